// Copyright (c) 2024, Jay Shah, Ganesh Bikshandi, Ying Zhang, Vijay Thakkar, Pradeep Ramani, Tri Dao.
// Splitting the different template instantiations to different files to speed up compilation.
// This file is auto-generated. See "generate_kernels.py"

#include "flash_fwd_hdim64_fp16_softcap_sm90.cu"
#include "flash_fwd_hdim96_fp16_softcap_sm90.cu"
#include "flash_fwd_hdim128_fp16_softcap_sm90.cu"
#include "flash_fwd_hdim192_fp16_softcap_sm90.cu"
#include "flash_fwd_hdim256_fp16_softcap_sm90.cu"

// ===== COMPILED SASS (sm_90a) =====

	.target	sm_90a

	.elftype	@"ET_EXEC"


//--------------------- .note.nv.tkinfo           --------------------------
	.section	.note.nv.tkinfo,"",@"SHT_NOTE"
	.sectionflags	@"SHF_NOTE_NV_TKINFO"
	.tkinfo
        /*0018*/ 	.word	0x00000002
        /*0030*/ 	.string	""
        /*0030*/ 	.string	"ptxas"
        /*0030*/ 	.string	"Cuda compilation tools, release 13.0, V13.0.88"
        /*0030*/ 	.string	"Build cuda_13.0.r13.0/compiler.36424714_0"
        /*0030*/ 	.string	"-arch sm_90a -m 64 "



//--------------------- .note.nv.cuinfo           --------------------------
	.section	.note.nv.cuinfo,"",@"SHT_NOTE"
	.sectionflags	@"SHF_NOTE_NV_CUINFO"
        /*0018*/ 	.short	0x0002
        /*001a*/ 	.short	0x005a
        /*001c*/ 	.short	0x0082
	.zero		2


//--------------------- .nv.info                  --------------------------
	.section	.nv.info,"",@"SHT_CUDA_INFO"
	.align	4


	//----- nvinfo : EIATTR_REGCOUNT
	.align		4
        /*0000*/ 	.byte	0x04, 0x2f
        /*0002*/ 	.short	(.L_57 - .L_56)
	.align		4
.L_56:
        /*0004*/ 	.word	index@(_ZN7cutlass13device_kernelIN5flash11enable_sm90INS1_16FlashAttnFwdSm90INS1_25CollectiveMainloopFwdSm90ILi2EN4cute5tupleIJNS5_1CILi1EEES8_S8_EEENS6_IJNS7_ILi192EEENS7_ILi128EEENS7_ILi64EEEEEELi64ENS_6half_tEfNS_4arch4Sm90ELb1ELb0ELb1ELb1ELb0ELb1ELb0ELb1ELb1ELb0ELb0ELb0EEENS1_21CollectiveEpilogueFwdINS6_IJSA_SC_SB_EEES9_SE_SG_Li384ELb1ELb0ELb0ELb0EEENS1_36VarlenDynamicPersistentTileSchedulerILi192ELi128ELi384ELi32ELb0ELb0ELb1ELb1ELb1ELb1EEEEEEEEEvNT_6ParamsE)
        /*0008*/ 	.word	0x00000080


	//----- nvinfo : EIATTR_FRAME_SIZE
	.align		4
.L_57:
        /*000c*/ 	.byte	0x04, 0x11
        /*000e*/ 	.short	(.L_59 - .L_58)
	.align		4
.L_58:
        /*0010*/ 	.word	index@(_ZN7cutlass13device_kernelIN5flash11enable_sm90INS1_16FlashAttnFwdSm90INS1_25CollectiveMainloopFwdSm90ILi2EN4cute5tupleIJNS5_1CILi1EEES8_S8_EEENS6_IJNS7_ILi192EEENS7_ILi128EEENS7_ILi64EEEEEELi64ENS_6half_tEfNS_4arch4Sm90ELb1ELb0ELb1ELb1ELb0ELb1ELb0ELb1ELb1ELb0ELb0ELb0EEENS1_21CollectiveEpilogueFwdINS6_IJSA_SC_SB_EEES9_SE_SG_Li384ELb1ELb0ELb0ELb0EEENS1_36VarlenDynamicPersistentTileSchedulerILi192ELi128ELi384ELi32ELb0ELb0ELb1ELb1ELb1ELb1EEEEEEEEEvNT_6ParamsE)
        /*0014*/ 	.word	0x00000048


	//----- nvinfo : EIATTR_REGCOUNT
	.align		4
.L_59:
        /*0018*/ 	.byte	0x04, 0x2f
        /*001a*/ 	.short	(.L_61 - .L_60)
	.align		4
.L_60:
        /*001c*/ 	.word	index@(_ZN7cutlass13device_kernelIN5flash11enable_sm90INS1_16FlashAttnFwdSm90INS1_25CollectiveMainloopFwdSm90ILi2EN4cute5tupleIJNS5_1CILi1EEES8_S8_EEENS6_IJNS7_ILi192EEENS7_ILi128EEENS7_ILi64EEEEEELi64ENS_6half_tEfNS_4arch4Sm90ELb1ELb0ELb1ELb1ELb0ELb0ELb0ELb1ELb1ELb0ELb0ELb0EEENS1_21CollectiveEpilogueFwdINS6_IJSA_SC_SB_EEES9_SE_SG_Li384ELb1ELb0ELb0ELb0EEENS1_36VarlenDynamicPersistentTileSchedulerILi192ELi128ELi384ELi32ELb0ELb0ELb1ELb1ELb1ELb1EEEEEEEEEvNT_6ParamsE)
        /*0020*/ 	.word	0x00000080


	//----- nvinfo : EIATTR_FRAME_SIZE
	.align		4
.L_61:
        /*0024*/ 	.byte	0x04, 0x11
        /*0026*/ 	.short	(.L_63 - .L_62)
	.align		4
.L_62:
        /*0028*/ 	.word	index@(_ZN7cutlass13device_kernelIN5flash11enable_sm90INS1_16FlashAttnFwdSm90INS1_25CollectiveMainloopFwdSm90ILi2EN4cute5tupleIJNS5_1CILi1EEES8_S8_EEENS6_IJNS7_ILi192EEENS7_ILi128EEENS7_ILi64EEEEEELi64ENS_6half_tEfNS_4arch4Sm90ELb1ELb0ELb1ELb1ELb0ELb0ELb0ELb1ELb1ELb0ELb0ELb0EEENS1_21CollectiveEpilogueFwdINS6_IJSA_SC_SB_EEES9_SE_SG_Li384ELb1ELb0ELb0ELb0EEENS1_36VarlenDynamicPersistentTileSchedulerILi192ELi128ELi384ELi32ELb0ELb0ELb1ELb1ELb1ELb1EEEEEEEEEvNT_6ParamsE)
        /*002c*/ 	.word	0x00000010


	//----- nvinfo : EIATTR_REGCOUNT
	.align		4
.L_63:
        /*0030*/ 	.byte	0x04, 0x2f
        /*0032*/ 	.short	(.L_65 - .L_64)
	.align		4
.L_64:
        /*0034*/ 	.word	index@(_ZN7cutlass13device_kernelIN5flash11enable_sm90INS1_16FlashAttnFwdSm90INS1_25CollectiveMainloopFwdSm90ILi2EN4cute5tupleIJNS5_1CILi1EEES8_S8_EEENS6_IJNS7_ILi192EEENS7_ILi128EEENS7_ILi64EEEEEELi64ENS_6half_tEfNS_4arch4Sm90ELb1ELb0ELb1ELb0ELb0ELb0ELb0ELb1ELb1ELb0ELb0ELb0EEENS1_21CollectiveEpilogueFwdINS6_IJSA_SC_SB_EEES9_SE_SG_Li384ELb0ELb0ELb0ELb0EEENS1_30DynamicPersistentTileSchedulerILi384ELi32ELb0ELb0ELb1EEEEEEEEEvNT_6ParamsE)
        /*0038*/ 	.word	0x00000080


	//----- nvinfo : EIATTR_FRAME_SIZE
	.align		4
.L_65:
        /*003c*/ 	.byte	0x04, 0x11
        /*003e*/ 	.short	(.L_67 - .L_66)
	.align		4
.L_66:
        /*0040*/ 	.word	index@(_ZN7cutlass13device_kernelIN5flash11enable_sm90INS1_16FlashAttnFwdSm90INS1_25CollectiveMainloopFwdSm90ILi2EN4cute5tupleIJNS5_1CILi1EEES8_S8_EEENS6_IJNS7_ILi192EEENS7_ILi128EEENS7_ILi64EEEEEELi64ENS_6half_tEfNS_4arch4Sm90ELb1ELb0ELb1ELb0ELb0ELb0ELb0ELb1ELb1ELb0ELb0ELb0EEENS1_21CollectiveEpilogueFwdINS6_IJSA_SC_SB_EEES9_SE_SG_Li384ELb0ELb0ELb0ELb0EEENS1_30DynamicPersistentTileSchedulerILi384ELi32ELb0ELb0ELb1EEEEEEEEEvNT_6ParamsE)
        /*0044*/ 	.word	0x00000000


	//----- nvinfo : EIATTR_REGCOUNT
	.align		4
.L_67:
        /*0048*/ 	.byte	0x04, 0x2f
        /*004a*/ 	.short	(.L_69 - .L_68)
	.align		4
.L_68:
        /*004c*/ 	.word	index@(_ZN7cutlass13device_kernelIN5flash11enable_sm90INS1_16FlashAttnFwdSm90INS1_25CollectiveMainloopFwdSm90ILi2EN4cute5tupleIJNS5_1CILi1EEES8_S8_EEENS6_IJNS7_ILi192EEENS7_ILi128EEENS7_ILi64EEEEEELi64ENS_6half_tEfNS_4arch4Sm90ELb0ELb1ELb1ELb1ELb0ELb1ELb0ELb1ELb1ELb0ELb0ELb0EEENS1_21CollectiveEpilogueFwdINS6_IJSA_SC_SB_EEES9_SE_SG_Li384ELb1ELb0ELb0ELb0EEENS1_36VarlenDynamicPersistentTileSchedulerILi192ELi128ELi384ELi32ELb0ELb0ELb1ELb1ELb0ELb1EEEEEEEEEvNT_6ParamsE)
        /*0050*/ 	.word	0x00000080


	//----- nvinfo : EIATTR_FRAME_SIZE
	.align		4
.L_69:
        /*0054*/ 	.byte	0x04, 0x11
        /*0056*/ 	.short	(.L_71 - .L_70)
	.align		4
.L_70:
        /*0058*/ 	.word	index@(_ZN7cutlass13device_kernelIN5flash11enable_sm90INS1_16FlashAttnFwdSm90INS1_25CollectiveMainloopFwdSm90ILi2EN4cute5tupleIJNS5_1CILi1EEES8_S8_EEENS6_IJNS7_ILi192EEENS7_ILi128EEENS7_ILi64EEEEEELi64ENS_6half_tEfNS_4arch4Sm90ELb0ELb1ELb1ELb1ELb0ELb1ELb0ELb1ELb1ELb0ELb0ELb0EEENS1_21CollectiveEpilogueFwdINS6_IJSA_SC_SB_EEES9_SE_SG_Li384ELb1ELb0ELb0ELb0EEENS1_36VarlenDynamicPersistentTileSchedulerILi192ELi128ELi384ELi32ELb0ELb0ELb1ELb1ELb0ELb1EEEEEEEEEvNT_6ParamsE)
        /*005c*/ 	.word	0x00000040


	//----- nvinfo : EIATTR_REGCOUNT
	.align		4
.L_71:
        /*0060*/ 	.byte	0x04, 0x2f
        /*0062*/ 	.short	(.L_73 - .L_72)
	.align		4
.L_72:
        /*0064*/ 	.word	index@(_ZN7cutlass13device_kernelIN5flash11enable_sm90INS1_16FlashAttnFwdSm90INS1_25CollectiveMainloopFwdSm90ILi2EN4cute5tupleIJNS5_1CILi1EEES8_S8_EEENS6_IJNS7_ILi192EEENS7_ILi128EEENS7_ILi64EEEEEELi64ENS_6half_tEfNS_4arch4Sm90ELb0ELb1ELb1ELb1ELb0ELb0ELb0ELb1ELb1ELb0ELb0ELb0EEENS1_21CollectiveEpilogueFwdINS6_IJSA_SC_SB_EEES9_SE_SG_Li384ELb1ELb0ELb0ELb0EEENS1_36VarlenDynamicPersistentTileSchedulerILi192ELi128ELi384ELi32ELb0ELb0ELb1ELb1ELb0ELb1EEEEEEEEEvNT_6ParamsE)
        /*0068*/ 	.word	0x00000080


	//----- nvinfo : EIATTR_FRAME_SIZE
	.align		4
.L_73:
        /*006c*/ 	.byte	0x04, 0x11
        /*006e*/ 	.short	(.L_75 - .L_74)
	.align		4
.L_74:
        /*0070*/ 	.word	index@(_ZN7cutlass13device_kernelIN5flash11enable_sm90INS1_16FlashAttnFwdSm90INS1_25CollectiveMainloopFwdSm90ILi2EN4cute5tupleIJNS5_1CILi1EEES8_S8_EEENS6_IJNS7_ILi192EEENS7_ILi128EEENS7_ILi64EEEEEELi64ENS_6half_tEfNS_4arch4Sm90ELb0ELb1ELb1ELb1ELb0ELb0ELb0ELb1ELb1ELb0ELb0ELb0EEENS1_21CollectiveEpilogueFwdINS6_IJSA_SC_SB_EEES9_SE_SG_Li384ELb1ELb0ELb0ELb0EEENS1_36VarlenDynamicPersistentTileSchedulerILi192ELi128ELi384ELi32ELb0ELb0ELb1ELb1ELb0ELb1EEEEEEEEEvNT_6ParamsE)
        /*0074*/ 	.word	0x00000010


	//----- nvinfo : EIATTR_REGCOUNT
	.align		4
.L_75:
        /*0078*/ 	.byte	0x04, 0x2f
        /*007a*/ 	.short	(.L_77 - .L_76)
	.align		4
.L_76:
        /*007c*/ 	.word	index@(_ZN7cutlass13device_kernelIN5flash11enable_sm90INS1_16FlashAttnFwdSm90INS1_25CollectiveMainloopFwdSm90ILi2EN4cute5tupleIJNS5_1CILi1EEES8_S8_EEENS6_IJNS7_ILi192EEENS7_ILi128EEENS7_ILi64EEEEEELi64ENS_6half_tEfNS_4arch4Sm90ELb0ELb1ELb1ELb0ELb0ELb0ELb0ELb1ELb1ELb0ELb0ELb0EEENS1_21CollectiveEpilogueFwdINS6_IJSA_SC_SB_EEES9_SE_SG_Li384ELb0ELb0ELb0ELb0EEENS1_30DynamicPersistentTileSchedulerILi384ELi32ELb0ELb0ELb1EEEEEEEEEvNT_6ParamsE)
        /*0080*/ 	.word	0x00000080


	//----- nvinfo : EIATTR_FRAME_SIZE
	.align		4
.L_77:
        /*0084*/ 	.byte	0x04, 0x11
        /*0086*/ 	.short	(.L_79 - .L_78)
	.align		4
.L_78:
        /*0088*/ 	.word	index@(_ZN7cutlass13device_kernelIN5flash11enable_sm90INS1_16FlashAttnFwdSm90INS1_25CollectiveMainloopFwdSm90ILi2EN4cute5tupleIJNS5_1CILi1EEES8_S8_EEENS6_IJNS7_ILi192EEENS7_ILi128EEENS7_ILi64EEEEEELi64ENS_6half_tEfNS_4arch4Sm90ELb0ELb1ELb1ELb0ELb0ELb0ELb0ELb1ELb1ELb0ELb0ELb0EEENS1_21CollectiveEpilogueFwdINS6_IJSA_SC_SB_EEES9_SE_SG_Li384ELb0ELb0ELb0ELb0EEENS1_30DynamicPersistentTileSchedulerILi384ELi32ELb0ELb0ELb1EEEEEEEEEvNT_6ParamsE)
        /*008c*/ 	.word	0x00000000


	//----- nvinfo : EIATTR_REGCOUNT
	.align		4
.L_79:
        /*0090*/ 	.byte	0x04, 0x2f
        /*0092*/ 	.short	(.L_81 - .L_80)
	.align		4
.L_80:
        /*0094*/ 	.word	index@(_ZN7cutlass13device_kernelIN5flash11enable_sm90INS1_16FlashAttnFwdSm90INS1_25CollectiveMainloopFwdSm90ILi2EN4cute5tupleIJNS5_1CILi1EEES8_S8_EEENS6_IJNS7_ILi192EEESA_NS7_ILi64EEEEEELi64ENS_6half_tEfNS_4arch4Sm90ELb0ELb0ELb1ELb1ELb0ELb1ELb0ELb0ELb1ELb0ELb0ELb0EEENS1_21CollectiveEpilogueFwdINS6_IJSA_SB_SA_EEES9_SD_SF_Li384ELb1ELb0ELb0ELb0EEENS1_36VarlenDynamicPersistentTileSchedulerILi192ELi192ELi384ELi32ELb0ELb0ELb1ELb0ELb1ELb1EEEEEEEEEvNT_6ParamsE)
        /*0098*/ 	.word	0x00000080


	//----- nvinfo : EIATTR_FRAME_SIZE
	.align		4
.L_81:
        /*009c*/ 	.byte	0x04, 0x11
        /*009e*/ 	.short	(.L_83 - .L_82)
	.align		4
.L_82:
        /*00a0*/ 	.word	index@(_ZN7cutlass13device_kernelIN5flash11enable_sm90INS1_16FlashAttnFwdSm90INS1_25CollectiveMainloopFwdSm90ILi2EN4cute5tupleIJNS5_1CILi1EEES8_S8_EEENS6_IJNS7_ILi192EEESA_NS7_ILi64EEEEEELi64ENS_6half_tEfNS_4arch4Sm90ELb0ELb0ELb1ELb1ELb0ELb1ELb0ELb0ELb1ELb0ELb0ELb0EEENS1_21CollectiveEpilogueFwdINS6_IJSA_SB_SA_EEES9_SD_SF_Li384ELb1ELb0ELb0ELb0EEENS1_36VarlenDynamicPersistentTileSchedulerILi192ELi192ELi384ELi32ELb0ELb0ELb1ELb0ELb1ELb1EEEEEEEEEvNT_6ParamsE)
        /*00a4*/ 	.word	0x00000090


	//----- nvinfo : EIATTR_REGCOUNT
	.align		4
.L_83:
        /*00a8*/ 	.byte	0x04, 0x2f
        /*00aa*/ 	.short	(.L_85 - .L_84)
	.align		4
.L_84:
        /*00ac*/ 	.word	index@(_ZN7cutlass13device_kernelIN5flash11enable_sm90INS1_16FlashAttnFwdSm90INS1_25CollectiveMainloopFwdSm90ILi2EN4cute5tupleIJNS5_1CILi1EEES8_S8_EEENS6_IJNS7_ILi192EEESA_NS7_ILi64EEEEEELi64ENS_6half_tEfNS_4arch4Sm90ELb0ELb0ELb1ELb1ELb0ELb0ELb0ELb0ELb1ELb0ELb0ELb0EEENS1_21CollectiveEpilogueFwdINS6_IJSA_SB_SA_EEES9_SD_SF_Li384ELb1ELb0ELb0ELb0EEENS1_36VarlenDynamicPersistentTileSchedulerILi192ELi192ELi384ELi32ELb0ELb0ELb1ELb0ELb1ELb1EEEEEEEEEvNT_6ParamsE)
        /*00b0*/ 	.word	0x00000080


	//----- nvinfo : EIATTR_FRAME_SIZE
	.align		4
.L_85:
        /*00b4*/ 	.byte	0x04, 0x11
        /*00b6*/ 	.short	(.L_87 - .L_86)
	.align		4
.L_86:
        /*00b8*/ 	.word	index@(_ZN7cutlass13device_kernelIN5flash11enable_sm90INS1_16FlashAttnFwdSm90INS1_25CollectiveMainloopFwdSm90ILi2EN4cute5tupleIJNS5_1CILi1EEES8_S8_EEENS6_IJNS7_ILi192EEESA_NS7_ILi64EEEEEELi64ENS_6half_tEfNS_4arch4Sm90ELb0ELb0ELb1ELb1ELb0ELb0ELb0ELb0ELb1ELb0ELb0ELb0EEENS1_21CollectiveEpilogueFwdINS6_IJSA_SB_SA_EEES9_SD_SF_Li384ELb1ELb0ELb0ELb0EEENS1_36VarlenDynamicPersistentTileSchedulerILi192ELi192ELi384ELi32ELb0ELb0ELb1ELb0ELb1ELb1EEEEEEEEEvNT_6ParamsE)
        /*00bc*/ 	.word	0x00000020


	//----- nvinfo : EIATTR_REGCOUNT
	.align		4
.L_87:
        /*00c0*/ 	.byte	0x04, 0x2f
        /*00c2*/ 	.short	(.L_89 - .L_88)
	.align		4
.L_88:
        /*00c4*/ 	.word	index@(_ZN7cutlass13device_kernelIN5flash11enable_sm90INS1_16FlashAttnFwdSm90INS1_25CollectiveMainloopFwdSm90ILi2EN4cute5tupleIJNS5_1CILi1EEES8_S8_EEENS6_IJNS7_ILi192EEESA_NS7_ILi64EEEEEELi64ENS_6half_tEfNS_4arch4Sm90ELb0ELb0ELb1ELb0ELb0ELb0ELb0ELb0ELb1ELb0ELb0ELb0EEENS1_21CollectiveEpilogueFwdINS6_IJSA_SB_SA_EEES9_SD_SF_Li384ELb0ELb0ELb0ELb0EEENS1_29StaticPersistentTileSchedulerILb0EEEEEEEEEvNT_6ParamsE)
        /*00c8*/ 	.word	0x00000080


	//----- nvinfo : EIATTR_FRAME_SIZE
	.align		4
.L_89:
        /*00cc*/ 	.byte	0x04, 0x11
        /*00ce*/ 	.short	(.L_91 - .L_90)
	.align		4
.L_90:
        /*00d0*/ 	.word	index@(_ZN7cutlass13device_kernelIN5flash11enable_sm90INS1_16FlashAttnFwdSm90INS1_25CollectiveMainloopFwdSm90ILi2EN4cute5tupleIJNS5_1CILi1EEES8_S8_EEENS6_IJNS7_ILi192EEESA_NS7_ILi64EEEEEELi64ENS_6half_tEfNS_4arch4Sm90ELb0ELb0ELb1ELb0ELb0ELb0ELb0ELb0ELb1ELb0ELb0ELb0EEENS1_21CollectiveEpilogueFwdINS6_IJSA_SB_SA_EEES9_SD_SF_Li384ELb0ELb0ELb0ELb0EEENS1_29StaticPersistentTileSchedulerILb0EEEEEEEEEvNT_6ParamsE)
        /*00d4*/ 	.word	0x00000018


	//----- nvinfo : EIATTR_REGCOUNT
	.align		4
.L_91:
        /*00d8*/ 	.byte	0x04, 0x2f
        /*00da*/ 	.short	(.L_93 - .L_92)
	.align		4
.L_92:
        /*00dc*/ 	.word	index@(_ZN7cutlass13device_kernelIN5flash11enable_sm90INS1_16FlashAttnFwdSm90INS1_25CollectiveMainloopFwdSm90ILi2EN4cute5tupleIJNS5_1CILi1EEES8_S8_EEENS6_IJNS7_ILi192EEENS7_ILi144EEENS7_ILi96EEEEEELi96ENS_6half_tEfNS_4arch4Sm90ELb1ELb0ELb1ELb1ELb0ELb1ELb0ELb0ELb1ELb0ELb0ELb0EEENS1_21CollectiveEpilogueFwdINS6_IJSA_SC_SB_EEES9_SE_SG_Li384ELb1ELb0ELb0ELb0EEENS1_36VarlenDynamicPersistentTileSchedulerILi192ELi144ELi384ELi32ELb0ELb0ELb1ELb1ELb1ELb1EEEEEEEEEvNT_6ParamsE)
        /*00e0*/ 	.word	0x00000080


	//----- nvinfo : EIATTR_FRAME_SIZE
	.align		4
.L_93:
        /*00e4*/ 	.byte	0x04, 0x11
        /*00e6*/ 	.short	(.L_95 - .L_94)
	.align		4
.L_94:
        /*00e8*/ 	.word	index@(_ZN7cutlass13device_kernelIN5flash11enable_sm90INS1_16FlashAttnFwdSm90INS1_25CollectiveMainloopFwdSm90ILi2EN4cute5tupleIJNS5_1CILi1EEES8_S8_EEENS6_IJNS7_ILi192EEENS7_ILi144EEENS7_ILi96EEEEEELi96ENS_6half_tEfNS_4arch4Sm90ELb1ELb0ELb1ELb1ELb0ELb1ELb0ELb0ELb1ELb0ELb0ELb0EEENS1_21CollectiveEpilogueFwdINS6_IJSA_SC_SB_EEES9_SE_SG_Li384ELb1ELb0ELb0ELb0EEENS1_36VarlenDynamicPersistentTileSchedulerILi192ELi144ELi384ELi32ELb0ELb0ELb1ELb1ELb1ELb1EEEEEEEEEvNT_6ParamsE)
        /*00ec*/ 	.word	0x000000c0


	//----- nvinfo : EIATTR_REGCOUNT
	.align		4
.L_95:
        /*00f0*/ 	.byte	0x04, 0x2f
        /*00f2*/ 	.short	(.L_97 - .L_96)
	.align		4
.L_96:
        /*00f4*/ 	.word	index@(_ZN7cutlass13device_kernelIN5flash11enable_sm90INS1_16FlashAttnFwdSm90INS1_25CollectiveMainloopFwdSm90ILi2EN4cute5tupleIJNS5_1CILi1EEES8_S8_EEENS6_IJNS7_ILi192EEENS7_ILi144EEENS7_ILi96EEEEEELi96ENS_6half_tEfNS_4arch4Sm90ELb1ELb0ELb1ELb1ELb0ELb0ELb0ELb0ELb1ELb0ELb0ELb0EEENS1_21CollectiveEpilogueFwdINS6_IJSA_SC_SB_EEES9_SE_SG_Li384ELb1ELb0ELb0ELb0EEENS1_36VarlenDynamicPersistentTileSchedulerILi192ELi144ELi384ELi32ELb0ELb0ELb1ELb1ELb1ELb1EEEEEEEEEvNT_6ParamsE)
        /*00f8*/ 	.word	0x00000080


	//----- nvinfo : EIATTR_FRAME_SIZE
	.align		4
.L_97:
        /*00fc*/ 	.byte	0x04, 0x11
        /*00fe*/ 	.short	(.L_99 - .L_98)
	.align		4
.L_98:
        /*0100*/ 	.word	index@(_ZN7cutlass13device_kernelIN5flash11enable_sm90INS1_16FlashAttnFwdSm90INS1_25CollectiveMainloopFwdSm90ILi2EN4cute5tupleIJNS5_1CILi1EEES8_S8_EEENS6_IJNS7_ILi192EEENS7_ILi144EEENS7_ILi96EEEEEELi96ENS_6half_tEfNS_4arch4Sm90ELb1ELb0ELb1ELb1ELb0ELb0ELb0ELb0ELb1ELb0ELb0ELb0EEENS1_21CollectiveEpilogueFwdINS6_IJSA_SC_SB_EEES9_SE_SG_Li384ELb1ELb0ELb0ELb0EEENS1_36VarlenDynamicPersistentTileSchedulerILi192ELi144ELi384ELi32ELb0ELb0ELb1ELb1ELb1ELb1EEEEEEEEEvNT_6ParamsE)
        /*0104*/ 	.word	0x00000010


	//----- nvinfo : EIATTR_REGCOUNT
	.align		4
.L_99:
        /*0108*/ 	.byte	0x04, 0x2f
        /*010a*/ 	.short	(.L_101 - .L_100)
	.align		4
.L_100:
        /*010c*/ 	.word	index@(_ZN7cutlass13device_kernelIN5flash11enable_sm90INS1_16FlashAttnFwdSm90INS1_25CollectiveMainloopFwdSm90ILi2EN4cute5tupleIJNS5_1CILi1EEES8_S8_EEENS6_IJNS7_ILi192EEENS7_ILi144EEENS7_ILi96EEEEEELi96ENS_6half_tEfNS_4arch4Sm90ELb1ELb0ELb1ELb0ELb0ELb0ELb0ELb0ELb1ELb0ELb0ELb0EEENS1_21CollectiveEpilogueFwdINS6_IJSA_SC_SB_EEES9_SE_SG_Li384ELb0ELb0ELb0ELb0EEENS1_30DynamicPersistentTileSchedulerILi384ELi32ELb0ELb0ELb1EEEEEEEEEvNT_6ParamsE)
        /*0110*/ 	.word	0x00000080


	//----- nvinfo : EIATTR_FRAME_SIZE
	.align		4
.L_101:
        /*0114*/ 	.byte	0x04, 0x11
        /*0116*/ 	.short	(.L_103 - .L_102)
	.align		4
.L_102:
        /*0118*/ 	.word	index@(_ZN7cutlass13device_kernelIN5flash11enable_sm90INS1_16FlashAttnFwdSm90INS1_25CollectiveMainloopFwdSm90ILi2EN4cute5tupleIJNS5_1CILi1EEES8_S8_EEENS6_IJNS7_ILi192EEENS7_ILi144EEENS7_ILi96EEEEEELi96ENS_6half_tEfNS_4arch4Sm90ELb1ELb0ELb1ELb0ELb0ELb0ELb0ELb0ELb1ELb0ELb0ELb0EEENS1_21CollectiveEpilogueFwdINS6_IJSA_SC_SB_EEES9_SE_SG_Li384ELb0ELb0ELb0ELb0EEENS1_30DynamicPersistentTileSchedulerILi384ELi32ELb0ELb0ELb1EEEEEEEEEvNT_6ParamsE)
        /*011c*/ 	.word	0x00000000


	//----- nvinfo : EIATTR_REGCOUNT
	.align		4
.L_103:
        /*0120*/ 	.byte	0x04, 0x2f
        /*0122*/ 	.short	(.L_105 - .L_104)
	.align		4
.L_104:
        /*0124*/ 	.word	index@(_ZN7cutlass13device_kernelIN5flash11enable_sm90INS1_16FlashAttnFwdSm90INS1_25CollectiveMainloopFwdSm90ILi2EN4cute5tupleIJNS5_1CILi1EEES8_S8_EEENS6_IJNS7_ILi192EEENS7_ILi128EEENS7_ILi96EEEEEELi96ENS_6half_tEfNS_4arch4Sm90ELb0ELb1ELb1ELb1ELb0ELb1ELb0ELb0ELb1ELb0ELb0ELb0EEENS1_21CollectiveEpilogueFwdINS6_IJSA_SC_SB_EEES9_SE_SG_Li384ELb1ELb0ELb0ELb0EEENS1_36VarlenDynamicPersistentTileSchedulerILi192ELi128ELi384ELi32ELb0ELb0ELb1ELb1ELb0ELb1EEEEEEEEEvNT_6ParamsE)
        /*0128*/ 	.word	0x00000080


	//----- nvinfo : EIATTR_FRAME_SIZE
	.align		4
.L_105:
        /*012c*/ 	.byte	0x04, 0x11
        /*012e*/ 	.short	(.L_107 - .L_106)
	.align		4
.L_106:
        /*0130*/ 	.word	index@(_ZN7cutlass13device_kernelIN5flash11enable_sm90INS1_16FlashAttnFwdSm90INS1_25CollectiveMainloopFwdSm90ILi2EN4cute5tupleIJNS5_1CILi1EEES8_S8_EEENS6_IJNS7_ILi192EEENS7_ILi128EEENS7_ILi96EEEEEELi96ENS_6half_tEfNS_4arch4Sm90ELb0ELb1ELb1ELb1ELb0ELb1ELb0ELb0ELb1ELb0ELb0ELb0EEENS1_21CollectiveEpilogueFwdINS6_IJSA_SC_SB_EEES9_SE_SG_Li384ELb1ELb0ELb0ELb0EEENS1_36VarlenDynamicPersistentTileSchedulerILi192ELi128ELi384ELi32ELb0ELb0ELb1ELb1ELb0ELb1EEEEEEEEEvNT_6ParamsE)
        /*0134*/ 	.word	0x00000058


	//----- nvinfo : EIATTR_REGCOUNT
	.align		4
.L_107:
        /*0138*/ 	.byte	0x04, 0x2f
        /*013a*/ 	.short	(.L_109 - .L_108)
	.align		4
.L_108:
        /*013c*/ 	.word	index@(_ZN7cutlass13device_kernelIN5flash11enable_sm90INS1_16FlashAttnFwdSm90INS1_25CollectiveMainloopFwdSm90ILi2EN4cute5tupleIJNS5_1CILi1EEES8_S8_EEENS6_IJNS7_ILi192EEENS7_ILi128EEENS7_ILi96EEEEEELi96ENS_6half_tEfNS_4arch4Sm90ELb0ELb1ELb1ELb1ELb0ELb0ELb0ELb0ELb1ELb0ELb0ELb0EEENS1_21CollectiveEpilogueFwdINS6_IJSA_SC_SB_EEES9_SE_SG_Li384ELb1ELb0ELb0ELb0EEENS1_36VarlenDynamicPersistentTileSchedulerILi192ELi128ELi384ELi32ELb0ELb0ELb1ELb1ELb0ELb1EEEEEEEEEvNT_6ParamsE)
        /*0140*/ 	.word	0x00000080


	//----- nvinfo : EIATTR_FRAME_SIZE
	.align		4
.L_109:
        /*0144*/ 	.byte	0x04, 0x11
        /*0146*/ 	.short	(.L_111 - .L_110)
	.align		4
.L_110:
        /*0148*/ 	.word	index@(_ZN7cutlass13device_kernelIN5flash11enable_sm90INS1_16FlashAttnFwdSm90INS1_25CollectiveMainloopFwdSm90ILi2EN4cute5tupleIJNS5_1CILi1EEES8_S8_EEENS6_IJNS7_ILi192EEENS7_ILi128EEENS7_ILi96EEEEEELi96ENS_6half_tEfNS_4arch4Sm90ELb0ELb1ELb1ELb1ELb0ELb0ELb0ELb0ELb1ELb0ELb0ELb0EEENS1_21CollectiveEpilogueFwdINS6_IJSA_SC_SB_EEES9_SE_SG_Li384ELb1ELb0ELb0ELb0EEENS1_36VarlenDynamicPersistentTileSchedulerILi192ELi128ELi384ELi32ELb0ELb0ELb1ELb1ELb0ELb1EEEEEEEEEvNT_6ParamsE)
        /*014c*/ 	.word	0x00000008


	//----- nvinfo : EIATTR_REGCOUNT
	.align		4
.L_111:
        /*0150*/ 	.byte	0x04, 0x2f
        /*0152*/ 	.short	(.L_113 - .L_112)
	.align		4
.L_112:
        /*0154*/ 	.word	index@(_ZN7cutlass13device_kernelIN5flash11enable_sm90INS1_16FlashAttnFwdSm90INS1_25CollectiveMainloopFwdSm90ILi2EN4cute5tupleIJNS5_1CILi1EEES8_S8_EEENS6_IJNS7_ILi192EEENS7_ILi128EEENS7_ILi96EEEEEELi96ENS_6half_tEfNS_4arch4Sm90ELb0ELb1ELb1ELb0ELb0ELb0ELb0ELb0ELb1ELb0ELb0ELb0EEENS1_21CollectiveEpilogueFwdINS6_IJSA_SC_SB_EEES9_SE_SG_Li384ELb0ELb0ELb0ELb0EEENS1_30DynamicPersistentTileSchedulerILi384ELi32ELb0ELb0ELb1EEEEEEEEEvNT_6ParamsE)
        /*0158*/ 	.word	0x00000080


	//----- nvinfo : EIATTR_FRAME_SIZE
	.align		4
.L_113:
        /*015c*/ 	.byte	0x04, 0x11
        /*015e*/ 	.short	(.L_115 - .L_114)
	.align		4
.L_114:
        /*0160*/ 	.word	index@(_ZN7cutlass13device_kernelIN5flash11enable_sm90INS1_16FlashAttnFwdSm90INS1_25CollectiveMainloopFwdSm90ILi2EN4cute5tupleIJNS5_1CILi1EEES8_S8_EEENS6_IJNS7_ILi192EEENS7_ILi128EEENS7_ILi96EEEEEELi96ENS_6half_tEfNS_4arch4Sm90ELb0ELb1ELb1ELb0ELb0ELb0ELb0ELb0ELb1ELb0ELb0ELb0EEENS1_21CollectiveEpilogueFwdINS6_IJSA_SC_SB_EEES9_SE_SG_Li384ELb0ELb0ELb0ELb0EEENS1_30DynamicPersistentTileSchedulerILi384ELi32ELb0ELb0ELb1EEEEEEEEEvNT_6ParamsE)
        /*0164*/ 	.word	0x00000000


	//----- nvinfo : EIATTR_REGCOUNT
	.align		4
.L_115:
        /*0168*/ 	.byte	0x04, 0x2f
        /*016a*/ 	.short	(.L_117 - .L_116)
	.align		4
.L_116:
        /*016c*/ 	.word	index@(_ZN7cutlass13device_kernelIN5flash11enable_sm90INS1_16FlashAttnFwdSm90INS1_25CollectiveMainloopFwdSm90ILi2EN4cute5tupleIJNS5_1CILi1EEES8_S8_EEENS6_IJNS7_ILi192EEENS7_ILi144EEENS7_ILi96EEEEEELi96ENS_6half_tEfNS_4arch4Sm90ELb0ELb0ELb1ELb1ELb0ELb1ELb0ELb0ELb1ELb0ELb0ELb0EEENS1_21CollectiveEpilogueFwdINS6_IJSA_SC_SB_EEES9_SE_SG_Li384ELb1ELb0ELb0ELb0EEENS1_36VarlenDynamicPersistentTileSchedulerILi192ELi144ELi384ELi32ELb0ELb0ELb1ELb0ELb1ELb1EEEEEEEEEvNT_6ParamsE)
        /*0170*/ 	.word	0x00000080


	//----- nvinfo : EIATTR_FRAME_SIZE
	.align		4
.L_117:
        /*0174*/ 	.byte	0x04, 0x11
        /*0176*/ 	.short	(.L_119 - .L_118)
	.align		4
.L_118:
        /*0178*/ 	.word	index@(_ZN7cutlass13device_kernelIN5flash11enable_sm90INS1_16FlashAttnFwdSm90INS1_25CollectiveMainloopFwdSm90ILi2EN4cute5tupleIJNS5_1CILi1EEES8_S8_EEENS6_IJNS7_ILi192EEENS7_ILi144EEENS7_ILi96EEEEEELi96ENS_6half_tEfNS_4arch4Sm90ELb0ELb0ELb1ELb1ELb0ELb1ELb0ELb0ELb1ELb0ELb0ELb0EEENS1_21CollectiveEpilogueFwdINS6_IJSA_SC_SB_EEES9_SE_SG_Li384ELb1ELb0ELb0ELb0EEENS1_36VarlenDynamicPersistentTileSchedulerILi192ELi144ELi384ELi32ELb0ELb0ELb1ELb0ELb1ELb1EEEEEEEEEvNT_6ParamsE)
        /*017c*/ 	.word	0x000000c8


	//----- nvinfo : EIATTR_REGCOUNT
	.align		4
.L_119:
        /*0180*/ 	.byte	0x04, 0x2f
        /*0182*/ 	.short	(.L_121 - .L_120)
	.align		4
.L_120:
        /*0184*/ 	.word	index@(_ZN7cutlass13device_kernelIN5flash11enable_sm90INS1_16FlashAttnFwdSm90INS1_25CollectiveMainloopFwdSm90ILi2EN4cute5tupleIJNS5_1CILi1EEES8_S8_EEENS6_IJNS7_ILi192EEENS7_ILi144EEENS7_ILi96EEEEEELi96ENS_6half_tEfNS_4arch4Sm90ELb0ELb0ELb1ELb1ELb0ELb0ELb0ELb0ELb1ELb0ELb0ELb0EEENS1_21CollectiveEpilogueFwdINS6_IJSA_SC_SB_EEES9_SE_SG_Li384ELb1ELb0ELb0ELb0EEENS1_36VarlenDynamicPersistentTileSchedulerILi192ELi144ELi384ELi32ELb0ELb0ELb1ELb0ELb1ELb1EEEEEEEEEvNT_6ParamsE)
        /*0188*/ 	.word	0x00000080


	//----- nvinfo : EIATTR_FRAME_SIZE
	.align		4
.L_121:
        /*018c*/ 	.byte	0x04, 0x11
        /*018e*/ 	.short	(.L_123 - .L_122)
	.align		4
.L_122:
        /*0190*/ 	.word	index@(_ZN7cutlass13device_kernelIN5flash11enable_sm90INS1_16FlashAttnFwdSm90INS1_25CollectiveMainloopFwdSm90ILi2EN4cute5tupleIJNS5_1CILi1EEES8_S8_EEENS6_IJNS7_ILi192EEENS7_ILi144EEENS7_ILi96EEEEEELi96ENS_6half_tEfNS_4arch4Sm90ELb0ELb0ELb1ELb1ELb0ELb0ELb0ELb0ELb1ELb0ELb0ELb0EEENS1_21CollectiveEpilogueFwdINS6_IJSA_SC_SB_EEES9_SE_SG_Li384ELb1ELb0ELb0ELb0EEENS1_36VarlenDynamicPersistentTileSchedulerILi192ELi144ELi384ELi32ELb0ELb0ELb1ELb0ELb1ELb1EEEEEEEEEvNT_6ParamsE)
        /*0194*/ 	.word	0x00000018


	//----- nvinfo : EIATTR_REGCOUNT
	.align		4
.L_123:
        /*0198*/ 	.byte	0x04, 0x2f
        /*019a*/ 	.short	(.L_125 - .L_124)
	.align		4
.L_124:
        /*019c*/ 	.word	index@(_ZN7cutlass13device_kernelIN5flash11enable_sm90INS1_16FlashAttnFwdSm90INS1_25CollectiveMainloopFwdSm90ILi2EN4cute5tupleIJNS5_1CILi1EEES8_S8_EEENS6_IJNS7_ILi192EEENS7_ILi144EEENS7_ILi96EEEEEELi96ENS_6half_tEfNS_4arch4Sm90ELb0ELb0ELb1ELb0ELb0ELb0ELb0ELb0ELb1ELb0ELb0ELb0EEENS1_21CollectiveEpilogueFwdINS6_IJSA_SC_SB_EEES9_SE_SG_Li384ELb0ELb0ELb0ELb0EEENS1_29StaticPersistentTileSchedulerILb0EEEEEEEEEvNT_6ParamsE)
        /*01a0*/ 	.word	0x00000080


	//----- nvinfo : EIATTR_FRAME_SIZE
	.align		4
.L_125:
        /*01a4*/ 	.byte	0x04, 0x11
        /*01a6*/ 	.short	(.L_127 - .L_126)
	.align		4
.L_126:
        /*01a8*/ 	.word	index@(_ZN7cutlass13device_kernelIN5flash11enable_sm90INS1_16FlashAttnFwdSm90INS1_25CollectiveMainloopFwdSm90ILi2EN4cute5tupleIJNS5_1CILi1EEES8_S8_EEENS6_IJNS7_ILi192EEENS7_ILi144EEENS7_ILi96EEEEEELi96ENS_6half_tEfNS_4arch4Sm90ELb0ELb0ELb1ELb0ELb0ELb0ELb0ELb0ELb1ELb0ELb0ELb0EEENS1_21CollectiveEpilogueFwdINS6_IJSA_SC_SB_EEES9_SE_SG_Li384ELb0ELb0ELb0ELb0EEENS1_29StaticPersistentTileSchedulerILb0EEEEEEEEEvNT_6ParamsE)
        /*01ac*/ 	.word	0x00000008


	//----- nvinfo : EIATTR_REGCOUNT
	.align		4
.L_127:
        /*01b0*/ 	.byte	0x04, 0x2f
        /*01b2*/ 	.short	(.L_129 - .L_128)
	.align		4
.L_128:
        /*01b4*/ 	.word	index@(_ZN7cutlass13device_kernelIN5flash11enable_sm90INS1_16FlashAttnFwdSm90INS1_25CollectiveMainloopFwdSm90ILi2EN4cute5tupleIJNS5_1CILi1EEES8_S8_EEENS6_IJNS7_ILi128EEESA_SA_EEELi128ENS_6half_tEfNS_4arch4Sm90ELb1ELb0ELb1ELb1ELb0ELb1ELb0ELb1ELb1ELb0ELb0ELb0EEENS1_21CollectiveEpilogueFwdISB_S9_SC_SE_Li256ELb1ELb0ELb0ELb0EEENS1_36VarlenDynamicPersistentTileSchedulerILi128ELi128ELi256ELi32ELb0ELb0ELb1ELb1ELb1ELb1EEEEEEEEEvNT_6ParamsE)
        /*01b8*/ 	.word	0x000000a8


	//----- nvinfo : EIATTR_FRAME_SIZE
	.align		4
.L_129:
        /*01bc*/ 	.byte	0x04, 0x11
        /*01be*/ 	.short	(.L_131 - .L_130)
	.align		4
.L_130:
        /*01c0*/ 	.word	index@(_ZN7cutlass13device_kernelIN5flash11enable_sm90INS1_16FlashAttnFwdSm90INS1_25CollectiveMainloopFwdSm90ILi2EN4cute5tupleIJNS5_1CILi1EEES8_S8_EEENS6_IJNS7_ILi128EEESA_SA_EEELi128ENS_6half_tEfNS_4arch4Sm90ELb1ELb0ELb1ELb1ELb0ELb1ELb0ELb1ELb1ELb0ELb0ELb0EEENS1_21CollectiveEpilogueFwdISB_S9_SC_SE_Li256ELb1ELb0ELb0ELb0EEENS1_36VarlenDynamicPersistentTileSchedulerILi128ELi128ELi256ELi32ELb0ELb0ELb1ELb1ELb1ELb1EEEEEEEEEvNT_6ParamsE)
        /*01c4*/ 	.word	0x00000040


	//----- nvinfo : EIATTR_REGCOUNT
	.align		4
.L_131:
        /*01c8*/ 	.byte	0x04, 0x2f
        /*01ca*/ 	.short	(.L_133 - .L_132)
	.align		4
.L_132:
        /*01cc*/ 	.word	index@(_ZN7cutlass13device_kernelIN5flash11enable_sm90INS1_16FlashAttnFwdSm90INS1_25CollectiveMainloopFwdSm90ILi2EN4cute5tupleIJNS5_1CILi1EEES8_S8_EEENS6_IJNS7_ILi128EEESA_SA_EEELi128ENS_6half_tEfNS_4arch4Sm90ELb1ELb0ELb1ELb1ELb0ELb0ELb0ELb1ELb1ELb0ELb0ELb0EEENS1_21CollectiveEpilogueFwdISB_S9_SC_SE_Li256ELb1ELb0ELb0ELb0EEENS1_36VarlenDynamicPersistentTileSchedulerILi128ELi128ELi256ELi32ELb0ELb0ELb1ELb1ELb1ELb1EEEEEEEEEvNT_6ParamsE)
        /*01d0*/ 	.word	0x000000a8


	//----- nvinfo : EIATTR_FRAME_SIZE
	.align		4
.L_133:
        /*01d4*/ 	.byte	0x04, 0x11
        /*01d6*/ 	.short	(.L_135 - .L_134)
	.align		4
.L_134:
        /*01d8*/ 	.word	index@(_ZN7cutlass13device_kernelIN5flash11enable_sm90INS1_16FlashAttnFwdSm90INS1_25CollectiveMainloopFwdSm90ILi2EN4cute5tupleIJNS5_1CILi1EEES8_S8_EEENS6_IJNS7_ILi128EEESA_SA_EEELi128ENS_6half_tEfNS_4arch4Sm90ELb1ELb0ELb1ELb1ELb0ELb0ELb0ELb1ELb1ELb0ELb0ELb0EEENS1_21CollectiveEpilogueFwdISB_S9_SC_SE_Li256ELb1ELb0ELb0ELb0EEENS1_36VarlenDynamicPersistentTileSchedulerILi128ELi128ELi256ELi32ELb0ELb0ELb1ELb1ELb1ELb1EEEEEEEEEvNT_6ParamsE)
        /*01dc*/ 	.word	0x00000028


	//----- nvinfo : EIATTR_REGCOUNT
	.align		4
.L_135:
        /*01e0*/ 	.byte	0x04, 0x2f
        /*01e2*/ 	.short	(.L_137 - .L_136)
	.align		4
.L_136:
        /*01e4*/ 	.word	index@(_ZN7cutlass13device_kernelIN5flash11enable_sm90INS1_16FlashAttnFwdSm90INS1_25CollectiveMainloopFwdSm90ILi2EN4cute5tupleIJNS5_1CILi1EEES8_S8_EEENS6_IJNS7_ILi128EEESA_SA_EEELi128ENS_6half_tEfNS_4arch4Sm90ELb1ELb0ELb1ELb0ELb0ELb0ELb0ELb1ELb1ELb0ELb0ELb0EEENS1_21CollectiveEpilogueFwdISB_S9_SC_SE_Li256ELb0ELb0ELb0ELb0EEENS1_30DynamicPersistentTileSchedulerILi256ELi32ELb0ELb0ELb1EEEEEEEEEvNT_6ParamsE)
        /*01e8*/ 	.word	0x000000a8


	//----- nvinfo : EIATTR_FRAME_SIZE
	.align		4
.L_137:
        /*01ec*/ 	.byte	0x04, 0x11
        /*01ee*/ 	.short	(.L_139 - .L_138)
	.align		4
.L_138:
        /*01f0*/ 	.word	index@(_ZN7cutlass13device_kernelIN5flash11enable_sm90INS1_16FlashAttnFwdSm90INS1_25CollectiveMainloopFwdSm90ILi2EN4cute5tupleIJNS5_1CILi1EEES8_S8_EEENS6_IJNS7_ILi128EEESA_SA_EEELi128ENS_6half_tEfNS_4arch4Sm90ELb1ELb0ELb1ELb0ELb0ELb0ELb0ELb1ELb1ELb0ELb0ELb0EEENS1_21CollectiveEpilogueFwdISB_S9_SC_SE_Li256ELb0ELb0ELb0ELb0EEENS1_30DynamicPersistentTileSchedulerILi256ELi32ELb0ELb0ELb1EEEEEEEEEvNT_6ParamsE)
        /*01f4*/ 	.word	0x00000000


	//----- nvinfo : EIATTR_REGCOUNT
	.align		4
.L_139:
        /*01f8*/ 	.byte	0x04, 0x2f
        /*01fa*/ 	.short	(.L_141 - .L_140)
	.align		4
.L_140:
        /*01fc*/ 	.word	index@(_ZN7cutlass13device_kernelIN5flash11enable_sm90INS1_16FlashAttnFwdSm90INS1_25CollectiveMainloopFwdSm90ILi2EN4cute5tupleIJNS5_1CILi1EEES8_S8_EEENS6_IJNS7_ILi128EEESA_SA_EEELi128ENS_6half_tEfNS_4arch4Sm90ELb0ELb1ELb1ELb1ELb0ELb1ELb0ELb1ELb1ELb0ELb0ELb0EEENS1_21CollectiveEpilogueFwdISB_S9_SC_SE_Li256ELb1ELb0ELb0ELb0EEENS1_36VarlenDynamicPersistentTileSchedulerILi128ELi128ELi256ELi32ELb0ELb0ELb1ELb1ELb0ELb1EEEEEEEEEvNT_6ParamsE)
        /*0200*/ 	.word	0x000000a8


	//----- nvinfo : EIATTR_FRAME_SIZE
	.align		4
.L_141:
        /*0204*/ 	.byte	0x04, 0x11
        /*0206*/ 	.short	(.L_143 - .L_142)
	.align		4
.L_142:
        /*0208*/ 	.word	index@(_ZN7cutlass13device_kernelIN5flash11enable_sm90INS1_16FlashAttnFwdSm90INS1_25CollectiveMainloopFwdSm90ILi2EN4cute5tupleIJNS5_1CILi1EEES8_S8_EEENS6_IJNS7_ILi128EEESA_SA_EEELi128ENS_6half_tEfNS_4arch4Sm90ELb0ELb1ELb1ELb1ELb0ELb1ELb0ELb1ELb1ELb0ELb0ELb0EEENS1_21CollectiveEpilogueFwdISB_S9_SC_SE_Li256ELb1ELb0ELb0ELb0EEENS1_36VarlenDynamicPersistentTileSchedulerILi128ELi128ELi256ELi32ELb0ELb0ELb1ELb1ELb0ELb1EEEEEEEEEvNT_6ParamsE)
        /*020c*/ 	.word	0x00000030


	//----- nvinfo : EIATTR_REGCOUNT
	.align		4
.L_143:
        /*0210*/ 	.byte	0x04, 0x2f
        /*0212*/ 	.short	(.L_145 - .L_144)
	.align		4
.L_144:
        /*0214*/ 	.word	index@(_ZN7cutlass13device_kernelIN5flash11enable_sm90INS1_16FlashAttnFwdSm90INS1_25CollectiveMainloopFwdSm90ILi2EN4cute5tupleIJNS5_1CILi1EEES8_S8_EEENS6_IJNS7_ILi128EEESA_SA_EEELi128ENS_6half_tEfNS_4arch4Sm90ELb0ELb1ELb1ELb1ELb0ELb0ELb0ELb1ELb1ELb0ELb0ELb0EEENS1_21CollectiveEpilogueFwdISB_S9_SC_SE_Li256ELb1ELb0ELb0ELb0EEENS1_36VarlenDynamicPersistentTileSchedulerILi128ELi128ELi256ELi32ELb0ELb0ELb1ELb1ELb0ELb1EEEEEEEEEvNT_6ParamsE)
        /*0218*/ 	.word	0x000000a8


	//----- nvinfo : EIATTR_FRAME_SIZE
	.align		4
.L_145:
        /*021c*/ 	.byte	0x04, 0x11
        /*021e*/ 	.short	(.L_147 - .L_146)
	.align		4
.L_146:
        /*0220*/ 	.word	index@(_ZN7cutlass13device_kernelIN5flash11enable_sm90INS1_16FlashAttnFwdSm90INS1_25CollectiveMainloopFwdSm90ILi2EN4cute5tupleIJNS5_1CILi1EEES8_S8_EEENS6_IJNS7_ILi128EEESA_SA_EEELi128ENS_6half_tEfNS_4arch4Sm90ELb0ELb1ELb1ELb1ELb0ELb0ELb0ELb1ELb1ELb0ELb0ELb0EEENS1_21CollectiveEpilogueFwdISB_S9_SC_SE_Li256ELb1ELb0ELb0ELb0EEENS1_36VarlenDynamicPersistentTileSchedulerILi128ELi128ELi256ELi32ELb0ELb0ELb1ELb1ELb0ELb1EEEEEEEEEvNT_6ParamsE)
        /*0224*/ 	.word	0x00000020


	//----- nvinfo : EIATTR_REGCOUNT
	.align		4
.L_147:
        /*0228*/ 	.byte	0x04, 0x2f
        /*022a*/ 	.short	(.L_149 - .L_148)
	.align		4
.L_148:
        /*022c*/ 	.word	index@(_ZN7cutlass13device_kernelIN5flash11enable_sm90INS1_16FlashAttnFwdSm90INS1_25CollectiveMainloopFwdSm90ILi2EN4cute5tupleIJNS5_1CILi1EEES8_S8_EEENS6_IJNS7_ILi128EEESA_SA_EEELi128ENS_6half_tEfNS_4arch4Sm90ELb0ELb1ELb1ELb0ELb0ELb0ELb0ELb1ELb1ELb0ELb0ELb0EEENS1_21CollectiveEpilogueFwdISB_S9_SC_SE_Li256ELb0ELb0ELb0ELb0EEENS1_30DynamicPersistentTileSchedulerILi256ELi32ELb0ELb0ELb1EEEEEEEEEvNT_6ParamsE)
        /*0230*/ 	.word	0x000000a8


	//----- nvinfo : EIATTR_FRAME_SIZE
	.align		4
.L_149:
        /*0234*/ 	.byte	0x04, 0x11
        /*0236*/ 	.short	(.L_151 - .L_150)
	.align		4
.L_150:
        /*0238*/ 	.word	index@(_ZN7cutlass13device_kernelIN5flash11enable_sm90INS1_16FlashAttnFwdSm90INS1_25CollectiveMainloopFwdSm90ILi2EN4cute5tupleIJNS5_1CILi1EEES8_S8_EEENS6_IJNS7_ILi128EEESA_SA_EEELi128ENS_6half_tEfNS_4arch4Sm90ELb0ELb1ELb1ELb0ELb0ELb0ELb0ELb1ELb1ELb0ELb0ELb0EEENS1_21CollectiveEpilogueFwdISB_S9_SC_SE_Li256ELb0ELb0ELb0ELb0EEENS1_30DynamicPersistentTileSchedulerILi256ELi32ELb0ELb0ELb1EEEEEEEEEvNT_6ParamsE)
        /*023c*/ 	.word	0x00000000


	//----- nvinfo : EIATTR_REGCOUNT
	.align		4
.L_151:
        /*0240*/ 	.byte	0x04, 0x2f
        /*0242*/ 	.short	(.L_153 - .L_152)
	.align		4
.L_152:
        /*0244*/ 	.word	index@(_ZN7cutlass13device_kernelIN5flash11enable_sm90INS1_16FlashAttnFwdSm90INS1_25CollectiveMainloopFwdSm90ILi2EN4cute5tupleIJNS5_1CILi1EEES8_S8_EEENS6_IJNS7_ILi128EEENS7_ILi176EEESA_EEELi128ENS_6half_tEfNS_4arch4Sm90ELb0ELb0ELb1ELb1ELb0ELb1ELb0ELb1ELb1ELb0ELb0ELb0EEENS1_21CollectiveEpilogueFwdINS6_IJSA_SA_SB_EEES9_SD_SF_Li256ELb1ELb0ELb0ELb0EEENS1_36VarlenDynamicPersistentTileSchedulerILi128ELi176ELi256ELi32ELb0ELb0ELb1ELb0ELb1ELb1EEEEEEEEEvNT_6ParamsE)
        /*0248*/ 	.word	0x000000a8


	//----- nvinfo : EIATTR_FRAME_SIZE
	.align		4
.L_153:
        /*024c*/ 	.byte	0x04, 0x11
        /*024e*/ 	.short	(.L_155 - .L_154)
	.align		4
.L_154:
        /*0250*/ 	.word	index@(_ZN7cutlass13device_kernelIN5flash11enable_sm90INS1_16FlashAttnFwdSm90INS1_25CollectiveMainloopFwdSm90ILi2EN4cute5tupleIJNS5_1CILi1EEES8_S8_EEENS6_IJNS7_ILi128EEENS7_ILi176EEESA_EEELi128ENS_6half_tEfNS_4arch4Sm90ELb0ELb0ELb1ELb1ELb0ELb1ELb0ELb1ELb1ELb0ELb0ELb0EEENS1_21CollectiveEpilogueFwdINS6_IJSA_SA_SB_EEES9_SD_SF_Li256ELb1ELb0ELb0ELb0EEENS1_36VarlenDynamicPersistentTileSchedulerILi128ELi176ELi256ELi32ELb0ELb0ELb1ELb0ELb1ELb1EEEEEEEEEvNT_6ParamsE)
        /*0254*/ 	.word	0x000000a0


	//----- nvinfo : EIATTR_REGCOUNT
	.align		4
.L_155:
        /*0258*/ 	.byte	0x04, 0x2f
        /*025a*/ 	.short	(.L_157 - .L_156)
	.align		4
.L_156:
        /*025c*/ 	.word	index@(_ZN7cutlass13device_kernelIN5flash11enable_sm90INS1_16FlashAttnFwdSm90INS1_25CollectiveMainloopFwdSm90ILi2EN4cute5tupleIJNS5_1CILi1EEES8_S8_EEENS6_IJNS7_ILi128EEENS7_ILi176EEESA_EEELi128ENS_6half_tEfNS_4arch4Sm90ELb0ELb0ELb1ELb1ELb0ELb0ELb0ELb1ELb1ELb0ELb0ELb0EEENS1_21CollectiveEpilogueFwdINS6_IJSA_SA_SB_EEES9_SD_SF_Li256ELb1ELb0ELb0ELb0EEENS1_36VarlenDynamicPersistentTileSchedulerILi128ELi176ELi256ELi32ELb0ELb0ELb1ELb0ELb1ELb1EEEEEEEEEvNT_6ParamsE)
        /*0260*/ 	.word	0x000000a8


	//----- nvinfo : EIATTR_FRAME_SIZE
	.align		4
.L_157:
        /*0264*/ 	.byte	0x04, 0x11
        /*0266*/ 	.short	(.L_159 - .L_158)
	.align		4
.L_158:
        /*0268*/ 	.word	index@(_ZN7cutlass13device_kernelIN5flash11enable_sm90INS1_16FlashAttnFwdSm90INS1_25CollectiveMainloopFwdSm90ILi2EN4cute5tupleIJNS5_1CILi1EEES8_S8_EEENS6_IJNS7_ILi128EEENS7_ILi176EEESA_EEELi128ENS_6half_tEfNS_4arch4Sm90ELb0ELb0ELb1ELb1ELb0ELb0ELb0ELb1ELb1ELb0ELb0ELb0EEENS1_21CollectiveEpilogueFwdINS6_IJSA_SA_SB_EEES9_SD_SF_Li256ELb1ELb0ELb0ELb0EEENS1_36VarlenDynamicPersistentTileSchedulerILi128ELi176ELi256ELi32ELb0ELb0ELb1ELb0ELb1ELb1EEEEEEEEEvNT_6ParamsE)
        /*026c*/ 	.word	0x00000038


	//----- nvinfo : EIATTR_REGCOUNT
	.align		4
.L_159:
        /*0270*/ 	.byte	0x04, 0x2f
        /*0272*/ 	.short	(.L_161 - .L_160)
	.align		4
.L_160:
        /*0274*/ 	.word	index@(_ZN7cutlass13device_kernelIN5flash11enable_sm90INS1_16FlashAttnFwdSm90INS1_25CollectiveMainloopFwdSm90ILi2EN4cute5tupleIJNS5_1CILi2EEENS7_ILi1EEES9_EEENS6_IJNS7_ILi128EEENS7_ILi176EEESB_EEELi128ENS_6half_tEfNS_4arch4Sm90ELb0ELb0ELb1ELb0ELb0ELb0ELb0ELb1ELb1ELb0ELb0ELb0EEENS1_21CollectiveEpilogueFwdINS6_IJSB_SB_SC_EEESA_SE_SG_Li256ELb0ELb0ELb0ELb0EEENS1_29StaticPersistentTileSchedulerILb0EEEEEEEEEvNT_6ParamsE)
        /*0278*/ 	.word	0x000000a8


	//----- nvinfo : EIATTR_FRAME_SIZE
	.align		4
.L_161:
        /*027c*/ 	.byte	0x04, 0x11
        /*027e*/ 	.short	(.L_163 - .L_162)
	.align		4
.L_162:
        /*0280*/ 	.word	index@(_ZN7cutlass13device_kernelIN5flash11enable_sm90INS1_16FlashAttnFwdSm90INS1_25CollectiveMainloopFwdSm90ILi2EN4cute5tupleIJNS5_1CILi2EEENS7_ILi1EEES9_EEENS6_IJNS7_ILi128EEENS7_ILi176EEESB_EEELi128ENS_6half_tEfNS_4arch4Sm90ELb0ELb0ELb1ELb0ELb0ELb0ELb0ELb1ELb1ELb0ELb0ELb0EEENS1_21CollectiveEpilogueFwdINS6_IJSB_SB_SC_EEESA_SE_SG_Li256ELb0ELb0ELb0ELb0EEENS1_29StaticPersistentTileSchedulerILb0EEEEEEEEEvNT_6ParamsE)
        /*0284*/ 	.word	0x00000030


	//----- nvinfo : EIATTR_REGCOUNT
	.align		4
.L_163:
        /*0288*/ 	.byte	0x04, 0x2f
        /*028a*/ 	.short	(.L_165 - .L_164)
	.align		4
.L_164:
        /*028c*/ 	.word	index@(_ZN7cutlass13device_kernelIN5flash11enable_sm90INS1_16FlashAttnFwdSm90INS1_25CollectiveMainloopFwdSm90ILi2EN4cute5tupleIJNS5_1CILi1EEES8_S8_EEENS6_IJNS7_ILi128EEENS7_ILi176EEESA_EEELi128ENS_6half_tEfNS_4arch4Sm90ELb0ELb0ELb1ELb0ELb0ELb0ELb0ELb1ELb1ELb0ELb0ELb0EEENS1_21CollectiveEpilogueFwdINS6_IJSA_SA_SB_EEES9_SD_SF_Li256ELb0ELb0ELb0ELb0EEENS1_29StaticPersistentTileSchedulerILb0EEEEEEEEEvNT_6ParamsE)
        /*0290*/ 	.word	0x000000a8


	//----- nvinfo : EIATTR_FRAME_SIZE
	.align		4
.L_165:
        /*0294*/ 	.byte	0x04, 0x11
        /*0296*/ 	.short	(.L_167 - .L_166)
	.align		4
.L_166:
        /*0298*/ 	.word	index@(_ZN7cutlass13device_kernelIN5flash11enable_sm90INS1_16FlashAttnFwdSm90INS1_25CollectiveMainloopFwdSm90ILi2EN4cute5tupleIJNS5_1CILi1EEES8_S8_EEENS6_IJNS7_ILi128EEENS7_ILi176EEESA_EEELi128ENS_6half_tEfNS_4arch4Sm90ELb0ELb0ELb1ELb0ELb0ELb0ELb0ELb1ELb1ELb0ELb0ELb0EEENS1_21CollectiveEpilogueFwdINS6_IJSA_SA_SB_EEES9_SD_SF_Li256ELb0ELb0ELb0ELb0EEENS1_29StaticPersistentTileSchedulerILb0EEEEEEEEEvNT_6ParamsE)
        /*029c*/ 	.word	0x00000020


	//----- nvinfo : EIATTR_REGCOUNT
	.align		4
.L_167:
        /*02a0*/ 	.byte	0x04, 0x2f
        /*02a2*/ 	.short	(.L_169 - .L_168)
	.align		4
.L_168:
        /*02a4*/ 	.word	index@(_ZN7cutlass13device_kernelIN5flash11enable_sm90INS1_16FlashAttnFwdSm90INS1_25CollectiveMainloopFwdSm90ILi2EN4cute5tupleIJNS5_1CILi1EEES8_S8_EEENS6_IJNS7_ILi128EEENS7_ILi112EEENS7_ILi192EEEEEELi192ENS_6half_tEfNS_4arch4Sm90ELb1ELb0ELb1ELb1ELb0ELb1ELb0ELb1ELb1ELb0ELb0ELb0EEENS1_21CollectiveEpilogueFwdINS6_IJSA_SC_SB_EEES9_SE_SG_Li256ELb1ELb0ELb0ELb0EEENS1_36VarlenDynamicPersistentTileSchedulerILi128ELi112ELi256ELi32ELb0ELb0ELb1ELb1ELb1ELb1EEEEEEEEEvNT_6ParamsE)
        /*02a8*/ 	.word	0x000000a8


	//----- nvinfo : EIATTR_FRAME_SIZE
	.align		4
.L_169:
        /*02ac*/ 	.byte	0x04, 0x11
        /*02ae*/ 	.short	(.L_171 - .L_170)
	.align		4
.L_170:
        /*02b0*/ 	.word	index@(_ZN7cutlass13device_kernelIN5flash11enable_sm90INS1_16FlashAttnFwdSm90INS1_25CollectiveMainloopFwdSm90ILi2EN4cute5tupleIJNS5_1CILi1EEES8_S8_EEENS6_IJNS7_ILi128EEENS7_ILi112EEENS7_ILi192EEEEEELi192ENS_6half_tEfNS_4arch4Sm90ELb1ELb0ELb1ELb1ELb0ELb1ELb0ELb1ELb1ELb0ELb0ELb0EEENS1_21CollectiveEpilogueFwdINS6_IJSA_SC_SB_EEES9_SE_SG_Li256ELb1ELb0ELb0ELb0EEENS1_36VarlenDynamicPersistentTileSchedulerILi128ELi112ELi256ELi32ELb0ELb0ELb1ELb1ELb1ELb1EEEEEEEEEvNT_6ParamsE)
        /*02b4*/ 	.word	0x00000088


	//----- nvinfo : EIATTR_REGCOUNT
	.align		4
.L_171:
        /*02b8*/ 	.byte	0x04, 0x2f
        /*02ba*/ 	.short	(.L_173 - .L_172)
	.align		4
.L_172:
        /*02bc*/ 	.word	index@(_ZN7cutlass13device_kernelIN5flash11enable_sm90INS1_16FlashAttnFwdSm90INS1_25CollectiveMainloopFwdSm90ILi2EN4cute5tupleIJNS5_1CILi1EEES8_S8_EEENS6_IJNS7_ILi128EEENS7_ILi112EEENS7_ILi192EEEEEELi192ENS_6half_tEfNS_4arch4Sm90ELb1ELb0ELb1ELb1ELb0ELb0ELb0ELb1ELb1ELb0ELb0ELb0EEENS1_21CollectiveEpilogueFwdINS6_IJSA_SC_SB_EEES9_SE_SG_Li256ELb1ELb0ELb0ELb0EEENS1_36VarlenDynamicPersistentTileSchedulerILi128ELi112ELi256ELi32ELb0ELb0ELb1ELb1ELb1ELb1EEEEEEEEEvNT_6ParamsE)
        /*02c0*/ 	.word	0x000000a8


	//----- nvinfo : EIATTR_FRAME_SIZE
	.align		4
.L_173:
        /*02c4*/ 	.byte	0x04, 0x11
        /*02c6*/ 	.short	(.L_175 - .L_174)
	.align		4
.L_174:
        /*02c8*/ 	.word	index@(_ZN7cutlass13device_kernelIN5flash11enable_sm90INS1_16FlashAttnFwdSm90INS1_25CollectiveMainloopFwdSm90ILi2EN4cute5tupleIJNS5_1CILi1EEES8_S8_EEENS6_IJNS7_ILi128EEENS7_ILi112EEENS7_ILi192EEEEEELi192ENS_6half_tEfNS_4arch4Sm90ELb1ELb0ELb1ELb1ELb0ELb0ELb0ELb1ELb1ELb0ELb0ELb0EEENS1_21CollectiveEpilogueFwdINS6_IJSA_SC_SB_EEES9_SE_SG_Li256ELb1ELb0ELb0ELb0EEENS1_36VarlenDynamicPersistentTileSchedulerILi128ELi112ELi256ELi32ELb0ELb0ELb1ELb1ELb1ELb1EEEEEEEEEvNT_6ParamsE)
        /*02cc*/ 	.word	0x00000030


	//----- nvinfo : EIATTR_REGCOUNT
	.align		4
.L_175:
        /*02d0*/ 	.byte	0x04, 0x2f
        /*02d2*/ 	.short	(.L_177 - .L_176)
	.align		4
.L_176:
        /*02d4*/ 	.word	index@(_ZN7cutlass13device_kernelIN5flash11enable_sm90INS1_16FlashAttnFwdSm90INS1_25CollectiveMainloopFwdSm90ILi2EN4cute5tupleIJNS5_1CILi1EEES8_S8_EEENS6_IJNS7_ILi128EEENS7_ILi112EEENS7_ILi192EEEEEELi192ENS_6half_tEfNS_4arch4Sm90ELb1ELb0ELb1ELb0ELb0ELb0ELb0ELb1ELb1ELb0ELb0ELb0EEENS1_21CollectiveEpilogueFwdINS6_IJSA_SC_SB_EEES9_SE_SG_Li256ELb0ELb0ELb0ELb0EEENS1_30DynamicPersistentTileSchedulerILi256ELi32ELb0ELb0ELb1EEEEEEEEEvNT_6ParamsE)
        /*02d8*/ 	.word	0x000000a8


	//----- nvinfo : EIATTR_FRAME_SIZE
	.align		4
.L_177:
        /*02dc*/ 	.byte	0x04, 0x11
        /*02de*/ 	.short	(.L_179 - .L_178)
	.align		4
.L_178:
        /*02e0*/ 	.word	index@(_ZN7cutlass13device_kernelIN5flash11enable_sm90INS1_16FlashAttnFwdSm90INS1_25CollectiveMainloopFwdSm90ILi2EN4cute5tupleIJNS5_1CILi1EEES8_S8_EEENS6_IJNS7_ILi128EEENS7_ILi112EEENS7_ILi192EEEEEELi192ENS_6half_tEfNS_4arch4Sm90ELb1ELb0ELb1ELb0ELb0ELb0ELb0ELb1ELb1ELb0ELb0ELb0EEENS1_21CollectiveEpilogueFwdINS6_IJSA_SC_SB_EEES9_SE_SG_Li256ELb0ELb0ELb0ELb0EEENS1_30DynamicPersistentTileSchedulerILi256ELi32ELb0ELb0ELb1EEEEEEEEEvNT_6ParamsE)
        /*02e4*/ 	.word	0x00000010


	//----- nvinfo : EIATTR_REGCOUNT
	.align		4
.L_179:
        /*02e8*/ 	.byte	0x04, 0x2f
        /*02ea*/ 	.short	(.L_181 - .L_180)
	.align		4
.L_180:
        /*02ec*/ 	.word	index@(_ZN7cutlass13device_kernelIN5flash11enable_sm90INS1_16FlashAttnFwdSm90INS1_25CollectiveMainloopFwdSm90ILi2EN4cute5tupleIJNS5_1CILi1EEES8_S8_EEENS6_IJNS7_ILi128EEENS7_ILi96EEENS7_ILi192EEEEEELi192ENS_6half_tEfNS_4arch4Sm90ELb0ELb1ELb1ELb1ELb0ELb1ELb0ELb1ELb1ELb0ELb0ELb0EEENS1_21CollectiveEpilogueFwdINS6_IJSA_SC_SB_EEES9_SE_SG_Li256ELb1ELb0ELb0ELb0EEENS1_36VarlenDynamicPersistentTileSchedulerILi128ELi96ELi256ELi32ELb0ELb0ELb1ELb1ELb0ELb1EEEEEEEEEvNT_6ParamsE)
        /*02f0*/ 	.word	0x000000a8


	//----- nvinfo : EIATTR_FRAME_SIZE
	.align		4
.L_181:
        /*02f4*/ 	.byte	0x04, 0x11
        /*02f6*/ 	.short	(.L_183 - .L_182)
	.align		4
.L_182:
        /*02f8*/ 	.word	index@(_ZN7cutlass13device_kernelIN5flash11enable_sm90INS1_16FlashAttnFwdSm90INS1_25CollectiveMainloopFwdSm90ILi2EN4cute5tupleIJNS5_1CILi1EEES8_S8_EEENS6_IJNS7_ILi128EEENS7_ILi96EEENS7_ILi192EEEEEELi192ENS_6half_tEfNS_4arch4Sm90ELb0ELb1ELb1ELb1ELb0ELb1ELb0ELb1ELb1ELb0ELb0ELb0EEENS1_21CollectiveEpilogueFwdINS6_IJSA_SC_SB_EEES9_SE_SG_Li256ELb1ELb0ELb0ELb0EEENS1_36VarlenDynamicPersistentTileSchedulerILi128ELi96ELi256ELi32ELb0ELb0ELb1ELb1ELb0ELb1EEEEEEEEEvNT_6ParamsE)
        /*02fc*/ 	.word	0x00000058


	//----- nvinfo : EIATTR_REGCOUNT
	.align		4
.L_183:
        /*0300*/ 	.byte	0x04, 0x2f
        /*0302*/ 	.short	(.L_185 - .L_184)
	.align		4
.L_184:
        /*0304*/ 	.word	index@(_ZN7cutlass13device_kernelIN5flash11enable_sm90INS1_16FlashAttnFwdSm90INS1_25CollectiveMainloopFwdSm90ILi2EN4cute5tupleIJNS5_1CILi1EEES8_S8_EEENS6_IJNS7_ILi128EEENS7_ILi96EEENS7_ILi192EEEEEELi192ENS_6half_tEfNS_4arch4Sm90ELb0ELb1ELb1ELb1ELb0ELb0ELb0ELb1ELb1ELb0ELb0ELb0EEENS1_21CollectiveEpilogueFwdINS6_IJSA_SC_SB_EEES9_SE_SG_Li256ELb1ELb0ELb0ELb0EEENS1_36VarlenDynamicPersistentTileSchedulerILi128ELi96ELi256ELi32ELb0ELb0ELb1ELb1ELb0ELb1EEEEEEEEEvNT_6ParamsE)
        /*0308*/ 	.word	0x000000a8


	//----- nvinfo : EIATTR_FRAME_SIZE
	.align		4
.L_185:
        /*030c*/ 	.byte	0x04, 0x11
        /*030e*/ 	.short	(.L_187 - .L_186)
	.align		4
.L_186:
        /*0310*/ 	.word	index@(_ZN7cutlass13device_kernelIN5flash11enable_sm90INS1_16FlashAttnFwdSm90INS1_25CollectiveMainloopFwdSm90ILi2EN4cute5tupleIJNS5_1CILi1EEES8_S8_EEENS6_IJNS7_ILi128EEENS7_ILi96EEENS7_ILi192EEEEEELi192ENS_6half_tEfNS_4arch4Sm90ELb0ELb1ELb1ELb1ELb0ELb0ELb0ELb1ELb1ELb0ELb0ELb0EEENS1_21CollectiveEpilogueFwdINS6_IJSA_SC_SB_EEES9_SE_SG_Li256ELb1ELb0ELb0ELb0EEENS1_36VarlenDynamicPersistentTileSchedulerILi128ELi96ELi256ELi32ELb0ELb0ELb1ELb1ELb0ELb1EEEEEEEEEvNT_6ParamsE)
        /*0314*/ 	.word	0x00000028


	//----- nvinfo : EIATTR_REGCOUNT
	.align		4
.L_187:
        /*0318*/ 	.byte	0x04, 0x2f
        /*031a*/ 	.short	(.L_189 - .L_188)
	.align		4
.L_188:
        /*031c*/ 	.word	index@(_ZN7cutlass13device_kernelIN5flash11enable_sm90INS1_16FlashAttnFwdSm90INS1_25CollectiveMainloopFwdSm90ILi2EN4cute5tupleIJNS5_1CILi1EEES8_S8_EEENS6_IJNS7_ILi128EEENS7_ILi96EEENS7_ILi192EEEEEELi192ENS_6half_tEfNS_4arch4Sm90ELb0ELb1ELb1ELb0ELb0ELb0ELb0ELb1ELb1ELb0ELb0ELb0EEENS1_21CollectiveEpilogueFwdINS6_IJSA_SC_SB_EEES9_SE_SG_Li256ELb0ELb0ELb0ELb0EEENS1_30DynamicPersistentTileSchedulerILi256ELi32ELb0ELb0ELb1EEEEEEEEEvNT_6ParamsE)
        /*0320*/ 	.word	0x000000a8


	//----- nvinfo : EIATTR_FRAME_SIZE
	.align		4
.L_189:
        /*0324*/ 	.byte	0x04, 0x11
        /*0326*/ 	.short	(.L_191 - .L_190)
	.align		4
.L_190:
        /*0328*/ 	.word	index@(_ZN7cutlass13device_kernelIN5flash11enable_sm90INS1_16FlashAttnFwdSm90INS1_25CollectiveMainloopFwdSm90ILi2EN4cute5tupleIJNS5_1CILi1EEES8_S8_EEENS6_IJNS7_ILi128EEENS7_ILi96EEENS7_ILi192EEEEEELi192ENS_6half_tEfNS_4arch4Sm90ELb0ELb1ELb1ELb0ELb0ELb0ELb0ELb1ELb1ELb0ELb0ELb0EEENS1_21CollectiveEpilogueFwdINS6_IJSA_SC_SB_EEES9_SE_SG_Li256ELb0ELb0ELb0ELb0EEENS1_30DynamicPersistentTileSchedulerILi256ELi32ELb0ELb0ELb1EEEEEEEEEvNT_6ParamsE)
        /*032c*/ 	.word	0x00000008


	//----- nvinfo : EIATTR_REGCOUNT
	.align		4
.L_191:
        /*0330*/ 	.byte	0x04, 0x2f
        /*0332*/ 	.short	(.L_193 - .L_192)
	.align		4
.L_192:
        /*0334*/ 	.word	index@(_ZN7cutlass13device_kernelIN5flash11enable_sm90INS1_16FlashAttnFwdSm90INS1_25CollectiveMainloopFwdSm90ILi2EN4cute5tupleIJNS5_1CILi1EEES8_S8_EEENS6_IJNS7_ILi128EEENS7_ILi112EEENS7_ILi192EEEEEELi192ENS_6half_tEfNS_4arch4Sm90ELb0ELb0ELb1ELb1ELb0ELb1ELb0ELb1ELb1ELb0ELb0ELb0EEENS1_21CollectiveEpilogueFwdINS6_IJSA_SC_SB_EEES9_SE_SG_Li256ELb1ELb0ELb0ELb0EEENS1_36VarlenDynamicPersistentTileSchedulerILi128ELi112ELi256ELi32ELb0ELb0ELb1ELb0ELb1ELb1EEEEEEEEEvNT_6ParamsE)
        /*0338*/ 	.word	0x000000a8


	//----- nvinfo : EIATTR_FRAME_SIZE
	.align		4
.L_193:
        /*033c*/ 	.byte	0x04, 0x11
        /*033e*/ 	.short	(.L_195 - .L_194)
	.align		4
.L_194:
        /*0340*/ 	.word	index@(_ZN7cutlass13device_kernelIN5flash11enable_sm90INS1_16FlashAttnFwdSm90INS1_25CollectiveMainloopFwdSm90ILi2EN4cute5tupleIJNS5_1CILi1EEES8_S8_EEENS6_IJNS7_ILi128EEENS7_ILi112EEENS7_ILi192EEEEEELi192ENS_6half_tEfNS_4arch4Sm90ELb0ELb0ELb1ELb1ELb0ELb1ELb0ELb1ELb1ELb0ELb0ELb0EEENS1_21CollectiveEpilogueFwdINS6_IJSA_SC_SB_EEES9_SE_SG_Li256ELb1ELb0ELb0ELb0EEENS1_36VarlenDynamicPersistentTileSchedulerILi128ELi112ELi256ELi32ELb0ELb0ELb1ELb0ELb1ELb1EEEEEEEEEvNT_6ParamsE)
        /*0344*/ 	.word	0x00000070


	//----- nvinfo : EIATTR_REGCOUNT
	.align		4
.L_195:
        /*0348*/ 	.byte	0x04, 0x2f
        /*034a*/ 	.short	(.L_197 - .L_196)
	.align		4
.L_196:
        /*034c*/ 	.word	index@(_ZN7cutlass13device_kernelIN5flash11enable_sm90INS1_16FlashAttnFwdSm90INS1_25CollectiveMainloopFwdSm90ILi2EN4cute5tupleIJNS5_1CILi1EEES8_S8_EEENS6_IJNS7_ILi128EEENS7_ILi112EEENS7_ILi192EEEEEELi192ENS_6half_tEfNS_4arch4Sm90ELb0ELb0ELb1ELb1ELb0ELb0ELb0ELb1ELb1ELb0ELb0ELb0EEENS1_21CollectiveEpilogueFwdINS6_IJSA_SC_SB_EEES9_SE_SG_Li256ELb1ELb0ELb0ELb0EEENS1_36VarlenDynamicPersistentTileSchedulerILi128ELi112ELi256ELi32ELb0ELb0ELb1ELb0ELb1ELb1EEEEEEEEEvNT_6ParamsE)
        /*0350*/ 	.word	0x000000a8


	//----- nvinfo : EIATTR_FRAME_SIZE
	.align		4
.L_197:
        /*0354*/ 	.byte	0x04, 0x11
        /*0356*/ 	.short	(.L_199 - .L_198)
	.align		4
.L_198:
        /*0358*/ 	.word	index@(_ZN7cutlass13device_kernelIN5flash11enable_sm90INS1_16FlashAttnFwdSm90INS1_25CollectiveMainloopFwdSm90ILi2EN4cute5tupleIJNS5_1CILi1EEES8_S8_EEENS6_IJNS7_ILi128EEENS7_ILi112EEENS7_ILi192EEEEEELi192ENS_6half_tEfNS_4arch4Sm90ELb0ELb0ELb1ELb1ELb0ELb0ELb0ELb1ELb1ELb0ELb0ELb0EEENS1_21CollectiveEpilogueFwdINS6_IJSA_SC_SB_EEES9_SE_SG_Li256ELb1ELb0ELb0ELb0EEENS1_36VarlenDynamicPersistentTileSchedulerILi128ELi112ELi256ELi32ELb0ELb0ELb1ELb0ELb1ELb1EEEEEEEEEvNT_6ParamsE)
        /*035c*/ 	.word	0x00000038


	//----- nvinfo : EIATTR_REGCOUNT
	.align		4
.L_199:
        /*0360*/ 	.byte	0x04, 0x2f
        /*0362*/ 	.short	(.L_201 - .L_200)
	.align		4
.L_200:
        /*0364*/ 	.word	index@(_ZN7cutlass13device_kernelIN5flash11enable_sm90INS1_16FlashAttnFwdSm90INS1_25CollectiveMainloopFwdSm90ILi2EN4cute5tupleIJNS5_1CILi2EEENS7_ILi1EEES9_EEENS6_IJNS7_ILi128EEENS7_ILi112EEENS7_ILi192EEEEEELi192ENS_6half_tEfNS_4arch4Sm90ELb0ELb0ELb1ELb0ELb0ELb0ELb0ELb1ELb1ELb0ELb0ELb0EEENS1_21CollectiveEpilogueFwdINS6_IJSB_SD_SC_EEESA_SF_SH_Li256ELb0ELb0ELb0ELb0EEENS1_29StaticPersistentTileSchedulerILb0EEEEEEEEEvNT_6ParamsE)
        /*0368*/ 	.word	0x000000a8


	//----- nvinfo : EIATTR_FRAME_SIZE
	.align		4
.L_201:
        /*036c*/ 	.byte	0x04, 0x11
        /*036e*/ 	.short	(.L_203 - .L_202)
	.align		4
.L_202:
        /*0370*/ 	.word	index@(_ZN7cutlass13device_kernelIN5flash11enable_sm90INS1_16FlashAttnFwdSm90INS1_25CollectiveMainloopFwdSm90ILi2EN4cute5tupleIJNS5_1CILi2EEENS7_ILi1EEES9_EEENS6_IJNS7_ILi128EEENS7_ILi112EEENS7_ILi192EEEEEELi192ENS_6half_tEfNS_4arch4Sm90ELb0ELb0ELb1ELb0ELb0ELb0ELb0ELb1ELb1ELb0ELb0ELb0EEENS1_21CollectiveEpilogueFwdINS6_IJSB_SD_SC_EEESA_SF_SH_Li256ELb0ELb0ELb0ELb0EEENS1_29StaticPersistentTileSchedulerILb0EEEEEEEEEvNT_6ParamsE)
        /*0374*/ 	.word	0x00000030


	//----- nvinfo : EIATTR_REGCOUNT
	.align		4
.L_203:
        /*0378*/ 	.byte	0x04, 0x2f
        /*037a*/ 	.short	(.L_205 - .L_204)
	.align		4
.L_204:
        /*037c*/ 	.word	index@(_ZN7cutlass13device_kernelIN5flash11enable_sm90INS1_16FlashAttnFwdSm90INS1_25CollectiveMainloopFwdSm90ILi2EN4cute5tupleIJNS5_1CILi1EEES8_S8_EEENS6_IJNS7_ILi128EEENS7_ILi112EEENS7_ILi192EEEEEELi192ENS_6half_tEfNS_4arch4Sm90ELb0ELb0ELb1ELb0ELb0ELb0ELb0ELb1ELb1ELb0ELb0ELb0EEENS1_21CollectiveEpilogueFwdINS6_IJSA_SC_SB_EEES9_SE_SG_Li256ELb0ELb0ELb0ELb0EEENS1_29StaticPersistentTileSchedulerILb0EEEEEEEEEvNT_6ParamsE)
        /*0380*/ 	.word	0x000000a8


	//----- nvinfo : EIATTR_FRAME_SIZE
	.align		4
.L_205:
        /*0384*/ 	.byte	0x04, 0x11
        /*0386*/ 	.short	(.L_207 - .L_206)
	.align		4
.L_206:
        /*0388*/ 	.word	index@(_ZN7cutlass13device_kernelIN5flash11enable_sm90INS1_16FlashAttnFwdSm90INS1_25CollectiveMainloopFwdSm90ILi2EN4cute5tupleIJNS5_1CILi1EEES8_S8_EEENS6_IJNS7_ILi128EEENS7_ILi112EEENS7_ILi192EEEEEELi192ENS_6half_tEfNS_4arch4Sm90ELb0ELb0ELb1ELb0ELb0ELb0ELb0ELb1ELb1ELb0ELb0ELb0EEENS1_21CollectiveEpilogueFwdINS6_IJSA_SC_SB_EEES9_SE_SG_Li256ELb0ELb0ELb0ELb0EEENS1_29StaticPersistentTileSchedulerILb0EEEEEEEEEvNT_6ParamsE)
        /*038c*/ 	.word	0x00000020


	//----- nvinfo : EIATTR_REGCOUNT
	.align		4
.L_207:
        /*0390*/ 	.byte	0x04, 0x2f
        /*0392*/ 	.short	(.L_209 - .L_208)
	.align		4
.L_208:
        /*0394*/ 	.word	index@(_ZN7cutlass13device_kernelIN5flash11enable_sm90INS1_16FlashAttnFwdSm90INS1_25CollectiveMainloopFwdSm90ILi2EN4cute5tupleIJNS5_1CILi1EEES8_S8_EEENS6_IJNS7_ILi128EEENS7_ILi80EEENS7_ILi256EEEEEELi256ENS_6half_tEfNS_4arch4Sm90ELb1ELb0ELb1ELb1ELb0ELb1ELb0ELb1ELb1ELb0ELb0ELb0EEENS1_21CollectiveEpilogueFwdINS6_IJSA_SC_SB_EEES9_SE_SG_Li256ELb1ELb0ELb0ELb0EEENS1_36VarlenDynamicPersistentTileSchedulerILi128ELi80ELi256ELi32ELb0ELb0ELb1ELb1ELb1ELb1EEEEEEEEEvNT_6ParamsE)
        /*0398*/ 	.word	0x000000a8


	//----- nvinfo : EIATTR_FRAME_SIZE
	.align		4
.L_209:
        /*039c*/ 	.byte	0x04, 0x11
        /*039e*/ 	.short	(.L_211 - .L_210)
	.align		4
.L_210:
        /*03a0*/ 	.word	index@(_ZN7cutlass13device_kernelIN5flash11enable_sm90INS1_16FlashAttnFwdSm90INS1_25CollectiveMainloopFwdSm90ILi2EN4cute5tupleIJNS5_1CILi1EEES8_S8_EEENS6_IJNS7_ILi128EEENS7_ILi80EEENS7_ILi256EEEEEELi256ENS_6half_tEfNS_4arch4Sm90ELb1ELb0ELb1ELb1ELb0ELb1ELb0ELb1ELb1ELb0ELb0ELb0EEENS1_21CollectiveEpilogueFwdINS6_IJSA_SC_SB_EEES9_SE_SG_Li256ELb1ELb0ELb0ELb0EEENS1_36VarlenDynamicPersistentTileSchedulerILi128ELi80ELi256ELi32ELb0ELb0ELb1ELb1ELb1ELb1EEEEEEEEEvNT_6ParamsE)
        /*03a4*/ 	.word	0x000000a0


	//----- nvinfo : EIATTR_REGCOUNT
	.align		4
.L_211:
        /*03a8*/ 	.byte	0x04, 0x2f
        /*03aa*/ 	.short	(.L_213 - .L_212)
	.align		4
.L_212:
        /*03ac*/ 	.word	index@(_ZN7cutlass13device_kernelIN5flash11enable_sm90INS1_16FlashAttnFwdSm90INS1_25CollectiveMainloopFwdSm90ILi2EN4cute5tupleIJNS5_1CILi1EEES8_S8_EEENS6_IJNS7_ILi128EEENS7_ILi80EEENS7_ILi256EEEEEELi256ENS_6half_tEfNS_4arch4Sm90ELb1ELb0ELb1ELb1ELb0ELb0ELb0ELb1ELb1ELb0ELb0ELb0EEENS1_21CollectiveEpilogueFwdINS6_IJSA_SC_SB_EEES9_SE_SG_Li256ELb1ELb0ELb0ELb0EEENS1_36VarlenDynamicPersistentTileSchedulerILi128ELi80ELi256ELi32ELb0ELb0ELb1ELb1ELb1ELb1EEEEEEEEEvNT_6ParamsE)
        /*03b0*/ 	.word	0x000000a8


	//----- nvinfo : EIATTR_FRAME_SIZE
	.align		4
.L_213:
        /*03b4*/ 	.byte	0x04, 0x11
        /*03b6*/ 	.short	(.L_215 - .L_214)
	.align		4
.L_214:
        /*03b8*/ 	.word	index@(_ZN7cutlass13device_kernelIN5flash11enable_sm90INS1_16FlashAttnFwdSm90INS1_25CollectiveMainloopFwdSm90ILi2EN4cute5tupleIJNS5_1CILi1EEES8_S8_EEENS6_IJNS7_ILi128EEENS7_ILi80EEENS7_ILi256EEEEEELi256ENS_6half_tEfNS_4arch4Sm90ELb1ELb0ELb1ELb1ELb0ELb0ELb0ELb1ELb1ELb0ELb0ELb0EEENS1_21CollectiveEpilogueFwdINS6_IJSA_SC_SB_EEES9_SE_SG_Li256ELb1ELb0ELb0ELb0EEENS1_36VarlenDynamicPersistentTileSchedulerILi128ELi80ELi256ELi32ELb0ELb0ELb1ELb1ELb1ELb1EEEEEEEEEvNT_6ParamsE)
        /*03bc*/ 	.word	0x00000030


	//----- nvinfo : EIATTR_REGCOUNT
	.align		4
.L_215:
        /*03c0*/ 	.byte	0x04, 0x2f
        /*03c2*/ 	.short	(.L_217 - .L_216)
	.align		4
.L_216:
        /*03c4*/ 	.word	index@(_ZN7cutlass13device_kernelIN5flash11enable_sm90INS1_16FlashAttnFwdSm90INS1_25CollectiveMainloopFwdSm90ILi2EN4cute5tupleIJNS5_1CILi1EEES8_S8_EEENS6_IJNS7_ILi128EEENS7_ILi80EEENS7_ILi256EEEEEELi256ENS_6half_tEfNS_4arch4Sm90ELb1ELb0ELb1ELb0ELb0ELb0ELb0ELb1ELb1ELb0ELb0ELb0EEENS1_21CollectiveEpilogueFwdINS6_IJSA_SC_SB_EEES9_SE_SG_Li256ELb0ELb0ELb0ELb0EEENS1_30DynamicPersistentTileSchedulerILi256ELi32ELb0ELb0ELb1EEEEEEEEEvNT_6ParamsE)
        /*03c8*/ 	.word	0x000000a8


	//----- nvinfo : EIATTR_FRAME_SIZE
	.align		4
.L_217:
        /*03cc*/ 	.byte	0x04, 0x11
        /*03ce*/ 	.short	(.L_219 - .L_218)
	.align		4
.L_218:
        /*03d0*/ 	.word	index@(_ZN7cutlass13device_kernelIN5flash11enable_sm90INS1_16FlashAttnFwdSm90INS1_25CollectiveMainloopFwdSm90ILi2EN4cute5tupleIJNS5_1CILi1EEES8_S8_EEENS6_IJNS7_ILi128EEENS7_ILi80EEENS7_ILi256EEEEEELi256ENS_6half_tEfNS_4arch4Sm90ELb1ELb0ELb1ELb0ELb0ELb0ELb0ELb1ELb1ELb0ELb0ELb0EEENS1_21CollectiveEpilogueFwdINS6_IJSA_SC_SB_EEES9_SE_SG_Li256ELb0ELb0ELb0ELb0EEENS1_30DynamicPersistentTileSchedulerILi256ELi32ELb0ELb0ELb1EEEEEEEEEvNT_6ParamsE)
        /*03d4*/ 	.word	0x00000008


	//----- nvinfo : EIATTR_REGCOUNT
	.align		4
.L_219:
        /*03d8*/ 	.byte	0x04, 0x2f
        /*03da*/ 	.short	(.L_221 - .L_220)
	.align		4
.L_220:
        /*03dc*/ 	.word	index@(_ZN7cutlass13device_kernelIN5flash11enable_sm90INS1_16FlashAttnFwdSm90INS1_25CollectiveMainloopFwdSm90ILi2EN4cute5tupleIJNS5_1CILi1EEES8_S8_EEENS6_IJNS7_ILi128EEENS7_ILi64EEENS7_ILi256EEEEEELi256ENS_6half_tEfNS_4arch4Sm90ELb0ELb1ELb1ELb1ELb0ELb1ELb0ELb1ELb1ELb0ELb0ELb0EEENS1_21CollectiveEpilogueFwdINS6_IJSA_SC_SB_EEES9_SE_SG_Li256ELb1ELb0ELb0ELb0EEENS1_36VarlenDynamicPersistentTileSchedulerILi128ELi64ELi256ELi32ELb0ELb0ELb1ELb1ELb0ELb1EEEEEEEEEvNT_6ParamsE)
        /*03e0*/ 	.word	0x000000a8


	//----- nvinfo : EIATTR_FRAME_SIZE
	.align		4
.L_221:
        /*03e4*/ 	.byte	0x04, 0x11
        /*03e6*/ 	.short	(.L_223 - .L_222)
	.align		4
.L_222:
        /*03e8*/ 	.word	index@(_ZN7cutlass13device_kernelIN5flash11enable_sm90INS1_16FlashAttnFwdSm90INS1_25CollectiveMainloopFwdSm90ILi2EN4cute5tupleIJNS5_1CILi1EEES8_S8_EEENS6_IJNS7_ILi128EEENS7_ILi64EEENS7_ILi256EEEEEELi256ENS_6half_tEfNS_4arch4Sm90ELb0ELb1ELb1ELb1ELb0ELb1ELb0ELb1ELb1ELb0ELb0ELb0EEENS1_21CollectiveEpilogueFwdINS6_IJSA_SC_SB_EEES9_SE_SG_Li256ELb1ELb0ELb0ELb0EEENS1_36VarlenDynamicPersistentTileSchedulerILi128ELi64ELi256ELi32ELb0ELb0ELb1ELb1ELb0ELb1EEEEEEEEEvNT_6ParamsE)
        /*03ec*/ 	.word	0x000000a8


	//----- nvinfo : EIATTR_REGCOUNT
	.align		4
.L_223:
        /*03f0*/ 	.byte	0x04, 0x2f
        /*03f2*/ 	.short	(.L_225 - .L_224)
	.align		4
.L_224:
        /*03f4*/ 	.word	index@(_ZN7cutlass13device_kernelIN5flash11enable_sm90INS1_16FlashAttnFwdSm90INS1_25CollectiveMainloopFwdSm90ILi2EN4cute5tupleIJNS5_1CILi1EEES8_S8_EEENS6_IJNS7_ILi128EEENS7_ILi64EEENS7_ILi256EEEEEELi256ENS_6half_tEfNS_4arch4Sm90ELb0ELb1ELb1ELb1ELb0ELb0ELb0ELb1ELb1ELb0ELb0ELb0EEENS1_21CollectiveEpilogueFwdINS6_IJSA_SC_SB_EEES9_SE_SG_Li256ELb1ELb0ELb0ELb0EEENS1_36VarlenDynamicPersistentTileSchedulerILi128ELi64ELi256ELi32ELb0ELb0ELb1ELb1ELb0ELb1EEEEEEEEEvNT_6ParamsE)
        /*03f8*/ 	.word	0x000000a8


	//----- nvinfo : EIATTR_FRAME_SIZE
	.align		4
.L_225:
        /*03fc*/ 	.byte	0x04, 0x11
        /*03fe*/ 	.short	(.L_227 - .L_226)
	.align		4
.L_226:
        /*0400*/ 	.word	index@(_ZN7cutlass13device_kernelIN5flash11enable_sm90INS1_16FlashAttnFwdSm90INS1_25CollectiveMainloopFwdSm90ILi2EN4cute5tupleIJNS5_1CILi1EEES8_S8_EEENS6_IJNS7_ILi128EEENS7_ILi64EEENS7_ILi256EEEEEELi256ENS_6half_tEfNS_4arch4Sm90ELb0ELb1ELb1ELb1ELb0ELb0ELb0ELb1ELb1ELb0ELb0ELb0EEENS1_21CollectiveEpilogueFwdINS6_IJSA_SC_SB_EEES9_SE_SG_Li256ELb1ELb0ELb0ELb0EEENS1_36VarlenDynamicPersistentTileSchedulerILi128ELi64ELi256ELi32ELb0ELb0ELb1ELb1ELb0ELb1EEEEEEEEEvNT_6ParamsE)
        /*0404*/ 	.word	0x00000028


	//----- nvinfo : EIATTR_REGCOUNT
	.align		4
.L_227:
        /*0408*/ 	.byte	0x04, 0x2f
        /*040a*/ 	.short	(.L_229 - .L_228)
	.align		4
.L_228:
        /*040c*/ 	.word	index@(_ZN7cutlass13device_kernelIN5flash11enable_sm90INS1_16FlashAttnFwdSm90INS1_25CollectiveMainloopFwdSm90ILi2EN4cute5tupleIJNS5_1CILi1EEES8_S8_EEENS6_IJNS7_ILi128EEENS7_ILi64EEENS7_ILi256EEEEEELi256ENS_6half_tEfNS_4arch4Sm90ELb0ELb1ELb1ELb0ELb0ELb0ELb0ELb1ELb1ELb0ELb0ELb0EEENS1_21CollectiveEpilogueFwdINS6_IJSA_SC_SB_EEES9_SE_SG_Li256ELb0ELb0ELb0ELb0EEENS1_30DynamicPersistentTileSchedulerILi256ELi32ELb0ELb0ELb1EEEEEEEEEvNT_6ParamsE)
        /*0410*/ 	.word	0x000000a8


	//----- nvinfo : EIATTR_FRAME_SIZE
	.align		4
.L_229:
        /*0414*/ 	.byte	0x04, 0x11
        /*0416*/ 	.short	(.L_231 - .L_230)
	.align		4
.L_230:
        /*0418*/ 	.word	index@(_ZN7cutlass13device_kernelIN5flash11enable_sm90INS1_16FlashAttnFwdSm90INS1_25CollectiveMainloopFwdSm90ILi2EN4cute5tupleIJNS5_1CILi1EEES8_S8_EEENS6_IJNS7_ILi128EEENS7_ILi64EEENS7_ILi256EEEEEELi256ENS_6half_tEfNS_4arch4Sm90ELb0ELb1ELb1ELb0ELb0ELb0ELb0ELb1ELb1ELb0ELb0ELb0EEENS1_21CollectiveEpilogueFwdINS6_IJSA_SC_SB_EEES9_SE_SG_Li256ELb0ELb0ELb0ELb0EEENS1_30DynamicPersistentTileSchedulerILi256ELi32ELb0ELb0ELb1EEEEEEEEEvNT_6ParamsE)
        /*041c*/ 	.word	0x00000008


	//----- nvinfo : EIATTR_REGCOUNT
	.align		4
.L_231:
        /*0420*/ 	.byte	0x04, 0x2f
        /*0422*/ 	.short	(.L_233 - .L_232)
	.align		4
.L_232:
        /*0424*/ 	.word	index@(_ZN7cutlass13device_kernelIN5flash11enable_sm90INS1_16FlashAttnFwdSm90INS1_25CollectiveMainloopFwdSm90ILi2EN4cute5tupleIJNS5_1CILi1EEES8_S8_EEENS6_IJNS7_ILi128EEENS7_ILi80EEENS7_ILi256EEEEEELi256ENS_6half_tEfNS_4arch4Sm90ELb0ELb0ELb1ELb1ELb0ELb1ELb0ELb1ELb1ELb0ELb0ELb0EEENS1_21CollectiveEpilogueFwdINS6_IJSA_SC_SB_EEES9_SE_SG_Li256ELb1ELb0ELb0ELb0EEENS1_36VarlenDynamicPersistentTileSchedulerILi128ELi80ELi256ELi32ELb0ELb0ELb1ELb0ELb1ELb1EEEEEEEEEvNT_6ParamsE)
        /*0428*/ 	.word	0x000000a8


	//----- nvinfo : EIATTR_FRAME_SIZE
	.align		4
.L_233:
        /*042c*/ 	.byte	0x04, 0x11
        /*042e*/ 	.short	(.L_235 - .L_234)
	.align		4
.L_234:
        /*0430*/ 	.word	index@(_ZN7cutlass13device_kernelIN5flash11enable_sm90INS1_16FlashAttnFwdSm90INS1_25CollectiveMainloopFwdSm90ILi2EN4cute5tupleIJNS5_1CILi1EEES8_S8_EEENS6_IJNS7_ILi128EEENS7_ILi80EEENS7_ILi256EEEEEELi256ENS_6half_tEfNS_4arch4Sm90ELb0ELb0ELb1ELb1ELb0ELb1ELb0ELb1ELb1ELb0ELb0ELb0EEENS1_21CollectiveEpilogueFwdINS6_IJSA_SC_SB_EEES9_SE_SG_Li256ELb1ELb0ELb0ELb0EEENS1_36VarlenDynamicPersistentTileSchedulerILi128ELi80ELi256ELi32ELb0ELb0ELb1ELb0ELb1ELb1EEEEEEEEEvNT_6ParamsE)
        /*0434*/ 	.word	0x000000a0


	//----- nvinfo : EIATTR_REGCOUNT
	.align		4
.L_235:
        /*0438*/ 	.byte	0x04, 0x2f
        /*043a*/ 	.short	(.L_237 - .L_236)
	.align		4
.L_236:
        /*043c*/ 	.word	index@(_ZN7cutlass13device_kernelIN5flash11enable_sm90INS1_16FlashAttnFwdSm90INS1_25CollectiveMainloopFwdSm90ILi2EN4cute5tupleIJNS5_1CILi1EEES8_S8_EEENS6_IJNS7_ILi128EEENS7_ILi80EEENS7_ILi256EEEEEELi256ENS_6half_tEfNS_4arch4Sm90ELb0ELb0ELb1ELb1ELb0ELb0ELb0ELb1ELb1ELb0ELb0ELb0EEENS1_21CollectiveEpilogueFwdINS6_IJSA_SC_SB_EEES9_SE_SG_Li256ELb1ELb0ELb0ELb0EEENS1_36VarlenDynamicPersistentTileSchedulerILi128ELi80ELi256ELi32ELb0ELb0ELb1ELb0ELb1ELb1EEEEEEEEEvNT_6ParamsE)
        /*0440*/ 	.word	0x000000a8


	//----- nvinfo : EIATTR_FRAME_SIZE
	.align		4
.L_237:
        /*0444*/ 	.byte	0x04, 0x11
        /*0446*/ 	.short	(.L_239 - .L_238)
	.align		4
.L_238:
        /*0448*/ 	.word	index@(_ZN7cutlass13device_kernelIN5flash11enable_sm90INS1_16FlashAttnFwdSm90INS1_25CollectiveMainloopFwdSm90ILi2EN4cute5tupleIJNS5_1CILi1EEES8_S8_EEENS6_IJNS7_ILi128EEENS7_ILi80EEENS7_ILi256EEEEEELi256ENS_6half_tEfNS_4arch4Sm90ELb0ELb0ELb1ELb1ELb0ELb0ELb0ELb1ELb1ELb0ELb0ELb0EEENS1_21CollectiveEpilogueFwdINS6_IJSA_SC_SB_EEES9_SE_SG_Li256ELb1ELb0ELb0ELb0EEENS1_36VarlenDynamicPersistentTileSchedulerILi128ELi80ELi256ELi32ELb0ELb0ELb1ELb0ELb1ELb1EEEEEEEEEvNT_6ParamsE)
        /*044c*/ 	.word	0x00000038


	//----- nvinfo : EIATTR_REGCOUNT
	.align		4
.L_239:
        /*0450*/ 	.byte	0x04, 0x2f
        /*0452*/ 	.short	(.L_241 - .L_240)
	.align		4
.L_240:
        /*0454*/ 	.word	index@(_ZN7cutlass13device_kernelIN5flash11enable_sm90INS1_16FlashAttnFwdSm90INS1_25CollectiveMainloopFwdSm90ILi2EN4cute5tupleIJNS5_1CILi2EEENS7_ILi1EEES9_EEENS6_IJNS7_ILi128EEENS7_ILi80EEENS7_ILi256EEEEEELi256ENS_6half_tEfNS_4arch4Sm90ELb0ELb0ELb1ELb0ELb0ELb0ELb0ELb1ELb1ELb0ELb0ELb0EEENS1_21CollectiveEpilogueFwdINS6_IJSB_SD_SC_EEESA_SF_SH_Li256ELb0ELb0ELb0ELb0EEENS1_29StaticPersistentTileSchedulerILb0EEEEEEEEEvNT_6ParamsE)
        /*0458*/ 	.word	0x000000a8


	//----- nvinfo : EIATTR_FRAME_SIZE
	.align		4
.L_241:
        /*045c*/ 	.byte	0x04, 0x11
        /*045e*/ 	.short	(.L_243 - .L_242)
	.align		4
.L_242:
        /*0460*/ 	.word	index@(_ZN7cutlass13device_kernelIN5flash11enable_sm90INS1_16FlashAttnFwdSm90INS1_25CollectiveMainloopFwdSm90ILi2EN4cute5tupleIJNS5_1CILi2EEENS7_ILi1EEES9_EEENS6_IJNS7_ILi128EEENS7_ILi80EEENS7_ILi256EEEEEELi256ENS_6half_tEfNS_4arch4Sm90ELb0ELb0ELb1ELb0ELb0ELb0ELb0ELb1ELb1ELb0ELb0ELb0EEENS1_21CollectiveEpilogueFwdINS6_IJSB_SD_SC_EEESA_SF_SH_Li256ELb0ELb0ELb0ELb0EEENS1_29StaticPersistentTileSchedulerILb0EEEEEEEEEvNT_6ParamsE)
        /*0464*/ 	.word	0x00000028


	//----- nvinfo : EIATTR_REGCOUNT
	.align		4
.L_243:
        /*0468*/ 	.byte	0x04, 0x2f
        /*046a*/ 	.short	(.L_245 - .L_244)
	.align		4
.L_244:
        /*046c*/ 	.word	index@(_ZN7cutlass13device_kernelIN5flash11enable_sm90INS1_16FlashAttnFwdSm90INS1_25CollectiveMainloopFwdSm90ILi2EN4cute5tupleIJNS5_1CILi1EEES8_S8_EEENS6_IJNS7_ILi128EEENS7_ILi80EEENS7_ILi256EEEEEELi256ENS_6half_tEfNS_4arch4Sm90ELb0ELb0ELb1ELb0ELb0ELb0ELb0ELb1ELb1ELb0ELb0ELb0EEENS1_21CollectiveEpilogueFwdINS6_IJSA_SC_SB_EEES9_SE_SG_Li256ELb0ELb0ELb0ELb0EEENS1_29StaticPersistentTileSchedulerILb0EEEEEEEEEvNT_6ParamsE)
        /*0470*/ 	.word	0x000000a8


	//----- nvinfo : EIATTR_FRAME_SIZE
	.align		4
.L_245:
        /*0474*/ 	.byte	0x04, 0x11
        /*0476*/ 	.short	(.L_247 - .L_246)
	.align		4
.L_246:
        /*0478*/ 	.word	index@(_ZN7cutlass13device_kernelIN5flash11enable_sm90INS1_16FlashAttnFwdSm90INS1_25CollectiveMainloopFwdSm90ILi2EN4cute5tupleIJNS5_1CILi1EEES8_S8_EEENS6_IJNS7_ILi128EEENS7_ILi80EEENS7_ILi256EEEEEELi256ENS_6half_tEfNS_4arch4Sm90ELb0ELb0ELb1ELb0ELb0ELb0ELb0ELb1ELb1ELb0ELb0ELb0EEENS1_21CollectiveEpilogueFwdINS6_IJSA_SC_SB_EEES9_SE_SG_Li256ELb0ELb0ELb0ELb0EEENS1_29StaticPersistentTileSchedulerILb0EEEEEEEEEvNT_6ParamsE)
        /*047c*/ 	.word	0x00000020


	//----- nvinfo : EIATTR_MIN_STACK_SIZE
	.align		4
.L_247:
        /*0480*/ 	.byte	0x04, 0x12
        /*0482*/ 	.short	(.L_249 - .L_248)
	.align		4
.L_248:
        /*0484*/ 	.word	index@(_ZN7cutlass13device_kernelIN5flash11enable_sm90INS1_16FlashAttnFwdSm90INS1_25CollectiveMainloopFwdSm90ILi2EN4cute5tupleIJNS5_1CILi1EEES8_S8_EEENS6_IJNS7_ILi128EEENS7_ILi80EEENS7_ILi256EEEEEELi256ENS_6half_tEfNS_4arch4Sm90ELb0ELb0ELb1ELb0ELb0ELb0ELb0ELb1ELb1ELb0ELb0ELb0EEENS1_21CollectiveEpilogueFwdINS6_IJSA_SC_SB_EEES9_SE_SG_Li256ELb0ELb0ELb0ELb0EEENS1_29StaticPersistentTileSchedulerILb0EEEEEEEEEvNT_6ParamsE)
        /*0488*/ 	.word	0x00000020


	//----- nvinfo : EIATTR_MIN_STACK_SIZE
	.align		4
.L_249:
        /*048c*/ 	.byte	0x04, 0x12
        /*048e*/ 	.short	(.L_251 - .L_250)
	.align		4
.L_250:
        /*0490*/ 	.word	index@(_ZN7cutlass13device_kernelIN5flash11enable_sm90INS1_16FlashAttnFwdSm90INS1_25CollectiveMainloopFwdSm90ILi2EN4cute5tupleIJNS5_1CILi2EEENS7_ILi1EEES9_EEENS6_IJNS7_ILi128EEENS7_ILi80EEENS7_ILi256EEEEEELi256ENS_6half_tEfNS_4arch4Sm90ELb0ELb0ELb1ELb0ELb0ELb0ELb0ELb1ELb1ELb0ELb0ELb0EEENS1_21CollectiveEpilogueFwdINS6_IJSB_SD_SC_EEESA_SF_SH_Li256ELb0ELb0ELb0ELb0EEENS1_29StaticPersistentTileSchedulerILb0EEEEEEEEEvNT_6ParamsE)
        /*0494*/ 	.word	0x00000028


	//----- nvinfo : EIATTR_MIN_STACK_SIZE
	.align		4
.L_251:
        /*0498*/ 	.byte	0x04, 0x12
        /*049a*/ 	.short	(.L_253 - .L_252)
	.align		4
.L_252:
        /*049c*/ 	.word	index@(_ZN7cutlass13device_kernelIN5flash11enable_sm90INS1_16FlashAttnFwdSm90INS1_25CollectiveMainloopFwdSm90ILi2EN4cute5tupleIJNS5_1CILi1EEES8_S8_EEENS6_IJNS7_ILi128EEENS7_ILi80EEENS7_ILi256EEEEEELi256ENS_6half_tEfNS_4arch4Sm90ELb0ELb0ELb1ELb1ELb0ELb0ELb0ELb1ELb1ELb0ELb0ELb0EEENS1_21CollectiveEpilogueFwdINS6_IJSA_SC_SB_EEES9_SE_SG_Li256ELb1ELb0ELb0ELb0EEENS1_36VarlenDynamicPersistentTileSchedulerILi128ELi80ELi256ELi32ELb0ELb0ELb1ELb0ELb1ELb1EEEEEEEEEvNT_6ParamsE)
        /*04a0*/ 	.word	0x00000038


	//----- nvinfo : EIATTR_MIN_STACK_SIZE
	.align		4
.L_253:
        /*04a4*/ 	.byte	0x04, 0x12
        /*04a6*/ 	.short	(.L_255 - .L_254)
	.align		4
.L_254:
        /*04a8*/ 	.word	index@(_ZN7cutlass13device_kernelIN5flash11enable_sm90INS1_16FlashAttnFwdSm90INS1_25CollectiveMainloopFwdSm90ILi2EN4cute5tupleIJNS5_1CILi1EEES8_S8_EEENS6_IJNS7_ILi128EEENS7_ILi80EEENS7_ILi256EEEEEELi256ENS_6half_tEfNS_4arch4Sm90ELb0ELb0ELb1ELb1ELb0ELb1ELb0ELb1ELb1ELb0ELb0ELb0EEENS1_21CollectiveEpilogueFwdINS6_IJSA_SC_SB_EEES9_SE_SG_Li256ELb1ELb0ELb0ELb0EEENS1_36VarlenDynamicPersistentTileSchedulerILi128ELi80ELi256ELi32ELb0ELb0ELb1ELb0ELb1ELb1EEEEEEEEEvNT_6ParamsE)
        /*04ac*/ 	.word	0x000000a0


	//----- nvinfo : EIATTR_MIN_STACK_SIZE
	.align		4
.L_255:
        /*04b0*/ 	.byte	0x04, 0x12
        /*04b2*/ 	.short	(.L_257 - .L_256)
	.align		4
.L_256:
        /*04b4*/ 	.word	index@(_ZN7cutlass13device_kernelIN5flash11enable_sm90INS1_16FlashAttnFwdSm90INS1_25CollectiveMainloopFwdSm90ILi2EN4cute5tupleIJNS5_1CILi1EEES8_S8_EEENS6_IJNS7_ILi128EEENS7_ILi64EEENS7_ILi256EEEEEELi256ENS_6half_tEfNS_4arch4Sm90ELb0ELb1ELb1ELb0ELb0ELb0ELb0ELb1ELb1ELb0ELb0ELb0EEENS1_21CollectiveEpilogueFwdINS6_IJSA_SC_SB_EEES9_SE_SG_Li256ELb0ELb0ELb0ELb0EEENS1_30DynamicPersistentTileSchedulerILi256ELi32ELb0ELb0ELb1EEEEEEEEEvNT_6ParamsE)
        /*04b8*/ 	.word	0x00000008


	//----- nvinfo : EIATTR_MIN_STACK_SIZE
	.align		4
.L_257:
        /*04bc*/ 	.byte	0x04, 0x12
        /*04be*/ 	.short	(.L_259 - .L_258)
	.align		4
.L_258:
        /*04c0*/ 	.word	index@(_ZN7cutlass13device_kernelIN5flash11enable_sm90INS1_16FlashAttnFwdSm90INS1_25CollectiveMainloopFwdSm90ILi2EN4cute5tupleIJNS5_1CILi1EEES8_S8_EEENS6_IJNS7_ILi128EEENS7_ILi64EEENS7_ILi256EEEEEELi256ENS_6half_tEfNS_4arch4Sm90ELb0ELb1ELb1ELb1ELb0ELb0ELb0ELb1ELb1ELb0ELb0ELb0EEENS1_21CollectiveEpilogueFwdINS6_IJSA_SC_SB_EEES9_SE_SG_Li256ELb1ELb0ELb0ELb0EEENS1_36VarlenDynamicPersistentTileSchedulerILi128ELi64ELi256ELi32ELb0ELb0ELb1ELb1ELb0ELb1EEEEEEEEEvNT_6ParamsE)
        /*04c4*/ 	.word	0x00000028


	//----- nvinfo : EIATTR_MIN_STACK_SIZE
	.align		4
.L_259:
        /*04c8*/ 	.byte	0x04, 0x12
        /*04ca*/ 	.short	(.L_261 - .L_260)
	.align		4
.L_260:
        /*04cc*/ 	.word	index@(_ZN7cutlass13device_kernelIN5flash11enable_sm90INS1_16FlashAttnFwdSm90INS1_25CollectiveMainloopFwdSm90ILi2EN4cute5tupleIJNS5_1CILi1EEES8_S8_EEENS6_IJNS7_ILi128EEENS7_ILi64EEENS7_ILi256EEEEEELi256ENS_6half_tEfNS_4arch4Sm90ELb0ELb1ELb1ELb1ELb0ELb1ELb0ELb1ELb1ELb0ELb0ELb0EEENS1_21CollectiveEpilogueFwdINS6_IJSA_SC_SB_EEES9_SE_SG_Li256ELb1ELb0ELb0ELb0EEENS1_36VarlenDynamicPersistentTileSchedulerILi128ELi64ELi256ELi32ELb0ELb0ELb1ELb1ELb0ELb1EEEEEEEEEvNT_6ParamsE)
        /*04d0*/ 	.word	0x000000a8


	//----- nvinfo : EIATTR_MIN_STACK_SIZE
	.align		4
.L_261:
        /*04d4*/ 	.byte	0x04, 0x12
        /*04d6*/ 	.short	(.L_263 - .L_262)
	.align		4
.L_262:
        /*04d8*/ 	.word	index@(_ZN7cutlass13device_kernelIN5flash11enable_sm90INS1_16FlashAttnFwdSm90INS1_25CollectiveMainloopFwdSm90ILi2EN4cute5tupleIJNS5_1CILi1EEES8_S8_EEENS6_IJNS7_ILi128EEENS7_ILi80EEENS7_ILi256EEEEEELi256ENS_6half_tEfNS_4arch4Sm90ELb1ELb0ELb1ELb0ELb0ELb0ELb0ELb1ELb1ELb0ELb0ELb0EEENS1_21CollectiveEpilogueFwdINS6_IJSA_SC_SB_EEES9_SE_SG_Li256ELb0ELb0ELb0ELb0EEENS1_30DynamicPersistentTileSchedulerILi256ELi32ELb0ELb0ELb1EEEEEEEEEvNT_6ParamsE)
        /*04dc*/ 	.word	0x00000008


	//----- nvinfo : EIATTR_MIN_STACK_SIZE
	.align		4
.L_263:
        /*04e0*/ 	.byte	0x04, 0x12
        /*04e2*/ 	.short	(.L_265 - .L_264)
	.align		4
.L_264:
        /*04e4*/ 	.word	index@(_ZN7cutlass13device_kernelIN5flash11enable_sm90INS1_16FlashAttnFwdSm90INS1_25CollectiveMainloopFwdSm90ILi2EN4cute5tupleIJNS5_1CILi1EEES8_S8_EEENS6_IJNS7_ILi128EEENS7_ILi80EEENS7_ILi256EEEEEELi256ENS_6half_tEfNS_4arch4Sm90ELb1ELb0ELb1ELb1ELb0ELb0ELb0ELb1ELb1ELb0ELb0ELb0EEENS1_21CollectiveEpilogueFwdINS6_IJSA_SC_SB_EEES9_SE_SG_Li256ELb1ELb0ELb0ELb0EEENS1_36VarlenDynamicPersistentTileSchedulerILi128ELi80ELi256ELi32ELb0ELb0ELb1ELb1ELb1ELb1EEEEEEEEEvNT_6ParamsE)
        /*04e8*/ 	.word	0x00000030


	//----- nvinfo : EIATTR_MIN_STACK_SIZE
	.align		4
.L_265:
        /*04ec*/ 	.byte	0x04, 0x12
        /*04ee*/ 	.short	(.L_267 - .L_266)
	.align		4
.L_266:
        /*04f0*/ 	.word	index@(_ZN7cutlass13device_kernelIN5flash11enable_sm90INS1_16FlashAttnFwdSm90INS1_25CollectiveMainloopFwdSm90ILi2EN4cute5tupleIJNS5_1CILi1EEES8_S8_EEENS6_IJNS7_ILi128EEENS7_ILi80EEENS7_ILi256EEEEEELi256ENS_6half_tEfNS_4arch4Sm90ELb1ELb0ELb1ELb1ELb0ELb1ELb0ELb1ELb1ELb0ELb0ELb0EEENS1_21CollectiveEpilogueFwdINS6_IJSA_SC_SB_EEES9_SE_SG_Li256ELb1ELb0ELb0ELb0EEENS1_36VarlenDynamicPersistentTileSchedulerILi128ELi80ELi256ELi32ELb0ELb0ELb1ELb1ELb1ELb1EEEEEEEEEvNT_6ParamsE)
        /*04f4*/ 	.word	0x000000a0


	//----- nvinfo : EIATTR_MIN_STACK_SIZE
	.align		4
.L_267:
        /*04f8*/ 	.byte	0x04, 0x12
        /*04fa*/ 	.short	(.L_269 - .L_268)
	.align		4
.L_268:
        /*04fc*/ 	.word	index@(_ZN7cutlass13device_kernelIN5flash11enable_sm90INS1_16FlashAttnFwdSm90INS1_25CollectiveMainloopFwdSm90ILi2EN4cute5tupleIJNS5_1CILi1EEES8_S8_EEENS6_IJNS7_ILi128EEENS7_ILi112EEENS7_ILi192EEEEEELi192ENS_6half_tEfNS_4arch4Sm90ELb0ELb0ELb1ELb0ELb0ELb0ELb0ELb1ELb1ELb0ELb0ELb0EEENS1_21CollectiveEpilogueFwdINS6_IJSA_SC_SB_EEES9_SE_SG_Li256ELb0ELb0ELb0ELb0EEENS1_29StaticPersistentTileSchedulerILb0EEEEEEEEEvNT_6ParamsE)
        /*0500*/ 	.word	0x00000020


	//----- nvinfo : EIATTR_MIN_STACK_SIZE
	.align		4
.L_269:
        /*0504*/ 	.byte	0x04, 0x12
        /*0506*/ 	.short	(.L_271 - .L_270)
	.align		4
.L_270:
        /*0508*/ 	.word	index@(_ZN7cutlass13device_kernelIN5flash11enable_sm90INS1_16FlashAttnFwdSm90INS1_25CollectiveMainloopFwdSm90ILi2EN4cute5tupleIJNS5_1CILi2EEENS7_ILi1EEES9_EEENS6_IJNS7_ILi128EEENS7_ILi112EEENS7_ILi192EEEEEELi192ENS_6half_tEfNS_4arch4Sm90ELb0ELb0ELb1ELb0ELb0ELb0ELb0ELb1ELb1ELb0ELb0ELb0EEENS1_21CollectiveEpilogueFwdINS6_IJSB_SD_SC_EEESA_SF_SH_Li256ELb0ELb0ELb0ELb0EEENS1_29StaticPersistentTileSchedulerILb0EEEEEEEEEvNT_6ParamsE)
        /*050c*/ 	.word	0x00000030


	//----- nvinfo : EIATTR_MIN_STACK_SIZE
	.align		4
.L_271:
        /*0510*/ 	.byte	0x04, 0x12
        /*0512*/ 	.short	(.L_273 - .L_272)
	.align		4
.L_272:
        /*0514*/ 	.word	index@(_ZN7cutlass13device_kernelIN5flash11enable_sm90INS1_16FlashAttnFwdSm90INS1_25CollectiveMainloopFwdSm90ILi2EN4cute5tupleIJNS5_1CILi1EEES8_S8_EEENS6_IJNS7_ILi128EEENS7_ILi112EEENS7_ILi192EEEEEELi192ENS_6half_tEfNS_4arch4Sm90ELb0ELb0ELb1ELb1ELb0ELb0ELb0ELb1ELb1ELb0ELb0ELb0EEENS1_21CollectiveEpilogueFwdINS6_IJSA_SC_SB_EEES9_SE_SG_Li256ELb1ELb0ELb0ELb0EEENS1_36VarlenDynamicPersistentTileSchedulerILi128ELi112ELi256ELi32ELb0ELb0ELb1ELb0ELb1ELb1EEEEEEEEEvNT_6ParamsE)
        /*0518*/ 	.word	0x00000038


	//----- nvinfo : EIATTR_MIN_STACK_SIZE
	.align		4
.L_273:
        /*051c*/ 	.byte	0x04, 0x12
        /*051e*/ 	.short	(.L_275 - .L_274)
	.align		4
.L_274:
        /*0520*/ 	.word	index@(_ZN7cutlass13device_kernelIN5flash11enable_sm90INS1_16FlashAttnFwdSm90INS1_25CollectiveMainloopFwdSm90ILi2EN4cute5tupleIJNS5_1CILi1EEES8_S8_EEENS6_IJNS7_ILi128EEENS7_ILi112EEENS7_ILi192EEEEEELi192ENS_6half_tEfNS_4arch4Sm90ELb0ELb0ELb1ELb1ELb0ELb1ELb0ELb1ELb1ELb0ELb0ELb0EEENS1_21CollectiveEpilogueFwdINS6_IJSA_SC_SB_EEES9_SE_SG_Li256ELb1ELb0ELb0ELb0EEENS1_36VarlenDynamicPersistentTileSchedulerILi128ELi112ELi256ELi32ELb0ELb0ELb1ELb0ELb1ELb1EEEEEEEEEvNT_6ParamsE)
        /*0524*/ 	.word	0x00000070


	//----- nvinfo : EIATTR_MIN_STACK_SIZE
	.align		4
.L_275:
        /*0528*/ 	.byte	0x04, 0x12
        /*052a*/ 	.short	(.L_277 - .L_276)
	.align		4
.L_276:
        /*052c*/ 	.word	index@(_ZN7cutlass13device_kernelIN5flash11enable_sm90INS1_16FlashAttnFwdSm90INS1_25CollectiveMainloopFwdSm90ILi2EN4cute5tupleIJNS5_1CILi1EEES8_S8_EEENS6_IJNS7_ILi128EEENS7_ILi96EEENS7_ILi192EEEEEELi192ENS_6half_tEfNS_4arch4Sm90ELb0ELb1ELb1ELb0ELb0ELb0ELb0ELb1ELb1ELb0ELb0ELb0EEENS1_21CollectiveEpilogueFwdINS6_IJSA_SC_SB_EEES9_SE_SG_Li256ELb0ELb0ELb0ELb0EEENS1_30DynamicPersistentTileSchedulerILi256ELi32ELb0ELb0ELb1EEEEEEEEEvNT_6ParamsE)
        /*0530*/ 	.word	0x00000008


	//----- nvinfo : EIATTR_MIN_STACK_SIZE
	.align		4
.L_277:
        /*0534*/ 	.byte	0x04, 0x12
        /*0536*/ 	.short	(.L_279 - .L_278)
	.align		4
.L_278:
        /*0538*/ 	.word	index@(_ZN7cutlass13device_kernelIN5flash11enable_sm90INS1_16FlashAttnFwdSm90INS1_25CollectiveMainloopFwdSm90ILi2EN4cute5tupleIJNS5_1CILi1EEES8_S8_EEENS6_IJNS7_ILi128EEENS7_ILi96EEENS7_ILi192EEEEEELi192ENS_6half_tEfNS_4arch4Sm90ELb0ELb1ELb1ELb1ELb0ELb0ELb0ELb1ELb1ELb0ELb0ELb0EEENS1_21CollectiveEpilogueFwdINS6_IJSA_SC_SB_EEES9_SE_SG_Li256ELb1ELb0ELb0ELb0EEENS1_36VarlenDynamicPersistentTileSchedulerILi128ELi96ELi256ELi32ELb0ELb0ELb1ELb1ELb0ELb1EEEEEEEEEvNT_6ParamsE)
        /*053c*/ 	.word	0x00000028


	//----- nvinfo : EIATTR_MIN_STACK_SIZE
	.align		4
.L_279:
        /*0540*/ 	.byte	0x04, 0x12
        /*0542*/ 	.short	(.L_281 - .L_280)
	.align		4
.L_280:
        /*0544*/ 	.word	index@(_ZN7cutlass13device_kernelIN5flash11enable_sm90INS1_16FlashAttnFwdSm90INS1_25CollectiveMainloopFwdSm90ILi2EN4cute5tupleIJNS5_1CILi1EEES8_S8_EEENS6_IJNS7_ILi128EEENS7_ILi96EEENS7_ILi192EEEEEELi192ENS_6half_tEfNS_4arch4Sm90ELb0ELb1ELb1ELb1ELb0ELb1ELb0ELb1ELb1ELb0ELb0ELb0EEENS1_21CollectiveEpilogueFwdINS6_IJSA_SC_SB_EEES9_SE_SG_Li256ELb1ELb0ELb0ELb0EEENS1_36VarlenDynamicPersistentTileSchedulerILi128ELi96ELi256ELi32ELb0ELb0ELb1ELb1ELb0ELb1EEEEEEEEEvNT_6ParamsE)
        /*0548*/ 	.word	0x00000058


	//----- nvinfo : EIATTR_MIN_STACK_SIZE
	.align		4
.L_281:
        /*054c*/ 	.byte	0x04, 0x12
        /*054e*/ 	.short	(.L_283 - .L_282)
	.align		4
.L_282:
        /*0550*/ 	.word	index@(_ZN7cutlass13device_kernelIN5flash11enable_sm90INS1_16FlashAttnFwdSm90INS1_25CollectiveMainloopFwdSm90ILi2EN4cute5tupleIJNS5_1CILi1EEES8_S8_EEENS6_IJNS7_ILi128EEENS7_ILi112EEENS7_ILi192EEEEEELi192ENS_6half_tEfNS_4arch4Sm90ELb1ELb0ELb1ELb0ELb0ELb0ELb0ELb1ELb1ELb0ELb0ELb0EEENS1_21CollectiveEpilogueFwdINS6_IJSA_SC_SB_EEES9_SE_SG_Li256ELb0ELb0ELb0ELb0EEENS1_30DynamicPersistentTileSchedulerILi256ELi32ELb0ELb0ELb1EEEEEEEEEvNT_6ParamsE)
        /*0554*/ 	.word	0x00000010


	//----- nvinfo : EIATTR_MIN_STACK_SIZE
	.align		4
.L_283:
        /*0558*/ 	.byte	0x04, 0x12
        /*055a*/ 	.short	(.L_285 - .L_284)
	.align		4
.L_284:
        /*055c*/ 	.word	index@(_ZN7cutlass13device_kernelIN5flash11enable_sm90INS1_16FlashAttnFwdSm90INS1_25CollectiveMainloopFwdSm90ILi2EN4cute5tupleIJNS5_1CILi1EEES8_S8_EEENS6_IJNS7_ILi128EEENS7_ILi112EEENS7_ILi192EEEEEELi192ENS_6half_tEfNS_4arch4Sm90ELb1ELb0ELb1ELb1ELb0ELb0ELb0ELb1ELb1ELb0ELb0ELb0EEENS1_21CollectiveEpilogueFwdINS6_IJSA_SC_SB_EEES9_SE_SG_Li256ELb1ELb0ELb0ELb0EEENS1_36VarlenDynamicPersistentTileSchedulerILi128ELi112ELi256ELi32ELb0ELb0ELb1ELb1ELb1ELb1EEEEEEEEEvNT_6ParamsE)
        /*0560*/ 	.word	0x00000030


	//----- nvinfo : EIATTR_MIN_STACK_SIZE
	.align		4
.L_285:
        /*0564*/ 	.byte	0x04, 0x12
        /*0566*/ 	.short	(.L_287 - .L_286)
	.align		4
.L_286:
        /*0568*/ 	.word	index@(_ZN7cutlass13device_kernelIN5flash11enable_sm90INS1_16FlashAttnFwdSm90INS1_25CollectiveMainloopFwdSm90ILi2EN4cute5tupleIJNS5_1CILi1EEES8_S8_EEENS6_IJNS7_ILi128EEENS7_ILi112EEENS7_ILi192EEEEEELi192ENS_6half_tEfNS_4arch4Sm90ELb1ELb0ELb1ELb1ELb0ELb1ELb0ELb1ELb1ELb0ELb0ELb0EEENS1_21CollectiveEpilogueFwdINS6_IJSA_SC_SB_EEES9_SE_SG_Li256ELb1ELb0ELb0ELb0EEENS1_36VarlenDynamicPersistentTileSchedulerILi128ELi112ELi256ELi32ELb0ELb0ELb1ELb1ELb1ELb1EEEEEEEEEvNT_6ParamsE)
        /*056c*/ 	.word	0x00000088


	//----- nvinfo : EIATTR_MIN_STACK_SIZE
	.align		4
.L_287:
        /*0570*/ 	.byte	0x04, 0x12
        /*0572*/ 	.short	(.L_289 - .L_288)
	.align		4
.L_288:
        /*0574*/ 	.word	index@(_ZN7cutlass13device_kernelIN5flash11enable_sm90INS1_16FlashAttnFwdSm90INS1_25CollectiveMainloopFwdSm90ILi2EN4cute5tupleIJNS5_1CILi1EEES8_S8_EEENS6_IJNS7_ILi128EEENS7_ILi176EEESA_EEELi128ENS_6half_tEfNS_4arch4Sm90ELb0ELb0ELb1ELb0ELb0ELb0ELb0ELb1ELb1ELb0ELb0ELb0EEENS1_21CollectiveEpilogueFwdINS6_IJSA_SA_SB_EEES9_SD_SF_Li256ELb0ELb0ELb0ELb0EEENS1_29StaticPersistentTileSchedulerILb0EEEEEEEEEvNT_6ParamsE)
        /*0578*/ 	.word	0x00000020


	//----- nvinfo : EIATTR_MIN_STACK_SIZE
	.align		4
.L_289:
        /*057c*/ 	.byte	0x04, 0x12
        /*057e*/ 	.short	(.L_291 - .L_290)
	.align		4
.L_290:
        /*0580*/ 	.word	index@(_ZN7cutlass13device_kernelIN5flash11enable_sm90INS1_16FlashAttnFwdSm90INS1_25CollectiveMainloopFwdSm90ILi2EN4cute5tupleIJNS5_1CILi2EEENS7_ILi1EEES9_EEENS6_IJNS7_ILi128EEENS7_ILi176EEESB_EEELi128ENS_6half_tEfNS_4arch4Sm90ELb0ELb0ELb1ELb0ELb0ELb0ELb0ELb1ELb1ELb0ELb0ELb0EEENS1_21CollectiveEpilogueFwdINS6_IJSB_SB_SC_EEESA_SE_SG_Li256ELb0ELb0ELb0ELb0EEENS1_29StaticPersistentTileSchedulerILb0EEEEEEEEEvNT_6ParamsE)
        /*0584*/ 	.word	0x00000030


	//----- nvinfo : EIATTR_MIN_STACK_SIZE
	.align		4
.L_291:
        /*0588*/ 	.byte	0x04, 0x12
        /*058a*/ 	.short	(.L_293 - .L_292)
	.align		4
.L_292:
        /*058c*/ 	.word	index@(_ZN7cutlass13device_kernelIN5flash11enable_sm90INS1_16FlashAttnFwdSm90INS1_25CollectiveMainloopFwdSm90ILi2EN4cute5tupleIJNS5_1CILi1EEES8_S8_EEENS6_IJNS7_ILi128EEENS7_ILi176EEESA_EEELi128ENS_6half_tEfNS_4arch4Sm90ELb0ELb0ELb1ELb1ELb0ELb0ELb0ELb1ELb1ELb0ELb0ELb0EEENS1_21CollectiveEpilogueFwdINS6_IJSA_SA_SB_EEES9_SD_SF_Li256ELb1ELb0ELb0ELb0EEENS1_36VarlenDynamicPersistentTileSchedulerILi128ELi176ELi256ELi32ELb0ELb0ELb1ELb0ELb1ELb1EEEEEEEEEvNT_6ParamsE)
        /*0590*/ 	.word	0x00000038


	//----- nvinfo : EIATTR_MIN_STACK_SIZE
	.align		4
.L_293:
        /*0594*/ 	.byte	0x04, 0x12
        /*0596*/ 	.short	(.L_295 - .L_294)
	.align		4
.L_294:
        /*0598*/ 	.word	index@(_ZN7cutlass13device_kernelIN5flash11enable_sm90INS1_16FlashAttnFwdSm90INS1_25CollectiveMainloopFwdSm90ILi2EN4cute5tupleIJNS5_1CILi1EEES8_S8_EEENS6_IJNS7_ILi128EEENS7_ILi176EEESA_EEELi128ENS_6half_tEfNS_4arch4Sm90ELb0ELb0ELb1ELb1ELb0ELb1ELb0ELb1ELb1ELb0ELb0ELb0EEENS1_21CollectiveEpilogueFwdINS6_IJSA_SA_SB_EEES9_SD_SF_Li256ELb1ELb0ELb0ELb0EEENS1_36VarlenDynamicPersistentTileSchedulerILi128ELi176ELi256ELi32ELb0ELb0ELb1ELb0ELb1ELb1EEEEEEEEEvNT_6ParamsE)
        /*059c*/ 	.word	0x000000a0


	//----- nvinfo : EIATTR_MIN_STACK_SIZE
	.align		4
.L_295:
        /*05a0*/ 	.byte	0x04, 0x12
        /*05a2*/ 	.short	(.L_297 - .L_296)
	.align		4
.L_296:
        /*05a4*/ 	.word	index@(_ZN7cutlass13device_kernelIN5flash11enable_sm90INS1_16FlashAttnFwdSm90INS1_25CollectiveMainloopFwdSm90ILi2EN4cute5tupleIJNS5_1CILi1EEES8_S8_EEENS6_IJNS7_ILi128EEESA_SA_EEELi128ENS_6half_tEfNS_4arch4Sm90ELb0ELb1ELb1ELb0ELb0ELb0ELb0ELb1ELb1ELb0ELb0ELb0EEENS1_21CollectiveEpilogueFwdISB_S9_SC_SE_Li256ELb0ELb0ELb0ELb0EEENS1_30DynamicPersistentTileSchedulerILi256ELi32ELb0ELb0ELb1EEEEEEEEEvNT_6ParamsE)
        /*05a8*/ 	.word	0x00000000


	//----- nvinfo : EIATTR_MIN_STACK_SIZE
	.align		4
.L_297:
        /*05ac*/ 	.byte	0x04, 0x12
        /*05ae*/ 	.short	(.L_299 - .L_298)
	.align		4
.L_298:
        /*05b0*/ 	.word	index@(_ZN7cutlass13device_kernelIN5flash11enable_sm90INS1_16FlashAttnFwdSm90INS1_25CollectiveMainloopFwdSm90ILi2EN4cute5tupleIJNS5_1CILi1EEES8_S8_EEENS6_IJNS7_ILi128EEESA_SA_EEELi128ENS_6half_tEfNS_4arch4Sm90ELb0ELb1ELb1ELb1ELb0ELb0ELb0ELb1ELb1ELb0ELb0ELb0EEENS1_21CollectiveEpilogueFwdISB_S9_SC_SE_Li256ELb1ELb0ELb0ELb0EEENS1_36VarlenDynamicPersistentTileSchedulerILi128ELi128ELi256ELi32ELb0ELb0ELb1ELb1ELb0ELb1EEEEEEEEEvNT_6ParamsE)
        /*05b4*/ 	.word	0x00000020


	//----- nvinfo : EIATTR_MIN_STACK_SIZE
	.align		4
.L_299:
        /*05b8*/ 	.byte	0x04, 0x12
        /*05ba*/ 	.short	(.L_301 - .L_300)
	.align		4
.L_300:
        /*05bc*/ 	.word	index@(_ZN7cutlass13device_kernelIN5flash11enable_sm90INS1_16FlashAttnFwdSm90INS1_25CollectiveMainloopFwdSm90ILi2EN4cute5tupleIJNS5_1CILi1EEES8_S8_EEENS6_IJNS7_ILi128EEESA_SA_EEELi128ENS_6half_tEfNS_4arch4Sm90ELb0ELb1ELb1ELb1ELb0ELb1ELb0ELb1ELb1ELb0ELb0ELb0EEENS1_21CollectiveEpilogueFwdISB_S9_SC_SE_Li256ELb1ELb0ELb0ELb0EEENS1_36VarlenDynamicPersistentTileSchedulerILi128ELi128ELi256ELi32ELb0ELb0ELb1ELb1ELb0ELb1EEEEEEEEEvNT_6ParamsE)
        /*05c0*/ 	.word	0x00000030


	//----- nvinfo : EIATTR_MIN_STACK_SIZE
	.align		4
.L_301:
        /*05c4*/ 	.byte	0x04, 0x12
        /*05c6*/ 	.short	(.L_303 - .L_302)
	.align		4
.L_302:
        /*05c8*/ 	.word	index@(_ZN7cutlass13device_kernelIN5flash11enable_sm90INS1_16FlashAttnFwdSm90INS1_25CollectiveMainloopFwdSm90ILi2EN4cute5tupleIJNS5_1CILi1EEES8_S8_EEENS6_IJNS7_ILi128EEESA_SA_EEELi128ENS_6half_tEfNS_4arch4Sm90ELb1ELb0ELb1ELb0ELb0ELb0ELb0ELb1ELb1ELb0ELb0ELb0EEENS1_21CollectiveEpilogueFwdISB_S9_SC_SE_Li256ELb0ELb0ELb0ELb0EEENS1_30DynamicPersistentTileSchedulerILi256ELi32ELb0ELb0ELb1EEEEEEEEEvNT_6ParamsE)
        /*05cc*/ 	.word	0x00000000


	//----- nvinfo : EIATTR_MIN_STACK_SIZE
	.align		4
.L_303:
        /*05d0*/ 	.byte	0x04, 0x12
        /*05d2*/ 	.short	(.L_305 - .L_304)
	.align		4
.L_304:
        /*05d4*/ 	.word	index@(_ZN7cutlass13device_kernelIN5flash11enable_sm90INS1_16FlashAttnFwdSm90INS1_25CollectiveMainloopFwdSm90ILi2EN4cute5tupleIJNS5_1CILi1EEES8_S8_EEENS6_IJNS7_ILi128EEESA_SA_EEELi128ENS_6half_tEfNS_4arch4Sm90ELb1ELb0ELb1ELb1ELb0ELb0ELb0ELb1ELb1ELb0ELb0ELb0EEENS1_21CollectiveEpilogueFwdISB_S9_SC_SE_Li256ELb1ELb0ELb0ELb0EEENS1_36VarlenDynamicPersistentTileSchedulerILi128ELi128ELi256ELi32ELb0ELb0ELb1ELb1ELb1ELb1EEEEEEEEEvNT_6ParamsE)
        /*05d8*/ 	.word	0x00000028


	//----- nvinfo : EIATTR_MIN_STACK_SIZE
	.align		4
.L_305:
        /*05dc*/ 	.byte	0x04, 0x12
        /*05de*/ 	.short	(.L_307 - .L_306)
	.align		4
.L_306:
        /*05e0*/ 	.word	index@(_ZN7cutlass13device_kernelIN5flash11enable_sm90INS1_16FlashAttnFwdSm90INS1_25CollectiveMainloopFwdSm90ILi2EN4cute5tupleIJNS5_1CILi1EEES8_S8_EEENS6_IJNS7_ILi128EEESA_SA_EEELi128ENS_6half_tEfNS_4arch4Sm90ELb1ELb0ELb1ELb1ELb0ELb1ELb0ELb1ELb1ELb0ELb0ELb0EEENS1_21CollectiveEpilogueFwdISB_S9_SC_SE_Li256ELb1ELb0ELb0ELb0EEENS1_36VarlenDynamicPersistentTileSchedulerILi128ELi128ELi256ELi32ELb0ELb0ELb1ELb1ELb1ELb1EEEEEEEEEvNT_6ParamsE)
        /*05e4*/ 	.word	0x00000040


	//----- nvinfo : EIATTR_MIN_STACK_SIZE
	.align		4
.L_307:
        /*05e8*/ 	.byte	0x04, 0x12
        /*05ea*/ 	.short	(.L_309 - .L_308)
	.align		4
.L_308:
        /*05ec*/ 	.word	index@(_ZN7cutlass13device_kernelIN5flash11enable_sm90INS1_16FlashAttnFwdSm90INS1_25CollectiveMainloopFwdSm90ILi2EN4cute5tupleIJNS5_1CILi1EEES8_S8_EEENS6_IJNS7_ILi192EEENS7_ILi144EEENS7_ILi96EEEEEELi96ENS_6half_tEfNS_4arch4Sm90ELb0ELb0ELb1ELb0ELb0ELb0ELb0ELb0ELb1ELb0ELb0ELb0EEENS1_21CollectiveEpilogueFwdINS6_IJSA_SC_SB_EEES9_SE_SG_Li384ELb0ELb0ELb0ELb0EEENS1_29StaticPersistentTileSchedulerILb0EEEEEEEEEvNT_6ParamsE)
        /*05f0*/ 	.word	0x00000008


	//----- nvinfo : EIATTR_MIN_STACK_SIZE
	.align		4
.L_309:
        /*05f4*/ 	.byte	0x04, 0x12
        /*05f6*/ 	.short	(.L_311 - .L_310)
	.align		4
.L_310:
        /*05f8*/ 	.word	index@(_ZN7cutlass13device_kernelIN5flash11enable_sm90INS1_16FlashAttnFwdSm90INS1_25CollectiveMainloopFwdSm90ILi2EN4cute5tupleIJNS5_1CILi1EEES8_S8_EEENS6_IJNS7_ILi192EEENS7_ILi144EEENS7_ILi96EEEEEELi96ENS_6half_tEfNS_4arch4Sm90ELb0ELb0ELb1ELb1ELb0ELb0ELb0ELb0ELb1ELb0ELb0ELb0EEENS1_21CollectiveEpilogueFwdINS6_IJSA_SC_SB_EEES9_SE_SG_Li384ELb1ELb0ELb0ELb0EEENS1_36VarlenDynamicPersistentTileSchedulerILi192ELi144ELi384ELi32ELb0ELb0ELb1ELb0ELb1ELb1EEEEEEEEEvNT_6ParamsE)
        /*05fc*/ 	.word	0x00000018


	//----- nvinfo : EIATTR_MIN_STACK_SIZE
	.align		4
.L_311:
        /*0600*/ 	.byte	0x04, 0x12
        /*0602*/ 	.short	(.L_313 - .L_312)
	.align		4
.L_312:
        /*0604*/ 	.word	index@(_ZN7cutlass13device_kernelIN5flash11enable_sm90INS1_16FlashAttnFwdSm90INS1_25CollectiveMainloopFwdSm90ILi2EN4cute5tupleIJNS5_1CILi1EEES8_S8_EEENS6_IJNS7_ILi192EEENS7_ILi144EEENS7_ILi96EEEEEELi96ENS_6half_tEfNS_4arch4Sm90ELb0ELb0ELb1ELb1ELb0ELb1ELb0ELb0ELb1ELb0ELb0ELb0EEENS1_21CollectiveEpilogueFwdINS6_IJSA_SC_SB_EEES9_SE_SG_Li384ELb1ELb0ELb0ELb0EEENS1_36VarlenDynamicPersistentTileSchedulerILi192ELi144ELi384ELi32ELb0ELb0ELb1ELb0ELb1ELb1EEEEEEEEEvNT_6ParamsE)
        /*0608*/ 	.word	0x000000c8


	//----- nvinfo : EIATTR_MIN_STACK_SIZE
	.align		4
.L_313:
        /*060c*/ 	.byte	0x04, 0x12
        /*060e*/ 	.short	(.L_315 - .L_314)
	.align		4
.L_314:
        /*0610*/ 	.word	index@(_ZN7cutlass13device_kernelIN5flash11enable_sm90INS1_16FlashAttnFwdSm90INS1_25CollectiveMainloopFwdSm90ILi2EN4cute5tupleIJNS5_1CILi1EEES8_S8_EEENS6_IJNS7_ILi192EEENS7_ILi128EEENS7_ILi96EEEEEELi96ENS_6half_tEfNS_4arch4Sm90ELb0ELb1ELb1ELb0ELb0ELb0ELb0ELb0ELb1ELb0ELb0ELb0EEENS1_21CollectiveEpilogueFwdINS6_IJSA_SC_SB_EEES9_SE_SG_Li384ELb0ELb0ELb0ELb0EEENS1_30DynamicPersistentTileSchedulerILi384ELi32ELb0ELb0ELb1EEEEEEEEEvNT_6ParamsE)
        /*0614*/ 	.word	0x00000000


	//----- nvinfo : EIATTR_MIN_STACK_SIZE
	.align		4
.L_315:
        /*0618*/ 	.byte	0x04, 0x12
        /*061a*/ 	.short	(.L_317 - .L_316)
	.align		4
.L_316:
        /*061c*/ 	.word	index@(_ZN7cutlass13device_kernelIN5flash11enable_sm90INS1_16FlashAttnFwdSm90INS1_25CollectiveMainloopFwdSm90ILi2EN4cute5tupleIJNS5_1CILi1EEES8_S8_EEENS6_IJNS7_ILi192EEENS7_ILi128EEENS7_ILi96EEEEEELi96ENS_6half_tEfNS_4arch4Sm90ELb0ELb1ELb1ELb1ELb0ELb0ELb0ELb0ELb1ELb0ELb0ELb0EEENS1_21CollectiveEpilogueFwdINS6_IJSA_SC_SB_EEES9_SE_SG_Li384ELb1ELb0ELb0ELb0EEENS1_36VarlenDynamicPersistentTileSchedulerILi192ELi128ELi384ELi32ELb0ELb0ELb1ELb1ELb0ELb1EEEEEEEEEvNT_6ParamsE)
        /*0620*/ 	.word	0x00000008


	//----- nvinfo : EIATTR_MIN_STACK_SIZE
	.align		4
.L_317:
        /*0624*/ 	.byte	0x04, 0x12
        /*0626*/ 	.short	(.L_319 - .L_318)
	.align		4
.L_318:
        /*0628*/ 	.word	index@(_ZN7cutlass13device_kernelIN5flash11enable_sm90INS1_16FlashAttnFwdSm90INS1_25CollectiveMainloopFwdSm90ILi2EN4cute5tupleIJNS5_1CILi1EEES8_S8_EEENS6_IJNS7_ILi192EEENS7_ILi128EEENS7_ILi96EEEEEELi96ENS_6half_tEfNS_4arch4Sm90ELb0ELb1ELb1ELb1ELb0ELb1ELb0ELb0ELb1ELb0ELb0ELb0EEENS1_21CollectiveEpilogueFwdINS6_IJSA_SC_SB_EEES9_SE_SG_Li384ELb1ELb0ELb0ELb0EEENS1_36VarlenDynamicPersistentTileSchedulerILi192ELi128ELi384ELi32ELb0ELb0ELb1ELb1ELb0ELb1EEEEEEEEEvNT_6ParamsE)
        /*062c*/ 	.word	0x00000058


	//----- nvinfo : EIATTR_MIN_STACK_SIZE
	.align		4
.L_319:
        /*0630*/ 	.byte	0x04, 0x12
        /*0632*/ 	.short	(.L_321 - .L_320)
	.align		4
.L_320:
        /*0634*/ 	.word	index@(_ZN7cutlass13device_kernelIN5flash11enable_sm90INS1_16FlashAttnFwdSm90INS1_25CollectiveMainloopFwdSm90ILi2EN4cute5tupleIJNS5_1CILi1EEES8_S8_EEENS6_IJNS7_ILi192EEENS7_ILi144EEENS7_ILi96EEEEEELi96ENS_6half_tEfNS_4arch4Sm90ELb1ELb0ELb1ELb0ELb0ELb0ELb0ELb0ELb1ELb0ELb0ELb0EEENS1_21CollectiveEpilogueFwdINS6_IJSA_SC_SB_EEES9_SE_SG_Li384ELb0ELb0ELb0ELb0EEENS1_30DynamicPersistentTileSchedulerILi384ELi32ELb0ELb0ELb1EEEEEEEEEvNT_6ParamsE)
        /*0638*/ 	.word	0x00000000


	//----- nvinfo : EIATTR_MIN_STACK_SIZE
	.align		4
.L_321:
        /*063c*/ 	.byte	0x04, 0x12
        /*063e*/ 	.short	(.L_323 - .L_322)
	.align		4
.L_322:
        /*0640*/ 	.word	index@(_ZN7cutlass13device_kernelIN5flash11enable_sm90INS1_16FlashAttnFwdSm90INS1_25CollectiveMainloopFwdSm90ILi2EN4cute5tupleIJNS5_1CILi1EEES8_S8_EEENS6_IJNS7_ILi192EEENS7_ILi144EEENS7_ILi96EEEEEELi96ENS_6half_tEfNS_4arch4Sm90ELb1ELb0ELb1ELb1ELb0ELb0ELb0ELb0ELb1ELb0ELb0ELb0EEENS1_21CollectiveEpilogueFwdINS6_IJSA_SC_SB_EEES9_SE_SG_Li384ELb1ELb0ELb0ELb0EEENS1_36VarlenDynamicPersistentTileSchedulerILi192ELi144ELi384ELi32ELb0ELb0ELb1ELb1ELb1ELb1EEEEEEEEEvNT_6ParamsE)
        /*0644*/ 	.word	0x00000010


	//----- nvinfo : EIATTR_MIN_STACK_SIZE
	.align		4
.L_323:
        /*0648*/ 	.byte	0x04, 0x12
        /*064a*/ 	.short	(.L_325 - .L_324)
	.align		4
.L_324:
        /*064c*/ 	.word	index@(_ZN7cutlass13device_kernelIN5flash11enable_sm90INS1_16FlashAttnFwdSm90INS1_25CollectiveMainloopFwdSm90ILi2EN4cute5tupleIJNS5_1CILi1EEES8_S8_EEENS6_IJNS7_ILi192EEENS7_ILi144EEENS7_ILi96EEEEEELi96ENS_6half_tEfNS_4arch4Sm90ELb1ELb0ELb1ELb1ELb0ELb1ELb0ELb0ELb1ELb0ELb0ELb0EEENS1_21CollectiveEpilogueFwdINS6_IJSA_SC_SB_EEES9_SE_SG_Li384ELb1ELb0ELb0ELb0EEENS1_36VarlenDynamicPersistentTileSchedulerILi192ELi144ELi384ELi32ELb0ELb0ELb1ELb1ELb1ELb1EEEEEEEEEvNT_6ParamsE)
        /*0650*/ 	.word	0x000000c0


	//----- nvinfo : EIATTR_MIN_STACK_SIZE
	.align		4
.L_325:
        /*0654*/ 	.byte	0x04, 0x12
        /*0656*/ 	.short	(.L_327 - .L_326)
	.align		4
.L_326:
        /*0658*/ 	.word	index@(_ZN7cutlass13device_kernelIN5flash11enable_sm90INS1_16FlashAttnFwdSm90INS1_25CollectiveMainloopFwdSm90ILi2EN4cute5tupleIJNS5_1CILi1EEES8_S8_EEENS6_IJNS7_ILi192EEESA_NS7_ILi64EEEEEELi64ENS_6half_tEfNS_4arch4Sm90ELb0ELb0ELb1ELb0ELb0ELb0ELb0ELb0ELb1ELb0ELb0ELb0EEENS1_21CollectiveEpilogueFwdINS6_IJSA_SB_SA_EEES9_SD_SF_Li384ELb0ELb0ELb0ELb0EEENS1_29StaticPersistentTileSchedulerILb0EEEEEEEEEvNT_6ParamsE)
        /*065c*/ 	.word	0x00000018


	//----- nvinfo : EIATTR_MIN_STACK_SIZE
	.align		4
.L_327:
        /*0660*/ 	.byte	0x04, 0x12
        /*0662*/ 	.short	(.L_329 - .L_328)
	.align		4
.L_328:
        /*0664*/ 	.word	index@(_ZN7cutlass13device_kernelIN5flash11enable_sm90INS1_16FlashAttnFwdSm90INS1_25CollectiveMainloopFwdSm90ILi2EN4cute5tupleIJNS5_1CILi1EEES8_S8_EEENS6_IJNS7_ILi192EEESA_NS7_ILi64EEEEEELi64ENS_6half_tEfNS_4arch4Sm90ELb0ELb0ELb1ELb1ELb0ELb0ELb0ELb0ELb1ELb0ELb0ELb0EEENS1_21CollectiveEpilogueFwdINS6_IJSA_SB_SA_EEES9_SD_SF_Li384ELb1ELb0ELb0ELb0EEENS1_36VarlenDynamicPersistentTileSchedulerILi192ELi192ELi384ELi32ELb0ELb0ELb1ELb0ELb1ELb1EEEEEEEEEvNT_6ParamsE)
        /*0668*/ 	.word	0x00000020


	//----- nvinfo : EIATTR_MIN_STACK_SIZE
	.align		4
.L_329:
        /*066c*/ 	.byte	0x04, 0x12
        /*066e*/ 	.short	(.L_331 - .L_330)
	.align		4
.L_330:
        /*0670*/ 	.word	index@(_ZN7cutlass13device_kernelIN5flash11enable_sm90INS1_16FlashAttnFwdSm90INS1_25CollectiveMainloopFwdSm90ILi2EN4cute5tupleIJNS5_1CILi1EEES8_S8_EEENS6_IJNS7_ILi192EEESA_NS7_ILi64EEEEEELi64ENS_6half_tEfNS_4arch4Sm90ELb0ELb0ELb1ELb1ELb0ELb1ELb0ELb0ELb1ELb0ELb0ELb0EEENS1_21CollectiveEpilogueFwdINS6_IJSA_SB_SA_EEES9_SD_SF_Li384ELb1ELb0ELb0ELb0EEENS1_36VarlenDynamicPersistentTileSchedulerILi192ELi192ELi384ELi32ELb0ELb0ELb1ELb0ELb1ELb1EEEEEEEEEvNT_6ParamsE)
        /*0674*/ 	.word	0x00000090


	//----- nvinfo : EIATTR_MIN_STACK_SIZE
	.align		4
.L_331:
        /*0678*/ 	.byte	0x04, 0x12
        /*067a*/ 	.short	(.L_333 - .L_332)
	.align		4
.L_332:
        /*067c*/ 	.word	index@(_ZN7cutlass13device_kernelIN5flash11enable_sm90INS1_16FlashAttnFwdSm90INS1_25CollectiveMainloopFwdSm90ILi2EN4cute5tupleIJNS5_1CILi1EEES8_S8_EEENS6_IJNS7_ILi192EEENS7_ILi128EEENS7_ILi64EEEEEELi64ENS_6half_tEfNS_4arch4Sm90ELb0ELb1ELb1ELb0ELb0ELb0ELb0ELb1ELb1ELb0ELb0ELb0EEENS1_21CollectiveEpilogueFwdINS6_IJSA_SC_SB_EEES9_SE_SG_Li384ELb0ELb0ELb0ELb0EEENS1_30DynamicPersistentTileSchedulerILi384ELi32ELb0ELb0ELb1EEEEEEEEEvNT_6ParamsE)
        /*0680*/ 	.word	0x00000000


	//----- nvinfo : EIATTR_MIN_STACK_SIZE
	.align		4
.L_333:
        /*0684*/ 	.byte	0x04, 0x12
        /*0686*/ 	.short	(.L_335 - .L_334)
	.align		4
.L_334:
        /*0688*/ 	.word	index@(_ZN7cutlass13device_kernelIN5flash11enable_sm90INS1_16FlashAttnFwdSm90INS1_25CollectiveMainloopFwdSm90ILi2EN4cute5tupleIJNS5_1CILi1EEES8_S8_EEENS6_IJNS7_ILi192EEENS7_ILi128EEENS7_ILi64EEEEEELi64ENS_6half_tEfNS_4arch4Sm90ELb0ELb1ELb1ELb1ELb0ELb0ELb0ELb1ELb1ELb0ELb0ELb0EEENS1_21CollectiveEpilogueFwdINS6_IJSA_SC_SB_EEES9_SE_SG_Li384ELb1ELb0ELb0ELb0EEENS1_36VarlenDynamicPersistentTileSchedulerILi192ELi128ELi384ELi32ELb0ELb0ELb1ELb1ELb0ELb1EEEEEEEEEvNT_6ParamsE)
        /*068c*/ 	.word	0x00000010


	//----- nvinfo : EIATTR_MIN_STACK_SIZE
	.align		4
.L_335:
        /*0690*/ 	.byte	0x04, 0x12
        /*0692*/ 	.short	(.L_337 - .L_336)
	.align		4
.L_336:
        /*0694*/ 	.word	index@(_ZN7cutlass13device_kernelIN5flash11enable_sm90INS1_16FlashAttnFwdSm90INS1_25CollectiveMainloopFwdSm90ILi2EN4cute5tupleIJNS5_1CILi1EEES8_S8_EEENS6_IJNS7_ILi192EEENS7_ILi128EEENS7_ILi64EEEEEELi64ENS_6half_tEfNS_4arch4Sm90ELb0ELb1ELb1ELb1ELb0ELb1ELb0ELb1ELb1ELb0ELb0ELb0EEENS1_21CollectiveEpilogueFwdINS6_IJSA_SC_SB_EEES9_SE_SG_Li384ELb1ELb0ELb0ELb0EEENS1_36VarlenDynamicPersistentTileSchedulerILi192ELi128ELi384ELi32ELb0ELb0ELb1ELb1ELb0ELb1EEEEEEEEEvNT_6ParamsE)
        /*0698*/ 	.word	0x00000040


	//----- nvinfo : EIATTR_MIN_STACK_SIZE
	.align		4
.L_337:
        /*069c*/ 	.byte	0x04, 0x12
        /*069e*/ 	.short	(.L_339 - .L_338)
	.align		4
.L_338:
        /*06a0*/ 	.word	index@(_ZN7cutlass13device_kernelIN5flash11enable_sm90INS1_16FlashAttnFwdSm90INS1_25CollectiveMainloopFwdSm90ILi2EN4cute5tupleIJNS5_1CILi1EEES8_S8_EEENS6_IJNS7_ILi192EEENS7_ILi128EEENS7_ILi64EEEEEELi64ENS_6half_tEfNS_4arch4Sm90ELb1ELb0ELb1ELb0ELb0ELb0ELb0ELb1ELb1ELb0ELb0ELb0EEENS1_21CollectiveEpilogueFwdINS6_IJSA_SC_SB_EEES9_SE_SG_Li384ELb0ELb0ELb0ELb0EEENS1_30DynamicPersistentTileSchedulerILi384ELi32ELb0ELb0ELb1EEEEEEEEEvNT_6ParamsE)
        /*06a4*/ 	.word	0x00000000


	//----- nvinfo : EIATTR_MIN_STACK_SIZE
	.align		4
.L_339:
        /*06a8*/ 	.byte	0x04, 0x12
        /*06aa*/ 	.short	(.L_341 - .L_340)
	.align		4
.L_340:
        /*06ac*/ 	.word	index@(_ZN7cutlass13device_kernelIN5flash11enable_sm90INS1_16FlashAttnFwdSm90INS1_25CollectiveMainloopFwdSm90ILi2EN4cute5tupleIJNS5_1CILi1EEES8_S8_EEENS6_IJNS7_ILi192EEENS7_ILi128EEENS7_ILi64EEEEEELi64ENS_6half_tEfNS_4arch4Sm90ELb1ELb0ELb1ELb1ELb0ELb0ELb0ELb1ELb1ELb0ELb0ELb0EEENS1_21CollectiveEpilogueFwdINS6_IJSA_SC_SB_EEES9_SE_SG_Li384ELb1ELb0ELb0ELb0EEENS1_36VarlenDynamicPersistentTileSchedulerILi192ELi128ELi384ELi32ELb0ELb0ELb1ELb1ELb1ELb1EEEEEEEEEvNT_6ParamsE)
        /*06b0*/ 	.word	0x00000010


	//----- nvinfo : EIATTR_MIN_STACK_SIZE
	.align		4
.L_341:
        /*06b4*/ 	.byte	0x04, 0x12
        /*06b6*/ 	.short	(.L_343 - .L_342)
	.align		4
.L_342:
        /*06b8*/ 	.word	index@(_ZN7cutlass13device_kernelIN5flash11enable_sm90INS1_16FlashAttnFwdSm90INS1_25CollectiveMainloopFwdSm90ILi2EN4cute5tupleIJNS5_1CILi1EEES8_S8_EEENS6_IJNS7_ILi192EEENS7_ILi128EEENS7_ILi64EEEEEELi64ENS_6half_tEfNS_4arch4Sm90ELb1ELb0ELb1ELb1ELb0ELb1ELb0ELb1ELb1ELb0ELb0ELb0EEENS1_21CollectiveEpilogueFwdINS6_IJSA_SC_SB_EEES9_SE_SG_Li384ELb1ELb0ELb0ELb0EEENS1_36VarlenDynamicPersistentTileSchedulerILi192ELi128ELi384ELi32ELb0ELb0ELb1ELb1ELb1ELb1EEEEEEEEEvNT_6ParamsE)
        /*06bc*/ 	.word	0x00000048
.L_343:


//--------------------- .nv.compat                --------------------------
	.section	.nv.compat,"",@"SHT_CUDA_COMPAT_INFO"
	.align	4
        /*0000*/ 	.byte	0x02, 0x09, 0x01, 0x00, 0x02, 0x02, 0x04, 0x00, 0x02, 0x05, 0x05, 0x00, 0x03, 0x07, 0x01, 0x01
        /*0010*/ 	.byte	0x02, 0x03, 0x01, 0x00, 0x02, 0x06, 0x01, 0x00, 0x04, 0x0b, 0x08, 0x00, 0x00, 0x00, 0x00, 0x00
        /*0020*/ 	.byte	0x00, 0x00, 0x00, 0x00


//--------------------- .nv.info._ZN7cutlass13device_kernelIN5flash11enable_sm90INS1_16FlashAttnFwdSm90INS1_25CollectiveMainloopFwdSm90ILi2EN4cute5tupleIJNS5_1CILi1EEES8_S8_EEENS6_IJNS7_ILi128EEENS7_ILi80EEENS7_ILi256EEEEEELi256ENS_6half_tEfNS_4arch4Sm90ELb0ELb0ELb1ELb0ELb0ELb0ELb0ELb1ELb1ELb0ELb0ELb0EEENS1_21CollectiveEpilogueFwdINS6_IJSA_SC_SB_EEES9_SE_SG_Li256ELb0ELb0ELb0ELb0EEENS1_29StaticPersistentTileSchedulerILb0EEEEEEEEEvNT_6ParamsE --------------------------
	.section	.nv.info._ZN7cutlass13device_kernelIN5flash11enable_sm90INS1_16FlashAttnFwdSm90INS1_25CollectiveMainloopFwdSm90ILi2EN4cute5tupleIJNS5_1CILi1EEES8_S8_EEENS6_IJNS7_ILi128EEENS7_ILi80EEENS7_ILi256EEEEEELi256ENS_6half_tEfNS_4arch4Sm90ELb0ELb0ELb1ELb0ELb0ELb0ELb0ELb1ELb1ELb0ELb0ELb0EEENS1_21CollectiveEpilogueFwdINS6_IJSA_SC_SB_EEES9_SE_SG_Li256ELb0ELb0ELb0ELb0EEENS1_29StaticPersistentTileSchedulerILb0EEEEEEEEEvNT_6ParamsE,"",@"SHT_CUDA_INFO"
	.sectionflags	@""
	.align	4


	//----- nvinfo : EIATTR_CUDA_API_VERSION
	.align		4
        /*0000*/ 	.byte	0x04, 0x37
        /*0002*/ 	.short	(.L_345 - .L_344)
.L_344:
        /*0004*/ 	.word	0x00000082


	//----- nvinfo : EIATTR_KPARAM_INFO
	.align		4
.L_345:
        /*0008*/ 	.byte	0x04, 0x17
        /*000a*/ 	.short	(.L_347 - .L_346)
.L_346:
        /*000c*/ 	.word	0x00000000
        /*0010*/ 	.short	0x0000
        /*0012*/ 	.short	0x0070
        /*0014*/ 	.byte	0x00, 0xf0, 0x01, 0x2e


	//----- nvinfo : EIATTR_SPARSE_MMA_MASK
	.align		4
.L_347:
        /*0018*/ 	.byte	0x03, 0x50
        /*001a*/ 	.short	0x0000


	//----- nvinfo : EIATTR_MAXREG_COUNT
	.align		4
        /*001c*/ 	.byte	0x03, 0x1b
        /*001e*/ 	.short	0x00a8


	//----- nvinfo : EIATTR_NUM_BARRIERS
	.align		4
        /*0020*/ 	.byte	0x02, 0x4c
        /*0022*/ 	.byte	0x09
	.zero		1


	//----- nvinfo : EIATTR_EXTERNS
	.align		4
        /*0024*/ 	.byte	0x04, 0x0f
        /*0026*/ 	.short	(.L_349 - .L_348)


	//   ....[0]....
	.align		4
.L_348:
        /*0028*/ 	.word	index@(__assertfail)


	//----- nvinfo : EIATTR_ANNOTATIONS
	.align		4
.L_349:
        /*002c*/ 	.byte	0x04, 0x55
        /*002e*/ 	.short	(.L_351 - .L_350)


	//   ....[0]....
.L_350:
        /*0030*/ 	.word	0x00000001
        /*0034*/ 	.byte	0x40, 0x09, 0x00, 0x00, 0x01, 0x00, 0x00, 0x00, 0x00, 0x0a, 0x00, 0x00, 0x01, 0x00, 0x00, 0x00
        /* <DEDUP_REMOVED lines=14> */
        /*0124*/ 	.byte	0x50, 0xf0, 0x00, 0x00, 0x01, 0x00, 0x00, 0x00, 0xf0, 0xf1, 0x00, 0x00


	//----- nvinfo : EIATTR_MERCURY_ISA_VERSION
	.align		4
.L_351:
        /*0130*/ 	.byte	0x03, 0x5f
        /*0132*/ 	.short	0x0101


	//----- nvinfo : EIATTR_INT_WARP_WIDE_INSTR_OFFSETS
	.align		4
        /*0134*/ 	.byte	0x04, 0x31
        /*0136*/ 	.short	(.L_353 - .L_352)


	//   ....[0]....
.L_352:
        /*0138*/ 	.word	0x00000180


	//   ....[1]....
        /*013c*/ 	.word	0x000001b0


	//   ....[2]....
        /*0140*/ 	.word	0x00000240


	//   ....[3]....
        /*0144*/ 	.word	0x0000c5c0


	//   ....[4]....
        /*0148*/ 	.word	0x0000c5f0


	//   ....[5]....
        /*014c*/ 	.word	0x0000c6e0


	//   ....[6]....
        /*0150*/ 	.word	0x0000c7a0


	//   ....[7]....
        /*0154*/ 	.word	0x0000c860


	//----- nvinfo : EIATTR_COOP_GROUP_MASK_REGIDS
	.align		4
.L_353:
        /*0158*/ 	.byte	0x04, 0x29
        /*015a*/ 	.short	(.L_355 - .L_354)


	//   ....[0]....
.L_354:
        /*015c*/ 	.word	0xffffffff


	//   ....[1]....
        /*0160*/ 	.word	0xffffffff


	//   ....[2]....
        /*0164*/ 	.word	0xffffffff


	//   ....[3]....
        /*0168*/ 	.word	0xffffffff


	//   ....[4]....
        /*016c*/ 	.word	0xffffffff


	//   ....[5]....
        /*0170*/ 	.word	0xffffffff


	//   ....[6]....
        /*0174*/ 	.word	0xffffffff


	//   ....[7]....
        /*0178*/ 	.word	0xffffffff


	//   ....[8]....
        /*017c*/ 	.word	0xffffffff


	//   ....[9]....
        /*0180*/ 	.word	0xffffffff


	//   ....[10]....
        /*0184*/ 	.word	0xffffffff


	//   ....[11]....
        /*0188*/ 	.word	0xffffffff


	//   ....[12]....
        /*018c*/ 	.word	0xffffffff


	//   ....[13]....
        /*0190*/ 	.word	0xffffffff


	//   ....[14]....
        /*0194*/ 	.word	0xffffffff


	//   ....[15]....
        /*0198*/ 	.word	0xffffffff


	//   ....[16]....
        /*019c*/ 	.word	0xffffffff


	//   ....[17]....
        /*01a0*/ 	.word	0xffffffff


	//   ....[18]....
        /*01a4*/ 	.word	0xffffffff


	//   ....[19]....
        /*01a8*/ 	.word	0xffffffff


	//   ....[20]....
        /*01ac*/ 	.word	0xffffffff


	//   ....[21]....
        /*01b0*/ 	.word	0xffffffff


	//   ....[22]....
        /*01b4*/ 	.word	0xffffffff


	//   ....[23]....
        /*01b8*/ 	.word	0x0500000f


	//   ....[24]....
        /*01bc*/ 	.word	0x0500000f


	//----- nvinfo : EIATTR_COOP_GROUP_INSTR_OFFSETS
	.align		4
.L_355:
        /*01c0*/ 	.byte	0x04, 0x28
        /*01c2*/ 	.short	(.L_357 - .L_356)


	//   ....[0]....
.L_356:
        /*01c4*/ 	.word	0x00000060


	//   ....[1]....
        /*01c8*/ 	.word	0x00000190


	//   ....[2]....
        /*01cc*/ 	.word	0x00000250


	//   ....[3]....
        /*01d0*/ 	.word	0x000003c0


	//   ....[4]....
        /*01d4*/ 	.word	0x00000520


	//   ....[5]....
        /*01d8*/ 	.word	0x00000640


	//   ....[6]....
        /*01dc*/ 	.word	0x000007a0


	//   ....[7]....
        /*01e0*/ 	.word	0x00000d50


	//   ....[8]....
        /*01e4*/ 	.word	0x00004540


	//   ....[9]....
        /*01e8*/ 	.word	0x000045c0


	//   ....[10]....
        /*01ec*/ 	.word	0x00004980


	//   ....[11]....
        /*01f0*/ 	.word	0x00004a10


	//   ....[12]....
        /*01f4*/ 	.word	0x00008b80


	//   ....[13]....
        /*01f8*/ 	.word	0x00008bb0


	//   ....[14]....
        /*01fc*/ 	.word	0x00008f50


	//   ....[15]....
        /*0200*/ 	.word	0x00008fa0


	//   ....[16]....
        /*0204*/ 	.word	0x0000a070


	//   ....[17]....
        /*0208*/ 	.word	0x0000a0b0


	//   ....[18]....
        /*020c*/ 	.word	0x0000a200


	//   ....[19]....
        /*0210*/ 	.word	0x0000a250


	//   ....[20]....
        /*0214*/ 	.word	0x0000ba20


	//   ....[21]....
        /*0218*/ 	.word	0x0000bdb0


	//   ....[22]....
        /*021c*/ 	.word	0x0000f170


	//   ....[23]....
        /*0220*/ 	.word	0x0000f660


	//   ....[24]....
        /*0224*/ 	.word	0x0000fb00


	//----- nvinfo : EIATTR_REG_RECONFIG
	.align		4
.L_357:
        /*0228*/ 	.byte	0x01, 0x54
	.zero		2


	//----- nvinfo : EIATTR_SYSCALL_OFFSETS
	.align		4
        /*022c*/ 	.byte	0x04, 0x46
        /*022e*/ 	.short	(.L_359 - .L_358)


	//   ....[0]....
.L_358:
        /*0230*/ 	.word	0x000010d0


	//   ....[1]....
        /*0234*/ 	.word	0x0000c210


	//   ....[2]....
        /*0238*/ 	.word	0x0000c350


	//   ....[3]....
        /*023c*/ 	.word	0x0000c450


	//----- nvinfo : EIATTR_MBARRIER_INSTR_OFFSETS
	.align		4
.L_359:
        /*0240*/ 	.byte	0x04, 0x39
        /*0242*/ 	.short	(.L_361 - .L_360)


	//   ....[0]....
.L_360:
        /*0244*/ 	.word	0x00000270
        /*0248*/ 	.word	0x000000ff
        /*024c*/ 	.word	0x00038800
        /*0250*/ 	.short	0x0100
        /*0252*/ 	.byte	0x06
	.zero		1


	//   ....[1]....
        /*0254*/ 	.word	0x00000280
        /*0258*/ 	.word	0x000000ff
        /*025c*/ 	.word	0x00038820
        /*0260*/ 	.short	0x0100
        /*0262*/ 	.byte	0x06
	.zero		1


	//   ....[2]....
        /*0264*/ 	.word	0x00000370
        /*0268*/ 	.word	0x000000ff
        /*026c*/ 	.word	0x00038830
        /*0270*/ 	.short	0x0100
        /*0272*/ 	.byte	0x08
	.zero		1


	//   ....[3]....
        /*0274*/ 	.word	0x00000380
        /*0278*/ 	.word	0x000000ff
        /*027c*/ 	.word	0x00038840
        /*0280*/ 	.short	0x0100
        /*0282*/ 	.byte	0x08
	.zero		1


	//   ....[4]....
        /*0284*/ 	.word	0x00000390
        /*0288*/ 	.word	0x000000ff
        /*028c*/ 	.word	0x00038838
        /*0290*/ 	.short	0x0100
        /*0292*/ 	.byte	0x08
	.zero		1


	//   ....[5]....
        /*0294*/ 	.word	0x000003a0
        /*0298*/ 	.word	0x000000ff
        /*029c*/ 	.word	0x00038848
        /*02a0*/ 	.short	0x0100
        /*02a2*/ 	.byte	0x08
	.zero		1


	//   ....[6]....
        /*02a4*/ 	.word	0x000004d0
        /*02a8*/ 	.word	0x000000ff
        /*02ac*/ 	.word	0x00038850
        /*02b0*/ 	.short	0x0100
        /*02b2*/ 	.byte	0x08
	.zero		1


	//   ....[7]....
        /*02b4*/ 	.word	0x000004e0
        /*02b8*/ 	.word	0x000000ff
        /*02bc*/ 	.word	0x00038860
        /*02c0*/ 	.short	0x0100
        /*02c2*/ 	.byte	0x08
	.zero		1


	//   ....[8]....
        /*02c4*/ 	.word	0x000004f0
        /*02c8*/ 	.word	0x000000ff
        /*02cc*/ 	.word	0x00038858
        /*02d0*/ 	.short	0x0100
        /*02d2*/ 	.byte	0x08
	.zero		1


	//   ....[9]....
        /*02d4*/ 	.word	0x00000500
        /*02d8*/ 	.word	0x000000ff
        /*02dc*/ 	.word	0x00038868
        /*02e0*/ 	.short	0x0100
        /*02e2*/ 	.byte	0x08
	.zero		1


	//   ....[10]....
        /*02e4*/ 	.word	0x000005f0
        /*02e8*/ 	.word	0x000000ff
        /*02ec*/ 	.word	0x00038870
        /*02f0*/ 	.short	0x0100
        /*02f2*/ 	.byte	0x06
	.zero		1


	//   ....[11]....
        /*02f4*/ 	.word	0x00000600
        /*02f8*/ 	.word	0x000000ff
        /*02fc*/ 	.word	0x00038880
        /*0300*/ 	.short	0x0100
        /*0302*/ 	.byte	0x06
	.zero		1


	//   ....[12]....
        /*0304*/ 	.word	0x00000610
        /*0308*/ 	.word	0x000000ff
        /*030c*/ 	.word	0x00038878
        /*0310*/ 	.short	0x0100
        /*0312*/ 	.byte	0x06
	.zero		1


	//   ....[13]....
        /*0314*/ 	.word	0x00000620
        /*0318*/ 	.word	0x000000ff
        /*031c*/ 	.word	0x00038888
        /*0320*/ 	.short	0x0100
        /*0322*/ 	.byte	0x06
	.zero		1


	//   ....[14]....
        /*0324*/ 	.word	0x00000750
        /*0328*/ 	.word	0x000000ff
        /*032c*/ 	.word	0x00038890
        /*0330*/ 	.short	0x0100
        /*0332*/ 	.byte	0x08
	.zero		1


	//   ....[15]....
        /*0334*/ 	.word	0x00000760
        /*0338*/ 	.word	0x000000ff
        /*033c*/ 	.word	0x000388a0
        /*0340*/ 	.short	0x0100
        /*0342*/ 	.byte	0x08
	.zero		1


	//   ....[16]....
        /*0344*/ 	.word	0x00000770
        /*0348*/ 	.word	0x000000ff
        /*034c*/ 	.word	0x00038898
        /*0350*/ 	.short	0x0100
        /*0352*/ 	.byte	0x08
	.zero		1


	//   ....[17]....
        /*0354*/ 	.word	0x00000780
        /*0358*/ 	.word	0x000000ff
        /*035c*/ 	.word	0x000388a8
        /*0360*/ 	.short	0x0100
        /*0362*/ 	.byte	0x08
	.zero		1


	//   ....[18]....
        /*0364*/ 	.word	0x000008b0
        /*0368*/ 	.word	0x000000ff
        /*036c*/ 	.word	0x000388b0
        /*0370*/ 	.short	0x0100
        /*0372*/ 	.byte	0x08
	.zero		1


	//   ....[19]....
        /*0374*/ 	.word	0x000008c0
        /*0378*/ 	.word	0x000000ff
        /*037c*/ 	.word	0x000388c0
        /*0380*/ 	.short	0x0100
        /*0382*/ 	.byte	0x08
	.zero		1


	//   ....[20]....
        /*0384*/ 	.word	0x000008d0
        /*0388*/ 	.word	0x000000ff
        /*038c*/ 	.word	0x000388b8
        /*0390*/ 	.short	0x0100
        /*0392*/ 	.byte	0x08
	.zero		1


	//   ....[21]....
        /*0394*/ 	.word	0x000008e0
        /*0398*/ 	.word	0x000000ff
        /*039c*/ 	.word	0x000388c8
        /*03a0*/ 	.short	0x0100
        /*03a2*/ 	.byte	0x08
	.zero		1


	//   ....[22]....
        /*03a4*/ 	.word	0x00001120
        /*03a8*/ 	.word	0x000000ff
        /*03ac*/ 	.word	0x00038800
        /*03b0*/ 	.short	0x010a
        /*03b2*/ 	.byte	0x04
	.zero		1


	//   ....[23]....
        /*03b4*/ 	.word	0x000011c0
        /*03b8*/ 	.word	0x00000000
        /*03bc*/ 	.word	0x00038830
        /*03c0*/ 	.short	0x010a
        /*03c2*/ 	.byte	0x3f
	.zero		1


	//   ....[24]....
        /*03c4*/ 	.word	0x00001240
        /*03c8*/ 	.word	0x00000000
        /*03cc*/ 	.word	0x00038830
        /*03d0*/ 	.short	0x010a
        /*03d2*/ 	.byte	0x3f
	.zero		1


	//   ....[25]....
        /*03d4*/ 	.word	0x000043c0
        /*03d8*/ 	.word	0x00000000
        /*03dc*/ 	.word	0x00000000
        /*03e0*/ 	.short	0x0101
        /*03e2*/ 	.byte	0x3f
	.zero		1


	//   ....[26]....
        /*03e4*/ 	.word	0x00005920
        /*03e8*/ 	.word	0x000000ff
        /*03ec*/ 	.word	0x00038830
        /*03f0*/ 	.short	0x010a
        /*03f2*/ 	.byte	0x3c
	.zero		1


	//   ....[27]....
        /*03f4*/ 	.word	0x00005960
        /*03f8*/ 	.word	0x000000ff
        /*03fc*/ 	.word	0x00038830
        /*0400*/ 	.short	0x010a
        /*0402*/ 	.byte	0x3c
	.zero		1


	//   ....[28]....
        /*0404*/ 	.word	0x000082c0
        /*0408*/ 	.word	0x000000ff
        /*040c*/ 	.word	0x00038850
        /*0410*/ 	.short	0x010a
        /*0412*/ 	.byte	0x05
	.zero		1


	//   ....[29]....
        /*0414*/ 	.word	0x00008300
        /*0418*/ 	.word	0x000000ff
        /*041c*/ 	.word	0x00038850
        /*0420*/ 	.short	0x010a
        /*0422*/ 	.byte	0x05
	.zero		1


	//   ....[30]....
        /*0424*/ 	.word	0x000092b0
        /*0428*/ 	.word	0x000000ae
        /*042c*/ 	.word	0x00000000
        /*0430*/ 	.short	0x0101
        /*0432*/ 	.byte	0x3f
	.zero		1


	//   ....[31]....
        /*0434*/ 	.word	0x000092f0
        /*0438*/ 	.word	0x000000b0
        /*043c*/ 	.word	0x00000000
        /*0440*/ 	.short	0x0101
        /*0442*/ 	.byte	0x3f
	.zero		1


	//   ....[32]....
        /*0444*/ 	.word	0x00009fe0
        /*0448*/ 	.word	0x000000ff
        /*044c*/ 	.word	0x00038850
        /*0450*/ 	.short	0x010a
        /*0452*/ 	.byte	0x07
	.zero		1


	//   ....[33]....
        /*0454*/ 	.word	0x0000a020
        /*0458*/ 	.word	0x000000ff
        /*045c*/ 	.word	0x00038850
        /*0460*/ 	.short	0x010a
        /*0462*/ 	.byte	0x07
	.zero		1


	//   ....[34]....
        /*0464*/ 	.word	0x0000abf0
        /*0468*/ 	.word	0x0000000d
        /*046c*/ 	.word	0x00000000
        /*0470*/ 	.short	0x0101
        /*0472*/ 	.byte	0x3f
	.zero		1


	//   ....[35]....
        /*0474*/ 	.word	0x0000bc90
        /*0478*/ 	.word	0x000000ff
        /*047c*/ 	.word	0x00000000
        /*0480*/ 	.short	0x0101
        /*0482*/ 	.byte	0x06
	.zero		1


	//   ....[36]....
        /*0484*/ 	.word	0x0000cba0
        /*0488*/ 	.word	0x00000006
        /*048c*/ 	.word	0x00038840
        /*0490*/ 	.short	0x010a
        /*0492*/ 	.byte	0x3f
	.zero		1


	//   ....[37]....
        /*0494*/ 	.word	0x0000d1d0
        /*0498*/ 	.word	0x00000009
        /*049c*/ 	.word	0x00038820
        /*04a0*/ 	.short	0x010a
        /*04a2*/ 	.byte	0x3f
	.zero		1


	//   ....[38]....
        /*04a4*/ 	.word	0x0000d4b0
        /*04a8*/ 	.word	0x00000002
        /*04ac*/ 	.word	0x00038840
        /*04b0*/ 	.short	0x010a
        /*04b2*/ 	.byte	0x3f
	.zero		1


	//   ....[39]....
        /*04b4*/ 	.word	0x0000d7c0
        /*04b8*/ 	.word	0x00000002
        /*04bc*/ 	.word	0x00000060
        /*04c0*/ 	.short	0x010a
        /*04c2*/ 	.byte	0x3f
	.zero		1


	//   ....[40]....
        /*04c4*/ 	.word	0x0000ddb0
        /*04c8*/ 	.word	0x00000002
        /*04cc*/ 	.word	0x00038840
        /*04d0*/ 	.short	0x010a
        /*04d2*/ 	.byte	0x3f
	.zero		1


	//   ....[41]....
        /*04d4*/ 	.word	0x0000e0c0
        /*04d8*/ 	.word	0x00000002
        /*04dc*/ 	.word	0x00000060
        /*04e0*/ 	.short	0x010a
        /*04e2*/ 	.byte	0x3f
	.zero		1


	//   ....[42]....
        /*04e4*/ 	.word	0x0000e5d0
        /*04e8*/ 	.word	0x00000002
        /*04ec*/ 	.word	0x00038840
        /*04f0*/ 	.short	0x010a
        /*04f2*/ 	.byte	0x3f
	.zero		1


	//   ....[43]....
        /*04f4*/ 	.word	0x0000e8f0
        /*04f8*/ 	.word	0x00000002
        /*04fc*/ 	.word	0x00000060
        /*0500*/ 	.short	0x010a
        /*0502*/ 	.byte	0x3f
	.zero		1


	//   ....[44]....
        /*0504*/ 	.word	0x0000ecd0
        /*0508*/ 	.word	0x00000003
        /*050c*/ 	.word	0x00038860
        /*0510*/ 	.short	0x010a
        /*0512*/ 	.byte	0x3f
	.zero		1


	//   ....[45]....
        /*0514*/ 	.word	0x0000f0f0
        /*0518*/ 	.word	0x00000000
        /*051c*/ 	.word	0x00038820
        /*0520*/ 	.short	0x010a
        /*0522*/ 	.byte	0x3f
	.zero		1


	//   ....[46]....
        /*0524*/ 	.word	0x0000f290
        /*0528*/ 	.word	0x00000006
        /*052c*/ 	.word	0x00000000
        /*0530*/ 	.short	0x010a
        /*0532*/ 	.byte	0x3f
	.zero		1


	//   ....[47]....
        /*0534*/ 	.word	0x0000f300
        /*0538*/ 	.word	0x00000003
        /*053c*/ 	.word	0x00000000
        /*0540*/ 	.short	0x010a
        /*0542*/ 	.byte	0x3f
	.zero		1


	//   ....[48]....
        /*0544*/ 	.word	0x0000f360
        /*0548*/ 	.word	0x00000010
        /*054c*/ 	.word	0x00000000
        /*0550*/ 	.short	0x010a
        /*0552*/ 	.byte	0x3f
	.zero		1


	//   ....[49]....
        /*0554*/ 	.word	0x0000f390
        /*0558*/ 	.word	0x00000003
        /*055c*/ 	.word	0x00000000
        /*0560*/ 	.short	0x010a
        /*0562*/ 	.byte	0x3f
	.zero		1


	//   ....[50]....
        /*0564*/ 	.word	0x0000f410
        /*0568*/ 	.word	0x00000003
        /*056c*/ 	.word	0x00038800
        /*0570*/ 	.short	0x010a
        /*0572*/ 	.byte	0x3f
	.zero		1


	//   ....[51]....
        /*0574*/ 	.word	0x0000f460
        /*0578*/ 	.word	0x00000000
        /*057c*/ 	.word	0x00038830
        /*0580*/ 	.short	0x010a
        /*0582*/ 	.byte	0x3f
	.zero		1


	//   ....[52]....
        /*0584*/ 	.word	0x0000f4c0
        /*0588*/ 	.word	0x00000005
        /*058c*/ 	.word	0x00038830
        /*0590*/ 	.short	0x010a
        /*0592*/ 	.byte	0x3f
	.zero		1


	//   ....[53]....
        /*0594*/ 	.word	0x0000f520
        /*0598*/ 	.word	0x00000003
        /*059c*/ 	.word	0x00038850
        /*05a0*/ 	.short	0x010a
        /*05a2*/ 	.byte	0x3f
	.zero		1


	//   ....[54]....
        /*05a4*/ 	.word	0x0000f580
        /*05a8*/ 	.word	0x00000003
        /*05ac*/ 	.word	0x00038850
        /*05b0*/ 	.short	0x010a
        /*05b2*/ 	.byte	0x3f
	.zero		1


	//   ....[55]....
        /*05b4*/ 	.word	0x0000f720
        /*05b8*/ 	.word	0x00000006
        /*05bc*/ 	.word	0x00038840
        /*05c0*/ 	.short	0x010a
        /*05c2*/ 	.byte	0x3f
	.zero		1


	//   ....[56]....
        /*05c4*/ 	.word	0x0000f7a0
        /*05c8*/ 	.word	0x00000007
        /*05cc*/ 	.word	0x00038820
        /*05d0*/ 	.short	0x010a
        /*05d2*/ 	.byte	0x3f
	.zero		1


	//   ....[57]....
        /*05d4*/ 	.word	0x0000f7f0
        /*05d8*/ 	.word	0x00000002
        /*05dc*/ 	.word	0x00038840
        /*05e0*/ 	.short	0x010a
        /*05e2*/ 	.byte	0x3f
	.zero		1


	//   ....[58]....
        /*05e4*/ 	.word	0x0000f840
        /*05e8*/ 	.word	0x00000002
        /*05ec*/ 	.word	0x00000060
        /*05f0*/ 	.short	0x010a
        /*05f2*/ 	.byte	0x3f
	.zero		1


	//   ....[59]....
        /*05f4*/ 	.word	0x0000f890
        /*05f8*/ 	.word	0x00000002
        /*05fc*/ 	.word	0x00038840
        /*0600*/ 	.short	0x010a
        /*0602*/ 	.byte	0x3f
	.zero		1


	//   ....[60]....
        /*0604*/ 	.word	0x0000f8e0
        /*0608*/ 	.word	0x00000002
        /*060c*/ 	.word	0x00000060
        /*0610*/ 	.short	0x010a
        /*0612*/ 	.byte	0x3f
	.zero		1


	//   ....[61]....
        /*0614*/ 	.word	0x0000f930
        /*0618*/ 	.word	0x00000002
        /*061c*/ 	.word	0x00038840
        /*0620*/ 	.short	0x010a
        /*0622*/ 	.byte	0x3f
	.zero		1


	//   ....[62]....
        /*0624*/ 	.word	0x0000f980
        /*0628*/ 	.word	0x00000002
        /*062c*/ 	.word	0x00000060
        /*0630*/ 	.short	0x010a
        /*0632*/ 	.byte	0x3f
	.zero		1


	//   ....[63]....
        /*0634*/ 	.word	0x0000f9d0
        /*0638*/ 	.word	0x00000003
        /*063c*/ 	.word	0x00038860
        /*0640*/ 	.short	0x010a
        /*0642*/ 	.byte	0x3f
	.zero		1


	//   ....[64]....
        /*0644*/ 	.word	0x0000fa20
        /*0648*/ 	.word	0x00000000
        /*064c*/ 	.word	0x00038820
        /*0650*/ 	.short	0x010a
        /*0652*/ 	.byte	0x3f
	.zero		1


	//   ....[65]....
        /*0654*/ 	.word	0x0000fbc0
        /*0658*/ 	.word	0x00000006
        /*065c*/ 	.word	0x00000000
        /*0660*/ 	.short	0x010a
        /*0662*/ 	.byte	0x3f
	.zero		1


	//   ....[66]....
        /*0664*/ 	.word	0x0000fc10
        /*0668*/ 	.word	0x00000003
        /*066c*/ 	.word	0x00000000
        /*0670*/ 	.short	0x010a
        /*0672*/ 	.byte	0x3f
	.zero		1


	//   ....[67]....
        /*0674*/ 	.word	0x0000fc60
        /*0678*/ 	.word	0x00000010
        /*067c*/ 	.word	0x00000000
        /*0680*/ 	.short	0x010a
        /*0682*/ 	.byte	0x3f
	.zero		1


	//----- nvinfo : EIATTR_NUM_MBARRIERS
	.align		4
.L_361:
        /*0684*/ 	.byte	0x03, 0x38
        /*0686*/ 	.short	0x0016


	//----- nvinfo : EIATTR_EXIT_INSTR_OFFSETS
	.align		4
        /*0688*/ 	.byte	0x04, 0x1c
        /*068a*/ 	.short	(.L_363 - .L_362)


	//   ....[0]....
.L_362:
        /*068c*/ 	.word	0x000009f0


	//   ....[1]....
        /*0690*/ 	.word	0x0000bd70


	//   ....[2]....
        /*0694*/ 	.word	0x0000bdd0


	//   ....[3]....
        /*0698*/ 	.word	0x0000f3e0


	//----- nvinfo : EIATTR_MAX_THREADS
	.align		4
.L_363:
        /*069c*/ 	.byte	0x04, 0x05
        /*069e*/ 	.short	(.L_365 - .L_364)
.L_364:
        /*06a0*/ 	.word	0x00000180
        /*06a4*/ 	.word	0x00000001
        /*06a8*/ 	.word	0x00000001


	//----- nvinfo : EIATTR_CRS_STACK_SIZE
	.align		4
.L_365:
        /*06ac*/ 	.byte	0x04, 0x1e
        /*06ae*/ 	.short	(.L_367 - .L_366)
.L_366:
        /*06b0*/ 	.word	0x00000000


	//----- nvinfo : EIATTR_CBANK_PARAM_SIZE
	.align		4
.L_367:
        /*06b4*/ 	.byte	0x03, 0x19
        /*06b6*/ 	.short	0x0bf0


	//----- nvinfo : EIATTR_PARAM_CBANK
	.align		4
        /*06b8*/ 	.byte	0x04, 0x0a
        /*06ba*/ 	.short	(.L_369 - .L_368)
	.align		4
.L_368:
        /*06bc*/ 	.word	index@(.nv.constant0._ZN7cutlass13device_kernelIN5flash11enable_sm90INS1_16FlashAttnFwdSm90INS1_25CollectiveMainloopFwdSm90ILi2EN4cute5tupleIJNS5_1CILi1EEES8_S8_EEENS6_IJNS7_ILi128EEENS7_ILi80EEENS7_ILi256EEEEEELi256ENS_6half_tEfNS_4arch4Sm90ELb0ELb0ELb1ELb0ELb0ELb0ELb0ELb1ELb1ELb0ELb0ELb0EEENS1_21CollectiveEpilogueFwdINS6_IJSA_SC_SB_EEES9_SE_SG_Li256ELb0ELb0ELb0ELb0EEENS1_29StaticPersistentTileSchedulerILb0EEEEEEEEEvNT_6ParamsE)
        /*06c0*/ 	.short	0x0210
        /*06c2*/ 	.short	0x0bf0


	//----- nvinfo : EIATTR_SW_WAR
	.align		4
.L_369:
        /*06c4*/ 	.byte	0x04, 0x36
        /*06c6*/ 	.short	(.L_371 - .L_370)
.L_370:
        /*06c8*/ 	.word	0x00000008
.L_371:


//--------------------- .nv.info._ZN7cutlass13device_kernelIN5flash11enable_sm90INS1_16FlashAttnFwdSm90INS1_25CollectiveMainloopFwdSm90ILi2EN4cute5tupleIJNS5_1CILi2EEENS7_ILi1EEES9_EEENS6_IJNS7_ILi128EEENS7_ILi80EEENS7_ILi256EEEEEELi256ENS_6half_tEfNS_4arch4Sm90ELb0ELb0ELb1ELb0ELb0ELb0ELb0ELb1ELb1ELb0ELb0ELb0EEENS1_21CollectiveEpilogueFwdINS6_IJSB_SD_SC_EEESA_SF_SH_Li256ELb0ELb0ELb0ELb0EEENS1_29StaticPersistentTileSchedulerILb0EEEEEEEEEvNT_6ParamsE --------------------------
	.section	.nv.info._ZN7cutlass13device_kernelIN5flash11enable_sm90INS1_16FlashAttnFwdSm90INS1_25CollectiveMainloopFwdSm90ILi2EN4cute5tupleIJNS5_1CILi2EEENS7_ILi1EEES9_EEENS6_IJNS7_ILi128EEENS7_ILi80EEENS7_ILi256EEEEEELi256ENS_6half_tEfNS_4arch4Sm90ELb0ELb0ELb1ELb0ELb0ELb0ELb0ELb1ELb1ELb0ELb0ELb0EEENS1_21CollectiveEpilogueFwdINS6_IJSB_SD_SC_EEESA_SF_SH_Li256ELb0ELb0ELb0ELb0EEENS1_29StaticPersistentTileSchedulerILb0EEEEEEEEEvNT_6ParamsE,"",@"SHT_CUDA_INFO"
	.sectionflags	@""
	.align	4


	//----- nvinfo : EIATTR_CUDA_API_VERSION
	.align		4
        /*0000*/ 	.byte	0x04, 0x37
        /*0002*/ 	.short	(.L_373 - .L_372)
.L_372:
        /*0004*/ 	.word	0x00000082


	//----- nvinfo : EIATTR_KPARAM_INFO
	.align		4
.L_373:
        /*0008*/ 	.byte	0x04, 0x17
        /*000a*/ 	.short	(.L_375 - .L_374)
.L_374:
        /*000c*/ 	.word	0x00000000
        /*0010*/ 	.short	0x0000
        /*0012*/ 	.short	0x0070
        /*0014*/ 	.byte	0x00, 0xf0, 0x01, 0x2e


	//----- nvinfo : EIATTR_SPARSE_MMA_MASK
	.align		4
.L_375:
        /*0018*/ 	.byte	0x03, 0x50
        /*001a*/ 	.short	0x0000


	//----- nvinfo : EIATTR_MAXREG_COUNT
	.align		4
        /*001c*/ 	.byte	0x03, 0x1b
        /*001e*/ 	.short	0x00a8


	//----- nvinfo : EIATTR_NUM_BARRIERS
	.align		4
        /*0020*/ 	.byte	0x02, 0x4c
        /*0022*/ 	.byte	0x09
	.zero		1


	//----- nvinfo : EIATTR_EXTERNS
	.align		4
        /*0024*/ 	.byte	0x04, 0x0f
        /*0026*/ 	.short	(.L_377 - .L_376)


	//   ....[0]....
	.align		4
.L_376:
        /*0028*/ 	.word	index@(__assertfail)


	//----- nvinfo : EIATTR_ANNOTATIONS
	.align		4
.L_377:
        /*002c*/ 	.byte	0x04, 0x55
        /*002e*/ 	.short	(.L_379 - .L_378)


	//   ....[0]....
.L_378:
        /* <DEDUP_REMOVED lines=26> */


	//----- nvinfo : EIATTR_MERCURY_ISA_VERSION
	.align		4
.L_379:
        /*01c0*/ 	.byte	0x03, 0x5f
        /*01c2*/ 	.short	0x0101


	//----- nvinfo : EIATTR_INT_WARP_WIDE_INSTR_OFFSETS
	.align		4
        /*01c4*/ 	.byte	0x04, 0x31
        /*01c6*/ 	.short	(.L_381 - .L_380)


	//   ....[0]....
.L_380:
        /*01c8*/ 	.word	0x00000190


	//   ....[1]....
        /*01cc*/ 	.word	0x000001d0


	//   ....[2]....
        /*01d0*/ 	.word	0x00000240


	//   ....[3]....
        /*01d4*/ 	.word	0x0000c150


	//   ....[4]....
        /*01d8*/ 	.word	0x0000c1a0


	//   ....[5]....
        /*01dc*/ 	.word	0x0000c260


	//   ....[6]....
        /*01e0*/ 	.word	0x0000c320


	//   ....[7]....
        /*01e4*/ 	.word	0x0000c3e0


	//----- nvinfo : EIATTR_COOP_GROUP_MASK_REGIDS
	.align		4
.L_381:
        /*01e8*/ 	.byte	0x04, 0x29
        /*01ea*/ 	.short	(.L_383 - .L_382)


	//   ....[0]....
.L_382:
        /*01ec*/ 	.word	0xffffffff


	//   ....[1]....
        /*01f0*/ 	.word	0xffffffff


	//   ....[2]....
        /*01f4*/ 	.word	0xffffffff


	//   ....[3]....
        /*01f8*/ 	.word	0xffffffff


	//   ....[4]....
        /*01fc*/ 	.word	0xffffffff


	//   ....[5]....
        /*0200*/ 	.word	0xffffffff


	//   ....[6]....
        /*0204*/ 	.word	0xffffffff


	//   ....[7]....
        /*0208*/ 	.word	0xffffffff


	//   ....[8]....
        /*020c*/ 	.word	0xffffffff


	//   ....[9]....
        /*0210*/ 	.word	0xffffffff


	//   ....[10]....
        /*0214*/ 	.word	0xffffffff


	//   ....[11]....
        /*0218*/ 	.word	0xffffffff


	//   ....[12]....
        /*021c*/ 	.word	0xffffffff


	//   ....[13]....
        /*0220*/ 	.word	0xffffffff


	//   ....[14]....
        /*0224*/ 	.word	0xffffffff


	//   ....[15]....
        /*0228*/ 	.word	0xffffffff


	//   ....[16]....
        /*022c*/ 	.word	0xffffffff


	//   ....[17]....
        /*0230*/ 	.word	0xffffffff


	//   ....[18]....
        /*0234*/ 	.word	0xffffffff


	//   ....[19]....
        /*0238*/ 	.word	0xffffffff


	//   ....[20]....
        /*023c*/ 	.word	0xffffffff


	//   ....[21]....
        /*0240*/ 	.word	0xffffffff


	//   ....[22]....
        /*0244*/ 	.word	0xffffffff


	//   ....[23]....
        /*0248*/ 	.word	0xffffffff


	//   ....[24]....
        /*024c*/ 	.word	0x0500000f


	//   ....[25]....
        /*0250*/ 	.word	0x0500000f


	//----- nvinfo : EIATTR_COOP_GROUP_INSTR_OFFSETS
	.align		4
.L_383:
        /*0254*/ 	.byte	0x04, 0x28
        /*0256*/ 	.short	(.L_385 - .L_384)


	//   ....[0]....
.L_384:
        /*0258*/ 	.word	0x00000060


	//   ....[1]....
        /*025c*/ 	.word	0x000001a0


	//   ....[2]....
        /*0260*/ 	.word	0x000001f0


	//   ....[3]....
        /*0264*/ 	.word	0x00000430


	//   ....[4]....
        /*0268*/ 	.word	0x00000660


	//   ....[5]....
        /*026c*/ 	.word	0x00000890


	//   ....[6]....
        /*0270*/ 	.word	0x00000b20


	//   ....[7]....
        /*0274*/ 	.word	0x00000e50


	//   ....[8]....
        /*0278*/ 	.word	0x00001330


	//   ....[9]....
        /*027c*/ 	.word	0x00004820


	//   ....[10]....
        /*0280*/ 	.word	0x000048a0


	//   ....[11]....
        /*0284*/ 	.word	0x00004c40


	//   ....[12]....
        /*0288*/ 	.word	0x00004cc0


	//   ....[13]....
        /*028c*/ 	.word	0x00008680


	//   ....[14]....
        /*0290*/ 	.word	0x000086b0


	//   ....[15]....
        /*0294*/ 	.word	0x000086d0


	//   ....[16]....
        /*0298*/ 	.word	0x000086f0


	//   ....[17]....
        /*029c*/ 	.word	0x00009ac0


	//   ....[18]....
        /*02a0*/ 	.word	0x00009ad0


	//   ....[19]....
        /*02a4*/ 	.word	0x00009b70


	//   ....[20]....
        /*02a8*/ 	.word	0x00009b90


	//   ....[21]....
        /*02ac*/ 	.word	0x0000b490


	//   ....[22]....
        /*02b0*/ 	.word	0x0000b880


	//   ....[23]....
        /*02b4*/ 	.word	0x0000ef30


	//   ....[24]....
        /*02b8*/ 	.word	0x0000f440


	//   ....[25]....
        /*02bc*/ 	.word	0x0000f8e0


	//----- nvinfo : EIATTR_REG_RECONFIG
	.align		4
.L_385:
        /*02c0*/ 	.byte	0x01, 0x54
	.zero		2


	//----- nvinfo : EIATTR_SYSCALL_OFFSETS
	.align		4
        /*02c4*/ 	.byte	0x04, 0x46
        /*02c6*/ 	.short	(.L_387 - .L_386)


	//   ....[0]....
.L_386:
        /*02c8*/ 	.word	0x000016b0


	//   ....[1]....
        /*02cc*/ 	.word	0x0000bd90


	//   ....[2]....
        /*02d0*/ 	.word	0x0000bed0


	//   ....[3]....
        /*02d4*/ 	.word	0x0000bfd0


	//----- nvinfo : EIATTR_MBARRIER_INSTR_OFFSETS
	.align		4
.L_387:
        /*02d8*/ 	.byte	0x04, 0x39
        /*02da*/ 	.short	(.L_389 - .L_388)


	//   ....[0]....
.L_388:
        /*02dc*/ 	.word	0x000002d0
        /*02e0*/ 	.word	0x000000ff
        /*02e4*/ 	.word	0x00038800
        /*02e8*/ 	.short	0x0100
        /*02ea*/ 	.byte	0x08
	.zero		1


	//   ....[1]....
        /*02ec*/ 	.word	0x000002e0
        /*02f0*/ 	.word	0x000000ff
        /*02f4*/ 	.word	0x00038820
        /*02f8*/ 	.short	0x0100
        /*02fa*/ 	.byte	0x08
	.zero		1


	//   ....[2]....
        /*02fc*/ 	.word	0x000003d0
        /*0300*/ 	.word	0x000000ff
        /*0304*/ 	.word	0x00038830
        /*0308*/ 	.short	0x0100
        /*030a*/ 	.byte	0x08
	.zero		1


	//   ....[3]....
        /*030c*/ 	.word	0x000003e0
        /*0310*/ 	.word	0x000000ff
        /*0314*/ 	.word	0x00038840
        /*0318*/ 	.short	0x0100
        /*031a*/ 	.byte	0x08
	.zero		1


	//   ....[4]....
        /*031c*/ 	.word	0x000003f0
        /*0320*/ 	.word	0x000000ff
        /*0324*/ 	.word	0x00038838
        /*0328*/ 	.short	0x0100
        /*032a*/ 	.byte	0x08
	.zero		1


	//   ....[5]....
        /*032c*/ 	.word	0x00000400
        /*0330*/ 	.word	0x000000ff
        /*0334*/ 	.word	0x00038848
        /*0338*/ 	.short	0x0100
        /*033a*/ 	.byte	0x08
	.zero		1


	//   ....[6]....
        /*033c*/ 	.word	0x00000610
        /*0340*/ 	.word	0x000000ff
        /*0344*/ 	.word	0x00038850
        /*0348*/ 	.short	0x0100
        /*034a*/ 	.byte	0x08
	.zero		1


	//   ....[7]....
        /*034c*/ 	.word	0x00000620
        /*0350*/ 	.word	0x000000ff
        /*0354*/ 	.word	0x00038860
        /*0358*/ 	.short	0x0100
        /*035a*/ 	.byte	0x08
	.zero		1


	//   ....[8]....
        /*035c*/ 	.word	0x00000630
        /*0360*/ 	.word	0x000000ff
        /*0364*/ 	.word	0x00038858
        /*0368*/ 	.short	0x0100
        /*036a*/ 	.byte	0x08
	.zero		1


	//   ....[9]....
        /*036c*/ 	.word	0x00000640
        /*0370*/ 	.word	0x000000ff
        /*0374*/ 	.word	0x00038868
        /*0378*/ 	.short	0x0100
        /*037a*/ 	.byte	0x08
	.zero		1


	//   ....[10]....
        /*037c*/ 	.word	0x00000840
        /*0380*/ 	.word	0x000000ff
        /*0384*/ 	.word	0x00038870
        /*0388*/ 	.short	0x0100
        /*038a*/ 	.byte	0x08
	.zero		1


	//   ....[11]....
        /*038c*/ 	.word	0x00000850
        /*0390*/ 	.word	0x000000ff
        /*0394*/ 	.word	0x00038880
        /*0398*/ 	.short	0x0100
        /*039a*/ 	.byte	0x08
	.zero		1


	//   ....[12]....
        /*039c*/ 	.word	0x00000860
        /*03a0*/ 	.word	0x000000ff
        /*03a4*/ 	.word	0x00038878
        /*03a8*/ 	.short	0x0100
        /*03aa*/ 	.byte	0x08
	.zero		1


	//   ....[13]....
        /*03ac*/ 	.word	0x00000870
        /*03b0*/ 	.word	0x000000ff
        /*03b4*/ 	.word	0x00038888
        /*03b8*/ 	.short	0x0100
        /*03ba*/ 	.byte	0x08
	.zero		1


	//   ....[14]....
        /*03bc*/ 	.word	0x00000ad0
        /*03c0*/ 	.word	0x000000ff
        /*03c4*/ 	.word	0x00038890
        /*03c8*/ 	.short	0x0100
        /*03ca*/ 	.byte	0x08
	.zero		1


	//   ....[15]....
        /*03cc*/ 	.word	0x00000ae0
        /*03d0*/ 	.word	0x000000ff
        /*03d4*/ 	.word	0x000388a0
        /*03d8*/ 	.short	0x0100
        /*03da*/ 	.byte	0x08
	.zero		1


	//   ....[16]....
        /*03dc*/ 	.word	0x00000af0
        /*03e0*/ 	.word	0x000000ff
        /*03e4*/ 	.word	0x00038898
        /*03e8*/ 	.short	0x0100
        /*03ea*/ 	.byte	0x08
	.zero		1


	//   ....[17]....
        /*03ec*/ 	.word	0x00000b00
        /*03f0*/ 	.word	0x000000ff
        /*03f4*/ 	.word	0x000388a8
        /*03f8*/ 	.short	0x0100
        /*03fa*/ 	.byte	0x08
	.zero		1


	//   ....[18]....
        /*03fc*/ 	.word	0x00000da0
        /*0400*/ 	.word	0x000000ff
        /*0404*/ 	.word	0x000388b0
        /*0408*/ 	.short	0x0100
        /*040a*/ 	.byte	0x08
	.zero		1


	//   ....[19]....
        /*040c*/ 	.word	0x00000db0
        /*0410*/ 	.word	0x000000ff
        /*0414*/ 	.word	0x000388c0
        /*0418*/ 	.short	0x0100
        /*041a*/ 	.byte	0x08
	.zero		1


	//   ....[20]....
        /*041c*/ 	.word	0x00000dc0
        /*0420*/ 	.word	0x000000ff
        /*0424*/ 	.word	0x000388b8
        /*0428*/ 	.short	0x0100
        /*042a*/ 	.byte	0x08
	.zero		1


	//   ....[21]....
        /*042c*/ 	.word	0x00000dd0
        /*0430*/ 	.word	0x000000ff
        /*0434*/ 	.word	0x000388c8
        /*0438*/ 	.short	0x0100
        /*043a*/ 	.byte	0x08
	.zero		1


	//   ....[22]....
        /*043c*/ 	.word	0x00001740
        /*0440*/ 	.word	0x000000ff
        /*0444*/ 	.word	0x00038800
        /*0448*/ 	.short	0x010a
        /*044a*/ 	.byte	0x06
	.zero		1


	//   ....[23]....
        /*044c*/ 	.word	0x000017e0
        /*0450*/ 	.word	0x00000000
        /*0454*/ 	.word	0x00038830
        /*0458*/ 	.short	0x010a
        /*045a*/ 	.byte	0x3f
	.zero		1


	//   ....[24]....
        /*045c*/ 	.word	0x00001820
        /*0460*/ 	.word	0x00000000
        /*0464*/ 	.word	0x00038830
        /*0468*/ 	.short	0x010a
        /*046a*/ 	.byte	0x3f
	.zero		1


	//   ....[25]....
        /*046c*/ 	.word	0x00004f30
        /*0470*/ 	.word	0x00000000
        /*0474*/ 	.word	0x00000000
        /*0478*/ 	.short	0x0101
        /*047a*/ 	.byte	0x3f
	.zero		1


	//   ....[26]....
        /*047c*/ 	.word	0x000056a0
        /*0480*/ 	.word	0x000000ff
        /*0484*/ 	.word	0x00038830
        /*0488*/ 	.short	0x010a
        /*048a*/ 	.byte	0x3c
	.zero		1


	//   ....[27]....
        /*048c*/ 	.word	0x000056e0
        /*0490*/ 	.word	0x000000ff
        /*0494*/ 	.word	0x00038830
        /*0498*/ 	.short	0x010a
        /*049a*/ 	.byte	0x3c
	.zero		1


	//   ....[28]....
        /*049c*/ 	.word	0x00007c40
        /*04a0*/ 	.word	0x000000ff
        /*04a4*/ 	.word	0x00038850
        /*04a8*/ 	.short	0x010a
        /*04aa*/ 	.byte	0x04
	.zero		1


	//   ....[29]....
        /*04ac*/ 	.word	0x00007c80
        /*04b0*/ 	.word	0x000000ff
        /*04b4*/ 	.word	0x00038850
        /*04b8*/ 	.short	0x010a
        /*04ba*/ 	.byte	0x04
	.zero		1


	//   ....[30]....
        /*04bc*/ 	.word	0x00008db0
        /*04c0*/ 	.word	0x00000005
        /*04c4*/ 	.word	0x00000000
        /*04c8*/ 	.short	0x0101
        /*04ca*/ 	.byte	0x3f
	.zero		1


	//   ....[31]....
        /*04cc*/ 	.word	0x00009180
        /*04d0*/ 	.word	0x0000009a
        /*04d4*/ 	.word	0x00000000
        /*04d8*/ 	.short	0x0101
        /*04da*/ 	.byte	0x3f
	.zero		1


	//   ....[32]....
        /*04dc*/ 	.word	0x00009a30
        /*04e0*/ 	.word	0x000000ff
        /*04e4*/ 	.word	0x00038850
        /*04e8*/ 	.short	0x010a
        /*04ea*/ 	.byte	0x08
	.zero		1


	//   ....[33]....
        /*04ec*/ 	.word	0x00009a70
        /*04f0*/ 	.word	0x000000ff
        /*04f4*/ 	.word	0x00038850
        /*04f8*/ 	.short	0x010a
        /*04fa*/ 	.byte	0x08
	.zero		1


	//   ....[34]....
        /*04fc*/ 	.word	0x0000adf0
        /*0500*/ 	.word	0x00000014
        /*0504*/ 	.word	0x00000000
        /*0508*/ 	.short	0x0101
        /*050a*/ 	.byte	0x3f
	.zero		1


	//   ....[35]....
        /*050c*/ 	.word	0x0000b730
        /*0510*/ 	.word	0x000000ff
        /*0514*/ 	.word	0x00000000
        /*0518*/ 	.short	0x0101
        /*051a*/ 	.byte	0x07
	.zero		1


	//   ....[36]....
        /*051c*/ 	.word	0x0000b740
        /*0520*/ 	.word	0x000000ff
        /*0524*/ 	.word	0x00000000
        /*0528*/ 	.short	0x0101
        /*052a*/ 	.byte	0x06
	.zero		1


	//   ....[37]....
        /*052c*/ 	.word	0x0000c750
        /*0530*/ 	.word	0x00000004
        /*0534*/ 	.word	0x00038840
        /*0538*/ 	.short	0x010a
        /*053a*/ 	.byte	0x3f
	.zero		1


	//   ....[38]....
        /*053c*/ 	.word	0x0000cde0
        /*0540*/ 	.word	0x0000000a
        /*0544*/ 	.word	0x00038820
        /*0548*/ 	.short	0x010a
        /*054a*/ 	.byte	0x3f
	.zero		1


	//   ....[39]....
        /*054c*/ 	.word	0x0000d0d0
        /*0550*/ 	.word	0x00000002
        /*0554*/ 	.word	0x00038840
        /*0558*/ 	.short	0x010a
        /*055a*/ 	.byte	0x3f
	.zero		1


	//   ....[40]....
        /*055c*/ 	.word	0x0000d420
        /*0560*/ 	.word	0x00000002
        /*0564*/ 	.word	0x00038860
        /*0568*/ 	.short	0x010a
        /*056a*/ 	.byte	0x3f
	.zero		1


	//   ....[41]....
        /*056c*/ 	.word	0x0000da10
        /*0570*/ 	.word	0x00000002
        /*0574*/ 	.word	0x00038840
        /*0578*/ 	.short	0x010a
        /*057a*/ 	.byte	0x3f
	.zero		1


	//   ....[42]....
        /*057c*/ 	.word	0x0000dd60
        /*0580*/ 	.word	0x00000002
        /*0584*/ 	.word	0x00038860
        /*0588*/ 	.short	0x010a
        /*058a*/ 	.byte	0x3f
	.zero		1


	//   ....[43]....
        /*058c*/ 	.word	0x0000e2c0
        /*0590*/ 	.word	0x00000002
        /*0594*/ 	.word	0x00038840
        /*0598*/ 	.short	0x010a
        /*059a*/ 	.byte	0x3f
	.zero		1


	//   ....[44]....
        /*059c*/ 	.word	0x0000e610
        /*05a0*/ 	.word	0x00000002
        /*05a4*/ 	.word	0x00038860
        /*05a8*/ 	.short	0x010a
        /*05aa*/ 	.byte	0x3f
	.zero		1


	//   ....[45]....
        /*05ac*/ 	.word	0x0000ea10
        /*05b0*/ 	.word	0x00000003
        /*05b4*/ 	.word	0x00038860
        /*05b8*/ 	.short	0x010a
        /*05ba*/ 	.byte	0x3f
	.zero		1


	//   ....[46]....
        /*05bc*/ 	.word	0x0000eeb0
        /*05c0*/ 	.word	0x00000000
        /*05c4*/ 	.word	0x00038820
        /*05c8*/ 	.short	0x010a
        /*05ca*/ 	.byte	0x3f
	.zero		1


	//   ....[47]....
        /*05cc*/ 	.word	0x0000f070
        /*05d0*/ 	.word	0x00000006
        /*05d4*/ 	.word	0x00000000
        /*05d8*/ 	.short	0x010a
        /*05da*/ 	.byte	0x3f
	.zero		1


	//   ....[48]....
        /*05dc*/ 	.word	0x0000f0e0
        /*05e0*/ 	.word	0x00000003
        /*05e4*/ 	.word	0x00000000
        /*05e8*/ 	.short	0x010a
        /*05ea*/ 	.byte	0x3f
	.zero		1


	//   ....[49]....
        /*05ec*/ 	.word	0x0000f140
        /*05f0*/ 	.word	0x00000010
        /*05f4*/ 	.word	0x00000000
        /*05f8*/ 	.short	0x010a
        /*05fa*/ 	.byte	0x3f
	.zero		1


	//   ....[50]....
        /*05fc*/ 	.word	0x0000f170
        /*0600*/ 	.word	0x00000003
        /*0604*/ 	.word	0x00000000
        /*0608*/ 	.short	0x010a
        /*060a*/ 	.byte	0x3f
	.zero		1


	//   ....[51]....
        /*060c*/ 	.word	0x0000f1f0
        /*0610*/ 	.word	0x00000003
        /*0614*/ 	.word	0x00038800
        /*0618*/ 	.short	0x010a
        /*061a*/ 	.byte	0x3f
	.zero		1


	//   ....[52]....
        /*061c*/ 	.word	0x0000f240
        /*0620*/ 	.word	0x00000000
        /*0624*/ 	.word	0x00038830
        /*0628*/ 	.short	0x010a
        /*062a*/ 	.byte	0x3f
	.zero		1


	//   ....[53]....
        /*062c*/ 	.word	0x0000f2a0
        /*0630*/ 	.word	0x00000004
        /*0634*/ 	.word	0x00038830
        /*0638*/ 	.short	0x010a
        /*063a*/ 	.byte	0x3f
	.zero		1


	//   ....[54]....
        /*063c*/ 	.word	0x0000f300
        /*0640*/ 	.word	0x00000003
        /*0644*/ 	.word	0x00038850
        /*0648*/ 	.short	0x010a
        /*064a*/ 	.byte	0x3f
	.zero		1


	//   ....[55]....
        /*064c*/ 	.word	0x0000f360
        /*0650*/ 	.word	0x00000007
        /*0654*/ 	.word	0x00038850
        /*0658*/ 	.short	0x010a
        /*065a*/ 	.byte	0x3f
	.zero		1


	//   ....[56]....
        /*065c*/ 	.word	0x0000f500
        /*0660*/ 	.word	0x00000004
        /*0664*/ 	.word	0x00038840
        /*0668*/ 	.short	0x010a
        /*066a*/ 	.byte	0x3f
	.zero		1


	//   ....[57]....
        /*066c*/ 	.word	0x0000f580
        /*0670*/ 	.word	0x00000007
        /*0674*/ 	.word	0x00038820
        /*0678*/ 	.short	0x010a
        /*067a*/ 	.byte	0x3f
	.zero		1


	//   ....[58]....
        /*067c*/ 	.word	0x0000f5d0
        /*0680*/ 	.word	0x00000002
        /*0684*/ 	.word	0x00038840
        /*0688*/ 	.short	0x010a
        /*068a*/ 	.byte	0x3f
	.zero		1


	//   ....[59]....
        /*068c*/ 	.word	0x0000f620
        /*0690*/ 	.word	0x00000002
        /*0694*/ 	.word	0x00038860
        /*0698*/ 	.short	0x010a
        /*069a*/ 	.byte	0x3f
	.zero		1


	//   ....[60]....
        /*069c*/ 	.word	0x0000f670
        /*06a0*/ 	.word	0x00000002
        /*06a4*/ 	.word	0x00038840
        /*06a8*/ 	.short	0x010a
        /*06aa*/ 	.byte	0x3f
	.zero		1


	//   ....[61]....
        /*06ac*/ 	.word	0x0000f6c0
        /*06b0*/ 	.word	0x00000002
        /*06b4*/ 	.word	0x00038860
        /*06b8*/ 	.short	0x010a
        /*06ba*/ 	.byte	0x3f
	.zero		1


	//   ....[62]....
        /*06bc*/ 	.word	0x0000f710
        /*06c0*/ 	.word	0x00000002
        /*06c4*/ 	.word	0x00038840
        /*06c8*/ 	.short	0x010a
        /*06ca*/ 	.byte	0x3f
	.zero		1


	//   ....[63]....
        /*06cc*/ 	.word	0x0000f760
        /*06d0*/ 	.word	0x00000002
        /*06d4*/ 	.word	0x00038860
        /*06d8*/ 	.short	0x010a
        /*06da*/ 	.byte	0x3f
	.zero		1


	//   ....[64]....
        /*06dc*/ 	.word	0x0000f7b0
        /*06e0*/ 	.word	0x00000003
        /*06e4*/ 	.word	0x00038860
        /*06e8*/ 	.short	0x010a
        /*06ea*/ 	.byte	0x3f
	.zero		1


	//   ....[65]....
        /*06ec*/ 	.word	0x0000f800
        /*06f0*/ 	.word	0x00000000
        /*06f4*/ 	.word	0x00038820
        /*06f8*/ 	.short	0x010a
        /*06fa*/ 	.byte	0x3f
	.zero		1


	//   ....[66]....
        /*06fc*/ 	.word	0x0000f9a0
        /*0700*/ 	.word	0x00000006
        /*0704*/ 	.word	0x00000000
        /*0708*/ 	.short	0x010a
        /*070a*/ 	.byte	0x3f
	.zero		1


	//   ....[67]....
        /*070c*/ 	.word	0x0000f9f0
        /*0710*/ 	.word	0x00000003
        /*0714*/ 	.word	0x00000000
        /*0718*/ 	.short	0x010a
        /*071a*/ 	.byte	0x3f
	.zero		1


	//   ....[68]....
        /*071c*/ 	.word	0x0000fa40
        /*0720*/ 	.word	0x00000010
        /*0724*/ 	.word	0x00000000
        /*0728*/ 	.short	0x010a
        /*072a*/ 	.byte	0x3f
	.zero		1


	//----- nvinfo : EIATTR_NUM_MBARRIERS
	.align		4
.L_389:
        /*072c*/ 	.byte	0x03, 0x38
        /*072e*/ 	.short	0x0016


	//----- nvinfo : EIATTR_EXIT_INSTR_OFFSETS
	.align		4
        /*0730*/ 	.byte	0x04, 0x1c
        /*0732*/ 	.short	(.L_391 - .L_390)


	//   ....[0]....
.L_390:
        /*0734*/ 	.word	0x00000f90


	//   ....[1]....
        /*0738*/ 	.word	0x0000b840


	//   ....[2]....
        /*073c*/ 	.word	0x0000b8a0


	//   ....[3]....
        /*0740*/ 	.word	0x0000f1c0


	//----- nvinfo : EIATTR_MAX_THREADS
	.align		4
.L_391:
        /*0744*/ 	.byte	0x04, 0x05
        /*0746*/ 	.short	(.L_393 - .L_392)
.L_392:
        /*0748*/ 	.word	0x00000180
        /*074c*/ 	.word	0x00000001
        /*0750*/ 	.word	0x00000001


	//----- nvinfo : EIATTR_CRS_STACK_SIZE
	.align		4
.L_393:
        /*0754*/ 	.byte	0x04, 0x1e
        /*0756*/ 	.short	(.L_395 - .L_394)
.L_394:
        /*0758*/ 	.word	0x00000000


	//----- nvinfo : EIATTR_CBANK_PARAM_SIZE
	.align		4
.L_395:
        /*075c*/ 	.byte	0x03, 0x19
        /*075e*/ 	.short	0x0bf0


	//----- nvinfo : EIATTR_PARAM_CBANK
	.align		4
        /*0760*/ 	.byte	0x04, 0x0a
        /*0762*/ 	.short	(.L_397 - .L_396)
	.align		4
.L_396:
        /*0764*/ 	.word	index@(.nv.constant0._ZN7cutlass13device_kernelIN5flash11enable_sm90INS1_16FlashAttnFwdSm90INS1_25CollectiveMainloopFwdSm90ILi2EN4cute5tupleIJNS5_1CILi2EEENS7_ILi1EEES9_EEENS6_IJNS7_ILi128EEENS7_ILi80EEENS7_ILi256EEEEEELi256ENS_6half_tEfNS_4arch4Sm90ELb0ELb0ELb1ELb0ELb0ELb0ELb0ELb1ELb1ELb0ELb0ELb0EEENS1_21CollectiveEpilogueFwdINS6_IJSB_SD_SC_EEESA_SF_SH_Li256ELb0ELb0ELb0ELb0EEENS1_29StaticPersistentTileSchedulerILb0EEEEEEEEEvNT_6ParamsE)
        /*0768*/ 	.short	0x0210
        /*076a*/ 	.short	0x0bf0


	//----- nvinfo : EIATTR_SW_WAR
	.align		4
.L_397:
        /*076c*/ 	.byte	0x04, 0x36
        /*076e*/ 	.short	(.L_399 - .L_398)
.L_398:
        /*0770*/ 	.word	0x00000008
.L_399:


//--------------------- .nv.info._ZN7cutlass13device_kernelIN5flash11enable_sm90INS1_16FlashAttnFwdSm90INS1_25CollectiveMainloopFwdSm90ILi2EN4cute5tupleIJNS5_1CILi1EEES8_S8_EEENS6_IJNS7_ILi128EEENS7_ILi80EEENS7_ILi256EEEEEELi256ENS_6half_tEfNS_4arch4Sm90ELb0ELb0ELb1ELb1ELb0ELb0ELb0ELb1ELb1ELb0ELb0ELb0EEENS1_21CollectiveEpilogueFwdINS6_IJSA_SC_SB_EEES9_SE_SG_Li256ELb1ELb0ELb0ELb0EEENS1_36VarlenDynamicPersistentTileSchedulerILi128ELi80ELi256ELi32ELb0ELb0ELb1ELb0ELb1ELb1EEEEEEEEEvNT_6ParamsE --------------------------
	.section	.nv.info._ZN7cutlass13device_kernelIN5flash11enable_sm90INS1_16FlashAttnFwdSm90INS1_25CollectiveMainloopFwdSm90ILi2EN4cute5tupleIJNS5_1CILi1EEES8_S8_EEENS6_IJNS7_ILi128EEENS7_ILi80EEENS7_ILi256EEEEEELi256ENS_6half_tEfNS_4arch4Sm90ELb0ELb0ELb1ELb1ELb0ELb0ELb0ELb1ELb1ELb0ELb0ELb0EEENS1_21CollectiveEpilogueFwdINS6_IJSA_SC_SB_EEES9_SE_SG_Li256ELb1ELb0ELb0ELb0EEENS1_36VarlenDynamicPersistentTileSchedulerILi128ELi80ELi256ELi32ELb0ELb0ELb1ELb0ELb1ELb1EEEEEEEEEvNT_6ParamsE,"",@"SHT_CUDA_INFO"
	.sectionflags	@""
	.align	4


	//----- nvinfo : EIATTR_CUDA_API_VERSION
	.align		4
        /*0000*/ 	.byte	0x04, 0x37
        /*0002*/ 	.short	(.L_401 - .L_400)
.L_400:
        /*0004*/ 	.word	0x00000082


	//----- nvinfo : EIATTR_KPARAM_INFO
	.align		4
.L_401:
        /*0008*/ 	.byte	0x04, 0x17
        /*000a*/ 	.short	(.L_403 - .L_402)
.L_402:
        /*000c*/ 	.word	0x00000000
        /*0010*/ 	.short	0x0000
        /*0012*/ 	.short	0x0070
        /*0014*/ 	.byte	0x00, 0xf0, 0x01, 0x28


	//----- nvinfo : EIATTR_SPARSE_MMA_MASK
	.align		4
.L_403:
        /*0018*/ 	.byte	0x03, 0x50
        /*001a*/ 	.short	0x0000


	//----- nvinfo : EIATTR_MAXREG_COUNT
	.align		4
        /*001c*/ 	.byte	0x03, 0x1b
        /*001e*/ 	.short	0x00a8


	//----- nvinfo : EIATTR_NUM_BARRIERS
	.align		4
        /*0020*/ 	.byte	0x02, 0x4c
        /*0022*/ 	.byte	0x09
	.zero		1


	//----- nvinfo : EIATTR_EXTERNS
	.align		4
        /*0024*/ 	.byte	0x04, 0x0f
        /*0026*/ 	.short	(.L_405 - .L_404)


	//   ....[0]....
	.align		4
.L_404:
        /*0028*/ 	.word	index@(__assertfail)


	//----- nvinfo : EIATTR_ANNOTATIONS
	.align		4
.L_405:
        /*002c*/ 	.byte	0x04, 0x55
        /*002e*/ 	.short	(.L_407 - .L_406)


	//   ....[0]....
.L_406:
        /* <DEDUP_REMOVED lines=39> */


	//----- nvinfo : EIATTR_MERCURY_ISA_VERSION
	.align		4
.L_407:
        /*0290*/ 	.byte	0x03, 0x5f
        /*0292*/ 	.short	0x0101


	//----- nvinfo : EIATTR_UNUSED_LOAD_BYTE_OFFSET
	.align		4
        /*0294*/ 	.byte	0x04, 0x44
        /*0296*/ 	.short	(.L_409 - .L_408)


	//   ....[0]....
.L_408:
        /*0298*/ 	.word	0x00000a40
        /*029c*/ 	.word	0x0000fff0


	//   ....[1]....
        /*02a0*/ 	.word	0x0000b3e0
        /*02a4*/ 	.word	0x0000fff0


	//----- nvinfo : EIATTR_INT_WARP_WIDE_INSTR_OFFSETS
	.align		4
.L_409:
        /*02a8*/ 	.byte	0x04, 0x31
        /*02aa*/ 	.short	(.L_411 - .L_410)


	//   ....[0]....
.L_410:
        /*02ac*/ 	.word	0x00000160


	//   ....[1]....
        /*02b0*/ 	.word	0x000001a0


	//   ....[2]....
        /*02b4*/ 	.word	0x00000210


	//   ....[3]....
        /*02b8*/ 	.word	0x00008da0


	//   ....[4]....
        /*02bc*/ 	.word	0x0000ef00


	//   ....[5]....
        /*02c0*/ 	.word	0x0000efa0


	//   ....[6]....
        /*02c4*/ 	.word	0x0000f430


	//   ....[7]....
        /*02c8*/ 	.word	0x0000f460


	//   ....[8]....
        /*02cc*/ 	.word	0x0000f670


	//   ....[9]....
        /*02d0*/ 	.word	0x0000f760


	//   ....[10]....
        /*02d4*/ 	.word	0x0000f850


	//   ....[11]....
        /*02d8*/ 	.word	0x00011f50


	//   ....[12]....
        /*02dc*/ 	.word	0x00011ff0


	//----- nvinfo : EIATTR_COOP_GROUP_MASK_REGIDS
	.align		4
.L_411:
        /*02e0*/ 	.byte	0x04, 0x29
        /*02e2*/ 	.short	(.L_413 - .L_412)


	//   ....[0]....
.L_412:
        /*02e4*/ 	.word	0xffffffff


	//   ....[1]....
        /*02e8*/ 	.word	0xffffffff


	//   ....[2]....
        /*02ec*/ 	.word	0xffffffff


	//   ....[3]....
        /*02f0*/ 	.word	0xffffffff


	//   ....[4]....
        /*02f4*/ 	.word	0xffffffff


	//   ....[5]....
        /*02f8*/ 	.word	0xffffffff


	//   ....[6]....
        /*02fc*/ 	.word	0xffffffff


	//   ....[7]....
        /*0300*/ 	.word	0xffffffff


	//   ....[8]....
        /*0304*/ 	.word	0xffffffff


	//   ....[9]....
        /*0308*/ 	.word	0xffffffff


	//   ....[10]....
        /*030c*/ 	.word	0xffffffff


	//   ....[11]....
        /*0310*/ 	.word	0xffffffff


	//   ....[12]....
        /*0314*/ 	.word	0xffffffff


	//   ....[13]....
        /*0318*/ 	.word	0xffffffff


	//   ....[14]....
        /*031c*/ 	.word	0xffffffff


	//   ....[15]....
        /*0320*/ 	.word	0xffffffff


	//   ....[16]....
        /*0324*/ 	.word	0xffffffff


	//   ....[17]....
        /*0328*/ 	.word	0xffffffff


	//   ....[18]....
        /*032c*/ 	.word	0xffffffff


	//   ....[19]....
        /*0330*/ 	.word	0xffffffff


	//   ....[20]....
        /*0334*/ 	.word	0xffffffff


	//   ....[21]....
        /*0338*/ 	.word	0xffffffff


	//   ....[22]....
        /*033c*/ 	.word	0xffffffff


	//   ....[23]....
        /*0340*/ 	.word	0xffffffff


	//   ....[24]....
        /*0344*/ 	.word	0xffffffff


	//   ....[25]....
        /*0348*/ 	.word	0xffffffff


	//   ....[26]....
        /*034c*/ 	.word	0xffffffff


	//   ....[27]....
        /*0350*/ 	.word	0xffffffff


	//   ....[28]....
        /*0354*/ 	.word	0xffffffff


	//   ....[29]....
        /*0358*/ 	.word	0xffffffff


	//   ....[30]....
        /*035c*/ 	.word	0xffffffff


	//   ....[31]....
        /*0360*/ 	.word	0xffffffff


	//   ....[32]....
        /*0364*/ 	.word	0xffffffff


	//   ....[33]....
        /*0368*/ 	.word	0xffffffff


	//   ....[34]....
        /*036c*/ 	.word	0xffffffff


	//   ....[35]....
        /*0370*/ 	.word	0xffffffff


	//   ....[36]....
        /*0374*/ 	.word	0xffffffff


	//   ....[37]....
        /*0378*/ 	.word	0xffffffff


	//   ....[38]....
        /*037c*/ 	.word	0xffffffff


	//   ....[39]....
        /*0380*/ 	.word	0xffffffff


	//   ....[40]....
        /*0384*/ 	.word	0xffffffff


	//   ....[41]....
        /*0388*/ 	.word	0xffffffff


	//   ....[42]....
        /*038c*/ 	.word	0xffffffff


	//   ....[43]....
        /*0390*/ 	.word	0xffffffff


	//   ....[44]....
        /*0394*/ 	.word	0xffffffff


	//   ....[45]....
        /*0398*/ 	.word	0xffffffff


	//   ....[46]....
        /*039c*/ 	.word	0xffffffff


	//   ....[47]....
        /*03a0*/ 	.word	0xffffffff


	//   ....[48]....
        /*03a4*/ 	.word	0xffffffff


	//   ....[49]....
        /*03a8*/ 	.word	0xffffffff


	//   ....[50]....
        /*03ac*/ 	.word	0xffffffff


	//   ....[51]....
        /*03b0*/ 	.word	0xffffffff


	//   ....[52]....
        /*03b4*/ 	.word	0xffffffff


	//   ....[53]....
        /*03b8*/ 	.word	0xffffffff


	//   ....[54]....
        /*03bc*/ 	.word	0x0500000f


	//   ....[55]....
        /*03c0*/ 	.word	0x0500000f


	//   ....[56]....
        /*03c4*/ 	.word	0x0500000f


	//   ....[57]....
        /*03c8*/ 	.word	0x0500000f


	//   ....[58]....
        /*03cc*/ 	.word	0x0500000f


	//   ....[59]....
        /*03d0*/ 	.word	0x0500000f


	//   ....[60]....
        /*03d4*/ 	.word	0x0500000f


	//   ....[61]....
        /*03d8*/ 	.word	0x0500000f


	//   ....[62]....
        /*03dc*/ 	.word	0x0500000f


	//   ....[63]....
        /*03e0*/ 	.word	0x0500000f


	//   ....[64]....
        /*03e4*/ 	.word	0x0500000f


	//   ....[65]....
        /*03e8*/ 	.word	0x0500000f


	//   ....[66]....
        /*03ec*/ 	.word	0x0500000f


	//   ....[67]....
        /*03f0*/ 	.word	0x0500000f


	//   ....[68]....
        /*03f4*/ 	.word	0x0500000f


	//   ....[69]....
        /*03f8*/ 	.word	0x0500000f


	//   ....[70]....
        /*03fc*/ 	.word	0x0500000f


	//   ....[71]....
        /*0400*/ 	.word	0x0500000f


	//   ....[72]....
        /*0404*/ 	.word	0x0500000f


	//----- nvinfo : EIATTR_COOP_GROUP_INSTR_OFFSETS
	.align		4
.L_413:
        /*0408*/ 	.byte	0x04, 0x28
        /*040a*/ 	.short	(.L_415 - .L_414)


	//   ....[0]....
.L_414:
        /*040c*/ 	.word	0x00000060


	//   ....[1]....
        /*0410*/ 	.word	0x00000170


	//   ....[2]....
        /*0414*/ 	.word	0x000001c0


	//   ....[3]....
        /*0418*/ 	.word	0x000003f0


	//   ....[4]....
        /*041c*/ 	.word	0x00000550


	//   ....[5]....
        /*0420*/ 	.word	0x00000670


	//   ....[6]....
        /*0424*/ 	.word	0x000007d0


	//   ....[7]....
        /*0428*/ 	.word	0x00001610


	//   ....[8]....
        /*042c*/ 	.word	0x00004ce0


	//   ....[9]....
        /*0430*/ 	.word	0x00004d50


	//   ....[10]....
        /*0434*/ 	.word	0x000050c0


	//   ....[11]....
        /*0438*/ 	.word	0x00005170


	//   ....[12]....
        /*043c*/ 	.word	0x00008ff0


	//   ....[13]....
        /*0440*/ 	.word	0x00009050


	//   ....[14]....
        /*0444*/ 	.word	0x00009630


	//   ....[15]....
        /*0448*/ 	.word	0x00009690


	//   ....[16]....
        /*044c*/ 	.word	0x0000a700


	//   ....[17]....
        /*0450*/ 	.word	0x0000a7b0


	//   ....[18]....
        /*0454*/ 	.word	0x0000a880


	//   ....[19]....
        /*0458*/ 	.word	0x0000aa60


	//   ....[20]....
        /*045c*/ 	.word	0x0000e020


	//   ....[21]....
        /*0460*/ 	.word	0x0000e1c0


	//   ....[22]....
        /*0464*/ 	.word	0x0000e1f0


	//   ....[23]....
        /*0468*/ 	.word	0x0000e230


	//   ....[24]....
        /*046c*/ 	.word	0x0000e290


	//   ....[25]....
        /*0470*/ 	.word	0x0000e2f0


	//   ....[26]....
        /*0474*/ 	.word	0x0000e330


	//   ....[27]....
        /*0478*/ 	.word	0x0000e4f0


	//   ....[28]....
        /*047c*/ 	.word	0x0000e550


	//   ....[29]....
        /*0480*/ 	.word	0x0000e590


	//   ....[30]....
        /*0484*/ 	.word	0x0000e5d0


	//   ....[31]....
        /*0488*/ 	.word	0x0000e600


	//   ....[32]....
        /*048c*/ 	.word	0x0000e630


	//   ....[33]....
        /*0490*/ 	.word	0x0000e6c0


	//   ....[34]....
        /*0494*/ 	.word	0x0000e6f0


	//   ....[35]....
        /*0498*/ 	.word	0x0000e780


	//   ....[36]....
        /*049c*/ 	.word	0x000124b0


	//   ....[37]....
        /*04a0*/ 	.word	0x000124c0


	//   ....[38]....
        /*04a4*/ 	.word	0x000125e0


	//   ....[39]....
        /*04a8*/ 	.word	0x00012640


	//   ....[40]....
        /*04ac*/ 	.word	0x00012680


	//   ....[41]....
        /*04b0*/ 	.word	0x000126c0


	//   ....[42]....
        /*04b4*/ 	.word	0x000126f0


	//   ....[43]....
        /*04b8*/ 	.word	0x00012720


	//   ....[44]....
        /*04bc*/ 	.word	0x000128c0


	//   ....[45]....
        /*04c0*/ 	.word	0x00012920


	//   ....[46]....
        /*04c4*/ 	.word	0x00012960


	//   ....[47]....
        /*04c8*/ 	.word	0x000129a0


	//   ....[48]....
        /*04cc*/ 	.word	0x000129d0


	//   ....[49]....
        /*04d0*/ 	.word	0x00012a00


	//   ....[50]....
        /*04d4*/ 	.word	0x00012ac0


	//   ....[51]....
        /*04d8*/ 	.word	0x00012ae0


	//   ....[52]....
        /*04dc*/ 	.word	0x00012b50


	//   ....[53]....
        /*04e0*/ 	.word	0x00012fa0


	//   ....[54]....
        /*04e4*/ 	.word	0x000134c0


	//   ....[55]....
        /*04e8*/ 	.word	0x000138e0


	//   ....[56]....
        /*04ec*/ 	.word	0x00013970


	//   ....[57]....
        /*04f0*/ 	.word	0x00013a10


	//   ....[58]....
        /*04f4*/ 	.word	0x00013ac0


	//   ....[59]....
        /*04f8*/ 	.word	0x00013b40


	//   ....[60]....
        /*04fc*/ 	.word	0x00013bc0


	//   ....[61]....
        /*0500*/ 	.word	0x00013c40


	//   ....[62]....
        /*0504*/ 	.word	0x00013cc0


	//   ....[63]....
        /*0508*/ 	.word	0x00013d50


	//   ....[64]....
        /*050c*/ 	.word	0x00013e00


	//   ....[65]....
        /*0510*/ 	.word	0x00013e80


	//   ....[66]....
        /*0514*/ 	.word	0x00013f00


	//   ....[67]....
        /*0518*/ 	.word	0x00013f80


	//   ....[68]....
        /*051c*/ 	.word	0x00014000


	//   ....[69]....
        /*0520*/ 	.word	0x00014070


	//   ....[70]....
        /*0524*/ 	.word	0x00014110


	//   ....[71]....
        /*0528*/ 	.word	0x000141a0


	//   ....[72]....
        /*052c*/ 	.word	0x000142c0


	//----- nvinfo : EIATTR_REG_RECONFIG
	.align		4
.L_415:
        /*0530*/ 	.byte	0x01, 0x54
	.zero		2


	//----- nvinfo : EIATTR_SYSCALL_OFFSETS
	.align		4
        /*0534*/ 	.byte	0x04, 0x46
        /*0536*/ 	.short	(.L_417 - .L_416)


	//   ....[0]....
.L_416:
        /*0538*/ 	.word	0x000017f0


	//   ....[1]....
        /*053c*/ 	.word	0x0000f130


	//   ....[2]....
        /*0540*/ 	.word	0x0000f270


	//   ....[3]....
        /*0544*/ 	.word	0x0000f370


	//----- nvinfo : EIATTR_MBARRIER_INSTR_OFFSETS
	.align		4
.L_417:
        /*0548*/ 	.byte	0x04, 0x39
        /*054a*/ 	.short	(.L_419 - .L_418)


	//   ....[0]....
.L_418:
        /*054c*/ 	.word	0x000002a0
        /*0550*/ 	.word	0x000000ff
        /*0554*/ 	.word	0x00038800
        /*0558*/ 	.short	0x0100
        /*055a*/ 	.byte	0x08
	.zero		1


	//   ....[1]....
        /*055c*/ 	.word	0x000002b0
        /*0560*/ 	.word	0x000000ff
        /*0564*/ 	.word	0x00038820
        /*0568*/ 	.short	0x0100
        /*056a*/ 	.byte	0x08
	.zero		1


	//   ....[2]....
        /*056c*/ 	.word	0x000003a0
        /*0570*/ 	.word	0x000000ff
        /*0574*/ 	.word	0x00038830
        /*0578*/ 	.short	0x0100
        /*057a*/ 	.byte	0x08
	.zero		1


	//   ....[3]....
        /*057c*/ 	.word	0x000003b0
        /*0580*/ 	.word	0x000000ff
        /*0584*/ 	.word	0x00038840
        /*0588*/ 	.short	0x0100
        /*058a*/ 	.byte	0x08
	.zero		1


	//   ....[4]....
        /*058c*/ 	.word	0x000003c0
        /*0590*/ 	.word	0x000000ff
        /*0594*/ 	.word	0x00038838
        /*0598*/ 	.short	0x0100
        /*059a*/ 	.byte	0x08
	.zero		1


	//   ....[5]....
        /*059c*/ 	.word	0x000003d0
        /*05a0*/ 	.word	0x000000ff
        /*05a4*/ 	.word	0x00038848
        /*05a8*/ 	.short	0x0100
        /*05aa*/ 	.byte	0x08
	.zero		1


	//   ....[6]....
        /*05ac*/ 	.word	0x00000500
        /*05b0*/ 	.word	0x000000ff
        /*05b4*/ 	.word	0x00038850
        /*05b8*/ 	.short	0x0100
        /*05ba*/ 	.byte	0x08
	.zero		1


	//   ....[7]....
        /*05bc*/ 	.word	0x00000510
        /*05c0*/ 	.word	0x000000ff
        /*05c4*/ 	.word	0x00038860
        /*05c8*/ 	.short	0x0100
        /*05ca*/ 	.byte	0x08
	.zero		1


	//   ....[8]....
        /*05cc*/ 	.word	0x00000520
        /*05d0*/ 	.word	0x000000ff
        /*05d4*/ 	.word	0x00038858
        /*05d8*/ 	.short	0x0100
        /*05da*/ 	.byte	0x08
	.zero		1


	//   ....[9]....
        /*05dc*/ 	.word	0x00000530
        /*05e0*/ 	.word	0x000000ff
        /*05e4*/ 	.word	0x00038868
        /*05e8*/ 	.short	0x0100
        /*05ea*/ 	.byte	0x08
	.zero		1


	//   ....[10]....
        /*05ec*/ 	.word	0x00000620
        /*05f0*/ 	.word	0x000000ff
        /*05f4*/ 	.word	0x00038870
        /*05f8*/ 	.short	0x0100
        /*05fa*/ 	.byte	0x06
	.zero		1


	//   ....[11]....
        /*05fc*/ 	.word	0x00000630
        /*0600*/ 	.word	0x000000ff
        /*0604*/ 	.word	0x00038880
        /*0608*/ 	.short	0x0100
        /*060a*/ 	.byte	0x06
	.zero		1


	//   ....[12]....
        /*060c*/ 	.word	0x00000640
        /*0610*/ 	.word	0x000000ff
        /*0614*/ 	.word	0x00038878
        /*0618*/ 	.short	0x0100
        /*061a*/ 	.byte	0x06
	.zero		1


	//   ....[13]....
        /*061c*/ 	.word	0x00000650
        /*0620*/ 	.word	0x000000ff
        /*0624*/ 	.word	0x00038888
        /*0628*/ 	.short	0x0100
        /*062a*/ 	.byte	0x06
	.zero		1


	//   ....[14]....
        /*062c*/ 	.word	0x00000780
        /*0630*/ 	.word	0x000000ff
        /*0634*/ 	.word	0x00038890
        /*0638*/ 	.short	0x0100
        /*063a*/ 	.byte	0x08
	.zero		1


	//   ....[15]....
        /*063c*/ 	.word	0x00000790
        /*0640*/ 	.word	0x000000ff
        /*0644*/ 	.word	0x000388a0
        /*0648*/ 	.short	0x0100
        /*064a*/ 	.byte	0x08
	.zero		1


	//   ....[16]....
        /*064c*/ 	.word	0x000007a0
        /*0650*/ 	.word	0x000000ff
        /*0654*/ 	.word	0x00038898
        /*0658*/ 	.short	0x0100
        /*065a*/ 	.byte	0x08
	.zero		1


	//   ....[17]....
        /*065c*/ 	.word	0x000007b0
        /*0660*/ 	.word	0x000000ff
        /*0664*/ 	.word	0x000388a8
        /*0668*/ 	.short	0x0100
        /*066a*/ 	.byte	0x08
	.zero		1


	//   ....[18]....
        /*066c*/ 	.word	0x000008e0
        /*0670*/ 	.word	0x000000ff
        /*0674*/ 	.word	0x000388b0
        /*0678*/ 	.short	0x0100
        /*067a*/ 	.byte	0x08
	.zero		1


	//   ....[19]....
        /*067c*/ 	.word	0x000008f0
        /*0680*/ 	.word	0x000000ff
        /*0684*/ 	.word	0x000388c0
        /*0688*/ 	.short	0x0100
        /*068a*/ 	.byte	0x08
	.zero		1


	//   ....[20]....
        /*068c*/ 	.word	0x00000900
        /*0690*/ 	.word	0x000000ff
        /*0694*/ 	.word	0x000388b8
        /*0698*/ 	.short	0x0100
        /*069a*/ 	.byte	0x08
	.zero		1


	//   ....[21]....
        /*069c*/ 	.word	0x00000910
        /*06a0*/ 	.word	0x000000ff
        /*06a4*/ 	.word	0x000388c8
        /*06a8*/ 	.short	0x0100
        /*06aa*/ 	.byte	0x08
	.zero		1


	//   ....[22]....
        /*06ac*/ 	.word	0x000018c0
        /*06b0*/ 	.word	0x00000005
        /*06b4*/ 	.word	0x00038800
        /*06b8*/ 	.short	0x010a
        /*06ba*/ 	.byte	0x3f
	.zero		1


	//   ....[23]....
        /*06bc*/ 	.word	0x00001930
        /*06c0*/ 	.word	0x00000000
        /*06c4*/ 	.word	0x00038830
        /*06c8*/ 	.short	0x010a
        /*06ca*/ 	.byte	0x3f
	.zero		1


	//   ....[24]....
        /*06cc*/ 	.word	0x000019a0
        /*06d0*/ 	.word	0x00000000
        /*06d4*/ 	.word	0x00038830
        /*06d8*/ 	.short	0x010a
        /*06da*/ 	.byte	0x3f
	.zero		1


	//   ....[25]....
        /*06dc*/ 	.word	0x00004b60
        /*06e0*/ 	.word	0x00000000
        /*06e4*/ 	.word	0x00000000
        /*06e8*/ 	.short	0x0101
        /*06ea*/ 	.byte	0x3f
	.zero		1


	//   ....[26]....
        /*06ec*/ 	.word	0x00006050
        /*06f0*/ 	.word	0x000000ff
        /*06f4*/ 	.word	0x00038830
        /*06f8*/ 	.short	0x010a
        /*06fa*/ 	.byte	0x04
	.zero		1


	//   ....[27]....
        /*06fc*/ 	.word	0x000060a0
        /*0700*/ 	.word	0x000000ff
        /*0704*/ 	.word	0x00038830
        /*0708*/ 	.short	0x010a
        /*070a*/ 	.byte	0x04
	.zero		1


	//   ....[28]....
        /*070c*/ 	.word	0x00008940
        /*0710*/ 	.word	0x000000ff
        /*0714*/ 	.word	0x00038850
        /*0718*/ 	.short	0x010a
        /*071a*/ 	.byte	0x04
	.zero		1


	//   ....[29]....
        /*071c*/ 	.word	0x00008980
        /*0720*/ 	.word	0x000000ff
        /*0724*/ 	.word	0x00038850
        /*0728*/ 	.short	0x010a
        /*072a*/ 	.byte	0x04
	.zero		1


	//   ....[30]....
        /*072c*/ 	.word	0x00009be0
        /*0730*/ 	.word	0x000000ff
        /*0734*/ 	.word	0x00000000
        /*0738*/ 	.short	0x0101
        /*073a*/ 	.byte	0x06
	.zero		1


	//   ....[31]....
        /*073c*/ 	.word	0x00009c20
        /*0740*/ 	.word	0x000000ff
        /*0744*/ 	.word	0x00000000
        /*0748*/ 	.short	0x0101
        /*074a*/ 	.byte	0x04
	.zero		1


	//   ....[32]....
        /*074c*/ 	.word	0x0000a650
        /*0750*/ 	.word	0x0000000b
        /*0754*/ 	.word	0x00038850
        /*0758*/ 	.short	0x010a
        /*075a*/ 	.byte	0x3f
	.zero		1


	//   ....[33]....
        /*075c*/ 	.word	0x0000a690
        /*0760*/ 	.word	0x0000000b
        /*0764*/ 	.word	0x00038850
        /*0768*/ 	.short	0x010a
        /*076a*/ 	.byte	0x3f
	.zero		1


	//   ....[34]....
        /*076c*/ 	.word	0x0000ab80
        /*0770*/ 	.word	0x0000000b
        /*0774*/ 	.word	0x00000000
        /*0778*/ 	.short	0x0101
        /*077a*/ 	.byte	0x3f
	.zero		1


	//   ....[35]....
        /*077c*/ 	.word	0x0000cbc0
        /*0780*/ 	.word	0x00000098
        /*0784*/ 	.word	0x00000000
        /*0788*/ 	.short	0x0101
        /*078a*/ 	.byte	0x3f
	.zero		1


	//   ....[36]....
        /*078c*/ 	.word	0x0000fbc0
        /*0790*/ 	.word	0x00000008
        /*0794*/ 	.word	0x00038840
        /*0798*/ 	.short	0x010a
        /*079a*/ 	.byte	0x3f
	.zero		1


	//   ....[37]....
        /*079c*/ 	.word	0x00010240
        /*07a0*/ 	.word	0x00000009
        /*07a4*/ 	.word	0x00038820
        /*07a8*/ 	.short	0x010a
        /*07aa*/ 	.byte	0x3f
	.zero		1


	//   ....[38]....
        /*07ac*/ 	.word	0x00010590
        /*07b0*/ 	.word	0x00000002
        /*07b4*/ 	.word	0x00038840
        /*07b8*/ 	.short	0x010a
        /*07ba*/ 	.byte	0x3f
	.zero		1


	//   ....[39]....
        /*07bc*/ 	.word	0x000108e0
        /*07c0*/ 	.word	0x00000003
        /*07c4*/ 	.word	0x00000060
        /*07c8*/ 	.short	0x010a
        /*07ca*/ 	.byte	0x3f
	.zero		1


	//   ....[40]....
        /*07cc*/ 	.word	0x00010f60
        /*07d0*/ 	.word	0x00000002
        /*07d4*/ 	.word	0x00038840
        /*07d8*/ 	.short	0x010a
        /*07da*/ 	.byte	0x3f
	.zero		1


	//   ....[41]....
        /*07dc*/ 	.word	0x000112b0
        /*07e0*/ 	.word	0x00000002
        /*07e4*/ 	.word	0x00000060
        /*07e8*/ 	.short	0x010a
        /*07ea*/ 	.byte	0x3f
	.zero		1


	//   ....[42]....
        /*07ec*/ 	.word	0x00011830
        /*07f0*/ 	.word	0x00000002
        /*07f4*/ 	.word	0x00038840
        /*07f8*/ 	.short	0x010a
        /*07fa*/ 	.byte	0x3f
	.zero		1


	//   ....[43]....
        /*07fc*/ 	.word	0x00011b80
        /*0800*/ 	.word	0x00000002
        /*0804*/ 	.word	0x00000060
        /*0808*/ 	.short	0x010a
        /*080a*/ 	.byte	0x3f
	.zero		1


	//   ....[44]....
        /*080c*/ 	.word	0x000120b0
        /*0810*/ 	.word	0x00000003
        /*0814*/ 	.word	0x00038860
        /*0818*/ 	.short	0x010a
        /*081a*/ 	.byte	0x3f
	.zero		1


	//   ....[45]....
        /*081c*/ 	.word	0x00012f20
        /*0820*/ 	.word	0x00000000
        /*0824*/ 	.word	0x00038820
        /*0828*/ 	.short	0x010a
        /*082a*/ 	.byte	0x3f
	.zero		1


	//   ....[46]....
        /*082c*/ 	.word	0x00013100
        /*0830*/ 	.word	0x00000006
        /*0834*/ 	.word	0x00000000
        /*0838*/ 	.short	0x010a
        /*083a*/ 	.byte	0x3f
	.zero		1


	//   ....[47]....
        /*083c*/ 	.word	0x00013170
        /*0840*/ 	.word	0x00000007
        /*0844*/ 	.word	0x00000000
        /*0848*/ 	.short	0x010a
        /*084a*/ 	.byte	0x3f
	.zero		1


	//   ....[48]....
        /*084c*/ 	.word	0x000131e0
        /*0850*/ 	.word	0x00000004
        /*0854*/ 	.word	0x00000000
        /*0858*/ 	.short	0x010a
        /*085a*/ 	.byte	0x3f
	.zero		1


	//   ....[49]....
        /*085c*/ 	.word	0x00013210
        /*0860*/ 	.word	0x00000003
        /*0864*/ 	.word	0x00000000
        /*0868*/ 	.short	0x010a
        /*086a*/ 	.byte	0x3f
	.zero		1


	//   ....[50]....
        /*086c*/ 	.word	0x00013270
        /*0870*/ 	.word	0x00000005
        /*0874*/ 	.word	0x00038800
        /*0878*/ 	.short	0x010a
        /*087a*/ 	.byte	0x3f
	.zero		1


	//   ....[51]....
        /*087c*/ 	.word	0x000132c0
        /*0880*/ 	.word	0x00000000
        /*0884*/ 	.word	0x00038830
        /*0888*/ 	.short	0x010a
        /*088a*/ 	.byte	0x3f
	.zero		1


	//   ....[52]....
        /*088c*/ 	.word	0x00013330
        /*0890*/ 	.word	0x00000004
        /*0894*/ 	.word	0x00038830
        /*0898*/ 	.short	0x010a
        /*089a*/ 	.byte	0x3f
	.zero		1


	//   ....[53]....
        /*089c*/ 	.word	0x00013390
        /*08a0*/ 	.word	0x00000003
        /*08a4*/ 	.word	0x00038850
        /*08a8*/ 	.short	0x010a
        /*08aa*/ 	.byte	0x3f
	.zero		1


	//   ....[54]....
        /*08ac*/ 	.word	0x000133e0
        /*08b0*/ 	.word	0x0000000b
        /*08b4*/ 	.word	0x00038850
        /*08b8*/ 	.short	0x010a
        /*08ba*/ 	.byte	0x3f
	.zero		1


	//   ....[55]....
        /*08bc*/ 	.word	0x00013580
        /*08c0*/ 	.word	0x00000008
        /*08c4*/ 	.word	0x00038840
        /*08c8*/ 	.short	0x010a
        /*08ca*/ 	.byte	0x3f
	.zero		1


	//   ....[56]....
        /*08cc*/ 	.word	0x00013600
        /*08d0*/ 	.word	0x00000008
        /*08d4*/ 	.word	0x00038820
        /*08d8*/ 	.short	0x010a
        /*08da*/ 	.byte	0x3f
	.zero		1


	//   ....[57]....
        /*08dc*/ 	.word	0x00013650
        /*08e0*/ 	.word	0x00000002
        /*08e4*/ 	.word	0x00038840
        /*08e8*/ 	.short	0x010a
        /*08ea*/ 	.byte	0x3f
	.zero		1


	//   ....[58]....
        /*08ec*/ 	.word	0x000136a0
        /*08f0*/ 	.word	0x00000003
        /*08f4*/ 	.word	0x00000060
        /*08f8*/ 	.short	0x010a
        /*08fa*/ 	.byte	0x3f
	.zero		1


	//   ....[59]....
        /*08fc*/ 	.word	0x000136f0
        /*0900*/ 	.word	0x00000002
        /*0904*/ 	.word	0x00038840
        /*0908*/ 	.short	0x010a
        /*090a*/ 	.byte	0x3f
	.zero		1


	//   ....[60]....
        /*090c*/ 	.word	0x00013740
        /*0910*/ 	.word	0x00000002
        /*0914*/ 	.word	0x00000060
        /*0918*/ 	.short	0x010a
        /*091a*/ 	.byte	0x3f
	.zero		1


	//   ....[61]....
        /*091c*/ 	.word	0x00013790
        /*0920*/ 	.word	0x00000002
        /*0924*/ 	.word	0x00038840
        /*0928*/ 	.short	0x010a
        /*092a*/ 	.byte	0x3f
	.zero		1


	//   ....[62]....
        /*092c*/ 	.word	0x000137e0
        /*0930*/ 	.word	0x00000002
        /*0934*/ 	.word	0x00000060
        /*0938*/ 	.short	0x010a
        /*093a*/ 	.byte	0x3f
	.zero		1


	//   ....[63]....
        /*093c*/ 	.word	0x00013830
        /*0940*/ 	.word	0x00000003
        /*0944*/ 	.word	0x00038860
        /*0948*/ 	.short	0x010a
        /*094a*/ 	.byte	0x3f
	.zero		1


	//   ....[64]....
        /*094c*/ 	.word	0x000141e0
        /*0950*/ 	.word	0x00000000
        /*0954*/ 	.word	0x00038820
        /*0958*/ 	.short	0x010a
        /*095a*/ 	.byte	0x3f
	.zero		1


	//   ....[65]....
        /*095c*/ 	.word	0x00014380
        /*0960*/ 	.word	0x00000006
        /*0964*/ 	.word	0x00000000
        /*0968*/ 	.short	0x010a
        /*096a*/ 	.byte	0x3f
	.zero		1


	//   ....[66]....
        /*096c*/ 	.word	0x000143d0
        /*0970*/ 	.word	0x00000007
        /*0974*/ 	.word	0x00000000
        /*0978*/ 	.short	0x010a
        /*097a*/ 	.byte	0x3f
	.zero		1


	//   ....[67]....
        /*097c*/ 	.word	0x00014420
        /*0980*/ 	.word	0x00000004
        /*0984*/ 	.word	0x00000000
        /*0988*/ 	.short	0x010a
        /*098a*/ 	.byte	0x3f
	.zero		1


	//----- nvinfo : EIATTR_NUM_MBARRIERS
	.align		4
.L_419:
        /*098c*/ 	.byte	0x03, 0x38
        /*098e*/ 	.short	0x0016


	//----- nvinfo : EIATTR_EXIT_INSTR_OFFSETS
	.align		4
        /*0990*/ 	.byte	0x04, 0x1c
        /*0992*/ 	.short	(.L_421 - .L_420)


	//   ....[0]....
.L_420:
        /*0994*/ 	.word	0x00000a80


	//   ....[1]....
        /*0998*/ 	.word	0x0000dfe0


	//   ....[2]....
        /*099c*/ 	.word	0x0000e040


	//   ....[3]....
        /*09a0*/ 	.word	0x00013260


	//----- nvinfo : EIATTR_MAX_THREADS
	.align		4
.L_421:
        /*09a4*/ 	.byte	0x04, 0x05
        /*09a6*/ 	.short	(.L_423 - .L_422)
.L_422:
        /*09a8*/ 	.word	0x00000180
        /*09ac*/ 	.word	0x00000001
        /*09b0*/ 	.word	0x00000001


	//----- nvinfo : EIATTR_CRS_STACK_SIZE
	.align		4
.L_423:
        /*09b4*/ 	.byte	0x04, 0x1e
        /*09b6*/ 	.short	(.L_425 - .L_424)
.L_424:
        /*09b8*/ 	.word	0x00000000


	//----- nvinfo : EIATTR_CBANK_PARAM_SIZE
	.align		4
.L_425:
        /*09bc*/ 	.byte	0x03, 0x19
        /*09be*/ 	.short	0x0a70


	//----- nvinfo : EIATTR_PARAM_CBANK
	.align		4
        /*09c0*/ 	.byte	0x04, 0x0a
        /*09c2*/ 	.short	(.L_427 - .L_426)
	.align		4
.L_426:
        /*09c4*/ 	.word	index@(.nv.constant0._ZN7cutlass13device_kernelIN5flash11enable_sm90INS1_16FlashAttnFwdSm90INS1_25CollectiveMainloopFwdSm90ILi2EN4cute5tupleIJNS5_1CILi1EEES8_S8_EEENS6_IJNS7_ILi128EEENS7_ILi80EEENS7_ILi256EEEEEELi256ENS_6half_tEfNS_4arch4Sm90ELb0ELb0ELb1ELb1ELb0ELb0ELb0ELb1ELb1ELb0ELb0ELb0EEENS1_21CollectiveEpilogueFwdINS6_IJSA_SC_SB_EEES9_SE_SG_Li256ELb1ELb0ELb0ELb0EEENS1_36VarlenDynamicPersistentTileSchedulerILi128ELi80ELi256ELi32ELb0ELb0ELb1ELb0ELb1ELb1EEEEEEEEEvNT_6ParamsE)
        /*09c8*/ 	.short	0x0210
        /*09ca*/ 	.short	0x0a70


	//----- nvinfo : EIATTR_SW_WAR
	.align		4
.L_427:
        /*09cc*/ 	.byte	0x04, 0x36
        /*09ce*/ 	.short	(.L_429 - .L_428)
.L_428:
        /*09d0*/ 	.word	0x00000008
.L_429:


//--------------------- .nv.info._ZN7cutlass13device_kernelIN5flash11enable_sm90INS1_16FlashAttnFwdSm90INS1_25CollectiveMainloopFwdSm90ILi2EN4cute5tupleIJNS5_1CILi1EEES8_S8_EEENS6_IJNS7_ILi128EEENS7_ILi80EEENS7_ILi256EEEEEELi256ENS_6half_tEfNS_4arch4Sm90ELb0ELb0ELb1ELb1ELb0ELb1ELb0ELb1ELb1ELb0ELb0ELb0EEENS1_21CollectiveEpilogueFwdINS6_IJSA_SC_SB_EEES9_SE_SG_Li256ELb1ELb0ELb0ELb0EEENS1_36VarlenDynamicPersistentTileSchedulerILi128ELi80ELi256ELi32ELb0ELb0ELb1ELb0ELb1ELb1EEEEEEEEEvNT_6ParamsE --------------------------
	.section	.nv.info._ZN7cutlass13device_kernelIN5flash11enable_sm90INS1_16FlashAttnFwdSm90INS1_25CollectiveMainloopFwdSm90ILi2EN4cute5tupleIJNS5_1CILi1EEES8_S8_EEENS6_IJNS7_ILi128EEENS7_ILi80EEENS7_ILi256EEEEEELi256ENS_6half_tEfNS_4arch4Sm90ELb0ELb0ELb1ELb1ELb0ELb1ELb0ELb1ELb1ELb0ELb0ELb0EEENS1_21CollectiveEpilogueFwdINS6_IJSA_SC_SB_EEES9_SE_SG_Li256ELb1ELb0ELb0ELb0EEENS1_36VarlenDynamicPersistentTileSchedulerILi128ELi80ELi256ELi32ELb0ELb0ELb1ELb0ELb1ELb1EEEEEEEEEvNT_6ParamsE,"",@"SHT_CUDA_INFO"
	.sectionflags	@""
	.align	4


	//----- nvinfo : EIATTR_CUDA_API_VERSION
	.align		4
        /*0000*/ 	.byte	0x04, 0x37
        /*0002*/ 	.short	(.L_431 - .L_430)
.L_430:
        /*0004*/ 	.word	0x00000082


	//----- nvinfo : EIATTR_KPARAM_INFO
	.align		4
.L_431:
        /*0008*/ 	.byte	0x04, 0x17
        /*000a*/ 	.short	(.L_433 - .L_432)
.L_432:
        /*000c*/ 	.word	0x00000000
        /*0010*/ 	.short	0x0000
        /*0012*/ 	.short	0x0070
        /*0014*/ 	.byte	0x00, 0xf0, 0x01, 0x28


	//----- nvinfo : EIATTR_SPARSE_MMA_MASK
	.align		4
.L_433:
        /*0018*/ 	.byte	0x03, 0x50
        /*001a*/ 	.short	0x0000


	//----- nvinfo : EIATTR_MAXREG_COUNT
	.align		4
        /*001c*/ 	.byte	0x03, 0x1b
        /*001e*/ 	.short	0x00a8


	//----- nvinfo : EIATTR_NUM_BARRIERS
	.align		4
        /*0020*/ 	.byte	0x02, 0x4c
        /*0022*/ 	.byte	0x10
	.zero		1


	//----- nvinfo : EIATTR_EXTERNS
	.align		4
        /*0024*/ 	.byte	0x04, 0x0f
        /*0026*/ 	.short	(.L_435 - .L_434)


	//   ....[0]....
	.align		4
.L_434:
        /*0028*/ 	.word	index@(__assertfail)


	//----- nvinfo : EIATTR_ANNOTATIONS
	.align		4
.L_435:
        /*002c*/ 	.byte	0x04, 0x55
        /*002e*/ 	.short	(.L_437 - .L_436)


	//   ....[0]....
.L_436:
        /* <DEDUP_REMOVED lines=86> */


	//----- nvinfo : EIATTR_MERCURY_ISA_VERSION
	.align		4
.L_437:
        /*0580*/ 	.byte	0x03, 0x5f
        /*0582*/ 	.short	0x0101


	//----- nvinfo : EIATTR_UNUSED_LOAD_BYTE_OFFSET
	.align		4
        /*0584*/ 	.byte	0x04, 0x44
        /*0586*/ 	.short	(.L_439 - .L_438)


	//   ....[0]....
.L_438:
        /*0588*/ 	.word	0x00000ab0
        /*058c*/ 	.word	0x0000fff0


	//   ....[1]....
        /*0590*/ 	.word	0x0001d0d0
        /*0594*/ 	.word	0x0000fff0


	//----- nvinfo : EIATTR_INT_WARP_WIDE_INSTR_OFFSETS
	.align		4
.L_439:
        /*0598*/ 	.byte	0x04, 0x31
        /*059a*/ 	.short	(.L_441 - .L_440)


	//   ....[0]....
.L_440:
        /*059c*/ 	.word	0x000001c0


	//   ....[1]....
        /*05a0*/ 	.word	0x00000200


	//   ....[2]....
        /*05a4*/ 	.word	0x00000270


	//   ....[3]....
        /*05a8*/ 	.word	0x00021b30


	//   ....[4]....
        /*05ac*/ 	.word	0x00021bd0


	//   ....[5]....
        /*05b0*/ 	.word	0x00022060


	//   ....[6]....
        /*05b4*/ 	.word	0x00022090


	//   ....[7]....
        /*05b8*/ 	.word	0x000222a0


	//   ....[8]....
        /*05bc*/ 	.word	0x00022390


	//   ....[9]....
        /*05c0*/ 	.word	0x00022480


	//   ....[10]....
        /*05c4*/ 	.word	0x00024c00


	//   ....[11]....
        /*05c8*/ 	.word	0x00024ca0


	//----- nvinfo : EIATTR_COOP_GROUP_MASK_REGIDS
	.align		4
.L_441:
        /*05cc*/ 	.byte	0x04, 0x29
        /*05ce*/ 	.short	(.L_443 - .L_442)


	//   ....[0]....
.L_442:
        /*05d0*/ 	.word	0xffffffff


	//   ....[1]....
        /*05d4*/ 	.word	0xffffffff


	//   ....[2]....
        /*05d8*/ 	.word	0xffffffff


	//   ....[3]....
        /*05dc*/ 	.word	0xffffffff


	//   ....[4]....
        /*05e0*/ 	.word	0xffffffff


	//   ....[5]....
        /*05e4*/ 	.word	0xffffffff


	//   ....[6]....
        /*05e8*/ 	.word	0xffffffff


	//   ....[7]....
        /*05ec*/ 	.word	0xffffffff


	//   ....[8]....
        /*05f0*/ 	.word	0xffffffff


	//   ....[9]....
        /*05f4*/ 	.word	0xffffffff


	//   ....[10]....
        /*05f8*/ 	.word	0xffffffff


	//   ....[11]....
        /*05fc*/ 	.word	0xffffffff


	//   ....[12]....
        /*0600*/ 	.word	0xffffffff


	//   ....[13]....
        /*0604*/ 	.word	0xffffffff


	//   ....[14]....
        /*0608*/ 	.word	0xffffffff


	//   ....[15]....
        /*060c*/ 	.word	0xffffffff


	//   ....[16]....
        /*0610*/ 	.word	0xffffffff


	//   ....[17]....
        /*0614*/ 	.word	0xffffffff


	//   ....[18]....
        /*0618*/ 	.word	0xffffffff


	//   ....[19]....
        /*061c*/ 	.word	0xffffffff


	//   ....[20]....
        /*0620*/ 	.word	0xffffffff


	//   ....[21]....
        /*0624*/ 	.word	0xffffffff


	//   ....[22]....
        /*0628*/ 	.word	0xffffffff


	//   ....[23]....
        /*062c*/ 	.word	0xffffffff


	//   ....[24]....
        /*0630*/ 	.word	0xffffffff


	//   ....[25]....
        /*0634*/ 	.word	0xffffffff


	//   ....[26]....
        /*0638*/ 	.word	0xffffffff


	//   ....[27]....
        /*063c*/ 	.word	0xffffffff


	//   ....[28]....
        /*0640*/ 	.word	0xffffffff


	//   ....[29]....
        /*0644*/ 	.word	0xffffffff


	//   ....[30]....
        /*0648*/ 	.word	0xffffffff


	//   ....[31]....
        /*064c*/ 	.word	0xffffffff


	//   ....[32]....
        /*0650*/ 	.word	0xffffffff


	//   ....[33]....
        /*0654*/ 	.word	0xffffffff


	//   ....[34]....
        /*0658*/ 	.word	0xffffffff


	//   ....[35]....
        /*065c*/ 	.word	0xffffffff


	//   ....[36]....
        /*0660*/ 	.word	0xffffffff


	//   ....[37]....
        /*0664*/ 	.word	0xffffffff


	//   ....[38]....
        /*0668*/ 	.word	0xffffffff


	//   ....[39]....
        /*066c*/ 	.word	0xffffffff


	//   ....[40]....
        /*0670*/ 	.word	0xffffffff


	//   ....[41]....
        /*0674*/ 	.word	0xffffffff


	//   ....[42]....
        /*0678*/ 	.word	0xffffffff


	//   ....[43]....
        /*067c*/ 	.word	0xffffffff


	//   ....[44]....
        /*0680*/ 	.word	0xffffffff


	//   ....[45]....
        /*0684*/ 	.word	0xffffffff


	//   ....[46]....
        /*0688*/ 	.word	0xffffffff


	//   ....[47]....
        /*068c*/ 	.word	0xffffffff


	//   ....[48]....
        /*0690*/ 	.word	0xffffffff


	//   ....[49]....
        /*0694*/ 	.word	0xffffffff


	//   ....[50]....
        /*0698*/ 	.word	0xffffffff


	//   ....[51]....
        /*069c*/ 	.word	0xffffffff


	//   ....[52]....
        /*06a0*/ 	.word	0xffffffff


	//   ....[53]....
        /*06a4*/ 	.word	0xffffffff


	//   ....[54]....
        /*06a8*/ 	.word	0x0500000f


	//   ....[55]....
        /*06ac*/ 	.word	0x0500000f


	//   ....[56]....
        /*06b0*/ 	.word	0x0500000f


	//   ....[57]....
        /*06b4*/ 	.word	0x0500000f


	//   ....[58]....
        /*06b8*/ 	.word	0x0500000f


	//   ....[59]....
        /*06bc*/ 	.word	0x0500000f


	//   ....[60]....
        /*06c0*/ 	.word	0x0500000f


	//   ....[61]....
        /*06c4*/ 	.word	0x0500000f


	//   ....[62]....
        /*06c8*/ 	.word	0x0500000f


	//   ....[63]....
        /*06cc*/ 	.word	0x0500000f


	//   ....[64]....
        /*06d0*/ 	.word	0x0500000f


	//   ....[65]....
        /*06d4*/ 	.word	0x0500000f


	//   ....[66]....
        /*06d8*/ 	.word	0x0500000f


	//   ....[67]....
        /*06dc*/ 	.word	0x0500000f


	//   ....[68]....
        /*06e0*/ 	.word	0x0500000f


	//   ....[69]....
        /*06e4*/ 	.word	0x0500000f


	//   ....[70]....
        /*06e8*/ 	.word	0x0500000f


	//   ....[71]....
        /*06ec*/ 	.word	0x0500000f


	//   ....[72]....
        /*06f0*/ 	.word	0x0500000f


	//   ....[73]....
        /*06f4*/ 	.word	0x0500000f


	//   ....[74]....
        /*06f8*/ 	.word	0x0500000f


	//   ....[75]....
        /*06fc*/ 	.word	0x0500000f


	//   ....[76]....
        /*0700*/ 	.word	0x0500000f


	//   ....[77]....
        /*0704*/ 	.word	0x0500000f


	//   ....[78]....
        /*0708*/ 	.word	0x0500000f


	//   ....[79]....
        /*070c*/ 	.word	0x0500000f


	//   ....[80]....
        /*0710*/ 	.word	0x0500000f


	//   ....[81]....
        /*0714*/ 	.word	0x0500000f


	//----- nvinfo : EIATTR_COOP_GROUP_INSTR_OFFSETS
	.align		4
.L_443:
        /*0718*/ 	.byte	0x04, 0x28
        /*071a*/ 	.short	(.L_445 - .L_444)


	//   ....[0]....
.L_444:
        /*071c*/ 	.word	0x00000060


	//   ....[1]....
        /*0720*/ 	.word	0x000001d0


	//   ....[2]....
        /*0724*/ 	.word	0x00000220


	//   ....[3]....
        /*0728*/ 	.word	0x00000450


	//   ....[4]....
        /*072c*/ 	.word	0x000005b0


	//   ....[5]....
        /*0730*/ 	.word	0x000006d0


	//   ....[6]....
        /*0734*/ 	.word	0x00000830


	//   ....[7]....
        /*0738*/ 	.word	0x0000ac60


	//   ....[8]....
        /*073c*/ 	.word	0x00015b50


	//   ....[9]....
        /*0740*/ 	.word	0x00015b90


	//   ....[10]....
        /*0744*/ 	.word	0x00015f60


	//   ....[11]....
        /*0748*/ 	.word	0x00015fd0


	//   ....[12]....
        /*074c*/ 	.word	0x0001aee0


	//   ....[13]....
        /*0750*/ 	.word	0x0001af10


	//   ....[14]....
        /*0754*/ 	.word	0x0001b280


	//   ....[15]....
        /*0758*/ 	.word	0x0001b320


	//   ....[16]....
        /*075c*/ 	.word	0x0001c630


	//   ....[17]....
        /*0760*/ 	.word	0x0001c6a0


	//   ....[18]....
        /*0764*/ 	.word	0x0001c6c0


	//   ....[19]....
        /*0768*/ 	.word	0x0001c6e0


	//   ....[20]....
        /*076c*/ 	.word	0x0001fa50


	//   ....[21]....
        /*0770*/ 	.word	0x0001fbf0


	//   ....[22]....
        /*0774*/ 	.word	0x0001fc20


	//   ....[23]....
        /*0778*/ 	.word	0x0001fc60


	//   ....[24]....
        /*077c*/ 	.word	0x0001fcc0


	//   ....[25]....
        /*0780*/ 	.word	0x0001fd20


	//   ....[26]....
        /*0784*/ 	.word	0x0001fd70


	//   ....[27]....
        /*0788*/ 	.word	0x0001ff30


	//   ....[28]....
        /*078c*/ 	.word	0x0001ff90


	//   ....[29]....
        /*0790*/ 	.word	0x0001ffd0


	//   ....[30]....
        /*0794*/ 	.word	0x00020010


	//   ....[31]....
        /*0798*/ 	.word	0x00020040


	//   ....[32]....
        /*079c*/ 	.word	0x00020070


	//   ....[33]....
        /*07a0*/ 	.word	0x00020110


	//   ....[34]....
        /*07a4*/ 	.word	0x00020140


	//   ....[35]....
        /*07a8*/ 	.word	0x000201d0


	//   ....[36]....
        /*07ac*/ 	.word	0x00025190


	//   ....[37]....
        /*07b0*/ 	.word	0x000251a0


	//   ....[38]....
        /*07b4*/ 	.word	0x000252c0


	//   ....[39]....
        /*07b8*/ 	.word	0x00025320


	//   ....[40]....
        /*07bc*/ 	.word	0x00025360


	//   ....[41]....
        /*07c0*/ 	.word	0x000253a0


	//   ....[42]....
        /*07c4*/ 	.word	0x000253d0


	//   ....[43]....
        /*07c8*/ 	.word	0x00025400


	//   ....[44]....
        /*07cc*/ 	.word	0x000255a0


	//   ....[45]....
        /*07d0*/ 	.word	0x00025600


	//   ....[46]....
        /*07d4*/ 	.word	0x00025640


	//   ....[47]....
        /*07d8*/ 	.word	0x00025680


	//   ....[48]....
        /*07dc*/ 	.word	0x000256b0


	//   ....[49]....
        /*07e0*/ 	.word	0x000256e0


	//   ....[50]....
        /*07e4*/ 	.word	0x000257a0


	//   ....[51]....
        /*07e8*/ 	.word	0x000257c0


	//   ....[52]....
        /*07ec*/ 	.word	0x00025830


	//   ....[53]....
        /*07f0*/ 	.word	0x00025c80


	//   ....[54]....
        /*07f4*/ 	.word	0x000260c0


	//   ....[55]....
        /*07f8*/ 	.word	0x00026160


	//   ....[56]....
        /*07fc*/ 	.word	0x00026200


	//   ....[57]....
        /*0800*/ 	.word	0x000262a0


	//   ....[58]....
        /*0804*/ 	.word	0x00026390


	//   ....[59]....
        /*0808*/ 	.word	0x00026430


	//   ....[60]....
        /*080c*/ 	.word	0x000264d0


	//   ....[61]....
        /*0810*/ 	.word	0x00026570


	//   ....[62]....
        /*0814*/ 	.word	0x000267d0


	//   ....[63]....
        /*0818*/ 	.word	0x00026ab0


	//   ....[64]....
        /*081c*/ 	.word	0x00026ed0


	//   ....[65]....
        /*0820*/ 	.word	0x00026f60


	//   ....[66]....
        /*0824*/ 	.word	0x00027000


	//   ....[67]....
        /*0828*/ 	.word	0x000270b0


	//   ....[68]....
        /*082c*/ 	.word	0x00027130


	//   ....[69]....
        /*0830*/ 	.word	0x000271b0


	//   ....[70]....
        /*0834*/ 	.word	0x00027230


	//   ....[71]....
        /*0838*/ 	.word	0x000272b0


	//   ....[72]....
        /*083c*/ 	.word	0x00027340


	//   ....[73]....
        /*0840*/ 	.word	0x000273f0


	//   ....[74]....
        /*0844*/ 	.word	0x00027470


	//   ....[75]....
        /*0848*/ 	.word	0x000274f0


	//   ....[76]....
        /*084c*/ 	.word	0x00027570


	//   ....[77]....
        /*0850*/ 	.word	0x000275f0


	//   ....[78]....
        /*0854*/ 	.word	0x00027660


	//   ....[79]....
        /*0858*/ 	.word	0x00027700


	//   ....[80]....
        /*085c*/ 	.word	0x00027790


	//   ....[81]....
        /*0860*/ 	.word	0x000278b0


	//----- nvinfo : EIATTR_REG_RECONFIG
	.align		4
.L_445:
        /*0864*/ 	.byte	0x01, 0x54
	.zero		2


	//----- nvinfo : EIATTR_SYSCALL_OFFSETS
	.align		4
        /*0868*/ 	.byte	0x04, 0x46
        /*086a*/ 	.short	(.L_447 - .L_446)


	//   ....[0]....
.L_446:
        /*086c*/ 	.word	0x00001a50


	//   ....[1]....
        /*0870*/ 	.word	0x00001ba0


	//   ....[2]....
        /*0874*/ 	.word	0x0000ae00


	//   ....[3]....
        /*0878*/ 	.word	0x0000b2b0


	//   ....[4]....
        /*087c*/ 	.word	0x00021d60


	//   ....[5]....
        /*0880*/ 	.word	0x00021ea0


	//   ....[6]....
        /*0884*/ 	.word	0x00021fa0


	//----- nvinfo : EIATTR_MBARRIER_INSTR_OFFSETS
	.align		4
.L_447:
        /*0888*/ 	.byte	0x04, 0x39
        /*088a*/ 	.short	(.L_449 - .L_448)


	//   ....[0]....
.L_448:
        /*088c*/ 	.word	0x00000300
        /*0890*/ 	.word	0x000000ff
        /*0894*/ 	.word	0x00038800
        /*0898*/ 	.short	0x0100
        /*089a*/ 	.byte	0x08
	.zero		1


	//   ....[1]....
        /*089c*/ 	.word	0x00000310
        /*08a0*/ 	.word	0x000000ff
        /*08a4*/ 	.word	0x00038820
        /*08a8*/ 	.short	0x0100
        /*08aa*/ 	.byte	0x08
	.zero		1


	//   ....[2]....
        /*08ac*/ 	.word	0x00000400
        /*08b0*/ 	.word	0x000000ff
        /*08b4*/ 	.word	0x00038830
        /*08b8*/ 	.short	0x0100
        /*08ba*/ 	.byte	0x08
	.zero		1


	//   ....[3]....
        /*08bc*/ 	.word	0x00000410
        /*08c0*/ 	.word	0x000000ff
        /*08c4*/ 	.word	0x00038840
        /*08c8*/ 	.short	0x0100
        /*08ca*/ 	.byte	0x08
	.zero		1


	//   ....[4]....
        /*08cc*/ 	.word	0x00000420
        /*08d0*/ 	.word	0x000000ff
        /*08d4*/ 	.word	0x00038838
        /*08d8*/ 	.short	0x0100
        /*08da*/ 	.byte	0x08
	.zero		1


	//   ....[5]....
        /*08dc*/ 	.word	0x00000430
        /*08e0*/ 	.word	0x000000ff
        /*08e4*/ 	.word	0x00038848
        /*08e8*/ 	.short	0x0100
        /*08ea*/ 	.byte	0x08
	.zero		1


	//   ....[6]....
        /*08ec*/ 	.word	0x00000560
        /*08f0*/ 	.word	0x000000ff
        /*08f4*/ 	.word	0x00038850
        /*08f8*/ 	.short	0x0100
        /*08fa*/ 	.byte	0x08
	.zero		1


	//   ....[7]....
        /*08fc*/ 	.word	0x00000570
        /*0900*/ 	.word	0x000000ff
        /*0904*/ 	.word	0x00038860
        /*0908*/ 	.short	0x0100
        /*090a*/ 	.byte	0x08
	.zero		1


	//   ....[8]....
        /*090c*/ 	.word	0x00000580
        /*0910*/ 	.word	0x000000ff
        /*0914*/ 	.word	0x00038858
        /*0918*/ 	.short	0x0100
        /*091a*/ 	.byte	0x08
	.zero		1


	//   ....[9]....
        /*091c*/ 	.word	0x00000590
        /*0920*/ 	.word	0x000000ff
        /*0924*/ 	.word	0x00038868
        /*0928*/ 	.short	0x0100
        /*092a*/ 	.byte	0x08
	.zero		1


	//   ....[10]....
        /*092c*/ 	.word	0x00000680
        /*0930*/ 	.word	0x000000ff
        /*0934*/ 	.word	0x00038870
        /*0938*/ 	.short	0x0100
        /*093a*/ 	.byte	0x06
	.zero		1


	//   ....[11]....
        /*093c*/ 	.word	0x00000690
        /*0940*/ 	.word	0x000000ff
        /*0944*/ 	.word	0x00038880
        /*0948*/ 	.short	0x0100
        /*094a*/ 	.byte	0x06
	.zero		1


	//   ....[12]....
        /*094c*/ 	.word	0x000006a0
        /*0950*/ 	.word	0x000000ff
        /*0954*/ 	.word	0x00038878
        /*0958*/ 	.short	0x0100
        /*095a*/ 	.byte	0x06
	.zero		1


	//   ....[13]....
        /*095c*/ 	.word	0x000006b0
        /*0960*/ 	.word	0x000000ff
        /*0964*/ 	.word	0x00038888
        /*0968*/ 	.short	0x0100
        /*096a*/ 	.byte	0x06
	.zero		1


	//   ....[14]....
        /*096c*/ 	.word	0x000007e0
        /*0970*/ 	.word	0x000000ff
        /*0974*/ 	.word	0x00038890
        /*0978*/ 	.short	0x0100
        /*097a*/ 	.byte	0x08
	.zero		1


	//   ....[15]....
        /*097c*/ 	.word	0x000007f0
        /*0980*/ 	.word	0x000000ff
        /*0984*/ 	.word	0x000388a0
        /*0988*/ 	.short	0x0100
        /*098a*/ 	.byte	0x08
	.zero		1


	//   ....[16]....
        /*098c*/ 	.word	0x00000800
        /*0990*/ 	.word	0x000000ff
        /*0994*/ 	.word	0x00038898
        /*0998*/ 	.short	0x0100
        /*099a*/ 	.byte	0x08
	.zero		1


	//   ....[17]....
        /*099c*/ 	.word	0x00000810
        /*09a0*/ 	.word	0x000000ff
        /*09a4*/ 	.word	0x000388a8
        /*09a8*/ 	.short	0x0100
        /*09aa*/ 	.byte	0x08
	.zero		1


	//   ....[18]....
        /*09ac*/ 	.word	0x00000940
        /*09b0*/ 	.word	0x000000ff
        /*09b4*/ 	.word	0x000388b0
        /*09b8*/ 	.short	0x0100
        /*09ba*/ 	.byte	0x08
	.zero		1


	//   ....[19]....
        /*09bc*/ 	.word	0x00000950
        /*09c0*/ 	.word	0x000000ff
        /*09c4*/ 	.word	0x000388c0
        /*09c8*/ 	.short	0x0100
        /*09ca*/ 	.byte	0x08
	.zero		1


	//   ....[20]....
        /*09cc*/ 	.word	0x00000960
        /*09d0*/ 	.word	0x000000ff
        /*09d4*/ 	.word	0x000388b8
        /*09d8*/ 	.short	0x0100
        /*09da*/ 	.byte	0x08
	.zero		1


	//   ....[21]....
        /*09dc*/ 	.word	0x00000970
        /*09e0*/ 	.word	0x000000ff
        /*09e4*/ 	.word	0x000388c8
        /*09e8*/ 	.short	0x0100
        /*09ea*/ 	.byte	0x08
	.zero		1


	//   ....[22]....
        /*09ec*/ 	.word	0x000036c0
        /*09f0*/ 	.word	0x00000000
        /*09f4*/ 	.word	0x00038890
        /*09f8*/ 	.short	0x010a
        /*09fa*/ 	.byte	0x3f
	.zero		1


	//   ....[23]....
        /*09fc*/ 	.word	0x00006af0
        /*0a00*/ 	.word	0x00000000
        /*0a04*/ 	.word	0x00038890
        /*0a08*/ 	.short	0x010a
        /*0a0a*/ 	.byte	0x3f
	.zero		1


	//   ....[24]....
        /*0a0c*/ 	.word	0x00009c50
        /*0a10*/ 	.word	0x00000000
        /*0a14*/ 	.word	0x00038890
        /*0a18*/ 	.short	0x010a
        /*0a1a*/ 	.byte	0x3f
	.zero		1


	//   ....[25]....
        /*0a1c*/ 	.word	0x0000a090
        /*0a20*/ 	.word	0x00000028
        /*0a24*/ 	.word	0x00000000
        /*0a28*/ 	.short	0x0101
        /*0a2a*/ 	.byte	0x3f
	.zero		1


	//   ....[26]....
        /*0a2c*/ 	.word	0x0000a0d0
        /*0a30*/ 	.word	0x00000000
        /*0a34*/ 	.word	0x000388b0
        /*0a38*/ 	.short	0x010a
        /*0a3a*/ 	.byte	0x3f
	.zero		1


	//   ....[27]....
        /*0a3c*/ 	.word	0x0000a700
        /*0a40*/ 	.word	0x00000000
        /*0a44*/ 	.word	0x00000000
        /*0a48*/ 	.short	0x0101
        /*0a4a*/ 	.byte	0x3f
	.zero		1


	//   ....[28]....
        /*0a4c*/ 	.word	0x0000ae90
        /*0a50*/ 	.word	0x00000010
        /*0a54*/ 	.word	0x00038800
        /*0a58*/ 	.short	0x010a
        /*0a5a*/ 	.byte	0x3f
	.zero		1


	//   ....[29]....
        /*0a5c*/ 	.word	0x0000aee0
        /*0a60*/ 	.word	0x00000010
        /*0a64*/ 	.word	0x00038800
        /*0a68*/ 	.short	0x010a
        /*0a6a*/ 	.byte	0x3f
	.zero		1


	//   ....[30]....
        /*0a6c*/ 	.word	0x0000b7f0
        /*0a70*/ 	.word	0x00000010
        /*0a74*/ 	.word	0x00038800
        /*0a78*/ 	.short	0x010a
        /*0a7a*/ 	.byte	0x3f
	.zero		1


	//   ....[31]....
        /*0a7c*/ 	.word	0x0000e8a0
        /*0a80*/ 	.word	0x00000010
        /*0a84*/ 	.word	0x00038800
        /*0a88*/ 	.short	0x010a
        /*0a8a*/ 	.byte	0x3f
	.zero		1


	//   ....[32]....
        /*0a8c*/ 	.word	0x00011a30
        /*0a90*/ 	.word	0x00000000
        /*0a94*/ 	.word	0x00038830
        /*0a98*/ 	.short	0x010a
        /*0a9a*/ 	.byte	0x3f
	.zero		1


	//   ....[33]....
        /*0a9c*/ 	.word	0x00011ad0
        /*0aa0*/ 	.word	0x00000000
        /*0aa4*/ 	.word	0x00038830
        /*0aa8*/ 	.short	0x010a
        /*0aaa*/ 	.byte	0x3f
	.zero		1


	//   ....[34]....
        /*0aac*/ 	.word	0x000158c0
        /*0ab0*/ 	.word	0x00000000
        /*0ab4*/ 	.word	0x00000000
        /*0ab8*/ 	.short	0x0101
        /*0aba*/ 	.byte	0x3f
	.zero		1


	//   ....[35]....
        /*0abc*/ 	.word	0x00016df0
        /*0ac0*/ 	.word	0x0000000b
        /*0ac4*/ 	.word	0x00038830
        /*0ac8*/ 	.short	0x010a
        /*0aca*/ 	.byte	0x3f
	.zero		1


	//   ....[36]....
        /*0acc*/ 	.word	0x00016e70
        /*0ad0*/ 	.word	0x0000000b
        /*0ad4*/ 	.word	0x00038830
        /*0ad8*/ 	.short	0x010a
        /*0ada*/ 	.byte	0x3f
	.zero		1


	//   ....[37]....
        /*0adc*/ 	.word	0x0001a590
        /*0ae0*/ 	.word	0x00000009
        /*0ae4*/ 	.word	0x00038850
        /*0ae8*/ 	.short	0x010a
        /*0aea*/ 	.byte	0x3f
	.zero		1


	//   ....[38]....
        /*0aec*/ 	.word	0x0001a5e0
        /*0af0*/ 	.word	0x00000009
        /*0af4*/ 	.word	0x00038850
        /*0af8*/ 	.short	0x010a
        /*0afa*/ 	.byte	0x3f
	.zero		1


	//   ....[39]....
        /*0afc*/ 	.word	0x0001b550
        /*0b00*/ 	.word	0x000000a4
        /*0b04*/ 	.word	0x00000000
        /*0b08*/ 	.short	0x0101
        /*0b0a*/ 	.byte	0x3f
	.zero		1


	//   ....[40]....
        /*0b0c*/ 	.word	0x0001b670
        /*0b10*/ 	.word	0x00000009
        /*0b14*/ 	.word	0x00000000
        /*0b18*/ 	.short	0x0101
        /*0b1a*/ 	.byte	0x3f
	.zero		1


	//   ....[41]....
        /*0b1c*/ 	.word	0x0001c310
        /*0b20*/ 	.word	0x00000000
        /*0b24*/ 	.word	0x00038850
        /*0b28*/ 	.short	0x010a
        /*0b2a*/ 	.byte	0x3f
	.zero		1


	//   ....[42]....
        /*0b2c*/ 	.word	0x0001c3b0
        /*0b30*/ 	.word	0x00000000
        /*0b34*/ 	.word	0x00038850
        /*0b38*/ 	.short	0x010a
        /*0b3a*/ 	.byte	0x3f
	.zero		1


	//   ....[43]....
        /*0b3c*/ 	.word	0x0001c8c0
        /*0b40*/ 	.word	0x0000000b
        /*0b44*/ 	.word	0x00000000
        /*0b48*/ 	.short	0x0101
        /*0b4a*/ 	.byte	0x3f
	.zero		1


	//   ....[44]....
        /*0b4c*/ 	.word	0x0001e7e0
        /*0b50*/ 	.word	0x00000000
        /*0b54*/ 	.word	0x00000000
        /*0b58*/ 	.short	0x0101
        /*0b5a*/ 	.byte	0x3f
	.zero		1


	//   ....[45]....
        /*0b5c*/ 	.word	0x00020d20
        /*0b60*/ 	.word	0x00000009
        /*0b64*/ 	.word	0x00038820
        /*0b68*/ 	.short	0x010a
        /*0b6a*/ 	.byte	0x3f
	.zero		1


	//   ....[46]....
        /*0b6c*/ 	.word	0x00020db0
        /*0b70*/ 	.word	0x00000005
        /*0b74*/ 	.word	0x000388a0
        /*0b78*/ 	.short	0x010a
        /*0b7a*/ 	.byte	0x3f
	.zero		1


	//   ....[47]....
        /*0b7c*/ 	.word	0x00021080
        /*0b80*/ 	.word	0x00000005
        /*0b84*/ 	.word	0x000388c0
        /*0b88*/ 	.short	0x010a
        /*0b8a*/ 	.byte	0x3f
	.zero		1


	//   ....[48]....
        /*0b8c*/ 	.word	0x00021470
        /*0b90*/ 	.word	0x00000006
        /*0b94*/ 	.word	0x000388a0
        /*0b98*/ 	.short	0x010a
        /*0b9a*/ 	.byte	0x3f
	.zero		1


	//   ....[49]....
        /*0b9c*/ 	.word	0x00021720
        /*0ba0*/ 	.word	0x00000006
        /*0ba4*/ 	.word	0x000388c0
        /*0ba8*/ 	.short	0x010a
        /*0baa*/ 	.byte	0x3f
	.zero		1


	//   ....[50]....
        /*0bac*/ 	.word	0x000227f0
        /*0bb0*/ 	.word	0x00000006
        /*0bb4*/ 	.word	0x00038840
        /*0bb8*/ 	.short	0x010a
        /*0bba*/ 	.byte	0x3f
	.zero		1


	//   ....[51]....
        /*0bbc*/ 	.word	0x00022e70
        /*0bc0*/ 	.word	0x00000007
        /*0bc4*/ 	.word	0x00038820
        /*0bc8*/ 	.short	0x010a
        /*0bca*/ 	.byte	0x3f
	.zero		1


	//   ....[52]....
        /*0bcc*/ 	.word	0x000231d0
        /*0bd0*/ 	.word	0x00000008
        /*0bd4*/ 	.word	0x00038840
        /*0bd8*/ 	.short	0x010a
        /*0bda*/ 	.byte	0x3f
	.zero		1


	//   ....[53]....
        /*0bdc*/ 	.word	0x00023510
        /*0be0*/ 	.word	0x00000008
        /*0be4*/ 	.word	0x00038860
        /*0be8*/ 	.short	0x010a
        /*0bea*/ 	.byte	0x3f
	.zero		1


	//   ....[54]....
        /*0bec*/ 	.word	0x00023b90
        /*0bf0*/ 	.word	0x00000002
        /*0bf4*/ 	.word	0x00038840
        /*0bf8*/ 	.short	0x010a
        /*0bfa*/ 	.byte	0x3f
	.zero		1


	//   ....[55]....
        /*0bfc*/ 	.word	0x00023ed0
        /*0c00*/ 	.word	0x00000002
        /*0c04*/ 	.word	0x00038860
        /*0c08*/ 	.short	0x010a
        /*0c0a*/ 	.byte	0x3f
	.zero		1


	//   ....[56]....
        /*0c0c*/ 	.word	0x000244b0
        /*0c10*/ 	.word	0x00000002
        /*0c14*/ 	.word	0x00038840
        /*0c18*/ 	.short	0x010a
        /*0c1a*/ 	.byte	0x3f
	.zero		1


	//   ....[57]....
        /*0c1c*/ 	.word	0x000247e0
        /*0c20*/ 	.word	0x00000002
        /*0c24*/ 	.word	0x00038860
        /*0c28*/ 	.short	0x010a
        /*0c2a*/ 	.byte	0x3f
	.zero		1


	//   ....[58]....
        /*0c2c*/ 	.word	0x00024d60
        /*0c30*/ 	.word	0x00000003
        /*0c34*/ 	.word	0x00038860
        /*0c38*/ 	.short	0x010a
        /*0c3a*/ 	.byte	0x3f
	.zero		1


	//   ....[59]....
        /*0c3c*/ 	.word	0x00025c00
        /*0c40*/ 	.word	0x00000000
        /*0c44*/ 	.word	0x00038820
        /*0c48*/ 	.short	0x010a
        /*0c4a*/ 	.byte	0x3f
	.zero		1


	//   ....[60]....
        /*0c4c*/ 	.word	0x00025db0
        /*0c50*/ 	.word	0x00000006
        /*0c54*/ 	.word	0x00000000
        /*0c58*/ 	.short	0x010a
        /*0c5a*/ 	.byte	0x3f
	.zero		1


	//   ....[61]....
        /*0c5c*/ 	.word	0x00025e20
        /*0c60*/ 	.word	0x00000007
        /*0c64*/ 	.word	0x00000000
        /*0c68*/ 	.short	0x010a
        /*0c6a*/ 	.byte	0x3f
	.zero		1


	//   ....[62]....
        /*0c6c*/ 	.word	0x00025e90
        /*0c70*/ 	.word	0x00000004
        /*0c74*/ 	.word	0x00000000
        /*0c78*/ 	.short	0x010a
        /*0c7a*/ 	.byte	0x3f
	.zero		1


	//   ....[63]....
        /*0c7c*/ 	.word	0x00025ec0
        /*0c80*/ 	.word	0x00000003
        /*0c84*/ 	.word	0x00000000
        /*0c88*/ 	.short	0x010a
        /*0c8a*/ 	.byte	0x3f
	.zero		1


	//   ....[64]....
        /*0c8c*/ 	.word	0x00025f20
        /*0c90*/ 	.word	0x00000000
        /*0c94*/ 	.word	0x00038890
        /*0c98*/ 	.short	0x010a
        /*0c9a*/ 	.byte	0x3f
	.zero		1


	//   ....[65]....
        /*0c9c*/ 	.word	0x00025f70
        /*0ca0*/ 	.word	0x00000000
        /*0ca4*/ 	.word	0x00038890
        /*0ca8*/ 	.short	0x010a
        /*0caa*/ 	.byte	0x3f
	.zero		1


	//   ....[66]....
        /*0cac*/ 	.word	0x00025fc0
        /*0cb0*/ 	.word	0x00000000
        /*0cb4*/ 	.word	0x00038890
        /*0cb8*/ 	.short	0x010a
        /*0cba*/ 	.byte	0x3f
	.zero		1


	//   ....[67]....
        /*0cbc*/ 	.word	0x00026010
        /*0cc0*/ 	.word	0x00000000
        /*0cc4*/ 	.word	0x000388b0
        /*0cc8*/ 	.short	0x010a
        /*0cca*/ 	.byte	0x3f
	.zero		1


	//   ....[68]....
        /*0ccc*/ 	.word	0x000262e0
        /*0cd0*/ 	.word	0x00000010
        /*0cd4*/ 	.word	0x00038800
        /*0cd8*/ 	.short	0x010a
        /*0cda*/ 	.byte	0x3f
	.zero		1


	//   ....[69]....
        /*0cdc*/ 	.word	0x000265b0
        /*0ce0*/ 	.word	0x00000010
        /*0ce4*/ 	.word	0x00038800
        /*0ce8*/ 	.short	0x010a
        /*0cea*/ 	.byte	0x3f
	.zero		1


	//   ....[70]....
        /*0cec*/ 	.word	0x00026600
        /*0cf0*/ 	.word	0x00000000
        /*0cf4*/ 	.word	0x00038830
        /*0cf8*/ 	.short	0x010a
        /*0cfa*/ 	.byte	0x3f
	.zero		1


	//   ....[71]....
        /*0cfc*/ 	.word	0x00026650
        /*0d00*/ 	.word	0x0000000b
        /*0d04*/ 	.word	0x00038830
        /*0d08*/ 	.short	0x010a
        /*0d0a*/ 	.byte	0x3f
	.zero		1


	//   ....[72]....
        /*0d0c*/ 	.word	0x000266a0
        /*0d10*/ 	.word	0x00000009
        /*0d14*/ 	.word	0x00038850
        /*0d18*/ 	.short	0x010a
        /*0d1a*/ 	.byte	0x3f
	.zero		1


	//   ....[73]....
        /*0d1c*/ 	.word	0x000266f0
        /*0d20*/ 	.word	0x00000000
        /*0d24*/ 	.word	0x00038850
        /*0d28*/ 	.short	0x010a
        /*0d2a*/ 	.byte	0x3f
	.zero		1


	//   ....[74]....
        /*0d2c*/ 	.word	0x00026890
        /*0d30*/ 	.word	0x00000009
        /*0d34*/ 	.word	0x00038820
        /*0d38*/ 	.short	0x010a
        /*0d3a*/ 	.byte	0x3f
	.zero		1


	//   ....[75]....
        /*0d3c*/ 	.word	0x000268e0
        /*0d40*/ 	.word	0x00000005
        /*0d44*/ 	.word	0x000388a0
        /*0d48*/ 	.short	0x010a
        /*0d4a*/ 	.byte	0x3f
	.zero		1


	//   ....[76]....
        /*0d4c*/ 	.word	0x00026930
        /*0d50*/ 	.word	0x00000005
        /*0d54*/ 	.word	0x000388c0
        /*0d58*/ 	.short	0x010a
        /*0d5a*/ 	.byte	0x3f
	.zero		1


	//   ....[77]....
        /*0d5c*/ 	.word	0x00026980
        /*0d60*/ 	.word	0x00000006
        /*0d64*/ 	.word	0x000388a0
        /*0d68*/ 	.short	0x010a
        /*0d6a*/ 	.byte	0x3f
	.zero		1


	//   ....[78]....
        /*0d6c*/ 	.word	0x000269d0
        /*0d70*/ 	.word	0x00000006
        /*0d74*/ 	.word	0x000388c0
        /*0d78*/ 	.short	0x010a
        /*0d7a*/ 	.byte	0x3f
	.zero		1


	//   ....[79]....
        /*0d7c*/ 	.word	0x00026b70
        /*0d80*/ 	.word	0x00000006
        /*0d84*/ 	.word	0x00038840
        /*0d88*/ 	.short	0x010a
        /*0d8a*/ 	.byte	0x3f
	.zero		1


	//   ....[80]....
        /*0d8c*/ 	.word	0x00026bf0
        /*0d90*/ 	.word	0x00000006
        /*0d94*/ 	.word	0x00038820
        /*0d98*/ 	.short	0x010a
        /*0d9a*/ 	.byte	0x3f
	.zero		1


	//   ....[81]....
        /*0d9c*/ 	.word	0x00026c40
        /*0da0*/ 	.word	0x00000008
        /*0da4*/ 	.word	0x00038840
        /*0da8*/ 	.short	0x010a
        /*0daa*/ 	.byte	0x3f
	.zero		1


	//   ....[82]....
        /*0dac*/ 	.word	0x00026c90
        /*0db0*/ 	.word	0x00000008
        /*0db4*/ 	.word	0x00038860
        /*0db8*/ 	.short	0x010a
        /*0dba*/ 	.byte	0x3f
	.zero		1


	//   ....[83]....
        /*0dbc*/ 	.word	0x00026ce0
        /*0dc0*/ 	.word	0x00000002
        /*0dc4*/ 	.word	0x00038840
        /*0dc8*/ 	.short	0x010a
        /*0dca*/ 	.byte	0x3f
	.zero		1


	//   ....[84]....
        /*0dcc*/ 	.word	0x00026d30
        /*0dd0*/ 	.word	0x00000002
        /*0dd4*/ 	.word	0x00038860
        /*0dd8*/ 	.short	0x010a
        /*0dda*/ 	.byte	0x3f
	.zero		1


	//   ....[85]....
        /*0ddc*/ 	.word	0x00026d80
        /*0de0*/ 	.word	0x00000002
        /*0de4*/ 	.word	0x00038840
        /*0de8*/ 	.short	0x010a
        /*0dea*/ 	.byte	0x3f
	.zero		1


	//   ....[86]....
        /*0dec*/ 	.word	0x00026dd0
        /*0df0*/ 	.word	0x00000002
        /*0df4*/ 	.word	0x00038860
        /*0df8*/ 	.short	0x010a
        /*0dfa*/ 	.byte	0x3f
	.zero		1


	//   ....[87]....
        /*0dfc*/ 	.word	0x00026e20
        /*0e00*/ 	.word	0x00000003
        /*0e04*/ 	.word	0x00038860
        /*0e08*/ 	.short	0x010a
        /*0e0a*/ 	.byte	0x3f
	.zero		1


	//   ....[88]....
        /*0e0c*/ 	.word	0x000277d0
        /*0e10*/ 	.word	0x00000000
        /*0e14*/ 	.word	0x00038820
        /*0e18*/ 	.short	0x010a
        /*0e1a*/ 	.byte	0x3f
	.zero		1


	//   ....[89]....
        /*0e1c*/ 	.word	0x00027970
        /*0e20*/ 	.word	0x00000006
        /*0e24*/ 	.word	0x00000000
        /*0e28*/ 	.short	0x010a
        /*0e2a*/ 	.byte	0x3f
	.zero		1


	//   ....[90]....
        /*0e2c*/ 	.word	0x000279c0
        /*0e30*/ 	.word	0x00000007
        /*0e34*/ 	.word	0x00000000
        /*0e38*/ 	.short	0x010a
        /*0e3a*/ 	.byte	0x3f
	.zero		1


	//   ....[91]....
        /*0e3c*/ 	.word	0x00027a10
        /*0e40*/ 	.word	0x00000004
        /*0e44*/ 	.word	0x00000000
        /*0e48*/ 	.short	0x010a
        /*0e4a*/ 	.byte	0x3f
	.zero		1


	//----- nvinfo : EIATTR_NUM_MBARRIERS
	.align		4
.L_449:
        /*0e4c*/ 	.byte	0x03, 0x38
        /*0e4e*/ 	.short	0x0016


	//----- nvinfo : EIATTR_EXIT_INSTR_OFFSETS
	.align		4
        /*0e50*/ 	.byte	0x04, 0x1c
        /*0e52*/ 	.short	(.L_451 - .L_450)


	//   ....[0]....
.L_450:
        /*0e54*/ 	.word	0x00025f10


	//----- nvinfo : EIATTR_MAX_THREADS
	.align		4
.L_451:
        /*0e58*/ 	.byte	0x04, 0x05
        /*0e5a*/ 	.short	(.L_453 - .L_452)
.L_452:
        /*0e5c*/ 	.word	0x00000180
        /*0e60*/ 	.word	0x00000001
        /*0e64*/ 	.word	0x00000001


	//----- nvinfo : EIATTR_CRS_STACK_SIZE
	.align		4
.L_453:
        /*0e68*/ 	.byte	0x04, 0x1e
        /*0e6a*/ 	.short	(.L_455 - .L_454)
.L_454:
        /*0e6c*/ 	.word	0x00000000


	//----- nvinfo : EIATTR_CBANK_PARAM_SIZE
	.align		4
.L_455:
        /*0e70*/ 	.byte	0x03, 0x19
        /*0e72*/ 	.short	0x0a70


	//----- nvinfo : EIATTR_PARAM_CBANK
	.align		4
        /*0e74*/ 	.byte	0x04, 0x0a
        /*0e76*/ 	.short	(.L_457 - .L_456)
	.align		4
.L_456:
        /*0e78*/ 	.word	index@(.nv.constant0._ZN7cutlass13device_kernelIN5flash11enable_sm90INS1_16FlashAttnFwdSm90INS1_25CollectiveMainloopFwdSm90ILi2EN4cute5tupleIJNS5_1CILi1EEES8_S8_EEENS6_IJNS7_ILi128EEENS7_ILi80EEENS7_ILi256EEEEEELi256ENS_6half_tEfNS_4arch4Sm90ELb0ELb0ELb1ELb1ELb0ELb1ELb0ELb1ELb1ELb0ELb0ELb0EEENS1_21CollectiveEpilogueFwdINS6_IJSA_SC_SB_EEES9_SE_SG_Li256ELb1ELb0ELb0ELb0EEENS1_36VarlenDynamicPersistentTileSchedulerILi128ELi80ELi256ELi32ELb0ELb0ELb1ELb0ELb1ELb1EEEEEEEEEvNT_6ParamsE)
        /*0e7c*/ 	.short	0x0210
        /*0e7e*/ 	.short	0x0a70


	//----- nvinfo : EIATTR_SW_WAR
	.align		4
.L_457:
        /*0e80*/ 	.byte	0x04, 0x36
        /*0e82*/ 	.short	(.L_459 - .L_458)
.L_458:
        /*0e84*/ 	.word	0x00000008
.L_459:


//--------------------- .nv.info._ZN7cutlass13device_kernelIN5flash11enable_sm90INS1_16FlashAttnFwdSm90INS1_25CollectiveMainloopFwdSm90ILi2EN4cute5tupleIJNS5_1CILi1EEES8_S8_EEENS6_IJNS7_ILi128EEENS7_ILi64EEENS7_ILi256EEEEEELi256ENS_6half_tEfNS_4arch4Sm90ELb0ELb1ELb1ELb0ELb0ELb0ELb0ELb1ELb1ELb0ELb0ELb0EEENS1_21CollectiveEpilogueFwdINS6_IJSA_SC_SB_EEES9_SE_SG_Li256ELb0ELb0ELb0ELb0EEENS1_30DynamicPersistentTileSchedulerILi256ELi32ELb0ELb0ELb1EEEEEEEEEvNT_6ParamsE --------------------------
	.section	.nv.info._ZN7cutlass13device_kernelIN5flash11enable_sm90INS1_16FlashAttnFwdSm90INS1_25CollectiveMainloopFwdSm90ILi2EN4cute5tupleIJNS5_1CILi1EEES8_S8_EEENS6_IJNS7_ILi128EEENS7_ILi64EEENS7_ILi256EEEEEELi256ENS_6half_tEfNS_4arch4Sm90ELb0ELb1ELb1ELb0ELb0ELb0ELb0ELb1ELb1ELb0ELb0ELb0EEENS1_21CollectiveEpilogueFwdINS6_IJSA_SC_SB_EEES9_SE_SG_Li256ELb0ELb0ELb0ELb0EEENS1_30DynamicPersistentTileSchedulerILi256ELi32ELb0ELb0ELb1EEEEEEEEEvNT_6ParamsE,"",@"SHT_CUDA_INFO"
	.sectionflags	@""
	.align	4


	//----- nvinfo : EIATTR_CUDA_API_VERSION
	.align		4
        /*0000*/ 	.byte	0x04, 0x37
        /*0002*/ 	.short	(.L_461 - .L_460)
.L_460:
        /*0004*/ 	.word	0x00000082


	//----- nvinfo : EIATTR_KPARAM_INFO
	.align		4
.L_461:
        /*0008*/ 	.byte	0x04, 0x17
        /*000a*/ 	.short	(.L_463 - .L_462)
.L_462:
        /*000c*/ 	.word	0x00000000
        /*0010*/ 	.short	0x0000
        /*0012*/ 	.short	0x0070
        /*0014*/ 	.byte	0x00, 0xf0, 0x01, 0x2e


	//----- nvinfo : EIATTR_SPARSE_MMA_MASK
	.align		4
.L_463:
        /*0018*/ 	.byte	0x03, 0x50
        /*001a*/ 	.short	0x0000


	//----- nvinfo : EIATTR_MAXREG_COUNT
	.align		4
        /*001c*/ 	.byte	0x03, 0x1b
        /*001e*/ 	.short	0x00a8


	//----- nvinfo : EIATTR_NUM_BARRIERS
	.align		4
        /*0020*/ 	.byte	0x02, 0x4c
        /*0022*/ 	.byte	0x09
	.zero		1


	//----- nvinfo : EIATTR_EXTERNS
	.align		4
        /*0024*/ 	.byte	0x04, 0x0f
        /*0026*/ 	.short	(.L_465 - .L_464)


	//   ....[0]....
	.align		4
.L_464:
        /*0028*/ 	.word	index@(__assertfail)


	//----- nvinfo : EIATTR_ANNOTATIONS
	.align		4
.L_465:
        /*002c*/ 	.byte	0x04, 0x55
        /*002e*/ 	.short	(.L_467 - .L_466)


	//   ....[0]....
.L_466:
        /*0030*/ 	.word	0x00000001
        /*0034*/ 	.byte	0x70, 0x09, 0x00, 0x00, 0x01, 0x00, 0x00, 0x00, 0x40, 0x0a, 0x00, 0x00, 0x01, 0x00, 0x00, 0x00
        /*0044*/ 	.byte	0x90, 0x25, 0x01, 0x00


	//----- nvinfo : EIATTR_MERCURY_ISA_VERSION
	.align		4
.L_467:
        /*0048*/ 	.byte	0x03, 0x5f
        /*004a*/ 	.short	0x0101


	//----- nvinfo : EIATTR_INT_WARP_WIDE_INSTR_OFFSETS
	.align		4
        /*004c*/ 	.byte	0x04, 0x31
        /*004e*/ 	.short	(.L_469 - .L_468)


	//   ....[0]....
.L_468:
        /*0050*/ 	.word	0x00000190


	//   ....[1]....
        /*0054*/ 	.word	0x000001c0


	//   ....[2]....
        /*0058*/ 	.word	0x000001d0


	//   ....[3]....
        /*005c*/ 	.word	0x0000f7e0


	//   ....[4]....
        /*0060*/ 	.word	0x0000f880


	//   ....[5]....
        /*0064*/ 	.word	0x0000fe30


	//   ....[6]....
        /*0068*/ 	.word	0x00011ef0


	//   ....[7]....
        /*006c*/ 	.word	0x00011f90


	//----- nvinfo : EIATTR_COOP_GROUP_MASK_REGIDS
	.align		4
.L_469:
        /*0070*/ 	.byte	0x04, 0x29
        /*0072*/ 	.short	(.L_471 - .L_470)


	//   ....[0]....
.L_470:
        /*0074*/ 	.word	0xffffffff


	//   ....[1]....
        /*0078*/ 	.word	0xffffffff


	//   ....[2]....
        /*007c*/ 	.word	0xffffffff


	//   ....[3]....
        /*0080*/ 	.word	0xffffffff


	//   ....[4]....
        /*0084*/ 	.word	0xffffffff


	//   ....[5]....
        /*0088*/ 	.word	0xffffffff


	//   ....[6]....
        /*008c*/ 	.word	0xffffffff


	//   ....[7]....
        /*0090*/ 	.word	0xffffffff


	//   ....[8]....
        /*0094*/ 	.word	0xffffffff


	//   ....[9]....
        /*0098*/ 	.word	0xffffffff


	//   ....[10]....
        /*009c*/ 	.word	0xffffffff


	//   ....[11]....
        /*00a0*/ 	.word	0xffffffff


	//   ....[12]....
        /*00a4*/ 	.word	0xffffffff


	//   ....[13]....
        /*00a8*/ 	.word	0xffffffff


	//   ....[14]....
        /*00ac*/ 	.word	0xffffffff


	//   ....[15]....
        /*00b0*/ 	.word	0xffffffff


	//   ....[16]....
        /*00b4*/ 	.word	0xffffffff


	//   ....[17]....
        /*00b8*/ 	.word	0xffffffff


	//   ....[18]....
        /*00bc*/ 	.word	0xffffffff


	//   ....[19]....
        /*00c0*/ 	.word	0xffffffff


	//   ....[20]....
        /*00c4*/ 	.word	0xffffffff


	//   ....[21]....
        /*00c8*/ 	.word	0xffffffff


	//   ....[22]....
        /*00cc*/ 	.word	0xffffffff


	//   ....[23]....
        /*00d0*/ 	.word	0xffffffff


	//   ....[24]....
        /*00d4*/ 	.word	0xffffffff


	//   ....[25]....
        /*00d8*/ 	.word	0xffffffff


	//   ....[26]....
        /*00dc*/ 	.word	0xffffffff


	//   ....[27]....
        /*00e0*/ 	.word	0xffffffff


	//   ....[28]....
        /*00e4*/ 	.word	0xffffffff


	//   ....[29]....
        /*00e8*/ 	.word	0xffffffff


	//   ....[30]....
        /*00ec*/ 	.word	0xffffffff


	//   ....[31]....
        /*00f0*/ 	.word	0xffffffff


	//   ....[32]....
        /*00f4*/ 	.word	0x0500000f


	//   ....[33]....
        /*00f8*/ 	.word	0x0500000f


	//----- nvinfo : EIATTR_COOP_GROUP_INSTR_OFFSETS
	.align		4
.L_471:
        /*00fc*/ 	.byte	0x04, 0x28
        /*00fe*/ 	.short	(.L_473 - .L_472)


	//   ....[0]....
.L_472:
        /*0100*/ 	.word	0x00000060


	//   ....[1]....
        /*0104*/ 	.word	0x000001a0


	//   ....[2]....
        /*0108*/ 	.word	0x000001f0


	//   ....[3]....
        /*010c*/ 	.word	0x000003e0


	//   ....[4]....
        /*0110*/ 	.word	0x00000540


	//   ....[5]....
        /*0114*/ 	.word	0x00000660


	//   ....[6]....
        /*0118*/ 	.word	0x000007c0


	//   ....[7]....
        /*011c*/ 	.word	0x00001970


	//   ....[8]....
        /*0120*/ 	.word	0x000035c0


	//   ....[9]....
        /*0124*/ 	.word	0x000036e0


	//   ....[10]....
        /*0128*/ 	.word	0x00003a50


	//   ....[11]....
        /*012c*/ 	.word	0x00003ae0


	//   ....[12]....
        /*0130*/ 	.word	0x000065a0


	//   ....[13]....
        /*0134*/ 	.word	0x000066a0


	//   ....[14]....
        /*0138*/ 	.word	0x00006a40


	//   ....[15]....
        /*013c*/ 	.word	0x00006ab0


	//   ....[16]....
        /*0140*/ 	.word	0x00008a00


	//   ....[17]....
        /*0144*/ 	.word	0x00008a80


	//   ....[18]....
        /*0148*/ 	.word	0x00008cc0


	//   ....[19]....
        /*014c*/ 	.word	0x00008d20


	//   ....[20]....
        /*0150*/ 	.word	0x0000b380


	//   ....[21]....
        /*0154*/ 	.word	0x0000b3c0


	//   ....[22]....
        /*0158*/ 	.word	0x0000b850


	//   ....[23]....
        /*015c*/ 	.word	0x0000b8c0


	//   ....[24]....
        /*0160*/ 	.word	0x0000c860


	//   ....[25]....
        /*0164*/ 	.word	0x0000c8a0


	//   ....[26]....
        /*0168*/ 	.word	0x0000c9e0


	//   ....[27]....
        /*016c*/ 	.word	0x0000ca00


	//   ....[28]....
        /*0170*/ 	.word	0x0000e210


	//   ....[29]....
        /*0174*/ 	.word	0x0000ef40


	//   ....[30]....
        /*0178*/ 	.word	0x00012360


	//   ....[31]....
        /*017c*/ 	.word	0x00012530


	//   ....[32]....
        /*0180*/ 	.word	0x00012b80


	//   ....[33]....
        /*0184*/ 	.word	0x00012f60


	//----- nvinfo : EIATTR_REG_RECONFIG
	.align		4
.L_473:
        /*0188*/ 	.byte	0x01, 0x54
	.zero		2


	//----- nvinfo : EIATTR_SYSCALL_OFFSETS
	.align		4
        /*018c*/ 	.byte	0x04, 0x46
        /*018e*/ 	.short	(.L_475 - .L_474)


	//   ....[0]....
.L_474:
        /*0190*/ 	.word	0x00001b20


	//   ....[1]....
        /*0194*/ 	.word	0x0000fa10


	//   ....[2]....
        /*0198*/ 	.word	0x0000fb50


	//   ....[3]....
        /*019c*/ 	.word	0x0000fc40


	//----- nvinfo : EIATTR_MBARRIER_INSTR_OFFSETS
	.align		4
.L_475:
        /*01a0*/ 	.byte	0x04, 0x39
        /*01a2*/ 	.short	(.L_477 - .L_476)


	//   ....[0]....
.L_476:
        /*01a4*/ 	.word	0x00000290
        /*01a8*/ 	.word	0x000000ff
        /*01ac*/ 	.word	0x00030800
        /*01b0*/ 	.short	0x0100
        /*01b2*/ 	.byte	0x06
	.zero		1


	//   ....[1]....
        /*01b4*/ 	.word	0x000002a0
        /*01b8*/ 	.word	0x000000ff
        /*01bc*/ 	.word	0x00030820
        /*01c0*/ 	.short	0x0100
        /*01c2*/ 	.byte	0x06
	.zero		1


	//   ....[2]....
        /*01c4*/ 	.word	0x00000390
        /*01c8*/ 	.word	0x000000ff
        /*01cc*/ 	.word	0x00030830
        /*01d0*/ 	.short	0x0100
        /*01d2*/ 	.byte	0x08
	.zero		1


	//   ....[3]....
        /*01d4*/ 	.word	0x000003a0
        /*01d8*/ 	.word	0x000000ff
        /*01dc*/ 	.word	0x00030840
        /*01e0*/ 	.short	0x0100
        /*01e2*/ 	.byte	0x08
	.zero		1


	//   ....[4]....
        /*01e4*/ 	.word	0x000003b0
        /*01e8*/ 	.word	0x000000ff
        /*01ec*/ 	.word	0x00030838
        /*01f0*/ 	.short	0x0100
        /*01f2*/ 	.byte	0x08
	.zero		1


	//   ....[5]....
        /*01f4*/ 	.word	0x000003c0
        /*01f8*/ 	.word	0x000000ff
        /*01fc*/ 	.word	0x00030848
        /*0200*/ 	.short	0x0100
        /*0202*/ 	.byte	0x08
	.zero		1


	//   ....[6]....
        /*0204*/ 	.word	0x000004f0
        /*0208*/ 	.word	0x000000ff
        /*020c*/ 	.word	0x00030850
        /*0210*/ 	.short	0x0100
        /*0212*/ 	.byte	0x08
	.zero		1


	//   ....[7]....
        /*0214*/ 	.word	0x00000500
        /*0218*/ 	.word	0x000000ff
        /*021c*/ 	.word	0x00030860
        /*0220*/ 	.short	0x0100
        /*0222*/ 	.byte	0x08
	.zero		1


	//   ....[8]....
        /*0224*/ 	.word	0x00000510
        /*0228*/ 	.word	0x000000ff
        /*022c*/ 	.word	0x00030858
        /*0230*/ 	.short	0x0100
        /*0232*/ 	.byte	0x08
	.zero		1


	//   ....[9]....
        /*0234*/ 	.word	0x00000520
        /*0238*/ 	.word	0x000000ff
        /*023c*/ 	.word	0x00030868
        /*0240*/ 	.short	0x0100
        /*0242*/ 	.byte	0x08
	.zero		1


	//   ....[10]....
        /*0244*/ 	.word	0x00000610
        /*0248*/ 	.word	0x000000ff
        /*024c*/ 	.word	0x00030870
        /*0250*/ 	.short	0x0100
        /*0252*/ 	.byte	0x06
	.zero		1


	//   ....[11]....
        /*0254*/ 	.word	0x00000620
        /*0258*/ 	.word	0x000000ff
        /*025c*/ 	.word	0x00030880
        /*0260*/ 	.short	0x0100
        /*0262*/ 	.byte	0x06
	.zero		1


	//   ....[12]....
        /*0264*/ 	.word	0x00000630
        /*0268*/ 	.word	0x000000ff
        /*026c*/ 	.word	0x00030878
        /*0270*/ 	.short	0x0100
        /*0272*/ 	.byte	0x06
	.zero		1


	//   ....[13]....
        /*0274*/ 	.word	0x00000640
        /*0278*/ 	.word	0x000000ff
        /*027c*/ 	.word	0x00030888
        /*0280*/ 	.short	0x0100
        /*0282*/ 	.byte	0x06
	.zero		1


	//   ....[14]....
        /*0284*/ 	.word	0x00000770
        /*0288*/ 	.word	0x000000ff
        /*028c*/ 	.word	0x00030890
        /*0290*/ 	.short	0x0100
        /*0292*/ 	.byte	0x08
	.zero		1


	//   ....[15]....
        /*0294*/ 	.word	0x00000780
        /*0298*/ 	.word	0x000000ff
        /*029c*/ 	.word	0x000308a0
        /*02a0*/ 	.short	0x0100
        /*02a2*/ 	.byte	0x08
	.zero		1


	//   ....[16]....
        /*02a4*/ 	.word	0x00000790
        /*02a8*/ 	.word	0x000000ff
        /*02ac*/ 	.word	0x00030898
        /*02b0*/ 	.short	0x0100
        /*02b2*/ 	.byte	0x08
	.zero		1


	//   ....[17]....
        /*02b4*/ 	.word	0x000007a0
        /*02b8*/ 	.word	0x000000ff
        /*02bc*/ 	.word	0x000308a8
        /*02c0*/ 	.short	0x0100
        /*02c2*/ 	.byte	0x08
	.zero		1


	//   ....[18]....
        /*02c4*/ 	.word	0x000008d0
        /*02c8*/ 	.word	0x000000ff
        /*02cc*/ 	.word	0x000308b0
        /*02d0*/ 	.short	0x0100
        /*02d2*/ 	.byte	0x08
	.zero		1


	//   ....[19]....
        /*02d4*/ 	.word	0x000008e0
        /*02d8*/ 	.word	0x000000ff
        /*02dc*/ 	.word	0x000308c0
        /*02e0*/ 	.short	0x0100
        /*02e2*/ 	.byte	0x08
	.zero		1


	//   ....[20]....
        /*02e4*/ 	.word	0x000008f0
        /*02e8*/ 	.word	0x000000ff
        /*02ec*/ 	.word	0x000308b8
        /*02f0*/ 	.short	0x0100
        /*02f2*/ 	.byte	0x08
	.zero		1


	//   ....[21]....
        /*02f4*/ 	.word	0x00000900
        /*02f8*/ 	.word	0x000000ff
        /*02fc*/ 	.word	0x000308c8
        /*0300*/ 	.short	0x0100
        /*0302*/ 	.byte	0x08
	.zero		1


	//   ....[22]....
        /*0304*/ 	.word	0x00001bc0
        /*0308*/ 	.word	0x000000ff
        /*030c*/ 	.word	0x00030800
        /*0310*/ 	.short	0x010a
        /*0312*/ 	.byte	0x26
	.zero		1


	//   ....[23]....
        /*0314*/ 	.word	0x00001c40
        /*0318*/ 	.word	0x00000003
        /*031c*/ 	.word	0x00030830
        /*0320*/ 	.short	0x010a
        /*0322*/ 	.byte	0x3f
	.zero		1


	//   ....[24]....
        /*0324*/ 	.word	0x00001ca0
        /*0328*/ 	.word	0x00000003
        /*032c*/ 	.word	0x00030830
        /*0330*/ 	.short	0x010a
        /*0332*/ 	.byte	0x3f
	.zero		1


	//   ....[25]....
        /*0334*/ 	.word	0x00002850
        /*0338*/ 	.word	0x00000002
        /*033c*/ 	.word	0x00000000
        /*0340*/ 	.short	0x0101
        /*0342*/ 	.byte	0x3f
	.zero		1


	//   ....[26]....
        /*0344*/ 	.word	0x00004760
        /*0348*/ 	.word	0x000000ff
        /*034c*/ 	.word	0x00030830
        /*0350*/ 	.short	0x010a
        /*0352*/ 	.byte	0x27
	.zero		1


	//   ....[27]....
        /*0354*/ 	.word	0x000047a0
        /*0358*/ 	.word	0x000000ff
        /*035c*/ 	.word	0x00030830
        /*0360*/ 	.short	0x010a
        /*0362*/ 	.byte	0x27
	.zero		1


	//   ....[28]....
        /*0364*/ 	.word	0x00005600
        /*0368*/ 	.word	0x000000ff
        /*036c*/ 	.word	0x00030850
        /*0370*/ 	.short	0x010a
        /*0372*/ 	.byte	0x0a
	.zero		1


	//   ....[29]....
        /*0374*/ 	.word	0x00005640
        /*0378*/ 	.word	0x000000ff
        /*037c*/ 	.word	0x00030850
        /*0380*/ 	.short	0x010a
        /*0382*/ 	.byte	0x0a
	.zero		1


	//   ....[30]....
        /*0384*/ 	.word	0x00005c10
        /*0388*/ 	.word	0x00000098
        /*038c*/ 	.word	0x00000000
        /*0390*/ 	.short	0x0101
        /*0392*/ 	.byte	0x3f
	.zero		1


	//   ....[31]....
        /*0394*/ 	.word	0x00006da0
        /*0398*/ 	.word	0x0000009b
        /*039c*/ 	.word	0x00000000
        /*03a0*/ 	.short	0x0101
        /*03a2*/ 	.byte	0x3f
	.zero		1


	//   ....[32]....
        /*03a4*/ 	.word	0x000074a0
        /*03a8*/ 	.word	0x000000ff
        /*03ac*/ 	.word	0x00030830
        /*03b0*/ 	.short	0x010a
        /*03b2*/ 	.byte	0x06
	.zero		1


	//   ....[33]....
        /*03b4*/ 	.word	0x000074e0
        /*03b8*/ 	.word	0x000000ff
        /*03bc*/ 	.word	0x00030830
        /*03c0*/ 	.short	0x010a
        /*03c2*/ 	.byte	0x06
	.zero		1


	//   ....[34]....
        /*03c4*/ 	.word	0x00008340
        /*03c8*/ 	.word	0x000000ff
        /*03cc*/ 	.word	0x00030850
        /*03d0*/ 	.short	0x010a
        /*03d2*/ 	.byte	0x0e
	.zero		1


	//   ....[35]....
        /*03d4*/ 	.word	0x00008380
        /*03d8*/ 	.word	0x000000ff
        /*03dc*/ 	.word	0x00030850
        /*03e0*/ 	.short	0x010a
        /*03e2*/ 	.byte	0x0e
	.zero		1


	//   ....[36]....
        /*03e4*/ 	.word	0x00008fc0
        /*03e8*/ 	.word	0x00000099
        /*03ec*/ 	.word	0x00000000
        /*03f0*/ 	.short	0x0101
        /*03f2*/ 	.byte	0x3f
	.zero		1


	//   ....[37]....
        /*03f4*/ 	.word	0x00009090
        /*03f8*/ 	.word	0x0000009b
        /*03fc*/ 	.word	0x00000000
        /*0400*/ 	.short	0x0101
        /*0402*/ 	.byte	0x3f
	.zero		1


	//   ....[38]....
        /*0404*/ 	.word	0x00009580
        /*0408*/ 	.word	0x000000ff
        /*040c*/ 	.word	0x00030830
        /*0410*/ 	.short	0x010a
        /*0412*/ 	.byte	0x06
	.zero		1


	//   ....[39]....
        /*0414*/ 	.word	0x000095c0
        /*0418*/ 	.word	0x000000ff
        /*041c*/ 	.word	0x00030830
        /*0420*/ 	.short	0x010a
        /*0422*/ 	.byte	0x06
	.zero		1


	//   ....[40]....
        /*0424*/ 	.word	0x0000a420
        /*0428*/ 	.word	0x000000ff
        /*042c*/ 	.word	0x00030850
        /*0430*/ 	.short	0x010a
        /*0432*/ 	.byte	0x0a
	.zero		1


	//   ....[41]....
        /*0434*/ 	.word	0x0000a460
        /*0438*/ 	.word	0x000000ff
        /*043c*/ 	.word	0x00030850
        /*0440*/ 	.short	0x010a
        /*0442*/ 	.byte	0x0a
	.zero		1


	//   ....[42]....
        /*0444*/ 	.word	0x0000a9f0
        /*0448*/ 	.word	0x00000002
        /*044c*/ 	.word	0x00000000
        /*0450*/ 	.short	0x0101
        /*0452*/ 	.byte	0x3f
	.zero		1


	//   ....[43]....
        /*0454*/ 	.word	0x0000bc10
        /*0458*/ 	.word	0x0000009d
        /*045c*/ 	.word	0x00000000
        /*0460*/ 	.short	0x0101
        /*0462*/ 	.byte	0x3f
	.zero		1


	//   ....[44]....
        /*0464*/ 	.word	0x0000c7d0
        /*0468*/ 	.word	0x000000ff
        /*046c*/ 	.word	0x00030850
        /*0470*/ 	.short	0x010a
        /*0472*/ 	.byte	0x05
	.zero		1


	//   ....[45]....
        /*0474*/ 	.word	0x0000c810
        /*0478*/ 	.word	0x000000ff
        /*047c*/ 	.word	0x00030850
        /*0480*/ 	.short	0x010a
        /*0482*/ 	.byte	0x05
	.zero		1


	//   ....[46]....
        /*0484*/ 	.word	0x0000cd80
        /*0488*/ 	.word	0x00000007
        /*048c*/ 	.word	0x00000000
        /*0490*/ 	.short	0x0101
        /*0492*/ 	.byte	0x3f
	.zero		1


	//   ....[47]....
        /*0494*/ 	.word	0x0000e450
        /*0498*/ 	.word	0x000000ff
        /*049c*/ 	.word	0x00000000
        /*04a0*/ 	.short	0x0101
        /*04a2*/ 	.byte	0x05
	.zero		1


	//   ....[48]....
        /*04a4*/ 	.word	0x00010130
        /*04a8*/ 	.word	0x00000008
        /*04ac*/ 	.word	0x00030840
        /*04b0*/ 	.short	0x010a
        /*04b2*/ 	.byte	0x3f
	.zero		1


	//   ....[49]....
        /*04b4*/ 	.word	0x00010670
        /*04b8*/ 	.word	0x000000ff
        /*04bc*/ 	.word	0x00030820
        /*04c0*/ 	.short	0x010a
        /*04c2*/ 	.byte	0x28
	.zero		1


	//   ....[50]....
        /*04c4*/ 	.word	0x00010960
        /*04c8*/ 	.word	0x00000003
        /*04cc*/ 	.word	0x00030840
        /*04d0*/ 	.short	0x010a
        /*04d2*/ 	.byte	0x3f
	.zero		1


	//   ....[51]....
        /*04d4*/ 	.word	0x00010c10
        /*04d8*/ 	.word	0x00000002
        /*04dc*/ 	.word	0x00000060
        /*04e0*/ 	.short	0x010a
        /*04e2*/ 	.byte	0x3f
	.zero		1


	//   ....[52]....
        /*04e4*/ 	.word	0x00011190
        /*04e8*/ 	.word	0x00000003
        /*04ec*/ 	.word	0x00030840
        /*04f0*/ 	.short	0x010a
        /*04f2*/ 	.byte	0x3f
	.zero		1


	//   ....[53]....
        /*04f4*/ 	.word	0x00011440
        /*04f8*/ 	.word	0x00000002
        /*04fc*/ 	.word	0x00000060
        /*0500*/ 	.short	0x010a
        /*0502*/ 	.byte	0x3f
	.zero		1


	//   ....[54]....
        /*0504*/ 	.word	0x000118e0
        /*0508*/ 	.word	0x00000002
        /*050c*/ 	.word	0x00030840
        /*0510*/ 	.short	0x010a
        /*0512*/ 	.byte	0x3f
	.zero		1


	//   ....[55]....
        /*0514*/ 	.word	0x00011bc0
        /*0518*/ 	.word	0x00000002
        /*051c*/ 	.word	0x00000060
        /*0520*/ 	.short	0x010a
        /*0522*/ 	.byte	0x3f
	.zero		1


	//   ....[56]....
        /*0524*/ 	.word	0x00012030
        /*0528*/ 	.word	0x00000003
        /*052c*/ 	.word	0x00030860
        /*0530*/ 	.short	0x010a
        /*0532*/ 	.byte	0x3f
	.zero		1


	//   ....[57]....
        /*0534*/ 	.word	0x000124e0
        /*0538*/ 	.word	0x00000007
        /*053c*/ 	.word	0x00030820
        /*0540*/ 	.short	0x010a
        /*0542*/ 	.byte	0x3f
	.zero		1


	//   ....[58]....
        /*0544*/ 	.word	0x00012650
        /*0548*/ 	.word	0x00000005
        /*054c*/ 	.word	0x00000000
        /*0550*/ 	.short	0x010a
        /*0552*/ 	.byte	0x3f
	.zero		1


	//   ....[59]....
        /*0554*/ 	.word	0x000126c0
        /*0558*/ 	.word	0x00000003
        /*055c*/ 	.word	0x00000000
        /*0560*/ 	.short	0x010a
        /*0562*/ 	.byte	0x3f
	.zero		1


	//   ....[60]....
        /*0564*/ 	.word	0x00012720
        /*0568*/ 	.word	0x00000005
        /*056c*/ 	.word	0x00000000
        /*0570*/ 	.short	0x010a
        /*0572*/ 	.byte	0x3f
	.zero		1


	//   ....[61]....
        /*0574*/ 	.word	0x00012750
        /*0578*/ 	.word	0x00000003
        /*057c*/ 	.word	0x00000000
        /*0580*/ 	.short	0x010a
        /*0582*/ 	.byte	0x3f
	.zero		1


	//   ....[62]....
        /*0584*/ 	.word	0x000127c0
        /*0588*/ 	.word	0x00000003
        /*058c*/ 	.word	0x00030800
        /*0590*/ 	.short	0x010a
        /*0592*/ 	.byte	0x3f
	.zero		1


	//   ....[63]....
        /*0594*/ 	.word	0x00012810
        /*0598*/ 	.word	0x00000003
        /*059c*/ 	.word	0x00030830
        /*05a0*/ 	.short	0x010a
        /*05a2*/ 	.byte	0x3f
	.zero		1


	//   ....[64]....
        /*05a4*/ 	.word	0x00012870
        /*05a8*/ 	.word	0x00000099
        /*05ac*/ 	.word	0x00030830
        /*05b0*/ 	.short	0x010a
        /*05b2*/ 	.byte	0x3f
	.zero		1


	//   ....[65]....
        /*05b4*/ 	.word	0x000128d0
        /*05b8*/ 	.word	0x000000d7
        /*05bc*/ 	.word	0x00030850
        /*05c0*/ 	.short	0x010a
        /*05c2*/ 	.byte	0x3f
	.zero		1


	//   ....[66]....
        /*05c4*/ 	.word	0x00012930
        /*05c8*/ 	.word	0x00000004
        /*05cc*/ 	.word	0x00030830
        /*05d0*/ 	.short	0x010a
        /*05d2*/ 	.byte	0x3f
	.zero		1


	//   ....[67]....
        /*05d4*/ 	.word	0x00012990
        /*05d8*/ 	.word	0x00000003
        /*05dc*/ 	.word	0x00030850
        /*05e0*/ 	.short	0x010a
        /*05e2*/ 	.byte	0x3f
	.zero		1


	//   ....[68]....
        /*05e4*/ 	.word	0x000129f0
        /*05e8*/ 	.word	0x00000004
        /*05ec*/ 	.word	0x00030830
        /*05f0*/ 	.short	0x010a
        /*05f2*/ 	.byte	0x3f
	.zero		1


	//   ....[69]....
        /*05f4*/ 	.word	0x00012a50
        /*05f8*/ 	.word	0x00000003
        /*05fc*/ 	.word	0x00030850
        /*0600*/ 	.short	0x010a
        /*0602*/ 	.byte	0x3f
	.zero		1


	//   ....[70]....
        /*0604*/ 	.word	0x00012ab0
        /*0608*/ 	.word	0x00000005
        /*060c*/ 	.word	0x00030850
        /*0610*/ 	.short	0x010a
        /*0612*/ 	.byte	0x3f
	.zero		1


	//   ....[71]....
        /*0614*/ 	.word	0x00012c30
        /*0618*/ 	.word	0x00000008
        /*061c*/ 	.word	0x00030840
        /*0620*/ 	.short	0x010a
        /*0622*/ 	.byte	0x3f
	.zero		1


	//   ....[72]....
        /*0624*/ 	.word	0x00012c90
        /*0628*/ 	.word	0x00000008
        /*062c*/ 	.word	0x00030820
        /*0630*/ 	.short	0x010a
        /*0632*/ 	.byte	0x3f
	.zero		1


	//   ....[73]....
        /*0634*/ 	.word	0x00012ce0
        /*0638*/ 	.word	0x00000003
        /*063c*/ 	.word	0x00030840
        /*0640*/ 	.short	0x010a
        /*0642*/ 	.byte	0x3f
	.zero		1


	//   ....[74]....
        /*0644*/ 	.word	0x00012d30
        /*0648*/ 	.word	0x00000002
        /*064c*/ 	.word	0x00000060
        /*0650*/ 	.short	0x010a
        /*0652*/ 	.byte	0x3f
	.zero		1


	//   ....[75]....
        /*0654*/ 	.word	0x00012d80
        /*0658*/ 	.word	0x00000003
        /*065c*/ 	.word	0x00030840
        /*0660*/ 	.short	0x010a
        /*0662*/ 	.byte	0x3f
	.zero		1


	//   ....[76]....
        /*0664*/ 	.word	0x00012dd0
        /*0668*/ 	.word	0x00000002
        /*066c*/ 	.word	0x00000060
        /*0670*/ 	.short	0x010a
        /*0672*/ 	.byte	0x3f
	.zero		1


	//   ....[77]....
        /*0674*/ 	.word	0x00012e20
        /*0678*/ 	.word	0x00000002
        /*067c*/ 	.word	0x00030840
        /*0680*/ 	.short	0x010a
        /*0682*/ 	.byte	0x3f
	.zero		1


	//   ....[78]....
        /*0684*/ 	.word	0x00012e70
        /*0688*/ 	.word	0x00000002
        /*068c*/ 	.word	0x00000060
        /*0690*/ 	.short	0x010a
        /*0692*/ 	.byte	0x3f
	.zero		1


	//   ....[79]....
        /*0694*/ 	.word	0x00012ec0
        /*0698*/ 	.word	0x00000003
        /*069c*/ 	.word	0x00030860
        /*06a0*/ 	.short	0x010a
        /*06a2*/ 	.byte	0x3f
	.zero		1


	//   ....[80]....
        /*06a4*/ 	.word	0x00012fa0
        /*06a8*/ 	.word	0x00000007
        /*06ac*/ 	.word	0x00030820
        /*06b0*/ 	.short	0x010a
        /*06b2*/ 	.byte	0x3f
	.zero		1


	//   ....[81]....
        /*06b4*/ 	.word	0x00012ff0
        /*06b8*/ 	.word	0x00000005
        /*06bc*/ 	.word	0x00000000
        /*06c0*/ 	.short	0x010a
        /*06c2*/ 	.byte	0x3f
	.zero		1


	//   ....[82]....
        /*06c4*/ 	.word	0x00013040
        /*06c8*/ 	.word	0x00000003
        /*06cc*/ 	.word	0x00000000
        /*06d0*/ 	.short	0x010a
        /*06d2*/ 	.byte	0x3f
	.zero		1


	//   ....[83]....
        /*06d4*/ 	.word	0x00013090
        /*06d8*/ 	.word	0x00000005
        /*06dc*/ 	.word	0x00000000
        /*06e0*/ 	.short	0x010a
        /*06e2*/ 	.byte	0x3f
	.zero		1


	//----- nvinfo : EIATTR_NUM_MBARRIERS
	.align		4
.L_477:
        /*06e4*/ 	.byte	0x03, 0x38
        /*06e6*/ 	.short	0x0016


	//----- nvinfo : EIATTR_EXIT_INSTR_OFFSETS
	.align		4
        /*06e8*/ 	.byte	0x04, 0x1c
        /*06ea*/ 	.short	(.L_479 - .L_478)


	//   ....[0]....
.L_478:
        /*06ec*/ 	.word	0x00000a30


	//   ....[1]....
        /*06f0*/ 	.word	0x0000ef00


	//   ....[2]....
        /*06f4*/ 	.word	0x0000ef60


	//   ....[3]....
        /*06f8*/ 	.word	0x00012550


	//   ....[4]....
        /*06fc*/ 	.word	0x000127a0


	//----- nvinfo : EIATTR_MAX_THREADS
	.align		4
.L_479:
        /*0700*/ 	.byte	0x04, 0x05
        /*0702*/ 	.short	(.L_481 - .L_480)
.L_480:
        /*0704*/ 	.word	0x00000180
        /*0708*/ 	.word	0x00000001
        /*070c*/ 	.word	0x00000001


	//----- nvinfo : EIATTR_CRS_STACK_SIZE
	.align		4
.L_481:
        /*0710*/ 	.byte	0x04, 0x1e
        /*0712*/ 	.short	(.L_483 - .L_482)
.L_482:
        /*0714*/ 	.word	0x00000000


	//----- nvinfo : EIATTR_CBANK_PARAM_SIZE
	.align		4
.L_483:
        /*0718*/ 	.byte	0x03, 0x19
        /*071a*/ 	.short	0x0bf0


	//----- nvinfo : EIATTR_PARAM_CBANK
	.align		4
        /*071c*/ 	.byte	0x04, 0x0a
        /*071e*/ 	.short	(.L_485 - .L_484)
	.align		4
.L_484:
        /*0720*/ 	.word	index@(.nv.constant0._ZN7cutlass13device_kernelIN5flash11enable_sm90INS1_16FlashAttnFwdSm90INS1_25CollectiveMainloopFwdSm90ILi2EN4cute5tupleIJNS5_1CILi1EEES8_S8_EEENS6_IJNS7_ILi128EEENS7_ILi64EEENS7_ILi256EEEEEELi256ENS_6half_tEfNS_4arch4Sm90ELb0ELb1ELb1ELb0ELb0ELb0ELb0ELb1ELb1ELb0ELb0ELb0EEENS1_21CollectiveEpilogueFwdINS6_IJSA_SC_SB_EEES9_SE_SG_Li256ELb0ELb0ELb0ELb0EEENS1_30DynamicPersistentTileSchedulerILi256ELi32ELb0ELb0ELb1EEEEEEEEEvNT_6ParamsE)
        /*0724*/ 	.short	0x0210
        /*0726*/ 	.short	0x0bf0


	//----- nvinfo : EIATTR_SW_WAR
	.align		4
.L_485:
        /*0728*/ 	.byte	0x04, 0x36
        /*072a*/ 	.short	(.L_487 - .L_486)
.L_486:
        /*072c*/ 	.word	0x00000008
.L_487:


//--------------------- .nv.info._ZN7cutlass13device_kernelIN5flash11enable_sm90INS1_16FlashAttnFwdSm90INS1_25CollectiveMainloopFwdSm90ILi2EN4cute5tupleIJNS5_1CILi1EEES8_S8_EEENS6_IJNS7_ILi128EEENS7_ILi64EEENS7_ILi256EEEEEELi256ENS_6half_tEfNS_4arch4Sm90ELb0ELb1ELb1ELb1ELb0ELb0ELb0ELb1ELb1ELb0ELb0ELb0EEENS1_21CollectiveEpilogueFwdINS6_IJSA_SC_SB_EEES9_SE_SG_Li256ELb1ELb0ELb0ELb0EEENS1_36VarlenDynamicPersistentTileSchedulerILi128ELi64ELi256ELi32ELb0ELb0ELb1ELb1ELb0ELb1EEEEEEEEEvNT_6ParamsE --------------------------
	.section	.nv.info._ZN7cutlass13device_kernelIN5flash11enable_sm90INS1_16FlashAttnFwdSm90INS1_25CollectiveMainloopFwdSm90ILi2EN4cute5tupleIJNS5_1CILi1EEES8_S8_EEENS6_IJNS7_ILi128EEENS7_ILi64EEENS7_ILi256EEEEEELi256ENS_6half_tEfNS_4arch4Sm90ELb0ELb1ELb1ELb1ELb0ELb0ELb0ELb1ELb1ELb0ELb0ELb0EEENS1_21CollectiveEpilogueFwdINS6_IJSA_SC_SB_EEES9_SE_SG_Li256ELb1ELb0ELb0ELb0EEENS1_36VarlenDynamicPersistentTileSchedulerILi128ELi64ELi256ELi32ELb0ELb0ELb1ELb1ELb0ELb1EEEEEEEEEvNT_6ParamsE,"",@"SHT_CUDA_INFO"
	.sectionflags	@""
	.align	4


	//----- nvinfo : EIATTR_CUDA_API_VERSION
	.align		4
        /*0000*/ 	.byte	0x04, 0x37
        /*0002*/ 	.short	(.L_489 - .L_488)
.L_488:
        /*0004*/ 	.word	0x00000082


	//----- nvinfo : EIATTR_KPARAM_INFO
	.align		4
.L_489:
        /*0008*/ 	.byte	0x04, 0x17
        /*000a*/ 	.short	(.L_491 - .L_490)
.L_490:
        /*000c*/ 	.word	0x00000000
        /*0010*/ 	.short	0x0000
        /*0012*/ 	.short	0x0070
        /*0014*/ 	.byte	0x00, 0xf0, 0x01, 0x28


	//----- nvinfo : EIATTR_SPARSE_MMA_MASK
	.align		4
.L_491:
        /*0018*/ 	.byte	0x03, 0x50
        /*001a*/ 	.short	0x0000


	//----- nvinfo : EIATTR_MAXREG_COUNT
	.align		4
        /*001c*/ 	.byte	0x03, 0x1b
        /*001e*/ 	.short	0x00a8


	//----- nvinfo : EIATTR_NUM_BARRIERS
	.align		4
        /*0020*/ 	.byte	0x02, 0x4c
        /*0022*/ 	.byte	0x09
	.zero		1


	//----- nvinfo : EIATTR_EXTERNS
	.align		4
        /*0024*/ 	.byte	0x04, 0x0f
        /*0026*/ 	.short	(.L_493 - .L_492)


	//   ....[0]....
	.align		4
.L_492:
        /*0028*/ 	.word	index@(__assertfail)


	//----- nvinfo : EIATTR_ANNOTATIONS
	.align		4
.L_493:
        /*002c*/ 	.byte	0x04, 0x55
        /*002e*/ 	.short	(.L_495 - .L_494)


	//   ....[0]....
.L_494:
        /* <DEDUP_REMOVED lines=32> */


	//----- nvinfo : EIATTR_MERCURY_ISA_VERSION
	.align		4
.L_495:
        /*0220*/ 	.byte	0x03, 0x5f
        /*0222*/ 	.short	0x0101


	//----- nvinfo : EIATTR_UNUSED_LOAD_BYTE_OFFSET
	.align		4
        /*0224*/ 	.byte	0x04, 0x44
        /*0226*/ 	.short	(.L_497 - .L_496)


	//   ....[0]....
.L_496:
        /*0228*/ 	.word	0x00000a40
        /*022c*/ 	.word	0x0000fff0


	//   ....[1]....
        /*0230*/ 	.word	0x0000d5f0
        /*0234*/ 	.word	0x0000fff0


	//----- nvinfo : EIATTR_INT_WARP_WIDE_INSTR_OFFSETS
	.align		4
.L_497:
        /*0238*/ 	.byte	0x04, 0x31
        /*023a*/ 	.short	(.L_499 - .L_498)


	//   ....[0]....
.L_498:
        /*023c*/ 	.word	0x00000160


	//   ....[1]....
        /*0240*/ 	.word	0x000001a0


	//   ....[2]....
        /*0244*/ 	.word	0x00000210


	//   ....[3]....
        /*0248*/ 	.word	0x000116f0


	//   ....[4]....
        /*024c*/ 	.word	0x00011790


	//   ....[5]....
        /*0250*/ 	.word	0x00011ca0


	//   ....[6]....
        /*0254*/ 	.word	0x00011d20


	//   ....[7]....
        /*0258*/ 	.word	0x00011e30


	//   ....[8]....
        /*025c*/ 	.word	0x00011f20


	//   ....[9]....
        /*0260*/ 	.word	0x00012010


	//   ....[10]....
        /*0264*/ 	.word	0x000146f0


	//   ....[11]....
        /*0268*/ 	.word	0x00014790


	//----- nvinfo : EIATTR_COOP_GROUP_MASK_REGIDS
	.align		4
.L_499:
        /*026c*/ 	.byte	0x04, 0x29
        /*026e*/ 	.short	(.L_501 - .L_500)


	//   ....[0]....
.L_500:
        /*0270*/ 	.word	0xffffffff


	//   ....[1]....
        /*0274*/ 	.word	0xffffffff


	//   ....[2]....
        /*0278*/ 	.word	0xffffffff


	//   ....[3]....
        /*027c*/ 	.word	0xffffffff


	//   ....[4]....
        /*0280*/ 	.word	0xffffffff


	//   ....[5]....
        /*0284*/ 	.word	0xffffffff


	//   ....[6]....
        /*0288*/ 	.word	0xffffffff


	//   ....[7]....
        /*028c*/ 	.word	0xffffffff


	//   ....[8]....
        /*0290*/ 	.word	0xffffffff


	//   ....[9]....
        /*0294*/ 	.word	0xffffffff


	//   ....[10]....
        /*0298*/ 	.word	0xffffffff


	//   ....[11]....
        /*029c*/ 	.word	0xffffffff


	//   ....[12]....
        /*02a0*/ 	.word	0xffffffff


	//   ....[13]....
        /*02a4*/ 	.word	0xffffffff


	//   ....[14]....
        /*02a8*/ 	.word	0xffffffff


	//   ....[15]....
        /*02ac*/ 	.word	0xffffffff


	//   ....[16]....
        /*02b0*/ 	.word	0xffffffff


	//   ....[17]....
        /*02b4*/ 	.word	0xffffffff


	//   ....[18]....
        /*02b8*/ 	.word	0xffffffff


	//   ....[19]....
        /*02bc*/ 	.word	0xffffffff


	//   ....[20]....
        /*02c0*/ 	.word	0xffffffff


	//   ....[21]....
        /*02c4*/ 	.word	0xffffffff


	//   ....[22]....
        /*02c8*/ 	.word	0xffffffff


	//   ....[23]....
        /*02cc*/ 	.word	0xffffffff


	//   ....[24]....
        /*02d0*/ 	.word	0xffffffff


	//   ....[25]....
        /*02d4*/ 	.word	0xffffffff


	//   ....[26]....
        /*02d8*/ 	.word	0xffffffff


	//   ....[27]....
        /*02dc*/ 	.word	0xffffffff


	//   ....[28]....
        /*02e0*/ 	.word	0xffffffff


	//   ....[29]....
        /*02e4*/ 	.word	0xffffffff


	//   ....[30]....
        /*02e8*/ 	.word	0xffffffff


	//   ....[31]....
        /*02ec*/ 	.word	0xffffffff


	//   ....[32]....
        /*02f0*/ 	.word	0xffffffff


	//   ....[33]....
        /*02f4*/ 	.word	0xffffffff


	//   ....[34]....
        /*02f8*/ 	.word	0xffffffff


	//   ....[35]....
        /*02fc*/ 	.word	0xffffffff


	//   ....[36]....
        /*0300*/ 	.word	0xffffffff


	//   ....[37]....
        /*0304*/ 	.word	0xffffffff


	//   ....[38]....
        /*0308*/ 	.word	0xffffffff


	//   ....[39]....
        /*030c*/ 	.word	0xffffffff


	//   ....[40]....
        /*0310*/ 	.word	0xffffffff


	//   ....[41]....
        /*0314*/ 	.word	0xffffffff


	//   ....[42]....
        /*0318*/ 	.word	0xffffffff


	//   ....[43]....
        /*031c*/ 	.word	0xffffffff


	//   ....[44]....
        /*0320*/ 	.word	0xffffffff


	//   ....[45]....
        /*0324*/ 	.word	0xffffffff


	//   ....[46]....
        /*0328*/ 	.word	0xffffffff


	//   ....[47]....
        /*032c*/ 	.word	0xffffffff


	//   ....[48]....
        /*0330*/ 	.word	0xffffffff


	//   ....[49]....
        /*0334*/ 	.word	0xffffffff


	//   ....[50]....
        /*0338*/ 	.word	0xffffffff


	//   ....[51]....
        /*033c*/ 	.word	0xffffffff


	//   ....[52]....
        /*0340*/ 	.word	0xffffffff


	//   ....[53]....
        /*0344*/ 	.word	0xffffffff


	//   ....[54]....
        /*0348*/ 	.word	0xffffffff


	//   ....[55]....
        /*034c*/ 	.word	0xffffffff


	//   ....[56]....
        /*0350*/ 	.word	0xffffffff


	//   ....[57]....
        /*0354*/ 	.word	0xffffffff


	//   ....[58]....
        /*0358*/ 	.word	0xffffffff


	//   ....[59]....
        /*035c*/ 	.word	0xffffffff


	//   ....[60]....
        /*0360*/ 	.word	0xffffffff


	//   ....[61]....
        /*0364*/ 	.word	0xffffffff


	//   ....[62]....
        /*0368*/ 	.word	0x0500000f


	//   ....[63]....
        /*036c*/ 	.word	0x0500000f


	//   ....[64]....
        /*0370*/ 	.word	0x0500000f


	//   ....[65]....
        /*0374*/ 	.word	0x0500000f


	//   ....[66]....
        /*0378*/ 	.word	0x0500000f


	//   ....[67]....
        /*037c*/ 	.word	0x0500000f


	//   ....[68]....
        /*0380*/ 	.word	0x0500000f


	//   ....[69]....
        /*0384*/ 	.word	0x0500000f


	//   ....[70]....
        /*0388*/ 	.word	0x0500000f


	//   ....[71]....
        /*038c*/ 	.word	0x0500000f


	//   ....[72]....
        /*0390*/ 	.word	0x0500000f


	//   ....[73]....
        /*0394*/ 	.word	0x0500000f


	//   ....[74]....
        /*0398*/ 	.word	0x0500000f


	//   ....[75]....
        /*039c*/ 	.word	0x0500000f


	//   ....[76]....
        /*03a0*/ 	.word	0x0500000f


	//   ....[77]....
        /*03a4*/ 	.word	0x0500000f


	//   ....[78]....
        /*03a8*/ 	.word	0x0500000f


	//   ....[79]....
        /*03ac*/ 	.word	0x0500000f


	//   ....[80]....
        /*03b0*/ 	.word	0x0500000f


	//----- nvinfo : EIATTR_COOP_GROUP_INSTR_OFFSETS
	.align		4
.L_501:
        /*03b4*/ 	.byte	0x04, 0x28
        /*03b6*/ 	.short	(.L_503 - .L_502)


	//   ....[0]....
.L_502:
        /*03b8*/ 	.word	0x00000060


	//   ....[1]....
        /*03bc*/ 	.word	0x00000170


	//   ....[2]....
        /*03c0*/ 	.word	0x000001c0


	//   ....[3]....
        /*03c4*/ 	.word	0x000003f0


	//   ....[4]....
        /*03c8*/ 	.word	0x00000550


	//   ....[5]....
        /*03cc*/ 	.word	0x00000670


	//   ....[6]....
        /*03d0*/ 	.word	0x000007d0


	//   ....[7]....
        /*03d4*/ 	.word	0x00001a30


	//   ....[8]....
        /*03d8*/ 	.word	0x00003620


	//   ....[9]....
        /*03dc*/ 	.word	0x00003730


	//   ....[10]....
        /*03e0*/ 	.word	0x00003ad0


	//   ....[11]....
        /*03e4*/ 	.word	0x00003b50


	//   ....[12]....
        /*03e8*/ 	.word	0x00006640


	//   ....[13]....
        /*03ec*/ 	.word	0x00006740


	//   ....[14]....
        /*03f0*/ 	.word	0x00006b00


	//   ....[15]....
        /*03f4*/ 	.word	0x00006b50


	//   ....[16]....
        /*03f8*/ 	.word	0x00008b10


	//   ....[17]....
        /*03fc*/ 	.word	0x00008c00


	//   ....[18]....
        /*0400*/ 	.word	0x00008e30


	//   ....[19]....
        /*0404*/ 	.word	0x00008eb0


	//   ....[20]....
        /*0408*/ 	.word	0x0000b4b0


	//   ....[21]....
        /*040c*/ 	.word	0x0000b5b0


	//   ....[22]....
        /*0410*/ 	.word	0x0000b950


	//   ....[23]....
        /*0414*/ 	.word	0x0000b9d0


	//   ....[24]....
        /*0418*/ 	.word	0x0000c980


	//   ....[25]....
        /*041c*/ 	.word	0x0000c9c0


	//   ....[26]....
        /*0420*/ 	.word	0x0000cb10


	//   ....[27]....
        /*0424*/ 	.word	0x0000cb20


	//   ....[28]....
        /*0428*/ 	.word	0x00010210


	//   ....[29]....
        /*042c*/ 	.word	0x000103a0


	//   ....[30]....
        /*0430*/ 	.word	0x000103d0


	//   ....[31]....
        /*0434*/ 	.word	0x00010410


	//   ....[32]....
        /*0438*/ 	.word	0x00010480


	//   ....[33]....
        /*043c*/ 	.word	0x000104e0


	//   ....[34]....
        /*0440*/ 	.word	0x00010520


	//   ....[35]....
        /*0444*/ 	.word	0x000106d0


	//   ....[36]....
        /*0448*/ 	.word	0x00010730


	//   ....[37]....
        /*044c*/ 	.word	0x00010770


	//   ....[38]....
        /*0450*/ 	.word	0x000107b0


	//   ....[39]....
        /*0454*/ 	.word	0x000107e0


	//   ....[40]....
        /*0458*/ 	.word	0x00010810


	//   ....[41]....
        /*045c*/ 	.word	0x000108b0


	//   ....[42]....
        /*0460*/ 	.word	0x00010910


	//   ....[43]....
        /*0464*/ 	.word	0x000109a0


	//   ....[44]....
        /*0468*/ 	.word	0x00014c40


	//   ....[45]....
        /*046c*/ 	.word	0x00014c50


	//   ....[46]....
        /*0470*/ 	.word	0x00014d70


	//   ....[47]....
        /*0474*/ 	.word	0x00014dd0


	//   ....[48]....
        /*0478*/ 	.word	0x00014e10


	//   ....[49]....
        /*047c*/ 	.word	0x00014e50


	//   ....[50]....
        /*0480*/ 	.word	0x00014e80


	//   ....[51]....
        /*0484*/ 	.word	0x00014eb0


	//   ....[52]....
        /*0488*/ 	.word	0x00015050


	//   ....[53]....
        /*048c*/ 	.word	0x000150b0


	//   ....[54]....
        /*0490*/ 	.word	0x000150f0


	//   ....[55]....
        /*0494*/ 	.word	0x00015130


	//   ....[56]....
        /*0498*/ 	.word	0x00015160


	//   ....[57]....
        /*049c*/ 	.word	0x00015190


	//   ....[58]....
        /*04a0*/ 	.word	0x00015250


	//   ....[59]....
        /*04a4*/ 	.word	0x00015270


	//   ....[60]....
        /*04a8*/ 	.word	0x000152e0


	//   ....[61]....
        /*04ac*/ 	.word	0x00015980


	//   ....[62]....
        /*04b0*/ 	.word	0x00016030


	//   ....[63]....
        /*04b4*/ 	.word	0x00016450


	//   ....[64]....
        /*04b8*/ 	.word	0x000164e0


	//   ....[65]....
        /*04bc*/ 	.word	0x00016580


	//   ....[66]....
        /*04c0*/ 	.word	0x00016630


	//   ....[67]....
        /*04c4*/ 	.word	0x000166b0


	//   ....[68]....
        /*04c8*/ 	.word	0x00016730


	//   ....[69]....
        /*04cc*/ 	.word	0x000167b0


	//   ....[70]....
        /*04d0*/ 	.word	0x00016830


	//   ....[71]....
        /*04d4*/ 	.word	0x000168c0


	//   ....[72]....
        /*04d8*/ 	.word	0x00016970


	//   ....[73]....
        /*04dc*/ 	.word	0x000169f0


	//   ....[74]....
        /*04e0*/ 	.word	0x00016a70


	//   ....[75]....
        /*04e4*/ 	.word	0x00016af0


	//   ....[76]....
        /*04e8*/ 	.word	0x00016b70


	//   ....[77]....
        /*04ec*/ 	.word	0x00016be0


	//   ....[78]....
        /*04f0*/ 	.word	0x00016c80


	//   ....[79]....
        /*04f4*/ 	.word	0x00016d10


	//   ....[80]....
        /*04f8*/ 	.word	0x00016e40


	//----- nvinfo : EIATTR_REG_RECONFIG
	.align		4
.L_503:
        /*04fc*/ 	.byte	0x01, 0x54
	.zero		2


	//----- nvinfo : EIATTR_SYSCALL_OFFSETS
	.align		4
        /*0500*/ 	.byte	0x04, 0x46
        /*0502*/ 	.short	(.L_505 - .L_504)


	//   ....[0]....
.L_504:
        /*0504*/ 	.word	0x00001c10


	//   ....[1]....
        /*0508*/ 	.word	0x00011920


	//   ....[2]....
        /*050c*/ 	.word	0x00011a60


	//   ....[3]....
        /*0510*/ 	.word	0x00011b60


	//----- nvinfo : EIATTR_MBARRIER_INSTR_OFFSETS
	.align		4
.L_505:
        /*0514*/ 	.byte	0x04, 0x39
        /*0516*/ 	.short	(.L_507 - .L_506)


	//   ....[0]....
.L_506:
        /*0518*/ 	.word	0x000002a0
        /*051c*/ 	.word	0x000000ff
        /*0520*/ 	.word	0x00030800
        /*0524*/ 	.short	0x0100
        /*0526*/ 	.byte	0x08
	.zero		1


	//   ....[1]....
        /*0528*/ 	.word	0x000002b0
        /*052c*/ 	.word	0x000000ff
        /*0530*/ 	.word	0x00030820
        /*0534*/ 	.short	0x0100
        /*0536*/ 	.byte	0x08
	.zero		1


	//   ....[2]....
        /*0538*/ 	.word	0x000003a0
        /*053c*/ 	.word	0x000000ff
        /*0540*/ 	.word	0x00030830
        /*0544*/ 	.short	0x0100
        /*0546*/ 	.byte	0x08
	.zero		1


	//   ....[3]....
        /*0548*/ 	.word	0x000003b0
        /*054c*/ 	.word	0x000000ff
        /*0550*/ 	.word	0x00030840
        /*0554*/ 	.short	0x0100
        /*0556*/ 	.byte	0x08
	.zero		1


	//   ....[4]....
        /*0558*/ 	.word	0x000003c0
        /*055c*/ 	.word	0x000000ff
        /*0560*/ 	.word	0x00030838
        /*0564*/ 	.short	0x0100
        /*0566*/ 	.byte	0x08
	.zero		1


	//   ....[5]....
        /*0568*/ 	.word	0x000003d0
        /*056c*/ 	.word	0x000000ff
        /*0570*/ 	.word	0x00030848
        /*0574*/ 	.short	0x0100
        /*0576*/ 	.byte	0x08
	.zero		1


	//   ....[6]....
        /*0578*/ 	.word	0x00000500
        /*057c*/ 	.word	0x000000ff
        /*0580*/ 	.word	0x00030850
        /*0584*/ 	.short	0x0100
        /*0586*/ 	.byte	0x08
	.zero		1


	//   ....[7]....
        /*0588*/ 	.word	0x00000510
        /*058c*/ 	.word	0x000000ff
        /*0590*/ 	.word	0x00030860
        /*0594*/ 	.short	0x0100
        /*0596*/ 	.byte	0x08
	.zero		1


	//   ....[8]....
        /*0598*/ 	.word	0x00000520
        /*059c*/ 	.word	0x000000ff
        /*05a0*/ 	.word	0x00030858
        /*05a4*/ 	.short	0x0100
        /*05a6*/ 	.byte	0x08
	.zero		1


	//   ....[9]....
        /*05a8*/ 	.word	0x00000530
        /*05ac*/ 	.word	0x000000ff
        /*05b0*/ 	.word	0x00030868
        /*05b4*/ 	.short	0x0100
        /*05b6*/ 	.byte	0x08
	.zero		1


	//   ....[10]....
        /*05b8*/ 	.word	0x00000620
        /*05bc*/ 	.word	0x000000ff
        /*05c0*/ 	.word	0x00030870
        /*05c4*/ 	.short	0x0100
        /*05c6*/ 	.byte	0x06
	.zero		1


	//   ....[11]....
        /*05c8*/ 	.word	0x00000630
        /*05cc*/ 	.word	0x000000ff
        /*05d0*/ 	.word	0x00030880
        /*05d4*/ 	.short	0x0100
        /*05d6*/ 	.byte	0x06
	.zero		1


	//   ....[12]....
        /*05d8*/ 	.word	0x00000640
        /*05dc*/ 	.word	0x000000ff
        /*05e0*/ 	.word	0x00030878
        /*05e4*/ 	.short	0x0100
        /*05e6*/ 	.byte	0x06
	.zero		1


	//   ....[13]....
        /*05e8*/ 	.word	0x00000650
        /*05ec*/ 	.word	0x000000ff
        /*05f0*/ 	.word	0x00030888
        /*05f4*/ 	.short	0x0100
        /*05f6*/ 	.byte	0x06
	.zero		1


	//   ....[14]....
        /*05f8*/ 	.word	0x00000780
        /*05fc*/ 	.word	0x000000ff
        /*0600*/ 	.word	0x00030890
        /*0604*/ 	.short	0x0100
        /*0606*/ 	.byte	0x08
	.zero		1


	//   ....[15]....
        /*0608*/ 	.word	0x00000790
        /*060c*/ 	.word	0x000000ff
        /*0610*/ 	.word	0x000308a0
        /*0614*/ 	.short	0x0100
        /*0616*/ 	.byte	0x08
	.zero		1


	//   ....[16]....
        /*0618*/ 	.word	0x000007a0
        /*061c*/ 	.word	0x000000ff
        /*0620*/ 	.word	0x00030898
        /*0624*/ 	.short	0x0100
        /*0626*/ 	.byte	0x08
	.zero		1


	//   ....[17]....
        /*0628*/ 	.word	0x000007b0
        /*062c*/ 	.word	0x000000ff
        /*0630*/ 	.word	0x000308a8
        /*0634*/ 	.short	0x0100
        /*0636*/ 	.byte	0x08
	.zero		1


	//   ....[18]....
        /*0638*/ 	.word	0x000008e0
        /*063c*/ 	.word	0x000000ff
        /*0640*/ 	.word	0x000308b0
        /*0644*/ 	.short	0x0100
        /*0646*/ 	.byte	0x08
	.zero		1


	//   ....[19]....
        /*0648*/ 	.word	0x000008f0
        /*064c*/ 	.word	0x000000ff
        /*0650*/ 	.word	0x000308c0
        /*0654*/ 	.short	0x0100
        /*0656*/ 	.byte	0x08
	.zero		1


	//   ....[20]....
        /*0658*/ 	.word	0x00000900
        /*065c*/ 	.word	0x000000ff
        /*0660*/ 	.word	0x000308b8
        /*0664*/ 	.short	0x0100
        /*0666*/ 	.byte	0x08
	.zero		1


	//   ....[21]....
        /*0668*/ 	.word	0x00000910
        /*066c*/ 	.word	0x000000ff
        /*0670*/ 	.word	0x000308c8
        /*0674*/ 	.short	0x0100
        /*0676*/ 	.byte	0x08
	.zero		1


	//   ....[22]....
        /*0678*/ 	.word	0x00001cb0
        /*067c*/ 	.word	0x000000ff
        /*0680*/ 	.word	0x00030800
        /*0684*/ 	.short	0x010a
        /*0686*/ 	.byte	0x27
	.zero		1


	//   ....[23]....
        /*0688*/ 	.word	0x00001d30
        /*068c*/ 	.word	0x00000005
        /*0690*/ 	.word	0x00030830
        /*0694*/ 	.short	0x010a
        /*0696*/ 	.byte	0x3f
	.zero		1


	//   ....[24]....
        /*0698*/ 	.word	0x00001d90
        /*069c*/ 	.word	0x00000005
        /*06a0*/ 	.word	0x00030830
        /*06a4*/ 	.short	0x010a
        /*06a6*/ 	.byte	0x3f
	.zero		1


	//   ....[25]....
        /*06a8*/ 	.word	0x000028f0
        /*06ac*/ 	.word	0x00000000
        /*06b0*/ 	.word	0x00000000
        /*06b4*/ 	.short	0x0101
        /*06b6*/ 	.byte	0x3f
	.zero		1


	//   ....[26]....
        /*06b8*/ 	.word	0x00004850
        /*06bc*/ 	.word	0x000000ff
        /*06c0*/ 	.word	0x00030830
        /*06c4*/ 	.short	0x010a
        /*06c6*/ 	.byte	0x06
	.zero		1


	//   ....[27]....
        /*06c8*/ 	.word	0x00004890
        /*06cc*/ 	.word	0x000000ff
        /*06d0*/ 	.word	0x00030830
        /*06d4*/ 	.short	0x010a
        /*06d6*/ 	.byte	0x06
	.zero		1


	//   ....[28]....
        /*06d8*/ 	.word	0x00005710
        /*06dc*/ 	.word	0x000000ff
        /*06e0*/ 	.word	0x00030850
        /*06e4*/ 	.short	0x010a
        /*06e6*/ 	.byte	0x0e
	.zero		1


	//   ....[29]....
        /*06e8*/ 	.word	0x00005750
        /*06ec*/ 	.word	0x000000ff
        /*06f0*/ 	.word	0x00030850
        /*06f4*/ 	.short	0x010a
        /*06f6*/ 	.byte	0x0e
	.zero		1


	//   ....[30]....
        /*06f8*/ 	.word	0x00005d30
        /*06fc*/ 	.word	0x00000098
        /*0700*/ 	.word	0x00000000
        /*0704*/ 	.short	0x0101
        /*0706*/ 	.byte	0x3f
	.zero		1


	//   ....[31]....
        /*0708*/ 	.word	0x00006f30
        /*070c*/ 	.word	0x0000009d
        /*0710*/ 	.word	0x00000000
        /*0714*/ 	.short	0x0101
        /*0716*/ 	.byte	0x3f
	.zero		1


	//   ....[32]....
        /*0718*/ 	.word	0x00007580
        /*071c*/ 	.word	0x000000ff
        /*0720*/ 	.word	0x00030830
        /*0724*/ 	.short	0x010a
        /*0726*/ 	.byte	0x06
	.zero		1


	//   ....[33]....
        /*0728*/ 	.word	0x000075c0
        /*072c*/ 	.word	0x000000ff
        /*0730*/ 	.word	0x00030830
        /*0734*/ 	.short	0x010a
        /*0736*/ 	.byte	0x06
	.zero		1


	//   ....[34]....
        /*0738*/ 	.word	0x00008440
        /*073c*/ 	.word	0x000000ff
        /*0740*/ 	.word	0x00030850
        /*0744*/ 	.short	0x010a
        /*0746*/ 	.byte	0x0e
	.zero		1


	//   ....[35]....
        /*0748*/ 	.word	0x00008480
        /*074c*/ 	.word	0x000000ff
        /*0750*/ 	.word	0x00030850
        /*0754*/ 	.short	0x010a
        /*0756*/ 	.byte	0x0e
	.zero		1


	//   ....[36]....
        /*0758*/ 	.word	0x000091d0
        /*075c*/ 	.word	0x00000099
        /*0760*/ 	.word	0x00000000
        /*0764*/ 	.short	0x0101
        /*0766*/ 	.byte	0x3f
	.zero		1


	//   ....[37]....
        /*0768*/ 	.word	0x00009260
        /*076c*/ 	.word	0x0000009b
        /*0770*/ 	.word	0x00000000
        /*0774*/ 	.short	0x0101
        /*0776*/ 	.byte	0x3f
	.zero		1


	//   ....[38]....
        /*0778*/ 	.word	0x000096c0
        /*077c*/ 	.word	0x000000ff
        /*0780*/ 	.word	0x00030830
        /*0784*/ 	.short	0x010a
        /*0786*/ 	.byte	0x06
	.zero		1


	//   ....[39]....
        /*0788*/ 	.word	0x00009700
        /*078c*/ 	.word	0x000000ff
        /*0790*/ 	.word	0x00030830
        /*0794*/ 	.short	0x010a
        /*0796*/ 	.byte	0x06
	.zero		1


	//   ....[40]....
        /*0798*/ 	.word	0x0000a580
        /*079c*/ 	.word	0x000000ff
        /*07a0*/ 	.word	0x00030850
        /*07a4*/ 	.short	0x010a
        /*07a6*/ 	.byte	0x0e
	.zero		1


	//   ....[41]....
        /*07a8*/ 	.word	0x0000a5c0
        /*07ac*/ 	.word	0x000000ff
        /*07b0*/ 	.word	0x00030850
        /*07b4*/ 	.short	0x010a
        /*07b6*/ 	.byte	0x0e
	.zero		1


	//   ....[42]....
        /*07b8*/ 	.word	0x0000ab10
        /*07bc*/ 	.word	0x00000004
        /*07c0*/ 	.word	0x00000000
        /*07c4*/ 	.short	0x0101
        /*07c6*/ 	.byte	0x3f
	.zero		1


	//   ....[43]....
        /*07c8*/ 	.word	0x0000bd40
        /*07cc*/ 	.word	0x0000009d
        /*07d0*/ 	.word	0x00000000
        /*07d4*/ 	.short	0x0101
        /*07d6*/ 	.byte	0x3f
	.zero		1


	//   ....[44]....
        /*07d8*/ 	.word	0x0000c8f0
        /*07dc*/ 	.word	0x000000ff
        /*07e0*/ 	.word	0x00030850
        /*07e4*/ 	.short	0x010a
        /*07e6*/ 	.byte	0x05
	.zero		1


	//   ....[45]....
        /*07e8*/ 	.word	0x0000c930
        /*07ec*/ 	.word	0x000000ff
        /*07f0*/ 	.word	0x00030850
        /*07f4*/ 	.short	0x010a
        /*07f6*/ 	.byte	0x05
	.zero		1


	//   ....[46]....
        /*07f8*/ 	.word	0x0000d1e0
        /*07fc*/ 	.word	0x00000010
        /*0800*/ 	.word	0x00000000
        /*0804*/ 	.short	0x0101
        /*0806*/ 	.byte	0x3f
	.zero		1


	//   ....[47]....
        /*0808*/ 	.word	0x0000ed70
        /*080c*/ 	.word	0x00000013
        /*0810*/ 	.word	0x00000000
        /*0814*/ 	.short	0x0101
        /*0816*/ 	.byte	0x3f
	.zero		1


	//   ....[48]....
        /*0818*/ 	.word	0x00012360
        /*081c*/ 	.word	0x00000009
        /*0820*/ 	.word	0x00030840
        /*0824*/ 	.short	0x010a
        /*0826*/ 	.byte	0x3f
	.zero		1


	//   ....[49]....
        /*0828*/ 	.word	0x000129d0
        /*082c*/ 	.word	0x0000000a
        /*0830*/ 	.word	0x00030820
        /*0834*/ 	.short	0x010a
        /*0836*/ 	.byte	0x3f
	.zero		1


	//   ....[50]....
        /*0838*/ 	.word	0x00012d20
        /*083c*/ 	.word	0x00000002
        /*0840*/ 	.word	0x00030840
        /*0844*/ 	.short	0x010a
        /*0846*/ 	.byte	0x3f
	.zero		1


	//   ....[51]....
        /*0848*/ 	.word	0x00013070
        /*084c*/ 	.word	0x00000003
        /*0850*/ 	.word	0x00000060
        /*0854*/ 	.short	0x010a
        /*0856*/ 	.byte	0x3f
	.zero		1


	//   ....[52]....
        /*0858*/ 	.word	0x00013710
        /*085c*/ 	.word	0x00000002
        /*0860*/ 	.word	0x00030840
        /*0864*/ 	.short	0x010a
        /*0866*/ 	.byte	0x3f
	.zero		1


	//   ....[53]....
        /*0868*/ 	.word	0x00013a60
        /*086c*/ 	.word	0x00000003
        /*0870*/ 	.word	0x00000060
        /*0874*/ 	.short	0x010a
        /*0876*/ 	.byte	0x3f
	.zero		1


	//   ....[54]....
        /*0878*/ 	.word	0x00013fe0
        /*087c*/ 	.word	0x00000002
        /*0880*/ 	.word	0x00030840
        /*0884*/ 	.short	0x010a
        /*0886*/ 	.byte	0x3f
	.zero		1


	//   ....[55]....
        /*0888*/ 	.word	0x00014330
        /*088c*/ 	.word	0x00000002
        /*0890*/ 	.word	0x00000060
        /*0894*/ 	.short	0x010a
        /*0896*/ 	.byte	0x3f
	.zero		1


	//   ....[56]....
        /*0898*/ 	.word	0x00014850
        /*089c*/ 	.word	0x00000003
        /*08a0*/ 	.word	0x00030860
        /*08a4*/ 	.short	0x010a
        /*08a6*/ 	.byte	0x3f
	.zero		1


	//   ....[57]....
        /*08a8*/ 	.word	0x00015900
        /*08ac*/ 	.word	0x00000000
        /*08b0*/ 	.word	0x00030820
        /*08b4*/ 	.short	0x010a
        /*08b6*/ 	.byte	0x3f
	.zero		1


	//   ....[58]....
        /*08b8*/ 	.word	0x00015ae0
        /*08bc*/ 	.word	0x00000006
        /*08c0*/ 	.word	0x00000000
        /*08c4*/ 	.short	0x010a
        /*08c6*/ 	.byte	0x3f
	.zero		1


	//   ....[59]....
        /*08c8*/ 	.word	0x00015b50
        /*08cc*/ 	.word	0x00000007
        /*08d0*/ 	.word	0x00000000
        /*08d4*/ 	.short	0x010a
        /*08d6*/ 	.byte	0x3f
	.zero		1


	//   ....[60]....
        /*08d8*/ 	.word	0x00015bc0
        /*08dc*/ 	.word	0x00000004
        /*08e0*/ 	.word	0x00000000
        /*08e4*/ 	.short	0x010a
        /*08e6*/ 	.byte	0x3f
	.zero		1


	//   ....[61]....
        /*08e8*/ 	.word	0x00015bf0
        /*08ec*/ 	.word	0x00000003
        /*08f0*/ 	.word	0x00000000
        /*08f4*/ 	.short	0x010a
        /*08f6*/ 	.byte	0x3f
	.zero		1


	//   ....[62]....
        /*08f8*/ 	.word	0x00015c60
        /*08fc*/ 	.word	0x00000003
        /*0900*/ 	.word	0x00030800
        /*0904*/ 	.short	0x010a
        /*0906*/ 	.byte	0x3f
	.zero		1


	//   ....[63]....
        /*0908*/ 	.word	0x00015cb0
        /*090c*/ 	.word	0x00000005
        /*0910*/ 	.word	0x00030830
        /*0914*/ 	.short	0x010a
        /*0916*/ 	.byte	0x3f
	.zero		1


	//   ....[64]....
        /*0918*/ 	.word	0x00015d10
        /*091c*/ 	.word	0x00000099
        /*0920*/ 	.word	0x00030830
        /*0924*/ 	.short	0x010a
        /*0926*/ 	.byte	0x3f
	.zero		1


	//   ....[65]....
        /*0928*/ 	.word	0x00015d70
        /*092c*/ 	.word	0x000000db
        /*0930*/ 	.word	0x00030850
        /*0934*/ 	.short	0x010a
        /*0936*/ 	.byte	0x3f
	.zero		1


	//   ....[66]....
        /*0938*/ 	.word	0x00015dd0
        /*093c*/ 	.word	0x00000005
        /*0940*/ 	.word	0x00030830
        /*0944*/ 	.short	0x010a
        /*0946*/ 	.byte	0x3f
	.zero		1


	//   ....[67]....
        /*0948*/ 	.word	0x00015e30
        /*094c*/ 	.word	0x00000005
        /*0950*/ 	.word	0x00030850
        /*0954*/ 	.short	0x010a
        /*0956*/ 	.byte	0x3f
	.zero		1


	//   ....[68]....
        /*0958*/ 	.word	0x00015e90
        /*095c*/ 	.word	0x00000005
        /*0960*/ 	.word	0x00030830
        /*0964*/ 	.short	0x010a
        /*0966*/ 	.byte	0x3f
	.zero		1


	//   ....[69]....
        /*0968*/ 	.word	0x00015ef0
        /*096c*/ 	.word	0x00000005
        /*0970*/ 	.word	0x00030850
        /*0974*/ 	.short	0x010a
        /*0976*/ 	.byte	0x3f
	.zero		1


	//   ....[70]....
        /*0978*/ 	.word	0x00015f50
        /*097c*/ 	.word	0x00000003
        /*0980*/ 	.word	0x00030850
        /*0984*/ 	.short	0x010a
        /*0986*/ 	.byte	0x3f
	.zero		1


	//   ....[71]....
        /*0988*/ 	.word	0x000160f0
        /*098c*/ 	.word	0x00000009
        /*0990*/ 	.word	0x00030840
        /*0994*/ 	.short	0x010a
        /*0996*/ 	.byte	0x3f
	.zero		1


	//   ....[72]....
        /*0998*/ 	.word	0x00016170
        /*099c*/ 	.word	0x00000008
        /*09a0*/ 	.word	0x00030820
        /*09a4*/ 	.short	0x010a
        /*09a6*/ 	.byte	0x3f
	.zero		1


	//   ....[73]....
        /*09a8*/ 	.word	0x000161c0
        /*09ac*/ 	.word	0x00000002
        /*09b0*/ 	.word	0x00030840
        /*09b4*/ 	.short	0x010a
        /*09b6*/ 	.byte	0x3f
	.zero		1


	//   ....[74]....
        /*09b8*/ 	.word	0x00016210
        /*09bc*/ 	.word	0x00000003
        /*09c0*/ 	.word	0x00000060
        /*09c4*/ 	.short	0x010a
        /*09c6*/ 	.byte	0x3f
	.zero		1


	//   ....[75]....
        /*09c8*/ 	.word	0x00016260
        /*09cc*/ 	.word	0x00000002
        /*09d0*/ 	.word	0x00030840
        /*09d4*/ 	.short	0x010a
        /*09d6*/ 	.byte	0x3f
	.zero		1


	//   ....[76]....
        /*09d8*/ 	.word	0x000162b0
        /*09dc*/ 	.word	0x00000003
        /*09e0*/ 	.word	0x00000060
        /*09e4*/ 	.short	0x010a
        /*09e6*/ 	.byte	0x3f
	.zero		1


	//   ....[77]....
        /*09e8*/ 	.word	0x00016300
        /*09ec*/ 	.word	0x00000002
        /*09f0*/ 	.word	0x00030840
        /*09f4*/ 	.short	0x010a
        /*09f6*/ 	.byte	0x3f
	.zero		1


	//   ....[78]....
        /*09f8*/ 	.word	0x00016350
        /*09fc*/ 	.word	0x00000002
        /*0a00*/ 	.word	0x00000060
        /*0a04*/ 	.short	0x010a
        /*0a06*/ 	.byte	0x3f
	.zero		1


	//   ....[79]....
        /*0a08*/ 	.word	0x000163a0
        /*0a0c*/ 	.word	0x00000003
        /*0a10*/ 	.word	0x00030860
        /*0a14*/ 	.short	0x010a
        /*0a16*/ 	.byte	0x3f
	.zero		1


	//   ....[80]....
        /*0a18*/ 	.word	0x00016d60
        /*0a1c*/ 	.word	0x00000000
        /*0a20*/ 	.word	0x00030820
        /*0a24*/ 	.short	0x010a
        /*0a26*/ 	.byte	0x3f
	.zero		1


	//   ....[81]....
        /*0a28*/ 	.word	0x00016f00
        /*0a2c*/ 	.word	0x00000006
        /*0a30*/ 	.word	0x00000000
        /*0a34*/ 	.short	0x010a
        /*0a36*/ 	.byte	0x3f
	.zero		1


	//   ....[82]....
        /*0a38*/ 	.word	0x00016f50
        /*0a3c*/ 	.word	0x00000007
        /*0a40*/ 	.word	0x00000000
        /*0a44*/ 	.short	0x010a
        /*0a46*/ 	.byte	0x3f
	.zero		1


	//   ....[83]....
        /*0a48*/ 	.word	0x00016fa0
        /*0a4c*/ 	.word	0x00000004
        /*0a50*/ 	.word	0x00000000
        /*0a54*/ 	.short	0x010a
        /*0a56*/ 	.byte	0x3f
	.zero		1


	//----- nvinfo : EIATTR_NUM_MBARRIERS
	.align		4
.L_507:
        /*0a58*/ 	.byte	0x03, 0x38
        /*0a5a*/ 	.short	0x0016


	//----- nvinfo : EIATTR_EXIT_INSTR_OFFSETS
	.align		4
        /*0a5c*/ 	.byte	0x04, 0x1c
        /*0a5e*/ 	.short	(.L_509 - .L_508)


	//   ....[0]....
.L_508:
        /*0a60*/ 	.word	0x00000a80


	//   ....[1]....
        /*0a64*/ 	.word	0x000101d0


	//   ....[2]....
        /*0a68*/ 	.word	0x00010230


	//   ....[3]....
        /*0a6c*/ 	.word	0x00015c40


	//----- nvinfo : EIATTR_MAX_THREADS
	.align		4
.L_509:
        /*0a70*/ 	.byte	0x04, 0x05
        /*0a72*/ 	.short	(.L_511 - .L_510)
.L_510:
        /*0a74*/ 	.word	0x00000180
        /*0a78*/ 	.word	0x00000001
        /*0a7c*/ 	.word	0x00000001


	//----- nvinfo : EIATTR_CRS_STACK_SIZE
	.align		4
.L_511:
        /*0a80*/ 	.byte	0x04, 0x1e
        /*0a82*/ 	.short	(.L_513 - .L_512)
.L_512:
        /*0a84*/ 	.word	0x00000000


	//----- nvinfo : EIATTR_CBANK_PARAM_SIZE
	.align		4
.L_513:
        /*0a88*/ 	.byte	0x03, 0x19
        /*0a8a*/ 	.short	0x0a70


	//----- nvinfo : EIATTR_PARAM_CBANK
	.align		4
        /*0a8c*/ 	.byte	0x04, 0x0a
        /*0a8e*/ 	.short	(.L_515 - .L_514)
	.align		4
.L_514:
        /*0a90*/ 	.word	index@(.nv.constant0._ZN7cutlass13device_kernelIN5flash11enable_sm90INS1_16FlashAttnFwdSm90INS1_25CollectiveMainloopFwdSm90ILi2EN4cute5tupleIJNS5_1CILi1EEES8_S8_EEENS6_IJNS7_ILi128EEENS7_ILi64EEENS7_ILi256EEEEEELi256ENS_6half_tEfNS_4arch4Sm90ELb0ELb1ELb1ELb1ELb0ELb0ELb0ELb1ELb1ELb0ELb0ELb0EEENS1_21CollectiveEpilogueFwdINS6_IJSA_SC_SB_EEES9_SE_SG_Li256ELb1ELb0ELb0ELb0EEENS1_36VarlenDynamicPersistentTileSchedulerILi128ELi64ELi256ELi32ELb0ELb0ELb1ELb1ELb0ELb1EEEEEEEEEvNT_6ParamsE)
        /*0a94*/ 	.short	0x0210
        /*0a96*/ 	.short	0x0a70


	//----- nvinfo : EIATTR_SW_WAR
	.align		4
.L_515:
        /*0a98*/ 	.byte	0x04, 0x36
        /*0a9a*/ 	.short	(.L_517 - .L_516)
.L_516:
        /*0a9c*/ 	.word	0x00000008
.L_517:


//--------------------- .nv.info._ZN7cutlass13device_kernelIN5flash11enable_sm90INS1_16FlashAttnFwdSm90INS1_25CollectiveMainloopFwdSm90ILi2EN4cute5tupleIJNS5_1CILi1EEES8_S8_EEENS6_IJNS7_ILi128EEENS7_ILi64EEENS7_ILi256EEEEEELi256ENS_6half_tEfNS_4arch4Sm90ELb0ELb1ELb1ELb1ELb0ELb1ELb0ELb1ELb1ELb0ELb0ELb0EEENS1_21CollectiveEpilogueFwdINS6_IJSA_SC_SB_EEES9_SE_SG_Li256ELb1ELb0ELb0ELb0EEENS1_36VarlenDynamicPersistentTileSchedulerILi128ELi64ELi256ELi32ELb0ELb0ELb1ELb1ELb0ELb1EEEEEEEEEvNT_6ParamsE --------------------------
	.section	.nv.info._ZN7cutlass13device_kernelIN5flash11enable_sm90INS1_16FlashAttnFwdSm90INS1_25CollectiveMainloopFwdSm90ILi2EN4cute5tupleIJNS5_1CILi1EEES8_S8_EEENS6_IJNS7_ILi128EEENS7_ILi64EEENS7_ILi256EEEEEELi256ENS_6half_tEfNS_4arch4Sm90ELb0ELb1ELb1ELb1ELb0ELb1ELb0ELb1ELb1ELb0ELb0ELb0EEENS1_21CollectiveEpilogueFwdINS6_IJSA_SC_SB_EEES9_SE_SG_Li256ELb1ELb0ELb0ELb0EEENS1_36VarlenDynamicPersistentTileSchedulerILi128ELi64ELi256ELi32ELb0ELb0ELb1ELb1ELb0ELb1EEEEEEEEEvNT_6ParamsE,"",@"SHT_CUDA_INFO"
	.sectionflags	@""
	.align	4


	//----- nvinfo : EIATTR_CUDA_API_VERSION
	.align		4
        /*0000*/ 	.byte	0x04, 0x37
        /*0002*/ 	.short	(.L_519 - .L_518)
.L_518:
        /*0004*/ 	.word	0x00000082


	//----- nvinfo : EIATTR_KPARAM_INFO
	.align		4
.L_519:
        /*0008*/ 	.byte	0x04, 0x17
        /*000a*/ 	.short	(.L_521 - .L_520)
.L_520:
        /*000c*/ 	.word	0x00000000
        /*0010*/ 	.short	0x0000
        /*0012*/ 	.short	0x0070
        /*0014*/ 	.byte	0x00, 0xf0, 0x01, 0x28


	//----- nvinfo : EIATTR_SPARSE_MMA_MASK
	.align		4
.L_521:
        /*0018*/ 	.byte	0x03, 0x50
        /*001a*/ 	.short	0x0000


	//----- nvinfo : EIATTR_MAXREG_COUNT
	.align		4
        /*001c*/ 	.byte	0x03, 0x1b
        /*001e*/ 	.short	0x00a8


	//----- nvinfo : EIATTR_NUM_BARRIERS
	.align		4
        /*0020*/ 	.byte	0x02, 0x4c
        /*0022*/ 	.byte	0x10
	.zero		1


	//----- nvinfo : EIATTR_EXTERNS
	.align		4
        /*0024*/ 	.byte	0x04, 0x0f
        /*0026*/ 	.short	(.L_523 - .L_522)


	//   ....[0]....
	.align		4
.L_522:
        /*0028*/ 	.word	index@(__assertfail)


	//----- nvinfo : EIATTR_ANNOTATIONS
	.align		4
.L_523:
        /*002c*/ 	.byte	0x04, 0x55
        /*002e*/ 	.short	(.L_525 - .L_524)


	//   ....[0]....
.L_524:
        /* <DEDUP_REMOVED lines=129> */


	//----- nvinfo : EIATTR_MERCURY_ISA_VERSION
	.align		4
.L_525:
        /*0830*/ 	.byte	0x03, 0x5f
        /*0832*/ 	.short	0x0101


	//----- nvinfo : EIATTR_UNUSED_LOAD_BYTE_OFFSET
	.align		4
        /*0834*/ 	.byte	0x04, 0x44
        /*0836*/ 	.short	(.L_527 - .L_526)


	//   ....[0]....
.L_526:
        /*0838*/ 	.word	0x00000ad0
        /*083c*/ 	.word	0x0000fff0


	//   ....[1]....
        /*0840*/ 	.word	0x0001ed20
        /*0844*/ 	.word	0x0000fff0


	//----- nvinfo : EIATTR_INT_WARP_WIDE_INSTR_OFFSETS
	.align		4
.L_527:
        /*0848*/ 	.byte	0x04, 0x31
        /*084a*/ 	.short	(.L_529 - .L_528)


	//   ....[0]....
.L_528:
        /*084c*/ 	.word	0x000001c0


	//   ....[1]....
        /*0850*/ 	.word	0x00000200


	//   ....[2]....
        /*0854*/ 	.word	0x00000270


	//   ....[3]....
        /*0858*/ 	.word	0x000240d0


	//   ....[4]....
        /*085c*/ 	.word	0x00024170


	//   ....[5]....
        /*0860*/ 	.word	0x000246e0


	//   ....[6]....
        /*0864*/ 	.word	0x00024710


	//   ....[7]....
        /*0868*/ 	.word	0x00024810


	//   ....[8]....
        /*086c*/ 	.word	0x00024900


	//   ....[9]....
        /*0870*/ 	.word	0x000249f0


	//   ....[10]....
        /*0874*/ 	.word	0x00027130


	//   ....[11]....
        /*0878*/ 	.word	0x000271d0


	//----- nvinfo : EIATTR_COOP_GROUP_MASK_REGIDS
	.align		4
.L_529:
        /*087c*/ 	.byte	0x04, 0x29
        /*087e*/ 	.short	(.L_531 - .L_530)


	//   ....[0]....
.L_530:
        /*0880*/ 	.word	0xffffffff


	//   ....[1]....
        /*0884*/ 	.word	0xffffffff


	//   ....[2]....
        /*0888*/ 	.word	0xffffffff


	//   ....[3]....
        /*088c*/ 	.word	0xffffffff


	//   ....[4]....
        /*0890*/ 	.word	0xffffffff


	//   ....[5]....
        /*0894*/ 	.word	0xffffffff


	//   ....[6]....
        /*0898*/ 	.word	0xffffffff


	//   ....[7]....
        /*089c*/ 	.word	0xffffffff


	//   ....[8]....
        /*08a0*/ 	.word	0xffffffff


	//   ....[9]....
        /*08a4*/ 	.word	0xffffffff


	//   ....[10]....
        /*08a8*/ 	.word	0xffffffff


	//   ....[11]....
        /*08ac*/ 	.word	0xffffffff


	//   ....[12]....
        /*08b0*/ 	.word	0xffffffff


	//   ....[13]....
        /*08b4*/ 	.word	0xffffffff


	//   ....[14]....
        /*08b8*/ 	.word	0xffffffff


	//   ....[15]....
        /*08bc*/ 	.word	0xffffffff


	//   ....[16]....
        /*08c0*/ 	.word	0xffffffff


	//   ....[17]....
        /*08c4*/ 	.word	0xffffffff


	//   ....[18]....
        /*08c8*/ 	.word	0xffffffff


	//   ....[19]....
        /*08cc*/ 	.word	0xffffffff


	//   ....[20]....
        /*08d0*/ 	.word	0xffffffff


	//   ....[21]....
        /*08d4*/ 	.word	0xffffffff


	//   ....[22]....
        /*08d8*/ 	.word	0xffffffff


	//   ....[23]....
        /*08dc*/ 	.word	0xffffffff


	//   ....[24]....
        /*08e0*/ 	.word	0xffffffff


	//   ....[25]....
        /*08e4*/ 	.word	0xffffffff


	//   ....[26]....
        /*08e8*/ 	.word	0xffffffff


	//   ....[27]....
        /*08ec*/ 	.word	0xffffffff


	//   ....[28]....
        /*08f0*/ 	.word	0xffffffff


	//   ....[29]....
        /*08f4*/ 	.word	0xffffffff


	//   ....[30]....
        /*08f8*/ 	.word	0xffffffff


	//   ....[31]....
        /*08fc*/ 	.word	0xffffffff


	//   ....[32]....
        /*0900*/ 	.word	0xffffffff


	//   ....[33]....
        /*0904*/ 	.word	0xffffffff


	//   ....[34]....
        /*0908*/ 	.word	0xffffffff


	//   ....[35]....
        /*090c*/ 	.word	0xffffffff


	//   ....[36]....
        /*0910*/ 	.word	0xffffffff


	//   ....[37]....
        /*0914*/ 	.word	0xffffffff


	//   ....[38]....
        /*0918*/ 	.word	0xffffffff


	//   ....[39]....
        /*091c*/ 	.word	0xffffffff


	//   ....[40]....
        /*0920*/ 	.word	0xffffffff


	//   ....[41]....
        /*0924*/ 	.word	0xffffffff


	//   ....[42]....
        /*0928*/ 	.word	0xffffffff


	//   ....[43]....
        /*092c*/ 	.word	0xffffffff


	//   ....[44]....
        /*0930*/ 	.word	0xffffffff


	//   ....[45]....
        /*0934*/ 	.word	0xffffffff


	//   ....[46]....
        /*0938*/ 	.word	0xffffffff


	//   ....[47]....
        /*093c*/ 	.word	0xffffffff


	//   ....[48]....
        /*0940*/ 	.word	0xffffffff


	//   ....[49]....
        /*0944*/ 	.word	0xffffffff


	//   ....[50]....
        /*0948*/ 	.word	0xffffffff


	//   ....[51]....
        /*094c*/ 	.word	0xffffffff


	//   ....[52]....
        /*0950*/ 	.word	0xffffffff


	//   ....[53]....
        /*0954*/ 	.word	0xffffffff


	//   ....[54]....
        /*0958*/ 	.word	0xffffffff


	//   ....[55]....
        /*095c*/ 	.word	0xffffffff


	//   ....[56]....
        /*0960*/ 	.word	0xffffffff


	//   ....[57]....
        /*0964*/ 	.word	0xffffffff


	//   ....[58]....
        /*0968*/ 	.word	0xffffffff


	//   ....[59]....
        /*096c*/ 	.word	0xffffffff


	//   ....[60]....
        /*0970*/ 	.word	0xffffffff


	//   ....[61]....
        /*0974*/ 	.word	0xffffffff


	//   ....[62]....
        /*0978*/ 	.word	0x0500000f


	//   ....[63]....
        /*097c*/ 	.word	0x0500000f


	//   ....[64]....
        /*0980*/ 	.word	0x0500000f


	//   ....[65]....
        /*0984*/ 	.word	0x0500000f


	//   ....[66]....
        /*0988*/ 	.word	0x0500000f


	//   ....[67]....
        /*098c*/ 	.word	0x0500000f


	//   ....[68]....
        /*0990*/ 	.word	0x0500000f


	//   ....[69]....
        /*0994*/ 	.word	0x0500000f


	//   ....[70]....
        /*0998*/ 	.word	0x0500000f


	//   ....[71]....
        /*099c*/ 	.word	0x0500000f


	//   ....[72]....
        /*09a0*/ 	.word	0x0500000f


	//   ....[73]....
        /*09a4*/ 	.word	0x0500000f


	//   ....[74]....
        /*09a8*/ 	.word	0x0500000f


	//   ....[75]....
        /*09ac*/ 	.word	0x0500000f


	//   ....[76]....
        /*09b0*/ 	.word	0x0500000f


	//   ....[77]....
        /*09b4*/ 	.word	0x0500000f


	//   ....[78]....
        /*09b8*/ 	.word	0x0500000f


	//   ....[79]....
        /*09bc*/ 	.word	0x0500000f


	//   ....[80]....
        /*09c0*/ 	.word	0x0500000f


	//   ....[81]....
        /*09c4*/ 	.word	0x0500000f


	//   ....[82]....
        /*09c8*/ 	.word	0x0500000f


	//   ....[83]....
        /*09cc*/ 	.word	0x0500000f


	//   ....[84]....
        /*09d0*/ 	.word	0x0500000f


	//   ....[85]....
        /*09d4*/ 	.word	0x0500000f


	//   ....[86]....
        /*09d8*/ 	.word	0x0500000f


	//   ....[87]....
        /*09dc*/ 	.word	0x0500000f


	//   ....[88]....
        /*09e0*/ 	.word	0x0500000f


	//   ....[89]....
        /*09e4*/ 	.word	0x0500000f


	//   ....[90]....
        /*09e8*/ 	.word	0x0500000f


	//   ....[91]....
        /*09ec*/ 	.word	0x0500000f


	//   ....[92]....
        /*09f0*/ 	.word	0x0500000f


	//   ....[93]....
        /*09f4*/ 	.word	0x0500000f


	//   ....[94]....
        /*09f8*/ 	.word	0x0500000f


	//   ....[95]....
        /*09fc*/ 	.word	0x0500000f


	//   ....[96]....
        /*0a00*/ 	.word	0x0500000f


	//   ....[97]....
        /*0a04*/ 	.word	0x0500000f


	//   ....[98]....
        /*0a08*/ 	.word	0x0500000f


	//   ....[99]....
        /*0a0c*/ 	.word	0x0500000f


	//   ....[100]....
        /*0a10*/ 	.word	0x0500000f


	//   ....[101]....
        /*0a14*/ 	.word	0x0500000f


	//   ....[102]....
        /*0a18*/ 	.word	0x0500000f


	//   ....[103]....
        /*0a1c*/ 	.word	0x0500000f


	//   ....[104]....
        /*0a20*/ 	.word	0x0500000f


	//   ....[105]....
        /*0a24*/ 	.word	0x0500000f


	//   ....[106]....
        /*0a28*/ 	.word	0x0500000f


	//   ....[107]....
        /*0a2c*/ 	.word	0x0500000f


	//   ....[108]....
        /*0a30*/ 	.word	0x0500000f


	//   ....[109]....
        /*0a34*/ 	.word	0x0500000f


	//   ....[110]....
        /*0a38*/ 	.word	0x0500000f


	//   ....[111]....
        /*0a3c*/ 	.word	0x0500000f


	//   ....[112]....
        /*0a40*/ 	.word	0x0500000f


	//   ....[113]....
        /*0a44*/ 	.word	0x0500000f


	//----- nvinfo : EIATTR_COOP_GROUP_INSTR_OFFSETS
	.align		4
.L_531:
        /*0a48*/ 	.byte	0x04, 0x28
        /*0a4a*/ 	.short	(.L_533 - .L_532)


	//   ....[0]....
.L_532:
        /*0a4c*/ 	.word	0x00000060


	//   ....[1]....
        /*0a50*/ 	.word	0x000001d0


	//   ....[2]....
        /*0a54*/ 	.word	0x00000220


	//   ....[3]....
        /*0a58*/ 	.word	0x00000450


	//   ....[4]....
        /*0a5c*/ 	.word	0x000005b0


	//   ....[5]....
        /*0a60*/ 	.word	0x000006d0


	//   ....[6]....
        /*0a64*/ 	.word	0x00000830


	//   ....[7]....
        /*0a68*/ 	.word	0x00008d80


	//   ....[8]....
        /*0a6c*/ 	.word	0x000142f0


	//   ....[9]....
        /*0a70*/ 	.word	0x00014310


	//   ....[10]....
        /*0a74*/ 	.word	0x00014640


	//   ....[11]....
        /*0a78*/ 	.word	0x000146f0


	//   ....[12]....
        /*0a7c*/ 	.word	0x000175a0


	//   ....[13]....
        /*0a80*/ 	.word	0x00017630


	//   ....[14]....
        /*0a84*/ 	.word	0x00017b20


	//   ....[15]....
        /*0a88*/ 	.word	0x00017b80


	//   ....[16]....
        /*0a8c*/ 	.word	0x00019ec0


	//   ....[17]....
        /*0a90*/ 	.word	0x00019ee0


	//   ....[18]....
        /*0a94*/ 	.word	0x0001a000


	//   ....[19]....
        /*0a98*/ 	.word	0x0001a0c0


	//   ....[20]....
        /*0a9c*/ 	.word	0x0001cbd0


	//   ....[21]....
        /*0aa0*/ 	.word	0x0001cbf0


	//   ....[22]....
        /*0aa4*/ 	.word	0x0001d1c0


	//   ....[23]....
        /*0aa8*/ 	.word	0x0001d230


	//   ....[24]....
        /*0aac*/ 	.word	0x0001e150


	//   ....[25]....
        /*0ab0*/ 	.word	0x0001e260


	//   ....[26]....
        /*0ab4*/ 	.word	0x0001e310


	//   ....[27]....
        /*0ab8*/ 	.word	0x0001e320


	//   ....[28]....
        /*0abc*/ 	.word	0x000216b0


	//   ....[29]....
        /*0ac0*/ 	.word	0x00021850


	//   ....[30]....
        /*0ac4*/ 	.word	0x00021880


	//   ....[31]....
        /*0ac8*/ 	.word	0x000218b0


	//   ....[32]....
        /*0acc*/ 	.word	0x000218f0


	//   ....[33]....
        /*0ad0*/ 	.word	0x00021940


	//   ....[34]....
        /*0ad4*/ 	.word	0x000219a0


	//   ....[35]....
        /*0ad8*/ 	.word	0x00021b90


	//   ....[36]....
        /*0adc*/ 	.word	0x00021bf0


	//   ....[37]....
        /*0ae0*/ 	.word	0x00021c30


	//   ....[38]....
        /*0ae4*/ 	.word	0x00021c70


	//   ....[39]....
        /*0ae8*/ 	.word	0x00021ca0


	//   ....[40]....
        /*0aec*/ 	.word	0x00021cd0


	//   ....[41]....
        /*0af0*/ 	.word	0x00021d70


	//   ....[42]....
        /*0af4*/ 	.word	0x00021dd0


	//   ....[43]....
        /*0af8*/ 	.word	0x00021e60


	//   ....[44]....
        /*0afc*/ 	.word	0x000276b0


	//   ....[45]....
        /*0b00*/ 	.word	0x000276c0


	//   ....[46]....
        /*0b04*/ 	.word	0x000277e0


	//   ....[47]....
        /*0b08*/ 	.word	0x00027840


	//   ....[48]....
        /*0b0c*/ 	.word	0x00027880


	//   ....[49]....
        /*0b10*/ 	.word	0x000278c0


	//   ....[50]....
        /*0b14*/ 	.word	0x000278f0


	//   ....[51]....
        /*0b18*/ 	.word	0x00027920


	//   ....[52]....
        /*0b1c*/ 	.word	0x00027ac0


	//   ....[53]....
        /*0b20*/ 	.word	0x00027b20


	//   ....[54]....
        /*0b24*/ 	.word	0x00027b60


	//   ....[55]....
        /*0b28*/ 	.word	0x00027ba0


	//   ....[56]....
        /*0b2c*/ 	.word	0x00027bd0


	//   ....[57]....
        /*0b30*/ 	.word	0x00027c00


	//   ....[58]....
        /*0b34*/ 	.word	0x00027cc0


	//   ....[59]....
        /*0b38*/ 	.word	0x00027ce0


	//   ....[60]....
        /*0b3c*/ 	.word	0x00027d50


	//   ....[61]....
        /*0b40*/ 	.word	0x000283f0


	//   ....[62]....
        /*0b44*/ 	.word	0x00028850


	//   ....[63]....
        /*0b48*/ 	.word	0x000288f0


	//   ....[64]....
        /*0b4c*/ 	.word	0x00028990


	//   ....[65]....
        /*0b50*/ 	.word	0x00028a30


	//   ....[66]....
        /*0b54*/ 	.word	0x00028ad0


	//   ....[67]....
        /*0b58*/ 	.word	0x00028b70


	//   ....[68]....
        /*0b5c*/ 	.word	0x00028c10


	//   ....[69]....
        /*0b60*/ 	.word	0x00028cb0


	//   ....[70]....
        /*0b64*/ 	.word	0x00028d50


	//   ....[71]....
        /*0b68*/ 	.word	0x00028df0


	//   ....[72]....
        /*0b6c*/ 	.word	0x00028e90


	//   ....[73]....
        /*0b70*/ 	.word	0x00028f30


	//   ....[74]....
        /*0b74*/ 	.word	0x00028fd0


	//   ....[75]....
        /*0b78*/ 	.word	0x00029070


	//   ....[76]....
        /*0b7c*/ 	.word	0x00029110


	//   ....[77]....
        /*0b80*/ 	.word	0x000291b0


	//   ....[78]....
        /*0b84*/ 	.word	0x000292a0


	//   ....[79]....
        /*0b88*/ 	.word	0x00029340


	//   ....[80]....
        /*0b8c*/ 	.word	0x000293e0


	//   ....[81]....
        /*0b90*/ 	.word	0x00029480


	//   ....[82]....
        /*0b94*/ 	.word	0x00029520


	//   ....[83]....
        /*0b98*/ 	.word	0x000295c0


	//   ....[84]....
        /*0b9c*/ 	.word	0x00029660


	//   ....[85]....
        /*0ba0*/ 	.word	0x00029700


	//   ....[86]....
        /*0ba4*/ 	.word	0x000297a0


	//   ....[87]....
        /*0ba8*/ 	.word	0x00029840


	//   ....[88]....
        /*0bac*/ 	.word	0x000298e0


	//   ....[89]....
        /*0bb0*/ 	.word	0x00029980


	//   ....[90]....
        /*0bb4*/ 	.word	0x00029a20


	//   ....[91]....
        /*0bb8*/ 	.word	0x00029ac0


	//   ....[92]....
        /*0bbc*/ 	.word	0x00029b60


	//   ....[93]....
        /*0bc0*/ 	.word	0x00029c00


	//   ....[94]....
        /*0bc4*/ 	.word	0x00029fa0


	//   ....[95]....
        /*0bc8*/ 	.word	0x0002a280


	//   ....[96]....
        /*0bcc*/ 	.word	0x0002a6a0


	//   ....[97]....
        /*0bd0*/ 	.word	0x0002a730


	//   ....[98]....
        /*0bd4*/ 	.word	0x0002a7d0


	//   ....[99]....
        /*0bd8*/ 	.word	0x0002a880


	//   ....[100]....
        /*0bdc*/ 	.word	0x0002a900


	//   ....[101]....
        /*0be0*/ 	.word	0x0002a980


	//   ....[102]....
        /*0be4*/ 	.word	0x0002aa00


	//   ....[103]....
        /*0be8*/ 	.word	0x0002aa80


	//   ....[104]....
        /*0bec*/ 	.word	0x0002ab10


	//   ....[105]....
        /*0bf0*/ 	.word	0x0002abc0


	//   ....[106]....
        /*0bf4*/ 	.word	0x0002ac40


	//   ....[107]....
        /*0bf8*/ 	.word	0x0002acc0


	//   ....[108]....
        /*0bfc*/ 	.word	0x0002ad40


	//   ....[109]....
        /*0c00*/ 	.word	0x0002adc0


	//   ....[110]....
        /*0c04*/ 	.word	0x0002ae30


	//   ....[111]....
        /*0c08*/ 	.word	0x0002aed0


	//   ....[112]....
        /*0c0c*/ 	.word	0x0002af60


	//   ....[113]....
        /*0c10*/ 	.word	0x0002b090


	//----- nvinfo : EIATTR_REG_RECONFIG
	.align		4
.L_533:
        /*0c14*/ 	.byte	0x01, 0x54
	.zero		2


	//----- nvinfo : EIATTR_SYSCALL_OFFSETS
	.align		4
        /*0c18*/ 	.byte	0x04, 0x46
        /*0c1a*/ 	.short	(.L_535 - .L_534)


	//   ....[0]....
.L_534:
        /*0c1c*/ 	.word	0x00001f90


	//   ....[1]....
        /*0c20*/ 	.word	0x000020e0


	//   ....[2]....
        /*0c24*/ 	.word	0x00008f20


	//   ....[3]....
        /*0c28*/ 	.word	0x000093b0


	//   ....[4]....
        /*0c2c*/ 	.word	0x00024300


	//   ....[5]....
        /*0c30*/ 	.word	0x00024440


	//   ....[6]....
        /*0c34*/ 	.word	0x00024540


	//----- nvinfo : EIATTR_MBARRIER_INSTR_OFFSETS
	.align		4
.L_535:
        /*0c38*/ 	.byte	0x04, 0x39
        /*0c3a*/ 	.short	(.L_537 - .L_536)


	//   ....[0]....
.L_536:
        /*0c3c*/ 	.word	0x00000300
        /*0c40*/ 	.word	0x000000ff
        /*0c44*/ 	.word	0x00030800
        /*0c48*/ 	.short	0x0100
        /*0c4a*/ 	.byte	0x08
	.zero		1


	//   ....[1]....
        /*0c4c*/ 	.word	0x00000310
        /*0c50*/ 	.word	0x000000ff
        /*0c54*/ 	.word	0x00030820
        /*0c58*/ 	.short	0x0100
        /*0c5a*/ 	.byte	0x08
	.zero		1


	//   ....[2]....
        /*0c5c*/ 	.word	0x00000400
        /*0c60*/ 	.word	0x000000ff
        /*0c64*/ 	.word	0x00030830
        /*0c68*/ 	.short	0x0100
        /*0c6a*/ 	.byte	0x08
	.zero		1


	//   ....[3]....
        /*0c6c*/ 	.word	0x00000410
        /*0c70*/ 	.word	0x000000ff
        /*0c74*/ 	.word	0x00030840
        /*0c78*/ 	.short	0x0100
        /*0c7a*/ 	.byte	0x08
	.zero		1


	//   ....[4]....
        /*0c7c*/ 	.word	0x00000420
        /*0c80*/ 	.word	0x000000ff
        /*0c84*/ 	.word	0x00030838
        /*0c88*/ 	.short	0x0100
        /*0c8a*/ 	.byte	0x08
	.zero		1


	//   ....[5]....
        /*0c8c*/ 	.word	0x00000430
        /*0c90*/ 	.word	0x000000ff
        /*0c94*/ 	.word	0x00030848
        /*0c98*/ 	.short	0x0100
        /*0c9a*/ 	.byte	0x08
	.zero		1


	//   ....[6]....
        /*0c9c*/ 	.word	0x00000560
        /*0ca0*/ 	.word	0x000000ff
        /*0ca4*/ 	.word	0x00030850
        /*0ca8*/ 	.short	0x0100
        /*0caa*/ 	.byte	0x08
	.zero		1


	//   ....[7]....
        /*0cac*/ 	.word	0x00000570
        /*0cb0*/ 	.word	0x000000ff
        /*0cb4*/ 	.word	0x00030860
        /*0cb8*/ 	.short	0x0100
        /*0cba*/ 	.byte	0x08
	.zero		1


	//   ....[8]....
        /*0cbc*/ 	.word	0x00000580
        /*0cc0*/ 	.word	0x000000ff
        /*0cc4*/ 	.word	0x00030858
        /*0cc8*/ 	.short	0x0100
        /*0cca*/ 	.byte	0x08
	.zero		1


	//   ....[9]....
        /*0ccc*/ 	.word	0x00000590
        /*0cd0*/ 	.word	0x000000ff
        /*0cd4*/ 	.word	0x00030868
        /*0cd8*/ 	.short	0x0100
        /*0cda*/ 	.byte	0x08
	.zero		1


	//   ....[10]....
        /*0cdc*/ 	.word	0x00000680
        /*0ce0*/ 	.word	0x000000ff
        /*0ce4*/ 	.word	0x00030870
        /*0ce8*/ 	.short	0x0100
        /*0cea*/ 	.byte	0x06
	.zero		1


	//   ....[11]....
        /*0cec*/ 	.word	0x00000690
        /*0cf0*/ 	.word	0x000000ff
        /*0cf4*/ 	.word	0x00030880
        /*0cf8*/ 	.short	0x0100
        /*0cfa*/ 	.byte	0x06
	.zero		1


	//   ....[12]....
        /*0cfc*/ 	.word	0x000006a0
        /*0d00*/ 	.word	0x000000ff
        /*0d04*/ 	.word	0x00030878
        /*0d08*/ 	.short	0x0100
        /*0d0a*/ 	.byte	0x06
	.zero		1


	//   ....[13]....
        /*0d0c*/ 	.word	0x000006b0
        /*0d10*/ 	.word	0x000000ff
        /*0d14*/ 	.word	0x00030888
        /*0d18*/ 	.short	0x0100
        /*0d1a*/ 	.byte	0x06
	.zero		1


	//   ....[14]....
        /*0d1c*/ 	.word	0x000007e0
        /*0d20*/ 	.word	0x000000ff
        /*0d24*/ 	.word	0x00030890
        /*0d28*/ 	.short	0x0100
        /*0d2a*/ 	.byte	0x08
	.zero		1


	//   ....[15]....
        /*0d2c*/ 	.word	0x000007f0
        /*0d30*/ 	.word	0x000000ff
        /*0d34*/ 	.word	0x000308a0
        /*0d38*/ 	.short	0x0100
        /*0d3a*/ 	.byte	0x08
	.zero		1


	//   ....[16]....
        /*0d3c*/ 	.word	0x00000800
        /*0d40*/ 	.word	0x000000ff
        /*0d44*/ 	.word	0x00030898
        /*0d48*/ 	.short	0x0100
        /*0d4a*/ 	.byte	0x08
	.zero		1


	//   ....[17]....
        /*0d4c*/ 	.word	0x00000810
        /*0d50*/ 	.word	0x000000ff
        /*0d54*/ 	.word	0x000308a8
        /*0d58*/ 	.short	0x0100
        /*0d5a*/ 	.byte	0x08
	.zero		1


	//   ....[18]....
        /*0d5c*/ 	.word	0x00000940
        /*0d60*/ 	.word	0x000000ff
        /*0d64*/ 	.word	0x000308b0
        /*0d68*/ 	.short	0x0100
        /*0d6a*/ 	.byte	0x08
	.zero		1


	//   ....[19]....
        /*0d6c*/ 	.word	0x00000950
        /*0d70*/ 	.word	0x000000ff
        /*0d74*/ 	.word	0x000308c0
        /*0d78*/ 	.short	0x0100
        /*0d7a*/ 	.byte	0x08
	.zero		1


	//   ....[20]....
        /*0d7c*/ 	.word	0x00000960
        /*0d80*/ 	.word	0x000000ff
        /*0d84*/ 	.word	0x000308b8
        /*0d88*/ 	.short	0x0100
        /*0d8a*/ 	.byte	0x08
	.zero		1


	//   ....[21]....
        /*0d8c*/ 	.word	0x00000970
        /*0d90*/ 	.word	0x000000ff
        /*0d94*/ 	.word	0x000308c8
        /*0d98*/ 	.short	0x0100
        /*0d9a*/ 	.byte	0x08
	.zero		1


	//   ....[22]....
        /*0d9c*/ 	.word	0x00003700
        /*0da0*/ 	.word	0x00000062
        /*0da4*/ 	.word	0x00030890
        /*0da8*/ 	.short	0x010a
        /*0daa*/ 	.byte	0x3f
	.zero		1


	//   ....[23]....
        /*0dac*/ 	.word	0x00005a50
        /*0db0*/ 	.word	0x00000062
        /*0db4*/ 	.word	0x00030890
        /*0db8*/ 	.short	0x010a
        /*0dba*/ 	.byte	0x3f
	.zero		1


	//   ....[24]....
        /*0dbc*/ 	.word	0x00007bd0
        /*0dc0*/ 	.word	0x00000062
        /*0dc4*/ 	.word	0x00030890
        /*0dc8*/ 	.short	0x010a
        /*0dca*/ 	.byte	0x3f
	.zero		1


	//   ....[25]....
        /*0dcc*/ 	.word	0x00007f00
        /*0dd0*/ 	.word	0x00000024
        /*0dd4*/ 	.word	0x00000000
        /*0dd8*/ 	.short	0x0101
        /*0dda*/ 	.byte	0x3f
	.zero		1


	//   ....[26]....
        /*0ddc*/ 	.word	0x00007f40
        /*0de0*/ 	.word	0x00000062
        /*0de4*/ 	.word	0x000308b0
        /*0de8*/ 	.short	0x010a
        /*0dea*/ 	.byte	0x3f
	.zero		1


	//   ....[27]....
        /*0dec*/ 	.word	0x00008500
        /*0df0*/ 	.word	0x00000062
        /*0df4*/ 	.word	0x00000000
        /*0df8*/ 	.short	0x0101
        /*0dfa*/ 	.byte	0x3f
	.zero		1


	//   ....[28]....
        /*0dfc*/ 	.word	0x00008fc0
        /*0e00*/ 	.word	0x00000010
        /*0e04*/ 	.word	0x00030800
        /*0e08*/ 	.short	0x010a
        /*0e0a*/ 	.byte	0x3f
	.zero		1


	//   ....[29]....
        /*0e0c*/ 	.word	0x00009010
        /*0e10*/ 	.word	0x00000010
        /*0e14*/ 	.word	0x00030800
        /*0e18*/ 	.short	0x010a
        /*0e1a*/ 	.byte	0x3f
	.zero		1


	//   ....[30]....
        /*0e1c*/ 	.word	0x0000aa60
        /*0e20*/ 	.word	0x00000010
        /*0e24*/ 	.word	0x00030800
        /*0e28*/ 	.short	0x010a
        /*0e2a*/ 	.byte	0x3f
	.zero		1


	//   ....[31]....
        /*0e2c*/ 	.word	0x0000eee0
        /*0e30*/ 	.word	0x00000010
        /*0e34*/ 	.word	0x00030800
        /*0e38*/ 	.short	0x010a
        /*0e3a*/ 	.byte	0x3f
	.zero		1


	//   ....[32]....
        /*0e3c*/ 	.word	0x00012540
        /*0e40*/ 	.word	0x00000017
        /*0e44*/ 	.word	0x00030830
        /*0e48*/ 	.short	0x010a
        /*0e4a*/ 	.byte	0x3f
	.zero		1


	//   ....[33]....
        /*0e4c*/ 	.word	0x000125b0
        /*0e50*/ 	.word	0x00000017
        /*0e54*/ 	.word	0x00030830
        /*0e58*/ 	.short	0x010a
        /*0e5a*/ 	.byte	0x3f
	.zero		1


	//   ....[34]....
        /*0e5c*/ 	.word	0x00013410
        /*0e60*/ 	.word	0x00000017
        /*0e64*/ 	.word	0x00000000
        /*0e68*/ 	.short	0x0101
        /*0e6a*/ 	.byte	0x3f
	.zero		1


	//   ....[35]....
        /*0e6c*/ 	.word	0x00015300
        /*0e70*/ 	.word	0x00000002
        /*0e74*/ 	.word	0x00030830
        /*0e78*/ 	.short	0x010a
        /*0e7a*/ 	.byte	0x3f
	.zero		1


	//   ....[36]....
        /*0e7c*/ 	.word	0x00015390
        /*0e80*/ 	.word	0x00000002
        /*0e84*/ 	.word	0x00030830
        /*0e88*/ 	.short	0x010a
        /*0e8a*/ 	.byte	0x3f
	.zero		1


	//   ....[37]....
        /*0e8c*/ 	.word	0x000164c0
        /*0e90*/ 	.word	0x00000000
        /*0e94*/ 	.word	0x00030850
        /*0e98*/ 	.short	0x010a
        /*0e9a*/ 	.byte	0x3f
	.zero		1


	//   ....[38]....
        /*0e9c*/ 	.word	0x00016510
        /*0ea0*/ 	.word	0x00000000
        /*0ea4*/ 	.word	0x00030850
        /*0ea8*/ 	.short	0x010a
        /*0eaa*/ 	.byte	0x3f
	.zero		1


	//   ....[39]....
        /*0eac*/ 	.word	0x000169f0
        /*0eb0*/ 	.word	0x00000002
        /*0eb4*/ 	.word	0x00000000
        /*0eb8*/ 	.short	0x0101
        /*0eba*/ 	.byte	0x3f
	.zero		1


	//   ....[40]....
        /*0ebc*/ 	.word	0x00017340
        /*0ec0*/ 	.word	0x00000000
        /*0ec4*/ 	.word	0x00000000
        /*0ec8*/ 	.short	0x0101
        /*0eca*/ 	.byte	0x3f
	.zero		1


	//   ....[41]....
        /*0ecc*/ 	.word	0x00018480
        /*0ed0*/ 	.word	0x00000002
        /*0ed4*/ 	.word	0x00030830
        /*0ed8*/ 	.short	0x010a
        /*0eda*/ 	.byte	0x3f
	.zero		1


	//   ....[42]....
        /*0edc*/ 	.word	0x00018510
        /*0ee0*/ 	.word	0x00000002
        /*0ee4*/ 	.word	0x00030830
        /*0ee8*/ 	.short	0x010a
        /*0eea*/ 	.byte	0x3f
	.zero		1


	//   ....[43]....
        /*0eec*/ 	.word	0x00019630
        /*0ef0*/ 	.word	0x000000e8
        /*0ef4*/ 	.word	0x00030850
        /*0ef8*/ 	.short	0x010a
        /*0efa*/ 	.byte	0x3f
	.zero		1


	//   ....[44]....
        /*0efc*/ 	.word	0x00019680
        /*0f00*/ 	.word	0x000000e8
        /*0f04*/ 	.word	0x00030850
        /*0f08*/ 	.short	0x010a
        /*0f0a*/ 	.byte	0x3f
	.zero		1


	//   ....[45]....
        /*0f0c*/ 	.word	0x0001a5b0
        /*0f10*/ 	.word	0x0000009c
        /*0f14*/ 	.word	0x00000000
        /*0f18*/ 	.short	0x0101
        /*0f1a*/ 	.byte	0x3f
	.zero		1


	//   ....[46]....
        /*0f1c*/ 	.word	0x0001a620
        /*0f20*/ 	.word	0x000000e8
        /*0f24*/ 	.word	0x00000000
        /*0f28*/ 	.short	0x0101
        /*0f2a*/ 	.byte	0x3f
	.zero		1


	//   ....[47]....
        /*0f2c*/ 	.word	0x0001a970
        /*0f30*/ 	.word	0x00000004
        /*0f34*/ 	.word	0x00030830
        /*0f38*/ 	.short	0x010a
        /*0f3a*/ 	.byte	0x3f
	.zero		1


	//   ....[48]....
        /*0f3c*/ 	.word	0x0001aa00
        /*0f40*/ 	.word	0x00000004
        /*0f44*/ 	.word	0x00030830
        /*0f48*/ 	.short	0x010a
        /*0f4a*/ 	.byte	0x3f
	.zero		1


	//   ....[49]....
        /*0f4c*/ 	.word	0x0001bb40
        /*0f50*/ 	.word	0x00000000
        /*0f54*/ 	.word	0x00030850
        /*0f58*/ 	.short	0x010a
        /*0f5a*/ 	.byte	0x3f
	.zero		1


	//   ....[50]....
        /*0f5c*/ 	.word	0x0001bb90
        /*0f60*/ 	.word	0x00000000
        /*0f64*/ 	.word	0x00030850
        /*0f68*/ 	.short	0x010a
        /*0f6a*/ 	.byte	0x3f
	.zero		1


	//   ....[51]....
        /*0f6c*/ 	.word	0x0001c180
        /*0f70*/ 	.word	0x00000004
        /*0f74*/ 	.word	0x00000000
        /*0f78*/ 	.short	0x0101
        /*0f7a*/ 	.byte	0x3f
	.zero		1


	//   ....[52]....
        /*0f7c*/ 	.word	0x0001c9e0
        /*0f80*/ 	.word	0x00000000
        /*0f84*/ 	.word	0x00000000
        /*0f88*/ 	.short	0x0101
        /*0f8a*/ 	.byte	0x3f
	.zero		1


	//   ....[53]....
        /*0f8c*/ 	.word	0x0001dff0
        /*0f90*/ 	.word	0x0000000c
        /*0f94*/ 	.word	0x00030850
        /*0f98*/ 	.short	0x010a
        /*0f9a*/ 	.byte	0x3f
	.zero		1


	//   ....[54]....
        /*0f9c*/ 	.word	0x0001e090
        /*0fa0*/ 	.word	0x0000000c
        /*0fa4*/ 	.word	0x00030850
        /*0fa8*/ 	.short	0x010a
        /*0faa*/ 	.byte	0x3f
	.zero		1


	//   ....[55]....
        /*0fac*/ 	.word	0x0001e500
        /*0fb0*/ 	.word	0x0000000c
        /*0fb4*/ 	.word	0x00000000
        /*0fb8*/ 	.short	0x0101
        /*0fba*/ 	.byte	0x3f
	.zero		1


	//   ....[56]....
        /*0fbc*/ 	.word	0x00020450
        /*0fc0*/ 	.word	0x00000000
        /*0fc4*/ 	.word	0x00000000
        /*0fc8*/ 	.short	0x0101
        /*0fca*/ 	.byte	0x3f
	.zero		1


	//   ....[57]....
        /*0fcc*/ 	.word	0x00022f80
        /*0fd0*/ 	.word	0x0000000b
        /*0fd4*/ 	.word	0x00030820
        /*0fd8*/ 	.short	0x010a
        /*0fda*/ 	.byte	0x3f
	.zero		1


	//   ....[58]....
        /*0fdc*/ 	.word	0x00023010
        /*0fe0*/ 	.word	0x00000007
        /*0fe4*/ 	.word	0x000308a0
        /*0fe8*/ 	.short	0x010a
        /*0fea*/ 	.byte	0x3f
	.zero		1


	//   ....[59]....
        /*0fec*/ 	.word	0x000232e0
        /*0ff0*/ 	.word	0x00000007
        /*0ff4*/ 	.word	0x000308c0
        /*0ff8*/ 	.short	0x010a
        /*0ffa*/ 	.byte	0x3f
	.zero		1


	//   ....[60]....
        /*0ffc*/ 	.word	0x000236d0
        /*1000*/ 	.word	0x00000007
        /*1004*/ 	.word	0x000308a0
        /*1008*/ 	.short	0x010a
        /*100a*/ 	.byte	0x3f
	.zero		1


	//   ....[61]....
        /*100c*/ 	.word	0x00023990
        /*1010*/ 	.word	0x00000007
        /*1014*/ 	.word	0x000308c0
        /*1018*/ 	.short	0x010a
        /*101a*/ 	.byte	0x3f
	.zero		1


	//   ....[62]....
        /*101c*/ 	.word	0x00024d30
        /*1020*/ 	.word	0x00000007
        /*1024*/ 	.word	0x00030840
        /*1028*/ 	.short	0x010a
        /*102a*/ 	.byte	0x3f
	.zero		1


	//   ....[63]....
        /*102c*/ 	.word	0x000253a0
        /*1030*/ 	.word	0x0000000a
        /*1034*/ 	.word	0x00030820
        /*1038*/ 	.short	0x010a
        /*103a*/ 	.byte	0x3f
	.zero		1


	//   ....[64]....
        /*103c*/ 	.word	0x000256f0
        /*1040*/ 	.word	0x00000003
        /*1044*/ 	.word	0x00030840
        /*1048*/ 	.short	0x010a
        /*104a*/ 	.byte	0x3f
	.zero		1


	//   ....[65]....
        /*104c*/ 	.word	0x00025a30
        /*1050*/ 	.word	0x00000003
        /*1054*/ 	.word	0x00030860
        /*1058*/ 	.short	0x010a
        /*105a*/ 	.byte	0x3f
	.zero		1


	//   ....[66]....
        /*105c*/ 	.word	0x000260c0
        /*1060*/ 	.word	0x00000002
        /*1064*/ 	.word	0x00030840
        /*1068*/ 	.short	0x010a
        /*106a*/ 	.byte	0x3f
	.zero		1


	//   ....[67]....
        /*106c*/ 	.word	0x00026400
        /*1070*/ 	.word	0x00000002
        /*1074*/ 	.word	0x00030860
        /*1078*/ 	.short	0x010a
        /*107a*/ 	.byte	0x3f
	.zero		1


	//   ....[68]....
        /*107c*/ 	.word	0x000269e0
        /*1080*/ 	.word	0x00000002
        /*1084*/ 	.word	0x00030840
        /*1088*/ 	.short	0x010a
        /*108a*/ 	.byte	0x3f
	.zero		1


	//   ....[69]....
        /*108c*/ 	.word	0x00026d10
        /*1090*/ 	.word	0x00000002
        /*1094*/ 	.word	0x00030860
        /*1098*/ 	.short	0x010a
        /*109a*/ 	.byte	0x3f
	.zero		1


	//   ....[70]....
        /*109c*/ 	.word	0x00027290
        /*10a0*/ 	.word	0x00000003
        /*10a4*/ 	.word	0x00030860
        /*10a8*/ 	.short	0x010a
        /*10aa*/ 	.byte	0x3f
	.zero		1


	//   ....[71]....
        /*10ac*/ 	.word	0x00028370
        /*10b0*/ 	.word	0x00000000
        /*10b4*/ 	.word	0x00030820
        /*10b8*/ 	.short	0x010a
        /*10ba*/ 	.byte	0x3f
	.zero		1


	//   ....[72]....
        /*10bc*/ 	.word	0x00028540
        /*10c0*/ 	.word	0x00000006
        /*10c4*/ 	.word	0x00000000
        /*10c8*/ 	.short	0x010a
        /*10ca*/ 	.byte	0x3f
	.zero		1


	//   ....[73]....
        /*10cc*/ 	.word	0x000285b0
        /*10d0*/ 	.word	0x00000007
        /*10d4*/ 	.word	0x00000000
        /*10d8*/ 	.short	0x010a
        /*10da*/ 	.byte	0x3f
	.zero		1


	//   ....[74]....
        /*10dc*/ 	.word	0x00028620
        /*10e0*/ 	.word	0x00000004
        /*10e4*/ 	.word	0x00000000
        /*10e8*/ 	.short	0x010a
        /*10ea*/ 	.byte	0x3f
	.zero		1


	//   ....[75]....
        /*10ec*/ 	.word	0x00028650
        /*10f0*/ 	.word	0x00000003
        /*10f4*/ 	.word	0x00000000
        /*10f8*/ 	.short	0x010a
        /*10fa*/ 	.byte	0x3f
	.zero		1


	//   ....[76]....
        /*10fc*/ 	.word	0x000286b0
        /*1100*/ 	.word	0x00000062
        /*1104*/ 	.word	0x00030890
        /*1108*/ 	.short	0x010a
        /*110a*/ 	.byte	0x3f
	.zero		1


	//   ....[77]....
        /*110c*/ 	.word	0x00028700
        /*1110*/ 	.word	0x00000062
        /*1114*/ 	.word	0x00030890
        /*1118*/ 	.short	0x010a
        /*111a*/ 	.byte	0x3f
	.zero		1


	//   ....[78]....
        /*111c*/ 	.word	0x00028750
        /*1120*/ 	.word	0x00000062
        /*1124*/ 	.word	0x00030890
        /*1128*/ 	.short	0x010a
        /*112a*/ 	.byte	0x3f
	.zero		1


	//   ....[79]....
        /*112c*/ 	.word	0x000287a0
        /*1130*/ 	.word	0x00000062
        /*1134*/ 	.word	0x000308b0
        /*1138*/ 	.short	0x010a
        /*113a*/ 	.byte	0x3f
	.zero		1


	//   ....[80]....
        /*113c*/ 	.word	0x000291f0
        /*1140*/ 	.word	0x00000010
        /*1144*/ 	.word	0x00030800
        /*1148*/ 	.short	0x010a
        /*114a*/ 	.byte	0x3f
	.zero		1


	//   ....[81]....
        /*114c*/ 	.word	0x00029c40
        /*1150*/ 	.word	0x00000010
        /*1154*/ 	.word	0x00030800
        /*1158*/ 	.short	0x010a
        /*115a*/ 	.byte	0x3f
	.zero		1


	//   ....[82]....
        /*115c*/ 	.word	0x00029c90
        /*1160*/ 	.word	0x00000017
        /*1164*/ 	.word	0x00030830
        /*1168*/ 	.short	0x010a
        /*116a*/ 	.byte	0x3f
	.zero		1


	//   ....[83]....
        /*116c*/ 	.word	0x00029ce0
        /*1170*/ 	.word	0x00000002
        /*1174*/ 	.word	0x00030830
        /*1178*/ 	.short	0x010a
        /*117a*/ 	.byte	0x3f
	.zero		1


	//   ....[84]....
        /*117c*/ 	.word	0x00029d30
        /*1180*/ 	.word	0x00000000
        /*1184*/ 	.word	0x00030850
        /*1188*/ 	.short	0x010a
        /*118a*/ 	.byte	0x3f
	.zero		1


	//   ....[85]....
        /*118c*/ 	.word	0x00029d80
        /*1190*/ 	.word	0x00000002
        /*1194*/ 	.word	0x00030830
        /*1198*/ 	.short	0x010a
        /*119a*/ 	.byte	0x3f
	.zero		1


	//   ....[86]....
        /*119c*/ 	.word	0x00029dd0
        /*11a0*/ 	.word	0x000000e8
        /*11a4*/ 	.word	0x00030850
        /*11a8*/ 	.short	0x010a
        /*11aa*/ 	.byte	0x3f
	.zero		1


	//   ....[87]....
        /*11ac*/ 	.word	0x00029e20
        /*11b0*/ 	.word	0x00000004
        /*11b4*/ 	.word	0x00030830
        /*11b8*/ 	.short	0x010a
        /*11ba*/ 	.byte	0x3f
	.zero		1


	//   ....[88]....
        /*11bc*/ 	.word	0x00029e70
        /*11c0*/ 	.word	0x00000000
        /*11c4*/ 	.word	0x00030850
        /*11c8*/ 	.short	0x010a
        /*11ca*/ 	.byte	0x3f
	.zero		1


	//   ....[89]....
        /*11cc*/ 	.word	0x00029ec0
        /*11d0*/ 	.word	0x0000000c
        /*11d4*/ 	.word	0x00030850
        /*11d8*/ 	.short	0x010a
        /*11da*/ 	.byte	0x3f
	.zero		1


	//   ....[90]....
        /*11dc*/ 	.word	0x0002a060
        /*11e0*/ 	.word	0x0000000b
        /*11e4*/ 	.word	0x00030820
        /*11e8*/ 	.short	0x010a
        /*11ea*/ 	.byte	0x3f
	.zero		1


	//   ....[91]....
        /*11ec*/ 	.word	0x0002a0b0
        /*11f0*/ 	.word	0x00000007
        /*11f4*/ 	.word	0x000308a0
        /*11f8*/ 	.short	0x010a
        /*11fa*/ 	.byte	0x3f
	.zero		1


	//   ....[92]....
        /*11fc*/ 	.word	0x0002a100
        /*1200*/ 	.word	0x00000007
        /*1204*/ 	.word	0x000308c0
        /*1208*/ 	.short	0x010a
        /*120a*/ 	.byte	0x3f
	.zero		1


	//   ....[93]....
        /*120c*/ 	.word	0x0002a150
        /*1210*/ 	.word	0x00000007
        /*1214*/ 	.word	0x000308a0
        /*1218*/ 	.short	0x010a
        /*121a*/ 	.byte	0x3f
	.zero		1


	//   ....[94]....
        /*121c*/ 	.word	0x0002a1a0
        /*1220*/ 	.word	0x00000007
        /*1224*/ 	.word	0x000308c0
        /*1228*/ 	.short	0x010a
        /*122a*/ 	.byte	0x3f
	.zero		1


	//   ....[95]....
        /*122c*/ 	.word	0x0002a340
        /*1230*/ 	.word	0x00000007
        /*1234*/ 	.word	0x00030840
        /*1238*/ 	.short	0x010a
        /*123a*/ 	.byte	0x3f
	.zero		1


	//   ....[96]....
        /*123c*/ 	.word	0x0002a3c0
        /*1240*/ 	.word	0x00000003
        /*1244*/ 	.word	0x00030820
        /*1248*/ 	.short	0x010a
        /*124a*/ 	.byte	0x3f
	.zero		1


	//   ....[97]....
        /*124c*/ 	.word	0x0002a410
        /*1250*/ 	.word	0x00000003
        /*1254*/ 	.word	0x00030840
        /*1258*/ 	.short	0x010a
        /*125a*/ 	.byte	0x3f
	.zero		1


	//   ....[98]....
        /*125c*/ 	.word	0x0002a460
        /*1260*/ 	.word	0x00000003
        /*1264*/ 	.word	0x00030860
        /*1268*/ 	.short	0x010a
        /*126a*/ 	.byte	0x3f
	.zero		1


	//   ....[99]....
        /*126c*/ 	.word	0x0002a4b0
        /*1270*/ 	.word	0x00000002
        /*1274*/ 	.word	0x00030840
        /*1278*/ 	.short	0x010a
        /*127a*/ 	.byte	0x3f
	.zero		1


	//   ....[100]....
        /*127c*/ 	.word	0x0002a500
        /*1280*/ 	.word	0x00000002
        /*1284*/ 	.word	0x00030860
        /*1288*/ 	.short	0x010a
        /*128a*/ 	.byte	0x3f
	.zero		1


	//   ....[101]....
        /*128c*/ 	.word	0x0002a550
        /*1290*/ 	.word	0x00000002
        /*1294*/ 	.word	0x00030840
        /*1298*/ 	.short	0x010a
        /*129a*/ 	.byte	0x3f
	.zero		1


	//   ....[102]....
        /*129c*/ 	.word	0x0002a5a0
        /*12a0*/ 	.word	0x00000002
        /*12a4*/ 	.word	0x00030860
        /*12a8*/ 	.short	0x010a
        /*12aa*/ 	.byte	0x3f
	.zero		1


	//   ....[103]....
        /*12ac*/ 	.word	0x0002a5f0
        /*12b0*/ 	.word	0x00000003
        /*12b4*/ 	.word	0x00030860
        /*12b8*/ 	.short	0x010a
        /*12ba*/ 	.byte	0x3f
	.zero		1


	//   ....[104]....
        /*12bc*/ 	.word	0x0002afb0
        /*12c0*/ 	.word	0x00000000
        /*12c4*/ 	.word	0x00030820
        /*12c8*/ 	.short	0x010a
        /*12ca*/ 	.byte	0x3f
	.zero		1


	//   ....[105]....
        /*12cc*/ 	.word	0x0002b150
        /*12d0*/ 	.word	0x00000006
        /*12d4*/ 	.word	0x00000000
        /*12d8*/ 	.short	0x010a
        /*12da*/ 	.byte	0x3f
	.zero		1


	//   ....[106]....
        /*12dc*/ 	.word	0x0002b1a0
        /*12e0*/ 	.word	0x00000007
        /*12e4*/ 	.word	0x00000000
        /*12e8*/ 	.short	0x010a
        /*12ea*/ 	.byte	0x3f
	.zero		1


	//   ....[107]....
        /*12ec*/ 	.word	0x0002b1f0
        /*12f0*/ 	.word	0x00000004
        /*12f4*/ 	.word	0x00000000
        /*12f8*/ 	.short	0x010a
        /*12fa*/ 	.byte	0x3f
	.zero		1


	//----- nvinfo : EIATTR_NUM_MBARRIERS
	.align		4
.L_537:
        /*12fc*/ 	.byte	0x03, 0x38
        /*12fe*/ 	.short	0x0016


	//----- nvinfo : EIATTR_EXIT_INSTR_OFFSETS
	.align		4
        /*1300*/ 	.byte	0x04, 0x1c
        /*1302*/ 	.short	(.L_539 - .L_538)


	//   ....[0]....
.L_538:
        /*1304*/ 	.word	0x000286a0


	//----- nvinfo : EIATTR_MAX_THREADS
	.align		4
.L_539:
        /*1308*/ 	.byte	0x04, 0x05
        /*130a*/ 	.short	(.L_541 - .L_540)
.L_540:
        /*130c*/ 	.word	0x00000180
        /*1310*/ 	.word	0x00000001
        /*1314*/ 	.word	0x00000001


	//----- nvinfo : EIATTR_CRS_STACK_SIZE
	.align		4
.L_541:
        /*1318*/ 	.byte	0x04, 0x1e
        /*131a*/ 	.short	(.L_543 - .L_542)
.L_542:
        /*131c*/ 	.word	0x00000000


	//----- nvinfo : EIATTR_CBANK_PARAM_SIZE
	.align		4
.L_543:
        /*1320*/ 	.byte	0x03, 0x19
        /*1322*/ 	.short	0x0a70


	//----- nvinfo : EIATTR_PARAM_CBANK
	.align		4
        /*1324*/ 	.byte	0x04, 0x0a
        /*1326*/ 	.short	(.L_545 - .L_544)
	.align		4
.L_544:
        /*1328*/ 	.word	index@(.nv.constant0._ZN7cutlass13device_kernelIN5flash11enable_sm90INS1_16FlashAttnFwdSm90INS1_25CollectiveMainloopFwdSm90ILi2EN4cute5tupleIJNS5_1CILi1EEES8_S8_EEENS6_IJNS7_ILi128EEENS7_ILi64EEENS7_ILi256EEEEEELi256ENS_6half_tEfNS_4arch4Sm90ELb0ELb1ELb1ELb1ELb0ELb1ELb0ELb1ELb1ELb0ELb0ELb0EEENS1_21CollectiveEpilogueFwdINS6_IJSA_SC_SB_EEES9_SE_SG_Li256ELb1ELb0ELb0ELb0EEENS1_36VarlenDynamicPersistentTileSchedulerILi128ELi64ELi256ELi32ELb0ELb0ELb1ELb1ELb0ELb1EEEEEEEEEvNT_6ParamsE)
        /*132c*/ 	.short	0x0210
        /*132e*/ 	.short	0x0a70


	//----- nvinfo : EIATTR_SW_WAR
	.align		4
.L_545:
        /*1330*/ 	.byte	0x04, 0x36
        /*1332*/ 	.short	(.L_547 - .L_546)
.L_546:
        /*1334*/ 	.word	0x00000008
.L_547:


//--------------------- .nv.info._ZN7cutlass13device_kernelIN5flash11enable_sm90INS1_16FlashAttnFwdSm90INS1_25CollectiveMainloopFwdSm90ILi2EN4cute5tupleIJNS5_1CILi1EEES8_S8_EEENS6_IJNS7_ILi128EEENS7_ILi80EEENS7_ILi256EEEEEELi256ENS_6half_tEfNS_4arch4Sm90ELb1ELb0ELb1ELb0ELb0ELb0ELb0ELb1ELb1ELb0ELb0ELb0EEENS1_21CollectiveEpilogueFwdINS6_IJSA_SC_SB_EEES9_SE_SG_Li256ELb0ELb0ELb0ELb0EEENS1_30DynamicPersistentTileSchedulerILi256ELi32ELb0ELb0ELb1EEEEEEEEEvNT_6ParamsE --------------------------
	.section	.nv.info._ZN7cutlass13device_kernelIN5flash11enable_sm90INS1_16FlashAttnFwdSm90INS1_25CollectiveMainloopFwdSm90ILi2EN4cute5tupleIJNS5_1CILi1EEES8_S8_EEENS6_IJNS7_ILi128EEENS7_ILi80EEENS7_ILi256EEEEEELi256ENS_6half_tEfNS_4arch4Sm90ELb1ELb0ELb1ELb0ELb0ELb0ELb0ELb1ELb1ELb0ELb0ELb0EEENS1_21CollectiveEpilogueFwdINS6_IJSA_SC_SB_EEES9_SE_SG_Li256ELb0ELb0ELb0ELb0EEENS1_30DynamicPersistentTileSchedulerILi256ELi32ELb0ELb0ELb1EEEEEEEEEvNT_6ParamsE,"",@"SHT_CUDA_INFO"
	.sectionflags	@""
	.align	4


	//----- nvinfo : EIATTR_CUDA_API_VERSION
	.align		4
        /*0000*/ 	.byte	0x04, 0x37
        /*0002*/ 	.short	(.L_549 - .L_548)
.L_548:
        /*0004*/ 	.word	0x00000082


	//----- nvinfo : EIATTR_KPARAM_INFO
	.align		4
.L_549:
        /*0008*/ 	.byte	0x04, 0x17
        /*000a*/ 	.short	(.L_551 - .L_550)
.L_550:
        /*000c*/ 	.word	0x00000000
        /*0010*/ 	.short	0x0000
        /*0012*/ 	.short	0x0070
        /*0014*/ 	.byte	0x00, 0xf0, 0x01, 0x2e


	//----- nvinfo : EIATTR_SPARSE_MMA_MASK
	.align		4
.L_551:
        /*0018*/ 	.byte	0x03, 0x50
        /*001a*/ 	.short	0x0000


	//----- nvinfo : EIATTR_MAXREG_COUNT
	.align		4
        /*001c*/ 	.byte	0x03, 0x1b
        /*001e*/ 	.short	0x00a8


	//----- nvinfo : EIATTR_NUM_BARRIERS
	.align		4
        /*0020*/ 	.byte	0x02, 0x4c
        /*0022*/ 	.byte	0x09
	.zero		1


	//----- nvinfo : EIATTR_EXTERNS
	.align		4
        /*0024*/ 	.byte	0x04, 0x0f
        /*0026*/ 	.short	(.L_553 - .L_552)


	//   ....[0]....
	.align		4
.L_552:
        /*0028*/ 	.word	index@(__assertfail)


	//----- nvinfo : EIATTR_ANNOTATIONS
	.align		4
.L_553:
        /*002c*/ 	.byte	0x04, 0x55
        /*002e*/ 	.short	(.L_555 - .L_554)


	//   ....[0]....
.L_554:
        /*0030*/ 	.word	0x00000001
        /*0034*/ 	.byte	0x70, 0x09, 0x00, 0x00, 0x01, 0x00, 0x00, 0x00, 0x40, 0x0a, 0x00, 0x00, 0x01, 0x00, 0x00, 0x00
        /*0044*/ 	.byte	0x80, 0x43, 0x01, 0x00


	//----- nvinfo : EIATTR_MERCURY_ISA_VERSION
	.align		4
.L_555:
        /*0048*/ 	.byte	0x03, 0x5f
        /*004a*/ 	.short	0x0101


	//----- nvinfo : EIATTR_INT_WARP_WIDE_INSTR_OFFSETS
	.align		4
        /*004c*/ 	.byte	0x04, 0x31
        /*004e*/ 	.short	(.L_557 - .L_556)


	//   ....[0]....
.L_556:
        /*0050*/ 	.word	0x00000190


	//   ....[1]....
        /*0054*/ 	.word	0x000001c0


	//   ....[2]....
        /*0058*/ 	.word	0x000001d0


	//   ....[3]....
        /*005c*/ 	.word	0x00011720


	//   ....[4]....
        /*0060*/ 	.word	0x000117c0


	//   ....[5]....
        /*0064*/ 	.word	0x00011d30


	//   ....[6]....
        /*0068*/ 	.word	0x00013d20


	//   ....[7]....
        /*006c*/ 	.word	0x00013dc0


	//----- nvinfo : EIATTR_COOP_GROUP_MASK_REGIDS
	.align		4
.L_557:
        /*0070*/ 	.byte	0x04, 0x29
        /*0072*/ 	.short	(.L_559 - .L_558)


	//   ....[0]....
.L_558:
        /*0074*/ 	.word	0xffffffff


	//   ....[1]....
        /*0078*/ 	.word	0xffffffff


	//   ....[2]....
        /*007c*/ 	.word	0xffffffff


	//   ....[3]....
        /*0080*/ 	.word	0xffffffff


	//   ....[4]....
        /*0084*/ 	.word	0xffffffff


	//   ....[5]....
        /*0088*/ 	.word	0xffffffff


	//   ....[6]....
        /*008c*/ 	.word	0xffffffff


	//   ....[7]....
        /*0090*/ 	.word	0xffffffff


	//   ....[8]....
        /*0094*/ 	.word	0xffffffff


	//   ....[9]....
        /*0098*/ 	.word	0xffffffff


	//   ....[10]....
        /*009c*/ 	.word	0xffffffff


	//   ....[11]....
        /*00a0*/ 	.word	0xffffffff


	//   ....[12]....
        /*00a4*/ 	.word	0xffffffff


	//   ....[13]....
        /*00a8*/ 	.word	0xffffffff


	//   ....[14]....
        /*00ac*/ 	.word	0xffffffff


	//   ....[15]....
        /*00b0*/ 	.word	0xffffffff


	//   ....[16]....
        /*00b4*/ 	.word	0xffffffff


	//   ....[17]....
        /*00b8*/ 	.word	0xffffffff


	//   ....[18]....
        /*00bc*/ 	.word	0xffffffff


	//   ....[19]....
        /*00c0*/ 	.word	0xffffffff


	//   ....[20]....
        /*00c4*/ 	.word	0xffffffff


	//   ....[21]....
        /*00c8*/ 	.word	0xffffffff


	//   ....[22]....
        /*00cc*/ 	.word	0xffffffff


	//   ....[23]....
        /*00d0*/ 	.word	0xffffffff


	//   ....[24]....
        /*00d4*/ 	.word	0xffffffff


	//   ....[25]....
        /*00d8*/ 	.word	0xffffffff


	//   ....[26]....
        /*00dc*/ 	.word	0xffffffff


	//   ....[27]....
        /*00e0*/ 	.word	0xffffffff


	//   ....[28]....
        /*00e4*/ 	.word	0x0500000f


	//   ....[29]....
        /*00e8*/ 	.word	0x0500000f


	//----- nvinfo : EIATTR_COOP_GROUP_INSTR_OFFSETS
	.align		4
.L_559:
        /*00ec*/ 	.byte	0x04, 0x28
        /*00ee*/ 	.short	(.L_561 - .L_560)


	//   ....[0]....
.L_560:
        /*00f0*/ 	.word	0x00000060


	//   ....[1]....
        /*00f4*/ 	.word	0x000001a0


	//   ....[2]....
        /*00f8*/ 	.word	0x000001f0


	//   ....[3]....
        /*00fc*/ 	.word	0x000003e0


	//   ....[4]....
        /*0100*/ 	.word	0x00000540


	//   ....[5]....
        /*0104*/ 	.word	0x00000660


	//   ....[6]....
        /*0108*/ 	.word	0x000007c0


	//   ....[7]....
        /*010c*/ 	.word	0x00001660


	//   ....[8]....
        /*0110*/ 	.word	0x00004ef0


	//   ....[9]....
        /*0114*/ 	.word	0x00004fe0


	//   ....[10]....
        /*0118*/ 	.word	0x00005460


	//   ....[11]....
        /*011c*/ 	.word	0x000054e0


	//   ....[12]....
        /*0120*/ 	.word	0x00009610


	//   ....[13]....
        /*0124*/ 	.word	0x00009710


	//   ....[14]....
        /*0128*/ 	.word	0x00009ce0


	//   ....[15]....
        /*012c*/ 	.word	0x00009d10


	//   ....[16]....
        /*0130*/ 	.word	0x0000d300


	//   ....[17]....
        /*0134*/ 	.word	0x0000d360


	//   ....[18]....
        /*0138*/ 	.word	0x0000d8d0


	//   ....[19]....
        /*013c*/ 	.word	0x0000d930


	//   ....[20]....
        /*0140*/ 	.word	0x0000ea70


	//   ....[21]....
        /*0144*/ 	.word	0x0000eaa0


	//   ....[22]....
        /*0148*/ 	.word	0x0000ebd0


	//   ....[23]....
        /*014c*/ 	.word	0x0000ebe0


	//   ....[24]....
        /*0150*/ 	.word	0x00010470


	//   ....[25]....
        /*0154*/ 	.word	0x000111a0


	//   ....[26]....
        /*0158*/ 	.word	0x00014170


	//   ....[27]....
        /*015c*/ 	.word	0x00014320


	//   ....[28]....
        /*0160*/ 	.word	0x000148b0


	//   ....[29]....
        /*0164*/ 	.word	0x00014c90


	//----- nvinfo : EIATTR_REG_RECONFIG
	.align		4
.L_561:
        /*0168*/ 	.byte	0x01, 0x54
	.zero		2


	//----- nvinfo : EIATTR_SYSCALL_OFFSETS
	.align		4
        /*016c*/ 	.byte	0x04, 0x46
        /*016e*/ 	.short	(.L_563 - .L_562)


	//   ....[0]....
.L_562:
        /*0170*/ 	.word	0x00001810


	//   ....[1]....
        /*0174*/ 	.word	0x00011950


	//   ....[2]....
        /*0178*/ 	.word	0x00011a90


	//   ....[3]....
        /*017c*/ 	.word	0x00011b90


	//----- nvinfo : EIATTR_MBARRIER_INSTR_OFFSETS
	.align		4
.L_563:
        /*0180*/ 	.byte	0x04, 0x39
        /*0182*/ 	.short	(.L_565 - .L_564)


	//   ....[0]....
.L_564:
        /*0184*/ 	.word	0x00000290
        /*0188*/ 	.word	0x000000ff
        /*018c*/ 	.word	0x00038800
        /*0190*/ 	.short	0x0100
        /*0192*/ 	.byte	0x06
	.zero		1


	//   ....[1]....
        /*0194*/ 	.word	0x000002a0
        /*0198*/ 	.word	0x000000ff
        /*019c*/ 	.word	0x00038820
        /*01a0*/ 	.short	0x0100
        /*01a2*/ 	.byte	0x06
	.zero		1


	//   ....[2]....
        /*01a4*/ 	.word	0x00000390
        /*01a8*/ 	.word	0x000000ff
        /*01ac*/ 	.word	0x00038830
        /*01b0*/ 	.short	0x0100
        /*01b2*/ 	.byte	0x08
	.zero		1


	//   ....[3]....
        /*01b4*/ 	.word	0x000003a0
        /*01b8*/ 	.word	0x000000ff
        /*01bc*/ 	.word	0x00038840
        /*01c0*/ 	.short	0x0100
        /*01c2*/ 	.byte	0x08
	.zero		1


	//   ....[4]....
        /*01c4*/ 	.word	0x000003b0
        /*01c8*/ 	.word	0x000000ff
        /*01cc*/ 	.word	0x00038838
        /*01d0*/ 	.short	0x0100
        /*01d2*/ 	.byte	0x08
	.zero		1


	//   ....[5]....
        /*01d4*/ 	.word	0x000003c0
        /*01d8*/ 	.word	0x000000ff
        /*01dc*/ 	.word	0x00038848
        /*01e0*/ 	.short	0x0100
        /*01e2*/ 	.byte	0x08
	.zero		1


	//   ....[6]....
        /*01e4*/ 	.word	0x000004f0
        /*01e8*/ 	.word	0x000000ff
        /*01ec*/ 	.word	0x00038850
        /*01f0*/ 	.short	0x0100
        /*01f2*/ 	.byte	0x08
	.zero		1


	//   ....[7]....
        /*01f4*/ 	.word	0x00000500
        /*01f8*/ 	.word	0x000000ff
        /*01fc*/ 	.word	0x00038860
        /*0200*/ 	.short	0x0100
        /*0202*/ 	.byte	0x08
	.zero		1


	//   ....[8]....
        /*0204*/ 	.word	0x00000510
        /*0208*/ 	.word	0x000000ff
        /*020c*/ 	.word	0x00038858
        /*0210*/ 	.short	0x0100
        /*0212*/ 	.byte	0x08
	.zero		1


	//   ....[9]....
        /*0214*/ 	.word	0x00000520
        /*0218*/ 	.word	0x000000ff
        /*021c*/ 	.word	0x00038868
        /*0220*/ 	.short	0x0100
        /*0222*/ 	.byte	0x08
	.zero		1


	//   ....[10]....
        /*0224*/ 	.word	0x00000610
        /*0228*/ 	.word	0x000000ff
        /*022c*/ 	.word	0x00038870
        /*0230*/ 	.short	0x0100
        /*0232*/ 	.byte	0x06
	.zero		1


	//   ....[11]....
        /*0234*/ 	.word	0x00000620
        /*0238*/ 	.word	0x000000ff
        /*023c*/ 	.word	0x00038880
        /*0240*/ 	.short	0x0100
        /*0242*/ 	.byte	0x06
	.zero		1


	//   ....[12]....
        /*0244*/ 	.word	0x00000630
        /*0248*/ 	.word	0x000000ff
        /*024c*/ 	.word	0x00038878
        /*0250*/ 	.short	0x0100
        /*0252*/ 	.byte	0x06
	.zero		1


	//   ....[13]....
        /*0254*/ 	.word	0x00000640
        /*0258*/ 	.word	0x000000ff
        /*025c*/ 	.word	0x00038888
        /*0260*/ 	.short	0x0100
        /*0262*/ 	.byte	0x06
	.zero		1


	//   ....[14]....
        /*0264*/ 	.word	0x00000770
        /*0268*/ 	.word	0x000000ff
        /*026c*/ 	.word	0x00038890
        /*0270*/ 	.short	0x0100
        /*0272*/ 	.byte	0x08
	.zero		1


	//   ....[15]....
        /*0274*/ 	.word	0x00000780
        /*0278*/ 	.word	0x000000ff
        /*027c*/ 	.word	0x000388a0
        /*0280*/ 	.short	0x0100
        /*0282*/ 	.byte	0x08
	.zero		1


	//   ....[16]....
        /*0284*/ 	.word	0x00000790
        /*0288*/ 	.word	0x000000ff
        /*028c*/ 	.word	0x00038898
        /*0290*/ 	.short	0x0100
        /*0292*/ 	.byte	0x08
	.zero		1


	//   ....[17]....
        /*0294*/ 	.word	0x000007a0
        /*0298*/ 	.word	0x000000ff
        /*029c*/ 	.word	0x000388a8
        /*02a0*/ 	.short	0x0100
        /*02a2*/ 	.byte	0x08
	.zero		1


	//   ....[18]....
        /*02a4*/ 	.word	0x000008d0
        /*02a8*/ 	.word	0x000000ff
        /*02ac*/ 	.word	0x000388b0
        /*02b0*/ 	.short	0x0100
        /*02b2*/ 	.byte	0x08
	.zero		1


	//   ....[19]....
        /*02b4*/ 	.word	0x000008e0
        /*02b8*/ 	.word	0x000000ff
        /*02bc*/ 	.word	0x000388c0
        /*02c0*/ 	.short	0x0100
        /*02c2*/ 	.byte	0x08
	.zero		1


	//   ....[20]....
        /*02c4*/ 	.word	0x000008f0
        /*02c8*/ 	.word	0x000000ff
        /*02cc*/ 	.word	0x000388b8
        /*02d0*/ 	.short	0x0100
        /*02d2*/ 	.byte	0x08
	.zero		1


	//   ....[21]....
        /*02d4*/ 	.word	0x00000900
        /*02d8*/ 	.word	0x000000ff
        /*02dc*/ 	.word	0x000388c8
        /*02e0*/ 	.short	0x0100
        /*02e2*/ 	.byte	0x08
	.zero		1


	//   ....[22]....
        /*02e4*/ 	.word	0x000018b0
        /*02e8*/ 	.word	0x000000ff
        /*02ec*/ 	.word	0x00038800
        /*02f0*/ 	.short	0x010a
        /*02f2*/ 	.byte	0x3c
	.zero		1


	//   ....[23]....
        /*02f4*/ 	.word	0x00001940
        /*02f8*/ 	.word	0x00000000
        /*02fc*/ 	.word	0x00038830
        /*0300*/ 	.short	0x010a
        /*0302*/ 	.byte	0x3f
	.zero		1


	//   ....[24]....
        /*0304*/ 	.word	0x000019b0
        /*0308*/ 	.word	0x00000000
        /*030c*/ 	.word	0x00038830
        /*0310*/ 	.short	0x010a
        /*0312*/ 	.byte	0x3f
	.zero		1


	//   ....[25]....
        /*0314*/ 	.word	0x00004d80
        /*0318*/ 	.word	0x00000000
        /*031c*/ 	.word	0x00000000
        /*0320*/ 	.short	0x0101
        /*0322*/ 	.byte	0x3f
	.zero		1


	//   ....[26]....
        /*0324*/ 	.word	0x000063b0
        /*0328*/ 	.word	0x000000ff
        /*032c*/ 	.word	0x00038830
        /*0330*/ 	.short	0x010a
        /*0332*/ 	.byte	0x2f
	.zero		1


	//   ....[27]....
        /*0334*/ 	.word	0x000063f0
        /*0338*/ 	.word	0x000000ff
        /*033c*/ 	.word	0x00038830
        /*0340*/ 	.short	0x010a
        /*0342*/ 	.byte	0x2f
	.zero		1


	//   ....[28]....
        /*0344*/ 	.word	0x000089f0
        /*0348*/ 	.word	0x000000ff
        /*034c*/ 	.word	0x00038850
        /*0350*/ 	.short	0x010a
        /*0352*/ 	.byte	0x05
	.zero		1


	//   ....[29]....
        /*0354*/ 	.word	0x00008a30
        /*0358*/ 	.word	0x000000ff
        /*035c*/ 	.word	0x00038850
        /*0360*/ 	.short	0x010a
        /*0362*/ 	.byte	0x05
	.zero		1


	//   ....[30]....
        /*0364*/ 	.word	0x0000a240
        /*0368*/ 	.word	0x00000011
        /*036c*/ 	.word	0x00000000
        /*0370*/ 	.short	0x0101
        /*0372*/ 	.byte	0x3f
	.zero		1


	//   ....[31]....
        /*0374*/ 	.word	0x0000a2b0
        /*0378*/ 	.word	0x0000009f
        /*037c*/ 	.word	0x00000000
        /*0380*/ 	.short	0x0101
        /*0382*/ 	.byte	0x3f
	.zero		1


	//   ....[32]....
        /*0384*/ 	.word	0x0000a630
        /*0388*/ 	.word	0x000000ff
        /*038c*/ 	.word	0x00038830
        /*0390*/ 	.short	0x010a
        /*0392*/ 	.byte	0x04
	.zero		1


	//   ....[33]....
        /*0394*/ 	.word	0x0000a670
        /*0398*/ 	.word	0x000000ff
        /*039c*/ 	.word	0x00038830
        /*03a0*/ 	.short	0x010a
        /*03a2*/ 	.byte	0x04
	.zero		1


	//   ....[34]....
        /*03a4*/ 	.word	0x0000cc80
        /*03a8*/ 	.word	0x000000ff
        /*03ac*/ 	.word	0x00038850
        /*03b0*/ 	.short	0x010a
        /*03b2*/ 	.byte	0x05
	.zero		1


	//   ....[35]....
        /*03b4*/ 	.word	0x0000ccc0
        /*03b8*/ 	.word	0x000000ff
        /*03bc*/ 	.word	0x00038850
        /*03c0*/ 	.short	0x010a
        /*03c2*/ 	.byte	0x05
	.zero		1


	//   ....[36]....
        /*03c4*/ 	.word	0x0000dca0
        /*03c8*/ 	.word	0x0000009d
        /*03cc*/ 	.word	0x00000000
        /*03d0*/ 	.short	0x0101
        /*03d2*/ 	.byte	0x3f
	.zero		1


	//   ....[37]....
        /*03d4*/ 	.word	0x0000dd20
        /*03d8*/ 	.word	0x000000ab
        /*03dc*/ 	.word	0x00000000
        /*03e0*/ 	.short	0x0101
        /*03e2*/ 	.byte	0x3f
	.zero		1


	//   ....[38]....
        /*03e4*/ 	.word	0x0000e9c0
        /*03e8*/ 	.word	0x000000ff
        /*03ec*/ 	.word	0x00038850
        /*03f0*/ 	.short	0x010a
        /*03f2*/ 	.byte	0x05
	.zero		1


	//   ....[39]....
        /*03f4*/ 	.word	0x0000ea00
        /*03f8*/ 	.word	0x000000ff
        /*03fc*/ 	.word	0x00038850
        /*0400*/ 	.short	0x010a
        /*0402*/ 	.byte	0x05
	.zero		1


	//   ....[40]....
        /*0404*/ 	.word	0x0000f340
        /*0408*/ 	.word	0x00000003
        /*040c*/ 	.word	0x00000000
        /*0410*/ 	.short	0x0101
        /*0412*/ 	.byte	0x3f
	.zero		1


	//   ....[41]....
        /*0414*/ 	.word	0x000106b0
        /*0418*/ 	.word	0x000000ff
        /*041c*/ 	.word	0x00000000
        /*0420*/ 	.short	0x0101
        /*0422*/ 	.byte	0x05
	.zero		1


	//   ....[42]....
        /*0424*/ 	.word	0x00012060
        /*0428*/ 	.word	0x00000008
        /*042c*/ 	.word	0x00038840
        /*0430*/ 	.short	0x010a
        /*0432*/ 	.byte	0x3f
	.zero		1


	//   ....[43]....
        /*0434*/ 	.word	0x00012580
        /*0438*/ 	.word	0x000000ff
        /*043c*/ 	.word	0x00038820
        /*0440*/ 	.short	0x010a
        /*0442*/ 	.byte	0x28
	.zero		1


	//   ....[44]....
        /*0444*/ 	.word	0x00012880
        /*0448*/ 	.word	0x00000003
        /*044c*/ 	.word	0x00038840
        /*0450*/ 	.short	0x010a
        /*0452*/ 	.byte	0x3f
	.zero		1


	//   ....[45]....
        /*0454*/ 	.word	0x00012b10
        /*0458*/ 	.word	0x00000002
        /*045c*/ 	.word	0x00000060
        /*0460*/ 	.short	0x010a
        /*0462*/ 	.byte	0x3f
	.zero		1


	//   ....[46]....
        /*0464*/ 	.word	0x00013050
        /*0468*/ 	.word	0x00000003
        /*046c*/ 	.word	0x00038840
        /*0470*/ 	.short	0x010a
        /*0472*/ 	.byte	0x3f
	.zero		1


	//   ....[47]....
        /*0474*/ 	.word	0x000132e0
        /*0478*/ 	.word	0x00000002
        /*047c*/ 	.word	0x00000060
        /*0480*/ 	.short	0x010a
        /*0482*/ 	.byte	0x3f
	.zero		1


	//   ....[48]....
        /*0484*/ 	.word	0x00013780
        /*0488*/ 	.word	0x00000002
        /*048c*/ 	.word	0x00038840
        /*0490*/ 	.short	0x010a
        /*0492*/ 	.byte	0x3f
	.zero		1


	//   ....[49]....
        /*0494*/ 	.word	0x00013a10
        /*0498*/ 	.word	0x00000002
        /*049c*/ 	.word	0x00000060
        /*04a0*/ 	.short	0x010a
        /*04a2*/ 	.byte	0x3f
	.zero		1


	//   ....[50]....
        /*04a4*/ 	.word	0x00013e60
        /*04a8*/ 	.word	0x00000003
        /*04ac*/ 	.word	0x00038860
        /*04b0*/ 	.short	0x010a
        /*04b2*/ 	.byte	0x3f
	.zero		1


	//   ....[51]....
        /*04b4*/ 	.word	0x000142d0
        /*04b8*/ 	.word	0x00000007
        /*04bc*/ 	.word	0x00038820
        /*04c0*/ 	.short	0x010a
        /*04c2*/ 	.byte	0x3f
	.zero		1


	//   ....[52]....
        /*04c4*/ 	.word	0x00014440
        /*04c8*/ 	.word	0x00000005
        /*04cc*/ 	.word	0x00000000
        /*04d0*/ 	.short	0x010a
        /*04d2*/ 	.byte	0x3f
	.zero		1


	//   ....[53]....
        /*04d4*/ 	.word	0x000144b0
        /*04d8*/ 	.word	0x00000003
        /*04dc*/ 	.word	0x00000000
        /*04e0*/ 	.short	0x010a
        /*04e2*/ 	.byte	0x3f
	.zero		1


	//   ....[54]....
        /*04e4*/ 	.word	0x00014510
        /*04e8*/ 	.word	0x00000005
        /*04ec*/ 	.word	0x00000000
        /*04f0*/ 	.short	0x010a
        /*04f2*/ 	.byte	0x3f
	.zero		1


	//   ....[55]....
        /*04f4*/ 	.word	0x00014540
        /*04f8*/ 	.word	0x00000003
        /*04fc*/ 	.word	0x00000000
        /*0500*/ 	.short	0x010a
        /*0502*/ 	.byte	0x3f
	.zero		1


	//   ....[56]....
        /*0504*/ 	.word	0x000145b0
        /*0508*/ 	.word	0x00000003
        /*050c*/ 	.word	0x00038800
        /*0510*/ 	.short	0x010a
        /*0512*/ 	.byte	0x3f
	.zero		1


	//   ....[57]....
        /*0514*/ 	.word	0x00014600
        /*0518*/ 	.word	0x00000000
        /*051c*/ 	.word	0x00038830
        /*0520*/ 	.short	0x010a
        /*0522*/ 	.byte	0x3f
	.zero		1


	//   ....[58]....
        /*0524*/ 	.word	0x00014660
        /*0528*/ 	.word	0x00000004
        /*052c*/ 	.word	0x00038830
        /*0530*/ 	.short	0x010a
        /*0532*/ 	.byte	0x3f
	.zero		1


	//   ....[59]....
        /*0534*/ 	.word	0x000146c0
        /*0538*/ 	.word	0x00000003
        /*053c*/ 	.word	0x00038850
        /*0540*/ 	.short	0x010a
        /*0542*/ 	.byte	0x3f
	.zero		1


	//   ....[60]....
        /*0544*/ 	.word	0x00014720
        /*0548*/ 	.word	0x00000004
        /*054c*/ 	.word	0x00038830
        /*0550*/ 	.short	0x010a
        /*0552*/ 	.byte	0x3f
	.zero		1


	//   ....[61]....
        /*0554*/ 	.word	0x00014780
        /*0558*/ 	.word	0x00000003
        /*055c*/ 	.word	0x00038850
        /*0560*/ 	.short	0x010a
        /*0562*/ 	.byte	0x3f
	.zero		1


	//   ....[62]....
        /*0564*/ 	.word	0x000147e0
        /*0568*/ 	.word	0x00000007
        /*056c*/ 	.word	0x00038850
        /*0570*/ 	.short	0x010a
        /*0572*/ 	.byte	0x3f
	.zero		1


	//   ....[63]....
        /*0574*/ 	.word	0x00014960
        /*0578*/ 	.word	0x00000008
        /*057c*/ 	.word	0x00038840
        /*0580*/ 	.short	0x010a
        /*0582*/ 	.byte	0x3f
	.zero		1


	//   ....[64]....
        /*0584*/ 	.word	0x000149c0
        /*0588*/ 	.word	0x00000008
        /*058c*/ 	.word	0x00038820
        /*0590*/ 	.short	0x010a
        /*0592*/ 	.byte	0x3f
	.zero		1


	//   ....[65]....
        /*0594*/ 	.word	0x00014a10
        /*0598*/ 	.word	0x00000003
        /*059c*/ 	.word	0x00038840
        /*05a0*/ 	.short	0x010a
        /*05a2*/ 	.byte	0x3f
	.zero		1


	//   ....[66]....
        /*05a4*/ 	.word	0x00014a60
        /*05a8*/ 	.word	0x00000002
        /*05ac*/ 	.word	0x00000060
        /*05b0*/ 	.short	0x010a
        /*05b2*/ 	.byte	0x3f
	.zero		1


	//   ....[67]....
        /*05b4*/ 	.word	0x00014ab0
        /*05b8*/ 	.word	0x00000003
        /*05bc*/ 	.word	0x00038840
        /*05c0*/ 	.short	0x010a
        /*05c2*/ 	.byte	0x3f
	.zero		1


	//   ....[68]....
        /*05c4*/ 	.word	0x00014b00
        /*05c8*/ 	.word	0x00000002
        /*05cc*/ 	.word	0x00000060
        /*05d0*/ 	.short	0x010a
        /*05d2*/ 	.byte	0x3f
	.zero		1


	//   ....[69]....
        /*05d4*/ 	.word	0x00014b50
        /*05d8*/ 	.word	0x00000002
        /*05dc*/ 	.word	0x00038840
        /*05e0*/ 	.short	0x010a
        /*05e2*/ 	.byte	0x3f
	.zero		1


	//   ....[70]....
        /*05e4*/ 	.word	0x00014ba0
        /*05e8*/ 	.word	0x00000002
        /*05ec*/ 	.word	0x00000060
        /*05f0*/ 	.short	0x010a
        /*05f2*/ 	.byte	0x3f
	.zero		1


	//   ....[71]....
        /*05f4*/ 	.word	0x00014bf0
        /*05f8*/ 	.word	0x00000003
        /*05fc*/ 	.word	0x00038860
        /*0600*/ 	.short	0x010a
        /*0602*/ 	.byte	0x3f
	.zero		1


	//   ....[72]....
        /*0604*/ 	.word	0x00014cd0
        /*0608*/ 	.word	0x00000007
        /*060c*/ 	.word	0x00038820
        /*0610*/ 	.short	0x010a
        /*0612*/ 	.byte	0x3f
	.zero		1


	//   ....[73]....
        /*0614*/ 	.word	0x00014d20
        /*0618*/ 	.word	0x00000005
        /*061c*/ 	.word	0x00000000
        /*0620*/ 	.short	0x010a
        /*0622*/ 	.byte	0x3f
	.zero		1


	//   ....[74]....
        /*0624*/ 	.word	0x00014d70
        /*0628*/ 	.word	0x00000003
        /*062c*/ 	.word	0x00000000
        /*0630*/ 	.short	0x010a
        /*0632*/ 	.byte	0x3f
	.zero		1


	//   ....[75]....
        /*0634*/ 	.word	0x00014dc0
        /*0638*/ 	.word	0x00000005
        /*063c*/ 	.word	0x00000000
        /*0640*/ 	.short	0x010a
        /*0642*/ 	.byte	0x3f
	.zero		1


	//----- nvinfo : EIATTR_NUM_MBARRIERS
	.align		4
.L_565:
        /*0644*/ 	.byte	0x03, 0x38
        /*0646*/ 	.short	0x0016


	//----- nvinfo : EIATTR_EXIT_INSTR_OFFSETS
	.align		4
        /*0648*/ 	.byte	0x04, 0x1c
        /*064a*/ 	.short	(.L_567 - .L_566)


	//   ....[0]....
.L_566:
        /*064c*/ 	.word	0x00000a30


	//   ....[1]....
        /*0650*/ 	.word	0x00011160


	//   ....[2]....
        /*0654*/ 	.word	0x000111c0


	//   ....[3]....
        /*0658*/ 	.word	0x00014340


	//   ....[4]....
        /*065c*/ 	.word	0x00014590


	//----- nvinfo : EIATTR_MAX_THREADS
	.align		4
.L_567:
        /*0660*/ 	.byte	0x04, 0x05
        /*0662*/ 	.short	(.L_569 - .L_568)
.L_568:
        /*0664*/ 	.word	0x00000180
        /*0668*/ 	.word	0x00000001
        /*066c*/ 	.word	0x00000001


	//----- nvinfo : EIATTR_CRS_STACK_SIZE
	.align		4
.L_569:
        /*0670*/ 	.byte	0x04, 0x1e
        /*0672*/ 	.short	(.L_571 - .L_570)
.L_570:
        /*0674*/ 	.word	0x00000000


	//----- nvinfo : EIATTR_CBANK_PARAM_SIZE
	.align		4
.L_571:
        /*0678*/ 	.byte	0x03, 0x19
        /*067a*/ 	.short	0x0bf0


	//----- nvinfo : EIATTR_PARAM_CBANK
	.align		4
        /*067c*/ 	.byte	0x04, 0x0a
        /*067e*/ 	.short	(.L_573 - .L_572)
	.align		4
.L_572:
        /*0680*/ 	.word	index@(.nv.constant0._ZN7cutlass13device_kernelIN5flash11enable_sm90INS1_16FlashAttnFwdSm90INS1_25CollectiveMainloopFwdSm90ILi2EN4cute5tupleIJNS5_1CILi1EEES8_S8_EEENS6_IJNS7_ILi128EEENS7_ILi80EEENS7_ILi256EEEEEELi256ENS_6half_tEfNS_4arch4Sm90ELb1ELb0ELb1ELb0ELb0ELb0ELb0ELb1ELb1ELb0ELb0ELb0EEENS1_21CollectiveEpilogueFwdINS6_IJSA_SC_SB_EEES9_SE_SG_Li256ELb0ELb0ELb0ELb0EEENS1_30DynamicPersistentTileSchedulerILi256ELi32ELb0ELb0ELb1EEEEEEEEEvNT_6ParamsE)
        /*0684*/ 	.short	0x0210
        /*0686*/ 	.short	0x0bf0


	//----- nvinfo : EIATTR_SW_WAR
	.align		4
.L_573:
        /*0688*/ 	.byte	0x04, 0x36
        /*068a*/ 	.short	(.L_575 - .L_574)
.L_574:
        /*068c*/ 	.word	0x00000008
.L_575:


//--------------------- .nv.info._ZN7cutlass13device_kernelIN5flash11enable_sm90INS1_16FlashAttnFwdSm90INS1_25CollectiveMainloopFwdSm90ILi2EN4cute5tupleIJNS5_1CILi1EEES8_S8_EEENS6_IJNS7_ILi128EEENS7_ILi80EEENS7_ILi256EEEEEELi256ENS_6half_tEfNS_4arch4Sm90ELb1ELb0ELb1ELb1ELb0ELb0ELb0ELb1ELb1ELb0ELb0ELb0EEENS1_21CollectiveEpilogueFwdINS6_IJSA_SC_SB_EEES9_SE_SG_Li256ELb1ELb0ELb0ELb0EEENS1_36VarlenDynamicPersistentTileSchedulerILi128ELi80ELi256ELi32ELb0ELb0ELb1ELb1ELb1ELb1EEEEEEEEEvNT_6ParamsE --------------------------
	.section	.nv.info._ZN7cutlass13device_kernelIN5flash11enable_sm90INS1_16FlashAttnFwdSm90INS1_25CollectiveMainloopFwdSm90ILi2EN4cute5tupleIJNS5_1CILi1EEES8_S8_EEENS6_IJNS7_ILi128EEENS7_ILi80EEENS7_ILi256EEEEEELi256ENS_6half_tEfNS_4arch4Sm90ELb1ELb0ELb1ELb1ELb0ELb0ELb0ELb1ELb1ELb0ELb0ELb0EEENS1_21CollectiveEpilogueFwdINS6_IJSA_SC_SB_EEES9_SE_SG_Li256ELb1ELb0ELb0ELb0EEENS1_36VarlenDynamicPersistentTileSchedulerILi128ELi80ELi256ELi32ELb0ELb0ELb1ELb1ELb1ELb1EEEEEEEEEvNT_6ParamsE,"",@"SHT_CUDA_INFO"
	.sectionflags	@""
	.align	4


	//----- nvinfo : EIATTR_CUDA_API_VERSION
	.align		4
        /*0000*/ 	.byte	0x04, 0x37
        /*0002*/ 	.short	(.L_577 - .L_576)
.L_576:
        /*0004*/ 	.word	0x00000082


	//----- nvinfo : EIATTR_KPARAM_INFO
	.align		4
.L_577:
        /*0008*/ 	.byte	0x04, 0x17
        /*000a*/ 	.short	(.L_579 - .L_578)
.L_578:
        /*000c*/ 	.word	0x00000000
        /*0010*/ 	.short	0x0000
        /*0012*/ 	.short	0x0070
        /*0014*/ 	.byte	0x00, 0xf0, 0x01, 0x28


	//----- nvinfo : EIATTR_SPARSE_MMA_MASK
	.align		4
.L_579:
        /*0018*/ 	.byte	0x03, 0x50
        /*001a*/ 	.short	0x0000


	//----- nvinfo : EIATTR_MAXREG_COUNT
	.align		4
        /*001c*/ 	.byte	0x03, 0x1b
        /*001e*/ 	.short	0x00a8


	//----- nvinfo : EIATTR_NUM_BARRIERS
	.align		4
        /*0020*/ 	.byte	0x02, 0x4c
        /*0022*/ 	.byte	0x09
	.zero		1


	//----- nvinfo : EIATTR_EXTERNS
	.align		4
        /*0024*/ 	.byte	0x04, 0x0f
        /*0026*/ 	.short	(.L_581 - .L_580)


	//   ....[0]....
	.align		4
.L_580:
        /*0028*/ 	.word	index@(__assertfail)


	//----- nvinfo : EIATTR_ANNOTATIONS
	.align		4
.L_581:
        /*002c*/ 	.byte	0x04, 0x55
        /*002e*/ 	.short	(.L_583 - .L_582)


	//   ....[0]....
.L_582:
        /* <DEDUP_REMOVED lines=33> */


	//----- nvinfo : EIATTR_MERCURY_ISA_VERSION
	.align		4
.L_583:
        /*0230*/ 	.byte	0x03, 0x5f
        /*0232*/ 	.short	0x0101


	//----- nvinfo : EIATTR_UNUSED_LOAD_BYTE_OFFSET
	.align		4
        /*0234*/ 	.byte	0x04, 0x44
        /*0236*/ 	.short	(.L_585 - .L_584)


	//   ....[0]....
.L_584:
        /*0238*/ 	.word	0x00000a40
        /*023c*/ 	.word	0x0000fff0


	//   ....[1]....
        /*0240*/ 	.word	0x0000fb30
        /*0244*/ 	.word	0x0000fff0


	//----- nvinfo : EIATTR_INT_WARP_WIDE_INSTR_OFFSETS
	.align		4
.L_585:
        /*0248*/ 	.byte	0x04, 0x31
        /*024a*/ 	.short	(.L_587 - .L_586)


	//   ....[0]....
.L_586:
        /*024c*/ 	.word	0x00000160


	//   ....[1]....
        /*0250*/ 	.word	0x000001a0


	//   ....[2]....
        /*0254*/ 	.word	0x00000210


	//   ....[3]....
        /*0258*/ 	.word	0x00013ac0


	//   ....[4]....
        /*025c*/ 	.word	0x00013b60


	//   ....[5]....
        /*0260*/ 	.word	0x00013ff0


	//   ....[6]....
        /*0264*/ 	.word	0x00014020


	//   ....[7]....
        /*0268*/ 	.word	0x00014230


	//   ....[8]....
        /*026c*/ 	.word	0x00014320


	//   ....[9]....
        /*0270*/ 	.word	0x00014410


	//   ....[10]....
        /*0274*/ 	.word	0x00016a90


	//   ....[11]....
        /*0278*/ 	.word	0x00016b30


	//----- nvinfo : EIATTR_COOP_GROUP_MASK_REGIDS
	.align		4
.L_587:
        /*027c*/ 	.byte	0x04, 0x29
        /*027e*/ 	.short	(.L_589 - .L_588)


	//   ....[0]....
.L_588:
        /*0280*/ 	.word	0xffffffff


	//   ....[1]....
        /*0284*/ 	.word	0xffffffff


	//   ....[2]....
        /*0288*/ 	.word	0xffffffff


	//   ....[3]....
        /*028c*/ 	.word	0xffffffff


	//   ....[4]....
        /*0290*/ 	.word	0xffffffff


	//   ....[5]....
        /*0294*/ 	.word	0xffffffff


	//   ....[6]....
        /*0298*/ 	.word	0xffffffff


	//   ....[7]....
        /*029c*/ 	.word	0xffffffff


	//   ....[8]....
        /*02a0*/ 	.word	0xffffffff


	//   ....[9]....
        /*02a4*/ 	.word	0xffffffff


	//   ....[10]....
        /*02a8*/ 	.word	0xffffffff


	//   ....[11]....
        /*02ac*/ 	.word	0xffffffff


	//   ....[12]....
        /*02b0*/ 	.word	0xffffffff


	//   ....[13]....
        /*02b4*/ 	.word	0xffffffff


	//   ....[14]....
        /*02b8*/ 	.word	0xffffffff


	//   ....[15]....
        /*02bc*/ 	.word	0xffffffff


	//   ....[16]....
        /*02c0*/ 	.word	0xffffffff


	//   ....[17]....
        /*02c4*/ 	.word	0xffffffff


	//   ....[18]....
        /*02c8*/ 	.word	0xffffffff


	//   ....[19]....
        /*02cc*/ 	.word	0xffffffff


	//   ....[20]....
        /*02d0*/ 	.word	0xffffffff


	//   ....[21]....
        /*02d4*/ 	.word	0xffffffff


	//   ....[22]....
        /*02d8*/ 	.word	0xffffffff


	//   ....[23]....
        /*02dc*/ 	.word	0xffffffff


	//   ....[24]....
        /*02e0*/ 	.word	0xffffffff


	//   ....[25]....
        /*02e4*/ 	.word	0xffffffff


	//   ....[26]....
        /*02e8*/ 	.word	0xffffffff


	//   ....[27]....
        /*02ec*/ 	.word	0xffffffff


	//   ....[28]....
        /*02f0*/ 	.word	0xffffffff


	//   ....[29]....
        /*02f4*/ 	.word	0xffffffff


	//   ....[30]....
        /*02f8*/ 	.word	0xffffffff


	//   ....[31]....
        /*02fc*/ 	.word	0xffffffff


	//   ....[32]....
        /*0300*/ 	.word	0xffffffff


	//   ....[33]....
        /*0304*/ 	.word	0xffffffff


	//   ....[34]....
        /*0308*/ 	.word	0xffffffff


	//   ....[35]....
        /*030c*/ 	.word	0xffffffff


	//   ....[36]....
        /*0310*/ 	.word	0xffffffff


	//   ....[37]....
        /*0314*/ 	.word	0xffffffff


	//   ....[38]....
        /*0318*/ 	.word	0xffffffff


	//   ....[39]....
        /*031c*/ 	.word	0xffffffff


	//   ....[40]....
        /*0320*/ 	.word	0xffffffff


	//   ....[41]....
        /*0324*/ 	.word	0xffffffff


	//   ....[42]....
        /*0328*/ 	.word	0xffffffff


	//   ....[43]....
        /*032c*/ 	.word	0xffffffff


	//   ....[44]....
        /*0330*/ 	.word	0xffffffff


	//   ....[45]....
        /*0334*/ 	.word	0xffffffff


	//   ....[46]....
        /*0338*/ 	.word	0xffffffff


	//   ....[47]....
        /*033c*/ 	.word	0xffffffff


	//   ....[48]....
        /*0340*/ 	.word	0xffffffff


	//   ....[49]....
        /*0344*/ 	.word	0xffffffff


	//   ....[50]....
        /*0348*/ 	.word	0xffffffff


	//   ....[51]....
        /*034c*/ 	.word	0xffffffff


	//   ....[52]....
        /*0350*/ 	.word	0xffffffff


	//   ....[53]....
        /*0354*/ 	.word	0xffffffff


	//   ....[54]....
        /*0358*/ 	.word	0xffffffff


	//   ....[55]....
        /*035c*/ 	.word	0xffffffff


	//   ....[56]....
        /*0360*/ 	.word	0xffffffff


	//   ....[57]....
        /*0364*/ 	.word	0xffffffff


	//   ....[58]....
        /*0368*/ 	.word	0x0500000f


	//   ....[59]....
        /*036c*/ 	.word	0x0500000f


	//   ....[60]....
        /*0370*/ 	.word	0x0500000f


	//   ....[61]....
        /*0374*/ 	.word	0x0500000f


	//   ....[62]....
        /*0378*/ 	.word	0x0500000f


	//   ....[63]....
        /*037c*/ 	.word	0x0500000f


	//   ....[64]....
        /*0380*/ 	.word	0x0500000f


	//   ....[65]....
        /*0384*/ 	.word	0x0500000f


	//   ....[66]....
        /*0388*/ 	.word	0x0500000f


	//   ....[67]....
        /*038c*/ 	.word	0x0500000f


	//   ....[68]....
        /*0390*/ 	.word	0x0500000f


	//   ....[69]....
        /*0394*/ 	.word	0x0500000f


	//   ....[70]....
        /*0398*/ 	.word	0x0500000f


	//   ....[71]....
        /*039c*/ 	.word	0x0500000f


	//   ....[72]....
        /*03a0*/ 	.word	0x0500000f


	//   ....[73]....
        /*03a4*/ 	.word	0x0500000f


	//   ....[74]....
        /*03a8*/ 	.word	0x0500000f


	//   ....[75]....
        /*03ac*/ 	.word	0x0500000f


	//   ....[76]....
        /*03b0*/ 	.word	0x0500000f


	//----- nvinfo : EIATTR_COOP_GROUP_INSTR_OFFSETS
	.align		4
.L_589:
        /*03b4*/ 	.byte	0x04, 0x28
        /*03b6*/ 	.short	(.L_591 - .L_590)


	//   ....[0]....
.L_590:
        /*03b8*/ 	.word	0x00000060


	//   ....[1]....
        /*03bc*/ 	.word	0x00000170


	//   ....[2]....
        /*03c0*/ 	.word	0x000001c0


	//   ....[3]....
        /*03c4*/ 	.word	0x000003f0


	//   ....[4]....
        /*03c8*/ 	.word	0x00000550


	//   ....[5]....
        /*03cc*/ 	.word	0x00000670


	//   ....[6]....
        /*03d0*/ 	.word	0x000007d0


	//   ....[7]....
        /*03d4*/ 	.word	0x000018a0


	//   ....[8]....
        /*03d8*/ 	.word	0x00005080


	//   ....[9]....
        /*03dc*/ 	.word	0x00005170


	//   ....[10]....
        /*03e0*/ 	.word	0x000055f0


	//   ....[11]....
        /*03e4*/ 	.word	0x00005670


	//   ....[12]....
        /*03e8*/ 	.word	0x00009680


	//   ....[13]....
        /*03ec*/ 	.word	0x00009750


	//   ....[14]....
        /*03f0*/ 	.word	0x00009d50


	//   ....[15]....
        /*03f4*/ 	.word	0x00009dd0


	//   ....[16]....
        /*03f8*/ 	.word	0x0000d6a0


	//   ....[17]....
        /*03fc*/ 	.word	0x0000d700


	//   ....[18]....
        /*0400*/ 	.word	0x0000dac0


	//   ....[19]....
        /*0404*/ 	.word	0x0000db10


	//   ....[20]....
        /*0408*/ 	.word	0x0000ee30


	//   ....[21]....
        /*040c*/ 	.word	0x0000ee70


	//   ....[22]....
        /*0410*/ 	.word	0x0000ef40


	//   ....[23]....
        /*0414*/ 	.word	0x0000ef70


	//   ....[24]....
        /*0418*/ 	.word	0x00012860


	//   ....[25]....
        /*041c*/ 	.word	0x000129f0


	//   ....[26]....
        /*0420*/ 	.word	0x00012a20


	//   ....[27]....
        /*0424*/ 	.word	0x00012a60


	//   ....[28]....
        /*0428*/ 	.word	0x00012ad0


	//   ....[29]....
        /*042c*/ 	.word	0x00012b30


	//   ....[30]....
        /*0430*/ 	.word	0x00012b70


	//   ....[31]....
        /*0434*/ 	.word	0x00012d20


	//   ....[32]....
        /*0438*/ 	.word	0x00012d80


	//   ....[33]....
        /*043c*/ 	.word	0x00012dc0


	//   ....[34]....
        /*0440*/ 	.word	0x00012e00


	//   ....[35]....
        /*0444*/ 	.word	0x00012e30


	//   ....[36]....
        /*0448*/ 	.word	0x00012e60


	//   ....[37]....
        /*044c*/ 	.word	0x00012f00


	//   ....[38]....
        /*0450*/ 	.word	0x00012f60


	//   ....[39]....
        /*0454*/ 	.word	0x00012ff0


	//   ....[40]....
        /*0458*/ 	.word	0x00016fe0


	//   ....[41]....
        /*045c*/ 	.word	0x00016ff0


	//   ....[42]....
        /*0460*/ 	.word	0x00017110


	//   ....[43]....
        /*0464*/ 	.word	0x00017170


	//   ....[44]....
        /*0468*/ 	.word	0x000171b0


	//   ....[45]....
        /*046c*/ 	.word	0x000171f0


	//   ....[46]....
        /*0470*/ 	.word	0x00017220


	//   ....[47]....
        /*0474*/ 	.word	0x00017250


	//   ....[48]....
        /*0478*/ 	.word	0x000173f0


	//   ....[49]....
        /*047c*/ 	.word	0x00017450


	//   ....[50]....
        /*0480*/ 	.word	0x00017490


	//   ....[51]....
        /*0484*/ 	.word	0x000174d0


	//   ....[52]....
        /*0488*/ 	.word	0x00017500


	//   ....[53]....
        /*048c*/ 	.word	0x00017530


	//   ....[54]....
        /*0490*/ 	.word	0x000175f0


	//   ....[55]....
        /*0494*/ 	.word	0x00017610


	//   ....[56]....
        /*0498*/ 	.word	0x00017680


	//   ....[57]....
        /*049c*/ 	.word	0x00017d20


	//   ....[58]....
        /*04a0*/ 	.word	0x00018330


	//   ....[59]....
        /*04a4*/ 	.word	0x00018750


	//   ....[60]....
        /*04a8*/ 	.word	0x000187e0


	//   ....[61]....
        /*04ac*/ 	.word	0x00018880


	//   ....[62]....
        /*04b0*/ 	.word	0x00018930


	//   ....[63]....
        /*04b4*/ 	.word	0x000189b0


	//   ....[64]....
        /*04b8*/ 	.word	0x00018a30


	//   ....[65]....
        /*04bc*/ 	.word	0x00018ab0


	//   ....[66]....
        /*04c0*/ 	.word	0x00018b30


	//   ....[67]....
        /*04c4*/ 	.word	0x00018bc0


	//   ....[68]....
        /*04c8*/ 	.word	0x00018c70


	//   ....[69]....
        /*04cc*/ 	.word	0x00018cf0


	//   ....[70]....
        /*04d0*/ 	.word	0x00018d70


	//   ....[71]....
        /*04d4*/ 	.word	0x00018df0


	//   ....[72]....
        /*04d8*/ 	.word	0x00018e70


	//   ....[73]....
        /*04dc*/ 	.word	0x00018ee0


	//   ....[74]....
        /*04e0*/ 	.word	0x00018f80


	//   ....[75]....
        /*04e4*/ 	.word	0x00019010


	//   ....[76]....
        /*04e8*/ 	.word	0x00019140


	//----- nvinfo : EIATTR_REG_RECONFIG
	.align		4
.L_591:
        /*04ec*/ 	.byte	0x01, 0x54
	.zero		2


	//----- nvinfo : EIATTR_SYSCALL_OFFSETS
	.align		4
        /*04f0*/ 	.byte	0x04, 0x46
        /*04f2*/ 	.short	(.L_593 - .L_592)


	//   ....[0]....
.L_592:
        /*04f4*/ 	.word	0x00001a90


	//   ....[1]....
        /*04f8*/ 	.word	0x00013cf0


	//   ....[2]....
        /*04fc*/ 	.word	0x00013e30


	//   ....[3]....
        /*0500*/ 	.word	0x00013f30


	//----- nvinfo : EIATTR_MBARRIER_INSTR_OFFSETS
	.align		4
.L_593:
        /*0504*/ 	.byte	0x04, 0x39
        /*0506*/ 	.short	(.L_595 - .L_594)


	//   ....[0]....
.L_594:
        /*0508*/ 	.word	0x000002a0
        /*050c*/ 	.word	0x000000ff
        /*0510*/ 	.word	0x00038800
        /*0514*/ 	.short	0x0100
        /*0516*/ 	.byte	0x08
	.zero		1


	//   ....[1]....
        /*0518*/ 	.word	0x000002b0
        /*051c*/ 	.word	0x000000ff
        /*0520*/ 	.word	0x00038820
        /*0524*/ 	.short	0x0100
        /*0526*/ 	.byte	0x08
	.zero		1


	//   ....[2]....
        /*0528*/ 	.word	0x000003a0
        /*052c*/ 	.word	0x000000ff
        /*0530*/ 	.word	0x00038830
        /*0534*/ 	.short	0x0100
        /*0536*/ 	.byte	0x08
	.zero		1


	//   ....[3]....
        /*0538*/ 	.word	0x000003b0
        /*053c*/ 	.word	0x000000ff
        /*0540*/ 	.word	0x00038840
        /*0544*/ 	.short	0x0100
        /*0546*/ 	.byte	0x08
	.zero		1


	//   ....[4]....
        /*0548*/ 	.word	0x000003c0
        /*054c*/ 	.word	0x000000ff
        /*0550*/ 	.word	0x00038838
        /*0554*/ 	.short	0x0100
        /*0556*/ 	.byte	0x08
	.zero		1


	//   ....[5]....
        /*0558*/ 	.word	0x000003d0
        /*055c*/ 	.word	0x000000ff
        /*0560*/ 	.word	0x00038848
        /*0564*/ 	.short	0x0100
        /*0566*/ 	.byte	0x08
	.zero		1


	//   ....[6]....
        /*0568*/ 	.word	0x00000500
        /*056c*/ 	.word	0x000000ff
        /*0570*/ 	.word	0x00038850
        /*0574*/ 	.short	0x0100
        /*0576*/ 	.byte	0x08
	.zero		1


	//   ....[7]....
        /*0578*/ 	.word	0x00000510
        /*057c*/ 	.word	0x000000ff
        /*0580*/ 	.word	0x00038860
        /*0584*/ 	.short	0x0100
        /*0586*/ 	.byte	0x08
	.zero		1


	//   ....[8]....
        /*0588*/ 	.word	0x00000520
        /*058c*/ 	.word	0x000000ff
        /*0590*/ 	.word	0x00038858
        /*0594*/ 	.short	0x0100
        /*0596*/ 	.byte	0x08
	.zero		1


	//   ....[9]....
        /*0598*/ 	.word	0x00000530
        /*059c*/ 	.word	0x000000ff
        /*05a0*/ 	.word	0x00038868
        /*05a4*/ 	.short	0x0100
        /*05a6*/ 	.byte	0x08
	.zero		1


	//   ....[10]....
        /*05a8*/ 	.word	0x00000620
        /*05ac*/ 	.word	0x000000ff
        /*05b0*/ 	.word	0x00038870
        /*05b4*/ 	.short	0x0100
        /*05b6*/ 	.byte	0x06
	.zero		1


	//   ....[11]....
        /*05b8*/ 	.word	0x00000630
        /*05bc*/ 	.word	0x000000ff
        /*05c0*/ 	.word	0x00038880
        /*05c4*/ 	.short	0x0100
        /*05c6*/ 	.byte	0x06
	.zero		1


	//   ....[12]....
        /*05c8*/ 	.word	0x00000640
        /*05cc*/ 	.word	0x000000ff
        /*05d0*/ 	.word	0x00038878
        /*05d4*/ 	.short	0x0100
        /*05d6*/ 	.byte	0x06
	.zero		1


	//   ....[13]....
        /*05d8*/ 	.word	0x00000650
        /*05dc*/ 	.word	0x000000ff
        /*05e0*/ 	.word	0x00038888
        /*05e4*/ 	.short	0x0100
        /*05e6*/ 	.byte	0x06
	.zero		1


	//   ....[14]....
        /*05e8*/ 	.word	0x00000780
        /*05ec*/ 	.word	0x000000ff
        /*05f0*/ 	.word	0x00038890
        /*05f4*/ 	.short	0x0100
        /*05f6*/ 	.byte	0x08
	.zero		1


	//   ....[15]....
        /*05f8*/ 	.word	0x00000790
        /*05fc*/ 	.word	0x000000ff
        /*0600*/ 	.word	0x000388a0
        /*0604*/ 	.short	0x0100
        /*0606*/ 	.byte	0x08
	.zero		1


	//   ....[16]....
        /*0608*/ 	.word	0x000007a0
        /*060c*/ 	.word	0x000000ff
        /*0610*/ 	.word	0x00038898
        /*0614*/ 	.short	0x0100
        /*0616*/ 	.byte	0x08
	.zero		1


	//   ....[17]....
        /*0618*/ 	.word	0x000007b0
        /*061c*/ 	.word	0x000000ff
        /*0620*/ 	.word	0x000388a8
        /*0624*/ 	.short	0x0100
        /*0626*/ 	.byte	0x08
	.zero		1


	//   ....[18]....
        /*0628*/ 	.word	0x000008e0
        /*062c*/ 	.word	0x000000ff
        /*0630*/ 	.word	0x000388b0
        /*0634*/ 	.short	0x0100
        /*0636*/ 	.byte	0x08
	.zero		1


	//   ....[19]....
        /*0638*/ 	.word	0x000008f0
        /*063c*/ 	.word	0x000000ff
        /*0640*/ 	.word	0x000388c0
        /*0644*/ 	.short	0x0100
        /*0646*/ 	.byte	0x08
	.zero		1


	//   ....[20]....
        /*0648*/ 	.word	0x00000900
        /*064c*/ 	.word	0x000000ff
        /*0650*/ 	.word	0x000388b8
        /*0654*/ 	.short	0x0100
        /*0656*/ 	.byte	0x08
	.zero		1


	//   ....[21]....
        /*0658*/ 	.word	0x00000910
        /*065c*/ 	.word	0x000000ff
        /*0660*/ 	.word	0x000388c8
        /*0664*/ 	.short	0x0100
        /*0666*/ 	.byte	0x08
	.zero		1


	//   ....[22]....
        /*0668*/ 	.word	0x00001b40
        /*066c*/ 	.word	0x000000ff
        /*0670*/ 	.word	0x00038800
        /*0674*/ 	.short	0x010a
        /*0676*/ 	.byte	0x06
	.zero		1


	//   ....[23]....
        /*0678*/ 	.word	0x00001be0
        /*067c*/ 	.word	0x00000000
        /*0680*/ 	.word	0x00038830
        /*0684*/ 	.short	0x010a
        /*0686*/ 	.byte	0x3f
	.zero		1


	//   ....[24]....
        /*0688*/ 	.word	0x00001c50
        /*068c*/ 	.word	0x00000000
        /*0690*/ 	.word	0x00038830
        /*0694*/ 	.short	0x010a
        /*0696*/ 	.byte	0x3f
	.zero		1


	//   ....[25]....
        /*0698*/ 	.word	0x00004ee0
        /*069c*/ 	.word	0x00000000
        /*06a0*/ 	.word	0x00000000
        /*06a4*/ 	.short	0x0101
        /*06a6*/ 	.byte	0x3f
	.zero		1


	//   ....[26]....
        /*06a8*/ 	.word	0x00006570
        /*06ac*/ 	.word	0x000000ff
        /*06b0*/ 	.word	0x00038830
        /*06b4*/ 	.short	0x010a
        /*06b6*/ 	.byte	0x04
	.zero		1


	//   ....[27]....
        /*06b8*/ 	.word	0x000065c0
        /*06bc*/ 	.word	0x000000ff
        /*06c0*/ 	.word	0x00038830
        /*06c4*/ 	.short	0x010a
        /*06c6*/ 	.byte	0x04
	.zero		1


	//   ....[28]....
        /*06c8*/ 	.word	0x00008a80
        /*06cc*/ 	.word	0x000000ff
        /*06d0*/ 	.word	0x00038850
        /*06d4*/ 	.short	0x010a
        /*06d6*/ 	.byte	0x04
	.zero		1


	//   ....[29]....
        /*06d8*/ 	.word	0x00008ac0
        /*06dc*/ 	.word	0x000000ff
        /*06e0*/ 	.word	0x00038850
        /*06e4*/ 	.short	0x010a
        /*06e6*/ 	.byte	0x04
	.zero		1


	//   ....[30]....
        /*06e8*/ 	.word	0x0000a2d0
        /*06ec*/ 	.word	0x0000000e
        /*06f0*/ 	.word	0x00000000
        /*06f4*/ 	.short	0x0101
        /*06f6*/ 	.byte	0x3f
	.zero		1


	//   ....[31]....
        /*06f8*/ 	.word	0x0000a340
        /*06fc*/ 	.word	0x0000009f
        /*0700*/ 	.word	0x00000000
        /*0704*/ 	.short	0x0101
        /*0706*/ 	.byte	0x3f
	.zero		1


	//   ....[32]....
        /*0708*/ 	.word	0x0000a740
        /*070c*/ 	.word	0x000000ff
        /*0710*/ 	.word	0x00038830
        /*0714*/ 	.short	0x010a
        /*0716*/ 	.byte	0x04
	.zero		1


	//   ....[33]....
        /*0718*/ 	.word	0x0000a780
        /*071c*/ 	.word	0x000000ff
        /*0720*/ 	.word	0x00038830
        /*0724*/ 	.short	0x010a
        /*0726*/ 	.byte	0x04
	.zero		1


	//   ....[34]....
        /*0728*/ 	.word	0x0000d030
        /*072c*/ 	.word	0x000000ff
        /*0730*/ 	.word	0x00038850
        /*0734*/ 	.short	0x010a
        /*0736*/ 	.byte	0x04
	.zero		1


	//   ....[35]....
        /*0738*/ 	.word	0x0000d070
        /*073c*/ 	.word	0x000000ff
        /*0740*/ 	.word	0x00038850
        /*0744*/ 	.short	0x010a
        /*0746*/ 	.byte	0x04
	.zero		1


	//   ....[36]....
        /*0748*/ 	.word	0x0000e1f0
        /*074c*/ 	.word	0x00000015
        /*0750*/ 	.word	0x00000000
        /*0754*/ 	.short	0x0101
        /*0756*/ 	.byte	0x3f
	.zero		1


	//   ....[37]....
        /*0758*/ 	.word	0x0000e260
        /*075c*/ 	.word	0x00000017
        /*0760*/ 	.word	0x00000000
        /*0764*/ 	.short	0x0101
        /*0766*/ 	.byte	0x3f
	.zero		1


	//   ....[38]....
        /*0768*/ 	.word	0x0000eda0
        /*076c*/ 	.word	0x000000ff
        /*0770*/ 	.word	0x00038850
        /*0774*/ 	.short	0x010a
        /*0776*/ 	.byte	0x07
	.zero		1


	//   ....[39]....
        /*0778*/ 	.word	0x0000ede0
        /*077c*/ 	.word	0x000000ff
        /*0780*/ 	.word	0x00038850
        /*0784*/ 	.short	0x010a
        /*0786*/ 	.byte	0x07
	.zero		1


	//   ....[40]....
        /*0788*/ 	.word	0x0000f2d0
        /*078c*/ 	.word	0x00000009
        /*0790*/ 	.word	0x00000000
        /*0794*/ 	.short	0x0101
        /*0796*/ 	.byte	0x3f
	.zero		1


	//   ....[41]....
        /*0798*/ 	.word	0x00011350
        /*079c*/ 	.word	0x00000013
        /*07a0*/ 	.word	0x00000000
        /*07a4*/ 	.short	0x0101
        /*07a6*/ 	.byte	0x3f
	.zero		1


	//   ....[42]....
        /*07a8*/ 	.word	0x00014760
        /*07ac*/ 	.word	0x00000008
        /*07b0*/ 	.word	0x00038840
        /*07b4*/ 	.short	0x010a
        /*07b6*/ 	.byte	0x3f
	.zero		1


	//   ....[43]....
        /*07b8*/ 	.word	0x00014dd0
        /*07bc*/ 	.word	0x00000009
        /*07c0*/ 	.word	0x00038820
        /*07c4*/ 	.short	0x010a
        /*07c6*/ 	.byte	0x3f
	.zero		1


	//   ....[44]....
        /*07c8*/ 	.word	0x00015100
        /*07cc*/ 	.word	0x00000002
        /*07d0*/ 	.word	0x00038840
        /*07d4*/ 	.short	0x010a
        /*07d6*/ 	.byte	0x3f
	.zero		1


	//   ....[45]....
        /*07d8*/ 	.word	0x00015450
        /*07dc*/ 	.word	0x00000003
        /*07e0*/ 	.word	0x00000060
        /*07e4*/ 	.short	0x010a
        /*07e6*/ 	.byte	0x3f
	.zero		1


	//   ....[46]....
        /*07e8*/ 	.word	0x00015ac0
        /*07ec*/ 	.word	0x00000002
        /*07f0*/ 	.word	0x00038840
        /*07f4*/ 	.short	0x010a
        /*07f6*/ 	.byte	0x3f
	.zero		1


	//   ....[47]....
        /*07f8*/ 	.word	0x00015e10
        /*07fc*/ 	.word	0x00000003
        /*0800*/ 	.word	0x00000060
        /*0804*/ 	.short	0x010a
        /*0806*/ 	.byte	0x3f
	.zero		1


	//   ....[48]....
        /*0808*/ 	.word	0x00016380
        /*080c*/ 	.word	0x00000002
        /*0810*/ 	.word	0x00038840
        /*0814*/ 	.short	0x010a
        /*0816*/ 	.byte	0x3f
	.zero		1


	//   ....[49]....
        /*0818*/ 	.word	0x000166d0
        /*081c*/ 	.word	0x00000002
        /*0820*/ 	.word	0x00000060
        /*0824*/ 	.short	0x010a
        /*0826*/ 	.byte	0x3f
	.zero		1


	//   ....[50]....
        /*0828*/ 	.word	0x00016bf0
        /*082c*/ 	.word	0x00000003
        /*0830*/ 	.word	0x00038860
        /*0834*/ 	.short	0x010a
        /*0836*/ 	.byte	0x3f
	.zero		1


	//   ....[51]....
        /*0838*/ 	.word	0x00017ca0
        /*083c*/ 	.word	0x00000000
        /*0840*/ 	.word	0x00038820
        /*0844*/ 	.short	0x010a
        /*0846*/ 	.byte	0x3f
	.zero		1


	//   ....[52]....
        /*0848*/ 	.word	0x00017e80
        /*084c*/ 	.word	0x00000006
        /*0850*/ 	.word	0x00000000
        /*0854*/ 	.short	0x010a
        /*0856*/ 	.byte	0x3f
	.zero		1


	//   ....[53]....
        /*0858*/ 	.word	0x00017ef0
        /*085c*/ 	.word	0x00000007
        /*0860*/ 	.word	0x00000000
        /*0864*/ 	.short	0x010a
        /*0866*/ 	.byte	0x3f
	.zero		1


	//   ....[54]....
        /*0868*/ 	.word	0x00017f60
        /*086c*/ 	.word	0x00000004
        /*0870*/ 	.word	0x00000000
        /*0874*/ 	.short	0x010a
        /*0876*/ 	.byte	0x3f
	.zero		1


	//   ....[55]....
        /*0878*/ 	.word	0x00017f90
        /*087c*/ 	.word	0x00000003
        /*0880*/ 	.word	0x00000000
        /*0884*/ 	.short	0x010a
        /*0886*/ 	.byte	0x3f
	.zero		1


	//   ....[56]....
        /*0888*/ 	.word	0x00018010
        /*088c*/ 	.word	0x00000003
        /*0890*/ 	.word	0x00038800
        /*0894*/ 	.short	0x010a
        /*0896*/ 	.byte	0x3f
	.zero		1


	//   ....[57]....
        /*0898*/ 	.word	0x00018060
        /*089c*/ 	.word	0x00000000
        /*08a0*/ 	.word	0x00038830
        /*08a4*/ 	.short	0x010a
        /*08a6*/ 	.byte	0x3f
	.zero		1


	//   ....[58]....
        /*08a8*/ 	.word	0x000180d0
        /*08ac*/ 	.word	0x00000004
        /*08b0*/ 	.word	0x00038830
        /*08b4*/ 	.short	0x010a
        /*08b6*/ 	.byte	0x3f
	.zero		1


	//   ....[59]....
        /*08b8*/ 	.word	0x00018130
        /*08bc*/ 	.word	0x00000003
        /*08c0*/ 	.word	0x00038850
        /*08c4*/ 	.short	0x010a
        /*08c6*/ 	.byte	0x3f
	.zero		1


	//   ....[60]....
        /*08c8*/ 	.word	0x00018190
        /*08cc*/ 	.word	0x00000004
        /*08d0*/ 	.word	0x00038830
        /*08d4*/ 	.short	0x010a
        /*08d6*/ 	.byte	0x3f
	.zero		1


	//   ....[61]....
        /*08d8*/ 	.word	0x000181f0
        /*08dc*/ 	.word	0x00000003
        /*08e0*/ 	.word	0x00038850
        /*08e4*/ 	.short	0x010a
        /*08e6*/ 	.byte	0x3f
	.zero		1


	//   ....[62]....
        /*08e8*/ 	.word	0x00018250
        /*08ec*/ 	.word	0x00000007
        /*08f0*/ 	.word	0x00038850
        /*08f4*/ 	.short	0x010a
        /*08f6*/ 	.byte	0x3f
	.zero		1


	//   ....[63]....
        /*08f8*/ 	.word	0x000183f0
        /*08fc*/ 	.word	0x00000008
        /*0900*/ 	.word	0x00038840
        /*0904*/ 	.short	0x010a
        /*0906*/ 	.byte	0x3f
	.zero		1


	//   ....[64]....
        /*0908*/ 	.word	0x00018470
        /*090c*/ 	.word	0x00000008
        /*0910*/ 	.word	0x00038820
        /*0914*/ 	.short	0x010a
        /*0916*/ 	.byte	0x3f
	.zero		1


	//   ....[65]....
        /*0918*/ 	.word	0x000184c0
        /*091c*/ 	.word	0x00000002
        /*0920*/ 	.word	0x00038840
        /*0924*/ 	.short	0x010a
        /*0926*/ 	.byte	0x3f
	.zero		1


	//   ....[66]....
        /*0928*/ 	.word	0x00018510
        /*092c*/ 	.word	0x00000003
        /*0930*/ 	.word	0x00000060
        /*0934*/ 	.short	0x010a
        /*0936*/ 	.byte	0x3f
	.zero		1


	//   ....[67]....
        /*0938*/ 	.word	0x00018560
        /*093c*/ 	.word	0x00000002
        /*0940*/ 	.word	0x00038840
        /*0944*/ 	.short	0x010a
        /*0946*/ 	.byte	0x3f
	.zero		1


	//   ....[68]....
        /*0948*/ 	.word	0x000185b0
        /*094c*/ 	.word	0x00000003
        /*0950*/ 	.word	0x00000060
        /*0954*/ 	.short	0x010a
        /*0956*/ 	.byte	0x3f
	.zero		1


	//   ....[69]....
        /*0958*/ 	.word	0x00018600
        /*095c*/ 	.word	0x00000002
        /*0960*/ 	.word	0x00038840
        /*0964*/ 	.short	0x010a
        /*0966*/ 	.byte	0x3f
	.zero		1


	//   ....[70]....
        /*0968*/ 	.word	0x00018650
        /*096c*/ 	.word	0x00000002
        /*0970*/ 	.word	0x00000060
        /*0974*/ 	.short	0x010a
        /*0976*/ 	.byte	0x3f
	.zero		1


	//   ....[71]....
        /*0978*/ 	.word	0x000186a0
        /*097c*/ 	.word	0x00000003
        /*0980*/ 	.word	0x00038860
        /*0984*/ 	.short	0x010a
        /*0986*/ 	.byte	0x3f
	.zero		1


	//   ....[72]....
        /*0988*/ 	.word	0x00019060
        /*098c*/ 	.word	0x00000000
        /*0990*/ 	.word	0x00038820
        /*0994*/ 	.short	0x010a
        /*0996*/ 	.byte	0x3f
	.zero		1


	//   ....[73]....
        /*0998*/ 	.word	0x00019200
        /*099c*/ 	.word	0x00000006
        /*09a0*/ 	.word	0x00000000
        /*09a4*/ 	.short	0x010a
        /*09a6*/ 	.byte	0x3f
	.zero		1


	//   ....[74]....
        /*09a8*/ 	.word	0x00019250
        /*09ac*/ 	.word	0x00000007
        /*09b0*/ 	.word	0x00000000
        /*09b4*/ 	.short	0x010a
        /*09b6*/ 	.byte	0x3f
	.zero		1


	//   ....[75]....
        /*09b8*/ 	.word	0x000192a0
        /*09bc*/ 	.word	0x00000004
        /*09c0*/ 	.word	0x00000000
        /*09c4*/ 	.short	0x010a
        /*09c6*/ 	.byte	0x3f
	.zero		1


	//----- nvinfo : EIATTR_NUM_MBARRIERS
	.align		4
.L_595:
        /*09c8*/ 	.byte	0x03, 0x38
        /*09ca*/ 	.short	0x0016


	//----- nvinfo : EIATTR_EXIT_INSTR_OFFSETS
	.align		4
        /*09cc*/ 	.byte	0x04, 0x1c
        /*09ce*/ 	.short	(.L_597 - .L_596)


	//   ....[0]....
.L_596:
        /*09d0*/ 	.word	0x00000a80


	//   ....[1]....
        /*09d4*/ 	.word	0x00012820


	//   ....[2]....
        /*09d8*/ 	.word	0x00012880


	//   ....[3]....
        /*09dc*/ 	.word	0x00017fe0


	//----- nvinfo : EIATTR_MAX_THREADS
	.align		4
.L_597:
        /*09e0*/ 	.byte	0x04, 0x05
        /*09e2*/ 	.short	(.L_599 - .L_598)
.L_598:
        /*09e4*/ 	.word	0x00000180
        /*09e8*/ 	.word	0x00000001
        /*09ec*/ 	.word	0x00000001


	//----- nvinfo : EIATTR_CRS_STACK_SIZE
	.align		4
.L_599:
        /*09f0*/ 	.byte	0x04, 0x1e
        /*09f2*/ 	.short	(.L_601 - .L_600)
.L_600:
        /*09f4*/ 	.word	0x00000000


	//----- nvinfo : EIATTR_CBANK_PARAM_SIZE
	.align		4
.L_601:
        /*09f8*/ 	.byte	0x03, 0x19
        /*09fa*/ 	.short	0x0a70


	//----- nvinfo : EIATTR_PARAM_CBANK
	.align		4
        /*09fc*/ 	.byte	0x04, 0x0a
        /*09fe*/ 	.short	(.L_603 - .L_602)
	.align		4
.L_602:
        /*0a00*/ 	.word	index@(.nv.constant0._ZN7cutlass13device_kernelIN5flash11enable_sm90INS1_16FlashAttnFwdSm90INS1_25CollectiveMainloopFwdSm90ILi2EN4cute5tupleIJNS5_1CILi1EEES8_S8_EEENS6_IJNS7_ILi128EEENS7_ILi80EEENS7_ILi256EEEEEELi256ENS_6half_tEfNS_4arch4Sm90ELb1ELb0ELb1ELb1ELb0ELb0ELb0ELb1ELb1ELb0ELb0ELb0EEENS1_21CollectiveEpilogueFwdINS6_IJSA_SC_SB_EEES9_SE_SG_Li256ELb1ELb0ELb0ELb0EEENS1_36VarlenDynamicPersistentTileSchedulerILi128ELi80ELi256ELi32ELb0ELb0ELb1ELb1ELb1ELb1EEEEEEEEEvNT_6ParamsE)
        /*0a04*/ 	.short	0x0210
        /*0a06*/ 	.short	0x0a70


	//----- nvinfo : EIATTR_SW_WAR
	.align		4
.L_603:
        /*0a08*/ 	.byte	0x04, 0x36
        /*0a0a*/ 	.short	(.L_605 - .L_604)
.L_604:
        /*0a0c*/ 	.word	0x00000008
.L_605:


//--------------------- .nv.info._ZN7cutlass13device_kernelIN5flash11enable_sm90INS1_16FlashAttnFwdSm90INS1_25CollectiveMainloopFwdSm90ILi2EN4cute5tupleIJNS5_1CILi1EEES8_S8_EEENS6_IJNS7_ILi128EEENS7_ILi80EEENS7_ILi256EEEEEELi256ENS_6half_tEfNS_4arch4Sm90ELb1ELb0ELb1ELb1ELb0ELb1ELb0ELb1ELb1ELb0ELb0ELb0EEENS1_21CollectiveEpilogueFwdINS6_IJSA_SC_SB_EEES9_SE_SG_Li256ELb1ELb0ELb0ELb0EEENS1_36VarlenDynamicPersistentTileSchedulerILi128ELi80ELi256ELi32ELb0ELb0ELb1ELb1ELb1ELb1EEEEEEEEEvNT_6ParamsE --------------------------
	.section	.nv.info._ZN7cutlass13device_kernelIN5flash11enable_sm90INS1_16FlashAttnFwdSm90INS1_25CollectiveMainloopFwdSm90ILi2EN4cute5tupleIJNS5_1CILi1EEES8_S8_EEENS6_IJNS7_ILi128EEENS7_ILi80EEENS7_ILi256EEEEEELi256ENS_6half_tEfNS_4arch4Sm90ELb1ELb0ELb1ELb1ELb0ELb1ELb0ELb1ELb1ELb0ELb0ELb0EEENS1_21CollectiveEpilogueFwdINS6_IJSA_SC_SB_EEES9_SE_SG_Li256ELb1ELb0ELb0ELb0EEENS1_36VarlenDynamicPersistentTileSchedulerILi128ELi80ELi256ELi32ELb0ELb0ELb1ELb1ELb1ELb1EEEEEEEEEvNT_6ParamsE,"",@"SHT_CUDA_INFO"
	.sectionflags	@""
	.align	4


	//----- nvinfo : EIATTR_CUDA_API_VERSION
	.align		4
        /*0000*/ 	.byte	0x04, 0x37
        /*0002*/ 	.short	(.L_607 - .L_606)
.L_606:
        /*0004*/ 	.word	0x00000082


	//----- nvinfo : EIATTR_KPARAM_INFO
	.align		4
.L_607:
        /*0008*/ 	.byte	0x04, 0x17
        /*000a*/ 	.short	(.L_609 - .L_608)
.L_608:
        /*000c*/ 	.word	0x00000000
        /*0010*/ 	.short	0x0000
        /*0012*/ 	.short	0x0070
        /*0014*/ 	.byte	0x00, 0xf0, 0x01, 0x28


	//----- nvinfo : EIATTR_SPARSE_MMA_MASK
	.align		4
.L_609:
        /*0018*/ 	.byte	0x03, 0x50
        /*001a*/ 	.short	0x0000


	//----- nvinfo : EIATTR_MAXREG_COUNT
	.align		4
        /*001c*/ 	.byte	0x03, 0x1b
        /*001e*/ 	.short	0x00a8


	//----- nvinfo : EIATTR_NUM_BARRIERS
	.align		4
        /*0020*/ 	.byte	0x02, 0x4c
        /*0022*/ 	.byte	0x10
	.zero		1


	//----- nvinfo : EIATTR_EXTERNS
	.align		4
        /*0024*/ 	.byte	0x04, 0x0f
        /*0026*/ 	.short	(.L_611 - .L_610)


	//   ....[0]....
	.align		4
.L_610:
        /*0028*/ 	.word	index@(__assertfail)


	//----- nvinfo : EIATTR_ANNOTATIONS
	.align		4
.L_611:
        /*002c*/ 	.byte	0x04, 0x55
        /*002e*/ 	.short	(.L_613 - .L_612)


	//   ....[0]....
.L_612:
        /* <DEDUP_REMOVED lines=93> */
        /*05f4*/ 	.byte	0x00, 0xe0, 0x02, 0x00


	//----- nvinfo : EIATTR_MERCURY_ISA_VERSION
	.align		4
.L_613:
        /*05f8*/ 	.byte	0x03, 0x5f
        /*05fa*/ 	.short	0x0101


	//----- nvinfo : EIATTR_UNUSED_LOAD_BYTE_OFFSET
	.align		4
        /*05fc*/ 	.byte	0x04, 0x44
        /*05fe*/ 	.short	(.L_615 - .L_614)


	//   ....[0]....
.L_614:
        /*0600*/ 	.word	0x00000ae0
        /*0604*/ 	.word	0x0000fff0


	//   ....[1]....
        /*0608*/ 	.word	0x00024f00
        /*060c*/ 	.word	0x0000fff0


	//----- nvinfo : EIATTR_INT_WARP_WIDE_INSTR_OFFSETS
	.align		4
.L_615:
        /*0610*/ 	.byte	0x04, 0x31
        /*0612*/ 	.short	(.L_617 - .L_616)


	//   ....[0]....
.L_616:
        /*0614*/ 	.word	0x000001c0


	//   ....[1]....
        /*0618*/ 	.word	0x00000200


	//   ....[2]....
        /*061c*/ 	.word	0x00000270


	//   ....[3]....
        /*0620*/ 	.word	0x00029bc0


	//   ....[4]....
        /*0624*/ 	.word	0x00029c50


	//   ....[5]....
        /*0628*/ 	.word	0x0002a0d0


	//   ....[6]....
        /*062c*/ 	.word	0x0002a100


	//   ....[7]....
        /*0630*/ 	.word	0x0002a310


	//   ....[8]....
        /*0634*/ 	.word	0x0002a400


	//   ....[9]....
        /*0638*/ 	.word	0x0002a4f0


	//   ....[10]....
        /*063c*/ 	.word	0x0002cb80


	//   ....[11]....
        /*0640*/ 	.word	0x0002cc10


	//----- nvinfo : EIATTR_COOP_GROUP_MASK_REGIDS
	.align		4
.L_617:
        /*0644*/ 	.byte	0x04, 0x29
        /*0646*/ 	.short	(.L_619 - .L_618)


	//   ....[0]....
.L_618:
        /*0648*/ 	.word	0xffffffff


	//   ....[1]....
        /*064c*/ 	.word	0xffffffff


	//   ....[2]....
        /*0650*/ 	.word	0xffffffff


	//   ....[3]....
        /*0654*/ 	.word	0xffffffff


	//   ....[4]....
        /*0658*/ 	.word	0xffffffff


	//   ....[5]....
        /*065c*/ 	.word	0xffffffff


	//   ....[6]....
        /*0660*/ 	.word	0xffffffff


	//   ....[7]....
        /*0664*/ 	.word	0xffffffff


	//   ....[8]....
        /*0668*/ 	.word	0xffffffff


	//   ....[9]....
        /*066c*/ 	.word	0xffffffff


	//   ....[10]....
        /*0670*/ 	.word	0xffffffff


	//   ....[11]....
        /*0674*/ 	.word	0xffffffff


	//   ....[12]....
        /*0678*/ 	.word	0xffffffff


	//   ....[13]....
        /*067c*/ 	.word	0xffffffff


	//   ....[14]....
        /*0680*/ 	.word	0xffffffff


	//   ....[15]....
        /*0684*/ 	.word	0xffffffff


	//   ....[16]....
        /*0688*/ 	.word	0xffffffff


	//   ....[17]....
        /*068c*/ 	.word	0xffffffff


	//   ....[18]....
        /*0690*/ 	.word	0xffffffff


	//   ....[19]....
        /*0694*/ 	.word	0xffffffff


	//   ....[20]....
        /*0698*/ 	.word	0xffffffff


	//   ....[21]....
        /*069c*/ 	.word	0xffffffff


	//   ....[22]....
        /*06a0*/ 	.word	0xffffffff


	//   ....[23]....
        /*06a4*/ 	.word	0xffffffff


	//   ....[24]....
        /*06a8*/ 	.word	0xffffffff


	//   ....[25]....
        /*06ac*/ 	.word	0xffffffff


	//   ....[26]....
        /*06b0*/ 	.word	0xffffffff


	//   ....[27]....
        /*06b4*/ 	.word	0xffffffff


	//   ....[28]....
        /*06b8*/ 	.word	0xffffffff


	//   ....[29]....
        /*06bc*/ 	.word	0xffffffff


	//   ....[30]....
        /*06c0*/ 	.word	0xffffffff


	//   ....[31]....
        /*06c4*/ 	.word	0xffffffff


	//   ....[32]....
        /*06c8*/ 	.word	0xffffffff


	//   ....[33]....
        /*06cc*/ 	.word	0xffffffff


	//   ....[34]....
        /*06d0*/ 	.word	0xffffffff


	//   ....[35]....
        /*06d4*/ 	.word	0xffffffff


	//   ....[36]....
        /*06d8*/ 	.word	0xffffffff


	//   ....[37]....
        /*06dc*/ 	.word	0xffffffff


	//   ....[38]....
        /*06e0*/ 	.word	0xffffffff


	//   ....[39]....
        /*06e4*/ 	.word	0xffffffff


	//   ....[40]....
        /*06e8*/ 	.word	0xffffffff


	//   ....[41]....
        /*06ec*/ 	.word	0xffffffff


	//   ....[42]....
        /*06f0*/ 	.word	0xffffffff


	//   ....[43]....
        /*06f4*/ 	.word	0xffffffff


	//   ....[44]....
        /*06f8*/ 	.word	0xffffffff


	//   ....[45]....
        /*06fc*/ 	.word	0xffffffff


	//   ....[46]....
        /*0700*/ 	.word	0xffffffff


	//   ....[47]....
        /*0704*/ 	.word	0xffffffff


	//   ....[48]....
        /*0708*/ 	.word	0xffffffff


	//   ....[49]....
        /*070c*/ 	.word	0xffffffff


	//   ....[50]....
        /*0710*/ 	.word	0xffffffff


	//   ....[51]....
        /*0714*/ 	.word	0xffffffff


	//   ....[52]....
        /*0718*/ 	.word	0xffffffff


	//   ....[53]....
        /*071c*/ 	.word	0xffffffff


	//   ....[54]....
        /*0720*/ 	.word	0xffffffff


	//   ....[55]....
        /*0724*/ 	.word	0xffffffff


	//   ....[56]....
        /*0728*/ 	.word	0xffffffff


	//   ....[57]....
        /*072c*/ 	.word	0xffffffff


	//   ....[58]....
        /*0730*/ 	.word	0x0500000f


	//   ....[59]....
        /*0734*/ 	.word	0x0500000f


	//   ....[60]....
        /*0738*/ 	.word	0x0500000f


	//   ....[61]....
        /*073c*/ 	.word	0x0500000f


	//   ....[62]....
        /*0740*/ 	.word	0x0500000f


	//   ....[63]....
        /*0744*/ 	.word	0x0500000f


	//   ....[64]....
        /*0748*/ 	.word	0x0500000f


	//   ....[65]....
        /*074c*/ 	.word	0x0500000f


	//   ....[66]....
        /*0750*/ 	.word	0x0500000f


	//   ....[67]....
        /*0754*/ 	.word	0x0500000f


	//   ....[68]....
        /*0758*/ 	.word	0x0500000f


	//   ....[69]....
        /*075c*/ 	.word	0x0500000f


	//   ....[70]....
        /*0760*/ 	.word	0x0500000f


	//   ....[71]....
        /*0764*/ 	.word	0x0500000f


	//   ....[72]....
        /*0768*/ 	.word	0x0500000f


	//   ....[73]....
        /*076c*/ 	.word	0x0500000f


	//   ....[74]....
        /*0770*/ 	.word	0x0500000f


	//   ....[75]....
        /*0774*/ 	.word	0x0500000f


	//   ....[76]....
        /*0778*/ 	.word	0x0500000f


	//   ....[77]....
        /*077c*/ 	.word	0x0500000f


	//   ....[78]....
        /*0780*/ 	.word	0x0500000f


	//   ....[79]....
        /*0784*/ 	.word	0x0500000f


	//   ....[80]....
        /*0788*/ 	.word	0x0500000f


	//   ....[81]....
        /*078c*/ 	.word	0x0500000f


	//   ....[82]....
        /*0790*/ 	.word	0x0500000f


	//   ....[83]....
        /*0794*/ 	.word	0x0500000f


	//   ....[84]....
        /*0798*/ 	.word	0x0500000f


	//   ....[85]....
        /*079c*/ 	.word	0x0500000f


	//   ....[86]....
        /*07a0*/ 	.word	0x0500000f


	//   ....[87]....
        /*07a4*/ 	.word	0x0500000f


	//   ....[88]....
        /*07a8*/ 	.word	0x0500000f


	//   ....[89]....
        /*07ac*/ 	.word	0x0500000f


	//   ....[90]....
        /*07b0*/ 	.word	0x0500000f


	//   ....[91]....
        /*07b4*/ 	.word	0x0500000f


	//   ....[92]....
        /*07b8*/ 	.word	0x0500000f


	//   ....[93]....
        /*07bc*/ 	.word	0x0500000f


	//   ....[94]....
        /*07c0*/ 	.word	0x0500000f


	//   ....[95]....
        /*07c4*/ 	.word	0x0500000f


	//   ....[96]....
        /*07c8*/ 	.word	0x0500000f


	//   ....[97]....
        /*07cc*/ 	.word	0x0500000f


	//   ....[98]....
        /*07d0*/ 	.word	0x0500000f


	//   ....[99]....
        /*07d4*/ 	.word	0x0500000f


	//   ....[100]....
        /*07d8*/ 	.word	0x0500000f


	//   ....[101]....
        /*07dc*/ 	.word	0x0500000f


	//   ....[102]....
        /*07e0*/ 	.word	0x0500000f


	//   ....[103]....
        /*07e4*/ 	.word	0x0500000f


	//   ....[104]....
        /*07e8*/ 	.word	0x0500000f


	//   ....[105]....
        /*07ec*/ 	.word	0x0500000f


	//   ....[106]....
        /*07f0*/ 	.word	0x0500000f


	//   ....[107]....
        /*07f4*/ 	.word	0x0500000f


	//   ....[108]....
        /*07f8*/ 	.word	0x0500000f


	//   ....[109]....
        /*07fc*/ 	.word	0x0500000f


	//----- nvinfo : EIATTR_COOP_GROUP_INSTR_OFFSETS
	.align		4
.L_619:
        /*0800*/ 	.byte	0x04, 0x28
        /*0802*/ 	.short	(.L_621 - .L_620)


	//   ....[0]....
.L_620:
        /*0804*/ 	.word	0x00000060


	//   ....[1]....
        /*0808*/ 	.word	0x000001d0


	//   ....[2]....
        /*080c*/ 	.word	0x00000220


	//   ....[3]....
        /*0810*/ 	.word	0x00000450


	//   ....[4]....
        /*0814*/ 	.word	0x000005b0


	//   ....[5]....
        /*0818*/ 	.word	0x000006d0


	//   ....[6]....
        /*081c*/ 	.word	0x00000830


	//   ....[7]....
        /*0820*/ 	.word	0x0000abf0


	//   ....[8]....
        /*0824*/ 	.word	0x00017bf0


	//   ....[9]....
        /*0828*/ 	.word	0x00017c90


	//   ....[10]....
        /*082c*/ 	.word	0x00018200


	//   ....[11]....
        /*0830*/ 	.word	0x00018220


	//   ....[12]....
        /*0834*/ 	.word	0x0001dc60


	//   ....[13]....
        /*0838*/ 	.word	0x0001dd60


	//   ....[14]....
        /*083c*/ 	.word	0x0001e1f0


	//   ....[15]....
        /*0840*/ 	.word	0x0001e260


	//   ....[16]....
        /*0844*/ 	.word	0x00022d20


	//   ....[17]....
        /*0848*/ 	.word	0x00022d50


	//   ....[18]....
        /*084c*/ 	.word	0x000230d0


	//   ....[19]....
        /*0850*/ 	.word	0x00023180


	//   ....[20]....
        /*0854*/ 	.word	0x00024450


	//   ....[21]....
        /*0858*/ 	.word	0x000244e0


	//   ....[22]....
        /*085c*/ 	.word	0x00024500


	//   ....[23]....
        /*0860*/ 	.word	0x00024510


	//   ....[24]....
        /*0864*/ 	.word	0x000277f0


	//   ....[25]....
        /*0868*/ 	.word	0x00027980


	//   ....[26]....
        /*086c*/ 	.word	0x000279b0


	//   ....[27]....
        /*0870*/ 	.word	0x000279e0


	//   ....[28]....
        /*0874*/ 	.word	0x00027a20


	//   ....[29]....
        /*0878*/ 	.word	0x00027a70


	//   ....[30]....
        /*087c*/ 	.word	0x00027ad0


	//   ....[31]....
        /*0880*/ 	.word	0x00027cb0


	//   ....[32]....
        /*0884*/ 	.word	0x00027d10


	//   ....[33]....
        /*0888*/ 	.word	0x00027d50


	//   ....[34]....
        /*088c*/ 	.word	0x00027d90


	//   ....[35]....
        /*0890*/ 	.word	0x00027dc0


	//   ....[36]....
        /*0894*/ 	.word	0x00027df0


	//   ....[37]....
        /*0898*/ 	.word	0x00027e80


	//   ....[38]....
        /*089c*/ 	.word	0x00027ee0


	//   ....[39]....
        /*08a0*/ 	.word	0x00027f70


	//   ....[40]....
        /*08a4*/ 	.word	0x0002d0f0


	//   ....[41]....
        /*08a8*/ 	.word	0x0002d100


	//   ....[42]....
        /*08ac*/ 	.word	0x0002d210


	//   ....[43]....
        /*08b0*/ 	.word	0x0002d270


	//   ....[44]....
        /*08b4*/ 	.word	0x0002d2b0


	//   ....[45]....
        /*08b8*/ 	.word	0x0002d2f0


	//   ....[46]....
        /*08bc*/ 	.word	0x0002d320


	//   ....[47]....
        /*08c0*/ 	.word	0x0002d350


	//   ....[48]....
        /*08c4*/ 	.word	0x0002d4e0


	//   ....[49]....
        /*08c8*/ 	.word	0x0002d540


	//   ....[50]....
        /*08cc*/ 	.word	0x0002d580


	//   ....[51]....
        /*08d0*/ 	.word	0x0002d5c0


	//   ....[52]....
        /*08d4*/ 	.word	0x0002d5f0


	//   ....[53]....
        /*08d8*/ 	.word	0x0002d620


	//   ....[54]....
        /*08dc*/ 	.word	0x0002d6e0


	//   ....[55]....
        /*08e0*/ 	.word	0x0002d700


	//   ....[56]....
        /*08e4*/ 	.word	0x0002d770


	//   ....[57]....
        /*08e8*/ 	.word	0x0002de00


	//   ....[58]....
        /*08ec*/ 	.word	0x0002e260


	//   ....[59]....
        /*08f0*/ 	.word	0x0002e300


	//   ....[60]....
        /*08f4*/ 	.word	0x0002e3a0


	//   ....[61]....
        /*08f8*/ 	.word	0x0002e440


	//   ....[62]....
        /*08fc*/ 	.word	0x0002e4e0


	//   ....[63]....
        /*0900*/ 	.word	0x0002e580


	//   ....[64]....
        /*0904*/ 	.word	0x0002e620


	//   ....[65]....
        /*0908*/ 	.word	0x0002e6c0


	//   ....[66]....
        /*090c*/ 	.word	0x0002e760


	//   ....[67]....
        /*0910*/ 	.word	0x0002e800


	//   ....[68]....
        /*0914*/ 	.word	0x0002e8a0


	//   ....[69]....
        /*0918*/ 	.word	0x0002e940


	//   ....[70]....
        /*091c*/ 	.word	0x0002e9e0


	//   ....[71]....
        /*0920*/ 	.word	0x0002ea80


	//   ....[72]....
        /*0924*/ 	.word	0x0002eb20


	//   ....[73]....
        /*0928*/ 	.word	0x0002ebc0


	//   ....[74]....
        /*092c*/ 	.word	0x0002ecb0


	//   ....[75]....
        /*0930*/ 	.word	0x0002ed50


	//   ....[76]....
        /*0934*/ 	.word	0x0002edf0


	//   ....[77]....
        /*0938*/ 	.word	0x0002ee90


	//   ....[78]....
        /*093c*/ 	.word	0x0002ef30


	//   ....[79]....
        /*0940*/ 	.word	0x0002efd0


	//   ....[80]....
        /*0944*/ 	.word	0x0002f070


	//   ....[81]....
        /*0948*/ 	.word	0x0002f110


	//   ....[82]....
        /*094c*/ 	.word	0x0002f1b0


	//   ....[83]....
        /*0950*/ 	.word	0x0002f250


	//   ....[84]....
        /*0954*/ 	.word	0x0002f2f0


	//   ....[85]....
        /*0958*/ 	.word	0x0002f390


	//   ....[86]....
        /*095c*/ 	.word	0x0002f430


	//   ....[87]....
        /*0960*/ 	.word	0x0002f4d0


	//   ....[88]....
        /*0964*/ 	.word	0x0002f570


	//   ....[89]....
        /*0968*/ 	.word	0x0002f610


	//   ....[90]....
        /*096c*/ 	.word	0x0002f910


	//   ....[91]....
        /*0970*/ 	.word	0x0002fbf0


	//   ....[92]....
        /*0974*/ 	.word	0x00030010


	//   ....[93]....
        /*0978*/ 	.word	0x000300a0


	//   ....[94]....
        /*097c*/ 	.word	0x00030140


	//   ....[95]....
        /*0980*/ 	.word	0x000301f0


	//   ....[96]....
        /*0984*/ 	.word	0x00030270


	//   ....[97]....
        /*0988*/ 	.word	0x000302f0


	//   ....[98]....
        /*098c*/ 	.word	0x00030370


	//   ....[99]....
        /*0990*/ 	.word	0x000303f0


	//   ....[100]....
        /*0994*/ 	.word	0x00030480


	//   ....[101]....
        /*0998*/ 	.word	0x00030530


	//   ....[102]....
        /*099c*/ 	.word	0x000305b0


	//   ....[103]....
        /*09a0*/ 	.word	0x00030630


	//   ....[104]....
        /*09a4*/ 	.word	0x000306b0


	//   ....[105]....
        /*09a8*/ 	.word	0x00030730


	//   ....[106]....
        /*09ac*/ 	.word	0x000307a0


	//   ....[107]....
        /*09b0*/ 	.word	0x00030840


	//   ....[108]....
        /*09b4*/ 	.word	0x000308d0


	//   ....[109]....
        /*09b8*/ 	.word	0x00030a00


	//----- nvinfo : EIATTR_REG_RECONFIG
	.align		4
.L_621:
        /*09bc*/ 	.byte	0x01, 0x54
	.zero		2


	//----- nvinfo : EIATTR_SYSCALL_OFFSETS
	.align		4
        /*09c0*/ 	.byte	0x04, 0x46
        /*09c2*/ 	.short	(.L_623 - .L_622)


	//   ....[0]....
.L_622:
        /*09c4*/ 	.word	0x000019f0


	//   ....[1]....
        /*09c8*/ 	.word	0x00001b40


	//   ....[2]....
        /*09cc*/ 	.word	0x0000ad90


	//   ....[3]....
        /*09d0*/ 	.word	0x0000b240


	//   ....[4]....
        /*09d4*/ 	.word	0x00029de0


	//   ....[5]....
        /*09d8*/ 	.word	0x00029f20


	//   ....[6]....
        /*09dc*/ 	.word	0x0002a020


	//----- nvinfo : EIATTR_MBARRIER_INSTR_OFFSETS
	.align		4
.L_623:
        /*09e0*/ 	.byte	0x04, 0x39
        /*09e2*/ 	.short	(.L_625 - .L_624)


	//   ....[0]....
.L_624:
        /*09e4*/ 	.word	0x00000300
        /*09e8*/ 	.word	0x000000ff
        /*09ec*/ 	.word	0x00038800
        /*09f0*/ 	.short	0x0100
        /*09f2*/ 	.byte	0x08
	.zero		1


	//   ....[1]....
        /*09f4*/ 	.word	0x00000310
        /*09f8*/ 	.word	0x000000ff
        /*09fc*/ 	.word	0x00038820
        /*0a00*/ 	.short	0x0100
        /*0a02*/ 	.byte	0x08
	.zero		1


	//   ....[2]....
        /*0a04*/ 	.word	0x00000400
        /*0a08*/ 	.word	0x000000ff
        /*0a0c*/ 	.word	0x00038830
        /*0a10*/ 	.short	0x0100
        /*0a12*/ 	.byte	0x08
	.zero		1


	//   ....[3]....
        /*0a14*/ 	.word	0x00000410
        /*0a18*/ 	.word	0x000000ff
        /*0a1c*/ 	.word	0x00038840
        /*0a20*/ 	.short	0x0100
        /*0a22*/ 	.byte	0x08
	.zero		1


	//   ....[4]....
        /*0a24*/ 	.word	0x00000420
        /*0a28*/ 	.word	0x000000ff
        /*0a2c*/ 	.word	0x00038838
        /*0a30*/ 	.short	0x0100
        /*0a32*/ 	.byte	0x08
	.zero		1


	//   ....[5]....
        /*0a34*/ 	.word	0x00000430
        /*0a38*/ 	.word	0x000000ff
        /*0a3c*/ 	.word	0x00038848
        /*0a40*/ 	.short	0x0100
        /*0a42*/ 	.byte	0x08
	.zero		1


	//   ....[6]....
        /*0a44*/ 	.word	0x00000560
        /*0a48*/ 	.word	0x000000ff
        /*0a4c*/ 	.word	0x00038850
        /*0a50*/ 	.short	0x0100
        /*0a52*/ 	.byte	0x08
	.zero		1


	//   ....[7]....
        /*0a54*/ 	.word	0x00000570
        /*0a58*/ 	.word	0x000000ff
        /*0a5c*/ 	.word	0x00038860
        /*0a60*/ 	.short	0x0100
        /*0a62*/ 	.byte	0x08
	.zero		1


	//   ....[8]....
        /*0a64*/ 	.word	0x00000580
        /*0a68*/ 	.word	0x000000ff
        /*0a6c*/ 	.word	0x00038858
        /*0a70*/ 	.short	0x0100
        /*0a72*/ 	.byte	0x08
	.zero		1


	//   ....[9]....
        /*0a74*/ 	.word	0x00000590
        /*0a78*/ 	.word	0x000000ff
        /*0a7c*/ 	.word	0x00038868
        /*0a80*/ 	.short	0x0100
        /*0a82*/ 	.byte	0x08
	.zero		1


	//   ....[10]....
        /*0a84*/ 	.word	0x00000680
        /*0a88*/ 	.word	0x000000ff
        /*0a8c*/ 	.word	0x00038870
        /*0a90*/ 	.short	0x0100
        /*0a92*/ 	.byte	0x06
	.zero		1


	//   ....[11]....
        /*0a94*/ 	.word	0x00000690
        /*0a98*/ 	.word	0x000000ff
        /*0a9c*/ 	.word	0x00038880
        /*0aa0*/ 	.short	0x0100
        /*0aa2*/ 	.byte	0x06
	.zero		1


	//   ....[12]....
        /*0aa4*/ 	.word	0x000006a0
        /*0aa8*/ 	.word	0x000000ff
        /*0aac*/ 	.word	0x00038878
        /*0ab0*/ 	.short	0x0100
        /*0ab2*/ 	.byte	0x06
	.zero		1


	//   ....[13]....
        /*0ab4*/ 	.word	0x000006b0
        /*0ab8*/ 	.word	0x000000ff
        /*0abc*/ 	.word	0x00038888
        /*0ac0*/ 	.short	0x0100
        /*0ac2*/ 	.byte	0x06
	.zero		1


	//   ....[14]....
        /*0ac4*/ 	.word	0x000007e0
        /*0ac8*/ 	.word	0x000000ff
        /*0acc*/ 	.word	0x00038890
        /*0ad0*/ 	.short	0x0100
        /*0ad2*/ 	.byte	0x08
	.zero		1


	//   ....[15]....
        /*0ad4*/ 	.word	0x000007f0
        /*0ad8*/ 	.word	0x000000ff
        /*0adc*/ 	.word	0x000388a0
        /*0ae0*/ 	.short	0x0100
        /*0ae2*/ 	.byte	0x08
	.zero		1


	//   ....[16]....
        /*0ae4*/ 	.word	0x00000800
        /*0ae8*/ 	.word	0x000000ff
        /*0aec*/ 	.word	0x00038898
        /*0af0*/ 	.short	0x0100
        /*0af2*/ 	.byte	0x08
	.zero		1


	//   ....[17]....
        /*0af4*/ 	.word	0x00000810
        /*0af8*/ 	.word	0x000000ff
        /*0afc*/ 	.word	0x000388a8
        /*0b00*/ 	.short	0x0100
        /*0b02*/ 	.byte	0x08
	.zero		1


	//   ....[18]....
        /*0b04*/ 	.word	0x00000940
        /*0b08*/ 	.word	0x000000ff
        /*0b0c*/ 	.word	0x000388b0
        /*0b10*/ 	.short	0x0100
        /*0b12*/ 	.byte	0x08
	.zero		1


	//   ....[19]....
        /*0b14*/ 	.word	0x00000950
        /*0b18*/ 	.word	0x000000ff
        /*0b1c*/ 	.word	0x000388c0
        /*0b20*/ 	.short	0x0100
        /*0b22*/ 	.byte	0x08
	.zero		1


	//   ....[20]....
        /*0b24*/ 	.word	0x00000960
        /*0b28*/ 	.word	0x000000ff
        /*0b2c*/ 	.word	0x000388b8
        /*0b30*/ 	.short	0x0100
        /*0b32*/ 	.byte	0x08
	.zero		1


	//   ....[21]....
        /*0b34*/ 	.word	0x00000970
        /*0b38*/ 	.word	0x000000ff
        /*0b3c*/ 	.word	0x000388c8
        /*0b40*/ 	.short	0x0100
        /*0b42*/ 	.byte	0x08
	.zero		1


	//   ....[22]....
        /*0b44*/ 	.word	0x00003690
        /*0b48*/ 	.word	0x00000000
        /*0b4c*/ 	.word	0x00038890
        /*0b50*/ 	.short	0x010a
        /*0b52*/ 	.byte	0x3f
	.zero		1


	//   ....[23]....
        /*0b54*/ 	.word	0x000069a0
        /*0b58*/ 	.word	0x00000000
        /*0b5c*/ 	.word	0x00038890
        /*0b60*/ 	.short	0x010a
        /*0b62*/ 	.byte	0x3f
	.zero		1


	//   ....[24]....
        /*0b64*/ 	.word	0x000099d0
        /*0b68*/ 	.word	0x00000000
        /*0b6c*/ 	.word	0x00038890
        /*0b70*/ 	.short	0x010a
        /*0b72*/ 	.byte	0x3f
	.zero		1


	//   ....[25]....
        /*0b74*/ 	.word	0x00009de0
        /*0b78*/ 	.word	0x00000028
        /*0b7c*/ 	.word	0x00000000
        /*0b80*/ 	.short	0x0101
        /*0b82*/ 	.byte	0x3f
	.zero		1


	//   ....[26]....
        /*0b84*/ 	.word	0x00009e20
        /*0b88*/ 	.word	0x00000000
        /*0b8c*/ 	.word	0x000388b0
        /*0b90*/ 	.short	0x010a
        /*0b92*/ 	.byte	0x3f
	.zero		1


	//   ....[27]....
        /*0b94*/ 	.word	0x0000a640
        /*0b98*/ 	.word	0x00000000
        /*0b9c*/ 	.word	0x00000000
        /*0ba0*/ 	.short	0x0101
        /*0ba2*/ 	.byte	0x3f
	.zero		1


	//   ....[28]....
        /*0ba4*/ 	.word	0x0000ae20
        /*0ba8*/ 	.word	0x00000010
        /*0bac*/ 	.word	0x00038800
        /*0bb0*/ 	.short	0x010a
        /*0bb2*/ 	.byte	0x3f
	.zero		1


	//   ....[29]....
        /*0bb4*/ 	.word	0x0000ae70
        /*0bb8*/ 	.word	0x00000010
        /*0bbc*/ 	.word	0x00038800
        /*0bc0*/ 	.short	0x010a
        /*0bc2*/ 	.byte	0x3f
	.zero		1


	//   ....[30]....
        /*0bc4*/ 	.word	0x0000c870
        /*0bc8*/ 	.word	0x00000010
        /*0bcc*/ 	.word	0x00038800
        /*0bd0*/ 	.short	0x010a
        /*0bd2*/ 	.byte	0x3f
	.zero		1


	//   ....[31]....
        /*0bd4*/ 	.word	0x00010b80
        /*0bd8*/ 	.word	0x00000010
        /*0bdc*/ 	.word	0x00038800
        /*0be0*/ 	.short	0x010a
        /*0be2*/ 	.byte	0x3f
	.zero		1


	//   ....[32]....
        /*0be4*/ 	.word	0x00014300
        /*0be8*/ 	.word	0x00000000
        /*0bec*/ 	.word	0x00038830
        /*0bf0*/ 	.short	0x010a
        /*0bf2*/ 	.byte	0x3f
	.zero		1


	//   ....[33]....
        /*0bf4*/ 	.word	0x00014380
        /*0bf8*/ 	.word	0x00000000
        /*0bfc*/ 	.word	0x00038830
        /*0c00*/ 	.short	0x010a
        /*0c02*/ 	.byte	0x3f
	.zero		1


	//   ....[34]....
        /*0c04*/ 	.word	0x00017960
        /*0c08*/ 	.word	0x00000000
        /*0c0c*/ 	.word	0x00000000
        /*0c10*/ 	.short	0x0101
        /*0c12*/ 	.byte	0x3f
	.zero		1


	//   ....[35]....
        /*0c14*/ 	.word	0x00019850
        /*0c18*/ 	.word	0x0000000b
        /*0c1c*/ 	.word	0x00038830
        /*0c20*/ 	.short	0x010a
        /*0c22*/ 	.byte	0x3f
	.zero		1


	//   ....[36]....
        /*0c24*/ 	.word	0x000198d0
        /*0c28*/ 	.word	0x0000000b
        /*0c2c*/ 	.word	0x00038830
        /*0c30*/ 	.short	0x010a
        /*0c32*/ 	.byte	0x3f
	.zero		1


	//   ....[37]....
        /*0c34*/ 	.word	0x0001cff0
        /*0c38*/ 	.word	0x00000009
        /*0c3c*/ 	.word	0x00038850
        /*0c40*/ 	.short	0x010a
        /*0c42*/ 	.byte	0x3f
	.zero		1


	//   ....[38]....
        /*0c44*/ 	.word	0x0001d040
        /*0c48*/ 	.word	0x00000009
        /*0c4c*/ 	.word	0x00038850
        /*0c50*/ 	.short	0x010a
        /*0c52*/ 	.byte	0x3f
	.zero		1


	//   ....[39]....
        /*0c54*/ 	.word	0x0001e3a0
        /*0c58*/ 	.word	0x0000000b
        /*0c5c*/ 	.word	0x00000000
        /*0c60*/ 	.short	0x0101
        /*0c62*/ 	.byte	0x3f
	.zero		1


	//   ....[40]....
        /*0c64*/ 	.word	0x0001e3d0
        /*0c68*/ 	.word	0x00000009
        /*0c6c*/ 	.word	0x00000000
        /*0c70*/ 	.short	0x0101
        /*0c72*/ 	.byte	0x3f
	.zero		1


	//   ....[41]....
        /*0c74*/ 	.word	0x0001ec20
        /*0c78*/ 	.word	0x00000003
        /*0c7c*/ 	.word	0x00038830
        /*0c80*/ 	.short	0x010a
        /*0c82*/ 	.byte	0x3f
	.zero		1


	//   ....[42]....
        /*0c84*/ 	.word	0x0001eca0
        /*0c88*/ 	.word	0x00000003
        /*0c8c*/ 	.word	0x00038830
        /*0c90*/ 	.short	0x010a
        /*0c92*/ 	.byte	0x3f
	.zero		1


	//   ....[43]....
        /*0c94*/ 	.word	0x000223c0
        /*0c98*/ 	.word	0x00000009
        /*0c9c*/ 	.word	0x00038850
        /*0ca0*/ 	.short	0x010a
        /*0ca2*/ 	.byte	0x3f
	.zero		1


	//   ....[44]....
        /*0ca4*/ 	.word	0x00022410
        /*0ca8*/ 	.word	0x00000009
        /*0cac*/ 	.word	0x00038850
        /*0cb0*/ 	.short	0x010a
        /*0cb2*/ 	.byte	0x3f
	.zero		1


	//   ....[45]....
        /*0cb4*/ 	.word	0x00023450
        /*0cb8*/ 	.word	0x0000009d
        /*0cbc*/ 	.word	0x00000000
        /*0cc0*/ 	.short	0x0101
        /*0cc2*/ 	.byte	0x3f
	.zero		1


	//   ....[46]....
        /*0cc4*/ 	.word	0x000234d0
        /*0cc8*/ 	.word	0x00000009
        /*0ccc*/ 	.word	0x00000000
        /*0cd0*/ 	.short	0x0101
        /*0cd2*/ 	.byte	0x3f
	.zero		1


	//   ....[47]....
        /*0cd4*/ 	.word	0x00024150
        /*0cd8*/ 	.word	0x00000000
        /*0cdc*/ 	.word	0x00038850
        /*0ce0*/ 	.short	0x010a
        /*0ce2*/ 	.byte	0x3f
	.zero		1


	//   ....[48]....
        /*0ce4*/ 	.word	0x000241f0
        /*0ce8*/ 	.word	0x00000000
        /*0cec*/ 	.word	0x00038850
        /*0cf0*/ 	.short	0x010a
        /*0cf2*/ 	.byte	0x3f
	.zero		1


	//   ....[49]....
        /*0cf4*/ 	.word	0x00024690
        /*0cf8*/ 	.word	0x0000000b
        /*0cfc*/ 	.word	0x00000000
        /*0d00*/ 	.short	0x0101
        /*0d02*/ 	.byte	0x3f
	.zero		1


	//   ....[50]....
        /*0d04*/ 	.word	0x00026640
        /*0d08*/ 	.word	0x00000000
        /*0d0c*/ 	.word	0x00000000
        /*0d10*/ 	.short	0x0101
        /*0d12*/ 	.byte	0x3f
	.zero		1


	//   ....[51]....
        /*0d14*/ 	.word	0x00028db0
        /*0d18*/ 	.word	0x00000009
        /*0d1c*/ 	.word	0x00038820
        /*0d20*/ 	.short	0x010a
        /*0d22*/ 	.byte	0x3f
	.zero		1


	//   ....[52]....
        /*0d24*/ 	.word	0x00028e40
        /*0d28*/ 	.word	0x00000005
        /*0d2c*/ 	.word	0x000388a0
        /*0d30*/ 	.short	0x010a
        /*0d32*/ 	.byte	0x3f
	.zero		1


	//   ....[53]....
        /*0d34*/ 	.word	0x00029110
        /*0d38*/ 	.word	0x00000005
        /*0d3c*/ 	.word	0x000388c0
        /*0d40*/ 	.short	0x010a
        /*0d42*/ 	.byte	0x3f
	.zero		1


	//   ....[54]....
        /*0d44*/ 	.word	0x00029500
        /*0d48*/ 	.word	0x00000006
        /*0d4c*/ 	.word	0x000388a0
        /*0d50*/ 	.short	0x010a
        /*0d52*/ 	.byte	0x3f
	.zero		1


	//   ....[55]....
        /*0d54*/ 	.word	0x000297b0
        /*0d58*/ 	.word	0x00000006
        /*0d5c*/ 	.word	0x000388c0
        /*0d60*/ 	.short	0x010a
        /*0d62*/ 	.byte	0x3f
	.zero		1


	//   ....[56]....
        /*0d64*/ 	.word	0x0002a820
        /*0d68*/ 	.word	0x00000007
        /*0d6c*/ 	.word	0x00038840
        /*0d70*/ 	.short	0x010a
        /*0d72*/ 	.byte	0x3f
	.zero		1


	//   ....[57]....
        /*0d74*/ 	.word	0x0002ae90
        /*0d78*/ 	.word	0x0000000a
        /*0d7c*/ 	.word	0x00038820
        /*0d80*/ 	.short	0x010a
        /*0d82*/ 	.byte	0x3f
	.zero		1


	//   ....[58]....
        /*0d84*/ 	.word	0x0002b1b0
        /*0d88*/ 	.word	0x00000008
        /*0d8c*/ 	.word	0x00038840
        /*0d90*/ 	.short	0x010a
        /*0d92*/ 	.byte	0x3f
	.zero		1


	//   ....[59]....
        /*0d94*/ 	.word	0x0002b4f0
        /*0d98*/ 	.word	0x00000008
        /*0d9c*/ 	.word	0x00038860
        /*0da0*/ 	.short	0x010a
        /*0da2*/ 	.byte	0x3f
	.zero		1


	//   ....[60]....
        /*0da4*/ 	.word	0x0002bb40
        /*0da8*/ 	.word	0x00000002
        /*0dac*/ 	.word	0x00038840
        /*0db0*/ 	.short	0x010a
        /*0db2*/ 	.byte	0x3f
	.zero		1


	//   ....[61]....
        /*0db4*/ 	.word	0x0002be80
        /*0db8*/ 	.word	0x00000002
        /*0dbc*/ 	.word	0x00038860
        /*0dc0*/ 	.short	0x010a
        /*0dc2*/ 	.byte	0x3f
	.zero		1


	//   ....[62]....
        /*0dc4*/ 	.word	0x0002c440
        /*0dc8*/ 	.word	0x00000002
        /*0dcc*/ 	.word	0x00038840
        /*0dd0*/ 	.short	0x010a
        /*0dd2*/ 	.byte	0x3f
	.zero		1


	//   ....[63]....
        /*0dd4*/ 	.word	0x0002c770
        /*0dd8*/ 	.word	0x00000002
        /*0ddc*/ 	.word	0x00038860
        /*0de0*/ 	.short	0x010a
        /*0de2*/ 	.byte	0x3f
	.zero		1


	//   ....[64]....
        /*0de4*/ 	.word	0x0002ccd0
        /*0de8*/ 	.word	0x00000003
        /*0dec*/ 	.word	0x00038860
        /*0df0*/ 	.short	0x010a
        /*0df2*/ 	.byte	0x3f
	.zero		1


	//   ....[65]....
        /*0df4*/ 	.word	0x0002dd80
        /*0df8*/ 	.word	0x00000000
        /*0dfc*/ 	.word	0x00038820
        /*0e00*/ 	.short	0x010a
        /*0e02*/ 	.byte	0x3f
	.zero		1


	//   ....[66]....
        /*0e04*/ 	.word	0x0002df50
        /*0e08*/ 	.word	0x00000006
        /*0e0c*/ 	.word	0x00000000
        /*0e10*/ 	.short	0x010a
        /*0e12*/ 	.byte	0x3f
	.zero		1


	//   ....[67]....
        /*0e14*/ 	.word	0x0002dfc0
        /*0e18*/ 	.word	0x00000007
        /*0e1c*/ 	.word	0x00000000
        /*0e20*/ 	.short	0x010a
        /*0e22*/ 	.byte	0x3f
	.zero		1


	//   ....[68]....
        /*0e24*/ 	.word	0x0002e030
        /*0e28*/ 	.word	0x00000004
        /*0e2c*/ 	.word	0x00000000
        /*0e30*/ 	.short	0x010a
        /*0e32*/ 	.byte	0x3f
	.zero		1


	//   ....[69]....
        /*0e34*/ 	.word	0x0002e060
        /*0e38*/ 	.word	0x00000003
        /*0e3c*/ 	.word	0x00000000
        /*0e40*/ 	.short	0x010a
        /*0e42*/ 	.byte	0x3f
	.zero		1


	//   ....[70]....
        /*0e44*/ 	.word	0x0002e0c0
        /*0e48*/ 	.word	0x00000000
        /*0e4c*/ 	.word	0x00038890
        /*0e50*/ 	.short	0x010a
        /*0e52*/ 	.byte	0x3f
	.zero		1


	//   ....[71]....
        /*0e54*/ 	.word	0x0002e110
        /*0e58*/ 	.word	0x00000000
        /*0e5c*/ 	.word	0x00038890
        /*0e60*/ 	.short	0x010a
        /*0e62*/ 	.byte	0x3f
	.zero		1


	//   ....[72]....
        /*0e64*/ 	.word	0x0002e160
        /*0e68*/ 	.word	0x00000000
        /*0e6c*/ 	.word	0x00038890
        /*0e70*/ 	.short	0x010a
        /*0e72*/ 	.byte	0x3f
	.zero		1


	//   ....[73]....
        /*0e74*/ 	.word	0x0002e1b0
        /*0e78*/ 	.word	0x00000000
        /*0e7c*/ 	.word	0x000388b0
        /*0e80*/ 	.short	0x010a
        /*0e82*/ 	.byte	0x3f
	.zero		1


	//   ....[74]....
        /*0e84*/ 	.word	0x0002ec00
        /*0e88*/ 	.word	0x00000010
        /*0e8c*/ 	.word	0x00038800
        /*0e90*/ 	.short	0x010a
        /*0e92*/ 	.byte	0x3f
	.zero		1


	//   ....[75]....
        /*0e94*/ 	.word	0x0002f650
        /*0e98*/ 	.word	0x00000010
        /*0e9c*/ 	.word	0x00038800
        /*0ea0*/ 	.short	0x010a
        /*0ea2*/ 	.byte	0x3f
	.zero		1


	//   ....[76]....
        /*0ea4*/ 	.word	0x0002f6a0
        /*0ea8*/ 	.word	0x00000000
        /*0eac*/ 	.word	0x00038830
        /*0eb0*/ 	.short	0x010a
        /*0eb2*/ 	.byte	0x3f
	.zero		1


	//   ....[77]....
        /*0eb4*/ 	.word	0x0002f6f0
        /*0eb8*/ 	.word	0x0000000b
        /*0ebc*/ 	.word	0x00038830
        /*0ec0*/ 	.short	0x010a
        /*0ec2*/ 	.byte	0x3f
	.zero		1


	//   ....[78]....
        /*0ec4*/ 	.word	0x0002f740
        /*0ec8*/ 	.word	0x00000009
        /*0ecc*/ 	.word	0x00038850
        /*0ed0*/ 	.short	0x010a
        /*0ed2*/ 	.byte	0x3f
	.zero		1


	//   ....[79]....
        /*0ed4*/ 	.word	0x0002f790
        /*0ed8*/ 	.word	0x00000003
        /*0edc*/ 	.word	0x00038830
        /*0ee0*/ 	.short	0x010a
        /*0ee2*/ 	.byte	0x3f
	.zero		1


	//   ....[80]....
        /*0ee4*/ 	.word	0x0002f7e0
        /*0ee8*/ 	.word	0x00000009
        /*0eec*/ 	.word	0x00038850
        /*0ef0*/ 	.short	0x010a
        /*0ef2*/ 	.byte	0x3f
	.zero		1


	//   ....[81]....
        /*0ef4*/ 	.word	0x0002f830
        /*0ef8*/ 	.word	0x00000000
        /*0efc*/ 	.word	0x00038850
        /*0f00*/ 	.short	0x010a
        /*0f02*/ 	.byte	0x3f
	.zero		1


	//   ....[82]....
        /*0f04*/ 	.word	0x0002f9d0
        /*0f08*/ 	.word	0x00000009
        /*0f0c*/ 	.word	0x00038820
        /*0f10*/ 	.short	0x010a
        /*0f12*/ 	.byte	0x3f
	.zero		1


	//   ....[83]....
        /*0f14*/ 	.word	0x0002fa20
        /*0f18*/ 	.word	0x00000005
        /*0f1c*/ 	.word	0x000388a0
        /*0f20*/ 	.short	0x010a
        /*0f22*/ 	.byte	0x3f
	.zero		1


	//   ....[84]....
        /*0f24*/ 	.word	0x0002fa70
        /*0f28*/ 	.word	0x00000005
        /*0f2c*/ 	.word	0x000388c0
        /*0f30*/ 	.short	0x010a
        /*0f32*/ 	.byte	0x3f
	.zero		1


	//   ....[85]....
        /*0f34*/ 	.word	0x0002fac0
        /*0f38*/ 	.word	0x00000006
        /*0f3c*/ 	.word	0x000388a0
        /*0f40*/ 	.short	0x010a
        /*0f42*/ 	.byte	0x3f
	.zero		1


	//   ....[86]....
        /*0f44*/ 	.word	0x0002fb10
        /*0f48*/ 	.word	0x00000006
        /*0f4c*/ 	.word	0x000388c0
        /*0f50*/ 	.short	0x010a
        /*0f52*/ 	.byte	0x3f
	.zero		1


	//   ....[87]....
        /*0f54*/ 	.word	0x0002fcb0
        /*0f58*/ 	.word	0x00000007
        /*0f5c*/ 	.word	0x00038840
        /*0f60*/ 	.short	0x010a
        /*0f62*/ 	.byte	0x3f
	.zero		1


	//   ....[88]....
        /*0f64*/ 	.word	0x0002fd30
        /*0f68*/ 	.word	0x00000003
        /*0f6c*/ 	.word	0x00038820
        /*0f70*/ 	.short	0x010a
        /*0f72*/ 	.byte	0x3f
	.zero		1


	//   ....[89]....
        /*0f74*/ 	.word	0x0002fd80
        /*0f78*/ 	.word	0x00000008
        /*0f7c*/ 	.word	0x00038840
        /*0f80*/ 	.short	0x010a
        /*0f82*/ 	.byte	0x3f
	.zero		1


	//   ....[90]....
        /*0f84*/ 	.word	0x0002fdd0
        /*0f88*/ 	.word	0x00000008
        /*0f8c*/ 	.word	0x00038860
        /*0f90*/ 	.short	0x010a
        /*0f92*/ 	.byte	0x3f
	.zero		1


	//   ....[91]....
        /*0f94*/ 	.word	0x0002fe20
        /*0f98*/ 	.word	0x00000002
        /*0f9c*/ 	.word	0x00038840
        /*0fa0*/ 	.short	0x010a
        /*0fa2*/ 	.byte	0x3f
	.zero		1


	//   ....[92]....
        /*0fa4*/ 	.word	0x0002fe70
        /*0fa8*/ 	.word	0x00000002
        /*0fac*/ 	.word	0x00038860
        /*0fb0*/ 	.short	0x010a
        /*0fb2*/ 	.byte	0x3f
	.zero		1


	//   ....[93]....
        /*0fb4*/ 	.word	0x0002fec0
        /*0fb8*/ 	.word	0x00000002
        /*0fbc*/ 	.word	0x00038840
        /*0fc0*/ 	.short	0x010a
        /*0fc2*/ 	.byte	0x3f
	.zero		1


	//   ....[94]....
        /*0fc4*/ 	.word	0x0002ff10
        /*0fc8*/ 	.word	0x00000002
        /*0fcc*/ 	.word	0x00038860
        /*0fd0*/ 	.short	0x010a
        /*0fd2*/ 	.byte	0x3f
	.zero		1


	//   ....[95]....
        /*0fd4*/ 	.word	0x0002ff60
        /*0fd8*/ 	.word	0x00000003
        /*0fdc*/ 	.word	0x00038860
        /*0fe0*/ 	.short	0x010a
        /*0fe2*/ 	.byte	0x3f
	.zero		1


	//   ....[96]....
        /*0fe4*/ 	.word	0x00030920
        /*0fe8*/ 	.word	0x00000000
        /*0fec*/ 	.word	0x00038820
        /*0ff0*/ 	.short	0x010a
        /*0ff2*/ 	.byte	0x3f
	.zero		1


	//   ....[97]....
        /*0ff4*/ 	.word	0x00030ac0
        /*0ff8*/ 	.word	0x00000006
        /*0ffc*/ 	.word	0x00000000
        /*1000*/ 	.short	0x010a
        /*1002*/ 	.byte	0x3f
	.zero		1


	//   ....[98]....
        /*1004*/ 	.word	0x00030b10
        /*1008*/ 	.word	0x00000007
        /*100c*/ 	.word	0x00000000
        /*1010*/ 	.short	0x010a
        /*1012*/ 	.byte	0x3f
	.zero		1


	//   ....[99]....
        /*1014*/ 	.word	0x00030b60
        /*1018*/ 	.word	0x00000004
        /*101c*/ 	.word	0x00000000
        /*1020*/ 	.short	0x010a
        /*1022*/ 	.byte	0x3f
	.zero		1


	//----- nvinfo : EIATTR_NUM_MBARRIERS
	.align		4
.L_625:
        /*1024*/ 	.byte	0x03, 0x38
        /*1026*/ 	.short	0x0016


	//----- nvinfo : EIATTR_EXIT_INSTR_OFFSETS
	.align		4
        /*1028*/ 	.byte	0x04, 0x1c
        /*102a*/ 	.short	(.L_627 - .L_626)


	//   ....[0]....
.L_626:
        /*102c*/ 	.word	0x0002e0b0


	//----- nvinfo : EIATTR_MAX_THREADS
	.align		4
.L_627:
        /*1030*/ 	.byte	0x04, 0x05
        /*1032*/ 	.short	(.L_629 - .L_628)
.L_628:
        /*1034*/ 	.word	0x00000180
        /*1038*/ 	.word	0x00000001
        /*103c*/ 	.word	0x00000001


	//----- nvinfo : EIATTR_CRS_STACK_SIZE
	.align		4
.L_629:
        /*1040*/ 	.byte	0x04, 0x1e
        /*1042*/ 	.short	(.L_631 - .L_630)
.L_630:
        /*1044*/ 	.word	0x00000000


	//----- nvinfo : EIATTR_CBANK_PARAM_SIZE
	.align		4
.L_631:
        /*1048*/ 	.byte	0x03, 0x19
        /*104a*/ 	.short	0x0a70


	//----- nvinfo : EIATTR_PARAM_CBANK
	.align		4
        /*104c*/ 	.byte	0x04, 0x0a
        /*104e*/ 	.short	(.L_633 - .L_632)
	.align		4
.L_632:
        /*1050*/ 	.word	index@(.nv.constant0._ZN7cutlass13device_kernelIN5flash11enable_sm90INS1_16FlashAttnFwdSm90INS1_25CollectiveMainloopFwdSm90ILi2EN4cute5tupleIJNS5_1CILi1EEES8_S8_EEENS6_IJNS7_ILi128EEENS7_ILi80EEENS7_ILi256EEEEEELi256ENS_6half_tEfNS_4arch4Sm90ELb1ELb0ELb1ELb1ELb0ELb1ELb0ELb1ELb1ELb0ELb0ELb0EEENS1_21CollectiveEpilogueFwdINS6_IJSA_SC_SB_EEES9_SE_SG_Li256ELb1ELb0ELb0ELb0EEENS1_36VarlenDynamicPersistentTileSchedulerILi128ELi80ELi256ELi32ELb0ELb0ELb1ELb1ELb1ELb1EEEEEEEEEvNT_6ParamsE)
        /*1054*/ 	.short	0x0210
        /*1056*/ 	.short	0x0a70


	//----- nvinfo : EIATTR_SW_WAR
	.align		4
.L_633:
        /*1058*/ 	.byte	0x04, 0x36
        /*105a*/ 	.short	(.L_635 - .L_634)
.L_634:
        /*105c*/ 	.word	0x00000008
.L_635:


//--------------------- .nv.info._ZN7cutlass13device_kernelIN5flash11enable_sm90INS1_16FlashAttnFwdSm90INS1_25CollectiveMainloopFwdSm90ILi2EN4cute5tupleIJNS5_1CILi1EEES8_S8_EEENS6_IJNS7_ILi128EEENS7_ILi112EEENS7_ILi192EEEEEELi192ENS_6half_tEfNS_4arch4Sm90ELb0ELb0ELb1ELb0ELb0ELb0ELb0ELb1ELb1ELb0ELb0ELb0EEENS1_21CollectiveEpilogueFwdINS6_IJSA_SC_SB_EEES9_SE_SG_Li256ELb0ELb0ELb0ELb0EEENS1_29StaticPersistentTileSchedulerILb0EEEEEEEEEvNT_6ParamsE --------------------------
	.section	.nv.info._ZN7cutlass13device_kernelIN5flash11enable_sm90INS1_16FlashAttnFwdSm90INS1_25CollectiveMainloopFwdSm90ILi2EN4cute5tupleIJNS5_1CILi1EEES8_S8_EEENS6_IJNS7_ILi128EEENS7_ILi112EEENS7_ILi192EEEEEELi192ENS_6half_tEfNS_4arch4Sm90ELb0ELb0ELb1ELb0ELb0ELb0ELb0ELb1ELb1ELb0ELb0ELb0EEENS1_21CollectiveEpilogueFwdINS6_IJSA_SC_SB_EEES9_SE_SG_Li256ELb0ELb0ELb0ELb0EEENS1_29StaticPersistentTileSchedulerILb0EEEEEEEEEvNT_6ParamsE,"",@"SHT_CUDA_INFO"
	.sectionflags	@""
	.align	4


	//----- nvinfo : EIATTR_CUDA_API_VERSION
	.align		4
        /*0000*/ 	.byte	0x04, 0x37
        /*0002*/ 	.short	(.L_637 - .L_636)
.L_636:
        /*0004*/ 	.word	0x00000082


	//----- nvinfo : EIATTR_KPARAM_INFO
	.align		4
.L_637:
        /*0008*/ 	.byte	0x04, 0x17
        /*000a*/ 	.short	(.L_639 - .L_638)
.L_638:
        /*000c*/ 	.word	0x00000000
        /*0010*/ 	.short	0x0000
        /*0012*/ 	.short	0x0070
        /*0014*/ 	.byte	0x00, 0xf0, 0x01, 0x2e


	//----- nvinfo : EIATTR_SPARSE_MMA_MASK
	.align		4
.L_639:
        /*0018*/ 	.byte	0x03, 0x50
        /*001a*/ 	.short	0x0000


	//----- nvinfo : EIATTR_MAXREG_COUNT
	.align		4
        /*001c*/ 	.byte	0x03, 0x1b
        /*001e*/ 	.short	0x00a8


	//----- nvinfo : EIATTR_NUM_BARRIERS
	.align		4
        /*0020*/ 	.byte	0x02, 0x4c
        /*0022*/ 	.byte	0x09
	.zero		1


	//----- nvinfo : EIATTR_EXTERNS
	.align		4
        /*0024*/ 	.byte	0x04, 0x0f
        /*0026*/ 	.short	(.L_641 - .L_640)


	//   ....[0]....
	.align		4
.L_640:
        /*0028*/ 	.word	index@(__assertfail)


	//----- nvinfo : EIATTR_ANNOTATIONS
	.align		4
.L_641:
        /*002c*/ 	.byte	0x04, 0x55
        /*002e*/ 	.short	(.L_643 - .L_642)


	//   ....[0]....
.L_642:
        /* <DEDUP_REMOVED lines=15> */


	//----- nvinfo : EIATTR_MERCURY_ISA_VERSION
	.align		4
.L_643:
        /*0110*/ 	.byte	0x03, 0x5f
        /*0112*/ 	.short	0x0101


	//----- nvinfo : EIATTR_INT_WARP_WIDE_INSTR_OFFSETS
	.align		4
        /*0114*/ 	.byte	0x04, 0x31
        /*0116*/ 	.short	(.L_645 - .L_644)


	//   ....[0]....
.L_644:
        /*0118*/ 	.word	0x00000190


	//   ....[1]....
        /*011c*/ 	.word	0x000001c0


	//   ....[2]....
        /*0120*/ 	.word	0x000001d0


	//   ....[3]....
        /*0124*/ 	.word	0x0000ca80


	//   ....[4]....
        /*0128*/ 	.word	0x0000cab0


	//   ....[5]....
        /*012c*/ 	.word	0x0000cb80


	//   ....[6]....
        /*0130*/ 	.word	0x0000cc50


	//----- nvinfo : EIATTR_COOP_GROUP_MASK_REGIDS
	.align		4
.L_645:
        /*0134*/ 	.byte	0x04, 0x29
        /*0136*/ 	.short	(.L_647 - .L_646)


	//   ....[0]....
.L_646:
        /*0138*/ 	.word	0xffffffff


	//   ....[1]....
        /*013c*/ 	.word	0xffffffff


	//   ....[2]....
        /*0140*/ 	.word	0xffffffff


	//   ....[3]....
        /*0144*/ 	.word	0xffffffff


	//   ....[4]....
        /*0148*/ 	.word	0xffffffff


	//   ....[5]....
        /*014c*/ 	.word	0xffffffff


	//   ....[6]....
        /*0150*/ 	.word	0xffffffff


	//   ....[7]....
        /*0154*/ 	.word	0xffffffff


	//   ....[8]....
        /*0158*/ 	.word	0xffffffff


	//   ....[9]....
        /*015c*/ 	.word	0xffffffff


	//   ....[10]....
        /*0160*/ 	.word	0xffffffff


	//   ....[11]....
        /*0164*/ 	.word	0xffffffff


	//   ....[12]....
        /*0168*/ 	.word	0xffffffff


	//   ....[13]....
        /*016c*/ 	.word	0xffffffff


	//   ....[14]....
        /*0170*/ 	.word	0xffffffff


	//   ....[15]....
        /*0174*/ 	.word	0xffffffff


	//   ....[16]....
        /*0178*/ 	.word	0xffffffff


	//   ....[17]....
        /*017c*/ 	.word	0xffffffff


	//   ....[18]....
        /*0180*/ 	.word	0xffffffff


	//   ....[19]....
        /*0184*/ 	.word	0xffffffff


	//   ....[20]....
        /*0188*/ 	.word	0xffffffff


	//   ....[21]....
        /*018c*/ 	.word	0xffffffff


	//   ....[22]....
        /*0190*/ 	.word	0xffffffff


	//   ....[23]....
        /*0194*/ 	.word	0x0500000f


	//   ....[24]....
        /*0198*/ 	.word	0x0500000f


	//----- nvinfo : EIATTR_COOP_GROUP_INSTR_OFFSETS
	.align		4
.L_647:
        /*019c*/ 	.byte	0x04, 0x28
        /*019e*/ 	.short	(.L_649 - .L_648)


	//   ....[0]....
.L_648:
        /*01a0*/ 	.word	0x00000060


	//   ....[1]....
        /*01a4*/ 	.word	0x000001a0


	//   ....[2]....
        /*01a8*/ 	.word	0x000001f0


	//   ....[3]....
        /*01ac*/ 	.word	0x000003e0


	//   ....[4]....
        /*01b0*/ 	.word	0x00000540


	//   ....[5]....
        /*01b4*/ 	.word	0x00000660


	//   ....[6]....
        /*01b8*/ 	.word	0x000007c0


	//   ....[7]....
        /*01bc*/ 	.word	0x00000db0


	//   ....[8]....
        /*01c0*/ 	.word	0x00004990


	//   ....[9]....
        /*01c4*/ 	.word	0x00004a30


	//   ....[10]....
        /*01c8*/ 	.word	0x00004dd0


	//   ....[11]....
        /*01cc*/ 	.word	0x00004e90


	//   ....[12]....
        /*01d0*/ 	.word	0x000091d0


	//   ....[13]....
        /*01d4*/ 	.word	0x00009200


	//   ....[14]....
        /*01d8*/ 	.word	0x00009620


	//   ....[15]....
        /*01dc*/ 	.word	0x00009710


	//   ....[16]....
        /*01e0*/ 	.word	0x0000a950


	//   ....[17]....
        /*01e4*/ 	.word	0x0000a990


	//   ....[18]....
        /*01e8*/ 	.word	0x0000ab90


	//   ....[19]....
        /*01ec*/ 	.word	0x0000ac40


	//   ....[20]....
        /*01f0*/ 	.word	0x0000bcd0


	//   ....[21]....
        /*01f4*/ 	.word	0x0000c210


	//   ....[22]....
        /*01f8*/ 	.word	0x0000f250


	//   ....[23]....
        /*01fc*/ 	.word	0x0000f760


	//   ....[24]....
        /*0200*/ 	.word	0x0000fc00


	//----- nvinfo : EIATTR_REG_RECONFIG
	.align		4
.L_649:
        /*0204*/ 	.byte	0x01, 0x54
	.zero		2


	//----- nvinfo : EIATTR_SYSCALL_OFFSETS
	.align		4
        /*0208*/ 	.byte	0x04, 0x46
        /*020a*/ 	.short	(.L_651 - .L_650)


	//   ....[0]....
.L_650:
        /*020c*/ 	.word	0x00001140


	//   ....[1]....
        /*0210*/ 	.word	0x0000c690


	//   ....[2]....
        /*0214*/ 	.word	0x0000c7d0


	//   ....[3]....
        /*0218*/ 	.word	0x0000c8d0


	//----- nvinfo : EIATTR_MBARRIER_INSTR_OFFSETS
	.align		4
.L_651:
        /*021c*/ 	.byte	0x04, 0x39
        /*021e*/ 	.short	(.L_653 - .L_652)


	//   ....[0]....
.L_652:
        /*0220*/ 	.word	0x00000290
        /*0224*/ 	.word	0x000000ff
        /*0228*/ 	.word	0x00036800
        /*022c*/ 	.short	0x0100
        /*022e*/ 	.byte	0x06
	.zero		1


	//   ....[1]....
        /*0230*/ 	.word	0x000002a0
        /*0234*/ 	.word	0x000000ff
        /*0238*/ 	.word	0x00036820
        /*023c*/ 	.short	0x0100
        /*023e*/ 	.byte	0x06
	.zero		1


	//   ....[2]....
        /*0240*/ 	.word	0x00000390
        /*0244*/ 	.word	0x000000ff
        /*0248*/ 	.word	0x00036830
        /*024c*/ 	.short	0x0100
        /*024e*/ 	.byte	0x08
	.zero		1


	//   ....[3]....
        /*0250*/ 	.word	0x000003a0
        /*0254*/ 	.word	0x000000ff
        /*0258*/ 	.word	0x00036840
        /*025c*/ 	.short	0x0100
        /*025e*/ 	.byte	0x08
	.zero		1


	//   ....[4]....
        /*0260*/ 	.word	0x000003b0
        /*0264*/ 	.word	0x000000ff
        /*0268*/ 	.word	0x00036838
        /*026c*/ 	.short	0x0100
        /*026e*/ 	.byte	0x08
	.zero		1


	//   ....[5]....
        /*0270*/ 	.word	0x000003c0
        /*0274*/ 	.word	0x000000ff
        /*0278*/ 	.word	0x00036848
        /*027c*/ 	.short	0x0100
        /*027e*/ 	.byte	0x08
	.zero		1


	//   ....[6]....
        /*0280*/ 	.word	0x000004f0
        /*0284*/ 	.word	0x000000ff
        /*0288*/ 	.word	0x00036850
        /*028c*/ 	.short	0x0100
        /*028e*/ 	.byte	0x08
	.zero		1


	//   ....[7]....
        /*0290*/ 	.word	0x00000500
        /*0294*/ 	.word	0x000000ff
        /*0298*/ 	.word	0x00036860
        /*029c*/ 	.short	0x0100
        /*029e*/ 	.byte	0x08
	.zero		1


	//   ....[8]....
        /*02a0*/ 	.word	0x00000510
        /*02a4*/ 	.word	0x000000ff
        /*02a8*/ 	.word	0x00036858
        /*02ac*/ 	.short	0x0100
        /*02ae*/ 	.byte	0x08
	.zero		1


	//   ....[9]....
        /*02b0*/ 	.word	0x00000520
        /*02b4*/ 	.word	0x000000ff
        /*02b8*/ 	.word	0x00036868
        /*02bc*/ 	.short	0x0100
        /*02be*/ 	.byte	0x08
	.zero		1


	//   ....[10]....
        /*02c0*/ 	.word	0x00000610
        /*02c4*/ 	.word	0x000000ff
        /*02c8*/ 	.word	0x00036870
        /*02cc*/ 	.short	0x0100
        /*02ce*/ 	.byte	0x06
	.zero		1


	//   ....[11]....
        /*02d0*/ 	.word	0x00000620
        /*02d4*/ 	.word	0x000000ff
        /*02d8*/ 	.word	0x00036880
        /*02dc*/ 	.short	0x0100
        /*02de*/ 	.byte	0x06
	.zero		1


	//   ....[12]....
        /*02e0*/ 	.word	0x00000630
        /*02e4*/ 	.word	0x000000ff
        /*02e8*/ 	.word	0x00036878
        /*02ec*/ 	.short	0x0100
        /*02ee*/ 	.byte	0x06
	.zero		1


	//   ....[13]....
        /*02f0*/ 	.word	0x00000640
        /*02f4*/ 	.word	0x000000ff
        /*02f8*/ 	.word	0x00036888
        /*02fc*/ 	.short	0x0100
        /*02fe*/ 	.byte	0x06
	.zero		1


	//   ....[14]....
        /*0300*/ 	.word	0x00000770
        /*0304*/ 	.word	0x000000ff
        /*0308*/ 	.word	0x00036890
        /*030c*/ 	.short	0x0100
        /*030e*/ 	.byte	0x08
	.zero		1


	//   ....[15]....
        /*0310*/ 	.word	0x00000780
        /*0314*/ 	.word	0x000000ff
        /*0318*/ 	.word	0x000368a0
        /*031c*/ 	.short	0x0100
        /*031e*/ 	.byte	0x08
	.zero		1


	//   ....[16]....
        /*0320*/ 	.word	0x00000790
        /*0324*/ 	.word	0x000000ff
        /*0328*/ 	.word	0x00036898
        /*032c*/ 	.short	0x0100
        /*032e*/ 	.byte	0x08
	.zero		1


	//   ....[17]....
        /*0330*/ 	.word	0x000007a0
        /*0334*/ 	.word	0x000000ff
        /*0338*/ 	.word	0x000368a8
        /*033c*/ 	.short	0x0100
        /*033e*/ 	.byte	0x08
	.zero		1


	//   ....[18]....
        /*0340*/ 	.word	0x000008d0
        /*0344*/ 	.word	0x000000ff
        /*0348*/ 	.word	0x000368b0
        /*034c*/ 	.short	0x0100
        /*034e*/ 	.byte	0x08
	.zero		1


	//   ....[19]....
        /*0350*/ 	.word	0x000008e0
        /*0354*/ 	.word	0x000000ff
        /*0358*/ 	.word	0x000368c0
        /*035c*/ 	.short	0x0100
        /*035e*/ 	.byte	0x08
	.zero		1


	//   ....[20]....
        /*0360*/ 	.word	0x000008f0
        /*0364*/ 	.word	0x000000ff
        /*0368*/ 	.word	0x000368b8
        /*036c*/ 	.short	0x0100
        /*036e*/ 	.byte	0x08
	.zero		1


	//   ....[21]....
        /*0370*/ 	.word	0x00000900
        /*0374*/ 	.word	0x000000ff
        /*0378*/ 	.word	0x000368c8
        /*037c*/ 	.short	0x0100
        /*037e*/ 	.byte	0x08
	.zero		1


	//   ....[22]....
        /*0380*/ 	.word	0x000011d0
        /*0384*/ 	.word	0x000000ff
        /*0388*/ 	.word	0x00036800
        /*038c*/ 	.short	0x010a
        /*038e*/ 	.byte	0x06
	.zero		1


	//   ....[23]....
        /*0390*/ 	.word	0x00001270
        /*0394*/ 	.word	0x00000000
        /*0398*/ 	.word	0x00036830
        /*039c*/ 	.short	0x010a
        /*039e*/ 	.byte	0x3f
	.zero		1


	//   ....[24]....
        /*03a0*/ 	.word	0x000012f0
        /*03a4*/ 	.word	0x00000000
        /*03a8*/ 	.word	0x00036830
        /*03ac*/ 	.short	0x010a
        /*03ae*/ 	.byte	0x3f
	.zero		1


	//   ....[25]....
        /*03b0*/ 	.word	0x00004670
        /*03b4*/ 	.word	0x00000000
        /*03b8*/ 	.word	0x00000000
        /*03bc*/ 	.short	0x0101
        /*03be*/ 	.byte	0x3f
	.zero		1


	//   ....[26]....
        /*03c0*/ 	.word	0x00006090
        /*03c4*/ 	.word	0x000000ff
        /*03c8*/ 	.word	0x00036830
        /*03cc*/ 	.short	0x010a
        /*03ce*/ 	.byte	0x3c
	.zero		1


	//   ....[27]....
        /*03d0*/ 	.word	0x000060d0
        /*03d4*/ 	.word	0x000000ff
        /*03d8*/ 	.word	0x00036830
        /*03dc*/ 	.short	0x010a
        /*03de*/ 	.byte	0x3c
	.zero		1


	//   ....[28]....
        /*03e0*/ 	.word	0x00008670
        /*03e4*/ 	.word	0x000000ff
        /*03e8*/ 	.word	0x00036850
        /*03ec*/ 	.short	0x010a
        /*03ee*/ 	.byte	0x04
	.zero		1


	//   ....[29]....
        /*03f0*/ 	.word	0x000086b0
        /*03f4*/ 	.word	0x000000ff
        /*03f8*/ 	.word	0x00036850
        /*03fc*/ 	.short	0x010a
        /*03fe*/ 	.byte	0x04
	.zero		1


	//   ....[30]....
        /*0400*/ 	.word	0x00009ca0
        /*0404*/ 	.word	0x0000000d
        /*0408*/ 	.word	0x00000000
        /*040c*/ 	.short	0x0101
        /*040e*/ 	.byte	0x3f
	.zero		1


	//   ....[31]....
        /*0410*/ 	.word	0x00009cf0
        /*0414*/ 	.word	0x00000015
        /*0418*/ 	.word	0x00000000
        /*041c*/ 	.short	0x0101
        /*041e*/ 	.byte	0x3f
	.zero		1


	//   ....[32]....
        /*0420*/ 	.word	0x0000a8c0
        /*0424*/ 	.word	0x000000ff
        /*0428*/ 	.word	0x00036850
        /*042c*/ 	.short	0x010a
        /*042e*/ 	.byte	0x07
	.zero		1


	//   ....[33]....
        /*0430*/ 	.word	0x0000a900
        /*0434*/ 	.word	0x000000ff
        /*0438*/ 	.word	0x00036850
        /*043c*/ 	.short	0x010a
        /*043e*/ 	.byte	0x07
	.zero		1


	//   ....[34]....
        /*0440*/ 	.word	0x0000b3d0
        /*0444*/ 	.word	0x0000000b
        /*0448*/ 	.word	0x00000000
        /*044c*/ 	.short	0x0101
        /*044e*/ 	.byte	0x3f
	.zero		1


	//   ....[35]....
        /*0450*/ 	.word	0x0000c0d0
        /*0454*/ 	.word	0x000000ff
        /*0458*/ 	.word	0x00000000
        /*045c*/ 	.short	0x0101
        /*045e*/ 	.byte	0x06
	.zero		1


	//   ....[36]....
        /*0460*/ 	.word	0x0000cf90
        /*0464*/ 	.word	0x00000006
        /*0468*/ 	.word	0x00036840
        /*046c*/ 	.short	0x010a
        /*046e*/ 	.byte	0x3f
	.zero		1


	//   ....[37]....
        /*0470*/ 	.word	0x0000d4f0
        /*0474*/ 	.word	0x00000009
        /*0478*/ 	.word	0x00036820
        /*047c*/ 	.short	0x010a
        /*047e*/ 	.byte	0x3f
	.zero		1


	//   ....[38]....
        /*0480*/ 	.word	0x0000d7d0
        /*0484*/ 	.word	0x00000002
        /*0488*/ 	.word	0x00036840
        /*048c*/ 	.short	0x010a
        /*048e*/ 	.byte	0x3f
	.zero		1


	//   ....[39]....
        /*0490*/ 	.word	0x0000da90
        /*0494*/ 	.word	0x00000002
        /*0498*/ 	.word	0x00000060
        /*049c*/ 	.short	0x010a
        /*049e*/ 	.byte	0x3f
	.zero		1


	//   ....[40]....
        /*04a0*/ 	.word	0x0000e020
        /*04a4*/ 	.word	0x00000002
        /*04a8*/ 	.word	0x00036840
        /*04ac*/ 	.short	0x010a
        /*04ae*/ 	.byte	0x3f
	.zero		1


	//   ....[41]....
        /*04b0*/ 	.word	0x0000e2e0
        /*04b4*/ 	.word	0x00000002
        /*04b8*/ 	.word	0x00000060
        /*04bc*/ 	.short	0x010a
        /*04be*/ 	.byte	0x3f
	.zero		1


	//   ....[42]....
        /*04c0*/ 	.word	0x0000e7a0
        /*04c4*/ 	.word	0x00000002
        /*04c8*/ 	.word	0x00036840
        /*04cc*/ 	.short	0x010a
        /*04ce*/ 	.byte	0x3f
	.zero		1


	//   ....[43]....
        /*04d0*/ 	.word	0x0000ea80
        /*04d4*/ 	.word	0x00000002
        /*04d8*/ 	.word	0x00000060
        /*04dc*/ 	.short	0x010a
        /*04de*/ 	.byte	0x3f
	.zero		1


	//   ....[44]....
        /*04e0*/ 	.word	0x0000edf0
        /*04e4*/ 	.word	0x00000003
        /*04e8*/ 	.word	0x00036860
        /*04ec*/ 	.short	0x010a
        /*04ee*/ 	.byte	0x3f
	.zero		1


	//   ....[45]....
        /*04f0*/ 	.word	0x0000f1d0
        /*04f4*/ 	.word	0x00000000
        /*04f8*/ 	.word	0x00036820
        /*04fc*/ 	.short	0x010a
        /*04fe*/ 	.byte	0x3f
	.zero		1


	//   ....[46]....
        /*0500*/ 	.word	0x0000f390
        /*0504*/ 	.word	0x00000006
        /*0508*/ 	.word	0x00000000
        /*050c*/ 	.short	0x010a
        /*050e*/ 	.byte	0x3f
	.zero		1


	//   ....[47]....
        /*0510*/ 	.word	0x0000f400
        /*0514*/ 	.word	0x00000003
        /*0518*/ 	.word	0x00000000
        /*051c*/ 	.short	0x010a
        /*051e*/ 	.byte	0x3f
	.zero		1


	//   ....[48]....
        /*0520*/ 	.word	0x0000f460
        /*0524*/ 	.word	0x00000010
        /*0528*/ 	.word	0x00000000
        /*052c*/ 	.short	0x010a
        /*052e*/ 	.byte	0x3f
	.zero		1


	//   ....[49]....
        /*0530*/ 	.word	0x0000f490
        /*0534*/ 	.word	0x00000003
        /*0538*/ 	.word	0x00000000
        /*053c*/ 	.short	0x010a
        /*053e*/ 	.byte	0x3f
	.zero		1


	//   ....[50]....
        /*0540*/ 	.word	0x0000f510
        /*0544*/ 	.word	0x00000003
        /*0548*/ 	.word	0x00036800
        /*054c*/ 	.short	0x010a
        /*054e*/ 	.byte	0x3f
	.zero		1


	//   ....[51]....
        /*0550*/ 	.word	0x0000f560
        /*0554*/ 	.word	0x00000000
        /*0558*/ 	.word	0x00036830
        /*055c*/ 	.short	0x010a
        /*055e*/ 	.byte	0x3f
	.zero		1


	//   ....[52]....
        /*0560*/ 	.word	0x0000f5c0
        /*0564*/ 	.word	0x00000009
        /*0568*/ 	.word	0x00036830
        /*056c*/ 	.short	0x010a
        /*056e*/ 	.byte	0x3f
	.zero		1


	//   ....[53]....
        /*0570*/ 	.word	0x0000f620
        /*0574*/ 	.word	0x00000007
        /*0578*/ 	.word	0x00036850
        /*057c*/ 	.short	0x010a
        /*057e*/ 	.byte	0x3f
	.zero		1


	//   ....[54]....
        /*0580*/ 	.word	0x0000f680
        /*0584*/ 	.word	0x00000005
        /*0588*/ 	.word	0x00036850
        /*058c*/ 	.short	0x010a
        /*058e*/ 	.byte	0x3f
	.zero		1


	//   ....[55]....
        /*0590*/ 	.word	0x0000f820
        /*0594*/ 	.word	0x00000006
        /*0598*/ 	.word	0x00036840
        /*059c*/ 	.short	0x010a
        /*059e*/ 	.byte	0x3f
	.zero		1


	//   ....[56]....
        /*05a0*/ 	.word	0x0000f8a0
        /*05a4*/ 	.word	0x00000007
        /*05a8*/ 	.word	0x00036820
        /*05ac*/ 	.short	0x010a
        /*05ae*/ 	.byte	0x3f
	.zero		1


	//   ....[57]....
        /*05b0*/ 	.word	0x0000f8f0
        /*05b4*/ 	.word	0x00000002
        /*05b8*/ 	.word	0x00036840
        /*05bc*/ 	.short	0x010a
        /*05be*/ 	.byte	0x3f
	.zero		1


	//   ....[58]....
        /*05c0*/ 	.word	0x0000f940
        /*05c4*/ 	.word	0x00000002
        /*05c8*/ 	.word	0x00000060
        /*05cc*/ 	.short	0x010a
        /*05ce*/ 	.byte	0x3f
	.zero		1


	//   ....[59]....
        /*05d0*/ 	.word	0x0000f990
        /*05d4*/ 	.word	0x00000002
        /*05d8*/ 	.word	0x00036840
        /*05dc*/ 	.short	0x010a
        /*05de*/ 	.byte	0x3f
	.zero		1


	//   ....[60]....
        /*05e0*/ 	.word	0x0000f9e0
        /*05e4*/ 	.word	0x00000002
        /*05e8*/ 	.word	0x00000060
        /*05ec*/ 	.short	0x010a
        /*05ee*/ 	.byte	0x3f
	.zero		1


	//   ....[61]....
        /*05f0*/ 	.word	0x0000fa30
        /*05f4*/ 	.word	0x00000002
        /*05f8*/ 	.word	0x00036840
        /*05fc*/ 	.short	0x010a
        /*05fe*/ 	.byte	0x3f
	.zero		1


	//   ....[62]....
        /*0600*/ 	.word	0x0000fa80
        /*0604*/ 	.word	0x00000002
        /*0608*/ 	.word	0x00000060
        /*060c*/ 	.short	0x010a
        /*060e*/ 	.byte	0x3f
	.zero		1


	//   ....[63]....
        /*0610*/ 	.word	0x0000fad0
        /*0614*/ 	.word	0x00000003
        /*0618*/ 	.word	0x00036860
        /*061c*/ 	.short	0x010a
        /*061e*/ 	.byte	0x3f
	.zero		1


	//   ....[64]....
        /*0620*/ 	.word	0x0000fb20
        /*0624*/ 	.word	0x00000000
        /*0628*/ 	.word	0x00036820
        /*062c*/ 	.short	0x010a
        /*062e*/ 	.byte	0x3f
	.zero		1


	//   ....[65]....
        /*0630*/ 	.word	0x0000fcc0
        /*0634*/ 	.word	0x00000006
        /*0638*/ 	.word	0x00000000
        /*063c*/ 	.short	0x010a
        /*063e*/ 	.byte	0x3f
	.zero		1


	//   ....[66]....
        /*0640*/ 	.word	0x0000fd10
        /*0644*/ 	.word	0x00000003
        /*0648*/ 	.word	0x00000000
        /*064c*/ 	.short	0x010a
        /*064e*/ 	.byte	0x3f
	.zero		1


	//   ....[67]....
        /*0650*/ 	.word	0x0000fd60
        /*0654*/ 	.word	0x00000010
        /*0658*/ 	.word	0x00000000
        /*065c*/ 	.short	0x010a
        /*065e*/ 	.byte	0x3f
	.zero		1


	//----- nvinfo : EIATTR_NUM_MBARRIERS
	.align		4
.L_653:
        /*0660*/ 	.byte	0x03, 0x38
        /*0662*/ 	.short	0x0016


	//----- nvinfo : EIATTR_EXIT_INSTR_OFFSETS
	.align		4
        /*0664*/ 	.byte	0x04, 0x1c
        /*0666*/ 	.short	(.L_655 - .L_654)


	//   ....[0]....
.L_654:
        /*0668*/ 	.word	0x00000a20


	//   ....[1]....
        /*066c*/ 	.word	0x0000c1d0


	//   ....[2]....
        /*0670*/ 	.word	0x0000c230


	//   ....[3]....
        /*0674*/ 	.word	0x0000f4e0


	//----- nvinfo : EIATTR_MAX_THREADS
	.align		4
.L_655:
        /*0678*/ 	.byte	0x04, 0x05
        /*067a*/ 	.short	(.L_657 - .L_656)
.L_656:
        /*067c*/ 	.word	0x00000180
        /*0680*/ 	.word	0x00000001
        /*0684*/ 	.word	0x00000001


	//----- nvinfo : EIATTR_CRS_STACK_SIZE
	.align		4
.L_657:
        /*0688*/ 	.byte	0x04, 0x1e
        /*068a*/ 	.short	(.L_659 - .L_658)
.L_658:
        /*068c*/ 	.word	0x00000000


	//----- nvinfo : EIATTR_CBANK_PARAM_SIZE
	.align		4
.L_659:
        /*0690*/ 	.byte	0x03, 0x19
        /*0692*/ 	.short	0x0bf0


	//----- nvinfo : EIATTR_PARAM_CBANK
	.align		4
        /*0694*/ 	.byte	0x04, 0x0a
        /*0696*/ 	.short	(.L_661 - .L_660)
	.align		4
.L_660:
        /*0698*/ 	.word	index@(.nv.constant0._ZN7cutlass13device_kernelIN5flash11enable_sm90INS1_16FlashAttnFwdSm90INS1_25CollectiveMainloopFwdSm90ILi2EN4cute5tupleIJNS5_1CILi1EEES8_S8_EEENS6_IJNS7_ILi128EEENS7_ILi112EEENS7_ILi192EEEEEELi192ENS_6half_tEfNS_4arch4Sm90ELb0ELb0ELb1ELb0ELb0ELb0ELb0ELb1ELb1ELb0ELb0ELb0EEENS1_21CollectiveEpilogueFwdINS6_IJSA_SC_SB_EEES9_SE_SG_Li256ELb0ELb0ELb0ELb0EEENS1_29StaticPersistentTileSchedulerILb0EEEEEEEEEvNT_6ParamsE)
        /*069c*/ 	.short	0x0210
        /*069e*/ 	.short	0x0bf0


	//----- nvinfo : EIATTR_SW_WAR
	.align		4
.L_661:
        /*06a0*/ 	.byte	0x04, 0x36
        /*06a2*/ 	.short	(.L_663 - .L_662)
.L_662:
        /*06a4*/ 	.word	0x00000008
.L_663:


//--------------------- .nv.info._ZN7cutlass13device_kernelIN5flash11enable_sm90INS1_16FlashAttnFwdSm90INS1_25CollectiveMainloopFwdSm90ILi2EN4cute5tupleIJNS5_1CILi2EEENS7_ILi1EEES9_EEENS6_IJNS7_ILi128EEENS7_ILi112EEENS7_ILi192EEEEEELi192ENS_6half_tEfNS_4arch4Sm90ELb0ELb0ELb1ELb0ELb0ELb0ELb0ELb1ELb1ELb0ELb0ELb0EEENS1_21CollectiveEpilogueFwdINS6_IJSB_SD_SC_EEESA_SF_SH_Li256ELb0ELb0ELb0ELb0EEENS1_29StaticPersistentTileSchedulerILb0EEEEEEEEEvNT_6ParamsE --------------------------
	.section	.nv.info._ZN7cutlass13device_kernelIN5flash11enable_sm90INS1_16FlashAttnFwdSm90INS1_25CollectiveMainloopFwdSm90ILi2EN4cute5tupleIJNS5_1CILi2EEENS7_ILi1EEES9_EEENS6_IJNS7_ILi128EEENS7_ILi112EEENS7_ILi192EEEEEELi192ENS_6half_tEfNS_4arch4Sm90ELb0ELb0ELb1ELb0ELb0ELb0ELb0ELb1ELb1ELb0ELb0ELb0EEENS1_21CollectiveEpilogueFwdINS6_IJSB_SD_SC_EEESA_SF_SH_Li256ELb0ELb0ELb0ELb0EEENS1_29StaticPersistentTileSchedulerILb0EEEEEEEEEvNT_6ParamsE,"",@"SHT_CUDA_INFO"
	.sectionflags	@""
	.align	4


	//----- nvinfo : EIATTR_CUDA_API_VERSION
	.align		4
        /*0000*/ 	.byte	0x04, 0x37
        /*0002*/ 	.short	(.L_665 - .L_664)
.L_664:
        /*0004*/ 	.word	0x00000082


	//----- nvinfo : EIATTR_KPARAM_INFO
	.align		4
.L_665:
        /*0008*/ 	.byte	0x04, 0x17
        /*000a*/ 	.short	(.L_667 - .L_666)
.L_666:
        /*000c*/ 	.word	0x00000000
        /*0010*/ 	.short	0x0000
        /*0012*/ 	.short	0x0070
        /*0014*/ 	.byte	0x00, 0xf0, 0x01, 0x2e


	//----- nvinfo : EIATTR_SPARSE_MMA_MASK
	.align		4
.L_667:
        /*0018*/ 	.byte	0x03, 0x50
        /*001a*/ 	.short	0x0000


	//----- nvinfo : EIATTR_MAXREG_COUNT
	.align		4
        /*001c*/ 	.byte	0x03, 0x1b
        /*001e*/ 	.short	0x00a8


	//----- nvinfo : EIATTR_NUM_BARRIERS
	.align		4
        /*0020*/ 	.byte	0x02, 0x4c
        /*0022*/ 	.byte	0x09
	.zero		1


	//----- nvinfo : EIATTR_EXTERNS
	.align		4
        /*0024*/ 	.byte	0x04, 0x0f
        /*0026*/ 	.short	(.L_669 - .L_668)


	//   ....[0]....
	.align		4
.L_668:
        /*0028*/ 	.word	index@(__assertfail)


	//----- nvinfo : EIATTR_ANNOTATIONS
	.align		4
.L_669:
        /*002c*/ 	.byte	0x04, 0x55
        /*002e*/ 	.short	(.L_671 - .L_670)


	//   ....[0]....
.L_670:
        /* <DEDUP_REMOVED lines=26> */


	//----- nvinfo : EIATTR_MERCURY_ISA_VERSION
	.align		4
.L_671:
        /*01b8*/ 	.byte	0x03, 0x5f
        /*01ba*/ 	.short	0x0101


	//----- nvinfo : EIATTR_INT_WARP_WIDE_INSTR_OFFSETS
	.align		4
        /*01bc*/ 	.byte	0x04, 0x31
        /*01be*/ 	.short	(.L_673 - .L_672)


	//   ....[0]....
.L_672:
        /*01c0*/ 	.word	0x00000180


	//   ....[1]....
        /*01c4*/ 	.word	0x00000220


	//   ....[2]....
        /*01c8*/ 	.word	0x00000290


	//   ....[3]....
        /*01cc*/ 	.word	0x0000c870


	//   ....[4]....
        /*01d0*/ 	.word	0x0000c8a0


	//   ....[5]....
        /*01d4*/ 	.word	0x0000c980


	//   ....[6]....
        /*01d8*/ 	.word	0x0000ca60


	//----- nvinfo : EIATTR_COOP_GROUP_MASK_REGIDS
	.align		4
.L_673:
        /*01dc*/ 	.byte	0x04, 0x29
        /*01de*/ 	.short	(.L_675 - .L_674)


	//   ....[0]....
.L_674:
        /*01e0*/ 	.word	0xffffffff


	//   ....[1]....
        /*01e4*/ 	.word	0xffffffff


	//   ....[2]....
        /*01e8*/ 	.word	0xffffffff


	//   ....[3]....
        /*01ec*/ 	.word	0xffffffff


	//   ....[4]....
        /*01f0*/ 	.word	0xffffffff


	//   ....[5]....
        /*01f4*/ 	.word	0xffffffff


	//   ....[6]....
        /*01f8*/ 	.word	0xffffffff


	//   ....[7]....
        /*01fc*/ 	.word	0xffffffff


	//   ....[8]....
        /*0200*/ 	.word	0xffffffff


	//   ....[9]....
        /*0204*/ 	.word	0xffffffff


	//   ....[10]....
        /*0208*/ 	.word	0xffffffff


	//   ....[11]....
        /*020c*/ 	.word	0xffffffff


	//   ....[12]....
        /*0210*/ 	.word	0xffffffff


	//   ....[13]....
        /*0214*/ 	.word	0xffffffff


	//   ....[14]....
        /*0218*/ 	.word	0xffffffff


	//   ....[15]....
        /*021c*/ 	.word	0xffffffff


	//   ....[16]....
        /*0220*/ 	.word	0xffffffff


	//   ....[17]....
        /*0224*/ 	.word	0xffffffff


	//   ....[18]....
        /*0228*/ 	.word	0xffffffff


	//   ....[19]....
        /*022c*/ 	.word	0xffffffff


	//   ....[20]....
        /*0230*/ 	.word	0xffffffff


	//   ....[21]....
        /*0234*/ 	.word	0xffffffff


	//   ....[22]....
        /*0238*/ 	.word	0xffffffff


	//   ....[23]....
        /*023c*/ 	.word	0xffffffff


	//   ....[24]....
        /*0240*/ 	.word	0x0500000f


	//   ....[25]....
        /*0244*/ 	.word	0x0500000f


	//----- nvinfo : EIATTR_COOP_GROUP_INSTR_OFFSETS
	.align		4
.L_675:
        /*0248*/ 	.byte	0x04, 0x28
        /*024a*/ 	.short	(.L_677 - .L_676)


	//   ....[0]....
.L_676:
        /*024c*/ 	.word	0x00000060


	//   ....[1]....
        /*0250*/ 	.word	0x00000190


	//   ....[2]....
        /*0254*/ 	.word	0x00000230


	//   ....[3]....
        /*0258*/ 	.word	0x00000410


	//   ....[4]....
        /*025c*/ 	.word	0x00000640


	//   ....[5]....
        /*0260*/ 	.word	0x00000890


	//   ....[6]....
        /*0264*/ 	.word	0x00000b10


	//   ....[7]....
        /*0268*/ 	.word	0x00000e40


	//   ....[8]....
        /*026c*/ 	.word	0x000012d0


	//   ....[9]....
        /*0270*/ 	.word	0x00004960


	//   ....[10]....
        /*0274*/ 	.word	0x00004a00


	//   ....[11]....
        /*0278*/ 	.word	0x00004db0


	//   ....[12]....
        /*027c*/ 	.word	0x00004ea0


	//   ....[13]....
        /*0280*/ 	.word	0x000090b0


	//   ....[14]....
        /*0284*/ 	.word	0x00009100


	//   ....[15]....
        /*0288*/ 	.word	0x00009120


	//   ....[16]....
        /*028c*/ 	.word	0x00009140


	//   ....[17]....
        /*0290*/ 	.word	0x0000a670


	//   ....[18]....
        /*0294*/ 	.word	0x0000a680


	//   ....[19]....
        /*0298*/ 	.word	0x0000a720


	//   ....[20]....
        /*029c*/ 	.word	0x0000a740


	//   ....[21]....
        /*02a0*/ 	.word	0x0000bc00


	//   ....[22]....
        /*02a4*/ 	.word	0x0000bf50


	//   ....[23]....
        /*02a8*/ 	.word	0x0000f260


	//   ....[24]....
        /*02ac*/ 	.word	0x0000f750


	//   ....[25]....
        /*02b0*/ 	.word	0x0000fbf0


	//----- nvinfo : EIATTR_REG_RECONFIG
	.align		4
.L_677:
        /*02b4*/ 	.byte	0x01, 0x54
	.zero		2


	//----- nvinfo : EIATTR_SYSCALL_OFFSETS
	.align		4
        /*02b8*/ 	.byte	0x04, 0x46
        /*02ba*/ 	.short	(.L_679 - .L_678)


	//   ....[0]....
.L_678:
        /*02bc*/ 	.word	0x00001660


	//   ....[1]....
        /*02c0*/ 	.word	0x0000c480


	//   ....[2]....
        /*02c4*/ 	.word	0x0000c5c0


	//   ....[3]....
        /*02c8*/ 	.word	0x0000c6c0


	//----- nvinfo : EIATTR_MBARRIER_INSTR_OFFSETS
	.align		4
.L_679:
        /*02cc*/ 	.byte	0x04, 0x39
        /*02ce*/ 	.short	(.L_681 - .L_680)


	//   ....[0]....
.L_680:
        /*02d0*/ 	.word	0x000002b0
        /*02d4*/ 	.word	0x000000ff
        /*02d8*/ 	.word	0x00036800
        /*02dc*/ 	.short	0x0100
        /*02de*/ 	.byte	0x08
	.zero		1


	//   ....[1]....
        /*02e0*/ 	.word	0x000002c0
        /*02e4*/ 	.word	0x000000ff
        /*02e8*/ 	.word	0x00036820
        /*02ec*/ 	.short	0x0100
        /*02ee*/ 	.byte	0x08
	.zero		1


	//   ....[2]....
        /*02f0*/ 	.word	0x000003b0
        /*02f4*/ 	.word	0x000000ff
        /*02f8*/ 	.word	0x00036830
        /*02fc*/ 	.short	0x0100
        /*02fe*/ 	.byte	0x08
	.zero		1


	//   ....[3]....
        /*0300*/ 	.word	0x000003c0
        /*0304*/ 	.word	0x000000ff
        /*0308*/ 	.word	0x00036840
        /*030c*/ 	.short	0x0100
        /*030e*/ 	.byte	0x08
	.zero		1


	//   ....[4]....
        /*0310*/ 	.word	0x000003d0
        /*0314*/ 	.word	0x000000ff
        /*0318*/ 	.word	0x00036838
        /*031c*/ 	.short	0x0100
        /*031e*/ 	.byte	0x08
	.zero		1


	//   ....[5]....
        /*0320*/ 	.word	0x000003e0
        /*0324*/ 	.word	0x000000ff
        /*0328*/ 	.word	0x00036848
        /*032c*/ 	.short	0x0100
        /*032e*/ 	.byte	0x08
	.zero		1


	//   ....[6]....
        /*0330*/ 	.word	0x000005f0
        /*0334*/ 	.word	0x000000ff
        /*0338*/ 	.word	0x00036850
        /*033c*/ 	.short	0x0100
        /*033e*/ 	.byte	0x08
	.zero		1


	//   ....[7]....
        /*0340*/ 	.word	0x00000600
        /*0344*/ 	.word	0x000000ff
        /*0348*/ 	.word	0x00036860
        /*034c*/ 	.short	0x0100
        /*034e*/ 	.byte	0x08
	.zero		1


	//   ....[8]....
        /*0350*/ 	.word	0x00000610
        /*0354*/ 	.word	0x000000ff
        /*0358*/ 	.word	0x00036858
        /*035c*/ 	.short	0x0100
        /*035e*/ 	.byte	0x08
	.zero		1


	//   ....[9]....
        /*0360*/ 	.word	0x00000620
        /*0364*/ 	.word	0x000000ff
        /*0368*/ 	.word	0x00036868
        /*036c*/ 	.short	0x0100
        /*036e*/ 	.byte	0x08
	.zero		1


	//   ....[10]....
        /*0370*/ 	.word	0x00000840
        /*0374*/ 	.word	0x000000ff
        /*0378*/ 	.word	0x00036870
        /*037c*/ 	.short	0x0100
        /*037e*/ 	.byte	0x08
	.zero		1


	//   ....[11]....
        /*0380*/ 	.word	0x00000850
        /*0384*/ 	.word	0x000000ff
        /*0388*/ 	.word	0x00036880
        /*038c*/ 	.short	0x0100
        /*038e*/ 	.byte	0x08
	.zero		1


	//   ....[12]....
        /*0390*/ 	.word	0x00000860
        /*0394*/ 	.word	0x000000ff
        /*0398*/ 	.word	0x00036878
        /*039c*/ 	.short	0x0100
        /*039e*/ 	.byte	0x08
	.zero		1


	//   ....[13]....
        /*03a0*/ 	.word	0x00000870
        /*03a4*/ 	.word	0x000000ff
        /*03a8*/ 	.word	0x00036888
        /*03ac*/ 	.short	0x0100
        /*03ae*/ 	.byte	0x08
	.zero		1


	//   ....[14]....
        /*03b0*/ 	.word	0x00000ac0
        /*03b4*/ 	.word	0x000000ff
        /*03b8*/ 	.word	0x00036890
        /*03bc*/ 	.short	0x0100
        /*03be*/ 	.byte	0x08
	.zero		1


	//   ....[15]....
        /*03c0*/ 	.word	0x00000ad0
        /*03c4*/ 	.word	0x000000ff
        /*03c8*/ 	.word	0x000368a0
        /*03cc*/ 	.short	0x0100
        /*03ce*/ 	.byte	0x08
	.zero		1


	//   ....[16]....
        /*03d0*/ 	.word	0x00000ae0
        /*03d4*/ 	.word	0x000000ff
        /*03d8*/ 	.word	0x00036898
        /*03dc*/ 	.short	0x0100
        /*03de*/ 	.byte	0x08
	.zero		1


	//   ....[17]....
        /*03e0*/ 	.word	0x00000af0
        /*03e4*/ 	.word	0x000000ff
        /*03e8*/ 	.word	0x000368a8
        /*03ec*/ 	.short	0x0100
        /*03ee*/ 	.byte	0x08
	.zero		1


	//   ....[18]....
        /*03f0*/ 	.word	0x00000d90
        /*03f4*/ 	.word	0x000000ff
        /*03f8*/ 	.word	0x000368b0
        /*03fc*/ 	.short	0x0100
        /*03fe*/ 	.byte	0x08
	.zero		1


	//   ....[19]....
        /*0400*/ 	.word	0x00000da0
        /*0404*/ 	.word	0x000000ff
        /*0408*/ 	.word	0x000368c0
        /*040c*/ 	.short	0x0100
        /*040e*/ 	.byte	0x08
	.zero		1


	//   ....[20]....
        /*0410*/ 	.word	0x00000db0
        /*0414*/ 	.word	0x000000ff
        /*0418*/ 	.word	0x000368b8
        /*041c*/ 	.short	0x0100
        /*041e*/ 	.byte	0x08
	.zero		1


	//   ....[21]....
        /*0420*/ 	.word	0x00000dc0
        /*0424*/ 	.word	0x000000ff
        /*0428*/ 	.word	0x000368c8
        /*042c*/ 	.short	0x0100
        /*042e*/ 	.byte	0x08
	.zero		1


	//   ....[22]....
        /*0430*/ 	.word	0x000016b0
        /*0434*/ 	.word	0x000000ff
        /*0438*/ 	.word	0x00036800
        /*043c*/ 	.short	0x010a
        /*043e*/ 	.byte	0x04
	.zero		1


	//   ....[23]....
        /*0440*/ 	.word	0x00001750
        /*0444*/ 	.word	0x00000000
        /*0448*/ 	.word	0x00036830
        /*044c*/ 	.short	0x010a
        /*044e*/ 	.byte	0x3f
	.zero		1


	//   ....[24]....
        /*0450*/ 	.word	0x00001790
        /*0454*/ 	.word	0x00000000
        /*0458*/ 	.word	0x00036830
        /*045c*/ 	.short	0x010a
        /*045e*/ 	.byte	0x3f
	.zero		1


	//   ....[25]....
        /*0460*/ 	.word	0x000050d0
        /*0464*/ 	.word	0x00000000
        /*0468*/ 	.word	0x00000000
        /*046c*/ 	.short	0x0101
        /*046e*/ 	.byte	0x3f
	.zero		1


	//   ....[26]....
        /*0470*/ 	.word	0x00005d40
        /*0474*/ 	.word	0x000000ff
        /*0478*/ 	.word	0x00036830
        /*047c*/ 	.short	0x010a
        /*047e*/ 	.byte	0x3c
	.zero		1


	//   ....[27]....
        /*0480*/ 	.word	0x00005d80
        /*0484*/ 	.word	0x000000ff
        /*0488*/ 	.word	0x00036830
        /*048c*/ 	.short	0x010a
        /*048e*/ 	.byte	0x3c
	.zero		1


	//   ....[28]....
        /*0490*/ 	.word	0x00008320
        /*0494*/ 	.word	0x000000ff
        /*0498*/ 	.word	0x00036850
        /*049c*/ 	.short	0x010a
        /*049e*/ 	.byte	0x05
	.zero		1


	//   ....[29]....
        /*04a0*/ 	.word	0x00008360
        /*04a4*/ 	.word	0x000000ff
        /*04a8*/ 	.word	0x00036850
        /*04ac*/ 	.short	0x010a
        /*04ae*/ 	.byte	0x05
	.zero		1


	//   ....[30]....
        /*04b0*/ 	.word	0x00009b00
        /*04b4*/ 	.word	0x00000003
        /*04b8*/ 	.word	0x00000000
        /*04bc*/ 	.short	0x0101
        /*04be*/ 	.byte	0x3f
	.zero		1


	//   ....[31]....
        /*04c0*/ 	.word	0x00009f10
        /*04c4*/ 	.word	0x0000000a
        /*04c8*/ 	.word	0x00000000
        /*04cc*/ 	.short	0x0101
        /*04ce*/ 	.byte	0x3f
	.zero		1


	//   ....[32]....
        /*04d0*/ 	.word	0x0000a5e0
        /*04d4*/ 	.word	0x000000ff
        /*04d8*/ 	.word	0x00036850
        /*04dc*/ 	.short	0x010a
        /*04de*/ 	.byte	0x05
	.zero		1


	//   ....[33]....
        /*04e0*/ 	.word	0x0000a620
        /*04e4*/ 	.word	0x000000ff
        /*04e8*/ 	.word	0x00036850
        /*04ec*/ 	.short	0x010a
        /*04ee*/ 	.byte	0x05
	.zero		1


	//   ....[34]....
        /*04f0*/ 	.word	0x0000b6a0
        /*04f4*/ 	.word	0x00000004
        /*04f8*/ 	.word	0x00000000
        /*04fc*/ 	.short	0x0101
        /*04fe*/ 	.byte	0x3f
	.zero		1


	//   ....[35]....
        /*0500*/ 	.word	0x0000be20
        /*0504*/ 	.word	0x000000ff
        /*0508*/ 	.word	0x00000000
        /*050c*/ 	.short	0x0101
        /*050e*/ 	.byte	0x07
	.zero		1


	//   ....[36]....
        /*0510*/ 	.word	0x0000be30
        /*0514*/ 	.word	0x000000ff
        /*0518*/ 	.word	0x00000000
        /*051c*/ 	.short	0x0101
        /*051e*/ 	.byte	0x06
	.zero		1


	//   ....[37]....
        /*0520*/ 	.word	0x0000cde0
        /*0524*/ 	.word	0x00000005
        /*0528*/ 	.word	0x00036840
        /*052c*/ 	.short	0x010a
        /*052e*/ 	.byte	0x3f
	.zero		1


	//   ....[38]....
        /*0530*/ 	.word	0x0000d3a0
        /*0534*/ 	.word	0x0000000a
        /*0538*/ 	.word	0x00036820
        /*053c*/ 	.short	0x010a
        /*053e*/ 	.byte	0x3f
	.zero		1


	//   ....[39]....
        /*0540*/ 	.word	0x0000d690
        /*0544*/ 	.word	0x00000002
        /*0548*/ 	.word	0x00036840
        /*054c*/ 	.short	0x010a
        /*054e*/ 	.byte	0x3f
	.zero		1


	//   ....[40]....
        /*0550*/ 	.word	0x0000d990
        /*0554*/ 	.word	0x00000002
        /*0558*/ 	.word	0x00036860
        /*055c*/ 	.short	0x010a
        /*055e*/ 	.byte	0x3f
	.zero		1


	//   ....[41]....
        /*0560*/ 	.word	0x0000df10
        /*0564*/ 	.word	0x00000002
        /*0568*/ 	.word	0x00036840
        /*056c*/ 	.short	0x010a
        /*056e*/ 	.byte	0x3f
	.zero		1


	//   ....[42]....
        /*0570*/ 	.word	0x0000e210
        /*0574*/ 	.word	0x00000002
        /*0578*/ 	.word	0x00036860
        /*057c*/ 	.short	0x010a
        /*057e*/ 	.byte	0x3f
	.zero		1


	//   ....[43]....
        /*0580*/ 	.word	0x0000e710
        /*0584*/ 	.word	0x00000002
        /*0588*/ 	.word	0x00036840
        /*058c*/ 	.short	0x010a
        /*058e*/ 	.byte	0x3f
	.zero		1


	//   ....[44]....
        /*0590*/ 	.word	0x0000ea10
        /*0594*/ 	.word	0x00000002
        /*0598*/ 	.word	0x00036860
        /*059c*/ 	.short	0x010a
        /*059e*/ 	.byte	0x3f
	.zero		1


	//   ....[45]....
        /*05a0*/ 	.word	0x0000eda0
        /*05a4*/ 	.word	0x00000002
        /*05a8*/ 	.word	0x00036860
        /*05ac*/ 	.short	0x010a
        /*05ae*/ 	.byte	0x3f
	.zero		1


	//   ....[46]....
        /*05b0*/ 	.word	0x0000f1e0
        /*05b4*/ 	.word	0x00000000
        /*05b8*/ 	.word	0x00036820
        /*05bc*/ 	.short	0x010a
        /*05be*/ 	.byte	0x3f
	.zero		1


	//   ....[47]....
        /*05c0*/ 	.word	0x0000f380
        /*05c4*/ 	.word	0x00000006
        /*05c8*/ 	.word	0x00000000
        /*05cc*/ 	.short	0x010a
        /*05ce*/ 	.byte	0x3f
	.zero		1


	//   ....[48]....
        /*05d0*/ 	.word	0x0000f3f0
        /*05d4*/ 	.word	0x00000003
        /*05d8*/ 	.word	0x00000000
        /*05dc*/ 	.short	0x010a
        /*05de*/ 	.byte	0x3f
	.zero		1


	//   ....[49]....
        /*05e0*/ 	.word	0x0000f450
        /*05e4*/ 	.word	0x00000010
        /*05e8*/ 	.word	0x00000000
        /*05ec*/ 	.short	0x010a
        /*05ee*/ 	.byte	0x3f
	.zero		1


	//   ....[50]....
        /*05f0*/ 	.word	0x0000f480
        /*05f4*/ 	.word	0x00000003
        /*05f8*/ 	.word	0x00000000
        /*05fc*/ 	.short	0x010a
        /*05fe*/ 	.byte	0x3f
	.zero		1


	//   ....[51]....
        /*0600*/ 	.word	0x0000f500
        /*0604*/ 	.word	0x00000003
        /*0608*/ 	.word	0x00036800
        /*060c*/ 	.short	0x010a
        /*060e*/ 	.byte	0x3f
	.zero		1


	//   ....[52]....
        /*0610*/ 	.word	0x0000f550
        /*0614*/ 	.word	0x00000000
        /*0618*/ 	.word	0x00036830
        /*061c*/ 	.short	0x010a
        /*061e*/ 	.byte	0x3f
	.zero		1


	//   ....[53]....
        /*0620*/ 	.word	0x0000f5b0
        /*0624*/ 	.word	0x00000008
        /*0628*/ 	.word	0x00036830
        /*062c*/ 	.short	0x010a
        /*062e*/ 	.byte	0x3f
	.zero		1


	//   ....[54]....
        /*0630*/ 	.word	0x0000f610
        /*0634*/ 	.word	0x00000007
        /*0638*/ 	.word	0x00036850
        /*063c*/ 	.short	0x010a
        /*063e*/ 	.byte	0x3f
	.zero		1


	//   ....[55]....
        /*0640*/ 	.word	0x0000f670
        /*0644*/ 	.word	0x00000005
        /*0648*/ 	.word	0x00036850
        /*064c*/ 	.short	0x010a
        /*064e*/ 	.byte	0x3f
	.zero		1


	//   ....[56]....
        /*0650*/ 	.word	0x0000f810
        /*0654*/ 	.word	0x00000005
        /*0658*/ 	.word	0x00036840
        /*065c*/ 	.short	0x010a
        /*065e*/ 	.byte	0x3f
	.zero		1


	//   ....[57]....
        /*0660*/ 	.word	0x0000f890
        /*0664*/ 	.word	0x00000007
        /*0668*/ 	.word	0x00036820
        /*066c*/ 	.short	0x010a
        /*066e*/ 	.byte	0x3f
	.zero		1


	//   ....[58]....
        /*0670*/ 	.word	0x0000f8e0
        /*0674*/ 	.word	0x00000002
        /*0678*/ 	.word	0x00036840
        /*067c*/ 	.short	0x010a
        /*067e*/ 	.byte	0x3f
	.zero		1


	//   ....[59]....
        /*0680*/ 	.word	0x0000f930
        /*0684*/ 	.word	0x00000002
        /*0688*/ 	.word	0x00036860
        /*068c*/ 	.short	0x010a
        /*068e*/ 	.byte	0x3f
	.zero		1


	//   ....[60]....
        /*0690*/ 	.word	0x0000f980
        /*0694*/ 	.word	0x00000002
        /*0698*/ 	.word	0x00036840
        /*069c*/ 	.short	0x010a
        /*069e*/ 	.byte	0x3f
	.zero		1


	//   ....[61]....
        /*06a0*/ 	.word	0x0000f9d0
        /*06a4*/ 	.word	0x00000002
        /*06a8*/ 	.word	0x00036860
        /*06ac*/ 	.short	0x010a
        /*06ae*/ 	.byte	0x3f
	.zero		1


	//   ....[62]....
        /*06b0*/ 	.word	0x0000fa20
        /*06b4*/ 	.word	0x00000002
        /*06b8*/ 	.word	0x00036840
        /*06bc*/ 	.short	0x010a
        /*06be*/ 	.byte	0x3f
	.zero		1


	//   ....[63]....
        /*06c0*/ 	.word	0x0000fa70
        /*06c4*/ 	.word	0x00000002
        /*06c8*/ 	.word	0x00036860
        /*06cc*/ 	.short	0x010a
        /*06ce*/ 	.byte	0x3f
	.zero		1


	//   ....[64]....
        /*06d0*/ 	.word	0x0000fac0
        /*06d4*/ 	.word	0x00000002
        /*06d8*/ 	.word	0x00036860
        /*06dc*/ 	.short	0x010a
        /*06de*/ 	.byte	0x3f
	.zero		1


	//   ....[65]....
        /*06e0*/ 	.word	0x0000fb10
        /*06e4*/ 	.word	0x00000000
        /*06e8*/ 	.word	0x00036820
        /*06ec*/ 	.short	0x010a
        /*06ee*/ 	.byte	0x3f
	.zero		1


	//   ....[66]....
        /*06f0*/ 	.word	0x0000fcb0
        /*06f4*/ 	.word	0x00000006
        /*06f8*/ 	.word	0x00000000
        /*06fc*/ 	.short	0x010a
        /*06fe*/ 	.byte	0x3f
	.zero		1


	//   ....[67]....
        /*0700*/ 	.word	0x0000fd00
        /*0704*/ 	.word	0x00000003
        /*0708*/ 	.word	0x00000000
        /*070c*/ 	.short	0x010a
        /*070e*/ 	.byte	0x3f
	.zero		1


	//   ....[68]....
        /*0710*/ 	.word	0x0000fd50
        /*0714*/ 	.word	0x00000010
        /*0718*/ 	.word	0x00000000
        /*071c*/ 	.short	0x010a
        /*071e*/ 	.byte	0x3f
	.zero		1


	//----- nvinfo : EIATTR_NUM_MBARRIERS
	.align		4
.L_681:
        /*0720*/ 	.byte	0x03, 0x38
        /*0722*/ 	.short	0x0016


	//----- nvinfo : EIATTR_EXIT_INSTR_OFFSETS
	.align		4
        /*0724*/ 	.byte	0x04, 0x1c
        /*0726*/ 	.short	(.L_683 - .L_682)


	//   ....[0]....
.L_682:
        /*0728*/ 	.word	0x00000f60


	//   ....[1]....
        /*072c*/ 	.word	0x0000bf10


	//   ....[2]....
        /*0730*/ 	.word	0x0000bf70


	//   ....[3]....
        /*0734*/ 	.word	0x0000f4d0


	//----- nvinfo : EIATTR_MAX_THREADS
	.align		4
.L_683:
        /*0738*/ 	.byte	0x04, 0x05
        /*073a*/ 	.short	(.L_685 - .L_684)
.L_684:
        /*073c*/ 	.word	0x00000180
        /*0740*/ 	.word	0x00000001
        /*0744*/ 	.word	0x00000001


	//----- nvinfo : EIATTR_CRS_STACK_SIZE
	.align		4
.L_685:
        /*0748*/ 	.byte	0x04, 0x1e
        /*074a*/ 	.short	(.L_687 - .L_686)
.L_686:
        /*074c*/ 	.word	0x00000000


	//----- nvinfo : EIATTR_CBANK_PARAM_SIZE
	.align		4
.L_687:
        /*0750*/ 	.byte	0x03, 0x19
        /*0752*/ 	.short	0x0bf0


	//----- nvinfo : EIATTR_PARAM_CBANK
	.align		4
        /*0754*/ 	.byte	0x04, 0x0a
        /*0756*/ 	.short	(.L_689 - .L_688)
	.align		4
.L_688:
        /*0758*/ 	.word	index@(.nv.constant0._ZN7cutlass13device_kernelIN5flash11enable_sm90INS1_16FlashAttnFwdSm90INS1_25CollectiveMainloopFwdSm90ILi2EN4cute5tupleIJNS5_1CILi2EEENS7_ILi1EEES9_EEENS6_IJNS7_ILi128EEENS7_ILi112EEENS7_ILi192EEEEEELi192ENS_6half_tEfNS_4arch4Sm90ELb0ELb0ELb1ELb0ELb0ELb0ELb0ELb1ELb1ELb0ELb0ELb0EEENS1_21CollectiveEpilogueFwdINS6_IJSB_SD_SC_EEESA_SF_SH_Li256ELb0ELb0ELb0ELb0EEENS1_29StaticPersistentTileSchedulerILb0EEEEEEEEEvNT_6ParamsE)
        /*075c*/ 	.short	0x0210
        /*075e*/ 	.short	0x0bf0


	//----- nvinfo : EIATTR_SW_WAR
	.align		4
.L_689:
        /*0760*/ 	.byte	0x04, 0x36
        /*0762*/ 	.short	(.L_691 - .L_690)
.L_690:
        /*0764*/ 	.word	0x00000008
.L_691:


//--------------------- .nv.info._ZN7cutlass13device_kernelIN5flash11enable_sm90INS1_16FlashAttnFwdSm90INS1_25CollectiveMainloopFwdSm90ILi2EN4cute5tupleIJNS5_1CILi1EEES8_S8_EEENS6_IJNS7_ILi128EEENS7_ILi112EEENS7_ILi192EEEEEELi192ENS_6half_tEfNS_4arch4Sm90ELb0ELb0ELb1ELb1ELb0ELb0ELb0ELb1ELb1ELb0ELb0ELb0EEENS1_21CollectiveEpilogueFwdINS6_IJSA_SC_SB_EEES9_SE_SG_Li256ELb1ELb0ELb0ELb0EEENS1_36VarlenDynamicPersistentTileSchedulerILi128ELi112ELi256ELi32ELb0ELb0ELb1ELb0ELb1ELb1EEEEEEEEEvNT_6ParamsE --------------------------
	.section	.nv.info._ZN7cutlass13device_kernelIN5flash11enable_sm90INS1_16FlashAttnFwdSm90INS1_25CollectiveMainloopFwdSm90ILi2EN4cute5tupleIJNS5_1CILi1EEES8_S8_EEENS6_IJNS7_ILi128EEENS7_ILi112EEENS7_ILi192EEEEEELi192ENS_6half_tEfNS_4arch4Sm90ELb0ELb0ELb1ELb1ELb0ELb0ELb0ELb1ELb1ELb0ELb0ELb0EEENS1_21CollectiveEpilogueFwdINS6_IJSA_SC_SB_EEES9_SE_SG_Li256ELb1ELb0ELb0ELb0EEENS1_36VarlenDynamicPersistentTileSchedulerILi128ELi112ELi256ELi32ELb0ELb0ELb1ELb0ELb1ELb1EEEEEEEEEvNT_6ParamsE,"",@"SHT_CUDA_INFO"
	.sectionflags	@""
	.align	4


	//----- nvinfo : EIATTR_CUDA_API_VERSION
	.align		4
        /*0000*/ 	.byte	0x04, 0x37
        /*0002*/ 	.short	(.L_693 - .L_692)
.L_692:
        /*0004*/ 	.word	0x00000082


	//----- nvinfo : EIATTR_KPARAM_INFO
	.align		4
.L_693:
        /*0008*/ 	.byte	0x04, 0x17
        /*000a*/ 	.short	(.L_695 - .L_694)
.L_694:
        /*000c*/ 	.word	0x00000000
        /*0010*/ 	.short	0x0000
        /*0012*/ 	.short	0x0070
        /*0014*/ 	.byte	0x00, 0xf0, 0x01, 0x28


	//----- nvinfo : EIATTR_SPARSE_MMA_MASK
	.align		4
.L_695:
        /*0018*/ 	.byte	0x03, 0x50
        /*001a*/ 	.short	0x0000


	//----- nvinfo : EIATTR_MAXREG_COUNT
	.align		4
        /*001c*/ 	.byte	0x03, 0x1b
        /*001e*/ 	.short	0x00a8


	//----- nvinfo : EIATTR_NUM_BARRIERS
	.align		4
        /*0020*/ 	.byte	0x02, 0x4c
        /*0022*/ 	.byte	0x09
	.zero		1


	//----- nvinfo : EIATTR_EXTERNS
	.align		4
        /*0024*/ 	.byte	0x04, 0x0f
        /*0026*/ 	.short	(.L_697 - .L_696)


	//   ....[0]....
	.align		4
.L_696:
        /*0028*/ 	.word	index@(__assertfail)


	//----- nvinfo : EIATTR_ANNOTATIONS
	.align		4
.L_697:
        /*002c*/ 	.byte	0x04, 0x55
        /*002e*/ 	.short	(.L_699 - .L_698)


	//   ....[0]....
.L_698:
        /* <DEDUP_REMOVED lines=39> */


	//----- nvinfo : EIATTR_MERCURY_ISA_VERSION
	.align		4
.L_699:
        /*0290*/ 	.byte	0x03, 0x5f
        /*0292*/ 	.short	0x0101


	//----- nvinfo : EIATTR_UNUSED_LOAD_BYTE_OFFSET
	.align		4
        /*0294*/ 	.byte	0x04, 0x44
        /*0296*/ 	.short	(.L_701 - .L_700)


	//   ....[0]....
.L_700:
        /*0298*/ 	.word	0x00000a20
        /*029c*/ 	.word	0x0000fff0


	//   ....[1]....
        /*02a0*/ 	.word	0x0000b610
        /*02a4*/ 	.word	0x0000fff0


	//----- nvinfo : EIATTR_INT_WARP_WIDE_INSTR_OFFSETS
	.align		4
.L_701:
        /*02a8*/ 	.byte	0x04, 0x31
        /*02aa*/ 	.short	(.L_703 - .L_702)


	//   ....[0]....
.L_702:
        /*02ac*/ 	.word	0x00000150


	//   ....[1]....
        /*02b0*/ 	.word	0x00000190


	//   ....[2]....
        /*02b4*/ 	.word	0x00000250


	//   ....[3]....
        /*02b8*/ 	.word	0x0000e830


	//   ....[4]....
        /*02bc*/ 	.word	0x0000e8c0


	//   ....[5]....
        /*02c0*/ 	.word	0x0000ed40


	//   ....[6]....
        /*02c4*/ 	.word	0x0000ed70


	//   ....[7]....
        /*02c8*/ 	.word	0x0000ef80


	//   ....[8]....
        /*02cc*/ 	.word	0x0000f070


	//   ....[9]....
        /*02d0*/ 	.word	0x000114a0


	//   ....[10]....
        /*02d4*/ 	.word	0x00011530


	//----- nvinfo : EIATTR_COOP_GROUP_MASK_REGIDS
	.align		4
.L_703:
        /*02d8*/ 	.byte	0x04, 0x29
        /*02da*/ 	.short	(.L_705 - .L_704)


	//   ....[0]....
.L_704:
        /*02dc*/ 	.word	0xffffffff


	//   ....[1]....
        /*02e0*/ 	.word	0xffffffff


	//   ....[2]....
        /*02e4*/ 	.word	0xffffffff


	//   ....[3]....
        /*02e8*/ 	.word	0xffffffff


	//   ....[4]....
        /*02ec*/ 	.word	0xffffffff


	//   ....[5]....
        /*02f0*/ 	.word	0xffffffff


	//   ....[6]....
        /*02f4*/ 	.word	0xffffffff


	//   ....[7]....
        /*02f8*/ 	.word	0xffffffff


	//   ....[8]....
        /*02fc*/ 	.word	0xffffffff


	//   ....[9]....
        /*0300*/ 	.word	0xffffffff


	//   ....[10]....
        /*0304*/ 	.word	0xffffffff


	//   ....[11]....
        /*0308*/ 	.word	0xffffffff


	//   ....[12]....
        /*030c*/ 	.word	0xffffffff


	//   ....[13]....
        /*0310*/ 	.word	0xffffffff


	//   ....[14]....
        /*0314*/ 	.word	0xffffffff


	//   ....[15]....
        /*0318*/ 	.word	0xffffffff


	//   ....[16]....
        /*031c*/ 	.word	0xffffffff


	//   ....[17]....
        /*0320*/ 	.word	0xffffffff


	//   ....[18]....
        /*0324*/ 	.word	0xffffffff


	//   ....[19]....
        /*0328*/ 	.word	0xffffffff


	//   ....[20]....
        /*032c*/ 	.word	0xffffffff


	//   ....[21]....
        /*0330*/ 	.word	0xffffffff


	//   ....[22]....
        /*0334*/ 	.word	0xffffffff


	//   ....[23]....
        /*0338*/ 	.word	0xffffffff


	//   ....[24]....
        /*033c*/ 	.word	0xffffffff


	//   ....[25]....
        /*0340*/ 	.word	0xffffffff


	//   ....[26]....
        /*0344*/ 	.word	0xffffffff


	//   ....[27]....
        /*0348*/ 	.word	0xffffffff


	//   ....[28]....
        /*034c*/ 	.word	0xffffffff


	//   ....[29]....
        /*0350*/ 	.word	0xffffffff


	//   ....[30]....
        /*0354*/ 	.word	0xffffffff


	//   ....[31]....
        /*0358*/ 	.word	0xffffffff


	//   ....[32]....
        /*035c*/ 	.word	0xffffffff


	//   ....[33]....
        /*0360*/ 	.word	0xffffffff


	//   ....[34]....
        /*0364*/ 	.word	0xffffffff


	//   ....[35]....
        /*0368*/ 	.word	0xffffffff


	//   ....[36]....
        /*036c*/ 	.word	0xffffffff


	//   ....[37]....
        /*0370*/ 	.word	0xffffffff


	//   ....[38]....
        /*0374*/ 	.word	0xffffffff


	//   ....[39]....
        /*0378*/ 	.word	0xffffffff


	//   ....[40]....
        /*037c*/ 	.word	0xffffffff


	//   ....[41]....
        /*0380*/ 	.word	0xffffffff


	//   ....[42]....
        /*0384*/ 	.word	0xffffffff


	//   ....[43]....
        /*0388*/ 	.word	0xffffffff


	//   ....[44]....
        /*038c*/ 	.word	0xffffffff


	//   ....[45]....
        /*0390*/ 	.word	0xffffffff


	//   ....[46]....
        /*0394*/ 	.word	0xffffffff


	//   ....[47]....
        /*0398*/ 	.word	0xffffffff


	//   ....[48]....
        /*039c*/ 	.word	0xffffffff


	//   ....[49]....
        /*03a0*/ 	.word	0xffffffff


	//   ....[50]....
        /*03a4*/ 	.word	0xffffffff


	//   ....[51]....
        /*03a8*/ 	.word	0xffffffff


	//   ....[52]....
        /*03ac*/ 	.word	0xffffffff


	//   ....[53]....
        /*03b0*/ 	.word	0xffffffff


	//   ....[54]....
        /*03b4*/ 	.word	0x0500000f


	//   ....[55]....
        /*03b8*/ 	.word	0x0500000f


	//   ....[56]....
        /*03bc*/ 	.word	0x0500000f


	//   ....[57]....
        /*03c0*/ 	.word	0x0500000f


	//   ....[58]....
        /*03c4*/ 	.word	0x0500000f


	//   ....[59]....
        /*03c8*/ 	.word	0x0500000f


	//   ....[60]....
        /*03cc*/ 	.word	0x0500000f


	//   ....[61]....
        /*03d0*/ 	.word	0x0500000f


	//   ....[62]....
        /*03d4*/ 	.word	0x0500000f


	//   ....[63]....
        /*03d8*/ 	.word	0x0500000f


	//   ....[64]....
        /*03dc*/ 	.word	0x0500000f


	//   ....[65]....
        /*03e0*/ 	.word	0x0500000f


	//   ....[66]....
        /*03e4*/ 	.word	0x0500000f


	//   ....[67]....
        /*03e8*/ 	.word	0x0500000f


	//   ....[68]....
        /*03ec*/ 	.word	0x0500000f


	//   ....[69]....
        /*03f0*/ 	.word	0x0500000f


	//   ....[70]....
        /*03f4*/ 	.word	0x0500000f


	//   ....[71]....
        /*03f8*/ 	.word	0x0500000f


	//   ....[72]....
        /*03fc*/ 	.word	0x0500000f


	//----- nvinfo : EIATTR_COOP_GROUP_INSTR_OFFSETS
	.align		4
.L_705:
        /*0400*/ 	.byte	0x04, 0x28
        /*0402*/ 	.short	(.L_707 - .L_706)


	//   ....[0]....
.L_706:
        /*0404*/ 	.word	0x00000060


	//   ....[1]....
        /*0408*/ 	.word	0x00000160


	//   ....[2]....
        /*040c*/ 	.word	0x00000260


	//   ....[3]....
        /*0410*/ 	.word	0x000003d0


	//   ....[4]....
        /*0414*/ 	.word	0x00000530


	//   ....[5]....
        /*0418*/ 	.word	0x00000650


	//   ....[6]....
        /*041c*/ 	.word	0x000007b0


	//   ....[7]....
        /*0420*/ 	.word	0x00001380


	//   ....[8]....
        /*0424*/ 	.word	0x00004ad0


	//   ....[9]....
        /*0428*/ 	.word	0x00004b40


	//   ....[10]....
        /*042c*/ 	.word	0x000050b0


	//   ....[11]....
        /*0430*/ 	.word	0x00005120


	//   ....[12]....
        /*0434*/ 	.word	0x00009400


	//   ....[13]....
        /*0438*/ 	.word	0x00009430


	//   ....[14]....
        /*043c*/ 	.word	0x00009800


	//   ....[15]....
        /*0440*/ 	.word	0x00009960


	//   ....[16]....
        /*0444*/ 	.word	0x0000aa80


	//   ....[17]....
        /*0448*/ 	.word	0x0000ad70


	//   ....[18]....
        /*044c*/ 	.word	0x0000ae20


	//   ....[19]....
        /*0450*/ 	.word	0x0000ae70


	//   ....[20]....
        /*0454*/ 	.word	0x0000d990


	//   ....[21]....
        /*0458*/ 	.word	0x0000db20


	//   ....[22]....
        /*045c*/ 	.word	0x0000db50


	//   ....[23]....
        /*0460*/ 	.word	0x0000db90


	//   ....[24]....
        /*0464*/ 	.word	0x0000dbf0


	//   ....[25]....
        /*0468*/ 	.word	0x0000dc50


	//   ....[26]....
        /*046c*/ 	.word	0x0000dc90


	//   ....[27]....
        /*0470*/ 	.word	0x0000de40


	//   ....[28]....
        /*0474*/ 	.word	0x0000dea0


	//   ....[29]....
        /*0478*/ 	.word	0x0000dee0


	//   ....[30]....
        /*047c*/ 	.word	0x0000df20


	//   ....[31]....
        /*0480*/ 	.word	0x0000df50


	//   ....[32]....
        /*0484*/ 	.word	0x0000df80


	//   ....[33]....
        /*0488*/ 	.word	0x0000e010


	//   ....[34]....
        /*048c*/ 	.word	0x0000e040


	//   ....[35]....
        /*0490*/ 	.word	0x0000e0d0


	//   ....[36]....
        /*0494*/ 	.word	0x000119b0


	//   ....[37]....
        /*0498*/ 	.word	0x000119c0


	//   ....[38]....
        /*049c*/ 	.word	0x00011ad0


	//   ....[39]....
        /*04a0*/ 	.word	0x00011b30


	//   ....[40]....
        /*04a4*/ 	.word	0x00011b70


	//   ....[41]....
        /*04a8*/ 	.word	0x00011bb0


	//   ....[42]....
        /*04ac*/ 	.word	0x00011be0


	//   ....[43]....
        /*04b0*/ 	.word	0x00011c10


	//   ....[44]....
        /*04b4*/ 	.word	0x00011da0


	//   ....[45]....
        /*04b8*/ 	.word	0x00011e00


	//   ....[46]....
        /*04bc*/ 	.word	0x00011e40


	//   ....[47]....
        /*04c0*/ 	.word	0x00011e80


	//   ....[48]....
        /*04c4*/ 	.word	0x00011eb0


	//   ....[49]....
        /*04c8*/ 	.word	0x00011ee0


	//   ....[50]....
        /*04cc*/ 	.word	0x00011fa0


	//   ....[51]....
        /*04d0*/ 	.word	0x00011fc0


	//   ....[52]....
        /*04d4*/ 	.word	0x00012030


	//   ....[53]....
        /*04d8*/ 	.word	0x00012480


	//   ....[54]....
        /*04dc*/ 	.word	0x00012950


	//   ....[55]....
        /*04e0*/ 	.word	0x00012d70


	//   ....[56]....
        /*04e4*/ 	.word	0x00012e00


	//   ....[57]....
        /*04e8*/ 	.word	0x00012ea0


	//   ....[58]....
        /*04ec*/ 	.word	0x00012f50


	//   ....[59]....
        /*04f0*/ 	.word	0x00012fd0


	//   ....[60]....
        /*04f4*/ 	.word	0x00013050


	//   ....[61]....
        /*04f8*/ 	.word	0x000130d0


	//   ....[62]....
        /*04fc*/ 	.word	0x00013150


	//   ....[63]....
        /*0500*/ 	.word	0x000131e0


	//   ....[64]....
        /*0504*/ 	.word	0x00013290


	//   ....[65]....
        /*0508*/ 	.word	0x00013310


	//   ....[66]....
        /*050c*/ 	.word	0x00013390


	//   ....[67]....
        /*0510*/ 	.word	0x00013410


	//   ....[68]....
        /*0514*/ 	.word	0x00013490


	//   ....[69]....
        /*0518*/ 	.word	0x00013500


	//   ....[70]....
        /*051c*/ 	.word	0x000135a0


	//   ....[71]....
        /*0520*/ 	.word	0x00013630


	//   ....[72]....
        /*0524*/ 	.word	0x00013750


	//----- nvinfo : EIATTR_REG_RECONFIG
	.align		4
.L_707:
        /*0528*/ 	.byte	0x01, 0x54
	.zero		2


	//----- nvinfo : EIATTR_SYSCALL_OFFSETS
	.align		4
        /*052c*/ 	.byte	0x04, 0x46
        /*052e*/ 	.short	(.L_709 - .L_708)


	//   ....[0]....
.L_708:
        /*0530*/ 	.word	0x00001560


	//   ....[1]....
        /*0534*/ 	.word	0x0000ea50


	//   ....[2]....
        /*0538*/ 	.word	0x0000eb90


	//   ....[3]....
        /*053c*/ 	.word	0x0000ec90


	//----- nvinfo : EIATTR_MBARRIER_INSTR_OFFSETS
	.align		4
.L_709:
        /*0540*/ 	.byte	0x04, 0x39
        /*0542*/ 	.short	(.L_711 - .L_710)


	//   ....[0]....
.L_710:
        /*0544*/ 	.word	0x00000280
        /*0548*/ 	.word	0x000000ff
        /*054c*/ 	.word	0x00036800
        /*0550*/ 	.short	0x0100
        /*0552*/ 	.byte	0x08
	.zero		1


	//   ....[1]....
        /*0554*/ 	.word	0x00000290
        /*0558*/ 	.word	0x000000ff
        /*055c*/ 	.word	0x00036820
        /*0560*/ 	.short	0x0100
        /*0562*/ 	.byte	0x08
	.zero		1


	//   ....[2]....
        /*0564*/ 	.word	0x00000380
        /*0568*/ 	.word	0x000000ff
        /*056c*/ 	.word	0x00036830
        /*0570*/ 	.short	0x0100
        /*0572*/ 	.byte	0x08
	.zero		1


	//   ....[3]....
        /*0574*/ 	.word	0x00000390
        /*0578*/ 	.word	0x000000ff
        /*057c*/ 	.word	0x00036840
        /*0580*/ 	.short	0x0100
        /*0582*/ 	.byte	0x08
	.zero		1


	//   ....[4]....
        /*0584*/ 	.word	0x000003a0
        /*0588*/ 	.word	0x000000ff
        /*058c*/ 	.word	0x00036838
        /*0590*/ 	.short	0x0100
        /*0592*/ 	.byte	0x08
	.zero		1


	//   ....[5]....
        /*0594*/ 	.word	0x000003b0
        /*0598*/ 	.word	0x000000ff
        /*059c*/ 	.word	0x00036848
        /*05a0*/ 	.short	0x0100
        /*05a2*/ 	.byte	0x08
	.zero		1


	//   ....[6]....
        /*05a4*/ 	.word	0x000004e0
        /*05a8*/ 	.word	0x000000ff
        /*05ac*/ 	.word	0x00036850
        /*05b0*/ 	.short	0x0100
        /*05b2*/ 	.byte	0x08
	.zero		1


	//   ....[7]....
        /*05b4*/ 	.word	0x000004f0
        /*05b8*/ 	.word	0x000000ff
        /*05bc*/ 	.word	0x00036860
        /*05c0*/ 	.short	0x0100
        /*05c2*/ 	.byte	0x08
	.zero		1


	//   ....[8]....
        /*05c4*/ 	.word	0x00000500
        /*05c8*/ 	.word	0x000000ff
        /*05cc*/ 	.word	0x00036858
        /*05d0*/ 	.short	0x0100
        /*05d2*/ 	.byte	0x08
	.zero		1


	//   ....[9]....
        /*05d4*/ 	.word	0x00000510
        /*05d8*/ 	.word	0x000000ff
        /*05dc*/ 	.word	0x00036868
        /*05e0*/ 	.short	0x0100
        /*05e2*/ 	.byte	0x08
	.zero		1


	//   ....[10]....
        /*05e4*/ 	.word	0x00000600
        /*05e8*/ 	.word	0x000000ff
        /*05ec*/ 	.word	0x00036870
        /*05f0*/ 	.short	0x0100
        /*05f2*/ 	.byte	0x06
	.zero		1


	//   ....[11]....
        /*05f4*/ 	.word	0x00000610
        /*05f8*/ 	.word	0x000000ff
        /*05fc*/ 	.word	0x00036880
        /*0600*/ 	.short	0x0100
        /*0602*/ 	.byte	0x06
	.zero		1


	//   ....[12]....
        /*0604*/ 	.word	0x00000620
        /*0608*/ 	.word	0x000000ff
        /*060c*/ 	.word	0x00036878
        /*0610*/ 	.short	0x0100
        /*0612*/ 	.byte	0x06
	.zero		1


	//   ....[13]....
        /*0614*/ 	.word	0x00000630
        /*0618*/ 	.word	0x000000ff
        /*061c*/ 	.word	0x00036888
        /*0620*/ 	.short	0x0100
        /*0622*/ 	.byte	0x06
	.zero		1


	//   ....[14]....
        /*0624*/ 	.word	0x00000760
        /*0628*/ 	.word	0x000000ff
        /*062c*/ 	.word	0x00036890
        /*0630*/ 	.short	0x0100
        /*0632*/ 	.byte	0x08
	.zero		1


	//   ....[15]....
        /*0634*/ 	.word	0x00000770
        /*0638*/ 	.word	0x000000ff
        /*063c*/ 	.word	0x000368a0
        /*0640*/ 	.short	0x0100
        /*0642*/ 	.byte	0x08
	.zero		1


	//   ....[16]....
        /*0644*/ 	.word	0x00000780
        /*0648*/ 	.word	0x000000ff
        /*064c*/ 	.word	0x00036898
        /*0650*/ 	.short	0x0100
        /*0652*/ 	.byte	0x08
	.zero		1


	//   ....[17]....
        /*0654*/ 	.word	0x00000790
        /*0658*/ 	.word	0x000000ff
        /*065c*/ 	.word	0x000368a8
        /*0660*/ 	.short	0x0100
        /*0662*/ 	.byte	0x08
	.zero		1


	//   ....[18]....
        /*0664*/ 	.word	0x000008c0
        /*0668*/ 	.word	0x000000ff
        /*066c*/ 	.word	0x000368b0
        /*0670*/ 	.short	0x0100
        /*0672*/ 	.byte	0x08
	.zero		1


	//   ....[19]....
        /*0674*/ 	.word	0x000008d0
        /*0678*/ 	.word	0x000000ff
        /*067c*/ 	.word	0x000368c0
        /*0680*/ 	.short	0x0100
        /*0682*/ 	.byte	0x08
	.zero		1


	//   ....[20]....
        /*0684*/ 	.word	0x000008e0
        /*0688*/ 	.word	0x000000ff
        /*068c*/ 	.word	0x000368b8
        /*0690*/ 	.short	0x0100
        /*0692*/ 	.byte	0x08
	.zero		1


	//   ....[21]....
        /*0694*/ 	.word	0x000008f0
        /*0698*/ 	.word	0x000000ff
        /*069c*/ 	.word	0x000368c8
        /*06a0*/ 	.short	0x0100
        /*06a2*/ 	.byte	0x08
	.zero		1


	//   ....[22]....
        /*06a4*/ 	.word	0x00001610
        /*06a8*/ 	.word	0x00000002
        /*06ac*/ 	.word	0x00036800
        /*06b0*/ 	.short	0x010a
        /*06b2*/ 	.byte	0x3f
	.zero		1


	//   ....[23]....
        /*06b4*/ 	.word	0x00001680
        /*06b8*/ 	.word	0x00000000
        /*06bc*/ 	.word	0x00036830
        /*06c0*/ 	.short	0x010a
        /*06c2*/ 	.byte	0x3f
	.zero		1


	//   ....[24]....
        /*06c4*/ 	.word	0x000016f0
        /*06c8*/ 	.word	0x00000000
        /*06cc*/ 	.word	0x00036830
        /*06d0*/ 	.short	0x010a
        /*06d2*/ 	.byte	0x3f
	.zero		1


	//   ....[25]....
        /*06d4*/ 	.word	0x00004880
        /*06d8*/ 	.word	0x00000000
        /*06dc*/ 	.word	0x00000000
        /*06e0*/ 	.short	0x0101
        /*06e2*/ 	.byte	0x3f
	.zero		1


	//   ....[26]....
        /*06e4*/ 	.word	0x00006280
        /*06e8*/ 	.word	0x0000000c
        /*06ec*/ 	.word	0x00036830
        /*06f0*/ 	.short	0x010a
        /*06f2*/ 	.byte	0x3f
	.zero		1


	//   ....[27]....
        /*06f4*/ 	.word	0x000062d0
        /*06f8*/ 	.word	0x0000000c
        /*06fc*/ 	.word	0x00036830
        /*0700*/ 	.short	0x010a
        /*0702*/ 	.byte	0x3f
	.zero		1


	//   ....[28]....
        /*0704*/ 	.word	0x00008810
        /*0708*/ 	.word	0x0000000d
        /*070c*/ 	.word	0x00036850
        /*0710*/ 	.short	0x010a
        /*0712*/ 	.byte	0x3f
	.zero		1


	//   ....[29]....
        /*0714*/ 	.word	0x00008850
        /*0718*/ 	.word	0x0000000d
        /*071c*/ 	.word	0x00036850
        /*0720*/ 	.short	0x010a
        /*0722*/ 	.byte	0x3f
	.zero		1


	//   ....[30]....
        /*0724*/ 	.word	0x00009e00
        /*0728*/ 	.word	0x0000000c
        /*072c*/ 	.word	0x00000000
        /*0730*/ 	.short	0x0101
        /*0732*/ 	.byte	0x3f
	.zero		1


	//   ....[31]....
        /*0734*/ 	.word	0x00009e90
        /*0738*/ 	.word	0x0000000f
        /*073c*/ 	.word	0x00000000
        /*0740*/ 	.short	0x0101
        /*0742*/ 	.byte	0x3f
	.zero		1


	//   ....[32]....
        /*0744*/ 	.word	0x0000a9e0
        /*0748*/ 	.word	0x0000000f
        /*074c*/ 	.word	0x00036850
        /*0750*/ 	.short	0x010a
        /*0752*/ 	.byte	0x3f
	.zero		1


	//   ....[33]....
        /*0754*/ 	.word	0x0000aa20
        /*0758*/ 	.word	0x0000000f
        /*075c*/ 	.word	0x00036850
        /*0760*/ 	.short	0x010a
        /*0762*/ 	.byte	0x3f
	.zero		1


	//   ....[34]....
        /*0764*/ 	.word	0x0000afb0
        /*0768*/ 	.word	0x0000000b
        /*076c*/ 	.word	0x00000000
        /*0770*/ 	.short	0x0101
        /*0772*/ 	.byte	0x3f
	.zero		1


	//   ....[35]....
        /*0774*/ 	.word	0x0000c820
        /*0778*/ 	.word	0x00000026
        /*077c*/ 	.word	0x00000000
        /*0780*/ 	.short	0x0101
        /*0782*/ 	.byte	0x3f
	.zero		1


	//   ....[36]....
        /*0784*/ 	.word	0x0000f3d0
        /*0788*/ 	.word	0x00000008
        /*078c*/ 	.word	0x00036840
        /*0790*/ 	.short	0x010a
        /*0792*/ 	.byte	0x3f
	.zero		1


	//   ....[37]....
        /*0794*/ 	.word	0x0000f990
        /*0798*/ 	.word	0x00000009
        /*079c*/ 	.word	0x00036820
        /*07a0*/ 	.short	0x010a
        /*07a2*/ 	.byte	0x3f
	.zero		1


	//   ....[38]....
        /*07a4*/ 	.word	0x0000fcd0
        /*07a8*/ 	.word	0x00000002
        /*07ac*/ 	.word	0x00036840
        /*07b0*/ 	.short	0x010a
        /*07b2*/ 	.byte	0x3f
	.zero		1


	//   ....[39]....
        /*07b4*/ 	.word	0x0000ffd0
        /*07b8*/ 	.word	0x00000003
        /*07bc*/ 	.word	0x00000060
        /*07c0*/ 	.short	0x010a
        /*07c2*/ 	.byte	0x3f
	.zero		1


	//   ....[40]....
        /*07c4*/ 	.word	0x000105f0
        /*07c8*/ 	.word	0x00000002
        /*07cc*/ 	.word	0x00036840
        /*07d0*/ 	.short	0x010a
        /*07d2*/ 	.byte	0x3f
	.zero		1


	//   ....[41]....
        /*07d4*/ 	.word	0x000108f0
        /*07d8*/ 	.word	0x00000002
        /*07dc*/ 	.word	0x00000060
        /*07e0*/ 	.short	0x010a
        /*07e2*/ 	.byte	0x3f
	.zero		1


	//   ....[42]....
        /*07e4*/ 	.word	0x00010e20
        /*07e8*/ 	.word	0x00000002
        /*07ec*/ 	.word	0x00036840
        /*07f0*/ 	.short	0x010a
        /*07f2*/ 	.byte	0x3f
	.zero		1


	//   ....[43]....
        /*07f4*/ 	.word	0x00011130
        /*07f8*/ 	.word	0x00000002
        /*07fc*/ 	.word	0x00000060
        /*0800*/ 	.short	0x010a
        /*0802*/ 	.byte	0x3f
	.zero		1


	//   ....[44]....
        /*0804*/ 	.word	0x000115f0
        /*0808*/ 	.word	0x00000003
        /*080c*/ 	.word	0x00036860
        /*0810*/ 	.short	0x010a
        /*0812*/ 	.byte	0x3f
	.zero		1


	//   ....[45]....
        /*0814*/ 	.word	0x00012400
        /*0818*/ 	.word	0x00000000
        /*081c*/ 	.word	0x00036820
        /*0820*/ 	.short	0x010a
        /*0822*/ 	.byte	0x3f
	.zero		1


	//   ....[46]....
        /*0824*/ 	.word	0x000125c0
        /*0828*/ 	.word	0x00000006
        /*082c*/ 	.word	0x00000000
        /*0830*/ 	.short	0x010a
        /*0832*/ 	.byte	0x3f
	.zero		1


	//   ....[47]....
        /*0834*/ 	.word	0x00012630
        /*0838*/ 	.word	0x00000007
        /*083c*/ 	.word	0x00000000
        /*0840*/ 	.short	0x010a
        /*0842*/ 	.byte	0x3f
	.zero		1


	//   ....[48]....
        /*0844*/ 	.word	0x000126a0
        /*0848*/ 	.word	0x00000004
        /*084c*/ 	.word	0x00000000
        /*0850*/ 	.short	0x010a
        /*0852*/ 	.byte	0x3f
	.zero		1


	//   ....[49]....
        /*0854*/ 	.word	0x000126d0
        /*0858*/ 	.word	0x00000003
        /*085c*/ 	.word	0x00000000
        /*0860*/ 	.short	0x010a
        /*0862*/ 	.byte	0x3f
	.zero		1


	//   ....[50]....
        /*0864*/ 	.word	0x00012730
        /*0868*/ 	.word	0x00000002
        /*086c*/ 	.word	0x00036800
        /*0870*/ 	.short	0x010a
        /*0872*/ 	.byte	0x3f
	.zero		1


	//   ....[51]....
        /*0874*/ 	.word	0x00012780
        /*0878*/ 	.word	0x00000000
        /*087c*/ 	.word	0x00036830
        /*0880*/ 	.short	0x010a
        /*0882*/ 	.byte	0x3f
	.zero		1


	//   ....[52]....
        /*0884*/ 	.word	0x000127d0
        /*0888*/ 	.word	0x0000000c
        /*088c*/ 	.word	0x00036830
        /*0890*/ 	.short	0x010a
        /*0892*/ 	.byte	0x3f
	.zero		1


	//   ....[53]....
        /*0894*/ 	.word	0x00012820
        /*0898*/ 	.word	0x0000000d
        /*089c*/ 	.word	0x00036850
        /*08a0*/ 	.short	0x010a
        /*08a2*/ 	.byte	0x3f
	.zero		1


	//   ....[54]....
        /*08a4*/ 	.word	0x00012870
        /*08a8*/ 	.word	0x0000000f
        /*08ac*/ 	.word	0x00036850
        /*08b0*/ 	.short	0x010a
        /*08b2*/ 	.byte	0x3f
	.zero		1


	//   ....[55]....
        /*08b4*/ 	.word	0x00012a10
        /*08b8*/ 	.word	0x00000008
        /*08bc*/ 	.word	0x00036840
        /*08c0*/ 	.short	0x010a
        /*08c2*/ 	.byte	0x3f
	.zero		1


	//   ....[56]....
        /*08c4*/ 	.word	0x00012a90
        /*08c8*/ 	.word	0x00000008
        /*08cc*/ 	.word	0x00036820
        /*08d0*/ 	.short	0x010a
        /*08d2*/ 	.byte	0x3f
	.zero		1


	//   ....[57]....
        /*08d4*/ 	.word	0x00012ae0
        /*08d8*/ 	.word	0x00000002
        /*08dc*/ 	.word	0x00036840
        /*08e0*/ 	.short	0x010a
        /*08e2*/ 	.byte	0x3f
	.zero		1


	//   ....[58]....
        /*08e4*/ 	.word	0x00012b30
        /*08e8*/ 	.word	0x00000003
        /*08ec*/ 	.word	0x00000060
        /*08f0*/ 	.short	0x010a
        /*08f2*/ 	.byte	0x3f
	.zero		1


	//   ....[59]....
        /*08f4*/ 	.word	0x00012b80
        /*08f8*/ 	.word	0x00000002
        /*08fc*/ 	.word	0x00036840
        /*0900*/ 	.short	0x010a
        /*0902*/ 	.byte	0x3f
	.zero		1


	//   ....[60]....
        /*0904*/ 	.word	0x00012bd0
        /*0908*/ 	.word	0x00000002
        /*090c*/ 	.word	0x00000060
        /*0910*/ 	.short	0x010a
        /*0912*/ 	.byte	0x3f
	.zero		1


	//   ....[61]....
        /*0914*/ 	.word	0x00012c20
        /*0918*/ 	.word	0x00000002
        /*091c*/ 	.word	0x00036840
        /*0920*/ 	.short	0x010a
        /*0922*/ 	.byte	0x3f
	.zero		1


	//   ....[62]....
        /*0924*/ 	.word	0x00012c70
        /*0928*/ 	.word	0x00000002
        /*092c*/ 	.word	0x00000060
        /*0930*/ 	.short	0x010a
        /*0932*/ 	.byte	0x3f
	.zero		1


	//   ....[63]....
        /*0934*/ 	.word	0x00012cc0
        /*0938*/ 	.word	0x00000003
        /*093c*/ 	.word	0x00036860
        /*0940*/ 	.short	0x010a
        /*0942*/ 	.byte	0x3f
	.zero		1


	//   ....[64]....
        /*0944*/ 	.word	0x00013670
        /*0948*/ 	.word	0x00000000
        /*094c*/ 	.word	0x00036820
        /*0950*/ 	.short	0x010a
        /*0952*/ 	.byte	0x3f
	.zero		1


	//   ....[65]....
        /*0954*/ 	.word	0x00013810
        /*0958*/ 	.word	0x00000006
        /*095c*/ 	.word	0x00000000
        /*0960*/ 	.short	0x010a
        /*0962*/ 	.byte	0x3f
	.zero		1


	//   ....[66]....
        /*0964*/ 	.word	0x00013860
        /*0968*/ 	.word	0x00000007
        /*096c*/ 	.word	0x00000000
        /*0970*/ 	.short	0x010a
        /*0972*/ 	.byte	0x3f
	.zero		1


	//   ....[67]....
        /*0974*/ 	.word	0x000138b0
        /*0978*/ 	.word	0x00000004
        /*097c*/ 	.word	0x00000000
        /*0980*/ 	.short	0x010a
        /*0982*/ 	.byte	0x3f
	.zero		1


	//----- nvinfo : EIATTR_NUM_MBARRIERS
	.align		4
.L_711:
        /*0984*/ 	.byte	0x03, 0x38
        /*0986*/ 	.short	0x0016


	//----- nvinfo : EIATTR_EXIT_INSTR_OFFSETS
	.align		4
        /*0988*/ 	.byte	0x04, 0x1c
        /*098a*/ 	.short	(.L_713 - .L_712)


	//   ....[0]....
.L_712:
        /*098c*/ 	.word	0x00000a60


	//   ....[1]....
        /*0990*/ 	.word	0x0000d950


	//   ....[2]....
        /*0994*/ 	.word	0x0000d9b0


	//   ....[3]....
        /*0998*/ 	.word	0x00012720


	//----- nvinfo : EIATTR_MAX_THREADS
	.align		4
.L_713:
        /*099c*/ 	.byte	0x04, 0x05
        /*099e*/ 	.short	(.L_715 - .L_714)
.L_714:
        /*09a0*/ 	.word	0x00000180
        /*09a4*/ 	.word	0x00000001
        /*09a8*/ 	.word	0x00000001


	//----- nvinfo : EIATTR_CRS_STACK_SIZE
	.align		4
.L_715:
        /*09ac*/ 	.byte	0x04, 0x1e
        /*09ae*/ 	.short	(.L_717 - .L_716)
.L_716:
        /*09b0*/ 	.word	0x00000000


	//----- nvinfo : EIATTR_CBANK_PARAM_SIZE
	.align		4
.L_717:
        /*09b4*/ 	.byte	0x03, 0x19
        /*09b6*/ 	.short	0x0a70


	//----- nvinfo : EIATTR_PARAM_CBANK
	.align		4
        /*09b8*/ 	.byte	0x04, 0x0a
        /*09ba*/ 	.short	(.L_719 - .L_718)
	.align		4
.L_718:
        /*09bc*/ 	.word	index@(.nv.constant0._ZN7cutlass13device_kernelIN5flash11enable_sm90INS1_16FlashAttnFwdSm90INS1_25CollectiveMainloopFwdSm90ILi2EN4cute5tupleIJNS5_1CILi1EEES8_S8_EEENS6_IJNS7_ILi128EEENS7_ILi112EEENS7_ILi192EEEEEELi192ENS_6half_tEfNS_4arch4Sm90ELb0ELb0ELb1ELb1ELb0ELb0ELb0ELb1ELb1ELb0ELb0ELb0EEENS1_21CollectiveEpilogueFwdINS6_IJSA_SC_SB_EEES9_SE_SG_Li256ELb1ELb0ELb0ELb0EEENS1_36VarlenDynamicPersistentTileSchedulerILi128ELi112ELi256ELi32ELb0ELb0ELb1ELb0ELb1ELb1EEEEEEEEEvNT_6ParamsE)
        /*09c0*/ 	.short	0x0210
        /*09c2*/ 	.short	0x0a70


	//----- nvinfo : EIATTR_SW_WAR
	.align		4
.L_719:
        /*09c4*/ 	.byte	0x04, 0x36
        /*09c6*/ 	.short	(.L_721 - .L_720)
.L_720:
        /*09c8*/ 	.word	0x00000008
.L_721:


//--------------------- .nv.info._ZN7cutlass13device_kernelIN5flash11enable_sm90INS1_16FlashAttnFwdSm90INS1_25CollectiveMainloopFwdSm90ILi2EN4cute5tupleIJNS5_1CILi1EEES8_S8_EEENS6_IJNS7_ILi128EEENS7_ILi112EEENS7_ILi192EEEEEELi192ENS_6half_tEfNS_4arch4Sm90ELb0ELb0ELb1ELb1ELb0ELb1ELb0ELb1ELb1ELb0ELb0ELb0EEENS1_21CollectiveEpilogueFwdINS6_IJSA_SC_SB_EEES9_SE_SG_Li256ELb1ELb0ELb0ELb0EEENS1_36VarlenDynamicPersistentTileSchedulerILi128ELi112ELi256ELi32ELb0ELb0ELb1ELb0ELb1ELb1EEEEEEEEEvNT_6ParamsE --------------------------
	.section	.nv.info._ZN7cutlass13device_kernelIN5flash11enable_sm90INS1_16FlashAttnFwdSm90INS1_25CollectiveMainloopFwdSm90ILi2EN4cute5tupleIJNS5_1CILi1EEES8_S8_EEENS6_IJNS7_ILi128EEENS7_ILi112EEENS7_ILi192EEEEEELi192ENS_6half_tEfNS_4arch4Sm90ELb0ELb0ELb1ELb1ELb0ELb1ELb0ELb1ELb1ELb0ELb0ELb0EEENS1_21CollectiveEpilogueFwdINS6_IJSA_SC_SB_EEES9_SE_SG_Li256ELb1ELb0ELb0ELb0EEENS1_36VarlenDynamicPersistentTileSchedulerILi128ELi112ELi256ELi32ELb0ELb0ELb1ELb0ELb1ELb1EEEEEEEEEvNT_6ParamsE,"",@"SHT_CUDA_INFO"
	.sectionflags	@""
	.align	4


	//----- nvinfo : EIATTR_CUDA_API_VERSION
	.align		4
        /*0000*/ 	.byte	0x04, 0x37
        /*0002*/ 	.short	(.L_723 - .L_722)
.L_722:
        /*0004*/ 	.word	0x00000082


	//----- nvinfo : EIATTR_KPARAM_INFO
	.align		4
.L_723:
        /*0008*/ 	.byte	0x04, 0x17
        /*000a*/ 	.short	(.L_725 - .L_724)
.L_724:
        /*000c*/ 	.word	0x00000000
        /*0010*/ 	.short	0x0000
        /*0012*/ 	.short	0x0070
        /*0014*/ 	.byte	0x00, 0xf0, 0x01, 0x28


	//----- nvinfo : EIATTR_SPARSE_MMA_MASK
	.align		4
.L_725:
        /*0018*/ 	.byte	0x03, 0x50
        /*001a*/ 	.short	0x0000


	//----- nvinfo : EIATTR_MAXREG_COUNT
	.align		4
        /*001c*/ 	.byte	0x03, 0x1b
        /*001e*/ 	.short	0x00a8


	//----- nvinfo : EIATTR_NUM_BARRIERS
	.align		4
        /*0020*/ 	.byte	0x02, 0x4c
        /*0022*/ 	.byte	0x10
	.zero		1


	//----- nvinfo : EIATTR_EXTERNS
	.align		4
        /*0024*/ 	.byte	0x04, 0x0f
        /*0026*/ 	.short	(.L_727 - .L_726)


	//   ....[0]....
	.align		4
.L_726:
        /*0028*/ 	.word	index@(__assertfail)


	//----- nvinfo : EIATTR_ANNOTATIONS
	.align		4
.L_727:
        /*002c*/ 	.byte	0x04, 0x55
        /*002e*/ 	.short	(.L_729 - .L_728)


	//   ....[0]....
.L_728:
        /* <DEDUP_REMOVED lines=75> */


	//----- nvinfo : EIATTR_MERCURY_ISA_VERSION
	.align		4
.L_729:
        /*04d0*/ 	.byte	0x03, 0x5f
        /*04d2*/ 	.short	0x0101


	//----- nvinfo : EIATTR_UNUSED_LOAD_BYTE_OFFSET
	.align		4
        /*04d4*/ 	.byte	0x04, 0x44
        /*04d6*/ 	.short	(.L_731 - .L_730)


	//   ....[0]....
.L_730:
        /*04d8*/ 	.word	0x00000ae0
        /*04dc*/ 	.word	0x0000fff0


	//   ....[1]....
        /*04e0*/ 	.word	0x0001c510
        /*04e4*/ 	.word	0x0000fff0


	//----- nvinfo : EIATTR_INT_WARP_WIDE_INSTR_OFFSETS
	.align		4
.L_731:
        /*04e8*/ 	.byte	0x04, 0x31
        /*04ea*/ 	.short	(.L_733 - .L_732)


	//   ....[0]....
.L_732:
        /*04ec*/ 	.word	0x000001c0


	//   ....[1]....
        /*04f0*/ 	.word	0x00000200


	//   ....[2]....
        /*04f4*/ 	.word	0x00000270


	//   ....[3]....
        /*04f8*/ 	.word	0x00020820


	//   ....[4]....
        /*04fc*/ 	.word	0x000208b0


	//   ....[5]....
        /*0500*/ 	.word	0x00020d30


	//   ....[6]....
        /*0504*/ 	.word	0x00020d60


	//   ....[7]....
        /*0508*/ 	.word	0x00020f70


	//   ....[8]....
        /*050c*/ 	.word	0x00021060


	//   ....[9]....
        /*0510*/ 	.word	0x00023540


	//   ....[10]....
        /*0514*/ 	.word	0x000235d0


	//----- nvinfo : EIATTR_COOP_GROUP_MASK_REGIDS
	.align		4
.L_733:
        /*0518*/ 	.byte	0x04, 0x29
        /*051a*/ 	.short	(.L_735 - .L_734)


	//   ....[0]....
.L_734:
        /*051c*/ 	.word	0xffffffff


	//   ....[1]....
        /*0520*/ 	.word	0xffffffff


	//   ....[2]....
        /*0524*/ 	.word	0xffffffff


	//   ....[3]....
        /*0528*/ 	.word	0xffffffff


	//   ....[4]....
        /*052c*/ 	.word	0xffffffff


	//   ....[5]....
        /*0530*/ 	.word	0xffffffff


	//   ....[6]....
        /*0534*/ 	.word	0xffffffff


	//   ....[7]....
        /*0538*/ 	.word	0xffffffff


	//   ....[8]....
        /*053c*/ 	.word	0xffffffff


	//   ....[9]....
        /*0540*/ 	.word	0xffffffff


	//   ....[10]....
        /*0544*/ 	.word	0xffffffff


	//   ....[11]....
        /*0548*/ 	.word	0xffffffff


	//   ....[12]....
        /*054c*/ 	.word	0xffffffff


	//   ....[13]....
        /*0550*/ 	.word	0xffffffff


	//   ....[14]....
        /*0554*/ 	.word	0xffffffff


	//   ....[15]....
        /*0558*/ 	.word	0xffffffff


	//   ....[16]....
        /*055c*/ 	.word	0xffffffff


	//   ....[17]....
        /*0560*/ 	.word	0xffffffff


	//   ....[18]....
        /*0564*/ 	.word	0xffffffff


	//   ....[19]....
        /*0568*/ 	.word	0xffffffff


	//   ....[20]....
        /*056c*/ 	.word	0xffffffff


	//   ....[21]....
        /*0570*/ 	.word	0xffffffff


	//   ....[22]....
        /*0574*/ 	.word	0xffffffff


	//   ....[23]....
        /*0578*/ 	.word	0xffffffff


	//   ....[24]....
        /*057c*/ 	.word	0xffffffff


	//   ....[25]....
        /*0580*/ 	.word	0xffffffff


	//   ....[26]....
        /*0584*/ 	.word	0xffffffff


	//   ....[27]....
        /*0588*/ 	.word	0xffffffff


	//   ....[28]....
        /*058c*/ 	.word	0xffffffff


	//   ....[29]....
        /*0590*/ 	.word	0xffffffff


	//   ....[30]....
        /*0594*/ 	.word	0xffffffff


	//   ....[31]....
        /*0598*/ 	.word	0xffffffff


	//   ....[32]....
        /*059c*/ 	.word	0xffffffff


	//   ....[33]....
        /*05a0*/ 	.word	0xffffffff


	//   ....[34]....
        /*05a4*/ 	.word	0xffffffff


	//   ....[35]....
        /*05a8*/ 	.word	0xffffffff


	//   ....[36]....
        /*05ac*/ 	.word	0xffffffff


	//   ....[37]....
        /*05b0*/ 	.word	0xffffffff


	//   ....[38]....
        /*05b4*/ 	.word	0xffffffff


	//   ....[39]....
        /*05b8*/ 	.word	0xffffffff


	//   ....[40]....
        /*05bc*/ 	.word	0xffffffff


	//   ....[41]....
        /*05c0*/ 	.word	0xffffffff


	//   ....[42]....
        /*05c4*/ 	.word	0xffffffff


	//   ....[43]....
        /*05c8*/ 	.word	0xffffffff


	//   ....[44]....
        /*05cc*/ 	.word	0xffffffff


	//   ....[45]....
        /*05d0*/ 	.word	0xffffffff


	//   ....[46]....
        /*05d4*/ 	.word	0xffffffff


	//   ....[47]....
        /*05d8*/ 	.word	0xffffffff


	//   ....[48]....
        /*05dc*/ 	.word	0xffffffff


	//   ....[49]....
        /*05e0*/ 	.word	0xffffffff


	//   ....[50]....
        /*05e4*/ 	.word	0xffffffff


	//   ....[51]....
        /*05e8*/ 	.word	0xffffffff


	//   ....[52]....
        /*05ec*/ 	.word	0xffffffff


	//   ....[53]....
        /*05f0*/ 	.word	0xffffffff


	//   ....[54]....
        /*05f4*/ 	.word	0x0500000f


	//   ....[55]....
        /*05f8*/ 	.word	0x0500000f


	//   ....[56]....
        /*05fc*/ 	.word	0x0500000f


	//   ....[57]....
        /*0600*/ 	.word	0x0500000f


	//   ....[58]....
        /*0604*/ 	.word	0x0500000f


	//   ....[59]....
        /*0608*/ 	.word	0x0500000f


	//   ....[60]....
        /*060c*/ 	.word	0x0500000f


	//   ....[61]....
        /*0610*/ 	.word	0x0500000f


	//   ....[62]....
        /*0614*/ 	.word	0x0500000f


	//   ....[63]....
        /*0618*/ 	.word	0x0500000f


	//   ....[64]....
        /*061c*/ 	.word	0x0500000f


	//   ....[65]....
        /*0620*/ 	.word	0x0500000f


	//   ....[66]....
        /*0624*/ 	.word	0x0500000f


	//   ....[67]....
        /*0628*/ 	.word	0x0500000f


	//   ....[68]....
        /*062c*/ 	.word	0x0500000f


	//   ....[69]....
        /*0630*/ 	.word	0x0500000f


	//   ....[70]....
        /*0634*/ 	.word	0x0500000f


	//   ....[71]....
        /*0638*/ 	.word	0x0500000f


	//   ....[72]....
        /*063c*/ 	.word	0x0500000f


	//   ....[73]....
        /*0640*/ 	.word	0x0500000f


	//   ....[74]....
        /*0644*/ 	.word	0x0500000f


	//   ....[75]....
        /*0648*/ 	.word	0x0500000f


	//   ....[76]....
        /*064c*/ 	.word	0x0500000f


	//   ....[77]....
        /*0650*/ 	.word	0x0500000f


	//   ....[78]....
        /*0654*/ 	.word	0x0500000f


	//   ....[79]....
        /*0658*/ 	.word	0x0500000f


	//   ....[80]....
        /*065c*/ 	.word	0x0500000f


	//   ....[81]....
        /*0660*/ 	.word	0x0500000f


	//----- nvinfo : EIATTR_COOP_GROUP_INSTR_OFFSETS
	.align		4
.L_735:
        /*0664*/ 	.byte	0x04, 0x28
        /*0666*/ 	.short	(.L_737 - .L_736)


	//   ....[0]....
.L_736:
        /*0668*/ 	.word	0x00000060


	//   ....[1]....
        /*066c*/ 	.word	0x000001d0


	//   ....[2]....
        /*0670*/ 	.word	0x00000220


	//   ....[3]....
        /*0674*/ 	.word	0x00000450


	//   ....[4]....
        /*0678*/ 	.word	0x000005b0


	//   ....[5]....
        /*067c*/ 	.word	0x000006d0


	//   ....[6]....
        /*0680*/ 	.word	0x00000830


	//   ....[7]....
        /*0684*/ 	.word	0x0000a8e0


	//   ....[8]....
        /*0688*/ 	.word	0x00014490


	//   ....[9]....
        /*068c*/ 	.word	0x000144b0


	//   ....[10]....
        /*0690*/ 	.word	0x00014830


	//   ....[11]....
        /*0694*/ 	.word	0x00014850


	//   ....[12]....
        /*0698*/ 	.word	0x0001a160


	//   ....[13]....
        /*069c*/ 	.word	0x0001a180


	//   ....[14]....
        /*06a0*/ 	.word	0x0001a550


	//   ....[15]....
        /*06a4*/ 	.word	0x0001a5e0


	//   ....[16]....
        /*06a8*/ 	.word	0x0001bc50


	//   ....[17]....
        /*06ac*/ 	.word	0x0001bcd0


	//   ....[18]....
        /*06b0*/ 	.word	0x0001bcf0


	//   ....[19]....
        /*06b4*/ 	.word	0x0001bd20


	//   ....[20]....
        /*06b8*/ 	.word	0x0001e890


	//   ....[21]....
        /*06bc*/ 	.word	0x0001ea20


	//   ....[22]....
        /*06c0*/ 	.word	0x0001ea50


	//   ....[23]....
        /*06c4*/ 	.word	0x0001ea90


	//   ....[24]....
        /*06c8*/ 	.word	0x0001eaf0


	//   ....[25]....
        /*06cc*/ 	.word	0x0001eb50


	//   ....[26]....
        /*06d0*/ 	.word	0x0001eba0


	//   ....[27]....
        /*06d4*/ 	.word	0x0001ed50


	//   ....[28]....
        /*06d8*/ 	.word	0x0001edb0


	//   ....[29]....
        /*06dc*/ 	.word	0x0001edf0


	//   ....[30]....
        /*06e0*/ 	.word	0x0001ee30


	//   ....[31]....
        /*06e4*/ 	.word	0x0001ee60


	//   ....[32]....
        /*06e8*/ 	.word	0x0001ee90


	//   ....[33]....
        /*06ec*/ 	.word	0x0001ef30


	//   ....[34]....
        /*06f0*/ 	.word	0x0001ef60


	//   ....[35]....
        /*06f4*/ 	.word	0x0001eff0


	//   ....[36]....
        /*06f8*/ 	.word	0x00023a80


	//   ....[37]....
        /*06fc*/ 	.word	0x00023a90


	//   ....[38]....
        /*0700*/ 	.word	0x00023ba0


	//   ....[39]....
        /*0704*/ 	.word	0x00023c00


	//   ....[40]....
        /*0708*/ 	.word	0x00023c40


	//   ....[41]....
        /*070c*/ 	.word	0x00023c80


	//   ....[42]....
        /*0710*/ 	.word	0x00023cb0


	//   ....[43]....
        /*0714*/ 	.word	0x00023ce0


	//   ....[44]....
        /*0718*/ 	.word	0x00023e70


	//   ....[45]....
        /*071c*/ 	.word	0x00023ed0


	//   ....[46]....
        /*0720*/ 	.word	0x00023f10


	//   ....[47]....
        /*0724*/ 	.word	0x00023f50


	//   ....[48]....
        /*0728*/ 	.word	0x00023f80


	//   ....[49]....
        /*072c*/ 	.word	0x00023fb0


	//   ....[50]....
        /*0730*/ 	.word	0x00024070


	//   ....[51]....
        /*0734*/ 	.word	0x00024090


	//   ....[52]....
        /*0738*/ 	.word	0x00024100


	//   ....[53]....
        /*073c*/ 	.word	0x00024550


	//   ....[54]....
        /*0740*/ 	.word	0x000249b0


	//   ....[55]....
        /*0744*/ 	.word	0x00024a50


	//   ....[56]....
        /*0748*/ 	.word	0x00024af0


	//   ....[57]....
        /*074c*/ 	.word	0x00024b90


	//   ....[58]....
        /*0750*/ 	.word	0x00024c80


	//   ....[59]....
        /*0754*/ 	.word	0x00024d20


	//   ....[60]....
        /*0758*/ 	.word	0x00024dc0


	//   ....[61]....
        /*075c*/ 	.word	0x00024e60


	//   ....[62]....
        /*0760*/ 	.word	0x000250c0


	//   ....[63]....
        /*0764*/ 	.word	0x000253a0


	//   ....[64]....
        /*0768*/ 	.word	0x000257c0


	//   ....[65]....
        /*076c*/ 	.word	0x00025850


	//   ....[66]....
        /*0770*/ 	.word	0x000258f0


	//   ....[67]....
        /*0774*/ 	.word	0x000259a0


	//   ....[68]....
        /*0778*/ 	.word	0x00025a20


	//   ....[69]....
        /*077c*/ 	.word	0x00025aa0


	//   ....[70]....
        /*0780*/ 	.word	0x00025b20


	//   ....[71]....
        /*0784*/ 	.word	0x00025ba0


	//   ....[72]....
        /*0788*/ 	.word	0x00025c30


	//   ....[73]....
        /*078c*/ 	.word	0x00025cf0


	//   ....[74]....
        /*0790*/ 	.word	0x00025d70


	//   ....[75]....
        /*0794*/ 	.word	0x00025df0


	//   ....[76]....
        /*0798*/ 	.word	0x00025e70


	//   ....[77]....
        /*079c*/ 	.word	0x00025ef0


	//   ....[78]....
        /*07a0*/ 	.word	0x00025f60


	//   ....[79]....
        /*07a4*/ 	.word	0x00026000


	//   ....[80]....
        /*07a8*/ 	.word	0x00026090


	//   ....[81]....
        /*07ac*/ 	.word	0x000261b0


	//----- nvinfo : EIATTR_REG_RECONFIG
	.align		4
.L_737:
        /*07b0*/ 	.byte	0x01, 0x54
	.zero		2


	//----- nvinfo : EIATTR_SYSCALL_OFFSETS
	.align		4
        /*07b4*/ 	.byte	0x04, 0x46
        /*07b6*/ 	.short	(.L_739 - .L_738)


	//   ....[0]....
.L_738:
        /*07b8*/ 	.word	0x000019c0


	//   ....[1]....
        /*07bc*/ 	.word	0x00001b10


	//   ....[2]....
        /*07c0*/ 	.word	0x0000aa80


	//   ....[3]....
        /*07c4*/ 	.word	0x0000af20


	//   ....[4]....
        /*07c8*/ 	.word	0x00020a40


	//   ....[5]....
        /*07cc*/ 	.word	0x00020b80


	//   ....[6]....
        /*07d0*/ 	.word	0x00020c80


	//----- nvinfo : EIATTR_MBARRIER_INSTR_OFFSETS
	.align		4
.L_739:
        /*07d4*/ 	.byte	0x04, 0x39
        /*07d6*/ 	.short	(.L_741 - .L_740)


	//   ....[0]....
.L_740:
        /*07d8*/ 	.word	0x00000300
        /*07dc*/ 	.word	0x000000ff
        /*07e0*/ 	.word	0x00036800
        /*07e4*/ 	.short	0x0100
        /*07e6*/ 	.byte	0x08
	.zero		1


	//   ....[1]....
        /*07e8*/ 	.word	0x00000310
        /*07ec*/ 	.word	0x000000ff
        /*07f0*/ 	.word	0x00036820
        /*07f4*/ 	.short	0x0100
        /*07f6*/ 	.byte	0x08
	.zero		1


	//   ....[2]....
        /*07f8*/ 	.word	0x00000400
        /*07fc*/ 	.word	0x000000ff
        /*0800*/ 	.word	0x00036830
        /*0804*/ 	.short	0x0100
        /*0806*/ 	.byte	0x08
	.zero		1


	//   ....[3]....
        /*0808*/ 	.word	0x00000410
        /*080c*/ 	.word	0x000000ff
        /*0810*/ 	.word	0x00036840
        /*0814*/ 	.short	0x0100
        /*0816*/ 	.byte	0x08
	.zero		1


	//   ....[4]....
        /*0818*/ 	.word	0x00000420
        /*081c*/ 	.word	0x000000ff
        /*0820*/ 	.word	0x00036838
        /*0824*/ 	.short	0x0100
        /*0826*/ 	.byte	0x08
	.zero		1


	//   ....[5]....
        /*0828*/ 	.word	0x00000430
        /*082c*/ 	.word	0x000000ff
        /*0830*/ 	.word	0x00036848
        /*0834*/ 	.short	0x0100
        /*0836*/ 	.byte	0x08
	.zero		1


	//   ....[6]....
        /*0838*/ 	.word	0x00000560
        /*083c*/ 	.word	0x000000ff
        /*0840*/ 	.word	0x00036850
        /*0844*/ 	.short	0x0100
        /*0846*/ 	.byte	0x08
	.zero		1


	//   ....[7]....
        /*0848*/ 	.word	0x00000570
        /*084c*/ 	.word	0x000000ff
        /*0850*/ 	.word	0x00036860
        /*0854*/ 	.short	0x0100
        /*0856*/ 	.byte	0x08
	.zero		1


	//   ....[8]....
        /*0858*/ 	.word	0x00000580
        /*085c*/ 	.word	0x000000ff
        /*0860*/ 	.word	0x00036858
        /*0864*/ 	.short	0x0100
        /*0866*/ 	.byte	0x08
	.zero		1


	//   ....[9]....
        /*0868*/ 	.word	0x00000590
        /*086c*/ 	.word	0x000000ff
        /*0870*/ 	.word	0x00036868
        /*0874*/ 	.short	0x0100
        /*0876*/ 	.byte	0x08
	.zero		1


	//   ....[10]....
        /*0878*/ 	.word	0x00000680
        /*087c*/ 	.word	0x000000ff
        /*0880*/ 	.word	0x00036870
        /*0884*/ 	.short	0x0100
        /*0886*/ 	.byte	0x06
	.zero		1


	//   ....[11]....
        /*0888*/ 	.word	0x00000690
        /*088c*/ 	.word	0x000000ff
        /*0890*/ 	.word	0x00036880
        /*0894*/ 	.short	0x0100
        /*0896*/ 	.byte	0x06
	.zero		1


	//   ....[12]....
        /*0898*/ 	.word	0x000006a0
        /*089c*/ 	.word	0x000000ff
        /*08a0*/ 	.word	0x00036878
        /*08a4*/ 	.short	0x0100
        /*08a6*/ 	.byte	0x06
	.zero		1


	//   ....[13]....
        /*08a8*/ 	.word	0x000006b0
        /*08ac*/ 	.word	0x000000ff
        /*08b0*/ 	.word	0x00036888
        /*08b4*/ 	.short	0x0100
        /*08b6*/ 	.byte	0x06
	.zero		1


	//   ....[14]....
        /*08b8*/ 	.word	0x000007e0
        /*08bc*/ 	.word	0x000000ff
        /*08c0*/ 	.word	0x00036890
        /*08c4*/ 	.short	0x0100
        /*08c6*/ 	.byte	0x08
	.zero		1


	//   ....[15]....
        /*08c8*/ 	.word	0x000007f0
        /*08cc*/ 	.word	0x000000ff
        /*08d0*/ 	.word	0x000368a0
        /*08d4*/ 	.short	0x0100
        /*08d6*/ 	.byte	0x08
	.zero		1


	//   ....[16]....
        /*08d8*/ 	.word	0x00000800
        /*08dc*/ 	.word	0x000000ff
        /*08e0*/ 	.word	0x00036898
        /*08e4*/ 	.short	0x0100
        /*08e6*/ 	.byte	0x08
	.zero		1


	//   ....[17]....
        /*08e8*/ 	.word	0x00000810
        /*08ec*/ 	.word	0x000000ff
        /*08f0*/ 	.word	0x000368a8
        /*08f4*/ 	.short	0x0100
        /*08f6*/ 	.byte	0x08
	.zero		1


	//   ....[18]....
        /*08f8*/ 	.word	0x00000940
        /*08fc*/ 	.word	0x000000ff
        /*0900*/ 	.word	0x000368b0
        /*0904*/ 	.short	0x0100
        /*0906*/ 	.byte	0x08
	.zero		1


	//   ....[19]....
        /*0908*/ 	.word	0x00000950
        /*090c*/ 	.word	0x000000ff
        /*0910*/ 	.word	0x000368c0
        /*0914*/ 	.short	0x0100
        /*0916*/ 	.byte	0x08
	.zero		1


	//   ....[20]....
        /*0918*/ 	.word	0x00000960
        /*091c*/ 	.word	0x000000ff
        /*0920*/ 	.word	0x000368b8
        /*0924*/ 	.short	0x0100
        /*0926*/ 	.byte	0x08
	.zero		1


	//   ....[21]....
        /*0928*/ 	.word	0x00000970
        /*092c*/ 	.word	0x000000ff
        /*0930*/ 	.word	0x000368c8
        /*0934*/ 	.short	0x0100
        /*0936*/ 	.byte	0x08
	.zero		1


	//   ....[22]....
        /*0938*/ 	.word	0x00003710
        /*093c*/ 	.word	0x00000064
        /*0940*/ 	.word	0x00036890
        /*0944*/ 	.short	0x010a
        /*0946*/ 	.byte	0x3f
	.zero		1


	//   ....[23]....
        /*0948*/ 	.word	0x00006970
        /*094c*/ 	.word	0x00000064
        /*0950*/ 	.word	0x00036890
        /*0954*/ 	.short	0x010a
        /*0956*/ 	.byte	0x3f
	.zero		1


	//   ....[24]....
        /*0958*/ 	.word	0x00009a10
        /*095c*/ 	.word	0x00000064
        /*0960*/ 	.word	0x00036890
        /*0964*/ 	.short	0x010a
        /*0966*/ 	.byte	0x3f
	.zero		1


	//   ....[25]....
        /*0968*/ 	.word	0x00009de0
        /*096c*/ 	.word	0x0000002c
        /*0970*/ 	.word	0x00000000
        /*0974*/ 	.short	0x0101
        /*0976*/ 	.byte	0x3f
	.zero		1


	//   ....[26]....
        /*0978*/ 	.word	0x00009e20
        /*097c*/ 	.word	0x00000064
        /*0980*/ 	.word	0x000368b0
        /*0984*/ 	.short	0x010a
        /*0986*/ 	.byte	0x3f
	.zero		1


	//   ....[27]....
        /*0988*/ 	.word	0x0000a490
        /*098c*/ 	.word	0x00000064
        /*0990*/ 	.word	0x00000000
        /*0994*/ 	.short	0x0101
        /*0996*/ 	.byte	0x3f
	.zero		1


	//   ....[28]....
        /*0998*/ 	.word	0x0000ab00
        /*099c*/ 	.word	0x00000002
        /*09a0*/ 	.word	0x00036800
        /*09a4*/ 	.short	0x010a
        /*09a6*/ 	.byte	0x3f
	.zero		1


	//   ....[29]....
        /*09a8*/ 	.word	0x0000ab50
        /*09ac*/ 	.word	0x00000002
        /*09b0*/ 	.word	0x00036800
        /*09b4*/ 	.short	0x010a
        /*09b6*/ 	.byte	0x3f
	.zero		1


	//   ....[30]....
        /*09b8*/ 	.word	0x0000b770
        /*09bc*/ 	.word	0x00000002
        /*09c0*/ 	.word	0x00036800
        /*09c4*/ 	.short	0x010a
        /*09c6*/ 	.byte	0x3f
	.zero		1


	//   ....[31]....
        /*09c8*/ 	.word	0x0000dfb0
        /*09cc*/ 	.word	0x00000002
        /*09d0*/ 	.word	0x00036800
        /*09d4*/ 	.short	0x010a
        /*09d6*/ 	.byte	0x3f
	.zero		1


	//   ....[32]....
        /*09d8*/ 	.word	0x00010450
        /*09dc*/ 	.word	0x00000000
        /*09e0*/ 	.word	0x00036830
        /*09e4*/ 	.short	0x010a
        /*09e6*/ 	.byte	0x3f
	.zero		1


	//   ....[33]....
        /*09e8*/ 	.word	0x000104d0
        /*09ec*/ 	.word	0x00000000
        /*09f0*/ 	.word	0x00036830
        /*09f4*/ 	.short	0x010a
        /*09f6*/ 	.byte	0x3f
	.zero		1


	//   ....[34]....
        /*09f8*/ 	.word	0x00014d80
        /*09fc*/ 	.word	0x00000000
        /*0a00*/ 	.word	0x00000000
        /*0a04*/ 	.short	0x0101
        /*0a06*/ 	.byte	0x3f
	.zero		1


	//   ....[35]....
        /*0a08*/ 	.word	0x00015eb0
        /*0a0c*/ 	.word	0x0000000e
        /*0a10*/ 	.word	0x00036830
        /*0a14*/ 	.short	0x010a
        /*0a16*/ 	.byte	0x3f
	.zero		1


	//   ....[36]....
        /*0a18*/ 	.word	0x00015f30
        /*0a1c*/ 	.word	0x0000000e
        /*0a20*/ 	.word	0x00036830
        /*0a24*/ 	.short	0x010a
        /*0a26*/ 	.byte	0x3f
	.zero		1


	//   ....[37]....
        /*0a28*/ 	.word	0x000195c0
        /*0a2c*/ 	.word	0x0000000f
        /*0a30*/ 	.word	0x00036850
        /*0a34*/ 	.short	0x010a
        /*0a36*/ 	.byte	0x3f
	.zero		1


	//   ....[38]....
        /*0a38*/ 	.word	0x00019610
        /*0a3c*/ 	.word	0x0000000f
        /*0a40*/ 	.word	0x00036850
        /*0a44*/ 	.short	0x010a
        /*0a46*/ 	.byte	0x3f
	.zero		1


	//   ....[39]....
        /*0a48*/ 	.word	0x0001acd0
        /*0a4c*/ 	.word	0x0000000e
        /*0a50*/ 	.word	0x00000000
        /*0a54*/ 	.short	0x0101
        /*0a56*/ 	.byte	0x3f
	.zero		1


	//   ....[40]....
        /*0a58*/ 	.word	0x0001ad30
        /*0a5c*/ 	.word	0x0000008a
        /*0a60*/ 	.word	0x00000000
        /*0a64*/ 	.short	0x0101
        /*0a66*/ 	.byte	0x3f
	.zero		1


	//   ....[41]....
        /*0a68*/ 	.word	0x0001b8b0
        /*0a6c*/ 	.word	0x0000000c
        /*0a70*/ 	.word	0x00036850
        /*0a74*/ 	.short	0x010a
        /*0a76*/ 	.byte	0x3f
	.zero		1


	//   ....[42]....
        /*0a78*/ 	.word	0x0001b950
        /*0a7c*/ 	.word	0x0000000c
        /*0a80*/ 	.word	0x00036850
        /*0a84*/ 	.short	0x010a
        /*0a86*/ 	.byte	0x3f
	.zero		1


	//   ....[43]....
        /*0a88*/ 	.word	0x0001bea0
        /*0a8c*/ 	.word	0x0000000b
        /*0a90*/ 	.word	0x00000000
        /*0a94*/ 	.short	0x0101
        /*0a96*/ 	.byte	0x3f
	.zero		1


	//   ....[44]....
        /*0a98*/ 	.word	0x0001d740
        /*0a9c*/ 	.word	0x00000000
        /*0aa0*/ 	.word	0x00000000
        /*0aa4*/ 	.short	0x0101
        /*0aa6*/ 	.byte	0x3f
	.zero		1


	//   ....[45]....
        /*0aa8*/ 	.word	0x0001fb50
        /*0aac*/ 	.word	0x00000009
        /*0ab0*/ 	.word	0x00036820
        /*0ab4*/ 	.short	0x010a
        /*0ab6*/ 	.byte	0x3f
	.zero		1


	//   ....[46]....
        /*0ab8*/ 	.word	0x0001fbe0
        /*0abc*/ 	.word	0x00000005
        /*0ac0*/ 	.word	0x000368a0
        /*0ac4*/ 	.short	0x010a
        /*0ac6*/ 	.byte	0x3f
	.zero		1


	//   ....[47]....
        /*0ac8*/ 	.word	0x0001fe60
        /*0acc*/ 	.word	0x00000005
        /*0ad0*/ 	.word	0x000368c0
        /*0ad4*/ 	.short	0x010a
        /*0ad6*/ 	.byte	0x3f
	.zero		1


	//   ....[48]....
        /*0ad8*/ 	.word	0x00020200
        /*0adc*/ 	.word	0x00000006
        /*0ae0*/ 	.word	0x000368a0
        /*0ae4*/ 	.short	0x010a
        /*0ae6*/ 	.byte	0x3f
	.zero		1


	//   ....[49]....
        /*0ae8*/ 	.word	0x00020460
        /*0aec*/ 	.word	0x00000006
        /*0af0*/ 	.word	0x000368c0
        /*0af4*/ 	.short	0x010a
        /*0af6*/ 	.byte	0x3f
	.zero		1


	//   ....[50]....
        /*0af8*/ 	.word	0x000213c0
        /*0afc*/ 	.word	0x00000006
        /*0b00*/ 	.word	0x00036840
        /*0b04*/ 	.short	0x010a
        /*0b06*/ 	.byte	0x3f
	.zero		1


	//   ....[51]....
        /*0b08*/ 	.word	0x00021980
        /*0b0c*/ 	.word	0x00000007
        /*0b10*/ 	.word	0x00036820
        /*0b14*/ 	.short	0x010a
        /*0b16*/ 	.byte	0x3f
	.zero		1


	//   ....[52]....
        /*0b18*/ 	.word	0x00021cd0
        /*0b1c*/ 	.word	0x00000008
        /*0b20*/ 	.word	0x00036840
        /*0b24*/ 	.short	0x010a
        /*0b26*/ 	.byte	0x3f
	.zero		1


	//   ....[53]....
        /*0b28*/ 	.word	0x00021fd0
        /*0b2c*/ 	.word	0x00000008
        /*0b30*/ 	.word	0x00036860
        /*0b34*/ 	.short	0x010a
        /*0b36*/ 	.byte	0x3f
	.zero		1


	//   ....[54]....
        /*0b38*/ 	.word	0x000225f0
        /*0b3c*/ 	.word	0x00000002
        /*0b40*/ 	.word	0x00036840
        /*0b44*/ 	.short	0x010a
        /*0b46*/ 	.byte	0x3f
	.zero		1


	//   ....[55]....
        /*0b48*/ 	.word	0x000228f0
        /*0b4c*/ 	.word	0x00000002
        /*0b50*/ 	.word	0x00036860
        /*0b54*/ 	.short	0x010a
        /*0b56*/ 	.byte	0x3f
	.zero		1


	//   ....[56]....
        /*0b58*/ 	.word	0x00022e80
        /*0b5c*/ 	.word	0x00000002
        /*0b60*/ 	.word	0x00036840
        /*0b64*/ 	.short	0x010a
        /*0b66*/ 	.byte	0x3f
	.zero		1


	//   ....[57]....
        /*0b68*/ 	.word	0x00023170
        /*0b6c*/ 	.word	0x00000002
        /*0b70*/ 	.word	0x00036860
        /*0b74*/ 	.short	0x010a
        /*0b76*/ 	.byte	0x3f
	.zero		1


	//   ....[58]....
        /*0b78*/ 	.word	0x00023690
        /*0b7c*/ 	.word	0x00000003
        /*0b80*/ 	.word	0x00036860
        /*0b84*/ 	.short	0x010a
        /*0b86*/ 	.byte	0x3f
	.zero		1


	//   ....[59]....
        /*0b88*/ 	.word	0x000244d0
        /*0b8c*/ 	.word	0x00000000
        /*0b90*/ 	.word	0x00036820
        /*0b94*/ 	.short	0x010a
        /*0b96*/ 	.byte	0x3f
	.zero		1


	//   ....[60]....
        /*0b98*/ 	.word	0x000246a0
        /*0b9c*/ 	.word	0x00000006
        /*0ba0*/ 	.word	0x00000000
        /*0ba4*/ 	.short	0x010a
        /*0ba6*/ 	.byte	0x3f
	.zero		1


	//   ....[61]....
        /*0ba8*/ 	.word	0x00024710
        /*0bac*/ 	.word	0x00000007
        /*0bb0*/ 	.word	0x00000000
        /*0bb4*/ 	.short	0x010a
        /*0bb6*/ 	.byte	0x3f
	.zero		1


	//   ....[62]....
        /*0bb8*/ 	.word	0x00024780
        /*0bbc*/ 	.word	0x00000004
        /*0bc0*/ 	.word	0x00000000
        /*0bc4*/ 	.short	0x010a
        /*0bc6*/ 	.byte	0x3f
	.zero		1


	//   ....[63]....
        /*0bc8*/ 	.word	0x000247b0
        /*0bcc*/ 	.word	0x00000003
        /*0bd0*/ 	.word	0x00000000
        /*0bd4*/ 	.short	0x010a
        /*0bd6*/ 	.byte	0x3f
	.zero		1


	//   ....[64]....
        /*0bd8*/ 	.word	0x00024810
        /*0bdc*/ 	.word	0x00000064
        /*0be0*/ 	.word	0x00036890
        /*0be4*/ 	.short	0x010a
        /*0be6*/ 	.byte	0x3f
	.zero		1


	//   ....[65]....
        /*0be8*/ 	.word	0x00024860
        /*0bec*/ 	.word	0x00000064
        /*0bf0*/ 	.word	0x00036890
        /*0bf4*/ 	.short	0x010a
        /*0bf6*/ 	.byte	0x3f
	.zero		1


	//   ....[66]....
        /*0bf8*/ 	.word	0x000248b0
        /*0bfc*/ 	.word	0x00000064
        /*0c00*/ 	.word	0x00036890
        /*0c04*/ 	.short	0x010a
        /*0c06*/ 	.byte	0x3f
	.zero		1


	//   ....[67]....
        /*0c08*/ 	.word	0x00024900
        /*0c0c*/ 	.word	0x00000064
        /*0c10*/ 	.word	0x000368b0
        /*0c14*/ 	.short	0x010a
        /*0c16*/ 	.byte	0x3f
	.zero		1


	//   ....[68]....
        /*0c18*/ 	.word	0x00024bd0
        /*0c1c*/ 	.word	0x00000002
        /*0c20*/ 	.word	0x00036800
        /*0c24*/ 	.short	0x010a
        /*0c26*/ 	.byte	0x3f
	.zero		1


	//   ....[69]....
        /*0c28*/ 	.word	0x00024ea0
        /*0c2c*/ 	.word	0x00000002
        /*0c30*/ 	.word	0x00036800
        /*0c34*/ 	.short	0x010a
        /*0c36*/ 	.byte	0x3f
	.zero		1


	//   ....[70]....
        /*0c38*/ 	.word	0x00024ef0
        /*0c3c*/ 	.word	0x00000000
        /*0c40*/ 	.word	0x00036830
        /*0c44*/ 	.short	0x010a
        /*0c46*/ 	.byte	0x3f
	.zero		1


	//   ....[71]....
        /*0c48*/ 	.word	0x00024f40
        /*0c4c*/ 	.word	0x0000000e
        /*0c50*/ 	.word	0x00036830
        /*0c54*/ 	.short	0x010a
        /*0c56*/ 	.byte	0x3f
	.zero		1


	//   ....[72]....
        /*0c58*/ 	.word	0x00024f90
        /*0c5c*/ 	.word	0x0000000f
        /*0c60*/ 	.word	0x00036850
        /*0c64*/ 	.short	0x010a
        /*0c66*/ 	.byte	0x3f
	.zero		1


	//   ....[73]....
        /*0c68*/ 	.word	0x00024fe0
        /*0c6c*/ 	.word	0x0000000c
        /*0c70*/ 	.word	0x00036850
        /*0c74*/ 	.short	0x010a
        /*0c76*/ 	.byte	0x3f
	.zero		1


	//   ....[74]....
        /*0c78*/ 	.word	0x00025180
        /*0c7c*/ 	.word	0x00000009
        /*0c80*/ 	.word	0x00036820
        /*0c84*/ 	.short	0x010a
        /*0c86*/ 	.byte	0x3f
	.zero		1


	//   ....[75]....
        /*0c88*/ 	.word	0x000251d0
        /*0c8c*/ 	.word	0x00000005
        /*0c90*/ 	.word	0x000368a0
        /*0c94*/ 	.short	0x010a
        /*0c96*/ 	.byte	0x3f
	.zero		1


	//   ....[76]....
        /*0c98*/ 	.word	0x00025220
        /*0c9c*/ 	.word	0x00000005
        /*0ca0*/ 	.word	0x000368c0
        /*0ca4*/ 	.short	0x010a
        /*0ca6*/ 	.byte	0x3f
	.zero		1


	//   ....[77]....
        /*0ca8*/ 	.word	0x00025270
        /*0cac*/ 	.word	0x00000006
        /*0cb0*/ 	.word	0x000368a0
        /*0cb4*/ 	.short	0x010a
        /*0cb6*/ 	.byte	0x3f
	.zero		1


	//   ....[78]....
        /*0cb8*/ 	.word	0x000252c0
        /*0cbc*/ 	.word	0x00000006
        /*0cc0*/ 	.word	0x000368c0
        /*0cc4*/ 	.short	0x010a
        /*0cc6*/ 	.byte	0x3f
	.zero		1


	//   ....[79]....
        /*0cc8*/ 	.word	0x00025460
        /*0ccc*/ 	.word	0x00000006
        /*0cd0*/ 	.word	0x00036840
        /*0cd4*/ 	.short	0x010a
        /*0cd6*/ 	.byte	0x3f
	.zero		1


	//   ....[80]....
        /*0cd8*/ 	.word	0x000254e0
        /*0cdc*/ 	.word	0x00000006
        /*0ce0*/ 	.word	0x00036820
        /*0ce4*/ 	.short	0x010a
        /*0ce6*/ 	.byte	0x3f
	.zero		1


	//   ....[81]....
        /*0ce8*/ 	.word	0x00025530
        /*0cec*/ 	.word	0x00000008
        /*0cf0*/ 	.word	0x00036840
        /*0cf4*/ 	.short	0x010a
        /*0cf6*/ 	.byte	0x3f
	.zero		1


	//   ....[82]....
        /*0cf8*/ 	.word	0x00025580
        /*0cfc*/ 	.word	0x00000008
        /*0d00*/ 	.word	0x00036860
        /*0d04*/ 	.short	0x010a
        /*0d06*/ 	.byte	0x3f
	.zero		1


	//   ....[83]....
        /*0d08*/ 	.word	0x000255d0
        /*0d0c*/ 	.word	0x00000002
        /*0d10*/ 	.word	0x00036840
        /*0d14*/ 	.short	0x010a
        /*0d16*/ 	.byte	0x3f
	.zero		1


	//   ....[84]....
        /*0d18*/ 	.word	0x00025620
        /*0d1c*/ 	.word	0x00000002
        /*0d20*/ 	.word	0x00036860
        /*0d24*/ 	.short	0x010a
        /*0d26*/ 	.byte	0x3f
	.zero		1


	//   ....[85]....
        /*0d28*/ 	.word	0x00025670
        /*0d2c*/ 	.word	0x00000002
        /*0d30*/ 	.word	0x00036840
        /*0d34*/ 	.short	0x010a
        /*0d36*/ 	.byte	0x3f
	.zero		1


	//   ....[86]....
        /*0d38*/ 	.word	0x000256c0
        /*0d3c*/ 	.word	0x00000002
        /*0d40*/ 	.word	0x00036860
        /*0d44*/ 	.short	0x010a
        /*0d46*/ 	.byte	0x3f
	.zero		1


	//   ....[87]....
        /*0d48*/ 	.word	0x00025710
        /*0d4c*/ 	.word	0x00000003
        /*0d50*/ 	.word	0x00036860
        /*0d54*/ 	.short	0x010a
        /*0d56*/ 	.byte	0x3f
	.zero		1


	//   ....[88]....
        /*0d58*/ 	.word	0x000260d0
        /*0d5c*/ 	.word	0x00000000
        /*0d60*/ 	.word	0x00036820
        /*0d64*/ 	.short	0x010a
        /*0d66*/ 	.byte	0x3f
	.zero		1


	//   ....[89]....
        /*0d68*/ 	.word	0x00026270
        /*0d6c*/ 	.word	0x00000006
        /*0d70*/ 	.word	0x00000000
        /*0d74*/ 	.short	0x010a
        /*0d76*/ 	.byte	0x3f
	.zero		1


	//   ....[90]....
        /*0d78*/ 	.word	0x000262c0
        /*0d7c*/ 	.word	0x00000007
        /*0d80*/ 	.word	0x00000000
        /*0d84*/ 	.short	0x010a
        /*0d86*/ 	.byte	0x3f
	.zero		1


	//   ....[91]....
        /*0d88*/ 	.word	0x00026310
        /*0d8c*/ 	.word	0x00000004
        /*0d90*/ 	.word	0x00000000
        /*0d94*/ 	.short	0x010a
        /*0d96*/ 	.byte	0x3f
	.zero		1


	//----- nvinfo : EIATTR_NUM_MBARRIERS
	.align		4
.L_741:
        /*0d98*/ 	.byte	0x03, 0x38
        /*0d9a*/ 	.short	0x0016


	//----- nvinfo : EIATTR_EXIT_INSTR_OFFSETS
	.align		4
        /*0d9c*/ 	.byte	0x04, 0x1c
        /*0d9e*/ 	.short	(.L_743 - .L_742)


	//   ....[0]....
.L_742:
        /*0da0*/ 	.word	0x00024800


	//----- nvinfo : EIATTR_MAX_THREADS
	.align		4
.L_743:
        /*0da4*/ 	.byte	0x04, 0x05
        /*0da6*/ 	.short	(.L_745 - .L_744)
.L_744:
        /*0da8*/ 	.word	0x00000180
        /*0dac*/ 	.word	0x00000001
        /*0db0*/ 	.word	0x00000001


	//----- nvinfo : EIATTR_CRS_STACK_SIZE
	.align		4
.L_745:
        /*0db4*/ 	.byte	0x04, 0x1e
        /*0db6*/ 	.short	(.L_747 - .L_746)
.L_746:
        /*0db8*/ 	.word	0x00000000


	//----- nvinfo : EIATTR_CBANK_PARAM_SIZE
	.align		4
.L_747:
        /*0dbc*/ 	.byte	0x03, 0x19
        /*0dbe*/ 	.short	0x0a70


	//----- nvinfo : EIATTR_PARAM_CBANK
	.align		4
        /*0dc0*/ 	.byte	0x04, 0x0a
        /*0dc2*/ 	.short	(.L_749 - .L_748)
	.align		4
.L_748:
        /*0dc4*/ 	.word	index@(.nv.constant0._ZN7cutlass13device_kernelIN5flash11enable_sm90INS1_16FlashAttnFwdSm90INS1_25CollectiveMainloopFwdSm90ILi2EN4cute5tupleIJNS5_1CILi1EEES8_S8_EEENS6_IJNS7_ILi128EEENS7_ILi112EEENS7_ILi192EEEEEELi192ENS_6half_tEfNS_4arch4Sm90ELb0ELb0ELb1ELb1ELb0ELb1ELb0ELb1ELb1ELb0ELb0ELb0EEENS1_21CollectiveEpilogueFwdINS6_IJSA_SC_SB_EEES9_SE_SG_Li256ELb1ELb0ELb0ELb0EEENS1_36VarlenDynamicPersistentTileSchedulerILi128ELi112ELi256ELi32ELb0ELb0ELb1ELb0ELb1ELb1EEEEEEEEEvNT_6ParamsE)
        /*0dc8*/ 	.short	0x0210
        /*0dca*/ 	.short	0x0a70


	//----- nvinfo : EIATTR_SW_WAR
	.align		4
.L_749:
        /*0dcc*/ 	.byte	0x04, 0x36
        /*0dce*/ 	.short	(.L_751 - .L_750)
.L_750:
        /*0dd0*/ 	.word	0x00000008
.L_751:


//--------------------- .nv.info._ZN7cutlass13device_kernelIN5flash11enable_sm90INS1_16FlashAttnFwdSm90INS1_25CollectiveMainloopFwdSm90ILi2EN4cute5tupleIJNS5_1CILi1EEES8_S8_EEENS6_IJNS7_ILi128EEENS7_ILi96EEENS7_ILi192EEEEEELi192ENS_6half_tEfNS_4arch4Sm90ELb0ELb1ELb1ELb0ELb0ELb0ELb0ELb1ELb1ELb0ELb0ELb0EEENS1_21CollectiveEpilogueFwdINS6_IJSA_SC_SB_EEES9_SE_SG_Li256ELb0ELb0ELb0ELb0EEENS1_30DynamicPersistentTileSchedulerILi256ELi32ELb0ELb0ELb1EEEEEEEEEvNT_6ParamsE --------------------------
	.section	.nv.info._ZN7cutlass13device_kernelIN5flash11enable_sm90INS1_16FlashAttnFwdSm90INS1_25CollectiveMainloopFwdSm90ILi2EN4cute5tupleIJNS5_1CILi1EEES8_S8_EEENS6_IJNS7_ILi128EEENS7_ILi96EEENS7_ILi192EEEEEELi192ENS_6half_tEfNS_4arch4Sm90ELb0ELb1ELb1ELb0ELb0ELb0ELb0ELb1ELb1ELb0ELb0ELb0EEENS1_21CollectiveEpilogueFwdINS6_IJSA_SC_SB_EEES9_SE_SG_Li256ELb0ELb0ELb0ELb0EEENS1_30DynamicPersistentTileSchedulerILi256ELi32ELb0ELb0ELb1EEEEEEEEEvNT_6ParamsE,"",@"SHT_CUDA_INFO"
	.sectionflags	@""
	.align	4


	//----- nvinfo : EIATTR_CUDA_API_VERSION
	.align		4
        /*0000*/ 	.byte	0x04, 0x37
        /*0002*/ 	.short	(.L_753 - .L_752)
.L_752:
        /*0004*/ 	.word	0x00000082


	//----- nvinfo : EIATTR_KPARAM_INFO
	.align		4
.L_753:
        /*0008*/ 	.byte	0x04, 0x17
        /*000a*/ 	.short	(.L_755 - .L_754)
.L_754:
        /*000c*/ 	.word	0x00000000
        /*0010*/ 	.short	0x0000
        /*0012*/ 	.short	0x0070
        /*0014*/ 	.byte	0x00, 0xf0, 0x01, 0x2e


	//----- nvinfo : EIATTR_SPARSE_MMA_MASK
	.align		4
.L_755:
        /*0018*/ 	.byte	0x03, 0x50
        /*001a*/ 	.short	0x0000


	//----- nvinfo : EIATTR_MAXREG_COUNT
	.align		4
        /*001c*/ 	.byte	0x03, 0x1b
        /*001e*/ 	.short	0x00a8


	//----- nvinfo : EIATTR_NUM_BARRIERS
	.align		4
        /*0020*/ 	.byte	0x02, 0x4c
        /*0022*/ 	.byte	0x09
	.zero		1


	//----- nvinfo : EIATTR_EXTERNS
	.align		4
        /*0024*/ 	.byte	0x04, 0x0f
        /*0026*/ 	.short	(.L_757 - .L_756)


	//   ....[0]....
	.align		4
.L_756:
        /*0028*/ 	.word	index@(__assertfail)


	//----- nvinfo : EIATTR_ANNOTATIONS
	.align		4
.L_757:
        /*002c*/ 	.byte	0x04, 0x55
        /*002e*/ 	.short	(.L_759 - .L_758)


	//   ....[0]....
.L_758:
        /*0030*/ 	.word	0x00000001
        /*0034*/ 	.byte	0x80, 0x09, 0x00, 0x00, 0x01, 0x00, 0x00, 0x00, 0x50, 0x0a, 0x00, 0x00, 0x01, 0x00, 0x00, 0x00
        /*0044*/ 	.byte	0xa0, 0x39, 0x01, 0x00


	//----- nvinfo : EIATTR_MERCURY_ISA_VERSION
	.align		4
.L_759:
        /*0048*/ 	.byte	0x03, 0x5f
        /*004a*/ 	.short	0x0101


	//----- nvinfo : EIATTR_INT_WARP_WIDE_INSTR_OFFSETS
	.align		4
        /*004c*/ 	.byte	0x04, 0x31
        /*004e*/ 	.short	(.L_761 - .L_760)


	//   ....[0]....
.L_760:
        /*0050*/ 	.word	0x00000190


	//   ....[1]....
        /*0054*/ 	.word	0x000001c0


	//   ....[2]....
        /*0058*/ 	.word	0x000001d0


	//   ....[3]....
        /*005c*/ 	.word	0x00010f40


	//   ....[4]....
        /*0060*/ 	.word	0x00010fd0


	//   ....[5]....
        /*0064*/ 	.word	0x00011540


	//   ....[6]....
        /*0068*/ 	.word	0x00013350


	//   ....[7]....
        /*006c*/ 	.word	0x000133e0


	//----- nvinfo : EIATTR_COOP_GROUP_MASK_REGIDS
	.align		4
.L_761:
        /*0070*/ 	.byte	0x04, 0x29
        /*0072*/ 	.short	(.L_763 - .L_762)


	//   ....[0]....
.L_762:
        /*0074*/ 	.word	0xffffffff


	//   ....[1]....
        /*0078*/ 	.word	0xffffffff


	//   ....[2]....
        /*007c*/ 	.word	0xffffffff


	//   ....[3]....
        /*0080*/ 	.word	0xffffffff


	//   ....[4]....
        /*0084*/ 	.word	0xffffffff


	//   ....[5]....
        /*0088*/ 	.word	0xffffffff


	//   ....[6]....
        /*008c*/ 	.word	0xffffffff


	//   ....[7]....
        /*0090*/ 	.word	0xffffffff


	//   ....[8]....
        /*0094*/ 	.word	0xffffffff


	//   ....[9]....
        /*0098*/ 	.word	0xffffffff


	//   ....[10]....
        /*009c*/ 	.word	0xffffffff


	//   ....[11]....
        /*00a0*/ 	.word	0xffffffff


	//   ....[12]....
        /*00a4*/ 	.word	0xffffffff


	//   ....[13]....
        /*00a8*/ 	.word	0xffffffff


	//   ....[14]....
        /*00ac*/ 	.word	0xffffffff


	//   ....[15]....
        /*00b0*/ 	.word	0xffffffff


	//   ....[16]....
        /*00b4*/ 	.word	0xffffffff


	//   ....[17]....
        /*00b8*/ 	.word	0xffffffff


	//   ....[18]....
        /*00bc*/ 	.word	0xffffffff


	//   ....[19]....
        /*00c0*/ 	.word	0xffffffff


	//   ....[20]....
        /*00c4*/ 	.word	0xffffffff


	//   ....[21]....
        /*00c8*/ 	.word	0xffffffff


	//   ....[22]....
        /*00cc*/ 	.word	0xffffffff


	//   ....[23]....
        /*00d0*/ 	.word	0xffffffff


	//   ....[24]....
        /*00d4*/ 	.word	0xffffffff


	//   ....[25]....
        /*00d8*/ 	.word	0xffffffff


	//   ....[26]....
        /*00dc*/ 	.word	0xffffffff


	//   ....[27]....
        /*00e0*/ 	.word	0xffffffff


	//   ....[28]....
        /*00e4*/ 	.word	0xffffffff


	//   ....[29]....
        /*00e8*/ 	.word	0xffffffff


	//   ....[30]....
        /*00ec*/ 	.word	0xffffffff


	//   ....[31]....
        /*00f0*/ 	.word	0xffffffff


	//   ....[32]....
        /*00f4*/ 	.word	0x0500000f


	//   ....[33]....
        /*00f8*/ 	.word	0x0500000f


	//----- nvinfo : EIATTR_COOP_GROUP_INSTR_OFFSETS
	.align		4
.L_763:
        /*00fc*/ 	.byte	0x04, 0x28
        /*00fe*/ 	.short	(.L_765 - .L_764)


	//   ....[0]....
.L_764:
        /*0100*/ 	.word	0x00000060


	//   ....[1]....
        /*0104*/ 	.word	0x000001a0


	//   ....[2]....
        /*0108*/ 	.word	0x000001f0


	//   ....[3]....
        /*010c*/ 	.word	0x000003e0


	//   ....[4]....
        /*0110*/ 	.word	0x00000540


	//   ....[5]....
        /*0114*/ 	.word	0x00000660


	//   ....[6]....
        /*0118*/ 	.word	0x000007c0


	//   ....[7]....
        /*011c*/ 	.word	0x00001890


	//   ....[8]....
        /*0120*/ 	.word	0x000039d0


	//   ....[9]....
        /*0124*/ 	.word	0x00003a90


	//   ....[10]....
        /*0128*/ 	.word	0x00003f50


	//   ....[11]....
        /*012c*/ 	.word	0x00003ff0


	//   ....[12]....
        /*0130*/ 	.word	0x00007220


	//   ....[13]....
        /*0134*/ 	.word	0x00007330


	//   ....[14]....
        /*0138*/ 	.word	0x000078c0


	//   ....[15]....
        /*013c*/ 	.word	0x00007910


	//   ....[16]....
        /*0140*/ 	.word	0x00009b90


	//   ....[17]....
        /*0144*/ 	.word	0x00009c50


	//   ....[18]....
        /*0148*/ 	.word	0x00009cf0


	//   ....[19]....
        /*014c*/ 	.word	0x00009e50


	//   ....[20]....
        /*0150*/ 	.word	0x0000ce00


	//   ....[21]....
        /*0154*/ 	.word	0x0000cf20


	//   ....[22]....
        /*0158*/ 	.word	0x0000d530


	//   ....[23]....
        /*015c*/ 	.word	0x0000d580


	//   ....[24]....
        /*0160*/ 	.word	0x0000e5a0


	//   ....[25]....
        /*0164*/ 	.word	0x0000e5d0


	//   ....[26]....
        /*0168*/ 	.word	0x0000e6d0


	//   ....[27]....
        /*016c*/ 	.word	0x0000e6f0


	//   ....[28]....
        /*0170*/ 	.word	0x0000fae0


	//   ....[29]....
        /*0174*/ 	.word	0x00010690


	//   ....[30]....
        /*0178*/ 	.word	0x00013770


	//   ....[31]....
        /*017c*/ 	.word	0x00013940


	//   ....[32]....
        /*0180*/ 	.word	0x00013f90


	//   ....[33]....
        /*0184*/ 	.word	0x00014370


	//----- nvinfo : EIATTR_REG_RECONFIG
	.align		4
.L_765:
        /*0188*/ 	.byte	0x01, 0x54
	.zero		2


	//----- nvinfo : EIATTR_SYSCALL_OFFSETS
	.align		4
        /*018c*/ 	.byte	0x04, 0x46
        /*018e*/ 	.short	(.L_767 - .L_766)


	//   ....[0]....
.L_766:
        /*0190*/ 	.word	0x00001a40


	//   ....[1]....
        /*0194*/ 	.word	0x00011160


	//   ....[2]....
        /*0198*/ 	.word	0x000112a0


	//   ....[3]....
        /*019c*/ 	.word	0x00011390


	//----- nvinfo : EIATTR_MBARRIER_INSTR_OFFSETS
	.align		4
.L_767:
        /*01a0*/ 	.byte	0x04, 0x39
        /*01a2*/ 	.short	(.L_769 - .L_768)


	//   ....[0]....
.L_768:
        /*01a4*/ 	.word	0x00000290
        /*01a8*/ 	.word	0x000000ff
        /*01ac*/ 	.word	0x00030800
        /*01b0*/ 	.short	0x0100
        /*01b2*/ 	.byte	0x06
	.zero		1


	//   ....[1]....
        /*01b4*/ 	.word	0x000002a0
        /*01b8*/ 	.word	0x000000ff
        /*01bc*/ 	.word	0x00030820
        /*01c0*/ 	.short	0x0100
        /*01c2*/ 	.byte	0x06
	.zero		1


	//   ....[2]....
        /*01c4*/ 	.word	0x00000390
        /*01c8*/ 	.word	0x000000ff
        /*01cc*/ 	.word	0x00030830
        /*01d0*/ 	.short	0x0100
        /*01d2*/ 	.byte	0x08
	.zero		1


	//   ....[3]....
        /*01d4*/ 	.word	0x000003a0
        /*01d8*/ 	.word	0x000000ff
        /*01dc*/ 	.word	0x00030840
        /*01e0*/ 	.short	0x0100
        /*01e2*/ 	.byte	0x08
	.zero		1


	//   ....[4]....
        /*01e4*/ 	.word	0x000003b0
        /*01e8*/ 	.word	0x000000ff
        /*01ec*/ 	.word	0x00030838
        /*01f0*/ 	.short	0x0100
        /*01f2*/ 	.byte	0x08
	.zero		1


	//   ....[5]....
        /*01f4*/ 	.word	0x000003c0
        /*01f8*/ 	.word	0x000000ff
        /*01fc*/ 	.word	0x00030848
        /*0200*/ 	.short	0x0100
        /*0202*/ 	.byte	0x08
	.zero		1


	//   ....[6]....
        /*0204*/ 	.word	0x000004f0
        /*0208*/ 	.word	0x000000ff
        /*020c*/ 	.word	0x00030850
        /*0210*/ 	.short	0x0100
        /*0212*/ 	.byte	0x08
	.zero		1


	//   ....[7]....
        /*0214*/ 	.word	0x00000500
        /*0218*/ 	.word	0x000000ff
        /*021c*/ 	.word	0x00030860
        /*0220*/ 	.short	0x0100
        /*0222*/ 	.byte	0x08
	.zero		1


	//   ....[8]....
        /*0224*/ 	.word	0x00000510
        /*0228*/ 	.word	0x000000ff
        /*022c*/ 	.word	0x00030858
        /*0230*/ 	.short	0x0100
        /*0232*/ 	.byte	0x08
	.zero		1


	//   ....[9]....
        /*0234*/ 	.word	0x00000520
        /*0238*/ 	.word	0x000000ff
        /*023c*/ 	.word	0x00030868
        /*0240*/ 	.short	0x0100
        /*0242*/ 	.byte	0x08
	.zero		1


	//   ....[10]....
        /*0244*/ 	.word	0x00000610
        /*0248*/ 	.word	0x000000ff
        /*024c*/ 	.word	0x00030870
        /*0250*/ 	.short	0x0100
        /*0252*/ 	.byte	0x06
	.zero		1


	//   ....[11]....
        /*0254*/ 	.word	0x00000620
        /*0258*/ 	.word	0x000000ff
        /*025c*/ 	.word	0x00030880
        /*0260*/ 	.short	0x0100
        /*0262*/ 	.byte	0x06
	.zero		1


	//   ....[12]....
        /*0264*/ 	.word	0x00000630
        /*0268*/ 	.word	0x000000ff
        /*026c*/ 	.word	0x00030878
        /*0270*/ 	.short	0x0100
        /*0272*/ 	.byte	0x06
	.zero		1


	//   ....[13]....
        /*0274*/ 	.word	0x00000640
        /*0278*/ 	.word	0x000000ff
        /*027c*/ 	.word	0x00030888
        /*0280*/ 	.short	0x0100
        /*0282*/ 	.byte	0x06
	.zero		1


	//   ....[14]....
        /*0284*/ 	.word	0x00000770
        /*0288*/ 	.word	0x000000ff
        /*028c*/ 	.word	0x00030890
        /*0290*/ 	.short	0x0100
        /*0292*/ 	.byte	0x08
	.zero		1


	//   ....[15]....
        /*0294*/ 	.word	0x00000780
        /*0298*/ 	.word	0x000000ff
        /*029c*/ 	.word	0x000308a0
        /*02a0*/ 	.short	0x0100
        /*02a2*/ 	.byte	0x08
	.zero		1


	//   ....[16]....
        /*02a4*/ 	.word	0x00000790
        /*02a8*/ 	.word	0x000000ff
        /*02ac*/ 	.word	0x00030898
        /*02b0*/ 	.short	0x0100
        /*02b2*/ 	.byte	0x08
	.zero		1


	//   ....[17]....
        /*02b4*/ 	.word	0x000007a0
        /*02b8*/ 	.word	0x000000ff
        /*02bc*/ 	.word	0x000308a8
        /*02c0*/ 	.short	0x0100
        /*02c2*/ 	.byte	0x08
	.zero		1


	//   ....[18]....
        /*02c4*/ 	.word	0x000008d0
        /*02c8*/ 	.word	0x000000ff
        /*02cc*/ 	.word	0x000308b0
        /*02d0*/ 	.short	0x0100
        /*02d2*/ 	.byte	0x08
	.zero		1


	//   ....[19]....
        /*02d4*/ 	.word	0x000008e0
        /*02d8*/ 	.word	0x000000ff
        /*02dc*/ 	.word	0x000308c0
        /*02e0*/ 	.short	0x0100
        /*02e2*/ 	.byte	0x08
	.zero		1


	//   ....[20]....
        /*02e4*/ 	.word	0x000008f0
        /*02e8*/ 	.word	0x000000ff
        /*02ec*/ 	.word	0x000308b8
        /*02f0*/ 	.short	0x0100
        /*02f2*/ 	.byte	0x08
	.zero		1


	//   ....[21]....
        /*02f4*/ 	.word	0x00000900
        /*02f8*/ 	.word	0x000000ff
        /*02fc*/ 	.word	0x000308c8
        /*0300*/ 	.short	0x0100
        /*0302*/ 	.byte	0x08
	.zero		1


	//   ....[22]....
        /*0304*/ 	.word	0x00001ae0
        /*0308*/ 	.word	0x000000ff
        /*030c*/ 	.word	0x00030800
        /*0310*/ 	.short	0x010a
        /*0312*/ 	.byte	0x25
	.zero		1


	//   ....[23]....
        /*0314*/ 	.word	0x00001b60
        /*0318*/ 	.word	0x00000005
        /*031c*/ 	.word	0x00030830
        /*0320*/ 	.short	0x010a
        /*0322*/ 	.byte	0x3f
	.zero		1


	//   ....[24]....
        /*0324*/ 	.word	0x00001be0
        /*0328*/ 	.word	0x00000005
        /*032c*/ 	.word	0x00030830
        /*0330*/ 	.short	0x010a
        /*0332*/ 	.byte	0x3f
	.zero		1


	//   ....[25]....
        /*0334*/ 	.word	0x000025e0
        /*0338*/ 	.word	0x00000005
        /*033c*/ 	.word	0x00000000
        /*0340*/ 	.short	0x0101
        /*0342*/ 	.byte	0x3f
	.zero		1


	//   ....[26]....
        /*0344*/ 	.word	0x00004e70
        /*0348*/ 	.word	0x000000ff
        /*034c*/ 	.word	0x00030830
        /*0350*/ 	.short	0x010a
        /*0352*/ 	.byte	0x07
	.zero		1


	//   ....[27]....
        /*0354*/ 	.word	0x00004eb0
        /*0358*/ 	.word	0x000000ff
        /*035c*/ 	.word	0x00030830
        /*0360*/ 	.short	0x010a
        /*0362*/ 	.byte	0x07
	.zero		1


	//   ....[28]....
        /*0364*/ 	.word	0x00005970
        /*0368*/ 	.word	0x000000ff
        /*036c*/ 	.word	0x00030850
        /*0370*/ 	.short	0x010a
        /*0372*/ 	.byte	0x06
	.zero		1


	//   ....[29]....
        /*0374*/ 	.word	0x000059b0
        /*0378*/ 	.word	0x000000ff
        /*037c*/ 	.word	0x00030850
        /*0380*/ 	.short	0x010a
        /*0382*/ 	.byte	0x06
	.zero		1


	//   ....[30]....
        /*0384*/ 	.word	0x00006260
        /*0388*/ 	.word	0x00000078
        /*038c*/ 	.word	0x00000000
        /*0390*/ 	.short	0x0101
        /*0392*/ 	.byte	0x3f
	.zero		1


	//   ....[31]....
        /*0394*/ 	.word	0x00007ce0
        /*0398*/ 	.word	0x00000081
        /*039c*/ 	.word	0x00000000
        /*03a0*/ 	.short	0x0101
        /*03a2*/ 	.byte	0x3f
	.zero		1


	//   ....[32]....
        /*03a4*/ 	.word	0x000085e0
        /*03a8*/ 	.word	0x000000ff
        /*03ac*/ 	.word	0x00030830
        /*03b0*/ 	.short	0x010a
        /*03b2*/ 	.byte	0x06
	.zero		1


	//   ....[33]....
        /*03b4*/ 	.word	0x00008620
        /*03b8*/ 	.word	0x000000ff
        /*03bc*/ 	.word	0x00030830
        /*03c0*/ 	.short	0x010a
        /*03c2*/ 	.byte	0x06
	.zero		1


	//   ....[34]....
        /*03c4*/ 	.word	0x000090e0
        /*03c8*/ 	.word	0x000000ff
        /*03cc*/ 	.word	0x00030850
        /*03d0*/ 	.short	0x010a
        /*03d2*/ 	.byte	0x0a
	.zero		1


	//   ....[35]....
        /*03d4*/ 	.word	0x00009120
        /*03d8*/ 	.word	0x000000ff
        /*03dc*/ 	.word	0x00030850
        /*03e0*/ 	.short	0x010a
        /*03e2*/ 	.byte	0x0a
	.zero		1


	//   ....[36]....
        /*03e4*/ 	.word	0x0000a480
        /*03e8*/ 	.word	0x0000007d
        /*03ec*/ 	.word	0x00000000
        /*03f0*/ 	.short	0x0101
        /*03f2*/ 	.byte	0x3f
	.zero		1


	//   ....[37]....
        /*03f4*/ 	.word	0x0000a4d0
        /*03f8*/ 	.word	0x00000081
        /*03fc*/ 	.word	0x00000000
        /*0400*/ 	.short	0x0101
        /*0402*/ 	.byte	0x3f
	.zero		1


	//   ....[38]....
        /*0404*/ 	.word	0x0000aa70
        /*0408*/ 	.word	0x000000ff
        /*040c*/ 	.word	0x00030830
        /*0410*/ 	.short	0x010a
        /*0412*/ 	.byte	0x06
	.zero		1


	//   ....[39]....
        /*0414*/ 	.word	0x0000aab0
        /*0418*/ 	.word	0x000000ff
        /*041c*/ 	.word	0x00030830
        /*0420*/ 	.short	0x010a
        /*0422*/ 	.byte	0x06
	.zero		1


	//   ....[40]....
        /*0424*/ 	.word	0x0000b570
        /*0428*/ 	.word	0x000000ff
        /*042c*/ 	.word	0x00030850
        /*0430*/ 	.short	0x010a
        /*0432*/ 	.byte	0x0a
	.zero		1


	//   ....[41]....
        /*0434*/ 	.word	0x0000b5b0
        /*0438*/ 	.word	0x000000ff
        /*043c*/ 	.word	0x00030850
        /*0440*/ 	.short	0x010a
        /*0442*/ 	.byte	0x0a
	.zero		1


	//   ....[42]....
        /*0444*/ 	.word	0x0000be60
        /*0448*/ 	.word	0x0000007e
        /*044c*/ 	.word	0x00000000
        /*0450*/ 	.short	0x0101
        /*0452*/ 	.byte	0x3f
	.zero		1


	//   ....[43]....
        /*0454*/ 	.word	0x0000d910
        /*0458*/ 	.word	0x00000085
        /*045c*/ 	.word	0x00000000
        /*0460*/ 	.short	0x0101
        /*0462*/ 	.byte	0x3f
	.zero		1


	//   ....[44]....
        /*0464*/ 	.word	0x0000e510
        /*0468*/ 	.word	0x000000ff
        /*046c*/ 	.word	0x00030850
        /*0470*/ 	.short	0x010a
        /*0472*/ 	.byte	0x05
	.zero		1


	//   ....[45]....
        /*0474*/ 	.word	0x0000e550
        /*0478*/ 	.word	0x000000ff
        /*047c*/ 	.word	0x00030850
        /*0480*/ 	.short	0x010a
        /*0482*/ 	.byte	0x05
	.zero		1


	//   ....[46]....
        /*0484*/ 	.word	0x0000ea00
        /*0488*/ 	.word	0x00000004
        /*048c*/ 	.word	0x00000000
        /*0490*/ 	.short	0x0101
        /*0492*/ 	.byte	0x3f
	.zero		1


	//   ....[47]....
        /*0494*/ 	.word	0x0000fcc0
        /*0498*/ 	.word	0x000000ff
        /*049c*/ 	.word	0x00000000
        /*04a0*/ 	.short	0x0101
        /*04a2*/ 	.byte	0x05
	.zero		1


	//   ....[48]....
        /*04a4*/ 	.word	0x00011810
        /*04a8*/ 	.word	0x00000008
        /*04ac*/ 	.word	0x00030840
        /*04b0*/ 	.short	0x010a
        /*04b2*/ 	.byte	0x3f
	.zero		1


	//   ....[49]....
        /*04b4*/ 	.word	0x00011ca0
        /*04b8*/ 	.word	0x000000ff
        /*04bc*/ 	.word	0x00030820
        /*04c0*/ 	.short	0x010a
        /*04c2*/ 	.byte	0x26
	.zero		1


	//   ....[50]....
        /*04c4*/ 	.word	0x00011f80
        /*04c8*/ 	.word	0x00000003
        /*04cc*/ 	.word	0x00030840
        /*04d0*/ 	.short	0x010a
        /*04d2*/ 	.byte	0x3f
	.zero		1


	//   ....[51]....
        /*04d4*/ 	.word	0x000121f0
        /*04d8*/ 	.word	0x00000002
        /*04dc*/ 	.word	0x00000060
        /*04e0*/ 	.short	0x010a
        /*04e2*/ 	.byte	0x3f
	.zero		1


	//   ....[52]....
        /*04e4*/ 	.word	0x00012710
        /*04e8*/ 	.word	0x00000003
        /*04ec*/ 	.word	0x00030840
        /*04f0*/ 	.short	0x010a
        /*04f2*/ 	.byte	0x3f
	.zero		1


	//   ....[53]....
        /*04f4*/ 	.word	0x00012980
        /*04f8*/ 	.word	0x00000002
        /*04fc*/ 	.word	0x00000060
        /*0500*/ 	.short	0x010a
        /*0502*/ 	.byte	0x3f
	.zero		1


	//   ....[54]....
        /*0504*/ 	.word	0x00012dd0
        /*0508*/ 	.word	0x00000002
        /*050c*/ 	.word	0x00030840
        /*0510*/ 	.short	0x010a
        /*0512*/ 	.byte	0x3f
	.zero		1


	//   ....[55]....
        /*0514*/ 	.word	0x00013070
        /*0518*/ 	.word	0x00000002
        /*051c*/ 	.word	0x00000060
        /*0520*/ 	.short	0x010a
        /*0522*/ 	.byte	0x3f
	.zero		1


	//   ....[56]....
        /*0524*/ 	.word	0x00013480
        /*0528*/ 	.word	0x00000003
        /*052c*/ 	.word	0x00030860
        /*0530*/ 	.short	0x010a
        /*0532*/ 	.byte	0x3f
	.zero		1


	//   ....[57]....
        /*0534*/ 	.word	0x000138f0
        /*0538*/ 	.word	0x00000007
        /*053c*/ 	.word	0x00030820
        /*0540*/ 	.short	0x010a
        /*0542*/ 	.byte	0x3f
	.zero		1


	//   ....[58]....
        /*0544*/ 	.word	0x00013a60
        /*0548*/ 	.word	0x00000005
        /*054c*/ 	.word	0x00000000
        /*0550*/ 	.short	0x010a
        /*0552*/ 	.byte	0x3f
	.zero		1


	//   ....[59]....
        /*0554*/ 	.word	0x00013ad0
        /*0558*/ 	.word	0x00000003
        /*055c*/ 	.word	0x00000000
        /*0560*/ 	.short	0x010a
        /*0562*/ 	.byte	0x3f
	.zero		1


	//   ....[60]....
        /*0564*/ 	.word	0x00013b30
        /*0568*/ 	.word	0x00000005
        /*056c*/ 	.word	0x00000000
        /*0570*/ 	.short	0x010a
        /*0572*/ 	.byte	0x3f
	.zero		1


	//   ....[61]....
        /*0574*/ 	.word	0x00013b60
        /*0578*/ 	.word	0x00000003
        /*057c*/ 	.word	0x00000000
        /*0580*/ 	.short	0x010a
        /*0582*/ 	.byte	0x3f
	.zero		1


	//   ....[62]....
        /*0584*/ 	.word	0x00013bd0
        /*0588*/ 	.word	0x00000003
        /*058c*/ 	.word	0x00030800
        /*0590*/ 	.short	0x010a
        /*0592*/ 	.byte	0x3f
	.zero		1


	//   ....[63]....
        /*0594*/ 	.word	0x00013c20
        /*0598*/ 	.word	0x00000005
        /*059c*/ 	.word	0x00030830
        /*05a0*/ 	.short	0x010a
        /*05a2*/ 	.byte	0x3f
	.zero		1


	//   ....[64]....
        /*05a4*/ 	.word	0x00013c80
        /*05a8*/ 	.word	0x00000015
        /*05ac*/ 	.word	0x00030830
        /*05b0*/ 	.short	0x010a
        /*05b2*/ 	.byte	0x3f
	.zero		1


	//   ....[65]....
        /*05b4*/ 	.word	0x00013ce0
        /*05b8*/ 	.word	0x00000015
        /*05bc*/ 	.word	0x00030850
        /*05c0*/ 	.short	0x010a
        /*05c2*/ 	.byte	0x3f
	.zero		1


	//   ....[66]....
        /*05c4*/ 	.word	0x00013d40
        /*05c8*/ 	.word	0x00000004
        /*05cc*/ 	.word	0x00030830
        /*05d0*/ 	.short	0x010a
        /*05d2*/ 	.byte	0x3f
	.zero		1


	//   ....[67]....
        /*05d4*/ 	.word	0x00013da0
        /*05d8*/ 	.word	0x00000003
        /*05dc*/ 	.word	0x00030850
        /*05e0*/ 	.short	0x010a
        /*05e2*/ 	.byte	0x3f
	.zero		1


	//   ....[68]....
        /*05e4*/ 	.word	0x00013e00
        /*05e8*/ 	.word	0x00000004
        /*05ec*/ 	.word	0x00030830
        /*05f0*/ 	.short	0x010a
        /*05f2*/ 	.byte	0x3f
	.zero		1


	//   ....[69]....
        /*05f4*/ 	.word	0x00013e60
        /*05f8*/ 	.word	0x00000003
        /*05fc*/ 	.word	0x00030850
        /*0600*/ 	.short	0x010a
        /*0602*/ 	.byte	0x3f
	.zero		1


	//   ....[70]....
        /*0604*/ 	.word	0x00013ec0
        /*0608*/ 	.word	0x00000005
        /*060c*/ 	.word	0x00030850
        /*0610*/ 	.short	0x010a
        /*0612*/ 	.byte	0x3f
	.zero		1


	//   ....[71]....
        /*0614*/ 	.word	0x00014040
        /*0618*/ 	.word	0x00000008
        /*061c*/ 	.word	0x00030840
        /*0620*/ 	.short	0x010a
        /*0622*/ 	.byte	0x3f
	.zero		1


	//   ....[72]....
        /*0624*/ 	.word	0x000140a0
        /*0628*/ 	.word	0x00000008
        /*062c*/ 	.word	0x00030820
        /*0630*/ 	.short	0x010a
        /*0632*/ 	.byte	0x3f
	.zero		1


	//   ....[73]....
        /*0634*/ 	.word	0x000140f0
        /*0638*/ 	.word	0x00000003
        /*063c*/ 	.word	0x00030840
        /*0640*/ 	.short	0x010a
        /*0642*/ 	.byte	0x3f
	.zero		1


	//   ....[74]....
        /*0644*/ 	.word	0x00014140
        /*0648*/ 	.word	0x00000002
        /*064c*/ 	.word	0x00000060
        /*0650*/ 	.short	0x010a
        /*0652*/ 	.byte	0x3f
	.zero		1


	//   ....[75]....
        /*0654*/ 	.word	0x00014190
        /*0658*/ 	.word	0x00000003
        /*065c*/ 	.word	0x00030840
        /*0660*/ 	.short	0x010a
        /*0662*/ 	.byte	0x3f
	.zero		1


	//   ....[76]....
        /*0664*/ 	.word	0x000141e0
        /*0668*/ 	.word	0x00000002
        /*066c*/ 	.word	0x00000060
        /*0670*/ 	.short	0x010a
        /*0672*/ 	.byte	0x3f
	.zero		1


	//   ....[77]....
        /*0674*/ 	.word	0x00014230
        /*0678*/ 	.word	0x00000002
        /*067c*/ 	.word	0x00030840
        /*0680*/ 	.short	0x010a
        /*0682*/ 	.byte	0x3f
	.zero		1


	//   ....[78]....
        /*0684*/ 	.word	0x00014280
        /*0688*/ 	.word	0x00000002
        /*068c*/ 	.word	0x00000060
        /*0690*/ 	.short	0x010a
        /*0692*/ 	.byte	0x3f
	.zero		1


	//   ....[79]....
        /*0694*/ 	.word	0x000142d0
        /*0698*/ 	.word	0x00000003
        /*069c*/ 	.word	0x00030860
        /*06a0*/ 	.short	0x010a
        /*06a2*/ 	.byte	0x3f
	.zero		1


	//   ....[80]....
        /*06a4*/ 	.word	0x000143b0
        /*06a8*/ 	.word	0x00000007
        /*06ac*/ 	.word	0x00030820
        /*06b0*/ 	.short	0x010a
        /*06b2*/ 	.byte	0x3f
	.zero		1


	//   ....[81]....
        /*06b4*/ 	.word	0x00014400
        /*06b8*/ 	.word	0x00000005
        /*06bc*/ 	.word	0x00000000
        /*06c0*/ 	.short	0x010a
        /*06c2*/ 	.byte	0x3f
	.zero		1


	//   ....[82]....
        /*06c4*/ 	.word	0x00014450
        /*06c8*/ 	.word	0x00000003
        /*06cc*/ 	.word	0x00000000
        /*06d0*/ 	.short	0x010a
        /*06d2*/ 	.byte	0x3f
	.zero		1


	//   ....[83]....
        /*06d4*/ 	.word	0x000144a0
        /*06d8*/ 	.word	0x00000005
        /*06dc*/ 	.word	0x00000000
        /*06e0*/ 	.short	0x010a
        /*06e2*/ 	.byte	0x3f
	.zero		1


	//----- nvinfo : EIATTR_NUM_MBARRIERS
	.align		4
.L_769:
        /*06e4*/ 	.byte	0x03, 0x38
        /*06e6*/ 	.short	0x0016


	//----- nvinfo : EIATTR_EXIT_INSTR_OFFSETS
	.align		4
        /*06e8*/ 	.byte	0x04, 0x1c
        /*06ea*/ 	.short	(.L_771 - .L_770)


	//   ....[0]....
.L_770:
        /*06ec*/ 	.word	0x00000a40


	//   ....[1]....
        /*06f0*/ 	.word	0x00010650


	//   ....[2]....
        /*06f4*/ 	.word	0x000106b0


	//   ....[3]....
        /*06f8*/ 	.word	0x00013960


	//   ....[4]....
        /*06fc*/ 	.word	0x00013bb0


	//----- nvinfo : EIATTR_MAX_THREADS
	.align		4
.L_771:
        /*0700*/ 	.byte	0x04, 0x05
        /*0702*/ 	.short	(.L_773 - .L_772)
.L_772:
        /*0704*/ 	.word	0x00000180
        /*0708*/ 	.word	0x00000001
        /*070c*/ 	.word	0x00000001


	//----- nvinfo : EIATTR_CRS_STACK_SIZE
	.align		4
.L_773:
        /*0710*/ 	.byte	0x04, 0x1e
        /*0712*/ 	.short	(.L_775 - .L_774)
.L_774:
        /*0714*/ 	.word	0x00000000


	//----- nvinfo : EIATTR_CBANK_PARAM_SIZE
	.align		4
.L_775:
        /*0718*/ 	.byte	0x03, 0x19
        /*071a*/ 	.short	0x0bf0


	//----- nvinfo : EIATTR_PARAM_CBANK
	.align		4
        /*071c*/ 	.byte	0x04, 0x0a
        /*071e*/ 	.short	(.L_777 - .L_776)
	.align		4
.L_776:
        /*0720*/ 	.word	index@(.nv.constant0._ZN7cutlass13device_kernelIN5flash11enable_sm90INS1_16FlashAttnFwdSm90INS1_25CollectiveMainloopFwdSm90ILi2EN4cute5tupleIJNS5_1CILi1EEES8_S8_EEENS6_IJNS7_ILi128EEENS7_ILi96EEENS7_ILi192EEEEEELi192ENS_6half_tEfNS_4arch4Sm90ELb0ELb1ELb1ELb0ELb0ELb0ELb0ELb1ELb1ELb0ELb0ELb0EEENS1_21CollectiveEpilogueFwdINS6_IJSA_SC_SB_EEES9_SE_SG_Li256ELb0ELb0ELb0ELb0EEENS1_30DynamicPersistentTileSchedulerILi256ELi32ELb0ELb0ELb1EEEEEEEEEvNT_6ParamsE)
        /*0724*/ 	.short	0x0210
        /*0726*/ 	.short	0x0bf0


	//----- nvinfo : EIATTR_SW_WAR
	.align		4
.L_777:
        /*0728*/ 	.byte	0x04, 0x36
        /*072a*/ 	.short	(.L_779 - .L_778)
.L_778:
        /*072c*/ 	.word	0x00000008
.L_779:


//--------------------- .nv.info._ZN7cutlass13device_kernelIN5flash11enable_sm90INS1_16FlashAttnFwdSm90INS1_25CollectiveMainloopFwdSm90ILi2EN4cute5tupleIJNS5_1CILi1EEES8_S8_EEENS6_IJNS7_ILi128EEENS7_ILi96EEENS7_ILi192EEEEEELi192ENS_6half_tEfNS_4arch4Sm90ELb0ELb1ELb1ELb1ELb0ELb0ELb0ELb1ELb1ELb0ELb0ELb0EEENS1_21CollectiveEpilogueFwdINS6_IJSA_SC_SB_EEES9_SE_SG_Li256ELb1ELb0ELb0ELb0EEENS1_36VarlenDynamicPersistentTileSchedulerILi128ELi96ELi256ELi32ELb0ELb0ELb1ELb1ELb0ELb1EEEEEEEEEvNT_6ParamsE --------------------------
	.section	.nv.info._ZN7cutlass13device_kernelIN5flash11enable_sm90INS1_16FlashAttnFwdSm90INS1_25CollectiveMainloopFwdSm90ILi2EN4cute5tupleIJNS5_1CILi1EEES8_S8_EEENS6_IJNS7_ILi128EEENS7_ILi96EEENS7_ILi192EEEEEELi192ENS_6half_tEfNS_4arch4Sm90ELb0ELb1ELb1ELb1ELb0ELb0ELb0ELb1ELb1ELb0ELb0ELb0EEENS1_21CollectiveEpilogueFwdINS6_IJSA_SC_SB_EEES9_SE_SG_Li256ELb1ELb0ELb0ELb0EEENS1_36VarlenDynamicPersistentTileSchedulerILi128ELi96ELi256ELi32ELb0ELb0ELb1ELb1ELb0ELb1EEEEEEEEEvNT_6ParamsE,"",@"SHT_CUDA_INFO"
	.sectionflags	@""
	.align	4


	//----- nvinfo : EIATTR_CUDA_API_VERSION
	.align		4
        /*0000*/ 	.byte	0x04, 0x37
        /*0002*/ 	.short	(.L_781 - .L_780)
.L_780:
        /*0004*/ 	.word	0x00000082


	//----- nvinfo : EIATTR_KPARAM_INFO
	.align		4
.L_781:
        /*0008*/ 	.byte	0x04, 0x17
        /*000a*/ 	.short	(.L_783 - .L_782)
.L_782:
        /*000c*/ 	.word	0x00000000
        /*0010*/ 	.short	0x0000
        /*0012*/ 	.short	0x0070
        /*0014*/ 	.byte	0x00, 0xf0, 0x01, 0x28


	//----- nvinfo : EIATTR_SPARSE_MMA_MASK
	.align		4
.L_783:
        /*0018*/ 	.byte	0x03, 0x50
        /*001a*/ 	.short	0x0000


	//----- nvinfo : EIATTR_MAXREG_COUNT
	.align		4
        /*001c*/ 	.byte	0x03, 0x1b
        /*001e*/ 	.short	0x00a8


	//----- nvinfo : EIATTR_NUM_BARRIERS
	.align		4
        /*0020*/ 	.byte	0x02, 0x4c
        /*0022*/ 	.byte	0x09
	.zero		1


	//----- nvinfo : EIATTR_EXTERNS
	.align		4
        /*0024*/ 	.byte	0x04, 0x0f
        /*0026*/ 	.short	(.L_785 - .L_784)


	//   ....[0]....
	.align		4
.L_784:
        /*0028*/ 	.word	index@(__assertfail)


	//----- nvinfo : EIATTR_ANNOTATIONS
	.align		4
.L_785:
        /*002c*/ 	.byte	0x04, 0x55
        /*002e*/ 	.short	(.L_787 - .L_786)


	//   ....[0]....
.L_786:
        /* <DEDUP_REMOVED lines=34> */


	//----- nvinfo : EIATTR_MERCURY_ISA_VERSION
	.align		4
.L_787:
        /*0240*/ 	.byte	0x03, 0x5f
        /*0242*/ 	.short	0x0101


	//----- nvinfo : EIATTR_UNUSED_LOAD_BYTE_OFFSET
	.align		4
        /*0244*/ 	.byte	0x04, 0x44
        /*0246*/ 	.short	(.L_789 - .L_788)


	//   ....[0]....
.L_788:
        /*0248*/ 	.word	0x00000a40
        /*024c*/ 	.word	0x0000fff0


	//   ....[1]....
        /*0250*/ 	.word	0x0000f070
        /*0254*/ 	.word	0x0000fff0


	//----- nvinfo : EIATTR_INT_WARP_WIDE_INSTR_OFFSETS
	.align		4
.L_789:
        /*0258*/ 	.byte	0x04, 0x31
        /*025a*/ 	.short	(.L_791 - .L_790)


	//   ....[0]....
.L_790:
        /*025c*/ 	.word	0x00000160


	//   ....[1]....
        /*0260*/ 	.word	0x000001a0


	//   ....[2]....
        /*0264*/ 	.word	0x00000210


	//   ....[3]....
        /*0268*/ 	.word	0x00012be0


	//   ....[4]....
        /*026c*/ 	.word	0x00012c80


	//   ....[5]....
        /*0270*/ 	.word	0x00013190


	//   ....[6]....
        /*0274*/ 	.word	0x00013210


	//   ....[7]....
        /*0278*/ 	.word	0x00013320


	//   ....[8]....
        /*027c*/ 	.word	0x00013410


	//   ....[9]....
        /*0280*/ 	.word	0x00015870


	//   ....[10]....
        /*0284*/ 	.word	0x00015910


	//----- nvinfo : EIATTR_COOP_GROUP_MASK_REGIDS
	.align		4
.L_791:
        /*0288*/ 	.byte	0x04, 0x29
        /*028a*/ 	.short	(.L_793 - .L_792)


	//   ....[0]....
.L_792:
        /*028c*/ 	.word	0xffffffff


	//   ....[1]....
        /*0290*/ 	.word	0xffffffff


	//   ....[2]....
        /*0294*/ 	.word	0xffffffff


	//   ....[3]....
        /*0298*/ 	.word	0xffffffff


	//   ....[4]....
        /*029c*/ 	.word	0xffffffff


	//   ....[5]....
        /*02a0*/ 	.word	0xffffffff


	//   ....[6]....
        /*02a4*/ 	.word	0xffffffff


	//   ....[7]....
        /*02a8*/ 	.word	0xffffffff


	//   ....[8]....
        /*02ac*/ 	.word	0xffffffff


	//   ....[9]....
        /*02b0*/ 	.word	0xffffffff


	//   ....[10]....
        /*02b4*/ 	.word	0xffffffff


	//   ....[11]....
        /*02b8*/ 	.word	0xffffffff


	//   ....[12]....
        /*02bc*/ 	.word	0xffffffff


	//   ....[13]....
        /*02c0*/ 	.word	0xffffffff


	//   ....[14]....
        /*02c4*/ 	.word	0xffffffff


	//   ....[15]....
        /*02c8*/ 	.word	0xffffffff


	//   ....[16]....
        /*02cc*/ 	.word	0xffffffff


	//   ....[17]....
        /*02d0*/ 	.word	0xffffffff


	//   ....[18]....
        /*02d4*/ 	.word	0xffffffff


	//   ....[19]....
        /*02d8*/ 	.word	0xffffffff


	//   ....[20]....
        /*02dc*/ 	.word	0xffffffff


	//   ....[21]....
        /*02e0*/ 	.word	0xffffffff


	//   ....[22]....
        /*02e4*/ 	.word	0xffffffff


	//   ....[23]....
        /*02e8*/ 	.word	0xffffffff


	//   ....[24]....
        /*02ec*/ 	.word	0xffffffff


	//   ....[25]....
        /*02f0*/ 	.word	0xffffffff


	//   ....[26]....
        /*02f4*/ 	.word	0xffffffff


	//   ....[27]....
        /*02f8*/ 	.word	0xffffffff


	//   ....[28]....
        /*02fc*/ 	.word	0xffffffff


	//   ....[29]....
        /*0300*/ 	.word	0xffffffff


	//   ....[30]....
        /*0304*/ 	.word	0xffffffff


	//   ....[31]....
        /*0308*/ 	.word	0xffffffff


	//   ....[32]....
        /*030c*/ 	.word	0xffffffff


	//   ....[33]....
        /*0310*/ 	.word	0xffffffff


	//   ....[34]....
        /*0314*/ 	.word	0xffffffff


	//   ....[35]....
        /*0318*/ 	.word	0xffffffff


	//   ....[36]....
        /*031c*/ 	.word	0xffffffff


	//   ....[37]....
        /*0320*/ 	.word	0xffffffff


	//   ....[38]....
        /*0324*/ 	.word	0xffffffff


	//   ....[39]....
        /*0328*/ 	.word	0xffffffff


	//   ....[40]....
        /*032c*/ 	.word	0xffffffff


	//   ....[41]....
        /*0330*/ 	.word	0xffffffff


	//   ....[42]....
        /*0334*/ 	.word	0xffffffff


	//   ....[43]....
        /*0338*/ 	.word	0xffffffff


	//   ....[44]....
        /*033c*/ 	.word	0xffffffff


	//   ....[45]....
        /*0340*/ 	.word	0xffffffff


	//   ....[46]....
        /*0344*/ 	.word	0xffffffff


	//   ....[47]....
        /*0348*/ 	.word	0xffffffff


	//   ....[48]....
        /*034c*/ 	.word	0xffffffff


	//   ....[49]....
        /*0350*/ 	.word	0xffffffff


	//   ....[50]....
        /*0354*/ 	.word	0xffffffff


	//   ....[51]....
        /*0358*/ 	.word	0xffffffff


	//   ....[52]....
        /*035c*/ 	.word	0xffffffff


	//   ....[53]....
        /*0360*/ 	.word	0xffffffff


	//   ....[54]....
        /*0364*/ 	.word	0xffffffff


	//   ....[55]....
        /*0368*/ 	.word	0xffffffff


	//   ....[56]....
        /*036c*/ 	.word	0xffffffff


	//   ....[57]....
        /*0370*/ 	.word	0xffffffff


	//   ....[58]....
        /*0374*/ 	.word	0xffffffff


	//   ....[59]....
        /*0378*/ 	.word	0xffffffff


	//   ....[60]....
        /*037c*/ 	.word	0xffffffff


	//   ....[61]....
        /*0380*/ 	.word	0xffffffff


	//   ....[62]....
        /*0384*/ 	.word	0x0500000f


	//   ....[63]....
        /*0388*/ 	.word	0x0500000f


	//   ....[64]....
        /*038c*/ 	.word	0x0500000f


	//   ....[65]....
        /*0390*/ 	.word	0x0500000f


	//   ....[66]....
        /*0394*/ 	.word	0x0500000f


	//   ....[67]....
        /*0398*/ 	.word	0x0500000f


	//   ....[68]....
        /*039c*/ 	.word	0x0500000f


	//   ....[69]....
        /*03a0*/ 	.word	0x0500000f


	//   ....[70]....
        /*03a4*/ 	.word	0x0500000f


	//   ....[71]....
        /*03a8*/ 	.word	0x0500000f


	//   ....[72]....
        /*03ac*/ 	.word	0x0500000f


	//   ....[73]....
        /*03b0*/ 	.word	0x0500000f


	//   ....[74]....
        /*03b4*/ 	.word	0x0500000f


	//   ....[75]....
        /*03b8*/ 	.word	0x0500000f


	//   ....[76]....
        /*03bc*/ 	.word	0x0500000f


	//   ....[77]....
        /*03c0*/ 	.word	0x0500000f


	//   ....[78]....
        /*03c4*/ 	.word	0x0500000f


	//   ....[79]....
        /*03c8*/ 	.word	0x0500000f


	//   ....[80]....
        /*03cc*/ 	.word	0x0500000f


	//----- nvinfo : EIATTR_COOP_GROUP_INSTR_OFFSETS
	.align		4
.L_793:
        /*03d0*/ 	.byte	0x04, 0x28
        /*03d2*/ 	.short	(.L_795 - .L_794)


	//   ....[0]....
.L_794:
        /*03d4*/ 	.word	0x00000060


	//   ....[1]....
        /*03d8*/ 	.word	0x00000170


	//   ....[2]....
        /*03dc*/ 	.word	0x000001c0


	//   ....[3]....
        /*03e0*/ 	.word	0x000003f0


	//   ....[4]....
        /*03e4*/ 	.word	0x00000550


	//   ....[5]....
        /*03e8*/ 	.word	0x00000670


	//   ....[6]....
        /*03ec*/ 	.word	0x000007d0


	//   ....[7]....
        /*03f0*/ 	.word	0x00001900


	//   ....[8]....
        /*03f4*/ 	.word	0x000038c0


	//   ....[9]....
        /*03f8*/ 	.word	0x000039c0


	//   ....[10]....
        /*03fc*/ 	.word	0x00003ee0


	//   ....[11]....
        /*0400*/ 	.word	0x00003f70


	//   ....[12]....
        /*0404*/ 	.word	0x00007220


	//   ....[13]....
        /*0408*/ 	.word	0x00007330


	//   ....[14]....
        /*040c*/ 	.word	0x00007920


	//   ....[15]....
        /*0410*/ 	.word	0x000079a0


	//   ....[16]....
        /*0414*/ 	.word	0x00009bf0


	//   ....[17]....
        /*0418*/ 	.word	0x00009c10


	//   ....[18]....
        /*041c*/ 	.word	0x00009f40


	//   ....[19]....
        /*0420*/ 	.word	0x00009fa0


	//   ....[20]....
        /*0424*/ 	.word	0x0000ce00


	//   ....[21]....
        /*0428*/ 	.word	0x0000cf20


	//   ....[22]....
        /*042c*/ 	.word	0x0000d510


	//   ....[23]....
        /*0430*/ 	.word	0x0000d590


	//   ....[24]....
        /*0434*/ 	.word	0x0000e5a0


	//   ....[25]....
        /*0438*/ 	.word	0x0000e5e0


	//   ....[26]....
        /*043c*/ 	.word	0x0000e6e0


	//   ....[27]....
        /*0440*/ 	.word	0x0000e700


	//   ....[28]....
        /*0444*/ 	.word	0x000116d0


	//   ....[29]....
        /*0448*/ 	.word	0x00011870


	//   ....[30]....
        /*044c*/ 	.word	0x000118a0


	//   ....[31]....
        /*0450*/ 	.word	0x000118d0


	//   ....[32]....
        /*0454*/ 	.word	0x00011910


	//   ....[33]....
        /*0458*/ 	.word	0x00011960


	//   ....[34]....
        /*045c*/ 	.word	0x000119c0


	//   ....[35]....
        /*0460*/ 	.word	0x00011bb0


	//   ....[36]....
        /*0464*/ 	.word	0x00011c10


	//   ....[37]....
        /*0468*/ 	.word	0x00011c50


	//   ....[38]....
        /*046c*/ 	.word	0x00011c90


	//   ....[39]....
        /*0470*/ 	.word	0x00011cc0


	//   ....[40]....
        /*0474*/ 	.word	0x00011cf0


	//   ....[41]....
        /*0478*/ 	.word	0x00011d90


	//   ....[42]....
        /*047c*/ 	.word	0x00011df0


	//   ....[43]....
        /*0480*/ 	.word	0x00011e80


	//   ....[44]....
        /*0484*/ 	.word	0x00015d80


	//   ....[45]....
        /*0488*/ 	.word	0x00015d90


	//   ....[46]....
        /*048c*/ 	.word	0x00015eb0


	//   ....[47]....
        /*0490*/ 	.word	0x00015f10


	//   ....[48]....
        /*0494*/ 	.word	0x00015f50


	//   ....[49]....
        /*0498*/ 	.word	0x00015f90


	//   ....[50]....
        /*049c*/ 	.word	0x00015fc0


	//   ....[51]....
        /*04a0*/ 	.word	0x00015ff0


	//   ....[52]....
        /*04a4*/ 	.word	0x00016190


	//   ....[53]....
        /*04a8*/ 	.word	0x000161f0


	//   ....[54]....
        /*04ac*/ 	.word	0x00016230


	//   ....[55]....
        /*04b0*/ 	.word	0x00016270


	//   ....[56]....
        /*04b4*/ 	.word	0x000162a0


	//   ....[57]....
        /*04b8*/ 	.word	0x000162d0


	//   ....[58]....
        /*04bc*/ 	.word	0x00016390


	//   ....[59]....
        /*04c0*/ 	.word	0x000163b0


	//   ....[60]....
        /*04c4*/ 	.word	0x00016420


	//   ....[61]....
        /*04c8*/ 	.word	0x00016ac0


	//   ....[62]....
        /*04cc*/ 	.word	0x00017170


	//   ....[63]....
        /*04d0*/ 	.word	0x00017590


	//   ....[64]....
        /*04d4*/ 	.word	0x00017620


	//   ....[65]....
        /*04d8*/ 	.word	0x000176c0


	//   ....[66]....
        /*04dc*/ 	.word	0x00017770


	//   ....[67]....
        /*04e0*/ 	.word	0x000177f0


	//   ....[68]....
        /*04e4*/ 	.word	0x00017870


	//   ....[69]....
        /*04e8*/ 	.word	0x000178f0


	//   ....[70]....
        /*04ec*/ 	.word	0x00017970


	//   ....[71]....
        /*04f0*/ 	.word	0x00017a00


	//   ....[72]....
        /*04f4*/ 	.word	0x00017ab0


	//   ....[73]....
        /*04f8*/ 	.word	0x00017b30


	//   ....[74]....
        /*04fc*/ 	.word	0x00017bb0


	//   ....[75]....
        /*0500*/ 	.word	0x00017c30


	//   ....[76]....
        /*0504*/ 	.word	0x00017cb0


	//   ....[77]....
        /*0508*/ 	.word	0x00017d20


	//   ....[78]....
        /*050c*/ 	.word	0x00017dc0


	//   ....[79]....
        /*0510*/ 	.word	0x00017e50


	//   ....[80]....
        /*0514*/ 	.word	0x00017f80


	//----- nvinfo : EIATTR_REG_RECONFIG
	.align		4
.L_795:
        /*0518*/ 	.byte	0x01, 0x54
	.zero		2


	//----- nvinfo : EIATTR_SYSCALL_OFFSETS
	.align		4
        /*051c*/ 	.byte	0x04, 0x46
        /*051e*/ 	.short	(.L_797 - .L_796)


	//   ....[0]....
.L_796:
        /*0520*/ 	.word	0x00001ae0


	//   ....[1]....
        /*0524*/ 	.word	0x00012e10


	//   ....[2]....
        /*0528*/ 	.word	0x00012f50


	//   ....[3]....
        /*052c*/ 	.word	0x00013050


	//----- nvinfo : EIATTR_MBARRIER_INSTR_OFFSETS
	.align		4
.L_797:
        /*0530*/ 	.byte	0x04, 0x39
        /*0532*/ 	.short	(.L_799 - .L_798)


	//   ....[0]....
.L_798:
        /*0534*/ 	.word	0x000002a0
        /*0538*/ 	.word	0x000000ff
        /*053c*/ 	.word	0x00030800
        /*0540*/ 	.short	0x0100
        /*0542*/ 	.byte	0x08
	.zero		1


	//   ....[1]....
        /*0544*/ 	.word	0x000002b0
        /*0548*/ 	.word	0x000000ff
        /*054c*/ 	.word	0x00030820
        /*0550*/ 	.short	0x0100
        /*0552*/ 	.byte	0x08
	.zero		1


	//   ....[2]....
        /*0554*/ 	.word	0x000003a0
        /*0558*/ 	.word	0x000000ff
        /*055c*/ 	.word	0x00030830
        /*0560*/ 	.short	0x0100
        /*0562*/ 	.byte	0x08
	.zero		1


	//   ....[3]....
        /*0564*/ 	.word	0x000003b0
        /*0568*/ 	.word	0x000000ff
        /*056c*/ 	.word	0x00030840
        /*0570*/ 	.short	0x0100
        /*0572*/ 	.byte	0x08
	.zero		1


	//   ....[4]....
        /*0574*/ 	.word	0x000003c0
        /*0578*/ 	.word	0x000000ff
        /*057c*/ 	.word	0x00030838
        /*0580*/ 	.short	0x0100
        /*0582*/ 	.byte	0x08
	.zero		1


	//   ....[5]....
        /*0584*/ 	.word	0x000003d0
        /*0588*/ 	.word	0x000000ff
        /*058c*/ 	.word	0x00030848
        /*0590*/ 	.short	0x0100
        /*0592*/ 	.byte	0x08
	.zero		1


	//   ....[6]....
        /*0594*/ 	.word	0x00000500
        /*0598*/ 	.word	0x000000ff
        /*059c*/ 	.word	0x00030850
        /*05a0*/ 	.short	0x0100
        /*05a2*/ 	.byte	0x08
	.zero		1


	//   ....[7]....
        /*05a4*/ 	.word	0x00000510
        /*05a8*/ 	.word	0x000000ff
        /*05ac*/ 	.word	0x00030860
        /*05b0*/ 	.short	0x0100
        /*05b2*/ 	.byte	0x08
	.zero		1


	//   ....[8]....
        /*05b4*/ 	.word	0x00000520
        /*05b8*/ 	.word	0x000000ff
        /*05bc*/ 	.word	0x00030858
        /*05c0*/ 	.short	0x0100
        /*05c2*/ 	.byte	0x08
	.zero		1


	//   ....[9]....
        /*05c4*/ 	.word	0x00000530
        /*05c8*/ 	.word	0x000000ff
        /*05cc*/ 	.word	0x00030868
        /*05d0*/ 	.short	0x0100
        /*05d2*/ 	.byte	0x08
	.zero		1


	//   ....[10]....
        /*05d4*/ 	.word	0x00000620
        /*05d8*/ 	.word	0x000000ff
        /*05dc*/ 	.word	0x00030870
        /*05e0*/ 	.short	0x0100
        /*05e2*/ 	.byte	0x06
	.zero		1


	//   ....[11]....
        /*05e4*/ 	.word	0x00000630
        /*05e8*/ 	.word	0x000000ff
        /*05ec*/ 	.word	0x00030880
        /*05f0*/ 	.short	0x0100
        /*05f2*/ 	.byte	0x06
	.zero		1


	//   ....[12]....
        /*05f4*/ 	.word	0x00000640
        /*05f8*/ 	.word	0x000000ff
        /*05fc*/ 	.word	0x00030878
        /*0600*/ 	.short	0x0100
        /*0602*/ 	.byte	0x06
	.zero		1


	//   ....[13]....
        /*0604*/ 	.word	0x00000650
        /*0608*/ 	.word	0x000000ff
        /*060c*/ 	.word	0x00030888
        /*0610*/ 	.short	0x0100
        /*0612*/ 	.byte	0x06
	.zero		1


	//   ....[14]....
        /*0614*/ 	.word	0x00000780
        /*0618*/ 	.word	0x000000ff
        /*061c*/ 	.word	0x00030890
        /*0620*/ 	.short	0x0100
        /*0622*/ 	.byte	0x08
	.zero		1


	//   ....[15]....
        /*0624*/ 	.word	0x00000790
        /*0628*/ 	.word	0x000000ff
        /*062c*/ 	.word	0x000308a0
        /*0630*/ 	.short	0x0100
        /*0632*/ 	.byte	0x08
	.zero		1


	//   ....[16]....
        /*0634*/ 	.word	0x000007a0
        /*0638*/ 	.word	0x000000ff
        /*063c*/ 	.word	0x00030898
        /*0640*/ 	.short	0x0100
        /*0642*/ 	.byte	0x08
	.zero		1


	//   ....[17]....
        /*0644*/ 	.word	0x000007b0
        /*0648*/ 	.word	0x000000ff
        /*064c*/ 	.word	0x000308a8
        /*0650*/ 	.short	0x0100
        /*0652*/ 	.byte	0x08
	.zero		1


	//   ....[18]....
        /*0654*/ 	.word	0x000008e0
        /*0658*/ 	.word	0x000000ff
        /*065c*/ 	.word	0x000308b0
        /*0660*/ 	.short	0x0100
        /*0662*/ 	.byte	0x08
	.zero		1


	//   ....[19]....
        /*0664*/ 	.word	0x000008f0
        /*0668*/ 	.word	0x000000ff
        /*066c*/ 	.word	0x000308c0
        /*0670*/ 	.short	0x0100
        /*0672*/ 	.byte	0x08
	.zero		1


	//   ....[20]....
        /*0674*/ 	.word	0x00000900
        /*0678*/ 	.word	0x000000ff
        /*067c*/ 	.word	0x000308b8
        /*0680*/ 	.short	0x0100
        /*0682*/ 	.byte	0x08
	.zero		1


	//   ....[21]....
        /*0684*/ 	.word	0x00000910
        /*0688*/ 	.word	0x000000ff
        /*068c*/ 	.word	0x000308c8
        /*0690*/ 	.short	0x0100
        /*0692*/ 	.byte	0x08
	.zero		1


	//   ....[22]....
        /*0694*/ 	.word	0x00001b80
        /*0698*/ 	.word	0x000000ff
        /*069c*/ 	.word	0x00030800
        /*06a0*/ 	.short	0x010a
        /*06a2*/ 	.byte	0x27
	.zero		1


	//   ....[23]....
        /*06a4*/ 	.word	0x00001c00
        /*06a8*/ 	.word	0x00000005
        /*06ac*/ 	.word	0x00030830
        /*06b0*/ 	.short	0x010a
        /*06b2*/ 	.byte	0x3f
	.zero		1


	//   ....[24]....
        /*06b4*/ 	.word	0x00001ca0
        /*06b8*/ 	.word	0x00000005
        /*06bc*/ 	.word	0x00030830
        /*06c0*/ 	.short	0x010a
        /*06c2*/ 	.byte	0x3f
	.zero		1


	//   ....[25]....
        /*06c4*/ 	.word	0x00002620
        /*06c8*/ 	.word	0x00000004
        /*06cc*/ 	.word	0x00000000
        /*06d0*/ 	.short	0x0101
        /*06d2*/ 	.byte	0x3f
	.zero		1


	//   ....[26]....
        /*06d4*/ 	.word	0x00004e80
        /*06d8*/ 	.word	0x000000ff
        /*06dc*/ 	.word	0x00030830
        /*06e0*/ 	.short	0x010a
        /*06e2*/ 	.byte	0x06
	.zero		1


	//   ....[27]....
        /*06e4*/ 	.word	0x00004ec0
        /*06e8*/ 	.word	0x000000ff
        /*06ec*/ 	.word	0x00030830
        /*06f0*/ 	.short	0x010a
        /*06f2*/ 	.byte	0x06
	.zero		1


	//   ....[28]....
        /*06f4*/ 	.word	0x00005980
        /*06f8*/ 	.word	0x000000ff
        /*06fc*/ 	.word	0x00030850
        /*0700*/ 	.short	0x010a
        /*0702*/ 	.byte	0x0e
	.zero		1


	//   ....[29]....
        /*0704*/ 	.word	0x000059c0
        /*0708*/ 	.word	0x000000ff
        /*070c*/ 	.word	0x00030850
        /*0710*/ 	.short	0x010a
        /*0712*/ 	.byte	0x0e
	.zero		1


	//   ....[30]....
        /*0714*/ 	.word	0x000062d0
        /*0718*/ 	.word	0x00000078
        /*071c*/ 	.word	0x00000000
        /*0720*/ 	.short	0x0101
        /*0722*/ 	.byte	0x3f
	.zero		1


	//   ....[31]....
        /*0724*/ 	.word	0x00007df0
        /*0728*/ 	.word	0x00000087
        /*072c*/ 	.word	0x00000000
        /*0730*/ 	.short	0x0101
        /*0732*/ 	.byte	0x3f
	.zero		1


	//   ....[32]....
        /*0734*/ 	.word	0x000085f0
        /*0738*/ 	.word	0x000000ff
        /*073c*/ 	.word	0x00030830
        /*0740*/ 	.short	0x010a
        /*0742*/ 	.byte	0x06
	.zero		1


	//   ....[33]....
        /*0744*/ 	.word	0x00008630
        /*0748*/ 	.word	0x000000ff
        /*074c*/ 	.word	0x00030830
        /*0750*/ 	.short	0x010a
        /*0752*/ 	.byte	0x06
	.zero		1


	//   ....[34]....
        /*0754*/ 	.word	0x000090f0
        /*0758*/ 	.word	0x000000ff
        /*075c*/ 	.word	0x00030850
        /*0760*/ 	.short	0x010a
        /*0762*/ 	.byte	0x07
	.zero		1


	//   ....[35]....
        /*0764*/ 	.word	0x00009130
        /*0768*/ 	.word	0x000000ff
        /*076c*/ 	.word	0x00030850
        /*0770*/ 	.short	0x010a
        /*0772*/ 	.byte	0x07
	.zero		1


	//   ....[36]....
        /*0774*/ 	.word	0x0000a420
        /*0778*/ 	.word	0x0000007b
        /*077c*/ 	.word	0x00000000
        /*0780*/ 	.short	0x0101
        /*0782*/ 	.byte	0x3f
	.zero		1


	//   ....[37]....
        /*0784*/ 	.word	0x0000a460
        /*0788*/ 	.word	0x0000007d
        /*078c*/ 	.word	0x00000000
        /*0790*/ 	.short	0x0101
        /*0792*/ 	.byte	0x3f
	.zero		1


	//   ....[38]....
        /*0794*/ 	.word	0x0000aa90
        /*0798*/ 	.word	0x000000ff
        /*079c*/ 	.word	0x00030830
        /*07a0*/ 	.short	0x010a
        /*07a2*/ 	.byte	0x06
	.zero		1


	//   ....[39]....
        /*07a4*/ 	.word	0x0000aad0
        /*07a8*/ 	.word	0x000000ff
        /*07ac*/ 	.word	0x00030830
        /*07b0*/ 	.short	0x010a
        /*07b2*/ 	.byte	0x06
	.zero		1


	//   ....[40]....
        /*07b4*/ 	.word	0x0000b590
        /*07b8*/ 	.word	0x000000ff
        /*07bc*/ 	.word	0x00030850
        /*07c0*/ 	.short	0x010a
        /*07c2*/ 	.byte	0x07
	.zero		1


	//   ....[41]....
        /*07c4*/ 	.word	0x0000b5d0
        /*07c8*/ 	.word	0x000000ff
        /*07cc*/ 	.word	0x00030850
        /*07d0*/ 	.short	0x010a
        /*07d2*/ 	.byte	0x07
	.zero		1


	//   ....[42]....
        /*07d4*/ 	.word	0x0000bf00
        /*07d8*/ 	.word	0x00000002
        /*07dc*/ 	.word	0x00000000
        /*07e0*/ 	.short	0x0101
        /*07e2*/ 	.byte	0x3f
	.zero		1


	//   ....[43]....
        /*07e4*/ 	.word	0x0000d850
        /*07e8*/ 	.word	0x00000081
        /*07ec*/ 	.word	0x00000000
        /*07f0*/ 	.short	0x0101
        /*07f2*/ 	.byte	0x3f
	.zero		1


	//   ....[44]....
        /*07f4*/ 	.word	0x0000e510
        /*07f8*/ 	.word	0x000000ff
        /*07fc*/ 	.word	0x00030850
        /*0800*/ 	.short	0x010a
        /*0802*/ 	.byte	0x05
	.zero		1


	//   ....[45]....
        /*0804*/ 	.word	0x0000e550
        /*0808*/ 	.word	0x000000ff
        /*080c*/ 	.word	0x00030850
        /*0810*/ 	.short	0x010a
        /*0812*/ 	.byte	0x05
	.zero		1


	//   ....[46]....
        /*0814*/ 	.word	0x0000ea10
        /*0818*/ 	.word	0x00000009
        /*081c*/ 	.word	0x00000000
        /*0820*/ 	.short	0x0101
        /*0822*/ 	.byte	0x3f
	.zero		1


	//   ....[47]....
        /*0824*/ 	.word	0x000103a0
        /*0828*/ 	.word	0x00000026
        /*082c*/ 	.word	0x00000000
        /*0830*/ 	.short	0x0101
        /*0832*/ 	.byte	0x3f
	.zero		1


	//   ....[48]....
        /*0834*/ 	.word	0x00013760
        /*0838*/ 	.word	0x00000009
        /*083c*/ 	.word	0x00030840
        /*0840*/ 	.short	0x010a
        /*0842*/ 	.byte	0x3f
	.zero		1


	//   ....[49]....
        /*0844*/ 	.word	0x00013d10
        /*0848*/ 	.word	0x0000000a
        /*084c*/ 	.word	0x00030820
        /*0850*/ 	.short	0x010a
        /*0852*/ 	.byte	0x3f
	.zero		1


	//   ....[50]....
        /*0854*/ 	.word	0x00014060
        /*0858*/ 	.word	0x00000002
        /*085c*/ 	.word	0x00030840
        /*0860*/ 	.short	0x010a
        /*0862*/ 	.byte	0x3f
	.zero		1


	//   ....[51]....
        /*0864*/ 	.word	0x00014360
        /*0868*/ 	.word	0x00000003
        /*086c*/ 	.word	0x00000060
        /*0870*/ 	.short	0x010a
        /*0872*/ 	.byte	0x3f
	.zero		1


	//   ....[52]....
        /*0874*/ 	.word	0x000149b0
        /*0878*/ 	.word	0x00000002
        /*087c*/ 	.word	0x00030840
        /*0880*/ 	.short	0x010a
        /*0882*/ 	.byte	0x3f
	.zero		1


	//   ....[53]....
        /*0884*/ 	.word	0x00014cb0
        /*0888*/ 	.word	0x00000003
        /*088c*/ 	.word	0x00000060
        /*0890*/ 	.short	0x010a
        /*0892*/ 	.byte	0x3f
	.zero		1


	//   ....[54]....
        /*0894*/ 	.word	0x000151f0
        /*0898*/ 	.word	0x00000002
        /*089c*/ 	.word	0x00030840
        /*08a0*/ 	.short	0x010a
        /*08a2*/ 	.byte	0x3f
	.zero		1


	//   ....[55]....
        /*08a4*/ 	.word	0x00015500
        /*08a8*/ 	.word	0x00000002
        /*08ac*/ 	.word	0x00000060
        /*08b0*/ 	.short	0x010a
        /*08b2*/ 	.byte	0x3f
	.zero		1


	//   ....[56]....
        /*08b4*/ 	.word	0x000159d0
        /*08b8*/ 	.word	0x00000003
        /*08bc*/ 	.word	0x00030860
        /*08c0*/ 	.short	0x010a
        /*08c2*/ 	.byte	0x3f
	.zero		1


	//   ....[57]....
        /*08c4*/ 	.word	0x00016a40
        /*08c8*/ 	.word	0x00000000
        /*08cc*/ 	.word	0x00030820
        /*08d0*/ 	.short	0x010a
        /*08d2*/ 	.byte	0x3f
	.zero		1


	//   ....[58]....
        /*08d4*/ 	.word	0x00016c20
        /*08d8*/ 	.word	0x00000006
        /*08dc*/ 	.word	0x00000000
        /*08e0*/ 	.short	0x010a
        /*08e2*/ 	.byte	0x3f
	.zero		1


	//   ....[59]....
        /*08e4*/ 	.word	0x00016c90
        /*08e8*/ 	.word	0x00000007
        /*08ec*/ 	.word	0x00000000
        /*08f0*/ 	.short	0x010a
        /*08f2*/ 	.byte	0x3f
	.zero		1


	//   ....[60]....
        /*08f4*/ 	.word	0x00016d00
        /*08f8*/ 	.word	0x00000004
        /*08fc*/ 	.word	0x00000000
        /*0900*/ 	.short	0x010a
        /*0902*/ 	.byte	0x3f
	.zero		1


	//   ....[61]....
        /*0904*/ 	.word	0x00016d30
        /*0908*/ 	.word	0x00000003
        /*090c*/ 	.word	0x00000000
        /*0910*/ 	.short	0x010a
        /*0912*/ 	.byte	0x3f
	.zero		1


	//   ....[62]....
        /*0914*/ 	.word	0x00016da0
        /*0918*/ 	.word	0x00000003
        /*091c*/ 	.word	0x00030800
        /*0920*/ 	.short	0x010a
        /*0922*/ 	.byte	0x3f
	.zero		1


	//   ....[63]....
        /*0924*/ 	.word	0x00016df0
        /*0928*/ 	.word	0x00000005
        /*092c*/ 	.word	0x00030830
        /*0930*/ 	.short	0x010a
        /*0932*/ 	.byte	0x3f
	.zero		1


	//   ....[64]....
        /*0934*/ 	.word	0x00016e50
        /*0938*/ 	.word	0x00000079
        /*093c*/ 	.word	0x00030830
        /*0940*/ 	.short	0x010a
        /*0942*/ 	.byte	0x3f
	.zero		1


	//   ....[65]....
        /*0944*/ 	.word	0x00016eb0
        /*0948*/ 	.word	0x000000c3
        /*094c*/ 	.word	0x00030850
        /*0950*/ 	.short	0x010a
        /*0952*/ 	.byte	0x3f
	.zero		1


	//   ....[66]....
        /*0954*/ 	.word	0x00016f10
        /*0958*/ 	.word	0x00000004
        /*095c*/ 	.word	0x00030830
        /*0960*/ 	.short	0x010a
        /*0962*/ 	.byte	0x3f
	.zero		1


	//   ....[67]....
        /*0964*/ 	.word	0x00016f70
        /*0968*/ 	.word	0x00000003
        /*096c*/ 	.word	0x00030850
        /*0970*/ 	.short	0x010a
        /*0972*/ 	.byte	0x3f
	.zero		1


	//   ....[68]....
        /*0974*/ 	.word	0x00016fd0
        /*0978*/ 	.word	0x00000004
        /*097c*/ 	.word	0x00030830
        /*0980*/ 	.short	0x010a
        /*0982*/ 	.byte	0x3f
	.zero		1


	//   ....[69]....
        /*0984*/ 	.word	0x00017030
        /*0988*/ 	.word	0x00000003
        /*098c*/ 	.word	0x00030850
        /*0990*/ 	.short	0x010a
        /*0992*/ 	.byte	0x3f
	.zero		1


	//   ....[70]....
        /*0994*/ 	.word	0x00017090
        /*0998*/ 	.word	0x00000005
        /*099c*/ 	.word	0x00030850
        /*09a0*/ 	.short	0x010a
        /*09a2*/ 	.byte	0x3f
	.zero		1


	//   ....[71]....
        /*09a4*/ 	.word	0x00017230
        /*09a8*/ 	.word	0x00000009
        /*09ac*/ 	.word	0x00030840
        /*09b0*/ 	.short	0x010a
        /*09b2*/ 	.byte	0x3f
	.zero		1


	//   ....[72]....
        /*09b4*/ 	.word	0x000172b0
        /*09b8*/ 	.word	0x00000008
        /*09bc*/ 	.word	0x00030820
        /*09c0*/ 	.short	0x010a
        /*09c2*/ 	.byte	0x3f
	.zero		1


	//   ....[73]....
        /*09c4*/ 	.word	0x00017300
        /*09c8*/ 	.word	0x00000002
        /*09cc*/ 	.word	0x00030840
        /*09d0*/ 	.short	0x010a
        /*09d2*/ 	.byte	0x3f
	.zero		1


	//   ....[74]....
        /*09d4*/ 	.word	0x00017350
        /*09d8*/ 	.word	0x00000003
        /*09dc*/ 	.word	0x00000060
        /*09e0*/ 	.short	0x010a
        /*09e2*/ 	.byte	0x3f
	.zero		1


	//   ....[75]....
        /*09e4*/ 	.word	0x000173a0
        /*09e8*/ 	.word	0x00000002
        /*09ec*/ 	.word	0x00030840
        /*09f0*/ 	.short	0x010a
        /*09f2*/ 	.byte	0x3f
	.zero		1


	//   ....[76]....
        /*09f4*/ 	.word	0x000173f0
        /*09f8*/ 	.word	0x00000003
        /*09fc*/ 	.word	0x00000060
        /*0a00*/ 	.short	0x010a
        /*0a02*/ 	.byte	0x3f
	.zero		1


	//   ....[77]....
        /*0a04*/ 	.word	0x00017440
        /*0a08*/ 	.word	0x00000002
        /*0a0c*/ 	.word	0x00030840
        /*0a10*/ 	.short	0x010a
        /*0a12*/ 	.byte	0x3f
	.zero		1


	//   ....[78]....
        /*0a14*/ 	.word	0x00017490
        /*0a18*/ 	.word	0x00000002
        /*0a1c*/ 	.word	0x00000060
        /*0a20*/ 	.short	0x010a
        /*0a22*/ 	.byte	0x3f
	.zero		1


	//   ....[79]....
        /*0a24*/ 	.word	0x000174e0
        /*0a28*/ 	.word	0x00000003
        /*0a2c*/ 	.word	0x00030860
        /*0a30*/ 	.short	0x010a
        /*0a32*/ 	.byte	0x3f
	.zero		1


	//   ....[80]....
        /*0a34*/ 	.word	0x00017ea0
        /*0a38*/ 	.word	0x00000000
        /*0a3c*/ 	.word	0x00030820
        /*0a40*/ 	.short	0x010a
        /*0a42*/ 	.byte	0x3f
	.zero		1


	//   ....[81]....
        /*0a44*/ 	.word	0x00018040
        /*0a48*/ 	.word	0x00000006
        /*0a4c*/ 	.word	0x00000000
        /*0a50*/ 	.short	0x010a
        /*0a52*/ 	.byte	0x3f
	.zero		1


	//   ....[82]....
        /*0a54*/ 	.word	0x00018090
        /*0a58*/ 	.word	0x00000007
        /*0a5c*/ 	.word	0x00000000
        /*0a60*/ 	.short	0x010a
        /*0a62*/ 	.byte	0x3f
	.zero		1


	//   ....[83]....
        /*0a64*/ 	.word	0x000180e0
        /*0a68*/ 	.word	0x00000004
        /*0a6c*/ 	.word	0x00000000
        /*0a70*/ 	.short	0x010a
        /*0a72*/ 	.byte	0x3f
	.zero		1


	//----- nvinfo : EIATTR_NUM_MBARRIERS
	.align		4
.L_799:
        /*0a74*/ 	.byte	0x03, 0x38
        /*0a76*/ 	.short	0x0016


	//----- nvinfo : EIATTR_EXIT_INSTR_OFFSETS
	.align		4
        /*0a78*/ 	.byte	0x04, 0x1c
        /*0a7a*/ 	.short	(.L_801 - .L_800)


	//   ....[0]....
.L_800:
        /*0a7c*/ 	.word	0x00000a80


	//   ....[1]....
        /*0a80*/ 	.word	0x00011690


	//   ....[2]....
        /*0a84*/ 	.word	0x000116f0


	//   ....[3]....
        /*0a88*/ 	.word	0x00016d80


	//----- nvinfo : EIATTR_MAX_THREADS
	.align		4
.L_801:
        /*0a8c*/ 	.byte	0x04, 0x05
        /*0a8e*/ 	.short	(.L_803 - .L_802)
.L_802:
        /*0a90*/ 	.word	0x00000180
        /*0a94*/ 	.word	0x00000001
        /*0a98*/ 	.word	0x00000001


	//----- nvinfo : EIATTR_CRS_STACK_SIZE
	.align		4
.L_803:
        /*0a9c*/ 	.byte	0x04, 0x1e
        /*0a9e*/ 	.short	(.L_805 - .L_804)
.L_804:
        /*0aa0*/ 	.word	0x00000000


	//----- nvinfo : EIATTR_CBANK_PARAM_SIZE
	.align		4
.L_805:
        /*0aa4*/ 	.byte	0x03, 0x19
        /*0aa6*/ 	.short	0x0a70


	//----- nvinfo : EIATTR_PARAM_CBANK
	.align		4
        /*0aa8*/ 	.byte	0x04, 0x0a
        /*0aaa*/ 	.short	(.L_807 - .L_806)
	.align		4
.L_806:
        /*0aac*/ 	.word	index@(.nv.constant0._ZN7cutlass13device_kernelIN5flash11enable_sm90INS1_16FlashAttnFwdSm90INS1_25CollectiveMainloopFwdSm90ILi2EN4cute5tupleIJNS5_1CILi1EEES8_S8_EEENS6_IJNS7_ILi128EEENS7_ILi96EEENS7_ILi192EEEEEELi192ENS_6half_tEfNS_4arch4Sm90ELb0ELb1ELb1ELb1ELb0ELb0ELb0ELb1ELb1ELb0ELb0ELb0EEENS1_21CollectiveEpilogueFwdINS6_IJSA_SC_SB_EEES9_SE_SG_Li256ELb1ELb0ELb0ELb0EEENS1_36VarlenDynamicPersistentTileSchedulerILi128ELi96ELi256ELi32ELb0ELb0ELb1ELb1ELb0ELb1EEEEEEEEEvNT_6ParamsE)
        /*0ab0*/ 	.short	0x0210
        /*0ab2*/ 	.short	0x0a70


	//----- nvinfo : EIATTR_SW_WAR
	.align		4
.L_807:
        /*0ab4*/ 	.byte	0x04, 0x36
        /*0ab6*/ 	.short	(.L_809 - .L_808)
.L_808:
        /*0ab8*/ 	.word	0x00000008
.L_809:


//--------------------- .nv.info._ZN7cutlass13device_kernelIN5flash11enable_sm90INS1_16FlashAttnFwdSm90INS1_25CollectiveMainloopFwdSm90ILi2EN4cute5tupleIJNS5_1CILi1EEES8_S8_EEENS6_IJNS7_ILi128EEENS7_ILi96EEENS7_ILi192EEEEEELi192ENS_6half_tEfNS_4arch4Sm90ELb0ELb1ELb1ELb1ELb0ELb1ELb0ELb1ELb1ELb0ELb0ELb0EEENS1_21CollectiveEpilogueFwdINS6_IJSA_SC_SB_EEES9_SE_SG_Li256ELb1ELb0ELb0ELb0EEENS1_36VarlenDynamicPersistentTileSchedulerILi128ELi96ELi256ELi32ELb0ELb0ELb1ELb1ELb0ELb1EEEEEEEEEvNT_6ParamsE --------------------------
	.section	.nv.info._ZN7cutlass13device_kernelIN5flash11enable_sm90INS1_16FlashAttnFwdSm90INS1_25CollectiveMainloopFwdSm90ILi2EN4cute5tupleIJNS5_1CILi1EEES8_S8_EEENS6_IJNS7_ILi128EEENS7_ILi96EEENS7_ILi192EEEEEELi192ENS_6half_tEfNS_4arch4Sm90ELb0ELb1ELb1ELb1ELb0ELb1ELb0ELb1ELb1ELb0ELb0ELb0EEENS1_21CollectiveEpilogueFwdINS6_IJSA_SC_SB_EEES9_SE_SG_Li256ELb1ELb0ELb0ELb0EEENS1_36VarlenDynamicPersistentTileSchedulerILi128ELi96ELi256ELi32ELb0ELb0ELb1ELb1ELb0ELb1EEEEEEEEEvNT_6ParamsE,"",@"SHT_CUDA_INFO"
	.sectionflags	@""
	.align	4


	//----- nvinfo : EIATTR_CUDA_API_VERSION
	.align		4
        /*0000*/ 	.byte	0x04, 0x37
        /*0002*/ 	.short	(.L_811 - .L_810)
.L_810:
        /*0004*/ 	.word	0x00000082


	//----- nvinfo : EIATTR_KPARAM_INFO
	.align		4
.L_811:
        /*0008*/ 	.byte	0x04, 0x17
        /*000a*/ 	.short	(.L_813 - .L_812)
.L_812:
        /*000c*/ 	.word	0x00000000
        /*0010*/ 	.short	0x0000
        /*0012*/ 	.short	0x0070
        /*0014*/ 	.byte	0x00, 0xf0, 0x01, 0x28


	//----- nvinfo : EIATTR_SPARSE_MMA_MASK
	.align		4
.L_813:
        /*0018*/ 	.byte	0x03, 0x50
        /*001a*/ 	.short	0x0000


	//----- nvinfo : EIATTR_MAXREG_COUNT
	.align		4
        /*001c*/ 	.byte	0x03, 0x1b
        /*001e*/ 	.short	0x00a8


	//----- nvinfo : EIATTR_NUM_BARRIERS
	.align		4
        /*0020*/ 	.byte	0x02, 0x4c
        /*0022*/ 	.byte	0x10
	.zero		1


	//----- nvinfo : EIATTR_EXTERNS
	.align		4
        /*0024*/ 	.byte	0x04, 0x0f
        /*0026*/ 	.short	(.L_815 - .L_814)


	//   ....[0]....
	.align		4
.L_814:
        /*0028*/ 	.word	index@(__assertfail)


	//----- nvinfo : EIATTR_ANNOTATIONS
	.align		4
.L_815:
        /*002c*/ 	.byte	0x04, 0x55
        /*002e*/ 	.short	(.L_817 - .L_816)


	//   ....[0]....
.L_816:
        /* <DEDUP_REMOVED lines=62> */


	//----- nvinfo : EIATTR_MERCURY_ISA_VERSION
	.align		4
.L_817:
        /*0400*/ 	.byte	0x03, 0x5f
        /*0402*/ 	.short	0x0101


	//----- nvinfo : EIATTR_UNUSED_LOAD_BYTE_OFFSET
	.align		4
        /*0404*/ 	.byte	0x04, 0x44
        /*0406*/ 	.short	(.L_819 - .L_818)


	//   ....[0]....
.L_818:
        /*0408*/ 	.word	0x00000ab0
        /*040c*/ 	.word	0x0000fff0


	//   ....[1]....
        /*0410*/ 	.word	0x00020440
        /*0414*/ 	.word	0x0000fff0


	//----- nvinfo : EIATTR_INT_WARP_WIDE_INSTR_OFFSETS
	.align		4
.L_819:
        /*0418*/ 	.byte	0x04, 0x31
        /*041a*/ 	.short	(.L_821 - .L_820)


	//   ....[0]....
.L_820:
        /*041c*/ 	.word	0x000001c0


	//   ....[1]....
        /*0420*/ 	.word	0x00000200


	//   ....[2]....
        /*0424*/ 	.word	0x00000270


	//   ....[3]....
        /*0428*/ 	.word	0x000251b0


	//   ....[4]....
        /*042c*/ 	.word	0x00025250


	//   ....[5]....
        /*0430*/ 	.word	0x00025720


	//   ....[6]....
        /*0434*/ 	.word	0x00025750


	//   ....[7]....
        /*0438*/ 	.word	0x00025940


	//   ....[8]....
        /*043c*/ 	.word	0x00025a40


	//   ....[9]....
        /*0440*/ 	.word	0x00027da0


	//   ....[10]....
        /*0444*/ 	.word	0x00027e40


	//----- nvinfo : EIATTR_COOP_GROUP_MASK_REGIDS
	.align		4
.L_821:
        /*0448*/ 	.byte	0x04, 0x29
        /*044a*/ 	.short	(.L_823 - .L_822)


	//   ....[0]....
.L_822:
        /*044c*/ 	.word	0xffffffff


	//   ....[1]....
        /*0450*/ 	.word	0xffffffff


	//   ....[2]....
        /*0454*/ 	.word	0xffffffff


	//   ....[3]....
        /*0458*/ 	.word	0xffffffff


	//   ....[4]....
        /*045c*/ 	.word	0xffffffff


	//   ....[5]....
        /*0460*/ 	.word	0xffffffff


	//   ....[6]....
        /*0464*/ 	.word	0xffffffff


	//   ....[7]....
        /*0468*/ 	.word	0xffffffff


	//   ....[8]....
        /*046c*/ 	.word	0xffffffff


	//   ....[9]....
        /*0470*/ 	.word	0xffffffff


	//   ....[10]....
        /*0474*/ 	.word	0xffffffff


	//   ....[11]....
        /*0478*/ 	.word	0xffffffff


	//   ....[12]....
        /*047c*/ 	.word	0xffffffff


	//   ....[13]....
        /*0480*/ 	.word	0xffffffff


	//   ....[14]....
        /*0484*/ 	.word	0xffffffff


	//   ....[15]....
        /*0488*/ 	.word	0xffffffff


	//   ....[16]....
        /*048c*/ 	.word	0xffffffff


	//   ....[17]....
        /*0490*/ 	.word	0xffffffff


	//   ....[18]....
        /*0494*/ 	.word	0xffffffff


	//   ....[19]....
        /*0498*/ 	.word	0xffffffff


	//   ....[20]....
        /*049c*/ 	.word	0xffffffff


	//   ....[21]....
        /*04a0*/ 	.word	0xffffffff


	//   ....[22]....
        /*04a4*/ 	.word	0xffffffff


	//   ....[23]....
        /*04a8*/ 	.word	0xffffffff


	//   ....[24]....
        /*04ac*/ 	.word	0xffffffff


	//   ....[25]....
        /*04b0*/ 	.word	0xffffffff


	//   ....[26]....
        /*04b4*/ 	.word	0xffffffff


	//   ....[27]....
        /*04b8*/ 	.word	0xffffffff


	//   ....[28]....
        /*04bc*/ 	.word	0xffffffff


	//   ....[29]....
        /*04c0*/ 	.word	0xffffffff


	//   ....[30]....
        /*04c4*/ 	.word	0xffffffff


	//   ....[31]....
        /*04c8*/ 	.word	0xffffffff


	//   ....[32]....
        /*04cc*/ 	.word	0xffffffff


	//   ....[33]....
        /*04d0*/ 	.word	0xffffffff


	//   ....[34]....
        /*04d4*/ 	.word	0xffffffff


	//   ....[35]....
        /*04d8*/ 	.word	0xffffffff


	//   ....[36]....
        /*04dc*/ 	.word	0xffffffff


	//   ....[37]....
        /*04e0*/ 	.word	0xffffffff


	//   ....[38]....
        /*04e4*/ 	.word	0xffffffff


	//   ....[39]....
        /*04e8*/ 	.word	0xffffffff


	//   ....[40]....
        /*04ec*/ 	.word	0xffffffff


	//   ....[41]....
        /*04f0*/ 	.word	0xffffffff


	//   ....[42]....
        /*04f4*/ 	.word	0xffffffff


	//   ....[43]....
        /*04f8*/ 	.word	0xffffffff


	//   ....[44]....
        /*04fc*/ 	.word	0xffffffff


	//   ....[45]....
        /*0500*/ 	.word	0xffffffff


	//   ....[46]....
        /*0504*/ 	.word	0xffffffff


	//   ....[47]....
        /*0508*/ 	.word	0xffffffff


	//   ....[48]....
        /*050c*/ 	.word	0xffffffff


	//   ....[49]....
        /*0510*/ 	.word	0xffffffff


	//   ....[50]....
        /*0514*/ 	.word	0xffffffff


	//   ....[51]....
        /*0518*/ 	.word	0xffffffff


	//   ....[52]....
        /*051c*/ 	.word	0xffffffff


	//   ....[53]....
        /*0520*/ 	.word	0xffffffff


	//   ....[54]....
        /*0524*/ 	.word	0xffffffff


	//   ....[55]....
        /*0528*/ 	.word	0xffffffff


	//   ....[56]....
        /*052c*/ 	.word	0xffffffff


	//   ....[57]....
        /*0530*/ 	.word	0xffffffff


	//   ....[58]....
        /*0534*/ 	.word	0xffffffff


	//   ....[59]....
        /*0538*/ 	.word	0xffffffff


	//   ....[60]....
        /*053c*/ 	.word	0xffffffff


	//   ....[61]....
        /*0540*/ 	.word	0xffffffff


	//   ....[62]....
        /*0544*/ 	.word	0x0500000f


	//   ....[63]....
        /*0548*/ 	.word	0x0500000f


	//   ....[64]....
        /*054c*/ 	.word	0x0500000f


	//   ....[65]....
        /*0550*/ 	.word	0x0500000f


	//   ....[66]....
        /*0554*/ 	.word	0x0500000f


	//   ....[67]....
        /*0558*/ 	.word	0x0500000f


	//   ....[68]....
        /*055c*/ 	.word	0x0500000f


	//   ....[69]....
        /*0560*/ 	.word	0x0500000f


	//   ....[70]....
        /*0564*/ 	.word	0x0500000f


	//   ....[71]....
        /*0568*/ 	.word	0x0500000f


	//   ....[72]....
        /*056c*/ 	.word	0x0500000f


	//   ....[73]....
        /*0570*/ 	.word	0x0500000f


	//   ....[74]....
        /*0574*/ 	.word	0x0500000f


	//   ....[75]....
        /*0578*/ 	.word	0x0500000f


	//   ....[76]....
        /*057c*/ 	.word	0x0500000f


	//   ....[77]....
        /*0580*/ 	.word	0x0500000f


	//   ....[78]....
        /*0584*/ 	.word	0x0500000f


	//   ....[79]....
        /*0588*/ 	.word	0x0500000f


	//   ....[80]....
        /*058c*/ 	.word	0x0500000f


	//   ....[81]....
        /*0590*/ 	.word	0x0500000f


	//   ....[82]....
        /*0594*/ 	.word	0x0500000f


	//   ....[83]....
        /*0598*/ 	.word	0x0500000f


	//   ....[84]....
        /*059c*/ 	.word	0x0500000f


	//   ....[85]....
        /*05a0*/ 	.word	0x0500000f


	//   ....[86]....
        /*05a4*/ 	.word	0x0500000f


	//   ....[87]....
        /*05a8*/ 	.word	0x0500000f


	//   ....[88]....
        /*05ac*/ 	.word	0x0500000f


	//   ....[89]....
        /*05b0*/ 	.word	0x0500000f


	//   ....[90]....
        /*05b4*/ 	.word	0x0500000f


	//   ....[91]....
        /*05b8*/ 	.word	0x0500000f


	//   ....[92]....
        /*05bc*/ 	.word	0x0500000f


	//   ....[93]....
        /*05c0*/ 	.word	0x0500000f


	//   ....[94]....
        /*05c4*/ 	.word	0x0500000f


	//   ....[95]....
        /*05c8*/ 	.word	0x0500000f


	//   ....[96]....
        /*05cc*/ 	.word	0x0500000f


	//   ....[97]....
        /*05d0*/ 	.word	0x0500000f


	//----- nvinfo : EIATTR_COOP_GROUP_INSTR_OFFSETS
	.align		4
.L_823:
        /*05d4*/ 	.byte	0x04, 0x28
        /*05d6*/ 	.short	(.L_825 - .L_824)


	//   ....[0]....
.L_824:
        /*05d8*/ 	.word	0x00000060


	//   ....[1]....
        /*05dc*/ 	.word	0x000001d0


	//   ....[2]....
        /*05e0*/ 	.word	0x00000220


	//   ....[3]....
        /*05e4*/ 	.word	0x00000450


	//   ....[4]....
        /*05e8*/ 	.word	0x000005b0


	//   ....[5]....
        /*05ec*/ 	.word	0x000006d0


	//   ....[6]....
        /*05f0*/ 	.word	0x00000830


	//   ....[7]....
        /*05f4*/ 	.word	0x0000ada0


	//   ....[8]....
        /*05f8*/ 	.word	0x00013d50


	//   ....[9]....
        /*05fc*/ 	.word	0x00013e10


	//   ....[10]....
        /*0600*/ 	.word	0x000143c0


	//   ....[11]....
        /*0604*/ 	.word	0x00014480


	//   ....[12]....
        /*0608*/ 	.word	0x00017dc0


	//   ....[13]....
        /*060c*/ 	.word	0x00017ea0


	//   ....[14]....
        /*0610*/ 	.word	0x000182b0


	//   ....[15]....
        /*0614*/ 	.word	0x00018320


	//   ....[16]....
        /*0618*/ 	.word	0x0001a7a0


	//   ....[17]....
        /*061c*/ 	.word	0x0001a860


	//   ....[18]....
        /*0620*/ 	.word	0x0001ad20


	//   ....[19]....
        /*0624*/ 	.word	0x0001ad60


	//   ....[20]....
        /*0628*/ 	.word	0x0001e300


	//   ....[21]....
        /*062c*/ 	.word	0x0001e3c0


	//   ....[22]....
        /*0630*/ 	.word	0x0001e820


	//   ....[23]....
        /*0634*/ 	.word	0x0001e880


	//   ....[24]....
        /*0638*/ 	.word	0x0001f970


	//   ....[25]....
        /*063c*/ 	.word	0x0001fbc0


	//   ....[26]....
        /*0640*/ 	.word	0x0001fca0


	//   ....[27]....
        /*0644*/ 	.word	0x0001fcd0


	//   ....[28]....
        /*0648*/ 	.word	0x000228c0


	//   ....[29]....
        /*064c*/ 	.word	0x00022a40


	//   ....[30]....
        /*0650*/ 	.word	0x00022a70


	//   ....[31]....
        /*0654*/ 	.word	0x00022ab0


	//   ....[32]....
        /*0658*/ 	.word	0x00022b20


	//   ....[33]....
        /*065c*/ 	.word	0x00022b80


	//   ....[34]....
        /*0660*/ 	.word	0x00022bc0


	//   ....[35]....
        /*0664*/ 	.word	0x00022d80


	//   ....[36]....
        /*0668*/ 	.word	0x00022de0


	//   ....[37]....
        /*066c*/ 	.word	0x00022e20


	//   ....[38]....
        /*0670*/ 	.word	0x00022e60


	//   ....[39]....
        /*0674*/ 	.word	0x00022e90


	//   ....[40]....
        /*0678*/ 	.word	0x00022ec0


	//   ....[41]....
        /*067c*/ 	.word	0x00022f60


	//   ....[42]....
        /*0680*/ 	.word	0x00022fa0


	//   ....[43]....
        /*0684*/ 	.word	0x00023060


	//   ....[44]....
        /*0688*/ 	.word	0x00028270


	//   ....[45]....
        /*068c*/ 	.word	0x00028280


	//   ....[46]....
        /*0690*/ 	.word	0x000283b0


	//   ....[47]....
        /*0694*/ 	.word	0x00028410


	//   ....[48]....
        /*0698*/ 	.word	0x00028450


	//   ....[49]....
        /*069c*/ 	.word	0x00028490


	//   ....[50]....
        /*06a0*/ 	.word	0x000284c0


	//   ....[51]....
        /*06a4*/ 	.word	0x000284f0


	//   ....[52]....
        /*06a8*/ 	.word	0x000286c0


	//   ....[53]....
        /*06ac*/ 	.word	0x00028720


	//   ....[54]....
        /*06b0*/ 	.word	0x00028760


	//   ....[55]....
        /*06b4*/ 	.word	0x000287a0


	//   ....[56]....
        /*06b8*/ 	.word	0x000287d0


	//   ....[57]....
        /*06bc*/ 	.word	0x00028800


	//   ....[58]....
        /*06c0*/ 	.word	0x000288c0


	//   ....[59]....
        /*06c4*/ 	.word	0x000288e0


	//   ....[60]....
        /*06c8*/ 	.word	0x00028950


	//   ....[61]....
        /*06cc*/ 	.word	0x000290a0


	//   ....[62]....
        /*06d0*/ 	.word	0x000294b0


	//   ....[63]....
        /*06d4*/ 	.word	0x00029550


	//   ....[64]....
        /*06d8*/ 	.word	0x000295f0


	//   ....[65]....
        /*06dc*/ 	.word	0x00029690


	//   ....[66]....
        /*06e0*/ 	.word	0x00029730


	//   ....[67]....
        /*06e4*/ 	.word	0x000297d0


	//   ....[68]....
        /*06e8*/ 	.word	0x00029870


	//   ....[69]....
        /*06ec*/ 	.word	0x00029910


	//   ....[70]....
        /*06f0*/ 	.word	0x00029a00


	//   ....[71]....
        /*06f4*/ 	.word	0x00029aa0


	//   ....[72]....
        /*06f8*/ 	.word	0x00029b40


	//   ....[73]....
        /*06fc*/ 	.word	0x00029be0


	//   ....[74]....
        /*0700*/ 	.word	0x00029c80


	//   ....[75]....
        /*0704*/ 	.word	0x00029d20


	//   ....[76]....
        /*0708*/ 	.word	0x00029dc0


	//   ....[77]....
        /*070c*/ 	.word	0x00029e60


	//   ....[78]....
        /*0710*/ 	.word	0x0002a200


	//   ....[79]....
        /*0714*/ 	.word	0x0002a4e0


	//   ....[80]....
        /*0718*/ 	.word	0x0002a910


	//   ....[81]....
        /*071c*/ 	.word	0x0002a9a0


	//   ....[82]....
        /*0720*/ 	.word	0x0002aa40


	//   ....[83]....
        /*0724*/ 	.word	0x0002aaf0


	//   ....[84]....
        /*0728*/ 	.word	0x0002ab70


	//   ....[85]....
        /*072c*/ 	.word	0x0002abf0


	//   ....[86]....
        /*0730*/ 	.word	0x0002ac70


	//   ....[87]....
        /*0734*/ 	.word	0x0002acf0


	//   ....[88]....
        /*0738*/ 	.word	0x0002ad80


	//   ....[89]....
        /*073c*/ 	.word	0x0002ae30


	//   ....[90]....
        /*0740*/ 	.word	0x0002aeb0


	//   ....[91]....
        /*0744*/ 	.word	0x0002af30


	//   ....[92]....
        /*0748*/ 	.word	0x0002afb0


	//   ....[93]....
        /*074c*/ 	.word	0x0002b030


	//   ....[94]....
        /*0750*/ 	.word	0x0002b0a0


	//   ....[95]....
        /*0754*/ 	.word	0x0002b140


	//   ....[96]....
        /*0758*/ 	.word	0x0002b1d0


	//   ....[97]....
        /*075c*/ 	.word	0x0002b300


	//----- nvinfo : EIATTR_REG_RECONFIG
	.align		4
.L_825:
        /*0760*/ 	.byte	0x01, 0x54
	.zero		2


	//----- nvinfo : EIATTR_SYSCALL_OFFSETS
	.align		4
        /*0764*/ 	.byte	0x04, 0x46
        /*0766*/ 	.short	(.L_827 - .L_826)


	//   ....[0]....
.L_826:
        /*0768*/ 	.word	0x00001c50


	//   ....[1]....
        /*076c*/ 	.word	0x00001da0


	//   ....[2]....
        /*0770*/ 	.word	0x0000af40


	//   ....[3]....
        /*0774*/ 	.word	0x0000b3e0


	//   ....[4]....
        /*0778*/ 	.word	0x000253f0


	//   ....[5]....
        /*077c*/ 	.word	0x00025530


	//   ....[6]....
        /*0780*/ 	.word	0x00025630


	//----- nvinfo : EIATTR_MBARRIER_INSTR_OFFSETS
	.align		4
.L_827:
        /*0784*/ 	.byte	0x04, 0x39
        /*0786*/ 	.short	(.L_829 - .L_828)


	//   ....[0]....
.L_828:
        /*0788*/ 	.word	0x00000300
        /*078c*/ 	.word	0x000000ff
        /*0790*/ 	.word	0x00030800
        /*0794*/ 	.short	0x0100
        /*0796*/ 	.byte	0x08
	.zero		1


	//   ....[1]....
        /*0798*/ 	.word	0x00000310
        /*079c*/ 	.word	0x000000ff
        /*07a0*/ 	.word	0x00030820
        /*07a4*/ 	.short	0x0100
        /*07a6*/ 	.byte	0x08
	.zero		1


	//   ....[2]....
        /*07a8*/ 	.word	0x00000400
        /*07ac*/ 	.word	0x000000ff
        /*07b0*/ 	.word	0x00030830
        /*07b4*/ 	.short	0x0100
        /*07b6*/ 	.byte	0x08
	.zero		1


	//   ....[3]....
        /*07b8*/ 	.word	0x00000410
        /*07bc*/ 	.word	0x000000ff
        /*07c0*/ 	.word	0x00030840
        /*07c4*/ 	.short	0x0100
        /*07c6*/ 	.byte	0x08
	.zero		1


	//   ....[4]....
        /*07c8*/ 	.word	0x00000420
        /*07cc*/ 	.word	0x000000ff
        /*07d0*/ 	.word	0x00030838
        /*07d4*/ 	.short	0x0100
        /*07d6*/ 	.byte	0x08
	.zero		1


	//   ....[5]....
        /*07d8*/ 	.word	0x00000430
        /*07dc*/ 	.word	0x000000ff
        /*07e0*/ 	.word	0x00030848
        /*07e4*/ 	.short	0x0100
        /*07e6*/ 	.byte	0x08
	.zero		1


	//   ....[6]....
        /*07e8*/ 	.word	0x00000560
        /*07ec*/ 	.word	0x000000ff
        /*07f0*/ 	.word	0x00030850
        /*07f4*/ 	.short	0x0100
        /*07f6*/ 	.byte	0x08
	.zero		1


	//   ....[7]....
        /*07f8*/ 	.word	0x00000570
        /*07fc*/ 	.word	0x000000ff
        /*0800*/ 	.word	0x00030860
        /*0804*/ 	.short	0x0100
        /*0806*/ 	.byte	0x08
	.zero		1


	//   ....[8]....
        /*0808*/ 	.word	0x00000580
        /*080c*/ 	.word	0x000000ff
        /*0810*/ 	.word	0x00030858
        /*0814*/ 	.short	0x0100
        /*0816*/ 	.byte	0x08
	.zero		1


	//   ....[9]....
        /*0818*/ 	.word	0x00000590
        /*081c*/ 	.word	0x000000ff
        /*0820*/ 	.word	0x00030868
        /*0824*/ 	.short	0x0100
        /*0826*/ 	.byte	0x08
	.zero		1


	//   ....[10]....
        /*0828*/ 	.word	0x00000680
        /*082c*/ 	.word	0x000000ff
        /*0830*/ 	.word	0x00030870
        /*0834*/ 	.short	0x0100
        /*0836*/ 	.byte	0x06
	.zero		1


	//   ....[11]....
        /*0838*/ 	.word	0x00000690
        /*083c*/ 	.word	0x000000ff
        /*0840*/ 	.word	0x00030880
        /*0844*/ 	.short	0x0100
        /*0846*/ 	.byte	0x06
	.zero		1


	//   ....[12]....
        /*0848*/ 	.word	0x000006a0
        /*084c*/ 	.word	0x000000ff
        /*0850*/ 	.word	0x00030878
        /*0854*/ 	.short	0x0100
        /*0856*/ 	.byte	0x06
	.zero		1


	//   ....[13]....
        /*0858*/ 	.word	0x000006b0
        /*085c*/ 	.word	0x000000ff
        /*0860*/ 	.word	0x00030888
        /*0864*/ 	.short	0x0100
        /*0866*/ 	.byte	0x06
	.zero		1


	//   ....[14]....
        /*0868*/ 	.word	0x000007e0
        /*086c*/ 	.word	0x000000ff
        /*0870*/ 	.word	0x00030890
        /*0874*/ 	.short	0x0100
        /*0876*/ 	.byte	0x08
	.zero		1


	//   ....[15]....
        /*0878*/ 	.word	0x000007f0
        /*087c*/ 	.word	0x000000ff
        /*0880*/ 	.word	0x000308a0
        /*0884*/ 	.short	0x0100
        /*0886*/ 	.byte	0x08
	.zero		1


	//   ....[16]....
        /*0888*/ 	.word	0x00000800
        /*088c*/ 	.word	0x000000ff
        /*0890*/ 	.word	0x00030898
        /*0894*/ 	.short	0x0100
        /*0896*/ 	.byte	0x08
	.zero		1


	//   ....[17]....
        /*0898*/ 	.word	0x00000810
        /*089c*/ 	.word	0x000000ff
        /*08a0*/ 	.word	0x000308a8
        /*08a4*/ 	.short	0x0100
        /*08a6*/ 	.byte	0x08
	.zero		1


	//   ....[18]....
        /*08a8*/ 	.word	0x00000940
        /*08ac*/ 	.word	0x000000ff
        /*08b0*/ 	.word	0x000308b0
        /*08b4*/ 	.short	0x0100
        /*08b6*/ 	.byte	0x08
	.zero		1


	//   ....[19]....
        /*08b8*/ 	.word	0x00000950
        /*08bc*/ 	.word	0x000000ff
        /*08c0*/ 	.word	0x000308c0
        /*08c4*/ 	.short	0x0100
        /*08c6*/ 	.byte	0x08
	.zero		1


	//   ....[20]....
        /*08c8*/ 	.word	0x00000960
        /*08cc*/ 	.word	0x000000ff
        /*08d0*/ 	.word	0x000308b8
        /*08d4*/ 	.short	0x0100
        /*08d6*/ 	.byte	0x08
	.zero		1


	//   ....[21]....
        /*08d8*/ 	.word	0x00000970
        /*08dc*/ 	.word	0x000000ff
        /*08e0*/ 	.word	0x000308c8
        /*08e4*/ 	.short	0x0100
        /*08e6*/ 	.byte	0x08
	.zero		1


	//   ....[22]....
        /*08e8*/ 	.word	0x00003940
        /*08ec*/ 	.word	0x00000059
        /*08f0*/ 	.word	0x00030890
        /*08f4*/ 	.short	0x010a
        /*08f6*/ 	.byte	0x3f
	.zero		1


	//   ....[23]....
        /*08f8*/ 	.word	0x00006cb0
        /*08fc*/ 	.word	0x00000059
        /*0900*/ 	.word	0x00030890
        /*0904*/ 	.short	0x010a
        /*0906*/ 	.byte	0x3f
	.zero		1


	//   ....[24]....
        /*0908*/ 	.word	0x00009cc0
        /*090c*/ 	.word	0x00000059
        /*0910*/ 	.word	0x00030890
        /*0914*/ 	.short	0x010a
        /*0916*/ 	.byte	0x3f
	.zero		1


	//   ....[25]....
        /*0918*/ 	.word	0x0000a0b0
        /*091c*/ 	.word	0x00000020
        /*0920*/ 	.word	0x00000000
        /*0924*/ 	.short	0x0101
        /*0926*/ 	.byte	0x3f
	.zero		1


	//   ....[26]....
        /*0928*/ 	.word	0x0000a0f0
        /*092c*/ 	.word	0x00000059
        /*0930*/ 	.word	0x000308b0
        /*0934*/ 	.short	0x010a
        /*0936*/ 	.byte	0x3f
	.zero		1


	//   ....[27]....
        /*0938*/ 	.word	0x0000a630
        /*093c*/ 	.word	0x00000059
        /*0940*/ 	.word	0x00000000
        /*0944*/ 	.short	0x0101
        /*0946*/ 	.byte	0x3f
	.zero		1


	//   ....[28]....
        /*0948*/ 	.word	0x0000afc0
        /*094c*/ 	.word	0x00000011
        /*0950*/ 	.word	0x00030800
        /*0954*/ 	.short	0x010a
        /*0956*/ 	.byte	0x3f
	.zero		1


	//   ....[29]....
        /*0958*/ 	.word	0x0000b010
        /*095c*/ 	.word	0x00000011
        /*0960*/ 	.word	0x00030800
        /*0964*/ 	.short	0x010a
        /*0966*/ 	.byte	0x3f
	.zero		1


	//   ....[30]....
        /*0968*/ 	.word	0x0000c3d0
        /*096c*/ 	.word	0x00000011
        /*0970*/ 	.word	0x00030800
        /*0974*/ 	.short	0x010a
        /*0976*/ 	.byte	0x3f
	.zero		1


	//   ....[31]....
        /*0978*/ 	.word	0x0000f560
        /*097c*/ 	.word	0x00000011
        /*0980*/ 	.word	0x00030800
        /*0984*/ 	.short	0x010a
        /*0986*/ 	.byte	0x3f
	.zero		1


	//   ....[32]....
        /*0988*/ 	.word	0x00011d70
        /*098c*/ 	.word	0x00000002
        /*0990*/ 	.word	0x00030830
        /*0994*/ 	.short	0x010a
        /*0996*/ 	.byte	0x3f
	.zero		1


	//   ....[33]....
        /*0998*/ 	.word	0x00011de0
        /*099c*/ 	.word	0x00000002
        /*09a0*/ 	.word	0x00030830
        /*09a4*/ 	.short	0x010a
        /*09a6*/ 	.byte	0x3f
	.zero		1


	//   ....[34]....
        /*09a8*/ 	.word	0x000127a0
        /*09ac*/ 	.word	0x00000002
        /*09b0*/ 	.word	0x00000000
        /*09b4*/ 	.short	0x0101
        /*09b6*/ 	.byte	0x3f
	.zero		1


	//   ....[35]....
        /*09b8*/ 	.word	0x000152f0
        /*09bc*/ 	.word	0x00000007
        /*09c0*/ 	.word	0x00030830
        /*09c4*/ 	.short	0x010a
        /*09c6*/ 	.byte	0x3f
	.zero		1


	//   ....[36]....
        /*09c8*/ 	.word	0x00015360
        /*09cc*/ 	.word	0x00000007
        /*09d0*/ 	.word	0x00030830
        /*09d4*/ 	.short	0x010a
        /*09d6*/ 	.byte	0x3f
	.zero		1


	//   ....[37]....
        /*09d8*/ 	.word	0x00016140
        /*09dc*/ 	.word	0x0000000e
        /*09e0*/ 	.word	0x00030850
        /*09e4*/ 	.short	0x010a
        /*09e6*/ 	.byte	0x3f
	.zero		1


	//   ....[38]....
        /*09e8*/ 	.word	0x000161e0
        /*09ec*/ 	.word	0x0000000e
        /*09f0*/ 	.word	0x00030850
        /*09f4*/ 	.short	0x010a
        /*09f6*/ 	.byte	0x3f
	.zero		1


	//   ....[39]....
        /*09f8*/ 	.word	0x00016b20
        /*09fc*/ 	.word	0x00000007
        /*0a00*/ 	.word	0x00000000
        /*0a04*/ 	.short	0x0101
        /*0a06*/ 	.byte	0x3f
	.zero		1


	//   ....[40]....
        /*0a08*/ 	.word	0x00018770
        /*0a0c*/ 	.word	0x00000080
        /*0a10*/ 	.word	0x00000000
        /*0a14*/ 	.short	0x0101
        /*0a16*/ 	.byte	0x3f
	.zero		1


	//   ....[41]....
        /*0a18*/ 	.word	0x00019000
        /*0a1c*/ 	.word	0x00000003
        /*0a20*/ 	.word	0x00030830
        /*0a24*/ 	.short	0x010a
        /*0a26*/ 	.byte	0x3f
	.zero		1


	//   ....[42]....
        /*0a28*/ 	.word	0x00019070
        /*0a2c*/ 	.word	0x00000003
        /*0a30*/ 	.word	0x00030830
        /*0a34*/ 	.short	0x010a
        /*0a36*/ 	.byte	0x3f
	.zero		1


	//   ....[43]....
        /*0a38*/ 	.word	0x00019e50
        /*0a3c*/ 	.word	0x00000014
        /*0a40*/ 	.word	0x00030850
        /*0a44*/ 	.short	0x010a
        /*0a46*/ 	.byte	0x3f
	.zero		1


	//   ....[44]....
        /*0a48*/ 	.word	0x00019ea0
        /*0a4c*/ 	.word	0x00000014
        /*0a50*/ 	.word	0x00030850
        /*0a54*/ 	.short	0x010a
        /*0a56*/ 	.byte	0x3f
	.zero		1


	//   ....[45]....
        /*0a58*/ 	.word	0x0001b1e0
        /*0a5c*/ 	.word	0x0000000d
        /*0a60*/ 	.word	0x00000000
        /*0a64*/ 	.short	0x0101
        /*0a66*/ 	.byte	0x3f
	.zero		1


	//   ....[46]....
        /*0a68*/ 	.word	0x0001b320
        /*0a6c*/ 	.word	0x00000079
        /*0a70*/ 	.word	0x00000000
        /*0a74*/ 	.short	0x0101
        /*0a76*/ 	.byte	0x3f
	.zero		1


	//   ....[47]....
        /*0a78*/ 	.word	0x0001b870
        /*0a7c*/ 	.word	0x00000003
        /*0a80*/ 	.word	0x00030830
        /*0a84*/ 	.short	0x010a
        /*0a86*/ 	.byte	0x3f
	.zero		1


	//   ....[48]....
        /*0a88*/ 	.word	0x0001b8e0
        /*0a8c*/ 	.word	0x00000003
        /*0a90*/ 	.word	0x00030830
        /*0a94*/ 	.short	0x010a
        /*0a96*/ 	.byte	0x3f
	.zero		1


	//   ....[49]....
        /*0a98*/ 	.word	0x0001c6a0
        /*0a9c*/ 	.word	0x0000000e
        /*0aa0*/ 	.word	0x00030850
        /*0aa4*/ 	.short	0x010a
        /*0aa6*/ 	.byte	0x3f
	.zero		1


	//   ....[50]....
        /*0aa8*/ 	.word	0x0001c740
        /*0aac*/ 	.word	0x0000000e
        /*0ab0*/ 	.word	0x00030850
        /*0ab4*/ 	.short	0x010a
        /*0ab6*/ 	.byte	0x3f
	.zero		1


	//   ....[51]....
        /*0ab8*/ 	.word	0x0001d100
        /*0abc*/ 	.word	0x0000000c
        /*0ac0*/ 	.word	0x00000000
        /*0ac4*/ 	.short	0x0101
        /*0ac6*/ 	.byte	0x3f
	.zero		1


	//   ....[52]....
        /*0ac8*/ 	.word	0x0001eb00
        /*0acc*/ 	.word	0x00000086
        /*0ad0*/ 	.word	0x00000000
        /*0ad4*/ 	.short	0x0101
        /*0ad6*/ 	.byte	0x3f
	.zero		1


	//   ....[53]....
        /*0ad8*/ 	.word	0x0001f860
        /*0adc*/ 	.word	0x0000000d
        /*0ae0*/ 	.word	0x00030850
        /*0ae4*/ 	.short	0x010a
        /*0ae6*/ 	.byte	0x3f
	.zero		1


	//   ....[54]....
        /*0ae8*/ 	.word	0x0001f900
        /*0aec*/ 	.word	0x0000000d
        /*0af0*/ 	.word	0x00030850
        /*0af4*/ 	.short	0x010a
        /*0af6*/ 	.byte	0x3f
	.zero		1


	//   ....[55]....
        /*0af8*/ 	.word	0x0001fdd0
        /*0afc*/ 	.word	0x0000000b
        /*0b00*/ 	.word	0x00000000
        /*0b04*/ 	.short	0x0101
        /*0b06*/ 	.byte	0x3f
	.zero		1


	//   ....[56]....
        /*0b08*/ 	.word	0x000216a0
        /*0b0c*/ 	.word	0x00000000
        /*0b10*/ 	.word	0x00000000
        /*0b14*/ 	.short	0x0101
        /*0b16*/ 	.byte	0x3f
	.zero		1


	//   ....[57]....
        /*0b18*/ 	.word	0x000241d0
        /*0b1c*/ 	.word	0x0000000b
        /*0b20*/ 	.word	0x00030820
        /*0b24*/ 	.short	0x010a
        /*0b26*/ 	.byte	0x3f
	.zero		1


	//   ....[58]....
        /*0b28*/ 	.word	0x00024260
        /*0b2c*/ 	.word	0x00000007
        /*0b30*/ 	.word	0x000308a0
        /*0b34*/ 	.short	0x010a
        /*0b36*/ 	.byte	0x3f
	.zero		1


	//   ....[59]....
        /*0b38*/ 	.word	0x000244e0
        /*0b3c*/ 	.word	0x00000007
        /*0b40*/ 	.word	0x000308c0
        /*0b44*/ 	.short	0x010a
        /*0b46*/ 	.byte	0x3f
	.zero		1


	//   ....[60]....
        /*0b48*/ 	.word	0x00024850
        /*0b4c*/ 	.word	0x00000007
        /*0b50*/ 	.word	0x000308a0
        /*0b54*/ 	.short	0x010a
        /*0b56*/ 	.byte	0x3f
	.zero		1


	//   ....[61]....
        /*0b58*/ 	.word	0x00024ac0
        /*0b5c*/ 	.word	0x00000007
        /*0b60*/ 	.word	0x000308c0
        /*0b64*/ 	.short	0x010a
        /*0b66*/ 	.byte	0x3f
	.zero		1


	//   ....[62]....
        /*0b68*/ 	.word	0x00025d70
        /*0b6c*/ 	.word	0x00000007
        /*0b70*/ 	.word	0x00030840
        /*0b74*/ 	.short	0x010a
        /*0b76*/ 	.byte	0x3f
	.zero		1


	//   ....[63]....
        /*0b78*/ 	.word	0x00026310
        /*0b7c*/ 	.word	0x0000000a
        /*0b80*/ 	.word	0x00030820
        /*0b84*/ 	.short	0x010a
        /*0b86*/ 	.byte	0x3f
	.zero		1


	//   ....[64]....
        /*0b88*/ 	.word	0x00026640
        /*0b8c*/ 	.word	0x00000003
        /*0b90*/ 	.word	0x00030840
        /*0b94*/ 	.short	0x010a
        /*0b96*/ 	.byte	0x3f
	.zero		1


	//   ....[65]....
        /*0b98*/ 	.word	0x00026910
        /*0b9c*/ 	.word	0x00000003
        /*0ba0*/ 	.word	0x00030860
        /*0ba4*/ 	.short	0x010a
        /*0ba6*/ 	.byte	0x3f
	.zero		1


	//   ....[66]....
        /*0ba8*/ 	.word	0x00026f00
        /*0bac*/ 	.word	0x00000002
        /*0bb0*/ 	.word	0x00030840
        /*0bb4*/ 	.short	0x010a
        /*0bb6*/ 	.byte	0x3f
	.zero		1


	//   ....[67]....
        /*0bb8*/ 	.word	0x000271d0
        /*0bbc*/ 	.word	0x00000002
        /*0bc0*/ 	.word	0x00030860
        /*0bc4*/ 	.short	0x010a
        /*0bc6*/ 	.byte	0x3f
	.zero		1


	//   ....[68]....
        /*0bc8*/ 	.word	0x00027720
        /*0bcc*/ 	.word	0x00000002
        /*0bd0*/ 	.word	0x00030840
        /*0bd4*/ 	.short	0x010a
        /*0bd6*/ 	.byte	0x3f
	.zero		1


	//   ....[69]....
        /*0bd8*/ 	.word	0x000279f0
        /*0bdc*/ 	.word	0x00000002
        /*0be0*/ 	.word	0x00030860
        /*0be4*/ 	.short	0x010a
        /*0be6*/ 	.byte	0x3f
	.zero		1


	//   ....[70]....
        /*0be8*/ 	.word	0x00027ef0
        /*0bec*/ 	.word	0x00000003
        /*0bf0*/ 	.word	0x00030860
        /*0bf4*/ 	.short	0x010a
        /*0bf6*/ 	.byte	0x3f
	.zero		1


	//   ....[71]....
        /*0bf8*/ 	.word	0x00029020
        /*0bfc*/ 	.word	0x00000000
        /*0c00*/ 	.word	0x00030820
        /*0c04*/ 	.short	0x010a
        /*0c06*/ 	.byte	0x3f
	.zero		1


	//   ....[72]....
        /*0c08*/ 	.word	0x000291b0
        /*0c0c*/ 	.word	0x00000006
        /*0c10*/ 	.word	0x00000000
        /*0c14*/ 	.short	0x010a
        /*0c16*/ 	.byte	0x3f
	.zero		1


	//   ....[73]....
        /*0c18*/ 	.word	0x00029220
        /*0c1c*/ 	.word	0x00000007
        /*0c20*/ 	.word	0x00000000
        /*0c24*/ 	.short	0x010a
        /*0c26*/ 	.byte	0x3f
	.zero		1


	//   ....[74]....
        /*0c28*/ 	.word	0x00029280
        /*0c2c*/ 	.word	0x00000004
        /*0c30*/ 	.word	0x00000000
        /*0c34*/ 	.short	0x010a
        /*0c36*/ 	.byte	0x3f
	.zero		1


	//   ....[75]....
        /*0c38*/ 	.word	0x000292b0
        /*0c3c*/ 	.word	0x00000003
        /*0c40*/ 	.word	0x00000000
        /*0c44*/ 	.short	0x010a
        /*0c46*/ 	.byte	0x3f
	.zero		1


	//   ....[76]....
        /*0c48*/ 	.word	0x00029310
        /*0c4c*/ 	.word	0x00000059
        /*0c50*/ 	.word	0x00030890
        /*0c54*/ 	.short	0x010a
        /*0c56*/ 	.byte	0x3f
	.zero		1


	//   ....[77]....
        /*0c58*/ 	.word	0x00029360
        /*0c5c*/ 	.word	0x00000059
        /*0c60*/ 	.word	0x00030890
        /*0c64*/ 	.short	0x010a
        /*0c66*/ 	.byte	0x3f
	.zero		1


	//   ....[78]....
        /*0c68*/ 	.word	0x000293b0
        /*0c6c*/ 	.word	0x00000059
        /*0c70*/ 	.word	0x00030890
        /*0c74*/ 	.short	0x010a
        /*0c76*/ 	.byte	0x3f
	.zero		1


	//   ....[79]....
        /*0c78*/ 	.word	0x00029400
        /*0c7c*/ 	.word	0x00000059
        /*0c80*/ 	.word	0x000308b0
        /*0c84*/ 	.short	0x010a
        /*0c86*/ 	.byte	0x3f
	.zero		1


	//   ....[80]....
        /*0c88*/ 	.word	0x00029950
        /*0c8c*/ 	.word	0x00000011
        /*0c90*/ 	.word	0x00030800
        /*0c94*/ 	.short	0x010a
        /*0c96*/ 	.byte	0x3f
	.zero		1


	//   ....[81]....
        /*0c98*/ 	.word	0x00029ea0
        /*0c9c*/ 	.word	0x00000011
        /*0ca0*/ 	.word	0x00030800
        /*0ca4*/ 	.short	0x010a
        /*0ca6*/ 	.byte	0x3f
	.zero		1


	//   ....[82]....
        /*0ca8*/ 	.word	0x00029ef0
        /*0cac*/ 	.word	0x00000002
        /*0cb0*/ 	.word	0x00030830
        /*0cb4*/ 	.short	0x010a
        /*0cb6*/ 	.byte	0x3f
	.zero		1


	//   ....[83]....
        /*0cb8*/ 	.word	0x00029f40
        /*0cbc*/ 	.word	0x00000007
        /*0cc0*/ 	.word	0x00030830
        /*0cc4*/ 	.short	0x010a
        /*0cc6*/ 	.byte	0x3f
	.zero		1


	//   ....[84]....
        /*0cc8*/ 	.word	0x00029f90
        /*0ccc*/ 	.word	0x0000000e
        /*0cd0*/ 	.word	0x00030850
        /*0cd4*/ 	.short	0x010a
        /*0cd6*/ 	.byte	0x3f
	.zero		1


	//   ....[85]....
        /*0cd8*/ 	.word	0x00029fe0
        /*0cdc*/ 	.word	0x00000003
        /*0ce0*/ 	.word	0x00030830
        /*0ce4*/ 	.short	0x010a
        /*0ce6*/ 	.byte	0x3f
	.zero		1


	//   ....[86]....
        /*0ce8*/ 	.word	0x0002a030
        /*0cec*/ 	.word	0x00000014
        /*0cf0*/ 	.word	0x00030850
        /*0cf4*/ 	.short	0x010a
        /*0cf6*/ 	.byte	0x3f
	.zero		1


	//   ....[87]....
        /*0cf8*/ 	.word	0x0002a080
        /*0cfc*/ 	.word	0x00000003
        /*0d00*/ 	.word	0x00030830
        /*0d04*/ 	.short	0x010a
        /*0d06*/ 	.byte	0x3f
	.zero		1


	//   ....[88]....
        /*0d08*/ 	.word	0x0002a0d0
        /*0d0c*/ 	.word	0x0000000e
        /*0d10*/ 	.word	0x00030850
        /*0d14*/ 	.short	0x010a
        /*0d16*/ 	.byte	0x3f
	.zero		1


	//   ....[89]....
        /*0d18*/ 	.word	0x0002a120
        /*0d1c*/ 	.word	0x0000000d
        /*0d20*/ 	.word	0x00030850
        /*0d24*/ 	.short	0x010a
        /*0d26*/ 	.byte	0x3f
	.zero		1


	//   ....[90]....
        /*0d28*/ 	.word	0x0002a2c0
        /*0d2c*/ 	.word	0x0000000b
        /*0d30*/ 	.word	0x00030820
        /*0d34*/ 	.short	0x010a
        /*0d36*/ 	.byte	0x3f
	.zero		1


	//   ....[91]....
        /*0d38*/ 	.word	0x0002a310
        /*0d3c*/ 	.word	0x00000007
        /*0d40*/ 	.word	0x000308a0
        /*0d44*/ 	.short	0x010a
        /*0d46*/ 	.byte	0x3f
	.zero		1


	//   ....[92]....
        /*0d48*/ 	.word	0x0002a360
        /*0d4c*/ 	.word	0x00000007
        /*0d50*/ 	.word	0x000308c0
        /*0d54*/ 	.short	0x010a
        /*0d56*/ 	.byte	0x3f
	.zero		1


	//   ....[93]....
        /*0d58*/ 	.word	0x0002a3b0
        /*0d5c*/ 	.word	0x00000007
        /*0d60*/ 	.word	0x000308a0
        /*0d64*/ 	.short	0x010a
        /*0d66*/ 	.byte	0x3f
	.zero		1


	//   ....[94]....
        /*0d68*/ 	.word	0x0002a400
        /*0d6c*/ 	.word	0x00000007
        /*0d70*/ 	.word	0x000308c0
        /*0d74*/ 	.short	0x010a
        /*0d76*/ 	.byte	0x3f
	.zero		1


	//   ....[95]....
        /*0d78*/ 	.word	0x0002a5a0
        /*0d7c*/ 	.word	0x00000007
        /*0d80*/ 	.word	0x00030840
        /*0d84*/ 	.short	0x010a
        /*0d86*/ 	.byte	0x3f
	.zero		1


	//   ....[96]....
        /*0d88*/ 	.word	0x0002a620
        /*0d8c*/ 	.word	0x00000003
        /*0d90*/ 	.word	0x00030820
        /*0d94*/ 	.short	0x010a
        /*0d96*/ 	.byte	0x3f
	.zero		1


	//   ....[97]....
        /*0d98*/ 	.word	0x0002a670
        /*0d9c*/ 	.word	0x00000003
        /*0da0*/ 	.word	0x00030840
        /*0da4*/ 	.short	0x010a
        /*0da6*/ 	.byte	0x3f
	.zero		1


	//   ....[98]....
        /*0da8*/ 	.word	0x0002a6c0
        /*0dac*/ 	.word	0x00000003
        /*0db0*/ 	.word	0x00030860
        /*0db4*/ 	.short	0x010a
        /*0db6*/ 	.byte	0x3f
	.zero		1


	//   ....[99]....
        /*0db8*/ 	.word	0x0002a710
        /*0dbc*/ 	.word	0x00000002
        /*0dc0*/ 	.word	0x00030840
        /*0dc4*/ 	.short	0x010a
        /*0dc6*/ 	.byte	0x3f
	.zero		1


	//   ....[100]....
        /*0dc8*/ 	.word	0x0002a760
        /*0dcc*/ 	.word	0x00000002
        /*0dd0*/ 	.word	0x00030860
        /*0dd4*/ 	.short	0x010a
        /*0dd6*/ 	.byte	0x3f
	.zero		1


	//   ....[101]....
        /*0dd8*/ 	.word	0x0002a7b0
        /*0ddc*/ 	.word	0x00000002
        /*0de0*/ 	.word	0x00030840
        /*0de4*/ 	.short	0x010a
        /*0de6*/ 	.byte	0x3f
	.zero		1


	//   ....[102]....
        /*0de8*/ 	.word	0x0002a800
        /*0dec*/ 	.word	0x00000002
        /*0df0*/ 	.word	0x00030860
        /*0df4*/ 	.short	0x010a
        /*0df6*/ 	.byte	0x3f
	.zero		1


	//   ....[103]....
        /*0df8*/ 	.word	0x0002a850
        /*0dfc*/ 	.word	0x00000003
        /*0e00*/ 	.word	0x00030860
        /*0e04*/ 	.short	0x010a
        /*0e06*/ 	.byte	0x3f
	.zero		1


	//   ....[104]....
        /*0e08*/ 	.word	0x0002b220
        /*0e0c*/ 	.word	0x00000000
        /*0e10*/ 	.word	0x00030820
        /*0e14*/ 	.short	0x010a
        /*0e16*/ 	.byte	0x3f
	.zero		1


	//   ....[105]....
        /*0e18*/ 	.word	0x0002b3c0
        /*0e1c*/ 	.word	0x00000006
        /*0e20*/ 	.word	0x00000000
        /*0e24*/ 	.short	0x010a
        /*0e26*/ 	.byte	0x3f
	.zero		1


	//   ....[106]....
        /*0e28*/ 	.word	0x0002b410
        /*0e2c*/ 	.word	0x00000007
        /*0e30*/ 	.word	0x00000000
        /*0e34*/ 	.short	0x010a
        /*0e36*/ 	.byte	0x3f
	.zero		1


	//   ....[107]....
        /*0e38*/ 	.word	0x0002b460
        /*0e3c*/ 	.word	0x00000004
        /*0e40*/ 	.word	0x00000000
        /*0e44*/ 	.short	0x010a
        /*0e46*/ 	.byte	0x3f
	.zero		1


	//----- nvinfo : EIATTR_NUM_MBARRIERS
	.align		4
.L_829:
        /*0e48*/ 	.byte	0x03, 0x38
        /*0e4a*/ 	.short	0x0016


	//----- nvinfo : EIATTR_EXIT_INSTR_OFFSETS
	.align		4
        /*0e4c*/ 	.byte	0x04, 0x1c
        /*0e4e*/ 	.short	(.L_831 - .L_830)


	//   ....[0]....
.L_830:
        /*0e50*/ 	.word	0x00029300


	//----- nvinfo : EIATTR_MAX_THREADS
	.align		4
.L_831:
        /*0e54*/ 	.byte	0x04, 0x05
        /*0e56*/ 	.short	(.L_833 - .L_832)
.L_832:
        /*0e58*/ 	.word	0x00000180
        /*0e5c*/ 	.word	0x00000001
        /*0e60*/ 	.word	0x00000001


	//----- nvinfo : EIATTR_CRS_STACK_SIZE
	.align		4
.L_833:
        /*0e64*/ 	.byte	0x04, 0x1e
        /*0e66*/ 	.short	(.L_835 - .L_834)
.L_834:
        /*0e68*/ 	.word	0x00000000


	//----- nvinfo : EIATTR_CBANK_PARAM_SIZE
	.align		4
.L_835:
        /*0e6c*/ 	.byte	0x03, 0x19
        /*0e6e*/ 	.short	0x0a70


	//----- nvinfo : EIATTR_PARAM_CBANK
	.align		4
        /*0e70*/ 	.byte	0x04, 0x0a
        /*0e72*/ 	.short	(.L_837 - .L_836)
	.align		4
.L_836:
        /*0e74*/ 	.word	index@(.nv.constant0._ZN7cutlass13device_kernelIN5flash11enable_sm90INS1_16FlashAttnFwdSm90INS1_25CollectiveMainloopFwdSm90ILi2EN4cute5tupleIJNS5_1CILi1EEES8_S8_EEENS6_IJNS7_ILi128EEENS7_ILi96EEENS7_ILi192EEEEEELi192ENS_6half_tEfNS_4arch4Sm90ELb0ELb1ELb1ELb1ELb0ELb1ELb0ELb1ELb1ELb0ELb0ELb0EEENS1_21CollectiveEpilogueFwdINS6_IJSA_SC_SB_EEES9_SE_SG_Li256ELb1ELb0ELb0ELb0EEENS1_36VarlenDynamicPersistentTileSchedulerILi128ELi96ELi256ELi32ELb0ELb0ELb1ELb1ELb0ELb1EEEEEEEEEvNT_6ParamsE)
        /*0e78*/ 	.short	0x0210
        /*0e7a*/ 	.short	0x0a70


	//----- nvinfo : EIATTR_SW_WAR
	.align		4
.L_837:
        /*0e7c*/ 	.byte	0x04, 0x36
        /*0e7e*/ 	.short	(.L_839 - .L_838)
.L_838:
        /*0e80*/ 	.word	0x00000008
.L_839:


//--------------------- .nv.info._ZN7cutlass13device_kernelIN5flash11enable_sm90INS1_16FlashAttnFwdSm90INS1_25CollectiveMainloopFwdSm90ILi2EN4cute5tupleIJNS5_1CILi1EEES8_S8_EEENS6_IJNS7_ILi128EEENS7_ILi112EEENS7_ILi192EEEEEELi192ENS_6half_tEfNS_4arch4Sm90ELb1ELb0ELb1ELb0ELb0ELb0ELb0ELb1ELb1ELb0ELb0ELb0EEENS1_21CollectiveEpilogueFwdINS6_IJSA_SC_SB_EEES9_SE_SG_Li256ELb0ELb0ELb0ELb0EEENS1_30DynamicPersistentTileSchedulerILi256ELi32ELb0ELb0ELb1EEEEEEEEEvNT_6ParamsE --------------------------
	.section	.nv.info._ZN7cutlass13device_kernelIN5flash11enable_sm90INS1_16FlashAttnFwdSm90INS1_25CollectiveMainloopFwdSm90ILi2EN4cute5tupleIJNS5_1CILi1EEES8_S8_EEENS6_IJNS7_ILi128EEENS7_ILi112EEENS7_ILi192EEEEEELi192ENS_6half_tEfNS_4arch4Sm90ELb1ELb0ELb1ELb0ELb0ELb0ELb0ELb1ELb1ELb0ELb0ELb0EEENS1_21CollectiveEpilogueFwdINS6_IJSA_SC_SB_EEES9_SE_SG_Li256ELb0ELb0ELb0ELb0EEENS1_30DynamicPersistentTileSchedulerILi256ELi32ELb0ELb0ELb1EEEEEEEEEvNT_6ParamsE,"",@"SHT_CUDA_INFO"
	.sectionflags	@""
	.align	4


	//----- nvinfo : EIATTR_CUDA_API_VERSION
	.align		4
        /*0000*/ 	.byte	0x04, 0x37
        /*0002*/ 	.short	(.L_841 - .L_840)
.L_840:
        /*0004*/ 	.word	0x00000082


	//----- nvinfo : EIATTR_KPARAM_INFO
	.align		4
.L_841:
        /*0008*/ 	.byte	0x04, 0x17
        /*000a*/ 	.short	(.L_843 - .L_842)
.L_842:
        /*000c*/ 	.word	0x00000000
        /*0010*/ 	.short	0x0000
        /*0012*/ 	.short	0x0070
        /*0014*/ 	.byte	0x00, 0xf0, 0x01, 0x2e


	//----- nvinfo : EIATTR_SPARSE_MMA_MASK
	.align		4
.L_843:
        /*0018*/ 	.byte	0x03, 0x50
        /*001a*/ 	.short	0x0000


	//----- nvinfo : EIATTR_MAXREG_COUNT
	.align		4
        /*001c*/ 	.byte	0x03, 0x1b
        /*001e*/ 	.short	0x00a8


	//----- nvinfo : EIATTR_NUM_BARRIERS
	.align		4
        /*0020*/ 	.byte	0x02, 0x4c
        /*0022*/ 	.byte	0x09
	.zero		1


	//----- nvinfo : EIATTR_EXTERNS
	.align		4
        /*0024*/ 	.byte	0x04, 0x0f
        /*0026*/ 	.short	(.L_845 - .L_844)


	//   ....[0]....
	.align		4
.L_844:
        /*0028*/ 	.word	index@(__assertfail)


	//----- nvinfo : EIATTR_ANNOTATIONS
	.align		4
.L_845:
        /*002c*/ 	.byte	0x04, 0x55
        /*002e*/ 	.short	(.L_847 - .L_846)


	//   ....[0]....
.L_846:
        /*0030*/ 	.word	0x00000001
        /*0034*/ 	.byte	0x40, 0x09, 0x00, 0x00, 0x01, 0x00, 0x00, 0x00, 0x10, 0x0a, 0x00, 0x00, 0x01, 0x00, 0x00, 0x00
        /*0044*/ 	.byte	0x50, 0x20, 0x01, 0x00, 0x01, 0x00, 0x00, 0x00, 0x00, 0x21, 0x01, 0x00, 0x01, 0x00, 0x00, 0x00
        /*0054*/ 	.byte	0x10, 0x21, 0x01, 0x00, 0x01, 0x00, 0x00, 0x00, 0x20, 0x21, 0x01, 0x00, 0x01, 0x00, 0x00, 0x00
        /*0064*/ 	.byte	0xf0, 0x30, 0x01, 0x00, 0x01, 0x00, 0x00, 0x00, 0x40, 0x33, 0x01, 0x00, 0x01, 0x00, 0x00, 0x00
        /*0074*/ 	.byte	0x90, 0x4a, 0x01, 0x00, 0x01, 0x00, 0x00, 0x00, 0x80, 0x4d, 0x01, 0x00, 0x01, 0x00, 0x00, 0x00
        /*0084*/ 	.byte	0x70, 0x4e, 0x01, 0x00, 0x01, 0x00, 0x00, 0x00, 0x10, 0x4f, 0x01, 0x00, 0x01, 0x00, 0x00, 0x00
        /*0094*/ 	.byte	0x50, 0x50, 0x01, 0x00


	//----- nvinfo : EIATTR_MERCURY_ISA_VERSION
	.align		4
.L_847:
        /*0098*/ 	.byte	0x03, 0x5f
        /*009a*/ 	.short	0x0101


	//----- nvinfo : EIATTR_INT_WARP_WIDE_INSTR_OFFSETS
	.align		4
        /*009c*/ 	.byte	0x04, 0x31
        /*009e*/ 	.short	(.L_849 - .L_848)


	//   ....[0]....
.L_848:
        /*00a0*/ 	.word	0x00000180


	//   ....[1]....
        /*00a4*/ 	.word	0x000001b0


	//   ....[2]....
        /*00a8*/ 	.word	0x00000240


	//   ....[3]....
        /*00ac*/ 	.word	0x000125c0


	//   ....[4]....
        /*00b0*/ 	.word	0x00012660


	//   ....[5]....
        /*00b4*/ 	.word	0x00012bd0


	//   ....[6]....
        /*00b8*/ 	.word	0x000149d0


	//   ....[7]....
        /*00bc*/ 	.word	0x00014a70


	//----- nvinfo : EIATTR_COOP_GROUP_MASK_REGIDS
	.align		4
.L_849:
        /*00c0*/ 	.byte	0x04, 0x29
        /*00c2*/ 	.short	(.L_851 - .L_850)


	//   ....[0]....
.L_850:
        /*00c4*/ 	.word	0xffffffff


	//   ....[1]....
        /*00c8*/ 	.word	0xffffffff


	//   ....[2]....
        /*00cc*/ 	.word	0xffffffff


	//   ....[3]....
        /*00d0*/ 	.word	0xffffffff


	//   ....[4]....
        /*00d4*/ 	.word	0xffffffff


	//   ....[5]....
        /*00d8*/ 	.word	0xffffffff


	//   ....[6]....
        /*00dc*/ 	.word	0xffffffff


	//   ....[7]....
        /*00e0*/ 	.word	0xffffffff


	//   ....[8]....
        /*00e4*/ 	.word	0xffffffff


	//   ....[9]....
        /*00e8*/ 	.word	0xffffffff


	//   ....[10]....
        /*00ec*/ 	.word	0xffffffff


	//   ....[11]....
        /*00f0*/ 	.word	0xffffffff


	//   ....[12]....
        /*00f4*/ 	.word	0xffffffff


	//   ....[13]....
        /*00f8*/ 	.word	0xffffffff


	//   ....[14]....
        /*00fc*/ 	.word	0xffffffff


	//   ....[15]....
        /*0100*/ 	.word	0xffffffff


	//   ....[16]....
        /*0104*/ 	.word	0xffffffff


	//   ....[17]....
        /*0108*/ 	.word	0xffffffff


	//   ....[18]....
        /*010c*/ 	.word	0xffffffff


	//   ....[19]....
        /*0110*/ 	.word	0xffffffff


	//   ....[20]....
        /*0114*/ 	.word	0xffffffff


	//   ....[21]....
        /*0118*/ 	.word	0xffffffff


	//   ....[22]....
        /*011c*/ 	.word	0xffffffff


	//   ....[23]....
        /*0120*/ 	.word	0xffffffff


	//   ....[24]....
        /*0124*/ 	.word	0xffffffff


	//   ....[25]....
        /*0128*/ 	.word	0xffffffff


	//   ....[26]....
        /*012c*/ 	.word	0xffffffff


	//   ....[27]....
        /*0130*/ 	.word	0xffffffff


	//   ....[28]....
        /*0134*/ 	.word	0x0500000f


	//   ....[29]....
        /*0138*/ 	.word	0x0500000f


	//----- nvinfo : EIATTR_COOP_GROUP_INSTR_OFFSETS
	.align		4
.L_851:
        /*013c*/ 	.byte	0x04, 0x28
        /*013e*/ 	.short	(.L_853 - .L_852)


	//   ....[0]....
.L_852:
        /*0140*/ 	.word	0x00000060


	//   ....[1]....
        /*0144*/ 	.word	0x00000190


	//   ....[2]....
        /*0148*/ 	.word	0x00000250


	//   ....[3]....
        /*014c*/ 	.word	0x000003c0


	//   ....[4]....
        /*0150*/ 	.word	0x00000520


	//   ....[5]....
        /*0154*/ 	.word	0x00000640


	//   ....[6]....
        /*0158*/ 	.word	0x000007a0


	//   ....[7]....
        /*015c*/ 	.word	0x00001530


	//   ....[8]....
        /*0160*/ 	.word	0x00004ca0


	//   ....[9]....
        /*0164*/ 	.word	0x00004d90


	//   ....[10]....
        /*0168*/ 	.word	0x000055d0


	//   ....[11]....
        /*016c*/ 	.word	0x00005650


	//   ....[12]....
        /*0170*/ 	.word	0x00009ec0


	//   ....[13]....
        /*0174*/ 	.word	0x0000a000


	//   ....[14]....
        /*0178*/ 	.word	0x0000a740


	//   ....[15]....
        /*017c*/ 	.word	0x0000a7b0


	//   ....[16]....
        /*0180*/ 	.word	0x0000e890


	//   ....[17]....
        /*0184*/ 	.word	0x0000e8e0


	//   ....[18]....
        /*0188*/ 	.word	0x0000e9c0


	//   ....[19]....
        /*018c*/ 	.word	0x0000ec80


	//   ....[20]....
        /*0190*/ 	.word	0x0000fe80


	//   ....[21]....
        /*0194*/ 	.word	0x0000fec0


	//   ....[22]....
        /*0198*/ 	.word	0x0000ffb0


	//   ....[23]....
        /*019c*/ 	.word	0x0000ffc0


	//   ....[24]....
        /*01a0*/ 	.word	0x00011400


	//   ....[25]....
        /*01a4*/ 	.word	0x00012010


	//   ....[26]....
        /*01a8*/ 	.word	0x00014e10


	//   ....[27]....
        /*01ac*/ 	.word	0x00014ff0


	//   ....[28]....
        /*01b0*/ 	.word	0x00015560


	//   ....[29]....
        /*01b4*/ 	.word	0x00015930


	//----- nvinfo : EIATTR_REG_RECONFIG
	.align		4
.L_853:
        /*01b8*/ 	.byte	0x01, 0x54
	.zero		2


	//----- nvinfo : EIATTR_SYSCALL_OFFSETS
	.align		4
        /*01bc*/ 	.byte	0x04, 0x46
        /*01be*/ 	.short	(.L_855 - .L_854)


	//   ....[0]....
.L_854:
        /*01c0*/ 	.word	0x000016e0


	//   ....[1]....
        /*01c4*/ 	.word	0x000127e0


	//   ....[2]....
        /*01c8*/ 	.word	0x00012910


	//   ....[3]....
        /*01cc*/ 	.word	0x00012a10


	//----- nvinfo : EIATTR_MBARRIER_INSTR_OFFSETS
	.align		4
.L_855:
        /*01d0*/ 	.byte	0x04, 0x39
        /*01d2*/ 	.short	(.L_857 - .L_856)


	//   ....[0]....
.L_856:
        /*01d4*/ 	.word	0x00000270
        /*01d8*/ 	.word	0x000000ff
        /*01dc*/ 	.word	0x00036800
        /*01e0*/ 	.short	0x0100
        /*01e2*/ 	.byte	0x06
	.zero		1


	//   ....[1]....
        /*01e4*/ 	.word	0x00000280
        /*01e8*/ 	.word	0x000000ff
        /*01ec*/ 	.word	0x00036820
        /*01f0*/ 	.short	0x0100
        /*01f2*/ 	.byte	0x06
	.zero		1


	//   ....[2]....
        /*01f4*/ 	.word	0x00000370
        /*01f8*/ 	.word	0x000000ff
        /*01fc*/ 	.word	0x00036830
        /*0200*/ 	.short	0x0100
        /*0202*/ 	.byte	0x08
	.zero		1


	//   ....[3]....
        /*0204*/ 	.word	0x00000380
        /*0208*/ 	.word	0x000000ff
        /*020c*/ 	.word	0x00036840
        /*0210*/ 	.short	0x0100
        /*0212*/ 	.byte	0x08
	.zero		1


	//   ....[4]....
        /*0214*/ 	.word	0x00000390
        /*0218*/ 	.word	0x000000ff
        /*021c*/ 	.word	0x00036838
        /*0220*/ 	.short	0x0100
        /*0222*/ 	.byte	0x08
	.zero		1


	//   ....[5]....
        /*0224*/ 	.word	0x000003a0
        /*0228*/ 	.word	0x000000ff
        /*022c*/ 	.word	0x00036848
        /*0230*/ 	.short	0x0100
        /*0232*/ 	.byte	0x08
	.zero		1


	//   ....[6]....
        /*0234*/ 	.word	0x000004d0
        /*0238*/ 	.word	0x000000ff
        /*023c*/ 	.word	0x00036850
        /*0240*/ 	.short	0x0100
        /*0242*/ 	.byte	0x08
	.zero		1


	//   ....[7]....
        /*0244*/ 	.word	0x000004e0
        /*0248*/ 	.word	0x000000ff
        /*024c*/ 	.word	0x00036860
        /*0250*/ 	.short	0x0100
        /*0252*/ 	.byte	0x08
	.zero		1


	//   ....[8]....
        /*0254*/ 	.word	0x000004f0
        /*0258*/ 	.word	0x000000ff
        /*025c*/ 	.word	0x00036858
        /*0260*/ 	.short	0x0100
        /*0262*/ 	.byte	0x08
	.zero		1


	//   ....[9]....
        /*0264*/ 	.word	0x00000500
        /*0268*/ 	.word	0x000000ff
        /*026c*/ 	.word	0x00036868
        /*0270*/ 	.short	0x0100
        /*0272*/ 	.byte	0x08
	.zero		1


	//   ....[10]....
        /*0274*/ 	.word	0x000005f0
        /*0278*/ 	.word	0x000000ff
        /*027c*/ 	.word	0x00036870
        /*0280*/ 	.short	0x0100
        /*0282*/ 	.byte	0x06
	.zero		1


	//   ....[11]....
        /*0284*/ 	.word	0x00000600
        /*0288*/ 	.word	0x000000ff
        /*028c*/ 	.word	0x00036880
        /*0290*/ 	.short	0x0100
        /*0292*/ 	.byte	0x06
	.zero		1


	//   ....[12]....
        /*0294*/ 	.word	0x00000610
        /*0298*/ 	.word	0x000000ff
        /*029c*/ 	.word	0x00036878
        /*02a0*/ 	.short	0x0100
        /*02a2*/ 	.byte	0x06
	.zero		1


	//   ....[13]....
        /*02a4*/ 	.word	0x00000620
        /*02a8*/ 	.word	0x000000ff
        /*02ac*/ 	.word	0x00036888
        /*02b0*/ 	.short	0x0100
        /*02b2*/ 	.byte	0x06
	.zero		1


	//   ....[14]....
        /*02b4*/ 	.word	0x00000750
        /*02b8*/ 	.word	0x000000ff
        /*02bc*/ 	.word	0x00036890
        /*02c0*/ 	.short	0x0100
        /*02c2*/ 	.byte	0x08
	.zero		1


	//   ....[15]....
        /*02c4*/ 	.word	0x00000760
        /*02c8*/ 	.word	0x000000ff
        /*02cc*/ 	.word	0x000368a0
        /*02d0*/ 	.short	0x0100
        /*02d2*/ 	.byte	0x08
	.zero		1


	//   ....[16]....
        /*02d4*/ 	.word	0x00000770
        /*02d8*/ 	.word	0x000000ff
        /*02dc*/ 	.word	0x00036898
        /*02e0*/ 	.short	0x0100
        /*02e2*/ 	.byte	0x08
	.zero		1


	//   ....[17]....
        /*02e4*/ 	.word	0x00000780
        /*02e8*/ 	.word	0x000000ff
        /*02ec*/ 	.word	0x000368a8
        /*02f0*/ 	.short	0x0100
        /*02f2*/ 	.byte	0x08
	.zero		1


	//   ....[18]....
        /*02f4*/ 	.word	0x000008b0
        /*02f8*/ 	.word	0x000000ff
        /*02fc*/ 	.word	0x000368b0
        /*0300*/ 	.short	0x0100
        /*0302*/ 	.byte	0x08
	.zero		1


	//   ....[19]....
        /*0304*/ 	.word	0x000008c0
        /*0308*/ 	.word	0x000000ff
        /*030c*/ 	.word	0x000368c0
        /*0310*/ 	.short	0x0100
        /*0312*/ 	.byte	0x08
	.zero		1


	//   ....[20]....
        /*0314*/ 	.word	0x000008d0
        /*0318*/ 	.word	0x000000ff
        /*031c*/ 	.word	0x000368b8
        /*0320*/ 	.short	0x0100
        /*0322*/ 	.byte	0x08
	.zero		1


	//   ....[21]....
        /*0324*/ 	.word	0x000008e0
        /*0328*/ 	.word	0x000000ff
        /*032c*/ 	.word	0x000368c8
        /*0330*/ 	.short	0x0100
        /*0332*/ 	.byte	0x08
	.zero		1


	//   ....[22]....
        /*0334*/ 	.word	0x00001740
        /*0338*/ 	.word	0x000000ff
        /*033c*/ 	.word	0x00036800
        /*0340*/ 	.short	0x010a
        /*0342*/ 	.byte	0x3d
	.zero		1


	//   ....[23]....
        /*0344*/ 	.word	0x000017d0
        /*0348*/ 	.word	0x00000000
        /*034c*/ 	.word	0x00036830
        /*0350*/ 	.short	0x010a
        /*0352*/ 	.byte	0x3f
	.zero		1


	//   ....[24]....
        /*0354*/ 	.word	0x00001840
        /*0358*/ 	.word	0x00000000
        /*035c*/ 	.word	0x00036830
        /*0360*/ 	.short	0x010a
        /*0362*/ 	.byte	0x3f
	.zero		1


	//   ....[25]....
        /*0364*/ 	.word	0x00004b40
        /*0368*/ 	.word	0x00000000
        /*036c*/ 	.word	0x00000000
        /*0370*/ 	.short	0x0101
        /*0372*/ 	.byte	0x3f
	.zero		1


	//   ....[26]....
        /*0374*/ 	.word	0x00006810
        /*0378*/ 	.word	0x000000ff
        /*037c*/ 	.word	0x00036830
        /*0380*/ 	.short	0x010a
        /*0382*/ 	.byte	0x3c
	.zero		1


	//   ....[27]....
        /*0384*/ 	.word	0x00006850
        /*0388*/ 	.word	0x000000ff
        /*038c*/ 	.word	0x00036830
        /*0390*/ 	.short	0x010a
        /*0392*/ 	.byte	0x3c
	.zero		1


	//   ....[28]....
        /*0394*/ 	.word	0x00008f40
        /*0398*/ 	.word	0x000000ff
        /*039c*/ 	.word	0x00036850
        /*03a0*/ 	.short	0x010a
        /*03a2*/ 	.byte	0x0a
	.zero		1


	//   ....[29]....
        /*03a4*/ 	.word	0x00008f80
        /*03a8*/ 	.word	0x000000ff
        /*03ac*/ 	.word	0x00036850
        /*03b0*/ 	.short	0x010a
        /*03b2*/ 	.byte	0x0a
	.zero		1


	//   ....[30]....
        /*03b4*/ 	.word	0x0000aec0
        /*03b8*/ 	.word	0x00000003
        /*03bc*/ 	.word	0x00000000
        /*03c0*/ 	.short	0x0101
        /*03c2*/ 	.byte	0x3f
	.zero		1


	//   ....[31]....
        /*03c4*/ 	.word	0x0000af20
        /*03c8*/ 	.word	0x0000008b
        /*03cc*/ 	.word	0x00000000
        /*03d0*/ 	.short	0x0101
        /*03d2*/ 	.byte	0x3f
	.zero		1


	//   ....[32]....
        /*03d4*/ 	.word	0x0000b490
        /*03d8*/ 	.word	0x000000ff
        /*03dc*/ 	.word	0x00036830
        /*03e0*/ 	.short	0x010a
        /*03e2*/ 	.byte	0x06
	.zero		1


	//   ....[33]....
        /*03e4*/ 	.word	0x0000b4d0
        /*03e8*/ 	.word	0x000000ff
        /*03ec*/ 	.word	0x00036830
        /*03f0*/ 	.short	0x010a
        /*03f2*/ 	.byte	0x06
	.zero		1


	//   ....[34]....
        /*03f4*/ 	.word	0x0000dbb0
        /*03f8*/ 	.word	0x000000ff
        /*03fc*/ 	.word	0x00036850
        /*0400*/ 	.short	0x010a
        /*0402*/ 	.byte	0x07
	.zero		1


	//   ....[35]....
        /*0404*/ 	.word	0x0000dbf0
        /*0408*/ 	.word	0x000000ff
        /*040c*/ 	.word	0x00036850
        /*0410*/ 	.short	0x010a
        /*0412*/ 	.byte	0x07
	.zero		1


	//   ....[36]....
        /*0414*/ 	.word	0x0000f1c0
        /*0418*/ 	.word	0x00000086
        /*041c*/ 	.word	0x00000000
        /*0420*/ 	.short	0x0101
        /*0422*/ 	.byte	0x3f
	.zero		1


	//   ....[37]....
        /*0424*/ 	.word	0x0000f230
        /*0428*/ 	.word	0x00000086
        /*042c*/ 	.word	0x00000000
        /*0430*/ 	.short	0x0101
        /*0432*/ 	.byte	0x3f
	.zero		1


	//   ....[38]....
        /*0434*/ 	.word	0x0000fdf0
        /*0438*/ 	.word	0x000000ff
        /*043c*/ 	.word	0x00036850
        /*0440*/ 	.short	0x010a
        /*0442*/ 	.byte	0x05
	.zero		1


	//   ....[39]....
        /*0444*/ 	.word	0x0000fe30
        /*0448*/ 	.word	0x000000ff
        /*044c*/ 	.word	0x00036850
        /*0450*/ 	.short	0x010a
        /*0452*/ 	.byte	0x05
	.zero		1


	//   ....[40]....
        /*0454*/ 	.word	0x00010320
        /*0458*/ 	.word	0x00000005
        /*045c*/ 	.word	0x00000000
        /*0460*/ 	.short	0x0101
        /*0462*/ 	.byte	0x3f
	.zero		1


	//   ....[41]....
        /*0464*/ 	.word	0x000115f0
        /*0468*/ 	.word	0x000000ff
        /*046c*/ 	.word	0x00000000
        /*0470*/ 	.short	0x0101
        /*0472*/ 	.byte	0x05
	.zero		1


	//   ....[42]....
        /*0474*/ 	.word	0x00012e60
        /*0478*/ 	.word	0x00000008
        /*047c*/ 	.word	0x00036840
        /*0480*/ 	.short	0x010a
        /*0482*/ 	.byte	0x3f
	.zero		1


	//   ....[43]....
        /*0484*/ 	.word	0x00013380
        /*0488*/ 	.word	0x00000012
        /*048c*/ 	.word	0x00036820
        /*0490*/ 	.short	0x010a
        /*0492*/ 	.byte	0x3f
	.zero		1


	//   ....[44]....
        /*0494*/ 	.word	0x000135f0
        /*0498*/ 	.word	0x00000003
        /*049c*/ 	.word	0x00036840
        /*04a0*/ 	.short	0x010a
        /*04a2*/ 	.byte	0x3f
	.zero		1


	//   ....[45]....
        /*04a4*/ 	.word	0x00013880
        /*04a8*/ 	.word	0x00000003
        /*04ac*/ 	.word	0x00000060
        /*04b0*/ 	.short	0x010a
        /*04b2*/ 	.byte	0x3f
	.zero		1


	//   ....[46]....
        /*04b4*/ 	.word	0x00013d60
        /*04b8*/ 	.word	0x00000002
        /*04bc*/ 	.word	0x00036840
        /*04c0*/ 	.short	0x010a
        /*04c2*/ 	.byte	0x3f
	.zero		1


	//   ....[47]....
        /*04c4*/ 	.word	0x00013ff0
        /*04c8*/ 	.word	0x00000002
        /*04cc*/ 	.word	0x00000060
        /*04d0*/ 	.short	0x010a
        /*04d2*/ 	.byte	0x3f
	.zero		1


	//   ....[48]....
        /*04d4*/ 	.word	0x00014440
        /*04d8*/ 	.word	0x00000002
        /*04dc*/ 	.word	0x00036840
        /*04e0*/ 	.short	0x010a
        /*04e2*/ 	.byte	0x3f
	.zero		1


	//   ....[49]....
        /*04e4*/ 	.word	0x000146f0
        /*04e8*/ 	.word	0x00000002
        /*04ec*/ 	.word	0x00000060
        /*04f0*/ 	.short	0x010a
        /*04f2*/ 	.byte	0x3f
	.zero		1


	//   ....[50]....
        /*04f4*/ 	.word	0x00014b20
        /*04f8*/ 	.word	0x00000003
        /*04fc*/ 	.word	0x00036860
        /*0500*/ 	.short	0x010a
        /*0502*/ 	.byte	0x3f
	.zero		1


	//   ....[51]....
        /*0504*/ 	.word	0x00014fa0
        /*0508*/ 	.word	0x00000007
        /*050c*/ 	.word	0x00036820
        /*0510*/ 	.short	0x010a
        /*0512*/ 	.byte	0x3f
	.zero		1


	//   ....[52]....
        /*0514*/ 	.word	0x000150f0
        /*0518*/ 	.word	0x00000005
        /*051c*/ 	.word	0x00000000
        /*0520*/ 	.short	0x010a
        /*0522*/ 	.byte	0x3f
	.zero		1


	//   ....[53]....
        /*0524*/ 	.word	0x00015160
        /*0528*/ 	.word	0x00000003
        /*052c*/ 	.word	0x00000000
        /*0530*/ 	.short	0x010a
        /*0532*/ 	.byte	0x3f
	.zero		1


	//   ....[54]....
        /*0534*/ 	.word	0x000151c0
        /*0538*/ 	.word	0x00000005
        /*053c*/ 	.word	0x00000000
        /*0540*/ 	.short	0x010a
        /*0542*/ 	.byte	0x3f
	.zero		1


	//   ....[55]....
        /*0544*/ 	.word	0x000151f0
        /*0548*/ 	.word	0x00000003
        /*054c*/ 	.word	0x00000000
        /*0550*/ 	.short	0x010a
        /*0552*/ 	.byte	0x3f
	.zero		1


	//   ....[56]....
        /*0554*/ 	.word	0x00015260
        /*0558*/ 	.word	0x00000003
        /*055c*/ 	.word	0x00036800
        /*0560*/ 	.short	0x010a
        /*0562*/ 	.byte	0x3f
	.zero		1


	//   ....[57]....
        /*0564*/ 	.word	0x000152b0
        /*0568*/ 	.word	0x00000000
        /*056c*/ 	.word	0x00036830
        /*0570*/ 	.short	0x010a
        /*0572*/ 	.byte	0x3f
	.zero		1


	//   ....[58]....
        /*0574*/ 	.word	0x00015310
        /*0578*/ 	.word	0x00000009
        /*057c*/ 	.word	0x00036830
        /*0580*/ 	.short	0x010a
        /*0582*/ 	.byte	0x3f
	.zero		1


	//   ....[59]....
        /*0584*/ 	.word	0x00015370
        /*0588*/ 	.word	0x00000009
        /*058c*/ 	.word	0x00036850
        /*0590*/ 	.short	0x010a
        /*0592*/ 	.byte	0x3f
	.zero		1


	//   ....[60]....
        /*0594*/ 	.word	0x000153d0
        /*0598*/ 	.word	0x00000009
        /*059c*/ 	.word	0x00036830
        /*05a0*/ 	.short	0x010a
        /*05a2*/ 	.byte	0x3f
	.zero		1


	//   ....[61]....
        /*05a4*/ 	.word	0x00015430
        /*05a8*/ 	.word	0x00000009
        /*05ac*/ 	.word	0x00036850
        /*05b0*/ 	.short	0x010a
        /*05b2*/ 	.byte	0x3f
	.zero		1


	//   ....[62]....
        /*05b4*/ 	.word	0x00015490
        /*05b8*/ 	.word	0x00000005
        /*05bc*/ 	.word	0x00036850
        /*05c0*/ 	.short	0x010a
        /*05c2*/ 	.byte	0x3f
	.zero		1


	//   ....[63]....
        /*05c4*/ 	.word	0x00015610
        /*05c8*/ 	.word	0x00000008
        /*05cc*/ 	.word	0x00036840
        /*05d0*/ 	.short	0x010a
        /*05d2*/ 	.byte	0x3f
	.zero		1


	//   ....[64]....
        /*05d4*/ 	.word	0x00015660
        /*05d8*/ 	.word	0x00000012
        /*05dc*/ 	.word	0x00036820
        /*05e0*/ 	.short	0x010a
        /*05e2*/ 	.byte	0x3f
	.zero		1


	//   ....[65]....
        /*05e4*/ 	.word	0x000156b0
        /*05e8*/ 	.word	0x00000003
        /*05ec*/ 	.word	0x00036840
        /*05f0*/ 	.short	0x010a
        /*05f2*/ 	.byte	0x3f
	.zero		1


	//   ....[66]....
        /*05f4*/ 	.word	0x00015700
        /*05f8*/ 	.word	0x00000003
        /*05fc*/ 	.word	0x00000060
        /*0600*/ 	.short	0x010a
        /*0602*/ 	.byte	0x3f
	.zero		1


	//   ....[67]....
        /*0604*/ 	.word	0x00015750
        /*0608*/ 	.word	0x00000002
        /*060c*/ 	.word	0x00036840
        /*0610*/ 	.short	0x010a
        /*0612*/ 	.byte	0x3f
	.zero		1


	//   ....[68]....
        /*0614*/ 	.word	0x000157a0
        /*0618*/ 	.word	0x00000002
        /*061c*/ 	.word	0x00000060
        /*0620*/ 	.short	0x010a
        /*0622*/ 	.byte	0x3f
	.zero		1


	//   ....[69]....
        /*0624*/ 	.word	0x000157f0
        /*0628*/ 	.word	0x00000002
        /*062c*/ 	.word	0x00036840
        /*0630*/ 	.short	0x010a
        /*0632*/ 	.byte	0x3f
	.zero		1


	//   ....[70]....
        /*0634*/ 	.word	0x00015840
        /*0638*/ 	.word	0x00000002
        /*063c*/ 	.word	0x00000060
        /*0640*/ 	.short	0x010a
        /*0642*/ 	.byte	0x3f
	.zero		1


	//   ....[71]....
        /*0644*/ 	.word	0x00015890
        /*0648*/ 	.word	0x00000003
        /*064c*/ 	.word	0x00036860
        /*0650*/ 	.short	0x010a
        /*0652*/ 	.byte	0x3f
	.zero		1


	//   ....[72]....
        /*0654*/ 	.word	0x00015970
        /*0658*/ 	.word	0x00000007
        /*065c*/ 	.word	0x00036820
        /*0660*/ 	.short	0x010a
        /*0662*/ 	.byte	0x3f
	.zero		1


	//   ....[73]....
        /*0664*/ 	.word	0x000159c0
        /*0668*/ 	.word	0x00000005
        /*066c*/ 	.word	0x00000000
        /*0670*/ 	.short	0x010a
        /*0672*/ 	.byte	0x3f
	.zero		1


	//   ....[74]....
        /*0674*/ 	.word	0x00015a10
        /*0678*/ 	.word	0x00000003
        /*067c*/ 	.word	0x00000000
        /*0680*/ 	.short	0x010a
        /*0682*/ 	.byte	0x3f
	.zero		1


	//   ....[75]....
        /*0684*/ 	.word	0x00015a60
        /*0688*/ 	.word	0x00000005
        /*068c*/ 	.word	0x00000000
        /*0690*/ 	.short	0x010a
        /*0692*/ 	.byte	0x3f
	.zero		1


	//----- nvinfo : EIATTR_NUM_MBARRIERS
	.align		4
.L_857:
        /*0694*/ 	.byte	0x03, 0x38
        /*0696*/ 	.short	0x0016


	//----- nvinfo : EIATTR_EXIT_INSTR_OFFSETS
	.align		4
        /*0698*/ 	.byte	0x04, 0x1c
        /*069a*/ 	.short	(.L_859 - .L_858)


	//   ....[0]....
.L_858:
        /*069c*/ 	.word	0x00000a00


	//   ....[1]....
        /*06a0*/ 	.word	0x00011fd0


	//   ....[2]....
        /*06a4*/ 	.word	0x00012030


	//   ....[3]....
        /*06a8*/ 	.word	0x00015010


	//   ....[4]....
        /*06ac*/ 	.word	0x00015240


	//----- nvinfo : EIATTR_MAX_THREADS
	.align		4
.L_859:
        /*06b0*/ 	.byte	0x04, 0x05
        /*06b2*/ 	.short	(.L_861 - .L_860)
.L_860:
        /*06b4*/ 	.word	0x00000180
        /*06b8*/ 	.word	0x00000001
        /*06bc*/ 	.word	0x00000001


	//----- nvinfo : EIATTR_CRS_STACK_SIZE
	.align		4
.L_861:
        /*06c0*/ 	.byte	0x04, 0x1e
        /*06c2*/ 	.short	(.L_863 - .L_862)
.L_862:
        /*06c4*/ 	.word	0x00000000


	//----- nvinfo : EIATTR_CBANK_PARAM_SIZE
	.align		4
.L_863:
        /*06c8*/ 	.byte	0x03, 0x19
        /*06ca*/ 	.short	0x0bf0


	//----- nvinfo : EIATTR_PARAM_CBANK
	.align		4
        /*06cc*/ 	.byte	0x04, 0x0a
        /*06ce*/ 	.short	(.L_865 - .L_864)
	.align		4
.L_864:
        /*06d0*/ 	.word	index@(.nv.constant0._ZN7cutlass13device_kernelIN5flash11enable_sm90INS1_16FlashAttnFwdSm90INS1_25CollectiveMainloopFwdSm90ILi2EN4cute5tupleIJNS5_1CILi1EEES8_S8_EEENS6_IJNS7_ILi128EEENS7_ILi112EEENS7_ILi192EEEEEELi192ENS_6half_tEfNS_4arch4Sm90ELb1ELb0ELb1ELb0ELb0ELb0ELb0ELb1ELb1ELb0ELb0ELb0EEENS1_21CollectiveEpilogueFwdINS6_IJSA_SC_SB_EEES9_SE_SG_Li256ELb0ELb0ELb0ELb0EEENS1_30DynamicPersistentTileSchedulerILi256ELi32ELb0ELb0ELb1EEEEEEEEEvNT_6ParamsE)
        /*06d4*/ 	.short	0x0210
        /*06d6*/ 	.short	0x0bf0


	//----- nvinfo : EIATTR_SW_WAR
	.align		4
.L_865:
        /*06d8*/ 	.byte	0x04, 0x36
        /*06da*/ 	.short	(.L_867 - .L_866)
.L_866:
        /*06dc*/ 	.word	0x00000008
.L_867:


//--------------------- .nv.info._ZN7cutlass13device_kernelIN5flash11enable_sm90INS1_16FlashAttnFwdSm90INS1_25CollectiveMainloopFwdSm90ILi2EN4cute5tupleIJNS5_1CILi1EEES8_S8_EEENS6_IJNS7_ILi128EEENS7_ILi112EEENS7_ILi192EEEEEELi192ENS_6half_tEfNS_4arch4Sm90ELb1ELb0ELb1ELb1ELb0ELb0ELb0ELb1ELb1ELb0ELb0ELb0EEENS1_21CollectiveEpilogueFwdINS6_IJSA_SC_SB_EEES9_SE_SG_Li256ELb1ELb0ELb0ELb0EEENS1_36VarlenDynamicPersistentTileSchedulerILi128ELi112ELi256ELi32ELb0ELb0ELb1ELb1ELb1ELb1EEEEEEEEEvNT_6ParamsE --------------------------
	.section	.nv.info._ZN7cutlass13device_kernelIN5flash11enable_sm90INS1_16FlashAttnFwdSm90INS1_25CollectiveMainloopFwdSm90ILi2EN4cute5tupleIJNS5_1CILi1EEES8_S8_EEENS6_IJNS7_ILi128EEENS7_ILi112EEENS7_ILi192EEEEEELi192ENS_6half_tEfNS_4arch4Sm90ELb1ELb0ELb1ELb1ELb0ELb0ELb0ELb1ELb1ELb0ELb0ELb0EEENS1_21CollectiveEpilogueFwdINS6_IJSA_SC_SB_EEES9_SE_SG_Li256ELb1ELb0ELb0ELb0EEENS1_36VarlenDynamicPersistentTileSchedulerILi128ELi112ELi256ELi32ELb0ELb0ELb1ELb1ELb1ELb1EEEEEEEEEvNT_6ParamsE,"",@"SHT_CUDA_INFO"
	.sectionflags	@""
	.align	4


	//----- nvinfo : EIATTR_CUDA_API_VERSION
	.align		4
        /*0000*/ 	.byte	0x04, 0x37
        /*0002*/ 	.short	(.L_869 - .L_868)
.L_868:
        /*0004*/ 	.word	0x00000082


	//----- nvinfo : EIATTR_KPARAM_INFO
	.align		4
.L_869:
        /*0008*/ 	.byte	0x04, 0x17
        /*000a*/ 	.short	(.L_871 - .L_870)
.L_870:
        /*000c*/ 	.word	0x00000000
        /*0010*/ 	.short	0x0000
        /*0012*/ 	.short	0x0070
        /*0014*/ 	.byte	0x00, 0xf0, 0x01, 0x28


	//----- nvinfo : EIATTR_SPARSE_MMA_MASK
	.align		4
.L_871:
        /*0018*/ 	.byte	0x03, 0x50
        /*001a*/ 	.short	0x0000


	//----- nvinfo : EIATTR_MAXREG_COUNT
	.align		4
        /*001c*/ 	.byte	0x03, 0x1b
        /*001e*/ 	.short	0x00a8


	//----- nvinfo : EIATTR_NUM_BARRIERS
	.align		4
        /*0020*/ 	.byte	0x02, 0x4c
        /*0022*/ 	.byte	0x09
	.zero		1


	//----- nvinfo : EIATTR_EXTERNS
	.align		4
        /*0024*/ 	.byte	0x04, 0x0f
        /*0026*/ 	.short	(.L_873 - .L_872)


	//   ....[0]....
	.align		4
.L_872:
        /*0028*/ 	.word	index@(__assertfail)


	//----- nvinfo : EIATTR_ANNOTATIONS
	.align		4
.L_873:
        /*002c*/ 	.byte	0x04, 0x55
        /*002e*/ 	.short	(.L_875 - .L_874)


	//   ....[0]....
.L_874:
        /* <DEDUP_REMOVED lines=33> */


	//----- nvinfo : EIATTR_MERCURY_ISA_VERSION
	.align		4
.L_875:
        /*0230*/ 	.byte	0x03, 0x5f
        /*0232*/ 	.short	0x0101


	//----- nvinfo : EIATTR_UNUSED_LOAD_BYTE_OFFSET
	.align		4
        /*0234*/ 	.byte	0x04, 0x44
        /*0236*/ 	.short	(.L_877 - .L_876)


	//   ....[0]....
.L_876:
        /*0238*/ 	.word	0x00000a40
        /*023c*/ 	.word	0x0000fff0


	//   ....[1]....
        /*0240*/ 	.word	0x00010790
        /*0244*/ 	.word	0x0000fff0


	//----- nvinfo : EIATTR_INT_WARP_WIDE_INSTR_OFFSETS
	.align		4
.L_877:
        /*0248*/ 	.byte	0x04, 0x31
        /*024a*/ 	.short	(.L_879 - .L_878)


	//   ....[0]....
.L_878:
        /*024c*/ 	.word	0x00000160


	//   ....[1]....
        /*0250*/ 	.word	0x000001a0


	//   ....[2]....
        /*0254*/ 	.word	0x00000210


	//   ....[3]....
        /*0258*/ 	.word	0x000141a0


	//   ....[4]....
        /*025c*/ 	.word	0x00014240


	//   ....[5]....
        /*0260*/ 	.word	0x000146d0


	//   ....[6]....
        /*0264*/ 	.word	0x00014700


	//   ....[7]....
        /*0268*/ 	.word	0x00014910


	//   ....[8]....
        /*026c*/ 	.word	0x00014a00


	//   ....[9]....
        /*0270*/ 	.word	0x00016e00


	//   ....[10]....
        /*0274*/ 	.word	0x00016ea0


	//----- nvinfo : EIATTR_COOP_GROUP_MASK_REGIDS
	.align		4
.L_879:
        /*0278*/ 	.byte	0x04, 0x29
        /*027a*/ 	.short	(.L_881 - .L_880)


	//   ....[0]....
.L_880:
        /*027c*/ 	.word	0xffffffff


	//   ....[1]....
        /*0280*/ 	.word	0xffffffff


	//   ....[2]....
        /*0284*/ 	.word	0xffffffff


	//   ....[3]....
        /*0288*/ 	.word	0xffffffff


	//   ....[4]....
        /*028c*/ 	.word	0xffffffff


	//   ....[5]....
        /*0290*/ 	.word	0xffffffff


	//   ....[6]....
        /*0294*/ 	.word	0xffffffff


	//   ....[7]....
        /*0298*/ 	.word	0xffffffff


	//   ....[8]....
        /*029c*/ 	.word	0xffffffff


	//   ....[9]....
        /*02a0*/ 	.word	0xffffffff


	//   ....[10]....
        /*02a4*/ 	.word	0xffffffff


	//   ....[11]....
        /*02a8*/ 	.word	0xffffffff


	//   ....[12]....
        /*02ac*/ 	.word	0xffffffff


	//   ....[13]....
        /*02b0*/ 	.word	0xffffffff


	//   ....[14]....
        /*02b4*/ 	.word	0xffffffff


	//   ....[15]....
        /*02b8*/ 	.word	0xffffffff


	//   ....[16]....
        /*02bc*/ 	.word	0xffffffff


	//   ....[17]....
        /*02c0*/ 	.word	0xffffffff


	//   ....[18]....
        /*02c4*/ 	.word	0xffffffff


	//   ....[19]....
        /*02c8*/ 	.word	0xffffffff


	//   ....[20]....
        /*02cc*/ 	.word	0xffffffff


	//   ....[21]....
        /*02d0*/ 	.word	0xffffffff


	//   ....[22]....
        /*02d4*/ 	.word	0xffffffff


	//   ....[23]....
        /*02d8*/ 	.word	0xffffffff


	//   ....[24]....
        /*02dc*/ 	.word	0xffffffff


	//   ....[25]....
        /*02e0*/ 	.word	0xffffffff


	//   ....[26]....
        /*02e4*/ 	.word	0xffffffff


	//   ....[27]....
        /*02e8*/ 	.word	0xffffffff


	//   ....[28]....
        /*02ec*/ 	.word	0xffffffff


	//   ....[29]....
        /*02f0*/ 	.word	0xffffffff


	//   ....[30]....
        /*02f4*/ 	.word	0xffffffff


	//   ....[31]....
        /*02f8*/ 	.word	0xffffffff


	//   ....[32]....
        /*02fc*/ 	.word	0xffffffff


	//   ....[33]....
        /*0300*/ 	.word	0xffffffff


	//   ....[34]....
        /*0304*/ 	.word	0xffffffff


	//   ....[35]....
        /*0308*/ 	.word	0xffffffff


	//   ....[36]....
        /*030c*/ 	.word	0xffffffff


	//   ....[37]....
        /*0310*/ 	.word	0xffffffff


	//   ....[38]....
        /*0314*/ 	.word	0xffffffff


	//   ....[39]....
        /*0318*/ 	.word	0xffffffff


	//   ....[40]....
        /*031c*/ 	.word	0xffffffff


	//   ....[41]....
        /*0320*/ 	.word	0xffffffff


	//   ....[42]....
        /*0324*/ 	.word	0xffffffff


	//   ....[43]....
        /*0328*/ 	.word	0xffffffff


	//   ....[44]....
        /*032c*/ 	.word	0xffffffff


	//   ....[45]....
        /*0330*/ 	.word	0xffffffff


	//   ....[46]....
        /*0334*/ 	.word	0xffffffff


	//   ....[47]....
        /*0338*/ 	.word	0xffffffff


	//   ....[48]....
        /*033c*/ 	.word	0xffffffff


	//   ....[49]....
        /*0340*/ 	.word	0xffffffff


	//   ....[50]....
        /*0344*/ 	.word	0xffffffff


	//   ....[51]....
        /*0348*/ 	.word	0xffffffff


	//   ....[52]....
        /*034c*/ 	.word	0xffffffff


	//   ....[53]....
        /*0350*/ 	.word	0xffffffff


	//   ....[54]....
        /*0354*/ 	.word	0xffffffff


	//   ....[55]....
        /*0358*/ 	.word	0xffffffff


	//   ....[56]....
        /*035c*/ 	.word	0xffffffff


	//   ....[57]....
        /*0360*/ 	.word	0xffffffff


	//   ....[58]....
        /*0364*/ 	.word	0x0500000f


	//   ....[59]....
        /*0368*/ 	.word	0x0500000f


	//   ....[60]....
        /*036c*/ 	.word	0x0500000f


	//   ....[61]....
        /*0370*/ 	.word	0x0500000f


	//   ....[62]....
        /*0374*/ 	.word	0x0500000f


	//   ....[63]....
        /*0378*/ 	.word	0x0500000f


	//   ....[64]....
        /*037c*/ 	.word	0x0500000f


	//   ....[65]....
        /*0380*/ 	.word	0x0500000f


	//   ....[66]....
        /*0384*/ 	.word	0x0500000f


	//   ....[67]....
        /*0388*/ 	.word	0x0500000f


	//   ....[68]....
        /*038c*/ 	.word	0x0500000f


	//   ....[69]....
        /*0390*/ 	.word	0x0500000f


	//   ....[70]....
        /*0394*/ 	.word	0x0500000f


	//   ....[71]....
        /*0398*/ 	.word	0x0500000f


	//   ....[72]....
        /*039c*/ 	.word	0x0500000f


	//   ....[73]....
        /*03a0*/ 	.word	0x0500000f


	//   ....[74]....
        /*03a4*/ 	.word	0x0500000f


	//   ....[75]....
        /*03a8*/ 	.word	0x0500000f


	//   ....[76]....
        /*03ac*/ 	.word	0x0500000f


	//----- nvinfo : EIATTR_COOP_GROUP_INSTR_OFFSETS
	.align		4
.L_881:
        /*03b0*/ 	.byte	0x04, 0x28
        /*03b2*/ 	.short	(.L_883 - .L_882)


	//   ....[0]....
.L_882:
        /*03b4*/ 	.word	0x00000060


	//   ....[1]....
        /*03b8*/ 	.word	0x00000170


	//   ....[2]....
        /*03bc*/ 	.word	0x000001c0


	//   ....[3]....
        /*03c0*/ 	.word	0x000003f0


	//   ....[4]....
        /*03c4*/ 	.word	0x00000550


	//   ....[5]....
        /*03c8*/ 	.word	0x00000670


	//   ....[6]....
        /*03cc*/ 	.word	0x000007d0


	//   ....[7]....
        /*03d0*/ 	.word	0x000017c0


	//   ....[8]....
        /*03d4*/ 	.word	0x00004ee0


	//   ....[9]....
        /*03d8*/ 	.word	0x00004fd0


	//   ....[10]....
        /*03dc*/ 	.word	0x00005910


	//   ....[11]....
        /*03e0*/ 	.word	0x00005990


	//   ....[12]....
        /*03e4*/ 	.word	0x00009ee0


	//   ....[13]....
        /*03e8*/ 	.word	0x0000a010


	//   ....[14]....
        /*03ec*/ 	.word	0x0000a7d0


	//   ....[15]....
        /*03f0*/ 	.word	0x0000a830


	//   ....[16]....
        /*03f4*/ 	.word	0x0000e510


	//   ....[17]....
        /*03f8*/ 	.word	0x0000e540


	//   ....[18]....
        /*03fc*/ 	.word	0x0000e950


	//   ....[19]....
        /*0400*/ 	.word	0x0000ea60


	//   ....[20]....
        /*0404*/ 	.word	0x0000fc90


	//   ....[21]....
        /*0408*/ 	.word	0x0000fcd0


	//   ....[22]....
        /*040c*/ 	.word	0x0000fdc0


	//   ....[23]....
        /*0410*/ 	.word	0x0000fde0


	//   ....[24]....
        /*0414*/ 	.word	0x00012f20


	//   ....[25]....
        /*0418*/ 	.word	0x000130b0


	//   ....[26]....
        /*041c*/ 	.word	0x000130e0


	//   ....[27]....
        /*0420*/ 	.word	0x00013120


	//   ....[28]....
        /*0424*/ 	.word	0x00013190


	//   ....[29]....
        /*0428*/ 	.word	0x000131f0


	//   ....[30]....
        /*042c*/ 	.word	0x00013230


	//   ....[31]....
        /*0430*/ 	.word	0x000133e0


	//   ....[32]....
        /*0434*/ 	.word	0x00013440


	//   ....[33]....
        /*0438*/ 	.word	0x00013480


	//   ....[34]....
        /*043c*/ 	.word	0x000134c0


	//   ....[35]....
        /*0440*/ 	.word	0x000134f0


	//   ....[36]....
        /*0444*/ 	.word	0x00013520


	//   ....[37]....
        /*0448*/ 	.word	0x000135c0


	//   ....[38]....
        /*044c*/ 	.word	0x00013620


	//   ....[39]....
        /*0450*/ 	.word	0x000136b0


	//   ....[40]....
        /*0454*/ 	.word	0x00017310


	//   ....[41]....
        /*0458*/ 	.word	0x00017320


	//   ....[42]....
        /*045c*/ 	.word	0x00017440


	//   ....[43]....
        /*0460*/ 	.word	0x000174a0


	//   ....[44]....
        /*0464*/ 	.word	0x000174e0


	//   ....[45]....
        /*0468*/ 	.word	0x00017520


	//   ....[46]....
        /*046c*/ 	.word	0x00017550


	//   ....[47]....
        /*0470*/ 	.word	0x00017580


	//   ....[48]....
        /*0474*/ 	.word	0x00017720


	//   ....[49]....
        /*0478*/ 	.word	0x00017780


	//   ....[50]....
        /*047c*/ 	.word	0x000177c0


	//   ....[51]....
        /*0480*/ 	.word	0x00017800


	//   ....[52]....
        /*0484*/ 	.word	0x00017830


	//   ....[53]....
        /*0488*/ 	.word	0x00017860


	//   ....[54]....
        /*048c*/ 	.word	0x00017920


	//   ....[55]....
        /*0490*/ 	.word	0x00017940


	//   ....[56]....
        /*0494*/ 	.word	0x000179b0


	//   ....[57]....
        /*0498*/ 	.word	0x00018050


	//   ....[58]....
        /*049c*/ 	.word	0x00018640


	//   ....[59]....
        /*04a0*/ 	.word	0x00018a60


	//   ....[60]....
        /*04a4*/ 	.word	0x00018af0


	//   ....[61]....
        /*04a8*/ 	.word	0x00018b90


	//   ....[62]....
        /*04ac*/ 	.word	0x00018c40


	//   ....[63]....
        /*04b0*/ 	.word	0x00018cc0


	//   ....[64]....
        /*04b4*/ 	.word	0x00018d40


	//   ....[65]....
        /*04b8*/ 	.word	0x00018dc0


	//   ....[66]....
        /*04bc*/ 	.word	0x00018e40


	//   ....[67]....
        /*04c0*/ 	.word	0x00018ed0


	//   ....[68]....
        /*04c4*/ 	.word	0x00018f80


	//   ....[69]....
        /*04c8*/ 	.word	0x00019000


	//   ....[70]....
        /*04cc*/ 	.word	0x00019080


	//   ....[71]....
        /*04d0*/ 	.word	0x00019100


	//   ....[72]....
        /*04d4*/ 	.word	0x00019180


	//   ....[73]....
        /*04d8*/ 	.word	0x000191f0


	//   ....[74]....
        /*04dc*/ 	.word	0x00019290


	//   ....[75]....
        /*04e0*/ 	.word	0x00019320


	//   ....[76]....
        /*04e4*/ 	.word	0x00019450


	//----- nvinfo : EIATTR_REG_RECONFIG
	.align		4
.L_883:
        /*04e8*/ 	.byte	0x01, 0x54
	.zero		2


	//----- nvinfo : EIATTR_SYSCALL_OFFSETS
	.align		4
        /*04ec*/ 	.byte	0x04, 0x46
        /*04ee*/ 	.short	(.L_885 - .L_884)


	//   ....[0]....
.L_884:
        /*04f0*/ 	.word	0x000019a0


	//   ....[1]....
        /*04f4*/ 	.word	0x000143d0


	//   ....[2]....
        /*04f8*/ 	.word	0x00014510


	//   ....[3]....
        /*04fc*/ 	.word	0x00014610


	//----- nvinfo : EIATTR_MBARRIER_INSTR_OFFSETS
	.align		4
.L_885:
        /*0500*/ 	.byte	0x04, 0x39
        /*0502*/ 	.short	(.L_887 - .L_886)


	//   ....[0]....
.L_886:
        /*0504*/ 	.word	0x000002a0
        /*0508*/ 	.word	0x000000ff
        /*050c*/ 	.word	0x00036800
        /*0510*/ 	.short	0x0100
        /*0512*/ 	.byte	0x08
	.zero		1


	//   ....[1]....
        /*0514*/ 	.word	0x000002b0
        /*0518*/ 	.word	0x000000ff
        /*051c*/ 	.word	0x00036820
        /*0520*/ 	.short	0x0100
        /*0522*/ 	.byte	0x08
	.zero		1


	//   ....[2]....
        /*0524*/ 	.word	0x000003a0
        /*0528*/ 	.word	0x000000ff
        /*052c*/ 	.word	0x00036830
        /*0530*/ 	.short	0x0100
        /*0532*/ 	.byte	0x08
	.zero		1


	//   ....[3]....
        /*0534*/ 	.word	0x000003b0
        /*0538*/ 	.word	0x000000ff
        /*053c*/ 	.word	0x00036840
        /*0540*/ 	.short	0x0100
        /*0542*/ 	.byte	0x08
	.zero		1


	//   ....[4]....
        /*0544*/ 	.word	0x000003c0
        /*0548*/ 	.word	0x000000ff
        /*054c*/ 	.word	0x00036838
        /*0550*/ 	.short	0x0100
        /*0552*/ 	.byte	0x08
	.zero		1


	//   ....[5]....
        /*0554*/ 	.word	0x000003d0
        /*0558*/ 	.word	0x000000ff
        /*055c*/ 	.word	0x00036848
        /*0560*/ 	.short	0x0100
        /*0562*/ 	.byte	0x08
	.zero		1


	//   ....[6]....
        /*0564*/ 	.word	0x00000500
        /*0568*/ 	.word	0x000000ff
        /*056c*/ 	.word	0x00036850
        /*0570*/ 	.short	0x0100
        /*0572*/ 	.byte	0x08
	.zero		1


	//   ....[7]....
        /*0574*/ 	.word	0x00000510
        /*0578*/ 	.word	0x000000ff
        /*057c*/ 	.word	0x00036860
        /*0580*/ 	.short	0x0100
        /*0582*/ 	.byte	0x08
	.zero		1


	//   ....[8]....
        /*0584*/ 	.word	0x00000520
        /*0588*/ 	.word	0x000000ff
        /*058c*/ 	.word	0x00036858
        /*0590*/ 	.short	0x0100
        /*0592*/ 	.byte	0x08
	.zero		1


	//   ....[9]....
        /*0594*/ 	.word	0x00000530
        /*0598*/ 	.word	0x000000ff
        /*059c*/ 	.word	0x00036868
        /*05a0*/ 	.short	0x0100
        /*05a2*/ 	.byte	0x08
	.zero		1


	//   ....[10]....
        /*05a4*/ 	.word	0x00000620
        /*05a8*/ 	.word	0x000000ff
        /*05ac*/ 	.word	0x00036870
        /*05b0*/ 	.short	0x0100
        /*05b2*/ 	.byte	0x06
	.zero		1


	//   ....[11]....
        /*05b4*/ 	.word	0x00000630
        /*05b8*/ 	.word	0x000000ff
        /*05bc*/ 	.word	0x00036880
        /*05c0*/ 	.short	0x0100
        /*05c2*/ 	.byte	0x06
	.zero		1


	//   ....[12]....
        /*05c4*/ 	.word	0x00000640
        /*05c8*/ 	.word	0x000000ff
        /*05cc*/ 	.word	0x00036878
        /*05d0*/ 	.short	0x0100
        /*05d2*/ 	.byte	0x06
	.zero		1


	//   ....[13]....
        /*05d4*/ 	.word	0x00000650
        /*05d8*/ 	.word	0x000000ff
        /*05dc*/ 	.word	0x00036888
        /*05e0*/ 	.short	0x0100
        /*05e2*/ 	.byte	0x06
	.zero		1


	//   ....[14]....
        /*05e4*/ 	.word	0x00000780
        /*05e8*/ 	.word	0x000000ff
        /*05ec*/ 	.word	0x00036890
        /*05f0*/ 	.short	0x0100
        /*05f2*/ 	.byte	0x08
	.zero		1


	//   ....[15]....
        /*05f4*/ 	.word	0x00000790
        /*05f8*/ 	.word	0x000000ff
        /*05fc*/ 	.word	0x000368a0
        /*0600*/ 	.short	0x0100
        /*0602*/ 	.byte	0x08
	.zero		1


	//   ....[16]....
        /*0604*/ 	.word	0x000007a0
        /*0608*/ 	.word	0x000000ff
        /*060c*/ 	.word	0x00036898
        /*0610*/ 	.short	0x0100
        /*0612*/ 	.byte	0x08
	.zero		1


	//   ....[17]....
        /*0614*/ 	.word	0x000007b0
        /*0618*/ 	.word	0x000000ff
        /*061c*/ 	.word	0x000368a8
        /*0620*/ 	.short	0x0100
        /*0622*/ 	.byte	0x08
	.zero		1


	//   ....[18]....
        /*0624*/ 	.word	0x000008e0
        /*0628*/ 	.word	0x000000ff
        /*062c*/ 	.word	0x000368b0
        /*0630*/ 	.short	0x0100
        /*0632*/ 	.byte	0x08
	.zero		1


	//   ....[19]....
        /*0634*/ 	.word	0x000008f0
        /*0638*/ 	.word	0x000000ff
        /*063c*/ 	.word	0x000368c0
        /*0640*/ 	.short	0x0100
        /*0642*/ 	.byte	0x08
	.zero		1


	//   ....[20]....
        /*0644*/ 	.word	0x00000900
        /*0648*/ 	.word	0x000000ff
        /*064c*/ 	.word	0x000368b8
        /*0650*/ 	.short	0x0100
        /*0652*/ 	.byte	0x08
	.zero		1


	//   ....[21]....
        /*0654*/ 	.word	0x00000910
        /*0658*/ 	.word	0x000000ff
        /*065c*/ 	.word	0x000368c8
        /*0660*/ 	.short	0x0100
        /*0662*/ 	.byte	0x08
	.zero		1


	//   ....[22]....
        /*0664*/ 	.word	0x00001a40
        /*0668*/ 	.word	0x000000ff
        /*066c*/ 	.word	0x00036800
        /*0670*/ 	.short	0x010a
        /*0672*/ 	.byte	0x26
	.zero		1


	//   ....[23]....
        /*0674*/ 	.word	0x00001ac0
        /*0678*/ 	.word	0x00000000
        /*067c*/ 	.word	0x00036830
        /*0680*/ 	.short	0x010a
        /*0682*/ 	.byte	0x3f
	.zero		1


	//   ....[24]....
        /*0684*/ 	.word	0x00001b30
        /*0688*/ 	.word	0x00000000
        /*068c*/ 	.word	0x00036830
        /*0690*/ 	.short	0x010a
        /*0692*/ 	.byte	0x3f
	.zero		1


	//   ....[25]....
        /*0694*/ 	.word	0x00004d80
        /*0698*/ 	.word	0x00000000
        /*069c*/ 	.word	0x00000000
        /*06a0*/ 	.short	0x0101
        /*06a2*/ 	.byte	0x3f
	.zero		1


	//   ....[26]....
        /*06a4*/ 	.word	0x000069f0
        /*06a8*/ 	.word	0x000000ff
        /*06ac*/ 	.word	0x00036830
        /*06b0*/ 	.short	0x010a
        /*06b2*/ 	.byte	0x25
	.zero		1


	//   ....[27]....
        /*06b4*/ 	.word	0x00006a30
        /*06b8*/ 	.word	0x000000ff
        /*06bc*/ 	.word	0x00036830
        /*06c0*/ 	.short	0x010a
        /*06c2*/ 	.byte	0x25
	.zero		1


	//   ....[28]....
        /*06c4*/ 	.word	0x00008f80
        /*06c8*/ 	.word	0x000000ff
        /*06cc*/ 	.word	0x00036850
        /*06d0*/ 	.short	0x010a
        /*06d2*/ 	.byte	0x04
	.zero		1


	//   ....[29]....
        /*06d4*/ 	.word	0x00008fc0
        /*06d8*/ 	.word	0x000000ff
        /*06dc*/ 	.word	0x00036850
        /*06e0*/ 	.short	0x010a
        /*06e2*/ 	.byte	0x04
	.zero		1


	//   ....[30]....
        /*06e4*/ 	.word	0x0000af70
        /*06e8*/ 	.word	0x00000003
        /*06ec*/ 	.word	0x00000000
        /*06f0*/ 	.short	0x0101
        /*06f2*/ 	.byte	0x3f
	.zero		1


	//   ....[31]....
        /*06f4*/ 	.word	0x0000afa0
        /*06f8*/ 	.word	0x0000008b
        /*06fc*/ 	.word	0x00000000
        /*0700*/ 	.short	0x0101
        /*0702*/ 	.byte	0x3f
	.zero		1


	//   ....[32]....
        /*0704*/ 	.word	0x0000b450
        /*0708*/ 	.word	0x000000ff
        /*070c*/ 	.word	0x00036830
        /*0710*/ 	.short	0x010a
        /*0712*/ 	.byte	0x04
	.zero		1


	//   ....[33]....
        /*0714*/ 	.word	0x0000b490
        /*0718*/ 	.word	0x000000ff
        /*071c*/ 	.word	0x00036830
        /*0720*/ 	.short	0x010a
        /*0722*/ 	.byte	0x04
	.zero		1


	//   ....[34]....
        /*0724*/ 	.word	0x0000d9e0
        /*0728*/ 	.word	0x000000ff
        /*072c*/ 	.word	0x00036850
        /*0730*/ 	.short	0x010a
        /*0732*/ 	.byte	0x0e
	.zero		1


	//   ....[35]....
        /*0734*/ 	.word	0x0000da20
        /*0738*/ 	.word	0x000000ff
        /*073c*/ 	.word	0x00036850
        /*0740*/ 	.short	0x010a
        /*0742*/ 	.byte	0x0e
	.zero		1


	//   ....[36]....
        /*0744*/ 	.word	0x0000f0a0
        /*0748*/ 	.word	0x0000000b
        /*074c*/ 	.word	0x00000000
        /*0750*/ 	.short	0x0101
        /*0752*/ 	.byte	0x3f
	.zero		1


	//   ....[37]....
        /*0754*/ 	.word	0x0000f0f0
        /*0758*/ 	.word	0x0000000f
        /*075c*/ 	.word	0x00000000
        /*0760*/ 	.short	0x0101
        /*0762*/ 	.byte	0x3f
	.zero		1


	//   ....[38]....
        /*0764*/ 	.word	0x0000fc00
        /*0768*/ 	.word	0x000000ff
        /*076c*/ 	.word	0x00036850
        /*0770*/ 	.short	0x010a
        /*0772*/ 	.byte	0x05
	.zero		1


	//   ....[39]....
        /*0774*/ 	.word	0x0000fc40
        /*0778*/ 	.word	0x000000ff
        /*077c*/ 	.word	0x00036850
        /*0780*/ 	.short	0x010a
        /*0782*/ 	.byte	0x05
	.zero		1


	//   ....[40]....
        /*0784*/ 	.word	0x00010130
        /*0788*/ 	.word	0x00000005
        /*078c*/ 	.word	0x00000000
        /*0790*/ 	.short	0x0101
        /*0792*/ 	.byte	0x3f
	.zero		1


	//   ....[41]....
        /*0794*/ 	.word	0x00011b60
        /*0798*/ 	.word	0x0000002a
        /*079c*/ 	.word	0x00000000
        /*07a0*/ 	.short	0x0101
        /*07a2*/ 	.byte	0x3f
	.zero		1


	//   ....[42]....
        /*07a4*/ 	.word	0x00014d50
        /*07a8*/ 	.word	0x00000008
        /*07ac*/ 	.word	0x00036840
        /*07b0*/ 	.short	0x010a
        /*07b2*/ 	.byte	0x3f
	.zero		1


	//   ....[43]....
        /*07b4*/ 	.word	0x00015300
        /*07b8*/ 	.word	0x00000009
        /*07bc*/ 	.word	0x00036820
        /*07c0*/ 	.short	0x010a
        /*07c2*/ 	.byte	0x3f
	.zero		1


	//   ....[44]....
        /*07c4*/ 	.word	0x00015630
        /*07c8*/ 	.word	0x00000002
        /*07cc*/ 	.word	0x00036840
        /*07d0*/ 	.short	0x010a
        /*07d2*/ 	.byte	0x3f
	.zero		1


	//   ....[45]....
        /*07d4*/ 	.word	0x00015930
        /*07d8*/ 	.word	0x00000003
        /*07dc*/ 	.word	0x00000060
        /*07e0*/ 	.short	0x010a
        /*07e2*/ 	.byte	0x3f
	.zero		1


	//   ....[46]....
        /*07e4*/ 	.word	0x00015f50
        /*07e8*/ 	.word	0x00000002
        /*07ec*/ 	.word	0x00036840
        /*07f0*/ 	.short	0x010a
        /*07f2*/ 	.byte	0x3f
	.zero		1


	//   ....[47]....
        /*07f4*/ 	.word	0x00016250
        /*07f8*/ 	.word	0x00000003
        /*07fc*/ 	.word	0x00000060
        /*0800*/ 	.short	0x010a
        /*0802*/ 	.byte	0x3f
	.zero		1


	//   ....[48]....
        /*0804*/ 	.word	0x00016780
        /*0808*/ 	.word	0x00000002
        /*080c*/ 	.word	0x00036840
        /*0810*/ 	.short	0x010a
        /*0812*/ 	.byte	0x3f
	.zero		1


	//   ....[49]....
        /*0814*/ 	.word	0x00016a90
        /*0818*/ 	.word	0x00000002
        /*081c*/ 	.word	0x00000060
        /*0820*/ 	.short	0x010a
        /*0822*/ 	.byte	0x3f
	.zero		1


	//   ....[50]....
        /*0824*/ 	.word	0x00016f60
        /*0828*/ 	.word	0x00000003
        /*082c*/ 	.word	0x00036860
        /*0830*/ 	.short	0x010a
        /*0832*/ 	.byte	0x3f
	.zero		1


	//   ....[51]....
        /*0834*/ 	.word	0x00017fd0
        /*0838*/ 	.word	0x00000000
        /*083c*/ 	.word	0x00036820
        /*0840*/ 	.short	0x010a
        /*0842*/ 	.byte	0x3f
	.zero		1


	//   ....[52]....
        /*0844*/ 	.word	0x000181b0
        /*0848*/ 	.word	0x00000006
        /*084c*/ 	.word	0x00000000
        /*0850*/ 	.short	0x010a
        /*0852*/ 	.byte	0x3f
	.zero		1


	//   ....[53]....
        /*0854*/ 	.word	0x00018220
        /*0858*/ 	.word	0x00000007
        /*085c*/ 	.word	0x00000000
        /*0860*/ 	.short	0x010a
        /*0862*/ 	.byte	0x3f
	.zero		1


	//   ....[54]....
        /*0864*/ 	.word	0x00018290
        /*0868*/ 	.word	0x00000004
        /*086c*/ 	.word	0x00000000
        /*0870*/ 	.short	0x010a
        /*0872*/ 	.byte	0x3f
	.zero		1


	//   ....[55]....
        /*0874*/ 	.word	0x000182c0
        /*0878*/ 	.word	0x00000003
        /*087c*/ 	.word	0x00000000
        /*0880*/ 	.short	0x010a
        /*0882*/ 	.byte	0x3f
	.zero		1


	//   ....[56]....
        /*0884*/ 	.word	0x00018330
        /*0888*/ 	.word	0x00000003
        /*088c*/ 	.word	0x00036800
        /*0890*/ 	.short	0x010a
        /*0892*/ 	.byte	0x3f
	.zero		1


	//   ....[57]....
        /*0894*/ 	.word	0x00018380
        /*0898*/ 	.word	0x00000000
        /*089c*/ 	.word	0x00036830
        /*08a0*/ 	.short	0x010a
        /*08a2*/ 	.byte	0x3f
	.zero		1


	//   ....[58]....
        /*08a4*/ 	.word	0x000183e0
        /*08a8*/ 	.word	0x00000007
        /*08ac*/ 	.word	0x00036830
        /*08b0*/ 	.short	0x010a
        /*08b2*/ 	.byte	0x3f
	.zero		1


	//   ....[59]....
        /*08b4*/ 	.word	0x00018440
        /*08b8*/ 	.word	0x00000007
        /*08bc*/ 	.word	0x00036850
        /*08c0*/ 	.short	0x010a
        /*08c2*/ 	.byte	0x3f
	.zero		1


	//   ....[60]....
        /*08c4*/ 	.word	0x000184a0
        /*08c8*/ 	.word	0x00000007
        /*08cc*/ 	.word	0x00036830
        /*08d0*/ 	.short	0x010a
        /*08d2*/ 	.byte	0x3f
	.zero		1


	//   ....[61]....
        /*08d4*/ 	.word	0x00018500
        /*08d8*/ 	.word	0x00000007
        /*08dc*/ 	.word	0x00036850
        /*08e0*/ 	.short	0x010a
        /*08e2*/ 	.byte	0x3f
	.zero		1


	//   ....[62]....
        /*08e4*/ 	.word	0x00018560
        /*08e8*/ 	.word	0x00000005
        /*08ec*/ 	.word	0x00036850
        /*08f0*/ 	.short	0x010a
        /*08f2*/ 	.byte	0x3f
	.zero		1


	//   ....[63]....
        /*08f4*/ 	.word	0x00018700
        /*08f8*/ 	.word	0x00000008
        /*08fc*/ 	.word	0x00036840
        /*0900*/ 	.short	0x010a
        /*0902*/ 	.byte	0x3f
	.zero		1


	//   ....[64]....
        /*0904*/ 	.word	0x00018780
        /*0908*/ 	.word	0x00000008
        /*090c*/ 	.word	0x00036820
        /*0910*/ 	.short	0x010a
        /*0912*/ 	.byte	0x3f
	.zero		1


	//   ....[65]....
        /*0914*/ 	.word	0x000187d0
        /*0918*/ 	.word	0x00000002
        /*091c*/ 	.word	0x00036840
        /*0920*/ 	.short	0x010a
        /*0922*/ 	.byte	0x3f
	.zero		1


	//   ....[66]....
        /*0924*/ 	.word	0x00018820
        /*0928*/ 	.word	0x00000003
        /*092c*/ 	.word	0x00000060
        /*0930*/ 	.short	0x010a
        /*0932*/ 	.byte	0x3f
	.zero		1


	//   ....[67]....
        /*0934*/ 	.word	0x00018870
        /*0938*/ 	.word	0x00000002
        /*093c*/ 	.word	0x00036840
        /*0940*/ 	.short	0x010a
        /*0942*/ 	.byte	0x3f
	.zero		1


	//   ....[68]....
        /*0944*/ 	.word	0x000188c0
        /*0948*/ 	.word	0x00000003
        /*094c*/ 	.word	0x00000060
        /*0950*/ 	.short	0x010a
        /*0952*/ 	.byte	0x3f
	.zero		1


	//   ....[69]....
        /*0954*/ 	.word	0x00018910
        /*0958*/ 	.word	0x00000002
        /*095c*/ 	.word	0x00036840
        /*0960*/ 	.short	0x010a
        /*0962*/ 	.byte	0x3f
	.zero		1


	//   ....[70]....
        /*0964*/ 	.word	0x00018960
        /*0968*/ 	.word	0x00000002
        /*096c*/ 	.word	0x00000060
        /*0970*/ 	.short	0x010a
        /*0972*/ 	.byte	0x3f
	.zero		1


	//   ....[71]....
        /*0974*/ 	.word	0x000189b0
        /*0978*/ 	.word	0x00000003
        /*097c*/ 	.word	0x00036860
        /*0980*/ 	.short	0x010a
        /*0982*/ 	.byte	0x3f
	.zero		1


	//   ....[72]....
        /*0984*/ 	.word	0x00019370
        /*0988*/ 	.word	0x00000000
        /*098c*/ 	.word	0x00036820
        /*0990*/ 	.short	0x010a
        /*0992*/ 	.byte	0x3f
	.zero		1


	//   ....[73]....
        /*0994*/ 	.word	0x00019510
        /*0998*/ 	.word	0x00000006
        /*099c*/ 	.word	0x00000000
        /*09a0*/ 	.short	0x010a
        /*09a2*/ 	.byte	0x3f
	.zero		1


	//   ....[74]....
        /*09a4*/ 	.word	0x00019560
        /*09a8*/ 	.word	0x00000007
        /*09ac*/ 	.word	0x00000000
        /*09b0*/ 	.short	0x010a
        /*09b2*/ 	.byte	0x3f
	.zero		1


	//   ....[75]....
        /*09b4*/ 	.word	0x000195b0
        /*09b8*/ 	.word	0x00000004
        /*09bc*/ 	.word	0x00000000
        /*09c0*/ 	.short	0x010a
        /*09c2*/ 	.byte	0x3f
	.zero		1


	//----- nvinfo : EIATTR_NUM_MBARRIERS
	.align		4
.L_887:
        /*09c4*/ 	.byte	0x03, 0x38
        /*09c6*/ 	.short	0x0016


	//----- nvinfo : EIATTR_EXIT_INSTR_OFFSETS
	.align		4
        /*09c8*/ 	.byte	0x04, 0x1c
        /*09ca*/ 	.short	(.L_889 - .L_888)


	//   ....[0]....
.L_888:
        /*09cc*/ 	.word	0x00000a80


	//   ....[1]....
        /*09d0*/ 	.word	0x00012ee0


	//   ....[2]....
        /*09d4*/ 	.word	0x00012f40


	//   ....[3]....
        /*09d8*/ 	.word	0x00018310


	//----- nvinfo : EIATTR_MAX_THREADS
	.align		4
.L_889:
        /*09dc*/ 	.byte	0x04, 0x05
        /*09de*/ 	.short	(.L_891 - .L_890)
.L_890:
        /*09e0*/ 	.word	0x00000180
        /*09e4*/ 	.word	0x00000001
        /*09e8*/ 	.word	0x00000001


	//----- nvinfo : EIATTR_CRS_STACK_SIZE
	.align		4
.L_891:
        /*09ec*/ 	.byte	0x04, 0x1e
        /*09ee*/ 	.short	(.L_893 - .L_892)
.L_892:
        /*09f0*/ 	.word	0x00000000


	//----- nvinfo : EIATTR_CBANK_PARAM_SIZE
	.align		4
.L_893:
        /*09f4*/ 	.byte	0x03, 0x19
        /*09f6*/ 	.short	0x0a70


	//----- nvinfo : EIATTR_PARAM_CBANK
	.align		4
        /*09f8*/ 	.byte	0x04, 0x0a
        /*09fa*/ 	.short	(.L_895 - .L_894)
	.align		4
.L_894:
        /*09fc*/ 	.word	index@(.nv.constant0._ZN7cutlass13device_kernelIN5flash11enable_sm90INS1_16FlashAttnFwdSm90INS1_25CollectiveMainloopFwdSm90ILi2EN4cute5tupleIJNS5_1CILi1EEES8_S8_EEENS6_IJNS7_ILi128EEENS7_ILi112EEENS7_ILi192EEEEEELi192ENS_6half_tEfNS_4arch4Sm90ELb1ELb0ELb1ELb1ELb0ELb0ELb0ELb1ELb1ELb0ELb0ELb0EEENS1_21CollectiveEpilogueFwdINS6_IJSA_SC_SB_EEES9_SE_SG_Li256ELb1ELb0ELb0ELb0EEENS1_36VarlenDynamicPersistentTileSchedulerILi128ELi112ELi256ELi32ELb0ELb0ELb1ELb1ELb1ELb1EEEEEEEEEvNT_6ParamsE)
        /*0a00*/ 	.short	0x0210
        /*0a02*/ 	.short	0x0a70


	//----- nvinfo : EIATTR_SW_WAR
	.align		4
.L_895:
        /*0a04*/ 	.byte	0x04, 0x36
        /*0a06*/ 	.short	(.L_897 - .L_896)
.L_896:
        /*0a08*/ 	.word	0x00000008
.L_897:


//--------------------- .nv.info._ZN7cutlass13device_kernelIN5flash11enable_sm90INS1_16FlashAttnFwdSm90INS1_25CollectiveMainloopFwdSm90ILi2EN4cute5tupleIJNS5_1CILi1EEES8_S8_EEENS6_IJNS7_ILi128EEENS7_ILi112EEENS7_ILi192EEEEEELi192ENS_6half_tEfNS_4arch4Sm90ELb1ELb0ELb1ELb1ELb0ELb1ELb0ELb1ELb1ELb0ELb0ELb0EEENS1_21CollectiveEpilogueFwdINS6_IJSA_SC_SB_EEES9_SE_SG_Li256ELb1ELb0ELb0ELb0EEENS1_36VarlenDynamicPersistentTileSchedulerILi128ELi112ELi256ELi32ELb0ELb0ELb1ELb1ELb1ELb1EEEEEEEEEvNT_6ParamsE --------------------------
	.section	.nv.info._ZN7cutlass13device_kernelIN5flash11enable_sm90INS1_16FlashAttnFwdSm90INS1_25CollectiveMainloopFwdSm90ILi2EN4cute5tupleIJNS5_1CILi1EEES8_S8_EEENS6_IJNS7_ILi128EEENS7_ILi112EEENS7_ILi192EEEEEELi192ENS_6half_tEfNS_4arch4Sm90ELb1ELb0ELb1ELb1ELb0ELb1ELb0ELb1ELb1ELb0ELb0ELb0EEENS1_21CollectiveEpilogueFwdINS6_IJSA_SC_SB_EEES9_SE_SG_Li256ELb1ELb0ELb0ELb0EEENS1_36VarlenDynamicPersistentTileSchedulerILi128ELi112ELi256ELi32ELb0ELb0ELb1ELb1ELb1ELb1EEEEEEEEEvNT_6ParamsE,"",@"SHT_CUDA_INFO"
	.sectionflags	@""
	.align	4


	//----- nvinfo : EIATTR_CUDA_API_VERSION
	.align		4
        /*0000*/ 	.byte	0x04, 0x37
        /*0002*/ 	.short	(.L_899 - .L_898)
.L_898:
        /*0004*/ 	.word	0x00000082


	//----- nvinfo : EIATTR_KPARAM_INFO
	.align		4
.L_899:
        /*0008*/ 	.byte	0x04, 0x17
        /*000a*/ 	.short	(.L_901 - .L_900)
.L_900:
        /*000c*/ 	.word	0x00000000
        /*0010*/ 	.short	0x0000
        /*0012*/ 	.short	0x0070
        /*0014*/ 	.byte	0x00, 0xf0, 0x01, 0x28


	//----- nvinfo : EIATTR_SPARSE_MMA_MASK
	.align		4
.L_901:
        /*0018*/ 	.byte	0x03, 0x50
        /*001a*/ 	.short	0x0000


	//----- nvinfo : EIATTR_MAXREG_COUNT
	.align		4
        /*001c*/ 	.byte	0x03, 0x1b
        /*001e*/ 	.short	0x00a8


	//----- nvinfo : EIATTR_NUM_BARRIERS
	.align		4
        /*0020*/ 	.byte	0x02, 0x4c
        /*0022*/ 	.byte	0x10
	.zero		1


	//----- nvinfo : EIATTR_EXTERNS
	.align		4
        /*0024*/ 	.byte	0x04, 0x0f
        /*0026*/ 	.short	(.L_903 - .L_902)


	//   ....[0]....
	.align		4
.L_902:
        /*0028*/ 	.word	index@(__assertfail)


	//----- nvinfo : EIATTR_ANNOTATIONS
	.align		4
.L_903:
        /*002c*/ 	.byte	0x04, 0x55
        /*002e*/ 	.short	(.L_905 - .L_904)


	//   ....[0]....
.L_904:
        /* <DEDUP_REMOVED lines=81> */


	//----- nvinfo : EIATTR_MERCURY_ISA_VERSION
	.align		4
.L_905:
        /*0530*/ 	.byte	0x03, 0x5f
        /*0532*/ 	.short	0x0101


	//----- nvinfo : EIATTR_UNUSED_LOAD_BYTE_OFFSET
	.align		4
        /*0534*/ 	.byte	0x04, 0x44
        /*0536*/ 	.short	(.L_907 - .L_906)


	//   ....[0]....
.L_906:
        /*0538*/ 	.word	0x00000ae0
        /*053c*/ 	.word	0x0000fff0


	//   ....[1]....
        /*0540*/ 	.word	0x00023970
        /*0544*/ 	.word	0x0000fff0


	//----- nvinfo : EIATTR_INT_WARP_WIDE_INSTR_OFFSETS
	.align		4
.L_907:
        /*0548*/ 	.byte	0x04, 0x31
        /*054a*/ 	.short	(.L_909 - .L_908)


	//   ....[0]....
.L_908:
        /*054c*/ 	.word	0x000001c0


	//   ....[1]....
        /*0550*/ 	.word	0x00000200


	//   ....[2]....
        /*0554*/ 	.word	0x00000270


	//   ....[3]....
        /*0558*/ 	.word	0x00027fe0


	//   ....[4]....
        /*055c*/ 	.word	0x00028070


	//   ....[5]....
        /*0560*/ 	.word	0x000284f0


	//   ....[6]....
        /*0564*/ 	.word	0x00028520


	//   ....[7]....
        /*0568*/ 	.word	0x00028730


	//   ....[8]....
        /*056c*/ 	.word	0x00028820


	//   ....[9]....
        /*0570*/ 	.word	0x0002ac50


	//   ....[10]....
        /*0574*/ 	.word	0x0002ace0


	//----- nvinfo : EIATTR_COOP_GROUP_MASK_REGIDS
	.align		4
.L_909:
        /*0578*/ 	.byte	0x04, 0x29
        /*057a*/ 	.short	(.L_911 - .L_910)


	//   ....[0]....
.L_910:
        /*057c*/ 	.word	0xffffffff


	//   ....[1]....
        /*0580*/ 	.word	0xffffffff


	//   ....[2]....
        /*0584*/ 	.word	0xffffffff


	//   ....[3]....
        /*0588*/ 	.word	0xffffffff


	//   ....[4]....
        /*058c*/ 	.word	0xffffffff


	//   ....[5]....
        /*0590*/ 	.word	0xffffffff


	//   ....[6]....
        /*0594*/ 	.word	0xffffffff


	//   ....[7]....
        /*0598*/ 	.word	0xffffffff


	//   ....[8]....
        /*059c*/ 	.word	0xffffffff


	//   ....[9]....
        /*05a0*/ 	.word	0xffffffff


	//   ....[10]....
        /*05a4*/ 	.word	0xffffffff


	//   ....[11]....
        /*05a8*/ 	.word	0xffffffff


	//   ....[12]....
        /*05ac*/ 	.word	0xffffffff


	//   ....[13]....
        /*05b0*/ 	.word	0xffffffff


	//   ....[14]....
        /*05b4*/ 	.word	0xffffffff


	//   ....[15]....
        /*05b8*/ 	.word	0xffffffff


	//   ....[16]....
        /*05bc*/ 	.word	0xffffffff


	//   ....[17]....
        /*05c0*/ 	.word	0xffffffff


	//   ....[18]....
        /*05c4*/ 	.word	0xffffffff


	//   ....[19]....
        /*05c8*/ 	.word	0xffffffff


	//   ....[20]....
        /*05cc*/ 	.word	0xffffffff


	//   ....[21]....
        /*05d0*/ 	.word	0xffffffff


	//   ....[22]....
        /*05d4*/ 	.word	0xffffffff


	//   ....[23]....
        /*05d8*/ 	.word	0xffffffff


	//   ....[24]....
        /*05dc*/ 	.word	0xffffffff


	//   ....[25]....
        /*05e0*/ 	.word	0xffffffff


	//   ....[26]....
        /*05e4*/ 	.word	0xffffffff


	//   ....[27]....
        /*05e8*/ 	.word	0xffffffff


	//   ....[28]....
        /*05ec*/ 	.word	0xffffffff


	//   ....[29]....
        /*05f0*/ 	.word	0xffffffff


	//   ....[30]....
        /*05f4*/ 	.word	0xffffffff


	//   ....[31]....
        /*05f8*/ 	.word	0xffffffff


	//   ....[32]....
        /*05fc*/ 	.word	0xffffffff


	//   ....[33]....
        /*0600*/ 	.word	0xffffffff


	//   ....[34]....
        /*0604*/ 	.word	0xffffffff


	//   ....[35]....
        /*0608*/ 	.word	0xffffffff


	//   ....[36]....
        /*060c*/ 	.word	0xffffffff


	//   ....[37]....
        /*0610*/ 	.word	0xffffffff


	//   ....[38]....
        /*0614*/ 	.word	0xffffffff


	//   ....[39]....
        /*0618*/ 	.word	0xffffffff


	//   ....[40]....
        /*061c*/ 	.word	0xffffffff


	//   ....[41]....
        /*0620*/ 	.word	0xffffffff


	//   ....[42]....
        /*0624*/ 	.word	0xffffffff


	//   ....[43]....
        /*0628*/ 	.word	0xffffffff


	//   ....[44]....
        /*062c*/ 	.word	0xffffffff


	//   ....[45]....
        /*0630*/ 	.word	0xffffffff


	//   ....[46]....
        /*0634*/ 	.word	0xffffffff


	//   ....[47]....
        /*0638*/ 	.word	0xffffffff


	//   ....[48]....
        /*063c*/ 	.word	0xffffffff


	//   ....[49]....
        /*0640*/ 	.word	0xffffffff


	//   ....[50]....
        /*0644*/ 	.word	0xffffffff


	//   ....[51]....
        /*0648*/ 	.word	0xffffffff


	//   ....[52]....
        /*064c*/ 	.word	0xffffffff


	//   ....[53]....
        /*0650*/ 	.word	0xffffffff


	//   ....[54]....
        /*0654*/ 	.word	0xffffffff


	//   ....[55]....
        /*0658*/ 	.word	0xffffffff


	//   ....[56]....
        /*065c*/ 	.word	0xffffffff


	//   ....[57]....
        /*0660*/ 	.word	0xffffffff


	//   ....[58]....
        /*0664*/ 	.word	0x0500000f


	//   ....[59]....
        /*0668*/ 	.word	0x0500000f


	//   ....[60]....
        /*066c*/ 	.word	0x0500000f


	//   ....[61]....
        /*0670*/ 	.word	0x0500000f


	//   ....[62]....
        /*0674*/ 	.word	0x0500000f


	//   ....[63]....
        /*0678*/ 	.word	0x0500000f


	//   ....[64]....
        /*067c*/ 	.word	0x0500000f


	//   ....[65]....
        /*0680*/ 	.word	0x0500000f


	//   ....[66]....
        /*0684*/ 	.word	0x0500000f


	//   ....[67]....
        /*0688*/ 	.word	0x0500000f


	//   ....[68]....
        /*068c*/ 	.word	0x0500000f


	//   ....[69]....
        /*0690*/ 	.word	0x0500000f


	//   ....[70]....
        /*0694*/ 	.word	0x0500000f


	//   ....[71]....
        /*0698*/ 	.word	0x0500000f


	//   ....[72]....
        /*069c*/ 	.word	0x0500000f


	//   ....[73]....
        /*06a0*/ 	.word	0x0500000f


	//   ....[74]....
        /*06a4*/ 	.word	0x0500000f


	//   ....[75]....
        /*06a8*/ 	.word	0x0500000f


	//   ....[76]....
        /*06ac*/ 	.word	0x0500000f


	//   ....[77]....
        /*06b0*/ 	.word	0x0500000f


	//   ....[78]....
        /*06b4*/ 	.word	0x0500000f


	//   ....[79]....
        /*06b8*/ 	.word	0x0500000f


	//   ....[80]....
        /*06bc*/ 	.word	0x0500000f


	//   ....[81]....
        /*06c0*/ 	.word	0x0500000f


	//   ....[82]....
        /*06c4*/ 	.word	0x0500000f


	//   ....[83]....
        /*06c8*/ 	.word	0x0500000f


	//   ....[84]....
        /*06cc*/ 	.word	0x0500000f


	//   ....[85]....
        /*06d0*/ 	.word	0x0500000f


	//   ....[86]....
        /*06d4*/ 	.word	0x0500000f


	//   ....[87]....
        /*06d8*/ 	.word	0x0500000f


	//   ....[88]....
        /*06dc*/ 	.word	0x0500000f


	//   ....[89]....
        /*06e0*/ 	.word	0x0500000f


	//   ....[90]....
        /*06e4*/ 	.word	0x0500000f


	//   ....[91]....
        /*06e8*/ 	.word	0x0500000f


	//   ....[92]....
        /*06ec*/ 	.word	0x0500000f


	//   ....[93]....
        /*06f0*/ 	.word	0x0500000f


	//----- nvinfo : EIATTR_COOP_GROUP_INSTR_OFFSETS
	.align		4
.L_911:
        /*06f4*/ 	.byte	0x04, 0x28
        /*06f6*/ 	.short	(.L_913 - .L_912)


	//   ....[0]....
.L_912:
        /*06f8*/ 	.word	0x00000060


	//   ....[1]....
        /*06fc*/ 	.word	0x000001d0


	//   ....[2]....
        /*0700*/ 	.word	0x00000220


	//   ....[3]....
        /*0704*/ 	.word	0x00000450


	//   ....[4]....
        /*0708*/ 	.word	0x000005b0


	//   ....[5]....
        /*070c*/ 	.word	0x000006d0


	//   ....[6]....
        /*0710*/ 	.word	0x00000830


	//   ....[7]....
        /*0714*/ 	.word	0x0000a8f0


	//   ....[8]....
        /*0718*/ 	.word	0x00015ac0


	//   ....[9]....
        /*071c*/ 	.word	0x00015b90


	//   ....[10]....
        /*0720*/ 	.word	0x00016470


	//   ....[11]....
        /*0724*/ 	.word	0x000164f0


	//   ....[12]....
        /*0728*/ 	.word	0x0001bce0


	//   ....[13]....
        /*072c*/ 	.word	0x0001bde0


	//   ....[14]....
        /*0730*/ 	.word	0x0001c510


	//   ....[15]....
        /*0734*/ 	.word	0x0001c570


	//   ....[16]....
        /*0738*/ 	.word	0x000215d0


	//   ....[17]....
        /*073c*/ 	.word	0x000215f0


	//   ....[18]....
        /*0740*/ 	.word	0x00021a30


	//   ....[19]....
        /*0744*/ 	.word	0x00021a60


	//   ....[20]....
        /*0748*/ 	.word	0x000230b0


	//   ....[21]....
        /*074c*/ 	.word	0x00023120


	//   ....[22]....
        /*0750*/ 	.word	0x00023150


	//   ....[23]....
        /*0754*/ 	.word	0x00023160


	//   ....[24]....
        /*0758*/ 	.word	0x00025d00


	//   ....[25]....
        /*075c*/ 	.word	0x00025e80


	//   ....[26]....
        /*0760*/ 	.word	0x00025eb0


	//   ....[27]....
        /*0764*/ 	.word	0x00025ef0


	//   ....[28]....
        /*0768*/ 	.word	0x00025f50


	//   ....[29]....
        /*076c*/ 	.word	0x00025fb0


	//   ....[30]....
        /*0770*/ 	.word	0x00026000


	//   ....[31]....
        /*0774*/ 	.word	0x000261b0


	//   ....[32]....
        /*0778*/ 	.word	0x00026210


	//   ....[33]....
        /*077c*/ 	.word	0x00026250


	//   ....[34]....
        /*0780*/ 	.word	0x00026290


	//   ....[35]....
        /*0784*/ 	.word	0x000262c0


	//   ....[36]....
        /*0788*/ 	.word	0x000262f0


	//   ....[37]....
        /*078c*/ 	.word	0x00026380


	//   ....[38]....
        /*0790*/ 	.word	0x000263e0


	//   ....[39]....
        /*0794*/ 	.word	0x00026470


	//   ....[40]....
        /*0798*/ 	.word	0x0002b180


	//   ....[41]....
        /*079c*/ 	.word	0x0002b190


	//   ....[42]....
        /*07a0*/ 	.word	0x0002b2a0


	//   ....[43]....
        /*07a4*/ 	.word	0x0002b300


	//   ....[44]....
        /*07a8*/ 	.word	0x0002b340


	//   ....[45]....
        /*07ac*/ 	.word	0x0002b380


	//   ....[46]....
        /*07b0*/ 	.word	0x0002b3b0


	//   ....[47]....
        /*07b4*/ 	.word	0x0002b3e0


	//   ....[48]....
        /*07b8*/ 	.word	0x0002b570


	//   ....[49]....
        /*07bc*/ 	.word	0x0002b5d0


	//   ....[50]....
        /*07c0*/ 	.word	0x0002b610


	//   ....[51]....
        /*07c4*/ 	.word	0x0002b650


	//   ....[52]....
        /*07c8*/ 	.word	0x0002b680


	//   ....[53]....
        /*07cc*/ 	.word	0x0002b6b0


	//   ....[54]....
        /*07d0*/ 	.word	0x0002b770


	//   ....[55]....
        /*07d4*/ 	.word	0x0002b790


	//   ....[56]....
        /*07d8*/ 	.word	0x0002b800


	//   ....[57]....
        /*07dc*/ 	.word	0x0002be90


	//   ....[58]....
        /*07e0*/ 	.word	0x0002c2f0


	//   ....[59]....
        /*07e4*/ 	.word	0x0002c390


	//   ....[60]....
        /*07e8*/ 	.word	0x0002c430


	//   ....[61]....
        /*07ec*/ 	.word	0x0002c4d0


	//   ....[62]....
        /*07f0*/ 	.word	0x0002c570


	//   ....[63]....
        /*07f4*/ 	.word	0x0002c610


	//   ....[64]....
        /*07f8*/ 	.word	0x0002c6b0


	//   ....[65]....
        /*07fc*/ 	.word	0x0002c750


	//   ....[66]....
        /*0800*/ 	.word	0x0002c840


	//   ....[67]....
        /*0804*/ 	.word	0x0002c8e0


	//   ....[68]....
        /*0808*/ 	.word	0x0002c980


	//   ....[69]....
        /*080c*/ 	.word	0x0002ca20


	//   ....[70]....
        /*0810*/ 	.word	0x0002cac0


	//   ....[71]....
        /*0814*/ 	.word	0x0002cb60


	//   ....[72]....
        /*0818*/ 	.word	0x0002cc00


	//   ....[73]....
        /*081c*/ 	.word	0x0002cca0


	//   ....[74]....
        /*0820*/ 	.word	0x0002cfa0


	//   ....[75]....
        /*0824*/ 	.word	0x0002d280


	//   ....[76]....
        /*0828*/ 	.word	0x0002d6a0


	//   ....[77]....
        /*082c*/ 	.word	0x0002d730


	//   ....[78]....
        /*0830*/ 	.word	0x0002d7d0


	//   ....[79]....
        /*0834*/ 	.word	0x0002d880


	//   ....[80]....
        /*0838*/ 	.word	0x0002d900


	//   ....[81]....
        /*083c*/ 	.word	0x0002d980


	//   ....[82]....
        /*0840*/ 	.word	0x0002da00


	//   ....[83]....
        /*0844*/ 	.word	0x0002da80


	//   ....[84]....
        /*0848*/ 	.word	0x0002db10


	//   ....[85]....
        /*084c*/ 	.word	0x0002dbc0


	//   ....[86]....
        /*0850*/ 	.word	0x0002dc40


	//   ....[87]....
        /*0854*/ 	.word	0x0002dcc0


	//   ....[88]....
        /*0858*/ 	.word	0x0002dd40


	//   ....[89]....
        /*085c*/ 	.word	0x0002ddc0


	//   ....[90]....
        /*0860*/ 	.word	0x0002de30


	//   ....[91]....
        /*0864*/ 	.word	0x0002ded0


	//   ....[92]....
        /*0868*/ 	.word	0x0002df60


	//   ....[93]....
        /*086c*/ 	.word	0x0002e090


	//----- nvinfo : EIATTR_REG_RECONFIG
	.align		4
.L_913:
        /*0870*/ 	.byte	0x01, 0x54
	.zero		2


	//----- nvinfo : EIATTR_SYSCALL_OFFSETS
	.align		4
        /*0874*/ 	.byte	0x04, 0x46
        /*0876*/ 	.short	(.L_915 - .L_914)


	//   ....[0]....
.L_914:
        /*0878*/ 	.word	0x00001a70


	//   ....[1]....
        /*087c*/ 	.word	0x00001bc0


	//   ....[2]....
        /*0880*/ 	.word	0x0000aa90


	//   ....[3]....
        /*0884*/ 	.word	0x0000af30


	//   ....[4]....
        /*0888*/ 	.word	0x00028200


	//   ....[5]....
        /*088c*/ 	.word	0x00028340


	//   ....[6]....
        /*0890*/ 	.word	0x00028440


	//----- nvinfo : EIATTR_MBARRIER_INSTR_OFFSETS
	.align		4
.L_915:
        /*0894*/ 	.byte	0x04, 0x39
        /*0896*/ 	.short	(.L_917 - .L_916)


	//   ....[0]....
.L_916:
        /*0898*/ 	.word	0x00000300
        /*089c*/ 	.word	0x000000ff
        /*08a0*/ 	.word	0x00036800
        /*08a4*/ 	.short	0x0100
        /*08a6*/ 	.byte	0x08
	.zero		1


	//   ....[1]....
        /*08a8*/ 	.word	0x00000310
        /*08ac*/ 	.word	0x000000ff
        /*08b0*/ 	.word	0x00036820
        /*08b4*/ 	.short	0x0100
        /*08b6*/ 	.byte	0x08
	.zero		1


	//   ....[2]....
        /*08b8*/ 	.word	0x00000400
        /*08bc*/ 	.word	0x000000ff
        /*08c0*/ 	.word	0x00036830
        /*08c4*/ 	.short	0x0100
        /*08c6*/ 	.byte	0x08
	.zero		1


	//   ....[3]....
        /*08c8*/ 	.word	0x00000410
        /*08cc*/ 	.word	0x000000ff
        /*08d0*/ 	.word	0x00036840
        /*08d4*/ 	.short	0x0100
        /*08d6*/ 	.byte	0x08
	.zero		1


	//   ....[4]....
        /*08d8*/ 	.word	0x00000420
        /*08dc*/ 	.word	0x000000ff
        /*08e0*/ 	.word	0x00036838
        /*08e4*/ 	.short	0x0100
        /*08e6*/ 	.byte	0x08
	.zero		1


	//   ....[5]....
        /*08e8*/ 	.word	0x00000430
        /*08ec*/ 	.word	0x000000ff
        /*08f0*/ 	.word	0x00036848
        /*08f4*/ 	.short	0x0100
        /*08f6*/ 	.byte	0x08
	.zero		1


	//   ....[6]....
        /*08f8*/ 	.word	0x00000560
        /*08fc*/ 	.word	0x000000ff
        /*0900*/ 	.word	0x00036850
        /*0904*/ 	.short	0x0100
        /*0906*/ 	.byte	0x08
	.zero		1


	//   ....[7]....
        /*0908*/ 	.word	0x00000570
        /*090c*/ 	.word	0x000000ff
        /*0910*/ 	.word	0x00036860
        /*0914*/ 	.short	0x0100
        /*0916*/ 	.byte	0x08
	.zero		1


	//   ....[8]....
        /*0918*/ 	.word	0x00000580
        /*091c*/ 	.word	0x000000ff
        /*0920*/ 	.word	0x00036858
        /*0924*/ 	.short	0x0100
        /*0926*/ 	.byte	0x08
	.zero		1


	//   ....[9]....
        /*0928*/ 	.word	0x00000590
        /*092c*/ 	.word	0x000000ff
        /*0930*/ 	.word	0x00036868
        /*0934*/ 	.short	0x0100
        /*0936*/ 	.byte	0x08
	.zero		1


	//   ....[10]....
        /*0938*/ 	.word	0x00000680
        /*093c*/ 	.word	0x000000ff
        /*0940*/ 	.word	0x00036870
        /*0944*/ 	.short	0x0100
        /*0946*/ 	.byte	0x06
	.zero		1


	//   ....[11]....
        /*0948*/ 	.word	0x00000690
        /*094c*/ 	.word	0x000000ff
        /*0950*/ 	.word	0x00036880
        /*0954*/ 	.short	0x0100
        /*0956*/ 	.byte	0x06
	.zero		1


	//   ....[12]....
        /*0958*/ 	.word	0x000006a0
        /*095c*/ 	.word	0x000000ff
        /*0960*/ 	.word	0x00036878
        /*0964*/ 	.short	0x0100
        /*0966*/ 	.byte	0x06
	.zero		1


	//   ....[13]....
        /*0968*/ 	.word	0x000006b0
        /*096c*/ 	.word	0x000000ff
        /*0970*/ 	.word	0x00036888
        /*0974*/ 	.short	0x0100
        /*0976*/ 	.byte	0x06
	.zero		1


	//   ....[14]....
        /*0978*/ 	.word	0x000007e0
        /*097c*/ 	.word	0x000000ff
        /*0980*/ 	.word	0x00036890
        /*0984*/ 	.short	0x0100
        /*0986*/ 	.byte	0x08
	.zero		1


	//   ....[15]....
        /*0988*/ 	.word	0x000007f0
        /*098c*/ 	.word	0x000000ff
        /*0990*/ 	.word	0x000368a0
        /*0994*/ 	.short	0x0100
        /*0996*/ 	.byte	0x08
	.zero		1


	//   ....[16]....
        /*0998*/ 	.word	0x00000800
        /*099c*/ 	.word	0x000000ff
        /*09a0*/ 	.word	0x00036898
        /*09a4*/ 	.short	0x0100
        /*09a6*/ 	.byte	0x08
	.zero		1


	//   ....[17]....
        /*09a8*/ 	.word	0x00000810
        /*09ac*/ 	.word	0x000000ff
        /*09b0*/ 	.word	0x000368a8
        /*09b4*/ 	.short	0x0100
        /*09b6*/ 	.byte	0x08
	.zero		1


	//   ....[18]....
        /*09b8*/ 	.word	0x00000940
        /*09bc*/ 	.word	0x000000ff
        /*09c0*/ 	.word	0x000368b0
        /*09c4*/ 	.short	0x0100
        /*09c6*/ 	.byte	0x08
	.zero		1


	//   ....[19]....
        /*09c8*/ 	.word	0x00000950
        /*09cc*/ 	.word	0x000000ff
        /*09d0*/ 	.word	0x000368c0
        /*09d4*/ 	.short	0x0100
        /*09d6*/ 	.byte	0x08
	.zero		1


	//   ....[20]....
        /*09d8*/ 	.word	0x00000960
        /*09dc*/ 	.word	0x000000ff
        /*09e0*/ 	.word	0x000368b8
        /*09e4*/ 	.short	0x0100
        /*09e6*/ 	.byte	0x08
	.zero		1


	//   ....[21]....
        /*09e8*/ 	.word	0x00000970
        /*09ec*/ 	.word	0x000000ff
        /*09f0*/ 	.word	0x000368c8
        /*09f4*/ 	.short	0x0100
        /*09f6*/ 	.byte	0x08
	.zero		1


	//   ....[22]....
        /*09f8*/ 	.word	0x000037b0
        /*09fc*/ 	.word	0x0000002b
        /*0a00*/ 	.word	0x00036890
        /*0a04*/ 	.short	0x010a
        /*0a06*/ 	.byte	0x3f
	.zero		1


	//   ....[23]....
        /*0a08*/ 	.word	0x00006a50
        /*0a0c*/ 	.word	0x0000002b
        /*0a10*/ 	.word	0x00036890
        /*0a14*/ 	.short	0x010a
        /*0a16*/ 	.byte	0x3f
	.zero		1


	//   ....[24]....
        /*0a18*/ 	.word	0x00009a20
        /*0a1c*/ 	.word	0x0000002b
        /*0a20*/ 	.word	0x00036890
        /*0a24*/ 	.short	0x010a
        /*0a26*/ 	.byte	0x3f
	.zero		1


	//   ....[25]....
        /*0a28*/ 	.word	0x00009df0
        /*0a2c*/ 	.word	0x0000002c
        /*0a30*/ 	.word	0x00000000
        /*0a34*/ 	.short	0x0101
        /*0a36*/ 	.byte	0x3f
	.zero		1


	//   ....[26]....
        /*0a38*/ 	.word	0x00009e30
        /*0a3c*/ 	.word	0x0000002b
        /*0a40*/ 	.word	0x000368b0
        /*0a44*/ 	.short	0x010a
        /*0a46*/ 	.byte	0x3f
	.zero		1


	//   ....[27]....
        /*0a48*/ 	.word	0x0000a4a0
        /*0a4c*/ 	.word	0x0000002b
        /*0a50*/ 	.word	0x00000000
        /*0a54*/ 	.short	0x0101
        /*0a56*/ 	.byte	0x3f
	.zero		1


	//   ....[28]....
        /*0a58*/ 	.word	0x0000ab10
        /*0a5c*/ 	.word	0x00000012
        /*0a60*/ 	.word	0x00036800
        /*0a64*/ 	.short	0x010a
        /*0a66*/ 	.byte	0x3f
	.zero		1


	//   ....[29]....
        /*0a68*/ 	.word	0x0000ab60
        /*0a6c*/ 	.word	0x00000012
        /*0a70*/ 	.word	0x00036800
        /*0a74*/ 	.short	0x010a
        /*0a76*/ 	.byte	0x3f
	.zero		1


	//   ....[30]....
        /*0a78*/ 	.word	0x0000bef0
        /*0a7c*/ 	.word	0x00000012
        /*0a80*/ 	.word	0x00036800
        /*0a84*/ 	.short	0x010a
        /*0a86*/ 	.byte	0x3f
	.zero		1


	//   ....[31]....
        /*0a88*/ 	.word	0x0000f070
        /*0a8c*/ 	.word	0x00000012
        /*0a90*/ 	.word	0x00036800
        /*0a94*/ 	.short	0x010a
        /*0a96*/ 	.byte	0x3f
	.zero		1


	//   ....[32]....
        /*0a98*/ 	.word	0x00011930
        /*0a9c*/ 	.word	0x00000000
        /*0aa0*/ 	.word	0x00036830
        /*0aa4*/ 	.short	0x010a
        /*0aa6*/ 	.byte	0x3f
	.zero		1


	//   ....[33]....
        /*0aa8*/ 	.word	0x000119b0
        /*0aac*/ 	.word	0x00000000
        /*0ab0*/ 	.word	0x00036830
        /*0ab4*/ 	.short	0x010a
        /*0ab6*/ 	.byte	0x3f
	.zero		1


	//   ....[34]....
        /*0ab8*/ 	.word	0x000158e0
        /*0abc*/ 	.word	0x00000000
        /*0ac0*/ 	.word	0x00000000
        /*0ac4*/ 	.short	0x0101
        /*0ac6*/ 	.byte	0x3f
	.zero		1


	//   ....[35]....
        /*0ac8*/ 	.word	0x000175d0
        /*0acc*/ 	.word	0x0000000d
        /*0ad0*/ 	.word	0x00036830
        /*0ad4*/ 	.short	0x010a
        /*0ad6*/ 	.byte	0x3f
	.zero		1


	//   ....[36]....
        /*0ad8*/ 	.word	0x00017650
        /*0adc*/ 	.word	0x0000000d
        /*0ae0*/ 	.word	0x00036830
        /*0ae4*/ 	.short	0x010a
        /*0ae6*/ 	.byte	0x3f
	.zero		1


	//   ....[37]....
        /*0ae8*/ 	.word	0x0001ad50
        /*0aec*/ 	.word	0x0000000b
        /*0af0*/ 	.word	0x00036850
        /*0af4*/ 	.short	0x010a
        /*0af6*/ 	.byte	0x3f
	.zero		1


	//   ....[38]....
        /*0af8*/ 	.word	0x0001ada0
        /*0afc*/ 	.word	0x0000000b
        /*0b00*/ 	.word	0x00036850
        /*0b04*/ 	.short	0x010a
        /*0b06*/ 	.byte	0x3f
	.zero		1


	//   ....[39]....
        /*0b08*/ 	.word	0x0001cfc0
        /*0b0c*/ 	.word	0x0000000d
        /*0b10*/ 	.word	0x00000000
        /*0b14*/ 	.short	0x0101
        /*0b16*/ 	.byte	0x3f
	.zero		1


	//   ....[40]....
        /*0b18*/ 	.word	0x0001d030
        /*0b1c*/ 	.word	0x0000000d
        /*0b20*/ 	.word	0x00000000
        /*0b24*/ 	.short	0x0101
        /*0b26*/ 	.byte	0x3f
	.zero		1


	//   ....[41]....
        /*0b28*/ 	.word	0x0001d2d0
        /*0b2c*/ 	.word	0x00000004
        /*0b30*/ 	.word	0x00036830
        /*0b34*/ 	.short	0x010a
        /*0b36*/ 	.byte	0x3f
	.zero		1


	//   ....[42]....
        /*0b38*/ 	.word	0x0001d350
        /*0b3c*/ 	.word	0x00000004
        /*0b40*/ 	.word	0x00036830
        /*0b44*/ 	.short	0x010a
        /*0b46*/ 	.byte	0x3f
	.zero		1


	//   ....[43]....
        /*0b48*/ 	.word	0x00020a30
        /*0b4c*/ 	.word	0x0000000b
        /*0b50*/ 	.word	0x00036850
        /*0b54*/ 	.short	0x010a
        /*0b56*/ 	.byte	0x3f
	.zero		1


	//   ....[44]....
        /*0b58*/ 	.word	0x00020a80
        /*0b5c*/ 	.word	0x0000000b
        /*0b60*/ 	.word	0x00036850
        /*0b64*/ 	.short	0x010a
        /*0b66*/ 	.byte	0x3f
	.zero		1


	//   ....[45]....
        /*0b68*/ 	.word	0x00022210
        /*0b6c*/ 	.word	0x0000000f
        /*0b70*/ 	.word	0x00000000
        /*0b74*/ 	.short	0x0101
        /*0b76*/ 	.byte	0x3f
	.zero		1


	//   ....[46]....
        /*0b78*/ 	.word	0x00022270
        /*0b7c*/ 	.word	0x0000000b
        /*0b80*/ 	.word	0x00000000
        /*0b84*/ 	.short	0x0101
        /*0b86*/ 	.byte	0x3f
	.zero		1


	//   ....[47]....
        /*0b88*/ 	.word	0x00022d20
        /*0b8c*/ 	.word	0x0000000d
        /*0b90*/ 	.word	0x00036850
        /*0b94*/ 	.short	0x010a
        /*0b96*/ 	.byte	0x3f
	.zero		1


	//   ....[48]....
        /*0b98*/ 	.word	0x00022dc0
        /*0b9c*/ 	.word	0x0000000d
        /*0ba0*/ 	.word	0x00036850
        /*0ba4*/ 	.short	0x010a
        /*0ba6*/ 	.byte	0x3f
	.zero		1


	//   ....[49]....
        /*0ba8*/ 	.word	0x00023300
        /*0bac*/ 	.word	0x0000000b
        /*0bb0*/ 	.word	0x00000000
        /*0bb4*/ 	.short	0x0101
        /*0bb6*/ 	.byte	0x3f
	.zero		1


	//   ....[50]....
        /*0bb8*/ 	.word	0x00024bc0
        /*0bbc*/ 	.word	0x00000000
        /*0bc0*/ 	.word	0x00000000
        /*0bc4*/ 	.short	0x0101
        /*0bc6*/ 	.byte	0x3f
	.zero		1


	//   ....[51]....
        /*0bc8*/ 	.word	0x00027310
        /*0bcc*/ 	.word	0x00000009
        /*0bd0*/ 	.word	0x00036820
        /*0bd4*/ 	.short	0x010a
        /*0bd6*/ 	.byte	0x3f
	.zero		1


	//   ....[52]....
        /*0bd8*/ 	.word	0x000273a0
        /*0bdc*/ 	.word	0x00000005
        /*0be0*/ 	.word	0x000368a0
        /*0be4*/ 	.short	0x010a
        /*0be6*/ 	.byte	0x3f
	.zero		1


	//   ....[53]....
        /*0be8*/ 	.word	0x00027620
        /*0bec*/ 	.word	0x00000005
        /*0bf0*/ 	.word	0x000368c0
        /*0bf4*/ 	.short	0x010a
        /*0bf6*/ 	.byte	0x3f
	.zero		1


	//   ....[54]....
        /*0bf8*/ 	.word	0x000279c0
        /*0bfc*/ 	.word	0x00000006
        /*0c00*/ 	.word	0x000368a0
        /*0c04*/ 	.short	0x010a
        /*0c06*/ 	.byte	0x3f
	.zero		1


	//   ....[55]....
        /*0c08*/ 	.word	0x00027c20
        /*0c0c*/ 	.word	0x00000006
        /*0c10*/ 	.word	0x000368c0
        /*0c14*/ 	.short	0x010a
        /*0c16*/ 	.byte	0x3f
	.zero		1


	//   ....[56]....
        /*0c18*/ 	.word	0x00028b50
        /*0c1c*/ 	.word	0x00000007
        /*0c20*/ 	.word	0x00036840
        /*0c24*/ 	.short	0x010a
        /*0c26*/ 	.byte	0x3f
	.zero		1


	//   ....[57]....
        /*0c28*/ 	.word	0x00029100
        /*0c2c*/ 	.word	0x0000000a
        /*0c30*/ 	.word	0x00036820
        /*0c34*/ 	.short	0x010a
        /*0c36*/ 	.byte	0x3f
	.zero		1


	//   ....[58]....
        /*0c38*/ 	.word	0x00029420
        /*0c3c*/ 	.word	0x00000008
        /*0c40*/ 	.word	0x00036840
        /*0c44*/ 	.short	0x010a
        /*0c46*/ 	.byte	0x3f
	.zero		1


	//   ....[59]....
        /*0c48*/ 	.word	0x00029720
        /*0c4c*/ 	.word	0x00000008
        /*0c50*/ 	.word	0x00036860
        /*0c54*/ 	.short	0x010a
        /*0c56*/ 	.byte	0x3f
	.zero		1


	//   ....[60]....
        /*0c58*/ 	.word	0x00029d20
        /*0c5c*/ 	.word	0x00000002
        /*0c60*/ 	.word	0x00036840
        /*0c64*/ 	.short	0x010a
        /*0c66*/ 	.byte	0x3f
	.zero		1


	//   ....[61]....
        /*0c68*/ 	.word	0x0002a020
        /*0c6c*/ 	.word	0x00000002
        /*0c70*/ 	.word	0x00036860
        /*0c74*/ 	.short	0x010a
        /*0c76*/ 	.byte	0x3f
	.zero		1


	//   ....[62]....
        /*0c78*/ 	.word	0x0002a5a0
        /*0c7c*/ 	.word	0x00000002
        /*0c80*/ 	.word	0x00036840
        /*0c84*/ 	.short	0x010a
        /*0c86*/ 	.byte	0x3f
	.zero		1


	//   ....[63]....
        /*0c88*/ 	.word	0x0002a890
        /*0c8c*/ 	.word	0x00000002
        /*0c90*/ 	.word	0x00036860
        /*0c94*/ 	.short	0x010a
        /*0c96*/ 	.byte	0x3f
	.zero		1


	//   ....[64]....
        /*0c98*/ 	.word	0x0002ada0
        /*0c9c*/ 	.word	0x00000003
        /*0ca0*/ 	.word	0x00036860
        /*0ca4*/ 	.short	0x010a
        /*0ca6*/ 	.byte	0x3f
	.zero		1


	//   ....[65]....
        /*0ca8*/ 	.word	0x0002be10
        /*0cac*/ 	.word	0x00000000
        /*0cb0*/ 	.word	0x00036820
        /*0cb4*/ 	.short	0x010a
        /*0cb6*/ 	.byte	0x3f
	.zero		1


	//   ....[66]....
        /*0cb8*/ 	.word	0x0002bfe0
        /*0cbc*/ 	.word	0x00000006
        /*0cc0*/ 	.word	0x00000000
        /*0cc4*/ 	.short	0x010a
        /*0cc6*/ 	.byte	0x3f
	.zero		1


	//   ....[67]....
        /*0cc8*/ 	.word	0x0002c050
        /*0ccc*/ 	.word	0x00000007
        /*0cd0*/ 	.word	0x00000000
        /*0cd4*/ 	.short	0x010a
        /*0cd6*/ 	.byte	0x3f
	.zero		1


	//   ....[68]....
        /*0cd8*/ 	.word	0x0002c0c0
        /*0cdc*/ 	.word	0x00000004
        /*0ce0*/ 	.word	0x00000000
        /*0ce4*/ 	.short	0x010a
        /*0ce6*/ 	.byte	0x3f
	.zero		1


	//   ....[69]....
        /*0ce8*/ 	.word	0x0002c0f0
        /*0cec*/ 	.word	0x00000003
        /*0cf0*/ 	.word	0x00000000
        /*0cf4*/ 	.short	0x010a
        /*0cf6*/ 	.byte	0x3f
	.zero		1


	//   ....[70]....
        /*0cf8*/ 	.word	0x0002c150
        /*0cfc*/ 	.word	0x0000002b
        /*0d00*/ 	.word	0x00036890
        /*0d04*/ 	.short	0x010a
        /*0d06*/ 	.byte	0x3f
	.zero		1


	//   ....[71]....
        /*0d08*/ 	.word	0x0002c1a0
        /*0d0c*/ 	.word	0x0000002b
        /*0d10*/ 	.word	0x00036890
        /*0d14*/ 	.short	0x010a
        /*0d16*/ 	.byte	0x3f
	.zero		1


	//   ....[72]....
        /*0d18*/ 	.word	0x0002c1f0
        /*0d1c*/ 	.word	0x0000002b
        /*0d20*/ 	.word	0x00036890
        /*0d24*/ 	.short	0x010a
        /*0d26*/ 	.byte	0x3f
	.zero		1


	//   ....[73]....
        /*0d28*/ 	.word	0x0002c240
        /*0d2c*/ 	.word	0x0000002b
        /*0d30*/ 	.word	0x000368b0
        /*0d34*/ 	.short	0x010a
        /*0d36*/ 	.byte	0x3f
	.zero		1


	//   ....[74]....
        /*0d38*/ 	.word	0x0002c790
        /*0d3c*/ 	.word	0x00000012
        /*0d40*/ 	.word	0x00036800
        /*0d44*/ 	.short	0x010a
        /*0d46*/ 	.byte	0x3f
	.zero		1


	//   ....[75]....
        /*0d48*/ 	.word	0x0002cce0
        /*0d4c*/ 	.word	0x00000012
        /*0d50*/ 	.word	0x00036800
        /*0d54*/ 	.short	0x010a
        /*0d56*/ 	.byte	0x3f
	.zero		1


	//   ....[76]....
        /*0d58*/ 	.word	0x0002cd30
        /*0d5c*/ 	.word	0x00000000
        /*0d60*/ 	.word	0x00036830
        /*0d64*/ 	.short	0x010a
        /*0d66*/ 	.byte	0x3f
	.zero		1


	//   ....[77]....
        /*0d68*/ 	.word	0x0002cd80
        /*0d6c*/ 	.word	0x0000000d
        /*0d70*/ 	.word	0x00036830
        /*0d74*/ 	.short	0x010a
        /*0d76*/ 	.byte	0x3f
	.zero		1


	//   ....[78]....
        /*0d78*/ 	.word	0x0002cdd0
        /*0d7c*/ 	.word	0x0000000b
        /*0d80*/ 	.word	0x00036850
        /*0d84*/ 	.short	0x010a
        /*0d86*/ 	.byte	0x3f
	.zero		1


	//   ....[79]....
        /*0d88*/ 	.word	0x0002ce20
        /*0d8c*/ 	.word	0x00000004
        /*0d90*/ 	.word	0x00036830
        /*0d94*/ 	.short	0x010a
        /*0d96*/ 	.byte	0x3f
	.zero		1


	//   ....[80]....
        /*0d98*/ 	.word	0x0002ce70
        /*0d9c*/ 	.word	0x0000000b
        /*0da0*/ 	.word	0x00036850
        /*0da4*/ 	.short	0x010a
        /*0da6*/ 	.byte	0x3f
	.zero		1


	//   ....[81]....
        /*0da8*/ 	.word	0x0002cec0
        /*0dac*/ 	.word	0x0000000d
        /*0db0*/ 	.word	0x00036850
        /*0db4*/ 	.short	0x010a
        /*0db6*/ 	.byte	0x3f
	.zero		1


	//   ....[82]....
        /*0db8*/ 	.word	0x0002d060
        /*0dbc*/ 	.word	0x00000009
        /*0dc0*/ 	.word	0x00036820
        /*0dc4*/ 	.short	0x010a
        /*0dc6*/ 	.byte	0x3f
	.zero		1


	//   ....[83]....
        /*0dc8*/ 	.word	0x0002d0b0
        /*0dcc*/ 	.word	0x00000005
        /*0dd0*/ 	.word	0x000368a0
        /*0dd4*/ 	.short	0x010a
        /*0dd6*/ 	.byte	0x3f
	.zero		1


	//   ....[84]....
        /*0dd8*/ 	.word	0x0002d100
        /*0ddc*/ 	.word	0x00000005
        /*0de0*/ 	.word	0x000368c0
        /*0de4*/ 	.short	0x010a
        /*0de6*/ 	.byte	0x3f
	.zero		1


	//   ....[85]....
        /*0de8*/ 	.word	0x0002d150
        /*0dec*/ 	.word	0x00000006
        /*0df0*/ 	.word	0x000368a0
        /*0df4*/ 	.short	0x010a
        /*0df6*/ 	.byte	0x3f
	.zero		1


	//   ....[86]....
        /*0df8*/ 	.word	0x0002d1a0
        /*0dfc*/ 	.word	0x00000006
        /*0e00*/ 	.word	0x000368c0
        /*0e04*/ 	.short	0x010a
        /*0e06*/ 	.byte	0x3f
	.zero		1


	//   ....[87]....
        /*0e08*/ 	.word	0x0002d340
        /*0e0c*/ 	.word	0x00000007
        /*0e10*/ 	.word	0x00036840
        /*0e14*/ 	.short	0x010a
        /*0e16*/ 	.byte	0x3f
	.zero		1


	//   ....[88]....
        /*0e18*/ 	.word	0x0002d3c0
        /*0e1c*/ 	.word	0x00000003
        /*0e20*/ 	.word	0x00036820
        /*0e24*/ 	.short	0x010a
        /*0e26*/ 	.byte	0x3f
	.zero		1


	//   ....[89]....
        /*0e28*/ 	.word	0x0002d410
        /*0e2c*/ 	.word	0x00000008
        /*0e30*/ 	.word	0x00036840
        /*0e34*/ 	.short	0x010a
        /*0e36*/ 	.byte	0x3f
	.zero		1


	//   ....[90]....
        /*0e38*/ 	.word	0x0002d460
        /*0e3c*/ 	.word	0x00000008
        /*0e40*/ 	.word	0x00036860
        /*0e44*/ 	.short	0x010a
        /*0e46*/ 	.byte	0x3f
	.zero		1


	//   ....[91]....
        /*0e48*/ 	.word	0x0002d4b0
        /*0e4c*/ 	.word	0x00000002
        /*0e50*/ 	.word	0x00036840
        /*0e54*/ 	.short	0x010a
        /*0e56*/ 	.byte	0x3f
	.zero		1


	//   ....[92]....
        /*0e58*/ 	.word	0x0002d500
        /*0e5c*/ 	.word	0x00000002
        /*0e60*/ 	.word	0x00036860
        /*0e64*/ 	.short	0x010a
        /*0e66*/ 	.byte	0x3f
	.zero		1


	//   ....[93]....
        /*0e68*/ 	.word	0x0002d550
        /*0e6c*/ 	.word	0x00000002
        /*0e70*/ 	.word	0x00036840
        /*0e74*/ 	.short	0x010a
        /*0e76*/ 	.byte	0x3f
	.zero		1


	//   ....[94]....
        /*0e78*/ 	.word	0x0002d5a0
        /*0e7c*/ 	.word	0x00000002
        /*0e80*/ 	.word	0x00036860
        /*0e84*/ 	.short	0x010a
        /*0e86*/ 	.byte	0x3f
	.zero		1


	//   ....[95]....
        /*0e88*/ 	.word	0x0002d5f0
        /*0e8c*/ 	.word	0x00000003
        /*0e90*/ 	.word	0x00036860
        /*0e94*/ 	.short	0x010a
        /*0e96*/ 	.byte	0x3f
	.zero		1


	//   ....[96]....
        /*0e98*/ 	.word	0x0002dfb0
        /*0e9c*/ 	.word	0x00000000
        /*0ea0*/ 	.word	0x00036820
        /*0ea4*/ 	.short	0x010a
        /*0ea6*/ 	.byte	0x3f
	.zero		1


	//   ....[97]....
        /*0ea8*/ 	.word	0x0002e150
        /*0eac*/ 	.word	0x00000006
        /*0eb0*/ 	.word	0x00000000
        /*0eb4*/ 	.short	0x010a
        /*0eb6*/ 	.byte	0x3f
	.zero		1


	//   ....[98]....
        /*0eb8*/ 	.word	0x0002e1a0
        /*0ebc*/ 	.word	0x00000007
        /*0ec0*/ 	.word	0x00000000
        /*0ec4*/ 	.short	0x010a
        /*0ec6*/ 	.byte	0x3f
	.zero		1


	//   ....[99]....
        /*0ec8*/ 	.word	0x0002e1f0
        /*0ecc*/ 	.word	0x00000004
        /*0ed0*/ 	.word	0x00000000
        /*0ed4*/ 	.short	0x010a
        /*0ed6*/ 	.byte	0x3f
	.zero		1


	//----- nvinfo : EIATTR_NUM_MBARRIERS
	.align		4
.L_917:
        /*0ed8*/ 	.byte	0x03, 0x38
        /*0eda*/ 	.short	0x0016


	//----- nvinfo : EIATTR_EXIT_INSTR_OFFSETS
	.align		4
        /*0edc*/ 	.byte	0x04, 0x1c
        /*0ede*/ 	.short	(.L_919 - .L_918)


	//   ....[0]....
.L_918:
        /*0ee0*/ 	.word	0x0002c140


	//----- nvinfo : EIATTR_MAX_THREADS
	.align		4
.L_919:
        /*0ee4*/ 	.byte	0x04, 0x05
        /*0ee6*/ 	.short	(.L_921 - .L_920)
.L_920:
        /*0ee8*/ 	.word	0x00000180
        /*0eec*/ 	.word	0x00000001
        /*0ef0*/ 	.word	0x00000001


	//----- nvinfo : EIATTR_CRS_STACK_SIZE
	.align		4
.L_921:
        /*0ef4*/ 	.byte	0x04, 0x1e
        /*0ef6*/ 	.short	(.L_923 - .L_922)
.L_922:
        /*0ef8*/ 	.word	0x00000000


	//----- nvinfo : EIATTR_CBANK_PARAM_SIZE
	.align		4
.L_923:
        /*0efc*/ 	.byte	0x03, 0x19
        /*0efe*/ 	.short	0x0a70


	//----- nvinfo : EIATTR_PARAM_CBANK
	.align		4
        /*0f00*/ 	.byte	0x04, 0x0a
        /*0f02*/ 	.short	(.L_925 - .L_924)
	.align		4
.L_924:
        /*0f04*/ 	.word	index@(.nv.constant0._ZN7cutlass13device_kernelIN5flash11enable_sm90INS1_16FlashAttnFwdSm90INS1_25CollectiveMainloopFwdSm90ILi2EN4cute5tupleIJNS5_1CILi1EEES8_S8_EEENS6_IJNS7_ILi128EEENS7_ILi112EEENS7_ILi192EEEEEELi192ENS_6half_tEfNS_4arch4Sm90ELb1ELb0ELb1ELb1ELb0ELb1ELb0ELb1ELb1ELb0ELb0ELb0EEENS1_21CollectiveEpilogueFwdINS6_IJSA_SC_SB_EEES9_SE_SG_Li256ELb1ELb0ELb0ELb0EEENS1_36VarlenDynamicPersistentTileSchedulerILi128ELi112ELi256ELi32ELb0ELb0ELb1ELb1ELb1ELb1EEEEEEEEEvNT_6ParamsE)
        /*0f08*/ 	.short	0x0210
        /*0f0a*/ 	.short	0x0a70


	//----- nvinfo : EIATTR_SW_WAR
	.align		4
.L_925:
        /*0f0c*/ 	.byte	0x04, 0x36
        /*0f0e*/ 	.short	(.L_927 - .L_926)
.L_926:
        /*0f10*/ 	.word	0x00000008
.L_927:


//--------------------- .nv.info._ZN7cutlass13device_kernelIN5flash11enable_sm90INS1_16FlashAttnFwdSm90INS1_25CollectiveMainloopFwdSm90ILi2EN4cute5tupleIJNS5_1CILi1EEES8_S8_EEENS6_IJNS7_ILi128EEENS7_ILi176EEESA_EEELi128ENS_6half_tEfNS_4arch4Sm90ELb0ELb0ELb1ELb0ELb0ELb0ELb0ELb1ELb1ELb0ELb0ELb0EEENS1_21CollectiveEpilogueFwdINS6_IJSA_SA_SB_EEES9_SD_SF_Li256ELb0ELb0ELb0ELb0EEENS1_29StaticPersistentTileSchedulerILb0EEEEEEEEEvNT_6ParamsE --------------------------
	.section	.nv.info._ZN7cutlass13device_kernelIN5flash11enable_sm90INS1_16FlashAttnFwdSm90INS1_25CollectiveMainloopFwdSm90ILi2EN4cute5tupleIJNS5_1CILi1EEES8_S8_EEENS6_IJNS7_ILi128EEENS7_ILi176EEESA_EEELi128ENS_6half_tEfNS_4arch4Sm90ELb0ELb0ELb1ELb0ELb0ELb0ELb0ELb1ELb1ELb0ELb0ELb0EEENS1_21CollectiveEpilogueFwdINS6_IJSA_SA_SB_EEES9_SD_SF_Li256ELb0ELb0ELb0ELb0EEENS1_29StaticPersistentTileSchedulerILb0EEEEEEEEEvNT_6ParamsE,"",@"SHT_CUDA_INFO"
	.sectionflags	@""
	.align	4


	//----- nvinfo : EIATTR_CUDA_API_VERSION
	.align		4
        /*0000*/ 	.byte	0x04, 0x37
        /*0002*/ 	.short	(.L_929 - .L_928)
.L_928:
        /*0004*/ 	.word	0x00000082


	//----- nvinfo : EIATTR_KPARAM_INFO
	.align		4
.L_929:
        /*0008*/ 	.byte	0x04, 0x17
        /*000a*/ 	.short	(.L_931 - .L_930)
.L_930:
        /*000c*/ 	.word	0x00000000
        /*0010*/ 	.short	0x0000
        /*0012*/ 	.short	0x0070
        /*0014*/ 	.byte	0x00, 0xf0, 0x01, 0x2e


	//----- nvinfo : EIATTR_SPARSE_MMA_MASK
	.align		4
.L_931:
        /*0018*/ 	.byte	0x03, 0x50
        /*001a*/ 	.short	0x0000


	//----- nvinfo : EIATTR_MAXREG_COUNT
	.align		4
        /*001c*/ 	.byte	0x03, 0x1b
        /*001e*/ 	.short	0x00a8


	//----- nvinfo : EIATTR_NUM_BARRIERS
	.align		4
        /*0020*/ 	.byte	0x02, 0x4c
        /*0022*/ 	.byte	0x10
	.zero		1


	//----- nvinfo : EIATTR_EXTERNS
	.align		4
        /*0024*/ 	.byte	0x04, 0x0f
        /*0026*/ 	.short	(.L_933 - .L_932)


	//   ....[0]....
	.align		4
.L_932:
        /*0028*/ 	.word	index@(__assertfail)


	//----- nvinfo : EIATTR_ANNOTATIONS
	.align		4
.L_933:
        /*002c*/ 	.byte	0x04, 0x55
        /*002e*/ 	.short	(.L_935 - .L_934)


	//   ....[0]....
.L_934:
        /* <DEDUP_REMOVED lines=15> */


	//----- nvinfo : EIATTR_MERCURY_ISA_VERSION
	.align		4
.L_935:
        /*0108*/ 	.byte	0x03, 0x5f
        /*010a*/ 	.short	0x0101


	//----- nvinfo : EIATTR_INT_WARP_WIDE_INSTR_OFFSETS
	.align		4
        /*010c*/ 	.byte	0x04, 0x31
        /*010e*/ 	.short	(.L_937 - .L_936)


	//   ....[0]....
.L_936:
        /*0110*/ 	.word	0x00000190


	//   ....[1]....
        /*0114*/ 	.word	0x000001c0


	//   ....[2]....
        /*0118*/ 	.word	0x000001d0


	//   ....[3]....
        /*011c*/ 	.word	0x0000e2d0


	//   ....[4]....
        /*0120*/ 	.word	0x0000e300


	//   ....[5]....
        /*0124*/ 	.word	0x0000e3d0


	//----- nvinfo : EIATTR_COOP_GROUP_MASK_REGIDS
	.align		4
.L_937:
        /*0128*/ 	.byte	0x04, 0x29
        /*012a*/ 	.short	(.L_939 - .L_938)


	//   ....[0]....
.L_938:
        /*012c*/ 	.word	0xffffffff


	//   ....[1]....
        /*0130*/ 	.word	0xffffffff


	//   ....[2]....
        /*0134*/ 	.word	0xffffffff


	//   ....[3]....
        /*0138*/ 	.word	0xffffffff


	//   ....[4]....
        /*013c*/ 	.word	0xffffffff


	//   ....[5]....
        /*0140*/ 	.word	0xffffffff


	//   ....[6]....
        /*0144*/ 	.word	0xffffffff


	//   ....[7]....
        /*0148*/ 	.word	0xffffffff


	//   ....[8]....
        /*014c*/ 	.word	0xffffffff


	//   ....[9]....
        /*0150*/ 	.word	0xffffffff


	//   ....[10]....
        /*0154*/ 	.word	0xffffffff


	//   ....[11]....
        /*0158*/ 	.word	0xffffffff


	//   ....[12]....
        /*015c*/ 	.word	0xffffffff


	//   ....[13]....
        /*0160*/ 	.word	0xffffffff


	//   ....[14]....
        /*0164*/ 	.word	0xffffffff


	//   ....[15]....
        /*0168*/ 	.word	0xffffffff


	//   ....[16]....
        /*016c*/ 	.word	0xffffffff


	//   ....[17]....
        /*0170*/ 	.word	0xffffffff


	//   ....[18]....
        /*0174*/ 	.word	0xffffffff


	//   ....[19]....
        /*0178*/ 	.word	0xffffffff


	//   ....[20]....
        /*017c*/ 	.word	0xffffffff


	//   ....[21]....
        /*0180*/ 	.word	0xffffffff


	//   ....[22]....
        /*0184*/ 	.word	0xffffffff


	//   ....[23]....
        /*0188*/ 	.word	0x0500000f


	//   ....[24]....
        /*018c*/ 	.word	0x0500000f


	//----- nvinfo : EIATTR_COOP_GROUP_INSTR_OFFSETS
	.align		4
.L_939:
        /*0190*/ 	.byte	0x04, 0x28
        /*0192*/ 	.short	(.L_941 - .L_940)


	//   ....[0]....
.L_940:
        /*0194*/ 	.word	0x00000070


	//   ....[1]....
        /*0198*/ 	.word	0x000001a0


	//   ....[2]....
        /*019c*/ 	.word	0x000001f0


	//   ....[3]....
        /*01a0*/ 	.word	0x000003e0


	//   ....[4]....
        /*01a4*/ 	.word	0x00000540


	//   ....[5]....
        /*01a8*/ 	.word	0x00000660


	//   ....[6]....
        /*01ac*/ 	.word	0x000007c0


	//   ....[7]....
        /*01b0*/ 	.word	0x00000dd0


	//   ....[8]....
        /*01b4*/ 	.word	0x00005090


	//   ....[9]....
        /*01b8*/ 	.word	0x00005130


	//   ....[10]....
        /*01bc*/ 	.word	0x00005780


	//   ....[11]....
        /*01c0*/ 	.word	0x00005810


	//   ....[12]....
        /*01c4*/ 	.word	0x0000a420


	//   ....[13]....
        /*01c8*/ 	.word	0x0000a480


	//   ....[14]....
        /*01cc*/ 	.word	0x0000af60


	//   ....[15]....
        /*01d0*/ 	.word	0x0000b090


	//   ....[16]....
        /*01d4*/ 	.word	0x0000c540


	//   ....[17]....
        /*01d8*/ 	.word	0x0000c580


	//   ....[18]....
        /*01dc*/ 	.word	0x0000c700


	//   ....[19]....
        /*01e0*/ 	.word	0x0000c730


	//   ....[20]....
        /*01e4*/ 	.word	0x0000d780


	//   ....[21]....
        /*01e8*/ 	.word	0x0000da70


	//   ....[22]....
        /*01ec*/ 	.word	0x000106c0


	//   ....[23]....
        /*01f0*/ 	.word	0x00010bc0


	//   ....[24]....
        /*01f4*/ 	.word	0x00011060


	//----- nvinfo : EIATTR_REG_RECONFIG
	.align		4
.L_941:
        /*01f8*/ 	.byte	0x01, 0x54
	.zero		2


	//----- nvinfo : EIATTR_SYSCALL_OFFSETS
	.align		4
        /*01fc*/ 	.byte	0x04, 0x46
        /*01fe*/ 	.short	(.L_943 - .L_942)


	//   ....[0]....
.L_942:
        /*0200*/ 	.word	0x00001150


	//   ....[1]....
        /*0204*/ 	.word	0x0000dee0


	//   ....[2]....
        /*0208*/ 	.word	0x0000e020


	//   ....[3]....
        /*020c*/ 	.word	0x0000e120


	//----- nvinfo : EIATTR_MBARRIER_INSTR_OFFSETS
	.align		4
.L_943:
        /*0210*/ 	.byte	0x04, 0x39
        /*0212*/ 	.short	(.L_945 - .L_944)


	//   ....[0]....
.L_944:
        /*0214*/ 	.word	0x00000290
        /*0218*/ 	.word	0x000000ff
        /*021c*/ 	.word	0x00034800
        /*0220*/ 	.short	0x0100
        /*0222*/ 	.byte	0x06
	.zero		1


	//   ....[1]....
        /*0224*/ 	.word	0x000002a0
        /*0228*/ 	.word	0x000000ff
        /*022c*/ 	.word	0x00034820
        /*0230*/ 	.short	0x0100
        /*0232*/ 	.byte	0x06
	.zero		1


	//   ....[2]....
        /*0234*/ 	.word	0x00000390
        /*0238*/ 	.word	0x000000ff
        /*023c*/ 	.word	0x00034830
        /*0240*/ 	.short	0x0100
        /*0242*/ 	.byte	0x08
	.zero		1


	//   ....[3]....
        /*0244*/ 	.word	0x000003a0
        /*0248*/ 	.word	0x000000ff
        /*024c*/ 	.word	0x00034840
        /*0250*/ 	.short	0x0100
        /*0252*/ 	.byte	0x08
	.zero		1


	//   ....[4]....
        /*0254*/ 	.word	0x000003b0
        /*0258*/ 	.word	0x000000ff
        /*025c*/ 	.word	0x00034838
        /*0260*/ 	.short	0x0100
        /*0262*/ 	.byte	0x08
	.zero		1


	//   ....[5]....
        /*0264*/ 	.word	0x000003c0
        /*0268*/ 	.word	0x000000ff
        /*026c*/ 	.word	0x00034848
        /*0270*/ 	.short	0x0100
        /*0272*/ 	.byte	0x08
	.zero		1


	//   ....[6]....
        /*0274*/ 	.word	0x000004f0
        /*0278*/ 	.word	0x000000ff
        /*027c*/ 	.word	0x00034850
        /*0280*/ 	.short	0x0100
        /*0282*/ 	.byte	0x08
	.zero		1


	//   ....[7]....
        /*0284*/ 	.word	0x00000500
        /*0288*/ 	.word	0x000000ff
        /*028c*/ 	.word	0x00034860
        /*0290*/ 	.short	0x0100
        /*0292*/ 	.byte	0x08
	.zero		1


	//   ....[8]....
        /*0294*/ 	.word	0x00000510
        /*0298*/ 	.word	0x000000ff
        /*029c*/ 	.word	0x00034858
        /*02a0*/ 	.short	0x0100
        /*02a2*/ 	.byte	0x08
	.zero		1


	//   ....[9]....
        /*02a4*/ 	.word	0x00000520
        /*02a8*/ 	.word	0x000000ff
        /*02ac*/ 	.word	0x00034868
        /*02b0*/ 	.short	0x0100
        /*02b2*/ 	.byte	0x08
	.zero		1


	//   ....[10]....
        /*02b4*/ 	.word	0x00000610
        /*02b8*/ 	.word	0x000000ff
        /*02bc*/ 	.word	0x00034870
        /*02c0*/ 	.short	0x0100
        /*02c2*/ 	.byte	0x06
	.zero		1


	//   ....[11]....
        /*02c4*/ 	.word	0x00000620
        /*02c8*/ 	.word	0x000000ff
        /*02cc*/ 	.word	0x00034880
        /*02d0*/ 	.short	0x0100
        /*02d2*/ 	.byte	0x06
	.zero		1


	//   ....[12]....
        /*02d4*/ 	.word	0x00000630
        /*02d8*/ 	.word	0x000000ff
        /*02dc*/ 	.word	0x00034878
        /*02e0*/ 	.short	0x0100
        /*02e2*/ 	.byte	0x06
	.zero		1


	//   ....[13]....
        /*02e4*/ 	.word	0x00000640
        /*02e8*/ 	.word	0x000000ff
        /*02ec*/ 	.word	0x00034888
        /*02f0*/ 	.short	0x0100
        /*02f2*/ 	.byte	0x06
	.zero		1


	//   ....[14]....
        /*02f4*/ 	.word	0x00000770
        /*02f8*/ 	.word	0x000000ff
        /*02fc*/ 	.word	0x00034890
        /*0300*/ 	.short	0x0100
        /*0302*/ 	.byte	0x08
	.zero		1


	//   ....[15]....
        /*0304*/ 	.word	0x00000780
        /*0308*/ 	.word	0x000000ff
        /*030c*/ 	.word	0x000348a0
        /*0310*/ 	.short	0x0100
        /*0312*/ 	.byte	0x08
	.zero		1


	//   ....[16]....
        /*0314*/ 	.word	0x00000790
        /*0318*/ 	.word	0x000000ff
        /*031c*/ 	.word	0x00034898
        /*0320*/ 	.short	0x0100
        /*0322*/ 	.byte	0x08
	.zero		1


	//   ....[17]....
        /*0324*/ 	.word	0x000007a0
        /*0328*/ 	.word	0x000000ff
        /*032c*/ 	.word	0x000348a8
        /*0330*/ 	.short	0x0100
        /*0332*/ 	.byte	0x08
	.zero		1


	//   ....[18]....
        /*0334*/ 	.word	0x000008d0
        /*0338*/ 	.word	0x000000ff
        /*033c*/ 	.word	0x000348b0
        /*0340*/ 	.short	0x0100
        /*0342*/ 	.byte	0x08
	.zero		1


	//   ....[19]....
        /*0344*/ 	.word	0x000008e0
        /*0348*/ 	.word	0x000000ff
        /*034c*/ 	.word	0x000348c0
        /*0350*/ 	.short	0x0100
        /*0352*/ 	.byte	0x08
	.zero		1


	//   ....[20]....
        /*0354*/ 	.word	0x000008f0
        /*0358*/ 	.word	0x000000ff
        /*035c*/ 	.word	0x000348b8
        /*0360*/ 	.short	0x0100
        /*0362*/ 	.byte	0x08
	.zero		1


	//   ....[21]....
        /*0364*/ 	.word	0x00000900
        /*0368*/ 	.word	0x000000ff
        /*036c*/ 	.word	0x000348c8
        /*0370*/ 	.short	0x0100
        /*0372*/ 	.byte	0x08
	.zero		1


	//   ....[22]....
        /*0374*/ 	.word	0x000011d0
        /*0378*/ 	.word	0x000000ff
        /*037c*/ 	.word	0x00034800
        /*0380*/ 	.short	0x010a
        /*0382*/ 	.byte	0x27
	.zero		1


	//   ....[23]....
        /*0384*/ 	.word	0x00001260
        /*0388*/ 	.word	0x00000003
        /*038c*/ 	.word	0x00034830
        /*0390*/ 	.short	0x010a
        /*0392*/ 	.byte	0x3f
	.zero		1


	//   ....[24]....
        /*0394*/ 	.word	0x000012e0
        /*0398*/ 	.word	0x00000003
        /*039c*/ 	.word	0x00034830
        /*03a0*/ 	.short	0x010a
        /*03a2*/ 	.byte	0x3f
	.zero		1


	//   ....[25]....
        /*03a4*/ 	.word	0x00004a00
        /*03a8*/ 	.word	0x00000003
        /*03ac*/ 	.word	0x00000000
        /*03b0*/ 	.short	0x0101
        /*03b2*/ 	.byte	0x3f
	.zero		1


	//   ....[26]....
        /*03b4*/ 	.word	0x00006e70
        /*03b8*/ 	.word	0x000000ff
        /*03bc*/ 	.word	0x00034830
        /*03c0*/ 	.short	0x010a
        /*03c2*/ 	.byte	0x06
	.zero		1


	//   ....[27]....
        /*03c4*/ 	.word	0x00006eb0
        /*03c8*/ 	.word	0x000000ff
        /*03cc*/ 	.word	0x00034830
        /*03d0*/ 	.short	0x010a
        /*03d2*/ 	.byte	0x06
	.zero		1


	//   ....[28]....
        /*03d4*/ 	.word	0x000095f0
        /*03d8*/ 	.word	0x000000ff
        /*03dc*/ 	.word	0x00034850
        /*03e0*/ 	.short	0x010a
        /*03e2*/ 	.byte	0x06
	.zero		1


	//   ....[29]....
        /*03e4*/ 	.word	0x00009630
        /*03e8*/ 	.word	0x000000ff
        /*03ec*/ 	.word	0x00034850
        /*03f0*/ 	.short	0x010a
        /*03f2*/ 	.byte	0x06
	.zero		1


	//   ....[30]....
        /*03f4*/ 	.word	0x0000b750
        /*03f8*/ 	.word	0x00000083
        /*03fc*/ 	.word	0x00000000
        /*0400*/ 	.short	0x0101
        /*0402*/ 	.byte	0x3f
	.zero		1


	//   ....[31]....
        /*0404*/ 	.word	0x0000b7f0
        /*0408*/ 	.word	0x00000015
        /*040c*/ 	.word	0x00000000
        /*0410*/ 	.short	0x0101
        /*0412*/ 	.byte	0x3f
	.zero		1


	//   ....[32]....
        /*0414*/ 	.word	0x0000c4b0
        /*0418*/ 	.word	0x000000ff
        /*041c*/ 	.word	0x00034850
        /*0420*/ 	.short	0x010a
        /*0422*/ 	.byte	0x07
	.zero		1


	//   ....[33]....
        /*0424*/ 	.word	0x0000c4f0
        /*0428*/ 	.word	0x000000ff
        /*042c*/ 	.word	0x00034850
        /*0430*/ 	.short	0x010a
        /*0432*/ 	.byte	0x07
	.zero		1


	//   ....[34]....
        /*0434*/ 	.word	0x0000cfc0
        /*0438*/ 	.word	0x00000004
        /*043c*/ 	.word	0x00000000
        /*0440*/ 	.short	0x0101
        /*0442*/ 	.byte	0x3f
	.zero		1


	//   ....[35]....
        /*0444*/ 	.word	0x0000d930
        /*0448*/ 	.word	0x000000ff
        /*044c*/ 	.word	0x00000000
        /*0450*/ 	.short	0x0101
        /*0452*/ 	.byte	0x06
	.zero		1


	//   ....[36]....
        /*0454*/ 	.word	0x0000e710
        /*0458*/ 	.word	0x00000006
        /*045c*/ 	.word	0x00034840
        /*0460*/ 	.short	0x010a
        /*0462*/ 	.byte	0x3f
	.zero		1


	//   ....[37]....
        /*0464*/ 	.word	0x0000eb90
        /*0468*/ 	.word	0x00000009
        /*046c*/ 	.word	0x00034820
        /*0470*/ 	.short	0x010a
        /*0472*/ 	.byte	0x3f
	.zero		1


	//   ....[38]....
        /*0474*/ 	.word	0x0000ee70
        /*0478*/ 	.word	0x00000002
        /*047c*/ 	.word	0x00034840
        /*0480*/ 	.short	0x010a
        /*0482*/ 	.byte	0x3f
	.zero		1


	//   ....[39]....
        /*0484*/ 	.word	0x0000f0f0
        /*0488*/ 	.word	0x00000002
        /*048c*/ 	.word	0x00000060
        /*0490*/ 	.short	0x010a
        /*0492*/ 	.byte	0x3f
	.zero		1


	//   ....[40]....
        /*0494*/ 	.word	0x0000f630
        /*0498*/ 	.word	0x00000002
        /*049c*/ 	.word	0x00034840
        /*04a0*/ 	.short	0x010a
        /*04a2*/ 	.byte	0x3f
	.zero		1


	//   ....[41]....
        /*04a4*/ 	.word	0x0000f8b0
        /*04a8*/ 	.word	0x00000002
        /*04ac*/ 	.word	0x00000060
        /*04b0*/ 	.short	0x010a
        /*04b2*/ 	.byte	0x3f
	.zero		1


	//   ....[42]....
        /*04b4*/ 	.word	0x0000fd10
        /*04b8*/ 	.word	0x00000002
        /*04bc*/ 	.word	0x00034840
        /*04c0*/ 	.short	0x010a
        /*04c2*/ 	.byte	0x3f
	.zero		1


	//   ....[43]....
        /*04c4*/ 	.word	0x0000ffa0
        /*04c8*/ 	.word	0x00000002
        /*04cc*/ 	.word	0x00000060
        /*04d0*/ 	.short	0x010a
        /*04d2*/ 	.byte	0x3f
	.zero		1


	//   ....[44]....
        /*04d4*/ 	.word	0x000102d0
        /*04d8*/ 	.word	0x00000003
        /*04dc*/ 	.word	0x00034860
        /*04e0*/ 	.short	0x010a
        /*04e2*/ 	.byte	0x3f
	.zero		1


	//   ....[45]....
        /*04e4*/ 	.word	0x00010640
        /*04e8*/ 	.word	0x00000000
        /*04ec*/ 	.word	0x00034820
        /*04f0*/ 	.short	0x010a
        /*04f2*/ 	.byte	0x3f
	.zero		1


	//   ....[46]....
        /*04f4*/ 	.word	0x00010800
        /*04f8*/ 	.word	0x00000006
        /*04fc*/ 	.word	0x00000000
        /*0500*/ 	.short	0x010a
        /*0502*/ 	.byte	0x3f
	.zero		1


	//   ....[47]....
        /*0504*/ 	.word	0x00010870
        /*0508*/ 	.word	0x00000003
        /*050c*/ 	.word	0x00000000
        /*0510*/ 	.short	0x010a
        /*0512*/ 	.byte	0x3f
	.zero		1


	//   ....[48]....
        /*0514*/ 	.word	0x000108d0
        /*0518*/ 	.word	0x00000010
        /*051c*/ 	.word	0x00000000
        /*0520*/ 	.short	0x010a
        /*0522*/ 	.byte	0x3f
	.zero		1


	//   ....[49]....
        /*0524*/ 	.word	0x00010900
        /*0528*/ 	.word	0x00000003
        /*052c*/ 	.word	0x00000000
        /*0530*/ 	.short	0x010a
        /*0532*/ 	.byte	0x3f
	.zero		1


	//   ....[50]....
        /*0534*/ 	.word	0x00010970
        /*0538*/ 	.word	0x00000003
        /*053c*/ 	.word	0x00034800
        /*0540*/ 	.short	0x010a
        /*0542*/ 	.byte	0x3f
	.zero		1


	//   ....[51]....
        /*0544*/ 	.word	0x000109c0
        /*0548*/ 	.word	0x00000003
        /*054c*/ 	.word	0x00034830
        /*0550*/ 	.short	0x010a
        /*0552*/ 	.byte	0x3f
	.zero		1


	//   ....[52]....
        /*0554*/ 	.word	0x00010a20
        /*0558*/ 	.word	0x00000014
        /*055c*/ 	.word	0x00034830
        /*0560*/ 	.short	0x010a
        /*0562*/ 	.byte	0x3f
	.zero		1


	//   ....[53]....
        /*0564*/ 	.word	0x00010a80
        /*0568*/ 	.word	0x00000014
        /*056c*/ 	.word	0x00034850
        /*0570*/ 	.short	0x010a
        /*0572*/ 	.byte	0x3f
	.zero		1


	//   ....[54]....
        /*0574*/ 	.word	0x00010ae0
        /*0578*/ 	.word	0x00000003
        /*057c*/ 	.word	0x00034850
        /*0580*/ 	.short	0x010a
        /*0582*/ 	.byte	0x3f
	.zero		1


	//   ....[55]....
        /*0584*/ 	.word	0x00010c80
        /*0588*/ 	.word	0x00000006
        /*058c*/ 	.word	0x00034840
        /*0590*/ 	.short	0x010a
        /*0592*/ 	.byte	0x3f
	.zero		1


	//   ....[56]....
        /*0594*/ 	.word	0x00010d00
        /*0598*/ 	.word	0x00000007
        /*059c*/ 	.word	0x00034820
        /*05a0*/ 	.short	0x010a
        /*05a2*/ 	.byte	0x3f
	.zero		1


	//   ....[57]....
        /*05a4*/ 	.word	0x00010d50
        /*05a8*/ 	.word	0x00000002
        /*05ac*/ 	.word	0x00034840
        /*05b0*/ 	.short	0x010a
        /*05b2*/ 	.byte	0x3f
	.zero		1


	//   ....[58]....
        /*05b4*/ 	.word	0x00010da0
        /*05b8*/ 	.word	0x00000002
        /*05bc*/ 	.word	0x00000060
        /*05c0*/ 	.short	0x010a
        /*05c2*/ 	.byte	0x3f
	.zero		1


	//   ....[59]....
        /*05c4*/ 	.word	0x00010df0
        /*05c8*/ 	.word	0x00000002
        /*05cc*/ 	.word	0x00034840
        /*05d0*/ 	.short	0x010a
        /*05d2*/ 	.byte	0x3f
	.zero		1


	//   ....[60]....
        /*05d4*/ 	.word	0x00010e40
        /*05d8*/ 	.word	0x00000002
        /*05dc*/ 	.word	0x00000060
        /*05e0*/ 	.short	0x010a
        /*05e2*/ 	.byte	0x3f
	.zero		1


	//   ....[61]....
        /*05e4*/ 	.word	0x00010e90
        /*05e8*/ 	.word	0x00000002
        /*05ec*/ 	.word	0x00034840
        /*05f0*/ 	.short	0x010a
        /*05f2*/ 	.byte	0x3f
	.zero		1


	//   ....[62]....
        /*05f4*/ 	.word	0x00010ee0
        /*05f8*/ 	.word	0x00000002
        /*05fc*/ 	.word	0x00000060
        /*0600*/ 	.short	0x010a
        /*0602*/ 	.byte	0x3f
	.zero		1


	//   ....[63]....
        /*0604*/ 	.word	0x00010f30
        /*0608*/ 	.word	0x00000003
        /*060c*/ 	.word	0x00034860
        /*0610*/ 	.short	0x010a
        /*0612*/ 	.byte	0x3f
	.zero		1


	//   ....[64]....
        /*0614*/ 	.word	0x00010f80
        /*0618*/ 	.word	0x00000000
        /*061c*/ 	.word	0x00034820
        /*0620*/ 	.short	0x010a
        /*0622*/ 	.byte	0x3f
	.zero		1


	//   ....[65]....
        /*0624*/ 	.word	0x00011120
        /*0628*/ 	.word	0x00000006
        /*062c*/ 	.word	0x00000000
        /*0630*/ 	.short	0x010a
        /*0632*/ 	.byte	0x3f
	.zero		1


	//   ....[66]....
        /*0634*/ 	.word	0x00011170
        /*0638*/ 	.word	0x00000003
        /*063c*/ 	.word	0x00000000
        /*0640*/ 	.short	0x010a
        /*0642*/ 	.byte	0x3f
	.zero		1


	//   ....[67]....
        /*0644*/ 	.word	0x000111c0
        /*0648*/ 	.word	0x00000010
        /*064c*/ 	.word	0x00000000
        /*0650*/ 	.short	0x010a
        /*0652*/ 	.byte	0x3f
	.zero		1


	//----- nvinfo : EIATTR_NUM_MBARRIERS
	.align		4
.L_945:
        /*0654*/ 	.byte	0x03, 0x38
        /*0656*/ 	.short	0x0016


	//----- nvinfo : EIATTR_EXIT_INSTR_OFFSETS
	.align		4
        /*0658*/ 	.byte	0x04, 0x1c
        /*065a*/ 	.short	(.L_947 - .L_946)


	//   ....[0]....
.L_946:
        /*065c*/ 	.word	0x00000a50


	//   ....[1]....
        /*0660*/ 	.word	0x0000da30


	//   ....[2]....
        /*0664*/ 	.word	0x0000da90


	//   ....[3]....
        /*0668*/ 	.word	0x00010950


	//----- nvinfo : EIATTR_MAX_THREADS
	.align		4
.L_947:
        /*066c*/ 	.byte	0x04, 0x05
        /*066e*/ 	.short	(.L_949 - .L_948)
.L_948:
        /*0670*/ 	.word	0x00000180
        /*0674*/ 	.word	0x00000001
        /*0678*/ 	.word	0x00000001


	//----- nvinfo : EIATTR_CRS_STACK_SIZE
	.align		4
.L_949:
        /*067c*/ 	.byte	0x04, 0x1e
        /*067e*/ 	.short	(.L_951 - .L_950)
.L_950:
        /*0680*/ 	.word	0x00000000


	//----- nvinfo : EIATTR_CBANK_PARAM_SIZE
	.align		4
.L_951:
        /*0684*/ 	.byte	0x03, 0x19
        /*0686*/ 	.short	0x0bf0


	//----- nvinfo : EIATTR_PARAM_CBANK
	.align		4
        /*0688*/ 	.byte	0x04, 0x0a
        /*068a*/ 	.short	(.L_953 - .L_952)
	.align		4
.L_952:
        /*068c*/ 	.word	index@(.nv.constant0._ZN7cutlass13device_kernelIN5flash11enable_sm90INS1_16FlashAttnFwdSm90INS1_25CollectiveMainloopFwdSm90ILi2EN4cute5tupleIJNS5_1CILi1EEES8_S8_EEENS6_IJNS7_ILi128EEENS7_ILi176EEESA_EEELi128ENS_6half_tEfNS_4arch4Sm90ELb0ELb0ELb1ELb0ELb0ELb0ELb0ELb1ELb1ELb0ELb0ELb0EEENS1_21CollectiveEpilogueFwdINS6_IJSA_SA_SB_EEES9_SD_SF_Li256ELb0ELb0ELb0ELb0EEENS1_29StaticPersistentTileSchedulerILb0EEEEEEEEEvNT_6ParamsE)
        /*0690*/ 	.short	0x0210
        /*0692*/ 	.short	0x0bf0


	//----- nvinfo : EIATTR_SW_WAR
	.align		4
.L_953:
        /*0694*/ 	.byte	0x04, 0x36
        /*0696*/ 	.short	(.L_955 - .L_954)
.L_954:
        /*0698*/ 	.word	0x00000008
.L_955:


//--------------------- .nv.info._ZN7cutlass13device_kernelIN5flash11enable_sm90INS1_16FlashAttnFwdSm90INS1_25CollectiveMainloopFwdSm90ILi2EN4cute5tupleIJNS5_1CILi2EEENS7_ILi1EEES9_EEENS6_IJNS7_ILi128EEENS7_ILi176EEESB_EEELi128ENS_6half_tEfNS_4arch4Sm90ELb0ELb0ELb1ELb0ELb0ELb0ELb0ELb1ELb1ELb0ELb0ELb0EEENS1_21CollectiveEpilogueFwdINS6_IJSB_SB_SC_EEESA_SE_SG_Li256ELb0ELb0ELb0ELb0EEENS1_29StaticPersistentTileSchedulerILb0EEEEEEEEEvNT_6ParamsE --------------------------
	.section	.nv.info._ZN7cutlass13device_kernelIN5flash11enable_sm90INS1_16FlashAttnFwdSm90INS1_25CollectiveMainloopFwdSm90ILi2EN4cute5tupleIJNS5_1CILi2EEENS7_ILi1EEES9_EEENS6_IJNS7_ILi128EEENS7_ILi176EEESB_EEELi128ENS_6half_tEfNS_4arch4Sm90ELb0ELb0ELb1ELb0ELb0ELb0ELb0ELb1ELb1ELb0ELb0ELb0EEENS1_21CollectiveEpilogueFwdINS6_IJSB_SB_SC_EEESA_SE_SG_Li256ELb0ELb0ELb0ELb0EEENS1_29StaticPersistentTileSchedulerILb0EEEEEEEEEvNT_6ParamsE,"",@"SHT_CUDA_INFO"
	.sectionflags	@""
	.align	4


	//----- nvinfo : EIATTR_CUDA_API_VERSION
	.align		4
        /*0000*/ 	.byte	0x04, 0x37
        /*0002*/ 	.short	(.L_957 - .L_956)
.L_956:
        /*0004*/ 	.word	0x00000082


	//----- nvinfo : EIATTR_KPARAM_INFO
	.align		4
.L_957:
        /*0008*/ 	.byte	0x04, 0x17
        /*000a*/ 	.short	(.L_959 - .L_958)
.L_958:
        /*000c*/ 	.word	0x00000000
        /*0010*/ 	.short	0x0000
        /*0012*/ 	.short	0x0070
        /*0014*/ 	.byte	0x00, 0xf0, 0x01, 0x2e


	//----- nvinfo : EIATTR_SPARSE_MMA_MASK
	.align		4
.L_959:
        /*0018*/ 	.byte	0x03, 0x50
        /*001a*/ 	.short	0x0000


	//----- nvinfo : EIATTR_MAXREG_COUNT
	.align		4
        /*001c*/ 	.byte	0x03, 0x1b
        /*001e*/ 	.short	0x00a8


	//----- nvinfo : EIATTR_NUM_BARRIERS
	.align		4
        /*0020*/ 	.byte	0x02, 0x4c
        /*0022*/ 	.byte	0x10
	.zero		1


	//----- nvinfo : EIATTR_EXTERNS
	.align		4
        /*0024*/ 	.byte	0x04, 0x0f
        /*0026*/ 	.short	(.L_961 - .L_960)


	//   ....[0]....
	.align		4
.L_960:
        /*0028*/ 	.word	index@(__assertfail)


	//----- nvinfo : EIATTR_ANNOTATIONS
	.align		4
.L_961:
        /*002c*/ 	.byte	0x04, 0x55
        /*002e*/ 	.short	(.L_963 - .L_962)


	//   ....[0]....
.L_962:
        /* <DEDUP_REMOVED lines=25> */


	//----- nvinfo : EIATTR_MERCURY_ISA_VERSION
	.align		4
.L_963:
        /*01a8*/ 	.byte	0x03, 0x5f
        /*01aa*/ 	.short	0x0101


	//----- nvinfo : EIATTR_INT_WARP_WIDE_INSTR_OFFSETS
	.align		4
        /*01ac*/ 	.byte	0x04, 0x31
        /*01ae*/ 	.short	(.L_965 - .L_964)


	//   ....[0]....
.L_964:
        /*01b0*/ 	.word	0x00000180


	//   ....[1]....
        /*01b4*/ 	.word	0x00000220


	//   ....[2]....
        /*01b8*/ 	.word	0x00000290


	//   ....[3]....
        /*01bc*/ 	.word	0x0000e570


	//   ....[4]....
        /*01c0*/ 	.word	0x0000e5a0


	//   ....[5]....
        /*01c4*/ 	.word	0x0000e680


	//----- nvinfo : EIATTR_COOP_GROUP_MASK_REGIDS
	.align		4
.L_965:
        /*01c8*/ 	.byte	0x04, 0x29
        /*01ca*/ 	.short	(.L_967 - .L_966)


	//   ....[0]....
.L_966:
        /*01cc*/ 	.word	0xffffffff


	//   ....[1]....
        /*01d0*/ 	.word	0xffffffff


	//   ....[2]....
        /*01d4*/ 	.word	0xffffffff


	//   ....[3]....
        /*01d8*/ 	.word	0xffffffff


	//   ....[4]....
        /*01dc*/ 	.word	0xffffffff


	//   ....[5]....
        /*01e0*/ 	.word	0xffffffff


	//   ....[6]....
        /*01e4*/ 	.word	0xffffffff


	//   ....[7]....
        /*01e8*/ 	.word	0xffffffff


	//   ....[8]....
        /*01ec*/ 	.word	0xffffffff


	//   ....[9]....
        /*01f0*/ 	.word	0xffffffff


	//   ....[10]....
        /*01f4*/ 	.word	0xffffffff


	//   ....[11]....
        /*01f8*/ 	.word	0xffffffff


	//   ....[12]....
        /*01fc*/ 	.word	0xffffffff


	//   ....[13]....
        /*0200*/ 	.word	0xffffffff


	//   ....[14]....
        /*0204*/ 	.word	0xffffffff


	//   ....[15]....
        /*0208*/ 	.word	0xffffffff


	//   ....[16]....
        /*020c*/ 	.word	0xffffffff


	//   ....[17]....
        /*0210*/ 	.word	0xffffffff


	//   ....[18]....
        /*0214*/ 	.word	0xffffffff


	//   ....[19]....
        /*0218*/ 	.word	0xffffffff


	//   ....[20]....
        /*021c*/ 	.word	0xffffffff


	//   ....[21]....
        /*0220*/ 	.word	0xffffffff


	//   ....[22]....
        /*0224*/ 	.word	0xffffffff


	//   ....[23]....
        /*0228*/ 	.word	0xffffffff


	//   ....[24]....
        /*022c*/ 	.word	0x0500000f


	//   ....[25]....
        /*0230*/ 	.word	0x0500000f


	//----- nvinfo : EIATTR_COOP_GROUP_INSTR_OFFSETS
	.align		4
.L_967:
        /*0234*/ 	.byte	0x04, 0x28
        /*0236*/ 	.short	(.L_969 - .L_968)


	//   ....[0]....
.L_968:
        /*0238*/ 	.word	0x00000060


	//   ....[1]....
        /*023c*/ 	.word	0x00000190


	//   ....[2]....
        /*0240*/ 	.word	0x00000230


	//   ....[3]....
        /*0244*/ 	.word	0x00000410


	//   ....[4]....
        /*0248*/ 	.word	0x00000640


	//   ....[5]....
        /*024c*/ 	.word	0x00000890


	//   ....[6]....
        /*0250*/ 	.word	0x00000b10


	//   ....[7]....
        /*0254*/ 	.word	0x00000e40


	//   ....[8]....
        /*0258*/ 	.word	0x000012e0


	//   ....[9]....
        /*025c*/ 	.word	0x00005550


	//   ....[10]....
        /*0260*/ 	.word	0x00005590


	//   ....[11]....
        /*0264*/ 	.word	0x00005d20


	//   ....[12]....
        /*0268*/ 	.word	0x00005d80


	//   ....[13]....
        /*026c*/ 	.word	0x0000ace0


	//   ....[14]....
        /*0270*/ 	.word	0x0000ad10


	//   ....[15]....
        /*0274*/ 	.word	0x0000ad30


	//   ....[16]....
        /*0278*/ 	.word	0x0000ad60


	//   ....[17]....
        /*027c*/ 	.word	0x0000c790


	//   ....[18]....
        /*0280*/ 	.word	0x0000c7d0


	//   ....[19]....
        /*0284*/ 	.word	0x0000c870


	//   ....[20]....
        /*0288*/ 	.word	0x0000c880


	//   ....[21]....
        /*028c*/ 	.word	0x0000d970


	//   ....[22]....
        /*0290*/ 	.word	0x0000dc60


	//   ....[23]....
        /*0294*/ 	.word	0x00010b50


	//   ....[24]....
        /*0298*/ 	.word	0x00011030


	//   ....[25]....
        /*029c*/ 	.word	0x000114d0


	//----- nvinfo : EIATTR_REG_RECONFIG
	.align		4
.L_969:
        /*02a0*/ 	.byte	0x01, 0x54
	.zero		2


	//----- nvinfo : EIATTR_SYSCALL_OFFSETS
	.align		4
        /*02a4*/ 	.byte	0x04, 0x46
        /*02a6*/ 	.short	(.L_971 - .L_970)


	//   ....[0]....
.L_970:
        /*02a8*/ 	.word	0x00001660


	//   ....[1]....
        /*02ac*/ 	.word	0x0000e180


	//   ....[2]....
        /*02b0*/ 	.word	0x0000e2c0


	//   ....[3]....
        /*02b4*/ 	.word	0x0000e3c0


	//----- nvinfo : EIATTR_MBARRIER_INSTR_OFFSETS
	.align		4
.L_971:
        /*02b8*/ 	.byte	0x04, 0x39
        /*02ba*/ 	.short	(.L_973 - .L_972)


	//   ....[0]....
.L_972:
        /*02bc*/ 	.word	0x000002b0
        /*02c0*/ 	.word	0x000000ff
        /*02c4*/ 	.word	0x00034800
        /*02c8*/ 	.short	0x0100
        /*02ca*/ 	.byte	0x08
	.zero		1


	//   ....[1]....
        /*02cc*/ 	.word	0x000002c0
        /*02d0*/ 	.word	0x000000ff
        /*02d4*/ 	.word	0x00034820
        /*02d8*/ 	.short	0x0100
        /*02da*/ 	.byte	0x08
	.zero		1


	//   ....[2]....
        /*02dc*/ 	.word	0x000003b0
        /*02e0*/ 	.word	0x000000ff
        /*02e4*/ 	.word	0x00034830
        /*02e8*/ 	.short	0x0100
        /*02ea*/ 	.byte	0x08
	.zero		1


	//   ....[3]....
        /*02ec*/ 	.word	0x000003c0
        /*02f0*/ 	.word	0x000000ff
        /*02f4*/ 	.word	0x00034840
        /*02f8*/ 	.short	0x0100
        /*02fa*/ 	.byte	0x08
	.zero		1


	//   ....[4]....
        /*02fc*/ 	.word	0x000003d0
        /*0300*/ 	.word	0x000000ff
        /*0304*/ 	.word	0x00034838
        /*0308*/ 	.short	0x0100
        /*030a*/ 	.byte	0x08
	.zero		1


	//   ....[5]....
        /*030c*/ 	.word	0x000003e0
        /*0310*/ 	.word	0x000000ff
        /*0314*/ 	.word	0x00034848
        /*0318*/ 	.short	0x0100
        /*031a*/ 	.byte	0x08
	.zero		1


	//   ....[6]....
        /*031c*/ 	.word	0x000005f0
        /*0320*/ 	.word	0x000000ff
        /*0324*/ 	.word	0x00034850
        /*0328*/ 	.short	0x0100
        /*032a*/ 	.byte	0x08
	.zero		1


	//   ....[7]....
        /*032c*/ 	.word	0x00000600
        /*0330*/ 	.word	0x000000ff
        /*0334*/ 	.word	0x00034860
        /*0338*/ 	.short	0x0100
        /*033a*/ 	.byte	0x08
	.zero		1


	//   ....[8]....
        /*033c*/ 	.word	0x00000610
        /*0340*/ 	.word	0x000000ff
        /*0344*/ 	.word	0x00034858
        /*0348*/ 	.short	0x0100
        /*034a*/ 	.byte	0x08
	.zero		1


	//   ....[9]....
        /*034c*/ 	.word	0x00000620
        /*0350*/ 	.word	0x000000ff
        /*0354*/ 	.word	0x00034868
        /*0358*/ 	.short	0x0100
        /*035a*/ 	.byte	0x08
	.zero		1


	//   ....[10]....
        /*035c*/ 	.word	0x00000840
        /*0360*/ 	.word	0x000000ff
        /*0364*/ 	.word	0x00034870
        /*0368*/ 	.short	0x0100
        /*036a*/ 	.byte	0x08
	.zero		1


	//   ....[11]....
        /*036c*/ 	.word	0x00000850
        /*0370*/ 	.word	0x000000ff
        /*0374*/ 	.word	0x00034880
        /*0378*/ 	.short	0x0100
        /*037a*/ 	.byte	0x08
	.zero		1


	//   ....[12]....
        /*037c*/ 	.word	0x00000860
        /*0380*/ 	.word	0x000000ff
        /*0384*/ 	.word	0x00034878
        /*0388*/ 	.short	0x0100
        /*038a*/ 	.byte	0x08
	.zero		1


	//   ....[13]....
        /*038c*/ 	.word	0x00000870
        /*0390*/ 	.word	0x000000ff
        /*0394*/ 	.word	0x00034888
        /*0398*/ 	.short	0x0100
        /*039a*/ 	.byte	0x08
	.zero		1


	//   ....[14]....
        /*039c*/ 	.word	0x00000ac0
        /*03a0*/ 	.word	0x000000ff
        /*03a4*/ 	.word	0x00034890
        /*03a8*/ 	.short	0x0100
        /*03aa*/ 	.byte	0x08
	.zero		1


	//   ....[15]....
        /*03ac*/ 	.word	0x00000ad0
        /*03b0*/ 	.word	0x000000ff
        /*03b4*/ 	.word	0x000348a0
        /*03b8*/ 	.short	0x0100
        /*03ba*/ 	.byte	0x08
	.zero		1


	//   ....[16]....
        /*03bc*/ 	.word	0x00000ae0
        /*03c0*/ 	.word	0x000000ff
        /*03c4*/ 	.word	0x00034898
        /*03c8*/ 	.short	0x0100
        /*03ca*/ 	.byte	0x08
	.zero		1


	//   ....[17]....
        /*03cc*/ 	.word	0x00000af0
        /*03d0*/ 	.word	0x000000ff
        /*03d4*/ 	.word	0x000348a8
        /*03d8*/ 	.short	0x0100
        /*03da*/ 	.byte	0x08
	.zero		1


	//   ....[18]....
        /*03dc*/ 	.word	0x00000d90
        /*03e0*/ 	.word	0x000000ff
        /*03e4*/ 	.word	0x000348b0
        /*03e8*/ 	.short	0x0100
        /*03ea*/ 	.byte	0x08
	.zero		1


	//   ....[19]....
        /*03ec*/ 	.word	0x00000da0
        /*03f0*/ 	.word	0x000000ff
        /*03f4*/ 	.word	0x000348c0
        /*03f8*/ 	.short	0x0100
        /*03fa*/ 	.byte	0x08
	.zero		1


	//   ....[20]....
        /*03fc*/ 	.word	0x00000db0
        /*0400*/ 	.word	0x000000ff
        /*0404*/ 	.word	0x000348b8
        /*0408*/ 	.short	0x0100
        /*040a*/ 	.byte	0x08
	.zero		1


	//   ....[21]....
        /*040c*/ 	.word	0x00000dc0
        /*0410*/ 	.word	0x000000ff
        /*0414*/ 	.word	0x000348c8
        /*0418*/ 	.short	0x0100
        /*041a*/ 	.byte	0x08
	.zero		1


	//   ....[22]....
        /*041c*/ 	.word	0x000016a0
        /*0420*/ 	.word	0x000000ff
        /*0424*/ 	.word	0x00034800
        /*0428*/ 	.short	0x010a
        /*042a*/ 	.byte	0x27
	.zero		1


	//   ....[23]....
        /*042c*/ 	.word	0x00001720
        /*0430*/ 	.word	0x0000000a
        /*0434*/ 	.word	0x00034830
        /*0438*/ 	.short	0x010a
        /*043a*/ 	.byte	0x3f
	.zero		1


	//   ....[24]....
        /*043c*/ 	.word	0x00001760
        /*0440*/ 	.word	0x0000000a
        /*0444*/ 	.word	0x00034830
        /*0448*/ 	.short	0x010a
        /*044a*/ 	.byte	0x3f
	.zero		1


	//   ....[25]....
        /*044c*/ 	.word	0x00006060
        /*0450*/ 	.word	0x0000000a
        /*0454*/ 	.word	0x00000000
        /*0458*/ 	.short	0x0101
        /*045a*/ 	.byte	0x3f
	.zero		1


	//   ....[26]....
        /*045c*/ 	.word	0x00007050
        /*0460*/ 	.word	0x000000ff
        /*0464*/ 	.word	0x00034830
        /*0468*/ 	.short	0x010a
        /*046a*/ 	.byte	0x06
	.zero		1


	//   ....[27]....
        /*046c*/ 	.word	0x00007090
        /*0470*/ 	.word	0x000000ff
        /*0474*/ 	.word	0x00034830
        /*0478*/ 	.short	0x010a
        /*047a*/ 	.byte	0x06
	.zero		1


	//   ....[28]....
        /*047c*/ 	.word	0x000097d0
        /*0480*/ 	.word	0x000000ff
        /*0484*/ 	.word	0x00034850
        /*0488*/ 	.short	0x010a
        /*048a*/ 	.byte	0x06
	.zero		1


	//   ....[29]....
        /*048c*/ 	.word	0x00009810
        /*0490*/ 	.word	0x000000ff
        /*0494*/ 	.word	0x00034850
        /*0498*/ 	.short	0x010a
        /*049a*/ 	.byte	0x06
	.zero		1


	//   ....[30]....
        /*049c*/ 	.word	0x0000bd50
        /*04a0*/ 	.word	0x0000000a
        /*04a4*/ 	.word	0x00000000
        /*04a8*/ 	.short	0x0101
        /*04aa*/ 	.byte	0x3f
	.zero		1


	//   ....[31]....
        /*04ac*/ 	.word	0x0000c660
        /*04b0*/ 	.word	0x00000061
        /*04b4*/ 	.word	0x00000000
        /*04b8*/ 	.short	0x0101
        /*04ba*/ 	.byte	0x3f
	.zero		1


	//   ....[32]....
        /*04bc*/ 	.word	0x0000c700
        /*04c0*/ 	.word	0x000000ff
        /*04c4*/ 	.word	0x00034850
        /*04c8*/ 	.short	0x010a
        /*04ca*/ 	.byte	0x05
	.zero		1


	//   ....[33]....
        /*04cc*/ 	.word	0x0000c740
        /*04d0*/ 	.word	0x000000ff
        /*04d4*/ 	.word	0x00034850
        /*04d8*/ 	.short	0x010a
        /*04da*/ 	.byte	0x05
	.zero		1


	//   ....[34]....
        /*04dc*/ 	.word	0x0000d530
        /*04e0*/ 	.word	0x00000003
        /*04e4*/ 	.word	0x00000000
        /*04e8*/ 	.short	0x0101
        /*04ea*/ 	.byte	0x3f
	.zero		1


	//   ....[35]....
        /*04ec*/ 	.word	0x0000db50
        /*04f0*/ 	.word	0x000000ff
        /*04f4*/ 	.word	0x00000000
        /*04f8*/ 	.short	0x0101
        /*04fa*/ 	.byte	0x07
	.zero		1


	//   ....[36]....
        /*04fc*/ 	.word	0x0000db60
        /*0500*/ 	.word	0x000000ff
        /*0504*/ 	.word	0x00000000
        /*0508*/ 	.short	0x0101
        /*050a*/ 	.byte	0x06
	.zero		1


	//   ....[37]....
        /*050c*/ 	.word	0x0000ea00
        /*0510*/ 	.word	0x00000005
        /*0514*/ 	.word	0x00034840
        /*0518*/ 	.short	0x010a
        /*051a*/ 	.byte	0x3f
	.zero		1


	//   ....[38]....
        /*051c*/ 	.word	0x0000eee0
        /*0520*/ 	.word	0x0000000a
        /*0524*/ 	.word	0x00034820
        /*0528*/ 	.short	0x010a
        /*052a*/ 	.byte	0x3f
	.zero		1


	//   ....[39]....
        /*052c*/ 	.word	0x0000f1d0
        /*0530*/ 	.word	0x00000002
        /*0534*/ 	.word	0x00034840
        /*0538*/ 	.short	0x010a
        /*053a*/ 	.byte	0x3f
	.zero		1


	//   ....[40]....
        /*053c*/ 	.word	0x0000f480
        /*0540*/ 	.word	0x00000002
        /*0544*/ 	.word	0x00034860
        /*0548*/ 	.short	0x010a
        /*054a*/ 	.byte	0x3f
	.zero		1


	//   ....[41]....
        /*054c*/ 	.word	0x0000f9b0
        /*0550*/ 	.word	0x00000002
        /*0554*/ 	.word	0x00034840
        /*0558*/ 	.short	0x010a
        /*055a*/ 	.byte	0x3f
	.zero		1


	//   ....[42]....
        /*055c*/ 	.word	0x0000fc60
        /*0560*/ 	.word	0x00000002
        /*0564*/ 	.word	0x00034860
        /*0568*/ 	.short	0x010a
        /*056a*/ 	.byte	0x3f
	.zero		1


	//   ....[43]....
        /*056c*/ 	.word	0x00010100
        /*0570*/ 	.word	0x00000002
        /*0574*/ 	.word	0x00034840
        /*0578*/ 	.short	0x010a
        /*057a*/ 	.byte	0x3f
	.zero		1


	//   ....[44]....
        /*057c*/ 	.word	0x000103b0
        /*0580*/ 	.word	0x00000002
        /*0584*/ 	.word	0x00034860
        /*0588*/ 	.short	0x010a
        /*058a*/ 	.byte	0x3f
	.zero		1


	//   ....[45]....
        /*058c*/ 	.word	0x000106f0
        /*0590*/ 	.word	0x00000002
        /*0594*/ 	.word	0x00034860
        /*0598*/ 	.short	0x010a
        /*059a*/ 	.byte	0x3f
	.zero		1


	//   ....[46]....
        /*059c*/ 	.word	0x00010ad0
        /*05a0*/ 	.word	0x00000000
        /*05a4*/ 	.word	0x00034820
        /*05a8*/ 	.short	0x010a
        /*05aa*/ 	.byte	0x3f
	.zero		1


	//   ....[47]....
        /*05ac*/ 	.word	0x00010c70
        /*05b0*/ 	.word	0x00000006
        /*05b4*/ 	.word	0x00000000
        /*05b8*/ 	.short	0x010a
        /*05ba*/ 	.byte	0x3f
	.zero		1


	//   ....[48]....
        /*05bc*/ 	.word	0x00010ce0
        /*05c0*/ 	.word	0x00000003
        /*05c4*/ 	.word	0x00000000
        /*05c8*/ 	.short	0x010a
        /*05ca*/ 	.byte	0x3f
	.zero		1


	//   ....[49]....
        /*05cc*/ 	.word	0x00010d40
        /*05d0*/ 	.word	0x00000010
        /*05d4*/ 	.word	0x00000000
        /*05d8*/ 	.short	0x010a
        /*05da*/ 	.byte	0x3f
	.zero		1


	//   ....[50]....
        /*05dc*/ 	.word	0x00010d70
        /*05e0*/ 	.word	0x00000003
        /*05e4*/ 	.word	0x00000000
        /*05e8*/ 	.short	0x010a
        /*05ea*/ 	.byte	0x3f
	.zero		1


	//   ....[51]....
        /*05ec*/ 	.word	0x00010de0
        /*05f0*/ 	.word	0x00000003
        /*05f4*/ 	.word	0x00034800
        /*05f8*/ 	.short	0x010a
        /*05fa*/ 	.byte	0x3f
	.zero		1


	//   ....[52]....
        /*05fc*/ 	.word	0x00010e30
        /*0600*/ 	.word	0x0000000a
        /*0604*/ 	.word	0x00034830
        /*0608*/ 	.short	0x010a
        /*060a*/ 	.byte	0x3f
	.zero		1


	//   ....[53]....
        /*060c*/ 	.word	0x00010e90
        /*0610*/ 	.word	0x00000014
        /*0614*/ 	.word	0x00034830
        /*0618*/ 	.short	0x010a
        /*061a*/ 	.byte	0x3f
	.zero		1


	//   ....[54]....
        /*061c*/ 	.word	0x00010ef0
        /*0620*/ 	.word	0x00000014
        /*0624*/ 	.word	0x00034850
        /*0628*/ 	.short	0x010a
        /*062a*/ 	.byte	0x3f
	.zero		1


	//   ....[55]....
        /*062c*/ 	.word	0x00010f50
        /*0630*/ 	.word	0x00000003
        /*0634*/ 	.word	0x00034850
        /*0638*/ 	.short	0x010a
        /*063a*/ 	.byte	0x3f
	.zero		1


	//   ....[56]....
        /*063c*/ 	.word	0x000110f0
        /*0640*/ 	.word	0x00000005
        /*0644*/ 	.word	0x00034840
        /*0648*/ 	.short	0x010a
        /*064a*/ 	.byte	0x3f
	.zero		1


	//   ....[57]....
        /*064c*/ 	.word	0x00011170
        /*0650*/ 	.word	0x00000007
        /*0654*/ 	.word	0x00034820
        /*0658*/ 	.short	0x010a
        /*065a*/ 	.byte	0x3f
	.zero		1


	//   ....[58]....
        /*065c*/ 	.word	0x000111c0
        /*0660*/ 	.word	0x00000002
        /*0664*/ 	.word	0x00034840
        /*0668*/ 	.short	0x010a
        /*066a*/ 	.byte	0x3f
	.zero		1


	//   ....[59]....
        /*066c*/ 	.word	0x00011210
        /*0670*/ 	.word	0x00000002
        /*0674*/ 	.word	0x00034860
        /*0678*/ 	.short	0x010a
        /*067a*/ 	.byte	0x3f
	.zero		1


	//   ....[60]....
        /*067c*/ 	.word	0x00011260
        /*0680*/ 	.word	0x00000002
        /*0684*/ 	.word	0x00034840
        /*0688*/ 	.short	0x010a
        /*068a*/ 	.byte	0x3f
	.zero		1


	//   ....[61]....
        /*068c*/ 	.word	0x000112b0
        /*0690*/ 	.word	0x00000002
        /*0694*/ 	.word	0x00034860
        /*0698*/ 	.short	0x010a
        /*069a*/ 	.byte	0x3f
	.zero		1


	//   ....[62]....
        /*069c*/ 	.word	0x00011300
        /*06a0*/ 	.word	0x00000002
        /*06a4*/ 	.word	0x00034840
        /*06a8*/ 	.short	0x010a
        /*06aa*/ 	.byte	0x3f
	.zero		1


	//   ....[63]....
        /*06ac*/ 	.word	0x00011350
        /*06b0*/ 	.word	0x00000002
        /*06b4*/ 	.word	0x00034860
        /*06b8*/ 	.short	0x010a
        /*06ba*/ 	.byte	0x3f
	.zero		1


	//   ....[64]....
        /*06bc*/ 	.word	0x000113a0
        /*06c0*/ 	.word	0x00000002
        /*06c4*/ 	.word	0x00034860
        /*06c8*/ 	.short	0x010a
        /*06ca*/ 	.byte	0x3f
	.zero		1


	//   ....[65]....
        /*06cc*/ 	.word	0x000113f0
        /*06d0*/ 	.word	0x00000000
        /*06d4*/ 	.word	0x00034820
        /*06d8*/ 	.short	0x010a
        /*06da*/ 	.byte	0x3f
	.zero		1


	//   ....[66]....
        /*06dc*/ 	.word	0x00011590
        /*06e0*/ 	.word	0x00000006
        /*06e4*/ 	.word	0x00000000
        /*06e8*/ 	.short	0x010a
        /*06ea*/ 	.byte	0x3f
	.zero		1


	//   ....[67]....
        /*06ec*/ 	.word	0x000115e0
        /*06f0*/ 	.word	0x00000003
        /*06f4*/ 	.word	0x00000000
        /*06f8*/ 	.short	0x010a
        /*06fa*/ 	.byte	0x3f
	.zero		1


	//   ....[68]....
        /*06fc*/ 	.word	0x00011630
        /*0700*/ 	.word	0x00000010
        /*0704*/ 	.word	0x00000000
        /*0708*/ 	.short	0x010a
        /*070a*/ 	.byte	0x3f
	.zero		1


	//----- nvinfo : EIATTR_NUM_MBARRIERS
	.align		4
.L_973:
        /*070c*/ 	.byte	0x03, 0x38
        /*070e*/ 	.short	0x0016


	//----- nvinfo : EIATTR_EXIT_INSTR_OFFSETS
	.align		4
        /*0710*/ 	.byte	0x04, 0x1c
        /*0712*/ 	.short	(.L_975 - .L_974)


	//   ....[0]....
.L_974:
        /*0714*/ 	.word	0x00000fa0


	//   ....[1]....
        /*0718*/ 	.word	0x0000dc20


	//   ....[2]....
        /*071c*/ 	.word	0x0000dc80


	//   ....[3]....
        /*0720*/ 	.word	0x00010dc0


	//----- nvinfo : EIATTR_MAX_THREADS
	.align		4
.L_975:
        /*0724*/ 	.byte	0x04, 0x05
        /*0726*/ 	.short	(.L_977 - .L_976)
.L_976:
        /*0728*/ 	.word	0x00000180
        /*072c*/ 	.word	0x00000001
        /*0730*/ 	.word	0x00000001


	//----- nvinfo : EIATTR_CRS_STACK_SIZE
	.align		4
.L_977:
        /*0734*/ 	.byte	0x04, 0x1e
        /*0736*/ 	.short	(.L_979 - .L_978)
.L_978:
        /*0738*/ 	.word	0x00000000


	//----- nvinfo : EIATTR_CBANK_PARAM_SIZE
	.align		4
.L_979:
        /*073c*/ 	.byte	0x03, 0x19
        /*073e*/ 	.short	0x0bf0


	//----- nvinfo : EIATTR_PARAM_CBANK
	.align		4
        /*0740*/ 	.byte	0x04, 0x0a
        /*0742*/ 	.short	(.L_981 - .L_980)
	.align		4
.L_980:
        /*0744*/ 	.word	index@(.nv.constant0._ZN7cutlass13device_kernelIN5flash11enable_sm90INS1_16FlashAttnFwdSm90INS1_25CollectiveMainloopFwdSm90ILi2EN4cute5tupleIJNS5_1CILi2EEENS7_ILi1EEES9_EEENS6_IJNS7_ILi128EEENS7_ILi176EEESB_EEELi128ENS_6half_tEfNS_4arch4Sm90ELb0ELb0ELb1ELb0ELb0ELb0ELb0ELb1ELb1ELb0ELb0ELb0EEENS1_21CollectiveEpilogueFwdINS6_IJSB_SB_SC_EEESA_SE_SG_Li256ELb0ELb0ELb0ELb0EEENS1_29StaticPersistentTileSchedulerILb0EEEEEEEEEvNT_6ParamsE)
        /*0748*/ 	.short	0x0210
        /*074a*/ 	.short	0x0bf0


	//----- nvinfo : EIATTR_SW_WAR
	.align		4
.L_981:
        /*074c*/ 	.byte	0x04, 0x36
        /*074e*/ 	.short	(.L_983 - .L_982)
.L_982:
        /*0750*/ 	.word	0x00000008
.L_983:


//--------------------- .nv.info._ZN7cutlass13device_kernelIN5flash11enable_sm90INS1_16FlashAttnFwdSm90INS1_25CollectiveMainloopFwdSm90ILi2EN4cute5tupleIJNS5_1CILi1EEES8_S8_EEENS6_IJNS7_ILi128EEENS7_ILi176EEESA_EEELi128ENS_6half_tEfNS_4arch4Sm90ELb0ELb0ELb1ELb1ELb0ELb0ELb0ELb1ELb1ELb0ELb0ELb0EEENS1_21CollectiveEpilogueFwdINS6_IJSA_SA_SB_EEES9_SD_SF_Li256ELb1ELb0ELb0ELb0EEENS1_36VarlenDynamicPersistentTileSchedulerILi128ELi176ELi256ELi32ELb0ELb0ELb1ELb0ELb1ELb1EEEEEEEEEvNT_6ParamsE --------------------------
	.section	.nv.info._ZN7cutlass13device_kernelIN5flash11enable_sm90INS1_16FlashAttnFwdSm90INS1_25CollectiveMainloopFwdSm90ILi2EN4cute5tupleIJNS5_1CILi1EEES8_S8_EEENS6_IJNS7_ILi128EEENS7_ILi176EEESA_EEELi128ENS_6half_tEfNS_4arch4Sm90ELb0ELb0ELb1ELb1ELb0ELb0ELb0ELb1ELb1ELb0ELb0ELb0EEENS1_21CollectiveEpilogueFwdINS6_IJSA_SA_SB_EEES9_SD_SF_Li256ELb1ELb0ELb0ELb0EEENS1_36VarlenDynamicPersistentTileSchedulerILi128ELi176ELi256ELi32ELb0ELb0ELb1ELb0ELb1ELb1EEEEEEEEEvNT_6ParamsE,"",@"SHT_CUDA_INFO"
	.sectionflags	@""
	.align	4


	//----- nvinfo : EIATTR_CUDA_API_VERSION
	.align		4
        /*0000*/ 	.byte	0x04, 0x37
        /*0002*/ 	.short	(.L_985 - .L_984)
.L_984:
        /*0004*/ 	.word	0x00000082


	//----- nvinfo : EIATTR_KPARAM_INFO
	.align		4
.L_985:
        /*0008*/ 	.byte	0x04, 0x17
        /*000a*/ 	.short	(.L_987 - .L_986)
.L_986:
        /*000c*/ 	.word	0x00000000
        /*0010*/ 	.short	0x0000
        /*0012*/ 	.short	0x0070
        /*0014*/ 	.byte	0x00, 0xf0, 0x01, 0x28


	//----- nvinfo : EIATTR_SPARSE_MMA_MASK
	.align		4
.L_987:
        /*0018*/ 	.byte	0x03, 0x50
        /*001a*/ 	.short	0x0000


	//----- nvinfo : EIATTR_MAXREG_COUNT
	.align		4
        /*001c*/ 	.byte	0x03, 0x1b
        /*001e*/ 	.short	0x00a8


	//----- nvinfo : EIATTR_NUM_BARRIERS
	.align		4
        /*0020*/ 	.byte	0x02, 0x4c
        /*0022*/ 	.byte	0x10
	.zero		1


	//----- nvinfo : EIATTR_EXTERNS
	.align		4
        /*0024*/ 	.byte	0x04, 0x0f
        /*0026*/ 	.short	(.L_989 - .L_988)


	//   ....[0]....
	.align		4
.L_988:
        /*0028*/ 	.word	index@(__assertfail)


	//----- nvinfo : EIATTR_ANNOTATIONS
	.align		4
.L_989:
        /*002c*/ 	.byte	0x04, 0x55
        /*002e*/ 	.short	(.L_991 - .L_990)


	//   ....[0]....
.L_990:
        /* <DEDUP_REMOVED lines=39> */


	//----- nvinfo : EIATTR_MERCURY_ISA_VERSION
	.align		4
.L_991:
        /*0290*/ 	.byte	0x03, 0x5f
        /*0292*/ 	.short	0x0101


	//----- nvinfo : EIATTR_UNUSED_LOAD_BYTE_OFFSET
	.align		4
        /*0294*/ 	.byte	0x04, 0x44
        /*0296*/ 	.short	(.L_993 - .L_992)


	//   ....[0]....
.L_992:
        /*0298*/ 	.word	0x00000a50
        /*029c*/ 	.word	0x0000fff0


	//   ....[1]....
        /*02a0*/ 	.word	0x0000d300
        /*02a4*/ 	.word	0x0000fff0


	//----- nvinfo : EIATTR_INT_WARP_WIDE_INSTR_OFFSETS
	.align		4
.L_993:
        /*02a8*/ 	.byte	0x04, 0x31
        /*02aa*/ 	.short	(.L_995 - .L_994)


	//   ....[0]....
.L_994:
        /*02ac*/ 	.word	0x00000150


	//   ....[1]....
        /*02b0*/ 	.word	0x000001f0


	//   ....[2]....
        /*02b4*/ 	.word	0x00000260


	//   ....[3]....
        /*02b8*/ 	.word	0x00010090


	//   ....[4]....
        /*02bc*/ 	.word	0x00010130


	//   ....[5]....
        /*02c0*/ 	.word	0x000105c0


	//   ....[6]....
        /*02c4*/ 	.word	0x000105f0


	//   ....[7]....
        /*02c8*/ 	.word	0x00010800


	//   ....[8]....
        /*02cc*/ 	.word	0x000129b0


	//   ....[9]....
        /*02d0*/ 	.word	0x00012a50


	//----- nvinfo : EIATTR_COOP_GROUP_MASK_REGIDS
	.align		4
.L_995:
        /*02d4*/ 	.byte	0x04, 0x29
        /*02d6*/ 	.short	(.L_997 - .L_996)


	//   ....[0]....
.L_996:
        /*02d8*/ 	.word	0xffffffff


	//   ....[1]....
        /*02dc*/ 	.word	0xffffffff


	//   ....[2]....
        /*02e0*/ 	.word	0xffffffff


	//   ....[3]....
        /*02e4*/ 	.word	0xffffffff


	//   ....[4]....
        /*02e8*/ 	.word	0xffffffff


	//   ....[5]....
        /*02ec*/ 	.word	0xffffffff


	//   ....[6]....
        /*02f0*/ 	.word	0xffffffff


	//   ....[7]....
        /*02f4*/ 	.word	0xffffffff


	//   ....[8]....
        /*02f8*/ 	.word	0xffffffff


	//   ....[9]....
        /*02fc*/ 	.word	0xffffffff


	//   ....[10]....
        /*0300*/ 	.word	0xffffffff


	//   ....[11]....
        /*0304*/ 	.word	0xffffffff


	//   ....[12]....
        /*0308*/ 	.word	0xffffffff


	//   ....[13]....
        /*030c*/ 	.word	0xffffffff


	//   ....[14]....
        /*0310*/ 	.word	0xffffffff


	//   ....[15]....
        /*0314*/ 	.word	0xffffffff


	//   ....[16]....
        /*0318*/ 	.word	0xffffffff


	//   ....[17]....
        /*031c*/ 	.word	0xffffffff


	//   ....[18]....
        /*0320*/ 	.word	0xffffffff


	//   ....[19]....
        /*0324*/ 	.word	0xffffffff


	//   ....[20]....
        /*0328*/ 	.word	0xffffffff


	//   ....[21]....
        /*032c*/ 	.word	0xffffffff


	//   ....[22]....
        /*0330*/ 	.word	0xffffffff


	//   ....[23]....
        /*0334*/ 	.word	0xffffffff


	//   ....[24]....
        /*0338*/ 	.word	0xffffffff


	//   ....[25]....
        /*033c*/ 	.word	0xffffffff


	//   ....[26]....
        /*0340*/ 	.word	0xffffffff


	//   ....[27]....
        /*0344*/ 	.word	0xffffffff


	//   ....[28]....
        /*0348*/ 	.word	0xffffffff


	//   ....[29]....
        /*034c*/ 	.word	0xffffffff


	//   ....[30]....
        /*0350*/ 	.word	0xffffffff


	//   ....[31]....
        /*0354*/ 	.word	0xffffffff


	//   ....[32]....
        /*0358*/ 	.word	0xffffffff


	//   ....[33]....
        /*035c*/ 	.word	0xffffffff


	//   ....[34]....
        /*0360*/ 	.word	0xffffffff


	//   ....[35]....
        /*0364*/ 	.word	0xffffffff


	//   ....[36]....
        /*0368*/ 	.word	0xffffffff


	//   ....[37]....
        /*036c*/ 	.word	0xffffffff


	//   ....[38]....
        /*0370*/ 	.word	0xffffffff


	//   ....[39]....
        /*0374*/ 	.word	0xffffffff


	//   ....[40]....
        /*0378*/ 	.word	0xffffffff


	//   ....[41]....
        /*037c*/ 	.word	0xffffffff


	//   ....[42]....
        /*0380*/ 	.word	0xffffffff


	//   ....[43]....
        /*0384*/ 	.word	0xffffffff


	//   ....[44]....
        /*0388*/ 	.word	0xffffffff


	//   ....[45]....
        /*038c*/ 	.word	0xffffffff


	//   ....[46]....
        /*0390*/ 	.word	0xffffffff


	//   ....[47]....
        /*0394*/ 	.word	0xffffffff


	//   ....[48]....
        /*0398*/ 	.word	0xffffffff


	//   ....[49]....
        /*039c*/ 	.word	0xffffffff


	//   ....[50]....
        /*03a0*/ 	.word	0xffffffff


	//   ....[51]....
        /*03a4*/ 	.word	0xffffffff


	//   ....[52]....
        /*03a8*/ 	.word	0xffffffff


	//   ....[53]....
        /*03ac*/ 	.word	0xffffffff


	//   ....[54]....
        /*03b0*/ 	.word	0x0500000f


	//   ....[55]....
        /*03b4*/ 	.word	0x0500000f


	//   ....[56]....
        /*03b8*/ 	.word	0x0500000f


	//   ....[57]....
        /*03bc*/ 	.word	0x0500000f


	//   ....[58]....
        /*03c0*/ 	.word	0x0500000f


	//   ....[59]....
        /*03c4*/ 	.word	0x0500000f


	//   ....[60]....
        /*03c8*/ 	.word	0x0500000f


	//   ....[61]....
        /*03cc*/ 	.word	0x0500000f


	//   ....[62]....
        /*03d0*/ 	.word	0x0500000f


	//   ....[63]....
        /*03d4*/ 	.word	0x0500000f


	//   ....[64]....
        /*03d8*/ 	.word	0x0500000f


	//   ....[65]....
        /*03dc*/ 	.word	0x0500000f


	//   ....[66]....
        /*03e0*/ 	.word	0x0500000f


	//   ....[67]....
        /*03e4*/ 	.word	0x0500000f


	//   ....[68]....
        /*03e8*/ 	.word	0x0500000f


	//   ....[69]....
        /*03ec*/ 	.word	0x0500000f


	//   ....[70]....
        /*03f0*/ 	.word	0x0500000f


	//   ....[71]....
        /*03f4*/ 	.word	0x0500000f


	//   ....[72]....
        /*03f8*/ 	.word	0x0500000f


	//----- nvinfo : EIATTR_COOP_GROUP_INSTR_OFFSETS
	.align		4
.L_997:
        /*03fc*/ 	.byte	0x04, 0x28
        /*03fe*/ 	.short	(.L_999 - .L_998)


	//   ....[0]....
.L_998:
        /*0400*/ 	.word	0x00000060


	//   ....[1]....
        /*0404*/ 	.word	0x00000160


	//   ....[2]....
        /*0408*/ 	.word	0x00000210


	//   ....[3]....
        /*040c*/ 	.word	0x000003d0


	//   ....[4]....
        /*0410*/ 	.word	0x00000530


	//   ....[5]....
        /*0414*/ 	.word	0x00000650


	//   ....[6]....
        /*0418*/ 	.word	0x000007b0


	//   ....[7]....
        /*041c*/ 	.word	0x000012c0


	//   ....[8]....
        /*0420*/ 	.word	0x00005470


	//   ....[9]....
        /*0424*/ 	.word	0x00005500


	//   ....[10]....
        /*0428*/ 	.word	0x000057e0


	//   ....[11]....
        /*042c*/ 	.word	0x000059b0


	//   ....[12]....
        /*0430*/ 	.word	0x0000a700


	//   ....[13]....
        /*0434*/ 	.word	0x0000a750


	//   ....[14]....
        /*0438*/ 	.word	0x0000b280


	//   ....[15]....
        /*043c*/ 	.word	0x0000b330


	//   ....[16]....
        /*0440*/ 	.word	0x0000c7b0


	//   ....[17]....
        /*0444*/ 	.word	0x0000c810


	//   ....[18]....
        /*0448*/ 	.word	0x0000cd00


	//   ....[19]....
        /*044c*/ 	.word	0x0000cd10


	//   ....[20]....
        /*0450*/ 	.word	0x0000f1b0


	//   ....[21]....
        /*0454*/ 	.word	0x0000f350


	//   ....[22]....
        /*0458*/ 	.word	0x0000f380


	//   ....[23]....
        /*045c*/ 	.word	0x0000f3c0


	//   ....[24]....
        /*0460*/ 	.word	0x0000f420


	//   ....[25]....
        /*0464*/ 	.word	0x0000f480


	//   ....[26]....
        /*0468*/ 	.word	0x0000f4c0


	//   ....[27]....
        /*046c*/ 	.word	0x0000f680


	//   ....[28]....
        /*0470*/ 	.word	0x0000f6e0


	//   ....[29]....
        /*0474*/ 	.word	0x0000f720


	//   ....[30]....
        /*0478*/ 	.word	0x0000f760


	//   ....[31]....
        /*047c*/ 	.word	0x0000f790


	//   ....[32]....
        /*0480*/ 	.word	0x0000f7c0


	//   ....[33]....
        /*0484*/ 	.word	0x0000f850


	//   ....[34]....
        /*0488*/ 	.word	0x0000f880


	//   ....[35]....
        /*048c*/ 	.word	0x0000f910


	//   ....[36]....
        /*0490*/ 	.word	0x00012e70


	//   ....[37]....
        /*0494*/ 	.word	0x00012e80


	//   ....[38]....
        /*0498*/ 	.word	0x00012fa0


	//   ....[39]....
        /*049c*/ 	.word	0x00013000


	//   ....[40]....
        /*04a0*/ 	.word	0x00013040


	//   ....[41]....
        /*04a4*/ 	.word	0x00013080


	//   ....[42]....
        /*04a8*/ 	.word	0x000130b0


	//   ....[43]....
        /*04ac*/ 	.word	0x000130e0


	//   ....[44]....
        /*04b0*/ 	.word	0x00013280


	//   ....[45]....
        /*04b4*/ 	.word	0x000132e0


	//   ....[46]....
        /*04b8*/ 	.word	0x00013320


	//   ....[47]....
        /*04bc*/ 	.word	0x00013360


	//   ....[48]....
        /*04c0*/ 	.word	0x00013390


	//   ....[49]....
        /*04c4*/ 	.word	0x000133c0


	//   ....[50]....
        /*04c8*/ 	.word	0x00013480


	//   ....[51]....
        /*04cc*/ 	.word	0x000134a0


	//   ....[52]....
        /*04d0*/ 	.word	0x00013510


	//   ....[53]....
        /*04d4*/ 	.word	0x00013960


	//   ....[54]....
        /*04d8*/ 	.word	0x00013e40


	//   ....[55]....
        /*04dc*/ 	.word	0x00014260


	//   ....[56]....
        /*04e0*/ 	.word	0x000142f0


	//   ....[57]....
        /*04e4*/ 	.word	0x00014390


	//   ....[58]....
        /*04e8*/ 	.word	0x00014440


	//   ....[59]....
        /*04ec*/ 	.word	0x000144c0


	//   ....[60]....
        /*04f0*/ 	.word	0x00014540


	//   ....[61]....
        /*04f4*/ 	.word	0x000145c0


	//   ....[62]....
        /*04f8*/ 	.word	0x00014640


	//   ....[63]....
        /*04fc*/ 	.word	0x000146d0


	//   ....[64]....
        /*0500*/ 	.word	0x00014780


	//   ....[65]....
        /*0504*/ 	.word	0x00014800


	//   ....[66]....
        /*0508*/ 	.word	0x00014880


	//   ....[67]....
        /*050c*/ 	.word	0x00014900


	//   ....[68]....
        /*0510*/ 	.word	0x00014980


	//   ....[69]....
        /*0514*/ 	.word	0x000149f0


	//   ....[70]....
        /*0518*/ 	.word	0x00014a90


	//   ....[71]....
        /*051c*/ 	.word	0x00014b20


	//   ....[72]....
        /*0520*/ 	.word	0x00014c40


	//----- nvinfo : EIATTR_REG_RECONFIG
	.align		4
.L_999:
        /*0524*/ 	.byte	0x01, 0x54
	.zero		2


	//----- nvinfo : EIATTR_SYSCALL_OFFSETS
	.align		4
        /*0528*/ 	.byte	0x04, 0x46
        /*052a*/ 	.short	(.L_1001 - .L_1000)


	//   ....[0]....
.L_1000:
        /*052c*/ 	.word	0x000014a0


	//   ....[1]....
        /*0530*/ 	.word	0x000102c0


	//   ....[2]....
        /*0534*/ 	.word	0x00010400


	//   ....[3]....
        /*0538*/ 	.word	0x00010500


	//----- nvinfo : EIATTR_MBARRIER_INSTR_OFFSETS
	.align		4
.L_1001:
        /*053c*/ 	.byte	0x04, 0x39
        /*053e*/ 	.short	(.L_1003 - .L_1002)


	//   ....[0]....
.L_1002:
        /*0540*/ 	.word	0x00000280
        /*0544*/ 	.word	0x000000ff
        /*0548*/ 	.word	0x00034800
        /*054c*/ 	.short	0x0100
        /*054e*/ 	.byte	0x08
	.zero		1


	//   ....[1]....
        /*0550*/ 	.word	0x00000290
        /*0554*/ 	.word	0x000000ff
        /*0558*/ 	.word	0x00034820
        /*055c*/ 	.short	0x0100
        /*055e*/ 	.byte	0x08
	.zero		1


	//   ....[2]....
        /*0560*/ 	.word	0x00000380
        /*0564*/ 	.word	0x000000ff
        /*0568*/ 	.word	0x00034830
        /*056c*/ 	.short	0x0100
        /*056e*/ 	.byte	0x08
	.zero		1


	//   ....[3]....
        /*0570*/ 	.word	0x00000390
        /*0574*/ 	.word	0x000000ff
        /*0578*/ 	.word	0x00034840
        /*057c*/ 	.short	0x0100
        /*057e*/ 	.byte	0x08
	.zero		1


	//   ....[4]....
        /*0580*/ 	.word	0x000003a0
        /*0584*/ 	.word	0x000000ff
        /*0588*/ 	.word	0x00034838
        /*058c*/ 	.short	0x0100
        /*058e*/ 	.byte	0x08
	.zero		1


	//   ....[5]....
        /*0590*/ 	.word	0x000003b0
        /*0594*/ 	.word	0x000000ff
        /*0598*/ 	.word	0x00034848
        /*059c*/ 	.short	0x0100
        /*059e*/ 	.byte	0x08
	.zero		1


	//   ....[6]....
        /*05a0*/ 	.word	0x000004e0
        /*05a4*/ 	.word	0x000000ff
        /*05a8*/ 	.word	0x00034850
        /*05ac*/ 	.short	0x0100
        /*05ae*/ 	.byte	0x08
	.zero		1


	//   ....[7]....
        /*05b0*/ 	.word	0x000004f0
        /*05b4*/ 	.word	0x000000ff
        /*05b8*/ 	.word	0x00034860
        /*05bc*/ 	.short	0x0100
        /*05be*/ 	.byte	0x08
	.zero		1


	//   ....[8]....
        /*05c0*/ 	.word	0x00000500
        /*05c4*/ 	.word	0x000000ff
        /*05c8*/ 	.word	0x00034858
        /*05cc*/ 	.short	0x0100
        /*05ce*/ 	.byte	0x08
	.zero		1


	//   ....[9]....
        /*05d0*/ 	.word	0x00000510
        /*05d4*/ 	.word	0x000000ff
        /*05d8*/ 	.word	0x00034868
        /*05dc*/ 	.short	0x0100
        /*05de*/ 	.byte	0x08
	.zero		1


	//   ....[10]....
        /*05e0*/ 	.word	0x00000600
        /*05e4*/ 	.word	0x000000ff
        /*05e8*/ 	.word	0x00034870
        /*05ec*/ 	.short	0x0100
        /*05ee*/ 	.byte	0x06
	.zero		1


	//   ....[11]....
        /*05f0*/ 	.word	0x00000610
        /*05f4*/ 	.word	0x000000ff
        /*05f8*/ 	.word	0x00034880
        /*05fc*/ 	.short	0x0100
        /*05fe*/ 	.byte	0x06
	.zero		1


	//   ....[12]....
        /*0600*/ 	.word	0x00000620
        /*0604*/ 	.word	0x000000ff
        /*0608*/ 	.word	0x00034878
        /*060c*/ 	.short	0x0100
        /*060e*/ 	.byte	0x06
	.zero		1


	//   ....[13]....
        /*0610*/ 	.word	0x00000630
        /*0614*/ 	.word	0x000000ff
        /*0618*/ 	.word	0x00034888
        /*061c*/ 	.short	0x0100
        /*061e*/ 	.byte	0x06
	.zero		1


	//   ....[14]....
        /*0620*/ 	.word	0x00000760
        /*0624*/ 	.word	0x000000ff
        /*0628*/ 	.word	0x00034890
        /*062c*/ 	.short	0x0100
        /*062e*/ 	.byte	0x08
	.zero		1


	//   ....[15]....
        /*0630*/ 	.word	0x00000770
        /*0634*/ 	.word	0x000000ff
        /*0638*/ 	.word	0x000348a0
        /*063c*/ 	.short	0x0100
        /*063e*/ 	.byte	0x08
	.zero		1


	//   ....[16]....
        /*0640*/ 	.word	0x00000780
        /*0644*/ 	.word	0x000000ff
        /*0648*/ 	.word	0x00034898
        /*064c*/ 	.short	0x0100
        /*064e*/ 	.byte	0x08
	.zero		1


	//   ....[17]....
        /*0650*/ 	.word	0x00000790
        /*0654*/ 	.word	0x000000ff
        /*0658*/ 	.word	0x000348a8
        /*065c*/ 	.short	0x0100
        /*065e*/ 	.byte	0x08
	.zero		1


	//   ....[18]....
        /*0660*/ 	.word	0x000008c0
        /*0664*/ 	.word	0x000000ff
        /*0668*/ 	.word	0x000348b0
        /*066c*/ 	.short	0x0100
        /*066e*/ 	.byte	0x08
	.zero		1


	//   ....[19]....
        /*0670*/ 	.word	0x000008d0
        /*0674*/ 	.word	0x000000ff
        /*0678*/ 	.word	0x000348c0
        /*067c*/ 	.short	0x0100
        /*067e*/ 	.byte	0x08
	.zero		1


	//   ....[20]....
        /*0680*/ 	.word	0x000008e0
        /*0684*/ 	.word	0x000000ff
        /*0688*/ 	.word	0x000348b8
        /*068c*/ 	.short	0x0100
        /*068e*/ 	.byte	0x08
	.zero		1


	//   ....[21]....
        /*0690*/ 	.word	0x000008f0
        /*0694*/ 	.word	0x000000ff
        /*0698*/ 	.word	0x000348c8
        /*069c*/ 	.short	0x0100
        /*069e*/ 	.byte	0x08
	.zero		1


	//   ....[22]....
        /*06a0*/ 	.word	0x00001550
        /*06a4*/ 	.word	0x00000000
        /*06a8*/ 	.word	0x00034800
        /*06ac*/ 	.short	0x010a
        /*06ae*/ 	.byte	0x3f
	.zero		1


	//   ....[23]....
        /*06b0*/ 	.word	0x000015c0
        /*06b4*/ 	.word	0x0000000a
        /*06b8*/ 	.word	0x00034830
        /*06bc*/ 	.short	0x010a
        /*06be*/ 	.byte	0x3f
	.zero		1


	//   ....[24]....
        /*06c0*/ 	.word	0x00001630
        /*06c4*/ 	.word	0x0000000a
        /*06c8*/ 	.word	0x00034830
        /*06cc*/ 	.short	0x010a
        /*06ce*/ 	.byte	0x3f
	.zero		1


	//   ....[25]....
        /*06d0*/ 	.word	0x00006360
        /*06d4*/ 	.word	0x0000000b
        /*06d8*/ 	.word	0x00000000
        /*06dc*/ 	.short	0x0101
        /*06de*/ 	.byte	0x3f
	.zero		1


	//   ....[26]....
        /*06e0*/ 	.word	0x00007110
        /*06e4*/ 	.word	0x00000000
        /*06e8*/ 	.word	0x00034830
        /*06ec*/ 	.short	0x010a
        /*06ee*/ 	.byte	0x3f
	.zero		1


	//   ....[27]....
        /*06f0*/ 	.word	0x00007150
        /*06f4*/ 	.word	0x00000000
        /*06f8*/ 	.word	0x00034830
        /*06fc*/ 	.short	0x010a
        /*06fe*/ 	.byte	0x3f
	.zero		1


	//   ....[28]....
        /*0700*/ 	.word	0x00009830
        /*0704*/ 	.word	0x000000ff
        /*0708*/ 	.word	0x00034850
        /*070c*/ 	.short	0x010a
        /*070e*/ 	.byte	0x06
	.zero		1


	//   ....[29]....
        /*0710*/ 	.word	0x00009870
        /*0714*/ 	.word	0x000000ff
        /*0718*/ 	.word	0x00034850
        /*071c*/ 	.short	0x010a
        /*071e*/ 	.byte	0x06
	.zero		1


	//   ....[30]....
        /*0720*/ 	.word	0x0000b900
        /*0724*/ 	.word	0x00000080
        /*0728*/ 	.word	0x00000000
        /*072c*/ 	.short	0x0101
        /*072e*/ 	.byte	0x3f
	.zero		1


	//   ....[31]....
        /*0730*/ 	.word	0x0000b990
        /*0734*/ 	.word	0x00000082
        /*0738*/ 	.word	0x00000000
        /*073c*/ 	.short	0x0101
        /*073e*/ 	.byte	0x3f
	.zero		1


	//   ....[32]....
        /*0740*/ 	.word	0x0000c710
        /*0744*/ 	.word	0x00000008
        /*0748*/ 	.word	0x00034850
        /*074c*/ 	.short	0x010a
        /*074e*/ 	.byte	0x3f
	.zero		1


	//   ....[33]....
        /*0750*/ 	.word	0x0000c750
        /*0754*/ 	.word	0x00000008
        /*0758*/ 	.word	0x00034850
        /*075c*/ 	.short	0x010a
        /*075e*/ 	.byte	0x3f
	.zero		1


	//   ....[34]....
        /*0760*/ 	.word	0x0000cfe0
        /*0764*/ 	.word	0x00000007
        /*0768*/ 	.word	0x00000000
        /*076c*/ 	.short	0x0101
        /*076e*/ 	.byte	0x3f
	.zero		1


	//   ....[35]....
        /*0770*/ 	.word	0x0000e120
        /*0774*/ 	.word	0x00000000
        /*0778*/ 	.word	0x00000000
        /*077c*/ 	.short	0x0101
        /*077e*/ 	.byte	0x3f
	.zero		1


	//   ....[36]....
        /*0780*/ 	.word	0x00010b70
        /*0784*/ 	.word	0x00000008
        /*0788*/ 	.word	0x00034840
        /*078c*/ 	.short	0x010a
        /*078e*/ 	.byte	0x3f
	.zero		1


	//   ....[37]....
        /*0790*/ 	.word	0x00011040
        /*0794*/ 	.word	0x00000009
        /*0798*/ 	.word	0x00034820
        /*079c*/ 	.short	0x010a
        /*079e*/ 	.byte	0x3f
	.zero		1


	//   ....[38]....
        /*07a0*/ 	.word	0x00011390
        /*07a4*/ 	.word	0x00000002
        /*07a8*/ 	.word	0x00034840
        /*07ac*/ 	.short	0x010a
        /*07ae*/ 	.byte	0x3f
	.zero		1


	//   ....[39]....
        /*07b0*/ 	.word	0x00011650
        /*07b4*/ 	.word	0x00000003
        /*07b8*/ 	.word	0x00000060
        /*07bc*/ 	.short	0x010a
        /*07be*/ 	.byte	0x3f
	.zero		1


	//   ....[40]....
        /*07c0*/ 	.word	0x00011c30
        /*07c4*/ 	.word	0x00000002
        /*07c8*/ 	.word	0x00034840
        /*07cc*/ 	.short	0x010a
        /*07ce*/ 	.byte	0x3f
	.zero		1


	//   ....[41]....
        /*07d0*/ 	.word	0x00011ef0
        /*07d4*/ 	.word	0x00000002
        /*07d8*/ 	.word	0x00000060
        /*07dc*/ 	.short	0x010a
        /*07de*/ 	.byte	0x3f
	.zero		1


	//   ....[42]....
        /*07e0*/ 	.word	0x000123d0
        /*07e4*/ 	.word	0x00000002
        /*07e8*/ 	.word	0x00034840
        /*07ec*/ 	.short	0x010a
        /*07ee*/ 	.byte	0x3f
	.zero		1


	//   ....[43]....
        /*07f0*/ 	.word	0x00012690
        /*07f4*/ 	.word	0x00000002
        /*07f8*/ 	.word	0x00000060
        /*07fc*/ 	.short	0x010a
        /*07fe*/ 	.byte	0x3f
	.zero		1


	//   ....[44]....
        /*0800*/ 	.word	0x00012b10
        /*0804*/ 	.word	0x00000003
        /*0808*/ 	.word	0x00034860
        /*080c*/ 	.short	0x010a
        /*080e*/ 	.byte	0x3f
	.zero		1


	//   ....[45]....
        /*0810*/ 	.word	0x000138e0
        /*0814*/ 	.word	0x00000000
        /*0818*/ 	.word	0x00034820
        /*081c*/ 	.short	0x010a
        /*081e*/ 	.byte	0x3f
	.zero		1


	//   ....[46]....
        /*0820*/ 	.word	0x00013aa0
        /*0824*/ 	.word	0x00000006
        /*0828*/ 	.word	0x00000000
        /*082c*/ 	.short	0x010a
        /*082e*/ 	.byte	0x3f
	.zero		1


	//   ....[47]....
        /*0830*/ 	.word	0x00013b10
        /*0834*/ 	.word	0x00000007
        /*0838*/ 	.word	0x00000000
        /*083c*/ 	.short	0x010a
        /*083e*/ 	.byte	0x3f
	.zero		1


	//   ....[48]....
        /*0840*/ 	.word	0x00013b80
        /*0844*/ 	.word	0x00000004
        /*0848*/ 	.word	0x00000000
        /*084c*/ 	.short	0x010a
        /*084e*/ 	.byte	0x3f
	.zero		1


	//   ....[49]....
        /*0850*/ 	.word	0x00013bb0
        /*0854*/ 	.word	0x00000003
        /*0858*/ 	.word	0x00000000
        /*085c*/ 	.short	0x010a
        /*085e*/ 	.byte	0x3f
	.zero		1


	//   ....[50]....
        /*0860*/ 	.word	0x00013c10
        /*0864*/ 	.word	0x00000000
        /*0868*/ 	.word	0x00034800
        /*086c*/ 	.short	0x010a
        /*086e*/ 	.byte	0x3f
	.zero		1


	//   ....[51]....
        /*0870*/ 	.word	0x00013c60
        /*0874*/ 	.word	0x0000000a
        /*0878*/ 	.word	0x00034830
        /*087c*/ 	.short	0x010a
        /*087e*/ 	.byte	0x3f
	.zero		1


	//   ....[52]....
        /*0880*/ 	.word	0x00013cb0
        /*0884*/ 	.word	0x00000000
        /*0888*/ 	.word	0x00034830
        /*088c*/ 	.short	0x010a
        /*088e*/ 	.byte	0x3f
	.zero		1


	//   ....[53]....
        /*0890*/ 	.word	0x00013d10
        /*0894*/ 	.word	0x0000000f
        /*0898*/ 	.word	0x00034850
        /*089c*/ 	.short	0x010a
        /*089e*/ 	.byte	0x3f
	.zero		1


	//   ....[54]....
        /*08a0*/ 	.word	0x00013d60
        /*08a4*/ 	.word	0x00000008
        /*08a8*/ 	.word	0x00034850
        /*08ac*/ 	.short	0x010a
        /*08ae*/ 	.byte	0x3f
	.zero		1


	//   ....[55]....
        /*08b0*/ 	.word	0x00013f00
        /*08b4*/ 	.word	0x00000008
        /*08b8*/ 	.word	0x00034840
        /*08bc*/ 	.short	0x010a
        /*08be*/ 	.byte	0x3f
	.zero		1


	//   ....[56]....
        /*08c0*/ 	.word	0x00013f80
        /*08c4*/ 	.word	0x00000008
        /*08c8*/ 	.word	0x00034820
        /*08cc*/ 	.short	0x010a
        /*08ce*/ 	.byte	0x3f
	.zero		1


	//   ....[57]....
        /*08d0*/ 	.word	0x00013fd0
        /*08d4*/ 	.word	0x00000002
        /*08d8*/ 	.word	0x00034840
        /*08dc*/ 	.short	0x010a
        /*08de*/ 	.byte	0x3f
	.zero		1


	//   ....[58]....
        /*08e0*/ 	.word	0x00014020
        /*08e4*/ 	.word	0x00000003
        /*08e8*/ 	.word	0x00000060
        /*08ec*/ 	.short	0x010a
        /*08ee*/ 	.byte	0x3f
	.zero		1


	//   ....[59]....
        /*08f0*/ 	.word	0x00014070
        /*08f4*/ 	.word	0x00000002
        /*08f8*/ 	.word	0x00034840
        /*08fc*/ 	.short	0x010a
        /*08fe*/ 	.byte	0x3f
	.zero		1


	//   ....[60]....
        /*0900*/ 	.word	0x000140c0
        /*0904*/ 	.word	0x00000002
        /*0908*/ 	.word	0x00000060
        /*090c*/ 	.short	0x010a
        /*090e*/ 	.byte	0x3f
	.zero		1


	//   ....[61]....
        /*0910*/ 	.word	0x00014110
        /*0914*/ 	.word	0x00000002
        /*0918*/ 	.word	0x00034840
        /*091c*/ 	.short	0x010a
        /*091e*/ 	.byte	0x3f
	.zero		1


	//   ....[62]....
        /*0920*/ 	.word	0x00014160
        /*0924*/ 	.word	0x00000002
        /*0928*/ 	.word	0x00000060
        /*092c*/ 	.short	0x010a
        /*092e*/ 	.byte	0x3f
	.zero		1


	//   ....[63]....
        /*0930*/ 	.word	0x000141b0
        /*0934*/ 	.word	0x00000003
        /*0938*/ 	.word	0x00034860
        /*093c*/ 	.short	0x010a
        /*093e*/ 	.byte	0x3f
	.zero		1


	//   ....[64]....
        /*0940*/ 	.word	0x00014b60
        /*0944*/ 	.word	0x00000000
        /*0948*/ 	.word	0x00034820
        /*094c*/ 	.short	0x010a
        /*094e*/ 	.byte	0x3f
	.zero		1


	//   ....[65]....
        /*0950*/ 	.word	0x00014d00
        /*0954*/ 	.word	0x00000006
        /*0958*/ 	.word	0x00000000
        /*095c*/ 	.short	0x010a
        /*095e*/ 	.byte	0x3f
	.zero		1


	//   ....[66]....
        /*0960*/ 	.word	0x00014d50
        /*0964*/ 	.word	0x00000007
        /*0968*/ 	.word	0x00000000
        /*096c*/ 	.short	0x010a
        /*096e*/ 	.byte	0x3f
	.zero		1


	//   ....[67]....
        /*0970*/ 	.word	0x00014da0
        /*0974*/ 	.word	0x00000004
        /*0978*/ 	.word	0x00000000
        /*097c*/ 	.short	0x010a
        /*097e*/ 	.byte	0x3f
	.zero		1


	//----- nvinfo : EIATTR_NUM_MBARRIERS
	.align		4
.L_1003:
        /*0980*/ 	.byte	0x03, 0x38
        /*0982*/ 	.short	0x0016


	//----- nvinfo : EIATTR_EXIT_INSTR_OFFSETS
	.align		4
        /*0984*/ 	.byte	0x04, 0x1c
        /*0986*/ 	.short	(.L_1005 - .L_1004)


	//   ....[0]....
.L_1004:
        /*0988*/ 	.word	0x00000a90


	//   ....[1]....
        /*098c*/ 	.word	0x0000f170


	//   ....[2]....
        /*0990*/ 	.word	0x0000f1d0


	//   ....[3]....
        /*0994*/ 	.word	0x00013c00


	//----- nvinfo : EIATTR_MAX_THREADS
	.align		4
.L_1005:
        /*0998*/ 	.byte	0x04, 0x05
        /*099a*/ 	.short	(.L_1007 - .L_1006)
.L_1006:
        /*099c*/ 	.word	0x00000180
        /*09a0*/ 	.word	0x00000001
        /*09a4*/ 	.word	0x00000001


	//----- nvinfo : EIATTR_CRS_STACK_SIZE
	.align		4
.L_1007:
        /*09a8*/ 	.byte	0x04, 0x1e
        /*09aa*/ 	.short	(.L_1009 - .L_1008)
.L_1008:
        /*09ac*/ 	.word	0x00000000


	//----- nvinfo : EIATTR_CBANK_PARAM_SIZE
	.align		4
.L_1009:
        /*09b0*/ 	.byte	0x03, 0x19
        /*09b2*/ 	.short	0x0a70


	//----- nvinfo : EIATTR_PARAM_CBANK
	.align		4
        /*09b4*/ 	.byte	0x04, 0x0a
        /*09b6*/ 	.short	(.L_1011 - .L_1010)
	.align		4
.L_1010:
        /*09b8*/ 	.word	index@(.nv.constant0._ZN7cutlass13device_kernelIN5flash11enable_sm90INS1_16FlashAttnFwdSm90INS1_25CollectiveMainloopFwdSm90ILi2EN4cute5tupleIJNS5_1CILi1EEES8_S8_EEENS6_IJNS7_ILi128EEENS7_ILi176EEESA_EEELi128ENS_6half_tEfNS_4arch4Sm90ELb0ELb0ELb1ELb1ELb0ELb0ELb0ELb1ELb1ELb0ELb0ELb0EEENS1_21CollectiveEpilogueFwdINS6_IJSA_SA_SB_EEES9_SD_SF_Li256ELb1ELb0ELb0ELb0EEENS1_36VarlenDynamicPersistentTileSchedulerILi128ELi176ELi256ELi32ELb0ELb0ELb1ELb0ELb1ELb1EEEEEEEEEvNT_6ParamsE)
        /*09bc*/ 	.short	0x0210
        /*09be*/ 	.short	0x0a70


	//----- nvinfo : EIATTR_SW_WAR
	.align		4
.L_1011:
        /*09c0*/ 	.byte	0x04, 0x36
        /*09c2*/ 	.short	(.L_1013 - .L_1012)
.L_1012:
        /*09c4*/ 	.word	0x00000008
.L_1013:


//--------------------- .nv.info._ZN7cutlass13device_kernelIN5flash11enable_sm90INS1_16FlashAttnFwdSm90INS1_25CollectiveMainloopFwdSm90ILi2EN4cute5tupleIJNS5_1CILi1EEES8_S8_EEENS6_IJNS7_ILi128EEENS7_ILi176EEESA_EEELi128ENS_6half_tEfNS_4arch4Sm90ELb0ELb0ELb1ELb1ELb0ELb1ELb0ELb1ELb1ELb0ELb0ELb0EEENS1_21CollectiveEpilogueFwdINS6_IJSA_SA_SB_EEES9_SD_SF_Li256ELb1ELb0ELb0ELb0EEENS1_36VarlenDynamicPersistentTileSchedulerILi128ELi176ELi256ELi32ELb0ELb0ELb1ELb0ELb1ELb1EEEEEEEEEvNT_6ParamsE --------------------------
	.section	.nv.info._ZN7cutlass13device_kernelIN5flash11enable_sm90INS1_16FlashAttnFwdSm90INS1_25CollectiveMainloopFwdSm90ILi2EN4cute5tupleIJNS5_1CILi1EEES8_S8_EEENS6_IJNS7_ILi128EEENS7_ILi176EEESA_EEELi128ENS_6half_tEfNS_4arch4Sm90ELb0ELb0ELb1ELb1ELb0ELb1ELb0ELb1ELb1ELb0ELb0ELb0EEENS1_21CollectiveEpilogueFwdINS6_IJSA_SA_SB_EEES9_SD_SF_Li256ELb1ELb0ELb0ELb0EEENS1_36VarlenDynamicPersistentTileSchedulerILi128ELi176ELi256ELi32ELb0ELb0ELb1ELb0ELb1ELb1EEEEEEEEEvNT_6ParamsE,"",@"SHT_CUDA_INFO"
	.sectionflags	@""
	.align	4


	//----- nvinfo : EIATTR_CUDA_API_VERSION
	.align		4
        /*0000*/ 	.byte	0x04, 0x37
        /*0002*/ 	.short	(.L_1015 - .L_1014)
.L_1014:
        /*0004*/ 	.word	0x00000082


	//----- nvinfo : EIATTR_KPARAM_INFO
	.align		4
.L_1015:
        /*0008*/ 	.byte	0x04, 0x17
        /*000a*/ 	.short	(.L_1017 - .L_1016)
.L_1016:
        /*000c*/ 	.word	0x00000000
        /*0010*/ 	.short	0x0000
        /*0012*/ 	.short	0x0070
        /*0014*/ 	.byte	0x00, 0xf0, 0x01, 0x28


	//----- nvinfo : EIATTR_SPARSE_MMA_MASK
	.align		4
.L_1017:
        /*0018*/ 	.byte	0x03, 0x50
        /*001a*/ 	.short	0x0000


	//----- nvinfo : EIATTR_MAXREG_COUNT
	.align		4
        /*001c*/ 	.byte	0x03, 0x1b
        /*001e*/ 	.short	0x00a8


	//----- nvinfo : EIATTR_NUM_BARRIERS
	.align		4
        /*0020*/ 	.byte	0x02, 0x4c
        /*0022*/ 	.byte	0x10
	.zero		1


	//----- nvinfo : EIATTR_EXTERNS
	.align		4
        /*0024*/ 	.byte	0x04, 0x0f
        /*0026*/ 	.short	(.L_1019 - .L_1018)


	//   ....[0]....
	.align		4
.L_1018:
        /*0028*/ 	.word	index@(__assertfail)


	//----- nvinfo : EIATTR_ANNOTATIONS
	.align		4
.L_1019:
        /*002c*/ 	.byte	0x04, 0x55
        /*002e*/ 	.short	(.L_1021 - .L_1020)


	//   ....[0]....
.L_1020:
        /* <DEDUP_REMOVED lines=115> */


	//----- nvinfo : EIATTR_MERCURY_ISA_VERSION
	.align		4
.L_1021:
        /*0750*/ 	.byte	0x03, 0x5f
        /*0752*/ 	.short	0x0101


	//----- nvinfo : EIATTR_UNUSED_LOAD_BYTE_OFFSET
	.align		4
        /*0754*/ 	.byte	0x04, 0x44
        /*0756*/ 	.short	(.L_1023 - .L_1022)


	//   ....[0]....
.L_1022:
        /*0758*/ 	.word	0x00000af0
        /*075c*/ 	.word	0x0000fff0


	//   ....[1]....
        /*0760*/ 	.word	0x0001d810
        /*0764*/ 	.word	0x0000fff0


	//----- nvinfo : EIATTR_INT_WARP_WIDE_INSTR_OFFSETS
	.align		4
.L_1023:
        /*0768*/ 	.byte	0x04, 0x31
        /*076a*/ 	.short	(.L_1025 - .L_1024)


	//   ....[0]....
.L_1024:
        /*076c*/ 	.word	0x000001c0


	//   ....[1]....
        /*0770*/ 	.word	0x00000200


	//   ....[2]....
        /*0774*/ 	.word	0x00000270


	//   ....[3]....
        /*0778*/ 	.word	0x00021600


	//   ....[4]....
        /*077c*/ 	.word	0x000216a0


	//   ....[5]....
        /*0780*/ 	.word	0x00021b30


	//   ....[6]....
        /*0784*/ 	.word	0x00021b60


	//   ....[7]....
        /*0788*/ 	.word	0x00021d70


	//   ....[8]....
        /*078c*/ 	.word	0x00023fc0


	//   ....[9]....
        /*0790*/ 	.word	0x00024060


	//----- nvinfo : EIATTR_COOP_GROUP_MASK_REGIDS
	.align		4
.L_1025:
        /*0794*/ 	.byte	0x04, 0x29
        /*0796*/ 	.short	(.L_1027 - .L_1026)


	//   ....[0]....
.L_1026:
        /*0798*/ 	.word	0xffffffff


	//   ....[1]....
        /*079c*/ 	.word	0xffffffff


	//   ....[2]....
        /*07a0*/ 	.word	0xffffffff


	//   ....[3]....
        /*07a4*/ 	.word	0xffffffff


	//   ....[4]....
        /*07a8*/ 	.word	0xffffffff


	//   ....[5]....
        /*07ac*/ 	.word	0xffffffff


	//   ....[6]....
        /*07b0*/ 	.word	0xffffffff


	//   ....[7]....
        /*07b4*/ 	.word	0xffffffff


	//   ....[8]....
        /*07b8*/ 	.word	0xffffffff


	//   ....[9]....
        /*07bc*/ 	.word	0xffffffff


	//   ....[10]....
        /*07c0*/ 	.word	0xffffffff


	//   ....[11]....
        /*07c4*/ 	.word	0xffffffff


	//   ....[12]....
        /*07c8*/ 	.word	0xffffffff


	//   ....[13]....
        /*07cc*/ 	.word	0xffffffff


	//   ....[14]....
        /*07d0*/ 	.word	0xffffffff


	//   ....[15]....
        /*07d4*/ 	.word	0xffffffff


	//   ....[16]....
        /*07d8*/ 	.word	0xffffffff


	//   ....[17]....
        /*07dc*/ 	.word	0xffffffff


	//   ....[18]....
        /*07e0*/ 	.word	0xffffffff


	//   ....[19]....
        /*07e4*/ 	.word	0xffffffff


	//   ....[20]....
        /*07e8*/ 	.word	0xffffffff


	//   ....[21]....
        /*07ec*/ 	.word	0xffffffff


	//   ....[22]....
        /*07f0*/ 	.word	0xffffffff


	//   ....[23]....
        /*07f4*/ 	.word	0xffffffff


	//   ....[24]....
        /*07f8*/ 	.word	0xffffffff


	//   ....[25]....
        /*07fc*/ 	.word	0xffffffff


	//   ....[26]....
        /*0800*/ 	.word	0xffffffff


	//   ....[27]....
        /*0804*/ 	.word	0xffffffff


	//   ....[28]....
        /*0808*/ 	.word	0xffffffff


	//   ....[29]....
        /*080c*/ 	.word	0xffffffff


	//   ....[30]....
        /*0810*/ 	.word	0xffffffff


	//   ....[31]....
        /*0814*/ 	.word	0xffffffff


	//   ....[32]....
        /*0818*/ 	.word	0xffffffff


	//   ....[33]....
        /*081c*/ 	.word	0xffffffff


	//   ....[34]....
        /*0820*/ 	.word	0xffffffff


	//   ....[35]....
        /*0824*/ 	.word	0xffffffff


	//   ....[36]....
        /*0828*/ 	.word	0xffffffff


	//   ....[37]....
        /*082c*/ 	.word	0xffffffff


	//   ....[38]....
        /*0830*/ 	.word	0xffffffff


	//   ....[39]....
        /*0834*/ 	.word	0xffffffff


	//   ....[40]....
        /*0838*/ 	.word	0xffffffff


	//   ....[41]....
        /*083c*/ 	.word	0xffffffff


	//   ....[42]....
        /*0840*/ 	.word	0xffffffff


	//   ....[43]....
        /*0844*/ 	.word	0xffffffff


	//   ....[44]....
        /*0848*/ 	.word	0xffffffff


	//   ....[45]....
        /*084c*/ 	.word	0xffffffff


	//   ....[46]....
        /*0850*/ 	.word	0xffffffff


	//   ....[47]....
        /*0854*/ 	.word	0xffffffff


	//   ....[48]....
        /*0858*/ 	.word	0xffffffff


	//   ....[49]....
        /*085c*/ 	.word	0xffffffff


	//   ....[50]....
        /*0860*/ 	.word	0xffffffff


	//   ....[51]....
        /*0864*/ 	.word	0xffffffff


	//   ....[52]....
        /*0868*/ 	.word	0xffffffff


	//   ....[53]....
        /*086c*/ 	.word	0xffffffff


	//   ....[54]....
        /*0870*/ 	.word	0x0500000f


	//   ....[55]....
        /*0874*/ 	.word	0x0500000f


	//   ....[56]....
        /*0878*/ 	.word	0x0500000f


	//   ....[57]....
        /*087c*/ 	.word	0x0500000f


	//   ....[58]....
        /*0880*/ 	.word	0x0500000f


	//   ....[59]....
        /*0884*/ 	.word	0x0500000f


	//   ....[60]....
        /*0888*/ 	.word	0x0500000f


	//   ....[61]....
        /*088c*/ 	.word	0x0500000f


	//   ....[62]....
        /*0890*/ 	.word	0x0500000f


	//   ....[63]....
        /*0894*/ 	.word	0x0500000f


	//   ....[64]....
        /*0898*/ 	.word	0x0500000f


	//   ....[65]....
        /*089c*/ 	.word	0x0500000f


	//   ....[66]....
        /*08a0*/ 	.word	0x0500000f


	//   ....[67]....
        /*08a4*/ 	.word	0x0500000f


	//   ....[68]....
        /*08a8*/ 	.word	0x0500000f


	//   ....[69]....
        /*08ac*/ 	.word	0x0500000f


	//   ....[70]....
        /*08b0*/ 	.word	0x0500000f


	//   ....[71]....
        /*08b4*/ 	.word	0x0500000f


	//   ....[72]....
        /*08b8*/ 	.word	0x0500000f


	//   ....[73]....
        /*08bc*/ 	.word	0x0500000f


	//   ....[74]....
        /*08c0*/ 	.word	0x0500000f


	//   ....[75]....
        /*08c4*/ 	.word	0x0500000f


	//   ....[76]....
        /*08c8*/ 	.word	0x0500000f


	//   ....[77]....
        /*08cc*/ 	.word	0x0500000f


	//   ....[78]....
        /*08d0*/ 	.word	0x0500000f


	//   ....[79]....
        /*08d4*/ 	.word	0x0500000f


	//   ....[80]....
        /*08d8*/ 	.word	0x0500000f


	//   ....[81]....
        /*08dc*/ 	.word	0x0500000f


	//   ....[82]....
        /*08e0*/ 	.word	0x0500000f


	//----- nvinfo : EIATTR_COOP_GROUP_INSTR_OFFSETS
	.align		4
.L_1027:
        /*08e4*/ 	.byte	0x04, 0x28
        /*08e6*/ 	.short	(.L_1029 - .L_1028)


	//   ....[0]....
.L_1028:
        /*08e8*/ 	.word	0x00000070


	//   ....[1]....
        /*08ec*/ 	.word	0x000001d0


	//   ....[2]....
        /*08f0*/ 	.word	0x00000220


	//   ....[3]....
        /*08f4*/ 	.word	0x00000450


	//   ....[4]....
        /*08f8*/ 	.word	0x000005b0


	//   ....[5]....
        /*08fc*/ 	.word	0x000006d0


	//   ....[6]....
        /*0900*/ 	.word	0x00000830


	//   ....[7]....
        /*0904*/ 	.word	0x0000c030


	//   ....[8]....
        /*0908*/ 	.word	0x00014840


	//   ....[9]....
        /*090c*/ 	.word	0x000148d0


	//   ....[10]....
        /*0910*/ 	.word	0x00015010


	//   ....[11]....
        /*0914*/ 	.word	0x00015090


	//   ....[12]....
        /*0918*/ 	.word	0x0001ac30


	//   ....[13]....
        /*091c*/ 	.word	0x0001ac90


	//   ....[14]....
        /*0920*/ 	.word	0x0001b600


	//   ....[15]....
        /*0924*/ 	.word	0x0001b6f0


	//   ....[16]....
        /*0928*/ 	.word	0x0001ccd0


	//   ....[17]....
        /*092c*/ 	.word	0x0001d140


	//   ....[18]....
        /*0930*/ 	.word	0x0001d170


	//   ....[19]....
        /*0934*/ 	.word	0x0001d180


	//   ....[20]....
        /*0938*/ 	.word	0x0001f7a0


	//   ....[21]....
        /*093c*/ 	.word	0x0001f940


	//   ....[22]....
        /*0940*/ 	.word	0x0001f970


	//   ....[23]....
        /*0944*/ 	.word	0x0001f9b0


	//   ....[24]....
        /*0948*/ 	.word	0x0001fa10


	//   ....[25]....
        /*094c*/ 	.word	0x0001fa70


	//   ....[26]....
        /*0950*/ 	.word	0x0001fac0


	//   ....[27]....
        /*0954*/ 	.word	0x0001fc80


	//   ....[28]....
        /*0958*/ 	.word	0x0001fce0


	//   ....[29]....
        /*095c*/ 	.word	0x0001fd20


	//   ....[30]....
        /*0960*/ 	.word	0x0001fd60


	//   ....[31]....
        /*0964*/ 	.word	0x0001fd90


	//   ....[32]....
        /*0968*/ 	.word	0x0001fdc0


	//   ....[33]....
        /*096c*/ 	.word	0x0001fe60


	//   ....[34]....
        /*0970*/ 	.word	0x0001fe90


	//   ....[35]....
        /*0974*/ 	.word	0x0001ff20


	//   ....[36]....
        /*0978*/ 	.word	0x000244b0


	//   ....[37]....
        /*097c*/ 	.word	0x000244c0


	//   ....[38]....
        /*0980*/ 	.word	0x000245e0


	//   ....[39]....
        /*0984*/ 	.word	0x00024640


	//   ....[40]....
        /*0988*/ 	.word	0x00024680


	//   ....[41]....
        /*098c*/ 	.word	0x000246c0


	//   ....[42]....
        /*0990*/ 	.word	0x000246f0


	//   ....[43]....
        /*0994*/ 	.word	0x00024720


	//   ....[44]....
        /*0998*/ 	.word	0x000248c0


	//   ....[45]....
        /*099c*/ 	.word	0x00024920


	//   ....[46]....
        /*09a0*/ 	.word	0x00024960


	//   ....[47]....
        /*09a4*/ 	.word	0x000249a0


	//   ....[48]....
        /*09a8*/ 	.word	0x000249d0


	//   ....[49]....
        /*09ac*/ 	.word	0x00024a00


	//   ....[50]....
        /*09b0*/ 	.word	0x00024ac0


	//   ....[51]....
        /*09b4*/ 	.word	0x00024ae0


	//   ....[52]....
        /*09b8*/ 	.word	0x00024b50


	//   ....[53]....
        /*09bc*/ 	.word	0x00024fa0


	//   ....[54]....
        /*09c0*/ 	.word	0x00025430


	//   ....[55]....
        /*09c4*/ 	.word	0x000254e0


	//   ....[56]....
        /*09c8*/ 	.word	0x00025580


	//   ....[57]....
        /*09cc*/ 	.word	0x00025620


	//   ....[58]....
        /*09d0*/ 	.word	0x000256c0


	//   ....[59]....
        /*09d4*/ 	.word	0x000257b0


	//   ....[60]....
        /*09d8*/ 	.word	0x00025850


	//   ....[61]....
        /*09dc*/ 	.word	0x000258f0


	//   ....[62]....
        /*09e0*/ 	.word	0x00025990


	//   ....[63]....
        /*09e4*/ 	.word	0x00025bf0


	//   ....[64]....
        /*09e8*/ 	.word	0x00025ed0


	//   ....[65]....
        /*09ec*/ 	.word	0x000262f0


	//   ....[66]....
        /*09f0*/ 	.word	0x00026380


	//   ....[67]....
        /*09f4*/ 	.word	0x00026420


	//   ....[68]....
        /*09f8*/ 	.word	0x000264d0


	//   ....[69]....
        /*09fc*/ 	.word	0x00026550


	//   ....[70]....
        /*0a00*/ 	.word	0x000265d0


	//   ....[71]....
        /*0a04*/ 	.word	0x00026650


	//   ....[72]....
        /*0a08*/ 	.word	0x000266d0


	//   ....[73]....
        /*0a0c*/ 	.word	0x00026760


	//   ....[74]....
        /*0a10*/ 	.word	0x00026810


	//   ....[75]....
        /*0a14*/ 	.word	0x00026890


	//   ....[76]....
        /*0a18*/ 	.word	0x00026910


	//   ....[77]....
        /*0a1c*/ 	.word	0x00026990


	//   ....[78]....
        /*0a20*/ 	.word	0x00026a10


	//   ....[79]....
        /*0a24*/ 	.word	0x00026a80


	//   ....[80]....
        /*0a28*/ 	.word	0x00026b20


	//   ....[81]....
        /*0a2c*/ 	.word	0x00026bb0


	//   ....[82]....
        /*0a30*/ 	.word	0x00026cd0


	//----- nvinfo : EIATTR_REG_RECONFIG
	.align		4
.L_1029:
        /*0a34*/ 	.byte	0x01, 0x54
	.zero		2


	//----- nvinfo : EIATTR_SYSCALL_OFFSETS
	.align		4
        /*0a38*/ 	.byte	0x04, 0x46
        /*0a3a*/ 	.short	(.L_1031 - .L_1030)


	//   ....[0]....
.L_1030:
        /*0a3c*/ 	.word	0x00001a10


	//   ....[1]....
        /*0a40*/ 	.word	0x00001b60


	//   ....[2]....
        /*0a44*/ 	.word	0x0000c200


	//   ....[3]....
        /*0a48*/ 	.word	0x0000c6a0


	//   ....[4]....
        /*0a4c*/ 	.word	0x00021830


	//   ....[5]....
        /*0a50*/ 	.word	0x00021970


	//   ....[6]....
        /*0a54*/ 	.word	0x00021a70


	//----- nvinfo : EIATTR_MBARRIER_INSTR_OFFSETS
	.align		4
.L_1031:
        /*0a58*/ 	.byte	0x04, 0x39
        /*0a5a*/ 	.short	(.L_1033 - .L_1032)


	//   ....[0]....
.L_1032:
        /*0a5c*/ 	.word	0x00000300
        /*0a60*/ 	.word	0x000000ff
        /*0a64*/ 	.word	0x00034800
        /*0a68*/ 	.short	0x0100
        /*0a6a*/ 	.byte	0x08
	.zero		1


	//   ....[1]....
        /*0a6c*/ 	.word	0x00000310
        /*0a70*/ 	.word	0x000000ff
        /*0a74*/ 	.word	0x00034820
        /*0a78*/ 	.short	0x0100
        /*0a7a*/ 	.byte	0x08
	.zero		1


	//   ....[2]....
        /*0a7c*/ 	.word	0x00000400
        /*0a80*/ 	.word	0x000000ff
        /*0a84*/ 	.word	0x00034830
        /*0a88*/ 	.short	0x0100
        /*0a8a*/ 	.byte	0x08
	.zero		1


	//   ....[3]....
        /*0a8c*/ 	.word	0x00000410
        /*0a90*/ 	.word	0x000000ff
        /*0a94*/ 	.word	0x00034840
        /*0a98*/ 	.short	0x0100
        /*0a9a*/ 	.byte	0x08
	.zero		1


	//   ....[4]....
        /*0a9c*/ 	.word	0x00000420
        /*0aa0*/ 	.word	0x000000ff
        /*0aa4*/ 	.word	0x00034838
        /*0aa8*/ 	.short	0x0100
        /*0aaa*/ 	.byte	0x08
	.zero		1


	//   ....[5]....
        /*0aac*/ 	.word	0x00000430
        /*0ab0*/ 	.word	0x000000ff
        /*0ab4*/ 	.word	0x00034848
        /*0ab8*/ 	.short	0x0100
        /*0aba*/ 	.byte	0x08
	.zero		1


	//   ....[6]....
        /*0abc*/ 	.word	0x00000560
        /*0ac0*/ 	.word	0x000000ff
        /*0ac4*/ 	.word	0x00034850
        /*0ac8*/ 	.short	0x0100
        /*0aca*/ 	.byte	0x08
	.zero		1


	//   ....[7]....
        /*0acc*/ 	.word	0x00000570
        /*0ad0*/ 	.word	0x000000ff
        /*0ad4*/ 	.word	0x00034860
        /*0ad8*/ 	.short	0x0100
        /*0ada*/ 	.byte	0x08
	.zero		1


	//   ....[8]....
        /*0adc*/ 	.word	0x00000580
        /*0ae0*/ 	.word	0x000000ff
        /*0ae4*/ 	.word	0x00034858
        /*0ae8*/ 	.short	0x0100
        /*0aea*/ 	.byte	0x08
	.zero		1


	//   ....[9]....
        /*0aec*/ 	.word	0x00000590
        /*0af0*/ 	.word	0x000000ff
        /*0af4*/ 	.word	0x00034868
        /*0af8*/ 	.short	0x0100
        /*0afa*/ 	.byte	0x08
	.zero		1


	//   ....[10]....
        /*0afc*/ 	.word	0x00000680
        /*0b00*/ 	.word	0x000000ff
        /*0b04*/ 	.word	0x00034870
        /*0b08*/ 	.short	0x0100
        /*0b0a*/ 	.byte	0x06
	.zero		1


	//   ....[11]....
        /*0b0c*/ 	.word	0x00000690
        /*0b10*/ 	.word	0x000000ff
        /*0b14*/ 	.word	0x00034880
        /*0b18*/ 	.short	0x0100
        /*0b1a*/ 	.byte	0x06
	.zero		1


	//   ....[12]....
        /*0b1c*/ 	.word	0x000006a0
        /*0b20*/ 	.word	0x000000ff
        /*0b24*/ 	.word	0x00034878
        /*0b28*/ 	.short	0x0100
        /*0b2a*/ 	.byte	0x06
	.zero		1


	//   ....[13]....
        /*0b2c*/ 	.word	0x000006b0
        /*0b30*/ 	.word	0x000000ff
        /*0b34*/ 	.word	0x00034888
        /*0b38*/ 	.short	0x0100
        /*0b3a*/ 	.byte	0x06
	.zero		1


	//   ....[14]....
        /*0b3c*/ 	.word	0x000007e0
        /*0b40*/ 	.word	0x000000ff
        /*0b44*/ 	.word	0x00034890
        /*0b48*/ 	.short	0x0100
        /*0b4a*/ 	.byte	0x08
	.zero		1


	//   ....[15]....
        /*0b4c*/ 	.word	0x000007f0
        /*0b50*/ 	.word	0x000000ff
        /*0b54*/ 	.word	0x000348a0
        /*0b58*/ 	.short	0x0100
        /*0b5a*/ 	.byte	0x08
	.zero		1


	//   ....[16]....
        /*0b5c*/ 	.word	0x00000800
        /*0b60*/ 	.word	0x000000ff
        /*0b64*/ 	.word	0x00034898
        /*0b68*/ 	.short	0x0100
        /*0b6a*/ 	.byte	0x08
	.zero		1


	//   ....[17]....
        /*0b6c*/ 	.word	0x00000810
        /*0b70*/ 	.word	0x000000ff
        /*0b74*/ 	.word	0x000348a8
        /*0b78*/ 	.short	0x0100
        /*0b7a*/ 	.byte	0x08
	.zero		1


	//   ....[18]....
        /*0b7c*/ 	.word	0x00000940
        /*0b80*/ 	.word	0x000000ff
        /*0b84*/ 	.word	0x000348b0
        /*0b88*/ 	.short	0x0100
        /*0b8a*/ 	.byte	0x08
	.zero		1


	//   ....[19]....
        /*0b8c*/ 	.word	0x00000950
        /*0b90*/ 	.word	0x000000ff
        /*0b94*/ 	.word	0x000348c0
        /*0b98*/ 	.short	0x0100
        /*0b9a*/ 	.byte	0x08
	.zero		1


	//   ....[20]....
        /*0b9c*/ 	.word	0x00000960
        /*0ba0*/ 	.word	0x000000ff
        /*0ba4*/ 	.word	0x000348b8
        /*0ba8*/ 	.short	0x0100
        /*0baa*/ 	.byte	0x08
	.zero		1


	//   ....[21]....
        /*0bac*/ 	.word	0x00000970
        /*0bb0*/ 	.word	0x000000ff
        /*0bb4*/ 	.word	0x000348c8
        /*0bb8*/ 	.short	0x0100
        /*0bba*/ 	.byte	0x08
	.zero		1


	//   ....[22]....
        /*0bbc*/ 	.word	0x00003bb0
        /*0bc0*/ 	.word	0x00000003
        /*0bc4*/ 	.word	0x00034890
        /*0bc8*/ 	.short	0x010a
        /*0bca*/ 	.byte	0x3f
	.zero		1


	//   ....[23]....
        /*0bcc*/ 	.word	0x000075e0
        /*0bd0*/ 	.word	0x00000003
        /*0bd4*/ 	.word	0x00034890
        /*0bd8*/ 	.short	0x010a
        /*0bda*/ 	.byte	0x3f
	.zero		1


	//   ....[24]....
        /*0bdc*/ 	.word	0x0000a990
        /*0be0*/ 	.word	0x00000003
        /*0be4*/ 	.word	0x00034890
        /*0be8*/ 	.short	0x010a
        /*0bea*/ 	.byte	0x3f
	.zero		1


	//   ....[25]....
        /*0bec*/ 	.word	0x0000b300
        /*0bf0*/ 	.word	0x00000028
        /*0bf4*/ 	.word	0x00000000
        /*0bf8*/ 	.short	0x0101
        /*0bfa*/ 	.byte	0x3f
	.zero		1


	//   ....[26]....
        /*0bfc*/ 	.word	0x0000b340
        /*0c00*/ 	.word	0x00000003
        /*0c04*/ 	.word	0x000348b0
        /*0c08*/ 	.short	0x010a
        /*0c0a*/ 	.byte	0x3f
	.zero		1


	//   ....[27]....
        /*0c0c*/ 	.word	0x0000bc50
        /*0c10*/ 	.word	0x00000003
        /*0c14*/ 	.word	0x00000000
        /*0c18*/ 	.short	0x0101
        /*0c1a*/ 	.byte	0x3f
	.zero		1


	//   ....[28]....
        /*0c1c*/ 	.word	0x0000c290
        /*0c20*/ 	.word	0x00000002
        /*0c24*/ 	.word	0x00034800
        /*0c28*/ 	.short	0x010a
        /*0c2a*/ 	.byte	0x3f
	.zero		1


	//   ....[29]....
        /*0c2c*/ 	.word	0x0000c2e0
        /*0c30*/ 	.word	0x00000002
        /*0c34*/ 	.word	0x00034800
        /*0c38*/ 	.short	0x010a
        /*0c3a*/ 	.byte	0x3f
	.zero		1


	//   ....[30]....
        /*0c3c*/ 	.word	0x0000c950
        /*0c40*/ 	.word	0x00000002
        /*0c44*/ 	.word	0x00034800
        /*0c48*/ 	.short	0x010a
        /*0c4a*/ 	.byte	0x3f
	.zero		1


	//   ....[31]....
        /*0c4c*/ 	.word	0x0000e270
        /*0c50*/ 	.word	0x00000002
        /*0c54*/ 	.word	0x00034800
        /*0c58*/ 	.short	0x010a
        /*0c5a*/ 	.byte	0x3f
	.zero		1


	//   ....[32]....
        /*0c5c*/ 	.word	0x0000fde0
        /*0c60*/ 	.word	0x00000000
        /*0c64*/ 	.word	0x00034830
        /*0c68*/ 	.short	0x010a
        /*0c6a*/ 	.byte	0x3f
	.zero		1


	//   ....[33]....
        /*0c6c*/ 	.word	0x0000fe60
        /*0c70*/ 	.word	0x00000000
        /*0c74*/ 	.word	0x00034830
        /*0c78*/ 	.short	0x010a
        /*0c7a*/ 	.byte	0x3f
	.zero		1


	//   ....[34]....
        /*0c7c*/ 	.word	0x000157e0
        /*0c80*/ 	.word	0x00000003
        /*0c84*/ 	.word	0x00000000
        /*0c88*/ 	.short	0x0101
        /*0c8a*/ 	.byte	0x3f
	.zero		1


	//   ....[35]....
        /*0c8c*/ 	.word	0x00016620
        /*0c90*/ 	.word	0x00000006
        /*0c94*/ 	.word	0x00034830
        /*0c98*/ 	.short	0x010a
        /*0c9a*/ 	.byte	0x3f
	.zero		1


	//   ....[36]....
        /*0c9c*/ 	.word	0x00016670
        /*0ca0*/ 	.word	0x00000006
        /*0ca4*/ 	.word	0x00034830
        /*0ca8*/ 	.short	0x010a
        /*0caa*/ 	.byte	0x3f
	.zero		1


	//   ....[37]....
        /*0cac*/ 	.word	0x00019ba0
        /*0cb0*/ 	.word	0x00000006
        /*0cb4*/ 	.word	0x00034850
        /*0cb8*/ 	.short	0x010a
        /*0cba*/ 	.byte	0x3f
	.zero		1


	//   ....[38]....
        /*0cbc*/ 	.word	0x00019be0
        /*0cc0*/ 	.word	0x00000006
        /*0cc4*/ 	.word	0x00034850
        /*0cc8*/ 	.short	0x010a
        /*0cca*/ 	.byte	0x3f
	.zero		1


	//   ....[39]....
        /*0ccc*/ 	.word	0x0001be80
        /*0cd0*/ 	.word	0x00000082
        /*0cd4*/ 	.word	0x00000000
        /*0cd8*/ 	.short	0x0101
        /*0cda*/ 	.byte	0x3f
	.zero		1


	//   ....[40]....
        /*0cdc*/ 	.word	0x0001c080
        /*0ce0*/ 	.word	0x00000082
        /*0ce4*/ 	.word	0x00000000
        /*0ce8*/ 	.short	0x0101
        /*0cea*/ 	.byte	0x3f
	.zero		1


	//   ....[41]....
        /*0cec*/ 	.word	0x0001cbb0
        /*0cf0*/ 	.word	0x00000009
        /*0cf4*/ 	.word	0x00034850
        /*0cf8*/ 	.short	0x010a
        /*0cfa*/ 	.byte	0x3f
	.zero		1


	//   ....[42]....
        /*0cfc*/ 	.word	0x0001cc30
        /*0d00*/ 	.word	0x00000009
        /*0d04*/ 	.word	0x00034850
        /*0d08*/ 	.short	0x010a
        /*0d0a*/ 	.byte	0x3f
	.zero		1


	//   ....[43]....
        /*0d0c*/ 	.word	0x0001d500
        /*0d10*/ 	.word	0x00000009
        /*0d14*/ 	.word	0x00000000
        /*0d18*/ 	.short	0x0101
        /*0d1a*/ 	.byte	0x3f
	.zero		1


	//   ....[44]....
        /*0d1c*/ 	.word	0x0001e770
        /*0d20*/ 	.word	0x00000000
        /*0d24*/ 	.word	0x00000000
        /*0d28*/ 	.short	0x0101
        /*0d2a*/ 	.byte	0x3f
	.zero		1


	//   ....[45]....
        /*0d2c*/ 	.word	0x00020a70
        /*0d30*/ 	.word	0x00000009
        /*0d34*/ 	.word	0x00034820
        /*0d38*/ 	.short	0x010a
        /*0d3a*/ 	.byte	0x3f
	.zero		1


	//   ....[46]....
        /*0d3c*/ 	.word	0x00020b00
        /*0d40*/ 	.word	0x00000005
        /*0d44*/ 	.word	0x000348a0
        /*0d48*/ 	.short	0x010a
        /*0d4a*/ 	.byte	0x3f
	.zero		1


	//   ....[47]....
        /*0d4c*/ 	.word	0x00020d30
        /*0d50*/ 	.word	0x00000005
        /*0d54*/ 	.word	0x000348c0
        /*0d58*/ 	.short	0x010a
        /*0d5a*/ 	.byte	0x3f
	.zero		1


	//   ....[48]....
        /*0d5c*/ 	.word	0x00021080
        /*0d60*/ 	.word	0x00000006
        /*0d64*/ 	.word	0x000348a0
        /*0d68*/ 	.short	0x010a
        /*0d6a*/ 	.byte	0x3f
	.zero		1


	//   ....[49]....
        /*0d6c*/ 	.word	0x00021290
        /*0d70*/ 	.word	0x00000006
        /*0d74*/ 	.word	0x000348c0
        /*0d78*/ 	.short	0x010a
        /*0d7a*/ 	.byte	0x3f
	.zero		1


	//   ....[50]....
        /*0d7c*/ 	.word	0x000220e0
        /*0d80*/ 	.word	0x00000006
        /*0d84*/ 	.word	0x00034840
        /*0d88*/ 	.short	0x010a
        /*0d8a*/ 	.byte	0x3f
	.zero		1


	//   ....[51]....
        /*0d8c*/ 	.word	0x000225c0
        /*0d90*/ 	.word	0x00000007
        /*0d94*/ 	.word	0x00034820
        /*0d98*/ 	.short	0x010a
        /*0d9a*/ 	.byte	0x3f
	.zero		1


	//   ....[52]....
        /*0d9c*/ 	.word	0x00022920
        /*0da0*/ 	.word	0x00000008
        /*0da4*/ 	.word	0x00034840
        /*0da8*/ 	.short	0x010a
        /*0daa*/ 	.byte	0x3f
	.zero		1


	//   ....[53]....
        /*0dac*/ 	.word	0x00022bd0
        /*0db0*/ 	.word	0x00000008
        /*0db4*/ 	.word	0x00034860
        /*0db8*/ 	.short	0x010a
        /*0dba*/ 	.byte	0x3f
	.zero		1


	//   ....[54]....
        /*0dbc*/ 	.word	0x000231b0
        /*0dc0*/ 	.word	0x00000002
        /*0dc4*/ 	.word	0x00034840
        /*0dc8*/ 	.short	0x010a
        /*0dca*/ 	.byte	0x3f
	.zero		1


	//   ....[55]....
        /*0dcc*/ 	.word	0x00023460
        /*0dd0*/ 	.word	0x00000002
        /*0dd4*/ 	.word	0x00034860
        /*0dd8*/ 	.short	0x010a
        /*0dda*/ 	.byte	0x3f
	.zero		1


	//   ....[56]....
        /*0ddc*/ 	.word	0x000239a0
        /*0de0*/ 	.word	0x00000002
        /*0de4*/ 	.word	0x00034840
        /*0de8*/ 	.short	0x010a
        /*0dea*/ 	.byte	0x3f
	.zero		1


	//   ....[57]....
        /*0dec*/ 	.word	0x00023c40
        /*0df0*/ 	.word	0x00000002
        /*0df4*/ 	.word	0x00034860
        /*0df8*/ 	.short	0x010a
        /*0dfa*/ 	.byte	0x3f
	.zero		1


	//   ....[58]....
        /*0dfc*/ 	.word	0x00024120
        /*0e00*/ 	.word	0x00000003
        /*0e04*/ 	.word	0x00034860
        /*0e08*/ 	.short	0x010a
        /*0e0a*/ 	.byte	0x3f
	.zero		1


	//   ....[59]....
        /*0e0c*/ 	.word	0x00024f20
        /*0e10*/ 	.word	0x00000000
        /*0e14*/ 	.word	0x00034820
        /*0e18*/ 	.short	0x010a
        /*0e1a*/ 	.byte	0x3f
	.zero		1


	//   ....[60]....
        /*0e1c*/ 	.word	0x000250d0
        /*0e20*/ 	.word	0x00000006
        /*0e24*/ 	.word	0x00000000
        /*0e28*/ 	.short	0x010a
        /*0e2a*/ 	.byte	0x3f
	.zero		1


	//   ....[61]....
        /*0e2c*/ 	.word	0x00025140
        /*0e30*/ 	.word	0x00000007
        /*0e34*/ 	.word	0x00000000
        /*0e38*/ 	.short	0x010a
        /*0e3a*/ 	.byte	0x3f
	.zero		1


	//   ....[62]....
        /*0e3c*/ 	.word	0x000251b0
        /*0e40*/ 	.word	0x00000004
        /*0e44*/ 	.word	0x00000000
        /*0e48*/ 	.short	0x010a
        /*0e4a*/ 	.byte	0x3f
	.zero		1


	//   ....[63]....
        /*0e4c*/ 	.word	0x000251e0
        /*0e50*/ 	.word	0x00000003
        /*0e54*/ 	.word	0x00000000
        /*0e58*/ 	.short	0x010a
        /*0e5a*/ 	.byte	0x3f
	.zero		1


	//   ....[64]....
        /*0e5c*/ 	.word	0x00025240
        /*0e60*/ 	.word	0x00000003
        /*0e64*/ 	.word	0x00034890
        /*0e68*/ 	.short	0x010a
        /*0e6a*/ 	.byte	0x3f
	.zero		1


	//   ....[65]....
        /*0e6c*/ 	.word	0x00025290
        /*0e70*/ 	.word	0x00000003
        /*0e74*/ 	.word	0x00034890
        /*0e78*/ 	.short	0x010a
        /*0e7a*/ 	.byte	0x3f
	.zero		1


	//   ....[66]....
        /*0e7c*/ 	.word	0x000252e0
        /*0e80*/ 	.word	0x00000003
        /*0e84*/ 	.word	0x00034890
        /*0e88*/ 	.short	0x010a
        /*0e8a*/ 	.byte	0x3f
	.zero		1


	//   ....[67]....
        /*0e8c*/ 	.word	0x00025330
        /*0e90*/ 	.word	0x00000003
        /*0e94*/ 	.word	0x000348b0
        /*0e98*/ 	.short	0x010a
        /*0e9a*/ 	.byte	0x3f
	.zero		1


	//   ....[68]....
        /*0e9c*/ 	.word	0x00025700
        /*0ea0*/ 	.word	0x00000002
        /*0ea4*/ 	.word	0x00034800
        /*0ea8*/ 	.short	0x010a
        /*0eaa*/ 	.byte	0x3f
	.zero		1


	//   ....[69]....
        /*0eac*/ 	.word	0x000259d0
        /*0eb0*/ 	.word	0x00000002
        /*0eb4*/ 	.word	0x00034800
        /*0eb8*/ 	.short	0x010a
        /*0eba*/ 	.byte	0x3f
	.zero		1


	//   ....[70]....
        /*0ebc*/ 	.word	0x00025a20
        /*0ec0*/ 	.word	0x00000000
        /*0ec4*/ 	.word	0x00034830
        /*0ec8*/ 	.short	0x010a
        /*0eca*/ 	.byte	0x3f
	.zero		1


	//   ....[71]....
        /*0ecc*/ 	.word	0x00025a70
        /*0ed0*/ 	.word	0x00000006
        /*0ed4*/ 	.word	0x00034830
        /*0ed8*/ 	.short	0x010a
        /*0eda*/ 	.byte	0x3f
	.zero		1


	//   ....[72]....
        /*0edc*/ 	.word	0x00025ac0
        /*0ee0*/ 	.word	0x00000006
        /*0ee4*/ 	.word	0x00034850
        /*0ee8*/ 	.short	0x010a
        /*0eea*/ 	.byte	0x3f
	.zero		1


	//   ....[73]....
        /*0eec*/ 	.word	0x00025b10
        /*0ef0*/ 	.word	0x00000009
        /*0ef4*/ 	.word	0x00034850
        /*0ef8*/ 	.short	0x010a
        /*0efa*/ 	.byte	0x3f
	.zero		1


	//   ....[74]....
        /*0efc*/ 	.word	0x00025cb0
        /*0f00*/ 	.word	0x00000009
        /*0f04*/ 	.word	0x00034820
        /*0f08*/ 	.short	0x010a
        /*0f0a*/ 	.byte	0x3f
	.zero		1


	//   ....[75]....
        /*0f0c*/ 	.word	0x00025d00
        /*0f10*/ 	.word	0x00000005
        /*0f14*/ 	.word	0x000348a0
        /*0f18*/ 	.short	0x010a
        /*0f1a*/ 	.byte	0x3f
	.zero		1


	//   ....[76]....
        /*0f1c*/ 	.word	0x00025d50
        /*0f20*/ 	.word	0x00000005
        /*0f24*/ 	.word	0x000348c0
        /*0f28*/ 	.short	0x010a
        /*0f2a*/ 	.byte	0x3f
	.zero		1


	//   ....[77]....
        /*0f2c*/ 	.word	0x00025da0
        /*0f30*/ 	.word	0x00000006
        /*0f34*/ 	.word	0x000348a0
        /*0f38*/ 	.short	0x010a
        /*0f3a*/ 	.byte	0x3f
	.zero		1


	//   ....[78]....
        /*0f3c*/ 	.word	0x00025df0
        /*0f40*/ 	.word	0x00000006
        /*0f44*/ 	.word	0x000348c0
        /*0f48*/ 	.short	0x010a
        /*0f4a*/ 	.byte	0x3f
	.zero		1


	//   ....[79]....
        /*0f4c*/ 	.word	0x00025f90
        /*0f50*/ 	.word	0x00000006
        /*0f54*/ 	.word	0x00034840
        /*0f58*/ 	.short	0x010a
        /*0f5a*/ 	.byte	0x3f
	.zero		1


	//   ....[80]....
        /*0f5c*/ 	.word	0x00026010
        /*0f60*/ 	.word	0x00000006
        /*0f64*/ 	.word	0x00034820
        /*0f68*/ 	.short	0x010a
        /*0f6a*/ 	.byte	0x3f
	.zero		1


	//   ....[81]....
        /*0f6c*/ 	.word	0x00026060
        /*0f70*/ 	.word	0x00000008
        /*0f74*/ 	.word	0x00034840
        /*0f78*/ 	.short	0x010a
        /*0f7a*/ 	.byte	0x3f
	.zero		1


	//   ....[82]....
        /*0f7c*/ 	.word	0x000260b0
        /*0f80*/ 	.word	0x00000008
        /*0f84*/ 	.word	0x00034860
        /*0f88*/ 	.short	0x010a
        /*0f8a*/ 	.byte	0x3f
	.zero		1


	//   ....[83]....
        /*0f8c*/ 	.word	0x00026100
        /*0f90*/ 	.word	0x00000002
        /*0f94*/ 	.word	0x00034840
        /*0f98*/ 	.short	0x010a
        /*0f9a*/ 	.byte	0x3f
	.zero		1


	//   ....[84]....
        /*0f9c*/ 	.word	0x00026150
        /*0fa0*/ 	.word	0x00000002
        /*0fa4*/ 	.word	0x00034860
        /*0fa8*/ 	.short	0x010a
        /*0faa*/ 	.byte	0x3f
	.zero		1


	//   ....[85]....
        /*0fac*/ 	.word	0x000261a0
        /*0fb0*/ 	.word	0x00000002
        /*0fb4*/ 	.word	0x00034840
        /*0fb8*/ 	.short	0x010a
        /*0fba*/ 	.byte	0x3f
	.zero		1


	//   ....[86]....
        /*0fbc*/ 	.word	0x000261f0
        /*0fc0*/ 	.word	0x00000002
        /*0fc4*/ 	.word	0x00034860
        /*0fc8*/ 	.short	0x010a
        /*0fca*/ 	.byte	0x3f
	.zero		1


	//   ....[87]....
        /*0fcc*/ 	.word	0x00026240
        /*0fd0*/ 	.word	0x00000003
        /*0fd4*/ 	.word	0x00034860
        /*0fd8*/ 	.short	0x010a
        /*0fda*/ 	.byte	0x3f
	.zero		1


	//   ....[88]....
        /*0fdc*/ 	.word	0x00026bf0
        /*0fe0*/ 	.word	0x00000000
        /*0fe4*/ 	.word	0x00034820
        /*0fe8*/ 	.short	0x010a
        /*0fea*/ 	.byte	0x3f
	.zero		1


	//   ....[89]....
        /*0fec*/ 	.word	0x00026d90
        /*0ff0*/ 	.word	0x00000006
        /*0ff4*/ 	.word	0x00000000
        /*0ff8*/ 	.short	0x010a
        /*0ffa*/ 	.byte	0x3f
	.zero		1


	//   ....[90]....
        /*0ffc*/ 	.word	0x00026de0
        /*1000*/ 	.word	0x00000007
        /*1004*/ 	.word	0x00000000
        /*1008*/ 	.short	0x010a
        /*100a*/ 	.byte	0x3f
	.zero		1


	//   ....[91]....
        /*100c*/ 	.word	0x00026e30
        /*1010*/ 	.word	0x00000004
        /*1014*/ 	.word	0x00000000
        /*1018*/ 	.short	0x010a
        /*101a*/ 	.byte	0x3f
	.zero		1


	//----- nvinfo : EIATTR_NUM_MBARRIERS
	.align		4
.L_1033:
        /*101c*/ 	.byte	0x03, 0x38
        /*101e*/ 	.short	0x0016


	//----- nvinfo : EIATTR_EXIT_INSTR_OFFSETS
	.align		4
        /*1020*/ 	.byte	0x04, 0x1c
        /*1022*/ 	.short	(.L_1035 - .L_1034)


	//   ....[0]....
.L_1034:
        /*1024*/ 	.word	0x00025230


	//----- nvinfo : EIATTR_MAX_THREADS
	.align		4
.L_1035:
        /*1028*/ 	.byte	0x04, 0x05
        /*102a*/ 	.short	(.L_1037 - .L_1036)
.L_1036:
        /*102c*/ 	.word	0x00000180
        /*1030*/ 	.word	0x00000001
        /*1034*/ 	.word	0x00000001


	//----- nvinfo : EIATTR_CRS_STACK_SIZE
	.align		4
.L_1037:
        /*1038*/ 	.byte	0x04, 0x1e
        /*103a*/ 	.short	(.L_1039 - .L_1038)
.L_1038:
        /*103c*/ 	.word	0x00000000


	//----- nvinfo : EIATTR_CBANK_PARAM_SIZE
	.align		4
.L_1039:
        /*1040*/ 	.byte	0x03, 0x19
        /*1042*/ 	.short	0x0a70


	//----- nvinfo : EIATTR_PARAM_CBANK
	.align		4
        /*1044*/ 	.byte	0x04, 0x0a
        /*1046*/ 	.short	(.L_1041 - .L_1040)
	.align		4
.L_1040:
        /*1048*/ 	.word	index@(.nv.constant0._ZN7cutlass13device_kernelIN5flash11enable_sm90INS1_16FlashAttnFwdSm90INS1_25CollectiveMainloopFwdSm90ILi2EN4cute5tupleIJNS5_1CILi1EEES8_S8_EEENS6_IJNS7_ILi128EEENS7_ILi176EEESA_EEELi128ENS_6half_tEfNS_4arch4Sm90ELb0ELb0ELb1ELb1ELb0ELb1ELb0ELb1ELb1ELb0ELb0ELb0EEENS1_21CollectiveEpilogueFwdINS6_IJSA_SA_SB_EEES9_SD_SF_Li256ELb1ELb0ELb0ELb0EEENS1_36VarlenDynamicPersistentTileSchedulerILi128ELi176ELi256ELi32ELb0ELb0ELb1ELb0ELb1ELb1EEEEEEEEEvNT_6ParamsE)
        /*104c*/ 	.short	0x0210
        /*104e*/ 	.short	0x0a70


	//----- nvinfo : EIATTR_SW_WAR
	.align		4
.L_1041:
        /*1050*/ 	.byte	0x04, 0x36
        /*1052*/ 	.short	(.L_1043 - .L_1042)
.L_1042:
        /*1054*/ 	.word	0x00000008
.L_1043:


//--------------------- .nv.info._ZN7cutlass13device_kernelIN5flash11enable_sm90INS1_16FlashAttnFwdSm90INS1_25CollectiveMainloopFwdSm90ILi2EN4cute5tupleIJNS5_1CILi1EEES8_S8_EEENS6_IJNS7_ILi128EEESA_SA_EEELi128ENS_6half_tEfNS_4arch4Sm90ELb0ELb1ELb1ELb0ELb0ELb0ELb0ELb1ELb1ELb0ELb0ELb0EEENS1_21CollectiveEpilogueFwdISB_S9_SC_SE_Li256ELb0ELb0ELb0ELb0EEENS1_30DynamicPersistentTileSchedulerILi256ELi32ELb0ELb0ELb1EEEEEEEEEvNT_6ParamsE --------------------------
	.section	.nv.info._ZN7cutlass13device_kernelIN5flash11enable_sm90INS1_16FlashAttnFwdSm90INS1_25CollectiveMainloopFwdSm90ILi2EN4cute5tupleIJNS5_1CILi1EEES8_S8_EEENS6_IJNS7_ILi128EEESA_SA_EEELi128ENS_6half_tEfNS_4arch4Sm90ELb0ELb1ELb1ELb0ELb0ELb0ELb0ELb1ELb1ELb0ELb0ELb0EEENS1_21CollectiveEpilogueFwdISB_S9_SC_SE_Li256ELb0ELb0ELb0ELb0EEENS1_30DynamicPersistentTileSchedulerILi256ELi32ELb0ELb0ELb1EEEEEEEEEvNT_6ParamsE,"",@"SHT_CUDA_INFO"
	.sectionflags	@""
	.align	4


	//----- nvinfo : EIATTR_CUDA_API_VERSION
	.align		4
        /*0000*/ 	.byte	0x04, 0x37
        /*0002*/ 	.short	(.L_1045 - .L_1044)
.L_1044:
        /*0004*/ 	.word	0x00000082


	//----- nvinfo : EIATTR_KPARAM_INFO
	.align		4
.L_1045:
        /*0008*/ 	.byte	0x04, 0x17
        /*000a*/ 	.short	(.L_1047 - .L_1046)
.L_1046:
        /*000c*/ 	.word	0x00000000
        /*0010*/ 	.short	0x0000
        /*0012*/ 	.short	0x0070
        /*0014*/ 	.byte	0x00, 0xf0, 0x01, 0x2e


	//----- nvinfo : EIATTR_SPARSE_MMA_MASK
	.align		4
.L_1047:
        /*0018*/ 	.byte	0x03, 0x50
        /*001a*/ 	.short	0x0000


	//----- nvinfo : EIATTR_MAXREG_COUNT
	.align		4
        /*001c*/ 	.byte	0x03, 0x1b
        /*001e*/ 	.short	0x00a8


	//----- nvinfo : EIATTR_NUM_BARRIERS
	.align		4
        /*0020*/ 	.byte	0x02, 0x4c
        /*0022*/ 	.byte	0x10
	.zero		1


	//----- nvinfo : EIATTR_EXTERNS
	.align		4
        /*0024*/ 	.byte	0x04, 0x0f
        /*0026*/ 	.short	(.L_1049 - .L_1048)


	//   ....[0]....
	.align		4
.L_1048:
        /*0028*/ 	.word	index@(__assertfail)


	//----- nvinfo : EIATTR_MERCURY_ISA_VERSION
	.align		4
.L_1049:
        /*002c*/ 	.byte	0x03, 0x5f
        /*002e*/ 	.short	0x0101


	//----- nvinfo : EIATTR_INT_WARP_WIDE_INSTR_OFFSETS
	.align		4
        /*0030*/ 	.byte	0x04, 0x31
        /*0032*/ 	.short	(.L_1051 - .L_1050)


	//   ....[0]....
.L_1050:
        /*0034*/ 	.word	0x00000180


	//   ....[1]....
        /*0038*/ 	.word	0x000001b0


	//   ....[2]....
        /*003c*/ 	.word	0x000001c0


	//   ....[3]....
        /*0040*/ 	.word	0x000111f0


	//   ....[4]....
        /*0044*/ 	.word	0x00011280


	//   ....[5]....
        /*0048*/ 	.word	0x000117b0


	//   ....[6]....
        /*004c*/ 	.word	0x000132f0


	//   ....[7]....
        /*0050*/ 	.word	0x00013380


	//----- nvinfo : EIATTR_COOP_GROUP_MASK_REGIDS
	.align		4
.L_1051:
        /*0054*/ 	.byte	0x04, 0x29
        /*0056*/ 	.short	(.L_1053 - .L_1052)


	//   ....[0]....
.L_1052:
        /*0058*/ 	.word	0xffffffff


	//   ....[1]....
        /*005c*/ 	.word	0xffffffff


	//   ....[2]....
        /*0060*/ 	.word	0xffffffff


	//   ....[3]....
        /*0064*/ 	.word	0xffffffff


	//   ....[4]....
        /*0068*/ 	.word	0xffffffff


	//   ....[5]....
        /*006c*/ 	.word	0xffffffff


	//   ....[6]....
        /*0070*/ 	.word	0xffffffff


	//   ....[7]....
        /*0074*/ 	.word	0xffffffff


	//   ....[8]....
        /*0078*/ 	.word	0xffffffff


	//   ....[9]....
        /*007c*/ 	.word	0xffffffff


	//   ....[10]....
        /*0080*/ 	.word	0xffffffff


	//   ....[11]....
        /*0084*/ 	.word	0xffffffff


	//   ....[12]....
        /*0088*/ 	.word	0xffffffff


	//   ....[13]....
        /*008c*/ 	.word	0xffffffff


	//   ....[14]....
        /*0090*/ 	.word	0xffffffff


	//   ....[15]....
        /*0094*/ 	.word	0xffffffff


	//   ....[16]....
        /*0098*/ 	.word	0xffffffff


	//   ....[17]....
        /*009c*/ 	.word	0xffffffff


	//   ....[18]....
        /*00a0*/ 	.word	0xffffffff


	//   ....[19]....
        /*00a4*/ 	.word	0xffffffff


	//   ....[20]....
        /*00a8*/ 	.word	0xffffffff


	//   ....[21]....
        /*00ac*/ 	.word	0xffffffff


	//   ....[22]....
        /*00b0*/ 	.word	0xffffffff


	//   ....[23]....
        /*00b4*/ 	.word	0xffffffff


	//   ....[24]....
        /*00b8*/ 	.word	0xffffffff


	//   ....[25]....
        /*00bc*/ 	.word	0xffffffff


	//   ....[26]....
        /*00c0*/ 	.word	0xffffffff


	//   ....[27]....
        /*00c4*/ 	.word	0xffffffff


	//   ....[28]....
        /*00c8*/ 	.word	0xffffffff


	//   ....[29]....
        /*00cc*/ 	.word	0xffffffff


	//   ....[30]....
        /*00d0*/ 	.word	0xffffffff


	//   ....[31]....
        /*00d4*/ 	.word	0xffffffff


	//   ....[32]....
        /*00d8*/ 	.word	0x0500000f


	//   ....[33]....
        /*00dc*/ 	.word	0x0500000f


	//----- nvinfo : EIATTR_COOP_GROUP_INSTR_OFFSETS
	.align		4
.L_1053:
        /*00e0*/ 	.byte	0x04, 0x28
        /*00e2*/ 	.short	(.L_1055 - .L_1054)


	//   ....[0]....
.L_1054:
        /*00e4*/ 	.word	0x00000060


	//   ....[1]....
        /*00e8*/ 	.word	0x00000190


	//   ....[2]....
        /*00ec*/ 	.word	0x000001e0


	//   ....[3]....
        /*00f0*/ 	.word	0x000003d0


	//   ....[4]....
        /*00f4*/ 	.word	0x00000530


	//   ....[5]....
        /*00f8*/ 	.word	0x00000650


	//   ....[6]....
        /*00fc*/ 	.word	0x000007b0


	//   ....[7]....
        /*0100*/ 	.word	0x00001710


	//   ....[8]....
        /*0104*/ 	.word	0x00003960


	//   ....[9]....
        /*0108*/ 	.word	0x00003a30


	//   ....[10]....
        /*010c*/ 	.word	0x00004400


	//   ....[11]....
        /*0110*/ 	.word	0x00004460


	//   ....[12]....
        /*0114*/ 	.word	0x00007060


	//   ....[13]....
        /*0118*/ 	.word	0x00007160


	//   ....[14]....
        /*011c*/ 	.word	0x00007a00


	//   ....[15]....
        /*0120*/ 	.word	0x00007aa0


	//   ....[16]....
        /*0124*/ 	.word	0x00009e70


	//   ....[17]....
        /*0128*/ 	.word	0x00009eb0


	//   ....[18]....
        /*012c*/ 	.word	0x0000a1e0


	//   ....[19]....
        /*0130*/ 	.word	0x0000a270


	//   ....[20]....
        /*0134*/ 	.word	0x0000d160


	//   ....[21]....
        /*0138*/ 	.word	0x0000d1a0


	//   ....[22]....
        /*013c*/ 	.word	0x0000dca0


	//   ....[23]....
        /*0140*/ 	.word	0x0000dd40


	//   ....[24]....
        /*0144*/ 	.word	0x0000edd0


	//   ....[25]....
        /*0148*/ 	.word	0x0000ee10


	//   ....[26]....
        /*014c*/ 	.word	0x0000eef0


	//   ....[27]....
        /*0150*/ 	.word	0x0000ef00


	//   ....[28]....
        /*0154*/ 	.word	0x0000fec0


	//   ....[29]....
        /*0158*/ 	.word	0x00010950


	//   ....[30]....
        /*015c*/ 	.word	0x000136b0


	//   ....[31]....
        /*0160*/ 	.word	0x00013880


	//   ....[32]....
        /*0164*/ 	.word	0x00013eb0


	//   ....[33]....
        /*0168*/ 	.word	0x00014290


	//----- nvinfo : EIATTR_REG_RECONFIG
	.align		4
.L_1055:
        /*016c*/ 	.byte	0x01, 0x54
	.zero		2


	//----- nvinfo : EIATTR_SYSCALL_OFFSETS
	.align		4
        /*0170*/ 	.byte	0x04, 0x46
        /*0172*/ 	.short	(.L_1057 - .L_1056)


	//   ....[0]....
.L_1056:
        /*0174*/ 	.word	0x000018c0


	//   ....[1]....
        /*0178*/ 	.word	0x00011410


	//   ....[2]....
        /*017c*/ 	.word	0x00011550


	//   ....[3]....
        /*0180*/ 	.word	0x00011640


	//----- nvinfo : EIATTR_MBARRIER_INSTR_OFFSETS
	.align		4
.L_1057:
        /*0184*/ 	.byte	0x04, 0x39
        /*0186*/ 	.short	(.L_1059 - .L_1058)


	//   ....[0]....
.L_1058:
        /*0188*/ 	.word	0x00000280
        /*018c*/ 	.word	0x000000ff
        /*0190*/ 	.word	0x00028800
        /*0194*/ 	.short	0x0100
        /*0196*/ 	.byte	0x06
	.zero		1


	//   ....[1]....
        /*0198*/ 	.word	0x00000290
        /*019c*/ 	.word	0x000000ff
        /*01a0*/ 	.word	0x00028820
        /*01a4*/ 	.short	0x0100
        /*01a6*/ 	.byte	0x06
	.zero		1


	//   ....[2]....
        /*01a8*/ 	.word	0x00000380
        /*01ac*/ 	.word	0x000000ff
        /*01b0*/ 	.word	0x00028830
        /*01b4*/ 	.short	0x0100
        /*01b6*/ 	.byte	0x08
	.zero		1


	//   ....[3]....
        /*01b8*/ 	.word	0x00000390
        /*01bc*/ 	.word	0x000000ff
        /*01c0*/ 	.word	0x00028840
        /*01c4*/ 	.short	0x0100
        /*01c6*/ 	.byte	0x08
	.zero		1


	//   ....[4]....
        /*01c8*/ 	.word	0x000003a0
        /*01cc*/ 	.word	0x000000ff
        /*01d0*/ 	.word	0x00028838
        /*01d4*/ 	.short	0x0100
        /*01d6*/ 	.byte	0x08
	.zero		1


	//   ....[5]....
        /*01d8*/ 	.word	0x000003b0
        /*01dc*/ 	.word	0x000000ff
        /*01e0*/ 	.word	0x00028848
        /*01e4*/ 	.short	0x0100
        /*01e6*/ 	.byte	0x08
	.zero		1


	//   ....[6]....
        /*01e8*/ 	.word	0x000004e0
        /*01ec*/ 	.word	0x000000ff
        /*01f0*/ 	.word	0x00028850
        /*01f4*/ 	.short	0x0100
        /*01f6*/ 	.byte	0x08
	.zero		1


	//   ....[7]....
        /*01f8*/ 	.word	0x000004f0
        /*01fc*/ 	.word	0x000000ff
        /*0200*/ 	.word	0x00028860
        /*0204*/ 	.short	0x0100
        /*0206*/ 	.byte	0x08
	.zero		1


	//   ....[8]....
        /*0208*/ 	.word	0x00000500
        /*020c*/ 	.word	0x000000ff
        /*0210*/ 	.word	0x00028858
        /*0214*/ 	.short	0x0100
        /*0216*/ 	.byte	0x08
	.zero		1


	//   ....[9]....
        /*0218*/ 	.word	0x00000510
        /*021c*/ 	.word	0x000000ff
        /*0220*/ 	.word	0x00028868
        /*0224*/ 	.short	0x0100
        /*0226*/ 	.byte	0x08
	.zero		1


	//   ....[10]....
        /*0228*/ 	.word	0x00000600
        /*022c*/ 	.word	0x000000ff
        /*0230*/ 	.word	0x00028870
        /*0234*/ 	.short	0x0100
        /*0236*/ 	.byte	0x06
	.zero		1


	//   ....[11]....
        /*0238*/ 	.word	0x00000610
        /*023c*/ 	.word	0x000000ff
        /*0240*/ 	.word	0x00028880
        /*0244*/ 	.short	0x0100
        /*0246*/ 	.byte	0x06
	.zero		1


	//   ....[12]....
        /*0248*/ 	.word	0x00000620
        /*024c*/ 	.word	0x000000ff
        /*0250*/ 	.word	0x00028878
        /*0254*/ 	.short	0x0100
        /*0256*/ 	.byte	0x06
	.zero		1


	//   ....[13]....
        /*0258*/ 	.word	0x00000630
        /*025c*/ 	.word	0x000000ff
        /*0260*/ 	.word	0x00028888
        /*0264*/ 	.short	0x0100
        /*0266*/ 	.byte	0x06
	.zero		1


	//   ....[14]....
        /*0268*/ 	.word	0x00000760
        /*026c*/ 	.word	0x000000ff
        /*0270*/ 	.word	0x00028890
        /*0274*/ 	.short	0x0100
        /*0276*/ 	.byte	0x08
	.zero		1


	//   ....[15]....
        /*0278*/ 	.word	0x00000770
        /*027c*/ 	.word	0x000000ff
        /*0280*/ 	.word	0x000288a0
        /*0284*/ 	.short	0x0100
        /*0286*/ 	.byte	0x08
	.zero		1


	//   ....[16]....
        /*0288*/ 	.word	0x00000780
        /*028c*/ 	.word	0x000000ff
        /*0290*/ 	.word	0x00028898
        /*0294*/ 	.short	0x0100
        /*0296*/ 	.byte	0x08
	.zero		1


	//   ....[17]....
        /*0298*/ 	.word	0x00000790
        /*029c*/ 	.word	0x000000ff
        /*02a0*/ 	.word	0x000288a8
        /*02a4*/ 	.short	0x0100
        /*02a6*/ 	.byte	0x08
	.zero		1


	//   ....[18]....
        /*02a8*/ 	.word	0x000008c0
        /*02ac*/ 	.word	0x000000ff
        /*02b0*/ 	.word	0x000288b0
        /*02b4*/ 	.short	0x0100
        /*02b6*/ 	.byte	0x08
	.zero		1


	//   ....[19]....
        /*02b8*/ 	.word	0x000008d0
        /*02bc*/ 	.word	0x000000ff
        /*02c0*/ 	.word	0x000288c0
        /*02c4*/ 	.short	0x0100
        /*02c6*/ 	.byte	0x08
	.zero		1


	//   ....[20]....
        /*02c8*/ 	.word	0x000008e0
        /*02cc*/ 	.word	0x000000ff
        /*02d0*/ 	.word	0x000288b8
        /*02d4*/ 	.short	0x0100
        /*02d6*/ 	.byte	0x08
	.zero		1


	//   ....[21]....
        /*02d8*/ 	.word	0x000008f0
        /*02dc*/ 	.word	0x000000ff
        /*02e0*/ 	.word	0x000288c8
        /*02e4*/ 	.short	0x0100
        /*02e6*/ 	.byte	0x08
	.zero		1


	//   ....[22]....
        /*02e8*/ 	.word	0x00001940
        /*02ec*/ 	.word	0x000000ff
        /*02f0*/ 	.word	0x00028800
        /*02f4*/ 	.short	0x010a
        /*02f6*/ 	.byte	0x27
	.zero		1


	//   ....[23]....
        /*02f8*/ 	.word	0x000019c0
        /*02fc*/ 	.word	0x00000059
        /*0300*/ 	.word	0x00028830
        /*0304*/ 	.short	0x010a
        /*0306*/ 	.byte	0x3f
	.zero		1


	//   ....[24]....
        /*0308*/ 	.word	0x00001a20
        /*030c*/ 	.word	0x00000059
        /*0310*/ 	.word	0x00028830
        /*0314*/ 	.short	0x010a
        /*0316*/ 	.byte	0x3f
	.zero		1


	//   ....[25]....
        /*0318*/ 	.word	0x000023d0
        /*031c*/ 	.word	0x00000000
        /*0320*/ 	.word	0x00000000
        /*0324*/ 	.short	0x0101
        /*0326*/ 	.byte	0x3f
	.zero		1


	//   ....[26]....
        /*0328*/ 	.word	0x00005380
        /*032c*/ 	.word	0x000000ff
        /*0330*/ 	.word	0x00028830
        /*0334*/ 	.short	0x010a
        /*0336*/ 	.byte	0x06
	.zero		1


	//   ....[27]....
        /*0338*/ 	.word	0x000053c0
        /*033c*/ 	.word	0x000000ff
        /*0340*/ 	.word	0x00028830
        /*0344*/ 	.short	0x010a
        /*0346*/ 	.byte	0x06
	.zero		1


	//   ....[28]....
        /*0348*/ 	.word	0x000056e0
        /*034c*/ 	.word	0x000000ff
        /*0350*/ 	.word	0x00028850
        /*0354*/ 	.short	0x010a
        /*0356*/ 	.byte	0x06
	.zero		1


	//   ....[29]....
        /*0358*/ 	.word	0x00005720
        /*035c*/ 	.word	0x000000ff
        /*0360*/ 	.word	0x00028850
        /*0364*/ 	.short	0x010a
        /*0366*/ 	.byte	0x06
	.zero		1


	//   ....[30]....
        /*0368*/ 	.word	0x000062b0
        /*036c*/ 	.word	0x00000033
        /*0370*/ 	.word	0x00000000
        /*0374*/ 	.short	0x0101
        /*0376*/ 	.byte	0x3f
	.zero		1


	//   ....[31]....
        /*0378*/ 	.word	0x00007f40
        /*037c*/ 	.word	0x0000001c
        /*0380*/ 	.word	0x00000000
        /*0384*/ 	.short	0x0101
        /*0386*/ 	.byte	0x3f
	.zero		1


	//   ....[32]....
        /*0388*/ 	.word	0x00008db0
        /*038c*/ 	.word	0x000000ff
        /*0390*/ 	.word	0x00028830
        /*0394*/ 	.short	0x010a
        /*0396*/ 	.byte	0x06
	.zero		1


	//   ....[33]....
        /*0398*/ 	.word	0x00008df0
        /*039c*/ 	.word	0x000000ff
        /*03a0*/ 	.word	0x00028830
        /*03a4*/ 	.short	0x010a
        /*03a6*/ 	.byte	0x06
	.zero		1


	//   ....[34]....
        /*03a8*/ 	.word	0x00009110
        /*03ac*/ 	.word	0x000000ff
        /*03b0*/ 	.word	0x00028850
        /*03b4*/ 	.short	0x010a
        /*03b6*/ 	.byte	0x06
	.zero		1


	//   ....[35]....
        /*03b8*/ 	.word	0x00009150
        /*03bc*/ 	.word	0x000000ff
        /*03c0*/ 	.word	0x00028850
        /*03c4*/ 	.short	0x010a
        /*03c6*/ 	.byte	0x06
	.zero		1


	//   ....[36]....
        /*03c8*/ 	.word	0x0000aa30
        /*03cc*/ 	.word	0x00000023
        /*03d0*/ 	.word	0x00000000
        /*03d4*/ 	.short	0x0101
        /*03d6*/ 	.byte	0x3f
	.zero		1


	//   ....[37]....
        /*03d8*/ 	.word	0x0000aae0
        /*03dc*/ 	.word	0x0000002e
        /*03e0*/ 	.word	0x00000000
        /*03e4*/ 	.short	0x0101
        /*03e6*/ 	.byte	0x3f
	.zero		1


	//   ....[38]....
        /*03e8*/ 	.word	0x0000b5f0
        /*03ec*/ 	.word	0x000000ff
        /*03f0*/ 	.word	0x00028830
        /*03f4*/ 	.short	0x010a
        /*03f6*/ 	.byte	0x06
	.zero		1


	//   ....[39]....
        /*03f8*/ 	.word	0x0000b630
        /*03fc*/ 	.word	0x000000ff
        /*0400*/ 	.word	0x00028830
        /*0404*/ 	.short	0x010a
        /*0406*/ 	.byte	0x06
	.zero		1


	//   ....[40]....
        /*0408*/ 	.word	0x0000b950
        /*040c*/ 	.word	0x000000ff
        /*0410*/ 	.word	0x00028850
        /*0414*/ 	.short	0x010a
        /*0416*/ 	.byte	0x06
	.zero		1


	//   ....[41]....
        /*0418*/ 	.word	0x0000b990
        /*041c*/ 	.word	0x000000ff
        /*0420*/ 	.word	0x00028850
        /*0424*/ 	.short	0x010a
        /*0426*/ 	.byte	0x06
	.zero		1


	//   ....[42]....
        /*0428*/ 	.word	0x0000c520
        /*042c*/ 	.word	0x0000003d
        /*0430*/ 	.word	0x00000000
        /*0434*/ 	.short	0x0101
        /*0436*/ 	.byte	0x3f
	.zero		1


	//   ....[43]....
        /*0438*/ 	.word	0x0000e2d0
        /*043c*/ 	.word	0x0000001d
        /*0440*/ 	.word	0x00000000
        /*0444*/ 	.short	0x0101
        /*0446*/ 	.byte	0x3f
	.zero		1


	//   ....[44]....
        /*0448*/ 	.word	0x0000ed40
        /*044c*/ 	.word	0x000000ff
        /*0450*/ 	.word	0x00028850
        /*0454*/ 	.short	0x010a
        /*0456*/ 	.byte	0x05
	.zero		1


	//   ....[45]....
        /*0458*/ 	.word	0x0000ed80
        /*045c*/ 	.word	0x000000ff
        /*0460*/ 	.word	0x00028850
        /*0464*/ 	.short	0x010a
        /*0466*/ 	.byte	0x05
	.zero		1


	//   ....[46]....
        /*0468*/ 	.word	0x0000f2a0
        /*046c*/ 	.word	0x00000009
        /*0470*/ 	.word	0x00000000
        /*0474*/ 	.short	0x0101
        /*0476*/ 	.byte	0x3f
	.zero		1


	//   ....[47]....
        /*0478*/ 	.word	0x00010040
        /*047c*/ 	.word	0x000000ff
        /*0480*/ 	.word	0x00000000
        /*0484*/ 	.short	0x0101
        /*0486*/ 	.byte	0x05
	.zero		1


	//   ....[48]....
        /*0488*/ 	.word	0x00011a70
        /*048c*/ 	.word	0x00000008
        /*0490*/ 	.word	0x00028840
        /*0494*/ 	.short	0x010a
        /*0496*/ 	.byte	0x3f
	.zero		1


	//   ....[49]....
        /*0498*/ 	.word	0x00011e30
        /*049c*/ 	.word	0x000000ff
        /*04a0*/ 	.word	0x00028820
        /*04a4*/ 	.short	0x010a
        /*04a6*/ 	.byte	0x27
	.zero		1


	//   ....[50]....
        /*04a8*/ 	.word	0x00012110
        /*04ac*/ 	.word	0x00000003
        /*04b0*/ 	.word	0x00028840
        /*04b4*/ 	.short	0x010a
        /*04b6*/ 	.byte	0x3f
	.zero		1


	//   ....[51]....
        /*04b8*/ 	.word	0x00012330
        /*04bc*/ 	.word	0x00000002
        /*04c0*/ 	.word	0x00000060
        /*04c4*/ 	.short	0x010a
        /*04c6*/ 	.byte	0x3f
	.zero		1


	//   ....[52]....
        /*04c8*/ 	.word	0x00012800
        /*04cc*/ 	.word	0x00000003
        /*04d0*/ 	.word	0x00028840
        /*04d4*/ 	.short	0x010a
        /*04d6*/ 	.byte	0x3f
	.zero		1


	//   ....[53]....
        /*04d8*/ 	.word	0x00012a20
        /*04dc*/ 	.word	0x00000002
        /*04e0*/ 	.word	0x00000060
        /*04e4*/ 	.short	0x010a
        /*04e6*/ 	.byte	0x3f
	.zero		1


	//   ....[54]....
        /*04e8*/ 	.word	0x00012e10
        /*04ec*/ 	.word	0x00000002
        /*04f0*/ 	.word	0x00028840
        /*04f4*/ 	.short	0x010a
        /*04f6*/ 	.byte	0x3f
	.zero		1


	//   ....[55]....
        /*04f8*/ 	.word	0x00013060
        /*04fc*/ 	.word	0x00000002
        /*0500*/ 	.word	0x00000060
        /*0504*/ 	.short	0x010a
        /*0506*/ 	.byte	0x3f
	.zero		1


	//   ....[56]....
        /*0508*/ 	.word	0x00013420
        /*050c*/ 	.word	0x00000003
        /*0510*/ 	.word	0x00028860
        /*0514*/ 	.short	0x010a
        /*0516*/ 	.byte	0x3f
	.zero		1


	//   ....[57]....
        /*0518*/ 	.word	0x00013830
        /*051c*/ 	.word	0x00000007
        /*0520*/ 	.word	0x00028820
        /*0524*/ 	.short	0x010a
        /*0526*/ 	.byte	0x3f
	.zero		1


	//   ....[58]....
        /*0528*/ 	.word	0x00013980
        /*052c*/ 	.word	0x00000005
        /*0530*/ 	.word	0x00000000
        /*0534*/ 	.short	0x010a
        /*0536*/ 	.byte	0x3f
	.zero		1


	//   ....[59]....
        /*0538*/ 	.word	0x000139f0
        /*053c*/ 	.word	0x00000003
        /*0540*/ 	.word	0x00000000
        /*0544*/ 	.short	0x010a
        /*0546*/ 	.byte	0x3f
	.zero		1


	//   ....[60]....
        /*0548*/ 	.word	0x00013a50
        /*054c*/ 	.word	0x00000005
        /*0550*/ 	.word	0x00000000
        /*0554*/ 	.short	0x010a
        /*0556*/ 	.byte	0x3f
	.zero		1


	//   ....[61]....
        /*0558*/ 	.word	0x00013a80
        /*055c*/ 	.word	0x00000003
        /*0560*/ 	.word	0x00000000
        /*0564*/ 	.short	0x010a
        /*0566*/ 	.byte	0x3f
	.zero		1


	//   ....[62]....
        /*0568*/ 	.word	0x00013af0
        /*056c*/ 	.word	0x00000003
        /*0570*/ 	.word	0x00028800
        /*0574*/ 	.short	0x010a
        /*0576*/ 	.byte	0x3f
	.zero		1


	//   ....[63]....
        /*0578*/ 	.word	0x00013b40
        /*057c*/ 	.word	0x00000059
        /*0580*/ 	.word	0x00028830
        /*0584*/ 	.short	0x010a
        /*0586*/ 	.byte	0x3f
	.zero		1


	//   ....[64]....
        /*0588*/ 	.word	0x00013ba0
        /*058c*/ 	.word	0x0000000c
        /*0590*/ 	.word	0x00028830
        /*0594*/ 	.short	0x010a
        /*0596*/ 	.byte	0x3f
	.zero		1


	//   ....[65]....
        /*0598*/ 	.word	0x00013c00
        /*059c*/ 	.word	0x0000000c
        /*05a0*/ 	.word	0x00028850
        /*05a4*/ 	.short	0x010a
        /*05a6*/ 	.byte	0x3f
	.zero		1


	//   ....[66]....
        /*05a8*/ 	.word	0x00013c60
        /*05ac*/ 	.word	0x00000008
        /*05b0*/ 	.word	0x00028830
        /*05b4*/ 	.short	0x010a
        /*05b6*/ 	.byte	0x3f
	.zero		1


	//   ....[67]....
        /*05b8*/ 	.word	0x00013cc0
        /*05bc*/ 	.word	0x00000008
        /*05c0*/ 	.word	0x00028850
        /*05c4*/ 	.short	0x010a
        /*05c6*/ 	.byte	0x3f
	.zero		1


	//   ....[68]....
        /*05c8*/ 	.word	0x00013d20
        /*05cc*/ 	.word	0x00000008
        /*05d0*/ 	.word	0x00028830
        /*05d4*/ 	.short	0x010a
        /*05d6*/ 	.byte	0x3f
	.zero		1


	//   ....[69]....
        /*05d8*/ 	.word	0x00013d80
        /*05dc*/ 	.word	0x00000008
        /*05e0*/ 	.word	0x00028850
        /*05e4*/ 	.short	0x010a
        /*05e6*/ 	.byte	0x3f
	.zero		1


	//   ....[70]....
        /*05e8*/ 	.word	0x00013de0
        /*05ec*/ 	.word	0x00000005
        /*05f0*/ 	.word	0x00028850
        /*05f4*/ 	.short	0x010a
        /*05f6*/ 	.byte	0x3f
	.zero		1


	//   ....[71]....
        /*05f8*/ 	.word	0x00013f60
        /*05fc*/ 	.word	0x00000008
        /*0600*/ 	.word	0x00028840
        /*0604*/ 	.short	0x010a
        /*0606*/ 	.byte	0x3f
	.zero		1


	//   ....[72]....
        /*0608*/ 	.word	0x00013fc0
        /*060c*/ 	.word	0x00000008
        /*0610*/ 	.word	0x00028820
        /*0614*/ 	.short	0x010a
        /*0616*/ 	.byte	0x3f
	.zero		1


	//   ....[73]....
        /*0618*/ 	.word	0x00014010
        /*061c*/ 	.word	0x00000003
        /*0620*/ 	.word	0x00028840
        /*0624*/ 	.short	0x010a
        /*0626*/ 	.byte	0x3f
	.zero		1


	//   ....[74]....
        /*0628*/ 	.word	0x00014060
        /*062c*/ 	.word	0x00000002
        /*0630*/ 	.word	0x00000060
        /*0634*/ 	.short	0x010a
        /*0636*/ 	.byte	0x3f
	.zero		1


	//   ....[75]....
        /*0638*/ 	.word	0x000140b0
        /*063c*/ 	.word	0x00000003
        /*0640*/ 	.word	0x00028840
        /*0644*/ 	.short	0x010a
        /*0646*/ 	.byte	0x3f
	.zero		1


	//   ....[76]....
        /*0648*/ 	.word	0x00014100
        /*064c*/ 	.word	0x00000002
        /*0650*/ 	.word	0x00000060
        /*0654*/ 	.short	0x010a
        /*0656*/ 	.byte	0x3f
	.zero		1


	//   ....[77]....
        /*0658*/ 	.word	0x00014150
        /*065c*/ 	.word	0x00000002
        /*0660*/ 	.word	0x00028840
        /*0664*/ 	.short	0x010a
        /*0666*/ 	.byte	0x3f
	.zero		1


	//   ....[78]....
        /*0668*/ 	.word	0x000141a0
        /*066c*/ 	.word	0x00000002
        /*0670*/ 	.word	0x00000060
        /*0674*/ 	.short	0x010a
        /*0676*/ 	.byte	0x3f
	.zero		1


	//   ....[79]....
        /*0678*/ 	.word	0x000141f0
        /*067c*/ 	.word	0x00000003
        /*0680*/ 	.word	0x00028860
        /*0684*/ 	.short	0x010a
        /*0686*/ 	.byte	0x3f
	.zero		1


	//   ....[80]....
        /*0688*/ 	.word	0x000142d0
        /*068c*/ 	.word	0x00000007
        /*0690*/ 	.word	0x00028820
        /*0694*/ 	.short	0x010a
        /*0696*/ 	.byte	0x3f
	.zero		1


	//   ....[81]....
        /*0698*/ 	.word	0x00014320
        /*069c*/ 	.word	0x00000005
        /*06a0*/ 	.word	0x00000000
        /*06a4*/ 	.short	0x010a
        /*06a6*/ 	.byte	0x3f
	.zero		1


	//   ....[82]....
        /*06a8*/ 	.word	0x00014370
        /*06ac*/ 	.word	0x00000003
        /*06b0*/ 	.word	0x00000000
        /*06b4*/ 	.short	0x010a
        /*06b6*/ 	.byte	0x3f
	.zero		1


	//   ....[83]....
        /*06b8*/ 	.word	0x000143c0
        /*06bc*/ 	.word	0x00000005
        /*06c0*/ 	.word	0x00000000
        /*06c4*/ 	.short	0x010a
        /*06c6*/ 	.byte	0x3f
	.zero		1


	//----- nvinfo : EIATTR_NUM_MBARRIERS
	.align		4
.L_1059:
        /*06c8*/ 	.byte	0x03, 0x38
        /*06ca*/ 	.short	0x0016


	//----- nvinfo : EIATTR_EXIT_INSTR_OFFSETS
	.align		4
        /*06cc*/ 	.byte	0x04, 0x1c
        /*06ce*/ 	.short	(.L_1061 - .L_1060)


	//   ....[0]....
.L_1060:
        /*06d0*/ 	.word	0x00000a50


	//   ....[1]....
        /*06d4*/ 	.word	0x00010910


	//   ....[2]....
        /*06d8*/ 	.word	0x00010970


	//   ....[3]....
        /*06dc*/ 	.word	0x000138a0


	//   ....[4]....
        /*06e0*/ 	.word	0x00013ad0


	//----- nvinfo : EIATTR_MAX_THREADS
	.align		4
.L_1061:
        /*06e4*/ 	.byte	0x04, 0x05
        /*06e6*/ 	.short	(.L_1063 - .L_1062)
.L_1062:
        /*06e8*/ 	.word	0x00000180
        /*06ec*/ 	.word	0x00000001
        /*06f0*/ 	.word	0x00000001


	//----- nvinfo : EIATTR_CRS_STACK_SIZE
	.align		4
.L_1063:
        /*06f4*/ 	.byte	0x04, 0x1e
        /*06f6*/ 	.short	(.L_1065 - .L_1064)
.L_1064:
        /*06f8*/ 	.word	0x00000000


	//----- nvinfo : EIATTR_CBANK_PARAM_SIZE
	.align		4
.L_1065:
        /*06fc*/ 	.byte	0x03, 0x19
        /*06fe*/ 	.short	0x0bf0


	//----- nvinfo : EIATTR_PARAM_CBANK
	.align		4
        /*0700*/ 	.byte	0x04, 0x0a
        /*0702*/ 	.short	(.L_1067 - .L_1066)
	.align		4
.L_1066:
        /*0704*/ 	.word	index@(.nv.constant0._ZN7cutlass13device_kernelIN5flash11enable_sm90INS1_16FlashAttnFwdSm90INS1_25CollectiveMainloopFwdSm90ILi2EN4cute5tupleIJNS5_1CILi1EEES8_S8_EEENS6_IJNS7_ILi128EEESA_SA_EEELi128ENS_6half_tEfNS_4arch4Sm90ELb0ELb1ELb1ELb0ELb0ELb0ELb0ELb1ELb1ELb0ELb0ELb0EEENS1_21CollectiveEpilogueFwdISB_S9_SC_SE_Li256ELb0ELb0ELb0ELb0EEENS1_30DynamicPersistentTileSchedulerILi256ELi32ELb0ELb0ELb1EEEEEEEEEvNT_6ParamsE)
        /*0708*/ 	.short	0x0210
        /*070a*/ 	.short	0x0bf0


	//----- nvinfo : EIATTR_SW_WAR
	.align		4
.L_1067:
        /*070c*/ 	.byte	0x04, 0x36
        /*070e*/ 	.short	(.L_1069 - .L_1068)
.L_1068:
        /*0710*/ 	.word	0x00000008
.L_1069:


//--------------------- .nv.info._ZN7cutlass13device_kernelIN5flash11enable_sm90INS1_16FlashAttnFwdSm90INS1_25CollectiveMainloopFwdSm90ILi2EN4cute5tupleIJNS5_1CILi1EEES8_S8_EEENS6_IJNS7_ILi128EEESA_SA_EEELi128ENS_6half_tEfNS_4arch4Sm90ELb0ELb1ELb1ELb1ELb0ELb0ELb0ELb1ELb1ELb0ELb0ELb0EEENS1_21CollectiveEpilogueFwdISB_S9_SC_SE_Li256ELb1ELb0ELb0ELb0EEENS1_36VarlenDynamicPersistentTileSchedulerILi128ELi128ELi256ELi32ELb0ELb0ELb1ELb1ELb0ELb1EEEEEEEEEvNT_6ParamsE --------------------------
	.section	.nv.info._ZN7cutlass13device_kernelIN5flash11enable_sm90INS1_16FlashAttnFwdSm90INS1_25CollectiveMainloopFwdSm90ILi2EN4cute5tupleIJNS5_1CILi1EEES8_S8_EEENS6_IJNS7_ILi128EEESA_SA_EEELi128ENS_6half_tEfNS_4arch4Sm90ELb0ELb1ELb1ELb1ELb0ELb0ELb0ELb1ELb1ELb0ELb0ELb0EEENS1_21CollectiveEpilogueFwdISB_S9_SC_SE_Li256ELb1ELb0ELb0ELb0EEENS1_36VarlenDynamicPersistentTileSchedulerILi128ELi128ELi256ELi32ELb0ELb0ELb1ELb1ELb0ELb1EEEEEEEEEvNT_6ParamsE,"",@"SHT_CUDA_INFO"
	.sectionflags	@""
	.align	4


	//----- nvinfo : EIATTR_CUDA_API_VERSION
	.align		4
        /*0000*/ 	.byte	0x04, 0x37
        /*0002*/ 	.short	(.L_1071 - .L_1070)
.L_1070:
        /*0004*/ 	.word	0x00000082


	//----- nvinfo : EIATTR_KPARAM_INFO
	.align		4
.L_1071:
        /*0008*/ 	.byte	0x04, 0x17
        /*000a*/ 	.short	(.L_1073 - .L_1072)
.L_1072:
        /*000c*/ 	.word	0x00000000
        /*0010*/ 	.short	0x0000
        /*0012*/ 	.short	0x0070
        /*0014*/ 	.byte	0x00, 0xf0, 0x01, 0x28


	//----- nvinfo : EIATTR_SPARSE_MMA_MASK
	.align		4
.L_1073:
        /*0018*/ 	.byte	0x03, 0x50
        /*001a*/ 	.short	0x0000


	//----- nvinfo : EIATTR_MAXREG_COUNT
	.align		4
        /*001c*/ 	.byte	0x03, 0x1b
        /*001e*/ 	.short	0x00a8


	//----- nvinfo : EIATTR_NUM_BARRIERS
	.align		4
        /*0020*/ 	.byte	0x02, 0x4c
        /*0022*/ 	.byte	0x10
	.zero		1


	//----- nvinfo : EIATTR_EXTERNS
	.align		4
        /*0024*/ 	.byte	0x04, 0x0f
        /*0026*/ 	.short	(.L_1075 - .L_1074)


	//   ....[0]....
	.align		4
.L_1074:
        /*0028*/ 	.word	index@(__assertfail)


	//----- nvinfo : EIATTR_ANNOTATIONS
	.align		4
.L_1075:
        /*002c*/ 	.byte	0x04, 0x55
        /*002e*/ 	.short	(.L_1077 - .L_1076)


	//   ....[0]....
.L_1076:
        /* <DEDUP_REMOVED lines=31> */


	//----- nvinfo : EIATTR_MERCURY_ISA_VERSION
	.align		4
.L_1077:
        /*0208*/ 	.byte	0x03, 0x5f
        /*020a*/ 	.short	0x0101


	//----- nvinfo : EIATTR_UNUSED_LOAD_BYTE_OFFSET
	.align		4
        /*020c*/ 	.byte	0x04, 0x44
        /*020e*/ 	.short	(.L_1079 - .L_1078)


	//   ....[0]....
.L_1078:
        /*0210*/ 	.word	0x00000a70
        /*0214*/ 	.word	0x0000fff0


	//   ....[1]....
        /*0218*/ 	.word	0x0000f950
        /*021c*/ 	.word	0x0000fff0


	//----- nvinfo : EIATTR_INT_WARP_WIDE_INSTR_OFFSETS
	.align		4
.L_1079:
        /*0220*/ 	.byte	0x04, 0x31
        /*0222*/ 	.short	(.L_1081 - .L_1080)


	//   ....[0]....
.L_1080:
        /*0224*/ 	.word	0x00000160


	//   ....[1]....
        /*0228*/ 	.word	0x000001a0


	//   ....[2]....
        /*022c*/ 	.word	0x00000210


	//   ....[3]....
        /*0230*/ 	.word	0x00012ce0


	//   ....[4]....
        /*0234*/ 	.word	0x00012d70


	//   ....[5]....
        /*0238*/ 	.word	0x00013270


	//   ....[6]....
        /*023c*/ 	.word	0x000132f0


	//   ....[7]....
        /*0240*/ 	.word	0x00013400


	//   ....[8]....
        /*0244*/ 	.word	0x00015570


	//   ....[9]....
        /*0248*/ 	.word	0x00015600


	//----- nvinfo : EIATTR_COOP_GROUP_MASK_REGIDS
	.align		4
.L_1081:
        /*024c*/ 	.byte	0x04, 0x29
        /*024e*/ 	.short	(.L_1083 - .L_1082)


	//   ....[0]....
.L_1082:
        /*0250*/ 	.word	0xffffffff


	//   ....[1]....
        /*0254*/ 	.word	0xffffffff


	//   ....[2]....
        /*0258*/ 	.word	0xffffffff


	//   ....[3]....
        /*025c*/ 	.word	0xffffffff


	//   ....[4]....
        /*0260*/ 	.word	0xffffffff


	//   ....[5]....
        /*0264*/ 	.word	0xffffffff


	//   ....[6]....
        /*0268*/ 	.word	0xffffffff


	//   ....[7]....
        /*026c*/ 	.word	0xffffffff


	//   ....[8]....
        /*0270*/ 	.word	0xffffffff


	//   ....[9]....
        /*0274*/ 	.word	0xffffffff


	//   ....[10]....
        /*0278*/ 	.word	0xffffffff


	//   ....[11]....
        /*027c*/ 	.word	0xffffffff


	//   ....[12]....
        /*0280*/ 	.word	0xffffffff


	//   ....[13]....
        /*0284*/ 	.word	0xffffffff


	//   ....[14]....
        /*0288*/ 	.word	0xffffffff


	//   ....[15]....
        /*028c*/ 	.word	0xffffffff


	//   ....[16]....
        /*0290*/ 	.word	0xffffffff


	//   ....[17]....
        /*0294*/ 	.word	0xffffffff


	//   ....[18]....
        /*0298*/ 	.word	0xffffffff


	//   ....[19]....
        /*029c*/ 	.word	0xffffffff


	//   ....[20]....
        /*02a0*/ 	.word	0xffffffff


	//   ....[21]....
        /*02a4*/ 	.word	0xffffffff


	//   ....[22]....
        /*02a8*/ 	.word	0xffffffff


	//   ....[23]....
        /*02ac*/ 	.word	0xffffffff


	//   ....[24]....
        /*02b0*/ 	.word	0xffffffff


	//   ....[25]....
        /*02b4*/ 	.word	0xffffffff


	//   ....[26]....
        /*02b8*/ 	.word	0xffffffff


	//   ....[27]....
        /*02bc*/ 	.word	0xffffffff


	//   ....[28]....
        /*02c0*/ 	.word	0xffffffff


	//   ....[29]....
        /*02c4*/ 	.word	0xffffffff


	//   ....[30]....
        /*02c8*/ 	.word	0xffffffff


	//   ....[31]....
        /*02cc*/ 	.word	0xffffffff


	//   ....[32]....
        /*02d0*/ 	.word	0xffffffff


	//   ....[33]....
        /*02d4*/ 	.word	0xffffffff


	//   ....[34]....
        /*02d8*/ 	.word	0xffffffff


	//   ....[35]....
        /*02dc*/ 	.word	0xffffffff


	//   ....[36]....
        /*02e0*/ 	.word	0xffffffff


	//   ....[37]....
        /*02e4*/ 	.word	0xffffffff


	//   ....[38]....
        /*02e8*/ 	.word	0xffffffff


	//   ....[39]....
        /*02ec*/ 	.word	0xffffffff


	//   ....[40]....
        /*02f0*/ 	.word	0xffffffff


	//   ....[41]....
        /*02f4*/ 	.word	0xffffffff


	//   ....[42]....
        /*02f8*/ 	.word	0xffffffff


	//   ....[43]....
        /*02fc*/ 	.word	0xffffffff


	//   ....[44]....
        /*0300*/ 	.word	0xffffffff


	//   ....[45]....
        /*0304*/ 	.word	0xffffffff


	//   ....[46]....
        /*0308*/ 	.word	0xffffffff


	//   ....[47]....
        /*030c*/ 	.word	0xffffffff


	//   ....[48]....
        /*0310*/ 	.word	0xffffffff


	//   ....[49]....
        /*0314*/ 	.word	0xffffffff


	//   ....[50]....
        /*0318*/ 	.word	0xffffffff


	//   ....[51]....
        /*031c*/ 	.word	0xffffffff


	//   ....[52]....
        /*0320*/ 	.word	0xffffffff


	//   ....[53]....
        /*0324*/ 	.word	0xffffffff


	//   ....[54]....
        /*0328*/ 	.word	0xffffffff


	//   ....[55]....
        /*032c*/ 	.word	0xffffffff


	//   ....[56]....
        /*0330*/ 	.word	0xffffffff


	//   ....[57]....
        /*0334*/ 	.word	0xffffffff


	//   ....[58]....
        /*0338*/ 	.word	0xffffffff


	//   ....[59]....
        /*033c*/ 	.word	0xffffffff


	//   ....[60]....
        /*0340*/ 	.word	0xffffffff


	//   ....[61]....
        /*0344*/ 	.word	0xffffffff


	//   ....[62]....
        /*0348*/ 	.word	0x0500000f


	//   ....[63]....
        /*034c*/ 	.word	0x0500000f


	//   ....[64]....
        /*0350*/ 	.word	0x0500000f


	//   ....[65]....
        /*0354*/ 	.word	0x0500000f


	//   ....[66]....
        /*0358*/ 	.word	0x0500000f


	//   ....[67]....
        /*035c*/ 	.word	0x0500000f


	//   ....[68]....
        /*0360*/ 	.word	0x0500000f


	//   ....[69]....
        /*0364*/ 	.word	0x0500000f


	//   ....[70]....
        /*0368*/ 	.word	0x0500000f


	//   ....[71]....
        /*036c*/ 	.word	0x0500000f


	//   ....[72]....
        /*0370*/ 	.word	0x0500000f


	//   ....[73]....
        /*0374*/ 	.word	0x0500000f


	//   ....[74]....
        /*0378*/ 	.word	0x0500000f


	//   ....[75]....
        /*037c*/ 	.word	0x0500000f


	//   ....[76]....
        /*0380*/ 	.word	0x0500000f


	//   ....[77]....
        /*0384*/ 	.word	0x0500000f


	//   ....[78]....
        /*0388*/ 	.word	0x0500000f


	//   ....[79]....
        /*038c*/ 	.word	0x0500000f


	//   ....[80]....
        /*0390*/ 	.word	0x0500000f


	//----- nvinfo : EIATTR_COOP_GROUP_INSTR_OFFSETS
	.align		4
.L_1083:
        /*0394*/ 	.byte	0x04, 0x28
        /*0396*/ 	.short	(.L_1085 - .L_1084)


	//   ....[0]....
.L_1084:
        /*0398*/ 	.word	0x00000070


	//   ....[1]....
        /*039c*/ 	.word	0x00000170


	//   ....[2]....
        /*03a0*/ 	.word	0x000001c0


	//   ....[3]....
        /*03a4*/ 	.word	0x000003f0


	//   ....[4]....
        /*03a8*/ 	.word	0x00000550


	//   ....[5]....
        /*03ac*/ 	.word	0x00000670


	//   ....[6]....
        /*03b0*/ 	.word	0x000007d0


	//   ....[7]....
        /*03b4*/ 	.word	0x000017b0


	//   ....[8]....
        /*03b8*/ 	.word	0x00003a40


	//   ....[9]....
        /*03bc*/ 	.word	0x00003b50


	//   ....[10]....
        /*03c0*/ 	.word	0x00004470


	//   ....[11]....
        /*03c4*/ 	.word	0x000044d0


	//   ....[12]....
        /*03c8*/ 	.word	0x00007200


	//   ....[13]....
        /*03cc*/ 	.word	0x00007260


	//   ....[14]....
        /*03d0*/ 	.word	0x00007be0


	//   ....[15]....
        /*03d4*/ 	.word	0x00007c60


	//   ....[16]....
        /*03d8*/ 	.word	0x0000a0b0


	//   ....[17]....
        /*03dc*/ 	.word	0x0000a0e0


	//   ....[18]....
        /*03e0*/ 	.word	0x0000a3d0


	//   ....[19]....
        /*03e4*/ 	.word	0x0000a470


	//   ....[20]....
        /*03e8*/ 	.word	0x0000d470


	//   ....[21]....
        /*03ec*/ 	.word	0x0000d4b0


	//   ....[22]....
        /*03f0*/ 	.word	0x0000de80


	//   ....[23]....
        /*03f4*/ 	.word	0x0000df40


	//   ....[24]....
        /*03f8*/ 	.word	0x0000f020


	//   ....[25]....
        /*03fc*/ 	.word	0x0000f060


	//   ....[26]....
        /*0400*/ 	.word	0x0000f140


	//   ....[27]....
        /*0404*/ 	.word	0x0000f160


	//   ....[28]....
        /*0408*/ 	.word	0x00011880


	//   ....[29]....
        /*040c*/ 	.word	0x00011a00


	//   ....[30]....
        /*0410*/ 	.word	0x00011a30


	//   ....[31]....
        /*0414*/ 	.word	0x00011a70


	//   ....[32]....
        /*0418*/ 	.word	0x00011ae0


	//   ....[33]....
        /*041c*/ 	.word	0x00011b40


	//   ....[34]....
        /*0420*/ 	.word	0x00011b80


	//   ....[35]....
        /*0424*/ 	.word	0x00011d20


	//   ....[36]....
        /*0428*/ 	.word	0x00011d80


	//   ....[37]....
        /*042c*/ 	.word	0x00011dc0


	//   ....[38]....
        /*0430*/ 	.word	0x00011e00


	//   ....[39]....
        /*0434*/ 	.word	0x00011e30


	//   ....[40]....
        /*0438*/ 	.word	0x00011e60


	//   ....[41]....
        /*043c*/ 	.word	0x00011ef0


	//   ....[42]....
        /*0440*/ 	.word	0x00011f50


	//   ....[43]....
        /*0444*/ 	.word	0x00011fe0


	//   ....[44]....
        /*0448*/ 	.word	0x00015a10


	//   ....[45]....
        /*044c*/ 	.word	0x00015a20


	//   ....[46]....
        /*0450*/ 	.word	0x00015b30


	//   ....[47]....
        /*0454*/ 	.word	0x00015b90


	//   ....[48]....
        /*0458*/ 	.word	0x00015bd0


	//   ....[49]....
        /*045c*/ 	.word	0x00015c10


	//   ....[50]....
        /*0460*/ 	.word	0x00015c40


	//   ....[51]....
        /*0464*/ 	.word	0x00015c70


	//   ....[52]....
        /*0468*/ 	.word	0x00015e00


	//   ....[53]....
        /*046c*/ 	.word	0x00015e60


	//   ....[54]....
        /*0470*/ 	.word	0x00015ea0


	//   ....[55]....
        /*0474*/ 	.word	0x00015ee0


	//   ....[56]....
        /*0478*/ 	.word	0x00015f10


	//   ....[57]....
        /*047c*/ 	.word	0x00015f40


	//   ....[58]....
        /*0480*/ 	.word	0x00016000


	//   ....[59]....
        /*0484*/ 	.word	0x00016020


	//   ....[60]....
        /*0488*/ 	.word	0x00016090


	//   ....[61]....
        /*048c*/ 	.word	0x00016720


	//   ....[62]....
        /*0490*/ 	.word	0x00016db0


	//   ....[63]....
        /*0494*/ 	.word	0x000171d0


	//   ....[64]....
        /*0498*/ 	.word	0x00017260


	//   ....[65]....
        /*049c*/ 	.word	0x00017300


	//   ....[66]....
        /*04a0*/ 	.word	0x000173b0


	//   ....[67]....
        /*04a4*/ 	.word	0x00017430


	//   ....[68]....
        /*04a8*/ 	.word	0x000174b0


	//   ....[69]....
        /*04ac*/ 	.word	0x00017530


	//   ....[70]....
        /*04b0*/ 	.word	0x000175b0


	//   ....[71]....
        /*04b4*/ 	.word	0x00017640


	//   ....[72]....
        /*04b8*/ 	.word	0x000176f0


	//   ....[73]....
        /*04bc*/ 	.word	0x00017770


	//   ....[74]....
        /*04c0*/ 	.word	0x000177f0


	//   ....[75]....
        /*04c4*/ 	.word	0x00017870


	//   ....[76]....
        /*04c8*/ 	.word	0x000178f0


	//   ....[77]....
        /*04cc*/ 	.word	0x00017960


	//   ....[78]....
        /*04d0*/ 	.word	0x00017a00


	//   ....[79]....
        /*04d4*/ 	.word	0x00017a90


	//   ....[80]....
        /*04d8*/ 	.word	0x00017bc0


	//----- nvinfo : EIATTR_REG_RECONFIG
	.align		4
.L_1085:
        /*04dc*/ 	.byte	0x01, 0x54
	.zero		2


	//----- nvinfo : EIATTR_SYSCALL_OFFSETS
	.align		4
        /*04e0*/ 	.byte	0x04, 0x46
        /*04e2*/ 	.short	(.L_1087 - .L_1086)


	//   ....[0]....
.L_1086:
        /*04e4*/ 	.word	0x00001990


	//   ....[1]....
        /*04e8*/ 	.word	0x00012f00


	//   ....[2]....
        /*04ec*/ 	.word	0x00013040


	//   ....[3]....
        /*04f0*/ 	.word	0x00013140


	//----- nvinfo : EIATTR_MBARRIER_INSTR_OFFSETS
	.align		4
.L_1087:
        /*04f4*/ 	.byte	0x04, 0x39
        /*04f6*/ 	.short	(.L_1089 - .L_1088)


	//   ....[0]....
.L_1088:
        /*04f8*/ 	.word	0x000002a0
        /*04fc*/ 	.word	0x000000ff
        /*0500*/ 	.word	0x00028800
        /*0504*/ 	.short	0x0100
        /*0506*/ 	.byte	0x08
	.zero		1


	//   ....[1]....
        /*0508*/ 	.word	0x000002b0
        /*050c*/ 	.word	0x000000ff
        /*0510*/ 	.word	0x00028820
        /*0514*/ 	.short	0x0100
        /*0516*/ 	.byte	0x08
	.zero		1


	//   ....[2]....
        /*0518*/ 	.word	0x000003a0
        /*051c*/ 	.word	0x000000ff
        /*0520*/ 	.word	0x00028830
        /*0524*/ 	.short	0x0100
        /*0526*/ 	.byte	0x08
	.zero		1


	//   ....[3]....
        /*0528*/ 	.word	0x000003b0
        /*052c*/ 	.word	0x000000ff
        /*0530*/ 	.word	0x00028840
        /*0534*/ 	.short	0x0100
        /*0536*/ 	.byte	0x08
	.zero		1


	//   ....[4]....
        /*0538*/ 	.word	0x000003c0
        /*053c*/ 	.word	0x000000ff
        /*0540*/ 	.word	0x00028838
        /*0544*/ 	.short	0x0100
        /*0546*/ 	.byte	0x08
	.zero		1


	//   ....[5]....
        /*0548*/ 	.word	0x000003d0
        /*054c*/ 	.word	0x000000ff
        /*0550*/ 	.word	0x00028848
        /*0554*/ 	.short	0x0100
        /*0556*/ 	.byte	0x08
	.zero		1


	//   ....[6]....
        /*0558*/ 	.word	0x00000500
        /*055c*/ 	.word	0x000000ff
        /*0560*/ 	.word	0x00028850
        /*0564*/ 	.short	0x0100
        /*0566*/ 	.byte	0x08
	.zero		1


	//   ....[7]....
        /*0568*/ 	.word	0x00000510
        /*056c*/ 	.word	0x000000ff
        /*0570*/ 	.word	0x00028860
        /*0574*/ 	.short	0x0100
        /*0576*/ 	.byte	0x08
	.zero		1


	//   ....[8]....
        /*0578*/ 	.word	0x00000520
        /*057c*/ 	.word	0x000000ff
        /*0580*/ 	.word	0x00028858
        /*0584*/ 	.short	0x0100
        /*0586*/ 	.byte	0x08
	.zero		1


	//   ....[9]....
        /*0588*/ 	.word	0x00000530
        /*058c*/ 	.word	0x000000ff
        /*0590*/ 	.word	0x00028868
        /*0594*/ 	.short	0x0100
        /*0596*/ 	.byte	0x08
	.zero		1


	//   ....[10]....
        /*0598*/ 	.word	0x00000620
        /*059c*/ 	.word	0x000000ff
        /*05a0*/ 	.word	0x00028870
        /*05a4*/ 	.short	0x0100
        /*05a6*/ 	.byte	0x06
	.zero		1


	//   ....[11]....
        /*05a8*/ 	.word	0x00000630
        /*05ac*/ 	.word	0x000000ff
        /*05b0*/ 	.word	0x00028880
        /*05b4*/ 	.short	0x0100
        /*05b6*/ 	.byte	0x06
	.zero		1


	//   ....[12]....
        /*05b8*/ 	.word	0x00000640
        /*05bc*/ 	.word	0x000000ff
        /*05c0*/ 	.word	0x00028878
        /*05c4*/ 	.short	0x0100
        /*05c6*/ 	.byte	0x06
	.zero		1


	//   ....[13]....
        /*05c8*/ 	.word	0x00000650
        /*05cc*/ 	.word	0x000000ff
        /*05d0*/ 	.word	0x00028888
        /*05d4*/ 	.short	0x0100
        /*05d6*/ 	.byte	0x06
	.zero		1


	//   ....[14]....
        /*05d8*/ 	.word	0x00000780
        /*05dc*/ 	.word	0x000000ff
        /*05e0*/ 	.word	0x00028890
        /*05e4*/ 	.short	0x0100
        /*05e6*/ 	.byte	0x08
	.zero		1


	//   ....[15]....
        /*05e8*/ 	.word	0x00000790
        /*05ec*/ 	.word	0x000000ff
        /*05f0*/ 	.word	0x000288a0
        /*05f4*/ 	.short	0x0100
        /*05f6*/ 	.byte	0x08
	.zero		1


	//   ....[16]....
        /*05f8*/ 	.word	0x000007a0
        /*05fc*/ 	.word	0x000000ff
        /*0600*/ 	.word	0x00028898
        /*0604*/ 	.short	0x0100
        /*0606*/ 	.byte	0x08
	.zero		1


	//   ....[17]....
        /*0608*/ 	.word	0x000007b0
        /*060c*/ 	.word	0x000000ff
        /*0610*/ 	.word	0x000288a8
        /*0614*/ 	.short	0x0100
        /*0616*/ 	.byte	0x08
	.zero		1


	//   ....[18]....
        /*0618*/ 	.word	0x000008e0
        /*061c*/ 	.word	0x000000ff
        /*0620*/ 	.word	0x000288b0
        /*0624*/ 	.short	0x0100
        /*0626*/ 	.byte	0x08
	.zero		1


	//   ....[19]....
        /*0628*/ 	.word	0x000008f0
        /*062c*/ 	.word	0x000000ff
        /*0630*/ 	.word	0x000288c0
        /*0634*/ 	.short	0x0100
        /*0636*/ 	.byte	0x08
	.zero		1


	//   ....[20]....
        /*0638*/ 	.word	0x00000900
        /*063c*/ 	.word	0x000000ff
        /*0640*/ 	.word	0x000288b8
        /*0644*/ 	.short	0x0100
        /*0646*/ 	.byte	0x08
	.zero		1


	//   ....[21]....
        /*0648*/ 	.word	0x00000910
        /*064c*/ 	.word	0x000000ff
        /*0650*/ 	.word	0x000288c8
        /*0654*/ 	.short	0x0100
        /*0656*/ 	.byte	0x08
	.zero		1


	//   ....[22]....
        /*0658*/ 	.word	0x00001a10
        /*065c*/ 	.word	0x000000ff
        /*0660*/ 	.word	0x00028800
        /*0664*/ 	.short	0x010a
        /*0666*/ 	.byte	0x29
	.zero		1


	//   ....[23]....
        /*0668*/ 	.word	0x00001a90
        /*066c*/ 	.word	0x00000007
        /*0670*/ 	.word	0x00028830
        /*0674*/ 	.short	0x010a
        /*0676*/ 	.byte	0x3f
	.zero		1


	//   ....[24]....
        /*0678*/ 	.word	0x00001af0
        /*067c*/ 	.word	0x00000007
        /*0680*/ 	.word	0x00028830
        /*0684*/ 	.short	0x010a
        /*0686*/ 	.byte	0x3f
	.zero		1


	//   ....[25]....
        /*0688*/ 	.word	0x000023f0
        /*068c*/ 	.word	0x00000000
        /*0690*/ 	.word	0x00000000
        /*0694*/ 	.short	0x0101
        /*0696*/ 	.byte	0x3f
	.zero		1


	//   ....[26]....
        /*0698*/ 	.word	0x000054e0
        /*069c*/ 	.word	0x000000ff
        /*06a0*/ 	.word	0x00028830
        /*06a4*/ 	.short	0x010a
        /*06a6*/ 	.byte	0x06
	.zero		1


	//   ....[27]....
        /*06a8*/ 	.word	0x00005520
        /*06ac*/ 	.word	0x000000ff
        /*06b0*/ 	.word	0x00028830
        /*06b4*/ 	.short	0x010a
        /*06b6*/ 	.byte	0x06
	.zero		1


	//   ....[28]....
        /*06b8*/ 	.word	0x00005860
        /*06bc*/ 	.word	0x000000ff
        /*06c0*/ 	.word	0x00028850
        /*06c4*/ 	.short	0x010a
        /*06c6*/ 	.byte	0x06
	.zero		1


	//   ....[29]....
        /*06c8*/ 	.word	0x000058a0
        /*06cc*/ 	.word	0x000000ff
        /*06d0*/ 	.word	0x00028850
        /*06d4*/ 	.short	0x010a
        /*06d6*/ 	.byte	0x06
	.zero		1


	//   ....[30]....
        /*06d8*/ 	.word	0x00006460
        /*06dc*/ 	.word	0x00000033
        /*06e0*/ 	.word	0x00000000
        /*06e4*/ 	.short	0x0101
        /*06e6*/ 	.byte	0x3f
	.zero		1


	//   ....[31]....
        /*06e8*/ 	.word	0x00008040
        /*06ec*/ 	.word	0x00000020
        /*06f0*/ 	.word	0x00000000
        /*06f4*/ 	.short	0x0101
        /*06f6*/ 	.byte	0x3f
	.zero		1


	//   ....[32]....
        /*06f8*/ 	.word	0x00008f80
        /*06fc*/ 	.word	0x000000ff
        /*0700*/ 	.word	0x00028830
        /*0704*/ 	.short	0x010a
        /*0706*/ 	.byte	0x06
	.zero		1


	//   ....[33]....
        /*0708*/ 	.word	0x00008fc0
        /*070c*/ 	.word	0x000000ff
        /*0710*/ 	.word	0x00028830
        /*0714*/ 	.short	0x010a
        /*0716*/ 	.byte	0x06
	.zero		1


	//   ....[34]....
        /*0718*/ 	.word	0x00009300
        /*071c*/ 	.word	0x000000ff
        /*0720*/ 	.word	0x00028850
        /*0724*/ 	.short	0x010a
        /*0726*/ 	.byte	0x06
	.zero		1


	//   ....[35]....
        /*0728*/ 	.word	0x00009340
        /*072c*/ 	.word	0x000000ff
        /*0730*/ 	.word	0x00028850
        /*0734*/ 	.short	0x010a
        /*0736*/ 	.byte	0x06
	.zero		1


	//   ....[36]....
        /*0738*/ 	.word	0x0000ac90
        /*073c*/ 	.word	0x00000028
        /*0740*/ 	.word	0x00000000
        /*0744*/ 	.short	0x0101
        /*0746*/ 	.byte	0x3f
	.zero		1


	//   ....[37]....
        /*0748*/ 	.word	0x0000ad40
        /*074c*/ 	.word	0x0000002a
        /*0750*/ 	.word	0x00000000
        /*0754*/ 	.short	0x0101
        /*0756*/ 	.byte	0x3f
	.zero		1


	//   ....[38]....
        /*0758*/ 	.word	0x0000b820
        /*075c*/ 	.word	0x000000ff
        /*0760*/ 	.word	0x00028830
        /*0764*/ 	.short	0x010a
        /*0766*/ 	.byte	0x06
	.zero		1


	//   ....[39]....
        /*0768*/ 	.word	0x0000b860
        /*076c*/ 	.word	0x000000ff
        /*0770*/ 	.word	0x00028830
        /*0774*/ 	.short	0x010a
        /*0776*/ 	.byte	0x06
	.zero		1


	//   ....[40]....
        /*0778*/ 	.word	0x0000bba0
        /*077c*/ 	.word	0x000000ff
        /*0780*/ 	.word	0x00028850
        /*0784*/ 	.short	0x010a
        /*0786*/ 	.byte	0x06
	.zero		1


	//   ....[41]....
        /*0788*/ 	.word	0x0000bbe0
        /*078c*/ 	.word	0x000000ff
        /*0790*/ 	.word	0x00028850
        /*0794*/ 	.short	0x010a
        /*0796*/ 	.byte	0x06
	.zero		1


	//   ....[42]....
        /*0798*/ 	.word	0x0000c790
        /*079c*/ 	.word	0x00000036
        /*07a0*/ 	.word	0x00000000
        /*07a4*/ 	.short	0x0101
        /*07a6*/ 	.byte	0x3f
	.zero		1


	//   ....[43]....
        /*07a8*/ 	.word	0x0000e210
        /*07ac*/ 	.word	0x00000022
        /*07b0*/ 	.word	0x00000000
        /*07b4*/ 	.short	0x0101
        /*07b6*/ 	.byte	0x3f
	.zero		1


	//   ....[44]....
        /*07b8*/ 	.word	0x0000ef90
        /*07bc*/ 	.word	0x000000ff
        /*07c0*/ 	.word	0x00028850
        /*07c4*/ 	.short	0x010a
        /*07c6*/ 	.byte	0x05
	.zero		1


	//   ....[45]....
        /*07c8*/ 	.word	0x0000efd0
        /*07cc*/ 	.word	0x000000ff
        /*07d0*/ 	.word	0x00028850
        /*07d4*/ 	.short	0x010a
        /*07d6*/ 	.byte	0x05
	.zero		1


	//   ....[46]....
        /*07d8*/ 	.word	0x0000f4f0
        /*07dc*/ 	.word	0x00000004
        /*07e0*/ 	.word	0x00000000
        /*07e4*/ 	.short	0x0101
        /*07e6*/ 	.byte	0x3f
	.zero		1


	//   ....[47]....
        /*07e8*/ 	.word	0x00010810
        /*07ec*/ 	.word	0x00000003
        /*07f0*/ 	.word	0x00000000
        /*07f4*/ 	.short	0x0101
        /*07f6*/ 	.byte	0x3f
	.zero		1


	//   ....[48]....
        /*07f8*/ 	.word	0x00013740
        /*07fc*/ 	.word	0x00000009
        /*0800*/ 	.word	0x00028840
        /*0804*/ 	.short	0x010a
        /*0806*/ 	.byte	0x3f
	.zero		1


	//   ....[49]....
        /*0808*/ 	.word	0x00013c10
        /*080c*/ 	.word	0x0000000a
        /*0810*/ 	.word	0x00028820
        /*0814*/ 	.short	0x010a
        /*0816*/ 	.byte	0x3f
	.zero		1


	//   ....[50]....
        /*0818*/ 	.word	0x00013f50
        /*081c*/ 	.word	0x00000002
        /*0820*/ 	.word	0x00028840
        /*0824*/ 	.short	0x010a
        /*0826*/ 	.byte	0x3f
	.zero		1


	//   ....[51]....
        /*0828*/ 	.word	0x00014210
        /*082c*/ 	.word	0x00000003
        /*0830*/ 	.word	0x00000060
        /*0834*/ 	.short	0x010a
        /*0836*/ 	.byte	0x3f
	.zero		1


	//   ....[52]....
        /*0838*/ 	.word	0x00014800
        /*083c*/ 	.word	0x00000002
        /*0840*/ 	.word	0x00028840
        /*0844*/ 	.short	0x010a
        /*0846*/ 	.byte	0x3f
	.zero		1


	//   ....[53]....
        /*0848*/ 	.word	0x00014ac0
        /*084c*/ 	.word	0x00000002
        /*0850*/ 	.word	0x00000060
        /*0854*/ 	.short	0x010a
        /*0856*/ 	.byte	0x3f
	.zero		1


	//   ....[54]....
        /*0858*/ 	.word	0x00014f90
        /*085c*/ 	.word	0x00000002
        /*0860*/ 	.word	0x00028840
        /*0864*/ 	.short	0x010a
        /*0866*/ 	.byte	0x3f
	.zero		1


	//   ....[55]....
        /*0868*/ 	.word	0x00015250
        /*086c*/ 	.word	0x00000002
        /*0870*/ 	.word	0x00000060
        /*0874*/ 	.short	0x010a
        /*0876*/ 	.byte	0x3f
	.zero		1


	//   ....[56]....
        /*0878*/ 	.word	0x000156c0
        /*087c*/ 	.word	0x00000003
        /*0880*/ 	.word	0x00028860
        /*0884*/ 	.short	0x010a
        /*0886*/ 	.byte	0x3f
	.zero		1


	//   ....[57]....
        /*0888*/ 	.word	0x000166a0
        /*088c*/ 	.word	0x00000000
        /*0890*/ 	.word	0x00028820
        /*0894*/ 	.short	0x010a
        /*0896*/ 	.byte	0x3f
	.zero		1


	//   ....[58]....
        /*0898*/ 	.word	0x00016860
        /*089c*/ 	.word	0x00000006
        /*08a0*/ 	.word	0x00000000
        /*08a4*/ 	.short	0x010a
        /*08a6*/ 	.byte	0x3f
	.zero		1


	//   ....[59]....
        /*08a8*/ 	.word	0x000168d0
        /*08ac*/ 	.word	0x00000007
        /*08b0*/ 	.word	0x00000000
        /*08b4*/ 	.short	0x010a
        /*08b6*/ 	.byte	0x3f
	.zero		1


	//   ....[60]....
        /*08b8*/ 	.word	0x00016940
        /*08bc*/ 	.word	0x00000004
        /*08c0*/ 	.word	0x00000000
        /*08c4*/ 	.short	0x010a
        /*08c6*/ 	.byte	0x3f
	.zero		1


	//   ....[61]....
        /*08c8*/ 	.word	0x00016970
        /*08cc*/ 	.word	0x00000003
        /*08d0*/ 	.word	0x00000000
        /*08d4*/ 	.short	0x010a
        /*08d6*/ 	.byte	0x3f
	.zero		1


	//   ....[62]....
        /*08d8*/ 	.word	0x000169e0
        /*08dc*/ 	.word	0x00000003
        /*08e0*/ 	.word	0x00028800
        /*08e4*/ 	.short	0x010a
        /*08e6*/ 	.byte	0x3f
	.zero		1


	//   ....[63]....
        /*08e8*/ 	.word	0x00016a30
        /*08ec*/ 	.word	0x00000007
        /*08f0*/ 	.word	0x00028830
        /*08f4*/ 	.short	0x010a
        /*08f6*/ 	.byte	0x3f
	.zero		1


	//   ....[64]....
        /*08f8*/ 	.word	0x00016a90
        /*08fc*/ 	.word	0x00000008
        /*0900*/ 	.word	0x00028830
        /*0904*/ 	.short	0x010a
        /*0906*/ 	.byte	0x3f
	.zero		1


	//   ....[65]....
        /*0908*/ 	.word	0x00016af0
        /*090c*/ 	.word	0x00000008
        /*0910*/ 	.word	0x00028850
        /*0914*/ 	.short	0x010a
        /*0916*/ 	.byte	0x3f
	.zero		1


	//   ....[66]....
        /*0918*/ 	.word	0x00016b50
        /*091c*/ 	.word	0x00000006
        /*0920*/ 	.word	0x00028830
        /*0924*/ 	.short	0x010a
        /*0926*/ 	.byte	0x3f
	.zero		1


	//   ....[67]....
        /*0928*/ 	.word	0x00016bb0
        /*092c*/ 	.word	0x00000006
        /*0930*/ 	.word	0x00028850
        /*0934*/ 	.short	0x010a
        /*0936*/ 	.byte	0x3f
	.zero		1


	//   ....[68]....
        /*0938*/ 	.word	0x00016c10
        /*093c*/ 	.word	0x00000006
        /*0940*/ 	.word	0x00028830
        /*0944*/ 	.short	0x010a
        /*0946*/ 	.byte	0x3f
	.zero		1


	//   ....[69]....
        /*0948*/ 	.word	0x00016c70
        /*094c*/ 	.word	0x00000006
        /*0950*/ 	.word	0x00028850
        /*0954*/ 	.short	0x010a
        /*0956*/ 	.byte	0x3f
	.zero		1


	//   ....[70]....
        /*0958*/ 	.word	0x00016cd0
        /*095c*/ 	.word	0x00000009
        /*0960*/ 	.word	0x00028850
        /*0964*/ 	.short	0x010a
        /*0966*/ 	.byte	0x3f
	.zero		1


	//   ....[71]....
        /*0968*/ 	.word	0x00016e70
        /*096c*/ 	.word	0x00000009
        /*0970*/ 	.word	0x00028840
        /*0974*/ 	.short	0x010a
        /*0976*/ 	.byte	0x3f
	.zero		1


	//   ....[72]....
        /*0978*/ 	.word	0x00016ef0
        /*097c*/ 	.word	0x00000008
        /*0980*/ 	.word	0x00028820
        /*0984*/ 	.short	0x010a
        /*0986*/ 	.byte	0x3f
	.zero		1


	//   ....[73]....
        /*0988*/ 	.word	0x00016f40
        /*098c*/ 	.word	0x00000002
        /*0990*/ 	.word	0x00028840
        /*0994*/ 	.short	0x010a
        /*0996*/ 	.byte	0x3f
	.zero		1


	//   ....[74]....
        /*0998*/ 	.word	0x00016f90
        /*099c*/ 	.word	0x00000003
        /*09a0*/ 	.word	0x00000060
        /*09a4*/ 	.short	0x010a
        /*09a6*/ 	.byte	0x3f
	.zero		1


	//   ....[75]....
        /*09a8*/ 	.word	0x00016fe0
        /*09ac*/ 	.word	0x00000002
        /*09b0*/ 	.word	0x00028840
        /*09b4*/ 	.short	0x010a
        /*09b6*/ 	.byte	0x3f
	.zero		1


	//   ....[76]....
        /*09b8*/ 	.word	0x00017030
        /*09bc*/ 	.word	0x00000002
        /*09c0*/ 	.word	0x00000060
        /*09c4*/ 	.short	0x010a
        /*09c6*/ 	.byte	0x3f
	.zero		1


	//   ....[77]....
        /*09c8*/ 	.word	0x00017080
        /*09cc*/ 	.word	0x00000002
        /*09d0*/ 	.word	0x00028840
        /*09d4*/ 	.short	0x010a
        /*09d6*/ 	.byte	0x3f
	.zero		1


	//   ....[78]....
        /*09d8*/ 	.word	0x000170d0
        /*09dc*/ 	.word	0x00000002
        /*09e0*/ 	.word	0x00000060
        /*09e4*/ 	.short	0x010a
        /*09e6*/ 	.byte	0x3f
	.zero		1


	//   ....[79]....
        /*09e8*/ 	.word	0x00017120
        /*09ec*/ 	.word	0x00000003
        /*09f0*/ 	.word	0x00028860
        /*09f4*/ 	.short	0x010a
        /*09f6*/ 	.byte	0x3f
	.zero		1


	//   ....[80]....
        /*09f8*/ 	.word	0x00017ae0
        /*09fc*/ 	.word	0x00000000
        /*0a00*/ 	.word	0x00028820
        /*0a04*/ 	.short	0x010a
        /*0a06*/ 	.byte	0x3f
	.zero		1


	//   ....[81]....
        /*0a08*/ 	.word	0x00017c80
        /*0a0c*/ 	.word	0x00000006
        /*0a10*/ 	.word	0x00000000
        /*0a14*/ 	.short	0x010a
        /*0a16*/ 	.byte	0x3f
	.zero		1


	//   ....[82]....
        /*0a18*/ 	.word	0x00017cd0
        /*0a1c*/ 	.word	0x00000007
        /*0a20*/ 	.word	0x00000000
        /*0a24*/ 	.short	0x010a
        /*0a26*/ 	.byte	0x3f
	.zero		1


	//   ....[83]....
        /*0a28*/ 	.word	0x00017d20
        /*0a2c*/ 	.word	0x00000004
        /*0a30*/ 	.word	0x00000000
        /*0a34*/ 	.short	0x010a
        /*0a36*/ 	.byte	0x3f
	.zero		1


	//----- nvinfo : EIATTR_NUM_MBARRIERS
	.align		4
.L_1089:
        /*0a38*/ 	.byte	0x03, 0x38
        /*0a3a*/ 	.short	0x0016


	//----- nvinfo : EIATTR_EXIT_INSTR_OFFSETS
	.align		4
        /*0a3c*/ 	.byte	0x04, 0x1c
        /*0a3e*/ 	.short	(.L_1091 - .L_1090)


	//   ....[0]....
.L_1090:
        /*0a40*/ 	.word	0x00000ab0


	//   ....[1]....
        /*0a44*/ 	.word	0x00011840


	//   ....[2]....
        /*0a48*/ 	.word	0x000118a0


	//   ....[3]....
        /*0a4c*/ 	.word	0x000169c0


	//----- nvinfo : EIATTR_MAX_THREADS
	.align		4
.L_1091:
        /*0a50*/ 	.byte	0x04, 0x05
        /*0a52*/ 	.short	(.L_1093 - .L_1092)
.L_1092:
        /*0a54*/ 	.word	0x00000180
        /*0a58*/ 	.word	0x00000001
        /*0a5c*/ 	.word	0x00000001


	//----- nvinfo : EIATTR_CRS_STACK_SIZE
	.align		4
.L_1093:
        /*0a60*/ 	.byte	0x04, 0x1e
        /*0a62*/ 	.short	(.L_1095 - .L_1094)
.L_1094:
        /*0a64*/ 	.word	0x00000000


	//----- nvinfo : EIATTR_CBANK_PARAM_SIZE
	.align		4
.L_1095:
        /*0a68*/ 	.byte	0x03, 0x19
        /*0a6a*/ 	.short	0x0a70


	//----- nvinfo : EIATTR_PARAM_CBANK
	.align		4
        /*0a6c*/ 	.byte	0x04, 0x0a
        /*0a6e*/ 	.short	(.L_1097 - .L_1096)
	.align		4
.L_1096:
        /*0a70*/ 	.word	index@(.nv.constant0._ZN7cutlass13device_kernelIN5flash11enable_sm90INS1_16FlashAttnFwdSm90INS1_25CollectiveMainloopFwdSm90ILi2EN4cute5tupleIJNS5_1CILi1EEES8_S8_EEENS6_IJNS7_ILi128EEESA_SA_EEELi128ENS_6half_tEfNS_4arch4Sm90ELb0ELb1ELb1ELb1ELb0ELb0ELb0ELb1ELb1ELb0ELb0ELb0EEENS1_21CollectiveEpilogueFwdISB_S9_SC_SE_Li256ELb1ELb0ELb0ELb0EEENS1_36VarlenDynamicPersistentTileSchedulerILi128ELi128ELi256ELi32ELb0ELb0ELb1ELb1ELb0ELb1EEEEEEEEEvNT_6ParamsE)
        /*0a74*/ 	.short	0x0210
        /*0a76*/ 	.short	0x0a70


	//----- nvinfo : EIATTR_SW_WAR
	.align		4
.L_1097:
        /*0a78*/ 	.byte	0x04, 0x36
        /*0a7a*/ 	.short	(.L_1099 - .L_1098)
.L_1098:
        /*0a7c*/ 	.word	0x00000008
.L_1099:


//--------------------- .nv.info._ZN7cutlass13device_kernelIN5flash11enable_sm90INS1_16FlashAttnFwdSm90INS1_25CollectiveMainloopFwdSm90ILi2EN4cute5tupleIJNS5_1CILi1EEES8_S8_EEENS6_IJNS7_ILi128EEESA_SA_EEELi128ENS_6half_tEfNS_4arch4Sm90ELb0ELb1ELb1ELb1ELb0ELb1ELb0ELb1ELb1ELb0ELb0ELb0EEENS1_21CollectiveEpilogueFwdISB_S9_SC_SE_Li256ELb1ELb0ELb0ELb0EEENS1_36VarlenDynamicPersistentTileSchedulerILi128ELi128ELi256ELi32ELb0ELb0ELb1ELb1ELb0ELb1EEEEEEEEEvNT_6ParamsE --------------------------
	.section	.nv.info._ZN7cutlass13device_kernelIN5flash11enable_sm90INS1_16FlashAttnFwdSm90INS1_25CollectiveMainloopFwdSm90ILi2EN4cute5tupleIJNS5_1CILi1EEES8_S8_EEENS6_IJNS7_ILi128EEESA_SA_EEELi128ENS_6half_tEfNS_4arch4Sm90ELb0ELb1ELb1ELb1ELb0ELb1ELb0ELb1ELb1ELb0ELb0ELb0EEENS1_21CollectiveEpilogueFwdISB_S9_SC_SE_Li256ELb1ELb0ELb0ELb0EEENS1_36VarlenDynamicPersistentTileSchedulerILi128ELi128ELi256ELi32ELb0ELb0ELb1ELb1ELb0ELb1EEEEEEEEEvNT_6ParamsE,"",@"SHT_CUDA_INFO"
	.sectionflags	@""
	.align	4


	//----- nvinfo : EIATTR_CUDA_API_VERSION
	.align		4
        /*0000*/ 	.byte	0x04, 0x37
        /*0002*/ 	.short	(.L_1101 - .L_1100)
.L_1100:
        /*0004*/ 	.word	0x00000082


	//----- nvinfo : EIATTR_KPARAM_INFO
	.align		4
.L_1101:
        /*0008*/ 	.byte	0x04, 0x17
        /*000a*/ 	.short	(.L_1103 - .L_1102)
.L_1102:
        /*000c*/ 	.word	0x00000000
        /*0010*/ 	.short	0x0000
        /*0012*/ 	.short	0x0070
        /*0014*/ 	.byte	0x00, 0xf0, 0x01, 0x28


	//----- nvinfo : EIATTR_SPARSE_MMA_MASK
	.align		4
.L_1103:
        /*0018*/ 	.byte	0x03, 0x50
        /*001a*/ 	.short	0x0000


	//----- nvinfo : EIATTR_MAXREG_COUNT
	.align		4
        /*001c*/ 	.byte	0x03, 0x1b
        /*001e*/ 	.short	0x00a8


	//----- nvinfo : EIATTR_NUM_BARRIERS
	.align		4
        /*0020*/ 	.byte	0x02, 0x4c
        /*0022*/ 	.byte	0x10
	.zero		1


	//----- nvinfo : EIATTR_EXTERNS
	.align		4
        /*0024*/ 	.byte	0x04, 0x0f
        /*0026*/ 	.short	(.L_1105 - .L_1104)


	//   ....[0]....
	.align		4
.L_1104:
        /*0028*/ 	.word	index@(__assertfail)


	//----- nvinfo : EIATTR_ANNOTATIONS
	.align		4
.L_1105:
        /*002c*/ 	.byte	0x04, 0x55
        /*002e*/ 	.short	(.L_1107 - .L_1106)


	//   ....[0]....
.L_1106:
        /* <DEDUP_REMOVED lines=44> */


	//----- nvinfo : EIATTR_MERCURY_ISA_VERSION
	.align		4
.L_1107:
        /*02d8*/ 	.byte	0x03, 0x5f
        /*02da*/ 	.short	0x0101


	//----- nvinfo : EIATTR_UNUSED_LOAD_BYTE_OFFSET
	.align		4
        /*02dc*/ 	.byte	0x04, 0x44
        /*02de*/ 	.short	(.L_1109 - .L_1108)


	//   ....[0]....
.L_1108:
        /*02e0*/ 	.word	0x00000af0
        /*02e4*/ 	.word	0x0000fff0


	//   ....[1]....
        /*02e8*/ 	.word	0x0001c7e0
        /*02ec*/ 	.word	0x0000fff0


	//----- nvinfo : EIATTR_INT_WARP_WIDE_INSTR_OFFSETS
	.align		4
.L_1109:
        /*02f0*/ 	.byte	0x04, 0x31
        /*02f2*/ 	.short	(.L_1111 - .L_1110)


	//   ....[0]....
.L_1110:
        /*02f4*/ 	.word	0x000001c0


	//   ....[1]....
        /*02f8*/ 	.word	0x00000200


	//   ....[2]....
        /*02fc*/ 	.word	0x00000270


	//   ....[3]....
        /*0300*/ 	.word	0x00020ba0


	//   ....[4]....
        /*0304*/ 	.word	0x00020c30


	//   ....[5]....
        /*0308*/ 	.word	0x00021190


	//   ....[6]....
        /*030c*/ 	.word	0x000211c0


	//   ....[7]....
        /*0310*/ 	.word	0x000212c0


	//   ....[8]....
        /*0314*/ 	.word	0x00023490


	//   ....[9]....
        /*0318*/ 	.word	0x00023520


	//----- nvinfo : EIATTR_COOP_GROUP_MASK_REGIDS
	.align		4
.L_1111:
        /*031c*/ 	.byte	0x04, 0x29
        /*031e*/ 	.short	(.L_1113 - .L_1112)


	//   ....[0]....
.L_1112:
        /*0320*/ 	.word	0xffffffff


	//   ....[1]....
        /*0324*/ 	.word	0xffffffff


	//   ....[2]....
        /*0328*/ 	.word	0xffffffff


	//   ....[3]....
        /*032c*/ 	.word	0xffffffff


	//   ....[4]....
        /*0330*/ 	.word	0xffffffff


	//   ....[5]....
        /*0334*/ 	.word	0xffffffff


	//   ....[6]....
        /*0338*/ 	.word	0xffffffff


	//   ....[7]....
        /*033c*/ 	.word	0xffffffff


	//   ....[8]....
        /*0340*/ 	.word	0xffffffff


	//   ....[9]....
        /*0344*/ 	.word	0xffffffff


	//   ....[10]....
        /*0348*/ 	.word	0xffffffff


	//   ....[11]....
        /*034c*/ 	.word	0xffffffff


	//   ....[12]....
        /*0350*/ 	.word	0xffffffff


	//   ....[13]....
        /*0354*/ 	.word	0xffffffff


	//   ....[14]....
        /*0358*/ 	.word	0xffffffff


	//   ....[15]....
        /*035c*/ 	.word	0xffffffff


	//   ....[16]....
        /*0360*/ 	.word	0xffffffff


	//   ....[17]....
        /*0364*/ 	.word	0xffffffff


	//   ....[18]....
        /*0368*/ 	.word	0xffffffff


	//   ....[19]....
        /*036c*/ 	.word	0xffffffff


	//   ....[20]....
        /*0370*/ 	.word	0xffffffff


	//   ....[21]....
        /*0374*/ 	.word	0xffffffff


	//   ....[22]....
        /*0378*/ 	.word	0xffffffff


	//   ....[23]....
        /*037c*/ 	.word	0xffffffff


	//   ....[24]....
        /*0380*/ 	.word	0xffffffff


	//   ....[25]....
        /*0384*/ 	.word	0xffffffff


	//   ....[26]....
        /*0388*/ 	.word	0xffffffff


	//   ....[27]....
        /*038c*/ 	.word	0xffffffff


	//   ....[28]....
        /*0390*/ 	.word	0xffffffff


	//   ....[29]....
        /*0394*/ 	.word	0xffffffff


	//   ....[30]....
        /*0398*/ 	.word	0xffffffff


	//   ....[31]....
        /*039c*/ 	.word	0xffffffff


	//   ....[32]....
        /*03a0*/ 	.word	0xffffffff


	//   ....[33]....
        /*03a4*/ 	.word	0xffffffff


	//   ....[34]....
        /*03a8*/ 	.word	0xffffffff


	//   ....[35]....
        /*03ac*/ 	.word	0xffffffff


	//   ....[36]....
        /*03b0*/ 	.word	0xffffffff


	//   ....[37]....
        /*03b4*/ 	.word	0xffffffff


	//   ....[38]....
        /*03b8*/ 	.word	0xffffffff


	//   ....[39]....
        /*03bc*/ 	.word	0xffffffff


	//   ....[40]....
        /*03c0*/ 	.word	0xffffffff


	//   ....[41]....
        /*03c4*/ 	.word	0xffffffff


	//   ....[42]....
        /*03c8*/ 	.word	0xffffffff


	//   ....[43]....
        /*03cc*/ 	.word	0xffffffff


	//   ....[44]....
        /*03d0*/ 	.word	0xffffffff


	//   ....[45]....
        /*03d4*/ 	.word	0xffffffff


	//   ....[46]....
        /*03d8*/ 	.word	0xffffffff


	//   ....[47]....
        /*03dc*/ 	.word	0xffffffff


	//   ....[48]....
        /*03e0*/ 	.word	0xffffffff


	//   ....[49]....
        /*03e4*/ 	.word	0xffffffff


	//   ....[50]....
        /*03e8*/ 	.word	0xffffffff


	//   ....[51]....
        /*03ec*/ 	.word	0xffffffff


	//   ....[52]....
        /*03f0*/ 	.word	0xffffffff


	//   ....[53]....
        /*03f4*/ 	.word	0xffffffff


	//   ....[54]....
        /*03f8*/ 	.word	0xffffffff


	//   ....[55]....
        /*03fc*/ 	.word	0xffffffff


	//   ....[56]....
        /*0400*/ 	.word	0xffffffff


	//   ....[57]....
        /*0404*/ 	.word	0xffffffff


	//   ....[58]....
        /*0408*/ 	.word	0xffffffff


	//   ....[59]....
        /*040c*/ 	.word	0xffffffff


	//   ....[60]....
        /*0410*/ 	.word	0xffffffff


	//   ....[61]....
        /*0414*/ 	.word	0xffffffff


	//   ....[62]....
        /*0418*/ 	.word	0x0500000f


	//   ....[63]....
        /*041c*/ 	.word	0x0500000f


	//   ....[64]....
        /*0420*/ 	.word	0x0500000f


	//   ....[65]....
        /*0424*/ 	.word	0x0500000f


	//   ....[66]....
        /*0428*/ 	.word	0x0500000f


	//   ....[67]....
        /*042c*/ 	.word	0x0500000f


	//   ....[68]....
        /*0430*/ 	.word	0x0500000f


	//   ....[69]....
        /*0434*/ 	.word	0x0500000f


	//   ....[70]....
        /*0438*/ 	.word	0x0500000f


	//   ....[71]....
        /*043c*/ 	.word	0x0500000f


	//   ....[72]....
        /*0440*/ 	.word	0x0500000f


	//   ....[73]....
        /*0444*/ 	.word	0x0500000f


	//   ....[74]....
        /*0448*/ 	.word	0x0500000f


	//   ....[75]....
        /*044c*/ 	.word	0x0500000f


	//   ....[76]....
        /*0450*/ 	.word	0x0500000f


	//   ....[77]....
        /*0454*/ 	.word	0x0500000f


	//   ....[78]....
        /*0458*/ 	.word	0x0500000f


	//   ....[79]....
        /*045c*/ 	.word	0x0500000f


	//   ....[80]....
        /*0460*/ 	.word	0x0500000f


	//   ....[81]....
        /*0464*/ 	.word	0x0500000f


	//   ....[82]....
        /*0468*/ 	.word	0x0500000f


	//   ....[83]....
        /*046c*/ 	.word	0x0500000f


	//   ....[84]....
        /*0470*/ 	.word	0x0500000f


	//   ....[85]....
        /*0474*/ 	.word	0x0500000f


	//   ....[86]....
        /*0478*/ 	.word	0x0500000f


	//   ....[87]....
        /*047c*/ 	.word	0x0500000f


	//   ....[88]....
        /*0480*/ 	.word	0x0500000f


	//   ....[89]....
        /*0484*/ 	.word	0x0500000f


	//   ....[90]....
        /*0488*/ 	.word	0x0500000f


	//   ....[91]....
        /*048c*/ 	.word	0x0500000f


	//   ....[92]....
        /*0490*/ 	.word	0x0500000f


	//   ....[93]....
        /*0494*/ 	.word	0x0500000f


	//   ....[94]....
        /*0498*/ 	.word	0x0500000f


	//   ....[95]....
        /*049c*/ 	.word	0x0500000f


	//   ....[96]....
        /*04a0*/ 	.word	0x0500000f


	//   ....[97]....
        /*04a4*/ 	.word	0x0500000f


	//   ....[98]....
        /*04a8*/ 	.word	0x0500000f


	//   ....[99]....
        /*04ac*/ 	.word	0x0500000f


	//   ....[100]....
        /*04b0*/ 	.word	0x0500000f


	//   ....[101]....
        /*04b4*/ 	.word	0x0500000f


	//   ....[102]....
        /*04b8*/ 	.word	0x0500000f


	//   ....[103]....
        /*04bc*/ 	.word	0x0500000f


	//   ....[104]....
        /*04c0*/ 	.word	0x0500000f


	//   ....[105]....
        /*04c4*/ 	.word	0x0500000f


	//   ....[106]....
        /*04c8*/ 	.word	0x0500000f


	//   ....[107]....
        /*04cc*/ 	.word	0x0500000f


	//   ....[108]....
        /*04d0*/ 	.word	0x0500000f


	//   ....[109]....
        /*04d4*/ 	.word	0x0500000f


	//   ....[110]....
        /*04d8*/ 	.word	0x0500000f


	//   ....[111]....
        /*04dc*/ 	.word	0x0500000f


	//   ....[112]....
        /*04e0*/ 	.word	0x0500000f


	//   ....[113]....
        /*04e4*/ 	.word	0x0500000f


	//   ....[114]....
        /*04e8*/ 	.word	0x0500000f


	//----- nvinfo : EIATTR_COOP_GROUP_INSTR_OFFSETS
	.align		4
.L_1113:
        /*04ec*/ 	.byte	0x04, 0x28
        /*04ee*/ 	.short	(.L_1115 - .L_1114)


	//   ....[0]....
.L_1114:
        /*04f0*/ 	.word	0x00000070


	//   ....[1]....
        /*04f4*/ 	.word	0x000001d0


	//   ....[2]....
        /*04f8*/ 	.word	0x00000220


	//   ....[3]....
        /*04fc*/ 	.word	0x00000450


	//   ....[4]....
        /*0500*/ 	.word	0x000005b0


	//   ....[5]....
        /*0504*/ 	.word	0x000006d0


	//   ....[6]....
        /*0508*/ 	.word	0x00000830


	//   ....[7]....
        /*050c*/ 	.word	0x00008d80


	//   ....[8]....
        /*0510*/ 	.word	0x000102b0


	//   ....[9]....
        /*0514*/ 	.word	0x00010620


	//   ....[10]....
        /*0518*/ 	.word	0x00010bf0


	//   ....[11]....
        /*051c*/ 	.word	0x00010c50


	//   ....[12]....
        /*0520*/ 	.word	0x00013de0


	//   ....[13]....
        /*0524*/ 	.word	0x00013fa0


	//   ....[14]....
        /*0528*/ 	.word	0x00014390


	//   ....[15]....
        /*052c*/ 	.word	0x000144a0


	//   ....[16]....
        /*0530*/ 	.word	0x000168c0


	//   ....[17]....
        /*0534*/ 	.word	0x00016910


	//   ....[18]....
        /*0538*/ 	.word	0x00016fe0


	//   ....[19]....
        /*053c*/ 	.word	0x00017060


	//   ....[20]....
        /*0540*/ 	.word	0x0001a2a0


	//   ....[21]....
        /*0544*/ 	.word	0x0001a3c0


	//   ....[22]....
        /*0548*/ 	.word	0x0001ac00


	//   ....[23]....
        /*054c*/ 	.word	0x0001ac70


	//   ....[24]....
        /*0550*/ 	.word	0x0001be00


	//   ....[25]....
        /*0554*/ 	.word	0x0001c150


	//   ....[26]....
        /*0558*/ 	.word	0x0001c220


	//   ....[27]....
        /*055c*/ 	.word	0x0001c250


	//   ....[28]....
        /*0560*/ 	.word	0x0001e4b0


	//   ....[29]....
        /*0564*/ 	.word	0x0001e630


	//   ....[30]....
        /*0568*/ 	.word	0x0001e660


	//   ....[31]....
        /*056c*/ 	.word	0x0001e6a0


	//   ....[32]....
        /*0570*/ 	.word	0x0001e700


	//   ....[33]....
        /*0574*/ 	.word	0x0001e760


	//   ....[34]....
        /*0578*/ 	.word	0x0001e7b0


	//   ....[35]....
        /*057c*/ 	.word	0x0001e960


	//   ....[36]....
        /*0580*/ 	.word	0x0001e9c0


	//   ....[37]....
        /*0584*/ 	.word	0x0001ea00


	//   ....[38]....
        /*0588*/ 	.word	0x0001ea40


	//   ....[39]....
        /*058c*/ 	.word	0x0001ea70


	//   ....[40]....
        /*0590*/ 	.word	0x0001eaa0


	//   ....[41]....
        /*0594*/ 	.word	0x0001eb30


	//   ....[42]....
        /*0598*/ 	.word	0x0001eb90


	//   ....[43]....
        /*059c*/ 	.word	0x0001ec20


	//   ....[44]....
        /*05a0*/ 	.word	0x00023960


	//   ....[45]....
        /*05a4*/ 	.word	0x00023970


	//   ....[46]....
        /*05a8*/ 	.word	0x00023a80


	//   ....[47]....
        /*05ac*/ 	.word	0x00023ae0


	//   ....[48]....
        /*05b0*/ 	.word	0x00023b20


	//   ....[49]....
        /*05b4*/ 	.word	0x00023b60


	//   ....[50]....
        /*05b8*/ 	.word	0x00023b90


	//   ....[51]....
        /*05bc*/ 	.word	0x00023bc0


	//   ....[52]....
        /*05c0*/ 	.word	0x00023d50


	//   ....[53]....
        /*05c4*/ 	.word	0x00023db0


	//   ....[54]....
        /*05c8*/ 	.word	0x00023df0


	//   ....[55]....
        /*05cc*/ 	.word	0x00023e30


	//   ....[56]....
        /*05d0*/ 	.word	0x00023e60


	//   ....[57]....
        /*05d4*/ 	.word	0x00023e90


	//   ....[58]....
        /*05d8*/ 	.word	0x00023f50


	//   ....[59]....
        /*05dc*/ 	.word	0x00023f70


	//   ....[60]....
        /*05e0*/ 	.word	0x00023fe0


	//   ....[61]....
        /*05e4*/ 	.word	0x00024670


	//   ....[62]....
        /*05e8*/ 	.word	0x00024ab0


	//   ....[63]....
        /*05ec*/ 	.word	0x00024b60


	//   ....[64]....
        /*05f0*/ 	.word	0x00024c00


	//   ....[65]....
        /*05f4*/ 	.word	0x00024ca0


	//   ....[66]....
        /*05f8*/ 	.word	0x00024d40


	//   ....[67]....
        /*05fc*/ 	.word	0x00024de0


	//   ....[68]....
        /*0600*/ 	.word	0x00024e80


	//   ....[69]....
        /*0604*/ 	.word	0x00024f20


	//   ....[70]....
        /*0608*/ 	.word	0x00024fc0


	//   ....[71]....
        /*060c*/ 	.word	0x00025060


	//   ....[72]....
        /*0610*/ 	.word	0x00025100


	//   ....[73]....
        /*0614*/ 	.word	0x000251a0


	//   ....[74]....
        /*0618*/ 	.word	0x00025240


	//   ....[75]....
        /*061c*/ 	.word	0x000252e0


	//   ....[76]....
        /*0620*/ 	.word	0x00025380


	//   ....[77]....
        /*0624*/ 	.word	0x00025420


	//   ....[78]....
        /*0628*/ 	.word	0x000254c0


	//   ....[79]....
        /*062c*/ 	.word	0x000255b0


	//   ....[80]....
        /*0630*/ 	.word	0x00025650


	//   ....[81]....
        /*0634*/ 	.word	0x000256f0


	//   ....[82]....
        /*0638*/ 	.word	0x00025790


	//   ....[83]....
        /*063c*/ 	.word	0x00025830


	//   ....[84]....
        /*0640*/ 	.word	0x000258d0


	//   ....[85]....
        /*0644*/ 	.word	0x00025970


	//   ....[86]....
        /*0648*/ 	.word	0x00025a10


	//   ....[87]....
        /*064c*/ 	.word	0x00025ab0


	//   ....[88]....
        /*0650*/ 	.word	0x00025b50


	//   ....[89]....
        /*0654*/ 	.word	0x00025bf0


	//   ....[90]....
        /*0658*/ 	.word	0x00025c90


	//   ....[91]....
        /*065c*/ 	.word	0x00025d30


	//   ....[92]....
        /*0660*/ 	.word	0x00025dd0


	//   ....[93]....
        /*0664*/ 	.word	0x00025e70


	//   ....[94]....
        /*0668*/ 	.word	0x00025f10


	//   ....[95]....
        /*066c*/ 	.word	0x000262b0


	//   ....[96]....
        /*0670*/ 	.word	0x00026590


	//   ....[97]....
        /*0674*/ 	.word	0x000269b0


	//   ....[98]....
        /*0678*/ 	.word	0x00026a40


	//   ....[99]....
        /*067c*/ 	.word	0x00026ae0


	//   ....[100]....
        /*0680*/ 	.word	0x00026b90


	//   ....[101]....
        /*0684*/ 	.word	0x00026c10


	//   ....[102]....
        /*0688*/ 	.word	0x00026c90


	//   ....[103]....
        /*068c*/ 	.word	0x00026d10


	//   ....[104]....
        /*0690*/ 	.word	0x00026d90


	//   ....[105]....
        /*0694*/ 	.word	0x00026e20


	//   ....[106]....
        /*0698*/ 	.word	0x00026ed0


	//   ....[107]....
        /*069c*/ 	.word	0x00026f50


	//   ....[108]....
        /*06a0*/ 	.word	0x00026fd0


	//   ....[109]....
        /*06a4*/ 	.word	0x00027050


	//   ....[110]....
        /*06a8*/ 	.word	0x000270d0


	//   ....[111]....
        /*06ac*/ 	.word	0x00027140


	//   ....[112]....
        /*06b0*/ 	.word	0x000271e0


	//   ....[113]....
        /*06b4*/ 	.word	0x00027270


	//   ....[114]....
        /*06b8*/ 	.word	0x000273a0


	//----- nvinfo : EIATTR_REG_RECONFIG
	.align		4
.L_1115:
        /*06bc*/ 	.byte	0x01, 0x54
	.zero		2


	//----- nvinfo : EIATTR_SYSCALL_OFFSETS
	.align		4
        /*06c0*/ 	.byte	0x04, 0x46
        /*06c2*/ 	.short	(.L_1117 - .L_1116)


	//   ....[0]....
.L_1116:
        /*06c4*/ 	.word	0x00001bb0


	//   ....[1]....
        /*06c8*/ 	.word	0x00001d00


	//   ....[2]....
        /*06cc*/ 	.word	0x00008f20


	//   ....[3]....
        /*06d0*/ 	.word	0x00009390


	//   ....[4]....
        /*06d4*/ 	.word	0x00020dc0


	//   ....[5]....
        /*06d8*/ 	.word	0x00020f00


	//   ....[6]....
        /*06dc*/ 	.word	0x00021000


	//----- nvinfo : EIATTR_MBARRIER_INSTR_OFFSETS
	.align		4
.L_1117:
        /*06e0*/ 	.byte	0x04, 0x39
        /*06e2*/ 	.short	(.L_1119 - .L_1118)


	//   ....[0]....
.L_1118:
        /*06e4*/ 	.word	0x00000300
        /*06e8*/ 	.word	0x000000ff
        /*06ec*/ 	.word	0x00028800
        /*06f0*/ 	.short	0x0100
        /*06f2*/ 	.byte	0x08
	.zero		1


	//   ....[1]....
        /*06f4*/ 	.word	0x00000310
        /*06f8*/ 	.word	0x000000ff
        /*06fc*/ 	.word	0x00028820
        /*0700*/ 	.short	0x0100
        /*0702*/ 	.byte	0x08
	.zero		1


	//   ....[2]....
        /*0704*/ 	.word	0x00000400
        /*0708*/ 	.word	0x000000ff
        /*070c*/ 	.word	0x00028830
        /*0710*/ 	.short	0x0100
        /*0712*/ 	.byte	0x08
	.zero		1


	//   ....[3]....
        /*0714*/ 	.word	0x00000410
        /*0718*/ 	.word	0x000000ff
        /*071c*/ 	.word	0x00028840
        /*0720*/ 	.short	0x0100
        /*0722*/ 	.byte	0x08
	.zero		1


	//   ....[4]....
        /*0724*/ 	.word	0x00000420
        /*0728*/ 	.word	0x000000ff
        /*072c*/ 	.word	0x00028838
        /*0730*/ 	.short	0x0100
        /*0732*/ 	.byte	0x08
	.zero		1


	//   ....[5]....
        /*0734*/ 	.word	0x00000430
        /*0738*/ 	.word	0x000000ff
        /*073c*/ 	.word	0x00028848
        /*0740*/ 	.short	0x0100
        /*0742*/ 	.byte	0x08
	.zero		1


	//   ....[6]....
        /*0744*/ 	.word	0x00000560
        /*0748*/ 	.word	0x000000ff
        /*074c*/ 	.word	0x00028850
        /*0750*/ 	.short	0x0100
        /*0752*/ 	.byte	0x08
	.zero		1


	//   ....[7]....
        /*0754*/ 	.word	0x00000570
        /*0758*/ 	.word	0x000000ff
        /*075c*/ 	.word	0x00028860
        /*0760*/ 	.short	0x0100
        /*0762*/ 	.byte	0x08
	.zero		1


	//   ....[8]....
        /*0764*/ 	.word	0x00000580
        /*0768*/ 	.word	0x000000ff
        /*076c*/ 	.word	0x00028858
        /*0770*/ 	.short	0x0100
        /*0772*/ 	.byte	0x08
	.zero		1


	//   ....[9]....
        /*0774*/ 	.word	0x00000590
        /*0778*/ 	.word	0x000000ff
        /*077c*/ 	.word	0x00028868
        /*0780*/ 	.short	0x0100
        /*0782*/ 	.byte	0x08
	.zero		1


	//   ....[10]....
        /*0784*/ 	.word	0x00000680
        /*0788*/ 	.word	0x000000ff
        /*078c*/ 	.word	0x00028870
        /*0790*/ 	.short	0x0100
        /*0792*/ 	.byte	0x06
	.zero		1


	//   ....[11]....
        /*0794*/ 	.word	0x00000690
        /*0798*/ 	.word	0x000000ff
        /*079c*/ 	.word	0x00028880
        /*07a0*/ 	.short	0x0100
        /*07a2*/ 	.byte	0x06
	.zero		1


	//   ....[12]....
        /*07a4*/ 	.word	0x000006a0
        /*07a8*/ 	.word	0x000000ff
        /*07ac*/ 	.word	0x00028878
        /*07b0*/ 	.short	0x0100
        /*07b2*/ 	.byte	0x06
	.zero		1


	//   ....[13]....
        /*07b4*/ 	.word	0x000006b0
        /*07b8*/ 	.word	0x000000ff
        /*07bc*/ 	.word	0x00028888
        /*07c0*/ 	.short	0x0100
        /*07c2*/ 	.byte	0x06
	.zero		1


	//   ....[14]....
        /*07c4*/ 	.word	0x000007e0
        /*07c8*/ 	.word	0x000000ff
        /*07cc*/ 	.word	0x00028890
        /*07d0*/ 	.short	0x0100
        /*07d2*/ 	.byte	0x08
	.zero		1


	//   ....[15]....
        /*07d4*/ 	.word	0x000007f0
        /*07d8*/ 	.word	0x000000ff
        /*07dc*/ 	.word	0x000288a0
        /*07e0*/ 	.short	0x0100
        /*07e2*/ 	.byte	0x08
	.zero		1


	//   ....[16]....
        /*07e4*/ 	.word	0x00000800
        /*07e8*/ 	.word	0x000000ff
        /*07ec*/ 	.word	0x00028898
        /*07f0*/ 	.short	0x0100
        /*07f2*/ 	.byte	0x08
	.zero		1


	//   ....[17]....
        /*07f4*/ 	.word	0x00000810
        /*07f8*/ 	.word	0x000000ff
        /*07fc*/ 	.word	0x000288a8
        /*0800*/ 	.short	0x0100
        /*0802*/ 	.byte	0x08
	.zero		1


	//   ....[18]....
        /*0804*/ 	.word	0x00000940
        /*0808*/ 	.word	0x000000ff
        /*080c*/ 	.word	0x000288b0
        /*0810*/ 	.short	0x0100
        /*0812*/ 	.byte	0x08
	.zero		1


	//   ....[19]....
        /*0814*/ 	.word	0x00000950
        /*0818*/ 	.word	0x000000ff
        /*081c*/ 	.word	0x000288c0
        /*0820*/ 	.short	0x0100
        /*0822*/ 	.byte	0x08
	.zero		1


	//   ....[20]....
        /*0824*/ 	.word	0x00000960
        /*0828*/ 	.word	0x000000ff
        /*082c*/ 	.word	0x000288b8
        /*0830*/ 	.short	0x0100
        /*0832*/ 	.byte	0x08
	.zero		1


	//   ....[21]....
        /*0834*/ 	.word	0x00000970
        /*0838*/ 	.word	0x000000ff
        /*083c*/ 	.word	0x000288c8
        /*0840*/ 	.short	0x0100
        /*0842*/ 	.byte	0x08
	.zero		1


	//   ....[22]....
        /*0844*/ 	.word	0x00003350
        /*0848*/ 	.word	0x00000067
        /*084c*/ 	.word	0x00028890
        /*0850*/ 	.short	0x010a
        /*0852*/ 	.byte	0x3f
	.zero		1


	//   ....[23]....
        /*0854*/ 	.word	0x00005900
        /*0858*/ 	.word	0x00000067
        /*085c*/ 	.word	0x00028890
        /*0860*/ 	.short	0x010a
        /*0862*/ 	.byte	0x3f
	.zero		1


	//   ....[24]....
        /*0864*/ 	.word	0x00007a00
        /*0868*/ 	.word	0x00000067
        /*086c*/ 	.word	0x00028890
        /*0870*/ 	.short	0x010a
        /*0872*/ 	.byte	0x3f
	.zero		1


	//   ....[25]....
        /*0874*/ 	.word	0x00008060
        /*0878*/ 	.word	0x0000002c
        /*087c*/ 	.word	0x00000000
        /*0880*/ 	.short	0x0101
        /*0882*/ 	.byte	0x3f
	.zero		1


	//   ....[26]....
        /*0884*/ 	.word	0x000080a0
        /*0888*/ 	.word	0x00000067
        /*088c*/ 	.word	0x000288b0
        /*0890*/ 	.short	0x010a
        /*0892*/ 	.byte	0x3f
	.zero		1


	//   ....[27]....
        /*0894*/ 	.word	0x000086f0
        /*0898*/ 	.word	0x00000067
        /*089c*/ 	.word	0x00000000
        /*08a0*/ 	.short	0x0101
        /*08a2*/ 	.byte	0x3f
	.zero		1


	//   ....[28]....
        /*08a4*/ 	.word	0x00008fa0
        /*08a8*/ 	.word	0x00000002
        /*08ac*/ 	.word	0x00028800
        /*08b0*/ 	.short	0x010a
        /*08b2*/ 	.byte	0x3f
	.zero		1


	//   ....[29]....
        /*08b4*/ 	.word	0x00008ff0
        /*08b8*/ 	.word	0x00000002
        /*08bc*/ 	.word	0x00028800
        /*08c0*/ 	.short	0x010a
        /*08c2*/ 	.byte	0x3f
	.zero		1


	//   ....[30]....
        /*08c4*/ 	.word	0x0000a240
        /*08c8*/ 	.word	0x00000002
        /*08cc*/ 	.word	0x00028800
        /*08d0*/ 	.short	0x010a
        /*08d2*/ 	.byte	0x3f
	.zero		1


	//   ....[31]....
        /*08d4*/ 	.word	0x0000c630
        /*08d8*/ 	.word	0x00000002
        /*08dc*/ 	.word	0x00028800
        /*08e0*/ 	.short	0x010a
        /*08e2*/ 	.byte	0x3f
	.zero		1


	//   ....[32]....
        /*08e4*/ 	.word	0x0000e180
        /*08e8*/ 	.word	0x00000008
        /*08ec*/ 	.word	0x00028830
        /*08f0*/ 	.short	0x010a
        /*08f2*/ 	.byte	0x3f
	.zero		1


	//   ....[33]....
        /*08f4*/ 	.word	0x0000e1f0
        /*08f8*/ 	.word	0x00000008
        /*08fc*/ 	.word	0x00028830
        /*0900*/ 	.short	0x010a
        /*0902*/ 	.byte	0x3f
	.zero		1


	//   ....[34]....
        /*0904*/ 	.word	0x0000eba0
        /*0908*/ 	.word	0x00000008
        /*090c*/ 	.word	0x00000000
        /*0910*/ 	.short	0x0101
        /*0912*/ 	.byte	0x3f
	.zero		1


	//   ....[35]....
        /*0914*/ 	.word	0x00011cb0
        /*0918*/ 	.word	0x00000007
        /*091c*/ 	.word	0x00028830
        /*0920*/ 	.short	0x010a
        /*0922*/ 	.byte	0x3f
	.zero		1


	//   ....[36]....
        /*0924*/ 	.word	0x00011d00
        /*0928*/ 	.word	0x00000007
        /*092c*/ 	.word	0x00028830
        /*0930*/ 	.short	0x010a
        /*0932*/ 	.byte	0x3f
	.zero		1


	//   ....[37]....
        /*0934*/ 	.word	0x00012150
        /*0938*/ 	.word	0x00000007
        /*093c*/ 	.word	0x00028850
        /*0940*/ 	.short	0x010a
        /*0942*/ 	.byte	0x3f
	.zero		1


	//   ....[38]....
        /*0944*/ 	.word	0x00012190
        /*0948*/ 	.word	0x00000007
        /*094c*/ 	.word	0x00028850
        /*0950*/ 	.short	0x010a
        /*0952*/ 	.byte	0x3f
	.zero		1


	//   ....[39]....
        /*0954*/ 	.word	0x00012e00
        /*0958*/ 	.word	0x00000007
        /*095c*/ 	.word	0x00000000
        /*0960*/ 	.short	0x0101
        /*0962*/ 	.byte	0x3f
	.zero		1


	//   ....[40]....
        /*0964*/ 	.word	0x000149d0
        /*0968*/ 	.word	0x0000001b
        /*096c*/ 	.word	0x00000000
        /*0970*/ 	.short	0x0101
        /*0972*/ 	.byte	0x3f
	.zero		1


	//   ....[41]....
        /*0974*/ 	.word	0x00015900
        /*0978*/ 	.word	0x00000006
        /*097c*/ 	.word	0x00028830
        /*0980*/ 	.short	0x010a
        /*0982*/ 	.byte	0x3f
	.zero		1


	//   ....[42]....
        /*0984*/ 	.word	0x00015950
        /*0988*/ 	.word	0x00000006
        /*098c*/ 	.word	0x00028830
        /*0990*/ 	.short	0x010a
        /*0992*/ 	.byte	0x3f
	.zero		1


	//   ....[43]....
        /*0994*/ 	.word	0x00015da0
        /*0998*/ 	.word	0x00000007
        /*099c*/ 	.word	0x00028850
        /*09a0*/ 	.short	0x010a
        /*09a2*/ 	.byte	0x3f
	.zero		1


	//   ....[44]....
        /*09a4*/ 	.word	0x00015de0
        /*09a8*/ 	.word	0x00000007
        /*09ac*/ 	.word	0x00028850
        /*09b0*/ 	.short	0x010a
        /*09b2*/ 	.byte	0x3f
	.zero		1


	//   ....[45]....
        /*09b4*/ 	.word	0x000177b0
        /*09b8*/ 	.word	0x0000001b
        /*09bc*/ 	.word	0x00000000
        /*09c0*/ 	.short	0x0101
        /*09c2*/ 	.byte	0x3f
	.zero		1


	//   ....[46]....
        /*09c4*/ 	.word	0x00017860
        /*09c8*/ 	.word	0x0000001f
        /*09cc*/ 	.word	0x00000000
        /*09d0*/ 	.short	0x0101
        /*09d2*/ 	.byte	0x3f
	.zero		1


	//   ....[47]....
        /*09d4*/ 	.word	0x00018360
        /*09d8*/ 	.word	0x00000006
        /*09dc*/ 	.word	0x00028830
        /*09e0*/ 	.short	0x010a
        /*09e2*/ 	.byte	0x3f
	.zero		1


	//   ....[48]....
        /*09e4*/ 	.word	0x000183b0
        /*09e8*/ 	.word	0x00000006
        /*09ec*/ 	.word	0x00028830
        /*09f0*/ 	.short	0x010a
        /*09f2*/ 	.byte	0x3f
	.zero		1


	//   ....[49]....
        /*09f4*/ 	.word	0x00018800
        /*09f8*/ 	.word	0x00000007
        /*09fc*/ 	.word	0x00028850
        /*0a00*/ 	.short	0x010a
        /*0a02*/ 	.byte	0x3f
	.zero		1


	//   ....[50]....
        /*0a04*/ 	.word	0x00018840
        /*0a08*/ 	.word	0x00000007
        /*0a0c*/ 	.word	0x00028850
        /*0a10*/ 	.short	0x010a
        /*0a12*/ 	.byte	0x3f
	.zero		1


	//   ....[51]....
        /*0a14*/ 	.word	0x00019530
        /*0a18*/ 	.word	0x0000004d
        /*0a1c*/ 	.word	0x00000000
        /*0a20*/ 	.short	0x0101
        /*0a22*/ 	.byte	0x3f
	.zero		1


	//   ....[52]....
        /*0a24*/ 	.word	0x0001b100
        /*0a28*/ 	.word	0x0000000c
        /*0a2c*/ 	.word	0x00000000
        /*0a30*/ 	.short	0x0101
        /*0a32*/ 	.byte	0x3f
	.zero		1


	//   ....[53]....
        /*0a34*/ 	.word	0x0001bd00
        /*0a38*/ 	.word	0x00000008
        /*0a3c*/ 	.word	0x00028850
        /*0a40*/ 	.short	0x010a
        /*0a42*/ 	.byte	0x3f
	.zero		1


	//   ....[54]....
        /*0a44*/ 	.word	0x0001bd80
        /*0a48*/ 	.word	0x00000008
        /*0a4c*/ 	.word	0x00028850
        /*0a50*/ 	.short	0x010a
        /*0a52*/ 	.byte	0x3f
	.zero		1


	//   ....[55]....
        /*0a54*/ 	.word	0x0001c360
        /*0a58*/ 	.word	0x00000009
        /*0a5c*/ 	.word	0x00000000
        /*0a60*/ 	.short	0x0101
        /*0a62*/ 	.byte	0x3f
	.zero		1


	//   ....[56]....
        /*0a64*/ 	.word	0x0001d580
        /*0a68*/ 	.word	0x00000000
        /*0a6c*/ 	.word	0x00000000
        /*0a70*/ 	.short	0x0101
        /*0a72*/ 	.byte	0x3f
	.zero		1


	//   ....[57]....
        /*0a74*/ 	.word	0x0001fcd0
        /*0a78*/ 	.word	0x0000000b
        /*0a7c*/ 	.word	0x00028820
        /*0a80*/ 	.short	0x010a
        /*0a82*/ 	.byte	0x3f
	.zero		1


	//   ....[58]....
        /*0a84*/ 	.word	0x0001fd60
        /*0a88*/ 	.word	0x00000007
        /*0a8c*/ 	.word	0x000288a0
        /*0a90*/ 	.short	0x010a
        /*0a92*/ 	.byte	0x3f
	.zero		1


	//   ....[59]....
        /*0a94*/ 	.word	0x0001ff90
        /*0a98*/ 	.word	0x00000007
        /*0a9c*/ 	.word	0x000288c0
        /*0aa0*/ 	.short	0x010a
        /*0aa2*/ 	.byte	0x3f
	.zero		1


	//   ....[60]....
        /*0aa4*/ 	.word	0x000202e0
        /*0aa8*/ 	.word	0x00000007
        /*0aac*/ 	.word	0x000288a0
        /*0ab0*/ 	.short	0x010a
        /*0ab2*/ 	.byte	0x3f
	.zero		1


	//   ....[61]....
        /*0ab4*/ 	.word	0x00020500
        /*0ab8*/ 	.word	0x00000007
        /*0abc*/ 	.word	0x000288c0
        /*0ac0*/ 	.short	0x010a
        /*0ac2*/ 	.byte	0x3f
	.zero		1


	//   ....[62]....
        /*0ac4*/ 	.word	0x000215f0
        /*0ac8*/ 	.word	0x00000007
        /*0acc*/ 	.word	0x00028840
        /*0ad0*/ 	.short	0x010a
        /*0ad2*/ 	.byte	0x3f
	.zero		1


	//   ....[63]....
        /*0ad4*/ 	.word	0x00021ac0
        /*0ad8*/ 	.word	0x0000000a
        /*0adc*/ 	.word	0x00028820
        /*0ae0*/ 	.short	0x010a
        /*0ae2*/ 	.byte	0x3f
	.zero		1


	//   ....[64]....
        /*0ae4*/ 	.word	0x00021e00
        /*0ae8*/ 	.word	0x00000003
        /*0aec*/ 	.word	0x00028840
        /*0af0*/ 	.short	0x010a
        /*0af2*/ 	.byte	0x3f
	.zero		1


	//   ....[65]....
        /*0af4*/ 	.word	0x000220b0
        /*0af8*/ 	.word	0x00000003
        /*0afc*/ 	.word	0x00028860
        /*0b00*/ 	.short	0x010a
        /*0b02*/ 	.byte	0x3f
	.zero		1


	//   ....[66]....
        /*0b04*/ 	.word	0x00022690
        /*0b08*/ 	.word	0x00000002
        /*0b0c*/ 	.word	0x00028840
        /*0b10*/ 	.short	0x010a
        /*0b12*/ 	.byte	0x3f
	.zero		1


	//   ....[67]....
        /*0b14*/ 	.word	0x00022940
        /*0b18*/ 	.word	0x00000002
        /*0b1c*/ 	.word	0x00028860
        /*0b20*/ 	.short	0x010a
        /*0b22*/ 	.byte	0x3f
	.zero		1


	//   ....[68]....
        /*0b24*/ 	.word	0x00022e70
        /*0b28*/ 	.word	0x00000002
        /*0b2c*/ 	.word	0x00028840
        /*0b30*/ 	.short	0x010a
        /*0b32*/ 	.byte	0x3f
	.zero		1


	//   ....[69]....
        /*0b34*/ 	.word	0x00023110
        /*0b38*/ 	.word	0x00000002
        /*0b3c*/ 	.word	0x00028860
        /*0b40*/ 	.short	0x010a
        /*0b42*/ 	.byte	0x3f
	.zero		1


	//   ....[70]....
        /*0b44*/ 	.word	0x000235e0
        /*0b48*/ 	.word	0x00000003
        /*0b4c*/ 	.word	0x00028860
        /*0b50*/ 	.short	0x010a
        /*0b52*/ 	.byte	0x3f
	.zero		1


	//   ....[71]....
        /*0b54*/ 	.word	0x000245f0
        /*0b58*/ 	.word	0x00000000
        /*0b5c*/ 	.word	0x00028820
        /*0b60*/ 	.short	0x010a
        /*0b62*/ 	.byte	0x3f
	.zero		1


	//   ....[72]....
        /*0b64*/ 	.word	0x000247a0
        /*0b68*/ 	.word	0x00000006
        /*0b6c*/ 	.word	0x00000000
        /*0b70*/ 	.short	0x010a
        /*0b72*/ 	.byte	0x3f
	.zero		1


	//   ....[73]....
        /*0b74*/ 	.word	0x00024810
        /*0b78*/ 	.word	0x00000007
        /*0b7c*/ 	.word	0x00000000
        /*0b80*/ 	.short	0x010a
        /*0b82*/ 	.byte	0x3f
	.zero		1


	//   ....[74]....
        /*0b84*/ 	.word	0x00024880
        /*0b88*/ 	.word	0x00000004
        /*0b8c*/ 	.word	0x00000000
        /*0b90*/ 	.short	0x010a
        /*0b92*/ 	.byte	0x3f
	.zero		1


	//   ....[75]....
        /*0b94*/ 	.word	0x000248b0
        /*0b98*/ 	.word	0x00000003
        /*0b9c*/ 	.word	0x00000000
        /*0ba0*/ 	.short	0x010a
        /*0ba2*/ 	.byte	0x3f
	.zero		1


	//   ....[76]....
        /*0ba4*/ 	.word	0x00024910
        /*0ba8*/ 	.word	0x00000067
        /*0bac*/ 	.word	0x00028890
        /*0bb0*/ 	.short	0x010a
        /*0bb2*/ 	.byte	0x3f
	.zero		1


	//   ....[77]....
        /*0bb4*/ 	.word	0x00024960
        /*0bb8*/ 	.word	0x00000067
        /*0bbc*/ 	.word	0x00028890
        /*0bc0*/ 	.short	0x010a
        /*0bc2*/ 	.byte	0x3f
	.zero		1


	//   ....[78]....
        /*0bc4*/ 	.word	0x000249b0
        /*0bc8*/ 	.word	0x00000067
        /*0bcc*/ 	.word	0x00028890
        /*0bd0*/ 	.short	0x010a
        /*0bd2*/ 	.byte	0x3f
	.zero		1


	//   ....[79]....
        /*0bd4*/ 	.word	0x00024a00
        /*0bd8*/ 	.word	0x00000067
        /*0bdc*/ 	.word	0x000288b0
        /*0be0*/ 	.short	0x010a
        /*0be2*/ 	.byte	0x3f
	.zero		1


	//   ....[80]....
        /*0be4*/ 	.word	0x00025500
        /*0be8*/ 	.word	0x00000002
        /*0bec*/ 	.word	0x00028800
        /*0bf0*/ 	.short	0x010a
        /*0bf2*/ 	.byte	0x3f
	.zero		1


	//   ....[81]....
        /*0bf4*/ 	.word	0x00025f50
        /*0bf8*/ 	.word	0x00000002
        /*0bfc*/ 	.word	0x00028800
        /*0c00*/ 	.short	0x010a
        /*0c02*/ 	.byte	0x3f
	.zero		1


	//   ....[82]....
        /*0c04*/ 	.word	0x00025fa0
        /*0c08*/ 	.word	0x00000008
        /*0c0c*/ 	.word	0x00028830
        /*0c10*/ 	.short	0x010a
        /*0c12*/ 	.byte	0x3f
	.zero		1


	//   ....[83]....
        /*0c14*/ 	.word	0x00025ff0
        /*0c18*/ 	.word	0x00000007
        /*0c1c*/ 	.word	0x00028830
        /*0c20*/ 	.short	0x010a
        /*0c22*/ 	.byte	0x3f
	.zero		1


	//   ....[84]....
        /*0c24*/ 	.word	0x00026040
        /*0c28*/ 	.word	0x00000007
        /*0c2c*/ 	.word	0x00028850
        /*0c30*/ 	.short	0x010a
        /*0c32*/ 	.byte	0x3f
	.zero		1


	//   ....[85]....
        /*0c34*/ 	.word	0x00026090
        /*0c38*/ 	.word	0x00000006
        /*0c3c*/ 	.word	0x00028830
        /*0c40*/ 	.short	0x010a
        /*0c42*/ 	.byte	0x3f
	.zero		1


	//   ....[86]....
        /*0c44*/ 	.word	0x000260e0
        /*0c48*/ 	.word	0x00000007
        /*0c4c*/ 	.word	0x00028850
        /*0c50*/ 	.short	0x010a
        /*0c52*/ 	.byte	0x3f
	.zero		1


	//   ....[87]....
        /*0c54*/ 	.word	0x00026130
        /*0c58*/ 	.word	0x00000006
        /*0c5c*/ 	.word	0x00028830
        /*0c60*/ 	.short	0x010a
        /*0c62*/ 	.byte	0x3f
	.zero		1


	//   ....[88]....
        /*0c64*/ 	.word	0x00026180
        /*0c68*/ 	.word	0x00000007
        /*0c6c*/ 	.word	0x00028850
        /*0c70*/ 	.short	0x010a
        /*0c72*/ 	.byte	0x3f
	.zero		1


	//   ....[89]....
        /*0c74*/ 	.word	0x000261d0
        /*0c78*/ 	.word	0x00000008
        /*0c7c*/ 	.word	0x00028850
        /*0c80*/ 	.short	0x010a
        /*0c82*/ 	.byte	0x3f
	.zero		1


	//   ....[90]....
        /*0c84*/ 	.word	0x00026370
        /*0c88*/ 	.word	0x0000000b
        /*0c8c*/ 	.word	0x00028820
        /*0c90*/ 	.short	0x010a
        /*0c92*/ 	.byte	0x3f
	.zero		1


	//   ....[91]....
        /*0c94*/ 	.word	0x000263c0
        /*0c98*/ 	.word	0x00000007
        /*0c9c*/ 	.word	0x000288a0
        /*0ca0*/ 	.short	0x010a
        /*0ca2*/ 	.byte	0x3f
	.zero		1


	//   ....[92]....
        /*0ca4*/ 	.word	0x00026410
        /*0ca8*/ 	.word	0x00000007
        /*0cac*/ 	.word	0x000288c0
        /*0cb0*/ 	.short	0x010a
        /*0cb2*/ 	.byte	0x3f
	.zero		1


	//   ....[93]....
        /*0cb4*/ 	.word	0x00026460
        /*0cb8*/ 	.word	0x00000007
        /*0cbc*/ 	.word	0x000288a0
        /*0cc0*/ 	.short	0x010a
        /*0cc2*/ 	.byte	0x3f
	.zero		1


	//   ....[94]....
        /*0cc4*/ 	.word	0x000264b0
        /*0cc8*/ 	.word	0x00000007
        /*0ccc*/ 	.word	0x000288c0
        /*0cd0*/ 	.short	0x010a
        /*0cd2*/ 	.byte	0x3f
	.zero		1


	//   ....[95]....
        /*0cd4*/ 	.word	0x00026650
        /*0cd8*/ 	.word	0x00000007
        /*0cdc*/ 	.word	0x00028840
        /*0ce0*/ 	.short	0x010a
        /*0ce2*/ 	.byte	0x3f
	.zero		1


	//   ....[96]....
        /*0ce4*/ 	.word	0x000266d0
        /*0ce8*/ 	.word	0x00000003
        /*0cec*/ 	.word	0x00028820
        /*0cf0*/ 	.short	0x010a
        /*0cf2*/ 	.byte	0x3f
	.zero		1


	//   ....[97]....
        /*0cf4*/ 	.word	0x00026720
        /*0cf8*/ 	.word	0x00000003
        /*0cfc*/ 	.word	0x00028840
        /*0d00*/ 	.short	0x010a
        /*0d02*/ 	.byte	0x3f
	.zero		1


	//   ....[98]....
        /*0d04*/ 	.word	0x00026770
        /*0d08*/ 	.word	0x00000003
        /*0d0c*/ 	.word	0x00028860
        /*0d10*/ 	.short	0x010a
        /*0d12*/ 	.byte	0x3f
	.zero		1


	//   ....[99]....
        /*0d14*/ 	.word	0x000267c0
        /*0d18*/ 	.word	0x00000002
        /*0d1c*/ 	.word	0x00028840
        /*0d20*/ 	.short	0x010a
        /*0d22*/ 	.byte	0x3f
	.zero		1


	//   ....[100]....
        /*0d24*/ 	.word	0x00026810
        /*0d28*/ 	.word	0x00000002
        /*0d2c*/ 	.word	0x00028860
        /*0d30*/ 	.short	0x010a
        /*0d32*/ 	.byte	0x3f
	.zero		1


	//   ....[101]....
        /*0d34*/ 	.word	0x00026860
        /*0d38*/ 	.word	0x00000002
        /*0d3c*/ 	.word	0x00028840
        /*0d40*/ 	.short	0x010a
        /*0d42*/ 	.byte	0x3f
	.zero		1


	//   ....[102]....
        /*0d44*/ 	.word	0x000268b0
        /*0d48*/ 	.word	0x00000002
        /*0d4c*/ 	.word	0x00028860
        /*0d50*/ 	.short	0x010a
        /*0d52*/ 	.byte	0x3f
	.zero		1


	//   ....[103]....
        /*0d54*/ 	.word	0x00026900
        /*0d58*/ 	.word	0x00000003
        /*0d5c*/ 	.word	0x00028860
        /*0d60*/ 	.short	0x010a
        /*0d62*/ 	.byte	0x3f
	.zero		1


	//   ....[104]....
        /*0d64*/ 	.word	0x000272c0
        /*0d68*/ 	.word	0x00000000
        /*0d6c*/ 	.word	0x00028820
        /*0d70*/ 	.short	0x010a
        /*0d72*/ 	.byte	0x3f
	.zero		1


	//   ....[105]....
        /*0d74*/ 	.word	0x00027460
        /*0d78*/ 	.word	0x00000006
        /*0d7c*/ 	.word	0x00000000
        /*0d80*/ 	.short	0x010a
        /*0d82*/ 	.byte	0x3f
	.zero		1


	//   ....[106]....
        /*0d84*/ 	.word	0x000274b0
        /*0d88*/ 	.word	0x00000007
        /*0d8c*/ 	.word	0x00000000
        /*0d90*/ 	.short	0x010a
        /*0d92*/ 	.byte	0x3f
	.zero		1


	//   ....[107]....
        /*0d94*/ 	.word	0x00027500
        /*0d98*/ 	.word	0x00000004
        /*0d9c*/ 	.word	0x00000000
        /*0da0*/ 	.short	0x010a
        /*0da2*/ 	.byte	0x3f
	.zero		1


	//----- nvinfo : EIATTR_NUM_MBARRIERS
	.align		4
.L_1119:
        /*0da4*/ 	.byte	0x03, 0x38
        /*0da6*/ 	.short	0x0016


	//----- nvinfo : EIATTR_EXIT_INSTR_OFFSETS
	.align		4
        /*0da8*/ 	.byte	0x04, 0x1c
        /*0daa*/ 	.short	(.L_1121 - .L_1120)


	//   ....[0]....
.L_1120:
        /*0dac*/ 	.word	0x00024900


	//----- nvinfo : EIATTR_MAX_THREADS
	.align		4
.L_1121:
        /*0db0*/ 	.byte	0x04, 0x05
        /*0db2*/ 	.short	(.L_1123 - .L_1122)
.L_1122:
        /*0db4*/ 	.word	0x00000180
        /*0db8*/ 	.word	0x00000001
        /*0dbc*/ 	.word	0x00000001


	//----- nvinfo : EIATTR_CRS_STACK_SIZE
	.align		4
.L_1123:
        /*0dc0*/ 	.byte	0x04, 0x1e
        /*0dc2*/ 	.short	(.L_1125 - .L_1124)
.L_1124:
        /*0dc4*/ 	.word	0x00000000


	//----- nvinfo : EIATTR_CBANK_PARAM_SIZE
	.align		4
.L_1125:
        /*0dc8*/ 	.byte	0x03, 0x19
        /*0dca*/ 	.short	0x0a70


	//----- nvinfo : EIATTR_PARAM_CBANK
	.align		4
        /*0dcc*/ 	.byte	0x04, 0x0a
        /*0dce*/ 	.short	(.L_1127 - .L_1126)
	.align		4
.L_1126:
        /*0dd0*/ 	.word	index@(.nv.constant0._ZN7cutlass13device_kernelIN5flash11enable_sm90INS1_16FlashAttnFwdSm90INS1_25CollectiveMainloopFwdSm90ILi2EN4cute5tupleIJNS5_1CILi1EEES8_S8_EEENS6_IJNS7_ILi128EEESA_SA_EEELi128ENS_6half_tEfNS_4arch4Sm90ELb0ELb1ELb1ELb1ELb0ELb1ELb0ELb1ELb1ELb0ELb0ELb0EEENS1_21CollectiveEpilogueFwdISB_S9_SC_SE_Li256ELb1ELb0ELb0ELb0EEENS1_36VarlenDynamicPersistentTileSchedulerILi128ELi128ELi256ELi32ELb0ELb0ELb1ELb1ELb0ELb1EEEEEEEEEvNT_6ParamsE)
        /*0dd4*/ 	.short	0x0210
        /*0dd6*/ 	.short	0x0a70


	//----- nvinfo : EIATTR_SW_WAR
	.align		4
.L_1127:
        /*0dd8*/ 	.byte	0x04, 0x36
        /*0dda*/ 	.short	(.L_1129 - .L_1128)
.L_1128:
        /*0ddc*/ 	.word	0x00000008
.L_1129:


//--------------------- .nv.info._ZN7cutlass13device_kernelIN5flash11enable_sm90INS1_16FlashAttnFwdSm90INS1_25CollectiveMainloopFwdSm90ILi2EN4cute5tupleIJNS5_1CILi1EEES8_S8_EEENS6_IJNS7_ILi128EEESA_SA_EEELi128ENS_6half_tEfNS_4arch4Sm90ELb1ELb0ELb1ELb0ELb0ELb0ELb0ELb1ELb1ELb0ELb0ELb0EEENS1_21CollectiveEpilogueFwdISB_S9_SC_SE_Li256ELb0ELb0ELb0ELb0EEENS1_30DynamicPersistentTileSchedulerILi256ELi32ELb0ELb0ELb1EEEEEEEEEvNT_6ParamsE --------------------------
	.section	.nv.info._ZN7cutlass13device_kernelIN5flash11enable_sm90INS1_16FlashAttnFwdSm90INS1_25CollectiveMainloopFwdSm90ILi2EN4cute5tupleIJNS5_1CILi1EEES8_S8_EEENS6_IJNS7_ILi128EEESA_SA_EEELi128ENS_6half_tEfNS_4arch4Sm90ELb1ELb0ELb1ELb0ELb0ELb0ELb0ELb1ELb1ELb0ELb0ELb0EEENS1_21CollectiveEpilogueFwdISB_S9_SC_SE_Li256ELb0ELb0ELb0ELb0EEENS1_30DynamicPersistentTileSchedulerILi256ELi32ELb0ELb0ELb1EEEEEEEEEvNT_6ParamsE,"",@"SHT_CUDA_INFO"
	.sectionflags	@""
	.align	4


	//----- nvinfo : EIATTR_CUDA_API_VERSION
	.align		4
        /*0000*/ 	.byte	0x04, 0x37
        /*0002*/ 	.short	(.L_1131 - .L_1130)
.L_1130:
        /*0004*/ 	.word	0x00000082


	//----- nvinfo : EIATTR_KPARAM_INFO
	.align		4
.L_1131:
        /*0008*/ 	.byte	0x04, 0x17
        /*000a*/ 	.short	(.L_1133 - .L_1132)
.L_1132:
        /*000c*/ 	.word	0x00000000
        /*0010*/ 	.short	0x0000
        /*0012*/ 	.short	0x0070
        /*0014*/ 	.byte	0x00, 0xf0, 0x01, 0x2e


	//----- nvinfo : EIATTR_SPARSE_MMA_MASK
	.align		4
.L_1133:
        /*0018*/ 	.byte	0x03, 0x50
        /*001a*/ 	.short	0x0000


	//----- nvinfo : EIATTR_MAXREG_COUNT
	.align		4
        /*001c*/ 	.byte	0x03, 0x1b
        /*001e*/ 	.short	0x00a8


	//----- nvinfo : EIATTR_NUM_BARRIERS
	.align		4
        /*0020*/ 	.byte	0x02, 0x4c
        /*0022*/ 	.byte	0x10
	.zero		1


	//----- nvinfo : EIATTR_EXTERNS
	.align		4
        /*0024*/ 	.byte	0x04, 0x0f
        /*0026*/ 	.short	(.L_1135 - .L_1134)


	//   ....[0]....
	.align		4
.L_1134:
        /*0028*/ 	.word	index@(__assertfail)


	//----- nvinfo : EIATTR_MERCURY_ISA_VERSION
	.align		4
.L_1135:
        /*002c*/ 	.byte	0x03, 0x5f
        /*002e*/ 	.short	0x0101


	//----- nvinfo : EIATTR_INT_WARP_WIDE_INSTR_OFFSETS
	.align		4
        /*0030*/ 	.byte	0x04, 0x31
        /*0032*/ 	.short	(.L_1137 - .L_1136)


	//   ....[0]....
.L_1136:
        /*0034*/ 	.word	0x00000180


	//   ....[1]....
        /*0038*/ 	.word	0x000001b0


	//   ....[2]....
        /*003c*/ 	.word	0x000001c0


	//   ....[3]....
        /*0040*/ 	.word	0x0000c100


	//   ....[4]....
        /*0044*/ 	.word	0x0000c190


	//   ....[5]....
        /*0048*/ 	.word	0x0000c6a0


	//   ....[6]....
        /*004c*/ 	.word	0x0000e0f0


	//   ....[7]....
        /*0050*/ 	.word	0x0000e180


	//----- nvinfo : EIATTR_COOP_GROUP_MASK_REGIDS
	.align		4
.L_1137:
        /*0054*/ 	.byte	0x04, 0x29
        /*0056*/ 	.short	(.L_1139 - .L_1138)


	//   ....[0]....
.L_1138:
        /*0058*/ 	.word	0xffffffff


	//   ....[1]....
        /*005c*/ 	.word	0xffffffff


	//   ....[2]....
        /*0060*/ 	.word	0xffffffff


	//   ....[3]....
        /*0064*/ 	.word	0xffffffff


	//   ....[4]....
        /*0068*/ 	.word	0xffffffff


	//   ....[5]....
        /*006c*/ 	.word	0xffffffff


	//   ....[6]....
        /*0070*/ 	.word	0xffffffff


	//   ....[7]....
        /*0074*/ 	.word	0xffffffff


	//   ....[8]....
        /*0078*/ 	.word	0xffffffff


	//   ....[9]....
        /*007c*/ 	.word	0xffffffff


	//   ....[10]....
        /*0080*/ 	.word	0xffffffff


	//   ....[11]....
        /*0084*/ 	.word	0xffffffff


	//   ....[12]....
        /*0088*/ 	.word	0xffffffff


	//   ....[13]....
        /*008c*/ 	.word	0xffffffff


	//   ....[14]....
        /*0090*/ 	.word	0xffffffff


	//   ....[15]....
        /*0094*/ 	.word	0xffffffff


	//   ....[16]....
        /*0098*/ 	.word	0xffffffff


	//   ....[17]....
        /*009c*/ 	.word	0xffffffff


	//   ....[18]....
        /*00a0*/ 	.word	0xffffffff


	//   ....[19]....
        /*00a4*/ 	.word	0xffffffff


	//   ....[20]....
        /*00a8*/ 	.word	0xffffffff


	//   ....[21]....
        /*00ac*/ 	.word	0xffffffff


	//   ....[22]....
        /*00b0*/ 	.word	0xffffffff


	//   ....[23]....
        /*00b4*/ 	.word	0xffffffff


	//   ....[24]....
        /*00b8*/ 	.word	0xffffffff


	//   ....[25]....
        /*00bc*/ 	.word	0xffffffff


	//   ....[26]....
        /*00c0*/ 	.word	0xffffffff


	//   ....[27]....
        /*00c4*/ 	.word	0xffffffff


	//   ....[28]....
        /*00c8*/ 	.word	0x0500000f


	//   ....[29]....
        /*00cc*/ 	.word	0x0500000f


	//----- nvinfo : EIATTR_COOP_GROUP_INSTR_OFFSETS
	.align		4
.L_1139:
        /*00d0*/ 	.byte	0x04, 0x28
        /*00d2*/ 	.short	(.L_1141 - .L_1140)


	//   ....[0]....
.L_1140:
        /*00d4*/ 	.word	0x00000060


	//   ....[1]....
        /*00d8*/ 	.word	0x00000190


	//   ....[2]....
        /*00dc*/ 	.word	0x000001e0


	//   ....[3]....
        /*00e0*/ 	.word	0x000003d0


	//   ....[4]....
        /*00e4*/ 	.word	0x00000530


	//   ....[5]....
        /*00e8*/ 	.word	0x00000650


	//   ....[6]....
        /*00ec*/ 	.word	0x000007b0


	//   ....[7]....
        /*00f0*/ 	.word	0x00001410


	//   ....[8]....
        /*00f4*/ 	.word	0x00002bf0


	//   ....[9]....
        /*00f8*/ 	.word	0x00002c70


	//   ....[10]....
        /*00fc*/ 	.word	0x000036d0


	//   ....[11]....
        /*0100*/ 	.word	0x00003740


	//   ....[12]....
        /*0104*/ 	.word	0x00005bc0


	//   ....[13]....
        /*0108*/ 	.word	0x00005ce0


	//   ....[14]....
        /*010c*/ 	.word	0x000065a0


	//   ....[15]....
        /*0110*/ 	.word	0x000066a0


	//   ....[16]....
        /*0114*/ 	.word	0x00008930


	//   ....[17]....
        /*0118*/ 	.word	0x00008960


	//   ....[18]....
        /*011c*/ 	.word	0x00008bf0


	//   ....[19]....
        /*0120*/ 	.word	0x00008ca0


	//   ....[20]....
        /*0124*/ 	.word	0x0000a010


	//   ....[21]....
        /*0128*/ 	.word	0x0000a050


	//   ....[22]....
        /*012c*/ 	.word	0x0000a140


	//   ....[23]....
        /*0130*/ 	.word	0x0000a160


	//   ....[24]....
        /*0134*/ 	.word	0x0000b0f0


	//   ....[25]....
        /*0138*/ 	.word	0x0000bb90


	//   ....[26]....
        /*013c*/ 	.word	0x0000e490


	//   ....[27]....
        /*0140*/ 	.word	0x0000e640


	//   ....[28]....
        /*0144*/ 	.word	0x0000ebb0


	//   ....[29]....
        /*0148*/ 	.word	0x0000ef90


	//----- nvinfo : EIATTR_REG_RECONFIG
	.align		4
.L_1141:
        /*014c*/ 	.byte	0x01, 0x54
	.zero		2


	//----- nvinfo : EIATTR_SYSCALL_OFFSETS
	.align		4
        /*0150*/ 	.byte	0x04, 0x46
        /*0152*/ 	.short	(.L_1143 - .L_1142)


	//   ....[0]....
.L_1142:
        /*0154*/ 	.word	0x000015c0


	//   ....[1]....
        /*0158*/ 	.word	0x0000c320


	//   ....[2]....
        /*015c*/ 	.word	0x0000c460


	//   ....[3]....
        /*0160*/ 	.word	0x0000c560


	//----- nvinfo : EIATTR_MBARRIER_INSTR_OFFSETS
	.align		4
.L_1143:
        /*0164*/ 	.byte	0x04, 0x39
        /*0166*/ 	.short	(.L_1145 - .L_1144)


	//   ....[0]....
.L_1144:
        /*0168*/ 	.word	0x00000280
        /*016c*/ 	.word	0x000000ff
        /*0170*/ 	.word	0x00028800
        /*0174*/ 	.short	0x0100
        /*0176*/ 	.byte	0x06
	.zero		1


	//   ....[1]....
        /*0178*/ 	.word	0x00000290
        /*017c*/ 	.word	0x000000ff
        /*0180*/ 	.word	0x00028820
        /*0184*/ 	.short	0x0100
        /*0186*/ 	.byte	0x06
	.zero		1


	//   ....[2]....
        /*0188*/ 	.word	0x00000380
        /*018c*/ 	.word	0x000000ff
        /*0190*/ 	.word	0x00028830
        /*0194*/ 	.short	0x0100
        /*0196*/ 	.byte	0x08
	.zero		1


	//   ....[3]....
        /*0198*/ 	.word	0x00000390
        /*019c*/ 	.word	0x000000ff
        /*01a0*/ 	.word	0x00028840
        /*01a4*/ 	.short	0x0100
        /*01a6*/ 	.byte	0x08
	.zero		1


	//   ....[4]....
        /*01a8*/ 	.word	0x000003a0
        /*01ac*/ 	.word	0x000000ff
        /*01b0*/ 	.word	0x00028838
        /*01b4*/ 	.short	0x0100
        /*01b6*/ 	.byte	0x08
	.zero		1


	//   ....[5]....
        /*01b8*/ 	.word	0x000003b0
        /*01bc*/ 	.word	0x000000ff
        /*01c0*/ 	.word	0x00028848
        /*01c4*/ 	.short	0x0100
        /*01c6*/ 	.byte	0x08
	.zero		1


	//   ....[6]....
        /*01c8*/ 	.word	0x000004e0
        /*01cc*/ 	.word	0x000000ff
        /*01d0*/ 	.word	0x00028850
        /*01d4*/ 	.short	0x0100
        /*01d6*/ 	.byte	0x08
	.zero		1


	//   ....[7]....
        /*01d8*/ 	.word	0x000004f0
        /*01dc*/ 	.word	0x000000ff
        /*01e0*/ 	.word	0x00028860
        /*01e4*/ 	.short	0x0100
        /*01e6*/ 	.byte	0x08
	.zero		1


	//   ....[8]....
        /*01e8*/ 	.word	0x00000500
        /*01ec*/ 	.word	0x000000ff
        /*01f0*/ 	.word	0x00028858
        /*01f4*/ 	.short	0x0100
        /*01f6*/ 	.byte	0x08
	.zero		1


	//   ....[9]....
        /*01f8*/ 	.word	0x00000510
        /*01fc*/ 	.word	0x000000ff
        /*0200*/ 	.word	0x00028868
        /*0204*/ 	.short	0x0100
        /*0206*/ 	.byte	0x08
	.zero		1


	//   ....[10]....
        /*0208*/ 	.word	0x00000600
        /*020c*/ 	.word	0x000000ff
        /*0210*/ 	.word	0x00028870
        /*0214*/ 	.short	0x0100
        /*0216*/ 	.byte	0x06
	.zero		1


	//   ....[11]....
        /*0218*/ 	.word	0x00000610
        /*021c*/ 	.word	0x000000ff
        /*0220*/ 	.word	0x00028880
        /*0224*/ 	.short	0x0100
        /*0226*/ 	.byte	0x06
	.zero		1


	//   ....[12]....
        /*0228*/ 	.word	0x00000620
        /*022c*/ 	.word	0x000000ff
        /*0230*/ 	.word	0x00028878
        /*0234*/ 	.short	0x0100
        /*0236*/ 	.byte	0x06
	.zero		1


	//   ....[13]....
        /*0238*/ 	.word	0x00000630
        /*023c*/ 	.word	0x000000ff
        /*0240*/ 	.word	0x00028888
        /*0244*/ 	.short	0x0100
        /*0246*/ 	.byte	0x06
	.zero		1


	//   ....[14]....
        /*0248*/ 	.word	0x00000760
        /*024c*/ 	.word	0x000000ff
        /*0250*/ 	.word	0x00028890
        /*0254*/ 	.short	0x0100
        /*0256*/ 	.byte	0x08
	.zero		1


	//   ....[15]....
        /*0258*/ 	.word	0x00000770
        /*025c*/ 	.word	0x000000ff
        /*0260*/ 	.word	0x000288a0
        /*0264*/ 	.short	0x0100
        /*0266*/ 	.byte	0x08
	.zero		1


	//   ....[16]....
        /*0268*/ 	.word	0x00000780
        /*026c*/ 	.word	0x000000ff
        /*0270*/ 	.word	0x00028898
        /*0274*/ 	.short	0x0100
        /*0276*/ 	.byte	0x08
	.zero		1


	//   ....[17]....
        /*0278*/ 	.word	0x00000790
        /*027c*/ 	.word	0x000000ff
        /*0280*/ 	.word	0x000288a8
        /*0284*/ 	.short	0x0100
        /*0286*/ 	.byte	0x08
	.zero		1


	//   ....[18]....
        /*0288*/ 	.word	0x000008c0
        /*028c*/ 	.word	0x000000ff
        /*0290*/ 	.word	0x000288b0
        /*0294*/ 	.short	0x0100
        /*0296*/ 	.byte	0x08
	.zero		1


	//   ....[19]....
        /*0298*/ 	.word	0x000008d0
        /*029c*/ 	.word	0x000000ff
        /*02a0*/ 	.word	0x000288c0
        /*02a4*/ 	.short	0x0100
        /*02a6*/ 	.byte	0x08
	.zero		1


	//   ....[20]....
        /*02a8*/ 	.word	0x000008e0
        /*02ac*/ 	.word	0x000000ff
        /*02b0*/ 	.word	0x000288b8
        /*02b4*/ 	.short	0x0100
        /*02b6*/ 	.byte	0x08
	.zero		1


	//   ....[21]....
        /*02b8*/ 	.word	0x000008f0
        /*02bc*/ 	.word	0x000000ff
        /*02c0*/ 	.word	0x000288c8
        /*02c4*/ 	.short	0x0100
        /*02c6*/ 	.byte	0x08
	.zero		1


	//   ....[22]....
        /*02c8*/ 	.word	0x00001640
        /*02cc*/ 	.word	0x000000ff
        /*02d0*/ 	.word	0x00028800
        /*02d4*/ 	.short	0x010a
        /*02d6*/ 	.byte	0x26
	.zero		1


	//   ....[23]....
        /*02d8*/ 	.word	0x000016c0
        /*02dc*/ 	.word	0x00000000
        /*02e0*/ 	.word	0x00028830
        /*02e4*/ 	.short	0x010a
        /*02e6*/ 	.byte	0x3f
	.zero		1


	//   ....[24]....
        /*02e8*/ 	.word	0x00001730
        /*02ec*/ 	.word	0x00000000
        /*02f0*/ 	.word	0x00028830
        /*02f4*/ 	.short	0x010a
        /*02f6*/ 	.byte	0x3f
	.zero		1


	//   ....[25]....
        /*02f8*/ 	.word	0x00002710
        /*02fc*/ 	.word	0x00000000
        /*0300*/ 	.word	0x00000000
        /*0304*/ 	.short	0x0101
        /*0306*/ 	.byte	0x3f
	.zero		1


	//   ....[26]....
        /*0308*/ 	.word	0x000046f0
        /*030c*/ 	.word	0x000000ff
        /*0310*/ 	.word	0x00028830
        /*0314*/ 	.short	0x010a
        /*0316*/ 	.byte	0x0a
	.zero		1


	//   ....[27]....
        /*0318*/ 	.word	0x00004730
        /*031c*/ 	.word	0x000000ff
        /*0320*/ 	.word	0x00028830
        /*0324*/ 	.short	0x010a
        /*0326*/ 	.byte	0x0a
	.zero		1


	//   ....[28]....
        /*0328*/ 	.word	0x00004a60
        /*032c*/ 	.word	0x000000ff
        /*0330*/ 	.word	0x00028850
        /*0334*/ 	.short	0x010a
        /*0336*/ 	.byte	0x0a
	.zero		1


	//   ....[29]....
        /*0338*/ 	.word	0x00004aa0
        /*033c*/ 	.word	0x000000ff
        /*0340*/ 	.word	0x00028850
        /*0344*/ 	.short	0x010a
        /*0346*/ 	.byte	0x0a
	.zero		1


	//   ....[30]....
        /*0348*/ 	.word	0x00006ce0
        /*034c*/ 	.word	0x0000002e
        /*0350*/ 	.word	0x00000000
        /*0354*/ 	.short	0x0101
        /*0356*/ 	.byte	0x3f
	.zero		1


	//   ....[31]....
        /*0358*/ 	.word	0x00006d60
        /*035c*/ 	.word	0x00000032
        /*0360*/ 	.word	0x00000000
        /*0364*/ 	.short	0x0101
        /*0366*/ 	.byte	0x3f
	.zero		1


	//   ....[32]....
        /*0368*/ 	.word	0x00007830
        /*036c*/ 	.word	0x000000ff
        /*0370*/ 	.word	0x00028830
        /*0374*/ 	.short	0x010a
        /*0376*/ 	.byte	0x0a
	.zero		1


	//   ....[33]....
        /*0378*/ 	.word	0x00007870
        /*037c*/ 	.word	0x000000ff
        /*0380*/ 	.word	0x00028830
        /*0384*/ 	.short	0x010a
        /*0386*/ 	.byte	0x0a
	.zero		1


	//   ....[34]....
        /*0388*/ 	.word	0x00007ba0
        /*038c*/ 	.word	0x000000ff
        /*0390*/ 	.word	0x00028850
        /*0394*/ 	.short	0x010a
        /*0396*/ 	.byte	0x0a
	.zero		1


	//   ....[35]....
        /*0398*/ 	.word	0x00007be0
        /*039c*/ 	.word	0x000000ff
        /*03a0*/ 	.word	0x00028850
        /*03a4*/ 	.short	0x010a
        /*03a6*/ 	.byte	0x0a
	.zero		1


	//   ....[36]....
        /*03a8*/ 	.word	0x00009560
        /*03ac*/ 	.word	0x0000001d
        /*03b0*/ 	.word	0x00000000
        /*03b4*/ 	.short	0x0101
        /*03b6*/ 	.byte	0x3f
	.zero		1


	//   ....[37]....
        /*03b8*/ 	.word	0x00009710
        /*03bc*/ 	.word	0x0000001d
        /*03c0*/ 	.word	0x00000000
        /*03c4*/ 	.short	0x0101
        /*03c6*/ 	.byte	0x3f
	.zero		1


	//   ....[38]....
        /*03c8*/ 	.word	0x00009f80
        /*03cc*/ 	.word	0x000000ff
        /*03d0*/ 	.word	0x00028850
        /*03d4*/ 	.short	0x010a
        /*03d6*/ 	.byte	0x05
	.zero		1


	//   ....[39]....
        /*03d8*/ 	.word	0x00009fc0
        /*03dc*/ 	.word	0x000000ff
        /*03e0*/ 	.word	0x00028850
        /*03e4*/ 	.short	0x010a
        /*03e6*/ 	.byte	0x05
	.zero		1


	//   ....[40]....
        /*03e8*/ 	.word	0x0000a4e0
        /*03ec*/ 	.word	0x00000004
        /*03f0*/ 	.word	0x00000000
        /*03f4*/ 	.short	0x0101
        /*03f6*/ 	.byte	0x3f
	.zero		1


	//   ....[41]....
        /*03f8*/ 	.word	0x0000b280
        /*03fc*/ 	.word	0x000000ff
        /*0400*/ 	.word	0x00000000
        /*0404*/ 	.short	0x0101
        /*0406*/ 	.byte	0x05
	.zero		1


	//   ....[42]....
        /*0408*/ 	.word	0x0000c970
        /*040c*/ 	.word	0x00000008
        /*0410*/ 	.word	0x00028840
        /*0414*/ 	.short	0x010a
        /*0416*/ 	.byte	0x3f
	.zero		1


	//   ....[43]....
        /*0418*/ 	.word	0x0000cd10
        /*041c*/ 	.word	0x000000ff
        /*0420*/ 	.word	0x00028820
        /*0424*/ 	.short	0x010a
        /*0426*/ 	.byte	0x26
	.zero		1


	//   ....[44]....
        /*0428*/ 	.word	0x0000d000
        /*042c*/ 	.word	0x00000003
        /*0430*/ 	.word	0x00028840
        /*0434*/ 	.short	0x010a
        /*0436*/ 	.byte	0x3f
	.zero		1


	//   ....[45]....
        /*0438*/ 	.word	0x0000d200
        /*043c*/ 	.word	0x00000002
        /*0440*/ 	.word	0x00000060
        /*0444*/ 	.short	0x010a
        /*0446*/ 	.byte	0x3f
	.zero		1


	//   ....[46]....
        /*0448*/ 	.word	0x0000d690
        /*044c*/ 	.word	0x00000003
        /*0450*/ 	.word	0x00028840
        /*0454*/ 	.short	0x010a
        /*0456*/ 	.byte	0x3f
	.zero		1


	//   ....[47]....
        /*0458*/ 	.word	0x0000d890
        /*045c*/ 	.word	0x00000002
        /*0460*/ 	.word	0x00000060
        /*0464*/ 	.short	0x010a
        /*0466*/ 	.byte	0x3f
	.zero		1


	//   ....[48]....
        /*0468*/ 	.word	0x0000dc80
        /*046c*/ 	.word	0x00000002
        /*0470*/ 	.word	0x00028840
        /*0474*/ 	.short	0x010a
        /*0476*/ 	.byte	0x3f
	.zero		1


	//   ....[49]....
        /*0478*/ 	.word	0x0000de80
        /*047c*/ 	.word	0x00000002
        /*0480*/ 	.word	0x00000060
        /*0484*/ 	.short	0x010a
        /*0486*/ 	.byte	0x3f
	.zero		1


	//   ....[50]....
        /*0488*/ 	.word	0x0000e220
        /*048c*/ 	.word	0x00000003
        /*0490*/ 	.word	0x00028860
        /*0494*/ 	.short	0x010a
        /*0496*/ 	.byte	0x3f
	.zero		1


	//   ....[51]....
        /*0498*/ 	.word	0x0000e5f0
        /*049c*/ 	.word	0x00000007
        /*04a0*/ 	.word	0x00028820
        /*04a4*/ 	.short	0x010a
        /*04a6*/ 	.byte	0x3f
	.zero		1


	//   ....[52]....
        /*04a8*/ 	.word	0x0000e740
        /*04ac*/ 	.word	0x00000005
        /*04b0*/ 	.word	0x00000000
        /*04b4*/ 	.short	0x010a
        /*04b6*/ 	.byte	0x3f
	.zero		1


	//   ....[53]....
        /*04b8*/ 	.word	0x0000e7b0
        /*04bc*/ 	.word	0x00000003
        /*04c0*/ 	.word	0x00000000
        /*04c4*/ 	.short	0x010a
        /*04c6*/ 	.byte	0x3f
	.zero		1


	//   ....[54]....
        /*04c8*/ 	.word	0x0000e810
        /*04cc*/ 	.word	0x00000005
        /*04d0*/ 	.word	0x00000000
        /*04d4*/ 	.short	0x010a
        /*04d6*/ 	.byte	0x3f
	.zero		1


	//   ....[55]....
        /*04d8*/ 	.word	0x0000e840
        /*04dc*/ 	.word	0x00000003
        /*04e0*/ 	.word	0x00000000
        /*04e4*/ 	.short	0x010a
        /*04e6*/ 	.byte	0x3f
	.zero		1


	//   ....[56]....
        /*04e8*/ 	.word	0x0000e8b0
        /*04ec*/ 	.word	0x00000003
        /*04f0*/ 	.word	0x00028800
        /*04f4*/ 	.short	0x010a
        /*04f6*/ 	.byte	0x3f
	.zero		1


	//   ....[57]....
        /*04f8*/ 	.word	0x0000e900
        /*04fc*/ 	.word	0x00000000
        /*0500*/ 	.word	0x00028830
        /*0504*/ 	.short	0x010a
        /*0506*/ 	.byte	0x3f
	.zero		1


	//   ....[58]....
        /*0508*/ 	.word	0x0000e960
        /*050c*/ 	.word	0x00000007
        /*0510*/ 	.word	0x00028830
        /*0514*/ 	.short	0x010a
        /*0516*/ 	.byte	0x3f
	.zero		1


	//   ....[59]....
        /*0518*/ 	.word	0x0000e9c0
        /*051c*/ 	.word	0x00000007
        /*0520*/ 	.word	0x00028850
        /*0524*/ 	.short	0x010a
        /*0526*/ 	.byte	0x3f
	.zero		1


	//   ....[60]....
        /*0528*/ 	.word	0x0000ea20
        /*052c*/ 	.word	0x00000005
        /*0530*/ 	.word	0x00028830
        /*0534*/ 	.short	0x010a
        /*0536*/ 	.byte	0x3f
	.zero		1


	//   ....[61]....
        /*0538*/ 	.word	0x0000ea80
        /*053c*/ 	.word	0x00000005
        /*0540*/ 	.word	0x00028850
        /*0544*/ 	.short	0x010a
        /*0546*/ 	.byte	0x3f
	.zero		1


	//   ....[62]....
        /*0548*/ 	.word	0x0000eae0
        /*054c*/ 	.word	0x00000006
        /*0550*/ 	.word	0x00028850
        /*0554*/ 	.short	0x010a
        /*0556*/ 	.byte	0x3f
	.zero		1


	//   ....[63]....
        /*0558*/ 	.word	0x0000ec60
        /*055c*/ 	.word	0x00000008
        /*0560*/ 	.word	0x00028840
        /*0564*/ 	.short	0x010a
        /*0566*/ 	.byte	0x3f
	.zero		1


	//   ....[64]....
        /*0568*/ 	.word	0x0000ecc0
        /*056c*/ 	.word	0x00000008
        /*0570*/ 	.word	0x00028820
        /*0574*/ 	.short	0x010a
        /*0576*/ 	.byte	0x3f
	.zero		1


	//   ....[65]....
        /*0578*/ 	.word	0x0000ed10
        /*057c*/ 	.word	0x00000003
        /*0580*/ 	.word	0x00028840
        /*0584*/ 	.short	0x010a
        /*0586*/ 	.byte	0x3f
	.zero		1


	//   ....[66]....
        /*0588*/ 	.word	0x0000ed60
        /*058c*/ 	.word	0x00000002
        /*0590*/ 	.word	0x00000060
        /*0594*/ 	.short	0x010a
        /*0596*/ 	.byte	0x3f
	.zero		1


	//   ....[67]....
        /*0598*/ 	.word	0x0000edb0
        /*059c*/ 	.word	0x00000003
        /*05a0*/ 	.word	0x00028840
        /*05a4*/ 	.short	0x010a
        /*05a6*/ 	.byte	0x3f
	.zero		1


	//   ....[68]....
        /*05a8*/ 	.word	0x0000ee00
        /*05ac*/ 	.word	0x00000002
        /*05b0*/ 	.word	0x00000060
        /*05b4*/ 	.short	0x010a
        /*05b6*/ 	.byte	0x3f
	.zero		1


	//   ....[69]....
        /*05b8*/ 	.word	0x0000ee50
        /*05bc*/ 	.word	0x00000002
        /*05c0*/ 	.word	0x00028840
        /*05c4*/ 	.short	0x010a
        /*05c6*/ 	.byte	0x3f
	.zero		1


	//   ....[70]....
        /*05c8*/ 	.word	0x0000eea0
        /*05cc*/ 	.word	0x00000002
        /*05d0*/ 	.word	0x00000060
        /*05d4*/ 	.short	0x010a
        /*05d6*/ 	.byte	0x3f
	.zero		1


	//   ....[71]....
        /*05d8*/ 	.word	0x0000eef0
        /*05dc*/ 	.word	0x00000003
        /*05e0*/ 	.word	0x00028860
        /*05e4*/ 	.short	0x010a
        /*05e6*/ 	.byte	0x3f
	.zero		1


	//   ....[72]....
        /*05e8*/ 	.word	0x0000efd0
        /*05ec*/ 	.word	0x00000007
        /*05f0*/ 	.word	0x00028820
        /*05f4*/ 	.short	0x010a
        /*05f6*/ 	.byte	0x3f
	.zero		1


	//   ....[73]....
        /*05f8*/ 	.word	0x0000f020
        /*05fc*/ 	.word	0x00000005
        /*0600*/ 	.word	0x00000000
        /*0604*/ 	.short	0x010a
        /*0606*/ 	.byte	0x3f
	.zero		1


	//   ....[74]....
        /*0608*/ 	.word	0x0000f070
        /*060c*/ 	.word	0x00000003
        /*0610*/ 	.word	0x00000000
        /*0614*/ 	.short	0x010a
        /*0616*/ 	.byte	0x3f
	.zero		1


	//   ....[75]....
        /*0618*/ 	.word	0x0000f0c0
        /*061c*/ 	.word	0x00000005
        /*0620*/ 	.word	0x00000000
        /*0624*/ 	.short	0x010a
        /*0626*/ 	.byte	0x3f
	.zero		1


	//----- nvinfo : EIATTR_NUM_MBARRIERS
	.align		4
.L_1145:
        /*0628*/ 	.byte	0x03, 0x38
        /*062a*/ 	.short	0x0016


	//----- nvinfo : EIATTR_EXIT_INSTR_OFFSETS
	.align		4
        /*062c*/ 	.byte	0x04, 0x1c
        /*062e*/ 	.short	(.L_1147 - .L_1146)


	//   ....[0]....
.L_1146:
        /*0630*/ 	.word	0x00000a50


	//   ....[1]....
        /*0634*/ 	.word	0x0000bb50


	//   ....[2]....
        /*0638*/ 	.word	0x0000bbb0


	//   ....[3]....
        /*063c*/ 	.word	0x0000e660


	//   ....[4]....
        /*0640*/ 	.word	0x0000e890


	//----- nvinfo : EIATTR_MAX_THREADS
	.align		4
.L_1147:
        /*0644*/ 	.byte	0x04, 0x05
        /*0646*/ 	.short	(.L_1149 - .L_1148)
.L_1148:
        /*0648*/ 	.word	0x00000180
        /*064c*/ 	.word	0x00000001
        /*0650*/ 	.word	0x00000001


	//----- nvinfo : EIATTR_CRS_STACK_SIZE
	.align		4
.L_1149:
        /*0654*/ 	.byte	0x04, 0x1e
        /*0656*/ 	.short	(.L_1151 - .L_1150)
.L_1150:
        /*0658*/ 	.word	0x00000000


	//----- nvinfo : EIATTR_CBANK_PARAM_SIZE
	.align		4
.L_1151:
        /*065c*/ 	.byte	0x03, 0x19
        /*065e*/ 	.short	0x0bf0


	//----- nvinfo : EIATTR_PARAM_CBANK
	.align		4
        /*0660*/ 	.byte	0x04, 0x0a
        /*0662*/ 	.short	(.L_1153 - .L_1152)
	.align		4
.L_1152:
        /*0664*/ 	.word	index@(.nv.constant0._ZN7cutlass13device_kernelIN5flash11enable_sm90INS1_16FlashAttnFwdSm90INS1_25CollectiveMainloopFwdSm90ILi2EN4cute5tupleIJNS5_1CILi1EEES8_S8_EEENS6_IJNS7_ILi128EEESA_SA_EEELi128ENS_6half_tEfNS_4arch4Sm90ELb1ELb0ELb1ELb0ELb0ELb0ELb0ELb1ELb1ELb0ELb0ELb0EEENS1_21CollectiveEpilogueFwdISB_S9_SC_SE_Li256ELb0ELb0ELb0ELb0EEENS1_30DynamicPersistentTileSchedulerILi256ELi32ELb0ELb0ELb1EEEEEEEEEvNT_6ParamsE)
        /*0668*/ 	.short	0x0210
        /*066a*/ 	.short	0x0bf0


	//----- nvinfo : EIATTR_SW_WAR
	.align		4
.L_1153:
        /*066c*/ 	.byte	0x04, 0x36
        /*066e*/ 	.short	(.L_1155 - .L_1154)
.L_1154:
        /*0670*/ 	.word	0x00000008
.L_1155:


//--------------------- .nv.info._ZN7cutlass13device_kernelIN5flash11enable_sm90INS1_16FlashAttnFwdSm90INS1_25CollectiveMainloopFwdSm90ILi2EN4cute5tupleIJNS5_1CILi1EEES8_S8_EEENS6_IJNS7_ILi128EEESA_SA_EEELi128ENS_6half_tEfNS_4arch4Sm90ELb1ELb0ELb1ELb1ELb0ELb0ELb0ELb1ELb1ELb0ELb0ELb0EEENS1_21CollectiveEpilogueFwdISB_S9_SC_SE_Li256ELb1ELb0ELb0ELb0EEENS1_36VarlenDynamicPersistentTileSchedulerILi128ELi128ELi256ELi32ELb0ELb0ELb1ELb1ELb1ELb1EEEEEEEEEvNT_6ParamsE --------------------------
	.section	.nv.info._ZN7cutlass13device_kernelIN5flash11enable_sm90INS1_16FlashAttnFwdSm90INS1_25CollectiveMainloopFwdSm90ILi2EN4cute5tupleIJNS5_1CILi1EEES8_S8_EEENS6_IJNS7_ILi128EEESA_SA_EEELi128ENS_6half_tEfNS_4arch4Sm90ELb1ELb0ELb1ELb1ELb0ELb0ELb0ELb1ELb1ELb0ELb0ELb0EEENS1_21CollectiveEpilogueFwdISB_S9_SC_SE_Li256ELb1ELb0ELb0ELb0EEENS1_36VarlenDynamicPersistentTileSchedulerILi128ELi128ELi256ELi32ELb0ELb0ELb1ELb1ELb1ELb1EEEEEEEEEvNT_6ParamsE,"",@"SHT_CUDA_INFO"
	.sectionflags	@""
	.align	4


	//----- nvinfo : EIATTR_CUDA_API_VERSION
	.align		4
        /*0000*/ 	.byte	0x04, 0x37
        /*0002*/ 	.short	(.L_1157 - .L_1156)
.L_1156:
        /*0004*/ 	.word	0x00000082


	//----- nvinfo : EIATTR_KPARAM_INFO
	.align		4
.L_1157:
        /*0008*/ 	.byte	0x04, 0x17
        /*000a*/ 	.short	(.L_1159 - .L_1158)
.L_1158:
        /*000c*/ 	.word	0x00000000
        /*0010*/ 	.short	0x0000
        /*0012*/ 	.short	0x0070
        /*0014*/ 	.byte	0x00, 0xf0, 0x01, 0x28


	//----- nvinfo : EIATTR_SPARSE_MMA_MASK
	.align		4
.L_1159:
        /*0018*/ 	.byte	0x03, 0x50
        /*001a*/ 	.short	0x0000


	//----- nvinfo : EIATTR_MAXREG_COUNT
	.align		4
        /*001c*/ 	.byte	0x03, 0x1b
        /*001e*/ 	.short	0x00a8


	//----- nvinfo : EIATTR_NUM_BARRIERS
	.align		4
        /*0020*/ 	.byte	0x02, 0x4c
        /*0022*/ 	.byte	0x10
	.zero		1


	//----- nvinfo : EIATTR_EXTERNS
	.align		4
        /*0024*/ 	.byte	0x04, 0x0f
        /*0026*/ 	.short	(.L_1161 - .L_1160)


	//   ....[0]....
	.align		4
.L_1160:
        /*0028*/ 	.word	index@(__assertfail)


	//----- nvinfo : EIATTR_ANNOTATIONS
	.align		4
.L_1161:
        /*002c*/ 	.byte	0x04, 0x55
        /*002e*/ 	.short	(.L_1163 - .L_1162)


	//   ....[0]....
.L_1162:
        /* <DEDUP_REMOVED lines=32> */


	//----- nvinfo : EIATTR_MERCURY_ISA_VERSION
	.align		4
.L_1163:
        /*0218*/ 	.byte	0x03, 0x5f
        /*021a*/ 	.short	0x0101


	//----- nvinfo : EIATTR_UNUSED_LOAD_BYTE_OFFSET
	.align		4
        /*021c*/ 	.byte	0x04, 0x44
        /*021e*/ 	.short	(.L_1165 - .L_1164)


	//   ....[0]....
.L_1164:
        /*0220*/ 	.word	0x00000a70
        /*0224*/ 	.word	0x0000fff0


	//   ....[1]....
        /*0228*/ 	.word	0x0000aa30
        /*022c*/ 	.word	0x0000fff0


	//----- nvinfo : EIATTR_INT_WARP_WIDE_INSTR_OFFSETS
	.align		4
.L_1165:
        /*0230*/ 	.byte	0x04, 0x31
        /*0232*/ 	.short	(.L_1167 - .L_1166)


	//   ....[0]....
.L_1166:
        /*0234*/ 	.word	0x00000160


	//   ....[1]....
        /*0238*/ 	.word	0x000001a0


	//   ....[2]....
        /*023c*/ 	.word	0x00000210


	//   ....[3]....
        /*0240*/ 	.word	0x0000dbd0


	//   ....[4]....
        /*0244*/ 	.word	0x0000dc60


	//   ....[5]....
        /*0248*/ 	.word	0x0000e0e0


	//   ....[6]....
        /*024c*/ 	.word	0x0000e110


	//   ....[7]....
        /*0250*/ 	.word	0x0000e320


	//   ....[8]....
        /*0254*/ 	.word	0x00010430


	//   ....[9]....
        /*0258*/ 	.word	0x000104c0


	//----- nvinfo : EIATTR_COOP_GROUP_MASK_REGIDS
	.align		4
.L_1167:
        /*025c*/ 	.byte	0x04, 0x29
        /*025e*/ 	.short	(.L_1169 - .L_1168)


	//   ....[0]....
.L_1168:
        /*0260*/ 	.word	0xffffffff


	//   ....[1]....
        /*0264*/ 	.word	0xffffffff


	//   ....[2]....
        /*0268*/ 	.word	0xffffffff


	//   ....[3]....
        /*026c*/ 	.word	0xffffffff


	//   ....[4]....
        /*0270*/ 	.word	0xffffffff


	//   ....[5]....
        /*0274*/ 	.word	0xffffffff


	//   ....[6]....
        /*0278*/ 	.word	0xffffffff


	//   ....[7]....
        /*027c*/ 	.word	0xffffffff


	//   ....[8]....
        /*0280*/ 	.word	0xffffffff


	//   ....[9]....
        /*0284*/ 	.word	0xffffffff


	//   ....[10]....
        /*0288*/ 	.word	0xffffffff


	//   ....[11]....
        /*028c*/ 	.word	0xffffffff


	//   ....[12]....
        /*0290*/ 	.word	0xffffffff


	//   ....[13]....
        /*0294*/ 	.word	0xffffffff


	//   ....[14]....
        /*0298*/ 	.word	0xffffffff


	//   ....[15]....
        /*029c*/ 	.word	0xffffffff


	//   ....[16]....
        /*02a0*/ 	.word	0xffffffff


	//   ....[17]....
        /*02a4*/ 	.word	0xffffffff


	//   ....[18]....
        /*02a8*/ 	.word	0xffffffff


	//   ....[19]....
        /*02ac*/ 	.word	0xffffffff


	//   ....[20]....
        /*02b0*/ 	.word	0xffffffff


	//   ....[21]....
        /*02b4*/ 	.word	0xffffffff


	//   ....[22]....
        /*02b8*/ 	.word	0xffffffff


	//   ....[23]....
        /*02bc*/ 	.word	0xffffffff


	//   ....[24]....
        /*02c0*/ 	.word	0xffffffff


	//   ....[25]....
        /*02c4*/ 	.word	0xffffffff


	//   ....[26]....
        /*02c8*/ 	.word	0xffffffff


	//   ....[27]....
        /*02cc*/ 	.word	0xffffffff


	//   ....[28]....
        /*02d0*/ 	.word	0xffffffff


	//   ....[29]....
        /*02d4*/ 	.word	0xffffffff


	//   ....[30]....
        /*02d8*/ 	.word	0xffffffff


	//   ....[31]....
        /*02dc*/ 	.word	0xffffffff


	//   ....[32]....
        /*02e0*/ 	.word	0xffffffff


	//   ....[33]....
        /*02e4*/ 	.word	0xffffffff


	//   ....[34]....
        /*02e8*/ 	.word	0xffffffff


	//   ....[35]....
        /*02ec*/ 	.word	0xffffffff


	//   ....[36]....
        /*02f0*/ 	.word	0xffffffff


	//   ....[37]....
        /*02f4*/ 	.word	0xffffffff


	//   ....[38]....
        /*02f8*/ 	.word	0xffffffff


	//   ....[39]....
        /*02fc*/ 	.word	0xffffffff


	//   ....[40]....
        /*0300*/ 	.word	0xffffffff


	//   ....[41]....
        /*0304*/ 	.word	0xffffffff


	//   ....[42]....
        /*0308*/ 	.word	0xffffffff


	//   ....[43]....
        /*030c*/ 	.word	0xffffffff


	//   ....[44]....
        /*0310*/ 	.word	0xffffffff


	//   ....[45]....
        /*0314*/ 	.word	0xffffffff


	//   ....[46]....
        /*0318*/ 	.word	0xffffffff


	//   ....[47]....
        /*031c*/ 	.word	0xffffffff


	//   ....[48]....
        /*0320*/ 	.word	0xffffffff


	//   ....[49]....
        /*0324*/ 	.word	0xffffffff


	//   ....[50]....
        /*0328*/ 	.word	0xffffffff


	//   ....[51]....
        /*032c*/ 	.word	0xffffffff


	//   ....[52]....
        /*0330*/ 	.word	0xffffffff


	//   ....[53]....
        /*0334*/ 	.word	0xffffffff


	//   ....[54]....
        /*0338*/ 	.word	0xffffffff


	//   ....[55]....
        /*033c*/ 	.word	0xffffffff


	//   ....[56]....
        /*0340*/ 	.word	0xffffffff


	//   ....[57]....
        /*0344*/ 	.word	0xffffffff


	//   ....[58]....
        /*0348*/ 	.word	0x0500000f


	//   ....[59]....
        /*034c*/ 	.word	0x0500000f


	//   ....[60]....
        /*0350*/ 	.word	0x0500000f


	//   ....[61]....
        /*0354*/ 	.word	0x0500000f


	//   ....[62]....
        /*0358*/ 	.word	0x0500000f


	//   ....[63]....
        /*035c*/ 	.word	0x0500000f


	//   ....[64]....
        /*0360*/ 	.word	0x0500000f


	//   ....[65]....
        /*0364*/ 	.word	0x0500000f


	//   ....[66]....
        /*0368*/ 	.word	0x0500000f


	//   ....[67]....
        /*036c*/ 	.word	0x0500000f


	//   ....[68]....
        /*0370*/ 	.word	0x0500000f


	//   ....[69]....
        /*0374*/ 	.word	0x0500000f


	//   ....[70]....
        /*0378*/ 	.word	0x0500000f


	//   ....[71]....
        /*037c*/ 	.word	0x0500000f


	//   ....[72]....
        /*0380*/ 	.word	0x0500000f


	//   ....[73]....
        /*0384*/ 	.word	0x0500000f


	//   ....[74]....
        /*0388*/ 	.word	0x0500000f


	//   ....[75]....
        /*038c*/ 	.word	0x0500000f


	//   ....[76]....
        /*0390*/ 	.word	0x0500000f


	//----- nvinfo : EIATTR_COOP_GROUP_INSTR_OFFSETS
	.align		4
.L_1169:
        /*0394*/ 	.byte	0x04, 0x28
        /*0396*/ 	.short	(.L_1171 - .L_1170)


	//   ....[0]....
.L_1170:
        /*0398*/ 	.word	0x00000070


	//   ....[1]....
        /*039c*/ 	.word	0x00000170


	//   ....[2]....
        /*03a0*/ 	.word	0x000001c0


	//   ....[3]....
        /*03a4*/ 	.word	0x000003f0


	//   ....[4]....
        /*03a8*/ 	.word	0x00000550


	//   ....[5]....
        /*03ac*/ 	.word	0x00000670


	//   ....[6]....
        /*03b0*/ 	.word	0x000007d0


	//   ....[7]....
        /*03b4*/ 	.word	0x00001580


	//   ....[8]....
        /*03b8*/ 	.word	0x00002d50


	//   ....[9]....
        /*03bc*/ 	.word	0x00002dd0


	//   ....[10]....
        /*03c0*/ 	.word	0x00003860


	//   ....[11]....
        /*03c4*/ 	.word	0x000038d0


	//   ....[12]....
        /*03c8*/ 	.word	0x00005d50


	//   ....[13]....
        /*03cc*/ 	.word	0x00005e60


	//   ....[14]....
        /*03d0*/ 	.word	0x00006670


	//   ....[15]....
        /*03d4*/ 	.word	0x00006750


	//   ....[16]....
        /*03d8*/ 	.word	0x00008a30


	//   ....[17]....
        /*03dc*/ 	.word	0x00008a60


	//   ....[18]....
        /*03e0*/ 	.word	0x00008ce0


	//   ....[19]....
        /*03e4*/ 	.word	0x00008d80


	//   ....[20]....
        /*03e8*/ 	.word	0x0000a100


	//   ....[21]....
        /*03ec*/ 	.word	0x0000a140


	//   ....[22]....
        /*03f0*/ 	.word	0x0000a230


	//   ....[23]....
        /*03f4*/ 	.word	0x0000a250


	//   ....[24]....
        /*03f8*/ 	.word	0x0000ca00


	//   ....[25]....
        /*03fc*/ 	.word	0x0000cb80


	//   ....[26]....
        /*0400*/ 	.word	0x0000cbb0


	//   ....[27]....
        /*0404*/ 	.word	0x0000cbf0


	//   ....[28]....
        /*0408*/ 	.word	0x0000cc60


	//   ....[29]....
        /*040c*/ 	.word	0x0000ccc0


	//   ....[30]....
        /*0410*/ 	.word	0x0000cd00


	//   ....[31]....
        /*0414*/ 	.word	0x0000cea0


	//   ....[32]....
        /*0418*/ 	.word	0x0000cf00


	//   ....[33]....
        /*041c*/ 	.word	0x0000cf40


	//   ....[34]....
        /*0420*/ 	.word	0x0000cf80


	//   ....[35]....
        /*0424*/ 	.word	0x0000cfb0


	//   ....[36]....
        /*0428*/ 	.word	0x0000cfe0


	//   ....[37]....
        /*042c*/ 	.word	0x0000d070


	//   ....[38]....
        /*0430*/ 	.word	0x0000d0d0


	//   ....[39]....
        /*0434*/ 	.word	0x0000d160


	//   ....[40]....
        /*0438*/ 	.word	0x000108d0


	//   ....[41]....
        /*043c*/ 	.word	0x000108e0


	//   ....[42]....
        /*0440*/ 	.word	0x000109f0


	//   ....[43]....
        /*0444*/ 	.word	0x00010a50


	//   ....[44]....
        /*0448*/ 	.word	0x00010a90


	//   ....[45]....
        /*044c*/ 	.word	0x00010ad0


	//   ....[46]....
        /*0450*/ 	.word	0x00010b00


	//   ....[47]....
        /*0454*/ 	.word	0x00010b30


	//   ....[48]....
        /*0458*/ 	.word	0x00010cc0


	//   ....[49]....
        /*045c*/ 	.word	0x00010d20


	//   ....[50]....
        /*0460*/ 	.word	0x00010d60


	//   ....[51]....
        /*0464*/ 	.word	0x00010da0


	//   ....[52]....
        /*0468*/ 	.word	0x00010dd0


	//   ....[53]....
        /*046c*/ 	.word	0x00010e00


	//   ....[54]....
        /*0470*/ 	.word	0x00010ec0


	//   ....[55]....
        /*0474*/ 	.word	0x00010ee0


	//   ....[56]....
        /*0478*/ 	.word	0x00010f50


	//   ....[57]....
        /*047c*/ 	.word	0x000115e0


	//   ....[58]....
        /*0480*/ 	.word	0x00011bb0


	//   ....[59]....
        /*0484*/ 	.word	0x00011fd0


	//   ....[60]....
        /*0488*/ 	.word	0x00012060


	//   ....[61]....
        /*048c*/ 	.word	0x00012100


	//   ....[62]....
        /*0490*/ 	.word	0x000121b0


	//   ....[63]....
        /*0494*/ 	.word	0x00012230


	//   ....[64]....
        /*0498*/ 	.word	0x000122b0


	//   ....[65]....
        /*049c*/ 	.word	0x00012330


	//   ....[66]....
        /*04a0*/ 	.word	0x000123b0


	//   ....[67]....
        /*04a4*/ 	.word	0x00012440


	//   ....[68]....
        /*04a8*/ 	.word	0x000124f0


	//   ....[69]....
        /*04ac*/ 	.word	0x00012570


	//   ....[70]....
        /*04b0*/ 	.word	0x000125f0


	//   ....[71]....
        /*04b4*/ 	.word	0x00012670


	//   ....[72]....
        /*04b8*/ 	.word	0x000126f0


	//   ....[73]....
        /*04bc*/ 	.word	0x00012760


	//   ....[74]....
        /*04c0*/ 	.word	0x00012800


	//   ....[75]....
        /*04c4*/ 	.word	0x00012890


	//   ....[76]....
        /*04c8*/ 	.word	0x000129c0


	//----- nvinfo : EIATTR_REG_RECONFIG
	.align		4
.L_1171:
        /*04cc*/ 	.byte	0x01, 0x54
	.zero		2


	//----- nvinfo : EIATTR_SYSCALL_OFFSETS
	.align		4
        /*04d0*/ 	.byte	0x04, 0x46
        /*04d2*/ 	.short	(.L_1173 - .L_1172)


	//   ....[0]....
.L_1172:
        /*04d4*/ 	.word	0x00001760


	//   ....[1]....
        /*04d8*/ 	.word	0x0000ddf0


	//   ....[2]....
        /*04dc*/ 	.word	0x0000df30


	//   ....[3]....
        /*04e0*/ 	.word	0x0000e030


	//----- nvinfo : EIATTR_MBARRIER_INSTR_OFFSETS
	.align		4
.L_1173:
        /*04e4*/ 	.byte	0x04, 0x39
        /*04e6*/ 	.short	(.L_1175 - .L_1174)


	//   ....[0]....
.L_1174:
        /*04e8*/ 	.word	0x000002a0
        /*04ec*/ 	.word	0x000000ff
        /*04f0*/ 	.word	0x00028800
        /*04f4*/ 	.short	0x0100
        /*04f6*/ 	.byte	0x08
	.zero		1


	//   ....[1]....
        /*04f8*/ 	.word	0x000002b0
        /*04fc*/ 	.word	0x000000ff
        /*0500*/ 	.word	0x00028820
        /*0504*/ 	.short	0x0100
        /*0506*/ 	.byte	0x08
	.zero		1


	//   ....[2]....
        /*0508*/ 	.word	0x000003a0
        /*050c*/ 	.word	0x000000ff
        /*0510*/ 	.word	0x00028830
        /*0514*/ 	.short	0x0100
        /*0516*/ 	.byte	0x08
	.zero		1


	//   ....[3]....
        /*0518*/ 	.word	0x000003b0
        /*051c*/ 	.word	0x000000ff
        /*0520*/ 	.word	0x00028840
        /*0524*/ 	.short	0x0100
        /*0526*/ 	.byte	0x08
	.zero		1


	//   ....[4]....
        /*0528*/ 	.word	0x000003c0
        /*052c*/ 	.word	0x000000ff
        /*0530*/ 	.word	0x00028838
        /*0534*/ 	.short	0x0100
        /*0536*/ 	.byte	0x08
	.zero		1


	//   ....[5]....
        /*0538*/ 	.word	0x000003d0
        /*053c*/ 	.word	0x000000ff
        /*0540*/ 	.word	0x00028848
        /*0544*/ 	.short	0x0100
        /*0546*/ 	.byte	0x08
	.zero		1


	//   ....[6]....
        /*0548*/ 	.word	0x00000500
        /*054c*/ 	.word	0x000000ff
        /*0550*/ 	.word	0x00028850
        /*0554*/ 	.short	0x0100
        /*0556*/ 	.byte	0x08
	.zero		1


	//   ....[7]....
        /*0558*/ 	.word	0x00000510
        /*055c*/ 	.word	0x000000ff
        /*0560*/ 	.word	0x00028860
        /*0564*/ 	.short	0x0100
        /*0566*/ 	.byte	0x08
	.zero		1


	//   ....[8]....
        /*0568*/ 	.word	0x00000520
        /*056c*/ 	.word	0x000000ff
        /*0570*/ 	.word	0x00028858
        /*0574*/ 	.short	0x0100
        /*0576*/ 	.byte	0x08
	.zero		1


	//   ....[9]....
        /*0578*/ 	.word	0x00000530
        /*057c*/ 	.word	0x000000ff
        /*0580*/ 	.word	0x00028868
        /*0584*/ 	.short	0x0100
        /*0586*/ 	.byte	0x08
	.zero		1


	//   ....[10]....
        /*0588*/ 	.word	0x00000620
        /*058c*/ 	.word	0x000000ff
        /*0590*/ 	.word	0x00028870
        /*0594*/ 	.short	0x0100
        /*0596*/ 	.byte	0x06
	.zero		1


	//   ....[11]....
        /*0598*/ 	.word	0x00000630
        /*059c*/ 	.word	0x000000ff
        /*05a0*/ 	.word	0x00028880
        /*05a4*/ 	.short	0x0100
        /*05a6*/ 	.byte	0x06
	.zero		1


	//   ....[12]....
        /*05a8*/ 	.word	0x00000640
        /*05ac*/ 	.word	0x000000ff
        /*05b0*/ 	.word	0x00028878
        /*05b4*/ 	.short	0x0100
        /*05b6*/ 	.byte	0x06
	.zero		1


	//   ....[13]....
        /*05b8*/ 	.word	0x00000650
        /*05bc*/ 	.word	0x000000ff
        /*05c0*/ 	.word	0x00028888
        /*05c4*/ 	.short	0x0100
        /*05c6*/ 	.byte	0x06
	.zero		1


	//   ....[14]....
        /*05c8*/ 	.word	0x00000780
        /*05cc*/ 	.word	0x000000ff
        /*05d0*/ 	.word	0x00028890
        /*05d4*/ 	.short	0x0100
        /*05d6*/ 	.byte	0x08
	.zero		1


	//   ....[15]....
        /*05d8*/ 	.word	0x00000790
        /*05dc*/ 	.word	0x000000ff
        /*05e0*/ 	.word	0x000288a0
        /*05e4*/ 	.short	0x0100
        /*05e6*/ 	.byte	0x08
	.zero		1


	//   ....[16]....
        /*05e8*/ 	.word	0x000007a0
        /*05ec*/ 	.word	0x000000ff
        /*05f0*/ 	.word	0x00028898
        /*05f4*/ 	.short	0x0100
        /*05f6*/ 	.byte	0x08
	.zero		1


	//   ....[17]....
        /*05f8*/ 	.word	0x000007b0
        /*05fc*/ 	.word	0x000000ff
        /*0600*/ 	.word	0x000288a8
        /*0604*/ 	.short	0x0100
        /*0606*/ 	.byte	0x08
	.zero		1


	//   ....[18]....
        /*0608*/ 	.word	0x000008e0
        /*060c*/ 	.word	0x000000ff
        /*0610*/ 	.word	0x000288b0
        /*0614*/ 	.short	0x0100
        /*0616*/ 	.byte	0x08
	.zero		1


	//   ....[19]....
        /*0618*/ 	.word	0x000008f0
        /*061c*/ 	.word	0x000000ff
        /*0620*/ 	.word	0x000288c0
        /*0624*/ 	.short	0x0100
        /*0626*/ 	.byte	0x08
	.zero		1


	//   ....[20]....
        /*0628*/ 	.word	0x00000900
        /*062c*/ 	.word	0x000000ff
        /*0630*/ 	.word	0x000288b8
        /*0634*/ 	.short	0x0100
        /*0636*/ 	.byte	0x08
	.zero		1


	//   ....[21]....
        /*0638*/ 	.word	0x00000910
        /*063c*/ 	.word	0x000000ff
        /*0640*/ 	.word	0x000288c8
        /*0644*/ 	.short	0x0100
        /*0646*/ 	.byte	0x08
	.zero		1


	//   ....[22]....
        /*0648*/ 	.word	0x000017e0
        /*064c*/ 	.word	0x000000ff
        /*0650*/ 	.word	0x00028800
        /*0654*/ 	.short	0x010a
        /*0656*/ 	.byte	0x29
	.zero		1


	//   ....[23]....
        /*0658*/ 	.word	0x00001860
        /*065c*/ 	.word	0x00000000
        /*0660*/ 	.word	0x00028830
        /*0664*/ 	.short	0x010a
        /*0666*/ 	.byte	0x3f
	.zero		1


	//   ....[24]....
        /*0668*/ 	.word	0x000018d0
        /*066c*/ 	.word	0x00000000
        /*0670*/ 	.word	0x00028830
        /*0674*/ 	.short	0x010a
        /*0676*/ 	.byte	0x3f
	.zero		1


	//   ....[25]....
        /*0678*/ 	.word	0x00002870
        /*067c*/ 	.word	0x00000000
        /*0680*/ 	.word	0x00000000
        /*0684*/ 	.short	0x0101
        /*0686*/ 	.byte	0x3f
	.zero		1


	//   ....[26]....
        /*0688*/ 	.word	0x00004840
        /*068c*/ 	.word	0x000000ff
        /*0690*/ 	.word	0x00028830
        /*0694*/ 	.short	0x010a
        /*0696*/ 	.byte	0x06
	.zero		1


	//   ....[27]....
        /*0698*/ 	.word	0x00004880
        /*069c*/ 	.word	0x000000ff
        /*06a0*/ 	.word	0x00028830
        /*06a4*/ 	.short	0x010a
        /*06a6*/ 	.byte	0x06
	.zero		1


	//   ....[28]....
        /*06a8*/ 	.word	0x00004ba0
        /*06ac*/ 	.word	0x000000ff
        /*06b0*/ 	.word	0x00028850
        /*06b4*/ 	.short	0x010a
        /*06b6*/ 	.byte	0x06
	.zero		1


	//   ....[29]....
        /*06b8*/ 	.word	0x00004be0
        /*06bc*/ 	.word	0x000000ff
        /*06c0*/ 	.word	0x00028850
        /*06c4*/ 	.short	0x010a
        /*06c6*/ 	.byte	0x06
	.zero		1


	//   ....[30]....
        /*06c8*/ 	.word	0x00006db0
        /*06cc*/ 	.word	0x0000002e
        /*06d0*/ 	.word	0x00000000
        /*06d4*/ 	.short	0x0101
        /*06d6*/ 	.byte	0x3f
	.zero		1


	//   ....[31]....
        /*06d8*/ 	.word	0x00006e30
        /*06dc*/ 	.word	0x00000032
        /*06e0*/ 	.word	0x00000000
        /*06e4*/ 	.short	0x0101
        /*06e6*/ 	.byte	0x3f
	.zero		1


	//   ....[32]....
        /*06e8*/ 	.word	0x00007930
        /*06ec*/ 	.word	0x000000ff
        /*06f0*/ 	.word	0x00028830
        /*06f4*/ 	.short	0x010a
        /*06f6*/ 	.byte	0x06
	.zero		1


	//   ....[33]....
        /*06f8*/ 	.word	0x00007970
        /*06fc*/ 	.word	0x000000ff
        /*0700*/ 	.word	0x00028830
        /*0704*/ 	.short	0x010a
        /*0706*/ 	.byte	0x06
	.zero		1


	//   ....[34]....
        /*0708*/ 	.word	0x00007c90
        /*070c*/ 	.word	0x000000ff
        /*0710*/ 	.word	0x00028850
        /*0714*/ 	.short	0x010a
        /*0716*/ 	.byte	0x06
	.zero		1


	//   ....[35]....
        /*0718*/ 	.word	0x00007cd0
        /*071c*/ 	.word	0x000000ff
        /*0720*/ 	.word	0x00028850
        /*0724*/ 	.short	0x010a
        /*0726*/ 	.byte	0x06
	.zero		1


	//   ....[36]....
        /*0728*/ 	.word	0x00009670
        /*072c*/ 	.word	0x00000019
        /*0730*/ 	.word	0x00000000
        /*0734*/ 	.short	0x0101
        /*0736*/ 	.byte	0x3f
	.zero		1


	//   ....[37]....
        /*0738*/ 	.word	0x00009820
        /*073c*/ 	.word	0x00000019
        /*0740*/ 	.word	0x00000000
        /*0744*/ 	.short	0x0101
        /*0746*/ 	.byte	0x3f
	.zero		1


	//   ....[38]....
        /*0748*/ 	.word	0x0000a070
        /*074c*/ 	.word	0x000000ff
        /*0750*/ 	.word	0x00028850
        /*0754*/ 	.short	0x010a
        /*0756*/ 	.byte	0x05
	.zero		1


	//   ....[39]....
        /*0758*/ 	.word	0x0000a0b0
        /*075c*/ 	.word	0x000000ff
        /*0760*/ 	.word	0x00028850
        /*0764*/ 	.short	0x010a
        /*0766*/ 	.byte	0x05
	.zero		1


	//   ....[40]....
        /*0768*/ 	.word	0x0000a7c0
        /*076c*/ 	.word	0x00000008
        /*0770*/ 	.word	0x00000000
        /*0774*/ 	.short	0x0101
        /*0776*/ 	.byte	0x3f
	.zero		1


	//   ....[41]....
        /*0778*/ 	.word	0x0000b930
        /*077c*/ 	.word	0x00000014
        /*0780*/ 	.word	0x00000000
        /*0784*/ 	.short	0x0101
        /*0786*/ 	.byte	0x3f
	.zero		1


	//   ....[42]....
        /*0788*/ 	.word	0x0000e660
        /*078c*/ 	.word	0x00000008
        /*0790*/ 	.word	0x00028840
        /*0794*/ 	.short	0x010a
        /*0796*/ 	.byte	0x3f
	.zero		1


	//   ....[43]....
        /*0798*/ 	.word	0x0000eb30
        /*079c*/ 	.word	0x00000009
        /*07a0*/ 	.word	0x00028820
        /*07a4*/ 	.short	0x010a
        /*07a6*/ 	.byte	0x3f
	.zero		1


	//   ....[44]....
        /*07a8*/ 	.word	0x0000ee50
        /*07ac*/ 	.word	0x00000002
        /*07b0*/ 	.word	0x00028840
        /*07b4*/ 	.short	0x010a
        /*07b6*/ 	.byte	0x3f
	.zero		1


	//   ....[45]....
        /*07b8*/ 	.word	0x0000f110
        /*07bc*/ 	.word	0x00000002
        /*07c0*/ 	.word	0x00000060
        /*07c4*/ 	.short	0x010a
        /*07c6*/ 	.byte	0x3f
	.zero		1


	//   ....[46]....
        /*07c8*/ 	.word	0x0000f6d0
        /*07cc*/ 	.word	0x00000002
        /*07d0*/ 	.word	0x00028840
        /*07d4*/ 	.short	0x010a
        /*07d6*/ 	.byte	0x3f
	.zero		1


	//   ....[47]....
        /*07d8*/ 	.word	0x0000f990
        /*07dc*/ 	.word	0x00000002
        /*07e0*/ 	.word	0x00000060
        /*07e4*/ 	.short	0x010a
        /*07e6*/ 	.byte	0x3f
	.zero		1


	//   ....[48]....
        /*07e8*/ 	.word	0x0000fe50
        /*07ec*/ 	.word	0x00000002
        /*07f0*/ 	.word	0x00028840
        /*07f4*/ 	.short	0x010a
        /*07f6*/ 	.byte	0x3f
	.zero		1


	//   ....[49]....
        /*07f8*/ 	.word	0x00010110
        /*07fc*/ 	.word	0x00000002
        /*0800*/ 	.word	0x00000060
        /*0804*/ 	.short	0x010a
        /*0806*/ 	.byte	0x3f
	.zero		1


	//   ....[50]....
        /*0808*/ 	.word	0x00010580
        /*080c*/ 	.word	0x00000003
        /*0810*/ 	.word	0x00028860
        /*0814*/ 	.short	0x010a
        /*0816*/ 	.byte	0x3f
	.zero		1


	//   ....[51]....
        /*0818*/ 	.word	0x00011560
        /*081c*/ 	.word	0x00000000
        /*0820*/ 	.word	0x00028820
        /*0824*/ 	.short	0x010a
        /*0826*/ 	.byte	0x3f
	.zero		1


	//   ....[52]....
        /*0828*/ 	.word	0x00011720
        /*082c*/ 	.word	0x00000006
        /*0830*/ 	.word	0x00000000
        /*0834*/ 	.short	0x010a
        /*0836*/ 	.byte	0x3f
	.zero		1


	//   ....[53]....
        /*0838*/ 	.word	0x00011790
        /*083c*/ 	.word	0x00000007
        /*0840*/ 	.word	0x00000000
        /*0844*/ 	.short	0x010a
        /*0846*/ 	.byte	0x3f
	.zero		1


	//   ....[54]....
        /*0848*/ 	.word	0x00011800
        /*084c*/ 	.word	0x00000004
        /*0850*/ 	.word	0x00000000
        /*0854*/ 	.short	0x010a
        /*0856*/ 	.byte	0x3f
	.zero		1


	//   ....[55]....
        /*0858*/ 	.word	0x00011830
        /*085c*/ 	.word	0x00000003
        /*0860*/ 	.word	0x00000000
        /*0864*/ 	.short	0x010a
        /*0866*/ 	.byte	0x3f
	.zero		1


	//   ....[56]....
        /*0868*/ 	.word	0x000118a0
        /*086c*/ 	.word	0x00000003
        /*0870*/ 	.word	0x00028800
        /*0874*/ 	.short	0x010a
        /*0876*/ 	.byte	0x3f
	.zero		1


	//   ....[57]....
        /*0878*/ 	.word	0x000118f0
        /*087c*/ 	.word	0x00000000
        /*0880*/ 	.word	0x00028830
        /*0884*/ 	.short	0x010a
        /*0886*/ 	.byte	0x3f
	.zero		1


	//   ....[58]....
        /*0888*/ 	.word	0x00011950
        /*088c*/ 	.word	0x00000007
        /*0890*/ 	.word	0x00028830
        /*0894*/ 	.short	0x010a
        /*0896*/ 	.byte	0x3f
	.zero		1


	//   ....[59]....
        /*0898*/ 	.word	0x000119b0
        /*089c*/ 	.word	0x00000007
        /*08a0*/ 	.word	0x00028850
        /*08a4*/ 	.short	0x010a
        /*08a6*/ 	.byte	0x3f
	.zero		1


	//   ....[60]....
        /*08a8*/ 	.word	0x00011a10
        /*08ac*/ 	.word	0x00000005
        /*08b0*/ 	.word	0x00028830
        /*08b4*/ 	.short	0x010a
        /*08b6*/ 	.byte	0x3f
	.zero		1


	//   ....[61]....
        /*08b8*/ 	.word	0x00011a70
        /*08bc*/ 	.word	0x00000005
        /*08c0*/ 	.word	0x00028850
        /*08c4*/ 	.short	0x010a
        /*08c6*/ 	.byte	0x3f
	.zero		1


	//   ....[62]....
        /*08c8*/ 	.word	0x00011ad0
        /*08cc*/ 	.word	0x00000006
        /*08d0*/ 	.word	0x00028850
        /*08d4*/ 	.short	0x010a
        /*08d6*/ 	.byte	0x3f
	.zero		1


	//   ....[63]....
        /*08d8*/ 	.word	0x00011c70
        /*08dc*/ 	.word	0x00000008
        /*08e0*/ 	.word	0x00028840
        /*08e4*/ 	.short	0x010a
        /*08e6*/ 	.byte	0x3f
	.zero		1


	//   ....[64]....
        /*08e8*/ 	.word	0x00011cf0
        /*08ec*/ 	.word	0x00000008
        /*08f0*/ 	.word	0x00028820
        /*08f4*/ 	.short	0x010a
        /*08f6*/ 	.byte	0x3f
	.zero		1


	//   ....[65]....
        /*08f8*/ 	.word	0x00011d40
        /*08fc*/ 	.word	0x00000002
        /*0900*/ 	.word	0x00028840
        /*0904*/ 	.short	0x010a
        /*0906*/ 	.byte	0x3f
	.zero		1


	//   ....[66]....
        /*0908*/ 	.word	0x00011d90
        /*090c*/ 	.word	0x00000002
        /*0910*/ 	.word	0x00000060
        /*0914*/ 	.short	0x010a
        /*0916*/ 	.byte	0x3f
	.zero		1


	//   ....[67]....
        /*0918*/ 	.word	0x00011de0
        /*091c*/ 	.word	0x00000002
        /*0920*/ 	.word	0x00028840
        /*0924*/ 	.short	0x010a
        /*0926*/ 	.byte	0x3f
	.zero		1


	//   ....[68]....
        /*0928*/ 	.word	0x00011e30
        /*092c*/ 	.word	0x00000002
        /*0930*/ 	.word	0x00000060
        /*0934*/ 	.short	0x010a
        /*0936*/ 	.byte	0x3f
	.zero		1


	//   ....[69]....
        /*0938*/ 	.word	0x00011e80
        /*093c*/ 	.word	0x00000002
        /*0940*/ 	.word	0x00028840
        /*0944*/ 	.short	0x010a
        /*0946*/ 	.byte	0x3f
	.zero		1


	//   ....[70]....
        /*0948*/ 	.word	0x00011ed0
        /*094c*/ 	.word	0x00000002
        /*0950*/ 	.word	0x00000060
        /*0954*/ 	.short	0x010a
        /*0956*/ 	.byte	0x3f
	.zero		1


	//   ....[71]....
        /*0958*/ 	.word	0x00011f20
        /*095c*/ 	.word	0x00000003
        /*0960*/ 	.word	0x00028860
        /*0964*/ 	.short	0x010a
        /*0966*/ 	.byte	0x3f
	.zero		1


	//   ....[72]....
        /*0968*/ 	.word	0x000128e0
        /*096c*/ 	.word	0x00000000
        /*0970*/ 	.word	0x00028820
        /*0974*/ 	.short	0x010a
        /*0976*/ 	.byte	0x3f
	.zero		1


	//   ....[73]....
        /*0978*/ 	.word	0x00012a80
        /*097c*/ 	.word	0x00000006
        /*0980*/ 	.word	0x00000000
        /*0984*/ 	.short	0x010a
        /*0986*/ 	.byte	0x3f
	.zero		1


	//   ....[74]....
        /*0988*/ 	.word	0x00012ad0
        /*098c*/ 	.word	0x00000007
        /*0990*/ 	.word	0x00000000
        /*0994*/ 	.short	0x010a
        /*0996*/ 	.byte	0x3f
	.zero		1


	//   ....[75]....
        /*0998*/ 	.word	0x00012b20
        /*099c*/ 	.word	0x00000004
        /*09a0*/ 	.word	0x00000000
        /*09a4*/ 	.short	0x010a
        /*09a6*/ 	.byte	0x3f
	.zero		1


	//----- nvinfo : EIATTR_NUM_MBARRIERS
	.align		4
.L_1175:
        /*09a8*/ 	.byte	0x03, 0x38
        /*09aa*/ 	.short	0x0016


	//----- nvinfo : EIATTR_EXIT_INSTR_OFFSETS
	.align		4
        /*09ac*/ 	.byte	0x04, 0x1c
        /*09ae*/ 	.short	(.L_1177 - .L_1176)


	//   ....[0]....
.L_1176:
        /*09b0*/ 	.word	0x00000ab0


	//   ....[1]....
        /*09b4*/ 	.word	0x0000c9c0


	//   ....[2]....
        /*09b8*/ 	.word	0x0000ca20


	//   ....[3]....
        /*09bc*/ 	.word	0x00011880


	//----- nvinfo : EIATTR_MAX_THREADS
	.align		4
.L_1177:
        /*09c0*/ 	.byte	0x04, 0x05
        /*09c2*/ 	.short	(.L_1179 - .L_1178)
.L_1178:
        /*09c4*/ 	.word	0x00000180
        /*09c8*/ 	.word	0x00000001
        /*09cc*/ 	.word	0x00000001


	//----- nvinfo : EIATTR_CRS_STACK_SIZE
	.align		4
.L_1179:
        /*09d0*/ 	.byte	0x04, 0x1e
        /*09d2*/ 	.short	(.L_1181 - .L_1180)
.L_1180:
        /*09d4*/ 	.word	0x00000000


	//----- nvinfo : EIATTR_CBANK_PARAM_SIZE
	.align		4
.L_1181:
        /*09d8*/ 	.byte	0x03, 0x19
        /*09da*/ 	.short	0x0a70


	//----- nvinfo : EIATTR_PARAM_CBANK
	.align		4
        /*09dc*/ 	.byte	0x04, 0x0a
        /*09de*/ 	.short	(.L_1183 - .L_1182)
	.align		4
.L_1182:
        /*09e0*/ 	.word	index@(.nv.constant0._ZN7cutlass13device_kernelIN5flash11enable_sm90INS1_16FlashAttnFwdSm90INS1_25CollectiveMainloopFwdSm90ILi2EN4cute5tupleIJNS5_1CILi1EEES8_S8_EEENS6_IJNS7_ILi128EEESA_SA_EEELi128ENS_6half_tEfNS_4arch4Sm90ELb1ELb0ELb1ELb1ELb0ELb0ELb0ELb1ELb1ELb0ELb0ELb0EEENS1_21CollectiveEpilogueFwdISB_S9_SC_SE_Li256ELb1ELb0ELb0ELb0EEENS1_36VarlenDynamicPersistentTileSchedulerILi128ELi128ELi256ELi32ELb0ELb0ELb1ELb1ELb1ELb1EEEEEEEEEvNT_6ParamsE)
        /*09e4*/ 	.short	0x0210
        /*09e6*/ 	.short	0x0a70


	//----- nvinfo : EIATTR_SW_WAR
	.align		4
.L_1183:
        /*09e8*/ 	.byte	0x04, 0x36
        /*09ea*/ 	.short	(.L_1185 - .L_1184)
.L_1184:
        /*09ec*/ 	.word	0x00000008
.L_1185:


//--------------------- .nv.info._ZN7cutlass13device_kernelIN5flash11enable_sm90INS1_16FlashAttnFwdSm90INS1_25CollectiveMainloopFwdSm90ILi2EN4cute5tupleIJNS5_1CILi1EEES8_S8_EEENS6_IJNS7_ILi128EEESA_SA_EEELi128ENS_6half_tEfNS_4arch4Sm90ELb1ELb0ELb1ELb1ELb0ELb1ELb0ELb1ELb1ELb0ELb0ELb0EEENS1_21CollectiveEpilogueFwdISB_S9_SC_SE_Li256ELb1ELb0ELb0ELb0EEENS1_36VarlenDynamicPersistentTileSchedulerILi128ELi128ELi256ELi32ELb0ELb0ELb1ELb1ELb1ELb1EEEEEEEEEvNT_6ParamsE --------------------------
	.section	.nv.info._ZN7cutlass13device_kernelIN5flash11enable_sm90INS1_16FlashAttnFwdSm90INS1_25CollectiveMainloopFwdSm90ILi2EN4cute5tupleIJNS5_1CILi1EEES8_S8_EEENS6_IJNS7_ILi128EEESA_SA_EEELi128ENS_6half_tEfNS_4arch4Sm90ELb1ELb0ELb1ELb1ELb0ELb1ELb0ELb1ELb1ELb0ELb0ELb0EEENS1_21CollectiveEpilogueFwdISB_S9_SC_SE_Li256ELb1ELb0ELb0ELb0EEENS1_36VarlenDynamicPersistentTileSchedulerILi128ELi128ELi256ELi32ELb0ELb0ELb1ELb1ELb1ELb1EEEEEEEEEvNT_6ParamsE,"",@"SHT_CUDA_INFO"
	.sectionflags	@""
	.align	4


	//----- nvinfo : EIATTR_CUDA_API_VERSION
	.align		4
        /*0000*/ 	.byte	0x04, 0x37
        /*0002*/ 	.short	(.L_1187 - .L_1186)
.L_1186:
        /*0004*/ 	.word	0x00000082


	//----- nvinfo : EIATTR_KPARAM_INFO
	.align		4
.L_1187:
        /*0008*/ 	.byte	0x04, 0x17
        /*000a*/ 	.short	(.L_1189 - .L_1188)
.L_1188:
        /*000c*/ 	.word	0x00000000
        /*0010*/ 	.short	0x0000
        /*0012*/ 	.short	0x0070
        /*0014*/ 	.byte	0x00, 0xf0, 0x01, 0x28


	//----- nvinfo : EIATTR_SPARSE_MMA_MASK
	.align		4
.L_1189:
        /*0018*/ 	.byte	0x03, 0x50
        /*001a*/ 	.short	0x0000


	//----- nvinfo : EIATTR_MAXREG_COUNT
	.align		4
        /*001c*/ 	.byte	0x03, 0x1b
        /*001e*/ 	.short	0x00a8


	//----- nvinfo : EIATTR_NUM_BARRIERS
	.align		4
        /*0020*/ 	.byte	0x02, 0x4c
        /*0022*/ 	.byte	0x10
	.zero		1


	//----- nvinfo : EIATTR_EXTERNS
	.align		4
        /*0024*/ 	.byte	0x04, 0x0f
        /*0026*/ 	.short	(.L_1191 - .L_1190)


	//   ....[0]....
	.align		4
.L_1190:
        /*0028*/ 	.word	index@(__assertfail)


	//----- nvinfo : EIATTR_ANNOTATIONS
	.align		4
.L_1191:
        /*002c*/ 	.byte	0x04, 0x55
        /*002e*/ 	.short	(.L_1193 - .L_1192)


	//   ....[0]....
.L_1192:
        /* <DEDUP_REMOVED lines=50> */


	//----- nvinfo : EIATTR_MERCURY_ISA_VERSION
	.align		4
.L_1193:
        /*0338*/ 	.byte	0x03, 0x5f
        /*033a*/ 	.short	0x0101


	//----- nvinfo : EIATTR_UNUSED_LOAD_BYTE_OFFSET
	.align		4
        /*033c*/ 	.byte	0x04, 0x44
        /*033e*/ 	.short	(.L_1195 - .L_1194)


	//   ....[0]....
.L_1194:
        /*0340*/ 	.word	0x00000ae0
        /*0344*/ 	.word	0x0000fff0


	//   ....[1]....
        /*0348*/ 	.word	0x000172f0
        /*034c*/ 	.word	0x0000fff0


	//----- nvinfo : EIATTR_INT_WARP_WIDE_INSTR_OFFSETS
	.align		4
.L_1195:
        /*0350*/ 	.byte	0x04, 0x31
        /*0352*/ 	.short	(.L_1197 - .L_1196)


	//   ....[0]....
.L_1196:
        /*0354*/ 	.word	0x000001b0


	//   ....[1]....
        /*0358*/ 	.word	0x00000250


	//   ....[2]....
        /*035c*/ 	.word	0x000002c0


	//   ....[3]....
        /*0360*/ 	.word	0x0001b120


	//   ....[4]....
        /*0364*/ 	.word	0x0001b1b0


	//   ....[5]....
        /*0368*/ 	.word	0x0001b640


	//   ....[6]....
        /*036c*/ 	.word	0x0001b670


	//   ....[7]....
        /*0370*/ 	.word	0x0001b870


	//   ....[8]....
        /*0374*/ 	.word	0x0001d9d0


	//   ....[9]....
        /*0378*/ 	.word	0x0001da60


	//----- nvinfo : EIATTR_COOP_GROUP_MASK_REGIDS
	.align		4
.L_1197:
        /*037c*/ 	.byte	0x04, 0x29
        /*037e*/ 	.short	(.L_1199 - .L_1198)


	//   ....[0]....
.L_1198:
        /*0380*/ 	.word	0xffffffff


	//   ....[1]....
        /*0384*/ 	.word	0xffffffff


	//   ....[2]....
        /*0388*/ 	.word	0xffffffff


	//   ....[3]....
        /*038c*/ 	.word	0xffffffff


	//   ....[4]....
        /*0390*/ 	.word	0xffffffff


	//   ....[5]....
        /*0394*/ 	.word	0xffffffff


	//   ....[6]....
        /*0398*/ 	.word	0xffffffff


	//   ....[7]....
        /*039c*/ 	.word	0xffffffff


	//   ....[8]....
        /*03a0*/ 	.word	0xffffffff


	//   ....[9]....
        /*03a4*/ 	.word	0xffffffff


	//   ....[10]....
        /*03a8*/ 	.word	0xffffffff


	//   ....[11]....
        /*03ac*/ 	.word	0xffffffff


	//   ....[12]....
        /*03b0*/ 	.word	0xffffffff


	//   ....[13]....
        /*03b4*/ 	.word	0xffffffff


	//   ....[14]....
        /*03b8*/ 	.word	0xffffffff


	//   ....[15]....
        /*03bc*/ 	.word	0xffffffff


	//   ....[16]....
        /*03c0*/ 	.word	0xffffffff


	//   ....[17]....
        /*03c4*/ 	.word	0xffffffff


	//   ....[18]....
        /*03c8*/ 	.word	0xffffffff


	//   ....[19]....
        /*03cc*/ 	.word	0xffffffff


	//   ....[20]....
        /*03d0*/ 	.word	0xffffffff


	//   ....[21]....
        /*03d4*/ 	.word	0xffffffff


	//   ....[22]....
        /*03d8*/ 	.word	0xffffffff


	//   ....[23]....
        /*03dc*/ 	.word	0xffffffff


	//   ....[24]....
        /*03e0*/ 	.word	0xffffffff


	//   ....[25]....
        /*03e4*/ 	.word	0xffffffff


	//   ....[26]....
        /*03e8*/ 	.word	0xffffffff


	//   ....[27]....
        /*03ec*/ 	.word	0xffffffff


	//   ....[28]....
        /*03f0*/ 	.word	0xffffffff


	//   ....[29]....
        /*03f4*/ 	.word	0xffffffff


	//   ....[30]....
        /*03f8*/ 	.word	0xffffffff


	//   ....[31]....
        /*03fc*/ 	.word	0xffffffff


	//   ....[32]....
        /*0400*/ 	.word	0xffffffff


	//   ....[33]....
        /*0404*/ 	.word	0xffffffff


	//   ....[34]....
        /*0408*/ 	.word	0xffffffff


	//   ....[35]....
        /*040c*/ 	.word	0xffffffff


	//   ....[36]....
        /*0410*/ 	.word	0xffffffff


	//   ....[37]....
        /*0414*/ 	.word	0xffffffff


	//   ....[38]....
        /*0418*/ 	.word	0xffffffff


	//   ....[39]....
        /*041c*/ 	.word	0xffffffff


	//   ....[40]....
        /*0420*/ 	.word	0xffffffff


	//   ....[41]....
        /*0424*/ 	.word	0xffffffff


	//   ....[42]....
        /*0428*/ 	.word	0xffffffff


	//   ....[43]....
        /*042c*/ 	.word	0xffffffff


	//   ....[44]....
        /*0430*/ 	.word	0xffffffff


	//   ....[45]....
        /*0434*/ 	.word	0xffffffff


	//   ....[46]....
        /*0438*/ 	.word	0xffffffff


	//   ....[47]....
        /*043c*/ 	.word	0xffffffff


	//   ....[48]....
        /*0440*/ 	.word	0xffffffff


	//   ....[49]....
        /*0444*/ 	.word	0xffffffff


	//   ....[50]....
        /*0448*/ 	.word	0xffffffff


	//   ....[51]....
        /*044c*/ 	.word	0xffffffff


	//   ....[52]....
        /*0450*/ 	.word	0xffffffff


	//   ....[53]....
        /*0454*/ 	.word	0xffffffff


	//   ....[54]....
        /*0458*/ 	.word	0xffffffff


	//   ....[55]....
        /*045c*/ 	.word	0xffffffff


	//   ....[56]....
        /*0460*/ 	.word	0xffffffff


	//   ....[57]....
        /*0464*/ 	.word	0xffffffff


	//   ....[58]....
        /*0468*/ 	.word	0x0500000f


	//   ....[59]....
        /*046c*/ 	.word	0x0500000f


	//   ....[60]....
        /*0470*/ 	.word	0x0500000f


	//   ....[61]....
        /*0474*/ 	.word	0x0500000f


	//   ....[62]....
        /*0478*/ 	.word	0x0500000f


	//   ....[63]....
        /*047c*/ 	.word	0x0500000f


	//   ....[64]....
        /*0480*/ 	.word	0x0500000f


	//   ....[65]....
        /*0484*/ 	.word	0x0500000f


	//   ....[66]....
        /*0488*/ 	.word	0x0500000f


	//   ....[67]....
        /*048c*/ 	.word	0x0500000f


	//   ....[68]....
        /*0490*/ 	.word	0x0500000f


	//   ....[69]....
        /*0494*/ 	.word	0x0500000f


	//   ....[70]....
        /*0498*/ 	.word	0x0500000f


	//   ....[71]....
        /*049c*/ 	.word	0x0500000f


	//   ....[72]....
        /*04a0*/ 	.word	0x0500000f


	//   ....[73]....
        /*04a4*/ 	.word	0x0500000f


	//   ....[74]....
        /*04a8*/ 	.word	0x0500000f


	//   ....[75]....
        /*04ac*/ 	.word	0x0500000f


	//   ....[76]....
        /*04b0*/ 	.word	0x0500000f


	//   ....[77]....
        /*04b4*/ 	.word	0x0500000f


	//   ....[78]....
        /*04b8*/ 	.word	0x0500000f


	//   ....[79]....
        /*04bc*/ 	.word	0x0500000f


	//   ....[80]....
        /*04c0*/ 	.word	0x0500000f


	//   ....[81]....
        /*04c4*/ 	.word	0x0500000f


	//   ....[82]....
        /*04c8*/ 	.word	0x0500000f


	//   ....[83]....
        /*04cc*/ 	.word	0x0500000f


	//   ....[84]....
        /*04d0*/ 	.word	0x0500000f


	//   ....[85]....
        /*04d4*/ 	.word	0x0500000f


	//   ....[86]....
        /*04d8*/ 	.word	0x0500000f


	//   ....[87]....
        /*04dc*/ 	.word	0x0500000f


	//   ....[88]....
        /*04e0*/ 	.word	0x0500000f


	//   ....[89]....
        /*04e4*/ 	.word	0x0500000f


	//   ....[90]....
        /*04e8*/ 	.word	0x0500000f


	//   ....[91]....
        /*04ec*/ 	.word	0x0500000f


	//   ....[92]....
        /*04f0*/ 	.word	0x0500000f


	//   ....[93]....
        /*04f4*/ 	.word	0x0500000f


	//   ....[94]....
        /*04f8*/ 	.word	0x0500000f


	//   ....[95]....
        /*04fc*/ 	.word	0x0500000f


	//   ....[96]....
        /*0500*/ 	.word	0x0500000f


	//   ....[97]....
        /*0504*/ 	.word	0x0500000f


	//   ....[98]....
        /*0508*/ 	.word	0x0500000f


	//   ....[99]....
        /*050c*/ 	.word	0x0500000f


	//   ....[100]....
        /*0510*/ 	.word	0x0500000f


	//   ....[101]....
        /*0514*/ 	.word	0x0500000f


	//   ....[102]....
        /*0518*/ 	.word	0x0500000f


	//   ....[103]....
        /*051c*/ 	.word	0x0500000f


	//   ....[104]....
        /*0520*/ 	.word	0x0500000f


	//   ....[105]....
        /*0524*/ 	.word	0x0500000f


	//   ....[106]....
        /*0528*/ 	.word	0x0500000f


	//   ....[107]....
        /*052c*/ 	.word	0x0500000f


	//   ....[108]....
        /*0530*/ 	.word	0x0500000f


	//   ....[109]....
        /*0534*/ 	.word	0x0500000f


	//   ....[110]....
        /*0538*/ 	.word	0x0500000f


	//----- nvinfo : EIATTR_COOP_GROUP_INSTR_OFFSETS
	.align		4
.L_1199:
        /*053c*/ 	.byte	0x04, 0x28
        /*053e*/ 	.short	(.L_1201 - .L_1200)


	//   ....[0]....
.L_1200:
        /*0540*/ 	.word	0x00000060


	//   ....[1]....
        /*0544*/ 	.word	0x000001c0


	//   ....[2]....
        /*0548*/ 	.word	0x00000270


	//   ....[3]....
        /*054c*/ 	.word	0x00000430


	//   ....[4]....
        /*0550*/ 	.word	0x00000590


	//   ....[5]....
        /*0554*/ 	.word	0x000006b0


	//   ....[6]....
        /*0558*/ 	.word	0x00000810


	//   ....[7]....
        /*055c*/ 	.word	0x00008700


	//   ....[8]....
        /*0560*/ 	.word	0x0000f100


	//   ....[9]....
        /*0564*/ 	.word	0x0000f150


	//   ....[10]....
        /*0568*/ 	.word	0x0000fc10


	//   ....[11]....
        /*056c*/ 	.word	0x0000fc70


	//   ....[12]....
        /*0570*/ 	.word	0x00012220


	//   ....[13]....
        /*0574*/ 	.word	0x00012260


	//   ....[14]....
        /*0578*/ 	.word	0x00012cd0


	//   ....[15]....
        /*057c*/ 	.word	0x00012d40


	//   ....[16]....
        /*0580*/ 	.word	0x00014fd0


	//   ....[17]....
        /*0584*/ 	.word	0x00014ff0


	//   ....[18]....
        /*0588*/ 	.word	0x00015550


	//   ....[19]....
        /*058c*/ 	.word	0x00015790


	//   ....[20]....
        /*0590*/ 	.word	0x00016940


	//   ....[21]....
        /*0594*/ 	.word	0x00016ce0


	//   ....[22]....
        /*0598*/ 	.word	0x00016d10


	//   ....[23]....
        /*059c*/ 	.word	0x00016d20


	//   ....[24]....
        /*05a0*/ 	.word	0x00018fb0


	//   ....[25]....
        /*05a4*/ 	.word	0x00019130


	//   ....[26]....
        /*05a8*/ 	.word	0x00019160


	//   ....[27]....
        /*05ac*/ 	.word	0x000191a0


	//   ....[28]....
        /*05b0*/ 	.word	0x00019200


	//   ....[29]....
        /*05b4*/ 	.word	0x00019260


	//   ....[30]....
        /*05b8*/ 	.word	0x000192b0


	//   ....[31]....
        /*05bc*/ 	.word	0x00019460


	//   ....[32]....
        /*05c0*/ 	.word	0x000194c0


	//   ....[33]....
        /*05c4*/ 	.word	0x00019500


	//   ....[34]....
        /*05c8*/ 	.word	0x00019540


	//   ....[35]....
        /*05cc*/ 	.word	0x00019570


	//   ....[36]....
        /*05d0*/ 	.word	0x000195a0


	//   ....[37]....
        /*05d4*/ 	.word	0x00019630


	//   ....[38]....
        /*05d8*/ 	.word	0x00019690


	//   ....[39]....
        /*05dc*/ 	.word	0x00019720


	//   ....[40]....
        /*05e0*/ 	.word	0x0001dea0


	//   ....[41]....
        /*05e4*/ 	.word	0x0001deb0


	//   ....[42]....
        /*05e8*/ 	.word	0x0001dfc0


	//   ....[43]....
        /*05ec*/ 	.word	0x0001e020


	//   ....[44]....
        /*05f0*/ 	.word	0x0001e060


	//   ....[45]....
        /*05f4*/ 	.word	0x0001e0a0


	//   ....[46]....
        /*05f8*/ 	.word	0x0001e0d0


	//   ....[47]....
        /*05fc*/ 	.word	0x0001e100


	//   ....[48]....
        /*0600*/ 	.word	0x0001e290


	//   ....[49]....
        /*0604*/ 	.word	0x0001e2f0


	//   ....[50]....
        /*0608*/ 	.word	0x0001e330


	//   ....[51]....
        /*060c*/ 	.word	0x0001e370


	//   ....[52]....
        /*0610*/ 	.word	0x0001e3a0


	//   ....[53]....
        /*0614*/ 	.word	0x0001e3d0


	//   ....[54]....
        /*0618*/ 	.word	0x0001e490


	//   ....[55]....
        /*061c*/ 	.word	0x0001e4b0


	//   ....[56]....
        /*0620*/ 	.word	0x0001e520


	//   ....[57]....
        /*0624*/ 	.word	0x0001ebb0


	//   ....[58]....
        /*0628*/ 	.word	0x0001eff0


	//   ....[59]....
        /*062c*/ 	.word	0x0001f0a0


	//   ....[60]....
        /*0630*/ 	.word	0x0001f140


	//   ....[61]....
        /*0634*/ 	.word	0x0001f1e0


	//   ....[62]....
        /*0638*/ 	.word	0x0001f280


	//   ....[63]....
        /*063c*/ 	.word	0x0001f320


	//   ....[64]....
        /*0640*/ 	.word	0x0001f3c0


	//   ....[65]....
        /*0644*/ 	.word	0x0001f460


	//   ....[66]....
        /*0648*/ 	.word	0x0001f500


	//   ....[67]....
        /*064c*/ 	.word	0x0001f5a0


	//   ....[68]....
        /*0650*/ 	.word	0x0001f640


	//   ....[69]....
        /*0654*/ 	.word	0x0001f6e0


	//   ....[70]....
        /*0658*/ 	.word	0x0001f780


	//   ....[71]....
        /*065c*/ 	.word	0x0001f820


	//   ....[72]....
        /*0660*/ 	.word	0x0001f8c0


	//   ....[73]....
        /*0664*/ 	.word	0x0001f960


	//   ....[74]....
        /*0668*/ 	.word	0x0001fa00


	//   ....[75]....
        /*066c*/ 	.word	0x0001faf0


	//   ....[76]....
        /*0670*/ 	.word	0x0001fb90


	//   ....[77]....
        /*0674*/ 	.word	0x0001fc30


	//   ....[78]....
        /*0678*/ 	.word	0x0001fcd0


	//   ....[79]....
        /*067c*/ 	.word	0x0001fd70


	//   ....[80]....
        /*0680*/ 	.word	0x0001fe10


	//   ....[81]....
        /*0684*/ 	.word	0x0001feb0


	//   ....[82]....
        /*0688*/ 	.word	0x0001ff50


	//   ....[83]....
        /*068c*/ 	.word	0x0001fff0


	//   ....[84]....
        /*0690*/ 	.word	0x00020090


	//   ....[85]....
        /*0694*/ 	.word	0x00020130


	//   ....[86]....
        /*0698*/ 	.word	0x000201d0


	//   ....[87]....
        /*069c*/ 	.word	0x00020270


	//   ....[88]....
        /*06a0*/ 	.word	0x00020310


	//   ....[89]....
        /*06a4*/ 	.word	0x000203b0


	//   ....[90]....
        /*06a8*/ 	.word	0x00020450


	//   ....[91]....
        /*06ac*/ 	.word	0x00020750


	//   ....[92]....
        /*06b0*/ 	.word	0x00020a30


	//   ....[93]....
        /*06b4*/ 	.word	0x00020e50


	//   ....[94]....
        /*06b8*/ 	.word	0x00020ee0


	//   ....[95]....
        /*06bc*/ 	.word	0x00020f80


	//   ....[96]....
        /*06c0*/ 	.word	0x00021030


	//   ....[97]....
        /*06c4*/ 	.word	0x000210b0


	//   ....[98]....
        /*06c8*/ 	.word	0x00021130


	//   ....[99]....
        /*06cc*/ 	.word	0x000211b0


	//   ....[100]....
        /*06d0*/ 	.word	0x00021230


	//   ....[101]....
        /*06d4*/ 	.word	0x000212c0


	//   ....[102]....
        /*06d8*/ 	.word	0x00021380


	//   ....[103]....
        /*06dc*/ 	.word	0x00021400


	//   ....[104]....
        /*06e0*/ 	.word	0x00021480


	//   ....[105]....
        /*06e4*/ 	.word	0x00021500


	//   ....[106]....
        /*06e8*/ 	.word	0x00021580


	//   ....[107]....
        /*06ec*/ 	.word	0x000215f0


	//   ....[108]....
        /*06f0*/ 	.word	0x00021690


	//   ....[109]....
        /*06f4*/ 	.word	0x00021720


	//   ....[110]....
        /*06f8*/ 	.word	0x00021850


	//----- nvinfo : EIATTR_REG_RECONFIG
	.align		4
.L_1201:
        /*06fc*/ 	.byte	0x01, 0x54
	.zero		2


	//----- nvinfo : EIATTR_SYSCALL_OFFSETS
	.align		4
        /*0700*/ 	.byte	0x04, 0x46
        /*0702*/ 	.short	(.L_1203 - .L_1202)


	//   ....[0]....
.L_1202:
        /*0704*/ 	.word	0x000018d0


	//   ....[1]....
        /*0708*/ 	.word	0x00001a20


	//   ....[2]....
        /*070c*/ 	.word	0x00008890


	//   ....[3]....
        /*0710*/ 	.word	0x00008d00


	//   ....[4]....
        /*0714*/ 	.word	0x0001b340


	//   ....[5]....
        /*0718*/ 	.word	0x0001b480


	//   ....[6]....
        /*071c*/ 	.word	0x0001b580


	//----- nvinfo : EIATTR_MBARRIER_INSTR_OFFSETS
	.align		4
.L_1203:
        /*0720*/ 	.byte	0x04, 0x39
        /*0722*/ 	.short	(.L_1205 - .L_1204)


	//   ....[0]....
.L_1204:
        /*0724*/ 	.word	0x000002e0
        /*0728*/ 	.word	0x000000ff
        /*072c*/ 	.word	0x00028800
        /*0730*/ 	.short	0x0100
        /*0732*/ 	.byte	0x08
	.zero		1


	//   ....[1]....
        /*0734*/ 	.word	0x000002f0
        /*0738*/ 	.word	0x000000ff
        /*073c*/ 	.word	0x00028820
        /*0740*/ 	.short	0x0100
        /*0742*/ 	.byte	0x08
	.zero		1


	//   ....[2]....
        /*0744*/ 	.word	0x000003e0
        /*0748*/ 	.word	0x000000ff
        /*074c*/ 	.word	0x00028830
        /*0750*/ 	.short	0x0100
        /*0752*/ 	.byte	0x08
	.zero		1


	//   ....[3]....
        /*0754*/ 	.word	0x000003f0
        /*0758*/ 	.word	0x000000ff
        /*075c*/ 	.word	0x00028840
        /*0760*/ 	.short	0x0100
        /*0762*/ 	.byte	0x08
	.zero		1


	//   ....[4]....
        /*0764*/ 	.word	0x00000400
        /*0768*/ 	.word	0x000000ff
        /*076c*/ 	.word	0x00028838
        /*0770*/ 	.short	0x0100
        /*0772*/ 	.byte	0x08
	.zero		1


	//   ....[5]....
        /*0774*/ 	.word	0x00000410
        /*0778*/ 	.word	0x000000ff
        /*077c*/ 	.word	0x00028848
        /*0780*/ 	.short	0x0100
        /*0782*/ 	.byte	0x08
	.zero		1


	//   ....[6]....
        /*0784*/ 	.word	0x00000540
        /*0788*/ 	.word	0x000000ff
        /*078c*/ 	.word	0x00028850
        /*0790*/ 	.short	0x0100
        /*0792*/ 	.byte	0x08
	.zero		1


	//   ....[7]....
        /*0794*/ 	.word	0x00000550
        /*0798*/ 	.word	0x000000ff
        /*079c*/ 	.word	0x00028860
        /*07a0*/ 	.short	0x0100
        /*07a2*/ 	.byte	0x08
	.zero		1


	//   ....[8]....
        /*07a4*/ 	.word	0x00000560
        /*07a8*/ 	.word	0x000000ff
        /*07ac*/ 	.word	0x00028858
        /*07b0*/ 	.short	0x0100
        /*07b2*/ 	.byte	0x08
	.zero		1


	//   ....[9]....
        /*07b4*/ 	.word	0x00000570
        /*07b8*/ 	.word	0x000000ff
        /*07bc*/ 	.word	0x00028868
        /*07c0*/ 	.short	0x0100
        /*07c2*/ 	.byte	0x08
	.zero		1


	//   ....[10]....
        /*07c4*/ 	.word	0x00000660
        /*07c8*/ 	.word	0x000000ff
        /*07cc*/ 	.word	0x00028870
        /*07d0*/ 	.short	0x0100
        /*07d2*/ 	.byte	0x06
	.zero		1


	//   ....[11]....
        /*07d4*/ 	.word	0x00000670
        /*07d8*/ 	.word	0x000000ff
        /*07dc*/ 	.word	0x00028880
        /*07e0*/ 	.short	0x0100
        /*07e2*/ 	.byte	0x06
	.zero		1


	//   ....[12]....
        /*07e4*/ 	.word	0x00000680
        /*07e8*/ 	.word	0x000000ff
        /*07ec*/ 	.word	0x00028878
        /*07f0*/ 	.short	0x0100
        /*07f2*/ 	.byte	0x06
	.zero		1


	//   ....[13]....
        /*07f4*/ 	.word	0x00000690
        /*07f8*/ 	.word	0x000000ff
        /*07fc*/ 	.word	0x00028888
        /*0800*/ 	.short	0x0100
        /*0802*/ 	.byte	0x06
	.zero		1


	//   ....[14]....
        /*0804*/ 	.word	0x000007c0
        /*0808*/ 	.word	0x000000ff
        /*080c*/ 	.word	0x00028890
        /*0810*/ 	.short	0x0100
        /*0812*/ 	.byte	0x08
	.zero		1


	//   ....[15]....
        /*0814*/ 	.word	0x000007d0
        /*0818*/ 	.word	0x000000ff
        /*081c*/ 	.word	0x000288a0
        /*0820*/ 	.short	0x0100
        /*0822*/ 	.byte	0x08
	.zero		1


	//   ....[16]....
        /*0824*/ 	.word	0x000007e0
        /*0828*/ 	.word	0x000000ff
        /*082c*/ 	.word	0x00028898
        /*0830*/ 	.short	0x0100
        /*0832*/ 	.byte	0x08
	.zero		1


	//   ....[17]....
        /*0834*/ 	.word	0x000007f0
        /*0838*/ 	.word	0x000000ff
        /*083c*/ 	.word	0x000288a8
        /*0840*/ 	.short	0x0100
        /*0842*/ 	.byte	0x08
	.zero		1


	//   ....[18]....
        /*0844*/ 	.word	0x00000920
        /*0848*/ 	.word	0x000000ff
        /*084c*/ 	.word	0x000288b0
        /*0850*/ 	.short	0x0100
        /*0852*/ 	.byte	0x08
	.zero		1


	//   ....[19]....
        /*0854*/ 	.word	0x00000930
        /*0858*/ 	.word	0x000000ff
        /*085c*/ 	.word	0x000288c0
        /*0860*/ 	.short	0x0100
        /*0862*/ 	.byte	0x08
	.zero		1


	//   ....[20]....
        /*0864*/ 	.word	0x00000940
        /*0868*/ 	.word	0x000000ff
        /*086c*/ 	.word	0x000288b8
        /*0870*/ 	.short	0x0100
        /*0872*/ 	.byte	0x08
	.zero		1


	//   ....[21]....
        /*0874*/ 	.word	0x00000950
        /*0878*/ 	.word	0x000000ff
        /*087c*/ 	.word	0x000288c8
        /*0880*/ 	.short	0x0100
        /*0882*/ 	.byte	0x08
	.zero		1


	//   ....[22]....
        /*0884*/ 	.word	0x00003040
        /*0888*/ 	.word	0x00000069
        /*088c*/ 	.word	0x00028890
        /*0890*/ 	.short	0x010a
        /*0892*/ 	.byte	0x3f
	.zero		1


	//   ....[23]....
        /*0894*/ 	.word	0x000055e0
        /*0898*/ 	.word	0x00000069
        /*089c*/ 	.word	0x00028890
        /*08a0*/ 	.short	0x010a
        /*08a2*/ 	.byte	0x3f
	.zero		1


	//   ....[24]....
        /*08a4*/ 	.word	0x000076c0
        /*08a8*/ 	.word	0x00000069
        /*08ac*/ 	.word	0x00028890
        /*08b0*/ 	.short	0x010a
        /*08b2*/ 	.byte	0x3f
	.zero		1


	//   ....[25]....
        /*08b4*/ 	.word	0x00007d20
        /*08b8*/ 	.word	0x0000002c
        /*08bc*/ 	.word	0x00000000
        /*08c0*/ 	.short	0x0101
        /*08c2*/ 	.byte	0x3f
	.zero		1


	//   ....[26]....
        /*08c4*/ 	.word	0x00007d60
        /*08c8*/ 	.word	0x00000069
        /*08cc*/ 	.word	0x000288b0
        /*08d0*/ 	.short	0x010a
        /*08d2*/ 	.byte	0x3f
	.zero		1


	//   ....[27]....
        /*08d4*/ 	.word	0x000083b0
        /*08d8*/ 	.word	0x00000069
        /*08dc*/ 	.word	0x00000000
        /*08e0*/ 	.short	0x0101
        /*08e2*/ 	.byte	0x3f
	.zero		1


	//   ....[28]....
        /*08e4*/ 	.word	0x00008910
        /*08e8*/ 	.word	0x00000002
        /*08ec*/ 	.word	0x00028800
        /*08f0*/ 	.short	0x010a
        /*08f2*/ 	.byte	0x3f
	.zero		1


	//   ....[29]....
        /*08f4*/ 	.word	0x00008960
        /*08f8*/ 	.word	0x00000002
        /*08fc*/ 	.word	0x00028800
        /*0900*/ 	.short	0x010a
        /*0902*/ 	.byte	0x3f
	.zero		1


	//   ....[30]....
        /*0904*/ 	.word	0x00009bb0
        /*0908*/ 	.word	0x00000002
        /*090c*/ 	.word	0x00028800
        /*0910*/ 	.short	0x010a
        /*0912*/ 	.byte	0x3f
	.zero		1


	//   ....[31]....
        /*0914*/ 	.word	0x0000bf90
        /*0918*/ 	.word	0x00000002
        /*091c*/ 	.word	0x00028800
        /*0920*/ 	.short	0x010a
        /*0922*/ 	.byte	0x3f
	.zero		1


	//   ....[32]....
        /*0924*/ 	.word	0x0000dae0
        /*0928*/ 	.word	0x00000000
        /*092c*/ 	.word	0x00028830
        /*0930*/ 	.short	0x010a
        /*0932*/ 	.byte	0x3f
	.zero		1


	//   ....[33]....
        /*0934*/ 	.word	0x0000db60
        /*0938*/ 	.word	0x00000000
        /*093c*/ 	.word	0x00028830
        /*0940*/ 	.short	0x010a
        /*0942*/ 	.byte	0x3f
	.zero		1


	//   ....[34]....
        /*0944*/ 	.word	0x0000eb50
        /*0948*/ 	.word	0x00000000
        /*094c*/ 	.word	0x00000000
        /*0950*/ 	.short	0x0101
        /*0952*/ 	.byte	0x3f
	.zero		1


	//   ....[35]....
        /*0954*/ 	.word	0x00010bc0
        /*0958*/ 	.word	0x00000006
        /*095c*/ 	.word	0x00028830
        /*0960*/ 	.short	0x010a
        /*0962*/ 	.byte	0x3f
	.zero		1


	//   ....[36]....
        /*0964*/ 	.word	0x00010c10
        /*0968*/ 	.word	0x00000006
        /*096c*/ 	.word	0x00028830
        /*0970*/ 	.short	0x010a
        /*0972*/ 	.byte	0x3f
	.zero		1


	//   ....[37]....
        /*0974*/ 	.word	0x00011060
        /*0978*/ 	.word	0x00000007
        /*097c*/ 	.word	0x00028850
        /*0980*/ 	.short	0x010a
        /*0982*/ 	.byte	0x3f
	.zero		1


	//   ....[38]....
        /*0984*/ 	.word	0x000110a0
        /*0988*/ 	.word	0x00000007
        /*098c*/ 	.word	0x00028850
        /*0990*/ 	.short	0x010a
        /*0992*/ 	.byte	0x3f
	.zero		1


	//   ....[39]....
        /*0994*/ 	.word	0x00013410
        /*0998*/ 	.word	0x00000009
        /*099c*/ 	.word	0x00000000
        /*09a0*/ 	.short	0x0101
        /*09a2*/ 	.byte	0x3f
	.zero		1


	//   ....[40]....
        /*09a4*/ 	.word	0x000134a0
        /*09a8*/ 	.word	0x0000000d
        /*09ac*/ 	.word	0x00000000
        /*09b0*/ 	.short	0x0101
        /*09b2*/ 	.byte	0x3f
	.zero		1


	//   ....[41]....
        /*09b4*/ 	.word	0x00013ec0
        /*09b8*/ 	.word	0x00000006
        /*09bc*/ 	.word	0x00028830
        /*09c0*/ 	.short	0x010a
        /*09c2*/ 	.byte	0x3f
	.zero		1


	//   ....[42]....
        /*09c4*/ 	.word	0x00013f10
        /*09c8*/ 	.word	0x00000006
        /*09cc*/ 	.word	0x00028830
        /*09d0*/ 	.short	0x010a
        /*09d2*/ 	.byte	0x3f
	.zero		1


	//   ....[43]....
        /*09d4*/ 	.word	0x00014360
        /*09d8*/ 	.word	0x00000007
        /*09dc*/ 	.word	0x00028850
        /*09e0*/ 	.short	0x010a
        /*09e2*/ 	.byte	0x3f
	.zero		1


	//   ....[44]....
        /*09e4*/ 	.word	0x000143a0
        /*09e8*/ 	.word	0x00000007
        /*09ec*/ 	.word	0x00028850
        /*09f0*/ 	.short	0x010a
        /*09f2*/ 	.byte	0x3f
	.zero		1


	//   ....[45]....
        /*09f4*/ 	.word	0x00015d40
        /*09f8*/ 	.word	0x0000001d
        /*09fc*/ 	.word	0x00000000
        /*0a00*/ 	.short	0x0101
        /*0a02*/ 	.byte	0x3f
	.zero		1


	//   ....[46]....
        /*0a04*/ 	.word	0x00015e90
        /*0a08*/ 	.word	0x00000021
        /*0a0c*/ 	.word	0x00000000
        /*0a10*/ 	.short	0x0101
        /*0a12*/ 	.byte	0x3f
	.zero		1


	//   ....[47]....
        /*0a14*/ 	.word	0x00016830
        /*0a18*/ 	.word	0x0000000b
        /*0a1c*/ 	.word	0x00028850
        /*0a20*/ 	.short	0x010a
        /*0a22*/ 	.byte	0x3f
	.zero		1


	//   ....[48]....
        /*0a24*/ 	.word	0x000168b0
        /*0a28*/ 	.word	0x0000000b
        /*0a2c*/ 	.word	0x00028850
        /*0a30*/ 	.short	0x010a
        /*0a32*/ 	.byte	0x3f
	.zero		1


	//   ....[49]....
        /*0a34*/ 	.word	0x00016e60
        /*0a38*/ 	.word	0x00000008
        /*0a3c*/ 	.word	0x00000000
        /*0a40*/ 	.short	0x0101
        /*0a42*/ 	.byte	0x3f
	.zero		1


	//   ....[50]....
        /*0a44*/ 	.word	0x00018090
        /*0a48*/ 	.word	0x00000000
        /*0a4c*/ 	.word	0x00000000
        /*0a50*/ 	.short	0x0101
        /*0a52*/ 	.byte	0x3f
	.zero		1


	//   ....[51]....
        /*0a54*/ 	.word	0x0001a560
        /*0a58*/ 	.word	0x00000009
        /*0a5c*/ 	.word	0x00028820
        /*0a60*/ 	.short	0x010a
        /*0a62*/ 	.byte	0x3f
	.zero		1


	//   ....[52]....
        /*0a64*/ 	.word	0x0001a5f0
        /*0a68*/ 	.word	0x00000005
        /*0a6c*/ 	.word	0x000288a0
        /*0a70*/ 	.short	0x010a
        /*0a72*/ 	.byte	0x3f
	.zero		1


	//   ....[53]....
        /*0a74*/ 	.word	0x0001a820
        /*0a78*/ 	.word	0x00000005
        /*0a7c*/ 	.word	0x000288c0
        /*0a80*/ 	.short	0x010a
        /*0a82*/ 	.byte	0x3f
	.zero		1


	//   ....[54]....
        /*0a84*/ 	.word	0x0001aba0
        /*0a88*/ 	.word	0x00000006
        /*0a8c*/ 	.word	0x000288a0
        /*0a90*/ 	.short	0x010a
        /*0a92*/ 	.byte	0x3f
	.zero		1


	//   ....[55]....
        /*0a94*/ 	.word	0x0001adb0
        /*0a98*/ 	.word	0x00000006
        /*0a9c*/ 	.word	0x000288c0
        /*0aa0*/ 	.short	0x010a
        /*0aa2*/ 	.byte	0x3f
	.zero		1


	//   ....[56]....
        /*0aa4*/ 	.word	0x0001bba0
        /*0aa8*/ 	.word	0x00000007
        /*0aac*/ 	.word	0x00028840
        /*0ab0*/ 	.short	0x010a
        /*0ab2*/ 	.byte	0x3f
	.zero		1


	//   ....[57]....
        /*0ab4*/ 	.word	0x0001c070
        /*0ab8*/ 	.word	0x0000000a
        /*0abc*/ 	.word	0x00028820
        /*0ac0*/ 	.short	0x010a
        /*0ac2*/ 	.byte	0x3f
	.zero		1


	//   ....[58]....
        /*0ac4*/ 	.word	0x0001c390
        /*0ac8*/ 	.word	0x00000008
        /*0acc*/ 	.word	0x00028840
        /*0ad0*/ 	.short	0x010a
        /*0ad2*/ 	.byte	0x3f
	.zero		1


	//   ....[59]....
        /*0ad4*/ 	.word	0x0001c640
        /*0ad8*/ 	.word	0x00000008
        /*0adc*/ 	.word	0x00028860
        /*0ae0*/ 	.short	0x010a
        /*0ae2*/ 	.byte	0x3f
	.zero		1


	//   ....[60]....
        /*0ae4*/ 	.word	0x0001cbf0
        /*0ae8*/ 	.word	0x00000002
        /*0aec*/ 	.word	0x00028840
        /*0af0*/ 	.short	0x010a
        /*0af2*/ 	.byte	0x3f
	.zero		1


	//   ....[61]....
        /*0af4*/ 	.word	0x0001cea0
        /*0af8*/ 	.word	0x00000002
        /*0afc*/ 	.word	0x00028860
        /*0b00*/ 	.short	0x010a
        /*0b02*/ 	.byte	0x3f
	.zero		1


	//   ....[62]....
        /*0b04*/ 	.word	0x0001d3c0
        /*0b08*/ 	.word	0x00000002
        /*0b0c*/ 	.word	0x00028840
        /*0b10*/ 	.short	0x010a
        /*0b12*/ 	.byte	0x3f
	.zero		1


	//   ....[63]....
        /*0b14*/ 	.word	0x0001d660
        /*0b18*/ 	.word	0x00000002
        /*0b1c*/ 	.word	0x00028860
        /*0b20*/ 	.short	0x010a
        /*0b22*/ 	.byte	0x3f
	.zero		1


	//   ....[64]....
        /*0b24*/ 	.word	0x0001db20
        /*0b28*/ 	.word	0x00000000
        /*0b2c*/ 	.word	0x00028860
        /*0b30*/ 	.short	0x010a
        /*0b32*/ 	.byte	0x3f
	.zero		1


	//   ....[65]....
        /*0b34*/ 	.word	0x0001eb30
        /*0b38*/ 	.word	0x00000000
        /*0b3c*/ 	.word	0x00028820
        /*0b40*/ 	.short	0x010a
        /*0b42*/ 	.byte	0x3f
	.zero		1


	//   ....[66]....
        /*0b44*/ 	.word	0x0001ece0
        /*0b48*/ 	.word	0x00000006
        /*0b4c*/ 	.word	0x00000000
        /*0b50*/ 	.short	0x010a
        /*0b52*/ 	.byte	0x3f
	.zero		1


	//   ....[67]....
        /*0b54*/ 	.word	0x0001ed50
        /*0b58*/ 	.word	0x00000007
        /*0b5c*/ 	.word	0x00000000
        /*0b60*/ 	.short	0x010a
        /*0b62*/ 	.byte	0x3f
	.zero		1


	//   ....[68]....
        /*0b64*/ 	.word	0x0001edc0
        /*0b68*/ 	.word	0x00000004
        /*0b6c*/ 	.word	0x00000000
        /*0b70*/ 	.short	0x010a
        /*0b72*/ 	.byte	0x3f
	.zero		1


	//   ....[69]....
        /*0b74*/ 	.word	0x0001edf0
        /*0b78*/ 	.word	0x00000003
        /*0b7c*/ 	.word	0x00000000
        /*0b80*/ 	.short	0x010a
        /*0b82*/ 	.byte	0x3f
	.zero		1


	//   ....[70]....
        /*0b84*/ 	.word	0x0001ee50
        /*0b88*/ 	.word	0x00000069
        /*0b8c*/ 	.word	0x00028890
        /*0b90*/ 	.short	0x010a
        /*0b92*/ 	.byte	0x3f
	.zero		1


	//   ....[71]....
        /*0b94*/ 	.word	0x0001eea0
        /*0b98*/ 	.word	0x00000069
        /*0b9c*/ 	.word	0x00028890
        /*0ba0*/ 	.short	0x010a
        /*0ba2*/ 	.byte	0x3f
	.zero		1


	//   ....[72]....
        /*0ba4*/ 	.word	0x0001eef0
        /*0ba8*/ 	.word	0x00000069
        /*0bac*/ 	.word	0x00028890
        /*0bb0*/ 	.short	0x010a
        /*0bb2*/ 	.byte	0x3f
	.zero		1


	//   ....[73]....
        /*0bb4*/ 	.word	0x0001ef40
        /*0bb8*/ 	.word	0x00000069
        /*0bbc*/ 	.word	0x000288b0
        /*0bc0*/ 	.short	0x010a
        /*0bc2*/ 	.byte	0x3f
	.zero		1


	//   ....[74]....
        /*0bc4*/ 	.word	0x0001fa40
        /*0bc8*/ 	.word	0x00000002
        /*0bcc*/ 	.word	0x00028800
        /*0bd0*/ 	.short	0x010a
        /*0bd2*/ 	.byte	0x3f
	.zero		1


	//   ....[75]....
        /*0bd4*/ 	.word	0x00020490
        /*0bd8*/ 	.word	0x00000002
        /*0bdc*/ 	.word	0x00028800
        /*0be0*/ 	.short	0x010a
        /*0be2*/ 	.byte	0x3f
	.zero		1


	//   ....[76]....
        /*0be4*/ 	.word	0x000204e0
        /*0be8*/ 	.word	0x00000000
        /*0bec*/ 	.word	0x00028830
        /*0bf0*/ 	.short	0x010a
        /*0bf2*/ 	.byte	0x3f
	.zero		1


	//   ....[77]....
        /*0bf4*/ 	.word	0x00020530
        /*0bf8*/ 	.word	0x00000006
        /*0bfc*/ 	.word	0x00028830
        /*0c00*/ 	.short	0x010a
        /*0c02*/ 	.byte	0x3f
	.zero		1


	//   ....[78]....
        /*0c04*/ 	.word	0x00020580
        /*0c08*/ 	.word	0x00000007
        /*0c0c*/ 	.word	0x00028850
        /*0c10*/ 	.short	0x010a
        /*0c12*/ 	.byte	0x3f
	.zero		1


	//   ....[79]....
        /*0c14*/ 	.word	0x000205d0
        /*0c18*/ 	.word	0x00000006
        /*0c1c*/ 	.word	0x00028830
        /*0c20*/ 	.short	0x010a
        /*0c22*/ 	.byte	0x3f
	.zero		1


	//   ....[80]....
        /*0c24*/ 	.word	0x00020620
        /*0c28*/ 	.word	0x00000007
        /*0c2c*/ 	.word	0x00028850
        /*0c30*/ 	.short	0x010a
        /*0c32*/ 	.byte	0x3f
	.zero		1


	//   ....[81]....
        /*0c34*/ 	.word	0x00020670
        /*0c38*/ 	.word	0x0000000b
        /*0c3c*/ 	.word	0x00028850
        /*0c40*/ 	.short	0x010a
        /*0c42*/ 	.byte	0x3f
	.zero		1


	//   ....[82]....
        /*0c44*/ 	.word	0x00020810
        /*0c48*/ 	.word	0x00000009
        /*0c4c*/ 	.word	0x00028820
        /*0c50*/ 	.short	0x010a
        /*0c52*/ 	.byte	0x3f
	.zero		1


	//   ....[83]....
        /*0c54*/ 	.word	0x00020860
        /*0c58*/ 	.word	0x00000005
        /*0c5c*/ 	.word	0x000288a0
        /*0c60*/ 	.short	0x010a
        /*0c62*/ 	.byte	0x3f
	.zero		1


	//   ....[84]....
        /*0c64*/ 	.word	0x000208b0
        /*0c68*/ 	.word	0x00000005
        /*0c6c*/ 	.word	0x000288c0
        /*0c70*/ 	.short	0x010a
        /*0c72*/ 	.byte	0x3f
	.zero		1


	//   ....[85]....
        /*0c74*/ 	.word	0x00020900
        /*0c78*/ 	.word	0x00000006
        /*0c7c*/ 	.word	0x000288a0
        /*0c80*/ 	.short	0x010a
        /*0c82*/ 	.byte	0x3f
	.zero		1


	//   ....[86]....
        /*0c84*/ 	.word	0x00020950
        /*0c88*/ 	.word	0x00000006
        /*0c8c*/ 	.word	0x000288c0
        /*0c90*/ 	.short	0x010a
        /*0c92*/ 	.byte	0x3f
	.zero		1


	//   ....[87]....
        /*0c94*/ 	.word	0x00020af0
        /*0c98*/ 	.word	0x00000007
        /*0c9c*/ 	.word	0x00028840
        /*0ca0*/ 	.short	0x010a
        /*0ca2*/ 	.byte	0x3f
	.zero		1


	//   ....[88]....
        /*0ca4*/ 	.word	0x00020b70
        /*0ca8*/ 	.word	0x00000003
        /*0cac*/ 	.word	0x00028820
        /*0cb0*/ 	.short	0x010a
        /*0cb2*/ 	.byte	0x3f
	.zero		1


	//   ....[89]....
        /*0cb4*/ 	.word	0x00020bc0
        /*0cb8*/ 	.word	0x00000008
        /*0cbc*/ 	.word	0x00028840
        /*0cc0*/ 	.short	0x010a
        /*0cc2*/ 	.byte	0x3f
	.zero		1


	//   ....[90]....
        /*0cc4*/ 	.word	0x00020c10
        /*0cc8*/ 	.word	0x00000008
        /*0ccc*/ 	.word	0x00028860
        /*0cd0*/ 	.short	0x010a
        /*0cd2*/ 	.byte	0x3f
	.zero		1


	//   ....[91]....
        /*0cd4*/ 	.word	0x00020c60
        /*0cd8*/ 	.word	0x00000002
        /*0cdc*/ 	.word	0x00028840
        /*0ce0*/ 	.short	0x010a
        /*0ce2*/ 	.byte	0x3f
	.zero		1


	//   ....[92]....
        /*0ce4*/ 	.word	0x00020cb0
        /*0ce8*/ 	.word	0x00000002
        /*0cec*/ 	.word	0x00028860
        /*0cf0*/ 	.short	0x010a
        /*0cf2*/ 	.byte	0x3f
	.zero		1


	//   ....[93]....
        /*0cf4*/ 	.word	0x00020d00
        /*0cf8*/ 	.word	0x00000002
        /*0cfc*/ 	.word	0x00028840
        /*0d00*/ 	.short	0x010a
        /*0d02*/ 	.byte	0x3f
	.zero		1


	//   ....[94]....
        /*0d04*/ 	.word	0x00020d50
        /*0d08*/ 	.word	0x00000002
        /*0d0c*/ 	.word	0x00028860
        /*0d10*/ 	.short	0x010a
        /*0d12*/ 	.byte	0x3f
	.zero		1


	//   ....[95]....
        /*0d14*/ 	.word	0x00020da0
        /*0d18*/ 	.word	0x00000000
        /*0d1c*/ 	.word	0x00028860
        /*0d20*/ 	.short	0x010a
        /*0d22*/ 	.byte	0x3f
	.zero		1


	//   ....[96]....
        /*0d24*/ 	.word	0x00021770
        /*0d28*/ 	.word	0x00000000
        /*0d2c*/ 	.word	0x00028820
        /*0d30*/ 	.short	0x010a
        /*0d32*/ 	.byte	0x3f
	.zero		1


	//   ....[97]....
        /*0d34*/ 	.word	0x00021910
        /*0d38*/ 	.word	0x00000006
        /*0d3c*/ 	.word	0x00000000
        /*0d40*/ 	.short	0x010a
        /*0d42*/ 	.byte	0x3f
	.zero		1


	//   ....[98]....
        /*0d44*/ 	.word	0x00021960
        /*0d48*/ 	.word	0x00000007
        /*0d4c*/ 	.word	0x00000000
        /*0d50*/ 	.short	0x010a
        /*0d52*/ 	.byte	0x3f
	.zero		1


	//   ....[99]....
        /*0d54*/ 	.word	0x000219b0
        /*0d58*/ 	.word	0x00000004
        /*0d5c*/ 	.word	0x00000000
        /*0d60*/ 	.short	0x010a
        /*0d62*/ 	.byte	0x3f
	.zero		1


	//----- nvinfo : EIATTR_NUM_MBARRIERS
	.align		4
.L_1205:
        /*0d64*/ 	.byte	0x03, 0x38
        /*0d66*/ 	.short	0x0016


	//----- nvinfo : EIATTR_EXIT_INSTR_OFFSETS
	.align		4
        /*0d68*/ 	.byte	0x04, 0x1c
        /*0d6a*/ 	.short	(.L_1207 - .L_1206)


	//   ....[0]....
.L_1206:
        /*0d6c*/ 	.word	0x0001ee40


	//----- nvinfo : EIATTR_MAX_THREADS
	.align		4
.L_1207:
        /*0d70*/ 	.byte	0x04, 0x05
        /*0d72*/ 	.short	(.L_1209 - .L_1208)
.L_1208:
        /*0d74*/ 	.word	0x00000180
        /*0d78*/ 	.word	0x00000001
        /*0d7c*/ 	.word	0x00000001


	//----- nvinfo : EIATTR_CRS_STACK_SIZE
	.align		4
.L_1209:
        /*0d80*/ 	.byte	0x04, 0x1e
        /*0d82*/ 	.short	(.L_1211 - .L_1210)
.L_1210:
        /*0d84*/ 	.word	0x00000000


	//----- nvinfo : EIATTR_CBANK_PARAM_SIZE
	.align		4
.L_1211:
        /*0d88*/ 	.byte	0x03, 0x19
        /*0d8a*/ 	.short	0x0a70


	//----- nvinfo : EIATTR_PARAM_CBANK
	.align		4
        /*0d8c*/ 	.byte	0x04, 0x0a
        /*0d8e*/ 	.short	(.L_1213 - .L_1212)
	.align		4
.L_1212:
        /*0d90*/ 	.word	index@(.nv.constant0._ZN7cutlass13device_kernelIN5flash11enable_sm90INS1_16FlashAttnFwdSm90INS1_25CollectiveMainloopFwdSm90ILi2EN4cute5tupleIJNS5_1CILi1EEES8_S8_EEENS6_IJNS7_ILi128EEESA_SA_EEELi128ENS_6half_tEfNS_4arch4Sm90ELb1ELb0ELb1ELb1ELb0ELb1ELb0ELb1ELb1ELb0ELb0ELb0EEENS1_21CollectiveEpilogueFwdISB_S9_SC_SE_Li256ELb1ELb0ELb0ELb0EEENS1_36VarlenDynamicPersistentTileSchedulerILi128ELi128ELi256ELi32ELb0ELb0ELb1ELb1ELb1ELb1EEEEEEEEEvNT_6ParamsE)
        /*0d94*/ 	.short	0x0210
        /*0d96*/ 	.short	0x0a70


	//----- nvinfo : EIATTR_SW_WAR
	.align		4
.L_1213:
        /*0d98*/ 	.byte	0x04, 0x36
        /*0d9a*/ 	.short	(.L_1215 - .L_1214)
.L_1214:
        /*0d9c*/ 	.word	0x00000008
.L_1215:


//--------------------- .nv.info._ZN7cutlass13device_kernelIN5flash11enable_sm90INS1_16FlashAttnFwdSm90INS1_25CollectiveMainloopFwdSm90ILi2EN4cute5tupleIJNS5_1CILi1EEES8_S8_EEENS6_IJNS7_ILi192EEENS7_ILi144EEENS7_ILi96EEEEEELi96ENS_6half_tEfNS_4arch4Sm90ELb0ELb0ELb1ELb0ELb0ELb0ELb0ELb0ELb1ELb0ELb0ELb0EEENS1_21CollectiveEpilogueFwdINS6_IJSA_SC_SB_EEES9_SE_SG_Li384ELb0ELb0ELb0ELb0EEENS1_29StaticPersistentTileSchedulerILb0EEEEEEEEEvNT_6ParamsE --------------------------
	.section	.nv.info._ZN7cutlass13device_kernelIN5flash11enable_sm90INS1_16FlashAttnFwdSm90INS1_25CollectiveMainloopFwdSm90ILi2EN4cute5tupleIJNS5_1CILi1EEES8_S8_EEENS6_IJNS7_ILi192EEENS7_ILi144EEENS7_ILi96EEEEEELi96ENS_6half_tEfNS_4arch4Sm90ELb0ELb0ELb1ELb0ELb0ELb0ELb0ELb0ELb1ELb0ELb0ELb0EEENS1_21CollectiveEpilogueFwdINS6_IJSA_SC_SB_EEES9_SE_SG_Li384ELb0ELb0ELb0ELb0EEENS1_29StaticPersistentTileSchedulerILb0EEEEEEEEEvNT_6ParamsE,"",@"SHT_CUDA_INFO"
	.sectionflags	@""
	.align	4


	//----- nvinfo : EIATTR_CUDA_API_VERSION
	.align		4
        /*0000*/ 	.byte	0x04, 0x37
        /*0002*/ 	.short	(.L_1217 - .L_1216)
.L_1216:
        /*0004*/ 	.word	0x00000082


	//----- nvinfo : EIATTR_KPARAM_INFO
	.align		4
.L_1217:
        /*0008*/ 	.byte	0x04, 0x17
        /*000a*/ 	.short	(.L_1219 - .L_1218)
.L_1218:
        /*000c*/ 	.word	0x00000000
        /*0010*/ 	.short	0x0000
        /*0012*/ 	.short	0x0070
        /*0014*/ 	.byte	0x00, 0xf0, 0x01, 0x2e


	//----- nvinfo : EIATTR_SPARSE_MMA_MASK
	.align		4
.L_1219:
        /*0018*/ 	.byte	0x03, 0x50
        /*001a*/ 	.short	0x0000


	//----- nvinfo : EIATTR_MAXREG_COUNT
	.align		4
        /*001c*/ 	.byte	0x03, 0x1b
        /*001e*/ 	.short	0x0080


	//----- nvinfo : EIATTR_NUM_BARRIERS
	.align		4
        /*0020*/ 	.byte	0x02, 0x4c
        /*0022*/ 	.byte	0x10
	.zero		1


	//----- nvinfo : EIATTR_EXTERNS
	.align		4
        /*0024*/ 	.byte	0x04, 0x0f
        /*0026*/ 	.short	(.L_1221 - .L_1220)


	//   ....[0]....
	.align		4
.L_1220:
        /*0028*/ 	.word	index@(__assertfail)


	//----- nvinfo : EIATTR_ANNOTATIONS
	.align		4
.L_1221:
        /*002c*/ 	.byte	0x04, 0x55
        /*002e*/ 	.short	(.L_1223 - .L_1222)


	//   ....[0]....
.L_1222:
        /*0030*/ 	.word	0x00000001
        /*0034*/ 	.byte	0x40, 0x09, 0x00, 0x00, 0x01, 0x00, 0x00, 0x00, 0x40, 0x0a, 0x00, 0x00, 0x01, 0x00, 0x00, 0x00
        /*0044*/ 	.byte	0x60, 0xd3, 0x00, 0x00


	//----- nvinfo : EIATTR_MERCURY_ISA_VERSION
	.align		4
.L_1223:
        /*0048*/ 	.byte	0x03, 0x5f
        /*004a*/ 	.short	0x0101


	//----- nvinfo : EIATTR_INT_WARP_WIDE_INSTR_OFFSETS
	.align		4
        /*004c*/ 	.byte	0x04, 0x31
        /*004e*/ 	.short	(.L_1225 - .L_1224)


	//   ....[0]....
.L_1224:
        /*0050*/ 	.word	0x00000180


	//   ....[1]....
        /*0054*/ 	.word	0x000001c0


	//   ....[2]....
        /*0058*/ 	.word	0x00000250


	//   ....[3]....
        /*005c*/ 	.word	0x0000af10


	//   ....[4]....
        /*0060*/ 	.word	0x0000af90


	//   ....[5]....
        /*0064*/ 	.word	0x0000b080


	//   ....[6]....
        /*0068*/ 	.word	0x0000b140


	//----- nvinfo : EIATTR_COOP_GROUP_MASK_REGIDS
	.align		4
.L_1225:
        /*006c*/ 	.byte	0x04, 0x29
        /*006e*/ 	.short	(.L_1227 - .L_1226)


	//   ....[0]....
.L_1226:
        /*0070*/ 	.word	0xffffffff


	//   ....[1]....
        /*0074*/ 	.word	0xffffffff


	//   ....[2]....
        /*0078*/ 	.word	0xffffffff


	//   ....[3]....
        /*007c*/ 	.word	0xffffffff


	//   ....[4]....
        /*0080*/ 	.word	0xffffffff


	//   ....[5]....
        /*0084*/ 	.word	0xffffffff


	//   ....[6]....
        /*0088*/ 	.word	0xffffffff


	//   ....[7]....
        /*008c*/ 	.word	0xffffffff


	//   ....[8]....
        /*0090*/ 	.word	0xffffffff


	//   ....[9]....
        /*0094*/ 	.word	0xffffffff


	//   ....[10]....
        /*0098*/ 	.word	0xffffffff


	//   ....[11]....
        /*009c*/ 	.word	0xffffffff


	//   ....[12]....
        /*00a0*/ 	.word	0xffffffff


	//   ....[13]....
        /*00a4*/ 	.word	0xffffffff


	//   ....[14]....
        /*00a8*/ 	.word	0xffffffff


	//   ....[15]....
        /*00ac*/ 	.word	0xffffffff


	//   ....[16]....
        /*00b0*/ 	.word	0xffffffff


	//   ....[17]....
        /*00b4*/ 	.word	0xffffffff


	//   ....[18]....
        /*00b8*/ 	.word	0xffffffff


	//   ....[19]....
        /*00bc*/ 	.word	0xffffffff


	//   ....[20]....
        /*00c0*/ 	.word	0xffffffff


	//   ....[21]....
        /*00c4*/ 	.word	0xffffffff


	//   ....[22]....
        /*00c8*/ 	.word	0xffffffff


	//   ....[23]....
        /*00cc*/ 	.word	0xffffffff


	//   ....[24]....
        /*00d0*/ 	.word	0xffffffff


	//   ....[25]....
        /*00d4*/ 	.word	0x0500000f


	//   ....[26]....
        /*00d8*/ 	.word	0x0500000f


	//----- nvinfo : EIATTR_COOP_GROUP_INSTR_OFFSETS
	.align		4
.L_1227:
        /*00dc*/ 	.byte	0x04, 0x28
        /*00de*/ 	.short	(.L_1229 - .L_1228)


	//   ....[0]....
.L_1228:
        /*00e0*/ 	.word	0x00000060


	//   ....[1]....
        /*00e4*/ 	.word	0x00000190


	//   ....[2]....
        /*00e8*/ 	.word	0x00000230


	//   ....[3]....
        /*00ec*/ 	.word	0x000003c0


	//   ....[4]....
        /*00f0*/ 	.word	0x00000520


	//   ....[5]....
        /*00f4*/ 	.word	0x00000640


	//   ....[6]....
        /*00f8*/ 	.word	0x000007a0


	//   ....[7]....
        /*00fc*/ 	.word	0x00000e80


	//   ....[8]....
        /*0100*/ 	.word	0x00003b40


	//   ....[9]....
        /*0104*/ 	.word	0x00003b60


	//   ....[10]....
        /*0108*/ 	.word	0x00004120


	//   ....[11]....
        /*010c*/ 	.word	0x00004180


	//   ....[12]....
        /*0110*/ 	.word	0x00005220


	//   ....[13]....
        /*0114*/ 	.word	0x00007730


	//   ....[14]....
        /*0118*/ 	.word	0x000077e0


	//   ....[15]....
        /*011c*/ 	.word	0x00007fc0


	//   ....[16]....
        /*0120*/ 	.word	0x00008030


	//   ....[17]....
        /*0124*/ 	.word	0x00009410


	//   ....[18]....
        /*0128*/ 	.word	0x00009540


	//   ....[19]....
        /*012c*/ 	.word	0x00009580


	//   ....[20]....
        /*0130*/ 	.word	0x00009710


	//   ....[21]....
        /*0134*/ 	.word	0x00009740


	//   ....[22]....
        /*0138*/ 	.word	0x0000a4e0


	//   ....[23]....
        /*013c*/ 	.word	0x0000a7e0


	//   ....[24]....
        /*0140*/ 	.word	0x0000d2e0


	//   ....[25]....
        /*0144*/ 	.word	0x0000d7c0


	//   ....[26]....
        /*0148*/ 	.word	0x0000dc30


	//----- nvinfo : EIATTR_REG_RECONFIG
	.align		4
.L_1229:
        /*014c*/ 	.byte	0x01, 0x54
	.zero		2


	//----- nvinfo : EIATTR_SYSCALL_OFFSETS
	.align		4
        /*0150*/ 	.byte	0x04, 0x46
        /*0152*/ 	.short	(.L_1231 - .L_1230)


	//   ....[0]....
.L_1230:
        /*0154*/ 	.word	0x00001200


	//   ....[1]....
        /*0158*/ 	.word	0x0000ac00


	//   ....[2]....
        /*015c*/ 	.word	0x0000ad30


	//   ....[3]....
        /*0160*/ 	.word	0x0000ae30


	//----- nvinfo : EIATTR_MBARRIER_INSTR_OFFSETS
	.align		4
.L_1231:
        /*0164*/ 	.byte	0x04, 0x39
        /*0166*/ 	.short	(.L_1233 - .L_1232)


	//   ....[0]....
.L_1232:
        /*0168*/ 	.word	0x00000270
        /*016c*/ 	.word	0x000000ff
        /*0170*/ 	.word	0x00031c00
        /*0174*/ 	.short	0x0100
        /*0176*/ 	.byte	0x06
	.zero		1


	//   ....[1]....
        /*0178*/ 	.word	0x00000280
        /*017c*/ 	.word	0x000000ff
        /*0180*/ 	.word	0x00031c20
        /*0184*/ 	.short	0x0100
        /*0186*/ 	.byte	0x06
	.zero		1


	//   ....[2]....
        /*0188*/ 	.word	0x00000370
        /*018c*/ 	.word	0x000000ff
        /*0190*/ 	.word	0x00031c30
        /*0194*/ 	.short	0x0100
        /*0196*/ 	.byte	0x08
	.zero		1


	//   ....[3]....
        /*0198*/ 	.word	0x00000380
        /*019c*/ 	.word	0x000000ff
        /*01a0*/ 	.word	0x00031c40
        /*01a4*/ 	.short	0x0100
        /*01a6*/ 	.byte	0x08
	.zero		1


	//   ....[4]....
        /*01a8*/ 	.word	0x00000390
        /*01ac*/ 	.word	0x000000ff
        /*01b0*/ 	.word	0x00031c38
        /*01b4*/ 	.short	0x0100
        /*01b6*/ 	.byte	0x08
	.zero		1


	//   ....[5]....
        /*01b8*/ 	.word	0x000003a0
        /*01bc*/ 	.word	0x000000ff
        /*01c0*/ 	.word	0x00031c48
        /*01c4*/ 	.short	0x0100
        /*01c6*/ 	.byte	0x08
	.zero		1


	//   ....[6]....
        /*01c8*/ 	.word	0x000004d0
        /*01cc*/ 	.word	0x000000ff
        /*01d0*/ 	.word	0x00031c50
        /*01d4*/ 	.short	0x0100
        /*01d6*/ 	.byte	0x08
	.zero		1


	//   ....[7]....
        /*01d8*/ 	.word	0x000004e0
        /*01dc*/ 	.word	0x000000ff
        /*01e0*/ 	.word	0x00031c60
        /*01e4*/ 	.short	0x0100
        /*01e6*/ 	.byte	0x08
	.zero		1


	//   ....[8]....
        /*01e8*/ 	.word	0x000004f0
        /*01ec*/ 	.word	0x000000ff
        /*01f0*/ 	.word	0x00031c58
        /*01f4*/ 	.short	0x0100
        /*01f6*/ 	.byte	0x08
	.zero		1


	//   ....[9]....
        /*01f8*/ 	.word	0x00000500
        /*01fc*/ 	.word	0x000000ff
        /*0200*/ 	.word	0x00031c68
        /*0204*/ 	.short	0x0100
        /*0206*/ 	.byte	0x08
	.zero		1


	//   ....[10]....
        /*0208*/ 	.word	0x000005f0
        /*020c*/ 	.word	0x000000ff
        /*0210*/ 	.word	0x00031c70
        /*0214*/ 	.short	0x0100
        /*0216*/ 	.byte	0x06
	.zero		1


	//   ....[11]....
        /*0218*/ 	.word	0x00000600
        /*021c*/ 	.word	0x000000ff
        /*0220*/ 	.word	0x00031c80
        /*0224*/ 	.short	0x0100
        /*0226*/ 	.byte	0x06
	.zero		1


	//   ....[12]....
        /*0228*/ 	.word	0x00000610
        /*022c*/ 	.word	0x000000ff
        /*0230*/ 	.word	0x00031c78
        /*0234*/ 	.short	0x0100
        /*0236*/ 	.byte	0x06
	.zero		1


	//   ....[13]....
        /*0238*/ 	.word	0x00000620
        /*023c*/ 	.word	0x000000ff
        /*0240*/ 	.word	0x00031c88
        /*0244*/ 	.short	0x0100
        /*0246*/ 	.byte	0x06
	.zero		1


	//   ....[14]....
        /*0248*/ 	.word	0x00000750
        /*024c*/ 	.word	0x000000ff
        /*0250*/ 	.word	0x00031c90
        /*0254*/ 	.short	0x0100
        /*0256*/ 	.byte	0x08
	.zero		1


	//   ....[15]....
        /*0258*/ 	.word	0x00000760
        /*025c*/ 	.word	0x000000ff
        /*0260*/ 	.word	0x00031ca0
        /*0264*/ 	.short	0x0100
        /*0266*/ 	.byte	0x08
	.zero		1


	//   ....[16]....
        /*0268*/ 	.word	0x00000770
        /*026c*/ 	.word	0x000000ff
        /*0270*/ 	.word	0x00031c98
        /*0274*/ 	.short	0x0100
        /*0276*/ 	.byte	0x08
	.zero		1


	//   ....[17]....
        /*0278*/ 	.word	0x00000780
        /*027c*/ 	.word	0x000000ff
        /*0280*/ 	.word	0x00031ca8
        /*0284*/ 	.short	0x0100
        /*0286*/ 	.byte	0x08
	.zero		1


	//   ....[18]....
        /*0288*/ 	.word	0x000008b0
        /*028c*/ 	.word	0x000000ff
        /*0290*/ 	.word	0x00031cb0
        /*0294*/ 	.short	0x0100
        /*0296*/ 	.byte	0x08
	.zero		1


	//   ....[19]....
        /*0298*/ 	.word	0x000008c0
        /*029c*/ 	.word	0x000000ff
        /*02a0*/ 	.word	0x00031cc0
        /*02a4*/ 	.short	0x0100
        /*02a6*/ 	.byte	0x08
	.zero		1


	//   ....[20]....
        /*02a8*/ 	.word	0x000008d0
        /*02ac*/ 	.word	0x000000ff
        /*02b0*/ 	.word	0x00031cb8
        /*02b4*/ 	.short	0x0100
        /*02b6*/ 	.byte	0x08
	.zero		1


	//   ....[21]....
        /*02b8*/ 	.word	0x000008e0
        /*02bc*/ 	.word	0x000000ff
        /*02c0*/ 	.word	0x00031cc8
        /*02c4*/ 	.short	0x0100
        /*02c6*/ 	.byte	0x08
	.zero		1


	//   ....[22]....
        /*02c8*/ 	.word	0x00001240
        /*02cc*/ 	.word	0x000000ff
        /*02d0*/ 	.word	0x00031c00
        /*02d4*/ 	.short	0x010a
        /*02d6*/ 	.byte	0x27
	.zero		1


	//   ....[23]....
        /*02d8*/ 	.word	0x000012c0
        /*02dc*/ 	.word	0x00000000
        /*02e0*/ 	.word	0x00031c30
        /*02e4*/ 	.short	0x010a
        /*02e6*/ 	.byte	0x3f
	.zero		1


	//   ....[24]....
        /*02e8*/ 	.word	0x00001330
        /*02ec*/ 	.word	0x00000000
        /*02f0*/ 	.word	0x00031c30
        /*02f4*/ 	.short	0x010a
        /*02f6*/ 	.byte	0x3f
	.zero		1


	//   ....[25]....
        /*02f8*/ 	.word	0x000043d0
        /*02fc*/ 	.word	0x00000004
        /*0300*/ 	.word	0x00000000
        /*0304*/ 	.short	0x0101
        /*0306*/ 	.byte	0x3f
	.zero		1


	//   ....[26]....
        /*0308*/ 	.word	0x000054e0
        /*030c*/ 	.word	0x000000ff
        /*0310*/ 	.word	0x00031c30
        /*0314*/ 	.short	0x010a
        /*0316*/ 	.byte	0x04
	.zero		1


	//   ....[27]....
        /*0318*/ 	.word	0x00005520
        /*031c*/ 	.word	0x000000ff
        /*0320*/ 	.word	0x00031c30
        /*0324*/ 	.short	0x010a
        /*0326*/ 	.byte	0x04
	.zero		1


	//   ....[28]....
        /*0328*/ 	.word	0x00006bb0
        /*032c*/ 	.word	0x000000ff
        /*0330*/ 	.word	0x00031c50
        /*0334*/ 	.short	0x010a
        /*0336*/ 	.byte	0x04
	.zero		1


	//   ....[29]....
        /*0338*/ 	.word	0x00006bf0
        /*033c*/ 	.word	0x000000ff
        /*0340*/ 	.word	0x00031c50
        /*0344*/ 	.short	0x010a
        /*0346*/ 	.byte	0x04
	.zero		1


	//   ....[30]....
        /*0348*/ 	.word	0x00008760
        /*034c*/ 	.word	0x0000006f
        /*0350*/ 	.word	0x00000000
        /*0354*/ 	.short	0x0101
        /*0356*/ 	.byte	0x3f
	.zero		1


	//   ....[31]....
        /*0358*/ 	.word	0x000087f0
        /*035c*/ 	.word	0x0000007f
        /*0360*/ 	.word	0x00000000
        /*0364*/ 	.short	0x0101
        /*0366*/ 	.byte	0x3f
	.zero		1


	//   ....[32]....
        /*0368*/ 	.word	0x00009490
        /*036c*/ 	.word	0x000000ff
        /*0370*/ 	.word	0x00031c50
        /*0374*/ 	.short	0x010a
        /*0376*/ 	.byte	0x0c
	.zero		1


	//   ....[33]....
        /*0378*/ 	.word	0x000094d0
        /*037c*/ 	.word	0x000000ff
        /*0380*/ 	.word	0x00031c50
        /*0384*/ 	.short	0x010a
        /*0386*/ 	.byte	0x0c
	.zero		1


	//   ....[34]....
        /*0388*/ 	.word	0x00009ed0
        /*038c*/ 	.word	0x0000000b
        /*0390*/ 	.word	0x00000000
        /*0394*/ 	.short	0x0101
        /*0396*/ 	.byte	0x3f
	.zero		1


	//   ....[35]....
        /*0398*/ 	.word	0x0000a6e0
        /*039c*/ 	.word	0x000000ff
        /*03a0*/ 	.word	0x00000000
        /*03a4*/ 	.short	0x0101
        /*03a6*/ 	.byte	0x06
	.zero		1


	//   ....[36]....
        /*03a8*/ 	.word	0x0000b460
        /*03ac*/ 	.word	0x00000005
        /*03b0*/ 	.word	0x00031c40
        /*03b4*/ 	.short	0x010a
        /*03b6*/ 	.byte	0x3f
	.zero		1


	//   ....[37]....
        /*03b8*/ 	.word	0x0000b8f0
        /*03bc*/ 	.word	0x00000017
        /*03c0*/ 	.word	0x00031c20
        /*03c4*/ 	.short	0x010a
        /*03c6*/ 	.byte	0x3f
	.zero		1


	//   ....[38]....
        /*03c8*/ 	.word	0x0000bbb0
        /*03cc*/ 	.word	0x00000003
        /*03d0*/ 	.word	0x00031c40
        /*03d4*/ 	.short	0x010a
        /*03d6*/ 	.byte	0x3f
	.zero		1


	//   ....[39]....
        /*03d8*/ 	.word	0x0000bdf0
        /*03dc*/ 	.word	0x00000002
        /*03e0*/ 	.word	0x00000060
        /*03e4*/ 	.short	0x010a
        /*03e6*/ 	.byte	0x3f
	.zero		1


	//   ....[40]....
        /*03e8*/ 	.word	0x0000c300
        /*03ec*/ 	.word	0x00000003
        /*03f0*/ 	.word	0x00031c40
        /*03f4*/ 	.short	0x010a
        /*03f6*/ 	.byte	0x3f
	.zero		1


	//   ....[41]....
        /*03f8*/ 	.word	0x0000c540
        /*03fc*/ 	.word	0x00000002
        /*0400*/ 	.word	0x00000060
        /*0404*/ 	.short	0x010a
        /*0406*/ 	.byte	0x3f
	.zero		1


	//   ....[42]....
        /*0408*/ 	.word	0x0000c9c0
        /*040c*/ 	.word	0x00000002
        /*0410*/ 	.word	0x00031c40
        /*0414*/ 	.short	0x010a
        /*0416*/ 	.byte	0x3f
	.zero		1


	//   ....[43]....
        /*0418*/ 	.word	0x0000cc20
        /*041c*/ 	.word	0x00000002
        /*0420*/ 	.word	0x00000060
        /*0424*/ 	.short	0x010a
        /*0426*/ 	.byte	0x3f
	.zero		1


	//   ....[44]....
        /*0428*/ 	.word	0x0000cf20
        /*042c*/ 	.word	0x00000003
        /*0430*/ 	.word	0x00031c60
        /*0434*/ 	.short	0x010a
        /*0436*/ 	.byte	0x3f
	.zero		1


	//   ....[45]....
        /*0438*/ 	.word	0x0000d260
        /*043c*/ 	.word	0x00000008
        /*0440*/ 	.word	0x00031c20
        /*0444*/ 	.short	0x010a
        /*0446*/ 	.byte	0x3f
	.zero		1


	//   ....[46]....
        /*0448*/ 	.word	0x0000d400
        /*044c*/ 	.word	0x00000005
        /*0450*/ 	.word	0x00000000
        /*0454*/ 	.short	0x010a
        /*0456*/ 	.byte	0x3f
	.zero		1


	//   ....[47]....
        /*0458*/ 	.word	0x0000d470
        /*045c*/ 	.word	0x00000003
        /*0460*/ 	.word	0x00000000
        /*0464*/ 	.short	0x010a
        /*0466*/ 	.byte	0x3f
	.zero		1


	//   ....[48]....
        /*0468*/ 	.word	0x0000d4d0
        /*046c*/ 	.word	0x00000005
        /*0470*/ 	.word	0x00000000
        /*0474*/ 	.short	0x010a
        /*0476*/ 	.byte	0x3f
	.zero		1


	//   ....[49]....
        /*0478*/ 	.word	0x0000d500
        /*047c*/ 	.word	0x00000003
        /*0480*/ 	.word	0x00000000
        /*0484*/ 	.short	0x010a
        /*0486*/ 	.byte	0x3f
	.zero		1


	//   ....[50]....
        /*0488*/ 	.word	0x0000d570
        /*048c*/ 	.word	0x00000003
        /*0490*/ 	.word	0x00031c00
        /*0494*/ 	.short	0x010a
        /*0496*/ 	.byte	0x3f
	.zero		1


	//   ....[51]....
        /*0498*/ 	.word	0x0000d5c0
        /*049c*/ 	.word	0x00000000
        /*04a0*/ 	.word	0x00031c30
        /*04a4*/ 	.short	0x010a
        /*04a6*/ 	.byte	0x3f
	.zero		1


	//   ....[52]....
        /*04a8*/ 	.word	0x0000d620
        /*04ac*/ 	.word	0x00000008
        /*04b0*/ 	.word	0x00031c30
        /*04b4*/ 	.short	0x010a
        /*04b6*/ 	.byte	0x3f
	.zero		1


	//   ....[53]....
        /*04b8*/ 	.word	0x0000d680
        /*04bc*/ 	.word	0x00000008
        /*04c0*/ 	.word	0x00031c50
        /*04c4*/ 	.short	0x010a
        /*04c6*/ 	.byte	0x3f
	.zero		1


	//   ....[54]....
        /*04c8*/ 	.word	0x0000d6e0
        /*04cc*/ 	.word	0x00000006
        /*04d0*/ 	.word	0x00031c50
        /*04d4*/ 	.short	0x010a
        /*04d6*/ 	.byte	0x3f
	.zero		1


	//   ....[55]....
        /*04d8*/ 	.word	0x0000d880
        /*04dc*/ 	.word	0x00000005
        /*04e0*/ 	.word	0x00031c40
        /*04e4*/ 	.short	0x010a
        /*04e6*/ 	.byte	0x3f
	.zero		1


	//   ....[56]....
        /*04e8*/ 	.word	0x0000d8d0
        /*04ec*/ 	.word	0x00000017
        /*04f0*/ 	.word	0x00031c20
        /*04f4*/ 	.short	0x010a
        /*04f6*/ 	.byte	0x3f
	.zero		1


	//   ....[57]....
        /*04f8*/ 	.word	0x0000d920
        /*04fc*/ 	.word	0x00000003
        /*0500*/ 	.word	0x00031c40
        /*0504*/ 	.short	0x010a
        /*0506*/ 	.byte	0x3f
	.zero		1


	//   ....[58]....
        /*0508*/ 	.word	0x0000d970
        /*050c*/ 	.word	0x00000002
        /*0510*/ 	.word	0x00000060
        /*0514*/ 	.short	0x010a
        /*0516*/ 	.byte	0x3f
	.zero		1


	//   ....[59]....
        /*0518*/ 	.word	0x0000d9c0
        /*051c*/ 	.word	0x00000003
        /*0520*/ 	.word	0x00031c40
        /*0524*/ 	.short	0x010a
        /*0526*/ 	.byte	0x3f
	.zero		1


	//   ....[60]....
        /*0528*/ 	.word	0x0000da10
        /*052c*/ 	.word	0x00000002
        /*0530*/ 	.word	0x00000060
        /*0534*/ 	.short	0x010a
        /*0536*/ 	.byte	0x3f
	.zero		1


	//   ....[61]....
        /*0538*/ 	.word	0x0000da60
        /*053c*/ 	.word	0x00000002
        /*0540*/ 	.word	0x00031c40
        /*0544*/ 	.short	0x010a
        /*0546*/ 	.byte	0x3f
	.zero		1


	//   ....[62]....
        /*0548*/ 	.word	0x0000dab0
        /*054c*/ 	.word	0x00000002
        /*0550*/ 	.word	0x00000060
        /*0554*/ 	.short	0x010a
        /*0556*/ 	.byte	0x3f
	.zero		1


	//   ....[63]....
        /*0558*/ 	.word	0x0000db00
        /*055c*/ 	.word	0x00000003
        /*0560*/ 	.word	0x00031c60
        /*0564*/ 	.short	0x010a
        /*0566*/ 	.byte	0x3f
	.zero		1


	//   ....[64]....
        /*0568*/ 	.word	0x0000db50
        /*056c*/ 	.word	0x00000008
        /*0570*/ 	.word	0x00031c20
        /*0574*/ 	.short	0x010a
        /*0576*/ 	.byte	0x3f
	.zero		1


	//   ....[65]....
        /*0578*/ 	.word	0x0000dcf0
        /*057c*/ 	.word	0x00000005
        /*0580*/ 	.word	0x00000000
        /*0584*/ 	.short	0x010a
        /*0586*/ 	.byte	0x3f
	.zero		1


	//   ....[66]....
        /*0588*/ 	.word	0x0000dd40
        /*058c*/ 	.word	0x00000003
        /*0590*/ 	.word	0x00000000
        /*0594*/ 	.short	0x010a
        /*0596*/ 	.byte	0x3f
	.zero		1


	//   ....[67]....
        /*0598*/ 	.word	0x0000dd90
        /*059c*/ 	.word	0x00000005
        /*05a0*/ 	.word	0x00000000
        /*05a4*/ 	.short	0x010a
        /*05a6*/ 	.byte	0x3f
	.zero		1


	//----- nvinfo : EIATTR_NUM_MBARRIERS
	.align		4
.L_1233:
        /*05a8*/ 	.byte	0x03, 0x38
        /*05aa*/ 	.short	0x0016


	//----- nvinfo : EIATTR_EXIT_INSTR_OFFSETS
	.align		4
        /*05ac*/ 	.byte	0x04, 0x1c
        /*05ae*/ 	.short	(.L_1235 - .L_1234)


	//   ....[0]....
.L_1234:
        /*05b0*/ 	.word	0x00000a30


	//   ....[1]....
        /*05b4*/ 	.word	0x0000a7a0


	//   ....[2]....
        /*05b8*/ 	.word	0x0000a800


	//   ....[3]....
        /*05bc*/ 	.word	0x0000d550


	//----- nvinfo : EIATTR_MAX_THREADS
	.align		4
.L_1235:
        /*05c0*/ 	.byte	0x04, 0x05
        /*05c2*/ 	.short	(.L_1237 - .L_1236)
.L_1236:
        /*05c4*/ 	.word	0x00000200
        /*05c8*/ 	.word	0x00000001
        /*05cc*/ 	.word	0x00000001


	//----- nvinfo : EIATTR_CRS_STACK_SIZE
	.align		4
.L_1237:
        /*05d0*/ 	.byte	0x04, 0x1e
        /*05d2*/ 	.short	(.L_1239 - .L_1238)
.L_1238:
        /*05d4*/ 	.word	0x00000000


	//----- nvinfo : EIATTR_CBANK_PARAM_SIZE
	.align		4
.L_1239:
        /*05d8*/ 	.byte	0x03, 0x19
        /*05da*/ 	.short	0x0bf0


	//----- nvinfo : EIATTR_PARAM_CBANK
	.align		4
        /*05dc*/ 	.byte	0x04, 0x0a
        /*05de*/ 	.short	(.L_1241 - .L_1240)
	.align		4
.L_1240:
        /*05e0*/ 	.word	index@(.nv.constant0._ZN7cutlass13device_kernelIN5flash11enable_sm90INS1_16FlashAttnFwdSm90INS1_25CollectiveMainloopFwdSm90ILi2EN4cute5tupleIJNS5_1CILi1EEES8_S8_EEENS6_IJNS7_ILi192EEENS7_ILi144EEENS7_ILi96EEEEEELi96ENS_6half_tEfNS_4arch4Sm90ELb0ELb0ELb1ELb0ELb0ELb0ELb0ELb0ELb1ELb0ELb0ELb0EEENS1_21CollectiveEpilogueFwdINS6_IJSA_SC_SB_EEES9_SE_SG_Li384ELb0ELb0ELb0ELb0EEENS1_29StaticPersistentTileSchedulerILb0EEEEEEEEEvNT_6ParamsE)
        /*05e4*/ 	.short	0x0210
        /*05e6*/ 	.short	0x0bf0


	//----- nvinfo : EIATTR_SW_WAR
	.align		4
.L_1241:
        /*05e8*/ 	.byte	0x04, 0x36
        /*05ea*/ 	.short	(.L_1243 - .L_1242)
.L_1242:
        /*05ec*/ 	.word	0x00000008
.L_1243:


//--------------------- .nv.info._ZN7cutlass13device_kernelIN5flash11enable_sm90INS1_16FlashAttnFwdSm90INS1_25CollectiveMainloopFwdSm90ILi2EN4cute5tupleIJNS5_1CILi1EEES8_S8_EEENS6_IJNS7_ILi192EEENS7_ILi144EEENS7_ILi96EEEEEELi96ENS_6half_tEfNS_4arch4Sm90ELb0ELb0ELb1ELb1ELb0ELb0ELb0ELb0ELb1ELb0ELb0ELb0EEENS1_21CollectiveEpilogueFwdINS6_IJSA_SC_SB_EEES9_SE_SG_Li384ELb1ELb0ELb0ELb0EEENS1_36VarlenDynamicPersistentTileSchedulerILi192ELi144ELi384ELi32ELb0ELb0ELb1ELb0ELb1ELb1EEEEEEEEEvNT_6ParamsE --------------------------
	.section	.nv.info._ZN7cutlass13device_kernelIN5flash11enable_sm90INS1_16FlashAttnFwdSm90INS1_25CollectiveMainloopFwdSm90ILi2EN4cute5tupleIJNS5_1CILi1EEES8_S8_EEENS6_IJNS7_ILi192EEENS7_ILi144EEENS7_ILi96EEEEEELi96ENS_6half_tEfNS_4arch4Sm90ELb0ELb0ELb1ELb1ELb0ELb0ELb0ELb0ELb1ELb0ELb0ELb0EEENS1_21CollectiveEpilogueFwdINS6_IJSA_SC_SB_EEES9_SE_SG_Li384ELb1ELb0ELb0ELb0EEENS1_36VarlenDynamicPersistentTileSchedulerILi192ELi144ELi384ELi32ELb0ELb0ELb1ELb0ELb1ELb1EEEEEEEEEvNT_6ParamsE,"",@"SHT_CUDA_INFO"
	.sectionflags	@""
	.align	4


	//----- nvinfo : EIATTR_CUDA_API_VERSION
	.align		4
        /*0000*/ 	.byte	0x04, 0x37
        /*0002*/ 	.short	(.L_1245 - .L_1244)
.L_1244:
        /*0004*/ 	.word	0x00000082


	//----- nvinfo : EIATTR_KPARAM_INFO
	.align		4
.L_1245:
        /*0008*/ 	.byte	0x04, 0x17
        /*000a*/ 	.short	(.L_1247 - .L_1246)
.L_1246:
        /*000c*/ 	.word	0x00000000
        /*0010*/ 	.short	0x0000
        /*0012*/ 	.short	0x0070
        /*0014*/ 	.byte	0x00, 0xf0, 0x01, 0x28


	//----- nvinfo : EIATTR_SPARSE_MMA_MASK
	.align		4
.L_1247:
        /*0018*/ 	.byte	0x03, 0x50
        /*001a*/ 	.short	0x0000


	//----- nvinfo : EIATTR_MAXREG_COUNT
	.align		4
        /*001c*/ 	.byte	0x03, 0x1b
        /*001e*/ 	.short	0x0080


	//----- nvinfo : EIATTR_NUM_BARRIERS
	.align		4
        /*0020*/ 	.byte	0x02, 0x4c
        /*0022*/ 	.byte	0x10
	.zero		1


	//----- nvinfo : EIATTR_EXTERNS
	.align		4
        /*0024*/ 	.byte	0x04, 0x0f
        /*0026*/ 	.short	(.L_1249 - .L_1248)


	//   ....[0]....
	.align		4
.L_1248:
        /*0028*/ 	.word	index@(__assertfail)


	//----- nvinfo : EIATTR_ANNOTATIONS
	.align		4
.L_1249:
        /*002c*/ 	.byte	0x04, 0x55
        /*002e*/ 	.short	(.L_1251 - .L_1250)


	//   ....[0]....
.L_1250:
        /* <DEDUP_REMOVED lines=9> */


	//----- nvinfo : EIATTR_MERCURY_ISA_VERSION
	.align		4
.L_1251:
        /*00b0*/ 	.byte	0x03, 0x5f
        /*00b2*/ 	.short	0x0101


	//----- nvinfo : EIATTR_UNUSED_LOAD_BYTE_OFFSET
	.align		4
        /*00b4*/ 	.byte	0x04, 0x44
        /*00b6*/ 	.short	(.L_1253 - .L_1252)


	//   ....[0]....
.L_1252:
        /*00b8*/ 	.word	0x00000a70
        /*00bc*/ 	.word	0x0000fff0


	//   ....[1]....
        /*00c0*/ 	.word	0x0000a180
        /*00c4*/ 	.word	0x0000fff0


	//----- nvinfo : EIATTR_INT_WARP_WIDE_INSTR_OFFSETS
	.align		4
.L_1253:
        /*00c8*/ 	.byte	0x04, 0x31
        /*00ca*/ 	.short	(.L_1255 - .L_1254)


	//   ....[0]....
.L_1254:
        /*00cc*/ 	.word	0x00000150


	//   ....[1]....
        /*00d0*/ 	.word	0x000001f0


	//   ....[2]....
        /*00d4*/ 	.word	0x00000260


	//   ....[3]....
        /*00d8*/ 	.word	0x0000c640


	//   ....[4]....
        /*00dc*/ 	.word	0x0000c6d0


	//   ....[5]....
        /*00e0*/ 	.word	0x0000cb20


	//   ....[6]....
        /*00e4*/ 	.word	0x0000cb50


	//   ....[7]....
        /*00e8*/ 	.word	0x0000cd20


	//   ....[8]....
        /*00ec*/ 	.word	0x0000cdf0


	//   ....[9]....
        /*00f0*/ 	.word	0x0000ecf0


	//   ....[10]....
        /*00f4*/ 	.word	0x0000ed80


	//----- nvinfo : EIATTR_COOP_GROUP_MASK_REGIDS
	.align		4
.L_1255:
        /*00f8*/ 	.byte	0x04, 0x29
        /*00fa*/ 	.short	(.L_1257 - .L_1256)


	//   ....[0]....
.L_1256:
        /*00fc*/ 	.word	0xffffffff


	//   ....[1]....
        /*0100*/ 	.word	0xffffffff


	//   ....[2]....
        /*0104*/ 	.word	0xffffffff


	//   ....[3]....
        /*0108*/ 	.word	0xffffffff


	//   ....[4]....
        /*010c*/ 	.word	0xffffffff


	//   ....[5]....
        /*0110*/ 	.word	0xffffffff


	//   ....[6]....
        /*0114*/ 	.word	0xffffffff


	//   ....[7]....
        /*0118*/ 	.word	0xffffffff


	//   ....[8]....
        /*011c*/ 	.word	0xffffffff


	//   ....[9]....
        /*0120*/ 	.word	0xffffffff


	//   ....[10]....
        /*0124*/ 	.word	0xffffffff


	//   ....[11]....
        /*0128*/ 	.word	0xffffffff


	//   ....[12]....
        /*012c*/ 	.word	0xffffffff


	//   ....[13]....
        /*0130*/ 	.word	0xffffffff


	//   ....[14]....
        /*0134*/ 	.word	0xffffffff


	//   ....[15]....
        /*0138*/ 	.word	0xffffffff


	//   ....[16]....
        /*013c*/ 	.word	0xffffffff


	//   ....[17]....
        /*0140*/ 	.word	0xffffffff


	//   ....[18]....
        /*0144*/ 	.word	0xffffffff


	//   ....[19]....
        /*0148*/ 	.word	0xffffffff


	//   ....[20]....
        /*014c*/ 	.word	0xffffffff


	//   ....[21]....
        /*0150*/ 	.word	0xffffffff


	//   ....[22]....
        /*0154*/ 	.word	0xffffffff


	//   ....[23]....
        /*0158*/ 	.word	0xffffffff


	//   ....[24]....
        /*015c*/ 	.word	0xffffffff


	//   ....[25]....
        /*0160*/ 	.word	0xffffffff


	//   ....[26]....
        /*0164*/ 	.word	0xffffffff


	//   ....[27]....
        /*0168*/ 	.word	0xffffffff


	//   ....[28]....
        /*016c*/ 	.word	0xffffffff


	//   ....[29]....
        /*0170*/ 	.word	0xffffffff


	//   ....[30]....
        /*0174*/ 	.word	0xffffffff


	//   ....[31]....
        /*0178*/ 	.word	0xffffffff


	//   ....[32]....
        /*017c*/ 	.word	0xffffffff


	//   ....[33]....
        /*0180*/ 	.word	0xffffffff


	//   ....[34]....
        /*0184*/ 	.word	0xffffffff


	//   ....[35]....
        /*0188*/ 	.word	0xffffffff


	//   ....[36]....
        /*018c*/ 	.word	0xffffffff


	//   ....[37]....
        /*0190*/ 	.word	0xffffffff


	//   ....[38]....
        /*0194*/ 	.word	0xffffffff


	//   ....[39]....
        /*0198*/ 	.word	0xffffffff


	//   ....[40]....
        /*019c*/ 	.word	0xffffffff


	//   ....[41]....
        /*01a0*/ 	.word	0xffffffff


	//   ....[42]....
        /*01a4*/ 	.word	0xffffffff


	//   ....[43]....
        /*01a8*/ 	.word	0xffffffff


	//   ....[44]....
        /*01ac*/ 	.word	0xffffffff


	//   ....[45]....
        /*01b0*/ 	.word	0xffffffff


	//   ....[46]....
        /*01b4*/ 	.word	0xffffffff


	//   ....[47]....
        /*01b8*/ 	.word	0xffffffff


	//   ....[48]....
        /*01bc*/ 	.word	0xffffffff


	//   ....[49]....
        /*01c0*/ 	.word	0xffffffff


	//   ....[50]....
        /*01c4*/ 	.word	0xffffffff


	//   ....[51]....
        /*01c8*/ 	.word	0xffffffff


	//   ....[52]....
        /*01cc*/ 	.word	0xffffffff


	//   ....[53]....
        /*01d0*/ 	.word	0xffffffff


	//   ....[54]....
        /*01d4*/ 	.word	0xffffffff


	//   ....[55]....
        /*01d8*/ 	.word	0xffffffff


	//   ....[56]....
        /*01dc*/ 	.word	0x0500000f


	//   ....[57]....
        /*01e0*/ 	.word	0x0500000f


	//   ....[58]....
        /*01e4*/ 	.word	0x0500000f


	//   ....[59]....
        /*01e8*/ 	.word	0x0500000f


	//   ....[60]....
        /*01ec*/ 	.word	0x0500000f


	//   ....[61]....
        /*01f0*/ 	.word	0x0500000f


	//   ....[62]....
        /*01f4*/ 	.word	0x0500000f


	//   ....[63]....
        /*01f8*/ 	.word	0x0500000f


	//   ....[64]....
        /*01fc*/ 	.word	0x0500000f


	//   ....[65]....
        /*0200*/ 	.word	0x0500000f


	//   ....[66]....
        /*0204*/ 	.word	0x0500000f


	//   ....[67]....
        /*0208*/ 	.word	0x0500000f


	//   ....[68]....
        /*020c*/ 	.word	0x0500000f


	//   ....[69]....
        /*0210*/ 	.word	0x0500000f


	//   ....[70]....
        /*0214*/ 	.word	0x0500000f


	//   ....[71]....
        /*0218*/ 	.word	0x0500000f


	//   ....[72]....
        /*021c*/ 	.word	0x0500000f


	//   ....[73]....
        /*0220*/ 	.word	0x0500000f


	//   ....[74]....
        /*0224*/ 	.word	0x0500000f


	//----- nvinfo : EIATTR_COOP_GROUP_INSTR_OFFSETS
	.align		4
.L_1257:
        /*0228*/ 	.byte	0x04, 0x28
        /*022a*/ 	.short	(.L_1259 - .L_1258)


	//   ....[0]....
.L_1258:
        /*022c*/ 	.word	0x00000060


	//   ....[1]....
        /*0230*/ 	.word	0x00000160


	//   ....[2]....
        /*0234*/ 	.word	0x00000210


	//   ....[3]....
        /*0238*/ 	.word	0x000003d0


	//   ....[4]....
        /*023c*/ 	.word	0x00000530


	//   ....[5]....
        /*0240*/ 	.word	0x00000650


	//   ....[6]....
        /*0244*/ 	.word	0x000007b0


	//   ....[7]....
        /*0248*/ 	.word	0x00001330


	//   ....[8]....
        /*024c*/ 	.word	0x00003df0


	//   ....[9]....
        /*0250*/ 	.word	0x00003e30


	//   ....[10]....
        /*0254*/ 	.word	0x000043f0


	//   ....[11]....
        /*0258*/ 	.word	0x00004470


	//   ....[12]....
        /*025c*/ 	.word	0x000054f0


	//   ....[13]....
        /*0260*/ 	.word	0x00007a00


	//   ....[14]....
        /*0264*/ 	.word	0x00007aa0


	//   ....[15]....
        /*0268*/ 	.word	0x000082a0


	//   ....[16]....
        /*026c*/ 	.word	0x00008310


	//   ....[17]....
        /*0270*/ 	.word	0x000096e0


	//   ....[18]....
        /*0274*/ 	.word	0x000097e0


	//   ....[19]....
        /*0278*/ 	.word	0x00009840


	//   ....[20]....
        /*027c*/ 	.word	0x00009950


	//   ....[21]....
        /*0280*/ 	.word	0x00009980


	//   ....[22]....
        /*0284*/ 	.word	0x0000b860


	//   ....[23]....
        /*0288*/ 	.word	0x0000b9e0


	//   ....[24]....
        /*028c*/ 	.word	0x0000ba10


	//   ....[25]....
        /*0290*/ 	.word	0x0000ba50


	//   ....[26]....
        /*0294*/ 	.word	0x0000bac0


	//   ....[27]....
        /*0298*/ 	.word	0x0000bb20


	//   ....[28]....
        /*029c*/ 	.word	0x0000bb60


	//   ....[29]....
        /*02a0*/ 	.word	0x0000bce0


	//   ....[30]....
        /*02a4*/ 	.word	0x0000bd40


	//   ....[31]....
        /*02a8*/ 	.word	0x0000bd80


	//   ....[32]....
        /*02ac*/ 	.word	0x0000bdc0


	//   ....[33]....
        /*02b0*/ 	.word	0x0000bdf0


	//   ....[34]....
        /*02b4*/ 	.word	0x0000be20


	//   ....[35]....
        /*02b8*/ 	.word	0x0000bea0


	//   ....[36]....
        /*02bc*/ 	.word	0x0000bed0


	//   ....[37]....
        /*02c0*/ 	.word	0x0000bf50


	//   ....[38]....
        /*02c4*/ 	.word	0x0000f0f0


	//   ....[39]....
        /*02c8*/ 	.word	0x0000f100


	//   ....[40]....
        /*02cc*/ 	.word	0x0000f1f0


	//   ....[41]....
        /*02d0*/ 	.word	0x0000f250


	//   ....[42]....
        /*02d4*/ 	.word	0x0000f290


	//   ....[43]....
        /*02d8*/ 	.word	0x0000f2d0


	//   ....[44]....
        /*02dc*/ 	.word	0x0000f300


	//   ....[45]....
        /*02e0*/ 	.word	0x0000f330


	//   ....[46]....
        /*02e4*/ 	.word	0x0000f4a0


	//   ....[47]....
        /*02e8*/ 	.word	0x0000f500


	//   ....[48]....
        /*02ec*/ 	.word	0x0000f540


	//   ....[49]....
        /*02f0*/ 	.word	0x0000f580


	//   ....[50]....
        /*02f4*/ 	.word	0x0000f5b0


	//   ....[51]....
        /*02f8*/ 	.word	0x0000f5e0


	//   ....[52]....
        /*02fc*/ 	.word	0x0000f6a0


	//   ....[53]....
        /*0300*/ 	.word	0x0000f6c0


	//   ....[54]....
        /*0304*/ 	.word	0x0000f730


	//   ....[55]....
        /*0308*/ 	.word	0x0000fb60


	//   ....[56]....
        /*030c*/ 	.word	0x00010040


	//   ....[57]....
        /*0310*/ 	.word	0x00010430


	//   ....[58]....
        /*0314*/ 	.word	0x000104c0


	//   ....[59]....
        /*0318*/ 	.word	0x00010560


	//   ....[60]....
        /*031c*/ 	.word	0x00010610


	//   ....[61]....
        /*0320*/ 	.word	0x00010690


	//   ....[62]....
        /*0324*/ 	.word	0x00010710


	//   ....[63]....
        /*0328*/ 	.word	0x00010790


	//   ....[64]....
        /*032c*/ 	.word	0x00010810


	//   ....[65]....
        /*0330*/ 	.word	0x000108a0


	//   ....[66]....
        /*0334*/ 	.word	0x00010950


	//   ....[67]....
        /*0338*/ 	.word	0x000109d0


	//   ....[68]....
        /*033c*/ 	.word	0x00010a50


	//   ....[69]....
        /*0340*/ 	.word	0x00010ad0


	//   ....[70]....
        /*0344*/ 	.word	0x00010b50


	//   ....[71]....
        /*0348*/ 	.word	0x00010bc0


	//   ....[72]....
        /*034c*/ 	.word	0x00010c60


	//   ....[73]....
        /*0350*/ 	.word	0x00010cf0


	//   ....[74]....
        /*0354*/ 	.word	0x00010e10


	//----- nvinfo : EIATTR_REG_RECONFIG
	.align		4
.L_1259:
        /*0358*/ 	.byte	0x01, 0x54
	.zero		2


	//----- nvinfo : EIATTR_SYSCALL_OFFSETS
	.align		4
        /*035c*/ 	.byte	0x04, 0x46
        /*035e*/ 	.short	(.L_1261 - .L_1260)


	//   ....[0]....
.L_1260:
        /*0360*/ 	.word	0x000014e0


	//   ....[1]....
        /*0364*/ 	.word	0x0000c850


	//   ....[2]....
        /*0368*/ 	.word	0x0000c980


	//   ....[3]....
        /*036c*/ 	.word	0x0000ca80


	//----- nvinfo : EIATTR_MBARRIER_INSTR_OFFSETS
	.align		4
.L_1261:
        /*0370*/ 	.byte	0x04, 0x39
        /*0372*/ 	.short	(.L_1263 - .L_1262)


	//   ....[0]....
.L_1262:
        /*0374*/ 	.word	0x00000280
        /*0378*/ 	.word	0x000000ff
        /*037c*/ 	.word	0x00031c00
        /*0380*/ 	.short	0x0100
        /*0382*/ 	.byte	0x08
	.zero		1


	//   ....[1]....
        /*0384*/ 	.word	0x00000290
        /*0388*/ 	.word	0x000000ff
        /*038c*/ 	.word	0x00031c20
        /*0390*/ 	.short	0x0100
        /*0392*/ 	.byte	0x08
	.zero		1


	//   ....[2]....
        /*0394*/ 	.word	0x00000380
        /*0398*/ 	.word	0x000000ff
        /*039c*/ 	.word	0x00031c30
        /*03a0*/ 	.short	0x0100
        /*03a2*/ 	.byte	0x08
	.zero		1


	//   ....[3]....
        /*03a4*/ 	.word	0x00000390
        /*03a8*/ 	.word	0x000000ff
        /*03ac*/ 	.word	0x00031c40
        /*03b0*/ 	.short	0x0100
        /*03b2*/ 	.byte	0x08
	.zero		1


	//   ....[4]....
        /*03b4*/ 	.word	0x000003a0
        /*03b8*/ 	.word	0x000000ff
        /*03bc*/ 	.word	0x00031c38
        /*03c0*/ 	.short	0x0100
        /*03c2*/ 	.byte	0x08
	.zero		1


	//   ....[5]....
        /*03c4*/ 	.word	0x000003b0
        /*03c8*/ 	.word	0x000000ff
        /*03cc*/ 	.word	0x00031c48
        /*03d0*/ 	.short	0x0100
        /*03d2*/ 	.byte	0x08
	.zero		1


	//   ....[6]....
        /*03d4*/ 	.word	0x000004e0
        /*03d8*/ 	.word	0x000000ff
        /*03dc*/ 	.word	0x00031c50
        /*03e0*/ 	.short	0x0100
        /*03e2*/ 	.byte	0x08
	.zero		1


	//   ....[7]....
        /*03e4*/ 	.word	0x000004f0
        /*03e8*/ 	.word	0x000000ff
        /*03ec*/ 	.word	0x00031c60
        /*03f0*/ 	.short	0x0100
        /*03f2*/ 	.byte	0x08
	.zero		1


	//   ....[8]....
        /*03f4*/ 	.word	0x00000500
        /*03f8*/ 	.word	0x000000ff
        /*03fc*/ 	.word	0x00031c58
        /*0400*/ 	.short	0x0100
        /*0402*/ 	.byte	0x08
	.zero		1


	//   ....[9]....
        /*0404*/ 	.word	0x00000510
        /*0408*/ 	.word	0x000000ff
        /*040c*/ 	.word	0x00031c68
        /*0410*/ 	.short	0x0100
        /*0412*/ 	.byte	0x08
	.zero		1


	//   ....[10]....
        /*0414*/ 	.word	0x00000600
        /*0418*/ 	.word	0x000000ff
        /*041c*/ 	.word	0x00031c70
        /*0420*/ 	.short	0x0100
        /*0422*/ 	.byte	0x06
	.zero		1


	//   ....[11]....
        /*0424*/ 	.word	0x00000610
        /*0428*/ 	.word	0x000000ff
        /*042c*/ 	.word	0x00031c80
        /*0430*/ 	.short	0x0100
        /*0432*/ 	.byte	0x06
	.zero		1


	//   ....[12]....
        /*0434*/ 	.word	0x00000620
        /*0438*/ 	.word	0x000000ff
        /*043c*/ 	.word	0x00031c78
        /*0440*/ 	.short	0x0100
        /*0442*/ 	.byte	0x06
	.zero		1


	//   ....[13]....
        /*0444*/ 	.word	0x00000630
        /*0448*/ 	.word	0x000000ff
        /*044c*/ 	.word	0x00031c88
        /*0450*/ 	.short	0x0100
        /*0452*/ 	.byte	0x06
	.zero		1


	//   ....[14]....
        /*0454*/ 	.word	0x00000760
        /*0458*/ 	.word	0x000000ff
        /*045c*/ 	.word	0x00031c90
        /*0460*/ 	.short	0x0100
        /*0462*/ 	.byte	0x08
	.zero		1


	//   ....[15]....
        /*0464*/ 	.word	0x00000770
        /*0468*/ 	.word	0x000000ff
        /*046c*/ 	.word	0x00031ca0
        /*0470*/ 	.short	0x0100
        /*0472*/ 	.byte	0x08
	.zero		1


	//   ....[16]....
        /*0474*/ 	.word	0x00000780
        /*0478*/ 	.word	0x000000ff
        /*047c*/ 	.word	0x00031c98
        /*0480*/ 	.short	0x0100
        /*0482*/ 	.byte	0x08
	.zero		1


	//   ....[17]....
        /*0484*/ 	.word	0x00000790
        /*0488*/ 	.word	0x000000ff
        /*048c*/ 	.word	0x00031ca8
        /*0490*/ 	.short	0x0100
        /*0492*/ 	.byte	0x08
	.zero		1


	//   ....[18]....
        /*0494*/ 	.word	0x000008c0
        /*0498*/ 	.word	0x000000ff
        /*049c*/ 	.word	0x00031cb0
        /*04a0*/ 	.short	0x0100
        /*04a2*/ 	.byte	0x08
	.zero		1


	//   ....[19]....
        /*04a4*/ 	.word	0x000008d0
        /*04a8*/ 	.word	0x000000ff
        /*04ac*/ 	.word	0x00031cc0
        /*04b0*/ 	.short	0x0100
        /*04b2*/ 	.byte	0x08
	.zero		1


	//   ....[20]....
        /*04b4*/ 	.word	0x000008e0
        /*04b8*/ 	.word	0x000000ff
        /*04bc*/ 	.word	0x00031cb8
        /*04c0*/ 	.short	0x0100
        /*04c2*/ 	.byte	0x08
	.zero		1


	//   ....[21]....
        /*04c4*/ 	.word	0x000008f0
        /*04c8*/ 	.word	0x000000ff
        /*04cc*/ 	.word	0x00031cc8
        /*04d0*/ 	.short	0x0100
        /*04d2*/ 	.byte	0x08
	.zero		1


	//   ....[22]....
        /*04d4*/ 	.word	0x00001540
        /*04d8*/ 	.word	0x000000ff
        /*04dc*/ 	.word	0x00031c00
        /*04e0*/ 	.short	0x010a
        /*04e2*/ 	.byte	0x24
	.zero		1


	//   ....[23]....
        /*04e4*/ 	.word	0x000015b0
        /*04e8*/ 	.word	0x00000000
        /*04ec*/ 	.word	0x00031c30
        /*04f0*/ 	.short	0x010a
        /*04f2*/ 	.byte	0x3f
	.zero		1


	//   ....[24]....
        /*04f4*/ 	.word	0x00001620
        /*04f8*/ 	.word	0x00000000
        /*04fc*/ 	.word	0x00031c30
        /*0500*/ 	.short	0x010a
        /*0502*/ 	.byte	0x3f
	.zero		1


	//   ....[25]....
        /*0504*/ 	.word	0x000046a0
        /*0508*/ 	.word	0x00000004
        /*050c*/ 	.word	0x00000000
        /*0510*/ 	.short	0x0101
        /*0512*/ 	.byte	0x3f
	.zero		1


	//   ....[26]....
        /*0514*/ 	.word	0x000057a0
        /*0518*/ 	.word	0x000000ff
        /*051c*/ 	.word	0x00031c30
        /*0520*/ 	.short	0x010a
        /*0522*/ 	.byte	0x06
	.zero		1


	//   ....[27]....
        /*0524*/ 	.word	0x000057e0
        /*0528*/ 	.word	0x000000ff
        /*052c*/ 	.word	0x00031c30
        /*0530*/ 	.short	0x010a
        /*0532*/ 	.byte	0x06
	.zero		1


	//   ....[28]....
        /*0534*/ 	.word	0x00006e90
        /*0538*/ 	.word	0x000000ff
        /*053c*/ 	.word	0x00031c50
        /*0540*/ 	.short	0x010a
        /*0542*/ 	.byte	0x06
	.zero		1


	//   ....[29]....
        /*0544*/ 	.word	0x00006ed0
        /*0548*/ 	.word	0x000000ff
        /*054c*/ 	.word	0x00031c50
        /*0550*/ 	.short	0x010a
        /*0552*/ 	.byte	0x06
	.zero		1


	//   ....[30]....
        /*0554*/ 	.word	0x00008940
        /*0558*/ 	.word	0x00000015
        /*055c*/ 	.word	0x00000000
        /*0560*/ 	.short	0x0101
        /*0562*/ 	.byte	0x3f
	.zero		1


	//   ....[31]....
        /*0564*/ 	.word	0x00008a70
        /*0568*/ 	.word	0x0000000a
        /*056c*/ 	.word	0x00000000
        /*0570*/ 	.short	0x0101
        /*0572*/ 	.byte	0x3f
	.zero		1


	//   ....[32]....
        /*0574*/ 	.word	0x00009750
        /*0578*/ 	.word	0x000000ff
        /*057c*/ 	.word	0x00031c50
        /*0580*/ 	.short	0x010a
        /*0582*/ 	.byte	0x09
	.zero		1


	//   ....[33]....
        /*0584*/ 	.word	0x00009790
        /*0588*/ 	.word	0x000000ff
        /*058c*/ 	.word	0x00031c50
        /*0590*/ 	.short	0x010a
        /*0592*/ 	.byte	0x09
	.zero		1


	//   ....[34]....
        /*0594*/ 	.word	0x00009f60
        /*0598*/ 	.word	0x00000008
        /*059c*/ 	.word	0x00000000
        /*05a0*/ 	.short	0x0101
        /*05a2*/ 	.byte	0x3f
	.zero		1


	//   ....[35]....
        /*05a4*/ 	.word	0x0000ad40
        /*05a8*/ 	.word	0x000000ff
        /*05ac*/ 	.word	0x00000000
        /*05b0*/ 	.short	0x0101
        /*05b2*/ 	.byte	0x04
	.zero		1


	//   ....[36]....
        /*05b4*/ 	.word	0x0000d0e0
        /*05b8*/ 	.word	0x00000005
        /*05bc*/ 	.word	0x00031c40
        /*05c0*/ 	.short	0x010a
        /*05c2*/ 	.byte	0x3f
	.zero		1


	//   ....[37]....
        /*05c4*/ 	.word	0x0000d5f0
        /*05c8*/ 	.word	0x0000001a
        /*05cc*/ 	.word	0x00031c20
        /*05d0*/ 	.short	0x010a
        /*05d2*/ 	.byte	0x3f
	.zero		1


	//   ....[38]....
        /*05d4*/ 	.word	0x0000d8e0
        /*05d8*/ 	.word	0x00000003
        /*05dc*/ 	.word	0x00031c40
        /*05e0*/ 	.short	0x010a
        /*05e2*/ 	.byte	0x3f
	.zero		1


	//   ....[39]....
        /*05e4*/ 	.word	0x0000db60
        /*05e8*/ 	.word	0x00000002
        /*05ec*/ 	.word	0x00000060
        /*05f0*/ 	.short	0x010a
        /*05f2*/ 	.byte	0x3f
	.zero		1


	//   ....[40]....
        /*05f4*/ 	.word	0x0000e070
        /*05f8*/ 	.word	0x00000003
        /*05fc*/ 	.word	0x00031c40
        /*0600*/ 	.short	0x010a
        /*0602*/ 	.byte	0x3f
	.zero		1


	//   ....[41]....
        /*0604*/ 	.word	0x0000e2f0
        /*0608*/ 	.word	0x00000003
        /*060c*/ 	.word	0x00000060
        /*0610*/ 	.short	0x010a
        /*0612*/ 	.byte	0x3f
	.zero		1


	//   ....[42]....
        /*0614*/ 	.word	0x0000e760
        /*0618*/ 	.word	0x00000002
        /*061c*/ 	.word	0x00031c40
        /*0620*/ 	.short	0x010a
        /*0622*/ 	.byte	0x3f
	.zero		1


	//   ....[43]....
        /*0624*/ 	.word	0x0000ea00
        /*0628*/ 	.word	0x00000002
        /*062c*/ 	.word	0x00000060
        /*0630*/ 	.short	0x010a
        /*0632*/ 	.byte	0x3f
	.zero		1


	//   ....[44]....
        /*0634*/ 	.word	0x0000edf0
        /*0638*/ 	.word	0x00000003
        /*063c*/ 	.word	0x00031c60
        /*0640*/ 	.short	0x010a
        /*0642*/ 	.byte	0x3f
	.zero		1


	//   ....[45]....
        /*0644*/ 	.word	0x0000fae0
        /*0648*/ 	.word	0x00000009
        /*064c*/ 	.word	0x00031c20
        /*0650*/ 	.short	0x010a
        /*0652*/ 	.byte	0x3f
	.zero		1


	//   ....[46]....
        /*0654*/ 	.word	0x0000fc80
        /*0658*/ 	.word	0x00000007
        /*065c*/ 	.word	0x00000000
        /*0660*/ 	.short	0x010a
        /*0662*/ 	.byte	0x3f
	.zero		1


	//   ....[47]....
        /*0664*/ 	.word	0x0000fcf0
        /*0668*/ 	.word	0x00000003
        /*066c*/ 	.word	0x00000000
        /*0670*/ 	.short	0x010a
        /*0672*/ 	.byte	0x3f
	.zero		1


	//   ....[48]....
        /*0674*/ 	.word	0x0000fd50
        /*0678*/ 	.word	0x00000005
        /*067c*/ 	.word	0x00000000
        /*0680*/ 	.short	0x010a
        /*0682*/ 	.byte	0x3f
	.zero		1


	//   ....[49]....
        /*0684*/ 	.word	0x0000fd80
        /*0688*/ 	.word	0x00000003
        /*068c*/ 	.word	0x00000000
        /*0690*/ 	.short	0x010a
        /*0692*/ 	.byte	0x3f
	.zero		1


	//   ....[50]....
        /*0694*/ 	.word	0x0000fdf0
        /*0698*/ 	.word	0x00000003
        /*069c*/ 	.word	0x00031c00
        /*06a0*/ 	.short	0x010a
        /*06a2*/ 	.byte	0x3f
	.zero		1


	//   ....[51]....
        /*06a4*/ 	.word	0x0000fe40
        /*06a8*/ 	.word	0x00000000
        /*06ac*/ 	.word	0x00031c30
        /*06b0*/ 	.short	0x010a
        /*06b2*/ 	.byte	0x3f
	.zero		1


	//   ....[52]....
        /*06b4*/ 	.word	0x0000fea0
        /*06b8*/ 	.word	0x00000009
        /*06bc*/ 	.word	0x00031c30
        /*06c0*/ 	.short	0x010a
        /*06c2*/ 	.byte	0x3f
	.zero		1


	//   ....[53]....
        /*06c4*/ 	.word	0x0000ff00
        /*06c8*/ 	.word	0x00000008
        /*06cc*/ 	.word	0x00031c50
        /*06d0*/ 	.short	0x010a
        /*06d2*/ 	.byte	0x3f
	.zero		1


	//   ....[54]....
        /*06d4*/ 	.word	0x0000ff60
        /*06d8*/ 	.word	0x00000005
        /*06dc*/ 	.word	0x00031c50
        /*06e0*/ 	.short	0x010a
        /*06e2*/ 	.byte	0x3f
	.zero		1


	//   ....[55]....
        /*06e4*/ 	.word	0x00010100
        /*06e8*/ 	.word	0x00000005
        /*06ec*/ 	.word	0x00031c40
        /*06f0*/ 	.short	0x010a
        /*06f2*/ 	.byte	0x3f
	.zero		1


	//   ....[56]....
        /*06f4*/ 	.word	0x00010150
        /*06f8*/ 	.word	0x0000001a
        /*06fc*/ 	.word	0x00031c20
        /*0700*/ 	.short	0x010a
        /*0702*/ 	.byte	0x3f
	.zero		1


	//   ....[57]....
        /*0704*/ 	.word	0x000101a0
        /*0708*/ 	.word	0x00000003
        /*070c*/ 	.word	0x00031c40
        /*0710*/ 	.short	0x010a
        /*0712*/ 	.byte	0x3f
	.zero		1


	//   ....[58]....
        /*0714*/ 	.word	0x000101f0
        /*0718*/ 	.word	0x00000002
        /*071c*/ 	.word	0x00000060
        /*0720*/ 	.short	0x010a
        /*0722*/ 	.byte	0x3f
	.zero		1


	//   ....[59]....
        /*0724*/ 	.word	0x00010240
        /*0728*/ 	.word	0x00000003
        /*072c*/ 	.word	0x00031c40
        /*0730*/ 	.short	0x010a
        /*0732*/ 	.byte	0x3f
	.zero		1


	//   ....[60]....
        /*0734*/ 	.word	0x00010290
        /*0738*/ 	.word	0x00000003
        /*073c*/ 	.word	0x00000060
        /*0740*/ 	.short	0x010a
        /*0742*/ 	.byte	0x3f
	.zero		1


	//   ....[61]....
        /*0744*/ 	.word	0x000102e0
        /*0748*/ 	.word	0x00000002
        /*074c*/ 	.word	0x00031c40
        /*0750*/ 	.short	0x010a
        /*0752*/ 	.byte	0x3f
	.zero		1


	//   ....[62]....
        /*0754*/ 	.word	0x00010330
        /*0758*/ 	.word	0x00000002
        /*075c*/ 	.word	0x00000060
        /*0760*/ 	.short	0x010a
        /*0762*/ 	.byte	0x3f
	.zero		1


	//   ....[63]....
        /*0764*/ 	.word	0x00010380
        /*0768*/ 	.word	0x00000003
        /*076c*/ 	.word	0x00031c60
        /*0770*/ 	.short	0x010a
        /*0772*/ 	.byte	0x3f
	.zero		1


	//   ....[64]....
        /*0774*/ 	.word	0x00010d30
        /*0778*/ 	.word	0x00000009
        /*077c*/ 	.word	0x00031c20
        /*0780*/ 	.short	0x010a
        /*0782*/ 	.byte	0x3f
	.zero		1


	//   ....[65]....
        /*0784*/ 	.word	0x00010ed0
        /*0788*/ 	.word	0x00000007
        /*078c*/ 	.word	0x00000000
        /*0790*/ 	.short	0x010a
        /*0792*/ 	.byte	0x3f
	.zero		1


	//   ....[66]....
        /*0794*/ 	.word	0x00010f20
        /*0798*/ 	.word	0x00000003
        /*079c*/ 	.word	0x00000000
        /*07a0*/ 	.short	0x010a
        /*07a2*/ 	.byte	0x3f
	.zero		1


	//   ....[67]....
        /*07a4*/ 	.word	0x00010f70
        /*07a8*/ 	.word	0x00000005
        /*07ac*/ 	.word	0x00000000
        /*07b0*/ 	.short	0x010a
        /*07b2*/ 	.byte	0x3f
	.zero		1


	//----- nvinfo : EIATTR_NUM_MBARRIERS
	.align		4
.L_1263:
        /*07b4*/ 	.byte	0x03, 0x38
        /*07b6*/ 	.short	0x0016


	//----- nvinfo : EIATTR_EXIT_INSTR_OFFSETS
	.align		4
        /*07b8*/ 	.byte	0x04, 0x1c
        /*07ba*/ 	.short	(.L_1265 - .L_1264)


	//   ....[0]....
.L_1264:
        /*07bc*/ 	.word	0x00000aa0


	//   ....[1]....
        /*07c0*/ 	.word	0x0000b820


	//   ....[2]....
        /*07c4*/ 	.word	0x0000b880


	//   ....[3]....
        /*07c8*/ 	.word	0x0000fdd0


	//----- nvinfo : EIATTR_MAX_THREADS
	.align		4
.L_1265:
        /*07cc*/ 	.byte	0x04, 0x05
        /*07ce*/ 	.short	(.L_1267 - .L_1266)
.L_1266:
        /*07d0*/ 	.word	0x00000200
        /*07d4*/ 	.word	0x00000001
        /*07d8*/ 	.word	0x00000001


	//----- nvinfo : EIATTR_CRS_STACK_SIZE
	.align		4
.L_1267:
        /*07dc*/ 	.byte	0x04, 0x1e
        /*07de*/ 	.short	(.L_1269 - .L_1268)
.L_1268:
        /*07e0*/ 	.word	0x00000000


	//----- nvinfo : EIATTR_CBANK_PARAM_SIZE
	.align		4
.L_1269:
        /*07e4*/ 	.byte	0x03, 0x19
        /*07e6*/ 	.short	0x0a70


	//----- nvinfo : EIATTR_PARAM_CBANK
	.align		4
        /*07e8*/ 	.byte	0x04, 0x0a
        /*07ea*/ 	.short	(.L_1271 - .L_1270)
	.align		4
.L_1270:
        /*07ec*/ 	.word	index@(.nv.constant0._ZN7cutlass13device_kernelIN5flash11enable_sm90INS1_16FlashAttnFwdSm90INS1_25CollectiveMainloopFwdSm90ILi2EN4cute5tupleIJNS5_1CILi1EEES8_S8_EEENS6_IJNS7_ILi192EEENS7_ILi144EEENS7_ILi96EEEEEELi96ENS_6half_tEfNS_4arch4Sm90ELb0ELb0ELb1ELb1ELb0ELb0ELb0ELb0ELb1ELb0ELb0ELb0EEENS1_21CollectiveEpilogueFwdINS6_IJSA_SC_SB_EEES9_SE_SG_Li384ELb1ELb0ELb0ELb0EEENS1_36VarlenDynamicPersistentTileSchedulerILi192ELi144ELi384ELi32ELb0ELb0ELb1ELb0ELb1ELb1EEEEEEEEEvNT_6ParamsE)
        /*07f0*/ 	.short	0x0210
        /*07f2*/ 	.short	0x0a70


	//----- nvinfo : EIATTR_SW_WAR
	.align		4
.L_1271:
        /*07f4*/ 	.byte	0x04, 0x36
        /*07f6*/ 	.short	(.L_1273 - .L_1272)
.L_1272:
        /*07f8*/ 	.word	0x00000008
.L_1273:


//--------------------- .nv.info._ZN7cutlass13device_kernelIN5flash11enable_sm90INS1_16FlashAttnFwdSm90INS1_25CollectiveMainloopFwdSm90ILi2EN4cute5tupleIJNS5_1CILi1EEES8_S8_EEENS6_IJNS7_ILi192EEENS7_ILi144EEENS7_ILi96EEEEEELi96ENS_6half_tEfNS_4arch4Sm90ELb0ELb0ELb1ELb1ELb0ELb1ELb0ELb0ELb1ELb0ELb0ELb0EEENS1_21CollectiveEpilogueFwdINS6_IJSA_SC_SB_EEES9_SE_SG_Li384ELb1ELb0ELb0ELb0EEENS1_36VarlenDynamicPersistentTileSchedulerILi192ELi144ELi384ELi32ELb0ELb0ELb1ELb0ELb1ELb1EEEEEEEEEvNT_6ParamsE --------------------------
	.section	.nv.info._ZN7cutlass13device_kernelIN5flash11enable_sm90INS1_16FlashAttnFwdSm90INS1_25CollectiveMainloopFwdSm90ILi2EN4cute5tupleIJNS5_1CILi1EEES8_S8_EEENS6_IJNS7_ILi192EEENS7_ILi144EEENS7_ILi96EEEEEELi96ENS_6half_tEfNS_4arch4Sm90ELb0ELb0ELb1ELb1ELb0ELb1ELb0ELb0ELb1ELb0ELb0ELb0EEENS1_21CollectiveEpilogueFwdINS6_IJSA_SC_SB_EEES9_SE_SG_Li384ELb1ELb0ELb0ELb0EEENS1_36VarlenDynamicPersistentTileSchedulerILi192ELi144ELi384ELi32ELb0ELb0ELb1ELb0ELb1ELb1EEEEEEEEEvNT_6ParamsE,"",@"SHT_CUDA_INFO"
	.sectionflags	@""
	.align	4


	//----- nvinfo : EIATTR_CUDA_API_VERSION
	.align		4
        /*0000*/ 	.byte	0x04, 0x37
        /*0002*/ 	.short	(.L_1275 - .L_1274)
.L_1274:
        /*0004*/ 	.word	0x00000082


	//----- nvinfo : EIATTR_KPARAM_INFO
	.align		4
.L_1275:
        /*0008*/ 	.byte	0x04, 0x17
        /*000a*/ 	.short	(.L_1277 - .L_1276)
.L_1276:
        /*000c*/ 	.word	0x00000000
        /*0010*/ 	.short	0x0000
        /*0012*/ 	.short	0x0070
        /*0014*/ 	.byte	0x00, 0xf0, 0x01, 0x28


	//----- nvinfo : EIATTR_SPARSE_MMA_MASK
	.align		4
.L_1277:
        /*0018*/ 	.byte	0x03, 0x50
        /*001a*/ 	.short	0x0000


	//----- nvinfo : EIATTR_MAXREG_COUNT
	.align		4
        /*001c*/ 	.byte	0x03, 0x1b
        /*001e*/ 	.short	0x0080


	//----- nvinfo : EIATTR_NUM_BARRIERS
	.align		4
        /*0020*/ 	.byte	0x02, 0x4c
        /*0022*/ 	.byte	0x10
	.zero		1


	//----- nvinfo : EIATTR_EXTERNS
	.align		4
        /*0024*/ 	.byte	0x04, 0x0f
        /*0026*/ 	.short	(.L_1279 - .L_1278)


	//   ....[0]....
	.align		4
.L_1278:
        /*0028*/ 	.word	index@(__assertfail)


	//----- nvinfo : EIATTR_ANNOTATIONS
	.align		4
.L_1279:
        /*002c*/ 	.byte	0x04, 0x55
        /*002e*/ 	.short	(.L_1281 - .L_1280)


	//   ....[0]....
.L_1280:
        /* <DEDUP_REMOVED lines=93> */


	//----- nvinfo : EIATTR_MERCURY_ISA_VERSION
	.align		4
.L_1281:
        /*05e8*/ 	.byte	0x03, 0x5f
        /*05ea*/ 	.short	0x0101


	//----- nvinfo : EIATTR_UNUSED_LOAD_BYTE_OFFSET
	.align		4
        /*05ec*/ 	.byte	0x04, 0x44
        /*05ee*/ 	.short	(.L_1283 - .L_1282)


	//   ....[0]....
.L_1282:
        /*05f0*/ 	.word	0x00000b30
        /*05f4*/ 	.word	0x0000fff0


	//   ....[1]....
        /*05f8*/ 	.word	0x00015460
        /*05fc*/ 	.word	0x0000fff0


	//----- nvinfo : EIATTR_INT_WARP_WIDE_INSTR_OFFSETS
	.align		4
.L_1283:
        /*0600*/ 	.byte	0x04, 0x31
        /*0602*/ 	.short	(.L_1285 - .L_1284)


	//   ....[0]....
.L_1284:
        /*0604*/ 	.word	0x000001c0


	//   ....[1]....
        /*0608*/ 	.word	0x00000200


	//   ....[2]....
        /*060c*/ 	.word	0x00000270


	//   ....[3]....
        /*0610*/ 	.word	0x000189f0


	//   ....[4]....
        /*0614*/ 	.word	0x00018a80


	//   ....[5]....
        /*0618*/ 	.word	0x00018ec0


	//   ....[6]....
        /*061c*/ 	.word	0x00018ef0


	//   ....[7]....
        /*0620*/ 	.word	0x000190e0


	//   ....[8]....
        /*0624*/ 	.word	0x000191b0


	//   ....[9]....
        /*0628*/ 	.word	0x0001b210


	//   ....[10]....
        /*062c*/ 	.word	0x0001b2a0


	//----- nvinfo : EIATTR_COOP_GROUP_MASK_REGIDS
	.align		4
.L_1285:
        /*0630*/ 	.byte	0x04, 0x29
        /*0632*/ 	.short	(.L_1287 - .L_1286)


	//   ....[0]....
.L_1286:
        /*0634*/ 	.word	0xffffffff


	//   ....[1]....
        /*0638*/ 	.word	0xffffffff


	//   ....[2]....
        /*063c*/ 	.word	0xffffffff


	//   ....[3]....
        /*0640*/ 	.word	0xffffffff


	//   ....[4]....
        /*0644*/ 	.word	0xffffffff


	//   ....[5]....
        /*0648*/ 	.word	0xffffffff


	//   ....[6]....
        /*064c*/ 	.word	0xffffffff


	//   ....[7]....
        /*0650*/ 	.word	0xffffffff


	//   ....[8]....
        /*0654*/ 	.word	0xffffffff


	//   ....[9]....
        /*0658*/ 	.word	0xffffffff


	//   ....[10]....
        /*065c*/ 	.word	0xffffffff


	//   ....[11]....
        /*0660*/ 	.word	0xffffffff


	//   ....[12]....
        /*0664*/ 	.word	0xffffffff


	//   ....[13]....
        /*0668*/ 	.word	0xffffffff


	//   ....[14]....
        /*066c*/ 	.word	0xffffffff


	//   ....[15]....
        /*0670*/ 	.word	0xffffffff


	//   ....[16]....
        /*0674*/ 	.word	0xffffffff


	//   ....[17]....
        /*0678*/ 	.word	0xffffffff


	//   ....[18]....
        /*067c*/ 	.word	0xffffffff


	//   ....[19]....
        /*0680*/ 	.word	0xffffffff


	//   ....[20]....
        /*0684*/ 	.word	0xffffffff


	//   ....[21]....
        /*0688*/ 	.word	0xffffffff


	//   ....[22]....
        /*068c*/ 	.word	0xffffffff


	//   ....[23]....
        /*0690*/ 	.word	0xffffffff


	//   ....[24]....
        /*0694*/ 	.word	0xffffffff


	//   ....[25]....
        /*0698*/ 	.word	0xffffffff


	//   ....[26]....
        /*069c*/ 	.word	0xffffffff


	//   ....[27]....
        /*06a0*/ 	.word	0xffffffff


	//   ....[28]....
        /*06a4*/ 	.word	0xffffffff


	//   ....[29]....
        /*06a8*/ 	.word	0xffffffff


	//   ....[30]....
        /*06ac*/ 	.word	0xffffffff


	//   ....[31]....
        /*06b0*/ 	.word	0xffffffff


	//   ....[32]....
        /*06b4*/ 	.word	0xffffffff


	//   ....[33]....
        /*06b8*/ 	.word	0xffffffff


	//   ....[34]....
        /*06bc*/ 	.word	0xffffffff


	//   ....[35]....
        /*06c0*/ 	.word	0xffffffff


	//   ....[36]....
        /*06c4*/ 	.word	0xffffffff


	//   ....[37]....
        /*06c8*/ 	.word	0xffffffff


	//   ....[38]....
        /*06cc*/ 	.word	0xffffffff


	//   ....[39]....
        /*06d0*/ 	.word	0xffffffff


	//   ....[40]....
        /*06d4*/ 	.word	0xffffffff


	//   ....[41]....
        /*06d8*/ 	.word	0xffffffff


	//   ....[42]....
        /*06dc*/ 	.word	0xffffffff


	//   ....[43]....
        /*06e0*/ 	.word	0xffffffff


	//   ....[44]....
        /*06e4*/ 	.word	0xffffffff


	//   ....[45]....
        /*06e8*/ 	.word	0xffffffff


	//   ....[46]....
        /*06ec*/ 	.word	0xffffffff


	//   ....[47]....
        /*06f0*/ 	.word	0xffffffff


	//   ....[48]....
        /*06f4*/ 	.word	0xffffffff


	//   ....[49]....
        /*06f8*/ 	.word	0xffffffff


	//   ....[50]....
        /*06fc*/ 	.word	0xffffffff


	//   ....[51]....
        /*0700*/ 	.word	0xffffffff


	//   ....[52]....
        /*0704*/ 	.word	0xffffffff


	//   ....[53]....
        /*0708*/ 	.word	0xffffffff


	//   ....[54]....
        /*070c*/ 	.word	0xffffffff


	//   ....[55]....
        /*0710*/ 	.word	0xffffffff


	//   ....[56]....
        /*0714*/ 	.word	0x0500000f


	//   ....[57]....
        /*0718*/ 	.word	0x0500000f


	//   ....[58]....
        /*071c*/ 	.word	0x0500000f


	//   ....[59]....
        /*0720*/ 	.word	0x0500000f


	//   ....[60]....
        /*0724*/ 	.word	0x0500000f


	//   ....[61]....
        /*0728*/ 	.word	0x0500000f


	//   ....[62]....
        /*072c*/ 	.word	0x0500000f


	//   ....[63]....
        /*0730*/ 	.word	0x0500000f


	//   ....[64]....
        /*0734*/ 	.word	0x0500000f


	//   ....[65]....
        /*0738*/ 	.word	0x0500000f


	//   ....[66]....
        /*073c*/ 	.word	0x0500000f


	//   ....[67]....
        /*0740*/ 	.word	0x0500000f


	//   ....[68]....
        /*0744*/ 	.word	0x0500000f


	//   ....[69]....
        /*0748*/ 	.word	0x0500000f


	//   ....[70]....
        /*074c*/ 	.word	0x0500000f


	//   ....[71]....
        /*0750*/ 	.word	0x0500000f


	//   ....[72]....
        /*0754*/ 	.word	0x0500000f


	//   ....[73]....
        /*0758*/ 	.word	0x0500000f


	//   ....[74]....
        /*075c*/ 	.word	0x0500000f


	//   ....[75]....
        /*0760*/ 	.word	0x0500000f


	//   ....[76]....
        /*0764*/ 	.word	0x0500000f


	//   ....[77]....
        /*0768*/ 	.word	0x0500000f


	//   ....[78]....
        /*076c*/ 	.word	0x0500000f


	//   ....[79]....
        /*0770*/ 	.word	0x0500000f


	//   ....[80]....
        /*0774*/ 	.word	0x0500000f


	//   ....[81]....
        /*0778*/ 	.word	0x0500000f


	//   ....[82]....
        /*077c*/ 	.word	0x0500000f


	//   ....[83]....
        /*0780*/ 	.word	0x0500000f


	//   ....[84]....
        /*0784*/ 	.word	0x0500000f


	//----- nvinfo : EIATTR_COOP_GROUP_INSTR_OFFSETS
	.align		4
.L_1287:
        /*0788*/ 	.byte	0x04, 0x28
        /*078a*/ 	.short	(.L_1289 - .L_1288)


	//   ....[0]....
.L_1288:
        /*078c*/ 	.word	0x00000070


	//   ....[1]....
        /*0790*/ 	.word	0x000001d0


	//   ....[2]....
        /*0794*/ 	.word	0x00000220


	//   ....[3]....
        /*0798*/ 	.word	0x00000450


	//   ....[4]....
        /*079c*/ 	.word	0x000005b0


	//   ....[5]....
        /*07a0*/ 	.word	0x000006d0


	//   ....[6]....
        /*07a4*/ 	.word	0x00000830


	//   ....[7]....
        /*07a8*/ 	.word	0x00006ef0


	//   ....[8]....
        /*07ac*/ 	.word	0x0000dac0


	//   ....[9]....
        /*07b0*/ 	.word	0x0000dae0


	//   ....[10]....
        /*07b4*/ 	.word	0x0000df40


	//   ....[11]....
        /*07b8*/ 	.word	0x0000df80


	//   ....[12]....
        /*07bc*/ 	.word	0x0000f2b0


	//   ....[13]....
        /*07c0*/ 	.word	0x00012350


	//   ....[14]....
        /*07c4*/ 	.word	0x000123b0


	//   ....[15]....
        /*07c8*/ 	.word	0x00012d60


	//   ....[16]....
        /*07cc*/ 	.word	0x00012d80


	//   ....[17]....
        /*07d0*/ 	.word	0x000146e0


	//   ....[18]....
        /*07d4*/ 	.word	0x00014b60


	//   ....[19]....
        /*07d8*/ 	.word	0x00014e60


	//   ....[20]....
        /*07dc*/ 	.word	0x00014e90


	//   ....[21]....
        /*07e0*/ 	.word	0x00014ee0


	//   ....[22]....
        /*07e4*/ 	.word	0x00016c90


	//   ....[23]....
        /*07e8*/ 	.word	0x00016e30


	//   ....[24]....
        /*07ec*/ 	.word	0x00016e60


	//   ....[25]....
        /*07f0*/ 	.word	0x00016e90


	//   ....[26]....
        /*07f4*/ 	.word	0x00016ed0


	//   ....[27]....
        /*07f8*/ 	.word	0x00016f20


	//   ....[28]....
        /*07fc*/ 	.word	0x00016f80


	//   ....[29]....
        /*0800*/ 	.word	0x00017140


	//   ....[30]....
        /*0804*/ 	.word	0x000171a0


	//   ....[31]....
        /*0808*/ 	.word	0x000171e0


	//   ....[32]....
        /*080c*/ 	.word	0x00017220


	//   ....[33]....
        /*0810*/ 	.word	0x00017250


	//   ....[34]....
        /*0814*/ 	.word	0x00017280


	//   ....[35]....
        /*0818*/ 	.word	0x00017300


	//   ....[36]....
        /*081c*/ 	.word	0x00017330


	//   ....[37]....
        /*0820*/ 	.word	0x000173b0


	//   ....[38]....
        /*0824*/ 	.word	0x0001b660


	//   ....[39]....
        /*0828*/ 	.word	0x0001b670


	//   ....[40]....
        /*082c*/ 	.word	0x0001b760


	//   ....[41]....
        /*0830*/ 	.word	0x0001b7c0


	//   ....[42]....
        /*0834*/ 	.word	0x0001b800


	//   ....[43]....
        /*0838*/ 	.word	0x0001b840


	//   ....[44]....
        /*083c*/ 	.word	0x0001b870


	//   ....[45]....
        /*0840*/ 	.word	0x0001b8a0


	//   ....[46]....
        /*0844*/ 	.word	0x0001ba10


	//   ....[47]....
        /*0848*/ 	.word	0x0001ba70


	//   ....[48]....
        /*084c*/ 	.word	0x0001bab0


	//   ....[49]....
        /*0850*/ 	.word	0x0001baf0


	//   ....[50]....
        /*0854*/ 	.word	0x0001bb20


	//   ....[51]....
        /*0858*/ 	.word	0x0001bb50


	//   ....[52]....
        /*085c*/ 	.word	0x0001bc10


	//   ....[53]....
        /*0860*/ 	.word	0x0001bc30


	//   ....[54]....
        /*0864*/ 	.word	0x0001bca0


	//   ....[55]....
        /*0868*/ 	.word	0x0001c0d0


	//   ....[56]....
        /*086c*/ 	.word	0x0001c550


	//   ....[57]....
        /*0870*/ 	.word	0x0001c600


	//   ....[58]....
        /*0874*/ 	.word	0x0001c6a0


	//   ....[59]....
        /*0878*/ 	.word	0x0001c740


	//   ....[60]....
        /*087c*/ 	.word	0x0001c7e0


	//   ....[61]....
        /*0880*/ 	.word	0x0001c8d0


	//   ....[62]....
        /*0884*/ 	.word	0x0001c970


	//   ....[63]....
        /*0888*/ 	.word	0x0001ca10


	//   ....[64]....
        /*088c*/ 	.word	0x0001cab0


	//   ....[65]....
        /*0890*/ 	.word	0x0001cd10


	//   ....[66]....
        /*0894*/ 	.word	0x0001cff0


	//   ....[67]....
        /*0898*/ 	.word	0x0001d3e0


	//   ....[68]....
        /*089c*/ 	.word	0x0001d470


	//   ....[69]....
        /*08a0*/ 	.word	0x0001d510


	//   ....[70]....
        /*08a4*/ 	.word	0x0001d5c0


	//   ....[71]....
        /*08a8*/ 	.word	0x0001d640


	//   ....[72]....
        /*08ac*/ 	.word	0x0001d6c0


	//   ....[73]....
        /*08b0*/ 	.word	0x0001d740


	//   ....[74]....
        /*08b4*/ 	.word	0x0001d7c0


	//   ....[75]....
        /*08b8*/ 	.word	0x0001d850


	//   ....[76]....
        /*08bc*/ 	.word	0x0001d900


	//   ....[77]....
        /*08c0*/ 	.word	0x0001d980


	//   ....[78]....
        /*08c4*/ 	.word	0x0001da00


	//   ....[79]....
        /*08c8*/ 	.word	0x0001da80


	//   ....[80]....
        /*08cc*/ 	.word	0x0001db00


	//   ....[81]....
        /*08d0*/ 	.word	0x0001db70


	//   ....[82]....
        /*08d4*/ 	.word	0x0001dc10


	//   ....[83]....
        /*08d8*/ 	.word	0x0001dca0


	//   ....[84]....
        /*08dc*/ 	.word	0x0001ddc0


	//----- nvinfo : EIATTR_REG_RECONFIG
	.align		4
.L_1289:
        /*08e0*/ 	.byte	0x01, 0x54
	.zero		2


	//----- nvinfo : EIATTR_SYSCALL_OFFSETS
	.align		4
        /*08e4*/ 	.byte	0x04, 0x46
        /*08e6*/ 	.short	(.L_1291 - .L_1290)


	//   ....[0]....
.L_1290:
        /*08e8*/ 	.word	0x00001bb0


	//   ....[1]....
        /*08ec*/ 	.word	0x00001d00


	//   ....[2]....
        /*08f0*/ 	.word	0x000070c0


	//   ....[3]....
        /*08f4*/ 	.word	0x00007580


	//   ....[4]....
        /*08f8*/ 	.word	0x00018c00


	//   ....[5]....
        /*08fc*/ 	.word	0x00018d30


	//   ....[6]....
        /*0900*/ 	.word	0x00018e30


	//----- nvinfo : EIATTR_MBARRIER_INSTR_OFFSETS
	.align		4
.L_1291:
        /*0904*/ 	.byte	0x04, 0x39
        /*0906*/ 	.short	(.L_1293 - .L_1292)


	//   ....[0]....
.L_1292:
        /*0908*/ 	.word	0x00000300
        /*090c*/ 	.word	0x000000ff
        /*0910*/ 	.word	0x00031c00
        /*0914*/ 	.short	0x0100
        /*0916*/ 	.byte	0x08
	.zero		1


	//   ....[1]....
        /*0918*/ 	.word	0x00000310
        /*091c*/ 	.word	0x000000ff
        /*0920*/ 	.word	0x00031c20
        /*0924*/ 	.short	0x0100
        /*0926*/ 	.byte	0x08
	.zero		1


	//   ....[2]....
        /*0928*/ 	.word	0x00000400
        /*092c*/ 	.word	0x000000ff
        /*0930*/ 	.word	0x00031c30
        /*0934*/ 	.short	0x0100
        /*0936*/ 	.byte	0x08
	.zero		1


	//   ....[3]....
        /*0938*/ 	.word	0x00000410
        /*093c*/ 	.word	0x000000ff
        /*0940*/ 	.word	0x00031c40
        /*0944*/ 	.short	0x0100
        /*0946*/ 	.byte	0x08
	.zero		1


	//   ....[4]....
        /*0948*/ 	.word	0x00000420
        /*094c*/ 	.word	0x000000ff
        /*0950*/ 	.word	0x00031c38
        /*0954*/ 	.short	0x0100
        /*0956*/ 	.byte	0x08
	.zero		1


	//   ....[5]....
        /*0958*/ 	.word	0x00000430
        /*095c*/ 	.word	0x000000ff
        /*0960*/ 	.word	0x00031c48
        /*0964*/ 	.short	0x0100
        /*0966*/ 	.byte	0x08
	.zero		1


	//   ....[6]....
        /*0968*/ 	.word	0x00000560
        /*096c*/ 	.word	0x000000ff
        /*0970*/ 	.word	0x00031c50
        /*0974*/ 	.short	0x0100
        /*0976*/ 	.byte	0x08
	.zero		1


	//   ....[7]....
        /*0978*/ 	.word	0x00000570
        /*097c*/ 	.word	0x000000ff
        /*0980*/ 	.word	0x00031c60
        /*0984*/ 	.short	0x0100
        /*0986*/ 	.byte	0x08
	.zero		1


	//   ....[8]....
        /*0988*/ 	.word	0x00000580
        /*098c*/ 	.word	0x000000ff
        /*0990*/ 	.word	0x00031c58
        /*0994*/ 	.short	0x0100
        /*0996*/ 	.byte	0x08
	.zero		1


	//   ....[9]....
        /*0998*/ 	.word	0x00000590
        /*099c*/ 	.word	0x000000ff
        /*09a0*/ 	.word	0x00031c68
        /*09a4*/ 	.short	0x0100
        /*09a6*/ 	.byte	0x08
	.zero		1


	//   ....[10]....
        /*09a8*/ 	.word	0x00000680
        /*09ac*/ 	.word	0x000000ff
        /*09b0*/ 	.word	0x00031c70
        /*09b4*/ 	.short	0x0100
        /*09b6*/ 	.byte	0x06
	.zero		1


	//   ....[11]....
        /*09b8*/ 	.word	0x00000690
        /*09bc*/ 	.word	0x000000ff
        /*09c0*/ 	.word	0x00031c80
        /*09c4*/ 	.short	0x0100
        /*09c6*/ 	.byte	0x06
	.zero		1


	//   ....[12]....
        /*09c8*/ 	.word	0x000006a0
        /*09cc*/ 	.word	0x000000ff
        /*09d0*/ 	.word	0x00031c78
        /*09d4*/ 	.short	0x0100
        /*09d6*/ 	.byte	0x06
	.zero		1


	//   ....[13]....
        /*09d8*/ 	.word	0x000006b0
        /*09dc*/ 	.word	0x000000ff
        /*09e0*/ 	.word	0x00031c88
        /*09e4*/ 	.short	0x0100
        /*09e6*/ 	.byte	0x06
	.zero		1


	//   ....[14]....
        /*09e8*/ 	.word	0x000007e0
        /*09ec*/ 	.word	0x000000ff
        /*09f0*/ 	.word	0x00031c90
        /*09f4*/ 	.short	0x0100
        /*09f6*/ 	.byte	0x08
	.zero		1


	//   ....[15]....
        /*09f8*/ 	.word	0x000007f0
        /*09fc*/ 	.word	0x000000ff
        /*0a00*/ 	.word	0x00031ca0
        /*0a04*/ 	.short	0x0100
        /*0a06*/ 	.byte	0x08
	.zero		1


	//   ....[16]....
        /*0a08*/ 	.word	0x00000800
        /*0a0c*/ 	.word	0x000000ff
        /*0a10*/ 	.word	0x00031c98
        /*0a14*/ 	.short	0x0100
        /*0a16*/ 	.byte	0x08
	.zero		1


	//   ....[17]....
        /*0a18*/ 	.word	0x00000810
        /*0a1c*/ 	.word	0x000000ff
        /*0a20*/ 	.word	0x00031ca8
        /*0a24*/ 	.short	0x0100
        /*0a26*/ 	.byte	0x08
	.zero		1


	//   ....[18]....
        /*0a28*/ 	.word	0x00000940
        /*0a2c*/ 	.word	0x000000ff
        /*0a30*/ 	.word	0x00031cb0
        /*0a34*/ 	.short	0x0100
        /*0a36*/ 	.byte	0x08
	.zero		1


	//   ....[19]....
        /*0a38*/ 	.word	0x00000950
        /*0a3c*/ 	.word	0x000000ff
        /*0a40*/ 	.word	0x00031cc0
        /*0a44*/ 	.short	0x0100
        /*0a46*/ 	.byte	0x08
	.zero		1


	//   ....[20]....
        /*0a48*/ 	.word	0x00000960
        /*0a4c*/ 	.word	0x000000ff
        /*0a50*/ 	.word	0x00031cb8
        /*0a54*/ 	.short	0x0100
        /*0a56*/ 	.byte	0x08
	.zero		1


	//   ....[21]....
        /*0a58*/ 	.word	0x00000970
        /*0a5c*/ 	.word	0x000000ff
        /*0a60*/ 	.word	0x00031cc8
        /*0a64*/ 	.short	0x0100
        /*0a66*/ 	.byte	0x08
	.zero		1


	//   ....[22]....
        /*0a68*/ 	.word	0x00003160
        /*0a6c*/ 	.word	0x00000014
        /*0a70*/ 	.word	0x00031c90
        /*0a74*/ 	.short	0x010a
        /*0a76*/ 	.byte	0x3f
	.zero		1


	//   ....[23]....
        /*0a78*/ 	.word	0x00004b80
        /*0a7c*/ 	.word	0x00000014
        /*0a80*/ 	.word	0x00031c90
        /*0a84*/ 	.short	0x010a
        /*0a86*/ 	.byte	0x3f
	.zero		1


	//   ....[24]....
        /*0a88*/ 	.word	0x000065c0
        /*0a8c*/ 	.word	0x00000014
        /*0a90*/ 	.word	0x00031c90
        /*0a94*/ 	.short	0x010a
        /*0a96*/ 	.byte	0x3f
	.zero		1


	//   ....[25]....
        /*0a98*/ 	.word	0x00006830
        /*0a9c*/ 	.word	0x00000020
        /*0aa0*/ 	.word	0x00000000
        /*0aa4*/ 	.short	0x0101
        /*0aa6*/ 	.byte	0x3f
	.zero		1


	//   ....[26]....
        /*0aa8*/ 	.word	0x00006870
        /*0aac*/ 	.word	0x00000014
        /*0ab0*/ 	.word	0x00031cb0
        /*0ab4*/ 	.short	0x010a
        /*0ab6*/ 	.byte	0x3f
	.zero		1


	//   ....[27]....
        /*0ab8*/ 	.word	0x00006bb0
        /*0abc*/ 	.word	0x00000014
        /*0ac0*/ 	.word	0x00000000
        /*0ac4*/ 	.short	0x0101
        /*0ac6*/ 	.byte	0x3f
	.zero		1


	//   ....[28]....
        /*0ac8*/ 	.word	0x00007160
        /*0acc*/ 	.word	0x00000012
        /*0ad0*/ 	.word	0x00031c00
        /*0ad4*/ 	.short	0x010a
        /*0ad6*/ 	.byte	0x3f
	.zero		1


	//   ....[29]....
        /*0ad8*/ 	.word	0x000071b0
        /*0adc*/ 	.word	0x00000012
        /*0ae0*/ 	.word	0x00031c00
        /*0ae4*/ 	.short	0x010a
        /*0ae6*/ 	.byte	0x3f
	.zero		1


	//   ....[30]....
        /*0ae8*/ 	.word	0x00007aa0
        /*0aec*/ 	.word	0x00000012
        /*0af0*/ 	.word	0x00031c00
        /*0af4*/ 	.short	0x010a
        /*0af6*/ 	.byte	0x3f
	.zero		1


	//   ....[31]....
        /*0af8*/ 	.word	0x000092b0
        /*0afc*/ 	.word	0x00000012
        /*0b00*/ 	.word	0x00031c00
        /*0b04*/ 	.short	0x010a
        /*0b06*/ 	.byte	0x3f
	.zero		1


	//   ....[32]....
        /*0b08*/ 	.word	0x0000a940
        /*0b0c*/ 	.word	0x00000000
        /*0b10*/ 	.word	0x00031c30
        /*0b14*/ 	.short	0x010a
        /*0b16*/ 	.byte	0x3f
	.zero		1


	//   ....[33]....
        /*0b18*/ 	.word	0x0000aa10
        /*0b1c*/ 	.word	0x00000000
        /*0b20*/ 	.word	0x00031c30
        /*0b24*/ 	.short	0x010a
        /*0b26*/ 	.byte	0x3f
	.zero		1


	//   ....[34]....
        /*0b28*/ 	.word	0x0000e480
        /*0b2c*/ 	.word	0x00000000
        /*0b30*/ 	.word	0x00000000
        /*0b34*/ 	.short	0x0101
        /*0b36*/ 	.byte	0x3f
	.zero		1


	//   ....[35]....
        /*0b38*/ 	.word	0x0000f590
        /*0b3c*/ 	.word	0x0000000e
        /*0b40*/ 	.word	0x00031c30
        /*0b44*/ 	.short	0x010a
        /*0b46*/ 	.byte	0x3f
	.zero		1


	//   ....[36]....
        /*0b48*/ 	.word	0x0000f5e0
        /*0b4c*/ 	.word	0x0000000e
        /*0b50*/ 	.word	0x00031c30
        /*0b54*/ 	.short	0x010a
        /*0b56*/ 	.byte	0x3f
	.zero		1


	//   ....[37]....
        /*0b58*/ 	.word	0x00011a60
        /*0b5c*/ 	.word	0x0000000f
        /*0b60*/ 	.word	0x00031c50
        /*0b64*/ 	.short	0x010a
        /*0b66*/ 	.byte	0x3f
	.zero		1


	//   ....[38]....
        /*0b68*/ 	.word	0x00011aa0
        /*0b6c*/ 	.word	0x0000000f
        /*0b70*/ 	.word	0x00031c50
        /*0b74*/ 	.short	0x010a
        /*0b76*/ 	.byte	0x3f
	.zero		1


	//   ....[39]....
        /*0b78*/ 	.word	0x000139f0
        /*0b7c*/ 	.word	0x0000006f
        /*0b80*/ 	.word	0x00000000
        /*0b84*/ 	.short	0x0101
        /*0b86*/ 	.byte	0x3f
	.zero		1


	//   ....[40]....
        /*0b88*/ 	.word	0x00013a30
        /*0b8c*/ 	.word	0x0000006c
        /*0b90*/ 	.word	0x00000000
        /*0b94*/ 	.short	0x0101
        /*0b96*/ 	.byte	0x3f
	.zero		1


	//   ....[41]....
        /*0b98*/ 	.word	0x00014770
        /*0b9c*/ 	.word	0x00000009
        /*0ba0*/ 	.word	0x00031c50
        /*0ba4*/ 	.short	0x010a
        /*0ba6*/ 	.byte	0x3f
	.zero		1


	//   ....[42]....
        /*0ba8*/ 	.word	0x00014820
        /*0bac*/ 	.word	0x00000009
        /*0bb0*/ 	.word	0x00031c50
        /*0bb4*/ 	.short	0x010a
        /*0bb6*/ 	.byte	0x3f
	.zero		1


	//   ....[43]....
        /*0bb8*/ 	.word	0x00015200
        /*0bbc*/ 	.word	0x00000009
        /*0bc0*/ 	.word	0x00000000
        /*0bc4*/ 	.short	0x0101
        /*0bc6*/ 	.byte	0x3f
	.zero		1


	//   ....[44]....
        /*0bc8*/ 	.word	0x00016130
        /*0bcc*/ 	.word	0x00000000
        /*0bd0*/ 	.word	0x00000000
        /*0bd4*/ 	.short	0x0101
        /*0bd6*/ 	.byte	0x3f
	.zero		1


	//   ....[45]....
        /*0bd8*/ 	.word	0x00017ed0
        /*0bdc*/ 	.word	0x00000006
        /*0be0*/ 	.word	0x00031c20
        /*0be4*/ 	.short	0x010a
        /*0be6*/ 	.byte	0x3f
	.zero		1


	//   ....[46]....
        /*0be8*/ 	.word	0x00017f40
        /*0bec*/ 	.word	0x00000007
        /*0bf0*/ 	.word	0x00031ca0
        /*0bf4*/ 	.short	0x010a
        /*0bf6*/ 	.byte	0x3f
	.zero		1


	//   ....[47]....
        /*0bf8*/ 	.word	0x00018190
        /*0bfc*/ 	.word	0x00000007
        /*0c00*/ 	.word	0x00031cc0
        /*0c04*/ 	.short	0x010a
        /*0c06*/ 	.byte	0x3f
	.zero		1


	//   ....[48]....
        /*0c08*/ 	.word	0x00018480
        /*0c0c*/ 	.word	0x00000007
        /*0c10*/ 	.word	0x00031ca0
        /*0c14*/ 	.short	0x010a
        /*0c16*/ 	.byte	0x3f
	.zero		1


	//   ....[49]....
        /*0c18*/ 	.word	0x000186c0
        /*0c1c*/ 	.word	0x00000007
        /*0c20*/ 	.word	0x00031cc0
        /*0c24*/ 	.short	0x010a
        /*0c26*/ 	.byte	0x3f
	.zero		1


	//   ....[50]....
        /*0c28*/ 	.word	0x000194a0
        /*0c2c*/ 	.word	0x00000004
        /*0c30*/ 	.word	0x00031c40
        /*0c34*/ 	.short	0x010a
        /*0c36*/ 	.byte	0x3f
	.zero		1


	//   ....[51]....
        /*0c38*/ 	.word	0x000199b0
        /*0c3c*/ 	.word	0x0000001d
        /*0c40*/ 	.word	0x00031c20
        /*0c44*/ 	.short	0x010a
        /*0c46*/ 	.byte	0x3f
	.zero		1


	//   ....[52]....
        /*0c48*/ 	.word	0x00019cb0
        /*0c4c*/ 	.word	0x00000003
        /*0c50*/ 	.word	0x00031c40
        /*0c54*/ 	.short	0x010a
        /*0c56*/ 	.byte	0x3f
	.zero		1


	//   ....[53]....
        /*0c58*/ 	.word	0x00019f30
        /*0c5c*/ 	.word	0x00000002
        /*0c60*/ 	.word	0x00031c60
        /*0c64*/ 	.short	0x010a
        /*0c66*/ 	.byte	0x3f
	.zero		1


	//   ....[54]....
        /*0c68*/ 	.word	0x0001a4b0
        /*0c6c*/ 	.word	0x00000003
        /*0c70*/ 	.word	0x00031c40
        /*0c74*/ 	.short	0x010a
        /*0c76*/ 	.byte	0x3f
	.zero		1


	//   ....[55]....
        /*0c78*/ 	.word	0x0001a730
        /*0c7c*/ 	.word	0x00000003
        /*0c80*/ 	.word	0x00031c60
        /*0c84*/ 	.short	0x010a
        /*0c86*/ 	.byte	0x3f
	.zero		1


	//   ....[56]....
        /*0c88*/ 	.word	0x0001ac20
        /*0c8c*/ 	.word	0x00000002
        /*0c90*/ 	.word	0x00031c40
        /*0c94*/ 	.short	0x010a
        /*0c96*/ 	.byte	0x3f
	.zero		1


	//   ....[57]....
        /*0c98*/ 	.word	0x0001aea0
        /*0c9c*/ 	.word	0x00000002
        /*0ca0*/ 	.word	0x00031c60
        /*0ca4*/ 	.short	0x010a
        /*0ca6*/ 	.byte	0x3f
	.zero		1


	//   ....[58]....
        /*0ca8*/ 	.word	0x0001b310
        /*0cac*/ 	.word	0x00000003
        /*0cb0*/ 	.word	0x00031c60
        /*0cb4*/ 	.short	0x010a
        /*0cb6*/ 	.byte	0x3f
	.zero		1


	//   ....[59]....
        /*0cb8*/ 	.word	0x0001c050
        /*0cbc*/ 	.word	0x00000009
        /*0cc0*/ 	.word	0x00031c20
        /*0cc4*/ 	.short	0x010a
        /*0cc6*/ 	.byte	0x3f
	.zero		1


	//   ....[60]....
        /*0cc8*/ 	.word	0x0001c200
        /*0ccc*/ 	.word	0x00000007
        /*0cd0*/ 	.word	0x00000000
        /*0cd4*/ 	.short	0x010a
        /*0cd6*/ 	.byte	0x3f
	.zero		1


	//   ....[61]....
        /*0cd8*/ 	.word	0x0001c270
        /*0cdc*/ 	.word	0x00000003
        /*0ce0*/ 	.word	0x00000000
        /*0ce4*/ 	.short	0x010a
        /*0ce6*/ 	.byte	0x3f
	.zero		1


	//   ....[62]....
        /*0ce8*/ 	.word	0x0001c2d0
        /*0cec*/ 	.word	0x00000005
        /*0cf0*/ 	.word	0x00000000
        /*0cf4*/ 	.short	0x010a
        /*0cf6*/ 	.byte	0x3f
	.zero		1


	//   ....[63]....
        /*0cf8*/ 	.word	0x0001c300
        /*0cfc*/ 	.word	0x00000003
        /*0d00*/ 	.word	0x00000000
        /*0d04*/ 	.short	0x010a
        /*0d06*/ 	.byte	0x3f
	.zero		1


	//   ....[64]....
        /*0d08*/ 	.word	0x0001c360
        /*0d0c*/ 	.word	0x00000014
        /*0d10*/ 	.word	0x00031c90
        /*0d14*/ 	.short	0x010a
        /*0d16*/ 	.byte	0x3f
	.zero		1


	//   ....[65]....
        /*0d18*/ 	.word	0x0001c3b0
        /*0d1c*/ 	.word	0x00000014
        /*0d20*/ 	.word	0x00031c90
        /*0d24*/ 	.short	0x010a
        /*0d26*/ 	.byte	0x3f
	.zero		1


	//   ....[66]....
        /*0d28*/ 	.word	0x0001c400
        /*0d2c*/ 	.word	0x00000014
        /*0d30*/ 	.word	0x00031c90
        /*0d34*/ 	.short	0x010a
        /*0d36*/ 	.byte	0x3f
	.zero		1


	//   ....[67]....
        /*0d38*/ 	.word	0x0001c450
        /*0d3c*/ 	.word	0x00000014
        /*0d40*/ 	.word	0x00031cb0
        /*0d44*/ 	.short	0x010a
        /*0d46*/ 	.byte	0x3f
	.zero		1


	//   ....[68]....
        /*0d48*/ 	.word	0x0001c820
        /*0d4c*/ 	.word	0x00000012
        /*0d50*/ 	.word	0x00031c00
        /*0d54*/ 	.short	0x010a
        /*0d56*/ 	.byte	0x3f
	.zero		1


	//   ....[69]....
        /*0d58*/ 	.word	0x0001caf0
        /*0d5c*/ 	.word	0x00000012
        /*0d60*/ 	.word	0x00031c00
        /*0d64*/ 	.short	0x010a
        /*0d66*/ 	.byte	0x3f
	.zero		1


	//   ....[70]....
        /*0d68*/ 	.word	0x0001cb40
        /*0d6c*/ 	.word	0x00000000
        /*0d70*/ 	.word	0x00031c30
        /*0d74*/ 	.short	0x010a
        /*0d76*/ 	.byte	0x3f
	.zero		1


	//   ....[71]....
        /*0d78*/ 	.word	0x0001cb90
        /*0d7c*/ 	.word	0x0000000e
        /*0d80*/ 	.word	0x00031c30
        /*0d84*/ 	.short	0x010a
        /*0d86*/ 	.byte	0x3f
	.zero		1


	//   ....[72]....
        /*0d88*/ 	.word	0x0001cbe0
        /*0d8c*/ 	.word	0x0000000f
        /*0d90*/ 	.word	0x00031c50
        /*0d94*/ 	.short	0x010a
        /*0d96*/ 	.byte	0x3f
	.zero		1


	//   ....[73]....
        /*0d98*/ 	.word	0x0001cc30
        /*0d9c*/ 	.word	0x00000009
        /*0da0*/ 	.word	0x00031c50
        /*0da4*/ 	.short	0x010a
        /*0da6*/ 	.byte	0x3f
	.zero		1


	//   ....[74]....
        /*0da8*/ 	.word	0x0001cdd0
        /*0dac*/ 	.word	0x00000006
        /*0db0*/ 	.word	0x00031c20
        /*0db4*/ 	.short	0x010a
        /*0db6*/ 	.byte	0x3f
	.zero		1


	//   ....[75]....
        /*0db8*/ 	.word	0x0001ce20
        /*0dbc*/ 	.word	0x00000007
        /*0dc0*/ 	.word	0x00031ca0
        /*0dc4*/ 	.short	0x010a
        /*0dc6*/ 	.byte	0x3f
	.zero		1


	//   ....[76]....
        /*0dc8*/ 	.word	0x0001ce70
        /*0dcc*/ 	.word	0x00000007
        /*0dd0*/ 	.word	0x00031cc0
        /*0dd4*/ 	.short	0x010a
        /*0dd6*/ 	.byte	0x3f
	.zero		1


	//   ....[77]....
        /*0dd8*/ 	.word	0x0001cec0
        /*0ddc*/ 	.word	0x00000007
        /*0de0*/ 	.word	0x00031ca0
        /*0de4*/ 	.short	0x010a
        /*0de6*/ 	.byte	0x3f
	.zero		1


	//   ....[78]....
        /*0de8*/ 	.word	0x0001cf10
        /*0dec*/ 	.word	0x00000007
        /*0df0*/ 	.word	0x00031cc0
        /*0df4*/ 	.short	0x010a
        /*0df6*/ 	.byte	0x3f
	.zero		1


	//   ....[79]....
        /*0df8*/ 	.word	0x0001d0b0
        /*0dfc*/ 	.word	0x00000004
        /*0e00*/ 	.word	0x00031c40
        /*0e04*/ 	.short	0x010a
        /*0e06*/ 	.byte	0x3f
	.zero		1


	//   ....[80]....
        /*0e08*/ 	.word	0x0001d100
        /*0e0c*/ 	.word	0x0000001d
        /*0e10*/ 	.word	0x00031c20
        /*0e14*/ 	.short	0x010a
        /*0e16*/ 	.byte	0x3f
	.zero		1


	//   ....[81]....
        /*0e18*/ 	.word	0x0001d150
        /*0e1c*/ 	.word	0x00000003
        /*0e20*/ 	.word	0x00031c40
        /*0e24*/ 	.short	0x010a
        /*0e26*/ 	.byte	0x3f
	.zero		1


	//   ....[82]....
        /*0e28*/ 	.word	0x0001d1a0
        /*0e2c*/ 	.word	0x00000002
        /*0e30*/ 	.word	0x00031c60
        /*0e34*/ 	.short	0x010a
        /*0e36*/ 	.byte	0x3f
	.zero		1


	//   ....[83]....
        /*0e38*/ 	.word	0x0001d1f0
        /*0e3c*/ 	.word	0x00000003
        /*0e40*/ 	.word	0x00031c40
        /*0e44*/ 	.short	0x010a
        /*0e46*/ 	.byte	0x3f
	.zero		1


	//   ....[84]....
        /*0e48*/ 	.word	0x0001d240
        /*0e4c*/ 	.word	0x00000003
        /*0e50*/ 	.word	0x00031c60
        /*0e54*/ 	.short	0x010a
        /*0e56*/ 	.byte	0x3f
	.zero		1


	//   ....[85]....
        /*0e58*/ 	.word	0x0001d290
        /*0e5c*/ 	.word	0x00000002
        /*0e60*/ 	.word	0x00031c40
        /*0e64*/ 	.short	0x010a
        /*0e66*/ 	.byte	0x3f
	.zero		1


	//   ....[86]....
        /*0e68*/ 	.word	0x0001d2e0
        /*0e6c*/ 	.word	0x00000002
        /*0e70*/ 	.word	0x00031c60
        /*0e74*/ 	.short	0x010a
        /*0e76*/ 	.byte	0x3f
	.zero		1


	//   ....[87]....
        /*0e78*/ 	.word	0x0001d330
        /*0e7c*/ 	.word	0x00000003
        /*0e80*/ 	.word	0x00031c60
        /*0e84*/ 	.short	0x010a
        /*0e86*/ 	.byte	0x3f
	.zero		1


	//   ....[88]....
        /*0e88*/ 	.word	0x0001dce0
        /*0e8c*/ 	.word	0x00000009
        /*0e90*/ 	.word	0x00031c20
        /*0e94*/ 	.short	0x010a
        /*0e96*/ 	.byte	0x3f
	.zero		1


	//   ....[89]....
        /*0e98*/ 	.word	0x0001de80
        /*0e9c*/ 	.word	0x00000007
        /*0ea0*/ 	.word	0x00000000
        /*0ea4*/ 	.short	0x010a
        /*0ea6*/ 	.byte	0x3f
	.zero		1


	//   ....[90]....
        /*0ea8*/ 	.word	0x0001ded0
        /*0eac*/ 	.word	0x00000003
        /*0eb0*/ 	.word	0x00000000
        /*0eb4*/ 	.short	0x010a
        /*0eb6*/ 	.byte	0x3f
	.zero		1


	//   ....[91]....
        /*0eb8*/ 	.word	0x0001df20
        /*0ebc*/ 	.word	0x00000005
        /*0ec0*/ 	.word	0x00000000
        /*0ec4*/ 	.short	0x010a
        /*0ec6*/ 	.byte	0x3f
	.zero		1


	//----- nvinfo : EIATTR_NUM_MBARRIERS
	.align		4
.L_1293:
        /*0ec8*/ 	.byte	0x03, 0x38
        /*0eca*/ 	.short	0x0016


	//----- nvinfo : EIATTR_EXIT_INSTR_OFFSETS
	.align		4
        /*0ecc*/ 	.byte	0x04, 0x1c
        /*0ece*/ 	.short	(.L_1295 - .L_1294)


	//   ....[0]....
.L_1294:
        /*0ed0*/ 	.word	0x0001c350


	//----- nvinfo : EIATTR_MAX_THREADS
	.align		4
.L_1295:
        /*0ed4*/ 	.byte	0x04, 0x05
        /*0ed6*/ 	.short	(.L_1297 - .L_1296)
.L_1296:
        /*0ed8*/ 	.word	0x00000200
        /*0edc*/ 	.word	0x00000001
        /*0ee0*/ 	.word	0x00000001


	//----- nvinfo : EIATTR_CRS_STACK_SIZE
	.align		4
.L_1297:
        /*0ee4*/ 	.byte	0x04, 0x1e
        /*0ee6*/ 	.short	(.L_1299 - .L_1298)
.L_1298:
        /*0ee8*/ 	.word	0x00000000


	//----- nvinfo : EIATTR_CBANK_PARAM_SIZE
	.align		4
.L_1299:
        /*0eec*/ 	.byte	0x03, 0x19
        /*0eee*/ 	.short	0x0a70


	//----- nvinfo : EIATTR_PARAM_CBANK
	.align		4
        /*0ef0*/ 	.byte	0x04, 0x0a
        /*0ef2*/ 	.short	(.L_1301 - .L_1300)
	.align		4
.L_1300:
        /*0ef4*/ 	.word	index@(.nv.constant0._ZN7cutlass13device_kernelIN5flash11enable_sm90INS1_16FlashAttnFwdSm90INS1_25CollectiveMainloopFwdSm90ILi2EN4cute5tupleIJNS5_1CILi1EEES8_S8_EEENS6_IJNS7_ILi192EEENS7_ILi144EEENS7_ILi96EEEEEELi96ENS_6half_tEfNS_4arch4Sm90ELb0ELb0ELb1ELb1ELb0ELb1ELb0ELb0ELb1ELb0ELb0ELb0EEENS1_21CollectiveEpilogueFwdINS6_IJSA_SC_SB_EEES9_SE_SG_Li384ELb1ELb0ELb0ELb0EEENS1_36VarlenDynamicPersistentTileSchedulerILi192ELi144ELi384ELi32ELb0ELb0ELb1ELb0ELb1ELb1EEEEEEEEEvNT_6ParamsE)
        /*0ef8*/ 	.short	0x0210
        /*0efa*/ 	.short	0x0a70


	//----- nvinfo : EIATTR_SW_WAR
	.align		4
.L_1301:
        /*0efc*/ 	.byte	0x04, 0x36
        /*0efe*/ 	.short	(.L_1303 - .L_1302)
.L_1302:
        /*0f00*/ 	.word	0x00000008
.L_1303:


//--------------------- .nv.info._ZN7cutlass13device_kernelIN5flash11enable_sm90INS1_16FlashAttnFwdSm90INS1_25CollectiveMainloopFwdSm90ILi2EN4cute5tupleIJNS5_1CILi1EEES8_S8_EEENS6_IJNS7_ILi192EEENS7_ILi128EEENS7_ILi96EEEEEELi96ENS_6half_tEfNS_4arch4Sm90ELb0ELb1ELb1ELb0ELb0ELb0ELb0ELb0ELb1ELb0ELb0ELb0EEENS1_21CollectiveEpilogueFwdINS6_IJSA_SC_SB_EEES9_SE_SG_Li384ELb0ELb0ELb0ELb0EEENS1_30DynamicPersistentTileSchedulerILi384ELi32ELb0ELb0ELb1EEEEEEEEEvNT_6ParamsE --------------------------
	.section	.nv.info._ZN7cutlass13device_kernelIN5flash11enable_sm90INS1_16FlashAttnFwdSm90INS1_25CollectiveMainloopFwdSm90ILi2EN4cute5tupleIJNS5_1CILi1EEES8_S8_EEENS6_IJNS7_ILi192EEENS7_ILi128EEENS7_ILi96EEEEEELi96ENS_6half_tEfNS_4arch4Sm90ELb0ELb1ELb1ELb0ELb0ELb0ELb0ELb0ELb1ELb0ELb0ELb0EEENS1_21CollectiveEpilogueFwdINS6_IJSA_SC_SB_EEES9_SE_SG_Li384ELb0ELb0ELb0ELb0EEENS1_30DynamicPersistentTileSchedulerILi384ELi32ELb0ELb0ELb1EEEEEEEEEvNT_6ParamsE,"",@"SHT_CUDA_INFO"
	.sectionflags	@""
	.align	4


	//----- nvinfo : EIATTR_CUDA_API_VERSION
	.align		4
        /*0000*/ 	.byte	0x04, 0x37
        /*0002*/ 	.short	(.L_1305 - .L_1304)
.L_1304:
        /*0004*/ 	.word	0x00000082


	//----- nvinfo : EIATTR_KPARAM_INFO
	.align		4
.L_1305:
        /*0008*/ 	.byte	0x04, 0x17
        /*000a*/ 	.short	(.L_1307 - .L_1306)
.L_1306:
        /*000c*/ 	.word	0x00000000
        /*0010*/ 	.short	0x0000
        /*0012*/ 	.short	0x0070
        /*0014*/ 	.byte	0x00, 0xf0, 0x01, 0x2e


	//----- nvinfo : EIATTR_SPARSE_MMA_MASK
	.align		4
.L_1307:
        /*0018*/ 	.byte	0x03, 0x50
        /*001a*/ 	.short	0x0000


	//----- nvinfo : EIATTR_MAXREG_COUNT
	.align		4
        /*001c*/ 	.byte	0x03, 0x1b
        /*001e*/ 	.short	0x0080


	//----- nvinfo : EIATTR_NUM_BARRIERS
	.align		4
        /*0020*/ 	.byte	0x02, 0x4c
        /*0022*/ 	.byte	0x10
	.zero		1


	//----- nvinfo : EIATTR_EXTERNS
	.align		4
        /*0024*/ 	.byte	0x04, 0x0f
        /*0026*/ 	.short	(.L_1309 - .L_1308)


	//   ....[0]....
	.align		4
.L_1308:
        /*0028*/ 	.word	index@(__assertfail)


	//----- nvinfo : EIATTR_MERCURY_ISA_VERSION
	.align		4
.L_1309:
        /*002c*/ 	.byte	0x03, 0x5f
        /*002e*/ 	.short	0x0101


	//----- nvinfo : EIATTR_INT_WARP_WIDE_INSTR_OFFSETS
	.align		4
        /*0030*/ 	.byte	0x04, 0x31
        /*0032*/ 	.short	(.L_1311 - .L_1310)


	//   ....[0]....
.L_1310:
        /*0034*/ 	.word	0x00000180


	//   ....[1]....
        /*0038*/ 	.word	0x000001b0


	//   ....[2]....
        /*003c*/ 	.word	0x000001c0


	//   ....[3]....
        /*0040*/ 	.word	0x00011370


	//   ....[4]....
        /*0044*/ 	.word	0x00011400


	//   ....[5]....
        /*0048*/ 	.word	0x00011920


	//   ....[6]....
        /*004c*/ 	.word	0x00013630


	//   ....[7]....
        /*0050*/ 	.word	0x000136c0


	//----- nvinfo : EIATTR_COOP_GROUP_MASK_REGIDS
	.align		4
.L_1311:
        /*0054*/ 	.byte	0x04, 0x29
        /*0056*/ 	.short	(.L_1313 - .L_1312)


	//   ....[0]....
.L_1312:
        /*0058*/ 	.word	0xffffffff


	//   ....[1]....
        /*005c*/ 	.word	0xffffffff


	//   ....[2]....
        /*0060*/ 	.word	0xffffffff


	//   ....[3]....
        /*0064*/ 	.word	0xffffffff


	//   ....[4]....
        /*0068*/ 	.word	0xffffffff


	//   ....[5]....
        /*006c*/ 	.word	0xffffffff


	//   ....[6]....
        /*0070*/ 	.word	0xffffffff


	//   ....[7]....
        /*0074*/ 	.word	0xffffffff


	//   ....[8]....
        /*0078*/ 	.word	0xffffffff


	//   ....[9]....
        /*007c*/ 	.word	0xffffffff


	//   ....[10]....
        /*0080*/ 	.word	0xffffffff


	//   ....[11]....
        /*0084*/ 	.word	0xffffffff


	//   ....[12]....
        /*0088*/ 	.word	0xffffffff


	//   ....[13]....
        /*008c*/ 	.word	0xffffffff


	//   ....[14]....
        /*0090*/ 	.word	0xffffffff


	//   ....[15]....
        /*0094*/ 	.word	0xffffffff


	//   ....[16]....
        /*0098*/ 	.word	0xffffffff


	//   ....[17]....
        /*009c*/ 	.word	0xffffffff


	//   ....[18]....
        /*00a0*/ 	.word	0xffffffff


	//   ....[19]....
        /*00a4*/ 	.word	0xffffffff


	//   ....[20]....
        /*00a8*/ 	.word	0xffffffff


	//   ....[21]....
        /*00ac*/ 	.word	0xffffffff


	//   ....[22]....
        /*00b0*/ 	.word	0xffffffff


	//   ....[23]....
        /*00b4*/ 	.word	0xffffffff


	//   ....[24]....
        /*00b8*/ 	.word	0xffffffff


	//   ....[25]....
        /*00bc*/ 	.word	0xffffffff


	//   ....[26]....
        /*00c0*/ 	.word	0xffffffff


	//   ....[27]....
        /*00c4*/ 	.word	0xffffffff


	//   ....[28]....
        /*00c8*/ 	.word	0xffffffff


	//   ....[29]....
        /*00cc*/ 	.word	0xffffffff


	//   ....[30]....
        /*00d0*/ 	.word	0xffffffff


	//   ....[31]....
        /*00d4*/ 	.word	0xffffffff


	//   ....[32]....
        /*00d8*/ 	.word	0xffffffff


	//   ....[33]....
        /*00dc*/ 	.word	0xffffffff


	//   ....[34]....
        /*00e0*/ 	.word	0xffffffff


	//   ....[35]....
        /*00e4*/ 	.word	0xffffffff


	//   ....[36]....
        /*00e8*/ 	.word	0x0500000f


	//   ....[37]....
        /*00ec*/ 	.word	0x0500000f


	//----- nvinfo : EIATTR_COOP_GROUP_INSTR_OFFSETS
	.align		4
.L_1313:
        /*00f0*/ 	.byte	0x04, 0x28
        /*00f2*/ 	.short	(.L_1315 - .L_1314)


	//   ....[0]....
.L_1314:
        /*00f4*/ 	.word	0x00000060


	//   ....[1]....
        /*00f8*/ 	.word	0x00000190


	//   ....[2]....
        /*00fc*/ 	.word	0x000001e0


	//   ....[3]....
        /*0100*/ 	.word	0x000003d0


	//   ....[4]....
        /*0104*/ 	.word	0x00000530


	//   ....[5]....
        /*0108*/ 	.word	0x00000650


	//   ....[6]....
        /*010c*/ 	.word	0x000007b0


	//   ....[7]....
        /*0110*/ 	.word	0x00001810


	//   ....[8]....
        /*0114*/ 	.word	0x00003d10


	//   ....[9]....
        /*0118*/ 	.word	0x00003db0


	//   ....[10]....
        /*011c*/ 	.word	0x00004570


	//   ....[11]....
        /*0120*/ 	.word	0x000045c0


	//   ....[12]....
        /*0124*/ 	.word	0x00005210


	//   ....[13]....
        /*0128*/ 	.word	0x00007420


	//   ....[14]....
        /*012c*/ 	.word	0x000074d0


	//   ....[15]....
        /*0130*/ 	.word	0x00007dc0


	//   ....[16]....
        /*0134*/ 	.word	0x00007e20


	//   ....[17]....
        /*0138*/ 	.word	0x00008dc0


	//   ....[18]....
        /*013c*/ 	.word	0x00009e50


	//   ....[19]....
        /*0140*/ 	.word	0x00009ec0


	//   ....[20]....
        /*0144*/ 	.word	0x0000a5b0


	//   ....[21]....
        /*0148*/ 	.word	0x0000a670


	//   ....[22]....
        /*014c*/ 	.word	0x0000b850


	//   ....[23]....
        /*0150*/ 	.word	0x0000d6e0


	//   ....[24]....
        /*0154*/ 	.word	0x0000d700


	//   ....[25]....
        /*0158*/ 	.word	0x0000e140


	//   ....[26]....
        /*015c*/ 	.word	0x0000e1d0


	//   ....[27]....
        /*0160*/ 	.word	0x0000f0f0


	//   ....[28]....
        /*0164*/ 	.word	0x0000f200


	//   ....[29]....
        /*0168*/ 	.word	0x0000f260


	//   ....[30]....
        /*016c*/ 	.word	0x0000f370


	//   ....[31]....
        /*0170*/ 	.word	0x0000f3a0


	//   ....[32]....
        /*0174*/ 	.word	0x00010210


	//   ....[33]....
        /*0178*/ 	.word	0x00010ae0


	//   ....[34]....
        /*017c*/ 	.word	0x00013a10


	//   ....[35]....
        /*0180*/ 	.word	0x00013b90


	//   ....[36]....
        /*0184*/ 	.word	0x00014190


	//   ....[37]....
        /*0188*/ 	.word	0x00014570


	//----- nvinfo : EIATTR_REG_RECONFIG
	.align		4
.L_1315:
        /*018c*/ 	.byte	0x01, 0x54
	.zero		2


	//----- nvinfo : EIATTR_SYSCALL_OFFSETS
	.align		4
        /*0190*/ 	.byte	0x04, 0x46
        /*0192*/ 	.short	(.L_1317 - .L_1316)


	//   ....[0]....
.L_1316:
        /*0194*/ 	.word	0x00001a00


	//   ....[1]....
        /*0198*/ 	.word	0x00011590


	//   ....[2]....
        /*019c*/ 	.word	0x000116d0


	//   ....[3]....
        /*01a0*/ 	.word	0x000117c0


	//----- nvinfo : EIATTR_MBARRIER_INSTR_OFFSETS
	.align		4
.L_1317:
        /*01a4*/ 	.byte	0x04, 0x39
        /*01a6*/ 	.short	(.L_1319 - .L_1318)


	//   ....[0]....
.L_1318:
        /*01a8*/ 	.word	0x00000280
        /*01ac*/ 	.word	0x000000ff
        /*01b0*/ 	.word	0x0002d800
        /*01b4*/ 	.short	0x0100
        /*01b6*/ 	.byte	0x06
	.zero		1


	//   ....[1]....
        /*01b8*/ 	.word	0x00000290
        /*01bc*/ 	.word	0x000000ff
        /*01c0*/ 	.word	0x0002d820
        /*01c4*/ 	.short	0x0100
        /*01c6*/ 	.byte	0x06
	.zero		1


	//   ....[2]....
        /*01c8*/ 	.word	0x00000380
        /*01cc*/ 	.word	0x000000ff
        /*01d0*/ 	.word	0x0002d830
        /*01d4*/ 	.short	0x0100
        /*01d6*/ 	.byte	0x08
	.zero		1


	//   ....[3]....
        /*01d8*/ 	.word	0x00000390
        /*01dc*/ 	.word	0x000000ff
        /*01e0*/ 	.word	0x0002d840
        /*01e4*/ 	.short	0x0100
        /*01e6*/ 	.byte	0x08
	.zero		1


	//   ....[4]....
        /*01e8*/ 	.word	0x000003a0
        /*01ec*/ 	.word	0x000000ff
        /*01f0*/ 	.word	0x0002d838
        /*01f4*/ 	.short	0x0100
        /*01f6*/ 	.byte	0x08
	.zero		1


	//   ....[5]....
        /*01f8*/ 	.word	0x000003b0
        /*01fc*/ 	.word	0x000000ff
        /*0200*/ 	.word	0x0002d848
        /*0204*/ 	.short	0x0100
        /*0206*/ 	.byte	0x08
	.zero		1


	//   ....[6]....
        /*0208*/ 	.word	0x000004e0
        /*020c*/ 	.word	0x000000ff
        /*0210*/ 	.word	0x0002d850
        /*0214*/ 	.short	0x0100
        /*0216*/ 	.byte	0x08
	.zero		1


	//   ....[7]....
        /*0218*/ 	.word	0x000004f0
        /*021c*/ 	.word	0x000000ff
        /*0220*/ 	.word	0x0002d860
        /*0224*/ 	.short	0x0100
        /*0226*/ 	.byte	0x08
	.zero		1


	//   ....[8]....
        /*0228*/ 	.word	0x00000500
        /*022c*/ 	.word	0x000000ff
        /*0230*/ 	.word	0x0002d858
        /*0234*/ 	.short	0x0100
        /*0236*/ 	.byte	0x08
	.zero		1


	//   ....[9]....
        /*0238*/ 	.word	0x00000510
        /*023c*/ 	.word	0x000000ff
        /*0240*/ 	.word	0x0002d868
        /*0244*/ 	.short	0x0100
        /*0246*/ 	.byte	0x08
	.zero		1


	//   ....[10]....
        /*0248*/ 	.word	0x00000600
        /*024c*/ 	.word	0x000000ff
        /*0250*/ 	.word	0x0002d870
        /*0254*/ 	.short	0x0100
        /*0256*/ 	.byte	0x06
	.zero		1


	//   ....[11]....
        /*0258*/ 	.word	0x00000610
        /*025c*/ 	.word	0x000000ff
        /*0260*/ 	.word	0x0002d880
        /*0264*/ 	.short	0x0100
        /*0266*/ 	.byte	0x06
	.zero		1


	//   ....[12]....
        /*0268*/ 	.word	0x00000620
        /*026c*/ 	.word	0x000000ff
        /*0270*/ 	.word	0x0002d878
        /*0274*/ 	.short	0x0100
        /*0276*/ 	.byte	0x06
	.zero		1


	//   ....[13]....
        /*0278*/ 	.word	0x00000630
        /*027c*/ 	.word	0x000000ff
        /*0280*/ 	.word	0x0002d888
        /*0284*/ 	.short	0x0100
        /*0286*/ 	.byte	0x06
	.zero		1


	//   ....[14]....
        /*0288*/ 	.word	0x00000760
        /*028c*/ 	.word	0x000000ff
        /*0290*/ 	.word	0x0002d890
        /*0294*/ 	.short	0x0100
        /*0296*/ 	.byte	0x08
	.zero		1


	//   ....[15]....
        /*0298*/ 	.word	0x00000770
        /*029c*/ 	.word	0x000000ff
        /*02a0*/ 	.word	0x0002d8a0
        /*02a4*/ 	.short	0x0100
        /*02a6*/ 	.byte	0x08
	.zero		1


	//   ....[16]....
        /*02a8*/ 	.word	0x00000780
        /*02ac*/ 	.word	0x000000ff
        /*02b0*/ 	.word	0x0002d898
        /*02b4*/ 	.short	0x0100
        /*02b6*/ 	.byte	0x08
	.zero		1


	//   ....[17]....
        /*02b8*/ 	.word	0x00000790
        /*02bc*/ 	.word	0x000000ff
        /*02c0*/ 	.word	0x0002d8a8
        /*02c4*/ 	.short	0x0100
        /*02c6*/ 	.byte	0x08
	.zero		1


	//   ....[18]....
        /*02c8*/ 	.word	0x000008c0
        /*02cc*/ 	.word	0x000000ff
        /*02d0*/ 	.word	0x0002d8b0
        /*02d4*/ 	.short	0x0100
        /*02d6*/ 	.byte	0x08
	.zero		1


	//   ....[19]....
        /*02d8*/ 	.word	0x000008d0
        /*02dc*/ 	.word	0x000000ff
        /*02e0*/ 	.word	0x0002d8c0
        /*02e4*/ 	.short	0x0100
        /*02e6*/ 	.byte	0x08
	.zero		1


	//   ....[20]....
        /*02e8*/ 	.word	0x000008e0
        /*02ec*/ 	.word	0x000000ff
        /*02f0*/ 	.word	0x0002d8b8
        /*02f4*/ 	.short	0x0100
        /*02f6*/ 	.byte	0x08
	.zero		1


	//   ....[21]....
        /*02f8*/ 	.word	0x000008f0
        /*02fc*/ 	.word	0x000000ff
        /*0300*/ 	.word	0x0002d8c8
        /*0304*/ 	.short	0x0100
        /*0306*/ 	.byte	0x08
	.zero		1


	//   ....[22]....
        /*0308*/ 	.word	0x00001a80
        /*030c*/ 	.word	0x000000ff
        /*0310*/ 	.word	0x0002d800
        /*0314*/ 	.short	0x010a
        /*0316*/ 	.byte	0x27
	.zero		1


	//   ....[23]....
        /*0318*/ 	.word	0x00001b00
        /*031c*/ 	.word	0x00000003
        /*0320*/ 	.word	0x0002d830
        /*0324*/ 	.short	0x010a
        /*0326*/ 	.byte	0x3f
	.zero		1


	//   ....[24]....
        /*0328*/ 	.word	0x00001b50
        /*032c*/ 	.word	0x00000003
        /*0330*/ 	.word	0x0002d830
        /*0334*/ 	.short	0x010a
        /*0336*/ 	.byte	0x3f
	.zero		1


	//   ....[25]....
        /*0338*/ 	.word	0x00002320
        /*033c*/ 	.word	0x00000003
        /*0340*/ 	.word	0x00000000
        /*0344*/ 	.short	0x0101
        /*0346*/ 	.byte	0x3f
	.zero		1


	//   ....[26]....
        /*0348*/ 	.word	0x00005660
        /*034c*/ 	.word	0x000000ff
        /*0350*/ 	.word	0x0002d830
        /*0354*/ 	.short	0x010a
        /*0356*/ 	.byte	0x06
	.zero		1


	//   ....[27]....
        /*0358*/ 	.word	0x000056a0
        /*035c*/ 	.word	0x000000ff
        /*0360*/ 	.word	0x0002d830
        /*0364*/ 	.short	0x010a
        /*0366*/ 	.byte	0x06
	.zero		1


	//   ....[28]....
        /*0368*/ 	.word	0x00005920
        /*036c*/ 	.word	0x000000ff
        /*0370*/ 	.word	0x0002d850
        /*0374*/ 	.short	0x010a
        /*0376*/ 	.byte	0x06
	.zero		1


	//   ....[29]....
        /*0378*/ 	.word	0x00005960
        /*037c*/ 	.word	0x000000ff
        /*0380*/ 	.word	0x0002d850
        /*0384*/ 	.short	0x010a
        /*0386*/ 	.byte	0x06
	.zero		1


	//   ....[30]....
        /*0388*/ 	.word	0x000066d0
        /*038c*/ 	.word	0x00000033
        /*0390*/ 	.word	0x00000000
        /*0394*/ 	.short	0x0101
        /*0396*/ 	.byte	0x3f
	.zero		1


	//   ....[31]....
        /*0398*/ 	.word	0x000081f0
        /*039c*/ 	.word	0x00000024
        /*03a0*/ 	.word	0x00000000
        /*03a4*/ 	.short	0x0101
        /*03a6*/ 	.byte	0x3f
	.zero		1


	//   ....[32]....
        /*03a8*/ 	.word	0x00009130
        /*03ac*/ 	.word	0x000000ff
        /*03b0*/ 	.word	0x0002d830
        /*03b4*/ 	.short	0x010a
        /*03b6*/ 	.byte	0x06
	.zero		1


	//   ....[33]....
        /*03b8*/ 	.word	0x00009170
        /*03bc*/ 	.word	0x000000ff
        /*03c0*/ 	.word	0x0002d830
        /*03c4*/ 	.short	0x010a
        /*03c6*/ 	.byte	0x06
	.zero		1


	//   ....[34]....
        /*03c8*/ 	.word	0x000093f0
        /*03cc*/ 	.word	0x000000ff
        /*03d0*/ 	.word	0x0002d850
        /*03d4*/ 	.short	0x010a
        /*03d6*/ 	.byte	0x06
	.zero		1


	//   ....[35]....
        /*03d8*/ 	.word	0x00009430
        /*03dc*/ 	.word	0x000000ff
        /*03e0*/ 	.word	0x0002d850
        /*03e4*/ 	.short	0x010a
        /*03e6*/ 	.byte	0x06
	.zero		1


	//   ....[36]....
        /*03e8*/ 	.word	0x0000add0
        /*03ec*/ 	.word	0x0000000e
        /*03f0*/ 	.word	0x00000000
        /*03f4*/ 	.short	0x0101
        /*03f6*/ 	.byte	0x3f
	.zero		1


	//   ....[37]....
        /*03f8*/ 	.word	0x0000ae60
        /*03fc*/ 	.word	0x00000024
        /*0400*/ 	.word	0x00000000
        /*0404*/ 	.short	0x0101
        /*0406*/ 	.byte	0x3f
	.zero		1


	//   ....[38]....
        /*0408*/ 	.word	0x0000b9f0
        /*040c*/ 	.word	0x000000ff
        /*0410*/ 	.word	0x0002d830
        /*0414*/ 	.short	0x010a
        /*0416*/ 	.byte	0x06
	.zero		1


	//   ....[39]....
        /*0418*/ 	.word	0x0000ba30
        /*041c*/ 	.word	0x000000ff
        /*0420*/ 	.word	0x0002d830
        /*0424*/ 	.short	0x010a
        /*0426*/ 	.byte	0x06
	.zero		1


	//   ....[40]....
        /*0428*/ 	.word	0x0000bcb0
        /*042c*/ 	.word	0x000000ff
        /*0430*/ 	.word	0x0002d850
        /*0434*/ 	.short	0x010a
        /*0436*/ 	.byte	0x06
	.zero		1


	//   ....[41]....
        /*0438*/ 	.word	0x0000bcf0
        /*043c*/ 	.word	0x000000ff
        /*0440*/ 	.word	0x0002d850
        /*0444*/ 	.short	0x010a
        /*0446*/ 	.byte	0x06
	.zero		1


	//   ....[42]....
        /*0448*/ 	.word	0x0000c9d0
        /*044c*/ 	.word	0x00000053
        /*0450*/ 	.word	0x00000000
        /*0454*/ 	.short	0x0101
        /*0456*/ 	.byte	0x3f
	.zero		1


	//   ....[43]....
        /*0458*/ 	.word	0x0000e410
        /*045c*/ 	.word	0x00000022
        /*0460*/ 	.word	0x00000000
        /*0464*/ 	.short	0x0101
        /*0466*/ 	.byte	0x3f
	.zero		1


	//   ....[44]....
        /*0468*/ 	.word	0x0000f170
        /*046c*/ 	.word	0x000000ff
        /*0470*/ 	.word	0x0002d850
        /*0474*/ 	.short	0x010a
        /*0476*/ 	.byte	0x09
	.zero		1


	//   ....[45]....
        /*0478*/ 	.word	0x0000f1b0
        /*047c*/ 	.word	0x000000ff
        /*0480*/ 	.word	0x0002d850
        /*0484*/ 	.short	0x010a
        /*0486*/ 	.byte	0x09
	.zero		1


	//   ....[46]....
        /*0488*/ 	.word	0x0000f7f0
        /*048c*/ 	.word	0x00000004
        /*0490*/ 	.word	0x00000000
        /*0494*/ 	.short	0x0101
        /*0496*/ 	.byte	0x3f
	.zero		1


	//   ....[47]....
        /*0498*/ 	.word	0x00010400
        /*049c*/ 	.word	0x000000ff
        /*04a0*/ 	.word	0x00000000
        /*04a4*/ 	.short	0x0101
        /*04a6*/ 	.byte	0x05
	.zero		1


	//   ....[48]....
        /*04a8*/ 	.word	0x00011bf0
        /*04ac*/ 	.word	0x0000000d
        /*04b0*/ 	.word	0x0002d840
        /*04b4*/ 	.short	0x010a
        /*04b6*/ 	.byte	0x3f
	.zero		1


	//   ....[49]....
        /*04b8*/ 	.word	0x00012070
        /*04bc*/ 	.word	0x000000ff
        /*04c0*/ 	.word	0x0002d820
        /*04c4*/ 	.short	0x010a
        /*04c6*/ 	.byte	0x2a
	.zero		1


	//   ....[50]....
        /*04c8*/ 	.word	0x00012340
        /*04cc*/ 	.word	0x00000003
        /*04d0*/ 	.word	0x0002d840
        /*04d4*/ 	.short	0x010a
        /*04d6*/ 	.byte	0x3f
	.zero		1


	//   ....[51]....
        /*04d8*/ 	.word	0x00012590
        /*04dc*/ 	.word	0x00000002
        /*04e0*/ 	.word	0x00000060
        /*04e4*/ 	.short	0x010a
        /*04e6*/ 	.byte	0x3f
	.zero		1


	//   ....[52]....
        /*04e8*/ 	.word	0x00012a80
        /*04ec*/ 	.word	0x00000004
        /*04f0*/ 	.word	0x0002d840
        /*04f4*/ 	.short	0x010a
        /*04f6*/ 	.byte	0x3f
	.zero		1


	//   ....[53]....
        /*04f8*/ 	.word	0x00012cd0
        /*04fc*/ 	.word	0x00000003
        /*0500*/ 	.word	0x00000060
        /*0504*/ 	.short	0x010a
        /*0506*/ 	.byte	0x3f
	.zero		1


	//   ....[54]....
        /*0508*/ 	.word	0x00013120
        /*050c*/ 	.word	0x00000003
        /*0510*/ 	.word	0x0002d840
        /*0514*/ 	.short	0x010a
        /*0516*/ 	.byte	0x3f
	.zero		1


	//   ....[55]....
        /*0518*/ 	.word	0x00013370
        /*051c*/ 	.word	0x00000003
        /*0520*/ 	.word	0x00000060
        /*0524*/ 	.short	0x010a
        /*0526*/ 	.byte	0x3f
	.zero		1


	//   ....[56]....
        /*0528*/ 	.word	0x00013740
        /*052c*/ 	.word	0x00000003
        /*0530*/ 	.word	0x0002d860
        /*0534*/ 	.short	0x010a
        /*0536*/ 	.byte	0x3f
	.zero		1


	//   ....[57]....
        /*0538*/ 	.word	0x00013b70
        /*053c*/ 	.word	0x00000009
        /*0540*/ 	.word	0x0002d820
        /*0544*/ 	.short	0x010a
        /*0546*/ 	.byte	0x3f
	.zero		1


	//   ....[58]....
        /*0548*/ 	.word	0x00013c90
        /*054c*/ 	.word	0x00000005
        /*0550*/ 	.word	0x00000000
        /*0554*/ 	.short	0x010a
        /*0556*/ 	.byte	0x3f
	.zero		1


	//   ....[59]....
        /*0558*/ 	.word	0x00013d00
        /*055c*/ 	.word	0x00000003
        /*0560*/ 	.word	0x00000000
        /*0564*/ 	.short	0x010a
        /*0566*/ 	.byte	0x3f
	.zero		1


	//   ....[60]....
        /*0568*/ 	.word	0x00013d60
        /*056c*/ 	.word	0x00000013
        /*0570*/ 	.word	0x00000000
        /*0574*/ 	.short	0x010a
        /*0576*/ 	.byte	0x3f
	.zero		1


	//   ....[61]....
        /*0578*/ 	.word	0x00013d90
        /*057c*/ 	.word	0x00000007
        /*0580*/ 	.word	0x00000000
        /*0584*/ 	.short	0x010a
        /*0586*/ 	.byte	0x3f
	.zero		1


	//   ....[62]....
        /*0588*/ 	.word	0x00013e00
        /*058c*/ 	.word	0x00000003
        /*0590*/ 	.word	0x0002d800
        /*0594*/ 	.short	0x010a
        /*0596*/ 	.byte	0x3f
	.zero		1


	//   ....[63]....
        /*0598*/ 	.word	0x00013e50
        /*059c*/ 	.word	0x00000003
        /*05a0*/ 	.word	0x0002d830
        /*05a4*/ 	.short	0x010a
        /*05a6*/ 	.byte	0x3f
	.zero		1


	//   ....[64]....
        /*05a8*/ 	.word	0x00013eb0
        /*05ac*/ 	.word	0x0000000d
        /*05b0*/ 	.word	0x0002d830
        /*05b4*/ 	.short	0x010a
        /*05b6*/ 	.byte	0x3f
	.zero		1


	//   ....[65]....
        /*05b8*/ 	.word	0x00013f10
        /*05bc*/ 	.word	0x0000000d
        /*05c0*/ 	.word	0x0002d850
        /*05c4*/ 	.short	0x010a
        /*05c6*/ 	.byte	0x3f
	.zero		1


	//   ....[66]....
        /*05c8*/ 	.word	0x00013f70
        /*05cc*/ 	.word	0x0000000b
        /*05d0*/ 	.word	0x0002d830
        /*05d4*/ 	.short	0x010a
        /*05d6*/ 	.byte	0x3f
	.zero		1


	//   ....[67]....
        /*05d8*/ 	.word	0x00013fd0
        /*05dc*/ 	.word	0x0000000b
        /*05e0*/ 	.word	0x0002d850
        /*05e4*/ 	.short	0x010a
        /*05e6*/ 	.byte	0x3f
	.zero		1


	//   ....[68]....
        /*05e8*/ 	.word	0x00014030
        /*05ec*/ 	.word	0x0000000b
        /*05f0*/ 	.word	0x0002d830
        /*05f4*/ 	.short	0x010a
        /*05f6*/ 	.byte	0x3f
	.zero		1


	//   ....[69]....
        /*05f8*/ 	.word	0x00014090
        /*05fc*/ 	.word	0x0000000b
        /*0600*/ 	.word	0x0002d850
        /*0604*/ 	.short	0x010a
        /*0606*/ 	.byte	0x3f
	.zero		1


	//   ....[70]....
        /*0608*/ 	.word	0x000140f0
        /*060c*/ 	.word	0x00000003
        /*0610*/ 	.word	0x0002d850
        /*0614*/ 	.short	0x010a
        /*0616*/ 	.byte	0x3f
	.zero		1


	//   ....[71]....
        /*0618*/ 	.word	0x00014240
        /*061c*/ 	.word	0x0000000d
        /*0620*/ 	.word	0x0002d840
        /*0624*/ 	.short	0x010a
        /*0626*/ 	.byte	0x3f
	.zero		1


	//   ....[72]....
        /*0628*/ 	.word	0x000142a0
        /*062c*/ 	.word	0x00000005
        /*0630*/ 	.word	0x0002d820
        /*0634*/ 	.short	0x010a
        /*0636*/ 	.byte	0x3f
	.zero		1


	//   ....[73]....
        /*0638*/ 	.word	0x000142f0
        /*063c*/ 	.word	0x00000003
        /*0640*/ 	.word	0x0002d840
        /*0644*/ 	.short	0x010a
        /*0646*/ 	.byte	0x3f
	.zero		1


	//   ....[74]....
        /*0648*/ 	.word	0x00014340
        /*064c*/ 	.word	0x00000002
        /*0650*/ 	.word	0x00000060
        /*0654*/ 	.short	0x010a
        /*0656*/ 	.byte	0x3f
	.zero		1


	//   ....[75]....
        /*0658*/ 	.word	0x00014390
        /*065c*/ 	.word	0x00000004
        /*0660*/ 	.word	0x0002d840
        /*0664*/ 	.short	0x010a
        /*0666*/ 	.byte	0x3f
	.zero		1


	//   ....[76]....
        /*0668*/ 	.word	0x000143e0
        /*066c*/ 	.word	0x00000003
        /*0670*/ 	.word	0x00000060
        /*0674*/ 	.short	0x010a
        /*0676*/ 	.byte	0x3f
	.zero		1


	//   ....[77]....
        /*0678*/ 	.word	0x00014430
        /*067c*/ 	.word	0x00000003
        /*0680*/ 	.word	0x0002d840
        /*0684*/ 	.short	0x010a
        /*0686*/ 	.byte	0x3f
	.zero		1


	//   ....[78]....
        /*0688*/ 	.word	0x00014480
        /*068c*/ 	.word	0x00000003
        /*0690*/ 	.word	0x00000060
        /*0694*/ 	.short	0x010a
        /*0696*/ 	.byte	0x3f
	.zero		1


	//   ....[79]....
        /*0698*/ 	.word	0x000144d0
        /*069c*/ 	.word	0x00000003
        /*06a0*/ 	.word	0x0002d860
        /*06a4*/ 	.short	0x010a
        /*06a6*/ 	.byte	0x3f
	.zero		1


	//   ....[80]....
        /*06a8*/ 	.word	0x000145b0
        /*06ac*/ 	.word	0x00000009
        /*06b0*/ 	.word	0x0002d820
        /*06b4*/ 	.short	0x010a
        /*06b6*/ 	.byte	0x3f
	.zero		1


	//   ....[81]....
        /*06b8*/ 	.word	0x00014600
        /*06bc*/ 	.word	0x00000005
        /*06c0*/ 	.word	0x00000000
        /*06c4*/ 	.short	0x010a
        /*06c6*/ 	.byte	0x3f
	.zero		1


	//   ....[82]....
        /*06c8*/ 	.word	0x00014650
        /*06cc*/ 	.word	0x00000003
        /*06d0*/ 	.word	0x00000000
        /*06d4*/ 	.short	0x010a
        /*06d6*/ 	.byte	0x3f
	.zero		1


	//   ....[83]....
        /*06d8*/ 	.word	0x000146a0
        /*06dc*/ 	.word	0x00000013
        /*06e0*/ 	.word	0x00000000
        /*06e4*/ 	.short	0x010a
        /*06e6*/ 	.byte	0x3f
	.zero		1


	//----- nvinfo : EIATTR_NUM_MBARRIERS
	.align		4
.L_1319:
        /*06e8*/ 	.byte	0x03, 0x38
        /*06ea*/ 	.short	0x0016


	//----- nvinfo : EIATTR_EXIT_INSTR_OFFSETS
	.align		4
        /*06ec*/ 	.byte	0x04, 0x1c
        /*06ee*/ 	.short	(.L_1321 - .L_1320)


	//   ....[0]....
.L_1320:
        /*06f0*/ 	.word	0x00000a50


	//   ....[1]....
        /*06f4*/ 	.word	0x00010aa0


	//   ....[2]....
        /*06f8*/ 	.word	0x00010b00


	//   ....[3]....
        /*06fc*/ 	.word	0x00013bb0


	//   ....[4]....
        /*0700*/ 	.word	0x00013de0


	//----- nvinfo : EIATTR_MAX_THREADS
	.align		4
.L_1321:
        /*0704*/ 	.byte	0x04, 0x05
        /*0706*/ 	.short	(.L_1323 - .L_1322)
.L_1322:
        /*0708*/ 	.word	0x00000200
        /*070c*/ 	.word	0x00000001
        /*0710*/ 	.word	0x00000001


	//----- nvinfo : EIATTR_CRS_STACK_SIZE
	.align		4
.L_1323:
        /*0714*/ 	.byte	0x04, 0x1e
        /*0716*/ 	.short	(.L_1325 - .L_1324)
.L_1324:
        /*0718*/ 	.word	0x00000000


	//----- nvinfo : EIATTR_CBANK_PARAM_SIZE
	.align		4
.L_1325:
        /*071c*/ 	.byte	0x03, 0x19
        /*071e*/ 	.short	0x0bf0


	//----- nvinfo : EIATTR_PARAM_CBANK
	.align		4
        /*0720*/ 	.byte	0x04, 0x0a
        /*0722*/ 	.short	(.L_1327 - .L_1326)
	.align		4
.L_1326:
        /*0724*/ 	.word	index@(.nv.constant0._ZN7cutlass13device_kernelIN5flash11enable_sm90INS1_16FlashAttnFwdSm90INS1_25CollectiveMainloopFwdSm90ILi2EN4cute5tupleIJNS5_1CILi1EEES8_S8_EEENS6_IJNS7_ILi192EEENS7_ILi128EEENS7_ILi96EEEEEELi96ENS_6half_tEfNS_4arch4Sm90ELb0ELb1ELb1ELb0ELb0ELb0ELb0ELb0ELb1ELb0ELb0ELb0EEENS1_21CollectiveEpilogueFwdINS6_IJSA_SC_SB_EEES9_SE_SG_Li384ELb0ELb0ELb0ELb0EEENS1_30DynamicPersistentTileSchedulerILi384ELi32ELb0ELb0ELb1EEEEEEEEEvNT_6ParamsE)
        /*0728*/ 	.short	0x0210
        /*072a*/ 	.short	0x0bf0


	//----- nvinfo : EIATTR_SW_WAR
	.align		4
.L_1327:
        /*072c*/ 	.byte	0x04, 0x36
        /*072e*/ 	.short	(.L_1329 - .L_1328)
.L_1328:
        /*0730*/ 	.word	0x00000008
.L_1329:


//--------------------- .nv.info._ZN7cutlass13device_kernelIN5flash11enable_sm90INS1_16FlashAttnFwdSm90INS1_25CollectiveMainloopFwdSm90ILi2EN4cute5tupleIJNS5_1CILi1EEES8_S8_EEENS6_IJNS7_ILi192EEENS7_ILi128EEENS7_ILi96EEEEEELi96ENS_6half_tEfNS_4arch4Sm90ELb0ELb1ELb1ELb1ELb0ELb0ELb0ELb0ELb1ELb0ELb0ELb0EEENS1_21CollectiveEpilogueFwdINS6_IJSA_SC_SB_EEES9_SE_SG_Li384ELb1ELb0ELb0ELb0EEENS1_36VarlenDynamicPersistentTileSchedulerILi192ELi128ELi384ELi32ELb0ELb0ELb1ELb1ELb0ELb1EEEEEEEEEvNT_6ParamsE --------------------------
	.section	.nv.info._ZN7cutlass13device_kernelIN5flash11enable_sm90INS1_16FlashAttnFwdSm90INS1_25CollectiveMainloopFwdSm90ILi2EN4cute5tupleIJNS5_1CILi1EEES8_S8_EEENS6_IJNS7_ILi192EEENS7_ILi128EEENS7_ILi96EEEEEELi96ENS_6half_tEfNS_4arch4Sm90ELb0ELb1ELb1ELb1ELb0ELb0ELb0ELb0ELb1ELb0ELb0ELb0EEENS1_21CollectiveEpilogueFwdINS6_IJSA_SC_SB_EEES9_SE_SG_Li384ELb1ELb0ELb0ELb0EEENS1_36VarlenDynamicPersistentTileSchedulerILi192ELi128ELi384ELi32ELb0ELb0ELb1ELb1ELb0ELb1EEEEEEEEEvNT_6ParamsE,"",@"SHT_CUDA_INFO"
	.sectionflags	@""
	.align	4


	//----- nvinfo : EIATTR_CUDA_API_VERSION
	.align		4
        /*0000*/ 	.byte	0x04, 0x37
        /*0002*/ 	.short	(.L_1331 - .L_1330)
.L_1330:
        /*0004*/ 	.word	0x00000082


	//----- nvinfo : EIATTR_KPARAM_INFO
	.align		4
.L_1331:
        /*0008*/ 	.byte	0x04, 0x17
        /*000a*/ 	.short	(.L_1333 - .L_1332)
.L_1332:
        /*000c*/ 	.word	0x00000000
        /*0010*/ 	.short	0x0000
        /*0012*/ 	.short	0x0070
        /*0014*/ 	.byte	0x00, 0xf0, 0x01, 0x28


	//----- nvinfo : EIATTR_SPARSE_MMA_MASK
	.align		4
.L_1333:
        /*0018*/ 	.byte	0x03, 0x50
        /*001a*/ 	.short	0x0000


	//----- nvinfo : EIATTR_MAXREG_COUNT
	.align		4
        /*001c*/ 	.byte	0x03, 0x1b
        /*001e*/ 	.short	0x0080


	//----- nvinfo : EIATTR_NUM_BARRIERS
	.align		4
        /*0020*/ 	.byte	0x02, 0x4c
        /*0022*/ 	.byte	0x10
	.zero		1


	//----- nvinfo : EIATTR_EXTERNS
	.align		4
        /*0024*/ 	.byte	0x04, 0x0f
        /*0026*/ 	.short	(.L_1335 - .L_1334)


	//   ....[0]....
	.align		4
.L_1334:
        /*0028*/ 	.word	index@(__assertfail)


	//----- nvinfo : EIATTR_ANNOTATIONS
	.align		4
.L_1335:
        /*002c*/ 	.byte	0x04, 0x55
        /*002e*/ 	.short	(.L_1337 - .L_1336)


	//   ....[0]....
.L_1336:
        /*0030*/ 	.word	0x00000001
        /*0034*/ 	.byte	0x80, 0x22, 0x01, 0x00, 0x01, 0x00, 0x00, 0x00, 0x10, 0x2d, 0x01, 0x00


	//----- nvinfo : EIATTR_MERCURY_ISA_VERSION
	.align		4
.L_1337:
        /*0040*/ 	.byte	0x03, 0x5f
        /*0042*/ 	.short	0x0101


	//----- nvinfo : EIATTR_UNUSED_LOAD_BYTE_OFFSET
	.align		4
        /*0044*/ 	.byte	0x04, 0x44
        /*0046*/ 	.short	(.L_1339 - .L_1338)


	//   ....[0]....
.L_1338:
        /*0048*/ 	.word	0x00000a80
        /*004c*/ 	.word	0x0000fff0


	//   ....[1]....
        /*0050*/ 	.word	0x0000fcc0
        /*0054*/ 	.word	0x0000fff0


	//----- nvinfo : EIATTR_INT_WARP_WIDE_INSTR_OFFSETS
	.align		4
.L_1339:
        /*0058*/ 	.byte	0x04, 0x31
        /*005a*/ 	.short	(.L_1341 - .L_1340)


	//   ....[0]....
.L_1340:
        /*005c*/ 	.word	0x00000160


	//   ....[1]....
        /*0060*/ 	.word	0x000001a0


	//   ....[2]....
        /*0064*/ 	.word	0x00000210


	//   ....[3]....
        /*0068*/ 	.word	0x000128c0


	//   ....[4]....
        /*006c*/ 	.word	0x00012950


	//   ....[5]....
        /*0070*/ 	.word	0x00012e00


	//   ....[6]....
        /*0074*/ 	.word	0x00012e40


	//   ....[7]....
        /*0078*/ 	.word	0x00012f80


	//   ....[8]....
        /*007c*/ 	.word	0x00013050


	//   ....[9]....
        /*0080*/ 	.word	0x00014f20


	//   ....[10]....
        /*0084*/ 	.word	0x00014fb0


	//----- nvinfo : EIATTR_COOP_GROUP_MASK_REGIDS
	.align		4
.L_1341:
        /*0088*/ 	.byte	0x04, 0x29
        /*008a*/ 	.short	(.L_1343 - .L_1342)


	//   ....[0]....
.L_1342:
        /*008c*/ 	.word	0xffffffff


	//   ....[1]....
        /*0090*/ 	.word	0xffffffff


	//   ....[2]....
        /*0094*/ 	.word	0xffffffff


	//   ....[3]....
        /*0098*/ 	.word	0xffffffff


	//   ....[4]....
        /*009c*/ 	.word	0xffffffff


	//   ....[5]....
        /*00a0*/ 	.word	0xffffffff


	//   ....[6]....
        /*00a4*/ 	.word	0xffffffff


	//   ....[7]....
        /*00a8*/ 	.word	0xffffffff


	//   ....[8]....
        /*00ac*/ 	.word	0xffffffff


	//   ....[9]....
        /*00b0*/ 	.word	0xffffffff


	//   ....[10]....
        /*00b4*/ 	.word	0xffffffff


	//   ....[11]....
        /*00b8*/ 	.word	0xffffffff


	//   ....[12]....
        /*00bc*/ 	.word	0xffffffff


	//   ....[13]....
        /*00c0*/ 	.word	0xffffffff


	//   ....[14]....
        /*00c4*/ 	.word	0xffffffff


	//   ....[15]....
        /*00c8*/ 	.word	0xffffffff


	//   ....[16]....
        /*00cc*/ 	.word	0xffffffff


	//   ....[17]....
        /*00d0*/ 	.word	0xffffffff


	//   ....[18]....
        /*00d4*/ 	.word	0xffffffff


	//   ....[19]....
        /*00d8*/ 	.word	0xffffffff


	//   ....[20]....
        /*00dc*/ 	.word	0xffffffff


	//   ....[21]....
        /*00e0*/ 	.word	0xffffffff


	//   ....[22]....
        /*00e4*/ 	.word	0xffffffff


	//   ....[23]....
        /*00e8*/ 	.word	0xffffffff


	//   ....[24]....
        /*00ec*/ 	.word	0xffffffff


	//   ....[25]....
        /*00f0*/ 	.word	0xffffffff


	//   ....[26]....
        /*00f4*/ 	.word	0xffffffff


	//   ....[27]....
        /*00f8*/ 	.word	0xffffffff


	//   ....[28]....
        /*00fc*/ 	.word	0xffffffff


	//   ....[29]....
        /*0100*/ 	.word	0xffffffff


	//   ....[30]....
        /*0104*/ 	.word	0xffffffff


	//   ....[31]....
        /*0108*/ 	.word	0xffffffff


	//   ....[32]....
        /*010c*/ 	.word	0xffffffff


	//   ....[33]....
        /*0110*/ 	.word	0xffffffff


	//   ....[34]....
        /*0114*/ 	.word	0xffffffff


	//   ....[35]....
        /*0118*/ 	.word	0xffffffff


	//   ....[36]....
        /*011c*/ 	.word	0xffffffff


	//   ....[37]....
        /*0120*/ 	.word	0xffffffff


	//   ....[38]....
        /*0124*/ 	.word	0xffffffff


	//   ....[39]....
        /*0128*/ 	.word	0xffffffff


	//   ....[40]....
        /*012c*/ 	.word	0xffffffff


	//   ....[41]....
        /*0130*/ 	.word	0xffffffff


	//   ....[42]....
        /*0134*/ 	.word	0xffffffff


	//   ....[43]....
        /*0138*/ 	.word	0xffffffff


	//   ....[44]....
        /*013c*/ 	.word	0xffffffff


	//   ....[45]....
        /*0140*/ 	.word	0xffffffff


	//   ....[46]....
        /*0144*/ 	.word	0xffffffff


	//   ....[47]....
        /*0148*/ 	.word	0xffffffff


	//   ....[48]....
        /*014c*/ 	.word	0xffffffff


	//   ....[49]....
        /*0150*/ 	.word	0xffffffff


	//   ....[50]....
        /*0154*/ 	.word	0xffffffff


	//   ....[51]....
        /*0158*/ 	.word	0xffffffff


	//   ....[52]....
        /*015c*/ 	.word	0xffffffff


	//   ....[53]....
        /*0160*/ 	.word	0xffffffff


	//   ....[54]....
        /*0164*/ 	.word	0xffffffff


	//   ....[55]....
        /*0168*/ 	.word	0xffffffff


	//   ....[56]....
        /*016c*/ 	.word	0xffffffff


	//   ....[57]....
        /*0170*/ 	.word	0xffffffff


	//   ....[58]....
        /*0174*/ 	.word	0xffffffff


	//   ....[59]....
        /*0178*/ 	.word	0xffffffff


	//   ....[60]....
        /*017c*/ 	.word	0xffffffff


	//   ....[61]....
        /*0180*/ 	.word	0xffffffff


	//   ....[62]....
        /*0184*/ 	.word	0xffffffff


	//   ....[63]....
        /*0188*/ 	.word	0xffffffff


	//   ....[64]....
        /*018c*/ 	.word	0xffffffff


	//   ....[65]....
        /*0190*/ 	.word	0xffffffff


	//   ....[66]....
        /*0194*/ 	.word	0x0500000f


	//   ....[67]....
        /*0198*/ 	.word	0x0500000f


	//   ....[68]....
        /*019c*/ 	.word	0x0500000f


	//   ....[69]....
        /*01a0*/ 	.word	0x0500000f


	//   ....[70]....
        /*01a4*/ 	.word	0x0500000f


	//   ....[71]....
        /*01a8*/ 	.word	0x0500000f


	//   ....[72]....
        /*01ac*/ 	.word	0x0500000f


	//   ....[73]....
        /*01b0*/ 	.word	0x0500000f


	//   ....[74]....
        /*01b4*/ 	.word	0x0500000f


	//   ....[75]....
        /*01b8*/ 	.word	0x0500000f


	//   ....[76]....
        /*01bc*/ 	.word	0x0500000f


	//   ....[77]....
        /*01c0*/ 	.word	0x0500000f


	//   ....[78]....
        /*01c4*/ 	.word	0x0500000f


	//   ....[79]....
        /*01c8*/ 	.word	0x0500000f


	//   ....[80]....
        /*01cc*/ 	.word	0x0500000f


	//   ....[81]....
        /*01d0*/ 	.word	0x0500000f


	//   ....[82]....
        /*01d4*/ 	.word	0x0500000f


	//   ....[83]....
        /*01d8*/ 	.word	0x0500000f


	//   ....[84]....
        /*01dc*/ 	.word	0x0500000f


	//----- nvinfo : EIATTR_COOP_GROUP_INSTR_OFFSETS
	.align		4
.L_1343:
        /*01e0*/ 	.byte	0x04, 0x28
        /*01e2*/ 	.short	(.L_1345 - .L_1344)


	//   ....[0]....
.L_1344:
        /*01e4*/ 	.word	0x00000070


	//   ....[1]....
        /*01e8*/ 	.word	0x00000170


	//   ....[2]....
        /*01ec*/ 	.word	0x000001c0


	//   ....[3]....
        /*01f0*/ 	.word	0x000003f0


	//   ....[4]....
        /*01f4*/ 	.word	0x00000550


	//   ....[5]....
        /*01f8*/ 	.word	0x00000670


	//   ....[6]....
        /*01fc*/ 	.word	0x000007d0


	//   ....[7]....
        /*0200*/ 	.word	0x000018b0


	//   ....[8]....
        /*0204*/ 	.word	0x00003ea0


	//   ....[9]....
        /*0208*/ 	.word	0x00003f40


	//   ....[10]....
        /*020c*/ 	.word	0x00004630


	//   ....[11]....
        /*0210*/ 	.word	0x00004690


	//   ....[12]....
        /*0214*/ 	.word	0x00005290


	//   ....[13]....
        /*0218*/ 	.word	0x000074f0


	//   ....[14]....
        /*021c*/ 	.word	0x000075f0


	//   ....[15]....
        /*0220*/ 	.word	0x00007b50


	//   ....[16]....
        /*0224*/ 	.word	0x00007d10


	//   ....[17]....
        /*0228*/ 	.word	0x00008e80


	//   ....[18]....
        /*022c*/ 	.word	0x00009f70


	//   ....[19]....
        /*0230*/ 	.word	0x0000a010


	//   ....[20]....
        /*0234*/ 	.word	0x0000a6e0


	//   ....[21]....
        /*0238*/ 	.word	0x0000a7a0


	//   ....[22]....
        /*023c*/ 	.word	0x0000b980


	//   ....[23]....
        /*0240*/ 	.word	0x0000d8d0


	//   ....[24]....
        /*0244*/ 	.word	0x0000d9d0


	//   ....[25]....
        /*0248*/ 	.word	0x0000e250


	//   ....[26]....
        /*024c*/ 	.word	0x0000e340


	//   ....[27]....
        /*0250*/ 	.word	0x0000f260


	//   ....[28]....
        /*0254*/ 	.word	0x0000f370


	//   ....[29]....
        /*0258*/ 	.word	0x0000f3d0


	//   ....[30]....
        /*025c*/ 	.word	0x0000f4e0


	//   ....[31]....
        /*0260*/ 	.word	0x0000f520


	//   ....[32]....
        /*0264*/ 	.word	0x000114c0


	//   ....[33]....
        /*0268*/ 	.word	0x00011640


	//   ....[34]....
        /*026c*/ 	.word	0x00011670


	//   ....[35]....
        /*0270*/ 	.word	0x000116b0


	//   ....[36]....
        /*0274*/ 	.word	0x00011720


	//   ....[37]....
        /*0278*/ 	.word	0x00011780


	//   ....[38]....
        /*027c*/ 	.word	0x000117c0


	//   ....[39]....
        /*0280*/ 	.word	0x00011940


	//   ....[40]....
        /*0284*/ 	.word	0x000119a0


	//   ....[41]....
        /*0288*/ 	.word	0x000119e0


	//   ....[42]....
        /*028c*/ 	.word	0x00011a20


	//   ....[43]....
        /*0290*/ 	.word	0x00011a50


	//   ....[44]....
        /*0294*/ 	.word	0x00011a80


	//   ....[45]....
        /*0298*/ 	.word	0x00011b20


	//   ....[46]....
        /*029c*/ 	.word	0x00011b80


	//   ....[47]....
        /*02a0*/ 	.word	0x00011c10


	//   ....[48]....
        /*02a4*/ 	.word	0x00015320


	//   ....[49]....
        /*02a8*/ 	.word	0x00015330


	//   ....[50]....
        /*02ac*/ 	.word	0x00015420


	//   ....[51]....
        /*02b0*/ 	.word	0x00015480


	//   ....[52]....
        /*02b4*/ 	.word	0x000154c0


	//   ....[53]....
        /*02b8*/ 	.word	0x00015500


	//   ....[54]....
        /*02bc*/ 	.word	0x00015530


	//   ....[55]....
        /*02c0*/ 	.word	0x00015560


	//   ....[56]....
        /*02c4*/ 	.word	0x000156d0


	//   ....[57]....
        /*02c8*/ 	.word	0x00015730


	//   ....[58]....
        /*02cc*/ 	.word	0x00015770


	//   ....[59]....
        /*02d0*/ 	.word	0x000157b0


	//   ....[60]....
        /*02d4*/ 	.word	0x000157e0


	//   ....[61]....
        /*02d8*/ 	.word	0x00015810


	//   ....[62]....
        /*02dc*/ 	.word	0x000158d0


	//   ....[63]....
        /*02e0*/ 	.word	0x000158f0


	//   ....[64]....
        /*02e4*/ 	.word	0x00015960


	//   ....[65]....
        /*02e8*/ 	.word	0x00015fb0


	//   ....[66]....
        /*02ec*/ 	.word	0x00016610


	//   ....[67]....
        /*02f0*/ 	.word	0x00016a00


	//   ....[68]....
        /*02f4*/ 	.word	0x00016a90


	//   ....[69]....
        /*02f8*/ 	.word	0x00016b30


	//   ....[70]....
        /*02fc*/ 	.word	0x00016be0


	//   ....[71]....
        /*0300*/ 	.word	0x00016c60


	//   ....[72]....
        /*0304*/ 	.word	0x00016ce0


	//   ....[73]....
        /*0308*/ 	.word	0x00016d60


	//   ....[74]....
        /*030c*/ 	.word	0x00016de0


	//   ....[75]....
        /*0310*/ 	.word	0x00016e70


	//   ....[76]....
        /*0314*/ 	.word	0x00016f20


	//   ....[77]....
        /*0318*/ 	.word	0x00016fa0


	//   ....[78]....
        /*031c*/ 	.word	0x00017020


	//   ....[79]....
        /*0320*/ 	.word	0x000170a0


	//   ....[80]....
        /*0324*/ 	.word	0x00017120


	//   ....[81]....
        /*0328*/ 	.word	0x00017190


	//   ....[82]....
        /*032c*/ 	.word	0x00017230


	//   ....[83]....
        /*0330*/ 	.word	0x000172c0


	//   ....[84]....
        /*0334*/ 	.word	0x000173e0


	//----- nvinfo : EIATTR_REG_RECONFIG
	.align		4
.L_1345:
        /*0338*/ 	.byte	0x01, 0x54
	.zero		2


	//----- nvinfo : EIATTR_SYSCALL_OFFSETS
	.align		4
        /*033c*/ 	.byte	0x04, 0x46
        /*033e*/ 	.short	(.L_1347 - .L_1346)


	//   ....[0]....
.L_1346:
        /*0340*/ 	.word	0x00001aa0


	//   ....[1]....
        /*0344*/ 	.word	0x00012ad0


	//   ....[2]....
        /*0348*/ 	.word	0x00012c00


	//   ....[3]....
        /*034c*/ 	.word	0x00012d00


	//----- nvinfo : EIATTR_MBARRIER_INSTR_OFFSETS
	.align		4
.L_1347:
        /*0350*/ 	.byte	0x04, 0x39
        /*0352*/ 	.short	(.L_1349 - .L_1348)


	//   ....[0]....
.L_1348:
        /*0354*/ 	.word	0x000002a0
        /*0358*/ 	.word	0x000000ff
        /*035c*/ 	.word	0x0002d800
        /*0360*/ 	.short	0x0100
        /*0362*/ 	.byte	0x08
	.zero		1


	//   ....[1]....
        /*0364*/ 	.word	0x000002b0
        /*0368*/ 	.word	0x000000ff
        /*036c*/ 	.word	0x0002d820
        /*0370*/ 	.short	0x0100
        /*0372*/ 	.byte	0x08
	.zero		1


	//   ....[2]....
        /*0374*/ 	.word	0x000003a0
        /*0378*/ 	.word	0x000000ff
        /*037c*/ 	.word	0x0002d830
        /*0380*/ 	.short	0x0100
        /*0382*/ 	.byte	0x08
	.zero		1


	//   ....[3]....
        /*0384*/ 	.word	0x000003b0
        /*0388*/ 	.word	0x000000ff
        /*038c*/ 	.word	0x0002d840
        /*0390*/ 	.short	0x0100
        /*0392*/ 	.byte	0x08
	.zero		1


	//   ....[4]....
        /*0394*/ 	.word	0x000003c0
        /*0398*/ 	.word	0x000000ff
        /*039c*/ 	.word	0x0002d838
        /*03a0*/ 	.short	0x0100
        /*03a2*/ 	.byte	0x08
	.zero		1


	//   ....[5]....
        /*03a4*/ 	.word	0x000003d0
        /*03a8*/ 	.word	0x000000ff
        /*03ac*/ 	.word	0x0002d848
        /*03b0*/ 	.short	0x0100
        /*03b2*/ 	.byte	0x08
	.zero		1


	//   ....[6]....
        /*03b4*/ 	.word	0x00000500
        /*03b8*/ 	.word	0x000000ff
        /*03bc*/ 	.word	0x0002d850
        /*03c0*/ 	.short	0x0100
        /*03c2*/ 	.byte	0x08
	.zero		1


	//   ....[7]....
        /*03c4*/ 	.word	0x00000510
        /*03c8*/ 	.word	0x000000ff
        /*03cc*/ 	.word	0x0002d860
        /*03d0*/ 	.short	0x0100
        /*03d2*/ 	.byte	0x08
	.zero		1


	//   ....[8]....
        /*03d4*/ 	.word	0x00000520
        /*03d8*/ 	.word	0x000000ff
        /*03dc*/ 	.word	0x0002d858
        /*03e0*/ 	.short	0x0100
        /*03e2*/ 	.byte	0x08
	.zero		1


	//   ....[9]....
        /*03e4*/ 	.word	0x00000530
        /*03e8*/ 	.word	0x000000ff
        /*03ec*/ 	.word	0x0002d868
        /*03f0*/ 	.short	0x0100
        /*03f2*/ 	.byte	0x08
	.zero		1


	//   ....[10]....
        /*03f4*/ 	.word	0x00000620
        /*03f8*/ 	.word	0x000000ff
        /*03fc*/ 	.word	0x0002d870
        /*0400*/ 	.short	0x0100
        /*0402*/ 	.byte	0x06
	.zero		1


	//   ....[11]....
        /*0404*/ 	.word	0x00000630
        /*0408*/ 	.word	0x000000ff
        /*040c*/ 	.word	0x0002d880
        /*0410*/ 	.short	0x0100
        /*0412*/ 	.byte	0x06
	.zero		1


	//   ....[12]....
        /*0414*/ 	.word	0x00000640
        /*0418*/ 	.word	0x000000ff
        /*041c*/ 	.word	0x0002d878
        /*0420*/ 	.short	0x0100
        /*0422*/ 	.byte	0x06
	.zero		1


	//   ....[13]....
        /*0424*/ 	.word	0x00000650
        /*0428*/ 	.word	0x000000ff
        /*042c*/ 	.word	0x0002d888
        /*0430*/ 	.short	0x0100
        /*0432*/ 	.byte	0x06
	.zero		1


	//   ....[14]....
        /*0434*/ 	.word	0x00000780
        /*0438*/ 	.word	0x000000ff
        /*043c*/ 	.word	0x0002d890
        /*0440*/ 	.short	0x0100
        /*0442*/ 	.byte	0x08
	.zero		1


	//   ....[15]....
        /*0444*/ 	.word	0x00000790
        /*0448*/ 	.word	0x000000ff
        /*044c*/ 	.word	0x0002d8a0
        /*0450*/ 	.short	0x0100
        /*0452*/ 	.byte	0x08
	.zero		1


	//   ....[16]....
        /*0454*/ 	.word	0x000007a0
        /*0458*/ 	.word	0x000000ff
        /*045c*/ 	.word	0x0002d898
        /*0460*/ 	.short	0x0100
        /*0462*/ 	.byte	0x08
	.zero		1


	//   ....[17]....
        /*0464*/ 	.word	0x000007b0
        /*0468*/ 	.word	0x000000ff
        /*046c*/ 	.word	0x0002d8a8
        /*0470*/ 	.short	0x0100
        /*0472*/ 	.byte	0x08
	.zero		1


	//   ....[18]....
        /*0474*/ 	.word	0x000008e0
        /*0478*/ 	.word	0x000000ff
        /*047c*/ 	.word	0x0002d8b0
        /*0480*/ 	.short	0x0100
        /*0482*/ 	.byte	0x08
	.zero		1


	//   ....[19]....
        /*0484*/ 	.word	0x000008f0
        /*0488*/ 	.word	0x000000ff
        /*048c*/ 	.word	0x0002d8c0
        /*0490*/ 	.short	0x0100
        /*0492*/ 	.byte	0x08
	.zero		1


	//   ....[20]....
        /*0494*/ 	.word	0x00000900
        /*0498*/ 	.word	0x000000ff
        /*049c*/ 	.word	0x0002d8b8
        /*04a0*/ 	.short	0x0100
        /*04a2*/ 	.byte	0x08
	.zero		1


	//   ....[21]....
        /*04a4*/ 	.word	0x00000910
        /*04a8*/ 	.word	0x000000ff
        /*04ac*/ 	.word	0x0002d8c8
        /*04b0*/ 	.short	0x0100
        /*04b2*/ 	.byte	0x08
	.zero		1


	//   ....[22]....
        /*04b4*/ 	.word	0x00001b20
        /*04b8*/ 	.word	0x000000ff
        /*04bc*/ 	.word	0x0002d800
        /*04c0*/ 	.short	0x010a
        /*04c2*/ 	.byte	0x2a
	.zero		1


	//   ....[23]....
        /*04c4*/ 	.word	0x00001ba0
        /*04c8*/ 	.word	0x00000004
        /*04cc*/ 	.word	0x0002d830
        /*04d0*/ 	.short	0x010a
        /*04d2*/ 	.byte	0x3f
	.zero		1


	//   ....[24]....
        /*04d4*/ 	.word	0x00001c00
        /*04d8*/ 	.word	0x00000004
        /*04dc*/ 	.word	0x0002d830
        /*04e0*/ 	.short	0x010a
        /*04e2*/ 	.byte	0x3f
	.zero		1


	//   ....[25]....
        /*04e4*/ 	.word	0x000023d0
        /*04e8*/ 	.word	0x00000004
        /*04ec*/ 	.word	0x00000000
        /*04f0*/ 	.short	0x0101
        /*04f2*/ 	.byte	0x3f
	.zero		1


	//   ....[26]....
        /*04f4*/ 	.word	0x00005710
        /*04f8*/ 	.word	0x000000ff
        /*04fc*/ 	.word	0x0002d830
        /*0500*/ 	.short	0x010a
        /*0502*/ 	.byte	0x06
	.zero		1


	//   ....[27]....
        /*0504*/ 	.word	0x00005750
        /*0508*/ 	.word	0x000000ff
        /*050c*/ 	.word	0x0002d830
        /*0510*/ 	.short	0x010a
        /*0512*/ 	.byte	0x06
	.zero		1


	//   ....[28]....
        /*0514*/ 	.word	0x000059f0
        /*0518*/ 	.word	0x000000ff
        /*051c*/ 	.word	0x0002d850
        /*0520*/ 	.short	0x010a
        /*0522*/ 	.byte	0x06
	.zero		1


	//   ....[29]....
        /*0524*/ 	.word	0x00005a30
        /*0528*/ 	.word	0x000000ff
        /*052c*/ 	.word	0x0002d850
        /*0530*/ 	.short	0x010a
        /*0532*/ 	.byte	0x06
	.zero		1


	//   ....[30]....
        /*0534*/ 	.word	0x00006740
        /*0538*/ 	.word	0x00000035
        /*053c*/ 	.word	0x00000000
        /*0540*/ 	.short	0x0101
        /*0542*/ 	.byte	0x3f
	.zero		1


	//   ....[31]....
        /*0544*/ 	.word	0x00008060
        /*0548*/ 	.word	0x0000000d
        /*054c*/ 	.word	0x00000000
        /*0550*/ 	.short	0x0101
        /*0552*/ 	.byte	0x3f
	.zero		1


	//   ....[32]....
        /*0554*/ 	.word	0x00009220
        /*0558*/ 	.word	0x000000ff
        /*055c*/ 	.word	0x0002d830
        /*0560*/ 	.short	0x010a
        /*0562*/ 	.byte	0x06
	.zero		1


	//   ....[33]....
        /*0564*/ 	.word	0x00009260
        /*0568*/ 	.word	0x000000ff
        /*056c*/ 	.word	0x0002d830
        /*0570*/ 	.short	0x010a
        /*0572*/ 	.byte	0x06
	.zero		1


	//   ....[34]....
        /*0574*/ 	.word	0x00009500
        /*0578*/ 	.word	0x000000ff
        /*057c*/ 	.word	0x0002d850
        /*0580*/ 	.short	0x010a
        /*0582*/ 	.byte	0x06
	.zero		1


	//   ....[35]....
        /*0584*/ 	.word	0x00009540
        /*0588*/ 	.word	0x000000ff
        /*058c*/ 	.word	0x0002d850
        /*0590*/ 	.short	0x010a
        /*0592*/ 	.byte	0x06
	.zero		1


	//   ....[36]....
        /*0594*/ 	.word	0x0000ae40
        /*0598*/ 	.word	0x00000018
        /*059c*/ 	.word	0x00000000
        /*05a0*/ 	.short	0x0101
        /*05a2*/ 	.byte	0x3f
	.zero		1


	//   ....[37]....
        /*05a4*/ 	.word	0x0000aec0
        /*05a8*/ 	.word	0x0000002a
        /*05ac*/ 	.word	0x00000000
        /*05b0*/ 	.short	0x0101
        /*05b2*/ 	.byte	0x3f
	.zero		1


	//   ....[38]....
        /*05b4*/ 	.word	0x0000bb50
        /*05b8*/ 	.word	0x000000ff
        /*05bc*/ 	.word	0x0002d830
        /*05c0*/ 	.short	0x010a
        /*05c2*/ 	.byte	0x06
	.zero		1


	//   ....[39]....
        /*05c4*/ 	.word	0x0000bb90
        /*05c8*/ 	.word	0x000000ff
        /*05cc*/ 	.word	0x0002d830
        /*05d0*/ 	.short	0x010a
        /*05d2*/ 	.byte	0x06
	.zero		1


	//   ....[40]....
        /*05d4*/ 	.word	0x0000be30
        /*05d8*/ 	.word	0x000000ff
        /*05dc*/ 	.word	0x0002d850
        /*05e0*/ 	.short	0x010a
        /*05e2*/ 	.byte	0x06
	.zero		1


	//   ....[41]....
        /*05e4*/ 	.word	0x0000be70
        /*05e8*/ 	.word	0x000000ff
        /*05ec*/ 	.word	0x0002d850
        /*05f0*/ 	.short	0x010a
        /*05f2*/ 	.byte	0x06
	.zero		1


	//   ....[42]....
        /*05f4*/ 	.word	0x0000cb30
        /*05f8*/ 	.word	0x00000035
        /*05fc*/ 	.word	0x00000000
        /*0600*/ 	.short	0x0101
        /*0602*/ 	.byte	0x3f
	.zero		1


	//   ....[43]....
        /*0604*/ 	.word	0x0000e6b0
        /*0608*/ 	.word	0x00000020
        /*060c*/ 	.word	0x00000000
        /*0610*/ 	.short	0x0101
        /*0612*/ 	.byte	0x3f
	.zero		1


	//   ....[44]....
        /*0614*/ 	.word	0x0000f2e0
        /*0618*/ 	.word	0x000000ff
        /*061c*/ 	.word	0x0002d850
        /*0620*/ 	.short	0x010a
        /*0622*/ 	.byte	0x09
	.zero		1


	//   ....[45]....
        /*0624*/ 	.word	0x0000f320
        /*0628*/ 	.word	0x000000ff
        /*062c*/ 	.word	0x0002d850
        /*0630*/ 	.short	0x010a
        /*0632*/ 	.byte	0x09
	.zero		1


	//   ....[46]....
        /*0634*/ 	.word	0x0000f960
        /*0638*/ 	.word	0x00000007
        /*063c*/ 	.word	0x00000000
        /*0640*/ 	.short	0x0101
        /*0642*/ 	.byte	0x3f
	.zero		1


	//   ....[47]....
        /*0644*/ 	.word	0x00010960
        /*0648*/ 	.word	0x000000ff
        /*064c*/ 	.word	0x00000000
        /*0650*/ 	.short	0x0101
        /*0652*/ 	.byte	0x04
	.zero		1


	//   ....[48]....
        /*0654*/ 	.word	0x00013330
        /*0658*/ 	.word	0x00000005
        /*065c*/ 	.word	0x0002d840
        /*0660*/ 	.short	0x010a
        /*0662*/ 	.byte	0x3f
	.zero		1


	//   ....[49]....
        /*0664*/ 	.word	0x00013820
        /*0668*/ 	.word	0x00000019
        /*066c*/ 	.word	0x0002d820
        /*0670*/ 	.short	0x010a
        /*0672*/ 	.byte	0x3f
	.zero		1


	//   ....[50]....
        /*0674*/ 	.word	0x00013b00
        /*0678*/ 	.word	0x00000003
        /*067c*/ 	.word	0x0002d840
        /*0680*/ 	.short	0x010a
        /*0682*/ 	.byte	0x3f
	.zero		1


	//   ....[51]....
        /*0684*/ 	.word	0x00013d80
        /*0688*/ 	.word	0x00000002
        /*068c*/ 	.word	0x00000060
        /*0690*/ 	.short	0x010a
        /*0692*/ 	.byte	0x3f
	.zero		1


	//   ....[52]....
        /*0694*/ 	.word	0x000142a0
        /*0698*/ 	.word	0x00000003
        /*069c*/ 	.word	0x0002d840
        /*06a0*/ 	.short	0x010a
        /*06a2*/ 	.byte	0x3f
	.zero		1


	//   ....[53]....
        /*06a4*/ 	.word	0x00014520
        /*06a8*/ 	.word	0x00000003
        /*06ac*/ 	.word	0x00000060
        /*06b0*/ 	.short	0x010a
        /*06b2*/ 	.byte	0x3f
	.zero		1


	//   ....[54]....
        /*06b4*/ 	.word	0x000149a0
        /*06b8*/ 	.word	0x00000002
        /*06bc*/ 	.word	0x0002d840
        /*06c0*/ 	.short	0x010a
        /*06c2*/ 	.byte	0x3f
	.zero		1


	//   ....[55]....
        /*06c4*/ 	.word	0x00014c40
        /*06c8*/ 	.word	0x00000002
        /*06cc*/ 	.word	0x00000060
        /*06d0*/ 	.short	0x010a
        /*06d2*/ 	.byte	0x3f
	.zero		1


	//   ....[56]....
        /*06d4*/ 	.word	0x00015020
        /*06d8*/ 	.word	0x00000003
        /*06dc*/ 	.word	0x0002d860
        /*06e0*/ 	.short	0x010a
        /*06e2*/ 	.byte	0x3f
	.zero		1


	//   ....[57]....
        /*06e4*/ 	.word	0x00015f30
        /*06e8*/ 	.word	0x00000009
        /*06ec*/ 	.word	0x0002d820
        /*06f0*/ 	.short	0x010a
        /*06f2*/ 	.byte	0x3f
	.zero		1


	//   ....[58]....
        /*06f4*/ 	.word	0x000160d0
        /*06f8*/ 	.word	0x00000007
        /*06fc*/ 	.word	0x00000000
        /*0700*/ 	.short	0x010a
        /*0702*/ 	.byte	0x3f
	.zero		1


	//   ....[59]....
        /*0704*/ 	.word	0x00016140
        /*0708*/ 	.word	0x00000003
        /*070c*/ 	.word	0x00000000
        /*0710*/ 	.short	0x010a
        /*0712*/ 	.byte	0x3f
	.zero		1


	//   ....[60]....
        /*0714*/ 	.word	0x000161a0
        /*0718*/ 	.word	0x00000005
        /*071c*/ 	.word	0x00000000
        /*0720*/ 	.short	0x010a
        /*0722*/ 	.byte	0x3f
	.zero		1


	//   ....[61]....
        /*0724*/ 	.word	0x000161d0
        /*0728*/ 	.word	0x00000003
        /*072c*/ 	.word	0x00000000
        /*0730*/ 	.short	0x010a
        /*0732*/ 	.byte	0x3f
	.zero		1


	//   ....[62]....
        /*0734*/ 	.word	0x00016240
        /*0738*/ 	.word	0x00000003
        /*073c*/ 	.word	0x0002d800
        /*0740*/ 	.short	0x010a
        /*0742*/ 	.byte	0x3f
	.zero		1


	//   ....[63]....
        /*0744*/ 	.word	0x00016290
        /*0748*/ 	.word	0x00000004
        /*074c*/ 	.word	0x0002d830
        /*0750*/ 	.short	0x010a
        /*0752*/ 	.byte	0x3f
	.zero		1


	//   ....[64]....
        /*0754*/ 	.word	0x000162f0
        /*0758*/ 	.word	0x0000000b
        /*075c*/ 	.word	0x0002d830
        /*0760*/ 	.short	0x010a
        /*0762*/ 	.byte	0x3f
	.zero		1


	//   ....[65]....
        /*0764*/ 	.word	0x00016350
        /*0768*/ 	.word	0x0000000b
        /*076c*/ 	.word	0x0002d850
        /*0770*/ 	.short	0x010a
        /*0772*/ 	.byte	0x3f
	.zero		1


	//   ....[66]....
        /*0774*/ 	.word	0x000163b0
        /*0778*/ 	.word	0x00000009
        /*077c*/ 	.word	0x0002d830
        /*0780*/ 	.short	0x010a
        /*0782*/ 	.byte	0x3f
	.zero		1


	//   ....[67]....
        /*0784*/ 	.word	0x00016410
        /*0788*/ 	.word	0x00000009
        /*078c*/ 	.word	0x0002d850
        /*0790*/ 	.short	0x010a
        /*0792*/ 	.byte	0x3f
	.zero		1


	//   ....[68]....
        /*0794*/ 	.word	0x00016470
        /*0798*/ 	.word	0x0000000d
        /*079c*/ 	.word	0x0002d830
        /*07a0*/ 	.short	0x010a
        /*07a2*/ 	.byte	0x3f
	.zero		1


	//   ....[69]....
        /*07a4*/ 	.word	0x000164d0
        /*07a8*/ 	.word	0x0000000d
        /*07ac*/ 	.word	0x0002d850
        /*07b0*/ 	.short	0x010a
        /*07b2*/ 	.byte	0x3f
	.zero		1


	//   ....[70]....
        /*07b4*/ 	.word	0x00016530
        /*07b8*/ 	.word	0x00000005
        /*07bc*/ 	.word	0x0002d850
        /*07c0*/ 	.short	0x010a
        /*07c2*/ 	.byte	0x3f
	.zero		1


	//   ....[71]....
        /*07c4*/ 	.word	0x000166d0
        /*07c8*/ 	.word	0x00000005
        /*07cc*/ 	.word	0x0002d840
        /*07d0*/ 	.short	0x010a
        /*07d2*/ 	.byte	0x3f
	.zero		1


	//   ....[72]....
        /*07d4*/ 	.word	0x00016720
        /*07d8*/ 	.word	0x00000019
        /*07dc*/ 	.word	0x0002d820
        /*07e0*/ 	.short	0x010a
        /*07e2*/ 	.byte	0x3f
	.zero		1


	//   ....[73]....
        /*07e4*/ 	.word	0x00016770
        /*07e8*/ 	.word	0x00000003
        /*07ec*/ 	.word	0x0002d840
        /*07f0*/ 	.short	0x010a
        /*07f2*/ 	.byte	0x3f
	.zero		1


	//   ....[74]....
        /*07f4*/ 	.word	0x000167c0
        /*07f8*/ 	.word	0x00000002
        /*07fc*/ 	.word	0x00000060
        /*0800*/ 	.short	0x010a
        /*0802*/ 	.byte	0x3f
	.zero		1


	//   ....[75]....
        /*0804*/ 	.word	0x00016810
        /*0808*/ 	.word	0x00000003
        /*080c*/ 	.word	0x0002d840
        /*0810*/ 	.short	0x010a
        /*0812*/ 	.byte	0x3f
	.zero		1


	//   ....[76]....
        /*0814*/ 	.word	0x00016860
        /*0818*/ 	.word	0x00000003
        /*081c*/ 	.word	0x00000060
        /*0820*/ 	.short	0x010a
        /*0822*/ 	.byte	0x3f
	.zero		1


	//   ....[77]....
        /*0824*/ 	.word	0x000168b0
        /*0828*/ 	.word	0x00000002
        /*082c*/ 	.word	0x0002d840
        /*0830*/ 	.short	0x010a
        /*0832*/ 	.byte	0x3f
	.zero		1


	//   ....[78]....
        /*0834*/ 	.word	0x00016900
        /*0838*/ 	.word	0x00000002
        /*083c*/ 	.word	0x00000060
        /*0840*/ 	.short	0x010a
        /*0842*/ 	.byte	0x3f
	.zero		1


	//   ....[79]....
        /*0844*/ 	.word	0x00016950
        /*0848*/ 	.word	0x00000003
        /*084c*/ 	.word	0x0002d860
        /*0850*/ 	.short	0x010a
        /*0852*/ 	.byte	0x3f
	.zero		1


	//   ....[80]....
        /*0854*/ 	.word	0x00017300
        /*0858*/ 	.word	0x00000009
        /*085c*/ 	.word	0x0002d820
        /*0860*/ 	.short	0x010a
        /*0862*/ 	.byte	0x3f
	.zero		1


	//   ....[81]....
        /*0864*/ 	.word	0x000174a0
        /*0868*/ 	.word	0x00000007
        /*086c*/ 	.word	0x00000000
        /*0870*/ 	.short	0x010a
        /*0872*/ 	.byte	0x3f
	.zero		1


	//   ....[82]....
        /*0874*/ 	.word	0x000174f0
        /*0878*/ 	.word	0x00000003
        /*087c*/ 	.word	0x00000000
        /*0880*/ 	.short	0x010a
        /*0882*/ 	.byte	0x3f
	.zero		1


	//   ....[83]....
        /*0884*/ 	.word	0x00017540
        /*0888*/ 	.word	0x00000005
        /*088c*/ 	.word	0x00000000
        /*0890*/ 	.short	0x010a
        /*0892*/ 	.byte	0x3f
	.zero		1


	//----- nvinfo : EIATTR_NUM_MBARRIERS
	.align		4
.L_1349:
        /*0894*/ 	.byte	0x03, 0x38
        /*0896*/ 	.short	0x0016


	//----- nvinfo : EIATTR_EXIT_INSTR_OFFSETS
	.align		4
        /*0898*/ 	.byte	0x04, 0x1c
        /*089a*/ 	.short	(.L_1351 - .L_1350)


	//   ....[0]....
.L_1350:
        /*089c*/ 	.word	0x00000ab0


	//   ....[1]....
        /*08a0*/ 	.word	0x00011480


	//   ....[2]....
        /*08a4*/ 	.word	0x000114e0


	//   ....[3]....
        /*08a8*/ 	.word	0x00016220


	//----- nvinfo : EIATTR_MAX_THREADS
	.align		4
.L_1351:
        /*08ac*/ 	.byte	0x04, 0x05
        /*08ae*/ 	.short	(.L_1353 - .L_1352)
.L_1352:
        /*08b0*/ 	.word	0x00000200
        /*08b4*/ 	.word	0x00000001
        /*08b8*/ 	.word	0x00000001


	//----- nvinfo : EIATTR_CRS_STACK_SIZE
	.align		4
.L_1353:
        /*08bc*/ 	.byte	0x04, 0x1e
        /*08be*/ 	.short	(.L_1355 - .L_1354)
.L_1354:
        /*08c0*/ 	.word	0x00000000


	//----- nvinfo : EIATTR_CBANK_PARAM_SIZE
	.align		4
.L_1355:
        /*08c4*/ 	.byte	0x03, 0x19
        /*08c6*/ 	.short	0x0a70


	//----- nvinfo : EIATTR_PARAM_CBANK
	.align		4
        /*08c8*/ 	.byte	0x04, 0x0a
        /*08ca*/ 	.short	(.L_1357 - .L_1356)
	.align		4
.L_1356:
        /*08cc*/ 	.word	index@(.nv.constant0._ZN7cutlass13device_kernelIN5flash11enable_sm90INS1_16FlashAttnFwdSm90INS1_25CollectiveMainloopFwdSm90ILi2EN4cute5tupleIJNS5_1CILi1EEES8_S8_EEENS6_IJNS7_ILi192EEENS7_ILi128EEENS7_ILi96EEEEEELi96ENS_6half_tEfNS_4arch4Sm90ELb0ELb1ELb1ELb1ELb0ELb0ELb0ELb0ELb1ELb0ELb0ELb0EEENS1_21CollectiveEpilogueFwdINS6_IJSA_SC_SB_EEES9_SE_SG_Li384ELb1ELb0ELb0ELb0EEENS1_36VarlenDynamicPersistentTileSchedulerILi192ELi128ELi384ELi32ELb0ELb0ELb1ELb1ELb0ELb1EEEEEEEEEvNT_6ParamsE)
        /*08d0*/ 	.short	0x0210
        /*08d2*/ 	.short	0x0a70


	//----- nvinfo : EIATTR_SW_WAR
	.align		4
.L_1357:
        /*08d4*/ 	.byte	0x04, 0x36
        /*08d6*/ 	.short	(.L_1359 - .L_1358)
.L_1358:
        /*08d8*/ 	.word	0x00000008
.L_1359:


//--------------------- .nv.info._ZN7cutlass13device_kernelIN5flash11enable_sm90INS1_16FlashAttnFwdSm90INS1_25CollectiveMainloopFwdSm90ILi2EN4cute5tupleIJNS5_1CILi1EEES8_S8_EEENS6_IJNS7_ILi192EEENS7_ILi128EEENS7_ILi96EEEEEELi96ENS_6half_tEfNS_4arch4Sm90ELb0ELb1ELb1ELb1ELb0ELb1ELb0ELb0ELb1ELb0ELb0ELb0EEENS1_21CollectiveEpilogueFwdINS6_IJSA_SC_SB_EEES9_SE_SG_Li384ELb1ELb0ELb0ELb0EEENS1_36VarlenDynamicPersistentTileSchedulerILi192ELi128ELi384ELi32ELb0ELb0ELb1ELb1ELb0ELb1EEEEEEEEEvNT_6ParamsE --------------------------
	.section	.nv.info._ZN7cutlass13device_kernelIN5flash11enable_sm90INS1_16FlashAttnFwdSm90INS1_25CollectiveMainloopFwdSm90ILi2EN4cute5tupleIJNS5_1CILi1EEES8_S8_EEENS6_IJNS7_ILi192EEENS7_ILi128EEENS7_ILi96EEEEEELi96ENS_6half_tEfNS_4arch4Sm90ELb0ELb1ELb1ELb1ELb0ELb1ELb0ELb0ELb1ELb0ELb0ELb0EEENS1_21CollectiveEpilogueFwdINS6_IJSA_SC_SB_EEES9_SE_SG_Li384ELb1ELb0ELb0ELb0EEENS1_36VarlenDynamicPersistentTileSchedulerILi192ELi128ELi384ELi32ELb0ELb0ELb1ELb1ELb0ELb1EEEEEEEEEvNT_6ParamsE,"",@"SHT_CUDA_INFO"
	.sectionflags	@""
	.align	4


	//----- nvinfo : EIATTR_CUDA_API_VERSION
	.align		4
        /*0000*/ 	.byte	0x04, 0x37
        /*0002*/ 	.short	(.L_1361 - .L_1360)
.L_1360:
        /*0004*/ 	.word	0x00000082


	//----- nvinfo : EIATTR_KPARAM_INFO
	.align		4
.L_1361:
        /*0008*/ 	.byte	0x04, 0x17
        /*000a*/ 	.short	(.L_1363 - .L_1362)
.L_1362:
        /*000c*/ 	.word	0x00000000
        /*0010*/ 	.short	0x0000
        /*0012*/ 	.short	0x0070
        /*0014*/ 	.byte	0x00, 0xf0, 0x01, 0x28


	//----- nvinfo : EIATTR_SPARSE_MMA_MASK
	.align		4
.L_1363:
        /*0018*/ 	.byte	0x03, 0x50
        /*001a*/ 	.short	0x0000


	//----- nvinfo : EIATTR_MAXREG_COUNT
	.align		4
        /*001c*/ 	.byte	0x03, 0x1b
        /*001e*/ 	.short	0x0080


	//----- nvinfo : EIATTR_NUM_BARRIERS
	.align		4
        /*0020*/ 	.byte	0x02, 0x4c
        /*0022*/ 	.byte	0x10
	.zero		1


	//----- nvinfo : EIATTR_EXTERNS
	.align		4
        /*0024*/ 	.byte	0x04, 0x0f
        /*0026*/ 	.short	(.L_1365 - .L_1364)


	//   ....[0]....
	.align		4
.L_1364:
        /*0028*/ 	.word	index@(__assertfail)


	//----- nvinfo : EIATTR_ANNOTATIONS
	.align		4
.L_1365:
        /*002c*/ 	.byte	0x04, 0x55
        /*002e*/ 	.short	(.L_1367 - .L_1366)


	//   ....[0]....
.L_1366:
        /* <DEDUP_REMOVED lines=63> */


	//----- nvinfo : EIATTR_MERCURY_ISA_VERSION
	.align		4
.L_1367:
        /*0410*/ 	.byte	0x03, 0x5f
        /*0412*/ 	.short	0x0101


	//----- nvinfo : EIATTR_UNUSED_LOAD_BYTE_OFFSET
	.align		4
        /*0414*/ 	.byte	0x04, 0x44
        /*0416*/ 	.short	(.L_1369 - .L_1368)


	//   ....[0]....
.L_1368:
        /*0418*/ 	.word	0x00000b10
        /*041c*/ 	.word	0x0000fff0


	//   ....[1]....
        /*0420*/ 	.word	0x0001a2c0
        /*0424*/ 	.word	0x0000fff0


	//----- nvinfo : EIATTR_INT_WARP_WIDE_INSTR_OFFSETS
	.align		4
.L_1369:
        /*0428*/ 	.byte	0x04, 0x31
        /*042a*/ 	.short	(.L_1371 - .L_1370)


	//   ....[0]....
.L_1370:
        /*042c*/ 	.word	0x000001c0


	//   ....[1]....
        /*0430*/ 	.word	0x00000200


	//   ....[2]....
        /*0434*/ 	.word	0x00000270


	//   ....[3]....
        /*0438*/ 	.word	0x0001e290


	//   ....[4]....
        /*043c*/ 	.word	0x0001e320


	//   ....[5]....
        /*0440*/ 	.word	0x0001e7d0


	//   ....[6]....
        /*0444*/ 	.word	0x0001e810


	//   ....[7]....
        /*0448*/ 	.word	0x0001e950


	//   ....[8]....
        /*044c*/ 	.word	0x0001ea20


	//   ....[9]....
        /*0450*/ 	.word	0x00020a80


	//   ....[10]....
        /*0454*/ 	.word	0x00020b10


	//----- nvinfo : EIATTR_COOP_GROUP_MASK_REGIDS
	.align		4
.L_1371:
        /*0458*/ 	.byte	0x04, 0x29
        /*045a*/ 	.short	(.L_1373 - .L_1372)


	//   ....[0]....
.L_1372:
        /*045c*/ 	.word	0xffffffff


	//   ....[1]....
        /*0460*/ 	.word	0xffffffff


	//   ....[2]....
        /*0464*/ 	.word	0xffffffff


	//   ....[3]....
        /*0468*/ 	.word	0xffffffff


	//   ....[4]....
        /*046c*/ 	.word	0xffffffff


	//   ....[5]....
        /*0470*/ 	.word	0xffffffff


	//   ....[6]....
        /*0474*/ 	.word	0xffffffff


	//   ....[7]....
        /*0478*/ 	.word	0xffffffff


	//   ....[8]....
        /*047c*/ 	.word	0xffffffff


	//   ....[9]....
        /*0480*/ 	.word	0xffffffff


	//   ....[10]....
        /*0484*/ 	.word	0xffffffff


	//   ....[11]....
        /*0488*/ 	.word	0xffffffff


	//   ....[12]....
        /*048c*/ 	.word	0xffffffff


	//   ....[13]....
        /*0490*/ 	.word	0xffffffff


	//   ....[14]....
        /*0494*/ 	.word	0xffffffff


	//   ....[15]....
        /*0498*/ 	.word	0xffffffff


	//   ....[16]....
        /*049c*/ 	.word	0xffffffff


	//   ....[17]....
        /*04a0*/ 	.word	0xffffffff


	//   ....[18]....
        /*04a4*/ 	.word	0xffffffff


	//   ....[19]....
        /*04a8*/ 	.word	0xffffffff


	//   ....[20]....
        /*04ac*/ 	.word	0xffffffff


	//   ....[21]....
        /*04b0*/ 	.word	0xffffffff


	//   ....[22]....
        /*04b4*/ 	.word	0xffffffff


	//   ....[23]....
        /*04b8*/ 	.word	0xffffffff


	//   ....[24]....
        /*04bc*/ 	.word	0xffffffff


	//   ....[25]....
        /*04c0*/ 	.word	0xffffffff


	//   ....[26]....
        /*04c4*/ 	.word	0xffffffff


	//   ....[27]....
        /*04c8*/ 	.word	0xffffffff


	//   ....[28]....
        /*04cc*/ 	.word	0xffffffff


	//   ....[29]....
        /*04d0*/ 	.word	0xffffffff


	//   ....[30]....
        /*04d4*/ 	.word	0xffffffff


	//   ....[31]....
        /*04d8*/ 	.word	0xffffffff


	//   ....[32]....
        /*04dc*/ 	.word	0xffffffff


	//   ....[33]....
        /*04e0*/ 	.word	0xffffffff


	//   ....[34]....
        /*04e4*/ 	.word	0xffffffff


	//   ....[35]....
        /*04e8*/ 	.word	0xffffffff


	//   ....[36]....
        /*04ec*/ 	.word	0xffffffff


	//   ....[37]....
        /*04f0*/ 	.word	0xffffffff


	//   ....[38]....
        /*04f4*/ 	.word	0xffffffff


	//   ....[39]....
        /*04f8*/ 	.word	0xffffffff


	//   ....[40]....
        /*04fc*/ 	.word	0xffffffff


	//   ....[41]....
        /*0500*/ 	.word	0xffffffff


	//   ....[42]....
        /*0504*/ 	.word	0xffffffff


	//   ....[43]....
        /*0508*/ 	.word	0xffffffff


	//   ....[44]....
        /*050c*/ 	.word	0xffffffff


	//   ....[45]....
        /*0510*/ 	.word	0xffffffff


	//   ....[46]....
        /*0514*/ 	.word	0xffffffff


	//   ....[47]....
        /*0518*/ 	.word	0xffffffff


	//   ....[48]....
        /*051c*/ 	.word	0xffffffff


	//   ....[49]....
        /*0520*/ 	.word	0xffffffff


	//   ....[50]....
        /*0524*/ 	.word	0xffffffff


	//   ....[51]....
        /*0528*/ 	.word	0xffffffff


	//   ....[52]....
        /*052c*/ 	.word	0xffffffff


	//   ....[53]....
        /*0530*/ 	.word	0xffffffff


	//   ....[54]....
        /*0534*/ 	.word	0xffffffff


	//   ....[55]....
        /*0538*/ 	.word	0xffffffff


	//   ....[56]....
        /*053c*/ 	.word	0xffffffff


	//   ....[57]....
        /*0540*/ 	.word	0xffffffff


	//   ....[58]....
        /*0544*/ 	.word	0xffffffff


	//   ....[59]....
        /*0548*/ 	.word	0xffffffff


	//   ....[60]....
        /*054c*/ 	.word	0xffffffff


	//   ....[61]....
        /*0550*/ 	.word	0xffffffff


	//   ....[62]....
        /*0554*/ 	.word	0xffffffff


	//   ....[63]....
        /*0558*/ 	.word	0xffffffff


	//   ....[64]....
        /*055c*/ 	.word	0xffffffff


	//   ....[65]....
        /*0560*/ 	.word	0xffffffff


	//   ....[66]....
        /*0564*/ 	.word	0x0500000f


	//   ....[67]....
        /*0568*/ 	.word	0x0500000f


	//   ....[68]....
        /*056c*/ 	.word	0x0500000f


	//   ....[69]....
        /*0570*/ 	.word	0x0500000f


	//   ....[70]....
        /*0574*/ 	.word	0x0500000f


	//   ....[71]....
        /*0578*/ 	.word	0x0500000f


	//   ....[72]....
        /*057c*/ 	.word	0x0500000f


	//   ....[73]....
        /*0580*/ 	.word	0x0500000f


	//   ....[74]....
        /*0584*/ 	.word	0x0500000f


	//   ....[75]....
        /*0588*/ 	.word	0x0500000f


	//   ....[76]....
        /*058c*/ 	.word	0x0500000f


	//   ....[77]....
        /*0590*/ 	.word	0x0500000f


	//   ....[78]....
        /*0594*/ 	.word	0x0500000f


	//   ....[79]....
        /*0598*/ 	.word	0x0500000f


	//   ....[80]....
        /*059c*/ 	.word	0x0500000f


	//   ....[81]....
        /*05a0*/ 	.word	0x0500000f


	//   ....[82]....
        /*05a4*/ 	.word	0x0500000f


	//   ....[83]....
        /*05a8*/ 	.word	0x0500000f


	//   ....[84]....
        /*05ac*/ 	.word	0x0500000f


	//   ....[85]....
        /*05b0*/ 	.word	0x0500000f


	//   ....[86]....
        /*05b4*/ 	.word	0x0500000f


	//   ....[87]....
        /*05b8*/ 	.word	0x0500000f


	//   ....[88]....
        /*05bc*/ 	.word	0x0500000f


	//   ....[89]....
        /*05c0*/ 	.word	0x0500000f


	//   ....[90]....
        /*05c4*/ 	.word	0x0500000f


	//   ....[91]....
        /*05c8*/ 	.word	0x0500000f


	//   ....[92]....
        /*05cc*/ 	.word	0x0500000f


	//   ....[93]....
        /*05d0*/ 	.word	0x0500000f


	//   ....[94]....
        /*05d4*/ 	.word	0x0500000f


	//----- nvinfo : EIATTR_COOP_GROUP_INSTR_OFFSETS
	.align		4
.L_1373:
        /*05d8*/ 	.byte	0x04, 0x28
        /*05da*/ 	.short	(.L_1375 - .L_1374)


	//   ....[0]....
.L_1374:
        /*05dc*/ 	.word	0x00000070


	//   ....[1]....
        /*05e0*/ 	.word	0x000001d0


	//   ....[2]....
        /*05e4*/ 	.word	0x00000220


	//   ....[3]....
        /*05e8*/ 	.word	0x00000450


	//   ....[4]....
        /*05ec*/ 	.word	0x000005b0


	//   ....[5]....
        /*05f0*/ 	.word	0x000006d0


	//   ....[6]....
        /*05f4*/ 	.word	0x00000830


	//   ....[7]....
        /*05f8*/ 	.word	0x00007170


	//   ....[8]....
        /*05fc*/ 	.word	0x0000d6d0


	//   ....[9]....
        /*0600*/ 	.word	0x0000d780


	//   ....[10]....
        /*0604*/ 	.word	0x0000dd60


	//   ....[11]....
        /*0608*/ 	.word	0x0000dd80


	//   ....[12]....
        /*060c*/ 	.word	0x0000ec70


	//   ....[13]....
        /*0610*/ 	.word	0x000112a0


	//   ....[14]....
        /*0614*/ 	.word	0x000113a0


	//   ....[15]....
        /*0618*/ 	.word	0x00011c50


	//   ....[16]....
        /*061c*/ 	.word	0x00011cb0


	//   ....[17]....
        /*0620*/ 	.word	0x00012b90


	//   ....[18]....
        /*0624*/ 	.word	0x00013de0


	//   ....[19]....
        /*0628*/ 	.word	0x00013e40


	//   ....[20]....
        /*062c*/ 	.word	0x00014540


	//   ....[21]....
        /*0630*/ 	.word	0x00014560


	//   ....[22]....
        /*0634*/ 	.word	0x000159d0


	//   ....[23]....
        /*0638*/ 	.word	0x00017aa0


	//   ....[24]....
        /*063c*/ 	.word	0x00017ac0


	//   ....[25]....
        /*0640*/ 	.word	0x00018760


	//   ....[26]....
        /*0644*/ 	.word	0x00018780


	//   ....[27]....
        /*0648*/ 	.word	0x00019620


	//   ....[28]....
        /*064c*/ 	.word	0x00019830


	//   ....[29]....
        /*0650*/ 	.word	0x00019860


	//   ....[30]....
        /*0654*/ 	.word	0x00019980


	//   ....[31]....
        /*0658*/ 	.word	0x00019dd0


	//   ....[32]....
        /*065c*/ 	.word	0x0001bc10


	//   ....[33]....
        /*0660*/ 	.word	0x0001bdb0


	//   ....[34]....
        /*0664*/ 	.word	0x0001bde0


	//   ....[35]....
        /*0668*/ 	.word	0x0001be10


	//   ....[36]....
        /*066c*/ 	.word	0x0001be50


	//   ....[37]....
        /*0670*/ 	.word	0x0001bea0


	//   ....[38]....
        /*0674*/ 	.word	0x0001bf00


	//   ....[39]....
        /*0678*/ 	.word	0x0001c0c0


	//   ....[40]....
        /*067c*/ 	.word	0x0001c120


	//   ....[41]....
        /*0680*/ 	.word	0x0001c160


	//   ....[42]....
        /*0684*/ 	.word	0x0001c1a0


	//   ....[43]....
        /*0688*/ 	.word	0x0001c1d0


	//   ....[44]....
        /*068c*/ 	.word	0x0001c200


	//   ....[45]....
        /*0690*/ 	.word	0x0001c2a0


	//   ....[46]....
        /*0694*/ 	.word	0x0001c300


	//   ....[47]....
        /*0698*/ 	.word	0x0001c390


	//   ....[48]....
        /*069c*/ 	.word	0x00020ed0


	//   ....[49]....
        /*06a0*/ 	.word	0x00020ee0


	//   ....[50]....
        /*06a4*/ 	.word	0x00020fd0


	//   ....[51]....
        /*06a8*/ 	.word	0x00021030


	//   ....[52]....
        /*06ac*/ 	.word	0x00021070


	//   ....[53]....
        /*06b0*/ 	.word	0x000210b0


	//   ....[54]....
        /*06b4*/ 	.word	0x000210e0


	//   ....[55]....
        /*06b8*/ 	.word	0x00021110


	//   ....[56]....
        /*06bc*/ 	.word	0x00021280


	//   ....[57]....
        /*06c0*/ 	.word	0x000212e0


	//   ....[58]....
        /*06c4*/ 	.word	0x00021320


	//   ....[59]....
        /*06c8*/ 	.word	0x00021360


	//   ....[60]....
        /*06cc*/ 	.word	0x00021390


	//   ....[61]....
        /*06d0*/ 	.word	0x000213c0


	//   ....[62]....
        /*06d4*/ 	.word	0x00021480


	//   ....[63]....
        /*06d8*/ 	.word	0x000214a0


	//   ....[64]....
        /*06dc*/ 	.word	0x00021510


	//   ....[65]....
        /*06e0*/ 	.word	0x00021b80


	//   ....[66]....
        /*06e4*/ 	.word	0x00021f90


	//   ....[67]....
        /*06e8*/ 	.word	0x00022030


	//   ....[68]....
        /*06ec*/ 	.word	0x000220d0


	//   ....[69]....
        /*06f0*/ 	.word	0x00022170


	//   ....[70]....
        /*06f4*/ 	.word	0x00022210


	//   ....[71]....
        /*06f8*/ 	.word	0x000222f0


	//   ....[72]....
        /*06fc*/ 	.word	0x00022390


	//   ....[73]....
        /*0700*/ 	.word	0x00022430


	//   ....[74]....
        /*0704*/ 	.word	0x000224d0


	//   ....[75]....
        /*0708*/ 	.word	0x00022870


	//   ....[76]....
        /*070c*/ 	.word	0x00022b50


	//   ....[77]....
        /*0710*/ 	.word	0x00022f40


	//   ....[78]....
        /*0714*/ 	.word	0x00022fd0


	//   ....[79]....
        /*0718*/ 	.word	0x00023070


	//   ....[80]....
        /*071c*/ 	.word	0x00023120


	//   ....[81]....
        /*0720*/ 	.word	0x000231a0


	//   ....[82]....
        /*0724*/ 	.word	0x00023220


	//   ....[83]....
        /*0728*/ 	.word	0x000232a0


	//   ....[84]....
        /*072c*/ 	.word	0x00023320


	//   ....[85]....
        /*0730*/ 	.word	0x000233b0


	//   ....[86]....
        /*0734*/ 	.word	0x00023460


	//   ....[87]....
        /*0738*/ 	.word	0x000234e0


	//   ....[88]....
        /*073c*/ 	.word	0x00023560


	//   ....[89]....
        /*0740*/ 	.word	0x000235e0


	//   ....[90]....
        /*0744*/ 	.word	0x00023660


	//   ....[91]....
        /*0748*/ 	.word	0x000236d0


	//   ....[92]....
        /*074c*/ 	.word	0x00023770


	//   ....[93]....
        /*0750*/ 	.word	0x00023800


	//   ....[94]....
        /*0754*/ 	.word	0x00023920


	//----- nvinfo : EIATTR_REG_RECONFIG
	.align		4
.L_1375:
        /*0758*/ 	.byte	0x01, 0x54
	.zero		2


	//----- nvinfo : EIATTR_SYSCALL_OFFSETS
	.align		4
        /*075c*/ 	.byte	0x04, 0x46
        /*075e*/ 	.short	(.L_1377 - .L_1376)


	//   ....[0]....
.L_1376:
        /*0760*/ 	.word	0x00001be0


	//   ....[1]....
        /*0764*/ 	.word	0x00001d30


	//   ....[2]....
        /*0768*/ 	.word	0x00007390


	//   ....[3]....
        /*076c*/ 	.word	0x000076d0


	//   ....[4]....
        /*0770*/ 	.word	0x0001e4a0


	//   ....[5]....
        /*0774*/ 	.word	0x0001e5d0


	//   ....[6]....
        /*0778*/ 	.word	0x0001e6d0


	//----- nvinfo : EIATTR_MBARRIER_INSTR_OFFSETS
	.align		4
.L_1377:
        /*077c*/ 	.byte	0x04, 0x39
        /*077e*/ 	.short	(.L_1379 - .L_1378)


	//   ....[0]....
.L_1378:
        /*0780*/ 	.word	0x00000300
        /*0784*/ 	.word	0x000000ff
        /*0788*/ 	.word	0x0002d800
        /*078c*/ 	.short	0x0100
        /*078e*/ 	.byte	0x08
	.zero		1


	//   ....[1]....
        /*0790*/ 	.word	0x00000310
        /*0794*/ 	.word	0x000000ff
        /*0798*/ 	.word	0x0002d820
        /*079c*/ 	.short	0x0100
        /*079e*/ 	.byte	0x08
	.zero		1


	//   ....[2]....
        /*07a0*/ 	.word	0x00000400
        /*07a4*/ 	.word	0x000000ff
        /*07a8*/ 	.word	0x0002d830
        /*07ac*/ 	.short	0x0100
        /*07ae*/ 	.byte	0x08
	.zero		1


	//   ....[3]....
        /*07b0*/ 	.word	0x00000410
        /*07b4*/ 	.word	0x000000ff
        /*07b8*/ 	.word	0x0002d840
        /*07bc*/ 	.short	0x0100
        /*07be*/ 	.byte	0x08
	.zero		1


	//   ....[4]....
        /*07c0*/ 	.word	0x00000420
        /*07c4*/ 	.word	0x000000ff
        /*07c8*/ 	.word	0x0002d838
        /*07cc*/ 	.short	0x0100
        /*07ce*/ 	.byte	0x08
	.zero		1


	//   ....[5]....
        /*07d0*/ 	.word	0x00000430
        /*07d4*/ 	.word	0x000000ff
        /*07d8*/ 	.word	0x0002d848
        /*07dc*/ 	.short	0x0100
        /*07de*/ 	.byte	0x08
	.zero		1


	//   ....[6]....
        /*07e0*/ 	.word	0x00000560
        /*07e4*/ 	.word	0x000000ff
        /*07e8*/ 	.word	0x0002d850
        /*07ec*/ 	.short	0x0100
        /*07ee*/ 	.byte	0x08
	.zero		1


	//   ....[7]....
        /*07f0*/ 	.word	0x00000570
        /*07f4*/ 	.word	0x000000ff
        /*07f8*/ 	.word	0x0002d860
        /*07fc*/ 	.short	0x0100
        /*07fe*/ 	.byte	0x08
	.zero		1


	//   ....[8]....
        /*0800*/ 	.word	0x00000580
        /*0804*/ 	.word	0x000000ff
        /*0808*/ 	.word	0x0002d858
        /*080c*/ 	.short	0x0100
        /*080e*/ 	.byte	0x08
	.zero		1


	//   ....[9]....
        /*0810*/ 	.word	0x00000590
        /*0814*/ 	.word	0x000000ff
        /*0818*/ 	.word	0x0002d868
        /*081c*/ 	.short	0x0100
        /*081e*/ 	.byte	0x08
	.zero		1


	//   ....[10]....
        /*0820*/ 	.word	0x00000680
        /*0824*/ 	.word	0x000000ff
        /*0828*/ 	.word	0x0002d870
        /*082c*/ 	.short	0x0100
        /*082e*/ 	.byte	0x06
	.zero		1


	//   ....[11]....
        /*0830*/ 	.word	0x00000690
        /*0834*/ 	.word	0x000000ff
        /*0838*/ 	.word	0x0002d880
        /*083c*/ 	.short	0x0100
        /*083e*/ 	.byte	0x06
	.zero		1


	//   ....[12]....
        /*0840*/ 	.word	0x000006a0
        /*0844*/ 	.word	0x000000ff
        /*0848*/ 	.word	0x0002d878
        /*084c*/ 	.short	0x0100
        /*084e*/ 	.byte	0x06
	.zero		1


	//   ....[13]....
        /*0850*/ 	.word	0x000006b0
        /*0854*/ 	.word	0x000000ff
        /*0858*/ 	.word	0x0002d888
        /*085c*/ 	.short	0x0100
        /*085e*/ 	.byte	0x06
	.zero		1


	//   ....[14]....
        /*0860*/ 	.word	0x000007e0
        /*0864*/ 	.word	0x000000ff
        /*0868*/ 	.word	0x0002d890
        /*086c*/ 	.short	0x0100
        /*086e*/ 	.byte	0x08
	.zero		1


	//   ....[15]....
        /*0870*/ 	.word	0x000007f0
        /*0874*/ 	.word	0x000000ff
        /*0878*/ 	.word	0x0002d8a0
        /*087c*/ 	.short	0x0100
        /*087e*/ 	.byte	0x08
	.zero		1


	//   ....[16]....
        /*0880*/ 	.word	0x00000800
        /*0884*/ 	.word	0x000000ff
        /*0888*/ 	.word	0x0002d898
        /*088c*/ 	.short	0x0100
        /*088e*/ 	.byte	0x08
	.zero		1


	//   ....[17]....
        /*0890*/ 	.word	0x00000810
        /*0894*/ 	.word	0x000000ff
        /*0898*/ 	.word	0x0002d8a8
        /*089c*/ 	.short	0x0100
        /*089e*/ 	.byte	0x08
	.zero		1


	//   ....[18]....
        /*08a0*/ 	.word	0x00000940
        /*08a4*/ 	.word	0x000000ff
        /*08a8*/ 	.word	0x0002d8b0
        /*08ac*/ 	.short	0x0100
        /*08ae*/ 	.byte	0x08
	.zero		1


	//   ....[19]....
        /*08b0*/ 	.word	0x00000950
        /*08b4*/ 	.word	0x000000ff
        /*08b8*/ 	.word	0x0002d8c0
        /*08bc*/ 	.short	0x0100
        /*08be*/ 	.byte	0x08
	.zero		1


	//   ....[20]....
        /*08c0*/ 	.word	0x00000960
        /*08c4*/ 	.word	0x000000ff
        /*08c8*/ 	.word	0x0002d8b8
        /*08cc*/ 	.short	0x0100
        /*08ce*/ 	.byte	0x08
	.zero		1


	//   ....[21]....
        /*08d0*/ 	.word	0x00000970
        /*08d4*/ 	.word	0x000000ff
        /*08d8*/ 	.word	0x0002d8c8
        /*08dc*/ 	.short	0x0100
        /*08de*/ 	.byte	0x08
	.zero		1


	//   ....[22]....
        /*08e0*/ 	.word	0x00003200
        /*08e4*/ 	.word	0x0000000f
        /*08e8*/ 	.word	0x0002d890
        /*08ec*/ 	.short	0x010a
        /*08ee*/ 	.byte	0x3f
	.zero		1


	//   ....[23]....
        /*08f0*/ 	.word	0x00004be0
        /*08f4*/ 	.word	0x0000000f
        /*08f8*/ 	.word	0x0002d890
        /*08fc*/ 	.short	0x010a
        /*08fe*/ 	.byte	0x3f
	.zero		1


	//   ....[24]....
        /*0900*/ 	.word	0x00006500
        /*0904*/ 	.word	0x0000000f
        /*0908*/ 	.word	0x0002d890
        /*090c*/ 	.short	0x010a
        /*090e*/ 	.byte	0x3f
	.zero		1


	//   ....[25]....
        /*0910*/ 	.word	0x00006770
        /*0914*/ 	.word	0x0000001c
        /*0918*/ 	.word	0x00000000
        /*091c*/ 	.short	0x0101
        /*091e*/ 	.byte	0x3f
	.zero		1


	//   ....[26]....
        /*0920*/ 	.word	0x000067b0
        /*0924*/ 	.word	0x0000000f
        /*0928*/ 	.word	0x0002d8b0
        /*092c*/ 	.short	0x010a
        /*092e*/ 	.byte	0x3f
	.zero		1


	//   ....[27]....
        /*0930*/ 	.word	0x00006b10
        /*0934*/ 	.word	0x0000000f
        /*0938*/ 	.word	0x00000000
        /*093c*/ 	.short	0x0101
        /*093e*/ 	.byte	0x3f
	.zero		1


	//   ....[28]....
        /*0940*/ 	.word	0x00007430
        /*0944*/ 	.word	0x00000002
        /*0948*/ 	.word	0x0002d800
        /*094c*/ 	.short	0x010a
        /*094e*/ 	.byte	0x3f
	.zero		1


	//   ....[29]....
        /*0950*/ 	.word	0x00007480
        /*0954*/ 	.word	0x00000002
        /*0958*/ 	.word	0x0002d800
        /*095c*/ 	.short	0x010a
        /*095e*/ 	.byte	0x3f
	.zero		1


	//   ....[30]....
        /*0960*/ 	.word	0x00007fd0
        /*0964*/ 	.word	0x00000002
        /*0968*/ 	.word	0x0002d800
        /*096c*/ 	.short	0x010a
        /*096e*/ 	.byte	0x3f
	.zero		1


	//   ....[31]....
        /*0970*/ 	.word	0x00009b30
        /*0974*/ 	.word	0x00000002
        /*0978*/ 	.word	0x0002d800
        /*097c*/ 	.short	0x010a
        /*097e*/ 	.byte	0x3f
	.zero		1


	//   ....[32]....
        /*0980*/ 	.word	0x0000b280
        /*0984*/ 	.word	0x00000000
        /*0988*/ 	.word	0x0002d830
        /*098c*/ 	.short	0x010a
        /*098e*/ 	.byte	0x3f
	.zero		1


	//   ....[33]....
        /*0990*/ 	.word	0x0000b3e0
        /*0994*/ 	.word	0x00000000
        /*0998*/ 	.word	0x0002d830
        /*099c*/ 	.short	0x010a
        /*099e*/ 	.byte	0x3f
	.zero		1


	//   ....[34]....
        /*09a0*/ 	.word	0x0000bc50
        /*09a4*/ 	.word	0x00000032
        /*09a8*/ 	.word	0x00000000
        /*09ac*/ 	.short	0x0101
        /*09ae*/ 	.byte	0x3f
	.zero		1


	//   ....[35]....
        /*09b0*/ 	.word	0x0000f1a0
        /*09b4*/ 	.word	0x00000009
        /*09b8*/ 	.word	0x0002d830
        /*09bc*/ 	.short	0x010a
        /*09be*/ 	.byte	0x3f
	.zero		1


	//   ....[36]....
        /*09c0*/ 	.word	0x0000f1f0
        /*09c4*/ 	.word	0x00000009
        /*09c8*/ 	.word	0x0002d830
        /*09cc*/ 	.short	0x010a
        /*09ce*/ 	.byte	0x3f
	.zero		1


	//   ....[37]....
        /*09d0*/ 	.word	0x0000f610
        /*09d4*/ 	.word	0x00000009
        /*09d8*/ 	.word	0x0002d850
        /*09dc*/ 	.short	0x010a
        /*09de*/ 	.byte	0x3f
	.zero		1


	//   ....[38]....
        /*09e0*/ 	.word	0x0000f650
        /*09e4*/ 	.word	0x00000009
        /*09e8*/ 	.word	0x0002d850
        /*09ec*/ 	.short	0x010a
        /*09ee*/ 	.byte	0x3f
	.zero		1


	//   ....[39]....
        /*09f0*/ 	.word	0x00010030
        /*09f4*/ 	.word	0x00000030
        /*09f8*/ 	.word	0x00000000
        /*09fc*/ 	.short	0x0101
        /*09fe*/ 	.byte	0x3f
	.zero		1


	//   ....[40]....
        /*0a00*/ 	.word	0x00010e40
        /*0a04*/ 	.word	0x00000008
        /*0a08*/ 	.word	0x00000000
        /*0a0c*/ 	.short	0x0101
        /*0a0e*/ 	.byte	0x3f
	.zero		1


	//   ....[41]....
        /*0a10*/ 	.word	0x00012f30
        /*0a14*/ 	.word	0x0000000b
        /*0a18*/ 	.word	0x0002d830
        /*0a1c*/ 	.short	0x010a
        /*0a1e*/ 	.byte	0x3f
	.zero		1


	//   ....[42]....
        /*0a20*/ 	.word	0x00012f80
        /*0a24*/ 	.word	0x0000000b
        /*0a28*/ 	.word	0x0002d830
        /*0a2c*/ 	.short	0x010a
        /*0a2e*/ 	.byte	0x3f
	.zero		1


	//   ....[43]....
        /*0a30*/ 	.word	0x000133a0
        /*0a34*/ 	.word	0x0000000b
        /*0a38*/ 	.word	0x0002d850
        /*0a3c*/ 	.short	0x010a
        /*0a3e*/ 	.byte	0x3f
	.zero		1


	//   ....[44]....
        /*0a40*/ 	.word	0x000133e0
        /*0a44*/ 	.word	0x0000000b
        /*0a48*/ 	.word	0x0002d850
        /*0a4c*/ 	.short	0x010a
        /*0a4e*/ 	.byte	0x3f
	.zero		1


	//   ....[45]....
        /*0a50*/ 	.word	0x00014cf0
        /*0a54*/ 	.word	0x0000000b
        /*0a58*/ 	.word	0x00000000
        /*0a5c*/ 	.short	0x0101
        /*0a5e*/ 	.byte	0x3f
	.zero		1


	//   ....[46]....
        /*0a60*/ 	.word	0x00014d00
        /*0a64*/ 	.word	0x00000009
        /*0a68*/ 	.word	0x00000000
        /*0a6c*/ 	.short	0x0101
        /*0a6e*/ 	.byte	0x3f
	.zero		1


	//   ....[47]....
        /*0a70*/ 	.word	0x00015ba0
        /*0a74*/ 	.word	0x0000000c
        /*0a78*/ 	.word	0x0002d830
        /*0a7c*/ 	.short	0x010a
        /*0a7e*/ 	.byte	0x3f
	.zero		1


	//   ....[48]....
        /*0a80*/ 	.word	0x00015bf0
        /*0a84*/ 	.word	0x0000000c
        /*0a88*/ 	.word	0x0002d830
        /*0a8c*/ 	.short	0x010a
        /*0a8e*/ 	.byte	0x3f
	.zero		1


	//   ....[49]....
        /*0a90*/ 	.word	0x00016010
        /*0a94*/ 	.word	0x0000000d
        /*0a98*/ 	.word	0x0002d850
        /*0a9c*/ 	.short	0x010a
        /*0a9e*/ 	.byte	0x3f
	.zero		1


	//   ....[50]....
        /*0aa0*/ 	.word	0x00016050
        /*0aa4*/ 	.word	0x0000000d
        /*0aa8*/ 	.word	0x0002d850
        /*0aac*/ 	.short	0x010a
        /*0aae*/ 	.byte	0x3f
	.zero		1


	//   ....[51]....
        /*0ab0*/ 	.word	0x00016ae0
        /*0ab4*/ 	.word	0x00000032
        /*0ab8*/ 	.word	0x00000000
        /*0abc*/ 	.short	0x0101
        /*0abe*/ 	.byte	0x3f
	.zero		1


	//   ....[52]....
        /*0ac0*/ 	.word	0x00017890
        /*0ac4*/ 	.word	0x0000000b
        /*0ac8*/ 	.word	0x00000000
        /*0acc*/ 	.short	0x0101
        /*0ace*/ 	.byte	0x3f
	.zero		1


	//   ....[53]....
        /*0ad0*/ 	.word	0x000196a0
        /*0ad4*/ 	.word	0x0000000b
        /*0ad8*/ 	.word	0x0002d850
        /*0adc*/ 	.short	0x010a
        /*0ade*/ 	.byte	0x3f
	.zero		1


	//   ....[54]....
        /*0ae0*/ 	.word	0x00019750
        /*0ae4*/ 	.word	0x0000000b
        /*0ae8*/ 	.word	0x0002d850
        /*0aec*/ 	.short	0x010a
        /*0aee*/ 	.byte	0x3f
	.zero		1


	//   ....[55]....
        /*0af0*/ 	.word	0x00019f30
        /*0af4*/ 	.word	0x00000009
        /*0af8*/ 	.word	0x00000000
        /*0afc*/ 	.short	0x0101
        /*0afe*/ 	.byte	0x3f
	.zero		1


	//   ....[56]....
        /*0b00*/ 	.word	0x0001b100
        /*0b04*/ 	.word	0x00000000
        /*0b08*/ 	.word	0x00000000
        /*0b0c*/ 	.short	0x0101
        /*0b0e*/ 	.byte	0x3f
	.zero		1


	//   ....[57]....
        /*0b10*/ 	.word	0x0001d430
        /*0b14*/ 	.word	0x00000008
        /*0b18*/ 	.word	0x0002d820
        /*0b1c*/ 	.short	0x010a
        /*0b1e*/ 	.byte	0x3f
	.zero		1


	//   ....[58]....
        /*0b20*/ 	.word	0x0001d4a0
        /*0b24*/ 	.word	0x0000000b
        /*0b28*/ 	.word	0x0002d8a0
        /*0b2c*/ 	.short	0x010a
        /*0b2e*/ 	.byte	0x3f
	.zero		1


	//   ....[59]....
        /*0b30*/ 	.word	0x0001d6f0
        /*0b34*/ 	.word	0x0000000b
        /*0b38*/ 	.word	0x0002d8c0
        /*0b3c*/ 	.short	0x010a
        /*0b3e*/ 	.byte	0x3f
	.zero		1


	//   ....[60]....
        /*0b40*/ 	.word	0x0001d9e0
        /*0b44*/ 	.word	0x0000000a
        /*0b48*/ 	.word	0x0002d8a0
        /*0b4c*/ 	.short	0x010a
        /*0b4e*/ 	.byte	0x3f
	.zero		1


	//   ....[61]....
        /*0b50*/ 	.word	0x0001dc20
        /*0b54*/ 	.word	0x0000000a
        /*0b58*/ 	.word	0x0002d8c0
        /*0b5c*/ 	.short	0x010a
        /*0b5e*/ 	.byte	0x3f
	.zero		1


	//   ....[62]....
        /*0b60*/ 	.word	0x0001ed00
        /*0b64*/ 	.word	0x00000005
        /*0b68*/ 	.word	0x0002d840
        /*0b6c*/ 	.short	0x010a
        /*0b6e*/ 	.byte	0x3f
	.zero		1


	//   ....[63]....
        /*0b70*/ 	.word	0x0001f210
        /*0b74*/ 	.word	0x0000001d
        /*0b78*/ 	.word	0x0002d820
        /*0b7c*/ 	.short	0x010a
        /*0b7e*/ 	.byte	0x3f
	.zero		1


	//   ....[64]....
        /*0b80*/ 	.word	0x0001f500
        /*0b84*/ 	.word	0x00000003
        /*0b88*/ 	.word	0x0002d840
        /*0b8c*/ 	.short	0x010a
        /*0b8e*/ 	.byte	0x3f
	.zero		1


	//   ....[65]....
        /*0b90*/ 	.word	0x0001f780
        /*0b94*/ 	.word	0x00000002
        /*0b98*/ 	.word	0x0002d860
        /*0b9c*/ 	.short	0x010a
        /*0b9e*/ 	.byte	0x3f
	.zero		1


	//   ....[66]....
        /*0ba0*/ 	.word	0x0001fd20
        /*0ba4*/ 	.word	0x00000003
        /*0ba8*/ 	.word	0x0002d840
        /*0bac*/ 	.short	0x010a
        /*0bae*/ 	.byte	0x3f
	.zero		1


	//   ....[67]....
        /*0bb0*/ 	.word	0x0001ffa0
        /*0bb4*/ 	.word	0x00000003
        /*0bb8*/ 	.word	0x0002d860
        /*0bbc*/ 	.short	0x010a
        /*0bbe*/ 	.byte	0x3f
	.zero		1


	//   ....[68]....
        /*0bc0*/ 	.word	0x000204a0
        /*0bc4*/ 	.word	0x00000002
        /*0bc8*/ 	.word	0x0002d840
        /*0bcc*/ 	.short	0x010a
        /*0bce*/ 	.byte	0x3f
	.zero		1


	//   ....[69]....
        /*0bd0*/ 	.word	0x00020720
        /*0bd4*/ 	.word	0x00000002
        /*0bd8*/ 	.word	0x0002d860
        /*0bdc*/ 	.short	0x010a
        /*0bde*/ 	.byte	0x3f
	.zero		1


	//   ....[70]....
        /*0be0*/ 	.word	0x00020b80
        /*0be4*/ 	.word	0x00000003
        /*0be8*/ 	.word	0x0002d860
        /*0bec*/ 	.short	0x010a
        /*0bee*/ 	.byte	0x3f
	.zero		1


	//   ....[71]....
        /*0bf0*/ 	.word	0x00021b00
        /*0bf4*/ 	.word	0x00000009
        /*0bf8*/ 	.word	0x0002d820
        /*0bfc*/ 	.short	0x010a
        /*0bfe*/ 	.byte	0x3f
	.zero		1


	//   ....[72]....
        /*0c00*/ 	.word	0x00021c90
        /*0c04*/ 	.word	0x00000007
        /*0c08*/ 	.word	0x00000000
        /*0c0c*/ 	.short	0x010a
        /*0c0e*/ 	.byte	0x3f
	.zero		1


	//   ....[73]....
        /*0c10*/ 	.word	0x00021d00
        /*0c14*/ 	.word	0x00000003
        /*0c18*/ 	.word	0x00000000
        /*0c1c*/ 	.short	0x010a
        /*0c1e*/ 	.byte	0x3f
	.zero		1


	//   ....[74]....
        /*0c20*/ 	.word	0x00021d60
        /*0c24*/ 	.word	0x00000005
        /*0c28*/ 	.word	0x00000000
        /*0c2c*/ 	.short	0x010a
        /*0c2e*/ 	.byte	0x3f
	.zero		1


	//   ....[75]....
        /*0c30*/ 	.word	0x00021d90
        /*0c34*/ 	.word	0x00000003
        /*0c38*/ 	.word	0x00000000
        /*0c3c*/ 	.short	0x010a
        /*0c3e*/ 	.byte	0x3f
	.zero		1


	//   ....[76]....
        /*0c40*/ 	.word	0x00021df0
        /*0c44*/ 	.word	0x0000000f
        /*0c48*/ 	.word	0x0002d890
        /*0c4c*/ 	.short	0x010a
        /*0c4e*/ 	.byte	0x3f
	.zero		1


	//   ....[77]....
        /*0c50*/ 	.word	0x00021e40
        /*0c54*/ 	.word	0x0000000f
        /*0c58*/ 	.word	0x0002d890
        /*0c5c*/ 	.short	0x010a
        /*0c5e*/ 	.byte	0x3f
	.zero		1


	//   ....[78]....
        /*0c60*/ 	.word	0x00021e90
        /*0c64*/ 	.word	0x0000000f
        /*0c68*/ 	.word	0x0002d890
        /*0c6c*/ 	.short	0x010a
        /*0c6e*/ 	.byte	0x3f
	.zero		1


	//   ....[79]....
        /*0c70*/ 	.word	0x00021ee0
        /*0c74*/ 	.word	0x0000000f
        /*0c78*/ 	.word	0x0002d8b0
        /*0c7c*/ 	.short	0x010a
        /*0c7e*/ 	.byte	0x3f
	.zero		1


	//   ....[80]....
        /*0c80*/ 	.word	0x00022250
        /*0c84*/ 	.word	0x00000002
        /*0c88*/ 	.word	0x0002d800
        /*0c8c*/ 	.short	0x010a
        /*0c8e*/ 	.byte	0x3f
	.zero		1


	//   ....[81]....
        /*0c90*/ 	.word	0x00022510
        /*0c94*/ 	.word	0x00000002
        /*0c98*/ 	.word	0x0002d800
        /*0c9c*/ 	.short	0x010a
        /*0c9e*/ 	.byte	0x3f
	.zero		1


	//   ....[82]....
        /*0ca0*/ 	.word	0x00022560
        /*0ca4*/ 	.word	0x00000000
        /*0ca8*/ 	.word	0x0002d830
        /*0cac*/ 	.short	0x010a
        /*0cae*/ 	.byte	0x3f
	.zero		1


	//   ....[83]....
        /*0cb0*/ 	.word	0x000225b0
        /*0cb4*/ 	.word	0x00000009
        /*0cb8*/ 	.word	0x0002d830
        /*0cbc*/ 	.short	0x010a
        /*0cbe*/ 	.byte	0x3f
	.zero		1


	//   ....[84]....
        /*0cc0*/ 	.word	0x00022600
        /*0cc4*/ 	.word	0x00000009
        /*0cc8*/ 	.word	0x0002d850
        /*0ccc*/ 	.short	0x010a
        /*0cce*/ 	.byte	0x3f
	.zero		1


	//   ....[85]....
        /*0cd0*/ 	.word	0x00022650
        /*0cd4*/ 	.word	0x0000000b
        /*0cd8*/ 	.word	0x0002d830
        /*0cdc*/ 	.short	0x010a
        /*0cde*/ 	.byte	0x3f
	.zero		1


	//   ....[86]....
        /*0ce0*/ 	.word	0x000226a0
        /*0ce4*/ 	.word	0x0000000b
        /*0ce8*/ 	.word	0x0002d850
        /*0cec*/ 	.short	0x010a
        /*0cee*/ 	.byte	0x3f
	.zero		1


	//   ....[87]....
        /*0cf0*/ 	.word	0x000226f0
        /*0cf4*/ 	.word	0x0000000c
        /*0cf8*/ 	.word	0x0002d830
        /*0cfc*/ 	.short	0x010a
        /*0cfe*/ 	.byte	0x3f
	.zero		1


	//   ....[88]....
        /*0d00*/ 	.word	0x00022740
        /*0d04*/ 	.word	0x0000000d
        /*0d08*/ 	.word	0x0002d850
        /*0d0c*/ 	.short	0x010a
        /*0d0e*/ 	.byte	0x3f
	.zero		1


	//   ....[89]....
        /*0d10*/ 	.word	0x00022790
        /*0d14*/ 	.word	0x0000000b
        /*0d18*/ 	.word	0x0002d850
        /*0d1c*/ 	.short	0x010a
        /*0d1e*/ 	.byte	0x3f
	.zero		1


	//   ....[90]....
        /*0d20*/ 	.word	0x00022930
        /*0d24*/ 	.word	0x00000008
        /*0d28*/ 	.word	0x0002d820
        /*0d2c*/ 	.short	0x010a
        /*0d2e*/ 	.byte	0x3f
	.zero		1


	//   ....[91]....
        /*0d30*/ 	.word	0x00022980
        /*0d34*/ 	.word	0x0000000b
        /*0d38*/ 	.word	0x0002d8a0
        /*0d3c*/ 	.short	0x010a
        /*0d3e*/ 	.byte	0x3f
	.zero		1


	//   ....[92]....
        /*0d40*/ 	.word	0x000229d0
        /*0d44*/ 	.word	0x0000000b
        /*0d48*/ 	.word	0x0002d8c0
        /*0d4c*/ 	.short	0x010a
        /*0d4e*/ 	.byte	0x3f
	.zero		1


	//   ....[93]....
        /*0d50*/ 	.word	0x00022a20
        /*0d54*/ 	.word	0x0000000a
        /*0d58*/ 	.word	0x0002d8a0
        /*0d5c*/ 	.short	0x010a
        /*0d5e*/ 	.byte	0x3f
	.zero		1


	//   ....[94]....
        /*0d60*/ 	.word	0x00022a70
        /*0d64*/ 	.word	0x0000000a
        /*0d68*/ 	.word	0x0002d8c0
        /*0d6c*/ 	.short	0x010a
        /*0d6e*/ 	.byte	0x3f
	.zero		1


	//   ....[95]....
        /*0d70*/ 	.word	0x00022c10
        /*0d74*/ 	.word	0x00000005
        /*0d78*/ 	.word	0x0002d840
        /*0d7c*/ 	.short	0x010a
        /*0d7e*/ 	.byte	0x3f
	.zero		1


	//   ....[96]....
        /*0d80*/ 	.word	0x00022c60
        /*0d84*/ 	.word	0x0000001d
        /*0d88*/ 	.word	0x0002d820
        /*0d8c*/ 	.short	0x010a
        /*0d8e*/ 	.byte	0x3f
	.zero		1


	//   ....[97]....
        /*0d90*/ 	.word	0x00022cb0
        /*0d94*/ 	.word	0x00000003
        /*0d98*/ 	.word	0x0002d840
        /*0d9c*/ 	.short	0x010a
        /*0d9e*/ 	.byte	0x3f
	.zero		1


	//   ....[98]....
        /*0da0*/ 	.word	0x00022d00
        /*0da4*/ 	.word	0x00000002
        /*0da8*/ 	.word	0x0002d860
        /*0dac*/ 	.short	0x010a
        /*0dae*/ 	.byte	0x3f
	.zero		1


	//   ....[99]....
        /*0db0*/ 	.word	0x00022d50
        /*0db4*/ 	.word	0x00000003
        /*0db8*/ 	.word	0x0002d840
        /*0dbc*/ 	.short	0x010a
        /*0dbe*/ 	.byte	0x3f
	.zero		1


	//   ....[100]....
        /*0dc0*/ 	.word	0x00022da0
        /*0dc4*/ 	.word	0x00000003
        /*0dc8*/ 	.word	0x0002d860
        /*0dcc*/ 	.short	0x010a
        /*0dce*/ 	.byte	0x3f
	.zero		1


	//   ....[101]....
        /*0dd0*/ 	.word	0x00022df0
        /*0dd4*/ 	.word	0x00000002
        /*0dd8*/ 	.word	0x0002d840
        /*0ddc*/ 	.short	0x010a
        /*0dde*/ 	.byte	0x3f
	.zero		1


	//   ....[102]....
        /*0de0*/ 	.word	0x00022e40
        /*0de4*/ 	.word	0x00000002
        /*0de8*/ 	.word	0x0002d860
        /*0dec*/ 	.short	0x010a
        /*0dee*/ 	.byte	0x3f
	.zero		1


	//   ....[103]....
        /*0df0*/ 	.word	0x00022e90
        /*0df4*/ 	.word	0x00000003
        /*0df8*/ 	.word	0x0002d860
        /*0dfc*/ 	.short	0x010a
        /*0dfe*/ 	.byte	0x3f
	.zero		1


	//   ....[104]....
        /*0e00*/ 	.word	0x00023840
        /*0e04*/ 	.word	0x00000009
        /*0e08*/ 	.word	0x0002d820
        /*0e0c*/ 	.short	0x010a
        /*0e0e*/ 	.byte	0x3f
	.zero		1


	//   ....[105]....
        /*0e10*/ 	.word	0x000239e0
        /*0e14*/ 	.word	0x00000007
        /*0e18*/ 	.word	0x00000000
        /*0e1c*/ 	.short	0x010a
        /*0e1e*/ 	.byte	0x3f
	.zero		1


	//   ....[106]....
        /*0e20*/ 	.word	0x00023a30
        /*0e24*/ 	.word	0x00000003
        /*0e28*/ 	.word	0x00000000
        /*0e2c*/ 	.short	0x010a
        /*0e2e*/ 	.byte	0x3f
	.zero		1


	//   ....[107]....
        /*0e30*/ 	.word	0x00023a80
        /*0e34*/ 	.word	0x00000005
        /*0e38*/ 	.word	0x00000000
        /*0e3c*/ 	.short	0x010a
        /*0e3e*/ 	.byte	0x3f
	.zero		1


	//----- nvinfo : EIATTR_NUM_MBARRIERS
	.align		4
.L_1379:
        /*0e40*/ 	.byte	0x03, 0x38
        /*0e42*/ 	.short	0x0016


	//----- nvinfo : EIATTR_EXIT_INSTR_OFFSETS
	.align		4
        /*0e44*/ 	.byte	0x04, 0x1c
        /*0e46*/ 	.short	(.L_1381 - .L_1380)


	//   ....[0]....
.L_1380:
        /*0e48*/ 	.word	0x00021de0


	//----- nvinfo : EIATTR_MAX_THREADS
	.align		4
.L_1381:
        /*0e4c*/ 	.byte	0x04, 0x05
        /*0e4e*/ 	.short	(.L_1383 - .L_1382)
.L_1382:
        /*0e50*/ 	.word	0x00000200
        /*0e54*/ 	.word	0x00000001
        /*0e58*/ 	.word	0x00000001


	//----- nvinfo : EIATTR_CRS_STACK_SIZE
	.align		4
.L_1383:
        /*0e5c*/ 	.byte	0x04, 0x1e
        /*0e5e*/ 	.short	(.L_1385 - .L_1384)
.L_1384:
        /*0e60*/ 	.word	0x00000000


	//----- nvinfo : EIATTR_CBANK_PARAM_SIZE
	.align		4
.L_1385:
        /*0e64*/ 	.byte	0x03, 0x19
        /*0e66*/ 	.short	0x0a70


	//----- nvinfo : EIATTR_PARAM_CBANK
	.align		4
        /*0e68*/ 	.byte	0x04, 0x0a
        /*0e6a*/ 	.short	(.L_1387 - .L_1386)
	.align		4
.L_1386:
        /*0e6c*/ 	.word	index@(.nv.constant0._ZN7cutlass13device_kernelIN5flash11enable_sm90INS1_16FlashAttnFwdSm90INS1_25CollectiveMainloopFwdSm90ILi2EN4cute5tupleIJNS5_1CILi1EEES8_S8_EEENS6_IJNS7_ILi192EEENS7_ILi128EEENS7_ILi96EEEEEELi96ENS_6half_tEfNS_4arch4Sm90ELb0ELb1ELb1ELb1ELb0ELb1ELb0ELb0ELb1ELb0ELb0ELb0EEENS1_21CollectiveEpilogueFwdINS6_IJSA_SC_SB_EEES9_SE_SG_Li384ELb1ELb0ELb0ELb0EEENS1_36VarlenDynamicPersistentTileSchedulerILi192ELi128ELi384ELi32ELb0ELb0ELb1ELb1ELb0ELb1EEEEEEEEEvNT_6ParamsE)
        /*0e70*/ 	.short	0x0210
        /*0e72*/ 	.short	0x0a70


	//----- nvinfo : EIATTR_SW_WAR
	.align		4
.L_1387:
        /*0e74*/ 	.byte	0x04, 0x36
        /*0e76*/ 	.short	(.L_1389 - .L_1388)
.L_1388:
        /*0e78*/ 	.word	0x00000008
.L_1389:


//--------------------- .nv.info._ZN7cutlass13device_kernelIN5flash11enable_sm90INS1_16FlashAttnFwdSm90INS1_25CollectiveMainloopFwdSm90ILi2EN4cute5tupleIJNS5_1CILi1EEES8_S8_EEENS6_IJNS7_ILi192EEENS7_ILi144EEENS7_ILi96EEEEEELi96ENS_6half_tEfNS_4arch4Sm90ELb1ELb0ELb1ELb0ELb0ELb0ELb0ELb0ELb1ELb0ELb0ELb0EEENS1_21CollectiveEpilogueFwdINS6_IJSA_SC_SB_EEES9_SE_SG_Li384ELb0ELb0ELb0ELb0EEENS1_30DynamicPersistentTileSchedulerILi384ELi32ELb0ELb0ELb1EEEEEEEEEvNT_6ParamsE --------------------------
	.section	.nv.info._ZN7cutlass13device_kernelIN5flash11enable_sm90INS1_16FlashAttnFwdSm90INS1_25CollectiveMainloopFwdSm90ILi2EN4cute5tupleIJNS5_1CILi1EEES8_S8_EEENS6_IJNS7_ILi192EEENS7_ILi144EEENS7_ILi96EEEEEELi96ENS_6half_tEfNS_4arch4Sm90ELb1ELb0ELb1ELb0ELb0ELb0ELb0ELb0ELb1ELb0ELb0ELb0EEENS1_21CollectiveEpilogueFwdINS6_IJSA_SC_SB_EEES9_SE_SG_Li384ELb0ELb0ELb0ELb0EEENS1_30DynamicPersistentTileSchedulerILi384ELi32ELb0ELb0ELb1EEEEEEEEEvNT_6ParamsE,"",@"SHT_CUDA_INFO"
	.sectionflags	@""
	.align	4


	//----- nvinfo : EIATTR_CUDA_API_VERSION
	.align		4
        /*0000*/ 	.byte	0x04, 0x37
        /*0002*/ 	.short	(.L_1391 - .L_1390)
.L_1390:
        /*0004*/ 	.word	0x00000082


	//----- nvinfo : EIATTR_KPARAM_INFO
	.align		4
.L_1391:
        /*0008*/ 	.byte	0x04, 0x17
        /*000a*/ 	.short	(.L_1393 - .L_1392)
.L_1392:
        /*000c*/ 	.word	0x00000000
        /*0010*/ 	.short	0x0000
        /*0012*/ 	.short	0x0070
        /*0014*/ 	.byte	0x00, 0xf0, 0x01, 0x2e


	//----- nvinfo : EIATTR_SPARSE_MMA_MASK
	.align		4
.L_1393:
        /*0018*/ 	.byte	0x03, 0x50
        /*001a*/ 	.short	0x0000


	//----- nvinfo : EIATTR_MAXREG_COUNT
	.align		4
        /*001c*/ 	.byte	0x03, 0x1b
        /*001e*/ 	.short	0x0080


	//----- nvinfo : EIATTR_NUM_BARRIERS
	.align		4
        /*0020*/ 	.byte	0x02, 0x4c
        /*0022*/ 	.byte	0x10
	.zero		1


	//----- nvinfo : EIATTR_EXTERNS
	.align		4
        /*0024*/ 	.byte	0x04, 0x0f
        /*0026*/ 	.short	(.L_1395 - .L_1394)


	//   ....[0]....
	.align		4
.L_1394:
        /*0028*/ 	.word	index@(__assertfail)


	//----- nvinfo : EIATTR_MERCURY_ISA_VERSION
	.align		4
.L_1395:
        /*002c*/ 	.byte	0x03, 0x5f
        /*002e*/ 	.short	0x0101


	//----- nvinfo : EIATTR_INT_WARP_WIDE_INSTR_OFFSETS
	.align		4
        /*0030*/ 	.byte	0x04, 0x31
        /*0032*/ 	.short	(.L_1397 - .L_1396)


	//   ....[0]....
.L_1396:
        /*0034*/ 	.word	0x00000170


	//   ....[1]....
        /*0038*/ 	.word	0x000001b0


	//   ....[2]....
        /*003c*/ 	.word	0x00000240


	//   ....[3]....
        /*0040*/ 	.word	0x00010830


	//   ....[4]....
        /*0044*/ 	.word	0x000108d0


	//   ....[5]....
        /*0048*/ 	.word	0x00010de0


	//   ....[6]....
        /*004c*/ 	.word	0x00012ae0


	//   ....[7]....
        /*0050*/ 	.word	0x00012b80


	//----- nvinfo : EIATTR_COOP_GROUP_MASK_REGIDS
	.align		4
.L_1397:
        /*0054*/ 	.byte	0x04, 0x29
        /*0056*/ 	.short	(.L_1399 - .L_1398)


	//   ....[0]....
.L_1398:
        /*0058*/ 	.word	0xffffffff


	//   ....[1]....
        /*005c*/ 	.word	0xffffffff


	//   ....[2]....
        /*0060*/ 	.word	0xffffffff


	//   ....[3]....
        /*0064*/ 	.word	0xffffffff


	//   ....[4]....
        /*0068*/ 	.word	0xffffffff


	//   ....[5]....
        /*006c*/ 	.word	0xffffffff


	//   ....[6]....
        /*0070*/ 	.word	0xffffffff


	//   ....[7]....
        /*0074*/ 	.word	0xffffffff


	//   ....[8]....
        /*0078*/ 	.word	0xffffffff


	//   ....[9]....
        /*007c*/ 	.word	0xffffffff


	//   ....[10]....
        /*0080*/ 	.word	0xffffffff


	//   ....[11]....
        /*0084*/ 	.word	0xffffffff


	//   ....[12]....
        /*0088*/ 	.word	0xffffffff


	//   ....[13]....
        /*008c*/ 	.word	0xffffffff


	//   ....[14]....
        /*0090*/ 	.word	0xffffffff


	//   ....[15]....
        /*0094*/ 	.word	0xffffffff


	//   ....[16]....
        /*0098*/ 	.word	0xffffffff


	//   ....[17]....
        /*009c*/ 	.word	0xffffffff


	//   ....[18]....
        /*00a0*/ 	.word	0xffffffff


	//   ....[19]....
        /*00a4*/ 	.word	0xffffffff


	//   ....[20]....
        /*00a8*/ 	.word	0xffffffff


	//   ....[21]....
        /*00ac*/ 	.word	0xffffffff


	//   ....[22]....
        /*00b0*/ 	.word	0xffffffff


	//   ....[23]....
        /*00b4*/ 	.word	0xffffffff


	//   ....[24]....
        /*00b8*/ 	.word	0xffffffff


	//   ....[25]....
        /*00bc*/ 	.word	0xffffffff


	//   ....[26]....
        /*00c0*/ 	.word	0xffffffff


	//   ....[27]....
        /*00c4*/ 	.word	0xffffffff


	//   ....[28]....
        /*00c8*/ 	.word	0xffffffff


	//   ....[29]....
        /*00cc*/ 	.word	0xffffffff


	//   ....[30]....
        /*00d0*/ 	.word	0xffffffff


	//   ....[31]....
        /*00d4*/ 	.word	0x0500000f


	//   ....[32]....
        /*00d8*/ 	.word	0x0500000f


	//----- nvinfo : EIATTR_COOP_GROUP_INSTR_OFFSETS
	.align		4
.L_1399:
        /*00dc*/ 	.byte	0x04, 0x28
        /*00de*/ 	.short	(.L_1401 - .L_1400)


	//   ....[0]....
.L_1400:
        /*00e0*/ 	.word	0x00000050


	//   ....[1]....
        /*00e4*/ 	.word	0x00000180


	//   ....[2]....
        /*00e8*/ 	.word	0x00000220


	//   ....[3]....
        /*00ec*/ 	.word	0x000003b0


	//   ....[4]....
        /*00f0*/ 	.word	0x00000510


	//   ....[5]....
        /*00f4*/ 	.word	0x00000630


	//   ....[6]....
        /*00f8*/ 	.word	0x00000790


	//   ....[7]....
        /*00fc*/ 	.word	0x000014d0


	//   ....[8]....
        /*0100*/ 	.word	0x00003e90


	//   ....[9]....
        /*0104*/ 	.word	0x00003ef0


	//   ....[10]....
        /*0108*/ 	.word	0x000049b0


	//   ....[11]....
        /*010c*/ 	.word	0x00004a30


	//   ....[12]....
        /*0110*/ 	.word	0x00005a90


	//   ....[13]....
        /*0114*/ 	.word	0x00008600


	//   ....[14]....
        /*0118*/ 	.word	0x00008710


	//   ....[15]....
        /*011c*/ 	.word	0x00009390


	//   ....[16]....
        /*0120*/ 	.word	0x000093f0


	//   ....[17]....
        /*0124*/ 	.word	0x0000a740


	//   ....[18]....
        /*0128*/ 	.word	0x0000cb50


	//   ....[19]....
        /*012c*/ 	.word	0x0000cbc0


	//   ....[20]....
        /*0130*/ 	.word	0x0000d3e0


	//   ....[21]....
        /*0134*/ 	.word	0x0000d460


	//   ....[22]....
        /*0138*/ 	.word	0x0000e810


	//   ....[23]....
        /*013c*/ 	.word	0x0000e950


	//   ....[24]....
        /*0140*/ 	.word	0x0000e990


	//   ....[25]....
        /*0144*/ 	.word	0x0000ead0


	//   ....[26]....
        /*0148*/ 	.word	0x0000eb00


	//   ....[27]....
        /*014c*/ 	.word	0x0000f9d0


	//   ....[28]....
        /*0150*/ 	.word	0x000102d0


	//   ....[29]....
        /*0154*/ 	.word	0x00012ed0


	//   ....[30]....
        /*0158*/ 	.word	0x00013040


	//   ....[31]....
        /*015c*/ 	.word	0x00013570


	//   ....[32]....
        /*0160*/ 	.word	0x00013940


	//----- nvinfo : EIATTR_REG_RECONFIG
	.align		4
.L_1401:
        /*0164*/ 	.byte	0x01, 0x54
	.zero		2


	//----- nvinfo : EIATTR_SYSCALL_OFFSETS
	.align		4
        /*0168*/ 	.byte	0x04, 0x46
        /*016a*/ 	.short	(.L_1403 - .L_1402)


	//   ....[0]....
.L_1402:
        /*016c*/ 	.word	0x000016b0


	//   ....[1]....
        /*0170*/ 	.word	0x00010a50


	//   ....[2]....
        /*0174*/ 	.word	0x00010b80


	//   ....[3]....
        /*0178*/ 	.word	0x00010c70


	//----- nvinfo : EIATTR_MBARRIER_INSTR_OFFSETS
	.align		4
.L_1403:
        /*017c*/ 	.byte	0x04, 0x39
        /*017e*/ 	.short	(.L_1405 - .L_1404)


	//   ....[0]....
.L_1404:
        /*0180*/ 	.word	0x00000260
        /*0184*/ 	.word	0x000000ff
        /*0188*/ 	.word	0x00031c00
        /*018c*/ 	.short	0x0100
        /*018e*/ 	.byte	0x06
	.zero		1


	//   ....[1]....
        /*0190*/ 	.word	0x00000270
        /*0194*/ 	.word	0x000000ff
        /*0198*/ 	.word	0x00031c20
        /*019c*/ 	.short	0x0100
        /*019e*/ 	.byte	0x06
	.zero		1


	//   ....[2]....
        /*01a0*/ 	.word	0x00000360
        /*01a4*/ 	.word	0x000000ff
        /*01a8*/ 	.word	0x00031c30
        /*01ac*/ 	.short	0x0100
        /*01ae*/ 	.byte	0x08
	.zero		1


	//   ....[3]....
        /*01b0*/ 	.word	0x00000370
        /*01b4*/ 	.word	0x000000ff
        /*01b8*/ 	.word	0x00031c40
        /*01bc*/ 	.short	0x0100
        /*01be*/ 	.byte	0x08
	.zero		1


	//   ....[4]....
        /*01c0*/ 	.word	0x00000380
        /*01c4*/ 	.word	0x000000ff
        /*01c8*/ 	.word	0x00031c38
        /*01cc*/ 	.short	0x0100
        /*01ce*/ 	.byte	0x08
	.zero		1


	//   ....[5]....
        /*01d0*/ 	.word	0x00000390
        /*01d4*/ 	.word	0x000000ff
        /*01d8*/ 	.word	0x00031c48
        /*01dc*/ 	.short	0x0100
        /*01de*/ 	.byte	0x08
	.zero		1


	//   ....[6]....
        /*01e0*/ 	.word	0x000004c0
        /*01e4*/ 	.word	0x000000ff
        /*01e8*/ 	.word	0x00031c50
        /*01ec*/ 	.short	0x0100
        /*01ee*/ 	.byte	0x08
	.zero		1


	//   ....[7]....
        /*01f0*/ 	.word	0x000004d0
        /*01f4*/ 	.word	0x000000ff
        /*01f8*/ 	.word	0x00031c60
        /*01fc*/ 	.short	0x0100
        /*01fe*/ 	.byte	0x08
	.zero		1


	//   ....[8]....
        /*0200*/ 	.word	0x000004e0
        /*0204*/ 	.word	0x000000ff
        /*0208*/ 	.word	0x00031c58
        /*020c*/ 	.short	0x0100
        /*020e*/ 	.byte	0x08
	.zero		1


	//   ....[9]....
        /*0210*/ 	.word	0x000004f0
        /*0214*/ 	.word	0x000000ff
        /*0218*/ 	.word	0x00031c68
        /*021c*/ 	.short	0x0100
        /*021e*/ 	.byte	0x08
	.zero		1


	//   ....[10]....
        /*0220*/ 	.word	0x000005e0
        /*0224*/ 	.word	0x000000ff
        /*0228*/ 	.word	0x00031c70
        /*022c*/ 	.short	0x0100
        /*022e*/ 	.byte	0x06
	.zero		1


	//   ....[11]....
        /*0230*/ 	.word	0x000005f0
        /*0234*/ 	.word	0x000000ff
        /*0238*/ 	.word	0x00031c80
        /*023c*/ 	.short	0x0100
        /*023e*/ 	.byte	0x06
	.zero		1


	//   ....[12]....
        /*0240*/ 	.word	0x00000600
        /*0244*/ 	.word	0x000000ff
        /*0248*/ 	.word	0x00031c78
        /*024c*/ 	.short	0x0100
        /*024e*/ 	.byte	0x06
	.zero		1


	//   ....[13]....
        /*0250*/ 	.word	0x00000610
        /*0254*/ 	.word	0x000000ff
        /*0258*/ 	.word	0x00031c88
        /*025c*/ 	.short	0x0100
        /*025e*/ 	.byte	0x06
	.zero		1


	//   ....[14]....
        /*0260*/ 	.word	0x00000740
        /*0264*/ 	.word	0x000000ff
        /*0268*/ 	.word	0x00031c90
        /*026c*/ 	.short	0x0100
        /*026e*/ 	.byte	0x08
	.zero		1


	//   ....[15]....
        /*0270*/ 	.word	0x00000750
        /*0274*/ 	.word	0x000000ff
        /*0278*/ 	.word	0x00031ca0
        /*027c*/ 	.short	0x0100
        /*027e*/ 	.byte	0x08
	.zero		1


	//   ....[16]....
        /*0280*/ 	.word	0x00000760
        /*0284*/ 	.word	0x000000ff
        /*0288*/ 	.word	0x00031c98
        /*028c*/ 	.short	0x0100
        /*028e*/ 	.byte	0x08
	.zero		1


	//   ....[17]....
        /*0290*/ 	.word	0x00000770
        /*0294*/ 	.word	0x000000ff
        /*0298*/ 	.word	0x00031ca8
        /*029c*/ 	.short	0x0100
        /*029e*/ 	.byte	0x08
	.zero		1


	//   ....[18]....
        /*02a0*/ 	.word	0x000008a0
        /*02a4*/ 	.word	0x000000ff
        /*02a8*/ 	.word	0x00031cb0
        /*02ac*/ 	.short	0x0100
        /*02ae*/ 	.byte	0x08
	.zero		1


	//   ....[19]....
        /*02b0*/ 	.word	0x000008b0
        /*02b4*/ 	.word	0x000000ff
        /*02b8*/ 	.word	0x00031cc0
        /*02bc*/ 	.short	0x0100
        /*02be*/ 	.byte	0x08
	.zero		1


	//   ....[20]....
        /*02c0*/ 	.word	0x000008c0
        /*02c4*/ 	.word	0x000000ff
        /*02c8*/ 	.word	0x00031cb8
        /*02cc*/ 	.short	0x0100
        /*02ce*/ 	.byte	0x08
	.zero		1


	//   ....[21]....
        /*02d0*/ 	.word	0x000008d0
        /*02d4*/ 	.word	0x000000ff
        /*02d8*/ 	.word	0x00031cc8
        /*02dc*/ 	.short	0x0100
        /*02de*/ 	.byte	0x08
	.zero		1


	//   ....[22]....
        /*02e0*/ 	.word	0x00001710
        /*02e4*/ 	.word	0x000000ff
        /*02e8*/ 	.word	0x00031c00
        /*02ec*/ 	.short	0x010a
        /*02ee*/ 	.byte	0x2f
	.zero		1


	//   ....[23]....
        /*02f0*/ 	.word	0x000017a0
        /*02f4*/ 	.word	0x00000000
        /*02f8*/ 	.word	0x00031c30
        /*02fc*/ 	.short	0x010a
        /*02fe*/ 	.byte	0x3f
	.zero		1


	//   ....[24]....
        /*0300*/ 	.word	0x00001800
        /*0304*/ 	.word	0x00000000
        /*0308*/ 	.word	0x00031c30
        /*030c*/ 	.short	0x010a
        /*030e*/ 	.byte	0x3f
	.zero		1


	//   ....[25]....
        /*0310*/ 	.word	0x00004ce0
        /*0314*/ 	.word	0x00000004
        /*0318*/ 	.word	0x00000000
        /*031c*/ 	.short	0x0101
        /*031e*/ 	.byte	0x3f
	.zero		1


	//   ....[26]....
        /*0320*/ 	.word	0x00005db0
        /*0324*/ 	.word	0x000000ff
        /*0328*/ 	.word	0x00031c30
        /*032c*/ 	.short	0x010a
        /*032e*/ 	.byte	0x06
	.zero		1


	//   ....[27]....
        /*0330*/ 	.word	0x00005df0
        /*0334*/ 	.word	0x000000ff
        /*0338*/ 	.word	0x00031c30
        /*033c*/ 	.short	0x010a
        /*033e*/ 	.byte	0x06
	.zero		1


	//   ....[28]....
        /*0340*/ 	.word	0x000074a0
        /*0344*/ 	.word	0x000000ff
        /*0348*/ 	.word	0x00031c50
        /*034c*/ 	.short	0x010a
        /*034e*/ 	.byte	0x06
	.zero		1


	//   ....[29]....
        /*0350*/ 	.word	0x000074e0
        /*0354*/ 	.word	0x000000ff
        /*0358*/ 	.word	0x00031c50
        /*035c*/ 	.short	0x010a
        /*035e*/ 	.byte	0x06
	.zero		1


	//   ....[30]....
        /*0360*/ 	.word	0x00009ac0
        /*0364*/ 	.word	0x00000069
        /*0368*/ 	.word	0x00000000
        /*036c*/ 	.short	0x0101
        /*036e*/ 	.byte	0x3f
	.zero		1


	//   ....[31]....
        /*0370*/ 	.word	0x00009b50
        /*0374*/ 	.word	0x00000071
        /*0378*/ 	.word	0x00000000
        /*037c*/ 	.short	0x0101
        /*037e*/ 	.byte	0x3f
	.zero		1


	//   ....[32]....
        /*0380*/ 	.word	0x0000a8d0
        /*0384*/ 	.word	0x000000ff
        /*0388*/ 	.word	0x00031c30
        /*038c*/ 	.short	0x010a
        /*038e*/ 	.byte	0x06
	.zero		1


	//   ....[33]....
        /*0390*/ 	.word	0x0000a910
        /*0394*/ 	.word	0x000000ff
        /*0398*/ 	.word	0x00031c30
        /*039c*/ 	.short	0x010a
        /*039e*/ 	.byte	0x06
	.zero		1


	//   ....[34]....
        /*03a0*/ 	.word	0x0000bfc0
        /*03a4*/ 	.word	0x000000ff
        /*03a8*/ 	.word	0x00031c50
        /*03ac*/ 	.short	0x010a
        /*03ae*/ 	.byte	0x06
	.zero		1


	//   ....[35]....
        /*03b0*/ 	.word	0x0000c000
        /*03b4*/ 	.word	0x000000ff
        /*03b8*/ 	.word	0x00031c50
        /*03bc*/ 	.short	0x010a
        /*03be*/ 	.byte	0x06
	.zero		1


	//   ....[36]....
        /*03c0*/ 	.word	0x0000db40
        /*03c4*/ 	.word	0x0000006f
        /*03c8*/ 	.word	0x00000000
        /*03cc*/ 	.short	0x0101
        /*03ce*/ 	.byte	0x3f
	.zero		1


	//   ....[37]....
        /*03d0*/ 	.word	0x0000dbd0
        /*03d4*/ 	.word	0x00000077
        /*03d8*/ 	.word	0x00000000
        /*03dc*/ 	.short	0x0101
        /*03de*/ 	.byte	0x3f
	.zero		1


	//   ....[38]....
        /*03e0*/ 	.word	0x0000e8a0
        /*03e4*/ 	.word	0x000000ff
        /*03e8*/ 	.word	0x00031c50
        /*03ec*/ 	.short	0x010a
        /*03ee*/ 	.byte	0x0a
	.zero		1


	//   ....[39]....
        /*03f0*/ 	.word	0x0000e8e0
        /*03f4*/ 	.word	0x000000ff
        /*03f8*/ 	.word	0x00031c50
        /*03fc*/ 	.short	0x010a
        /*03fe*/ 	.byte	0x0a
	.zero		1


	//   ....[40]....
        /*0400*/ 	.word	0x0000f120
        /*0404*/ 	.word	0x00000007
        /*0408*/ 	.word	0x00000000
        /*040c*/ 	.short	0x0101
        /*040e*/ 	.byte	0x3f
	.zero		1


	//   ....[41]....
        /*0410*/ 	.word	0x0000fbc0
        /*0414*/ 	.word	0x000000ff
        /*0418*/ 	.word	0x00000000
        /*041c*/ 	.short	0x0101
        /*041e*/ 	.byte	0x05
	.zero		1


	//   ....[42]....
        /*0420*/ 	.word	0x000110c0
        /*0424*/ 	.word	0x0000000d
        /*0428*/ 	.word	0x00031c40
        /*042c*/ 	.short	0x010a
        /*042e*/ 	.byte	0x3f
	.zero		1


	//   ....[43]....
        /*0430*/ 	.word	0x00011580
        /*0434*/ 	.word	0x00000018
        /*0438*/ 	.word	0x00031c20
        /*043c*/ 	.short	0x010a
        /*043e*/ 	.byte	0x3f
	.zero		1


	//   ....[44]....
        /*0440*/ 	.word	0x00011810
        /*0444*/ 	.word	0x00000003
        /*0448*/ 	.word	0x00031c40
        /*044c*/ 	.short	0x010a
        /*044e*/ 	.byte	0x3f
	.zero		1


	//   ....[45]....
        /*0450*/ 	.word	0x00011a50
        /*0454*/ 	.word	0x00000002
        /*0458*/ 	.word	0x00000060
        /*045c*/ 	.short	0x010a
        /*045e*/ 	.byte	0x3f
	.zero		1


	//   ....[46]....
        /*0460*/ 	.word	0x00011f30
        /*0464*/ 	.word	0x0000000a
        /*0468*/ 	.word	0x00031c40
        /*046c*/ 	.short	0x010a
        /*046e*/ 	.byte	0x3f
	.zero		1


	//   ....[47]....
        /*0470*/ 	.word	0x00012170
        /*0474*/ 	.word	0x00000003
        /*0478*/ 	.word	0x00000060
        /*047c*/ 	.short	0x010a
        /*047e*/ 	.byte	0x3f
	.zero		1


	//   ....[48]....
        /*0480*/ 	.word	0x000125c0
        /*0484*/ 	.word	0x00000003
        /*0488*/ 	.word	0x00031c40
        /*048c*/ 	.short	0x010a
        /*048e*/ 	.byte	0x3f
	.zero		1


	//   ....[49]....
        /*0490*/ 	.word	0x00012820
        /*0494*/ 	.word	0x00000003
        /*0498*/ 	.word	0x00000060
        /*049c*/ 	.short	0x010a
        /*049e*/ 	.byte	0x3f
	.zero		1


	//   ....[50]....
        /*04a0*/ 	.word	0x00012c00
        /*04a4*/ 	.word	0x00000003
        /*04a8*/ 	.word	0x00031c60
        /*04ac*/ 	.short	0x010a
        /*04ae*/ 	.byte	0x3f
	.zero		1


	//   ....[51]....
        /*04b0*/ 	.word	0x00013020
        /*04b4*/ 	.word	0x00000009
        /*04b8*/ 	.word	0x00031c20
        /*04bc*/ 	.short	0x010a
        /*04be*/ 	.byte	0x3f
	.zero		1


	//   ....[52]....
        /*04c0*/ 	.word	0x00013130
        /*04c4*/ 	.word	0x00000005
        /*04c8*/ 	.word	0x00000000
        /*04cc*/ 	.short	0x010a
        /*04ce*/ 	.byte	0x3f
	.zero		1


	//   ....[53]....
        /*04d0*/ 	.word	0x000131a0
        /*04d4*/ 	.word	0x00000003
        /*04d8*/ 	.word	0x00000000
        /*04dc*/ 	.short	0x010a
        /*04de*/ 	.byte	0x3f
	.zero		1


	//   ....[54]....
        /*04e0*/ 	.word	0x00013200
        /*04e4*/ 	.word	0x00000013
        /*04e8*/ 	.word	0x00000000
        /*04ec*/ 	.short	0x010a
        /*04ee*/ 	.byte	0x3f
	.zero		1


	//   ....[55]....
        /*04f0*/ 	.word	0x00013230
        /*04f4*/ 	.word	0x00000007
        /*04f8*/ 	.word	0x00000000
        /*04fc*/ 	.short	0x010a
        /*04fe*/ 	.byte	0x3f
	.zero		1


	//   ....[56]....
        /*0500*/ 	.word	0x000132a0
        /*0504*/ 	.word	0x00000003
        /*0508*/ 	.word	0x00031c00
        /*050c*/ 	.short	0x010a
        /*050e*/ 	.byte	0x3f
	.zero		1


	//   ....[57]....
        /*0510*/ 	.word	0x000132f0
        /*0514*/ 	.word	0x00000000
        /*0518*/ 	.word	0x00031c30
        /*051c*/ 	.short	0x010a
        /*051e*/ 	.byte	0x3f
	.zero		1


	//   ....[58]....
        /*0520*/ 	.word	0x00013350
        /*0524*/ 	.word	0x0000000a
        /*0528*/ 	.word	0x00031c30
        /*052c*/ 	.short	0x010a
        /*052e*/ 	.byte	0x3f
	.zero		1


	//   ....[59]....
        /*0530*/ 	.word	0x000133b0
        /*0534*/ 	.word	0x0000000a
        /*0538*/ 	.word	0x00031c50
        /*053c*/ 	.short	0x010a
        /*053e*/ 	.byte	0x3f
	.zero		1


	//   ....[60]....
        /*0540*/ 	.word	0x00013410
        /*0544*/ 	.word	0x00000007
        /*0548*/ 	.word	0x00031c30
        /*054c*/ 	.short	0x010a
        /*054e*/ 	.byte	0x3f
	.zero		1


	//   ....[61]....
        /*0550*/ 	.word	0x00013470
        /*0554*/ 	.word	0x00000007
        /*0558*/ 	.word	0x00031c50
        /*055c*/ 	.short	0x010a
        /*055e*/ 	.byte	0x3f
	.zero		1


	//   ....[62]....
        /*0560*/ 	.word	0x000134d0
        /*0564*/ 	.word	0x00000005
        /*0568*/ 	.word	0x00031c50
        /*056c*/ 	.short	0x010a
        /*056e*/ 	.byte	0x3f
	.zero		1


	//   ....[63]....
        /*0570*/ 	.word	0x00013620
        /*0574*/ 	.word	0x0000000d
        /*0578*/ 	.word	0x00031c40
        /*057c*/ 	.short	0x010a
        /*057e*/ 	.byte	0x3f
	.zero		1


	//   ....[64]....
        /*0580*/ 	.word	0x00013670
        /*0584*/ 	.word	0x00000018
        /*0588*/ 	.word	0x00031c20
        /*058c*/ 	.short	0x010a
        /*058e*/ 	.byte	0x3f
	.zero		1


	//   ....[65]....
        /*0590*/ 	.word	0x000136c0
        /*0594*/ 	.word	0x00000003
        /*0598*/ 	.word	0x00031c40
        /*059c*/ 	.short	0x010a
        /*059e*/ 	.byte	0x3f
	.zero		1


	//   ....[66]....
        /*05a0*/ 	.word	0x00013710
        /*05a4*/ 	.word	0x00000002
        /*05a8*/ 	.word	0x00000060
        /*05ac*/ 	.short	0x010a
        /*05ae*/ 	.byte	0x3f
	.zero		1


	//   ....[67]....
        /*05b0*/ 	.word	0x00013760
        /*05b4*/ 	.word	0x0000000a
        /*05b8*/ 	.word	0x00031c40
        /*05bc*/ 	.short	0x010a
        /*05be*/ 	.byte	0x3f
	.zero		1


	//   ....[68]....
        /*05c0*/ 	.word	0x000137b0
        /*05c4*/ 	.word	0x00000003
        /*05c8*/ 	.word	0x00000060
        /*05cc*/ 	.short	0x010a
        /*05ce*/ 	.byte	0x3f
	.zero		1


	//   ....[69]....
        /*05d0*/ 	.word	0x00013800
        /*05d4*/ 	.word	0x00000003
        /*05d8*/ 	.word	0x00031c40
        /*05dc*/ 	.short	0x010a
        /*05de*/ 	.byte	0x3f
	.zero		1


	//   ....[70]....
        /*05e0*/ 	.word	0x00013850
        /*05e4*/ 	.word	0x00000003
        /*05e8*/ 	.word	0x00000060
        /*05ec*/ 	.short	0x010a
        /*05ee*/ 	.byte	0x3f
	.zero		1


	//   ....[71]....
        /*05f0*/ 	.word	0x000138a0
        /*05f4*/ 	.word	0x00000003
        /*05f8*/ 	.word	0x00031c60
        /*05fc*/ 	.short	0x010a
        /*05fe*/ 	.byte	0x3f
	.zero		1


	//   ....[72]....
        /*0600*/ 	.word	0x00013980
        /*0604*/ 	.word	0x00000009
        /*0608*/ 	.word	0x00031c20
        /*060c*/ 	.short	0x010a
        /*060e*/ 	.byte	0x3f
	.zero		1


	//   ....[73]....
        /*0610*/ 	.word	0x000139d0
        /*0614*/ 	.word	0x00000005
        /*0618*/ 	.word	0x00000000
        /*061c*/ 	.short	0x010a
        /*061e*/ 	.byte	0x3f
	.zero		1


	//   ....[74]....
        /*0620*/ 	.word	0x00013a20
        /*0624*/ 	.word	0x00000003
        /*0628*/ 	.word	0x00000000
        /*062c*/ 	.short	0x010a
        /*062e*/ 	.byte	0x3f
	.zero		1


	//   ....[75]....
        /*0630*/ 	.word	0x00013a70
        /*0634*/ 	.word	0x00000013
        /*0638*/ 	.word	0x00000000
        /*063c*/ 	.short	0x010a
        /*063e*/ 	.byte	0x3f
	.zero		1


	//----- nvinfo : EIATTR_NUM_MBARRIERS
	.align		4
.L_1405:
        /*0640*/ 	.byte	0x03, 0x38
        /*0642*/ 	.short	0x0016


	//----- nvinfo : EIATTR_EXIT_INSTR_OFFSETS
	.align		4
        /*0644*/ 	.byte	0x04, 0x1c
        /*0646*/ 	.short	(.L_1407 - .L_1406)


	//   ....[0]....
.L_1406:
        /*0648*/ 	.word	0x00000a20


	//   ....[1]....
        /*064c*/ 	.word	0x00010290


	//   ....[2]....
        /*0650*/ 	.word	0x000102f0


	//   ....[3]....
        /*0654*/ 	.word	0x00013060


	//   ....[4]....
        /*0658*/ 	.word	0x00013280


	//----- nvinfo : EIATTR_MAX_THREADS
	.align		4
.L_1407:
        /*065c*/ 	.byte	0x04, 0x05
        /*065e*/ 	.short	(.L_1409 - .L_1408)
.L_1408:
        /*0660*/ 	.word	0x00000200
        /*0664*/ 	.word	0x00000001
        /*0668*/ 	.word	0x00000001


	//----- nvinfo : EIATTR_CRS_STACK_SIZE
	.align		4
.L_1409:
        /*066c*/ 	.byte	0x04, 0x1e
        /*066e*/ 	.short	(.L_1411 - .L_1410)
.L_1410:
        /*0670*/ 	.word	0x00000000


	//----- nvinfo : EIATTR_CBANK_PARAM_SIZE
	.align		4
.L_1411:
        /*0674*/ 	.byte	0x03, 0x19
        /*0676*/ 	.short	0x0bf0


	//----- nvinfo : EIATTR_PARAM_CBANK
	.align		4
        /*0678*/ 	.byte	0x04, 0x0a
        /*067a*/ 	.short	(.L_1413 - .L_1412)
	.align		4
.L_1412:
        /*067c*/ 	.word	index@(.nv.constant0._ZN7cutlass13device_kernelIN5flash11enable_sm90INS1_16FlashAttnFwdSm90INS1_25CollectiveMainloopFwdSm90ILi2EN4cute5tupleIJNS5_1CILi1EEES8_S8_EEENS6_IJNS7_ILi192EEENS7_ILi144EEENS7_ILi96EEEEEELi96ENS_6half_tEfNS_4arch4Sm90ELb1ELb0ELb1ELb0ELb0ELb0ELb0ELb0ELb1ELb0ELb0ELb0EEENS1_21CollectiveEpilogueFwdINS6_IJSA_SC_SB_EEES9_SE_SG_Li384ELb0ELb0ELb0ELb0EEENS1_30DynamicPersistentTileSchedulerILi384ELi32ELb0ELb0ELb1EEEEEEEEEvNT_6ParamsE)
        /*0680*/ 	.short	0x0210
        /*0682*/ 	.short	0x0bf0


	//----- nvinfo : EIATTR_SW_WAR
	.align		4
.L_1413:
        /*0684*/ 	.byte	0x04, 0x36
        /*0686*/ 	.short	(.L_1415 - .L_1414)
.L_1414:
        /*0688*/ 	.word	0x00000008
.L_1415:


//--------------------- .nv.info._ZN7cutlass13device_kernelIN5flash11enable_sm90INS1_16FlashAttnFwdSm90INS1_25CollectiveMainloopFwdSm90ILi2EN4cute5tupleIJNS5_1CILi1EEES8_S8_EEENS6_IJNS7_ILi192EEENS7_ILi144EEENS7_ILi96EEEEEELi96ENS_6half_tEfNS_4arch4Sm90ELb1ELb0ELb1ELb1ELb0ELb0ELb0ELb0ELb1ELb0ELb0ELb0EEENS1_21CollectiveEpilogueFwdINS6_IJSA_SC_SB_EEES9_SE_SG_Li384ELb1ELb0ELb0ELb0EEENS1_36VarlenDynamicPersistentTileSchedulerILi192ELi144ELi384ELi32ELb0ELb0ELb1ELb1ELb1ELb1EEEEEEEEEvNT_6ParamsE --------------------------
	.section	.nv.info._ZN7cutlass13device_kernelIN5flash11enable_sm90INS1_16FlashAttnFwdSm90INS1_25CollectiveMainloopFwdSm90ILi2EN4cute5tupleIJNS5_1CILi1EEES8_S8_EEENS6_IJNS7_ILi192EEENS7_ILi144EEENS7_ILi96EEEEEELi96ENS_6half_tEfNS_4arch4Sm90ELb1ELb0ELb1ELb1ELb0ELb0ELb0ELb0ELb1ELb0ELb0ELb0EEENS1_21CollectiveEpilogueFwdINS6_IJSA_SC_SB_EEES9_SE_SG_Li384ELb1ELb0ELb0ELb0EEENS1_36VarlenDynamicPersistentTileSchedulerILi192ELi144ELi384ELi32ELb0ELb0ELb1ELb1ELb1ELb1EEEEEEEEEvNT_6ParamsE,"",@"SHT_CUDA_INFO"
	.sectionflags	@""
	.align	4


	//----- nvinfo : EIATTR_CUDA_API_VERSION
	.align		4
        /*0000*/ 	.byte	0x04, 0x37
        /*0002*/ 	.short	(.L_1417 - .L_1416)
.L_1416:
        /*0004*/ 	.word	0x00000082


	//----- nvinfo : EIATTR_KPARAM_INFO
	.align		4
.L_1417:
        /*0008*/ 	.byte	0x04, 0x17
        /*000a*/ 	.short	(.L_1419 - .L_1418)
.L_1418:
        /*000c*/ 	.word	0x00000000
        /*0010*/ 	.short	0x0000
        /*0012*/ 	.short	0x0070
        /*0014*/ 	.byte	0x00, 0xf0, 0x01, 0x28


	//----- nvinfo : EIATTR_SPARSE_MMA_MASK
	.align		4
.L_1419:
        /*0018*/ 	.byte	0x03, 0x50
        /*001a*/ 	.short	0x0000


	//----- nvinfo : EIATTR_MAXREG_COUNT
	.align		4
        /*001c*/ 	.byte	0x03, 0x1b
        /*001e*/ 	.short	0x0080


	//----- nvinfo : EIATTR_NUM_BARRIERS
	.align		4
        /*0020*/ 	.byte	0x02, 0x4c
        /*0022*/ 	.byte	0x10
	.zero		1


	//----- nvinfo : EIATTR_EXTERNS
	.align		4
        /*0024*/ 	.byte	0x04, 0x0f
        /*0026*/ 	.short	(.L_1421 - .L_1420)


	//   ....[0]....
	.align		4
.L_1420:
        /*0028*/ 	.word	index@(__assertfail)


	//----- nvinfo : EIATTR_ANNOTATIONS
	.align		4
.L_1421:
        /*002c*/ 	.byte	0x04, 0x55
        /*002e*/ 	.short	(.L_1423 - .L_1422)


	//   ....[0]....
.L_1422:
        /*0030*/ 	.word	0x00000001
        /*0034*/ 	.byte	0x80, 0x09, 0x00, 0x00, 0x01, 0x00, 0x00, 0x00, 0xd0, 0x0a, 0x00, 0x00, 0x01, 0x00, 0x00, 0x00
        /*0044*/ 	.byte	0x00, 0x1c, 0x01, 0x00, 0x01, 0x00, 0x00, 0x00, 0xa0, 0x1c, 0x01, 0x00, 0x01, 0x00, 0x00, 0x00
        /*0054*/ 	.byte	0x40, 0x1e, 0x01, 0x00, 0x01, 0x00, 0x00, 0x00, 0x20, 0x1f, 0x01, 0x00, 0x01, 0x00, 0x00, 0x00
        /*0064*/ 	.byte	0xd0, 0x26, 0x01, 0x00, 0x01, 0x00, 0x00, 0x00, 0x00, 0x27, 0x01, 0x00, 0x01, 0x00, 0x00, 0x00
        /*0074*/ 	.byte	0x90, 0x2f, 0x01, 0x00, 0x01, 0x00, 0x00, 0x00, 0x00, 0x32, 0x01, 0x00, 0x01, 0x00, 0x00, 0x00
        /*0084*/ 	.byte	0x00, 0x59, 0x01, 0x00, 0x01, 0x00, 0x00, 0x00, 0xa0, 0x5a, 0x01, 0x00


	//----- nvinfo : EIATTR_MERCURY_ISA_VERSION
	.align		4
.L_1423:
        /*0090*/ 	.byte	0x03, 0x5f
        /*0092*/ 	.short	0x0101


	//----- nvinfo : EIATTR_UNUSED_LOAD_BYTE_OFFSET
	.align		4
        /*0094*/ 	.byte	0x04, 0x44
        /*0096*/ 	.short	(.L_1425 - .L_1424)


	//   ....[0]....
.L_1424:
        /*0098*/ 	.word	0x00000a90
        /*009c*/ 	.word	0x0000fff0


	//   ....[1]....
        /*00a0*/ 	.word	0x0000f5f0
        /*00a4*/ 	.word	0x0000fff0


	//----- nvinfo : EIATTR_INT_WARP_WIDE_INSTR_OFFSETS
	.align		4
.L_1425:
        /*00a8*/ 	.byte	0x04, 0x31
        /*00aa*/ 	.short	(.L_1427 - .L_1426)


	//   ....[0]....
.L_1426:
        /*00ac*/ 	.word	0x00000160


	//   ....[1]....
        /*00b0*/ 	.word	0x000001a0


	//   ....[2]....
        /*00b4*/ 	.word	0x00000210


	//   ....[3]....
        /*00b8*/ 	.word	0x00012270


	//   ....[4]....
        /*00bc*/ 	.word	0x00012310


	//   ....[5]....
        /*00c0*/ 	.word	0x00012770


	//   ....[6]....
        /*00c4*/ 	.word	0x000127a0


	//   ....[7]....
        /*00c8*/ 	.word	0x00012960


	//   ....[8]....
        /*00cc*/ 	.word	0x00012a30


	//   ....[9]....
        /*00d0*/ 	.word	0x00014930


	//   ....[10]....
        /*00d4*/ 	.word	0x000149d0


	//----- nvinfo : EIATTR_COOP_GROUP_MASK_REGIDS
	.align		4
.L_1427:
        /*00d8*/ 	.byte	0x04, 0x29
        /*00da*/ 	.short	(.L_1429 - .L_1428)


	//   ....[0]....
.L_1428:
        /*00dc*/ 	.word	0xffffffff


	//   ....[1]....
        /*00e0*/ 	.word	0xffffffff


	//   ....[2]....
        /*00e4*/ 	.word	0xffffffff


	//   ....[3]....
        /*00e8*/ 	.word	0xffffffff


	//   ....[4]....
        /*00ec*/ 	.word	0xffffffff


	//   ....[5]....
        /*00f0*/ 	.word	0xffffffff


	//   ....[6]....
        /*00f4*/ 	.word	0xffffffff


	//   ....[7]....
        /*00f8*/ 	.word	0xffffffff


	//   ....[8]....
        /*00fc*/ 	.word	0xffffffff


	//   ....[9]....
        /*0100*/ 	.word	0xffffffff


	//   ....[10]....
        /*0104*/ 	.word	0xffffffff


	//   ....[11]....
        /*0108*/ 	.word	0xffffffff


	//   ....[12]....
        /*010c*/ 	.word	0xffffffff


	//   ....[13]....
        /*0110*/ 	.word	0xffffffff


	//   ....[14]....
        /*0114*/ 	.word	0xffffffff


	//   ....[15]....
        /*0118*/ 	.word	0xffffffff


	//   ....[16]....
        /*011c*/ 	.word	0xffffffff


	//   ....[17]....
        /*0120*/ 	.word	0xffffffff


	//   ....[18]....
        /*0124*/ 	.word	0xffffffff


	//   ....[19]....
        /*0128*/ 	.word	0xffffffff


	//   ....[20]....
        /*012c*/ 	.word	0xffffffff


	//   ....[21]....
        /*0130*/ 	.word	0xffffffff


	//   ....[22]....
        /*0134*/ 	.word	0xffffffff


	//   ....[23]....
        /*0138*/ 	.word	0xffffffff


	//   ....[24]....
        /*013c*/ 	.word	0xffffffff


	//   ....[25]....
        /*0140*/ 	.word	0xffffffff


	//   ....[26]....
        /*0144*/ 	.word	0xffffffff


	//   ....[27]....
        /*0148*/ 	.word	0xffffffff


	//   ....[28]....
        /*014c*/ 	.word	0xffffffff


	//   ....[29]....
        /*0150*/ 	.word	0xffffffff


	//   ....[30]....
        /*0154*/ 	.word	0xffffffff


	//   ....[31]....
        /*0158*/ 	.word	0xffffffff


	//   ....[32]....
        /*015c*/ 	.word	0xffffffff


	//   ....[33]....
        /*0160*/ 	.word	0xffffffff


	//   ....[34]....
        /*0164*/ 	.word	0xffffffff


	//   ....[35]....
        /*0168*/ 	.word	0xffffffff


	//   ....[36]....
        /*016c*/ 	.word	0xffffffff


	//   ....[37]....
        /*0170*/ 	.word	0xffffffff


	//   ....[38]....
        /*0174*/ 	.word	0xffffffff


	//   ....[39]....
        /*0178*/ 	.word	0xffffffff


	//   ....[40]....
        /*017c*/ 	.word	0xffffffff


	//   ....[41]....
        /*0180*/ 	.word	0xffffffff


	//   ....[42]....
        /*0184*/ 	.word	0xffffffff


	//   ....[43]....
        /*0188*/ 	.word	0xffffffff


	//   ....[44]....
        /*018c*/ 	.word	0xffffffff


	//   ....[45]....
        /*0190*/ 	.word	0xffffffff


	//   ....[46]....
        /*0194*/ 	.word	0xffffffff


	//   ....[47]....
        /*0198*/ 	.word	0xffffffff


	//   ....[48]....
        /*019c*/ 	.word	0xffffffff


	//   ....[49]....
        /*01a0*/ 	.word	0xffffffff


	//   ....[50]....
        /*01a4*/ 	.word	0xffffffff


	//   ....[51]....
        /*01a8*/ 	.word	0xffffffff


	//   ....[52]....
        /*01ac*/ 	.word	0xffffffff


	//   ....[53]....
        /*01b0*/ 	.word	0xffffffff


	//   ....[54]....
        /*01b4*/ 	.word	0xffffffff


	//   ....[55]....
        /*01b8*/ 	.word	0xffffffff


	//   ....[56]....
        /*01bc*/ 	.word	0xffffffff


	//   ....[57]....
        /*01c0*/ 	.word	0xffffffff


	//   ....[58]....
        /*01c4*/ 	.word	0xffffffff


	//   ....[59]....
        /*01c8*/ 	.word	0xffffffff


	//   ....[60]....
        /*01cc*/ 	.word	0xffffffff


	//   ....[61]....
        /*01d0*/ 	.word	0x0500000f


	//   ....[62]....
        /*01d4*/ 	.word	0x0500000f


	//   ....[63]....
        /*01d8*/ 	.word	0x0500000f


	//   ....[64]....
        /*01dc*/ 	.word	0x0500000f


	//   ....[65]....
        /*01e0*/ 	.word	0x0500000f


	//   ....[66]....
        /*01e4*/ 	.word	0x0500000f


	//   ....[67]....
        /*01e8*/ 	.word	0x0500000f


	//   ....[68]....
        /*01ec*/ 	.word	0x0500000f


	//   ....[69]....
        /*01f0*/ 	.word	0x0500000f


	//   ....[70]....
        /*01f4*/ 	.word	0x0500000f


	//   ....[71]....
        /*01f8*/ 	.word	0x0500000f


	//   ....[72]....
        /*01fc*/ 	.word	0x0500000f


	//   ....[73]....
        /*0200*/ 	.word	0x0500000f


	//   ....[74]....
        /*0204*/ 	.word	0x0500000f


	//   ....[75]....
        /*0208*/ 	.word	0x0500000f


	//   ....[76]....
        /*020c*/ 	.word	0x0500000f


	//   ....[77]....
        /*0210*/ 	.word	0x0500000f


	//   ....[78]....
        /*0214*/ 	.word	0x0500000f


	//   ....[79]....
        /*0218*/ 	.word	0x0500000f


	//----- nvinfo : EIATTR_COOP_GROUP_INSTR_OFFSETS
	.align		4
.L_1429:
        /*021c*/ 	.byte	0x04, 0x28
        /*021e*/ 	.short	(.L_1431 - .L_1430)


	//   ....[0]....
.L_1430:
        /*0220*/ 	.word	0x00000070


	//   ....[1]....
        /*0224*/ 	.word	0x00000170


	//   ....[2]....
        /*0228*/ 	.word	0x000001c0


	//   ....[3]....
        /*022c*/ 	.word	0x000003f0


	//   ....[4]....
        /*0230*/ 	.word	0x00000550


	//   ....[5]....
        /*0234*/ 	.word	0x00000670


	//   ....[6]....
        /*0238*/ 	.word	0x000007d0


	//   ....[7]....
        /*023c*/ 	.word	0x00001790


	//   ....[8]....
        /*0240*/ 	.word	0x00004230


	//   ....[9]....
        /*0244*/ 	.word	0x00004300


	//   ....[10]....
        /*0248*/ 	.word	0x00004d50


	//   ....[11]....
        /*024c*/ 	.word	0x00004dd0


	//   ....[12]....
        /*0250*/ 	.word	0x00005e20


	//   ....[13]....
        /*0254*/ 	.word	0x00008950


	//   ....[14]....
        /*0258*/ 	.word	0x00008a90


	//   ....[15]....
        /*025c*/ 	.word	0x00009630


	//   ....[16]....
        /*0260*/ 	.word	0x000096d0


	//   ....[17]....
        /*0264*/ 	.word	0x0000aa50


	//   ....[18]....
        /*0268*/ 	.word	0x0000ce50


	//   ....[19]....
        /*026c*/ 	.word	0x0000ceb0


	//   ....[20]....
        /*0270*/ 	.word	0x0000d6d0


	//   ....[21]....
        /*0274*/ 	.word	0x0000d730


	//   ....[22]....
        /*0278*/ 	.word	0x0000eb00


	//   ....[23]....
        /*027c*/ 	.word	0x0000ec10


	//   ....[24]....
        /*0280*/ 	.word	0x0000ec70


	//   ....[25]....
        /*0284*/ 	.word	0x0000ed90


	//   ....[26]....
        /*0288*/ 	.word	0x0000edc0


	//   ....[27]....
        /*028c*/ 	.word	0x00011080


	//   ....[28]....
        /*0290*/ 	.word	0x00011220


	//   ....[29]....
        /*0294*/ 	.word	0x00011250


	//   ....[30]....
        /*0298*/ 	.word	0x00011290


	//   ....[31]....
        /*029c*/ 	.word	0x000112f0


	//   ....[32]....
        /*02a0*/ 	.word	0x00011350


	//   ....[33]....
        /*02a4*/ 	.word	0x00011390


	//   ....[34]....
        /*02a8*/ 	.word	0x00011530


	//   ....[35]....
        /*02ac*/ 	.word	0x00011590


	//   ....[36]....
        /*02b0*/ 	.word	0x000115d0


	//   ....[37]....
        /*02b4*/ 	.word	0x00011610


	//   ....[38]....
        /*02b8*/ 	.word	0x00011640


	//   ....[39]....
        /*02bc*/ 	.word	0x00011670


	//   ....[40]....
        /*02c0*/ 	.word	0x00011710


	//   ....[41]....
        /*02c4*/ 	.word	0x00011770


	//   ....[42]....
        /*02c8*/ 	.word	0x00011800


	//   ....[43]....
        /*02cc*/ 	.word	0x00014d40


	//   ....[44]....
        /*02d0*/ 	.word	0x00014d50


	//   ....[45]....
        /*02d4*/ 	.word	0x00014e50


	//   ....[46]....
        /*02d8*/ 	.word	0x00014eb0


	//   ....[47]....
        /*02dc*/ 	.word	0x00014ef0


	//   ....[48]....
        /*02e0*/ 	.word	0x00014f30


	//   ....[49]....
        /*02e4*/ 	.word	0x00014f60


	//   ....[50]....
        /*02e8*/ 	.word	0x00014f90


	//   ....[51]....
        /*02ec*/ 	.word	0x00015110


	//   ....[52]....
        /*02f0*/ 	.word	0x00015170


	//   ....[53]....
        /*02f4*/ 	.word	0x000151b0


	//   ....[54]....
        /*02f8*/ 	.word	0x000151f0


	//   ....[55]....
        /*02fc*/ 	.word	0x00015220


	//   ....[56]....
        /*0300*/ 	.word	0x00015250


	//   ....[57]....
        /*0304*/ 	.word	0x00015310


	//   ....[58]....
        /*0308*/ 	.word	0x00015330


	//   ....[59]....
        /*030c*/ 	.word	0x000153a0


	//   ....[60]....
        /*0310*/ 	.word	0x00015a20


	//   ....[61]....
        /*0314*/ 	.word	0x00015fe0


	//   ....[62]....
        /*0318*/ 	.word	0x000163d0


	//   ....[63]....
        /*031c*/ 	.word	0x00016460


	//   ....[64]....
        /*0320*/ 	.word	0x00016500


	//   ....[65]....
        /*0324*/ 	.word	0x000165b0


	//   ....[66]....
        /*0328*/ 	.word	0x00016630


	//   ....[67]....
        /*032c*/ 	.word	0x000166b0


	//   ....[68]....
        /*0330*/ 	.word	0x00016730


	//   ....[69]....
        /*0334*/ 	.word	0x000167b0


	//   ....[70]....
        /*0338*/ 	.word	0x00016840


	//   ....[71]....
        /*033c*/ 	.word	0x000168f0


	//   ....[72]....
        /*0340*/ 	.word	0x00016970


	//   ....[73]....
        /*0344*/ 	.word	0x000169f0


	//   ....[74]....
        /*0348*/ 	.word	0x00016a70


	//   ....[75]....
        /*034c*/ 	.word	0x00016af0


	//   ....[76]....
        /*0350*/ 	.word	0x00016b60


	//   ....[77]....
        /*0354*/ 	.word	0x00016c00


	//   ....[78]....
        /*0358*/ 	.word	0x00016c90


	//   ....[79]....
        /*035c*/ 	.word	0x00016db0


	//----- nvinfo : EIATTR_REG_RECONFIG
	.align		4
.L_1431:
        /*0360*/ 	.byte	0x01, 0x54
	.zero		2


	//----- nvinfo : EIATTR_SYSCALL_OFFSETS
	.align		4
        /*0364*/ 	.byte	0x04, 0x46
        /*0366*/ 	.short	(.L_1433 - .L_1432)


	//   ....[0]....
.L_1432:
        /*0368*/ 	.word	0x00001990


	//   ....[1]....
        /*036c*/ 	.word	0x00012490


	//   ....[2]....
        /*0370*/ 	.word	0x000125c0


	//   ....[3]....
        /*0374*/ 	.word	0x000126c0


	//----- nvinfo : EIATTR_MBARRIER_INSTR_OFFSETS
	.align		4
.L_1433:
        /*0378*/ 	.byte	0x04, 0x39
        /*037a*/ 	.short	(.L_1435 - .L_1434)


	//   ....[0]....
.L_1434:
        /*037c*/ 	.word	0x000002a0
        /*0380*/ 	.word	0x000000ff
        /*0384*/ 	.word	0x00031c00
        /*0388*/ 	.short	0x0100
        /*038a*/ 	.byte	0x08
	.zero		1


	//   ....[1]....
        /*038c*/ 	.word	0x000002b0
        /*0390*/ 	.word	0x000000ff
        /*0394*/ 	.word	0x00031c20
        /*0398*/ 	.short	0x0100
        /*039a*/ 	.byte	0x08
	.zero		1


	//   ....[2]....
        /*039c*/ 	.word	0x000003a0
        /*03a0*/ 	.word	0x000000ff
        /*03a4*/ 	.word	0x00031c30
        /*03a8*/ 	.short	0x0100
        /*03aa*/ 	.byte	0x08
	.zero		1


	//   ....[3]....
        /*03ac*/ 	.word	0x000003b0
        /*03b0*/ 	.word	0x000000ff
        /*03b4*/ 	.word	0x00031c40
        /*03b8*/ 	.short	0x0100
        /*03ba*/ 	.byte	0x08
	.zero		1


	//   ....[4]....
        /*03bc*/ 	.word	0x000003c0
        /*03c0*/ 	.word	0x000000ff
        /*03c4*/ 	.word	0x00031c38
        /*03c8*/ 	.short	0x0100
        /*03ca*/ 	.byte	0x08
	.zero		1


	//   ....[5]....
        /*03cc*/ 	.word	0x000003d0
        /*03d0*/ 	.word	0x000000ff
        /*03d4*/ 	.word	0x00031c48
        /*03d8*/ 	.short	0x0100
        /*03da*/ 	.byte	0x08
	.zero		1


	//   ....[6]....
        /*03dc*/ 	.word	0x00000500
        /*03e0*/ 	.word	0x000000ff
        /*03e4*/ 	.word	0x00031c50
        /*03e8*/ 	.short	0x0100
        /*03ea*/ 	.byte	0x08
	.zero		1


	//   ....[7]....
        /*03ec*/ 	.word	0x00000510
        /*03f0*/ 	.word	0x000000ff
        /*03f4*/ 	.word	0x00031c60
        /*03f8*/ 	.short	0x0100
        /*03fa*/ 	.byte	0x08
	.zero		1


	//   ....[8]....
        /*03fc*/ 	.word	0x00000520
        /*0400*/ 	.word	0x000000ff
        /*0404*/ 	.word	0x00031c58
        /*0408*/ 	.short	0x0100
        /*040a*/ 	.byte	0x08
	.zero		1


	//   ....[9]....
        /*040c*/ 	.word	0x00000530
        /*0410*/ 	.word	0x000000ff
        /*0414*/ 	.word	0x00031c68
        /*0418*/ 	.short	0x0100
        /*041a*/ 	.byte	0x08
	.zero		1


	//   ....[10]....
        /*041c*/ 	.word	0x00000620
        /*0420*/ 	.word	0x000000ff
        /*0424*/ 	.word	0x00031c70
        /*0428*/ 	.short	0x0100
        /*042a*/ 	.byte	0x06
	.zero		1


	//   ....[11]....
        /*042c*/ 	.word	0x00000630
        /*0430*/ 	.word	0x000000ff
        /*0434*/ 	.word	0x00031c80
        /*0438*/ 	.short	0x0100
        /*043a*/ 	.byte	0x06
	.zero		1


	//   ....[12]....
        /*043c*/ 	.word	0x00000640
        /*0440*/ 	.word	0x000000ff
        /*0444*/ 	.word	0x00031c78
        /*0448*/ 	.short	0x0100
        /*044a*/ 	.byte	0x06
	.zero		1


	//   ....[13]....
        /*044c*/ 	.word	0x00000650
        /*0450*/ 	.word	0x000000ff
        /*0454*/ 	.word	0x00031c88
        /*0458*/ 	.short	0x0100
        /*045a*/ 	.byte	0x06
	.zero		1


	//   ....[14]....
        /*045c*/ 	.word	0x00000780
        /*0460*/ 	.word	0x000000ff
        /*0464*/ 	.word	0x00031c90
        /*0468*/ 	.short	0x0100
        /*046a*/ 	.byte	0x08
	.zero		1


	//   ....[15]....
        /*046c*/ 	.word	0x00000790
        /*0470*/ 	.word	0x000000ff
        /*0474*/ 	.word	0x00031ca0
        /*0478*/ 	.short	0x0100
        /*047a*/ 	.byte	0x08
	.zero		1


	//   ....[16]....
        /*047c*/ 	.word	0x000007a0
        /*0480*/ 	.word	0x000000ff
        /*0484*/ 	.word	0x00031c98
        /*0488*/ 	.short	0x0100
        /*048a*/ 	.byte	0x08
	.zero		1


	//   ....[17]....
        /*048c*/ 	.word	0x000007b0
        /*0490*/ 	.word	0x000000ff
        /*0494*/ 	.word	0x00031ca8
        /*0498*/ 	.short	0x0100
        /*049a*/ 	.byte	0x08
	.zero		1


	//   ....[18]....
        /*049c*/ 	.word	0x000008e0
        /*04a0*/ 	.word	0x000000ff
        /*04a4*/ 	.word	0x00031cb0
        /*04a8*/ 	.short	0x0100
        /*04aa*/ 	.byte	0x08
	.zero		1


	//   ....[19]....
        /*04ac*/ 	.word	0x000008f0
        /*04b0*/ 	.word	0x000000ff
        /*04b4*/ 	.word	0x00031cc0
        /*04b8*/ 	.short	0x0100
        /*04ba*/ 	.byte	0x08
	.zero		1


	//   ....[20]....
        /*04bc*/ 	.word	0x00000900
        /*04c0*/ 	.word	0x000000ff
        /*04c4*/ 	.word	0x00031cb8
        /*04c8*/ 	.short	0x0100
        /*04ca*/ 	.byte	0x08
	.zero		1


	//   ....[21]....
        /*04cc*/ 	.word	0x00000910
        /*04d0*/ 	.word	0x000000ff
        /*04d4*/ 	.word	0x00031cc8
        /*04d8*/ 	.short	0x0100
        /*04da*/ 	.byte	0x08
	.zero		1


	//   ....[22]....
        /*04dc*/ 	.word	0x00001a30
        /*04e0*/ 	.word	0x000000ff
        /*04e4*/ 	.word	0x00031c00
        /*04e8*/ 	.short	0x010a
        /*04ea*/ 	.byte	0x25
	.zero		1


	//   ....[23]....
        /*04ec*/ 	.word	0x00001ab0
        /*04f0*/ 	.word	0x00000000
        /*04f4*/ 	.word	0x00031c30
        /*04f8*/ 	.short	0x010a
        /*04fa*/ 	.byte	0x3f
	.zero		1


	//   ....[24]....
        /*04fc*/ 	.word	0x00001b20
        /*0500*/ 	.word	0x00000000
        /*0504*/ 	.word	0x00031c30
        /*0508*/ 	.short	0x010a
        /*050a*/ 	.byte	0x3f
	.zero		1


	//   ....[25]....
        /*050c*/ 	.word	0x00004fa0
        /*0510*/ 	.word	0x00000004
        /*0514*/ 	.word	0x00000000
        /*0518*/ 	.short	0x0101
        /*051a*/ 	.byte	0x3f
	.zero		1


	//   ....[26]....
        /*051c*/ 	.word	0x000060e0
        /*0520*/ 	.word	0x000000ff
        /*0524*/ 	.word	0x00031c30
        /*0528*/ 	.short	0x010a
        /*052a*/ 	.byte	0x04
	.zero		1


	//   ....[27]....
        /*052c*/ 	.word	0x00006120
        /*0530*/ 	.word	0x000000ff
        /*0534*/ 	.word	0x00031c30
        /*0538*/ 	.short	0x010a
        /*053a*/ 	.byte	0x04
	.zero		1


	//   ....[28]....
        /*053c*/ 	.word	0x000077b0
        /*0540*/ 	.word	0x000000ff
        /*0544*/ 	.word	0x00031c50
        /*0548*/ 	.short	0x010a
        /*054a*/ 	.byte	0x04
	.zero		1


	//   ....[29]....
        /*054c*/ 	.word	0x000077f0
        /*0550*/ 	.word	0x000000ff
        /*0554*/ 	.word	0x00031c50
        /*0558*/ 	.short	0x010a
        /*055a*/ 	.byte	0x04
	.zero		1


	//   ....[30]....
        /*055c*/ 	.word	0x00009db0
        /*0560*/ 	.word	0x0000000a
        /*0564*/ 	.word	0x00000000
        /*0568*/ 	.short	0x0101
        /*056a*/ 	.byte	0x3f
	.zero		1


	//   ....[31]....
        /*056c*/ 	.word	0x00009e50
        /*0570*/ 	.word	0x00000078
        /*0574*/ 	.word	0x00000000
        /*0578*/ 	.short	0x0101
        /*057a*/ 	.byte	0x3f
	.zero		1


	//   ....[32]....
        /*057c*/ 	.word	0x0000abc0
        /*0580*/ 	.word	0x000000ff
        /*0584*/ 	.word	0x00031c30
        /*0588*/ 	.short	0x010a
        /*058a*/ 	.byte	0x04
	.zero		1


	//   ....[33]....
        /*058c*/ 	.word	0x0000ac00
        /*0590*/ 	.word	0x000000ff
        /*0594*/ 	.word	0x00031c30
        /*0598*/ 	.short	0x010a
        /*059a*/ 	.byte	0x04
	.zero		1


	//   ....[34]....
        /*059c*/ 	.word	0x0000c290
        /*05a0*/ 	.word	0x000000ff
        /*05a4*/ 	.word	0x00031c50
        /*05a8*/ 	.short	0x010a
        /*05aa*/ 	.byte	0x04
	.zero		1


	//   ....[35]....
        /*05ac*/ 	.word	0x0000c2d0
        /*05b0*/ 	.word	0x000000ff
        /*05b4*/ 	.word	0x00031c50
        /*05b8*/ 	.short	0x010a
        /*05ba*/ 	.byte	0x04
	.zero		1


	//   ....[36]....
        /*05bc*/ 	.word	0x0000de60
        /*05c0*/ 	.word	0x0000000c
        /*05c4*/ 	.word	0x00000000
        /*05c8*/ 	.short	0x0101
        /*05ca*/ 	.byte	0x3f
	.zero		1


	//   ....[37]....
        /*05cc*/ 	.word	0x0000df00
        /*05d0*/ 	.word	0x0000000d
        /*05d4*/ 	.word	0x00000000
        /*05d8*/ 	.short	0x0101
        /*05da*/ 	.byte	0x3f
	.zero		1


	//   ....[38]....
        /*05dc*/ 	.word	0x0000eb80
        /*05e0*/ 	.word	0x000000ff
        /*05e4*/ 	.word	0x00031c50
        /*05e8*/ 	.short	0x010a
        /*05ea*/ 	.byte	0x06
	.zero		1


	//   ....[39]....
        /*05ec*/ 	.word	0x0000ebc0
        /*05f0*/ 	.word	0x000000ff
        /*05f4*/ 	.word	0x00031c50
        /*05f8*/ 	.short	0x010a
        /*05fa*/ 	.byte	0x06
	.zero		1


	//   ....[40]....
        /*05fc*/ 	.word	0x0000f290
        /*0600*/ 	.word	0x00000004
        /*0604*/ 	.word	0x00000000
        /*0608*/ 	.short	0x0101
        /*060a*/ 	.byte	0x3f
	.zero		1


	//   ....[41]....
        /*060c*/ 	.word	0x000103a0
        /*0610*/ 	.word	0x000000ff
        /*0614*/ 	.word	0x00000000
        /*0618*/ 	.short	0x0101
        /*061a*/ 	.byte	0x04
	.zero		1


	//   ....[42]....
        /*061c*/ 	.word	0x00012d20
        /*0620*/ 	.word	0x00000005
        /*0624*/ 	.word	0x00031c40
        /*0628*/ 	.short	0x010a
        /*062a*/ 	.byte	0x3f
	.zero		1


	//   ....[43]....
        /*062c*/ 	.word	0x00013240
        /*0630*/ 	.word	0x00000019
        /*0634*/ 	.word	0x00031c20
        /*0638*/ 	.short	0x010a
        /*063a*/ 	.byte	0x3f
	.zero		1


	//   ....[44]....
        /*063c*/ 	.word	0x00013510
        /*0640*/ 	.word	0x00000003
        /*0644*/ 	.word	0x00031c40
        /*0648*/ 	.short	0x010a
        /*064a*/ 	.byte	0x3f
	.zero		1


	//   ....[45]....
        /*064c*/ 	.word	0x00013790
        /*0650*/ 	.word	0x00000002
        /*0654*/ 	.word	0x00000060
        /*0658*/ 	.short	0x010a
        /*065a*/ 	.byte	0x3f
	.zero		1


	//   ....[46]....
        /*065c*/ 	.word	0x00013ca0
        /*0660*/ 	.word	0x00000003
        /*0664*/ 	.word	0x00031c40
        /*0668*/ 	.short	0x010a
        /*066a*/ 	.byte	0x3f
	.zero		1


	//   ....[47]....
        /*066c*/ 	.word	0x00013f20
        /*0670*/ 	.word	0x00000003
        /*0674*/ 	.word	0x00000060
        /*0678*/ 	.short	0x010a
        /*067a*/ 	.byte	0x3f
	.zero		1


	//   ....[48]....
        /*067c*/ 	.word	0x000143a0
        /*0680*/ 	.word	0x00000002
        /*0684*/ 	.word	0x00031c40
        /*0688*/ 	.short	0x010a
        /*068a*/ 	.byte	0x3f
	.zero		1


	//   ....[49]....
        /*068c*/ 	.word	0x00014640
        /*0690*/ 	.word	0x00000002
        /*0694*/ 	.word	0x00000060
        /*0698*/ 	.short	0x010a
        /*069a*/ 	.byte	0x3f
	.zero		1


	//   ....[50]....
        /*069c*/ 	.word	0x00014a40
        /*06a0*/ 	.word	0x00000003
        /*06a4*/ 	.word	0x00031c60
        /*06a8*/ 	.short	0x010a
        /*06aa*/ 	.byte	0x3f
	.zero		1


	//   ....[51]....
        /*06ac*/ 	.word	0x000159a0
        /*06b0*/ 	.word	0x00000009
        /*06b4*/ 	.word	0x00031c20
        /*06b8*/ 	.short	0x010a
        /*06ba*/ 	.byte	0x3f
	.zero		1


	//   ....[52]....
        /*06bc*/ 	.word	0x00015b60
        /*06c0*/ 	.word	0x00000007
        /*06c4*/ 	.word	0x00000000
        /*06c8*/ 	.short	0x010a
        /*06ca*/ 	.byte	0x3f
	.zero		1


	//   ....[53]....
        /*06cc*/ 	.word	0x00015bd0
        /*06d0*/ 	.word	0x00000003
        /*06d4*/ 	.word	0x00000000
        /*06d8*/ 	.short	0x010a
        /*06da*/ 	.byte	0x3f
	.zero		1


	//   ....[54]....
        /*06dc*/ 	.word	0x00015c30
        /*06e0*/ 	.word	0x00000005
        /*06e4*/ 	.word	0x00000000
        /*06e8*/ 	.short	0x010a
        /*06ea*/ 	.byte	0x3f
	.zero		1


	//   ....[55]....
        /*06ec*/ 	.word	0x00015c60
        /*06f0*/ 	.word	0x00000003
        /*06f4*/ 	.word	0x00000000
        /*06f8*/ 	.short	0x010a
        /*06fa*/ 	.byte	0x3f
	.zero		1


	//   ....[56]....
        /*06fc*/ 	.word	0x00015cd0
        /*0700*/ 	.word	0x00000003
        /*0704*/ 	.word	0x00031c00
        /*0708*/ 	.short	0x010a
        /*070a*/ 	.byte	0x3f
	.zero		1


	//   ....[57]....
        /*070c*/ 	.word	0x00015d20
        /*0710*/ 	.word	0x00000000
        /*0714*/ 	.word	0x00031c30
        /*0718*/ 	.short	0x010a
        /*071a*/ 	.byte	0x3f
	.zero		1


	//   ....[58]....
        /*071c*/ 	.word	0x00015d80
        /*0720*/ 	.word	0x00000008
        /*0724*/ 	.word	0x00031c30
        /*0728*/ 	.short	0x010a
        /*072a*/ 	.byte	0x3f
	.zero		1


	//   ....[59]....
        /*072c*/ 	.word	0x00015de0
        /*0730*/ 	.word	0x00000008
        /*0734*/ 	.word	0x00031c50
        /*0738*/ 	.short	0x010a
        /*073a*/ 	.byte	0x3f
	.zero		1


	//   ....[60]....
        /*073c*/ 	.word	0x00015e40
        /*0740*/ 	.word	0x00000007
        /*0744*/ 	.word	0x00031c30
        /*0748*/ 	.short	0x010a
        /*074a*/ 	.byte	0x3f
	.zero		1


	//   ....[61]....
        /*074c*/ 	.word	0x00015ea0
        /*0750*/ 	.word	0x00000007
        /*0754*/ 	.word	0x00031c50
        /*0758*/ 	.short	0x010a
        /*075a*/ 	.byte	0x3f
	.zero		1


	//   ....[62]....
        /*075c*/ 	.word	0x00015f00
        /*0760*/ 	.word	0x00000005
        /*0764*/ 	.word	0x00031c50
        /*0768*/ 	.short	0x010a
        /*076a*/ 	.byte	0x3f
	.zero		1


	//   ....[63]....
        /*076c*/ 	.word	0x000160a0
        /*0770*/ 	.word	0x00000005
        /*0774*/ 	.word	0x00031c40
        /*0778*/ 	.short	0x010a
        /*077a*/ 	.byte	0x3f
	.zero		1


	//   ....[64]....
        /*077c*/ 	.word	0x000160f0
        /*0780*/ 	.word	0x00000019
        /*0784*/ 	.word	0x00031c20
        /*0788*/ 	.short	0x010a
        /*078a*/ 	.byte	0x3f
	.zero		1


	//   ....[65]....
        /*078c*/ 	.word	0x00016140
        /*0790*/ 	.word	0x00000003
        /*0794*/ 	.word	0x00031c40
        /*0798*/ 	.short	0x010a
        /*079a*/ 	.byte	0x3f
	.zero		1


	//   ....[66]....
        /*079c*/ 	.word	0x00016190
        /*07a0*/ 	.word	0x00000002
        /*07a4*/ 	.word	0x00000060
        /*07a8*/ 	.short	0x010a
        /*07aa*/ 	.byte	0x3f
	.zero		1


	//   ....[67]....
        /*07ac*/ 	.word	0x000161e0
        /*07b0*/ 	.word	0x00000003
        /*07b4*/ 	.word	0x00031c40
        /*07b8*/ 	.short	0x010a
        /*07ba*/ 	.byte	0x3f
	.zero		1


	//   ....[68]....
        /*07bc*/ 	.word	0x00016230
        /*07c0*/ 	.word	0x00000003
        /*07c4*/ 	.word	0x00000060
        /*07c8*/ 	.short	0x010a
        /*07ca*/ 	.byte	0x3f
	.zero		1


	//   ....[69]....
        /*07cc*/ 	.word	0x00016280
        /*07d0*/ 	.word	0x00000002
        /*07d4*/ 	.word	0x00031c40
        /*07d8*/ 	.short	0x010a
        /*07da*/ 	.byte	0x3f
	.zero		1


	//   ....[70]....
        /*07dc*/ 	.word	0x000162d0
        /*07e0*/ 	.word	0x00000002
        /*07e4*/ 	.word	0x00000060
        /*07e8*/ 	.short	0x010a
        /*07ea*/ 	.byte	0x3f
	.zero		1


	//   ....[71]....
        /*07ec*/ 	.word	0x00016320
        /*07f0*/ 	.word	0x00000003
        /*07f4*/ 	.word	0x00031c60
        /*07f8*/ 	.short	0x010a
        /*07fa*/ 	.byte	0x3f
	.zero		1


	//   ....[72]....
        /*07fc*/ 	.word	0x00016cd0
        /*0800*/ 	.word	0x00000009
        /*0804*/ 	.word	0x00031c20
        /*0808*/ 	.short	0x010a
        /*080a*/ 	.byte	0x3f
	.zero		1


	//   ....[73]....
        /*080c*/ 	.word	0x00016e70
        /*0810*/ 	.word	0x00000007
        /*0814*/ 	.word	0x00000000
        /*0818*/ 	.short	0x010a
        /*081a*/ 	.byte	0x3f
	.zero		1


	//   ....[74]....
        /*081c*/ 	.word	0x00016ec0
        /*0820*/ 	.word	0x00000003
        /*0824*/ 	.word	0x00000000
        /*0828*/ 	.short	0x010a
        /*082a*/ 	.byte	0x3f
	.zero		1


	//   ....[75]....
        /*082c*/ 	.word	0x00016f10
        /*0830*/ 	.word	0x00000005
        /*0834*/ 	.word	0x00000000
        /*0838*/ 	.short	0x010a
        /*083a*/ 	.byte	0x3f
	.zero		1


	//----- nvinfo : EIATTR_NUM_MBARRIERS
	.align		4
.L_1435:
        /*083c*/ 	.byte	0x03, 0x38
        /*083e*/ 	.short	0x0016


	//----- nvinfo : EIATTR_EXIT_INSTR_OFFSETS
	.align		4
        /*0840*/ 	.byte	0x04, 0x1c
        /*0842*/ 	.short	(.L_1437 - .L_1436)


	//   ....[0]....
.L_1436:
        /*0844*/ 	.word	0x00000ac0


	//   ....[1]....
        /*0848*/ 	.word	0x00011040


	//   ....[2]....
        /*084c*/ 	.word	0x000110a0


	//   ....[3]....
        /*0850*/ 	.word	0x00015cb0


	//----- nvinfo : EIATTR_MAX_THREADS
	.align		4
.L_1437:
        /*0854*/ 	.byte	0x04, 0x05
        /*0856*/ 	.short	(.L_1439 - .L_1438)
.L_1438:
        /*0858*/ 	.word	0x00000200
        /*085c*/ 	.word	0x00000001
        /*0860*/ 	.word	0x00000001


	//----- nvinfo : EIATTR_CRS_STACK_SIZE
	.align		4
.L_1439:
        /*0864*/ 	.byte	0x04, 0x1e
        /*0866*/ 	.short	(.L_1441 - .L_1440)
.L_1440:
        /*0868*/ 	.word	0x00000000


	//----- nvinfo : EIATTR_CBANK_PARAM_SIZE
	.align		4
.L_1441:
        /*086c*/ 	.byte	0x03, 0x19
        /*086e*/ 	.short	0x0a70


	//----- nvinfo : EIATTR_PARAM_CBANK
	.align		4
        /*0870*/ 	.byte	0x04, 0x0a
        /*0872*/ 	.short	(.L_1443 - .L_1442)
	.align		4
.L_1442:
        /*0874*/ 	.word	index@(.nv.constant0._ZN7cutlass13device_kernelIN5flash11enable_sm90INS1_16FlashAttnFwdSm90INS1_25CollectiveMainloopFwdSm90ILi2EN4cute5tupleIJNS5_1CILi1EEES8_S8_EEENS6_IJNS7_ILi192EEENS7_ILi144EEENS7_ILi96EEEEEELi96ENS_6half_tEfNS_4arch4Sm90ELb1ELb0ELb1ELb1ELb0ELb0ELb0ELb0ELb1ELb0ELb0ELb0EEENS1_21CollectiveEpilogueFwdINS6_IJSA_SC_SB_EEES9_SE_SG_Li384ELb1ELb0ELb0ELb0EEENS1_36VarlenDynamicPersistentTileSchedulerILi192ELi144ELi384ELi32ELb0ELb0ELb1ELb1ELb1ELb1EEEEEEEEEvNT_6ParamsE)
        /*0878*/ 	.short	0x0210
        /*087a*/ 	.short	0x0a70


	//----- nvinfo : EIATTR_SW_WAR
	.align		4
.L_1443:
        /*087c*/ 	.byte	0x04, 0x36
        /*087e*/ 	.short	(.L_1445 - .L_1444)
.L_1444:
        /*0880*/ 	.word	0x00000008
.L_1445:


//--------------------- .nv.info._ZN7cutlass13device_kernelIN5flash11enable_sm90INS1_16FlashAttnFwdSm90INS1_25CollectiveMainloopFwdSm90ILi2EN4cute5tupleIJNS5_1CILi1EEES8_S8_EEENS6_IJNS7_ILi192EEENS7_ILi144EEENS7_ILi96EEEEEELi96ENS_6half_tEfNS_4arch4Sm90ELb1ELb0ELb1ELb1ELb0ELb1ELb0ELb0ELb1ELb0ELb0ELb0EEENS1_21CollectiveEpilogueFwdINS6_IJSA_SC_SB_EEES9_SE_SG_Li384ELb1ELb0ELb0ELb0EEENS1_36VarlenDynamicPersistentTileSchedulerILi192ELi144ELi384ELi32ELb0ELb0ELb1ELb1ELb1ELb1EEEEEEEEEvNT_6ParamsE --------------------------
	.section	.nv.info._ZN7cutlass13device_kernelIN5flash11enable_sm90INS1_16FlashAttnFwdSm90INS1_25CollectiveMainloopFwdSm90ILi2EN4cute5tupleIJNS5_1CILi1EEES8_S8_EEENS6_IJNS7_ILi192EEENS7_ILi144EEENS7_ILi96EEEEEELi96ENS_6half_tEfNS_4arch4Sm90ELb1ELb0ELb1ELb1ELb0ELb1ELb0ELb0ELb1ELb0ELb0ELb0EEENS1_21CollectiveEpilogueFwdINS6_IJSA_SC_SB_EEES9_SE_SG_Li384ELb1ELb0ELb0ELb0EEENS1_36VarlenDynamicPersistentTileSchedulerILi192ELi144ELi384ELi32ELb0ELb0ELb1ELb1ELb1ELb1EEEEEEEEEvNT_6ParamsE,"",@"SHT_CUDA_INFO"
	.sectionflags	@""
	.align	4


	//----- nvinfo : EIATTR_CUDA_API_VERSION
	.align		4
        /*0000*/ 	.byte	0x04, 0x37
        /*0002*/ 	.short	(.L_1447 - .L_1446)
.L_1446:
        /*0004*/ 	.word	0x00000082


	//----- nvinfo : EIATTR_KPARAM_INFO
	.align		4
.L_1447:
        /*0008*/ 	.byte	0x04, 0x17
        /*000a*/ 	.short	(.L_1449 - .L_1448)
.L_1448:
        /*000c*/ 	.word	0x00000000
        /*0010*/ 	.short	0x0000
        /*0012*/ 	.short	0x0070
        /*0014*/ 	.byte	0x00, 0xf0, 0x01, 0x28


	//----- nvinfo : EIATTR_SPARSE_MMA_MASK
	.align		4
.L_1449:
        /*0018*/ 	.byte	0x03, 0x50
        /*001a*/ 	.short	0x0000


	//----- nvinfo : EIATTR_MAXREG_COUNT
	.align		4
        /*001c*/ 	.byte	0x03, 0x1b
        /*001e*/ 	.short	0x0080


	//----- nvinfo : EIATTR_NUM_BARRIERS
	.align		4
        /*0020*/ 	.byte	0x02, 0x4c
        /*0022*/ 	.byte	0x10
	.zero		1


	//----- nvinfo : EIATTR_EXTERNS
	.align		4
        /*0024*/ 	.byte	0x04, 0x0f
        /*0026*/ 	.short	(.L_1451 - .L_1450)


	//   ....[0]....
	.align		4
.L_1450:
        /*0028*/ 	.word	index@(__assertfail)


	//----- nvinfo : EIATTR_ANNOTATIONS
	.align		4
.L_1451:
        /*002c*/ 	.byte	0x04, 0x55
        /*002e*/ 	.short	(.L_1453 - .L_1452)


	//   ....[0]....
.L_1452:
        /* <DEDUP_REMOVED lines=103> */


	//----- nvinfo : EIATTR_MERCURY_ISA_VERSION
	.align		4
.L_1453:
        /*0690*/ 	.byte	0x03, 0x5f
        /*0692*/ 	.short	0x0101


	//----- nvinfo : EIATTR_UNUSED_LOAD_BYTE_OFFSET
	.align		4
        /*0694*/ 	.byte	0x04, 0x44
        /*0696*/ 	.short	(.L_1455 - .L_1454)


	//   ....[0]....
.L_1454:
        /*0698*/ 	.word	0x00000b00
        /*069c*/ 	.word	0x0000fff0


	//   ....[1]....
        /*06a0*/ 	.word	0x0001b950
        /*06a4*/ 	.word	0x0000fff0


	//----- nvinfo : EIATTR_INT_WARP_WIDE_INSTR_OFFSETS
	.align		4
.L_1455:
        /*06a8*/ 	.byte	0x04, 0x31
        /*06aa*/ 	.short	(.L_1457 - .L_1456)


	//   ....[0]....
.L_1456:
        /*06ac*/ 	.word	0x000001c0


	//   ....[1]....
        /*06b0*/ 	.word	0x00000200


	//   ....[2]....
        /*06b4*/ 	.word	0x00000270


	//   ....[3]....
        /*06b8*/ 	.word	0x0001f3b0


	//   ....[4]....
        /*06bc*/ 	.word	0x0001f450


	//   ....[5]....
        /*06c0*/ 	.word	0x0001f8b0


	//   ....[6]....
        /*06c4*/ 	.word	0x0001f8e0


	//   ....[7]....
        /*06c8*/ 	.word	0x0001fab0


	//   ....[8]....
        /*06cc*/ 	.word	0x0001fb80


	//   ....[9]....
        /*06d0*/ 	.word	0x00021be0


	//   ....[10]....
        /*06d4*/ 	.word	0x00021c80


	//----- nvinfo : EIATTR_COOP_GROUP_MASK_REGIDS
	.align		4
.L_1457:
        /*06d8*/ 	.byte	0x04, 0x29
        /*06da*/ 	.short	(.L_1459 - .L_1458)


	//   ....[0]....
.L_1458:
        /*06dc*/ 	.word	0xffffffff


	//   ....[1]....
        /*06e0*/ 	.word	0xffffffff


	//   ....[2]....
        /*06e4*/ 	.word	0xffffffff


	//   ....[3]....
        /*06e8*/ 	.word	0xffffffff


	//   ....[4]....
        /*06ec*/ 	.word	0xffffffff


	//   ....[5]....
        /*06f0*/ 	.word	0xffffffff


	//   ....[6]....
        /*06f4*/ 	.word	0xffffffff


	//   ....[7]....
        /*06f8*/ 	.word	0xffffffff


	//   ....[8]....
        /*06fc*/ 	.word	0xffffffff


	//   ....[9]....
        /*0700*/ 	.word	0xffffffff


	//   ....[10]....
        /*0704*/ 	.word	0xffffffff


	//   ....[11]....
        /*0708*/ 	.word	0xffffffff


	//   ....[12]....
        /*070c*/ 	.word	0xffffffff


	//   ....[13]....
        /*0710*/ 	.word	0xffffffff


	//   ....[14]....
        /*0714*/ 	.word	0xffffffff


	//   ....[15]....
        /*0718*/ 	.word	0xffffffff


	//   ....[16]....
        /*071c*/ 	.word	0xffffffff


	//   ....[17]....
        /*0720*/ 	.word	0xffffffff


	//   ....[18]....
        /*0724*/ 	.word	0xffffffff


	//   ....[19]....
        /*0728*/ 	.word	0xffffffff


	//   ....[20]....
        /*072c*/ 	.word	0xffffffff


	//   ....[21]....
        /*0730*/ 	.word	0xffffffff


	//   ....[22]....
        /*0734*/ 	.word	0xffffffff


	//   ....[23]....
        /*0738*/ 	.word	0xffffffff


	//   ....[24]....
        /*073c*/ 	.word	0xffffffff


	//   ....[25]....
        /*0740*/ 	.word	0xffffffff


	//   ....[26]....
        /*0744*/ 	.word	0xffffffff


	//   ....[27]....
        /*0748*/ 	.word	0xffffffff


	//   ....[28]....
        /*074c*/ 	.word	0xffffffff


	//   ....[29]....
        /*0750*/ 	.word	0xffffffff


	//   ....[30]....
        /*0754*/ 	.word	0xffffffff


	//   ....[31]....
        /*0758*/ 	.word	0xffffffff


	//   ....[32]....
        /*075c*/ 	.word	0xffffffff


	//   ....[33]....
        /*0760*/ 	.word	0xffffffff


	//   ....[34]....
        /*0764*/ 	.word	0xffffffff


	//   ....[35]....
        /*0768*/ 	.word	0xffffffff


	//   ....[36]....
        /*076c*/ 	.word	0xffffffff


	//   ....[37]....
        /*0770*/ 	.word	0xffffffff


	//   ....[38]....
        /*0774*/ 	.word	0xffffffff


	//   ....[39]....
        /*0778*/ 	.word	0xffffffff


	//   ....[40]....
        /*077c*/ 	.word	0xffffffff


	//   ....[41]....
        /*0780*/ 	.word	0xffffffff


	//   ....[42]....
        /*0784*/ 	.word	0xffffffff


	//   ....[43]....
        /*0788*/ 	.word	0xffffffff


	//   ....[44]....
        /*078c*/ 	.word	0xffffffff


	//   ....[45]....
        /*0790*/ 	.word	0xffffffff


	//   ....[46]....
        /*0794*/ 	.word	0xffffffff


	//   ....[47]....
        /*0798*/ 	.word	0xffffffff


	//   ....[48]....
        /*079c*/ 	.word	0xffffffff


	//   ....[49]....
        /*07a0*/ 	.word	0xffffffff


	//   ....[50]....
        /*07a4*/ 	.word	0xffffffff


	//   ....[51]....
        /*07a8*/ 	.word	0xffffffff


	//   ....[52]....
        /*07ac*/ 	.word	0xffffffff


	//   ....[53]....
        /*07b0*/ 	.word	0xffffffff


	//   ....[54]....
        /*07b4*/ 	.word	0xffffffff


	//   ....[55]....
        /*07b8*/ 	.word	0xffffffff


	//   ....[56]....
        /*07bc*/ 	.word	0xffffffff


	//   ....[57]....
        /*07c0*/ 	.word	0xffffffff


	//   ....[58]....
        /*07c4*/ 	.word	0xffffffff


	//   ....[59]....
        /*07c8*/ 	.word	0xffffffff


	//   ....[60]....
        /*07cc*/ 	.word	0xffffffff


	//   ....[61]....
        /*07d0*/ 	.word	0x0500000f


	//   ....[62]....
        /*07d4*/ 	.word	0x0500000f


	//   ....[63]....
        /*07d8*/ 	.word	0x0500000f


	//   ....[64]....
        /*07dc*/ 	.word	0x0500000f


	//   ....[65]....
        /*07e0*/ 	.word	0x0500000f


	//   ....[66]....
        /*07e4*/ 	.word	0x0500000f


	//   ....[67]....
        /*07e8*/ 	.word	0x0500000f


	//   ....[68]....
        /*07ec*/ 	.word	0x0500000f


	//   ....[69]....
        /*07f0*/ 	.word	0x0500000f


	//   ....[70]....
        /*07f4*/ 	.word	0x0500000f


	//   ....[71]....
        /*07f8*/ 	.word	0x0500000f


	//   ....[72]....
        /*07fc*/ 	.word	0x0500000f


	//   ....[73]....
        /*0800*/ 	.word	0x0500000f


	//   ....[74]....
        /*0804*/ 	.word	0x0500000f


	//   ....[75]....
        /*0808*/ 	.word	0x0500000f


	//   ....[76]....
        /*080c*/ 	.word	0x0500000f


	//   ....[77]....
        /*0810*/ 	.word	0x0500000f


	//   ....[78]....
        /*0814*/ 	.word	0x0500000f


	//   ....[79]....
        /*0818*/ 	.word	0x0500000f


	//   ....[80]....
        /*081c*/ 	.word	0x0500000f


	//   ....[81]....
        /*0820*/ 	.word	0x0500000f


	//   ....[82]....
        /*0824*/ 	.word	0x0500000f


	//   ....[83]....
        /*0828*/ 	.word	0x0500000f


	//   ....[84]....
        /*082c*/ 	.word	0x0500000f


	//   ....[85]....
        /*0830*/ 	.word	0x0500000f


	//   ....[86]....
        /*0834*/ 	.word	0x0500000f


	//   ....[87]....
        /*0838*/ 	.word	0x0500000f


	//   ....[88]....
        /*083c*/ 	.word	0x0500000f


	//   ....[89]....
        /*0840*/ 	.word	0x0500000f


	//----- nvinfo : EIATTR_COOP_GROUP_INSTR_OFFSETS
	.align		4
.L_1459:
        /*0844*/ 	.byte	0x04, 0x28
        /*0846*/ 	.short	(.L_1461 - .L_1460)


	//   ....[0]....
.L_1460:
        /*0848*/ 	.word	0x00000070


	//   ....[1]....
        /*084c*/ 	.word	0x000001d0


	//   ....[2]....
        /*0850*/ 	.word	0x00000220


	//   ....[3]....
        /*0854*/ 	.word	0x00000450


	//   ....[4]....
        /*0858*/ 	.word	0x000005b0


	//   ....[5]....
        /*085c*/ 	.word	0x000006d0


	//   ....[6]....
        /*0860*/ 	.word	0x00000830


	//   ....[7]....
        /*0864*/ 	.word	0x00006fe0


	//   ....[8]....
        /*0868*/ 	.word	0x0000ddd0


	//   ....[9]....
        /*086c*/ 	.word	0x0000ddf0


	//   ....[10]....
        /*0870*/ 	.word	0x0000e960


	//   ....[11]....
        /*0874*/ 	.word	0x0000e990


	//   ....[12]....
        /*0878*/ 	.word	0x0000fd20


	//   ....[13]....
        /*087c*/ 	.word	0x000137c0


	//   ....[14]....
        /*0880*/ 	.word	0x00013810


	//   ....[15]....
        /*0884*/ 	.word	0x00014120


	//   ....[16]....
        /*0888*/ 	.word	0x00014140


	//   ....[17]....
        /*088c*/ 	.word	0x00015a30


	//   ....[18]....
        /*0890*/ 	.word	0x00018890


	//   ....[19]....
        /*0894*/ 	.word	0x00018910


	//   ....[20]....
        /*0898*/ 	.word	0x000192e0


	//   ....[21]....
        /*089c*/ 	.word	0x00019300


	//   ....[22]....
        /*08a0*/ 	.word	0x0001abe0


	//   ....[23]....
        /*08a4*/ 	.word	0x0001b060


	//   ....[24]....
        /*08a8*/ 	.word	0x0001b360


	//   ....[25]....
        /*08ac*/ 	.word	0x0001b390


	//   ....[26]....
        /*08b0*/ 	.word	0x0001b3d0


	//   ....[27]....
        /*08b4*/ 	.word	0x0001d250


	//   ....[28]....
        /*08b8*/ 	.word	0x0001d3f0


	//   ....[29]....
        /*08bc*/ 	.word	0x0001d420


	//   ....[30]....
        /*08c0*/ 	.word	0x0001d450


	//   ....[31]....
        /*08c4*/ 	.word	0x0001d490


	//   ....[32]....
        /*08c8*/ 	.word	0x0001d4e0


	//   ....[33]....
        /*08cc*/ 	.word	0x0001d540


	//   ....[34]....
        /*08d0*/ 	.word	0x0001d710


	//   ....[35]....
        /*08d4*/ 	.word	0x0001d770


	//   ....[36]....
        /*08d8*/ 	.word	0x0001d7b0


	//   ....[37]....
        /*08dc*/ 	.word	0x0001d7f0


	//   ....[38]....
        /*08e0*/ 	.word	0x0001d820


	//   ....[39]....
        /*08e4*/ 	.word	0x0001d850


	//   ....[40]....
        /*08e8*/ 	.word	0x0001d900


	//   ....[41]....
        /*08ec*/ 	.word	0x0001d960


	//   ....[42]....
        /*08f0*/ 	.word	0x0001d9f0


	//   ....[43]....
        /*08f4*/ 	.word	0x00022040


	//   ....[44]....
        /*08f8*/ 	.word	0x00022050


	//   ....[45]....
        /*08fc*/ 	.word	0x00022150


	//   ....[46]....
        /*0900*/ 	.word	0x000221b0


	//   ....[47]....
        /*0904*/ 	.word	0x000221f0


	//   ....[48]....
        /*0908*/ 	.word	0x00022230


	//   ....[49]....
        /*090c*/ 	.word	0x00022260


	//   ....[50]....
        /*0910*/ 	.word	0x00022290


	//   ....[51]....
        /*0914*/ 	.word	0x00022410


	//   ....[52]....
        /*0918*/ 	.word	0x00022470


	//   ....[53]....
        /*091c*/ 	.word	0x000224b0


	//   ....[54]....
        /*0920*/ 	.word	0x000224f0


	//   ....[55]....
        /*0924*/ 	.word	0x00022520


	//   ....[56]....
        /*0928*/ 	.word	0x00022550


	//   ....[57]....
        /*092c*/ 	.word	0x00022610


	//   ....[58]....
        /*0930*/ 	.word	0x00022630


	//   ....[59]....
        /*0934*/ 	.word	0x000226a0


	//   ....[60]....
        /*0938*/ 	.word	0x00022d20


	//   ....[61]....
        /*093c*/ 	.word	0x00023120


	//   ....[62]....
        /*0940*/ 	.word	0x000231c0


	//   ....[63]....
        /*0944*/ 	.word	0x00023260


	//   ....[64]....
        /*0948*/ 	.word	0x00023300


	//   ....[65]....
        /*094c*/ 	.word	0x000233a0


	//   ....[66]....
        /*0950*/ 	.word	0x00023480


	//   ....[67]....
        /*0954*/ 	.word	0x00023520


	//   ....[68]....
        /*0958*/ 	.word	0x000235c0


	//   ....[69]....
        /*095c*/ 	.word	0x00023660


	//   ....[70]....
        /*0960*/ 	.word	0x00023960


	//   ....[71]....
        /*0964*/ 	.word	0x00023c40


	//   ....[72]....
        /*0968*/ 	.word	0x00024030


	//   ....[73]....
        /*096c*/ 	.word	0x000240c0


	//   ....[74]....
        /*0970*/ 	.word	0x00024160


	//   ....[75]....
        /*0974*/ 	.word	0x00024210


	//   ....[76]....
        /*0978*/ 	.word	0x00024290


	//   ....[77]....
        /*097c*/ 	.word	0x00024310


	//   ....[78]....
        /*0980*/ 	.word	0x00024390


	//   ....[79]....
        /*0984*/ 	.word	0x00024410


	//   ....[80]....
        /*0988*/ 	.word	0x000244a0


	//   ....[81]....
        /*098c*/ 	.word	0x00024550


	//   ....[82]....
        /*0990*/ 	.word	0x000245d0


	//   ....[83]....
        /*0994*/ 	.word	0x00024650


	//   ....[84]....
        /*0998*/ 	.word	0x000246d0


	//   ....[85]....
        /*099c*/ 	.word	0x00024750


	//   ....[86]....
        /*09a0*/ 	.word	0x000247c0


	//   ....[87]....
        /*09a4*/ 	.word	0x00024860


	//   ....[88]....
        /*09a8*/ 	.word	0x000248f0


	//   ....[89]....
        /*09ac*/ 	.word	0x00024a10


	//----- nvinfo : EIATTR_REG_RECONFIG
	.align		4
.L_1461:
        /*09b0*/ 	.byte	0x01, 0x54
	.zero		2


	//----- nvinfo : EIATTR_SYSCALL_OFFSETS
	.align		4
        /*09b4*/ 	.byte	0x04, 0x46
        /*09b6*/ 	.short	(.L_1463 - .L_1462)


	//   ....[0]....
.L_1462:
        /*09b8*/ 	.word	0x00001bd0


	//   ....[1]....
        /*09bc*/ 	.word	0x00001d20


	//   ....[2]....
        /*09c0*/ 	.word	0x000071b0


	//   ....[3]....
        /*09c4*/ 	.word	0x000074f0


	//   ....[4]....
        /*09c8*/ 	.word	0x0001f5d0


	//   ....[5]....
        /*09cc*/ 	.word	0x0001f700


	//   ....[6]....
        /*09d0*/ 	.word	0x0001f800


	//----- nvinfo : EIATTR_MBARRIER_INSTR_OFFSETS
	.align		4
.L_1463:
        /*09d4*/ 	.byte	0x04, 0x39
        /*09d6*/ 	.short	(.L_1465 - .L_1464)


	//   ....[0]....
.L_1464:
        /*09d8*/ 	.word	0x00000300
        /*09dc*/ 	.word	0x000000ff
        /*09e0*/ 	.word	0x00031c00
        /*09e4*/ 	.short	0x0100
        /*09e6*/ 	.byte	0x08
	.zero		1


	//   ....[1]....
        /*09e8*/ 	.word	0x00000310
        /*09ec*/ 	.word	0x000000ff
        /*09f0*/ 	.word	0x00031c20
        /*09f4*/ 	.short	0x0100
        /*09f6*/ 	.byte	0x08
	.zero		1


	//   ....[2]....
        /*09f8*/ 	.word	0x00000400
        /*09fc*/ 	.word	0x000000ff
        /*0a00*/ 	.word	0x00031c30
        /*0a04*/ 	.short	0x0100
        /*0a06*/ 	.byte	0x08
	.zero		1


	//   ....[3]....
        /*0a08*/ 	.word	0x00000410
        /*0a0c*/ 	.word	0x000000ff
        /*0a10*/ 	.word	0x00031c40
        /*0a14*/ 	.short	0x0100
        /*0a16*/ 	.byte	0x08
	.zero		1


	//   ....[4]....
        /*0a18*/ 	.word	0x00000420
        /*0a1c*/ 	.word	0x000000ff
        /*0a20*/ 	.word	0x00031c38
        /*0a24*/ 	.short	0x0100
        /*0a26*/ 	.byte	0x08
	.zero		1


	//   ....[5]....
        /*0a28*/ 	.word	0x00000430
        /*0a2c*/ 	.word	0x000000ff
        /*0a30*/ 	.word	0x00031c48
        /*0a34*/ 	.short	0x0100
        /*0a36*/ 	.byte	0x08
	.zero		1


	//   ....[6]....
        /*0a38*/ 	.word	0x00000560
        /*0a3c*/ 	.word	0x000000ff
        /*0a40*/ 	.word	0x00031c50
        /*0a44*/ 	.short	0x0100
        /*0a46*/ 	.byte	0x08
	.zero		1


	//   ....[7]....
        /*0a48*/ 	.word	0x00000570
        /*0a4c*/ 	.word	0x000000ff
        /*0a50*/ 	.word	0x00031c60
        /*0a54*/ 	.short	0x0100
        /*0a56*/ 	.byte	0x08
	.zero		1


	//   ....[8]....
        /*0a58*/ 	.word	0x00000580
        /*0a5c*/ 	.word	0x000000ff
        /*0a60*/ 	.word	0x00031c58
        /*0a64*/ 	.short	0x0100
        /*0a66*/ 	.byte	0x08
	.zero		1


	//   ....[9]....
        /*0a68*/ 	.word	0x00000590
        /*0a6c*/ 	.word	0x000000ff
        /*0a70*/ 	.word	0x00031c68
        /*0a74*/ 	.short	0x0100
        /*0a76*/ 	.byte	0x08
	.zero		1


	//   ....[10]....
        /*0a78*/ 	.word	0x00000680
        /*0a7c*/ 	.word	0x000000ff
        /*0a80*/ 	.word	0x00031c70
        /*0a84*/ 	.short	0x0100
        /*0a86*/ 	.byte	0x06
	.zero		1


	//   ....[11]....
        /*0a88*/ 	.word	0x00000690
        /*0a8c*/ 	.word	0x000000ff
        /*0a90*/ 	.word	0x00031c80
        /*0a94*/ 	.short	0x0100
        /*0a96*/ 	.byte	0x06
	.zero		1


	//   ....[12]....
        /*0a98*/ 	.word	0x000006a0
        /*0a9c*/ 	.word	0x000000ff
        /*0aa0*/ 	.word	0x00031c78
        /*0aa4*/ 	.short	0x0100
        /*0aa6*/ 	.byte	0x06
	.zero		1


	//   ....[13]....
        /*0aa8*/ 	.word	0x000006b0
        /*0aac*/ 	.word	0x000000ff
        /*0ab0*/ 	.word	0x00031c88
        /*0ab4*/ 	.short	0x0100
        /*0ab6*/ 	.byte	0x06
	.zero		1


	//   ....[14]....
        /*0ab8*/ 	.word	0x000007e0
        /*0abc*/ 	.word	0x000000ff
        /*0ac0*/ 	.word	0x00031c90
        /*0ac4*/ 	.short	0x0100
        /*0ac6*/ 	.byte	0x08
	.zero		1


	//   ....[15]....
        /*0ac8*/ 	.word	0x000007f0
        /*0acc*/ 	.word	0x000000ff
        /*0ad0*/ 	.word	0x00031ca0
        /*0ad4*/ 	.short	0x0100
        /*0ad6*/ 	.byte	0x08
	.zero		1


	//   ....[16]....
        /*0ad8*/ 	.word	0x00000800
        /*0adc*/ 	.word	0x000000ff
        /*0ae0*/ 	.word	0x00031c98
        /*0ae4*/ 	.short	0x0100
        /*0ae6*/ 	.byte	0x08
	.zero		1


	//   ....[17]....
        /*0ae8*/ 	.word	0x00000810
        /*0aec*/ 	.word	0x000000ff
        /*0af0*/ 	.word	0x00031ca8
        /*0af4*/ 	.short	0x0100
        /*0af6*/ 	.byte	0x08
	.zero		1


	//   ....[18]....
        /*0af8*/ 	.word	0x00000940
        /*0afc*/ 	.word	0x000000ff
        /*0b00*/ 	.word	0x00031cb0
        /*0b04*/ 	.short	0x0100
        /*0b06*/ 	.byte	0x08
	.zero		1


	//   ....[19]....
        /*0b08*/ 	.word	0x00000950
        /*0b0c*/ 	.word	0x000000ff
        /*0b10*/ 	.word	0x00031cc0
        /*0b14*/ 	.short	0x0100
        /*0b16*/ 	.byte	0x08
	.zero		1


	//   ....[20]....
        /*0b18*/ 	.word	0x00000960
        /*0b1c*/ 	.word	0x000000ff
        /*0b20*/ 	.word	0x00031cb8
        /*0b24*/ 	.short	0x0100
        /*0b26*/ 	.byte	0x08
	.zero		1


	//   ....[21]....
        /*0b28*/ 	.word	0x00000970
        /*0b2c*/ 	.word	0x000000ff
        /*0b30*/ 	.word	0x00031cc8
        /*0b34*/ 	.short	0x0100
        /*0b36*/ 	.byte	0x08
	.zero		1


	//   ....[22]....
        /*0b38*/ 	.word	0x00003200
        /*0b3c*/ 	.word	0x00000014
        /*0b40*/ 	.word	0x00031c90
        /*0b44*/ 	.short	0x010a
        /*0b46*/ 	.byte	0x3f
	.zero		1


	//   ....[23]....
        /*0b48*/ 	.word	0x00004ca0
        /*0b4c*/ 	.word	0x00000014
        /*0b50*/ 	.word	0x00031c90
        /*0b54*/ 	.short	0x010a
        /*0b56*/ 	.byte	0x3f
	.zero		1


	//   ....[24]....
        /*0b58*/ 	.word	0x00006680
        /*0b5c*/ 	.word	0x00000014
        /*0b60*/ 	.word	0x00031c90
        /*0b64*/ 	.short	0x010a
        /*0b66*/ 	.byte	0x3f
	.zero		1


	//   ....[25]....
        /*0b68*/ 	.word	0x000068f0
        /*0b6c*/ 	.word	0x00000024
        /*0b70*/ 	.word	0x00000000
        /*0b74*/ 	.short	0x0101
        /*0b76*/ 	.byte	0x3f
	.zero		1


	//   ....[26]....
        /*0b78*/ 	.word	0x00006930
        /*0b7c*/ 	.word	0x00000014
        /*0b80*/ 	.word	0x00031cb0
        /*0b84*/ 	.short	0x010a
        /*0b86*/ 	.byte	0x3f
	.zero		1


	//   ....[27]....
        /*0b88*/ 	.word	0x00006c90
        /*0b8c*/ 	.word	0x00000014
        /*0b90*/ 	.word	0x00000000
        /*0b94*/ 	.short	0x0101
        /*0b96*/ 	.byte	0x3f
	.zero		1


	//   ....[28]....
        /*0b98*/ 	.word	0x00007250
        /*0b9c*/ 	.word	0x00000010
        /*0ba0*/ 	.word	0x00031c00
        /*0ba4*/ 	.short	0x010a
        /*0ba6*/ 	.byte	0x3f
	.zero		1


	//   ....[29]....
        /*0ba8*/ 	.word	0x000072a0
        /*0bac*/ 	.word	0x00000010
        /*0bb0*/ 	.word	0x00031c00
        /*0bb4*/ 	.short	0x010a
        /*0bb6*/ 	.byte	0x3f
	.zero		1


	//   ....[30]....
        /*0bb8*/ 	.word	0x00007e10
        /*0bbc*/ 	.word	0x00000010
        /*0bc0*/ 	.word	0x00031c00
        /*0bc4*/ 	.short	0x010a
        /*0bc6*/ 	.byte	0x3f
	.zero		1


	//   ....[31]....
        /*0bc8*/ 	.word	0x00009940
        /*0bcc*/ 	.word	0x00000010
        /*0bd0*/ 	.word	0x00031c00
        /*0bd4*/ 	.short	0x010a
        /*0bd6*/ 	.byte	0x3f
	.zero		1


	//   ....[32]....
        /*0bd8*/ 	.word	0x0000b030
        /*0bdc*/ 	.word	0x00000000
        /*0be0*/ 	.word	0x00031c30
        /*0be4*/ 	.short	0x010a
        /*0be6*/ 	.byte	0x3f
	.zero		1


	//   ....[33]....
        /*0be8*/ 	.word	0x0000b100
        /*0bec*/ 	.word	0x00000000
        /*0bf0*/ 	.word	0x00031c30
        /*0bf4*/ 	.short	0x010a
        /*0bf6*/ 	.byte	0x3f
	.zero		1


	//   ....[34]....
        /*0bf8*/ 	.word	0x0000ed80
        /*0bfc*/ 	.word	0x00000018
        /*0c00*/ 	.word	0x00000000
        /*0c04*/ 	.short	0x0101
        /*0c06*/ 	.byte	0x3f
	.zero		1


	//   ....[35]....
        /*0c08*/ 	.word	0x0000ffe0
        /*0c0c*/ 	.word	0x00000014
        /*0c10*/ 	.word	0x00031c30
        /*0c14*/ 	.short	0x010a
        /*0c16*/ 	.byte	0x3f
	.zero		1


	//   ....[36]....
        /*0c18*/ 	.word	0x00010030
        /*0c1c*/ 	.word	0x00000014
        /*0c20*/ 	.word	0x00031c30
        /*0c24*/ 	.short	0x010a
        /*0c26*/ 	.byte	0x3f
	.zero		1


	//   ....[37]....
        /*0c28*/ 	.word	0x00012460
        /*0c2c*/ 	.word	0x00000015
        /*0c30*/ 	.word	0x00031c50
        /*0c34*/ 	.short	0x010a
        /*0c36*/ 	.byte	0x3f
	.zero		1


	//   ....[38]....
        /*0c38*/ 	.word	0x000124a0
        /*0c3c*/ 	.word	0x00000015
        /*0c40*/ 	.word	0x00031c50
        /*0c44*/ 	.short	0x010a
        /*0c46*/ 	.byte	0x3f
	.zero		1


	//   ....[39]....
        /*0c48*/ 	.word	0x00014920
        /*0c4c*/ 	.word	0x0000000f
        /*0c50*/ 	.word	0x00000000
        /*0c54*/ 	.short	0x0101
        /*0c56*/ 	.byte	0x3f
	.zero		1


	//   ....[40]....
        /*0c58*/ 	.word	0x00014930
        /*0c5c*/ 	.word	0x00000055
        /*0c60*/ 	.word	0x00000000
        /*0c64*/ 	.short	0x0101
        /*0c66*/ 	.byte	0x3f
	.zero		1


	//   ....[41]....
        /*0c68*/ 	.word	0x00015bb0
        /*0c6c*/ 	.word	0x00000014
        /*0c70*/ 	.word	0x00031c30
        /*0c74*/ 	.short	0x010a
        /*0c76*/ 	.byte	0x3f
	.zero		1


	//   ....[42]....
        /*0c78*/ 	.word	0x00015c00
        /*0c7c*/ 	.word	0x00000014
        /*0c80*/ 	.word	0x00031c30
        /*0c84*/ 	.short	0x010a
        /*0c86*/ 	.byte	0x3f
	.zero		1


	//   ....[43]....
        /*0c88*/ 	.word	0x00018010
        /*0c8c*/ 	.word	0x00000014
        /*0c90*/ 	.word	0x00031c50
        /*0c94*/ 	.short	0x010a
        /*0c96*/ 	.byte	0x3f
	.zero		1


	//   ....[44]....
        /*0c98*/ 	.word	0x00018050
        /*0c9c*/ 	.word	0x00000014
        /*0ca0*/ 	.word	0x00031c50
        /*0ca4*/ 	.short	0x010a
        /*0ca6*/ 	.byte	0x3f
	.zero		1


	//   ....[45]....
        /*0ca8*/ 	.word	0x00019ca0
        /*0cac*/ 	.word	0x0000006f
        /*0cb0*/ 	.word	0x00000000
        /*0cb4*/ 	.short	0x0101
        /*0cb6*/ 	.byte	0x3f
	.zero		1


	//   ....[46]....
        /*0cb8*/ 	.word	0x00019cb0
        /*0cbc*/ 	.word	0x0000006c
        /*0cc0*/ 	.word	0x00000000
        /*0cc4*/ 	.short	0x0101
        /*0cc6*/ 	.byte	0x3f
	.zero		1


	//   ....[47]....
        /*0cc8*/ 	.word	0x0001ac70
        /*0ccc*/ 	.word	0x00000007
        /*0cd0*/ 	.word	0x00031c50
        /*0cd4*/ 	.short	0x010a
        /*0cd6*/ 	.byte	0x3f
	.zero		1


	//   ....[48]....
        /*0cd8*/ 	.word	0x0001ad20
        /*0cdc*/ 	.word	0x00000007
        /*0ce0*/ 	.word	0x00031c50
        /*0ce4*/ 	.short	0x010a
        /*0ce6*/ 	.byte	0x3f
	.zero		1


	//   ....[49]....
        /*0ce8*/ 	.word	0x0001b730
        /*0cec*/ 	.word	0x00000008
        /*0cf0*/ 	.word	0x00000000
        /*0cf4*/ 	.short	0x0101
        /*0cf6*/ 	.byte	0x3f
	.zero		1


	//   ....[50]....
        /*0cf8*/ 	.word	0x0001c660
        /*0cfc*/ 	.word	0x00000000
        /*0d00*/ 	.word	0x00000000
        /*0d04*/ 	.short	0x0101
        /*0d06*/ 	.byte	0x3f
	.zero		1


	//   ....[51]....
        /*0d08*/ 	.word	0x0001e880
        /*0d0c*/ 	.word	0x00000006
        /*0d10*/ 	.word	0x00031c20
        /*0d14*/ 	.short	0x010a
        /*0d16*/ 	.byte	0x3f
	.zero		1


	//   ....[52]....
        /*0d18*/ 	.word	0x0001e8f0
        /*0d1c*/ 	.word	0x00000005
        /*0d20*/ 	.word	0x00031ca0
        /*0d24*/ 	.short	0x010a
        /*0d26*/ 	.byte	0x3f
	.zero		1


	//   ....[53]....
        /*0d28*/ 	.word	0x0001eb40
        /*0d2c*/ 	.word	0x00000005
        /*0d30*/ 	.word	0x00031cc0
        /*0d34*/ 	.short	0x010a
        /*0d36*/ 	.byte	0x3f
	.zero		1


	//   ....[54]....
        /*0d38*/ 	.word	0x0001ee30
        /*0d3c*/ 	.word	0x0000000a
        /*0d40*/ 	.word	0x00031ca0
        /*0d44*/ 	.short	0x010a
        /*0d46*/ 	.byte	0x3f
	.zero		1


	//   ....[55]....
        /*0d48*/ 	.word	0x0001f070
        /*0d4c*/ 	.word	0x0000000a
        /*0d50*/ 	.word	0x00031cc0
        /*0d54*/ 	.short	0x010a
        /*0d56*/ 	.byte	0x3f
	.zero		1


	//   ....[56]....
        /*0d58*/ 	.word	0x0001fe80
        /*0d5c*/ 	.word	0x00000005
        /*0d60*/ 	.word	0x00031c40
        /*0d64*/ 	.short	0x010a
        /*0d66*/ 	.byte	0x3f
	.zero		1


	//   ....[57]....
        /*0d68*/ 	.word	0x00020390
        /*0d6c*/ 	.word	0x0000001c
        /*0d70*/ 	.word	0x00031c20
        /*0d74*/ 	.short	0x010a
        /*0d76*/ 	.byte	0x3f
	.zero		1


	//   ....[58]....
        /*0d78*/ 	.word	0x00020670
        /*0d7c*/ 	.word	0x00000003
        /*0d80*/ 	.word	0x00031c40
        /*0d84*/ 	.short	0x010a
        /*0d86*/ 	.byte	0x3f
	.zero		1


	//   ....[59]....
        /*0d88*/ 	.word	0x000208f0
        /*0d8c*/ 	.word	0x00000002
        /*0d90*/ 	.word	0x00031c60
        /*0d94*/ 	.short	0x010a
        /*0d96*/ 	.byte	0x3f
	.zero		1


	//   ....[60]....
        /*0d98*/ 	.word	0x00020e70
        /*0d9c*/ 	.word	0x00000003
        /*0da0*/ 	.word	0x00031c40
        /*0da4*/ 	.short	0x010a
        /*0da6*/ 	.byte	0x3f
	.zero		1


	//   ....[61]....
        /*0da8*/ 	.word	0x000210f0
        /*0dac*/ 	.word	0x00000003
        /*0db0*/ 	.word	0x00031c60
        /*0db4*/ 	.short	0x010a
        /*0db6*/ 	.byte	0x3f
	.zero		1


	//   ....[62]....
        /*0db8*/ 	.word	0x000215f0
        /*0dbc*/ 	.word	0x00000002
        /*0dc0*/ 	.word	0x00031c40
        /*0dc4*/ 	.short	0x010a
        /*0dc6*/ 	.byte	0x3f
	.zero		1


	//   ....[63]....
        /*0dc8*/ 	.word	0x00021870
        /*0dcc*/ 	.word	0x00000002
        /*0dd0*/ 	.word	0x00031c60
        /*0dd4*/ 	.short	0x010a
        /*0dd6*/ 	.byte	0x3f
	.zero		1


	//   ....[64]....
        /*0dd8*/ 	.word	0x00021cf0
        /*0ddc*/ 	.word	0x00000003
        /*0de0*/ 	.word	0x00031c60
        /*0de4*/ 	.short	0x010a
        /*0de6*/ 	.byte	0x3f
	.zero		1


	//   ....[65]....
        /*0de8*/ 	.word	0x00022ca0
        /*0dec*/ 	.word	0x00000009
        /*0df0*/ 	.word	0x00031c20
        /*0df4*/ 	.short	0x010a
        /*0df6*/ 	.byte	0x3f
	.zero		1


	//   ....[66]....
        /*0df8*/ 	.word	0x00022e30
        /*0dfc*/ 	.word	0x00000007
        /*0e00*/ 	.word	0x00000000
        /*0e04*/ 	.short	0x010a
        /*0e06*/ 	.byte	0x3f
	.zero		1


	//   ....[67]....
        /*0e08*/ 	.word	0x00022ea0
        /*0e0c*/ 	.word	0x00000003
        /*0e10*/ 	.word	0x00000000
        /*0e14*/ 	.short	0x010a
        /*0e16*/ 	.byte	0x3f
	.zero		1


	//   ....[68]....
        /*0e18*/ 	.word	0x00022f00
        /*0e1c*/ 	.word	0x00000005
        /*0e20*/ 	.word	0x00000000
        /*0e24*/ 	.short	0x010a
        /*0e26*/ 	.byte	0x3f
	.zero		1


	//   ....[69]....
        /*0e28*/ 	.word	0x00022f30
        /*0e2c*/ 	.word	0x00000003
        /*0e30*/ 	.word	0x00000000
        /*0e34*/ 	.short	0x010a
        /*0e36*/ 	.byte	0x3f
	.zero		1


	//   ....[70]....
        /*0e38*/ 	.word	0x00022f90
        /*0e3c*/ 	.word	0x00000014
        /*0e40*/ 	.word	0x00031c90
        /*0e44*/ 	.short	0x010a
        /*0e46*/ 	.byte	0x3f
	.zero		1


	//   ....[71]....
        /*0e48*/ 	.word	0x00022fe0
        /*0e4c*/ 	.word	0x00000014
        /*0e50*/ 	.word	0x00031c90
        /*0e54*/ 	.short	0x010a
        /*0e56*/ 	.byte	0x3f
	.zero		1


	//   ....[72]....
        /*0e58*/ 	.word	0x00023030
        /*0e5c*/ 	.word	0x00000014
        /*0e60*/ 	.word	0x00031c90
        /*0e64*/ 	.short	0x010a
        /*0e66*/ 	.byte	0x3f
	.zero		1


	//   ....[73]....
        /*0e68*/ 	.word	0x00023080
        /*0e6c*/ 	.word	0x00000014
        /*0e70*/ 	.word	0x00031cb0
        /*0e74*/ 	.short	0x010a
        /*0e76*/ 	.byte	0x3f
	.zero		1


	//   ....[74]....
        /*0e78*/ 	.word	0x000233e0
        /*0e7c*/ 	.word	0x00000010
        /*0e80*/ 	.word	0x00031c00
        /*0e84*/ 	.short	0x010a
        /*0e86*/ 	.byte	0x3f
	.zero		1


	//   ....[75]....
        /*0e88*/ 	.word	0x000236a0
        /*0e8c*/ 	.word	0x00000010
        /*0e90*/ 	.word	0x00031c00
        /*0e94*/ 	.short	0x010a
        /*0e96*/ 	.byte	0x3f
	.zero		1


	//   ....[76]....
        /*0e98*/ 	.word	0x000236f0
        /*0e9c*/ 	.word	0x00000000
        /*0ea0*/ 	.word	0x00031c30
        /*0ea4*/ 	.short	0x010a
        /*0ea6*/ 	.byte	0x3f
	.zero		1


	//   ....[77]....
        /*0ea8*/ 	.word	0x00023740
        /*0eac*/ 	.word	0x00000014
        /*0eb0*/ 	.word	0x00031c30
        /*0eb4*/ 	.short	0x010a
        /*0eb6*/ 	.byte	0x3f
	.zero		1


	//   ....[78]....
        /*0eb8*/ 	.word	0x00023790
        /*0ebc*/ 	.word	0x00000015
        /*0ec0*/ 	.word	0x00031c50
        /*0ec4*/ 	.short	0x010a
        /*0ec6*/ 	.byte	0x3f
	.zero		1


	//   ....[79]....
        /*0ec8*/ 	.word	0x000237e0
        /*0ecc*/ 	.word	0x00000014
        /*0ed0*/ 	.word	0x00031c30
        /*0ed4*/ 	.short	0x010a
        /*0ed6*/ 	.byte	0x3f
	.zero		1


	//   ....[80]....
        /*0ed8*/ 	.word	0x00023830
        /*0edc*/ 	.word	0x00000014
        /*0ee0*/ 	.word	0x00031c50
        /*0ee4*/ 	.short	0x010a
        /*0ee6*/ 	.byte	0x3f
	.zero		1


	//   ....[81]....
        /*0ee8*/ 	.word	0x00023880
        /*0eec*/ 	.word	0x00000007
        /*0ef0*/ 	.word	0x00031c50
        /*0ef4*/ 	.short	0x010a
        /*0ef6*/ 	.byte	0x3f
	.zero		1


	//   ....[82]....
        /*0ef8*/ 	.word	0x00023a20
        /*0efc*/ 	.word	0x00000006
        /*0f00*/ 	.word	0x00031c20
        /*0f04*/ 	.short	0x010a
        /*0f06*/ 	.byte	0x3f
	.zero		1


	//   ....[83]....
        /*0f08*/ 	.word	0x00023a70
        /*0f0c*/ 	.word	0x00000005
        /*0f10*/ 	.word	0x00031ca0
        /*0f14*/ 	.short	0x010a
        /*0f16*/ 	.byte	0x3f
	.zero		1


	//   ....[84]....
        /*0f18*/ 	.word	0x00023ac0
        /*0f1c*/ 	.word	0x00000005
        /*0f20*/ 	.word	0x00031cc0
        /*0f24*/ 	.short	0x010a
        /*0f26*/ 	.byte	0x3f
	.zero		1


	//   ....[85]....
        /*0f28*/ 	.word	0x00023b10
        /*0f2c*/ 	.word	0x0000000a
        /*0f30*/ 	.word	0x00031ca0
        /*0f34*/ 	.short	0x010a
        /*0f36*/ 	.byte	0x3f
	.zero		1


	//   ....[86]....
        /*0f38*/ 	.word	0x00023b60
        /*0f3c*/ 	.word	0x0000000a
        /*0f40*/ 	.word	0x00031cc0
        /*0f44*/ 	.short	0x010a
        /*0f46*/ 	.byte	0x3f
	.zero		1


	//   ....[87]....
        /*0f48*/ 	.word	0x00023d00
        /*0f4c*/ 	.word	0x00000005
        /*0f50*/ 	.word	0x00031c40
        /*0f54*/ 	.short	0x010a
        /*0f56*/ 	.byte	0x3f
	.zero		1


	//   ....[88]....
        /*0f58*/ 	.word	0x00023d50
        /*0f5c*/ 	.word	0x0000001c
        /*0f60*/ 	.word	0x00031c20
        /*0f64*/ 	.short	0x010a
        /*0f66*/ 	.byte	0x3f
	.zero		1


	//   ....[89]....
        /*0f68*/ 	.word	0x00023da0
        /*0f6c*/ 	.word	0x00000003
        /*0f70*/ 	.word	0x00031c40
        /*0f74*/ 	.short	0x010a
        /*0f76*/ 	.byte	0x3f
	.zero		1


	//   ....[90]....
        /*0f78*/ 	.word	0x00023df0
        /*0f7c*/ 	.word	0x00000002
        /*0f80*/ 	.word	0x00031c60
        /*0f84*/ 	.short	0x010a
        /*0f86*/ 	.byte	0x3f
	.zero		1


	//   ....[91]....
        /*0f88*/ 	.word	0x00023e40
        /*0f8c*/ 	.word	0x00000003
        /*0f90*/ 	.word	0x00031c40
        /*0f94*/ 	.short	0x010a
        /*0f96*/ 	.byte	0x3f
	.zero		1


	//   ....[92]....
        /*0f98*/ 	.word	0x00023e90
        /*0f9c*/ 	.word	0x00000003
        /*0fa0*/ 	.word	0x00031c60
        /*0fa4*/ 	.short	0x010a
        /*0fa6*/ 	.byte	0x3f
	.zero		1


	//   ....[93]....
        /*0fa8*/ 	.word	0x00023ee0
        /*0fac*/ 	.word	0x00000002
        /*0fb0*/ 	.word	0x00031c40
        /*0fb4*/ 	.short	0x010a
        /*0fb6*/ 	.byte	0x3f
	.zero		1


	//   ....[94]....
        /*0fb8*/ 	.word	0x00023f30
        /*0fbc*/ 	.word	0x00000002
        /*0fc0*/ 	.word	0x00031c60
        /*0fc4*/ 	.short	0x010a
        /*0fc6*/ 	.byte	0x3f
	.zero		1


	//   ....[95]....
        /*0fc8*/ 	.word	0x00023f80
        /*0fcc*/ 	.word	0x00000003
        /*0fd0*/ 	.word	0x00031c60
        /*0fd4*/ 	.short	0x010a
        /*0fd6*/ 	.byte	0x3f
	.zero		1


	//   ....[96]....
        /*0fd8*/ 	.word	0x00024930
        /*0fdc*/ 	.word	0x00000009
        /*0fe0*/ 	.word	0x00031c20
        /*0fe4*/ 	.short	0x010a
        /*0fe6*/ 	.byte	0x3f
	.zero		1


	//   ....[97]....
        /*0fe8*/ 	.word	0x00024ad0
        /*0fec*/ 	.word	0x00000007
        /*0ff0*/ 	.word	0x00000000
        /*0ff4*/ 	.short	0x010a
        /*0ff6*/ 	.byte	0x3f
	.zero		1


	//   ....[98]....
        /*0ff8*/ 	.word	0x00024b20
        /*0ffc*/ 	.word	0x00000003
        /*1000*/ 	.word	0x00000000
        /*1004*/ 	.short	0x010a
        /*1006*/ 	.byte	0x3f
	.zero		1


	//   ....[99]....
        /*1008*/ 	.word	0x00024b70
        /*100c*/ 	.word	0x00000005
        /*1010*/ 	.word	0x00000000
        /*1014*/ 	.short	0x010a
        /*1016*/ 	.byte	0x3f
	.zero		1


	//----- nvinfo : EIATTR_NUM_MBARRIERS
	.align		4
.L_1465:
        /*1018*/ 	.byte	0x03, 0x38
        /*101a*/ 	.short	0x0016


	//----- nvinfo : EIATTR_EXIT_INSTR_OFFSETS
	.align		4
        /*101c*/ 	.byte	0x04, 0x1c
        /*101e*/ 	.short	(.L_1467 - .L_1466)


	//   ....[0]....
.L_1466:
        /*1020*/ 	.word	0x00022f80


	//----- nvinfo : EIATTR_MAX_THREADS
	.align		4
.L_1467:
        /*1024*/ 	.byte	0x04, 0x05
        /*1026*/ 	.short	(.L_1469 - .L_1468)
.L_1468:
        /*1028*/ 	.word	0x00000200
        /*102c*/ 	.word	0x00000001
        /*1030*/ 	.word	0x00000001


	//----- nvinfo : EIATTR_CRS_STACK_SIZE
	.align		4
.L_1469:
        /*1034*/ 	.byte	0x04, 0x1e
        /*1036*/ 	.short	(.L_1471 - .L_1470)
.L_1470:
        /*1038*/ 	.word	0x00000000


	//----- nvinfo : EIATTR_CBANK_PARAM_SIZE
	.align		4
.L_1471:
        /*103c*/ 	.byte	0x03, 0x19
        /*103e*/ 	.short	0x0a70


	//----- nvinfo : EIATTR_PARAM_CBANK
	.align		4
        /*1040*/ 	.byte	0x04, 0x0a
        /*1042*/ 	.short	(.L_1473 - .L_1472)
	.align		4
.L_1472:
        /*1044*/ 	.word	index@(.nv.constant0._ZN7cutlass13device_kernelIN5flash11enable_sm90INS1_16FlashAttnFwdSm90INS1_25CollectiveMainloopFwdSm90ILi2EN4cute5tupleIJNS5_1CILi1EEES8_S8_EEENS6_IJNS7_ILi192EEENS7_ILi144EEENS7_ILi96EEEEEELi96ENS_6half_tEfNS_4arch4Sm90ELb1ELb0ELb1ELb1ELb0ELb1ELb0ELb0ELb1ELb0ELb0ELb0EEENS1_21CollectiveEpilogueFwdINS6_IJSA_SC_SB_EEES9_SE_SG_Li384ELb1ELb0ELb0ELb0EEENS1_36VarlenDynamicPersistentTileSchedulerILi192ELi144ELi384ELi32ELb0ELb0ELb1ELb1ELb1ELb1EEEEEEEEEvNT_6ParamsE)
        /*1048*/ 	.short	0x0210
        /*104a*/ 	.short	0x0a70


	//----- nvinfo : EIATTR_SW_WAR
	.align		4
.L_1473:
        /*104c*/ 	.byte	0x04, 0x36
        /*104e*/ 	.short	(.L_1475 - .L_1474)
.L_1474:
        /*1050*/ 	.word	0x00000008
.L_1475:


//--------------------- .nv.info._ZN7cutlass13device_kernelIN5flash11enable_sm90INS1_16FlashAttnFwdSm90INS1_25CollectiveMainloopFwdSm90ILi2EN4cute5tupleIJNS5_1CILi1EEES8_S8_EEENS6_IJNS7_ILi192EEESA_NS7_ILi64EEEEEELi64ENS_6half_tEfNS_4arch4Sm90ELb0ELb0ELb1ELb0ELb0ELb0ELb0ELb0ELb1ELb0ELb0ELb0EEENS1_21CollectiveEpilogueFwdINS6_IJSA_SB_SA_EEES9_SD_SF_Li384ELb0ELb0ELb0ELb0EEENS1_29StaticPersistentTileSchedulerILb0EEEEEEEEEvNT_6ParamsE --------------------------
	.section	.nv.info._ZN7cutlass13device_kernelIN5flash11enable_sm90INS1_16FlashAttnFwdSm90INS1_25CollectiveMainloopFwdSm90ILi2EN4cute5tupleIJNS5_1CILi1EEES8_S8_EEENS6_IJNS7_ILi192EEESA_NS7_ILi64EEEEEELi64ENS_6half_tEfNS_4arch4Sm90ELb0ELb0ELb1ELb0ELb0ELb0ELb0ELb0ELb1ELb0ELb0ELb0EEENS1_21CollectiveEpilogueFwdINS6_IJSA_SB_SA_EEES9_SD_SF_Li384ELb0ELb0ELb0ELb0EEENS1_29StaticPersistentTileSchedulerILb0EEEEEEEEEvNT_6ParamsE,"",@"SHT_CUDA_INFO"
	.sectionflags	@""
	.align	4


	//----- nvinfo : EIATTR_CUDA_API_VERSION
	.align		4
        /*0000*/ 	.byte	0x04, 0x37
        /*0002*/ 	.short	(.L_1477 - .L_1476)
.L_1476:
        /*0004*/ 	.word	0x00000082


	//----- nvinfo : EIATTR_KPARAM_INFO
	.align		4
.L_1477:
        /*0008*/ 	.byte	0x04, 0x17
        /*000a*/ 	.short	(.L_1479 - .L_1478)
.L_1478:
        /*000c*/ 	.word	0x00000000
        /*0010*/ 	.short	0x0000
        /*0012*/ 	.short	0x0070
        /*0014*/ 	.byte	0x00, 0xf0, 0x01, 0x2e


	//----- nvinfo : EIATTR_SPARSE_MMA_MASK
	.align		4
.L_1479:
        /*0018*/ 	.byte	0x03, 0x50
        /*001a*/ 	.short	0x0000


	//----- nvinfo : EIATTR_MAXREG_COUNT
	.align		4
        /*001c*/ 	.byte	0x03, 0x1b
        /*001e*/ 	.short	0x0080


	//----- nvinfo : EIATTR_NUM_BARRIERS
	.align		4
        /*0020*/ 	.byte	0x02, 0x4c
        /*0022*/ 	.byte	0x10
	.zero		1


	//----- nvinfo : EIATTR_EXTERNS
	.align		4
        /*0024*/ 	.byte	0x04, 0x0f
        /*0026*/ 	.short	(.L_1481 - .L_1480)


	//   ....[0]....
	.align		4
.L_1480:
        /*0028*/ 	.word	index@(__assertfail)


	//----- nvinfo : EIATTR_ANNOTATIONS
	.align		4
.L_1481:
        /*002c*/ 	.byte	0x04, 0x55
        /*002e*/ 	.short	(.L_1483 - .L_1482)


	//   ....[0]....
.L_1482:
        /* <DEDUP_REMOVED lines=10> */


	//----- nvinfo : EIATTR_MERCURY_ISA_VERSION
	.align		4
.L_1483:
        /*00c0*/ 	.byte	0x03, 0x5f
        /*00c2*/ 	.short	0x0101


	//----- nvinfo : EIATTR_INT_WARP_WIDE_INSTR_OFFSETS
	.align		4
        /*00c4*/ 	.byte	0x04, 0x31
        /*00c6*/ 	.short	(.L_1485 - .L_1484)


	//   ....[0]....
.L_1484:
        /*00c8*/ 	.word	0x00000180


	//   ....[1]....
        /*00cc*/ 	.word	0x000001c0


	//   ....[2]....
        /*00d0*/ 	.word	0x00000250


	//   ....[3]....
        /*00d4*/ 	.word	0x00009b40


	//   ....[4]....
        /*00d8*/ 	.word	0x00009b80


	//----- nvinfo : EIATTR_COOP_GROUP_MASK_REGIDS
	.align		4
.L_1485:
        /*00dc*/ 	.byte	0x04, 0x29
        /*00de*/ 	.short	(.L_1487 - .L_1486)


	//   ....[0]....
.L_1486:
        /*00e0*/ 	.word	0xffffffff


	//   ....[1]....
        /*00e4*/ 	.word	0xffffffff


	//   ....[2]....
        /*00e8*/ 	.word	0xffffffff


	//   ....[3]....
        /*00ec*/ 	.word	0xffffffff


	//   ....[4]....
        /*00f0*/ 	.word	0xffffffff


	//   ....[5]....
        /*00f4*/ 	.word	0xffffffff


	//   ....[6]....
        /*00f8*/ 	.word	0xffffffff


	//   ....[7]....
        /*00fc*/ 	.word	0xffffffff


	//   ....[8]....
        /*0100*/ 	.word	0xffffffff


	//   ....[9]....
        /*0104*/ 	.word	0xffffffff


	//   ....[10]....
        /*0108*/ 	.word	0xffffffff


	//   ....[11]....
        /*010c*/ 	.word	0xffffffff


	//   ....[12]....
        /*0110*/ 	.word	0xffffffff


	//   ....[13]....
        /*0114*/ 	.word	0xffffffff


	//   ....[14]....
        /*0118*/ 	.word	0xffffffff


	//   ....[15]....
        /*011c*/ 	.word	0xffffffff


	//   ....[16]....
        /*0120*/ 	.word	0xffffffff


	//   ....[17]....
        /*0124*/ 	.word	0xffffffff


	//   ....[18]....
        /*0128*/ 	.word	0xffffffff


	//   ....[19]....
        /*012c*/ 	.word	0xffffffff


	//   ....[20]....
        /*0130*/ 	.word	0xffffffff


	//   ....[21]....
        /*0134*/ 	.word	0xffffffff


	//   ....[22]....
        /*0138*/ 	.word	0xffffffff


	//   ....[23]....
        /*013c*/ 	.word	0xffffffff


	//   ....[24]....
        /*0140*/ 	.word	0xffffffff


	//   ....[25]....
        /*0144*/ 	.word	0x0500000f


	//   ....[26]....
        /*0148*/ 	.word	0x0500000f


	//----- nvinfo : EIATTR_COOP_GROUP_INSTR_OFFSETS
	.align		4
.L_1487:
        /*014c*/ 	.byte	0x04, 0x28
        /*014e*/ 	.short	(.L_1489 - .L_1488)


	//   ....[0]....
.L_1488:
        /*0150*/ 	.word	0x00000060


	//   ....[1]....
        /*0154*/ 	.word	0x00000190


	//   ....[2]....
        /*0158*/ 	.word	0x00000230


	//   ....[3]....
        /*015c*/ 	.word	0x000003c0


	//   ....[4]....
        /*0160*/ 	.word	0x00000520


	//   ....[5]....
        /*0164*/ 	.word	0x00000640


	//   ....[6]....
        /*0168*/ 	.word	0x000007a0


	//   ....[7]....
        /*016c*/ 	.word	0x00000fe0


	//   ....[8]....
        /*0170*/ 	.word	0x00002f50


	//   ....[9]....
        /*0174*/ 	.word	0x00002f90


	//   ....[10]....
        /*0178*/ 	.word	0x00003770


	//   ....[11]....
        /*017c*/ 	.word	0x000037d0


	//   ....[12]....
        /*0180*/ 	.word	0x00004ab0


	//   ....[13]....
        /*0184*/ 	.word	0x00005d80


	//   ....[14]....
        /*0188*/ 	.word	0x00005e00


	//   ....[15]....
        /*018c*/ 	.word	0x00006bf0


	//   ....[16]....
        /*0190*/ 	.word	0x00006c50


	//   ....[17]....
        /*0194*/ 	.word	0x000081e0


	//   ....[18]....
        /*0198*/ 	.word	0x00008320


	//   ....[19]....
        /*019c*/ 	.word	0x00008360


	//   ....[20]....
        /*01a0*/ 	.word	0x000084b0


	//   ....[21]....
        /*01a4*/ 	.word	0x000084c0


	//   ....[22]....
        /*01a8*/ 	.word	0x00009060


	//   ....[23]....
        /*01ac*/ 	.word	0x000093f0


	//   ....[24]....
        /*01b0*/ 	.word	0x0000b660


	//   ....[25]....
        /*01b4*/ 	.word	0x0000bb00


	//   ....[26]....
        /*01b8*/ 	.word	0x0000bf40


	//----- nvinfo : EIATTR_REG_RECONFIG
	.align		4
.L_1489:
        /*01bc*/ 	.byte	0x01, 0x54
	.zero		2


	//----- nvinfo : EIATTR_SYSCALL_OFFSETS
	.align		4
        /*01c0*/ 	.byte	0x04, 0x46
        /*01c2*/ 	.short	(.L_1491 - .L_1490)


	//   ....[0]....
.L_1490:
        /*01c4*/ 	.word	0x00001250


	//   ....[1]....
        /*01c8*/ 	.word	0x00009810


	//   ....[2]....
        /*01cc*/ 	.word	0x00009940


	//   ....[3]....
        /*01d0*/ 	.word	0x00009a40


	//----- nvinfo : EIATTR_MBARRIER_INSTR_OFFSETS
	.align		4
.L_1491:
        /*01d4*/ 	.byte	0x04, 0x39
        /*01d6*/ 	.short	(.L_1493 - .L_1492)


	//   ....[0]....
.L_1492:
        /*01d8*/ 	.word	0x00000270
        /*01dc*/ 	.word	0x000000ff
        /*01e0*/ 	.word	0x00030800
        /*01e4*/ 	.short	0x0100
        /*01e6*/ 	.byte	0x06
	.zero		1


	//   ....[1]....
        /*01e8*/ 	.word	0x00000280
        /*01ec*/ 	.word	0x000000ff
        /*01f0*/ 	.word	0x00030820
        /*01f4*/ 	.short	0x0100
        /*01f6*/ 	.byte	0x06
	.zero		1


	//   ....[2]....
        /*01f8*/ 	.word	0x00000370
        /*01fc*/ 	.word	0x000000ff
        /*0200*/ 	.word	0x00030830
        /*0204*/ 	.short	0x0100
        /*0206*/ 	.byte	0x08
	.zero		1


	//   ....[3]....
        /*0208*/ 	.word	0x00000380
        /*020c*/ 	.word	0x000000ff
        /*0210*/ 	.word	0x00030840
        /*0214*/ 	.short	0x0100
        /*0216*/ 	.byte	0x08
	.zero		1


	//   ....[4]....
        /*0218*/ 	.word	0x00000390
        /*021c*/ 	.word	0x000000ff
        /*0220*/ 	.word	0x00030838
        /*0224*/ 	.short	0x0100
        /*0226*/ 	.byte	0x08
	.zero		1


	//   ....[5]....
        /*0228*/ 	.word	0x000003a0
        /*022c*/ 	.word	0x000000ff
        /*0230*/ 	.word	0x00030848
        /*0234*/ 	.short	0x0100
        /*0236*/ 	.byte	0x08
	.zero		1


	//   ....[6]....
        /*0238*/ 	.word	0x000004d0
        /*023c*/ 	.word	0x000000ff
        /*0240*/ 	.word	0x00030850
        /*0244*/ 	.short	0x0100
        /*0246*/ 	.byte	0x08
	.zero		1


	//   ....[7]....
        /*0248*/ 	.word	0x000004e0
        /*024c*/ 	.word	0x000000ff
        /*0250*/ 	.word	0x00030860
        /*0254*/ 	.short	0x0100
        /*0256*/ 	.byte	0x08
	.zero		1


	//   ....[8]....
        /*0258*/ 	.word	0x000004f0
        /*025c*/ 	.word	0x000000ff
        /*0260*/ 	.word	0x00030858
        /*0264*/ 	.short	0x0100
        /*0266*/ 	.byte	0x08
	.zero		1


	//   ....[9]....
        /*0268*/ 	.word	0x00000500
        /*026c*/ 	.word	0x000000ff
        /*0270*/ 	.word	0x00030868
        /*0274*/ 	.short	0x0100
        /*0276*/ 	.byte	0x08
	.zero		1


	//   ....[10]....
        /*0278*/ 	.word	0x000005f0
        /*027c*/ 	.word	0x000000ff
        /*0280*/ 	.word	0x00030870
        /*0284*/ 	.short	0x0100
        /*0286*/ 	.byte	0x06
	.zero		1


	//   ....[11]....
        /*0288*/ 	.word	0x00000600
        /*028c*/ 	.word	0x000000ff
        /*0290*/ 	.word	0x00030880
        /*0294*/ 	.short	0x0100
        /*0296*/ 	.byte	0x06
	.zero		1


	//   ....[12]....
        /*0298*/ 	.word	0x00000610
        /*029c*/ 	.word	0x000000ff
        /*02a0*/ 	.word	0x00030878
        /*02a4*/ 	.short	0x0100
        /*02a6*/ 	.byte	0x06
	.zero		1


	//   ....[13]....
        /*02a8*/ 	.word	0x00000620
        /*02ac*/ 	.word	0x000000ff
        /*02b0*/ 	.word	0x00030888
        /*02b4*/ 	.short	0x0100
        /*02b6*/ 	.byte	0x06
	.zero		1


	//   ....[14]....
        /*02b8*/ 	.word	0x00000750
        /*02bc*/ 	.word	0x000000ff
        /*02c0*/ 	.word	0x00030890
        /*02c4*/ 	.short	0x0100
        /*02c6*/ 	.byte	0x08
	.zero		1


	//   ....[15]....
        /*02c8*/ 	.word	0x00000760
        /*02cc*/ 	.word	0x000000ff
        /*02d0*/ 	.word	0x000308a0
        /*02d4*/ 	.short	0x0100
        /*02d6*/ 	.byte	0x08
	.zero		1


	//   ....[16]....
        /*02d8*/ 	.word	0x00000770
        /*02dc*/ 	.word	0x000000ff
        /*02e0*/ 	.word	0x00030898
        /*02e4*/ 	.short	0x0100
        /*02e6*/ 	.byte	0x08
	.zero		1


	//   ....[17]....
        /*02e8*/ 	.word	0x00000780
        /*02ec*/ 	.word	0x000000ff
        /*02f0*/ 	.word	0x000308a8
        /*02f4*/ 	.short	0x0100
        /*02f6*/ 	.byte	0x08
	.zero		1


	//   ....[18]....
        /*02f8*/ 	.word	0x000008b0
        /*02fc*/ 	.word	0x000000ff
        /*0300*/ 	.word	0x000308b0
        /*0304*/ 	.short	0x0100
        /*0306*/ 	.byte	0x08
	.zero		1


	//   ....[19]....
        /*0308*/ 	.word	0x000008c0
        /*030c*/ 	.word	0x000000ff
        /*0310*/ 	.word	0x000308c0
        /*0314*/ 	.short	0x0100
        /*0316*/ 	.byte	0x08
	.zero		1


	//   ....[20]....
        /*0318*/ 	.word	0x000008d0
        /*031c*/ 	.word	0x000000ff
        /*0320*/ 	.word	0x000308b8
        /*0324*/ 	.short	0x0100
        /*0326*/ 	.byte	0x08
	.zero		1


	//   ....[21]....
        /*0328*/ 	.word	0x000008e0
        /*032c*/ 	.word	0x000000ff
        /*0330*/ 	.word	0x000308c8
        /*0334*/ 	.short	0x0100
        /*0336*/ 	.byte	0x08
	.zero		1


	//   ....[22]....
        /*0338*/ 	.word	0x00001290
        /*033c*/ 	.word	0x000000ff
        /*0340*/ 	.word	0x00030800
        /*0344*/ 	.short	0x010a
        /*0346*/ 	.byte	0x28
	.zero		1


	//   ....[23]....
        /*0348*/ 	.word	0x00001320
        /*034c*/ 	.word	0x00000003
        /*0350*/ 	.word	0x00030830
        /*0354*/ 	.short	0x010a
        /*0356*/ 	.byte	0x3f
	.zero		1


	//   ....[24]....
        /*0358*/ 	.word	0x000013b0
        /*035c*/ 	.word	0x00000003
        /*0360*/ 	.word	0x00030830
        /*0364*/ 	.short	0x010a
        /*0366*/ 	.byte	0x3f
	.zero		1


	//   ....[25]....
        /*0368*/ 	.word	0x000039e0
        /*036c*/ 	.word	0x00000005
        /*0370*/ 	.word	0x00000000
        /*0374*/ 	.short	0x0101
        /*0376*/ 	.byte	0x3f
	.zero		1


	//   ....[26]....
        /*0378*/ 	.word	0x00004d00
        /*037c*/ 	.word	0x000000ff
        /*0380*/ 	.word	0x00030830
        /*0384*/ 	.short	0x010a
        /*0386*/ 	.byte	0x0a
	.zero		1


	//   ....[27]....
        /*0388*/ 	.word	0x00004d40
        /*038c*/ 	.word	0x000000ff
        /*0390*/ 	.word	0x00030830
        /*0394*/ 	.short	0x010a
        /*0396*/ 	.byte	0x0a
	.zero		1


	//   ....[28]....
        /*0398*/ 	.word	0x00004f40
        /*039c*/ 	.word	0x000000ff
        /*03a0*/ 	.word	0x00030850
        /*03a4*/ 	.short	0x010a
        /*03a6*/ 	.byte	0x0a
	.zero		1


	//   ....[29]....
        /*03a8*/ 	.word	0x00004f80
        /*03ac*/ 	.word	0x000000ff
        /*03b0*/ 	.word	0x00030850
        /*03b4*/ 	.short	0x010a
        /*03b6*/ 	.byte	0x0a
	.zero		1


	//   ....[30]....
        /*03b8*/ 	.word	0x000070e0
        /*03bc*/ 	.word	0x00000067
        /*03c0*/ 	.word	0x00000000
        /*03c4*/ 	.short	0x0101
        /*03c6*/ 	.byte	0x3f
	.zero		1


	//   ....[31]....
        /*03c8*/ 	.word	0x00007270
        /*03cc*/ 	.word	0x0000000a
        /*03d0*/ 	.word	0x00000000
        /*03d4*/ 	.short	0x0101
        /*03d6*/ 	.byte	0x3f
	.zero		1


	//   ....[32]....
        /*03d8*/ 	.word	0x00008260
        /*03dc*/ 	.word	0x000000ff
        /*03e0*/ 	.word	0x00030850
        /*03e4*/ 	.short	0x010a
        /*03e6*/ 	.byte	0x0c
	.zero		1


	//   ....[33]....
        /*03e8*/ 	.word	0x000082a0
        /*03ec*/ 	.word	0x000000ff
        /*03f0*/ 	.word	0x00030850
        /*03f4*/ 	.short	0x010a
        /*03f6*/ 	.byte	0x0c
	.zero		1


	//   ....[34]....
        /*03f8*/ 	.word	0x00008dc0
        /*03fc*/ 	.word	0x0000000c
        /*0400*/ 	.word	0x00000000
        /*0404*/ 	.short	0x0101
        /*0406*/ 	.byte	0x3f
	.zero		1


	//   ....[35]....
        /*0408*/ 	.word	0x00009300
        /*040c*/ 	.word	0x000000ff
        /*0410*/ 	.word	0x00000000
        /*0414*/ 	.short	0x0101
        /*0416*/ 	.byte	0x06
	.zero		1


	//   ....[36]....
        /*0418*/ 	.word	0x00009ec0
        /*041c*/ 	.word	0x00000007
        /*0420*/ 	.word	0x00030840
        /*0424*/ 	.short	0x010a
        /*0426*/ 	.byte	0x3f
	.zero		1


	//   ....[37]....
        /*0428*/ 	.word	0x0000a1a0
        /*042c*/ 	.word	0x00000019
        /*0430*/ 	.word	0x00030820
        /*0434*/ 	.short	0x010a
        /*0436*/ 	.byte	0x3f
	.zero		1


	//   ....[38]....
        /*0438*/ 	.word	0x0000a430
        /*043c*/ 	.word	0x00000005
        /*0440*/ 	.word	0x00030840
        /*0444*/ 	.short	0x010a
        /*0446*/ 	.byte	0x3f
	.zero		1


	//   ....[39]....
        /*0448*/ 	.word	0x0000a5d0
        /*044c*/ 	.word	0x00000004
        /*0450*/ 	.word	0x00000060
        /*0454*/ 	.short	0x010a
        /*0456*/ 	.byte	0x3f
	.zero		1


	//   ....[40]....
        /*0458*/ 	.word	0x0000aa20
        /*045c*/ 	.word	0x00000006
        /*0460*/ 	.word	0x00030840
        /*0464*/ 	.short	0x010a
        /*0466*/ 	.byte	0x3f
	.zero		1


	//   ....[41]....
        /*0468*/ 	.word	0x0000abc0
        /*046c*/ 	.word	0x00000006
        /*0470*/ 	.word	0x00000060
        /*0474*/ 	.short	0x010a
        /*0476*/ 	.byte	0x3f
	.zero		1


	//   ....[42]....
        /*0478*/ 	.word	0x0000af70
        /*047c*/ 	.word	0x00000005
        /*0480*/ 	.word	0x00030840
        /*0484*/ 	.short	0x010a
        /*0486*/ 	.byte	0x3f
	.zero		1


	//   ....[43]....
        /*0488*/ 	.word	0x0000b120
        /*048c*/ 	.word	0x00000005
        /*0490*/ 	.word	0x00000060
        /*0494*/ 	.short	0x010a
        /*0496*/ 	.byte	0x3f
	.zero		1


	//   ....[44]....
        /*0498*/ 	.word	0x0000b370
        /*049c*/ 	.word	0x00000005
        /*04a0*/ 	.word	0x00030860
        /*04a4*/ 	.short	0x010a
        /*04a6*/ 	.byte	0x3f
	.zero		1


	//   ....[45]....
        /*04a8*/ 	.word	0x0000b610
        /*04ac*/ 	.word	0x00000008
        /*04b0*/ 	.word	0x00030820
        /*04b4*/ 	.short	0x010a
        /*04b6*/ 	.byte	0x3f
	.zero		1


	//   ....[46]....
        /*04b8*/ 	.word	0x0000b770
        /*04bc*/ 	.word	0x00000005
        /*04c0*/ 	.word	0x00000000
        /*04c4*/ 	.short	0x010a
        /*04c6*/ 	.byte	0x3f
	.zero		1


	//   ....[47]....
        /*04c8*/ 	.word	0x0000b7e0
        /*04cc*/ 	.word	0x00000003
        /*04d0*/ 	.word	0x00000000
        /*04d4*/ 	.short	0x010a
        /*04d6*/ 	.byte	0x3f
	.zero		1


	//   ....[48]....
        /*04d8*/ 	.word	0x0000b840
        /*04dc*/ 	.word	0x00000005
        /*04e0*/ 	.word	0x00000000
        /*04e4*/ 	.short	0x010a
        /*04e6*/ 	.byte	0x3f
	.zero		1


	//   ....[49]....
        /*04e8*/ 	.word	0x0000b870
        /*04ec*/ 	.word	0x00000003
        /*04f0*/ 	.word	0x00000000
        /*04f4*/ 	.short	0x010a
        /*04f6*/ 	.byte	0x3f
	.zero		1


	//   ....[50]....
        /*04f8*/ 	.word	0x0000b8e0
        /*04fc*/ 	.word	0x00000003
        /*0500*/ 	.word	0x00030800
        /*0504*/ 	.short	0x010a
        /*0506*/ 	.byte	0x3f
	.zero		1


	//   ....[51]....
        /*0508*/ 	.word	0x0000b930
        /*050c*/ 	.word	0x00000003
        /*0510*/ 	.word	0x00030830
        /*0514*/ 	.short	0x010a
        /*0516*/ 	.byte	0x3f
	.zero		1


	//   ....[52]....
        /*0518*/ 	.word	0x0000b990
        /*051c*/ 	.word	0x0000000b
        /*0520*/ 	.word	0x00030830
        /*0524*/ 	.short	0x010a
        /*0526*/ 	.byte	0x3f
	.zero		1


	//   ....[53]....
        /*0528*/ 	.word	0x0000b9f0
        /*052c*/ 	.word	0x0000000b
        /*0530*/ 	.word	0x00030850
        /*0534*/ 	.short	0x010a
        /*0536*/ 	.byte	0x3f
	.zero		1


	//   ....[54]....
        /*0538*/ 	.word	0x0000ba50
        /*053c*/ 	.word	0x00000004
        /*0540*/ 	.word	0x00030850
        /*0544*/ 	.short	0x010a
        /*0546*/ 	.byte	0x3f
	.zero		1


	//   ....[55]....
        /*0548*/ 	.word	0x0000bbc0
        /*054c*/ 	.word	0x00000007
        /*0550*/ 	.word	0x00030840
        /*0554*/ 	.short	0x010a
        /*0556*/ 	.byte	0x3f
	.zero		1


	//   ....[56]....
        /*0558*/ 	.word	0x0000bc10
        /*055c*/ 	.word	0x00000019
        /*0560*/ 	.word	0x00030820
        /*0564*/ 	.short	0x010a
        /*0566*/ 	.byte	0x3f
	.zero		1


	//   ....[57]....
        /*0568*/ 	.word	0x0000bc60
        /*056c*/ 	.word	0x00000005
        /*0570*/ 	.word	0x00030840
        /*0574*/ 	.short	0x010a
        /*0576*/ 	.byte	0x3f
	.zero		1


	//   ....[58]....
        /*0578*/ 	.word	0x0000bcb0
        /*057c*/ 	.word	0x00000004
        /*0580*/ 	.word	0x00000060
        /*0584*/ 	.short	0x010a
        /*0586*/ 	.byte	0x3f
	.zero		1


	//   ....[59]....
        /*0588*/ 	.word	0x0000bd00
        /*058c*/ 	.word	0x00000006
        /*0590*/ 	.word	0x00030840
        /*0594*/ 	.short	0x010a
        /*0596*/ 	.byte	0x3f
	.zero		1


	//   ....[60]....
        /*0598*/ 	.word	0x0000bd50
        /*059c*/ 	.word	0x00000006
        /*05a0*/ 	.word	0x00000060
        /*05a4*/ 	.short	0x010a
        /*05a6*/ 	.byte	0x3f
	.zero		1


	//   ....[61]....
        /*05a8*/ 	.word	0x0000bda0
        /*05ac*/ 	.word	0x00000005
        /*05b0*/ 	.word	0x00030840
        /*05b4*/ 	.short	0x010a
        /*05b6*/ 	.byte	0x3f
	.zero		1


	//   ....[62]....
        /*05b8*/ 	.word	0x0000bdf0
        /*05bc*/ 	.word	0x00000005
        /*05c0*/ 	.word	0x00000060
        /*05c4*/ 	.short	0x010a
        /*05c6*/ 	.byte	0x3f
	.zero		1


	//   ....[63]....
        /*05c8*/ 	.word	0x0000be40
        /*05cc*/ 	.word	0x00000005
        /*05d0*/ 	.word	0x00030860
        /*05d4*/ 	.short	0x010a
        /*05d6*/ 	.byte	0x3f
	.zero		1


	//   ....[64]....
        /*05d8*/ 	.word	0x0000be90
        /*05dc*/ 	.word	0x00000008
        /*05e0*/ 	.word	0x00030820
        /*05e4*/ 	.short	0x010a
        /*05e6*/ 	.byte	0x3f
	.zero		1


	//   ....[65]....
        /*05e8*/ 	.word	0x0000c000
        /*05ec*/ 	.word	0x00000005
        /*05f0*/ 	.word	0x00000000
        /*05f4*/ 	.short	0x010a
        /*05f6*/ 	.byte	0x3f
	.zero		1


	//   ....[66]....
        /*05f8*/ 	.word	0x0000c050
        /*05fc*/ 	.word	0x00000003
        /*0600*/ 	.word	0x00000000
        /*0604*/ 	.short	0x010a
        /*0606*/ 	.byte	0x3f
	.zero		1


	//   ....[67]....
        /*0608*/ 	.word	0x0000c0a0
        /*060c*/ 	.word	0x00000005
        /*0610*/ 	.word	0x00000000
        /*0614*/ 	.short	0x010a
        /*0616*/ 	.byte	0x3f
	.zero		1


	//----- nvinfo : EIATTR_NUM_MBARRIERS
	.align		4
.L_1493:
        /*0618*/ 	.byte	0x03, 0x38
        /*061a*/ 	.short	0x0016


	//----- nvinfo : EIATTR_EXIT_INSTR_OFFSETS
	.align		4
        /*061c*/ 	.byte	0x04, 0x1c
        /*061e*/ 	.short	(.L_1495 - .L_1494)


	//   ....[0]....
.L_1494:
        /*0620*/ 	.word	0x00000a30


	//   ....[1]....
        /*0624*/ 	.word	0x000093b0


	//   ....[2]....
        /*0628*/ 	.word	0x00009410


	//   ....[3]....
        /*062c*/ 	.word	0x0000b8c0


	//----- nvinfo : EIATTR_MAX_THREADS
	.align		4
.L_1495:
        /*0630*/ 	.byte	0x04, 0x05
        /*0632*/ 	.short	(.L_1497 - .L_1496)
.L_1496:
        /*0634*/ 	.word	0x00000200
        /*0638*/ 	.word	0x00000001
        /*063c*/ 	.word	0x00000001


	//----- nvinfo : EIATTR_CRS_STACK_SIZE
	.align		4
.L_1497:
        /*0640*/ 	.byte	0x04, 0x1e
        /*0642*/ 	.short	(.L_1499 - .L_1498)
.L_1498:
        /*0644*/ 	.word	0x00000000


	//----- nvinfo : EIATTR_CBANK_PARAM_SIZE
	.align		4
.L_1499:
        /*0648*/ 	.byte	0x03, 0x19
        /*064a*/ 	.short	0x0bf0


	//----- nvinfo : EIATTR_PARAM_CBANK
	.align		4
        /*064c*/ 	.byte	0x04, 0x0a
        /*064e*/ 	.short	(.L_1501 - .L_1500)
	.align		4
.L_1500:
        /*0650*/ 	.word	index@(.nv.constant0._ZN7cutlass13device_kernelIN5flash11enable_sm90INS1_16FlashAttnFwdSm90INS1_25CollectiveMainloopFwdSm90ILi2EN4cute5tupleIJNS5_1CILi1EEES8_S8_EEENS6_IJNS7_ILi192EEESA_NS7_ILi64EEEEEELi64ENS_6half_tEfNS_4arch4Sm90ELb0ELb0ELb1ELb0ELb0ELb0ELb0ELb0ELb1ELb0ELb0ELb0EEENS1_21CollectiveEpilogueFwdINS6_IJSA_SB_SA_EEES9_SD_SF_Li384ELb0ELb0ELb0ELb0EEENS1_29StaticPersistentTileSchedulerILb0EEEEEEEEEvNT_6ParamsE)
        /*0654*/ 	.short	0x0210
        /*0656*/ 	.short	0x0bf0


	//----- nvinfo : EIATTR_SW_WAR
	.align		4
.L_1501:
        /*0658*/ 	.byte	0x04, 0x36
        /*065a*/ 	.short	(.L_1503 - .L_1502)
.L_1502:
        /*065c*/ 	.word	0x00000008
.L_1503:


//--------------------- .nv.info._ZN7cutlass13device_kernelIN5flash11enable_sm90INS1_16FlashAttnFwdSm90INS1_25CollectiveMainloopFwdSm90ILi2EN4cute5tupleIJNS5_1CILi1EEES8_S8_EEENS6_IJNS7_ILi192EEESA_NS7_ILi64EEEEEELi64ENS_6half_tEfNS_4arch4Sm90ELb0ELb0ELb1ELb1ELb0ELb0ELb0ELb0ELb1ELb0ELb0ELb0EEENS1_21CollectiveEpilogueFwdINS6_IJSA_SB_SA_EEES9_SD_SF_Li384ELb1ELb0ELb0ELb0EEENS1_36VarlenDynamicPersistentTileSchedulerILi192ELi192ELi384ELi32ELb0ELb0ELb1ELb0ELb1ELb1EEEEEEEEEvNT_6ParamsE --------------------------
	.section	.nv.info._ZN7cutlass13device_kernelIN5flash11enable_sm90INS1_16FlashAttnFwdSm90INS1_25CollectiveMainloopFwdSm90ILi2EN4cute5tupleIJNS5_1CILi1EEES8_S8_EEENS6_IJNS7_ILi192EEESA_NS7_ILi64EEEEEELi64ENS_6half_tEfNS_4arch4Sm90ELb0ELb0ELb1ELb1ELb0ELb0ELb0ELb0ELb1ELb0ELb0ELb0EEENS1_21CollectiveEpilogueFwdINS6_IJSA_SB_SA_EEES9_SD_SF_Li384ELb1ELb0ELb0ELb0EEENS1_36VarlenDynamicPersistentTileSchedulerILi192ELi192ELi384ELi32ELb0ELb0ELb1ELb0ELb1ELb1EEEEEEEEEvNT_6ParamsE,"",@"SHT_CUDA_INFO"
	.sectionflags	@""
	.align	4


	//----- nvinfo : EIATTR_CUDA_API_VERSION
	.align		4
        /*0000*/ 	.byte	0x04, 0x37
        /*0002*/ 	.short	(.L_1505 - .L_1504)
.L_1504:
        /*0004*/ 	.word	0x00000082


	//----- nvinfo : EIATTR_KPARAM_INFO
	.align		4
.L_1505:
        /*0008*/ 	.byte	0x04, 0x17
        /*000a*/ 	.short	(.L_1507 - .L_1506)
.L_1506:
        /*000c*/ 	.word	0x00000000
        /*0010*/ 	.short	0x0000
        /*0012*/ 	.short	0x0070
        /*0014*/ 	.byte	0x00, 0xf0, 0x01, 0x28


	//----- nvinfo : EIATTR_SPARSE_MMA_MASK
	.align		4
.L_1507:
        /*0018*/ 	.byte	0x03, 0x50
        /*001a*/ 	.short	0x0000


	//----- nvinfo : EIATTR_MAXREG_COUNT
	.align		4
        /*001c*/ 	.byte	0x03, 0x1b
        /*001e*/ 	.short	0x0080


	//----- nvinfo : EIATTR_NUM_BARRIERS
	.align		4
        /*0020*/ 	.byte	0x02, 0x4c
        /*0022*/ 	.byte	0x10
	.zero		1


	//----- nvinfo : EIATTR_EXTERNS
	.align		4
        /*0024*/ 	.byte	0x04, 0x0f
        /*0026*/ 	.short	(.L_1509 - .L_1508)


	//   ....[0]....
	.align		4
.L_1508:
        /*0028*/ 	.word	index@(__assertfail)


	//----- nvinfo : EIATTR_ANNOTATIONS
	.align		4
.L_1509:
        /*002c*/ 	.byte	0x04, 0x55
        /*002e*/ 	.short	(.L_1511 - .L_1510)


	//   ....[0]....
.L_1510:
        /* <DEDUP_REMOVED lines=17> */


	//----- nvinfo : EIATTR_MERCURY_ISA_VERSION
	.align		4
.L_1511:
        /*0128*/ 	.byte	0x03, 0x5f
        /*012a*/ 	.short	0x0101


	//----- nvinfo : EIATTR_UNUSED_LOAD_BYTE_OFFSET
	.align		4
        /*012c*/ 	.byte	0x04, 0x44
        /*012e*/ 	.short	(.L_1513 - .L_1512)


	//   ....[0]....
.L_1512:
        /*0130*/ 	.word	0x00000a80
        /*0134*/ 	.word	0x0000fff0


	//   ....[1]....
        /*0138*/ 	.word	0x00009120
        /*013c*/ 	.word	0x0000fff0


	//----- nvinfo : EIATTR_INT_WARP_WIDE_INSTR_OFFSETS
	.align		4
.L_1513:
        /*0140*/ 	.byte	0x04, 0x31
        /*0142*/ 	.short	(.L_1515 - .L_1514)


	//   ....[0]....
.L_1514:
        /*0144*/ 	.word	0x00000160


	//   ....[1]....
        /*0148*/ 	.word	0x000001a0


	//   ....[2]....
        /*014c*/ 	.word	0x00000210


	//   ....[3]....
        /*0150*/ 	.word	0x0000b8a0


	//   ....[4]....
        /*0154*/ 	.word	0x0000b930


	//   ....[5]....
        /*0158*/ 	.word	0x0000bd80


	//   ....[6]....
        /*015c*/ 	.word	0x0000bdb0


	//   ....[7]....
        /*0160*/ 	.word	0x0000d810


	//   ....[8]....
        /*0164*/ 	.word	0x0000d8a0


	//----- nvinfo : EIATTR_COOP_GROUP_MASK_REGIDS
	.align		4
.L_1515:
        /*0168*/ 	.byte	0x04, 0x29
        /*016a*/ 	.short	(.L_1517 - .L_1516)


	//   ....[0]....
.L_1516:
        /*016c*/ 	.word	0xffffffff


	//   ....[1]....
        /*0170*/ 	.word	0xffffffff


	//   ....[2]....
        /*0174*/ 	.word	0xffffffff


	//   ....[3]....
        /*0178*/ 	.word	0xffffffff


	//   ....[4]....
        /*017c*/ 	.word	0xffffffff


	//   ....[5]....
        /*0180*/ 	.word	0xffffffff


	//   ....[6]....
        /*0184*/ 	.word	0xffffffff


	//   ....[7]....
        /*0188*/ 	.word	0xffffffff


	//   ....[8]....
        /*018c*/ 	.word	0xffffffff


	//   ....[9]....
        /*0190*/ 	.word	0xffffffff


	//   ....[10]....
        /*0194*/ 	.word	0xffffffff


	//   ....[11]....
        /*0198*/ 	.word	0xffffffff


	//   ....[12]....
        /*019c*/ 	.word	0xffffffff


	//   ....[13]....
        /*01a0*/ 	.word	0xffffffff


	//   ....[14]....
        /*01a4*/ 	.word	0xffffffff


	//   ....[15]....
        /*01a8*/ 	.word	0xffffffff


	//   ....[16]....
        /*01ac*/ 	.word	0xffffffff


	//   ....[17]....
        /*01b0*/ 	.word	0xffffffff


	//   ....[18]....
        /*01b4*/ 	.word	0xffffffff


	//   ....[19]....
        /*01b8*/ 	.word	0xffffffff


	//   ....[20]....
        /*01bc*/ 	.word	0xffffffff


	//   ....[21]....
        /*01c0*/ 	.word	0xffffffff


	//   ....[22]....
        /*01c4*/ 	.word	0xffffffff


	//   ....[23]....
        /*01c8*/ 	.word	0xffffffff


	//   ....[24]....
        /*01cc*/ 	.word	0xffffffff


	//   ....[25]....
        /*01d0*/ 	.word	0xffffffff


	//   ....[26]....
        /*01d4*/ 	.word	0xffffffff


	//   ....[27]....
        /*01d8*/ 	.word	0xffffffff


	//   ....[28]....
        /*01dc*/ 	.word	0xffffffff


	//   ....[29]....
        /*01e0*/ 	.word	0xffffffff


	//   ....[30]....
        /*01e4*/ 	.word	0xffffffff


	//   ....[31]....
        /*01e8*/ 	.word	0xffffffff


	//   ....[32]....
        /*01ec*/ 	.word	0xffffffff


	//   ....[33]....
        /*01f0*/ 	.word	0xffffffff


	//   ....[34]....
        /*01f4*/ 	.word	0xffffffff


	//   ....[35]....
        /*01f8*/ 	.word	0xffffffff


	//   ....[36]....
        /*01fc*/ 	.word	0xffffffff


	//   ....[37]....
        /*0200*/ 	.word	0xffffffff


	//   ....[38]....
        /*0204*/ 	.word	0xffffffff


	//   ....[39]....
        /*0208*/ 	.word	0xffffffff


	//   ....[40]....
        /*020c*/ 	.word	0xffffffff


	//   ....[41]....
        /*0210*/ 	.word	0xffffffff


	//   ....[42]....
        /*0214*/ 	.word	0xffffffff


	//   ....[43]....
        /*0218*/ 	.word	0xffffffff


	//   ....[44]....
        /*021c*/ 	.word	0xffffffff


	//   ....[45]....
        /*0220*/ 	.word	0xffffffff


	//   ....[46]....
        /*0224*/ 	.word	0xffffffff


	//   ....[47]....
        /*0228*/ 	.word	0xffffffff


	//   ....[48]....
        /*022c*/ 	.word	0xffffffff


	//   ....[49]....
        /*0230*/ 	.word	0xffffffff


	//   ....[50]....
        /*0234*/ 	.word	0xffffffff


	//   ....[51]....
        /*0238*/ 	.word	0xffffffff


	//   ....[52]....
        /*023c*/ 	.word	0xffffffff


	//   ....[53]....
        /*0240*/ 	.word	0xffffffff


	//   ....[54]....
        /*0244*/ 	.word	0xffffffff


	//   ....[55]....
        /*0248*/ 	.word	0xffffffff


	//   ....[56]....
        /*024c*/ 	.word	0x0500000f


	//   ....[57]....
        /*0250*/ 	.word	0x0500000f


	//   ....[58]....
        /*0254*/ 	.word	0x0500000f


	//   ....[59]....
        /*0258*/ 	.word	0x0500000f


	//   ....[60]....
        /*025c*/ 	.word	0x0500000f


	//   ....[61]....
        /*0260*/ 	.word	0x0500000f


	//   ....[62]....
        /*0264*/ 	.word	0x0500000f


	//   ....[63]....
        /*0268*/ 	.word	0x0500000f


	//   ....[64]....
        /*026c*/ 	.word	0x0500000f


	//   ....[65]....
        /*0270*/ 	.word	0x0500000f


	//   ....[66]....
        /*0274*/ 	.word	0x0500000f


	//   ....[67]....
        /*0278*/ 	.word	0x0500000f


	//   ....[68]....
        /*027c*/ 	.word	0x0500000f


	//   ....[69]....
        /*0280*/ 	.word	0x0500000f


	//   ....[70]....
        /*0284*/ 	.word	0x0500000f


	//   ....[71]....
        /*0288*/ 	.word	0x0500000f


	//   ....[72]....
        /*028c*/ 	.word	0x0500000f


	//   ....[73]....
        /*0290*/ 	.word	0x0500000f


	//   ....[74]....
        /*0294*/ 	.word	0x0500000f


	//----- nvinfo : EIATTR_COOP_GROUP_INSTR_OFFSETS
	.align		4
.L_1517:
        /*0298*/ 	.byte	0x04, 0x28
        /*029a*/ 	.short	(.L_1519 - .L_1518)


	//   ....[0]....
.L_1518:
        /*029c*/ 	.word	0x00000070


	//   ....[1]....
        /*02a0*/ 	.word	0x00000170


	//   ....[2]....
        /*02a4*/ 	.word	0x000001c0


	//   ....[3]....
        /*02a8*/ 	.word	0x000003f0


	//   ....[4]....
        /*02ac*/ 	.word	0x00000550


	//   ....[5]....
        /*02b0*/ 	.word	0x00000670


	//   ....[6]....
        /*02b4*/ 	.word	0x000007d0


	//   ....[7]....
        /*02b8*/ 	.word	0x000014f0


	//   ....[8]....
        /*02bc*/ 	.word	0x000031a0


	//   ....[9]....
        /*02c0*/ 	.word	0x000031c0


	//   ....[10]....
        /*02c4*/ 	.word	0x000036d0


	//   ....[11]....
        /*02c8*/ 	.word	0x00003740


	//   ....[12]....
        /*02cc*/ 	.word	0x00004e80


	//   ....[13]....
        /*02d0*/ 	.word	0x00006990


	//   ....[14]....
        /*02d4*/ 	.word	0x00006ae0


	//   ....[15]....
        /*02d8*/ 	.word	0x00006b00


	//   ....[16]....
        /*02dc*/ 	.word	0x00006bf0


	//   ....[17]....
        /*02e0*/ 	.word	0x000085e0


	//   ....[18]....
        /*02e4*/ 	.word	0x000086f0


	//   ....[19]....
        /*02e8*/ 	.word	0x00008730


	//   ....[20]....
        /*02ec*/ 	.word	0x00008870


	//   ....[21]....
        /*02f0*/ 	.word	0x000088a0


	//   ....[22]....
        /*02f4*/ 	.word	0x0000aac0


	//   ....[23]....
        /*02f8*/ 	.word	0x0000ac40


	//   ....[24]....
        /*02fc*/ 	.word	0x0000ac70


	//   ....[25]....
        /*0300*/ 	.word	0x0000acb0


	//   ....[26]....
        /*0304*/ 	.word	0x0000ad20


	//   ....[27]....
        /*0308*/ 	.word	0x0000ad80


	//   ....[28]....
        /*030c*/ 	.word	0x0000adc0


	//   ....[29]....
        /*0310*/ 	.word	0x0000af40


	//   ....[30]....
        /*0314*/ 	.word	0x0000afa0


	//   ....[31]....
        /*0318*/ 	.word	0x0000afe0


	//   ....[32]....
        /*031c*/ 	.word	0x0000b020


	//   ....[33]....
        /*0320*/ 	.word	0x0000b050


	//   ....[34]....
        /*0324*/ 	.word	0x0000b080


	//   ....[35]....
        /*0328*/ 	.word	0x0000b100


	//   ....[36]....
        /*032c*/ 	.word	0x0000b130


	//   ....[37]....
        /*0330*/ 	.word	0x0000b1b0


	//   ....[38]....
        /*0334*/ 	.word	0x0000db60


	//   ....[39]....
        /*0338*/ 	.word	0x0000db70


	//   ....[40]....
        /*033c*/ 	.word	0x0000dc60


	//   ....[41]....
        /*0340*/ 	.word	0x0000dcc0


	//   ....[42]....
        /*0344*/ 	.word	0x0000dd00


	//   ....[43]....
        /*0348*/ 	.word	0x0000dd40


	//   ....[44]....
        /*034c*/ 	.word	0x0000dd70


	//   ....[45]....
        /*0350*/ 	.word	0x0000dda0


	//   ....[46]....
        /*0354*/ 	.word	0x0000df10


	//   ....[47]....
        /*0358*/ 	.word	0x0000df70


	//   ....[48]....
        /*035c*/ 	.word	0x0000dfb0


	//   ....[49]....
        /*0360*/ 	.word	0x0000dff0


	//   ....[50]....
        /*0364*/ 	.word	0x0000e020


	//   ....[51]....
        /*0368*/ 	.word	0x0000e050


	//   ....[52]....
        /*036c*/ 	.word	0x0000e110


	//   ....[53]....
        /*0370*/ 	.word	0x0000e130


	//   ....[54]....
        /*0374*/ 	.word	0x0000e1a0


	//   ....[55]....
        /*0378*/ 	.word	0x0000e5d0


	//   ....[56]....
        /*037c*/ 	.word	0x0000eab0


	//   ....[57]....
        /*0380*/ 	.word	0x0000eea0


	//   ....[58]....
        /*0384*/ 	.word	0x0000ef30


	//   ....[59]....
        /*0388*/ 	.word	0x0000efd0


	//   ....[60]....
        /*038c*/ 	.word	0x0000f080


	//   ....[61]....
        /*0390*/ 	.word	0x0000f100


	//   ....[62]....
        /*0394*/ 	.word	0x0000f180


	//   ....[63]....
        /*0398*/ 	.word	0x0000f200


	//   ....[64]....
        /*039c*/ 	.word	0x0000f280


	//   ....[65]....
        /*03a0*/ 	.word	0x0000f310


	//   ....[66]....
        /*03a4*/ 	.word	0x0000f3c0


	//   ....[67]....
        /*03a8*/ 	.word	0x0000f440


	//   ....[68]....
        /*03ac*/ 	.word	0x0000f4c0


	//   ....[69]....
        /*03b0*/ 	.word	0x0000f540


	//   ....[70]....
        /*03b4*/ 	.word	0x0000f5c0


	//   ....[71]....
        /*03b8*/ 	.word	0x0000f630


	//   ....[72]....
        /*03bc*/ 	.word	0x0000f6d0


	//   ....[73]....
        /*03c0*/ 	.word	0x0000f760


	//   ....[74]....
        /*03c4*/ 	.word	0x0000f880


	//----- nvinfo : EIATTR_REG_RECONFIG
	.align		4
.L_1519:
        /*03c8*/ 	.byte	0x01, 0x54
	.zero		2


	//----- nvinfo : EIATTR_SYSCALL_OFFSETS
	.align		4
        /*03cc*/ 	.byte	0x04, 0x46
        /*03ce*/ 	.short	(.L_1521 - .L_1520)


	//   ....[0]....
.L_1520:
        /*03d0*/ 	.word	0x00001640


	//   ....[1]....
        /*03d4*/ 	.word	0x0000bab0


	//   ....[2]....
        /*03d8*/ 	.word	0x0000bbe0


	//   ....[3]....
        /*03dc*/ 	.word	0x0000bce0


	//----- nvinfo : EIATTR_MBARRIER_INSTR_OFFSETS
	.align		4
.L_1521:
        /*03e0*/ 	.byte	0x04, 0x39
        /*03e2*/ 	.short	(.L_1523 - .L_1522)


	//   ....[0]....
.L_1522:
        /*03e4*/ 	.word	0x000002a0
        /*03e8*/ 	.word	0x000000ff
        /*03ec*/ 	.word	0x00030800
        /*03f0*/ 	.short	0x0100
        /*03f2*/ 	.byte	0x08
	.zero		1


	//   ....[1]....
        /*03f4*/ 	.word	0x000002b0
        /*03f8*/ 	.word	0x000000ff
        /*03fc*/ 	.word	0x00030820
        /*0400*/ 	.short	0x0100
        /*0402*/ 	.byte	0x08
	.zero		1


	//   ....[2]....
        /*0404*/ 	.word	0x000003a0
        /*0408*/ 	.word	0x000000ff
        /*040c*/ 	.word	0x00030830
        /*0410*/ 	.short	0x0100
        /*0412*/ 	.byte	0x08
	.zero		1


	//   ....[3]....
        /*0414*/ 	.word	0x000003b0
        /*0418*/ 	.word	0x000000ff
        /*041c*/ 	.word	0x00030840
        /*0420*/ 	.short	0x0100
        /*0422*/ 	.byte	0x08
	.zero		1


	//   ....[4]....
        /*0424*/ 	.word	0x000003c0
        /*0428*/ 	.word	0x000000ff
        /*042c*/ 	.word	0x00030838
        /*0430*/ 	.short	0x0100
        /*0432*/ 	.byte	0x08
	.zero		1


	//   ....[5]....
        /*0434*/ 	.word	0x000003d0
        /*0438*/ 	.word	0x000000ff
        /*043c*/ 	.word	0x00030848
        /*0440*/ 	.short	0x0100
        /*0442*/ 	.byte	0x08
	.zero		1


	//   ....[6]....
        /*0444*/ 	.word	0x00000500
        /*0448*/ 	.word	0x000000ff
        /*044c*/ 	.word	0x00030850
        /*0450*/ 	.short	0x0100
        /*0452*/ 	.byte	0x08
	.zero		1


	//   ....[7]....
        /*0454*/ 	.word	0x00000510
        /*0458*/ 	.word	0x000000ff
        /*045c*/ 	.word	0x00030860
        /*0460*/ 	.short	0x0100
        /*0462*/ 	.byte	0x08
	.zero		1


	//   ....[8]....
        /*0464*/ 	.word	0x00000520
        /*0468*/ 	.word	0x000000ff
        /*046c*/ 	.word	0x00030858
        /*0470*/ 	.short	0x0100
        /*0472*/ 	.byte	0x08
	.zero		1


	//   ....[9]....
        /*0474*/ 	.word	0x00000530
        /*0478*/ 	.word	0x000000ff
        /*047c*/ 	.word	0x00030868
        /*0480*/ 	.short	0x0100
        /*0482*/ 	.byte	0x08
	.zero		1


	//   ....[10]....
        /*0484*/ 	.word	0x00000620
        /*0488*/ 	.word	0x000000ff
        /*048c*/ 	.word	0x00030870
        /*0490*/ 	.short	0x0100
        /*0492*/ 	.byte	0x06
	.zero		1


	//   ....[11]....
        /*0494*/ 	.word	0x00000630
        /*0498*/ 	.word	0x000000ff
        /*049c*/ 	.word	0x00030880
        /*04a0*/ 	.short	0x0100
        /*04a2*/ 	.byte	0x06
	.zero		1


	//   ....[12]....
        /*04a4*/ 	.word	0x00000640
        /*04a8*/ 	.word	0x000000ff
        /*04ac*/ 	.word	0x00030878
        /*04b0*/ 	.short	0x0100
        /*04b2*/ 	.byte	0x06
	.zero		1


	//   ....[13]....
        /*04b4*/ 	.word	0x00000650
        /*04b8*/ 	.word	0x000000ff
        /*04bc*/ 	.word	0x00030888
        /*04c0*/ 	.short	0x0100
        /*04c2*/ 	.byte	0x06
	.zero		1


	//   ....[14]....
        /*04c4*/ 	.word	0x00000780
        /*04c8*/ 	.word	0x000000ff
        /*04cc*/ 	.word	0x00030890
        /*04d0*/ 	.short	0x0100
        /*04d2*/ 	.byte	0x08
	.zero		1


	//   ....[15]....
        /*04d4*/ 	.word	0x00000790
        /*04d8*/ 	.word	0x000000ff
        /*04dc*/ 	.word	0x000308a0
        /*04e0*/ 	.short	0x0100
        /*04e2*/ 	.byte	0x08
	.zero		1


	//   ....[16]....
        /*04e4*/ 	.word	0x000007a0
        /*04e8*/ 	.word	0x000000ff
        /*04ec*/ 	.word	0x00030898
        /*04f0*/ 	.short	0x0100
        /*04f2*/ 	.byte	0x08
	.zero		1


	//   ....[17]....
        /*04f4*/ 	.word	0x000007b0
        /*04f8*/ 	.word	0x000000ff
        /*04fc*/ 	.word	0x000308a8
        /*0500*/ 	.short	0x0100
        /*0502*/ 	.byte	0x08
	.zero		1


	//   ....[18]....
        /*0504*/ 	.word	0x000008e0
        /*0508*/ 	.word	0x000000ff
        /*050c*/ 	.word	0x000308b0
        /*0510*/ 	.short	0x0100
        /*0512*/ 	.byte	0x08
	.zero		1


	//   ....[19]....
        /*0514*/ 	.word	0x000008f0
        /*0518*/ 	.word	0x000000ff
        /*051c*/ 	.word	0x000308c0
        /*0520*/ 	.short	0x0100
        /*0522*/ 	.byte	0x08
	.zero		1


	//   ....[20]....
        /*0524*/ 	.word	0x00000900
        /*0528*/ 	.word	0x000000ff
        /*052c*/ 	.word	0x000308b8
        /*0530*/ 	.short	0x0100
        /*0532*/ 	.byte	0x08
	.zero		1


	//   ....[21]....
        /*0534*/ 	.word	0x00000910
        /*0538*/ 	.word	0x000000ff
        /*053c*/ 	.word	0x000308c8
        /*0540*/ 	.short	0x0100
        /*0542*/ 	.byte	0x08
	.zero		1


	//   ....[22]....
        /*0544*/ 	.word	0x000016c0
        /*0548*/ 	.word	0x000000ff
        /*054c*/ 	.word	0x00030800
        /*0550*/ 	.short	0x010a
        /*0552*/ 	.byte	0x28
	.zero		1


	//   ....[23]....
        /*0554*/ 	.word	0x00001740
        /*0558*/ 	.word	0x00000000
        /*055c*/ 	.word	0x00030830
        /*0560*/ 	.short	0x010a
        /*0562*/ 	.byte	0x3f
	.zero		1


	//   ....[24]....
        /*0564*/ 	.word	0x000017b0
        /*0568*/ 	.word	0x00000000
        /*056c*/ 	.word	0x00030830
        /*0570*/ 	.short	0x010a
        /*0572*/ 	.byte	0x3f
	.zero		1


	//   ....[25]....
        /*0574*/ 	.word	0x00003b70
        /*0578*/ 	.word	0x00000006
        /*057c*/ 	.word	0x00000000
        /*0580*/ 	.short	0x0101
        /*0582*/ 	.byte	0x3f
	.zero		1


	//   ....[26]....
        /*0584*/ 	.word	0x000050d0
        /*0588*/ 	.word	0x000000ff
        /*058c*/ 	.word	0x00030830
        /*0590*/ 	.short	0x010a
        /*0592*/ 	.byte	0x06
	.zero		1


	//   ....[27]....
        /*0594*/ 	.word	0x00005110
        /*0598*/ 	.word	0x000000ff
        /*059c*/ 	.word	0x00030830
        /*05a0*/ 	.short	0x010a
        /*05a2*/ 	.byte	0x06
	.zero		1


	//   ....[28]....
        /*05a4*/ 	.word	0x00005310
        /*05a8*/ 	.word	0x000000ff
        /*05ac*/ 	.word	0x00030850
        /*05b0*/ 	.short	0x010a
        /*05b2*/ 	.byte	0x06
	.zero		1


	//   ....[29]....
        /*05b4*/ 	.word	0x00005350
        /*05b8*/ 	.word	0x000000ff
        /*05bc*/ 	.word	0x00030850
        /*05c0*/ 	.short	0x010a
        /*05c2*/ 	.byte	0x06
	.zero		1


	//   ....[30]....
        /*05c4*/ 	.word	0x00006cc0
        /*05c8*/ 	.word	0x00000067
        /*05cc*/ 	.word	0x00000000
        /*05d0*/ 	.short	0x0101
        /*05d2*/ 	.byte	0x3f
	.zero		1


	//   ....[31]....
        /*05d4*/ 	.word	0x00006d10
        /*05d8*/ 	.word	0x00000007
        /*05dc*/ 	.word	0x00000000
        /*05e0*/ 	.short	0x0101
        /*05e2*/ 	.byte	0x3f
	.zero		1


	//   ....[32]....
        /*05e4*/ 	.word	0x00008660
        /*05e8*/ 	.word	0x000000ff
        /*05ec*/ 	.word	0x00030850
        /*05f0*/ 	.short	0x010a
        /*05f2*/ 	.byte	0x05
	.zero		1


	//   ....[33]....
        /*05f4*/ 	.word	0x000086a0
        /*05f8*/ 	.word	0x000000ff
        /*05fc*/ 	.word	0x00030850
        /*0600*/ 	.short	0x010a
        /*0602*/ 	.byte	0x05
	.zero		1


	//   ....[34]....
        /*0604*/ 	.word	0x00008ec0
        /*0608*/ 	.word	0x00000006
        /*060c*/ 	.word	0x00000000
        /*0610*/ 	.short	0x0101
        /*0612*/ 	.byte	0x3f
	.zero		1


	//   ....[35]....
        /*0614*/ 	.word	0x00009ca0
        /*0618*/ 	.word	0x000000ff
        /*061c*/ 	.word	0x00000000
        /*0620*/ 	.short	0x0101
        /*0622*/ 	.byte	0x04
	.zero		1


	//   ....[36]....
        /*0624*/ 	.word	0x0000c1a0
        /*0628*/ 	.word	0x00000005
        /*062c*/ 	.word	0x00030840
        /*0630*/ 	.short	0x010a
        /*0632*/ 	.byte	0x3f
	.zero		1


	//   ....[37]....
        /*0634*/ 	.word	0x0000c4f0
        /*0638*/ 	.word	0x0000001a
        /*063c*/ 	.word	0x00030820
        /*0640*/ 	.short	0x010a
        /*0642*/ 	.byte	0x3f
	.zero		1


	//   ....[38]....
        /*0644*/ 	.word	0x0000c7e0
        /*0648*/ 	.word	0x00000003
        /*064c*/ 	.word	0x00030840
        /*0650*/ 	.short	0x010a
        /*0652*/ 	.byte	0x3f
	.zero		1


	//   ....[39]....
        /*0654*/ 	.word	0x0000c9c0
        /*0658*/ 	.word	0x00000002
        /*065c*/ 	.word	0x00000060
        /*0660*/ 	.short	0x010a
        /*0662*/ 	.byte	0x3f
	.zero		1


	//   ....[40]....
        /*0664*/ 	.word	0x0000ce30
        /*0668*/ 	.word	0x00000003
        /*066c*/ 	.word	0x00030840
        /*0670*/ 	.short	0x010a
        /*0672*/ 	.byte	0x3f
	.zero		1


	//   ....[41]....
        /*0674*/ 	.word	0x0000d010
        /*0678*/ 	.word	0x00000003
        /*067c*/ 	.word	0x00000060
        /*0680*/ 	.short	0x010a
        /*0682*/ 	.byte	0x3f
	.zero		1


	//   ....[42]....
        /*0684*/ 	.word	0x0000d3d0
        /*0688*/ 	.word	0x00000002
        /*068c*/ 	.word	0x00030840
        /*0690*/ 	.short	0x010a
        /*0692*/ 	.byte	0x3f
	.zero		1


	//   ....[43]....
        /*0694*/ 	.word	0x0000d5c0
        /*0698*/ 	.word	0x00000002
        /*069c*/ 	.word	0x00000060
        /*06a0*/ 	.short	0x010a
        /*06a2*/ 	.byte	0x3f
	.zero		1


	//   ....[44]....
        /*06a4*/ 	.word	0x0000d910
        /*06a8*/ 	.word	0x00000003
        /*06ac*/ 	.word	0x00030860
        /*06b0*/ 	.short	0x010a
        /*06b2*/ 	.byte	0x3f
	.zero		1


	//   ....[45]....
        /*06b4*/ 	.word	0x0000e550
        /*06b8*/ 	.word	0x00000009
        /*06bc*/ 	.word	0x00030820
        /*06c0*/ 	.short	0x010a
        /*06c2*/ 	.byte	0x3f
	.zero		1


	//   ....[46]....
        /*06c4*/ 	.word	0x0000e6f0
        /*06c8*/ 	.word	0x00000007
        /*06cc*/ 	.word	0x00000000
        /*06d0*/ 	.short	0x010a
        /*06d2*/ 	.byte	0x3f
	.zero		1


	//   ....[47]....
        /*06d4*/ 	.word	0x0000e760
        /*06d8*/ 	.word	0x00000003
        /*06dc*/ 	.word	0x00000000
        /*06e0*/ 	.short	0x010a
        /*06e2*/ 	.byte	0x3f
	.zero		1


	//   ....[48]....
        /*06e4*/ 	.word	0x0000e7c0
        /*06e8*/ 	.word	0x00000005
        /*06ec*/ 	.word	0x00000000
        /*06f0*/ 	.short	0x010a
        /*06f2*/ 	.byte	0x3f
	.zero		1


	//   ....[49]....
        /*06f4*/ 	.word	0x0000e7f0
        /*06f8*/ 	.word	0x00000003
        /*06fc*/ 	.word	0x00000000
        /*0700*/ 	.short	0x010a
        /*0702*/ 	.byte	0x3f
	.zero		1


	//   ....[50]....
        /*0704*/ 	.word	0x0000e860
        /*0708*/ 	.word	0x00000003
        /*070c*/ 	.word	0x00030800
        /*0710*/ 	.short	0x010a
        /*0712*/ 	.byte	0x3f
	.zero		1


	//   ....[51]....
        /*0714*/ 	.word	0x0000e8b0
        /*0718*/ 	.word	0x00000000
        /*071c*/ 	.word	0x00030830
        /*0720*/ 	.short	0x010a
        /*0722*/ 	.byte	0x3f
	.zero		1


	//   ....[52]....
        /*0724*/ 	.word	0x0000e910
        /*0728*/ 	.word	0x00000007
        /*072c*/ 	.word	0x00030830
        /*0730*/ 	.short	0x010a
        /*0732*/ 	.byte	0x3f
	.zero		1


	//   ....[53]....
        /*0734*/ 	.word	0x0000e970
        /*0738*/ 	.word	0x00000007
        /*073c*/ 	.word	0x00030850
        /*0740*/ 	.short	0x010a
        /*0742*/ 	.byte	0x3f
	.zero		1


	//   ....[54]....
        /*0744*/ 	.word	0x0000e9d0
        /*0748*/ 	.word	0x00000003
        /*074c*/ 	.word	0x00030850
        /*0750*/ 	.short	0x010a
        /*0752*/ 	.byte	0x3f
	.zero		1


	//   ....[55]....
        /*0754*/ 	.word	0x0000eb70
        /*0758*/ 	.word	0x00000005
        /*075c*/ 	.word	0x00030840
        /*0760*/ 	.short	0x010a
        /*0762*/ 	.byte	0x3f
	.zero		1


	//   ....[56]....
        /*0764*/ 	.word	0x0000ebc0
        /*0768*/ 	.word	0x0000001a
        /*076c*/ 	.word	0x00030820
        /*0770*/ 	.short	0x010a
        /*0772*/ 	.byte	0x3f
	.zero		1


	//   ....[57]....
        /*0774*/ 	.word	0x0000ec10
        /*0778*/ 	.word	0x00000003
        /*077c*/ 	.word	0x00030840
        /*0780*/ 	.short	0x010a
        /*0782*/ 	.byte	0x3f
	.zero		1


	//   ....[58]....
        /*0784*/ 	.word	0x0000ec60
        /*0788*/ 	.word	0x00000002
        /*078c*/ 	.word	0x00000060
        /*0790*/ 	.short	0x010a
        /*0792*/ 	.byte	0x3f
	.zero		1


	//   ....[59]....
        /*0794*/ 	.word	0x0000ecb0
        /*0798*/ 	.word	0x00000003
        /*079c*/ 	.word	0x00030840
        /*07a0*/ 	.short	0x010a
        /*07a2*/ 	.byte	0x3f
	.zero		1


	//   ....[60]....
        /*07a4*/ 	.word	0x0000ed00
        /*07a8*/ 	.word	0x00000003
        /*07ac*/ 	.word	0x00000060
        /*07b0*/ 	.short	0x010a
        /*07b2*/ 	.byte	0x3f
	.zero		1


	//   ....[61]....
        /*07b4*/ 	.word	0x0000ed50
        /*07b8*/ 	.word	0x00000002
        /*07bc*/ 	.word	0x00030840
        /*07c0*/ 	.short	0x010a
        /*07c2*/ 	.byte	0x3f
	.zero		1


	//   ....[62]....
        /*07c4*/ 	.word	0x0000eda0
        /*07c8*/ 	.word	0x00000002
        /*07cc*/ 	.word	0x00000060
        /*07d0*/ 	.short	0x010a
        /*07d2*/ 	.byte	0x3f
	.zero		1


	//   ....[63]....
        /*07d4*/ 	.word	0x0000edf0
        /*07d8*/ 	.word	0x00000003
        /*07dc*/ 	.word	0x00030860
        /*07e0*/ 	.short	0x010a
        /*07e2*/ 	.byte	0x3f
	.zero		1


	//   ....[64]....
        /*07e4*/ 	.word	0x0000f7a0
        /*07e8*/ 	.word	0x00000009
        /*07ec*/ 	.word	0x00030820
        /*07f0*/ 	.short	0x010a
        /*07f2*/ 	.byte	0x3f
	.zero		1


	//   ....[65]....
        /*07f4*/ 	.word	0x0000f940
        /*07f8*/ 	.word	0x00000007
        /*07fc*/ 	.word	0x00000000
        /*0800*/ 	.short	0x010a
        /*0802*/ 	.byte	0x3f
	.zero		1


	//   ....[66]....
        /*0804*/ 	.word	0x0000f990
        /*0808*/ 	.word	0x00000003
        /*080c*/ 	.word	0x00000000
        /*0810*/ 	.short	0x010a
        /*0812*/ 	.byte	0x3f
	.zero		1


	//   ....[67]....
        /*0814*/ 	.word	0x0000f9e0
        /*0818*/ 	.word	0x00000005
        /*081c*/ 	.word	0x00000000
        /*0820*/ 	.short	0x010a
        /*0822*/ 	.byte	0x3f
	.zero		1


	//----- nvinfo : EIATTR_NUM_MBARRIERS
	.align		4
.L_1523:
        /*0824*/ 	.byte	0x03, 0x38
        /*0826*/ 	.short	0x0016


	//----- nvinfo : EIATTR_EXIT_INSTR_OFFSETS
	.align		4
        /*0828*/ 	.byte	0x04, 0x1c
        /*082a*/ 	.short	(.L_1525 - .L_1524)


	//   ....[0]....
.L_1524:
        /*082c*/ 	.word	0x00000ab0


	//   ....[1]....
        /*0830*/ 	.word	0x0000aa80


	//   ....[2]....
        /*0834*/ 	.word	0x0000aae0


	//   ....[3]....
        /*0838*/ 	.word	0x0000e840


	//----- nvinfo : EIATTR_MAX_THREADS
	.align		4
.L_1525:
        /*083c*/ 	.byte	0x04, 0x05
        /*083e*/ 	.short	(.L_1527 - .L_1526)
.L_1526:
        /*0840*/ 	.word	0x00000200
        /*0844*/ 	.word	0x00000001
        /*0848*/ 	.word	0x00000001


	//----- nvinfo : EIATTR_CRS_STACK_SIZE
	.align		4
.L_1527:
        /*084c*/ 	.byte	0x04, 0x1e
        /*084e*/ 	.short	(.L_1529 - .L_1528)
.L_1528:
        /*0850*/ 	.word	0x00000000


	//----- nvinfo : EIATTR_CBANK_PARAM_SIZE
	.align		4
.L_1529:
        /*0854*/ 	.byte	0x03, 0x19
        /*0856*/ 	.short	0x0a70


	//----- nvinfo : EIATTR_PARAM_CBANK
	.align		4
        /*0858*/ 	.byte	0x04, 0x0a
        /*085a*/ 	.short	(.L_1531 - .L_1530)
	.align		4
.L_1530:
        /*085c*/ 	.word	index@(.nv.constant0._ZN7cutlass13device_kernelIN5flash11enable_sm90INS1_16FlashAttnFwdSm90INS1_25CollectiveMainloopFwdSm90ILi2EN4cute5tupleIJNS5_1CILi1EEES8_S8_EEENS6_IJNS7_ILi192EEESA_NS7_ILi64EEEEEELi64ENS_6half_tEfNS_4arch4Sm90ELb0ELb0ELb1ELb1ELb0ELb0ELb0ELb0ELb1ELb0ELb0ELb0EEENS1_21CollectiveEpilogueFwdINS6_IJSA_SB_SA_EEES9_SD_SF_Li384ELb1ELb0ELb0ELb0EEENS1_36VarlenDynamicPersistentTileSchedulerILi192ELi192ELi384ELi32ELb0ELb0ELb1ELb0ELb1ELb1EEEEEEEEEvNT_6ParamsE)
        /*0860*/ 	.short	0x0210
        /*0862*/ 	.short	0x0a70


	//----- nvinfo : EIATTR_SW_WAR
	.align		4
.L_1531:
        /*0864*/ 	.byte	0x04, 0x36
        /*0866*/ 	.short	(.L_1533 - .L_1532)
.L_1532:
        /*0868*/ 	.word	0x00000008
.L_1533:


//--------------------- .nv.info._ZN7cutlass13device_kernelIN5flash11enable_sm90INS1_16FlashAttnFwdSm90INS1_25CollectiveMainloopFwdSm90ILi2EN4cute5tupleIJNS5_1CILi1EEES8_S8_EEENS6_IJNS7_ILi192EEESA_NS7_ILi64EEEEEELi64ENS_6half_tEfNS_4arch4Sm90ELb0ELb0ELb1ELb1ELb0ELb1ELb0ELb0ELb1ELb0ELb0ELb0EEENS1_21CollectiveEpilogueFwdINS6_IJSA_SB_SA_EEES9_SD_SF_Li384ELb1ELb0ELb0ELb0EEENS1_36VarlenDynamicPersistentTileSchedulerILi192ELi192ELi384ELi32ELb0ELb0ELb1ELb0ELb1ELb1EEEEEEEEEvNT_6ParamsE --------------------------
	.section	.nv.info._ZN7cutlass13device_kernelIN5flash11enable_sm90INS1_16FlashAttnFwdSm90INS1_25CollectiveMainloopFwdSm90ILi2EN4cute5tupleIJNS5_1CILi1EEES8_S8_EEENS6_IJNS7_ILi192EEESA_NS7_ILi64EEEEEELi64ENS_6half_tEfNS_4arch4Sm90ELb0ELb0ELb1ELb1ELb0ELb1ELb0ELb0ELb1ELb0ELb0ELb0EEENS1_21CollectiveEpilogueFwdINS6_IJSA_SB_SA_EEES9_SD_SF_Li384ELb1ELb0ELb0ELb0EEENS1_36VarlenDynamicPersistentTileSchedulerILi192ELi192ELi384ELi32ELb0ELb0ELb1ELb0ELb1ELb1EEEEEEEEEvNT_6ParamsE,"",@"SHT_CUDA_INFO"
	.sectionflags	@""
	.align	4


	//----- nvinfo : EIATTR_CUDA_API_VERSION
	.align		4
        /*0000*/ 	.byte	0x04, 0x37
        /*0002*/ 	.short	(.L_1535 - .L_1534)
.L_1534:
        /*0004*/ 	.word	0x00000082


	//----- nvinfo : EIATTR_KPARAM_INFO
	.align		4
.L_1535:
        /*0008*/ 	.byte	0x04, 0x17
        /*000a*/ 	.short	(.L_1537 - .L_1536)
.L_1536:
        /*000c*/ 	.word	0x00000000
        /*0010*/ 	.short	0x0000
        /*0012*/ 	.short	0x0070
        /*0014*/ 	.byte	0x00, 0xf0, 0x01, 0x28


	//----- nvinfo : EIATTR_SPARSE_MMA_MASK
	.align		4
.L_1537:
        /*0018*/ 	.byte	0x03, 0x50
        /*001a*/ 	.short	0x0000


	//----- nvinfo : EIATTR_MAXREG_COUNT
	.align		4
        /*001c*/ 	.byte	0x03, 0x1b
        /*001e*/ 	.short	0x0080


	//----- nvinfo : EIATTR_NUM_BARRIERS
	.align		4
        /*0020*/ 	.byte	0x02, 0x4c
        /*0022*/ 	.byte	0x10
	.zero		1


	//----- nvinfo : EIATTR_EXTERNS
	.align		4
        /*0024*/ 	.byte	0x04, 0x0f
        /*0026*/ 	.short	(.L_1539 - .L_1538)


	//   ....[0]....
	.align		4
.L_1538:
        /*0028*/ 	.word	index@(__assertfail)


	//----- nvinfo : EIATTR_ANNOTATIONS
	.align		4
.L_1539:
        /*002c*/ 	.byte	0x04, 0x55
        /*002e*/ 	.short	(.L_1541 - .L_1540)


	//   ....[0]....
.L_1540:
        /* <DEDUP_REMOVED lines=59> */


	//----- nvinfo : EIATTR_MERCURY_ISA_VERSION
	.align		4
.L_1541:
        /*03d0*/ 	.byte	0x03, 0x5f
        /*03d2*/ 	.short	0x0101


	//----- nvinfo : EIATTR_UNUSED_LOAD_BYTE_OFFSET
	.align		4
        /*03d4*/ 	.byte	0x04, 0x44
        /*03d6*/ 	.short	(.L_1543 - .L_1542)


	//   ....[0]....
.L_1542:
        /*03d8*/ 	.word	0x00000b00
        /*03dc*/ 	.word	0x0000fff0


	//   ....[1]....
        /*03e0*/ 	.word	0x00010740
        /*03e4*/ 	.word	0x0000fff0


	//----- nvinfo : EIATTR_INT_WARP_WIDE_INSTR_OFFSETS
	.align		4
.L_1543:
        /*03e8*/ 	.byte	0x04, 0x31
        /*03ea*/ 	.short	(.L_1545 - .L_1544)


	//   ....[0]....
.L_1544:
        /*03ec*/ 	.word	0x000001b0


	//   ....[1]....
        /*03f0*/ 	.word	0x00000250


	//   ....[2]....
        /*03f4*/ 	.word	0x000002c0


	//   ....[3]....
        /*03f8*/ 	.word	0x00013a10


	//   ....[4]....
        /*03fc*/ 	.word	0x00013aa0


	//   ....[5]....
        /*0400*/ 	.word	0x00013ee0


	//   ....[6]....
        /*0404*/ 	.word	0x00013f10


	//   ....[7]....
        /*0408*/ 	.word	0x000159b0


	//   ....[8]....
        /*040c*/ 	.word	0x00015a40


	//----- nvinfo : EIATTR_COOP_GROUP_MASK_REGIDS
	.align		4
.L_1545:
        /*0410*/ 	.byte	0x04, 0x29
        /*0412*/ 	.short	(.L_1547 - .L_1546)


	//   ....[0]....
.L_1546:
        /*0414*/ 	.word	0xffffffff


	//   ....[1]....
        /*0418*/ 	.word	0xffffffff


	//   ....[2]....
        /*041c*/ 	.word	0xffffffff


	//   ....[3]....
        /*0420*/ 	.word	0xffffffff


	//   ....[4]....
        /*0424*/ 	.word	0xffffffff


	//   ....[5]....
        /*0428*/ 	.word	0xffffffff


	//   ....[6]....
        /*042c*/ 	.word	0xffffffff


	//   ....[7]....
        /*0430*/ 	.word	0xffffffff


	//   ....[8]....
        /*0434*/ 	.word	0xffffffff


	//   ....[9]....
        /*0438*/ 	.word	0xffffffff


	//   ....[10]....
        /*043c*/ 	.word	0xffffffff


	//   ....[11]....
        /*0440*/ 	.word	0xffffffff


	//   ....[12]....
        /*0444*/ 	.word	0xffffffff


	//   ....[13]....
        /*0448*/ 	.word	0xffffffff


	//   ....[14]....
        /*044c*/ 	.word	0xffffffff


	//   ....[15]....
        /*0450*/ 	.word	0xffffffff


	//   ....[16]....
        /*0454*/ 	.word	0xffffffff


	//   ....[17]....
        /*0458*/ 	.word	0xffffffff


	//   ....[18]....
        /*045c*/ 	.word	0xffffffff


	//   ....[19]....
        /*0460*/ 	.word	0xffffffff


	//   ....[20]....
        /*0464*/ 	.word	0xffffffff


	//   ....[21]....
        /*0468*/ 	.word	0xffffffff


	//   ....[22]....
        /*046c*/ 	.word	0xffffffff


	//   ....[23]....
        /*0470*/ 	.word	0xffffffff


	//   ....[24]....
        /*0474*/ 	.word	0xffffffff


	//   ....[25]....
        /*0478*/ 	.word	0xffffffff


	//   ....[26]....
        /*047c*/ 	.word	0xffffffff


	//   ....[27]....
        /*0480*/ 	.word	0xffffffff


	//   ....[28]....
        /*0484*/ 	.word	0xffffffff


	//   ....[29]....
        /*0488*/ 	.word	0xffffffff


	//   ....[30]....
        /*048c*/ 	.word	0xffffffff


	//   ....[31]....
        /*0490*/ 	.word	0xffffffff


	//   ....[32]....
        /*0494*/ 	.word	0xffffffff


	//   ....[33]....
        /*0498*/ 	.word	0xffffffff


	//   ....[34]....
        /*049c*/ 	.word	0xffffffff


	//   ....[35]....
        /*04a0*/ 	.word	0xffffffff


	//   ....[36]....
        /*04a4*/ 	.word	0xffffffff


	//   ....[37]....
        /*04a8*/ 	.word	0xffffffff


	//   ....[38]....
        /*04ac*/ 	.word	0xffffffff


	//   ....[39]....
        /*04b0*/ 	.word	0xffffffff


	//   ....[40]....
        /*04b4*/ 	.word	0xffffffff


	//   ....[41]....
        /*04b8*/ 	.word	0xffffffff


	//   ....[42]....
        /*04bc*/ 	.word	0xffffffff


	//   ....[43]....
        /*04c0*/ 	.word	0xffffffff


	//   ....[44]....
        /*04c4*/ 	.word	0xffffffff


	//   ....[45]....
        /*04c8*/ 	.word	0xffffffff


	//   ....[46]....
        /*04cc*/ 	.word	0xffffffff


	//   ....[47]....
        /*04d0*/ 	.word	0xffffffff


	//   ....[48]....
        /*04d4*/ 	.word	0xffffffff


	//   ....[49]....
        /*04d8*/ 	.word	0xffffffff


	//   ....[50]....
        /*04dc*/ 	.word	0xffffffff


	//   ....[51]....
        /*04e0*/ 	.word	0xffffffff


	//   ....[52]....
        /*04e4*/ 	.word	0xffffffff


	//   ....[53]....
        /*04e8*/ 	.word	0xffffffff


	//   ....[54]....
        /*04ec*/ 	.word	0xffffffff


	//   ....[55]....
        /*04f0*/ 	.word	0xffffffff


	//   ....[56]....
        /*04f4*/ 	.word	0x0500000f


	//   ....[57]....
        /*04f8*/ 	.word	0x0500000f


	//   ....[58]....
        /*04fc*/ 	.word	0x0500000f


	//   ....[59]....
        /*0500*/ 	.word	0x0500000f


	//   ....[60]....
        /*0504*/ 	.word	0x0500000f


	//   ....[61]....
        /*0508*/ 	.word	0x0500000f


	//   ....[62]....
        /*050c*/ 	.word	0x0500000f


	//   ....[63]....
        /*0510*/ 	.word	0x0500000f


	//   ....[64]....
        /*0514*/ 	.word	0x0500000f


	//   ....[65]....
        /*0518*/ 	.word	0x0500000f


	//   ....[66]....
        /*051c*/ 	.word	0x0500000f


	//   ....[67]....
        /*0520*/ 	.word	0x0500000f


	//   ....[68]....
        /*0524*/ 	.word	0x0500000f


	//   ....[69]....
        /*0528*/ 	.word	0x0500000f


	//   ....[70]....
        /*052c*/ 	.word	0x0500000f


	//   ....[71]....
        /*0530*/ 	.word	0x0500000f


	//   ....[72]....
        /*0534*/ 	.word	0x0500000f


	//   ....[73]....
        /*0538*/ 	.word	0x0500000f


	//   ....[74]....
        /*053c*/ 	.word	0x0500000f


	//   ....[75]....
        /*0540*/ 	.word	0x0500000f


	//   ....[76]....
        /*0544*/ 	.word	0x0500000f


	//   ....[77]....
        /*0548*/ 	.word	0x0500000f


	//   ....[78]....
        /*054c*/ 	.word	0x0500000f


	//   ....[79]....
        /*0550*/ 	.word	0x0500000f


	//   ....[80]....
        /*0554*/ 	.word	0x0500000f


	//   ....[81]....
        /*0558*/ 	.word	0x0500000f


	//   ....[82]....
        /*055c*/ 	.word	0x0500000f


	//   ....[83]....
        /*0560*/ 	.word	0x0500000f


	//   ....[84]....
        /*0564*/ 	.word	0x0500000f


	//----- nvinfo : EIATTR_COOP_GROUP_INSTR_OFFSETS
	.align		4
.L_1547:
        /*0568*/ 	.byte	0x04, 0x28
        /*056a*/ 	.short	(.L_1549 - .L_1548)


	//   ....[0]....
.L_1548:
        /*056c*/ 	.word	0x00000060


	//   ....[1]....
        /*0570*/ 	.word	0x000001c0


	//   ....[2]....
        /*0574*/ 	.word	0x00000270


	//   ....[3]....
        /*0578*/ 	.word	0x00000430


	//   ....[4]....
        /*057c*/ 	.word	0x00000590


	//   ....[5]....
        /*0580*/ 	.word	0x000006b0


	//   ....[6]....
        /*0584*/ 	.word	0x00000810


	//   ....[7]....
        /*0588*/ 	.word	0x00005930


	//   ....[8]....
        /*058c*/ 	.word	0x00009d70


	//   ....[9]....
        /*0590*/ 	.word	0x00009df0


	//   ....[10]....
        /*0594*/ 	.word	0x0000a5a0


	//   ....[11]....
        /*0598*/ 	.word	0x0000a600


	//   ....[12]....
        /*059c*/ 	.word	0x0000ba00


	//   ....[13]....
        /*05a0*/ 	.word	0x0000cd00


	//   ....[14]....
        /*05a4*/ 	.word	0x0000cd60


	//   ....[15]....
        /*05a8*/ 	.word	0x0000d910


	//   ....[16]....
        /*05ac*/ 	.word	0x0000d930


	//   ....[17]....
        /*05b0*/ 	.word	0x0000f820


	//   ....[18]....
        /*05b4*/ 	.word	0x0000fa70


	//   ....[19]....
        /*05b8*/ 	.word	0x0000fd90


	//   ....[20]....
        /*05bc*/ 	.word	0x00010200


	//   ....[21]....
        /*05c0*/ 	.word	0x00010230


	//   ....[22]....
        /*05c4*/ 	.word	0x00012050


	//   ....[23]....
        /*05c8*/ 	.word	0x000121e0


	//   ....[24]....
        /*05cc*/ 	.word	0x00012210


	//   ....[25]....
        /*05d0*/ 	.word	0x00012240


	//   ....[26]....
        /*05d4*/ 	.word	0x00012280


	//   ....[27]....
        /*05d8*/ 	.word	0x000122d0


	//   ....[28]....
        /*05dc*/ 	.word	0x00012330


	//   ....[29]....
        /*05e0*/ 	.word	0x000124f0


	//   ....[30]....
        /*05e4*/ 	.word	0x00012550


	//   ....[31]....
        /*05e8*/ 	.word	0x00012590


	//   ....[32]....
        /*05ec*/ 	.word	0x000125d0


	//   ....[33]....
        /*05f0*/ 	.word	0x00012600


	//   ....[34]....
        /*05f4*/ 	.word	0x00012630


	//   ....[35]....
        /*05f8*/ 	.word	0x000126b0


	//   ....[36]....
        /*05fc*/ 	.word	0x000126e0


	//   ....[37]....
        /*0600*/ 	.word	0x00012760


	//   ....[38]....
        /*0604*/ 	.word	0x00015d00


	//   ....[39]....
        /*0608*/ 	.word	0x00015d10


	//   ....[40]....
        /*060c*/ 	.word	0x00015e00


	//   ....[41]....
        /*0610*/ 	.word	0x00015e60


	//   ....[42]....
        /*0614*/ 	.word	0x00015ea0


	//   ....[43]....
        /*0618*/ 	.word	0x00015ee0


	//   ....[44]....
        /*061c*/ 	.word	0x00015f10


	//   ....[45]....
        /*0620*/ 	.word	0x00015f40


	//   ....[46]....
        /*0624*/ 	.word	0x000160b0


	//   ....[47]....
        /*0628*/ 	.word	0x00016110


	//   ....[48]....
        /*062c*/ 	.word	0x00016150


	//   ....[49]....
        /*0630*/ 	.word	0x00016190


	//   ....[50]....
        /*0634*/ 	.word	0x000161c0


	//   ....[51]....
        /*0638*/ 	.word	0x000161f0


	//   ....[52]....
        /*063c*/ 	.word	0x000162b0


	//   ....[53]....
        /*0640*/ 	.word	0x000162d0


	//   ....[54]....
        /*0644*/ 	.word	0x00016340


	//   ....[55]....
        /*0648*/ 	.word	0x00016770


	//   ....[56]....
        /*064c*/ 	.word	0x00016bd0


	//   ....[57]....
        /*0650*/ 	.word	0x00016c80


	//   ....[58]....
        /*0654*/ 	.word	0x00016d20


	//   ....[59]....
        /*0658*/ 	.word	0x00016dc0


	//   ....[60]....
        /*065c*/ 	.word	0x00016e60


	//   ....[61]....
        /*0660*/ 	.word	0x00016f50


	//   ....[62]....
        /*0664*/ 	.word	0x00016ff0


	//   ....[63]....
        /*0668*/ 	.word	0x00017090


	//   ....[64]....
        /*066c*/ 	.word	0x00017130


	//   ....[65]....
        /*0670*/ 	.word	0x00017390


	//   ....[66]....
        /*0674*/ 	.word	0x00017670


	//   ....[67]....
        /*0678*/ 	.word	0x00017a60


	//   ....[68]....
        /*067c*/ 	.word	0x00017af0


	//   ....[69]....
        /*0680*/ 	.word	0x00017b90


	//   ....[70]....
        /*0684*/ 	.word	0x00017c40


	//   ....[71]....
        /*0688*/ 	.word	0x00017cc0


	//   ....[72]....
        /*068c*/ 	.word	0x00017d40


	//   ....[73]....
        /*0690*/ 	.word	0x00017dc0


	//   ....[74]....
        /*0694*/ 	.word	0x00017e40


	//   ....[75]....
        /*0698*/ 	.word	0x00017ed0


	//   ....[76]....
        /*069c*/ 	.word	0x00017f80


	//   ....[77]....
        /*06a0*/ 	.word	0x00018000


	//   ....[78]....
        /*06a4*/ 	.word	0x00018080


	//   ....[79]....
        /*06a8*/ 	.word	0x00018100


	//   ....[80]....
        /*06ac*/ 	.word	0x00018180


	//   ....[81]....
        /*06b0*/ 	.word	0x000181f0


	//   ....[82]....
        /*06b4*/ 	.word	0x00018290


	//   ....[83]....
        /*06b8*/ 	.word	0x00018320


	//   ....[84]....
        /*06bc*/ 	.word	0x00018440


	//----- nvinfo : EIATTR_REG_RECONFIG
	.align		4
.L_1549:
        /*06c0*/ 	.byte	0x01, 0x54
	.zero		2


	//----- nvinfo : EIATTR_SYSCALL_OFFSETS
	.align		4
        /*06c4*/ 	.byte	0x04, 0x46
        /*06c6*/ 	.short	(.L_1551 - .L_1550)


	//   ....[0]....
.L_1550:
        /*06c8*/ 	.word	0x000018c0


	//   ....[1]....
        /*06cc*/ 	.word	0x00001a10


	//   ....[2]....
        /*06d0*/ 	.word	0x00005ac0


	//   ....[3]....
        /*06d4*/ 	.word	0x00005fe0


	//   ....[4]....
        /*06d8*/ 	.word	0x00013c20


	//   ....[5]....
        /*06dc*/ 	.word	0x00013d50


	//   ....[6]....
        /*06e0*/ 	.word	0x00013e50


	//----- nvinfo : EIATTR_MBARRIER_INSTR_OFFSETS
	.align		4
.L_1551:
        /*06e4*/ 	.byte	0x04, 0x39
        /*06e6*/ 	.short	(.L_1553 - .L_1552)


	//   ....[0]....
.L_1552:
        /*06e8*/ 	.word	0x000002e0
        /*06ec*/ 	.word	0x000000ff
        /*06f0*/ 	.word	0x00030800
        /*06f4*/ 	.short	0x0100
        /*06f6*/ 	.byte	0x08
	.zero		1


	//   ....[1]....
        /*06f8*/ 	.word	0x000002f0
        /*06fc*/ 	.word	0x000000ff
        /*0700*/ 	.word	0x00030820
        /*0704*/ 	.short	0x0100
        /*0706*/ 	.byte	0x08
	.zero		1


	//   ....[2]....
        /*0708*/ 	.word	0x000003e0
        /*070c*/ 	.word	0x000000ff
        /*0710*/ 	.word	0x00030830
        /*0714*/ 	.short	0x0100
        /*0716*/ 	.byte	0x08
	.zero		1


	//   ....[3]....
        /*0718*/ 	.word	0x000003f0
        /*071c*/ 	.word	0x000000ff
        /*0720*/ 	.word	0x00030840
        /*0724*/ 	.short	0x0100
        /*0726*/ 	.byte	0x08
	.zero		1


	//   ....[4]....
        /*0728*/ 	.word	0x00000400
        /*072c*/ 	.word	0x000000ff
        /*0730*/ 	.word	0x00030838
        /*0734*/ 	.short	0x0100
        /*0736*/ 	.byte	0x08
	.zero		1


	//   ....[5]....
        /*0738*/ 	.word	0x00000410
        /*073c*/ 	.word	0x000000ff
        /*0740*/ 	.word	0x00030848
        /*0744*/ 	.short	0x0100
        /*0746*/ 	.byte	0x08
	.zero		1


	//   ....[6]....
        /*0748*/ 	.word	0x00000540
        /*074c*/ 	.word	0x000000ff
        /*0750*/ 	.word	0x00030850
        /*0754*/ 	.short	0x0100
        /*0756*/ 	.byte	0x08
	.zero		1


	//   ....[7]....
        /*0758*/ 	.word	0x00000550
        /*075c*/ 	.word	0x000000ff
        /*0760*/ 	.word	0x00030860
        /*0764*/ 	.short	0x0100
        /*0766*/ 	.byte	0x08
	.zero		1


	//   ....[8]....
        /*0768*/ 	.word	0x00000560
        /*076c*/ 	.word	0x000000ff
        /*0770*/ 	.word	0x00030858
        /*0774*/ 	.short	0x0100
        /*0776*/ 	.byte	0x08
	.zero		1


	//   ....[9]....
        /*0778*/ 	.word	0x00000570
        /*077c*/ 	.word	0x000000ff
        /*0780*/ 	.word	0x00030868
        /*0784*/ 	.short	0x0100
        /*0786*/ 	.byte	0x08
	.zero		1


	//   ....[10]....
        /*0788*/ 	.word	0x00000660
        /*078c*/ 	.word	0x000000ff
        /*0790*/ 	.word	0x00030870
        /*0794*/ 	.short	0x0100
        /*0796*/ 	.byte	0x06
	.zero		1


	//   ....[11]....
        /*0798*/ 	.word	0x00000670
        /*079c*/ 	.word	0x000000ff
        /*07a0*/ 	.word	0x00030880
        /*07a4*/ 	.short	0x0100
        /*07a6*/ 	.byte	0x06
	.zero		1


	//   ....[12]....
        /*07a8*/ 	.word	0x00000680
        /*07ac*/ 	.word	0x000000ff
        /*07b0*/ 	.word	0x00030878
        /*07b4*/ 	.short	0x0100
        /*07b6*/ 	.byte	0x06
	.zero		1


	//   ....[13]....
        /*07b8*/ 	.word	0x00000690
        /*07bc*/ 	.word	0x000000ff
        /*07c0*/ 	.word	0x00030888
        /*07c4*/ 	.short	0x0100
        /*07c6*/ 	.byte	0x06
	.zero		1


	//   ....[14]....
        /*07c8*/ 	.word	0x000007c0
        /*07cc*/ 	.word	0x000000ff
        /*07d0*/ 	.word	0x00030890
        /*07d4*/ 	.short	0x0100
        /*07d6*/ 	.byte	0x08
	.zero		1


	//   ....[15]....
        /*07d8*/ 	.word	0x000007d0
        /*07dc*/ 	.word	0x000000ff
        /*07e0*/ 	.word	0x000308a0
        /*07e4*/ 	.short	0x0100
        /*07e6*/ 	.byte	0x08
	.zero		1


	//   ....[16]....
        /*07e8*/ 	.word	0x000007e0
        /*07ec*/ 	.word	0x000000ff
        /*07f0*/ 	.word	0x00030898
        /*07f4*/ 	.short	0x0100
        /*07f6*/ 	.byte	0x08
	.zero		1


	//   ....[17]....
        /*07f8*/ 	.word	0x000007f0
        /*07fc*/ 	.word	0x000000ff
        /*0800*/ 	.word	0x000308a8
        /*0804*/ 	.short	0x0100
        /*0806*/ 	.byte	0x08
	.zero		1


	//   ....[18]....
        /*0808*/ 	.word	0x00000920
        /*080c*/ 	.word	0x000000ff
        /*0810*/ 	.word	0x000308b0
        /*0814*/ 	.short	0x0100
        /*0816*/ 	.byte	0x08
	.zero		1


	//   ....[19]....
        /*0818*/ 	.word	0x00000930
        /*081c*/ 	.word	0x000000ff
        /*0820*/ 	.word	0x000308c0
        /*0824*/ 	.short	0x0100
        /*0826*/ 	.byte	0x08
	.zero		1


	//   ....[20]....
        /*0828*/ 	.word	0x00000940
        /*082c*/ 	.word	0x000000ff
        /*0830*/ 	.word	0x000308b8
        /*0834*/ 	.short	0x0100
        /*0836*/ 	.byte	0x08
	.zero		1


	//   ....[21]....
        /*0838*/ 	.word	0x00000950
        /*083c*/ 	.word	0x000000ff
        /*0840*/ 	.word	0x000308c8
        /*0844*/ 	.short	0x0100
        /*0846*/ 	.byte	0x08
	.zero		1


	//   ....[22]....
        /*0848*/ 	.word	0x00002d00
        /*084c*/ 	.word	0x00000054
        /*0850*/ 	.word	0x00030890
        /*0854*/ 	.short	0x010a
        /*0856*/ 	.byte	0x3f
	.zero		1


	//   ....[23]....
        /*0858*/ 	.word	0x00003f30
        /*085c*/ 	.word	0x00000054
        /*0860*/ 	.word	0x00030890
        /*0864*/ 	.short	0x010a
        /*0866*/ 	.byte	0x3f
	.zero		1


	//   ....[24]....
        /*0868*/ 	.word	0x00005030
        /*086c*/ 	.word	0x00000054
        /*0870*/ 	.word	0x00030890
        /*0874*/ 	.short	0x010a
        /*0876*/ 	.byte	0x3f
	.zero		1


	//   ....[25]....
        /*0878*/ 	.word	0x00005250
        /*087c*/ 	.word	0x00000024
        /*0880*/ 	.word	0x00000000
        /*0884*/ 	.short	0x0101
        /*0886*/ 	.byte	0x3f
	.zero		1


	//   ....[26]....
        /*0888*/ 	.word	0x00005290
        /*088c*/ 	.word	0x00000054
        /*0890*/ 	.word	0x000308b0
        /*0894*/ 	.short	0x010a
        /*0896*/ 	.byte	0x3f
	.zero		1


	//   ....[27]....
        /*0898*/ 	.word	0x00005650
        /*089c*/ 	.word	0x00000054
        /*08a0*/ 	.word	0x00000000
        /*08a4*/ 	.short	0x0101
        /*08a6*/ 	.byte	0x3f
	.zero		1


	//   ....[28]....
        /*08a8*/ 	.word	0x00005b60
        /*08ac*/ 	.word	0x00000002
        /*08b0*/ 	.word	0x00030800
        /*08b4*/ 	.short	0x010a
        /*08b6*/ 	.byte	0x3f
	.zero		1


	//   ....[29]....
        /*08b8*/ 	.word	0x00005bb0
        /*08bc*/ 	.word	0x00000002
        /*08c0*/ 	.word	0x00030800
        /*08c4*/ 	.short	0x010a
        /*08c6*/ 	.byte	0x3f
	.zero		1


	//   ....[30]....
        /*08c8*/ 	.word	0x000062d0
        /*08cc*/ 	.word	0x00000002
        /*08d0*/ 	.word	0x00030800
        /*08d4*/ 	.short	0x010a
        /*08d6*/ 	.byte	0x3f
	.zero		1


	//   ....[31]....
        /*08d8*/ 	.word	0x000071b0
        /*08dc*/ 	.word	0x00000002
        /*08e0*/ 	.word	0x00030800
        /*08e4*/ 	.short	0x010a
        /*08e6*/ 	.byte	0x3f
	.zero		1


	//   ....[32]....
        /*08e8*/ 	.word	0x00008070
        /*08ec*/ 	.word	0x00000000
        /*08f0*/ 	.word	0x00030830
        /*08f4*/ 	.short	0x010a
        /*08f6*/ 	.byte	0x3f
	.zero		1


	//   ....[33]....
        /*08f8*/ 	.word	0x00008150
        /*08fc*/ 	.word	0x00000000
        /*0900*/ 	.word	0x00030830
        /*0904*/ 	.short	0x010a
        /*0906*/ 	.byte	0x3f
	.zero		1


	//   ....[34]....
        /*0908*/ 	.word	0x0000a8a0
        /*090c*/ 	.word	0x0000000c
        /*0910*/ 	.word	0x00000000
        /*0914*/ 	.short	0x0101
        /*0916*/ 	.byte	0x3f
	.zero		1


	//   ....[35]....
        /*0918*/ 	.word	0x0000bc60
        /*091c*/ 	.word	0x00000005
        /*0920*/ 	.word	0x00030830
        /*0924*/ 	.short	0x010a
        /*0926*/ 	.byte	0x3f
	.zero		1


	//   ....[36]....
        /*0928*/ 	.word	0x0000bcb0
        /*092c*/ 	.word	0x00000005
        /*0930*/ 	.word	0x00030830
        /*0934*/ 	.short	0x010a
        /*0936*/ 	.byte	0x3f
	.zero		1


	//   ....[37]....
        /*0938*/ 	.word	0x0000c000
        /*093c*/ 	.word	0x00000006
        /*0940*/ 	.word	0x00030850
        /*0944*/ 	.short	0x010a
        /*0946*/ 	.byte	0x3f
	.zero		1


	//   ....[38]....
        /*0948*/ 	.word	0x0000c040
        /*094c*/ 	.word	0x00000006
        /*0950*/ 	.word	0x00030850
        /*0954*/ 	.short	0x010a
        /*0956*/ 	.byte	0x3f
	.zero		1


	//   ....[39]....
        /*0958*/ 	.word	0x0000e660
        /*095c*/ 	.word	0x00000042
        /*0960*/ 	.word	0x00000000
        /*0964*/ 	.short	0x0101
        /*0966*/ 	.byte	0x3f
	.zero		1


	//   ....[40]....
        /*0968*/ 	.word	0x0000e690
        /*096c*/ 	.word	0x00000000
        /*0970*/ 	.word	0x00000000
        /*0974*/ 	.short	0x0101
        /*0976*/ 	.byte	0x3f
	.zero		1


	//   ....[41]....
        /*0978*/ 	.word	0x0000f8b0
        /*097c*/ 	.word	0x0000000b
        /*0980*/ 	.word	0x00030850
        /*0984*/ 	.short	0x010a
        /*0986*/ 	.byte	0x3f
	.zero		1


	//   ....[42]....
        /*0988*/ 	.word	0x0000f960
        /*098c*/ 	.word	0x0000000b
        /*0990*/ 	.word	0x00030850
        /*0994*/ 	.short	0x010a
        /*0996*/ 	.byte	0x3f
	.zero		1


	//   ....[43]....
        /*0998*/ 	.word	0x00010400
        /*099c*/ 	.word	0x00000009
        /*09a0*/ 	.word	0x00000000
        /*09a4*/ 	.short	0x0101
        /*09a6*/ 	.byte	0x3f
	.zero		1


	//   ....[44]....
        /*09a8*/ 	.word	0x00011300
        /*09ac*/ 	.word	0x00000000
        /*09b0*/ 	.word	0x00000000
        /*09b4*/ 	.short	0x0101
        /*09b6*/ 	.byte	0x3f
	.zero		1


	//   ....[45]....
        /*09b8*/ 	.word	0x00013170
        /*09bc*/ 	.word	0x00000006
        /*09c0*/ 	.word	0x00030820
        /*09c4*/ 	.short	0x010a
        /*09c6*/ 	.byte	0x3f
	.zero		1


	//   ....[46]....
        /*09c8*/ 	.word	0x000131e0
        /*09cc*/ 	.word	0x00000007
        /*09d0*/ 	.word	0x000308a0
        /*09d4*/ 	.short	0x010a
        /*09d6*/ 	.byte	0x3f
	.zero		1


	//   ....[47]....
        /*09d8*/ 	.word	0x00013390
        /*09dc*/ 	.word	0x00000007
        /*09e0*/ 	.word	0x000308c0
        /*09e4*/ 	.short	0x010a
        /*09e6*/ 	.byte	0x3f
	.zero		1


	//   ....[48]....
        /*09e8*/ 	.word	0x000135e0
        /*09ec*/ 	.word	0x00000007
        /*09f0*/ 	.word	0x000308a0
        /*09f4*/ 	.short	0x010a
        /*09f6*/ 	.byte	0x3f
	.zero		1


	//   ....[49]....
        /*09f8*/ 	.word	0x00013780
        /*09fc*/ 	.word	0x00000007
        /*0a00*/ 	.word	0x000308c0
        /*0a04*/ 	.short	0x010a
        /*0a06*/ 	.byte	0x3f
	.zero		1


	//   ....[50]....
        /*0a08*/ 	.word	0x00014320
        /*0a0c*/ 	.word	0x00000005
        /*0a10*/ 	.word	0x00030840
        /*0a14*/ 	.short	0x010a
        /*0a16*/ 	.byte	0x3f
	.zero		1


	//   ....[51]....
        /*0a18*/ 	.word	0x00014670
        /*0a1c*/ 	.word	0x0000001c
        /*0a20*/ 	.word	0x00030820
        /*0a24*/ 	.short	0x010a
        /*0a26*/ 	.byte	0x3f
	.zero		1


	//   ....[52]....
        /*0a28*/ 	.word	0x00014970
        /*0a2c*/ 	.word	0x00000003
        /*0a30*/ 	.word	0x00030840
        /*0a34*/ 	.short	0x010a
        /*0a36*/ 	.byte	0x3f
	.zero		1


	//   ....[53]....
        /*0a38*/ 	.word	0x00014b50
        /*0a3c*/ 	.word	0x00000002
        /*0a40*/ 	.word	0x00000060
        /*0a44*/ 	.short	0x010a
        /*0a46*/ 	.byte	0x3f
	.zero		1


	//   ....[54]....
        /*0a48*/ 	.word	0x00014fd0
        /*0a4c*/ 	.word	0x00000003
        /*0a50*/ 	.word	0x00030840
        /*0a54*/ 	.short	0x010a
        /*0a56*/ 	.byte	0x3f
	.zero		1


	//   ....[55]....
        /*0a58*/ 	.word	0x000151b0
        /*0a5c*/ 	.word	0x00000003
        /*0a60*/ 	.word	0x00000060
        /*0a64*/ 	.short	0x010a
        /*0a66*/ 	.byte	0x3f
	.zero		1


	//   ....[56]....
        /*0a68*/ 	.word	0x00015570
        /*0a6c*/ 	.word	0x00000002
        /*0a70*/ 	.word	0x00030840
        /*0a74*/ 	.short	0x010a
        /*0a76*/ 	.byte	0x3f
	.zero		1


	//   ....[57]....
        /*0a78*/ 	.word	0x00015760
        /*0a7c*/ 	.word	0x00000002
        /*0a80*/ 	.word	0x00000060
        /*0a84*/ 	.short	0x010a
        /*0a86*/ 	.byte	0x3f
	.zero		1


	//   ....[58]....
        /*0a88*/ 	.word	0x00015ab0
        /*0a8c*/ 	.word	0x00000003
        /*0a90*/ 	.word	0x00030860
        /*0a94*/ 	.short	0x010a
        /*0a96*/ 	.byte	0x3f
	.zero		1


	//   ....[59]....
        /*0a98*/ 	.word	0x000166f0
        /*0a9c*/ 	.word	0x00000009
        /*0aa0*/ 	.word	0x00030820
        /*0aa4*/ 	.short	0x010a
        /*0aa6*/ 	.byte	0x3f
	.zero		1


	//   ....[60]....
        /*0aa8*/ 	.word	0x00016880
        /*0aac*/ 	.word	0x00000007
        /*0ab0*/ 	.word	0x00000000
        /*0ab4*/ 	.short	0x010a
        /*0ab6*/ 	.byte	0x3f
	.zero		1


	//   ....[61]....
        /*0ab8*/ 	.word	0x000168f0
        /*0abc*/ 	.word	0x00000003
        /*0ac0*/ 	.word	0x00000000
        /*0ac4*/ 	.short	0x010a
        /*0ac6*/ 	.byte	0x3f
	.zero		1


	//   ....[62]....
        /*0ac8*/ 	.word	0x00016950
        /*0acc*/ 	.word	0x00000005
        /*0ad0*/ 	.word	0x00000000
        /*0ad4*/ 	.short	0x010a
        /*0ad6*/ 	.byte	0x3f
	.zero		1


	//   ....[63]....
        /*0ad8*/ 	.word	0x00016980
        /*0adc*/ 	.word	0x00000003
        /*0ae0*/ 	.word	0x00000000
        /*0ae4*/ 	.short	0x010a
        /*0ae6*/ 	.byte	0x3f
	.zero		1


	//   ....[64]....
        /*0ae8*/ 	.word	0x000169e0
        /*0aec*/ 	.word	0x00000054
        /*0af0*/ 	.word	0x00030890
        /*0af4*/ 	.short	0x010a
        /*0af6*/ 	.byte	0x3f
	.zero		1


	//   ....[65]....
        /*0af8*/ 	.word	0x00016a30
        /*0afc*/ 	.word	0x00000054
        /*0b00*/ 	.word	0x00030890
        /*0b04*/ 	.short	0x010a
        /*0b06*/ 	.byte	0x3f
	.zero		1


	//   ....[66]....
        /*0b08*/ 	.word	0x00016a80
        /*0b0c*/ 	.word	0x00000054
        /*0b10*/ 	.word	0x00030890
        /*0b14*/ 	.short	0x010a
        /*0b16*/ 	.byte	0x3f
	.zero		1


	//   ....[67]....
        /*0b18*/ 	.word	0x00016ad0
        /*0b1c*/ 	.word	0x00000054
        /*0b20*/ 	.word	0x000308b0
        /*0b24*/ 	.short	0x010a
        /*0b26*/ 	.byte	0x3f
	.zero		1


	//   ....[68]....
        /*0b28*/ 	.word	0x00016ea0
        /*0b2c*/ 	.word	0x00000002
        /*0b30*/ 	.word	0x00030800
        /*0b34*/ 	.short	0x010a
        /*0b36*/ 	.byte	0x3f
	.zero		1


	//   ....[69]....
        /*0b38*/ 	.word	0x00017170
        /*0b3c*/ 	.word	0x00000002
        /*0b40*/ 	.word	0x00030800
        /*0b44*/ 	.short	0x010a
        /*0b46*/ 	.byte	0x3f
	.zero		1


	//   ....[70]....
        /*0b48*/ 	.word	0x000171c0
        /*0b4c*/ 	.word	0x00000000
        /*0b50*/ 	.word	0x00030830
        /*0b54*/ 	.short	0x010a
        /*0b56*/ 	.byte	0x3f
	.zero		1


	//   ....[71]....
        /*0b58*/ 	.word	0x00017210
        /*0b5c*/ 	.word	0x00000005
        /*0b60*/ 	.word	0x00030830
        /*0b64*/ 	.short	0x010a
        /*0b66*/ 	.byte	0x3f
	.zero		1


	//   ....[72]....
        /*0b68*/ 	.word	0x00017260
        /*0b6c*/ 	.word	0x00000006
        /*0b70*/ 	.word	0x00030850
        /*0b74*/ 	.short	0x010a
        /*0b76*/ 	.byte	0x3f
	.zero		1


	//   ....[73]....
        /*0b78*/ 	.word	0x000172b0
        /*0b7c*/ 	.word	0x0000000b
        /*0b80*/ 	.word	0x00030850
        /*0b84*/ 	.short	0x010a
        /*0b86*/ 	.byte	0x3f
	.zero		1


	//   ....[74]....
        /*0b88*/ 	.word	0x00017450
        /*0b8c*/ 	.word	0x00000006
        /*0b90*/ 	.word	0x00030820
        /*0b94*/ 	.short	0x010a
        /*0b96*/ 	.byte	0x3f
	.zero		1


	//   ....[75]....
        /*0b98*/ 	.word	0x000174a0
        /*0b9c*/ 	.word	0x00000007
        /*0ba0*/ 	.word	0x000308a0
        /*0ba4*/ 	.short	0x010a
        /*0ba6*/ 	.byte	0x3f
	.zero		1


	//   ....[76]....
        /*0ba8*/ 	.word	0x000174f0
        /*0bac*/ 	.word	0x00000007
        /*0bb0*/ 	.word	0x000308c0
        /*0bb4*/ 	.short	0x010a
        /*0bb6*/ 	.byte	0x3f
	.zero		1


	//   ....[77]....
        /*0bb8*/ 	.word	0x00017540
        /*0bbc*/ 	.word	0x00000007
        /*0bc0*/ 	.word	0x000308a0
        /*0bc4*/ 	.short	0x010a
        /*0bc6*/ 	.byte	0x3f
	.zero		1


	//   ....[78]....
        /*0bc8*/ 	.word	0x00017590
        /*0bcc*/ 	.word	0x00000007
        /*0bd0*/ 	.word	0x000308c0
        /*0bd4*/ 	.short	0x010a
        /*0bd6*/ 	.byte	0x3f
	.zero		1


	//   ....[79]....
        /*0bd8*/ 	.word	0x00017730
        /*0bdc*/ 	.word	0x00000005
        /*0be0*/ 	.word	0x00030840
        /*0be4*/ 	.short	0x010a
        /*0be6*/ 	.byte	0x3f
	.zero		1


	//   ....[80]....
        /*0be8*/ 	.word	0x00017780
        /*0bec*/ 	.word	0x0000001c
        /*0bf0*/ 	.word	0x00030820
        /*0bf4*/ 	.short	0x010a
        /*0bf6*/ 	.byte	0x3f
	.zero		1


	//   ....[81]....
        /*0bf8*/ 	.word	0x000177d0
        /*0bfc*/ 	.word	0x00000003
        /*0c00*/ 	.word	0x00030840
        /*0c04*/ 	.short	0x010a
        /*0c06*/ 	.byte	0x3f
	.zero		1


	//   ....[82]....
        /*0c08*/ 	.word	0x00017820
        /*0c0c*/ 	.word	0x00000002
        /*0c10*/ 	.word	0x00000060
        /*0c14*/ 	.short	0x010a
        /*0c16*/ 	.byte	0x3f
	.zero		1


	//   ....[83]....
        /*0c18*/ 	.word	0x00017870
        /*0c1c*/ 	.word	0x00000003
        /*0c20*/ 	.word	0x00030840
        /*0c24*/ 	.short	0x010a
        /*0c26*/ 	.byte	0x3f
	.zero		1


	//   ....[84]....
        /*0c28*/ 	.word	0x000178c0
        /*0c2c*/ 	.word	0x00000003
        /*0c30*/ 	.word	0x00000060
        /*0c34*/ 	.short	0x010a
        /*0c36*/ 	.byte	0x3f
	.zero		1


	//   ....[85]....
        /*0c38*/ 	.word	0x00017910
        /*0c3c*/ 	.word	0x00000002
        /*0c40*/ 	.word	0x00030840
        /*0c44*/ 	.short	0x010a
        /*0c46*/ 	.byte	0x3f
	.zero		1


	//   ....[86]....
        /*0c48*/ 	.word	0x00017960
        /*0c4c*/ 	.word	0x00000002
        /*0c50*/ 	.word	0x00000060
        /*0c54*/ 	.short	0x010a
        /*0c56*/ 	.byte	0x3f
	.zero		1


	//   ....[87]....
        /*0c58*/ 	.word	0x000179b0
        /*0c5c*/ 	.word	0x00000003
        /*0c60*/ 	.word	0x00030860
        /*0c64*/ 	.short	0x010a
        /*0c66*/ 	.byte	0x3f
	.zero		1


	//   ....[88]....
        /*0c68*/ 	.word	0x00018360
        /*0c6c*/ 	.word	0x00000009
        /*0c70*/ 	.word	0x00030820
        /*0c74*/ 	.short	0x010a
        /*0c76*/ 	.byte	0x3f
	.zero		1


	//   ....[89]....
        /*0c78*/ 	.word	0x00018500
        /*0c7c*/ 	.word	0x00000007
        /*0c80*/ 	.word	0x00000000
        /*0c84*/ 	.short	0x010a
        /*0c86*/ 	.byte	0x3f
	.zero		1


	//   ....[90]....
        /*0c88*/ 	.word	0x00018550
        /*0c8c*/ 	.word	0x00000003
        /*0c90*/ 	.word	0x00000000
        /*0c94*/ 	.short	0x010a
        /*0c96*/ 	.byte	0x3f
	.zero		1


	//   ....[91]....
        /*0c98*/ 	.word	0x000185a0
        /*0c9c*/ 	.word	0x00000005
        /*0ca0*/ 	.word	0x00000000
        /*0ca4*/ 	.short	0x010a
        /*0ca6*/ 	.byte	0x3f
	.zero		1


	//----- nvinfo : EIATTR_NUM_MBARRIERS
	.align		4
.L_1553:
        /*0ca8*/ 	.byte	0x03, 0x38
        /*0caa*/ 	.short	0x0016


	//----- nvinfo : EIATTR_EXIT_INSTR_OFFSETS
	.align		4
        /*0cac*/ 	.byte	0x04, 0x1c
        /*0cae*/ 	.short	(.L_1555 - .L_1554)


	//   ....[0]....
.L_1554:
        /*0cb0*/ 	.word	0x000169d0


	//----- nvinfo : EIATTR_MAX_THREADS
	.align		4
.L_1555:
        /*0cb4*/ 	.byte	0x04, 0x05
        /*0cb6*/ 	.short	(.L_1557 - .L_1556)
.L_1556:
        /*0cb8*/ 	.word	0x00000200
        /*0cbc*/ 	.word	0x00000001
        /*0cc0*/ 	.word	0x00000001


	//----- nvinfo : EIATTR_CRS_STACK_SIZE
	.align		4
.L_1557:
        /*0cc4*/ 	.byte	0x04, 0x1e
        /*0cc6*/ 	.short	(.L_1559 - .L_1558)
.L_1558:
        /*0cc8*/ 	.word	0x00000000


	//----- nvinfo : EIATTR_CBANK_PARAM_SIZE
	.align		4
.L_1559:
        /*0ccc*/ 	.byte	0x03, 0x19
        /*0cce*/ 	.short	0x0a70


	//----- nvinfo : EIATTR_PARAM_CBANK
	.align		4
        /*0cd0*/ 	.byte	0x04, 0x0a
        /*0cd2*/ 	.short	(.L_1561 - .L_1560)
	.align		4
.L_1560:
        /*0cd4*/ 	.word	index@(.nv.constant0._ZN7cutlass13device_kernelIN5flash11enable_sm90INS1_16FlashAttnFwdSm90INS1_25CollectiveMainloopFwdSm90ILi2EN4cute5tupleIJNS5_1CILi1EEES8_S8_EEENS6_IJNS7_ILi192EEESA_NS7_ILi64EEEEEELi64ENS_6half_tEfNS_4arch4Sm90ELb0ELb0ELb1ELb1ELb0ELb1ELb0ELb0ELb1ELb0ELb0ELb0EEENS1_21CollectiveEpilogueFwdINS6_IJSA_SB_SA_EEES9_SD_SF_Li384ELb1ELb0ELb0ELb0EEENS1_36VarlenDynamicPersistentTileSchedulerILi192ELi192ELi384ELi32ELb0ELb0ELb1ELb0ELb1ELb1EEEEEEEEEvNT_6ParamsE)
        /*0cd8*/ 	.short	0x0210
        /*0cda*/ 	.short	0x0a70


	//----- nvinfo : EIATTR_SW_WAR
	.align		4
.L_1561:
        /*0cdc*/ 	.byte	0x04, 0x36
        /*0cde*/ 	.short	(.L_1563 - .L_1562)
.L_1562:
        /*0ce0*/ 	.word	0x00000008
.L_1563:


//--------------------- .nv.info._ZN7cutlass13device_kernelIN5flash11enable_sm90INS1_16FlashAttnFwdSm90INS1_25CollectiveMainloopFwdSm90ILi2EN4cute5tupleIJNS5_1CILi1EEES8_S8_EEENS6_IJNS7_ILi192EEENS7_ILi128EEENS7_ILi64EEEEEELi64ENS_6half_tEfNS_4arch4Sm90ELb0ELb1ELb1ELb0ELb0ELb0ELb0ELb1ELb1ELb0ELb0ELb0EEENS1_21CollectiveEpilogueFwdINS6_IJSA_SC_SB_EEES9_SE_SG_Li384ELb0ELb0ELb0ELb0EEENS1_30DynamicPersistentTileSchedulerILi384ELi32ELb0ELb0ELb1EEEEEEEEEvNT_6ParamsE --------------------------
	.section	.nv.info._ZN7cutlass13device_kernelIN5flash11enable_sm90INS1_16FlashAttnFwdSm90INS1_25CollectiveMainloopFwdSm90ILi2EN4cute5tupleIJNS5_1CILi1EEES8_S8_EEENS6_IJNS7_ILi192EEENS7_ILi128EEENS7_ILi64EEEEEELi64ENS_6half_tEfNS_4arch4Sm90ELb0ELb1ELb1ELb0ELb0ELb0ELb0ELb1ELb1ELb0ELb0ELb0EEENS1_21CollectiveEpilogueFwdINS6_IJSA_SC_SB_EEES9_SE_SG_Li384ELb0ELb0ELb0ELb0EEENS1_30DynamicPersistentTileSchedulerILi384ELi32ELb0ELb0ELb1EEEEEEEEEvNT_6ParamsE,"",@"SHT_CUDA_INFO"
	.sectionflags	@""
	.align	4


	//----- nvinfo : EIATTR_CUDA_API_VERSION
	.align		4
        /*0000*/ 	.byte	0x04, 0x37
        /*0002*/ 	.short	(.L_1565 - .L_1564)
.L_1564:
        /*0004*/ 	.word	0x00000082


	//----- nvinfo : EIATTR_KPARAM_INFO
	.align		4
.L_1565:
        /*0008*/ 	.byte	0x04, 0x17
        /*000a*/ 	.short	(.L_1567 - .L_1566)
.L_1566:
        /*000c*/ 	.word	0x00000000
        /*0010*/ 	.short	0x0000
        /*0012*/ 	.short	0x0070
        /*0014*/ 	.byte	0x00, 0xf0, 0x01, 0x2e


	//----- nvinfo : EIATTR_SPARSE_MMA_MASK
	.align		4
.L_1567:
        /*0018*/ 	.byte	0x03, 0x50
        /*001a*/ 	.short	0x0000


	//----- nvinfo : EIATTR_MAXREG_COUNT
	.align		4
        /*001c*/ 	.byte	0x03, 0x1b
        /*001e*/ 	.short	0x0080


	//----- nvinfo : EIATTR_NUM_BARRIERS
	.align		4
        /*0020*/ 	.byte	0x02, 0x4c
        /*0022*/ 	.byte	0x10
	.zero		1


	//----- nvinfo : EIATTR_EXTERNS
	.align		4
        /*0024*/ 	.byte	0x04, 0x0f
        /*0026*/ 	.short	(.L_1569 - .L_1568)


	//   ....[0]....
	.align		4
.L_1568:
        /*0028*/ 	.word	index@(__assertfail)


	//----- nvinfo : EIATTR_MERCURY_ISA_VERSION
	.align		4
.L_1569:
        /*002c*/ 	.byte	0x03, 0x5f
        /*002e*/ 	.short	0x0101


	//----- nvinfo : EIATTR_INT_WARP_WIDE_INSTR_OFFSETS
	.align		4
        /*0030*/ 	.byte	0x04, 0x31
        /*0032*/ 	.short	(.L_1571 - .L_1570)


	//   ....[0]....
.L_1570:
        /*0034*/ 	.word	0x00000180


	//   ....[1]....
        /*0038*/ 	.word	0x000001b0


	//   ....[2]....
        /*003c*/ 	.word	0x000001c0


	//   ....[3]....
        /*0040*/ 	.word	0x00010170


	//   ....[4]....
        /*0044*/ 	.word	0x00010200


	//   ....[5]....
        /*0048*/ 	.word	0x000106b0


	//   ....[6]....
        /*004c*/ 	.word	0x00011e00


	//   ....[7]....
        /*0050*/ 	.word	0x00011e90


	//----- nvinfo : EIATTR_COOP_GROUP_MASK_REGIDS
	.align		4
.L_1571:
        /*0054*/ 	.byte	0x04, 0x29
        /*0056*/ 	.short	(.L_1573 - .L_1572)


	//   ....[0]....
.L_1572:
        /*0058*/ 	.word	0xffffffff


	//   ....[1]....
        /*005c*/ 	.word	0xffffffff


	//   ....[2]....
        /*0060*/ 	.word	0xffffffff


	//   ....[3]....
        /*0064*/ 	.word	0xffffffff


	//   ....[4]....
        /*0068*/ 	.word	0xffffffff


	//   ....[5]....
        /*006c*/ 	.word	0xffffffff


	//   ....[6]....
        /*0070*/ 	.word	0xffffffff


	//   ....[7]....
        /*0074*/ 	.word	0xffffffff


	//   ....[8]....
        /*0078*/ 	.word	0xffffffff


	//   ....[9]....
        /*007c*/ 	.word	0xffffffff


	//   ....[10]....
        /*0080*/ 	.word	0xffffffff


	//   ....[11]....
        /*0084*/ 	.word	0xffffffff


	//   ....[12]....
        /*0088*/ 	.word	0xffffffff


	//   ....[13]....
        /*008c*/ 	.word	0xffffffff


	//   ....[14]....
        /*0090*/ 	.word	0xffffffff


	//   ....[15]....
        /*0094*/ 	.word	0xffffffff


	//   ....[16]....
        /*0098*/ 	.word	0xffffffff


	//   ....[17]....
        /*009c*/ 	.word	0xffffffff


	//   ....[18]....
        /*00a0*/ 	.word	0xffffffff


	//   ....[19]....
        /*00a4*/ 	.word	0xffffffff


	//   ....[20]....
        /*00a8*/ 	.word	0xffffffff


	//   ....[21]....
        /*00ac*/ 	.word	0xffffffff


	//   ....[22]....
        /*00b0*/ 	.word	0xffffffff


	//   ....[23]....
        /*00b4*/ 	.word	0xffffffff


	//   ....[24]....
        /*00b8*/ 	.word	0xffffffff


	//   ....[25]....
        /*00bc*/ 	.word	0xffffffff


	//   ....[26]....
        /*00c0*/ 	.word	0xffffffff


	//   ....[27]....
        /*00c4*/ 	.word	0xffffffff


	//   ....[28]....
        /*00c8*/ 	.word	0xffffffff


	//   ....[29]....
        /*00cc*/ 	.word	0xffffffff


	//   ....[30]....
        /*00d0*/ 	.word	0xffffffff


	//   ....[31]....
        /*00d4*/ 	.word	0xffffffff


	//   ....[32]....
        /*00d8*/ 	.word	0x0500000f


	//   ....[33]....
        /*00dc*/ 	.word	0x0500000f


	//----- nvinfo : EIATTR_COOP_GROUP_INSTR_OFFSETS
	.align		4
.L_1573:
        /*00e0*/ 	.byte	0x04, 0x28
        /*00e2*/ 	.short	(.L_1575 - .L_1574)


	//   ....[0]....
.L_1574:
        /*00e4*/ 	.word	0x00000060


	//   ....[1]....
        /*00e8*/ 	.word	0x00000190


	//   ....[2]....
        /*00ec*/ 	.word	0x000001e0


	//   ....[3]....
        /*00f0*/ 	.word	0x000003d0


	//   ....[4]....
        /*00f4*/ 	.word	0x00000530


	//   ....[5]....
        /*00f8*/ 	.word	0x00000650


	//   ....[6]....
        /*00fc*/ 	.word	0x000007b0


	//   ....[7]....
        /*0100*/ 	.word	0x00001600


	//   ....[8]....
        /*0104*/ 	.word	0x00003980


	//   ....[9]....
        /*0108*/ 	.word	0x00003a60


	//   ....[10]....
        /*010c*/ 	.word	0x000042d0


	//   ....[11]....
        /*0110*/ 	.word	0x00004330


	//   ....[12]....
        /*0114*/ 	.word	0x00006dd0


	//   ....[13]....
        /*0118*/ 	.word	0x00006e70


	//   ....[14]....
        /*011c*/ 	.word	0x00007730


	//   ....[15]....
        /*0120*/ 	.word	0x000077b0


	//   ....[16]....
        /*0124*/ 	.word	0x00009550


	//   ....[17]....
        /*0128*/ 	.word	0x000095d0


	//   ....[18]....
        /*012c*/ 	.word	0x00009ca0


	//   ....[19]....
        /*0130*/ 	.word	0x00009d10


	//   ....[20]....
        /*0134*/ 	.word	0x0000c9c0


	//   ....[21]....
        /*0138*/ 	.word	0x0000c9e0


	//   ....[22]....
        /*013c*/ 	.word	0x0000d3c0


	//   ....[23]....
        /*0140*/ 	.word	0x0000d420


	//   ....[24]....
        /*0144*/ 	.word	0x0000e2d0


	//   ....[25]....
        /*0148*/ 	.word	0x0000e310


	//   ....[26]....
        /*014c*/ 	.word	0x0000e400


	//   ....[27]....
        /*0150*/ 	.word	0x0000e410


	//   ....[28]....
        /*0154*/ 	.word	0x0000ef60


	//   ....[29]....
        /*0158*/ 	.word	0x0000f8e0


	//   ....[30]....
        /*015c*/ 	.word	0x00012130


	//   ....[31]....
        /*0160*/ 	.word	0x000122b0


	//   ....[32]....
        /*0164*/ 	.word	0x000128b0


	//   ....[33]....
        /*0168*/ 	.word	0x00012c90


	//----- nvinfo : EIATTR_REG_RECONFIG
	.align		4
.L_1575:
        /*016c*/ 	.byte	0x01, 0x54
	.zero		2


	//----- nvinfo : EIATTR_SYSCALL_OFFSETS
	.align		4
        /*0170*/ 	.byte	0x04, 0x46
        /*0172*/ 	.short	(.L_1577 - .L_1576)


	//   ....[0]....
.L_1576:
        /*0174*/ 	.word	0x000017b0


	//   ....[1]....
        /*0178*/ 	.word	0x00010390


	//   ....[2]....
        /*017c*/ 	.word	0x000104d0


	//   ....[3]....
        /*0180*/ 	.word	0x000105c0


	//----- nvinfo : EIATTR_MBARRIER_INSTR_OFFSETS
	.align		4
.L_1577:
        /*0184*/ 	.byte	0x04, 0x39
        /*0186*/ 	.short	(.L_1579 - .L_1578)


	//   ....[0]....
.L_1578:
        /*0188*/ 	.word	0x00000280
        /*018c*/ 	.word	0x000000ff
        /*0190*/ 	.word	0x00016800
        /*0194*/ 	.short	0x0100
        /*0196*/ 	.byte	0x06
	.zero		1


	//   ....[1]....
        /*0198*/ 	.word	0x00000290
        /*019c*/ 	.word	0x000000ff
        /*01a0*/ 	.word	0x00016820
        /*01a4*/ 	.short	0x0100
        /*01a6*/ 	.byte	0x06
	.zero		1


	//   ....[2]....
        /*01a8*/ 	.word	0x00000380
        /*01ac*/ 	.word	0x000000ff
        /*01b0*/ 	.word	0x00016830
        /*01b4*/ 	.short	0x0100
        /*01b6*/ 	.byte	0x08
	.zero		1


	//   ....[3]....
        /*01b8*/ 	.word	0x00000390
        /*01bc*/ 	.word	0x000000ff
        /*01c0*/ 	.word	0x00016840
        /*01c4*/ 	.short	0x0100
        /*01c6*/ 	.byte	0x08
	.zero		1


	//   ....[4]....
        /*01c8*/ 	.word	0x000003a0
        /*01cc*/ 	.word	0x000000ff
        /*01d0*/ 	.word	0x00016838
        /*01d4*/ 	.short	0x0100
        /*01d6*/ 	.byte	0x08
	.zero		1


	//   ....[5]....
        /*01d8*/ 	.word	0x000003b0
        /*01dc*/ 	.word	0x000000ff
        /*01e0*/ 	.word	0x00016848
        /*01e4*/ 	.short	0x0100
        /*01e6*/ 	.byte	0x08
	.zero		1


	//   ....[6]....
        /*01e8*/ 	.word	0x000004e0
        /*01ec*/ 	.word	0x000000ff
        /*01f0*/ 	.word	0x00016850
        /*01f4*/ 	.short	0x0100
        /*01f6*/ 	.byte	0x08
	.zero		1


	//   ....[7]....
        /*01f8*/ 	.word	0x000004f0
        /*01fc*/ 	.word	0x000000ff
        /*0200*/ 	.word	0x00016860
        /*0204*/ 	.short	0x0100
        /*0206*/ 	.byte	0x08
	.zero		1


	//   ....[8]....
        /*0208*/ 	.word	0x00000500
        /*020c*/ 	.word	0x000000ff
        /*0210*/ 	.word	0x00016858
        /*0214*/ 	.short	0x0100
        /*0216*/ 	.byte	0x08
	.zero		1


	//   ....[9]....
        /*0218*/ 	.word	0x00000510
        /*021c*/ 	.word	0x000000ff
        /*0220*/ 	.word	0x00016868
        /*0224*/ 	.short	0x0100
        /*0226*/ 	.byte	0x08
	.zero		1


	//   ....[10]....
        /*0228*/ 	.word	0x00000600
        /*022c*/ 	.word	0x000000ff
        /*0230*/ 	.word	0x00016870
        /*0234*/ 	.short	0x0100
        /*0236*/ 	.byte	0x06
	.zero		1


	//   ....[11]....
        /*0238*/ 	.word	0x00000610
        /*023c*/ 	.word	0x000000ff
        /*0240*/ 	.word	0x00016880
        /*0244*/ 	.short	0x0100
        /*0246*/ 	.byte	0x06
	.zero		1


	//   ....[12]....
        /*0248*/ 	.word	0x00000620
        /*024c*/ 	.word	0x000000ff
        /*0250*/ 	.word	0x00016878
        /*0254*/ 	.short	0x0100
        /*0256*/ 	.byte	0x06
	.zero		1


	//   ....[13]....
        /*0258*/ 	.word	0x00000630
        /*025c*/ 	.word	0x000000ff
        /*0260*/ 	.word	0x00016888
        /*0264*/ 	.short	0x0100
        /*0266*/ 	.byte	0x06
	.zero		1


	//   ....[14]....
        /*0268*/ 	.word	0x00000760
        /*026c*/ 	.word	0x000000ff
        /*0270*/ 	.word	0x00016890
        /*0274*/ 	.short	0x0100
        /*0276*/ 	.byte	0x08
	.zero		1


	//   ....[15]....
        /*0278*/ 	.word	0x00000770
        /*027c*/ 	.word	0x000000ff
        /*0280*/ 	.word	0x000168a0
        /*0284*/ 	.short	0x0100
        /*0286*/ 	.byte	0x08
	.zero		1


	//   ....[16]....
        /*0288*/ 	.word	0x00000780
        /*028c*/ 	.word	0x000000ff
        /*0290*/ 	.word	0x00016898
        /*0294*/ 	.short	0x0100
        /*0296*/ 	.byte	0x08
	.zero		1


	//   ....[17]....
        /*0298*/ 	.word	0x00000790
        /*029c*/ 	.word	0x000000ff
        /*02a0*/ 	.word	0x000168a8
        /*02a4*/ 	.short	0x0100
        /*02a6*/ 	.byte	0x08
	.zero		1


	//   ....[18]....
        /*02a8*/ 	.word	0x000008c0
        /*02ac*/ 	.word	0x000000ff
        /*02b0*/ 	.word	0x000168b0
        /*02b4*/ 	.short	0x0100
        /*02b6*/ 	.byte	0x08
	.zero		1


	//   ....[19]....
        /*02b8*/ 	.word	0x000008d0
        /*02bc*/ 	.word	0x000000ff
        /*02c0*/ 	.word	0x000168c0
        /*02c4*/ 	.short	0x0100
        /*02c6*/ 	.byte	0x08
	.zero		1


	//   ....[20]....
        /*02c8*/ 	.word	0x000008e0
        /*02cc*/ 	.word	0x000000ff
        /*02d0*/ 	.word	0x000168b8
        /*02d4*/ 	.short	0x0100
        /*02d6*/ 	.byte	0x08
	.zero		1


	//   ....[21]....
        /*02d8*/ 	.word	0x000008f0
        /*02dc*/ 	.word	0x000000ff
        /*02e0*/ 	.word	0x000168c8
        /*02e4*/ 	.short	0x0100
        /*02e6*/ 	.byte	0x08
	.zero		1


	//   ....[22]....
        /*02e8*/ 	.word	0x00001830
        /*02ec*/ 	.word	0x000000ff
        /*02f0*/ 	.word	0x00016800
        /*02f4*/ 	.short	0x010a
        /*02f6*/ 	.byte	0x28
	.zero		1


	//   ....[23]....
        /*02f8*/ 	.word	0x000018b0
        /*02fc*/ 	.word	0x00000003
        /*0300*/ 	.word	0x00016830
        /*0304*/ 	.short	0x010a
        /*0306*/ 	.byte	0x3f
	.zero		1


	//   ....[24]....
        /*0308*/ 	.word	0x00001900
        /*030c*/ 	.word	0x00000003
        /*0310*/ 	.word	0x00016830
        /*0314*/ 	.short	0x010a
        /*0316*/ 	.byte	0x3f
	.zero		1


	//   ....[25]....
        /*0318*/ 	.word	0x00002010
        /*031c*/ 	.word	0x00000003
        /*0320*/ 	.word	0x00000000
        /*0324*/ 	.short	0x0101
        /*0326*/ 	.byte	0x3f
	.zero		1


	//   ....[26]....
        /*0328*/ 	.word	0x00005200
        /*032c*/ 	.word	0x000000ff
        /*0330*/ 	.word	0x00016830
        /*0334*/ 	.short	0x010a
        /*0336*/ 	.byte	0x06
	.zero		1


	//   ....[27]....
        /*0338*/ 	.word	0x00005240
        /*033c*/ 	.word	0x000000ff
        /*0340*/ 	.word	0x00016830
        /*0344*/ 	.short	0x010a
        /*0346*/ 	.byte	0x06
	.zero		1


	//   ....[28]....
        /*0348*/ 	.word	0x00005420
        /*034c*/ 	.word	0x000000ff
        /*0350*/ 	.word	0x00016850
        /*0354*/ 	.short	0x010a
        /*0356*/ 	.byte	0x06
	.zero		1


	//   ....[29]....
        /*0358*/ 	.word	0x00005460
        /*035c*/ 	.word	0x000000ff
        /*0360*/ 	.word	0x00016850
        /*0364*/ 	.short	0x010a
        /*0366*/ 	.byte	0x06
	.zero		1


	//   ....[30]....
        /*0368*/ 	.word	0x00006070
        /*036c*/ 	.word	0x00000027
        /*0370*/ 	.word	0x00000000
        /*0374*/ 	.short	0x0101
        /*0376*/ 	.byte	0x3f
	.zero		1


	//   ....[31]....
        /*0378*/ 	.word	0x00007d90
        /*037c*/ 	.word	0x0000001b
        /*0380*/ 	.word	0x00000000
        /*0384*/ 	.short	0x0101
        /*0386*/ 	.byte	0x3f
	.zero		1


	//   ....[32]....
        /*0388*/ 	.word	0x00008920
        /*038c*/ 	.word	0x000000ff
        /*0390*/ 	.word	0x00016830
        /*0394*/ 	.short	0x010a
        /*0396*/ 	.byte	0x06
	.zero		1


	//   ....[33]....
        /*0398*/ 	.word	0x00008960
        /*039c*/ 	.word	0x000000ff
        /*03a0*/ 	.word	0x00016830
        /*03a4*/ 	.short	0x010a
        /*03a6*/ 	.byte	0x06
	.zero		1


	//   ....[34]....
        /*03a8*/ 	.word	0x00008b40
        /*03ac*/ 	.word	0x000000ff
        /*03b0*/ 	.word	0x00016850
        /*03b4*/ 	.short	0x010a
        /*03b6*/ 	.byte	0x06
	.zero		1


	//   ....[35]....
        /*03b8*/ 	.word	0x00008b80
        /*03bc*/ 	.word	0x000000ff
        /*03c0*/ 	.word	0x00016850
        /*03c4*/ 	.short	0x010a
        /*03c6*/ 	.byte	0x06
	.zero		1


	//   ....[36]....
        /*03c8*/ 	.word	0x0000a200
        /*03cc*/ 	.word	0x0000001b
        /*03d0*/ 	.word	0x00000000
        /*03d4*/ 	.short	0x0101
        /*03d6*/ 	.byte	0x3f
	.zero		1


	//   ....[37]....
        /*03d8*/ 	.word	0x0000a3b0
        /*03dc*/ 	.word	0x00000023
        /*03e0*/ 	.word	0x00000000
        /*03e4*/ 	.short	0x0101
        /*03e6*/ 	.byte	0x3f
	.zero		1


	//   ....[38]....
        /*03e8*/ 	.word	0x0000ae30
        /*03ec*/ 	.word	0x000000ff
        /*03f0*/ 	.word	0x00016830
        /*03f4*/ 	.short	0x010a
        /*03f6*/ 	.byte	0x06
	.zero		1


	//   ....[39]....
        /*03f8*/ 	.word	0x0000ae70
        /*03fc*/ 	.word	0x000000ff
        /*0400*/ 	.word	0x00016830
        /*0404*/ 	.short	0x010a
        /*0406*/ 	.byte	0x06
	.zero		1


	//   ....[40]....
        /*0408*/ 	.word	0x0000b050
        /*040c*/ 	.word	0x000000ff
        /*0410*/ 	.word	0x00016850
        /*0414*/ 	.short	0x010a
        /*0416*/ 	.byte	0x06
	.zero		1


	//   ....[41]....
        /*0418*/ 	.word	0x0000b090
        /*041c*/ 	.word	0x000000ff
        /*0420*/ 	.word	0x00016850
        /*0424*/ 	.short	0x010a
        /*0426*/ 	.byte	0x06
	.zero		1


	//   ....[42]....
        /*0428*/ 	.word	0x0000bc70
        /*042c*/ 	.word	0x00000042
        /*0430*/ 	.word	0x00000000
        /*0434*/ 	.short	0x0101
        /*0436*/ 	.byte	0x3f
	.zero		1


	//   ....[43]....
        /*0438*/ 	.word	0x0000d820
        /*043c*/ 	.word	0x00000028
        /*0440*/ 	.word	0x00000000
        /*0444*/ 	.short	0x0101
        /*0446*/ 	.byte	0x3f
	.zero		1


	//   ....[44]....
        /*0448*/ 	.word	0x0000e240
        /*044c*/ 	.word	0x000000ff
        /*0450*/ 	.word	0x00016850
        /*0454*/ 	.short	0x010a
        /*0456*/ 	.byte	0x05
	.zero		1


	//   ....[45]....
        /*0458*/ 	.word	0x0000e280
        /*045c*/ 	.word	0x000000ff
        /*0460*/ 	.word	0x00016850
        /*0464*/ 	.short	0x010a
        /*0466*/ 	.byte	0x05
	.zero		1


	//   ....[46]....
        /*0468*/ 	.word	0x0000e7b0
        /*046c*/ 	.word	0x00000005
        /*0470*/ 	.word	0x00000000
        /*0474*/ 	.short	0x0101
        /*0476*/ 	.byte	0x3f
	.zero		1


	//   ....[47]....
        /*0478*/ 	.word	0x0000f0b0
        /*047c*/ 	.word	0x000000ff
        /*0480*/ 	.word	0x00000000
        /*0484*/ 	.short	0x0101
        /*0486*/ 	.byte	0x05
	.zero		1


	//   ....[48]....
        /*0488*/ 	.word	0x00010950
        /*048c*/ 	.word	0x0000000d
        /*0490*/ 	.word	0x00016840
        /*0494*/ 	.short	0x010a
        /*0496*/ 	.byte	0x3f
	.zero		1


	//   ....[49]....
        /*0498*/ 	.word	0x00010c40
        /*049c*/ 	.word	0x000000ff
        /*04a0*/ 	.word	0x00016820
        /*04a4*/ 	.short	0x010a
        /*04a6*/ 	.byte	0x27
	.zero		1


	//   ....[50]....
        /*04a8*/ 	.word	0x00010f10
        /*04ac*/ 	.word	0x00000003
        /*04b0*/ 	.word	0x00016840
        /*04b4*/ 	.short	0x010a
        /*04b6*/ 	.byte	0x3f
	.zero		1


	//   ....[51]....
        /*04b8*/ 	.word	0x000110b0
        /*04bc*/ 	.word	0x00000002
        /*04c0*/ 	.word	0x00000060
        /*04c4*/ 	.short	0x010a
        /*04c6*/ 	.byte	0x3f
	.zero		1


	//   ....[52]....
        /*04c8*/ 	.word	0x00011500
        /*04cc*/ 	.word	0x00000004
        /*04d0*/ 	.word	0x00016840
        /*04d4*/ 	.short	0x010a
        /*04d6*/ 	.byte	0x3f
	.zero		1


	//   ....[53]....
        /*04d8*/ 	.word	0x000116a0
        /*04dc*/ 	.word	0x00000003
        /*04e0*/ 	.word	0x00000060
        /*04e4*/ 	.short	0x010a
        /*04e6*/ 	.byte	0x3f
	.zero		1


	//   ....[54]....
        /*04e8*/ 	.word	0x00011a40
        /*04ec*/ 	.word	0x00000003
        /*04f0*/ 	.word	0x00016840
        /*04f4*/ 	.short	0x010a
        /*04f6*/ 	.byte	0x3f
	.zero		1


	//   ....[55]....
        /*04f8*/ 	.word	0x00011be0
        /*04fc*/ 	.word	0x00000003
        /*0500*/ 	.word	0x00000060
        /*0504*/ 	.short	0x010a
        /*0506*/ 	.byte	0x3f
	.zero		1


	//   ....[56]....
        /*0508*/ 	.word	0x00011f10
        /*050c*/ 	.word	0x00000003
        /*0510*/ 	.word	0x00016860
        /*0514*/ 	.short	0x010a
        /*0516*/ 	.byte	0x3f
	.zero		1


	//   ....[57]....
        /*0518*/ 	.word	0x00012290
        /*051c*/ 	.word	0x00000009
        /*0520*/ 	.word	0x00016820
        /*0524*/ 	.short	0x010a
        /*0526*/ 	.byte	0x3f
	.zero		1


	//   ....[58]....
        /*0528*/ 	.word	0x000123b0
        /*052c*/ 	.word	0x00000005
        /*0530*/ 	.word	0x00000000
        /*0534*/ 	.short	0x010a
        /*0536*/ 	.byte	0x3f
	.zero		1


	//   ....[59]....
        /*0538*/ 	.word	0x00012420
        /*053c*/ 	.word	0x00000003
        /*0540*/ 	.word	0x00000000
        /*0544*/ 	.short	0x010a
        /*0546*/ 	.byte	0x3f
	.zero		1


	//   ....[60]....
        /*0548*/ 	.word	0x00012480
        /*054c*/ 	.word	0x00000013
        /*0550*/ 	.word	0x00000000
        /*0554*/ 	.short	0x010a
        /*0556*/ 	.byte	0x3f
	.zero		1


	//   ....[61]....
        /*0558*/ 	.word	0x000124b0
        /*055c*/ 	.word	0x00000007
        /*0560*/ 	.word	0x00000000
        /*0564*/ 	.short	0x010a
        /*0566*/ 	.byte	0x3f
	.zero		1


	//   ....[62]....
        /*0568*/ 	.word	0x00012520
        /*056c*/ 	.word	0x00000003
        /*0570*/ 	.word	0x00016800
        /*0574*/ 	.short	0x010a
        /*0576*/ 	.byte	0x3f
	.zero		1


	//   ....[63]....
        /*0578*/ 	.word	0x00012570
        /*057c*/ 	.word	0x00000003
        /*0580*/ 	.word	0x00016830
        /*0584*/ 	.short	0x010a
        /*0586*/ 	.byte	0x3f
	.zero		1


	//   ....[64]....
        /*0588*/ 	.word	0x000125d0
        /*058c*/ 	.word	0x0000000c
        /*0590*/ 	.word	0x00016830
        /*0594*/ 	.short	0x010a
        /*0596*/ 	.byte	0x3f
	.zero		1


	//   ....[65]....
        /*0598*/ 	.word	0x00012630
        /*059c*/ 	.word	0x0000000c
        /*05a0*/ 	.word	0x00016850
        /*05a4*/ 	.short	0x010a
        /*05a6*/ 	.byte	0x3f
	.zero		1


	//   ....[66]....
        /*05a8*/ 	.word	0x00012690
        /*05ac*/ 	.word	0x0000000d
        /*05b0*/ 	.word	0x00016830
        /*05b4*/ 	.short	0x010a
        /*05b6*/ 	.byte	0x3f
	.zero		1


	//   ....[67]....
        /*05b8*/ 	.word	0x000126f0
        /*05bc*/ 	.word	0x0000000d
        /*05c0*/ 	.word	0x00016850
        /*05c4*/ 	.short	0x010a
        /*05c6*/ 	.byte	0x3f
	.zero		1


	//   ....[68]....
        /*05c8*/ 	.word	0x00012750
        /*05cc*/ 	.word	0x0000000d
        /*05d0*/ 	.word	0x00016830
        /*05d4*/ 	.short	0x010a
        /*05d6*/ 	.byte	0x3f
	.zero		1


	//   ....[69]....
        /*05d8*/ 	.word	0x000127b0
        /*05dc*/ 	.word	0x0000000d
        /*05e0*/ 	.word	0x00016850
        /*05e4*/ 	.short	0x010a
        /*05e6*/ 	.byte	0x3f
	.zero		1


	//   ....[70]....
        /*05e8*/ 	.word	0x00012810
        /*05ec*/ 	.word	0x00000003
        /*05f0*/ 	.word	0x00016850
        /*05f4*/ 	.short	0x010a
        /*05f6*/ 	.byte	0x3f
	.zero		1


	//   ....[71]....
        /*05f8*/ 	.word	0x00012960
        /*05fc*/ 	.word	0x0000000d
        /*0600*/ 	.word	0x00016840
        /*0604*/ 	.short	0x010a
        /*0606*/ 	.byte	0x3f
	.zero		1


	//   ....[72]....
        /*0608*/ 	.word	0x000129c0
        /*060c*/ 	.word	0x00000005
        /*0610*/ 	.word	0x00016820
        /*0614*/ 	.short	0x010a
        /*0616*/ 	.byte	0x3f
	.zero		1


	//   ....[73]....
        /*0618*/ 	.word	0x00012a10
        /*061c*/ 	.word	0x00000003
        /*0620*/ 	.word	0x00016840
        /*0624*/ 	.short	0x010a
        /*0626*/ 	.byte	0x3f
	.zero		1


	//   ....[74]....
        /*0628*/ 	.word	0x00012a60
        /*062c*/ 	.word	0x00000002
        /*0630*/ 	.word	0x00000060
        /*0634*/ 	.short	0x010a
        /*0636*/ 	.byte	0x3f
	.zero		1


	//   ....[75]....
        /*0638*/ 	.word	0x00012ab0
        /*063c*/ 	.word	0x00000004
        /*0640*/ 	.word	0x00016840
        /*0644*/ 	.short	0x010a
        /*0646*/ 	.byte	0x3f
	.zero		1


	//   ....[76]....
        /*0648*/ 	.word	0x00012b00
        /*064c*/ 	.word	0x00000003
        /*0650*/ 	.word	0x00000060
        /*0654*/ 	.short	0x010a
        /*0656*/ 	.byte	0x3f
	.zero		1


	//   ....[77]....
        /*0658*/ 	.word	0x00012b50
        /*065c*/ 	.word	0x00000003
        /*0660*/ 	.word	0x00016840
        /*0664*/ 	.short	0x010a
        /*0666*/ 	.byte	0x3f
	.zero		1


	//   ....[78]....
        /*0668*/ 	.word	0x00012ba0
        /*066c*/ 	.word	0x00000003
        /*0670*/ 	.word	0x00000060
        /*0674*/ 	.short	0x010a
        /*0676*/ 	.byte	0x3f
	.zero		1


	//   ....[79]....
        /*0678*/ 	.word	0x00012bf0
        /*067c*/ 	.word	0x00000003
        /*0680*/ 	.word	0x00016860
        /*0684*/ 	.short	0x010a
        /*0686*/ 	.byte	0x3f
	.zero		1


	//   ....[80]....
        /*0688*/ 	.word	0x00012cd0
        /*068c*/ 	.word	0x00000009
        /*0690*/ 	.word	0x00016820
        /*0694*/ 	.short	0x010a
        /*0696*/ 	.byte	0x3f
	.zero		1


	//   ....[81]....
        /*0698*/ 	.word	0x00012d20
        /*069c*/ 	.word	0x00000005
        /*06a0*/ 	.word	0x00000000
        /*06a4*/ 	.short	0x010a
        /*06a6*/ 	.byte	0x3f
	.zero		1


	//   ....[82]....
        /*06a8*/ 	.word	0x00012d70
        /*06ac*/ 	.word	0x00000003
        /*06b0*/ 	.word	0x00000000
        /*06b4*/ 	.short	0x010a
        /*06b6*/ 	.byte	0x3f
	.zero		1


	//   ....[83]....
        /*06b8*/ 	.word	0x00012dc0
        /*06bc*/ 	.word	0x00000013
        /*06c0*/ 	.word	0x00000000
        /*06c4*/ 	.short	0x010a
        /*06c6*/ 	.byte	0x3f
	.zero		1


	//----- nvinfo : EIATTR_NUM_MBARRIERS
	.align		4
.L_1579:
        /*06c8*/ 	.byte	0x03, 0x38
        /*06ca*/ 	.short	0x0016


	//----- nvinfo : EIATTR_EXIT_INSTR_OFFSETS
	.align		4
        /*06cc*/ 	.byte	0x04, 0x1c
        /*06ce*/ 	.short	(.L_1581 - .L_1580)


	//   ....[0]....
.L_1580:
        /*06d0*/ 	.word	0x00000a50


	//   ....[1]....
        /*06d4*/ 	.word	0x0000f8a0


	//   ....[2]....
        /*06d8*/ 	.word	0x0000f900


	//   ....[3]....
        /*06dc*/ 	.word	0x000122d0


	//   ....[4]....
        /*06e0*/ 	.word	0x00012500


	//----- nvinfo : EIATTR_MAX_THREADS
	.align		4
.L_1581:
        /*06e4*/ 	.byte	0x04, 0x05
        /*06e6*/ 	.short	(.L_1583 - .L_1582)
.L_1582:
        /*06e8*/ 	.word	0x00000200
        /*06ec*/ 	.word	0x00000001
        /*06f0*/ 	.word	0x00000001


	//----- nvinfo : EIATTR_CRS_STACK_SIZE
	.align		4
.L_1583:
        /*06f4*/ 	.byte	0x04, 0x1e
        /*06f6*/ 	.short	(.L_1585 - .L_1584)
.L_1584:
        /*06f8*/ 	.word	0x00000000


	//----- nvinfo : EIATTR_CBANK_PARAM_SIZE
	.align		4
.L_1585:
        /*06fc*/ 	.byte	0x03, 0x19
        /*06fe*/ 	.short	0x0bf0


	//----- nvinfo : EIATTR_PARAM_CBANK
	.align		4
        /*0700*/ 	.byte	0x04, 0x0a
        /*0702*/ 	.short	(.L_1587 - .L_1586)
	.align		4
.L_1586:
        /*0704*/ 	.word	index@(.nv.constant0._ZN7cutlass13device_kernelIN5flash11enable_sm90INS1_16FlashAttnFwdSm90INS1_25CollectiveMainloopFwdSm90ILi2EN4cute5tupleIJNS5_1CILi1EEES8_S8_EEENS6_IJNS7_ILi192EEENS7_ILi128EEENS7_ILi64EEEEEELi64ENS_6half_tEfNS_4arch4Sm90ELb0ELb1ELb1ELb0ELb0ELb0ELb0ELb1ELb1ELb0ELb0ELb0EEENS1_21CollectiveEpilogueFwdINS6_IJSA_SC_SB_EEES9_SE_SG_Li384ELb0ELb0ELb0ELb0EEENS1_30DynamicPersistentTileSchedulerILi384ELi32ELb0ELb0ELb1EEEEEEEEEvNT_6ParamsE)
        /*0708*/ 	.short	0x0210
        /*070a*/ 	.short	0x0bf0


	//----- nvinfo : EIATTR_SW_WAR
	.align		4
.L_1587:
        /*070c*/ 	.byte	0x04, 0x36
        /*070e*/ 	.short	(.L_1589 - .L_1588)
.L_1588:
        /*0710*/ 	.word	0x00000008
.L_1589:


//--------------------- .nv.info._ZN7cutlass13device_kernelIN5flash11enable_sm90INS1_16FlashAttnFwdSm90INS1_25CollectiveMainloopFwdSm90ILi2EN4cute5tupleIJNS5_1CILi1EEES8_S8_EEENS6_IJNS7_ILi192EEENS7_ILi128EEENS7_ILi64EEEEEELi64ENS_6half_tEfNS_4arch4Sm90ELb0ELb1ELb1ELb1ELb0ELb0ELb0ELb1ELb1ELb0ELb0ELb0EEENS1_21CollectiveEpilogueFwdINS6_IJSA_SC_SB_EEES9_SE_SG_Li384ELb1ELb0ELb0ELb0EEENS1_36VarlenDynamicPersistentTileSchedulerILi192ELi128ELi384ELi32ELb0ELb0ELb1ELb1ELb0ELb1EEEEEEEEEvNT_6ParamsE --------------------------
	.section	.nv.info._ZN7cutlass13device_kernelIN5flash11enable_sm90INS1_16FlashAttnFwdSm90INS1_25CollectiveMainloopFwdSm90ILi2EN4cute5tupleIJNS5_1CILi1EEES8_S8_EEENS6_IJNS7_ILi192EEENS7_ILi128EEENS7_ILi64EEEEEELi64ENS_6half_tEfNS_4arch4Sm90ELb0ELb1ELb1ELb1ELb0ELb0ELb0ELb1ELb1ELb0ELb0ELb0EEENS1_21CollectiveEpilogueFwdINS6_IJSA_SC_SB_EEES9_SE_SG_Li384ELb1ELb0ELb0ELb0EEENS1_36VarlenDynamicPersistentTileSchedulerILi192ELi128ELi384ELi32ELb0ELb0ELb1ELb1ELb0ELb1EEEEEEEEEvNT_6ParamsE,"",@"SHT_CUDA_INFO"
	.sectionflags	@""
	.align	4


	//----- nvinfo : EIATTR_CUDA_API_VERSION
	.align		4
        /*0000*/ 	.byte	0x04, 0x37
        /*0002*/ 	.short	(.L_1591 - .L_1590)
.L_1590:
        /*0004*/ 	.word	0x00000082


	//----- nvinfo : EIATTR_KPARAM_INFO
	.align		4
.L_1591:
        /*0008*/ 	.byte	0x04, 0x17
        /*000a*/ 	.short	(.L_1593 - .L_1592)
.L_1592:
        /*000c*/ 	.word	0x00000000
        /*0010*/ 	.short	0x0000
        /*0012*/ 	.short	0x0070
        /*0014*/ 	.byte	0x00, 0xf0, 0x01, 0x28


	//----- nvinfo : EIATTR_SPARSE_MMA_MASK
	.align		4
.L_1593:
        /*0018*/ 	.byte	0x03, 0x50
        /*001a*/ 	.short	0x0000


	//----- nvinfo : EIATTR_MAXREG_COUNT
	.align		4
        /*001c*/ 	.byte	0x03, 0x1b
        /*001e*/ 	.short	0x0080


	//----- nvinfo : EIATTR_NUM_BARRIERS
	.align		4
        /*0020*/ 	.byte	0x02, 0x4c
        /*0022*/ 	.byte	0x10
	.zero		1


	//----- nvinfo : EIATTR_EXTERNS
	.align		4
        /*0024*/ 	.byte	0x04, 0x0f
        /*0026*/ 	.short	(.L_1595 - .L_1594)


	//   ....[0]....
	.align		4
.L_1594:
        /*0028*/ 	.word	index@(__assertfail)


	//----- nvinfo : EIATTR_ANNOTATIONS
	.align		4
.L_1595:
        /*002c*/ 	.byte	0x04, 0x55
        /*002e*/ 	.short	(.L_1597 - .L_1596)


	//   ....[0]....
.L_1596:
        /*0030*/ 	.word	0x00000001
        /*0034*/ 	.byte	0x70, 0x0d, 0x00, 0x00, 0x01, 0x00, 0x00, 0x00, 0x90, 0x0d, 0x00, 0x00, 0x01, 0x00, 0x00, 0x00
        /*0044*/ 	.byte	0xb0, 0x1a, 0x00, 0x00, 0x01, 0x00, 0x00, 0x00, 0xd0, 0xec, 0x00, 0x00, 0x01, 0x00, 0x00, 0x00
        /*0054*/ 	.byte	0x80, 0xf1, 0x00, 0x00, 0x01, 0x00, 0x00, 0x00, 0x80, 0x13, 0x01, 0x00, 0x01, 0x00, 0x00, 0x00
        /*0064*/ 	.byte	0x10, 0x1e, 0x01, 0x00


	//----- nvinfo : EIATTR_MERCURY_ISA_VERSION
	.align		4
.L_1597:
        /*0068*/ 	.byte	0x03, 0x5f
        /*006a*/ 	.short	0x0101


	//----- nvinfo : EIATTR_UNUSED_LOAD_BYTE_OFFSET
	.align		4
        /*006c*/ 	.byte	0x04, 0x44
        /*006e*/ 	.short	(.L_1599 - .L_1598)


	//   ....[0]....
.L_1598:
        /*0070*/ 	.word	0x00000a70
        /*0074*/ 	.word	0x0000fff0


	//   ....[1]....
        /*0078*/ 	.word	0x0000ec80
        /*007c*/ 	.word	0x0000fff0


	//----- nvinfo : EIATTR_INT_WARP_WIDE_INSTR_OFFSETS
	.align		4
.L_1599:
        /*0080*/ 	.byte	0x04, 0x31
        /*0082*/ 	.short	(.L_1601 - .L_1600)


	//   ....[0]....
.L_1600:
        /*0084*/ 	.word	0x00000160


	//   ....[1]....
        /*0088*/ 	.word	0x000001a0


	//   ....[2]....
        /*008c*/ 	.word	0x00000210


	//   ....[3]....
        /*0090*/ 	.word	0x000119c0


	//   ....[4]....
        /*0094*/ 	.word	0x00011a50


	//   ....[5]....
        /*0098*/ 	.word	0x00011f00


	//   ....[6]....
        /*009c*/ 	.word	0x00011f40


	//   ....[7]....
        /*00a0*/ 	.word	0x000138e0


	//   ....[8]....
        /*00a4*/ 	.word	0x00013970


	//----- nvinfo : EIATTR_COOP_GROUP_MASK_REGIDS
	.align		4
.L_1601:
        /*00a8*/ 	.byte	0x04, 0x29
        /*00aa*/ 	.short	(.L_1603 - .L_1602)


	//   ....[0]....
.L_1602:
        /*00ac*/ 	.word	0xffffffff


	//   ....[1]....
        /*00b0*/ 	.word	0xffffffff


	//   ....[2]....
        /*00b4*/ 	.word	0xffffffff


	//   ....[3]....
        /*00b8*/ 	.word	0xffffffff


	//   ....[4]....
        /*00bc*/ 	.word	0xffffffff


	//   ....[5]....
        /*00c0*/ 	.word	0xffffffff


	//   ....[6]....
        /*00c4*/ 	.word	0xffffffff


	//   ....[7]....
        /*00c8*/ 	.word	0xffffffff


	//   ....[8]....
        /*00cc*/ 	.word	0xffffffff


	//   ....[9]....
        /*00d0*/ 	.word	0xffffffff


	//   ....[10]....
        /*00d4*/ 	.word	0xffffffff


	//   ....[11]....
        /*00d8*/ 	.word	0xffffffff


	//   ....[12]....
        /*00dc*/ 	.word	0xffffffff


	//   ....[13]....
        /*00e0*/ 	.word	0xffffffff


	//   ....[14]....
        /*00e4*/ 	.word	0xffffffff


	//   ....[15]....
        /*00e8*/ 	.word	0xffffffff


	//   ....[16]....
        /*00ec*/ 	.word	0xffffffff


	//   ....[17]....
        /*00f0*/ 	.word	0xffffffff


	//   ....[18]....
        /*00f4*/ 	.word	0xffffffff


	//   ....[19]....
        /*00f8*/ 	.word	0xffffffff


	//   ....[20]....
        /*00fc*/ 	.word	0xffffffff


	//   ....[21]....
        /*0100*/ 	.word	0xffffffff


	//   ....[22]....
        /*0104*/ 	.word	0xffffffff


	//   ....[23]....
        /*0108*/ 	.word	0xffffffff


	//   ....[24]....
        /*010c*/ 	.word	0xffffffff


	//   ....[25]....
        /*0110*/ 	.word	0xffffffff


	//   ....[26]....
        /*0114*/ 	.word	0xffffffff


	//   ....[27]....
        /*0118*/ 	.word	0xffffffff


	//   ....[28]....
        /*011c*/ 	.word	0xffffffff


	//   ....[29]....
        /*0120*/ 	.word	0xffffffff


	//   ....[30]....
        /*0124*/ 	.word	0xffffffff


	//   ....[31]....
        /*0128*/ 	.word	0xffffffff


	//   ....[32]....
        /*012c*/ 	.word	0xffffffff


	//   ....[33]....
        /*0130*/ 	.word	0xffffffff


	//   ....[34]....
        /*0134*/ 	.word	0xffffffff


	//   ....[35]....
        /*0138*/ 	.word	0xffffffff


	//   ....[36]....
        /*013c*/ 	.word	0xffffffff


	//   ....[37]....
        /*0140*/ 	.word	0xffffffff


	//   ....[38]....
        /*0144*/ 	.word	0xffffffff


	//   ....[39]....
        /*0148*/ 	.word	0xffffffff


	//   ....[40]....
        /*014c*/ 	.word	0xffffffff


	//   ....[41]....
        /*0150*/ 	.word	0xffffffff


	//   ....[42]....
        /*0154*/ 	.word	0xffffffff


	//   ....[43]....
        /*0158*/ 	.word	0xffffffff


	//   ....[44]....
        /*015c*/ 	.word	0xffffffff


	//   ....[45]....
        /*0160*/ 	.word	0xffffffff


	//   ....[46]....
        /*0164*/ 	.word	0xffffffff


	//   ....[47]....
        /*0168*/ 	.word	0xffffffff


	//   ....[48]....
        /*016c*/ 	.word	0xffffffff


	//   ....[49]....
        /*0170*/ 	.word	0xffffffff


	//   ....[50]....
        /*0174*/ 	.word	0xffffffff


	//   ....[51]....
        /*0178*/ 	.word	0xffffffff


	//   ....[52]....
        /*017c*/ 	.word	0xffffffff


	//   ....[53]....
        /*0180*/ 	.word	0xffffffff


	//   ....[54]....
        /*0184*/ 	.word	0xffffffff


	//   ....[55]....
        /*0188*/ 	.word	0xffffffff


	//   ....[56]....
        /*018c*/ 	.word	0xffffffff


	//   ....[57]....
        /*0190*/ 	.word	0xffffffff


	//   ....[58]....
        /*0194*/ 	.word	0xffffffff


	//   ....[59]....
        /*0198*/ 	.word	0xffffffff


	//   ....[60]....
        /*019c*/ 	.word	0xffffffff


	//   ....[61]....
        /*01a0*/ 	.word	0xffffffff


	//   ....[62]....
        /*01a4*/ 	.word	0x0500000f


	//   ....[63]....
        /*01a8*/ 	.word	0x0500000f


	//   ....[64]....
        /*01ac*/ 	.word	0x0500000f


	//   ....[65]....
        /*01b0*/ 	.word	0x0500000f


	//   ....[66]....
        /*01b4*/ 	.word	0x0500000f


	//   ....[67]....
        /*01b8*/ 	.word	0x0500000f


	//   ....[68]....
        /*01bc*/ 	.word	0x0500000f


	//   ....[69]....
        /*01c0*/ 	.word	0x0500000f


	//   ....[70]....
        /*01c4*/ 	.word	0x0500000f


	//   ....[71]....
        /*01c8*/ 	.word	0x0500000f


	//   ....[72]....
        /*01cc*/ 	.word	0x0500000f


	//   ....[73]....
        /*01d0*/ 	.word	0x0500000f


	//   ....[74]....
        /*01d4*/ 	.word	0x0500000f


	//   ....[75]....
        /*01d8*/ 	.word	0x0500000f


	//   ....[76]....
        /*01dc*/ 	.word	0x0500000f


	//   ....[77]....
        /*01e0*/ 	.word	0x0500000f


	//   ....[78]....
        /*01e4*/ 	.word	0x0500000f


	//   ....[79]....
        /*01e8*/ 	.word	0x0500000f


	//   ....[80]....
        /*01ec*/ 	.word	0x0500000f


	//----- nvinfo : EIATTR_COOP_GROUP_INSTR_OFFSETS
	.align		4
.L_1603:
        /*01f0*/ 	.byte	0x04, 0x28
        /*01f2*/ 	.short	(.L_1605 - .L_1604)


	//   ....[0]....
.L_1604:
        /*01f4*/ 	.word	0x00000070


	//   ....[1]....
        /*01f8*/ 	.word	0x00000170


	//   ....[2]....
        /*01fc*/ 	.word	0x000001c0


	//   ....[3]....
        /*0200*/ 	.word	0x000003f0


	//   ....[4]....
        /*0204*/ 	.word	0x00000550


	//   ....[5]....
        /*0208*/ 	.word	0x00000670


	//   ....[6]....
        /*020c*/ 	.word	0x000007d0


	//   ....[7]....
        /*0210*/ 	.word	0x00001760


	//   ....[8]....
        /*0214*/ 	.word	0x00003ac0


	//   ....[9]....
        /*0218*/ 	.word	0x00003b80


	//   ....[10]....
        /*021c*/ 	.word	0x000043c0


	//   ....[11]....
        /*0220*/ 	.word	0x00004430


	//   ....[12]....
        /*0224*/ 	.word	0x00006f60


	//   ....[13]....
        /*0228*/ 	.word	0x00007010


	//   ....[14]....
        /*022c*/ 	.word	0x00007ad0


	//   ....[15]....
        /*0230*/ 	.word	0x00007b70


	//   ....[16]....
        /*0234*/ 	.word	0x00009780


	//   ....[17]....
        /*0238*/ 	.word	0x000097f0


	//   ....[18]....
        /*023c*/ 	.word	0x00009ed0


	//   ....[19]....
        /*0240*/ 	.word	0x00009f50


	//   ....[20]....
        /*0244*/ 	.word	0x0000cc00


	//   ....[21]....
        /*0248*/ 	.word	0x0000cc20


	//   ....[22]....
        /*024c*/ 	.word	0x0000d7a0


	//   ....[23]....
        /*0250*/ 	.word	0x0000d820


	//   ....[24]....
        /*0254*/ 	.word	0x0000e540


	//   ....[25]....
        /*0258*/ 	.word	0x0000e580


	//   ....[26]....
        /*025c*/ 	.word	0x0000e680


	//   ....[27]....
        /*0260*/ 	.word	0x0000e690


	//   ....[28]....
        /*0264*/ 	.word	0x000105c0


	//   ....[29]....
        /*0268*/ 	.word	0x00010740


	//   ....[30]....
        /*026c*/ 	.word	0x00010770


	//   ....[31]....
        /*0270*/ 	.word	0x000107b0


	//   ....[32]....
        /*0274*/ 	.word	0x00010820


	//   ....[33]....
        /*0278*/ 	.word	0x00010880


	//   ....[34]....
        /*027c*/ 	.word	0x000108c0


	//   ....[35]....
        /*0280*/ 	.word	0x00010a40


	//   ....[36]....
        /*0284*/ 	.word	0x00010aa0


	//   ....[37]....
        /*0288*/ 	.word	0x00010ae0


	//   ....[38]....
        /*028c*/ 	.word	0x00010b20


	//   ....[39]....
        /*0290*/ 	.word	0x00010b50


	//   ....[40]....
        /*0294*/ 	.word	0x00010b80


	//   ....[41]....
        /*0298*/ 	.word	0x00010c20


	//   ....[42]....
        /*029c*/ 	.word	0x00010c80


	//   ....[43]....
        /*02a0*/ 	.word	0x00010d10


	//   ....[44]....
        /*02a4*/ 	.word	0x00013c30


	//   ....[45]....
        /*02a8*/ 	.word	0x00013c40


	//   ....[46]....
        /*02ac*/ 	.word	0x00013d30


	//   ....[47]....
        /*02b0*/ 	.word	0x00013d90


	//   ....[48]....
        /*02b4*/ 	.word	0x00013dd0


	//   ....[49]....
        /*02b8*/ 	.word	0x00013e10


	//   ....[50]....
        /*02bc*/ 	.word	0x00013e40


	//   ....[51]....
        /*02c0*/ 	.word	0x00013e70


	//   ....[52]....
        /*02c4*/ 	.word	0x00013fe0


	//   ....[53]....
        /*02c8*/ 	.word	0x00014040


	//   ....[54]....
        /*02cc*/ 	.word	0x00014080


	//   ....[55]....
        /*02d0*/ 	.word	0x000140c0


	//   ....[56]....
        /*02d4*/ 	.word	0x000140f0


	//   ....[57]....
        /*02d8*/ 	.word	0x00014120


	//   ....[58]....
        /*02dc*/ 	.word	0x000141e0


	//   ....[59]....
        /*02e0*/ 	.word	0x00014200


	//   ....[60]....
        /*02e4*/ 	.word	0x00014270


	//   ....[61]....
        /*02e8*/ 	.word	0x000148c0


	//   ....[62]....
        /*02ec*/ 	.word	0x00014f20


	//   ....[63]....
        /*02f0*/ 	.word	0x00015310


	//   ....[64]....
        /*02f4*/ 	.word	0x000153a0


	//   ....[65]....
        /*02f8*/ 	.word	0x00015440


	//   ....[66]....
        /*02fc*/ 	.word	0x000154f0


	//   ....[67]....
        /*0300*/ 	.word	0x00015570


	//   ....[68]....
        /*0304*/ 	.word	0x000155f0


	//   ....[69]....
        /*0308*/ 	.word	0x00015670


	//   ....[70]....
        /*030c*/ 	.word	0x000156f0


	//   ....[71]....
        /*0310*/ 	.word	0x00015780


	//   ....[72]....
        /*0314*/ 	.word	0x00015830


	//   ....[73]....
        /*0318*/ 	.word	0x000158b0


	//   ....[74]....
        /*031c*/ 	.word	0x00015930


	//   ....[75]....
        /*0320*/ 	.word	0x000159b0


	//   ....[76]....
        /*0324*/ 	.word	0x00015a30


	//   ....[77]....
        /*0328*/ 	.word	0x00015aa0


	//   ....[78]....
        /*032c*/ 	.word	0x00015b40


	//   ....[79]....
        /*0330*/ 	.word	0x00015bd0


	//   ....[80]....
        /*0334*/ 	.word	0x00015cf0


	//----- nvinfo : EIATTR_REG_RECONFIG
	.align		4
.L_1605:
        /*0338*/ 	.byte	0x01, 0x54
	.zero		2


	//----- nvinfo : EIATTR_SYSCALL_OFFSETS
	.align		4
        /*033c*/ 	.byte	0x04, 0x46
        /*033e*/ 	.short	(.L_1607 - .L_1606)


	//   ....[0]....
.L_1606:
        /*0340*/ 	.word	0x00001910


	//   ....[1]....
        /*0344*/ 	.word	0x00011bd0


	//   ....[2]....
        /*0348*/ 	.word	0x00011d00


	//   ....[3]....
        /*034c*/ 	.word	0x00011e00


	//----- nvinfo : EIATTR_MBARRIER_INSTR_OFFSETS
	.align		4
.L_1607:
        /*0350*/ 	.byte	0x04, 0x39
        /*0352*/ 	.short	(.L_1609 - .L_1608)


	//   ....[0]....
.L_1608:
        /*0354*/ 	.word	0x000002a0
        /*0358*/ 	.word	0x000000ff
        /*035c*/ 	.word	0x00016800
        /*0360*/ 	.short	0x0100
        /*0362*/ 	.byte	0x08
	.zero		1


	//   ....[1]....
        /*0364*/ 	.word	0x000002b0
        /*0368*/ 	.word	0x000000ff
        /*036c*/ 	.word	0x00016820
        /*0370*/ 	.short	0x0100
        /*0372*/ 	.byte	0x08
	.zero		1


	//   ....[2]....
        /*0374*/ 	.word	0x000003a0
        /*0378*/ 	.word	0x000000ff
        /*037c*/ 	.word	0x00016830
        /*0380*/ 	.short	0x0100
        /*0382*/ 	.byte	0x08
	.zero		1


	//   ....[3]....
        /*0384*/ 	.word	0x000003b0
        /*0388*/ 	.word	0x000000ff
        /*038c*/ 	.word	0x00016840
        /*0390*/ 	.short	0x0100
        /*0392*/ 	.byte	0x08
	.zero		1


	//   ....[4]....
        /*0394*/ 	.word	0x000003c0
        /*0398*/ 	.word	0x000000ff
        /*039c*/ 	.word	0x00016838
        /*03a0*/ 	.short	0x0100
        /*03a2*/ 	.byte	0x08
	.zero		1


	//   ....[5]....
        /*03a4*/ 	.word	0x000003d0
        /*03a8*/ 	.word	0x000000ff
        /*03ac*/ 	.word	0x00016848
        /*03b0*/ 	.short	0x0100
        /*03b2*/ 	.byte	0x08
	.zero		1


	//   ....[6]....
        /*03b4*/ 	.word	0x00000500
        /*03b8*/ 	.word	0x000000ff
        /*03bc*/ 	.word	0x00016850
        /*03c0*/ 	.short	0x0100
        /*03c2*/ 	.byte	0x08
	.zero		1


	//   ....[7]....
        /*03c4*/ 	.word	0x00000510
        /*03c8*/ 	.word	0x000000ff
        /*03cc*/ 	.word	0x00016860
        /*03d0*/ 	.short	0x0100
        /*03d2*/ 	.byte	0x08
	.zero		1


	//   ....[8]....
        /*03d4*/ 	.word	0x00000520
        /*03d8*/ 	.word	0x000000ff
        /*03dc*/ 	.word	0x00016858
        /*03e0*/ 	.short	0x0100
        /*03e2*/ 	.byte	0x08
	.zero		1


	//   ....[9]....
        /*03e4*/ 	.word	0x00000530
        /*03e8*/ 	.word	0x000000ff
        /*03ec*/ 	.word	0x00016868
        /*03f0*/ 	.short	0x0100
        /*03f2*/ 	.byte	0x08
	.zero		1


	//   ....[10]....
        /*03f4*/ 	.word	0x00000620
        /*03f8*/ 	.word	0x000000ff
        /*03fc*/ 	.word	0x00016870
        /*0400*/ 	.short	0x0100
        /*0402*/ 	.byte	0x06
	.zero		1


	//   ....[11]....
        /*0404*/ 	.word	0x00000630
        /*0408*/ 	.word	0x000000ff
        /*040c*/ 	.word	0x00016880
        /*0410*/ 	.short	0x0100
        /*0412*/ 	.byte	0x06
	.zero		1


	//   ....[12]....
        /*0414*/ 	.word	0x00000640
        /*0418*/ 	.word	0x000000ff
        /*041c*/ 	.word	0x00016878
        /*0420*/ 	.short	0x0100
        /*0422*/ 	.byte	0x06
	.zero		1


	//   ....[13]....
        /*0424*/ 	.word	0x00000650
        /*0428*/ 	.word	0x000000ff
        /*042c*/ 	.word	0x00016888
        /*0430*/ 	.short	0x0100
        /*0432*/ 	.byte	0x06
	.zero		1


	//   ....[14]....
        /*0434*/ 	.word	0x00000780
        /*0438*/ 	.word	0x000000ff
        /*043c*/ 	.word	0x00016890
        /*0440*/ 	.short	0x0100
        /*0442*/ 	.byte	0x08
	.zero		1


	//   ....[15]....
        /*0444*/ 	.word	0x00000790
        /*0448*/ 	.word	0x000000ff
        /*044c*/ 	.word	0x000168a0
        /*0450*/ 	.short	0x0100
        /*0452*/ 	.byte	0x08
	.zero		1


	//   ....[16]....
        /*0454*/ 	.word	0x000007a0
        /*0458*/ 	.word	0x000000ff
        /*045c*/ 	.word	0x00016898
        /*0460*/ 	.short	0x0100
        /*0462*/ 	.byte	0x08
	.zero		1


	//   ....[17]....
        /*0464*/ 	.word	0x000007b0
        /*0468*/ 	.word	0x000000ff
        /*046c*/ 	.word	0x000168a8
        /*0470*/ 	.short	0x0100
        /*0472*/ 	.byte	0x08
	.zero		1


	//   ....[18]....
        /*0474*/ 	.word	0x000008e0
        /*0478*/ 	.word	0x000000ff
        /*047c*/ 	.word	0x000168b0
        /*0480*/ 	.short	0x0100
        /*0482*/ 	.byte	0x08
	.zero		1


	//   ....[19]....
        /*0484*/ 	.word	0x000008f0
        /*0488*/ 	.word	0x000000ff
        /*048c*/ 	.word	0x000168c0
        /*0490*/ 	.short	0x0100
        /*0492*/ 	.byte	0x08
	.zero		1


	//   ....[20]....
        /*0494*/ 	.word	0x00000900
        /*0498*/ 	.word	0x000000ff
        /*049c*/ 	.word	0x000168b8
        /*04a0*/ 	.short	0x0100
        /*04a2*/ 	.byte	0x08
	.zero		1


	//   ....[21]....
        /*04a4*/ 	.word	0x00000910
        /*04a8*/ 	.word	0x000000ff
        /*04ac*/ 	.word	0x000168c8
        /*04b0*/ 	.short	0x0100
        /*04b2*/ 	.byte	0x08
	.zero		1


	//   ....[22]....
        /*04b4*/ 	.word	0x00001990
        /*04b8*/ 	.word	0x000000ff
        /*04bc*/ 	.word	0x00016800
        /*04c0*/ 	.short	0x010a
        /*04c2*/ 	.byte	0x2d
	.zero		1


	//   ....[23]....
        /*04c4*/ 	.word	0x00001a10
        /*04c8*/ 	.word	0x00000004
        /*04cc*/ 	.word	0x00016830
        /*04d0*/ 	.short	0x010a
        /*04d2*/ 	.byte	0x3f
	.zero		1


	//   ....[24]....
        /*04d4*/ 	.word	0x00001a70
        /*04d8*/ 	.word	0x00000004
        /*04dc*/ 	.word	0x00016830
        /*04e0*/ 	.short	0x010a
        /*04e2*/ 	.byte	0x3f
	.zero		1


	//   ....[25]....
        /*04e4*/ 	.word	0x00002160
        /*04e8*/ 	.word	0x00000004
        /*04ec*/ 	.word	0x00000000
        /*04f0*/ 	.short	0x0101
        /*04f2*/ 	.byte	0x3f
	.zero		1


	//   ....[26]....
        /*04f4*/ 	.word	0x00005380
        /*04f8*/ 	.word	0x000000ff
        /*04fc*/ 	.word	0x00016830
        /*0500*/ 	.short	0x010a
        /*0502*/ 	.byte	0x06
	.zero		1


	//   ....[27]....
        /*0504*/ 	.word	0x000053c0
        /*0508*/ 	.word	0x000000ff
        /*050c*/ 	.word	0x00016830
        /*0510*/ 	.short	0x010a
        /*0512*/ 	.byte	0x06
	.zero		1


	//   ....[28]....
        /*0514*/ 	.word	0x000055c0
        /*0518*/ 	.word	0x000000ff
        /*051c*/ 	.word	0x00016850
        /*0520*/ 	.short	0x010a
        /*0522*/ 	.byte	0x06
	.zero		1


	//   ....[29]....
        /*0524*/ 	.word	0x00005600
        /*0528*/ 	.word	0x000000ff
        /*052c*/ 	.word	0x00016850
        /*0530*/ 	.short	0x010a
        /*0532*/ 	.byte	0x06
	.zero		1


	//   ....[30]....
        /*0534*/ 	.word	0x000061f0
        /*0538*/ 	.word	0x00000027
        /*053c*/ 	.word	0x00000000
        /*0540*/ 	.short	0x0101
        /*0542*/ 	.byte	0x3f
	.zero		1


	//   ....[31]....
        /*0544*/ 	.word	0x00007b00
        /*0548*/ 	.word	0x00000026
        /*054c*/ 	.word	0x00000000
        /*0550*/ 	.short	0x0101
        /*0552*/ 	.byte	0x3f
	.zero		1


	//   ....[32]....
        /*0554*/ 	.word	0x00008af0
        /*0558*/ 	.word	0x000000ff
        /*055c*/ 	.word	0x00016830
        /*0560*/ 	.short	0x010a
        /*0562*/ 	.byte	0x06
	.zero		1


	//   ....[33]....
        /*0564*/ 	.word	0x00008b30
        /*0568*/ 	.word	0x000000ff
        /*056c*/ 	.word	0x00016830
        /*0570*/ 	.short	0x010a
        /*0572*/ 	.byte	0x06
	.zero		1


	//   ....[34]....
        /*0574*/ 	.word	0x00008d30
        /*0578*/ 	.word	0x000000ff
        /*057c*/ 	.word	0x00016850
        /*0580*/ 	.short	0x010a
        /*0582*/ 	.byte	0x06
	.zero		1


	//   ....[35]....
        /*0584*/ 	.word	0x00008d70
        /*0588*/ 	.word	0x000000ff
        /*058c*/ 	.word	0x00016850
        /*0590*/ 	.short	0x010a
        /*0592*/ 	.byte	0x06
	.zero		1


	//   ....[36]....
        /*0594*/ 	.word	0x0000a440
        /*0598*/ 	.word	0x00000019
        /*059c*/ 	.word	0x00000000
        /*05a0*/ 	.short	0x0101
        /*05a2*/ 	.byte	0x3f
	.zero		1


	//   ....[37]....
        /*05a4*/ 	.word	0x0000a610
        /*05a8*/ 	.word	0x00000021
        /*05ac*/ 	.word	0x00000000
        /*05b0*/ 	.short	0x0101
        /*05b2*/ 	.byte	0x3f
	.zero		1


	//   ....[38]....
        /*05b4*/ 	.word	0x0000b080
        /*05b8*/ 	.word	0x000000ff
        /*05bc*/ 	.word	0x00016830
        /*05c0*/ 	.short	0x010a
        /*05c2*/ 	.byte	0x06
	.zero		1


	//   ....[39]....
        /*05c4*/ 	.word	0x0000b0c0
        /*05c8*/ 	.word	0x000000ff
        /*05cc*/ 	.word	0x00016830
        /*05d0*/ 	.short	0x010a
        /*05d2*/ 	.byte	0x06
	.zero		1


	//   ....[40]....
        /*05d4*/ 	.word	0x0000b2c0
        /*05d8*/ 	.word	0x000000ff
        /*05dc*/ 	.word	0x00016850
        /*05e0*/ 	.short	0x010a
        /*05e2*/ 	.byte	0x06
	.zero		1


	//   ....[41]....
        /*05e4*/ 	.word	0x0000b300
        /*05e8*/ 	.word	0x000000ff
        /*05ec*/ 	.word	0x00016850
        /*05f0*/ 	.short	0x010a
        /*05f2*/ 	.byte	0x06
	.zero		1


	//   ....[42]....
        /*05f4*/ 	.word	0x0000bea0
        /*05f8*/ 	.word	0x00000051
        /*05fc*/ 	.word	0x00000000
        /*0600*/ 	.short	0x0101
        /*0602*/ 	.byte	0x3f
	.zero		1


	//   ....[43]....
        /*0604*/ 	.word	0x0000dd00
        /*0608*/ 	.word	0x0000001d
        /*060c*/ 	.word	0x00000000
        /*0610*/ 	.short	0x0101
        /*0612*/ 	.byte	0x3f
	.zero		1


	//   ....[44]....
        /*0614*/ 	.word	0x0000e4b0
        /*0618*/ 	.word	0x000000ff
        /*061c*/ 	.word	0x00016850
        /*0620*/ 	.short	0x010a
        /*0622*/ 	.byte	0x05
	.zero		1


	//   ....[45]....
        /*0624*/ 	.word	0x0000e4f0
        /*0628*/ 	.word	0x000000ff
        /*062c*/ 	.word	0x00016850
        /*0630*/ 	.short	0x010a
        /*0632*/ 	.byte	0x05
	.zero		1


	//   ....[46]....
        /*0634*/ 	.word	0x0000ea20
        /*0638*/ 	.word	0x0000000a
        /*063c*/ 	.word	0x00000000
        /*0640*/ 	.short	0x0101
        /*0642*/ 	.byte	0x3f
	.zero		1


	//   ....[47]....
        /*0644*/ 	.word	0x0000f7c0
        /*0648*/ 	.word	0x00000003
        /*064c*/ 	.word	0x00000000
        /*0650*/ 	.short	0x0101
        /*0652*/ 	.byte	0x3f
	.zero		1


	//   ....[48]....
        /*0654*/ 	.word	0x00012290
        /*0658*/ 	.word	0x00000005
        /*065c*/ 	.word	0x00016840
        /*0660*/ 	.short	0x010a
        /*0662*/ 	.byte	0x3f
	.zero		1


	//   ....[49]....
        /*0664*/ 	.word	0x000125c0
        /*0668*/ 	.word	0x00000019
        /*066c*/ 	.word	0x00016820
        /*0670*/ 	.short	0x010a
        /*0672*/ 	.byte	0x3f
	.zero		1


	//   ....[50]....
        /*0674*/ 	.word	0x000128a0
        /*0678*/ 	.word	0x00000003
        /*067c*/ 	.word	0x00016840
        /*0680*/ 	.short	0x010a
        /*0682*/ 	.byte	0x3f
	.zero		1


	//   ....[51]....
        /*0684*/ 	.word	0x00012a80
        /*0688*/ 	.word	0x00000002
        /*068c*/ 	.word	0x00000060
        /*0690*/ 	.short	0x010a
        /*0692*/ 	.byte	0x3f
	.zero		1


	//   ....[52]....
        /*0694*/ 	.word	0x00012f00
        /*0698*/ 	.word	0x00000003
        /*069c*/ 	.word	0x00016840
        /*06a0*/ 	.short	0x010a
        /*06a2*/ 	.byte	0x3f
	.zero		1


	//   ....[53]....
        /*06a4*/ 	.word	0x000130e0
        /*06a8*/ 	.word	0x00000003
        /*06ac*/ 	.word	0x00000060
        /*06b0*/ 	.short	0x010a
        /*06b2*/ 	.byte	0x3f
	.zero		1


	//   ....[54]....
        /*06b4*/ 	.word	0x000134b0
        /*06b8*/ 	.word	0x00000002
        /*06bc*/ 	.word	0x00016840
        /*06c0*/ 	.short	0x010a
        /*06c2*/ 	.byte	0x3f
	.zero		1


	//   ....[55]....
        /*06c4*/ 	.word	0x000136a0
        /*06c8*/ 	.word	0x00000002
        /*06cc*/ 	.word	0x00000060
        /*06d0*/ 	.short	0x010a
        /*06d2*/ 	.byte	0x3f
	.zero		1


	//   ....[56]....
        /*06d4*/ 	.word	0x000139e0
        /*06d8*/ 	.word	0x00000003
        /*06dc*/ 	.word	0x00016860
        /*06e0*/ 	.short	0x010a
        /*06e2*/ 	.byte	0x3f
	.zero		1


	//   ....[57]....
        /*06e4*/ 	.word	0x00014840
        /*06e8*/ 	.word	0x00000009
        /*06ec*/ 	.word	0x00016820
        /*06f0*/ 	.short	0x010a
        /*06f2*/ 	.byte	0x3f
	.zero		1


	//   ....[58]....
        /*06f4*/ 	.word	0x000149e0
        /*06f8*/ 	.word	0x00000007
        /*06fc*/ 	.word	0x00000000
        /*0700*/ 	.short	0x010a
        /*0702*/ 	.byte	0x3f
	.zero		1


	//   ....[59]....
        /*0704*/ 	.word	0x00014a50
        /*0708*/ 	.word	0x00000003
        /*070c*/ 	.word	0x00000000
        /*0710*/ 	.short	0x010a
        /*0712*/ 	.byte	0x3f
	.zero		1


	//   ....[60]....
        /*0714*/ 	.word	0x00014ab0
        /*0718*/ 	.word	0x00000005
        /*071c*/ 	.word	0x00000000
        /*0720*/ 	.short	0x010a
        /*0722*/ 	.byte	0x3f
	.zero		1


	//   ....[61]....
        /*0724*/ 	.word	0x00014ae0
        /*0728*/ 	.word	0x00000003
        /*072c*/ 	.word	0x00000000
        /*0730*/ 	.short	0x010a
        /*0732*/ 	.byte	0x3f
	.zero		1


	//   ....[62]....
        /*0734*/ 	.word	0x00014b50
        /*0738*/ 	.word	0x00000003
        /*073c*/ 	.word	0x00016800
        /*0740*/ 	.short	0x010a
        /*0742*/ 	.byte	0x3f
	.zero		1


	//   ....[63]....
        /*0744*/ 	.word	0x00014ba0
        /*0748*/ 	.word	0x00000004
        /*074c*/ 	.word	0x00016830
        /*0750*/ 	.short	0x010a
        /*0752*/ 	.byte	0x3f
	.zero		1


	//   ....[64]....
        /*0754*/ 	.word	0x00014c00
        /*0758*/ 	.word	0x00000015
        /*075c*/ 	.word	0x00016830
        /*0760*/ 	.short	0x010a
        /*0762*/ 	.byte	0x3f
	.zero		1


	//   ....[65]....
        /*0764*/ 	.word	0x00014c60
        /*0768*/ 	.word	0x00000015
        /*076c*/ 	.word	0x00016850
        /*0770*/ 	.short	0x010a
        /*0772*/ 	.byte	0x3f
	.zero		1


	//   ....[66]....
        /*0774*/ 	.word	0x00014cc0
        /*0778*/ 	.word	0x00000007
        /*077c*/ 	.word	0x00016830
        /*0780*/ 	.short	0x010a
        /*0782*/ 	.byte	0x3f
	.zero		1


	//   ....[67]....
        /*0784*/ 	.word	0x00014d20
        /*0788*/ 	.word	0x00000007
        /*078c*/ 	.word	0x00016850
        /*0790*/ 	.short	0x010a
        /*0792*/ 	.byte	0x3f
	.zero		1


	//   ....[68]....
        /*0794*/ 	.word	0x00014d80
        /*0798*/ 	.word	0x00000007
        /*079c*/ 	.word	0x00016830
        /*07a0*/ 	.short	0x010a
        /*07a2*/ 	.byte	0x3f
	.zero		1


	//   ....[69]....
        /*07a4*/ 	.word	0x00014de0
        /*07a8*/ 	.word	0x00000007
        /*07ac*/ 	.word	0x00016850
        /*07b0*/ 	.short	0x010a
        /*07b2*/ 	.byte	0x3f
	.zero		1


	//   ....[70]....
        /*07b4*/ 	.word	0x00014e40
        /*07b8*/ 	.word	0x00000005
        /*07bc*/ 	.word	0x00016850
        /*07c0*/ 	.short	0x010a
        /*07c2*/ 	.byte	0x3f
	.zero		1


	//   ....[71]....
        /*07c4*/ 	.word	0x00014fe0
        /*07c8*/ 	.word	0x00000005
        /*07cc*/ 	.word	0x00016840
        /*07d0*/ 	.short	0x010a
        /*07d2*/ 	.byte	0x3f
	.zero		1


	//   ....[72]....
        /*07d4*/ 	.word	0x00015030
        /*07d8*/ 	.word	0x00000019
        /*07dc*/ 	.word	0x00016820
        /*07e0*/ 	.short	0x010a
        /*07e2*/ 	.byte	0x3f
	.zero		1


	//   ....[73]....
        /*07e4*/ 	.word	0x00015080
        /*07e8*/ 	.word	0x00000003
        /*07ec*/ 	.word	0x00016840
        /*07f0*/ 	.short	0x010a
        /*07f2*/ 	.byte	0x3f
	.zero		1


	//   ....[74]....
        /*07f4*/ 	.word	0x000150d0
        /*07f8*/ 	.word	0x00000002
        /*07fc*/ 	.word	0x00000060
        /*0800*/ 	.short	0x010a
        /*0802*/ 	.byte	0x3f
	.zero		1


	//   ....[75]....
        /*0804*/ 	.word	0x00015120
        /*0808*/ 	.word	0x00000003
        /*080c*/ 	.word	0x00016840
        /*0810*/ 	.short	0x010a
        /*0812*/ 	.byte	0x3f
	.zero		1


	//   ....[76]....
        /*0814*/ 	.word	0x00015170
        /*0818*/ 	.word	0x00000003
        /*081c*/ 	.word	0x00000060
        /*0820*/ 	.short	0x010a
        /*0822*/ 	.byte	0x3f
	.zero		1


	//   ....[77]....
        /*0824*/ 	.word	0x000151c0
        /*0828*/ 	.word	0x00000002
        /*082c*/ 	.word	0x00016840
        /*0830*/ 	.short	0x010a
        /*0832*/ 	.byte	0x3f
	.zero		1


	//   ....[78]....
        /*0834*/ 	.word	0x00015210
        /*0838*/ 	.word	0x00000002
        /*083c*/ 	.word	0x00000060
        /*0840*/ 	.short	0x010a
        /*0842*/ 	.byte	0x3f
	.zero		1


	//   ....[79]....
        /*0844*/ 	.word	0x00015260
        /*0848*/ 	.word	0x00000003
        /*084c*/ 	.word	0x00016860
        /*0850*/ 	.short	0x010a
        /*0852*/ 	.byte	0x3f
	.zero		1


	//   ....[80]....
        /*0854*/ 	.word	0x00015c10
        /*0858*/ 	.word	0x00000009
        /*085c*/ 	.word	0x00016820
        /*0860*/ 	.short	0x010a
        /*0862*/ 	.byte	0x3f
	.zero		1


	//   ....[81]....
        /*0864*/ 	.word	0x00015db0
        /*0868*/ 	.word	0x00000007
        /*086c*/ 	.word	0x00000000
        /*0870*/ 	.short	0x010a
        /*0872*/ 	.byte	0x3f
	.zero		1


	//   ....[82]....
        /*0874*/ 	.word	0x00015e00
        /*0878*/ 	.word	0x00000003
        /*087c*/ 	.word	0x00000000
        /*0880*/ 	.short	0x010a
        /*0882*/ 	.byte	0x3f
	.zero		1


	//   ....[83]....
        /*0884*/ 	.word	0x00015e50
        /*0888*/ 	.word	0x00000005
        /*088c*/ 	.word	0x00000000
        /*0890*/ 	.short	0x010a
        /*0892*/ 	.byte	0x3f
	.zero		1


	//----- nvinfo : EIATTR_NUM_MBARRIERS
	.align		4
.L_1609:
        /*0894*/ 	.byte	0x03, 0x38
        /*0896*/ 	.short	0x0016


	//----- nvinfo : EIATTR_EXIT_INSTR_OFFSETS
	.align		4
        /*0898*/ 	.byte	0x04, 0x1c
        /*089a*/ 	.short	(.L_1611 - .L_1610)


	//   ....[0]....
.L_1610:
        /*089c*/ 	.word	0x00000ab0


	//   ....[1]....
        /*08a0*/ 	.word	0x00010580


	//   ....[2]....
        /*08a4*/ 	.word	0x000105e0


	//   ....[3]....
        /*08a8*/ 	.word	0x00014b30


	//----- nvinfo : EIATTR_MAX_THREADS
	.align		4
.L_1611:
        /*08ac*/ 	.byte	0x04, 0x05
        /*08ae*/ 	.short	(.L_1613 - .L_1612)
.L_1612:
        /*08b0*/ 	.word	0x00000200
        /*08b4*/ 	.word	0x00000001
        /*08b8*/ 	.word	0x00000001


	//----- nvinfo : EIATTR_CRS_STACK_SIZE
	.align		4
.L_1613:
        /*08bc*/ 	.byte	0x04, 0x1e
        /*08be*/ 	.short	(.L_1615 - .L_1614)
.L_1614:
        /*08c0*/ 	.word	0x00000000


	//----- nvinfo : EIATTR_CBANK_PARAM_SIZE
	.align		4
.L_1615:
        /*08c4*/ 	.byte	0x03, 0x19
        /*08c6*/ 	.short	0x0a70


	//----- nvinfo : EIATTR_PARAM_CBANK
	.align		4
        /*08c8*/ 	.byte	0x04, 0x0a
        /*08ca*/ 	.short	(.L_1617 - .L_1616)
	.align		4
.L_1616:
        /*08cc*/ 	.word	index@(.nv.constant0._ZN7cutlass13device_kernelIN5flash11enable_sm90INS1_16FlashAttnFwdSm90INS1_25CollectiveMainloopFwdSm90ILi2EN4cute5tupleIJNS5_1CILi1EEES8_S8_EEENS6_IJNS7_ILi192EEENS7_ILi128EEENS7_ILi64EEEEEELi64ENS_6half_tEfNS_4arch4Sm90ELb0ELb1ELb1ELb1ELb0ELb0ELb0ELb1ELb1ELb0ELb0ELb0EEENS1_21CollectiveEpilogueFwdINS6_IJSA_SC_SB_EEES9_SE_SG_Li384ELb1ELb0ELb0ELb0EEENS1_36VarlenDynamicPersistentTileSchedulerILi192ELi128ELi384ELi32ELb0ELb0ELb1ELb1ELb0ELb1EEEEEEEEEvNT_6ParamsE)
        /*08d0*/ 	.short	0x0210
        /*08d2*/ 	.short	0x0a70


	//----- nvinfo : EIATTR_SW_WAR
	.align		4
.L_1617:
        /*08d4*/ 	.byte	0x04, 0x36
        /*08d6*/ 	.short	(.L_1619 - .L_1618)
.L_1618:
        /*08d8*/ 	.word	0x00000008
.L_1619:


//--------------------- .nv.info._ZN7cutlass13device_kernelIN5flash11enable_sm90INS1_16FlashAttnFwdSm90INS1_25CollectiveMainloopFwdSm90ILi2EN4cute5tupleIJNS5_1CILi1EEES8_S8_EEENS6_IJNS7_ILi192EEENS7_ILi128EEENS7_ILi64EEEEEELi64ENS_6half_tEfNS_4arch4Sm90ELb0ELb1ELb1ELb1ELb0ELb1ELb0ELb1ELb1ELb0ELb0ELb0EEENS1_21CollectiveEpilogueFwdINS6_IJSA_SC_SB_EEES9_SE_SG_Li384ELb1ELb0ELb0ELb0EEENS1_36VarlenDynamicPersistentTileSchedulerILi192ELi128ELi384ELi32ELb0ELb0ELb1ELb1ELb0ELb1EEEEEEEEEvNT_6ParamsE --------------------------
	.section	.nv.info._ZN7cutlass13device_kernelIN5flash11enable_sm90INS1_16FlashAttnFwdSm90INS1_25CollectiveMainloopFwdSm90ILi2EN4cute5tupleIJNS5_1CILi1EEES8_S8_EEENS6_IJNS7_ILi192EEENS7_ILi128EEENS7_ILi64EEEEEELi64ENS_6half_tEfNS_4arch4Sm90ELb0ELb1ELb1ELb1ELb0ELb1ELb0ELb1ELb1ELb0ELb0ELb0EEENS1_21CollectiveEpilogueFwdINS6_IJSA_SC_SB_EEES9_SE_SG_Li384ELb1ELb0ELb0ELb0EEENS1_36VarlenDynamicPersistentTileSchedulerILi192ELi128ELi384ELi32ELb0ELb0ELb1ELb1ELb0ELb1EEEEEEEEEvNT_6ParamsE,"",@"SHT_CUDA_INFO"
	.sectionflags	@""
	.align	4


	//----- nvinfo : EIATTR_CUDA_API_VERSION
	.align		4
        /*0000*/ 	.byte	0x04, 0x37
        /*0002*/ 	.short	(.L_1621 - .L_1620)
.L_1620:
        /*0004*/ 	.word	0x00000082


	//----- nvinfo : EIATTR_KPARAM_INFO
	.align		4
.L_1621:
        /*0008*/ 	.byte	0x04, 0x17
        /*000a*/ 	.short	(.L_1623 - .L_1622)
.L_1622:
        /*000c*/ 	.word	0x00000000
        /*0010*/ 	.short	0x0000
        /*0012*/ 	.short	0x0070
        /*0014*/ 	.byte	0x00, 0xf0, 0x01, 0x28


	//----- nvinfo : EIATTR_SPARSE_MMA_MASK
	.align		4
.L_1623:
        /*0018*/ 	.byte	0x03, 0x50
        /*001a*/ 	.short	0x0000


	//----- nvinfo : EIATTR_MAXREG_COUNT
	.align		4
        /*001c*/ 	.byte	0x03, 0x1b
        /*001e*/ 	.short	0x0080


	//----- nvinfo : EIATTR_NUM_BARRIERS
	.align		4
        /*0020*/ 	.byte	0x02, 0x4c
        /*0022*/ 	.byte	0x10
	.zero		1


	//----- nvinfo : EIATTR_EXTERNS
	.align		4
        /*0024*/ 	.byte	0x04, 0x0f
        /*0026*/ 	.short	(.L_1625 - .L_1624)


	//   ....[0]....
	.align		4
.L_1624:
        /*0028*/ 	.word	index@(__assertfail)


	//----- nvinfo : EIATTR_ANNOTATIONS
	.align		4
.L_1625:
        /*002c*/ 	.byte	0x04, 0x55
        /*002e*/ 	.short	(.L_1627 - .L_1626)


	//   ....[0]....
.L_1626:
        /* <DEDUP_REMOVED lines=47> */


	//----- nvinfo : EIATTR_MERCURY_ISA_VERSION
	.align		4
.L_1627:
        /*0310*/ 	.byte	0x03, 0x5f
        /*0312*/ 	.short	0x0101


	//----- nvinfo : EIATTR_UNUSED_LOAD_BYTE_OFFSET
	.align		4
        /*0314*/ 	.byte	0x04, 0x44
        /*0316*/ 	.short	(.L_1629 - .L_1628)


	//   ....[0]....
.L_1628:
        /*0318*/ 	.word	0x00000b20
        /*031c*/ 	.word	0x0000fff0


	//   ....[1]....
        /*0320*/ 	.word	0x00016c90
        /*0324*/ 	.word	0x0000fff0


	//----- nvinfo : EIATTR_INT_WARP_WIDE_INSTR_OFFSETS
	.align		4
.L_1629:
        /*0328*/ 	.byte	0x04, 0x31
        /*032a*/ 	.short	(.L_1631 - .L_1630)


	//   ....[0]....
.L_1630:
        /*032c*/ 	.word	0x000001c0


	//   ....[1]....
        /*0330*/ 	.word	0x00000200


	//   ....[2]....
        /*0334*/ 	.word	0x00000270


	//   ....[3]....
        /*0338*/ 	.word	0x0001a9f0


	//   ....[4]....
        /*033c*/ 	.word	0x0001aa80


	//   ....[5]....
        /*0340*/ 	.word	0x0001af30


	//   ....[6]....
        /*0344*/ 	.word	0x0001af70


	//   ....[7]....
        /*0348*/ 	.word	0x0001c960


	//   ....[8]....
        /*034c*/ 	.word	0x0001c9f0


	//----- nvinfo : EIATTR_COOP_GROUP_MASK_REGIDS
	.align		4
.L_1631:
        /*0350*/ 	.byte	0x04, 0x29
        /*0352*/ 	.short	(.L_1633 - .L_1632)


	//   ....[0]....
.L_1632:
        /*0354*/ 	.word	0xffffffff


	//   ....[1]....
        /*0358*/ 	.word	0xffffffff


	//   ....[2]....
        /*035c*/ 	.word	0xffffffff


	//   ....[3]....
        /*0360*/ 	.word	0xffffffff


	//   ....[4]....
        /*0364*/ 	.word	0xffffffff


	//   ....[5]....
        /*0368*/ 	.word	0xffffffff


	//   ....[6]....
        /*036c*/ 	.word	0xffffffff


	//   ....[7]....
        /*0370*/ 	.word	0xffffffff


	//   ....[8]....
        /*0374*/ 	.word	0xffffffff


	//   ....[9]....
        /*0378*/ 	.word	0xffffffff


	//   ....[10]....
        /*037c*/ 	.word	0xffffffff


	//   ....[11]....
        /*0380*/ 	.word	0xffffffff


	//   ....[12]....
        /*0384*/ 	.word	0xffffffff


	//   ....[13]....
        /*0388*/ 	.word	0xffffffff


	//   ....[14]....
        /*038c*/ 	.word	0xffffffff


	//   ....[15]....
        /*0390*/ 	.word	0xffffffff


	//   ....[16]....
        /*0394*/ 	.word	0xffffffff


	//   ....[17]....
        /*0398*/ 	.word	0xffffffff


	//   ....[18]....
        /*039c*/ 	.word	0xffffffff


	//   ....[19]....
        /*03a0*/ 	.word	0xffffffff


	//   ....[20]....
        /*03a4*/ 	.word	0xffffffff


	//   ....[21]....
        /*03a8*/ 	.word	0xffffffff


	//   ....[22]....
        /*03ac*/ 	.word	0xffffffff


	//   ....[23]....
        /*03b0*/ 	.word	0xffffffff


	//   ....[24]....
        /*03b4*/ 	.word	0xffffffff


	//   ....[25]....
        /*03b8*/ 	.word	0xffffffff


	//   ....[26]....
        /*03bc*/ 	.word	0xffffffff


	//   ....[27]....
        /*03c0*/ 	.word	0xffffffff


	//   ....[28]....
        /*03c4*/ 	.word	0xffffffff


	//   ....[29]....
        /*03c8*/ 	.word	0xffffffff


	//   ....[30]....
        /*03cc*/ 	.word	0xffffffff


	//   ....[31]....
        /*03d0*/ 	.word	0xffffffff


	//   ....[32]....
        /*03d4*/ 	.word	0xffffffff


	//   ....[33]....
        /*03d8*/ 	.word	0xffffffff


	//   ....[34]....
        /*03dc*/ 	.word	0xffffffff


	//   ....[35]....
        /*03e0*/ 	.word	0xffffffff


	//   ....[36]....
        /*03e4*/ 	.word	0xffffffff


	//   ....[37]....
        /*03e8*/ 	.word	0xffffffff


	//   ....[38]....
        /*03ec*/ 	.word	0xffffffff


	//   ....[39]....
        /*03f0*/ 	.word	0xffffffff


	//   ....[40]....
        /*03f4*/ 	.word	0xffffffff


	//   ....[41]....
        /*03f8*/ 	.word	0xffffffff


	//   ....[42]....
        /*03fc*/ 	.word	0xffffffff


	//   ....[43]....
        /*0400*/ 	.word	0xffffffff


	//   ....[44]....
        /*0404*/ 	.word	0xffffffff


	//   ....[45]....
        /*0408*/ 	.word	0xffffffff


	//   ....[46]....
        /*040c*/ 	.word	0xffffffff


	//   ....[47]....
        /*0410*/ 	.word	0xffffffff


	//   ....[48]....
        /*0414*/ 	.word	0xffffffff


	//   ....[49]....
        /*0418*/ 	.word	0xffffffff


	//   ....[50]....
        /*041c*/ 	.word	0xffffffff


	//   ....[51]....
        /*0420*/ 	.word	0xffffffff


	//   ....[52]....
        /*0424*/ 	.word	0xffffffff


	//   ....[53]....
        /*0428*/ 	.word	0xffffffff


	//   ....[54]....
        /*042c*/ 	.word	0xffffffff


	//   ....[55]....
        /*0430*/ 	.word	0xffffffff


	//   ....[56]....
        /*0434*/ 	.word	0xffffffff


	//   ....[57]....
        /*0438*/ 	.word	0xffffffff


	//   ....[58]....
        /*043c*/ 	.word	0xffffffff


	//   ....[59]....
        /*0440*/ 	.word	0xffffffff


	//   ....[60]....
        /*0444*/ 	.word	0xffffffff


	//   ....[61]....
        /*0448*/ 	.word	0xffffffff


	//   ....[62]....
        /*044c*/ 	.word	0x0500000f


	//   ....[63]....
        /*0450*/ 	.word	0x0500000f


	//   ....[64]....
        /*0454*/ 	.word	0x0500000f


	//   ....[65]....
        /*0458*/ 	.word	0x0500000f


	//   ....[66]....
        /*045c*/ 	.word	0x0500000f


	//   ....[67]....
        /*0460*/ 	.word	0x0500000f


	//   ....[68]....
        /*0464*/ 	.word	0x0500000f


	//   ....[69]....
        /*0468*/ 	.word	0x0500000f


	//   ....[70]....
        /*046c*/ 	.word	0x0500000f


	//   ....[71]....
        /*0470*/ 	.word	0x0500000f


	//   ....[72]....
        /*0474*/ 	.word	0x0500000f


	//   ....[73]....
        /*0478*/ 	.word	0x0500000f


	//   ....[74]....
        /*047c*/ 	.word	0x0500000f


	//   ....[75]....
        /*0480*/ 	.word	0x0500000f


	//   ....[76]....
        /*0484*/ 	.word	0x0500000f


	//   ....[77]....
        /*0488*/ 	.word	0x0500000f


	//   ....[78]....
        /*048c*/ 	.word	0x0500000f


	//   ....[79]....
        /*0490*/ 	.word	0x0500000f


	//   ....[80]....
        /*0494*/ 	.word	0x0500000f


	//   ....[81]....
        /*0498*/ 	.word	0x0500000f


	//   ....[82]....
        /*049c*/ 	.word	0x0500000f


	//   ....[83]....
        /*04a0*/ 	.word	0x0500000f


	//   ....[84]....
        /*04a4*/ 	.word	0x0500000f


	//   ....[85]....
        /*04a8*/ 	.word	0x0500000f


	//   ....[86]....
        /*04ac*/ 	.word	0x0500000f


	//   ....[87]....
        /*04b0*/ 	.word	0x0500000f


	//   ....[88]....
        /*04b4*/ 	.word	0x0500000f


	//   ....[89]....
        /*04b8*/ 	.word	0x0500000f


	//   ....[90]....
        /*04bc*/ 	.word	0x0500000f


	//   ....[91]....
        /*04c0*/ 	.word	0x0500000f


	//   ....[92]....
        /*04c4*/ 	.word	0x0500000f


	//   ....[93]....
        /*04c8*/ 	.word	0x0500000f


	//   ....[94]....
        /*04cc*/ 	.word	0x0500000f


	//   ....[95]....
        /*04d0*/ 	.word	0x0500000f


	//   ....[96]....
        /*04d4*/ 	.word	0x0500000f


	//   ....[97]....
        /*04d8*/ 	.word	0x0500000f


	//   ....[98]....
        /*04dc*/ 	.word	0x0500000f


	//----- nvinfo : EIATTR_COOP_GROUP_INSTR_OFFSETS
	.align		4
.L_1633:
        /*04e0*/ 	.byte	0x04, 0x28
        /*04e2*/ 	.short	(.L_1635 - .L_1634)


	//   ....[0]....
.L_1634:
        /*04e4*/ 	.word	0x00000070


	//   ....[1]....
        /*04e8*/ 	.word	0x000001d0


	//   ....[2]....
        /*04ec*/ 	.word	0x00000220


	//   ....[3]....
        /*04f0*/ 	.word	0x00000450


	//   ....[4]....
        /*04f4*/ 	.word	0x000005b0


	//   ....[5]....
        /*04f8*/ 	.word	0x000006d0


	//   ....[6]....
        /*04fc*/ 	.word	0x00000830


	//   ....[7]....
        /*0500*/ 	.word	0x00005bc0


	//   ....[8]....
        /*0504*/ 	.word	0x0000b250


	//   ....[9]....
        /*0508*/ 	.word	0x0000b300


	//   ....[10]....
        /*050c*/ 	.word	0x0000bb50


	//   ....[11]....
        /*0510*/ 	.word	0x0000bba0


	//   ....[12]....
        /*0514*/ 	.word	0x0000e9f0


	//   ....[13]....
        /*0518*/ 	.word	0x0000eaf0


	//   ....[14]....
        /*051c*/ 	.word	0x0000f360


	//   ....[15]....
        /*0520*/ 	.word	0x0000f3e0


	//   ....[16]....
        /*0524*/ 	.word	0x000113f0


	//   ....[17]....
        /*0528*/ 	.word	0x00011460


	//   ....[18]....
        /*052c*/ 	.word	0x00011aa0


	//   ....[19]....
        /*0530*/ 	.word	0x00011b50


	//   ....[20]....
        /*0534*/ 	.word	0x00014b40


	//   ....[21]....
        /*0538*/ 	.word	0x00014c40


	//   ....[22]....
        /*053c*/ 	.word	0x00015480


	//   ....[23]....
        /*0540*/ 	.word	0x00015520


	//   ....[24]....
        /*0544*/ 	.word	0x000164b0


	//   ....[25]....
        /*0548*/ 	.word	0x000164f0


	//   ....[26]....
        /*054c*/ 	.word	0x000165c0


	//   ....[27]....
        /*0550*/ 	.word	0x00016880


	//   ....[28]....
        /*0554*/ 	.word	0x000186e0


	//   ....[29]....
        /*0558*/ 	.word	0x00018870


	//   ....[30]....
        /*055c*/ 	.word	0x000188a0


	//   ....[31]....
        /*0560*/ 	.word	0x000188e0


	//   ....[32]....
        /*0564*/ 	.word	0x00018940


	//   ....[33]....
        /*0568*/ 	.word	0x000189a0


	//   ....[34]....
        /*056c*/ 	.word	0x000189e0


	//   ....[35]....
        /*0570*/ 	.word	0x00018b70


	//   ....[36]....
        /*0574*/ 	.word	0x00018bd0


	//   ....[37]....
        /*0578*/ 	.word	0x00018c10


	//   ....[38]....
        /*057c*/ 	.word	0x00018c50


	//   ....[39]....
        /*0580*/ 	.word	0x00018c80


	//   ....[40]....
        /*0584*/ 	.word	0x00018cb0


	//   ....[41]....
        /*0588*/ 	.word	0x00018d50


	//   ....[42]....
        /*058c*/ 	.word	0x00018db0


	//   ....[43]....
        /*0590*/ 	.word	0x00018e40


	//   ....[44]....
        /*0594*/ 	.word	0x0001ccb0


	//   ....[45]....
        /*0598*/ 	.word	0x0001ccc0


	//   ....[46]....
        /*059c*/ 	.word	0x0001cdb0


	//   ....[47]....
        /*05a0*/ 	.word	0x0001ce10


	//   ....[48]....
        /*05a4*/ 	.word	0x0001ce50


	//   ....[49]....
        /*05a8*/ 	.word	0x0001ce90


	//   ....[50]....
        /*05ac*/ 	.word	0x0001cec0


	//   ....[51]....
        /*05b0*/ 	.word	0x0001cef0


	//   ....[52]....
        /*05b4*/ 	.word	0x0001d060


	//   ....[53]....
        /*05b8*/ 	.word	0x0001d0c0


	//   ....[54]....
        /*05bc*/ 	.word	0x0001d100


	//   ....[55]....
        /*05c0*/ 	.word	0x0001d140


	//   ....[56]....
        /*05c4*/ 	.word	0x0001d170


	//   ....[57]....
        /*05c8*/ 	.word	0x0001d1a0


	//   ....[58]....
        /*05cc*/ 	.word	0x0001d260


	//   ....[59]....
        /*05d0*/ 	.word	0x0001d280


	//   ....[60]....
        /*05d4*/ 	.word	0x0001d2f0


	//   ....[61]....
        /*05d8*/ 	.word	0x0001d960


	//   ....[62]....
        /*05dc*/ 	.word	0x0001dd70


	//   ....[63]....
        /*05e0*/ 	.word	0x0001de20


	//   ....[64]....
        /*05e4*/ 	.word	0x0001dec0


	//   ....[65]....
        /*05e8*/ 	.word	0x0001df60


	//   ....[66]....
        /*05ec*/ 	.word	0x0001e000


	//   ....[67]....
        /*05f0*/ 	.word	0x0001e0a0


	//   ....[68]....
        /*05f4*/ 	.word	0x0001e140


	//   ....[69]....
        /*05f8*/ 	.word	0x0001e1e0


	//   ....[70]....
        /*05fc*/ 	.word	0x0001e280


	//   ....[71]....
        /*0600*/ 	.word	0x0001e370


	//   ....[72]....
        /*0604*/ 	.word	0x0001e410


	//   ....[73]....
        /*0608*/ 	.word	0x0001e4b0


	//   ....[74]....
        /*060c*/ 	.word	0x0001e550


	//   ....[75]....
        /*0610*/ 	.word	0x0001e5f0


	//   ....[76]....
        /*0614*/ 	.word	0x0001e690


	//   ....[77]....
        /*0618*/ 	.word	0x0001e730


	//   ....[78]....
        /*061c*/ 	.word	0x0001e7d0


	//   ....[79]....
        /*0620*/ 	.word	0x0001eb60


	//   ....[80]....
        /*0624*/ 	.word	0x0001ee40


	//   ....[81]....
        /*0628*/ 	.word	0x0001f230


	//   ....[82]....
        /*062c*/ 	.word	0x0001f2c0


	//   ....[83]....
        /*0630*/ 	.word	0x0001f360


	//   ....[84]....
        /*0634*/ 	.word	0x0001f410


	//   ....[85]....
        /*0638*/ 	.word	0x0001f490


	//   ....[86]....
        /*063c*/ 	.word	0x0001f510


	//   ....[87]....
        /*0640*/ 	.word	0x0001f590


	//   ....[88]....
        /*0644*/ 	.word	0x0001f610


	//   ....[89]....
        /*0648*/ 	.word	0x0001f6a0


	//   ....[90]....
        /*064c*/ 	.word	0x0001f750


	//   ....[91]....
        /*0650*/ 	.word	0x0001f7d0


	//   ....[92]....
        /*0654*/ 	.word	0x0001f850


	//   ....[93]....
        /*0658*/ 	.word	0x0001f8d0


	//   ....[94]....
        /*065c*/ 	.word	0x0001f950


	//   ....[95]....
        /*0660*/ 	.word	0x0001f9c0


	//   ....[96]....
        /*0664*/ 	.word	0x0001fa60


	//   ....[97]....
        /*0668*/ 	.word	0x0001faf0


	//   ....[98]....
        /*066c*/ 	.word	0x0001fc10


	//----- nvinfo : EIATTR_REG_RECONFIG
	.align		4
.L_1635:
        /*0670*/ 	.byte	0x01, 0x54
	.zero		2


	//----- nvinfo : EIATTR_SYSCALL_OFFSETS
	.align		4
        /*0674*/ 	.byte	0x04, 0x46
        /*0676*/ 	.short	(.L_1637 - .L_1636)


	//   ....[0]....
.L_1636:
        /*0678*/ 	.word	0x000018c0


	//   ....[1]....
        /*067c*/ 	.word	0x00001a10


	//   ....[2]....
        /*0680*/ 	.word	0x00005da0


	//   ....[3]....
        /*0684*/ 	.word	0x00006260


	//   ....[4]....
        /*0688*/ 	.word	0x0001ac00


	//   ....[5]....
        /*068c*/ 	.word	0x0001ad30


	//   ....[6]....
        /*0690*/ 	.word	0x0001ae30


	//----- nvinfo : EIATTR_MBARRIER_INSTR_OFFSETS
	.align		4
.L_1637:
        /*0694*/ 	.byte	0x04, 0x39
        /*0696*/ 	.short	(.L_1639 - .L_1638)


	//   ....[0]....
.L_1638:
        /*0698*/ 	.word	0x00000300
        /*069c*/ 	.word	0x000000ff
        /*06a0*/ 	.word	0x00016800
        /*06a4*/ 	.short	0x0100
        /*06a6*/ 	.byte	0x08
	.zero		1


	//   ....[1]....
        /*06a8*/ 	.word	0x00000310
        /*06ac*/ 	.word	0x000000ff
        /*06b0*/ 	.word	0x00016820
        /*06b4*/ 	.short	0x0100
        /*06b6*/ 	.byte	0x08
	.zero		1


	//   ....[2]....
        /*06b8*/ 	.word	0x00000400
        /*06bc*/ 	.word	0x000000ff
        /*06c0*/ 	.word	0x00016830
        /*06c4*/ 	.short	0x0100
        /*06c6*/ 	.byte	0x08
	.zero		1


	//   ....[3]....
        /*06c8*/ 	.word	0x00000410
        /*06cc*/ 	.word	0x000000ff
        /*06d0*/ 	.word	0x00016840
        /*06d4*/ 	.short	0x0100
        /*06d6*/ 	.byte	0x08
	.zero		1


	//   ....[4]....
        /*06d8*/ 	.word	0x00000420
        /*06dc*/ 	.word	0x000000ff
        /*06e0*/ 	.word	0x00016838
        /*06e4*/ 	.short	0x0100
        /*06e6*/ 	.byte	0x08
	.zero		1


	//   ....[5]....
        /*06e8*/ 	.word	0x00000430
        /*06ec*/ 	.word	0x000000ff
        /*06f0*/ 	.word	0x00016848
        /*06f4*/ 	.short	0x0100
        /*06f6*/ 	.byte	0x08
	.zero		1


	//   ....[6]....
        /*06f8*/ 	.word	0x00000560
        /*06fc*/ 	.word	0x000000ff
        /*0700*/ 	.word	0x00016850
        /*0704*/ 	.short	0x0100
        /*0706*/ 	.byte	0x08
	.zero		1


	//   ....[7]....
        /*0708*/ 	.word	0x00000570
        /*070c*/ 	.word	0x000000ff
        /*0710*/ 	.word	0x00016860
        /*0714*/ 	.short	0x0100
        /*0716*/ 	.byte	0x08
	.zero		1


	//   ....[8]....
        /*0718*/ 	.word	0x00000580
        /*071c*/ 	.word	0x000000ff
        /*0720*/ 	.word	0x00016858
        /*0724*/ 	.short	0x0100
        /*0726*/ 	.byte	0x08
	.zero		1


	//   ....[9]....
        /*0728*/ 	.word	0x00000590
        /*072c*/ 	.word	0x000000ff
        /*0730*/ 	.word	0x00016868
        /*0734*/ 	.short	0x0100
        /*0736*/ 	.byte	0x08
	.zero		1


	//   ....[10]....
        /*0738*/ 	.word	0x00000680
        /*073c*/ 	.word	0x000000ff
        /*0740*/ 	.word	0x00016870
        /*0744*/ 	.short	0x0100
        /*0746*/ 	.byte	0x06
	.zero		1


	//   ....[11]....
        /*0748*/ 	.word	0x00000690
        /*074c*/ 	.word	0x000000ff
        /*0750*/ 	.word	0x00016880
        /*0754*/ 	.short	0x0100
        /*0756*/ 	.byte	0x06
	.zero		1


	//   ....[12]....
        /*0758*/ 	.word	0x000006a0
        /*075c*/ 	.word	0x000000ff
        /*0760*/ 	.word	0x00016878
        /*0764*/ 	.short	0x0100
        /*0766*/ 	.byte	0x06
	.zero		1


	//   ....[13]....
        /*0768*/ 	.word	0x000006b0
        /*076c*/ 	.word	0x000000ff
        /*0770*/ 	.word	0x00016888
        /*0774*/ 	.short	0x0100
        /*0776*/ 	.byte	0x06
	.zero		1


	//   ....[14]....
        /*0778*/ 	.word	0x000007e0
        /*077c*/ 	.word	0x000000ff
        /*0780*/ 	.word	0x00016890
        /*0784*/ 	.short	0x0100
        /*0786*/ 	.byte	0x08
	.zero		1


	//   ....[15]....
        /*0788*/ 	.word	0x000007f0
        /*078c*/ 	.word	0x000000ff
        /*0790*/ 	.word	0x000168a0
        /*0794*/ 	.short	0x0100
        /*0796*/ 	.byte	0x08
	.zero		1


	//   ....[16]....
        /*0798*/ 	.word	0x00000800
        /*079c*/ 	.word	0x000000ff
        /*07a0*/ 	.word	0x00016898
        /*07a4*/ 	.short	0x0100
        /*07a6*/ 	.byte	0x08
	.zero		1


	//   ....[17]....
        /*07a8*/ 	.word	0x00000810
        /*07ac*/ 	.word	0x000000ff
        /*07b0*/ 	.word	0x000168a8
        /*07b4*/ 	.short	0x0100
        /*07b6*/ 	.byte	0x08
	.zero		1


	//   ....[18]....
        /*07b8*/ 	.word	0x00000940
        /*07bc*/ 	.word	0x000000ff
        /*07c0*/ 	.word	0x000168b0
        /*07c4*/ 	.short	0x0100
        /*07c6*/ 	.byte	0x08
	.zero		1


	//   ....[19]....
        /*07c8*/ 	.word	0x00000950
        /*07cc*/ 	.word	0x000000ff
        /*07d0*/ 	.word	0x000168c0
        /*07d4*/ 	.short	0x0100
        /*07d6*/ 	.byte	0x08
	.zero		1


	//   ....[20]....
        /*07d8*/ 	.word	0x00000960
        /*07dc*/ 	.word	0x000000ff
        /*07e0*/ 	.word	0x000168b8
        /*07e4*/ 	.short	0x0100
        /*07e6*/ 	.byte	0x08
	.zero		1


	//   ....[21]....
        /*07e8*/ 	.word	0x00000970
        /*07ec*/ 	.word	0x000000ff
        /*07f0*/ 	.word	0x000168c8
        /*07f4*/ 	.short	0x0100
        /*07f6*/ 	.byte	0x08
	.zero		1


	//   ....[22]....
        /*07f8*/ 	.word	0x00002c90
        /*07fc*/ 	.word	0x00000056
        /*0800*/ 	.word	0x00016890
        /*0804*/ 	.short	0x010a
        /*0806*/ 	.byte	0x3f
	.zero		1


	//   ....[23]....
        /*0808*/ 	.word	0x00003f00
        /*080c*/ 	.word	0x00000056
        /*0810*/ 	.word	0x00016890
        /*0814*/ 	.short	0x010a
        /*0816*/ 	.byte	0x3f
	.zero		1


	//   ....[24]....
        /*0818*/ 	.word	0x00004f90
        /*081c*/ 	.word	0x00000056
        /*0820*/ 	.word	0x00016890
        /*0824*/ 	.short	0x010a
        /*0826*/ 	.byte	0x3f
	.zero		1


	//   ....[25]....
        /*0828*/ 	.word	0x000051a0
        /*082c*/ 	.word	0x00000020
        /*0830*/ 	.word	0x00000000
        /*0834*/ 	.short	0x0101
        /*0836*/ 	.byte	0x3f
	.zero		1


	//   ....[26]....
        /*0838*/ 	.word	0x000051e0
        /*083c*/ 	.word	0x00000056
        /*0840*/ 	.word	0x000168b0
        /*0844*/ 	.short	0x010a
        /*0846*/ 	.byte	0x3f
	.zero		1


	//   ....[27]....
        /*0848*/ 	.word	0x000055c0
        /*084c*/ 	.word	0x00000056
        /*0850*/ 	.word	0x00000000
        /*0854*/ 	.short	0x0101
        /*0856*/ 	.byte	0x3f
	.zero		1


	//   ....[28]....
        /*0858*/ 	.word	0x00005e40
        /*085c*/ 	.word	0x00000002
        /*0860*/ 	.word	0x00016800
        /*0864*/ 	.short	0x010a
        /*0866*/ 	.byte	0x3f
	.zero		1


	//   ....[29]....
        /*0868*/ 	.word	0x00005e90
        /*086c*/ 	.word	0x00000002
        /*0870*/ 	.word	0x00016800
        /*0874*/ 	.short	0x010a
        /*0876*/ 	.byte	0x3f
	.zero		1


	//   ....[30]....
        /*0878*/ 	.word	0x00006bd0
        /*087c*/ 	.word	0x00000002
        /*0880*/ 	.word	0x00016800
        /*0884*/ 	.short	0x010a
        /*0886*/ 	.byte	0x3f
	.zero		1


	//   ....[31]....
        /*0888*/ 	.word	0x00007fc0
        /*088c*/ 	.word	0x00000002
        /*0890*/ 	.word	0x00016800
        /*0894*/ 	.short	0x010a
        /*0896*/ 	.byte	0x3f
	.zero		1


	//   ....[32]....
        /*0898*/ 	.word	0x00008f20
        /*089c*/ 	.word	0x00000059
        /*08a0*/ 	.word	0x00016830
        /*08a4*/ 	.short	0x010a
        /*08a6*/ 	.byte	0x3f
	.zero		1


	//   ....[33]....
        /*08a8*/ 	.word	0x000090a0
        /*08ac*/ 	.word	0x00000059
        /*08b0*/ 	.word	0x00016830
        /*08b4*/ 	.short	0x010a
        /*08b6*/ 	.byte	0x3f
	.zero		1


	//   ....[34]....
        /*08b8*/ 	.word	0x000098d0
        /*08bc*/ 	.word	0x00000059
        /*08c0*/ 	.word	0x00000000
        /*08c4*/ 	.short	0x0101
        /*08c6*/ 	.byte	0x3f
	.zero		1


	//   ....[35]....
        /*08c8*/ 	.word	0x0000cba0
        /*08cc*/ 	.word	0x00000015
        /*08d0*/ 	.word	0x00016830
        /*08d4*/ 	.short	0x010a
        /*08d6*/ 	.byte	0x3f
	.zero		1


	//   ....[36]....
        /*08d8*/ 	.word	0x0000cbf0
        /*08dc*/ 	.word	0x00000015
        /*08e0*/ 	.word	0x00016830
        /*08e4*/ 	.short	0x010a
        /*08e6*/ 	.byte	0x3f
	.zero		1


	//   ....[37]....
        /*08e8*/ 	.word	0x0000cf00
        /*08ec*/ 	.word	0x00000014
        /*08f0*/ 	.word	0x00016850
        /*08f4*/ 	.short	0x010a
        /*08f6*/ 	.byte	0x3f
	.zero		1


	//   ....[38]....
        /*08f8*/ 	.word	0x0000cf40
        /*08fc*/ 	.word	0x00000014
        /*0900*/ 	.word	0x00016850
        /*0904*/ 	.short	0x010a
        /*0906*/ 	.byte	0x3f
	.zero		1


	//   ....[39]....
        /*0908*/ 	.word	0x0000dbe0
        /*090c*/ 	.word	0x00000019
        /*0910*/ 	.word	0x00000000
        /*0914*/ 	.short	0x0101
        /*0916*/ 	.byte	0x3f
	.zero		1


	//   ....[40]....
        /*0918*/ 	.word	0x0000f740
        /*091c*/ 	.word	0x0000002e
        /*0920*/ 	.word	0x00000000
        /*0924*/ 	.short	0x0101
        /*0926*/ 	.byte	0x3f
	.zero		1


	//   ....[41]....
        /*0928*/ 	.word	0x00010560
        /*092c*/ 	.word	0x0000000e
        /*0930*/ 	.word	0x00016830
        /*0934*/ 	.short	0x010a
        /*0936*/ 	.byte	0x3f
	.zero		1


	//   ....[42]....
        /*0938*/ 	.word	0x000105b0
        /*093c*/ 	.word	0x0000000e
        /*0940*/ 	.word	0x00016830
        /*0944*/ 	.short	0x010a
        /*0946*/ 	.byte	0x3f
	.zero		1


	//   ....[43]....
        /*0948*/ 	.word	0x000108c0
        /*094c*/ 	.word	0x0000000f
        /*0950*/ 	.word	0x00016850
        /*0954*/ 	.short	0x010a
        /*0956*/ 	.byte	0x3f
	.zero		1


	//   ....[44]....
        /*0958*/ 	.word	0x00010900
        /*095c*/ 	.word	0x0000000f
        /*0960*/ 	.word	0x00016850
        /*0964*/ 	.short	0x010a
        /*0966*/ 	.byte	0x3f
	.zero		1


	//   ....[45]....
        /*0968*/ 	.word	0x00012010
        /*096c*/ 	.word	0x00000019
        /*0970*/ 	.word	0x00000000
        /*0974*/ 	.short	0x0101
        /*0976*/ 	.byte	0x3f
	.zero		1


	//   ....[46]....
        /*0978*/ 	.word	0x000122b0
        /*097c*/ 	.word	0x00000004
        /*0980*/ 	.word	0x00000000
        /*0984*/ 	.short	0x0101
        /*0986*/ 	.byte	0x3f
	.zero		1


	//   ....[47]....
        /*0988*/ 	.word	0x00012d20
        /*098c*/ 	.word	0x0000000e
        /*0990*/ 	.word	0x00016830
        /*0994*/ 	.short	0x010a
        /*0996*/ 	.byte	0x3f
	.zero		1


	//   ....[48]....
        /*0998*/ 	.word	0x00012d70
        /*099c*/ 	.word	0x0000000e
        /*09a0*/ 	.word	0x00016830
        /*09a4*/ 	.short	0x010a
        /*09a6*/ 	.byte	0x3f
	.zero		1


	//   ....[49]....
        /*09a8*/ 	.word	0x00013080
        /*09ac*/ 	.word	0x0000000f
        /*09b0*/ 	.word	0x00016850
        /*09b4*/ 	.short	0x010a
        /*09b6*/ 	.byte	0x3f
	.zero		1


	//   ....[50]....
        /*09b8*/ 	.word	0x000130c0
        /*09bc*/ 	.word	0x0000000f
        /*09c0*/ 	.word	0x00016850
        /*09c4*/ 	.short	0x010a
        /*09c6*/ 	.byte	0x3f
	.zero		1


	//   ....[51]....
        /*09c8*/ 	.word	0x00013da0
        /*09cc*/ 	.word	0x00000056
        /*09d0*/ 	.word	0x00000000
        /*09d4*/ 	.short	0x0101
        /*09d6*/ 	.byte	0x3f
	.zero		1


	//   ....[52]....
        /*09d8*/ 	.word	0x00015a00
        /*09dc*/ 	.word	0x0000002a
        /*09e0*/ 	.word	0x00000000
        /*09e4*/ 	.short	0x0101
        /*09e6*/ 	.byte	0x3f
	.zero		1


	//   ....[53]....
        /*09e8*/ 	.word	0x000163a0
        /*09ec*/ 	.word	0x00000009
        /*09f0*/ 	.word	0x00016850
        /*09f4*/ 	.short	0x010a
        /*09f6*/ 	.byte	0x3f
	.zero		1


	//   ....[54]....
        /*09f8*/ 	.word	0x00016410
        /*09fc*/ 	.word	0x00000009
        /*0a00*/ 	.word	0x00016850
        /*0a04*/ 	.short	0x010a
        /*0a06*/ 	.byte	0x3f
	.zero		1


	//   ....[55]....
        /*0a08*/ 	.word	0x00016a00
        /*0a0c*/ 	.word	0x00000002
        /*0a10*/ 	.word	0x00000000
        /*0a14*/ 	.short	0x0101
        /*0a16*/ 	.byte	0x3f
	.zero		1


	//   ....[56]....
        /*0a18*/ 	.word	0x00017950
        /*0a1c*/ 	.word	0x00000000
        /*0a20*/ 	.word	0x00000000
        /*0a24*/ 	.short	0x0101
        /*0a26*/ 	.byte	0x3f
	.zero		1


	//   ....[57]....
        /*0a28*/ 	.word	0x00019df0
        /*0a2c*/ 	.word	0x00000008
        /*0a30*/ 	.word	0x00016820
        /*0a34*/ 	.short	0x010a
        /*0a36*/ 	.byte	0x3f
	.zero		1


	//   ....[58]....
        /*0a38*/ 	.word	0x00019e60
        /*0a3c*/ 	.word	0x00000009
        /*0a40*/ 	.word	0x000168a0
        /*0a44*/ 	.short	0x010a
        /*0a46*/ 	.byte	0x3f
	.zero		1


	//   ....[59]....
        /*0a48*/ 	.word	0x0001a010
        /*0a4c*/ 	.word	0x00000009
        /*0a50*/ 	.word	0x000168c0
        /*0a54*/ 	.short	0x010a
        /*0a56*/ 	.byte	0x3f
	.zero		1


	//   ....[60]....
        /*0a58*/ 	.word	0x0001a280
        /*0a5c*/ 	.word	0x0000000c
        /*0a60*/ 	.word	0x000168a0
        /*0a64*/ 	.short	0x010a
        /*0a66*/ 	.byte	0x3f
	.zero		1


	//   ....[61]....
        /*0a68*/ 	.word	0x0001a420
        /*0a6c*/ 	.word	0x0000000c
        /*0a70*/ 	.word	0x000168c0
        /*0a74*/ 	.short	0x010a
        /*0a76*/ 	.byte	0x3f
	.zero		1


	//   ....[62]....
        /*0a78*/ 	.word	0x0001b2c0
        /*0a7c*/ 	.word	0x00000005
        /*0a80*/ 	.word	0x00016840
        /*0a84*/ 	.short	0x010a
        /*0a86*/ 	.byte	0x3f
	.zero		1


	//   ....[63]....
        /*0a88*/ 	.word	0x0001b610
        /*0a8c*/ 	.word	0x0000001b
        /*0a90*/ 	.word	0x00016820
        /*0a94*/ 	.short	0x010a
        /*0a96*/ 	.byte	0x3f
	.zero		1


	//   ....[64]....
        /*0a98*/ 	.word	0x0001b900
        /*0a9c*/ 	.word	0x00000003
        /*0aa0*/ 	.word	0x00016840
        /*0aa4*/ 	.short	0x010a
        /*0aa6*/ 	.byte	0x3f
	.zero		1


	//   ....[65]....
        /*0aa8*/ 	.word	0x0001bae0
        /*0aac*/ 	.word	0x00000002
        /*0ab0*/ 	.word	0x00000060
        /*0ab4*/ 	.short	0x010a
        /*0ab6*/ 	.byte	0x3f
	.zero		1


	//   ....[66]....
        /*0ab8*/ 	.word	0x0001bf80
        /*0abc*/ 	.word	0x00000003
        /*0ac0*/ 	.word	0x00016840
        /*0ac4*/ 	.short	0x010a
        /*0ac6*/ 	.byte	0x3f
	.zero		1


	//   ....[67]....
        /*0ac8*/ 	.word	0x0001c160
        /*0acc*/ 	.word	0x00000003
        /*0ad0*/ 	.word	0x00000060
        /*0ad4*/ 	.short	0x010a
        /*0ad6*/ 	.byte	0x3f
	.zero		1


	//   ....[68]....
        /*0ad8*/ 	.word	0x0001c530
        /*0adc*/ 	.word	0x00000002
        /*0ae0*/ 	.word	0x00016840
        /*0ae4*/ 	.short	0x010a
        /*0ae6*/ 	.byte	0x3f
	.zero		1


	//   ....[69]....
        /*0ae8*/ 	.word	0x0001c720
        /*0aec*/ 	.word	0x00000002
        /*0af0*/ 	.word	0x00000060
        /*0af4*/ 	.short	0x010a
        /*0af6*/ 	.byte	0x3f
	.zero		1


	//   ....[70]....
        /*0af8*/ 	.word	0x0001ca60
        /*0afc*/ 	.word	0x00000003
        /*0b00*/ 	.word	0x00016860
        /*0b04*/ 	.short	0x010a
        /*0b06*/ 	.byte	0x3f
	.zero		1


	//   ....[71]....
        /*0b08*/ 	.word	0x0001d8e0
        /*0b0c*/ 	.word	0x00000009
        /*0b10*/ 	.word	0x00016820
        /*0b14*/ 	.short	0x010a
        /*0b16*/ 	.byte	0x3f
	.zero		1


	//   ....[72]....
        /*0b18*/ 	.word	0x0001da70
        /*0b1c*/ 	.word	0x00000007
        /*0b20*/ 	.word	0x00000000
        /*0b24*/ 	.short	0x010a
        /*0b26*/ 	.byte	0x3f
	.zero		1


	//   ....[73]....
        /*0b28*/ 	.word	0x0001dae0
        /*0b2c*/ 	.word	0x00000003
        /*0b30*/ 	.word	0x00000000
        /*0b34*/ 	.short	0x010a
        /*0b36*/ 	.byte	0x3f
	.zero		1


	//   ....[74]....
        /*0b38*/ 	.word	0x0001db40
        /*0b3c*/ 	.word	0x00000005
        /*0b40*/ 	.word	0x00000000
        /*0b44*/ 	.short	0x010a
        /*0b46*/ 	.byte	0x3f
	.zero		1


	//   ....[75]....
        /*0b48*/ 	.word	0x0001db70
        /*0b4c*/ 	.word	0x00000003
        /*0b50*/ 	.word	0x00000000
        /*0b54*/ 	.short	0x010a
        /*0b56*/ 	.byte	0x3f
	.zero		1


	//   ....[76]....
        /*0b58*/ 	.word	0x0001dbd0
        /*0b5c*/ 	.word	0x00000056
        /*0b60*/ 	.word	0x00016890
        /*0b64*/ 	.short	0x010a
        /*0b66*/ 	.byte	0x3f
	.zero		1


	//   ....[77]....
        /*0b68*/ 	.word	0x0001dc20
        /*0b6c*/ 	.word	0x00000056
        /*0b70*/ 	.word	0x00016890
        /*0b74*/ 	.short	0x010a
        /*0b76*/ 	.byte	0x3f
	.zero		1


	//   ....[78]....
        /*0b78*/ 	.word	0x0001dc70
        /*0b7c*/ 	.word	0x00000056
        /*0b80*/ 	.word	0x00016890
        /*0b84*/ 	.short	0x010a
        /*0b86*/ 	.byte	0x3f
	.zero		1


	//   ....[79]....
        /*0b88*/ 	.word	0x0001dcc0
        /*0b8c*/ 	.word	0x00000056
        /*0b90*/ 	.word	0x000168b0
        /*0b94*/ 	.short	0x010a
        /*0b96*/ 	.byte	0x3f
	.zero		1


	//   ....[80]....
        /*0b98*/ 	.word	0x0001e2c0
        /*0b9c*/ 	.word	0x00000002
        /*0ba0*/ 	.word	0x00016800
        /*0ba4*/ 	.short	0x010a
        /*0ba6*/ 	.byte	0x3f
	.zero		1


	//   ....[81]....
        /*0ba8*/ 	.word	0x0001e810
        /*0bac*/ 	.word	0x00000002
        /*0bb0*/ 	.word	0x00016800
        /*0bb4*/ 	.short	0x010a
        /*0bb6*/ 	.byte	0x3f
	.zero		1


	//   ....[82]....
        /*0bb8*/ 	.word	0x0001e860
        /*0bbc*/ 	.word	0x00000059
        /*0bc0*/ 	.word	0x00016830
        /*0bc4*/ 	.short	0x010a
        /*0bc6*/ 	.byte	0x3f
	.zero		1


	//   ....[83]....
        /*0bc8*/ 	.word	0x0001e8b0
        /*0bcc*/ 	.word	0x00000015
        /*0bd0*/ 	.word	0x00016830
        /*0bd4*/ 	.short	0x010a
        /*0bd6*/ 	.byte	0x3f
	.zero		1


	//   ....[84]....
        /*0bd8*/ 	.word	0x0001e900
        /*0bdc*/ 	.word	0x00000014
        /*0be0*/ 	.word	0x00016850
        /*0be4*/ 	.short	0x010a
        /*0be6*/ 	.byte	0x3f
	.zero		1


	//   ....[85]....
        /*0be8*/ 	.word	0x0001e950
        /*0bec*/ 	.word	0x0000000e
        /*0bf0*/ 	.word	0x00016830
        /*0bf4*/ 	.short	0x010a
        /*0bf6*/ 	.byte	0x3f
	.zero		1


	//   ....[86]....
        /*0bf8*/ 	.word	0x0001e9a0
        /*0bfc*/ 	.word	0x0000000f
        /*0c00*/ 	.word	0x00016850
        /*0c04*/ 	.short	0x010a
        /*0c06*/ 	.byte	0x3f
	.zero		1


	//   ....[87]....
        /*0c08*/ 	.word	0x0001e9f0
        /*0c0c*/ 	.word	0x0000000e
        /*0c10*/ 	.word	0x00016830
        /*0c14*/ 	.short	0x010a
        /*0c16*/ 	.byte	0x3f
	.zero		1


	//   ....[88]....
        /*0c18*/ 	.word	0x0001ea40
        /*0c1c*/ 	.word	0x0000000f
        /*0c20*/ 	.word	0x00016850
        /*0c24*/ 	.short	0x010a
        /*0c26*/ 	.byte	0x3f
	.zero		1


	//   ....[89]....
        /*0c28*/ 	.word	0x0001ea90
        /*0c2c*/ 	.word	0x00000009
        /*0c30*/ 	.word	0x00016850
        /*0c34*/ 	.short	0x010a
        /*0c36*/ 	.byte	0x3f
	.zero		1


	//   ....[90]....
        /*0c38*/ 	.word	0x0001ec20
        /*0c3c*/ 	.word	0x00000008
        /*0c40*/ 	.word	0x00016820
        /*0c44*/ 	.short	0x010a
        /*0c46*/ 	.byte	0x3f
	.zero		1


	//   ....[91]....
        /*0c48*/ 	.word	0x0001ec70
        /*0c4c*/ 	.word	0x00000009
        /*0c50*/ 	.word	0x000168a0
        /*0c54*/ 	.short	0x010a
        /*0c56*/ 	.byte	0x3f
	.zero		1


	//   ....[92]....
        /*0c58*/ 	.word	0x0001ecc0
        /*0c5c*/ 	.word	0x00000009
        /*0c60*/ 	.word	0x000168c0
        /*0c64*/ 	.short	0x010a
        /*0c66*/ 	.byte	0x3f
	.zero		1


	//   ....[93]....
        /*0c68*/ 	.word	0x0001ed10
        /*0c6c*/ 	.word	0x0000000c
        /*0c70*/ 	.word	0x000168a0
        /*0c74*/ 	.short	0x010a
        /*0c76*/ 	.byte	0x3f
	.zero		1


	//   ....[94]....
        /*0c78*/ 	.word	0x0001ed60
        /*0c7c*/ 	.word	0x0000000c
        /*0c80*/ 	.word	0x000168c0
        /*0c84*/ 	.short	0x010a
        /*0c86*/ 	.byte	0x3f
	.zero		1


	//   ....[95]....
        /*0c88*/ 	.word	0x0001ef00
        /*0c8c*/ 	.word	0x00000005
        /*0c90*/ 	.word	0x00016840
        /*0c94*/ 	.short	0x010a
        /*0c96*/ 	.byte	0x3f
	.zero		1


	//   ....[96]....
        /*0c98*/ 	.word	0x0001ef50
        /*0c9c*/ 	.word	0x0000001b
        /*0ca0*/ 	.word	0x00016820
        /*0ca4*/ 	.short	0x010a
        /*0ca6*/ 	.byte	0x3f
	.zero		1


	//   ....[97]....
        /*0ca8*/ 	.word	0x0001efa0
        /*0cac*/ 	.word	0x00000003
        /*0cb0*/ 	.word	0x00016840
        /*0cb4*/ 	.short	0x010a
        /*0cb6*/ 	.byte	0x3f
	.zero		1


	//   ....[98]....
        /*0cb8*/ 	.word	0x0001eff0
        /*0cbc*/ 	.word	0x00000002
        /*0cc0*/ 	.word	0x00000060
        /*0cc4*/ 	.short	0x010a
        /*0cc6*/ 	.byte	0x3f
	.zero		1


	//   ....[99]....
        /*0cc8*/ 	.word	0x0001f040
        /*0ccc*/ 	.word	0x00000003
        /*0cd0*/ 	.word	0x00016840
        /*0cd4*/ 	.short	0x010a
        /*0cd6*/ 	.byte	0x3f
	.zero		1


	//   ....[100]....
        /*0cd8*/ 	.word	0x0001f090
        /*0cdc*/ 	.word	0x00000003
        /*0ce0*/ 	.word	0x00000060
        /*0ce4*/ 	.short	0x010a
        /*0ce6*/ 	.byte	0x3f
	.zero		1


	//   ....[101]....
        /*0ce8*/ 	.word	0x0001f0e0
        /*0cec*/ 	.word	0x00000002
        /*0cf0*/ 	.word	0x00016840
        /*0cf4*/ 	.short	0x010a
        /*0cf6*/ 	.byte	0x3f
	.zero		1


	//   ....[102]....
        /*0cf8*/ 	.word	0x0001f130
        /*0cfc*/ 	.word	0x00000002
        /*0d00*/ 	.word	0x00000060
        /*0d04*/ 	.short	0x010a
        /*0d06*/ 	.byte	0x3f
	.zero		1


	//   ....[103]....
        /*0d08*/ 	.word	0x0001f180
        /*0d0c*/ 	.word	0x00000003
        /*0d10*/ 	.word	0x00016860
        /*0d14*/ 	.short	0x010a
        /*0d16*/ 	.byte	0x3f
	.zero		1


	//   ....[104]....
        /*0d18*/ 	.word	0x0001fb30
        /*0d1c*/ 	.word	0x00000009
        /*0d20*/ 	.word	0x00016820
        /*0d24*/ 	.short	0x010a
        /*0d26*/ 	.byte	0x3f
	.zero		1


	//   ....[105]....
        /*0d28*/ 	.word	0x0001fcd0
        /*0d2c*/ 	.word	0x00000007
        /*0d30*/ 	.word	0x00000000
        /*0d34*/ 	.short	0x010a
        /*0d36*/ 	.byte	0x3f
	.zero		1


	//   ....[106]....
        /*0d38*/ 	.word	0x0001fd20
        /*0d3c*/ 	.word	0x00000003
        /*0d40*/ 	.word	0x00000000
        /*0d44*/ 	.short	0x010a
        /*0d46*/ 	.byte	0x3f
	.zero		1


	//   ....[107]....
        /*0d48*/ 	.word	0x0001fd70
        /*0d4c*/ 	.word	0x00000005
        /*0d50*/ 	.word	0x00000000
        /*0d54*/ 	.short	0x010a
        /*0d56*/ 	.byte	0x3f
	.zero		1


	//----- nvinfo : EIATTR_NUM_MBARRIERS
	.align		4
.L_1639:
        /*0d58*/ 	.byte	0x03, 0x38
        /*0d5a*/ 	.short	0x0016


	//----- nvinfo : EIATTR_EXIT_INSTR_OFFSETS
	.align		4
        /*0d5c*/ 	.byte	0x04, 0x1c
        /*0d5e*/ 	.short	(.L_1641 - .L_1640)


	//   ....[0]....
.L_1640:
        /*0d60*/ 	.word	0x0001dbc0


	//----- nvinfo : EIATTR_MAX_THREADS
	.align		4
.L_1641:
        /*0d64*/ 	.byte	0x04, 0x05
        /*0d66*/ 	.short	(.L_1643 - .L_1642)
.L_1642:
        /*0d68*/ 	.word	0x00000200
        /*0d6c*/ 	.word	0x00000001
        /*0d70*/ 	.word	0x00000001


	//----- nvinfo : EIATTR_CRS_STACK_SIZE
	.align		4
.L_1643:
        /*0d74*/ 	.byte	0x04, 0x1e
        /*0d76*/ 	.short	(.L_1645 - .L_1644)
.L_1644:
        /*0d78*/ 	.word	0x00000000


	//----- nvinfo : EIATTR_CBANK_PARAM_SIZE
	.align		4
.L_1645:
        /*0d7c*/ 	.byte	0x03, 0x19
        /*0d7e*/ 	.short	0x0a70


	//----- nvinfo : EIATTR_PARAM_CBANK
	.align		4
        /*0d80*/ 	.byte	0x04, 0x0a
        /*0d82*/ 	.short	(.L_1647 - .L_1646)
	.align		4
.L_1646:
        /*0d84*/ 	.word	index@(.nv.constant0._ZN7cutlass13device_kernelIN5flash11enable_sm90INS1_16FlashAttnFwdSm90INS1_25CollectiveMainloopFwdSm90ILi2EN4cute5tupleIJNS5_1CILi1EEES8_S8_EEENS6_IJNS7_ILi192EEENS7_ILi128EEENS7_ILi64EEEEEELi64ENS_6half_tEfNS_4arch4Sm90ELb0ELb1ELb1ELb1ELb0ELb1ELb0ELb1ELb1ELb0ELb0ELb0EEENS1_21CollectiveEpilogueFwdINS6_IJSA_SC_SB_EEES9_SE_SG_Li384ELb1ELb0ELb0ELb0EEENS1_36VarlenDynamicPersistentTileSchedulerILi192ELi128ELi384ELi32ELb0ELb0ELb1ELb1ELb0ELb1EEEEEEEEEvNT_6ParamsE)
        /*0d88*/ 	.short	0x0210
        /*0d8a*/ 	.short	0x0a70


	//----- nvinfo : EIATTR_SW_WAR
	.align		4
.L_1647:
        /*0d8c*/ 	.byte	0x04, 0x36
        /*0d8e*/ 	.short	(.L_1649 - .L_1648)
.L_1648:
        /*0d90*/ 	.word	0x00000008
.L_1649:


//--------------------- .nv.info._ZN7cutlass13device_kernelIN5flash11enable_sm90INS1_16FlashAttnFwdSm90INS1_25CollectiveMainloopFwdSm90ILi2EN4cute5tupleIJNS5_1CILi1EEES8_S8_EEENS6_IJNS7_ILi192EEENS7_ILi128EEENS7_ILi64EEEEEELi64ENS_6half_tEfNS_4arch4Sm90ELb1ELb0ELb1ELb0ELb0ELb0ELb0ELb1ELb1ELb0ELb0ELb0EEENS1_21CollectiveEpilogueFwdINS6_IJSA_SC_SB_EEES9_SE_SG_Li384ELb0ELb0ELb0ELb0EEENS1_30DynamicPersistentTileSchedulerILi384ELi32ELb0ELb0ELb1EEEEEEEEEvNT_6ParamsE --------------------------
	.section	.nv.info._ZN7cutlass13device_kernelIN5flash11enable_sm90INS1_16FlashAttnFwdSm90INS1_25CollectiveMainloopFwdSm90ILi2EN4cute5tupleIJNS5_1CILi1EEES8_S8_EEENS6_IJNS7_ILi192EEENS7_ILi128EEENS7_ILi64EEEEEELi64ENS_6half_tEfNS_4arch4Sm90ELb1ELb0ELb1ELb0ELb0ELb0ELb0ELb1ELb1ELb0ELb0ELb0EEENS1_21CollectiveEpilogueFwdINS6_IJSA_SC_SB_EEES9_SE_SG_Li384ELb0ELb0ELb0ELb0EEENS1_30DynamicPersistentTileSchedulerILi384ELi32ELb0ELb0ELb1EEEEEEEEEvNT_6ParamsE,"",@"SHT_CUDA_INFO"
	.sectionflags	@""
	.align	4


	//----- nvinfo : EIATTR_CUDA_API_VERSION
	.align		4
        /*0000*/ 	.byte	0x04, 0x37
        /*0002*/ 	.short	(.L_1651 - .L_1650)
.L_1650:
        /*0004*/ 	.word	0x00000082


	//----- nvinfo : EIATTR_KPARAM_INFO
	.align		4
.L_1651:
        /*0008*/ 	.byte	0x04, 0x17
        /*000a*/ 	.short	(.L_1653 - .L_1652)
.L_1652:
        /*000c*/ 	.word	0x00000000
        /*0010*/ 	.short	0x0000
        /*0012*/ 	.short	0x0070
        /*0014*/ 	.byte	0x00, 0xf0, 0x01, 0x2e


	//----- nvinfo : EIATTR_SPARSE_MMA_MASK
	.align		4
.L_1653:
        /*0018*/ 	.byte	0x03, 0x50
        /*001a*/ 	.short	0x0000


	//----- nvinfo : EIATTR_MAXREG_COUNT
	.align		4
        /*001c*/ 	.byte	0x03, 0x1b
        /*001e*/ 	.short	0x0080


	//----- nvinfo : EIATTR_NUM_BARRIERS
	.align		4
        /*0020*/ 	.byte	0x02, 0x4c
        /*0022*/ 	.byte	0x10
	.zero		1


	//----- nvinfo : EIATTR_EXTERNS
	.align		4
        /*0024*/ 	.byte	0x04, 0x0f
        /*0026*/ 	.short	(.L_1655 - .L_1654)


	//   ....[0]....
	.align		4
.L_1654:
        /*0028*/ 	.word	index@(__assertfail)


	//----- nvinfo : EIATTR_MERCURY_ISA_VERSION
	.align		4
.L_1655:
        /*002c*/ 	.byte	0x03, 0x5f
        /*002e*/ 	.short	0x0101


	//----- nvinfo : EIATTR_INT_WARP_WIDE_INSTR_OFFSETS
	.align		4
        /*0030*/ 	.byte	0x04, 0x31
        /*0032*/ 	.short	(.L_1657 - .L_1656)


	//   ....[0]....
.L_1656:
        /*0034*/ 	.word	0x00000180


	//   ....[1]....
        /*0038*/ 	.word	0x000001b0


	//   ....[2]....
        /*003c*/ 	.word	0x000001c0


	//   ....[3]....
        /*0040*/ 	.word	0x0000aef0


	//   ....[4]....
        /*0044*/ 	.word	0x0000af80


	//   ....[5]....
        /*0048*/ 	.word	0x0000b430


	//   ....[6]....
        /*004c*/ 	.word	0x0000cb50


	//   ....[7]....
        /*0050*/ 	.word	0x0000cbe0


	//----- nvinfo : EIATTR_COOP_GROUP_MASK_REGIDS
	.align		4
.L_1657:
        /*0054*/ 	.byte	0x04, 0x29
        /*0056*/ 	.short	(.L_1659 - .L_1658)


	//   ....[0]....
.L_1658:
        /*0058*/ 	.word	0xffffffff


	//   ....[1]....
        /*005c*/ 	.word	0xffffffff


	//   ....[2]....
        /*0060*/ 	.word	0xffffffff


	//   ....[3]....
        /*0064*/ 	.word	0xffffffff


	//   ....[4]....
        /*0068*/ 	.word	0xffffffff


	//   ....[5]....
        /*006c*/ 	.word	0xffffffff


	//   ....[6]....
        /*0070*/ 	.word	0xffffffff


	//   ....[7]....
        /*0074*/ 	.word	0xffffffff


	//   ....[8]....
        /*0078*/ 	.word	0xffffffff


	//   ....[9]....
        /*007c*/ 	.word	0xffffffff


	//   ....[10]....
        /*0080*/ 	.word	0xffffffff


	//   ....[11]....
        /*0084*/ 	.word	0xffffffff


	//   ....[12]....
        /*0088*/ 	.word	0xffffffff


	//   ....[13]....
        /*008c*/ 	.word	0xffffffff


	//   ....[14]....
        /*0090*/ 	.word	0xffffffff


	//   ....[15]....
        /*0094*/ 	.word	0xffffffff


	//   ....[16]....
        /*0098*/ 	.word	0xffffffff


	//   ....[17]....
        /*009c*/ 	.word	0xffffffff


	//   ....[18]....
        /*00a0*/ 	.word	0xffffffff


	//   ....[19]....
        /*00a4*/ 	.word	0xffffffff


	//   ....[20]....
        /*00a8*/ 	.word	0xffffffff


	//   ....[21]....
        /*00ac*/ 	.word	0xffffffff


	//   ....[22]....
        /*00b0*/ 	.word	0xffffffff


	//   ....[23]....
        /*00b4*/ 	.word	0xffffffff


	//   ....[24]....
        /*00b8*/ 	.word	0xffffffff


	//   ....[25]....
        /*00bc*/ 	.word	0xffffffff


	//   ....[26]....
        /*00c0*/ 	.word	0xffffffff


	//   ....[27]....
        /*00c4*/ 	.word	0xffffffff


	//   ....[28]....
        /*00c8*/ 	.word	0x0500000f


	//   ....[29]....
        /*00cc*/ 	.word	0x0500000f


	//----- nvinfo : EIATTR_COOP_GROUP_INSTR_OFFSETS
	.align		4
.L_1659:
        /*00d0*/ 	.byte	0x04, 0x28
        /*00d2*/ 	.short	(.L_1661 - .L_1660)


	//   ....[0]....
.L_1660:
        /*00d4*/ 	.word	0x00000060


	//   ....[1]....
        /*00d8*/ 	.word	0x00000190


	//   ....[2]....
        /*00dc*/ 	.word	0x000001e0


	//   ....[3]....
        /*00e0*/ 	.word	0x000003d0


	//   ....[4]....
        /*00e4*/ 	.word	0x00000530


	//   ....[5]....
        /*00e8*/ 	.word	0x00000650


	//   ....[6]....
        /*00ec*/ 	.word	0x000007b0


	//   ....[7]....
        /*00f0*/ 	.word	0x000012f0


	//   ....[8]....
        /*00f4*/ 	.word	0x00002700


	//   ....[9]....
        /*00f8*/ 	.word	0x000027a0


	//   ....[10]....
        /*00fc*/ 	.word	0x00003210


	//   ....[11]....
        /*0100*/ 	.word	0x000032a0


	//   ....[12]....
        /*0104*/ 	.word	0x00005300


	//   ....[13]....
        /*0108*/ 	.word	0x000053a0


	//   ....[14]....
        /*010c*/ 	.word	0x00005e00


	//   ....[15]....
        /*0110*/ 	.word	0x00005ea0


	//   ....[16]....
        /*0114*/ 	.word	0x00007b60


	//   ....[17]....
        /*0118*/ 	.word	0x00007bd0


	//   ....[18]....
        /*011c*/ 	.word	0x000082c0


	//   ....[19]....
        /*0120*/ 	.word	0x00008360


	//   ....[20]....
        /*0124*/ 	.word	0x000093a0


	//   ....[21]....
        /*0128*/ 	.word	0x000093e0


	//   ....[22]....
        /*012c*/ 	.word	0x000094c0


	//   ....[23]....
        /*0130*/ 	.word	0x000094d0


	//   ....[24]....
        /*0134*/ 	.word	0x00009fd0


	//   ....[25]....
        /*0138*/ 	.word	0x0000a990


	//   ....[26]....
        /*013c*/ 	.word	0x0000ce80


	//   ....[27]....
        /*0140*/ 	.word	0x0000d000


	//   ....[28]....
        /*0144*/ 	.word	0x0000d540


	//   ....[29]....
        /*0148*/ 	.word	0x0000d930


	//----- nvinfo : EIATTR_REG_RECONFIG
	.align		4
.L_1661:
        /*014c*/ 	.byte	0x01, 0x54
	.zero		2


	//----- nvinfo : EIATTR_SYSCALL_OFFSETS
	.align		4
        /*0150*/ 	.byte	0x04, 0x46
        /*0152*/ 	.short	(.L_1663 - .L_1662)


	//   ....[0]....
.L_1662:
        /*0154*/ 	.word	0x000014a0


	//   ....[1]....
        /*0158*/ 	.word	0x0000b110


	//   ....[2]....
        /*015c*/ 	.word	0x0000b250


	//   ....[3]....
        /*0160*/ 	.word	0x0000b340


	//----- nvinfo : EIATTR_MBARRIER_INSTR_OFFSETS
	.align		4
.L_1663:
        /*0164*/ 	.byte	0x04, 0x39
        /*0166*/ 	.short	(.L_1665 - .L_1664)


	//   ....[0]....
.L_1664:
        /*0168*/ 	.word	0x00000280
        /*016c*/ 	.word	0x000000ff
        /*0170*/ 	.word	0x00016800
        /*0174*/ 	.short	0x0100
        /*0176*/ 	.byte	0x06
	.zero		1


	//   ....[1]....
        /*0178*/ 	.word	0x00000290
        /*017c*/ 	.word	0x000000ff
        /*0180*/ 	.word	0x00016820
        /*0184*/ 	.short	0x0100
        /*0186*/ 	.byte	0x06
	.zero		1


	//   ....[2]....
        /*0188*/ 	.word	0x00000380
        /*018c*/ 	.word	0x000000ff
        /*0190*/ 	.word	0x00016830
        /*0194*/ 	.short	0x0100
        /*0196*/ 	.byte	0x08
	.zero		1


	//   ....[3]....
        /*0198*/ 	.word	0x00000390
        /*019c*/ 	.word	0x000000ff
        /*01a0*/ 	.word	0x00016840
        /*01a4*/ 	.short	0x0100
        /*01a6*/ 	.byte	0x08
	.zero		1


	//   ....[4]....
        /*01a8*/ 	.word	0x000003a0
        /*01ac*/ 	.word	0x000000ff
        /*01b0*/ 	.word	0x00016838
        /*01b4*/ 	.short	0x0100
        /*01b6*/ 	.byte	0x08
	.zero		1


	//   ....[5]....
        /*01b8*/ 	.word	0x000003b0
        /*01bc*/ 	.word	0x000000ff
        /*01c0*/ 	.word	0x00016848
        /*01c4*/ 	.short	0x0100
        /*01c6*/ 	.byte	0x08
	.zero		1


	//   ....[6]....
        /*01c8*/ 	.word	0x000004e0
        /*01cc*/ 	.word	0x000000ff
        /*01d0*/ 	.word	0x00016850
        /*01d4*/ 	.short	0x0100
        /*01d6*/ 	.byte	0x08
	.zero		1


	//   ....[7]....
        /*01d8*/ 	.word	0x000004f0
        /*01dc*/ 	.word	0x000000ff
        /*01e0*/ 	.word	0x00016860
        /*01e4*/ 	.short	0x0100
        /*01e6*/ 	.byte	0x08
	.zero		1


	//   ....[8]....
        /*01e8*/ 	.word	0x00000500
        /*01ec*/ 	.word	0x000000ff
        /*01f0*/ 	.word	0x00016858
        /*01f4*/ 	.short	0x0100
        /*01f6*/ 	.byte	0x08
	.zero		1


	//   ....[9]....
        /*01f8*/ 	.word	0x00000510
        /*01fc*/ 	.word	0x000000ff
        /*0200*/ 	.word	0x00016868
        /*0204*/ 	.short	0x0100
        /*0206*/ 	.byte	0x08
	.zero		1


	//   ....[10]....
        /*0208*/ 	.word	0x00000600
        /*020c*/ 	.word	0x000000ff
        /*0210*/ 	.word	0x00016870
        /*0214*/ 	.short	0x0100
        /*0216*/ 	.byte	0x06
	.zero		1


	//   ....[11]....
        /*0218*/ 	.word	0x00000610
        /*021c*/ 	.word	0x000000ff
        /*0220*/ 	.word	0x00016880
        /*0224*/ 	.short	0x0100
        /*0226*/ 	.byte	0x06
	.zero		1


	//   ....[12]....
        /*0228*/ 	.word	0x00000620
        /*022c*/ 	.word	0x000000ff
        /*0230*/ 	.word	0x00016878
        /*0234*/ 	.short	0x0100
        /*0236*/ 	.byte	0x06
	.zero		1


	//   ....[13]....
        /*0238*/ 	.word	0x00000630
        /*023c*/ 	.word	0x000000ff
        /*0240*/ 	.word	0x00016888
        /*0244*/ 	.short	0x0100
        /*0246*/ 	.byte	0x06
	.zero		1


	//   ....[14]....
        /*0248*/ 	.word	0x00000760
        /*024c*/ 	.word	0x000000ff
        /*0250*/ 	.word	0x00016890
        /*0254*/ 	.short	0x0100
        /*0256*/ 	.byte	0x08
	.zero		1


	//   ....[15]....
        /*0258*/ 	.word	0x00000770
        /*025c*/ 	.word	0x000000ff
        /*0260*/ 	.word	0x000168a0
        /*0264*/ 	.short	0x0100
        /*0266*/ 	.byte	0x08
	.zero		1


	//   ....[16]....
        /*0268*/ 	.word	0x00000780
        /*026c*/ 	.word	0x000000ff
        /*0270*/ 	.word	0x00016898
        /*0274*/ 	.short	0x0100
        /*0276*/ 	.byte	0x08
	.zero		1


	//   ....[17]....
        /*0278*/ 	.word	0x00000790
        /*027c*/ 	.word	0x000000ff
        /*0280*/ 	.word	0x000168a8
        /*0284*/ 	.short	0x0100
        /*0286*/ 	.byte	0x08
	.zero		1


	//   ....[18]....
        /*0288*/ 	.word	0x000008c0
        /*028c*/ 	.word	0x000000ff
        /*0290*/ 	.word	0x000168b0
        /*0294*/ 	.short	0x0100
        /*0296*/ 	.byte	0x08
	.zero		1


	//   ....[19]....
        /*0298*/ 	.word	0x000008d0
        /*029c*/ 	.word	0x000000ff
        /*02a0*/ 	.word	0x000168c0
        /*02a4*/ 	.short	0x0100
        /*02a6*/ 	.byte	0x08
	.zero		1


	//   ....[20]....
        /*02a8*/ 	.word	0x000008e0
        /*02ac*/ 	.word	0x000000ff
        /*02b0*/ 	.word	0x000168b8
        /*02b4*/ 	.short	0x0100
        /*02b6*/ 	.byte	0x08
	.zero		1


	//   ....[21]....
        /*02b8*/ 	.word	0x000008f0
        /*02bc*/ 	.word	0x000000ff
        /*02c0*/ 	.word	0x000168c8
        /*02c4*/ 	.short	0x0100
        /*02c6*/ 	.byte	0x08
	.zero		1


	//   ....[22]....
        /*02c8*/ 	.word	0x00001520
        /*02cc*/ 	.word	0x000000ff
        /*02d0*/ 	.word	0x00016800
        /*02d4*/ 	.short	0x010a
        /*02d6*/ 	.byte	0x28
	.zero		1


	//   ....[23]....
        /*02d8*/ 	.word	0x000015a0
        /*02dc*/ 	.word	0x00000000
        /*02e0*/ 	.word	0x00016830
        /*02e4*/ 	.short	0x010a
        /*02e6*/ 	.byte	0x3f
	.zero		1


	//   ....[24]....
        /*02e8*/ 	.word	0x00001600
        /*02ec*/ 	.word	0x00000000
        /*02f0*/ 	.word	0x00016830
        /*02f4*/ 	.short	0x010a
        /*02f6*/ 	.byte	0x3f
	.zero		1


	//   ....[25]....
        /*02f8*/ 	.word	0x000021d0
        /*02fc*/ 	.word	0x00000000
        /*0300*/ 	.word	0x00000000
        /*0304*/ 	.short	0x0101
        /*0306*/ 	.byte	0x3f
	.zero		1


	//   ....[26]....
        /*0308*/ 	.word	0x00004100
        /*030c*/ 	.word	0x000000ff
        /*0310*/ 	.word	0x00016830
        /*0314*/ 	.short	0x010a
        /*0316*/ 	.byte	0x06
	.zero		1


	//   ....[27]....
        /*0318*/ 	.word	0x00004140
        /*031c*/ 	.word	0x000000ff
        /*0320*/ 	.word	0x00016830
        /*0324*/ 	.short	0x010a
        /*0326*/ 	.byte	0x06
	.zero		1


	//   ....[28]....
        /*0328*/ 	.word	0x00004320
        /*032c*/ 	.word	0x000000ff
        /*0330*/ 	.word	0x00016850
        /*0334*/ 	.short	0x010a
        /*0336*/ 	.byte	0x06
	.zero		1


	//   ....[29]....
        /*0338*/ 	.word	0x00004360
        /*033c*/ 	.word	0x000000ff
        /*0340*/ 	.word	0x00016850
        /*0344*/ 	.short	0x010a
        /*0346*/ 	.byte	0x06
	.zero		1


	//   ....[30]....
        /*0348*/ 	.word	0x00006480
        /*034c*/ 	.word	0x0000001b
        /*0350*/ 	.word	0x00000000
        /*0354*/ 	.short	0x0101
        /*0356*/ 	.byte	0x3f
	.zero		1


	//   ....[31]....
        /*0358*/ 	.word	0x00006500
        /*035c*/ 	.word	0x00000027
        /*0360*/ 	.word	0x00000000
        /*0364*/ 	.short	0x0101
        /*0366*/ 	.byte	0x3f
	.zero		1


	//   ....[32]....
        /*0368*/ 	.word	0x00006f00
        /*036c*/ 	.word	0x000000ff
        /*0370*/ 	.word	0x00016830
        /*0374*/ 	.short	0x010a
        /*0376*/ 	.byte	0x06
	.zero		1


	//   ....[33]....
        /*0378*/ 	.word	0x00006f40
        /*037c*/ 	.word	0x000000ff
        /*0380*/ 	.word	0x00016830
        /*0384*/ 	.short	0x010a
        /*0386*/ 	.byte	0x06
	.zero		1


	//   ....[34]....
        /*0388*/ 	.word	0x00007120
        /*038c*/ 	.word	0x000000ff
        /*0390*/ 	.word	0x00016850
        /*0394*/ 	.short	0x010a
        /*0396*/ 	.byte	0x06
	.zero		1


	//   ....[35]....
        /*0398*/ 	.word	0x00007160
        /*039c*/ 	.word	0x000000ff
        /*03a0*/ 	.word	0x00016850
        /*03a4*/ 	.short	0x010a
        /*03a6*/ 	.byte	0x06
	.zero		1


	//   ....[36]....
        /*03a8*/ 	.word	0x000087f0
        /*03ac*/ 	.word	0x00000021
        /*03b0*/ 	.word	0x00000000
        /*03b4*/ 	.short	0x0101
        /*03b6*/ 	.byte	0x3f
	.zero		1


	//   ....[37]....
        /*03b8*/ 	.word	0x000089a0
        /*03bc*/ 	.word	0x00000021
        /*03c0*/ 	.word	0x00000000
        /*03c4*/ 	.short	0x0101
        /*03c6*/ 	.byte	0x3f
	.zero		1


	//   ....[38]....
        /*03c8*/ 	.word	0x00009310
        /*03cc*/ 	.word	0x000000ff
        /*03d0*/ 	.word	0x00016850
        /*03d4*/ 	.short	0x010a
        /*03d6*/ 	.byte	0x05
	.zero		1


	//   ....[39]....
        /*03d8*/ 	.word	0x00009350
        /*03dc*/ 	.word	0x000000ff
        /*03e0*/ 	.word	0x00016850
        /*03e4*/ 	.short	0x010a
        /*03e6*/ 	.byte	0x05
	.zero		1


	//   ....[40]....
        /*03e8*/ 	.word	0x00009950
        /*03ec*/ 	.word	0x00000000
        /*03f0*/ 	.word	0x00000000
        /*03f4*/ 	.short	0x0101
        /*03f6*/ 	.byte	0x3f
	.zero		1


	//   ....[41]....
        /*03f8*/ 	.word	0x0000a160
        /*03fc*/ 	.word	0x000000ff
        /*0400*/ 	.word	0x00000000
        /*0404*/ 	.short	0x0101
        /*0406*/ 	.byte	0x05
	.zero		1


	//   ....[42]....
        /*0408*/ 	.word	0x0000b6d0
        /*040c*/ 	.word	0x0000000d
        /*0410*/ 	.word	0x00016840
        /*0414*/ 	.short	0x010a
        /*0416*/ 	.byte	0x3f
	.zero		1


	//   ....[43]....
        /*0418*/ 	.word	0x0000b9c0
        /*041c*/ 	.word	0x000000ff
        /*0420*/ 	.word	0x00016820
        /*0424*/ 	.short	0x010a
        /*0426*/ 	.byte	0x27
	.zero		1


	//   ....[44]....
        /*0428*/ 	.word	0x0000bc90
        /*042c*/ 	.word	0x00000003
        /*0430*/ 	.word	0x00016840
        /*0434*/ 	.short	0x010a
        /*0436*/ 	.byte	0x3f
	.zero		1


	//   ....[45]....
        /*0438*/ 	.word	0x0000be30
        /*043c*/ 	.word	0x00000002
        /*0440*/ 	.word	0x00000060
        /*0444*/ 	.short	0x010a
        /*0446*/ 	.byte	0x3f
	.zero		1


	//   ....[46]....
        /*0448*/ 	.word	0x0000c260
        /*044c*/ 	.word	0x00000004
        /*0450*/ 	.word	0x00016840
        /*0454*/ 	.short	0x010a
        /*0456*/ 	.byte	0x3f
	.zero		1


	//   ....[47]....
        /*0458*/ 	.word	0x0000c400
        /*045c*/ 	.word	0x00000004
        /*0460*/ 	.word	0x00000060
        /*0464*/ 	.short	0x010a
        /*0466*/ 	.byte	0x3f
	.zero		1


	//   ....[48]....
        /*0468*/ 	.word	0x0000c790
        /*046c*/ 	.word	0x00000003
        /*0470*/ 	.word	0x00016840
        /*0474*/ 	.short	0x010a
        /*0476*/ 	.byte	0x3f
	.zero		1


	//   ....[49]....
        /*0478*/ 	.word	0x0000c930
        /*047c*/ 	.word	0x00000003
        /*0480*/ 	.word	0x00000060
        /*0484*/ 	.short	0x010a
        /*0486*/ 	.byte	0x3f
	.zero		1


	//   ....[50]....
        /*0488*/ 	.word	0x0000cc60
        /*048c*/ 	.word	0x00000003
        /*0490*/ 	.word	0x00016860
        /*0494*/ 	.short	0x010a
        /*0496*/ 	.byte	0x3f
	.zero		1


	//   ....[51]....
        /*0498*/ 	.word	0x0000cfe0
        /*049c*/ 	.word	0x00000007
        /*04a0*/ 	.word	0x00016820
        /*04a4*/ 	.short	0x010a
        /*04a6*/ 	.byte	0x3f
	.zero		1


	//   ....[52]....
        /*04a8*/ 	.word	0x0000d100
        /*04ac*/ 	.word	0x00000005
        /*04b0*/ 	.word	0x00000000
        /*04b4*/ 	.short	0x010a
        /*04b6*/ 	.byte	0x3f
	.zero		1


	//   ....[53]....
        /*04b8*/ 	.word	0x0000d170
        /*04bc*/ 	.word	0x00000003
        /*04c0*/ 	.word	0x00000000
        /*04c4*/ 	.short	0x010a
        /*04c6*/ 	.byte	0x3f
	.zero		1


	//   ....[54]....
        /*04c8*/ 	.word	0x0000d1d0
        /*04cc*/ 	.word	0x00000005
        /*04d0*/ 	.word	0x00000000
        /*04d4*/ 	.short	0x010a
        /*04d6*/ 	.byte	0x3f
	.zero		1


	//   ....[55]....
        /*04d8*/ 	.word	0x0000d200
        /*04dc*/ 	.word	0x00000003
        /*04e0*/ 	.word	0x00000000
        /*04e4*/ 	.short	0x010a
        /*04e6*/ 	.byte	0x3f
	.zero		1


	//   ....[56]....
        /*04e8*/ 	.word	0x0000d270
        /*04ec*/ 	.word	0x00000003
        /*04f0*/ 	.word	0x00016800
        /*04f4*/ 	.short	0x010a
        /*04f6*/ 	.byte	0x3f
	.zero		1


	//   ....[57]....
        /*04f8*/ 	.word	0x0000d2c0
        /*04fc*/ 	.word	0x00000000
        /*0500*/ 	.word	0x00016830
        /*0504*/ 	.short	0x010a
        /*0506*/ 	.byte	0x3f
	.zero		1


	//   ....[58]....
        /*0508*/ 	.word	0x0000d320
        /*050c*/ 	.word	0x00000007
        /*0510*/ 	.word	0x00016830
        /*0514*/ 	.short	0x010a
        /*0516*/ 	.byte	0x3f
	.zero		1


	//   ....[59]....
        /*0518*/ 	.word	0x0000d380
        /*051c*/ 	.word	0x00000007
        /*0520*/ 	.word	0x00016850
        /*0524*/ 	.short	0x010a
        /*0526*/ 	.byte	0x3f
	.zero		1


	//   ....[60]....
        /*0528*/ 	.word	0x0000d3e0
        /*052c*/ 	.word	0x00000007
        /*0530*/ 	.word	0x00016830
        /*0534*/ 	.short	0x010a
        /*0536*/ 	.byte	0x3f
	.zero		1


	//   ....[61]....
        /*0538*/ 	.word	0x0000d440
        /*053c*/ 	.word	0x00000007
        /*0540*/ 	.word	0x00016850
        /*0544*/ 	.short	0x010a
        /*0546*/ 	.byte	0x3f
	.zero		1


	//   ....[62]....
        /*0548*/ 	.word	0x0000d4a0
        /*054c*/ 	.word	0x00000005
        /*0550*/ 	.word	0x00016850
        /*0554*/ 	.short	0x010a
        /*0556*/ 	.byte	0x3f
	.zero		1


	//   ....[63]....
        /*0558*/ 	.word	0x0000d600
        /*055c*/ 	.word	0x0000000d
        /*0560*/ 	.word	0x00016840
        /*0564*/ 	.short	0x010a
        /*0566*/ 	.byte	0x3f
	.zero		1


	//   ....[64]....
        /*0568*/ 	.word	0x0000d660
        /*056c*/ 	.word	0x00000005
        /*0570*/ 	.word	0x00016820
        /*0574*/ 	.short	0x010a
        /*0576*/ 	.byte	0x3f
	.zero		1


	//   ....[65]....
        /*0578*/ 	.word	0x0000d6b0
        /*057c*/ 	.word	0x00000003
        /*0580*/ 	.word	0x00016840
        /*0584*/ 	.short	0x010a
        /*0586*/ 	.byte	0x3f
	.zero		1


	//   ....[66]....
        /*0588*/ 	.word	0x0000d700
        /*058c*/ 	.word	0x00000002
        /*0590*/ 	.word	0x00000060
        /*0594*/ 	.short	0x010a
        /*0596*/ 	.byte	0x3f
	.zero		1


	//   ....[67]....
        /*0598*/ 	.word	0x0000d750
        /*059c*/ 	.word	0x00000004
        /*05a0*/ 	.word	0x00016840
        /*05a4*/ 	.short	0x010a
        /*05a6*/ 	.byte	0x3f
	.zero		1


	//   ....[68]....
        /*05a8*/ 	.word	0x0000d7a0
        /*05ac*/ 	.word	0x00000004
        /*05b0*/ 	.word	0x00000060
        /*05b4*/ 	.short	0x010a
        /*05b6*/ 	.byte	0x3f
	.zero		1


	//   ....[69]....
        /*05b8*/ 	.word	0x0000d7f0
        /*05bc*/ 	.word	0x00000003
        /*05c0*/ 	.word	0x00016840
        /*05c4*/ 	.short	0x010a
        /*05c6*/ 	.byte	0x3f
	.zero		1


	//   ....[70]....
        /*05c8*/ 	.word	0x0000d840
        /*05cc*/ 	.word	0x00000003
        /*05d0*/ 	.word	0x00000060
        /*05d4*/ 	.short	0x010a
        /*05d6*/ 	.byte	0x3f
	.zero		1


	//   ....[71]....
        /*05d8*/ 	.word	0x0000d890
        /*05dc*/ 	.word	0x00000003
        /*05e0*/ 	.word	0x00016860
        /*05e4*/ 	.short	0x010a
        /*05e6*/ 	.byte	0x3f
	.zero		1


	//   ....[72]....
        /*05e8*/ 	.word	0x0000d970
        /*05ec*/ 	.word	0x00000007
        /*05f0*/ 	.word	0x00016820
        /*05f4*/ 	.short	0x010a
        /*05f6*/ 	.byte	0x3f
	.zero		1


	//   ....[73]....
        /*05f8*/ 	.word	0x0000d9c0
        /*05fc*/ 	.word	0x00000005
        /*0600*/ 	.word	0x00000000
        /*0604*/ 	.short	0x010a
        /*0606*/ 	.byte	0x3f
	.zero		1


	//   ....[74]....
        /*0608*/ 	.word	0x0000da10
        /*060c*/ 	.word	0x00000003
        /*0610*/ 	.word	0x00000000
        /*0614*/ 	.short	0x010a
        /*0616*/ 	.byte	0x3f
	.zero		1


	//   ....[75]....
        /*0618*/ 	.word	0x0000da60
        /*061c*/ 	.word	0x00000005
        /*0620*/ 	.word	0x00000000
        /*0624*/ 	.short	0x010a
        /*0626*/ 	.byte	0x3f
	.zero		1


	//----- nvinfo : EIATTR_NUM_MBARRIERS
	.align		4
.L_1665:
        /*0628*/ 	.byte	0x03, 0x38
        /*062a*/ 	.short	0x0016


	//----- nvinfo : EIATTR_EXIT_INSTR_OFFSETS
	.align		4
        /*062c*/ 	.byte	0x04, 0x1c
        /*062e*/ 	.short	(.L_1667 - .L_1666)


	//   ....[0]....
.L_1666:
        /*0630*/ 	.word	0x00000a50


	//   ....[1]....
        /*0634*/ 	.word	0x0000a950


	//   ....[2]....
        /*0638*/ 	.word	0x0000a9b0


	//   ....[3]....
        /*063c*/ 	.word	0x0000d020


	//   ....[4]....
        /*0640*/ 	.word	0x0000d250


	//----- nvinfo : EIATTR_MAX_THREADS
	.align		4
.L_1667:
        /*0644*/ 	.byte	0x04, 0x05
        /*0646*/ 	.short	(.L_1669 - .L_1668)
.L_1668:
        /*0648*/ 	.word	0x00000200
        /*064c*/ 	.word	0x00000001
        /*0650*/ 	.word	0x00000001


	//----- nvinfo : EIATTR_CRS_STACK_SIZE
	.align		4
.L_1669:
        /*0654*/ 	.byte	0x04, 0x1e
        /*0656*/ 	.short	(.L_1671 - .L_1670)
.L_1670:
        /*0658*/ 	.word	0x00000000


	//----- nvinfo : EIATTR_CBANK_PARAM_SIZE
	.align		4
.L_1671:
        /*065c*/ 	.byte	0x03, 0x19
        /*065e*/ 	.short	0x0bf0


	//----- nvinfo : EIATTR_PARAM_CBANK
	.align		4
        /*0660*/ 	.byte	0x04, 0x0a
        /*0662*/ 	.short	(.L_1673 - .L_1672)
	.align		4
.L_1672:
        /*0664*/ 	.word	index@(.nv.constant0._ZN7cutlass13device_kernelIN5flash11enable_sm90INS1_16FlashAttnFwdSm90INS1_25CollectiveMainloopFwdSm90ILi2EN4cute5tupleIJNS5_1CILi1EEES8_S8_EEENS6_IJNS7_ILi192EEENS7_ILi128EEENS7_ILi64EEEEEELi64ENS_6half_tEfNS_4arch4Sm90ELb1ELb0ELb1ELb0ELb0ELb0ELb0ELb1ELb1ELb0ELb0ELb0EEENS1_21CollectiveEpilogueFwdINS6_IJSA_SC_SB_EEES9_SE_SG_Li384ELb0ELb0ELb0ELb0EEENS1_30DynamicPersistentTileSchedulerILi384ELi32ELb0ELb0ELb1EEEEEEEEEvNT_6ParamsE)
        /*0668*/ 	.short	0x0210
        /*066a*/ 	.short	0x0bf0


	//----- nvinfo : EIATTR_SW_WAR
	.align		4
.L_1673:
        /*066c*/ 	.byte	0x04, 0x36
        /*066e*/ 	.short	(.L_1675 - .L_1674)
.L_1674:
        /*0670*/ 	.word	0x00000008
.L_1675:


//--------------------- .nv.info._ZN7cutlass13device_kernelIN5flash11enable_sm90INS1_16FlashAttnFwdSm90INS1_25CollectiveMainloopFwdSm90ILi2EN4cute5tupleIJNS5_1CILi1EEES8_S8_EEENS6_IJNS7_ILi192EEENS7_ILi128EEENS7_ILi64EEEEEELi64ENS_6half_tEfNS_4arch4Sm90ELb1ELb0ELb1ELb1ELb0ELb0ELb0ELb1ELb1ELb0ELb0ELb0EEENS1_21CollectiveEpilogueFwdINS6_IJSA_SC_SB_EEES9_SE_SG_Li384ELb1ELb0ELb0ELb0EEENS1_36VarlenDynamicPersistentTileSchedulerILi192ELi128ELi384ELi32ELb0ELb0ELb1ELb1ELb1ELb1EEEEEEEEEvNT_6ParamsE --------------------------
	.section	.nv.info._ZN7cutlass13device_kernelIN5flash11enable_sm90INS1_16FlashAttnFwdSm90INS1_25CollectiveMainloopFwdSm90ILi2EN4cute5tupleIJNS5_1CILi1EEES8_S8_EEENS6_IJNS7_ILi192EEENS7_ILi128EEENS7_ILi64EEEEEELi64ENS_6half_tEfNS_4arch4Sm90ELb1ELb0ELb1ELb1ELb0ELb0ELb0ELb1ELb1ELb0ELb0ELb0EEENS1_21CollectiveEpilogueFwdINS6_IJSA_SC_SB_EEES9_SE_SG_Li384ELb1ELb0ELb0ELb0EEENS1_36VarlenDynamicPersistentTileSchedulerILi192ELi128ELi384ELi32ELb0ELb0ELb1ELb1ELb1ELb1EEEEEEEEEvNT_6ParamsE,"",@"SHT_CUDA_INFO"
	.sectionflags	@""
	.align	4


	//----- nvinfo : EIATTR_CUDA_API_VERSION
	.align		4
        /*0000*/ 	.byte	0x04, 0x37
        /*0002*/ 	.short	(.L_1677 - .L_1676)
.L_1676:
        /*0004*/ 	.word	0x00000082


	//----- nvinfo : EIATTR_KPARAM_INFO
	.align		4
.L_1677:
        /*0008*/ 	.byte	0x04, 0x17
        /*000a*/ 	.short	(.L_1679 - .L_1678)
.L_1678:
        /*000c*/ 	.word	0x00000000
        /*0010*/ 	.short	0x0000
        /*0012*/ 	.short	0x0070
        /*0014*/ 	.byte	0x00, 0xf0, 0x01, 0x28


	//----- nvinfo : EIATTR_SPARSE_MMA_MASK
	.align		4
.L_1679:
        /*0018*/ 	.byte	0x03, 0x50
        /*001a*/ 	.short	0x0000


	//----- nvinfo : EIATTR_MAXREG_COUNT
	.align		4
        /*001c*/ 	.byte	0x03, 0x1b
        /*001e*/ 	.short	0x0080


	//----- nvinfo : EIATTR_NUM_BARRIERS
	.align		4
        /*0020*/ 	.byte	0x02, 0x4c
        /*0022*/ 	.byte	0x10
	.zero		1


	//----- nvinfo : EIATTR_EXTERNS
	.align		4
        /*0024*/ 	.byte	0x04, 0x0f
        /*0026*/ 	.short	(.L_1681 - .L_1680)


	//   ....[0]....
	.align		4
.L_1680:
        /*0028*/ 	.word	index@(__assertfail)


	//----- nvinfo : EIATTR_ANNOTATIONS
	.align		4
.L_1681:
        /*002c*/ 	.byte	0x04, 0x55
        /*002e*/ 	.short	(.L_1683 - .L_1682)


	//   ....[0]....
.L_1682:
        /*0030*/ 	.word	0x00000001
        /*0034*/ 	.byte	0xf0, 0xc0, 0x00, 0x00, 0x01, 0x00, 0x00, 0x00, 0x90, 0xc1, 0x00, 0x00, 0x01, 0x00, 0x00, 0x00
        /*0044*/ 	.byte	0x10, 0xc3, 0x00, 0x00, 0x01, 0x00, 0x00, 0x00, 0xe0, 0xc3, 0x00, 0x00, 0x01, 0x00, 0x00, 0x00
        /*0054*/ 	.byte	0x50, 0xcb, 0x00, 0x00, 0x01, 0x00, 0x00, 0x00, 0x80, 0xcb, 0x00, 0x00, 0x01, 0x00, 0x00, 0x00
        /*0064*/ 	.byte	0xa0, 0xd1, 0x00, 0x00, 0x01, 0x00, 0x00, 0x00, 0xf0, 0xd2, 0x00, 0x00, 0x01, 0x00, 0x00, 0x00
        /*0074*/ 	.byte	0xe0, 0xf4, 0x00, 0x00


	//----- nvinfo : EIATTR_MERCURY_ISA_VERSION
	.align		4
.L_1683:
        /*0078*/ 	.byte	0x03, 0x5f
        /*007a*/ 	.short	0x0101


	//----- nvinfo : EIATTR_UNUSED_LOAD_BYTE_OFFSET
	.align		4
        /*007c*/ 	.byte	0x04, 0x44
        /*007e*/ 	.short	(.L_1685 - .L_1684)


	//   ....[0]....
.L_1684:
        /*0080*/ 	.word	0x00000a70
        /*0084*/ 	.word	0x0000fff0


	//   ....[1]....
        /*0088*/ 	.word	0x00009c40
        /*008c*/ 	.word	0x0000fff0


	//----- nvinfo : EIATTR_INT_WARP_WIDE_INSTR_OFFSETS
	.align		4
.L_1685:
        /*0090*/ 	.byte	0x04, 0x31
        /*0092*/ 	.short	(.L_1687 - .L_1686)


	//   ....[0]....
.L_1686:
        /*0094*/ 	.word	0x00000160


	//   ....[1]....
        /*0098*/ 	.word	0x000001a0


	//   ....[2]....
        /*009c*/ 	.word	0x00000210


	//   ....[3]....
        /*00a0*/ 	.word	0x0000c700


	//   ....[4]....
        /*00a4*/ 	.word	0x0000c790


	//   ....[5]....
        /*00a8*/ 	.word	0x0000cbe0


	//   ....[6]....
        /*00ac*/ 	.word	0x0000cc10


	//   ....[7]....
        /*00b0*/ 	.word	0x0000e610


	//   ....[8]....
        /*00b4*/ 	.word	0x0000e6a0


	//----- nvinfo : EIATTR_COOP_GROUP_MASK_REGIDS
	.align		4
.L_1687:
        /*00b8*/ 	.byte	0x04, 0x29
        /*00ba*/ 	.short	(.L_1689 - .L_1688)


	//   ....[0]....
.L_1688:
        /*00bc*/ 	.word	0xffffffff


	//   ....[1]....
        /*00c0*/ 	.word	0xffffffff


	//   ....[2]....
        /*00c4*/ 	.word	0xffffffff


	//   ....[3]....
        /*00c8*/ 	.word	0xffffffff


	//   ....[4]....
        /*00cc*/ 	.word	0xffffffff


	//   ....[5]....
        /*00d0*/ 	.word	0xffffffff


	//   ....[6]....
        /*00d4*/ 	.word	0xffffffff


	//   ....[7]....
        /*00d8*/ 	.word	0xffffffff


	//   ....[8]....
        /*00dc*/ 	.word	0xffffffff


	//   ....[9]....
        /*00e0*/ 	.word	0xffffffff


	//   ....[10]....
        /*00e4*/ 	.word	0xffffffff


	//   ....[11]....
        /*00e8*/ 	.word	0xffffffff


	//   ....[12]....
        /*00ec*/ 	.word	0xffffffff


	//   ....[13]....
        /*00f0*/ 	.word	0xffffffff


	//   ....[14]....
        /*00f4*/ 	.word	0xffffffff


	//   ....[15]....
        /*00f8*/ 	.word	0xffffffff


	//   ....[16]....
        /*00fc*/ 	.word	0xffffffff


	//   ....[17]....
        /*0100*/ 	.word	0xffffffff


	//   ....[18]....
        /*0104*/ 	.word	0xffffffff


	//   ....[19]....
        /*0108*/ 	.word	0xffffffff


	//   ....[20]....
        /*010c*/ 	.word	0xffffffff


	//   ....[21]....
        /*0110*/ 	.word	0xffffffff


	//   ....[22]....
        /*0114*/ 	.word	0xffffffff


	//   ....[23]....
        /*0118*/ 	.word	0xffffffff


	//   ....[24]....
        /*011c*/ 	.word	0xffffffff


	//   ....[25]....
        /*0120*/ 	.word	0xffffffff


	//   ....[26]....
        /*0124*/ 	.word	0xffffffff


	//   ....[27]....
        /*0128*/ 	.word	0xffffffff


	//   ....[28]....
        /*012c*/ 	.word	0xffffffff


	//   ....[29]....
        /*0130*/ 	.word	0xffffffff


	//   ....[30]....
        /*0134*/ 	.word	0xffffffff


	//   ....[31]....
        /*0138*/ 	.word	0xffffffff


	//   ....[32]....
        /*013c*/ 	.word	0xffffffff


	//   ....[33]....
        /*0140*/ 	.word	0xffffffff


	//   ....[34]....
        /*0144*/ 	.word	0xffffffff


	//   ....[35]....
        /*0148*/ 	.word	0xffffffff


	//   ....[36]....
        /*014c*/ 	.word	0xffffffff


	//   ....[37]....
        /*0150*/ 	.word	0xffffffff


	//   ....[38]....
        /*0154*/ 	.word	0xffffffff


	//   ....[39]....
        /*0158*/ 	.word	0xffffffff


	//   ....[40]....
        /*015c*/ 	.word	0xffffffff


	//   ....[41]....
        /*0160*/ 	.word	0xffffffff


	//   ....[42]....
        /*0164*/ 	.word	0xffffffff


	//   ....[43]....
        /*0168*/ 	.word	0xffffffff


	//   ....[44]....
        /*016c*/ 	.word	0xffffffff


	//   ....[45]....
        /*0170*/ 	.word	0xffffffff


	//   ....[46]....
        /*0174*/ 	.word	0xffffffff


	//   ....[47]....
        /*0178*/ 	.word	0xffffffff


	//   ....[48]....
        /*017c*/ 	.word	0xffffffff


	//   ....[49]....
        /*0180*/ 	.word	0xffffffff


	//   ....[50]....
        /*0184*/ 	.word	0xffffffff


	//   ....[51]....
        /*0188*/ 	.word	0xffffffff


	//   ....[52]....
        /*018c*/ 	.word	0xffffffff


	//   ....[53]....
        /*0190*/ 	.word	0xffffffff


	//   ....[54]....
        /*0194*/ 	.word	0xffffffff


	//   ....[55]....
        /*0198*/ 	.word	0xffffffff


	//   ....[56]....
        /*019c*/ 	.word	0xffffffff


	//   ....[57]....
        /*01a0*/ 	.word	0xffffffff


	//   ....[58]....
        /*01a4*/ 	.word	0x0500000f


	//   ....[59]....
        /*01a8*/ 	.word	0x0500000f


	//   ....[60]....
        /*01ac*/ 	.word	0x0500000f


	//   ....[61]....
        /*01b0*/ 	.word	0x0500000f


	//   ....[62]....
        /*01b4*/ 	.word	0x0500000f


	//   ....[63]....
        /*01b8*/ 	.word	0x0500000f


	//   ....[64]....
        /*01bc*/ 	.word	0x0500000f


	//   ....[65]....
        /*01c0*/ 	.word	0x0500000f


	//   ....[66]....
        /*01c4*/ 	.word	0x0500000f


	//   ....[67]....
        /*01c8*/ 	.word	0x0500000f


	//   ....[68]....
        /*01cc*/ 	.word	0x0500000f


	//   ....[69]....
        /*01d0*/ 	.word	0x0500000f


	//   ....[70]....
        /*01d4*/ 	.word	0x0500000f


	//   ....[71]....
        /*01d8*/ 	.word	0x0500000f


	//   ....[72]....
        /*01dc*/ 	.word	0x0500000f


	//   ....[73]....
        /*01e0*/ 	.word	0x0500000f


	//   ....[74]....
        /*01e4*/ 	.word	0x0500000f


	//   ....[75]....
        /*01e8*/ 	.word	0x0500000f


	//   ....[76]....
        /*01ec*/ 	.word	0x0500000f


	//----- nvinfo : EIATTR_COOP_GROUP_INSTR_OFFSETS
	.align		4
.L_1689:
        /*01f0*/ 	.byte	0x04, 0x28
        /*01f2*/ 	.short	(.L_1691 - .L_1690)


	//   ....[0]....
.L_1690:
        /*01f4*/ 	.word	0x00000070


	//   ....[1]....
        /*01f8*/ 	.word	0x00000170


	//   ....[2]....
        /*01fc*/ 	.word	0x000001c0


	//   ....[3]....
        /*0200*/ 	.word	0x000003f0


	//   ....[4]....
        /*0204*/ 	.word	0x00000550


	//   ....[5]....
        /*0208*/ 	.word	0x00000670


	//   ....[6]....
        /*020c*/ 	.word	0x000007d0


	//   ....[7]....
        /*0210*/ 	.word	0x00001470


	//   ....[8]....
        /*0214*/ 	.word	0x00002960


	//   ....[9]....
        /*0218*/ 	.word	0x000029b0


	//   ....[10]....
        /*021c*/ 	.word	0x000033f0


	//   ....[11]....
        /*0220*/ 	.word	0x00003450


	//   ....[12]....
        /*0224*/ 	.word	0x00005400


	//   ....[13]....
        /*0228*/ 	.word	0x00005540


	//   ....[14]....
        /*022c*/ 	.word	0x00005f00


	//   ....[15]....
        /*0230*/ 	.word	0x00005f50


	//   ....[16]....
        /*0234*/ 	.word	0x00007cb0


	//   ....[17]....
        /*0238*/ 	.word	0x00007d20


	//   ....[18]....
        /*023c*/ 	.word	0x00008410


	//   ....[19]....
        /*0240*/ 	.word	0x00008490


	//   ....[20]....
        /*0244*/ 	.word	0x00009500


	//   ....[21]....
        /*0248*/ 	.word	0x00009540


	//   ....[22]....
        /*024c*/ 	.word	0x00009630


	//   ....[23]....
        /*0250*/ 	.word	0x00009650


	//   ....[24]....
        /*0254*/ 	.word	0x0000b5a0


	//   ....[25]....
        /*0258*/ 	.word	0x0000b730


	//   ....[26]....
        /*025c*/ 	.word	0x0000b760


	//   ....[27]....
        /*0260*/ 	.word	0x0000b7a0


	//   ....[28]....
        /*0264*/ 	.word	0x0000b800


	//   ....[29]....
        /*0268*/ 	.word	0x0000b860


	//   ....[30]....
        /*026c*/ 	.word	0x0000b8a0


	//   ....[31]....
        /*0270*/ 	.word	0x0000ba30


	//   ....[32]....
        /*0274*/ 	.word	0x0000ba90


	//   ....[33]....
        /*0278*/ 	.word	0x0000bad0


	//   ....[34]....
        /*027c*/ 	.word	0x0000bb10


	//   ....[35]....
        /*0280*/ 	.word	0x0000bb40


	//   ....[36]....
        /*0284*/ 	.word	0x0000bb70


	//   ....[37]....
        /*0288*/ 	.word	0x0000bc00


	//   ....[38]....
        /*028c*/ 	.word	0x0000bc60


	//   ....[39]....
        /*0290*/ 	.word	0x0000bcf0


	//   ....[40]....
        /*0294*/ 	.word	0x0000e960


	//   ....[41]....
        /*0298*/ 	.word	0x0000e970


	//   ....[42]....
        /*029c*/ 	.word	0x0000ea60


	//   ....[43]....
        /*02a0*/ 	.word	0x0000eac0


	//   ....[44]....
        /*02a4*/ 	.word	0x0000eb00


	//   ....[45]....
        /*02a8*/ 	.word	0x0000eb40


	//   ....[46]....
        /*02ac*/ 	.word	0x0000eb70


	//   ....[47]....
        /*02b0*/ 	.word	0x0000eba0


	//   ....[48]....
        /*02b4*/ 	.word	0x0000ed10


	//   ....[49]....
        /*02b8*/ 	.word	0x0000ed70


	//   ....[50]....
        /*02bc*/ 	.word	0x0000edb0


	//   ....[51]....
        /*02c0*/ 	.word	0x0000edf0


	//   ....[52]....
        /*02c4*/ 	.word	0x0000ee20


	//   ....[53]....
        /*02c8*/ 	.word	0x0000ee50


	//   ....[54]....
        /*02cc*/ 	.word	0x0000ef10


	//   ....[55]....
        /*02d0*/ 	.word	0x0000ef30


	//   ....[56]....
        /*02d4*/ 	.word	0x0000efa0


	//   ....[57]....
        /*02d8*/ 	.word	0x0000f600


	//   ....[58]....
        /*02dc*/ 	.word	0x0000fba0


	//   ....[59]....
        /*02e0*/ 	.word	0x0000ff90


	//   ....[60]....
        /*02e4*/ 	.word	0x00010020


	//   ....[61]....
        /*02e8*/ 	.word	0x000100c0


	//   ....[62]....
        /*02ec*/ 	.word	0x00010170


	//   ....[63]....
        /*02f0*/ 	.word	0x000101f0


	//   ....[64]....
        /*02f4*/ 	.word	0x00010270


	//   ....[65]....
        /*02f8*/ 	.word	0x000102f0


	//   ....[66]....
        /*02fc*/ 	.word	0x00010370


	//   ....[67]....
        /*0300*/ 	.word	0x00010400


	//   ....[68]....
        /*0304*/ 	.word	0x000104b0


	//   ....[69]....
        /*0308*/ 	.word	0x00010530


	//   ....[70]....
        /*030c*/ 	.word	0x000105b0


	//   ....[71]....
        /*0310*/ 	.word	0x00010630


	//   ....[72]....
        /*0314*/ 	.word	0x000106b0


	//   ....[73]....
        /*0318*/ 	.word	0x00010720


	//   ....[74]....
        /*031c*/ 	.word	0x000107c0


	//   ....[75]....
        /*0320*/ 	.word	0x00010850


	//   ....[76]....
        /*0324*/ 	.word	0x00010970


	//----- nvinfo : EIATTR_REG_RECONFIG
	.align		4
.L_1691:
        /*0328*/ 	.byte	0x01, 0x54
	.zero		2


	//----- nvinfo : EIATTR_SYSCALL_OFFSETS
	.align		4
        /*032c*/ 	.byte	0x04, 0x46
        /*032e*/ 	.short	(.L_1693 - .L_1692)


	//   ....[0]....
.L_1692:
        /*0330*/ 	.word	0x00001650


	//   ....[1]....
        /*0334*/ 	.word	0x0000c910


	//   ....[2]....
        /*0338*/ 	.word	0x0000ca40


	//   ....[3]....
        /*033c*/ 	.word	0x0000cb40


	//----- nvinfo : EIATTR_MBARRIER_INSTR_OFFSETS
	.align		4
.L_1693:
        /*0340*/ 	.byte	0x04, 0x39
        /*0342*/ 	.short	(.L_1695 - .L_1694)


	//   ....[0]....
.L_1694:
        /*0344*/ 	.word	0x000002a0
        /*0348*/ 	.word	0x000000ff
        /*034c*/ 	.word	0x00016800
        /*0350*/ 	.short	0x0100
        /*0352*/ 	.byte	0x08
	.zero		1


	//   ....[1]....
        /*0354*/ 	.word	0x000002b0
        /*0358*/ 	.word	0x000000ff
        /*035c*/ 	.word	0x00016820
        /*0360*/ 	.short	0x0100
        /*0362*/ 	.byte	0x08
	.zero		1


	//   ....[2]....
        /*0364*/ 	.word	0x000003a0
        /*0368*/ 	.word	0x000000ff
        /*036c*/ 	.word	0x00016830
        /*0370*/ 	.short	0x0100
        /*0372*/ 	.byte	0x08
	.zero		1


	//   ....[3]....
        /*0374*/ 	.word	0x000003b0
        /*0378*/ 	.word	0x000000ff
        /*037c*/ 	.word	0x00016840
        /*0380*/ 	.short	0x0100
        /*0382*/ 	.byte	0x08
	.zero		1


	//   ....[4]....
        /*0384*/ 	.word	0x000003c0
        /*0388*/ 	.word	0x000000ff
        /*038c*/ 	.word	0x00016838
        /*0390*/ 	.short	0x0100
        /*0392*/ 	.byte	0x08
	.zero		1


	//   ....[5]....
        /*0394*/ 	.word	0x000003d0
        /*0398*/ 	.word	0x000000ff
        /*039c*/ 	.word	0x00016848
        /*03a0*/ 	.short	0x0100
        /*03a2*/ 	.byte	0x08
	.zero		1


	//   ....[6]....
        /*03a4*/ 	.word	0x00000500
        /*03a8*/ 	.word	0x000000ff
        /*03ac*/ 	.word	0x00016850
        /*03b0*/ 	.short	0x0100
        /*03b2*/ 	.byte	0x08
	.zero		1


	//   ....[7]....
        /*03b4*/ 	.word	0x00000510
        /*03b8*/ 	.word	0x000000ff
        /*03bc*/ 	.word	0x00016860
        /*03c0*/ 	.short	0x0100
        /*03c2*/ 	.byte	0x08
	.zero		1


	//   ....[8]....
        /*03c4*/ 	.word	0x00000520
        /*03c8*/ 	.word	0x000000ff
        /*03cc*/ 	.word	0x00016858
        /*03d0*/ 	.short	0x0100
        /*03d2*/ 	.byte	0x08
	.zero		1


	//   ....[9]....
        /*03d4*/ 	.word	0x00000530
        /*03d8*/ 	.word	0x000000ff
        /*03dc*/ 	.word	0x00016868
        /*03e0*/ 	.short	0x0100
        /*03e2*/ 	.byte	0x08
	.zero		1


	//   ....[10]....
        /*03e4*/ 	.word	0x00000620
        /*03e8*/ 	.word	0x000000ff
        /*03ec*/ 	.word	0x00016870
        /*03f0*/ 	.short	0x0100
        /*03f2*/ 	.byte	0x06
	.zero		1


	//   ....[11]....
        /*03f4*/ 	.word	0x00000630
        /*03f8*/ 	.word	0x000000ff
        /*03fc*/ 	.word	0x00016880
        /*0400*/ 	.short	0x0100
        /*0402*/ 	.byte	0x06
	.zero		1


	//   ....[12]....
        /*0404*/ 	.word	0x00000640
        /*0408*/ 	.word	0x000000ff
        /*040c*/ 	.word	0x00016878
        /*0410*/ 	.short	0x0100
        /*0412*/ 	.byte	0x06
	.zero		1


	//   ....[13]....
        /*0414*/ 	.word	0x00000650
        /*0418*/ 	.word	0x000000ff
        /*041c*/ 	.word	0x00016888
        /*0420*/ 	.short	0x0100
        /*0422*/ 	.byte	0x06
	.zero		1


	//   ....[14]....
        /*0424*/ 	.word	0x00000780
        /*0428*/ 	.word	0x000000ff
        /*042c*/ 	.word	0x00016890
        /*0430*/ 	.short	0x0100
        /*0432*/ 	.byte	0x08
	.zero		1


	//   ....[15]....
        /*0434*/ 	.word	0x00000790
        /*0438*/ 	.word	0x000000ff
        /*043c*/ 	.word	0x000168a0
        /*0440*/ 	.short	0x0100
        /*0442*/ 	.byte	0x08
	.zero		1


	//   ....[16]....
        /*0444*/ 	.word	0x000007a0
        /*0448*/ 	.word	0x000000ff
        /*044c*/ 	.word	0x00016898
        /*0450*/ 	.short	0x0100
        /*0452*/ 	.byte	0x08
	.zero		1


	//   ....[17]....
        /*0454*/ 	.word	0x000007b0
        /*0458*/ 	.word	0x000000ff
        /*045c*/ 	.word	0x000168a8
        /*0460*/ 	.short	0x0100
        /*0462*/ 	.byte	0x08
	.zero		1


	//   ....[18]....
        /*0464*/ 	.word	0x000008e0
        /*0468*/ 	.word	0x000000ff
        /*046c*/ 	.word	0x000168b0
        /*0470*/ 	.short	0x0100
        /*0472*/ 	.byte	0x08
	.zero		1


	//   ....[19]....
        /*0474*/ 	.word	0x000008f0
        /*0478*/ 	.word	0x000000ff
        /*047c*/ 	.word	0x000168c0
        /*0480*/ 	.short	0x0100
        /*0482*/ 	.byte	0x08
	.zero		1


	//   ....[20]....
        /*0484*/ 	.word	0x00000900
        /*0488*/ 	.word	0x000000ff
        /*048c*/ 	.word	0x000168b8
        /*0490*/ 	.short	0x0100
        /*0492*/ 	.byte	0x08
	.zero		1


	//   ....[21]....
        /*0494*/ 	.word	0x00000910
        /*0498*/ 	.word	0x000000ff
        /*049c*/ 	.word	0x000168c8
        /*04a0*/ 	.short	0x0100
        /*04a2*/ 	.byte	0x08
	.zero		1


	//   ....[22]....
        /*04a4*/ 	.word	0x000016d0
        /*04a8*/ 	.word	0x000000ff
        /*04ac*/ 	.word	0x00016800
        /*04b0*/ 	.short	0x010a
        /*04b2*/ 	.byte	0x29
	.zero		1


	//   ....[23]....
        /*04b4*/ 	.word	0x00001750
        /*04b8*/ 	.word	0x00000000
        /*04bc*/ 	.word	0x00016830
        /*04c0*/ 	.short	0x010a
        /*04c2*/ 	.byte	0x3f
	.zero		1


	//   ....[24]....
        /*04c4*/ 	.word	0x000017c0
        /*04c8*/ 	.word	0x00000000
        /*04cc*/ 	.word	0x00016830
        /*04d0*/ 	.short	0x010a
        /*04d2*/ 	.byte	0x3f
	.zero		1


	//   ....[25]....
        /*04d4*/ 	.word	0x00002120
        /*04d8*/ 	.word	0x00000000
        /*04dc*/ 	.word	0x00000000
        /*04e0*/ 	.short	0x0101
        /*04e2*/ 	.byte	0x3f
	.zero		1


	//   ....[26]....
        /*04e4*/ 	.word	0x00004270
        /*04e8*/ 	.word	0x000000ff
        /*04ec*/ 	.word	0x00016830
        /*04f0*/ 	.short	0x010a
        /*04f2*/ 	.byte	0x06
	.zero		1


	//   ....[27]....
        /*04f4*/ 	.word	0x000042b0
        /*04f8*/ 	.word	0x000000ff
        /*04fc*/ 	.word	0x00016830
        /*0500*/ 	.short	0x010a
        /*0502*/ 	.byte	0x06
	.zero		1


	//   ....[28]....
        /*0504*/ 	.word	0x00004490
        /*0508*/ 	.word	0x000000ff
        /*050c*/ 	.word	0x00016850
        /*0510*/ 	.short	0x010a
        /*0512*/ 	.byte	0x06
	.zero		1


	//   ....[29]....
        /*0514*/ 	.word	0x000044d0
        /*0518*/ 	.word	0x000000ff
        /*051c*/ 	.word	0x00016850
        /*0520*/ 	.short	0x010a
        /*0522*/ 	.byte	0x06
	.zero		1


	//   ....[30]....
        /*0524*/ 	.word	0x00006500
        /*0528*/ 	.word	0x00000007
        /*052c*/ 	.word	0x00000000
        /*0530*/ 	.short	0x0101
        /*0532*/ 	.byte	0x3f
	.zero		1


	//   ....[31]....
        /*0534*/ 	.word	0x000065a0
        /*0538*/ 	.word	0x0000000f
        /*053c*/ 	.word	0x00000000
        /*0540*/ 	.short	0x0101
        /*0542*/ 	.byte	0x3f
	.zero		1


	//   ....[32]....
        /*0544*/ 	.word	0x00007050
        /*0548*/ 	.word	0x000000ff
        /*054c*/ 	.word	0x00016830
        /*0550*/ 	.short	0x010a
        /*0552*/ 	.byte	0x06
	.zero		1


	//   ....[33]....
        /*0554*/ 	.word	0x00007090
        /*0558*/ 	.word	0x000000ff
        /*055c*/ 	.word	0x00016830
        /*0560*/ 	.short	0x010a
        /*0562*/ 	.byte	0x06
	.zero		1


	//   ....[34]....
        /*0564*/ 	.word	0x00007270
        /*0568*/ 	.word	0x000000ff
        /*056c*/ 	.word	0x00016850
        /*0570*/ 	.short	0x010a
        /*0572*/ 	.byte	0x06
	.zero		1


	//   ....[35]....
        /*0574*/ 	.word	0x000072b0
        /*0578*/ 	.word	0x000000ff
        /*057c*/ 	.word	0x00016850
        /*0580*/ 	.short	0x010a
        /*0582*/ 	.byte	0x06
	.zero		1


	//   ....[36]....
        /*0584*/ 	.word	0x00008940
        /*0588*/ 	.word	0x0000000f
        /*058c*/ 	.word	0x00000000
        /*0590*/ 	.short	0x0101
        /*0592*/ 	.byte	0x3f
	.zero		1


	//   ....[37]....
        /*0594*/ 	.word	0x00008b10
        /*0598*/ 	.word	0x0000000f
        /*059c*/ 	.word	0x00000000
        /*05a0*/ 	.short	0x0101
        /*05a2*/ 	.byte	0x3f
	.zero		1


	//   ....[38]....
        /*05a4*/ 	.word	0x00009470
        /*05a8*/ 	.word	0x000000ff
        /*05ac*/ 	.word	0x00016850
        /*05b0*/ 	.short	0x010a
        /*05b2*/ 	.byte	0x05
	.zero		1


	//   ....[39]....
        /*05b4*/ 	.word	0x000094b0
        /*05b8*/ 	.word	0x000000ff
        /*05bc*/ 	.word	0x00016850
        /*05c0*/ 	.short	0x010a
        /*05c2*/ 	.byte	0x05
	.zero		1


	//   ....[40]....
        /*05c4*/ 	.word	0x000099e0
        /*05c8*/ 	.word	0x00000008
        /*05cc*/ 	.word	0x00000000
        /*05d0*/ 	.short	0x0101
        /*05d2*/ 	.byte	0x3f
	.zero		1


	//   ....[41]....
        /*05d4*/ 	.word	0x0000a770
        /*05d8*/ 	.word	0x00000003
        /*05dc*/ 	.word	0x00000000
        /*05e0*/ 	.short	0x0101
        /*05e2*/ 	.byte	0x3f
	.zero		1


	//   ....[42]....
        /*05e4*/ 	.word	0x0000cfe0
        /*05e8*/ 	.word	0x00000005
        /*05ec*/ 	.word	0x00016840
        /*05f0*/ 	.short	0x010a
        /*05f2*/ 	.byte	0x3f
	.zero		1


	//   ....[43]....
        /*05f4*/ 	.word	0x0000d330
        /*05f8*/ 	.word	0x00000019
        /*05fc*/ 	.word	0x00016820
        /*0600*/ 	.short	0x010a
        /*0602*/ 	.byte	0x3f
	.zero		1


	//   ....[44]....
        /*0604*/ 	.word	0x0000d5f0
        /*0608*/ 	.word	0x00000003
        /*060c*/ 	.word	0x00016840
        /*0610*/ 	.short	0x010a
        /*0612*/ 	.byte	0x3f
	.zero		1


	//   ....[45]....
        /*0614*/ 	.word	0x0000d7d0
        /*0618*/ 	.word	0x00000002
        /*061c*/ 	.word	0x00000060
        /*0620*/ 	.short	0x010a
        /*0622*/ 	.byte	0x3f
	.zero		1


	//   ....[46]....
        /*0624*/ 	.word	0x0000dc30
        /*0628*/ 	.word	0x00000003
        /*062c*/ 	.word	0x00016840
        /*0630*/ 	.short	0x010a
        /*0632*/ 	.byte	0x3f
	.zero		1


	//   ....[47]....
        /*0634*/ 	.word	0x0000de10
        /*0638*/ 	.word	0x00000003
        /*063c*/ 	.word	0x00000060
        /*0640*/ 	.short	0x010a
        /*0642*/ 	.byte	0x3f
	.zero		1


	//   ....[48]....
        /*0644*/ 	.word	0x0000e1d0
        /*0648*/ 	.word	0x00000002
        /*064c*/ 	.word	0x00016840
        /*0650*/ 	.short	0x010a
        /*0652*/ 	.byte	0x3f
	.zero		1


	//   ....[49]....
        /*0654*/ 	.word	0x0000e3c0
        /*0658*/ 	.word	0x00000002
        /*065c*/ 	.word	0x00000060
        /*0660*/ 	.short	0x010a
        /*0662*/ 	.byte	0x3f
	.zero		1


	//   ....[50]....
        /*0664*/ 	.word	0x0000e710
        /*0668*/ 	.word	0x00000003
        /*066c*/ 	.word	0x00016860
        /*0670*/ 	.short	0x010a
        /*0672*/ 	.byte	0x3f
	.zero		1


	//   ....[51]....
        /*0674*/ 	.word	0x0000f580
        /*0678*/ 	.word	0x00000009
        /*067c*/ 	.word	0x00016820
        /*0680*/ 	.short	0x010a
        /*0682*/ 	.byte	0x3f
	.zero		1


	//   ....[52]....
        /*0684*/ 	.word	0x0000f720
        /*0688*/ 	.word	0x00000007
        /*068c*/ 	.word	0x00000000
        /*0690*/ 	.short	0x010a
        /*0692*/ 	.byte	0x3f
	.zero		1


	//   ....[53]....
        /*0694*/ 	.word	0x0000f790
        /*0698*/ 	.word	0x00000003
        /*069c*/ 	.word	0x00000000
        /*06a0*/ 	.short	0x010a
        /*06a2*/ 	.byte	0x3f
	.zero		1


	//   ....[54]....
        /*06a4*/ 	.word	0x0000f7f0
        /*06a8*/ 	.word	0x00000005
        /*06ac*/ 	.word	0x00000000
        /*06b0*/ 	.short	0x010a
        /*06b2*/ 	.byte	0x3f
	.zero		1


	//   ....[55]....
        /*06b4*/ 	.word	0x0000f820
        /*06b8*/ 	.word	0x00000003
        /*06bc*/ 	.word	0x00000000
        /*06c0*/ 	.short	0x010a
        /*06c2*/ 	.byte	0x3f
	.zero		1


	//   ....[56]....
        /*06c4*/ 	.word	0x0000f890
        /*06c8*/ 	.word	0x00000003
        /*06cc*/ 	.word	0x00016800
        /*06d0*/ 	.short	0x010a
        /*06d2*/ 	.byte	0x3f
	.zero		1


	//   ....[57]....
        /*06d4*/ 	.word	0x0000f8e0
        /*06d8*/ 	.word	0x00000000
        /*06dc*/ 	.word	0x00016830
        /*06e0*/ 	.short	0x010a
        /*06e2*/ 	.byte	0x3f
	.zero		1


	//   ....[58]....
        /*06e4*/ 	.word	0x0000f940
        /*06e8*/ 	.word	0x00000006
        /*06ec*/ 	.word	0x00016830
        /*06f0*/ 	.short	0x010a
        /*06f2*/ 	.byte	0x3f
	.zero		1


	//   ....[59]....
        /*06f4*/ 	.word	0x0000f9a0
        /*06f8*/ 	.word	0x00000006
        /*06fc*/ 	.word	0x00016850
        /*0700*/ 	.short	0x010a
        /*0702*/ 	.byte	0x3f
	.zero		1


	//   ....[60]....
        /*0704*/ 	.word	0x0000fa00
        /*0708*/ 	.word	0x00000006
        /*070c*/ 	.word	0x00016830
        /*0710*/ 	.short	0x010a
        /*0712*/ 	.byte	0x3f
	.zero		1


	//   ....[61]....
        /*0714*/ 	.word	0x0000fa60
        /*0718*/ 	.word	0x00000006
        /*071c*/ 	.word	0x00016850
        /*0720*/ 	.short	0x010a
        /*0722*/ 	.byte	0x3f
	.zero		1


	//   ....[62]....
        /*0724*/ 	.word	0x0000fac0
        /*0728*/ 	.word	0x00000004
        /*072c*/ 	.word	0x00016850
        /*0730*/ 	.short	0x010a
        /*0732*/ 	.byte	0x3f
	.zero		1


	//   ....[63]....
        /*0734*/ 	.word	0x0000fc60
        /*0738*/ 	.word	0x00000005
        /*073c*/ 	.word	0x00016840
        /*0740*/ 	.short	0x010a
        /*0742*/ 	.byte	0x3f
	.zero		1


	//   ....[64]....
        /*0744*/ 	.word	0x0000fcb0
        /*0748*/ 	.word	0x00000019
        /*074c*/ 	.word	0x00016820
        /*0750*/ 	.short	0x010a
        /*0752*/ 	.byte	0x3f
	.zero		1


	//   ....[65]....
        /*0754*/ 	.word	0x0000fd00
        /*0758*/ 	.word	0x00000003
        /*075c*/ 	.word	0x00016840
        /*0760*/ 	.short	0x010a
        /*0762*/ 	.byte	0x3f
	.zero		1


	//   ....[66]....
        /*0764*/ 	.word	0x0000fd50
        /*0768*/ 	.word	0x00000002
        /*076c*/ 	.word	0x00000060
        /*0770*/ 	.short	0x010a
        /*0772*/ 	.byte	0x3f
	.zero		1


	//   ....[67]....
        /*0774*/ 	.word	0x0000fda0
        /*0778*/ 	.word	0x00000003
        /*077c*/ 	.word	0x00016840
        /*0780*/ 	.short	0x010a
        /*0782*/ 	.byte	0x3f
	.zero		1


	//   ....[68]....
        /*0784*/ 	.word	0x0000fdf0
        /*0788*/ 	.word	0x00000003
        /*078c*/ 	.word	0x00000060
        /*0790*/ 	.short	0x010a
        /*0792*/ 	.byte	0x3f
	.zero		1


	//   ....[69]....
        /*0794*/ 	.word	0x0000fe40
        /*0798*/ 	.word	0x00000002
        /*079c*/ 	.word	0x00016840
        /*07a0*/ 	.short	0x010a
        /*07a2*/ 	.byte	0x3f
	.zero		1


	//   ....[70]....
        /*07a4*/ 	.word	0x0000fe90
        /*07a8*/ 	.word	0x00000002
        /*07ac*/ 	.word	0x00000060
        /*07b0*/ 	.short	0x010a
        /*07b2*/ 	.byte	0x3f
	.zero		1


	//   ....[71]....
        /*07b4*/ 	.word	0x0000fee0
        /*07b8*/ 	.word	0x00000003
        /*07bc*/ 	.word	0x00016860
        /*07c0*/ 	.short	0x010a
        /*07c2*/ 	.byte	0x3f
	.zero		1


	//   ....[72]....
        /*07c4*/ 	.word	0x00010890
        /*07c8*/ 	.word	0x00000009
        /*07cc*/ 	.word	0x00016820
        /*07d0*/ 	.short	0x010a
        /*07d2*/ 	.byte	0x3f
	.zero		1


	//   ....[73]....
        /*07d4*/ 	.word	0x00010a30
        /*07d8*/ 	.word	0x00000007
        /*07dc*/ 	.word	0x00000000
        /*07e0*/ 	.short	0x010a
        /*07e2*/ 	.byte	0x3f
	.zero		1


	//   ....[74]....
        /*07e4*/ 	.word	0x00010a80
        /*07e8*/ 	.word	0x00000003
        /*07ec*/ 	.word	0x00000000
        /*07f0*/ 	.short	0x010a
        /*07f2*/ 	.byte	0x3f
	.zero		1


	//   ....[75]....
        /*07f4*/ 	.word	0x00010ad0
        /*07f8*/ 	.word	0x00000005
        /*07fc*/ 	.word	0x00000000
        /*0800*/ 	.short	0x010a
        /*0802*/ 	.byte	0x3f
	.zero		1


	//----- nvinfo : EIATTR_NUM_MBARRIERS
	.align		4
.L_1695:
        /*0804*/ 	.byte	0x03, 0x38
        /*0806*/ 	.short	0x0016


	//----- nvinfo : EIATTR_EXIT_INSTR_OFFSETS
	.align		4
        /*0808*/ 	.byte	0x04, 0x1c
        /*080a*/ 	.short	(.L_1697 - .L_1696)


	//   ....[0]....
.L_1696:
        /*080c*/ 	.word	0x00000ab0


	//   ....[1]....
        /*0810*/ 	.word	0x0000b560


	//   ....[2]....
        /*0814*/ 	.word	0x0000b5c0


	//   ....[3]....
        /*0818*/ 	.word	0x0000f870


	//----- nvinfo : EIATTR_MAX_THREADS
	.align		4
.L_1697:
        /*081c*/ 	.byte	0x04, 0x05
        /*081e*/ 	.short	(.L_1699 - .L_1698)
.L_1698:
        /*0820*/ 	.word	0x00000200
        /*0824*/ 	.word	0x00000001
        /*0828*/ 	.word	0x00000001


	//----- nvinfo : EIATTR_CRS_STACK_SIZE
	.align		4
.L_1699:
        /*082c*/ 	.byte	0x04, 0x1e
        /*082e*/ 	.short	(.L_1701 - .L_1700)
.L_1700:
        /*0830*/ 	.word	0x00000000


	//----- nvinfo : EIATTR_CBANK_PARAM_SIZE
	.align		4
.L_1701:
        /*0834*/ 	.byte	0x03, 0x19
        /*0836*/ 	.short	0x0a70


	//----- nvinfo : EIATTR_PARAM_CBANK
	.align		4
        /*0838*/ 	.byte	0x04, 0x0a
        /*083a*/ 	.short	(.L_1703 - .L_1702)
	.align		4
.L_1702:
        /*083c*/ 	.word	index@(.nv.constant0._ZN7cutlass13device_kernelIN5flash11enable_sm90INS1_16FlashAttnFwdSm90INS1_25CollectiveMainloopFwdSm90ILi2EN4cute5tupleIJNS5_1CILi1EEES8_S8_EEENS6_IJNS7_ILi192EEENS7_ILi128EEENS7_ILi64EEEEEELi64ENS_6half_tEfNS_4arch4Sm90ELb1ELb0ELb1ELb1ELb0ELb0ELb0ELb1ELb1ELb0ELb0ELb0EEENS1_21CollectiveEpilogueFwdINS6_IJSA_SC_SB_EEES9_SE_SG_Li384ELb1ELb0ELb0ELb0EEENS1_36VarlenDynamicPersistentTileSchedulerILi192ELi128ELi384ELi32ELb0ELb0ELb1ELb1ELb1ELb1EEEEEEEEEvNT_6ParamsE)
        /*0840*/ 	.short	0x0210
        /*0842*/ 	.short	0x0a70


	//----- nvinfo : EIATTR_SW_WAR
	.align		4
.L_1703:
        /*0844*/ 	.byte	0x04, 0x36
        /*0846*/ 	.short	(.L_1705 - .L_1704)
.L_1704:
        /*0848*/ 	.word	0x00000008
.L_1705:


//--------------------- .nv.info._ZN7cutlass13device_kernelIN5flash11enable_sm90INS1_16FlashAttnFwdSm90INS1_25CollectiveMainloopFwdSm90ILi2EN4cute5tupleIJNS5_1CILi1EEES8_S8_EEENS6_IJNS7_ILi192EEENS7_ILi128EEENS7_ILi64EEEEEELi64ENS_6half_tEfNS_4arch4Sm90ELb1ELb0ELb1ELb1ELb0ELb1ELb0ELb1ELb1ELb0ELb0ELb0EEENS1_21CollectiveEpilogueFwdINS6_IJSA_SC_SB_EEES9_SE_SG_Li384ELb1ELb0ELb0ELb0EEENS1_36VarlenDynamicPersistentTileSchedulerILi192ELi128ELi384ELi32ELb0ELb0ELb1ELb1ELb1ELb1EEEEEEEEEvNT_6ParamsE --------------------------
	.section	.nv.info._ZN7cutlass13device_kernelIN5flash11enable_sm90INS1_16FlashAttnFwdSm90INS1_25CollectiveMainloopFwdSm90ILi2EN4cute5tupleIJNS5_1CILi1EEES8_S8_EEENS6_IJNS7_ILi192EEENS7_ILi128EEENS7_ILi64EEEEEELi64ENS_6half_tEfNS_4arch4Sm90ELb1ELb0ELb1ELb1ELb0ELb1ELb0ELb1ELb1ELb0ELb0ELb0EEENS1_21CollectiveEpilogueFwdINS6_IJSA_SC_SB_EEES9_SE_SG_Li384ELb1ELb0ELb0ELb0EEENS1_36VarlenDynamicPersistentTileSchedulerILi192ELi128ELi384ELi32ELb0ELb0ELb1ELb1ELb1ELb1EEEEEEEEEvNT_6ParamsE,"",@"SHT_CUDA_INFO"
	.sectionflags	@""
	.align	4


	//----- nvinfo : EIATTR_CUDA_API_VERSION
	.align		4
        /*0000*/ 	.byte	0x04, 0x37
        /*0002*/ 	.short	(.L_1707 - .L_1706)
.L_1706:
        /*0004*/ 	.word	0x00000082


	//----- nvinfo : EIATTR_KPARAM_INFO
	.align		4
.L_1707:
        /*0008*/ 	.byte	0x04, 0x17
        /*000a*/ 	.short	(.L_1709 - .L_1708)
.L_1708:
        /*000c*/ 	.word	0x00000000
        /*0010*/ 	.short	0x0000
        /*0012*/ 	.short	0x0070
        /*0014*/ 	.byte	0x00, 0xf0, 0x01, 0x28


	//----- nvinfo : EIATTR_SPARSE_MMA_MASK
	.align		4
.L_1709:
        /*0018*/ 	.byte	0x03, 0x50
        /*001a*/ 	.short	0x0000


	//----- nvinfo : EIATTR_MAXREG_COUNT
	.align		4
        /*001c*/ 	.byte	0x03, 0x1b
        /*001e*/ 	.short	0x0080


	//----- nvinfo : EIATTR_NUM_BARRIERS
	.align		4
        /*0020*/ 	.byte	0x02, 0x4c
        /*0022*/ 	.byte	0x10
	.zero		1


	//----- nvinfo : EIATTR_EXTERNS
	.align		4
        /*0024*/ 	.byte	0x04, 0x0f
        /*0026*/ 	.short	(.L_1711 - .L_1710)


	//   ....[0]....
	.align		4
.L_1710:
        /*0028*/ 	.word	index@(__assertfail)


	//----- nvinfo : EIATTR_ANNOTATIONS
	.align		4
.L_1711:
        /*002c*/ 	.byte	0x04, 0x55
        /*002e*/ 	.short	(.L_1713 - .L_1712)


	//   ....[0]....
.L_1712:
        /* <DEDUP_REMOVED lines=43> */


	//----- nvinfo : EIATTR_MERCURY_ISA_VERSION
	.align		4
.L_1713:
        /*02c8*/ 	.byte	0x03, 0x5f
        /*02ca*/ 	.short	0x0101


	//----- nvinfo : EIATTR_UNUSED_LOAD_BYTE_OFFSET
	.align		4
        /*02cc*/ 	.byte	0x04, 0x44
        /*02ce*/ 	.short	(.L_1715 - .L_1714)


	//   ....[0]....
.L_1714:
        /*02d0*/ 	.word	0x00000b00
        /*02d4*/ 	.word	0x0000fff0


	//   ....[1]....
        /*02d8*/ 	.word	0x00011830
        /*02dc*/ 	.word	0x0000fff0


	//----- nvinfo : EIATTR_INT_WARP_WIDE_INSTR_OFFSETS
	.align		4
.L_1715:
        /*02e0*/ 	.byte	0x04, 0x31
        /*02e2*/ 	.short	(.L_1717 - .L_1716)


	//   ....[0]....
.L_1716:
        /*02e4*/ 	.word	0x000001b0


	//   ....[1]....
        /*02e8*/ 	.word	0x00000250


	//   ....[2]....
        /*02ec*/ 	.word	0x000002c0


	//   ....[3]....
        /*02f0*/ 	.word	0x00014df0


	//   ....[4]....
        /*02f4*/ 	.word	0x00014e80


	//   ....[5]....
        /*02f8*/ 	.word	0x000152d0


	//   ....[6]....
        /*02fc*/ 	.word	0x00015300


	//   ....[7]....
        /*0300*/ 	.word	0x00016d30


	//   ....[8]....
        /*0304*/ 	.word	0x00016dc0


	//----- nvinfo : EIATTR_COOP_GROUP_MASK_REGIDS
	.align		4
.L_1717:
        /*0308*/ 	.byte	0x04, 0x29
        /*030a*/ 	.short	(.L_1719 - .L_1718)


	//   ....[0]....
.L_1718:
        /*030c*/ 	.word	0xffffffff


	//   ....[1]....
        /*0310*/ 	.word	0xffffffff


	//   ....[2]....
        /*0314*/ 	.word	0xffffffff


	//   ....[3]....
        /*0318*/ 	.word	0xffffffff


	//   ....[4]....
        /*031c*/ 	.word	0xffffffff


	//   ....[5]....
        /*0320*/ 	.word	0xffffffff


	//   ....[6]....
        /*0324*/ 	.word	0xffffffff


	//   ....[7]....
        /*0328*/ 	.word	0xffffffff


	//   ....[8]....
        /*032c*/ 	.word	0xffffffff


	//   ....[9]....
        /*0330*/ 	.word	0xffffffff


	//   ....[10]....
        /*0334*/ 	.word	0xffffffff


	//   ....[11]....
        /*0338*/ 	.word	0xffffffff


	//   ....[12]....
        /*033c*/ 	.word	0xffffffff


	//   ....[13]....
        /*0340*/ 	.word	0xffffffff


	//   ....[14]....
        /*0344*/ 	.word	0xffffffff


	//   ....[15]....
        /*0348*/ 	.word	0xffffffff


	//   ....[16]....
        /*034c*/ 	.word	0xffffffff


	//   ....[17]....
        /*0350*/ 	.word	0xffffffff


	//   ....[18]....
        /*0354*/ 	.word	0xffffffff


	//   ....[19]....
        /*0358*/ 	.word	0xffffffff


	//   ....[20]....
        /*035c*/ 	.word	0xffffffff


	//   ....[21]....
        /*0360*/ 	.word	0xffffffff


	//   ....[22]....
        /*0364*/ 	.word	0xffffffff


	//   ....[23]....
        /*0368*/ 	.word	0xffffffff


	//   ....[24]....
        /*036c*/ 	.word	0xffffffff


	//   ....[25]....
        /*0370*/ 	.word	0xffffffff


	//   ....[26]....
        /*0374*/ 	.word	0xffffffff


	//   ....[27]....
        /*0378*/ 	.word	0xffffffff


	//   ....[28]....
        /*037c*/ 	.word	0xffffffff


	//   ....[29]....
        /*0380*/ 	.word	0xffffffff


	//   ....[30]....
        /*0384*/ 	.word	0xffffffff


	//   ....[31]....
        /*0388*/ 	.word	0xffffffff


	//   ....[32]....
        /*038c*/ 	.word	0xffffffff


	//   ....[33]....
        /*0390*/ 	.word	0xffffffff


	//   ....[34]....
        /*0394*/ 	.word	0xffffffff


	//   ....[35]....
        /*0398*/ 	.word	0xffffffff


	//   ....[36]....
        /*039c*/ 	.word	0xffffffff


	//   ....[37]....
        /*03a0*/ 	.word	0xffffffff


	//   ....[38]....
        /*03a4*/ 	.word	0xffffffff


	//   ....[39]....
        /*03a8*/ 	.word	0xffffffff


	//   ....[40]....
        /*03ac*/ 	.word	0xffffffff


	//   ....[41]....
        /*03b0*/ 	.word	0xffffffff


	//   ....[42]....
        /*03b4*/ 	.word	0xffffffff


	//   ....[43]....
        /*03b8*/ 	.word	0xffffffff


	//   ....[44]....
        /*03bc*/ 	.word	0xffffffff


	//   ....[45]....
        /*03c0*/ 	.word	0xffffffff


	//   ....[46]....
        /*03c4*/ 	.word	0xffffffff


	//   ....[47]....
        /*03c8*/ 	.word	0xffffffff


	//   ....[48]....
        /*03cc*/ 	.word	0xffffffff


	//   ....[49]....
        /*03d0*/ 	.word	0xffffffff


	//   ....[50]....
        /*03d4*/ 	.word	0xffffffff


	//   ....[51]....
        /*03d8*/ 	.word	0xffffffff


	//   ....[52]....
        /*03dc*/ 	.word	0xffffffff


	//   ....[53]....
        /*03e0*/ 	.word	0xffffffff


	//   ....[54]....
        /*03e4*/ 	.word	0xffffffff


	//   ....[55]....
        /*03e8*/ 	.word	0xffffffff


	//   ....[56]....
        /*03ec*/ 	.word	0xffffffff


	//   ....[57]....
        /*03f0*/ 	.word	0xffffffff


	//   ....[58]....
        /*03f4*/ 	.word	0x0500000f


	//   ....[59]....
        /*03f8*/ 	.word	0x0500000f


	//   ....[60]....
        /*03fc*/ 	.word	0x0500000f


	//   ....[61]....
        /*0400*/ 	.word	0x0500000f


	//   ....[62]....
        /*0404*/ 	.word	0x0500000f


	//   ....[63]....
        /*0408*/ 	.word	0x0500000f


	//   ....[64]....
        /*040c*/ 	.word	0x0500000f


	//   ....[65]....
        /*0410*/ 	.word	0x0500000f


	//   ....[66]....
        /*0414*/ 	.word	0x0500000f


	//   ....[67]....
        /*0418*/ 	.word	0x0500000f


	//   ....[68]....
        /*041c*/ 	.word	0x0500000f


	//   ....[69]....
        /*0420*/ 	.word	0x0500000f


	//   ....[70]....
        /*0424*/ 	.word	0x0500000f


	//   ....[71]....
        /*0428*/ 	.word	0x0500000f


	//   ....[72]....
        /*042c*/ 	.word	0x0500000f


	//   ....[73]....
        /*0430*/ 	.word	0x0500000f


	//   ....[74]....
        /*0434*/ 	.word	0x0500000f


	//   ....[75]....
        /*0438*/ 	.word	0x0500000f


	//   ....[76]....
        /*043c*/ 	.word	0x0500000f


	//   ....[77]....
        /*0440*/ 	.word	0x0500000f


	//   ....[78]....
        /*0444*/ 	.word	0x0500000f


	//   ....[79]....
        /*0448*/ 	.word	0x0500000f


	//   ....[80]....
        /*044c*/ 	.word	0x0500000f


	//   ....[81]....
        /*0450*/ 	.word	0x0500000f


	//   ....[82]....
        /*0454*/ 	.word	0x0500000f


	//   ....[83]....
        /*0458*/ 	.word	0x0500000f


	//   ....[84]....
        /*045c*/ 	.word	0x0500000f


	//   ....[85]....
        /*0460*/ 	.word	0x0500000f


	//   ....[86]....
        /*0464*/ 	.word	0x0500000f


	//   ....[87]....
        /*0468*/ 	.word	0x0500000f


	//   ....[88]....
        /*046c*/ 	.word	0x0500000f


	//   ....[89]....
        /*0470*/ 	.word	0x0500000f


	//   ....[90]....
        /*0474*/ 	.word	0x0500000f


	//   ....[91]....
        /*0478*/ 	.word	0x0500000f


	//   ....[92]....
        /*047c*/ 	.word	0x0500000f


	//   ....[93]....
        /*0480*/ 	.word	0x0500000f


	//   ....[94]....
        /*0484*/ 	.word	0x0500000f


	//----- nvinfo : EIATTR_COOP_GROUP_INSTR_OFFSETS
	.align		4
.L_1719:
        /*0488*/ 	.byte	0x04, 0x28
        /*048a*/ 	.short	(.L_1721 - .L_1720)


	//   ....[0]....
.L_1720:
        /*048c*/ 	.word	0x00000060


	//   ....[1]....
        /*0490*/ 	.word	0x000001c0


	//   ....[2]....
        /*0494*/ 	.word	0x00000270


	//   ....[3]....
        /*0498*/ 	.word	0x00000430


	//   ....[4]....
        /*049c*/ 	.word	0x00000590


	//   ....[5]....
        /*04a0*/ 	.word	0x000006b0


	//   ....[6]....
        /*04a4*/ 	.word	0x00000810


	//   ....[7]....
        /*04a8*/ 	.word	0x00005820


	//   ....[8]....
        /*04ac*/ 	.word	0x00009b30


	//   ....[9]....
        /*04b0*/ 	.word	0x00009b60


	//   ....[10]....
        /*04b4*/ 	.word	0x0000a620


	//   ....[11]....
        /*04b8*/ 	.word	0x0000a660


	//   ....[12]....
        /*04bc*/ 	.word	0x0000cc60


	//   ....[13]....
        /*04c0*/ 	.word	0x0000cda0


	//   ....[14]....
        /*04c4*/ 	.word	0x0000d710


	//   ....[15]....
        /*04c8*/ 	.word	0x0000d7a0


	//   ....[16]....
        /*04cc*/ 	.word	0x0000f7f0


	//   ....[17]....
        /*04d0*/ 	.word	0x0000f840


	//   ....[18]....
        /*04d4*/ 	.word	0x0000fe30


	//   ....[19]....
        /*04d8*/ 	.word	0x0000fed0


	//   ....[20]....
        /*04dc*/ 	.word	0x00011010


	//   ....[21]....
        /*04e0*/ 	.word	0x00011330


	//   ....[22]....
        /*04e4*/ 	.word	0x000113e0


	//   ....[23]....
        /*04e8*/ 	.word	0x000113f0


	//   ....[24]....
        /*04ec*/ 	.word	0x00013080


	//   ....[25]....
        /*04f0*/ 	.word	0x00013220


	//   ....[26]....
        /*04f4*/ 	.word	0x00013250


	//   ....[27]....
        /*04f8*/ 	.word	0x00013280


	//   ....[28]....
        /*04fc*/ 	.word	0x000132c0


	//   ....[29]....
        /*0500*/ 	.word	0x00013310


	//   ....[30]....
        /*0504*/ 	.word	0x00013370


	//   ....[31]....
        /*0508*/ 	.word	0x00013530


	//   ....[32]....
        /*050c*/ 	.word	0x00013590


	//   ....[33]....
        /*0510*/ 	.word	0x000135d0


	//   ....[34]....
        /*0514*/ 	.word	0x00013610


	//   ....[35]....
        /*0518*/ 	.word	0x00013640


	//   ....[36]....
        /*051c*/ 	.word	0x00013670


	//   ....[37]....
        /*0520*/ 	.word	0x00013710


	//   ....[38]....
        /*0524*/ 	.word	0x00013770


	//   ....[39]....
        /*0528*/ 	.word	0x00013810


	//   ....[40]....
        /*052c*/ 	.word	0x00017080


	//   ....[41]....
        /*0530*/ 	.word	0x00017090


	//   ....[42]....
        /*0534*/ 	.word	0x00017180


	//   ....[43]....
        /*0538*/ 	.word	0x000171e0


	//   ....[44]....
        /*053c*/ 	.word	0x00017220


	//   ....[45]....
        /*0540*/ 	.word	0x00017260


	//   ....[46]....
        /*0544*/ 	.word	0x00017290


	//   ....[47]....
        /*0548*/ 	.word	0x000172c0


	//   ....[48]....
        /*054c*/ 	.word	0x00017430


	//   ....[49]....
        /*0550*/ 	.word	0x00017490


	//   ....[50]....
        /*0554*/ 	.word	0x000174d0


	//   ....[51]....
        /*0558*/ 	.word	0x00017510


	//   ....[52]....
        /*055c*/ 	.word	0x00017540


	//   ....[53]....
        /*0560*/ 	.word	0x00017570


	//   ....[54]....
        /*0564*/ 	.word	0x00017630


	//   ....[55]....
        /*0568*/ 	.word	0x00017650


	//   ....[56]....
        /*056c*/ 	.word	0x000176c0


	//   ....[57]....
        /*0570*/ 	.word	0x00017d30


	//   ....[58]....
        /*0574*/ 	.word	0x00018130


	//   ....[59]....
        /*0578*/ 	.word	0x000181e0


	//   ....[60]....
        /*057c*/ 	.word	0x00018280


	//   ....[61]....
        /*0580*/ 	.word	0x00018320


	//   ....[62]....
        /*0584*/ 	.word	0x000183c0


	//   ....[63]....
        /*0588*/ 	.word	0x00018460


	//   ....[64]....
        /*058c*/ 	.word	0x00018500


	//   ....[65]....
        /*0590*/ 	.word	0x000185a0


	//   ....[66]....
        /*0594*/ 	.word	0x00018640


	//   ....[67]....
        /*0598*/ 	.word	0x00018730


	//   ....[68]....
        /*059c*/ 	.word	0x000187d0


	//   ....[69]....
        /*05a0*/ 	.word	0x00018870


	//   ....[70]....
        /*05a4*/ 	.word	0x00018910


	//   ....[71]....
        /*05a8*/ 	.word	0x000189b0


	//   ....[72]....
        /*05ac*/ 	.word	0x00018a50


	//   ....[73]....
        /*05b0*/ 	.word	0x00018af0


	//   ....[74]....
        /*05b4*/ 	.word	0x00018b90


	//   ....[75]....
        /*05b8*/ 	.word	0x00018e90


	//   ....[76]....
        /*05bc*/ 	.word	0x00019170


	//   ....[77]....
        /*05c0*/ 	.word	0x00019560


	//   ....[78]....
        /*05c4*/ 	.word	0x000195f0


	//   ....[79]....
        /*05c8*/ 	.word	0x00019690


	//   ....[80]....
        /*05cc*/ 	.word	0x00019740


	//   ....[81]....
        /*05d0*/ 	.word	0x000197c0


	//   ....[82]....
        /*05d4*/ 	.word	0x00019840


	//   ....[83]....
        /*05d8*/ 	.word	0x000198c0


	//   ....[84]....
        /*05dc*/ 	.word	0x00019940


	//   ....[85]....
        /*05e0*/ 	.word	0x000199d0


	//   ....[86]....
        /*05e4*/ 	.word	0x00019a80


	//   ....[87]....
        /*05e8*/ 	.word	0x00019b00


	//   ....[88]....
        /*05ec*/ 	.word	0x00019b80


	//   ....[89]....
        /*05f0*/ 	.word	0x00019c00


	//   ....[90]....
        /*05f4*/ 	.word	0x00019c80


	//   ....[91]....
        /*05f8*/ 	.word	0x00019cf0


	//   ....[92]....
        /*05fc*/ 	.word	0x00019d90


	//   ....[93]....
        /*0600*/ 	.word	0x00019e20


	//   ....[94]....
        /*0604*/ 	.word	0x00019f40


	//----- nvinfo : EIATTR_REG_RECONFIG
	.align		4
.L_1721:
        /*0608*/ 	.byte	0x01, 0x54
	.zero		2


	//----- nvinfo : EIATTR_SYSCALL_OFFSETS
	.align		4
        /*060c*/ 	.byte	0x04, 0x46
        /*060e*/ 	.short	(.L_1723 - .L_1722)


	//   ....[0]....
.L_1722:
        /*0610*/ 	.word	0x00001810


	//   ....[1]....
        /*0614*/ 	.word	0x00001960


	//   ....[2]....
        /*0618*/ 	.word	0x00005a00


	//   ....[3]....
        /*061c*/ 	.word	0x00005ee0


	//   ....[4]....
        /*0620*/ 	.word	0x00015000


	//   ....[5]....
        /*0624*/ 	.word	0x00015130


	//   ....[6]....
        /*0628*/ 	.word	0x00015230


	//----- nvinfo : EIATTR_MBARRIER_INSTR_OFFSETS
	.align		4
.L_1723:
        /*062c*/ 	.byte	0x04, 0x39
        /*062e*/ 	.short	(.L_1725 - .L_1724)


	//   ....[0]....
.L_1724:
        /*0630*/ 	.word	0x000002e0
        /*0634*/ 	.word	0x000000ff
        /*0638*/ 	.word	0x00016800
        /*063c*/ 	.short	0x0100
        /*063e*/ 	.byte	0x08
	.zero		1


	//   ....[1]....
        /*0640*/ 	.word	0x000002f0
        /*0644*/ 	.word	0x000000ff
        /*0648*/ 	.word	0x00016820
        /*064c*/ 	.short	0x0100
        /*064e*/ 	.byte	0x08
	.zero		1


	//   ....[2]....
        /*0650*/ 	.word	0x000003e0
        /*0654*/ 	.word	0x000000ff
        /*0658*/ 	.word	0x00016830
        /*065c*/ 	.short	0x0100
        /*065e*/ 	.byte	0x08
	.zero		1


	//   ....[3]....
        /*0660*/ 	.word	0x000003f0
        /*0664*/ 	.word	0x000000ff
        /*0668*/ 	.word	0x00016840
        /*066c*/ 	.short	0x0100
        /*066e*/ 	.byte	0x08
	.zero		1


	//   ....[4]....
        /*0670*/ 	.word	0x00000400
        /*0674*/ 	.word	0x000000ff
        /*0678*/ 	.word	0x00016838
        /*067c*/ 	.short	0x0100
        /*067e*/ 	.byte	0x08
	.zero		1


	//   ....[5]....
        /*0680*/ 	.word	0x00000410
        /*0684*/ 	.word	0x000000ff
        /*0688*/ 	.word	0x00016848
        /*068c*/ 	.short	0x0100
        /*068e*/ 	.byte	0x08
	.zero		1


	//   ....[6]....
        /*0690*/ 	.word	0x00000540
        /*0694*/ 	.word	0x000000ff
        /*0698*/ 	.word	0x00016850
        /*069c*/ 	.short	0x0100
        /*069e*/ 	.byte	0x08
	.zero		1


	//   ....[7]....
        /*06a0*/ 	.word	0x00000550
        /*06a4*/ 	.word	0x000000ff
        /*06a8*/ 	.word	0x00016860
        /*06ac*/ 	.short	0x0100
        /*06ae*/ 	.byte	0x08
	.zero		1


	//   ....[8]....
        /*06b0*/ 	.word	0x00000560
        /*06b4*/ 	.word	0x000000ff
        /*06b8*/ 	.word	0x00016858
        /*06bc*/ 	.short	0x0100
        /*06be*/ 	.byte	0x08
	.zero		1


	//   ....[9]....
        /*06c0*/ 	.word	0x00000570
        /*06c4*/ 	.word	0x000000ff
        /*06c8*/ 	.word	0x00016868
        /*06cc*/ 	.short	0x0100
        /*06ce*/ 	.byte	0x08
	.zero		1


	//   ....[10]....
        /*06d0*/ 	.word	0x00000660
        /*06d4*/ 	.word	0x000000ff
        /*06d8*/ 	.word	0x00016870
        /*06dc*/ 	.short	0x0100
        /*06de*/ 	.byte	0x06
	.zero		1


	//   ....[11]....
        /*06e0*/ 	.word	0x00000670
        /*06e4*/ 	.word	0x000000ff
        /*06e8*/ 	.word	0x00016880
        /*06ec*/ 	.short	0x0100
        /*06ee*/ 	.byte	0x06
	.zero		1


	//   ....[12]....
        /*06f0*/ 	.word	0x00000680
        /*06f4*/ 	.word	0x000000ff
        /*06f8*/ 	.word	0x00016878
        /*06fc*/ 	.short	0x0100
        /*06fe*/ 	.byte	0x06
	.zero		1


	//   ....[13]....
        /*0700*/ 	.word	0x00000690
        /*0704*/ 	.word	0x000000ff
        /*0708*/ 	.word	0x00016888
        /*070c*/ 	.short	0x0100
        /*070e*/ 	.byte	0x06
	.zero		1


	//   ....[14]....
        /*0710*/ 	.word	0x000007c0
        /*0714*/ 	.word	0x000000ff
        /*0718*/ 	.word	0x00016890
        /*071c*/ 	.short	0x0100
        /*071e*/ 	.byte	0x08
	.zero		1


	//   ....[15]....
        /*0720*/ 	.word	0x000007d0
        /*0724*/ 	.word	0x000000ff
        /*0728*/ 	.word	0x000168a0
        /*072c*/ 	.short	0x0100
        /*072e*/ 	.byte	0x08
	.zero		1


	//   ....[16]....
        /*0730*/ 	.word	0x000007e0
        /*0734*/ 	.word	0x000000ff
        /*0738*/ 	.word	0x00016898
        /*073c*/ 	.short	0x0100
        /*073e*/ 	.byte	0x08
	.zero		1


	//   ....[17]....
        /*0740*/ 	.word	0x000007f0
        /*0744*/ 	.word	0x000000ff
        /*0748*/ 	.word	0x000168a8
        /*074c*/ 	.short	0x0100
        /*074e*/ 	.byte	0x08
	.zero		1


	//   ....[18]....
        /*0750*/ 	.word	0x00000920
        /*0754*/ 	.word	0x000000ff
        /*0758*/ 	.word	0x000168b0
        /*075c*/ 	.short	0x0100
        /*075e*/ 	.byte	0x08
	.zero		1


	//   ....[19]....
        /*0760*/ 	.word	0x00000930
        /*0764*/ 	.word	0x000000ff
        /*0768*/ 	.word	0x000168c0
        /*076c*/ 	.short	0x0100
        /*076e*/ 	.byte	0x08
	.zero		1


	//   ....[20]....
        /*0770*/ 	.word	0x00000940
        /*0774*/ 	.word	0x000000ff
        /*0778*/ 	.word	0x000168b8
        /*077c*/ 	.short	0x0100
        /*077e*/ 	.byte	0x08
	.zero		1


	//   ....[21]....
        /*0780*/ 	.word	0x00000950
        /*0784*/ 	.word	0x000000ff
        /*0788*/ 	.word	0x000168c8
        /*078c*/ 	.short	0x0100
        /*078e*/ 	.byte	0x08
	.zero		1


	//   ....[22]....
        /*0790*/ 	.word	0x00002c00
        /*0794*/ 	.word	0x0000004f
        /*0798*/ 	.word	0x00016890
        /*079c*/ 	.short	0x010a
        /*079e*/ 	.byte	0x3f
	.zero		1


	//   ....[23]....
        /*07a0*/ 	.word	0x00003e20
        /*07a4*/ 	.word	0x0000004f
        /*07a8*/ 	.word	0x00016890
        /*07ac*/ 	.short	0x010a
        /*07ae*/ 	.byte	0x3f
	.zero		1


	//   ....[24]....
        /*07b0*/ 	.word	0x00004f20
        /*07b4*/ 	.word	0x0000004f
        /*07b8*/ 	.word	0x00016890
        /*07bc*/ 	.short	0x010a
        /*07be*/ 	.byte	0x3f
	.zero		1


	//   ....[25]....
        /*07c0*/ 	.word	0x00005140
        /*07c4*/ 	.word	0x0000000c
        /*07c8*/ 	.word	0x00000000
        /*07cc*/ 	.short	0x0101
        /*07ce*/ 	.byte	0x3f
	.zero		1


	//   ....[26]....
        /*07d0*/ 	.word	0x00005180
        /*07d4*/ 	.word	0x0000004f
        /*07d8*/ 	.word	0x000168b0
        /*07dc*/ 	.short	0x010a
        /*07de*/ 	.byte	0x3f
	.zero		1


	//   ....[27]....
        /*07e0*/ 	.word	0x00005560
        /*07e4*/ 	.word	0x0000004f
        /*07e8*/ 	.word	0x00000000
        /*07ec*/ 	.short	0x0101
        /*07ee*/ 	.byte	0x3f
	.zero		1


	//   ....[28]....
        /*07f0*/ 	.word	0x00005aa0
        /*07f4*/ 	.word	0x00000002
        /*07f8*/ 	.word	0x00016800
        /*07fc*/ 	.short	0x010a
        /*07fe*/ 	.byte	0x3f
	.zero		1


	//   ....[29]....
        /*0800*/ 	.word	0x00005af0
        /*0804*/ 	.word	0x00000002
        /*0808*/ 	.word	0x00016800
        /*080c*/ 	.short	0x010a
        /*080e*/ 	.byte	0x3f
	.zero		1


	//   ....[30]....
        /*0810*/ 	.word	0x00006820
        /*0814*/ 	.word	0x00000002
        /*0818*/ 	.word	0x00016800
        /*081c*/ 	.short	0x010a
        /*081e*/ 	.byte	0x3f
	.zero		1


	//   ....[31]....
        /*0820*/ 	.word	0x00007c80
        /*0824*/ 	.word	0x00000002
        /*0828*/ 	.word	0x00016800
        /*082c*/ 	.short	0x010a
        /*082e*/ 	.byte	0x3f
	.zero		1


	//   ....[32]....
        /*0830*/ 	.word	0x00008c20
        /*0834*/ 	.word	0x00000000
        /*0838*/ 	.word	0x00016830
        /*083c*/ 	.short	0x010a
        /*083e*/ 	.byte	0x3f
	.zero		1


	//   ....[33]....
        /*0840*/ 	.word	0x00008cd0
        /*0844*/ 	.word	0x00000000
        /*0848*/ 	.word	0x00016830
        /*084c*/ 	.short	0x010a
        /*084e*/ 	.byte	0x3f
	.zero		1


	//   ....[34]....
        /*0850*/ 	.word	0x0000abd0
        /*0854*/ 	.word	0x00000000
        /*0858*/ 	.word	0x00000000
        /*085c*/ 	.short	0x0101
        /*085e*/ 	.byte	0x3f
	.zero		1


	//   ....[35]....
        /*0860*/ 	.word	0x0000b860
        /*0864*/ 	.word	0x0000000b
        /*0868*/ 	.word	0x00016830
        /*086c*/ 	.short	0x010a
        /*086e*/ 	.byte	0x3f
	.zero		1


	//   ....[36]....
        /*0870*/ 	.word	0x0000b8b0
        /*0874*/ 	.word	0x0000000b
        /*0878*/ 	.word	0x00016830
        /*087c*/ 	.short	0x010a
        /*087e*/ 	.byte	0x3f
	.zero		1


	//   ....[37]....
        /*0880*/ 	.word	0x0000bbc0
        /*0884*/ 	.word	0x0000000b
        /*0888*/ 	.word	0x00016850
        /*088c*/ 	.short	0x010a
        /*088e*/ 	.byte	0x3f
	.zero		1


	//   ....[38]....
        /*0890*/ 	.word	0x0000bc00
        /*0894*/ 	.word	0x0000000b
        /*0898*/ 	.word	0x00016850
        /*089c*/ 	.short	0x010a
        /*089e*/ 	.byte	0x3f
	.zero		1


	//   ....[39]....
        /*08a0*/ 	.word	0x0000de60
        /*08a4*/ 	.word	0x0000001b
        /*08a8*/ 	.word	0x00000000
        /*08ac*/ 	.short	0x0101
        /*08ae*/ 	.byte	0x3f
	.zero		1


	//   ....[40]....
        /*08b0*/ 	.word	0x0000df20
        /*08b4*/ 	.word	0x00000003
        /*08b8*/ 	.word	0x00000000
        /*08bc*/ 	.short	0x0101
        /*08be*/ 	.byte	0x3f
	.zero		1


	//   ....[41]....
        /*08c0*/ 	.word	0x0000e8a0
        /*08c4*/ 	.word	0x0000000b
        /*08c8*/ 	.word	0x00016830
        /*08cc*/ 	.short	0x010a
        /*08ce*/ 	.byte	0x3f
	.zero		1


	//   ....[42]....
        /*08d0*/ 	.word	0x0000e8f0
        /*08d4*/ 	.word	0x0000000b
        /*08d8*/ 	.word	0x00016830
        /*08dc*/ 	.short	0x010a
        /*08de*/ 	.byte	0x3f
	.zero		1


	//   ....[43]....
        /*08e0*/ 	.word	0x0000ec00
        /*08e4*/ 	.word	0x0000000b
        /*08e8*/ 	.word	0x00016850
        /*08ec*/ 	.short	0x010a
        /*08ee*/ 	.byte	0x3f
	.zero		1


	//   ....[44]....
        /*08f0*/ 	.word	0x0000ec40
        /*08f4*/ 	.word	0x0000000b
        /*08f8*/ 	.word	0x00016850
        /*08fc*/ 	.short	0x010a
        /*08fe*/ 	.byte	0x3f
	.zero		1


	//   ....[45]....
        /*0900*/ 	.word	0x00010410
        /*0904*/ 	.word	0x00000024
        /*0908*/ 	.word	0x00000000
        /*090c*/ 	.short	0x0101
        /*090e*/ 	.byte	0x3f
	.zero		1


	//   ....[46]....
        /*0910*/ 	.word	0x00010590
        /*0914*/ 	.word	0x0000000f
        /*0918*/ 	.word	0x00000000
        /*091c*/ 	.short	0x0101
        /*091e*/ 	.byte	0x3f
	.zero		1


	//   ....[47]....
        /*0920*/ 	.word	0x00010f00
        /*0924*/ 	.word	0x00000009
        /*0928*/ 	.word	0x00016850
        /*092c*/ 	.short	0x010a
        /*092e*/ 	.byte	0x3f
	.zero		1


	//   ....[48]....
        /*0930*/ 	.word	0x00010f70
        /*0934*/ 	.word	0x00000009
        /*0938*/ 	.word	0x00016850
        /*093c*/ 	.short	0x010a
        /*093e*/ 	.byte	0x3f
	.zero		1


	//   ....[49]....
        /*0940*/ 	.word	0x00011540
        /*0944*/ 	.word	0x00000007
        /*0948*/ 	.word	0x00000000
        /*094c*/ 	.short	0x0101
        /*094e*/ 	.byte	0x3f
	.zero		1


	//   ....[50]....
        /*0950*/ 	.word	0x00012320
        /*0954*/ 	.word	0x00000000
        /*0958*/ 	.word	0x00000000
        /*095c*/ 	.short	0x0101
        /*095e*/ 	.byte	0x3f
	.zero		1


	//   ....[51]....
        /*0960*/ 	.word	0x00014520
        /*0964*/ 	.word	0x00000006
        /*0968*/ 	.word	0x00016820
        /*096c*/ 	.short	0x010a
        /*096e*/ 	.byte	0x3f
	.zero		1


	//   ....[52]....
        /*0970*/ 	.word	0x00014590
        /*0974*/ 	.word	0x00000005
        /*0978*/ 	.word	0x000168a0
        /*097c*/ 	.short	0x010a
        /*097e*/ 	.byte	0x3f
	.zero		1


	//   ....[53]....
        /*0980*/ 	.word	0x00014740
        /*0984*/ 	.word	0x00000005
        /*0988*/ 	.word	0x000168c0
        /*098c*/ 	.short	0x010a
        /*098e*/ 	.byte	0x3f
	.zero		1


	//   ....[54]....
        /*0990*/ 	.word	0x000149b0
        /*0994*/ 	.word	0x0000000a
        /*0998*/ 	.word	0x000168a0
        /*099c*/ 	.short	0x010a
        /*099e*/ 	.byte	0x3f
	.zero		1


	//   ....[55]....
        /*09a0*/ 	.word	0x00014b50
        /*09a4*/ 	.word	0x0000000a
        /*09a8*/ 	.word	0x000168c0
        /*09ac*/ 	.short	0x010a
        /*09ae*/ 	.byte	0x3f
	.zero		1


	//   ....[56]....
        /*09b0*/ 	.word	0x000156e0
        /*09b4*/ 	.word	0x00000005
        /*09b8*/ 	.word	0x00016840
        /*09bc*/ 	.short	0x010a
        /*09be*/ 	.byte	0x3f
	.zero		1


	//   ....[57]....
        /*09c0*/ 	.word	0x00015a30
        /*09c4*/ 	.word	0x0000001b
        /*09c8*/ 	.word	0x00016820
        /*09cc*/ 	.short	0x010a
        /*09ce*/ 	.byte	0x3f
	.zero		1


	//   ....[58]....
        /*09d0*/ 	.word	0x00015d00
        /*09d4*/ 	.word	0x00000003
        /*09d8*/ 	.word	0x00016840
        /*09dc*/ 	.short	0x010a
        /*09de*/ 	.byte	0x3f
	.zero		1


	//   ....[59]....
        /*09e0*/ 	.word	0x00015ee0
        /*09e4*/ 	.word	0x00000002
        /*09e8*/ 	.word	0x00000060
        /*09ec*/ 	.short	0x010a
        /*09ee*/ 	.byte	0x3f
	.zero		1


	//   ....[60]....
        /*09f0*/ 	.word	0x00016350
        /*09f4*/ 	.word	0x00000003
        /*09f8*/ 	.word	0x00016840
        /*09fc*/ 	.short	0x010a
        /*09fe*/ 	.byte	0x3f
	.zero		1


	//   ....[61]....
        /*0a00*/ 	.word	0x00016530
        /*0a04*/ 	.word	0x00000003
        /*0a08*/ 	.word	0x00000060
        /*0a0c*/ 	.short	0x010a
        /*0a0e*/ 	.byte	0x3f
	.zero		1


	//   ....[62]....
        /*0a10*/ 	.word	0x000168f0
        /*0a14*/ 	.word	0x00000002
        /*0a18*/ 	.word	0x00016840
        /*0a1c*/ 	.short	0x010a
        /*0a1e*/ 	.byte	0x3f
	.zero		1


	//   ....[63]....
        /*0a20*/ 	.word	0x00016ae0
        /*0a24*/ 	.word	0x00000002
        /*0a28*/ 	.word	0x00000060
        /*0a2c*/ 	.short	0x010a
        /*0a2e*/ 	.byte	0x3f
	.zero		1


	//   ....[64]....
        /*0a30*/ 	.word	0x00016e30
        /*0a34*/ 	.word	0x00000003
        /*0a38*/ 	.word	0x00016860
        /*0a3c*/ 	.short	0x010a
        /*0a3e*/ 	.byte	0x3f
	.zero		1


	//   ....[65]....
        /*0a40*/ 	.word	0x00017cb0
        /*0a44*/ 	.word	0x00000009
        /*0a48*/ 	.word	0x00016820
        /*0a4c*/ 	.short	0x010a
        /*0a4e*/ 	.byte	0x3f
	.zero		1


	//   ....[66]....
        /*0a50*/ 	.word	0x00017e40
        /*0a54*/ 	.word	0x00000007
        /*0a58*/ 	.word	0x00000000
        /*0a5c*/ 	.short	0x010a
        /*0a5e*/ 	.byte	0x3f
	.zero		1


	//   ....[67]....
        /*0a60*/ 	.word	0x00017eb0
        /*0a64*/ 	.word	0x00000003
        /*0a68*/ 	.word	0x00000000
        /*0a6c*/ 	.short	0x010a
        /*0a6e*/ 	.byte	0x3f
	.zero		1


	//   ....[68]....
        /*0a70*/ 	.word	0x00017f10
        /*0a74*/ 	.word	0x00000005
        /*0a78*/ 	.word	0x00000000
        /*0a7c*/ 	.short	0x010a
        /*0a7e*/ 	.byte	0x3f
	.zero		1


	//   ....[69]....
        /*0a80*/ 	.word	0x00017f40
        /*0a84*/ 	.word	0x00000003
        /*0a88*/ 	.word	0x00000000
        /*0a8c*/ 	.short	0x010a
        /*0a8e*/ 	.byte	0x3f
	.zero		1


	//   ....[70]....
        /*0a90*/ 	.word	0x00017fa0
        /*0a94*/ 	.word	0x0000004f
        /*0a98*/ 	.word	0x00016890
        /*0a9c*/ 	.short	0x010a
        /*0a9e*/ 	.byte	0x3f
	.zero		1


	//   ....[71]....
        /*0aa0*/ 	.word	0x00017ff0
        /*0aa4*/ 	.word	0x0000004f
        /*0aa8*/ 	.word	0x00016890
        /*0aac*/ 	.short	0x010a
        /*0aae*/ 	.byte	0x3f
	.zero		1


	//   ....[72]....
        /*0ab0*/ 	.word	0x00018040
        /*0ab4*/ 	.word	0x0000004f
        /*0ab8*/ 	.word	0x00016890
        /*0abc*/ 	.short	0x010a
        /*0abe*/ 	.byte	0x3f
	.zero		1


	//   ....[73]....
        /*0ac0*/ 	.word	0x00018090
        /*0ac4*/ 	.word	0x0000004f
        /*0ac8*/ 	.word	0x000168b0
        /*0acc*/ 	.short	0x010a
        /*0ace*/ 	.byte	0x3f
	.zero		1


	//   ....[74]....
        /*0ad0*/ 	.word	0x00018680
        /*0ad4*/ 	.word	0x00000002
        /*0ad8*/ 	.word	0x00016800
        /*0adc*/ 	.short	0x010a
        /*0ade*/ 	.byte	0x3f
	.zero		1


	//   ....[75]....
        /*0ae0*/ 	.word	0x00018bd0
        /*0ae4*/ 	.word	0x00000002
        /*0ae8*/ 	.word	0x00016800
        /*0aec*/ 	.short	0x010a
        /*0aee*/ 	.byte	0x3f
	.zero		1


	//   ....[76]....
        /*0af0*/ 	.word	0x00018c20
        /*0af4*/ 	.word	0x00000000
        /*0af8*/ 	.word	0x00016830
        /*0afc*/ 	.short	0x010a
        /*0afe*/ 	.byte	0x3f
	.zero		1


	//   ....[77]....
        /*0b00*/ 	.word	0x00018c70
        /*0b04*/ 	.word	0x0000000b
        /*0b08*/ 	.word	0x00016830
        /*0b0c*/ 	.short	0x010a
        /*0b0e*/ 	.byte	0x3f
	.zero		1


	//   ....[78]....
        /*0b10*/ 	.word	0x00018cc0
        /*0b14*/ 	.word	0x0000000b
        /*0b18*/ 	.word	0x00016850
        /*0b1c*/ 	.short	0x010a
        /*0b1e*/ 	.byte	0x3f
	.zero		1


	//   ....[79]....
        /*0b20*/ 	.word	0x00018d10
        /*0b24*/ 	.word	0x0000000b
        /*0b28*/ 	.word	0x00016830
        /*0b2c*/ 	.short	0x010a
        /*0b2e*/ 	.byte	0x3f
	.zero		1


	//   ....[80]....
        /*0b30*/ 	.word	0x00018d60
        /*0b34*/ 	.word	0x0000000b
        /*0b38*/ 	.word	0x00016850
        /*0b3c*/ 	.short	0x010a
        /*0b3e*/ 	.byte	0x3f
	.zero		1


	//   ....[81]....
        /*0b40*/ 	.word	0x00018db0
        /*0b44*/ 	.word	0x00000009
        /*0b48*/ 	.word	0x00016850
        /*0b4c*/ 	.short	0x010a
        /*0b4e*/ 	.byte	0x3f
	.zero		1


	//   ....[82]....
        /*0b50*/ 	.word	0x00018f50
        /*0b54*/ 	.word	0x00000006
        /*0b58*/ 	.word	0x00016820
        /*0b5c*/ 	.short	0x010a
        /*0b5e*/ 	.byte	0x3f
	.zero		1


	//   ....[83]....
        /*0b60*/ 	.word	0x00018fa0
        /*0b64*/ 	.word	0x00000005
        /*0b68*/ 	.word	0x000168a0
        /*0b6c*/ 	.short	0x010a
        /*0b6e*/ 	.byte	0x3f
	.zero		1


	//   ....[84]....
        /*0b70*/ 	.word	0x00018ff0
        /*0b74*/ 	.word	0x00000005
        /*0b78*/ 	.word	0x000168c0
        /*0b7c*/ 	.short	0x010a
        /*0b7e*/ 	.byte	0x3f
	.zero		1


	//   ....[85]....
        /*0b80*/ 	.word	0x00019040
        /*0b84*/ 	.word	0x0000000a
        /*0b88*/ 	.word	0x000168a0
        /*0b8c*/ 	.short	0x010a
        /*0b8e*/ 	.byte	0x3f
	.zero		1


	//   ....[86]....
        /*0b90*/ 	.word	0x00019090
        /*0b94*/ 	.word	0x0000000a
        /*0b98*/ 	.word	0x000168c0
        /*0b9c*/ 	.short	0x010a
        /*0b9e*/ 	.byte	0x3f
	.zero		1


	//   ....[87]....
        /*0ba0*/ 	.word	0x00019230
        /*0ba4*/ 	.word	0x00000005
        /*0ba8*/ 	.word	0x00016840
        /*0bac*/ 	.short	0x010a
        /*0bae*/ 	.byte	0x3f
	.zero		1


	//   ....[88]....
        /*0bb0*/ 	.word	0x00019280
        /*0bb4*/ 	.word	0x0000001b
        /*0bb8*/ 	.word	0x00016820
        /*0bbc*/ 	.short	0x010a
        /*0bbe*/ 	.byte	0x3f
	.zero		1


	//   ....[89]....
        /*0bc0*/ 	.word	0x000192d0
        /*0bc4*/ 	.word	0x00000003
        /*0bc8*/ 	.word	0x00016840
        /*0bcc*/ 	.short	0x010a
        /*0bce*/ 	.byte	0x3f
	.zero		1


	//   ....[90]....
        /*0bd0*/ 	.word	0x00019320
        /*0bd4*/ 	.word	0x00000002
        /*0bd8*/ 	.word	0x00000060
        /*0bdc*/ 	.short	0x010a
        /*0bde*/ 	.byte	0x3f
	.zero		1


	//   ....[91]....
        /*0be0*/ 	.word	0x00019370
        /*0be4*/ 	.word	0x00000003
        /*0be8*/ 	.word	0x00016840
        /*0bec*/ 	.short	0x010a
        /*0bee*/ 	.byte	0x3f
	.zero		1


	//   ....[92]....
        /*0bf0*/ 	.word	0x000193c0
        /*0bf4*/ 	.word	0x00000003
        /*0bf8*/ 	.word	0x00000060
        /*0bfc*/ 	.short	0x010a
        /*0bfe*/ 	.byte	0x3f
	.zero		1


	//   ....[93]....
        /*0c00*/ 	.word	0x00019410
        /*0c04*/ 	.word	0x00000002
        /*0c08*/ 	.word	0x00016840
        /*0c0c*/ 	.short	0x010a
        /*0c0e*/ 	.byte	0x3f
	.zero		1


	//   ....[94]....
        /*0c10*/ 	.word	0x00019460
        /*0c14*/ 	.word	0x00000002
        /*0c18*/ 	.word	0x00000060
        /*0c1c*/ 	.short	0x010a
        /*0c1e*/ 	.byte	0x3f
	.zero		1


	//   ....[95]....
        /*0c20*/ 	.word	0x000194b0
        /*0c24*/ 	.word	0x00000003
        /*0c28*/ 	.word	0x00016860
        /*0c2c*/ 	.short	0x010a
        /*0c2e*/ 	.byte	0x3f
	.zero		1


	//   ....[96]....
        /*0c30*/ 	.word	0x00019e60
        /*0c34*/ 	.word	0x00000009
        /*0c38*/ 	.word	0x00016820
        /*0c3c*/ 	.short	0x010a
        /*0c3e*/ 	.byte	0x3f
	.zero		1


	//   ....[97]....
        /*0c40*/ 	.word	0x0001a000
        /*0c44*/ 	.word	0x00000007
        /*0c48*/ 	.word	0x00000000
        /*0c4c*/ 	.short	0x010a
        /*0c4e*/ 	.byte	0x3f
	.zero		1


	//   ....[98]....
        /*0c50*/ 	.word	0x0001a050
        /*0c54*/ 	.word	0x00000003
        /*0c58*/ 	.word	0x00000000
        /*0c5c*/ 	.short	0x010a
        /*0c5e*/ 	.byte	0x3f
	.zero		1


	//   ....[99]....
        /*0c60*/ 	.word	0x0001a0a0
        /*0c64*/ 	.word	0x00000005
        /*0c68*/ 	.word	0x00000000
        /*0c6c*/ 	.short	0x010a
        /*0c6e*/ 	.byte	0x3f
	.zero		1


	//----- nvinfo : EIATTR_NUM_MBARRIERS
	.align		4
.L_1725:
        /*0c70*/ 	.byte	0x03, 0x38
        /*0c72*/ 	.short	0x0016


	//----- nvinfo : EIATTR_EXIT_INSTR_OFFSETS
	.align		4
        /*0c74*/ 	.byte	0x04, 0x1c
        /*0c76*/ 	.short	(.L_1727 - .L_1726)


	//   ....[0]....
.L_1726:
        /*0c78*/ 	.word	0x00017f90


	//----- nvinfo : EIATTR_MAX_THREADS
	.align		4
.L_1727:
        /*0c7c*/ 	.byte	0x04, 0x05
        /*0c7e*/ 	.short	(.L_1729 - .L_1728)
.L_1728:
        /*0c80*/ 	.word	0x00000200
        /*0c84*/ 	.word	0x00000001
        /*0c88*/ 	.word	0x00000001


	//----- nvinfo : EIATTR_CRS_STACK_SIZE
	.align		4
.L_1729:
        /*0c8c*/ 	.byte	0x04, 0x1e
        /*0c8e*/ 	.short	(.L_1731 - .L_1730)
.L_1730:
        /*0c90*/ 	.word	0x00000000


	//----- nvinfo : EIATTR_CBANK_PARAM_SIZE
	.align		4
.L_1731:
        /*0c94*/ 	.byte	0x03, 0x19
        /*0c96*/ 	.short	0x0a70


	//----- nvinfo : EIATTR_PARAM_CBANK
	.align		4
        /*0c98*/ 	.byte	0x04, 0x0a
        /*0c9a*/ 	.short	(.L_1733 - .L_1732)
	.align		4
.L_1732:
        /*0c9c*/ 	.word	index@(.nv.constant0._ZN7cutlass13device_kernelIN5flash11enable_sm90INS1_16FlashAttnFwdSm90INS1_25CollectiveMainloopFwdSm90ILi2EN4cute5tupleIJNS5_1CILi1EEES8_S8_EEENS6_IJNS7_ILi192EEENS7_ILi128EEENS7_ILi64EEEEEELi64ENS_6half_tEfNS_4arch4Sm90ELb1ELb0ELb1ELb1ELb0ELb1ELb0ELb1ELb1ELb0ELb0ELb0EEENS1_21CollectiveEpilogueFwdINS6_IJSA_SC_SB_EEES9_SE_SG_Li384ELb1ELb0ELb0ELb0EEENS1_36VarlenDynamicPersistentTileSchedulerILi192ELi128ELi384ELi32ELb0ELb0ELb1ELb1ELb1ELb1EEEEEEEEEvNT_6ParamsE)
        /*0ca0*/ 	.short	0x0210
        /*0ca2*/ 	.short	0x0a70


	//----- nvinfo : EIATTR_SW_WAR
	.align		4
.L_1733:
        /*0ca4*/ 	.byte	0x04, 0x36
        /*0ca6*/ 	.short	(.L_1735 - .L_1734)
.L_1734:
        /*0ca8*/ 	.word	0x00000008
.L_1735:


//--------------------- .nv.callgraph             --------------------------
	.section	.nv.callgraph,"",@"SHT_CUDA_CALLGRAPH"
	.align	4
	.sectionentsize	8
	.align		4
        /*0000*/ 	.word	0x00000000
	.align		4
        /*0004*/ 	.word	0xffffffff
	.align		4
        /*0008*/ 	.word	index@(_ZN7cutlass13device_kernelIN5flash11enable_sm90INS1_16FlashAttnFwdSm90INS1_25CollectiveMainloopFwdSm90ILi2EN4cute5tupleIJNS5_1CILi1EEES8_S8_EEENS6_IJNS7_ILi128EEENS7_ILi80EEENS7_ILi256EEEEEELi256ENS_6half_tEfNS_4arch4Sm90ELb0ELb0ELb1ELb0ELb0ELb0ELb0ELb1ELb1ELb0ELb0ELb0EEENS1_21CollectiveEpilogueFwdINS6_IJSA_SC_SB_EEES9_SE_SG_Li256ELb0ELb0ELb0ELb0EEENS1_29StaticPersistentTileSchedulerILb0EEEEEEEEEvNT_6ParamsE)
	.align		4
        /*000c*/ 	.word	index@(__assertfail)
	.align		4
        /*0010*/ 	.word	index@(_ZN7cutlass13device_kernelIN5flash11enable_sm90INS1_16FlashAttnFwdSm90INS1_25CollectiveMainloopFwdSm90ILi2EN4cute5tupleIJNS5_1CILi2EEENS7_ILi1EEES9_EEENS6_IJNS7_ILi128EEENS7_ILi80EEENS7_ILi256EEEEEELi256ENS_6half_tEfNS_4arch4Sm90ELb0ELb0ELb1ELb0ELb0ELb0ELb0ELb1ELb1ELb0ELb0ELb0EEENS1_21CollectiveEpilogueFwdINS6_IJSB_SD_SC_EEESA_SF_SH_Li256ELb0ELb0ELb0ELb0EEENS1_29StaticPersistentTileSchedulerILb0EEEEEEEEEvNT_6ParamsE)
	.align		4
        /*0014*/ 	.word	index@(__assertfail)
	.align		4
        /*0018*/ 	.word	index@(_ZN7cutlass13device_kernelIN5flash11enable_sm90INS1_16FlashAttnFwdSm90INS1_25CollectiveMainloopFwdSm90ILi2EN4cute5tupleIJNS5_1CILi1EEES8_S8_EEENS6_IJNS7_ILi128EEENS7_ILi80EEENS7_ILi256EEEEEELi256ENS_6half_tEfNS_4arch4Sm90ELb0ELb0ELb1ELb1ELb0ELb0ELb0ELb1ELb1ELb0ELb0ELb0EEENS1_21CollectiveEpilogueFwdINS6_IJSA_SC_SB_EEES9_SE_SG_Li256ELb1ELb0ELb0ELb0EEENS1_36VarlenDynamicPersistentTileSchedulerILi128ELi80ELi256ELi32ELb0ELb0ELb1ELb0ELb1ELb1EEEEEEEEEvNT_6ParamsE)
	.align		4
        /*001c*/ 	.word	index@(__assertfail)
	.align		4
        /*0020*/ 	.word	index@(_ZN7cutlass13device_kernelIN5flash11enable_sm90INS1_16FlashAttnFwdSm90INS1_25CollectiveMainloopFwdSm90ILi2EN4cute5tupleIJNS5_1CILi1EEES8_S8_EEENS6_IJNS7_ILi128EEENS7_ILi80EEENS7_ILi256EEEEEELi256ENS_6half_tEfNS_4arch4Sm90ELb0ELb0ELb1ELb1ELb0ELb1ELb0ELb1ELb1ELb0ELb0ELb0EEENS1_21CollectiveEpilogueFwdINS6_IJSA_SC_SB_EEES9_SE_SG_Li256ELb1ELb0ELb0ELb0EEENS1_36VarlenDynamicPersistentTileSchedulerILi128ELi80ELi256ELi32ELb0ELb0ELb1ELb0ELb1ELb1EEEEEEEEEvNT_6ParamsE)
	.align		4
        /*0024*/ 	.word	index@(__assertfail)
	.align		4
        /*0028*/ 	.word	index@(_ZN7cutlass13device_kernelIN5flash11enable_sm90INS1_16FlashAttnFwdSm90INS1_25CollectiveMainloopFwdSm90ILi2EN4cute5tupleIJNS5_1CILi1EEES8_S8_EEENS6_IJNS7_ILi128EEENS7_ILi64EEENS7_ILi256EEEEEELi256ENS_6half_tEfNS_4arch4Sm90ELb0ELb1ELb1ELb0ELb0ELb0ELb0ELb1ELb1ELb0ELb0ELb0EEENS1_21CollectiveEpilogueFwdINS6_IJSA_SC_SB_EEES9_SE_SG_Li256ELb0ELb0ELb0ELb0EEENS1_30DynamicPersistentTileSchedulerILi256ELi32ELb0ELb0ELb1EEEEEEEEEvNT_6ParamsE)
	.align		4
        /*002c*/ 	.word	index@(__assertfail)
	.align		4
        /*0030*/ 	.word	index@(_ZN7cutlass13device_kernelIN5flash11enable_sm90INS1_16FlashAttnFwdSm90INS1_25CollectiveMainloopFwdSm90ILi2EN4cute5tupleIJNS5_1CILi1EEES8_S8_EEENS6_IJNS7_ILi128EEENS7_ILi64EEENS7_ILi256EEEEEELi256ENS_6half_tEfNS_4arch4Sm90ELb0ELb1ELb1ELb1ELb0ELb0ELb0ELb1ELb1ELb0ELb0ELb0EEENS1_21CollectiveEpilogueFwdINS6_IJSA_SC_SB_EEES9_SE_SG_Li256ELb1ELb0ELb0ELb0EEENS1_36VarlenDynamicPersistentTileSchedulerILi128ELi64ELi256ELi32ELb0ELb0ELb1ELb1ELb0ELb1EEEEEEEEEvNT_6ParamsE)
	.align		4
        /*0034*/ 	.word	index@(__assertfail)
	.align		4
        /*0038*/ 	.word	index@(_ZN7cutlass13device_kernelIN5flash11enable_sm90INS1_16FlashAttnFwdSm90INS1_25CollectiveMainloopFwdSm90ILi2EN4cute5tupleIJNS5_1CILi1EEES8_S8_EEENS6_IJNS7_ILi128EEENS7_ILi64EEENS7_ILi256EEEEEELi256ENS_6half_tEfNS_4arch4Sm90ELb0ELb1ELb1ELb1ELb0ELb1ELb0ELb1ELb1ELb0ELb0ELb0EEENS1_21CollectiveEpilogueFwdINS6_IJSA_SC_SB_EEES9_SE_SG_Li256ELb1ELb0ELb0ELb0EEENS1_36VarlenDynamicPersistentTileSchedulerILi128ELi64ELi256ELi32ELb0ELb0ELb1ELb1ELb0ELb1EEEEEEEEEvNT_6ParamsE)
	.align		4
        /*003c*/ 	.word	index@(__assertfail)
	.align		4
        /*0040*/ 	.word	index@(_ZN7cutlass13device_kernelIN5flash11enable_sm90INS1_16FlashAttnFwdSm90INS1_25CollectiveMainloopFwdSm90ILi2EN4cute5tupleIJNS5_1CILi1EEES8_S8_EEENS6_IJNS7_ILi128EEENS7_ILi80EEENS7_ILi256EEEEEELi256ENS_6half_tEfNS_4arch4Sm90ELb1ELb0ELb1ELb0ELb0ELb0ELb0ELb1ELb1ELb0ELb0ELb0EEENS1_21CollectiveEpilogueFwdINS6_IJSA_SC_SB_EEES9_SE_SG_Li256ELb0ELb0ELb0ELb0EEENS1_30DynamicPersistentTileSchedulerILi256ELi32ELb0ELb0ELb1EEEEEEEEEvNT_6ParamsE)
	.align		4
        /*0044*/ 	.word	index@(__assertfail)
	.align		4
        /*0048*/ 	.word	index@(_ZN7cutlass13device_kernelIN5flash11enable_sm90INS1_16FlashAttnFwdSm90INS1_25CollectiveMainloopFwdSm90ILi2EN4cute5tupleIJNS5_1CILi1EEES8_S8_EEENS6_IJNS7_ILi128EEENS7_ILi80EEENS7_ILi256EEEEEELi256ENS_6half_tEfNS_4arch4Sm90ELb1ELb0ELb1ELb1ELb0ELb0ELb0ELb1ELb1ELb0ELb0ELb0EEENS1_21CollectiveEpilogueFwdINS6_IJSA_SC_SB_EEES9_SE_SG_Li256ELb1ELb0ELb0ELb0EEENS1_36VarlenDynamicPersistentTileSchedulerILi128ELi80ELi256ELi32ELb0ELb0ELb1ELb1ELb1ELb1EEEEEEEEEvNT_6ParamsE)
	.align		4
        /*004c*/ 	.word	index@(__assertfail)
	.align		4
        /*0050*/ 	.word	index@(_ZN7cutlass13device_kernelIN5flash11enable_sm90INS1_16FlashAttnFwdSm90INS1_25CollectiveMainloopFwdSm90ILi2EN4cute5tupleIJNS5_1CILi1EEES8_S8_EEENS6_IJNS7_ILi128EEENS7_ILi80EEENS7_ILi256EEEEEELi256ENS_6half_tEfNS_4arch4Sm90ELb1ELb0ELb1ELb1ELb0ELb1ELb0ELb1ELb1ELb0ELb0ELb0EEENS1_21CollectiveEpilogueFwdINS6_IJSA_SC_SB_EEES9_SE_SG_Li256ELb1ELb0ELb0ELb0EEENS1_36VarlenDynamicPersistentTileSchedulerILi128ELi80ELi256ELi32ELb0ELb0ELb1ELb1ELb1ELb1EEEEEEEEEvNT_6ParamsE)
	.align		4
        /*0054*/ 	.word	index@(__assertfail)
	.align		4
        /*0058*/ 	.word	index@(_ZN7cutlass13device_kernelIN5flash11enable_sm90INS1_16FlashAttnFwdSm90INS1_25CollectiveMainloopFwdSm90ILi2EN4cute5tupleIJNS5_1CILi1EEES8_S8_EEENS6_IJNS7_ILi128EEENS7_ILi112EEENS7_ILi192EEEEEELi192ENS_6half_tEfNS_4arch4Sm90ELb0ELb0ELb1ELb0ELb0ELb0ELb0ELb1ELb1ELb0ELb0ELb0EEENS1_21CollectiveEpilogueFwdINS6_IJSA_SC_SB_EEES9_SE_SG_Li256ELb0ELb0ELb0ELb0EEENS1_29StaticPersistentTileSchedulerILb0EEEEEEEEEvNT_6ParamsE)
	.align		4
        /*005c*/ 	.word	index@(__assertfail)
	.align		4
        /*0060*/ 	.word	index@(_ZN7cutlass13device_kernelIN5flash11enable_sm90INS1_16FlashAttnFwdSm90INS1_25CollectiveMainloopFwdSm90ILi2EN4cute5tupleIJNS5_1CILi2EEENS7_ILi1EEES9_EEENS6_IJNS7_ILi128EEENS7_ILi112EEENS7_ILi192EEEEEELi192ENS_6half_tEfNS_4arch4Sm90ELb0ELb0ELb1ELb0ELb0ELb0ELb0ELb1ELb1ELb0ELb0ELb0EEENS1_21CollectiveEpilogueFwdINS6_IJSB_SD_SC_EEESA_SF_SH_Li256ELb0ELb0ELb0ELb0EEENS1_29StaticPersistentTileSchedulerILb0EEEEEEEEEvNT_6ParamsE)
	.align		4
        /*0064*/ 	.word	index@(__assertfail)
	.align		4
        /*0068*/ 	.word	index@(_ZN7cutlass13device_kernelIN5flash11enable_sm90INS1_16FlashAttnFwdSm90INS1_25CollectiveMainloopFwdSm90ILi2EN4cute5tupleIJNS5_1CILi1EEES8_S8_EEENS6_IJNS7_ILi128EEENS7_ILi112EEENS7_ILi192EEEEEELi192ENS_6half_tEfNS_4arch4Sm90ELb0ELb0ELb1ELb1ELb0ELb0ELb0ELb1ELb1ELb0ELb0ELb0EEENS1_21CollectiveEpilogueFwdINS6_IJSA_SC_SB_EEES9_SE_SG_Li256ELb1ELb0ELb0ELb0EEENS1_36VarlenDynamicPersistentTileSchedulerILi128ELi112ELi256ELi32ELb0ELb0ELb1ELb0ELb1ELb1EEEEEEEEEvNT_6ParamsE)
	.align		4
        /*006c*/ 	.word	index@(__assertfail)
	.align		4
        /*0070*/ 	.word	index@(_ZN7cutlass13device_kernelIN5flash11enable_sm90INS1_16FlashAttnFwdSm90INS1_25CollectiveMainloopFwdSm90ILi2EN4cute5tupleIJNS5_1CILi1EEES8_S8_EEENS6_IJNS7_ILi128EEENS7_ILi112EEENS7_ILi192EEEEEELi192ENS_6half_tEfNS_4arch4Sm90ELb0ELb0ELb1ELb1ELb0ELb1ELb0ELb1ELb1ELb0ELb0ELb0EEENS1_21CollectiveEpilogueFwdINS6_IJSA_SC_SB_EEES9_SE_SG_Li256ELb1ELb0ELb0ELb0EEENS1_36VarlenDynamicPersistentTileSchedulerILi128ELi112ELi256ELi32ELb0ELb0ELb1ELb0ELb1ELb1EEEEEEEEEvNT_6ParamsE)
	.align		4
        /*0074*/ 	.word	index@(__assertfail)
	.align		4
        /*0078*/ 	.word	index@(_ZN7cutlass13device_kernelIN5flash11enable_sm90INS1_16FlashAttnFwdSm90INS1_25CollectiveMainloopFwdSm90ILi2EN4cute5tupleIJNS5_1CILi1EEES8_S8_EEENS6_IJNS7_ILi128EEENS7_ILi96EEENS7_ILi192EEEEEELi192ENS_6half_tEfNS_4arch4Sm90ELb0ELb1ELb1ELb0ELb0ELb0ELb0ELb1ELb1ELb0ELb0ELb0EEENS1_21CollectiveEpilogueFwdINS6_IJSA_SC_SB_EEES9_SE_SG_Li256ELb0ELb0ELb0ELb0EEENS1_30DynamicPersistentTileSchedulerILi256ELi32ELb0ELb0ELb1EEEEEEEEEvNT_6ParamsE)
	.align		4
        /*007c*/ 	.word	index@(__assertfail)
	.align		4
        /*0080*/ 	.word	index@(_ZN7cutlass13device_kernelIN5flash11enable_sm90INS1_16FlashAttnFwdSm90INS1_25CollectiveMainloopFwdSm90ILi2EN4cute5tupleIJNS5_1CILi1EEES8_S8_EEENS6_IJNS7_ILi128EEENS7_ILi96EEENS7_ILi192EEEEEELi192ENS_6half_tEfNS_4arch4Sm90ELb0ELb1ELb1ELb1ELb0ELb0ELb0ELb1ELb1ELb0ELb0ELb0EEENS1_21CollectiveEpilogueFwdINS6_IJSA_SC_SB_EEES9_SE_SG_Li256ELb1ELb0ELb0ELb0EEENS1_36VarlenDynamicPersistentTileSchedulerILi128ELi96ELi256ELi32ELb0ELb0ELb1ELb1ELb0ELb1EEEEEEEEEvNT_6ParamsE)
	.align		4
        /*0084*/ 	.word	index@(__assertfail)
	.align		4
        /*0088*/ 	.word	index@(_ZN7cutlass13device_kernelIN5flash11enable_sm90INS1_16FlashAttnFwdSm90INS1_25CollectiveMainloopFwdSm90ILi2EN4cute5tupleIJNS5_1CILi1EEES8_S8_EEENS6_IJNS7_ILi128EEENS7_ILi96EEENS7_ILi192EEEEEELi192ENS_6half_tEfNS_4arch4Sm90ELb0ELb1ELb1ELb1ELb0ELb1ELb0ELb1ELb1ELb0ELb0ELb0EEENS1_21CollectiveEpilogueFwdINS6_IJSA_SC_SB_EEES9_SE_SG_Li256ELb1ELb0ELb0ELb0EEENS1_36VarlenDynamicPersistentTileSchedulerILi128ELi96ELi256ELi32ELb0ELb0ELb1ELb1ELb0ELb1EEEEEEEEEvNT_6ParamsE)
	.align		4
        /*008c*/ 	.word	index@(__assertfail)
	.align		4
        /*0090*/ 	.word	index@(_ZN7cutlass13device_kernelIN5flash11enable_sm90INS1_16FlashAttnFwdSm90INS1_25CollectiveMainloopFwdSm90ILi2EN4cute5tupleIJNS5_1CILi1EEES8_S8_EEENS6_IJNS7_ILi128EEENS7_ILi112EEENS7_ILi192EEEEEELi192ENS_6half_tEfNS_4arch4Sm90ELb1ELb0ELb1ELb0ELb0ELb0ELb0ELb1ELb1ELb0ELb0ELb0EEENS1_21CollectiveEpilogueFwdINS6_IJSA_SC_SB_EEES9_SE_SG_Li256ELb0ELb0ELb0ELb0EEENS1_30DynamicPersistentTileSchedulerILi256ELi32ELb0ELb0ELb1EEEEEEEEEvNT_6ParamsE)
	.align		4
        /*0094*/ 	.word	index@(__assertfail)
	.align		4
        /*0098*/ 	.word	index@(_ZN7cutlass13device_kernelIN5flash11enable_sm90INS1_16FlashAttnFwdSm90INS1_25CollectiveMainloopFwdSm90ILi2EN4cute5tupleIJNS5_1CILi1EEES8_S8_EEENS6_IJNS7_ILi128EEENS7_ILi112EEENS7_ILi192EEEEEELi192ENS_6half_tEfNS_4arch4Sm90ELb1ELb0ELb1ELb1ELb0ELb0ELb0ELb1ELb1ELb0ELb0ELb0EEENS1_21CollectiveEpilogueFwdINS6_IJSA_SC_SB_EEES9_SE_SG_Li256ELb1ELb0ELb0ELb0EEENS1_36VarlenDynamicPersistentTileSchedulerILi128ELi112ELi256ELi32ELb0ELb0ELb1ELb1ELb1ELb1EEEEEEEEEvNT_6ParamsE)
	.align		4
        /*009c*/ 	.word	index@(__assertfail)
	.align		4
        /*00a0*/ 	.word	index@(_ZN7cutlass13device_kernelIN5flash11enable_sm90INS1_16FlashAttnFwdSm90INS1_25CollectiveMainloopFwdSm90ILi2EN4cute5tupleIJNS5_1CILi1EEES8_S8_EEENS6_IJNS7_ILi128EEENS7_ILi112EEENS7_ILi192EEEEEELi192ENS_6half_tEfNS_4arch4Sm90ELb1ELb0ELb1ELb1ELb0ELb1ELb0ELb1ELb1ELb0ELb0ELb0EEENS1_21CollectiveEpilogueFwdINS6_IJSA_SC_SB_EEES9_SE_SG_Li256ELb1ELb0ELb0ELb0EEENS1_36VarlenDynamicPersistentTileSchedulerILi128ELi112ELi256ELi32ELb0ELb0ELb1ELb1ELb1ELb1EEEEEEEEEvNT_6ParamsE)
	.align		4
        /*00a4*/ 	.word	index@(__assertfail)
	.align		4
        /*00a8*/ 	.word	index@(_ZN7cutlass13device_kernelIN5flash11enable_sm90INS1_16FlashAttnFwdSm90INS1_25CollectiveMainloopFwdSm90ILi2EN4cute5tupleIJNS5_1CILi1EEES8_S8_EEENS6_IJNS7_ILi128EEENS7_ILi176EEESA_EEELi128ENS_6half_tEfNS_4arch4Sm90ELb0ELb0ELb1ELb0ELb0ELb0ELb0ELb1ELb1ELb0ELb0ELb0EEENS1_21CollectiveEpilogueFwdINS6_IJSA_SA_SB_EEES9_SD_SF_Li256ELb0ELb0ELb0ELb0EEENS1_29StaticPersistentTileSchedulerILb0EEEEEEEEEvNT_6ParamsE)
	.align		4
        /*00ac*/ 	.word	index@(__assertfail)
	.align		4
        /*00b0*/ 	.word	index@(_ZN7cutlass13device_kernelIN5flash11enable_sm90INS1_16FlashAttnFwdSm90INS1_25CollectiveMainloopFwdSm90ILi2EN4cute5tupleIJNS5_1CILi2EEENS7_ILi1EEES9_EEENS6_IJNS7_ILi128EEENS7_ILi176EEESB_EEELi128ENS_6half_tEfNS_4arch4Sm90ELb0ELb0ELb1ELb0ELb0ELb0ELb0ELb1ELb1ELb0ELb0ELb0EEENS1_21CollectiveEpilogueFwdINS6_IJSB_SB_SC_EEESA_SE_SG_Li256ELb0ELb0ELb0ELb0EEENS1_29StaticPersistentTileSchedulerILb0EEEEEEEEEvNT_6ParamsE)
	.align		4
        /*00b4*/ 	.word	index@(__assertfail)
	.align		4
        /*00b8*/ 	.word	index@(_ZN7cutlass13device_kernelIN5flash11enable_sm90INS1_16FlashAttnFwdSm90INS1_25CollectiveMainloopFwdSm90ILi2EN4cute5tupleIJNS5_1CILi1EEES8_S8_EEENS6_IJNS7_ILi128EEENS7_ILi176EEESA_EEELi128ENS_6half_tEfNS_4arch4Sm90ELb0ELb0ELb1ELb1ELb0ELb0ELb0ELb1ELb1ELb0ELb0ELb0EEENS1_21CollectiveEpilogueFwdINS6_IJSA_SA_SB_EEES9_SD_SF_Li256ELb1ELb0ELb0ELb0EEENS1_36VarlenDynamicPersistentTileSchedulerILi128ELi176ELi256ELi32ELb0ELb0ELb1ELb0ELb1ELb1EEEEEEEEEvNT_6ParamsE)
	.align		4
        /*00bc*/ 	.word	index@(__assertfail)
	.align		4
        /*00c0*/ 	.word	index@(_ZN7cutlass13device_kernelIN5flash11enable_sm90INS1_16FlashAttnFwdSm90INS1_25CollectiveMainloopFwdSm90ILi2EN4cute5tupleIJNS5_1CILi1EEES8_S8_EEENS6_IJNS7_ILi128EEENS7_ILi176EEESA_EEELi128ENS_6half_tEfNS_4arch4Sm90ELb0ELb0ELb1ELb1ELb0ELb1ELb0ELb1ELb1ELb0ELb0ELb0EEENS1_21CollectiveEpilogueFwdINS6_IJSA_SA_SB_EEES9_SD_SF_Li256ELb1ELb0ELb0ELb0EEENS1_36VarlenDynamicPersistentTileSchedulerILi128ELi176ELi256ELi32ELb0ELb0ELb1ELb0ELb1ELb1EEEEEEEEEvNT_6ParamsE)
	.align		4
        /*00c4*/ 	.word	index@(__assertfail)
	.align		4
        /*00c8*/ 	.word	index@(_ZN7cutlass13device_kernelIN5flash11enable_sm90INS1_16FlashAttnFwdSm90INS1_25CollectiveMainloopFwdSm90ILi2EN4cute5tupleIJNS5_1CILi1EEES8_S8_EEENS6_IJNS7_ILi128EEESA_SA_EEELi128ENS_6half_tEfNS_4arch4Sm90ELb0ELb1ELb1ELb0ELb0ELb0ELb0ELb1ELb1ELb0ELb0ELb0EEENS1_21CollectiveEpilogueFwdISB_S9_SC_SE_Li256ELb0ELb0ELb0ELb0EEENS1_30DynamicPersistentTileSchedulerILi256ELi32ELb0ELb0ELb1EEEEEEEEEvNT_6ParamsE)
	.align		4
        /*00cc*/ 	.word	index@(__assertfail)
	.align		4
        /*00d0*/ 	.word	index@(_ZN7cutlass13device_kernelIN5flash11enable_sm90INS1_16FlashAttnFwdSm90INS1_25CollectiveMainloopFwdSm90ILi2EN4cute5tupleIJNS5_1CILi1EEES8_S8_EEENS6_IJNS7_ILi128EEESA_SA_EEELi128ENS_6half_tEfNS_4arch4Sm90ELb0ELb1ELb1ELb1ELb0ELb0ELb0ELb1ELb1ELb0ELb0ELb0EEENS1_21CollectiveEpilogueFwdISB_S9_SC_SE_Li256ELb1ELb0ELb0ELb0EEENS1_36VarlenDynamicPersistentTileSchedulerILi128ELi128ELi256ELi32ELb0ELb0ELb1ELb1ELb0ELb1EEEEEEEEEvNT_6ParamsE)
	.align		4
        /*00d4*/ 	.word	index@(__assertfail)
	.align		4
        /*00d8*/ 	.word	index@(_ZN7cutlass13device_kernelIN5flash11enable_sm90INS1_16FlashAttnFwdSm90INS1_25CollectiveMainloopFwdSm90ILi2EN4cute5tupleIJNS5_1CILi1EEES8_S8_EEENS6_IJNS7_ILi128EEESA_SA_EEELi128ENS_6half_tEfNS_4arch4Sm90ELb0ELb1ELb1ELb1ELb0ELb1ELb0ELb1ELb1ELb0ELb0ELb0EEENS1_21CollectiveEpilogueFwdISB_S9_SC_SE_Li256ELb1ELb0ELb0ELb0EEENS1_36VarlenDynamicPersistentTileSchedulerILi128ELi128ELi256ELi32ELb0ELb0ELb1ELb1ELb0ELb1EEEEEEEEEvNT_6ParamsE)
	.align		4
        /*00dc*/ 	.word	index@(__assertfail)
	.align		4
        /*00e0*/ 	.word	index@(_ZN7cutlass13device_kernelIN5flash11enable_sm90INS1_16FlashAttnFwdSm90INS1_25CollectiveMainloopFwdSm90ILi2EN4cute5tupleIJNS5_1CILi1EEES8_S8_EEENS6_IJNS7_ILi128EEESA_SA_EEELi128ENS_6half_tEfNS_4arch4Sm90ELb1ELb0ELb1ELb0ELb0ELb0ELb0ELb1ELb1ELb0ELb0ELb0EEENS1_21CollectiveEpilogueFwdISB_S9_SC_SE_Li256ELb0ELb0ELb0ELb0EEENS1_30DynamicPersistentTileSchedulerILi256ELi32ELb0ELb0ELb1EEEEEEEEEvNT_6ParamsE)
	.align		4
        /*00e4*/ 	.word	index@(__assertfail)
	.align		4
        /*00e8*/ 	.word	index@(_ZN7cutlass13device_kernelIN5flash11enable_sm90INS1_16FlashAttnFwdSm90INS1_25CollectiveMainloopFwdSm90ILi2EN4cute5tupleIJNS5_1CILi1EEES8_S8_EEENS6_IJNS7_ILi128EEESA_SA_EEELi128ENS_6half_tEfNS_4arch4Sm90ELb1ELb0ELb1ELb1ELb0ELb0ELb0ELb1ELb1ELb0ELb0ELb0EEENS1_21CollectiveEpilogueFwdISB_S9_SC_SE_Li256ELb1ELb0ELb0ELb0EEENS1_36VarlenDynamicPersistentTileSchedulerILi128ELi128ELi256ELi32ELb0ELb0ELb1ELb1ELb1ELb1EEEEEEEEEvNT_6ParamsE)
	.align		4
        /*00ec*/ 	.word	index@(__assertfail)
	.align		4
        /*00f0*/ 	.word	index@(_ZN7cutlass13device_kernelIN5flash11enable_sm90INS1_16FlashAttnFwdSm90INS1_25CollectiveMainloopFwdSm90ILi2EN4cute5tupleIJNS5_1CILi1EEES8_S8_EEENS6_IJNS7_ILi128EEESA_SA_EEELi128ENS_6half_tEfNS_4arch4Sm90ELb1ELb0ELb1ELb1ELb0ELb1ELb0ELb1ELb1ELb0ELb0ELb0EEENS1_21CollectiveEpilogueFwdISB_S9_SC_SE_Li256ELb1ELb0ELb0ELb0EEENS1_36VarlenDynamicPersistentTileSchedulerILi128ELi128ELi256ELi32ELb0ELb0ELb1ELb1ELb1ELb1EEEEEEEEEvNT_6ParamsE)
	.align		4
        /*00f4*/ 	.word	index@(__assertfail)
	.align		4
        /*00f8*/ 	.word	index@(_ZN7cutlass13device_kernelIN5flash11enable_sm90INS1_16FlashAttnFwdSm90INS1_25CollectiveMainloopFwdSm90ILi2EN4cute5tupleIJNS5_1CILi1EEES8_S8_EEENS6_IJNS7_ILi192EEENS7_ILi144EEENS7_ILi96EEEEEELi96ENS_6half_tEfNS_4arch4Sm90ELb0ELb0ELb1ELb0ELb0ELb0ELb0ELb0ELb1ELb0ELb0ELb0EEENS1_21CollectiveEpilogueFwdINS6_IJSA_SC_SB_EEES9_SE_SG_Li384ELb0ELb0ELb0ELb0EEENS1_29StaticPersistentTileSchedulerILb0EEEEEEEEEvNT_6ParamsE)
	.align		4
        /*00fc*/ 	.word	index@(__assertfail)
	.align		4
        /*0100*/ 	.word	index@(_ZN7cutlass13device_kernelIN5flash11enable_sm90INS1_16FlashAttnFwdSm90INS1_25CollectiveMainloopFwdSm90ILi2EN4cute5tupleIJNS5_1CILi1EEES8_S8_EEENS6_IJNS7_ILi192EEENS7_ILi144EEENS7_ILi96EEEEEELi96ENS_6half_tEfNS_4arch4Sm90ELb0ELb0ELb1ELb1ELb0ELb0ELb0ELb0ELb1ELb0ELb0ELb0EEENS1_21CollectiveEpilogueFwdINS6_IJSA_SC_SB_EEES9_SE_SG_Li384ELb1ELb0ELb0ELb0EEENS1_36VarlenDynamicPersistentTileSchedulerILi192ELi144ELi384ELi32ELb0ELb0ELb1ELb0ELb1ELb1EEEEEEEEEvNT_6ParamsE)
	.align		4
        /*0104*/ 	.word	index@(__assertfail)
	.align		4
        /*0108*/ 	.word	index@(_ZN7cutlass13device_kernelIN5flash11enable_sm90INS1_16FlashAttnFwdSm90INS1_25CollectiveMainloopFwdSm90ILi2EN4cute5tupleIJNS5_1CILi1EEES8_S8_EEENS6_IJNS7_ILi192EEENS7_ILi144EEENS7_ILi96EEEEEELi96ENS_6half_tEfNS_4arch4Sm90ELb0ELb0ELb1ELb1ELb0ELb1ELb0ELb0ELb1ELb0ELb0ELb0EEENS1_21CollectiveEpilogueFwdINS6_IJSA_SC_SB_EEES9_SE_SG_Li384ELb1ELb0ELb0ELb0EEENS1_36VarlenDynamicPersistentTileSchedulerILi192ELi144ELi384ELi32ELb0ELb0ELb1ELb0ELb1ELb1EEEEEEEEEvNT_6ParamsE)
	.align		4
        /*010c*/ 	.word	index@(__assertfail)
	.align		4
        /*0110*/ 	.word	index@(_ZN7cutlass13device_kernelIN5flash11enable_sm90INS1_16FlashAttnFwdSm90INS1_25CollectiveMainloopFwdSm90ILi2EN4cute5tupleIJNS5_1CILi1EEES8_S8_EEENS6_IJNS7_ILi192EEENS7_ILi128EEENS7_ILi96EEEEEELi96ENS_6half_tEfNS_4arch4Sm90ELb0ELb1ELb1ELb0ELb0ELb0ELb0ELb0ELb1ELb0ELb0ELb0EEENS1_21CollectiveEpilogueFwdINS6_IJSA_SC_SB_EEES9_SE_SG_Li384ELb0ELb0ELb0ELb0EEENS1_30DynamicPersistentTileSchedulerILi384ELi32ELb0ELb0ELb1EEEEEEEEEvNT_6ParamsE)
	.align		4
        /*0114*/ 	.word	index@(__assertfail)
	.align		4
        /*0118*/ 	.word	index@(_ZN7cutlass13device_kernelIN5flash11enable_sm90INS1_16FlashAttnFwdSm90INS1_25CollectiveMainloopFwdSm90ILi2EN4cute5tupleIJNS5_1CILi1EEES8_S8_EEENS6_IJNS7_ILi192EEENS7_ILi128EEENS7_ILi96EEEEEELi96ENS_6half_tEfNS_4arch4Sm90ELb0ELb1ELb1ELb1ELb0ELb0ELb0ELb0ELb1ELb0ELb0ELb0EEENS1_21CollectiveEpilogueFwdINS6_IJSA_SC_SB_EEES9_SE_SG_Li384ELb1ELb0ELb0ELb0EEENS1_36VarlenDynamicPersistentTileSchedulerILi192ELi128ELi384ELi32ELb0ELb0ELb1ELb1ELb0ELb1EEEEEEEEEvNT_6ParamsE)
	.align		4
        /*011c*/ 	.word	index@(__assertfail)
	.align		4
        /*0120*/ 	.word	index@(_ZN7cutlass13device_kernelIN5flash11enable_sm90INS1_16FlashAttnFwdSm90INS1_25CollectiveMainloopFwdSm90ILi2EN4cute5tupleIJNS5_1CILi1EEES8_S8_EEENS6_IJNS7_ILi192EEENS7_ILi128EEENS7_ILi96EEEEEELi96ENS_6half_tEfNS_4arch4Sm90ELb0ELb1ELb1ELb1ELb0ELb1ELb0ELb0ELb1ELb0ELb0ELb0EEENS1_21CollectiveEpilogueFwdINS6_IJSA_SC_SB_EEES9_SE_SG_Li384ELb1ELb0ELb0ELb0EEENS1_36VarlenDynamicPersistentTileSchedulerILi192ELi128ELi384ELi32ELb0ELb0ELb1ELb1ELb0ELb1EEEEEEEEEvNT_6ParamsE)
	.align		4
        /*0124*/ 	.word	index@(__assertfail)
	.align		4
        /*0128*/ 	.word	index@(_ZN7cutlass13device_kernelIN5flash11enable_sm90INS1_16FlashAttnFwdSm90INS1_25CollectiveMainloopFwdSm90ILi2EN4cute5tupleIJNS5_1CILi1EEES8_S8_EEENS6_IJNS7_ILi192EEENS7_ILi144EEENS7_ILi96EEEEEELi96ENS_6half_tEfNS_4arch4Sm90ELb1ELb0ELb1ELb0ELb0ELb0ELb0ELb0ELb1ELb0ELb0ELb0EEENS1_21CollectiveEpilogueFwdINS6_IJSA_SC_SB_EEES9_SE_SG_Li384ELb0ELb0ELb0ELb0EEENS1_30DynamicPersistentTileSchedulerILi384ELi32ELb0ELb0ELb1EEEEEEEEEvNT_6ParamsE)
	.align		4
        /*012c*/ 	.word	index@(__assertfail)
	.align		4
        /*0130*/ 	.word	index@(_ZN7cutlass13device_kernelIN5flash11enable_sm90INS1_16FlashAttnFwdSm90INS1_25CollectiveMainloopFwdSm90ILi2EN4cute5tupleIJNS5_1CILi1EEES8_S8_EEENS6_IJNS7_ILi192EEENS7_ILi144EEENS7_ILi96EEEEEELi96ENS_6half_tEfNS_4arch4Sm90ELb1ELb0ELb1ELb1ELb0ELb0ELb0ELb0ELb1ELb0ELb0ELb0EEENS1_21CollectiveEpilogueFwdINS6_IJSA_SC_SB_EEES9_SE_SG_Li384ELb1ELb0ELb0ELb0EEENS1_36VarlenDynamicPersistentTileSchedulerILi192ELi144ELi384ELi32ELb0ELb0ELb1ELb1ELb1ELb1EEEEEEEEEvNT_6ParamsE)
	.align		4
        /*0134*/ 	.word	index@(__assertfail)
	.align		4
        /*0138*/ 	.word	index@(_ZN7cutlass13device_kernelIN5flash11enable_sm90INS1_16FlashAttnFwdSm90INS1_25CollectiveMainloopFwdSm90ILi2EN4cute5tupleIJNS5_1CILi1EEES8_S8_EEENS6_IJNS7_ILi192EEENS7_ILi144EEENS7_ILi96EEEEEELi96ENS_6half_tEfNS_4arch4Sm90ELb1ELb0ELb1ELb1ELb0ELb1ELb0ELb0ELb1ELb0ELb0ELb0EEENS1_21CollectiveEpilogueFwdINS6_IJSA_SC_SB_EEES9_SE_SG_Li384ELb1ELb0ELb0ELb0EEENS1_36VarlenDynamicPersistentTileSchedulerILi192ELi144ELi384ELi32ELb0ELb0ELb1ELb1ELb1ELb1EEEEEEEEEvNT_6ParamsE)
	.align		4
        /*013c*/ 	.word	index@(__assertfail)
	.align		4
        /*0140*/ 	.word	index@(_ZN7cutlass13device_kernelIN5flash11enable_sm90INS1_16FlashAttnFwdSm90INS1_25CollectiveMainloopFwdSm90ILi2EN4cute5tupleIJNS5_1CILi1EEES8_S8_EEENS6_IJNS7_ILi192EEESA_NS7_ILi64EEEEEELi64ENS_6half_tEfNS_4arch4Sm90ELb0ELb0ELb1ELb0ELb0ELb0ELb0ELb0ELb1ELb0ELb0ELb0EEENS1_21CollectiveEpilogueFwdINS6_IJSA_SB_SA_EEES9_SD_SF_Li384ELb0ELb0ELb0ELb0EEENS1_29StaticPersistentTileSchedulerILb0EEEEEEEEEvNT_6ParamsE)
	.align		4
        /*0144*/ 	.word	index@(__assertfail)
	.align		4
        /*0148*/ 	.word	index@(_ZN7cutlass13device_kernelIN5flash11enable_sm90INS1_16FlashAttnFwdSm90INS1_25CollectiveMainloopFwdSm90ILi2EN4cute5tupleIJNS5_1CILi1EEES8_S8_EEENS6_IJNS7_ILi192EEESA_NS7_ILi64EEEEEELi64ENS_6half_tEfNS_4arch4Sm90ELb0ELb0ELb1ELb1ELb0ELb0ELb0ELb0ELb1ELb0ELb0ELb0EEENS1_21CollectiveEpilogueFwdINS6_IJSA_SB_SA_EEES9_SD_SF_Li384ELb1ELb0ELb0ELb0EEENS1_36VarlenDynamicPersistentTileSchedulerILi192ELi192ELi384ELi32ELb0ELb0ELb1ELb0ELb1ELb1EEEEEEEEEvNT_6ParamsE)
	.align		4
        /*014c*/ 	.word	index@(__assertfail)
	.align		4
        /*0150*/ 	.word	index@(_ZN7cutlass13device_kernelIN5flash11enable_sm90INS1_16FlashAttnFwdSm90INS1_25CollectiveMainloopFwdSm90ILi2EN4cute5tupleIJNS5_1CILi1EEES8_S8_EEENS6_IJNS7_ILi192EEESA_NS7_ILi64EEEEEELi64ENS_6half_tEfNS_4arch4Sm90ELb0ELb0ELb1ELb1ELb0ELb1ELb0ELb0ELb1ELb0ELb0ELb0EEENS1_21CollectiveEpilogueFwdINS6_IJSA_SB_SA_EEES9_SD_SF_Li384ELb1ELb0ELb0ELb0EEENS1_36VarlenDynamicPersistentTileSchedulerILi192ELi192ELi384ELi32ELb0ELb0ELb1ELb0ELb1ELb1EEEEEEEEEvNT_6ParamsE)
	.align		4
        /*0154*/ 	.word	index@(__assertfail)
	.align		4
        /*0158*/ 	.word	index@(_ZN7cutlass13device_kernelIN5flash11enable_sm90INS1_16FlashAttnFwdSm90INS1_25CollectiveMainloopFwdSm90ILi2EN4cute5tupleIJNS5_1CILi1EEES8_S8_EEENS6_IJNS7_ILi192EEENS7_ILi128EEENS7_ILi64EEEEEELi64ENS_6half_tEfNS_4arch4Sm90ELb0ELb1ELb1ELb0ELb0ELb0ELb0ELb1ELb1ELb0ELb0ELb0EEENS1_21CollectiveEpilogueFwdINS6_IJSA_SC_SB_EEES9_SE_SG_Li384ELb0ELb0ELb0ELb0EEENS1_30DynamicPersistentTileSchedulerILi384ELi32ELb0ELb0ELb1EEEEEEEEEvNT_6ParamsE)
	.align		4
        /*015c*/ 	.word	index@(__assertfail)
	.align		4
        /*0160*/ 	.word	index@(_ZN7cutlass13device_kernelIN5flash11enable_sm90INS1_16FlashAttnFwdSm90INS1_25CollectiveMainloopFwdSm90ILi2EN4cute5tupleIJNS5_1CILi1EEES8_S8_EEENS6_IJNS7_ILi192EEENS7_ILi128EEENS7_ILi64EEEEEELi64ENS_6half_tEfNS_4arch4Sm90ELb0ELb1ELb1ELb1ELb0ELb0ELb0ELb1ELb1ELb0ELb0ELb0EEENS1_21CollectiveEpilogueFwdINS6_IJSA_SC_SB_EEES9_SE_SG_Li384ELb1ELb0ELb0ELb0EEENS1_36VarlenDynamicPersistentTileSchedulerILi192ELi128ELi384ELi32ELb0ELb0ELb1ELb1ELb0ELb1EEEEEEEEEvNT_6ParamsE)
	.align		4
        /*0164*/ 	.word	index@(__assertfail)
	.align		4
        /*0168*/ 	.word	index@(_ZN7cutlass13device_kernelIN5flash11enable_sm90INS1_16FlashAttnFwdSm90INS1_25CollectiveMainloopFwdSm90ILi2EN4cute5tupleIJNS5_1CILi1EEES8_S8_EEENS6_IJNS7_ILi192EEENS7_ILi128EEENS7_ILi64EEEEEELi64ENS_6half_tEfNS_4arch4Sm90ELb0ELb1ELb1ELb1ELb0ELb1ELb0ELb1ELb1ELb0ELb0ELb0EEENS1_21CollectiveEpilogueFwdINS6_IJSA_SC_SB_EEES9_SE_SG_Li384ELb1ELb0ELb0ELb0EEENS1_36VarlenDynamicPersistentTileSchedulerILi192ELi128ELi384ELi32ELb0ELb0ELb1ELb1ELb0ELb1EEEEEEEEEvNT_6ParamsE)
	.align		4
        /*016c*/ 	.word	index@(__assertfail)
	.align		4
        /*0170*/ 	.word	index@(_ZN7cutlass13device_kernelIN5flash11enable_sm90INS1_16FlashAttnFwdSm90INS1_25CollectiveMainloopFwdSm90ILi2EN4cute5tupleIJNS5_1CILi1EEES8_S8_EEENS6_IJNS7_ILi192EEENS7_ILi128EEENS7_ILi64EEEEEELi64ENS_6half_tEfNS_4arch4Sm90ELb1ELb0ELb1ELb0ELb0ELb0ELb0ELb1ELb1ELb0ELb0ELb0EEENS1_21CollectiveEpilogueFwdINS6_IJSA_SC_SB_EEES9_SE_SG_Li384ELb0ELb0ELb0ELb0EEENS1_30DynamicPersistentTileSchedulerILi384ELi32ELb0ELb0ELb1EEEEEEEEEvNT_6ParamsE)
	.align		4
        /*0174*/ 	.word	index@(__assertfail)
	.align		4
        /*0178*/ 	.word	index@(_ZN7cutlass13device_kernelIN5flash11enable_sm90INS1_16FlashAttnFwdSm90INS1_25CollectiveMainloopFwdSm90ILi2EN4cute5tupleIJNS5_1CILi1EEES8_S8_EEENS6_IJNS7_ILi192EEENS7_ILi128EEENS7_ILi64EEEEEELi64ENS_6half_tEfNS_4arch4Sm90ELb1ELb0ELb1ELb1ELb0ELb0ELb0ELb1ELb1ELb0ELb0ELb0EEENS1_21CollectiveEpilogueFwdINS6_IJSA_SC_SB_EEES9_SE_SG_Li384ELb1ELb0ELb0ELb0EEENS1_36VarlenDynamicPersistentTileSchedulerILi192ELi128ELi384ELi32ELb0ELb0ELb1ELb1ELb1ELb1EEEEEEEEEvNT_6ParamsE)
	.align		4
        /*017c*/ 	.word	index@(__assertfail)
	.align		4
        /*0180*/ 	.word	index@(_ZN7cutlass13device_kernelIN5flash11enable_sm90INS1_16FlashAttnFwdSm90INS1_25CollectiveMainloopFwdSm90ILi2EN4cute5tupleIJNS5_1CILi1EEES8_S8_EEENS6_IJNS7_ILi192EEENS7_ILi128EEENS7_ILi64EEEEEELi64ENS_6half_tEfNS_4arch4Sm90ELb1ELb0ELb1ELb1ELb0ELb1ELb0ELb1ELb1ELb0ELb0ELb0EEENS1_21CollectiveEpilogueFwdINS6_IJSA_SC_SB_EEES9_SE_SG_Li384ELb1ELb0ELb0ELb0EEENS1_36VarlenDynamicPersistentTileSchedulerILi192ELi128ELi384ELi32ELb0ELb0ELb1ELb1ELb1ELb1EEEEEEEEEvNT_6ParamsE)
	.align		4
        /*0184*/ 	.word	index@(__assertfail)
	.align		4
        /*0188*/ 	.word	0x00000000
	.align		4
        /*018c*/ 	.word	0xfffffffe
	.align		4
        /*0190*/ 	.word	0x00000000
	.align		4
        /*0194*/ 	.word	0xfffffffd
	.align		4
        /*0198*/ 	.word	0x00000000
	.align		4
        /*019c*/ 	.word	0xfffffffc


//--------------------- .nv.constant4             --------------------------
	.section	.nv.constant4,"a",@progbits
	.align	8
	.align		8
.nv.constant4:
        /*0000*/ 	.dword	__assertfail
	.align		8
        /*0008*/ 	.dword	__unnamed_1
	.align		8
        /*0010*/ 	.dword	__unnamed_2
	.align		8
        /*0018*/ 	.dword	__unnamed_3
	.align		8
        /*0020*/ 	.dword	__unnamed_4
	.align		8
        /*0028*/ 	.dword	__unnamed_5
	.align		8
        /*0030*/ 	.dword	__unnamed_6
	.align		8
        /*0038*/ 	.dword	__unnamed_7
	.align		8
        /*0040*/ 	.dword	__unnamed_8
	.align		8
        /*0048*/ 	.dword	__unnamed_9
	.align		8
        /*0050*/ 	.dword	__unnamed_10
	.align		8
        /*0058*/ 	.dword	__unnamed_11
	.align		8
        /*0060*/ 	.dword	__unnamed_12
	.align		8
        /*0068*/ 	.dword	__unnamed_13
	.align		8
        /*0070*/ 	.dword	__unnamed_14
	.align		8
        /*0078*/ 	.dword	__unnamed_15
	.align		8
        /*0080*/ 	.dword	__unnamed_16
	.align		8
        /*0088*/ 	.dword	__unnamed_17
	.align		8
        /*0090*/ 	.dword	__unnamed_18
	.align		8
        /*0098*/ 	.dword	__unnamed_19
	.align		8
        /*00a0*/ 	.dword	__unnamed_20
	.align		8
        /*00a8*/ 	.dword	__unnamed_21
	.align		8
        /*00b0*/ 	.dword	__unnamed_22
	.align		8
        /*00b8*/ 	.dword	__unnamed_23
	.align		8
        /*00c0*/ 	.dword	__unnamed_24
	.align		8
        /*00c8*/ 	.dword	__unnamed_25
	.align		8
        /*00d0*/ 	.dword	__unnamed_26
	.align		8
        /*00d8*/ 	.dword	__unnamed_27
	.align		8
        /*00e0*/ 	.dword	__unnamed_28
	.align		8
        /*00e8*/ 	.dword	__unnamed_29
	.align		8
        /*00f0*/ 	.dword	__unnamed_30
	.align		8
        /*00f8*/ 	.dword	__unnamed_31
	.align		8
        /*0100*/ 	.dword	__unnamed_32
	.align		8
        /*0108*/ 	.dword	__unnamed_33
	.align		8
        /*0110*/ 	.dword	__unnamed_34
	.align		8
        /*0118*/ 	.dword	__unnamed_35
	.align		8
        /*0120*/ 	.dword	__unnamed_36
	.align		8
        /*0128*/ 	.dword	__unnamed_37
	.align		8
        /*0130*/ 	.dword	__unnamed_38
	.align		8
        /*0138*/ 	.dword	__unnamed_39
	.align		8
        /*0140*/ 	.dword	__unnamed_40
	.align		8
        /*0148*/ 	.dword	__unnamed_41
	.align		8
        /*0150*/ 	.dword	__unnamed_42
	.align		8
        /*0158*/ 	.dword	__unnamed_43
	.align		8
        /*0160*/ 	.dword	_ZN74_INTERNAL_614cb7fc_38_flash_fwd_hdimall_fp16_softcap_sm90_cu_9949e2e8_54514cuda3std3__45__cpo5beginE
	.align		8
        /*0168*/ 	.dword	_ZN74_INTERNAL_614cb7fc_38_flash_fwd_hdimall_fp16_softcap_sm90_cu_9949e2e8_54514cuda3std3__45__cpo3endE
	.align		8
        /*0170*/ 	.dword	_ZN74_INTERNAL_614cb7fc_38_flash_fwd_hdimall_fp16_softcap_sm90_cu_9949e2e8_54514cuda3std3__45__cpo6cbeginE
	.align		8
        /*0178*/ 	.dword	_ZN74_INTERNAL_614cb7fc_38_flash_fwd_hdimall_fp16_softcap_sm90_cu_9949e2e8_54514cuda3std3__45__cpo4cendE
	.align		8
        /*0180*/ 	.dword	_ZN74_INTERNAL_614cb7fc_38_flash_fwd_hdimall_fp16_softcap_sm90_cu_9949e2e8_54514cuda3std3__476_GLOBAL__N__614cb7fc_38_flash_fwd_hdimall_fp16_softcap_sm90_cu_9949e2e8_54516ignoreE
	.align		8
        /*0188*/ 	.dword	_ZN74_INTERNAL_614cb7fc_38_flash_fwd_hdimall_fp16_softcap_sm90_cu_9949e2e8_54514cuda3std3__419piecewise_constructE
	.align		8
        /*0190*/ 	.dword	_ZN74_INTERNAL_614cb7fc_38_flash_fwd_hdimall_fp16_softcap_sm90_cu_9949e2e8_54514cuda3std3__48in_placeE
	.align		8
        /*0198*/ 	.dword	_ZN74_INTERNAL_614cb7fc_38_flash_fwd_hdimall_fp16_softcap_sm90_cu_9949e2e8_54514cuda3std6ranges3__45__cpo4swapE
	.align		8
        /*01a0*/ 	.dword	_ZN74_INTERNAL_614cb7fc_38_flash_fwd_hdimall_fp16_softcap_sm90_cu_9949e2e8_54514cuda3std6ranges3__45__cpo9iter_moveE
	.align		8
        /*01a8*/ 	.dword	_ZN74_INTERNAL_614cb7fc_38_flash_fwd_hdimall_fp16_softcap_sm90_cu_9949e2e8_54514cute7productE
	.align		8
        /*01b0*/ 	.dword	_ZN74_INTERNAL_614cb7fc_38_flash_fwd_hdimall_fp16_softcap_sm90_cu_9949e2e8_54514cute1_E
	.align		8
        /*01b8*/ 	.dword	$str$23
	.align		8
        /*01c0*/ 	.dword	$str$24


//--------------------- .text._ZN7cutlass13device_kernelIN5flash11enable_sm90INS1_16FlashAttnFwdSm90INS1_25CollectiveMainloopFwdSm90ILi2EN4cute5tupleIJNS5_1CILi1EEES8_S8_EEENS6_IJNS7_ILi128EEENS7_ILi80EEENS7_ILi256EEEEEELi256ENS_6half_tEfNS_4arch4Sm90ELb0ELb0ELb1ELb0ELb0ELb0ELb0ELb1ELb1ELb0ELb0ELb0EEENS1_21CollectiveEpilogueFwdINS6_IJSA_SC_SB_EEES9_SE_SG_Li256ELb0ELb0ELb0ELb0EEENS1_29StaticPersistentTileSchedulerILb0EEEEEEEEEvNT_6ParamsE --------------------------
	.section	.text._ZN7cutlass13device_kernelIN5flash11enable_sm90INS1_16FlashAttnFwdSm90INS1_25CollectiveMainloopFwdSm90ILi2EN4cute5tupleIJNS5_1CILi1EEES8_S8_EEENS6_IJNS7_ILi128EEENS7_ILi80EEENS7_ILi256EEEEEELi256ENS_6half_tEfNS_4arch4Sm90ELb0ELb0ELb1ELb0ELb0ELb0ELb0ELb1ELb1ELb0ELb0ELb0EEENS1_21CollectiveEpilogueFwdINS6_IJSA_SC_SB_EEES9_SE_SG_Li256ELb0ELb0ELb0ELb0EEENS1_29StaticPersistentTileSchedulerILb0EEEEEEEEEvNT_6ParamsE,"ax",@progbits
	.align	128
.text._ZN7cutlass13device_kernelIN5flash11enable_sm90INS1_16FlashAttnFwdSm90INS1_25CollectiveMainloopFwdSm90ILi2EN4cute5tupleIJNS5_1CILi1EEES8_S8_EEENS6_IJNS7_ILi128EEENS7_ILi80EEENS7_ILi256EEEEEELi256ENS_6half_tEfNS_4arch4Sm90ELb0ELb0ELb1ELb0ELb0ELb0ELb0ELb1ELb1ELb0ELb0ELb0EEENS1_21CollectiveEpilogueFwdINS6_IJSA_SC_SB_EEES9_SE_SG_Li256ELb0ELb0ELb0ELb0EEENS1_29StaticPersistentTileSchedulerILb0EEEEEEEEEvNT_6ParamsE:
        .type           _ZN7cutlass13device_kernelIN5flash11enable_sm90INS1_16FlashAttnFwdSm90INS1_25CollectiveMainloopFwdSm90ILi2EN4cute5tupleIJNS5_1CILi1EEES8_S8_EEENS6_IJNS7_ILi128EEENS7_ILi80EEENS7_ILi256EEEEEELi256ENS_6half_tEfNS_4arch4Sm90ELb0ELb0ELb1ELb0ELb0ELb0ELb0ELb1ELb1ELb0ELb0ELb0EEENS1_21CollectiveEpilogueFwdINS6_IJSA_SC_SB_EEES9_SE_SG_Li256ELb0ELb0ELb0ELb0EEENS1_29StaticPersistentTileSchedulerILb0EEEEEEEEEvNT_6ParamsE,@function
        .size           _ZN7cutlass13device_kernelIN5flash11enable_sm90INS1_16FlashAttnFwdSm90INS1_25CollectiveMainloopFwdSm90ILi2EN4cute5tupleIJNS5_1CILi1EEES8_S8_EEENS6_IJNS7_ILi128EEENS7_ILi80EEENS7_ILi256EEEEEELi256ENS_6half_tEfNS_4arch4Sm90ELb0ELb0ELb1ELb0ELb0ELb0ELb0ELb1ELb1ELb0ELb0ELb0EEENS1_21CollectiveEpilogueFwdINS6_IJSA_SC_SB_EEES9_SE_SG_Li256ELb0ELb0ELb0ELb0EEENS1_29StaticPersistentTileSchedulerILb0EEEEEEEEEvNT_6ParamsE,(.L_x_12746 - _ZN7cutlass13device_kernelIN5flash11enable_sm90INS1_16FlashAttnFwdSm90INS1_25CollectiveMainloopFwdSm90ILi2EN4cute5tupleIJNS5_1CILi1EEES8_S8_EEENS6_IJNS7_ILi128EEENS7_ILi80EEENS7_ILi256EEEEEELi256ENS_6half_tEfNS_4arch4Sm90ELb0ELb0ELb1ELb0ELb0ELb0ELb0ELb1ELb1ELb0ELb0ELb0EEENS1_21CollectiveEpilogueFwdINS6_IJSA_SC_SB_EEES9_SE_SG_Li256ELb0ELb0ELb0ELb0EEENS1_29StaticPersistentTileSchedulerILb0EEEEEEEEEvNT_6ParamsE)
        .other          _ZN7cutlass13device_kernelIN5flash11enable_sm90INS1_16FlashAttnFwdSm90INS1_25CollectiveMainloopFwdSm90ILi2EN4cute5tupleIJNS5_1CILi1EEES8_S8_EEENS6_IJNS7_ILi128EEENS7_ILi80EEENS7_ILi256EEEEEELi256ENS_6half_tEfNS_4arch4Sm90ELb0ELb0ELb1ELb0ELb0ELb0ELb0ELb1ELb1ELb0ELb0ELb0EEENS1_21CollectiveEpilogueFwdINS6_IJSA_SC_SB_EEES9_SE_SG_Li256ELb0ELb0ELb0ELb0EEENS1_29StaticPersistentTileSchedulerILb0EEEEEEEEEvNT_6ParamsE,@"STO_CUDA_ENTRY STV_DEFAULT"
_ZN7cutlass13device_kernelIN5flash11enable_sm90INS1_16FlashAttnFwdSm90INS1_25CollectiveMainloopFwdSm90ILi2EN4cute5tupleIJNS5_1CILi1EEES8_S8_EEENS6_IJNS7_ILi128EEENS7_ILi80EEENS7_ILi256EEEEEELi256ENS_6half_tEfNS_4arch4Sm90ELb0ELb0ELb1ELb0ELb0ELb0ELb0ELb1ELb1ELb0ELb0ELb0EEENS1_21CollectiveEpilogueFwdINS6_IJSA_SC_SB_EEES9_SE_SG_Li256ELb0ELb0ELb0ELb0EEENS1_29StaticPersistentTileSchedulerILb0EEEEEEEEEvNT_6ParamsE:
[----:B------:R-:W1:Y:S02]  /*0000*/  LDC R1, c[0x0][0x28] ;  /* 0x00000a00ff017b82 */ /* 0x000e640000000800 */
[----:B-1----:R-:W-:Y:S01]  /*0010*/  VIADD R1, R1, 0xffffffe0 ;  /* 0xffffffe001017836 */ /* 0x002fe20000000000 */
[----:B------:R-:W1:Y:S01]  /*0020*/  S2R R3, SR_TID.X ;  /* 0x0000000000037919 */ /* 0x000e620000002100 */
[----:B------:R-:W-:Y:S01]  /*0030*/  ELECT P0, URZ, PT ;  /* 0x00000000003f782f */ /* 0x000fe20003800000 */
[----:B------:R-:W-:Y:S01]  /*0040*/  BSSY B0, `(.L_x_0) ;  /* 0x0000013000007945 */ /* 0x000fe20003800000 */
[----:B-1----:R-:W-:-:S05]  /*0050*/  SHF.R.U32.HI R0, RZ, 0x5, R3 ;  /* 0x00000005ff007819 */ /* 0x002fca0000011603 */
[----:B------:R-:W1:Y:S02]  /*0060*/  SHFL.IDX PT, R2, R0, RZ, 0x1f ;  /* 0x00001fff00027589 */ /* 0x000e6400000e0000 */
[----:B-1----:R-:W-:-:S13]  /*0070*/  ISETP.EQ.AND P0, PT, R2, RZ, P0 ;  /* 0x000000ff0200720c */ /* 0x002fda0000702270 */
[----:B------:R-:W-:Y:S05]  /*0080*/  @!P0 BRA `(.L_x_1) ;  /* 0x0000000000388947 */ /* 0x000fea0003800000 */
[----:B------:R-:W-:Y:S02]  /*0090*/  ULDC.64 UR4, c[0x0][0x198] ;  /* 0x0000660000047ab9 */ /* 0x000fe40000000a00 */
[----:B------:R-:W-:Y:S02]  /*00a0*/  UIADD3 UR6, UP0, UR4, 0x270, URZ ;  /* 0x0000027004067890 */ /* 0x000fe4000ff1e03f */
[----:B------:R-:W-:Y:S02]  /*00b0*/  UIADD3 UR8, UP1, UR4, 0x370, URZ ;  /* 0x0000037004087890 */ /* 0x000fe4000ff3e03f */
[----:B------:R-:W-:Y:S02]  /*00c0*/  UIADD3 UR10, UP2, UR4, 0x470, URZ ;  /* 0x00000470040a7890 */ /* 0x000fe4000ff5e03f */
[----:B------:R-:W-:Y:S02]  /*00d0*/  UIADD3 UR4, UP3, UR4, 0x9f0, URZ ;  /* 0x000009f004047890 */ /* 0x000fe4000ff7e03f */
[----:B------:R-:W-:-:S02]  /*00e0*/  UIADD3.X UR7, URZ, UR5, URZ, UP0, !UPT ;  /* 0x000000053f077290 */ /* 0x000fc400087fe43f */
[----:B------:R-:W-:Y:S02]  /*00f0*/  UIADD3.X UR9, URZ, UR5, URZ, UP1, !UPT ;  /* 0x000000053f097290 */ /* 0x000fe40008ffe43f */
[----:B------:R-:W-:Y:S02]  /*0100*/  UIADD3.X UR11, URZ, UR5, URZ, UP2, !UPT ;  /* 0x000000053f0b7290 */ /* 0x000fe400097fe43f */
[----:B------:R-:W-:-:S03]  /*0110*/  UIADD3.X UR5, URZ, UR5, URZ, UP3, !UPT ;  /* 0x000000053f057290 */ /* 0x000fc60009ffe43f */
[----:B------:R1:W-:Y:S02]  /*0120*/  UTMACCTL.PF [UR6] ;  /* 0x00000000060079b9 */ /* 0x0003e40008040000 */
[----:B------:R1:W-:Y:S02]  /*0130*/  UTMACCTL.PF [UR8] ;  /* 0x00000000080079b9 */ /* 0x0003e40008040000 */
[----:B------:R1:W-:Y:S02]  /*0140*/  UTMACCTL.PF [UR10] ;  /* 0x000000000a0079b9 */ /* 0x0003e40008040000 */
[----:B------:R1:W-:Y:S02]  /*0150*/  UTMACCTL.PF [UR4] ;  /* 0x00000000040079b9 */ /* 0x0003e40008040000 */
[----:B-1----:R-:W-:Y:S01]  /*0160*/  NOP ;  /* 0x0000000000007918 */ /* 0x002fe20000000000 */
.L_x_1:
[----:B------:R-:W-:Y:S05]  /*0170*/  BSYNC B0 ;  /* 0x0000000000007941 */ /* 0x000fea0003800000 */
.L_x_0:
[----:B------:R-:W-:Y:S01]  /*0180*/  VOTEU.ANY UP0, P0 ;  /* 0x00000000003f7886 */ /* 0x000fe20000000100 */
[----:B------:R-:W1:Y:S01]  /*0190*/  SHFL.IDX PT, R2, R0, RZ, 0x1f ;  /* 0x00001fff00027589 */ /* 0x000e6200000e0000 */
[----:B------:R-:W-:Y:S01]  /*01a0*/  UMOV UR4, 0x1 ;  /* 0x0000000100047882 */ /* 0x000fe20000000000 */
[----:B------:R-:W-:Y:S02]  /*01b0*/  VOTEU.ANY UP1, P0 ;  /* 0x00000000003f7886 */ /* 0x000fe40000020100 */
[----:B------:R-:W2:Y:S01]  /*01c0*/  @UP0 S2UR UR7, SR_CgaCtaId ;  /* 0x00000000000709c3 */ /* 0x000ea20000008800 */
[----:B------:R-:W-:Y:S01]  /*01d0*/  @UP0 UMOV UR6, 0x400 ;  /* 0x0000040000060882 */ /* 0x000fe20000000000 */
[----:B------:R-:W-:-:S04]  /*01e0*/  @UP0 UIADD3 UR4, -UR4, 0x100000, URZ ;  /* 0x0010000004040890 */ /* 0x000fc8000fffe13f */
[----:B------:R-:W-:Y:S02]  /*01f0*/  @UP0 USHF.L.U32 UR5, UR4, 0xb, URZ ;  /* 0x0000000b04050899 */ /* 0x000fe4000800063f */
[----:B------:R-:W-:Y:S01]  /*0200*/  @UP0 USHF.L.U32 UR4, UR4, 0x1, URZ ;  /* 0x0000000104040899 */ /* 0x000fe2000800063f */
[----:B-1----:R-:W-:Y:S02]  /*0210*/  ISETP.NE.AND P1, PT, R2, RZ, PT ;  /* 0x000000ff0200720c */ /* 0x002fe40003f25270 */
[----:B------:R-:W-:Y:S01]  /*0220*/  SHF.R.U32.HI R2, RZ, 0x7, R3 ;  /* 0x00000007ff027819 */ /* 0x000fe20000011603 */
[----:B--2---:R-:W-:Y:S01]  /*0230*/  @UP0 ULEA UR6, UR7, UR6, 0x18 ;  /* 0x0000000607060291 */ /* 0x004fe2000f8ec03f */
[----:B------:R-:W-:-:S04]  /*0240*/  VOTEU.ANY UP0, P0 ;  /* 0x00000000003f7886 */ /* 0x000fc80000000100 */
[----:B------:R-:W1:Y:S04]  /*0250*/  SHFL.IDX PT, R2, R2, RZ, 0x1f ;  /* 0x00001fff02027589 */ /* 0x000e6800000e0000 */
[----:B------:R-:W2:Y:S03]  /*0260*/  FENCE.VIEW.ASYNC.S ;  /* 0x00000000000073c6 */ /* 0x000ea60000000000 */
[----:B--2---:R2:W3:Y:S01]  /*0270*/  @UP0 SYNCS.EXCH.64 URZ, [UR6+0x38800], UR4 ;  /* 0x03880004063f05b2 */ /* 0x0044e20008000100 */
[----:B------:R2:W4:Y:S01]  /*0280*/  @UP1 SYNCS.EXCH.64 URZ, [UR6+0x38820], UR4 ;  /* 0x03882004063f15b2 */ /* 0x0005220008000100 */
[----:B------:R-:W-:Y:S05]  /*0290*/  @P1 BRA `(.L_x_2) ;  /* 0x0000000000481947 */ /* 0x000fea0003800000 */
[----:B--2---:R-:W2:Y:S01]  /*02a0*/  S2UR UR5, SR_CgaCtaId ;  /* 0x00000000000579c3 */ /* 0x004ea20000008800 */
[----:B------:R-:W-:Y:S01]  /*02b0*/  UMOV UR4, 0x400 ;  /* 0x0000040000047882 */ /* 0x000fe20000000000 */
[----:B------:R-:W-:Y:S01]  /*02c0*/  UMOV UR6, 0x1 ;  /* 0x0000000100067882 */ /* 0x000fe20000000000 */
[----:B------:R-:W-:Y:S01]  /*02d0*/  UMOV UR9, 0x2 ;  /* 0x0000000200097882 */ /* 0x000fe20000000000 */
[----:B------:R-:W-:-:S04]  /*02e0*/  UIADD3 UR6, -UR6, 0x100000, URZ ;  /* 0x0010000006067890 */ /* 0x000fc8000fffe13f */
[----:B------:R-:W-:Y:S02]  /*02f0*/  USHF.L.U32 UR7, UR6, 0xb, URZ ;  /* 0x0000000b06077899 */ /* 0x000fe4000800063f */
[----:B------:R-:W-:Y:S01]  /*0300*/  USHF.L.U32 UR6, UR6, 0x1, URZ ;  /* 0x0000000106067899 */ /* 0x000fe2000800063f */
[----:B------:R-:W-:Y:S01]  /*0310*/  ELECT P0, URZ, PT ;  /* 0x00000000003f782f */ /* 0x000fe20003800000 */
[----:B--2---:R-:W-:Y:S02]  /*0320*/  ULEA UR8, UR5, UR4, 0x18 ;  /* 0x0000000405087291 */ /* 0x004fe4000f8ec03f */
[----:B------:R-:W-:-:S04]  /*0330*/  UIADD3 UR4, -UR9, 0x100000, URZ ;  /* 0x0010000009047890 */ /* 0x000fc8000fffe13f */
[----:B------:R-:W-:Y:S02]  /*0340*/  USHF.L.U32 UR5, UR4, 0xb, URZ ;  /* 0x0000000b04057899 */ /* 0x000fe4000800063f */
[----:B------:R-:W-:Y:S01]  /*0350*/  USHF.L.U32 UR4, UR4, 0x1, URZ ;  /* 0x0000000104047899 */ /* 0x000fe2000800063f */
[----:B------:R-:W2:Y:S03]  /*0360*/  FENCE.VIEW.ASYNC.S ;  /* 0x00000000000073c6 */ /* 0x000ea60000000000 */
[----:B--2---:R2:W1:Y:S08]  /*0370*/  SYNCS.EXCH.64 URZ, [UR8+0x38830], UR6 ;  /* 0x03883006083f75b2 */ /* 0x0044700008000100 */
[----:B------:R2:W1:Y:S01]  /*0380*/  SYNCS.EXCH.64 URZ, [UR8+0x38840], UR4 ;  /* 0x03884004083f75b2 */ /* 0x0004620008000100 */
[----:B------:R2:W1:Y:S01]  /*0390*/  SYNCS.EXCH.64 URZ, [UR8+0x38838], UR6 ;  /* 0x03883806083f75b2 */ /* 0x0004620008000100 */
[----:B------:R2:W1:Y:S01]  /*03a0*/  SYNCS.EXCH.64 URZ, [UR8+0x38848], UR4 ;  /* 0x03884804083f75b2 */ /* 0x0004620008000100 */
[----:B------:R-:W-:Y:S01]  /*03b0*/  NOP ;  /* 0x0000000000007918 */ /* 0x000fe20000000000 */
.L_x_2:
[----:B------:R-:W5:Y:S01]  /*03c0*/  SHFL.IDX PT, R4, R0, RZ, 0x1f ;  /* 0x00001fff00047589 */ /* 0x000f6200000e0000 */
[----:B------:R-:W-:Y:S01]  /*03d0*/  NOP ;  /* 0x0000000000007918 */ /* 0x000fe20000000000 */
[----:B-----5:R-:W-:-:S13]  /*03e0*/  ISETP.NE.AND P0, PT, R4, RZ, PT ;  /* 0x000000ff0400720c */ /* 0x020fda0003f05270 */
[----:B------:R-:W-:Y:S05]  /*03f0*/  @P0 BRA `(.L_x_3) ;  /* 0x0000000000480947 */ /* 0x000fea0003800000 */
[----:B--2---:R-:W2:Y:S01]  /*0400*/  S2UR UR5, SR_CgaCtaId ;  /* 0x00000000000579c3 */ /* 0x004ea20000008800 */
[----:B------:R-:W-:Y:S01]  /*0410*/  UMOV UR4, 0x400 ;  /* 0x0000040000047882 */ /* 0x000fe20000000000 */
[----:B------:R-:W-:Y:S01]  /*0420*/  UMOV UR6, 0x1 ;  /* 0x0000000100067882 */ /* 0x000fe20000000000 */
[----:B------:R-:W-:Y:S01]  /*0430*/  UMOV UR7, 0x2 ;  /* 0x0000000200077882 */ /* 0x000fe20000000000 */
[----:B------:R-:W-:Y:S01]  /*0440*/  ELECT P0, URZ, PT ;  /* 0x00000000003f782f */ /* 0x000fe20003800000 */
[----:B--2---:R-:W-:Y:S02]  /*0450*/  ULEA UR8, UR5, UR4, 0x18 ;  /* 0x0000000405087291 */ /* 0x004fe4000f8ec03f */
[----:B------:R-:W-:-:S04]  /*0460*/  UIADD3 UR4, -UR6, 0x100000, URZ ;  /* 0x0010000006047890 */ /* 0x000fc8000fffe13f */
[----:B------:R-:W-:Y:S02]  /*0470*/  USHF.L.U32 UR5, UR4, 0xb, URZ ;  /* 0x0000000b04057899 */ /* 0x000fe4000800063f */
[----:B------:R-:W-:Y:S02]  /*0480*/  USHF.L.U32 UR4, UR4, 0x1, URZ ;  /* 0x0000000104047899 */ /* 0x000fe4000800063f */
        /* <DEDUP_REMOVED lines=9> */
.L_x_3:
[----:B------:R-:W5:Y:S01]  /*0520*/  SHFL.IDX PT, R4, R0, RZ, 0x1f ;  /* 0x00001fff00047589 */ /* 0x000f6200000e0000 */
[----:B------:R-:W-:Y:S01]  /*0530*/  NOP ;  /* 0x0000000000007918 */ /* 0x000fe20000000000 */
[----:B-----5:R-:W-:-:S13]  /*0540*/  ISETP.NE.AND P0, PT, R4, RZ, PT ;  /* 0x000000ff0400720c */ /* 0x020fda0003f05270 */
[----:B------:R-:W-:Y:S05]  /*0550*/  @P0 BRA `(.L_x_4) ;  /* 0x0000000000380947 */ /* 0x000fea0003800000 */
[----:B--2---:R-:W2:Y:S01]  /*0560*/  S2UR UR5, SR_CgaCtaId ;  /* 0x00000000000579c3 */ /* 0x004ea20000008800 */
[----:B------:R-:W-:Y:S01]  /*0570*/  UMOV UR4, 0x400 ;  /* 0x0000040000047882 */ /* 0x000fe20000000000 */
[----:B------:R-:W-:Y:S01]  /*0580*/  UMOV UR7, 0x1 ;  /* 0x0000000100077882 */ /* 0x000fe20000000000 */
[----:B------:R-:W-:Y:S01]  /*0590*/  ELECT P0, URZ, PT ;  /* 0x00000000003f782f */ /* 0x000fe20003800000 */
[----:B--2---:R-:W-:Y:S02]  /*05a0*/  ULEA UR6, UR5, UR4, 0x18 ;  /* 0x0000000405067291 */ /* 0x004fe4000f8ec03f */
[----:B------:R-:W-:-:S04]  /*05b0*/  UIADD3 UR4, -UR7, 0x100000, URZ ;  /* 0x0010000007047890 */ /* 0x000fc8000fffe13f */
[----:B------:R-:W-:Y:S02]  /*05c0*/  USHF.L.U32 UR5, UR4, 0xb, URZ ;  /* 0x0000000b04057899 */ /* 0x000fe4000800063f */
[----:B------:R-:W-:Y:S01]  /*05d0*/  USHF.L.U32 UR4, UR4, 0x1, URZ ;  /* 0x0000000104047899 */ /* 0x000fe2000800063f */
[----:B------:R-:W2:Y:S11]  /*05e0*/  FENCE.VIEW.ASYNC.S ;  /* 0x00000000000073c6 */ /* 0x000eb60000000000 */
[----:B--2---:R2:W1:Y:S01]  /*05f0*/  SYNCS.EXCH.64 URZ, [UR6+0x38870], UR4 ;  /* 0x03887004063f75b2 */ /* 0x0044620008000100 */
[----:B------:R2:W1:Y:S01]  /*0600*/  SYNCS.EXCH.64 URZ, [UR6+0x38880], UR4 ;  /* 0x03888004063f75b2 */ /* 0x0004620008000100 */
[----:B------:R2:W1:Y:S01]  /*0610*/  SYNCS.EXCH.64 URZ, [UR6+0x38878], UR4 ;  /* 0x03887804063f75b2 */ /* 0x0004620008000100 */
[----:B------:R2:W1:Y:S01]  /*0620*/  SYNCS.EXCH.64 URZ, [UR6+0x38888], UR4 ;  /* 0x03888804063f75b2 */ /* 0x0004620008000100 */
[----:B------:R-:W-:Y:S01]  /*0630*/  NOP ;  /* 0x0000000000007918 */ /* 0x000fe20000000000 */
.L_x_4:
        /* <DEDUP_REMOVED lines=22> */
.L_x_5:
        /* <DEDUP_REMOVED lines=22> */
.L_x_6:
[----:B-1----:R-:W-:Y:S01]  /*0900*/  ISETP.NE.AND P0, PT, R2, RZ, PT ;  /* 0x000000ff0200720c */ /* 0x002fe20003f05270 */
[----:B------:R-:W-:Y:S01]  /*0910*/  IMAD.MOV.U32 R2, RZ, RZ, 0x1 ;  /* 0x00000001ff027424 */ /* 0x000fe200078e00ff */
[----:B------:R-:W-:-:S04]  /*0920*/  NOP ;  /* 0x0000000000007918 */ /* 0x000fc80000000000 */
[----:B------:R-:W-:-:S05]  /*0930*/  SEL R2, R2, 0x2, !P0 ;  /* 0x0000000202027807 */ /* 0x000fca0004000000 */
[----:B------:R1:W-:Y:S01]  /*0940*/  STL [R1+0x1c], R2 ;  /* 0x00001c0201007387 */ /* 0x0003e20000100800 */
[----:B---34-:R-:W-:Y:S06]  /*0950*/  BAR.SYNC.DEFER_BLOCKING 0x0 ;  /* 0x0000000000007b1d */ /* 0x018fec0000010000 */
[----:B------:R-:W-:Y:S05]  /*0960*/  @!P0 BRA `(.L_x_7) ;  /* 0x000000b400048947 */ /* 0x000fea0003800000 */
.L_x_8:
[----:B------:R-:W-:-:S08]  /*0970*/  NOP ;  /* 0x0000000000007918 */ /* 0x000fd00000000000 */
[----:B------:R-:W3:Y:S02]  /*0980*/  USETMAXREG.TRY_ALLOC.CTAPOOL UP0, 0xf0 ;  /* 0x000000f0000079c8 */ /* 0x000ee40008000600 */
[----:B---3--:R-:W-:-:S13]  /*0990*/  PLOP3.LUT P0, PT, PT, PT, UP0, 0x80, 0x0 ;  /* 0x000000000000781c */ /* 0x008fda0003f0f008 */
[----:B------:R-:W-:Y:S05]  /*09a0*/  @!P0 BRA `(.L_x_8) ;  /* 0xfffffffc00f08947 */ /* 0x000fea000383ffff */
[----:B--2---:R-:W2:Y:S08]  /*09b0*/  S2UR UR7, SR_CTAID.X ;  /* 0x00000000000779c3 */ /* 0x004eb00000002500 */
[----:B------:R-:W-:Y:S08]  /*09c0*/  BAR.ARV 0x8, 0x120 ;  /* 0x0204800000007b1d */ /* 0x000ff00000002000 */
[----:B------:R-:W2:Y:S02]  /*09d0*/  LDC R0, c[0x0][0xda4] ;  /* 0x00036900ff007b82 */ /* 0x000ea40000000800 */
[----:B--2---:R-:W-:-:S13]  /*09e0*/  ISETP.LE.AND P0, PT, R0, UR7, PT ;  /* 0x0000000700007c0c */ /* 0x004fda000bf03270 */
[----:B------:R-:W-:Y:S05]  /*09f0*/  @P0 EXIT ;  /* 0x000000000000094d */ /* 0x000fea0003800000 */
[----:B------:R-:W2:Y:S01]  /*0a00*/  LDL.LU R8, [R1+0x1c] ;  /* 0x00001c0001087983 */ /* 0x000ea20000300800 */
[----:B------:R-:W-:Y:S01]  /*0a10*/  IADD3 R0, R3, -0x80, RZ ;  /* 0xffffff8003007810 */ /* 0x000fe20007ffe0ff */
[----:B------:R-:W3:Y:S01]  /*0a20*/  S2UR UR5, SR_CgaCtaId ;  /* 0x00000000000579c3 */ /* 0x000ee20000008800 */
[----:B------:R-:W-:Y:S01]  /*0a30*/  UMOV UR4, 0x400 ;  /* 0x0000040000047882 */ /* 0x000fe20000000000 */
[----:B------:R-:W-:Y:S01]  /*0a40*/  IMAD.MOV.U32 R220, RZ, RZ, -0x2 ;  /* 0xfffffffeffdc7424 */ /* 0x000fe200078e00ff */
[----:B------:R-:W-:Y:S01]  /*0a50*/  SHF.R.S32.HI R3, RZ, 0x1f, R0 ;  /* 0x0000001fff037819 */ /* 0x000fe20000011400 */
[----:B------:R-:W-:Y:S01]  /*0a60*/  IMAD.U32 R212, RZ, RZ, UR7 ;  /* 0x00000007ffd47e24 */ /* 0x000fe2000f8e00ff */
[----:B------:R-:W-:Y:S01]  /*0a70*/  UMOV UR38, URZ ;  /* 0x0000003f00267c82 */ /* 0x000fe20008000000 */
[----:B------:R-:W-:Y:S01]  /*0a80*/  IMAD.MOV.U32 R213, RZ, RZ, RZ ;  /* 0x000000ffffd57224 */ /* 0x000fe200078e00ff */
[CC--:B-1----:R-:W-:Y:S01]  /*0a90*/  LEA.HI R2, R3.reuse, R0.reuse, RZ, 0x7 ;  /* 0x0000000003027211 */ /* 0x0c2fe200078f38ff */
[----:B------:R-:W1:Y:S01]  /*0aa0*/  S2UR UR6, SR_SWINHI ;  /* 0x00000000000679c3 */ /* 0x000e620000002f00 */
[----:B------:R-:W-:-:S02]  /*0ab0*/  LEA.HI R6, R3, R0, RZ, 0x4 ;  /* 0x0000000003067211 */ /* 0x000fc400078f20ff */
[----:B------:R-:W-:Y:S02]  /*0ac0*/  LOP3.LUT R5, R2, 0xffffff80, RZ, 0xc0, !PT ;  /* 0xffffff8002057812 */ /* 0x000fe400078ec0ff */
[----:B------:R-:W-:Y:S02]  /*0ad0*/  LOP3.LUT R7, R6, 0x3fffff0, RZ, 0xc0, !PT ;  /* 0x03fffff006077812 */ /* 0x000fe400078ec0ff */
[----:B------:R-:W-:Y:S01]  /*0ae0*/  SHF.R.S32.HI R9, RZ, 0x4, R6 ;  /* 0x00000004ff097819 */ /* 0x000fe20000011406 */
[C---:B------:R-:W-:Y:S01]  /*0af0*/  IMAD.IADD R214, R0.reuse, 0x1, -R5 ;  /* 0x0000000100d67824 */ /* 0x040fe200078e0a05 */
[----:B------:R-:W-:Y:S01]  /*0b00*/  LEA.HI R218, R3, R0, RZ, 0x5 ;  /* 0x0000000003da7211 */ /* 0x000fe200078f28ff */
[----:B------:R-:W-:Y:S01]  /*0b10*/  IMAD.IADD R7, R0, 0x1, -R7 ;  /* 0x0000000100077824 */ /* 0x000fe200078e0a07 */
[----:B------:R-:W-:Y:S02]  /*0b20*/  LEA.HI R6, R6, R9, RZ, 0x1 ;  /* 0x0000000906067211 */ /* 0x000fe400078f08ff */
[----:B------:R-:W-:-:S02]  /*0b30*/  SHF.R.S32.HI R5, RZ, 0x1f, R214 ;  /* 0x0000001fff057819 */ /* 0x000fc400000114d6 */
[----:B------:R-:W-:Y:S01]  /*0b40*/  LOP3.LUT R6, R6, 0x1ffffffe, RZ, 0xc0, !PT ;  /* 0x1ffffffe06067812 */ /* 0x000fe200078ec0ff */
[----:B---3--:R-:W-:Y:S01]  /*0b50*/  ULEA UR8, UR5, UR4, 0x18 ;  /* 0x0000000405087291 */ /* 0x008fe2000f8ec03f */
[----:B------:R-:W-:Y:S02]  /*0b60*/  LEA.HI R4, R5, R214, RZ, 0x2 ;  /* 0x000000d605047211 */ /* 0x000fe400078f10ff */
[----:B------:R-:W-:Y:S02]  /*0b70*/  SHF.R.S32.HI R218, RZ, 0x5, R218 ;  /* 0x00000005ffda7819 */ /* 0x000fe400000114da */
[--C-:B------:R-:W-:Y:S02]  /*0b80*/  SHF.R.S32.HI R0, RZ, 0x2, R4.reuse ;  /* 0x00000002ff007819 */ /* 0x100fe40000011404 */
[----:B------:R-:W-:Y:S01]  /*0b90*/  SHF.R.S32.HI R3, RZ, 0x1f, R4 ;  /* 0x0000001fff037819 */ /* 0x000fe20000011404 */
[----:B------:R-:W-:Y:S01]  /*0ba0*/  IMAD R7, R218, 0x10, R7 ;  /* 0x00000010da077824 */ /* 0x000fe200078e0207 */
[----:B------:R-:W-:Y:S01]  /*0bb0*/  SHF.R.S32.HI R217, RZ, 0x7, R2 ;  /* 0x00000007ffd97819 */ /* 0x000fe20000011402 */
[----:B------:R-:W-:Y:S01]  /*0bc0*/  UMOV UR4, UR8 ;  /* 0x0000000800047c82 */ /* 0x000fe20008000000 */
[----:B-1----:R-:W-:Y:S01]  /*0bd0*/  UMOV UR5, UR6 ;  /* 0x0000000600057c82 */ /* 0x002fe20008000000 */
[----:B------:R-:W-:Y:S01]  /*0be0*/  LEA.HI R3, R3, R0, RZ, 0x3 ;  /* 0x0000000003037211 */ /* 0x000fe200078f18ff */
[----:B------:R-:W-:Y:S01]  /*0bf0*/  IMAD.U32 R17, RZ, RZ, UR5 ;  /* 0x00000005ff117e24 */ /* 0x000fe2000f8e00ff */
[----:B------:R-:W-:-:S02]  /*0c00*/  IADD3 R6, R9, -R6, RZ ;  /* 0x8000000609067210 */ /* 0x000fc40007ffe0ff */
[----:B------:R-:W-:Y:S02]  /*0c10*/  LOP3.LUT R3, R3, 0xfffffff8, RZ, 0xc0, !PT ;  /* 0xfffffff803037812 */ /* 0x000fe400078ec0ff */
[----:B------:R-:W-:Y:S01]  /*0c20*/  LEA.HI R5, R5, R214, RZ, 0x5 ;  /* 0x000000d605057211 */ /* 0x000fe200078f28ff */
[----:B------:R-:W-:Y:S01]  /*0c30*/  IMAD R6, R7, 0x8, R6 ;  /* 0x0000000807067824 */ /* 0x000fe200078e0206 */
[----:B------:R-:W-:Y:S01]  /*0c40*/  LEA.HI R2, R2, R217, RZ, 0x1 ;  /* 0x000000d902027211 */ /* 0x000fe200078f08ff */
[----:B------:R-:W-:Y:S01]  /*0c50*/  IMAD.IADD R7, R0, 0x1, -R3 ;  /* 0x0000000100077824 */ /* 0x000fe200078e0a03 */
[----:B------:R-:W-:Y:S02]  /*0c60*/  SHF.R.S32.HI R0, RZ, 0x5, R5 ;  /* 0x00000005ff007819 */ /* 0x000fe40000011405 */
[----:B------:R-:W-:Y:S02]  /*0c70*/  LOP3.LUT R2, R2, 0x3fffffe, RZ, 0xc0, !PT ;  /* 0x03fffffe02027812 */ /* 0x000fe400078ec0ff */
[----:B------:R-:W-:Y:S01]  /*0c80*/  LOP3.LUT R3, R4, 0x7ffffffc, RZ, 0xc0, !PT ;  /* 0x7ffffffc04037812 */ /* 0x000fe200078ec0ff */
[----:B------:R-:W-:Y:S01]  /*0c90*/  IMAD R7, R0, 0x10, R7 ;  /* 0x0000001000077824 */ /* 0x000fe200078e0207 */
[----:B------:R-:W-:Y:S01]  /*0ca0*/  MOV R16, UR4 ;  /* 0x0000000400107c02 */ /* 0x000fe20008000f00 */
[----:B------:R-:W-:Y:S01]  /*0cb0*/  IMAD.IADD R2, R217, 0x1, -R2 ;  /* 0x00000001d9027824 */ /* 0x000fe200078e0a02 */
[----:B------:R-:W-:Y:S01]  /*0cc0*/  SHF.L.U32 R5, R6, 0x3, RZ ;  /* 0x0000000306057819 */ /* 0x000fe200000006ff */
[----:B------:R-:W-:Y:S01]  /*0cd0*/  IMAD.IADD R3, R214, 0x1, -R3 ;  /* 0x00000001d6037824 */ /* 0x000fe200078e0a03 */
[----:B------:R-:W-:Y:S01]  /*0ce0*/  UMOV UR4, URZ ;  /* 0x0000003f00047c82 */ /* 0x000fe20008000000 */
[----:B------:R-:W-:-:S02]  /*0cf0*/  MOV R18, UR8 ;  /* 0x0000000800127c02 */ /* 0x000fc40008000f00 */
[----:B------:R-:W-:Y:S01]  /*0d00*/  IMAD R220, R3, R220, 0x50 ;  /* 0x0000005003dc7424 */ /* 0x000fe200078e02dc */
[----:B------:R-:W-:Y:S01]  /*0d10*/  LEA R219, R2, R7, 0x6 ;  /* 0x0000000702db7211 */ /* 0x000fe200078e30ff */
[----:B------:R-:W-:Y:S01]  /*0d20*/  IMAD.WIDE R16, R5, 0x2, R16 ;  /* 0x0000000205107825 */ /* 0x000fe200078e0210 */
[----:B------:R-:W-:Y:S02]  /*0d30*/  MOV R19, UR4 ;  /* 0x0000000400137c02 */ /* 0x000fe40008000f00 */
[----:B--2---:R-:W-:-:S07]  /*0d40*/  LOP3.LUT R23, R8, 0x1, RZ, 0xfc, !PT ;  /* 0x0000000108177812 */ /* 0x004fce00078efcff */
.L_x_31:
[----:B------:R-:W1:Y:S01]  /*0d50*/  SHFL.IDX PT, R0, R217, RZ, 0x1f ;  /* 0x00001fffd9007589 */ /* 0x000e6200000e0000 */
[----:B------:R-:W2:Y:S01]  /*0d60*/  LDC R65, c[0x0][0x2e0] ;  /* 0x0000b800ff417b82 */ /* 0x000ea20000000800 */
[----:B------:R-:W-:Y:S01]  /*0d70*/  R2UR UR12, R18 ;  /* 0x00000000120c72ca */ /* 0x000fe200000e0000 */
[----:B------:R-:W-:Y:S01]  /*0d80*/  ULDC UR4, c[0x0][0xda8] ;  /* 0x00036a0000047ab9 */ /* 0x000fe20000000800 */
[----:B------:R-:W-:Y:S01]  /*0d90*/  ULDC.64 UR8, c[0x0][0x3f8] ;  /* 0x0000fe0000087ab9 */ /* 0x000fe20000000a00 */
[----:B------:R-:W-:Y:S01]  /*0da0*/  R2UR UR10, R212 ;  /* 0x00000000d40a72ca */ /* 0x000fe200000e0000 */
[----:B------:R-:W-:Y:S02]  /*0db0*/  UISETP.NE.AND UP1, UPT, UR4, 0x1, UPT ;  /* 0x000000010400788c */ /* 0x000fe4000bf25270 */
[----:B------:R-:W-:Y:S01]  /*0dc0*/  UISETP.NE.U32.AND UP0, UPT, UR8, URZ, UPT ;  /* 0x0000003f0800728c */ /* 0x000fe2000bf05070 */
[----:B------:R-:W-:Y:S01]  /*0dd0*/  ULDC UR5, c[0x0][0xdb4] ;  /* 0x00036d0000057ab9 */ /* 0x000fe20000000800 */
[----:B------:R-:W-:-:S02]  /*0de0*/  ULDC UR6, c[0x0][0x404] ;  /* 0x0001010000067ab9 */ /* 0x000fc40000000800 */
[----:B------:R-:W-:Y:S02]  /*0df0*/  UISETP.NE.AND.EX UP0, UPT, UR9, URZ, UPT, UP0 ;  /* 0x0000003f0900728c */ /* 0x000fe4000bf05300 */
[----:B------:R-:W-:Y:S02]  /*0e00*/  UISETP.NE.AND UP2, UPT, UR5, 0x1, UPT ;  /* 0x000000010500788c */ /* 0x000fe4000bf45270 */
[----:B------:R-:W-:Y:S02]  /*0e10*/  UIADD3 UR9, UR12, 0x14400, URZ ;  /* 0x000144000c097890 */ /* 0x000fe4000fffe03f */
[----:B------:R-:W-:Y:S01]  /*0e20*/  USEL UR6, UR6, 0x1, UP0 ;  /* 0x0000000106067887 */ /* 0x000fe20008000000 */
[----:B------:R-:W-:Y:S01]  /*0e30*/  @UP1 ULDC UR5, c[0x0][0xdac] ;  /* 0x00036b0000051ab9 */ /* 0x000fe20000000800 */
[----:B------:R-:W-:Y:S01]  /*0e40*/  ULOP3.LUT UP0, URZ, UR9, 0x9f, URZ, 0xc0, !UPT ;  /* 0x0000009f093f7892 */ /* 0x000fe2000f80c03f */
[----:B------:R-:W-:Y:S01]  /*0e50*/  UMOV UR11, UR10 ;  /* 0x0000000a000b7c82 */ /* 0x000fe20008000000 */
[----:B-1----:R-:W-:-:S02]  /*0e60*/  R2UR UR7, R0 ;  /* 0x00000000000772ca */ /* 0x002fc400000e0000 */
[----:B--2---:R-:W-:Y:S01]  /*0e70*/  IMAD R65, R65, UR6, RZ ;  /* 0x0000000641417c24 */ /* 0x004fe2000f8e02ff */
[----:B------:R-:W-:Y:S01]  /*0e80*/  @UP1 ULDC UR6, c[0x0][0xdb0] ;  /* 0x00036c0000061ab9 */ /* 0x000fe20000000800 */
[----:B------:R-:W-:Y:S02]  /*0e90*/  PLOP3.LUT P0, PT, PT, PT, UP0, 0x80, 0x0 ;  /* 0x000000000000781c */ /* 0x000fe40003f0f008 */
[----:B------:R-:W-:-:S04]  /*0ea0*/  VIADD R0, R65, 0x4f ;  /* 0x0000004f41007836 */ /* 0x000fc80000000000 */
[----:B------:R-:W-:-:S03]  /*0eb0*/  IMAD.HI R0, R0, 0x66666667, RZ ;  /* 0x6666666700007827 */ /* 0x000fc600078e02ff */
[----:B------:R-:W-:Y:S02]  /*0ec0*/  ULEA.HI UR4, UR7, UR7, URZ, 0x1 ;  /* 0x0000000707047291 */ /* 0x000fe4000f8f083f */
[----:B------:R-:W-:Y:S02]  /*0ed0*/  SHF.R.U32.HI R3, RZ, 0x1f, R0 ;  /* 0x0000001fff037819 */ /* 0x000fe40000011600 */
[----:B------:R-:W-:Y:S02]  /*0ee0*/  ULOP3.LUT UR8, UR4, 0x1e, URZ, 0xc0, !UPT ;  /* 0x0000001e04087892 */ /* 0x000fe4000f8ec03f */
[----:B------:R-:W-:Y:S01]  /*0ef0*/  LEA.HI.SX32 R152, R0, R3, 0x1b ;  /* 0x0000000300987211 */ /* 0x000fe200078fdaff */
[----:B------:R-:W-:Y:S02]  /*0f00*/  UIMAD.WIDE.U32 UR4, UR10, UR5, URZ ;  /* 0x000000050a0472a5 */ /* 0x000fe4000f8e003f */
[----:B------:R-:W-:Y:S02]  /*0f10*/  UIADD3 UR8, UR7, -UR8, URZ ;  /* 0x8000000807087290 */ /* 0x000fe4000fffe03f */
[----:B------:R-:W-:-:S02]  /*0f20*/  @UP1 USHF.R.U32.HI UR11, URZ, UR6, UR5 ;  /* 0x000000063f0b1299 */ /* 0x000fc40008011605 */
[----:B------:R-:W-:Y:S01]  /*0f30*/  ULEA UR8, UR8, UR9, 0xd ;  /* 0x0000000908087291 */ /* 0x000fe2000f8e683f */
[----:B------:R-:W-:Y:S02]  /*0f40*/  @UP2 ULDC.64 UR6, c[0x0][0xdb8] ;  /* 0x00036e0000062ab9 */ /* 0x000fe40000000a00 */
[----:B------:R-:W-:Y:S02]  /*0f50*/  UIMAD.WIDE.U32 UR4, UR11, UR6, URZ ;  /* 0x000000060b0472a5 */ /* 0x000fe4000f8e003f */
[----:B------:R-:W-:Y:S01]  /*0f60*/  IMAD.U32 R216, RZ, RZ, UR11 ;  /* 0x0000000bffd87e24 */ /* 0x000fe2000f8e00ff */
[----:B------:R-:W-:Y:S01]  /*0f70*/  USHF.R.U32.HI UR8, URZ, 0x4, UR8 ;  /* 0x000000043f087899 */ /* 0x000fe20008011608 */
[----:B------:R-:W-:Y:S01]  /*0f80*/  UMOV UR36, UR11 ;  /* 0x0000000b00247c82 */ /* 0x000fe20008000000 */
[----:B------:R-:W-:Y:S02]  /*0f90*/  @UP2 USHF.R.U32.HI UR36, URZ, UR7, UR5 ;  /* 0x000000073f242299 */ /* 0x000fe40008011605 */
[----:B------:R-:W-:Y:S01]  /*0fa0*/  UMOV UR4, UR10 ;  /* 0x0000000a00047c82 */ /* 0x000fe20008000000 */
[----:B------:R-:W-:Y:S01]  /*0fb0*/  ULOP3.LUT UR37, UR8, 0x3fff, URZ, 0xc0, !UPT ;  /* 0x00003fff08257892 */ /* 0x000fe2000f8ec03f */
[----:B------:R-:W-:Y:S01]  /*0fc0*/  MOV R215, UR4 ;  /* 0x0000000400d77c02 */ /* 0x000fe20008000f00 */
[----:B------:R-:W-:Y:S10]  /*0fd0*/  @!P0 BRA `(.L_x_9) ;  /* 0x0000000000408947 */ /* 0x000ff40003800000 */
[----:B------:R-:W-:Y:S01]  /*0fe0*/  MOV R0, 0x0 ;  /* 0x0000000000007802 */ /* 0x000fe20000000f00 */
[----:B------:R-:W-:Y:S01]  /*0ff0*/  ULDC.64 UR4, c[0x4][0x1b8] ;  /* 0x01006e0000047ab9 */ /* 0x000fe20000000a00 */
[----:B------:R-:W-:Y:S01]  /*1000*/  ULDC.64 UR6, c[0x4][0x130] ;  /* 0x01004c0000067ab9 */ /* 0x000fe20000000a00 */
[----:B------:R-:W-:Y:S01]  /*1010*/  IMAD.U32 R4, RZ, RZ, UR4 ;  /* 0x00000004ff047e24 */ /* 0x000fe2000f8e00ff */
[----:B------:R1:W2:Y:S01]  /*1020*/  LDC.64 R2, c[0x4][R0] ;  /* 0x0100000000027b82 */ /* 0x0002a20000000a00 */
[----:B------:R-:W-:Y:S01]  /*1030*/  IMAD.U32 R5, RZ, RZ, UR5 ;  /* 0x00000005ff057e24 */ /* 0x000fe2000f8e00ff */
[----:B------:R-:W-:Y:S01]  /*1040*/  ULDC.64 UR4, c[0x4][0x1c0] ;  /* 0x0100700000047ab9 */ /* 0x000fe20000000a00 */
[----:B------:R-:W-:Y:S01]  /*1050*/  IMAD.U32 R10, RZ, RZ, UR6 ;  /* 0x00000006ff0a7e24 */ /* 0x000fe2000f8e00ff */
[----:B------:R-:W-:Y:S01]  /*1060*/  MOV R6, UR4 ;  /* 0x0000000400067c02 */ /* 0x000fe20008000f00 */
[----:B------:R-:W-:Y:S01]  /*1070*/  IMAD.U32 R7, RZ, RZ, UR5 ;  /* 0x00000005ff077e24 */ /* 0x000fe2000f8e00ff */
[----:B------:R-:W-:Y:S01]  /*1080*/  MOV R11, UR7 ;  /* 0x00000007000b7c02 */ /* 0x000fe20008000f00 */
[----:B------:R-:W-:Y:S01]  /*1090*/  IMAD.MOV.U32 R8, RZ, RZ, 0x70 ;  /* 0x00000070ff087424 */ /* 0x000fe200078e00ff */
[----:B------:R-:W-:Y:S01]  /*10a0*/  MOV R13, RZ ;  /* 0x000000ff000d7202 */ /* 0x000fe20000000f00 */
[----:B-1----:R-:W-:-:S07]  /*10b0*/  IMAD.MOV.U32 R12, RZ, RZ, 0x1 ;  /* 0x00000001ff0c7424 */ /* 0x002fce00078e00ff */
[----:B------:R-:W-:-:S07]  /*10c0*/  LEPC R20, `(.L_x_9) ;  /* 0x000000001014794e */ /* 0x000fce0000000000 */
[----:B--2---:R-:W-:Y:S05]  /*10d0*/  CALL.ABS.NOINC R2 ;  /* 0x0000000002007343 */ /* 0x004fea0003c00000 */
.L_x_9:
[----:B------:R-:W-:Y:S02]  /*10e0*/  R2UR UR4, R18 ;  /* 0x00000000120472ca */ /* 0x000fe400000e0000 */
[----:B------:R-:W-:Y:S02]  /*10f0*/  LOP3.LUT R0, R213, 0x1, RZ, 0xc0, !PT ;  /* 0x00000001d5007812 */ /* 0x000fe400078ec0ff */
[----:B------:R-:W-:Y:S02]  /*1100*/  ISETP.NE.AND P0, PT, R23, 0x3, PT ;  /* 0x000000031700780c */ /* 0x000fe40003f05270 */
[----:B------:R-:W-:-:S07]  /*1110*/  SHF.L.U32 R0, R0, 0x1f, RZ ;  /* 0x0000001f00007819 */ /* 0x000fce00000006ff */
[----:B------:R-:W1:Y:S02]  /*1120*/  SYNCS.PHASECHK.TRANS64.TRYWAIT P1, [UR4+0x38800], R0 ;  /* 0x03880000ff0075a7 */ /* 0x000e640008020144 */
[----:B-1----:R-:W-:Y:S05]  /*1130*/  @!P1 BRA `(.L_x_10) ;  /* 0x000000e000ac9947 */ /* 0x002fea0003800000 */
.L_x_90:
[----:B------:R-:W-:Y:S05]  /*1140*/  @!P0 BRA `(.L_x_11) ;  /* 0x0000000000048947 */ /* 0x000fea0003800000 */
[----:B------:R-:W-:Y:S01]  /*1150*/  BPT.TRAP 0x1 ;  /* 0x000000040000795c */ /* 0x000fe20000300000 */
.L_x_11:
[----:B------:R-:W-:Y:S01]  /*1160*/  R2UR UR5, R19 ;  /* 0x00000000130572ca */ /* 0x000fe200000e0000 */
[----:B-1----:R-:W-:Y:S01]  /*1170*/  IMAD.U32 R0, RZ, RZ, UR38 ;  /* 0x00000026ff007e24 */ /* 0x002fe2000f8e00ff */
[----:B------:R-:W-:-:S11]  /*1180*/  R2UR UR4, R18 ;  /* 0x00000000120472ca */ /* 0x000fd600000e0000 */
[----:B------:R-:W-:Y:S02]  /*1190*/  IMAD.U32 R3, RZ, RZ, UR5 ;  /* 0x00000005ff037e24 */ /* 0x000fe4000f8e00ff */
[----:B------:R-:W-:-:S03]  /*11a0*/  LEA R0, R0, UR4, 0x3 ;  /* 0x0000000400007c11 */ /* 0x000fc6000f8e18ff */
[----:B------:R-:W-:-:S04]  /*11b0*/  SHF.L.U32 R3, R3, 0x1f, RZ ;  /* 0x0000001f03037819 */ /* 0x000fc800000006ff */
[----:B------:R1:W2:Y:S01]  /*11c0*/  SYNCS.PHASECHK.TRANS64.TRYWAIT P2, [R0+URZ+0x38830], R3 ;  /* 0x03883003000075a7 */ /* 0x0002a2000804017f */
[----:B------:R-:W-:Y:S05]  /*11d0*/  @!P0 BRA `(.L_x_12) ;  /* 0x0000000000048947 */ /* 0x000fea0003800000 */
[----:B------:R-:W-:Y:S01]  /*11e0*/  BPT.TRAP 0x1 ;  /* 0x000000040000795c */ /* 0x000fe20000300000 */
.L_x_12:
[----:B------:R-:W3:Y:S01]  /*11f0*/  S2R R2, SR_TID.X ;  /* 0x0000000000027919 */ /* 0x000ee20000002100 */
[----:B------:R-:W-:Y:S02]  /*1200*/  MOV R151, RZ ;  /* 0x000000ff00977202 */ /* 0x000fe40000000f00 */
[----:B---3--:R-:W-:-:S04]  /*1210*/  LOP3.LUT R2, R2, 0x7f, RZ, 0xc0, !PT ;  /* 0x0000007f02027812 */ /* 0x008fc800078ec0ff */
[----:B------:R-:W-:Y:S01]  /*1220*/  ISETP.NE.AND P1, PT, R2, RZ, PT ;  /* 0x000000ff0200720c */ /* 0x000fe20003f25270 */
[----:B--2---:R-:W-:-:S12]  /*1230*/  @P2 BRA `(.L_x_13) ;  /* 0x0000000000082947 */ /* 0x004fd80003800000 */
[----:B------:R-:W2:Y:S02]  /*1240*/  SYNCS.PHASECHK.TRANS64.TRYWAIT P2, [R0+URZ+0x38830], R3 ;  /* 0x03883003000075a7 */ /* 0x000ea4000804017f */
[----:B--2---:R-:W-:Y:S05]  /*1250*/  @!P2 BRA `(.L_x_14) ;  /* 0x000000e00080a947 */ /* 0x004fea0003800000 */
.L_x_13:
[----:B------:R-:W-:Y:S05]  /*1260*/  WARPSYNC.ALL ;  /* 0x0000000000007948 */ /* 0x000fea0003800000 */
[----:B------:R-:W-:Y:S01]  /*1270*/  R2UR UR4, R18 ;  /* 0x00000000120472ca */ /* 0x000fe200000e0000 */
[----:B------:R-:W-:Y:S01]  /*1280*/  ULOP3.LUT UR5, UR37, 0x10000, URZ, 0xfc, !UPT ;  /* 0x0001000025057892 */ /* 0x000fe2000f8efc3f */
[----:B------:R-:W-:Y:S01]  /*1290*/  WARPGROUP.ARRIVE ;  /* 0x00000000000079c5 */ /* 0x000fe20000000000 */
[----:B------:R-:W-:Y:S01]  /*12a0*/  UMOV UR9, 0x40000040 ;  /* 0x4000004000097882 */ /* 0x000fe20000000000 */
[----:B------:R-:W-:Y:S01]  /*12b0*/  UMOV UR11, 0x40000040 ;  /* 0x40000040000b7882 */ /* 0x000fe20000000000 */
[----:B------:R-:W-:Y:S01]  /*12c0*/  UMOV UR21, UR9 ;  /* 0x0000000900157c82 */ /* 0x000fe20008000000 */
[----:B------:R-:W-:Y:S01]  /*12d0*/  MOV R15, UR9 ;  /* 0x00000009000f7c02 */ /* 0x000fe20008000f00 */
[----:B------:R-:W-:Y:S01]  /*12e0*/  UMOV UR13, UR21 ;  /* 0x00000015000d7c82 */ /* 0x000fe20008000000 */
[----:B------:R-:W-:Y:S01]  /*12f0*/  UMOV UR8, UR5 ;  /* 0x0000000500087c82 */ /* 0x000fe20008000000 */
[----:B------:R-:W-:Y:S01]  /*1300*/  UMOV UR15, 0x40000040 ;  /* 0x40000040000f7882 */ /* 0x000fe20000000000 */
[----:B------:R-:W-:Y:S01]  /*1310*/  UMOV UR20, UR8 ;  /* 0x0000000800147c82 */ /* 0x000fe20008000000 */
[----:B------:R-:W-:Y:S01]  /*1320*/  IMAD.U32 R14, RZ, RZ, UR8 ;  /* 0x00000008ff0e7e24 */ /* 0x000fe2000f8e00ff */
[----:B------:R-:W-:Y:S01]  /*1330*/  UMOV UR12, UR20 ;  /* 0x00000014000c7c82 */ /* 0x000fe20008000000 */
[----:B------:R-:W-:Y:S01]  /*1340*/  UIADD3 UR4, UR4, 0x24400, URZ ;  /* 0x0002440004047890 */ /* 0x000fe2000fffe03f */
[----:B------:R-:W-:Y:S01]  /*1350*/  MOV R2, UR38 ;  /* 0x0000002600027c02 */ /* 0x000fe20008000f00 */
[----:B------:R-:W-:Y:S01]  /*1360*/  UMOV UR16, UR20 ;  /* 0x0000001400107c82 */ /* 0x000fe20008000000 */
[----:B------:R-:W-:Y:S01]  /*1370*/  UMOV UR17, UR21 ;  /* 0x0000001500117c82 */ /* 0x000fe20008000000 */
[----:B------:R-:W-:Y:S01]  /*1380*/  USHF.R.U32.HI UR4, URZ, 0x4, UR4 ;  /* 0x000000043f047899 */ /* 0x000fe20008011604 */
[----:B-12---:R-:W-:Y:S01]  /*1390*/  MOV R3, UR36 ;  /* 0x0000002400037c02 */ /* 0x006fe20008000f00 */
[----:B------:R-:W-:Y:S01]  /*13a0*/  UMOV UR19, 0x40000040 ;  /* 0x4000004000137882 */ /* 0x000fe20000000000 */
[----:B------:R-:W-:Y:S01]  /*13b0*/  UMOV UR23, 0x40000040 ;  /* 0x4000004000177882 */ /* 0x000fe20000000000 */
[----:B------:R-:W-:Y:S01]  /*13c0*/  ULOP3.LUT UR4, UR4, 0x3fff, URZ, 0xc0, !UPT ;  /* 0x00003fff04047892 */ /* 0x000fe2000f8ec03f */
[----:B------:R-:W-:Y:S01]  /*13d0*/  P2R R64, PR, RZ, 0x1 ;  /* 0x00000001ff407803 */ /* 0x000fe20000000000 */
[----:B------:R-:W-:Y:S01]  /*13e0*/  UMOV UR27, 0x40000040 ;  /* 0x40000040001b7882 */ /* 0x000fe20000000000 */
[----:B------:R-:W-:Y:S01]  /*13f0*/  UMOV UR31, 0x40000040 ;  /* 0x40000040001f7882 */ /* 0x000fe20000000000 */
[----:B------:R-:W-:Y:S01]  /*1400*/  ULOP3.LUT UR6, UR4, 0x10000, URZ, 0xfc, !UPT ;  /* 0x0001000004067892 */ /* 0x000fe2000f8efc3f */
[----:B------:R-:W-:Y:S01]  /*1410*/  @!P1 VIADD R0, R0, 0x38840 ;  /* 0x0003884000009836 */ /* 0x000fe20000000000 */
[----:B------:R-:W-:Y:S01]  /*1420*/  UMOV UR35, 0x40000040 ;  /* 0x4000004000237882 */ /* 0x000fe20000000000 */
[----:B------:R-:W-:Y:S01]  /*1430*/  UMOV UR43, 0x40000040 ;  /* 0x40000040002b7882 */ /* 0x000fe20000000000 */
[----:B------:R-:W-:Y:S01]  /*1440*/  UIMAD UR4, UR38, 0xa00, UR6 ;  /* 0x00000a00260478a4 */ /* 0x000fe2000f8e0206 */
[--C-:B------:R-:W-:Y:S01]  /*1450*/  IMAD.MOV.U32 R150, RZ, RZ, R151.reuse ;  /* 0x000000ffff967224 */ /* 0x100fe200078e0097 */
[----:B------:R-:W-:Y:S01]  /*1460*/  UMOV UR47, 0x40000040 ;  /* 0x40000040002f7882 */ /* 0x000fe20000000000 */
[----:B------:R-:W-:Y:S01]  /*1470*/  IMAD.U32 R22, RZ, RZ, UR6 ;  /* 0x00000006ff167e24 */ /* 0x000fe2000f8e00ff */
[----:B------:R-:W-:Y:S01]  /*1480*/  UIADD3 UR14, UR4, 0x100, URZ ;  /* 0x00000100040e7890 */ /* 0x000fe2000fffe03f */
[----:B------:R-:W-:Y:S01]  /*1490*/  @!P1 PRMT R0, RZ, 0x654, R0 ;  /* 0x00000654ff009816 */ /* 0x000fe20000000000 */
[----:B------:R-:W-:Y:S01]  /*14a0*/  UIADD3 UR18, UR4, 0x180, URZ ;  /* 0x0000018004127890 */ /* 0x000fe2000fffe03f */
[-C--:B------:R-:W-:Y:S01]  /*14b0*/  MOV R149, R151.reuse ;  /* 0x0000009700957202 */ /* 0x080fe20000000f00 */
[----:B------:R-:W-:Y:S01]  /*14c0*/  UMOV UR10, UR4 ;  /* 0x00000004000a7c82 */ /* 0x000fe20008000000 */
[----:B------:R-:W-:Y:S01]  /*14d0*/  UIADD3 UR6, UR5, 0x2, URZ ;  /* 0x0000000205067890 */ /* 0x000fe2000fffe03f */
[----:B------:R-:W-:Y:S01]  /*14e0*/  HGMMA.64x16x16.F32 R56, gdesc[UR8], RZ, !UPT, gsb0 ;  /* 0x00200000083879f0 */ /* 0x000fe2000c0008ff */
[----:B------:R-:W-:Y:S01]  /*14f0*/  UIADD3 UR10, UR4, 0x80, URZ ;  /* 0x00000080040a7890 */ /* 0x000fe2000fffe03f */
[--C-:B------:R-:W-:Y:S01]  /*1500*/  IMAD.MOV.U32 R148, RZ, RZ, R151.reuse ;  /* 0x000000ffff947224 */ /* 0x100fe200078e0097 */
[----:B------:R-:W-:Y:S01]  /*1510*/  UMOV UR8, UR20 ;  /* 0x0000001400087c82 */ /* 0x000fe20008000000 */
[----:B------:R-:W-:Y:S01]  /*1520*/  UMOV UR9, UR21 ;  /* 0x0000001500097c82 */ /* 0x000fe20008000000 */
[----:B------:R-:W-:Y:S01]  /*1530*/  UMOV UR11, 0x40000040 ;  /* 0x40000040000b7882 */ /* 0x000fe20000000000 */
[----:B------:R-:W-:Y:S01]  /*1540*/  UIADD3 UR7, UR4, 0x2, URZ ;  /* 0x0000000204077890 */ /* 0x000fe2000fffe03f */
[--C-:B------:R-:W-:Y:S01]  /*1550*/  IMAD.MOV.U32 R147, RZ, RZ, R151.reuse ;  /* 0x000000ffff937224 */ /* 0x100fe200078e0097 */
[----:B------:R-:W-:Y:S01]  /*1560*/  UIADD3 UR22, UR4, 0x402, URZ ;  /* 0x0000040204167890 */ /* 0x000fe2000fffe03f */
[-C--:B------:R-:W-:Y:S01]  /*1570*/  MOV R146, R151.reuse ;  /* 0x0000009700927202 */ /* 0x080fe20000000f00 */
[----:B------:R-:W-:Y:S01]  /*1580*/  UIADD3 UR26, UR4, 0x404, URZ ;  /* 0x00000404041a7890 */ /* 0x000fe2000fffe03f */
[--C-:B------:R-:W-:Y:S01]  /*1590*/  IMAD.MOV.U32 R145, RZ, RZ, R151.reuse ;  /* 0x000000ffff917224 */ /* 0x100fe200078e0097 */
        /* <DEDUP_REMOVED lines=10> */
[----:B------:R-:W-:Y:S01]  /*1640*/  UMOV UR51, 0x40000040 ;  /* 0x4000004000337882 */ /* 0x000fe20000000000 */
[----:B------:R-:W-:Y:S01]  /*1650*/  UIADD3 UR54, UR4, 0x800, URZ ;  /* 0x0000080004367890 */ /* 0x000fe2000fffe03f */
[--C-:B------:R-:W-:Y:S01]  /*1660*/  IMAD.MOV.U32 R139, RZ, RZ, R151.reuse ;  /* 0x000000ffff8b7224 */ /* 0x100fe200078e0097 */
[----:B------:R-:W-:Y:S01]  /*1670*/  UMOV UR55, 0x40000040 ;  /* 0x4000004000377882 */ /* 0x000fe20000000000 */
[----:B------:R-:W-:Y:S01]  /*1680*/  UIADD3 UR58, UR4, 0x802, URZ ;  /* 0x00000802043a7890 */ /* 0x000fe2000fffe03f */
[--C-:B------:R-:W-:Y:S01]  /*1690*/  IMAD.MOV.U32 R138, RZ, RZ, R151.reuse ;  /* 0x000000ffff8a7224 */ /* 0x100fe200078e0097 */
[----:B------:R-:W-:Y:S01]  /*16a0*/  UMOV UR59, 0x40000040 ;  /* 0x40000040003b7882 */ /* 0x000fe20000000000 */
[----:B------:R-:W-:Y:S01]  /*16b0*/  UMOV UR39, 0x40000040 ;  /* 0x4000004000277882 */ /* 0x000fe20000000000 */
[-C--:B------:R-:W-:Y:S01]  /*16c0*/  MOV R137, R151.reuse ;  /* 0x0000009700897202 */ /* 0x080fe20000000f00 */
[--C-:B------:R-:W-:Y:S01]  /*16d0*/  IMAD.MOV.U32 R136, RZ, RZ, R151.reuse ;  /* 0x000000ffff887224 */ /* 0x100fe200078e0097 */
        /* <DEDUP_REMOVED lines=18> */
[----:B------:R-:W-:Y:S01]  /*1800*/  MOV R107, R151 ;  /* 0x00000097006b7202 */ /* 0x000fe20000000f00 */
[----:B------:R-:W-:Y:S01]  /*1810*/  IMAD.MOV.U32 R121, RZ, RZ, R151 ;  /* 0x000000ffff797224 */ /* 0x000fe200078e0097 */
[----:B------:R-:W-:-:S02]  /*1820*/  WARPGROUP.DEPBAR.LE gsb0, 0x0 ;  /* 0x00008000000079c5 */ /* 0x000fc40000010000 */
[----:B------:R-:W-:Y:S01]  /*1830*/  WARPGROUP.ARRIVE ;  /* 0x00000000000079c5 */ /* 0x000fe20000000000 */
[--C-:B------:R-:W-:Y:S01]  /*1840*/  IMAD.MOV.U32 R120, RZ, RZ, R151.reuse ;  /* 0x000000ffff787224 */ /* 0x100fe200078e0097 */
[-C--:B------:R-:W-:Y:S01]  /*1850*/  MOV R104, R151.reuse ;  /* 0x0000009700687202 */ /* 0x080fe20000000f00 */
[--C-:B------:R-:W-:Y:S01]  /*1860*/  IMAD.MOV.U32 R118, RZ, RZ, R151.reuse ;  /* 0x000000ffff767224 */ /* 0x100fe200078e0097 */
[-C--:B------:R-:W-:Y:S01]  /*1870*/  MOV R98, R151.reuse ;  /* 0x0000009700627202 */ /* 0x080fe20000000f00 */
[--C-:B------:R-:W-:Y:S01]  /*1880*/  IMAD.MOV.U32 R117, RZ, RZ, R151.reuse ;  /* 0x000000ffff757224 */ /* 0x100fe200078e0097 */
[----:B------:R-:W-:Y:S01]  /*1890*/  HGMMA.64x16x16.F32 R48, gdesc[UR8], RZ, !UPT, gsb0 ;  /* 0x00200000083079f0 */ /* 0x000fe2000c0008ff */
[----:B------:R-:W-:Y:S01]  /*18a0*/  UIADD3 UR10, UR4, 0x200, URZ ;  /* 0x00000200040a7890 */ /* 0x000fe2000fffe03f */
[--C-:B------:R-:W-:Y:S01]  /*18b0*/  IMAD.MOV.U32 R115, RZ, RZ, R151.reuse ;  /* 0x000000ffff737224 */ /* 0x100fe200078e0097 */
[----:B------:R-:W-:Y:S01]  /*18c0*/  UMOV UR8, UR20 ;  /* 0x0000001400087c82 */ /* 0x000fe20008000000 */
[----:B------:R-:W-:Y:S01]  /*18d0*/  UMOV UR9, UR21 ;  /* 0x0000001500097c82 */ /* 0x000fe20008000000 */
[----:B------:R-:W-:Y:S01]  /*18e0*/  UMOV UR11, 0x40000040 ;  /* 0x40000040000b7882 */ /* 0x000fe20000000000 */
        /* <DEDUP_REMOVED lines=10> */
[----:B------:R-:W-:-:S02]  /*1990*/  IMAD.MOV.U32 R106, RZ, RZ, R151 ;  /* 0x000000ffff6a7224 */ /* 0x000fc400078e0097 */
[--C-:B------:R-:W-:Y:S02]  /*19a0*/  IMAD.MOV.U32 R105, RZ, RZ, R151.reuse ;  /* 0x000000ffff697224 */ /* 0x100fe400078e0097 */
[--C-:B------:R-:W-:Y:S02]  /*19b0*/  IMAD.MOV.U32 R103, RZ, RZ, R151.reuse ;  /* 0x000000ffff677224 */ /* 0x100fe400078e0097 */
[--C-:B------:R-:W-:Y:S02]  /*19c0*/  IMAD.MOV.U32 R102, RZ, RZ, R151.reuse ;  /* 0x000000ffff667224 */ /* 0x100fe400078e0097 */
[--C-:B------:R-:W-:Y:S02]  /*19d0*/  IMAD.MOV.U32 R100, RZ, RZ, R151.reuse ;  /* 0x000000ffff647224 */ /* 0x100fe400078e0097 */
[--C-:B------:R-:W-:Y:S02]  /*19e0*/  IMAD.MOV.U32 R96, RZ, RZ, R151.reuse ;  /* 0x000000ffff607224 */ /* 0x100fe400078e0097 */
        /* <DEDUP_REMOVED lines=9> */
[----:B------:R-:W-:Y:S01]  /*1a80*/  IMAD.MOV.U32 R66, RZ, RZ, R151 ;  /* 0x000000ffff427224 */ /* 0x000fe200078e0097 */
[----:B------:R-:W-:Y:S02]  /*1a90*/  WARPGROUP.DEPBAR.LE gsb0, 0x0 ;  /* 0x00008000000079c5 */ /* 0x000fe40000010000 */
[----:B------:R-:W-:-:S06]  /*1aa0*/  WARPGROUP.ARRIVE ;  /* 0x00000000000079c5 */ /* 0x000fcc0000000000 */
[----:B------:R-:W-:Y:S01]  /*1ab0*/  HGMMA.64x16x16.F32 R40, gdesc[UR12], RZ, !UPT, gsb0 ;  /* 0x002000000c2879f0 */ /* 0x000fe2000c0008ff */
[----:B------:R-:W-:Y:S01]  /*1ac0*/  UMOV UR12, UR6 ;  /* 0x00000006000c7c82 */ /* 0x000fe20008000000 */
[----:B------:R-:W-:Y:S01]  /*1ad0*/  UMOV UR13, 0x40000040 ;  /* 0x40000040000d7882 */ /* 0x000fe20000000000 */
[----:B------:R-:W-:Y:S01]  /*1ae0*/  UMOV UR14, UR7 ;  /* 0x00000007000e7c82 */ /* 0x000fe20008000000 */
[----:B------:R-:W-:Y:S01]  /*1af0*/  UMOV UR15, 0x40000040 ;  /* 0x40000040000f7882 */ /* 0x000fe20000000000 */
[----:B------:R-:W-:Y:S01]  /*1b00*/  UMOV UR20, UR12 ;  /* 0x0000000c00147c82 */ /* 0x000fe20008000000 */
[----:B------:R-:W-:Y:S01]  /*1b10*/  UMOV UR21, UR13 ;  /* 0x0000000d00157c82 */ /* 0x000fe20008000000 */
[----:B------:R-:W-:Y:S01]  /*1b20*/  IMAD.U32 R12, RZ, RZ, UR12 ;  /* 0x0000000cff0c7e24 */ /* 0x000fe2000f8e00ff */
[----:B------:R-:W-:Y:S01]  /*1b30*/  UIADD3 UR6, UR5, 0x4, URZ ;  /* 0x0000000405067890 */ /* 0x000fe2000fffe03f */
[----:B------:R-:W-:Y:S01]  /*1b40*/  IMAD.U32 R13, RZ, RZ, UR13 ;  /* 0x0000000dff0d7e24 */ /* 0x000fe2000f8e00ff */
[----:B------:R-:W-:Y:S01]  /*1b50*/  UIADD3 UR7, UR4, 0x4, URZ ;  /* 0x0000000404077890 */ /* 0x000fe2000fffe03f */
[----:B------:R-:W-:-:S02]  /*1b60*/  WARPGROUP.DEPBAR.LE gsb0, 0x0 ;  /* 0x00008000000079c5 */ /* 0x000fc40000010000 */
[----:B------:R-:W-:-:S06]  /*1b70*/  WARPGROUP.ARRIVE ;  /* 0x00000000000079c5 */ /* 0x000fcc0000000000 */
[----:B------:R-:W-:Y:S01]  /*1b80*/  HGMMA.64x16x16.F32 R32, gdesc[UR16], RZ, !UPT, gsb0 ;  /* 0x00200000102079f0 */ /* 0x000fe2000c0008ff */
[----:B------:R-:W-:Y:S01]  /*1b90*/  UIADD3 UR18, UR4, 0x182, URZ ;  /* 0x0000018204127890 */ /* 0x000fe2000fffe03f */
[----:B------:R-:W-:Y:S01]  /*1ba0*/  UMOV UR16, UR20 ;  /* 0x0000001400107c82 */ /* 0x000fe20008000000 */
[----:B------:R-:W-:Y:S01]  /*1bb0*/  UMOV UR17, UR21 ;  /* 0x0000001500117c82 */ /* 0x000fe20008000000 */
[----:B------:R-:W-:Y:S01]  /*1bc0*/  UMOV UR19, 0x40000040 ;  /* 0x4000004000137882 */ /* 0x000fe20000000000 */
[----:B------:R-:W-:Y:S02]  /*1bd0*/  WARPGROUP.DEPBAR.LE gsb0, 0x0 ;  /* 0x00008000000079c5 */ /* 0x000fe40000010000 */
        /* <DEDUP_REMOVED lines=8> */
[----:B------:R-:W-:Y:S01]  /*1c60*/  HGMMA.64x16x16.F32 R56, gdesc[UR12], R56, gsb0 ;  /* 0x002000000c3879f0 */ /* 0x000fe20008000838 */
        /* <DEDUP_REMOVED lines=14> */
[----:B------:R-:W-:Y:S01]  /*1d50*/  UMOV UR12, UR6 ;  /* 0x00000006000c7c82 */ /* 0x000fe20008000000 */
[----:B------:R-:W-:Y:S01]  /*1d60*/  UMOV UR13, 0x40000040 ;  /* 0x40000040000d7882 */ /* 0x000fe20000000000 */
[----:B------:R-:W-:Y:S01]  /*1d70*/  UMOV UR14, UR7 ;  /* 0x00000007000e7c82 */ /* 0x000fe20008000000 */
[----:B------:R-:W-:Y:S01]  /*1d80*/  UMOV UR15, 0x40000040 ;  /* 0x40000040000f7882 */ /* 0x000fe20000000000 */
[----:B------:R-:W-:Y:S01]  /*1d90*/  UMOV UR20, UR12 ;  /* 0x0000000c00147c82 */ /* 0x000fe20008000000 */
[----:B------:R-:W-:Y:S01]  /*1da0*/  UMOV UR21, UR13 ;  /* 0x0000000d00157c82 */ /* 0x000fe20008000000 */
[----:B------:R-:W-:Y:S01]  /*1db0*/  MOV R10, UR12 ;  /* 0x0000000c000a7c02 */ /* 0x000fe20008000f00 */
[----:B------:R-:W-:Y:S01]  /*1dc0*/  IMAD.U32 R11, RZ, RZ, UR13 ;  /* 0x0000000dff0b7e24 */ /* 0x000fe2000f8e00ff */
[----:B------:R-:W-:Y:S02]  /*1dd0*/  UIADD3 UR6, UR5, 0x6, URZ ;  /* 0x0000000605067890 */ /* 0x000fe4000fffe03f */
[----:B------:R-:W-:Y:S01]  /*1de0*/  UIADD3 UR7, UR4, 0x6, URZ ;  /* 0x0000000604077890 */ /* 0x000fe2000fffe03f */
[----:B------:R-:W-:-:S02]  /*1df0*/  WARPGROUP.DEPBAR.LE gsb0, 0x0 ;  /* 0x00008000000079c5 */ /* 0x000fc40000010000 */
        /* <DEDUP_REMOVED lines=36> */
[----:B------:R-:W-:Y:S01]  /*2040*/  IMAD.U32 R8, RZ, RZ, UR12 ;  /* 0x0000000cff087e24 */ /* 0x000fe2000f8e00ff */
[----:B------:R-:W-:Y:S01]  /*2050*/  MOV R9, UR13 ;  /* 0x0000000d00097c02 */ /* 0x000fe20008000f00 */
        /* <DEDUP_REMOVED lines=49> */
[----:B------:R-:W-:Y:S01]  /*2370*/  UMOV UR16, UR8 ;  /* 0x0000000800107c82 */ /* 0x000fe20008000000 */
[----:B------:R-:W-:Y:S01]  /*2380*/  UMOV UR17, UR9 ;  /* 0x0000000900117c82 */ /* 0x000fe20008000000 */
[----:B------:R-:W-:Y:S02]  /*2390*/  UIADD3 UR6, UR5, 0x402, URZ ;  /* 0x0000040205067890 */ /* 0x000fe4000fffe03f */
[----:B------:R-:W-:Y:S01]  /*23a0*/  UIADD3 UR7, UR5, 0x804, URZ ;  /* 0x0000080405077890 */ /* 0x000fe2000fffe03f */
[----:B------:R-:W-:-:S02]  /*23b0*/  WARPGROUP.DEPBAR.LE gsb0, 0x0 ;  /* 0x00008000000079c5 */ /* 0x000fc40000010000 */
        /* <DEDUP_REMOVED lines=13> */
[----:B------:R-:W-:Y:S01]  /*2490*/  UMOV UR12, UR6 ;  /* 0x00000006000c7c82 */ /* 0x000fe20008000000 */
[----:B------:R-:W-:Y:S01]  /*24a0*/  UMOV UR13, 0x40000040 ;  /* 0x40000040000d7882 */ /* 0x000fe20000000000 */
[----:B------:R-:W-:Y:S01]  /*24b0*/  UMOV UR15, 0x40000040 ;  /* 0x40000040000f7882 */ /* 0x000fe20000000000 */
[----:B------:R-:W-:Y:S01]  /*24c0*/  UMOV UR20, UR12 ;  /* 0x0000000c00147c82 */ /* 0x000fe20008000000 */
[----:B------:R-:W-:Y:S01]  /*24d0*/  UMOV UR21, UR13 ;  /* 0x0000000d00157c82 */ /* 0x000fe20008000000 */
[----:B------:R-:W-:Y:S01]  /*24e0*/  UIADD3 UR6, UR5, 0x404, URZ ;  /* 0x0000040405067890 */ /* 0x000fe2000fffe03f */
        /* <DEDUP_REMOVED lines=10> */
[----:B------:R-:W-:Y:S02]  /*2590*/  UIADD3 UR10, UR4, 0x504, URZ ;  /* 0x00000504040a7890 */ /* 0x000fe4000fffe03f */
        /* <DEDUP_REMOVED lines=29> */
[----:B------:R-:W-:Y:S03]  /*2770*/  HGMMA.64x16x16.F32 R24, gdesc[UR12], R24, gsb0 ;  /* 0x002000000c1879f0 */ /* 0x000fe60008000818 */
        /* <DEDUP_REMOVED lines=105> */
[----:B------:R-:W-:Y:S01]  /*2e10*/  UIADD3 UR6, UR4, 0x704, URZ ;  /* 0x0000070404067890 */ /* 0x000fe2000fffe03f */
        /* <DEDUP_REMOVED lines=11> */
[----:B------:R-:W-:Y:S01]  /*2ed0*/  UIADD3 UR7, UR5, 0x806, URZ ;  /* 0x0000080605077890 */ /* 0x000fe2000fffe03f */
[----:B------:R-:W-:Y:S01]  /*2ee0*/  ULDC UR10, c[0x0][0x9d8] ;  /* 0x00027600000a7ab9 */ /* 0x000fe20000000800 */
[----:B------:R-:W-:-:S02]  /*2ef0*/  WARPGROUP.DEPBAR.LE gsb0, 0x0 ;  /* 0x00008000000079c5 */ /* 0x000fc40000010000 */
        /* <DEDUP_REMOVED lines=21> */
[----:B------:R-:W-:Y:S01]  /*3050*/  UMOV UR44, UR40 ;  /* 0x00000028002c7c82 */ /* 0x000fe20008000000 */
[----:B------:R-:W-:Y:S01]  /*3060*/  UMOV UR45, UR41 ;  /* 0x00000029002d7c82 */ /* 0x000fe20008000000 */
[----:B------:R-:W-:Y:S01]  /*3070*/  UIADD3 UR7, UR4, 0x706, URZ ;  /* 0x0000070604077890 */ /* 0x000fe2000fffe03f */
[----:B------:R-:W-:-:S02]  /*3080*/  WARPGROUP.DEPBAR.LE gsb0, 0x0 ;  /* 0x00008000000079c5 */ /* 0x000fc40000010000 */
[----:B------:R-:W-:-:S06]  /*3090*/  WARPGROUP.ARRIVE ;  /* 0x00000000000079c5 */ /* 0x000fcc0000000000 */
[----:B------:R-:W-:Y:S01]  /*30a0*/  HGMMA.64x16x16.F32 R32, gdesc[UR32], R32, gsb0 ;  /* 0x00200000202079f0 */ /* 0x000fe20008000820 */
[----:B------:R-:W-:Y:S01]  /*30b0*/  UMOV UR34, UR6 ;  /* 0x0000000600227c82 */ /* 0x000fe20008000000 */
[----:B------:R-:W-:Y:S01]  /*30c0*/  UMOV UR35, 0x40000040 ;  /* 0x4000004000237882 */ /* 0x000fe20000000000 */
[----:B------:R-:W-:Y:S01]  /*30d0*/  UIADD3 UR6, UR5, 0xc00, URZ ;  /* 0x00000c0005067890 */ /* 0x000fe2000fffe03f */
        /* <DEDUP_REMOVED lines=83> */
[----:B------:R-:W-:Y:S01]  /*3610*/  UIADD3 UR6, UR4, 0x804, URZ ;  /* 0x0000080404067890 */ /* 0x000fe2000fffe03f */
[----:B------:R-:W-:Y:S01]  /*3620*/  UMOV UR36, UR52 ;  /* 0x0000003400247c82 */ /* 0x000fe20008000000 */
[----:B------:R-:W-:Y:S01]  /*3630*/  UMOV UR37, UR53 ;  /* 0x0000003500257c82 */ /* 0x000fe20008000000 */
[----:B------:R-:W-:Y:S01]  /*3640*/  UMOV UR56, UR52 ;  /* 0x0000003400387c82 */ /* 0x000fe20008000000 */
[----:B------:R-:W-:-:S03]  /*3650*/  UMOV UR57, UR53 ;  /* 0x0000003500397c82 */ /* 0x000fc60008000000 */
[----:B------:R-:W-:Y:S01]  /*3660*/  UMOV UR38, UR6 ;  /* 0x0000000600267c82 */ /* 0x000fe20008000000 */
[----:B------:R-:W-:Y:S01]  /*3670*/  UIADD3 UR6, UR4, 0x984, URZ ;  /* 0x0000098404067890 */ /* 0x000fe2000fffe03f */
        /* <DEDUP_REMOVED lines=17> */
[----:B------:R-:W-:Y:S02]  /*3790*/  R2UR UR36, R3 ;  /* 0x00000000032472ca */ /* 0x000fe400000e0000 */
[----:B------:R-:W-:Y:S02]  /*37a0*/  IADD3 R3, R220, R65, RZ ;  /* 0x00000041dc037210 */ /* 0x000fe40007ffe0ff */
[----:B------:R-:W-:-:S03]  /*37b0*/  R2UR UR38, R2 ;  /* 0x00000000022672ca */ /* 0x000fc600000e0000 */
[----:B------:R-:W-:-:S05]  /*37c0*/  IMAD R3, R152, -0x50, R3 ;  /* 0xffffffb098037824 */ /* 0x000fca00078e0203 */
[C---:B------:R-:W-:Y:S02]  /*37d0*/  ISETP.GT.AND P6, PT, R3.reuse, RZ, PT ;  /* 0x000000ff0300720c */ /* 0x040fe40003fc4270 */
[C---:B------:R-:W-:Y:S02]  /*37e0*/  ISETP.GT.AND P5, PT, R3.reuse, 0x1, PT ;  /* 0x000000010300780c */ /* 0x040fe40003fa4270 */
[C---:B------:R-:W-:Y:S02]  /*37f0*/  ISETP.GT.AND P4, PT, R3.reuse, 0x8, PT ;  /* 0x000000080300780c */ /* 0x040fe40003f84270 */
[C---:B------:R-:W-:Y:S02]  /*3800*/  ISETP.GT.AND P2, PT, R3.reuse, 0x9, PT ;  /* 0x000000090300780c */ /* 0x040fe40003f44270 */
[----:B------:R-:W-:Y:S01]  /*3810*/  ISETP.GT.AND P3, PT, R3, 0x10, PT ;  /* 0x000000100300780c */ /* 0x000fe20003f64270 */
        /* <DEDUP_REMOVED lines=10> */
[----:B------:R-:W-:Y:S01]  /*38c0*/  UMOV UR5, UR15 ;  /* 0x0000000f00057c82 */ /* 0x000fe20008000000 */
[----:B------:R-:W-:Y:S01]  /*38d0*/  IMAD.U32 R7, RZ, RZ, UR57 ;  /* 0x00000039ff077e24 */ /* 0x000fe2000f8e00ff */
[----:B------:R-:W-:Y:S01]  /*38e0*/  UMOV UR7, 0x40000040 ;  /* 0x4000004000077882 */ /* 0x000fe20000000000 */
        /* <DEDUP_REMOVED lines=17> */
[----:B------:R-:W-:Y:S01]  /*3a00*/  WARPGROUP.ARRIVE ;  /* 0x00000000000079c5 */ /* 0x000fe20000000000 */
[----:B------:R-:W-:Y:S01]  /*3a10*/  FMUL.FTZ R56, R56, UR10 ;  /* 0x0000000a38387c20 */ /* 0x000fe20008410000 */
[----:B------:R-:W-:Y:S01]  /*3a20*/  FMUL.FTZ R57, R57, UR10 ;  /* 0x0000000a39397c20 */ /* 0x000fe20008410000 */
[----:B------:R-:W-:Y:S01]  /*3a30*/  FMUL.FTZ R60, R60, UR10 ;  /* 0x0000000a3c3c7c20 */ /* 0x000fe20008410000 */
[----:B------:R-:W-:Y:S01]  /*3a40*/  FMUL.FTZ R61, R61, UR10 ;  /* 0x0000000a3d3d7c20 */ /* 0x000fe20008410000 */
[----:B------:R-:W-:Y:S01]  /*3a50*/  FMUL.FTZ R58, R58, UR10 ;  /* 0x0000000a3a3a7c20 */ /* 0x000fe20008410000 */
[----:B------:R-:W-:Y:S01]  /*3a60*/  HGMMA.64x16x16.F32 R48, gdesc[UR56], R48, gsb0 ;  /* 0x00200000383079f0 */ /* 0x000fe20008000830 */
[----:B------:R-:W-:Y:S01]  /*3a70*/  UIADD3 UR58, UR4, 0x886, URZ ;  /* 0x00000886043a7890 */ /* 0x000fe2000fffe03f */
[----:B------:R-:W1:Y:S01]  /*3a80*/  MUFU.TANH R56, R56 ;  /* 0x0000003800387308 */ /* 0x000e620000002400 */
[----:B------:R-:W-:Y:S01]  /*3a90*/  UMOV UR56, UR14 ;  /* 0x0000000e00387c82 */ /* 0x000fe20008000000 */
[----:B------:R-:W-:Y:S01]  /*3aa0*/  UMOV UR57, UR15 ;  /* 0x0000000f00397c82 */ /* 0x000fe20008000000 */
[----:B------:R-:W-:Y:S01]  /*3ab0*/  UMOV UR59, 0x40000040 ;  /* 0x40000040003b7882 */ /* 0x000fe20000000000 */
[----:B------:R-:W-:Y:S01]  /*3ac0*/  FMUL.FTZ R59, R59, UR10 ;  /* 0x0000000a3b3b7c20 */ /* 0x000fe20008410000 */
[----:B------:R-:W-:Y:S01]  /*3ad0*/  FMUL.FTZ R62, R62, UR10 ;  /* 0x0000000a3e3e7c20 */ /* 0x000fe20008410000 */
[----:B------:R-:W-:-:S02]  /*3ae0*/  FMUL.FTZ R63, R63, UR10 ;  /* 0x0000000a3f3f7c20 */ /* 0x000fc40008410000 */
[----:B------:R-:W2:Y:S08]  /*3af0*/  MUFU.TANH R57, R57 ;  /* 0x0000003900397308 */ /* 0x000eb00000002400 */
[----:B------:R-:W3:Y:S01]  /*3b00*/  MUFU.TANH R60, R60 ;  /* 0x0000003c003c7308 */ /* 0x000ee20000002400 */
[----:B-1----:R-:W-:Y:S02]  /*3b10*/  FSEL R67, R56, -INF , P6 ;  /* 0xff80000038437808 */ /* 0x002fe40003000000 */
[----:B------:R-:W-:-:S05]  /*3b20*/  MOV R56, R151 ;  /* 0x0000009700387202 */ /* 0x000fca0000000f00 */
[----:B------:R-:W1:Y:S01]  /*3b30*/  MUFU.TANH R61, R61 ;  /* 0x0000003d003d7308 */ /* 0x000e620000002400 */
[----:B--2---:R-:W-:-:S04]  /*3b40*/  FSEL R57, R57, -INF , P5 ;  /* 0xff80000039397808 */ /* 0x004fc80002800000 */
[----:B------:R-:W-:-:S03]  /*3b50*/  FMNMX.FTZ R2, R67, R57, !PT ;  /* 0x0000003943027209 */ /* 0x000fc60007810000 */
[----:B------:R-:W2:Y:S01]  /*3b60*/  MUFU.TANH R58, R58 ;  /* 0x0000003a003a7308 */ /* 0x000ea20000002400 */
[----:B---3--:R-:W-:Y:S01]  /*3b70*/  FSEL R71, R60, -INF , P4 ;  /* 0xff8000003c477808 */ /* 0x008fe20002000000 */
[----:B------:R-:W-:-:S03]  /*3b80*/  IMAD.MOV.U32 R60, RZ, RZ, R151 ;  /* 0x000000ffff3c7224 */ /* 0x000fc600078e0097 */
[----:B------:R-:W-:-:S03]  /*3b90*/  FMNMX.FTZ R2, R71, R2, !PT ;  /* 0x0000000247027209 */ /* 0x000fc60007810000 */
[----:B------:R-:W3:Y:S01]  /*3ba0*/  MUFU.TANH R59, R59 ;  /* 0x0000003b003b7308 */ /* 0x000ee20000002400 */
[----:B-1----:R-:W-:-:S04]  /*3bb0*/  FSEL R61, R61, -INF , P2 ;  /* 0xff8000003d3d7808 */ /* 0x002fc80001000000 */
[----:B------:R-:W-:-:S03]  /*3bc0*/  FMNMX.FTZ R2, R61, R2, !PT ;  /* 0x000000023d027209 */ /* 0x000fc60007810000 */
[----:B------:R-:W1:Y:S01]  /*3bd0*/  MUFU.TANH R62, R62 ;  /* 0x0000003e003e7308 */ /* 0x000e620000002400 */
[----:B--2---:R-:W-:Y:S01]  /*3be0*/  FSEL R21, R58, -INF , P6 ;  /* 0xff8000003a157808 */ /* 0x004fe20003000000 */
        /* <DEDUP_REMOVED lines=9> */
[----:B------:R-:W2:Y:S01]  /*3c80*/  MUFU.TANH R48, R48 ;  /* 0x0000003000307308 */ /* 0x000ea20000002400 */
[----:B------:R-:W-:Y:S01]  /*3c90*/  UMOV UR56, UR14 ;  /* 0x0000000e00387c82 */ /* 0x000fe20008000000 */
[----:B------:R-:W-:Y:S01]  /*3ca0*/  UMOV UR57, UR15 ;  /* 0x0000000f00397c82 */ /* 0x000fe20008000000 */
[----:B------:R-:W-:Y:S01]  /*3cb0*/  UMOV UR59, 0x40000040 ;  /* 0x40000040003b7882 */ /* 0x000fe20000000000 */
[----:B------:R-:W-:Y:S01]  /*3cc0*/  UMOV UR4, UR14 ;  /* 0x0000000e00047c82 */ /* 0x000fe20008000000 */
[----:B------:R-:W-:Y:S01]  /*3cd0*/  FMUL.FTZ R51, R51, UR10 ;  /* 0x0000000a33337c20 */ /* 0x000fe20008410000 */
[----:B------:R-:W-:Y:S01]  /*3ce0*/  FMUL.FTZ R54, R54, UR10 ;  /* 0x0000000a36367c20 */ /* 0x000fe20008410000 */
[----:B------:R-:W-:Y:S01]  /*3cf0*/  ISETP.GT.AND P6, PT, R3, 0x11, PT ;  /* 0x000000110300780c */ /* 0x000fe20003fc4270 */
[----:B------:R-:W4:Y:S01]  /*3d00*/  MUFU.TANH R49, R49 ;  /* 0x0000003100317308 */ /* 0x000f220000002400 */
[----:B---3--:R-:W-:Y:S01]  /*3d10*/  FSEL R59, R59, -INF , P5 ;  /* 0xff8000003b3b7808 */ /* 0x008fe20002800000 */
[----:B------:R-:W-:Y:S01]  /*3d20*/  FMUL.FTZ R55, R55, UR10 ;  /* 0x0000000a37377c20 */ /* 0x000fe20008410000 */
[----:B------:R-:W-:Y:S01]  /*3d30*/  ISETP.GT.AND P5, PT, R3, 0x18, PT ;  /* 0x000000180300780c */ /* 0x000fe20003fa4270 */
[----:B------:R-:W-:Y:S01]  /*3d40*/  IMAD.MOV.U32 R58, RZ, RZ, R151 ;  /* 0x000000ffff3a7224 */ /* 0x000fe200078e0097 */
[----:B-1----:R-:W-:-:S02]  /*3d50*/  FSEL R69, R62, -INF , P4 ;  /* 0xff8000003e457808 */ /* 0x002fc40002000000 */
[----:B------:R-:W-:Y:S01]  /*3d60*/  ISETP.GT.AND P4, PT, R3, 0x19, PT ;  /* 0x000000190300780c */ /* 0x000fe20003f84270 */
[----:B------:R-:W1:Y:S01]  /*3d70*/  MUFU.TANH R52, R52 ;  /* 0x0000003400347308 */ /* 0x000e620000002400 */
[----:B--2---:R-:W-:Y:S01]  /*3d80*/  FSEL R75, R48, -INF , P3 ;  /* 0xff800000304b7808 */ /* 0x004fe20001800000 */
[----:B------:R-:W-:Y:S01]  /*3d90*/  IMAD.MOV.U32 R48, RZ, RZ, R151 ;  /* 0x000000ffff307224 */ /* 0x000fe200078e0097 */
[----:B------:R-:W-:Y:S02]  /*3da0*/  MOV R62, R151 ;  /* 0x00000097003e7202 */ /* 0x000fe40000000f00 */
[----:B------:R-:W-:-:S03]  /*3db0*/  FMNMX.FTZ R2, R75, R2, !PT ;  /* 0x000000024b027209 */ /* 0x000fc60007810000 */
[----:B------:R-:W2:Y:S01]  /*3dc0*/  MUFU.TANH R63, R63 ;  /* 0x0000003f003f7308 */ /* 0x000ea20000002400 */
[----:B----4-:R-:W-:-:S04]  /*3dd0*/  FSEL R49, R49, -INF , P6 ;  /* 0xff80000031317808 */ /* 0x010fc80003000000 */
[----:B------:R-:W-:-:S03]  /*3de0*/  FMNMX.FTZ R2, R49, R2, !PT ;  /* 0x0000000231027209 */ /* 0x000fc60007810000 */
[----:B------:R-:W3:Y:S01]  /*3df0*/  MUFU.TANH R53, R53 ;  /* 0x0000003500357308 */ /* 0x000ee20000002400 */
[----:B-1----:R-:W-:Y:S01]  /*3e00*/  FSEL R79, R52, -INF , P5 ;  /* 0xff800000344f7808 */ /* 0x002fe20002800000 */
[----:B------:R-:W-:-:S03]  /*3e10*/  IMAD.MOV.U32 R52, RZ, RZ, R151 ;  /* 0x000000ffff347224 */ /* 0x000fc600078e0097 */
[----:B------:R-:W-:-:S03]  /*3e20*/  FMNMX.FTZ R2, R79, R2, !PT ;  /* 0x000000024f027209 */ /* 0x000fc60007810000 */
[----:B------:R-:W1:Y:S01]  /*3e30*/  MUFU.TANH R50, R50 ;  /* 0x0000003200327308 */ /* 0x000e620000002400 */
[----:B--2---:R-:W-:Y:S02]  /*3e40*/  FSEL R63, R63, -INF , P2 ;  /* 0xff8000003f3f7808 */ /* 0x004fe40001000000 */
[----:B------:R-:W-:-:S05]  /*3e50*/  ISETP.GT.AND P2, PT, R3, 0x20, PT ;  /* 0x000000200300780c */ /* 0x000fca0003f44270 */
[----:B------:R-:W2:Y:S01]  /*3e60*/  MUFU.TANH R51, R51 ;  /* 0x0000003300337308 */ /* 0x000ea20000002400 */
[----:B---3--:R-:W-:Y:S01]  /*3e70*/  FSEL R53, R53, -INF , P4 ;  /* 0xff80000035357808 */ /* 0x008fe20002000000 */
[----:B------:R-:W-:Y:S02]  /*3e80*/  WARPGROUP.DEPBAR.LE gsb0, 0x0 ;  /* 0x00008000000079c5 */ /* 0x000fe40000010000 */
[----:B------:R-:W-:Y:S01]  /*3e90*/  WARPGROUP.ARRIVE ;  /* 0x00000000000079c5 */ /* 0x000fe20000000000 */
[----:B------:R-:W-:Y:S01]  /*3ea0*/  FMUL.FTZ R40, R40, UR10 ;  /* 0x0000000a28287c20 */ /* 0x000fe20008410000 */
[----:B------:R-:W-:Y:S01]  /*3eb0*/  FMUL.FTZ R41, R41, UR10 ;  /* 0x0000000a29297c20 */ /* 0x000fe20008410000 */
[----:B------:R-:W-:Y:S01]  /*3ec0*/  FMUL.FTZ R44, R44, UR10 ;  /* 0x0000000a2c2c7c20 */ /* 0x000fe20008410000 */
[----:B------:R-:W-:Y:S01]  /*3ed0*/  FMUL.FTZ R45, R45, UR10 ;  /* 0x0000000a2d2d7c20 */ /* 0x000fe20008410000 */
[----:B------:R-:W3:Y:S01]  /*3ee0*/  MUFU.TANH R54, R54 ;  /* 0x0000003600367308 */ /* 0x000ee20000002400 */
[----:B------:R-:W-:Y:S01]  /*3ef0*/  HGMMA.64x16x16.F32 R32, gdesc[UR56], R32, gsb0 ;  /* 0x00200000382079f0 */ /* 0x000fe20008000820 */
[----:B------:R-:W-:Y:S01]  /*3f00*/  FMUL.FTZ R43, R43, UR10 ;  /* 0x0000000a2b2b7c20 */ /* 0x000fe20008410000 */
[----:B------:R-:W-:Y:S01]  /*3f10*/  FMUL.FTZ R42, R42, UR10 ;  /* 0x0000000a2a2a7c20 */ /* 0x000fe20008410000 */
[----:B-1----:R-:W-:Y:S01]  /*3f20*/  FSEL R73, R50, -INF , P3 ;  /* 0xff80000032497808 */ /* 0x002fe20001800000 */
[----:B------:R-:W-:Y:S01]  /*3f30*/  FMUL.FTZ R46, R46, UR10 ;  /* 0x0000000a2e2e7c20 */ /* 0x000fe20008410000 */
[----:B------:R-:W-:Y:S01]  /*3f40*/  ISETP.GT.AND P3, PT, R3, 0x21, PT ;  /* 0x000000210300780c */ /* 0x000fe20003f64270 */
[----:B------:R-:W-:Y:S01]  /*3f50*/  FMUL.FTZ R47, R47, UR10 ;  /* 0x0000000a2f2f7c20 */ /* 0x000fe20008410000 */
[----:B------:R-:W1:Y:S01]  /*3f60*/  MUFU.TANH R40, R40 ;  /* 0x0000002800287308 */ /* 0x000e620000002400 */
[----:B------:R-:W-:-:S02]  /*3f70*/  FMNMX.FTZ R2, R53, R2, !PT ;  /* 0x0000000235027209 */ /* 0x000fc40007810000 */
[----:B--2---:R-:W-:Y:S02]  /*3f80*/  FSEL R51, R51, -INF , P6 ;  /* 0xff80000033337808 */ /* 0x004fe40003000000 */
[C---:B------:R-:W-:Y:S02]  /*3f90*/  ISETP.GT.AND P6, PT, R3.reuse, 0x28, PT ;  /* 0x000000280300780c */ /* 0x040fe40003fc4270 */
[----:B------:R-:W-:Y:S01]  /*3fa0*/  MOV R50, R151 ;  /* 0x0000009700327202 */ /* 0x000fe20000000f00 */
[----:B------:R-:W2:Y:S01]  /*3fb0*/  MUFU.TANH R41, R41 ;  /* 0x0000002900297308 */ /* 0x000ea20000002400 */
[----:B---3--:R-:W-:Y:S01]  /*3fc0*/  FSEL R77, R54, -INF , P5 ;  /* 0xff800000364d7808 */ /* 0x008fe20002800000 */
[----:B------:R-:W-:Y:S01]  /*3fd0*/  IMAD.MOV.U32 R54, RZ, RZ, R151 ;  /* 0x000000ffff367224 */ /* 0x000fe200078e0097 */
[----:B------:R-:W-:-:S05]  /*3fe0*/  ISETP.GT.AND P5, PT, R3, 0x29, PT ;  /* 0x000000290300780c */ /* 0x000fca0003fa4270 */
[----:B------:R-:W3:Y:S01]  /*3ff0*/  MUFU.TANH R44, R44 ;  /* 0x0000002c002c7308 */ /* 0x000ee20000002400 */
[----:B-1----:R-:W-:-:S04]  /*4000*/  FSEL R83, R40, -INF , P2 ;  /* 0xff80000028537808 */ /* 0x002fc80001000000 */
[----:B------:R-:W-:-:S03]  /*4010*/  FMNMX.FTZ R2, R83, R2, !PT ;  /* 0x0000000253027209 */ /* 0x000fc60007810000 */
[----:B------:R-:W1:Y:S01]  /*4020*/  MUFU.TANH R55, R55 ;  /* 0x0000003700377308 */ /* 0x000e620000002400 */
[----:B--2---:R-:W-:-:S04]  /*4030*/  FSEL R41, R41, -INF , P3 ;  /* 0xff80000029297808 */ /* 0x004fc80001800000 */
[----:B------:R-:W-:-:S03]  /*4040*/  FMNMX.FTZ R2, R41, R2, !PT ;  /* 0x0000000229027209 */ /* 0x000fc60007810000 */
[----:B------:R-:W2:Y:S01]  /*4050*/  MUFU.TANH R45, R45 ;  /* 0x0000002d002d7308 */ /* 0x000ea20000002400 */
[----:B---3--:R-:W-:-:S04]  /*4060*/  FSEL R85, R44, -INF , P6 ;  /* 0xff8000002c557808 */ /* 0x008fc80003000000 */
[----:B------:R-:W-:-:S03]  /*4070*/  FMNMX.FTZ R2, R85, R2, !PT ;  /* 0x0000000255027209 */ /* 0x000fc60007810000 */
[----:B------:R-:W3:Y:S01]  /*4080*/  MUFU.TANH R43, R43 ;  /* 0x0000002b002b7308 */ /* 0x000ee20000002400 */
[----:B-1----:R-:W-:Y:S02]  /*4090*/  FSEL R55, R55, -INF , P4 ;  /* 0xff80000037377808 */ /* 0x002fe40002000000 */
[----:B------:R-:W-:Y:S01]  /*40a0*/  ISETP.GT.AND P4, PT, R3, 0x30, PT ;  /* 0x000000300300780c */ /* 0x000fe20003f84270 */
[----:B------:R-:W-:Y:S02]  /*40b0*/  WARPGROUP.DEPBAR.LE gsb0, 0x0 ;  /* 0x00008000000079c5 */ /* 0x000fe40000010000 */
[----:B------:R-:W-:Y:S01]  /*40c0*/  WARPGROUP.ARRIVE ;  /* 0x00000000000079c5 */ /* 0x000fe20000000000 */
[----:B------:R-:W-:Y:S01]  /*40d0*/  FMUL.FTZ R32, R32, UR10 ;  /* 0x0000000a20207c20 */ /* 0x000fe20008410000 */
[----:B------:R-:W-:Y:S01]  /*40e0*/  FMUL.FTZ R33, R33, UR10 ;  /* 0x0000000a21217c20 */ /* 0x000fe20008410000 */
[----:B------:R-:W-:Y:S01]  /*40f0*/  FMUL.FTZ R36, R36, UR10 ;  /* 0x0000000a24247c20 */ /* 0x000fe20008410000 */
[----:B------:R-:W1:Y:S01]  /*4100*/  MUFU.TANH R42, R42 ;  /* 0x0000002a002a7308 */ /* 0x000e620000002400 */
[----:B------:R-:W-:Y:S01]  /*4110*/  FMUL.FTZ R37, R37, UR10 ;  /* 0x0000000a25257c20 */ /* 0x000fe20008410000 */
[----:B------:R-:W-:Y:S01]  /*4120*/  HGMMA.64x16x16.F32 R24, gdesc[UR4], R24, gsb0 ;  /* 0x00200000041879f0 */ /* 0x000fe20008000818 */
[----:B------:R-:W-:Y:S01]  /*4130*/  FMUL.FTZ R34, R34, UR10 ;  /* 0x0000000a22227c20 */ /* 0x000fe20008410000 */
[----:B------:R-:W-:Y:S01]  /*4140*/  FMUL.FTZ R35, R35, UR10 ;  /* 0x0000000a23237c20 */ /* 0x000fe20008410000 */
[----:B--2---:R-:W-:Y:S01]  /*4150*/  FSEL R87, R45, -INF , P5 ;  /* 0xff8000002d577808 */ /* 0x004fe20002800000 */
[----:B------:R-:W-:Y:S01]  /*4160*/  FMUL.FTZ R38, R38, UR10 ;  /* 0x0000000a26267c20 */ /* 0x000fe20008410000 */
[----:B---3--:R-:W-:Y:S01]  /*4170*/  FSEL R43, R43, -INF , P3 ;  /* 0xff8000002b2b7808 */ /* 0x008fe20001800000 */
[----:B------:R-:W2:Y:S01]  /*4180*/  MUFU.TANH R32, R32 ;  /* 0x0000002000207308 */ /* 0x000ea20000002400 */
[----:B------:R-:W-:Y:S01]  /*4190*/  ISETP.GT.AND P3, PT, R3, 0x31, PT ;  /* 0x000000310300780c */ /* 0x000fe20003f64270 */
[----:B------:R-:W-:Y:S01]  /*41a0*/  FMUL.FTZ R39, R39, UR10 ;  /* 0x0000000a27277c20 */ /* 0x000fe20008410000 */
[----:B------:R-:W-:Y:S01]  /*41b0*/  FMNMX.FTZ R2, R87, R2, !PT ;  /* 0x0000000257027209 */ /* 0x000fe20007810000 */
[----:B------:R-:W-:-:S04]  /*41c0*/  ULDC UR4, c[0x0][0x988] ;  /* 0x0002620000047ab9 */ /* 0x000fc80000000800 */
[----:B------:R-:W3:Y:S01]  /*41d0*/  MUFU.TANH R33, R33 ;  /* 0x0000002100217308 */ /* 0x000ee20000002400 */
[----:B-1----:R-:W-:Y:S02]  /*41e0*/  FSEL R81, R42, -INF , P2 ;  /* 0xff8000002a517808 */ /* 0x002fe40001000000 */
[----:B------:R-:W-:-:S05]  /*41f0*/  ISETP.GT.AND P2, PT, R3, 0x38, PT ;  /* 0x000000380300780c */ /* 0x000fca0003f44270 */
[----:B------:R-:W1:Y:S01]  /*4200*/  MUFU.TANH R46, R46 ;  /* 0x0000002e002e7308 */ /* 0x000e620000002400 */
[----:B--2---:R-:W-:-:S04]  /*4210*/  FSEL R89, R32, -INF , P4 ;  /* 0xff80000020597808 */ /* 0x004fc80002000000 */
[----:B------:R-:W-:-:S03]  /*4220*/  FMNMX.FTZ R2, R89, R2, !PT ;  /* 0x0000000259027209 */ /* 0x000fc60007810000 */
[----:B------:R-:W2:Y:S01]  /*4230*/  MUFU.TANH R36, R36 ;  /* 0x0000002400247308 */ /* 0x000ea20000002400 */
[----:B---3--:R-:W-:-:S04]  /*4240*/  FSEL R91, R33, -INF , P3 ;  /* 0xff800000215b7808 */ /* 0x008fc80001800000 */
[----:B------:R-:W-:-:S03]  /*4250*/  FMNMX.FTZ R2, R91, R2, !PT ;  /* 0x000000025b027209 */ /* 0x000fc60007810000 */
[----:B------:R-:W3:Y:S01]  /*4260*/  MUFU.TANH R47, R47 ;  /* 0x0000002f002f7308 */ /* 0x000ee20000002400 */
[----:B-1----:R-:W-:Y:S01]  /*4270*/  FSEL R45, R46, -INF , P6 ;  /* 0xff8000002e2d7808 */ /* 0x002fe20003000000 */
[----:B------:R-:W-:Y:S01]  /*4280*/  IMAD.MOV.U32 R46, RZ, RZ, R151 ;  /* 0x000000ffff2e7224 */ /* 0x000fe200078e0097 */
[----:B------:R-:W-:-:S05]  /*4290*/  ISETP.GT.AND P6, PT, R3, 0x39, PT ;  /* 0x000000390300780c */ /* 0x000fca0003fc4270 */
[----:B------:R-:W1:Y:S01]  /*42a0*/  MUFU.TANH R37, R37 ;  /* 0x0000002500257308 */ /* 0x000e620000002400 */
[----:B--2---:R-:W-:-:S04]  /*42b0*/  FSEL R93, R36, -INF , P2 ;  /* 0xff800000245d7808 */ /* 0x004fc80001000000 */
[----:B------:R-:W-:Y:S01]  /*42c0*/  FMNMX.FTZ R2, R93, R2, !PT ;  /* 0x000000025d027209 */ /* 0x000fe20007810000 */
[----:B------:R-:W-:Y:S02]  /*42d0*/  WARPGROUP.DEPBAR.LE gsb0, 0x0 ;  /* 0x00008000000079c5 */ /* 0x000fe40000010000 */
[----:B------:R-:W-:Y:S01]  /*42e0*/  FMUL.FTZ R24, R24, UR10 ;  /* 0x0000000a18187c20 */ /* 0x000fe20008410000 */
[----:B------:R-:W-:Y:S01]  /*42f0*/  FMUL.FTZ R25, R25, UR10 ;  /* 0x0000000a19197c20 */ /* 0x000fe20008410000 */
[----:B------:R-:W2:Y:S01]  /*4300*/  MUFU.TANH R34, R34 ;  /* 0x0000002200227308 */ /* 0x000ea20000002400 */
[----:B------:R-:W-:Y:S01]  /*4310*/  FMUL.FTZ R28, R28, UR10 ;  /* 0x0000000a1c1c7c20 */ /* 0x000fe20008410000 */
[----:B------:R-:W-:Y:S01]  /*4320*/  FMUL.FTZ R29, R29, UR10 ;  /* 0x0000000a1d1d7c20 */ /* 0x000fe20008410000 */
[----:B---3--:R-:W-:Y:S01]  /*4330*/  FSEL R47, R47, -INF , P5 ;  /* 0xff8000002f2f7808 */ /* 0x008fe20002800000 */
[----:B------:R-:W-:Y:S01]  /*4340*/  FMUL.FTZ R26, R26, UR10 ;  /* 0x0000000a1a1a7c20 */ /* 0x000fe20008410000 */
[----:B------:R-:W-:Y:S01]  /*4350*/  ISETP.GT.AND P5, PT, R3, 0x40, PT ;  /* 0x000000400300780c */ /* 0x000fe20003fa4270 */
[----:B------:R-:W-:Y:S01]  /*4360*/  FMUL.FTZ R27, R27, UR10 ;  /* 0x0000000a1b1b7c20 */ /* 0x000fe20008410000 */
[----:B-1----:R-:W-:Y:S01]  /*4370*/  FSEL R37, R37, -INF , P6 ;  /* 0xff80000025257808 */ /* 0x002fe20003000000 */
[----:B------:R-:W1:Y:S01]  /*4380*/  MUFU.TANH R24, R24 ;  /* 0x0000001800187308 */ /* 0x000e620000002400 */
[----:B------:R-:W-:Y:S01]  /*4390*/  FMUL.FTZ R30, R30, UR10 ;  /* 0x0000000a1e1e7c20 */ /* 0x000fe20008410000 */
[----:B------:R-:W-:Y:S01]  /*43a0*/  FMUL.FTZ R31, R31, UR10 ;  /* 0x0000000a1f1f7c20 */ /* 0x000fe20008410000 */
[----:B------:R-:W-:Y:S01]  /*43b0*/  FMNMX.FTZ R2, R37, R2, !PT ;  /* 0x0000000225027209 */ /* 0x000fe20007810000 */
[----:B------:R3:W-:Y:S04]  /*43c0*/  @!P1 SYNCS.ARRIVE.TRANS64.RED.A1T0 RZ, [R0+URZ], RZ ;  /* 0x000000ff00ff99a7 */ /* 0x0007e8000810043f */
[----:B------:R-:W4:Y:S01]  /*43d0*/  MUFU.TANH R35, R35 ;  /* 0x0000002300237308 */ /* 0x000f220000002400 */
[----:B--2---:R-:W-:-:S02]  /*43e0*/  FSEL R33, R34, -INF , P4 ;  /* 0xff80000022217808 */ /* 0x004fc40002000000 */
[----:B------:R-:W-:-:S05]  /*43f0*/  ISETP.GT.AND P4, PT, R3, 0x41, PT ;  /* 0x000000410300780c */ /* 0x000fca0003f84270 */
[----:B------:R-:W2:Y:S01]  /*4400*/  MUFU.TANH R25, R25 ;  /* 0x0000001900197308 */ /* 0x000ea20000002400 */
[----:B-1----:R-:W-:-:S04]  /*4410*/  FSEL R95, R24, -INF , P5 ;  /* 0xff800000185f7808 */ /* 0x002fc80002800000 */
[----:B------:R-:W-:-:S03]  /*4420*/  FMNMX.FTZ R2, R95, R2, !PT ;  /* 0x000000025f027209 */ /* 0x000fc60007810000 */
[----:B------:R-:W1:Y:S01]  /*4430*/  MUFU.TANH R38, R38 ;  /* 0x0000002600267308 */ /* 0x000e620000002400 */
[----:B----4-:R-:W-:Y:S02]  /*4440*/  FSEL R35, R35, -INF , P3 ;  /* 0xff80000023237808 */ /* 0x010fe40001800000 */
[----:B------:R-:W-:-:S05]  /*4450*/  ISETP.GT.AND P3, PT, R3, 0x48, PT ;  /* 0x000000480300780c */ /* 0x000fca0003f64270 */
[----:B------:R-:W4:Y:S01]  /*4460*/  MUFU.TANH R28, R28 ;  /* 0x0000001c001c7308 */ /* 0x000f220000002400 */
[----:B--2---:R-:W-:-:S04]  /*4470*/  FSEL R97, R25, -INF , P4 ;  /* 0xff80000019617808 */ /* 0x004fc80002000000 */
[----:B------:R-:W-:-:S03]  /*4480*/  FMNMX.FTZ R2, R97, R2, !PT ;  /* 0x0000000261027209 */ /* 0x000fc60007810000 */
[----:B------:R-:W2:Y:S01]  /*4490*/  MUFU.TANH R29, R29 ;  /* 0x0000001d001d7308 */ /* 0x000ea20000002400 */
[----:B-1----:R-:W-:Y:S02]  /*44a0*/  FSEL R25, R38, -INF , P2 ;  /* 0xff80000026197808 */ /* 0x002fe40001000000 */
[----:B------:R-:W-:-:S05]  /*44b0*/  ISETP.GT.AND P2, PT, R3, 0x49, PT ;  /* 0x000000490300780c */ /* 0x000fca0003f44270 */
[----:B------:R-:W1:Y:S01]  /*44c0*/  MUFU.TANH R39, R39 ;  /* 0x0000002700277308 */ /* 0x000e620000002400 */
[----:B----4-:R-:W-:-:S04]  /*44d0*/  FSEL R99, R28, -INF , P3 ;  /* 0xff8000001c637808 */ /* 0x010fc80001800000 */
[----:B------:R-:W-:-:S03]  /*44e0*/  FMNMX.FTZ R2, R99, R2, !PT ;  /* 0x0000000263027209 */ /* 0x000fc60007810000 */
[----:B------:R-:W-:Y:S01]  /*44f0*/  MUFU.TANH R26, R26 ;  /* 0x0000001a001a7308 */ /* 0x000fe20000002400 */
[----:B--2---:R-:W-:-:S04]  /*4500*/  FSEL R101, R29, -INF , P2 ;  /* 0xff8000001d657808 */ /* 0x004fc80001000000 */
[----:B------:R-:W-:-:S03]  /*4510*/  FMNMX.FTZ R3, R101, R2, !PT ;  /* 0x0000000265037209 */ /* 0x000fc60007810000 */
[----:B------:R-:W2:Y:S01]  /*4520*/  MUFU.TANH R27, R27 ;  /* 0x0000001b001b7308 */ /* 0x000ea20000002400 */
[----:B-1----:R-:W-:Y:S01]  /*4530*/  FSEL R39, R39, -INF , P6 ;  /* 0xff80000027277808 */ /* 0x002fe20003000000 */
[----:B------:R-:W1:Y:S06]  /*4540*/  SHFL.BFLY PT, R2, R3, 0x2, 0x1f ;  /* 0x0c401f0003027f89 */ /* 0x000e6c00000e0000 */
[----:B------:R-:W4:Y:S08]  /*4550*/  MUFU.TANH R30, R30 ;  /* 0x0000001e001e7308 */ /* 0x000f300000002400 */
[----:B------:R-:W5:Y:S01]  /*4560*/  MUFU.TANH R31, R31 ;  /* 0x0000001f001f7308 */ /* 0x000f620000002400 */
[----:B--2---:R-:W-:-:S02]  /*4570*/  FSEL R27, R27, -INF , P4 ;  /* 0xff8000001b1b7808 */ /* 0x004fc40002000000 */
[----:B----4-:R-:W-:Y:S02]  /*4580*/  FSEL R29, R30, -INF , P3 ;  /* 0xff8000001e1d7808 */ /* 0x010fe40001800000 */
[----:B-1----:R-:W-:Y:S01]  /*4590*/  FMNMX.FTZ R4, R3, R2, !PT ;  /* 0x0000000203047209 */ /* 0x002fe20007810000 */
[----:B------:R-:W-:Y:S01]  /*45a0*/  IMAD.U32 R2, RZ, RZ, UR4 ;  /* 0x00000004ff027e24 */ /* 0x000fe2000f8e00ff */
[----:B------:R-:W-:-:S03]  /*45b0*/  FSEL R3, R26, -INF , P5 ;  /* 0xff8000001a037808 */ /* 0x000fc60002800000 */
[----:B------:R-:W1:Y:S01]  /*45c0*/  SHFL.BFLY PT, R5, R4, 0x1, 0x1f ;  /* 0x0c201f0004057f89 */ /* 0x000e6200000e0000 */
[----:B-----5:R-:W-:Y:S02]  /*45d0*/  FSEL R31, R31, -INF , P2 ;  /* 0xff8000001f1f7808 */ /* 0x020fe40001000000 */
[----:B-1----:R-:W-:Y:S02]  /*45e0*/  FMNMX.FTZ R5, R4, R5, !PT ;  /* 0x0000000504057209 */ /* 0x002fe40007810000 */
[----:B------:R-:W-:Y:S02]  /*45f0*/  FMNMX.FTZ R4, R21, R59, !PT ;  /* 0x0000003b15047209 */ /* 0x000fe40007810000 */
[C---:B------:R-:W-:Y:S01]  /*4600*/  FSETP.NEU.FTZ.AND P0, PT, R5.reuse, -INF , PT ;  /* 0xff8000000500780b */ /* 0x040fe20003f1d000 */
[----:B------:R-:W-:Y:S01]  /*4610*/  FMUL.FTZ R20, R5, R2 ;  /* 0x0000000205147220 */ /* 0x000fe20000410000 */
[----:B------:R-:W-:-:S04]  /*4620*/  FMNMX.FTZ R4, R69, R4, !PT ;  /* 0x0000000445047209 */ /* 0x000fc80007810000 */
[----:B------:R-:W-:Y:S02]  /*4630*/  FMNMX.FTZ R4, R63, R4, !PT ;  /* 0x000000043f047209 */ /* 0x000fe40007810000 */
[----:B------:R-:W-:Y:S02]  /*4640*/  FSEL R20, R20, RZ, P0 ;  /* 0x000000ff14147208 */ /* 0x000fe40000000000 */
[----:B------:R-:W-:Y:S02]  /*4650*/  FMNMX.FTZ R4, R73, R4, !PT ;  /* 0x0000000449047209 */ /* 0x000fe40007810000 */
[----:B------:R-:W-:Y:S01]  /*4660*/  ISETP.NE.AND P0, PT, R64, RZ, PT ;  /* 0x000000ff4000720c */ /* 0x000fe20003f05270 */
[--C-:B------:R-:W-:Y:S01]  /*4670*/  FFMA.FTZ R24, R49, R2, -R20.reuse ;  /* 0x0000000231187223 */ /* 0x100fe20000010814 */
[----:B------:R-:W-:Y:S01]  /*4680*/  FMNMX.FTZ R4, R51, R4, !PT ;  /* 0x0000000433047209 */ /* 0x000fe20007810000 */
[-CC-:B------:R-:W-:Y:S01]  /*4690*/  FFMA.FTZ R67, R67, R2.reuse, -R20.reuse ;  /* 0x0000000243437223 */ /* 0x180fe20000010814 */
[-CC-:B------:R-:W-:Y:S01]  /*46a0*/  FFMA.FTZ R57, R57, R2.reuse, -R20.reuse ;  /* 0x0000000239397223 */ /* 0x180fe20000010814 */
[--C-:B------:R-:W-:Y:S01]  /*46b0*/  FFMA.FTZ R71, R71, R2, -R20.reuse ;  /* 0x0000000247477223 */ /* 0x100fe20000010814 */
[----:B------:R-:W-:Y:S01]  /*46c0*/  FMNMX.FTZ R4, R77, R4, !PT ;  /* 0x000000044d047209 */ /* 0x000fe20007810000 */
[-CC-:B------:R-:W-:Y:S01]  /*46d0*/  FFMA.FTZ R61, R61, R2.reuse, -R20.reuse ;  /* 0x000000023d3d7223 */ /* 0x180fe20000010814 */
[----:B------:R-:W-:Y:S01]  /*46e0*/  MUFU.EX2 R208, R57 ;  /* 0x0000003900d07308 */ /* 0x000fe20000000800 */
[--C-:B------:R-:W-:Y:S01]  /*46f0*/  FFMA.FTZ R75, R75, R2, -R20.reuse ;  /* 0x000000024b4b7223 */ /* 0x100fe20000010814 */
[----:B------:R-:W-:Y:S01]  /*4700*/  FMNMX.FTZ R4, R55, R4, !PT ;  /* 0x0000000437047209 */ /* 0x000fe20007810000 */
[-CC-:B------:R-:W-:Y:S01]  /*4710*/  FFMA.FTZ R79, R79, R2.reuse, -R20.reuse ;  /* 0x000000024f4f7223 */ /* 0x180fe20000010814 */
[-CC-:B------:R-:W-:Y:S01]  /*4720*/  FFMA.FTZ R53, R53, R2.reuse, -R20.reuse ;  /* 0x0000000235357223 */ /* 0x180fe20000010814 */
[--C-:B------:R-:W-:Y:S01]  /*4730*/  FFMA.FTZ R83, R83, R2, -R20.reuse ;  /* 0x0000000253537223 */ /* 0x100fe20000010814 */
[----:B------:R-:W-:Y:S01]  /*4740*/  FMNMX.FTZ R4, R81, R4, !PT ;  /* 0x0000000451047209 */ /* 0x000fe20007810000 */
[-CC-:B------:R-:W-:Y:S01]  /*4750*/  FFMA.FTZ R41, R41, R2.reuse, -R20.reuse ;  /* 0x0000000229297223 */ /* 0x180fe20000010814 */
[----:B------:R-:W1:Y:S01]  /*4760*/  MUFU.EX2 R67, R67 ;  /* 0x0000004300437308 */ /* 0x000e620000000800 */
        /* <DEDUP_REMOVED lines=14> */
[----:B------:R-:W-:Y:S01]  /*4850*/  FFMA.FTZ R20, R101, R2, -R20 ;  /* 0x0000000265147223 */ /* 0x000fe20000010814 */
[----:B------:R2:W-:Y:S01]  /*4860*/  MUFU.EX2 R210, R61 ;  /* 0x0000003d00d27308 */ /* 0x0005e20000000800 */
[----:B-1----:R-:W-:Y:S01]  /*4870*/  FADD.FTZ R38, R67, R208 ;  /* 0x000000d043267221 */ /* 0x002fe20000010000 */
[----:B------:R-:W-:Y:S01]  /*4880*/  FMNMX.FTZ R4, R35, R4, !PT ;  /* 0x0000000423047209 */ /* 0x000fe20007810000 */
[--C-:B------:R-:W-:Y:S01]  /*4890*/  IMAD.MOV.U32 R64, RZ, RZ, R151.reuse ;  /* 0x000000ffff407224 */ /* 0x100fe200078e0097 */
[----:B------:R-:W-:Y:S01]  /*48a0*/  F2FP.F16.F32.PACK_AB R208, R208, R67 ;  /* 0x00000043d0d0723e */ /* 0x000fe200000000ff */
[--C-:B------:R-:W-:Y:S01]  /*48b0*/  IMAD.MOV.U32 R67, RZ, RZ, R151.reuse ;  /* 0x000000ffff437224 */ /* 0x100fe200078e0097 */
[----:B------:R-:W-:Y:S01]  /*48c0*/  FMNMX.FTZ R4, R25, R4, !PT ;  /* 0x0000000419047209 */ /* 0x000fe20007810000 */
[--C-:B------:R-:W-:Y:S01]  /*48d0*/  IMAD.MOV.U32 R57, RZ, RZ, R151.reuse ;  /* 0x000000ffff397224 */ /* 0x100fe200078e0097 */
[----:B------:R-:W-:Y:S01]  /*48e0*/  MUFU.EX2 R75, R75 ;  /* 0x0000004b004b7308 */ /* 0x000fe20000000800 */
[----:B------:R-:W-:Y:S01]  /*48f0*/  MOV R101, R151 ;  /* 0x0000009700657202 */ /* 0x000fe20000000f00 */
[----:B--2---:R-:W-:Y:S01]  /*4900*/  IMAD.MOV.U32 R61, RZ, RZ, R151 ;  /* 0x000000ffff3d7224 */ /* 0x004fe200078e0097 */
[----:B------:R-:W-:-:S04]  /*4910*/  FMNMX.FTZ R4, R39, R4, !PT ;  /* 0x0000000427047209 */ /* 0x000fc80007810000 */
[----:B------:R-:W-:Y:S01]  /*4920*/  FMNMX.FTZ R4, R3, R4, !PT ;  /* 0x0000000403047209 */ /* 0x000fe20007810000 */
[----:B------:R-:W1:Y:S03]  /*4930*/  MUFU.EX2 R24, R24 ;  /* 0x0000001800187308 */ /* 0x000e660000000800 */
[----:B------:R-:W-:-:S04]  /*4940*/  FMNMX.FTZ R4, R27, R4, !PT ;  /* 0x000000041b047209 */ /* 0x000fc80007810000 */
[----:B------:R-:W-:Y:S01]  /*4950*/  FMNMX.FTZ R4, R29, R4, !PT ;  /* 0x000000041d047209 */ /* 0x000fe20007810000 */
[----:B------:R-:W-:Y:S03]  /*4960*/  MUFU.EX2 R79, R79 ;  /* 0x0000004f004f7308 */ /* 0x000fe60000000800 */
[----:B------:R-:W-:-:S05]  /*4970*/  FMNMX.FTZ R4, R31, R4, !PT ;  /* 0x000000041f047209 */ /* 0x000fca0007810000 */
[----:B------:R-:W2:Y:S01]  /*4980*/  SHFL.BFLY PT, R49, R4, 0x2, 0x1f ;  /* 0x0c401f0004317f89 */ /* 0x000ea200000e0000 */
[----:B------:R4:W-:Y:S01]  /*4990*/  MUFU.EX2 R206, R53 ;  /* 0x0000003500ce7308 */ /* 0x0009e20000000800 */
[----:B-1----:R-:W-:-:S07]  /*49a0*/  F2FP.F16.F32.PACK_AB R204, R24, R75 ;  /* 0x0000004b18cc723e */ /* 0x002fce00000000ff */
[----:B------:R-:W-:Y:S01]  /*49b0*/  MUFU.EX2 R83, R83 ;  /* 0x0000005300537308 */ /* 0x000fe20000000800 */
[----:B----4-:R-:W-:-:S07]  /*49c0*/  MOV R53, R151 ;  /* 0x0000009700357202 */ /* 0x010fce0000000f00 */
[----:B------:R1:W-:Y:S01]  /*49d0*/  MUFU.EX2 R200, R41 ;  /* 0x0000002900c87308 */ /* 0x0003e20000000800 */
[----:B--2---:R-:W-:-:S07]  /*49e0*/  FMNMX.FTZ R49, R4, R49, !PT ;  /* 0x0000003104317209 */ /* 0x004fce0007810000 */
[----:B------:R-:W-:Y:S01]  /*49f0*/  MUFU.EX2 R85, R85 ;  /* 0x0000005500557308 */ /* 0x000fe20000000800 */
[----:B-1----:R-:W-:Y:S01]  /*4a00*/  MOV R41, R151 ;  /* 0x0000009700297202 */ /* 0x002fe20000000f00 */
[----:B------:R-:W1:Y:S06]  /*4a10*/  SHFL.BFLY PT, R4, R49, 0x1, 0x1f ;  /* 0x0c201f0031047f89 */ /* 0x000e6c00000e0000 */
[----:B------:R-:W-:Y:S08]  /*4a20*/  MUFU.EX2 R198, R37 ;  /* 0x0000002500c67308 */ /* 0x000ff00000000800 */
[----:B------:R2:W-:Y:S08]  /*4a30*/  MUFU.EX2 R202, R87 ;  /* 0x0000005700ca7308 */ /* 0x0005f00000000800 */
[----:B------:R-:W-:Y:S01]  /*4a40*/  MUFU.EX2 R89, R89 ;  /* 0x0000005900597308 */ /* 0x000fe20000000800 */
[--C-:B--2---:R-:W-:Y:S01]  /*4a50*/  IMAD.MOV.U32 R87, RZ, RZ, R151.reuse ;  /* 0x000000ffff577224 */ /* 0x104fe200078e0097 */
[----:B-1----:R-:W-:Y:S01]  /*4a60*/  FMNMX.FTZ R4, R49, R4, !PT ;  /* 0x0000000431047209 */ /* 0x002fe20007810000 */
[----:B------:R-:W-:-:S03]  /*4a70*/  IMAD.MOV.U32 R49, RZ, RZ, R151 ;  /* 0x000000ffff317224 */ /* 0x000fc600078e0097 */
[C---:B------:R-:W-:Y:S01]  /*4a80*/  FSETP.NEU.FTZ.AND P2, PT, R4.reuse, -INF , PT ;  /* 0xff8000000400780b */ /* 0x040fe20003f5d000 */
[-C--:B------:R-:W-:Y:S01]  /*4a90*/  FMUL.FTZ R26, R4, R2.reuse ;  /* 0x00000002041a7220 */ /* 0x080fe20000410000 */
[----:B------:R-:W-:Y:S04]  /*4aa0*/  MUFU.EX2 R196, R91 ;  /* 0x0000005b00c47308 */ /* 0x000fe80000000800 */
[----:B------:R-:W-:Y:S02]  /*4ab0*/  FSEL R26, R26, RZ, P2 ;  /* 0x000000ff1a1a7208 */ /* 0x000fe40001000000 */
[----:B------:R-:W-:Y:S02]  /*4ac0*/  ISETP.GE.AND P2, PT, R65, 0x51, PT ;  /* 0x000000514100780c */ /* 0x000fe40003f46270 */
[----:B------:R-:W-:Y:S01]  /*4ad0*/  MUFU.EX2 R93, R93 ;  /* 0x0000005d005d7308 */ /* 0x000fe20000000800 */
[-CC-:B------:R-:W-:Y:S01]  /*4ae0*/  FFMA.FTZ R21, R21, R2.reuse, -R26.reuse ;  /* 0x0000000215157223 */ /* 0x180fe2000001081a */
[-CC-:B------:R-:W-:Y:S01]  /*4af0*/  FFMA.FTZ R59, R59, R2.reuse, -R26.reuse ;  /* 0x000000023b3b7223 */ /* 0x180fe2000001081a */
[-CC-:B------:R-:W-:Y:S01]  /*4b00*/  FFMA.FTZ R69, R69, R2.reuse, -R26.reuse ;  /* 0x0000000245457223 */ /* 0x180fe2000001081a */
[-CC-:B------:R-:W-:Y:S01]  /*4b10*/  FFMA.FTZ R63, R63, R2.reuse, -R26.reuse ;  /* 0x000000023f3f7223 */ /* 0x180fe2000001081a */
[-CC-:B------:R-:W-:Y:S01]  /*4b20*/  FFMA.FTZ R73, R73, R2.reuse, -R26.reuse ;  /* 0x0000000249497223 */ /* 0x180fe2000001081a */
[-CC-:B------:R-:W-:Y:S01]  /*4b30*/  FFMA.FTZ R51, R51, R2.reuse, -R26.reuse ;  /* 0x0000000233337223 */ /* 0x180fe2000001081a */
[-CC-:B------:R-:W-:Y:S01]  /*4b40*/  FFMA.FTZ R77, R77, R2.reuse, -R26.reuse ;  /* 0x000000024d4d7223 */ /* 0x180fe2000001081a */
[----:B------:R1:W-:Y:S01]  /*4b50*/  MUFU.EX2 R209, R21 ;  /* 0x0000001500d17308 */ /* 0x0003e20000000800 */
[-CC-:B------:R-:W-:Y:S01]  /*4b60*/  FFMA.FTZ R55, R55, R2.reuse, -R26.reuse ;  /* 0x0000000237377223 */ /* 0x180fe2000001081a */
[-CC-:B------:R-:W-:Y:S01]  /*4b70*/  FFMA.FTZ R81, R81, R2.reuse, -R26.reuse ;  /* 0x0000000251517223 */ /* 0x180fe2000001081a */
[-CC-:B------:R-:W-:Y:S01]  /*4b80*/  FFMA.FTZ R43, R43, R2.reuse, -R26.reuse ;  /* 0x000000022b2b7223 */ /* 0x180fe2000001081a */
[-CC-:B------:R-:W-:Y:S01]  /*4b90*/  FFMA.FTZ R45, R45, R2.reuse, -R26.reuse ;  /* 0x000000022d2d7223 */ /* 0x180fe2000001081a */
[-CC-:B------:R-:W-:Y:S01]  /*4ba0*/  FFMA.FTZ R35, R35, R2.reuse, -R26.reuse ;  /* 0x0000000223237223 */ /* 0x180fe2000001081a */
[-CC-:B------:R-:W-:Y:S01]  /*4bb0*/  FFMA.FTZ R47, R47, R2.reuse, -R26.reuse ;  /* 0x000000022f2f7223 */ /* 0x180fe2000001081a */
[-C--:B------:R-:W-:Y:S01]  /*4bc0*/  FFMA.FTZ R33, R33, R2.reuse, -R26 ;  /* 0x0000000221217223 */ /* 0x080fe2000001081a */
[----:B------:R-:W2:Y:S01]  /*4bd0*/  MUFU.EX2 R28, R59 ;  /* 0x0000003b001c7308 */ /* 0x000ea20000000800 */
[----:B-1----:R-:W-:Y:S01]  /*4be0*/  FADD.FTZ R21, R71, R38 ;  /* 0x0000002647157221 */ /* 0x002fe20000010000 */
[-CC-:B------:R-:W-:Y:S01]  /*4bf0*/  FFMA.FTZ R25, R25, R2.reuse, -R26.reuse ;  /* 0x0000000219197223 */ /* 0x180fe2000001081a */
[-CC-:B------:R-:W-:Y:S01]  /*4c00*/  FFMA.FTZ R39, R39, R2.reuse, -R26.reuse ;  /* 0x0000000227277223 */ /* 0x180fe2000001081a */
[-CC-:B------:R-:W-:Y:S01]  /*4c10*/  FFMA.FTZ R3, R3, R2.reuse, -R26.reuse ;  /* 0x0000000203037223 */ /* 0x180fe2000001081a */
[C---:B------:R-:W-:Y:S01]  /*4c20*/  FADD.FTZ R40, R210.reuse, R21 ;  /* 0x00000015d2287221 */ /* 0x040fe20000010000 */
[-CC-:B------:R-:W-:Y:S01]  /*4c30*/  FFMA.FTZ R27, R27, R2.reuse, -R26.reuse ;  /* 0x000000021b1b7223 */ /* 0x180fe2000001081a */
[-C--:B------:R-:W-:Y:S01]  /*4c40*/  FFMA.FTZ R29, R29, R2.reuse, -R26 ;  /* 0x000000021d1d7223 */ /* 0x080fe2000001081a */
[----:B------:R-:W1:Y:S01]  /*4c50*/  MUFU.EX2 R69, R69 ;  /* 0x0000004500457308 */ /* 0x000e620000000800 */
[----:B------:R-:W-:Y:S01]  /*4c60*/  FADD.FTZ R21, R75, R40 ;  /* 0x000000284b157221 */ /* 0x000fe20000010000 */
[----:B------:R-:W-:Y:S01]  /*4c70*/  FFMA.FTZ R31, R31, R2, -R26 ;  /* 0x000000021f1f7223 */ /* 0x000fe2000001081a */
[----:B------:R-:W-:Y:S01]  /*4c80*/  F2FP.F16.F32.PACK_AB R210, R210, R71 ;  /* 0x00000047d2d2723e */ /* 0x000fe200000000ff */
[----:B------:R-:W-:-:S02]  /*4c90*/  IMAD.MOV.U32 R91, RZ, RZ, R151 ;  /* 0x000000ffff5b7224 */ /* 0x000fc400078e0097 */
[----:B------:R-:W-:Y:S01]  /*4ca0*/  FADD.FTZ R42, R24, R21 ;  /* 0x00000015182a7221 */ /* 0x000fe20000010000 */
[--C-:B------:R-:W-:Y:S01]  /*4cb0*/  IMAD.MOV.U32 R75, RZ, RZ, R151.reuse ;  /* 0x000000ffff4b7224 */ /* 0x100fe200078e0097 */
[----:B------:R-:W-:Y:S01]  /*4cc0*/  MOV R71, R151 ;  /* 0x0000009700477202 */ /* 0x000fe20000000f00 */
[----:B------:R4:W5:Y:S01]  /*4cd0*/  MUFU.EX2 R30, R63 ;  /* 0x0000003f001e7308 */ /* 0x0009620000000800 */
[----:B--2---:R-:W-:Y:S01]  /*4ce0*/  FADD.FTZ R40, R209, R28 ;  /* 0x0000001cd1287221 */ /* 0x004fe20000010000 */
[----:B------:R-:W-:Y:S01]  /*4cf0*/  FADD.FTZ R37, R79, R42 ;  /* 0x0000002a4f257221 */ /* 0x000fe20000010000 */
[----:B------:R-:W-:Y:S01]  /*4d00*/  F2FP.F16.F32.PACK_AB R209, R28, R209 ;  /* 0x000000d11cd1723e */ /* 0x000fe200000000ff */
[----:B------:R-:W-:Y:S01]  /*4d10*/  IMAD.MOV.U32 R28, RZ, RZ, R151 ;  /* 0x000000ffff1c7224 */ /* 0x000fe200078e0097 */
[----:B------:R-:W-:Y:S01]  /*4d20*/  MOV R65, R151 ;  /* 0x0000009700417202 */ /* 0x000fe20000000f00 */
[C---:B------:R-:W-:Y:S01]  /*4d30*/  FADD.FTZ R44, R206.reuse, R37 ;  /* 0x00000025ce2c7221 */ /* 0x040fe20000010000 */
[----:B------:R-:W-:Y:S01]  /*4d40*/  F2FP.F16.F32.PACK_AB R206, R206, R79 ;  /* 0x0000004fcece723e */ /* 0x000fe200000000ff */
[----:B------:R-:W2:Y:S01]  /*4d50*/  MUFU.EX2 R73, R73 ;  /* 0x0000004900497308 */ /* 0x000ea20000000800 */
[----:B-1----:R-:W-:Y:S01]  /*4d60*/  FADD.FTZ R21, R69, R40 ;  /* 0x0000002845157221 */ /* 0x002fe20000010000 */
[----:B------:R-:W-:Y:S01]  /*4d70*/  FADD.FTZ R37, R83, R44 ;  /* 0x0000002c53257221 */ /* 0x000fe20000010000 */
[--C-:B------:R-:W-:Y:S01]  /*4d80*/  IMAD.MOV.U32 R79, RZ, RZ, R151.reuse ;  /* 0x000000ffff4f7224 */ /* 0x100fe200078e0097 */
[----:B------:R-:W-:Y:S01]  /*4d90*/  MOV R59, R151 ;  /* 0x00000097003b7202 */ /* 0x000fe20000000f00 */
[----:B----4-:R-:W-:-:S02]  /*4da0*/  IMAD.MOV.U32 R63, RZ, RZ, R151 ;  /* 0x000000ffff3f7224 */ /* 0x010fc400078e0097 */
[C---:B------:R-:W-:Y:S01]  /*4db0*/  FADD.FTZ R44, R200.reuse, R37 ;  /* 0x00000025c82c7221 */ /* 0x040fe20000010000 */
[----:B------:R-:W-:Y:S01]  /*4dc0*/  F2FP.F16.F32.PACK_AB R200, R200, R83 ;  /* 0x00000053c8c8723e */ /* 0x000fe200000000ff */
[----:B------:R1:W4:Y:S01]  /*4dd0*/  MUFU.EX2 R32, R51 ;  /* 0x0000003300207308 */ /* 0x0003220000000800 */
[C---:B-----5:R-:W-:Y:S01]  /*4de0*/  FADD.FTZ R42, R30.reuse, R21 ;  /* 0x000000151e2a7221 */ /* 0x060fe20000010000 */
[----:B------:R-:W-:Y:S01]  /*4df0*/  F2FP.F16.F32.PACK_AB R211, R30, R69 ;  /* 0x000000451ed3723e */ /* 0x000fe200000000ff */
[--C-:B------:R-:W-:Y:S01]  /*4e00*/  IMAD.MOV.U32 R69, RZ, RZ, R151.reuse ;  /* 0x000000ffff457224 */ /* 0x100fe200078e0097 */
[----:B------:R-:W-:Y:S01]  /*4e10*/  MOV R83, R151 ;  /* 0x0000009700537202 */ /* 0x000fe20000000f00 */
[--C-:B------:R-:W-:Y:S02]  /*4e20*/  IMAD.MOV.U32 R37, RZ, RZ, R151.reuse ;  /* 0x000000ffff257224 */ /* 0x100fe400078e0097 */
[--C-:B------:R-:W-:Y:S01]  /*4e30*/  IMAD.MOV.U32 R30, RZ, RZ, R151.reuse ;  /* 0x000000ffff1e7224 */ /* 0x100fe200078e0097 */
[----:B------:R-:W5:Y:S01]  /*4e40*/  MUFU.EX2 R77, R77 ;  /* 0x0000004d004d7308 */ /* 0x000f620000000800 */
[----:B--2---:R-:W-:Y:S01]  /*4e50*/  FADD.FTZ R21, R73, R42 ;  /* 0x0000002a49157221 */ /* 0x004fe20000010000 */
[----:B-1----:R-:W-:-:S06]  /*4e60*/  IMAD.MOV.U32 R51, RZ, RZ, R151 ;  /* 0x000000ffff337224 */ /* 0x002fcc00078e0097 */
[----:B------:R1:W2:Y:S01]  /*4e70*/  MUFU.EX2 R34, R55 ;  /* 0x0000003700227308 */ /* 0x0002a20000000800 */
[C---:B----4-:R-:W-:Y:S01]  /*4e80*/  FADD.FTZ R42, R32.reuse, R21 ;  /* 0x00000015202a7221 */ /* 0x050fe20000010000 */
[----:B------:R-:W-:Y:S01]  /*4e90*/  F2FP.F16.F32.PACK_AB R205, R32, R73 ;  /* 0x0000004920cd723e */ /* 0x000fe200000000ff */
[----:B------:R-:W-:Y:S01]  /*4ea0*/  IMAD.MOV.U32 R73, RZ, RZ, R151 ;  /* 0x000000ffff497224 */ /* 0x000fe200078e0097 */
[----:B------:R-:W-:-:S04]  /*4eb0*/  MOV R32, R151 ;  /* 0x0000009700207202 */ /* 0x000fc80000000f00 */
[----:B------:R-:W4:Y:S01]  /*4ec0*/  MUFU.EX2 R81, R81 ;  /* 0x0000005100517308 */ /* 0x000f220000000800 */
[----:B-----5:R-:W-:Y:S01]  /*4ed0*/  FADD.FTZ R21, R77, R42 ;  /* 0x0000002a4d157221 */ /* 0x020fe20000010000 */
[----:B-1----:R-:W-:-:S06]  /*4ee0*/  IMAD.MOV.U32 R55, RZ, RZ, R151 ;  /* 0x000000ffff377224 */ /* 0x002fcc00078e0097 */
[----:B------:R1:W5:Y:S01]  /*4ef0*/  MUFU.EX2 R36, R43 ;  /* 0x0000002b00247308 */ /* 0x0003620000000800 */
[C---:B--2---:R-:W-:Y:S01]  /*4f00*/  FADD.FTZ R42, R34.reuse, R21 ;  /* 0x00000015222a7221 */ /* 0x044fe20000010000 */
[----:B------:R-:W-:Y:S01]  /*4f10*/  F2FP.F16.F32.PACK_AB R207, R34, R77 ;  /* 0x0000004d22cf723e */ /* 0x000fe200000000ff */
[----:B------:R-:W-:Y:S01]  /*4f20*/  IMAD.MOV.U32 R34, RZ, RZ, R151 ;  /* 0x000000ffff227224 */ /* 0x000fe200078e0097 */
[----:B------:R-:W-:-:S04]  /*4f30*/  MOV R77, R151 ;  /* 0x00000097004d7202 */ /* 0x000fc80000000f00 */
[----:B------:R-:W2:Y:S01]  /*4f40*/  MUFU.EX2 R45, R45 ;  /* 0x0000002d002d7308 */ /* 0x000ea20000000800 */
[----:B----4-:R-:W-:Y:S01]  /*4f50*/  FADD.FTZ R21, R81, R42 ;  /* 0x0000002a51157221 */ /* 0x010fe20000010000 */
[----:B-1----:R-:W-:-:S06]  /*4f60*/  IMAD.MOV.U32 R43, RZ, RZ, R151 ;  /* 0x000000ffff2b7224 */ /* 0x002fcc00078e0097 */
[----:B------:R1:W-:Y:S01]  /*4f70*/  MUFU.EX2 R40, R35 ;  /* 0x0000002300287308 */ /* 0x0003e20000000800 */
[C---:B-----5:R-:W-:Y:S01]  /*4f80*/  FADD.FTZ R42, R36.reuse, R21 ;  /* 0x00000015242a7221 */ /* 0x060fe20000010000 */
[----:B------:R-:W-:Y:S01]  /*4f90*/  F2FP.F16.F32.PACK_AB R201, R36, R81 ;  /* 0x0000005124c9723e */ /* 0x000fe200000000ff */
[--C-:B------:R-:W-:Y:S02]  /*4fa0*/  IMAD.MOV.U32 R81, RZ, RZ, R151.reuse ;  /* 0x000000ffff517224 */ /* 0x100fe400078e0097 */
[----:B------:R-:W-:-:S03]  /*4fb0*/  IMAD.MOV.U32 R36, RZ, RZ, R151 ;  /* 0x000000ffff247224 */ /* 0x000fc600078e0097 */
[----:B------:R4:W5:Y:S01]  /*4fc0*/  MUFU.EX2 R38, R47 ;  /* 0x0000002f00267308 */ /* 0x0009620000000800 */
[----:B-1----:R-:W-:Y:S01]  /*4fd0*/  FADD.FTZ R35, R85, R44 ;  /* 0x0000002c55237221 */ /* 0x002fe20000010000 */
[----:B--2---:R-:W-:-:S03]  /*4fe0*/  FADD.FTZ R21, R45, R42 ;  /* 0x0000002a2d157221 */ /* 0x004fc60000010000 */
[C---:B------:R-:W-:Y:S01]  /*4ff0*/  FADD.FTZ R44, R202.reuse, R35 ;  /* 0x00000023ca2c7221 */ /* 0x040fe20000010000 */
[----:B------:R-:W-:Y:S01]  /*5000*/  F2FP.F16.F32.PACK_AB R202, R202, R85 ;  /* 0x00000055caca723e */ /* 0x000fe200000000ff */
[----:B------:R-:W-:Y:S01]  /*5010*/  IMAD.MOV.U32 R85, RZ, RZ, R151 ;  /* 0x000000ffff557224 */ /* 0x000fe200078e0097 */
[----:B------:R-:W1:Y:S01]  /*5020*/  MUFU.EX2 R33, R33 ;  /* 0x0000002100217308 */ /* 0x000e620000000800 */
[----:B------:R-:W-:Y:S01]  /*5030*/  FADD.FTZ R35, R89, R44 ;  /* 0x0000002c59237221 */ /* 0x000fe20000010000 */
[-C--:B----4-:R-:W-:Y:S02]  /*5040*/  MOV R47, R151.reuse ;  /* 0x00000097002f7202 */ /* 0x090fe40000000f00 */
[----:B------:R-:W-:Y:S01]  /*5050*/  MOV R44, R151 ;  /* 0x00000097002c7202 */ /* 0x000fe20000000f00 */
[C---:B------:R-:W-:Y:S01]  /*5060*/  FADD.FTZ R26, R196.reuse, R35 ;  /* 0x00000023c41a7221 */ /* 0x040fe20000010000 */
[----:B------:R-:W-:Y:S02]  /*5070*/  F2FP.F16.F32.PACK_AB R196, R196, R89 ;  /* 0x00000059c4c4723e */ /* 0x000fe400000000ff */
[----:B------:R-:W2:Y:S01]  /*5080*/  MUFU.EX2 R95, R95 ;  /* 0x0000005f005f7308 */ /* 0x000ea20000000800 */
[----:B------:R-:W-:Y:S01]  /*5090*/  FADD.FTZ R35, R93, R26 ;  /* 0x0000001a5d237221 */ /* 0x000fe20000010000 */
[C---:B-----5:R-:W-:Y:S01]  /*50a0*/  FADD.FTZ R42, R38.reuse, R21 ;  /* 0x00000015262a7221 */ /* 0x060fe20000010000 */
[----:B------:R-:W-:Y:S01]  /*50b0*/  F2FP.F16.F32.PACK_AB R203, R38, R45 ;  /* 0x0000002d26cb723e */ /* 0x000fe200000000ff */
[----:B------:R-:W-:-:S02]  /*50c0*/  IMAD.MOV.U32 R45, RZ, RZ, R151 ;  /* 0x000000ffff2d7224 */ /* 0x000fc400078e0097 */
[C---:B------:R-:W-:Y:S01]  /*50d0*/  FADD.FTZ R24, R198.reuse, R35 ;  /* 0x00000023c6187221 */ /* 0x040fe20000010000 */
[----:B------:R-:W-:Y:S01]  /*50e0*/  F2FP.F16.F32.PACK_AB R198, R198, R93 ;  /* 0x0000005dc6c6723e */ /* 0x000fe200000000ff */
[--C-:B------:R-:W-:Y:S01]  /*50f0*/  IMAD.MOV.U32 R93, RZ, RZ, R151.reuse ;  /* 0x000000ffff5d7224 */ /* 0x100fe200078e0097 */
[----:B------:R4:W5:Y:S01]  /*5100*/  MUFU.EX2 R192, R97 ;  /* 0x0000006100c07308 */ /* 0x0009620000000800 */
[----:B-1----:R-:W-:Y:S01]  /*5110*/  FADD.FTZ R21, R33, R42 ;  /* 0x0000002a21157221 */ /* 0x002fe20000010000 */
[C---:B------:R-:W-:Y:S01]  /*5120*/  F2FP.F16.F32.PACK_AB R197, R40.reuse, R33 ;  /* 0x0000002128c5723e */ /* 0x040fe200000000ff */
[----:B------:R-:W-:Y:S01]  /*5130*/  IMAD.MOV.U32 R33, RZ, RZ, R151 ;  /* 0x000000ffff217224 */ /* 0x000fe200078e0097 */
[-C--:B------:R-:W-:Y:S02]  /*5140*/  MOV R89, R151.reuse ;  /* 0x0000009700597202 */ /* 0x080fe40000000f00 */
[----:B------:R-:W-:Y:S02]  /*5150*/  MOV R38, R151 ;  /* 0x0000009700267202 */ /* 0x000fe40000000f00 */
[----:B------:R-:W1:Y:S01]  /*5160*/  MUFU.EX2 R25, R25 ;  /* 0x0000001900197308 */ /* 0x000e620000000800 */
[----:B--2---:R-:W-:Y:S01]  /*5170*/  FADD.FTZ R35, R95, R24 ;  /* 0x000000185f237221 */ /* 0x004fe20000010000 */
[----:B------:R-:W-:Y:S01]  /*5180*/  FADD.FTZ R24, R40, R21 ;  /* 0x0000001528187221 */ /* 0x000fe20000010000 */
[----:B----4-:R-:W-:-:S02]  /*5190*/  IMAD.MOV.U32 R97, RZ, RZ, R151 ;  /* 0x000000ffff617224 */ /* 0x010fc400078e0097 */
[----:B------:R-:W-:-:S03]  /*51a0*/  IMAD.MOV.U32 R40, RZ, RZ, R151 ;  /* 0x000000ffff287224 */ /* 0x000fc600078e0097 */
[----:B------:R-:W-:Y:S01]  /*51b0*/  MUFU.EX2 R99, R99 ;  /* 0x0000006300637308 */ /* 0x000fe20000000800 */
[C---:B-----5:R-:W-:Y:S01]  /*51c0*/  FADD.FTZ R42, R192.reuse, R35 ;  /* 0x00000023c02a7221 */ /* 0x060fe20000010000 */
[----:B------:R-:W-:Y:S02]  /*51d0*/  F2FP.F16.F32.PACK_AB R192, R192, R95 ;  /* 0x0000005fc0c0723e */ /* 0x000fe400000000ff */
[-C--:B------:R-:W-:Y:S02]  /*51e0*/  MOV R95, R151.reuse ;  /* 0x00000097005f7202 */ /* 0x080fe40000000f00 */
[----:B------:R-:W-:Y:S02]  /*51f0*/  MOV R35, R151 ;  /* 0x0000009700237202 */ /* 0x000fe40000000f00 */
[----:B---3--:R2:W3:Y:S01]  /*5200*/  MUFU.EX2 R0, R39 ;  /* 0x0000002700007308 */ /* 0x0084e20000000800 */
[----:B-1----:R-:W-:-:S07]  /*5210*/  FADD.FTZ R21, R25, R24 ;  /* 0x0000001819157221 */ /* 0x002fce0000010000 */
[----:B------:R-:W1:Y:S01]  /*5220*/  MUFU.EX2 R20, R20 ;  /* 0x0000001400147308 */ /* 0x000e620000000800 */
[----:B--2---:R-:W-:-:S07]  /*5230*/  IMAD.MOV.U32 R39, RZ, RZ, R151 ;  /* 0x000000ffff277224 */ /* 0x004fce00078e0097 */
[----:B------:R-:W2:Y:S01]  /*5240*/  MUFU.EX2 R3, R3 ;  /* 0x0000000300037308 */ /* 0x000ea20000000800 */
[----:B---3--:R-:W-:Y:S01]  /*5250*/  F2FP.F16.F32.PACK_AB R199, R0, R25 ;  /* 0x0000001900c7723e */ /* 0x008fe200000000ff */
[----:B------:R-:W-:-:S06]  /*5260*/  IMAD.MOV.U32 R25, RZ, RZ, R151 ;  /* 0x000000ffff197224 */ /* 0x000fcc00078e0097 */
[----:B------:R3:W4:Y:S01]  /*5270*/  MUFU.EX2 R26, R27 ;  /* 0x0000001b001a7308 */ /* 0x0007220000000800 */
[----:B-1----:R-:W-:-:S07]  /*5280*/  F2FP.F16.F32.PACK_AB R194, R20, R99 ;  /* 0x0000006314c2723e */ /* 0x002fce00000000ff */
[----:B------:R-:W1:Y:S01]  /*5290*/  MUFU.EX2 R29, R29 ;  /* 0x0000001d001d7308 */ /* 0x000e620000000800 */
[----:B---3--:R-:W-:Y:S01]  /*52a0*/  FADD.FTZ R27, R99, R42 ;  /* 0x0000002a631b7221 */ /* 0x008fe20000010000 */
[----:B------:R-:W-:Y:S01]  /*52b0*/  FADD.FTZ R42, R0, R21 ;  /* 0x00000015002a7221 */ /* 0x000fe20000010000 */
[----:B------:R-:W-:Y:S01]  /*52c0*/  MOV R0, 0x3f800000 ;  /* 0x3f80000000007802 */ /* 0x000fe20000000f00 */
[----:B------:R-:W-:Y:S02]  /*52d0*/  IMAD.MOV.U32 R99, RZ, RZ, R151 ;  /* 0x000000ffff637224 */ /* 0x000fe400078e0097 */
[----:B------:R-:W-:Y:S01]  /*52e0*/  FADD.FTZ R21, R20, R27 ;  /* 0x0000001b14157221 */ /* 0x000fe20000010000 */
[----:B--2---:R-:W-:Y:S01]  /*52f0*/  FADD.FTZ R27, R3, R42 ;  /* 0x0000002a031b7221 */ /* 0x004fe20000010000 */
[----:B------:R-:W-:Y:S01]  /*5300*/  IMAD.MOV.U32 R42, RZ, RZ, R151 ;  /* 0x000000ffff2a7224 */ /* 0x000fe200078e0097 */
[----:B------:R2:W3:Y:S01]  /*5310*/  MUFU.EX2 R24, R31 ;  /* 0x0000001f00187308 */ /* 0x0004e20000000800 */
[C---:B----4-:R-:W-:Y:S01]  /*5320*/  F2FP.F16.F32.PACK_AB R193, R26.reuse, R3 ;  /* 0x000000031ac1723e */ /* 0x050fe200000000ff */
[----:B------:R-:W-:Y:S01]  /*5330*/  FADD.FTZ R20, R26, R27 ;  /* 0x0000001b1a147221 */ /* 0x000fe20000010000 */
[----:B------:R-:W-:Y:S01]  /*5340*/  IMAD.MOV.U32 R3, RZ, RZ, 0x3f800000 ;  /* 0x3f800000ff037424 */ /* 0x000fe200078e00ff */
[----:B------:R-:W-:-:S02]  /*5350*/  MOV R26, R151 ;  /* 0x00000097001a7202 */ /* 0x000fc40000000f00 */
[----:B-1----:R-:W-:Y:S01]  /*5360*/  FADD.FTZ R27, R29, R20 ;  /* 0x000000141d1b7221 */ /* 0x002fe20000010000 */
[----:B--2---:R-:W-:-:S03]  /*5370*/  IMAD.MOV.U32 R31, RZ, RZ, R151 ;  /* 0x000000ffff1f7224 */ /* 0x004fc600078e0097 */
[C---:B---3--:R-:W-:Y:S01]  /*5380*/  FADD.FTZ R20, R24.reuse, R27 ;  /* 0x0000001b18147221 */ /* 0x048fe20000010000 */
[----:B------:R-:W-:Y:S01]  /*5390*/  F2FP.F16.F32.PACK_AB R195, R24, R29 ;  /* 0x0000001d18c3723e */ /* 0x000fe200000000ff */
[--C-:B------:R-:W-:Y:S01]  /*53a0*/  IMAD.MOV.U32 R27, RZ, RZ, R151.reuse ;  /* 0x000000ffff1b7224 */ /* 0x100fe200078e0097 */
[----:B------:R-:W-:Y:S01]  /*53b0*/  MOV R29, R151 ;  /* 0x00000097001d7202 */ /* 0x000fe20000000f00 */
[----:B------:R-:W-:Y:S01]  /*53c0*/  IMAD.MOV.U32 R24, RZ, RZ, R151 ;  /* 0x000000ffff187224 */ /* 0x000fe200078e0097 */
[----:B------:R-:W-:Y:S06]  /*53d0*/  @!P2 BRA `(.L_x_15) ;  /* 0x0000004000e0a947 */ /* 0x000fec0003800000 */
[----:B------:R-:W-:Y:S01]  /*53e0*/  R2UR UR61, R19 ;  /* 0x00000000133d72ca */ /* 0x000fe200000e0000 */
[----:B------:R-:W-:Y:S01]  /*53f0*/  IMAD.MOV.U32 R223, RZ, RZ, R4 ;  /* 0x000000ffffdf7224 */ /* 0x000fe200078e0004 */
[----:B------:R-:W-:Y:S01]  /*5400*/  IADD3 R221, R152, -0x2, RZ ;  /* 0xfffffffe98dd7810 */ /* 0x000fe20007ffe0ff */
[----:B------:R-:W-:Y:S01]  /*5410*/  IMAD.MOV.U32 R222, RZ, RZ, R5 ;  /* 0x000000ffffde7224 */ /* 0x000fe200078e0005 */
[----:B------:R-:W-:Y:S02]  /*5420*/  MOV R0, 0x3f800000 ;  /* 0x3f80000000007802 */ /* 0x000fe40000000f00 */
[----:B------:R-:W-:Y:S02]  /*5430*/  CS2R R150, SRZ ;  /* 0x0000000000967805 */ /* 0x000fe4000001ff00 */
[----:B------:R-:W-:Y:S02]  /*5440*/  CS2R R146, SRZ ;  /* 0x0000000000927805 */ /* 0x000fe4000001ff00 */
[----:B------:R-:W-:-:S02]  /*5450*/  CS2R R142, SRZ ;  /* 0x00000000008e7805 */ /* 0x000fc4000001ff00 */
[----:B------:R-:W-:Y:S02]  /*5460*/  CS2R R138, SRZ ;  /* 0x00000000008a7805 */ /* 0x000fe4000001ff00 */
[----:B------:R-:W-:Y:S02]  /*5470*/  CS2R R134, SRZ ;  /* 0x0000000000867805 */ /* 0x000fe4000001ff00 */
[----:B------:R-:W-:Y:S02]  /*5480*/  CS2R R130, SRZ ;  /* 0x0000000000827805 */ /* 0x000fe4000001ff00 */
        /* <DEDUP_REMOVED lines=57> */
[----:B------:R-:W-:Y:S01]  /*5820*/  CS2R R24, SRZ ;  /* 0x0000000000187805 */ /* 0x000fe2000001ff00 */
[----:B------:R-:W-:Y:S01]  /*5830*/  UMOV UR39, UR38 ;  /* 0x0000002600277c82 */ /* 0x000fe20008000000 */
[----:B------:R-:W-:-:S05]  /*5840*/  ULDC UR37, c[0x0][0x9d8] ;  /* 0x0002760000257ab9 */ /* 0x000fca0000000800 */
.L_x_24:
[----:B------:R-:W-:-:S04]  /*5850*/  UIADD3 UR4, UR39, 0x1, URZ ;  /* 0x0000000127047890 */ /* 0x000fc8000fffe03f */
[----:B------:R-:W-:-:S04]  /*5860*/  UISETP.NE.AND UP0, UPT, UR4, 0x2, UPT ;  /* 0x000000020400788c */ /* 0x000fc8000bf05270 */
[----:B------:R-:W-:Y:S02]  /*5870*/  USEL UR5, URZ, 0x1, UP0 ;  /* 0x000000013f057887 */ /* 0x000fe40008000000 */
[----:B------:R-:W-:Y:S02]  /*5880*/  USEL UR38, UR4, URZ, UP0 ;  /* 0x0000003f04267287 */ /* 0x000fe40008000000 */
[----:B------:R-:W-:-:S06]  /*5890*/  ULOP3.LUT UR4, UR61, UR5, URZ, 0x3c, !UPT ;  /* 0x000000053d047292 */ /* 0x000fcc000f8e3c3f */
[----:B------:R-:W-:Y:S01]  /*58a0*/  IMAD.U32 R19, RZ, RZ, UR4 ;  /* 0x00000004ff137e24 */ /* 0x000fe2000f8e00ff */
[----:B------:R-:W-:Y:S06]  /*58b0*/  @!P0 BRA `(.L_x_16) ;  /* 0x0000000000048947 */ /* 0x000fec0003800000 */
[----:B------:R-:W-:Y:S01]  /*58c0*/  BPT.TRAP 0x1 ;  /* 0x000000040000795c */ /* 0x000fe20000300000 */
.L_x_16:
[----:B------:R-:W-:Y:S02]  /*58d0*/  R2UR UR5, R18 ;  /* 0x00000000120572ca */ /* 0x000fe400000e0000 */
[----:B------:R-:W-:-:S11]  /*58e0*/  R2UR UR4, R19 ;  /* 0x00000000130472ca */ /* 0x000fd600000e0000 */
[----:B------:R-:W-:Y:S02]  /*58f0*/  ULEA UR60, UR38, UR5, 0x3 ;  /* 0x00000005263c7291 */ /* 0x000fe4000f8e183f */
[----:B------:R-:W-:-:S05]  /*5900*/  IMAD.U32 R2, RZ, RZ, UR4 ;  /* 0x00000004ff027e24 */ /* 0x000fca000f8e00ff */
[----:B------:R-:W-:-:S04]  /*5910*/  SHF.L.U32 R2, R2, 0x1f, RZ ;  /* 0x0000001f02027819 */ /* 0x000fc800000006ff */
[----:B------:R1:W2:Y:S01]  /*5920*/  SYNCS.PHASECHK.TRANS64.TRYWAIT P2, [UR60+0x38830], R2 ;  /* 0x03883002ff0075a7 */ /* 0x0002a2000804017c */
[----:B------:R-:W-:Y:S05]  /*5930*/  @!P0 BRA `(.L_x_17) ;  /* 0x0000000000048947 */ /* 0x000fea0003800000 */
[----:B------:R-:W-:Y:S01]  /*5940*/  BPT.TRAP 0x1 ;  /* 0x000000040000795c */ /* 0x000fe20000300000 */
.L_x_17:
[----:B--2---:R-:W-:Y:S05]  /*5950*/  @P2 BRA `(.L_x_18) ;  /* 0x0000000000082947 */ /* 0x004fea0003800000 */
[----:B------:R-:W2:Y:S02]  /*5960*/  SYNCS.PHASECHK.TRANS64.TRYWAIT P2, [UR60+0x38830], R2 ;  /* 0x03883002ff0075a7 */ /* 0x000ea4000804017c */
[----:B--2---:R-:W-:Y:S05]  /*5970*/  @!P2 BRA `(.L_x_19) ;  /* 0x0000009800cca947 */ /* 0x004fea0003800000 */
.L_x_18:
[----:B------:R-:W-:Y:S01]  /*5980*/  R2UR UR4, R22 ;  /* 0x00000000160472ca */ /* 0x000fe200000e0000 */
[----:B------:R-:W-:Y:S01]  /*5990*/  WARPGROUP.ARRIVE ;  /* 0x00000000000079c5 */ /* 0x000fe20000000000 */
[----:B------:R-:W-:Y:S01]  /*59a0*/  R2UR UR10, R14 ;  /* 0x000000000e0a72ca */ /* 0x000fe200000e0000 */
[----:B------:R-:W-:Y:S01]  /*59b0*/  UMOV UR59, 0x40000040 ;  /* 0x40000040003b7882 */ /* 0x000fe20000000000 */
        /* <DEDUP_REMOVED lines=9> */
[----:B------:R-:W-:Y:S01]  /*5a50*/  UIMAD UR4, UR38, 0xa00, UR4 ;  /* 0x00000a00260478a4 */ /* 0x000fe2000f8e0204 */
[-C--:B------:R-:W-:Y:S01]  /*5a60*/  FMUL.FTZ R24, R24, R3.reuse ;  /* 0x0000000318187220 */ /* 0x080fe20000410000 */
[----:B------:R-:W-:Y:S01]  /*5a70*/  UMOV UR56, UR10 ;  /* 0x0000000a00387c82 */ /* 0x000fe20008000000 */
[----:B------:R-:W-:Y:S01]  /*5a80*/  UMOV UR43, 0x40000040 ;  /* 0x40000040002b7882 */ /* 0x000fe20000000000 */
[----:B------:R-:W-:Y:S01]  /*5a90*/  UMOV UR57, UR11 ;  /* 0x0000000b00397c82 */ /* 0x000fe20008000000 */
[----:B------:R-:W-:Y:S01]  /*5aa0*/  UIADD3 UR5, UR4, 0x80, URZ ;  /* 0x0000008004057890 */ /* 0x000fe2000fffe03f */
[-C--:B------:R-:W-:Y:S01]  /*5ab0*/  FMUL.FTZ R25, R25, R3.reuse ;  /* 0x0000000319197220 */ /* 0x080fe20000410000 */
[----:B------:R-:W-:Y:S01]  /*5ac0*/  UMOV UR58, UR4 ;  /* 0x00000004003a7c82 */ /* 0x000fe20008000000 */
[----:B------:R-:W-:Y:S01]  /*5ad0*/  UIADD3 UR6, UR4, 0x100, URZ ;  /* 0x0000010004067890 */ /* 0x000fe2000fffe03f */
[----:B------:R-:W-:Y:S01]  /*5ae0*/  HGMMA.64x16x16.F32 R184, gdesc[UR56], RZ, !UPT, gsb0 ;  /* 0x0020000038b879f0 */ /* 0x000fe2000c0008ff */
[----:B------:R-:W-:Y:S01]  /*5af0*/  UMOV UR56, UR10 ;  /* 0x0000000a00387c82 */ /* 0x000fe20008000000 */
[----:B------:R-:W-:Y:S01]  /*5b00*/  UMOV UR57, UR11 ;  /* 0x0000000b00397c82 */ /* 0x000fe20008000000 */
[----:B------:R-:W-:Y:S01]  /*5b10*/  UMOV UR58, UR5 ;  /* 0x00000005003a7c82 */ /* 0x000fe20008000000 */
[----:B------:R-:W-:Y:S01]  /*5b20*/  UMOV UR59, 0x40000040 ;  /* 0x40000040003b7882 */ /* 0x000fe20000000000 */
[----:B------:R-:W-:Y:S01]  /*5b30*/  UIADD3 UR5, UR4, 0x180, URZ ;  /* 0x0000018004057890 */ /* 0x000fe2000fffe03f */
[-C--:B------:R-:W-:Y:S01]  /*5b40*/  FMUL.FTZ R28, R28, R3.reuse ;  /* 0x000000031c1c7220 */ /* 0x080fe20000410000 */
        /* <DEDUP_REMOVED lines=12> */
[----:B------:R-:W-:Y:S01]  /*5c10*/  UMOV UR47, 0x40000040 ;  /* 0x40000040002f7882 */ /* 0x000fe20000000000 */
[----:B------:R-:W-:Y:S01]  /*5c20*/  UIADD3 UR50, UR4, 0x782, URZ ;  /* 0x0000078204327890 */ /* 0x000fe2000fffe03f */
[-C--:B------:R-:W-:Y:S01]  /*5c30*/  FMUL.FTZ R41, R41, R3.reuse ;  /* 0x0000000329297220 */ /* 0x080fe20000410000 */
[----:B------:R-:W-:Y:S01]  /*5c40*/  UMOV UR51, 0x40000040 ;  /* 0x4000004000337882 */ /* 0x000fe20000000000 */
[----:B------:R-:W-:Y:S01]  /*5c50*/  UIADD3 UR54, UR4, 0x784, URZ ;  /* 0x0000078404367890 */ /* 0x000fe2000fffe03f */
[-C--:B------:R-:W-:Y:S01]  /*5c60*/  FMUL.FTZ R44, R44, R3.reuse ;  /* 0x000000032c2c7220 */ /* 0x080fe20000410000 */
[----:B------:R-:W-:Y:S01]  /*5c70*/  UMOV UR55, 0x40000040 ;  /* 0x4000004000377882 */ /* 0x000fe20000000000 */
[----:B------:R-:W-:Y:S01]  /*5c80*/  UMOV UR7, 0x40000040 ;  /* 0x4000004000077882 */ /* 0x000fe20000000000 */
[-C--:B------:R-:W-:Y:S01]  /*5c90*/  FMUL.FTZ R45, R45, R3.reuse ;  /* 0x000000032d2d7220 */ /* 0x080fe20000410000 */
        /* <DEDUP_REMOVED lines=23> */
[----:B------:R-:W-:Y:S01]  /*5e10*/  FMUL.FTZ R93, R93, R3 ;  /* 0x000000035d5d7220 */ /* 0x000fe20000410000 */
[----:B------:R-:W-:-:S02]  /*5e20*/  WARPGROUP.DEPBAR.LE gsb0, 0x0 ;  /* 0x00008000000079c5 */ /* 0x000fc40000010000 */
[----:B------:R-:W-:Y:S01]  /*5e30*/  WARPGROUP.ARRIVE ;  /* 0x00000000000079c5 */ /* 0x000fe20000000000 */
[-C--:B------:R-:W-:Y:S01]  /*5e40*/  FMUL.FTZ R96, R96, R3.reuse ;  /* 0x0000000360607220 */ /* 0x080fe20000410000 */
[-C--:B------:R-:W-:Y:S01]  /*5e50*/  FMUL.FTZ R97, R97, R3.reuse ;  /* 0x0000000361617220 */ /* 0x080fe20000410000 */
[-C--:B------:R-:W-:Y:S01]  /*5e60*/  FMUL.FTZ R100, R100, R3.reuse ;  /* 0x0000000364647220 */ /* 0x080fe20000410000 */
[-C--:B------:R-:W-:Y:S01]  /*5e70*/  FMUL.FTZ R101, R101, R3.reuse ;  /* 0x0000000365657220 */ /* 0x080fe20000410000 */
[-C--:B------:R-:W-:Y:S01]  /*5e80*/  FMUL.FTZ R104, R104, R3.reuse ;  /* 0x0000000368687220 */ /* 0x080fe20000410000 */
[----:B------:R-:W-:Y:S01]  /*5e90*/  HGMMA.64x16x16.F32 R176, gdesc[UR56], RZ, !UPT, gsb0 ;  /* 0x0020000038b079f0 */ /* 0x000fe2000c0008ff */
[----:B------:R-:W-:Y:S01]  /*5ea0*/  UMOV UR56, UR10 ;  /* 0x0000000a00387c82 */ /* 0x000fe20008000000 */
[----:B------:R-:W-:Y:S01]  /*5eb0*/  UMOV UR57, UR11 ;  /* 0x0000000b00397c82 */ /* 0x000fe20008000000 */
[----:B------:R-:W-:Y:S01]  /*5ec0*/  UMOV UR58, UR6 ;  /* 0x00000006003a7c82 */ /* 0x000fe20008000000 */
[----:B------:R-:W-:Y:S01]  /*5ed0*/  UMOV UR59, 0x40000040 ;  /* 0x40000040003b7882 */ /* 0x000fe20000000000 */
[----:B------:R-:W-:Y:S01]  /*5ee0*/  UIADD3 UR6, UR4, 0x200, URZ ;  /* 0x0000020004067890 */ /* 0x000fe2000fffe03f */
        /* <DEDUP_REMOVED lines=96> */
[----:B------:R-:W-:-:S06]  /*64f0*/  WARPGROUP.ARRIVE ;  /* 0x00000000000079c5 */ /* 0x000fcc0000000000 */
[----:B------:R-:W-:Y:S01]  /*6500*/  HGMMA.64x16x16.F32 R160, gdesc[UR56], RZ, !UPT, gsb0 ;  /* 0x0020000038a079f0 */ /* 0x000fe2000c0008ff */
[----:B------:R-:W-:Y:S01]  /*6510*/  UMOV UR56, UR10 ;  /* 0x0000000a00387c82 */ /* 0x000fe20008000000 */
[----:B------:R-:W-:Y:S01]  /*6520*/  UMOV UR57, UR11 ;  /* 0x0000000b00397c82 */ /* 0x000fe20008000000 */
[----:B------:R-:W-:Y:S01]  /*6530*/  UMOV UR58, UR6 ;  /* 0x00000006003a7c82 */ /* 0x000fe20008000000 */
[----:B------:R-:W-:Y:S01]  /*6540*/  UMOV UR59, 0x40000040 ;  /* 0x40000040003b7882 */ /* 0x000fe20000000000 */
[----:B------:R-:W-:Y:S01]  /*6550*/  UIADD3 UR6, UR4, 0x102, URZ ;  /* 0x0000010204067890 */ /* 0x000fe2000fffe03f */
[----:B------:R-:W-:Y:S02]  /*6560*/  R2UR UR10, R8 ;  /* 0x00000000080a72ca */ /* 0x000fe400000e0000 */
[----:B------:R-:W-:Y:S01]  /*6570*/  R2UR UR11, R9 ;  /* 0x00000000090b72ca */ /* 0x000fe200000e0000 */
        /* <DEDUP_REMOVED lines=11> */
[----:B------:R-:W-:Y:S01]  /*6630*/  UMOV UR57, UR19 ;  /* 0x0000001300397c82 */ /* 0x000fe20008000000 */
[----:B------:R-:W-:Y:S01]  /*6640*/  UMOV UR58, UR5 ;  /* 0x00000005003a7c82 */ /* 0x000fe20008000000 */
[----:B------:R-:W-:Y:S01]  /*6650*/  UMOV UR59, 0x40000040 ;  /* 0x40000040003b7882 */ /* 0x000fe20000000000 */
[----:B------:R-:W-:Y:S01]  /*6660*/  UIADD3 UR5, UR4, 0x182, URZ ;  /* 0x0000018204057890 */ /* 0x000fe2000fffe03f */
        /* <DEDUP_REMOVED lines=23> */
[----:B------:R-:W-:Y:S02]  /*67e0*/  UIADD3 UR6, UR4, 0x104, URZ ;  /* 0x0000010404067890 */ /* 0x000fe4000fffe03f */
[----:B------:R-:W-:Y:S01]  /*67f0*/  UIADD3 UR18, UR4, 0x284, URZ ;  /* 0x0000028404127890 */ /* 0x000fe2000fffe03f */
        /* <DEDUP_REMOVED lines=81> */
[----:B------:R-:W-:Y:S01]  /*6d10*/  UMOV UR11, 0x40000040 ;  /* 0x40000040000b7882 */ /* 0x000fe20000000000 */
[----:B------:R-:W-:Y:S01]  /*6d20*/  UIADD3 UR6, UR4, 0x380, URZ ;  /* 0x0000038004067890 */ /* 0x000fe2000fffe03f */
        /* <DEDUP_REMOVED lines=32> */
[----:B------:R-:W-:Y:S02]  /*6f30*/  UIADD3 UR10, UR4, 0x906, URZ ;  /* 0x00000906040a7890 */ /* 0x000fe4000fffe03f */
        /* <DEDUP_REMOVED lines=28> */
[----:B------:R-:W-:Y:S02]  /*7100*/  R2UR UR14, R6 ;  /* 0x00000000060e72ca */ /* 0x000fe400000e0000 */
[----:B------:R-:W-:-:S11]  /*7110*/  R2UR UR15, R7 ;  /* 0x00000000070f72ca */ /* 0x000fd600000e0000 */
[----:B------:R-:W-:Y:S02]  /*7120*/  UMOV UR56, UR14 ;  /* 0x0000000e00387c82 */ /* 0x000fe40008000000 */
[----:B------:R-:W-:Y:S01]  /*7130*/  UMOV UR57, UR15 ;  /* 0x0000000f00397c82 */ /* 0x000fe20008000000 */
        /* <DEDUP_REMOVED lines=239> */
[----:B------:R-:W-:-:S03]  /*8030*/  UIADD3 UR6, UR4, 0x886, URZ ;  /* 0x0000088604067890 */ /* 0x000fc6000fffe03f */
[----:B------:R-:W-:Y:S01]  /*8040*/  UMOV UR4, UR14 ;  /* 0x0000000e00047c82 */ /* 0x000fe20008000000 */
[----:B------:R-:W-:Y:S02]  /*8050*/  WARPGROUP.DEPBAR.LE gsb0, 0x0 ;  /* 0x00008000000079c5 */ /* 0x000fe40000010000 */
[----:B------:R-:W-:-:S06]  /*8060*/  WARPGROUP.ARRIVE ;  /* 0x00000000000079c5 */ /* 0x000fcc0000000000 */
[----:B------:R-:W-:Y:S03]  /*8070*/  HGMMA.64x16x16.F32 R152, gdesc[UR52], R152, gsb0 ;  /* 0x00200000349879f0 */ /* 0x000fe60008000898 */
[----:B------:R-:W-:Y:S02]  /*8080*/  WARPGROUP.DEPBAR.LE gsb0, 0x0 ;  /* 0x00008000000079c5 */ /* 0x000fe40000010000 */
[----:B------:R-:W-:-:S06]  /*8090*/  WARPGROUP.ARRIVE ;  /* 0x00000000000079c5 */ /* 0x000fcc0000000000 */
[----:B------:R-:W-:Y:S01]  /*80a0*/  HGMMA.64x16x16.F32 R184, gdesc[UR56], R184, gsb0 ;  /* 0x0020000038b879f0 */ /* 0x000fe200080008b8 */
[----:B------:R-:W-:Y:S01]  /*80b0*/  UMOV UR56, UR14 ;  /* 0x0000000e00387c82 */ /* 0x000fe20008000000 */
[----:B------:R-:W-:Y:S01]  /*80c0*/  UMOV UR57, UR15 ;  /* 0x0000000f00397c82 */ /* 0x000fe20008000000 */
[----:B------:R-:W-:Y:S01]  /*80d0*/  UMOV UR58, UR5 ;  /* 0x00000005003a7c82 */ /* 0x000fe20008000000 */
[----:B------:R-:W-:Y:S01]  /*80e0*/  UMOV UR59, 0x40000040 ;  /* 0x40000040003b7882 */ /* 0x000fe20000000000 */
[----:B------:R-:W-:Y:S01]  /*80f0*/  UMOV UR5, UR15 ;  /* 0x0000000f00057c82 */ /* 0x000fe20008000000 */
        /* <DEDUP_REMOVED lines=18> */
[----:B------:R-:W-:Y:S02]  /*8220*/  WARPGROUP.DEPBAR.LE gsb0, 0x0 ;  /* 0x00008000000079c5 */ /* 0x000fe40000010000 */
[----:B------:R-:W-:-:S06]  /*8230*/  WARPGROUP.ARRIVE ;  /* 0x00000000000079c5 */ /* 0x000fcc0000000000 */
[----:B------:R-:W-:Y:S03]  /*8240*/  HGMMA.64x16x16.F32 R152, gdesc[UR4], R152, gsb0 ;  /* 0x00200000049879f0 */ /* 0x000fe60008000898 */
[----:B------:R-:W-:Y:S02]  /*8250*/  WARPGROUP.DEPBAR.LE gsb0, 0x0 ;  /* 0x00008000000079c5 */ /* 0x000fe40000010000 */
[----:B------:R-:W-:Y:S05]  /*8260*/  @!P0 BRA `(.L_x_20) ;  /* 0x0000000000048947 */ /* 0x000fea0003800000 */
[----:B------:R-:W-:Y:S01]  /*8270*/  BPT.TRAP 0x1 ;  /* 0x000000040000795c */ /* 0x000fe20000300000 */
.L_x_20:
[----:B------:R-:W-:Y:S02]  /*8280*/  R2UR UR4, R18 ;  /* 0x00000000120472ca */ /* 0x000fe400000e0000 */
[----:B------:R-:W-:-:S04]  /*8290*/  MOV R0, UR61 ;  /* 0x0000003d00007c02 */ /* 0x000fc80008000f00 */
[----:B------:R-:W-:-:S07]  /*82a0*/  SHF.L.U32 R0, R0, 0x1f, RZ ;  /* 0x0000001f00007819 */ /* 0x000fce00000006ff */
[----:B------:R-:W-:-:S09]  /*82b0*/  ULEA UR5, UR39, UR4, 0x3 ;  /* 0x0000000427057291 */ /* 0x000fd2000f8e183f */
[----:B------:R3:W4:Y:S01]  /*82c0*/  SYNCS.PHASECHK.TRANS64.TRYWAIT P2, [UR5+0x38850], R0 ;  /* 0x03885000ff0075a7 */ /* 0x0007220008040145 */
[----:B------:R-:W-:Y:S05]  /*82d0*/  @!P0 BRA `(.L_x_21) ;  /* 0x0000000000048947 */ /* 0x000fea0003800000 */
[----:B------:R-:W-:Y:S01]  /*82e0*/  BPT.TRAP 0x1 ;  /* 0x000000040000795c */ /* 0x000fe20000300000 */
.L_x_21:
[----:B----4-:R-:W-:Y:S05]  /*82f0*/  @P2 BRA `(.L_x_22) ;  /* 0x0000000000082947 */ /* 0x010fea0003800000 */
[----:B------:R-:W4:Y:S02]  /*8300*/  SYNCS.PHASECHK.TRANS64.TRYWAIT P2, [UR5+0x38850], R0 ;  /* 0x03885000ff0075a7 */ /* 0x000f240008040145 */
[----:B----4-:R-:W-:Y:S05]  /*8310*/  @!P2 BRA `(.L_x_23) ;  /* 0x00000070007ca947 */ /* 0x010fea0003800000 */
.L_x_22:
[----:B------:R-:W-:Y:S01]  /*8320*/  R2UR UR4, R18 ;  /* 0x00000000120472ca */ /* 0x000fe200000e0000 */
[----:B------:R-:W-:Y:S01]  /*8330*/  WARPGROUP.ARRIVE ;  /* 0x00000000000079c5 */ /* 0x000fe20000000000 */
[----:B------:R-:W-:Y:S01]  /*8340*/  UMOV UR7, 0x40000040 ;  /* 0x4000004000077882 */ /* 0x000fe20000000000 */
[----:B------:R-:W-:Y:S01]  /*8350*/  FMUL.FTZ R185, R185, UR37 ;  /* 0x00000025b9b97c20 */ /* 0x000fe20008410000 */
[----:B------:R-:W-:Y:S01]  /*8360*/  FMUL.FTZ R225, R177, UR37 ;  /* 0x00000025b1e17c20 */ /* 0x000fe20008410000 */
[----:B------:R-:W-:Y:S01]  /*8370*/  FMUL.FTZ R237, R168, UR37 ;  /* 0x00000025a8ed7c20 */ /* 0x000fe20008410000 */
[----:B------:R-:W-:Y:S01]  /*8380*/  FMUL.FTZ R229, R169, UR37 ;  /* 0x00000025a9e57c20 */ /* 0x000fe20008410000 */
[----:B------:R-:W-:Y:S01]  /*8390*/  FMUL.FTZ R169, R172, UR37 ;  /* 0x00000025aca97c20 */ /* 0x000fe20008410000 */
[----:B------:R-:W-:Y:S01]  /*83a0*/  FMUL.FTZ R235, R173, UR37 ;  /* 0x00000025adeb7c20 */ /* 0x000fe20008410000 */
[----:B------:R-:W-:Y:S01]  /*83b0*/  MUFU.TANH R185, R185 ;  /* 0x000000b900b97308 */ /* 0x000fe20000002400 */
[----:B------:R-:W-:Y:S01]  /*83c0*/  FMUL.FTZ R173, R160, UR37 ;  /* 0x00000025a0ad7c20 */ /* 0x000fe20008410000 */
[----:B------:R-:W-:Y:S01]  /*83d0*/  FMUL.FTZ R233, R161, UR37 ;  /* 0x00000025a1e97c20 */ /* 0x000fe20008410000 */
[----:B------:R-:W-:Y:S01]  /*83e0*/  FMUL.FTZ R227, R164, UR37 ;  /* 0x00000025a4e37c20 */ /* 0x000fe20008410000 */
[----:B------:R-:W-:Y:S01]  /*83f0*/  UIADD3 UR4, UR4, 0x400, URZ ;  /* 0x0000040004047890 */ /* 0x000fe2000fffe03f */
[----:B------:R-:W-:Y:S01]  /*8400*/  FMUL.FTZ R231, R165, UR37 ;  /* 0x00000025a5e77c20 */ /* 0x000fe20008410000 */
[----:B------:R-:W-:Y:S01]  /*8410*/  FMUL.FTZ R161, R152, UR37 ;  /* 0x0000002598a17c20 */ /* 0x000fe20008410000 */
[----:B------:R-:W-:Y:S01]  /*8420*/  FMUL.FTZ R165, R153, UR37 ;  /* 0x0000002599a57c20 */ /* 0x000fe20008410000 */
[----:B------:R-:W-:Y:S01]  /*8430*/  USHF.R.U32.HI UR4, URZ, 0x4, UR4 ;  /* 0x000000043f047899 */ /* 0x000fe20008011604 */
[----:B------:R-:W-:Y:S01]  /*8440*/  MUFU.TANH R225, R225 ;  /* 0x000000e100e17308 */ /* 0x000fe20000002400 */
[----:B------:R-:W-:Y:S01]  /*8450*/  FMUL.FTZ R153, R156, UR37 ;  /* 0x000000259c997c20 */ /* 0x000fe20008410000 */
[----:B------:R-:W-:Y:S01]  /*8460*/  FMUL.FTZ R187, R187, UR37 ;  /* 0x00000025bbbb7c20 */ /* 0x000fe20008410000 */
[----:B------:R-:W-:Y:S01]  /*8470*/  ULOP3.LUT UR4, UR4, 0x3fff, URZ, 0xc0, !UPT ;  /* 0x00003fff04047892 */ /* 0x000fe2000f8ec03f */
[----:B------:R-:W-:Y:S01]  /*8480*/  FMUL.FTZ R191, R191, UR37 ;  /* 0x00000025bfbf7c20 */ /* 0x000fe20008410000 */
[----:B------:R-:W-:Y:S01]  /*8490*/  FMUL.FTZ R177, R178, UR37 ;  /* 0x00000025b2b17c20 */ /* 0x000fe20008410000 */
[----:B------:R-:W-:Y:S01]  /*84a0*/  FMUL.FTZ R179, R179, UR37 ;  /* 0x00000025b3b37c20 */ /* 0x000fe20008410000 */
[----:B------:R-:W-:Y:S01]  /*84b0*/  ULOP3.LUT UR4, UR4, 0x2800000, URZ, 0xfc, !UPT ;  /* 0x0280000004047892 */ /* 0x000fe2000f8efc3f */
[----:B------:R-:W-:Y:S01]  /*84c0*/  MUFU.TANH R237, R237 ;  /* 0x000000ed00ed7308 */ /* 0x000fe20000002400 */
[----:B------:R-:W-:Y:S01]  /*84d0*/  FMUL.FTZ R171, R171, UR37 ;  /* 0x00000025abab7c20 */ /* 0x000fe20008410000 */
[----:B------:R-:W-:Y:S01]  /*84e0*/  FMUL.FTZ R152, R174, UR37 ;  /* 0x00000025ae987c20 */ /* 0x000fe20008410000 */
[----:B------:R-:W-:Y:S01]  /*84f0*/  UIMAD UR4, UR39, 0xa00, UR4 ;  /* 0x00000a00270478a4 */ /* 0x000fe2000f8e0204 */
[----:B------:R-:W-:Y:S01]  /*8500*/  FMUL.FTZ R175, R175, UR37 ;  /* 0x00000025afaf7c20 */ /* 0x000fe20008410000 */
[----:B------:R-:W-:Y:S01]  /*8510*/  FMUL.FTZ R156, R162, UR37 ;  /* 0x00000025a29c7c20 */ /* 0x000fe20008410000 */
[----:B------:R-:W-:Y:S01]  /*8520*/  FMUL.FTZ R163, R163, UR37 ;  /* 0x00000025a3a37c20 */ /* 0x000fe20008410000 */
[----:B------:R-:W-:Y:S01]  /*8530*/  FMUL.FTZ R160, R166, UR37 ;  /* 0x00000025a6a07c20 */ /* 0x000fe20008410000 */
[----:B------:R-:W-:Y:S01]  /*8540*/  MUFU.TANH R229, R229 ;  /* 0x000000e500e57308 */ /* 0x000fe20000002400 */
[----:B------:R-:W-:Y:S01]  /*8550*/  FMUL.FTZ R167, R167, UR37 ;  /* 0x00000025a7a77c20 */ /* 0x000fe20008410000 */
[----:B------:R-:W-:Y:S01]  /*8560*/  UMOV UR6, UR4 ;  /* 0x0000000400067c82 */ /* 0x000fe20008000000 */
[----:B------:R-:W-:Y:S01]  /*8570*/  FMUL.FTZ R155, R155, UR37 ;  /* 0x000000259b9b7c20 */ /* 0x000fe20008410000 */
[----:B------:R-:W-:Y:S01]  /*8580*/  HGMMA.64x256x16.F32 R24, R208, gdesc[UR4].tnspB, R24, gsb0 ;  /* 0x43e00004d0187df0 */ /* 0x000fe20008000818 */
[----:B------:R-:W-:Y:S01]  /*8590*/  UIADD3 UR6, UR4, 0x80, URZ ;  /* 0x0000008004067890 */ /* 0x000fe2000fffe03f */
[----:B------:R-:W-:Y:S01]  /*85a0*/  FMUL.FTZ R159, R159, UR37 ;  /* 0x000000259f9f7c20 */ /* 0x000fe20008410000 */
[----:B------:R-:W-:Y:S01]  /*85b0*/  UMOV UR7, 0x40000040 ;  /* 0x4000004000077882 */ /* 0x000fe20000000000 */
[----:B------:R-:W-:Y:S01]  /*85c0*/  MUFU.TANH R169, R169 ;  /* 0x000000a900a97308 */ /* 0x000fe20000002400 */
[----:B------:R-:W-:Y:S01]  /*85d0*/  IMAD.U32 R174, RZ, RZ, UR60 ;  /* 0x0000003cffae7e24 */ /* 0x000fe2000f8e00ff */
[----:B------:R-:W-:Y:S01]  /*85e0*/  ISETP.GT.AND P2, PT, R221, RZ, PT ;  /* 0x000000ffdd00720c */ /* 0x000fe20003f44270 */
[----:B------:R-:W-:Y:S01]  /*85f0*/  UMOV UR39, UR38 ;  /* 0x0000002600277c82 */ /* 0x000fe20008000000 */
[----:B------:R-:W-:Y:S01]  /*8600*/  R2UR UR61, R19 ;  /* 0x00000000133d72ca */ /* 0x000fe200000e0000 */
[----:B------:R-:W-:Y:S01]  /*8610*/  @!P1 VIADD R174, R174, 0x38840 ;  /* 0x00038840aeae9836 */ /* 0x000fe20000000000 */
[----:B------:R-:W-:-:S02]  /*8620*/  IADD3 R221, R221, -0x1, RZ ;  /* 0xffffffffdddd7810 */ /* 0x000fc40007ffe0ff */
[----:B------:R-:W-:Y:S02]  /*8630*/  MUFU.TANH R235, R235 ;  /* 0x000000eb00eb7308 */ /* 0x000fe40000002400 */
[----:B------:R-:W-:-:S06]  /*8640*/  @!P1 PRMT R174, RZ, 0x654, R174 ;  /* 0x00000654ffae9816 */ /* 0x000fcc00000000ae */
[----:B------:R-:W-:Y:S08]  /*8650*/  MUFU.TANH R173, R173 ;  /* 0x000000ad00ad7308 */ /* 0x000ff00000002400 */
        /* <DEDUP_REMOVED lines=18> */
[----:B------:R-:W-:Y:S01]  /*8780*/  MUFU.TANH R159, R159 ;  /* 0x0000009f009f7308 */ /* 0x000fe20000002400 */
[----:B------:R-:W-:-:S02]  /*8790*/  WARPGROUP.DEPBAR.LE gsb0, 0x0 ;  /* 0x00008000000079c5 */ /* 0x000fc40000010000 */
[----:B------:R-:W-:Y:S01]  /*87a0*/  WARPGROUP.ARRIVE ;  /* 0x00000000000079c5 */ /* 0x000fe20000000000 */
[----:B------:R-:W-:Y:S01]  /*87b0*/  FMUL.FTZ R209, R189, UR37 ;  /* 0x00000025bdd17c20 */ /* 0x000fe20008410000 */
[----:B------:R-:W-:Y:S01]  /*87c0*/  FMUL.FTZ R211, R176, UR37 ;  /* 0x00000025b0d37c20 */ /* 0x000fe20008410000 */
[----:B------:R-:W-:Y:S01]  /*87d0*/  FMUL.FTZ R189, R190, UR37 ;  /* 0x00000025bebd7c20 */ /* 0x000fe20008410000 */
[----:B------:R-:W-:Y:S02]  /*87e0*/  MOV R176, UR5 ;  /* 0x0000000500b07c02 */ /* 0x000fe40008000f00 */
[----:B------:R-:W-:Y:S01]  /*87f0*/  HGMMA.64x256x16.F32 R24, R204, gdesc[UR4].tnspB, R24, gsb0 ;  /* 0x43e00004cc187df0 */ /* 0x000fe20008000818 */
[----:B------:R-:W-:Y:S01]  /*8800*/  UIADD3 UR6, UR4, 0x100, URZ ;  /* 0x0000010004067890 */ /* 0x000fe2000fffe03f */
[----:B------:R-:W-:Y:S01]  /*8810*/  MUFU.TANH R209, R209 ;  /* 0x000000d100d17308 */ /* 0x000fe20000002400 */
[----:B------:R-:W-:Y:S01]  /*8820*/  UMOV UR7, 0x40000040 ;  /* 0x4000004000077882 */ /* 0x000fe20000000000 */
[----:B------:R-:W-:-:S05]  /*8830*/  @!P1 VIADD R176, R176, 0x38860 ;  /* 0x00038860b0b09836 */ /* 0x000fca0000000000 */
[----:B------:R-:W-:Y:S01]  /*8840*/  @!P1 PRMT R176, RZ, 0x654, R176 ;  /* 0x00000654ffb09816 */ /* 0x000fe200000000b0 */
[----:B------:R-:W-:Y:S08]  /*8850*/  MUFU.TANH R211, R211 ;  /* 0x000000d300d37308 */ /* 0x000ff00000002400 */
[----:B------:R-:W-:Y:S01]  /*8860*/  MUFU.TANH R189, R189 ;  /* 0x000000bd00bd7308 */ /* 0x000fe20000002400 */
[----:B------:R-:W-:-:S02]  /*8870*/  WARPGROUP.DEPBAR.LE gsb0, 0x0 ;  /* 0x00008000000079c5 */ /* 0x000fc40000010000 */
[----:B------:R-:W-:Y:S01]  /*8880*/  WARPGROUP.ARRIVE ;  /* 0x00000000000079c5 */ /* 0x000fe20000000000 */
[----:B------:R-:W-:Y:S01]  /*8890*/  FMUL.FTZ R205, R184, UR37 ;  /* 0x00000025b8cd7c20 */ /* 0x000fe20008410000 */
[----:B------:R-:W-:Y:S01]  /*88a0*/  FMUL.FTZ R207, R188, UR37 ;  /* 0x00000025bccf7c20 */ /* 0x000fe20008410000 */
[----:B------:R-:W-:-:S04]  /*88b0*/  FMUL.FTZ R184, R186, UR37 ;  /* 0x00000025bab87c20 */ /* 0x000fc80008410000 */
[----:B------:R-:W-:Y:S01]  /*88c0*/  HGMMA.64x256x16.F32 R24, R200, gdesc[UR4].tnspB, R24, gsb0 ;  /* 0x43e00004c8187df0 */ /* 0x000fe20008000818 */
[----:B------:R-:W-:Y:S01]  /*88d0*/  UIADD3 UR6, UR4, 0x180, URZ ;  /* 0x0000018004067890 */ /* 0x000fe2000fffe03f */
[----:B------:R-:W3:Y:S01]  /*88e0*/  MUFU.TANH R205, R205 ;  /* 0x000000cd00cd7308 */ /* 0x000ee20000002400 */
[----:B------:R-:W-:Y:S01]  /*88f0*/  UMOV UR7, 0x40000040 ;  /* 0x4000004000077882 */ /* 0x000fe20000000000 */
[----:B------:R-:W-:-:S06]  /*8900*/  UIADD3 UR4, UR4, 0x200, URZ ;  /* 0x0000020004047890 */ /* 0x000fcc000fffe03f */
[----:B------:R-:W5:Y:S08]  /*8910*/  MUFU.TANH R207, R207 ;  /* 0x000000cf00cf7308 */ /* 0x000f700000002400 */
[----:B------:R-:W-:Y:S01]  /*8920*/  MUFU.TANH R184, R184 ;  /* 0x000000b800b87308 */ /* 0x000fe20000002400 */
[----:B---34-:R-:W-:-:S04]  /*8930*/  FMNMX.FTZ R0, R205, R222, !PT ;  /* 0x000000decd007209 */ /* 0x018fc80007810000 */
[----:B------:R-:W-:-:S04]  /*8940*/  FMNMX.FTZ R0, R185, R0, !PT ;  /* 0x00000000b9007209 */ /* 0x000fc80007810000 */
[----:B-----5:R-:W-:-:S04]  /*8950*/  FMNMX.FTZ R0, R207, R0, !PT ;  /* 0x00000000cf007209 */ /* 0x020fc80007810000 */
[----:B------:R-:W-:-:S04]  /*8960*/  FMNMX.FTZ R0, R209, R0, !PT ;  /* 0x00000000d1007209 */ /* 0x000fc80007810000 */
[----:B------:R-:W-:-:S04]  /*8970*/  FMNMX.FTZ R0, R211, R0, !PT ;  /* 0x00000000d3007209 */ /* 0x000fc80007810000 */
[----:B------:R-:W-:Y:S01]  /*8980*/  FMNMX.FTZ R0, R225, R0, !PT ;  /* 0x00000000e1007209 */ /* 0x000fe20007810000 */
[----:B------:R-:W-:Y:S02]  /*8990*/  WARPGROUP.DEPBAR.LE gsb0, 0x0 ;  /* 0x00008000000079c5 */ /* 0x000fe40000010000 */
[----:B------:R-:W-:Y:S01]  /*89a0*/  WARPGROUP.ARRIVE ;  /* 0x00000000000079c5 */ /* 0x000fe20000000000 */
[----:B------:R-:W-:Y:S01]  /*89b0*/  FMUL.FTZ R203, R180, UR37 ;  /* 0x00000025b4cb7c20 */ /* 0x000fe20008410000 */
[----:B------:R-:W-:Y:S01]  /*89c0*/  FMUL.FTZ R201, R181, UR37 ;  /* 0x00000025b5c97c20 */ /* 0x000fe20008410000 */
[----:B------:R-:W-:-:S03]  /*89d0*/  FMUL.FTZ R181, R182, UR37 ;  /* 0x00000025b6b57c20 */ /* 0x000fc60008410000 */
[----:B------:R-:W-:Y:S01]  /*89e0*/  HGMMA.64x256x16.F32 R24, R196, gdesc[UR4].tnspB, R24, gsb0 ;  /* 0x43e00004c4187df0 */ /* 0x000fe20008000818 */
[----:B------:R-:W3:Y:S01]  /*89f0*/  MUFU.TANH R203, R203 ;  /* 0x000000cb00cb7308 */ /* 0x000ee20000002400 */
[----:B------:R-:W-:Y:S01]  /*8a00*/  UMOV UR6, UR4 ;  /* 0x0000000400067c82 */ /* 0x000fe20008000000 */
[----:B------:R-:W-:-:S06]  /*8a10*/  UMOV UR7, 0x40000040 ;  /* 0x4000004000077882 */ /* 0x000fcc0000000000 */
[----:B------:R-:W4:Y:S08]  /*8a20*/  MUFU.TANH R201, R201 ;  /* 0x000000c900c97308 */ /* 0x000f300000002400 */
[----:B------:R-:W-:Y:S01]  /*8a30*/  MUFU.TANH R181, R181 ;  /* 0x000000b500b57308 */ /* 0x000fe20000002400 */
[----:B---3--:R-:W-:-:S04]  /*8a40*/  FMNMX.FTZ R0, R203, R0, !PT ;  /* 0x00000000cb007209 */ /* 0x008fc80007810000 */
[----:B----4-:R-:W-:-:S04]  /*8a50*/  FMNMX.FTZ R0, R201, R0, !PT ;  /* 0x00000000c9007209 */ /* 0x010fc80007810000 */
[----:B------:R-:W-:-:S04]  /*8a60*/  FMNMX.FTZ R0, R237, R0, !PT ;  /* 0x00000000ed007209 */ /* 0x000fc80007810000 */
[----:B------:R-:W-:-:S04]  /*8a70*/  FMNMX.FTZ R0, R229, R0, !PT ;  /* 0x00000000e5007209 */ /* 0x000fc80007810000 */
[----:B------:R-:W-:-:S04]  /*8a80*/  FMNMX.FTZ R0, R169, R0, !PT ;  /* 0x00000000a9007209 */ /* 0x000fc80007810000 */
[----:B------:R-:W-:-:S04]  /*8a90*/  FMNMX.FTZ R0, R235, R0, !PT ;  /* 0x00000000eb007209 */ /* 0x000fc80007810000 */
[----:B-12---:R-:W-:Y:S01]  /*8aa0*/  FMNMX.FTZ R2, R173, R0, !PT ;  /* 0x00000000ad027209 */ /* 0x006fe20007810000 */
[----:B------:R-:W-:Y:S01]  /*8ab0*/  FMUL.FTZ R0, R157, UR37 ;  /* 0x000000259d007c20 */ /* 0x000fe20008410000 */
[----:B------:R-:W-:Y:S01]  /*8ac0*/  FMUL.FTZ R157, R183, UR37 ;  /* 0x00000025b79d7c20 */ /* 0x000fe20008410000 */
[----:B------:R-:W-:Y:S01]  /*8ad0*/  FMUL.FTZ R183, R170, UR37 ;  /* 0x00000025aab77c20 */ /* 0x000fe20008410000 */
[----:B------:R-:W-:-:S03]  /*8ae0*/  FMNMX.FTZ R2, R233, R2, !PT ;  /* 0x00000002e9027209 */ /* 0x000fc60007810000 */
[----:B------:R-:W1:Y:S01]  /*8af0*/  MUFU.TANH R0, R0 ;  /* 0x0000000000007308 */ /* 0x000e620000002400 */
[----:B------:R-:W-:-:S04]  /*8b00*/  FMNMX.FTZ R2, R227, R2, !PT ;  /* 0x00000002e3027209 */ /* 0x000fc80007810000 */
[----:B------:R-:W-:-:S03]  /*8b10*/  FMNMX.FTZ R2, R231, R2, !PT ;  /* 0x00000002e7027209 */ /* 0x000fc60007810000 */
[----:B------:R-:W2:Y:S01]  /*8b20*/  MUFU.TANH R157, R157 ;  /* 0x0000009d009d7308 */ /* 0x000ea20000002400 */
[----:B------:R-:W-:-:S04]  /*8b30*/  FMNMX.FTZ R2, R161, R2, !PT ;  /* 0x00000002a1027209 */ /* 0x000fc80007810000 */
[----:B------:R-:W-:-:S03]  /*8b40*/  FMNMX.FTZ R2, R165, R2, !PT ;  /* 0x00000002a5027209 */ /* 0x000fc60007810000 */
[----:B------:R-:W3:Y:S01]  /*8b50*/  MUFU.TANH R183, R183 ;  /* 0x000000b700b77308 */ /* 0x000ee20000002400 */
[----:B------:R-:W-:-:S04]  /*8b60*/  FMNMX.FTZ R3, R153, R2, !PT ;  /* 0x0000000299037209 */ /* 0x000fc80007810000 */
[----:B-1----:R-:W-:-:S05]  /*8b70*/  FMNMX.FTZ R3, R0, R3, !PT ;  /* 0x0000000300037209 */ /* 0x002fca0007810000 */
[----:B------:R-:W1:Y:S02]  /*8b80*/  SHFL.BFLY PT, R2, R3, 0x2, 0x1f ;  /* 0x0c401f0003027f89 */ /* 0x000e6400000e0000 */
[----:B-1----:R-:W-:Y:S02]  /*8b90*/  FMNMX.FTZ R5, R3, R2, !PT ;  /* 0x0000000203057209 */ /* 0x002fe40007810000 */
[----:B------:R-:W1:Y:S03]  /*8ba0*/  LDC R2, c[0x0][0x988] ;  /* 0x00026200ff027b82 */ /* 0x000e660000000800 */
[----:B------:R-:W4:Y:S02]  /*8bb0*/  SHFL.BFLY PT, R4, R5, 0x1, 0x1f ;  /* 0x0c201f0005047f89 */ /* 0x000f2400000e0000 */
[----:B----4-:R-:W-:Y:S02]  /*8bc0*/  FMNMX.FTZ R5, R5, R4, !PT ;  /* 0x0000000405057209 */ /* 0x010fe40007810000 */
[----:B------:R-:W-:-:S03]  /*8bd0*/  FMNMX.FTZ R4, R184, R223, !PT ;  /* 0x000000dfb8047209 */ /* 0x000fc60007810000 */
[----:B------:R-:W-:Y:S01]  /*8be0*/  FADD.FTZ R3, -R5, R222 ;  /* 0x000000de05037221 */ /* 0x000fe20000010100 */
[----:B------:R-:W-:Y:S02]  /*8bf0*/  FMNMX.FTZ R4, R187, R4, !PT ;  /* 0x00000004bb047209 */ /* 0x000fe40007810000 */
[----:B------:R-:W-:Y:S01]  /*8c00*/  MOV R222, R5 ;  /* 0x0000000500de7202 */ /* 0x000fe20000000f00 */
[----:B-1----:R-:W-:Y:S01]  /*8c10*/  FMUL.FTZ R3, R3, R2 ;  /* 0x0000000203037220 */ /* 0x002fe20000410000 */
[----:B------:R-:W-:-:S04]  /*8c20*/  FMNMX.FTZ R4, R189, R4, !PT ;  /* 0x00000004bd047209 */ /* 0x000fc80007810000 */
[----:B------:R-:W-:Y:S01]  /*8c30*/  FMNMX.FTZ R4, R191, R4, !PT ;  /* 0x00000004bf047209 */ /* 0x000fe20007810000 */
[----:B------:R-:W-:Y:S03]  /*8c40*/  MUFU.EX2 R3, R3 ;  /* 0x0000000300037308 */ /* 0x000fe60000000800 */
[----:B------:R-:W-:-:S04]  /*8c50*/  FMNMX.FTZ R4, R177, R4, !PT ;  /* 0x00000004b1047209 */ /* 0x000fc80007810000 */
[----:B------:R-:W-:-:S04]  /*8c60*/  FMNMX.FTZ R4, R179, R4, !PT ;  /* 0x00000004b3047209 */ /* 0x000fc80007810000 */
[----:B------:R-:W-:-:S04]  /*8c70*/  FMNMX.FTZ R4, R181, R4, !PT ;  /* 0x00000004b5047209 */ /* 0x000fc80007810000 */
[----:B--2---:R-:W-:-:S04]  /*8c80*/  FMNMX.FTZ R4, R157, R4, !PT ;  /* 0x000000049d047209 */ /* 0x004fc80007810000 */
[----:B---3--:R-:W-:Y:S01]  /*8c90*/  FMNMX.FTZ R4, R183, R4, !PT ;  /* 0x00000004b7047209 */ /* 0x008fe20007810000 */
[----:B------:R-:W-:Y:S02]  /*8ca0*/  WARPGROUP.DEPBAR.LE gsb0, 0x0 ;  /* 0x00008000000079c5 */ /* 0x000fe40000010000 */
[----:B------:R-:W-:Y:S01]  /*8cb0*/  WARPGROUP.ARRIVE ;  /* 0x00000000000079c5 */ /* 0x000fe20000000000 */
[----:B------:R-:W-:Y:S01]  /*8cc0*/  FMUL.FTZ R199, R158, UR37 ;  /* 0x000000259ec77c20 */ /* 0x000fe20008410000 */
[----:B------:R-:W-:Y:S01]  /*8cd0*/  FMUL.FTZ R158, R5, R2 ;  /* 0x00000002059e7220 */ /* 0x000fe20000410000 */
[----:B------:R-:W-:-:S03]  /*8ce0*/  FMUL.FTZ R197, R154, UR37 ;  /* 0x000000259ac57c20 */ /* 0x000fc60008410000 */
[----:B------:R-:W-:Y:S01]  /*8cf0*/  HGMMA.64x256x16.F32 R24, R192, gdesc[UR4].tnspB, R24, gsb0 ;  /* 0x43e00004c0187df0 */ /* 0x000fe20008000818 */
[--C-:B------:R-:W-:Y:S01]  /*8d00*/  FFMA.FTZ R208, R205, R2, -R158.reuse ;  /* 0x00000002cdd07223 */ /* 0x100fe2000001089e */
[----:B------:R-:W-:Y:S01]  /*8d10*/  FMNMX.FTZ R205, R171, R4, !PT ;  /* 0x00000004abcd7209 */ /* 0x000fe20007810000 */
[-CC-:B------:R-:W-:Y:S01]  /*8d20*/  FFMA.FTZ R210, R207, R2.reuse, -R158.reuse ;  /* 0x00000002cfd27223 */ /* 0x180fe2000001089e */
[----:B------:R-:W1:Y:S01]  /*8d30*/  MUFU.TANH R197, R197 ;  /* 0x000000c500c57308 */ /* 0x000e620000002400 */
[-CC-:B------:R-:W-:Y:S01]  /*8d40*/  FFMA.FTZ R209, R209, R2.reuse, -R158.reuse ;  /* 0x00000002d1d17223 */ /* 0x180fe2000001089e */
[----:B------:R-:W-:Y:S01]  /*8d50*/  FMNMX.FTZ R4, R152, R205, !PT ;  /* 0x000000cd98047209 */ /* 0x000fe20007810000 */
[-CC-:B------:R-:W-:Y:S01]  /*8d60*/  FFMA.FTZ R225, R225, R2.reuse, -R158.reuse ;  /* 0x00000002e1e17223 */ /* 0x180fe2000001089e */
[-CC-:B------:R-:W-:Y:S01]  /*8d70*/  FFMA.FTZ R154, R161, R2.reuse, -R158.reuse ;  /* 0x00000002a19a7223 */ /* 0x180fe2000001089e */
[--C-:B------:R-:W-:Y:S01]  /*8d80*/  FFMA.FTZ R161, R165, R2, -R158.reuse ;  /* 0x00000002a5a17223 */ /* 0x100fe2000001089e */
[----:B------:R-:W-:Y:S01]  /*8d90*/  FMNMX.FTZ R207, R175, R4, !PT ;  /* 0x00000004afcf7209 */ /* 0x000fe20007810000 */
[-CC-:B------:R-:W-:Y:S01]  /*8da0*/  FFMA.FTZ R206, R203, R2.reuse, -R158.reuse ;  /* 0x00000002cbce7223 */ /* 0x180fe2000001089e */
[----:B------:R-:W2:Y:S01]  /*8db0*/  MUFU.TANH R199, R199 ;  /* 0x000000c700c77308 */ /* 0x000ea20000002400 */
[-CC-:B------:R-:W-:Y:S01]  /*8dc0*/  FFMA.FTZ R203, R201, R2.reuse, -R158.reuse ;  /* 0x00000002c9cb7223 */ /* 0x180fe2000001089e */
[----:B------:R-:W-:Y:S01]  /*8dd0*/  FMNMX.FTZ R4, R156, R207, !PT ;  /* 0x000000cf9c047209 */ /* 0x000fe20007810000 */
[-CC-:B------:R-:W-:Y:S01]  /*8de0*/  FFMA.FTZ R202, R169, R2.reuse, -R158.reuse ;  /* 0x00000002a9ca7223 */ /* 0x180fe2000001089e */
[-CC-:B------:R-:W-:Y:S01]  /*8df0*/  FFMA.FTZ R196, R173, R2.reuse, -R158.reuse ;  /* 0x00000002adc47223 */ /* 0x180fe2000001089e */
[--C-:B------:R-:W-:Y:S01]  /*8e00*/  FFMA.FTZ R185, R185, R2, -R158.reuse ;  /* 0x00000002b9b97223 */ /* 0x100fe2000001089e */
[----:B------:R-:W-:Y:S01]  /*8e10*/  FMNMX.FTZ R207, R163, R4, !PT ;  /* 0x00000004a3cf7209 */ /* 0x000fe20007810000 */
[-CC-:B------:R-:W-:Y:S01]  /*8e20*/  FFMA.FTZ R204, R211, R2.reuse, -R158.reuse ;  /* 0x00000002d3cc7223 */ /* 0x180fe2000001089e */
[----:B------:R-:W-:Y:S01]  /*8e30*/  MUFU.EX2 R205, R209 ;  /* 0x000000d100cd7308 */ /* 0x000fe20000000800 */
[-CC-:B------:R-:W-:Y:S01]  /*8e40*/  FFMA.FTZ R200, R237, R2.reuse, -R158.reuse ;  /* 0x00000002edc87223 */ /* 0x180fe2000001089e */
[----:B------:R-:W-:Y:S01]  /*8e50*/  FMNMX.FTZ R4, R160, R207, !PT ;  /* 0x000000cfa0047209 */ /* 0x000fe20007810000 */
[-CC-:B------:R-:W-:Y:S01]  /*8e60*/  FFMA.FTZ R201, R229, R2.reuse, -R158.reuse ;  /* 0x00000002e5c97223 */ /* 0x180fe2000001089e */
[-CC-:B------:R-:W-:Y:S01]  /*8e70*/  FFMA.FTZ R169, R235, R2.reuse, -R158.reuse ;  /* 0x00000002eba97223 */ /* 0x180fe2000001089e */
[--C-:B------:R-:W-:Y:S01]  /*8e80*/  FFMA.FTZ R198, R227, R2, -R158.reuse ;  /* 0x00000002e3c67223 */ /* 0x100fe2000001089e */
[----:B------:R-:W-:Y:S01]  /*8e90*/  FMNMX.FTZ R4, R167, R4, !PT ;  /* 0x00000004a7047209 */ /* 0x000fe20007810000 */
[-CC-:B------:R-:W-:Y:S01]  /*8ea0*/  FFMA.FTZ R173, R231, R2.reuse, -R158.reuse ;  /* 0x00000002e7ad7223 */ /* 0x180fe2000001089e */
[----:B------:R3:W-:Y:S01]  /*8eb0*/  MUFU.EX2 R207, R225 ;  /* 0x000000e100cf7308 */ /* 0x0007e20000000800 */
[----:B------:R-:W-:Y:S01]  /*8ec0*/  FFMA.FTZ R153, R153, R2, -R158 ;  /* 0x0000000299997223 */ /* 0x000fe2000001089e */
[----:B-1----:R-:W-:-:S04]  /*8ed0*/  FMNMX.FTZ R4, R197, R4, !PT ;  /* 0x00000004c5047209 */ /* 0x002fc80007810000 */
[----:B------:R-:W-:Y:S02]  /*8ee0*/  FMNMX.FTZ R4, R155, R4, !PT ;  /* 0x000000049b047209 */ /* 0x000fe40007810000 */
[----:B------:R-:W1:Y:S01]  /*8ef0*/  MUFU.EX2 R208, R208 ;  /* 0x000000d000d07308 */ /* 0x000e620000000800 */
[--C-:B---3--:R-:W-:Y:S01]  /*8f00*/  FFMA.FTZ R225, R233, R2, -R158.reuse ;  /* 0x00000002e9e17223 */ /* 0x108fe2000001089e */
[----:B--2---:R-:W-:Y:S01]  /*8f10*/  FMNMX.FTZ R4, R199, R4, !PT ;  /* 0x00000004c7047209 */ /* 0x004fe20007810000 */
[----:B------:R-:W-:-:S03]  /*8f20*/  FFMA.FTZ R158, R0, R2, -R158 ;  /* 0x00000002009e7223 */ /* 0x000fc6000001089e */
[----:B------:R-:W-:Y:S02]  /*8f30*/  FMNMX.FTZ R4, R159, R4, !PT ;  /* 0x000000049f047209 */ /* 0x000fe40007810000 */
[----:B------:R-:W-:Y:S03]  /*8f40*/  MUFU.EX2 R185, R185 ;  /* 0x000000b900b97308 */ /* 0x000fe60000000800 */
[----:B------:R-:W2:Y:S05]  /*8f50*/  SHFL.BFLY PT, R209, R4, 0x2, 0x1f ;  /* 0x0c401f0004d17f89 */ /* 0x000eaa00000e0000 */
[----:B------:R-:W-:Y:S08]  /*8f60*/  MUFU.EX2 R210, R210 ;  /* 0x000000d200d27308 */ /* 0x000ff00000000800 */
[----:B------:R-:W-:Y:S08]  /*8f70*/  MUFU.EX2 R204, R204 ;  /* 0x000000cc00cc7308 */ /* 0x000ff00000000800 */
[----:B------:R-:W-:Y:S01]  /*8f80*/  MUFU.EX2 R206, R206 ;  /* 0x000000ce00ce7308 */ /* 0x000fe20000000800 */
[----:B--2---:R-:W-:-:S05]  /*8f90*/  FMNMX.FTZ R209, R4, R209, !PT ;  /* 0x000000d104d17209 */ /* 0x004fca0007810000 */
[----:B------:R-:W2:Y:S02]  /*8fa0*/  SHFL.BFLY PT, R4, R209, 0x1, 0x1f ;  /* 0x0c201f00d1047f89 */ /* 0x000ea400000e0000 */
[----:B------:R-:W-:Y:S08]  /*8fb0*/  MUFU.EX2 R203, R203 ;  /* 0x000000cb00cb7308 */ /* 0x000ff00000000800 */
[----:B------:R-:W-:Y:S08]  /*8fc0*/  MUFU.EX2 R200, R200 ;  /* 0x000000c800c87308 */ /* 0x000ff00000000800 */
[----:B------:R-:W-:Y:S01]  /*8fd0*/  MUFU.EX2 R201, R201 ;  /* 0x000000c900c97308 */ /* 0x000fe20000000800 */
[----:B--2---:R-:W-:-:S07]  /*8fe0*/  FMNMX.FTZ R4, R209, R4, !PT ;  /* 0x00000004d1047209 */ /* 0x004fce0007810000 */
[----:B------:R-:W-:Y:S01]  /*8ff0*/  MUFU.EX2 R202, R202 ;  /* 0x000000ca00ca7308 */ /* 0x000fe20000000800 */
[C---:B------:R-:W-:Y:S01]  /*9000*/  FADD.FTZ R165, -R4.reuse, R223 ;  /* 0x000000df04a57221 */ /* 0x040fe20000010100 */
[-C--:B------:R-:W-:Y:S01]  /*9010*/  FMUL.FTZ R162, R4, R2.reuse ;  /* 0x0000000204a27220 */ /* 0x080fe20000410000 */
[----:B------:R-:W-:Y:S02]  /*9020*/  IMAD.MOV.U32 R223, RZ, RZ, R4 ;  /* 0x000000ffffdf7224 */ /* 0x000fe400078e0004 */
[-C--:B------:R-:W-:Y:S01]  /*9030*/  FMUL.FTZ R0, R165, R2.reuse ;  /* 0x00000002a5007220 */ /* 0x080fe20000410000 */
[-CC-:B------:R-:W-:Y:S01]  /*9040*/  FFMA.FTZ R209, R184, R2.reuse, -R162.reuse ;  /* 0x00000002b8d17223 */ /* 0x180fe200000108a2 */
[-CC-:B------:R-:W-:Y:S01]  /*9050*/  FFMA.FTZ R164, R187, R2.reuse, -R162.reuse ;  /* 0x00000002bba47223 */ /* 0x180fe200000108a2 */
[-CC-:B------:R-:W-:Y:S01]  /*9060*/  FFMA.FTZ R211, R189, R2.reuse, -R162.reuse ;  /* 0x00000002bdd37223 */ /* 0x180fe200000108a2 */
[-CC-:B------:R-:W-:Y:S01]  /*9070*/  FFMA.FTZ R166, R191, R2.reuse, -R162.reuse ;  /* 0x00000002bfa67223 */ /* 0x180fe200000108a2 */
[-CC-:B------:R-:W-:Y:S01]  /*9080*/  FFMA.FTZ R165, R177, R2.reuse, -R162.reuse ;  /* 0x00000002b1a57223 */ /* 0x180fe200000108a2 */
        /* <DEDUP_REMOVED lines=8> */
[----:B------:R-:W2:Y:S01]  /*9110*/  MUFU.EX2 R209, R209 ;  /* 0x000000d100d17308 */ /* 0x000ea20000000800 */
[-CC-:B------:R-:W-:Y:S01]  /*9120*/  FFMA.FTZ R175, R175, R2.reuse, -R162.reuse ;  /* 0x00000002afaf7223 */ /* 0x180fe200000108a2 */
[-CC-:B------:R-:W-:Y:S01]  /*9130*/  FFMA.FTZ R160, R160, R2.reuse, -R162.reuse ;  /* 0x00000002a0a07223 */ /* 0x180fe200000108a2 */
[-CC-:B------:R-:W-:Y:S01]  /*9140*/  FFMA.FTZ R167, R167, R2.reuse, -R162.reuse ;  /* 0x00000002a7a77223 */ /* 0x180fe200000108a2 */
[-CC-:B------:R-:W-:Y:S01]  /*9150*/  FFMA.FTZ R197, R197, R2.reuse, -R162.reuse ;  /* 0x00000002c5c57223 */ /* 0x180fe200000108a2 */
[-CC-:B------:R-:W-:Y:S01]  /*9160*/  FFMA.FTZ R199, R199, R2.reuse, -R162.reuse ;  /* 0x00000002c7c77223 */ /* 0x180fe200000108a2 */
[----:B------:R-:W-:-:S02]  /*9170*/  FFMA.FTZ R159, R159, R2, -R162 ;  /* 0x000000029f9f7223 */ /* 0x000fc400000108a2 */
[----:B------:R-:W3:Y:S08]  /*9180*/  MUFU.EX2 R164, R164 ;  /* 0x000000a400a47308 */ /* 0x000ef00000000800 */
[----:B------:R-:W4:Y:S08]  /*9190*/  MUFU.EX2 R211, R211 ;  /* 0x000000d300d37308 */ /* 0x000f300000000800 */
[----:B------:R-:W5:Y:S08]  /*91a0*/  MUFU.EX2 R166, R166 ;  /* 0x000000a600a67308 */ /* 0x000f700000000800 */
[----:B------:R-:W-:Y:S08]  /*91b0*/  MUFU.EX2 R165, R165 ;  /* 0x000000a500a57308 */ /* 0x000ff00000000800 */
[----:B------:R-:W5:Y:S08]  /*91c0*/  MUFU.EX2 R168, R168 ;  /* 0x000000a800a87308 */ /* 0x000f700000000800 */
[----:B------:R-:W-:Y:S08]  /*91d0*/  MUFU.EX2 R170, R170 ;  /* 0x000000aa00aa7308 */ /* 0x000ff00000000800 */
[----:B------:R-:W5:Y:S08]  /*91e0*/  MUFU.EX2 R157, R157 ;  /* 0x0000009d009d7308 */ /* 0x000f700000000800 */
[----:B------:R-:W5:Y:S08]  /*91f0*/  MUFU.EX2 R172, R172 ;  /* 0x000000ac00ac7308 */ /* 0x000f700000000800 */
[----:B------:R-:W-:Y:S08]  /*9200*/  MUFU.EX2 R171, R171 ;  /* 0x000000ab00ab7308 */ /* 0x000ff00000000800 */
        /* <DEDUP_REMOVED lines=8> */
[----:B------:R-:W-:Y:S01]  /*9290*/  MUFU.EX2 R161, R161 ;  /* 0x000000a100a17308 */ /* 0x000fe20000000800 */
[----:B------:R-:W-:-:S02]  /*92a0*/  WARPGROUP.DEPBAR.LE gsb0, 0x0 ;  /* 0x00008000000079c5 */ /* 0x000fc40000010000 */
[----:B------:R1:W-:Y:S05]  /*92b0*/  @!P1 SYNCS.ARRIVE.TRANS64.RED.A1T0 RZ, [R174+URZ], RZ ;  /* 0x000000ffaeff99a7 */ /* 0x0003ea000810043f */
[----:B------:R-:W-:Y:S01]  /*92c0*/  MUFU.EX2 R153, R153 ;  /* 0x0000009900997308 */ /* 0x000fe20000000800 */
[----:B-1----:R-:W-:Y:S01]  /*92d0*/  FFMA.FTZ R174, R3, R21, R208 ;  /* 0x0000001503ae7223 */ /* 0x002fe200000100d0 */
[----:B--2---:R-:W-:Y:S01]  /*92e0*/  FFMA.FTZ R21, R0, R20, R209 ;  /* 0x0000001400157223 */ /* 0x004fe200000100d1 */
[----:B------:R1:W-:Y:S05]  /*92f0*/  @!P1 SYNCS.ARRIVE.TRANS64.RED.A1T0 RZ, [R176+URZ], RZ ;  /* 0x000000ffb0ff99a7 */ /* 0x0003ea000810043f */
[----:B------:R2:W-:Y:S01]  /*9300*/  MUFU.EX2 R20, R156 ;  /* 0x0000009c00147308 */ /* 0x0005e20000000800 */
[----:B------:R-:W-:Y:S01]  /*9310*/  FADD.FTZ R177, R185, R174 ;  /* 0x000000aeb9b17221 */ /* 0x000fe20000010000 */
[C---:B---3--:R-:W-:Y:S01]  /*9320*/  FADD.FTZ R174, R164.reuse, R21 ;  /* 0x00000015a4ae7221 */ /* 0x048fe20000010000 */
[----:B------:R-:W-:Y:S01]  /*9330*/  FFMA.FTZ R21, R163, R2, -R162 ;  /* 0x00000002a3157223 */ /* 0x000fe200000108a2 */
[----:B------:R-:W-:-:S02]  /*9340*/  F2FP.F16.F32.PACK_AB R209, R164, R209 ;  /* 0x000000d1a4d1723e */ /* 0x000fc400000000ff */
[----:B----4-:R-:W-:Y:S01]  /*9350*/  FADD.FTZ R163, R211, R174 ;  /* 0x000000aed3a37221 */ /* 0x010fe20000010000 */
[----:B-1----:R-:W-:Y:S01]  /*9360*/  FADD.FTZ R176, R210, R177 ;  /* 0x000000b1d2b07221 */ /* 0x002fe20000010000 */
[C---:B------:R-:W-:Y:S01]  /*9370*/  F2FP.F16.F32.PACK_AB R210, R205.reuse, R210 ;  /* 0x000000d2cdd2723e */ /* 0x040fe200000000ff */
[----:B------:R-:W1:Y:S01]  /*9380*/  MUFU.EX2 R21, R21 ;  /* 0x0000001500157308 */ /* 0x000e620000000800 */
[----:B-----5:R-:W-:Y:S01]  /*9390*/  FADD.FTZ R174, R166, R163 ;  /* 0x000000a3a6ae7221 */ /* 0x020fe20000010000 */
[----:B------:R-:W-:Y:S01]  /*93a0*/  FADD.FTZ R177, R205, R176 ;  /* 0x000000b0cdb17221 */ /* 0x000fe20000010000 */
[----:B------:R-:W-:Y:S01]  /*93b0*/  FFMA.FTZ R163, R155, R2, -R162 ;  /* 0x000000029ba37223 */ /* 0x000fe200000108a2 */
[----:B------:R-:W-:Y:S02]  /*93c0*/  F2FP.F16.F32.PACK_AB R205, R168, R165 ;  /* 0x000000a5a8cd723e */ /* 0x000fe400000000ff */
[----:B--2---:R-:W-:Y:S01]  /*93d0*/  FADD.FTZ R156, R204, R177 ;  /* 0x000000b1cc9c7221 */ /* 0x004fe20000010000 */
[----:B------:R-:W-:Y:S01]  /*93e0*/  FADD.FTZ R177, R165, R174 ;  /* 0x000000aea5b17221 */ /* 0x000fe20000010000 */
[----:B------:R2:W3:Y:S01]  /*93f0*/  MUFU.EX2 R155, R160 ;  /* 0x000000a0009b7308 */ /* 0x0004e20000000800 */
[C---:B------:R-:W-:Y:S01]  /*9400*/  F2FP.F16.F32.PACK_AB R204, R207.reuse, R204 ;  /* 0x000000cccfcc723e */ /* 0x040fe200000000ff */
[----:B------:R-:W-:Y:S01]  /*9410*/  FADD.FTZ R179, R207, R156 ;  /* 0x0000009ccfb37221 */ /* 0x000fe20000010000 */
[----:B------:R-:W-:Y:S01]  /*9420*/  FADD.FTZ R177, R168, R177 ;  /* 0x000000b1a8b17221 */ /* 0x000fe20000010000 */
[----:B------:R-:W-:-:S02]  /*9430*/  F2FP.F16.F32.PACK_AB R207, R157, R170 ;  /* 0x000000aa9dcf723e */ /* 0x000fc400000000ff */
[----:B------:R-:W-:Y:S01]  /*9440*/  FADD.FTZ R156, R206, R179 ;  /* 0x000000b3ce9c7221 */ /* 0x000fe20000010000 */
[----:B------:R-:W-:Y:S01]  /*9450*/  FADD.FTZ R162, R170, R177 ;  /* 0x000000b1aaa27221 */ /* 0x000fe20000010000 */
[----:B------:R1:W-:Y:S01]  /*9460*/  MUFU.EX2 R164, R197 ;  /* 0x000000c500a47308 */ /* 0x0003e20000000800 */
[----:B------:R-:W-:Y:S01]  /*9470*/  F2FP.F16.F32.PACK_AB R211, R166, R211 ;  /* 0x000000d3a6d3723e */ /* 0x000fe200000000ff */
[----:B------:R-:W-:Y:S01]  /*9480*/  FADD.FTZ R177, R203, R156 ;  /* 0x0000009ccbb17221 */ /* 0x000fe20000010000 */
[----:B------:R-:W-:Y:S01]  /*9490*/  FADD.FTZ R179, R157, R162 ;  /* 0x000000a29db37221 */ /* 0x000fe20000010000 */
[----:B------:R-:W-:Y:S02]  /*94a0*/  F2FP.F16.F32.PACK_AB R206, R203, R206 ;  /* 0x000000cecbce723e */ /* 0x000fe400000000ff */
[----:B--2---:R-:W-:Y:S01]  /*94b0*/  FADD.FTZ R160, R200, R177 ;  /* 0x000000b1c8a07221 */ /* 0x004fe20000010000 */
[----:B------:R-:W-:Y:S01]  /*94c0*/  FADD.FTZ R162, R172, R179 ;  /* 0x000000b3aca27221 */ /* 0x000fe20000010000 */
[----:B------:R2:W4:Y:S01]  /*94d0*/  MUFU.EX2 R156, R167 ;  /* 0x000000a7009c7308 */ /* 0x0005220000000800 */
[----:B-1----:R-:W-:Y:S01]  /*94e0*/  F2FP.F16.F32.PACK_AB R197, R21, R20 ;  /* 0x0000001415c5723e */ /* 0x002fe200000000ff */
[----:B------:R-:W-:Y:S01]  /*94f0*/  FADD.FTZ R177, R201, R160 ;  /* 0x000000a0c9b17221 */ /* 0x000fe20000010000 */
[----:B------:R-:W-:Y:S01]  /*9500*/  FADD.FTZ R179, R171, R162 ;  /* 0x000000a2abb37221 */ /* 0x000fe20000010000 */
[----:B------:R-:W-:-:S02]  /*9510*/  F2FP.F16.F32.PACK_AB R200, R201, R200 ;  /* 0x000000c8c9c8723e */ /* 0x000fc400000000ff */
[----:B------:R-:W-:Y:S01]  /*9520*/  FADD.FTZ R160, R202, R177 ;  /* 0x000000b1caa07221 */ /* 0x000fe20000010000 */
[----:B------:R-:W-:Y:S01]  /*9530*/  FADD.FTZ R162, R152, R179 ;  /* 0x000000b398a27221 */ /* 0x000fe20000010000 */
[----:B------:R1:W5:Y:S01]  /*9540*/  MUFU.EX2 R193, R163 ;  /* 0x000000a300c17308 */ /* 0x0003620000000800 */
[----:B------:R-:W-:Y:S01]  /*9550*/  F2FP.F16.F32.PACK_AB R208, R185, R208 ;  /* 0x000000d0b9d0723e */ /* 0x000fe200000000ff */
[----:B------:R-:W-:Y:S01]  /*9560*/  FADD.FTZ R165, R169, R160 ;  /* 0x000000a0a9a57221 */ /* 0x000fe20000010000 */
[----:B--2---:R-:W-:Y:S01]  /*9570*/  FADD.FTZ R167, R175, R162 ;  /* 0x000000a2afa77221 */ /* 0x004fe20000010000 */
[----:B------:R-:W-:Y:S02]  /*9580*/  F2FP.F16.F32.PACK_AB R201, R171, R172 ;  /* 0x000000acabc9723e */ /* 0x000fe400000000ff */
[----:B------:R-:W-:Y:S01]  /*9590*/  FADD.FTZ R160, R196, R165 ;  /* 0x000000a5c4a07221 */ /* 0x000fe20000010000 */
[----:B------:R-:W-:Y:S01]  /*95a0*/  FADD.FTZ R162, R20, R167 ;  /* 0x000000a714a27221 */ /* 0x000fe20000010000 */
[----:B------:R2:W5:Y:S01]  /*95b0*/  MUFU.EX2 R166, R199 ;  /* 0x000000c700a67308 */ /* 0x0005620000000800 */
[----:B------:R-:W-:Y:S01]  /*95c0*/  F2FP.F16.F32.PACK_AB R202, R169, R202 ;  /* 0x000000caa9ca723e */ /* 0x000fe200000000ff */
[----:B------:R-:W-:Y:S01]  /*95d0*/  FADD.FTZ R157, R225, R160 ;  /* 0x000000a0e19d7221 */ /* 0x000fe20000010000 */
[----:B------:R-:W-:Y:S01]  /*95e0*/  FADD.FTZ R162, R21, R162 ;  /* 0x000000a215a27221 */ /* 0x000fe20000010000 */
[----:B------:R-:W-:-:S02]  /*95f0*/  F2FP.F16.F32.PACK_AB R203, R175, R152 ;  /* 0x00000098afcb723e */ /* 0x000fc400000000ff */
[----:B------:R-:W-:Y:S01]  /*9600*/  FADD.FTZ R160, R198, R157 ;  /* 0x0000009dc6a07221 */ /* 0x000fe20000010000 */
[----:B---3--:R-:W-:Y:S01]  /*9610*/  FADD.FTZ R157, R155, R162 ;  /* 0x000000a29b9d7221 */ /* 0x008fe20000010000 */
[----:B------:R-:W3:Y:S01]  /*9620*/  MUFU.EX2 R158, R158 ;  /* 0x0000009e009e7308 */ /* 0x000ee20000000800 */
[----:B------:R-:W-:Y:S01]  /*9630*/  F2FP.F16.F32.PACK_AB R196, R225, R196 ;  /* 0x000000c4e1c4723e */ /* 0x000fe200000000ff */
[C---:B-1----:R-:W-:Y:S01]  /*9640*/  FADD.FTZ R163, R173.reuse, R160 ;  /* 0x000000a0ada37221 */ /* 0x042fe20000010000 */
[----:B----4-:R-:W-:Y:S01]  /*9650*/  FADD.FTZ R157, R156, R157 ;  /* 0x0000009d9c9d7221 */ /* 0x010fe20000010000 */
[----:B------:R-:W-:Y:S02]  /*9660*/  F2FP.F16.F32.PACK_AB R198, R173, R198 ;  /* 0x000000c6adc6723e */ /* 0x000fe400000000ff */
[----:B------:R-:W-:Y:S01]  /*9670*/  FADD.FTZ R20, R154, R163 ;  /* 0x000000a39a147221 */ /* 0x000fe20000010000 */
[----:B------:R-:W-:Y:S01]  /*9680*/  FADD.FTZ R157, R164, R157 ;  /* 0x0000009da49d7221 */ /* 0x000fe20000010000 */
[----:B------:R-:W1:Y:S01]  /*9690*/  MUFU.EX2 R159, R159 ;  /* 0x0000009f009f7308 */ /* 0x000e620000000800 */
[----:B--2---:R-:W-:Y:S01]  /*96a0*/  F2FP.F16.F32.PACK_AB R199, R156, R155 ;  /* 0x0000009b9cc7723e */ /* 0x004fe200000000ff */
[----:B------:R-:W-:Y:S01]  /*96b0*/  FADD.FTZ R20, R161, R20 ;  /* 0x00000014a1147221 */ /* 0x000fe20000010000 */
[----:B-----5:R-:W-:Y:S01]  /*96c0*/  FADD.FTZ R157, R193, R157 ;  /* 0x0000009dc19d7221 */ /* 0x020fe20000010000 */
[----:B------:R-:W-:-:S02]  /*96d0*/  F2FP.F16.F32.PACK_AB R192, R161, R154 ;  /* 0x0000009aa1c0723e */ /* 0x000fc400000000ff */
[----:B------:R-:W-:Y:S01]  /*96e0*/  FADD.FTZ R21, R153, R20 ;  /* 0x0000001499157221 */ /* 0x000fe20000010000 */
[----:B------:R-:W-:Y:S01]  /*96f0*/  FADD.FTZ R157, R166, R157 ;  /* 0x0000009da69d7221 */ /* 0x000fe20000010000 */
[----:B------:R-:W-:Y:S02]  /*9700*/  F2FP.F16.F32.PACK_AB R193, R193, R164 ;  /* 0x000000a4c1c1723e */ /* 0x000fe400000000ff */
[C---:B---3--:R-:W-:Y:S01]  /*9710*/  FADD.FTZ R21, R158.reuse, R21 ;  /* 0x000000159e157221 */ /* 0x048fe20000010000 */
[----:B------:R-:W-:Y:S01]  /*9720*/  F2FP.F16.F32.PACK_AB R194, R158, R153 ;  /* 0x000000999ec2723e */ /* 0x000fe200000000ff */
[C---:B-1----:R-:W-:Y:S01]  /*9730*/  FADD.FTZ R20, R159.reuse, R157 ;  /* 0x0000009d9f147221 */ /* 0x042fe20000010000 */
[----:B------:R-:W-:Y:S01]  /*9740*/  F2FP.F16.F32.PACK_AB R195, R159, R166 ;  /* 0x000000a69fc3723e */ /* 0x000fe200000000ff */
[----:B------:R-:W-:Y:S06]  /*9750*/  @P2 BRA `(.L_x_24) ;  /* 0xffffffc0003c2947 */ /* 0x000fec000383ffff */
.L_x_15:
[----:B------:R-:W-:Y:S06]  /*9760*/  BAR.ARV 0x8, 0x120 ;  /* 0x0204800000007b1d */ /* 0x000fec0000002000 */
        /* <DEDUP_REMOVED lines=128> */
[----:B------:R-:W-:Y:S06]  /*9f70*/  @!P0 BRA `(.L_x_25) ;  /* 0x0000000000048947 */ /* 0x000fec0003800000 */
[----:B------:R-:W-:Y:S01]  /*9f80*/  BPT.TRAP 0x1 ;  /* 0x000000040000795c */ /* 0x000fe20000300000 */
.L_x_25:
        /* <DEDUP_REMOVED lines=8> */
.L_x_26:
[----:B--2---:R-:W-:Y:S05]  /*a010*/  @P2 BRA `(.L_x_27) ;  /* 0x0000000000082947 */ /* 0x004fea0003800000 */
[----:B------:R-:W2:Y:S02]  /*a020*/  SYNCS.PHASECHK.TRANS64.TRYWAIT P0, [UR7+0x38850], R0 ;  /* 0x03885000ff0075a7 */ /* 0x000ea40008000147 */
[----:B--2---:R-:W-:Y:S05]  /*a030*/  @!P0 BRA `(.L_x_28) ;  /* 0x00000054004c8947 */ /* 0x004fea0003800000 */
.L_x_27:
[----:B------:R-:W-:Y:S01]  /*a040*/  R2UR UR4, R18 ;  /* 0x00000000120472ca */ /* 0x000fe200000e0000 */
[----:B------:R-:W-:Y:S01]  /*a050*/  WARPGROUP.ARRIVE ;  /* 0x00000000000079c5 */ /* 0x000fe20000000000 */
[----:B------:R-:W-:Y:S01]  /*a060*/  UMOV UR11, 0x40000040 ;  /* 0x40000040000b7882 */ /* 0x000fe20000000000 */
[----:B-12---:R-:W1:Y:S01]  /*a070*/  SHFL.BFLY PT, R0, R21, 0x2, 0x1f ;  /* 0x0c401f0015007f89 */ /* 0x006e6200000e0000 */
[C---:B------:R-:W-:Y:S01]  /*a080*/  IADD3 R11, P2, R16.reuse, 0x40, RZ ;  /* 0x00000040100b7810 */ /* 0x040fe20007f5e0ff */
[----:B------:R-:W-:Y:S01]  /*a090*/  UIADD3 UR35, -UR36, URZ, URZ ;  /* 0x0000003f24237290 */ /* 0x000fe2000fffe13f */
[C---:B------:R-:W-:Y:S01]  /*a0a0*/  IADD3 R13, P4, R16.reuse, 0x4000, RZ ;  /* 0x00004000100d7810 */ /* 0x040fe20007f9e0ff */
[----:B------:R-:W2:Y:S01]  /*a0b0*/  SHFL.BFLY PT, R9, R20, 0x2, 0x1f ;  /* 0x0c401f0014097f89 */ /* 0x000ea200000e0000 */
[----:B------:R-:W-:Y:S01]  /*a0c0*/  LOP3.LUT R10, R11, 0x380, RZ, 0xc0, !PT ;  /* 0x000003800b0a7812 */ /* 0x000fe200078ec0ff */
[----:B------:R-:W-:Y:S01]  /*a0d0*/  ULDC.64 UR8, c[0x0][0xb70] ;  /* 0x0002dc0000087ab9 */ /* 0x000fe20000000a00 */
[----:B------:R-:W-:-:S02]  /*a0e0*/  IADD3 R153, P5, R16, 0x4020, RZ ;  /* 0x0000402010997810 */ /* 0x000fc40007fbe0ff */
[----:B------:R-:W-:Y:S01]  /*a0f0*/  SHF.R.U64 R10, R10, 0x3, RZ ;  /* 0x000000030a0a7819 */ /* 0x000fe200000012ff */
[----:B------:R-:W-:Y:S01]  /*a100*/  UIADD3 UR4, UR4, 0x400, URZ ;  /* 0x0000040004047890 */ /* 0x000fe2000fffe03f */
[----:B------:R-:W-:Y:S02]  /*a110*/  LOP3.LUT R12, R13, 0x380, RZ, 0xc0, !PT ;  /* 0x000003800d0c7812 */ /* 0x000fe400078ec0ff */
[----:B------:R-:W-:Y:S01]  /*a120*/  LOP3.LUT R10, R10, R11, RZ, 0x3c, !PT ;  /* 0x0000000b0a0a7212 */ /* 0x000fe200078e3cff */
[----:B------:R-:W-:Y:S01]  /*a130*/  USHF.R.U32.HI UR4, URZ, 0x4, UR4 ;  /* 0x000000043f047899 */ /* 0x000fe20008011604 */
[----:B------:R-:W-:Y:S01]  /*a140*/  IMAD.X R11, RZ, RZ, R17, P2 ;  /* 0x000000ffff0b7224 */ /* 0x000fe200010e0611 */
[----:B------:R-:W-:Y:S02]  /*a150*/  IADD3 R7, P0, R16, 0x20, RZ ;  /* 0x0000002010077810 */ /* 0x000fe40007f1e0ff */
[----:B------:R-:W-:Y:S01]  /*a160*/  ULOP3.LUT UR4, UR4, 0x3fff, URZ, 0xc0, !UPT ;  /* 0x00003fff04047892 */ /* 0x000fe2000f8ec03f */
[----:B------:R-:W-:-:S02]  /*a170*/  LOP3.LUT R152, R153, 0x380, RZ, 0xc0, !PT ;  /* 0x0000038099987812 */ /* 0x000fc400078ec0ff */
[----:B------:R-:W-:Y:S01]  /*a180*/  MOV R165, R10 ;  /* 0x0000000a00a57202 */ /* 0x000fe20000000f00 */
[----:B------:R-:W-:Y:S01]  /*a190*/  ULOP3.LUT UR4, UR4, 0x2800000, URZ, 0xfc, !UPT ;  /* 0x0280000004047892 */ /* 0x000fe2000f8efc3f */
[----:B------:R-:W-:Y:S01]  /*a1a0*/  SHF.R.U64 R12, R12, 0x3, RZ ;  /* 0x000000030c0c7819 */ /* 0x000fe200000012ff */
[----:B-1----:R-:W-:Y:S01]  /*a1b0*/  FADD.FTZ R0, R0, R21 ;  /* 0x0000001500007221 */ /* 0x002fe20000010000 */
[----:B------:R-:W-:Y:S01]  /*a1c0*/  LOP3.LUT R6, R7, 0x380, RZ, 0xc0, !PT ;  /* 0x0000038007067812 */ /* 0x000fe200078ec0ff */
[----:B------:R-:W-:Y:S01]  /*a1d0*/  UIMAD UR4, UR38, 0xa00, UR4 ;  /* 0x00000a00260478a4 */ /* 0x000fe2000f8e0204 */
[----:B------:R-:W-:Y:S01]  /*a1e0*/  SHF.R.U64 R152, R152, 0x3, RZ ;  /* 0x0000000398987819 */ /* 0x000fe200000012ff */
[----:B--2---:R-:W-:Y:S01]  /*a1f0*/  FADD.FTZ R9, R9, R20 ;  /* 0x0000001409097221 */ /* 0x004fe20000010000 */
[----:B------:R-:W1:Y:S01]  /*a200*/  SHFL.BFLY PT, R3, R0, 0x1, 0x1f ;  /* 0x0c201f0000037f89 */ /* 0x000e6200000e0000 */
[----:B------:R-:W-:Y:S01]  /*a210*/  UIADD3 UR6, UR4, 0x80, URZ ;  /* 0x0000008004067890 */ /* 0x000fe2000fffe03f */
[----:B------:R-:W-:Y:S01]  /*a220*/  LOP3.LUT R12, R12, R13, RZ, 0x3c, !PT ;  /* 0x0000000d0c0c7212 */ /* 0x000fe200078e3cff */
[----:B------:R-:W-:Y:S01]  /*a230*/  IMAD.X R13, RZ, RZ, R17, P4 ;  /* 0x000000ffff0d7224 */ /* 0x000fe200020e0611 */
[----:B------:R-:W-:Y:S01]  /*a240*/  UMOV UR10, UR4 ;  /* 0x00000004000a7c82 */ /* 0x000fe20008000000 */
[----:B------:R-:W2:Y:S01]  /*a250*/  SHFL.BFLY PT, R10, R9, 0x1, 0x1f ;  /* 0x0c201f00090a7f89 */ /* 0x000ea200000e0000 */
[----:B------:R-:W-:Y:S01]  /*a260*/  HGMMA.64x256x16.F32 R24, R208, gdesc[UR8].tnspB, R24, gsb0 ;  /* 0x43e00008d0187df0 */ /* 0x000fe20008000818 */
[----:B------:R-:W-:Y:S01]  /*a270*/  UMOV UR11, 0x40000040 ;  /* 0x40000040000b7882 */ /* 0x000fe20000000000 */
[----:B------:R-:W-:Y:S01]  /*a280*/  UMOV UR10, UR6 ;  /* 0x00000006000a7c82 */ /* 0x000fe20008000000 */
[----:B------:R-:W-:Y:S01]  /*a290*/  UIADD3 UR6, UR4, 0x100, URZ ;  /* 0x0000010004067890 */ /* 0x000fe2000fffe03f */
[----:B------:R-:W-:-:S02]  /*a2a0*/  SHF.R.U64 R6, R6, 0x3, RZ ;  /* 0x0000000306067819 */ /* 0x000fc400000012ff */
[----:B------:R-:W-:Y:S02]  /*a2b0*/  IADD3 R171, P4, R16, 0x8040, RZ ;  /* 0x0000804010ab7810 */ /* 0x000fe40007f9e0ff */
[----:B------:R-:W-:Y:S02]  /*a2c0*/  LOP3.LUT R152, R152, R153, RZ, 0x3c, !PT ;  /* 0x0000009998987212 */ /* 0x000fe400078e3cff */
[----:B------:R-:W-:Y:S02]  /*a2d0*/  IADD3.X R153, RZ, R17, RZ, P5, !PT ;  /* 0x00000011ff997210 */ /* 0x000fe40002ffe4ff */
[----:B------:R-:W-:Y:S02]  /*a2e0*/  LOP3.LUT R6, R6, R7, RZ, 0x3c, !PT ;  /* 0x0000000706067212 */ /* 0x000fe400078e3cff */
[C---:B------:R-:W-:Y:S02]  /*a2f0*/  IADD3 R175, P5, R16.reuse, 0x8060, RZ ;  /* 0x0000806010af7810 */ /* 0x040fe40007fbe0ff */
[----:B------:R-:W-:-:S02]  /*a300*/  IADD3 R15, P3, R16, 0x60, RZ ;  /* 0x00000060100f7810 */ /* 0x000fc40007f7e0ff */
[----:B------:R-:W-:Y:S02]  /*a310*/  IADD3.X R7, RZ, R17, RZ, P0, !PT ;  /* 0x00000011ff077210 */ /* 0x000fe400007fe4ff */
[----:B------:R-:W-:Y:S02]  /*a320*/  LOP3.LUT R170, R171, 0x380, RZ, 0xc0, !PT ;  /* 0x00000380abaa7812 */ /* 0x000fe400078ec0ff */
[----:B------:R-:W-:Y:S02]  /*a330*/  LOP3.LUT R174, R175, 0x380, RZ, 0xc0, !PT ;  /* 0x00000380afae7812 */ /* 0x000fe400078ec0ff */
[----:B------:R-:W-:Y:S02]  /*a340*/  LOP3.LUT R14, R15, 0x380, RZ, 0xc0, !PT ;  /* 0x000003800f0e7812 */ /* 0x000fe400078ec0ff */
[----:B------:R-:W-:Y:S02]  /*a350*/  SHF.R.U64 R170, R170, 0x3, RZ ;  /* 0x00000003aaaa7819 */ /* 0x000fe400000012ff */
[----:B------:R-:W-:Y:S01]  /*a360*/  MOV R161, R6 ;  /* 0x0000000600a17202 */ /* 0x000fe20000000f00 */
[----:B-1----:R-:W-:Y:S01]  /*a370*/  FADD.FTZ R7, R0, R3 ;  /* 0x0000000300077221 */ /* 0x002fe20000010000 */
[----:B------:R-:W-:Y:S01]  /*a380*/  SHF.R.U64 R174, R174, 0x3, RZ ;  /* 0x00000003aeae7819 */ /* 0x000fe200000012ff */
[----:B------:R-:W-:Y:S01]  /*a390*/  IMAD.MOV.U32 R6, RZ, RZ, RZ ;  /* 0x000000ffff067224 */ /* 0x000fe200078e00ff */
[----:B------:R-:W-:Y:S01]  /*a3a0*/  MOV R163, R12 ;  /* 0x0000000c00a37202 */ /* 0x000fe20000000f00 */
[----:B--2---:R-:W-:Y:S01]  /*a3b0*/  FADD.FTZ R12, R9, R10 ;  /* 0x0000000a090c7221 */ /* 0x004fe20000010000 */
[----:B------:R-:W-:Y:S01]  /*a3c0*/  SHF.R.U64 R14, R14, 0x3, RZ ;  /* 0x000000030e0e7819 */ /* 0x000fe200000012ff */
[----:B------:R-:W-:Y:S01]  /*a3d0*/  IMAD.MOV.U32 R10, RZ, RZ, RZ ;  /* 0x000000ffff0a7224 */ /* 0x000fe200078e00ff */
[----:B------:R-:W-:-:S02]  /*a3e0*/  LOP3.LUT R170, R170, R171, RZ, 0x3c, !PT ;  /* 0x000000abaaaa7212 */ /* 0x000fc400078e3cff */
[----:B------:R-:W-:Y:S02]  /*a3f0*/  IADD3.X R171, RZ, R17, RZ, P4, !PT ;  /* 0x00000011ffab7210 */ /* 0x000fe400027fe4ff */
[----:B------:R-:W-:Y:S02]  /*a400*/  FSETP.NE.FTZ.AND P4, PT, R7, RZ, PT ;  /* 0x000000ff0700720b */ /* 0x000fe40003f95000 */
[----:B------:R-:W-:Y:S01]  /*a410*/  LOP3.LUT R174, R174, R175, RZ, 0x3c, !PT ;  /* 0x000000afaeae7212 */ /* 0x000fe200078e3cff */
[----:B------:R-:W-:Y:S01]  /*a420*/  IMAD.X R175, RZ, RZ, R17, P5 ;  /* 0x000000ffffaf7224 */ /* 0x000fe200028e0611 */
[----:B------:R-:W-:Y:S02]  /*a430*/  LOP3.LUT R14, R14, R15, RZ, 0x3c, !PT ;  /* 0x0000000f0e0e7212 */ /* 0x000fe400078e3cff */
[----:B------:R-:W-:Y:S02]  /*a440*/  IADD3.X R15, RZ, R17, RZ, P3, !PT ;  /* 0x00000011ff0f7210 */ /* 0x000fe40001ffe4ff */
[----:B------:R-:W-:-:S02]  /*a450*/  FSETP.NE.FTZ.AND P5, PT, R12, RZ, PT ;  /* 0x000000ff0c00720b */ /* 0x000fc40003fb5000 */
[----:B------:R-:W-:Y:S02]  /*a460*/  R2UR UR5, R216 ;  /* 0x00000000d80572ca */ /* 0x000fe400000e0000 */
[C---:B------:R-:W-:Y:S01]  /*a470*/  IADD3 R169, P3, R16.reuse, 0x8020, RZ ;  /* 0x0000802010a97810 */ /* 0x040fe20007f7e0ff */
[----:B------:R-:W1:Y:S01]  /*a480*/  @P4 MUFU.LG2 R3, R7 ;  /* 0x0000000700034308 */ /* 0x000e620000000c00 */
[----:B------:R-:W-:Y:S02]  /*a490*/  R2UR UR12, R215 ;  /* 0x00000000d70c72ca */ /* 0x000fe400000e0000 */
[C---:B------:R-:W-:Y:S02]  /*a4a0*/  IADD3 R155, P6, R16.reuse, 0x4040, RZ ;  /* 0x00004040109b7810 */ /* 0x040fe40007fde0ff */
[----:B------:R-:W-:Y:S02]  /*a4b0*/  LOP3.LUT R168, R169, 0x380, RZ, 0xc0, !PT ;  /* 0x00000380a9a87812 */ /* 0x000fe400078ec0ff */
[----:B------:R-:W-:Y:S01]  /*a4c0*/  IADD3 R157, P0, R16, 0x4060, RZ ;  /* 0x00004060109d7810 */ /* 0x000fe20007f1e0ff */
[----:B------:R-:W2:Y:S01]  /*a4d0*/  @P5 MUFU.LG2 R11, R12 ;  /* 0x0000000c000b5308 */ /* 0x000ea20000000c00 */
[----:B------:R-:W-:Y:S01]  /*a4e0*/  MOV R13, UR7 ;  /* 0x00000007000d7c02 */ /* 0x000fe20008000f00 */
[----:B------:R-:W-:Y:S01]  /*a4f0*/  UIADD3 UR34, -UR5, URZ, URZ ;  /* 0x0000003f05227290 */ /* 0x000fe2000fffe13f */
[----:B------:R-:W-:Y:S01]  /*a500*/  LOP3.LUT R154, R155, 0x380, RZ, 0xc0, !PT ;  /* 0x000003809b9a7812 */ /* 0x000fe200078ec0ff */
[----:B------:R-:W-:Y:S01]  /*a510*/  ULDC UR7, c[0x0][0xa88] ;  /* 0x0002a20000077ab9 */ /* 0x000fe20000000800 */
[----:B------:R-:W-:Y:S01]  /*a520*/  SHF.R.U64 R168, R168, 0x3, RZ ;  /* 0x00000003a8a87819 */ /* 0x000fe200000012ff */
[----:B------:R-:W-:Y:S01]  /*a530*/  @!P1 VIADD R13, R13, 0x38860 ;  /* 0x000388600d0d9836 */ /* 0x000fe20000000000 */
[----:B------:R-:W-:Y:S01]  /*a540*/  IADD3 R159, P2, R16, 0x8000, RZ ;  /* 0x00008000109f7810 */ /* 0x000fe20007f5e0ff */
[----:B------:R1:W3:Y:S01]  /*a550*/  @P4 MUFU.RCP R6, R7 ;  /* 0x0000000700064308 */ /* 0x0002e20000001000 */
[----:B------:R-:W-:-:S02]  /*a560*/  LOP3.LUT R156, R157, 0x380, RZ, 0xc0, !PT ;  /* 0x000003809d9c7812 */ /* 0x000fc400078ec0ff */
[----:B------:R-:W-:Y:S02]  /*a570*/  SHF.R.U64 R154, R154, 0x3, RZ ;  /* 0x000000039a9a7819 */ /* 0x000fe400000012ff */
[----:B------:R-:W-:Y:S02]  /*a580*/  LOP3.LUT R168, R168, R169, RZ, 0x3c, !PT ;  /* 0x000000a9a8a87212 */ /* 0x000fe400078e3cff */
[----:B------:R-:W-:Y:S01]  /*a590*/  LOP3.LUT R158, R159, 0x380, RZ, 0xc0, !PT ;  /* 0x000003809f9e7812 */ /* 0x000fe200078ec0ff */
[----:B------:R4:W5:Y:S01]  /*a5a0*/  @P5 MUFU.RCP R10, R12 ;  /* 0x0000000c000a5308 */ /* 0x0009620000001000 */
[----:B------:R-:W-:Y:S01]  /*a5b0*/  SHF.R.U64 R156, R156, 0x3, RZ ;  /* 0x000000039c9c7819 */ /* 0x000fe200000012ff */
[----:B-1----:R-:W-:Y:S01]  /*a5c0*/  @P4 FMUL.FTZ R7, R3, 0.69314718246459960938 ;  /* 0x3f31721803074820 */ /* 0x002fe20000410000 */
[----:B------:R-:W-:Y:S01]  /*a5d0*/  IADD3.X R169, RZ, R17, RZ, P3, !PT ;  /* 0x00000011ffa97210 */ /* 0x000fe20001ffe4ff */
[----:B--2---:R-:W-:Y:S01]  /*a5e0*/  @P5 FMUL.FTZ R11, R11, 0.69314718246459960938 ;  /* 0x3f3172180b0b5820 */ /* 0x004fe20000410000 */
[----:B------:R-:W-:-:S02]  /*a5f0*/  IADD3 R21, P3, R16, 0xc060, RZ ;  /* 0x0000c06010157810 */ /* 0x000fc40007f7e0ff */
[----:B------:R-:W-:Y:S01]  /*a600*/  LOP3.LUT R154, R154, R155, RZ, 0x3c, !PT ;  /* 0x0000009b9a9a7212 */ /* 0x000fe200078e3cff */
[----:B------:R-:W-:Y:S01]  /*a610*/  IMAD.X R155, RZ, RZ, R17, P6 ;  /* 0x000000ffff9b7224 */ /* 0x000fe200030e0611 */
[----:B------:R-:W-:Y:S01]  /*a620*/  SHF.R.U64 R158, R158, 0x3, RZ ;  /* 0x000000039e9e7819 */ /* 0x000fe200000012ff */
[----:B----4-:R-:W-:Y:S01]  /*a630*/  @P4 FMUL.FTZ R12, R2, 0.69314718246459960938 ;  /* 0x3f317218020c4820 */ /* 0x010fe20000410000 */
[----:B------:R-:W-:Y:S01]  /*a640*/  LOP3.LUT R156, R156, R157, RZ, 0x3c, !PT ;  /* 0x0000009d9c9c7212 */ /* 0x000fe200078e3cff */
[----:B------:R-:W-:Y:S01]  /*a650*/  @P5 FMUL.FTZ R2, R2, 0.69314718246459960938 ;  /* 0x3f31721802025820 */ /* 0x000fe20000410000 */
[----:B------:R-:W-:Y:S02]  /*a660*/  @!P1 PRMT R13, RZ, 0x654, R13 ;  /* 0x00000654ff0d9816 */ /* 0x000fe4000000000d */
[----:B------:R-:W-:Y:S02]  /*a670*/  IADD3 R173, P6, R16, 0xc000, RZ ;  /* 0x0000c00010ad7810 */ /* 0x000fe40007fde0ff */
[----:B------:R-:W-:-:S02]  /*a680*/  IADD3.X R157, RZ, R17, RZ, P0, !PT ;  /* 0x00000011ff9d7210 */ /* 0x000fc400007fe4ff */
[----:B------:R-:W-:Y:S02]  /*a690*/  LOP3.LUT R8, R21, 0x380, RZ, 0xc0, !PT ;  /* 0x0000038015087812 */ /* 0x000fe400078ec0ff */
[----:B------:R-:W-:Y:S02]  /*a6a0*/  IADD3 R177, P0, R16, 0xc020, RZ ;  /* 0x0000c02010b17810 */ /* 0x000fe40007f1e0ff */
[----:B------:R-:W-:Y:S01]  /*a6b0*/  LOP3.LUT R158, R158, R159, RZ, 0x3c, !PT ;  /* 0x0000009f9e9e7212 */ /* 0x000fe200078e3cff */
[----:B------:R-:W-:Y:S01]  /*a6c0*/  IMAD.X R159, RZ, RZ, R17, P2 ;  /* 0x000000ffff9f7224 */ /* 0x000fe200010e0611 */
[----:B------:R-:W-:Y:S02]  /*a6d0*/  LOP3.LUT R167, R16, 0x380, RZ, 0xc0, !PT ;  /* 0x0000038010a77812 */ /* 0x000fe400078ec0ff */
[----:B------:R-:W-:Y:S02]  /*a6e0*/  LOP3.LUT R172, R173, 0x380, RZ, 0xc0, !PT ;  /* 0x00000380adac7812 */ /* 0x000fe400078ec0ff */
[----:B------:R-:W-:-:S02]  /*a6f0*/  SHF.R.U64 R8, R8, 0x3, RZ ;  /* 0x0000000308087819 */ /* 0x000fc400000012ff */
[----:B------:R-:W-:Y:S02]  /*a700*/  IADD3 R179, P2, R16, 0xc040, RZ ;  /* 0x0000c04010b37810 */ /* 0x000fe40007f5e0ff */
[----:B------:R-:W-:Y:S02]  /*a710*/  LOP3.LUT R176, R177, 0x380, RZ, 0xc0, !PT ;  /* 0x00000380b1b07812 */ /* 0x000fe400078ec0ff */
[----:B------:R-:W-:Y:S02]  /*a720*/  SHF.R.U64 R167, R167, 0x3, RZ ;  /* 0x00000003a7a77819 */ /* 0x000fe400000012ff */
[----:B------:R-:W-:Y:S02]  /*a730*/  SHF.R.U64 R172, R172, 0x3, RZ ;  /* 0x00000003acac7819 */ /* 0x000fe400000012ff */
[----:B------:R-:W-:Y:S02]  /*a740*/  LOP3.LUT R8, R8, R21, RZ, 0x3c, !PT ;  /* 0x0000001508087212 */ /* 0x000fe400078e3cff */
[----:B------:R-:W-:-:S02]  /*a750*/  MOV R162, R152 ;  /* 0x0000009800a27202 */ /* 0x000fc40000000f00 */
[----:B------:R-:W-:Y:S02]  /*a760*/  IADD3.X R9, RZ, R17, RZ, P3, !PT ;  /* 0x00000011ff097210 */ /* 0x000fe40001ffe4ff */
[----:B------:R-:W-:Y:S02]  /*a770*/  LOP3.LUT R178, R179, 0x380, RZ, 0xc0, !PT ;  /* 0x00000380b3b27812 */ /* 0x000fe400078ec0ff */
[----:B------:R-:W-:Y:S02]  /*a780*/  SHF.R.U64 R176, R176, 0x3, RZ ;  /* 0x00000003b0b07819 */ /* 0x000fe400000012ff */
[----:B------:R-:W-:Y:S02]  /*a790*/  MOV R153, R156 ;  /* 0x0000009c00997202 */ /* 0x000fe40000000f00 */
[----:B------:R-:W-:Y:S01]  /*a7a0*/  MOV R156, R158 ;  /* 0x0000009e009c7202 */ /* 0x000fe20000000f00 */
[----:B------:R-:W-:Y:S01]  /*a7b0*/  IMAD.MOV.U32 R158, RZ, RZ, -0x800000 ;  /* 0xff800000ff9e7424 */ /* 0x000fe200078e00ff */
[----:B------:R-:W-:Y:S01]  /*a7c0*/  LOP3.LUT R166, R167, R16, RZ, 0x3c, !PT ;  /* 0x00000010a7a67212 */ /* 0x000fe200078e3cff */
[----:B------:R-:W-:Y:S01]  /*a7d0*/  IMAD.MOV.U32 R167, RZ, RZ, R17 ;  /* 0x000000ffffa77224 */ /* 0x000fe200078e0011 */
[----:B------:R-:W-:Y:S01]  /*a7e0*/  LOP3.LUT R172, R172, R173, RZ, 0x3c, !PT ;  /* 0x000000adacac7212 */ /* 0x000fe200078e3cff */
[----:B------:R-:W-:Y:S01]  /*a7f0*/  @P4 FFMA.FTZ R158, R12, R5, R7 ;  /* 0x000000050c9e4223 */ /* 0x000fe20000010007 */
[----:B------:R-:W-:-:S02]  /*a800*/  MOV R159, R8 ;  /* 0x00000008009f7202 */ /* 0x000fc40000000f00 */
[----:B------:R-:W-:Y:S02]  /*a810*/  SHF.R.U64 R178, R178, 0x3, RZ ;  /* 0x00000003b2b27819 */ /* 0x000fe400000012ff */
[----:B------:R-:W-:Y:S02]  /*a820*/  LOP3.LUT R176, R176, R177, RZ, 0x3c, !PT ;  /* 0x000000b1b0b07212 */ /* 0x000fe400078e3cff */
[-C--:B------:R-:W-:Y:S02]  /*a830*/  IADD3.X R173, RZ, R17.reuse, RZ, P6, !PT ;  /* 0x00000011ffad7210 */ /* 0x080fe400037fe4ff */
[----:B------:R-:W-:Y:S02]  /*a840*/  IADD3.X R177, RZ, R17, RZ, P0, !PT ;  /* 0x00000011ffb17210 */ /* 0x000fe400007fe4ff */
[----:B------:R-:W-:Y:S01]  /*a850*/  MOV R157, 0xff800000 ;  /* 0xff800000009d7802 */ /* 0x000fe20000000f00 */
[----:B------:R-:W-:Y:S01]  /*a860*/  @P5 FFMA.FTZ R157, R2, R4, R11 ;  /* 0x00000004029d5223 */ /* 0x000fe2000001000b */
[----:B------:R-:W-:-:S02]  /*a870*/  LOP3.LUT P0, RZ, R214, 0x3, RZ, 0xc0, !PT ;  /* 0x00000003d6ff7812 */ /* 0x000fc4000780c0ff */
[----:B------:R-:W-:Y:S02]  /*a880*/  MOV R154, R154 ;  /* 0x0000009a009a7202 */ /* 0x000fe40000000f00 */
[----:B------:R-:W-:Y:S02]  /*a890*/  MOV R21, R170 ;  /* 0x000000aa00157202 */ /* 0x000fe40000000f00 */
[----:B------:R-:W-:Y:S01]  /*a8a0*/  LOP3.LUT R178, R178, R179, RZ, 0x3c, !PT ;  /* 0x000000b3b2b27212 */ /* 0x000fe200078e3cff */
[----:B------:R-:W-:Y:S01]  /*a8b0*/  IMAD.X R179, RZ, RZ, R17, P2 ;  /* 0x000000ffffb37224 */ /* 0x000fe200010e0611 */
[----:B------:R-:W-:Y:S02]  /*a8c0*/  MOV R166, R166 ;  /* 0x000000a600a67202 */ /* 0x000fe40000000f00 */
[----:B------:R-:W-:Y:S02]  /*a8d0*/  MOV R155, R168 ;  /* 0x000000a8009b7202 */ /* 0x000fe40000000f00 */
[----:B------:R-:W-:-:S02]  /*a8e0*/  MOV R152, R174 ;  /* 0x000000ae00987202 */ /* 0x000fc40000000f00 */
[----:B------:R-:W-:Y:S02]  /*a8f0*/  MOV R22, R172 ;  /* 0x000000ac00167202 */ /* 0x000fe40000000f00 */
[----:B------:R-:W-:Y:S02]  /*a900*/  MOV R164, R14 ;  /* 0x0000000e00a47202 */ /* 0x000fe40000000f00 */
[----:B------:R-:W-:Y:S02]  /*a910*/  MOV R0, R176 ;  /* 0x000000b000007202 */ /* 0x000fe40000000f00 */
[----:B------:R-:W-:Y:S01]  /*a920*/  MOV R20, R178 ;  /* 0x000000b200147202 */ /* 0x000fe20000000f00 */
[----:B------:R-:W-:Y:S02]  /*a930*/  WARPGROUP.DEPBAR.LE gsb0, 0x0 ;  /* 0x00008000000079c5 */ /* 0x000fe40000010000 */
[----:B------:R-:W-:-:S06]  /*a940*/  WARPGROUP.ARRIVE ;  /* 0x00000000000079c5 */ /* 0x000fcc0000000000 */
[----:B------:R-:W-:Y:S01]  /*a950*/  HGMMA.64x256x16.F32 R24, R204, gdesc[UR8].tnspB, R24, gsb0 ;  /* 0x43e00008cc187df0 */ /* 0x000fe20008000818 */
[----:B------:R-:W-:Y:S01]  /*a960*/  UMOV UR10, UR6 ;  /* 0x00000006000a7c82 */ /* 0x000fe20008000000 */
[----:B------:R-:W-:Y:S01]  /*a970*/  UMOV UR11, 0x40000040 ;  /* 0x40000040000b7882 */ /* 0x000fe20000000000 */
[----:B------:R-:W-:Y:S02]  /*a980*/  UIADD3 UR6, UR4, 0x180, URZ ;  /* 0x0000018004067890 */ /* 0x000fe4000fffe03f */
[----:B------:R-:W-:Y:S01]  /*a990*/  UIADD3 UR4, UR4, 0x200, URZ ;  /* 0x0000020004047890 */ /* 0x000fe2000fffe03f */
[----:B------:R-:W-:Y:S02]  /*a9a0*/  WARPGROUP.DEPBAR.LE gsb0, 0x0 ;  /* 0x00008000000079c5 */ /* 0x000fe40000010000 */
[----:B------:R-:W-:-:S15]  /*a9b0*/  WARPGROUP.ARRIVE ;  /* 0x00000000000079c5 */ /* 0x000fde0000000000 */
[----:B------:R-:W-:-:S05]  /*a9c0*/  NOP ;  /* 0x0000000000007918 */ /* 0x000fca0000000000 */
[----:B------:R-:W-:Y:S01]  /*a9d0*/  HGMMA.64x256x16.F32 R24, R200, gdesc[UR8].tnspB, R24, gsb0 ;  /* 0x43e00008c8187df0 */ /* 0x000fe20008000818 */
[----:B------:R-:W-:Y:S01]  /*a9e0*/  UMOV UR10, UR6 ;  /* 0x00000006000a7c82 */ /* 0x000fe20008000000 */
[----:B------:R-:W-:Y:S01]  /*a9f0*/  UMOV UR11, 0x40000040 ;  /* 0x40000040000b7882 */ /* 0x000fe20000000000 */
[----:B------:R-:W-:Y:S02]  /*aa00*/  WARPGROUP.DEPBAR.LE gsb0, 0x0 ;  /* 0x00008000000079c5 */ /* 0x000fe40000010000 */
[----:B------:R-:W-:-:S15]  /*aa10*/  WARPGROUP.ARRIVE ;  /* 0x00000000000079c5 */ /* 0x000fde0000000000 */
[----:B------:R-:W-:-:S08]  /*aa20*/  NOP ;  /* 0x0000000000007918 */ /* 0x000fd00000000000 */
[----:B------:R-:W-:Y:S01]  /*aa30*/  HGMMA.64x256x16.F32 R24, R196, gdesc[UR8].tnspB, R24, gsb0 ;  /* 0x43e00008c4187df0 */ /* 0x000fe20008000818 */
[----:B------:R-:W-:Y:S01]  /*aa40*/  UMOV UR10, UR4 ;  /* 0x00000004000a7c82 */ /* 0x000fe20008000000 */
[----:B------:R-:W-:Y:S01]  /*aa50*/  UMOV UR11, 0x40000040 ;  /* 0x40000040000b7882 */ /* 0x000fe20000000000 */
[----:B------:R-:W-:Y:S02]  /*aa60*/  ULDC UR4, c[0x0][0xdb4] ;  /* 0x00036d0000047ab9 */ /* 0x000fe40000000800 */
[----:B------:R-:W-:-:S03]  /*aa70*/  UIMAD UR35, UR4, UR35, UR5 ;  /* 0x00000023042372a4 */ /* 0x000fc6000f8e0205 */
[----:B------:R-:W-:Y:S01]  /*aa80*/  ULDC UR5, c[0x0][0xda8] ;  /* 0x00036a0000057ab9 */ /* 0x000fe20000000800 */
[----:B------:R-:W-:Y:S02]  /*aa90*/  USHF.R.S32.HI UR4, URZ, 0x1f, UR35 ;  /* 0x0000001f3f047899 */ /* 0x000fe40008011423 */
[----:B------:R-:W-:Y:S02]  /*aaa0*/  UIMAD UR34, UR5, UR34, UR12 ;  /* 0x00000022052272a4 */ /* 0x000fe4000f8e020c */
[----:B------:R-:W-:Y:S02]  /*aab0*/  UIMAD UR6, UR4, UR8, URZ ;  /* 0x00000008040672a4 */ /* 0x000fe4000f8e023f */
[----:B------:R-:W-:Y:S02]  /*aac0*/  USHF.L.U32 UR34, UR34, 0x7, URZ ;  /* 0x0000000722227899 */ /* 0x000fe4000800063f */
[----:B------:R-:W-:Y:S02]  /*aad0*/  UIMAD.WIDE.U32 UR4, UR35, UR8, URZ ;  /* 0x00000008230472a5 */ /* 0x000fe4000f8e003f */
[----:B------:R-:W-:-:S02]  /*aae0*/  UIMAD UR6, UR35, UR9, UR6 ;  /* 0x00000009230672a4 */ /* 0x000fc4000f8e0206 */
[----:B------:R-:W-:Y:S01]  /*aaf0*/  IADD3 R160, R219, UR34, RZ ;  /* 0x00000022dba07c10 */ /* 0x000fe2000fffe0ff */
[----:B------:R-:W-:Y:S01]  /*ab00*/  ULDC.64 UR12, c[0x0][0x208] ;  /* 0x00008200000c7ab9 */ /* 0x000fe20000000a00 */
[----:B------:R-:W-:Y:S01]  /*ab10*/  MOV R9, UR5 ;  /* 0x0000000500097c02 */ /* 0x000fe20008000f00 */
[----:B------:R-:W-:Y:S01]  /*ab20*/  IMAD.U32 R8, RZ, RZ, UR4 ;  /* 0x00000004ff087e24 */ /* 0x000fe2000f8e00ff */
[----:B------:R-:W-:Y:S01]  /*ab30*/  UIADD3 UR4, UR5, UR6, URZ ;  /* 0x0000000605047290 */ /* 0x000fe2000fffe03f */
[----:B------:R-:W-:Y:S02]  /*ab40*/  VIADD R9, R160, 0x8 ;  /* 0x00000008a0097836 */ /* 0x000fe40000000000 */
[----:B------:R-:W-:-:S03]  /*ab50*/  IMAD.MOV.U32 R2, RZ, RZ, R8 ;  /* 0x000000ffff027224 */ /* 0x000fc600078e0008 */
[----:B------:R-:W-:Y:S02]  /*ab60*/  ISETP.GE.OR P2, PT, R9, UR7, P0 ;  /* 0x0000000709007c0c */ /* 0x000fe40008746670 */
[----:B------:R-:W-:Y:S01]  /*ab70*/  MOV R3, UR4 ;  /* 0x0000000400037c02 */ /* 0x000fe20008000f00 */
[----:B------:R-:W-:Y:S01]  /*ab80*/  USHF.R.S32.HI UR4, URZ, 0x1f, UR36 ;  /* 0x0000001f3f047899 */ /* 0x000fe20008011424 */
[----:B------:R-:W-:Y:S01]  /*ab90*/  ISETP.GE.OR P0, PT, R160, UR7, P0 ;  /* 0x00000007a0007c0c */ /* 0x000fe20008706670 */
[----:B------:R-:W-:Y:S02]  /*aba0*/  WARPGROUP.DEPBAR.LE gsb0, 0x0 ;  /* 0x00008000000079c5 */ /* 0x000fe40000010000 */
[----:B------:R-:W-:-:S06]  /*abb0*/  WARPGROUP.ARRIVE ;  /* 0x00000000000079c5 */ /* 0x000fcc0000000000 */
[----:B------:R-:W-:Y:S01]  /*abc0*/  HGMMA.64x256x16.F32 R24, R192, gdesc[UR8].tnspB, R24, gsb0 ;  /* 0x43e00008c0187df0 */ /* 0x000fe20008000818 */
[----:B------:R-:W-:Y:S02]  /*abd0*/  R2UR UR10, R212 ;  /* 0x00000000d40a72ca */ /* 0x000fe400000e0000 */
[----:B------:R-:W-:Y:S02]  /*abe0*/  WARPGROUP.DEPBAR.LE gsb0, 0x0 ;  /* 0x00008000000079c5 */ /* 0x000fe40000010000 */
[----:B------:R1:W-:Y:S01]  /*abf0*/  @!P1 SYNCS.ARRIVE.TRANS64.RED.A1T0 RZ, [R13+URZ], RZ ;  /* 0x000000ff0dff99a7 */ /* 0x0003e2000810043f */
[-C--:B---3--:R-:W-:Y:S01]  /*ac00*/  FMUL.FTZ R12, R41, R6.reuse ;  /* 0x00000006290c7220 */ /* 0x088fe20000410000 */
[-C--:B------:R-:W-:Y:S01]  /*ac10*/  FMUL.FTZ R4, R25, R6.reuse ;  /* 0x0000000619047220 */ /* 0x080fe20000410000 */
[----:B------:R-:W-:Y:S01]  /*ac20*/  FMUL.FTZ R5, R24, R6 ;  /* 0x0000000618057220 */ /* 0x000fe20000410000 */
[-C--:B-----5:R-:W-:Y:S01]  /*ac30*/  FMUL.FTZ R7, R27, R10.reuse ;  /* 0x0000000a1b077220 */ /* 0x0a0fe20000410000 */
[----:B------:R-:W-:Y:S01]  /*ac40*/  FMUL.FTZ R170, R26, R10 ;  /* 0x0000000a1aaa7220 */ /* 0x000fe20000410000 */
[-C--:B------:R-:W-:Y:S01]  /*ac50*/  FMUL.FTZ R167, R29, R6.reuse ;  /* 0x000000061da77220 */ /* 0x080fe20000410000 */
[-C--:B------:R-:W-:Y:S01]  /*ac60*/  FMUL.FTZ R172, R28, R6.reuse ;  /* 0x000000061cac7220 */ /* 0x080fe20000410000 */
[----:B-1----:R-:W-:Y:S01]  /*ac70*/  FMUL.FTZ R13, R40, R6 ;  /* 0x00000006280d7220 */ /* 0x002fe20000410000 */
[-C--:B------:R-:W-:Y:S01]  /*ac80*/  FMUL.FTZ R169, R31, R10.reuse ;  /* 0x0000000a1fa97220 */ /* 0x080fe20000410000 */
[----:B------:R-:W1:Y:S01]  /*ac90*/  LDC.64 R40, c[0x0][0xb78] ;  /* 0x0002de00ff287b82 */ /* 0x000e620000000a00 */
[----:B------:R-:W-:Y:S01]  /*aca0*/  FMUL.FTZ R174, R30, R10 ;  /* 0x0000000a1eae7220 */ /* 0x000fe20000410000 */
[-C--:B------:R-:W-:Y:S01]  /*acb0*/  FMUL.FTZ R8, R33, R6.reuse ;  /* 0x0000000621087220 */ /* 0x080fe20000410000 */
[-C--:B------:R-:W-:Y:S01]  /*acc0*/  FMUL.FTZ R9, R32, R6.reuse ;  /* 0x0000000620097220 */ /* 0x080fe20000410000 */
[-C--:B------:R-:W-:Y:S01]  /*acd0*/  FMUL.FTZ R11, R37, R6.reuse ;  /* 0x00000006250b7220 */ /* 0x080fe20000410000 */
[-C--:B------:R-:W-:Y:S01]  /*ace0*/  FMUL.FTZ R168, R36, R6.reuse ;  /* 0x0000000624a87220 */ /* 0x080fe20000410000 */
[-C--:B------:R-:W-:Y:S01]  /*acf0*/  FMUL.FTZ R14, R45, R6.reuse ;  /* 0x000000062d0e7220 */ /* 0x080fe20000410000 */
[----:B------:R-:W-:Y:S01]  /*ad00*/  FMUL.FTZ R15, R44, R6 ;  /* 0x000000062c0f7220 */ /* 0x000fe20000410000 */
[----:B------:R-:W-:Y:S01]  /*ad10*/  F2FP.F16.F32.PACK_AB R4, R4, R5 ;  /* 0x000000050404723e */ /* 0x000fe200000000ff */
        /* <DEDUP_REMOVED lines=61> */
[----:B------:R-:W-:Y:S01]  /*b0f0*/  F2FP.F16.F32.PACK_AB R6, R167, R172 ;  /* 0x000000aca706723e */ /* 0x000fe200000000ff */
[----:B------:R-:W-:Y:S01]  /*b100*/  FMUL.FTZ R51, R51, R10 ;  /* 0x0000000a33337220 */ /* 0x000fe20000410000 */
[----:B------:R-:W-:Y:S01]  /*b110*/  F2FP.F16.F32.PACK_AB R7, R169, R174 ;  /* 0x000000aea907723e */ /* 0x000fe200000000ff */
[----:B------:R-:W-:Y:S01]  /*b120*/  BAR.SYNC.DEFER_BLOCKING 0x1, 0x100 ;  /* 0x0044000000007b1d */ /* 0x000fe20000010000 */
        /* <DEDUP_REMOVED lines=52> */
[----:B------:R2:W-:Y:S01]  /*b470*/  STSM.16.M88.4 [R166], R4 ;  /* 0x00000004a6007844 */ /* 0x0005e20000000200 */
[----:B------:R-:W-:Y:S01]  /*b480*/  F2FP.F16.F32.PACK_AB R10, R11, R168 ;  /* 0x000000a80b0a723e */ /* 0x000fe200000000ff */
[----:B-1----:R-:W-:Y:S01]  /*b490*/  IMAD.WIDE.U32 R2, R40, UR36, R2 ;  /* 0x0000002428027c25 */ /* 0x002fe2000f8e0002 */
[----:B------:R-:W-:-:S02]  /*b4a0*/  F2FP.F16.F32.PACK_AB R9, R35, R34 ;  /* 0x000000222309723e */ /* 0x000fc400000000ff */
[----:B------:R-:W-:Y:S02]  /*b4b0*/  F2FP.F16.F32.PACK_AB R11, R39, R38 ;  /* 0x00000026270b723e */ /* 0x000fe400000000ff */
[----:B------:R-:W-:Y:S02]  /*b4c0*/  F2FP.F16.F32.PACK_AB R12, R12, R13 ;  /* 0x0000000d0c0c723e */ /* 0x000fe400000000ff */
[----:B------:R-:W-:Y:S01]  /*b4d0*/  F2FP.F16.F32.PACK_AB R14, R14, R15 ;  /* 0x0000000f0e0e723e */ /* 0x000fe200000000ff */
[----:B------:R-:W-:Y:S01]  /*b4e0*/  STSM.16.M88.4 [R161], R8 ;  /* 0x00000008a1007844 */ /* 0x000fe20000000200 */
[----:B------:R-:W-:Y:S02]  /*b4f0*/  F2FP.F16.F32.PACK_AB R13, R43, R42 ;  /* 0x0000002a2b0d723e */ /* 0x000fe400000000ff */
[----:B------:R-:W-:Y:S02]  /*b500*/  F2FP.F16.F32.PACK_AB R15, R47, R46 ;  /* 0x0000002e2f0f723e */ /* 0x000fe400000000ff */
[----:B------:R-:W-:-:S02]  /*b510*/  F2FP.F16.F32.PACK_AB R24, R24, R25 ;  /* 0x000000191818723e */ /* 0x000fc400000000ff */
[----:B------:R-:W-:Y:S01]  /*b520*/  F2FP.F16.F32.PACK_AB R26, R26, R27 ;  /* 0x0000001b1a1a723e */ /* 0x000fe200000000ff */
[----:B------:R-:W-:Y:S01]  /*b530*/  STSM.16.M88.4 [R165], R12 ;  /* 0x0000000ca5007844 */ /* 0x000fe20000000200 */
[----:B------:R-:W-:Y:S02]  /*b540*/  F2FP.F16.F32.PACK_AB R25, R51, R50 ;  /* 0x000000323319723e */ /* 0x000fe400000000ff */
[----:B------:R-:W-:Y:S02]  /*b550*/  F2FP.F16.F32.PACK_AB R27, R55, R54 ;  /* 0x00000036371b723e */ /* 0x000fe400000000ff */
[----:B--2---:R-:W-:Y:S02]  /*b560*/  F2FP.F16.F32.PACK_AB R4, R57, R56 ;  /* 0x000000383904723e */ /* 0x004fe400000000ff */
[----:B------:R-:W-:Y:S01]  /*b570*/  F2FP.F16.F32.PACK_AB R5, R59, R58 ;  /* 0x0000003a3b05723e */ /* 0x000fe200000000ff */
[----:B------:R-:W-:Y:S01]  /*b580*/  STSM.16.M88.4 [R164], R24 ;  /* 0x00000018a4007844 */ /* 0x000fe20000000200 */
[----:B------:R-:W-:-:S02]  /*b590*/  F2FP.F16.F32.PACK_AB R6, R61, R60 ;  /* 0x0000003c3d06723e */ /* 0x000fc400000000ff */
[----:B------:R-:W-:Y:S02]  /*b5a0*/  F2FP.F16.F32.PACK_AB R7, R63, R62 ;  /* 0x0000003e3f07723e */ /* 0x000fe400000000ff */
[----:B------:R-:W-:Y:S02]  /*b5b0*/  F2FP.F16.F32.PACK_AB R28, R28, R29 ;  /* 0x0000001d1c1c723e */ /* 0x000fe400000000ff */
[----:B------:R-:W-:Y:S01]  /*b5c0*/  F2FP.F16.F32.PACK_AB R30, R30, R31 ;  /* 0x0000001f1e1e723e */ /* 0x000fe200000000ff */
[----:B------:R1:W-:Y:S01]  /*b5d0*/  STSM.16.M88.4 [R163], R4 ;  /* 0x00000004a3007844 */ /* 0x0003e20000000200 */
[----:B------:R-:W-:Y:S02]  /*b5e0*/  F2FP.F16.F32.PACK_AB R29, R67, R66 ;  /* 0x00000042431d723e */ /* 0x000fe400000000ff */
[----:B------:R-:W-:Y:S02]  /*b5f0*/  F2FP.F16.F32.PACK_AB R31, R71, R70 ;  /* 0x00000046471f723e */ /* 0x000fe400000000ff */
[----:B------:R-:W-:-:S02]  /*b600*/  F2FP.F16.F32.PACK_AB R32, R32, R33 ;  /* 0x000000212020723e */ /* 0x000fc400000000ff */
[----:B------:R-:W-:Y:S01]  /*b610*/  F2FP.F16.F32.PACK_AB R33, R75, R74 ;  /* 0x0000004a4b21723e */ /* 0x000fe200000000ff */
[----:B------:R-:W-:Y:S01]  /*b620*/  STSM.16.M88.4 [R162], R28 ;  /* 0x0000001ca2007844 */ /* 0x000fe20000000200 */
[----:B------:R-:W-:Y:S02]  /*b630*/  F2FP.F16.F32.PACK_AB R34, R77, R76 ;  /* 0x0000004c4d22723e */ /* 0x000fe400000000ff */
[----:B------:R-:W-:Y:S02]  /*b640*/  F2FP.F16.F32.PACK_AB R35, R79, R78 ;  /* 0x0000004e4f23723e */ /* 0x000fe400000000ff */
[----:B------:R-:W-:Y:S02]  /*b650*/  F2FP.F16.F32.PACK_AB R36, R36, R37 ;  /* 0x000000252424723e */ /* 0x000fe400000000ff */
[----:B------:R-:W-:Y:S01]  /*b660*/  F2FP.F16.F32.PACK_AB R37, R83, R82 ;  /* 0x000000525325723e */ /* 0x000fe200000000ff */
[----:B------:R-:W-:Y:S01]  /*b670*/  STSM.16.M88.4 [R154], R32 ;  /* 0x000000209a007844 */ /* 0x000fe20000000200 */
[----:B------:R-:W-:Y:S01]  /*b680*/  F2FP.F16.F32.PACK_AB R38, R85, R84 ;  /* 0x000000545526723e */ /* 0x000fe200000000ff */
[----:B-1----:R-:W-:Y:S01]  /*b690*/  IMAD R4, R40, UR4, RZ ;  /* 0x0000000428047c24 */ /* 0x002fe2000f8e02ff */
[----:B------:R-:W-:Y:S01]  /*b6a0*/  F2FP.F16.F32.PACK_AB R39, R87, R86 ;  /* 0x000000565727723e */ /* 0x000fe200000000ff */
[----:B------:R-:W-:Y:S01]  /*b6b0*/  ULDC.64 UR4, c[0x0][0xb40] ;  /* 0x0002d00000047ab9 */ /* 0x000fe20000000a00 */
[----:B------:R-:W-:Y:S01]  /*b6c0*/  F2FP.F16.F32.PACK_AB R96, R97, R96 ;  /* 0x000000606160723e */ /* 0x000fe200000000ff */
[----:B------:R-:W-:Y:S01]  /*b6d0*/  IMAD R4, R41, UR36, R4 ;  /* 0x0000002429047c24 */ /* 0x000fe2000f8e0204 */
[----:B------:R-:W-:Y:S01]  /*b6e0*/  F2FP.F16.F32.PACK_AB R8, R89, R88 ;  /* 0x000000585908723e */ /* 0x000fe200000000ff */
[----:B------:R-:W-:Y:S01]  /*b6f0*/  STSM.16.M88.4 [R153], R36 ;  /* 0x0000002499007844 */ /* 0x000fe20000000200 */
[----:B------:R-:W-:-:S02]  /*b700*/  F2FP.F16.F32.PACK_AB R9, R91, R90 ;  /* 0x0000005a5b09723e */ /* 0x000fc400000000ff */
[----:B------:R-:W-:Y:S02]  /*b710*/  F2FP.F16.F32.PACK_AB R10, R93, R92 ;  /* 0x0000005c5d0a723e */ /* 0x000fe400000000ff */
[----:B------:R-:W-:Y:S02]  /*b720*/  F2FP.F16.F32.PACK_AB R11, R95, R94 ;  /* 0x0000005e5f0b723e */ /* 0x000fe400000000ff */
[----:B------:R-:W-:Y:S02]  /*b730*/  F2FP.F16.F32.PACK_AB R97, R99, R98 ;  /* 0x000000626361723e */ /* 0x000fe400000000ff */
[----:B------:R-:W-:Y:S01]  /*b740*/  F2FP.F16.F32.PACK_AB R104, R105, R104 ;  /* 0x000000686968723e */ /* 0x000fe200000000ff */
[----:B------:R-:W-:Y:S01]  /*b750*/  STSM.16.M88.4 [R156], R8 ;  /* 0x000000089c007844 */ /* 0x000fe20000000200 */
[----:B------:R-:W-:Y:S02]  /*b760*/  F2FP.F16.F32.PACK_AB R98, R101, R100 ;  /* 0x000000646562723e */ /* 0x000fe400000000ff */
[----:B------:R-:W-:-:S02]  /*b770*/  F2FP.F16.F32.PACK_AB R99, R103, R102 ;  /* 0x000000666763723e */ /* 0x000fc400000000ff */
[----:B------:R-:W-:Y:S02]  /*b780*/  F2FP.F16.F32.PACK_AB R105, R107, R106 ;  /* 0x0000006a6b69723e */ /* 0x000fe400000000ff */
[----:B------:R-:W-:Y:S01]  /*b790*/  F2FP.F16.F32.PACK_AB R112, R113, R112 ;  /* 0x000000707170723e */ /* 0x000fe200000000ff */
[----:B------:R-:W-:Y:S01]  /*b7a0*/  STSM.16.M88.4 [R155], R96 ;  /* 0x000000609b007844 */ /* 0x000fe20000000200 */
[----:B------:R-:W-:Y:S02]  /*b7b0*/  F2FP.F16.F32.PACK_AB R106, R109, R108 ;  /* 0x0000006c6d6a723e */ /* 0x000fe400000000ff */
[----:B------:R-:W-:Y:S02]  /*b7c0*/  F2FP.F16.F32.PACK_AB R107, R111, R110 ;  /* 0x0000006e6f6b723e */ /* 0x000fe400000000ff */
[----:B------:R-:W-:Y:S02]  /*b7d0*/  F2FP.F16.F32.PACK_AB R113, R115, R114 ;  /* 0x000000727371723e */ /* 0x000fe400000000ff */
[----:B------:R-:W-:Y:S01]  /*b7e0*/  F2FP.F16.F32.PACK_AB R120, R121, R120 ;  /* 0x000000787978723e */ /* 0x000fe200000000ff */
[----:B------:R-:W-:Y:S01]  /*b7f0*/  STSM.16.M88.4 [R21], R104 ;  /* 0x0000006815007844 */ /* 0x000fe20000000200 */
        /* <DEDUP_REMOVED lines=21> */
[----:B------:R-:W-:Y:S02]  /*b950*/  SHF.R.S32.HI R5, RZ, 0x1f, R160 ;  /* 0x0000001fff057819 */ /* 0x000fe400000114a0 */
[----:B------:R-:W-:Y:S01]  /*b960*/  IADD3 R160, P1, R160, R2, RZ ;  /* 0x00000002a0a07210 */ /* 0x000fe20007f3e0ff */
[----:B------:R-:W-:Y:S03]  /*b970*/  STSM.16.M88.4 [R159], R144 ;  /* 0x000000909f007844 */ /* 0x000fe60000000200 */
[----:B------:R-:W-:Y:S01]  /*b980*/  IADD3.X R5, R5, R3, R4, P1, !PT ;  /* 0x0000000305057210 */ /* 0x000fe20000ffe404 */
[----:B------:R-:W-:Y:S01]  /*b990*/  @!PT LDS RZ, [RZ] ;  /* 0x00000000fffff984 */ /* 0x000fe20000000800 */
[----:B------:R-:W-:Y:S01]  /*b9a0*/  @!PT LDS RZ, [RZ] ;  /* 0x00000000fffff984 */ /* 0x000fe20000000800 */
[----:B------:R-:W-:Y:S01]  /*b9b0*/  @!PT LDS RZ, [RZ] ;  /* 0x00000000fffff984 */ /* 0x000fe20000000800 */
[----:B------:R-:W-:Y:S01]  /*b9c0*/  @!PT LDS RZ, [RZ] ;  /* 0x00000000fffff984 */ /* 0x000fe20000000800 */
[----:B------:R1:W-:Y:S06]  /*b9d0*/  MEMBAR.ALL.CTA ;  /* 0x0000000000007992 */ /* 0x0003ec0000008000 */
[----:B-1----:R-:W1:Y:S02]  /*b9e0*/  FENCE.VIEW.ASYNC.S ;  /* 0x00000000000073c6 */ /* 0x002e640000000000 */
[----:B-1----:R-:W-:Y:S06]  /*b9f0*/  BAR.ARV 0x1, 0x120 ;  /* 0x0044800000007b1d */ /* 0x002fec0000002000 */
[C---:B------:R-:W-:Y:S01]  /*ba00*/  LEA R2, P1, R160.reuse, UR4, 0x2 ;  /* 0x00000004a0027c11 */ /* 0x040fe2000f8210ff */
[----:B------:R-:W-:Y:S01]  /*ba10*/  ULDC UR4, c[0x0][0xc] ;  /* 0x0000030000047ab9 */ /* 0x000fe20000000800 */
[----:B------:R-:W1:Y:S01]  /*ba20*/  SHFL.IDX PT, R4, R218, RZ, 0x1f ;  /* 0x00001fffda047589 */ /* 0x000e6200000e0000 */
[----:B------:R-:W-:Y:S01]  /*ba30*/  UIADD3 UR10, UR4, UR10, URZ ;  /* 0x0000000a040a7290 */ /* 0x000fe2000fffe03f */
[----:B------:R-:W-:-:S05]  /*ba40*/  LEA.HI.X R3, R160, UR5, R5, 0x2, P1 ;  /* 0x00000005a0037c11 */ /* 0x000fca00088f1405 */
[----:B------:R2:W-:Y:S01]  /*ba50*/  @!P0 STG.E desc[UR12][R2.64], R158 ;  /* 0x0000009e02008986 */ /* 0x0005e2000c10190c */
[----:B------:R-:W-:-:S03]  /*ba60*/  MOV R212, UR10 ;  /* 0x0000000a00d47c02 */ /* 0x000fc60008000f00 */
[----:B------:R2:W-:Y:S01]  /*ba70*/  @!P2 STG.E desc[UR12][R2.64+0x20], R157 ;  /* 0x0000209d0200a986 */ /* 0x0005e2000c10190c */
[----:B-1----:R-:W-:-:S13]  /*ba80*/  ISETP.NE.AND P0, PT, R4, 0x7, PT ;  /* 0x000000070400780c */ /* 0x002fda0003f05270 */
[----:B--2---:R-:W-:Y:S05]  /*ba90*/  @P0 BRA `(.L_x_29) ;  /* 0x0000000000840947 */ /* 0x004fea0003800000 */
[----:B------:R-:W-:Y:S01]  /*baa0*/  BAR.SYNC.DEFER_BLOCKING 0x1, 0x120 ;  /* 0x0044800000007b1d */ /* 0x000fe20000010000 */
[----:B------:R-:W-:-:S05]  /*bab0*/  ELECT P0, URZ, PT ;  /* 0x00000000003f782f */ /* 0x000fca0003800000 */
[----:B------:R-:W-:Y:S08]  /*bac0*/  BSSY B0, `(.L_x_29) ;  /* 0x000001e000007945 */ /* 0x000ff00003800000 */
[----:B------:R-:W-:Y:S05]  /*bad0*/  @!P0 BRA `(.L_x_30) ;  /* 0x0000000000708947 */ /* 0x000fea0003800000 */
[----:B------:R-:W-:Y:S01]  /*bae0*/  R2UR UR10, R18 ;  /* 0x00000000120a72ca */ /* 0x000fe200000e0000 */
[----:B------:R-:W-:Y:S01]  /*baf0*/  ULDC.64 UR12, c[0x0][0x198] ;  /* 0x00006600000c7ab9 */ /* 0x000fe20000000a00 */
[----:B------:R-:W-:Y:S01]  /*bb00*/  UMOV UR33, URZ ;  /* 0x0000003f00217c82 */ /* 0x000fe20008000000 */
[----:B------:R-:W-:Y:S01]  /*bb10*/  UIADD3 UR4, UP0, UR12, 0x9f0, URZ ;  /* 0x000009f00c047890 */ /* 0x000fe2000ff1e03f */
[----:B------:R-:W-:Y:S01]  /*bb20*/  UMOV UR37, URZ ;  /* 0x0000003f00257c82 */ /* 0x000fe20008000000 */
[----:B------:R-:W-:Y:S02]  /*bb30*/  UMOV UR7, 0x40 ;  /* 0x0000004000077882 */ /* 0x000fe40000000000 */
[----:B------:R-:W-:-:S06]  /*bb40*/  UIADD3.X UR5, URZ, UR13, URZ, UP0, !UPT ;  /* 0x0000000d3f057290 */ /* 0x000fcc00087fe43f */
[----:B------:R-:W-:Y:S02]  /*bb50*/  UIADD3 UR6, UR10, 0x4000, URZ ;  /* 0x000040000a067890 */ /* 0x000fe4000fffe03f */
[----:B------:R-:W-:Y:S02]  /*bb60*/  UIADD3 UR8, UR10, 0x8000, URZ ;  /* 0x000080000a087890 */ /* 0x000fe4000fffe03f */
[----:B------:R-:W-:Y:S01]  /*bb70*/  UMOV UR32, UR10 ;  /* 0x0000000a00207c82 */ /* 0x000fe20008000000 */
[----:B------:R-:W-:Y:S01]  /*bb80*/  UIADD3 UR9, UR10, 0xc000, URZ ;  /* 0x0000c0000a097890 */ /* 0x000fe2000fffe03f */
[----:B------:R1:W-:Y:S02]  /*bb90*/  UTMASTG.5D [UR32], [UR4] ;  /* 0x00000020040073b5 */ /* 0x0003e40008020000 */
[----:B-1----:R-:W-:Y:S01]  /*bba0*/  UMOV UR32, UR6 ;  /* 0x0000000600207c82 */ /* 0x002fe20008000000 */
[----:B------:R-:W-:Y:S01]  /*bbb0*/  UMOV UR33, UR7 ;  /* 0x0000000700217c82 */ /* 0x000fe20008000000 */
[----:B------:R-:W-:Y:S01]  /*bbc0*/  UMOV UR6, 0x80 ;  /* 0x0000008000067882 */ /* 0x000fe20000000000 */
[----:B------:R1:W-:Y:S02]  /*bbd0*/  UTMASTG.5D [UR32], [UR4] ;  /* 0x00000020040073b5 */ /* 0x0003e40008020000 */
[----:B-1----:R-:W-:Y:S01]  /*bbe0*/  UMOV UR32, UR8 ;  /* 0x0000000800207c82 */ /* 0x002fe20008000000 */
[----:B------:R-:W-:Y:S01]  /*bbf0*/  UMOV UR33, UR6 ;  /* 0x0000000600217c82 */ /* 0x000fe20008000000 */
[----:B------:R-:W-:Y:S01]  /*bc00*/  UMOV UR6, 0xc0 ;  /* 0x000000c000067882 */ /* 0x000fe20000000000 */
[----:B------:R1:W-:Y:S02]  /*bc10*/  UTMASTG.5D [UR32], [UR4] ;  /* 0x00000020040073b5 */ /* 0x0003e40008020000 */
[----:B-1----:R-:W-:Y:S01]  /*bc20*/  UMOV UR32, UR9 ;  /* 0x0000000900207c82 */ /* 0x002fe20008000000 */
[----:B------:R-:W-:Y:S01]  /*bc30*/  UMOV UR33, UR6 ;  /* 0x0000000600217c82 */ /* 0x000fe20008000000 */
[----:B------:R-:W-:Y:S01]  /*bc40*/  UIADD3 UR6, UR10, 0x38820, URZ ;  /* 0x000388200a067890 */ /* 0x000fe2000fffe03f */
[----:B------:R1:W-:Y:S03]  /*bc50*/  UTMASTG.5D [UR32], [UR4] ;  /* 0x00000020040073b5 */ /* 0x0003e60008020000 */
[----:B------:R-:W-:Y:S01]  /*bc60*/  UPRMT UR6, URZ, 0x654, UR6 ;  /* 0x000006543f067896 */ /* 0x000fe20008000006 */
[----:B------:R0:W-:Y:S01]  /*bc70*/  UTMACMDFLUSH ;  /* 0x00000000000079b7 */ /* 0x0001e20000000000 */
[----:B------:R-:W-:-:S07]  /*bc80*/  DEPBAR.LE SB0, 0x0 ;  /* 0x000080000000791a */ /* 0x000fce0000000000 */
[----:B-1----:R-:W-:Y:S03]  /*bc90*/  SYNCS.ARRIVE.TRANS64.RED.A1T0 RZ, [UR6], RZ ;  /* 0x000000ffffff79a7 */ /* 0x002fe60008100406 */
.L_x_30:
[----:B------:R-:W-:Y:S05]  /*bca0*/  BSYNC B0 ;  /* 0x0000000000007941 */ /* 0x000fea0003800000 */
.L_x_29:
[----:B------:R-:W1:Y:S01]  /*bcb0*/  LDC R0, c[0x0][0xda4] ;  /* 0x00036900ff007b82 */ /* 0x000e620000000800 */
[----:B------:R-:W-:Y:S01]  /*bcc0*/  R2UR UR6, R212 ;  /* 0x00000000d40672ca */ /* 0x000fe200000e0000 */
[----:B------:R-:W-:Y:S01]  /*bcd0*/  UIADD3 UR38, UR38, 0x1, URZ ;  /* 0x0000000126267890 */ /* 0x000fe2000fffe03f */
[----:B------:R-:W-:Y:S01]  /*bce0*/  R2UR UR5, R19 ;  /* 0x00000000130572ca */ /* 0x000fe200000e0000 */
[----:B------:R-:W-:Y:S02]  /*bcf0*/  VIADD R213, R213, 0x1 ;  /* 0x00000001d5d57836 */ /* 0x000fe40000000000 */
[----:B------:R-:W-:-:S04]  /*bd00*/  UISETP.NE.AND UP0, UPT, UR38, 0x2, UPT ;  /* 0x000000022600788c */ /* 0x000fc8000bf05270 */
[----:B------:R-:W-:Y:S02]  /*bd10*/  USEL UR4, URZ, 0x1, UP0 ;  /* 0x000000013f047887 */ /* 0x000fe40008000000 */
[----:B------:R-:W-:-:S04]  /*bd20*/  USEL UR38, UR38, URZ, UP0 ;  /* 0x0000003f26267287 */ /* 0x000fc80008000000 */
[----:B------:R-:W-:-:S06]  /*bd30*/  ULOP3.LUT UR5, UR5, UR4, URZ, 0x3c, !UPT ;  /* 0x0000000405057292 */ /* 0x000fcc000f8e3c3f */
[----:B------:R-:W-:Y:S02]  /*bd40*/  MOV R19, UR5 ;  /* 0x0000000500137c02 */ /* 0x000fe40008000f00 */
[----:B-1----:R-:W-:-:S13]  /*bd50*/  ISETP.LE.AND P0, PT, R0, UR6, PT ;  /* 0x0000000600007c0c */ /* 0x002fda000bf03270 */
[----:B------:R-:W-:Y:S05]  /*bd60*/  @!P0 BRA `(.L_x_31) ;  /* 0xffffff4c00f88947 */ /* 0x000fea000383ffff */
[----:B------:R-:W-:Y:S05]  /*bd70*/  EXIT ;  /* 0x000000000000794d */ /* 0x000fea0003800000 */
.L_x_7:
[----:B------:R-:W-:-:S08]  /*bd80*/  NOP ;  /* 0x0000000000007918 */ /* 0x000fd00000000000 */
[----:B-1----:R-:W1:-:S00]  /*bd90*/  USETMAXREG.DEALLOC.CTAPOOL 0x18 ;  /* 0x00000018000079c8 */ /* 0x002e4000080e0500 */
[----:B-1----:R-:W-:-:S06]  /*bda0*/  LOP3.LUT R0, R0, 0x3, RZ, 0xc0, !PT ;  /* 0x0000000300007812 */ /* 0x002fcc00078ec0ff */
[----:B------:R-:W1:Y:S02]  /*bdb0*/  SHFL.IDX PT, R0, R0, RZ, 0x1f ;  /* 0x00001fff00007589 */ /* 0x000e6400000e0000 */
[----:B-1----:R-:W-:-:S13]  /*bdc0*/  ISETP.NE.AND P0, PT, R0, RZ, PT ;  /* 0x000000ff0000720c */ /* 0x002fda0003f05270 */
[----:B--2---:R-:W-:Y:S05]  /*bdd0*/  @P0 EXIT ;  /* 0x000000000000094d */ /* 0x004fea0003800000 */
[----:B------:R-:W1:Y:S01]  /*bde0*/  S2UR UR4, SR_CTAID.X ;  /* 0x00000000000479c3 */ /* 0x000e620000002500 */
[----:B------:R-:W-:Y:S01]  /*bdf0*/  IMAD.MOV.U32 R16, RZ, RZ, RZ ;  /* 0x000000ffff107224 */ /* 0x000fe200078e00ff */
[----:B------:R-:W-:Y:S01]  /*be00*/  MOV R2, 0x1 ;  /* 0x0000000100027802 */ /* 0x000fe20000000f00 */
[----:B------:R-:W-:-:S05]  /*be10*/  IMAD.MOV.U32 R19, RZ, RZ, 0x1 ;  /* 0x00000001ff137424 */ /* 0x000fca00078e00ff */
[----:B------:R-:W1:Y:S02]  /*be20*/  LDC R0, c[0x0][0xda4] ;  /* 0x00036900ff007b82 */ /* 0x000e640000000800 */
[----:B-1----:R-:W-:-:S13]  /*be30*/  ISETP.LE.AND P0, PT, R0, UR4, PT ;  /* 0x0000000400007c0c */ /* 0x002fda000bf03270 */
[----:B------:R-:W-:Y:S05]  /*be40*/  @P0 BRA `(.L_x_32) ;  /* 0x0000003000940947 */ /* 0x000fea0003800000 */
[----:B------:R-:W-:Y:S01]  /*be50*/  MOV R0, UR4 ;  /* 0x0000000400007c02 */ /* 0x000fe20008000f00 */
[----:B------:R-:W-:Y:S01]  /*be60*/  IMAD.MOV.U32 R16, RZ, RZ, RZ ;  /* 0x000000ffff107224 */ /* 0x000fe200078e00ff */
[----:B------:R-:W-:Y:S01]  /*be70*/  MOV R19, 0x1 ;  /* 0x0000000100137802 */ /* 0x000fe20000000f00 */
[----:B------:R-:W-:Y:S01]  /*be80*/  ULDC.64 UR36, c[0x0][0x198] ;  /* 0x0000660000247ab9 */ /* 0x000fe20000000a00 */
[----:B------:R-:W-:Y:S01]  /*be90*/  ULDC UR38, c[0x0][0xc] ;  /* 0x0000030000267ab9 */ /* 0x000fe20000000800 */
[----:B------:R1:W-:Y:S04]  /*bea0*/  STL [R1+0x10], R0 ;  /* 0x0000100001007387 */ /* 0x0003e80000100800 */
[----:B------:R1:W-:Y:S02]  /*beb0*/  STL [R1+0x18], RZ ;  /* 0x000018ff01007387 */ /* 0x0003e40000100800 */
.L_x_77:
[----:B------:R-:W2:Y:S01]  /*bec0*/  LDL R2, [R1+0x10] ;  /* 0x0000100001027983 */ /* 0x000ea20000100800 */
[----:B-1----:R-:W1:Y:S01]  /*bed0*/  LDC R0, c[0x0][0xda8] ;  /* 0x00036a00ff007b82 */ /* 0x002e620000000800 */
[----:B------:R-:W-:Y:S05]  /*bee0*/  YIELD ;  /* 0x0000000000007946 */ /* 0x000fea0003800000 */
[----:B------:R-:W3:Y:S01]  /*bef0*/  S2R R5, SR_CgaCtaId ;  /* 0x0000000000057919 */ /* 0x000ee20000008800 */
[----:B------:R-:W-:Y:S01]  /*bf00*/  ULDC.64 UR4, c[0x0][0x3f8] ;  /* 0x0000fe0000047ab9 */ /* 0x000fe20000000a00 */
[----:B------:R-:W4:Y:S01]  /*bf10*/  LDC R18, c[0x0][0xdb4] ;  /* 0x00036d00ff127b82 */ /* 0x000f220000000800 */
[----:B------:R-:W-:-:S03]  /*bf20*/  UISETP.NE.U32.AND UP0, UPT, UR4, URZ, UPT ;  /* 0x0000003f0400728c */ /* 0x000fc6000bf05070 */
[----:B------:R-:W-:Y:S01]  /*bf30*/  ULDC UR4, c[0x0][0x404] ;  /* 0x0001010000047ab9 */ /* 0x000fe20000000800 */
[----:B------:R-:W-:-:S04]  /*bf40*/  UISETP.NE.AND.EX UP0, UPT, UR5, URZ, UPT, UP0 ;  /* 0x0000003f0500728c */ /* 0x000fc8000bf05300 */
[----:B------:R-:W-:Y:S01]  /*bf50*/  USEL UR4, UR4, 0x1, UP0 ;  /* 0x0000000104047887 */ /* 0x000fe20008000000 */
[----:B-1----:R-:W-:Y:S02]  /*bf60*/  ISETP.NE.AND P0, PT, R0, 0x1, PT ;  /* 0x000000010000780c */ /* 0x002fe40003f05270 */
[----:B----4-:R-:W-:-:S11]  /*bf70*/  ISETP.NE.AND P1, PT, R18, 0x1, PT ;  /* 0x000000011200780c */ /* 0x010fd60003f25270 */
[----:B------:R-:W2:Y:S08]  /*bf80*/  @P0 LDC R0, c[0x0][0xdac] ;  /* 0x00036b00ff000b82 */ /* 0x000eb00000000800 */
[----:B------:R-:W1:Y:S01]  /*bf90*/  @P0 LDC R3, c[0x0][0xdb0] ;  /* 0x00036c00ff030b82 */ /* 0x000e620000000800 */
[----:B--2---:R-:W-:-:S04]  /*bfa0*/  @P0 IMAD.HI.U32 R0, R2, R0, RZ ;  /* 0x0000000002000227 */ /* 0x004fc800078e00ff */
[----:B------:R-:W-:Y:S01]  /*bfb0*/  IMAD.MOV.U32 R4, RZ, RZ, R2 ;  /* 0x000000ffff047224 */ /* 0x000fe200078e0002 */
[----:B-1----:R-:W-:Y:S02]  /*bfc0*/  @P0 SHF.R.U32.HI R4, RZ, R3, R0 ;  /* 0x00000003ff040219 */ /* 0x002fe40000011600 */
[----:B------:R-:W1:Y:S02]  /*bfd0*/  @P1 LDC.64 R2, c[0x0][0xdb8] ;  /* 0x00036e00ff021b82 */ /* 0x000e640000000a00 */
[----:B------:R-:W-:Y:S01]  /*bfe0*/  MOV R17, R4 ;  /* 0x0000000400117202 */ /* 0x000fe20000000f00 */
[----:B------:R2:W-:Y:S05]  /*bff0*/  STL [R1+0x8], R4 ;  /* 0x0000080401007387 */ /* 0x0005ea0000100800 */
[----:B------:R-:W4:Y:S01]  /*c000*/  LDC R0, c[0x0][0x2e0] ;  /* 0x0000b800ff007b82 */ /* 0x000f220000000800 */
[----:B-1----:R-:W-:-:S05]  /*c010*/  @P1 IMAD.HI.U32 R2, R4, R2, RZ ;  /* 0x0000000204021227 */ /* 0x002fca00078e00ff */
[----:B------:R-:W-:Y:S01]  /*c020*/  @P1 SHF.R.U32.HI R17, RZ, R3, R2 ;  /* 0x00000003ff111219 */ /* 0x000fe20000011602 */
[----:B----4-:R-:W-:Y:S01]  /*c030*/  IMAD R7, R0, UR4, RZ ;  /* 0x0000000400077c24 */ /* 0x010fe2000f8e02ff */
[----:B------:R-:W-:-:S03]  /*c040*/  MOV R0, 0x400 ;  /* 0x0000040000007802 */ /* 0x000fc60000000f00 */
[----:B------:R-:W-:Y:S01]  /*c050*/  IMAD.MOV R3, RZ, RZ, -R17 ;  /* 0x000000ffff037224 */ /* 0x000fe200078e0a11 */
[----:B---3--:R-:W-:Y:S01]  /*c060*/  LEA R6, R5, R0, 0x18 ;  /* 0x0000000005067211 */ /* 0x008fe200078ec0ff */
[----:B------:R-:W-:Y:S01]  /*c070*/  VIADD R0, R7, 0x4f ;  /* 0x0000004f07007836 */ /* 0x000fe20000000000 */
[----:B------:R2:W-:Y:S01]  /*c080*/  STL [R1+0x14], R7 ;  /* 0x0000140701007387 */ /* 0x0005e20000100800 */
[----:B------:R-:W-:Y:S01]  /*c090*/  IMAD R18, R18, R3, R4 ;  /* 0x0000000312127224 */ /* 0x000fe200078e0204 */
[----:B------:R-:W-:Y:S01]  /*c0a0*/  IADD3 R2, R6, 0x24400, RZ ;  /* 0x0002440006027810 */ /* 0x000fe20007ffe0ff */
[----:B------:R-:W-:Y:S01]  /*c0b0*/  IMAD.HI R0, R0, 0x66666667, RZ ;  /* 0x6666666700007827 */ /* 0x000fe200078e02ff */
[----:B------:R2:W-:Y:S02]  /*c0c0*/  STL [R1+0x4], R6 ;  /* 0x0000040601007387 */ /* 0x0005e40000100800 */
[----:B------:R-:W-:Y:S02]  /*c0d0*/  LOP3.LUT P0, RZ, R2, 0x3ff, RZ, 0xc0, !PT ;  /* 0x000003ff02ff7812 */ /* 0x000fe4000780c0ff */
[----:B------:R-:W-:-:S04]  /*c0e0*/  SHF.R.U32.HI R3, RZ, 0x1f, R0 ;  /* 0x0000001fff037819 */ /* 0x000fc80000011600 */
[----:B------:R-:W-:-:S05]  /*c0f0*/  LEA.HI.SX32 R0, R0, R3, 0x1b ;  /* 0x0000000300007211 */ /* 0x000fca00078fdaff */
[----:B------:R2:W-:Y:S02]  /*c100*/  STL [R1+0xc], R0 ;  /* 0x00000c0001007387 */ /* 0x0005e40000100800 */
[----:B------:R-:W-:Y:S05]  /*c110*/  @!P0 BRA `(.L_x_33) ;  /* 0x0000000000408947 */ /* 0x000fea0003800000 */
[----:B------:R-:W-:Y:S01]  /*c120*/  MOV R2, 0x0 ;  /* 0x0000000000027802 */ /* 0x000fe20000000f00 */
[----:B------:R-:W-:Y:S01]  /*c130*/  ULDC.64 UR6, c[0x4][0x1b8] ;  /* 0x01006e0000067ab9 */ /* 0x000fe20000000a00 */
[----:B------:R-:W-:Y:S01]  /*c140*/  ULDC.64 UR8, c[0x4][0x1c0] ;  /* 0x0100700000087ab9 */ /* 0x000fe20000000a00 */
[----:B------:R-:W-:Y:S01]  /*c150*/  ULDC.64 UR4, c[0x4][0x118] ;  /* 0x0100460000047ab9 */ /* 0x000fe20000000a00 */
[----:B--2---:R-:W-:Y:S01]  /*c160*/  MOV R4, UR6 ;  /* 0x0000000600047c02 */ /* 0x004fe20008000f00 */
[----:B------:R-:W-:Y:S01]  /*c170*/  IMAD.U32 R5, RZ, RZ, UR7 ;  /* 0x00000007ff057e24 */ /* 0x000fe2000f8e00ff */
[----:B------:R-:W1:Y:S01]  /*c180*/  LDC.64 R2, c[0x4][R2] ;  /* 0x0100000002027b82 */ /* 0x000e620000000a00 */
[----:B------:R-:W-:Y:S01]  /*c190*/  MOV R6, UR8 ;  /* 0x0000000800067c02 */ /* 0x000fe20008000f00 */
[----:B------:R-:W-:Y:S01]  /*c1a0*/  IMAD.U32 R7, RZ, RZ, UR9 ;  /* 0x00000009ff077e24 */ /* 0x000fe2000f8e00ff */
[----:B------:R-:W-:Y:S01]  /*c1b0*/  MOV R10, UR4 ;  /* 0x00000004000a7c02 */ /* 0x000fe20008000f00 */
[----:B------:R-:W-:Y:S01]  /*c1c0*/  IMAD.U32 R11, RZ, RZ, UR5 ;  /* 0x00000005ff0b7e24 */ /* 0x000fe2000f8e00ff */
[----:B------:R-:W-:Y:S01]  /*c1d0*/  MOV R8, 0x70 ;  /* 0x0000007000087802 */ /* 0x000fe20000000f00 */
[----:B------:R-:W-:Y:S01]  /*c1e0*/  IMAD.MOV.U32 R12, RZ, RZ, 0x1 ;  /* 0x00000001ff0c7424 */ /* 0x000fe200078e00ff */
[----:B------:R-:W-:-:S07]  /*c1f0*/  MOV R13, RZ ;  /* 0x000000ff000d7202 */ /* 0x000fce0000000f00 */
[----:B------:R-:W-:-:S07]  /*c200*/  LEPC R20, `(.L_x_33) ;  /* 0x000000001014794e */ /* 0x000fce0000000000 */
[----:B-1----:R-:W-:Y:S05]  /*c210*/  CALL.ABS.NOINC R2 ;  /* 0x0000000002007343 */ /* 0x002fea0003c00000 */
.L_x_33:
[----:B------:R-:W2:Y:S02]  /*c220*/  LDL R2, [R1+0x4] ;  /* 0x0000040001027983 */ /* 0x000ea40000100800 */
[----:B--2---:R-:W-:-:S05]  /*c230*/  VIADD R0, R2, 0x400 ;  /* 0x0000040002007836 */ /* 0x004fca0000000000 */
[----:B------:R-:W-:-:S13]  /*c240*/  LOP3.LUT P0, RZ, R0, 0x3ff, RZ, 0xc0, !PT ;  /* 0x000003ff00ff7812 */ /* 0x000fda000780c0ff */
[----:B------:R-:W-:Y:S05]  /*c250*/  @!P0 BRA `(.L_x_34) ;  /* 0x0000000000808947 */ /* 0x000fea0003800000 */
[----:B------:R-:W-:Y:S01]  /*c260*/  MOV R0, 0x0 ;  /* 0x0000000000007802 */ /* 0x000fe20000000f00 */
[----:B------:R-:W-:Y:S01]  /*c270*/  ULDC.64 UR6, c[0x4][0x1b8] ;  /* 0x01006e0000067ab9 */ /* 0x000fe20000000a00 */
[----:B------:R-:W-:Y:S01]  /*c280*/  ULDC.64 UR8, c[0x4][0x1c0] ;  /* 0x0100700000087ab9 */ /* 0x000fe20000000a00 */
[----:B------:R-:W-:Y:S01]  /*c290*/  ULDC.64 UR4, c[0x4][0x120] ;  /* 0x0100480000047ab9 */ /* 0x000fe20000000a00 */
[----:B------:R1:W2:Y:S01]  /*c2a0*/  LDC.64 R2, c[0x4][R0] ;  /* 0x0100000000027b82 */ /* 0x0002a20000000a00 */
[----:B------:R-:W-:Y:S01]  /*c2b0*/  MOV R4, UR6 ;  /* 0x0000000600047c02 */ /* 0x000fe20008000f00 */
[----:B------:R-:W-:Y:S01]  /*c2c0*/  IMAD.U32 R5, RZ, RZ, UR7 ;  /* 0x00000007ff057e24 */ /* 0x000fe2000f8e00ff */
[----:B------:R-:W-:Y:S01]  /*c2d0*/  MOV R6, UR8 ;  /* 0x0000000800067c02 */ /* 0x000fe20008000f00 */
[----:B------:R-:W-:Y:S01]  /*c2e0*/  IMAD.U32 R7, RZ, RZ, UR9 ;  /* 0x00000009ff077e24 */ /* 0x000fe2000f8e00ff */
[----:B------:R-:W-:Y:S01]  /*c2f0*/  MOV R10, UR4 ;  /* 0x00000004000a7c02 */ /* 0x000fe20008000f00 */
[----:B------:R-:W-:Y:S01]  /*c300*/  IMAD.U32 R11, RZ, RZ, UR5 ;  /* 0x00000005ff0b7e24 */ /* 0x000fe2000f8e00ff */
[----:B------:R-:W-:Y:S01]  /*c310*/  MOV R8, 0x70 ;  /* 0x0000007000087802 */ /* 0x000fe20000000f00 */
[----:B------:R-:W-:Y:S01]  /*c320*/  IMAD.MOV.U32 R12, RZ, RZ, 0x1 ;  /* 0x00000001ff0c7424 */ /* 0x000fe200078e00ff */
[----:B-1----:R-:W-:-:S07]  /*c330*/  MOV R13, RZ ;  /* 0x000000ff000d7202 */ /* 0x002fce0000000f00 */
[----:B------:R-:W-:-:S07]  /*c340*/  LEPC R20, `(.L_x_35) ;  /* 0x000000001014794e */ /* 0x000fce0000000000 */
[----:B--2---:R-:W-:Y:S05]  /*c350*/  CALL.ABS.NOINC R2 ;  /* 0x0000000002007343 */ /* 0x004fea0003c00000 */
.L_x_35:
[----:B------:R-:W-:Y:S01]  /*c360*/  MOV R2, 0x0 ;  /* 0x0000000000027802 */ /* 0x000fe20000000f00 */
[----:B------:R-:W-:Y:S01]  /*c370*/  ULDC.64 UR6, c[0x4][0x1b8] ;  /* 0x01006e0000067ab9 */ /* 0x000fe20000000a00 */
[----:B------:R-:W-:Y:S01]  /*c380*/  ULDC.64 UR8, c[0x4][0x1c0] ;  /* 0x0100700000087ab9 */ /* 0x000fe20000000a00 */
[----:B------:R-:W-:Y:S01]  /*c390*/  ULDC.64 UR4, c[0x4][0x128] ;  /* 0x01004a0000047ab9 */ /* 0x000fe20000000a00 */
[----:B------:R-:W-:Y:S01]  /*c3a0*/  IMAD.U32 R4, RZ, RZ, UR6 ;  /* 0x00000006ff047e24 */ /* 0x000fe2000f8e00ff */
[----:B------:R-:W-:Y:S01]  /*c3b0*/  MOV R5, UR7 ;  /* 0x0000000700057c02 */ /* 0x000fe20008000f00 */
[----:B------:R-:W1:Y:S01]  /*c3c0*/  LDC.64 R2, c[0x4][R2] ;  /* 0x0100000002027b82 */ /* 0x000e620000000a00 */
[----:B------:R-:W-:Y:S01]  /*c3d0*/  IMAD.U32 R6, RZ, RZ, UR8 ;  /* 0x00000008ff067e24 */ /* 0x000fe2000f8e00ff */
[----:B------:R-:W-:Y:S01]  /*c3e0*/  MOV R7, UR9 ;  /* 0x0000000900077c02 */ /* 0x000fe20008000f00 */
[----:B------:R-:W-:Y:S01]  /*c3f0*/  IMAD.U32 R10, RZ, RZ, UR4 ;  /* 0x00000004ff0a7e24 */ /* 0x000fe2000f8e00ff */
[----:B------:R-:W-:Y:S01]  /*c400*/  MOV R11, UR5 ;  /* 0x00000005000b7c02 */ /* 0x000fe20008000f00 */
[----:B------:R-:W-:Y:S01]  /*c410*/  IMAD.MOV.U32 R8, RZ, RZ, 0x70 ;  /* 0x00000070ff087424 */ /* 0x000fe200078e00ff */
[----:B------:R-:W-:Y:S01]  /*c420*/  MOV R12, 0x1 ;  /* 0x00000001000c7802 */ /* 0x000fe20000000f00 */
[----:B------:R-:W-:-:S07]  /*c430*/  IMAD.MOV.U32 R13, RZ, RZ, RZ ;  /* 0x000000ffff0d7224 */ /* 0x000fce00078e00ff */
[----:B------:R-:W-:-:S07]  /*c440*/  LEPC R20, `(.L_x_34) ;  /* 0x000000001014794e */ /* 0x000fce0000000000 */
[----:B-1----:R-:W-:Y:S05]  /*c450*/  CALL.ABS.NOINC R2 ;  /* 0x0000000002007343 */ /* 0x002fea0003c00000 */
.L_x_34:
[----:B------:R-:W1:Y:S01]  /*c460*/  LDC R0, c[0x0][0x428] ;  /* 0x00010a00ff007b82 */ /* 0x000e620000000800 */
[----:B------:R-:W-:Y:S01]  /*c470*/  ULDC.64 UR4, c[0x0][0x9f8] ;  /* 0x00027e0000047ab9 */ /* 0x000fe20000000a00 */
[----:B------:R-:W2:Y:S01]  /*c480*/  LDL.LU R7, [R1+0x8] ;  /* 0x0000080001077983 */ /* 0x000ea20000300800 */
[----:B------:R-:W-:Y:S02]  /*c490*/  ISETP.NE.U32.AND P0, PT, RZ, UR4, PT ;  /* 0x00000004ff007c0c */ /* 0x000fe4000bf05070 */
[----:B------:R-:W-:Y:S01]  /*c4a0*/  MOV R4, R18 ;  /* 0x0000001200047202 */ /* 0x000fe20000000f00 */
[----:B------:R-:W3:Y:S01]  /*c4b0*/  LDL R6, [R1+0x10] ;  /* 0x0000100001067983 */ /* 0x000ee20000100800 */
[----:B------:R-:W-:Y:S01]  /*c4c0*/  ISETP.NE.AND.EX P0, PT, RZ, UR5, PT, P0 ;  /* 0x00000005ff007c0c */ /* 0x000fe2000bf05300 */
[----:B------:R-:W-:Y:S01]  /*c4d0*/  ULDC.64 UR6, c[0x0][0x208] ;  /* 0x0000820000067ab9 */ /* 0x000fe20000000a00 */
[----:B------:R-:W-:Y:S01]  /*c4e0*/  ULDC UR4, c[0x0][0xda8] ;  /* 0x00036a0000047ab9 */ /* 0x000fe20000000800 */
[----:B------:R-:W4:Y:S01]  /*c4f0*/  S2R R8, SR_TID.X ;  /* 0x0000000000087919 */ /* 0x000f220000002100 */
[----:B-1----:R-:W-:-:S13]  /*c500*/  ISETP.NE.AND P1, PT, R0, 0x1, PT ;  /* 0x000000010000780c */ /* 0x002fda0003f25270 */
[----:B------:R-:W1:Y:S01]  /*c510*/  @P1 LDC R3, c[0x0][0x42c] ;  /* 0x00010b00ff031b82 */ /* 0x000e620000000800 */
[----:B----4-:R-:W-:-:S07]  /*c520*/  LOP3.LUT R8, R8, 0x1f, RZ, 0xc0, !PT ;  /* 0x0000001f08087812 */ /* 0x010fce00078ec0ff */
[----:B------:R-:W4:Y:S01]  /*c530*/  @P1 LDC R5, c[0x0][0x430] ;  /* 0x00010c00ff051b82 */ /* 0x000f220000000800 */
[----:B-1----:R-:W-:-:S07]  /*c540*/  @P1 IMAD.HI.U32 R0, R18, R3, RZ ;  /* 0x0000000312001227 */ /* 0x002fce00078e00ff */
[----:B------:R-:W1:Y:S01]  /*c550*/  @P0 LDC.64 R2, c[0x0][0x9f8] ;  /* 0x00027e00ff020b82 */ /* 0x000e620000000a00 */
[----:B----4-:R-:W-:Y:S01]  /*c560*/  @P1 SHF.R.U32.HI R4, RZ, R5, R0 ;  /* 0x00000005ff041219 */ /* 0x010fe20000011600 */
[----:B------:R-:W-:Y:S02]  /*c570*/  IMAD.MOV.U32 R0, RZ, RZ, R17 ;  /* 0x000000ffff007224 */ /* 0x000fe400078e0011 */
[----:B-1----:R-:W-:-:S05]  /*c580*/  @P0 IMAD.WIDE R2, R17, 0x4, R2 ;  /* 0x0000000411020825 */ /* 0x002fca00078e0202 */
[----:B------:R1:W5:Y:S01]  /*c590*/  @P0 LDG.E R0, desc[UR6][R2.64] ;  /* 0x0000000602000981 */ /* 0x000362000c1e1900 */
[----:B------:R-:W-:-:S04]  /*c5a0*/  ISETP.NE.AND P1, PT, R8, RZ, PT ;  /* 0x000000ff0800720c */ /* 0x000fc80003f25270 */
[----:B------:R-:W-:-:S09]  /*c5b0*/  PLOP3.LUT P2, PT, P1, PT, PT, 0x8, 0x0 ;  /* 0x000000000000781c */ /* 0x000fd20000f4e170 */
[----:B------:R-:W-:-:S05]  /*c5c0*/  VOTEU.ALL UP1, P1 ;  /* 0x00000000003f7886 */ /* 0x000fca0000820000 */
[----:B------:R-:W-:-:S04]  /*c5d0*/  @!UP1 UIADD3 UR8, UP0, UR36, 0x270, URZ ;  /* 0x0000027024089890 */ /* 0x000fc8000ff1e03f */
[----:B------:R-:W-:-:S03]  /*c5e0*/  @!UP1 UIADD3.X UR9, URZ, UR37, URZ, UP0, !UPT ;  /* 0x000000253f099290 */ /* 0x000fc600087fe43f */
[----:B------:R-:W-:Y:S01]  /*c5f0*/  VOTEU.ALL UP0, P1 ;  /* 0x00000000003f7886 */ /* 0x000fe20000800000 */
[----:B--2---:R-:W-:-:S05]  /*c600*/  IADD3 R8, -R7, RZ, RZ ;  /* 0x000000ff07087210 */ /* 0x004fca0007ffe1ff */
[----:B---3--:R-:W-:-:S04]  /*c610*/  IMAD R8, R8, UR4, R6 ;  /* 0x0000000408087c24 */ /* 0x008fc8000f8e0206 */
[----:B-1----:R-:W-:-:S07]  /*c620*/  IMAD.SHL.U32 R8, R8, 0x80, RZ ;  /* 0x0000008008087824 */ /* 0x002fce00078e00ff */
.L_x_36:
[----:B------:R-:W-:Y:S02]  /*c630*/  PLOP3.LUT P0, PT, P0, P2, PT, 0xa2, 0x0 ;  /* 0x000000000000781c */ /* 0x000fe40000705472 */
[----:B------:R-:W-:Y:S01]  /*c640*/  @P2 R2UR P0, UR7, R17 ;  /* 0x00000000110722ca */ /* 0x000fe20000000000 */
[----:B------:R-:W-:-:S07]  /*c650*/  UMOV UR4, URZ ;  /* 0x0000003f00047c82 */ /* 0x000fce0008000000 */
[----:B------:R-:W-:Y:S02]  /*c660*/  PLOP3.LUT P0, PT, P0, P2, PT, 0xa2, 0x0 ;  /* 0x000000000000781c */ /* 0x000fe40000705472 */
[----:B------:R-:W-:-:S08]  /*c670*/  @P2 R2UR.OR P0, UR6, R18 ;  /* 0x00000000120622ca */ /* 0x000fd00000100000 */
[----:B------:R-:W-:Y:S02]  /*c680*/  PLOP3.LUT P0, PT, P0, P2, PT, 0xa2, 0x0 ;  /* 0x000000000000781c */ /* 0x000fe40000705472 */
[----:B------:R-:W-:-:S08]  /*c690*/  @P2 R2UR.OR P0, UR5, R8 ;  /* 0x00000000080522ca */ /* 0x000fd00000100000 */
[----:B------:R-:W-:-:S05]  /*c6a0*/  @P2 PLOP3.LUT P2, PT, P0, PT, PT, 0x80, 0x0 ;  /* 0x000000000000281c */ /* 0x000fca000074f070 */
[----:B------:R1:W-:Y:S08]  /*c6b0*/  @!UP0 UTMAPF.L2.4D [UR4], [UR8] ;  /* 0x00000004080085b8 */ /* 0x0003f00008018000 */
[----:B-1----:R-:W-:Y:S05]  /*c6c0*/  @P2 BRA.U.ANY `(.L_x_36) ;  /* 0xfffffffd00d82947 */ /* 0x002fea000393ffff */
[----:B------:R-:W-:Y:S01]  /*c6d0*/  PLOP3.LUT P2, PT, P1, PT, PT, 0x8, 0x0 ;  /* 0x000000000000781c */ /* 0x000fe20000f4e170 */
[----:B------:R-:W-:Y:S01]  /*c6e0*/  VOTEU.ALL UP0, P1 ;  /* 0x00000000003f7886 */ /* 0x000fe20000800000 */
[----:B------:R-:W-:-:S11]  /*c6f0*/  UMOV UR4, 0x40 ;  /* 0x0000004000047882 */ /* 0x000fd60000000000 */
.L_x_37:
[----:B------:R-:W-:Y:S02]  /*c700*/  PLOP3.LUT P0, PT, P0, P2, PT, 0xa2, 0x0 ;  /* 0x000000000000781c */ /* 0x000fe40000705472 */
[----:B------:R-:W-:-:S08]  /*c710*/  @P2 R2UR P0, UR7, R17 ;  /* 0x00000000110722ca */ /* 0x000fd00000000000 */
        /* <DEDUP_REMOVED lines=10> */
.L_x_38:
        /* <DEDUP_REMOVED lines=12> */
.L_x_39:
        /* <DEDUP_REMOVED lines=9> */
[----:B------:R-:W1:Y:S01]  /*c910*/  LDC.64 R2, c[0x0][0x3f8] ;  /* 0x0000fe00ff027b82 */ /* 0x000e620000000a00 */
[----:B------:R-:W-:Y:S01]  /*c920*/  UMOV UR4, 0xffffffff ;  /* 0xffffffff00047882 */ /* 0x000fe20000000000 */
[----:B-1----:R-:W-:-:S04]  /*c930*/  ISETP.NE.U32.AND P0, PT, R2, RZ, PT ;  /* 0x000000ff0200720c */ /* 0x002fc80003f05070 */
[----:B------:R-:W-:-:S04]  /*c940*/  ISETP.NE.AND.EX P0, PT, R3, RZ, PT, P0 ;  /* 0x000000ff0300720c */ /* 0x000fc80003f05300 */
[----:B-----5:R-:W-:Y:S01]  /*c950*/  SEL R5, R0, RZ, !P0 ;  /* 0x000000ff00057207 */ /* 0x020fe20004000000 */
[----:B------:R-:W-:Y:S08]  /*c960*/  BRA.DIV UR4, `(.L_x_40) ;  /* 0x0000002e04187947 */ /* 0x000ff0000b800000 */
.L_x_93:
[----:B------:R-:W2:Y:S01]  /*c970*/  LDL R6, [R1+0xc] ;  /* 0x00000c0001067983 */ /* 0x000ea20000100800 */
[----:B------:R-:W-:Y:S01]  /*c980*/  UMOV UR4, 0xffffffff ;  /* 0xffffffff00047882 */ /* 0x000fe20000000000 */
[----:B------:R-:W-:Y:S02]  /*c990*/  SHF.R.S32.HI R11, RZ, 0x1f, R0 ;  /* 0x0000001fff0b7819 */ /* 0x000fe40000011400 */
[----:B--2---:R-:W-:Y:S01]  /*c9a0*/  IADD3 R10, R6, -0x1, RZ ;  /* 0xffffffff060a7810 */ /* 0x004fe20007ffe0ff */
[----:B------:R-:W-:Y:S06]  /*c9b0*/  BRA.DIV UR4, `(.L_x_41) ;  /* 0x0000002e04387947 */ /* 0x000fec000b800000 */
[----:B------:R-:W-:-:S13]  /*c9c0*/  ELECT P6, URZ, PT ;  /* 0x00000000003f782f */ /* 0x000fda00038c0000 */
.L_x_96:
[----:B------:R-:W-:Y:S05]  /*c9d0*/  @!P6 BRA `(.L_x_42) ;  /* 0x000000040030e947 */ /* 0x000fea0003800000 */
[----:B------:R1:W-:Y:S01]  /*c9e0*/  STL [R1], R10 ;  /* 0x0000000a01007387 */ /* 0x0003e20000100800 */
[----:B------:R-:W-:Y:S01]  /*c9f0*/  IMAD.MOV.U32 R5, RZ, RZ, R0 ;  /* 0x000000ffff057224 */ /* 0x000fe200078e0000 */
[----:B------:R-:W-:Y:S06]  /*ca00*/  @!P0 BRA `(.L_x_43) ;  /* 0x0000000000508947 */ /* 0x000fec0003800000 */
[----:B------:R-:W2:Y:S01]  /*ca10*/  LDC R9, c[0x0][0x41c] ;  /* 0x00010700ff097b82 */ /* 0x000ea20000000800 */
[----:B------:R-:W-:Y:S01]  /*ca20*/  MOV R5, R10 ;  /* 0x0000000a00057202 */ /* 0x000fe20000000f00 */
[----:B------:R-:W-:Y:S01]  /*ca30*/  ULDC.64 UR4, c[0x0][0x408] ;  /* 0x0001020000047ab9 */ /* 0x000fe20000000a00 */
[----:B------:R-:W-:Y:S01]  /*ca40*/  ULDC.64 UR6, c[0x0][0x208] ;  /* 0x0000820000067ab9 */ /* 0x000fe20000000a00 */
[----:B--2---:R-:W-:-:S13]  /*ca50*/  ISETP.NE.AND P1, PT, R9, 0x1, PT ;  /* 0x000000010900780c */ /* 0x004fda0003f25270 */
[----:B------:R-:W2:Y:S02]  /*ca60*/  @P1 LDC.64 R6, c[0x0][0x420] ;  /* 0x00010800ff061b82 */ /* 0x000ea40000000a00 */
[----:B--2---:R-:W-:-:S05]  /*ca70*/  @P1 IMAD.HI.U32 R6, R10, R6, RZ ;  /* 0x000000060a061227 */ /* 0x004fca00078e00ff */
[----:B------:R-:W-:-:S05]  /*ca80*/  @P1 SHF.R.U32.HI R5, RZ, R7, R6 ;  /* 0x00000007ff051219 */ /* 0x000fca0000011606 */
[----:B------:R-:W-:-:S04]  /*ca90*/  IMAD.MOV R6, RZ, RZ, -R5 ;  /* 0x000000ffff067224 */ /* 0x000fc800078e0a05 */
[----:B------:R-:W-:Y:S02]  /*caa0*/  IMAD R7, R9, R6, R10 ;  /* 0x0000000609077224 */ /* 0x000fe400078e020a */
[----:B------:R-:W-:-:S03]  /*cab0*/  IMAD R6, R11, UR4, RZ ;  /* 0x000000040b067c24 */ /* 0x000fc6000f8e02ff */
[----:B------:R2:W-:Y:S01]  /*cac0*/  STL [R1], R7 ;  /* 0x0000000701007387 */ /* 0x0005e20000100800 */
[----:B------:R-:W-:Y:S01]  /*cad0*/  IMAD R9, R0, UR5, R6 ;  /* 0x0000000500097c24 */ /* 0x000fe2000f8e0206 */
[----:B------:R-:W-:Y:S02]  /*cae0*/  MOV R6, R5 ;  /* 0x0000000500067202 */ /* 0x000fe40000000f00 */
[----:B--2---:R-:W-:-:S03]  /*caf0*/  SHF.R.S32.HI R7, RZ, 0x1f, R5 ;  /* 0x0000001fff077819 */ /* 0x004fc60000011405 */
[----:B------:R-:W-:-:S04]  /*cb00*/  IMAD.WIDE.U32 R6, R0, UR4, R6 ;  /* 0x0000000400067c25 */ /* 0x000fc8000f8e0006 */
[----:B------:R-:W-:Y:S01]  /*cb10*/  IMAD.IADD R5, R7, 0x1, R9 ;  /* 0x0000000107057824 */ /* 0x000fe200078e0209 */
[----:B------:R-:W-:-:S04]  /*cb20*/  LEA R12, P1, R6, R2, 0x2 ;  /* 0x00000002060c7211 */ /* 0x000fc800078210ff */
[----:B------:R-:W-:-:S05]  /*cb30*/  LEA.HI.X R13, R6, R3, R5, 0x2, P1 ;  /* 0x00000003060d7211 */ /* 0x000fca00008f1405 */
[----:B------:R2:W5:Y:S04]  /*cb40*/  LDG.E R5, desc[UR6][R12.64] ;  /* 0x000000060c057981 */ /* 0x000568000c1e1900 */
.L_x_43:
[----:B------:R-:W3:Y:S01]  /*cb50*/  S2R R7, SR_CgaCtaId ;  /* 0x0000000000077919 */ /* 0x000ee20000008800 */
[----:B------:R-:W-:-:S04]  /*cb60*/  MOV R6, 0x400 ;  /* 0x0000040000067802 */ /* 0x000fc80000000f00 */
[----:B---3--:R-:W-:Y:S02]  /*cb70*/  LEA R6, R7, R6, 0x18 ;  /* 0x0000000607067211 */ /* 0x008fe400078ec0ff */
[----:B------:R-:W-:Y:S02]  /*cb80*/  SHF.L.U32 R7, R19, 0x1f, RZ ;  /* 0x0000001f13077819 */ /* 0x000fe400000006ff */
[----:B------:R-:W-:-:S04]  /*cb90*/  LEA R6, R16, R6, 0x3 ;  /* 0x0000000610067211 */ /* 0x000fc800078e18ff */
[----:B------:R-:W3:Y:S02]  /*cba0*/  SYNCS.PHASECHK.TRANS64.TRYWAIT P1, [R6+URZ+0x38840], R7 ;  /* 0x03884007060075a7 */ /* 0x000ee4000802017f */
[----:B---3--:R-:W-:Y:S05]  /*cbb0*/  @!P1 BRA `(.L_x_44) ;  /* 0x0000002800d89947 */ /* 0x008fea0003800000 */
.L_x_97:
[----:B------:R-:W4:Y:S02]  /*cbc0*/  S2R R9, SR_TID.X ;  /* 0x0000000000097919 */ /* 0x000f240000002100 */
[----:B----4-:R-:W-:-:S04]  /*cbd0*/  LOP3.LUT R9, R9, 0x7f, RZ, 0xc0, !PT ;  /* 0x0000007f09097812 */ /* 0x010fc800078ec0ff */
[----:B------:R-:W-:-:S13]  /*cbe0*/  ISETP.NE.AND P1, PT, R9, RZ, PT ;  /* 0x000000ff0900720c */ /* 0x000fda0003f25270 */
[----:B------:R-:W-:Y:S05]  /*cbf0*/  @P1 BRA `(.L_x_45) ;  /* 0x00000000001c1947 */ /* 0x000fea0003800000 */
[----:B------:R-:W4:Y:S01]  /*cc00*/  S2R R9, SR_TID.X ;  /* 0x0000000000097919 */ /* 0x000f220000002100 */
[----:B---3--:R-:W-:-:S04]  /*cc10*/  IMAD.MOV.U32 R7, RZ, RZ, 0xa000 ;  /* 0x0000a000ff077424 */ /* 0x008fc800078e00ff */
[----:B------:R3:W-:Y:S01]  /*cc20*/  SYNCS.ARRIVE.TRANS64 RZ, [R6+URZ+0x38830], R7 ;  /* 0x0388300706ff79a7 */ /* 0x0007e2000800003f */
[----:B----4-:R-:W-:-:S04]  /*cc30*/  LOP3.LUT R9, R9, 0x1f, RZ, 0xc0, !PT ;  /* 0x0000001f09097812 */ /* 0x010fc800078ec0ff */
[----:B------:R-:W-:-:S13]  /*cc40*/  ISETP.NE.AND P1, PT, R9, RZ, PT ;  /* 0x000000ff0900720c */ /* 0x000fda0003f25270 */
[----:B---3--:R-:W-:Y:S05]  /*cc50*/  @!P1 BRA `(.L_x_45) ;  /* 0x0000000000049947 */ /* 0x008fea0003800000 */
[----:B------:R-:W-:Y:S01]  /*cc60*/  BPT.TRAP 0x1 ;  /* 0x000000040000795c */ /* 0x000fe20000300000 */
.L_x_45:
[----:B---3--:R-:W3:Y:S01]  /*cc70*/  LDL R7, [R1] ;  /* 0x0000000001077983 */ /* 0x008ee20000100800 */
[----:B------:R-:W-:Y:S01]  /*cc80*/  MOV R9, 0x400 ;  /* 0x0000040000097802 */ /* 0x000fe20000000f00 */
[----:B--2---:R-:W2:Y:S01]  /*cc90*/  S2R R12, SR_CgaCtaId ;  /* 0x00000000000c7919 */ /* 0x004ea20000008800 */
[----:B------:R-:W-:Y:S01]  /*cca0*/  R2UR UR9, R6 ;  /* 0x00000000060972ca */ /* 0x000fe200000e0000 */
[----:B------:R-:W-:Y:S01]  /*ccb0*/  UIADD3 UR4, UP0, UR36, 0x370, URZ ;  /* 0x0000037024047890 */ /* 0x000fe2000ff1e03f */
[----:B------:R-:W-:Y:S02]  /*ccc0*/  R2UR UR12, R4 ;  /* 0x00000000040c72ca */ /* 0x000fe400000e0000 */
[----:B-----5:R-:W-:Y:S01]  /*ccd0*/  R2UR UR13, R5 ;  /* 0x00000000050d72ca */ /* 0x020fe200000e0000 */
[----:B------:R-:W-:Y:S01]  /*cce0*/  UIADD3.X UR5, URZ, UR37, URZ, UP0, !UPT ;  /* 0x000000253f057290 */ /* 0x000fe200087fe43f */
[----:B--2---:R-:W-:-:S05]  /*ccf0*/  LEA R9, R12, R9, 0x18 ;  /* 0x000000090c097211 */ /* 0x004fca00078ec0ff */
[----:B------:R-:W-:-:S05]  /*cd00*/  IMAD R6, R16, 0xa000, R9 ;  /* 0x0000a00010067824 */ /* 0x000fca00078e0209 */
[----:B------:R-:W-:Y:S01]  /*cd10*/  R2UR UR14, R6 ;  /* 0x00000000060e72ca */ /* 0x000fe200000e0000 */
[----:B------:R-:W-:Y:S01]  /*cd20*/  UIADD3 UR9, UR9, 0x38830, URZ ;  /* 0x0003883009097890 */ /* 0x000fe2000fffe03f */
[----:B------:R-:W-:Y:S01]  /*cd30*/  UMOV UR10, URZ ;  /* 0x0000003f000a7c82 */ /* 0x000fe20008000000 */
[----:B------:R-:W-:Y:S01]  /*cd40*/  UMOV UR6, 0x0 ;  /* 0x0000000000067882 */ /* 0x000fe20000000000 */
[----:B------:R-:W-:-:S09]  /*cd50*/  UMOV UR7, 0x14f00000 ;  /* 0x14f0000000077882 */ /* 0x000fd20000000000 */
[----:B------:R-:W-:Y:S02]  /*cd60*/  UIADD3 UR8, UR14, 0x24400, URZ ;  /* 0x000244000e087890 */ /* 0x000fe4000fffe03f */
[----:B------:R-:W-:Y:S02]  /*cd70*/  UIADD3 UR15, UR14, 0x26c00, URZ ;  /* 0x00026c000e0f7890 */ /* 0x000fe4000fffe03f */
[----:B------:R-:W-:Y:S01]  /*cd80*/  UIADD3 UR17, UR14, 0x29400, URZ ;  /* 0x000294000e117890 */ /* 0x000fe2000fffe03f */
[----:B------:R-:W-:Y:S01]  /*cd90*/  UMOV UR16, 0x40 ;  /* 0x0000004000107882 */ /* 0x000fe20000000000 */
[----:B------:R-:W-:-:S03]  /*cda0*/  UIADD3 UR18, UR14, 0x2bc00, URZ ;  /* 0x0002bc000e127890 */ /* 0x000fc6000fffe03f */
[----:B------:R-:W-:Y:S01]  /*cdb0*/  UMOV UR14, 0x80 ;  /* 0x00000080000e7882 */ /* 0x000fe20000000000 */
[----:B---3--:R-:W-:-:S13]  /*cdc0*/  R2UR UR11, R7 ;  /* 0x00000000070b72ca */ /* 0x008fda00000e0000 */
[----:B------:R-:W-:-:S09]  /*cdd0*/  UIMAD UR11, UR11, 0x50, URZ ;  /* 0x000000500b0b78a4 */ /* 0x000fd2000f8e023f */
[----:B------:R2:W-:Y:S02]  /*cde0*/  UTMALDG.4D [UR8], [UR4], desc[UR6] ;  /* 0x00000608040075b4 */ /* 0x0005e40008019000 */
[----:B--2---:R-:W-:Y:S01]  /*cdf0*/  UMOV UR8, UR15 ;  /* 0x0000000f00087c82 */ /* 0x004fe20008000000 */
[----:B------:R-:W-:Y:S02]  /*ce00*/  UMOV UR10, UR16 ;  /* 0x00000010000a7c82 */ /* 0x000fe40008000000 */
[----:B------:R2:W-:Y:S02]  /*ce10*/  UTMALDG.4D [UR8], [UR4], desc[UR6] ;  /* 0x00000608040075b4 */ /* 0x0005e40008019000 */
[----:B--2---:R-:W-:Y:S01]  /*ce20*/  UMOV UR8, UR17 ;  /* 0x0000001100087c82 */ /* 0x004fe20008000000 */
[----:B------:R-:W-:Y:S01]  /*ce30*/  UMOV UR10, UR14 ;  /* 0x0000000e000a7c82 */ /* 0x000fe20008000000 */
[----:B------:R-:W-:Y:S01]  /*ce40*/  UMOV UR14, 0xc0 ;  /* 0x000000c0000e7882 */ /* 0x000fe20000000000 */
[----:B------:R2:W-:Y:S02]  /*ce50*/  UTMALDG.4D [UR8], [UR4], desc[UR6] ;  /* 0x00000608040075b4 */ /* 0x0005e40008019000 */
[----:B--2---:R-:W-:Y:S01]  /*ce60*/  UMOV UR8, UR18 ;  /* 0x0000001200087c82 */ /* 0x004fe20008000000 */
[----:B------:R-:W-:-:S02]  /*ce70*/  UMOV UR10, UR14 ;  /* 0x0000000e000a7c82 */ /* 0x000fc40008000000 */
[----:B------:R2:W-:Y:S02]  /*ce80*/  UTMALDG.4D [UR8], [UR4], desc[UR6] ;  /* 0x00000608040075b4 */ /* 0x0005e40008019000 */
[----:B--2---:R-:W-:Y:S01]  /*ce90*/  NOP ;  /* 0x0000000000007918 */ /* 0x004fe20000000000 */
.L_x_42:
[----:B------:R-:W2:Y:S01]  /*cea0*/  LDL R13, [R1+0x18] ;  /* 0x00001800010d7983 */ /* 0x000ea20000100800 */
[----:B------:R-:W-:-:S03]  /*ceb0*/  MOV R9, 0x400 ;  /* 0x0000040000097802 */ /* 0x000fc60000000f00 */
[----:B------:R-:W3:Y:S01]  /*cec0*/  LDL.LU R7, [R1+0x14] ;  /* 0x0000140001077983 */ /* 0x000ee20000300800 */
[----:B------:R-:W4:Y:S01]  /*ced0*/  S2R R12, SR_CgaCtaId ;  /* 0x00000000000c7919 */ /* 0x000f220000008800 */
[----:B------:R-:W-:Y:S05]  /*cee0*/  WARPSYNC.ALL ;  /* 0x0000000000007948 */ /* 0x000fea0003800000 */
[----:B------:R-:W-:-:S13]  /*cef0*/  ELECT P1, URZ, PT ;  /* 0x00000000003f782f */ /* 0x000fda0003820000 */
[----:B------:R-:W-:Y:S01]  /*cf00*/  @P1 R2UR UR13, R17 ;  /* 0x00000000110d12ca */ /* 0x000fe200000e0000 */
[----:B------:R-:W-:Y:S01]  /*cf10*/  UIADD3 UR4, UP0, UR36, 0x270, URZ ;  /* 0x0000027024047890 */ /* 0x000fe2000ff1e03f */
[----:B------:R-:W-:Y:S02]  /*cf20*/  @P1 R2UR UR12, R18 ;  /* 0x00000000120c12ca */ /* 0x000fe400000e0000 */
[----:B------:R-:W-:Y:S01]  /*cf30*/  @P1 R2UR UR11, R8 ;  /* 0x00000000080b12ca */ /* 0x000fe200000e0000 */
[----:B------:R-:W-:Y:S01]  /*cf40*/  UIADD3.X UR5, URZ, UR37, URZ, UP0, !UPT ;  /* 0x000000253f057290 */ /* 0x000fe200087fe43f */
[----:B----4-:R-:W-:-:S04]  /*cf50*/  LEA R9, R12, R9, 0x18 ;  /* 0x000000090c097211 */ /* 0x010fc800078ec0ff */
[----:B------:R-:W-:Y:S02]  /*cf60*/  R2UR UR30, R9 ;  /* 0x00000000091e72ca */ /* 0x000fe400000e0000 */
[----:B------:R-:W-:Y:S01]  /*cf70*/  @P1 MOV R6, 0x10000 ;  /* 0x0001000000061802 */ /* 0x000fe20000000f00 */
[----:B------:R-:W-:Y:S01]  /*cf80*/  BAR.SYNC.DEFER_BLOCKING 0x8, 0x120 ;  /* 0x0204800000007b1d */ /* 0x000fe20000010000 */
[----:B------:R-:W-:-:S09]  /*cf90*/  @P1 R2UR UR29, R17 ;  /* 0x00000000111d12ca */ /* 0x000fd200000e0000 */
[----:B------:R-:W-:Y:S02]  /*cfa0*/  UIADD3 UR8, UR30, 0x14400, URZ ;  /* 0x000144001e087890 */ /* 0x000fe4000fffe03f */
[----:B------:R-:W-:Y:S01]  /*cfb0*/  UIADD3 UR9, UR30, 0x38800, URZ ;  /* 0x000388001e097890 */ /* 0x000fe2000fffe03f */
[----:B------:R-:W-:Y:S01]  /*cfc0*/  @P1 R2UR UR28, R18 ;  /* 0x00000000121c12ca */ /* 0x000fe200000e0000 */
[----:B------:R-:W-:Y:S01]  /*cfd0*/  UMOV UR6, 0x0 ;  /* 0x0000000000067882 */ /* 0x000fe20000000000 */
[----:B------:R-:W-:Y:S01]  /*cfe0*/  UMOV UR7, 0x12f00000 ;  /* 0x12f0000000077882 */ /* 0x000fe20000000000 */
[----:B------:R-:W-:Y:S01]  /*cff0*/  UMOV UR10, URZ ;  /* 0x0000003f000a7c82 */ /* 0x000fe20008000000 */
[----:B------:R-:W-:Y:S02]  /*d000*/  @P1 R2UR UR27, R8 ;  /* 0x00000000081b12ca */ /* 0x000fe400000e0000 */
[----:B------:R-:W-:Y:S02]  /*d010*/  @P1 R2UR UR21, R17 ;  /* 0x00000000111512ca */ /* 0x000fe400000e0000 */
[----:B------:R-:W-:-:S02]  /*d020*/  @P1 R2UR UR20, R18 ;  /* 0x00000000121412ca */ /* 0x000fc400000e0000 */
[----:B------:R-:W-:Y:S01]  /*d030*/  @P1 R2UR UR19, R8 ;  /* 0x00000000081312ca */ /* 0x000fe200000e0000 */
[----:B------:R2:W-:Y:S01]  /*d040*/  @P1 SYNCS.ARRIVE.TRANS64 RZ, [R9+URZ+0x38800], R6 ;  /* 0x0388000609ff19a7 */ /* 0x0005e2000800003f */
[----:B------:R4:W-:Y:S01]  /*d050*/  UTMALDG.4D [UR8], [UR4], desc[UR6] ;  /* 0x00000608040075b4 */ /* 0x0009e20008019000 */
[----:B------:R-:W-:Y:S02]  /*d060*/  UIADD3 UR24, UR30, 0x18400, URZ ;  /* 0x000184001e187890 */ /* 0x000fe4000fffe03f */
[----:B------:R-:W-:Y:S01]  /*d070*/  UIADD3 UR16, UR30, 0x1c400, URZ ;  /* 0x0001c4001e107890 */ /* 0x000fe2000fffe03f */
[----:B------:R-:W-:Y:S01]  /*d080*/  UMOV UR14, 0x0 ;  /* 0x00000000000e7882 */ /* 0x000fe20000000000 */
[----:B------:R-:W-:Y:S01]  /*d090*/  UMOV UR15, 0x12f00000 ;  /* 0x12f00000000f7882 */ /* 0x000fe20000000000 */
[----:B------:R-:W-:Y:S01]  /*d0a0*/  UMOV UR26, 0x40 ;  /* 0x00000040001a7882 */ /* 0x000fe20000000000 */
[----:B------:R-:W-:Y:S01]  /*d0b0*/  UMOV UR25, UR9 ;  /* 0x0000000900197c82 */ /* 0x000fe20008000000 */
[----:B------:R-:W-:Y:S01]  /*d0c0*/  UMOV UR22, 0x0 ;  /* 0x0000000000167882 */ /* 0x000fe20000000000 */
[----:B------:R-:W-:Y:S01]  /*d0d0*/  UMOV UR23, 0x12f00000 ;  /* 0x12f0000000177882 */ /* 0x000fe20000000000 */
[----:B------:R-:W-:Y:S01]  /*d0e0*/  UMOV UR18, 0x80 ;  /* 0x0000008000127882 */ /* 0x000fe20000000000 */
[----:B------:R-:W-:Y:S01]  /*d0f0*/  UMOV UR17, UR9 ;  /* 0x0000000900117c82 */ /* 0x000fe20008000000 */
[----:B------:R1:W-:Y:S01]  /*d100*/  UTMALDG.4D [UR24], [UR4], desc[UR14] ;  /* 0x00000e18040075b4 */ /* 0x0003e20008019000 */
[----:B------:R1:W-:Y:S01]  /*d110*/  UTMALDG.4D [UR16], [UR4], desc[UR22] ;  /* 0x00001610040075b4 */ /* 0x0003e20008019000 */
[----:B----4-:R-:W-:-:S02]  /*d120*/  @P1 R2UR UR13, R17 ;  /* 0x00000000110d12ca */ /* 0x010fc400000e0000 */
[----:B------:R-:W-:Y:S02]  /*d130*/  @P1 R2UR UR12, R18 ;  /* 0x00000000120c12ca */ /* 0x000fe400000e0000 */
[----:B------:R-:W-:Y:S01]  /*d140*/  @P1 R2UR UR11, R8 ;  /* 0x00000000080b12ca */ /* 0x000fe200000e0000 */
[----:B------:R-:W-:Y:S01]  /*d150*/  UIADD3 UR8, UR30, 0x20400, URZ ;  /* 0x000204001e087890 */ /* 0x000fe2000fffe03f */
[----:B------:R-:W-:Y:S01]  /*d160*/  UMOV UR6, 0x0 ;  /* 0x0000000000067882 */ /* 0x000fe20000000000 */
[----:B------:R-:W-:Y:S01]  /*d170*/  UMOV UR7, 0x12f00000 ;  /* 0x12f0000000077882 */ /* 0x000fe20000000000 */
[----:B------:R-:W-:-:S09]  /*d180*/  UMOV UR10, 0xc0 ;  /* 0x000000c0000a7882 */ /* 0x000fd20000000000 */
[----:B------:R1:W-:Y:S01]  /*d190*/  UTMALDG.4D [UR8], [UR4], desc[UR6] ;  /* 0x00000608040075b4 */ /* 0x0003e20008019000 */
[----:B------:R-:W-:Y:S01]  /*d1a0*/  BSSY B0, `(.L_x_46) ;  /* 0x0000006000007945 */ /* 0x000fe20003800000 */
[----:B--2---:R-:W-:-:S04]  /*d1b0*/  LOP3.LUT R6, R13, 0x1, RZ, 0xc, !PT ;  /* 0x000000010d067812 */ /* 0x004fc800078e0cff */
[----:B------:R-:W-:-:S04]  /*d1c0*/  SHF.L.U32 R6, R6, 0x1f, RZ ;  /* 0x0000001f06067819 */ /* 0x000fc800000006ff */
[----:B------:R-:W2:Y:S01]  /*d1d0*/  SYNCS.PHASECHK.TRANS64.TRYWAIT P1, [R9+URZ+0x38820], R6 ;  /* 0x03882006090075a7 */ /* 0x000ea2000802017f */
[----:B---3--:R-:W-:Y:S01]  /*d1e0*/  ISETP.GE.AND P2, PT, R7, 0x51, PT ;  /* 0x000000510700780c */ /* 0x008fe20003f46270 */
[----:B-12---:R-:W-:-:S12]  /*d1f0*/  @!P1 BRA `(.L_x_47) ;  /* 0x00000024005c9947 */ /* 0x006fd80003800000 */
.L_x_98:
[----:B------:R-:W-:Y:S05]  /*d200*/  BSYNC B0 ;  /* 0x0000000000007941 */ /* 0x000fea0003800000 */
.L_x_46:
[----:B------:R-:W-:Y:S05]  /*d210*/  @!P2 BRA `(.L_x_48) ;  /* 0x000000180084a947 */ /* 0x000fea0003800000 */
[----:B-1----:R-:W2:Y:S01]  /*d220*/  LDL R7, [R1+0xc] ;  /* 0x00000c0001077983 */ /* 0x002ea20000100800 */
[----:B------:R-:W-:Y:S01]  /*d230*/  MOV R6, 0x1 ;  /* 0x0000000100067802 */ /* 0x000fe20000000f00 */
[----:B--2---:R-:W-:-:S05]  /*d240*/  IMAD.MOV R13, RZ, RZ, -R7 ;  /* 0x000000ffff0d7224 */ /* 0x004fca00078e0a07 */
[----:B------:R-:W-:-:S05]  /*d250*/  VIADDMNMX R13, R13, R6, 0xffffffff, !PT ;  /* 0xffffffff0d0d7446 */ /* 0x000fca0007800106 */
[----:B------:R-:W-:-:S05]  /*d260*/  IMAD.IADD R6, R7, 0x1, R13 ;  /* 0x0000000107067824 */ /* 0x000fca00078e020d */
[----:B------:R-:W-:-:S04]  /*d270*/  LOP3.LUT R6, R6, 0x1, RZ, 0xc0, !PT ;  /* 0x0000000106067812 */ /* 0x000fc800078ec0ff */
[----:B------:R-:W-:Y:S02]  /*d280*/  ISETP.NE.U32.AND P1, PT, R6, 0x1, PT ;  /* 0x000000010600780c */ /* 0x000fe40003f25070 */
[----:B------:R-:W-:-:S11]  /*d290*/  IADD3 R6, R7, -0x2, RZ ;  /* 0xfffffffe07067810 */ /* 0x000fd60007ffe0ff */
[----:B------:R-:W-:Y:S05]  /*d2a0*/  @P1 BRA `(.L_x_49) ;  /* 0x0000000800281947 */ /* 0x000fea0003800000 */
[----:B------:R-:W-:Y:S01]  /*d2b0*/  VIADD R7, R16, 0x1 ;  /* 0x0000000110077836 */ /* 0x000fe20000000000 */
[----:B------:R-:W-:Y:S04]  /*d2c0*/  BSSY B0, `(.L_x_50) ;  /* 0x0000084000007945 */ /* 0x000fe80003800000 */
[----:B------:R-:W-:-:S04]  /*d2d0*/  ISETP.NE.AND P1, PT, R7, 0x2, PT ;  /* 0x000000020700780c */ /* 0x000fc80003f25270 */
[----:B------:R-:W-:Y:S02]  /*d2e0*/  SEL R12, RZ, 0x1, P1 ;  /* 0x00000001ff0c7807 */ /* 0x000fe40000800000 */
[----:B------:R-:W-:Y:S02]  /*d2f0*/  SEL R7, R7, RZ, P1 ;  /* 0x000000ff07077207 */ /* 0x000fe40000800000 */
[----:B------:R-:W-:Y:S01]  /*d300*/  LOP3.LUT R12, R19, R12, RZ, 0x3c, !PT ;  /* 0x0000000c130c7212 */ /* 0x000fe200078e3cff */
[----:B------:R-:W-:Y:S06]  /*d310*/  @!P6 BRA `(.L_x_51) ;  /* 0x0000000400f8e947 */ /* 0x000fec0003800000 */
[----:B------:R-:W-:Y:S01]  /*d320*/  MOV R8, R5 ;  /* 0x0000000500087202 */ /* 0x000fe20000000f00 */
[----:B------:R-:W-:Y:S06]  /*d330*/  @!P0 BRA `(.L_x_52) ;  /* 0x0000000000488947 */ /* 0x000fec0003800000 */
[----:B------:R-:W1:Y:S01]  /*d340*/  LDC R15, c[0x0][0x41c] ;  /* 0x00010700ff0f7b82 */ /* 0x000e620000000800 */
[----:B------:R-:W-:Y:S01]  /*d350*/  ULDC.64 UR4, c[0x0][0x408] ;  /* 0x0001020000047ab9 */ /* 0x000fe20000000a00 */
[----:B------:R-:W-:Y:S01]  /*d360*/  ULDC.64 UR6, c[0x0][0x208] ;  /* 0x0000820000067ab9 */ /* 0x000fe20000000a00 */
[----:B-1----:R-:W-:-:S13]  /*d370*/  ISETP.NE.AND P1, PT, R15, 0x1, PT ;  /* 0x000000010f00780c */ /* 0x002fda0003f25270 */
[----:B------:R-:W1:Y:S02]  /*d380*/  @P1 LDC.64 R8, c[0x0][0x420] ;  /* 0x00010800ff081b82 */ /* 0x000e640000000a00 */
[----:B-1----:R-:W-:-:S04]  /*d390*/  @P1 IMAD.HI.U32 R14, R6, R8, RZ ;  /* 0x00000008060e1227 */ /* 0x002fc800078e00ff */
[----:B------:R-:W-:Y:S01]  /*d3a0*/  IMAD.MOV.U32 R8, RZ, RZ, R6 ;  /* 0x000000ffff087224 */ /* 0x000fe200078e0006 */
[----:B------:R-:W-:Y:S01]  /*d3b0*/  @P1 SHF.R.U32.HI R8, RZ, R9, R14 ;  /* 0x00000009ff081219 */ /* 0x000fe2000001160e */
[----:B------:R-:W-:-:S03]  /*d3c0*/  IMAD R14, R11, UR4, RZ ;  /* 0x000000040b0e7c24 */ /* 0x000fc6000f8e02ff */
[----:B------:R-:W-:Y:S01]  /*d3d0*/  IADD3 R9, -R8, RZ, RZ ;  /* 0x000000ff08097210 */ /* 0x000fe20007ffe1ff */
[----:B------:R-:W-:-:S04]  /*d3e0*/  IMAD R14, R0, UR5, R14 ;  /* 0x00000005000e7c24 */ /* 0x000fc8000f8e020e */
[----:B------:R-:W-:Y:S01]  /*d3f0*/  IMAD R6, R15, R9, R6 ;  /* 0x000000090f067224 */ /* 0x000fe200078e0206 */
[----:B------:R-:W-:-:S03]  /*d400*/  SHF.R.S32.HI R9, RZ, 0x1f, R8 ;  /* 0x0000001fff097819 */ /* 0x000fc60000011408 */
[----:B------:R-:W-:-:S04]  /*d410*/  IMAD.WIDE.U32 R8, R0, UR4, R8 ;  /* 0x0000000400087c25 */ /* 0x000fc8000f8e0008 */
[----:B------:R-:W-:Y:S01]  /*d420*/  IMAD.IADD R9, R14, 0x1, R9 ;  /* 0x000000010e097824 */ /* 0x000fe200078e0209 */
[----:B------:R-:W-:-:S04]  /*d430*/  LEA R2, P1, R8, R2, 0x2 ;  /* 0x0000000208027211 */ /* 0x000fc800078210ff */
[----:B------:R-:W-:-:S05]  /*d440*/  LEA.HI.X R3, R8, R3, R9, 0x2, P1 ;  /* 0x0000000308037211 */ /* 0x000fca00008f1409 */
[----:B------:R1:W5:Y:S04]  /*d450*/  LDG.E R8, desc[UR6][R2.64] ;  /* 0x0000000602087981 */ /* 0x000368000c1e1900 */
.L_x_52:
[----:B-1----:R-:W1:Y:S01]  /*d460*/  S2R R3, SR_CgaCtaId ;  /* 0x0000000000037919 */ /* 0x002e620000008800 */
[----:B------:R-:W-:-:S04]  /*d470*/  MOV R2, 0x400 ;  /* 0x0000040000027802 */ /* 0x000fc80000000f00 */
[----:B-1----:R-:W-:Y:S02]  /*d480*/  LEA R2, R3, R2, 0x18 ;  /* 0x0000000203027211 */ /* 0x002fe400078ec0ff */
[----:B------:R-:W-:Y:S02]  /*d490*/  SHF.L.U32 R3, R12, 0x1f, RZ ;  /* 0x0000001f0c037819 */ /* 0x000fe400000006ff */
[----:B------:R-:W-:-:S04]  /*d4a0*/  LEA R2, R7, R2, 0x3 ;  /* 0x0000000207027211 */ /* 0x000fc800078e18ff */
[----:B------:R-:W1:Y:S02]  /*d4b0*/  SYNCS.PHASECHK.TRANS64.TRYWAIT P1, [R2+URZ+0x38840], R3 ;  /* 0x03884003020075a7 */ /* 0x000e64000802017f */
[----:B-1----:R-:W-:Y:S05]  /*d4c0*/  @!P1 BRA `(.L_x_53) ;  /* 0x0000002000c89947 */ /* 0x002fea0003800000 */
.L_x_99:
[----:B------:R-:W2:Y:S02]  /*d4d0*/  S2R R9, SR_TID.X ;  /* 0x0000000000097919 */ /* 0x000ea40000002100 */
[----:B--2---:R-:W-:-:S04]  /*d4e0*/  LOP3.LUT R9, R9, 0x7f, RZ, 0xc0, !PT ;  /* 0x0000007f09097812 */ /* 0x004fc800078ec0ff */
[----:B------:R-:W-:-:S13]  /*d4f0*/  ISETP.NE.AND P2, PT, R9, RZ, PT ;  /* 0x000000ff0900720c */ /* 0x000fda0003f45270 */
[----:B------:R-:W-:Y:S05]  /*d500*/  @P2 BRA `(.L_x_54) ;  /* 0x00000000001c2947 */ /* 0x000fea0003800000 */
[----:B------:R-:W2:Y:S01]  /*d510*/  S2R R9, SR_TID.X ;  /* 0x0000000000097919 */ /* 0x000ea20000002100 */
[----:B-1----:R-:W-:-:S04]  /*d520*/  IMAD.MOV.U32 R3, RZ, RZ, 0xa000 ;  /* 0x0000a000ff037424 */ /* 0x002fc800078e00ff */
[----:B------:R3:W-:Y:S01]  /*d530*/  SYNCS.ARRIVE.TRANS64 RZ, [R2+URZ+0x38830], R3 ;  /* 0x0388300302ff79a7 */ /* 0x0007e2000800003f */
[----:B--2---:R-:W-:-:S04]  /*d540*/  LOP3.LUT R9, R9, 0x1f, RZ, 0xc0, !PT ;  /* 0x0000001f09097812 */ /* 0x004fc800078ec0ff */
[----:B------:R-:W-:-:S13]  /*d550*/  ISETP.NE.AND P1, PT, R9, RZ, PT ;  /* 0x000000ff0900720c */ /* 0x000fda0003f25270 */
[----:B---3--:R-:W-:Y:S05]  /*d560*/  @!P1 BRA `(.L_x_54) ;  /* 0x0000000000049947 */ /* 0x008fea0003800000 */
[----:B------:R-:W-:Y:S01]  /*d570*/  BPT.TRAP 0x1 ;  /* 0x000000040000795c */ /* 0x000fe20000300000 */
.L_x_54:
[----:B------:R-:W2:Y:S01]  /*d580*/  S2R R14, SR_CgaCtaId ;  /* 0x00000000000e7919 */ /* 0x000ea20000008800 */
[----:B------:R-:W-:Y:S01]  /*d590*/  MOV R9, 0x400 ;  /* 0x0000040000097802 */ /* 0x000fe20000000f00 */
[----:B------:R-:W-:Y:S01]  /*d5a0*/  UIADD3 UR4, UP0, UR36, 0x370, URZ ;  /* 0x0000037024047890 */ /* 0x000fe2000ff1e03f */
[----:B------:R-:W-:Y:S01]  /*d5b0*/  R2UR UR9, R2 ;  /* 0x00000000020972ca */ /* 0x000fe200000e0000 */
[----:B------:R-:W-:Y:S01]  /*d5c0*/  UMOV UR10, URZ ;  /* 0x0000003f000a7c82 */ /* 0x000fe20008000000 */
[----:B------:R-:W-:Y:S01]  /*d5d0*/  R2UR UR11, R6 ;  /* 0x00000000060b72ca */ /* 0x000fe200000e0000 */
[----:B------:R-:W-:Y:S01]  /*d5e0*/  UIADD3.X UR5, URZ, UR37, URZ, UP0, !UPT ;  /* 0x000000253f057290 */ /* 0x000fe200087fe43f */
[----:B------:R-:W-:Y:S01]  /*d5f0*/  R2UR UR12, R4 ;  /* 0x00000000040c72ca */ /* 0x000fe200000e0000 */
[----:B------:R-:W-:Y:S01]  /*d600*/  UMOV UR6, 0x0 ;  /* 0x0000000000067882 */ /* 0x000fe20000000000 */
[----:B-----5:R-:W-:Y:S01]  /*d610*/  R2UR UR13, R8 ;  /* 0x00000000080d72ca */ /* 0x020fe200000e0000 */
[----:B------:R-:W-:Y:S01]  /*d620*/  UMOV UR7, 0x14f00000 ;  /* 0x14f0000000077882 */ /* 0x000fe20000000000 */
[----:B------:R-:W-:Y:S01]  /*d630*/  UMOV UR17, 0x40 ;  /* 0x0000004000117882 */ /* 0x000fe20000000000 */
[----:B------:R-:W-:Y:S01]  /*d640*/  UMOV UR18, 0x80 ;  /* 0x0000008000127882 */ /* 0x000fe20000000000 */
[----:B------:R-:W-:Y:S01]  /*d650*/  UMOV UR19, 0xc0 ;  /* 0x000000c000137882 */ /* 0x000fe20000000000 */
[----:B-1----:R-:W-:-:S02]  /*d660*/  SHF.L.U32 R3, R19, 0x1f, RZ ;  /* 0x0000001f13037819 */ /* 0x002fc400000006ff */
[----:B------:R-:W-:Y:S02]  /*d670*/  UIADD3 UR9, UR9, 0x38830, URZ ;  /* 0x0003883009097890 */ /* 0x000fe4000fffe03f */
[----:B------:R-:W-:Y:S01]  /*d680*/  UIMAD UR11, UR11, 0x50, URZ ;  /* 0x000000500b0b78a4 */ /* 0x000fe2000f8e023f */
[----:B--2---:R-:W-:-:S05]  /*d690*/  LEA R9, R14, R9, 0x18 ;  /* 0x000000090e097211 */ /* 0x004fca00078ec0ff */
[----:B------:R-:W-:-:S05]  /*d6a0*/  IMAD R2, R7, 0xa000, R9 ;  /* 0x0000a00007027824 */ /* 0x000fca00078e0209 */
[----:B------:R-:W-:Y:S02]  /*d6b0*/  R2UR UR14, R2 ;  /* 0x00000000020e72ca */ /* 0x000fe400000e0000 */
[----:B------:R-:W-:-:S05]  /*d6c0*/  IADD3 R2, R9, 0x38800, RZ ;  /* 0x0003880009027810 */ /* 0x000fca0007ffe0ff */
[----:B------:R-:W-:-:S06]  /*d6d0*/  IMAD R2, R16, 0x8, R2 ;  /* 0x0000000810027824 */ /* 0x000fcc00078e0202 */
[----:B------:R-:W-:Y:S02]  /*d6e0*/  UIADD3 UR8, UR14, 0x24400, URZ ;  /* 0x000244000e087890 */ /* 0x000fe4000fffe03f */
[----:B------:R-:W-:Y:S02]  /*d6f0*/  UIADD3 UR15, UR14, 0x26c00, URZ ;  /* 0x00026c000e0f7890 */ /* 0x000fe4000fffe03f */
[----:B------:R-:W-:Y:S02]  /*d700*/  UIADD3 UR16, UR14, 0x29400, URZ ;  /* 0x000294000e107890 */ /* 0x000fe4000fffe03f */
[----:B------:R-:W-:-:S03]  /*d710*/  UIADD3 UR14, UR14, 0x2bc00, URZ ;  /* 0x0002bc000e0e7890 */ /* 0x000fc6000fffe03f */
[----:B------:R1:W-:Y:S02]  /*d720*/  UTMALDG.4D [UR8], [UR4], desc[UR6] ;  /* 0x00000608040075b4 */ /* 0x0003e40008019000 */
[----:B-1----:R-:W-:Y:S01]  /*d730*/  UMOV UR8, UR15 ;  /* 0x0000000f00087c82 */ /* 0x002fe20008000000 */
[----:B------:R-:W-:Y:S02]  /*d740*/  UMOV UR10, UR17 ;  /* 0x00000011000a7c82 */ /* 0x000fe40008000000 */
[----:B------:R1:W-:Y:S02]  /*d750*/  UTMALDG.4D [UR8], [UR4], desc[UR6] ;  /* 0x00000608040075b4 */ /* 0x0003e40008019000 */
[----:B-1----:R-:W-:Y:S01]  /*d760*/  UMOV UR8, UR16 ;  /* 0x0000001000087c82 */ /* 0x002fe20008000000 */
[----:B------:R-:W-:Y:S02]  /*d770*/  UMOV UR10, UR18 ;  /* 0x00000012000a7c82 */ /* 0x000fe40008000000 */
[----:B------:R1:W-:Y:S02]  /*d780*/  UTMALDG.4D [UR8], [UR4], desc[UR6] ;  /* 0x00000608040075b4 */ /* 0x0003e40008019000 */
[----:B-1----:R-:W-:Y:S01]  /*d790*/  UMOV UR8, UR14 ;  /* 0x0000000e00087c82 */ /* 0x002fe20008000000 */
[----:B------:R-:W-:-:S02]  /*d7a0*/  UMOV UR10, UR19 ;  /* 0x00000013000a7c82 */ /* 0x000fc40008000000 */
[----:B------:R1:W-:Y:S01]  /*d7b0*/  UTMALDG.4D [UR8], [UR4], desc[UR6] ;  /* 0x00000608040075b4 */ /* 0x0003e20008019000 */
[----:B------:R-:W2:Y:S02]  /*d7c0*/  SYNCS.PHASECHK.TRANS64.TRYWAIT P1, [R2+URZ+0x60], R3 ;  /* 0x00006003020075a7 */ /* 0x000ea4000802017f */
[----:B-12---:R-:W-:Y:S05]  /*d7d0*/  @!P1 BRA `(.L_x_55) ;  /* 0x0000002000189947 */ /* 0x006fea0003800000 */
.L_x_100:
[----:B------:R-:W-:Y:S05]  /*d7e0*/  @P2 BRA `(.L_x_56) ;  /* 0x00000000002c2947 */ /* 0x000fea0003800000 */
[----:B------:R-:W2:Y:S01]  /*d7f0*/  S2R R9, SR_TID.X ;  /* 0x0000000000097919 */ /* 0x000ea20000002100 */
[----:B------:R-:W-:Y:S01]  /*d800*/  MOV R14, 0x400 ;  /* 0x00000400000e7802 */ /* 0x000fe20000000f00 */
[----:B-1----:R-:W-:Y:S01]  /*d810*/  IMAD.MOV.U32 R3, RZ, RZ, 0xa000 ;  /* 0x0000a000ff037424 */ /* 0x002fe200078e00ff */
[----:B------:R-:W1:Y:S01]  /*d820*/  S2R R15, SR_CgaCtaId ;  /* 0x00000000000f7919 */ /* 0x000e620000008800 */
[----:B--2---:R-:W-:-:S04]  /*d830*/  LOP3.LUT R9, R9, 0x1f, RZ, 0xc0, !PT ;  /* 0x0000001f09097812 */ /* 0x004fc800078ec0ff */
[----:B------:R-:W-:Y:S02]  /*d840*/  ISETP.NE.AND P1, PT, R9, RZ, PT ;  /* 0x000000ff0900720c */ /* 0x000fe40003f25270 */
[----:B-1----:R-:W-:-:S04]  /*d850*/  LEA R14, R15, R14, 0x18 ;  /* 0x0000000e0f0e7211 */ /* 0x002fc800078ec0ff */
[----:B------:R-:W-:-:S04]  /*d860*/  LEA R2, R16, R14, 0x3 ;  /* 0x0000000e10027211 */ /* 0x000fc800078e18ff */
[----:B------:R2:W-:Y:S03]  /*d870*/  SYNCS.ARRIVE.TRANS64 RZ, [R2+URZ+0x38850], R3 ;  /* 0x0388500302ff79a7 */ /* 0x0005e6000800003f */
[----:B------:R-:W-:Y:S05]  /*d880*/  @!P1 BRA `(.L_x_56) ;  /* 0x0000000000049947 */ /* 0x000fea0003800000 */
[----:B------:R-:W-:Y:S01]  /*d890*/  BPT.TRAP 0x1 ;  /* 0x000000040000795c */ /* 0x000fe20000300000 */
.L_x_56:
[----:B-12---:R-:W2:Y:S01]  /*d8a0*/  LDL.LU R3, [R1] ;  /* 0x0000000001037983 */ /* 0x006ea20000300800 */
[----:B------:R-:W-:Y:S01]  /*d8b0*/  MOV R9, 0x400 ;  /* 0x0000040000097802 */ /* 0x000fe20000000f00 */
[----:B------:R-:W1:Y:S01]  /*d8c0*/  S2R R14, SR_CgaCtaId ;  /* 0x00000000000e7919 */ /* 0x000e620000008800 */
[----:B------:R-:W-:Y:S01]  /*d8d0*/  R2UR UR13, R5 ;  /* 0x00000000050d72ca */ /* 0x000fe200000e0000 */
[----:B------:R-:W-:Y:S01]  /*d8e0*/  UIADD3 UR4, UP0, UR36, 0x470, URZ ;  /* 0x0000047024047890 */ /* 0x000fe2000ff1e03f */
[----:B------:R-:W-:Y:S02]  /*d8f0*/  R2UR UR12, R4 ;  /* 0x00000000040c72ca */ /* 0x000fe400000e0000 */
[----:B-1----:R-:W-:-:S04]  /*d900*/  LEA R9, R14, R9, 0x18 ;  /* 0x000000090e097211 */ /* 0x002fc800078ec0ff */
[----:B------:R-:W-:-:S04]  /*d910*/  LEA R2, R16, R9, 0x3 ;  /* 0x0000000910027211 */ /* 0x000fc800078e18ff */
[----:B------:R-:W-:Y:S01]  /*d920*/  R2UR UR9, R2 ;  /* 0x00000000020972ca */ /* 0x000fe200000e0000 */
[----:B------:R-:W-:-:S05]  /*d930*/  IMAD R2, R16, 0xa000, R9 ;  /* 0x0000a00010027824 */ /* 0x000fca00078e0209 */
[----:B------:R-:W-:Y:S01]  /*d940*/  R2UR UR16, R2 ;  /* 0x00000000021072ca */ /* 0x000fe200000e0000 */
[----:B------:R-:W-:-:S06]  /*d950*/  UIADD3.X UR5, URZ, UR37, URZ, UP0, !UPT ;  /* 0x000000253f057290 */ /* 0x000fcc00087fe43f */
[----:B------:R-:W-:-:S06]  /*d960*/  UIADD3 UR9, UR9, 0x38850, URZ ;  /* 0x0003885009097890 */ /* 0x000fcc000fffe03f */
[----:B------:R-:W-:Y:S02]  /*d970*/  UIADD3 UR8, UR16, 0x400, URZ ;  /* 0x0000040010087890 */ /* 0x000fe4000fffe03f */
[----:B------:R-:W-:Y:S02]  /*d980*/  UIADD3 UR14, UR16, 0x2c00, URZ ;  /* 0x00002c00100e7890 */ /* 0x000fe4000fffe03f */
[----:B------:R-:W-:Y:S01]  /*d990*/  UIADD3 UR15, UR16, 0x5400, URZ ;  /* 0x00005400100f7890 */ /* 0x000fe2000fffe03f */
[----:B------:R-:W-:Y:S01]  /*d9a0*/  UMOV UR10, URZ ;  /* 0x0000003f000a7c82 */ /* 0x000fe20008000000 */
[----:B------:R-:W-:Y:S01]  /*d9b0*/  UMOV UR6, 0x0 ;  /* 0x0000000000067882 */ /* 0x000fe20000000000 */
[----:B------:R-:W-:Y:S01]  /*d9c0*/  UMOV UR7, 0x14f00000 ;  /* 0x14f0000000077882 */ /* 0x000fe20000000000 */
[----:B------:R-:W-:Y:S01]  /*d9d0*/  UMOV UR17, 0x40 ;  /* 0x0000004000117882 */ /* 0x000fe20000000000 */
[----:B------:R-:W-:Y:S01]  /*d9e0*/  UIADD3 UR16, UR16, 0x7c00, URZ ;  /* 0x00007c0010107890 */ /* 0x000fe2000fffe03f */
[----:B------:R1:W-:Y:S01]  /*d9f0*/  STL [R1], R6 ;  /* 0x0000000601007387 */ /* 0x0003e20000100800 */
[----:B------:R-:W-:Y:S01]  /*da00*/  IMAD.MOV.U32 R5, RZ, RZ, R8 ;  /* 0x000000ffff057224 */ /* 0x000fe200078e0008 */
[----:B--2---:R-:W-:-:S13]  /*da10*/  R2UR UR11, R3 ;  /* 0x00000000030b72ca */ /* 0x004fda00000e0000 */
[----:B------:R-:W-:-:S09]  /*da20*/  UIMAD UR11, UR11, 0x50, URZ ;  /* 0x000000500b0b78a4 */ /* 0x000fd2000f8e023f */
[----:B------:R2:W-:Y:S02]  /*da30*/  UTMALDG.4D [UR8], [UR4], desc[UR6] ;  /* 0x00000608040075b4 */ /* 0x0005e40008019000 */
[----:B--2---:R-:W-:Y:S01]  /*da40*/  UMOV UR8, UR14 ;  /* 0x0000000e00087c82 */ /* 0x004fe20008000000 */
[----:B------:R-:W-:Y:S01]  /*da50*/  UMOV UR10, UR17 ;  /* 0x00000011000a7c82 */ /* 0x000fe20008000000 */
[----:B------:R-:W-:Y:S01]  /*da60*/  UMOV UR14, 0x80 ;  /* 0x00000080000e7882 */ /* 0x000fe20000000000 */
        /* <DEDUP_REMOVED lines=8> */
[----:B-1----:R-:W-:Y:S01]  /*daf0*/  NOP ;  /* 0x0000000000007918 */ /* 0x002fe20000000000 */
.L_x_51:
[----:B------:R-:W-:Y:S05]  /*db00*/  BSYNC B0 ;  /* 0x0000000000007941 */ /* 0x000fea0003800000 */
.L_x_50:
[----:B------:R-:W2:Y:S01]  /*db10*/  LDL.LU R2, [R1+0xc] ;  /* 0x00000c0001027983 */ /* 0x000ea20000300800 */
[----:B------:R-:W-:Y:S01]  /*db20*/  IMAD.MOV.U32 R16, RZ, RZ, R7 ;  /* 0x000000ffff107224 */ /* 0x000fe200078e0007 */
[----:B------:R-:W-:Y:S02]  /*db30*/  MOV R19, R12 ;  /* 0x0000000c00137202 */ /* 0x000fe40000000f00 */
[----:B--2---:R-:W-:-:S07]  /*db40*/  IADD3 R6, R2, -0x3, RZ ;  /* 0xfffffffd02067810 */ /* 0x004fce0007ffe0ff */
.L_x_49:
[----:B------:R-:W-:Y:S01]  /*db50*/  IMAD.MOV R13, RZ, RZ, -R13 ;  /* 0x000000ffff0d7224 */ /* 0x000fe200078e0a0d */
[----:B------:R-:W-:Y:S04]  /*db60*/  BSSY B0, `(.L_x_48) ;  /* 0x000010c000007945 */ /* 0x000fe80003800000 */
[----:B------:R-:W-:-:S13]  /*db70*/  ISETP.NE.AND P1, PT, R10, R13, PT ;  /* 0x0000000d0a00720c */ /* 0x000fda0003f25270 */
[----:B------:R-:W-:Y:S05]  /*db80*/  @!P1 BRA `(.L_x_57) ;  /* 0x0000001000249947 */ /* 0x000fea0003800000 */
[----:B------:R-:W-:-:S07]  /*db90*/  MOV R8, R5 ;  /* 0x0000000500087202 */ /* 0x000fce0000000f00 */
.L_x_72:
        /* <DEDUP_REMOVED lines=12> */
[----:B------:R-:W-:-:S04]  /*dc60*/  IMAD R13, R11, UR4, RZ ;  /* 0x000000040b0d7c24 */ /* 0x000fc8000f8e02ff */
[----:B------:R-:W-:Y:S01]  /*dc70*/  IMAD R13, R0, UR5, R13 ;  /* 0x00000005000d7c24 */ /* 0x000fe2000f8e020d */
[----:B-1----:R-:W-:-:S13]  /*dc80*/  ISETP.NE.AND P1, PT, R9, 0x1, PT ;  /* 0x000000010900780c */ /* 0x002fda0003f25270 */
[----:B------:R-:W1:Y:S02]  /*dc90*/  @P1 LDC.64 R2, c[0x0][0x420] ;  /* 0x00010800ff021b82 */ /* 0x000e640000000a00 */
[----:B-1----:R-:W-:-:S04]  /*dca0*/  @P1 IMAD.HI.U32 R8, R6, R2, RZ ;  /* 0x0000000206081227 */ /* 0x002fc800078e00ff */
[----:B------:R-:W-:Y:S01]  /*dcb0*/  IMAD.MOV.U32 R2, RZ, RZ, R6 ;  /* 0x000000ffff027224 */ /* 0x000fe200078e0006 */
[----:B------:R-:W-:-:S04]  /*dcc0*/  @P1 SHF.R.U32.HI R2, RZ, R3, R8 ;  /* 0x00000003ff021219 */ /* 0x000fc80000011608 */
[----:B------:R-:W-:Y:S02]  /*dcd0*/  IADD3 R12, -R2, RZ, RZ ;  /* 0x000000ff020c7210 */ /* 0x000fe40007ffe1ff */
[----:B------:R-:W-:-:S03]  /*dce0*/  SHF.R.S32.HI R3, RZ, 0x1f, R2 ;  /* 0x0000001fff037819 */ /* 0x000fc60000011402 */
[----:B------:R-:W-:Y:S02]  /*dcf0*/  IMAD R12, R9, R12, R6 ;  /* 0x0000000c090c7224 */ /* 0x000fe400078e0206 */
[----:B------:R-:W1:Y:S01]  /*dd00*/  LDC.64 R8, c[0x0][0x3f8] ;  /* 0x0000fe00ff087b82 */ /* 0x000e620000000a00 */
[----:B------:R-:W-:-:S04]  /*dd10*/  IMAD.WIDE.U32 R2, R0, UR4, R2 ;  /* 0x0000000400027c25 */ /* 0x000fc8000f8e0002 */
[----:B------:R-:W-:Y:S01]  /*dd20*/  IMAD.IADD R13, R13, 0x1, R3 ;  /* 0x000000010d0d7824 */ /* 0x000fe200078e0203 */
[----:B-1----:R-:W-:-:S04]  /*dd30*/  LEA R8, P1, R2, R8, 0x2 ;  /* 0x0000000802087211 */ /* 0x002fc800078210ff */
[----:B------:R-:W-:-:S05]  /*dd40*/  LEA.HI.X R9, R2, R9, R13, 0x2, P1 ;  /* 0x0000000902097211 */ /* 0x000fca00008f140d */
[----:B------:R1:W5:Y:S04]  /*dd50*/  LDG.E R8, desc[UR6][R8.64] ;  /* 0x0000000608087981 */ /* 0x000368000c1e1900 */
.L_x_60:
[----:B------:R-:W2:Y:S01]  /*dd60*/  S2R R3, SR_CgaCtaId ;  /* 0x0000000000037919 */ /* 0x000ea20000008800 */
[----:B------:R-:W-:-:S04]  /*dd70*/  MOV R2, 0x400 ;  /* 0x0000040000027802 */ /* 0x000fc80000000f00 */
[----:B--2---:R-:W-:Y:S02]  /*dd80*/  LEA R2, R3, R2, 0x18 ;  /* 0x0000000203027211 */ /* 0x004fe400078ec0ff */
[----:B------:R-:W-:Y:S02]  /*dd90*/  SHF.L.U32 R3, R10, 0x1f, RZ ;  /* 0x0000001f0a037819 */ /* 0x000fe400000006ff */
[----:B------:R-:W-:-:S04]  /*dda0*/  LEA R2, R7, R2, 0x3 ;  /* 0x0000000207027211 */ /* 0x000fc800078e18ff */
[----:B------:R-:W2:Y:S02]  /*ddb0*/  SYNCS.PHASECHK.TRANS64.TRYWAIT P1, [R2+URZ+0x38840], R3 ;  /* 0x03884003020075a7 */ /* 0x000ea4000802017f */
[----:B--2---:R-:W-:Y:S05]  /*ddc0*/  @!P1 BRA `(.L_x_61) ;  /* 0x0000001800b09947 */ /* 0x004fea0003800000 */
.L_x_101:
[----:B-1----:R-:W1:Y:S02]  /*ddd0*/  S2R R9, SR_TID.X ;  /* 0x0000000000097919 */ /* 0x002e640000002100 */
[----:B-1----:R-:W-:-:S04]  /*dde0*/  LOP3.LUT R9, R9, 0x7f, RZ, 0xc0, !PT ;  /* 0x0000007f09097812 */ /* 0x002fc800078ec0ff */
[----:B------:R-:W-:-:S13]  /*ddf0*/  ISETP.NE.AND P2, PT, R9, RZ, PT ;  /* 0x000000ff0900720c */ /* 0x000fda0003f45270 */
[----:B------:R-:W-:Y:S05]  /*de00*/  @P2 BRA `(.L_x_62) ;  /* 0x00000000001c2947 */ /* 0x000fea0003800000 */
[----:B------:R-:W1:Y:S01]  /*de10*/  S2R R9, SR_TID.X ;  /* 0x0000000000097919 */ /* 0x000e620000002100 */
[----:B--2---:R-:W-:-:S04]  /*de20*/  IMAD.MOV.U32 R3, RZ, RZ, 0xa000 ;  /* 0x0000a000ff037424 */ /* 0x004fc800078e00ff */
[----:B------:R3:W-:Y:S01]  /*de30*/  SYNCS.ARRIVE.TRANS64 RZ, [R2+URZ+0x38830], R3 ;  /* 0x0388300302ff79a7 */ /* 0x0007e2000800003f */
[----:B-1----:R-:W-:-:S04]  /*de40*/  LOP3.LUT R9, R9, 0x1f, RZ, 0xc0, !PT ;  /* 0x0000001f09097812 */ /* 0x002fc800078ec0ff */
[----:B------:R-:W-:-:S13]  /*de50*/  ISETP.NE.AND P1, PT, R9, RZ, PT ;  /* 0x000000ff0900720c */ /* 0x000fda0003f25270 */
[----:B---3--:R-:W-:Y:S05]  /*de60*/  @!P1 BRA `(.L_x_62) ;  /* 0x0000000000049947 */ /* 0x008fea0003800000 */
[----:B------:R-:W-:Y:S01]  /*de70*/  BPT.TRAP 0x1 ;  /* 0x000000040000795c */ /* 0x000fe20000300000 */
.L_x_62:
[----:B------:R-:W1:Y:S01]  /*de80*/  S2R R9, SR_CgaCtaId ;  /* 0x0000000000097919 */ /* 0x000e620000008800 */
[----:B--2---:R-:W-:Y:S01]  /*de90*/  MOV R3, 0x400 ;  /* 0x0000040000037802 */ /* 0x004fe20000000f00 */
        /* <DEDUP_REMOVED lines=12> */
[----:B------:R-:W-:-:S02]  /*df60*/  SHF.L.U32 R19, R19, 0x1f, RZ ;  /* 0x0000001f13137819 */ /* 0x000fc400000006ff */
[----:B------:R-:W-:Y:S02]  /*df70*/  UIADD3 UR9, UR9, 0x38830, URZ ;  /* 0x0003883009097890 */ /* 0x000fe4000fffe03f */
[----:B------:R-:W-:Y:S01]  /*df80*/  UIMAD UR11, UR11, 0x50, URZ ;  /* 0x000000500b0b78a4 */ /* 0x000fe2000f8e023f */
[----:B-1----:R-:W-:-:S05]  /*df90*/  LEA R3, R9, R3, 0x18 ;  /* 0x0000000309037211 */ /* 0x002fca00078ec0ff */
[----:B------:R-:W-:Y:S01]  /*dfa0*/  IMAD R2, R7, 0xa000, R3 ;  /* 0x0000a00007027824 */ /* 0x000fe200078e0203 */
[----:B------:R-:W-:-:S04]  /*dfb0*/  IADD3 R3, R3, 0x38800, RZ ;  /* 0x0003880003037810 */ /* 0x000fc80007ffe0ff */
[----:B------:R-:W-:Y:S01]  /*dfc0*/  R2UR UR14, R2 ;  /* 0x00000000020e72ca */ /* 0x000fe200000e0000 */
[----:B------:R-:W-:-:S12]  /*dfd0*/  IMAD R2, R16, 0x8, R3 ;  /* 0x0000000810027824 */ /* 0x000fd800078e0203 */
        /* <DEDUP_REMOVED lines=16> */
.L_x_102:
[----:B------:R-:W-:Y:S05]  /*e0e0*/  @P2 BRA `(.L_x_64) ;  /* 0x00000000001c2947 */ /* 0x000fea0003800000 */
[----:B------:R-:W2:Y:S01]  /*e0f0*/  S2R R9, SR_TID.X ;  /* 0x0000000000097919 */ /* 0x000ea20000002100 */
[----:B------:R-:W-:-:S04]  /*e100*/  MOV R3, 0xa000 ;  /* 0x0000a00000037802 */ /* 0x000fc80000000f00 */
[----:B------:R3:W-:Y:S01]  /*e110*/  SYNCS.ARRIVE.TRANS64 RZ, [R2+URZ+0x50], R3 ;  /* 0x0000500302ff79a7 */ /* 0x0007e2000800003f */
[----:B--2---:R-:W-:-:S04]  /*e120*/  LOP3.LUT R9, R9, 0x1f, RZ, 0xc0, !PT ;  /* 0x0000001f09097812 */ /* 0x004fc800078ec0ff */
[----:B------:R-:W-:-:S13]  /*e130*/  ISETP.NE.AND P1, PT, R9, RZ, PT ;  /* 0x000000ff0900720c */ /* 0x000fda0003f25270 */
[----:B---3--:R-:W-:Y:S05]  /*e140*/  @!P1 BRA `(.L_x_64) ;  /* 0x0000000000049947 */ /* 0x008fea0003800000 */
[----:B------:R-:W-:Y:S01]  /*e150*/  BPT.TRAP 0x1 ;  /* 0x000000040000795c */ /* 0x000fe20000300000 */
.L_x_64:
[----:B------:R-:W2:Y:S01]  /*e160*/  LDL.LU R3, [R1] ;  /* 0x0000000001037983 */ /* 0x000ea20000300800 */
[----:B------:R-:W-:Y:S01]  /*e170*/  MOV R9, 0x400 ;  /* 0x0000040000097802 */ /* 0x000fe20000000f00 */
[----:B------:R-:W3:Y:S01]  /*e180*/  S2R R13, SR_CgaCtaId ;  /* 0x00000000000d7919 */ /* 0x000ee20000008800 */
[----:B------:R-:W-:Y:S01]  /*e190*/  R2UR UR9, R2 ;  /* 0x00000000020972ca */ /* 0x000fe200000e0000 */
[----:B------:R-:W-:Y:S01]  /*e1a0*/  UIADD3 UR4, UP0, UR36, 0x470, URZ ;  /* 0x0000047024047890 */ /* 0x000fe2000ff1e03f */
[----:B------:R-:W-:Y:S02]  /*e1b0*/  R2UR UR13, R5 ;  /* 0x00000000050d72ca */ /* 0x000fe400000e0000 */
[----:B------:R-:W-:Y:S01]  /*e1c0*/  R2UR UR12, R4 ;  /* 0x00000000040c72ca */ /* 0x000fe200000e0000 */
[----:B------:R-:W-:Y:S01]  /*e1d0*/  UIADD3.X UR5, URZ, UR37, URZ, UP0, !UPT ;  /* 0x000000253f057290 */ /* 0x000fe200087fe43f */
[----:B---3--:R-:W-:-:S05]  /*e1e0*/  LEA R9, R13, R9, 0x18 ;  /* 0x000000090d097211 */ /* 0x008fca00078ec0ff */
        /* <DEDUP_REMOVED lines=27> */
[----:B---3--:R-:W-:Y:S01]  /*e3a0*/  NOP ;  /* 0x0000000000007918 */ /* 0x008fe20000000000 */
.L_x_59:
[----:B------:R-:W-:Y:S05]  /*e3b0*/  BSYNC B1 ;  /* 0x0000000000017941 */ /* 0x000fea0003800000 */
.L_x_58:
[----:B------:R-:W-:Y:S01]  /*e3c0*/  IADD3 R16, R7, 0x1, RZ ;  /* 0x0000000107107810 */ /* 0x000fe20007ffe0ff */
[----:B------:R-:W-:Y:S03]  /*e3d0*/  BSSY B1, `(.L_x_65) ;  /* 0x0000081000017945 */ /* 0x000fe60003800000 */
[----:B------:R-:W-:-:S04]  /*e3e0*/  ISETP.NE.AND P1, PT, R16, 0x2, PT ;  /* 0x000000021000780c */ /* 0x000fc80003f25270 */
[----:B-1----:R-:W-:Y:S02]  /*e3f0*/  SEL R19, RZ, 0x1, P1 ;  /* 0x00000001ff137807 */ /* 0x002fe40000800000 */
[----:B------:R-:W-:Y:S02]  /*e400*/  SEL R16, R16, RZ, P1 ;  /* 0x000000ff10107207 */ /* 0x000fe40000800000 */
[----:B------:R-:W-:Y:S01]  /*e410*/  LOP3.LUT R19, R10, R19, RZ, 0x3c, !PT ;  /* 0x000000130a137212 */ /* 0x000fe200078e3cff */
[----:B------:R-:W-:Y:S06]  /*e420*/  @!P6 BRA `(.L_x_66) ;  /* 0x0000000400ece947 */ /* 0x000fec0003800000 */
[----:B------:R-:W-:Y:S01]  /*e430*/  VIADD R12, R6, 0xffffffff ;  /* 0xffffffff060c7836 */ /* 0x000fe20000000000 */
        /* <DEDUP_REMOVED lines=8> */
[----:B-1----:R-:W-:Y:S01]  /*e4c0*/  @P1 IMAD.HI.U32 R9, R12, R2, RZ ;  /* 0x000000020c091227 */ /* 0x002fe200078e00ff */
[----:B------:R-:W-:-:S04]  /*e4d0*/  MOV R2, R12 ;  /* 0x0000000c00027202 */ /* 0x000fc80000000f00 */
[----:B------:R-:W-:-:S05]  /*e4e0*/  @P1 SHF.R.U32.HI R2, RZ, R3, R9 ;  /* 0x00000003ff021219 */ /* 0x000fca0000011609 */
[----:B------:R-:W-:-:S04]  /*e4f0*/  IMAD.MOV R3, RZ, RZ, -R2 ;  /* 0x000000ffff037224 */ /* 0x000fc800078e0a02 */
[----:B------:R-:W-:Y:S01]  /*e500*/  IMAD R12, R8, R3, R12 ;  /* 0x00000003080c7224 */ /* 0x000fe200078e020c */
[--C-:B------:R-:W-:Y:S01]  /*e510*/  SHF.R.S32.HI R3, RZ, 0x1f, R2.reuse ;  /* 0x0000001fff037819 */ /* 0x100fe20000011402 */
[----:B------:R-:W1:Y:S02]  /*e520*/  LDC.64 R8, c[0x0][0x3f8] ;  /* 0x0000fe00ff087b82 */ /* 0x000e640000000a00 */
[----:B------:R-:W-:-:S05]  /*e530*/  IMAD.WIDE.U32 R2, R0, UR4, R2 ;  /* 0x0000000400027c25 */ /* 0x000fca000f8e0002 */
[----:B------:R-:W-:Y:S02]  /*e540*/  IADD3 R13, R13, R3, RZ ;  /* 0x000000030d0d7210 */ /* 0x000fe40007ffe0ff */
[----:B-1----:R-:W-:-:S04]  /*e550*/  LEA R8, P1, R2, R8, 0x2 ;  /* 0x0000000802087211 */ /* 0x002fc800078210ff */
[----:B------:R-:W-:-:S05]  /*e560*/  LEA.HI.X R9, R2, R9, R13, 0x2, P1 ;  /* 0x0000000902097211 */ /* 0x000fca00008f140d */
[----:B------:R1:W5:Y:S04]  /*e570*/  LDG.E R8, desc[UR6][R8.64] ;  /* 0x0000000608087981 */ /* 0x000368000c1e1900 */
.L_x_67:
[----:B------:R-:W2:Y:S01]  /*e580*/  S2R R3, SR_CgaCtaId ;  /* 0x0000000000037919 */ /* 0x000ea20000008800 */
[----:B------:R-:W-:-:S04]  /*e590*/  MOV R2, 0x400 ;  /* 0x0000040000027802 */ /* 0x000fc80000000f00 */
[----:B--2---:R-:W-:Y:S02]  /*e5a0*/  LEA R2, R3, R2, 0x18 ;  /* 0x0000000203027211 */ /* 0x004fe400078ec0ff */
[----:B------:R-:W-:-:S03]  /*e5b0*/  SHF.L.U32 R3, R19, 0x1f, RZ ;  /* 0x0000001f13037819 */ /* 0x000fc600000006ff */
[----:B------:R-:W-:-:S04]  /*e5c0*/  IMAD R2, R16, 0x8, R2 ;  /* 0x0000000810027824 */ /* 0x000fc800078e0202 */
[----:B------:R-:W2:Y:S02]  /*e5d0*/  SYNCS.PHASECHK.TRANS64.TRYWAIT P1, [R2+URZ+0x38840], R3 ;  /* 0x03884003020075a7 */ /* 0x000ea4000802017f */
[----:B--2---:R-:W-:Y:S05]  /*e5e0*/  @!P1 BRA `(.L_x_68) ;  /* 0x0000001000d09947 */ /* 0x004fea0003800000 */
.L_x_103:
[----:B-1----:R-:W1:Y:S02]  /*e5f0*/  S2R R9, SR_TID.X ;  /* 0x0000000000097919 */ /* 0x002e640000002100 */
[----:B-1----:R-:W-:-:S04]  /*e600*/  LOP3.LUT R9, R9, 0x7f, RZ, 0xc0, !PT ;  /* 0x0000007f09097812 */ /* 0x002fc800078ec0ff */
[----:B------:R-:W-:-:S13]  /*e610*/  ISETP.NE.AND P2, PT, R9, RZ, PT ;  /* 0x000000ff0900720c */ /* 0x000fda0003f45270 */
[----:B------:R-:W-:Y:S05]  /*e620*/  @P2 BRA `(.L_x_69) ;  /* 0x00000000001c2947 */ /* 0x000fea0003800000 */
[----:B------:R-:W1:Y:S01]  /*e630*/  S2R R9, SR_TID.X ;  /* 0x0000000000097919 */ /* 0x000e620000002100 */
[----:B--2---:R-:W-:-:S04]  /*e640*/  MOV R3, 0xa000 ;  /* 0x0000a00000037802 */ /* 0x004fc80000000f00 */
[----:B------:R3:W-:Y:S01]  /*e650*/  SYNCS.ARRIVE.TRANS64 RZ, [R2+URZ+0x38830], R3 ;  /* 0x0388300302ff79a7 */ /* 0x0007e2000800003f */
[----:B-1----:R-:W-:-:S04]  /*e660*/  LOP3.LUT R9, R9, 0x1f, RZ, 0xc0, !PT ;  /* 0x0000001f09097812 */ /* 0x002fc800078ec0ff */
[----:B------:R-:W-:-:S13]  /*e670*/  ISETP.NE.AND P1, PT, R9, RZ, PT ;  /* 0x000000ff0900720c */ /* 0x000fda0003f25270 */
[----:B---3--:R-:W-:Y:S05]  /*e680*/  @!P1 BRA `(.L_x_69) ;  /* 0x0000000000049947 */ /* 0x008fea0003800000 */
[----:B------:R-:W-:Y:S01]  /*e690*/  BPT.TRAP 0x1 ;  /* 0x000000040000795c */ /* 0x000fe20000300000 */
.L_x_69:
[----:B------:R-:W1:Y:S01]  /*e6a0*/  S2R R13, SR_CgaCtaId ;  /* 0x00000000000d7919 */ /* 0x000e620000008800 */
[----:B------:R-:W-:Y:S01]  /*e6b0*/  MOV R9, 0x400 ;  /* 0x0000040000097802 */ /* 0x000fe20000000f00 */
[----:B------:R-:W-:Y:S01]  /*e6c0*/  UIADD3 UR4, UP0, UR36, 0x370, URZ ;  /* 0x0000037024047890 */ /* 0x000fe2000ff1e03f */
[----:B------:R-:W-:Y:S01]  /*e6d0*/  R2UR UR11, R12 ;  /* 0x000000000c0b72ca */ /* 0x000fe200000e0000 */
[----:B------:R-:W-:Y:S01]  /*e6e0*/  UMOV UR10, URZ ;  /* 0x0000003f000a7c82 */ /* 0x000fe20008000000 */
[----:B------:R-:W-:Y:S01]  /*e6f0*/  R2UR UR12, R4 ;  /* 0x00000000040c72ca */ /* 0x000fe200000e0000 */
[----:B------:R-:W-:Y:S01]  /*e700*/  UIADD3.X UR5, URZ, UR37, URZ, UP0, !UPT ;  /* 0x000000253f057290 */ /* 0x000fe200087fe43f */
[----:B-----5:R-:W-:Y:S01]  /*e710*/  R2UR UR13, R8 ;  /* 0x00000000080d72ca */ /* 0x020fe200000e0000 */
[----:B------:R-:W-:Y:S01]  /*e720*/  UMOV UR6, 0x0 ;  /* 0x0000000000067882 */ /* 0x000fe20000000000 */
[----:B------:R-:W-:Y:S01]  /*e730*/  UMOV UR7, 0x14f00000 ;  /* 0x14f0000000077882 */ /* 0x000fe20000000000 */
[----:B------:R-:W-:Y:S01]  /*e740*/  UMOV UR17, 0x40 ;  /* 0x0000004000117882 */ /* 0x000fe20000000000 */
[----:B------:R-:W-:Y:S01]  /*e750*/  UMOV UR18, 0x80 ;  /* 0x0000008000127882 */ /* 0x000fe20000000000 */
[----:B------:R-:W-:-:S04]  /*e760*/  UMOV UR19, 0xc0 ;  /* 0x000000c000137882 */ /* 0x000fc80000000000 */
[----:B------:R-:W-:Y:S01]  /*e770*/  UIMAD UR11, UR11, 0x50, URZ ;  /* 0x000000500b0b78a4 */ /* 0x000fe2000f8e023f */
[----:B-1----:R-:W-:-:S05]  /*e780*/  LEA R9, R13, R9, 0x18 ;  /* 0x000000090d097211 */ /* 0x002fca00078ec0ff */
[----:B--2---:R-:W-:-:S05]  /*e790*/  VIADD R2, R9, 0x38800 ;  /* 0x0003880009027836 */ /* 0x004fca0000000000 */
[----:B------:R-:W-:Y:S01]  /*e7a0*/  LEA R3, R16, R2, 0x3 ;  /* 0x0000000210037211 */ /* 0x000fe200078e18ff */
[----:B------:R-:W-:-:S03]  /*e7b0*/  IMAD R2, R7, 0x8, R2 ;  /* 0x0000000807027824 */ /* 0x000fc600078e0202 */
[----:B------:R-:W-:Y:S01]  /*e7c0*/  R2UR UR9, R3 ;  /* 0x00000000030972ca */ /* 0x000fe200000e0000 */
[----:B------:R-:W-:-:S05]  /*e7d0*/  IMAD R3, R16, 0xa000, R9 ;  /* 0x0000a00010037824 */ /* 0x000fca00078e0209 */
[----:B------:R-:W-:Y:S02]  /*e7e0*/  R2UR UR14, R3 ;  /* 0x00000000030e72ca */ /* 0x000fe400000e0000 */
[----:B------:R-:W-:-:S05]  /*e7f0*/  SHF.L.U32 R3, R10, 0x1f, RZ ;  /* 0x0000001f0a037819 */ /* 0x000fca00000006ff */
[----:B------:R-:W-:-:S06]  /*e800*/  UIADD3 UR9, UR9, 0x30, URZ ;  /* 0x0000003009097890 */ /* 0x000fcc000fffe03f */
        /* <DEDUP_REMOVED lines=16> */
.L_x_104:
[----:B------:R-:W-:Y:S05]  /*e910*/  @P2 BRA `(.L_x_71) ;  /* 0x00000000001c2947 */ /* 0x000fea0003800000 */
[----:B------:R-:W2:Y:S01]  /*e920*/  S2R R9, SR_TID.X ;  /* 0x0000000000097919 */ /* 0x000ea20000002100 */
[----:B-1----:R-:W-:-:S04]  /*e930*/  MOV R3, 0xa000 ;  /* 0x0000a00000037802 */ /* 0x002fc80000000f00 */
[----:B------:R3:W-:Y:S01]  /*e940*/  SYNCS.ARRIVE.TRANS64 RZ, [R2+URZ+0x50], R3 ;  /* 0x0000500302ff79a7 */ /* 0x0007e2000800003f */
[----:B--2---:R-:W-:-:S04]  /*e950*/  LOP3.LUT R9, R9, 0x1f, RZ, 0xc0, !PT ;  /* 0x0000001f09097812 */ /* 0x004fc800078ec0ff */
[----:B------:R-:W-:-:S13]  /*e960*/  ISETP.NE.AND P1, PT, R9, RZ, PT ;  /* 0x000000ff0900720c */ /* 0x000fda0003f25270 */
[----:B---3--:R-:W-:Y:S05]  /*e970*/  @!P1 BRA `(.L_x_71) ;  /* 0x0000000000049947 */ /* 0x008fea0003800000 */
[----:B------:R-:W-:Y:S01]  /*e980*/  BPT.TRAP 0x1 ;  /* 0x000000040000795c */ /* 0x000fe20000300000 */
.L_x_71:
[----:B-1----:R-:W2:Y:S01]  /*e990*/  LDL.LU R3, [R1] ;  /* 0x0000000001037983 */ /* 0x002ea20000300800 */
[----:B------:R-:W-:Y:S01]  /*e9a0*/  MOV R9, 0x400 ;  /* 0x0000040000097802 */ /* 0x000fe20000000f00 */
[----:B------:R-:W1:Y:S01]  /*e9b0*/  S2R R10, SR_CgaCtaId ;  /* 0x00000000000a7919 */ /* 0x000e620000008800 */
[----:B------:R-:W-:Y:S01]  /*e9c0*/  R2UR UR9, R2 ;  /* 0x00000000020972ca */ /* 0x000fe200000e0000 */
[----:B------:R-:W-:Y:S01]  /*e9d0*/  UIADD3 UR4, UP0, UR36, 0x470, URZ ;  /* 0x0000047024047890 */ /* 0x000fe2000ff1e03f */
[----:B------:R-:W-:Y:S02]  /*e9e0*/  R2UR UR13, R5 ;  /* 0x00000000050d72ca */ /* 0x000fe400000e0000 */
[----:B------:R-:W-:Y:S01]  /*e9f0*/  R2UR UR12, R4 ;  /* 0x00000000040c72ca */ /* 0x000fe200000e0000 */
[----:B------:R-:W-:Y:S01]  /*ea00*/  UIADD3.X UR5, URZ, UR37, URZ, UP0, !UPT ;  /* 0x000000253f057290 */ /* 0x000fe200087fe43f */
[----:B-1----:R-:W-:-:S05]  /*ea10*/  LEA R9, R10, R9, 0x18 ;  /* 0x000000090a097211 */ /* 0x002fca00078ec0ff */
        /* <DEDUP_REMOVED lines=28> */
.L_x_66:
[----:B------:R-:W-:Y:S05]  /*ebe0*/  BSYNC B1 ;  /* 0x0000000000017941 */ /* 0x000fea0003800000 */
.L_x_65:
[C---:B------:R-:W-:Y:S02]  /*ebf0*/  ISETP.GT.AND P1, PT, R6.reuse, 0x1, PT ;  /* 0x000000010600780c */ /* 0x040fe40003f24270 */
[----:B------:R-:W-:-:S11]  /*ec00*/  IADD3 R6, R6, -0x2, RZ ;  /* 0xfffffffe06067810 */ /* 0x000fd60007ffe0ff */
[----:B------:R-:W-:Y:S05]  /*ec10*/  @P1 BRA `(.L_x_72) ;  /* 0xffffffec00e01947 */ /* 0x000fea000383ffff */
.L_x_57:
[----:B------:R-:W-:Y:S05]  /*ec20*/  BSYNC B0 ;  /* 0x0000000000007941 */ /* 0x000fea0003800000 */
.L_x_48:
[----:B------:R-:W-:Y:S04]  /*ec30*/  BSSY B0, `(.L_x_73) ;  /* 0x0000037000007945 */ /* 0x000fe80003800000 */
[----:B------:R-:W-:Y:S05]  /*ec40*/  @!P6 BRA `(.L_x_74) ;  /* 0x0000000000d4e947 */ /* 0x000fea0003800000 */
[----:B------:R-:W2:Y:S01]  /*ec50*/  S2R R3, SR_CgaCtaId ;  /* 0x0000000000037919 */ /* 0x000ea20000008800 */
[----:B------:R-:W-:Y:S01]  /*ec60*/  MOV R0, 0x400 ;  /* 0x0000040000007802 */ /* 0x000fe20000000f00 */
[----:B------:R-:W3:Y:S03]  /*ec70*/  S2R R2, SR_TID.X ;  /* 0x0000000000027919 */ /* 0x000ee60000002100 */
[----:B--2---:R-:W-:Y:S02]  /*ec80*/  LEA R0, R3, R0, 0x18 ;  /* 0x0000000003007211 */ /* 0x004fe400078ec0ff */
[----:B---3--:R-:W-:-:S03]  /*ec90*/  LOP3.LUT R2, R2, 0x7f, RZ, 0xc0, !PT ;  /* 0x0000007f02027812 */ /* 0x008fc600078ec0ff */
[----:B------:R-:W-:Y:S01]  /*eca0*/  IMAD R3, R16, 0x8, R0 ;  /* 0x0000000810037824 */ /* 0x000fe200078e0200 */
[----:B------:R-:W-:Y:S02]  /*ecb0*/  SHF.L.U32 R0, R19, 0x1f, RZ ;  /* 0x0000001f13007819 */ /* 0x000fe400000006ff */
[----:B------:R-:W-:Y:S02]  /*ecc0*/  ISETP.NE.AND P1, PT, R2, RZ, PT ;  /* 0x000000ff0200720c */ /* 0x000fe40003f25270 */
[----:B------:R-:W2:Y:S02]  /*ecd0*/  SYNCS.PHASECHK.TRANS64.TRYWAIT P0, [R3+URZ+0x38860], R0 ;  /* 0x03886000030075a7 */ /* 0x000ea4000800017f */
[----:B--2---:R-:W-:Y:S09]  /*ece0*/  @!P0 BRA `(.L_x_75) ;  /* 0x0000000c00388947 */ /* 0x004ff20003800000 */
.L_x_105:
[----:B------:R-:W-:Y:S05]  /*ecf0*/  @P1 BRA `(.L_x_76) ;  /* 0x00000000001c1947 */ /* 0x000fea0003800000 */
[----:B------:R-:W3:Y:S01]  /*ed00*/  S2R R2, SR_TID.X ;  /* 0x0000000000027919 */ /* 0x000ee20000002100 */
[----:B--2---:R-:W-:-:S04]  /*ed10*/  MOV R0, 0xa000 ;  /* 0x0000a00000007802 */ /* 0x004fc80000000f00 */
[----:B------:R4:W-:Y:S01]  /*ed20*/  SYNCS.ARRIVE.TRANS64 RZ, [R3+URZ+0x38850], R0 ;  /* 0x0388500003ff79a7 */ /* 0x0009e2000800003f */
[----:B---3--:R-:W-:-:S04]  /*ed30*/  LOP3.LUT R2, R2, 0x1f, RZ, 0xc0, !PT ;  /* 0x0000001f02027812 */ /* 0x008fc800078ec0ff */
[----:B------:R-:W-:-:S13]  /*ed40*/  ISETP.NE.AND P0, PT, R2, RZ, PT ;  /* 0x000000ff0200720c */ /* 0x000fda0003f05270 */
[----:B----4-:R-:W-:Y:S05]  /*ed50*/  @!P0 BRA `(.L_x_76) ;  /* 0x0000000000048947 */ /* 0x010fea0003800000 */
[----:B------:R-:W-:Y:S01]  /*ed60*/  BPT.TRAP 0x1 ;  /* 0x000000040000795c */ /* 0x000fe20000300000 */
.L_x_76:
[----:B------:R-:W3:Y:S01]  /*ed70*/  LDL R2, [R1] ;  /* 0x0000000001027983 */ /* 0x000ee20000100800 */
[----:B--2---:R-:W-:Y:S01]  /*ed80*/  MOV R0, 0x400 ;  /* 0x0000040000007802 */ /* 0x004fe20000000f00 */
[----:B-1----:R-:W1:Y:S01]  /*ed90*/  S2R R6, SR_CgaCtaId ;  /* 0x0000000000067919 */ /* 0x002e620000008800 */
        /* <DEDUP_REMOVED lines=17> */
[----:B---3--:R-:W-:-:S13]  /*eeb0*/  R2UR UR11, R2 ;  /* 0x00000000020b72ca */ /* 0x008fda00000e0000 */
[----:B------:R-:W-:-:S09]  /*eec0*/  UIMAD UR11, UR11, 0x50, URZ ;  /* 0x000000500b0b78a4 */ /* 0x000fd2000f8e023f */
[----:B------:R1:W-:Y:S02]  /*eed0*/  UTMALDG.4D [UR8], [UR4], desc[UR6] ;  /* 0x00000608040075b4 */ /* 0x0003e40008019000 */
[----:B-1----:R-:W-:Y:S01]  /*eee0*/  UMOV UR8, UR15 ;  /* 0x0000000f00087c82 */ /* 0x002fe20008000000 */
[----:B------:R-:W-:Y:S01]  /*eef0*/  UMOV UR10, UR17 ;  /* 0x00000011000a7c82 */ /* 0x000fe20008000000 */
[----:B------:R-:W-:Y:S01]  /*ef00*/  UMOV UR15, 0x80 ;  /* 0x00000080000f7882 */ /* 0x000fe20000000000 */
[----:B------:R1:W-:Y:S02]  /*ef10*/  UTMALDG.4D [UR8], [UR4], desc[UR6] ;  /* 0x00000608040075b4 */ /* 0x0003e40008019000 */
[----:B-1----:R-:W-:Y:S01]  /*ef20*/  UMOV UR8, UR16 ;  /* 0x0000001000087c82 */ /* 0x002fe20008000000 */
[----:B------:R-:W-:Y:S01]  /*ef30*/  UMOV UR10, UR15 ;  /* 0x0000000f000a7c82 */ /* 0x000fe20008000000 */
[----:B------:R-:W-:Y:S01]  /*ef40*/  UMOV UR15, 0xc0 ;  /* 0x000000c0000f7882 */ /* 0x000fe20000000000 */
[----:B------:R1:W-:Y:S02]  /*ef50*/  UTMALDG.4D [UR8], [UR4], desc[UR6] ;  /* 0x00000608040075b4 */ /* 0x0003e40008019000 */
[----:B-1----:R-:W-:Y:S01]  /*ef60*/  UMOV UR8, UR14 ;  /* 0x0000000e00087c82 */ /* 0x002fe20008000000 */
[----:B------:R-:W-:-:S02]  /*ef70*/  UMOV UR10, UR15 ;  /* 0x0000000f000a7c82 */ /* 0x000fc40008000000 */
[----:B------:R2:W-:Y:S02]  /*ef80*/  UTMALDG.4D [UR8], [UR4], desc[UR6] ;  /* 0x00000608040075b4 */ /* 0x0005e40008019000 */
[----:B--2---:R-:W-:Y:S01]  /*ef90*/  NOP ;  /* 0x0000000000007918 */ /* 0x004fe20000000000 */
.L_x_74:
[----:B------:R-:W-:Y:S05]  /*efa0*/  BSYNC B0 ;  /* 0x0000000000007941 */ /* 0x000fea0003800000 */
.L_x_73:
[----:B------:R-:W2:Y:S01]  /*efb0*/  LDL.LU R0, [R1+0x10] ;  /* 0x0000100001007983 */ /* 0x000ea20000300800 */
[----:B------:R-:W-:-:S03]  /*efc0*/  ULDC UR4, c[0x0][0xda4] ;  /* 0x0003690000047ab9 */ /* 0x000fc60000000800 */
[----:B------:R-:W3:Y:S01]  /*efd0*/  LDL.LU R2, [R1+0x18] ;  /* 0x0000180001027983 */ /* 0x000ee20000300800 */
[----:B------:R-:W-:-:S05]  /*efe0*/  VIADD R16, R16, 0x1 ;  /* 0x0000000110107836 */ /* 0x000fca0000000000 */
[----:B------:R-:W-:-:S04]  /*eff0*/  ISETP.NE.AND P0, PT, R16, 0x2, PT ;  /* 0x000000021000780c */ /* 0x000fc80003f05270 */
[----:B------:R-:W-:Y:S02]  /*f000*/  SEL R16, R16, RZ, P0 ;  /* 0x000000ff10107207 */ /* 0x000fe40000000000 */
[----:B--2---:R-:W-:Y:S01]  /*f010*/  IADD3 R0, R0, UR38, RZ ;  /* 0x0000002600007c10 */ /* 0x004fe2000fffe0ff */
[----:B---3--:R-:W-:-:S04]  /*f020*/  VIADD R2, R2, 0x1 ;  /* 0x0000000102027836 */ /* 0x008fc80000000000 */
[----:B------:R2:W-:Y:S01]  /*f030*/  STL [R1+0x10], R0 ;  /* 0x0000100001007387 */ /* 0x0005e20000100800 */
[----:B------:R-:W-:-:S03]  /*f040*/  ISETP.GE.AND P1, PT, R0, UR4, PT ;  /* 0x0000000400007c0c */ /* 0x000fc6000bf26270 */
[----:B------:R3:W-:Y:S01]  /*f050*/  STL [R1+0x18], R2 ;  /* 0x0000180201007387 */ /* 0x0007e20000100800 */
[----:B--2---:R-:W-:-:S04]  /*f060*/  SEL R0, RZ, 0x1, P0 ;  /* 0x00000001ff007807 */ /* 0x004fc80000000000 */
[----:B------:R-:W-:-:S05]  /*f070*/  LOP3.LUT R19, R19, R0, RZ, 0x3c, !PT ;  /* 0x0000000013137212 */ /* 0x000fca00078e3cff */
[----:B---3--:R-:W-:Y:S05]  /*f080*/  @!P1 BRA `(.L_x_77) ;  /* 0xffffffcc008c9947 */ /* 0x008fea000383ffff */
[----:B------:R-:W-:-:S07]  /*f090*/  LOP3.LUT R2, R2, 0x1, RZ, 0xc, !PT ;  /* 0x0000000102027812 */ /* 0x000fce00078e0cff */
.L_x_32:
[----:B------:R-:W2:Y:S01]  /*f0a0*/  S2R R3, SR_CgaCtaId ;  /* 0x0000000000037919 */ /* 0x000ea20000008800 */
[----:B------:R-:W-:Y:S01]  /*f0b0*/  MOV R0, 0x400 ;  /* 0x0000040000007802 */ /* 0x000fe20000000f00 */
[----:B------:R-:W-:Y:S03]  /*f0c0*/  BSSY B0, `(.L_x_78) ;  /* 0x0000005000007945 */ /* 0x000fe60003800000 */
[----:B--2---:R-:W-:Y:S02]  /*f0d0*/  LEA R0, R3, R0, 0x18 ;  /* 0x0000000003007211 */ /* 0x004fe400078ec0ff */
[----:B------:R-:W-:-:S04]  /*f0e0*/  SHF.L.U32 R3, R2, 0x1f, RZ ;  /* 0x0000001f02037819 */ /* 0x000fc800000006ff */
[----:B------:R-:W2:Y:S02]  /*f0f0*/  SYNCS.PHASECHK.TRANS64.TRYWAIT P0, [R0+URZ+0x38820], R3 ;  /* 0x03882003000075a7 */ /* 0x000ea4000800017f */
[----:B--2---:R-:W-:Y:S05]  /*f100*/  @!P0 BRA `(.L_x_79) ;  /* 0x0000000800448947 */ /* 0x004fea0003800000 */
.L_x_106:
[----:B------:R-:W-:Y:S05]  /*f110*/  BSYNC B0 ;  /* 0x0000000000007941 */ /* 0x000fea0003800000 */
.L_x_78:
[----:B------:R-:W-:-:S03]  /*f120*/  UMOV UR4, 0xffffffff ;  /* 0xffffffff00047882 */ /* 0x000fc60000000000 */
[----:B------:R-:W-:Y:S05]  /*f130*/  BRA.DIV UR4, `(.L_x_80) ;  /* 0x0000000a044c7947 */ /* 0x000fea000b800000 */
[----:B------:R-:W3:Y:S02]  /*f140*/  S2R R2, SR_TID.X ;  /* 0x0000000000027919 */ /* 0x000ee40000002100 */
[----:B---3--:R-:W-:-:S04]  /*f150*/  SHF.R.U32.HI R2, RZ, 0x5, R2 ;  /* 0x00000005ff027819 */ /* 0x008fc80000011602 */
[----:B------:R-:W-:-:S05]  /*f160*/  LOP3.LUT R2, R2, 0x3, RZ, 0xc0, !PT ;  /* 0x0000000302027812 */ /* 0x000fca00078ec0ff */
[----:B------:R3:W4:Y:S02]  /*f170*/  SHFL.IDX PT, R14, R2, RZ, 0x1f ;  /* 0x00001fff020e7589 */ /* 0x00072400000e0000 */
.L_x_109:
[----:B----4-:R-:W-:Y:S01]  /*f180*/  ISETP.NE.AND P0, PT, R14, RZ, PT ;  /* 0x000000ff0e00720c */ /* 0x010fe20003f05270 */
[----:B------:R-:W-:-:S12]  /*f190*/  BSSY B0, `(.L_x_81) ;  /* 0x0000024000007945 */ /* 0x000fd80003800000 */
[----:B------:R-:W-:Y:S05]  /*f1a0*/  @P0 BRA `(.L_x_82) ;  /* 0x0000000000880947 */ /* 0x000fea0003800000 */
[----:B------:R-:W-:-:S03]  /*f1b0*/  UMOV UR4, 0xffffffff ;  /* 0xffffffff00047882 */ /* 0x000fc60000000000 */
[----:B------:R-:W-:Y:S05]  /*f1c0*/  BRA.DIV UR4, `(.L_x_83) ;  /* 0x0000000a045c7947 */ /* 0x000fea000b800000 */
[----:B------:R-:W-:-:S13]  /*f1d0*/  ELECT P6, URZ, PT ;  /* 0x00000000003f782f */ /* 0x000fda00038c0000 */
.L_x_112:
[----:B------:R-:W-:Y:S05]  /*f1e0*/  @!P6 BRA `(.L_x_82) ;  /* 0x000000000078e947 */ /* 0x000fea0003800000 */
[----:B---3--:R-:W3:Y:S02]  /*f1f0*/  LDL.LU R2, [R1+0x1c] ;  /* 0x00001c0001027983 */ /* 0x008ee40000300800 */
[----:B---3--:R-:W-:-:S04]  /*f200*/  LOP3.LUT R2, R2, 0x2, RZ, 0xfc, !PT ;  /* 0x0000000202027812 */ /* 0x008fc800078efcff */
[----:B------:R-:W-:-:S13]  /*f210*/  ISETP.NE.AND P2, PT, R2, 0x3, PT ;  /* 0x000000030200780c */ /* 0x000fda0003f45270 */
[----:B------:R-:W-:Y:S05]  /*f220*/  @!P2 BRA `(.L_x_84) ;  /* 0x000000000004a947 */ /* 0x000fea0003800000 */
[----:B------:R-:W-:Y:S01]  /*f230*/  BPT.TRAP 0x1 ;  /* 0x000000040000795c */ /* 0x000fe20000300000 */
.L_x_84:
[----:B--2---:R-:W-:Y:S02]  /*f240*/  IADD3 R3, R0, 0x38840, RZ ;  /* 0x0003884000037810 */ /* 0x004fe40007ffe0ff */
[----:B------:R-:W-:Y:S02]  /*f250*/  SHF.L.U32 R5, R19, 0x1f, RZ ;  /* 0x0000001f13057819 */ /* 0x000fe400000006ff */
[C---:B------:R-:W-:Y:S01]  /*f260*/  IADD3 R2, R16.reuse, 0x1, RZ ;  /* 0x0000000110027810 */ /* 0x040fe20007ffe0ff */
[----:B-1----:R-:W-:-:S03]  /*f270*/  IMAD R6, R16, 0x8, R3 ;  /* 0x0000000810067824 */ /* 0x002fc600078e0203 */
[----:B------:R-:W-:Y:S01]  /*f280*/  ISETP.NE.AND P1, PT, R2, 0x2, PT ;  /* 0x000000020200780c */ /* 0x000fe20003f25270 */
[----:B------:R-:W1:Y:S03]  /*f290*/  SYNCS.PHASECHK.TRANS64.TRYWAIT P0, [R6+URZ], R5 ;  /* 0x00000005060075a7 */ /* 0x000e66000800017f */
[----:B------:R-:W-:-:S04]  /*f2a0*/  SEL R4, RZ, 0x1, P1 ;  /* 0x00000001ff047807 */ /* 0x000fc80000800000 */
[----:B------:R-:W-:Y:S02]  /*f2b0*/  LOP3.LUT R19, R19, R4, RZ, 0x3c, !PT ;  /* 0x0000000413137212 */ /* 0x000fe400078e3cff */
[----:B------:R-:W-:Y:S02]  /*f2c0*/  SEL R4, R2, RZ, P1 ;  /* 0x000000ff02047207 */ /* 0x000fe40000800000 */
[----:B------:R-:W-:-:S03]  /*f2d0*/  SHF.L.U32 R2, R19, 0x1f, RZ ;  /* 0x0000001f13027819 */ /* 0x000fc600000006ff */
[----:B------:R-:W-:Y:S01]  /*f2e0*/  IMAD R3, R4, 0x8, R3 ;  /* 0x0000000804037824 */ /* 0x000fe200078e0203 */
[----:B-1----:R-:W-:Y:S06]  /*f2f0*/  @!P0 BRA `(.L_x_85) ;  /* 0x0000000800308947 */ /* 0x002fec0003800000 */
.L_x_113:
[----:B------:R-:W2:Y:S02]  /*f300*/  SYNCS.PHASECHK.TRANS64.TRYWAIT P0, [R3+URZ], R2 ;  /* 0x00000002030075a7 */ /* 0x000ea4000800017f */
[----:B--2---:R-:W-:Y:S05]  /*f310*/  @!P0 BRA `(.L_x_86) ;  /* 0x00000008003c8947 */ /* 0x004fea0003800000 */
.L_x_114:
[----:B------:R-:W-:Y:S05]  /*f320*/  @!P2 BRA `(.L_x_87) ;  /* 0x000000000004a947 */ /* 0x000fea0003800000 */
[----:B------:R-:W-:Y:S01]  /*f330*/  BPT.TRAP 0x1 ;  /* 0x000000040000795c */ /* 0x000fe20000300000 */
.L_x_87:
[----:B--2---:R-:W-:-:S05]  /*f340*/  IADD3 R3, R0, 0x38860, RZ ;  /* 0x0003886000037810 */ /* 0x004fca0007ffe0ff */
[----:B------:R-:W-:-:S04]  /*f350*/  IMAD R16, R16, 0x8, R3 ;  /* 0x0000000810107824 */ /* 0x000fc800078e0203 */
[----:B------:R-:W2:Y:S02]  /*f360*/  SYNCS.PHASECHK.TRANS64.TRYWAIT P0, [R16+URZ], R5 ;  /* 0x00000005100075a7 */ /* 0x000ea4000800017f */
[----:B--2---:R-:W-:Y:S05]  /*f370*/  @!P0 BRA `(.L_x_88) ;  /* 0x0000000800388947 */ /* 0x004fea0003800000 */
.L_x_115:
[----:B------:R-:W-:-:S07]  /*f380*/  LEA R3, R4, R3, 0x3 ;  /* 0x0000000304037211 */ /* 0x000fce00078e18ff */
.L_x_89:
[----:B---3--:R3:W4:Y:S02]  /*f390*/  SYNCS.PHASECHK.TRANS64.TRYWAIT P0, [R3+URZ], R2 ;  /* 0x00000002030075a7 */ /* 0x008724000800017f */
[----:B----4-:R-:W-:Y:S05]  /*f3a0*/  @!P0 NANOSLEEP.SYNCS 0x989680 ;  /* 0x009896800000895d */ /* 0x010fea0003900000 */
[----:B------:R-:W4:Y:S02]  /*f3b0*/  @!P0 SYNCS.PHASECHK.TRANS64 P0, [R3+URZ], R2 ;  /* 0x00000002030085a7 */ /* 0x000f24000800007f */
[----:B----4-:R-:W-:Y:S05]  /*f3c0*/  @!P0 BRA `(.L_x_89) ;  /* 0xfffffffc00f08947 */ /* 0x010fea000383ffff */
.L_x_82:
[----:B------:R-:W-:Y:S05]  /*f3d0*/  BSYNC B0 ;  /* 0x0000000000007941 */ /* 0x000fea0003800000 */
.L_x_81:
[----:B------:R-:W-:Y:S05]  /*f3e0*/  EXIT ;  /* 0x000000000000794d */ /* 0x000fea0003800000 */
.L_x_10:
[----:B------:R-:W-:-:S13]  /*f3f0*/  R2UR UR4, R18 ;  /* 0x00000000120472ca */ /* 0x000fda00000e0000 */
[----:B-1----:R-:W-:-:S04]  /*f400*/  IMAD.U32 R3, RZ, RZ, UR4 ;  /* 0x00000004ff037e24 */ /* 0x002fc8000f8e00ff */
[----:B------:R1:W2:Y:S03]  /*f410*/  SYNCS.PHASECHK.TRANS64.TRYWAIT P1, [R3+URZ+0x38800], R0 ;  /* 0x03880000030075a7 */ /* 0x0002a6000802017f */
[----:B--2---:R-:W-:Y:S05]  /*f420*/  @!P1 NANOSLEEP.SYNCS 0x989680 ;  /* 0x009896800000995d */ /* 0x004fea0003900000 */
[----:B------:R-:W2:Y:S02]  /*f430*/  @!P1 SYNCS.PHASECHK.TRANS64 P1, [R3+URZ+0x38800], R0 ;  /* 0x03880000030095a7 */ /* 0x000ea4000802007f */
[----:B--2---:R-:W-:Y:S05]  /*f440*/  @!P1 BRA `(.L_x_10) ;  /* 0xfffffffc00e89947 */ /* 0x004fea000383ffff */
[----:B------:R-:W-:Y:S05]  /*f450*/  BRA `(.L_x_90) ;  /* 0xffffff1c00387947 */ /* 0x000fea000383ffff */
.L_x_14:
[----:B--2---:R2:W3:Y:S02]  /*f460*/  SYNCS.PHASECHK.TRANS64.TRYWAIT P2, [R0+URZ+0x38830], R3 ;  /* 0x03883003000075a7 */ /* 0x0044e4000804017f */
[----:B---3--:R-:W-:Y:S05]  /*f470*/  @!P2 NANOSLEEP.SYNCS 0x989680 ;  /* 0x009896800000a95d */ /* 0x008fea0003900000 */
[----:B------:R-:W3:Y:S02]  /*f480*/  @!P2 SYNCS.PHASECHK.TRANS64 P2, [R0+URZ+0x38830], R3 ;  /* 0x038830030000a5a7 */ /* 0x000ee4000804007f */
[----:B---3--:R-:W-:Y:S05]  /*f490*/  @!P2 BRA `(.L_x_14) ;  /* 0xfffffffc00f0a947 */ /* 0x008fea000383ffff */
[----:B------:R-:W-:Y:S05]  /*f4a0*/  BRA `(.L_x_13) ;  /* 0xffffff1c006c7947 */ /* 0x000fea000383ffff */
.L_x_19:
[----:B--2---:R-:W-:-:S04]  /*f4b0*/  MOV R5, UR60 ;  /* 0x0000003c00057c02 */ /* 0x004fc80008000f00 */
[----:B------:R2:W3:Y:S03]  /*f4c0*/  SYNCS.PHASECHK.TRANS64.TRYWAIT P2, [R5+URZ+0x38830], R2 ;  /* 0x03883002050075a7 */ /* 0x0004e6000804017f */
[----:B---3--:R-:W-:Y:S05]  /*f4d0*/  @!P2 NANOSLEEP.SYNCS 0x989680 ;  /* 0x009896800000a95d */ /* 0x008fea0003900000 */
[----:B------:R-:W3:Y:S02]  /*f4e0*/  @!P2 SYNCS.PHASECHK.TRANS64 P2, [R5+URZ+0x38830], R2 ;  /* 0x038830020500a5a7 */ /* 0x000ee4000804007f */
[----:B---3--:R-:W-:Y:S05]  /*f4f0*/  @!P2 BRA `(.L_x_19) ;  /* 0xfffffffc00eca947 */ /* 0x008fea000383ffff */
[----:B------:R-:W-:Y:S05]  /*f500*/  BRA `(.L_x_18) ;  /* 0xffffff64001c7947 */ /* 0x000fea000383ffff */
.L_x_23:
[----:B----4-:R-:W-:-:S04]  /*f510*/  IMAD.U32 R3, RZ, RZ, UR5 ;  /* 0x00000005ff037e24 */ /* 0x010fc8000f8e00ff */
[----:B------:R4:W1:Y:S03]  /*f520*/  SYNCS.PHASECHK.TRANS64.TRYWAIT P2, [R3+URZ+0x38850], R0 ;  /* 0x03885000030075a7 */ /* 0x000866000804017f */
[----:B-1----:R-:W-:Y:S05]  /*f530*/  @!P2 NANOSLEEP.SYNCS 0x989680 ;  /* 0x009896800000a95d */ /* 0x002fea0003900000 */
[----:B------:R-:W1:Y:S02]  /*f540*/  @!P2 SYNCS.PHASECHK.TRANS64 P2, [R3+URZ+0x38850], R0 ;  /* 0x038850000300a5a7 */ /* 0x000e64000804007f */
[----:B-1----:R-:W-:Y:S05]  /*f550*/  @!P2 BRA `(.L_x_23) ;  /* 0xfffffffc00eca947 */ /* 0x002fea000383ffff */
[----:B------:R-:W-:Y:S05]  /*f560*/  BRA `(.L_x_22) ;  /* 0xffffff8c006c7947 */ /* 0x000fea000383ffff */
.L_x_28:
[----:B--2---:R-:W-:-:S04]  /*f570*/  MOV R3, UR7 ;  /* 0x0000000700037c02 */ /* 0x004fc80008000f00 */
[----:B------:R2:W3:Y:S03]  /*f580*/  SYNCS.PHASECHK.TRANS64.TRYWAIT P0, [R3+URZ+0x38850], R0 ;  /* 0x03885000030075a7 */ /* 0x0004e6000800017f */
[----:B---3--:R-:W-:Y:S05]  /*f590*/  @!P0 NANOSLEEP.SYNCS 0x989680 ;  /* 0x009896800000895d */ /* 0x008fea0003900000 */
[----:B------:R-:W3:Y:S02]  /*f5a0*/  @!P0 SYNCS.PHASECHK.TRANS64 P0, [R3+URZ+0x38850], R0 ;  /* 0x03885000030085a7 */ /* 0x000ee4000800007f */
[----:B---3--:R-:W-:Y:S05]  /*f5b0*/  @!P0 BRA `(.L_x_28) ;  /* 0xfffffffc00ec8947 */ /* 0x008fea000383ffff */
[----:B------:R-:W-:Y:S05]  /*f5c0*/  BRA `(.L_x_27) ;  /* 0xffffffa8009c7947 */ /* 0x000fea000383ffff */
.L_x_40:
[----:B------:R-:W1:Y:S01]  /*f5d0*/  S2R R6, SR_TID.X ;  /* 0x0000000000067919 */ /* 0x000e620000002100 */
[----:B------:R-:W-:Y:S01]  /*f5e0*/  BSSY B0, `(.L_x_91) ;  /* 0x000000a000007945 */ /* 0x000fe20003800000 */
[----:B------:R-:W-:Y:S01]  /*f5f0*/  MOV R12, RZ ;  /* 0x000000ff000c7202 */ /* 0x000fe20000000f00 */
[----:B------:R-:W-:Y:S01]  /*f600*/  IMAD.MOV.U32 R11, RZ, RZ, 0x1f ;  /* 0x0000001fff0b7424 */ /* 0x000fe200078e00ff */
[----:B------:R-:W-:Y:S02]  /*f610*/  MOV R15, 0xffffffff ;  /* 0xffffffff000f7802 */ /* 0x000fe40000000f00 */
[----:B-1----:R-:W-:-:S04]  /*f620*/  SHF.R.U32.HI R6, RZ, 0x5, R6 ;  /* 0x00000005ff067819 */ /* 0x002fc80000011606 */
[----:B------:R-:W-:-:S05]  /*f630*/  LOP3.LUT R6, R6, 0x3, RZ, 0xc0, !PT ;  /* 0x0000000306067812 */ /* 0x000fca00078ec0ff */
[----:B------:R-:W-:-:S07]  /*f640*/  IMAD.MOV.U32 R13, RZ, RZ, R6 ;  /* 0x000000ffff0d7224 */ /* 0x000fce00078e0006 */
[----:B------:R-:W-:Y:S05]  /*f650*/  WARPSYNC.COLLECTIVE R15, `(.L_x_92) ;  /* 0x000000000f087348 */ /* 0x000fea0003c00000 */
[----:B------:R1:W2:Y:S02]  /*f660*/  SHFL.IDX P6, R14, R13, R12, R11 ;  /* 0x0000000c0d0e7389 */ /* 0x0002a400000c000b */
[----:B-12---:R-:W-:Y:S01]  /*f670*/  ENDCOLLECTIVE ;  /* 0x000000000000791b */ /* 0x006fe20003800000 */
.L_x_92:
[----:B------:R-:W-:Y:S05]  /*f680*/  BSYNC B0 ;  /* 0x0000000000007941 */ /* 0x000fea0003800000 */
.L_x_91:
[----:B------:R-:W-:Y:S05]  /*f690*/  BRA `(.L_x_93) ;  /* 0xffffffd000b47947 */ /* 0x000fea000383ffff */
.L_x_41:
[----:B------:R-:W-:Y:S01]  /*f6a0*/  BSSY B0, `(.L_x_94) ;  /* 0x0000006000007945 */ /* 0x000fe20003800000 */
[----:B------:R-:W-:-:S07]  /*f6b0*/  IMAD.MOV.U32 R15, RZ, RZ, -0x1 ;  /* 0xffffffffff0f7424 */ /* 0x000fce00078e00ff */
[----:B------:R-:W-:Y:S05]  /*f6c0*/  WARPSYNC.COLLECTIVE R15, `(.L_x_95) ;  /* 0x000000000f0c7348 */ /* 0x000fea0003c00000 */
[----:B------:R-:W-:Y:S02]  /*f6d0*/  ELECT P6, UR62, PT ;  /* 0x00000000003e782f */ /* 0x000fe400038c0000 */
[----:B------:R-:W-:Y:S01]  /*f6e0*/  MOV R14, UR62 ;  /* 0x0000003e000e7c02 */ /* 0x000fe20008000f00 */
[----:B------:R-:W-:Y:S10]  /*f6f0*/  ENDCOLLECTIVE ;  /* 0x000000000000791b */ /* 0x000ff40003800000 */
.L_x_95:
[----:B------:R-:W-:Y:S05]  /*f700*/  BSYNC B0 ;  /* 0x0000000000007941 */ /* 0x000fea0003800000 */
.L_x_94:
[----:B------:R-:W-:Y:S05]  /*f710*/  BRA `(.L_x_96) ;  /* 0xffffffd000ac7947 */ /* 0x000fea000383ffff */
.L_x_44:
[----:B---3--:R3:W4:Y:S02]  /*f720*/  SYNCS.PHASECHK.TRANS64.TRYWAIT P1, [R6+URZ+0x38840], R7 ;  /* 0x03884007060075a7 */ /* 0x008724000802017f */
[----:B----4-:R-:W-:Y:S05]  /*f730*/  @!P1 NANOSLEEP.SYNCS 0x989680 ;  /* 0x009896800000995d */ /* 0x010fea0003900000 */
[----:B------:R-:W4:Y:S02]  /*f740*/  @!P1 SYNCS.PHASECHK.TRANS64 P1, [R6+URZ+0x38840], R7 ;  /* 0x03884007060095a7 */ /* 0x000f24000802007f */
[----:B----4-:R-:W-:Y:S05]  /*f750*/  @!P1 BRA `(.L_x_44) ;  /* 0xfffffffc00f09947 */ /* 0x010fea000383ffff */
[----:B------:R-:W-:Y:S05]  /*f760*/  BRA `(.L_x_97) ;  /* 0xffffffd400147947 */ /* 0x000fea000383ffff */
.L_x_47:
[----:B-1----:R-:W1:Y:S01]  /*f770*/  S2R R8, SR_CgaCtaId ;  /* 0x0000000000087919 */ /* 0x002e620000008800 */
[----:B------:R-:W-:-:S04]  /*f780*/  MOV R7, 0x400 ;  /* 0x0000040000077802 */ /* 0x000fc80000000f00 */
[----:B-1----:R-:W-:-:S04]  /*f790*/  LEA R7, R8, R7, 0x18 ;  /* 0x0000000708077211 */ /* 0x002fc800078ec0ff */
[----:B------:R1:W2:Y:S03]  /*f7a0*/  SYNCS.PHASECHK.TRANS64.TRYWAIT P1, [R7+URZ+0x38820], R6 ;  /* 0x03882006070075a7 */ /* 0x0002a6000802017f */
[----:B--2---:R-:W-:Y:S05]  /*f7b0*/  @!P1 NANOSLEEP.SYNCS 0x989680 ;  /* 0x009896800000995d */ /* 0x004fea0003900000 */
[----:B------:R-:W2:Y:S02]  /*f7c0*/  @!P1 SYNCS.PHASECHK.TRANS64 P1, [R7+URZ+0x38820], R6 ;  /* 0x03882006070095a7 */ /* 0x000ea4000802007f */
[----:B--2---:R-:W-:Y:S05]  /*f7d0*/  @!P1 BRA `(.L_x_47) ;  /* 0xfffffffc00e49947 */ /* 0x004fea000383ffff */
[----:B------:R-:W-:Y:S05]  /*f7e0*/  BRA `(.L_x_98) ;  /* 0xffffffd800847947 */ /* 0x000fea000383ffff */
.L_x_53:
[----:B-1----:R1:W2:Y:S02]  /*f7f0*/  SYNCS.PHASECHK.TRANS64.TRYWAIT P1, [R2+URZ+0x38840], R3 ;  /* 0x03884003020075a7 */ /* 0x0022a4000802017f */
[----:B--2---:R-:W-:Y:S05]  /*f800*/  @!P1 NANOSLEEP.SYNCS 0x989680 ;  /* 0x009896800000995d */ /* 0x004fea0003900000 */
[----:B------:R-:W2:Y:S02]  /*f810*/  @!P1 SYNCS.PHASECHK.TRANS64 P1, [R2+URZ+0x38840], R3 ;  /* 0x03884003020095a7 */ /* 0x000ea4000802007f */
[----:B--2---:R-:W-:Y:S05]  /*f820*/  @!P1 BRA `(.L_x_53) ;  /* 0xfffffffc00f09947 */ /* 0x004fea000383ffff */
[----:B------:R-:W-:Y:S05]  /*f830*/  BRA `(.L_x_99) ;  /* 0xffffffdc00247947 */ /* 0x000fea000383ffff */
.L_x_55:
[----:B-1----:R1:W2:Y:S02]  /*f840*/  SYNCS.PHASECHK.TRANS64.TRYWAIT P1, [R2+URZ+0x60], R3 ;  /* 0x00006003020075a7 */ /* 0x0022a4000802017f */
[----:B--2---:R-:W-:Y:S05]  /*f850*/  @!P1 NANOSLEEP.SYNCS 0x989680 ;  /* 0x009896800000995d */ /* 0x004fea0003900000 */
[----:B------:R-:W2:Y:S02]  /*f860*/  @!P1 SYNCS.PHASECHK.TRANS64 P1, [R2+URZ+0x60], R3 ;  /* 0x00006003020095a7 */ /* 0x000ea4000802007f */
[----:B--2---:R-:W-:Y:S05]  /*f870*/  @!P1 BRA `(.L_x_55) ;  /* 0xfffffffc00f09947 */ /* 0x004fea000383ffff */
[----:B------:R-:W-:Y:S05]  /*f880*/  BRA `(.L_x_100) ;  /* 0xffffffdc00d47947 */ /* 0x000fea000383ffff */
.L_x_61:
[----:B--2---:R2:W3:Y:S02]  /*f890*/  SYNCS.PHASECHK.TRANS64.TRYWAIT P1, [R2+URZ+0x38840], R3 ;  /* 0x03884003020075a7 */ /* 0x0044e4000802017f */
[----:B---3--:R-:W-:Y:S05]  /*f8a0*/  @!P1 NANOSLEEP.SYNCS 0x989680 ;  /* 0x009896800000995d */ /* 0x008fea0003900000 */
[----:B------:R-:W3:Y:S02]  /*f8b0*/  @!P1 SYNCS.PHASECHK.TRANS64 P1, [R2+URZ+0x38840], R3 ;  /* 0x03884003020095a7 */ /* 0x000ee4000802007f */
[----:B---3--:R-:W-:Y:S05]  /*f8c0*/  @!P1 BRA `(.L_x_61) ;  /* 0xfffffffc00f09947 */ /* 0x008fea000383ffff */
[----:B------:R-:W-:Y:S05]  /*f8d0*/  BRA `(.L_x_101) ;  /* 0xffffffe4003c7947 */ /* 0x000fea000383ffff */
.L_x_63:
[----:B-1----:R1:W2:Y:S02]  /*f8e0*/  SYNCS.PHASECHK.TRANS64.TRYWAIT P1, [R2+URZ+0x60], R19 ;  /* 0x00006013020075a7 */ /* 0x0022a4000802017f */
[----:B--2---:R-:W-:Y:S05]  /*f8f0*/  @!P1 NANOSLEEP.SYNCS 0x989680 ;  /* 0x009896800000995d */ /* 0x004fea0003900000 */
[----:B------:R-:W2:Y:S02]  /*f900*/  @!P1 SYNCS.PHASECHK.TRANS64 P1, [R2+URZ+0x60], R19 ;  /* 0x00006013020095a7 */ /* 0x000ea4000802007f */
[----:B--2---:R-:W-:Y:S05]  /*f910*/  @!P1 BRA `(.L_x_63) ;  /* 0xfffffffc00f09947 */ /* 0x004fea000383ffff */
[----:B------:R-:W-:Y:S05]  /*f920*/  BRA `(.L_x_102) ;  /* 0xffffffe400ec7947 */ /* 0x000fea000383ffff */
.L_x_68:
[----:B--2---:R2:W3:Y:S02]  /*f930*/  SYNCS.PHASECHK.TRANS64.TRYWAIT P1, [R2+URZ+0x38840], R3 ;  /* 0x03884003020075a7 */ /* 0x0044e4000802017f */
[----:B---3--:R-:W-:Y:S05]  /*f940*/  @!P1 NANOSLEEP.SYNCS 0x989680 ;  /* 0x009896800000995d */ /* 0x008fea0003900000 */
[----:B------:R-:W3:Y:S02]  /*f950*/  @!P1 SYNCS.PHASECHK.TRANS64 P1, [R2+URZ+0x38840], R3 ;  /* 0x03884003020095a7 */ /* 0x000ee4000802007f */
[----:B---3--:R-:W-:Y:S05]  /*f960*/  @!P1 BRA `(.L_x_68) ;  /* 0xfffffffc00f09947 */ /* 0x008fea000383ffff */
[----:B------:R-:W-:Y:S05]  /*f970*/  BRA `(.L_x_103) ;  /* 0xffffffec001c7947 */ /* 0x000fea000383ffff */
.L_x_70:
[----:B-1----:R1:W2:Y:S02]  /*f980*/  SYNCS.PHASECHK.TRANS64.TRYWAIT P1, [R2+URZ+0x60], R3 ;  /* 0x00006003020075a7 */ /* 0x0022a4000802017f */
[----:B--2---:R-:W-:Y:S05]  /*f990*/  @!P1 NANOSLEEP.SYNCS 0x989680 ;  /* 0x009896800000995d */ /* 0x004fea0003900000 */
[----:B------:R-:W2:Y:S02]  /*f9a0*/  @!P1 SYNCS.PHASECHK.TRANS64 P1, [R2+URZ+0x60], R3 ;  /* 0x00006003020095a7 */ /* 0x000ea4000802007f */
[----:B--2---:R-:W-:Y:S05]  /*f9b0*/  @!P1 BRA `(.L_x_70) ;  /* 0xfffffffc00f09947 */ /* 0x004fea000383ffff */
[----:B------:R-:W-:Y:S05]  /*f9c0*/  BRA `(.L_x_104) ;  /* 0xffffffec00d07947 */ /* 0x000fea000383ffff */
.L_x_75:
[----:B--2---:R2:W3:Y:S02]  /*f9d0*/  SYNCS.PHASECHK.TRANS64.TRYWAIT P0, [R3+URZ+0x38860], R0 ;  /* 0x03886000030075a7 */ /* 0x0044e4000800017f */
[----:B---3--:R-:W-:Y:S05]  /*f9e0*/  @!P0 NANOSLEEP.SYNCS 0x989680 ;  /* 0x009896800000895d */ /* 0x008fea0003900000 */
[----:B------:R-:W3:Y:S02]  /*f9f0*/  @!P0 SYNCS.PHASECHK.TRANS64 P0, [R3+URZ+0x38860], R0 ;  /* 0x03886000030085a7 */ /* 0x000ee4000800007f */
[----:B---3--:R-:W-:Y:S05]  /*fa00*/  @!P0 BRA `(.L_x_75) ;  /* 0xfffffffc00f08947 */ /* 0x008fea000383ffff */
[----:B------:R-:W-:Y:S05]  /*fa10*/  BRA `(.L_x_105) ;  /* 0xfffffff000b47947 */ /* 0x000fea000383ffff */
.L_x_79:
[----:B--2---:R2:W3:Y:S02]  /*fa20*/  SYNCS.PHASECHK.TRANS64.TRYWAIT P0, [R0+URZ+0x38820], R3 ;  /* 0x03882003000075a7 */ /* 0x0044e4000800017f */
[----:B---3--:R-:W-:Y:S05]  /*fa30*/  @!P0 NANOSLEEP.SYNCS 0x989680 ;  /* 0x009896800000895d */ /* 0x008fea0003900000 */
[----:B------:R-:W3:Y:S02]  /*fa40*/  @!P0 SYNCS.PHASECHK.TRANS64 P0, [R0+URZ+0x38820], R3 ;  /* 0x03882003000085a7 */ /* 0x000ee4000800007f */
[----:B---3--:R-:W-:Y:S05]  /*fa50*/  @!P0 BRA `(.L_x_79) ;  /* 0xfffffffc00f08947 */ /* 0x008fea000383ffff */
[----:B------:R-:W-:Y:S05]  /*fa60*/  BRA `(.L_x_106) ;  /* 0xfffffff400a87947 */ /* 0x000fea000383ffff */
.L_x_80:
[----:B------:R-:W3:Y:S01]  /*fa70*/  S2R R2, SR_TID.X ;  /* 0x0000000000027919 */ /* 0x000ee20000002100 */
[----:B------:R-:W-:Y:S01]  /*fa80*/  BSSY B0, `(.L_x_107) ;  /* 0x000000a000007945 */ /* 0x000fe20003800000 */
[----:B------:R-:W-:Y:S01]  /*fa90*/  IMAD.MOV.U32 R12, RZ, RZ, RZ ;  /* 0x000000ffff0c7224 */ /* 0x000fe200078e00ff */
[----:B------:R-:W-:Y:S01]  /*faa0*/  MOV R11, 0x1f ;  /* 0x0000001f000b7802 */ /* 0x000fe20000000f00 */
[----:B------:R-:W-:Y:S01]  /*fab0*/  IMAD.MOV.U32 R15, RZ, RZ, -0x1 ;  /* 0xffffffffff0f7424 */ /* 0x000fe200078e00ff */
[----:B---3--:R-:W-:-:S04]  /*fac0*/  SHF.R.U32.HI R2, RZ, 0x5, R2 ;  /* 0x00000005ff027819 */ /* 0x008fc80000011602 */
[----:B------:R-:W-:-:S04]  /*fad0*/  LOP3.LUT R2, R2, 0x3, RZ, 0xc0, !PT ;  /* 0x0000000302027812 */ /* 0x000fc800078ec0ff */
[----:B------:R-:W-:-:S07]  /*fae0*/  MOV R13, R2 ;  /* 0x00000002000d7202 */ /* 0x000fce0000000f00 */
[----:B-12---:R-:W-:Y:S05]  /*faf0*/  WARPSYNC.COLLECTIVE R15, `(.L_x_108) ;  /* 0x000000000f087348 */ /* 0x006fea0003c00000 */
[----:B------:R3:W4:Y:S02]  /*fb00*/  SHFL.IDX P6, R14, R13, R12, R11 ;  /* 0x0000000c0d0e7389 */ /* 0x00072400000c000b */
[----:B-1234-:R-:W-:Y:S01]  /*fb10*/  ENDCOLLECTIVE ;  /* 0x000000000000791b */ /* 0x01efe20003800000 */
.L_x_108:
[----:B------:R-:W-:Y:S05]  /*fb20*/  BSYNC B0 ;  /* 0x0000000000007941 */ /* 0x000fea0003800000 */
.L_x_107:
[----:B------:R-:W-:Y:S05]  /*fb30*/  BRA `(.L_x_109) ;  /* 0xfffffff400907947 */ /* 0x000fea000383ffff */
.L_x_83:
[----:B------:R-:W-:Y:S01]  /*fb40*/  BSSY B1, `(.L_x_110) ;  /* 0x0000006000017945 */ /* 0x000fe20003800000 */
[----:B------:R-:W-:-:S07]  /*fb50*/  MOV R15, 0xffffffff ;  /* 0xffffffff000f7802 */ /* 0x000fce0000000f00 */
[----:B-123--:R-:W-:Y:S05]  /*fb60*/  WARPSYNC.COLLECTIVE R15, `(.L_x_111) ;  /* 0x000000000f0c7348 */ /* 0x00efea0003c00000 */
[----:B------:R-:W-:Y:S02]  /*fb70*/  ELECT P6, UR62, PT ;  /* 0x00000000003e782f */ /* 0x000fe400038c0000 */
[----:B------:R-:W-:Y:S01]  /*fb80*/  MOV R14, UR62 ;  /* 0x0000003e000e7c02 */ /* 0x000fe20008000f00 */
[----:B-123--:R-:W-:Y:S10]  /*fb90*/  ENDCOLLECTIVE ;  /* 0x000000000000791b */ /* 0x00eff40003800000 */
.L_x_111:
[----:B------:R-:W-:Y:S05]  /*fba0*/  BSYNC B1 ;  /* 0x0000000000017941 */ /* 0x000fea0003800000 */
.L_x_110:
[----:B------:R-:W-:Y:S05]  /*fbb0*/  BRA `(.L_x_112) ;  /* 0xfffffff400887947 */ /* 0x000fea000383ffff */
.L_x_85:
[----:B-1----:R1:W2:Y:S02]  /*fbc0*/  SYNCS.PHASECHK.TRANS64.TRYWAIT P0, [R6+URZ], R5 ;  /* 0x00000005060075a7 */ /* 0x0022a4000800017f */
[----:B--2---:R-:W-:Y:S05]  /*fbd0*/  @!P0 NANOSLEEP.SYNCS 0x989680 ;  /* 0x009896800000895d */ /* 0x004fea0003900000 */
[----:B------:R-:W2:Y:S02]  /*fbe0*/  @!P0 SYNCS.PHASECHK.TRANS64 P0, [R6+URZ], R5 ;  /* 0x00000005060085a7 */ /* 0x000ea4000800007f */
[----:B--2---:R-:W-:Y:S05]  /*fbf0*/  @!P0 BRA `(.L_x_85) ;  /* 0xfffffffc00f08947 */ /* 0x004fea000383ffff */
[----:B------:R-:W-:Y:S05]  /*fc00*/  BRA `(.L_x_113) ;  /* 0xfffffff400bc7947 */ /* 0x000fea000383ffff */
.L_x_86:
[----:B--2---:R2:W3:Y:S02]  /*fc10*/  SYNCS.PHASECHK.TRANS64.TRYWAIT P0, [R3+URZ], R2 ;  /* 0x00000002030075a7 */ /* 0x0044e4000800017f */
[----:B---3--:R-:W-:Y:S05]  /*fc20*/  @!P0 NANOSLEEP.SYNCS 0x989680 ;  /* 0x009896800000895d */ /* 0x008fea0003900000 */
[----:B------:R-:W3:Y:S02]  /*fc30*/  @!P0 SYNCS.PHASECHK.TRANS64 P0, [R3+URZ], R2 ;  /* 0x00000002030085a7 */ /* 0x000ee4000800007f */
[----:B---3--:R-:W-:Y:S05]  /*fc40*/  @!P0 BRA `(.L_x_86) ;  /* 0xfffffffc00f08947 */ /* 0x008fea000383ffff */
[----:B------:R-:W-:Y:S05]  /*fc50*/  BRA `(.L_x_114) ;  /* 0xfffffff400b07947 */ /* 0x000fea000383ffff */
.L_x_88:
[----:B--2---:R2:W3:Y:S02]  /*fc60*/  SYNCS.PHASECHK.TRANS64.TRYWAIT P0, [R16+URZ], R5 ;  /* 0x00000005100075a7 */ /* 0x0044e4000800017f */
[----:B---3--:R-:W-:Y:S05]  /*fc70*/  @!P0 NANOSLEEP.SYNCS 0x989680 ;  /* 0x009896800000895d */ /* 0x008fea0003900000 */
[----:B------:R-:W3:Y:S02]  /*fc80*/  @!P0 SYNCS.PHASECHK.TRANS64 P0, [R16+URZ], R5 ;  /* 0x00000005100085a7 */ /* 0x000ee4000800007f */
[----:B---3--:R-:W-:Y:S05]  /*fc90*/  @!P0 BRA `(.L_x_88) ;  /* 0xfffffffc00f08947 */ /* 0x008fea000383ffff */
[----:B------:R-:W-:Y:S05]  /*fca0*/  BRA `(.L_x_115) ;  /* 0xfffffff400b47947 */ /* 0x000fea000383ffff */
.L_x_116:
[----:B------:R-:W-:-:S00]  /*fcb0*/  BRA `(.L_x_116) ;  /* 0xfffffffc00fc7947 */ /* 0x000fc0000383ffff */
[----:B------:R-:W-:-:S00]  /*fcc0*/  NOP ;  /* 0x0000000000007918 */ /* 0x000fc00000000000 */
        /* <DEDUP_REMOVED lines=11> */
.L_x_12746:


//--------------------- .text._ZN7cutlass13device_kernelIN5flash11enable_sm90INS1_16FlashAttnFwdSm90INS1_25CollectiveMainloopFwdSm90ILi2EN4cute5tupleIJNS5_1CILi2EEENS7_ILi1EEES9_EEENS6_IJNS7_ILi128EEENS7_ILi80EEENS7_ILi256EEEEEELi256ENS_6half_tEfNS_4arch4Sm90ELb0ELb0ELb1ELb0ELb0ELb0ELb0ELb1ELb1ELb0ELb0ELb0EEENS1_21CollectiveEpilogueFwdINS6_IJSB_SD_SC_EEESA_SF_SH_Li256ELb0ELb0ELb0ELb0EEENS1_29StaticPersistentTileSchedulerILb0EEEEEEEEEvNT_6ParamsE --------------------------
	.section	.text._ZN7cutlass13device_kernelIN5flash11enable_sm90INS1_16FlashAttnFwdSm90INS1_25CollectiveMainloopFwdSm90ILi2EN4cute5tupleIJNS5_1CILi2EEENS7_ILi1EEES9_EEENS6_IJNS7_ILi128EEENS7_ILi80EEENS7_ILi256EEEEEELi256ENS_6half_tEfNS_4arch4Sm90ELb0ELb0ELb1ELb0ELb0ELb0ELb0ELb1ELb1ELb0ELb0ELb0EEENS1_21CollectiveEpilogueFwdINS6_IJSB_SD_SC_EEESA_SF_SH_Li256ELb0ELb0ELb0ELb0EEENS1_29StaticPersistentTileSchedulerILb0EEEEEEEEEvNT_6ParamsE,"ax",@progbits
	.align	128
.text._ZN7cutlass13device_kernelIN5flash11enable_sm90INS1_16FlashAttnFwdSm90INS1_25CollectiveMainloopFwdSm90ILi2EN4cute5tupleIJNS5_1CILi2EEENS7_ILi1EEES9_EEENS6_IJNS7_ILi128EEENS7_ILi80EEENS7_ILi256EEEEEELi256ENS_6half_tEfNS_4arch4Sm90ELb0ELb0ELb1ELb0ELb0ELb0ELb0ELb1ELb1ELb0ELb0ELb0EEENS1_21CollectiveEpilogueFwdINS6_IJSB_SD_SC_EEESA_SF_SH_Li256ELb0ELb0ELb0ELb0EEENS1_29StaticPersistentTileSchedulerILb0EEEEEEEEEvNT_6ParamsE:
        .type           _ZN7cutlass13device_kernelIN5flash11enable_sm90INS1_16FlashAttnFwdSm90INS1_25CollectiveMainloopFwdSm90ILi2EN4cute5tupleIJNS5_1CILi2EEENS7_ILi1EEES9_EEENS6_IJNS7_ILi128EEENS7_ILi80EEENS7_ILi256EEEEEELi256ENS_6half_tEfNS_4arch4Sm90ELb0ELb0ELb1ELb0ELb0ELb0ELb0ELb1ELb1ELb0ELb0ELb0EEENS1_21CollectiveEpilogueFwdINS6_IJSB_SD_SC_EEESA_SF_SH_Li256ELb0ELb0ELb0ELb0EEENS1_29StaticPersistentTileSchedulerILb0EEEEEEEEEvNT_6ParamsE,@function
        .size           _ZN7cutlass13device_kernelIN5flash11enable_sm90INS1_16FlashAttnFwdSm90INS1_25CollectiveMainloopFwdSm90ILi2EN4cute5tupleIJNS5_1CILi2EEENS7_ILi1EEES9_EEENS6_IJNS7_ILi128EEENS7_ILi80EEENS7_ILi256EEEEEELi256ENS_6half_tEfNS_4arch4Sm90ELb0ELb0ELb1ELb0ELb0ELb0ELb0ELb1ELb1ELb0ELb0ELb0EEENS1_21CollectiveEpilogueFwdINS6_IJSB_SD_SC_EEESA_SF_SH_Li256ELb0ELb0ELb0ELb0EEENS1_29StaticPersistentTileSchedulerILb0EEEEEEEEEvNT_6ParamsE,(.L_x_12747 - _ZN7cutlass13device_kernelIN5flash11enable_sm90INS1_16FlashAttnFwdSm90INS1_25CollectiveMainloopFwdSm90ILi2EN4cute5tupleIJNS5_1CILi2EEENS7_ILi1EEES9_EEENS6_IJNS7_ILi128EEENS7_ILi80EEENS7_ILi256EEEEEELi256ENS_6half_tEfNS_4arch4Sm90ELb0ELb0ELb1ELb0ELb0ELb0ELb0ELb1ELb1ELb0ELb0ELb0EEENS1_21CollectiveEpilogueFwdINS6_IJSB_SD_SC_EEESA_SF_SH_Li256ELb0ELb0ELb0ELb0EEENS1_29StaticPersistentTileSchedulerILb0EEEEEEEEEvNT_6ParamsE)
        .other          _ZN7cutlass13device_kernelIN5flash11enable_sm90INS1_16FlashAttnFwdSm90INS1_25CollectiveMainloopFwdSm90ILi2EN4cute5tupleIJNS5_1CILi2EEENS7_ILi1EEES9_EEENS6_IJNS7_ILi128EEENS7_ILi80EEENS7_ILi256EEEEEELi256ENS_6half_tEfNS_4arch4Sm90ELb0ELb0ELb1ELb0ELb0ELb0ELb0ELb1ELb1ELb0ELb0ELb0EEENS1_21CollectiveEpilogueFwdINS6_IJSB_SD_SC_EEESA_SF_SH_Li256ELb0ELb0ELb0ELb0EEENS1_29StaticPersistentTileSchedulerILb0EEEEEEEEEvNT_6ParamsE,@"STO_CUDA_ENTRY STV_DEFAULT"
_ZN7cutlass13device_kernelIN5flash11enable_sm90INS1_16FlashAttnFwdSm90INS1_25CollectiveMainloopFwdSm90ILi2EN4cute5tupleIJNS5_1CILi2EEENS7_ILi1EEES9_EEENS6_IJNS7_ILi128EEENS7_ILi80EEENS7_ILi256EEEEEELi256ENS_6half_tEfNS_4arch4Sm90ELb0ELb0ELb1ELb0ELb0ELb0ELb0ELb1ELb1ELb0ELb0ELb0EEENS1_21CollectiveEpilogueFwdINS6_IJSB_SD_SC_EEESA_SF_SH_Li256ELb0ELb0ELb0ELb0EEENS1_29StaticPersistentTileSchedulerILb0EEEEEEEEEvNT_6ParamsE:
[----:B------:R-:W1:Y:S02]  /*0000*/  LDC R1, c[0x0][0x28] ;  /* 0x00000a00ff017b82 */ /* 0x000e640000000800 */
[----:B-1----:R-:W-:Y:S01]  /*0010*/  VIADD R1, R1, 0xffffffd8 ;  /* 0xffffffd801017836 */ /* 0x002fe20000000000 */
[----:B------:R-:W1:Y:S01]  /*0020*/  S2R R8, SR_TID.X ;  /* 0x0000000000087919 */ /* 0x000e620000002100 */
[----:B------:R-:W-:Y:S01]  /*0030*/  ELECT P0, URZ, PT ;  /* 0x00000000003f782f */ /* 0x000fe20003800000 */
[----:B------:R-:W-:Y:S01]  /*0040*/  BSSY B0, `(.L_x_117) ;  /* 0x0000014000007945 */ /* 0x000fe20003800000 */
[----:B-1----:R-:W-:-:S05]  /*0050*/  SHF.R.U32.HI R0, RZ, 0x5, R8 ;  /* 0x00000005ff007819 */ /* 0x002fca0000011608 */
[----:B------:R-:W1:Y:S02]  /*0060*/  SHFL.IDX PT, R2, R0, RZ, 0x1f ;  /* 0x00001fff00027589 */ /* 0x000e6400000e0000 */
[----:B-1----:R-:W-:Y:S02]  /*0070*/  ISETP.EQ.AND P0, PT, R2, RZ, P0 ;  /* 0x000000ff0200720c */ /* 0x002fe40000702270 */
[----:B------:R-:W-:-:S11]  /*0080*/  SHF.R.U32.HI R2, RZ, 0x7, R8 ;  /* 0x00000007ff027819 */ /* 0x000fd60000011608 */
        /* <DEDUP_REMOVED lines=15> */
.L_x_118:
[----:B------:R-:W-:Y:S05]  /*0180*/  BSYNC B0 ;  /* 0x0000000000007941 */ /* 0x000fea0003800000 */
.L_x_117:
[----:B------:R-:W-:Y:S01]  /*0190*/  VOTEU.ANY UP0, P0 ;  /* 0x00000000003f7886 */ /* 0x000fe20000000100 */
[----:B------:R-:W1:Y:S01]  /*01a0*/  SHFL.IDX PT, R2, R2, RZ, 0x1f ;  /* 0x00001fff02027589 */ /* 0x000e6200000e0000 */
[----:B------:R-:W-:Y:S01]  /*01b0*/  UMOV UR4, 0x1 ;  /* 0x0000000100047882 */ /* 0x000fe20000000000 */
[----:B------:R-:W-:Y:S01]  /*01c0*/  UMOV UR7, 0x2 ;  /* 0x0000000200077882 */ /* 0x000fe20000000000 */
[----:B------:R-:W-:Y:S01]  /*01d0*/  VOTEU.ANY UP1, P0 ;  /* 0x00000000003f7886 */ /* 0x000fe20000020100 */
[----:B------:R-:W2:Y:S01]  /*01e0*/  @UP0 S2UR UR8, SR_CgaCtaId ;  /* 0x00000000000809c3 */ /* 0x000ea20000008800 */
[----:B------:R-:W3:Y:S01]  /*01f0*/  SHFL.IDX PT, R3, R0, RZ, 0x1f ;  /* 0x00001fff00037589 */ /* 0x000ee200000e0000 */
[----:B------:R-:W-:Y:S01]  /*0200*/  @UP0 UMOV UR6, 0x400 ;  /* 0x0000040000060882 */ /* 0x000fe20000000000 */
[----:B------:R-:W-:-:S04]  /*0210*/  @UP0 UIADD3 UR4, -UR4, 0x100000, URZ ;  /* 0x0010000004040890 */ /* 0x000fc8000fffe13f */
[----:B------:R-:W-:Y:S02]  /*0220*/  @UP0 USHF.L.U32 UR5, UR4, 0xb, URZ ;  /* 0x0000000b04050899 */ /* 0x000fe4000800063f */
[----:B------:R-:W-:Y:S01]  /*0230*/  @UP0 USHF.L.U32 UR4, UR4, 0x1, URZ ;  /* 0x0000000104040899 */ /* 0x000fe2000800063f */
[----:B------:R-:W-:Y:S01]  /*0240*/  VOTEU.ANY UP2, P0 ;  /* 0x00000000003f7886 */ /* 0x000fe20000040100 */
[----:B-1----:R-:W-:Y:S01]  /*0250*/  R2UR UR9, R2 ;  /* 0x00000000020972ca */ /* 0x002fe200000e0000 */
[----:B--2---:R-:W-:Y:S01]  /*0260*/  @UP0 ULEA UR8, UR8, UR6, 0x18 ;  /* 0x0000000608080291 */ /* 0x004fe2000f8ec03f */
[----:B---3--:R-:W-:Y:S01]  /*0270*/  ISETP.NE.AND P1, PT, R3, RZ, PT ;  /* 0x000000ff0300720c */ /* 0x008fe20003f25270 */
[----:B------:R-:W-:-:S04]  /*0280*/  @UP0 UIADD3 UR6, -UR7, 0x100000, URZ ;  /* 0x0010000007060890 */ /* 0x000fc8000fffe13f */
[----:B------:R-:W-:Y:S02]  /*0290*/  @UP0 USHF.L.U32 UR7, UR6, 0xb, URZ ;  /* 0x0000000b06070899 */ /* 0x000fe4000800063f */
[----:B------:R-:W-:-:S04]  /*02a0*/  @UP0 USHF.L.U32 UR6, UR6, 0x1, URZ ;  /* 0x0000000106060899 */ /* 0x000fc8000800063f */
[----:B------:R-:W-:Y:S01]  /*02b0*/  UISETP.NE.AND UP0, UPT, UR9, URZ, UPT ;  /* 0x0000003f0900728c */ /* 0x000fe2000bf05270 */
[----:B------:R-:W1:Y:S02]  /*02c0*/  FENCE.VIEW.ASYNC.S ;  /* 0x00000000000073c6 */ /* 0x000e640000000000 */
[----:B-1----:R1:W2:Y:S05]  /*02d0*/  @UP1 SYNCS.EXCH.64 URZ, [UR8+0x38800], UR4 ;  /* 0x03880004083f15b2 */ /* 0x0022aa0008000100 */
[----:B------:R1:W3:Y:S01]  /*02e0*/  @UP2 SYNCS.EXCH.64 URZ, [UR8+0x38820], UR6 ;  /* 0x03882006083f25b2 */ /* 0x0002e20008000100 */
[----:B------:R-:W-:Y:S05]  /*02f0*/  @P1 BRA `(.L_x_119) ;  /* 0x0000000000481947 */ /* 0x000fea0003800000 */
[----:B-1----:R-:W1:Y:S01]  /*0300*/  S2UR UR5, SR_CgaCtaId ;  /* 0x00000000000579c3 */ /* 0x002e620000008800 */
[----:B------:R-:W-:Y:S01]  /*0310*/  UMOV UR4, 0x400 ;  /* 0x0000040000047882 */ /* 0x000fe20000000000 */
[----:B------:R-:W-:Y:S01]  /*0320*/  UMOV UR6, 0x1 ;  /* 0x0000000100067882 */ /* 0x000fe20000000000 */
[----:B------:R-:W-:Y:S01]  /*0330*/  UMOV UR9, 0x4 ;  /* 0x0000000400097882 */ /* 0x000fe20000000000 */
[----:B------:R-:W-:-:S04]  /*0340*/  UIADD3 UR6, -UR6, 0x100000, URZ ;  /* 0x0010000006067890 */ /* 0x000fc8000fffe13f */
[----:B------:R-:W-:Y:S02]  /*0350*/  USHF.L.U32 UR7, UR6, 0xb, URZ ;  /* 0x0000000b06077899 */ /* 0x000fe4000800063f */
[----:B------:R-:W-:Y:S01]  /*0360*/  USHF.L.U32 UR6, UR6, 0x1, URZ ;  /* 0x0000000106067899 */ /* 0x000fe2000800063f */
[----:B------:R-:W-:Y:S01]  /*0370*/  ELECT P0, URZ, PT ;  /* 0x00000000003f782f */ /* 0x000fe20003800000 */
[----:B-1----:R-:W-:Y:S02]  /*0380*/  ULEA UR8, UR5, UR4, 0x18 ;  /* 0x0000000405087291 */ /* 0x002fe4000f8ec03f */
[----:B------:R-:W-:-:S04]  /*0390*/  UIADD3 UR4, -UR9, 0x100000, URZ ;  /* 0x0010000009047890 */ /* 0x000fc8000fffe13f */
[----:B------:R-:W-:Y:S02]  /*03a0*/  USHF.L.U32 UR5, UR4, 0xb, URZ ;  /* 0x0000000b04057899 */ /* 0x000fe4000800063f */
[----:B------:R-:W-:Y:S01]  /*03b0*/  USHF.L.U32 UR4, UR4, 0x1, URZ ;  /* 0x0000000104047899 */ /* 0x000fe2000800063f */
[----:B------:R-:W1:Y:S03]  /*03c0*/  FENCE.VIEW.ASYNC.S ;  /* 0x00000000000073c6 */ /* 0x000e660000000000 */
[----:B-1----:R4:W1:Y:S08]  /*03d0*/  SYNCS.EXCH.64 URZ, [UR8+0x38830], UR6 ;  /* 0x03883006083f75b2 */ /* 0x0028700008000100 */
[----:B------:R4:W1:Y:S01]  /*03e0*/  SYNCS.EXCH.64 URZ, [UR8+0x38840], UR4 ;  /* 0x03884004083f75b2 */ /* 0x0008620008000100 */
[----:B------:R4:W1:Y:S01]  /*03f0*/  SYNCS.EXCH.64 URZ, [UR8+0x38838], UR6 ;  /* 0x03883806083f75b2 */ /* 0x0008620008000100 */
[----:B------:R4:W1:Y:S02]  /*0400*/  SYNCS.EXCH.64 URZ, [UR8+0x38848], UR4 ;  /* 0x03884804083f75b2 */ /* 0x0008640008000100 */
[----:B----4-:R-:W-:Y:S01]  /*0410*/  NOP ;  /* 0x0000000000007918 */ /* 0x010fe20000000000 */
.L_x_119:
[----:B-1----:R-:W1:Y:S01]  /*0420*/  S2UR UR4, SR_CTAID.Y ;  /* 0x00000000000479c3 */ /* 0x002e620000002600 */
[----:B------:R-:W4:Y:S01]  /*0430*/  SHFL.IDX PT, R7, R0, RZ, 0x1f ;  /* 0x00001fff00077589 */ /* 0x000f2200000e0000 */
[----:B------:R-:W-:Y:S01]  /*0440*/  ULDC UR5, c[0x0][0x154] ;  /* 0x0000550000057ab9 */ /* 0x000fe20000000800 */
[----:B------:R-:W-:-:S05]  /*0450*/  NOP ;  /* 0x0000000000007918 */ /* 0x000fca0000000000 */
[----:B------:R-:W5:Y:S08]  /*0460*/  S2UR UR6, SR_CTAID.X ;  /* 0x00000000000679c3 */ /* 0x000f700000002500 */
[----:B------:R-:W2:Y:S01]  /*0470*/  LDC R6, c[0x0][0x148] ;  /* 0x00005200ff067b82 */ /* 0x000ea20000000800 */
[----:B-1----:R-:W-:Y:S02]  /*0480*/  I2FP.F32.U32 R2, UR4 ;  /* 0x0000000400027c45 */ /* 0x002fe40008201000 */
[----:B----4-:R-:W-:-:S03]  /*0490*/  ISETP.NE.AND P0, PT, R7, RZ, PT ;  /* 0x000000ff0700720c */ /* 0x010fc60003f05270 */
[----:B------:R-:W-:Y:S01]  /*04a0*/  FMUL R5, R2, UR5 ;  /* 0x0000000502057c20 */ /* 0x000fe20008400000 */
[----:B------:R-:W-:Y:S02]  /*04b0*/  SHF.R.S32.HI R2, RZ, 0x1f, R8 ;  /* 0x0000001fff027819 */ /* 0x000fe40000011408 */
[----:B-----5:R-:W-:Y:S02]  /*04c0*/  I2FP.F32.U32 R4, UR6 ;  /* 0x0000000600047c45 */ /* 0x020fe40008201000 */
[----:B------:R-:W-:Y:S01]  /*04d0*/  LEA.HI R2, R2, R8, RZ, 0x7 ;  /* 0x0000000802027211 */ /* 0x000fe200078f38ff */
[----:B------:R-:W1:Y:S02]  /*04e0*/  F2I.U32.TRUNC.NTZ R5, R5 ;  /* 0x0000000500057305 */ /* 0x000e64000020f000 */
[----:B-1----:R-:W-:-:S04]  /*04f0*/  IMAD.MOV R11, RZ, RZ, -R5 ;  /* 0x000000ffff0b7224 */ /* 0x002fc800078e0a05 */
[----:B--2---:R-:W-:Y:S01]  /*0500*/  IMAD R11, R6, R11, UR4 ;  /* 0x00000004060b7e24 */ /* 0x004fe2000f8e020b */
[----:B------:R-:W-:Y:S02]  /*0510*/  ULDC UR4, c[0x0][0x150] ;  /* 0x0000540000047ab9 */ /* 0x000fe40000000800 */
[----:B------:R-:W-:Y:S01]  /*0520*/  FMUL R9, R4, UR4 ;  /* 0x0000000404097c20 */ /* 0x000fe20008400000 */
[----:B------:R-:W-:Y:S06]  /*0530*/  @P0 BRA `(.L_x_120) ;  /* 0x0000000000480947 */ /* 0x000fec0003800000 */
[----:B------:R-:W1:Y:S01]  /*0540*/  S2UR UR5, SR_CgaCtaId ;  /* 0x00000000000579c3 */ /* 0x000e620000008800 */
[----:B------:R-:W-:Y:S01]  /*0550*/  UMOV UR4, 0x400 ;  /* 0x0000040000047882 */ /* 0x000fe20000000000 */
[----:B------:R-:W-:Y:S01]  /*0560*/  UMOV UR6, 0x1 ;  /* 0x0000000100067882 */ /* 0x000fe20000000000 */
[----:B------:R-:W-:Y:S01]  /*0570*/  UMOV UR7, 0x4 ;  /* 0x0000000400077882 */ /* 0x000fe20000000000 */
[----:B------:R-:W-:Y:S01]  /*0580*/  ELECT P0, URZ, PT ;  /* 0x00000000003f782f */ /* 0x000fe20003800000 */
[----:B-1----:R-:W-:Y:S02]  /*0590*/  ULEA UR8, UR5, UR4, 0x18 ;  /* 0x0000000405087291 */ /* 0x002fe4000f8ec03f */
[----:B------:R-:W-:-:S04]  /*05a0*/  UIADD3 UR4, -UR6, 0x100000, URZ ;  /* 0x0010000006047890 */ /* 0x000fc8000fffe13f */
[----:B------:R-:W-:Y:S02]  /*05b0*/  USHF.L.U32 UR5, UR4, 0xb, URZ ;  /* 0x0000000b04057899 */ /* 0x000fe4000800063f */
[----:B------:R-:W-:Y:S02]  /*05c0*/  USHF.L.U32 UR4, UR4, 0x1, URZ ;  /* 0x0000000104047899 */ /* 0x000fe4000800063f */
[----:B------:R-:W-:-:S04]  /*05d0*/  UIADD3 UR6, -UR7, 0x100000, URZ ;  /* 0x0010000007067890 */ /* 0x000fc8000fffe13f */
[----:B------:R-:W-:Y:S02]  /*05e0*/  USHF.L.U32 UR7, UR6, 0xb, URZ ;  /* 0x0000000b06077899 */ /* 0x000fe4000800063f */
[----:B------:R-:W-:Y:S01]  /*05f0*/  USHF.L.U32 UR6, UR6, 0x1, URZ ;  /* 0x0000000106067899 */ /* 0x000fe2000800063f */
[----:B------:R-:W1:Y:S03]  /*0600*/  FENCE.VIEW.ASYNC.S ;  /* 0x00000000000073c6 */ /* 0x000e660000000000 */
[----:B-1----:R1:W2:Y:S08]  /*0610*/  SYNCS.EXCH.64 URZ, [UR8+0x38850], UR4 ;  /* 0x03885004083f75b2 */ /* 0x0022b00008000100 */
[----:B------:R1:W4:Y:S01]  /*0620*/  SYNCS.EXCH.64 URZ, [UR8+0x38860], UR6 ;  /* 0x03886006083f75b2 */ /* 0x0003220008000100 */
[----:B------:R1:W1:Y:S01]  /*0630*/  SYNCS.EXCH.64 URZ, [UR8+0x38858], UR4 ;  /* 0x03885804083f75b2 */ /* 0x0002620008000100 */
[----:B------:R1:W1:Y:S01]  /*0640*/  SYNCS.EXCH.64 URZ, [UR8+0x38868], UR6 ;  /* 0x03886806083f75b2 */ /* 0x0002620008000100 */
[----:B------:R-:W-:Y:S01]  /*0650*/  NOP ;  /* 0x0000000000007918 */ /* 0x000fe20000000000 */
.L_x_120:
[----:B------:R-:W5:Y:S01]  /*0660*/  SHFL.IDX PT, R6, R0, RZ, 0x1f ;  /* 0x00001fff00067589 */ /* 0x000f6200000e0000 */
[----:B------:R-:W-:Y:S01]  /*0670*/  LOP3.LUT R2, R2, 0xffffff80, RZ, 0xc0, !PT ;  /* 0xffffff8002027812 */ /* 0x000fe200078ec0ff */
[----:B------:R-:W1:Y:S01]  /*0680*/  LDC R10, c[0x0][0x144] ;  /* 0x00005100ff0a7b82 */ /* 0x000e620000000800 */
[----:B------:R-:W1:Y:S01]  /*0690*/  F2I.U32.TRUNC.NTZ R9, R9 ;  /* 0x0000000900097305 */ /* 0x000e62000020f000 */
[----:B------:R-:W-:Y:S02]  /*06a0*/  NOP ;  /* 0x0000000000007918 */ /* 0x000fe40000000000 */
[----:B------:R-:W-:Y:S01]  /*06b0*/  IMAD.IADD R2, R8, 0x1, -R2 ;  /* 0x0000000108027824 */ /* 0x000fe200078e0a02 */
[----:B------:R-:W-:-:S04]  /*06c0*/  SHF.R.S32.HI R8, RZ, 0x1f, R7 ;  /* 0x0000001fff087819 */ /* 0x000fc80000011407 */
[----:B------:R-:W-:-:S04]  /*06d0*/  SHF.R.S32.HI R5, RZ, 0x1f, R2 ;  /* 0x0000001fff057819 */ /* 0x000fc80000011402 */
[----:B------:R-:W-:-:S04]  /*06e0*/  LEA.HI R5, R5, R2, RZ, 0x3 ;  /* 0x0000000205057211 */ /* 0x000fc800078f18ff */
[--C-:B------:R-:W-:Y:S02]  /*06f0*/  SHF.R.S32.HI R4, RZ, 0x3, R5.reuse ;  /* 0x00000003ff047819 */ /* 0x100fe40000011405 */
[----:B------:R-:W-:Y:S02]  /*0700*/  SHF.R.S32.HI R5, RZ, 0x1f, R5 ;  /* 0x0000001fff057819 */ /* 0x000fe40000011405 */
[----:B-----5:R-:W-:Y:S02]  /*0710*/  ISETP.NE.AND P0, PT, R6, RZ, PT ;  /* 0x000000ff0600720c */ /* 0x020fe40003f05270 */
[----:B------:R-:W-:Y:S02]  /*0720*/  LEA.HI R5, R5, R4, RZ, 0x2 ;  /* 0x0000000405057211 */ /* 0x000fe400078f10ff */
[----:B------:R-:W-:Y:S02]  /*0730*/  SHF.R.S32.HI R6, RZ, 0x1f, R3 ;  /* 0x0000001fff067819 */ /* 0x000fe40000011403 */
[----:B------:R-:W-:-:S02]  /*0740*/  LOP3.LUT R5, R5, 0xfffffffc, RZ, 0xc0, !PT ;  /* 0xfffffffc05057812 */ /* 0x000fc400078ec0ff */
[----:B------:R-:W-:-:S05]  /*0750*/  LEA.HI R6, R6, R3, RZ, 0x2 ;  /* 0x0000000306067211 */ /* 0x000fca00078f10ff */
[----:B------:R-:W-:Y:S05]  /*0760*/  @P0 BRA `(.L_x_121) ;  /* 0x0000000000480947 */ /* 0x000fea0003800000 */
[----:B-1----:R-:W1:Y:S01]  /*0770*/  S2UR UR5, SR_CgaCtaId ;  /* 0x00000000000579c3 */ /* 0x002e620000008800 */
        /* <DEDUP_REMOVED lines=12> */
[----:B-1----:R1:W1:Y:S08]  /*0840*/  SYNCS.EXCH.64 URZ, [UR8+0x38870], UR4 ;  /* 0x03887004083f75b2 */ /* 0x0022700008000100 */
[----:B------:R1:W1:Y:S01]  /*0850*/  SYNCS.EXCH.64 URZ, [UR8+0x38880], UR6 ;  /* 0x03888006083f75b2 */ /* 0x0002620008000100 */
[----:B------:R1:W1:Y:S01]  /*0860*/  SYNCS.EXCH.64 URZ, [UR8+0x38878], UR4 ;  /* 0x03887804083f75b2 */ /* 0x0002620008000100 */
[----:B------:R1:W1:Y:S01]  /*0870*/  SYNCS.EXCH.64 URZ, [UR8+0x38888], UR6 ;  /* 0x03888806083f75b2 */ /* 0x0002620008000100 */
[----:B------:R-:W-:Y:S01]  /*0880*/  NOP ;  /* 0x0000000000007918 */ /* 0x000fe20000000000 */
.L_x_121:
[----:B------:R-:W5:Y:S01]  /*0890*/  SHFL.IDX PT, R12, R0, RZ, 0x1f ;  /* 0x00001fff000c7589 */ /* 0x000f6200000e0000 */
[----:B-1----:R-:W1:Y:S01]  /*08a0*/  S2UR UR4, SR_CTAID.X ;  /* 0x00000000000479c3 */ /* 0x002e620000002500 */
[----:B------:R-:W-:Y:S01]  /*08b0*/  LOP3.LUT R6, R6, 0x3ffffffc, RZ, 0xc0, !PT ;  /* 0x3ffffffc06067812 */ /* 0x000fe200078ec0ff */
[----:B------:R-:W-:Y:S01]  /*08c0*/  NOP ;  /* 0x0000000000007918 */ /* 0x000fe20000000000 */
[----:B------:R-:W-:Y:S02]  /*08d0*/  IADD3 R5, R4, -R5, RZ ;  /* 0x8000000504057210 */ /* 0x000fe40007ffe0ff */
[----:B------:R-:W-:Y:S01]  /*08e0*/  LEA.HI R8, R8, R7, RZ, 0x2 ;  /* 0x0000000708087211 */ /* 0x000fe200078f10ff */
[----:B------:R-:W-:Y:S01]  /*08f0*/  IMAD.IADD R6, R3, 0x1, -R6 ;  /* 0x0000000103067824 */ /* 0x000fe200078e0a06 */
[----:B------:R-:W-:Y:S02]  /*0900*/  IADD3 R9, -R9, RZ, RZ ;  /* 0x000000ff09097210 */ /* 0x000fe40007ffe1ff */
[----:B------:R-:W-:Y:S01]  /*0910*/  LOP3.LUT R8, R8, 0x3ffffffc, RZ, 0xc0, !PT ;  /* 0x3ffffffc08087812 */ /* 0x000fe200078ec0ff */
[----:B------:R-:W-:-:S04]  /*0920*/  IMAD R6, R6, 0x4, R5 ;  /* 0x0000000406067824 */ /* 0x000fc800078e0205 */
[----:B------:R-:W-:Y:S01]  /*0930*/  IMAD.IADD R8, R7, 0x1, -R8 ;  /* 0x0000000107087824 */ /* 0x000fe200078e0a08 */
[----:B------:R-:W-:Y:S01]  /*0940*/  LEA.HI R3, R6, R6, RZ, 0x1 ;  /* 0x0000000606037211 */ /* 0x000fe200078f08ff */
[----:B------:R-:W2:Y:S02]  /*0950*/  LDC R7, c[0x0][0x140] ;  /* 0x00005000ff077b82 */ /* 0x000ea40000000800 */
[----:B------:R-:W-:Y:S01]  /*0960*/  IMAD R8, R8, 0x4, R5 ;  /* 0x0000000408087824 */ /* 0x000fe200078e0205 */
[----:B------:R-:W-:Y:S02]  /*0970*/  LOP3.LUT R3, R3, 0xfffffffe, RZ, 0xc0, !PT ;  /* 0xfffffffe03037812 */ /* 0x000fe400078ec0ff */
[----:B-----5:R-:W-:Y:S01]  /*0980*/  ISETP.NE.AND P0, PT, R12, RZ, PT ;  /* 0x000000ff0c00720c */ /* 0x020fe20003f05270 */
[----:B-1----:R-:W-:Y:S01]  /*0990*/  IMAD R10, R10, R9, UR4 ;  /* 0x000000040a0a7e24 */ /* 0x002fe2000f8e0209 */
[----:B------:R-:W-:Y:S01]  /*09a0*/  LEA.HI R4, R8, R8, RZ, 0x1 ;  /* 0x0000000808047211 */ /* 0x000fe200078f08ff */
[----:B------:R-:W-:-:S05]  /*09b0*/  IMAD.IADD R3, R6, 0x1, -R3 ;  /* 0x0000000106037824 */ /* 0x000fca00078e0a03 */
[----:B------:R-:W-:Y:S02]  /*09c0*/  ISETP.NE.AND P6, PT, R3, R10, PT ;  /* 0x0000000a0300720c */ /* 0x000fe40003fc5270 */
[----:B------:R-:W-:-:S05]  /*09d0*/  LOP3.LUT R3, R4, 0xfffffffe, RZ, 0xc0, !PT ;  /* 0xfffffffe04037812 */ /* 0x000fca00078ec0ff */
[----:B------:R-:W-:Y:S01]  /*09e0*/  IMAD.IADD R3, R8, 0x1, -R3 ;  /* 0x0000000108037824 */ /* 0x000fe200078e0a03 */
        /* <DEDUP_REMOVED lines=19> */
.L_x_122:
[----:B------:R-:W5:Y:S01]  /*0b20*/  SHFL.IDX PT, R9, R0, RZ, 0x1f ;  /* 0x00001fff00097589 */ /* 0x000f6200000e0000 */
[----:B------:R-:W-:Y:S01]  /*0b30*/  ISETP.NE.AND P4, PT, R3, R10, PT ;  /* 0x0000000a0300720c */ /* 0x000fe20003f85270 */
[----:B------:R-:W-:Y:S01]  /*0b40*/  IMAD.SHL.U32 R5, R8, 0x4, RZ ;  /* 0x0000000408057824 */ /* 0x000fe200078e00ff */
[----:B------:R-:W-:Y:S01]  /*0b50*/  SHF.L.U32 R3, R6, 0x2, RZ ;  /* 0x0000000206037819 */ /* 0x000fe200000006ff */
[----:B------:R-:W-:Y:S01]  /*0b60*/  IMAD.MOV.U32 R23, RZ, RZ, 0x1 ;  /* 0x00000001ff177424 */ /* 0x000fe200078e00ff */
[----:B------:R-:W-:Y:S01]  /*0b70*/  LOP3.LUT P0, RZ, R2, 0x7, RZ, 0xc0, !PT ;  /* 0x0000000702ff7812 */ /* 0x000fe2000780c0ff */
[----:B------:R-:W-:Y:S01]  /*0b80*/  IMAD.MOV.U32 R22, RZ, RZ, 0x1 ;  /* 0x00000001ff167424 */ /* 0x000fe200078e00ff */
[----:B------:R-:W-:Y:S01]  /*0b90*/  LOP3.LUT R13, R6, 0xc, R3, 0x78, !PT ;  /* 0x0000000c060d7812 */ /* 0x000fe200078e7803 */
[----:B------:R-:W-:Y:S01]  /*0ba0*/  NOP ;  /* 0x0000000000007918 */ /* 0x000fe20000000000 */
[----:B------:R-:W-:Y:S02]  /*0bb0*/  LOP3.LUT R12, R8, 0xc, R5, 0x78, !PT ;  /* 0x0000000c080c7812 */ /* 0x000fe400078e7805 */
[C---:B------:R-:W-:Y:S01]  /*0bc0*/  ISETP.LT.U32.AND P2, PT, R13.reuse, 0x2, !P0 ;  /* 0x000000020d00780c */ /* 0x040fe20004741070 */
[----:B------:R1:W-:Y:S01]  /*0bd0*/  STL [R1+0x4], R13 ;  /* 0x0000040d01007387 */ /* 0x0003e20000100800 */
[----:B------:R-:W-:-:S02]  /*0be0*/  @P6 LEA.HI R3, R13, R13, RZ, 0x1 ;  /* 0x0000000d0d036211 */ /* 0x000fc400078f08ff */
[----:B------:R-:W-:Y:S01]  /*0bf0*/  SEL R2, RZ, 0x1, !P2 ;  /* 0x00000001ff027807 */ /* 0x000fe20005000000 */
[----:B------:R1:W-:Y:S01]  /*0c00*/  STL [R1], R12 ;  /* 0x0000000c01007387 */ /* 0x0003e20000100800 */
[----:B------:R-:W-:Y:S02]  /*0c10*/  @P4 LEA.HI R4, R12, R12, RZ, 0x1 ;  /* 0x0000000c0c044211 */ /* 0x000fe400078f08ff */
[----:B------:R-:W-:Y:S02]  /*0c20*/  @P6 SHF.R.S32.HI R3, RZ, 0x1, R3 ;  /* 0x00000001ff036819 */ /* 0x000fe40000011403 */
[----:B------:R-:W-:Y:S02]  /*0c30*/  @P4 SHF.R.S32.HI R4, RZ, 0x1, R4 ;  /* 0x00000001ff044819 */ /* 0x000fe40000011404 */
[----:B------:R-:W-:Y:S02]  /*0c40*/  @P6 ISETP.NE.AND P5, PT, R3, R11, PT ;  /* 0x0000000b0300620c */ /* 0x000fe40003fa5270 */
[----:B-----5:R-:W-:-:S02]  /*0c50*/  ISETP.NE.AND P2, PT, R9, RZ, PT ;  /* 0x000000ff0900720c */ /* 0x020fc40003f45270 */
[----:B------:R-:W-:Y:S02]  /*0c60*/  @P4 ISETP.NE.AND P3, PT, R4, R11, PT ;  /* 0x0000000b0400420c */ /* 0x000fe40003f65270 */
[----:B------:R-:W-:Y:S02]  /*0c70*/  ISETP.LT.U32.AND P0, PT, R12, 0x2, !P0 ;  /* 0x000000020c00780c */ /* 0x000fe40004701070 */
[----:B--2---:R-:W-:Y:S02]  /*0c80*/  ISETP.EQ.U32.AND P1, PT, R7, 0x1, PT ;  /* 0x000000010700780c */ /* 0x004fe40003f22070 */
[----:B------:R-:W-:Y:S02]  /*0c90*/  @P6 SEL R23, RZ, 0x1, P5 ;  /* 0x00000001ff176807 */ /* 0x000fe40002800000 */
[----:B------:R-:W-:Y:S02]  /*0ca0*/  SEL R3, RZ, 0x1, !P0 ;  /* 0x00000001ff037807 */ /* 0x000fe40004000000 */
[----:B------:R-:W-:Y:S01]  /*0cb0*/  @P4 SEL R22, RZ, 0x1, P3 ;  /* 0x00000001ff164807 */ /* 0x000fe20001800000 */
[----:B-1----:R-:W-:Y:S06]  /*0cc0*/  @P2 BRA `(.L_x_123) ;  /* 0x0000000000482947 */ /* 0x002fec0003800000 */
        /* <DEDUP_REMOVED lines=14> */
[----:B------:R1:W1:Y:S01]  /*0db0*/  SYNCS.EXCH.64 URZ, [UR8+0x388c0], UR6 ;  /* 0x0388c006083f75b2 */ /* 0x0002620008000100 */
[----:B------:R1:W1:Y:S01]  /*0dc0*/  SYNCS.EXCH.64 URZ, [UR8+0x388b8], UR4 ;  /* 0x0388b804083f75b2 */ /* 0x0002620008000100 */
[----:B------:R1:W1:Y:S01]  /*0dd0*/  SYNCS.EXCH.64 URZ, [UR8+0x388c8], UR6 ;  /* 0x0388c806083f75b2 */ /* 0x0002620008000100 */
[----:B------:R-:W-:Y:S01]  /*0de0*/  NOP ;  /* 0x0000000000007918 */ /* 0x000fe20000000000 */
.L_x_123:
[----:B------:R-:W-:Y:S01]  /*0df0*/  LOP3.LUT R23, R23, R2, RZ, 0xc0, !PT ;  /* 0x0000000217177212 */ /* 0x000fe200078ec0ff */
[----:B------:R-:W-:Y:S01]  /*0e00*/  NOP ;  /* 0x0000000000007918 */ /* 0x000fe20000000000 */
[----:B------:R-:W-:Y:S01]  /*0e10*/  LOP3.LUT R22, R22, R3, RZ, 0xc0, !PT ;  /* 0x0000000316167212 */ /* 0x000fe200078ec0ff */
[----:B------:R-:W-:Y:S06]  /*0e20*/  @!P1 BRA `(.L_x_124) ;  /* 0x0000000000089947 */ /* 0x000fec0003800000 */
[----:B-1234-:R-:W-:Y:S01]  /*0e30*/  UCGABAR_ARV ;  /* 0x00000000000079c7 */ /* 0x01efe20008000000 */
[----:B------:R-:W-:Y:S05]  /*0e40*/  BRA `(.L_x_125) ;  /* 0x0000000000047947 */ /* 0x000fea0003800000 */
.L_x_124:
[----:B-1234-:R-:W-:Y:S01]  /*0e50*/  NOP ;  /* 0x0000000000007918 */ /* 0x01efe20000000000 */
.L_x_125:
[----:B------:R-:W-:Y:S05]  /*0e60*/  @!P1 BRA `(.L_x_126) ;  /* 0x00000000000c9947 */ /* 0x000fea0003800000 */
[----:B------:R-:W-:Y:S01]  /*0e70*/  UCGABAR_WAIT ;  /* 0x0000000000007dc7 */ /* 0x000fe20008000000 */
[----:B------:R-:W-:Y:S01]  /*0e80*/  CCTL.IVALL ;  /* 0x00000000ff00798f */ /* 0x000fe20002000000 */
[----:B------:R-:W-:Y:S05]  /*0e90*/  BRA `(.L_x_127) ;  /* 0x0000000000047947 */ /* 0x000fea0003800000 */
.L_x_126:
[----:B------:R-:W-:Y:S06]  /*0ea0*/  BAR.SYNC.DEFER_BLOCKING 0x0 ;  /* 0x0000000000007b1d */ /* 0x000fec0000010000 */
.L_x_127:
[----:B------:R-:W-:Y:S01]  /*0eb0*/  UMOV UR4, 0x1 ;  /* 0x0000000100047882 */ /* 0x000fe20000000000 */
[----:B------:R-:W-:Y:S01]  /*0ec0*/  PLOP3.LUT P0, PT, PT, PT, UP0, 0x80, 0x0 ;  /* 0x000000000000781c */ /* 0x000fe20003f0f008 */
[----:B------:R-:W-:-:S06]  /*0ed0*/  USEL UR4, UR4, 0x2, !UP0 ;  /* 0x0000000204047887 */ /* 0x000fcc000c000000 */
[----:B------:R-:W-:-:S05]  /*0ee0*/  MOV R2, UR4 ;  /* 0x0000000400027c02 */ /* 0x000fca0008000f00 */
[----:B------:R1:W-:Y:S01]  /*0ef0*/  STL [R1+0x24], R2 ;  /* 0x0000240201007387 */ /* 0x0003e20000100800 */
[----:B------:R-:W-:Y:S05]  /*0f00*/  @!P0 BRA `(.L_x_128) ;  /* 0x000000a800508947 */ /* 0x000fea0003800000 */
.L_x_129:
[----:B------:R-:W-:-:S08]  /*0f10*/  NOP ;  /* 0x0000000000007918 */ /* 0x000fd00000000000 */
[----:B------:R-:W2:Y:S02]  /*0f20*/  USETMAXREG.TRY_ALLOC.CTAPOOL UP0, 0xf0 ;  /* 0x000000f0000079c8 */ /* 0x000ea40008000600 */
[----:B--2---:R-:W-:-:S13]  /*0f30*/  PLOP3.LUT P0, PT, PT, PT, UP0, 0x80, 0x0 ;  /* 0x000000000000781c */ /* 0x004fda0003f0f008 */
[----:B------:R-:W-:Y:S05]  /*0f40*/  @!P0 BRA `(.L_x_129) ;  /* 0xfffffffc00f08947 */ /* 0x000fea000383ffff */
[----:B------:R-:W2:Y:S08]  /*0f50*/  S2UR UR7, SR_CTAID.X ;  /* 0x00000000000779c3 */ /* 0x000eb00000002500 */
[----:B------:R-:W-:Y:S08]  /*0f60*/  BAR.ARV 0x8, 0x120 ;  /* 0x0204800000007b1d */ /* 0x000ff00000002000 */
[----:B------:R-:W2:Y:S02]  /*0f70*/  LDC R0, c[0x0][0xda4] ;  /* 0x00036900ff007b82 */ /* 0x000ea40000000800 */
[----:B--2---:R-:W-:-:S13]  /*0f80*/  ISETP.LE.AND P0, PT, R0, UR7, PT ;  /* 0x0000000700007c0c */ /* 0x004fda000bf03270 */
[----:B------:R-:W-:Y:S05]  /*0f90*/  @P0 EXIT ;  /* 0x000000000000094d */ /* 0x000fea0003800000 */
[----:B------:R-:W2:Y:S01]  /*0fa0*/  LDL R3, [R1+0x24] ;  /* 0x0000240001037983 */ /* 0x000ea20000100800 */
[----:B------:R-:W3:Y:S01]  /*0fb0*/  S2UR UR5, SR_CgaCtaId ;  /* 0x00000000000579c3 */ /* 0x000ee20000008800 */
[----:B------:R-:W-:Y:S01]  /*0fc0*/  UMOV UR4, 0x400 ;  /* 0x0000040000047882 */ /* 0x000fe20000000000 */
[----:B------:R-:W-:Y:S01]  /*0fd0*/  IMAD.MOV.U32 R220, RZ, RZ, -0x2 ;  /* 0xfffffffeffdc7424 */ /* 0x000fe200078e00ff */
[----:B-1----:R-:W1:Y:S01]  /*0fe0*/  S2R R2, SR_TID.X ;  /* 0x0000000000027919 */ /* 0x002e620000002100 */
[----:B------:R-:W-:Y:S01]  /*0ff0*/  IMAD.U32 R212, RZ, RZ, UR7 ;  /* 0x00000007ffd47e24 */ /* 0x000fe2000f8e00ff */
[----:B------:R-:W-:-:S03]  /*1000*/  UMOV UR38, URZ ;  /* 0x0000003f00267c82 */ /* 0x000fc60008000000 */
[----:B------:R-:W4:Y:S01]  /*1010*/  S2UR UR6, SR_SWINHI ;  /* 0x00000000000679c3 */ /* 0x000f220000002f00 */
[----:B---3--:R-:W-:-:S06]  /*1020*/  ULEA UR9, UR5, UR4, 0x18 ;  /* 0x0000000405097291 */ /* 0x008fcc000f8ec03f */
[----:B------:R-:W-:Y:S01]  /*1030*/  MOV R18, UR9 ;  /* 0x0000000900127c02 */ /* 0x000fe20008000f00 */
[----:B------:R-:W-:Y:S01]  /*1040*/  UMOV UR4, UR9 ;  /* 0x0000000900047c82 */ /* 0x000fe20008000000 */
[----:B----4-:R-:W-:Y:S01]  /*1050*/  UMOV UR5, UR6 ;  /* 0x0000000600057c82 */ /* 0x010fe20008000000 */
[----:B------:R-:W-:Y:S01]  /*1060*/  IMAD.U32 R16, RZ, RZ, UR4 ;  /* 0x00000004ff107e24 */ /* 0x000fe2000f8e00ff */
[----:B------:R-:W-:Y:S01]  /*1070*/  MOV R17, UR5 ;  /* 0x0000000500117c02 */ /* 0x000fe20008000f00 */
[----:B-1----:R-:W-:Y:S01]  /*1080*/  VIADD R0, R2, 0xffffff80 ;  /* 0xffffff8002007836 */ /* 0x002fe20000000000 */
[----:B------:R-:W-:Y:S02]  /*1090*/  UMOV UR5, URZ ;  /* 0x0000003f00057c82 */ /* 0x000fe40008000000 */
[----:B------:R-:W-:Y:S01]  /*10a0*/  IMAD.U32 R213, RZ, RZ, UR5 ;  /* 0x00000005ffd57e24 */ /* 0x000fe2000f8e00ff */
[----:B--2---:R-:W-:Y:S02]  /*10b0*/  R2UR UR8, R3 ;  /* 0x00000000030872ca */ /* 0x004fe400000e0000 */
[----:B------:R-:W-:-:S04]  /*10c0*/  SHF.R.S32.HI R3, RZ, 0x1f, R0 ;  /* 0x0000001fff037819 */ /* 0x000fc80000011400 */
[CC--:B------:R-:W-:Y:S02]  /*10d0*/  LEA.HI R2, R3.reuse, R0.reuse, RZ, 0x7 ;  /* 0x0000000003027211 */ /* 0x0c0fe400078f38ff */
[CC--:B------:R-:W-:Y:S02]  /*10e0*/  LEA.HI R6, R3.reuse, R0.reuse, RZ, 0x4 ;  /* 0x0000000003067211 */ /* 0x0c0fe400078f20ff */
[----:B------:R-:W-:Y:S02]  /*10f0*/  LOP3.LUT R5, R2, 0xffffff80, RZ, 0xc0, !PT ;  /* 0xffffff8002057812 */ /* 0x000fe400078ec0ff */
[----:B------:R-:W-:Y:S01]  /*1100*/  SHF.R.S32.HI R7, RZ, 0x4, R6 ;  /* 0x00000004ff077819 */ /* 0x000fe20000011406 */
[----:B------:R-:W-:Y:S01]  /*1110*/  ULOP3.LUT UR4, UR8, 0x1, URZ, 0xfc, !UPT ;  /* 0x0000000108047892 */ /* 0x000fe2000f8efc3f */
[----:B------:R-:W-:Y:S01]  /*1120*/  LEA.HI R218, R3, R0, RZ, 0x5 ;  /* 0x0000000003da7211 */ /* 0x000fe200078f28ff */
[----:B------:R-:W-:Y:S01]  /*1130*/  IMAD.IADD R214, R0, 0x1, -R5 ;  /* 0x0000000100d67824 */ /* 0x000fe200078e0a05 */
[----:B------:R-:W-:-:S02]  /*1140*/  LEA.HI R8, R6, R7, RZ, 0x1 ;  /* 0x0000000706087211 */ /* 0x000fc400078f08ff */
[----:B------:R-:W-:Y:S01]  /*1150*/  LOP3.LUT R3, R6, 0x3fffff0, RZ, 0xc0, !PT ;  /* 0x03fffff006037812 */ /* 0x000fe200078ec0ff */
[----:B------:R-:W-:Y:S01]  /*1160*/  IMAD.U32 R221, RZ, RZ, UR4 ;  /* 0x00000004ffdd7e24 */ /* 0x000fe2000f8e00ff */
[----:B------:R-:W-:Y:S01]  /*1170*/  SHF.R.S32.HI R5, RZ, 0x1f, R214 ;  /* 0x0000001fff057819 */ /* 0x000fe200000114d6 */
[----:B------:R-:W-:Y:S01]  /*1180*/  UMOV UR4, URZ ;  /* 0x0000003f00047c82 */ /* 0x000fe20008000000 */
[----:B------:R-:W-:Y:S01]  /*1190*/  LOP3.LUT R8, R8, 0x1ffffffe, RZ, 0xc0, !PT ;  /* 0x1ffffffe08087812 */ /* 0x000fe200078ec0ff */
[----:B------:R-:W-:Y:S01]  /*11a0*/  IMAD.IADD R3, R0, 0x1, -R3 ;  /* 0x0000000100037824 */ /* 0x000fe200078e0a03 */
[----:B------:R-:W-:Y:S02]  /*11b0*/  LEA.HI R4, R5, R214, RZ, 0x2 ;  /* 0x000000d605047211 */ /* 0x000fe400078f10ff */
[----:B------:R-:W-:Y:S02]  /*11c0*/  SHF.R.S32.HI R218, RZ, 0x5, R218 ;  /* 0x00000005ffda7819 */ /* 0x000fe400000114da */
[----:B------:R-:W-:-:S02]  /*11d0*/  SHF.R.S32.HI R6, RZ, 0x2, R4 ;  /* 0x00000002ff067819 */ /* 0x000fc40000011404 */
[----:B------:R-:W-:Y:S01]  /*11e0*/  SHF.R.S32.HI R9, RZ, 0x1f, R4 ;  /* 0x0000001fff097819 */ /* 0x000fe20000011404 */
[----:B------:R-:W-:Y:S01]  /*11f0*/  IMAD R3, R218, 0x10, R3 ;  /* 0x00000010da037824 */ /* 0x000fe200078e0203 */
[----:B------:R-:W-:Y:S02]  /*1200*/  SHF.R.S32.HI R217, RZ, 0x7, R2 ;  /* 0x00000007ffd97819 */ /* 0x000fe40000011402 */
[----:B------:R-:W-:Y:S02]  /*1210*/  LEA.HI R9, R9, R6, RZ, 0x3 ;  /* 0x0000000609097211 */ /* 0x000fe400078f18ff */
[----:B------:R-:W-:Y:S02]  /*1220*/  IADD3 R8, R7, -R8, RZ ;  /* 0x8000000807087210 */ /* 0x000fe40007ffe0ff */
[----:B------:R-:W-:Y:S02]  /*1230*/  LOP3.LUT R9, R9, 0xfffffff8, RZ, 0xc0, !PT ;  /* 0xfffffff809097812 */ /* 0x000fe400078ec0ff */
[----:B------:R-:W-:Y:S01]  /*1240*/  LEA.HI R2, R2, R217, RZ, 0x1 ;  /* 0x000000d902027211 */ /* 0x000fe200078f08ff */
[----:B------:R-:W-:Y:S01]  /*1250*/  IMAD R8, R3, 0x8, R8 ;  /* 0x0000000803087824 */ /* 0x000fe200078e0208 */
[----:B------:R-:W-:Y:S01]  /*1260*/  LEA.HI R5, R5, R214, RZ, 0x5 ;  /* 0x000000d605057211 */ /* 0x000fe200078f28ff */
[----:B------:R-:W-:Y:S01]  /*1270*/  IMAD.IADD R9, R6, 0x1, -R9 ;  /* 0x0000000106097824 */ /* 0x000fe200078e0a09 */
[----:B------:R-:W-:-:S02]  /*1280*/  LOP3.LUT R2, R2, 0x3fffffe, RZ, 0xc0, !PT ;  /* 0x03fffffe02027812 */ /* 0x000fc400078ec0ff */
[----:B------:R-:W-:Y:S01]  /*1290*/  SHF.R.S32.HI R0, RZ, 0x5, R5 ;  /* 0x00000005ff007819 */ /* 0x000fe20000011405 */
[----:B------:R-:W-:Y:S01]  /*12a0*/  IMAD.SHL.U32 R5, R8, 0x8, RZ ;  /* 0x0000000808057824 */ /* 0x000fe200078e00ff */
[----:B------:R-:W-:Y:S01]  /*12b0*/  LOP3.LUT R3, R4, 0x7ffffffc, RZ, 0xc0, !PT ;  /* 0x7ffffffc04037812 */ /* 0x000fe200078ec0ff */
[----:B------:R-:W-:Y:S01]  /*12c0*/  IMAD.IADD R2, R217, 0x1, -R2 ;  /* 0x00000001d9027824 */ /* 0x000fe200078e0a02 */
[----:B------:R-:W-:Y:S01]  /*12d0*/  MOV R19, UR4 ;  /* 0x0000000400137c02 */ /* 0x000fe20008000f00 */
[----:B------:R-:W-:Y:S02]  /*12e0*/  IMAD R9, R0, 0x10, R9 ;  /* 0x0000001000097824 */ /* 0x000fe400078e0209 */
[----:B------:R-:W-:Y:S02]  /*12f0*/  IMAD.IADD R3, R214, 0x1, -R3 ;  /* 0x00000001d6037824 */ /* 0x000fe400078e0a03 */
[----:B------:R-:W-:Y:S01]  /*1300*/  IMAD.WIDE R16, R5, 0x2, R16 ;  /* 0x0000000205107825 */ /* 0x000fe200078e0210 */
[----:B------:R-:W-:-:S03]  /*1310*/  LEA R219, R2, R9, 0x6 ;  /* 0x0000000902db7211 */ /* 0x000fc600078e30ff */
[----:B------:R-:W-:-:S07]  /*1320*/  IMAD R220, R3, R220, 0x50 ;  /* 0x0000005003dc7424 */ /* 0x000fce00078e02dc */
.L_x_156:
[----:B------:R-:W1:Y:S01]  /*1330*/  SHFL.IDX PT, R0, R217, RZ, 0x1f ;  /* 0x00001fffd9007589 */ /* 0x000e6200000e0000 */
[----:B------:R-:W-:Y:S01]  /*1340*/  R2UR UR5, R18 ;  /* 0x00000000120572ca */ /* 0x000fe200000e0000 */
[----:B------:R-:W-:Y:S01]  /*1350*/  ULDC.64 UR6, c[0x0][0x3f8] ;  /* 0x0000fe0000067ab9 */ /* 0x000fe20000000a00 */
[----:B------:R-:W-:Y:S01]  /*1360*/  ULDC UR4, c[0x0][0xda8] ;  /* 0x00036a0000047ab9 */ /* 0x000fe20000000800 */
[----:B------:R-:W-:Y:S01]  /*1370*/  UISETP.NE.U32.AND UP0, UPT, UR6, URZ, UPT ;  /* 0x0000003f0600728c */ /* 0x000fe2000bf05070 */
[----:B------:R-:W-:Y:S01]  /*1380*/  R2UR UR13, R212 ;  /* 0x00000000d40d72ca */ /* 0x000fe200000e0000 */
[----:B------:R-:W-:Y:S02]  /*1390*/  UISETP.NE.AND UP1, UPT, UR4, 0x1, UPT ;  /* 0x000000010400788c */ /* 0x000fe4000bf25270 */
[----:B------:R-:W-:Y:S01]  /*13a0*/  UISETP.NE.AND.EX UP0, UPT, UR7, URZ, UPT, UP0 ;  /* 0x0000003f0700728c */ /* 0x000fe2000bf05300 */
[----:B------:R-:W-:Y:S01]  /*13b0*/  ULDC UR4, c[0x0][0xdb4] ;  /* 0x00036d0000047ab9 */ /* 0x000fe20000000800 */
[----:B------:R-:W-:Y:S01]  /*13c0*/  ULDC UR37, c[0x0][0x404] ;  /* 0x0001010000257ab9 */ /* 0x000fe20000000800 */
[----:B------:R-:W-:-:S03]  /*13d0*/  UISETP.NE.AND UP2, UPT, UR4, 0x1, UPT ;  /* 0x000000010400788c */ /* 0x000fc6000bf45270 */
[----:B------:R-:W-:Y:S02]  /*13e0*/  UIADD3 UR11, UR5, 0x14400, URZ ;  /* 0x00014400050b7890 */ /* 0x000fe4000fffe03f */
[----:B------:R-:W-:Y:S01]  /*13f0*/  USEL UR37, UR37, 0x1, UP0 ;  /* 0x0000000125257887 */ /* 0x000fe20008000000 */
[----:B------:R-:W-:Y:S01]  /*1400*/  ULDC UR10, c[0x0][0x2e0] ;  /* 0x0000b800000a7ab9 */ /* 0x000fe20000000800 */
[----:B------:R-:W-:Y:S02]  /*1410*/  ULOP3.LUT UP0, URZ, UR11, 0x9f, URZ, 0xc0, !UPT ;  /* 0x0000009f0b3f7892 */ /* 0x000fe4000f80c03f */
[----:B------:R-:W-:Y:S01]  /*1420*/  UIMAD UR37, UR37, UR10, URZ ;  /* 0x0000000a252572a4 */ /* 0x000fe2000f8e023f */
[----:B------:R-:W-:Y:S01]  /*1430*/  @UP1 ULDC UR6, c[0x0][0xdac] ;  /* 0x00036b0000061ab9 */ /* 0x000fe20000000800 */
[----:B-1----:R-:W-:Y:S01]  /*1440*/  R2UR UR8, R0 ;  /* 0x00000000000872ca */ /* 0x002fe200000e0000 */
[----:B------:R-:W-:Y:S01]  /*1450*/  UIMAD.WIDE.U32 UR6, UR13, UR6, URZ ;  /* 0x000000060d0672a5 */ /* 0x000fe2000f8e003f */
[----:B------:R-:W-:Y:S01]  /*1460*/  PLOP3.LUT P0, PT, PT, PT, UP0, 0x80, 0x0 ;  /* 0x000000000000781c */ /* 0x000fe20003f0f008 */
[----:B------:R-:W-:Y:S01]  /*1470*/  @UP1 ULDC UR12, c[0x0][0xdb0] ;  /* 0x00036c00000c1ab9 */ /* 0x000fe20000000800 */
[----:B------:R-:W-:Y:S01]  /*1480*/  UMOV UR14, UR13 ;  /* 0x0000000d000e7c82 */ /* 0x000fe20008000000 */
[----:B------:R-:W-:-:S06]  /*1490*/  @UP1 USHF.R.U32.HI UR14, URZ, UR12, UR7 ;  /* 0x0000000c3f0e1299 */ /* 0x000fcc0008011607 */
[----:B------:R-:W-:Y:S01]  /*14a0*/  IMAD.U32 R216, RZ, RZ, UR14 ;  /* 0x0000000effd87e24 */ /* 0x000fe2000f8e00ff */
[----:B------:R-:W-:Y:S01]  /*14b0*/  UMOV UR36, UR14 ;  /* 0x0000000e00247c82 */ /* 0x000fe20008000000 */
[----:B------:R-:W-:-:S04]  /*14c0*/  ULEA.HI UR4, UR8, UR8, URZ, 0x1 ;  /* 0x0000000808047291 */ /* 0x000fc8000f8f083f */
[----:B------:R-:W-:-:S03]  /*14d0*/  ULOP3.LUT UR9, UR4, 0x1e, URZ, 0xc0, !UPT ;  /* 0x0000001e04097892 */ /* 0x000fc6000f8ec03f */
[----:B------:R-:W-:Y:S01]  /*14e0*/  @UP2 ULDC.64 UR4, c[0x0][0xdb8] ;  /* 0x00036e0000042ab9 */ /* 0x000fe20000000a00 */
[----:B------:R-:W-:Y:S02]  /*14f0*/  UIADD3 UR9, UR8, -UR9, URZ ;  /* 0x8000000908097290 */ /* 0x000fe4000fffe03f */
[----:B------:R-:W-:Y:S02]  /*1500*/  UIADD3 UR8, UR37, 0x4f, URZ ;  /* 0x0000004f25087890 */ /* 0x000fe4000fffe03f */
[----:B------:R-:W-:Y:S02]  /*1510*/  ULEA UR10, UR9, UR11, 0xd ;  /* 0x0000000b090a7291 */ /* 0x000fe4000f8e683f */
[----:B------:R-:W-:Y:S02]  /*1520*/  UIMAD.WIDE UR8, UR8, 0x66666667, URZ ;  /* 0x66666667080878a5 */ /* 0x000fe4000f8e023f */
[----:B------:R-:W-:Y:S02]  /*1530*/  UIMAD.WIDE.U32 UR6, UR14, UR4, URZ ;  /* 0x000000040e0672a5 */ /* 0x000fe4000f8e003f */
[----:B------:R-:W-:-:S02]  /*1540*/  USHF.R.U32.HI UR10, URZ, 0x4, UR10 ;  /* 0x000000043f0a7899 */ /* 0x000fc4000801160a */
[----:B------:R-:W-:Y:S01]  /*1550*/  USHF.R.U32.HI UR39, URZ, 0x1f, UR9 ;  /* 0x0000001f3f277899 */ /* 0x000fe20008011609 */
[----:B------:R-:W-:Y:S01]  /*1560*/  UMOV UR4, UR13 ;  /* 0x0000000d00047c82 */ /* 0x000fe20008000000 */
[----:B------:R-:W-:Y:S01]  /*1570*/  ULOP3.LUT UR40, UR10, 0x3fff, URZ, 0xc0, !UPT ;  /* 0x00003fff0a287892 */ /* 0x000fe2000f8ec03f */
[----:B------:R-:W-:Y:S01]  /*1580*/  IMAD.U32 R215, RZ, RZ, UR4 ;  /* 0x00000004ffd77e24 */ /* 0x000fe2000f8e00ff */
[----:B------:R-:W-:Y:S02]  /*1590*/  @UP2 USHF.R.U32.HI UR36, URZ, UR5, UR7 ;  /* 0x000000053f242299 */ /* 0x000fe40008011607 */
[----:B------:R-:W-:Y:S01]  /*15a0*/  ULEA.HI.SX32 UR39, UR9, UR39, 0x1b ;  /* 0x0000002709277291 */ /* 0x000fe2000f8fda3f */
[----:B------:R-:W-:Y:S11]  /*15b0*/  @!P0 BRA `(.L_x_130) ;  /* 0x0000000000408947 */ /* 0x000ff60003800000 */
[----:B------:R-:W-:Y:S01]  /*15c0*/  MOV R0, 0x0 ;  /* 0x0000000000007802 */ /* 0x000fe20000000f00 */
[----:B------:R-:W-:Y:S01]  /*15d0*/  ULDC.64 UR4, c[0x4][0x1b8] ;  /* 0x01006e0000047ab9 */ /* 0x000fe20000000a00 */
[----:B------:R-:W-:Y:S01]  /*15e0*/  ULDC.64 UR6, c[0x4][0x130] ;  /* 0x01004c0000067ab9 */ /* 0x000fe20000000a00 */
[----:B------:R-:W-:Y:S01]  /*15f0*/  IMAD.U32 R4, RZ, RZ, UR4 ;  /* 0x00000004ff047e24 */ /* 0x000fe2000f8e00ff */
[----:B------:R1:W2:Y:S01]  /*1600*/  LDC.64 R2, c[0x4][R0] ;  /* 0x0100000000027b82 */ /* 0x0002a20000000a00 */
[----:B------:R-:W-:Y:S01]  /*1610*/  MOV R5, UR5 ;  /* 0x0000000500057c02 */ /* 0x000fe20008000f00 */
[----:B------:R-:W-:Y:S01]  /*1620*/  ULDC.64 UR4, c[0x4][0x1c0] ;  /* 0x0100700000047ab9 */ /* 0x000fe20000000a00 */
[----:B------:R-:W-:Y:S01]  /*1630*/  IMAD.U32 R10, RZ, RZ, UR6 ;  /* 0x00000006ff0a7e24 */ /* 0x000fe2000f8e00ff */
[----:B------:R-:W-:Y:S01]  /*1640*/  MOV R11, UR7 ;  /* 0x00000007000b7c02 */ /* 0x000fe20008000f00 */
[----:B------:R-:W-:Y:S02]  /*1650*/  IMAD.U32 R6, RZ, RZ, UR4 ;  /* 0x00000004ff067e24 */ /* 0x000fe4000f8e00ff */
[----:B------:R-:W-:-:S02]  /*1660*/  IMAD.U32 R7, RZ, RZ, UR5 ;  /* 0x00000005ff077e24 */ /* 0x000fc4000f8e00ff */
[----:B------:R-:W-:Y:S02]  /*1670*/  IMAD.MOV.U32 R8, RZ, RZ, 0x70 ;  /* 0x00000070ff087424 */ /* 0x000fe400078e00ff */
[----:B------:R-:W-:Y:S02]  /*1680*/  IMAD.MOV.U32 R12, RZ, RZ, 0x1 ;  /* 0x00000001ff0c7424 */ /* 0x000fe400078e00ff */
[----:B-1----:R-:W-:-:S07]  /*1690*/  IMAD.MOV.U32 R13, RZ, RZ, RZ ;  /* 0x000000ffff0d7224 */ /* 0x002fce00078e00ff */
[----:B------:R-:W-:-:S07]  /*16a0*/  LEPC R20, `(.L_x_130) ;  /* 0x000000001014794e */ /* 0x000fce0000000000 */
[----:B--2---:R-:W-:Y:S05]  /*16b0*/  CALL.ABS.NOINC R2 ;  /* 0x0000000002007343 */ /* 0x004fea0003c00000 */
.L_x_130:
[----:B------:R-:W-:Y:S02]  /*16c0*/  R2UR UR4, R213 ;  /* 0x00000000d50472ca */ /* 0x000fe400000e0000 */
[----:B------:R-:W-:Y:S02]  /*16d0*/  R2UR UR6, R18 ;  /* 0x00000000120672ca */ /* 0x000fe400000e0000 */
[----:B------:R-:W-:-:S09]  /*16e0*/  R2UR UR5, R221 ;  /* 0x00000000dd0572ca */ /* 0x000fd200000e0000 */
[----:B------:R-:W-:-:S04]  /*16f0*/  ULOP3.LUT UR4, UR4, 0x1, URZ, 0xc0, !UPT ;  /* 0x0000000104047892 */ /* 0x000fc8000f8ec03f */
[----:B------:R-:W-:Y:S02]  /*1700*/  IMAD.U32 R2, RZ, RZ, UR5 ;  /* 0x00000005ff027e24 */ /* 0x000fe4000f8e00ff */
[----:B------:R-:W-:-:S03]  /*1710*/  MOV R0, UR4 ;  /* 0x0000000400007c02 */ /* 0x000fc60008000f00 */
[----:B------:R-:W-:Y:S02]  /*1720*/  ISETP.NE.AND P0, PT, R2, 0x3, PT ;  /* 0x000000030200780c */ /* 0x000fe40003f05270 */
[----:B------:R-:W-:-:S04]  /*1730*/  SHF.L.U32 R0, R0, 0x1f, RZ ;  /* 0x0000001f00007819 */ /* 0x000fc800000006ff */
[----:B------:R-:W1:Y:S02]  /*1740*/  SYNCS.PHASECHK.TRANS64.TRYWAIT P1, [UR6+0x38800], R0 ;  /* 0x03880000ff0075a7 */ /* 0x000e640008020146 */
[----:B-1----:R-:W-:Y:S05]  /*1750*/  @!P1 BRA `(.L_x_131) ;  /* 0x000000d8009c9947 */ /* 0x002fea0003800000 */
.L_x_223:
[----:B------:R-:W-:Y:S05]  /*1760*/  @!P0 BRA `(.L_x_132) ;  /* 0x0000000000048947 */ /* 0x000fea0003800000 */
[----:B------:R-:W-:Y:S01]  /*1770*/  BPT.TRAP 0x1 ;  /* 0x000000040000795c */ /* 0x000fe20000300000 */
.L_x_132:
        /* <DEDUP_REMOVED lines=9> */
.L_x_133:
[----:B--2---:R-:W-:Y:S05]  /*1810*/  @P1 BRA `(.L_x_134) ;  /* 0x0000000000081947 */ /* 0x004fea0003800000 */
[----:B------:R-:W2:Y:S02]  /*1820*/  SYNCS.PHASECHK.TRANS64.TRYWAIT P1, [R0+URZ+0x38830], R3 ;  /* 0x03883003000075a7 */ /* 0x000ea4000802017f */
[----:B--2---:R-:W-:Y:S05]  /*1830*/  @!P1 BRA `(.L_x_135) ;  /* 0x000000d800809947 */ /* 0x004fea0003800000 */
.L_x_134:
[----:B------:R-:W-:Y:S05]  /*1840*/  WARPSYNC.ALL ;  /* 0x0000000000007948 */ /* 0x000fea0003800000 */
[----:B------:R-:W-:Y:S01]  /*1850*/  R2UR UR4, R18 ;  /* 0x00000000120472ca */ /* 0x000fe200000e0000 */
[----:B------:R-:W-:Y:S01]  /*1860*/  ULOP3.LUT UR5, UR40, 0x10000, URZ, 0xfc, !UPT ;  /* 0x0001000028057892 */ /* 0x000fe2000f8efc3f */
[----:B------:R-:W-:Y:S01]  /*1870*/  WARPGROUP.ARRIVE ;  /* 0x00000000000079c5 */ /* 0x000fe20000000000 */
[----:B------:R-:W-:Y:S01]  /*1880*/  UMOV UR17, 0x40000040 ;  /* 0x4000004000117882 */ /* 0x000fe20000000000 */
[----:B------:R-:W-:Y:S01]  /*1890*/  UMOV UR19, 0x40000040 ;  /* 0x4000004000137882 */ /* 0x000fe20000000000 */
[----:B------:R-:W-:Y:S01]  /*18a0*/  UMOV UR9, UR17 ;  /* 0x0000001100097c82 */ /* 0x000fe20008000000 */
[----:B------:R-:W-:Y:S01]  /*18b0*/  UMOV UR11, 0x40000040 ;  /* 0x40000040000b7882 */ /* 0x000fe20000000000 */
[----:B------:R-:W-:Y:S01]  /*18c0*/  UMOV UR13, UR17 ;  /* 0x00000011000d7c82 */ /* 0x000fe20008000000 */
[----:B------:R-:W-:Y:S01]  /*18d0*/  UMOV UR16, UR5 ;  /* 0x0000000500107c82 */ /* 0x000fe20008000000 */
[----:B------:R-:W-:Y:S01]  /*18e0*/  UMOV UR15, 0x40000040 ;  /* 0x40000040000f7882 */ /* 0x000fe20000000000 */
[----:B------:R-:W-:Y:S01]  /*18f0*/  UMOV UR8, UR16 ;  /* 0x0000001000087c82 */ /* 0x000fe20008000000 */
[----:B------:R-:W-:Y:S01]  /*1900*/  UMOV UR12, UR16 ;  /* 0x00000010000c7c82 */ /* 0x000fe20008000000 */
[----:B------:R-:W-:Y:S01]  /*1910*/  IMAD.U32 R14, RZ, RZ, UR16 ;  /* 0x00000010ff0e7e24 */ /* 0x000fe2000f8e00ff */
[----:B------:R-:W-:Y:S01]  /*1920*/  UIADD3 UR4, UR4, 0x24400, URZ ;  /* 0x0002440004047890 */ /* 0x000fe2000fffe03f */
[----:B------:R-:W-:Y:S01]  /*1930*/  IMAD.U32 R15, RZ, RZ, UR17 ;  /* 0x00000011ff0f7e24 */ /* 0x000fe2000f8e00ff */
[----:B------:R-:W-:Y:S01]  /*1940*/  UMOV UR23, 0x40000040 ;  /* 0x4000004000177882 */ /* 0x000fe20000000000 */
[----:B------:R-:W-:Y:S01]  /*1950*/  UMOV UR27, 0x40000040 ;  /* 0x40000040001b7882 */ /* 0x000fe20000000000 */
[----:B------:R-:W-:Y:S01]  /*1960*/  USHF.R.U32.HI UR4, URZ, 0x4, UR4 ;  /* 0x000000043f047899 */ /* 0x000fe20008011604 */
[----:B------:R-:W-:Y:S01]  /*1970*/  MOV R4, UR39 ;  /* 0x0000002700047c02 */ /* 0x000fe20008000f00 */
[----:B------:R-:W-:Y:S01]  /*1980*/  UMOV UR31, 0x40000040 ;  /* 0x40000040001f7882 */ /* 0x000fe20000000000 */
[----:B------:R-:W-:Y:S01]  /*1990*/  UMOV UR35, 0x40000040 ;  /* 0x4000004000237882 */ /* 0x000fe20000000000 */
[----:B------:R-:W-:Y:S01]  /*19a0*/  ULOP3.LUT UR4, UR4, 0x3fff, URZ, 0xc0, !UPT ;  /* 0x00003fff04047892 */ /* 0x000fe2000f8ec03f */
[----:B------:R-:W-:Y:S01]  /*19b0*/  MOV R5, UR38 ;  /* 0x0000002600057c02 */ /* 0x000fe20008000f00 */
[----:B------:R-:W-:Y:S01]  /*19c0*/  UMOV UR43, 0x40000040 ;  /* 0x40000040002b7882 */ /* 0x000fe20000000000 */
[----:B------:R-:W-:Y:S01]  /*19d0*/  UMOV UR47, 0x40000040 ;  /* 0x40000040002f7882 */ /* 0x000fe20000000000 */
[----:B------:R-:W-:Y:S01]  /*19e0*/  ULOP3.LUT UR6, UR4, 0x10000, URZ, 0xfc, !UPT ;  /* 0x0001000004067892 */ /* 0x000fe2000f8efc3f */
[----:B------:R-:W-:Y:S01]  /*19f0*/  MOV R20, UR37 ;  /* 0x0000002500147c02 */ /* 0x000fe20008000f00 */
[----:B------:R-:W-:Y:S01]  /*1a00*/  UMOV UR51, 0x40000040 ;  /* 0x4000004000337882 */ /* 0x000fe20000000000 */
[----:B------:R-:W-:Y:S01]  /*1a10*/  UMOV UR55, 0x40000040 ;  /* 0x4000004000377882 */ /* 0x000fe20000000000 */
[----:B------:R-:W-:Y:S01]  /*1a20*/  UIMAD UR4, UR38, 0xa00, UR6 ;  /* 0x00000a00260478a4 */ /* 0x000fe2000f8e0206 */
[----:B------:R-:W-:Y:S01]  /*1a30*/  MOV R64, UR36 ;  /* 0x0000002400407c02 */ /* 0x000fe20008000f00 */
[----:B------:R-:W-:Y:S01]  /*1a40*/  UMOV UR59, 0x40000040 ;  /* 0x40000040003b7882 */ /* 0x000fe20000000000 */
[----:B------:R-:W-:Y:S01]  /*1a50*/  MOV R21, UR6 ;  /* 0x0000000600157c02 */ /* 0x000fe20008000f00 */
[----:B------:R-:W-:-:S02]  /*1a60*/  UIADD3 UR10, UR4, 0x80, URZ ;  /* 0x00000080040a7890 */ /* 0x000fc4000fffe03f */
[----:B------:R-:W-:Y:S02]  /*1a70*/  UIADD3 UR14, UR4, 0x100, URZ ;  /* 0x00000100040e7890 */ /* 0x000fe4000fffe03f */
[----:B------:R-:W-:Y:S01]  /*1a80*/  UMOV UR18, UR4 ;  /* 0x0000000400127c82 */ /* 0x000fe20008000000 */
[----:B------:R-:W-:Y:S01]  /*1a90*/  UIADD3 UR6, UR4, 0x200, URZ ;  /* 0x0000020004067890 */ /* 0x000fe2000fffe03f */
[----:B------:R-:W-:Y:S01]  /*1aa0*/  HGMMA.64x16x16.F32 R56, gdesc[UR16], RZ, !UPT, gsb0 ;  /* 0x00200000103879f0 */ /* 0x000fe2000c0008ff */
[----:B------:R-:W-:Y:S01]  /*1ab0*/  UIADD3 UR7, UR4, 0x2, URZ ;  /* 0x0000000204077890 */ /* 0x000fe2000fffe03f */
[----:B------:R-:W-:Y:S01]  /*1ac0*/  UMOV UR19, 0x40000040 ;  /* 0x4000004000137882 */ /* 0x000fe20000000000 */
[----:B------:R-:W-:Y:S02]  /*1ad0*/  UIADD3 UR22, UR4, 0x384, URZ ;  /* 0x0000038404167890 */ /* 0x000fe4000fffe03f */
[----:B------:R-:W-:-:S03]  /*1ae0*/  UIADD3 UR26, UR4, 0x386, URZ ;  /* 0x00000386041a7890 */ /* 0x000fc6000fffe03f */
[----:B------:R-:W-:Y:S01]  /*1af0*/  UMOV UR18, UR7 ;  /* 0x0000000700127c82 */ /* 0x000fe20008000000 */
[----:B------:R-:W-:Y:S02]  /*1b00*/  UIADD3 UR7, UR4, 0x4, URZ ;  /* 0x0000000404077890 */ /* 0x000fe4000fffe03f */
[----:B------:R-:W-:Y:S02]  /*1b10*/  UIADD3 UR30, UR4, 0x600, URZ ;  /* 0x00000600041e7890 */ /* 0x000fe4000fffe03f */
[----:B------:R-:W-:Y:S02]  /*1b20*/  UIADD3 UR34, UR4, 0x602, URZ ;  /* 0x0000060204227890 */ /* 0x000fe4000fffe03f */
[----:B------:R-:W-:Y:S02]  /*1b30*/  UIADD3 UR42, UR4, 0x584, URZ ;  /* 0x00000584042a7890 */ /* 0x000fe4000fffe03f */
[----:B------:R-:W-:Y:S02]  /*1b40*/  UIADD3 UR46, UR4, 0x586, URZ ;  /* 0x00000586042e7890 */ /* 0x000fe4000fffe03f */
[----:B------:R-:W-:-:S02]  /*1b50*/  UIADD3 UR50, UR4, 0x800, URZ ;  /* 0x0000080004327890 */ /* 0x000fc4000fffe03f */
[----:B------:R-:W-:Y:S02]  /*1b60*/  UIADD3 UR54, UR4, 0x802, URZ ;  /* 0x0000080204367890 */ /* 0x000fe4000fffe03f */
[----:B------:R-:W-:Y:S01]  /*1b70*/  UIADD3 UR58, UR4, 0x804, URZ ;  /* 0x00000804043a7890 */ /* 0x000fe2000fffe03f */
        /* <DEDUP_REMOVED lines=12> */
[----:B------:R-:W-:Y:S01]  /*1c40*/  UMOV UR15, 0x40000040 ;  /* 0x40000040000f7882 */ /* 0x000fe20000000000 */
[----:B------:R-:W-:Y:S02]  /*1c50*/  WARPGROUP.DEPBAR.LE gsb0, 0x0 ;  /* 0x00008000000079c5 */ /* 0x000fe40000010000 */
[----:B------:R-:W-:-:S06]  /*1c60*/  WARPGROUP.ARRIVE ;  /* 0x00000000000079c5 */ /* 0x000fcc0000000000 */
[----:B------:R-:W-:Y:S01]  /*1c70*/  HGMMA.64x16x16.F32 R32, gdesc[UR8], RZ, !UPT, gsb0 ;  /* 0x00200000082079f0 */ /* 0x000fe2000c0008ff */
[----:B------:R-:W-:Y:S01]  /*1c80*/  UMOV UR8, UR16 ;  /* 0x0000001000087c82 */ /* 0x000fe20008000000 */
[----:B------:R-:W-:Y:S01]  /*1c90*/  UMOV UR9, UR17 ;  /* 0x0000001100097c82 */ /* 0x000fe20008000000 */
[----:B------:R-:W-:Y:S01]  /*1ca0*/  UMOV UR10, UR6 ;  /* 0x00000006000a7c82 */ /* 0x000fe20008000000 */
[----:B------:R-:W-:Y:S01]  /*1cb0*/  UMOV UR11, 0x40000040 ;  /* 0x40000040000b7882 */ /* 0x000fe20000000000 */
[----:B------:R-:W-:Y:S01]  /*1cc0*/  UIADD3 UR6, UR5, 0x2, URZ ;  /* 0x0000000205067890 */ /* 0x000fe2000fffe03f */
[----:B------:R-:W-:Y:S02]  /*1cd0*/  UMOV UR17, 0x40000040 ;  /* 0x4000004000117882 */ /* 0x000fe40000000000 */
[----:B------:R-:W-:Y:S01]  /*1ce0*/  UMOV UR13, UR17 ;  /* 0x00000011000d7c82 */ /* 0x000fe20008000000 */
[----:B------:R-:W-:-:S03]  /*1cf0*/  MOV R13, UR17 ;  /* 0x00000011000d7c02 */ /* 0x000fc60008000f00 */
[----:B------:R-:W-:Y:S01]  /*1d00*/  UMOV UR16, UR6 ;  /* 0x0000000600107c82 */ /* 0x000fe20008000000 */
[----:B------:R-:W-:Y:S01]  /*1d10*/  UIADD3 UR6, UR4, 0x202, URZ ;  /* 0x0000020204067890 */ /* 0x000fe2000fffe03f */
[----:B------:R-:W-:Y:S01]  /*1d20*/  IMAD.U32 R12, RZ, RZ, UR16 ;  /* 0x00000010ff0c7e24 */ /* 0x000fe2000f8e00ff */
[----:B------:R-:W-:Y:S01]  /*1d30*/  UMOV UR12, UR16 ;  /* 0x00000010000c7c82 */ /* 0x000fe20008000000 */
        /* <DEDUP_REMOVED lines=33> */
[----:B------:R-:W-:Y:S02]  /*1f50*/  UMOV UR17, 0x40000040 ;  /* 0x4000004000117882 */ /* 0x000fe40000000000 */
[----:B------:R-:W-:Y:S01]  /*1f60*/  UMOV UR13, UR17 ;  /* 0x00000011000d7c82 */ /* 0x000fe20008000000 */
[----:B------:R-:W-:-:S03]  /*1f70*/  IMAD.U32 R11, RZ, RZ, UR17 ;  /* 0x00000011ff0b7e24 */ /* 0x000fc6000f8e00ff */
[----:B------:R-:W-:Y:S01]  /*1f80*/  UMOV UR16, UR6 ;  /* 0x0000000600107c82 */ /* 0x000fe20008000000 */
[----:B------:R-:W-:Y:S01]  /*1f90*/  UIADD3 UR6, UR4, 0x204, URZ ;  /* 0x0000020404067890 */ /* 0x000fe2000fffe03f */
[----:B------:R-:W-:Y:S01]  /*1fa0*/  IMAD.U32 R10, RZ, RZ, UR16 ;  /* 0x00000010ff0a7e24 */ /* 0x000fe2000f8e00ff */
[----:B------:R-:W-:Y:S01]  /*1fb0*/  UMOV UR12, UR16 ;  /* 0x00000010000c7c82 */ /* 0x000fe20008000000 */
        /* <DEDUP_REMOVED lines=77> */
[----:B------:R-:W-:Y:S01]  /*2490*/  UMOV UR9, 0x40000040 ;  /* 0x4000004000097882 */ /* 0x000fe20000000000 */
[----:B------:R-:W-:Y:S01]  /*24a0*/  UMOV UR11, 0x40000040 ;  /* 0x40000040000b7882 */ /* 0x000fe20000000000 */
[----:B------:R-:W-:Y:S02]  /*24b0*/  UMOV UR13, UR9 ;  /* 0x00000009000d7c82 */ /* 0x000fe40008000000 */
[----:B------:R-:W-:Y:S01]  /*24c0*/  UMOV UR12, UR8 ;  /* 0x00000008000c7c82 */ /* 0x000fe20008000000 */
[----:B------:R-:W-:Y:S02]  /*24d0*/  MOV R2, UR9 ;  /* 0x0000000900027c02 */ /* 0x000fe40008000f00 */
[----:B-12---:R-:W-:Y:S01]  /*24e0*/  MOV R3, UR8 ;  /* 0x0000000800037c02 */ /* 0x006fe20008000f00 */
        /* <DEDUP_REMOVED lines=29> */
[----:B------:R-:W-:Y:S01]  /*26c0*/  UMOV UR9, 0x40000040 ;  /* 0x4000004000097882 */ /* 0x000fe20000000000 */
[----:B------:R-:W-:Y:S01]  /*26d0*/  UMOV UR11, 0x40000040 ;  /* 0x40000040000b7882 */ /* 0x000fe20000000000 */
[----:B------:R-:W-:Y:S01]  /*26e0*/  UMOV UR37, UR9 ;  /* 0x0000000900257c82 */ /* 0x000fe20008000000 */
[----:B------:R-:W-:Y:S01]  /*26f0*/  IMAD.U32 R7, RZ, RZ, UR9 ;  /* 0x00000009ff077e24 */ /* 0x000fe2000f8e00ff */
        /* <DEDUP_REMOVED lines=29> */
[----:B------:R-:W-:Y:S02]  /*28d0*/  UMOV UR15, UR9 ;  /* 0x00000009000f7c82 */ /* 0x000fe40008000000 */
        /* <DEDUP_REMOVED lines=217> */
[----:B------:R-:W-:-:S07]  /*3670*/  UIADD3 UR5, UR5, 0xc06, URZ ;  /* 0x00000c0605057890 */ /* 0x000fce000fffe03f */
[----:B------:R-:W-:Y:S01]  /*3680*/  UMOV UR8, UR5 ;  /* 0x0000000500087c82 */ /* 0x000fe20008000000 */
[----:B------:R-:W-:Y:S01]  /*3690*/  UIADD3 UR5, UR4, 0x806, URZ ;  /* 0x0000080604057890 */ /* 0x000fe2000fffe03f */
[----:B------:R-:W-:Y:S01]  /*36a0*/  IMAD.U32 R6, RZ, RZ, UR8 ;  /* 0x00000008ff067e24 */ /* 0x000fe2000f8e00ff */
[----:B------:R-:W-:Y:S01]  /*36b0*/  UMOV UR36, UR8 ;  /* 0x0000000800247c82 */ /* 0x000fe20008000000 */
[----:B------:R-:W-:-:S04]  /*36c0*/  UMOV UR14, UR8 ;  /* 0x00000008000e7c82 */ /* 0x000fc80008000000 */
[----:B------:R-:W-:Y:S01]  /*36d0*/  UMOV UR38, UR5 ;  /* 0x0000000500267c82 */ /* 0x000fe20008000000 */
        /* <DEDUP_REMOVED lines=33> */
[----:B------:R-:W-:Y:S01]  /*38f0*/  UMOV UR7, 0x40000040 ;  /* 0x4000004000077882 */ /* 0x000fe20000000000 */
[----:B------:R-:W-:Y:S02]  /*3900*/  WARPGROUP.DEPBAR.LE gsb0, 0x0 ;  /* 0x00008000000079c5 */ /* 0x000fe40000010000 */
[----:B------:R-:W-:-:S06]  /*3910*/  WARPGROUP.ARRIVE ;  /* 0x00000000000079c5 */ /* 0x000fcc0000000000 */
[----:B------:R-:W-:Y:S01]  /*3920*/  HGMMA.64x16x16.F32 R32, gdesc[UR52], R32, gsb0 ;  /* 0x00200000342079f0 */ /* 0x000fe20008000820 */
[----:B------:R-:W-:Y:S01]  /*3930*/  UMOV UR54, UR6 ;  /* 0x0000000600367c82 */ /* 0x000fe20008000000 */
[----:B------:R-:W-:Y:S01]  /*3940*/  UMOV UR55, 0x40000040 ;  /* 0x4000004000377882 */ /* 0x000fe20000000000 */
[----:B------:R-:W-:-:S07]  /*3950*/  UIADD3 UR6, UR4, 0x786, URZ ;  /* 0x0000078604067890 */ /* 0x000fce000fffe03f */
[----:B------:R-:W-:Y:S01]  /*3960*/  UMOV UR10, UR6 ;  /* 0x00000006000a7c82 */ /* 0x000fe20008000000 */
        /* <DEDUP_REMOVED lines=8> */
[----:B------:R-:W-:Y:S02]  /*39f0*/  R2UR UR9, R2 ;  /* 0x00000000020972ca */ /* 0x000fe400000e0000 */
[----:B------:R-:W-:Y:S01]  /*3a00*/  UMOV UR4, UR14 ;  /* 0x0000000e00047c82 */ /* 0x000fe20008000000 */
[----:B------:R-:W-:Y:S01]  /*3a10*/  R2UR UR8, R3 ;  /* 0x00000000030872ca */ /* 0x000fe200000e0000 */
[----:B------:R-:W-:Y:S02]  /*3a20*/  WARPGROUP.DEPBAR.LE gsb0, 0x0 ;  /* 0x00008000000079c5 */ /* 0x000fe40000010000 */
[----:B------:R-:W-:-:S06]  /*3a30*/  WARPGROUP.ARRIVE ;  /* 0x00000000000079c5 */ /* 0x000fcc0000000000 */
[----:B------:R-:W-:Y:S01]  /*3a40*/  HGMMA.64x16x16.F32 R48, gdesc[UR36], R48, gsb0 ;  /* 0x00200000243079f0 */ /* 0x000fe20008000830 */
[----:B------:R-:W-:Y:S02]  /*3a50*/  R2UR UR39, R4 ;  /* 0x00000000042772ca */ /* 0x000fe400000e0000 */
[----:B------:R-:W-:Y:S02]  /*3a60*/  R2UR UR38, R5 ;  /* 0x00000000052672ca */ /* 0x000fe400000e0000 */
[----:B------:R-:W-:Y:S02]  /*3a70*/  R2UR UR37, R20 ;  /* 0x00000000142572ca */ /* 0x000fe400000e0000 */
[----:B------:R-:W-:Y:S01]  /*3a80*/  R2UR UR36, R64 ;  /* 0x00000000402472ca */ /* 0x000fe200000e0000 */
        /* <DEDUP_REMOVED lines=16> */
.L_x_136:
[----:B------:R-:W-:Y:S01]  /*3b90*/  ULDC UR4, c[0x0][0x9d8] ;  /* 0x0002760000047ab9 */ /* 0x000fe20000000800 */
[----:B------:R-:W-:Y:S01]  /*3ba0*/  MOV R3, UR39 ;  /* 0x0000002700037c02 */ /* 0x000fe20008000f00 */
[----:B------:R-:W-:Y:S01]  /*3bb0*/  FMUL.FTZ R56, R56, UR4 ;  /* 0x0000000438387c20 */ /* 0x000fe20008410000 */
[----:B------:R-:W-:Y:S01]  /*3bc0*/  FMUL.FTZ R57, R57, UR4 ;  /* 0x0000000439397c20 */ /* 0x000fe20008410000 */
[----:B------:R-:W-:Y:S01]  /*3bd0*/  FMUL.FTZ R60, R60, UR4 ;  /* 0x000000043c3c7c20 */ /* 0x000fe20008410000 */
[----:B------:R-:W-:Y:S01]  /*3be0*/  FMUL.FTZ R61, R61, UR4 ;  /* 0x000000043d3d7c20 */ /* 0x000fe20008410000 */
[----:B------:R-:W-:Y:S01]  /*3bf0*/  VIADD R2, R220, UR37 ;  /* 0x00000025dc027c36 */ /* 0x000fe20008000000 */
[----:B------:R-:W2:Y:S01]  /*3c00*/  LDL R66, [R1+0x4] ;  /* 0x0000040001427983 */ /* 0x000ea20000100800 */
[----:B------:R-:W1:Y:S01]  /*3c10*/  MUFU.TANH R56, R56 ;  /* 0x0000003800387308 */ /* 0x000e620000002400 */
[----:B------:R-:W-:Y:S01]  /*3c20*/  FMUL.FTZ R48, R48, UR4 ;  /* 0x0000000430307c20 */ /* 0x000fe20008410000 */
[----:B------:R-:W-:-:S02]  /*3c30*/  IMAD R2, R3, -0x50, R2 ;  /* 0xffffffb003027824 */ /* 0x000fc400078e0202 */
[----:B------:R-:W-:Y:S01]  /*3c40*/  FMUL.FTZ R58, R58, UR4 ;  /* 0x000000043a3a7c20 */ /* 0x000fe20008410000 */
[----:B------:R-:W-:Y:S01]  /*3c50*/  FMUL.FTZ R49, R49, UR4 ;  /* 0x0000000431317c20 */ /* 0x000fe20008410000 */
[----:B------:R-:W-:Y:S01]  /*3c60*/  FMUL.FTZ R59, R59, UR4 ;  /* 0x000000043b3b7c20 */ /* 0x000fe20008410000 */
[----:B------:R-:W-:Y:S01]  /*3c70*/  FMUL.FTZ R52, R52, UR4 ;  /* 0x0000000434347c20 */ /* 0x000fe20008410000 */
[C---:B------:R-:W-:Y:S01]  /*3c80*/  ISETP.GT.AND P2, PT, R2.reuse, RZ, PT ;  /* 0x000000ff0200720c */ /* 0x040fe20003f44270 */
[----:B------:R-:W3:Y:S01]  /*3c90*/  MUFU.TANH R57, R57 ;  /* 0x0000003900397308 */ /* 0x000ee20000002400 */
[----:B------:R-:W-:Y:S01]  /*3ca0*/  ISETP.GT.AND P1, PT, R2, 0x1, PT ;  /* 0x000000010200780c */ /* 0x000fe20003f24270 */
[----:B------:R-:W-:Y:S01]  /*3cb0*/  FMUL.FTZ R62, R62, UR4 ;  /* 0x000000043e3e7c20 */ /* 0x000fe20008410000 */
[C---:B------:R-:W-:Y:S01]  /*3cc0*/  ISETP.GT.AND P6, PT, R2.reuse, 0x8, PT ;  /* 0x000000080200780c */ /* 0x040fe20003fc4270 */
[----:B------:R-:W-:Y:S01]  /*3cd0*/  FMUL.FTZ R53, R53, UR4 ;  /* 0x0000000435357c20 */ /* 0x000fe20008410000 */
[----:B------:R-:W-:Y:S01]  /*3ce0*/  FMUL.FTZ R63, R63, UR4 ;  /* 0x000000043f3f7c20 */ /* 0x000fe20008410000 */
[----:B------:R-:W-:Y:S01]  /*3cf0*/  ISETP.GT.AND P5, PT, R2, 0x9, PT ;  /* 0x000000090200780c */ /* 0x000fe20003fa4270 */
[----:B------:R-:W-:Y:S01]  /*3d00*/  FMUL.FTZ R40, R40, UR4 ;  /* 0x0000000428287c20 */ /* 0x000fe20008410000 */
[----:B------:R-:W4:Y:S01]  /*3d10*/  MUFU.TANH R60, R60 ;  /* 0x0000003c003c7308 */ /* 0x000f220000002400 */
[----:B-1----:R-:W-:Y:S01]  /*3d20*/  FSEL R56, R56, -INF , P2 ;  /* 0xff80000038387808 */ /* 0x002fe20001000000 */
[----:B------:R-:W-:Y:S01]  /*3d30*/  FMUL.FTZ R50, R50, UR4 ;  /* 0x0000000432327c20 */ /* 0x000fe20008410000 */
[C---:B------:R-:W-:Y:S01]  /*3d40*/  ISETP.GT.AND P4, PT, R2.reuse, 0x10, PT ;  /* 0x000000100200780c */ /* 0x040fe20003f84270 */
[----:B------:R-:W-:Y:S01]  /*3d50*/  FMUL.FTZ R41, R41, UR4 ;  /* 0x0000000429297c20 */ /* 0x000fe20008410000 */
[----:B------:R-:W-:Y:S01]  /*3d60*/  FMUL.FTZ R51, R51, UR4 ;  /* 0x0000000433337c20 */ /* 0x000fe20008410000 */
[----:B------:R-:W-:Y:S01]  /*3d70*/  ISETP.GT.AND P3, PT, R2, 0x11, PT ;  /* 0x000000110200780c */ /* 0x000fe20003f64270 */
[----:B------:R-:W-:Y:S01]  /*3d80*/  FMUL.FTZ R44, R44, UR4 ;  /* 0x000000042c2c7c20 */ /* 0x000fe20008410000 */
[----:B------:R-:W1:Y:S01]  /*3d90*/  MUFU.TANH R61, R61 ;  /* 0x0000003d003d7308 */ /* 0x000e620000002400 */
[----:B---3--:R-:W-:Y:S01]  /*3da0*/  FSEL R57, R57, -INF , P1 ;  /* 0xff80000039397808 */ /* 0x008fe20000800000 */
[----:B------:R-:W-:Y:S01]  /*3db0*/  FMUL.FTZ R54, R54, UR4 ;  /* 0x0000000436367c20 */ /* 0x000fe20008410000 */
[----:B------:R-:W-:Y:S01]  /*3dc0*/  FMUL.FTZ R45, R45, UR4 ;  /* 0x000000042d2d7c20 */ /* 0x000fe20008410000 */
[----:B------:R-:W-:Y:S01]  /*3dd0*/  FMUL.FTZ R55, R55, UR4 ;  /* 0x0000000437377c20 */ /* 0x000fe20008410000 */
[----:B------:R-:W-:Y:S01]  /*3de0*/  FMNMX.FTZ R3, R56, R57, !PT ;  /* 0x0000003938037209 */ /* 0x000fe20007810000 */
[----:B------:R-:W-:Y:S01]  /*3df0*/  FMUL.FTZ R32, R32, UR4 ;  /* 0x0000000420207c20 */ /* 0x000fe20008410000 */
[----:B------:R-:W-:Y:S01]  /*3e00*/  FMUL.FTZ R42, R42, UR4 ;  /* 0x000000042a2a7c20 */ /* 0x000fe20008410000 */
[----:B------:R-:W3:Y:S01]  /*3e10*/  MUFU.TANH R48, R48 ;  /* 0x0000003000307308 */ /* 0x000ee20000002400 */
[----:B----4-:R-:W-:Y:S01]  /*3e20*/  FSEL R60, R60, -INF , P6 ;  /* 0xff8000003c3c7808 */ /* 0x010fe20003000000 */
[----:B------:R-:W-:Y:S01]  /*3e30*/  FMUL.FTZ R33, R33, UR4 ;  /* 0x0000000421217c20 */ /* 0x000fe20008410000 */
[----:B------:R-:W-:Y:S01]  /*3e40*/  FMUL.FTZ R43, R43, UR4 ;  /* 0x000000042b2b7c20 */ /* 0x000fe20008410000 */
[----:B------:R-:W-:Y:S01]  /*3e50*/  FMUL.FTZ R36, R36, UR4 ;  /* 0x0000000424247c20 */ /* 0x000fe20008410000 */
[----:B------:R-:W-:Y:S01]  /*3e60*/  FMNMX.FTZ R4, R60, R3, !PT ;  /* 0x000000033c047209 */ /* 0x000fe20007810000 */
[----:B------:R-:W-:Y:S01]  /*3e70*/  FMUL.FTZ R46, R46, UR4 ;  /* 0x000000042e2e7c20 */ /* 0x000fe20008410000 */
[----:B------:R-:W-:Y:S01]  /*3e80*/  FMUL.FTZ R37, R37, UR4 ;  /* 0x0000000425257c20 */ /* 0x000fe20008410000 */
[----:B------:R-:W4:Y:S01]  /*3e90*/  MUFU.TANH R58, R58 ;  /* 0x0000003a003a7308 */ /* 0x000f220000002400 */
[----:B-1----:R-:W-:Y:S01]  /*3ea0*/  FSEL R61, R61, -INF , P5 ;  /* 0xff8000003d3d7808 */ /* 0x002fe20002800000 */
[----:B------:R-:W-:Y:S01]  /*3eb0*/  FMUL.FTZ R47, R47, UR4 ;  /* 0x000000042f2f7c20 */ /* 0x000fe20008410000 */
[----:B------:R-:W-:Y:S01]  /*3ec0*/  FMUL.FTZ R24, R24, UR4 ;  /* 0x0000000418187c20 */ /* 0x000fe20008410000 */
[----:B------:R-:W-:Y:S01]  /*3ed0*/  FMUL.FTZ R34, R34, UR4 ;  /* 0x0000000422227c20 */ /* 0x000fe20008410000 */
[----:B------:R-:W-:Y:S01]  /*3ee0*/  FMNMX.FTZ R3, R61, R4, !PT ;  /* 0x000000043d037209 */ /* 0x000fe20007810000 */
[----:B------:R-:W-:Y:S01]  /*3ef0*/  FMUL.FTZ R25, R25, UR4 ;  /* 0x0000000419197c20 */ /* 0x000fe20008410000 */
        /* <DEDUP_REMOVED lines=12> */
[----:B------:R-:W-:Y:S01]  /*3fc0*/  ISETP.GT.AND P2, PT, R2, 0x18, PT ;  /* 0x000000180200780c */ /* 0x000fe20003f44270 */
[----:B------:R-:W-:Y:S01]  /*3fd0*/  FMUL.FTZ R30, R30, UR4 ;  /* 0x000000041e1e7c20 */ /* 0x000fe20008410000 */
[----:B------:R-:W-:Y:S01]  /*3fe0*/  FMUL.FTZ R31, R31, UR4 ;  /* 0x000000041f1f7c20 */ /* 0x000fe20008410000 */
[----:B------:R-:W-:Y:S01]  /*3ff0*/  ULDC UR5, c[0x0][0x988] ;  /* 0x0002620000057ab9 */ /* 0x000fe20000000800 */
[----:B------:R-:W-:Y:S01]  /*4000*/  P2R R64, PR, RZ, 0x1 ;  /* 0x00000001ff407803 */ /* 0x000fe20000000000 */
[----:B------:R-:W4:Y:S01]  /*4010*/  MUFU.TANH R52, R52 ;  /* 0x0000003400347308 */ /* 0x000f220000002400 */
[----:B-1----:R-:W-:Y:S01]  /*4020*/  FSEL R49, R49, -INF , P3 ;  /* 0xff80000031317808 */ /* 0x002fe20001800000 */
[----:B------:R-:W-:Y:S01]  /*4030*/  UISETP.GE.AND UP0, UPT, UR37, 0x51, UPT ;  /* 0x000000512500788c */ /* 0x000fe2000bf06270 */
[----:B------:R-:W-:-:S02]  /*4040*/  CS2R R150, SRZ ;  /* 0x0000000000967805 */ /* 0x000fc4000001ff00 */
[----:B------:R-:W-:Y:S02]  /*4050*/  CS2R R148, SRZ ;  /* 0x0000000000947805 */ /* 0x000fe4000001ff00 */
[----:B------:R-:W-:Y:S02]  /*4060*/  FMNMX.FTZ R3, R49, R4, !PT ;  /* 0x0000000431037209 */ /* 0x000fe40007810000 */
[----:B------:R-:W-:Y:S02]  /*4070*/  CS2R R146, SRZ ;  /* 0x0000000000927805 */ /* 0x000fe4000001ff00 */
[----:B------:R-:W-:Y:S01]  /*4080*/  CS2R R144, SRZ ;  /* 0x0000000000907805 */ /* 0x000fe2000001ff00 */
[----:B------:R-:W1:Y:S01]  /*4090*/  MUFU.TANH R62, R62 ;  /* 0x0000003e003e7308 */ /* 0x000e620000002400 */
[----:B---3--:R-:W-:Y:S02]  /*40a0*/  FSEL R59, R59, -INF , P1 ;  /* 0xff8000003b3b7808 */ /* 0x008fe40000800000 */
[----:B------:R-:W-:-:S02]  /*40b0*/  CS2R R142, SRZ ;  /* 0x00000000008e7805 */ /* 0x000fc4000001ff00 */
[----:B------:R-:W-:Y:S02]  /*40c0*/  ISETP.GT.AND P1, PT, R2, 0x19, PT ;  /* 0x000000190200780c */ /* 0x000fe40003f24270 */
[----:B------:R-:W-:Y:S02]  /*40d0*/  CS2R R140, SRZ ;  /* 0x00000000008c7805 */ /* 0x000fe4000001ff00 */
[----:B------:R-:W-:Y:S02]  /*40e0*/  CS2R R138, SRZ ;  /* 0x00000000008a7805 */ /* 0x000fe4000001ff00 */
[----:B------:R-:W-:Y:S02]  /*40f0*/  CS2R R136, SRZ ;  /* 0x0000000000887805 */ /* 0x000fe4000001ff00 */
[----:B------:R-:W-:Y:S01]  /*4100*/  CS2R R134, SRZ ;  /* 0x0000000000867805 */ /* 0x000fe2000001ff00 */
[----:B------:R-:W3:Y:S01]  /*4110*/  MUFU.TANH R53, R53 ;  /* 0x0000003500357308 */ /* 0x000ee20000002400 */
[----:B----4-:R-:W-:-:S02]  /*4120*/  FSEL R52, R52, -INF , P2 ;  /* 0xff80000034347808 */ /* 0x010fc40001000000 */
[----:B------:R-:W-:Y:S02]  /*4130*/  CS2R R132, SRZ ;  /* 0x0000000000847805 */ /* 0x000fe4000001ff00 */
[----:B------:R-:W-:Y:S02]  /*4140*/  CS2R R130, SRZ ;  /* 0x0000000000827805 */ /* 0x000fe4000001ff00 */
[----:B------:R-:W-:Y:S02]  /*4150*/  CS2R R128, SRZ ;  /* 0x0000000000807805 */ /* 0x000fe4000001ff00 */
[----:B------:R-:W-:Y:S02]  /*4160*/  FMNMX.FTZ R4, R52, R3, !PT ;  /* 0x0000000334047209 */ /* 0x000fe40007810000 */
[----:B------:R-:W-:Y:S02]  /*4170*/  CS2R R126, SRZ ;  /* 0x00000000007e7805 */ /* 0x000fe4000001ff00 */
[----:B------:R-:W-:Y:S01]  /*4180*/  CS2R R124, SRZ ;  /* 0x00000000007c7805 */ /* 0x000fe2000001ff00 */
[----:B------:R-:W4:Y:S01]  /*4190*/  MUFU.TANH R63, R63 ;  /* 0x0000003f003f7308 */ /* 0x000f220000002400 */
[----:B-1----:R-:W-:-:S02]  /*41a0*/  FSEL R62, R62, -INF , P6 ;  /* 0xff8000003e3e7808 */ /* 0x002fc40003000000 */
[----:B------:R-:W-:Y:S02]  /*41b0*/  CS2R R122, SRZ ;  /* 0x00000000007a7805 */ /* 0x000fe4000001ff00 */
[----:B------:R-:W-:Y:S02]  /*41c0*/  ISETP.GT.AND P6, PT, R2, 0x20, PT ;  /* 0x000000200200780c */ /* 0x000fe40003fc4270 */
[----:B------:R-:W-:Y:S02]  /*41d0*/  CS2R R120, SRZ ;  /* 0x0000000000787805 */ /* 0x000fe4000001ff00 */
[----:B------:R-:W-:Y:S02]  /*41e0*/  CS2R R118, SRZ ;  /* 0x0000000000767805 */ /* 0x000fe4000001ff00 */
[----:B------:R-:W-:Y:S02]  /*41f0*/  CS2R R116, SRZ ;  /* 0x0000000000747805 */ /* 0x000fe4000001ff00 */
[----:B------:R-:W-:Y:S01]  /*4200*/  CS2R R114, SRZ ;  /* 0x0000000000727805 */ /* 0x000fe2000001ff00 */
[----:B------:R-:W1:Y:S01]  /*4210*/  MUFU.TANH R40, R40 ;  /* 0x0000002800287308 */ /* 0x000e620000002400 */
[----:B---3--:R-:W-:-:S02]  /*4220*/  FSEL R53, R53, -INF , P1 ;  /* 0xff80000035357808 */ /* 0x008fc40000800000 */
[----:B------:R-:W-:Y:S02]  /*4230*/  CS2R R112, SRZ ;  /* 0x0000000000707805 */ /* 0x000fe4000001ff00 */
[----:B------:R-:W-:Y:S02]  /*4240*/  CS2R R110, SRZ ;  /* 0x00000000006e7805 */ /* 0x000fe4000001ff00 */
[----:B------:R-:W-:Y:S02]  /*4250*/  CS2R R108, SRZ ;  /* 0x00000000006c7805 */ /* 0x000fe4000001ff00 */
[----:B------:R-:W-:Y:S02]  /*4260*/  FMNMX.FTZ R3, R53, R4, !PT ;  /* 0x0000000435037209 */ /* 0x000fe40007810000 */
[----:B------:R-:W-:Y:S02]  /*4270*/  CS2R R106, SRZ ;  /* 0x00000000006a7805 */ /* 0x000fe4000001ff00 */
[----:B------:R-:W-:Y:S01]  /*4280*/  CS2R R104, SRZ ;  /* 0x0000000000687805 */ /* 0x000fe2000001ff00 */
[----:B------:R-:W3:Y:S01]  /*4290*/  MUFU.TANH R50, R50 ;  /* 0x0000003200327308 */ /* 0x000ee20000002400 */
[----:B----4-:R-:W-:-:S02]  /*42a0*/  FSEL R63, R63, -INF , P5 ;  /* 0xff8000003f3f7808 */ /* 0x010fc40002800000 */
[----:B------:R-:W-:Y:S02]  /*42b0*/  CS2R R102, SRZ ;  /* 0x0000000000667805 */ /* 0x000fe4000001ff00 */
[----:B------:R-:W-:Y:S02]  /*42c0*/  ISETP.GT.AND P5, PT, R2, 0x21, PT ;  /* 0x000000210200780c */ /* 0x000fe40003fa4270 */
[----:B------:R-:W-:Y:S02]  /*42d0*/  CS2R R100, SRZ ;  /* 0x0000000000647805 */ /* 0x000fe4000001ff00 */
[----:B------:R-:W-:Y:S02]  /*42e0*/  CS2R R98, SRZ ;  /* 0x0000000000627805 */ /* 0x000fe4000001ff00 */
[----:B------:R-:W-:Y:S02]  /*42f0*/  CS2R R96, SRZ ;  /* 0x0000000000607805 */ /* 0x000fe4000001ff00 */
[----:B------:R-:W-:Y:S01]  /*4300*/  CS2R R94, SRZ ;  /* 0x00000000005e7805 */ /* 0x000fe2000001ff00 */
[----:B------:R-:W4:Y:S01]  /*4310*/  MUFU.TANH R41, R41 ;  /* 0x0000002900297308 */ /* 0x000f220000002400 */
[----:B-1----:R-:W-:-:S02]  /*4320*/  FSEL R40, R40, -INF , P6 ;  /* 0xff80000028287808 */ /* 0x002fc40003000000 */
[----:B------:R-:W-:Y:S02]  /*4330*/  CS2R R92, SRZ ;  /* 0x00000000005c7805 */ /* 0x000fe4000001ff00 */
[----:B------:R-:W-:Y:S02]  /*4340*/  CS2R R90, SRZ ;  /* 0x00000000005a7805 */ /* 0x000fe4000001ff00 */
[----:B------:R-:W-:Y:S02]  /*4350*/  CS2R R88, SRZ ;  /* 0x0000000000587805 */ /* 0x000fe4000001ff00 */
[----:B------:R-:W-:Y:S02]  /*4360*/  FMNMX.FTZ R4, R40, R3, !PT ;  /* 0x0000000328047209 */ /* 0x000fe40007810000 */
[----:B------:R-:W-:Y:S02]  /*4370*/  CS2R R86, SRZ ;  /* 0x0000000000567805 */ /* 0x000fe4000001ff00 */
[----:B------:R-:W-:Y:S01]  /*4380*/  CS2R R84, SRZ ;  /* 0x0000000000547805 */ /* 0x000fe2000001ff00 */
[----:B------:R-:W1:Y:S01]  /*4390*/  MUFU.TANH R51, R51 ;  /* 0x0000003300337308 */ /* 0x000e620000002400 */
[----:B---3--:R-:W-:-:S02]  /*43a0*/  FSEL R50, R50, -INF , P4 ;  /* 0xff80000032327808 */ /* 0x008fc40002000000 */
[----:B------:R-:W-:Y:S02]  /*43b0*/  CS2R R82, SRZ ;  /* 0x0000000000527805 */ /* 0x000fe4000001ff00 */
        /* <DEDUP_REMOVED lines=10> */
[----:B------:R-:W-:Y:S01]  /*4460*/  FMNMX.FTZ R3, R41, R4, !PT ;  /* 0x0000000429037209 */ /* 0x000fe20007810000 */
[----:B------:R-:W4:Y:S01]  /*4470*/  MUFU.TANH R54, R54 ;  /* 0x0000003600367308 */ /* 0x000f220000002400 */
[----:B-1----:R-:W-:Y:S02]  /*4480*/  FSEL R51, R51, -INF , P3 ;  /* 0xff80000033337808 */ /* 0x002fe40001800000 */
[----:B------:R-:W-:-:S05]  /*4490*/  ISETP.GT.AND P3, PT, R2, 0x29, PT ;  /* 0x000000290200780c */ /* 0x000fca0003f64270 */
[----:B------:R-:W1:Y:S01]  /*44a0*/  MUFU.TANH R45, R45 ;  /* 0x0000002d002d7308 */ /* 0x000e620000002400 */
[----:B---3--:R-:W-:-:S04]  /*44b0*/  FSEL R44, R44, -INF , P4 ;  /* 0xff8000002c2c7808 */ /* 0x008fc80002000000 */
[----:B------:R-:W-:-:S03]  /*44c0*/  FMNMX.FTZ R4, R44, R3, !PT ;  /* 0x000000032c047209 */ /* 0x000fc60007810000 */
[----:B------:R-:W3:Y:S01]  /*44d0*/  MUFU.TANH R55, R55 ;  /* 0x0000003700377308 */ /* 0x000ee20000002400 */
[----:B----4-:R-:W-:Y:S02]  /*44e0*/  FSEL R54, R54, -INF , P2 ;  /* 0xff80000036367808 */ /* 0x010fe40001000000 */
[----:B------:R-:W-:-:S05]  /*44f0*/  ISETP.GT.AND P2, PT, R2, 0x30, PT ;  /* 0x000000300200780c */ /* 0x000fca0003f44270 */
[----:B------:R-:W4:Y:S01]  /*4500*/  MUFU.TANH R32, R32 ;  /* 0x0000002000207308 */ /* 0x000f220000002400 */
[----:B-1----:R-:W-:-:S04]  /*4510*/  FSEL R45, R45, -INF , P3 ;  /* 0xff8000002d2d7808 */ /* 0x002fc80001800000 */
[----:B------:R-:W-:-:S03]  /*4520*/  FMNMX.FTZ R3, R45, R4, !PT ;  /* 0x000000042d037209 */ /* 0x000fc60007810000 */
[----:B------:R-:W1:Y:S01]  /*4530*/  MUFU.TANH R42, R42 ;  /* 0x0000002a002a7308 */ /* 0x000e620000002400 */
[----:B---3--:R-:W-:Y:S02]  /*4540*/  FSEL R55, R55, -INF , P1 ;  /* 0xff80000037377808 */ /* 0x008fe40000800000 */
[----:B------:R-:W-:-:S05]  /*4550*/  ISETP.GT.AND P1, PT, R2, 0x31, PT ;  /* 0x000000310200780c */ /* 0x000fca0003f24270 */
[----:B------:R-:W3:Y:S01]  /*4560*/  MUFU.TANH R33, R33 ;  /* 0x0000002100217308 */ /* 0x000ee20000002400 */
[----:B----4-:R-:W-:-:S04]  /*4570*/  FSEL R32, R32, -INF , P2 ;  /* 0xff80000020207808 */ /* 0x010fc80001000000 */
[----:B------:R-:W-:-:S03]  /*4580*/  FMNMX.FTZ R4, R32, R3, !PT ;  /* 0x0000000320047209 */ /* 0x000fc60007810000 */
        /* <DEDUP_REMOVED lines=37> */
[----:B-1----:R-:W-:-:S04]  /*47e0*/  FSEL R29, R29, -INF , P1 ;  /* 0xff8000001d1d7808 */ /* 0x002fc80000800000 */
[----:B------:R-:W-:-:S03]  /*47f0*/  FMNMX.FTZ R2, R29, R2, !PT ;  /* 0x000000021d027209 */ /* 0x000fc60007810000 */
[----:B------:R-:W1:Y:S01]  /*4800*/  MUFU.TANH R26, R26 ;  /* 0x0000001a001a7308 */ /* 0x000e620000002400 */
[----:B---3--:R-:W-:Y:S01]  /*4810*/  FSEL R38, R38, -INF , P6 ;  /* 0xff80000026267808 */ /* 0x008fe20003000000 */
[----:B------:R-:W3:Y:S06]  /*4820*/  SHFL.BFLY PT, R3, R2, 0x2, 0x1f ;  /* 0x0c401f0002037f89 */ /* 0x000eec00000e0000 */
[----:B------:R-:W5:Y:S01]  /*4830*/  MUFU.TANH R27, R27 ;  /* 0x0000001b001b7308 */ /* 0x000f620000002400 */
[----:B----4-:R-:W-:-:S07]  /*4840*/  FSEL R39, R39, -INF , P5 ;  /* 0xff80000027277808 */ /* 0x010fce0002800000 */
[----:B------:R-:W4:Y:S01]  /*4850*/  MUFU.TANH R30, R30 ;  /* 0x0000001e001e7308 */ /* 0x000f220000002400 */
[----:B-1----:R-:W-:-:S07]  /*4860*/  FSEL R26, R26, -INF , P4 ;  /* 0xff8000001a1a7808 */ /* 0x002fce0002000000 */
[----:B------:R-:W1:Y:S01]  /*4870*/  MUFU.TANH R31, R31 ;  /* 0x0000001f001f7308 */ /* 0x000e620000002400 */
[----:B-----5:R-:W-:Y:S02]  /*4880*/  FSEL R27, R27, -INF , P3 ;  /* 0xff8000001b1b7808 */ /* 0x020fe40001800000 */
[----:B---3--:R-:W-:-:S05]  /*4890*/  FMNMX.FTZ R3, R2, R3, !PT ;  /* 0x0000000302037209 */ /* 0x008fca0007810000 */
[----:B------:R-:W3:Y:S01]  /*48a0*/  SHFL.BFLY PT, R4, R3, 0x1, 0x1f ;  /* 0x0c201f0003047f89 */ /* 0x000ee200000e0000 */
[----:B----4-:R-:W-:Y:S02]  /*48b0*/  FSEL R30, R30, -INF , P2 ;  /* 0xff8000001e1e7808 */ /* 0x010fe40001000000 */
[----:B-1----:R-:W-:Y:S02]  /*48c0*/  FSEL R31, R31, -INF , P1 ;  /* 0xff8000001f1f7808 */ /* 0x002fe40000800000 */
[----:B---3--:R-:W-:Y:S02]  /*48d0*/  FMNMX.FTZ R4, R3, R4, !PT ;  /* 0x0000000403047209 */ /* 0x008fe40007810000 */
[----:B------:R-:W-:Y:S02]  /*48e0*/  FMNMX.FTZ R3, R58, R59, !PT ;  /* 0x0000003b3a037209 */ /* 0x000fe40007810000 */
[C---:B------:R-:W-:Y:S01]  /*48f0*/  FSETP.NEU.FTZ.AND P0, PT, R4.reuse, -INF , PT ;  /* 0xff8000000400780b */ /* 0x040fe20003f1d000 */
[----:B------:R-:W-:Y:S01]  /*4900*/  FMUL.FTZ R5, R4, UR5 ;  /* 0x0000000504057c20 */ /* 0x000fe20008410000 */
[----:B------:R-:W-:-:S04]  /*4910*/  FMNMX.FTZ R2, R62, R3, !PT ;  /* 0x000000033e027209 */ /* 0x000fc80007810000 */
[----:B------:R-:W-:Y:S02]  /*4920*/  FMNMX.FTZ R3, R63, R2, !PT ;  /* 0x000000023f037209 */ /* 0x000fe40007810000 */
[----:B------:R-:W-:Y:S02]  /*4930*/  FSEL R20, R5, RZ, P0 ;  /* 0x000000ff05147208 */ /* 0x000fe40000000000 */
[----:B------:R-:W-:Y:S02]  /*4940*/  FMNMX.FTZ R2, R50, R3, !PT ;  /* 0x0000000332027209 */ /* 0x000fe40007810000 */
[----:B------:R-:W-:Y:S01]  /*4950*/  ISETP.NE.AND P0, PT, R64, RZ, PT ;  /* 0x000000ff4000720c */ /* 0x000fe20003f05270 */
[--C-:B------:R-:W-:Y:S01]  /*4960*/  FFMA.FTZ R56, R56, UR5, -R20.reuse ;  /* 0x0000000538387c23 */ /* 0x100fe20008010814 */
[----:B------:R-:W-:Y:S01]  /*4970*/  FMNMX.FTZ R3, R51, R2, !PT ;  /* 0x0000000233037209 */ /* 0x000fe20007810000 */
[--C-:B------:R-:W-:Y:S01]  /*4980*/  FFMA.FTZ R57, R57, UR5, -R20.reuse ;  /* 0x0000000539397c23 */ /* 0x100fe20008010814 */
[--C-:B------:R-:W-:Y:S01]  /*4990*/  FFMA.FTZ R60, R60, UR5, -R20.reuse ;  /* 0x000000053c3c7c23 */ /* 0x100fe20008010814 */
[--C-:B------:R-:W-:Y:S01]  /*49a0*/  FFMA.FTZ R61, R61, UR5, -R20.reuse ;  /* 0x000000053d3d7c23 */ /* 0x100fe20008010814 */
[----:B------:R-:W-:Y:S01]  /*49b0*/  FMNMX.FTZ R2, R54, R3, !PT ;  /* 0x0000000336027209 */ /* 0x000fe20007810000 */
[----:B------:R-:W-:Y:S01]  /*49c0*/  MUFU.EX2 R56, R56 ;  /* 0x0000003800387308 */ /* 0x000fe20000000800 */
[--C-:B------:R-:W-:Y:S01]  /*49d0*/  FFMA.FTZ R48, R48, UR5, -R20.reuse ;  /* 0x0000000530307c23 */ /* 0x100fe20008010814 */
[--C-:B------:R-:W-:Y:S01]  /*49e0*/  FFMA.FTZ R49, R49, UR5, -R20.reuse ;  /* 0x0000000531317c23 */ /* 0x100fe20008010814 */
[----:B------:R-:W-:Y:S01]  /*49f0*/  FMNMX.FTZ R3, R55, R2, !PT ;  /* 0x0000000237037209 */ /* 0x000fe20007810000 */
[--C-:B------:R-:W-:Y:S01]  /*4a00*/  FFMA.FTZ R52, R52, UR5, -R20.reuse ;  /* 0x0000000534347c23 */ /* 0x100fe20008010814 */
[--C-:B------:R-:W-:Y:S01]  /*4a10*/  FFMA.FTZ R53, R53, UR5, -R20.reuse ;  /* 0x0000000535357c23 */ /* 0x100fe20008010814 */
[--C-:B------:R-:W-:Y:S01]  /*4a20*/  FFMA.FTZ R40, R40, UR5, -R20.reuse ;  /* 0x0000000528287c23 */ /* 0x100fe20008010814 */
[----:B------:R-:W-:Y:S01]  /*4a30*/  FMNMX.FTZ R2, R42, R3, !PT ;  /* 0x000000032a027209 */ /* 0x000fe20007810000 */
[----:B------:R-:W1:Y:S01]  /*4a40*/  MUFU.EX2 R57, R57 ;  /* 0x0000003900397308 */ /* 0x000e620000000800 */
[--C-:B------:R-:W-:Y:S01]  /*4a50*/  FFMA.FTZ R41, R41, UR5, -R20.reuse ;  /* 0x0000000529297c23 */ /* 0x100fe20008010814 */
        /* <DEDUP_REMOVED lines=14> */
[----:B------:R-:W3:Y:S01]  /*4b40*/  MUFU.EX2 R61, R61 ;  /* 0x0000003d003d7308 */ /* 0x000ee20000000800 */
[----:B------:R-:W-:Y:S01]  /*4b50*/  FFMA.FTZ R20, R29, UR5, -R20 ;  /* 0x000000051d147c23 */ /* 0x000fe20008010814 */
[----:B-1----:R-:W-:Y:S01]  /*4b60*/  FADD.FTZ R29, R56, R57 ;  /* 0x00000039381d7221 */ /* 0x002fe20000010000 */
[----:B------:R-:W-:-:S02]  /*4b70*/  FMNMX.FTZ R3, R35, R2, !PT ;  /* 0x0000000223037209 */ /* 0x000fc40007810000 */
[----:B------:R-:W-:Y:S02]  /*4b80*/  F2FP.F16.F32.PACK_AB R208, R57, R56 ;  /* 0x0000003839d0723e */ /* 0x000fe400000000ff */
[----:B------:R-:W-:Y:S02]  /*4b90*/  CS2R R56, SRZ ;  /* 0x0000000000387805 */ /* 0x000fe4000001ff00 */
[----:B------:R-:W-:Y:S01]  /*4ba0*/  FMNMX.FTZ R2, R38, R3, !PT ;  /* 0x0000000326027209 */ /* 0x000fe20007810000 */
[----:B------:R-:W-:Y:S03]  /*4bb0*/  MUFU.EX2 R48, R48 ;  /* 0x0000003000307308 */ /* 0x000fe60000000800 */
[----:B------:R-:W-:-:S04]  /*4bc0*/  FMNMX.FTZ R3, R39, R2, !PT ;  /* 0x0000000227037209 */ /* 0x000fc80007810000 */
[----:B------:R-:W-:Y:S01]  /*4bd0*/  FMNMX.FTZ R2, R26, R3, !PT ;  /* 0x000000031a027209 */ /* 0x000fe20007810000 */
[----:B------:R-:W1:Y:S01]  /*4be0*/  MUFU.EX2 R49, R49 ;  /* 0x0000003100317308 */ /* 0x000e620000000800 */
[----:B---3--:R-:W-:Y:S02]  /*4bf0*/  F2FP.F16.F32.PACK_AB R210, R61, R60 ;  /* 0x0000003c3dd2723e */ /* 0x008fe400000000ff */
[----:B------:R-:W-:-:S04]  /*4c00*/  FMNMX.FTZ R3, R27, R2, !PT ;  /* 0x000000021b037209 */ /* 0x000fc80007810000 */
[----:B------:R-:W-:Y:S01]  /*4c10*/  FMNMX.FTZ R2, R30, R3, !PT ;  /* 0x000000031e027209 */ /* 0x000fe20007810000 */
[----:B------:R-:W-:Y:S03]  /*4c20*/  MUFU.EX2 R52, R52 ;  /* 0x0000003400347308 */ /* 0x000fe60000000800 */
[----:B------:R-:W-:-:S05]  /*4c30*/  FMNMX.FTZ R2, R31, R2, !PT ;  /* 0x000000021f027209 */ /* 0x000fca0007810000 */
[----:B------:R-:W3:Y:S01]  /*4c40*/  SHFL.BFLY PT, R3, R2, 0x2, 0x1f ;  /* 0x0c401f0002037f89 */ /* 0x000ee200000e0000 */
[----:B------:R-:W4:Y:S01]  /*4c50*/  MUFU.EX2 R53, R53 ;  /* 0x0000003500357308 */ /* 0x000f220000000800 */
[----:B-1----:R-:W-:-:S07]  /*4c60*/  F2FP.F16.F32.PACK_AB R204, R49, R48 ;  /* 0x0000003031cc723e */ /* 0x002fce00000000ff */
[----:B------:R-:W-:Y:S08]  /*4c70*/  MUFU.EX2 R40, R40 ;  /* 0x0000002800287308 */ /* 0x000ff00000000800 */
[----:B------:R-:W1:Y:S01]  /*4c80*/  MUFU.EX2 R41, R41 ;  /* 0x0000002900297308 */ /* 0x000e620000000800 */
[----:B----4-:R-:W-:Y:S02]  /*4c90*/  F2FP.F16.F32.PACK_AB R206, R53, R52 ;  /* 0x0000003435ce723e */ /* 0x010fe400000000ff */
[----:B---3--:R-:W-:-:S05]  /*4ca0*/  FMNMX.FTZ R5, R2, R3, !PT ;  /* 0x0000000302057209 */ /* 0x008fca0007810000 */
[----:B------:R-:W-:Y:S01]  /*4cb0*/  MUFU.EX2 R44, R44 ;  /* 0x0000002c002c7308 */ /* 0x000fe20000000800 */
[----:B------:R-:W3:Y:S07]  /*4cc0*/  SHFL.BFLY PT, R2, R5, 0x1, 0x1f ;  /* 0x0c201f0005027f89 */ /* 0x000eee00000e0000 */
[----:B------:R-:W4:Y:S01]  /*4cd0*/  MUFU.EX2 R45, R45 ;  /* 0x0000002d002d7308 */ /* 0x000f220000000800 */
[----:B-1----:R-:W-:-:S07]  /*4ce0*/  F2FP.F16.F32.PACK_AB R200, R41, R40 ;  /* 0x0000002829c8723e */ /* 0x002fce00000000ff */
[----:B------:R-:W-:Y:S08]  /*4cf0*/  MUFU.EX2 R32, R32 ;  /* 0x0000002000207308 */ /* 0x000ff00000000800 */
[----:B------:R-:W-:Y:S01]  /*4d00*/  MUFU.EX2 R33, R33 ;  /* 0x0000002100217308 */ /* 0x000fe20000000800 */
[----:B----4-:R-:W-:Y:S02]  /*4d10*/  F2FP.F16.F32.PACK_AB R202, R45, R44 ;  /* 0x0000002c2dca723e */ /* 0x010fe400000000ff */
[----:B---3--:R-:W-:-:S04]  /*4d20*/  FMNMX.FTZ R3, R5, R2, !PT ;  /* 0x0000000205037209 */ /* 0x008fc80007810000 */
[C---:B------:R-:W-:Y:S01]  /*4d30*/  FSETP.NEU.FTZ.AND P1, PT, R3.reuse, -INF , PT ;  /* 0xff8000000300780b */ /* 0x040fe20003f3d000 */
[----:B------:R-:W-:Y:S01]  /*4d40*/  FMUL.FTZ R2, R3, UR5 ;  /* 0x0000000503027c20 */ /* 0x000fe20008410000 */
[----:B------:R1:W-:Y:S04]  /*4d50*/  MUFU.EX2 R5, R20 ;  /* 0x0000001400057308 */ /* 0x0003e80000000800 */
[----:B------:R-:W-:Y:S02]  /*4d60*/  FSEL R2, R2, RZ, P1 ;  /* 0x000000ff02027208 */ /* 0x000fe40000800000 */
[----:B------:R-:W-:Y:S02]  /*4d70*/  ISETP.NE.AND P1, PT, R23, RZ, PT ;  /* 0x000000ff1700720c */ /* 0x000fe40003f25270 */
[----:B------:R-:W-:Y:S01]  /*4d80*/  MUFU.EX2 R36, R36 ;  /* 0x0000002400247308 */ /* 0x000fe20000000800 */
[--C-:B------:R-:W-:Y:S01]  /*4d90*/  FFMA.FTZ R58, R58, UR5, -R2.reuse ;  /* 0x000000053a3a7c23 */ /* 0x100fe20008010802 */
[--C-:B------:R-:W-:Y:S01]  /*4da0*/  FFMA.FTZ R59, R59, UR5, -R2.reuse ;  /* 0x000000053b3b7c23 */ /* 0x100fe20008010802 */
[--C-:B------:R-:W-:Y:S01]  /*4db0*/  FFMA.FTZ R62, R62, UR5, -R2.reuse ;  /* 0x000000053e3e7c23 */ /* 0x100fe20008010802 */
[--C-:B------:R-:W-:Y:S01]  /*4dc0*/  FFMA.FTZ R63, R63, UR5, -R2.reuse ;  /* 0x000000053f3f7c23 */ /* 0x100fe20008010802 */
[--C-:B------:R-:W-:Y:S01]  /*4dd0*/  FFMA.FTZ R50, R50, UR5, -R2.reuse ;  /* 0x0000000532327c23 */ /* 0x100fe20008010802 */
[----:B-1----:R-:W-:Y:S01]  /*4de0*/  FADD.FTZ R20, R60, R29 ;  /* 0x0000001d3c147221 */ /* 0x002fe20000010000 */
[--C-:B------:R-:W-:Y:S01]  /*4df0*/  FFMA.FTZ R51, R51, UR5, -R2.reuse ;  /* 0x0000000533337c23 */ /* 0x100fe20008010802 */
[----:B------:R-:W-:Y:S01]  /*4e00*/  MUFU.EX2 R58, R58 ;  /* 0x0000003a003a7308 */ /* 0x000fe20000000800 */
[----:B------:R-:W-:Y:S01]  /*4e10*/  FFMA.FTZ R54, R54, UR5, -R2 ;  /* 0x0000000536367c23 */ /* 0x000fe20008010802 */
[----:B------:R-:W-:Y:S01]  /*4e20*/  FADD.FTZ R29, R61, R20 ;  /* 0x000000143d1d7221 */ /* 0x000fe20000010000 */
[--C-:B------:R-:W-:Y:S01]  /*4e30*/  FFMA.FTZ R55, R55, UR5, -R2.reuse ;  /* 0x0000000537377c23 */ /* 0x100fe20008010802 */
[--C-:B------:R-:W-:Y:S01]  /*4e40*/  FFMA.FTZ R42, R42, UR5, -R2.reuse ;  /* 0x000000052a2a7c23 */ /* 0x100fe20008010802 */
[--C-:B------:R-:W-:Y:S01]  /*4e50*/  FFMA.FTZ R43, R43, UR5, -R2.reuse ;  /* 0x000000052b2b7c23 */ /* 0x100fe20008010802 */
[----:B------:R-:W-:Y:S01]  /*4e60*/  FADD.FTZ R20, R48, R29 ;  /* 0x0000001d30147221 */ /* 0x000fe20000010000 */
[----:B------:R-:W-:Y:S01]  /*4e70*/  FFMA.FTZ R46, R46, UR5, -R2 ;  /* 0x000000052e2e7c23 */ /* 0x000fe20008010802 */
[----:B------:R-:W1:Y:S01]  /*4e80*/  MUFU.EX2 R59, R59 ;  /* 0x0000003b003b7308 */ /* 0x000e620000000800 */
[----:B------:R-:W-:-:S02]  /*4e90*/  @P1 VIADD R0, R0, 0x38840 ;  /* 0x0003884000001836 */ /* 0x000fc40000000000 */
[----:B------:R-:W-:Y:S01]  /*4ea0*/  FADD.FTZ R65, R49, R20 ;  /* 0x0000001431417221 */ /* 0x000fe20000010000 */
[--C-:B------:R-:W-:Y:S01]  /*4eb0*/  FFMA.FTZ R47, R47, UR5, -R2.reuse ;  /* 0x000000052f2f7c23 */ /* 0x100fe20008010802 */
[--C-:B------:R-:W-:Y:S01]  /*4ec0*/  FFMA.FTZ R34, R34, UR5, -R2.reuse ;  /* 0x0000000522227c23 */ /* 0x100fe20008010802 */
[----:B------:R-:W-:Y:S01]  /*4ed0*/  FFMA.FTZ R35, R35, UR5, -R2 ;  /* 0x0000000523237c23 */ /* 0x000fe20008010802 */
[----:B------:R-:W-:Y:S01]  /*4ee0*/  FADD.FTZ R64, R52, R65 ;  /* 0x0000004134407221 */ /* 0x000fe20000010000 */
[----:B--2---:R-:W-:Y:S01]  /*4ef0*/  @P1 PRMT R0, R66, 0x654, R0 ;  /* 0x0000065442001816 */ /* 0x004fe20000000000 */
[----:B------:R-:W2:Y:S01]  /*4f00*/  MUFU.EX2 R62, R62 ;  /* 0x0000003e003e7308 */ /* 0x000ea20000000800 */
[----:B------:R-:W-:Y:S01]  /*4f10*/  FFMA.FTZ R38, R38, UR5, -R2 ;  /* 0x0000000526267c23 */ /* 0x000fe20008010802 */
[----:B------:R-:W-:Y:S01]  /*4f20*/  FADD.FTZ R65, R53, R64 ;  /* 0x0000004035417221 */ /* 0x000fe20000010000 */
[----:B------:R3:W-:Y:S01]  /*4f30*/  @P1 SYNCS.ARRIVE.TRANS64.RED.A1T0 RZ, [R0+URZ], RZ ;  /* 0x000000ff00ff19a7 */ /* 0x0007e2000810043f */
[--C-:B------:R-:W-:Y:S01]  /*4f40*/  FFMA.FTZ R39, R39, UR5, -R2.reuse ;  /* 0x0000000527277c23 */ /* 0x100fe20008010802 */
[--C-:B------:R-:W-:Y:S01]  /*4f50*/  FFMA.FTZ R26, R26, UR5, -R2.reuse ;  /* 0x000000051a1a7c23 */ /* 0x100fe20008010802 */
[----:B------:R-:W-:Y:S01]  /*4f60*/  FADD.FTZ R64, R40, R65 ;  /* 0x0000004128407221 */ /* 0x000fe20000010000 */
[----:B------:R-:W-:Y:S01]  /*4f70*/  FFMA.FTZ R27, R27, UR5, -R2 ;  /* 0x000000051b1b7c23 */ /* 0x000fe20008010802 */
[----:B------:R-:W4:Y:S01]  /*4f80*/  MUFU.EX2 R63, R63 ;  /* 0x0000003f003f7308 */ /* 0x000f220000000800 */
[----:B-1----:R-:W-:Y:S01]  /*4f90*/  FADD.FTZ R29, R58, R59 ;  /* 0x0000003b3a1d7221 */ /* 0x002fe20000010000 */
[----:B------:R-:W-:Y:S01]  /*4fa0*/  FADD.FTZ R65, R41, R64 ;  /* 0x0000004029417221 */ /* 0x000fe20000010000 */
[--C-:B------:R-:W-:Y:S01]  /*4fb0*/  FFMA.FTZ R30, R30, UR5, -R2.reuse ;  /* 0x000000051e1e7c23 */ /* 0x100fe20008010802 */
[----:B------:R-:W-:Y:S01]  /*4fc0*/  FFMA.FTZ R2, R31, UR5, -R2 ;  /* 0x000000051f027c23 */ /* 0x000fe20008010802 */
[----:B------:R-:W-:Y:S01]  /*4fd0*/  PLOP3.LUT P1, PT, PT, PT, UP0, 0x80, 0x0 ;  /* 0x000000000000781c */ /* 0x000fe20003f2f008 */
[----:B---3--:R-:W-:Y:S01]  /*4fe0*/  FADD.FTZ R0, R44, R65 ;  /* 0x000000412c007221 */ /* 0x008fe20000010000 */
[----:B------:R-:W-:Y:S01]  /*4ff0*/  F2FP.F16.F32.PACK_AB R196, R33, R32 ;  /* 0x0000002021c4723e */ /* 0x000fe200000000ff */
[----:B------:R-:W1:Y:S01]  /*5000*/  MUFU.EX2 R50, R50 ;  /* 0x0000003200327308 */ /* 0x000e620000000800 */
[----:B--2---:R-:W-:Y:S01]  /*5010*/  FADD.FTZ R20, R62, R29 ;  /* 0x0000001d3e147221 */ /* 0x004fe20000010000 */
[----:B------:R-:W-:Y:S01]  /*5020*/  FADD.FTZ R65, R45, R0 ;  /* 0x000000002d417221 */ /* 0x000fe20000010000 */
[----:B------:R-:W-:-:S02]  /*5030*/  F2FP.F16.F32.PACK_AB R209, R59, R58 ;  /* 0x0000003a3bd1723e */ /* 0x000fc400000000ff */
[----:B------:R-:W-:Y:S02]  /*5040*/  CS2R R66, SRZ ;  /* 0x0000000000427805 */ /* 0x000fe4000001ff00 */
[----:B------:R-:W-:Y:S02]  /*5050*/  CS2R R60, SRZ ;  /* 0x00000000003c7805 */ /* 0x000fe4000001ff00 */
[----:B------:R-:W-:Y:S02]  /*5060*/  CS2R R58, SRZ ;  /* 0x00000000003a7805 */ /* 0x000fe4000001ff00 */
[----:B------:R-:W-:Y:S01]  /*5070*/  CS2R R52, SRZ ;  /* 0x0000000000347805 */ /* 0x000fe2000001ff00 */
[----:B------:R-:W2:Y:S01]  /*5080*/  MUFU.EX2 R51, R51 ;  /* 0x0000003300337308 */ /* 0x000ea20000000800 */
[C---:B----4-:R-:W-:Y:S01]  /*5090*/  FADD.FTZ R29, R63.reuse, R20 ;  /* 0x000000143f1d7221 */ /* 0x050fe20000010000 */
[----:B------:R-:W-:Y:S02]  /*50a0*/  F2FP.F16.F32.PACK_AB R211, R63, R62 ;  /* 0x0000003e3fd3723e */ /* 0x000fe400000000ff */
[----:B------:R-:W-:-:S02]  /*50b0*/  CS2R R62, SRZ ;  /* 0x00000000003e7805 */ /* 0x000fc4000001ff00 */
[----:B------:R-:W-:Y:S02]  /*50c0*/  CS2R R48, SRZ ;  /* 0x0000000000307805 */ /* 0x000fe4000001ff00 */
[----:B------:R-:W-:Y:S02]  /*50d0*/  CS2R R44, SRZ ;  /* 0x00000000002c7805 */ /* 0x000fe4000001ff00 */
[----:B------:R-:W-:Y:S01]  /*50e0*/  CS2R R40, SRZ ;  /* 0x0000000000287805 */ /* 0x000fe2000001ff00 */
[----:B------:R-:W3:Y:S01]  /*50f0*/  MUFU.EX2 R54, R54 ;  /* 0x0000003600367308 */ /* 0x000ee20000000800 */
[----:B-1----:R-:W-:-:S07]  /*5100*/  FADD.FTZ R20, R50, R29 ;  /* 0x0000001d32147221 */ /* 0x002fce0000010000 */
[----:B------:R-:W1:Y:S01]  /*5110*/  MUFU.EX2 R55, R55 ;  /* 0x0000003700377308 */ /* 0x000e620000000800 */
[C---:B--2---:R-:W-:Y:S01]  /*5120*/  FADD.FTZ R29, R51.reuse, R20 ;  /* 0x00000014331d7221 */ /* 0x044fe20000010000 */
[----:B------:R-:W-:Y:S02]  /*5130*/  F2FP.F16.F32.PACK_AB R205, R51, R50 ;  /* 0x0000003233cd723e */ /* 0x000fe400000000ff */
[----:B------:R-:W-:-:S04]  /*5140*/  CS2R R50, SRZ ;  /* 0x0000000000327805 */ /* 0x000fc8000001ff00 */
[----:B------:R-:W2:Y:S01]  /*5150*/  MUFU.EX2 R42, R42 ;  /* 0x0000002a002a7308 */ /* 0x000ea20000000800 */
[----:B---3--:R-:W-:-:S07]  /*5160*/  FADD.FTZ R20, R54, R29 ;  /* 0x0000001d36147221 */ /* 0x008fce0000010000 */
[----:B------:R-:W3:Y:S01]  /*5170*/  MUFU.EX2 R43, R43 ;  /* 0x0000002b002b7308 */ /* 0x000ee20000000800 */
[C---:B-1----:R-:W-:Y:S01]  /*5180*/  FADD.FTZ R29, R55.reuse, R20 ;  /* 0x00000014371d7221 */ /* 0x042fe20000010000 */
[----:B------:R-:W-:Y:S01]  /*5190*/  FADD.FTZ R20, R32, R65 ;  /* 0x0000004120147221 */ /* 0x000fe20000010000 */
[----:B------:R-:W-:Y:S02]  /*51a0*/  F2FP.F16.F32.PACK_AB R207, R55, R54 ;  /* 0x0000003637cf723e */ /* 0x000fe400000000ff */
[----:B------:R-:W-:Y:S02]  /*51b0*/  CS2R R64, SRZ ;  /* 0x0000000000407805 */ /* 0x000fe4000001ff00 */
[----:B------:R-:W-:Y:S01]  /*51c0*/  CS2R R54, SRZ ;  /* 0x0000000000367805 */ /* 0x000fe2000001ff00 */
[----:B------:R-:W-:Y:S01]  /*51d0*/  FADD.FTZ R31, R33, R20 ;  /* 0x00000014211f7221 */ /* 0x000fe20000010000 */
[----:B------:R-:W-:Y:S01]  /*51e0*/  CS2R R32, SRZ ;  /* 0x0000000000207805 */ /* 0x000fe2000001ff00 */
[----:B------:R-:W1:Y:S01]  /*51f0*/  MUFU.EX2 R46, R46 ;  /* 0x0000002e002e7308 */ /* 0x000e620000000800 */
[----:B--2---:R-:W-:Y:S01]  /*5200*/  FADD.FTZ R0, R42, R29 ;  /* 0x0000001d2a007221 */ /* 0x004fe20000010000 */
[----:B------:R-:W-:-:S06]  /*5210*/  FADD.FTZ R20, R36, R31 ;  /* 0x0000001f24147221 */ /* 0x000fcc0000010000 */
[----:B------:R-:W2:Y:S01]  /*5220*/  MUFU.EX2 R47, R47 ;  /* 0x0000002f002f7308 */ /* 0x000ea20000000800 */
[C---:B---3--:R-:W-:Y:S01]  /*5230*/  FADD.FTZ R29, R43.reuse, R0 ;  /* 0x000000002b1d7221 */ /* 0x048fe20000010000 */
[----:B------:R-:W-:Y:S02]  /*5240*/  F2FP.F16.F32.PACK_AB R201, R43, R42 ;  /* 0x0000002a2bc9723e */ /* 0x000fe400000000ff */
[----:B------:R-:W-:-:S04]  /*5250*/  CS2R R42, SRZ ;  /* 0x00000000002a7805 */ /* 0x000fc8000001ff00 */
        /* <DEDUP_REMOVED lines=10> */
[----:B------:R-:W-:Y:S02]  /*5300*/  F2FP.F16.F32.PACK_AB R198, R37, R36 ;  /* 0x0000002425c6723e */ /* 0x000fe400000000ff */
[----:B------:R-:W-:-:S04]  /*5310*/  CS2R R36, SRZ ;  /* 0x0000000000247805 */ /* 0x000fc8000001ff00 */
[----:B------:R-:W1:Y:S01]  /*5320*/  MUFU.EX2 R38, R38 ;  /* 0x0000002600267308 */ /* 0x000e620000000800 */
[C---:B--2---:R-:W-:Y:S01]  /*5330*/  FADD.FTZ R29, R35.reuse, R0 ;  /* 0x00000000231d7221 */ /* 0x044fe20000010000 */
[----:B------:R-:W-:Y:S02]  /*5340*/  F2FP.F16.F32.PACK_AB R197, R35, R34 ;  /* 0x0000002223c5723e */ /* 0x000fe400000000ff */
[----:B------:R-:W-:-:S04]  /*5350*/  CS2R R34, SRZ ;  /* 0x0000000000227805 */ /* 0x000fc8000001ff00 */
[----:B------:R-:W2:Y:S01]  /*5360*/  MUFU.EX2 R25, R25 ;  /* 0x0000001900197308 */ /* 0x000ea20000000800 */
[----:B---3--:R-:W-:-:S07]  /*5370*/  FADD.FTZ R20, R24, R31 ;  /* 0x0000001f18147221 */ /* 0x008fce0000010000 */
[----:B------:R-:W3:Y:S01]  /*5380*/  MUFU.EX2 R39, R39 ;  /* 0x0000002700277308 */ /* 0x000ee20000000800 */
[----:B-1----:R-:W-:-:S07]  /*5390*/  FADD.FTZ R0, R38, R29 ;  /* 0x0000001d26007221 */ /* 0x002fce0000010000 */
[----:B------:R-:W1:Y:S01]  /*53a0*/  MUFU.EX2 R28, R28 ;  /* 0x0000001c001c7308 */ /* 0x000e620000000800 */
[C---:B--2---:R-:W-:Y:S01]  /*53b0*/  FADD.FTZ R31, R25.reuse, R20 ;  /* 0x00000014191f7221 */ /* 0x044fe20000010000 */
[----:B------:R-:W-:Y:S02]  /*53c0*/  F2FP.F16.F32.PACK_AB R192, R25, R24 ;  /* 0x0000001819c0723e */ /* 0x000fe400000000ff */
[----:B------:R-:W-:-:S04]  /*53d0*/  CS2R R24, SRZ ;  /* 0x0000000000187805 */ /* 0x000fc8000001ff00 */
[----:B------:R-:W2:Y:S01]  /*53e0*/  MUFU.EX2 R26, R26 ;  /* 0x0000001a001a7308 */ /* 0x000ea20000000800 */
[C---:B---3--:R-:W-:Y:S01]  /*53f0*/  FADD.FTZ R29, R39.reuse, R0 ;  /* 0x00000000271d7221 */ /* 0x048fe20000010000 */
[----:B------:R-:W-:Y:S02]  /*5400*/  F2FP.F16.F32.PACK_AB R199, R39, R38 ;  /* 0x0000002627c7723e */ /* 0x000fe400000000ff */
[----:B------:R-:W-:-:S04]  /*5410*/  CS2R R38, SRZ ;  /* 0x0000000000267805 */ /* 0x000fc8000001ff00 */
[----:B------:R-:W3:Y:S01]  /*5420*/  MUFU.EX2 R27, R27 ;  /* 0x0000001b001b7308 */ /* 0x000ee20000000800 */
[----:B-1----:R-:W-:Y:S01]  /*5430*/  FADD.FTZ R20, R28, R31 ;  /* 0x0000001f1c147221 */ /* 0x002fe20000010000 */
[----:B------:R-:W-:-:S03]  /*5440*/  F2FP.F16.F32.PACK_AB R194, R5, R28 ;  /* 0x0000001c05c2723e */ /* 0x000fc600000000ff */
[----:B------:R-:W-:-:S03]  /*5450*/  FADD.FTZ R20, R5, R20 ;  /* 0x0000001405147221 */ /* 0x000fc60000010000 */
[----:B------:R-:W1:Y:S01]  /*5460*/  MUFU.EX2 R30, R30 ;  /* 0x0000001e001e7308 */ /* 0x000e620000000800 */
[----:B--2---:R-:W-:Y:S01]  /*5470*/  FADD.FTZ R0, R26, R29 ;  /* 0x0000001d1a007221 */ /* 0x004fe20000010000 */
[----:B------:R-:W-:-:S06]  /*5480*/  CS2R R28, SRZ ;  /* 0x00000000001c7805 */ /* 0x000fcc000001ff00 */
[----:B------:R2:W4:Y:S01]  /*5490*/  MUFU.EX2 R195, R2 ;  /* 0x0000000200c37308 */ /* 0x0005220000000800 */
[C---:B---3--:R-:W-:Y:S01]  /*54a0*/  FADD.FTZ R5, R27.reuse, R0 ;  /* 0x000000001b057221 */ /* 0x048fe20000010000 */
[----:B------:R-:W-:Y:S02]  /*54b0*/  F2FP.F16.F32.PACK_AB R193, R27, R26 ;  /* 0x0000001a1bc1723e */ /* 0x000fe400000000ff */
[----:B------:R-:W-:Y:S01]  /*54c0*/  CS2R R26, SRZ ;  /* 0x00000000001a7805 */ /* 0x000fe2000001ff00 */
[----:B-1----:R-:W-:Y:S01]  /*54d0*/  FADD.FTZ R0, R30, R5 ;  /* 0x000000051e007221 */ /* 0x002fe20000010000 */
[----:B--2---:R-:W-:-:S03]  /*54e0*/  IMAD.MOV.U32 R2, RZ, RZ, 0x3f800000 ;  /* 0x3f800000ff027424 */ /* 0x004fc600078e00ff */
[C---:B----4-:R-:W-:Y:S01]  /*54f0*/  FADD.FTZ R5, R195.reuse, R0 ;  /* 0x00000000c3057221 */ /* 0x050fe20000010000 */
[----:B------:R-:W-:Y:S01]  /*5500*/  F2FP.F16.F32.PACK_AB R195, R195, R30 ;  /* 0x0000001ec3c3723e */ /* 0x000fe200000000ff */
[----:B------:R-:W-:Y:S01]  /*5510*/  IMAD.MOV.U32 R0, RZ, RZ, 0x3f800000 ;  /* 0x3f800000ff007424 */ /* 0x000fe200078e00ff */
[----:B------:R-:W-:Y:S01]  /*5520*/  CS2R R30, SRZ ;  /* 0x00000000001e7805 */ /* 0x000fe2000001ff00 */
[----:B------:R-:W-:Y:S06]  /*5530*/  @!P1 BRA `(.L_x_137) ;  /* 0x0000003c001c9947 */ /* 0x000fec0003800000 */
[----:B------:R-:W-:Y:S01]  /*5540*/  R2UR UR61, R19 ;  /* 0x00000000133d72ca */ /* 0x000fe200000e0000 */
[----:B------:R-:W-:Y:S01]  /*5550*/  UIADD3 UR4, UR39, -0x2, URZ ;  /* 0xfffffffe27047890 */ /* 0x000fe2000fffe03f */
[----:B------:R-:W-:Y:S01]  /*5560*/  MOV R222, R3 ;  /* 0x0000000300de7202 */ /* 0x000fe20000000f00 */
[----:B------:R-:W-:Y:S01]  /*5570*/  IMAD.MOV.U32 R223, RZ, RZ, R4 ;  /* 0x000000ffffdf7224 */ /* 0x000fe200078e0004 */
[----:B------:R-:W-:Y:S01]  /*5580*/  MOV R151, RZ ;  /* 0x000000ff00977202 */ /* 0x000fe20000000f00 */
[----:B------:R-:W-:Y:S01]  /*5590*/  IMAD.MOV.U32 R0, RZ, RZ, 0x3f800000 ;  /* 0x3f800000ff007424 */ /* 0x000fe200078e00ff */
[----:B------:R-:W-:Y:S01]  /*55a0*/  UMOV UR39, UR38 ;  /* 0x0000002600277c82 */ /* 0x000fe20008000000 */
[----:B------:R-:W-:Y:S01]  /*55b0*/  IMAD.U32 R224, RZ, RZ, UR4 ;  /* 0x00000004ffe07e24 */ /* 0x000fe2000f8e00ff */
[----:B------:R-:W-:-:S07]  /*55c0*/  ULDC UR37, c[0x0][0x9d8] ;  /* 0x0002760000257ab9 */ /* 0x000fce0000000800 */
.L_x_148:
        /* <DEDUP_REMOVED lines=8> */
.L_x_138:
        /* <DEDUP_REMOVED lines=8> */
.L_x_139:
[----:B--2---:R-:W-:Y:S05]  /*56d0*/  @P1 BRA `(.L_x_140) ;  /* 0x0000000000081947 */ /* 0x004fea0003800000 */
[----:B------:R-:W2:Y:S02]  /*56e0*/  SYNCS.PHASECHK.TRANS64.TRYWAIT P1, [UR60+0x38830], R3 ;  /* 0x03883003ff0075a7 */ /* 0x000ea4000802017c */
[----:B--2---:R-:W-:Y:S05]  /*56f0*/  @!P1 BRA `(.L_x_141) ;  /* 0x0000009800e49947 */ /* 0x004fea0003800000 */
.L_x_140:
        /* <DEDUP_REMOVED lines=23> */
[----:B------:R-:W-:Y:S01]  /*5870*/  UIADD3 UR58, UR4, 0x80, URZ ;  /* 0x00000080043a7890 */ /* 0x000fe2000fffe03f */
[-C--:B------:R-:W-:Y:S01]  /*5880*/  FMUL.FTZ R28, R28, R2.reuse ;  /* 0x000000021c1c7220 */ /* 0x080fe20000410000 */
        /* <DEDUP_REMOVED lines=57> */
[----:B------:R-:W-:Y:S01]  /*5c20*/  UIADD3 UR58, UR4, 0x100, URZ ;  /* 0x00000100043a7890 */ /* 0x000fe2000fffe03f */
[-C--:B------:R-:W-:Y:S01]  /*5c30*/  FMUL.FTZ R109, R109, R2.reuse ;  /* 0x000000026d6d7220 */ /* 0x080fe20000410000 */
[----:B------:R-:W-:Y:S01]  /*5c40*/  UMOV UR56, UR6 ;  /* 0x0000000600387c82 */ /* 0x000fe20008000000 */
[----:B------:R-:W-:Y:S01]  /*5c50*/  UMOV UR57, UR7 ;  /* 0x0000000700397c82 */ /* 0x000fe20008000000 */
        /* <DEDUP_REMOVED lines=95> */
[----:B------:R-:W-:Y:S01]  /*6250*/  UIADD3 UR58, UR4, 0x200, URZ ;  /* 0x00000200043a7890 */ /* 0x000fe2000fffe03f */
[----:B------:R-:W-:Y:S01]  /*6260*/  UMOV UR56, UR6 ;  /* 0x0000000600387c82 */ /* 0x000fe20008000000 */
[----:B------:R-:W-:Y:S01]  /*6270*/  UMOV UR57, UR7 ;  /* 0x0000000700397c82 */ /* 0x000fe20008000000 */
[----:B------:R-:W-:Y:S01]  /*6280*/  UMOV UR59, 0x40000040 ;  /* 0x40000040003b7882 */ /* 0x000fe20000000000 */
        /* <DEDUP_REMOVED lines=142> */
[----:B------:R-:W-:-:S11]  /*6b70*/  R2UR UR11, R7 ;  /* 0x00000000070b72ca */ /* 0x000fd600000e0000 */
[----:B------:R-:W-:Y:S02]  /*6b80*/  UMOV UR56, UR10 ;  /* 0x0000000a00387c82 */ /* 0x000fe40008000000 */
[----:B------:R-:W-:Y:S01]  /*6b90*/  UMOV UR57, UR11 ;  /* 0x0000000b00397c82 */ /* 0x000fe20008000000 */
[----:B------:R-:W-:Y:S01]  /*6ba0*/  UMOV UR5, UR11 ;  /* 0x0000000b00057c82 */ /* 0x000fe20008000000 */
        /* <DEDUP_REMOVED lines=257> */
[----:B------:R-:W-:Y:S03]  /*7bc0*/  HGMMA.64x16x16.F32 R152, gdesc[UR4], R152, gsb0 ;  /* 0x00200000049879f0 */ /* 0x000fe60008000898 */
[----:B------:R-:W-:Y:S02]  /*7bd0*/  WARPGROUP.DEPBAR.LE gsb0, 0x0 ;  /* 0x00008000000079c5 */ /* 0x000fe40000010000 */
[----:B------:R-:W-:Y:S05]  /*7be0*/  @!P0 BRA `(.L_x_142) ;  /* 0x0000000000048947 */ /* 0x000fea0003800000 */
[----:B------:R-:W-:Y:S01]  /*7bf0*/  BPT.TRAP 0x1 ;  /* 0x000000040000795c */ /* 0x000fe20000300000 */
.L_x_142:
[----:B------:R-:W-:Y:S01]  /*7c00*/  R2UR UR4, R18 ;  /* 0x00000000120472ca */ /* 0x000fe200000e0000 */
[----:B------:R-:W-:-:S05]  /*7c10*/  IMAD.U32 R0, RZ, RZ, UR61 ;  /* 0x0000003dff007e24 */ /* 0x000fca000f8e00ff */
[----:B------:R-:W-:-:S07]  /*7c20*/  SHF.L.U32 R0, R0, 0x1f, RZ ;  /* 0x0000001f00007819 */ /* 0x000fce00000006ff */
[----:B------:R-:W-:-:S09]  /*7c30*/  ULEA UR4, UR39, UR4, 0x3 ;  /* 0x0000000427047291 */ /* 0x000fd2000f8e183f */
[----:B------:R3:W4:Y:S01]  /*7c40*/  SYNCS.PHASECHK.TRANS64.TRYWAIT P1, [UR4+0x38850], R0 ;  /* 0x03885000ff0075a7 */ /* 0x0007220008020144 */
[----:B------:R-:W-:Y:S05]  /*7c50*/  @!P0 BRA `(.L_x_143) ;  /* 0x0000000000048947 */ /* 0x000fea0003800000 */
[----:B------:R-:W-:Y:S01]  /*7c60*/  BPT.TRAP 0x1 ;  /* 0x000000040000795c */ /* 0x000fe20000300000 */
.L_x_143:
[----:B----4-:R-:W-:Y:S05]  /*7c70*/  @P1 BRA `(.L_x_144) ;  /* 0x0000000000081947 */ /* 0x010fea0003800000 */
[----:B------:R-:W4:Y:S02]  /*7c80*/  SYNCS.PHASECHK.TRANS64.TRYWAIT P1, [UR4+0x38850], R0 ;  /* 0x03885000ff0075a7 */ /* 0x000f240008020144 */
[----:B----4-:R-:W-:Y:S05]  /*7c90*/  @!P1 BRA `(.L_x_145) ;  /* 0x0000007400949947 */ /* 0x010fea0003800000 */
.L_x_144:
[----:B------:R-:W-:Y:S01]  /*7ca0*/  R2UR UR5, R18 ;  /* 0x00000000120572ca */ /* 0x000fe200000e0000 */
[----:B------:R-:W-:Y:S01]  /*7cb0*/  WARPGROUP.ARRIVE ;  /* 0x00000000000079c5 */ /* 0x000fe20000000000 */
[----:B------:R-:W-:-:S11]  /*7cc0*/  UMOV UR7, 0x40000040 ;  /* 0x4000004000077882 */ /* 0x000fd60000000000 */
[----:B------:R-:W-:-:S04]  /*7cd0*/  UIADD3 UR5, UR5, 0x400, URZ ;  /* 0x0000040005057890 */ /* 0x000fc8000fffe03f */
[----:B------:R-:W-:-:S04]  /*7ce0*/  USHF.R.U32.HI UR5, URZ, 0x4, UR5 ;  /* 0x000000043f057899 */ /* 0x000fc80008011605 */
[----:B------:R-:W-:-:S04]  /*7cf0*/  ULOP3.LUT UR5, UR5, 0x3fff, URZ, 0xc0, !UPT ;  /* 0x00003fff05057892 */ /* 0x000fc8000f8ec03f */
[----:B------:R-:W-:-:S04]  /*7d00*/  ULOP3.LUT UR5, UR5, 0x2800000, URZ, 0xfc, !UPT ;  /* 0x0280000005057892 */ /* 0x000fc8000f8efc3f */
[----:B------:R-:W-:-:S07]  /*7d10*/  UIMAD UR5, UR39, 0xa00, UR5 ;  /* 0x00000a00270578a4 */ /* 0x000fce000f8e0205 */
[----:B------:R-:W-:Y:S02]  /*7d20*/  UMOV UR6, UR5 ;  /* 0x0000000500067c82 */ /* 0x000fe40008000000 */
[----:B------:R-:W-:Y:S01]  /*7d30*/  HGMMA.64x256x16.F32 R24, R208, gdesc[UR4].tnspB, R24, gsb0 ;  /* 0x43e00004d0187df0 */ /* 0x000fe20008000818 */
[----:B------:R-:W-:Y:S01]  /*7d40*/  UIADD3 UR6, UR5, 0x80, URZ ;  /* 0x0000008005067890 */ /* 0x000fe2000fffe03f */
[----:B------:R-:W-:Y:S01]  /*7d50*/  UMOV UR7, 0x40000040 ;  /* 0x4000004000077882 */ /* 0x000fe20000000000 */
[----:B------:R-:W-:Y:S02]  /*7d60*/  WARPGROUP.DEPBAR.LE gsb0, 0x0 ;  /* 0x00008000000079c5 */ /* 0x000fe40000010000 */
[----:B------:R-:W-:-:S15]  /*7d70*/  WARPGROUP.ARRIVE ;  /* 0x00000000000079c5 */ /* 0x000fde0000000000 */
[----:B------:R-:W-:-:S08]  /*7d80*/  NOP ;  /* 0x0000000000007918 */ /* 0x000fd00000000000 */
        /* <DEDUP_REMOVED lines=18> */
[----:B------:R-:W-:Y:S03]  /*7eb0*/  HGMMA.64x256x16.F32 R24, R192, gdesc[UR4].tnspB, R24, gsb0 ;  /* 0x43e00004c0187df0 */ /* 0x000fe60008000818 */
[----:B------:R-:W-:Y:S02]  /*7ec0*/  WARPGROUP.DEPBAR.LE gsb0, 0x0 ;  /* 0x00008000000079c5 */ /* 0x000fe40000010000 */
[----:B------:R-:W-:Y:S05]  /*7ed0*/  @!P0 BRA `(.L_x_146) ;  /* 0x0000000000048947 */ /* 0x000fea0003800000 */
[----:B------:R-:W-:Y:S01]  /*7ee0*/  BPT.TRAP 0x1 ;  /* 0x000000040000795c */ /* 0x000fe20000300000 */
.L_x_146:
[----:B------:R-:W4:Y:S01]  /*7ef0*/  LDL R225, [R1+0x4] ;  /* 0x0000040001e17983 */ /* 0x000f220000100800 */
[----:B------:R-:W-:Y:S01]  /*7f00*/  FMUL.FTZ R192, R184, UR37 ;  /* 0x00000025b8c07c20 */ /* 0x000fe20008410000 */
[----:B------:R-:W-:Y:S01]  /*7f10*/  FMUL.FTZ R193, R185, UR37 ;  /* 0x00000025b9c17c20 */ /* 0x000fe20008410000 */
[----:B------:R-:W-:Y:S01]  /*7f20*/  FMUL.FTZ R185, R186, UR37 ;  /* 0x00000025bab97c20 */ /* 0x000fe20008410000 */
[----:B------:R-:W-:Y:S01]  /*7f30*/  FMUL.FTZ R184, R187, UR37 ;  /* 0x00000025bbb87c20 */ /* 0x000fe20008410000 */
[----:B------:R-:W-:Y:S01]  /*7f40*/  FMUL.FTZ R188, R188, UR37 ;  /* 0x00000025bcbc7c20 */ /* 0x000fe20008410000 */
[----:B------:R-:W-:Y:S01]  /*7f50*/  FMUL.FTZ R186, R190, UR37 ;  /* 0x00000025beba7c20 */ /* 0x000fe20008410000 */
[----:B------:R-:W1:Y:S01]  /*7f60*/  MUFU.TANH R192, R192 ;  /* 0x000000c000c07308 */ /* 0x000e620000002400 */
[----:B------:R-:W-:Y:S01]  /*7f70*/  FMUL.FTZ R189, R189, UR37 ;  /* 0x00000025bdbd7c20 */ /* 0x000fe20008410000 */
[----:B------:R-:W-:Y:S01]  /*7f80*/  FMUL.FTZ R187, R191, UR37 ;  /* 0x00000025bfbb7c20 */ /* 0x000fe20008410000 */
[----:B------:R-:W-:Y:S01]  /*7f90*/  FMUL.FTZ R190, R176, UR37 ;  /* 0x00000025b0be7c20 */ /* 0x000fe20008410000 */
[----:B------:R-:W-:Y:S01]  /*7fa0*/  FMUL.FTZ R176, R178, UR37 ;  /* 0x00000025b2b07c20 */ /* 0x000fe20008410000 */
[----:B------:R-:W-:Y:S01]  /*7fb0*/  FMUL.FTZ R191, R177, UR37 ;  /* 0x00000025b1bf7c20 */ /* 0x000fe20008410000 */
[----:B------:R-:W-:Y:S01]  /*7fc0*/  FMUL.FTZ R177, R179, UR37 ;  /* 0x00000025b3b17c20 */ /* 0x000fe20008410000 */
[----:B------:R-:W-:Y:S01]  /*7fd0*/  FMUL.FTZ R180, R180, UR37 ;  /* 0x00000025b4b47c20 */ /* 0x000fe20008410000 */
[----:B------:R-:W2:Y:S01]  /*7fe0*/  MUFU.TANH R185, R185 ;  /* 0x000000b900b97308 */ /* 0x000ea20000002400 */
[----:B------:R-:W-:Y:S01]  /*7ff0*/  FMUL.FTZ R194, R161, UR37 ;  /* 0x00000025a1c27c20 */ /* 0x000fe20008410000 */
[----:B------:R-:W-:Y:S01]  /*8000*/  FMUL.FTZ R161, R163, UR37 ;  /* 0x00000025a3a17c20 */ /* 0x000fe20008410000 */
[----:B------:R-:W-:Y:S01]  /*8010*/  FMUL.FTZ R163, R167, UR37 ;  /* 0x00000025a7a37c20 */ /* 0x000fe20008410000 */
[----:B------:R-:W-:Y:S01]  /*8020*/  FMUL.FTZ R178, R182, UR37 ;  /* 0x00000025b6b27c20 */ /* 0x000fe20008410000 */
[----:B------:R-:W-:Y:S01]  /*8030*/  FMUL.FTZ R181, R181, UR37 ;  /* 0x00000025b5b57c20 */ /* 0x000fe20008410000 */
[----:B------:R-:W-:Y:S01]  /*8040*/  FMUL.FTZ R179, R183, UR37 ;  /* 0x00000025b7b37c20 */ /* 0x000fe20008410000 */
[----:B------:R-:W-:Y:S01]  /*8050*/  FMUL.FTZ R182, R168, UR37 ;  /* 0x00000025a8b67c20 */ /* 0x000fe20008410000 */
[----:B------:R-:W5:Y:S01]  /*8060*/  MUFU.TANH R193, R193 ;  /* 0x000000c100c17308 */ /* 0x000f620000002400 */
[----:B-1-3--:R-:W-:Y:S01]  /*8070*/  FMNMX.FTZ R0, R192, R223, !PT ;  /* 0x000000dfc0007209 */ /* 0x00afe20007810000 */
[----:B------:R-:W-:Y:S01]  /*8080*/  FMUL.FTZ R168, R170, UR37 ;  /* 0x00000025aaa87c20 */ /* 0x000fe20008410000 */
[----:B------:R-:W-:Y:S01]  /*8090*/  FMUL.FTZ R183, R169, UR37 ;  /* 0x00000025a9b77c20 */ /* 0x000fe20008410000 */
[----:B------:R-:W-:Y:S01]  /*80a0*/  FMUL.FTZ R195, R153, UR37 ;  /* 0x0000002599c37c20 */ /* 0x000fe20008410000 */
[----:B------:R-:W-:Y:S01]  /*80b0*/  FMUL.FTZ R169, R171, UR37 ;  /* 0x00000025aba97c20 */ /* 0x000fe20008410000 */
[----:B------:R-:W-:Y:S01]  /*80c0*/  FMUL.FTZ R172, R172, UR37 ;  /* 0x00000025acac7c20 */ /* 0x000fe20008410000 */
[----:B------:R-:W-:Y:S01]  /*80d0*/  FMUL.FTZ R170, R174, UR37 ;  /* 0x00000025aeaa7c20 */ /* 0x000fe20008410000 */
[----:B------:R-:W1:Y:S01]  /*80e0*/  MUFU.TANH R184, R184 ;  /* 0x000000b800b87308 */ /* 0x000e620000002400 */
[----:B--2---:R-:W-:Y:S01]  /*80f0*/  FMNMX.FTZ R3, R185, R222, !PT ;  /* 0x000000deb9037209 */ /* 0x004fe20007810000 */
[----:B------:R-:W-:Y:S01]  /*8100*/  FMUL.FTZ R173, R173, UR37 ;  /* 0x00000025adad7c20 */ /* 0x000fe20008410000 */
[----:B------:R-:W-:Y:S01]  /*8110*/  FMUL.FTZ R171, R175, UR37 ;  /* 0x00000025afab7c20 */ /* 0x000fe20008410000 */
[----:B------:R-:W-:Y:S01]  /*8120*/  FMUL.FTZ R174, R160, UR37 ;  /* 0x00000025a0ae7c20 */ /* 0x000fe20008410000 */
[----:B------:R-:W-:Y:S01]  /*8130*/  FMUL.FTZ R160, R162, UR37 ;  /* 0x00000025a2a07c20 */ /* 0x000fe20008410000 */
[----:B------:R-:W-:Y:S01]  /*8140*/  FMUL.FTZ R164, R164, UR37 ;  /* 0x00000025a4a47c20 */ /* 0x000fe20008410000 */
[----:B------:R-:W-:Y:S01]  /*8150*/  FMUL.FTZ R165, R165, UR37 ;  /* 0x00000025a5a57c20 */ /* 0x000fe20008410000 */
[----:B------:R-:W2:Y:S01]  /*8160*/  MUFU.TANH R188, R188 ;  /* 0x000000bc00bc7308 */ /* 0x000ea20000002400 */
[----:B-----5:R-:W-:Y:S01]  /*8170*/  FMNMX.FTZ R167, R193, R0, !PT ;  /* 0x00000000c1a77209 */ /* 0x020fe20007810000 */
[----:B------:R-:W-:Y:S01]  /*8180*/  FMUL.FTZ R162, R166, UR37 ;  /* 0x00000025a6a27c20 */ /* 0x000fe20008410000 */
[----:B------:R-:W-:Y:S01]  /*8190*/  FMUL.FTZ R166, R152, UR37 ;  /* 0x0000002598a67c20 */ /* 0x000fe20008410000 */
[----:B------:R-:W-:Y:S01]  /*81a0*/  FMUL.FTZ R152, R154, UR37 ;  /* 0x000000259a987c20 */ /* 0x000fe20008410000 */
[----:B------:R-:W-:Y:S01]  /*81b0*/  FMUL.FTZ R156, R156, UR37 ;  /* 0x000000259c9c7c20 */ /* 0x000fe20008410000 */
[----:B------:R-:W-:Y:S01]  /*81c0*/  FMUL.FTZ R197, R157, UR37 ;  /* 0x000000259dc57c20 */ /* 0x000fe20008410000 */
[----:B------:R-:W-:Y:S01]  /*81d0*/  FMUL.FTZ R154, R158, UR37 ;  /* 0x000000259e9a7c20 */ /* 0x000fe20008410000 */
[----:B------:R-:W3:Y:S01]  /*81e0*/  MUFU.TANH R186, R186 ;  /* 0x000000ba00ba7308 */ /* 0x000ee20000002400 */
[----:B-1----:R-:W-:Y:S01]  /*81f0*/  FMNMX.FTZ R3, R184, R3, !PT ;  /* 0x00000003b8037209 */ /* 0x002fe20007810000 */
[----:B------:R-:W-:Y:S01]  /*8200*/  ULDC UR5, c[0x0][0x988] ;  /* 0x0002620000057ab9 */ /* 0x000fe20000000800 */
[----:B------:R-:W-:-:S05]  /*8210*/  ISETP.NE.AND P1, PT, R23, RZ, PT ;  /* 0x000000ff1700720c */ /* 0x000fca0003f25270 */
[----:B------:R-:W1:Y:S01]  /*8220*/  MUFU.TANH R189, R189 ;  /* 0x000000bd00bd7308 */ /* 0x000e620000002400 */
[----:B--2---:R-:W-:-:S07]  /*8230*/  FMNMX.FTZ R0, R188, R167, !PT ;  /* 0x000000a7bc007209 */ /* 0x004fce0007810000 */
[----:B------:R-:W2:Y:S01]  /*8240*/  MUFU.TANH R187, R187 ;  /* 0x000000bb00bb7308 */ /* 0x000ea20000002400 */
[----:B---3--:R-:W-:-:S07]  /*8250*/  FMNMX.FTZ R2, R186, R3, !PT ;  /* 0x00000003ba027209 */ /* 0x008fce0007810000 */
[----:B------:R-:W3:Y:S01]  /*8260*/  MUFU.TANH R190, R190 ;  /* 0x000000be00be7308 */ /* 0x000ee20000002400 */
[----:B-1----:R-:W-:-:S07]  /*8270*/  FMNMX.FTZ R3, R189, R0, !PT ;  /* 0x00000000bd037209 */ /* 0x002fce0007810000 */
[----:B------:R-:W1:Y:S01]  /*8280*/  MUFU.TANH R176, R176 ;  /* 0x000000b000b07308 */ /* 0x000e620000002400 */
[----:B--2---:R-:W-:-:S07]  /*8290*/  FMNMX.FTZ R153, R187, R2, !PT ;  /* 0x00000002bb997209 */ /* 0x004fce0007810000 */
[----:B------:R-:W2:Y:S01]  /*82a0*/  MUFU.TANH R191, R191 ;  /* 0x000000bf00bf7308 */ /* 0x000ea20000002400 */
[----:B---3--:R-:W-:-:S07]  /*82b0*/  FMNMX.FTZ R0, R190, R3, !PT ;  /* 0x00000003be007209 */ /* 0x008fce0007810000 */
[----:B------:R-:W3:Y:S01]  /*82c0*/  MUFU.TANH R177, R177 ;  /* 0x000000b100b17308 */ /* 0x000ee20000002400 */
[----:B-1----:R-:W-:Y:S01]  /*82d0*/  FMNMX.FTZ R2, R176, R153, !PT ;  /* 0x00000099b0027209 */ /* 0x002fe20007810000 */
[----:B------:R-:W-:-:S06]  /*82e0*/  FMUL.FTZ R153, R155, UR37 ;  /* 0x000000259b997c20 */ /* 0x000fcc0008410000 */
        /* <DEDUP_REMOVED lines=31> */
[----:B--2---:R-:W-:Y:S01]  /*84e0*/  FMNMX.FTZ R0, R160, R155, !PT ;  /* 0x0000009ba0007209 */ /* 0x004fe20007810000 */
[----:B------:R-:W-:-:S06]  /*84f0*/  FMUL.FTZ R155, R159, UR37 ;  /* 0x000000259f9b7c20 */ /* 0x000fcc0008410000 */
        /* <DEDUP_REMOVED lines=23> */
[----:B--2---:R-:W-:-:S05]  /*8670*/  FMNMX.FTZ R0, R197, R0, !PT ;  /* 0x00000000c5007209 */ /* 0x004fca0007810000 */
[----:B------:R-:W2:Y:S01]  /*8680*/  SHFL.BFLY PT, R3, R0, 0x2, 0x1f ;  /* 0x0c401f0000037f89 */ /* 0x000ea200000e0000 */
[----:B---3--:R-:W-:-:S04]  /*8690*/  FMNMX.FTZ R2, R154, R157, !PT ;  /* 0x0000009d9a027209 */ /* 0x008fc80007810000 */
[----:B-1----:R-:W-:-:S05]  /*86a0*/  FMNMX.FTZ R2, R155, R2, !PT ;  /* 0x000000029b027209 */ /* 0x002fca0007810000 */
[----:B------:R-:W1:Y:S01]  /*86b0*/  SHFL.BFLY PT, R159, R2, 0x2, 0x1f ;  /* 0x0c401f00029f7f89 */ /* 0x000e6200000e0000 */
[----:B--2---:R-:W-:-:S05]  /*86c0*/  FMNMX.FTZ R157, R0, R3, !PT ;  /* 0x00000003009d7209 */ /* 0x004fca0007810000 */
[----:B------:R-:W2:Y:S01]  /*86d0*/  SHFL.BFLY PT, R4, R157, 0x1, 0x1f ;  /* 0x0c201f009d047f89 */ /* 0x000ea200000e0000 */
[----:B-1----:R-:W-:-:S05]  /*86e0*/  FMNMX.FTZ R159, R2, R159, !PT ;  /* 0x0000009f029f7209 */ /* 0x002fca0007810000 */
[----:B------:R-:W1:Y:S01]  /*86f0*/  SHFL.BFLY PT, R158, R159, 0x1, 0x1f ;  /* 0x0c201f009f9e7f89 */ /* 0x000e6200000e0000 */
[----:B--2---:R-:W-:-:S05]  /*8700*/  FMNMX.FTZ R4, R157, R4, !PT ;  /* 0x000000049d047209 */ /* 0x004fca0007810000 */
[----:B------:R-:W-:-:S04]  /*8710*/  FMUL.FTZ R199, R4, UR5 ;  /* 0x0000000504c77c20 */ /* 0x000fc80008410000 */
[--C-:B------:R-:W-:Y:S01]  /*8720*/  FFMA.FTZ R167, R194, UR5, -R199.reuse ;  /* 0x00000005c2a77c23 */ /* 0x100fe200080108c7 */
[--C-:B------:R-:W-:Y:S01]  /*8730*/  FFMA.FTZ R194, R156, UR5, -R199.reuse ;  /* 0x000000059cc27c23 */ /* 0x100fe200080108c7 */
[--C-:B------:R-:W-:Y:S01]  /*8740*/  FFMA.FTZ R157, R192, UR5, -R199.reuse ;  /* 0x00000005c09d7c23 */ /* 0x100fe200080108c7 */
[--C-:B------:R-:W-:Y:S01]  /*8750*/  FFMA.FTZ R208, R193, UR5, -R199.reuse ;  /* 0x00000005c1d07c23 */ /* 0x100fe200080108c7 */
[--C-:B------:R-:W-:Y:S01]  /*8760*/  FFMA.FTZ R210, R188, UR5, -R199.reuse ;  /* 0x00000005bcd27c23 */ /* 0x100fe200080108c7 */
[--C-:B------:R-:W-:Y:S01]  /*8770*/  FFMA.FTZ R193, R189, UR5, -R199.reuse ;  /* 0x00000005bdc17c23 */ /* 0x100fe200080108c7 */
[----:B------:R-:W-:Y:S01]  /*8780*/  FFMA.FTZ R198, R164, UR5, -R199 ;  /* 0x00000005a4c67c23 */ /* 0x000fe200080108c7 */
[----:B-1----:R-:W-:Y:S01]  /*8790*/  FMNMX.FTZ R3, R159, R158, !PT ;  /* 0x0000009e9f037209 */ /* 0x002fe20007810000 */
[----:B------:R-:W-:Y:S01]  /*87a0*/  FADD.FTZ R158, -R4, R223 ;  /* 0x000000df049e7221 */ /* 0x000fe20000010100 */
[----:B------:R-:W-:Y:S01]  /*87b0*/  MUFU.EX2 R157, R157 ;  /* 0x0000009d009d7308 */ /* 0x000fe20000000800 */
[--C-:B------:R-:W-:Y:S01]  /*87c0*/  FFMA.FTZ R204, R190, UR5, -R199.reuse ;  /* 0x00000005becc7c23 */ /* 0x100fe200080108c7 */
[--C-:B------:R-:W-:Y:S01]  /*87d0*/  FFMA.FTZ R189, R191, UR5, -R199.reuse ;  /* 0x00000005bfbd7c23 */ /* 0x100fe200080108c7 */
[C---:B------:R-:W-:Y:S01]  /*87e0*/  FADD.FTZ R0, -R3.reuse, R222 ;  /* 0x000000de03007221 */ /* 0x040fe20000010100 */
[----:B------:R-:W-:Y:S01]  /*87f0*/  FMUL.FTZ R156, R3, UR5 ;  /* 0x00000005039c7c20 */ /* 0x000fe20008410000 */
[----:B------:R-:W-:Y:S01]  /*8800*/  FMUL.FTZ R158, R158, UR5 ;  /* 0x000000059e9e7c20 */ /* 0x000fe20008410000 */
[--C-:B------:R-:W-:Y:S01]  /*8810*/  FFMA.FTZ R192, R166, UR5, -R199.reuse ;  /* 0x00000005a6c07c23 */ /* 0x100fe200080108c7 */
[----:B------:R-:W-:Y:S01]  /*8820*/  FMUL.FTZ R0, R0, UR5 ;  /* 0x0000000500007c20 */ /* 0x000fe20008410000 */
[--C-:B------:R-:W-:Y:S01]  /*8830*/  FFMA.FTZ R209, R185, UR5, -R156.reuse ;  /* 0x00000005b9d17c23 */ /* 0x100fe2000801089c */
[----:B------:R1:W2:Y:S01]  /*8840*/  MUFU.EX2 R2, R158 ;  /* 0x0000009e00027308 */ /* 0x0002a20000000800 */
[--C-:B------:R-:W-:Y:S01]  /*8850*/  FFMA.FTZ R211, R186, UR5, -R156.reuse ;  /* 0x00000005bad37c23 */ /* 0x100fe2000801089c */
[--C-:B------:R-:W-:Y:S01]  /*8860*/  FFMA.FTZ R164, R187, UR5, -R156.reuse ;  /* 0x00000005bba47c23 */ /* 0x100fe2000801089c */
[--C-:B------:R-:W-:Y:S01]  /*8870*/  FFMA.FTZ R205, R176, UR5, -R156.reuse ;  /* 0x00000005b0cd7c23 */ /* 0x100fe2000801089c */
[--C-:B------:R-:W-:Y:S01]  /*8880*/  FFMA.FTZ R166, R177, UR5, -R156.reuse ;  /* 0x00000005b1a67c23 */ /* 0x100fe2000801089c */
[--C-:B------:R-:W-:Y:S01]  /*8890*/  FFMA.FTZ R201, R168, UR5, -R156.reuse ;  /* 0x00000005a8c97c23 */ /* 0x100fe2000801089c */
[--C-:B------:R-:W-:Y:S01]  /*88a0*/  FFMA.FTZ R168, R169, UR5, -R156.reuse ;  /* 0x00000005a9a87c23 */ /* 0x100fe2000801089c */
[--C-:B------:R-:W-:Y:S01]  /*88b0*/  FFMA.FTZ R206, R180, UR5, -R199.reuse ;  /* 0x00000005b4ce7c23 */ /* 0x100fe200080108c7 */
[----:B------:R-:W-:Y:S01]  /*88c0*/  MUFU.EX2 R0, R0 ;  /* 0x0000000000007308 */ /* 0x000fe20000000800 */
[--C-:B-1----:R-:W-:Y:S01]  /*88d0*/  FFMA.FTZ R158, R184, UR5, -R156.reuse ;  /* 0x00000005b89e7c23 */ /* 0x102fe2000801089c */
[--C-:B------:R-:W-:Y:S01]  /*88e0*/  FFMA.FTZ R207, R178, UR5, -R156.reuse ;  /* 0x00000005b2cf7c23 */ /* 0x100fe2000801089c */
[--C-:B------:R-:W-:Y:S01]  /*88f0*/  FFMA.FTZ R181, R181, UR5, -R199.reuse ;  /* 0x00000005b5b57c23 */ /* 0x100fe200080108c7 */
[--C-:B------:R-:W-:Y:S01]  /*8900*/  FFMA.FTZ R202, R172, UR5, -R199.reuse ;  /* 0x00000005acca7c23 */ /* 0x100fe200080108c7 */
[--C-:B------:R-:W-:Y:S01]  /*8910*/  FFMA.FTZ R172, R179, UR5, -R156.reuse ;  /* 0x00000005b3ac7c23 */ /* 0x100fe2000801089c */
[--C-:B------:R-:W-:Y:S01]  /*8920*/  FFMA.FTZ R196, R174, UR5, -R199.reuse ;  /* 0x00000005aec47c23 */ /* 0x100fe200080108c7 */
[----:B------:R-:W-:Y:S01]  /*8930*/  FFMA.FTZ R175, R183, UR5, -R199 ;  /* 0x00000005b7af7c23 */ /* 0x000fe200080108c7 */
[----:B------:R-:W1:Y:S01]  /*8940*/  MUFU.EX2 R209, R209 ;  /* 0x000000d100d17308 */ /* 0x000e620000000800 */
[----:B--2---:R-:W-:Y:S01]  /*8950*/  FFMA.FTZ R169, R2, R20, R157 ;  /* 0x0000001402a97223 */ /* 0x004fe2000001009d */
[--C-:B------:R-:W-:Y:S01]  /*8960*/  FFMA.FTZ R200, R182, UR5, -R199.reuse ;  /* 0x00000005b6c87c23 */ /* 0x100fe200080108c7 */
[--C-:B------:R-:W-:Y:S01]  /*8970*/  FFMA.FTZ R183, R197, UR5, -R199.reuse ;  /* 0x00000005c5b77c23 */ /* 0x100fe200080108c7 */
[--C-:B------:R-:W-:Y:S01]  /*8980*/  FFMA.FTZ R197, R160, UR5, -R156.reuse ;  /* 0x00000005a0c57c23 */ /* 0x100fe2000801089c */
[--C-:B------:R-:W-:Y:S01]  /*8990*/  FFMA.FTZ R160, R161, UR5, -R156.reuse ;  /* 0x00000005a1a07c23 */ /* 0x100fe2000801089c */
[--C-:B------:R-:W-:Y:S01]  /*89a0*/  FFMA.FTZ R173, R173, UR5, -R199.reuse ;  /* 0x00000005adad7c23 */ /* 0x100fe200080108c7 */
[--C-:B------:R-:W-:Y:S01]  /*89b0*/  FFMA.FTZ R165, R165, UR5, -R199.reuse ;  /* 0x00000005a5a57c23 */ /* 0x100fe200080108c7 */
[----:B------:R-:W2:Y:S01]  /*89c0*/  MUFU.EX2 R208, R208 ;  /* 0x000000d000d07308 */ /* 0x000ea20000000800 */
[----:B------:R-:W-:Y:S01]  /*89d0*/  FFMA.FTZ R159, R195, UR5, -R199 ;  /* 0x00000005c39f7c23 */ /* 0x000fe200080108c7 */
[--C-:B------:R-:W-:Y:S01]  /*89e0*/  FFMA.FTZ R199, R162, UR5, -R156.reuse ;  /* 0x00000005a2c77c23 */ /* 0x100fe2000801089c */
[--C-:B------:R-:W-:Y:S01]  /*89f0*/  FFMA.FTZ R203, R170, UR5, -R156.reuse ;  /* 0x00000005aacb7c23 */ /* 0x100fe2000801089c */
[--C-:B------:R-:W-:Y:S01]  /*8a00*/  FFMA.FTZ R170, R171, UR5, -R156.reuse ;  /* 0x00000005abaa7c23 */ /* 0x100fe2000801089c */
[--C-:B------:R-:W-:Y:S01]  /*8a10*/  FFMA.FTZ R152, R152, UR5, -R156.reuse ;  /* 0x0000000598987c23 */ /* 0x100fe2000801089c */
[--C-:B------:R-:W-:Y:S01]  /*8a20*/  FFMA.FTZ R153, R153, UR5, -R156.reuse ;  /* 0x0000000599997c23 */ /* 0x100fe2000801089c */
[--C-:B------:R-:W-:Y:S01]  /*8a30*/  FFMA.FTZ R195, R154, UR5, -R156.reuse ;  /* 0x000000059ac37c23 */ /* 0x100fe2000801089c */
[----:B------:R-:W3:Y:S01]  /*8a40*/  MUFU.EX2 R158, R158 ;  /* 0x0000009e009e7308 */ /* 0x000ee20000000800 */
[----:B-1----:R-:W-:Y:S01]  /*8a50*/  FFMA.FTZ R5, R0, R5, R209 ;  /* 0x0000000500057223 */ /* 0x002fe200000100d1 */
[----:B------:R-:W-:-:S06]  /*8a60*/  FFMA.FTZ R155, R155, UR5, -R156 ;  /* 0x000000059b9b7c23 */ /* 0x000fcc000801089c */
[----:B------:R-:W1:Y:S01]  /*8a70*/  MUFU.EX2 R210, R210 ;  /* 0x000000d200d27308 */ /* 0x000e620000000800 */
[----:B--2---:R-:W-:-:S07]  /*8a80*/  FADD.FTZ R169, R208, R169 ;  /* 0x000000a9d0a97221 */ /* 0x004fce0000010000 */
[----:B------:R-:W2:Y:S01]  /*8a90*/  MUFU.EX2 R211, R211 ;  /* 0x000000d300d37308 */ /* 0x000ea20000000800 */
[----:B---3--:R-:W-:-:S07]  /*8aa0*/  FADD.FTZ R20, R158, R5 ;  /* 0x000000059e147221 */ /* 0x008fce0000010000 */
[----:B------:R-:W3:Y:S01]  /*8ab0*/  MUFU.EX2 R193, R193 ;  /* 0x000000c100c17308 */ /* 0x000ee20000000800 */
[----:B-1----:R-:W-:-:S07]  /*8ac0*/  FADD.FTZ R174, R210, R169 ;  /* 0x000000a9d2ae7221 */ /* 0x002fce0000010000 */
        /* <DEDUP_REMOVED lines=11> */
[----:B-1----:R-:W-:Y:S01]  /*8b80*/  FADD.FTZ R161, R189, R162 ;  /* 0x000000a2bda17221 */ /* 0x002fe20000010000 */
        /* <DEDUP_REMOVED lines=26> */
[----:B--2---:R-:W-:Y:S01]  /*8d30*/  FADD.FTZ R20, R170, R5 ;  /* 0x00000005aa147221 */ /* 0x004fe20000010000 */
[----:B------:R-:W-:-:S05]  /*8d40*/  MOV R5, UR60 ;  /* 0x0000003c00057c02 */ /* 0x000fca0008000f00 */
[----:B------:R-:W-:Y:S01]  /*8d50*/  @P1 VIADD R5, R5, 0x38840 ;  /* 0x0003884005051836 */ /* 0x000fe20000000000 */
[----:B------:R-:W2:Y:S01]  /*8d60*/  MUFU.EX2 R167, R167 ;  /* 0x000000a700a77308 */ /* 0x000ea20000000800 */
[----:B---3--:R-:W-:-:S03]  /*8d70*/  FADD.FTZ R154, R196, R161 ;  /* 0x000000a1c49a7221 */ /* 0x008fc60000010000 */
[----:B----4-:R-:W-:-:S04]  /*8d80*/  @P1 PRMT R5, R225, 0x654, R5 ;  /* 0x00000654e1051816 */ /* 0x010fc80000000005 */
[----:B------:R-:W3:Y:S01]  /*8d90*/  MUFU.EX2 R160, R160 ;  /* 0x000000a000a07308 */ /* 0x000ee20000000800 */
[----:B-1----:R-:W-:Y:S01]  /*8da0*/  FADD.FTZ R161, R197, R20 ;  /* 0x00000014c5a17221 */ /* 0x002fe20000010000 */
[----:B------:R1:W-:Y:S06]  /*8db0*/  @P1 SYNCS.ARRIVE.TRANS64.RED.A1T0 RZ, [R5+URZ], RZ ;  /* 0x000000ff05ff19a7 */ /* 0x0003ec000810043f */
[----:B------:R-:W4:Y:S01]  /*8dc0*/  MUFU.EX2 R198, R198 ;  /* 0x000000c600c67308 */ /* 0x000f220000000800 */
[----:B--2---:R-:W-:-:S07]  /*8dd0*/  FADD.FTZ R163, R167, R154 ;  /* 0x0000009aa7a37221 */ /* 0x004fce0000010000 */
[----:B------:R-:W2:Y:S01]  /*8de0*/  MUFU.EX2 R199, R199 ;  /* 0x000000c700c77308 */ /* 0x000ea20000000800 */
[----:B---3--:R-:W-:-:S07]  /*8df0*/  FADD.FTZ R20, R160, R161 ;  /* 0x000000a1a0147221 */ /* 0x008fce0000010000 */
[----:B------:R-:W1:Y:S01]  /*8e00*/  MUFU.EX2 R165, R165 ;  /* 0x000000a500a57308 */ /* 0x000e620000000800 */
[----:B----4-:R-:W-:-:S07]  /*8e10*/  FADD.FTZ R154, R198, R163 ;  /* 0x000000a3c69a7221 */ /* 0x010fce0000010000 */
[----:B------:R-:W3:Y:S01]  /*8e20*/  MUFU.EX2 R162, R162 ;  /* 0x000000a200a27308 */ /* 0x000ee20000000800 */
[----:B--2---:R-:W-:-:S07]  /*8e30*/  FADD.FTZ R161, R199, R20 ;  /* 0x00000014c7a17221 */ /* 0x004fce0000010000 */
[----:B------:R-:W2:Y:S01]  /*8e40*/  MUFU.EX2 R192, R192 ;  /* 0x000000c000c07308 */ /* 0x000ea20000000800 */
[----:B-1----:R-:W-:-:S07]  /*8e50*/  FADD.FTZ R5, R165, R154 ;  /* 0x0000009aa5057221 */ /* 0x002fce0000010000 */
[----:B------:R-:W1:Y:S01]  /*8e60*/  MUFU.EX2 R152, R152 ;  /* 0x0000009800987308 */ /* 0x000e620000000800 */
[----:B---3--:R-:W-:-:S07]  /*8e70*/  FADD.FTZ R161, R162, R161 ;  /* 0x000000a1a2a17221 */ /* 0x008fce0000010000 */
        /* <DEDUP_REMOVED lines=11> */
[----:B---3--:R-:W-:Y:S01]  /*8f30*/  FADD.FTZ R154, R195, R154 ;  /* 0x0000009ac39a7221 */ /* 0x008fe20000010000 */
[----:B--2---:R-:W-:-:S03]  /*8f40*/  FADD.FTZ R20, R183, R20 ;  /* 0x00000014b7147221 */ /* 0x004fc60000010000 */
[----:B-1----:R-:W-:Y:S01]  /*8f50*/  FADD.FTZ R5, R155, R154 ;  /* 0x0000009a9b057221 */ /* 0x002fe20000010000 */
[----:B------:R-:W-:Y:S06]  /*8f60*/  @!P0 BRA `(.L_x_147) ;  /* 0x0000000000048947 */ /* 0x000fec0003800000 */
[----:B------:R-:W-:Y:S01]  /*8f70*/  BPT.TRAP 0x1 ;  /* 0x000000040000795c */ /* 0x000fe20000300000 */
.L_x_147:
[----:B------:R-:W2:Y:S01]  /*8f80*/  LDL R156, [R1] ;  /* 0x00000000019c7983 */ /* 0x000ea20000100800 */
[----:B------:R-:W-:Y:S01]  /*8f90*/  ISETP.NE.AND P1, PT, R22, RZ, PT ;  /* 0x000000ff1600720c */ /* 0x000fe20003f25270 */
[----:B------:R-:W-:Y:S01]  /*8fa0*/  IMAD.U32 R154, RZ, RZ, UR4 ;  /* 0x00000004ff9a7e24 */ /* 0x000fe2000f8e00ff */
[----:B------:R-:W-:Y:S01]  /*8fb0*/  R2UR UR6, R224 ;  /* 0x00000000e00672ca */ /* 0x000fe200000e0000 */
[----:B------:R-:W-:Y:S01]  /*8fc0*/  UMOV UR39, UR38 ;  /* 0x0000002600277c82 */ /* 0x000fe20008000000 */
[----:B------:R-:W-:Y:S01]  /*8fd0*/  R2UR UR61, R19 ;  /* 0x00000000133d72ca */ /* 0x000fe200000e0000 */
[----:B------:R-:W-:Y:S01]  /*8fe0*/  IMAD.MOV.U32 R223, RZ, RZ, R4 ;  /* 0x000000ffffdf7224 */ /* 0x000fe200078e0004 */
[----:B------:R-:W-:Y:S02]  /*8ff0*/  F2FP.F16.F32.PACK_AB R210, R193, R210 ;  /* 0x000000d2c1d2723e */ /* 0x000fe400000000ff */
[----:B------:R-:W-:Y:S02]  /*9000*/  F2FP.F16.F32.PACK_AB R208, R208, R157 ;  /* 0x0000009dd0d0723e */ /* 0x000fe400000000ff */
[----:B------:R-:W-:-:S02]  /*9010*/  F2FP.F16.F32.PACK_AB R209, R158, R209 ;  /* 0x000000d19ed1723e */ /* 0x000fc400000000ff */
[----:B------:R-:W-:Y:S01]  /*9020*/  F2FP.F16.F32.PACK_AB R211, R164, R211 ;  /* 0x000000d3a4d3723e */ /* 0x000fe200000000ff */
[----:B------:R-:W-:Y:S01]  /*9030*/  @P1 VIADD R154, R154, 0x38860 ;  /* 0x000388609a9a1836 */ /* 0x000fe20000000000 */
[----:B------:R-:W-:Y:S01]  /*9040*/  F2FP.F16.F32.PACK_AB R204, R189, R204 ;  /* 0x000000ccbdcc723e */ /* 0x000fe200000000ff */
[----:B------:R-:W-:Y:S01]  /*9050*/  UIADD3 UR4, UR6, -0x1, URZ ;  /* 0xffffffff06047890 */ /* 0x000fe2000fffe03f */
[----:B------:R-:W-:Y:S02]  /*9060*/  F2FP.F16.F32.PACK_AB R205, R166, R205 ;  /* 0x000000cda6cd723e */ /* 0x000fe400000000ff */
[----:B------:R-:W-:Y:S02]  /*9070*/  F2FP.F16.F32.PACK_AB R206, R181, R206 ;  /* 0x000000ceb5ce723e */ /* 0x000fe400000000ff */
[----:B------:R-:W-:Y:S01]  /*9080*/  F2FP.F16.F32.PACK_AB R207, R172, R207 ;  /* 0x000000cfaccf723e */ /* 0x000fe200000000ff */
[----:B------:R-:W-:Y:S01]  /*9090*/  IMAD.U32 R224, RZ, RZ, UR4 ;  /* 0x00000004ffe07e24 */ /* 0x000fe2000f8e00ff */
[----:B------:R-:W-:-:S02]  /*90a0*/  F2FP.F16.F32.PACK_AB R200, R175, R200 ;  /* 0x000000c8afc8723e */ /* 0x000fc400000000ff */
[----:B------:R-:W-:Y:S02]  /*90b0*/  F2FP.F16.F32.PACK_AB R201, R168, R201 ;  /* 0x000000c9a8c9723e */ /* 0x000fe400000000ff */
[----:B------:R-:W-:Y:S02]  /*90c0*/  F2FP.F16.F32.PACK_AB R202, R173, R202 ;  /* 0x000000caadca723e */ /* 0x000fe400000000ff */
[----:B------:R-:W-:Y:S02]  /*90d0*/  F2FP.F16.F32.PACK_AB R203, R170, R203 ;  /* 0x000000cbaacb723e */ /* 0x000fe400000000ff */
[----:B------:R-:W-:Y:S02]  /*90e0*/  F2FP.F16.F32.PACK_AB R196, R167, R196 ;  /* 0x000000c4a7c4723e */ /* 0x000fe400000000ff */
[----:B------:R-:W-:Y:S02]  /*90f0*/  F2FP.F16.F32.PACK_AB R197, R160, R197 ;  /* 0x000000c5a0c5723e */ /* 0x000fe400000000ff */
[----:B------:R-:W-:-:S02]  /*9100*/  F2FP.F16.F32.PACK_AB R198, R165, R198 ;  /* 0x000000c6a5c6723e */ /* 0x000fc400000000ff */
[----:B------:R-:W-:Y:S02]  /*9110*/  F2FP.F16.F32.PACK_AB R199, R162, R199 ;  /* 0x000000c7a2c7723e */ /* 0x000fe400000000ff */
[----:B------:R-:W-:Y:S02]  /*9120*/  F2FP.F16.F32.PACK_AB R192, R159, R192 ;  /* 0x000000c09fc0723e */ /* 0x000fe400000000ff */
[----:B------:R-:W-:Y:S02]  /*9130*/  F2FP.F16.F32.PACK_AB R193, R153, R152 ;  /* 0x0000009899c1723e */ /* 0x000fe400000000ff */
[----:B------:R-:W-:Y:S02]  /*9140*/  F2FP.F16.F32.PACK_AB R194, R183, R194 ;  /* 0x000000c2b7c2723e */ /* 0x000fe400000000ff */
[----:B------:R-:W-:Y:S02]  /*9150*/  F2FP.F16.F32.PACK_AB R195, R155, R195 ;  /* 0x000000c39bc3723e */ /* 0x000fe400000000ff */
[----:B------:R-:W-:-:S02]  /*9160*/  MOV R222, R3 ;  /* 0x0000000300de7202 */ /* 0x000fc40000000f00 */
[----:B--2---:R-:W-:-:S04]  /*9170*/  @P1 PRMT R154, R156, 0x654, R154 ;  /* 0x000006549c9a1816 */ /* 0x004fc8000000009a */
[----:B------:R1:W-:Y:S01]  /*9180*/  @P1 SYNCS.ARRIVE.TRANS64.RED.A1T0 RZ, [R154+URZ], RZ ;  /* 0x000000ff9aff19a7 */ /* 0x0003e2000810043f */
[----:B------:R-:W-:-:S13]  /*9190*/  ISETP.LT.AND P1, PT, RZ, UR6, PT ;  /* 0x00000006ff007c0c */ /* 0x000fda000bf21270 */
[----:B-1----:R-:W-:Y:S05]  /*91a0*/  @P1 BRA `(.L_x_148) ;  /* 0xffffffc400081947 */ /* 0x002fea000383ffff */
.L_x_137:
        /* <DEDUP_REMOVED lines=131> */
.L_x_149:
        /* <DEDUP_REMOVED lines=8> */
.L_x_150:
[----:B--2---:R-:W-:Y:S05]  /*9a60*/  @P1 BRA `(.L_x_151) ;  /* 0x0000000000081947 */ /* 0x004fea0003800000 */
[----:B------:R-:W2:Y:S02]  /*9a70*/  SYNCS.PHASECHK.TRANS64.TRYWAIT P1, [UR8+0x38850], R0 ;  /* 0x03885000ff0075a7 */ /* 0x000ea40008020148 */
[----:B--2---:R-:W-:Y:S05]  /*9a80*/  @!P1 BRA `(.L_x_152) ;  /* 0x0000005800309947 */ /* 0x004fea0003800000 */
.L_x_151:
[----:B------:R-:W-:Y:S01]  /*9a90*/  R2UR UR4, R18 ;  /* 0x00000000120472ca */ /* 0x000fe200000e0000 */
[----:B------:R-:W-:Y:S01]  /*9aa0*/  WARPGROUP.ARRIVE ;  /* 0x00000000000079c5 */ /* 0x000fe20000000000 */
[----:B------:R-:W-:Y:S01]  /*9ab0*/  UMOV UR7, 0x40000040 ;  /* 0x4000004000077882 */ /* 0x000fe20000000000 */
[----:B--2---:R-:W2:Y:S04]  /*9ac0*/  SHFL.BFLY PT, R7, R20, 0x2, 0x1f ;  /* 0x0c401f0014077f89 */ /* 0x004ea800000e0000 */
[----:B-1----:R-:W1:Y:S06]  /*9ad0*/  SHFL.BFLY PT, R0, R5, 0x2, 0x1f ;  /* 0x0c401f0005007f89 */ /* 0x002e6c00000e0000 */
[----:B------:R-:W-:-:S04]  /*9ae0*/  UIADD3 UR4, UR4, 0x400, URZ ;  /* 0x0000040004047890 */ /* 0x000fc8000fffe03f */
[----:B------:R-:W-:-:S04]  /*9af0*/  USHF.R.U32.HI UR4, URZ, 0x4, UR4 ;  /* 0x000000043f047899 */ /* 0x000fc80008011604 */
[----:B------:R-:W-:-:S04]  /*9b00*/  ULOP3.LUT UR4, UR4, 0x3fff, URZ, 0xc0, !UPT ;  /* 0x00003fff04047892 */ /* 0x000fc8000f8ec03f */
[----:B------:R-:W-:Y:S01]  /*9b10*/  ULOP3.LUT UR4, UR4, 0x2800000, URZ, 0xfc, !UPT ;  /* 0x0280000004047892 */ /* 0x000fe2000f8efc3f */
[----:B--2---:R-:W-:Y:S01]  /*9b20*/  FADD.FTZ R7, R7, R20 ;  /* 0x0000001407077221 */ /* 0x004fe20000010000 */
[----:B------:R-:W-:Y:S02]  /*9b30*/  MOV R20, RZ ;  /* 0x000000ff00147202 */ /* 0x000fe40000000f00 */
[----:B------:R-:W-:Y:S01]  /*9b40*/  UIMAD UR4, UR38, 0xa00, UR4 ;  /* 0x00000a00260478a4 */ /* 0x000fe2000f8e0204 */
[----:B-1----:R-:W-:Y:S01]  /*9b50*/  FADD.FTZ R2, R0, R5 ;  /* 0x0000000500027221 */ /* 0x002fe20000010000 */
[----:B------:R-:W-:Y:S01]  /*9b60*/  IMAD.U32 R5, RZ, RZ, UR5 ;  /* 0x00000005ff057e24 */ /* 0x000fe2000f8e00ff */
[----:B------:R-:W1:Y:S04]  /*9b70*/  SHFL.BFLY PT, R0, R7, 0x1, 0x1f ;  /* 0x0c201f0007007f89 */ /* 0x000e6800000e0000 */
[----:B------:R-:W-:Y:S01]  /*9b80*/  UMOV UR6, UR4 ;  /* 0x0000000400067c82 */ /* 0x000fe20008000000 */
[----:B------:R-:W2:Y:S01]  /*9b90*/  SHFL.BFLY PT, R9, R2, 0x1, 0x1f ;  /* 0x0c201f0002097f89 */ /* 0x000ea200000e0000 */
[----:B------:R-:W-:Y:S01]  /*9ba0*/  HGMMA.64x256x16.F32 R24, R208, gdesc[UR4].tnspB, R24, gsb0 ;  /* 0x43e00004d0187df0 */ /* 0x000fe20008000818 */
[----:B------:R-:W-:Y:S01]  /*9bb0*/  UIADD3 UR6, UR4, 0x80, URZ ;  /* 0x0000008004067890 */ /* 0x000fe2000fffe03f */
[----:B------:R-:W-:Y:S01]  /*9bc0*/  UMOV UR7, 0x40000040 ;  /* 0x4000004000077882 */ /* 0x000fe20000000000 */
[----:B-1----:R-:W-:Y:S01]  /*9bd0*/  FADD.FTZ R10, R7, R0 ;  /* 0x00000000070a7221 */ /* 0x002fe20000010000 */
[----:B------:R-:W-:-:S02]  /*9be0*/  IMAD.U32 R7, RZ, RZ, UR5 ;  /* 0x00000005ff077e24 */ /* 0x000fc4000f8e00ff */
[----:B------:R-:W-:Y:S02]  /*9bf0*/  IMAD.MOV.U32 R0, RZ, RZ, -0x800000 ;  /* 0xff800000ff007424 */ /* 0x000fe400078e00ff */
[----:B--2---:R-:W-:Y:S01]  /*9c00*/  FADD.FTZ R11, R2, R9 ;  /* 0x00000009020b7221 */ /* 0x004fe20000010000 */
[----:B------:R-:W-:Y:S01]  /*9c10*/  FSETP.NE.FTZ.AND P1, PT, R10, RZ, PT ;  /* 0x000000ff0a00720b */ /* 0x000fe20003f35000 */
[----:B------:R-:W-:Y:S01]  /*9c20*/  IMAD.MOV.U32 R9, RZ, RZ, RZ ;  /* 0x000000ffff097224 */ /* 0x000fe200078e00ff */
[----:B------:R-:W-:Y:S02]  /*9c30*/  MOV R2, 0xff800000 ;  /* 0xff80000000027802 */ /* 0x000fe40000000f00 */
[----:B------:R-:W-:-:S09]  /*9c40*/  FSETP.NE.FTZ.AND P2, PT, R11, RZ, PT ;  /* 0x000000ff0b00720b */ /* 0x000fd20003f55000 */
[----:B------:R-:W1:Y:S01]  /*9c50*/  @P1 MUFU.LG2 R6, R10 ;  /* 0x0000000a00061308 */ /* 0x000e620000000c00 */
[----:B------:R-:W-:-:S03]  /*9c60*/  @P1 FMUL.FTZ R5, R5, 0.69314718246459960938 ;  /* 0x3f31721805051820 */ /* 0x000fc60000410000 */
[----:B------:R-:W-:-:S04]  /*9c70*/  @P2 FMUL.FTZ R7, R7, 0.69314718246459960938 ;  /* 0x3f31721807072820 */ /* 0x000fc80000410000 */
[----:B------:R-:W2:Y:S08]  /*9c80*/  @P2 MUFU.LG2 R8, R11 ;  /* 0x0000000b00082308 */ /* 0x000eb00000000c00 */
[----:B------:R3:W4:Y:S01]  /*9c90*/  @P1 MUFU.RCP R20, R10 ;  /* 0x0000000a00141308 */ /* 0x0007220000001000 */
[----:B-1----:R-:W-:-:S04]  /*9ca0*/  @P1 FMUL.FTZ R6, R6, 0.69314718246459960938 ;  /* 0x3f31721806061820 */ /* 0x002fc80000410000 */
[----:B------:R-:W-:-:S03]  /*9cb0*/  @P1 FFMA.FTZ R2, R5, R4, R6 ;  /* 0x0000000405021223 */ /* 0x000fc60000010006 */
[----:B------:R3:W1:Y:S01]  /*9cc0*/  @P2 MUFU.RCP R9, R11 ;  /* 0x0000000b00092308 */ /* 0x0006620000001000 */
[----:B--2---:R-:W-:-:S04]  /*9cd0*/  @P2 FMUL.FTZ R8, R8, 0.69314718246459960938 ;  /* 0x3f31721808082820 */ /* 0x004fc80000410000 */
[----:B------:R-:W-:Y:S01]  /*9ce0*/  @P2 FFMA.FTZ R0, R7, R3, R8 ;  /* 0x0000000307002223 */ /* 0x000fe20000010008 */
[----:B------:R-:W-:Y:S02]  /*9cf0*/  WARPGROUP.DEPBAR.LE gsb0, 0x0 ;  /* 0x00008000000079c5 */ /* 0x000fe40000010000 */
[----:B------:R-:W-:-:S06]  /*9d00*/  WARPGROUP.ARRIVE ;  /* 0x00000000000079c5 */ /* 0x000fcc0000000000 */
        /* <DEDUP_REMOVED lines=9> */
[----:B------:R-:W-:Y:S01]  /*9da0*/  UIADD3 UR4, UR4, 0x200, URZ ;  /* 0x0000020004047890 */ /* 0x000fe2000fffe03f */
[----:B------:R-:W-:Y:S02]  /*9db0*/  WARPGROUP.DEPBAR.LE gsb0, 0x0 ;  /* 0x00008000000079c5 */ /* 0x000fe40000010000 */
[----:B------:R-:W-:-:S15]  /*9dc0*/  WARPGROUP.ARRIVE ;  /* 0x00000000000079c5 */ /* 0x000fde0000000000 */
[----:B------:R-:W-:-:S07]  /*9dd0*/  NOP ;  /* 0x0000000000007918 */ /* 0x000fce0000000000 */
[----:B------:R-:W-:Y:S01]  /*9de0*/  HGMMA.64x256x16.F32 R24, R196, gdesc[UR4].tnspB, R24, gsb0 ;  /* 0x43e00004c4187df0 */ /* 0x000fe20008000818 */
[----:B------:R-:W-:Y:S01]  /*9df0*/  UMOV UR6, UR4 ;  /* 0x0000000400067c82 */ /* 0x000fe20008000000 */
[----:B------:R-:W-:Y:S01]  /*9e00*/  UMOV UR7, 0x40000040 ;  /* 0x4000004000077882 */ /* 0x000fe20000000000 */
[----:B------:R-:W-:Y:S02]  /*9e10*/  WARPGROUP.DEPBAR.LE gsb0, 0x0 ;  /* 0x00008000000079c5 */ /* 0x000fe40000010000 */
[----:B------:R-:W-:-:S15]  /*9e20*/  WARPGROUP.ARRIVE ;  /* 0x00000000000079c5 */ /* 0x000fde0000000000 */
[----:B------:R-:W-:-:S08]  /*9e30*/  NOP ;  /* 0x0000000000007918 */ /* 0x000fd00000000000 */
[----:B------:R-:W-:Y:S03]  /*9e40*/  HGMMA.64x256x16.F32 R24, R192, gdesc[UR4].tnspB, R24, gsb0 ;  /* 0x43e00004c0187df0 */ /* 0x000fe60008000818 */
[----:B------:R-:W-:Y:S02]  /*9e50*/  WARPGROUP.DEPBAR.LE gsb0, 0x0 ;  /* 0x00008000000079c5 */ /* 0x000fe40000010000 */
[----:B-1-34-:R-:W-:Y:S05]  /*9e60*/  @!P0 BRA `(.L_x_153) ;  /* 0x0000000000048947 */ /* 0x01afea0003800000 */
[----:B------:R-:W-:Y:S01]  /*9e70*/  BPT.TRAP 0x1 ;  /* 0x000000040000795c */ /* 0x000fe20000300000 */
.L_x_153:
[----:B------:R-:W2:Y:S01]  /*9e80*/  LDL R21, [R1] ;  /* 0x0000000001157983 */ /* 0x000ea20000100800 */
[----:B------:R-:W-:Y:S01]  /*9e90*/  ISETP.NE.AND P0, PT, R22, RZ, PT ;  /* 0x000000ff1600720c */ /* 0x000fe20003f05270 */
        /* <DEDUP_REMOVED lines=64> */
[----:B------:R-:W-:Y:S01]  /*a2a0*/  IMAD.U32 R20, RZ, RZ, UR8 ;  /* 0x00000008ff147e24 */ /* 0x000fe2000f8e00ff */
[----:B------:R-:W-:Y:S01]  /*a2b0*/  IADD3 R29, P4, R16, 0x60, RZ ;  /* 0x00000060101d7810 */ /* 0x000fe20007f9e0ff */
[-C--:B------:R-:W-:Y:S01]  /*a2c0*/  FMUL.FTZ R156, R35, R9.reuse ;  /* 0x00000009239c7220 */ /* 0x080fe20000410000 */
[----:B------:R-:W-:Y:S01]  /*a2d0*/  R2UR UR5, R216 ;  /* 0x00000000d80572ca */ /* 0x000fe200000e0000 */
[----:B------:R-:W-:Y:S01]  /*a2e0*/  @P0 VIADD R20, R20, 0x38860 ;  /* 0x0003886014140836 */ /* 0x000fe20000000000 */
[----:B------:R-:W-:Y:S01]  /*a2f0*/  LOP3.LUT R28, R29, 0x380, RZ, 0xc0, !PT ;  /* 0x000003801d1c7812 */ /* 0x000fe200078ec0ff */
[-C--:B------:R-:W-:Y:S01]  /*a300*/  FMUL.FTZ R25, R39, R9.reuse ;  /* 0x0000000927197220 */ /* 0x080fe20000410000 */
[----:B------:R-:W-:Y:S01]  /*a310*/  IADD3 R35, P6, R16, 0x4020, RZ ;  /* 0x0000402010237810 */ /* 0x000fe20007fde0ff */
[-C--:B------:R-:W-:Y:S01]  /*a320*/  FMUL.FTZ R49, R27, R9.reuse ;  /* 0x000000091b317220 */ /* 0x080fe20000410000 */
[----:B------:R-:W-:Y:S01]  /*a330*/  SHF.R.U64 R28, R28, 0x3, RZ ;  /* 0x000000031c1c7819 */ /* 0x000fe200000012ff */
[-C--:B------:R-:W-:Y:S01]  /*a340*/  FMUL.FTZ R56, R26, R9.reuse ;  /* 0x000000091a387220 */ /* 0x080fe20000410000 */
[----:B------:R-:W-:Y:S01]  /*a350*/  R2UR UR6, R215 ;  /* 0x00000000d70672ca */ /* 0x000fe200000e0000 */
[----:B------:R-:W-:Y:S01]  /*a360*/  FMUL.FTZ R53, R31, R9 ;  /* 0x000000091f357220 */ /* 0x000fe20000410000 */
[----:B------:R-:W-:Y:S01]  /*a370*/  LOP3.LUT R28, R28, R29, RZ, 0x3c, !PT ;  /* 0x0000001d1c1c7212 */ /* 0x000fe200078e3cff */
[-C--:B------:R-:W-:Y:S01]  /*a380*/  FMUL.FTZ R164, R30, R9.reuse ;  /* 0x000000091ea47220 */ /* 0x080fe20000410000 */
[----:B------:R-:W-:Y:S01]  /*a390*/  IADD3 R39, P5, R16, 0x4040, RZ ;  /* 0x0000404010277810 */ /* 0x000fe20007fbe0ff */
        /* <DEDUP_REMOVED lines=58> */
[--C-:B------:R-:W-:Y:S01]  /*a740*/  IMAD.X R29, RZ, RZ, R17.reuse, P4 ;  /* 0x000000ffff1d7224 */ /* 0x100fe200020e0611 */
[C---:B------:R-:W-:Y:S01]  /*a750*/  IADD3 R9, P4, R16.reuse, 0x8040, RZ ;  /* 0x0000804010097810 */ /* 0x040fe20007f9e0ff */
[----:B------:R-:W-:Y:S01]  /*a760*/  UIADD3 UR34, -UR5, URZ, URZ ;  /* 0x0000003f05227290 */ /* 0x000fe2000fffe13f */
[----:B------:R-:W-:Y:S01]  /*a770*/  LOP3.LUT R34, R35, 0x380, RZ, 0xc0, !PT ;  /* 0x0000038023227812 */ /* 0x000fe200078ec0ff */
[----:B------:R-:W-:Y:S01]  /*a780*/  ULDC UR4, c[0x0][0xda8] ;  /* 0x00036a0000047ab9 */ /* 0x000fe20000000800 */
[C---:B------:R-:W-:Y:S01]  /*a790*/  IADD3 R31, P3, R16.reuse, 0x4000, RZ ;  /* 0x00004000101f7810 */ /* 0x040fe20007f7e0ff */
[----:B------:R-:W-:Y:S01]  /*a7a0*/  UIMAD UR34, UR4, UR34, UR6 ;  /* 0x00000022042272a4 */ /* 0x000fe2000f8e0206 */
[----:B------:R-:W-:Y:S01]  /*a7b0*/  LOP3.LUT R38, R39, 0x380, RZ, 0xc0, !PT ;  /* 0x0000038027267812 */ /* 0x000fe200078ec0ff */
[----:B------:R-:W-:Y:S01]  /*a7c0*/  UIADD3 UR35, -UR36, URZ, URZ ;  /* 0x0000003f24237290 */ /* 0x000fe2000fffe13f */
[----:B------:R-:W-:Y:S01]  /*a7d0*/  LOP3.LUT R55, R16, 0x380, RZ, 0xc0, !PT ;  /* 0x0000038010377812 */ /* 0x000fe200078ec0ff */
[----:B------:R-:W-:Y:S01]  /*a7e0*/  ULDC UR4, c[0x0][0xdb4] ;  /* 0x00036d0000047ab9 */ /* 0x000fe20000000800 */
[----:B------:R-:W-:Y:S01]  /*a7f0*/  LOP3.LUT R48, R9, 0x380, RZ, 0xc0, !PT ;  /* 0x0000038009307812 */ /* 0x000fe200078ec0ff */
[----:B------:R-:W-:Y:S01]  /*a800*/  USHF.L.U32 UR34, UR34, 0x7, URZ ;  /* 0x0000000722227899 */ /* 0x000fe2000800063f */
[----:B------:R-:W-:Y:S01]  /*a810*/  SHF.R.U64 R34, R34, 0x3, RZ ;  /* 0x0000000322227819 */ /* 0x000fe200000012ff */
[----:B------:R-:W-:Y:S01]  /*a820*/  UIMAD UR35, UR4, UR35, UR5 ;  /* 0x00000023042372a4 */ /* 0x000fe2000f8e0205 */
[----:B------:R-:W-:Y:S01]  /*a830*/  LOP3.LUT R30, R31, 0x380, RZ, 0xc0, !PT ;  /* 0x000003801f1e7812 */ /* 0x000fe200078ec0ff */
[----:B------:R-:W-:Y:S01]  /*a840*/  ULDC.64 UR8, c[0x0][0xb70] ;  /* 0x0002dc0000087ab9 */ /* 0x000fe20000000a00 */
[----:B------:R-:W-:Y:S01]  /*a850*/  SHF.R.U64 R38, R38, 0x3, RZ ;  /* 0x0000000326267819 */ /* 0x000fe200000012ff */
[----:B------:R-:W-:Y:S01]  /*a860*/  USHF.R.S32.HI UR4, URZ, 0x1f, UR35 ;  /* 0x0000001f3f047899 */ /* 0x000fe20008011423 */
[----:B------:R-:W-:Y:S01]  /*a870*/  SHF.R.U64 R55, R55, 0x3, RZ ;  /* 0x0000000337377819 */ /* 0x000fe200000012ff */
[----:B------:R-:W-:Y:S01]  /*a880*/  ULDC UR7, c[0x0][0xa88] ;  /* 0x0002a20000077ab9 */ /* 0x000fe20000000800 */
[----:B------:R-:W-:Y:S01]  /*a890*/  SHF.R.U64 R48, R48, 0x3, RZ ;  /* 0x0000000330307819 */ /* 0x000fe200000012ff */
[----:B------:R-:W-:Y:S01]  /*a8a0*/  UIMAD UR6, UR4, UR8, URZ ;  /* 0x00000008040672a4 */ /* 0x000fe2000f8e023f */
[----:B------:R-:W-:Y:S01]  /*a8b0*/  LOP3.LUT R34, R34, R35, RZ, 0x3c, !PT ;  /* 0x0000002322227212 */ /* 0x000fe200078e3cff */
[----:B------:R-:W-:Y:S01]  /*a8c0*/  UIMAD.WIDE.U32 UR4, UR35, UR8, URZ ;  /* 0x00000008230472a5 */ /* 0x000fe2000f8e003f */
[----:B------:R-:W-:Y:S01]  /*a8d0*/  SHF.R.U64 R30, R30, 0x3, RZ ;  /* 0x000000031e1e7819 */ /* 0x000fe200000012ff */
[----:B------:R-:W-:Y:S01]  /*a8e0*/  UIMAD UR6, UR35, UR9, UR6 ;  /* 0x00000009230672a4 */ /* 0x000fe2000f8e0206 */
[----:B------:R-:W-:Y:S01]  /*a8f0*/  LOP3.LUT R38, R38, R39, RZ, 0x3c, !PT ;  /* 0x0000002726267212 */ /* 0x000fe200078e3cff */
[----:B------:R-:W-:Y:S01]  /*a900*/  ULDC.64 UR12, c[0x0][0x208] ;  /* 0x00008200000c7ab9 */ /* 0x000fe20000000a00 */
[----:B------:R-:W-:Y:S01]  /*a910*/  IADD3.X R35, RZ, R17, RZ, P6, !PT ;  /* 0x00000011ff237210 */ /* 0x000fe200037fe4ff */
[----:B------:R-:W-:Y:S01]  /*a920*/  UIADD3 UR6, UR5, UR6, URZ ;  /* 0x0000000605067290 */ /* 0x000fe2000fffe03f */
[----:B------:R-:W-:Y:S01]  /*a930*/  LOP3.LUT R54, R55, R16, RZ, 0x3c, !PT ;  /* 0x0000001037367212 */ /* 0x000fe200078e3cff */
[----:B------:R-:W-:Y:S01]  /*a940*/  IMAD.MOV.U32 R55, RZ, RZ, R17 ;  /* 0x000000ffff377224 */ /* 0x000fe200078e0011 */
[----:B------:R-:W-:-:S02]  /*a950*/  IADD3 R39, P6, R16, 0xc000, RZ ;  /* 0x0000c00010277810 */ /* 0x000fc40007fde0ff */
[----:B------:R-:W-:Y:S02]  /*a960*/  IADD3 R43, P2, R16, 0x4060, RZ ;  /* 0x00004060102b7810 */ /* 0x000fe40007f5e0ff */
[----:B------:R-:W-:Y:S02]  /*a970*/  LOP3.LUT R48, R48, R9, RZ, 0x3c, !PT ;  /* 0x0000000930307212 */ /* 0x000fe400078e3cff */
[----:B------:R-:W-:Y:S01]  /*a980*/  LOP3.LUT R30, R30, R31, RZ, 0x3c, !PT ;  /* 0x0000001f1e1e7212 */ /* 0x000fe200078e3cff */
[----:B------:R-:W-:Y:S01]  /*a990*/  IMAD.X R31, RZ, RZ, R17, P3 ;  /* 0x000000ffff1f7224 */ /* 0x000fe200018e0611 */
[----:B------:R-:W-:Y:S02]  /*a9a0*/  LOP3.LUT R52, R39, 0x380, RZ, 0xc0, !PT ;  /* 0x0000038027347812 */ /* 0x000fe400078ec0ff */
[----:B------:R-:W-:Y:S02]  /*a9b0*/  LOP3.LUT R42, R43, 0x380, RZ, 0xc0, !PT ;  /* 0x000003802b2a7812 */ /* 0x000fe400078ec0ff */
[----:B------:R-:W-:-:S02]  /*a9c0*/  MOV R55, R54 ;  /* 0x0000003600377202 */ /* 0x000fc40000000f00 */
[----:B------:R-:W-:Y:S02]  /*a9d0*/  F2FP.F16.F32.PACK_AB R6, R6, R7 ;  /* 0x000000070606723e */ /* 0x000fe400000000ff */
[----:B------:R-:W-:Y:S02]  /*a9e0*/  F2FP.F16.F32.PACK_AB R7, R53, R164 ;  /* 0x000000a43507723e */ /* 0x000fe400000000ff */
[----:B------:R-:W-:Y:S02]  /*a9f0*/  MOV R164, R28 ;  /* 0x0000001c00a47202 */ /* 0x000fe40000000f00 */
[----:B------:R-:W-:Y:S01]  /*aa00*/  SHF.R.U64 R52, R52, 0x3, RZ ;  /* 0x0000000334347819 */ /* 0x000fe200000012ff */
[----:B------:R-:W1:Y:S01]  /*aa10*/  LDC.64 R28, c[0x0][0xb78] ;  /* 0x0002de00ff1c7b82 */ /* 0x000e620000000a00 */
[----:B------:R-:W-:Y:S02]  /*aa20*/  SHF.R.U64 R42, R42, 0x3, RZ ;  /* 0x000000032a2a7819 */ /* 0x000fe400000012ff */
[----:B------:R-:W-:-:S02]  /*aa30*/  MOV R30, R30 ;  /* 0x0000001e001e7202 */ /* 0x000fc40000000f00 */
[----:B------:R-:W-:Y:S02]  /*aa40*/  IADD3 R31, R219, UR34, RZ ;  /* 0x00000022db1f7c10 */ /* 0x000fe4000fffe0ff */
[----:B------:R-:W-:Y:S02]  /*aa50*/  F2FP.F16.F32.PACK_AB R4, R4, R5 ;  /* 0x000000050404723e */ /* 0x000fe400000000ff */
[----:B------:R-:W-:Y:S02]  /*aa60*/  IADD3 R51, P3, R16, 0x8060, RZ ;  /* 0x0000806010337810 */ /* 0x000fe40007f7e0ff */
[----:B------:R-:W-:Y:S01]  /*aa70*/  LOP3.LUT R52, R52, R39, RZ, 0x3c, !PT ;  /* 0x0000002734347212 */ /* 0x000fe200078e3cff */
[--C-:B------:R-:W-:Y:S01]  /*aa80*/  IMAD.X R39, RZ, RZ, R17.reuse, P5 ;  /* 0x000000ffff277224 */ /* 0x100fe200028e0611 */
[----:B------:R-:W-:Y:S01]  /*aa90*/  F2FP.F16.F32.PACK_AB R5, R49, R56 ;  /* 0x000000383105723e */ /* 0x000fe200000000ff */
[--C-:B------:R-:W-:Y:S01]  /*aaa0*/  IMAD.X R49, RZ, RZ, R17.reuse, P4 ;  /* 0x000000ffff317224 */ /* 0x100fe200020e0611 */
[----:B------:R-:W-:Y:S01]  /*aab0*/  LOP3.LUT R42, R42, R43, RZ, 0x3c, !PT ;  /* 0x0000002b2a2a7212 */ /* 0x000fe200078e3cff */
[----:B------:R-:W-:Y:S01]  /*aac0*/  IMAD.X R43, RZ, RZ, R17, P2 ;  /* 0x000000ffff2b7224 */ /* 0x000fe200010e0611 */
[----:B------:R-:W-:-:S02]  /*aad0*/  IADD3 R57, P5, R16, 0xc020, RZ ;  /* 0x0000c02010397810 */ /* 0x000fc40007fbe0ff */
[----:B------:R-:W-:Y:S02]  /*aae0*/  IADD3 R59, P2, R16, 0xc040, RZ ;  /* 0x0000c040103b7810 */ /* 0x000fe40007f5e0ff */
[----:B------:R-:W-:Y:S02]  /*aaf0*/  LOP3.LUT R50, R51, 0x380, RZ, 0xc0, !PT ;  /* 0x0000038033327812 */ /* 0x000fe400078ec0ff */
[----:B------:R-:W-:Y:S02]  /*ab00*/  LOP3.LUT R56, R57, 0x380, RZ, 0xc0, !PT ;  /* 0x0000038039387812 */ /* 0x000fe400078ec0ff */
[----:B------:R-:W-:Y:S02]  /*ab10*/  LOP3.LUT R58, R59, 0x380, RZ, 0xc0, !PT ;  /* 0x000003803b3a7812 */ /* 0x000fe400078ec0ff */
[----:B------:R-:W-:Y:S02]  /*ab20*/  SHF.R.U64 R50, R50, 0x3, RZ ;  /* 0x0000000332327819 */ /* 0x000fe400000012ff */
[----:B------:R-:W-:-:S02]  /*ab30*/  F2FP.F16.F32.PACK_AB R10, R10, R11 ;  /* 0x0000000b0a0a723e */ /* 0x000fc400000000ff */
[----:B------:R-:W-:Y:S02]  /*ab40*/  F2FP.F16.F32.PACK_AB R8, R41, R8 ;  /* 0x000000082908723e */ /* 0x000fe400000000ff */
[----:B------:R-:W-:Y:S02]  /*ab50*/  F2FP.F16.F32.PACK_AB R11, R40, R163 ;  /* 0x000000a3280b723e */ /* 0x000fe400000000ff */
[----:B------:R-:W-:Y:S02]  /*ab60*/  F2FP.F16.F32.PACK_AB R12, R12, R13 ;  /* 0x0000000d0c0c723e */ /* 0x000fe400000000ff */
[----:B------:R-:W-:Y:S02]  /*ab70*/  F2FP.F16.F32.PACK_AB R14, R14, R15 ;  /* 0x0000000f0e0e723e */ /* 0x000fe400000000ff */
[----:B------:R-:W-:Y:S02]  /*ab80*/  SHF.R.U64 R56, R56, 0x3, RZ ;  /* 0x0000000338387819 */ /* 0x000fe400000012ff */
[----:B------:R-:W-:-:S02]  /*ab90*/  F2FP.F16.F32.PACK_AB R13, R153, R160 ;  /* 0x000000a0990d723e */ /* 0x000fc400000000ff */
[----:B------:R-:W-:Y:S02]  /*aba0*/  F2FP.F16.F32.PACK_AB R15, R154, R161 ;  /* 0x000000a19a0f723e */ /* 0x000fe400000000ff */
[----:B------:R-:W-:Y:S02]  /*abb0*/  SHF.R.U64 R58, R58, 0x3, RZ ;  /* 0x000000033a3a7819 */ /* 0x000fe400000012ff */
[----:B------:R-:W-:Y:S02]  /*abc0*/  F2FP.F16.F32.PACK_AB R24, R24, R3 ;  /* 0x000000031818723e */ /* 0x000fe400000000ff */
[----:B------:R-:W-:Y:S02]  /*abd0*/  F2FP.F16.F32.PACK_AB R72, R73, R72 ;  /* 0x000000484948723e */ /* 0x000fe400000000ff */
[----:B------:R-:W-:Y:S01]  /*abe0*/  LOP3.LUT R50, R50, R51, RZ, 0x3c, !PT ;  /* 0x0000003332327212 */ /* 0x000fe200078e3cff */
[----:B------:R-:W-:Y:S01]  /*abf0*/  IMAD.X R51, RZ, RZ, R17, P3 ;  /* 0x000000ffff337224 */ /* 0x000fe200018e0611 */
[----:B------:R-:W-:-:S02]  /*ac00*/  MOV R34, R34 ;  /* 0x0000002200227202 */ /* 0x000fc40000000f00 */
[----:B------:R-:W-:Y:S02]  /*ac10*/  F2FP.F16.F32.PACK_AB R73, R75, R74 ;  /* 0x0000004a4b49723e */ /* 0x000fe400000000ff */
[----:B------:R-:W-:Y:S02]  /*ac20*/  F2FP.F16.F32.PACK_AB R80, R81, R80 ;  /* 0x000000505150723e */ /* 0x000fe400000000ff */
[----:B------:R-:W-:Y:S02]  /*ac30*/  MOV R38, R38 ;  /* 0x0000002600267202 */ /* 0x000fe40000000f00 */
[----:B------:R-:W-:Y:S02]  /*ac40*/  F2FP.F16.F32.PACK_AB R74, R77, R76 ;  /* 0x0000004c4d4a723e */ /* 0x000fe400000000ff */
[----:B------:R-:W-:Y:S02]  /*ac50*/  F2FP.F16.F32.PACK_AB R75, R79, R78 ;  /* 0x0000004e4f4b723e */ /* 0x000fe400000000ff */
[----:B------:R-:W-:-:S02]  /*ac60*/  F2FP.F16.F32.PACK_AB R81, R83, R82 ;  /* 0x000000525351723e */ /* 0x000fc400000000ff */
[----:B------:R-:W-:Y:S02]  /*ac70*/  F2FP.F16.F32.PACK_AB R88, R89, R88 ;  /* 0x000000585958723e */ /* 0x000fe400000000ff */
[----:B------:R-:W-:Y:S01]  /*ac80*/  LOP3.LUT R56, R56, R57, RZ, 0x3c, !PT ;  /* 0x0000003938387212 */ /* 0x000fe200078e3cff */
[----:B------:R-:W-:Y:S01]  /*ac90*/  IMAD.X R57, RZ, RZ, R17, P5 ;  /* 0x000000ffff397224 */ /* 0x000fe200028e0611 */
[----:B------:R-:W-:Y:S02]  /*aca0*/  MOV R42, R42 ;  /* 0x0000002a002a7202 */ /* 0x000fe40000000f00 */
[----:B------:R-:W-:Y:S02]  /*acb0*/  F2FP.F16.F32.PACK_AB R82, R85, R84 ;  /* 0x000000545552723e */ /* 0x000fe400000000ff */
[----:B------:R-:W-:Y:S02]  /*acc0*/  F2FP.F16.F32.PACK_AB R83, R87, R86 ;  /* 0x000000565753723e */ /* 0x000fe400000000ff */
[----:B------:R-:W-:-:S02]  /*acd0*/  F2FP.F16.F32.PACK_AB R89, R91, R90 ;  /* 0x0000005a5b59723e */ /* 0x000fc400000000ff */
[----:B------:R-:W-:Y:S02]  /*ace0*/  F2FP.F16.F32.PACK_AB R96, R97, R96 ;  /* 0x000000606160723e */ /* 0x000fe400000000ff */
[----:B------:R-:W-:Y:S01]  /*acf0*/  LOP3.LUT R58, R58, R59, RZ, 0x3c, !PT ;  /* 0x0000003b3a3a7212 */ /* 0x000fe200078e3cff */
[----:B------:R-:W-:Y:S01]  /*ad00*/  IMAD.X R59, RZ, RZ, R17, P2 ;  /* 0x000000ffff3b7224 */ /* 0x000fe200010e0611 */
[----:B------:R-:W-:Y:S02]  /*ad10*/  IADD3.X R53, RZ, R17, RZ, P6, !PT ;  /* 0x00000011ff357210 */ /* 0x000fe400037fe4ff */
        /* <DEDUP_REMOVED lines=9> */
[----:B------:R-:W-:Y:S02]  /*adb0*/  F2FP.F16.F32.PACK_AB R106, R109, R108 ;  /* 0x0000006c6d6a723e */ /* 0x000fe400000000ff */
[----:B------:R-:W-:Y:S02]  /*adc0*/  F2FP.F16.F32.PACK_AB R107, R111, R110 ;  /* 0x0000006e6f6b723e */ /* 0x000fe400000000ff */
[----:B--2---:R-:W-:Y:S02]  /*add0*/  @P0 PRMT R20, R21, 0x654, R20 ;  /* 0x0000065415140816 */ /* 0x004fe40000000014 */
[C---:B------:R-:W-:Y:S02]  /*ade0*/  IADD3 R21, P1, R16.reuse, 0x20, RZ ;  /* 0x0000002010157810 */ /* 0x040fe40007f3e0ff */
[----:B------:R2:W-:Y:S01]  /*adf0*/  @P0 SYNCS.ARRIVE.TRANS64.RED.A1T0 RZ, [R20+URZ], RZ ;  /* 0x000000ff14ff09a7 */ /* 0x0005e2000810043f */
[----:B------:R-:W-:Y:S01]  /*ae00*/  IADD3 R27, P0, R16, 0x40, RZ ;  /* 0x00000040101b7810 */ /* 0x000fe20007f1e0ff */
[----:B------:R-:W-:Y:S01]  /*ae10*/  BAR.SYNC.DEFER_BLOCKING 0x1, 0x100 ;  /* 0x0044000000007b1d */ /* 0x000fe20000010000 */
[----:B------:R-:W-:-:S02]  /*ae20*/  F2FP.F16.F32.PACK_AB R113, R115, R114 ;  /* 0x000000727371723e */ /* 0x000fc400000000ff */
[----:B------:R-:W-:Y:S02]  /*ae30*/  LOP3.LUT R26, R27, 0x380, RZ, 0xc0, !PT ;  /* 0x000003801b1a7812 */ /* 0x000fe400078ec0ff */
[----:B------:R-:W-:Y:S02]  /*ae40*/  F2FP.F16.F32.PACK_AB R120, R121, R120 ;  /* 0x000000787978723e */ /* 0x000fe400000000ff */
[----:B--2---:R-:W-:Y:S02]  /*ae50*/  LOP3.LUT R20, R21, 0x380, RZ, 0xc0, !PT ;  /* 0x0000038015147812 */ /* 0x004fe400078ec0ff */
[----:B------:R-:W-:Y:S02]  /*ae60*/  SHF.R.U64 R26, R26, 0x3, RZ ;  /* 0x000000031a1a7819 */ /* 0x000fe400000012ff */
[----:B------:R-:W-:Y:S02]  /*ae70*/  SHF.R.U64 R20, R20, 0x3, RZ ;  /* 0x0000000314147819 */ /* 0x000fe400000012ff */
[----:B------:R-:W-:Y:S01]  /*ae80*/  LOP3.LUT R26, R26, R27, RZ, 0x3c, !PT ;  /* 0x0000001b1a1a7212 */ /* 0x000fe200078e3cff */
[----:B------:R-:W-:Y:S01]  /*ae90*/  IMAD.X R27, RZ, RZ, R17, P0 ;  /* 0x000000ffff1b7224 */ /* 0x000fe200000e0611 */
[----:B------:R-:W-:-:S02]  /*aea0*/  LOP3.LUT R20, R20, R21, RZ, 0x3c, !PT ;  /* 0x0000001514147212 */ /* 0x000fc400078e3cff */
[----:B------:R-:W-:Y:S02]  /*aeb0*/  IADD3.X R21, RZ, R17, RZ, P1, !PT ;  /* 0x00000011ff157210 */ /* 0x000fe40000ffe4ff */
[C---:B------:R-:W-:Y:S02]  /*aec0*/  IADD3 R45, P1, R16.reuse, 0x8000, RZ ;  /* 0x00008000102d7810 */ /* 0x040fe40007f3e0ff */
[----:B------:R-:W-:Y:S02]  /*aed0*/  IADD3 R47, P0, R16, 0x8020, RZ ;  /* 0x00008020102f7810 */ /* 0x000fe40007f1e0ff */
[----:B------:R-:W-:Y:S01]  /*aee0*/  LOP3.LUT R44, R45, 0x380, RZ, 0xc0, !PT ;  /* 0x000003802d2c7812 */ /* 0x000fe200078ec0ff */
[----:B------:R2:W-:Y:S01]  /*aef0*/  STSM.16.M88.4 [R55], R4 ;  /* 0x0000000437007844 */ /* 0x0005e20000000200 */
[----:B------:R-:W-:Y:S02]  /*af00*/  LOP3.LUT R46, R47, 0x380, RZ, 0xc0, !PT ;  /* 0x000003802f2e7812 */ /* 0x000fe400078ec0ff */
[----:B------:R-:W-:-:S02]  /*af10*/  SHF.R.U64 R44, R44, 0x3, RZ ;  /* 0x000000032c2c7819 */ /* 0x000fc400000012ff */
[----:B------:R-:W-:Y:S02]  /*af20*/  SHF.R.U64 R46, R46, 0x3, RZ ;  /* 0x000000032e2e7819 */ /* 0x000fe400000012ff */
[----:B------:R-:W-:Y:S02]  /*af30*/  LOP3.LUT R44, R44, R45, RZ, 0x3c, !PT ;  /* 0x0000002d2c2c7212 */ /* 0x000fe400078e3cff */
[----:B------:R-:W-:Y:S02]  /*af40*/  IADD3.X R45, RZ, R17, RZ, P1, !PT ;  /* 0x00000011ff2d7210 */ /* 0x000fe40000ffe4ff */
[----:B------:R-:W-:Y:S02]  /*af50*/  IADD3 R9, P1, R16, 0xc060, RZ ;  /* 0x0000c06010097810 */ /* 0x000fe40007f3e0ff */
[----:B------:R-:W-:Y:S01]  /*af60*/  LOP3.LUT R46, R46, R47, RZ, 0x3c, !PT ;  /* 0x0000002f2e2e7212 */ /* 0x000fe200078e3cff */
[--C-:B------:R-:W-:Y:S01]  /*af70*/  IMAD.X R47, RZ, RZ, R17.reuse, P0 ;  /* 0x000000ffff2f7224 */ /* 0x100fe200000e0611 */
[----:B------:R-:W-:Y:S01]  /*af80*/  LOP3.LUT R54, R9, 0x380, RZ, 0xc0, !PT ;  /* 0x0000038009367812 */ /* 0x000fe200078ec0ff */
[----:B--2---:R-:W-:Y:S01]  /*af90*/  IMAD.X R55, RZ, RZ, R17, P1 ;  /* 0x000000ffff377224 */ /* 0x004fe200008e0611 */
[----:B------:R-:W-:-:S02]  /*afa0*/  LOP3.LUT P0, RZ, R214, 0x3, RZ, 0xc0, !PT ;  /* 0x00000003d6ff7812 */ /* 0x000fc4000780c0ff */
[----:B------:R-:W-:Y:S02]  /*afb0*/  SHF.R.U64 R54, R54, 0x3, RZ ;  /* 0x0000000336367819 */ /* 0x000fe400000012ff */
[----:B------:R-:W-:Y:S01]  /*afc0*/  MOV R20, R20 ;  /* 0x0000001400147202 */ /* 0x000fe20000000f00 */
[----:B------:R-:W-:Y:S01]  /*afd0*/  IMAD.U32 R21, RZ, RZ, UR5 ;  /* 0x00000005ff157e24 */ /* 0x000fe2000f8e00ff */
[----:B------:R-:W-:Y:S01]  /*afe0*/  LOP3.LUT R54, R54, R9, RZ, 0x3c, !PT ;  /* 0x0000000936367212 */ /* 0x000fe200078e3cff */
[----:B------:R-:W-:Y:S01]  /*aff0*/  VIADD R9, R31, 0x8 ;  /* 0x000000081f097836 */ /* 0x000fe20000000000 */
[----:B------:R-:W-:Y:S02]  /*b000*/  F2FP.F16.F32.PACK_AB R4, R33, R32 ;  /* 0x000000202104723e */ /* 0x000fe400000000ff */
[----:B------:R-:W-:Y:S02]  /*b010*/  F2FP.F16.F32.PACK_AB R5, R156, R157 ;  /* 0x0000009d9c05723e */ /* 0x000fe400000000ff */
[----:B------:R-:W-:-:S02]  /*b020*/  F2FP.F16.F32.PACK_AB R6, R37, R36 ;  /* 0x000000242506723e */ /* 0x000fc400000000ff */
[----:B------:R-:W-:Y:S02]  /*b030*/  F2FP.F16.F32.PACK_AB R7, R25, R158 ;  /* 0x0000009e1907723e */ /* 0x000fe400000000ff */
[----:B------:R-:W-:Y:S02]  /*b040*/  ISETP.GE.OR P1, PT, R9, UR7, P0 ;  /* 0x0000000709007c0c */ /* 0x000fe40008726670 */
[----:B------:R-:W-:Y:S01]  /*b050*/  MOV R165, R26 ;  /* 0x0000001a00a57202 */ /* 0x000fe20000000f00 */
[----:B------:R2:W-:Y:S01]  /*b060*/  STSM.16.M88.4 [R20], R4 ;  /* 0x0000000414007844 */ /* 0x0005e20000000200 */
[----:B------:R-:W-:Y:S02]  /*b070*/  F2FP.F16.F32.PACK_AB R9, R155, R162 ;  /* 0x000000a29b09723e */ /* 0x000fe400000000ff */
[----:B------:R-:W-:Y:S02]  /*b080*/  F2FP.F16.F32.PACK_AB R25, R152, R159 ;  /* 0x0000009f9819723e */ /* 0x000fe400000000ff */
[----:B------:R-:W-:Y:S01]  /*b090*/  F2FP.F16.F32.PACK_AB R26, R61, R60 ;  /* 0x0000003c3d1a723e */ /* 0x000fe200000000ff */
[----:B------:R-:W-:Y:S01]  /*b0a0*/  STSM.16.M88.4 [R165], R8 ;  /* 0x00000008a5007844 */ /* 0x000fe20000000200 */
[----:B------:R-:W-:-:S02]  /*b0b0*/  F2FP.F16.F32.PACK_AB R27, R63, R62 ;  /* 0x0000003e3f1b723e */ /* 0x000fc400000000ff */
[----:B------:R-:W-:Y:S01]  /*b0c0*/  MOV R44, R44 ;  /* 0x0000002c002c7202 */ /* 0x000fe20000000f00 */
[----:B------:R-:W-:Y:S01]  /*b0d0*/  STSM.16.M88.4 [R164], R12 ;  /* 0x0000000ca4007844 */ /* 0x000fe20000000200 */
[----:B------:R-:W-:Y:S02]  /*b0e0*/  MOV R21, UR6 ;  /* 0x0000000600157c02 */ /* 0x000fe40008000f00 */
[----:B------:R-:W-:Y:S01]  /*b0f0*/  MOV R46, R46 ;  /* 0x0000002e002e7202 */ /* 0x000fe20000000f00 */
[----:B------:R-:W-:Y:S01]  /*b100*/  STSM.16.M88.4 [R30], R24 ;  /* 0x000000181e007844 */ /* 0x000fe20000000200 */
[----:B------:R-:W-:Y:S01]  /*b110*/  MOV R50, R50 ;  /* 0x0000003200327202 */ /* 0x000fe20000000f00 */
[----:B--2---:R-:W-:Y:S01]  /*b120*/  IMAD.U32 R20, RZ, RZ, UR4 ;  /* 0x00000004ff147e24 */ /* 0x004fe2000f8e00ff */
[----:B------:R-:W-:Y:S01]  /*b130*/  F2FP.F16.F32.PACK_AB R4, R65, R64 ;  /* 0x000000404104723e */ /* 0x000fe200000000ff */
[----:B------:R-:W-:Y:S01]  /*b140*/  USHF.R.S32.HI UR4, URZ, 0x1f, UR36 ;  /* 0x0000001f3f047899 */ /* 0x000fe20008011424 */
[----:B------:R-:W-:Y:S01]  /*b150*/  F2FP.F16.F32.PACK_AB R5, R67, R66 ;  /* 0x000000424305723e */ /* 0x000fe200000000ff */
[----:B-1----:R-:W-:Y:S01]  /*b160*/  IMAD.WIDE.U32 R20, R28, UR36, R20 ;  /* 0x000000241c147c25 */ /* 0x002fe2000f8e0014 */
[----:B------:R-:W-:-:S02]  /*b170*/  F2FP.F16.F32.PACK_AB R6, R69, R68 ;  /* 0x000000444506723e */ /* 0x000fc400000000ff */
[----:B------:R-:W-:Y:S02]  /*b180*/  F2FP.F16.F32.PACK_AB R7, R71, R70 ;  /* 0x000000464707723e */ /* 0x000fe400000000ff */
[----:B------:R-:W-:Y:S02]  /*b190*/  F2FP.F16.F32.PACK_AB R114, R117, R116 ;  /* 0x000000747572723e */ /* 0x000fe400000000ff */
[----:B------:R-:W-:Y:S01]  /*b1a0*/  F2FP.F16.F32.PACK_AB R115, R119, R118 ;  /* 0x000000767773723e */ /* 0x000fe200000000ff */
[----:B------:R1:W-:Y:S01]  /*b1b0*/  STSM.16.M88.4 [R34], R4 ;  /* 0x0000000422007844 */ /* 0x0003e20000000200 */
[----:B------:R-:W-:Y:S02]  /*b1c0*/  F2FP.F16.F32.PACK_AB R121, R123, R122 ;  /* 0x0000007a7b79723e */ /* 0x000fe400000000ff */
[----:B------:R-:W-:Y:S01]  /*b1d0*/  F2FP.F16.F32.PACK_AB R128, R129, R128 ;  /* 0x000000808180723e */ /* 0x000fe200000000ff */
[----:B------:R-:W-:Y:S01]  /*b1e0*/  STSM.16.M88.4 [R38], R72 ;  /* 0x0000004826007844 */ /* 0x000fe20000000200 */
[----:B------:R-:W-:-:S02]  /*b1f0*/  MOV R52, R52 ;  /* 0x0000003400347202 */ /* 0x000fc40000000f00 */
[----:B------:R-:W-:Y:S01]  /*b200*/  F2FP.F16.F32.PACK_AB R122, R125, R124 ;  /* 0x0000007c7d7a723e */ /* 0x000fe200000000ff */
[----:B------:R-:W-:Y:S01]  /*b210*/  STSM.16.M88.4 [R42], R80 ;  /* 0x000000502a007844 */ /* 0x000fe20000000200 */
[----:B------:R-:W-:Y:S02]  /*b220*/  F2FP.F16.F32.PACK_AB R123, R127, R126 ;  /* 0x0000007e7f7b723e */ /* 0x000fe400000000ff */
[----:B------:R-:W-:Y:S01]  /*b230*/  F2FP.F16.F32.PACK_AB R129, R131, R130 ;  /* 0x000000828381723e */ /* 0x000fe200000000ff */
[----:B------:R-:W-:Y:S01]  /*b240*/  STSM.16.M88.4 [R44], R88 ;  /* 0x000000582c007844 */ /* 0x000fe20000000200 */
[----:B------:R-:W-:Y:S02]  /*b250*/  F2FP.F16.F32.PACK_AB R136, R137, R136 ;  /* 0x000000888988723e */ /* 0x000fe400000000ff */
[----:B------:R-:W-:Y:S01]  /*b260*/  MOV R56, R56 ;  /* 0x0000003800387202 */ /* 0x000fe20000000f00 */
[----:B-1----:R-:W-:Y:S01]  /*b270*/  IMAD R4, R28, UR4, RZ ;  /* 0x000000041c047c24 */ /* 0x002fe2000f8e02ff */
[----:B------:R-:W-:Y:S01]  /*b280*/  F2FP.F16.F32.PACK_AB R130, R133, R132 ;  /* 0x000000848582723e */ /* 0x000fe200000000ff */
[----:B------:R-:W-:Y:S01]  /*b290*/  STSM.16.M88.4 [R46], R96 ;  /* 0x000000602e007844 */ /* 0x000fe20000000200 */
[----:B------:R-:W-:Y:S01]  /*b2a0*/  F2FP.F16.F32.PACK_AB R131, R135, R134 ;  /* 0x000000868783723e */ /* 0x000fe200000000ff */
[----:B------:R-:W-:Y:S01]  /*b2b0*/  IMAD R4, R29, UR36, R4 ;  /* 0x000000241d047c24 */ /* 0x000fe2000f8e0204 */
[----:B------:R-:W-:Y:S01]  /*b2c0*/  F2FP.F16.F32.PACK_AB R137, R139, R138 ;  /* 0x0000008a8b89723e */ /* 0x000fe200000000ff */
[----:B------:R-:W-:Y:S01]  /*b2d0*/  STSM.16.M88.4 [R48], R104 ;  /* 0x0000006830007844 */ /* 0x000fe20000000200 */
[----:B------:R-:W-:Y:S01]  /*b2e0*/  F2FP.F16.F32.PACK_AB R144, R145, R144 ;  /* 0x000000909190723e */ /* 0x000fe200000000ff */
[----:B------:R-:W-:Y:S01]  /*b2f0*/  ULDC.64 UR4, c[0x0][0xb40] ;  /* 0x0002d00000047ab9 */ /* 0x000fe20000000a00 */
[----:B------:R-:W-:Y:S01]  /*b300*/  MOV R58, R58 ;  /* 0x0000003a003a7202 */ /* 0x000fe20000000f00 */
[----:B------:R-:W-:Y:S01]  /*b310*/  STSM.16.M88.4 [R50], R112 ;  /* 0x0000007032007844 */ /* 0x000fe20000000200 */
[----:B------:R-:W-:-:S02]  /*b320*/  F2FP.F16.F32.PACK_AB R138, R141, R140 ;  /* 0x0000008c8d8a723e */ /* 0x000fc400000000ff */
[----:B------:R-:W-:Y:S01]  /*b330*/  F2FP.F16.F32.PACK_AB R139, R143, R142 ;  /* 0x0000008e8f8b723e */ /* 0x000fe200000000ff */
[----:B------:R-:W-:Y:S01]  /*b340*/  STSM.16.M88.4 [R52], R120 ;  /* 0x0000007834007844 */ /* 0x000fe20000000200 */
[----:B------:R-:W-:Y:S02]  /*b350*/  F2FP.F16.F32.PACK_AB R145, R147, R146 ;  /* 0x000000929391723e */ /* 0x000fe400000000ff */
[----:B------:R-:W-:Y:S01]  /*b360*/  MOV R54, R54 ;  /* 0x0000003600367202 */ /* 0x000fe20000000f00 */
[----:B------:R-:W-:Y:S01]  /*b370*/  STSM.16.M88.4 [R56], R128 ;  /* 0x0000008038007844 */ /* 0x000fe20000000200 */
[----:B------:R-:W-:Y:S02]  /*b380*/  F2FP.F16.F32.PACK_AB R146, R149, R148 ;  /* 0x000000949592723e */ /* 0x000fe400000000ff */
[----:B------:R-:W-:Y:S01]  /*b390*/  F2FP.F16.F32.PACK_AB R147, R151, R150 ;  /* 0x000000969793723e */ /* 0x000fe200000000ff */
[----:B------:R-:W-:Y:S01]  /*b3a0*/  STSM.16.M88.4 [R58], R136 ;  /* 0x000000883a007844 */ /* 0x000fe20000000200 */
[----:B------:R-:W-:-:S02]  /*b3b0*/  SHF.R.S32.HI R3, RZ, 0x1f, R31 ;  /* 0x0000001fff037819 */ /* 0x000fc4000001141f */
[C---:B------:R-:W-:Y:S01]  /*b3c0*/  IADD3 R5, P2, R31.reuse, R20, RZ ;  /* 0x000000141f057210 */ /* 0x040fe20007f5e0ff */
[----:B------:R-:W-:Y:S01]  /*b3d0*/  STSM.16.M88.4 [R54], R144 ;  /* 0x0000009036007844 */ /* 0x000fe20000000200 */
[----:B------:R-:W-:Y:S02]  /*b3e0*/  ISETP.GE.OR P0, PT, R31, UR7, P0 ;  /* 0x000000071f007c0c */ /* 0x000fe40008706670 */
        /* <DEDUP_REMOVED lines=8> */
[----:B------:R-:W-:Y:S01]  /*b470*/  LEA R4, P2, R5, UR4, 0x2 ;  /* 0x0000000405047c11 */ /* 0x000fe2000f8410ff */
[----:B------:R-:W-:Y:S01]  /*b480*/  ULDC UR4, c[0x0][0xc] ;  /* 0x0000030000047ab9 */ /* 0x000fe20000000800 */
[----:B------:R-:W1:Y:S01]  /*b490*/  SHFL.IDX PT, R3, R218, RZ, 0x1f ;  /* 0x00001fffda037589 */ /* 0x000e6200000e0000 */
[----:B------:R-:W-:-:S02]  /*b4a0*/  R2UR UR10, R212 ;  /* 0x00000000d40a72ca */ /* 0x000fc400000e0000 */
[----:B------:R-:W-:-:S05]  /*b4b0*/  LEA.HI.X R5, R5, UR5, R20, 0x2, P2 ;  /* 0x0000000505057c11 */ /* 0x000fca00090f1414 */
[----:B------:R2:W-:Y:S04]  /*b4c0*/  @!P0 STG.E desc[UR12][R4.64], R2 ;  /* 0x0000000204008986 */ /* 0x0005e8000c10190c */
[----:B------:R2:W-:Y:S02]  /*b4d0*/  @!P1 STG.E desc[UR12][R4.64+0x20], R0 ;  /* 0x0000200004009986 */ /* 0x0005e4000c10190c */
[----:B------:R-:W-:-:S06]  /*b4e0*/  UIADD3 UR10, UR4, UR10, URZ ;  /* 0x0000000a040a7290 */ /* 0x000fcc000fffe03f */
[----:B------:R-:W-:Y:S01]  /*b4f0*/  IMAD.U32 R212, RZ, RZ, UR10 ;  /* 0x0000000affd47e24 */ /* 0x000fe2000f8e00ff */
        /* <DEDUP_REMOVED lines=25> */
[----:B------:R1:W-:Y:S01]  /*b690*/  UTMASTG.5D [UR32], [UR4] ;  /* 0x00000020040073b5 */ /* 0x0003e20008020000 */
[----:B------:R-:W-:Y:S01]  /*b6a0*/  UMOV UR8, 0x1 ;  /* 0x0000000100087882 */ /* 0x000fe20000000000 */
[----:B-1----:R-:W-:Y:S01]  /*b6b0*/  UMOV UR32, UR9 ;  /* 0x0000000900207c82 */ /* 0x002fe20008000000 */
[----:B------:R-:W-:Y:S01]  /*b6c0*/  UMOV UR33, UR6 ;  /* 0x0000000600217c82 */ /* 0x000fe20008000000 */
[----:B------:R-:W-:Y:S01]  /*b6d0*/  UIADD3 UR6, UR10, 0x38820, URZ ;  /* 0x000388200a067890 */ /* 0x000fe2000fffe03f */
[----:B------:R1:W-:Y:S03]  /*b6e0*/  UTMASTG.5D [UR32], [UR4] ;  /* 0x00000020040073b5 */ /* 0x0003e60008020000 */
[----:B------:R-:W-:-:S02]  /*b6f0*/  UPRMT UR7, URZ, 0x654, UR6 ;  /* 0x000006543f077896 */ /* 0x000fc40008000006 */
[----:B------:R-:W-:Y:S01]  /*b700*/  UPRMT UR6, UR8, 0x654, UR6 ;  /* 0x0000065408067896 */ /* 0x000fe20008000006 */
[----:B------:R0:W-:Y:S01]  /*b710*/  UTMACMDFLUSH ;  /* 0x00000000000079b7 */ /* 0x0001e20000000000 */
[----:B------:R-:W-:-:S05]  /*b720*/  DEPBAR.LE SB0, 0x0 ;  /* 0x000080000000791a */ /* 0x000fca0000000000 */
[----:B------:R-:W-:Y:S02]  /*b730*/  SYNCS.ARRIVE.TRANS64.RED.A1T0 RZ, [UR7], RZ ;  /* 0x000000ffffff79a7 */ /* 0x000fe40008100407 */
[----:B-1----:R-:W-:Y:S03]  /*b740*/  SYNCS.ARRIVE.TRANS64.RED.A1T0 RZ, [UR6], RZ ;  /* 0x000000ffffff79a7 */ /* 0x002fe60008100406 */
.L_x_155:
[----:B------:R-:W-:Y:S05]  /*b750*/  BSYNC B0 ;  /* 0x0000000000007941 */ /* 0x000fea0003800000 */
.L_x_154:
[----:B------:R-:W1:Y:S01]  /*b760*/  LDC R0, c[0x0][0xda4] ;  /* 0x00036900ff007b82 */ /* 0x000e620000000800 */
[----:B------:R-:W-:Y:S01]  /*b770*/  R2UR UR4, R213 ;  /* 0x00000000d50472ca */ /* 0x000fe200000e0000 */
[----:B------:R-:W-:Y:S01]  /*b780*/  UIADD3 UR38, UR38, 0x1, URZ ;  /* 0x0000000126267890 */ /* 0x000fe2000fffe03f */
[----:B------:R-:W-:Y:S02]  /*b790*/  R2UR UR6, R212 ;  /* 0x00000000d40672ca */ /* 0x000fe400000e0000 */
[----:B------:R-:W-:Y:S01]  /*b7a0*/  R2UR UR5, R19 ;  /* 0x00000000130572ca */ /* 0x000fe200000e0000 */
[----:B------:R-:W-:-:S04]  /*b7b0*/  UISETP.NE.AND UP0, UPT, UR38, 0x2, UPT ;  /* 0x000000022600788c */ /* 0x000fc8000bf05270 */
[----:B------:R-:W-:-:S04]  /*b7c0*/  USEL UR38, UR38, URZ, UP0 ;  /* 0x0000003f26267287 */ /* 0x000fc80008000000 */
[----:B------:R-:W-:-:S06]  /*b7d0*/  UIADD3 UR4, UR4, 0x1, URZ ;  /* 0x0000000104047890 */ /* 0x000fcc000fffe03f */
[----:B------:R-:W-:Y:S01]  /*b7e0*/  IMAD.U32 R213, RZ, RZ, UR4 ;  /* 0x00000004ffd57e24 */ /* 0x000fe2000f8e00ff */
[----:B------:R-:W-:Y:S01]  /*b7f0*/  USEL UR4, URZ, 0x1, UP0 ;  /* 0x000000013f047887 */ /* 0x000fe20008000000 */
[----:B-1----:R-:W-:-:S03]  /*b800*/  ISETP.LE.AND P0, PT, R0, UR6, PT ;  /* 0x0000000600007c0c */ /* 0x002fc6000bf03270 */
[----:B------:R-:W-:-:S06]  /*b810*/  ULOP3.LUT UR5, UR5, UR4, URZ, 0x3c, !UPT ;  /* 0x0000000405057292 */ /* 0x000fcc000f8e3c3f */
[----:B------:R-:W-:-:S04]  /*b820*/  IMAD.U32 R19, RZ, RZ, UR5 ;  /* 0x00000005ff137e24 */ /* 0x000fc8000f8e00ff */
[----:B------:R-:W-:Y:S05]  /*b830*/  @!P0 BRA `(.L_x_156) ;  /* 0xffffff5800bc8947 */ /* 0x000fea000383ffff */
[----:B------:R-:W-:Y:S05]  /*b840*/  EXIT ;  /* 0x000000000000794d */ /* 0x000fea0003800000 */
.L_x_128:
[----:B------:R-:W-:-:S08]  /*b850*/  NOP ;  /* 0x0000000000007918 */ /* 0x000fd00000000000 */
[----:B-1----:R-:W1:-:S00]  /*b860*/  USETMAXREG.DEALLOC.CTAPOOL 0x18 ;  /* 0x00000018000079c8 */ /* 0x002e4000080e0500 */
[----:B-1----:R-:W-:-:S06]  /*b870*/  LOP3.LUT R0, R0, 0x3, RZ, 0xc0, !PT ;  /* 0x0000000300007812 */ /* 0x002fcc00078ec0ff */
[----:B------:R-:W1:Y:S02]  /*b880*/  SHFL.IDX PT, R0, R0, RZ, 0x1f ;  /* 0x00001fff00007589 */ /* 0x000e6400000e0000 */
[----:B-1----:R-:W-:-:S13]  /*b890*/  ISETP.NE.AND P0, PT, R0, RZ, PT ;  /* 0x000000ff0000720c */ /* 0x002fda0003f05270 */
[----:B------:R-:W-:Y:S05]  /*b8a0*/  @P0 EXIT ;  /* 0x000000000000094d */ /* 0x000fea0003800000 */
[----:B------:R-:W1:Y:S01]  /*b8b0*/  S2UR UR4, SR_CTAID.X ;  /* 0x00000000000479c3 */ /* 0x000e620000002500 */
[----:B------:R-:W-:Y:S01]  /*b8c0*/  MOV R16, RZ ;  /* 0x000000ff00107202 */ /* 0x000fe20000000f00 */
[----:B------:R-:W-:Y:S02]  /*b8d0*/  IMAD.MOV.U32 R2, RZ, RZ, 0x1 ;  /* 0x00000001ff027424 */ /* 0x000fe400078e00ff */
[----:B------:R-:W-:-:S04]  /*b8e0*/  IMAD.MOV.U32 R19, RZ, RZ, 0x1 ;  /* 0x00000001ff137424 */ /* 0x000fc800078e00ff */
[----:B------:R-:W1:Y:S02]  /*b8f0*/  LDC R0, c[0x0][0xda4] ;  /* 0x00036900ff007b82 */ /* 0x000e640000000800 */
[----:B-1----:R-:W-:-:S13]  /*b900*/  ISETP.LE.AND P0, PT, R0, UR4, PT ;  /* 0x0000000400007c0c */ /* 0x002fda000bf03270 */
[----:B------:R-:W-:Y:S05]  /*b910*/  @P0 BRA `(.L_x_157) ;  /* 0x0000003400500947 */ /* 0x000fea0003800000 */
[----:B------:R-:W2:Y:S01]  /*b920*/  LDL R4, [R1+0x24] ;  /* 0x0000240001047983 */ /* 0x000ea20000100800 */
[----:B------:R-:W1:Y:S01]  /*b930*/  S2UR UR4, SR_CTAID.X ;  /* 0x00000000000479c3 */ /* 0x000e620000002500 */
[----:B------:R-:W-:Y:S01]  /*b940*/  MOV R16, RZ ;  /* 0x000000ff00107202 */ /* 0x000fe20000000f00 */
[----:B------:R-:W-:Y:S01]  /*b950*/  IMAD.MOV.U32 R19, RZ, RZ, 0x1 ;  /* 0x00000001ff137424 */ /* 0x000fe200078e00ff */
[----:B------:R-:W3:Y:S01]  /*b960*/  S2R R3, SR_TID.X ;  /* 0x0000000000037919 */ /* 0x000ee20000002100 */
[----:B------:R-:W-:Y:S01]  /*b970*/  ULDC.64 UR36, c[0x0][0x198] ;  /* 0x0000660000247ab9 */ /* 0x000fe20000000a00 */
[----:B------:R-:W-:Y:S01]  /*b980*/  ULDC UR39, c[0x0][0xc] ;  /* 0x0000030000277ab9 */ /* 0x000fe20000000800 */
[C---:B---3--:R-:W-:Y:S02]  /*b990*/  LOP3.LUT P1, RZ, R3.reuse, 0x7f, RZ, 0xc0, !PT ;  /* 0x0000007f03ff7812 */ /* 0x048fe4000782c0ff */
[----:B------:R-:W-:-:S04]  /*b9a0*/  LOP3.LUT P0, R0, R3, 0x1f, RZ, 0xc0, !PT ;  /* 0x0000001f03007812 */ /* 0x000fc8000780c0ff */
[----:B------:R-:W-:Y:S01]  /*b9b0*/  PLOP3.LUT P0, PT, P0, P1, PT, 0x8a, 0x0 ;  /* 0x000000000000781c */ /* 0x000fe20000703172 */
[----:B------:R1:W-:Y:S03]  /*b9c0*/  STL [R1+0x20], R0 ;  /* 0x0000200001007387 */ /* 0x0003e60000100800 */
[----:B------:R-:W-:-:S05]  /*b9d0*/  P2R R2, PR, RZ, 0x1 ;  /* 0x00000001ff027803 */ /* 0x000fca0000000000 */
[----:B------:R3:W-:Y:S01]  /*b9e0*/  STL [R1+0x4], R2 ;  /* 0x0000040201007387 */ /* 0x0007e20000100800 */
[----:B-1----:R-:W-:-:S05]  /*b9f0*/  IMAD.U32 R0, RZ, RZ, UR4 ;  /* 0x00000004ff007e24 */ /* 0x002fca000f8e00ff */
[----:B------:R3:W-:Y:S04]  /*ba00*/  STL [R1+0x14], R0 ;  /* 0x0000140001007387 */ /* 0x0007e80000100800 */
[----:B------:R3:W-:Y:S01]  /*ba10*/  STL [R1+0x1c], RZ ;  /* 0x00001cff01007387 */ /* 0x0007e20000100800 */
[----:B--2---:R-:W-:-:S13]  /*ba20*/  R2UR UR5, R4 ;  /* 0x00000000040572ca */ /* 0x004fda00000e0000 */
[----:B---3--:R-:W-:-:S12]  /*ba30*/  ULOP3.LUT UR38, UR5, 0x2, URZ, 0xfc, !UPT ;  /* 0x0000000205267892 */ /* 0x008fd8000f8efc3f */
.L_x_210:
[----:B--2---:R-:W2:Y:S01]  /*ba40*/  LDL R2, [R1+0x14] ;  /* 0x0000140001027983 */ /* 0x004ea20000100800 */
        /* <DEDUP_REMOVED lines=16> */
[----:B------:R-:W1:Y:S03]  /*bb50*/  LDC R0, c[0x0][0x2e0] ;  /* 0x0000b800ff007b82 */ /* 0x000e660000000800 */
[----:B------:R-:W-:Y:S01]  /*bb60*/  IMAD.MOV.U32 R17, RZ, RZ, R4 ;  /* 0x000000ffff117224 */ /* 0x000fe200078e0004 */
[----:B------:R2:W-:Y:S04]  /*bb70*/  STL [R1+0xc], R4 ;  /* 0x00000c0401007387 */ /* 0x0005e80000100800 */
[----:B------:R-:W4:Y:S01]  /*bb80*/  @P1 LDC.64 R2, c[0x0][0xdb8] ;  /* 0x00036e00ff021b82 */ /* 0x000f220000000a00 */
[----:B-1----:R-:W-:Y:S01]  /*bb90*/  IMAD R7, R0, UR4, RZ ;  /* 0x0000000400077c24 */ /* 0x002fe2000f8e02ff */
[----:B------:R-:W-:-:S04]  /*bba0*/  MOV R0, 0x400 ;  /* 0x0000040000007802 */ /* 0x000fc80000000f00 */
[----:B---3--:R-:W-:Y:S01]  /*bbb0*/  LEA R6, R5, R0, 0x18 ;  /* 0x0000000005067211 */ /* 0x008fe200078ec0ff */
[----:B------:R2:W-:Y:S01]  /*bbc0*/  STL [R1+0x18], R7 ;  /* 0x0000180701007387 */ /* 0x0005e20000100800 */
[----:B------:R-:W-:Y:S01]  /*bbd0*/  IADD3 R0, R7, 0x4f, RZ ;  /* 0x0000004f07007810 */ /* 0x000fe20007ffe0ff */
[----:B----4-:R-:W-:Y:S02]  /*bbe0*/  @P1 IMAD.HI.U32 R2, R4, R2, RZ ;  /* 0x0000000204021227 */ /* 0x010fe400078e00ff */
[----:B------:R2:W-:Y:S02]  /*bbf0*/  STL [R1+0x8], R6 ;  /* 0x0000080601007387 */ /* 0x0005e40000100800 */
[----:B------:R-:W-:Y:S01]  /*bc00*/  IMAD.HI R0, R0, 0x66666667, RZ ;  /* 0x6666666700007827 */ /* 0x000fe200078e02ff */
[----:B------:R-:W-:-:S03]  /*bc10*/  @P1 SHF.R.U32.HI R17, RZ, R3, R2 ;  /* 0x00000003ff111219 */ /* 0x000fc60000011602 */
[----:B------:R-:W-:Y:S02]  /*bc20*/  VIADD R2, R6, 0x24400 ;  /* 0x0002440006027836 */ /* 0x000fe40000000000 */
[----:B------:R-:W-:-:S03]  /*bc30*/  IMAD.MOV R3, RZ, RZ, -R17 ;  /* 0x000000ffff037224 */ /* 0x000fc600078e0a11 */
[----:B------:R-:W-:Y:S01]  /*bc40*/  LOP3.LUT P0, RZ, R2, 0x3ff, RZ, 0xc0, !PT ;  /* 0x000003ff02ff7812 */ /* 0x000fe2000780c0ff */
[----:B------:R-:W-:Y:S01]  /*bc50*/  IMAD R18, R18, R3, R4 ;  /* 0x0000000312127224 */ /* 0x000fe200078e0204 */
        /* <DEDUP_REMOVED lines=8> */
[----:B--2---:R-:W-:Y:S01]  /*bce0*/  IMAD.U32 R4, RZ, RZ, UR6 ;  /* 0x00000006ff047e24 */ /* 0x004fe2000f8e00ff */
[----:B------:R-:W-:Y:S01]  /*bcf0*/  MOV R5, UR7 ;  /* 0x0000000700057c02 */ /* 0x000fe20008000f00 */
[----:B------:R-:W1:Y:S01]  /*bd00*/  LDC.64 R2, c[0x4][R2] ;  /* 0x0100000002027b82 */ /* 0x000e620000000a00 */
[----:B------:R-:W-:Y:S01]  /*bd10*/  IMAD.U32 R6, RZ, RZ, UR8 ;  /* 0x00000008ff067e24 */ /* 0x000fe2000f8e00ff */
[----:B------:R-:W-:Y:S01]  /*bd20*/  MOV R11, UR5 ;  /* 0x00000005000b7c02 */ /* 0x000fe20008000f00 */
[----:B------:R-:W-:Y:S02]  /*bd30*/  IMAD.U32 R7, RZ, RZ, UR9 ;  /* 0x00000009ff077e24 */ /* 0x000fe4000f8e00ff */
[----:B------:R-:W-:-:S02]  /*bd40*/  IMAD.U32 R10, RZ, RZ, UR4 ;  /* 0x00000004ff0a7e24 */ /* 0x000fc4000f8e00ff */
[----:B------:R-:W-:Y:S02]  /*bd50*/  IMAD.MOV.U32 R8, RZ, RZ, 0x70 ;  /* 0x00000070ff087424 */ /* 0x000fe400078e00ff */
[----:B------:R-:W-:Y:S02]  /*bd60*/  IMAD.MOV.U32 R12, RZ, RZ, 0x1 ;  /* 0x00000001ff0c7424 */ /* 0x000fe400078e00ff */
[----:B------:R-:W-:-:S07]  /*bd70*/  IMAD.MOV.U32 R13, RZ, RZ, RZ ;  /* 0x000000ffff0d7224 */ /* 0x000fce00078e00ff */
[----:B------:R-:W-:-:S07]  /*bd80*/  LEPC R20, `(.L_x_158) ;  /* 0x000000001014794e */ /* 0x000fce0000000000 */
[----:B-1----:R-:W-:Y:S05]  /*bd90*/  CALL.ABS.NOINC R2 ;  /* 0x0000000002007343 */ /* 0x002fea0003c00000 */
.L_x_158:
[----:B------:R-:W2:Y:S02]  /*bda0*/  LDL R2, [R1+0x8] ;  /* 0x0000080001027983 */ /* 0x000ea40000100800 */
[----:B--2---:R-:W-:-:S04]  /*bdb0*/  IADD3 R0, R2, 0x400, RZ ;  /* 0x0000040002007810 */ /* 0x004fc80007ffe0ff */
[----:B------:R-:W-:-:S13]  /*bdc0*/  LOP3.LUT P0, RZ, R0, 0x3ff, RZ, 0xc0, !PT ;  /* 0x000003ff00ff7812 */ /* 0x000fda000780c0ff */
[----:B------:R-:W-:Y:S05]  /*bdd0*/  @!P0 BRA `(.L_x_159) ;  /* 0x0000000000808947 */ /* 0x000fea0003800000 */
[----:B------:R-:W-:Y:S01]  /*bde0*/  MOV R0, 0x0 ;  /* 0x0000000000007802 */ /* 0x000fe20000000f00 */
[----:B------:R-:W-:Y:S01]  /*bdf0*/  ULDC.64 UR6, c[0x4][0x1b8] ;  /* 0x01006e0000067ab9 */ /* 0x000fe20000000a00 */
[----:B------:R-:W-:Y:S01]  /*be00*/  ULDC.64 UR8, c[0x4][0x1c0] ;  /* 0x0100700000087ab9 */ /* 0x000fe20000000a00 */
[----:B------:R-:W-:Y:S01]  /*be10*/  ULDC.64 UR4, c[0x4][0x120] ;  /* 0x0100480000047ab9 */ /* 0x000fe20000000a00 */
[----:B------:R1:W2:Y:S01]  /*be20*/  LDC.64 R2, c[0x4][R0] ;  /* 0x0100000000027b82 */ /* 0x0002a20000000a00 */
[----:B------:R-:W-:Y:S01]  /*be30*/  IMAD.U32 R4, RZ, RZ, UR6 ;  /* 0x00000006ff047e24 */ /* 0x000fe2000f8e00ff */
[----:B------:R-:W-:Y:S01]  /*be40*/  MOV R7, UR9 ;  /* 0x0000000900077c02 */ /* 0x000fe20008000f00 */
[----:B------:R-:W-:Y:S01]  /*be50*/  IMAD.U32 R5, RZ, RZ, UR7 ;  /* 0x00000007ff057e24 */ /* 0x000fe2000f8e00ff */
[----:B------:R-:W-:Y:S01]  /*be60*/  MOV R12, 0x1 ;  /* 0x00000001000c7802 */ /* 0x000fe20000000f00 */
[----:B------:R-:W-:Y:S02]  /*be70*/  IMAD.U32 R6, RZ, RZ, UR8 ;  /* 0x00000008ff067e24 */ /* 0x000fe4000f8e00ff */
[----:B------:R-:W-:-:S02]  /*be80*/  IMAD.U32 R10, RZ, RZ, UR4 ;  /* 0x00000004ff0a7e24 */ /* 0x000fc4000f8e00ff */
[----:B------:R-:W-:Y:S02]  /*be90*/  IMAD.U32 R11, RZ, RZ, UR5 ;  /* 0x00000005ff0b7e24 */ /* 0x000fe4000f8e00ff */
[----:B------:R-:W-:Y:S02]  /*bea0*/  IMAD.MOV.U32 R8, RZ, RZ, 0x70 ;  /* 0x00000070ff087424 */ /* 0x000fe400078e00ff */
[----:B-1----:R-:W-:-:S07]  /*beb0*/  IMAD.MOV.U32 R13, RZ, RZ, RZ ;  /* 0x000000ffff0d7224 */ /* 0x002fce00078e00ff */
[----:B------:R-:W-:-:S07]  /*bec0*/  LEPC R20, `(.L_x_160) ;  /* 0x000000001014794e */ /* 0x000fce0000000000 */
[----:B--2---:R-:W-:Y:S05]  /*bed0*/  CALL.ABS.NOINC R2 ;  /* 0x0000000002007343 */ /* 0x004fea0003c00000 */
.L_x_160:
        /* <DEDUP_REMOVED lines=8> */
[----:B------:R-:W-:Y:S01]  /*bf60*/  MOV R8, 0x70 ;  /* 0x0000007000087802 */ /* 0x000fe20000000f00 */
[----:B------:R-:W-:Y:S02]  /*bf70*/  IMAD.U32 R7, RZ, RZ, UR9 ;  /* 0x00000009ff077e24 */ /* 0x000fe4000f8e00ff */
[----:B------:R-:W-:-:S02]  /*bf80*/  IMAD.U32 R10, RZ, RZ, UR4 ;  /* 0x00000004ff0a7e24 */ /* 0x000fc4000f8e00ff */
[----:B------:R-:W-:Y:S02]  /*bf90*/  IMAD.U32 R11, RZ, RZ, UR5 ;  /* 0x00000005ff0b7e24 */ /* 0x000fe4000f8e00ff */
[----:B------:R-:W-:Y:S02]  /*bfa0*/  IMAD.MOV.U32 R12, RZ, RZ, 0x1 ;  /* 0x00000001ff0c7424 */ /* 0x000fe400078e00ff */
[----:B------:R-:W-:-:S07]  /*bfb0*/  IMAD.MOV.U32 R13, RZ, RZ, RZ ;  /* 0x000000ffff0d7224 */ /* 0x000fce00078e00ff */
[----:B------:R-:W-:-:S07]  /*bfc0*/  LEPC R20, `(.L_x_159) ;  /* 0x000000001014794e */ /* 0x000fce0000000000 */
[----:B-1----:R-:W-:Y:S05]  /*bfd0*/  CALL.ABS.NOINC R2 ;  /* 0x0000000002007343 */ /* 0x002fea0003c00000 */
.L_x_159:
[----:B------:R-:W-:Y:S01]  /*bfe0*/  ULDC.64 UR4, c[0x0][0x9f8] ;  /* 0x00027e0000047ab9 */ /* 0x000fe20000000a00 */
[----:B------:R-:W2:Y:S01]  /*bff0*/  LDL R9, [R1+0x20] ;  /* 0x0000200001097983 */ /* 0x000ea20000100800 */
[----:B------:R-:W-:Y:S01]  /*c000*/  ISETP.NE.U32.AND P0, PT, RZ, UR4, PT ;  /* 0x00000004ff007c0c */ /* 0x000fe2000bf05070 */
[----:B------:R-:W-:Y:S01]  /*c010*/  ULDC.64 UR6, c[0x0][0x208] ;  /* 0x0000820000067ab9 */ /* 0x000fe20000000a00 */
[----:B------:R-:W-:Y:S01]  /*c020*/  MOV R7, R17 ;  /* 0x0000001100077202 */ /* 0x000fe20000000f00 */
[----:B------:R-:W3:Y:S01]  /*c030*/  LDL.LU R6, [R1+0xc] ;  /* 0x00000c0001067983 */ /* 0x000ee20000300800 */
[----:B------:R-:W-:Y:S01]  /*c040*/  ISETP.NE.AND.EX P0, PT, RZ, UR5, PT, P0 ;  /* 0x00000005ff007c0c */ /* 0x000fe2000bf05300 */
[----:B------:R-:W1:Y:S01]  /*c050*/  LDC R0, c[0x0][0x428] ;  /* 0x00010a00ff007b82 */ /* 0x000e620000000800 */
[----:B------:R-:W-:Y:S01]  /*c060*/  ULDC UR4, c[0x0][0xda8] ;  /* 0x00036a0000047ab9 */ /* 0x000fe20000000800 */
[----:B------:R-:W4:Y:S10]  /*c070*/  LDL R8, [R1+0x14] ;  /* 0x0000140001087983 */ /* 0x000f340000100800 */
[----:B------:R-:W1:Y:S02]  /*c080*/  @P0 LDC.64 R2, c[0x0][0x9f8] ;  /* 0x00027e00ff020b82 */ /* 0x000e640000000a00 */
[----:B-1----:R-:W-:Y:S01]  /*c090*/  ISETP.NE.AND P1, PT, R0, 0x1, PT ;  /* 0x000000010000780c */ /* 0x002fe20003f25270 */
[----:B------:R-:W-:-:S02]  /*c0a0*/  IMAD.MOV.U32 R0, RZ, RZ, R18 ;  /* 0x000000ffff007224 */ /* 0x000fc400078e0012 */
[----:B------:R-:W-:-:S10]  /*c0b0*/  @P0 IMAD.WIDE R2, R17, 0x4, R2 ;  /* 0x0000000411020825 */ /* 0x000fd400078e0202 */
[----:B------:R-:W1:Y:S01]  /*c0c0*/  @P1 LDC R5, c[0x0][0x42c] ;  /* 0x00010b00ff051b82 */ /* 0x000e620000000800 */
[----:B------:R1:W5:Y:S07]  /*c0d0*/  @P0 LDG.E R7, desc[UR6][R2.64] ;  /* 0x0000000602070981 */ /* 0x00036e000c1e1900 */
[----:B------:R-:W1:Y:S02]  /*c0e0*/  @P1 LDC R4, c[0x0][0x430] ;  /* 0x00010c00ff041b82 */ /* 0x000e640000000800 */
[----:B-1----:R-:W-:-:S05]  /*c0f0*/  @P1 IMAD.HI.U32 R5, R18, R5, RZ ;  /* 0x0000000512051227 */ /* 0x002fca00078e00ff */
[----:B------:R-:W-:Y:S02]  /*c100*/  @P1 SHF.R.U32.HI R0, RZ, R4, R5 ;  /* 0x00000004ff001219 */ /* 0x000fe40000011605 */
[----:B------:R-:W1:Y:S01]  /*c110*/  S2R R4, SR_CgaCtaId ;  /* 0x0000000000047919 */ /* 0x000e620000008800 */
[----:B--2---:R-:W-:Y:S01]  /*c120*/  ISETP.NE.AND P1, PT, R9, RZ, PT ;  /* 0x000000ff0900720c */ /* 0x004fe20003f25270 */
[----:B---3--:R-:W-:-:S04]  /*c130*/  IMAD.MOV R6, RZ, RZ, -R6 ;  /* 0x000000ffff067224 */ /* 0x008fc800078e0a06 */
[----:B----4-:R-:W-:-:S08]  /*c140*/  IMAD R6, R6, UR4, R8 ;  /* 0x0000000406067c24 */ /* 0x010fd0000f8e0208 */
[----:B------:R-:W-:Y:S01]  /*c150*/  VOTEU.ALL UP1, P1 ;  /* 0x00000000003f7886 */ /* 0x000fe20000820000 */
[----:B------:R-:W-:-:S04]  /*c160*/  PLOP3.LUT P2, PT, P1, PT, PT, 0x8, 0x0 ;  /* 0x000000000000781c */ /* 0x000fc80000f4e170 */
[----:B------:R-:W-:Y:S01]  /*c170*/  @!UP1 UIADD3 UR8, UP0, UR36, 0x270, URZ ;  /* 0x0000027024089890 */ /* 0x000fe2000ff1e03f */
[----:B------:R-:W-:-:S03]  /*c180*/  IMAD.SHL.U32 R6, R6, 0x80, RZ ;  /* 0x0000008006067824 */ /* 0x000fc600078e00ff */
[----:B------:R-:W-:-:S03]  /*c190*/  @!UP1 UIADD3.X UR9, URZ, UR37, URZ, UP0, !UPT ;  /* 0x000000253f099290 */ /* 0x000fc600087fe43f */
[----:B-1----:R-:W-:-:S09]  /*c1a0*/  VOTEU.ALL UP0, P1 ;  /* 0x00000000003f7886 */ /* 0x002fd20000800000 */
.L_x_161:
        /* <DEDUP_REMOVED lines=13> */
.L_x_162:
        /* <DEDUP_REMOVED lines=12> */
.L_x_163:
        /* <DEDUP_REMOVED lines=12> */
.L_x_164:
        /* <DEDUP_REMOVED lines=10> */
[----:B------:R-:W-:Y:S01]  /*c4a0*/  LOP3.LUT R4, R4, 0x1, RZ, 0xc0, !PT ;  /* 0x0000000104047812 */ /* 0x000fe200078ec0ff */
[----:B------:R-:W-:-:S04]  /*c4b0*/  UMOV UR4, 0xffffffff ;  /* 0xffffffff00047882 */ /* 0x000fc80000000000 */
[C---:B------:R-:W-:Y:S02]  /*c4c0*/  IMAD R20, R4.reuse, 0x28, RZ ;  /* 0x0000002804147824 */ /* 0x040fe400078e02ff */
[----:B------:R-:W-:Y:S01]  /*c4d0*/  IMAD R21, R4, 0xa00, RZ ;  /* 0x00000a0004157824 */ /* 0x000fe200078e02ff */
[----:B-1----:R-:W-:-:S04]  /*c4e0*/  ISETP.NE.U32.AND P0, PT, R2, RZ, PT ;  /* 0x000000ff0200720c */ /* 0x002fc80003f05070 */
[----:B------:R-:W-:-:S04]  /*c4f0*/  ISETP.NE.AND.EX P0, PT, R3, RZ, PT, P0 ;  /* 0x000000ff0300720c */ /* 0x000fc80003f05300 */
[----:B-----5:R-:W-:Y:S01]  /*c500*/  SEL R4, R7, RZ, !P0 ;  /* 0x000000ff07047207 */ /* 0x020fe20004000000 */
[----:B------:R-:W-:Y:S08]  /*c510*/  BRA.DIV UR4, `(.L_x_165) ;  /* 0x0000002e04a47947 */ /* 0x000ff0000b800000 */
.L_x_226:
[----:B------:R-:W2:Y:S01]  /*c520*/  LDL R8, [R1+0x10] ;  /* 0x0000100001087983 */ /* 0x000ea20000100800 */
[----:B------:R-:W-:Y:S01]  /*c530*/  UMOV UR4, 0xffffffff ;  /* 0xffffffff00047882 */ /* 0x000fe20000000000 */
[--C-:B------:R-:W-:Y:S01]  /*c540*/  SHF.R.S32.HI R12, RZ, 0x1f, R7.reuse ;  /* 0x0000001fff0c7819 */ /* 0x100fe20000011407 */
[----:B------:R-:W-:Y:S01]  /*c550*/  IMAD.MOV.U32 R5, RZ, RZ, R7 ;  /* 0x000000ffff057224 */ /* 0x000fe200078e0007 */
[----:B--2---:R-:W-:Y:S01]  /*c560*/  IADD3 R8, R8, -0x1, RZ ;  /* 0xffffffff08087810 */ /* 0x004fe20007ffe0ff */
[----:B------:R-:W-:Y:S06]  /*c570*/  BRA.DIV UR4, `(.L_x_166) ;  /* 0x0000002e04c07947 */ /* 0x000fec000b800000 */
[----:B------:R-:W-:-:S13]  /*c580*/  ELECT P6, URZ, PT ;  /* 0x00000000003f782f */ /* 0x000fda00038c0000 */
.L_x_229:
[----:B------:R-:W-:Y:S05]  /*c590*/  @!P6 BRA `(.L_x_167) ;  /* 0x000000040044e947 */ /* 0x000fea0003800000 */
[----:B------:R1:W-:Y:S01]  /*c5a0*/  STL [R1], R8 ;  /* 0x0000000801007387 */ /* 0x0003e20000100800 */
[----:B------:R-:W-:Y:S05]  /*c5b0*/  @!P0 BRA `(.L_x_168) ;  /* 0x0000000000508947 */ /* 0x000fea0003800000 */
[----:B------:R-:W2:Y:S01]  /*c5c0*/  LDC R13, c[0x0][0x41c] ;  /* 0x00010700ff0d7b82 */ /* 0x000ea20000000800 */
[----:B------:R-:W-:Y:S01]  /*c5d0*/  IMAD.MOV.U32 R4, RZ, RZ, R8 ;  /* 0x000000ffff047224 */ /* 0x000fe200078e0008 */
[----:B------:R-:W-:Y:S01]  /*c5e0*/  ULDC.64 UR4, c[0x0][0x408] ;  /* 0x0001020000047ab9 */ /* 0x000fe20000000a00 */
[----:B------:R-:W-:Y:S01]  /*c5f0*/  ULDC.64 UR6, c[0x0][0x208] ;  /* 0x0000820000067ab9 */ /* 0x000fe20000000a00 */
[----:B--2---:R-:W-:-:S13]  /*c600*/  ISETP.NE.AND P1, PT, R13, 0x1, PT ;  /* 0x000000010d00780c */ /* 0x004fda0003f25270 */
[----:B------:R-:W2:Y:S02]  /*c610*/  @P1 LDC.64 R10, c[0x0][0x420] ;  /* 0x00010800ff0a1b82 */ /* 0x000ea40000000a00 */
[----:B--2---:R-:W-:-:S05]  /*c620*/  @P1 IMAD.HI.U32 R10, R8, R10, RZ ;  /* 0x0000000a080a1227 */ /* 0x004fca00078e00ff */
[----:B------:R-:W-:-:S04]  /*c630*/  @P1 SHF.R.U32.HI R4, RZ, R11, R10 ;  /* 0x0000000bff041219 */ /* 0x000fc8000001160a */
[--C-:B------:R-:W-:Y:S01]  /*c640*/  SHF.R.S32.HI R11, RZ, 0x1f, R4.reuse ;  /* 0x0000001fff0b7819 */ /* 0x100fe20000011404 */
[--C-:B------:R-:W-:Y:S02]  /*c650*/  IMAD.MOV R9, RZ, RZ, -R4.reuse ;  /* 0x000000ffff097224 */ /* 0x100fe400078e0a04 */
[----:B------:R-:W-:Y:S02]  /*c660*/  IMAD.MOV.U32 R10, RZ, RZ, R4 ;  /* 0x000000ffff0a7224 */ /* 0x000fe400078e0004 */
[----:B------:R-:W-:Y:S02]  /*c670*/  IMAD R9, R13, R9, R8 ;  /* 0x000000090d097224 */ /* 0x000fe400078e0208 */
[----:B------:R-:W-:-:S03]  /*c680*/  IMAD.WIDE.U32 R10, R7, UR4, R10 ;  /* 0x00000004070a7c25 */ /* 0x000fc6000f8e000a */
[----:B------:R2:W-:Y:S01]  /*c690*/  STL [R1], R9 ;  /* 0x0000000901007387 */ /* 0x0005e20000100800 */
[----:B------:R-:W-:Y:S01]  /*c6a0*/  LEA R14, P1, R10, R2, 0x2 ;  /* 0x000000020a0e7211 */ /* 0x000fe200078210ff */
[----:B--2---:R-:W-:-:S04]  /*c6b0*/  IMAD R9, R12, UR4, RZ ;  /* 0x000000040c097c24 */ /* 0x004fc8000f8e02ff */
[----:B------:R-:W-:-:S05]  /*c6c0*/  IMAD R4, R7, UR5, R9 ;  /* 0x0000000507047c24 */ /* 0x000fca000f8e0209 */
[----:B------:R-:W-:-:S04]  /*c6d0*/  IADD3 R4, R11, R4, RZ ;  /* 0x000000040b047210 */ /* 0x000fc80007ffe0ff */
[----:B------:R-:W-:-:S05]  /*c6e0*/  LEA.HI.X R15, R10, R3, R4, 0x2, P1 ;  /* 0x000000030a0f7211 */ /* 0x000fca00008f1404 */
[----:B------:R2:W5:Y:S02]  /*c6f0*/  LDG.E R7, desc[UR6][R14.64] ;  /* 0x000000060e077981 */ /* 0x000564000c1e1900 */
.L_x_168:
[----:B------:R-:W3:Y:S01]  /*c700*/  S2R R9, SR_CgaCtaId ;  /* 0x0000000000097919 */ /* 0x000ee20000008800 */
[----:B------:R-:W-:-:S04]  /*c710*/  MOV R4, 0x400 ;  /* 0x0000040000047802 */ /* 0x000fc80000000f00 */
[----:B---3--:R-:W-:Y:S02]  /*c720*/  LEA R4, R9, R4, 0x18 ;  /* 0x0000000409047211 */ /* 0x008fe400078ec0ff */
[----:B------:R-:W-:-:S03]  /*c730*/  SHF.L.U32 R9, R19, 0x1f, RZ ;  /* 0x0000001f13097819 */ /* 0x000fc600000006ff */
[----:B------:R-:W-:-:S04]  /*c740*/  IMAD R4, R16, 0x8, R4 ;  /* 0x0000000810047824 */ /* 0x000fc800078e0204 */
[----:B------:R-:W3:Y:S02]  /*c750*/  SYNCS.PHASECHK.TRANS64.TRYWAIT P1, [R4+URZ+0x38840], R9 ;  /* 0x03884009040075a7 */ /* 0x000ee4000802017f */
[----:B---3--:R-:W-:Y:S05]  /*c760*/  @!P1 BRA `(.L_x_169) ;  /* 0x0000002c00649947 */ /* 0x008fea0003800000 */
.L_x_230:
[----:B------:R-:W4:Y:S01]  /*c770*/  S2R R10, SR_TID.X ;  /* 0x00000000000a7919 */ /* 0x000f220000002100 */
[----:B------:R-:W-:-:S04]  /*c780*/  UPRMT UR4, UR38, 0x9910, URZ ;  /* 0x0000991026047896 */ /* 0x000fc8000800003f */
[----:B------:R-:W-:Y:S01]  /*c790*/  UISETP.NE.AND UP0, UPT, UR4, 0x2, UPT ;  /* 0x000000020400788c */ /* 0x000fe2000bf05270 */
[----:B----4-:R-:W-:-:S13]  /*c7a0*/  LOP3.LUT P1, RZ, R10, 0x7f, RZ, 0xc0, !PT ;  /* 0x0000007f0aff7812 */ /* 0x010fda000782c0ff */
[----:B---3--:R-:W-:-:S04]  /*c7b0*/  @!P1 IMAD.MOV.U32 R9, RZ, RZ, 0xa000 ;  /* 0x0000a000ff099424 */ /* 0x008fc800078e00ff */
[----:B------:R3:W-:Y:S01]  /*c7c0*/  @!P1 SYNCS.ARRIVE.TRANS64 RZ, [R4+URZ+0x38830], R9 ;  /* 0x0388300904ff99a7 */ /* 0x0007e2000800003f */
[----:B------:R-:W-:-:S13]  /*c7d0*/  PLOP3.LUT P1, PT, PT, PT, UP0, 0x80, 0x0 ;  /* 0x000000000000781c */ /* 0x000fda0003f2f008 */
[----:B---3--:R-:W-:Y:S05]  /*c7e0*/  @P1 BRA `(.L_x_170) ;  /* 0x0000000000041947 */ /* 0x008fea0003800000 */
[----:B------:R-:W-:Y:S01]  /*c7f0*/  BPT.TRAP 0x1 ;  /* 0x000000040000795c */ /* 0x000fe20000300000 */
.L_x_170:
[----:B------:R-:W3:Y:S02]  /*c800*/  LDL R9, [R1+0x4] ;  /* 0x0000040001097983 */ /* 0x000ee40000100800 */
[----:B---3--:R-:W-:-:S13]  /*c810*/  ISETP.NE.AND P1, PT, R9, RZ, PT ;  /* 0x000000ff0900720c */ /* 0x008fda0003f25270 */
[----:B------:R-:W-:Y:S05]  /*c820*/  @P1 BRA `(.L_x_171) ;  /* 0x0000000000041947 */ /* 0x000fea0003800000 */
[----:B------:R-:W-:Y:S01]  /*c830*/  BPT.TRAP 0x1 ;  /* 0x000000040000795c */ /* 0x000fe20000300000 */
.L_x_171:
[----:B------:R-:W3:Y:S01]  /*c840*/  LDL R9, [R1] ;  /* 0x0000000001097983 */ /* 0x000ee20000100800 */
[----:B------:R-:W-:Y:S01]  /*c850*/  MOV R10, 0x400 ;  /* 0x00000400000a7802 */ /* 0x000fe20000000f00 */
[----:B------:R-:W4:Y:S01]  /*c860*/  S2R R11, SR_CgaCtaId ;  /* 0x00000000000b7919 */ /* 0x000f220000008800 */
[----:B------:R-:W-:Y:S01]  /*c870*/  R2UR UR9, R4 ;  /* 0x00000000040972ca */ /* 0x000fe200000e0000 */
[----:B------:R-:W-:Y:S01]  /*c880*/  IMAD R4, R16, 0x5000, R21 ;  /* 0x0000500010047824 */ /* 0x000fe200078e0215 */
[----:B------:R-:W-:Y:S01]  /*c890*/  R2UR UR5, R20 ;  /* 0x00000000140572ca */ /* 0x000fe200000e0000 */
[----:B------:R-:W-:Y:S01]  /*c8a0*/  UIADD3 UR4, UP0, UR36, 0x370, URZ ;  /* 0x0000037024047890 */ /* 0x000fe2000ff1e03f */
[----:B------:R-:W-:Y:S02]  /*c8b0*/  R2UR UR12, R0 ;  /* 0x00000000000c72ca */ /* 0x000fe400000e0000 */
[----:B-----5:R-:W-:Y:S02]  /*c8c0*/  R2UR UR13, R7 ;  /* 0x00000000070d72ca */ /* 0x020fe400000e0000 */
[----:B----4-:R-:W-:-:S05]  /*c8d0*/  LEA R10, R11, R10, 0x18 ;  /* 0x0000000a0b0a7211 */ /* 0x010fca00078ec0ff */
[----:B------:R-:W-:-:S05]  /*c8e0*/  IMAD R4, R4, 0x2, R10 ;  /* 0x0000000204047824 */ /* 0x000fca00078e020a */
[----:B------:R-:W-:Y:S01]  /*c8f0*/  R2UR UR14, R4 ;  /* 0x00000000040e72ca */ /* 0x000fe200000e0000 */
[----:B------:R-:W-:Y:S01]  /*c900*/  UIADD3 UR9, UR9, 0x38830, URZ ;  /* 0x0003883009097890 */ /* 0x000fe2000fffe03f */
[----:B------:R-:W-:Y:S01]  /*c910*/  UMOV UR10, URZ ;  /* 0x0000003f000a7c82 */ /* 0x000fe20008000000 */
[----:B------:R-:W-:Y:S01]  /*c920*/  UMOV UR19, 0x30000 ;  /* 0x0003000000137882 */ /* 0x000fe20000000000 */
[----:B------:R-:W-:Y:S01]  /*c930*/  UMOV UR6, 0x0 ;  /* 0x0000000000067882 */ /* 0x000fe20000000000 */
[----:B------:R-:W-:-:S08]  /*c940*/  UMOV UR7, 0x14f00000 ;  /* 0x14f0000000077882 */ /* 0x000fd00000000000 */
[----:B------:R-:W-:Y:S02]  /*c950*/  UIADD3 UR8, UR14, 0x24400, URZ ;  /* 0x000244000e087890 */ /* 0x000fe4000fffe03f */
[----:B------:R-:W-:Y:S02]  /*c960*/  UIADD3 UR15, UR14, 0x26c00, URZ ;  /* 0x00026c000e0f7890 */ /* 0x000fe4000fffe03f */
[----:B------:R-:W-:Y:S01]  /*c970*/  UIADD3 UR17, UR14, 0x29400, URZ ;  /* 0x000294000e117890 */ /* 0x000fe2000fffe03f */
[----:B------:R-:W-:Y:S01]  /*c980*/  UMOV UR16, 0x40 ;  /* 0x0000004000107882 */ /* 0x000fe20000000000 */
[----:B------:R-:W-:-:S03]  /*c990*/  UIADD3 UR18, UR14, 0x2bc00, URZ ;  /* 0x0002bc000e127890 */ /* 0x000fc6000fffe03f */
[----:B------:R-:W-:Y:S01]  /*c9a0*/  UMOV UR14, 0x80 ;  /* 0x00000080000e7882 */ /* 0x000fe20000000000 */
[----:B------:R-:W-:Y:S02]  /*c9b0*/  MOV R4, R7 ;  /* 0x0000000700047202 */ /* 0x000fe40000000f00 */
[----:B---3--:R-:W-:-:S13]  /*c9c0*/  R2UR UR11, R9 ;  /* 0x00000000090b72ca */ /* 0x008fda00000e0000 */
[----:B------:R-:W-:Y:S02]  /*c9d0*/  UIMAD UR11, UR11, 0x50, UR5 ;  /* 0x000000500b0b78a4 */ /* 0x000fe4000f8e0205 */
[----:B------:R-:W-:-:S09]  /*c9e0*/  UIADD3.X UR5, URZ, UR37, URZ, UP0, !UPT ;  /* 0x000000253f057290 */ /* 0x000fd200087fe43f */
[----:B------:R3:W-:Y:S02]  /*c9f0*/  UTMALDG.4D.MULTICAST [UR8], [UR4], UR19, desc[UR6] ;  /* 0x00000608040073b4 */ /* 0x0007e40008019813 */
[----:B---3--:R-:W-:Y:S01]  /*ca00*/  UMOV UR8, UR15 ;  /* 0x0000000f00087c82 */ /* 0x008fe20008000000 */
[----:B------:R-:W-:Y:S02]  /*ca10*/  UMOV UR10, UR16 ;  /* 0x00000010000a7c82 */ /* 0x000fe40008000000 */
[----:B------:R3:W-:Y:S02]  /*ca20*/  UTMALDG.4D.MULTICAST [UR8], [UR4], UR19, desc[UR6] ;  /* 0x00000608040073b4 */ /* 0x0007e40008019813 */
[----:B---3--:R-:W-:Y:S01]  /*ca30*/  UMOV UR8, UR17 ;  /* 0x0000001100087c82 */ /* 0x008fe20008000000 */
[----:B------:R-:W-:Y:S01]  /*ca40*/  UMOV UR10, UR14 ;  /* 0x0000000e000a7c82 */ /* 0x000fe20008000000 */
[----:B------:R-:W-:Y:S01]  /*ca50*/  UMOV UR14, 0xc0 ;  /* 0x000000c0000e7882 */ /* 0x000fe20000000000 */
[----:B------:R3:W-:Y:S02]  /*ca60*/  UTMALDG.4D.MULTICAST [UR8], [UR4], UR19, desc[UR6] ;  /* 0x00000608040073b4 */ /* 0x0007e40008019813 */
[----:B---3--:R-:W-:Y:S01]  /*ca70*/  UMOV UR8, UR18 ;  /* 0x0000001200087c82 */ /* 0x008fe20008000000 */
[----:B------:R-:W-:-:S02]  /*ca80*/  UMOV UR10, UR14 ;  /* 0x0000000e000a7c82 */ /* 0x000fc40008000000 */
[----:B------:R3:W-:Y:S02]  /*ca90*/  UTMALDG.4D.MULTICAST [UR8], [UR4], UR19, desc[UR6] ;  /* 0x00000608040073b4 */ /* 0x0007e40008019813 */
[----:B---3--:R-:W-:Y:S01]  /*caa0*/  NOP ;  /* 0x0000000000007918 */ /* 0x008fe20000000000 */
.L_x_167:
[----:B------:R-:W3:Y:S01]  /*cab0*/  LDL R13, [R1+0x1c] ;  /* 0x00001c00010d7983 */ /* 0x000ee20000100800 */
[----:B------:R-:W-:-:S03]  /*cac0*/  MOV R10, 0x400 ;  /* 0x00000400000a7802 */ /* 0x000fc60000000f00 */
[----:B------:R-:W4:Y:S01]  /*cad0*/  LDL.LU R9, [R1+0x18] ;  /* 0x0000180001097983 */ /* 0x000f220000300800 */
[----:B------:R-:W5:Y:S01]  /*cae0*/  S2R R11, SR_CgaCtaId ;  /* 0x00000000000b7919 */ /* 0x000f620000008800 */
[----:B------:R-:W-:Y:S05]  /*caf0*/  WARPSYNC.ALL ;  /* 0x0000000000007948 */ /* 0x000fea0003800000 */
[----:B------:R-:W-:-:S13]  /*cb00*/  ELECT P1, URZ, PT ;  /* 0x00000000003f782f */ /* 0x000fda0003820000 */
[----:B------:R-:W-:Y:S01]  /*cb10*/  @P1 R2UR UR13, R17 ;  /* 0x00000000110d12ca */ /* 0x000fe200000e0000 */
[----:B------:R-:W-:Y:S01]  /*cb20*/  UIADD3 UR4, UP0, UR36, 0x270, URZ ;  /* 0x0000027024047890 */ /* 0x000fe2000ff1e03f */
[----:B------:R-:W-:Y:S02]  /*cb30*/  @P1 R2UR UR12, R18 ;  /* 0x00000000120c12ca */ /* 0x000fe400000e0000 */
[----:B------:R-:W-:Y:S01]  /*cb40*/  @P1 R2UR UR11, R6 ;  /* 0x00000000060b12ca */ /* 0x000fe200000e0000 */
[----:B------:R-:W-:Y:S01]  /*cb50*/  UIADD3.X UR5, URZ, UR37, URZ, UP0, !UPT ;  /* 0x000000253f057290 */ /* 0x000fe200087fe43f */
[----:B-----5:R-:W-:-:S04]  /*cb60*/  LEA R10, R11, R10, 0x18 ;  /* 0x0000000a0b0a7211 */ /* 0x020fc800078ec0ff */
[----:B------:R-:W-:Y:S01]  /*cb70*/  R2UR UR30, R10 ;  /* 0x000000000a1e72ca */ /* 0x000fe200000e0000 */
[----:B------:R-:W-:Y:S01]  /*cb80*/  @P1 IMAD.MOV.U32 R7, RZ, RZ, 0x10000 ;  /* 0x00010000ff071424 */ /* 0x000fe200078e00ff */
[----:B------:R-:W-:Y:S01]  /*cb90*/  BAR.SYNC.DEFER_BLOCKING 0x8, 0x120 ;  /* 0x0204800000007b1d */ /* 0x000fe20000010000 */
[----:B------:R-:W-:Y:S02]  /*cba0*/  @P1 R2UR UR29, R17 ;  /* 0x00000000111d12ca */ /* 0x000fe400000e0000 */
[----:B------:R-:W-:-:S08]  /*cbb0*/  @P1 R2UR UR28, R18 ;  /* 0x00000000121c12ca */ /* 0x000fd000000e0000 */
        /* <DEDUP_REMOVED lines=8> */
[----:B------:R-:W-:Y:S01]  /*cc40*/  @P1 R2UR UR19, R6 ;  /* 0x00000000061312ca */ /* 0x000fe200000e0000 */
[----:B------:R1:W-:Y:S01]  /*cc50*/  @P1 SYNCS.ARRIVE.TRANS64 RZ, [R10+URZ+0x38800], R7 ;  /* 0x038800070aff19a7 */ /* 0x0003e2000800003f */
[----:B------:R5:W-:Y:S01]  /*cc60*/  UTMALDG.4D [UR8], [UR4], desc[UR6] ;  /* 0x00000608040075b4 */ /* 0x000be20008019000 */
[----:B------:R-:W-:-:S02]  /*cc70*/  UIADD3 UR24, UR30, 0x18400, URZ ;  /* 0x000184001e187890 */ /* 0x000fc4000fffe03f */
        /* <DEDUP_REMOVED lines=11> */
[----:B-----5:R-:W-:-:S02]  /*cd30*/  @P1 R2UR UR13, R17 ;  /* 0x00000000110d12ca */ /* 0x020fc400000e0000 */
        /* <DEDUP_REMOVED lines=8> */
[----:B---3--:R-:W-:-:S04]  /*cdc0*/  LOP3.LUT R6, R13, 0x1, RZ, 0xc, !PT ;  /* 0x000000010d067812 */ /* 0x008fc800078e0cff */
[----:B------:R-:W-:-:S04]  /*cdd0*/  SHF.L.U32 R6, R6, 0x1f, RZ ;  /* 0x0000001f06067819 */ /* 0x000fc800000006ff */
[----:B------:R-:W3:Y:S01]  /*cde0*/  SYNCS.PHASECHK.TRANS64.TRYWAIT P1, [R10+URZ+0x38820], R6 ;  /* 0x038820060a0075a7 */ /* 0x000ee2000802017f */
[----:B----4-:R-:W-:Y:S01]  /*cdf0*/  ISETP.GE.AND P2, PT, R9, 0x51, PT ;  /* 0x000000510900780c */ /* 0x010fe20003f46270 */
[----:B-1-3--:R-:W-:-:S12]  /*ce00*/  @!P1 BRA `(.L_x_173) ;  /* 0x0000002400d09947 */ /* 0x00afd80003800000 */
.L_x_231:
[----:B------:R-:W-:Y:S05]  /*ce10*/  BSYNC B0 ;  /* 0x0000000000007941 */ /* 0x000fea0003800000 */
.L_x_172:
[----:B------:R-:W-:Y:S05]  /*ce20*/  @!P2 BRA `(.L_x_174) ;  /* 0x0000001800dca947 */ /* 0x000fea0003800000 */
[----:B-1----:R-:W2:Y:S01]  /*ce30*/  LDL R7, [R1+0x10] ;  /* 0x0000100001077983 */ /* 0x002ea20000100800 */
[----:B------:R-:W-:Y:S02]  /*ce40*/  IMAD.MOV.U32 R6, RZ, RZ, 0x1 ;  /* 0x00000001ff067424 */ /* 0x000fe400078e00ff */
[----:B--2---:R-:W-:-:S05]  /*ce50*/  IMAD.MOV R14, RZ, RZ, -R7 ;  /* 0x000000ffff0e7224 */ /* 0x004fca00078e0a07 */
[----:B------:R-:W-:-:S04]  /*ce60*/  VIADDMNMX R14, R14, R6, 0xffffffff, !PT ;  /* 0xffffffff0e0e7446 */ /* 0x000fc80007800106 */
[----:B------:R-:W-:-:S04]  /*ce70*/  IADD3 R6, R7, R14, RZ ;  /* 0x0000000e07067210 */ /* 0x000fc80007ffe0ff */
[----:B------:R-:W-:-:S04]  /*ce80*/  LOP3.LUT R6, R6, 0x1, RZ, 0xc0, !PT ;  /* 0x0000000106067812 */ /* 0x000fc800078ec0ff */
[----:B------:R-:W-:Y:S01]  /*ce90*/  ISETP.NE.U32.AND P1, PT, R6, 0x1, PT ;  /* 0x000000010600780c */ /* 0x000fe20003f25070 */
[----:B------:R-:W-:-:S12]  /*cea0*/  VIADD R6, R7, 0xfffffffe ;  /* 0xfffffffe07067836 */ /* 0x000fd80000000000 */
        /* <DEDUP_REMOVED lines=8> */
[----:B------:R-:W-:Y:S01]  /*cf30*/  IMAD.MOV.U32 R7, RZ, RZ, R4 ;  /* 0x000000ffff077224 */ /* 0x000fe200078e0004 */
[----:B------:R-:W-:Y:S06]  /*cf40*/  @!P0 BRA `(.L_x_178) ;  /* 0x00000000004c8947 */ /* 0x000fec0003800000 */
[----:B------:R-:W1:Y:S01]  /*cf50*/  LDC R15, c[0x0][0x41c] ;  /* 0x00010700ff0f7b82 */ /* 0x000e620000000800 */
[----:B------:R-:W-:Y:S01]  /*cf60*/  MOV R7, R6 ;  /* 0x0000000600077202 */ /* 0x000fe20000000f00 */
[----:B------:R-:W-:Y:S01]  /*cf70*/  ULDC.64 UR4, c[0x0][0x408] ;  /* 0x0001020000047ab9 */ /* 0x000fe20000000a00 */
[----:B------:R-:W-:Y:S01]  /*cf80*/  ULDC.64 UR6, c[0x0][0x208] ;  /* 0x0000820000067ab9 */ /* 0x000fe20000000a00 */
[----:B-1----:R-:W-:-:S13]  /*cf90*/  ISETP.NE.AND P1, PT, R15, 0x1, PT ;  /* 0x000000010f00780c */ /* 0x002fda0003f25270 */
[----:B------:R-:W1:Y:S02]  /*cfa0*/  @P1 LDC.64 R10, c[0x0][0x420] ;  /* 0x00010800ff0a1b82 */ /* 0x000e640000000a00 */
[----:B-1----:R-:W-:-:S05]  /*cfb0*/  @P1 IMAD.HI.U32 R10, R6, R10, RZ ;  /* 0x0000000a060a1227 */ /* 0x002fca00078e00ff */
[----:B------:R-:W-:-:S04]  /*cfc0*/  @P1 SHF.R.U32.HI R7, RZ, R11, R10 ;  /* 0x0000000bff071219 */ /* 0x000fc8000001160a */
[--C-:B------:R-:W-:Y:S01]  /*cfd0*/  SHF.R.S32.HI R11, RZ, 0x1f, R7.reuse ;  /* 0x0000001fff0b7819 */ /* 0x100fe20000011407 */
[----:B------:R-:W-:-:S04]  /*cfe0*/  IMAD.MOV R10, RZ, RZ, -R7 ;  /* 0x000000ffff0a7224 */ /* 0x000fc800078e0a07 */
[----:B------:R-:W-:Y:S02]  /*cff0*/  IMAD R6, R15, R10, R6 ;  /* 0x0000000a0f067224 */ /* 0x000fe400078e0206 */
[----:B------:R-:W-:Y:S02]  /*d000*/  IMAD R15, R12, UR4, RZ ;  /* 0x000000040c0f7c24 */ /* 0x000fe4000f8e02ff */
[----:B------:R-:W-:Y:S02]  /*d010*/  IMAD.MOV.U32 R10, RZ, RZ, R7 ;  /* 0x000000ffff0a7224 */ /* 0x000fe400078e0007 */
[C---:B------:R-:W-:Y:S02]  /*d020*/  IMAD R7, R5.reuse, UR5, R15 ;  /* 0x0000000505077c24 */ /* 0x040fe4000f8e020f */
[----:B------:R-:W-:-:S04]  /*d030*/  IMAD.WIDE.U32 R10, R5, UR4, R10 ;  /* 0x00000004050a7c25 */ /* 0x000fc8000f8e000a */
[----:B------:R-:W-:Y:S01]  /*d040*/  IMAD.IADD R7, R7, 0x1, R11 ;  /* 0x0000000107077824 */ /* 0x000fe200078e020b */
[----:B------:R-:W-:-:S04]  /*d050*/  LEA R2, P1, R10, R2, 0x2 ;  /* 0x000000020a027211 */ /* 0x000fc800078210ff */
[----:B------:R-:W-:-:S05]  /*d060*/  LEA.HI.X R3, R10, R3, R7, 0x2, P1 ;  /* 0x000000030a037211 */ /* 0x000fca00008f1407 */
[----:B------:R1:W5:Y:S04]  /*d070*/  LDG.E R7, desc[UR6][R2.64] ;  /* 0x0000000602077981 */ /* 0x000368000c1e1900 */
.L_x_178:
[----:B-1----:R-:W1:Y:S01]  /*d080*/  S2R R3, SR_CgaCtaId ;  /* 0x0000000000037919 */ /* 0x002e620000008800 */
[----:B------:R-:W-:-:S04]  /*d090*/  MOV R2, 0x400 ;  /* 0x0000040000027802 */ /* 0x000fc80000000f00 */
[----:B-1----:R-:W-:Y:S02]  /*d0a0*/  LEA R2, R3, R2, 0x18 ;  /* 0x0000000203027211 */ /* 0x002fe400078ec0ff */
[----:B------:R-:W-:Y:S02]  /*d0b0*/  SHF.L.U32 R3, R13, 0x1f, RZ ;  /* 0x0000001f0d037819 */ /* 0x000fe400000006ff */
[----:B------:R-:W-:-:S04]  /*d0c0*/  LEA R2, R9, R2, 0x3 ;  /* 0x0000000209027211 */ /* 0x000fc800078e18ff */
[----:B------:R-:W1:Y:S02]  /*d0d0*/  SYNCS.PHASECHK.TRANS64.TRYWAIT P1, [R2+URZ+0x38840], R3 ;  /* 0x03884003020075a7 */ /* 0x000e64000802017f */
[----:B-1----:R-:W-:Y:S05]  /*d0e0*/  @!P1 BRA `(.L_x_179) ;  /* 0x0000002400389947 */ /* 0x002fea0003800000 */
.L_x_232:
[----:B------:R-:W2:Y:S01]  /*d0f0*/  S2R R10, SR_TID.X ;  /* 0x00000000000a7919 */ /* 0x000ea20000002100 */
[----:B------:R-:W-:Y:S01]  /*d100*/  UPRMT UR4, UR38, 0x9910, URZ ;  /* 0x0000991026047896 */ /* 0x000fe2000800003f */
[----:B--2---:R-:W-:-:S13]  /*d110*/  LOP3.LUT P1, RZ, R10, 0x7f, RZ, 0xc0, !PT ;  /* 0x0000007f0aff7812 */ /* 0x004fda000782c0ff */
[----:B-1----:R-:W-:-:S04]  /*d120*/  @!P1 IMAD.MOV.U32 R3, RZ, RZ, 0xa000 ;  /* 0x0000a000ff039424 */ /* 0x002fc800078e00ff */
[----:B------:R1:W-:Y:S02]  /*d130*/  @!P1 SYNCS.ARRIVE.TRANS64 RZ, [R2+URZ+0x38830], R3 ;  /* 0x0388300302ff99a7 */ /* 0x0003e4000800003f */
[----:B-1----:R-:W-:-:S05]  /*d140*/  IMAD.U32 R3, RZ, RZ, UR4 ;  /* 0x00000004ff037e24 */ /* 0x002fca000f8e00ff */
[----:B------:R-:W-:-:S13]  /*d150*/  ISETP.NE.AND P2, PT, R3, 0x2, PT ;  /* 0x000000020300780c */ /* 0x000fda0003f45270 */
[----:B------:R-:W-:Y:S05]  /*d160*/  @P2 BRA `(.L_x_180) ;  /* 0x0000000000042947 */ /* 0x000fea0003800000 */
[----:B------:R-:W-:Y:S01]  /*d170*/  BPT.TRAP 0x1 ;  /* 0x000000040000795c */ /* 0x000fe20000300000 */
.L_x_180:
[----:B------:R-:W2:Y:S02]  /*d180*/  LDL R3, [R1+0x4] ;  /* 0x0000040001037983 */ /* 0x000ea40000100800 */
[----:B--2---:R-:W-:-:S13]  /*d190*/  ISETP.NE.AND P1, PT, R3, RZ, PT ;  /* 0x000000ff0300720c */ /* 0x004fda0003f25270 */
[----:B------:R-:W-:Y:S05]  /*d1a0*/  @P1 BRA `(.L_x_181) ;  /* 0x0000000000041947 */ /* 0x000fea0003800000 */
[----:B------:R-:W-:Y:S01]  /*d1b0*/  BPT.TRAP 0x1 ;  /* 0x000000040000795c */ /* 0x000fe20000300000 */
.L_x_181:
[----:B------:R-:W1:Y:S01]  /*d1c0*/  S2R R11, SR_CgaCtaId ;  /* 0x00000000000b7919 */ /* 0x000e620000008800 */
[----:B------:R-:W-:Y:S01]  /*d1d0*/  MOV R10, 0x400 ;  /* 0x00000400000a7802 */ /* 0x000fe20000000f00 */
[----:B------:R-:W-:Y:S01]  /*d1e0*/  UIADD3 UR4, UP0, UR36, 0x370, URZ ;  /* 0x0000037024047890 */ /* 0x000fe2000ff1e03f */
[----:B------:R-:W-:Y:S01]  /*d1f0*/  R2UR UR9, R2 ;  /* 0x00000000020972ca */ /* 0x000fe200000e0000 */
[----:B------:R-:W-:Y:S01]  /*d200*/  IMAD R2, R9, 0x5000, R21 ;  /* 0x0000500009027824 */ /* 0x000fe200078e0215 */
[----:B------:R-:W-:Y:S01]  /*d210*/  R2UR UR11, R6 ;  /* 0x00000000060b72ca */ /* 0x000fe200000e0000 */
[----:B------:R-:W-:Y:S01]  /*d220*/  UMOV UR10, URZ ;  /* 0x0000003f000a7c82 */ /* 0x000fe20008000000 */
[----:B------:R-:W-:Y:S01]  /*d230*/  R2UR UR5, R20 ;  /* 0x00000000140572ca */ /* 0x000fe200000e0000 */
[----:B------:R-:W-:Y:S01]  /*d240*/  UMOV UR19, 0x30000 ;  /* 0x0003000000137882 */ /* 0x000fe20000000000 */
[----:B------:R-:W-:Y:S01]  /*d250*/  R2UR UR12, R0 ;  /* 0x00000000000c72ca */ /* 0x000fe200000e0000 */
[----:B------:R-:W-:Y:S01]  /*d260*/  UMOV UR6, 0x0 ;  /* 0x0000000000067882 */ /* 0x000fe20000000000 */
[----:B-----5:R-:W-:Y:S01]  /*d270*/  R2UR UR13, R7 ;  /* 0x00000000070d72ca */ /* 0x020fe200000e0000 */
[----:B------:R-:W-:Y:S01]  /*d280*/  UMOV UR7, 0x14f00000 ;  /* 0x14f0000000077882 */ /* 0x000fe20000000000 */
[----:B------:R-:W-:Y:S01]  /*d290*/  UMOV UR17, 0x40 ;  /* 0x0000004000117882 */ /* 0x000fe20000000000 */
[----:B------:R-:W-:Y:S01]  /*d2a0*/  UMOV UR18, 0x80 ;  /* 0x0000008000127882 */ /* 0x000fe20000000000 */
[----:B------:R-:W-:Y:S01]  /*d2b0*/  SHF.L.U32 R3, R19, 0x1f, RZ ;  /* 0x0000001f13037819 */ /* 0x000fe200000006ff */
[----:B------:R-:W-:-:S04]  /*d2c0*/  UIADD3 UR9, UR9, 0x38830, URZ ;  /* 0x0003883009097890 */ /* 0x000fc8000fffe03f */
[----:B------:R-:W-:Y:S02]  /*d2d0*/  UIMAD UR11, UR11, 0x50, UR5 ;  /* 0x000000500b0b78a4 */ /* 0x000fe4000f8e0205 */
[----:B------:R-:W-:Y:S01]  /*d2e0*/  UIADD3.X UR5, URZ, UR37, URZ, UP0, !UPT ;  /* 0x000000253f057290 */ /* 0x000fe200087fe43f */
[----:B-1----:R-:W-:-:S05]  /*d2f0*/  LEA R10, R11, R10, 0x18 ;  /* 0x0000000a0b0a7211 */ /* 0x002fca00078ec0ff */
[----:B------:R-:W-:-:S05]  /*d300*/  IMAD R2, R2, 0x2, R10 ;  /* 0x0000000202027824 */ /* 0x000fca00078e020a */
[----:B------:R-:W-:Y:S02]  /*d310*/  R2UR UR14, R2 ;  /* 0x00000000020e72ca */ /* 0x000fe400000e0000 */
[----:B------:R-:W-:-:S11]  /*d320*/  LEA R2, R16, R10, 0x3 ;  /* 0x0000000a10027211 */ /* 0x000fd600078e18ff */
[----:B------:R-:W-:Y:S02]  /*d330*/  UIADD3 UR8, UR14, 0x24400, URZ ;  /* 0x000244000e087890 */ /* 0x000fe4000fffe03f */
[----:B------:R-:W-:Y:S02]  /*d340*/  UIADD3 UR15, UR14, 0x26c00, URZ ;  /* 0x00026c000e0f7890 */ /* 0x000fe4000fffe03f */
[----:B------:R-:W-:Y:S02]  /*d350*/  UIADD3 UR16, UR14, 0x29400, URZ ;  /* 0x000294000e107890 */ /* 0x000fe4000fffe03f */
[----:B------:R-:W-:-:S03]  /*d360*/  UIADD3 UR14, UR14, 0x2bc00, URZ ;  /* 0x0002bc000e0e7890 */ /* 0x000fc6000fffe03f */
[----:B------:R1:W-:Y:S02]  /*d370*/  UTMALDG.4D.MULTICAST [UR8], [UR4], UR19, desc[UR6] ;  /* 0x00000608040073b4 */ /* 0x0003e40008019813 */
[----:B-1----:R-:W-:Y:S01]  /*d380*/  UMOV UR8, UR15 ;  /* 0x0000000f00087c82 */ /* 0x002fe20008000000 */
[----:B------:R-:W-:Y:S01]  /*d390*/  UMOV UR10, UR17 ;  /* 0x00000011000a7c82 */ /* 0x000fe20008000000 */
[----:B------:R-:W-:Y:S01]  /*d3a0*/  UMOV UR15, 0xc0 ;  /* 0x000000c0000f7882 */ /* 0x000fe20000000000 */
[----:B------:R1:W-:Y:S02]  /*d3b0*/  UTMALDG.4D.MULTICAST [UR8], [UR4], UR19, desc[UR6] ;  /* 0x00000608040073b4 */ /* 0x0003e40008019813 */
[----:B-1----:R-:W-:Y:S01]  /*d3c0*/  UMOV UR8, UR16 ;  /* 0x0000001000087c82 */ /* 0x002fe20008000000 */
[----:B------:R-:W-:Y:S02]  /*d3d0*/  UMOV UR10, UR18 ;  /* 0x00000012000a7c82 */ /* 0x000fe40008000000 */
[----:B------:R1:W-:Y:S02]  /*d3e0*/  UTMALDG.4D.MULTICAST [UR8], [UR4], UR19, desc[UR6] ;  /* 0x00000608040073b4 */ /* 0x0003e40008019813 */
[----:B-1----:R-:W-:Y:S01]  /*d3f0*/  UMOV UR8, UR14 ;  /* 0x0000000e00087c82 */ /* 0x002fe20008000000 */
[----:B------:R-:W-:-:S02]  /*d400*/  UMOV UR10, UR15 ;  /* 0x0000000f000a7c82 */ /* 0x000fc40008000000 */
[----:B------:R1:W-:Y:S01]  /*d410*/  UTMALDG.4D.MULTICAST [UR8], [UR4], UR19, desc[UR6] ;  /* 0x00000608040073b4 */ /* 0x0003e20008019813 */
[----:B------:R-:W2:Y:S02]  /*d420*/  SYNCS.PHASECHK.TRANS64.TRYWAIT P1, [R2+URZ+0x38860], R3 ;  /* 0x03886003020075a7 */ /* 0x000ea4000802017f */
[----:B-12---:R-:W-:Y:S05]  /*d430*/  @!P1 BRA `(.L_x_182) ;  /* 0x0000002000789947 */ /* 0x006fea0003800000 */
.L_x_233:
[----:B------:R-:W2:Y:S02]  /*d440*/  S2R R10, SR_TID.X ;  /* 0x00000000000a7919 */ /* 0x000ea40000002100 */
[----:B--2---:R-:W-:-:S13]  /*d450*/  LOP3.LUT P1, RZ, R10, 0x7f, RZ, 0xc0, !PT ;  /* 0x0000007f0aff7812 */ /* 0x004fda000782c0ff */
[----:B-1----:R-:W-:-:S04]  /*d460*/  @!P1 IMAD.MOV.U32 R3, RZ, RZ, 0xa000 ;  /* 0x0000a000ff039424 */ /* 0x002fc800078e00ff */
[----:B------:R1:W-:Y:S01]  /*d470*/  @!P1 SYNCS.ARRIVE.TRANS64 RZ, [R2+URZ+0x38850], R3 ;  /* 0x0388500302ff99a7 */ /* 0x0003e2000800003f */
[----:B------:R-:W-:Y:S05]  /*d480*/  @P2 BRA `(.L_x_183) ;  /* 0x0000000000042947 */ /* 0x000fea0003800000 */
[----:B------:R-:W-:Y:S01]  /*d490*/  BPT.TRAP 0x1 ;  /* 0x000000040000795c */ /* 0x000fe20000300000 */
.L_x_183:
[----:B-1----:R-:W2:Y:S02]  /*d4a0*/  LDL R3, [R1+0x4] ;  /* 0x0000040001037983 */ /* 0x002ea40000100800 */
[----:B--2---:R-:W-:-:S13]  /*d4b0*/  ISETP.NE.AND P1, PT, R3, RZ, PT ;  /* 0x000000ff0300720c */ /* 0x004fda0003f25270 */
[----:B------:R-:W-:Y:S05]  /*d4c0*/  @P1 BRA `(.L_x_184) ;  /* 0x0000000000041947 */ /* 0x000fea0003800000 */
[----:B------:R-:W-:Y:S01]  /*d4d0*/  BPT.TRAP 0x1 ;  /* 0x000000040000795c */ /* 0x000fe20000300000 */
.L_x_184:
[----:B------:R-:W2:Y:S01]  /*d4e0*/  LDL.LU R3, [R1] ;  /* 0x0000000001037983 */ /* 0x000ea20000300800 */
[----:B------:R-:W-:Y:S01]  /*d4f0*/  MOV R10, 0x400 ;  /* 0x00000400000a7802 */ /* 0x000fe20000000f00 */
[----:B------:R-:W-:Y:S01]  /*d500*/  UIADD3 UR4, UP0, UR36, 0x470, URZ ;  /* 0x0000047024047890 */ /* 0x000fe2000ff1e03f */
[----:B------:R-:W-:Y:S01]  /*d510*/  R2UR UR5, R20 ;  /* 0x00000000140572ca */ /* 0x000fe200000e0000 */
[----:B------:R-:W1:Y:S01]  /*d520*/  S2R R11, SR_CgaCtaId ;  /* 0x00000000000b7919 */ /* 0x000e620000008800 */
[----:B------:R-:W-:Y:S01]  /*d530*/  R2UR UR9, R2 ;  /* 0x00000000020972ca */ /* 0x000fe200000e0000 */
[----:B------:R-:W-:Y:S01]  /*d540*/  UMOV UR10, URZ ;  /* 0x0000003f000a7c82 */ /* 0x000fe20008000000 */
[----:B------:R-:W-:Y:S01]  /*d550*/  R2UR UR13, R4 ;  /* 0x00000000040d72ca */ /* 0x000fe200000e0000 */
[----:B------:R-:W-:Y:S01]  /*d560*/  UMOV UR18, 0x30000 ;  /* 0x0003000000127882 */ /* 0x000fe20000000000 */
[----:B------:R-:W-:Y:S01]  /*d570*/  R2UR UR12, R0 ;  /* 0x00000000000c72ca */ /* 0x000fe200000e0000 */
[----:B------:R-:W-:Y:S01]  /*d580*/  UMOV UR6, 0x0 ;  /* 0x0000000000067882 */ /* 0x000fe20000000000 */
[----:B------:R-:W-:Y:S01]  /*d590*/  UMOV UR7, 0x14f00000 ;  /* 0x14f0000000077882 */ /* 0x000fe20000000000 */
[----:B------:R-:W-:Y:S01]  /*d5a0*/  UMOV UR17, 0x40 ;  /* 0x0000004000117882 */ /* 0x000fe20000000000 */
[----:B------:R3:W-:Y:S01]  /*d5b0*/  STL [R1], R6 ;  /* 0x0000000601007387 */ /* 0x0007e20000100800 */
[----:B------:R-:W-:-:S04]  /*d5c0*/  IMAD.MOV.U32 R4, RZ, RZ, R7 ;  /* 0x000000ffff047224 */ /* 0x000fc800078e0007 */
[----:B------:R-:W-:Y:S01]  /*d5d0*/  UIADD3 UR9, UR9, 0x38850, URZ ;  /* 0x0003885009097890 */ /* 0x000fe2000fffe03f */
[----:B-1----:R-:W-:Y:S02]  /*d5e0*/  LEA R10, R11, R10, 0x18 ;  /* 0x0000000a0b0a7211 */ /* 0x002fe400078ec0ff */
[----:B--2---:R-:W-:Y:S01]  /*d5f0*/  R2UR UR11, R3 ;  /* 0x00000000030b72ca */ /* 0x004fe200000e0000 */
[----:B------:R-:W-:-:S04]  /*d600*/  IMAD R3, R16, 0x5000, R21 ;  /* 0x0000500010037824 */ /* 0x000fc800078e0215 */
[----:B------:R-:W-:-:S05]  /*d610*/  IMAD R3, R3, 0x2, R10 ;  /* 0x0000000203037824 */ /* 0x000fca00078e020a */
[----:B------:R-:W-:-:S03]  /*d620*/  R2UR UR16, R3 ;  /* 0x00000000031072ca */ /* 0x000fc600000e0000 */
[----:B------:R-:W-:Y:S02]  /*d630*/  UIMAD UR11, UR11, 0x50, UR5 ;  /* 0x000000500b0b78a4 */ /* 0x000fe4000f8e0205 */
[----:B------:R-:W-:-:S08]  /*d640*/  UIADD3.X UR5, URZ, UR37, URZ, UP0, !UPT ;  /* 0x000000253f057290 */ /* 0x000fd000087fe43f */
        /* <DEDUP_REMOVED lines=10> */
[----:B------:R-:W-:Y:S01]  /*d6f0*/  UMOV UR10, UR14 ;  /* 0x0000000e000a7c82 */ /* 0x000fe20008000000 */
[----:B------:R-:W-:Y:S01]  /*d700*/  UMOV UR14, 0xc0 ;  /* 0x000000c0000e7882 */ /* 0x000fe20000000000 */
[----:B------:R1:W-:Y:S02]  /*d710*/  UTMALDG.4D.MULTICAST [UR8], [UR4], UR18, desc[UR6] ;  /* 0x00000608040073b4 */ /* 0x0003e40008019812 */
[----:B-1----:R-:W-:Y:S01]  /*d720*/  UMOV UR8, UR16 ;  /* 0x0000001000087c82 */ /* 0x002fe20008000000 */
[----:B------:R-:W-:-:S02]  /*d730*/  UMOV UR10, UR14 ;  /* 0x0000000e000a7c82 */ /* 0x000fc40008000000 */
[----:B------:R3:W-:Y:S02]  /*d740*/  UTMALDG.4D.MULTICAST [UR8], [UR4], UR18, desc[UR6] ;  /* 0x00000608040073b4 */ /* 0x0007e40008019812 */
[----:B---3--:R-:W-:Y:S01]  /*d750*/  NOP ;  /* 0x0000000000007918 */ /* 0x008fe20000000000 */
.L_x_177:
[----:B------:R-:W-:Y:S05]  /*d760*/  BSYNC B0 ;  /* 0x0000000000007941 */ /* 0x000fea0003800000 */
.L_x_176:
[----:B------:R-:W2:Y:S01]  /*d770*/  LDL.LU R2, [R1+0x10] ;  /* 0x0000100001027983 */ /* 0x000ea20000300800 */
[----:B------:R-:W-:Y:S02]  /*d780*/  IMAD.MOV.U32 R16, RZ, RZ, R9 ;  /* 0x000000ffff107224 */ /* 0x000fe400078e0009 */
[----:B------:R-:W-:Y:S01]  /*d790*/  IMAD.MOV.U32 R19, RZ, RZ, R13 ;  /* 0x000000ffff137224 */ /* 0x000fe200078e000d */
[----:B--2---:R-:W-:-:S07]  /*d7a0*/  IADD3 R6, R2, -0x3, RZ ;  /* 0xfffffffd02067810 */ /* 0x004fce0007ffe0ff */
.L_x_175:
[----:B------:R-:W-:Y:S01]  /*d7b0*/  IMAD.MOV R3, RZ, RZ, -R14 ;  /* 0x000000ffff037224 */ /* 0x000fe200078e0a0e */
[----:B------:R-:W-:Y:S04]  /*d7c0*/  BSSY B0, `(.L_x_174) ;  /* 0x000011d000007945 */ /* 0x000fe80003800000 */
[----:B------:R-:W-:-:S13]  /*d7d0*/  ISETP.NE.AND P1, PT, R8, R3, PT ;  /* 0x000000030800720c */ /* 0x000fda0003f25270 */
[----:B------:R-:W-:Y:S05]  /*d7e0*/  @!P1 BRA `(.L_x_185) ;  /* 0x0000001000689947 */ /* 0x000fea0003800000 */
[----:B------:R-:W-:-:S07]  /*d7f0*/  MOV R8, R4 ;  /* 0x0000000400087202 */ /* 0x000fce0000000f00 */
.L_x_204:
        /* <DEDUP_REMOVED lines=18> */
[----:B------:R-:W-:Y:S02]  /*d920*/  @P1 SHF.R.U32.HI R2, RZ, R3, R8 ;  /* 0x00000003ff021219 */ /* 0x000fe40000011608 */
[----:B------:R-:W1:Y:S02]  /*d930*/  LDC.64 R8, c[0x0][0x3f8] ;  /* 0x0000fe00ff087b82 */ /* 0x000e640000000a00 */
[----:B------:R-:W-:-:S05]  /*d940*/  IADD3 R3, -R2, RZ, RZ ;  /* 0x000000ff02037210 */ /* 0x000fca0007ffe1ff */
[----:B------:R-:W-:Y:S01]  /*d950*/  IMAD R11, R11, R3, R6 ;  /* 0x000000030b0b7224 */ /* 0x000fe200078e0206 */
[----:B------:R-:W-:-:S03]  /*d960*/  SHF.R.S32.HI R3, RZ, 0x1f, R2 ;  /* 0x0000001fff037819 */ /* 0x000fc60000011402 */
[----:B------:R-:W-:-:S04]  /*d970*/  IMAD.WIDE.U32 R2, R5, UR4, R2 ;  /* 0x0000000405027c25 */ /* 0x000fc8000f8e0002 */
[----:B------:R-:W-:Y:S01]  /*d980*/  IMAD.IADD R13, R13, 0x1, R3 ;  /* 0x000000010d0d7824 */ /* 0x000fe200078e0203 */
[----:B-1----:R-:W-:-:S04]  /*d990*/  LEA R8, P1, R2, R8, 0x2 ;  /* 0x0000000802087211 */ /* 0x002fc800078210ff */
[----:B------:R-:W-:-:S05]  /*d9a0*/  LEA.HI.X R9, R2, R9, R13, 0x2, P1 ;  /* 0x0000000902097211 */ /* 0x000fca00008f140d */
[----:B------:R1:W5:Y:S04]  /*d9b0*/  LDG.E R8, desc[UR6][R8.64] ;  /* 0x0000000608087981 */ /* 0x000368000c1e1900 */
.L_x_188:
[----:B------:R-:W2:Y:S01]  /*d9c0*/  S2R R3, SR_CgaCtaId ;  /* 0x0000000000037919 */ /* 0x000ea20000008800 */
[----:B------:R-:W-:-:S04]  /*d9d0*/  MOV R2, 0x400 ;  /* 0x0000040000027802 */ /* 0x000fc80000000f00 */
[----:B--2---:R-:W-:Y:S02]  /*d9e0*/  LEA R2, R3, R2, 0x18 ;  /* 0x0000000203027211 */ /* 0x004fe400078ec0ff */
[----:B------:R-:W-:-:S03]  /*d9f0*/  SHF.L.U32 R3, R10, 0x1f, RZ ;  /* 0x0000001f0a037819 */ /* 0x000fc600000006ff */
[----:B------:R-:W-:-:S04]  /*da00*/  IMAD R2, R7, 0x8, R2 ;  /* 0x0000000807027824 */ /* 0x000fc800078e0202 */
[----:B------:R-:W2:Y:S02]  /*da10*/  SYNCS.PHASECHK.TRANS64.TRYWAIT P1, [R2+URZ+0x38840], R3 ;  /* 0x03884003020075a7 */ /* 0x000ea4000802017f */
[----:B--2---:R-:W-:Y:S05]  /*da20*/  @!P1 BRA `(.L_x_189) ;  /* 0x0000001c00109947 */ /* 0x004fea0003800000 */
.L_x_234:
[----:B-1----:R-:W1:Y:S01]  /*da30*/  S2R R9, SR_TID.X ;  /* 0x0000000000097919 */ /* 0x002e620000002100 */
[----:B------:R-:W-:Y:S01]  /*da40*/  UPRMT UR4, UR38, 0x9910, URZ ;  /* 0x0000991026047896 */ /* 0x000fe2000800003f */
[----:B-1----:R-:W-:-:S13]  /*da50*/  LOP3.LUT P1, RZ, R9, 0x7f, RZ, 0xc0, !PT ;  /* 0x0000007f09ff7812 */ /* 0x002fda000782c0ff */
[----:B--2---:R-:W-:-:S04]  /*da60*/  @!P1 IMAD.MOV.U32 R3, RZ, RZ, 0xa000 ;  /* 0x0000a000ff039424 */ /* 0x004fc800078e00ff */
[----:B------:R1:W-:Y:S02]  /*da70*/  @!P1 SYNCS.ARRIVE.TRANS64 RZ, [R2+URZ+0x38830], R3 ;  /* 0x0388300302ff99a7 */ /* 0x0003e4000800003f */
[----:B-1----:R-:W-:-:S04]  /*da80*/  MOV R3, UR4 ;  /* 0x0000000400037c02 */ /* 0x002fc80008000f00 */
[----:B------:R-:W-:-:S13]  /*da90*/  ISETP.NE.AND P2, PT, R3, 0x2, PT ;  /* 0x000000020300780c */ /* 0x000fda0003f45270 */
[----:B------:R-:W-:Y:S05]  /*daa0*/  @P2 BRA `(.L_x_190) ;  /* 0x0000000000042947 */ /* 0x000fea0003800000 */
[----:B------:R-:W-:Y:S01]  /*dab0*/  BPT.TRAP 0x1 ;  /* 0x000000040000795c */ /* 0x000fe20000300000 */
.L_x_190:
[----:B------:R-:W2:Y:S02]  /*dac0*/  LDL R3, [R1+0x4] ;  /* 0x0000040001037983 */ /* 0x000ea40000100800 */
[----:B--2---:R-:W-:-:S13]  /*dad0*/  ISETP.NE.AND P1, PT, R3, RZ, PT ;  /* 0x000000ff0300720c */ /* 0x004fda0003f25270 */
[----:B------:R-:W-:Y:S05]  /*dae0*/  @P1 BRA `(.L_x_191) ;  /* 0x0000000000041947 */ /* 0x000fea0003800000 */
[----:B------:R-:W-:Y:S01]  /*daf0*/  BPT.TRAP 0x1 ;  /* 0x000000040000795c */ /* 0x000fe20000300000 */
.L_x_191:
        /* <DEDUP_REMOVED lines=21> */
[----:B------:R-:W-:Y:S01]  /*dc50*/  R2UR UR14, R2 ;  /* 0x00000000020e72ca */ /* 0x000fe200000e0000 */
[----:B------:R-:W-:-:S12]  /*dc60*/  IMAD R2, R16, 0x8, R3 ;  /* 0x0000000810027824 */ /* 0x000fd800078e0203 */
        /* <DEDUP_REMOVED lines=17> */
.L_x_235:
[----:B------:R-:W2:Y:S02]  /*dd80*/  S2R R3, SR_TID.X ;  /* 0x0000000000037919 */ /* 0x000ea40000002100 */
[----:B--2---:R-:W-:-:S13]  /*dd90*/  LOP3.LUT P1, RZ, R3, 0x7f, RZ, 0xc0, !PT ;  /* 0x0000007f03ff7812 */ /* 0x004fda000782c0ff */
[----:B------:R-:W-:-:S04]  /*dda0*/  @!P1 IMAD.MOV.U32 R3, RZ, RZ, 0xa000 ;  /* 0x0000a000ff039424 */ /* 0x000fc800078e00ff */
[----:B------:R2:W-:Y:S01]  /*ddb0*/  @!P1 SYNCS.ARRIVE.TRANS64 RZ, [R2+URZ+0x38850], R3 ;  /* 0x0388500302ff99a7 */ /* 0x0005e2000800003f */
[----:B------:R-:W-:Y:S05]  /*ddc0*/  @P2 BRA `(.L_x_193) ;  /* 0x0000000000042947 */ /* 0x000fea0003800000 */
[----:B------:R-:W-:Y:S01]  /*ddd0*/  BPT.TRAP 0x1 ;  /* 0x000000040000795c */ /* 0x000fe20000300000 */
.L_x_193:
[----:B--2---:R-:W2:Y:S02]  /*dde0*/  LDL R3, [R1+0x4] ;  /* 0x0000040001037983 */ /* 0x004ea40000100800 */
[----:B--2---:R-:W-:-:S13]  /*ddf0*/  ISETP.NE.AND P1, PT, R3, RZ, PT ;  /* 0x000000ff0300720c */ /* 0x004fda0003f25270 */
[----:B------:R-:W-:Y:S05]  /*de00*/  @P1 BRA `(.L_x_194) ;  /* 0x0000000000041947 */ /* 0x000fea0003800000 */
[----:B------:R-:W-:Y:S01]  /*de10*/  BPT.TRAP 0x1 ;  /* 0x000000040000795c */ /* 0x000fe20000300000 */
.L_x_194:
[----:B------:R-:W2:Y:S01]  /*de20*/  LDL.LU R13, [R1] ;  /* 0x00000000010d7983 */ /* 0x000ea20000300800 */
[----:B------:R-:W-:Y:S01]  /*de30*/  MOV R3, 0x400 ;  /* 0x0000040000037802 */ /* 0x000fe20000000f00 */
[----:B------:R-:W-:Y:S01]  /*de40*/  IMAD R16, R16, 0x5000, R21 ;  /* 0x0000500010107824 */ /* 0x000fe200078e0215 */
[----:B------:R-:W-:Y:S01]  /*de50*/  R2UR UR5, R20 ;  /* 0x00000000140572ca */ /* 0x000fe200000e0000 */
[----:B------:R-:W3:Y:S01]  /*de60*/  S2R R9, SR_CgaCtaId ;  /* 0x0000000000097919 */ /* 0x000ee20000008800 */
[----:B------:R-:W-:Y:S01]  /*de70*/  R2UR UR9, R2 ;  /* 0x00000000020972ca */ /* 0x000fe200000e0000 */
[----:B------:R-:W-:Y:S01]  /*de80*/  UIADD3 UR4, UP0, UR36, 0x470, URZ ;  /* 0x0000047024047890 */ /* 0x000fe2000ff1e03f */
[----:B------:R-:W-:Y:S01]  /*de90*/  R2UR UR13, R4 ;  /* 0x00000000040d72ca */ /* 0x000fe200000e0000 */
[----:B------:R-:W-:Y:S01]  /*dea0*/  UMOV UR10, URZ ;  /* 0x0000003f000a7c82 */ /* 0x000fe20008000000 */
[----:B------:R-:W-:Y:S01]  /*deb0*/  R2UR UR12, R0 ;  /* 0x00000000000c72ca */ /* 0x000fe200000e0000 */
[----:B------:R-:W-:Y:S01]  /*dec0*/  UMOV UR18, 0x30000 ;  /* 0x0003000000127882 */ /* 0x000fe20000000000 */
[----:B------:R-:W-:Y:S01]  /*ded0*/  UMOV UR6, 0x0 ;  /* 0x0000000000067882 */ /* 0x000fe20000000000 */
[----:B------:R-:W-:Y:S01]  /*dee0*/  UMOV UR7, 0x14f00000 ;  /* 0x14f0000000077882 */ /* 0x000fe20000000000 */
[----:B------:R-:W-:Y:S01]  /*def0*/  UMOV UR17, 0x40 ;  /* 0x0000004000117882 */ /* 0x000fe20000000000 */
[----:B------:R4:W-:Y:S01]  /*df00*/  STL [R1], R11 ;  /* 0x0000000b01007387 */ /* 0x0009e20000100800 */
[----:B------:R-:W-:-:S03]  /*df10*/  IMAD.MOV.U32 R4, RZ, RZ, R8 ;  /* 0x000000ffff047224 */ /* 0x000fc600078e0008 */
[----:B------:R-:W-:Y:S01]  /*df20*/  UIADD3 UR9, UR9, 0x38850, URZ ;  /* 0x0003885009097890 */ /* 0x000fe2000fffe03f */
[----:B---3--:R-:W-:-:S04]  /*df30*/  LEA R3, R9, R3, 0x18 ;  /* 0x0000000309037211 */ /* 0x008fc800078ec0ff */
[----:B------:R-:W-:-:S04]  /*df40*/  LEA R16, R16, R3, 0x1 ;  /* 0x0000000310107211 */ /* 0x000fc800078e08ff */
[----:B------:R-:W-:-:S13]  /*df50*/  R2UR UR14, R16 ;  /* 0x00000000100e72ca */ /* 0x000fda00000e0000 */
[----:B------:R-:W-:Y:S02]  /*df60*/  UIADD3 UR8, UR14, 0x400, URZ ;  /* 0x000004000e087890 */ /* 0x000fe4000fffe03f */
[----:B------:R-:W-:Y:S02]  /*df70*/  UIADD3 UR15, UR14, 0x2c00, URZ ;  /* 0x00002c000e0f7890 */ /* 0x000fe4000fffe03f */
[----:B------:R-:W-:Y:S02]  /*df80*/  UIADD3 UR16, UR14, 0x5400, URZ ;  /* 0x000054000e107890 */ /* 0x000fe4000fffe03f */
[----:B------:R-:W-:Y:S01]  /*df90*/  UIADD3 UR14, UR14, 0x7c00, URZ ;  /* 0x00007c000e0e7890 */ /* 0x000fe2000fffe03f */
[----:B--2---:R-:W-:-:S13]  /*dfa0*/  R2UR UR11, R13 ;  /* 0x000000000d0b72ca */ /* 0x004fda00000e0000 */
[----:B------:R-:W-:Y:S02]  /*dfb0*/  UIMAD UR11, UR11, 0x50, UR5 ;  /* 0x000000500b0b78a4 */ /* 0x000fe4000f8e0205 */
[----:B------:R-:W-:-:S09]  /*dfc0*/  UIADD3.X UR5, URZ, UR37, URZ, UP0, !UPT ;  /* 0x000000253f057290 */ /* 0x000fd200087fe43f */
[----:B------:R2:W-:Y:S02]  /*dfd0*/  UTMALDG.4D.MULTICAST [UR8], [UR4], UR18, desc[UR6] ;  /* 0x00000608040073b4 */ /* 0x0005e40008019812 */
[----:B--2---:R-:W-:Y:S01]  /*dfe0*/  UMOV UR8, UR15 ;  /* 0x0000000f00087c82 */ /* 0x004fe20008000000 */
[----:B------:R-:W-:Y:S01]  /*dff0*/  UMOV UR10, UR17 ;  /* 0x00000011000a7c82 */ /* 0x000fe20008000000 */
[----:B------:R-:W-:Y:S01]  /*e000*/  UMOV UR15, 0x80 ;  /* 0x00000080000f7882 */ /* 0x000fe20000000000 */
[----:B------:R2:W-:Y:S02]  /*e010*/  UTMALDG.4D.MULTICAST [UR8], [UR4], UR18, desc[UR6] ;  /* 0x00000608040073b4 */ /* 0x0005e40008019812 */
[----:B--2---:R-:W-:Y:S01]  /*e020*/  UMOV UR8, UR16 ;  /* 0x0000001000087c82 */ /* 0x004fe20008000000 */
[----:B------:R-:W-:Y:S01]  /*e030*/  UMOV UR10, UR15 ;  /* 0x0000000f000a7c82 */ /* 0x000fe20008000000 */
[----:B------:R-:W-:Y:S01]  /*e040*/  UMOV UR15, 0xc0 ;  /* 0x000000c0000f7882 */ /* 0x000fe20000000000 */
[----:B------:R2:W-:Y:S02]  /*e050*/  UTMALDG.4D.MULTICAST [UR8], [UR4], UR18, desc[UR6] ;  /* 0x00000608040073b4 */ /* 0x0005e40008019812 */
[----:B--2---:R-:W-:Y:S01]  /*e060*/  UMOV UR8, UR14 ;  /* 0x0000000e00087c82 */ /* 0x004fe20008000000 */
[----:B------:R-:W-:-:S02]  /*e070*/  UMOV UR10, UR15 ;  /* 0x0000000f000a7c82 */ /* 0x000fc40008000000 */
[----:B------:R4:W-:Y:S02]  /*e080*/  UTMALDG.4D.MULTICAST [UR8], [UR4], UR18, desc[UR6] ;  /* 0x00000608040073b4 */ /* 0x0009e40008019812 */
[----:B----4-:R-:W-:Y:S01]  /*e090*/  NOP ;  /* 0x0000000000007918 */ /* 0x010fe20000000000 */
.L_x_187:
[----:B------:R-:W-:Y:S05]  /*e0a0*/  BSYNC B1 ;  /* 0x0000000000017941 */ /* 0x000fea0003800000 */
.L_x_186:
[----:B------:R-:W-:Y:S01]  /*e0b0*/  VIADD R16, R7, 0x1 ;  /* 0x0000000107107836 */ /* 0x000fe20000000000 */
[----:B------:R-:W-:Y:S04]  /*e0c0*/  BSSY B1, `(.L_x_195) ;  /* 0x0000089000017945 */ /* 0x000fe80003800000 */
[----:B------:R-:W-:-:S04]  /*e0d0*/  ISETP.NE.AND P1, PT, R16, 0x2, PT ;  /* 0x000000021000780c */ /* 0x000fc80003f25270 */
[----:B-1----:R-:W-:Y:S02]  /*e0e0*/  SEL R19, RZ, 0x1, P1 ;  /* 0x00000001ff137807 */ /* 0x002fe40000800000 */
[----:B------:R-:W-:Y:S02]  /*e0f0*/  SEL R16, R16, RZ, P1 ;  /* 0x000000ff10107207 */ /* 0x000fe40000800000 */
[----:B------:R-:W-:Y:S01]  /*e100*/  LOP3.LUT R19, R10, R19, RZ, 0x3c, !PT ;  /* 0x000000130a137212 */ /* 0x000fe200078e3cff */
[----:B------:R-:W-:Y:S06]  /*e110*/  @!P6 BRA `(.L_x_196) ;  /* 0x00000008000ce947 */ /* 0x000fec0003800000 */
[----:B------:R-:W-:Y:S01]  /*e120*/  IADD3 R11, R6, -0x1, RZ ;  /* 0xffffffff060b7810 */ /* 0x000fe20007ffe0ff */
        /* <DEDUP_REMOVED lines=20> */
.L_x_197:
[----:B------:R-:W2:Y:S01]  /*e270*/  S2R R3, SR_CgaCtaId ;  /* 0x0000000000037919 */ /* 0x000ea20000008800 */
[----:B------:R-:W-:-:S04]  /*e280*/  MOV R2, 0x400 ;  /* 0x0000040000027802 */ /* 0x000fc80000000f00 */
[----:B--2---:R-:W-:Y:S02]  /*e290*/  LEA R2, R3, R2, 0x18 ;  /* 0x0000000203027211 */ /* 0x004fe400078ec0ff */
[----:B------:R-:W-:-:S03]  /*e2a0*/  SHF.L.U32 R3, R19, 0x1f, RZ ;  /* 0x0000001f13037819 */ /* 0x000fc600000006ff */
[----:B------:R-:W-:-:S04]  /*e2b0*/  IMAD R2, R16, 0x8, R2 ;  /* 0x0000000810027824 */ /* 0x000fc800078e0202 */
[----:B------:R-:W2:Y:S02]  /*e2c0*/  SYNCS.PHASECHK.TRANS64.TRYWAIT P1, [R2+URZ+0x38840], R3 ;  /* 0x03884003020075a7 */ /* 0x000ea4000802017f */
[----:B--2---:R-:W-:Y:S05]  /*e2d0*/  @!P1 BRA `(.L_x_198) ;  /* 0x00000014000c9947 */ /* 0x004fea0003800000 */
.L_x_236:
        /* <DEDUP_REMOVED lines=9> */
.L_x_199:
[----:B------:R-:W2:Y:S02]  /*e370*/  LDL R3, [R1+0x4] ;  /* 0x0000040001037983 */ /* 0x000ea40000100800 */
[----:B--2---:R-:W-:-:S13]  /*e380*/  ISETP.NE.AND P1, PT, R3, RZ, PT ;  /* 0x000000ff0300720c */ /* 0x004fda0003f25270 */
[----:B------:R-:W-:Y:S05]  /*e390*/  @P1 BRA `(.L_x_200) ;  /* 0x0000000000041947 */ /* 0x000fea0003800000 */
[----:B------:R-:W-:Y:S01]  /*e3a0*/  BPT.TRAP 0x1 ;  /* 0x000000040000795c */ /* 0x000fe20000300000 */
.L_x_200:
        /* <DEDUP_REMOVED lines=40> */
.L_x_237:
[----:B------:R-:W2:Y:S02]  /*e630*/  S2R R3, SR_TID.X ;  /* 0x0000000000037919 */ /* 0x000ea40000002100 */
[----:B--2---:R-:W-:-:S13]  /*e640*/  LOP3.LUT P1, RZ, R3, 0x7f, RZ, 0xc0, !PT ;  /* 0x0000007f03ff7812 */ /* 0x004fda000782c0ff */
[----:B------:R-:W-:-:S04]  /*e650*/  @!P1 MOV R3, 0xa000 ;  /* 0x0000a00000039802 */ /* 0x000fc80000000f00 */
[----:B------:R2:W-:Y:S01]  /*e660*/  @!P1 SYNCS.ARRIVE.TRANS64 RZ, [R2+URZ+0x38850], R3 ;  /* 0x0388500302ff99a7 */ /* 0x0005e2000800003f */
[----:B------:R-:W-:Y:S05]  /*e670*/  @P2 BRA `(.L_x_202) ;  /* 0x0000000000042947 */ /* 0x000fea0003800000 */
[----:B------:R-:W-:Y:S01]  /*e680*/  BPT.TRAP 0x1 ;  /* 0x000000040000795c */ /* 0x000fe20000300000 */
.L_x_202:
[----:B--2---:R-:W2:Y:S02]  /*e690*/  LDL R3, [R1+0x4] ;  /* 0x0000040001037983 */ /* 0x004ea40000100800 */
[----:B--2---:R-:W-:-:S13]  /*e6a0*/  ISETP.NE.AND P1, PT, R3, RZ, PT ;  /* 0x000000ff0300720c */ /* 0x004fda0003f25270 */
[----:B------:R-:W-:Y:S05]  /*e6b0*/  @P1 BRA `(.L_x_203) ;  /* 0x0000000000041947 */ /* 0x000fea0003800000 */
[----:B------:R-:W-:Y:S01]  /*e6c0*/  BPT.TRAP 0x1 ;  /* 0x000000040000795c */ /* 0x000fe20000300000 */
.L_x_203:
[----:B-1----:R-:W2:Y:S01]  /*e6d0*/  LDL.LU R10, [R1] ;  /* 0x00000000010a7983 */ /* 0x002ea20000300800 */
[----:B------:R-:W-:Y:S01]  /*e6e0*/  MOV R3, 0x400 ;  /* 0x0000040000037802 */ /* 0x000fe20000000f00 */
[----:B------:R-:W-:Y:S01]  /*e6f0*/  IMAD R7, R7, 0x5000, R21 ;  /* 0x0000500007077824 */ /* 0x000fe200078e0215 */
[----:B------:R-:W-:Y:S01]  /*e700*/  R2UR UR5, R20 ;  /* 0x00000000140572ca */ /* 0x000fe200000e0000 */
[----:B------:R-:W1:Y:S01]  /*e710*/  S2R R9, SR_CgaCtaId ;  /* 0x0000000000097919 */ /* 0x000e620000008800 */
        /* <DEDUP_REMOVED lines=12> */
[----:B-1----:R-:W-:-:S05]  /*e7e0*/  LEA R3, R9, R3, 0x18 ;  /* 0x0000000309037211 */ /* 0x002fca00078ec0ff */
[----:B------:R-:W-:-:S05]  /*e7f0*/  IMAD R7, R7, 0x2, R3 ;  /* 0x0000000207077824 */ /* 0x000fca00078e0203 */
        /* <DEDUP_REMOVED lines=21> */
.L_x_196:
[----:B------:R-:W-:Y:S05]  /*e950*/  BSYNC B1 ;  /* 0x0000000000017941 */ /* 0x000fea0003800000 */
.L_x_195:
[C---:B------:R-:W-:Y:S02]  /*e960*/  ISETP.GT.AND P1, PT, R6.reuse, 0x1, PT ;  /* 0x000000010600780c */ /* 0x040fe40003f24270 */
[----:B------:R-:W-:-:S11]  /*e970*/  IADD3 R6, R6, -0x2, RZ ;  /* 0xfffffffe06067810 */ /* 0x000fd60007ffe0ff */
[----:B------:R-:W-:Y:S05]  /*e980*/  @P1 BRA `(.L_x_204) ;  /* 0xffffffec009c1947 */ /* 0x000fea000383ffff */
.L_x_185:
[----:B------:R-:W-:Y:S05]  /*e990*/  BSYNC B0 ;  /* 0x0000000000007941 */ /* 0x000fea0003800000 */
.L_x_174:
[----:B------:R-:W-:Y:S04]  /*e9a0*/  BSSY B0, `(.L_x_205) ;  /* 0x000003c000007945 */ /* 0x000fe80003800000 */
[----:B------:R-:W-:Y:S05]  /*e9b0*/  @!P6 BRA `(.L_x_206) ;  /* 0x0000000000e8e947 */ /* 0x000fea0003800000 */
[----:B------:R-:W3:Y:S01]  /*e9c0*/  S2R R3, SR_CgaCtaId ;  /* 0x0000000000037919 */ /* 0x000ee20000008800 */
[----:B------:R-:W-:-:S04]  /*e9d0*/  MOV R2, 0x400 ;  /* 0x0000040000027802 */ /* 0x000fc80000000f00 */
[----:B---3--:R-:W-:-:S05]  /*e9e0*/  LEA R2, R3, R2, 0x18 ;  /* 0x0000000203027211 */ /* 0x008fca00078ec0ff */
[----:B------:R-:W-:Y:S01]  /*e9f0*/  IMAD R3, R16, 0x8, R2 ;  /* 0x0000000810037824 */ /* 0x000fe200078e0202 */
[----:B------:R-:W-:-:S04]  /*ea00*/  SHF.L.U32 R2, R19, 0x1f, RZ ;  /* 0x0000001f13027819 */ /* 0x000fc800000006ff */
[----:B------:R-:W3:Y:S02]  /*ea10*/  SYNCS.PHASECHK.TRANS64.TRYWAIT P0, [R3+URZ+0x38860], R2 ;  /* 0x03886002030075a7 */ /* 0x000ee4000800017f */
[----:B---3--:R-:W-:Y:S05]  /*ea20*/  @!P0 BRA `(.L_x_207) ;  /* 0x0000000c00608947 */ /* 0x008fea0003800000 */
.L_x_238:
        /* <DEDUP_REMOVED lines=9> */
.L_x_208:
[----:B------:R-:W3:Y:S02]  /*eac0*/  LDL R2, [R1+0x4] ;  /* 0x0000040001027983 */ /* 0x000ee40000100800 */
[----:B---3--:R-:W-:-:S13]  /*ead0*/  ISETP.NE.AND P0, PT, R2, RZ, PT ;  /* 0x000000ff0200720c */ /* 0x008fda0003f05270 */
[----:B------:R-:W-:Y:S05]  /*eae0*/  @P0 BRA `(.L_x_209) ;  /* 0x0000000000040947 */ /* 0x000fea0003800000 */
[----:B------:R-:W-:Y:S01]  /*eaf0*/  BPT.TRAP 0x1 ;  /* 0x000000040000795c */ /* 0x000fe20000300000 */
.L_x_209:
[----:B------:R-:W3:Y:S01]  /*eb00*/  LDL R2, [R1] ;  /* 0x0000000001027983 */ /* 0x000ee20000100800 */
[----:B------:R-:W-:Y:S01]  /*eb10*/  MOV R5, 0x400 ;  /* 0x0000040000057802 */ /* 0x000fe20000000f00 */
[----:B-1----:R-:W1:Y:S01]  /*eb20*/  S2R R6, SR_CgaCtaId ;  /* 0x0000000000067919 */ /* 0x002e620000008800 */
[----:B------:R-:W-:Y:S01]  /*eb30*/  IMAD R21, R16, 0x5000, R21 ;  /* 0x0000500010157824 */ /* 0x000fe200078e0215 */
[----:B------:R-:W-:Y:S02]  /*eb40*/  R2UR UR5, R20 ;  /* 0x00000000140572ca */ /* 0x000fe400000e0000 */
[----:B------:R-:W-:Y:S01]  /*eb50*/  R2UR UR9, R3 ;  /* 0x00000000030972ca */ /* 0x000fe200000e0000 */
[----:B------:R-:W-:Y:S01]  /*eb60*/  UIADD3 UR4, UP0, UR36, 0x470, URZ ;  /* 0x0000047024047890 */ /* 0x000fe2000ff1e03f */
[----:B------:R-:W-:Y:S02]  /*eb70*/  R2UR UR12, R0 ;  /* 0x00000000000c72ca */ /* 0x000fe400000e0000 */
[----:B------:R-:W-:-:S02]  /*eb80*/  R2UR UR13, R4 ;  /* 0x00000000040d72ca */ /* 0x000fc400000e0000 */
[----:B-1----:R-:W-:-:S04]  /*eb90*/  LEA R5, R6, R5, 0x18 ;  /* 0x0000000506057211 */ /* 0x002fc800078ec0ff */
[----:B------:R-:W-:-:S04]  /*eba0*/  LEA R21, R21, R5, 0x1 ;  /* 0x0000000515157211 */ /* 0x000fc800078e08ff */
        /* <DEDUP_REMOVED lines=10> */
[----:B------:R-:W-:Y:S01]  /*ec50*/  UIADD3 UR14, UR14, 0x7c00, URZ ;  /* 0x00007c000e0e7890 */ /* 0x000fe2000fffe03f */
[----:B---3--:R-:W-:-:S13]  /*ec60*/  R2UR UR11, R2 ;  /* 0x00000000020b72ca */ /* 0x008fda00000e0000 */
        /* <DEDUP_REMOVED lines=15> */
.L_x_206:
[----:B------:R-:W-:Y:S05]  /*ed60*/  BSYNC B0 ;  /* 0x0000000000007941 */ /* 0x000fea0003800000 */
.L_x_205:
[----:B------:R-:W3:Y:S01]  /*ed70*/  LDL.LU R0, [R1+0x14] ;  /* 0x0000140001007983 */ /* 0x000ee20000300800 */
[----:B------:R-:W-:-:S03]  /*ed80*/  ULDC UR4, c[0x0][0xda4] ;  /* 0x0003690000047ab9 */ /* 0x000fc60000000800 */
[----:B------:R-:W4:Y:S01]  /*ed90*/  LDL.LU R2, [R1+0x1c] ;  /* 0x00001c0001027983 */ /* 0x000f220000300800 */
[----:B------:R-:W-:-:S05]  /*eda0*/  VIADD R16, R16, 0x1 ;  /* 0x0000000110107836 */ /* 0x000fca0000000000 */
[----:B------:R-:W-:-:S04]  /*edb0*/  ISETP.NE.AND P0, PT, R16, 0x2, PT ;  /* 0x000000021000780c */ /* 0x000fc80003f05270 */
[----:B------:R-:W-:Y:S01]  /*edc0*/  SEL R16, R16, RZ, P0 ;  /* 0x000000ff10107207 */ /* 0x000fe20000000000 */
[----:B---3--:R-:W-:Y:S01]  /*edd0*/  VIADD R0, R0, UR39 ;  /* 0x0000002700007c36 */ /* 0x008fe20008000000 */
[----:B----4-:R-:W-:-:S04]  /*ede0*/  IADD3 R2, R2, 0x1, RZ ;  /* 0x0000000102027810 */ /* 0x010fc80007ffe0ff */
[----:B------:R3:W-:Y:S01]  /*edf0*/  STL [R1+0x14], R0 ;  /* 0x0000140001007387 */ /* 0x0007e20000100800 */
[----:B------:R-:W-:-:S03]  /*ee00*/  ISETP.GE.AND P1, PT, R0, UR4, PT ;  /* 0x0000000400007c0c */ /* 0x000fc6000bf26270 */
[----:B------:R4:W-:Y:S01]  /*ee10*/  STL [R1+0x1c], R2 ;  /* 0x00001c0201007387 */ /* 0x0009e20000100800 */
[----:B---3--:R-:W-:-:S04]  /*ee20*/  SEL R0, RZ, 0x1, P0 ;  /* 0x00000001ff007807 */ /* 0x008fc80000000000 */
[----:B------:R-:W-:-:S05]  /*ee30*/  LOP3.LUT R19, R19, R0, RZ, 0x3c, !PT ;  /* 0x0000000013137212 */ /* 0x000fca00078e3cff */
[----:B----4-:R-:W-:Y:S05]  /*ee40*/  @!P1 BRA `(.L_x_210) ;  /* 0xffffffc800fc9947 */ /* 0x010fea000383ffff */
[----:B------:R-:W-:-:S07]  /*ee50*/  LOP3.LUT R2, R2, 0x1, RZ, 0xc, !PT ;  /* 0x0000000102027812 */ /* 0x000fce00078e0cff */
.L_x_157:
[----:B------:R-:W3:Y:S01]  /*ee60*/  S2R R3, SR_CgaCtaId ;  /* 0x0000000000037919 */ /* 0x000ee20000008800 */
[----:B------:R-:W-:Y:S01]  /*ee70*/  MOV R0, 0x400 ;  /* 0x0000040000007802 */ /* 0x000fe20000000f00 */
[----:B------:R-:W-:Y:S03]  /*ee80*/  BSSY B0, `(.L_x_211) ;  /* 0x0000005000007945 */ /* 0x000fe60003800000 */
[----:B---3--:R-:W-:Y:S02]  /*ee90*/  LEA R0, R3, R0, 0x18 ;  /* 0x0000000003007211 */ /* 0x008fe400078ec0ff */
[----:B------:R-:W-:-:S04]  /*eea0*/  SHF.L.U32 R3, R2, 0x1f, RZ ;  /* 0x0000001f02037819 */ /* 0x000fc800000006ff */
[----:B------:R-:W3:Y:S02]  /*eeb0*/  SYNCS.PHASECHK.TRANS64.TRYWAIT P0, [R0+URZ+0x38820], R3 ;  /* 0x03882003000075a7 */ /* 0x000ee4000800017f */
[----:B---3--:R-:W-:Y:S05]  /*eec0*/  @!P0 BRA `(.L_x_212) ;  /* 0x00000008004c8947 */ /* 0x008fea0003800000 */
.L_x_239:
[----:B------:R-:W-:Y:S05]  /*eed0*/  BSYNC B0 ;  /* 0x0000000000007941 */ /* 0x000fea0003800000 */
.L_x_211:
[----:B------:R-:W-:-:S03]  /*eee0*/  UMOV UR4, 0xffffffff ;  /* 0xffffffff00047882 */ /* 0x000fc60000000000 */
[----:B------:R-:W-:Y:S05]  /*eef0*/  BRA.DIV UR4, `(.L_x_213) ;  /* 0x0000000a04547947 */ /* 0x000fea000b800000 */
[----:B------:R-:W4:Y:S02]  /*ef00*/  S2R R2, SR_TID.X ;  /* 0x0000000000027919 */ /* 0x000f240000002100 */
[----:B----4-:R-:W-:-:S04]  /*ef10*/  SHF.R.U32.HI R2, RZ, 0x5, R2 ;  /* 0x00000005ff027819 */ /* 0x010fc80000011602 */
[----:B------:R-:W-:-:S05]  /*ef20*/  LOP3.LUT R2, R2, 0x3, RZ, 0xc0, !PT ;  /* 0x0000000302027812 */ /* 0x000fca00078ec0ff */
[----:B--2---:R2:W4:Y:S02]  /*ef30*/  SHFL.IDX PT, R14, R2, RZ, 0x1f ;  /* 0x00001fff020e7589 */ /* 0x00452400000e0000 */
.L_x_242:
[----:B----4-:R-:W-:Y:S01]  /*ef40*/  ISETP.NE.AND P0, PT, R14, RZ, PT ;  /* 0x000000ff0e00720c */ /* 0x010fe20003f05270 */
[----:B------:R-:W-:-:S12]  /*ef50*/  BSSY B0, `(.L_x_214) ;  /* 0x0000026000007945 */ /* 0x000fd80003800000 */
[----:B------:R-:W-:Y:S05]  /*ef60*/  @P0 BRA `(.L_x_215) ;  /* 0x0000000000900947 */ /* 0x000fea0003800000 */
[----:B------:R-:W-:-:S03]  /*ef70*/  UMOV UR4, 0xffffffff ;  /* 0xffffffff00047882 */ /* 0x000fc60000000000 */
[----:B------:R-:W-:Y:S05]  /*ef80*/  BRA.DIV UR4, `(.L_x_216) ;  /* 0x0000000a04647947 */ /* 0x000fea000b800000 */
[----:B------:R-:W-:-:S13]  /*ef90*/  ELECT P6, URZ, PT ;  /* 0x00000000003f782f */ /* 0x000fda00038c0000 */
.L_x_245:
[----:B------:R-:W-:Y:S05]  /*efa0*/  @!P6 BRA `(.L_x_215) ;  /* 0x000000000080e947 */ /* 0x000fea0003800000 */
[----:B--2---:R-:W2:Y:S02]  /*efb0*/  LDL R2, [R1+0x24] ;  /* 0x0000240001027983 */ /* 0x004ea40000100800 */
[----:B--2---:R-:W-:-:S13]  /*efc0*/  R2UR UR4, R2 ;  /* 0x00000000020472ca */ /* 0x004fda00000e0000 */
[----:B------:R-:W-:-:S06]  /*efd0*/  ULOP3.LUT UR4, UR4, 0x2, URZ, 0xfc, !UPT ;  /* 0x0000000204047892 */ /* 0x000fcc000f8efc3f */
[----:B------:R-:W-:-:S05]  /*efe0*/  IMAD.U32 R2, RZ, RZ, UR4 ;  /* 0x00000004ff027e24 */ /* 0x000fca000f8e00ff */
[----:B------:R-:W-:-:S13]  /*eff0*/  ISETP.NE.AND P2, PT, R2, 0x3, PT ;  /* 0x000000030200780c */ /* 0x000fda0003f45270 */
[----:B------:R-:W-:Y:S05]  /*f000*/  @!P2 BRA `(.L_x_217) ;  /* 0x000000000004a947 */ /* 0x000fea0003800000 */
[----:B------:R-:W-:Y:S01]  /*f010*/  BPT.TRAP 0x1 ;  /* 0x000000040000795c */ /* 0x000fe20000300000 */
.L_x_217:
[----:B---3--:R-:W-:Y:S01]  /*f020*/  VIADD R3, R0, 0x38840 ;  /* 0x0003884000037836 */ /* 0x008fe20000000000 */
[----:B------:R-:W-:Y:S01]  /*f030*/  SHF.L.U32 R5, R19, 0x1f, RZ ;  /* 0x0000001f13057819 */ /* 0x000fe200000006ff */
[----:B------:R-:W-:-:S03]  /*f040*/  VIADD R2, R16, 0x1 ;  /* 0x0000000110027836 */ /* 0x000fc60000000000 */
[----:B-1----:R-:W-:Y:S02]  /*f050*/  LEA R6, R16, R3, 0x3 ;  /* 0x0000000310067211 */ /* 0x002fe400078e18ff */
[----:B------:R-:W-:Y:S02]  /*f060*/  ISETP.NE.AND P1, PT, R2, 0x2, PT ;  /* 0x000000020200780c */ /* 0x000fe40003f25270 */
[----:B------:R-:W1:Y:S02]  /*f070*/  SYNCS.PHASECHK.TRANS64.TRYWAIT P0, [R6+URZ], R5 ;  /* 0x00000005060075a7 */ /* 0x000e64000800017f */
[----:B------:R-:W-:-:S04]  /*f080*/  SEL R4, RZ, 0x1, P1 ;  /* 0x00000001ff047807 */ /* 0x000fc80000800000 */
[----:B------:R-:W-:Y:S02]  /*f090*/  LOP3.LUT R19, R19, R4, RZ, 0x3c, !PT ;  /* 0x0000000413137212 */ /* 0x000fe400078e3cff */
[----:B------:R-:W-:Y:S02]  /*f0a0*/  SEL R4, R2, RZ, P1 ;  /* 0x000000ff02047207 */ /* 0x000fe40000800000 */
[----:B------:R-:W-:-:S03]  /*f0b0*/  SHF.L.U32 R2, R19, 0x1f, RZ ;  /* 0x0000001f13027819 */ /* 0x000fc600000006ff */
[----:B------:R-:W-:Y:S01]  /*f0c0*/  IMAD R3, R4, 0x8, R3 ;  /* 0x0000000804037824 */ /* 0x000fe200078e0203 */
[----:B-1----:R-:W-:Y:S06]  /*f0d0*/  @!P0 BRA `(.L_x_218) ;  /* 0x0000000800308947 */ /* 0x002fec0003800000 */
.L_x_246:
[----:B------:R-:W2:Y:S02]  /*f0e0*/  SYNCS.PHASECHK.TRANS64.TRYWAIT P0, [R3+URZ], R2 ;  /* 0x00000002030075a7 */ /* 0x000ea4000800017f */
[----:B--2---:R-:W-:Y:S05]  /*f0f0*/  @!P0 BRA `(.L_x_219) ;  /* 0x00000008003c8947 */ /* 0x004fea0003800000 */
.L_x_247:
[----:B------:R-:W-:Y:S05]  /*f100*/  @!P2 BRA `(.L_x_220) ;  /* 0x000000000004a947 */ /* 0x000fea0003800000 */
[----:B------:R-:W-:Y:S01]  /*f110*/  BPT.TRAP 0x1 ;  /* 0x000000040000795c */ /* 0x000fe20000300000 */
.L_x_220:
[----:B--2---:R-:W-:-:S05]  /*f120*/  IADD3 R3, R0, 0x38860, RZ ;  /* 0x0003886000037810 */ /* 0x004fca0007ffe0ff */
[----:B------:R-:W-:-:S04]  /*f130*/  IMAD R16, R16, 0x8, R3 ;  /* 0x0000000810107824 */ /* 0x000fc800078e0203 */
[----:B------:R-:W2:Y:S02]  /*f140*/  SYNCS.PHASECHK.TRANS64.TRYWAIT P0, [R16+URZ], R5 ;  /* 0x00000005100075a7 */ /* 0x000ea4000800017f */
[----:B--2---:R-:W-:Y:S05]  /*f150*/  @!P0 BRA `(.L_x_221) ;  /* 0x0000000800388947 */ /* 0x004fea0003800000 */
.L_x_248:
[----:B------:R-:W-:-:S07]  /*f160*/  IMAD R3, R4, 0x8, R3 ;  /* 0x0000000804037824 */ /* 0x000fce00078e0203 */
.L_x_222:
[----:B---3--:R3:W4:Y:S02]  /*f170*/  SYNCS.PHASECHK.TRANS64.TRYWAIT P0, [R3+URZ], R2 ;  /* 0x00000002030075a7 */ /* 0x008724000800017f */
[----:B----4-:R-:W-:Y:S05]  /*f180*/  @!P0 NANOSLEEP.SYNCS 0x989680 ;  /* 0x009896800000895d */ /* 0x010fea0003900000 */
[----:B------:R-:W4:Y:S02]  /*f190*/  @!P0 SYNCS.PHASECHK.TRANS64 P0, [R3+URZ], R2 ;  /* 0x00000002030085a7 */ /* 0x000f24000800007f */
[----:B----4-:R-:W-:Y:S05]  /*f1a0*/  @!P0 BRA `(.L_x_222) ;  /* 0xfffffffc00f08947 */ /* 0x010fea000383ffff */
.L_x_215:
[----:B------:R-:W-:Y:S05]  /*f1b0*/  BSYNC B0 ;  /* 0x0000000000007941 */ /* 0x000fea0003800000 */
.L_x_214:
[----:B------:R-:W-:Y:S05]  /*f1c0*/  EXIT ;  /* 0x000000000000794d */ /* 0x000fea0003800000 */
.L_x_131:
[----:B------:R-:W-:-:S13]  /*f1d0*/  R2UR UR4, R18 ;  /* 0x00000000120472ca */ /* 0x000fda00000e0000 */
[----:B-1----:R-:W-:-:S04]  /*f1e0*/  MOV R3, UR4 ;  /* 0x0000000400037c02 */ /* 0x002fc80008000f00 */
[----:B------:R1:W2:Y:S03]  /*f1f0*/  SYNCS.PHASECHK.TRANS64.TRYWAIT P1, [R3+URZ+0x38800], R0 ;  /* 0x03880000030075a7 */ /* 0x0002a6000802017f */
[----:B--2---:R-:W-:Y:S05]  /*f200*/  @!P1 NANOSLEEP.SYNCS 0x989680 ;  /* 0x009896800000995d */ /* 0x004fea0003900000 */
[----:B------:R-:W2:Y:S02]  /*f210*/  @!P1 SYNCS.PHASECHK.TRANS64 P1, [R3+URZ+0x38800], R0 ;  /* 0x03880000030095a7 */ /* 0x000ea4000802007f */
[----:B--2---:R-:W-:Y:S05]  /*f220*/  @!P1 BRA `(.L_x_131) ;  /* 0xfffffffc00e89947 */ /* 0x004fea000383ffff */
[----:B------:R-:W-:Y:S05]  /*f230*/  BRA `(.L_x_223) ;  /* 0xffffff2400487947 */ /* 0x000fea000383ffff */
.L_x_135:
[----:B--2---:R2:W3:Y:S02]  /*f240*/  SYNCS.PHASECHK.TRANS64.TRYWAIT P1, [R0+URZ+0x38830], R3 ;  /* 0x03883003000075a7 */ /* 0x0044e4000802017f */
[----:B---3--:R-:W-:Y:S05]  /*f250*/  @!P1 NANOSLEEP.SYNCS 0x989680 ;  /* 0x009896800000995d */ /* 0x008fea0003900000 */
[----:B------:R-:W3:Y:S02]  /*f260*/  @!P1 SYNCS.PHASECHK.TRANS64 P1, [R0+URZ+0x38830], R3 ;  /* 0x03883003000095a7 */ /* 0x000ee4000802007f */
[----:B---3--:R-:W-:Y:S05]  /*f270*/  @!P1 BRA `(.L_x_135) ;  /* 0xfffffffc00f09947 */ /* 0x008fea000383ffff */
[----:B------:R-:W-:Y:S05]  /*f280*/  BRA `(.L_x_134) ;  /* 0xffffff24006c7947 */ /* 0x000fea000383ffff */
.L_x_141:
[----:B--2---:R-:W-:-:S04]  /*f290*/  IMAD.U32 R4, RZ, RZ, UR60 ;  /* 0x0000003cff047e24 */ /* 0x004fc8000f8e00ff */
[----:B------:R2:W3:Y:S03]  /*f2a0*/  SYNCS.PHASECHK.TRANS64.TRYWAIT P1, [R4+URZ+0x38830], R3 ;  /* 0x03883003040075a7 */ /* 0x0004e6000802017f */
[----:B---3--:R-:W-:Y:S05]  /*f2b0*/  @!P1 NANOSLEEP.SYNCS 0x989680 ;  /* 0x009896800000995d */ /* 0x008fea0003900000 */
[----:B------:R-:W3:Y:S02]  /*f2c0*/  @!P1 SYNCS.PHASECHK.TRANS64 P1, [R4+URZ+0x38830], R3 ;  /* 0x03883003040095a7 */ /* 0x000ee4000802007f */
[----:B---3--:R-:W-:Y:S05]  /*f2d0*/  @!P1 BRA `(.L_x_141) ;  /* 0xfffffffc00ec9947 */ /* 0x008fea000383ffff */
[----:B------:R-:W-:Y:S05]  /*f2e0*/  BRA `(.L_x_140) ;  /* 0xffffff6400047947 */ /* 0x000fea000383ffff */
.L_x_145:
[----:B-12---:R-:W-:-:S04]  /*f2f0*/  IMAD.U32 R3, RZ, RZ, UR4 ;  /* 0x00000004ff037e24 */ /* 0x006fc8000f8e00ff */
[----:B------:R1:W2:Y:S03]  /*f300*/  SYNCS.PHASECHK.TRANS64.TRYWAIT P1, [R3+URZ+0x38850], R0 ;  /* 0x03885000030075a7 */ /* 0x0002a6000802017f */
[----:B--2---:R-:W-:Y:S05]  /*f310*/  @!P1 NANOSLEEP.SYNCS 0x989680 ;  /* 0x009896800000995d */ /* 0x004fea0003900000 */
[----:B------:R-:W2:Y:S02]  /*f320*/  @!P1 SYNCS.PHASECHK.TRANS64 P1, [R3+URZ+0x38850], R0 ;  /* 0x03885000030095a7 */ /* 0x000ea4000802007f */
[----:B--2---:R-:W-:Y:S05]  /*f330*/  @!P1 BRA `(.L_x_145) ;  /* 0xfffffffc00ec9947 */ /* 0x004fea000383ffff */
[----:B------:R-:W-:Y:S05]  /*f340*/  BRA `(.L_x_144) ;  /* 0xffffff8800547947 */ /* 0x000fea000383ffff */
.L_x_152:
[----:B--2---:R-:W-:-:S04]  /*f350*/  MOV R7, UR8 ;  /* 0x0000000800077c02 */ /* 0x004fc80008000f00 */
[----:B------:R2:W3:Y:S03]  /*f360*/  SYNCS.PHASECHK.TRANS64.TRYWAIT P1, [R7+URZ+0x38850], R0 ;  /* 0x03885000070075a7 */ /* 0x0004e6000802017f */
[----:B---3--:R-:W-:Y:S05]  /*f370*/  @!P1 NANOSLEEP.SYNCS 0x989680 ;  /* 0x009896800000995d */ /* 0x008fea0003900000 */
[----:B------:R-:W3:Y:S02]  /*f380*/  @!P1 SYNCS.PHASECHK.TRANS64 P1, [R7+URZ+0x38850], R0 ;  /* 0x03885000070095a7 */ /* 0x000ee4000802007f */
[----:B---3--:R-:W-:Y:S05]  /*f390*/  @!P1 BRA `(.L_x_152) ;  /* 0xfffffffc00ec9947 */ /* 0x008fea000383ffff */
[----:B------:R-:W-:Y:S05]  /*f3a0*/  BRA `(.L_x_151) ;  /* 0xffffffa400b87947 */ /* 0x000fea000383ffff */
.L_x_165:
[----:B------:R-:W1:Y:S01]  /*f3b0*/  S2R R5, SR_TID.X ;  /* 0x0000000000057919 */ /* 0x000e620000002100 */
[----:B------:R-:W-:Y:S01]  /*f3c0*/  BSSY B0, `(.L_x_224) ;  /* 0x000000a000007945 */ /* 0x000fe20003800000 */
[----:B------:R-:W-:Y:S01]  /*f3d0*/  IMAD.MOV.U32 R12, RZ, RZ, RZ ;  /* 0x000000ffff0c7224 */ /* 0x000fe200078e00ff */
[----:B------:R-:W-:Y:S01]  /*f3e0*/  MOV R11, 0x1f ;  /* 0x0000001f000b7802 */ /* 0x000fe20000000f00 */
[----:B------:R-:W-:Y:S01]  /*f3f0*/  IMAD.MOV.U32 R15, RZ, RZ, -0x1 ;  /* 0xffffffffff0f7424 */ /* 0x000fe200078e00ff */
[----:B-1----:R-:W-:-:S04]  /*f400*/  SHF.R.U32.HI R5, RZ, 0x5, R5 ;  /* 0x00000005ff057819 */ /* 0x002fc80000011605 */
[----:B------:R-:W-:-:S05]  /*f410*/  LOP3.LUT R5, R5, 0x3, RZ, 0xc0, !PT ;  /* 0x0000000305057812 */ /* 0x000fca00078ec0ff */
[----:B------:R-:W-:-:S07]  /*f420*/  IMAD.MOV.U32 R13, RZ, RZ, R5 ;  /* 0x000000ffff0d7224 */ /* 0x000fce00078e0005 */
[----:B------:R-:W-:Y:S05]  /*f430*/  WARPSYNC.COLLECTIVE R15, `(.L_x_225) ;  /* 0x000000000f087348 */ /* 0x000fea0003c00000 */
[----:B------:R1:W2:Y:S02]  /*f440*/  SHFL.IDX P6, R14, R13, R12, R11 ;  /* 0x0000000c0d0e7389 */ /* 0x0002a400000c000b */
[----:B-12---:R-:W-:Y:S01]  /*f450*/  ENDCOLLECTIVE ;  /* 0x000000000000791b */ /* 0x006fe20003800000 */
.L_x_225:
[----:B------:R-:W-:Y:S05]  /*f460*/  BSYNC B0 ;  /* 0x0000000000007941 */ /* 0x000fea0003800000 */
.L_x_224:
[----:B------:R-:W-:Y:S05]  /*f470*/  BRA `(.L_x_226) ;  /* 0xffffffd000287947 */ /* 0x000fea000383ffff */
.L_x_166:
[----:B------:R-:W-:Y:S01]  /*f480*/  BSSY B0, `(.L_x_227) ;  /* 0x0000006000007945 */ /* 0x000fe20003800000 */
[----:B------:R-:W-:-:S07]  /*f490*/  IMAD.MOV.U32 R15, RZ, RZ, -0x1 ;  /* 0xffffffffff0f7424 */ /* 0x000fce00078e00ff */
[----:B------:R-:W-:Y:S05]  /*f4a0*/  WARPSYNC.COLLECTIVE R15, `(.L_x_228) ;  /* 0x000000000f0c7348 */ /* 0x000fea0003c00000 */
[----:B------:R-:W-:Y:S02]  /*f4b0*/  ELECT P6, UR62, PT ;  /* 0x00000000003e782f */ /* 0x000fe400038c0000 */
[----:B------:R-:W-:Y:S01]  /*f4c0*/  MOV R14, UR62 ;  /* 0x0000003e000e7c02 */ /* 0x000fe20008000f00 */
[----:B------:R-:W-:Y:S10]  /*f4d0*/  ENDCOLLECTIVE ;  /* 0x000000000000791b */ /* 0x000ff40003800000 */
.L_x_228:
[----:B------:R-:W-:Y:S05]  /*f4e0*/  BSYNC B0 ;  /* 0x0000000000007941 */ /* 0x000fea0003800000 */
.L_x_227:
[----:B------:R-:W-:Y:S05]  /*f4f0*/  BRA `(.L_x_229) ;  /* 0xffffffd000247947 */ /* 0x000fea000383ffff */
.L_x_169:
[----:B---3--:R3:W4:Y:S02]  /*f500*/  SYNCS.PHASECHK.TRANS64.TRYWAIT P1, [R4+URZ+0x38840], R9 ;  /* 0x03884009040075a7 */ /* 0x008724000802017f */
[----:B----4-:R-:W-:Y:S05]  /*f510*/  @!P1 NANOSLEEP.SYNCS 0x989680 ;  /* 0x009896800000995d */ /* 0x010fea0003900000 */
[----:B------:R-:W4:Y:S02]  /*f520*/  @!P1 SYNCS.PHASECHK.TRANS64 P1, [R4+URZ+0x38840], R9 ;  /* 0x03884009040095a7 */ /* 0x000f24000802007f */
[----:B----4-:R-:W-:Y:S05]  /*f530*/  @!P1 BRA `(.L_x_169) ;  /* 0xfffffffc00f09947 */ /* 0x010fea000383ffff */
[----:B------:R-:W-:Y:S05]  /*f540*/  BRA `(.L_x_230) ;  /* 0xffffffd000887947 */ /* 0x000fea000383ffff */
.L_x_173:
[----:B-1----:R-:W1:Y:S01]  /*f550*/  S2R R9, SR_CgaCtaId ;  /* 0x0000000000097919 */ /* 0x002e620000008800 */
[----:B------:R-:W-:-:S04]  /*f560*/  MOV R7, 0x400 ;  /* 0x0000040000077802 */ /* 0x000fc80000000f00 */
[----:B-1----:R-:W-:-:S04]  /*f570*/  LEA R7, R9, R7, 0x18 ;  /* 0x0000000709077211 */ /* 0x002fc800078ec0ff */
[----:B------:R1:W3:Y:S03]  /*f580*/  SYNCS.PHASECHK.TRANS64.TRYWAIT P1, [R7+URZ+0x38820], R6 ;  /* 0x03882006070075a7 */ /* 0x0002e6000802017f */
[----:B---3--:R-:W-:Y:S05]  /*f590*/  @!P1 NANOSLEEP.SYNCS 0x989680 ;  /* 0x009896800000995d */ /* 0x008fea0003900000 */
[----:B------:R-:W3:Y:S02]  /*f5a0*/  @!P1 SYNCS.PHASECHK.TRANS64 P1, [R7+URZ+0x38820], R6 ;  /* 0x03882006070095a7 */ /* 0x000ee4000802007f */
[----:B---3--:R-:W-:Y:S05]  /*f5b0*/  @!P1 BRA `(.L_x_173) ;  /* 0xfffffffc00e49947 */ /* 0x008fea000383ffff */
[----:B------:R-:W-:Y:S05]  /*f5c0*/  BRA `(.L_x_231) ;  /* 0xffffffd800107947 */ /* 0x000fea000383ffff */
.L_x_179:
[----:B-1----:R1:W2:Y:S02]  /*f5d0*/  SYNCS.PHASECHK.TRANS64.TRYWAIT P1, [R2+URZ+0x38840], R3 ;  /* 0x03884003020075a7 */ /* 0x0022a4000802017f */
[----:B--2---:R-:W-:Y:S05]  /*f5e0*/  @!P1 NANOSLEEP.SYNCS 0x989680 ;  /* 0x009896800000995d */ /* 0x004fea0003900000 */
[----:B------:R-:W2:Y:S02]  /*f5f0*/  @!P1 SYNCS.PHASECHK.TRANS64 P1, [R2+URZ+0x38840], R3 ;  /* 0x03884003020095a7 */ /* 0x000ea4000802007f */
[----:B--2---:R-:W-:Y:S05]  /*f600*/  @!P1 BRA `(.L_x_179) ;  /* 0xfffffffc00f09947 */ /* 0x004fea000383ffff */
[----:B------:R-:W-:Y:S05]  /*f610*/  BRA `(.L_x_232) ;  /* 0xffffffd800b47947 */ /* 0x000fea000383ffff */
.L_x_182:
[----:B-1----:R1:W2:Y:S02]  /*f620*/  SYNCS.PHASECHK.TRANS64.TRYWAIT P1, [R2+URZ+0x38860], R3 ;  /* 0x03886003020075a7 */ /* 0x0022a4000802017f */
[----:B--2---:R-:W-:Y:S05]  /*f630*/  @!P1 NANOSLEEP.SYNCS 0x989680 ;  /* 0x009896800000995d */ /* 0x004fea0003900000 */
[----:B------:R-:W2:Y:S02]  /*f640*/  @!P1 SYNCS.PHASECHK.TRANS64 P1, [R2+URZ+0x38860], R3 ;  /* 0x03886003020095a7 */ /* 0x000ea4000802007f */
[----:B--2---:R-:W-:Y:S05]  /*f650*/  @!P1 BRA `(.L_x_182) ;  /* 0xfffffffc00f09947 */ /* 0x004fea000383ffff */
[----:B------:R-:W-:Y:S05]  /*f660*/  BRA `(.L_x_233) ;  /* 0xffffffdc00747947 */ /* 0x000fea000383ffff */
.L_x_189:
[----:B--2---:R2:W3:Y:S02]  /*f670*/  SYNCS.PHASECHK.TRANS64.TRYWAIT P1, [R2+URZ+0x38840], R3 ;  /* 0x03884003020075a7 */ /* 0x0044e4000802017f */
[----:B---3--:R-:W-:Y:S05]  /*f680*/  @!P1 NANOSLEEP.SYNCS 0x989680 ;  /* 0x009896800000995d */ /* 0x008fea0003900000 */
[----:B------:R-:W3:Y:S02]  /*f690*/  @!P1 SYNCS.PHASECHK.TRANS64 P1, [R2+URZ+0x38840], R3 ;  /* 0x03884003020095a7 */ /* 0x000ee4000802007f */
[----:B---3--:R-:W-:Y:S05]  /*f6a0*/  @!P1 BRA `(.L_x_189) ;  /* 0xfffffffc00f09947 */ /* 0x008fea000383ffff */
[----:B------:R-:W-:Y:S05]  /*f6b0*/  BRA `(.L_x_234) ;  /* 0xffffffe000dc7947 */ /* 0x000fea000383ffff */
.L_x_192:
[----:B-1----:R1:W2:Y:S02]  /*f6c0*/  SYNCS.PHASECHK.TRANS64.TRYWAIT P1, [R2+URZ+0x38860], R19 ;  /* 0x03886013020075a7 */ /* 0x0022a4000802017f */
[----:B--2---:R-:W-:Y:S05]  /*f6d0*/  @!P1 NANOSLEEP.SYNCS 0x989680 ;  /* 0x009896800000995d */ /* 0x004fea0003900000 */
[----:B------:R-:W2:Y:S02]  /*f6e0*/  @!P1 SYNCS.PHASECHK.TRANS64 P1, [R2+URZ+0x38860], R19 ;  /* 0x03886013020095a7 */ /* 0x000ea4000802007f */
[----:B--2---:R-:W-:Y:S05]  /*f6f0*/  @!P1 BRA `(.L_x_192) ;  /* 0xfffffffc00f09947 */ /* 0x004fea000383ffff */
[----:B------:R-:W-:Y:S05]  /*f700*/  BRA `(.L_x_235) ;  /* 0xffffffe4009c7947 */ /* 0x000fea000383ffff */
.L_x_198:
[----:B--2---:R2:W3:Y:S02]  /*f710*/  SYNCS.PHASECHK.TRANS64.TRYWAIT P1, [R2+URZ+0x38840], R3 ;  /* 0x03884003020075a7 */ /* 0x0044e4000802017f */
[----:B---3--:R-:W-:Y:S05]  /*f720*/  @!P1 NANOSLEEP.SYNCS 0x989680 ;  /* 0x009896800000995d */ /* 0x008fea0003900000 */
[----:B------:R-:W3:Y:S02]  /*f730*/  @!P1 SYNCS.PHASECHK.TRANS64 P1, [R2+URZ+0x38840], R3 ;  /* 0x03884003020095a7 */ /* 0x000ee4000802007f */
[----:B---3--:R-:W-:Y:S05]  /*f740*/  @!P1 BRA `(.L_x_198) ;  /* 0xfffffffc00f09947 */ /* 0x008fea000383ffff */
[----:B------:R-:W-:Y:S05]  /*f750*/  BRA `(.L_x_236) ;  /* 0xffffffe800e07947 */ /* 0x000fea000383ffff */
.L_x_201:
[----:B-1----:R1:W2:Y:S02]  /*f760*/  SYNCS.PHASECHK.TRANS64.TRYWAIT P1, [R2+URZ+0x38860], R10 ;  /* 0x0388600a020075a7 */ /* 0x0022a4000802017f */
[----:B--2---:R-:W-:Y:S05]  /*f770*/  @!P1 NANOSLEEP.SYNCS 0x989680 ;  /* 0x009896800000995d */ /* 0x004fea0003900000 */
[----:B------:R-:W2:Y:S02]  /*f780*/  @!P1 SYNCS.PHASECHK.TRANS64 P1, [R2+URZ+0x38860], R10 ;  /* 0x0388600a020095a7 */ /* 0x000ea4000802007f */
[----:B--2---:R-:W-:Y:S05]  /*f790*/  @!P1 BRA `(.L_x_201) ;  /* 0xfffffffc00f09947 */ /* 0x004fea000383ffff */
[----:B------:R-:W-:Y:S05]  /*f7a0*/  BRA `(.L_x_237) ;  /* 0xffffffec00a07947 */ /* 0x000fea000383ffff */
.L_x_207:
[----:B---3--:R3:W4:Y:S02]  /*f7b0*/  SYNCS.PHASECHK.TRANS64.TRYWAIT P0, [R3+URZ+0x38860], R2 ;  /* 0x03886002030075a7 */ /* 0x008724000800017f */
[----:B----4-:R-:W-:Y:S05]  /*f7c0*/  @!P0 NANOSLEEP.SYNCS 0x989680 ;  /* 0x009896800000895d */ /* 0x010fea0003900000 */
[----:B------:R-:W4:Y:S02]  /*f7d0*/  @!P0 SYNCS.PHASECHK.TRANS64 P0, [R3+URZ+0x38860], R2 ;  /* 0x03886002030085a7 */ /* 0x000f24000800007f */
[----:B----4-:R-:W-:Y:S05]  /*f7e0*/  @!P0 BRA `(.L_x_207) ;  /* 0xfffffffc00f08947 */ /* 0x010fea000383ffff */
[----:B------:R-:W-:Y:S05]  /*f7f0*/  BRA `(.L_x_238) ;  /* 0xfffffff0008c7947 */ /* 0x000fea000383ffff */
.L_x_212:
[----:B---3--:R3:W4:Y:S02]  /*f800*/  SYNCS.PHASECHK.TRANS64.TRYWAIT P0, [R0+URZ+0x38820], R3 ;  /* 0x03882003000075a7 */ /* 0x008724000800017f */
[----:B----4-:R-:W-:Y:S05]  /*f810*/  @!P0 NANOSLEEP.SYNCS 0x989680 ;  /* 0x009896800000895d */ /* 0x010fea0003900000 */
[----:B------:R-:W4:Y:S02]  /*f820*/  @!P0 SYNCS.PHASECHK.TRANS64 P0, [R0+URZ+0x38820], R3 ;  /* 0x03882003000085a7 */ /* 0x000f24000800007f */
[----:B----4-:R-:W-:Y:S05]  /*f830*/  @!P0 BRA `(.L_x_212) ;  /* 0xfffffffc00f08947 */ /* 0x010fea000383ffff */
[----:B------:R-:W-:Y:S05]  /*f840*/  BRA `(.L_x_239) ;  /* 0xfffffff400a07947 */ /* 0x000fea000383ffff */
.L_x_213:
[----:B------:R-:W4:Y:S01]  /*f850*/  S2R R2, SR_TID.X ;  /* 0x0000000000027919 */ /* 0x000f220000002100 */
[----:B------:R-:W-:Y:S01]  /*f860*/  BSSY B0, `(.L_x_240) ;  /* 0x000000a000007945 */ /* 0x000fe20003800000 */
[----:B------:R-:W-:Y:S01]  /*f870*/  IMAD.MOV.U32 R12, RZ, RZ, RZ ;  /* 0x000000ffff0c7224 */ /* 0x000fe200078e00ff */
[----:B--2---:R-:W-:Y:S01]  /*f880*/  MOV R15, 0xffffffff ;  /* 0xffffffff000f7802 */ /* 0x004fe20000000f00 */
[----:B------:R-:W-:Y:S01]  /*f890*/  IMAD.MOV.U32 R11, RZ, RZ, 0x1f ;  /* 0x0000001fff0b7424 */ /* 0x000fe200078e00ff */
[----:B----4-:R-:W-:-:S04]  /*f8a0*/  SHF.R.U32.HI R2, RZ, 0x5, R2 ;  /* 0x00000005ff027819 */ /* 0x010fc80000011602 */
[----:B------:R-:W-:-:S04]  /*f8b0*/  LOP3.LUT R2, R2, 0x3, RZ, 0xc0, !PT ;  /* 0x0000000302027812 */ /* 0x000fc800078ec0ff */
[----:B------:R-:W-:-:S07]  /*f8c0*/  MOV R13, R2 ;  /* 0x00000002000d7202 */ /* 0x000fce0000000f00 */
[----:B-1-3--:R-:W-:Y:S05]  /*f8d0*/  WARPSYNC.COLLECTIVE R15, `(.L_x_241) ;  /* 0x000000000f087348 */ /* 0x00afea0003c00000 */
[----:B------:R2:W4:Y:S02]  /*f8e0*/  SHFL.IDX P6, R14, R13, R12, R11 ;  /* 0x0000000c0d0e7389 */ /* 0x00052400000c000b */
[----:B-1234-:R-:W-:Y:S01]  /*f8f0*/  ENDCOLLECTIVE ;  /* 0x000000000000791b */ /* 0x01efe20003800000 */
.L_x_241:
[----:B------:R-:W-:Y:S05]  /*f900*/  BSYNC B0 ;  /* 0x0000000000007941 */ /* 0x000fea0003800000 */
.L_x_240:
[----:B------:R-:W-:Y:S05]  /*f910*/  BRA `(.L_x_242) ;  /* 0xfffffff400887947 */ /* 0x000fea000383ffff */
.L_x_216:
[----:B------:R-:W-:Y:S01]  /*f920*/  BSSY B1, `(.L_x_243) ;  /* 0x0000006000017945 */ /* 0x000fe20003800000 */
[----:B------:R-:W-:-:S07]  /*f930*/  IMAD.MOV.U32 R15, RZ, RZ, -0x1 ;  /* 0xffffffffff0f7424 */ /* 0x000fce00078e00ff */
[----:B-123--:R-:W-:Y:S05]  /*f940*/  WARPSYNC.COLLECTIVE R15, `(.L_x_244) ;  /* 0x000000000f0c7348 */ /* 0x00efea0003c00000 */
[----:B------:R-:W-:Y:S02]  /*f950*/  ELECT P6, UR62, PT ;  /* 0x00000000003e782f */ /* 0x000fe400038c0000 */
[----:B------:R-:W-:Y:S01]  /*f960*/  MOV R14, UR62 ;  /* 0x0000003e000e7c02 */ /* 0x000fe20008000f00 */
[----:B-123--:R-:W-:Y:S10]  /*f970*/  ENDCOLLECTIVE ;  /* 0x000000000000791b */ /* 0x00eff40003800000 */
.L_x_244:
[----:B------:R-:W-:Y:S05]  /*f980*/  BSYNC B1 ;  /* 0x0000000000017941 */ /* 0x000fea0003800000 */
.L_x_243:
[----:B------:R-:W-:Y:S05]  /*f990*/  BRA `(.L_x_245) ;  /* 0xfffffff400807947 */ /* 0x000fea000383ffff */
.L_x_218:
[----:B-1----:R1:W2:Y:S02]  /*f9a0*/  SYNCS.PHASECHK.TRANS64.TRYWAIT P0, [R6+URZ], R5 ;  /* 0x00000005060075a7 */ /* 0x0022a4000800017f */
[----:B--2---:R-:W-:Y:S05]  /*f9b0*/  @!P0 NANOSLEEP.SYNCS 0x989680 ;  /* 0x009896800000895d */ /* 0x004fea0003900000 */
[----:B------:R-:W2:Y:S02]  /*f9c0*/  @!P0 SYNCS.PHASECHK.TRANS64 P0, [R6+URZ], R5 ;  /* 0x00000005060085a7 */ /* 0x000ea4000800007f */
[----:B--2---:R-:W-:Y:S05]  /*f9d0*/  @!P0 BRA `(.L_x_218) ;  /* 0xfffffffc00f08947 */ /* 0x004fea000383ffff */
[----:B------:R-:W-:Y:S05]  /*f9e0*/  BRA `(.L_x_246) ;  /* 0xfffffff400bc7947 */ /* 0x000fea000383ffff */
.L_x_219:
[----:B--2---:R2:W3:Y:S02]  /*f9f0*/  SYNCS.PHASECHK.TRANS64.TRYWAIT P0, [R3+URZ], R2 ;  /* 0x00000002030075a7 */ /* 0x0044e4000800017f */
[----:B---3--:R-:W-:Y:S05]  /*fa00*/  @!P0 NANOSLEEP.SYNCS 0x989680 ;  /* 0x009896800000895d */ /* 0x008fea0003900000 */
[----:B------:R-:W3:Y:S02]  /*fa10*/  @!P0 SYNCS.PHASECHK.TRANS64 P0, [R3+URZ], R2 ;  /* 0x00000002030085a7 */ /* 0x000ee4000800007f */
[----:B---3--:R-:W-:Y:S05]  /*fa20*/  @!P0 BRA `(.L_x_219) ;  /* 0xfffffffc00f08947 */ /* 0x008fea000383ffff */
[----:B------:R-:W-:Y:S05]  /*fa30*/  BRA `(.L_x_247) ;  /* 0xfffffff400b07947 */ /* 0x000fea000383ffff */
.L_x_221:
[----:B--2---:R2:W3:Y:S02]  /*fa40*/  SYNCS.PHASECHK.TRANS64.TRYWAIT P0, [R16+URZ], R5 ;  /* 0x00000005100075a7 */ /* 0x0044e4000800017f */
[----:B---3--:R-:W-:Y:S05]  /*fa50*/  @!P0 NANOSLEEP.SYNCS 0x989680 ;  /* 0x009896800000895d */ /* 0x008fea0003900000 */
[----:B------:R-:W3:Y:S02]  /*fa60*/  @!P0 SYNCS.PHASECHK.TRANS64 P0, [R16+URZ], R5 ;  /* 0x00000005100085a7 */ /* 0x000ee4000800007f */
[----:B---3--:R-:W-:Y:S05]  /*fa70*/  @!P0 BRA `(.L_x_221) ;  /* 0xfffffffc00f08947 */ /* 0x008fea000383ffff */
[----:B------:R-:W-:Y:S05]  /*fa80*/  BRA `(.L_x_248) ;  /* 0xfffffff400b47947 */ /* 0x000fea000383ffff */
.L_x_249:
        /* <DEDUP_REMOVED lines=15> */
.L_x_12747:


//--------------------- .text._ZN7cutlass13device_kernelIN5flash11enable_sm90INS1_16FlashAttnFwdSm90INS1_25CollectiveMainloopFwdSm90ILi2EN4cute5tupleIJNS5_1CILi1EEES8_S8_EEENS6_IJNS7_ILi128EEENS7_ILi80EEENS7_ILi256EEEEEELi256ENS_6half_tEfNS_4arch4Sm90ELb0ELb0ELb1ELb1ELb0ELb0ELb0ELb1ELb1ELb0ELb0ELb0EEENS1_21CollectiveEpilogueFwdINS6_IJSA_SC_SB_EEES9_SE_SG_Li256ELb1ELb0ELb0ELb0EEENS1_36VarlenDynamicPersistentTileSchedulerILi128ELi80ELi256ELi32ELb0ELb0ELb1ELb0ELb1ELb1EEEEEEEEEvNT_6ParamsE --------------------------
	.section	.text._ZN7cutlass13device_kernelIN5flash11enable_sm90INS1_16FlashAttnFwdSm90INS1_25CollectiveMainloopFwdSm90ILi2EN4cute5tupleIJNS5_1CILi1EEES8_S8_EEENS6_IJNS7_ILi128EEENS7_ILi80EEENS7_ILi256EEEEEELi256ENS_6half_tEfNS_4arch4Sm90ELb0ELb0ELb1ELb1ELb0ELb0ELb0ELb1ELb1ELb0ELb0ELb0EEENS1_21CollectiveEpilogueFwdINS6_IJSA_SC_SB_EEES9_SE_SG_Li256ELb1ELb0ELb0ELb0EEENS1_36VarlenDynamicPersistentTileSchedulerILi128ELi80ELi256ELi32ELb0ELb0ELb1ELb0ELb1ELb1EEEEEEEEEvNT_6ParamsE,"ax",@progbits
	.align	128
.text._ZN7cutlass13device_kernelIN5flash11enable_sm90INS1_16FlashAttnFwdSm90INS1_25CollectiveMainloopFwdSm90ILi2EN4cute5tupleIJNS5_1CILi1EEES8_S8_EEENS6_IJNS7_ILi128EEENS7_ILi80EEENS7_ILi256EEEEEELi256ENS_6half_tEfNS_4arch4Sm90ELb0ELb0ELb1ELb1ELb0ELb0ELb0ELb1ELb1ELb0ELb0ELb0EEENS1_21CollectiveEpilogueFwdINS6_IJSA_SC_SB_EEES9_SE_SG_Li256ELb1ELb0ELb0ELb0EEENS1_36VarlenDynamicPersistentTileSchedulerILi128ELi80ELi256ELi32ELb0ELb0ELb1ELb0ELb1ELb1EEEEEEEEEvNT_6ParamsE:
        .type           _ZN7cutlass13device_kernelIN5flash11enable_sm90INS1_16FlashAttnFwdSm90INS1_25CollectiveMainloopFwdSm90ILi2EN4cute5tupleIJNS5_1CILi1EEES8_S8_EEENS6_IJNS7_ILi128EEENS7_ILi80EEENS7_ILi256EEEEEELi256ENS_6half_tEfNS_4arch4Sm90ELb0ELb0ELb1ELb1ELb0ELb0ELb0ELb1ELb1ELb0ELb0ELb0EEENS1_21CollectiveEpilogueFwdINS6_IJSA_SC_SB_EEES9_SE_SG_Li256ELb1ELb0ELb0ELb0EEENS1_36VarlenDynamicPersistentTileSchedulerILi128ELi80ELi256ELi32ELb0ELb0ELb1ELb0ELb1ELb1EEEEEEEEEvNT_6ParamsE,@function
        .size           _ZN7cutlass13device_kernelIN5flash11enable_sm90INS1_16FlashAttnFwdSm90INS1_25CollectiveMainloopFwdSm90ILi2EN4cute5tupleIJNS5_1CILi1EEES8_S8_EEENS6_IJNS7_ILi128EEENS7_ILi80EEENS7_ILi256EEEEEELi256ENS_6half_tEfNS_4arch4Sm90ELb0ELb0ELb1ELb1ELb0ELb0ELb0ELb1ELb1ELb0ELb0ELb0EEENS1_21CollectiveEpilogueFwdINS6_IJSA_SC_SB_EEES9_SE_SG_Li256ELb1ELb0ELb0ELb0EEENS1_36VarlenDynamicPersistentTileSchedulerILi128ELi80ELi256ELi32ELb0ELb0ELb1ELb0ELb1ELb1EEEEEEEEEvNT_6ParamsE,(.L_x_12748 - _ZN7cutlass13device_kernelIN5flash11enable_sm90INS1_16FlashAttnFwdSm90INS1_25CollectiveMainloopFwdSm90ILi2EN4cute5tupleIJNS5_1CILi1EEES8_S8_EEENS6_IJNS7_ILi128EEENS7_ILi80EEENS7_ILi256EEEEEELi256ENS_6half_tEfNS_4arch4Sm90ELb0ELb0ELb1ELb1ELb0ELb0ELb0ELb1ELb1ELb0ELb0ELb0EEENS1_21CollectiveEpilogueFwdINS6_IJSA_SC_SB_EEES9_SE_SG_Li256ELb1ELb0ELb0ELb0EEENS1_36VarlenDynamicPersistentTileSchedulerILi128ELi80ELi256ELi32ELb0ELb0ELb1ELb0ELb1ELb1EEEEEEEEEvNT_6ParamsE)
        .other          _ZN7cutlass13device_kernelIN5flash11enable_sm90INS1_16FlashAttnFwdSm90INS1_25CollectiveMainloopFwdSm90ILi2EN4cute5tupleIJNS5_1CILi1EEES8_S8_EEENS6_IJNS7_ILi128EEENS7_ILi80EEENS7_ILi256EEEEEELi256ENS_6half_tEfNS_4arch4Sm90ELb0ELb0ELb1ELb1ELb0ELb0ELb0ELb1ELb1ELb0ELb0ELb0EEENS1_21CollectiveEpilogueFwdINS6_IJSA_SC_SB_EEES9_SE_SG_Li256ELb1ELb0ELb0ELb0EEENS1_36VarlenDynamicPersistentTileSchedulerILi128ELi80ELi256ELi32ELb0ELb0ELb1ELb0ELb1ELb1EEEEEEEEEvNT_6ParamsE,@"STO_CUDA_ENTRY STV_DEFAULT"
_ZN7cutlass13device_kernelIN5flash11enable_sm90INS1_16FlashAttnFwdSm90INS1_25CollectiveMainloopFwdSm90ILi2EN4cute5tupleIJNS5_1CILi1EEES8_S8_EEENS6_IJNS7_ILi128EEENS7_ILi80EEENS7_ILi256EEEEEELi256ENS_6half_tEfNS_4arch4Sm90ELb0ELb0ELb1ELb1ELb0ELb0ELb0ELb1ELb1ELb0ELb0ELb0EEENS1_21CollectiveEpilogueFwdINS6_IJSA_SC_SB_EEES9_SE_SG_Li256ELb1ELb0ELb0ELb0EEENS1_36VarlenDynamicPersistentTileSchedulerILi128ELi80ELi256ELi32ELb0ELb0ELb1ELb0ELb1ELb1EEEEEEEEEvNT_6ParamsE:
[----:B------:R-:W0:Y:S02]  /*0000*/  LDC R1, c[0x0][0x28] ;  /* 0x00000a00ff017b82 */ /* 0x000e240000000800 */
[----:B0-----:R-:W-:Y:S01]  /*0010*/  VIADD R1, R1, 0xffffffc8 ;  /* 0xffffffc801017836 */ /* 0x001fe20000000000 */
[----:B------:R-:W0:Y:S01]  /*0020*/  S2R R3, SR_TID.X ;  /* 0x0000000000037919 */ /* 0x000e220000002100 */
[----:B------:R-:W-:Y:S01]  /*0030*/  ELECT P0, URZ, PT ;  /* 0x00000000003f782f */ /* 0x000fe20003800000 */
[----:B------:R-:W-:Y:S01]  /*0040*/  BSSY B0, `(.L_x_250) ;  /* 0x0000011000007945 */ /* 0x000fe20003800000 */
[----:B0-----:R-:W-:-:S05]  /*0050*/  SHF.R.U32.HI R0, RZ, 0x5, R3 ;  /* 0x00000005ff007819 */ /* 0x001fca0000011603 */
[----:B------:R-:W0:Y:S02]  /*0060*/  SHFL.IDX PT, R2, R0, RZ, 0x1f ;  /* 0x00001fff00027589 */ /* 0x000e2400000e0000 */
[----:B0-----:R-:W-:Y:S02]  /*0070*/  ISETP.EQ.AND P0, PT, R2, RZ, P0 ;  /* 0x000000ff0200720c */ /* 0x001fe40000702270 */
[----:B------:R-:W-:-:S11]  /*0080*/  SHF.R.U32.HI R2, RZ, 0x7, R3 ;  /* 0x00000007ff027819 */ /* 0x000fd60000011603 */
[----:B------:R-:W-:Y:S05]  /*0090*/  @!P0 BRA `(.L_x_251) ;  /* 0x00000000002c8947 */ /* 0x000fea0003800000 */
[----:B------:R-:W-:Y:S02]  /*00a0*/  ULDC.64 UR4, c[0x0][0x198] ;  /* 0x0000660000047ab9 */ /* 0x000fe40000000a00 */
[----:B------:R-:W-:Y:S02]  /*00b0*/  UIADD3 UR6, UP0, UR4, 0x270, URZ ;  /* 0x0000027004067890 */ /* 0x000fe4000ff1e03f */
[----:B------:R-:W-:Y:S02]  /*00c0*/  UIADD3 UR8, UP1, UR4, 0x370, URZ ;  /* 0x0000037004087890 */ /* 0x000fe4000ff3e03f */
[----:B------:R-:W-:Y:S02]  /*00d0*/  UIADD3 UR4, UP2, UR4, 0x470, URZ ;  /* 0x0000047004047890 */ /* 0x000fe4000ff5e03f */
[----:B------:R-:W-:Y:S02]  /*00e0*/  UIADD3.X UR7, URZ, UR5, URZ, UP0, !UPT ;  /* 0x000000053f077290 */ /* 0x000fe400087fe43f */
[----:B------:R-:W-:-:S02]  /*00f0*/  UIADD3.X UR9, URZ, UR5, URZ, UP1, !UPT ;  /* 0x000000053f097290 */ /* 0x000fc40008ffe43f */
[----:B------:R-:W-:-:S05]  /*0100*/  UIADD3.X UR5, URZ, UR5, URZ, UP2, !UPT ;  /* 0x000000053f057290 */ /* 0x000fca00097fe43f */
[----:B------:R0:W-:Y:S02]  /*0110*/  UTMACCTL.PF [UR6] ;  /* 0x00000000060079b9 */ /* 0x0001e40008040000 */
[----:B------:R0:W-:Y:S02]  /*0120*/  UTMACCTL.PF [UR8] ;  /* 0x00000000080079b9 */ /* 0x0001e40008040000 */
[----:B------:R0:W-:Y:S02]  /*0130*/  UTMACCTL.PF [UR4] ;  /* 0x00000000040079b9 */ /* 0x0001e40008040000 */
[----:B0-----:R-:W-:Y:S01]  /*0140*/  NOP ;  /* 0x0000000000007918 */ /* 0x001fe20000000000 */
.L_x_251:
[----:B------:R-:W-:Y:S05]  /*0150*/  BSYNC B0 ;  /* 0x0000000000007941 */ /* 0x000fea0003800000 */
.L_x_250:
[----:B------:R-:W-:Y:S01]  /*0160*/  VOTEU.ANY UP0, P0 ;  /* 0x00000000003f7886 */ /* 0x000fe20000000100 */
[----:B------:R-:W0:Y:S01]  /*0170*/  SHFL.IDX PT, R2, R2, RZ, 0x1f ;  /* 0x00001fff02027589 */ /* 0x000e2200000e0000 */
[----:B------:R-:W-:Y:S01]  /*0180*/  UMOV UR4, 0x1 ;  /* 0x0000000100047882 */ /* 0x000fe20000000000 */
[----:B------:R-:W-:Y:S01]  /*0190*/  UMOV UR7, 0x100 ;  /* 0x0000010000077882 */ /* 0x000fe20000000000 */
[----:B------:R-:W-:Y:S01]  /*01a0*/  VOTEU.ANY UP1, P0 ;  /* 0x00000000003f7886 */ /* 0x000fe20000020100 */
[----:B------:R-:W1:Y:S01]  /*01b0*/  @UP0 S2UR UR8, SR_CgaCtaId ;  /* 0x00000000000809c3 */ /* 0x000e620000008800 */
[----:B------:R-:W2:Y:S01]  /*01c0*/  SHFL.IDX PT, R3, R0, RZ, 0x1f ;  /* 0x00001fff00037589 */ /* 0x000ea200000e0000 */
[----:B------:R-:W-:Y:S01]  /*01d0*/  @UP0 UMOV UR6, 0x400 ;  /* 0x0000040000060882 */ /* 0x000fe20000000000 */
[----:B------:R-:W-:-:S04]  /*01e0*/  @UP0 UIADD3 UR4, -UR4, 0x100000, URZ ;  /* 0x0010000004040890 */ /* 0x000fc8000fffe13f */
[----:B------:R-:W-:Y:S02]  /*01f0*/  @UP0 USHF.L.U32 UR5, UR4, 0xb, URZ ;  /* 0x0000000b04050899 */ /* 0x000fe4000800063f */
[----:B------:R-:W-:Y:S01]  /*0200*/  @UP0 USHF.L.U32 UR4, UR4, 0x1, URZ ;  /* 0x0000000104040899 */ /* 0x000fe2000800063f */
[----:B------:R-:W-:Y:S01]  /*0210*/  VOTEU.ANY UP2, P0 ;  /* 0x00000000003f7886 */ /* 0x000fe20000040100 */
[----:B0-----:R-:W-:Y:S01]  /*0220*/  R2UR UR9, R2 ;  /* 0x00000000020972ca */ /* 0x001fe200000e0000 */
[----:B-1----:R-:W-:Y:S01]  /*0230*/  @UP0 ULEA UR8, UR8, UR6, 0x18 ;  /* 0x0000000608080291 */ /* 0x002fe2000f8ec03f */
[----:B--2---:R-:W-:Y:S01]  /*0240*/  ISETP.NE.AND P1, PT, R3, RZ, PT ;  /* 0x000000ff0300720c */ /* 0x004fe20003f25270 */
[----:B------:R-:W-:-:S04]  /*0250*/  @UP0 UIADD3 UR6, -UR7, 0x100000, URZ ;  /* 0x0010000007060890 */ /* 0x000fc8000fffe13f */
[----:B------:R-:W-:Y:S02]  /*0260*/  @UP0 USHF.L.U32 UR7, UR6, 0xb, URZ ;  /* 0x0000000b06070899 */ /* 0x000fe4000800063f */
[----:B------:R-:W-:-:S04]  /*0270*/  @UP0 USHF.L.U32 UR6, UR6, 0x1, URZ ;  /* 0x0000000106060899 */ /* 0x000fc8000800063f */
[----:B------:R-:W-:Y:S01]  /*0280*/  UISETP.NE.AND UP0, UPT, UR9, URZ, UPT ;  /* 0x0000003f0900728c */ /* 0x000fe2000bf05270 */
[----:B------:R-:W0:Y:S02]  /*0290*/  FENCE.VIEW.ASYNC.S ;  /* 0x00000000000073c6 */ /* 0x000e240000000000 */
[----:B0-----:R0:W1:Y:S05]  /*02a0*/  @UP1 SYNCS.EXCH.64 URZ, [UR8+0x38800], UR4 ;  /* 0x03880004083f15b2 */ /* 0x00106a0008000100 */
[----:B------:R0:W2:Y:S01]  /*02b0*/  @UP2 SYNCS.EXCH.64 URZ, [UR8+0x38820], UR6 ;  /* 0x03882006083f25b2 */ /* 0x0000a20008000100 */
[----:B------:R-:W-:Y:S05]  /*02c0*/  @P1 BRA `(.L_x_252) ;  /* 0x0000000000481947 */ /* 0x000fea0003800000 */
[----:B0-----:R-:W0:Y:S01]  /*02d0*/  S2UR UR5, SR_CgaCtaId ;  /* 0x00000000000579c3 */ /* 0x001e220000008800 */
[----:B------:R-:W-:Y:S01]  /*02e0*/  UMOV UR4, 0x400 ;  /* 0x0000040000047882 */ /* 0x000fe20000000000 */
[----:B------:R-:W-:Y:S01]  /*02f0*/  UMOV UR6, 0x1 ;  /* 0x0000000100067882 */ /* 0x000fe20000000000 */
[----:B------:R-:W-:Y:S01]  /*0300*/  UMOV UR9, 0x2 ;  /* 0x0000000200097882 */ /* 0x000fe20000000000 */
[----:B------:R-:W-:-:S04]  /*0310*/  UIADD3 UR6, -UR6, 0x100000, URZ ;  /* 0x0010000006067890 */ /* 0x000fc8000fffe13f */
[----:B------:R-:W-:Y:S02]  /*0320*/  USHF.L.U32 UR7, UR6, 0xb, URZ ;  /* 0x0000000b06077899 */ /* 0x000fe4000800063f */
[----:B------:R-:W-:Y:S01]  /*0330*/  USHF.L.U32 UR6, UR6, 0x1, URZ ;  /* 0x0000000106067899 */ /* 0x000fe2000800063f */
[----:B------:R-:W-:Y:S01]  /*0340*/  ELECT P0, URZ, PT ;  /* 0x00000000003f782f */ /* 0x000fe20003800000 */
[----:B0-----:R-:W-:Y:S02]  /*0350*/  ULEA UR8, UR5, UR4, 0x18 ;  /* 0x0000000405087291 */ /* 0x001fe4000f8ec03f */
[----:B------:R-:W-:-:S04]  /*0360*/  UIADD3 UR4, -UR9, 0x100000, URZ ;  /* 0x0010000009047890 */ /* 0x000fc8000fffe13f */
[----:B------:R-:W-:Y:S02]  /*0370*/  USHF.L.U32 UR5, UR4, 0xb, URZ ;  /* 0x0000000b04057899 */ /* 0x000fe4000800063f */
[----:B------:R-:W-:Y:S01]  /*0380*/  USHF.L.U32 UR4, UR4, 0x1, URZ ;  /* 0x0000000104047899 */ /* 0x000fe2000800063f */
[----:B------:R-:W0:Y:S03]  /*0390*/  FENCE.VIEW.ASYNC.S ;  /* 0x00000000000073c6 */ /* 0x000e260000000000 */
[----:B0-----:R3:W4:Y:S08]  /*03a0*/  SYNCS.EXCH.64 URZ, [UR8+0x38830], UR6 ;  /* 0x03883006083f75b2 */ /* 0x0017300008000100 */
[----:B------:R3:W0:Y:S01]  /*03b0*/  SYNCS.EXCH.64 URZ, [UR8+0x38840], UR4 ;  /* 0x03884004083f75b2 */ /* 0x0006220008000100 */
[----:B------:R3:W0:Y:S01]  /*03c0*/  SYNCS.EXCH.64 URZ, [UR8+0x38838], UR6 ;  /* 0x03883806083f75b2 */ /* 0x0006220008000100 */
[----:B------:R3:W0:Y:S02]  /*03d0*/  SYNCS.EXCH.64 URZ, [UR8+0x38848], UR4 ;  /* 0x03884804083f75b2 */ /* 0x0006240008000100 */
[----:B---3--:R-:W-:Y:S01]  /*03e0*/  NOP ;  /* 0x0000000000007918 */ /* 0x008fe20000000000 */
.L_x_252:
[----:B------:R-:W3:Y:S01]  /*03f0*/  SHFL.IDX PT, R2, R0, RZ, 0x1f ;  /* 0x00001fff00027589 */ /* 0x000ee200000e0000 */
[----:B------:R-:W-:Y:S01]  /*0400*/  NOP ;  /* 0x0000000000007918 */ /* 0x000fe20000000000 */
[----:B---3--:R-:W-:-:S13]  /*0410*/  ISETP.NE.AND P0, PT, R2, RZ, PT ;  /* 0x000000ff0200720c */ /* 0x008fda0003f05270 */
[----:B------:R-:W-:Y:S05]  /*0420*/  @P0 BRA `(.L_x_253) ;  /* 0x0000000000480947 */ /* 0x000fea0003800000 */
[----:B0-----:R-:W0:Y:S01]  /*0430*/  S2UR UR5, SR_CgaCtaId ;  /* 0x00000000000579c3 */ /* 0x001e220000008800 */
[----:B------:R-:W-:Y:S01]  /*0440*/  UMOV UR4, 0x400 ;  /* 0x0000040000047882 */ /* 0x000fe20000000000 */
[----:B------:R-:W-:Y:S01]  /*0450*/  UMOV UR6, 0x1 ;  /* 0x0000000100067882 */ /* 0x000fe20000000000 */
[----:B------:R-:W-:Y:S01]  /*0460*/  UMOV UR7, 0x2 ;  /* 0x0000000200077882 */ /* 0x000fe20000000000 */
[----:B------:R-:W-:Y:S01]  /*0470*/  ELECT P0, URZ, PT ;  /* 0x00000000003f782f */ /* 0x000fe20003800000 */
[----:B0-----:R-:W-:Y:S02]  /*0480*/  ULEA UR8, UR5, UR4, 0x18 ;  /* 0x0000000405087291 */ /* 0x001fe4000f8ec03f */
[----:B------:R-:W-:-:S04]  /*0490*/  UIADD3 UR4, -UR6, 0x100000, URZ ;  /* 0x0010000006047890 */ /* 0x000fc8000fffe13f */
[----:B------:R-:W-:Y:S02]  /*04a0*/  USHF.L.U32 UR5, UR4, 0xb, URZ ;  /* 0x0000000b04057899 */ /* 0x000fe4000800063f */
[----:B------:R-:W-:Y:S02]  /*04b0*/  USHF.L.U32 UR4, UR4, 0x1, URZ ;  /* 0x0000000104047899 */ /* 0x000fe4000800063f */
[----:B------:R-:W-:-:S04]  /*04c0*/  UIADD3 UR6, -UR7, 0x100000, URZ ;  /* 0x0010000007067890 */ /* 0x000fc8000fffe13f */
[----:B------:R-:W-:Y:S02]  /*04d0*/  USHF.L.U32 UR7, UR6, 0xb, URZ ;  /* 0x0000000b06077899 */ /* 0x000fe4000800063f */
[----:B------:R-:W-:Y:S01]  /*04e0*/  USHF.L.U32 UR6, UR6, 0x1, URZ ;  /* 0x0000000106067899 */ /* 0x000fe2000800063f */
[----:B------:R-:W0:Y:S03]  /*04f0*/  FENCE.VIEW.ASYNC.S ;  /* 0x00000000000073c6 */ /* 0x000e260000000000 */
[----:B0-----:R3:W0:Y:S08]  /*0500*/  SYNCS.EXCH.64 URZ, [UR8+0x38850], UR4 ;  /* 0x03885004083f75b2 */ /* 0x0016300008000100 */
[----:B------:R3:W0:Y:S01]  /*0510*/  SYNCS.EXCH.64 URZ, [UR8+0x38860], UR6 ;  /* 0x03886006083f75b2 */ /* 0x0006220008000100 */
[----:B------:R3:W0:Y:S01]  /*0520*/  SYNCS.EXCH.64 URZ, [UR8+0x38858], UR4 ;  /* 0x03885804083f75b2 */ /* 0x0006220008000100 */
[----:B------:R3:W0:Y:S02]  /*0530*/  SYNCS.EXCH.64 URZ, [UR8+0x38868], UR6 ;  /* 0x03886806083f75b2 */ /* 0x0006240008000100 */
[----:B---3--:R-:W-:Y:S01]  /*0540*/  NOP ;  /* 0x0000000000007918 */ /* 0x008fe20000000000 */
.L_x_253:
[----:B------:R-:W3:Y:S01]  /*0550*/  SHFL.IDX PT, R2, R0, RZ, 0x1f ;  /* 0x00001fff00027589 */ /* 0x000ee200000e0000 */
[----:B------:R-:W-:Y:S01]  /*0560*/  NOP ;  /* 0x0000000000007918 */ /* 0x000fe20000000000 */
[----:B---3--:R-:W-:-:S13]  /*0570*/  ISETP.NE.AND P0, PT, R2, RZ, PT ;  /* 0x000000ff0200720c */ /* 0x008fda0003f05270 */
[----:B------:R-:W-:Y:S05]  /*0580*/  @P0 BRA `(.L_x_254) ;  /* 0x0000000000380947 */ /* 0x000fea0003800000 */
[----:B0-----:R-:W0:Y:S01]  /*0590*/  S2UR UR5, SR_CgaCtaId ;  /* 0x00000000000579c3 */ /* 0x001e220000008800 */
[----:B------:R-:W-:Y:S01]  /*05a0*/  UMOV UR4, 0x400 ;  /* 0x0000040000047882 */ /* 0x000fe20000000000 */
[----:B------:R-:W-:Y:S01]  /*05b0*/  UMOV UR7, 0x1 ;  /* 0x0000000100077882 */ /* 0x000fe20000000000 */
[----:B------:R-:W-:Y:S01]  /*05c0*/  ELECT P0, URZ, PT ;  /* 0x00000000003f782f */ /* 0x000fe20003800000 */
[----:B0-----:R-:W-:Y:S02]  /*05d0*/  ULEA UR6, UR5, UR4, 0x18 ;  /* 0x0000000405067291 */ /* 0x001fe4000f8ec03f */
[----:B------:R-:W-:-:S04]  /*05e0*/  UIADD3 UR4, -UR7, 0x100000, URZ ;  /* 0x0010000007047890 */ /* 0x000fc8000fffe13f */
[----:B------:R-:W-:Y:S02]  /*05f0*/  USHF.L.U32 UR5, UR4, 0xb, URZ ;  /* 0x0000000b04057899 */ /* 0x000fe4000800063f */
[----:B------:R-:W-:Y:S01]  /*0600*/  USHF.L.U32 UR4, UR4, 0x1, URZ ;  /* 0x0000000104047899 */ /* 0x000fe2000800063f */
[----:B------:R-:W0:Y:S11]  /*0610*/  FENCE.VIEW.ASYNC.S ;  /* 0x00000000000073c6 */ /* 0x000e360000000000 */
[----:B0-----:R3:W0:Y:S01]  /*0620*/  SYNCS.EXCH.64 URZ, [UR6+0x38870], UR4 ;  /* 0x03887004063f75b2 */ /* 0x0016220008000100 */
[----:B------:R3:W0:Y:S01]  /*0630*/  SYNCS.EXCH.64 URZ, [UR6+0x38880], UR4 ;  /* 0x03888004063f75b2 */ /* 0x0006220008000100 */
[----:B------:R3:W0:Y:S01]  /*0640*/  SYNCS.EXCH.64 URZ, [UR6+0x38878], UR4 ;  /* 0x03887804063f75b2 */ /* 0x0006220008000100 */
[----:B------:R3:W0:Y:S02]  /*0650*/  SYNCS.EXCH.64 URZ, [UR6+0x38888], UR4 ;  /* 0x03888804063f75b2 */ /* 0x0006240008000100 */
[----:B---3--:R-:W-:Y:S01]  /*0660*/  NOP ;  /* 0x0000000000007918 */ /* 0x008fe20000000000 */
.L_x_254:
        /* <DEDUP_REMOVED lines=22> */
.L_x_255:
        /* <DEDUP_REMOVED lines=22> */
.L_x_256:
[----:B0-----:R-:W-:Y:S01]  /*0930*/  UMOV UR4, 0x1 ;  /* 0x0000000100047882 */ /* 0x001fe20000000000 */
[----:B------:R-:W-:Y:S01]  /*0940*/  PLOP3.LUT P0, PT, PT, PT, UP0, 0x80, 0x0 ;  /* 0x000000000000781c */ /* 0x000fe20003f0f008 */
[----:B------:R-:W-:Y:S01]  /*0950*/  USEL UR4, UR4, 0x2, !UP0 ;  /* 0x0000000204047887 */ /* 0x000fe2000c000000 */
[----:B------:R-:W-:-:S05]  /*0960*/  NOP ;  /* 0x0000000000007918 */ /* 0x000fca0000000000 */
[----:B------:R-:W-:-:S05]  /*0970*/  IMAD.U32 R2, RZ, RZ, UR4 ;  /* 0x00000004ff027e24 */ /* 0x000fca000f8e00ff */
[----:B------:R0:W-:Y:S01]  /*0980*/  STL [R1+0x30], R2 ;  /* 0x0000300201007387 */ /* 0x0001e20000100800 */
[----:B-12-4-:R-:W-:Y:S06]  /*0990*/  BAR.SYNC.DEFER_BLOCKING 0x0 ;  /* 0x0000000000007b1d */ /* 0x016fec0000010000 */
[----:B------:R-:W-:Y:S05]  /*09a0*/  @!P0 BRA `(.L_x_257) ;  /* 0x000000d400908947 */ /* 0x000fea0003800000 */
.L_x_258:
[----:B------:R-:W-:-:S08]  /*09b0*/  NOP ;  /* 0x0000000000007918 */ /* 0x000fd00000000000 */
[----:B------:R-:W1:Y:S02]  /*09c0*/  USETMAXREG.TRY_ALLOC.CTAPOOL UP0, 0xf0 ;  /* 0x000000f0000079c8 */ /* 0x000e640008000600 */
[----:B-1----:R-:W-:-:S13]  /*09d0*/  PLOP3.LUT P0, PT, PT, PT, UP0, 0x80, 0x0 ;  /* 0x000000000000781c */ /* 0x002fda0003f0f008 */
[----:B------:R-:W-:Y:S05]  /*09e0*/  @!P0 BRA `(.L_x_258) ;  /* 0xfffffffc00f08947 */ /* 0x000fea000383ffff */
[----:B------:R-:W1:Y:S08]  /*09f0*/  S2UR UR5, SR_CgaCtaId ;  /* 0x00000000000579c3 */ /* 0x000e700000008800 */
[----:B------:R-:W-:Y:S06]  /*0a00*/  BAR.ARV 0x8, 0x120 ;  /* 0x0204800000007b1d */ /* 0x000fec0000002000 */
[----:B------:R-:W-:-:S02]  /*0a10*/  UMOV UR4, 0x400 ;  /* 0x0000040000047882 */ /* 0x000fc40000000000 */
[----:B------:R-:W-:Y:S01]  /*0a20*/  BAR.SYNC.DEFER_BLOCKING 0x5, 0x120 ;  /* 0x0144800000007b1d */ /* 0x000fe20000010000 */
[----:B-1----:R-:W-:-:S09]  /*0a30*/  ULEA UR4, UR5, UR4, 0x18 ;  /* 0x0000000405047291 */ /* 0x002fd2000f8ec03f */
[----:B------:R-:W1:Y:S01]  /*0a40*/  LDS.128 R12, [UR4+0x388d0] ;  /* 0x0388d004ff0c7984 */ /* 0x000e620008000c00 */
[----:B------:R-:W-:Y:S01]  /*0a50*/  ULDC UR4, c[0x0][0xc14] ;  /* 0x0003050000047ab9 */ /* 0x000fe20000000800 */
[----:B------:R-:W-:Y:S06]  /*0a60*/  BAR.ARV 0x4, 0x120 ;  /* 0x0104800000007b1d */ /* 0x000fec0000002000 */
[----:B-1----:R-:W-:-:S13]  /*0a70*/  ISETP.GE.AND P0, PT, R15, UR4, PT ;  /* 0x000000040f007c0c */ /* 0x002fda000bf06270 */
[----:B------:R-:W-:Y:S05]  /*0a80*/  @P0 EXIT ;  /* 0x000000000000094d */ /* 0x000fea0003800000 */
[----:B0-----:R-:W2:Y:S01]  /*0a90*/  LDL R2, [R1+0x30] ;  /* 0x0000300001027983 */ /* 0x001ea20000100800 */
[----:B------:R-:W-:Y:S01]  /*0aa0*/  R2UR UR5, R14 ;  /* 0x000000000e0572ca */ /* 0x000fe200000e0000 */
[----:B------:R-:W-:Y:S01]  /*0ab0*/  IMAD.MOV.U32 R219, RZ, RZ, -0x2 ;  /* 0xfffffffeffdb7424 */ /* 0x000fe200078e00ff */
[----:B------:R-:W-:Y:S01]  /*0ac0*/  CS2R R16, SRZ ;  /* 0x0000000000107805 */ /* 0x000fe2000001ff00 */
[----:B------:R-:W0:Y:S01]  /*0ad0*/  S2R R0, SR_TID.X ;  /* 0x0000000000007919 */ /* 0x000e220000002100 */
[----:B------:R-:W-:Y:S02]  /*0ae0*/  IMAD.MOV.U32 R216, RZ, RZ, RZ ;  /* 0x000000ffffd87224 */ /* 0x000fe400078e00ff */
[----:B0-----:R-:W-:-:S05]  /*0af0*/  VIADD R223, R0, 0xffffff80 ;  /* 0xffffff8000df7836 */ /* 0x001fca0000000000 */
[----:B------:R-:W-:-:S04]  /*0b00*/  SHF.R.S32.HI R0, RZ, 0x1f, R223 ;  /* 0x0000001fff007819 */ /* 0x000fc800000114df */
[CC--:B------:R-:W-:Y:S02]  /*0b10*/  LEA.HI R3, R0.reuse, R223.reuse, RZ, 0x7 ;  /* 0x000000df00037211 */ /* 0x0c0fe400078f38ff */
[----:B------:R-:W-:Y:S02]  /*0b20*/  LEA.HI R4, R0, R223, RZ, 0x5 ;  /* 0x000000df00047211 */ /* 0x000fe400078f28ff */
[----:B------:R-:W-:-:S03]  /*0b30*/  SHF.R.S32.HI R218, RZ, 0x7, R3 ;  /* 0x00000007ffda7819 */ /* 0x000fc60000011403 */
[----:B------:R-:W-:-:S05]  /*0b40*/  IMAD.SHL.U32 R6, R4, 0x20, RZ ;  /* 0x0000002004067824 */ /* 0x000fca00078e00ff */
[----:B------:R-:W-:Y:S02]  /*0b50*/  LOP3.LUT R7, R6, 0xfffffc00, RZ, 0xc0, !PT ;  /* 0xfffffc0006077812 */ /* 0x000fe400078ec0ff */
[----:B--2---:R-:W-:Y:S02]  /*0b60*/  R2UR UR4, R2 ;  /* 0x00000000020472ca */ /* 0x004fe400000e0000 */
[C---:B------:R-:W-:Y:S02]  /*0b70*/  LOP3.LUT R2, R3.reuse, 0xffffff80, RZ, 0xc0, !PT ;  /* 0xffffff8003027812 */ /* 0x040fe400078ec0ff */
[----:B------:R-:W-:-:S03]  /*0b80*/  LEA.HI R3, R3, R218, RZ, 0x1 ;  /* 0x000000da03037211 */ /* 0x000fc600078f08ff */
[C---:B------:R-:W-:Y:S01]  /*0b90*/  IMAD.IADD R217, R223.reuse, 0x1, -R2 ;  /* 0x00000001dfd97824 */ /* 0x040fe200078e0a02 */
[CC--:B------:R-:W-:Y:S02]  /*0ba0*/  LEA.HI R2, R0.reuse, R223.reuse, RZ, 0x4 ;  /* 0x000000df00027211 */ /* 0x0c0fe400078f20ff */
[----:B------:R-:W-:Y:S02]  /*0bb0*/  LEA.HI R0, R0, R223, RZ, 0x3 ;  /* 0x000000df00007211 */ /* 0x000fe400078f18ff */
[----:B------:R-:W-:Y:S01]  /*0bc0*/  SHF.R.S32.HI R8, RZ, 0x1f, R217 ;  /* 0x0000001fff087819 */ /* 0x000fe200000114d9 */
[----:B------:R-:W-:Y:S01]  /*0bd0*/  ULOP3.LUT UR4, UR4, 0x1, URZ, 0xfc, !UPT ;  /* 0x0000000104047892 */ /* 0x000fe2000f8efc3f */
[----:B------:R-:W-:Y:S02]  /*0be0*/  SHF.R.S32.HI R5, RZ, 0x4, R2 ;  /* 0x00000004ff057819 */ /* 0x000fe40000011402 */
[----:B------:R-:W-:Y:S02]  /*0bf0*/  LOP3.LUT R4, R2, 0x3fffff0, RZ, 0xc0, !PT ;  /* 0x03fffff002047812 */ /* 0x000fe400078ec0ff */
[----:B------:R-:W-:Y:S01]  /*0c00*/  LEA.HI R9, R8, R217, RZ, 0x2 ;  /* 0x000000d908097211 */ /* 0x000fe200078f10ff */
[----:B------:R-:W-:Y:S01]  /*0c10*/  IMAD.U32 R222, RZ, RZ, UR4 ;  /* 0x00000004ffde7e24 */ /* 0x000fe2000f8e00ff */
[----:B------:R-:W-:Y:S01]  /*0c20*/  LEA.HI R2, R2, R5, RZ, 0x1 ;  /* 0x0000000502027211 */ /* 0x000fe200078f08ff */
[----:B------:R-:W-:Y:S01]  /*0c30*/  IMAD.IADD R4, R223, 0x1, -R4 ;  /* 0x00000001df047824 */ /* 0x000fe200078e0a04 */
[----:B------:R-:W-:-:S02]  /*0c40*/  SHF.R.S32.HI R6, RZ, 0x2, R9 ;  /* 0x00000002ff067819 */ /* 0x000fc40000011409 */
[----:B------:R-:W-:Y:S02]  /*0c50*/  SHF.R.S32.HI R11, RZ, 0x1f, R9 ;  /* 0x0000001fff0b7819 */ /* 0x000fe40000011409 */
[----:B------:R-:W-:Y:S02]  /*0c60*/  LOP3.LUT R2, R2, 0x1ffffffe, RZ, 0xc0, !PT ;  /* 0x1ffffffe02027812 */ /* 0x000fe400078ec0ff */
[----:B------:R-:W-:Y:S02]  /*0c70*/  LEA.HI R11, R11, R6, RZ, 0x3 ;  /* 0x000000060b0b7211 */ /* 0x000fe400078f18ff */
[----:B------:R-:W-:Y:S01]  /*0c80*/  LEA R7, R4, R7, 0x6 ;  /* 0x0000000704077211 */ /* 0x000fe200078e30ff */
[----:B------:R-:W-:Y:S01]  /*0c90*/  IMAD.IADD R2, R5, 0x1, -R2 ;  /* 0x0000000105027824 */ /* 0x000fe200078e0a02 */
[----:B------:R-:W-:Y:S01]  /*0ca0*/  LOP3.LUT R11, R11, 0xfffffff8, RZ, 0xc0, !PT ;  /* 0xfffffff80b0b7812 */ /* 0x000fe200078ec0ff */
[----:B------:R-:W-:Y:S01]  /*0cb0*/  IMAD.MOV.U32 R5, RZ, RZ, R13 ;  /* 0x000000ffff057224 */ /* 0x000fe200078e000d */
[----:B------:R-:W-:-:S02]  /*0cc0*/  LEA.HI R8, R8, R217, RZ, 0x5 ;  /* 0x000000d908087211 */ /* 0x000fc400078f28ff */
[----:B------:R-:W-:Y:S01]  /*0cd0*/  LEA R221, R2, R7, 0x3 ;  /* 0x0000000702dd7211 */ /* 0x000fe200078e18ff */
[----:B------:R-:W-:Y:S01]  /*0ce0*/  IMAD.IADD R11, R6, 0x1, -R11 ;  /* 0x00000001060b7824 */ /* 0x000fe200078e0a0b */
[----:B------:R-:W-:Y:S01]  /*0cf0*/  LOP3.LUT R2, R0, 0x1ffffff8, RZ, 0xc0, !PT ;  /* 0x1ffffff800027812 */ /* 0x000fe200078ec0ff */
[----:B------:R-:W-:Y:S01]  /*0d00*/  IMAD.MOV.U32 R7, RZ, RZ, R15 ;  /* 0x000000ffff077224 */ /* 0x000fe200078e000f */
[----:B------:R-:W-:Y:S02]  /*0d10*/  LOP3.LUT R4, R9, 0x7ffffffc, RZ, 0xc0, !PT ;  /* 0x7ffffffc09047812 */ /* 0x000fe400078ec0ff */
[----:B------:R-:W-:Y:S01]  /*0d20*/  SHF.R.S32.HI R8, RZ, 0x5, R8 ;  /* 0x00000005ff087819 */ /* 0x000fe20000011408 */
[----:B------:R-:W-:Y:S01]  /*0d30*/  IMAD.IADD R2, R223, 0x1, -R2 ;  /* 0x00000001df027824 */ /* 0x000fe200078e0a02 */
[----:B------:R-:W-:Y:S01]  /*0d40*/  LOP3.LUT R3, R3, 0x3fffffe, RZ, 0xc0, !PT ;  /* 0x03fffffe03037812 */ /* 0x000fe200078ec0ff */
[----:B------:R-:W-:Y:S01]  /*0d50*/  IMAD.IADD R4, R217, 0x1, -R4 ;  /* 0x00000001d9047824 */ /* 0x000fe200078e0a04 */
[----:B------:R-:W-:Y:S01]  /*0d60*/  SHF.R.S32.HI R22, RZ, 0x3, R0 ;  /* 0x00000003ff167819 */ /* 0x000fe20000011400 */
[----:B------:R-:W-:Y:S01]  /*0d70*/  IMAD R8, R8, 0x10, R11 ;  /* 0x0000001008087824 */ /* 0x000fe200078e020b */
[----:B------:R-:W-:Y:S01]  /*0d80*/  SHF.L.U32 R18, R2, 0x3, RZ ;  /* 0x0000000302127819 */ /* 0x000fe200000006ff */
[----:B------:R-:W-:-:S02]  /*0d90*/  IMAD.IADD R3, R218, 0x1, -R3 ;  /* 0x00000001da037824 */ /* 0x000fc400078e0a03 */
[----:B------:R-:W-:Y:S02]  /*0da0*/  IMAD R219, R4, R219, 0x50 ;  /* 0x0000005004db7424 */ /* 0x000fe400078e02db */
[----:B------:R-:W-:-:S07]  /*0db0*/  IMAD R220, R3, 0x40, R8 ;  /* 0x0000004003dc7824 */ /* 0x000fce00078e0208 */
.L_x_301:
[----:B0-----:R-:W0:Y:S01]  /*0dc0*/  LDC.64 R2, c[0x0][0xc60] ;  /* 0x00031800ff027b82 */ /* 0x001e220000000a00 */
[----:B------:R-:W-:Y:S01]  /*0dd0*/  ULDC.64 UR10, c[0x0][0x208] ;  /* 0x00008200000a7ab9 */ /* 0x000fe20000000a00 */
[----:B------:R-:W-:Y:S01]  /*0de0*/  ULDC.64 UR6, c[0x0][0xa28] ;  /* 0x00028a0000067ab9 */ /* 0x000fe20000000a00 */
[----:B------:R-:W-:Y:S01]  /*0df0*/  ULDC.64 UR8, c[0x0][0xa20] ;  /* 0x0002880000087ab9 */ /* 0x000fe20000000a00 */
[----:B0-----:R-:W-:-:S06]  /*0e00*/  IMAD.WIDE R2, R7, 0x4, R2 ;  /* 0x0000000407027825 */ /* 0x001fcc00078e0202 */
[----:B--2---:R-:W2:Y:S01]  /*0e10*/  LDG.E R2, desc[UR10][R2.64] ;  /* 0x0000000a02027981 */ /* 0x004ea2000c1e1900 */
[----:B------:R-:W-:Y:S02]  /*0e20*/  UISETP.NE.U32.AND UP0, UPT, UR6, URZ, UPT ;  /* 0x0000003f0600728c */ /* 0x000fe4000bf05070 */
[----:B------:R-:W-:Y:S02]  /*0e30*/  UISETP.NE.U32.AND UP1, UPT, UR8, URZ, UPT ;  /* 0x0000003f0800728c */ /* 0x000fe4000bf25070 */
[----:B------:R-:W-:Y:S02]  /*0e40*/  UISETP.NE.AND.EX UP0, UPT, UR7, URZ, UPT, UP0 ;  /* 0x0000003f0700728c */ /* 0x000fe4000bf05300 */
[----:B------:R-:W-:-:S04]  /*0e50*/  UISETP.NE.AND.EX UP1, UPT, UR9, URZ, UPT, UP1 ;  /* 0x0000003f0900728c */ /* 0x000fc8000bf25310 */
[----:B------:R-:W-:Y:S02]  /*0e60*/  PLOP3.LUT P0, PT, PT, PT, UP0, 0x80, 0x0 ;  /* 0x000000000000781c */ /* 0x000fe40003f0f008 */
[----:B------:R-:W-:Y:S02]  /*0e70*/  PLOP3.LUT P1, PT, PT, PT, UP1, 0x80, 0x0 ;  /* 0x000000000000781c */ /* 0x000fe40003f2f018 */
[----:B--2---:R-:W-:-:S13]  /*0e80*/  R2UR UR4, R2 ;  /* 0x00000000020472ca */ /* 0x004fda00000e0000 */
[----:B------:R-:W-:Y:S02]  /*0e90*/  USHF.R.S32.HI UR12, URZ, 0x1f, UR4 ;  /* 0x0000001f3f0c7899 */ /* 0x000fe40008011404 */
[----:B------:R-:W-:Y:S01]  /*0ea0*/  IMAD.U32 R214, RZ, RZ, UR4 ;  /* 0x00000004ffd67e24 */ /* 0x000fe2000f8e00ff */
[----:B------:R-:W-:Y:S02]  /*0eb0*/  @UP0 ULEA UR6, UP2, UR4, UR6, 0x2 ;  /* 0x0000000604060291 */ /* 0x000fe4000f84103f */
[----:B------:R-:W-:Y:S02]  /*0ec0*/  @UP1 ULEA UR8, UP3, UR4, UR8, 0x2 ;  /* 0x0000000804081291 */ /* 0x000fe4000f86103f */
[----:B------:R-:W-:Y:S02]  /*0ed0*/  @UP0 ULEA.HI.X UR7, UR4, UR7, UR12, 0x2, UP2 ;  /* 0x0000000704070291 */ /* 0x000fe400090f140c */
[----:B------:R-:W-:Y:S01]  /*0ee0*/  IMAD.U32 R215, RZ, RZ, UR12 ;  /* 0x0000000cffd77e24 */ /* 0x000fe2000f8e00ff */
[----:B------:R-:W-:Y:S01]  /*0ef0*/  @UP1 ULEA.HI.X UR9, UR4, UR9, UR12, 0x2, UP3 ;  /* 0x0000000904091291 */ /* 0x000fe200098f140c */
[----:B------:R-:W-:-:S02]  /*0f00*/  IMAD.U32 R2, RZ, RZ, UR6 ;  /* 0x00000006ff027e24 */ /* 0x000fc4000f8e00ff */
[----:B------:R-:W-:Y:S01]  /*0f10*/  IMAD.U32 R6, RZ, RZ, UR8 ;  /* 0x00000008ff067e24 */ /* 0x000fe2000f8e00ff */
[----:B------:R-:W-:Y:S01]  /*0f20*/  ULDC UR4, c[0x0][0x404] ;  /* 0x0001010000047ab9 */ /* 0x000fe20000000800 */
[----:B------:R-:W-:Y:S01]  /*0f30*/  IMAD.U32 R3, RZ, RZ, UR7 ;  /* 0x00000007ff037e24 */ /* 0x000fe2000f8e00ff */
[----:B------:R-:W-:Y:S01]  /*0f40*/  ULDC.64 UR6, c[0x0][0x3f8] ;  /* 0x0000fe0000067ab9 */ /* 0x000fe20000000a00 */
[----:B------:R-:W-:-:S03]  /*0f50*/  IMAD.U32 R7, RZ, RZ, UR9 ;  /* 0x00000009ff077e24 */ /* 0x000fc6000f8e00ff */
[----:B------:R-:W2:Y:S04]  /*0f60*/  @P0 LDG.E R2, desc[UR10][R2.64] ;  /* 0x0000000a02020981 */ /* 0x000ea8000c1e1900 */
[----:B---3--:R-:W3:Y:S01]  /*0f70*/  @P1 LDG.E R6, desc[UR10][R6.64] ;  /* 0x0000000a06061981 */ /* 0x008ee2000c1e1900 */
[----:B------:R-:W-:Y:S01]  /*0f80*/  UISETP.NE.U32.AND UP0, UPT, UR6, URZ, UPT ;  /* 0x0000003f0600728c */ /* 0x000fe2000bf05070 */
[----:B------:R-:W-:Y:S01]  /*0f90*/  MOV R212, R5 ;  /* 0x0000000500d47202 */ /* 0x000fe20000000f00 */
[----:B------:R-:W-:Y:S01]  /*0fa0*/  UMOV UR60, URZ ;  /* 0x0000003f003c7c82 */ /* 0x000fe20008000000 */
[----:B------:R-:W-:Y:S01]  /*0fb0*/  ULDC UR6, c[0x0][0x2e0] ;  /* 0x0000b80000067ab9 */ /* 0x000fe20000000800 */
[----:B------:R-:W-:Y:S01]  /*0fc0*/  UISETP.NE.AND.EX UP0, UPT, UR7, URZ, UPT, UP0 ;  /* 0x0000003f0700728c */ /* 0x000fe2000bf05300 */
[----:B------:R-:W-:Y:S01]  /*0fd0*/  IMAD.MOV.U32 R0, RZ, RZ, RZ ;  /* 0x000000ffff007224 */ /* 0x000fe200078e00ff */
[----:B------:R-:W-:-:S02]  /*0fe0*/  CS2R R150, SRZ ;  /* 0x0000000000967805 */ /* 0x000fc4000001ff00 */
[----:B------:R-:W-:Y:S01]  /*0ff0*/  CS2R R148, SRZ ;  /* 0x0000000000947805 */ /* 0x000fe2000001ff00 */
[----:B------:R-:W-:Y:S01]  /*1000*/  USEL UR4, UR4, 0x1, UP0 ;  /* 0x0000000104047887 */ /* 0x000fe20008000000 */
[----:B------:R-:W-:Y:S02]  /*1010*/  CS2R R146, SRZ ;  /* 0x0000000000927805 */ /* 0x000fe4000001ff00 */
[----:B------:R-:W-:Y:S02]  /*1020*/  CS2R R144, SRZ ;  /* 0x0000000000907805 */ /* 0x000fe4000001ff00 */
[----:B------:R-:W-:Y:S01]  /*1030*/  CS2R R142, SRZ ;  /* 0x00000000008e7805 */ /* 0x000fe2000001ff00 */
[----:B------:R-:W-:Y:S01]  /*1040*/  UIMAD UR4, UR4, UR6, URZ ;  /* 0x00000006040472a4 */ /* 0x000fe2000f8e023f */
        /* <DEDUP_REMOVED lines=22> */
[----:B------:R-:W-:Y:S01]  /*11b0*/  CS2R R96, SRZ ;  /* 0x0000000000607805 */ /* 0x000fe2000001ff00 */
[----:B------:R-:W-:Y:S01]  /*11c0*/  IMAD.MOV.U32 R165, RZ, RZ, RZ ;  /* 0x000000ffffa57224 */ /* 0x000fe200078e00ff */
[----:B------:R-:W-:Y:S02]  /*11d0*/  CS2R R86, SRZ ;  /* 0x0000000000567805 */ /* 0x000fe4000001ff00 */
[----:B------:R-:W-:Y:S02]  /*11e0*/  CS2R R92, SRZ ;  /* 0x00000000005c7805 */ /* 0x000fe4000001ff00 */
[----:B------:R-:W-:-:S02]  /*11f0*/  CS2R R90, SRZ ;  /* 0x00000000005a7805 */ /* 0x000fc4000001ff00 */
[----:B------:R-:W-:Y:S02]  /*1200*/  CS2R R88, SRZ ;  /* 0x0000000000587805 */ /* 0x000fe4000001ff00 */
[----:B-1----:R-:W-:Y:S02]  /*1210*/  CS2R R82, SRZ ;  /* 0x0000000000527805 */ /* 0x002fe4000001ff00 */
[----:B------:R-:W-:Y:S02]  /*1220*/  CS2R R84, SRZ ;  /* 0x0000000000547805 */ /* 0x000fe4000001ff00 */
[----:B------:R-:W-:Y:S01]  /*1230*/  CS2R R80, SRZ ;  /* 0x0000000000507805 */ /* 0x000fe2000001ff00 */
[----:B------:R-:W-:Y:S01]  /*1240*/  IMAD.MOV.U32 R19, RZ, RZ, RZ ;  /* 0x000000ffff137224 */ /* 0x000fe200078e00ff */
[----:B-----5:R-:W-:Y:S02]  /*1250*/  CS2R R74, SRZ ;  /* 0x00000000004a7805 */ /* 0x020fe4000001ff00 */
[----:B------:R-:W-:Y:S01]  /*1260*/  CS2R R76, SRZ ;  /* 0x00000000004c7805 */ /* 0x000fe2000001ff00 */
[----:B------:R-:W-:Y:S01]  /*1270*/  IMAD.MOV.U32 R153, RZ, RZ, RZ ;  /* 0x000000ffff997224 */ /* 0x000fe200078e00ff */
        /* <DEDUP_REMOVED lines=15> */
[----:B----4-:R-:W-:Y:S01]  /*1370*/  CS2R R44, SRZ ;  /* 0x00000000002c7805 */ /* 0x010fe2000001ff00 */
[----:B------:R-:W-:Y:S02]  /*1380*/  IMAD.MOV.U32 R41, RZ, RZ, RZ ;  /* 0x000000ffff297224 */ /* 0x000fe400078e00ff */
[----:B------:R-:W-:Y:S01]  /*1390*/  IMAD.U32 R213, RZ, RZ, UR5 ;  /* 0x00000005ffd57e24 */ /* 0x000fe2000f8e00ff */
[----:B--2---:R-:W-:Y:S02]  /*13a0*/  @P0 R2UR UR60, R2 ;  /* 0x00000000023c02ca */ /* 0x004fe400000e0000 */
[----:B------:R-:W-:-:S02]  /*13b0*/  CS2R R2, SRZ ;  /* 0x0000000000027805 */ /* 0x000fc4000001ff00 */
[----:B------:R-:W-:Y:S02]  /*13c0*/  PLOP3.LUT P0, PT, PT, PT, PT, 0x80, 0x0 ;  /* 0x000000000000781c */ /* 0x000fe40003f0f070 */
[----:B---3--:R-:W-:Y:S01]  /*13d0*/  @P1 R2UR UR4, R6 ;  /* 0x00000000060412ca */ /* 0x008fe200000e0000 */
[----:B------:R-:W-:-:S14]  /*13e0*/  @P1 BRA `(.L_x_259) ;  /* 0x00000000003c1947 */ /* 0x000fdc0003800000 */
[----:B------:R-:W-:Y:S02]  /*13f0*/  ULDC.64 UR6, c[0x0][0xa08] ;  /* 0x0002820000067ab9 */ /* 0x000fe40000000a00 */
[----:B------:R-:W-:-:S04]  /*1400*/  ISETP.NE.U32.AND P1, PT, RZ, UR6, PT ;  /* 0x00000006ff007c0c */ /* 0x000fc8000bf25070 */
[----:B------:R-:W-:-:S13]  /*1410*/  ISETP.NE.AND.EX P1, PT, RZ, UR7, PT, P1 ;  /* 0x00000007ff007c0c */ /* 0x000fda000bf25310 */
[----:B------:R-:W-:Y:S05]  /*1420*/  @!P1 BRA `(.L_x_259) ;  /* 0x00000000002c9947 */ /* 0x000fea0003800000 */
[----:B------:R-:W-:Y:S01]  /*1430*/  R2UR UR8, R214 ;  /* 0x00000000d60872ca */ /* 0x000fe200000e0000 */
[----:B------:R-:W-:Y:S01]  /*1440*/  ULDC.64 UR4, c[0x0][0xa08] ;  /* 0x0002820000047ab9 */ /* 0x000fe20000000a00 */
[----:B------:R-:W-:-:S11]  /*1450*/  ULDC.64 UR6, c[0x0][0x208] ;  /* 0x0000820000067ab9 */ /* 0x000fd60000000a00 */
[----:B------:R-:W-:-:S06]  /*1460*/  UIMAD.WIDE UR4, UR8, 0x4, UR4 ;  /* 0x00000004080478a5 */ /* 0x000fcc000f8e0204 */
[----:B------:R-:W-:Y:S01]  /*1470*/  MOV R4, UR4 ;  /* 0x0000000400047c02 */ /* 0x000fe20008000f00 */
[----:B------:R-:W-:-:S05]  /*1480*/  IMAD.U32 R5, RZ, RZ, UR5 ;  /* 0x00000005ff057e24 */ /* 0x000fca000f8e00ff */
[----:B------:R-:W2:Y:S04]  /*1490*/  LDG.E R7, desc[UR6][R4.64] ;  /* 0x0000000604077981 */ /* 0x000ea8000c1e1900 */
[----:B------:R-:W3:Y:S01]  /*14a0*/  LDG.E R6, desc[UR6][R4.64+0x4] ;  /* 0x0000040604067981 */ /* 0x000ee2000c1e1900 */
[----:B--2---:R-:W-:Y:S02]  /*14b0*/  R2UR UR4, R7 ;  /* 0x00000000070472ca */ /* 0x004fe400000e0000 */
[----:B---3--:R-:W-:-:S13]  /*14c0*/  R2UR UR5, R6 ;  /* 0x00000000060572ca */ /* 0x008fda00000e0000 */
[----:B------:R-:W-:-:S12]  /*14d0*/  UIADD3 UR4, -UR4, UR5, URZ ;  /* 0x0000000504047290 */ /* 0x000fd8000fffe13f */
.L_x_259:
[----:B------:R-:W-:Y:S01]  /*14e0*/  UIADD3 UR60, -UR60, UR4, URZ ;  /* 0x000000043c3c7290 */ /* 0x000fe2000fffe13f */
[----:B------:R-:W-:Y:S01]  /*14f0*/  IMAD.MOV.U32 R40, RZ, RZ, RZ ;  /* 0x000000ffff287224 */ /* 0x000fe200078e00ff */
[----:B------:R-:W-:Y:S02]  /*1500*/  CS2R R162, SRZ ;  /* 0x0000000000a27805 */ /* 0x000fe4000001ff00 */
[----:B------:R-:W-:Y:S01]  /*1510*/  CS2R R34, SRZ ;  /* 0x0000000000227805 */ /* 0x000fe2000001ff00 */
[----:B------:R-:W-:Y:S01]  /*1520*/  UIADD3 UR4, UR60, 0x4f, URZ ;  /* 0x0000004f3c047890 */ /* 0x000fe2000fffe03f */
[----:B------:R-:W-:Y:S01]  /*1530*/  CS2R R36, SRZ ;  /* 0x0000000000247805 */ /* 0x000fe2000001ff00 */
[----:B------:R-:W-:Y:S01]  /*1540*/  UISETP.GE.AND UP0, UPT, UR60, 0x1, UPT ;  /* 0x000000013c00788c */ /* 0x000fe2000bf06270 */
[----:B------:R-:W-:Y:S01]  /*1550*/  CS2R R32, SRZ ;  /* 0x0000000000207805 */ /* 0x000fe2000001ff00 */
[----:B------:R-:W-:Y:S01]  /*1560*/  UIMAD.WIDE UR4, UR4, 0x66666667, URZ ;  /* 0x66666667040478a5 */ /* 0x000fe2000f8e023f */
[----:B------:R-:W-:Y:S01]  /*1570*/  IMAD.MOV.U32 R10, RZ, RZ, RZ ;  /* 0x000000ffff0a7224 */ /* 0x000fe200078e00ff */
[----:B------:R-:W-:-:S02]  /*1580*/  CS2R R26, SRZ ;  /* 0x00000000001a7805 */ /* 0x000fc4000001ff00 */
[----:B------:R-:W-:Y:S02]  /*1590*/  CS2R R28, SRZ ;  /* 0x00000000001c7805 */ /* 0x000fe4000001ff00 */
[----:B------:R-:W-:Y:S01]  /*15a0*/  PLOP3.LUT P1, PT, PT, PT, UP0, 0x80, 0x0 ;  /* 0x000000000000781c */ /* 0x000fe20003f2f008 */
[----:B------:R-:W-:Y:S01]  /*15b0*/  USHF.R.U32.HI UR4, URZ, 0x1f, UR5 ;  /* 0x0000001f3f047899 */ /* 0x000fe20008011605 */
[----:B------:R-:W-:Y:S01]  /*15c0*/  IMAD.MOV.U32 R164, RZ, RZ, RZ ;  /* 0x000000ffffa47224 */ /* 0x000fe200078e00ff */
[----:B------:R-:W-:Y:S02]  /*15d0*/  CS2R R24, SRZ ;  /* 0x0000000000187805 */ /* 0x000fe4000001ff00 */
[----:B------:R-:W-:-:S06]  /*15e0*/  ULEA.HI.SX32 UR4, UR5, UR4, 0x1b ;  /* 0x0000000405047291 */ /* 0x000fcc000f8fda3f */
[----:B------:R-:W-:Y:S02]  /*15f0*/  IMAD.U32 R152, RZ, RZ, UR4 ;  /* 0x00000004ff987e24 */ /* 0x000fe4000f8e00ff */
[----:B------:R-:W-:Y:S05]  /*1600*/  @!P1 BRA `(.L_x_260) ;  /* 0x0000009c00609947 */ /* 0x000fea0003800000 */
[----:B------:R-:W0:Y:S01]  /*1610*/  SHFL.IDX PT, R0, R218, RZ, 0x1f ;  /* 0x00001fffda007589 */ /* 0x000e2200000e0000 */
[----:B------:R-:W1:Y:S01]  /*1620*/  S2UR UR7, SR_CgaCtaId ;  /* 0x00000000000779c3 */ /* 0x000e620000008800 */
[----:B------:R-:W-:Y:S01]  /*1630*/  UMOV UR6, 0x400 ;  /* 0x0000040000067882 */ /* 0x000fe20000000000 */
[----:B0-----:R-:W-:Y:S01]  /*1640*/  R2UR UR4, R0 ;  /* 0x00000000000472ca */ /* 0x001fe200000e0000 */
[----:B-1----:R-:W-:-:S04]  /*1650*/  ULEA UR6, UR7, UR6, 0x18 ;  /* 0x0000000607067291 */ /* 0x002fc8000f8ec03f */
[----:B------:R-:W-:-:S04]  /*1660*/  UIADD3 UR6, UR6, 0x14400, URZ ;  /* 0x0001440006067890 */ /* 0x000fc8000fffe03f */
[----:B------:R-:W-:-:S04]  /*1670*/  ULOP3.LUT UP0, URZ, UR6, 0x9f, URZ, 0xc0, !UPT ;  /* 0x0000009f063f7892 */ /* 0x000fc8000f80c03f */
[----:B------:R-:W-:Y:S02]  /*1680*/  ULEA.HI UR5, UR4, UR4, URZ, 0x1 ;  /* 0x0000000404057291 */ /* 0x000fe4000f8f083f */
[----:B------:R-:W-:Y:S02]  /*1690*/  PLOP3.LUT P0, PT, PT, PT, UP0, 0x80, 0x0 ;  /* 0x000000000000781c */ /* 0x000fe40003f0f008 */
[----:B------:R-:W-:-:S04]  /*16a0*/  ULOP3.LUT UR5, UR5, 0x1e, URZ, 0xc0, !UPT ;  /* 0x0000001e05057892 */ /* 0x000fc8000f8ec03f */
[----:B------:R-:W-:-:S04]  /*16b0*/  UIADD3 UR5, UR4, -UR5, URZ ;  /* 0x8000000504057290 */ /* 0x000fc8000fffe03f */
[----:B------:R-:W-:-:S04]  /*16c0*/  ULEA UR5, UR5, UR6, 0xd ;  /* 0x0000000605057291 */ /* 0x000fc8000f8e683f */
[----:B------:R-:W-:-:S04]  /*16d0*/  USHF.R.U32.HI UR5, URZ, 0x4, UR5 ;  /* 0x000000043f057899 */ /* 0x000fc80008011605 */
[----:B------:R-:W-:Y:S01]  /*16e0*/  ULOP3.LUT UR36, UR5, 0x3fff, URZ, 0xc0, !UPT ;  /* 0x00003fff05247892 */ /* 0x000fe2000f8ec03f */
[----:B------:R-:W-:Y:S11]  /*16f0*/  @!P0 BRA `(.L_x_261) ;  /* 0x0000000000408947 */ /* 0x000ff60003800000 */
[----:B------:R-:W-:Y:S01]  /*1700*/  MOV R0, 0x0 ;  /* 0x0000000000007802 */ /* 0x000fe20000000f00 */
[----:B------:R-:W-:Y:S01]  /*1710*/  ULDC.64 UR4, c[0x4][0x1b8] ;  /* 0x01006e0000047ab9 */ /* 0x000fe20000000a00 */
[----:B------:R-:W-:Y:S01]  /*1720*/  ULDC.64 UR6, c[0x4][0x130] ;  /* 0x01004c0000067ab9 */ /* 0x000fe20000000a00 */
[----:B------:R-:W-:Y:S01]  /*1730*/  IMAD.U32 R4, RZ, RZ, UR4 ;  /* 0x00000004ff047e24 */ /* 0x000fe2000f8e00ff */
[----:B------:R0:W1:Y:S01]  /*1740*/  LDC.64 R2, c[0x4][R0] ;  /* 0x0100000000027b82 */ /* 0x0000620000000a00 */
[----:B------:R-:W-:Y:S01]  /*1750*/  MOV R5, UR5 ;  /* 0x0000000500057c02 */ /* 0x000fe20008000f00 */
[----:B------:R-:W-:Y:S01]  /*1760*/  ULDC.64 UR4, c[0x4][0x1c0] ;  /* 0x0100700000047ab9 */ /* 0x000fe20000000a00 */
[----:B------:R-:W-:Y:S01]  /*1770*/  IMAD.U32 R10, RZ, RZ, UR6 ;  /* 0x00000006ff0a7e24 */ /* 0x000fe2000f8e00ff */
[----:B------:R-:W-:Y:S01]  /*1780*/  MOV R13, RZ ;  /* 0x000000ff000d7202 */ /* 0x000fe20000000f00 */
[----:B------:R-:W-:Y:S02]  /*1790*/  IMAD.U32 R6, RZ, RZ, UR4 ;  /* 0x00000004ff067e24 */ /* 0x000fe4000f8e00ff */
[----:B------:R-:W-:-:S02]  /*17a0*/  IMAD.U32 R7, RZ, RZ, UR5 ;  /* 0x00000005ff077e24 */ /* 0x000fc4000f8e00ff */
[----:B------:R-:W-:Y:S02]  /*17b0*/  IMAD.U32 R11, RZ, RZ, UR7 ;  /* 0x00000007ff0b7e24 */ /* 0x000fe4000f8e00ff */
[----:B------:R-:W-:Y:S02]  /*17c0*/  IMAD.MOV.U32 R8, RZ, RZ, 0x70 ;  /* 0x00000070ff087424 */ /* 0x000fe400078e00ff */
[----:B0-----:R-:W-:-:S07]  /*17d0*/  IMAD.MOV.U32 R12, RZ, RZ, 0x1 ;  /* 0x00000001ff0c7424 */ /* 0x001fce00078e00ff */
[----:B------:R-:W-:-:S07]  /*17e0*/  LEPC R20, `(.L_x_261) ;  /* 0x000000001014794e */ /* 0x000fce0000000000 */
[----:B-1----:R-:W-:Y:S05]  /*17f0*/  CALL.ABS.NOINC R2 ;  /* 0x0000000002007343 */ /* 0x002fea0003c00000 */
.L_x_261:
[----:B------:R-:W0:Y:S01]  /*1800*/  S2UR UR5, SR_CgaCtaId ;  /* 0x00000000000579c3 */ /* 0x000e220000008800 */
[----:B------:R-:W-:Y:S01]  /*1810*/  LEA.HI R0, R216, R216, RZ, 0x1 ;  /* 0x000000d8d8007211 */ /* 0x000fe200078f08ff */
[----:B------:R-:W-:Y:S01]  /*1820*/  UMOV UR4, 0x400 ;  /* 0x0000040000047882 */ /* 0x000fe20000000000 */
[----:B------:R-:W-:Y:S01]  /*1830*/  R2UR UR6, R222 ;  /* 0x00000000de0672ca */ /* 0x000fe200000e0000 */
[----:B------:R-:W-:Y:S01]  /*1840*/  BSSY B0, `(.L_x_262) ;  /* 0x000000a000007945 */ /* 0x000fe20003800000 */
[----:B------:R-:W-:-:S05]  /*1850*/  LOP3.LUT R3, R0, 0xfffffffe, RZ, 0xc0, !PT ;  /* 0xfffffffe00037812 */ /* 0x000fca00078ec0ff */
[----:B------:R-:W-:-:S05]  /*1860*/  IMAD.IADD R0, R216, 0x1, -R3 ;  /* 0x00000001d8007824 */ /* 0x000fca00078e0a03 */
[----:B------:R-:W-:Y:S01]  /*1870*/  SHF.L.U32 R0, R0, 0x1f, RZ ;  /* 0x0000001f00007819 */ /* 0x000fe200000006ff */
[----:B------:R-:W-:-:S05]  /*1880*/  IMAD.U32 R2, RZ, RZ, UR6 ;  /* 0x00000006ff027e24 */ /* 0x000fca000f8e00ff */
[----:B------:R-:W-:Y:S01]  /*1890*/  ISETP.NE.AND P0, PT, R2, 0x3, PT ;  /* 0x000000030200780c */ /* 0x000fe20003f05270 */
[----:B0-----:R-:W-:-:S06]  /*18a0*/  ULEA UR4, UR5, UR4, 0x18 ;  /* 0x0000000405047291 */ /* 0x001fcc000f8ec03f */
[----:B------:R-:W-:-:S04]  /*18b0*/  IMAD.U32 R5, RZ, RZ, UR4 ;  /* 0x00000004ff057e24 */ /* 0x000fc8000f8e00ff */
[----:B------:R-:W0:Y:S02]  /*18c0*/  SYNCS.PHASECHK.TRANS64.TRYWAIT P1, [R5+URZ+0x38800], R0 ;  /* 0x03880000050075a7 */ /* 0x000e24000802017f */
[----:B0-----:R-:W-:Y:S05]  /*18d0*/  @!P1 BRA `(.L_x_263) ;  /* 0x0000011800649947 */ /* 0x001fea0003800000 */
.L_x_388:
[----:B------:R-:W-:Y:S05]  /*18e0*/  BSYNC B0 ;  /* 0x0000000000007941 */ /* 0x000fea0003800000 */
.L_x_262:
[----:B------:R-:W-:Y:S05]  /*18f0*/  @!P0 BRA `(.L_x_264) ;  /* 0x0000000000048947 */ /* 0x000fea0003800000 */
[----:B------:R-:W-:Y:S01]  /*1900*/  BPT.TRAP 0x1 ;  /* 0x000000040000795c */ /* 0x000fe20000300000 */
.L_x_264:
[----:B0-----:R-:W-:Y:S01]  /*1910*/  IMAD R0, R16, 0x8, R5 ;  /* 0x0000000810007824 */ /* 0x001fe200078e0205 */
[----:B------:R-:W-:-:S04]  /*1920*/  SHF.L.U32 R3, R17, 0x1f, RZ ;  /* 0x0000001f11037819 */ /* 0x000fc800000006ff */
[----:B------:R0:W1:Y:S01]  /*1930*/  SYNCS.PHASECHK.TRANS64.TRYWAIT P2, [R0+URZ+0x38830], R3 ;  /* 0x03883003000075a7 */ /* 0x000062000804017f */
[----:B------:R-:W-:Y:S05]  /*1940*/  @!P0 BRA `(.L_x_265) ;  /* 0x0000000000048947 */ /* 0x000fea0003800000 */
[----:B------:R-:W-:Y:S01]  /*1950*/  BPT.TRAP 0x1 ;  /* 0x000000040000795c */ /* 0x000fe20000300000 */
.L_x_265:
[----:B------:R-:W2:Y:S01]  /*1960*/  S2R R2, SR_TID.X ;  /* 0x0000000000027919 */ /* 0x000ea20000002100 */
[----:B------:R-:W-:Y:S01]  /*1970*/  IMAD.MOV.U32 R151, RZ, RZ, RZ ;  /* 0x000000ffff977224 */ /* 0x000fe200078e00ff */
[----:B--2---:R-:W-:Y:S01]  /*1980*/  LOP3.LUT P1, RZ, R2, 0x7f, RZ, 0xc0, !PT ;  /* 0x0000007f02ff7812 */ /* 0x004fe2000782c0ff */
[----:B-1----:R-:W-:-:S12]  /*1990*/  @P2 BRA `(.L_x_266) ;  /* 0x0000000000082947 */ /* 0x002fd80003800000 */
[----:B------:R-:W1:Y:S02]  /*19a0*/  SYNCS.PHASECHK.TRANS64.TRYWAIT P2, [R0+URZ+0x38830], R3 ;  /* 0x03883003000075a7 */ /* 0x000e64000804017f */
[----:B-1----:R-:W-:Y:S05]  /*19b0*/  @!P2 BRA `(.L_x_267) ;  /* 0x000001180040a947 */ /* 0x002fea0003800000 */
.L_x_266:
[----:B------:R-:W-:Y:S05]  /*19c0*/  WARPSYNC.ALL ;  /* 0x0000000000007948 */ /* 0x000fea0003800000 */
[----:B------:R-:W-:Y:S01]  /*19d0*/  R2UR UR4, R5 ;  /* 0x00000000050472ca */ /* 0x000fe200000e0000 */
[----:B------:R-:W-:Y:S01]  /*19e0*/  ULOP3.LUT UR5, UR36, 0x10000, URZ, 0xfc, !UPT ;  /* 0x0001000024057892 */ /* 0x000fe2000f8efc3f */
[----:B------:R-:W-:Y:S01]  /*19f0*/  R2UR UR6, R16 ;  /* 0x00000000100672ca */ /* 0x000fe200000e0000 */
[----:B------:R-:W-:Y:S01]  /*1a00*/  WARPGROUP.ARRIVE ;  /* 0x00000000000079c5 */ /* 0x000fe20000000000 */
[----:B------:R-:W-:Y:S01]  /*1a10*/  UMOV UR9, 0x40000040 ;  /* 0x4000004000097882 */ /* 0x000fe20000000000 */
[----:B------:R-:W-:Y:S01]  /*1a20*/  UMOV UR11, 0x40000040 ;  /* 0x40000040000b7882 */ /* 0x000fe20000000000 */
[----:B------:R-:W-:Y:S01]  /*1a30*/  UMOV UR21, UR9 ;  /* 0x0000000900157c82 */ /* 0x000fe20008000000 */
[----:B------:R-:W-:Y:S01]  /*1a40*/  IMAD.U32 R13, RZ, RZ, UR9 ;  /* 0x00000009ff0d7e24 */ /* 0x000fe2000f8e00ff */
[----:B------:R-:W-:Y:S01]  /*1a50*/  UMOV UR8, UR5 ;  /* 0x0000000500087c82 */ /* 0x000fe20008000000 */
[----:B------:R-:W-:Y:S01]  /*1a60*/  UMOV UR13, UR21 ;  /* 0x00000015000d7c82 */ /* 0x000fe20008000000 */
[----:B------:R-:W-:Y:S01]  /*1a70*/  UMOV UR20, UR8 ;  /* 0x0000000800147c82 */ /* 0x000fe20008000000 */
[----:B------:R-:W-:Y:S01]  /*1a80*/  MOV R12, UR8 ;  /* 0x00000008000c7c02 */ /* 0x000fe20008000f00 */
[----:B------:R-:W-:Y:S01]  /*1a90*/  UMOV UR12, UR20 ;  /* 0x00000014000c7c82 */ /* 0x000fe20008000000 */
[----:B------:R-:W-:Y:S01]  /*1aa0*/  UIADD3 UR4, UR4, 0x24400, URZ ;  /* 0x0002440004047890 */ /* 0x000fe2000fffe03f */
[----:B------:R-:W-:Y:S01]  /*1ab0*/  P2R R20, PR, RZ, 0x1 ;  /* 0x00000001ff147803 */ /* 0x000fe20000000000 */
[----:B------:R-:W-:Y:S01]  /*1ac0*/  UMOV UR15, 0x40000040 ;  /* 0x40000040000f7882 */ /* 0x000fe20000000000 */
[----:B------:R-:W-:Y:S01]  /*1ad0*/  UMOV UR16, UR20 ;  /* 0x0000001400107c82 */ /* 0x000fe20008000000 */
[----:B------:R-:W-:Y:S01]  /*1ae0*/  USHF.R.U32.HI UR4, URZ, 0x4, UR4 ;  /* 0x000000043f047899 */ /* 0x000fe20008011604 */
[----:B01----:R-:W-:Y:S01]  /*1af0*/  @!P1 VIADD R0, R0, 0x38840 ;  /* 0x0003884000009836 */ /* 0x003fe20000000000 */
[----:B------:R-:W-:Y:S01]  /*1b00*/  UMOV UR17, UR21 ;  /* 0x0000001500117c82 */ /* 0x000fe20008000000 */
[----:B------:R-:W-:Y:S01]  /*1b10*/  UMOV UR19, 0x40000040 ;  /* 0x4000004000137882 */ /* 0x000fe20000000000 */
[----:B------:R-:W-:Y:S01]  /*1b20*/  ULOP3.LUT UR4, UR4, 0x3fff, URZ, 0xc0, !UPT ;  /* 0x00003fff04047892 */ /* 0x000fe2000f8ec03f */
[--C-:B------:R-:W-:Y:S01]  /*1b30*/  IMAD.MOV.U32 R150, RZ, RZ, R151.reuse ;  /* 0x000000ffff967224 */ /* 0x100fe200078e0097 */
[----:B------:R-:W-:Y:S01]  /*1b40*/  UMOV UR23, 0x40000040 ;  /* 0x4000004000177882 */ /* 0x000fe20000000000 */
[----:B------:R-:W-:Y:S01]  /*1b50*/  UMOV UR27, 0x40000040 ;  /* 0x40000040001b7882 */ /* 0x000fe20000000000 */
[----:B------:R-:W-:Y:S01]  /*1b60*/  ULOP3.LUT UR7, UR4, 0x10000, URZ, 0xfc, !UPT ;  /* 0x0001000004077892 */ /* 0x000fe2000f8efc3f */
[----:B------:R-:W-:Y:S01]  /*1b70*/  @!P1 PRMT R0, RZ, 0x654, R0 ;  /* 0x00000654ff009816 */ /* 0x000fe20000000000 */
[----:B------:R-:W-:Y:S01]  /*1b80*/  UMOV UR31, 0x40000040 ;  /* 0x40000040001f7882 */ /* 0x000fe20000000000 */
[----:B------:R-:W-:Y:S01]  /*1b90*/  UMOV UR35, 0x40000040 ;  /* 0x4000004000237882 */ /* 0x000fe20000000000 */
[----:B------:R-:W-:Y:S01]  /*1ba0*/  UIMAD UR4, UR6, 0xa00, UR7 ;  /* 0x00000a00060478a4 */ /* 0x000fe2000f8e0207 */
[-C--:B------:R-:W-:Y:S01]  /*1bb0*/  MOV R149, R151.reuse ;  /* 0x0000009700957202 */ /* 0x080fe20000000f00 */
[----:B------:R-:W-:Y:S01]  /*1bc0*/  IMAD.U32 R19, RZ, RZ, UR7 ;  /* 0x00000007ff137e24 */ /* 0x000fe2000f8e00ff */
[----:B------:R-:W-:Y:S01]  /*1bd0*/  UIADD3 UR6, UR5, 0x2, URZ ;  /* 0x0000000205067890 */ /* 0x000fe2000fffe03f */
[--C-:B------:R-:W-:Y:S01]  /*1be0*/  IMAD.MOV.U32 R148, RZ, RZ, R151.reuse ;  /* 0x000000ffff947224 */ /* 0x100fe200078e0097 */
[----:B------:R-:W-:Y:S01]  /*1bf0*/  UIADD3 UR14, UR4, 0x100, URZ ;  /* 0x00000100040e7890 */ /* 0x000fe2000fffe03f */
[--C-:B------:R-:W-:Y:S01]  /*1c00*/  IMAD.MOV.U32 R147, RZ, RZ, R151.reuse ;  /* 0x000000ffff937224 */ /* 0x100fe200078e0097 */
        /* <DEDUP_REMOVED lines=20> */
[----:B------:R-:W-:Y:S01]  /*1d50*/  UMOV UR39, 0x40000040 ;  /* 0x4000004000277882 */ /* 0x000fe20000000000 */
        /* <DEDUP_REMOVED lines=13> */
[-C--:B------:R-:W-:Y:S01]  /*1e30*/  MOV R135, R151.reuse ;  /* 0x0000009700877202 */ /* 0x080fe20000000f00 */
[----:B------:R-:W-:Y:S01]  /*1e40*/  UMOV UR59, 0x40000040 ;  /* 0x40000040003b7882 */ /* 0x000fe20000000000 */
[----:B------:R-:W-:Y:S01]  /*1e50*/  UISETP.GE.AND UP0, UPT, UR60, 0x51, UPT ;  /* 0x000000513c00788c */ /* 0x000fe2000bf06270 */
        /* <DEDUP_REMOVED lines=22> */
[----:B------:R-:W-:Y:S01]  /*1fc0*/  MOV R65, R151 ;  /* 0x0000009700417202 */ /* 0x000fe20000000f00 */
[--C-:B------:R-:W-:Y:S01]  /*1fd0*/  IMAD.MOV.U32 R122, RZ, RZ, R151.reuse ;  /* 0x000000ffff7a7224 */ /* 0x100fe200078e0097 */
[----:B------:R-:W-:Y:S01]  /*1fe0*/  HGMMA.64x16x16.F32 R48, gdesc[UR8], RZ, !UPT, gsb0 ;  /* 0x00200000083079f0 */ /* 0x000fe2000c0008ff */
[----:B------:R-:W-:Y:S01]  /*1ff0*/  UIADD3 UR10, UR4, 0x200, URZ ;  /* 0x00000200040a7890 */ /* 0x000fe2000fffe03f */
[--C-:B------:R-:W-:Y:S01]  /*2000*/  IMAD.MOV.U32 R120, RZ, RZ, R151.reuse ;  /* 0x000000ffff787224 */ /* 0x100fe200078e0097 */
[----:B------:R-:W-:Y:S01]  /*2010*/  UMOV UR8, UR20 ;  /* 0x0000001400087c82 */ /* 0x000fe20008000000 */
[----:B------:R-:W-:Y:S01]  /*2020*/  UMOV UR9, UR21 ;  /* 0x0000001500097c82 */ /* 0x000fe20008000000 */
[----:B------:R-:W-:Y:S01]  /*2030*/  UMOV UR11, 0x40000040 ;  /* 0x40000040000b7882 */ /* 0x000fe20000000000 */
        /* <DEDUP_REMOVED lines=22> */
[--C-:B------:R-:W-:Y:S01]  /*21a0*/  IMAD.MOV.U32 R94, RZ, RZ, R151.reuse ;  /* 0x000000ffff5e7224 */ /* 0x100fe200078e0097 */
[----:B------:R-:W-:Y:S02]  /*21b0*/  WARPGROUP.DEPBAR.LE gsb0, 0x0 ;  /* 0x00008000000079c5 */ /* 0x000fe40000010000 */
[----:B------:R-:W-:Y:S01]  /*21c0*/  WARPGROUP.ARRIVE ;  /* 0x00000000000079c5 */ /* 0x000fe20000000000 */
[----:B------:R-:W-:-:S02]  /*21d0*/  IMAD.MOV.U32 R92, RZ, RZ, R151 ;  /* 0x000000ffff5c7224 */ /* 0x000fc400078e0097 */
[--C-:B------:R-:W-:Y:S02]  /*21e0*/  IMAD.MOV.U32 R91, RZ, RZ, R151.reuse ;  /* 0x000000ffff5b7224 */ /* 0x100fe400078e0097 */
[--C-:B------:R-:W-:Y:S01]  /*21f0*/  IMAD.MOV.U32 R90, RZ, RZ, R151.reuse ;  /* 0x000000ffff5a7224 */ /* 0x100fe200078e0097 */
        /* <DEDUP_REMOVED lines=31> */
[--C-:B------:R-:W-:Y:S01]  /*23f0*/  IMAD.MOV.U32 R66, RZ, RZ, R151.reuse ;  /* 0x000000ffff427224 */ /* 0x100fe200078e0097 */
[----:B------:R-:W-:Y:S02]  /*2400*/  WARPGROUP.DEPBAR.LE gsb0, 0x0 ;  /* 0x00008000000079c5 */ /* 0x000fe40000010000 */
[----:B------:R-:W-:Y:S01]  /*2410*/  WARPGROUP.ARRIVE ;  /* 0x00000000000079c5 */ /* 0x000fe20000000000 */
[----:B------:R-:W-:-:S05]  /*2420*/  IMAD.MOV.U32 R64, RZ, RZ, R151 ;  /* 0x000000ffff407224 */ /* 0x000fca00078e0097 */
        /* <DEDUP_REMOVED lines=110> */
[----:B------:R-:W-:Y:S02]  /*2b10*/  MOV R2, UR13 ;  /* 0x0000000d00027c02 */ /* 0x000fe40008000f00 */
[----:B------:R-:W-:Y:S01]  /*2b20*/  MOV R3, UR12 ;  /* 0x0000000c00037c02 */ /* 0x000fe20008000f00 */
        /* <DEDUP_REMOVED lines=41> */
[----:B------:R-:W-:Y:S02]  /*2dc0*/  UMOV UR15, 0x40000040 ;  /* 0x40000040000f7882 */ /* 0x000fe40000000000 */
        /* <DEDUP_REMOVED lines=286> */
[----:B------:R-:W-:Y:S01]  /*3fb0*/  R2UR UR13, R2 ;  /* 0x00000000020d72ca */ /* 0x000fe200000e0000 */
[----:B------:R-:W-:Y:S01]  /*3fc0*/  VIADD R2, R219, UR60 ;  /* 0x0000003cdb027c36 */ /* 0x000fe20008000000 */
        /* <DEDUP_REMOVED lines=11> */
[----:B------:R-:W-:Y:S01]  /*4080*/  UMOV UR7, 0x40000040 ;  /* 0x4000004000077882 */ /* 0x000fe20000000000 */
[----:B------:R-:W-:-:S13]  /*4090*/  R2UR UR5, R152 ;  /* 0x00000000980572ca */ /* 0x000fda00000e0000 */
[----:B------:R-:W-:Y:S01]  /*40a0*/  IMAD.U32 R3, RZ, RZ, UR5 ;  /* 0x00000005ff037e24 */ /* 0x000fe2000f8e00ff */
[----:B------:R-:W-:-:S03]  /*40b0*/  UMOV UR5, UR15 ;  /* 0x0000000f00057c82 */ /* 0x000fc60008000000 */
        /* <DEDUP_REMOVED lines=31> */
[----:B------:R-:W0:Y:S01]  /*42b0*/  MUFU.TANH R56, R56 ;  /* 0x0000003800387308 */ /* 0x000e220000002400 */
[----:B------:R-:W-:Y:S01]  /*42c0*/  UMOV UR56, UR14 ;  /* 0x0000000e00387c82 */ /* 0x000fe20008000000 */
[----:B------:R-:W-:Y:S01]  /*42d0*/  UMOV UR57, UR15 ;  /* 0x0000000f00397c82 */ /* 0x000fe20008000000 */
[----:B------:R-:W-:Y:S01]  /*42e0*/  UMOV UR59, 0x40000040 ;  /* 0x40000040003b7882 */ /* 0x000fe20000000000 */
[----:B------:R-:W-:Y:S01]  /*42f0*/  FMUL.FTZ R59, R59, UR10 ;  /* 0x0000000a3b3b7c20 */ /* 0x000fe20008410000 */
[----:B------:R-:W-:Y:S01]  /*4300*/  FMUL.FTZ R62, R62, UR10 ;  /* 0x0000000a3e3e7c20 */ /* 0x000fe20008410000 */
[----:B------:R-:W-:-:S02]  /*4310*/  FMUL.FTZ R63, R63, UR10 ;  /* 0x0000000a3f3f7c20 */ /* 0x000fc40008410000 */
[----:B------:R-:W1:Y:S08]  /*4320*/  MUFU.TANH R57, R57 ;  /* 0x0000003900397308 */ /* 0x000e700000002400 */
[----:B------:R-:W2:Y:S01]  /*4330*/  MUFU.TANH R60, R60 ;  /* 0x0000003c003c7308 */ /* 0x000ea20000002400 */
[----:B0-----:R-:W-:-:S07]  /*4340*/  FSEL R56, R56, -INF , P6 ;  /* 0xff80000038387808 */ /* 0x001fce0003000000 */
[----:B------:R-:W0:Y:S01]  /*4350*/  MUFU.TANH R61, R61 ;  /* 0x0000003d003d7308 */ /* 0x000e220000002400 */
[----:B-1----:R-:W-:-:S04]  /*4360*/  FSEL R57, R57, -INF , P5 ;  /* 0xff80000039397808 */ /* 0x002fc80002800000 */
[----:B------:R-:W-:-:S03]  /*4370*/  FMNMX.FTZ R3, R56, R57, !PT ;  /* 0x0000003938037209 */ /* 0x000fc60007810000 */
[----:B------:R-:W1:Y:S01]  /*4380*/  MUFU.TANH R58, R58 ;  /* 0x0000003a003a7308 */ /* 0x000e620000002400 */
[----:B--2---:R-:W-:-:S04]  /*4390*/  FSEL R60, R60, -INF , P4 ;  /* 0xff8000003c3c7808 */ /* 0x004fc80002000000 */
[----:B------:R-:W-:-:S03]  /*43a0*/  FMNMX.FTZ R4, R60, R3, !PT ;  /* 0x000000033c047209 */ /* 0x000fc60007810000 */
[----:B------:R-:W2:Y:S01]  /*43b0*/  MUFU.TANH R59, R59 ;  /* 0x0000003b003b7308 */ /* 0x000ea20000002400 */
[----:B0-----:R-:W-:-:S04]  /*43c0*/  FSEL R61, R61, -INF , P2 ;  /* 0xff8000003d3d7808 */ /* 0x001fc80001000000 */
[----:B------:R-:W-:-:S03]  /*43d0*/  FMNMX.FTZ R3, R61, R4, !PT ;  /* 0x000000043d037209 */ /* 0x000fc60007810000 */
[----:B------:R-:W0:Y:S01]  /*43e0*/  MUFU.TANH R62, R62 ;  /* 0x0000003e003e7308 */ /* 0x000e220000002400 */
[----:B-1----:R-:W-:Y:S01]  /*43f0*/  FSEL R58, R58, -INF , P6 ;  /* 0xff8000003a3a7808 */ /* 0x002fe20003000000 */
        /* <DEDUP_REMOVED lines=13> */
[----:B------:R-:W-:Y:S01]  /*44d0*/  UMOV UR4, UR14 ;  /* 0x0000000e00047c82 */ /* 0x000fe20008000000 */
[----:B------:R-:W-:Y:S01]  /*44e0*/  FMUL.FTZ R51, R51, UR10 ;  /* 0x0000000a33337c20 */ /* 0x000fe20008410000 */
[----:B------:R-:W-:Y:S01]  /*44f0*/  FMUL.FTZ R54, R54, UR10 ;  /* 0x0000000a36367c20 */ /* 0x000fe20008410000 */
[C---:B------:R-:W-:Y:S01]  /*4500*/  ISETP.GT.AND P6, PT, R2.reuse, 0x11, PT ;  /* 0x000000110200780c */ /* 0x040fe20003fc4270 */
[----:B------:R-:W3:Y:S01]  /*4510*/  MUFU.TANH R49, R49 ;  /* 0x0000003100317308 */ /* 0x000ee20000002400 */
[----:B--2---:R-:W-:Y:S01]  /*4520*/  FSEL R59, R59, -INF , P5 ;  /* 0xff8000003b3b7808 */ /* 0x004fe20002800000 */
[----:B------:R-:W-:Y:S01]  /*4530*/  FMUL.FTZ R55, R55, UR10 ;  /* 0x0000000a37377c20 */ /* 0x000fe20008410000 */
[----:B------:R-:W-:-:S02]  /*4540*/  ISETP.GT.AND P5, PT, R2, 0x18, PT ;  /* 0x000000180200780c */ /* 0x000fc40003fa4270 */
[----:B0-----:R-:W-:Y:S02]  /*4550*/  FSEL R62, R62, -INF , P4 ;  /* 0xff8000003e3e7808 */ /* 0x001fe40002000000 */
[----:B------:R-:W-:Y:S01]  /*4560*/  ISETP.GT.AND P4, PT, R2, 0x19, PT ;  /* 0x000000190200780c */ /* 0x000fe20003f84270 */
[----:B------:R-:W0:Y:S01]  /*4570*/  MUFU.TANH R52, R52 ;  /* 0x0000003400347308 */ /* 0x000e220000002400 */
[----:B-1----:R-:W-:-:S04]  /*4580*/  FSEL R48, R48, -INF , P3 ;  /* 0xff80000030307808 */ /* 0x002fc80001800000 */
[----:B------:R-:W-:-:S03]  /*4590*/  FMNMX.FTZ R4, R48, R3, !PT ;  /* 0x0000000330047209 */ /* 0x000fc60007810000 */
[----:B------:R-:W1:Y:S01]  /*45a0*/  MUFU.TANH R63, R63 ;  /* 0x0000003f003f7308 */ /* 0x000e620000002400 */
[----:B---3--:R-:W-:-:S04]  /*45b0*/  FSEL R49, R49, -INF , P6 ;  /* 0xff80000031317808 */ /* 0x008fc80003000000 */
[----:B------:R-:W-:-:S03]  /*45c0*/  FMNMX.FTZ R3, R49, R4, !PT ;  /* 0x0000000431037209 */ /* 0x000fc60007810000 */
[----:B------:R-:W2:Y:S01]  /*45d0*/  MUFU.TANH R53, R53 ;  /* 0x0000003500357308 */ /* 0x000ea20000002400 */
[----:B0-----:R-:W-:-:S04]  /*45e0*/  FSEL R52, R52, -INF , P5 ;  /* 0xff80000034347808 */ /* 0x001fc80002800000 */
[----:B------:R-:W-:-:S03]  /*45f0*/  FMNMX.FTZ R4, R52, R3, !PT ;  /* 0x0000000334047209 */ /* 0x000fc60007810000 */
[----:B------:R-:W0:Y:S01]  /*4600*/  MUFU.TANH R50, R50 ;  /* 0x0000003200327308 */ /* 0x000e220000002400 */
[----:B-1----:R-:W-:Y:S02]  /*4610*/  FSEL R63, R63, -INF , P2 ;  /* 0xff8000003f3f7808 */ /* 0x002fe40001000000 */
[----:B------:R-:W-:-:S05]  /*4620*/  ISETP.GT.AND P2, PT, R2, 0x20, PT ;  /* 0x000000200200780c */ /* 0x000fca0003f44270 */
        /* <DEDUP_REMOVED lines=8> */
[----:B------:R-:W2:Y:S01]  /*46b0*/  MUFU.TANH R54, R54 ;  /* 0x0000003600367308 */ /* 0x000ea20000002400 */
[----:B------:R-:W-:Y:S01]  /*46c0*/  HGMMA.64x16x16.F32 R32, gdesc[UR56], R32, gsb0 ;  /* 0x00200000382079f0 */ /* 0x000fe20008000820 */
[----:B------:R-:W-:Y:S01]  /*46d0*/  FMUL.FTZ R43, R43, UR10 ;  /* 0x0000000a2b2b7c20 */ /* 0x000fe20008410000 */
[----:B------:R-:W-:Y:S01]  /*46e0*/  FMUL.FTZ R42, R42, UR10 ;  /* 0x0000000a2a2a7c20 */ /* 0x000fe20008410000 */
[----:B0-----:R-:W-:Y:S01]  /*46f0*/  FSEL R50, R50, -INF , P3 ;  /* 0xff80000032327808 */ /* 0x001fe20001800000 */
[----:B------:R-:W-:Y:S01]  /*4700*/  FMUL.FTZ R46, R46, UR10 ;  /* 0x0000000a2e2e7c20 */ /* 0x000fe20008410000 */
[----:B------:R-:W-:Y:S01]  /*4710*/  ISETP.GT.AND P3, PT, R2, 0x21, PT ;  /* 0x000000210200780c */ /* 0x000fe20003f64270 */
[----:B------:R-:W-:Y:S01]  /*4720*/  FMUL.FTZ R47, R47, UR10 ;  /* 0x0000000a2f2f7c20 */ /* 0x000fe20008410000 */
[----:B------:R-:W0:Y:S01]  /*4730*/  MUFU.TANH R40, R40 ;  /* 0x0000002800287308 */ /* 0x000e220000002400 */
[----:B------:R-:W-:-:S02]  /*4740*/  FMNMX.FTZ R3, R53, R4, !PT ;  /* 0x0000000435037209 */ /* 0x000fc40007810000 */
[----:B-1----:R-:W-:Y:S02]  /*4750*/  FSEL R51, R51, -INF , P6 ;  /* 0xff80000033337808 */ /* 0x002fe40003000000 */
[----:B------:R-:W-:-:S03]  /*4760*/  ISETP.GT.AND P6, PT, R2, 0x28, PT ;  /* 0x000000280200780c */ /* 0x000fc60003fc4270 */
[----:B------:R-:W1:Y:S01]  /*4770*/  MUFU.TANH R41, R41 ;  /* 0x0000002900297308 */ /* 0x000e620000002400 */
[----:B--2---:R-:W-:Y:S02]  /*4780*/  FSEL R54, R54, -INF , P5 ;  /* 0xff80000036367808 */ /* 0x004fe40002800000 */
[----:B------:R-:W-:-:S05]  /*4790*/  ISETP.GT.AND P5, PT, R2, 0x29, PT ;  /* 0x000000290200780c */ /* 0x000fca0003fa4270 */
[----:B------:R-:W2:Y:S01]  /*47a0*/  MUFU.TANH R44, R44 ;  /* 0x0000002c002c7308 */ /* 0x000ea20000002400 */
[----:B0-----:R-:W-:-:S04]  /*47b0*/  FSEL R40, R40, -INF , P2 ;  /* 0xff80000028287808 */ /* 0x001fc80001000000 */
[----:B------:R-:W-:-:S03]  /*47c0*/  FMNMX.FTZ R4, R40, R3, !PT ;  /* 0x0000000328047209 */ /* 0x000fc60007810000 */
[----:B------:R-:W0:Y:S01]  /*47d0*/  MUFU.TANH R55, R55 ;  /* 0x0000003700377308 */ /* 0x000e220000002400 */
[----:B-1----:R-:W-:-:S04]  /*47e0*/  FSEL R41, R41, -INF , P3 ;  /* 0xff80000029297808 */ /* 0x002fc80001800000 */
[----:B------:R-:W-:-:S03]  /*47f0*/  FMNMX.FTZ R3, R41, R4, !PT ;  /* 0x0000000429037209 */ /* 0x000fc60007810000 */
[----:B------:R-:W1:Y:S01]  /*4800*/  MUFU.TANH R45, R45 ;  /* 0x0000002d002d7308 */ /* 0x000e620000002400 */
[----:B--2---:R-:W-:-:S04]  /*4810*/  FSEL R44, R44, -INF , P6 ;  /* 0xff8000002c2c7808 */ /* 0x004fc80003000000 */
[----:B------:R-:W-:-:S03]  /*4820*/  FMNMX.FTZ R4, R44, R3, !PT ;  /* 0x000000032c047209 */ /* 0x000fc60007810000 */
[----:B------:R-:W2:Y:S01]  /*4830*/  MUFU.TANH R43, R43 ;  /* 0x0000002b002b7308 */ /* 0x000ea20000002400 */
[----:B0-----:R-:W-:Y:S02]  /*4840*/  FSEL R55, R55, -INF , P4 ;  /* 0xff80000037377808 */ /* 0x001fe40002000000 */
[----:B------:R-:W-:Y:S01]  /*4850*/  ISETP.GT.AND P4, PT, R2, 0x30, PT ;  /* 0x000000300200780c */ /* 0x000fe20003f84270 */
[----:B------:R-:W-:Y:S02]  /*4860*/  WARPGROUP.DEPBAR.LE gsb0, 0x0 ;  /* 0x00008000000079c5 */ /* 0x000fe40000010000 */
[----:B------:R-:W-:Y:S01]  /*4870*/  WARPGROUP.ARRIVE ;  /* 0x00000000000079c5 */ /* 0x000fe20000000000 */
[----:B------:R-:W-:Y:S01]  /*4880*/  FMUL.FTZ R32, R32, UR10 ;  /* 0x0000000a20207c20 */ /* 0x000fe20008410000 */
[----:B------:R-:W-:Y:S01]  /*4890*/  FMUL.FTZ R33, R33, UR10 ;  /* 0x0000000a21217c20 */ /* 0x000fe20008410000 */
[----:B------:R-:W-:Y:S01]  /*48a0*/  FMUL.FTZ R36, R36, UR10 ;  /* 0x0000000a24247c20 */ /* 0x000fe20008410000 */
[----:B------:R-:W0:Y:S01]  /*48b0*/  MUFU.TANH R42, R42 ;  /* 0x0000002a002a7308 */ /* 0x000e220000002400 */
[----:B------:R-:W-:Y:S01]  /*48c0*/  FMUL.FTZ R37, R37, UR10 ;  /* 0x0000000a25257c20 */ /* 0x000fe20008410000 */
[----:B------:R-:W-:Y:S01]  /*48d0*/  HGMMA.64x16x16.F32 R24, gdesc[UR4], R24, gsb0 ;  /* 0x00200000041879f0 */ /* 0x000fe20008000818 */
[----:B------:R-:W-:Y:S01]  /*48e0*/  FMUL.FTZ R34, R34, UR10 ;  /* 0x0000000a22227c20 */ /* 0x000fe20008410000 */
[----:B------:R-:W-:Y:S01]  /*48f0*/  FMUL.FTZ R35, R35, UR10 ;  /* 0x0000000a23237c20 */ /* 0x000fe20008410000 */
[----:B-1----:R-:W-:Y:S01]  /*4900*/  FSEL R45, R45, -INF , P5 ;  /* 0xff8000002d2d7808 */ /* 0x002fe20002800000 */
[----:B------:R-:W-:Y:S01]  /*4910*/  FMUL.FTZ R38, R38, UR10 ;  /* 0x0000000a26267c20 */ /* 0x000fe20008410000 */
[----:B--2---:R-:W-:Y:S01]  /*4920*/  FSEL R43, R43, -INF , P3 ;  /* 0xff8000002b2b7808 */ /* 0x004fe20001800000 */
[----:B------:R-:W1:Y:S01]  /*4930*/  MUFU.TANH R32, R32 ;  /* 0x0000002000207308 */ /* 0x000e620000002400 */
[----:B------:R-:W-:Y:S01]  /*4940*/  ISETP.GT.AND P3, PT, R2, 0x31, PT ;  /* 0x000000310200780c */ /* 0x000fe20003f64270 */
[----:B------:R-:W-:Y:S01]  /*4950*/  FMUL.FTZ R39, R39, UR10 ;  /* 0x0000000a27277c20 */ /* 0x000fe20008410000 */
[----:B------:R-:W-:Y:S01]  /*4960*/  FMNMX.FTZ R3, R45, R4, !PT ;  /* 0x000000042d037209 */ /* 0x000fe20007810000 */
[----:B------:R-:W-:-:S04]  /*4970*/  ULDC UR5, c[0x0][0x988] ;  /* 0x0002620000057ab9 */ /* 0x000fc80000000800 */
[----:B------:R-:W2:Y:S01]  /*4980*/  MUFU.TANH R33, R33 ;  /* 0x0000002100217308 */ /* 0x000ea20000002400 */
[----:B0-----:R-:W-:Y:S02]  /*4990*/  FSEL R42, R42, -INF , P2 ;  /* 0xff8000002a2a7808 */ /* 0x001fe40001000000 */
[----:B------:R-:W-:-:S05]  /*49a0*/  ISETP.GT.AND P2, PT, R2, 0x38, PT ;  /* 0x000000380200780c */ /* 0x000fca0003f44270 */
        /* <DEDUP_REMOVED lines=8> */
[----:B------:R-:W-:-:S05]  /*4a30*/  ISETP.GT.AND P6, PT, R2, 0x39, PT ;  /* 0x000000390200780c */ /* 0x000fca0003fc4270 */
[----:B------:R-:W0:Y:S01]  /*4a40*/  MUFU.TANH R37, R37 ;  /* 0x0000002500257308 */ /* 0x000e220000002400 */
[----:B-1----:R-:W-:-:S04]  /*4a50*/  FSEL R36, R36, -INF , P2 ;  /* 0xff80000024247808 */ /* 0x002fc80001000000 */
[----:B------:R-:W-:Y:S01]  /*4a60*/  FMNMX.FTZ R4, R36, R3, !PT ;  /* 0x0000000324047209 */ /* 0x000fe20007810000 */
[----:B------:R-:W-:Y:S02]  /*4a70*/  WARPGROUP.DEPBAR.LE gsb0, 0x0 ;  /* 0x00008000000079c5 */ /* 0x000fe40000010000 */
[----:B------:R-:W-:Y:S01]  /*4a80*/  FMUL.FTZ R24, R24, UR10 ;  /* 0x0000000a18187c20 */ /* 0x000fe20008410000 */
[----:B------:R-:W-:Y:S01]  /*4a90*/  FMUL.FTZ R25, R25, UR10 ;  /* 0x0000000a19197c20 */ /* 0x000fe20008410000 */
[----:B------:R-:W1:Y:S01]  /*4aa0*/  MUFU.TANH R34, R34 ;  /* 0x0000002200227308 */ /* 0x000e620000002400 */
[----:B------:R-:W-:Y:S01]  /*4ab0*/  FMUL.FTZ R28, R28, UR10 ;  /* 0x0000000a1c1c7c20 */ /* 0x000fe20008410000 */
[----:B------:R-:W-:Y:S01]  /*4ac0*/  FMUL.FTZ R29, R29, UR10 ;  /* 0x0000000a1d1d7c20 */ /* 0x000fe20008410000 */
[----:B--2---:R-:W-:Y:S01]  /*4ad0*/  FSEL R47, R47, -INF , P5 ;  /* 0xff8000002f2f7808 */ /* 0x004fe20002800000 */
[----:B------:R-:W-:Y:S01]  /*4ae0*/  FMUL.FTZ R26, R26, UR10 ;  /* 0x0000000a1a1a7c20 */ /* 0x000fe20008410000 */
[----:B------:R-:W-:Y:S01]  /*4af0*/  ISETP.GT.AND P5, PT, R2, 0x40, PT ;  /* 0x000000400200780c */ /* 0x000fe20003fa4270 */
[----:B------:R-:W-:Y:S01]  /*4b00*/  FMUL.FTZ R27, R27, UR10 ;  /* 0x0000000a1b1b7c20 */ /* 0x000fe20008410000 */
[----:B0-----:R-:W-:Y:S01]  /*4b10*/  FSEL R37, R37, -INF , P6 ;  /* 0xff80000025257808 */ /* 0x001fe20003000000 */
[----:B------:R-:W0:Y:S01]  /*4b20*/  MUFU.TANH R24, R24 ;  /* 0x0000001800187308 */ /* 0x000e220000002400 */
[----:B------:R-:W-:Y:S01]  /*4b30*/  FMUL.FTZ R30, R30, UR10 ;  /* 0x0000000a1e1e7c20 */ /* 0x000fe20008410000 */
[----:B------:R-:W-:Y:S01]  /*4b40*/  FMUL.FTZ R31, R31, UR10 ;  /* 0x0000000a1f1f7c20 */ /* 0x000fe20008410000 */
[----:B------:R-:W-:Y:S01]  /*4b50*/  FMNMX.FTZ R3, R37, R4, !PT ;  /* 0x0000000425037209 */ /* 0x000fe20007810000 */
[----:B------:R2:W-:Y:S04]  /*4b60*/  @!P1 SYNCS.ARRIVE.TRANS64.RED.A1T0 RZ, [R0+URZ], RZ ;  /* 0x000000ff00ff99a7 */ /* 0x0005e8000810043f */
[----:B------:R-:W3:Y:S01]  /*4b70*/  MUFU.TANH R35, R35 ;  /* 0x0000002300237308 */ /* 0x000ee20000002400 */
[----:B-1----:R-:W-:-:S02]  /*4b80*/  FSEL R34, R34, -INF , P4 ;  /* 0xff80000022227808 */ /* 0x002fc40002000000 */
[----:B------:R-:W-:-:S05]  /*4b90*/  ISETP.GT.AND P4, PT, R2, 0x41, PT ;  /* 0x000000410200780c */ /* 0x000fca0003f84270 */
[----:B------:R-:W1:Y:S01]  /*4ba0*/  MUFU.TANH R25, R25 ;  /* 0x0000001900197308 */ /* 0x000e620000002400 */
[----:B0-----:R-:W-:-:S04]  /*4bb0*/  FSEL R24, R24, -INF , P5 ;  /* 0xff80000018187808 */ /* 0x001fc80002800000 */
[----:B------:R-:W-:-:S03]  /*4bc0*/  FMNMX.FTZ R4, R24, R3, !PT ;  /* 0x0000000318047209 */ /* 0x000fc60007810000 */
[----:B------:R-:W0:Y:S01]  /*4bd0*/  MUFU.TANH R38, R38 ;  /* 0x0000002600267308 */ /* 0x000e220000002400 */
[----:B---3--:R-:W-:Y:S02]  /*4be0*/  FSEL R35, R35, -INF , P3 ;  /* 0xff80000023237808 */ /* 0x008fe40001800000 */
[----:B------:R-:W-:-:S05]  /*4bf0*/  ISETP.GT.AND P3, PT, R2, 0x48, PT ;  /* 0x000000480200780c */ /* 0x000fca0003f64270 */
[----:B------:R-:W3:Y:S01]  /*4c00*/  MUFU.TANH R28, R28 ;  /* 0x0000001c001c7308 */ /* 0x000ee20000002400 */
[----:B-1----:R-:W-:-:S04]  /*4c10*/  FSEL R25, R25, -INF , P4 ;  /* 0xff80000019197808 */ /* 0x002fc80002000000 */
[----:B------:R-:W-:-:S03]  /*4c20*/  FMNMX.FTZ R3, R25, R4, !PT ;  /* 0x0000000419037209 */ /* 0x000fc60007810000 */
[----:B------:R-:W1:Y:S01]  /*4c30*/  MUFU.TANH R29, R29 ;  /* 0x0000001d001d7308 */ /* 0x000e620000002400 */
[----:B0-----:R-:W-:Y:S02]  /*4c40*/  FSEL R38, R38, -INF , P2 ;  /* 0xff80000026267808 */ /* 0x001fe40001000000 */
[----:B------:R-:W-:-:S05]  /*4c50*/  ISETP.GT.AND P2, PT, R2, 0x49, PT ;  /* 0x000000490200780c */ /* 0x000fca0003f44270 */
[----:B------:R-:W0:Y:S01]  /*4c60*/  MUFU.TANH R39, R39 ;  /* 0x0000002700277308 */ /* 0x000e220000002400 */
[----:B---3--:R-:W-:-:S04]  /*4c70*/  FSEL R28, R28, -INF , P3 ;  /* 0xff8000001c1c7808 */ /* 0x008fc80001800000 */
[----:B------:R-:W-:-:S03]  /*4c80*/  FMNMX.FTZ R2, R28, R3, !PT ;  /* 0x000000031c027209 */ /* 0x000fc60007810000 */
[----:B------:R-:W3:Y:S01]  /*4c90*/  MUFU.TANH R26, R26 ;  /* 0x0000001a001a7308 */ /* 0x000ee20000002400 */
[----:B-1----:R-:W-:-:S04]  /*4ca0*/  FSEL R29, R29, -INF , P2 ;  /* 0xff8000001d1d7808 */ /* 0x002fc80001000000 */
[----:B------:R-:W-:-:S03]  /*4cb0*/  FMNMX.FTZ R2, R29, R2, !PT ;  /* 0x000000021d027209 */ /* 0x000fc60007810000 */
[----:B------:R-:W1:Y:S01]  /*4cc0*/  MUFU.TANH R27, R27 ;  /* 0x0000001b001b7308 */ /* 0x000e620000002400 */
[----:B0-----:R-:W-:Y:S01]  /*4cd0*/  FSEL R39, R39, -INF , P6 ;  /* 0xff80000027277808 */ /* 0x001fe20003000000 */
[----:B------:R-:W0:Y:S06]  /*4ce0*/  SHFL.BFLY PT, R3, R2, 0x2, 0x1f ;  /* 0x0c401f0002037f89 */ /* 0x000e2c00000e0000 */
[----:B------:R-:W4:Y:S01]  /*4cf0*/  MUFU.TANH R30, R30 ;  /* 0x0000001e001e7308 */ /* 0x000f220000002400 */
[----:B---3--:R-:W-:-:S07]  /*4d00*/  FSEL R26, R26, -INF , P5 ;  /* 0xff8000001a1a7808 */ /* 0x008fce0002800000 */
[----:B------:R-:W3:Y:S01]  /*4d10*/  MUFU.TANH R31, R31 ;  /* 0x0000001f001f7308 */ /* 0x000ee20000002400 */
[----:B-1----:R-:W-:Y:S02]  /*4d20*/  FSEL R27, R27, -INF , P4 ;  /* 0xff8000001b1b7808 */ /* 0x002fe40002000000 */
[----:B----4-:R-:W-:Y:S02]  /*4d30*/  FSEL R30, R30, -INF , P3 ;  /* 0xff8000001e1e7808 */ /* 0x010fe40001800000 */
[----:B0-----:R-:W-:-:S05]  /*4d40*/  FMNMX.FTZ R3, R2, R3, !PT ;  /* 0x0000000302037209 */ /* 0x001fca0007810000 */
[----:B------:R-:W0:Y:S01]  /*4d50*/  SHFL.BFLY PT, R4, R3, 0x1, 0x1f ;  /* 0x0c201f0003047f89 */ /* 0x000e2200000e0000 */
[----:B---3--:R-:W-:Y:S02]  /*4d60*/  FSEL R31, R31, -INF , P2 ;  /* 0xff8000001f1f7808 */ /* 0x008fe40001000000 */
[----:B0-----:R-:W-:Y:S02]  /*4d70*/  FMNMX.FTZ R4, R3, R4, !PT ;  /* 0x0000000403047209 */ /* 0x001fe40007810000 */
        /* <DEDUP_REMOVED lines=22> */
[----:B------:R-:W0:Y:S01]  /*4ee0*/  MUFU.EX2 R57, R57 ;  /* 0x0000003900397308 */ /* 0x000e220000000800 */
        /* <DEDUP_REMOVED lines=16> */
[----:B------:R-:W-:Y:S01]  /*4ff0*/  FFMA.FTZ R15, R29, UR5, -R15 ;  /* 0x000000051d0f7c23 */ /* 0x000fe2000801080f */
[----:B0-----:R-:W-:-:S02]  /*5000*/  F2FP.F16.F32.PACK_AB R208, R57, R56 ;  /* 0x0000003839d0723e */ /* 0x001fc400000000ff */
[----:B------:R-:W-:-:S04]  /*5010*/  FMNMX.FTZ R3, R35, R2, !PT ;  /* 0x0000000223037209 */ /* 0x000fc80007810000 */
[----:B------:R-:W-:Y:S01]  /*5020*/  FMNMX.FTZ R2, R38, R3, !PT ;  /* 0x0000000326027209 */ /* 0x000fe20007810000 */
[----:B------:R-:W-:Y:S03]  /*5030*/  MUFU.EX2 R48, R48 ;  /* 0x0000003000307308 */ /* 0x000fe60000000800 */
[----:B------:R-:W-:-:S04]  /*5040*/  FMNMX.FTZ R3, R39, R2, !PT ;  /* 0x0000000227037209 */ /* 0x000fc80007810000 */
[----:B------:R-:W-:Y:S01]  /*5050*/  FMNMX.FTZ R2, R26, R3, !PT ;  /* 0x000000031a027209 */ /* 0x000fe20007810000 */
[----:B------:R-:W0:Y:S01]  /*5060*/  MUFU.EX2 R49, R49 ;  /* 0x0000003100317308 */ /* 0x000e220000000800 */
[----:B-1----:R-:W-:Y:S02]  /*5070*/  F2FP.F16.F32.PACK_AB R210, R61, R60 ;  /* 0x0000003c3dd2723e */ /* 0x002fe400000000ff */
[----:B------:R-:W-:-:S04]  /*5080*/  FMNMX.FTZ R3, R27, R2, !PT ;  /* 0x000000021b037209 */ /* 0x000fc80007810000 */
[----:B------:R-:W-:Y:S01]  /*5090*/  FMNMX.FTZ R2, R30, R3, !PT ;  /* 0x000000031e027209 */ /* 0x000fe20007810000 */
[----:B------:R1:W-:Y:S03]  /*50a0*/  MUFU.EX2 R21, R15 ;  /* 0x0000000f00157308 */ /* 0x0003e60000000800 */
[----:B------:R-:W-:-:S05]  /*50b0*/  FMNMX.FTZ R2, R31, R2, !PT ;  /* 0x000000021f027209 */ /* 0x000fca0007810000 */
[----:B------:R-:W3:Y:S01]  /*50c0*/  SHFL.BFLY PT, R3, R2, 0x2, 0x1f ;  /* 0x0c401f0002037f89 */ /* 0x000ee200000e0000 */
[----:B-1----:R-:W-:Y:S01]  /*50d0*/  FADD.FTZ R15, R56, R57 ;  /* 0x00000039380f7221 */ /* 0x002fe20000010000 */
[----:B------:R-:W-:Y:S01]  /*50e0*/  MUFU.EX2 R52, R52 ;  /* 0x0000003400347308 */ /* 0x000fe20000000800 */
[----:B0-----:R-:W-:Y:S01]  /*50f0*/  F2FP.F16.F32.PACK_AB R204, R49, R48 ;  /* 0x0000003031cc723e */ /* 0x001fe200000000ff */
[--C-:B------:R-:W-:Y:S02]  /*5100*/  IMAD.MOV.U32 R57, RZ, RZ, R151.reuse ;  /* 0x000000ffff397224 */ /* 0x100fe400078e0097 */
[----:B------:R-:W-:-:S04]  /*5110*/  IMAD.MOV.U32 R56, RZ, RZ, R151 ;  /* 0x000000ffff387224 */ /* 0x000fc800078e0097 */
[----:B------:R-:W0:Y:S08]  /*5120*/  MUFU.EX2 R53, R53 ;  /* 0x0000003500357308 */ /* 0x000e300000000800 */
[----:B------:R-:W-:Y:S01]  /*5130*/  MUFU.EX2 R40, R40 ;  /* 0x0000002800287308 */ /* 0x000fe20000000800 */
[----:B---3--:R-:W-:-:S07]  /*5140*/  FMNMX.FTZ R14, R2, R3, !PT ;  /* 0x00000003020e7209 */ /* 0x008fce0007810000 */
[----:B------:R-:W1:Y:S01]  /*5150*/  MUFU.EX2 R41, R41 ;  /* 0x0000002900297308 */ /* 0x000e620000000800 */
[----:B0-----:R-:W-:Y:S01]  /*5160*/  F2FP.F16.F32.PACK_AB R206, R53, R52 ;  /* 0x0000003435ce723e */ /* 0x001fe200000000ff */
[----:B------:R-:W0:Y:S06]  /*5170*/  SHFL.BFLY PT, R3, R14, 0x1, 0x1f ;  /* 0x0c201f000e037f89 */ /* 0x000e2c00000e0000 */
[----:B------:R-:W-:Y:S08]  /*5180*/  MUFU.EX2 R44, R44 ;  /* 0x0000002c002c7308 */ /* 0x000ff00000000800 */
[----:B------:R-:W3:Y:S01]  /*5190*/  MUFU.EX2 R45, R45 ;  /* 0x0000002d002d7308 */ /* 0x000ee20000000800 */
[----:B-1----:R-:W-:-:S07]  /*51a0*/  F2FP.F16.F32.PACK_AB R200, R41, R40 ;  /* 0x0000002829c8723e */ /* 0x002fce00000000ff */
[----:B------:R-:W-:Y:S01]  /*51b0*/  MUFU.EX2 R32, R32 ;  /* 0x0000002000207308 */ /* 0x000fe20000000800 */
[----:B0-----:R-:W-:Y:S01]  /*51c0*/  FMNMX.FTZ R3, R14, R3, !PT ;  /* 0x000000030e037209 */ /* 0x001fe20007810000 */
[----:B------:R-:W-:Y:S01]  /*51d0*/  FADD.FTZ R14, R60, R15 ;  /* 0x0000000f3c0e7221 */ /* 0x000fe20000010000 */
[--C-:B------:R-:W-:Y:S02]  /*51e0*/  IMAD.MOV.U32 R60, RZ, RZ, R151.reuse ;  /* 0x000000ffff3c7224 */ /* 0x100fe400078e0097 */
[C---:B------:R-:W-:Y:S01]  /*51f0*/  FSETP.NEU.FTZ.AND P2, PT, R3.reuse, -INF , PT ;  /* 0xff8000000300780b */ /* 0x040fe20003f5d000 */
[----:B------:R-:W-:Y:S01]  /*5200*/  FMUL.FTZ R2, R3, UR5 ;  /* 0x0000000503027c20 */ /* 0x000fe20008410000 */
[----:B------:R-:W-:Y:S01]  /*5210*/  FADD.FTZ R15, R61, R14 ;  /* 0x0000000e3d0f7221 */ /* 0x000fe20000010000 */
[----:B------:R-:W0:Y:S01]  /*5220*/  MUFU.EX2 R33, R33 ;  /* 0x0000002100217308 */ /* 0x000e220000000800 */
[----:B---3--:R-:W-:Y:S01]  /*5230*/  F2FP.F16.F32.PACK_AB R202, R45, R44 ;  /* 0x0000002c2dca723e */ /* 0x008fe200000000ff */
[----:B------:R-:W-:Y:S01]  /*5240*/  IMAD.MOV.U32 R61, RZ, RZ, R151 ;  /* 0x000000ffff3d7224 */ /* 0x000fe200078e0097 */
[----:B------:R-:W-:Y:S01]  /*5250*/  FSEL R2, R2, RZ, P2 ;  /* 0x000000ff02027208 */ /* 0x000fe20001000000 */
[----:B------:R-:W-:Y:S01]  /*5260*/  FADD.FTZ R14, R48, R15 ;  /* 0x0000000f300e7221 */ /* 0x000fe20000010000 */
[----:B------:R-:W-:Y:S01]  /*5270*/  PLOP3.LUT P2, PT, PT, PT, UP0, 0x80, 0x0 ;  /* 0x000000000000781c */ /* 0x000fe20003f4f008 */
[----:B------:R-:W-:-:S02]  /*5280*/  IMAD.MOV.U32 R48, RZ, RZ, R151 ;  /* 0x000000ffff307224 */ /* 0x000fc400078e0097 */
[--C-:B------:R-:W-:Y:S01]  /*5290*/  FFMA.FTZ R58, R58, UR5, -R2.reuse ;  /* 0x000000053a3a7c23 */ /* 0x100fe20008010802 */
[--C-:B------:R-:W-:Y:S01]  /*52a0*/  FFMA.FTZ R59, R59, UR5, -R2.reuse ;  /* 0x000000053b3b7c23 */ /* 0x100fe20008010802 */
[--C-:B------:R-:W-:Y:S01]  /*52b0*/  FFMA.FTZ R62, R62, UR5, -R2.reuse ;  /* 0x000000053e3e7c23 */ /* 0x100fe20008010802 */
[--C-:B------:R-:W-:Y:S01]  /*52c0*/  FFMA.FTZ R63, R63, UR5, -R2.reuse ;  /* 0x000000053f3f7c23 */ /* 0x100fe20008010802 */
[--C-:B------:R-:W-:Y:S01]  /*52d0*/  FFMA.FTZ R50, R50, UR5, -R2.reuse ;  /* 0x0000000532327c23 */ /* 0x100fe20008010802 */
[--C-:B------:R-:W-:Y:S01]  /*52e0*/  FFMA.FTZ R51, R51, UR5, -R2.reuse ;  /* 0x0000000533337c23 */ /* 0x100fe20008010802 */
[----:B------:R-:W-:Y:S01]  /*52f0*/  MUFU.EX2 R58, R58 ;  /* 0x0000003a003a7308 */ /* 0x000fe20000000800 */
[--C-:B------:R-:W-:Y:S01]  /*5300*/  FFMA.FTZ R54, R54, UR5, -R2.reuse ;  /* 0x0000000536367c23 */ /* 0x100fe20008010802 */
[----:B------:R-:W-:Y:S01]  /*5310*/  FFMA.FTZ R55, R55, UR5, -R2 ;  /* 0x0000000537377c23 */ /* 0x000fe20008010802 */
[----:B------:R-:W-:Y:S01]  /*5320*/  FADD.FTZ R29, R49, R14 ;  /* 0x0000000e311d7221 */ /* 0x000fe20000010000 */
[--C-:B------:R-:W-:Y:S01]  /*5330*/  FFMA.FTZ R42, R42, UR5, -R2.reuse ;  /* 0x000000052a2a7c23 */ /* 0x100fe20008010802 */
[--C-:B------:R-:W-:Y:S01]  /*5340*/  FFMA.FTZ R43, R43, UR5, -R2.reuse ;  /* 0x000000052b2b7c23 */ /* 0x100fe20008010802 */
[--C-:B------:R-:W-:Y:S01]  /*5350*/  FFMA.FTZ R46, R46, UR5, -R2.reuse ;  /* 0x000000052e2e7c23 */ /* 0x100fe20008010802 */
[----:B------:R-:W-:Y:S01]  /*5360*/  FADD.FTZ R20, R52, R29 ;  /* 0x0000001d34147221 */ /* 0x000fe20000010000 */
[----:B------:R-:W1:Y:S01]  /*5370*/  MUFU.EX2 R59, R59 ;  /* 0x0000003b003b7308 */ /* 0x000e620000000800 */
[--C-:B------:R-:W-:Y:S01]  /*5380*/  FFMA.FTZ R47, R47, UR5, -R2.reuse ;  /* 0x000000052f2f7c23 */ /* 0x100fe20008010802 */
[----:B------:R-:W-:Y:S01]  /*5390*/  FFMA.FTZ R34, R34, UR5, -R2 ;  /* 0x0000000522227c23 */ /* 0x000fe20008010802 */
[----:B------:R-:W-:Y:S01]  /*53a0*/  FADD.FTZ R29, R53, R20 ;  /* 0x00000014351d7221 */ /* 0x000fe20000010000 */
[--C-:B------:R-:W-:Y:S01]  /*53b0*/  FFMA.FTZ R35, R35, UR5, -R2.reuse ;  /* 0x0000000523237c23 */ /* 0x100fe20008010802 */
[--C-:B------:R-:W-:Y:S01]  /*53c0*/  FFMA.FTZ R38, R38, UR5, -R2.reuse ;  /* 0x0000000526267c23 */ /* 0x100fe20008010802 */
[--C-:B------:R-:W-:Y:S01]  /*53d0*/  FFMA.FTZ R39, R39, UR5, -R2.reuse ;  /* 0x0000000527277c23 */ /* 0x100fe20008010802 */
[----:B------:R-:W-:Y:S01]  /*53e0*/  FADD.FTZ R20, R40, R29 ;  /* 0x0000001d28147221 */ /* 0x000fe20000010000 */
[----:B------:R-:W3:Y:S01]  /*53f0*/  MUFU.EX2 R62, R62 ;  /* 0x0000003e003e7308 */ /* 0x000ee20000000800 */
[--C-:B------:R-:W-:Y:S01]  /*5400*/  FFMA.FTZ R26, R26, UR5, -R2.reuse ;  /* 0x000000051a1a7c23 */ /* 0x100fe20008010802 */
[----:B------:R-:W-:Y:S01]  /*5410*/  FFMA.FTZ R27, R27, UR5, -R2 ;  /* 0x000000051b1b7c23 */ /* 0x000fe20008010802 */
[----:B------:R-:W-:Y:S01]  /*5420*/  FADD.FTZ R29, R41, R20 ;  /* 0x00000014291d7221 */ /* 0x000fe20000010000 */
[--C-:B------:R-:W-:Y:S01]  /*5430*/  FFMA.FTZ R30, R30, UR5, -R2.reuse ;  /* 0x000000051e1e7c23 */ /* 0x100fe20008010802 */
[----:B------:R-:W-:Y:S01]  /*5440*/  FFMA.FTZ R2, R31, UR5, -R2 ;  /* 0x000000051f027c23 */ /* 0x000fe20008010802 */
[----:B0-----:R-:W-:Y:S01]  /*5450*/  F2FP.F16.F32.PACK_AB R196, R33, R32 ;  /* 0x0000002021c4723e */ /* 0x001fe200000000ff */
[----:B--2---:R-:W-:Y:S01]  /*5460*/  FADD.FTZ R0, R44, R29 ;  /* 0x0000001d2c007221 */ /* 0x004fe20000010000 */
[----:B------:R-:W0:Y:S01]  /*5470*/  MUFU.EX2 R63, R63 ;  /* 0x0000003f003f7308 */ /* 0x000e220000000800 */
[----:B-1----:R-:W-:Y:S01]  /*5480*/  FADD.FTZ R15, R58, R59 ;  /* 0x0000003b3a0f7221 */ /* 0x002fe20000010000 */
[----:B------:R-:W-:Y:S01]  /*5490*/  F2FP.F16.F32.PACK_AB R209, R59, R58 ;  /* 0x0000003a3bd1723e */ /* 0x000fe200000000ff */
[----:B------:R-:W-:Y:S01]  /*54a0*/  FADD.FTZ R29, R45, R0 ;  /* 0x000000002d1d7221 */ /* 0x000fe20000010000 */
[--C-:B------:R-:W-:Y:S01]  /*54b0*/  IMAD.MOV.U32 R59, RZ, RZ, R151.reuse ;  /* 0x000000ffff3b7224 */ /* 0x100fe200078e0097 */
[-C--:B------:R-:W-:Y:S01]  /*54c0*/  MOV R58, R151.reuse ;  /* 0x00000097003a7202 */ /* 0x080fe20000000f00 */
[----:B------:R-:W-:Y:S01]  /*54d0*/  IMAD.MOV.U32 R53, RZ, RZ, R151 ;  /* 0x000000ffff357224 */ /* 0x000fe200078e0097 */
[----:B------:R-:W-:Y:S01]  /*54e0*/  MOV R44, R151 ;  /* 0x00000097002c7202 */ /* 0x000fe20000000f00 */
[----:B------:R-:W1:Y:S01]  /*54f0*/  MUFU.EX2 R50, R50 ;  /* 0x0000003200327308 */ /* 0x000e620000000800 */
[----:B---3--:R-:W-:Y:S01]  /*5500*/  FADD.FTZ R14, R62, R15 ;  /* 0x0000000f3e0e7221 */ /* 0x008fe20000010000 */
[----:B------:R-:W-:-:S02]  /*5510*/  IMAD.MOV.U32 R52, RZ, RZ, R151 ;  /* 0x000000ffff347224 */ /* 0x000fc400078e0097 */
[--C-:B------:R-:W-:Y:S02]  /*5520*/  IMAD.MOV.U32 R49, RZ, RZ, R151.reuse ;  /* 0x000000ffff317224 */ /* 0x100fe400078e0097 */
[--C-:B------:R-:W-:Y:S02]  /*5530*/  IMAD.MOV.U32 R45, RZ, RZ, R151.reuse ;  /* 0x000000ffff2d7224 */ /* 0x100fe400078e0097 */
[----:B------:R-:W2:Y:S01]  /*5540*/  MUFU.EX2 R51, R51 ;  /* 0x0000003300337308 */ /* 0x000ea20000000800 */
[C---:B0-----:R-:W-:Y:S01]  /*5550*/  FADD.FTZ R15, R63.reuse, R14 ;  /* 0x0000000e3f0f7221 */ /* 0x041fe20000010000 */
[----:B------:R-:W-:Y:S01]  /*5560*/  F2FP.F16.F32.PACK_AB R211, R63, R62 ;  /* 0x0000003e3fd3723e */ /* 0x000fe200000000ff */
[--C-:B------:R-:W-:Y:S02]  /*5570*/  IMAD.MOV.U32 R63, RZ, RZ, R151.reuse ;  /* 0x000000ffff3f7224 */ /* 0x100fe400078e0097 */
[--C-:B------:R-:W-:Y:S02]  /*5580*/  IMAD.MOV.U32 R62, RZ, RZ, R151.reuse ;  /* 0x000000ffff3e7224 */ /* 0x100fe400078e0097 */
[----:B------:R-:W-:Y:S01]  /*5590*/  IMAD.MOV.U32 R41, RZ, RZ, R151 ;  /* 0x000000ffff297224 */ /* 0x000fe200078e0097 */
[----:B------:R-:W0:Y:S01]  /*55a0*/  MUFU.EX2 R54, R54 ;  /* 0x0000003600367308 */ /* 0x000e220000000800 */
[----:B-1----:R-:W-:Y:S01]  /*55b0*/  FADD.FTZ R14, R50, R15 ;  /* 0x0000000f320e7221 */ /* 0x002fe20000010000 */
[----:B------:R-:W-:-:S02]  /*55c0*/  IMAD.MOV.U32 R40, RZ, RZ, R151 ;  /* 0x000000ffff287224 */ /* 0x000fc400078e0097 */
[----:B------:R-:W-:-:S04]  /*55d0*/  IMAD.MOV.U32 R31, RZ, RZ, R151 ;  /* 0x000000ffff1f7224 */ /* 0x000fc800078e0097 */
[----:B------:R-:W1:Y:S01]  /*55e0*/  MUFU.EX2 R55, R55 ;  /* 0x0000003700377308 */ /* 0x000e620000000800 */
[C---:B--2---:R-:W-:Y:S01]  /*55f0*/  FADD.FTZ R15, R51.reuse, R14 ;  /* 0x0000000e330f7221 */ /* 0x044fe20000010000 */
[----:B------:R-:W-:Y:S01]  /*5600*/  F2FP.F16.F32.PACK_AB R205, R51, R50 ;  /* 0x0000003233cd723e */ /* 0x000fe200000000ff */
[----:B------:R-:W-:Y:S01]  /*5610*/  IMAD.MOV.U32 R50, RZ, RZ, R151 ;  /* 0x000000ffff327224 */ /* 0x000fe200078e0097 */
[----:B------:R-:W-:-:S04]  /*5620*/  MOV R51, R151 ;  /* 0x0000009700337202 */ /* 0x000fc80000000f00 */
[----:B------:R-:W2:Y:S01]  /*5630*/  MUFU.EX2 R42, R42 ;  /* 0x0000002a002a7308 */ /* 0x000ea20000000800 */
[----:B0-----:R-:W-:-:S07]  /*5640*/  FADD.FTZ R14, R54, R15 ;  /* 0x0000000f360e7221 */ /* 0x001fce0000010000 */
[----:B------:R-:W0:Y:S01]  /*5650*/  MUFU.EX2 R43, R43 ;  /* 0x0000002b002b7308 */ /* 0x000e220000000800 */
[C---:B-1----:R-:W-:Y:S01]  /*5660*/  FADD.FTZ R15, R55.reuse, R14 ;  /* 0x0000000e370f7221 */ /* 0x042fe20000010000 */
[----:B------:R-:W-:Y:S01]  /*5670*/  FADD.FTZ R14, R32, R29 ;  /* 0x0000001d200e7221 */ /* 0x000fe20000010000 */
[----:B------:R-:W-:Y:S01]  /*5680*/  F2FP.F16.F32.PACK_AB R207, R55, R54 ;  /* 0x0000003637cf723e */ /* 0x000fe200000000ff */
[--C-:B------:R-:W-:Y:S02]  /*5690*/  IMAD.MOV.U32 R55, RZ, RZ, R151.reuse ;  /* 0x000000ffff377224 */ /* 0x100fe400078e0097 */
[----:B------:R-:W-:Y:S01]  /*56a0*/  FADD.FTZ R29, R33, R14 ;  /* 0x0000000e211d7221 */ /* 0x000fe20000010000 */
[----:B------:R-:W-:Y:S01]  /*56b0*/  IMAD.MOV.U32 R54, RZ, RZ, R151 ;  /* 0x000000ffff367224 */ /* 0x000fe200078e0097 */
[----:B------:R-:W1:Y:S01]  /*56c0*/  MUFU.EX2 R46, R46 ;  /* 0x0000002e002e7308 */ /* 0x000e620000000800 */
[----:B--2---:R-:W-:Y:S01]  /*56d0*/  FADD.FTZ R0, R42, R15 ;  /* 0x0000000f2a007221 */ /* 0x004fe20000010000 */
[----:B------:R-:W-:-:S02]  /*56e0*/  IMAD.MOV.U32 R33, RZ, RZ, R151 ;  /* 0x000000ffff217224 */ /* 0x000fc400078e0097 */
[----:B------:R-:W-:-:S04]  /*56f0*/  IMAD.MOV.U32 R32, RZ, RZ, R151 ;  /* 0x000000ffff207224 */ /* 0x000fc800078e0097 */
[----:B------:R-:W2:Y:S01]  /*5700*/  MUFU.EX2 R36, R36 ;  /* 0x0000002400247308 */ /* 0x000ea20000000800 */
[C---:B0-----:R-:W-:Y:S01]  /*5710*/  FADD.FTZ R15, R43.reuse, R0 ;  /* 0x000000002b0f7221 */ /* 0x041fe20000010000 */
[----:B------:R-:W-:Y:S01]  /*5720*/  F2FP.F16.F32.PACK_AB R201, R43, R42 ;  /* 0x0000002a2bc9723e */ /* 0x000fe200000000ff */
[--C-:B------:R-:W-:Y:S02]  /*5730*/  IMAD.MOV.U32 R43, RZ, RZ, R151.reuse ;  /* 0x000000ffff2b7224 */ /* 0x100fe400078e0097 */
[----:B------:R-:W-:-:S03]  /*5740*/  IMAD.MOV.U32 R42, RZ, RZ, R151 ;  /* 0x000000ffff2a7224 */ /* 0x000fc600078e0097 */
[----:B------:R-:W0:Y:S01]  /*5750*/  MUFU.EX2 R47, R47 ;  /* 0x0000002f002f7308 */ /* 0x000e220000000800 */
[----:B-1----:R-:W-:-:S07]  /*5760*/  FADD.FTZ R0, R46, R15 ;  /* 0x0000000f2e007221 */ /* 0x002fce0000010000 */
[----:B------:R-:W1:Y:S01]  /*5770*/  MUFU.EX2 R37, R37 ;  /* 0x0000002500257308 */ /* 0x000e620000000800 */
[----:B--2---:R-:W-:-:S07]  /*5780*/  FADD.FTZ R14, R36, R29 ;  /* 0x0000001d240e7221 */ /* 0x004fce0000010000 */
[----:B------:R-:W2:Y:S01]  /*5790*/  MUFU.EX2 R34, R34 ;  /* 0x0000002200227308 */ /* 0x000ea20000000800 */
[C---:B0-----:R-:W-:Y:S01]  /*57a0*/  FADD.FTZ R15, R47.reuse, R0 ;  /* 0x000000002f0f7221 */ /* 0x041fe20000010000 */
[----:B------:R-:W-:Y:S01]  /*57b0*/  F2FP.F16.F32.PACK_AB R203, R47, R46 ;  /* 0x0000002e2fcb723e */ /* 0x000fe200000000ff */
[--C-:B------:R-:W-:Y:S02]  /*57c0*/  IMAD.MOV.U32 R47, RZ, RZ, R151.reuse ;  /* 0x000000ffff2f7224 */ /* 0x100fe400078e0097 */
[----:B------:R-:W-:-:S03]  /*57d0*/  IMAD.MOV.U32 R46, RZ, RZ, R151 ;  /* 0x000000ffff2e7224 */ /* 0x000fc600078e0097 */
[----:B------:R-:W0:Y:S01]  /*57e0*/  MUFU.EX2 R24, R24 ;  /* 0x0000001800187308 */ /* 0x000e220000000800 */
[C---:B-1----:R-:W-:Y:S01]  /*57f0*/  FADD.FTZ R29, R37.reuse, R14 ;  /* 0x0000000e251d7221 */ /* 0x042fe20000010000 */
[----:B------:R-:W-:Y:S01]  /*5800*/  F2FP.F16.F32.PACK_AB R198, R37, R36 ;  /* 0x0000002425c6723e */ /* 0x000fe200000000ff */
[----:B------:R-:W-:Y:S01]  /*5810*/  IMAD.MOV.U32 R36, RZ, RZ, R151 ;  /* 0x000000ffff247224 */ /* 0x000fe200078e0097 */
[----:B------:R-:W-:-:S04]  /*5820*/  MOV R37, R151 ;  /* 0x0000009700257202 */ /* 0x000fc80000000f00 */
[----:B------:R-:W1:Y:S01]  /*5830*/  MUFU.EX2 R35, R35 ;  /* 0x0000002300237308 */ /* 0x000e620000000800 */
[----:B--2---:R-:W-:-:S07]  /*5840*/  FADD.FTZ R0, R34, R15 ;  /* 0x0000000f22007221 */ /* 0x004fce0000010000 */
[----:B------:R-:W2:Y:S01]  /*5850*/  MUFU.EX2 R25, R25 ;  /* 0x0000001900197308 */ /* 0x000ea20000000800 */
[----:B0-----:R-:W-:-:S07]  /*5860*/  FADD.FTZ R14, R24, R29 ;  /* 0x0000001d180e7221 */ /* 0x001fce0000010000 */
[----:B------:R-:W0:Y:S01]  /*5870*/  MUFU.EX2 R38, R38 ;  /* 0x0000002600267308 */ /* 0x000e220000000800 */
[C---:B-1----:R-:W-:Y:S01]  /*5880*/  FADD.FTZ R15, R35.reuse, R0 ;  /* 0x00000000230f7221 */ /* 0x042fe20000010000 */
[----:B------:R-:W-:Y:S01]  /*5890*/  F2FP.F16.F32.PACK_AB R197, R35, R34 ;  /* 0x0000002223c5723e */ /* 0x000fe200000000ff */
[--C-:B------:R-:W-:Y:S02]  /*58a0*/  IMAD.MOV.U32 R35, RZ, RZ, R151.reuse ;  /* 0x000000ffff237224 */ /* 0x100fe400078e0097 */
[----:B------:R-:W-:-:S03]  /*58b0*/  IMAD.MOV.U32 R34, RZ, RZ, R151 ;  /* 0x000000ffff227224 */ /* 0x000fc600078e0097 */
[----:B------:R-:W1:Y:S01]  /*58c0*/  MUFU.EX2 R28, R28 ;  /* 0x0000001c001c7308 */ /* 0x000e620000000800 */
[C---:B--2---:R-:W-:Y:S01]  /*58d0*/  FADD.FTZ R29, R25.reuse, R14 ;  /* 0x0000000e191d7221 */ /* 0x044fe20000010000 */
[----:B------:R-:W-:Y:S01]  /*58e0*/  F2FP.F16.F32.PACK_AB R192, R25, R24 ;  /* 0x0000001819c0723e */ /* 0x000fe200000000ff */
[--C-:B------:R-:W-:Y:S02]  /*58f0*/  IMAD.MOV.U32 R25, RZ, RZ, R151.reuse ;  /* 0x000000ffff197224 */ /* 0x100fe400078e0097 */
[----:B------:R-:W-:-:S03]  /*5900*/  IMAD.MOV.U32 R24, RZ, RZ, R151 ;  /* 0x000000ffff187224 */ /* 0x000fc600078e0097 */
[----:B------:R-:W2:Y:S01]  /*5910*/  MUFU.EX2 R39, R39 ;  /* 0x0000002700277308 */ /* 0x000ea20000000800 */
[----:B0-----:R-:W-:-:S07]  /*5920*/  FADD.FTZ R0, R38, R15 ;  /* 0x0000000f26007221 */ /* 0x001fce0000010000 */
[----:B------:R-:W0:Y:S01]  /*5930*/  MUFU.EX2 R26, R26 ;  /* 0x0000001a001a7308 */ /* 0x000e220000000800 */
[----:B-1----:R-:W-:Y:S01]  /*5940*/  FADD.FTZ R14, R28, R29 ;  /* 0x0000001d1c0e7221 */ /* 0x002fe20000010000 */
[C---:B------:R-:W-:Y:S01]  /*5950*/  F2FP.F16.F32.PACK_AB R194, R21.reuse, R28 ;  /* 0x0000001c15c2723e */ /* 0x040fe200000000ff */
[----:B------:R-:W-:Y:S02]  /*5960*/  IMAD.MOV.U32 R28, RZ, RZ, R151 ;  /* 0x000000ffff1c7224 */ /* 0x000fe400078e0097 */
[----:B------:R-:W-:-:S03]  /*5970*/  FADD.FTZ R15, R21, R14 ;  /* 0x0000000e150f7221 */ /* 0x000fc60000010000 */
[----:B------:R-:W1:Y:S01]  /*5980*/  MUFU.EX2 R27, R27 ;  /* 0x0000001b001b7308 */ /* 0x000e620000000800 */
[C---:B--2---:R-:W-:Y:S01]  /*5990*/  FADD.FTZ R29, R39.reuse, R0 ;  /* 0x00000000271d7221 */ /* 0x044fe20000010000 */
[----:B------:R-:W-:Y:S01]  /*59a0*/  F2FP.F16.F32.PACK_AB R199, R39, R38 ;  /* 0x0000002627c7723e */ /* 0x000fe200000000ff */
[--C-:B------:R-:W-:Y:S02]  /*59b0*/  IMAD.MOV.U32 R39, RZ, RZ, R151.reuse ;  /* 0x000000ffff277224 */ /* 0x100fe400078e0097 */
[----:B------:R-:W-:-:S03]  /*59c0*/  IMAD.MOV.U32 R38, RZ, RZ, R151 ;  /* 0x000000ffff267224 */ /* 0x000fc600078e0097 */
[----:B------:R-:W2:Y:S01]  /*59d0*/  MUFU.EX2 R30, R30 ;  /* 0x0000001e001e7308 */ /* 0x000ea20000000800 */
[----:B0-----:R-:W-:Y:S01]  /*59e0*/  FADD.FTZ R0, R26, R29 ;  /* 0x0000001d1a007221 */ /* 0x001fe20000010000 */
[----:B------:R-:W-:-:S06]  /*59f0*/  IMAD.MOV.U32 R29, RZ, RZ, R151 ;  /* 0x000000ffff1d7224 */ /* 0x000fcc00078e0097 */
[----:B------:R0:W3:Y:S01]  /*5a00*/  MUFU.EX2 R195, R2 ;  /* 0x0000000200c37308 */ /* 0x0000e20000000800 */
[C---:B-1----:R-:W-:Y:S01]  /*5a10*/  FADD.FTZ R21, R27.reuse, R0 ;  /* 0x000000001b157221 */ /* 0x042fe20000010000 */
[----:B------:R-:W-:Y:S01]  /*5a20*/  F2FP.F16.F32.PACK_AB R193, R27, R26 ;  /* 0x0000001a1bc1723e */ /* 0x000fe200000000ff */
[----:B------:R-:W-:Y:S02]  /*5a30*/  IMAD.MOV.U32 R0, RZ, RZ, 0x3f800000 ;  /* 0x3f800000ff007424 */ /* 0x000fe400078e00ff */
[--C-:B------:R-:W-:Y:S02]  /*5a40*/  IMAD.MOV.U32 R27, RZ, RZ, R151.reuse ;  /* 0x000000ffff1b7224 */ /* 0x100fe400078e0097 */
[----:B------:R-:W-:Y:S02]  /*5a50*/  IMAD.MOV.U32 R26, RZ, RZ, R151 ;  /* 0x000000ffff1a7224 */ /* 0x000fe400078e0097 */
[----:B--2---:R-:W-:Y:S01]  /*5a60*/  FADD.FTZ R14, R30, R21 ;  /* 0x000000151e0e7221 */ /* 0x004fe20000010000 */
[----:B0-----:R-:W-:-:S03]  /*5a70*/  IMAD.MOV.U32 R2, RZ, RZ, 0x3f800000 ;  /* 0x3f800000ff027424 */ /* 0x001fc600078e00ff */
[C---:B---3--:R-:W-:Y:S01]  /*5a80*/  FADD.FTZ R14, R195.reuse, R14 ;  /* 0x0000000ec30e7221 */ /* 0x048fe20000010000 */
[----:B------:R-:W-:Y:S02]  /*5a90*/  F2FP.F16.F32.PACK_AB R195, R195, R30 ;  /* 0x0000001ec3c3723e */ /* 0x000fe400000000ff */
[----:B------:R-:W-:Y:S01]  /*5aa0*/  MOV R30, R151 ;  /* 0x00000097001e7202 */ /* 0x000fe20000000f00 */
[----:B------:R-:W-:Y:S06]  /*5ab0*/  @!P2 BRA `(.L_x_268) ;  /* 0x0000004000d0a947 */ /* 0x000fec0003800000 */
[----:B------:R-:W-:Y:S01]  /*5ac0*/  R2UR UR4, R152 ;  /* 0x00000000980472ca */ /* 0x000fe200000e0000 */
[----:B------:R-:W-:Y:S01]  /*5ad0*/  IMAD.MOV.U32 R21, RZ, RZ, R4 ;  /* 0x000000ffff157224 */ /* 0x000fe200078e0004 */
[----:B------:R-:W-:Y:S01]  /*5ae0*/  R2UR UR61, R16 ;  /* 0x00000000103d72ca */ /* 0x000fe200000e0000 */
[----:B------:R-:W-:Y:S01]  /*5af0*/  IMAD.MOV.U32 R226, RZ, RZ, R17 ;  /* 0x000000ffffe27224 */ /* 0x000fe200078e0011 */
[----:B------:R-:W-:Y:S01]  /*5b00*/  MOV R20, R3 ;  /* 0x0000000300147202 */ /* 0x000fe20000000f00 */
[----:B------:R-:W-:Y:S01]  /*5b10*/  IMAD.MOV.U32 R0, RZ, RZ, 0x3f800000 ;  /* 0x3f800000ff007424 */ /* 0x000fe200078e00ff */
[----:B------:R-:W-:Y:S02]  /*5b20*/  CS2R R150, SRZ ;  /* 0x0000000000967805 */ /* 0x000fe4000001ff00 */
[----:B------:R-:W-:Y:S02]  /*5b30*/  CS2R R146, SRZ ;  /* 0x0000000000927805 */ /* 0x000fe4000001ff00 */
[----:B------:R-:W-:-:S02]  /*5b40*/  CS2R R142, SRZ ;  /* 0x00000000008e7805 */ /* 0x000fc4000001ff00 */
[----:B------:R-:W-:Y:S02]  /*5b50*/  CS2R R138, SRZ ;  /* 0x00000000008a7805 */ /* 0x000fe4000001ff00 */
[----:B------:R-:W-:Y:S02]  /*5b60*/  CS2R R134, SRZ ;  /* 0x0000000000867805 */ /* 0x000fe4000001ff00 */
[----:B------:R-:W-:Y:S02]  /*5b70*/  CS2R R130, SRZ ;  /* 0x0000000000827805 */ /* 0x000fe4000001ff00 */
[----:B------:R-:W-:Y:S01]  /*5b80*/  CS2R R126, SRZ ;  /* 0x00000000007e7805 */ /* 0x000fe2000001ff00 */
[----:B------:R-:W-:Y:S01]  /*5b90*/  UIADD3 UR4, UR4, -0x2, URZ ;  /* 0xfffffffe04047890 */ /* 0x000fe2000fffe03f */
[----:B------:R-:W-:Y:S02]  /*5ba0*/  CS2R R122, SRZ ;  /* 0x00000000007a7805 */ /* 0x000fe4000001ff00 */
[----:B------:R-:W-:-:S02]  /*5bb0*/  CS2R R118, SRZ ;  /* 0x0000000000767805 */ /* 0x000fc4000001ff00 */
[----:B------:R-:W-:Y:S02]  /*5bc0*/  CS2R R114, SRZ ;  /* 0x0000000000727805 */ /* 0x000fe4000001ff00 */
[----:B------:R-:W-:Y:S02]  /*5bd0*/  CS2R R110, SRZ ;  /* 0x00000000006e7805 */ /* 0x000fe4000001ff00 */
[----:B------:R-:W-:Y:S01]  /*5be0*/  CS2R R106, SRZ ;  /* 0x00000000006a7805 */ /* 0x000fe2000001ff00 */
[----:B------:R-:W-:Y:S01]  /*5bf0*/  IMAD.U32 R224, RZ, RZ, UR4 ;  /* 0x00000004ffe07e24 */ /* 0x000fe2000f8e00ff */
        /* <DEDUP_REMOVED lines=52> */
[----:B------:R-:W-:-:S06]  /*5f40*/  ULDC UR60, c[0x0][0x9d8] ;  /* 0x00027600003c7ab9 */ /* 0x000fcc0000000800 */
.L_x_277:
[----:B------:R-:W-:-:S04]  /*5f50*/  UIADD3 UR4, UR61, 0x1, URZ ;  /* 0x000000013d047890 */ /* 0x000fc8000fffe03f */
[----:B------:R-:W-:-:S04]  /*5f60*/  UISETP.NE.AND UP0, UPT, UR4, 0x2, UPT ;  /* 0x000000020400788c */ /* 0x000fc8000bf05270 */
[----:B------:R-:W-:Y:S02]  /*5f70*/  USEL UR5, URZ, 0x1, UP0 ;  /* 0x000000013f057887 */ /* 0x000fe40008000000 */
[----:B------:R-:W-:-:S04]  /*5f80*/  USEL UR4, UR4, URZ, UP0 ;  /* 0x0000003f04047287 */ /* 0x000fc80008000000 */
[----:B------:R-:W-:Y:S02]  /*5f90*/  LOP3.LUT R17, R226, UR5, RZ, 0x3c, !PT ;  /* 0x00000005e2117c12 */ /* 0x000fe4000f8e3cff */
[----:B------:R-:W-:Y:S01]  /*5fa0*/  IMAD.U32 R16, RZ, RZ, UR4 ;  /* 0x00000004ff107e24 */ /* 0x000fe2000f8e00ff */
[----:B------:R-:W-:Y:S06]  /*5fb0*/  @!P0 BRA `(.L_x_269) ;  /* 0x0000000000048947 */ /* 0x000fec0003800000 */
[----:B------:R-:W-:Y:S01]  /*5fc0*/  BPT.TRAP 0x1 ;  /* 0x000000040000795c */ /* 0x000fe20000300000 */
.L_x_269:
[----:B------:R-:W0:Y:S01]  /*5fd0*/  S2UR UR6, SR_CgaCtaId ;  /* 0x00000000000679c3 */ /* 0x000e220000008800 */
[----:B------:R-:W-:Y:S01]  /*5fe0*/  UMOV UR5, 0x400 ;  /* 0x0000040000057882 */ /* 0x000fe20000000000 */
[----:B------:R-:W-:Y:S01]  /*5ff0*/  SHF.L.U32 R3, R17, 0x1f, RZ ;  /* 0x0000001f11037819 */ /* 0x000fe200000006ff */
[----:B0-----:R-:W-:-:S06]  /*6000*/  ULEA UR5, UR6, UR5, 0x18 ;  /* 0x0000000506057291 */ /* 0x001fcc000f8ec03f */
[----:B------:R-:W-:-:S05]  /*6010*/  IMAD.U32 R5, RZ, RZ, UR5 ;  /* 0x00000005ff057e24 */ /* 0x000fca000f8e00ff */
[----:B------:R-:W-:-:S13]  /*6020*/  R2UR UR5, R5 ;  /* 0x00000000050572ca */ /* 0x000fda00000e0000 */
[----:B------:R-:W-:-:S06]  /*6030*/  ULEA UR4, UR4, UR5, 0x3 ;  /* 0x0000000504047291 */ /* 0x000fcc000f8e183f */
[----:B------:R-:W-:-:S03]  /*6040*/  MOV R225, UR4 ;  /* 0x0000000400e17c02 */ /* 0x000fc60008000f00 */
[----:B------:R0:W1:Y:S01]  /*6050*/  SYNCS.PHASECHK.TRANS64.TRYWAIT P2, [UR4+0x38830], R3 ;  /* 0x03883003ff0075a7 */ /* 0x0000620008040144 */
[----:B------:R-:W-:Y:S05]  /*6060*/  @!P0 BRA `(.L_x_270) ;  /* 0x0000000000048947 */ /* 0x000fea0003800000 */
[----:B------:R-:W-:Y:S01]  /*6070*/  BPT.TRAP 0x1 ;  /* 0x000000040000795c */ /* 0x000fe20000300000 */
.L_x_270:
[----:B-1----:R-:W-:Y:S05]  /*6080*/  @P2 BRA `(.L_x_271) ;  /* 0x00000000000c2947 */ /* 0x002fea0003800000 */
[----:B------:R-:W-:-:S13]  /*6090*/  R2UR UR4, R225 ;  /* 0x00000000e10472ca */ /* 0x000fda00000e0000 */
[----:B------:R-:W1:Y:S02]  /*60a0*/  SYNCS.PHASECHK.TRANS64.TRYWAIT P2, [UR4+0x38830], R3 ;  /* 0x03883003ff0075a7 */ /* 0x000e640008040144 */
[----:B-1----:R-:W-:Y:S05]  /*60b0*/  @!P2 BRA `(.L_x_272) ;  /* 0x000000d00094a947 */ /* 0x002fea0003800000 */
.L_x_271:
        /* <DEDUP_REMOVED lines=645> */
.L_x_273:
[----:B------:R-:W-:Y:S02]  /*8910*/  R2UR UR4, R5 ;  /* 0x00000000050472ca */ /* 0x000fe400000e0000 */
[----:B------:R-:W-:-:S11]  /*8920*/  SHF.L.U32 R0, R226, 0x1f, RZ ;  /* 0x0000001fe2007819 */ /* 0x000fd600000006ff */
[----:B------:R-:W-:-:S09]  /*8930*/  ULEA UR4, UR61, UR4, 0x3 ;  /* 0x000000043d047291 */ /* 0x000fd2000f8e183f */
[----:B------:R2:W3:Y:S01]  /*8940*/  SYNCS.PHASECHK.TRANS64.TRYWAIT P2, [UR4+0x38850], R0 ;  /* 0x03885000ff0075a7 */ /* 0x0004e20008040144 */
[----:B------:R-:W-:Y:S05]  /*8950*/  @!P0 BRA `(.L_x_274) ;  /* 0x0000000000048947 */ /* 0x000fea0003800000 */
[----:B------:R-:W-:Y:S01]  /*8960*/  BPT.TRAP 0x1 ;  /* 0x000000040000795c */ /* 0x000fe20000300000 */
.L_x_274:
[----:B---3--:R-:W-:Y:S05]  /*8970*/  @P2 BRA `(.L_x_275) ;  /* 0x0000000000082947 */ /* 0x008fea0003800000 */
[----:B------:R-:W3:Y:S02]  /*8980*/  SYNCS.PHASECHK.TRANS64.TRYWAIT P2, [UR4+0x38850], R0 ;  /* 0x03885000ff0075a7 */ /* 0x000ee40008040144 */
[----:B---3--:R-:W-:Y:S05]  /*8990*/  @!P2 BRA `(.L_x_276) ;  /* 0x000000a80078a947 */ /* 0x008fea0003800000 */
.L_x_275:
[----:B------:R-:W-:Y:S01]  /*89a0*/  R2UR UR5, R5 ;  /* 0x00000000050572ca */ /* 0x000fe200000e0000 */
[----:B------:R-:W-:Y:S01]  /*89b0*/  WARPGROUP.ARRIVE ;  /* 0x00000000000079c5 */ /* 0x000fe20000000000 */
[----:B------:R-:W-:Y:S01]  /*89c0*/  UMOV UR7, 0x40000040 ;  /* 0x4000004000077882 */ /* 0x000fe20000000000 */
[----:B------:R-:W-:Y:S01]  /*89d0*/  UMOV UR11, 0x40000040 ;  /* 0x40000040000b7882 */ /* 0x000fe20000000000 */
[----:B0-2---:R-:W-:Y:S01]  /*89e0*/  FMUL.FTZ R0, R184, UR60 ;  /* 0x0000003cb8007c20 */ /* 0x005fe20008410000 */
[----:B-1----:R-:W-:Y:S01]  /*89f0*/  FMUL.FTZ R3, R185, UR60 ;  /* 0x0000003cb9037c20 */ /* 0x002fe20008410000 */
[----:B------:R-:W-:Y:S01]  /*8a00*/  FMUL.FTZ R184, R187, UR60 ;  /* 0x0000003cbbb87c20 */ /* 0x000fe20008410000 */
[----:B------:R-:W-:Y:S01]  /*8a10*/  FMUL.FTZ R187, R188, UR60 ;  /* 0x0000003cbcbb7c20 */ /* 0x000fe20008410000 */
[----:B------:R-:W-:Y:S01]  /*8a20*/  FMUL.FTZ R188, R189, UR60 ;  /* 0x0000003cbdbc7c20 */ /* 0x000fe20008410000 */
[----:B------:R-:W-:Y:S01]  /*8a30*/  FMUL.FTZ R185, R186, UR60 ;  /* 0x0000003cbab97c20 */ /* 0x000fe20008410000 */
[----:B------:R-:W0:Y:S01]  /*8a40*/  MUFU.TANH R0, R0 ;  /* 0x0000000000007308 */ /* 0x000e220000002400 */
[----:B------:R-:W-:Y:S01]  /*8a50*/  FMUL.FTZ R186, R190, UR60 ;  /* 0x0000003cbeba7c20 */ /* 0x000fe20008410000 */
[----:B------:R-:W-:Y:S01]  /*8a60*/  FMUL.FTZ R190, R176, UR60 ;  /* 0x0000003cb0be7c20 */ /* 0x000fe20008410000 */
[----:B------:R-:W-:Y:S01]  /*8a70*/  UIADD3 UR5, UR5, 0x400, URZ ;  /* 0x0000040005057890 */ /* 0x000fe2000fffe03f */
[----:B------:R-:W-:Y:S01]  /*8a80*/  FMUL.FTZ R177, R177, UR60 ;  /* 0x0000003cb1b17c20 */ /* 0x000fe20008410000 */
[----:B------:R-:W-:Y:S01]  /*8a90*/  FMUL.FTZ R176, R178, UR60 ;  /* 0x0000003cb2b07c20 */ /* 0x000fe20008410000 */
[----:B------:R-:W-:Y:S01]  /*8aa0*/  FMUL.FTZ R180, R180, UR60 ;  /* 0x0000003cb4b47c20 */ /* 0x000fe20008410000 */
[----:B------:R-:W-:Y:S01]  /*8ab0*/  USHF.R.U32.HI UR5, URZ, 0x4, UR5 ;  /* 0x000000043f057899 */ /* 0x000fe20008011605 */
[----:B------:R-:W1:Y:S01]  /*8ac0*/  MUFU.TANH R3, R3 ;  /* 0x0000000300037308 */ /* 0x000e620000002400 */
[----:B------:R-:W-:Y:S01]  /*8ad0*/  FMUL.FTZ R178, R179, UR60 ;  /* 0x0000003cb3b27c20 */ /* 0x000fe20008410000 */
[----:B------:R-:W-:Y:S01]  /*8ae0*/  FMUL.FTZ R179, R182, UR60 ;  /* 0x0000003cb6b37c20 */ /* 0x000fe20008410000 */
[----:B------:R-:W-:Y:S01]  /*8af0*/  ULOP3.LUT UR5, UR5, 0x3fff, URZ, 0xc0, !UPT ;  /* 0x00003fff05057892 */ /* 0x000fe2000f8ec03f */
[----:B------:R-:W-:Y:S01]  /*8b00*/  FMUL.FTZ R182, R168, UR60 ;  /* 0x0000003ca8b67c20 */ /* 0x000fe20008410000 */
[----:B------:R-:W-:Y:S01]  /*8b10*/  FMUL.FTZ R181, R181, UR60 ;  /* 0x0000003cb5b57c20 */ /* 0x000fe20008410000 */
[----:B------:R-:W-:Y:S01]  /*8b20*/  FMUL.FTZ R168, R169, UR60 ;  /* 0x0000003ca9a87c20 */ /* 0x000fe20008410000 */
[----:B------:R-:W-:Y:S01]  /*8b30*/  ULOP3.LUT UR5, UR5, 0x2800000, URZ, 0xfc, !UPT ;  /* 0x0280000005057892 */ /* 0x000fe2000f8efc3f */
[----:B------:R-:W2:Y:S01]  /*8b40*/  MUFU.TANH R187, R187 ;  /* 0x000000bb00bb7308 */ /* 0x000ea20000002400 */
[----:B0-----:R-:W-:Y:S01]  /*8b50*/  FMNMX.FTZ R2, R0, R21, !PT ;  /* 0x0000001500027209 */ /* 0x001fe20007810000 */
[----:B------:R-:W-:Y:S01]  /*8b60*/  FMUL.FTZ R169, R172, UR60 ;  /* 0x0000003caca97c20 */ /* 0x000fe20008410000 */
[----:B------:R-:W-:Y:S01]  /*8b70*/  UIMAD UR6, UR61, 0xa00, UR5 ;  /* 0x00000a003d0678a4 */ /* 0x000fe2000f8e0205 */
[----:B------:R-:W-:Y:S01]  /*8b80*/  FMUL.FTZ R172, R173, UR60 ;  /* 0x0000003cadac7c20 */ /* 0x000fe20008410000 */
[----:B------:R-:W-:Y:S01]  /*8b90*/  FMUL.FTZ R160, R160, UR60 ;  /* 0x0000003ca0a07c20 */ /* 0x000fe20008410000 */
[----:B------:R-:W-:Y:S01]  /*8ba0*/  FMUL.FTZ R161, R161, UR60 ;  /* 0x0000003ca1a17c20 */ /* 0x000fe20008410000 */
[----:B------:R-:W-:Y:S01]  /*8bb0*/  UIADD3 UR10, UR6, 0x80, URZ ;  /* 0x00000080060a7890 */ /* 0x000fe2000fffe03f */
[----:B------:R-:W0:Y:S01]  /*8bc0*/  MUFU.TANH R188, R188 ;  /* 0x000000bc00bc7308 */ /* 0x000e220000002400 */
[----:B-1----:R-:W-:Y:S01]  /*8bd0*/  FMNMX.FTZ R2, R3, R2, !PT ;  /* 0x0000000203027209 */ /* 0x002fe20007810000 */
[----:B------:R-:W-:Y:S01]  /*8be0*/  FMUL.FTZ R164, R164, UR60 ;  /* 0x0000003ca4a47c20 */ /* 0x000fe20008410000 */
[----:B------:R-:W-:Y:S01]  /*8bf0*/  FMUL.FTZ R165, R165, UR60 ;  /* 0x0000003ca5a57c20 */ /* 0x000fe20008410000 */
[----:B------:R-:W-:Y:S01]  /*8c00*/  HGMMA.64x256x16.F32 R24, R208, gdesc[UR4].tnspB, R24, gsb0 ;  /* 0x43e00004d0187df0 */ /* 0x000fe20008000818 */
[----:B------:R-:W-:Y:S01]  /*8c10*/  FMUL.FTZ R152, R152, UR60 ;  /* 0x0000003c98987c20 */ /* 0x000fe20008410000 */
[----:B------:R-:W-:Y:S01]  /*8c20*/  FMUL.FTZ R153, R153, UR60 ;  /* 0x0000003c99997c20 */ /* 0x000fe20008410000 */
[----:B------:R-:W-:Y:S01]  /*8c30*/  FMUL.FTZ R156, R156, UR60 ;  /* 0x0000003c9c9c7c20 */ /* 0x000fe20008410000 */
[----:B------:R-:W1:Y:S01]  /*8c40*/  MUFU.TANH R190, R190 ;  /* 0x000000be00be7308 */ /* 0x000e620000002400 */
[----:B--2---:R-:W-:Y:S01]  /*8c50*/  FMNMX.FTZ R173, R187, R2, !PT ;  /* 0x00000002bbad7209 */ /* 0x004fe20007810000 */
[----:B------:R-:W-:Y:S01]  /*8c60*/  FMUL.FTZ R189, R191, UR60 ;  /* 0x0000003cbfbd7c20 */ /* 0x000fe20008410000 */
[----:B------:R-:W-:Y:S01]  /*8c70*/  FMUL.FTZ R170, R170, UR60 ;  /* 0x0000003caaaa7c20 */ /* 0x000fe20008410000 */
[----:B------:R-:W-:Y:S01]  /*8c80*/  ULDC UR14, c[0x0][0x988] ;  /* 0x00026200000e7ab9 */ /* 0x000fe20000000800 */
[----:B------:R-:W-:Y:S01]  /*8c90*/  FMUL.FTZ R171, R171, UR60 ;  /* 0x0000003cabab7c20 */ /* 0x000fe20008410000 */
[----:B------:R-:W-:Y:S01]  /*8ca0*/  UMOV UR5, UR14 ;  /* 0x0000000e00057c82 */ /* 0x000fe20008000000 */
[----:B------:R-:W-:Y:S01]  /*8cb0*/  FMUL.FTZ R174, R174, UR60 ;  /* 0x0000003caeae7c20 */ /* 0x000fe20008410000 */
[----:B------:R-:W2:Y:S01]  /*8cc0*/  MUFU.TANH R177, R177 ;  /* 0x000000b100b17308 */ /* 0x000ea20000002400 */
[----:B0-----:R-:W-:Y:S01]  /*8cd0*/  FMNMX.FTZ R173, R188, R173, !PT ;  /* 0x000000adbcad7209 */ /* 0x001fe20007810000 */
[----:B------:R-:W-:Y:S01]  /*8ce0*/  FMUL.FTZ R175, R175, UR60 ;  /* 0x0000003cafaf7c20 */ /* 0x000fe20008410000 */
[----:B------:R-:W-:Y:S01]  /*8cf0*/  FMUL.FTZ R162, R162, UR60 ;  /* 0x0000003ca2a27c20 */ /* 0x000fe20008410000 */
[----:B------:R-:W-:Y:S01]  /*8d00*/  FMUL.FTZ R163, R163, UR60 ;  /* 0x0000003ca3a37c20 */ /* 0x000fe20008410000 */
[----:B------:R-:W-:Y:S01]  /*8d10*/  FMUL.FTZ R166, R166, UR60 ;  /* 0x0000003ca6a67c20 */ /* 0x000fe20008410000 */
[----:B------:R-:W-:Y:S01]  /*8d20*/  FMUL.FTZ R167, R167, UR60 ;  /* 0x0000003ca7a77c20 */ /* 0x000fe20008410000 */
[----:B------:R-:W-:Y:S01]  /*8d30*/  FMUL.FTZ R154, R154, UR60 ;  /* 0x0000003c9a9a7c20 */ /* 0x000fe20008410000 */
[----:B------:R-:W0:Y:S01]  /*8d40*/  MUFU.TANH R180, R180 ;  /* 0x000000b400b47308 */ /* 0x000e220000002400 */
[----:B-1----:R-:W-:Y:S01]  /*8d50*/  FMNMX.FTZ R2, R190, R173, !PT ;  /* 0x000000adbe027209 */ /* 0x002fe20007810000 */
[----:B------:R-:W-:Y:S01]  /*8d60*/  FMUL.FTZ R155, R155, UR60 ;  /* 0x0000003c9b9b7c20 */ /* 0x000fe20008410000 */
[----:B------:R-:W-:Y:S01]  /*8d70*/  UMOV UR7, 0x40000040 ;  /* 0x4000004000077882 */ /* 0x000fe20000000000 */
[----:B------:R-:W-:Y:S01]  /*8d80*/  FMUL.FTZ R158, R158, UR60 ;  /* 0x0000003c9e9e7c20 */ /* 0x000fe20008410000 */
[----:B------:R-:W-:Y:S01]  /*8d90*/  FMUL.FTZ R159, R159, UR60 ;  /* 0x0000003c9f9f7c20 */ /* 0x000fe20008410000 */
[----:B------:R-:W-:Y:S01]  /*8da0*/  VOTEU.ALL UP0, P1 ;  /* 0x00000000003f7886 */ /* 0x000fe20000800000 */
[----:B------:R-:W-:Y:S01]  /*8db0*/  R2UR UR61, R16 ;  /* 0x00000000103d72ca */ /* 0x000fe200000e0000 */
[----:B------:R-:W1:Y:S01]  /*8dc0*/  MUFU.TANH R181, R181 ;  /* 0x000000b500b57308 */ /* 0x000e620000002400 */
[----:B--2---:R-:W-:Y:S01]  /*8dd0*/  FMNMX.FTZ R173, R177, R2, !PT ;  /* 0x00000002b1ad7209 */ /* 0x004fe20007810000 */
[----:B------:R-:W-:Y:S01]  /*8de0*/  IMAD.MOV.U32 R226, RZ, RZ, R17 ;  /* 0x000000ffffe27224 */ /* 0x000fe200078e0011 */
[----:B------:R-:W-:-:S04]  /*8df0*/  @!UP0 UIADD3 UR4, UR4, 0x38860, URZ ;  /* 0x0003886004048890 */ /* 0x000fc8000fffe03f */
[----:B------:R-:W-:Y:S01]  /*8e00*/  @!UP0 UPRMT UR4, URZ, 0x654, UR4 ;  /* 0x000006543f048896 */ /* 0x000fe20008000004 */
[----:B------:R-:W2:Y:S01]  /*8e10*/  MUFU.TANH R182, R182 ;  /* 0x000000b600b67308 */ /* 0x000ea20000002400 */
[----:B0-----:R-:W-:-:S07]  /*8e20*/  FMNMX.FTZ R2, R180, R173, !PT ;  /* 0x000000adb4027209 */ /* 0x001fce0007810000 */
[----:B------:R-:W0:Y:S01]  /*8e30*/  MUFU.TANH R168, R168 ;  /* 0x000000a800a87308 */ /* 0x000e220000002400 */
[----:B-1----:R-:W-:-:S07]  /*8e40*/  FMNMX.FTZ R173, R181, R2, !PT ;  /* 0x00000002b5ad7209 */ /* 0x002fce0007810000 */
[----:B------:R-:W1:Y:S01]  /*8e50*/  MUFU.TANH R169, R169 ;  /* 0x000000a900a97308 */ /* 0x000e620000002400 */
[----:B--2---:R-:W-:-:S07]  /*8e60*/  FMNMX.FTZ R173, R182, R173, !PT ;  /* 0x000000adb6ad7209 */ /* 0x004fce0007810000 */
[----:B------:R-:W2:Y:S01]  /*8e70*/  MUFU.TANH R172, R172 ;  /* 0x000000ac00ac7308 */ /* 0x000ea20000002400 */
[----:B0-----:R-:W-:-:S07]  /*8e80*/  FMNMX.FTZ R2, R168, R173, !PT ;  /* 0x000000ada8027209 */ /* 0x001fce0007810000 */
[----:B------:R-:W0:Y:S01]  /*8e90*/  MUFU.TANH R160, R160 ;  /* 0x000000a000a07308 */ /* 0x000e220000002400 */
[----:B-1----:R-:W-:-:S07]  /*8ea0*/  FMNMX.FTZ R173, R169, R2, !PT ;  /* 0x00000002a9ad7209 */ /* 0x002fce0007810000 */
[----:B------:R-:W1:Y:S01]  /*8eb0*/  MUFU.TANH R161, R161 ;  /* 0x000000a100a17308 */ /* 0x000e620000002400 */
[----:B--2---:R-:W-:-:S07]  /*8ec0*/  FMNMX.FTZ R173, R172, R173, !PT ;  /* 0x000000adacad7209 */ /* 0x004fce0007810000 */
[----:B------:R-:W2:Y:S01]  /*8ed0*/  MUFU.TANH R164, R164 ;  /* 0x000000a400a47308 */ /* 0x000ea20000002400 */
[----:B0-----:R-:W-:Y:S01]  /*8ee0*/  FMNMX.FTZ R2, R160, R173, !PT ;  /* 0x000000ada0027209 */ /* 0x001fe20007810000 */
[----:B------:R-:W-:-:S06]  /*8ef0*/  FMUL.FTZ R173, R157, UR60 ;  /* 0x0000003c9dad7c20 */ /* 0x000fcc0008410000 */
[----:B------:R-:W0:Y:S01]  /*8f00*/  MUFU.TANH R165, R165 ;  /* 0x000000a500a57308 */ /* 0x000e220000002400 */
[----:B-1----:R-:W-:-:S07]  /*8f10*/  FMNMX.FTZ R157, R161, R2, !PT ;  /* 0x00000002a19d7209 */ /* 0x002fce0007810000 */
[----:B------:R-:W1:Y:S01]  /*8f20*/  MUFU.TANH R152, R152 ;  /* 0x0000009800987308 */ /* 0x000e620000002400 */
[----:B--2---:R-:W-:Y:S01]  /*8f30*/  FMNMX.FTZ R2, R164, R157, !PT ;  /* 0x0000009da4027209 */ /* 0x004fe20007810000 */
[----:B------:R-:W-:-:S06]  /*8f40*/  FMUL.FTZ R157, R183, UR60 ;  /* 0x0000003cb79d7c20 */ /* 0x000fcc0008410000 */
        /* <DEDUP_REMOVED lines=9> */
[----:B-1----:R-:W-:-:S05]  /*8fe0*/  FMNMX.FTZ R2, R173, R2, !PT ;  /* 0x00000002ad027209 */ /* 0x002fca0007810000 */
[----:B------:R-:W1:Y:S02]  /*8ff0*/  SHFL.BFLY PT, R183, R2, 0x2, 0x1f ;  /* 0x0c401f0002b77f89 */ /* 0x000e6400000e0000 */
[----:B------:R-:W3:Y:S08]  /*9000*/  MUFU.TANH R186, R186 ;  /* 0x000000ba00ba7308 */ /* 0x000ef00000002400 */
[----:B------:R-:W4:Y:S08]  /*9010*/  MUFU.TANH R189, R189 ;  /* 0x000000bd00bd7308 */ /* 0x000f300000002400 */
[----:B------:R-:W5:Y:S01]  /*9020*/  MUFU.TANH R176, R176 ;  /* 0x000000b000b07308 */ /* 0x000f620000002400 */
[----:B-1----:R-:W-:-:S07]  /*9030*/  FMNMX.FTZ R183, R2, R183, !PT ;  /* 0x000000b702b77209 */ /* 0x002fce0007810000 */
[----:B------:R-:W1:Y:S01]  /*9040*/  MUFU.TANH R178, R178 ;  /* 0x000000b200b27308 */ /* 0x000e620000002400 */
[----:B------:R-:W2:Y:S07]  /*9050*/  SHFL.BFLY PT, R4, R183, 0x1, 0x1f ;  /* 0x0c201f00b7047f89 */ /* 0x000eae00000e0000 */
[----:B------:R-:W1:Y:S08]  /*9060*/  MUFU.TANH R179, R179 ;  /* 0x000000b300b37308 */ /* 0x000e700000002400 */
[----:B------:R-:W1:Y:S08]  /*9070*/  MUFU.TANH R157, R157 ;  /* 0x0000009d009d7308 */ /* 0x000e700000002400 */
[----:B------:R-:W1:Y:S01]  /*9080*/  MUFU.TANH R170, R170 ;  /* 0x000000aa00aa7308 */ /* 0x000e620000002400 */
[----:B--2---:R-:W-:-:S02]  /*9090*/  FMNMX.FTZ R4, R183, R4, !PT ;  /* 0x00000004b7047209 */ /* 0x004fc40007810000 */
[----:B------:R-:W-:-:S03]  /*90a0*/  FMNMX.FTZ R183, R185, R20, !PT ;  /* 0x00000014b9b77209 */ /* 0x000fc60007810000 */
[----:B------:R-:W-:Y:S01]  /*90b0*/  FADD.FTZ R2, -R4, R21 ;  /* 0x0000001504027221 */ /* 0x000fe20000010100 */
[----:B0-----:R-:W-:Y:S01]  /*90c0*/  FMNMX.FTZ R183, R184, R183, !PT ;  /* 0x000000b7b8b77209 */ /* 0x001fe20007810000 */
[----:B------:R-:W0:Y:S02]  /*90d0*/  MUFU.TANH R171, R171 ;  /* 0x000000ab00ab7308 */ /* 0x000e240000002400 */
[----:B------:R-:W-:-:S06]  /*90e0*/  FMUL.FTZ R2, R2, UR5 ;  /* 0x0000000502027c20 */ /* 0x000fcc0008410000 */
        /* <DEDUP_REMOVED lines=8> */
[----:B------:R-:W-:-:S05]  /*9170*/  WARPGROUP.ARRIVE ;  /* 0x00000000000079c5 */ /* 0x000fca0000000000 */
[----:B------:R-:W-:Y:S01]  /*9180*/  MUFU.TANH R155, R155 ;  /* 0x0000009b009b7308 */ /* 0x000fe20000002400 */
[----:B------:R-:W-:Y:S01]  /*9190*/  HGMMA.64x256x16.F32 R24, R204, gdesc[UR8].tnspB, R24, gsb0 ;  /* 0x43e00008cc187df0 */ /* 0x000fe20008000818 */
[----:B------:R-:W-:Y:S01]  /*91a0*/  UIADD3 UR10, UR6, 0x100, URZ ;  /* 0x00000100060a7890 */ /* 0x000fe2000fffe03f */
[----:B------:R-:W-:-:S05]  /*91b0*/  UMOV UR11, 0x40000040 ;  /* 0x40000040000b7882 */ /* 0x000fca0000000000 */
[----:B------:R-:W-:Y:S08]  /*91c0*/  MUFU.TANH R158, R158 ;  /* 0x0000009e009e7308 */ /* 0x000ff00000002400 */
[----:B------:R-:W-:Y:S08]  /*91d0*/  MUFU.TANH R159, R159 ;  /* 0x0000009f009f7308 */ /* 0x000ff00000002400 */
[----:B------:R-:W-:Y:S01]  /*91e0*/  MUFU.EX2 R2, R2 ;  /* 0x0000000200027308 */ /* 0x000fe20000000800 */
[----:B------:R-:W-:-:S02]  /*91f0*/  WARPGROUP.DEPBAR.LE gsb0, 0x0 ;  /* 0x00008000000079c5 */ /* 0x000fc40000010000 */
[----:B------:R-:W-:-:S06]  /*9200*/  WARPGROUP.ARRIVE ;  /* 0x00000000000079c5 */ /* 0x000fcc0000000000 */
        /* <DEDUP_REMOVED lines=8> */
[----:B------:R-:W-:Y:S02]  /*9290*/  R2UR UR10, R225 ;  /* 0x00000000e10a72ca */ /* 0x000fe400000e0000 */
[----:B------:R-:W-:Y:S02]  /*92a0*/  WARPGROUP.DEPBAR.LE gsb0, 0x0 ;  /* 0x00008000000079c5 */ /* 0x000fe40000010000 */
[----:B---3--:R-:W-:Y:S01]  /*92b0*/  FMNMX.FTZ R196, R186, R183, !PT ;  /* 0x000000b7bac47209 */ /* 0x008fe20007810000 */
[----:B------:R-:W-:Y:S01]  /*92c0*/  FMUL.FTZ R199, R4, UR5 ;  /* 0x0000000504c77c20 */ /* 0x000fe20008410000 */
[----:B------:R-:W-:Y:S02]  /*92d0*/  WARPGROUP.ARRIVE ;  /* 0x00000000000079c5 */ /* 0x000fe40000000000 */
[----:B----4-:R-:W-:Y:S01]  /*92e0*/  FMNMX.FTZ R21, R189, R196, !PT ;  /* 0x000000c4bd157209 */ /* 0x010fe20007810000 */
[--C-:B------:R-:W-:Y:S01]  /*92f0*/  FFMA.FTZ R183, R0, UR5, -R199.reuse ;  /* 0x0000000500b77c23 */ /* 0x100fe200080108c7 */
[--C-:B------:R-:W-:Y:S01]  /*9300*/  FFMA.FTZ R208, R3, UR5, -R199.reuse ;  /* 0x0000000503d07c23 */ /* 0x100fe200080108c7 */
[----:B------:R-:W-:Y:S01]  /*9310*/  FFMA.FTZ R196, R160, UR5, -R199 ;  /* 0x00000005a0c47c23 */ /* 0x000fe200080108c7 */
[----:B-----5:R-:W-:-:S15]  /*9320*/  FMNMX.FTZ R21, R176, R21, !PT ;  /* 0x00000015b0157209 */ /* 0x020fde0007810000 */
[----:B------:R-:W-:Y:S01]  /*9330*/  HGMMA.64x256x16.F32 R24, R192, gdesc[UR4].tnspB, R24, gsb0 ;  /* 0x43e00004c0187df0 */ /* 0x000fe20008000818 */
[--C-:B------:R-:W-:Y:S01]  /*9340*/  FFMA.FTZ R210, R187, UR5, -R199.reuse ;  /* 0x00000005bbd27c23 */ /* 0x100fe200080108c7 */
[----:B------:R-:W2:Y:S01]  /*9350*/  MUFU.EX2 R183, R183 ;  /* 0x000000b700b77308 */ /* 0x000ea20000000800 */
[----:B-1----:R-:W-:Y:S01]  /*9360*/  FMNMX.FTZ R0, R178, R21, !PT ;  /* 0x00000015b2007209 */ /* 0x002fe20007810000 */
[--C-:B------:R-:W-:Y:S01]  /*9370*/  FFMA.FTZ R21, R152, UR5, -R199.reuse ;  /* 0x0000000598157c23 */ /* 0x100fe200080108c7 */
[--C-:B------:R-:W-:Y:S01]  /*9380*/  FFMA.FTZ R152, R153, UR5, -R199.reuse ;  /* 0x0000000599987c23 */ /* 0x100fe200080108c7 */
[--C-:B------:R-:W-:Y:S01]  /*9390*/  FFMA.FTZ R153, R156, UR5, -R199.reuse ;  /* 0x000000059c997c23 */ /* 0x100fe200080108c7 */
[----:B------:R-:W-:Y:S01]  /*93a0*/  FMNMX.FTZ R0, R179, R0, !PT ;  /* 0x00000000b3007209 */ /* 0x000fe20007810000 */
[--C-:B------:R-:W-:Y:S01]  /*93b0*/  FFMA.FTZ R197, R188, UR5, -R199.reuse ;  /* 0x00000005bcc57c23 */ /* 0x100fe200080108c7 */
[--C-:B------:R-:W-:Y:S01]  /*93c0*/  FFMA.FTZ R198, R164, UR5, -R199.reuse ;  /* 0x00000005a4c67c23 */ /* 0x100fe200080108c7 */
[----:B------:R-:W1:Y:S01]  /*93d0*/  MUFU.EX2 R208, R208 ;  /* 0x000000d000d07308 */ /* 0x000e620000000800 */
[----:B------:R-:W-:Y:S01]  /*93e0*/  FMNMX.FTZ R3, R157, R0, !PT ;  /* 0x000000009d037209 */ /* 0x000fe20007810000 */
[--C-:B------:R-:W-:Y:S01]  /*93f0*/  FFMA.FTZ R204, R190, UR5, -R199.reuse ;  /* 0x00000005becc7c23 */ /* 0x100fe200080108c7 */
[--C-:B------:R-:W-:Y:S01]  /*9400*/  FFMA.FTZ R191, R181, UR5, -R199.reuse ;  /* 0x00000005b5bf7c23 */ /* 0x100fe200080108c7 */
[--C-:B------:R-:W-:Y:S01]  /*9410*/  FFMA.FTZ R177, R177, UR5, -R199.reuse ;  /* 0x00000005b1b17c23 */ /* 0x100fe200080108c7 */
[----:B------:R-:W-:Y:S01]  /*9420*/  FMNMX.FTZ R0, R170, R3, !PT ;  /* 0x00000003aa007209 */ /* 0x000fe20007810000 */
[--C-:B------:R-:W-:Y:S01]  /*9430*/  FFMA.FTZ R181, R168, UR5, -R199.reuse ;  /* 0x00000005a8b57c23 */ /* 0x100fe200080108c7 */
[--C-:B------:R-:W-:Y:S01]  /*9440*/  FFMA.FTZ R187, R161, UR5, -R199.reuse ;  /* 0x00000005a1bb7c23 */ /* 0x100fe200080108c7 */
[----:B------:R-:W3:Y:S01]  /*9450*/  MUFU.EX2 R210, R210 ;  /* 0x000000d200d27308 */ /* 0x000ee20000000800 */
[----:B0-----:R-:W-:Y:S01]  /*9460*/  FMNMX.FTZ R3, R171, R0, !PT ;  /* 0x00000000ab037209 */ /* 0x001fe20007810000 */
[----:B------:R-:W-:Y:S01]  /*9470*/  FFMA.FTZ R161, R165, UR5, -R199 ;  /* 0x00000005a5a17c23 */ /* 0x000fe200080108c7 */
[----:B--2---:R-:W-:Y:S01]  /*9480*/  FFMA.FTZ R15, R2, R15, R183 ;  /* 0x0000000f020f7223 */ /* 0x004fe200000100b7 */
[--C-:B------:R-:W-:Y:S01]  /*9490*/  FFMA.FTZ R206, R180, UR5, -R199.reuse ;  /* 0x00000005b4ce7c23 */ /* 0x100fe200080108c7 */
[----:B------:R-:W-:Y:S01]  /*94a0*/  FMNMX.FTZ R0, R174, R3, !PT ;  /* 0x00000003ae007209 */ /* 0x000fe20007810000 */
[--C-:B------:R-:W-:Y:S01]  /*94b0*/  FFMA.FTZ R202, R169, UR5, -R199.reuse ;  /* 0x00000005a9ca7c23 */ /* 0x100fe200080108c7 */
[--C-:B------:R-:W-:Y:S01]  /*94c0*/  FFMA.FTZ R200, R182, UR5, -R199.reuse ;  /* 0x00000005b6c87c23 */ /* 0x100fe200080108c7 */
[----:B------:R-:W0:Y:S01]  /*94d0*/  MUFU.EX2 R197, R197 ;  /* 0x000000c500c57308 */ /* 0x000e220000000800 */
[----:B------:R-:W-:Y:S01]  /*94e0*/  FMNMX.FTZ R3, R175, R0, !PT ;  /* 0x00000000af037209 */ /* 0x000fe20007810000 */
[--C-:B------:R-:W-:Y:S01]  /*94f0*/  FFMA.FTZ R169, R172, UR5, -R199.reuse ;  /* 0x00000005aca97c23 */ /* 0x100fe200080108c7 */
[----:B------:R-:W-:Y:S01]  /*9500*/  FFMA.FTZ R173, R173, UR5, -R199 ;  /* 0x00000005adad7c23 */ /* 0x000fe200080108c7 */
[----:B-1----:R-:W-:Y:S01]  /*9510*/  FADD.FTZ R15, R208, R15 ;  /* 0x0000000fd00f7221 */ /* 0x002fe20000010000 */
[----:B------:R-:W-:Y:S01]  /*9520*/  FMNMX.FTZ R0, R162, R3, !PT ;  /* 0x00000003a2007209 */ /* 0x000fe20007810000 */
[----:B------:R-:W-:Y:S01]  /*9530*/  @!UP0 UIADD3 UR6, UR10, 0x38840, URZ ;  /* 0x000388400a068890 */ /* 0x000fe2000fffe03f */
[----:B------:R-:W-:Y:S01]  /*9540*/  R2UR UR7, R224 ;  /* 0x00000000e00772ca */ /* 0x000fe200000e0000 */
[----:B------:R-:W1:Y:S01]  /*9550*/  MUFU.EX2 R204, R204 ;  /* 0x000000cc00cc7308 */ /* 0x000e620000000800 */
[----:B------:R-:W-:Y:S01]  /*9560*/  FMNMX.FTZ R3, R163, R0, !PT ;  /* 0x00000000a3037209 */ /* 0x000fe20007810000 */
[----:B------:R-:W-:Y:S01]  /*9570*/  @!UP0 UPRMT UR6, URZ, 0x654, UR6 ;  /* 0x000006543f068896 */ /* 0x000fe20008000006 */
[----:B------:R-:W-:-:S02]  /*9580*/  F2FP.F16.F32.PACK_AB R208, R208, R183 ;  /* 0x000000b7d0d0723e */ /* 0x000fc400000000ff */
[----:B------:R-:W-:-:S03]  /*9590*/  FMNMX.FTZ R0, R166, R3, !PT ;  /* 0x00000003a6007209 */ /* 0x000fc60007810000 */
[----:B------:R-:W2:Y:S01]  /*95a0*/  MUFU.EX2 R177, R177 ;  /* 0x000000b100b17308 */ /* 0x000ea20000000800 */
[----:B------:R-:W-:-:S03]  /*95b0*/  FMNMX.FTZ R3, R167, R0, !PT ;  /* 0x00000000a7037209 */ /* 0x000fc60007810000 */
[----:B------:R-:W-:Y:S02]  /*95c0*/  ISETP.LT.AND P2, PT, RZ, UR7, PT ;  /* 0x00000007ff007c0c */ /* 0x000fe4000bf41270 */
[----:B------:R-:W-:Y:S02]  /*95d0*/  FMNMX.FTZ R0, R154, R3, !PT ;  /* 0x000000039a007209 */ /* 0x000fe40007810000 */
[----:B------:R-:W-:Y:S02]  /*95e0*/  MUFU.EX2 R206, R206 ;  /* 0x000000ce00ce7308 */ /* 0x000fe40000000800 */
[----:B------:R-:W-:-:S04]  /*95f0*/  FMNMX.FTZ R3, R155, R0, !PT ;  /* 0x000000009b037209 */ /* 0x000fc80007810000 */
[----:B------:R-:W-:Y:S02]  /*9600*/  FMNMX.FTZ R0, R158, R3, !PT ;  /* 0x000000039e007209 */ /* 0x000fe40007810000 */
[----:B------:R-:W-:Y:S02]  /*9610*/  MUFU.EX2 R191, R191 ;  /* 0x000000bf00bf7308 */ /* 0x000fe40000000800 */
[----:B------:R-:W-:-:S05]  /*9620*/  FMNMX.FTZ R0, R159, R0, !PT ;  /* 0x000000009f007209 */ /* 0x000fca0007810000 */
[----:B------:R-:W4:Y:S01]  /*9630*/  SHFL.BFLY PT, R3, R0, 0x2, 0x1f ;  /* 0x0c401f0000037f89 */ /* 0x000f2200000e0000 */
[----:B------:R-:W-:Y:S08]  /*9640*/  MUFU.EX2 R200, R200 ;  /* 0x000000c800c87308 */ /* 0x000ff00000000800 */
[----:B------:R-:W-:Y:S08]  /*9650*/  MUFU.EX2 R181, R181 ;  /* 0x000000b500b57308 */ /* 0x000ff00000000800 */
[----:B------:R-:W-:Y:S01]  /*9660*/  MUFU.EX2 R202, R202 ;  /* 0x000000ca00ca7308 */ /* 0x000fe20000000800 */
[----:B----4-:R-:W-:-:S07]  /*9670*/  FMNMX.FTZ R3, R0, R3, !PT ;  /* 0x0000000300037209 */ /* 0x010fce0007810000 */
[----:B------:R-:W-:Y:S01]  /*9680*/  MUFU.EX2 R169, R169 ;  /* 0x000000a900a97308 */ /* 0x000fe20000000800 */
[----:B------:R-:W4:Y:S07]  /*9690*/  SHFL.BFLY PT, R0, R3, 0x1, 0x1f ;  /* 0x0c201f0003007f89 */ /* 0x000f2e00000e0000 */
[----:B------:R-:W-:Y:S08]  /*96a0*/  MUFU.EX2 R196, R196 ;  /* 0x000000c400c47308 */ /* 0x000ff00000000800 */
[----:B------:R-:W-:Y:S08]  /*96b0*/  MUFU.EX2 R187, R187 ;  /* 0x000000bb00bb7308 */ /* 0x000ff00000000800 */
[----:B------:R-:W-:Y:S01]  /*96c0*/  MUFU.EX2 R198, R198 ;  /* 0x000000c600c67308 */ /* 0x000fe20000000800 */
[----:B----4-:R-:W-:-:S07]  /*96d0*/  FMNMX.FTZ R3, R3, R0, !PT ;  /* 0x0000000003037209 */ /* 0x010fce0007810000 */
[----:B------:R-:W-:Y:S01]  /*96e0*/  MUFU.EX2 R161, R161 ;  /* 0x000000a100a17308 */ /* 0x000fe20000000800 */
[C---:B------:R-:W-:Y:S01]  /*96f0*/  FADD.FTZ R0, -R3.reuse, R20 ;  /* 0x0000001403007221 */ /* 0x040fe20000010100 */
[----:B------:R-:W-:-:S03]  /*9700*/  FMUL.FTZ R156, R3, UR5 ;  /* 0x00000005039c7c20 */ /* 0x000fc60008410000 */
[----:B------:R-:W-:Y:S01]  /*9710*/  FMUL.FTZ R0, R0, UR5 ;  /* 0x0000000500007c20 */ /* 0x000fe20008410000 */
[--C-:B------:R-:W-:Y:S01]  /*9720*/  FFMA.FTZ R209, R185, UR5, -R156.reuse ;  /* 0x00000005b9d17c23 */ /* 0x100fe2000801089c */
[--C-:B------:R-:W-:Y:S01]  /*9730*/  FFMA.FTZ R160, R184, UR5, -R156.reuse ;  /* 0x00000005b8a07c23 */ /* 0x100fe2000801089c */
[--C-:B------:R-:W-:Y:S01]  /*9740*/  FFMA.FTZ R211, R186, UR5, -R156.reuse ;  /* 0x00000005bad37c23 */ /* 0x100fe2000801089c */
[--C-:B------:R-:W-:Y:S01]  /*9750*/  FFMA.FTZ R164, R189, UR5, -R156.reuse ;  /* 0x00000005bda47c23 */ /* 0x100fe2000801089c */
[--C-:B------:R-:W-:Y:S01]  /*9760*/  FFMA.FTZ R205, R176, UR5, -R156.reuse ;  /* 0x00000005b0cd7c23 */ /* 0x100fe2000801089c */
[----:B------:R-:W-:Y:S01]  /*9770*/  MUFU.EX2 R0, R0 ;  /* 0x0000000000007308 */ /* 0x000fe20000000800 */
[--C-:B------:R-:W-:Y:S01]  /*9780*/  FFMA.FTZ R168, R178, UR5, -R156.reuse ;  /* 0x00000005b2a87c23 */ /* 0x100fe2000801089c */
[--C-:B------:R-:W-:Y:S01]  /*9790*/  FFMA.FTZ R207, R179, UR5, -R156.reuse ;  /* 0x00000005b3cf7c23 */ /* 0x100fe2000801089c */
[--C-:B------:R-:W-:Y:S01]  /*97a0*/  FFMA.FTZ R199, R166, UR5, -R156.reuse ;  /* 0x00000005a6c77c23 */ /* 0x100fe2000801089c */
[--C-:B------:R-:W-:Y:S01]  /*97b0*/  FFMA.FTZ R172, R157, UR5, -R156.reuse ;  /* 0x000000059dac7c23 */ /* 0x100fe2000801089c */
[--C-:B------:R-:W-:Y:S01]  /*97c0*/  FFMA.FTZ R203, R174, UR5, -R156.reuse ;  /* 0x00000005aecb7c23 */ /* 0x100fe2000801089c */
[----:B---3--:R-:W-:Y:S01]  /*97d0*/  FADD.FTZ R174, R210, R15 ;  /* 0x0000000fd2ae7221 */ /* 0x008fe20000010000 */
[--C-:B------:R-:W-:Y:S01]  /*97e0*/  FFMA.FTZ R201, R170, UR5, -R156.reuse ;  /* 0x00000005aac97c23 */ /* 0x100fe2000801089c */
[----:B------:R-:W3:Y:S01]  /*97f0*/  MUFU.EX2 R209, R209 ;  /* 0x000000d100d17308 */ /* 0x000ee20000000800 */
[--C-:B------:R-:W-:Y:S01]  /*9800*/  FFMA.FTZ R170, R171, UR5, -R156.reuse ;  /* 0x00000005abaa7c23 */ /* 0x100fe2000801089c */
[----:B------:R-:W-:Y:S01]  /*9810*/  FFMA.FTZ R157, R162, UR5, -R156 ;  /* 0x00000005a29d7c23 */ /* 0x000fe2000801089c */
[----:B0-----:R-:W-:Y:S01]  /*9820*/  FADD.FTZ R171, R197, R174 ;  /* 0x000000aec5ab7221 */ /* 0x001fe20000010000 */
[--C-:B------:R-:W-:Y:S01]  /*9830*/  FFMA.FTZ R175, R175, UR5, -R156.reuse ;  /* 0x00000005afaf7c23 */ /* 0x100fe2000801089c */
[--C-:B------:R-:W-:Y:S01]  /*9840*/  FFMA.FTZ R163, R163, UR5, -R156.reuse ;  /* 0x00000005a3a37c23 */ /* 0x100fe2000801089c */
[--C-:B------:R-:W-:Y:S01]  /*9850*/  FFMA.FTZ R167, R167, UR5, -R156.reuse ;  /* 0x00000005a7a77c23 */ /* 0x100fe2000801089c */
[----:B-1----:R-:W-:Y:S01]  /*9860*/  FADD.FTZ R174, R204, R171 ;  /* 0x000000abccae7221 */ /* 0x002fe20000010000 */
[----:B------:R-:W0:Y:S01]  /*9870*/  MUFU.EX2 R160, R160 ;  /* 0x000000a000a07308 */ /* 0x000e220000000800 */
[--C-:B------:R-:W-:Y:S01]  /*9880*/  FFMA.FTZ R154, R154, UR5, -R156.reuse ;  /* 0x000000059a9a7c23 */ /* 0x100fe2000801089c */
[--C-:B------:R-:W-:Y:S01]  /*9890*/  FFMA.FTZ R155, R155, UR5, -R156.reuse ;  /* 0x000000059b9b7c23 */ /* 0x100fe2000801089c */
[--C-:B------:R-:W-:Y:S01]  /*98a0*/  FFMA.FTZ R158, R158, UR5, -R156.reuse ;  /* 0x000000059e9e7c23 */ /* 0x100fe2000801089c */
[----:B------:R-:W-:Y:S01]  /*98b0*/  FFMA.FTZ R156, R159, UR5, -R156 ;  /* 0x000000059f9c7c23 */ /* 0x000fe2000801089c */
[----:B--2---:R-:W-:Y:S01]  /*98c0*/  FADD.FTZ R159, R177, R174 ;  /* 0x000000aeb19f7221 */ /* 0x004fe20000010000 */
[----:B------:R-:W-:-:S02]  /*98d0*/  F2FP.F16.F32.PACK_AB R210, R197, R210 ;  /* 0x000000d2c5d2723e */ /* 0x000fc400000000ff */
[----:B------:R-:W1:Y:S01]  /*98e0*/  MUFU.EX2 R211, R211 ;  /* 0x000000d300d37308 */ /* 0x000e620000000800 */
[----:B---3--:R-:W-:Y:S01]  /*98f0*/  FFMA.FTZ R165, R0, R14, R209 ;  /* 0x0000000e00a57223 */ /* 0x008fe200000100d1 */
[----:B------:R-:W-:-:S06]  /*9900*/  F2FP.F16.F32.PACK_AB R204, R177, R204 ;  /* 0x000000ccb1cc723e */ /* 0x000fcc00000000ff */
[----:B------:R-:W2:Y:S01]  /*9910*/  MUFU.EX2 R164, R164 ;  /* 0x000000a400a47308 */ /* 0x000ea20000000800 */
[C---:B0-----:R-:W-:Y:S01]  /*9920*/  FADD.FTZ R166, R160.reuse, R165 ;  /* 0x000000a5a0a67221 */ /* 0x041fe20000010000 */
[----:B------:R-:W-:-:S06]  /*9930*/  F2FP.F16.F32.PACK_AB R209, R160, R209 ;  /* 0x000000d1a0d1723e */ /* 0x000fcc00000000ff */
[----:B------:R-:W0:Y:S01]  /*9940*/  MUFU.EX2 R205, R205 ;  /* 0x000000cd00cd7308 */ /* 0x000e220000000800 */
[----:B-1----:R-:W-:-:S07]  /*9950*/  FADD.FTZ R165, R211, R166 ;  /* 0x000000a6d3a57221 */ /* 0x002fce0000010000 */
[----:B------:R-:W1:Y:S01]  /*9960*/  MUFU.EX2 R168, R168 ;  /* 0x000000a800a87308 */ /* 0x000e620000000800 */
[C---:B--2---:R-:W-:Y:S01]  /*9970*/  FADD.FTZ R166, R164.reuse, R165 ;  /* 0x000000a5a4a67221 */ /* 0x044fe20000010000 */
[----:B------:R-:W-:-:S06]  /*9980*/  F2FP.F16.F32.PACK_AB R211, R164, R211 ;  /* 0x000000d3a4d3723e */ /* 0x000fcc00000000ff */
[----:B------:R-:W2:Y:S08]  /*9990*/  MUFU.EX2 R207, R207 ;  /* 0x000000cf00cf7308 */ /* 0x000eb00000000800 */
[----:B------:R-:W3:Y:S08]  /*99a0*/  MUFU.EX2 R172, R172 ;  /* 0x000000ac00ac7308 */ /* 0x000ef00000000800 */
[----:B------:R-:W4:Y:S08]  /*99b0*/  MUFU.EX2 R201, R201 ;  /* 0x000000c900c97308 */ /* 0x000f300000000800 */
[----:B------:R0:W-:Y:S08]  /*99c0*/  MUFU.EX2 R14, R157 ;  /* 0x0000009d000e7308 */ /* 0x0001f00000000800 */
[----:B------:R-:W5:Y:S01]  /*99d0*/  MUFU.EX2 R170, R170 ;  /* 0x000000aa00aa7308 */ /* 0x000f620000000800 */
[----:B0-----:R-:W-:Y:S01]  /*99e0*/  FADD.FTZ R157, R205, R166 ;  /* 0x000000a6cd9d7221 */ /* 0x001fe20000010000 */
[----:B------:R-:W-:Y:S01]  /*99f0*/  FADD.FTZ R166, R206, R159 ;  /* 0x0000009fcea67221 */ /* 0x000fe20000010000 */
[----:B-1----:R-:W-:-:S02]  /*9a00*/  F2FP.F16.F32.PACK_AB R205, R168, R205 ;  /* 0x000000cda8cd723e */ /* 0x002fc400000000ff */
[----:B------:R-:W-:Y:S01]  /*9a10*/  FADD.FTZ R160, R168, R157 ;  /* 0x0000009da8a07221 */ /* 0x000fe20000010000 */
[C---:B------:R-:W-:Y:S01]  /*9a20*/  FADD.FTZ R159, R191.reuse, R166 ;  /* 0x000000a6bf9f7221 */ /* 0x040fe20000010000 */
[----:B------:R-:W-:Y:S01]  /*9a30*/  F2FP.F16.F32.PACK_AB R206, R191, R206 ;  /* 0x000000cebfce723e */ /* 0x000fe200000000ff */
[----:B------:R-:W0:Y:S01]  /*9a40*/  MUFU.EX2 R203, R203 ;  /* 0x000000cb00cb7308 */ /* 0x000e220000000800 */
[----:B--2---:R-:W-:Y:S01]  /*9a50*/  FADD.FTZ R157, R207, R160 ;  /* 0x000000a0cf9d7221 */ /* 0x004fe20000010000 */
[----:B------:R-:W-:Y:S01]  /*9a60*/  FADD.FTZ R164, R200, R159 ;  /* 0x0000009fc8a47221 */ /* 0x000fe20000010000 */
[C---:B---3--:R-:W-:Y:S02]  /*9a70*/  F2FP.F16.F32.PACK_AB R207, R172.reuse, R207 ;  /* 0x000000cfaccf723e */ /* 0x048fe400000000ff */
[----:B------:R-:W-:Y:S01]  /*9a80*/  FADD.FTZ R160, R172, R157 ;  /* 0x0000009daca07221 */ /* 0x000fe20000010000 */
[C---:B------:R-:W-:Y:S01]  /*9a90*/  FADD.FTZ R159, R181.reuse, R164 ;  /* 0x000000a4b59f7221 */ /* 0x040fe20000010000 */
[----:B------:R-:W-:Y:S01]  /*9aa0*/  F2FP.F16.F32.PACK_AB R200, R181, R200 ;  /* 0x000000c8b5c8723e */ /* 0x000fe200000000ff */
[----:B------:R-:W1:Y:S01]  /*9ab0*/  MUFU.EX2 R162, R175 ;  /* 0x000000af00a27308 */ /* 0x000e620000000800 */
[----:B----4-:R-:W-:Y:S01]  /*9ac0*/  FADD.FTZ R157, R201, R160 ;  /* 0x000000a0c99d7221 */ /* 0x010fe20000010000 */
[----:B------:R-:W-:Y:S01]  /*9ad0*/  FADD.FTZ R164, R202, R159 ;  /* 0x0000009fcaa47221 */ /* 0x000fe20000010000 */
[----:B-----5:R-:W-:-:S02]  /*9ae0*/  F2FP.F16.F32.PACK_AB R201, R170, R201 ;  /* 0x000000c9aac9723e */ /* 0x020fc400000000ff */
[----:B------:R-:W-:Y:S01]  /*9af0*/  FADD.FTZ R160, R170, R157 ;  /* 0x0000009daaa07221 */ /* 0x000fe20000010000 */
[C---:B------:R-:W-:Y:S01]  /*9b00*/  FADD.FTZ R159, R169.reuse, R164 ;  /* 0x000000a4a99f7221 */ /* 0x040fe20000010000 */
[----:B------:R-:W-:Y:S01]  /*9b10*/  F2FP.F16.F32.PACK_AB R202, R169, R202 ;  /* 0x000000caa9ca723e */ /* 0x000fe200000000ff */
[----:B------:R-:W2:Y:S01]  /*9b20*/  MUFU.EX2 R15, R163 ;  /* 0x000000a3000f7308 */ /* 0x000ea20000000800 */
[----:B0-----:R-:W-:-:S07]  /*9b30*/  FADD.FTZ R157, R203, R160 ;  /* 0x000000a0cb9d7221 */ /* 0x001fce0000010000 */
[----:B------:R-:W0:Y:S01]  /*9b40*/  MUFU.EX2 R199, R199 ;  /* 0x000000c700c77308 */ /* 0x000e220000000800 */
[C---:B-1----:R-:W-:Y:S01]  /*9b50*/  FADD.FTZ R157, R162.reuse, R157 ;  /* 0x0000009da29d7221 */ /* 0x042fe20000010000 */
[----:B------:R-:W-:-:S03]  /*9b60*/  F2FP.F16.F32.PACK_AB R203, R162, R203 ;  /* 0x000000cba2cb723e */ /* 0x000fc600000000ff */
[----:B------:R-:W-:-:S03]  /*9b70*/  FADD.FTZ R160, R14, R157 ;  /* 0x0000009d0ea07221 */ /* 0x000fc60000010000 */
[----:B------:R-:W1:Y:S01]  /*9b80*/  MUFU.EX2 R167, R167 ;  /* 0x000000a700a77308 */ /* 0x000e620000000800 */
[C---:B--2---:R-:W-:Y:S01]  /*9b90*/  FADD.FTZ R160, R15.reuse, R160 ;  /* 0x000000a00fa07221 */ /* 0x044fe20000010000 */
[----:B------:R-:W-:-:S06]  /*9ba0*/  F2FP.F16.F32.PACK_AB R197, R15, R14 ;  /* 0x0000000e0fc5723e */ /* 0x000fcc00000000ff */
[----:B------:R-:W-:Y:S01]  /*9bb0*/  MUFU.EX2 R21, R21 ;  /* 0x0000001500157308 */ /* 0x000fe20000000800 */
[----:B------:R-:W-:Y:S02]  /*9bc0*/  WARPGROUP.DEPBAR.LE gsb0, 0x0 ;  /* 0x00008000000079c5 */ /* 0x000fe40000010000 */
[----:B0-----:R-:W-:Y:S01]  /*9bd0*/  FADD.FTZ R160, R199, R160 ;  /* 0x000000a0c7a07221 */ /* 0x001fe20000010000 */
[----:B------:R-:W-:Y:S04]  /*9be0*/  @!P1 SYNCS.ARRIVE.TRANS64.RED.A1T0 RZ, [UR6], RZ ;  /* 0x000000ffffff99a7 */ /* 0x000fe80008100406 */
[----:B------:R0:W2:Y:S01]  /*9bf0*/  MUFU.EX2 R193, R154 ;  /* 0x0000009a00c17308 */ /* 0x0000a20000000800 */
[C---:B-1----:R-:W-:Y:S01]  /*9c00*/  FADD.FTZ R160, R167.reuse, R160 ;  /* 0x000000a0a7a07221 */ /* 0x042fe20000010000 */
[----:B------:R-:W-:Y:S01]  /*9c10*/  F2FP.F16.F32.PACK_AB R199, R167, R199 ;  /* 0x000000c7a7c7723e */ /* 0x000fe200000000ff */
[----:B------:R-:W-:Y:S01]  /*9c20*/  @!P1 SYNCS.ARRIVE.TRANS64.RED.A1T0 RZ, [UR4], RZ ;  /* 0x000000ffffff99a7 */ /* 0x000fe20008100404 */
[----:B------:R-:W-:-:S04]  /*9c30*/  UIADD3 UR4, UR7, -0x1, URZ ;  /* 0xffffffff07047890 */ /* 0x000fc8000fffe03f */
[----:B------:R-:W1:Y:S01]  /*9c40*/  MUFU.EX2 R152, R152 ;  /* 0x0000009800987308 */ /* 0x000e620000000800 */
[----:B0-----:R-:W-:Y:S01]  /*9c50*/  FADD.FTZ R154, R196, R159 ;  /* 0x0000009fc49a7221 */ /* 0x001fe20000010000 */
[C---:B------:R-:W-:Y:S01]  /*9c60*/  F2FP.F16.F32.PACK_AB R196, R187.reuse, R196 ;  /* 0x000000c4bbc4723e */ /* 0x040fe200000000ff */
[----:B------:R-:W-:Y:S02]  /*9c70*/  IMAD.U32 R224, RZ, RZ, UR4 ;  /* 0x00000004ffe07e24 */ /* 0x000fe4000f8e00ff */
[----:B------:R-:W-:-:S03]  /*9c80*/  FADD.FTZ R157, R187, R154 ;  /* 0x0000009abb9d7221 */ /* 0x000fc60000010000 */
[----:B------:R-:W0:Y:S01]  /*9c90*/  MUFU.EX2 R155, R155 ;  /* 0x0000009b009b7308 */ /* 0x000e220000000800 */
[----:B------:R-:W-:Y:S01]  /*9ca0*/  FADD.FTZ R154, R198, R157 ;  /* 0x0000009dc69a7221 */ /* 0x000fe20000010000 */
[----:B--2---:R-:W-:Y:S01]  /*9cb0*/  FADD.FTZ R160, R193, R160 ;  /* 0x000000a0c1a07221 */ /* 0x004fe20000010000 */
[C---:B------:R-:W-:Y:S02]  /*9cc0*/  F2FP.F16.F32.PACK_AB R198, R161.reuse, R198 ;  /* 0x000000c6a1c6723e */ /* 0x040fe400000000ff */
[----:B------:R-:W-:-:S03]  /*9cd0*/  FADD.FTZ R154, R161, R154 ;  /* 0x0000009aa19a7221 */ /* 0x000fc60000010000 */
[----:B------:R-:W2:Y:S01]  /*9ce0*/  MUFU.EX2 R153, R153 ;  /* 0x0000009900997308 */ /* 0x000ea20000000800 */
[----:B------:R-:W-:Y:S01]  /*9cf0*/  FADD.FTZ R15, R21, R154 ;  /* 0x0000009a150f7221 */ /* 0x000fe20000010000 */
[C---:B-1----:R-:W-:Y:S01]  /*9d00*/  F2FP.F16.F32.PACK_AB R192, R152.reuse, R21 ;  /* 0x0000001598c0723e */ /* 0x042fe200000000ff */
[----:B------:R-:W-:Y:S02]  /*9d10*/  IMAD.MOV.U32 R21, RZ, RZ, R4 ;  /* 0x000000ffff157224 */ /* 0x000fe400078e0004 */
[----:B------:R-:W-:-:S03]  /*9d20*/  FADD.FTZ R14, R152, R15 ;  /* 0x0000000f980e7221 */ /* 0x000fc60000010000 */
[----:B------:R-:W1:Y:S01]  /*9d30*/  MUFU.EX2 R195, R158 ;  /* 0x0000009e00c37308 */ /* 0x000e620000000800 */
[C---:B0-----:R-:W-:Y:S01]  /*9d40*/  FADD.FTZ R160, R155.reuse, R160 ;  /* 0x000000a09ba07221 */ /* 0x041fe20000010000 */
[----:B------:R-:W-:-:S06]  /*9d50*/  F2FP.F16.F32.PACK_AB R193, R155, R193 ;  /* 0x000000c19bc1723e */ /* 0x000fcc00000000ff */
[----:B------:R-:W0:Y:S01]  /*9d60*/  MUFU.EX2 R20, R173 ;  /* 0x000000ad00147308 */ /* 0x000e220000000800 */
[----:B--2---:R-:W-:-:S07]  /*9d70*/  FADD.FTZ R15, R153, R14 ;  /* 0x0000000e990f7221 */ /* 0x004fce0000010000 */
[----:B------:R-:W2:Y:S01]  /*9d80*/  MUFU.EX2 R156, R156 ;  /* 0x0000009c009c7308 */ /* 0x000ea20000000800 */
[----:B-1----:R-:W-:Y:S01]  /*9d90*/  FADD.FTZ R160, R195, R160 ;  /* 0x000000a0c3a07221 */ /* 0x002fe20000010000 */
[C---:B0-----:R-:W-:Y:S01]  /*9da0*/  FADD.FTZ R15, R20.reuse, R15 ;  /* 0x0000000f140f7221 */ /* 0x041fe20000010000 */
[----:B------:R-:W-:Y:S01]  /*9db0*/  F2FP.F16.F32.PACK_AB R194, R20, R153 ;  /* 0x0000009914c2723e */ /* 0x000fe200000000ff */
[----:B------:R-:W-:Y:S02]  /*9dc0*/  IMAD.MOV.U32 R20, RZ, RZ, R3 ;  /* 0x000000ffff147224 */ /* 0x000fe400078e0003 */
[C---:B--2---:R-:W-:Y:S01]  /*9dd0*/  FADD.FTZ R14, R156.reuse, R160 ;  /* 0x000000a09c0e7221 */ /* 0x044fe20000010000 */
[----:B------:R-:W-:Y:S01]  /*9de0*/  F2FP.F16.F32.PACK_AB R195, R156, R195 ;  /* 0x000000c39cc3723e */ /* 0x000fe200000000ff */
[----:B------:R-:W-:Y:S06]  /*9df0*/  @P2 BRA `(.L_x_277) ;  /* 0xffffffc000542947 */ /* 0x000fec000383ffff */
.L_x_268:
        /* <DEDUP_REMOVED lines=131> */
.L_x_278:
[----:B------:R-:W-:Y:S01]  /*a630*/  IMAD R11, R16, 0x8, R5 ;  /* 0x00000008100b7824 */ /* 0x000fe200078e0205 */
[----:B------:R-:W-:-:S04]  /*a640*/  SHF.L.U32 R0, R17, 0x1f, RZ ;  /* 0x0000001f11007819 */ /* 0x000fc800000006ff */
[----:B------:R0:W1:Y:S01]  /*a650*/  SYNCS.PHASECHK.TRANS64.TRYWAIT P2, [R11+URZ+0x38850], R0 ;  /* 0x038850000b0075a7 */ /* 0x000062000804017f */
[----:B------:R-:W-:Y:S05]  /*a660*/  @!P0 BRA `(.L_x_279) ;  /* 0x0000000000048947 */ /* 0x000fea0003800000 */
[----:B------:R-:W-:Y:S01]  /*a670*/  BPT.TRAP 0x1 ;  /* 0x000000040000795c */ /* 0x000fe20000300000 */
.L_x_279:
[----:B-1----:R-:W-:Y:S05]  /*a680*/  @P2 BRA `(.L_x_280) ;  /* 0x0000000000082947 */ /* 0x002fea0003800000 */
[----:B------:R-:W1:Y:S02]  /*a690*/  SYNCS.PHASECHK.TRANS64.TRYWAIT P0, [R11+URZ+0x38850], R0 ;  /* 0x038850000b0075a7 */ /* 0x000e64000800017f */
[----:B-1----:R-:W-:Y:S05]  /*a6a0*/  @!P0 BRA `(.L_x_281) ;  /* 0x0000008c004c8947 */ /* 0x002fea0003800000 */
.L_x_280:
[----:B------:R-:W-:Y:S05]  /*a6b0*/  WARPSYNC.ALL ;  /* 0x0000000000007948 */ /* 0x000fea0003800000 */
[----:B------:R-:W-:Y:S01]  /*a6c0*/  VIADD R5, R5, 0x400 ;  /* 0x0000040005057836 */ /* 0x000fe20000000000 */
[----:B------:R-:W-:Y:S01]  /*a6d0*/  MOV R7, 0x40000040 ;  /* 0x4000004000077802 */ /* 0x000fe20000000f00 */
[----:B------:R-:W-:Y:S01]  /*a6e0*/  WARPGROUP.ARRIVE ;  /* 0x00000000000079c5 */ /* 0x000fe20000000000 */
[----:B------:R-:W-:Y:S01]  /*a6f0*/  IMAD.MOV.U32 R9, RZ, RZ, 0x40000040 ;  /* 0x40000040ff097424 */ /* 0x000fe200078e00ff */
[----:B01----:R-:W0:Y:S01]  /*a700*/  SHFL.BFLY PT, R0, R15, 0x2, 0x1f ;  /* 0x0c401f000f007f89 */ /* 0x003e2200000e0000 */
[----:B------:R-:W-:Y:S01]  /*a710*/  SHF.R.U32.HI R5, RZ, 0x4, R5 ;  /* 0x00000004ff057819 */ /* 0x000fe20000011605 */
[----:B------:R-:W-:Y:S01]  /*a720*/  @!P1 VIADD R11, R11, 0x38860 ;  /* 0x000388600b0b9836 */ /* 0x000fe20000000000 */
[----:B------:R-:W-:Y:S01]  /*a730*/  R2UR UR7, R7 ;  /* 0x00000000070772ca */ /* 0x000fe200000e0000 */
[----:B------:R-:W-:Y:S01]  /*a740*/  IMAD.MOV.U32 R7, RZ, RZ, 0x40000040 ;  /* 0x40000040ff077424 */ /* 0x000fe200078e00ff */
[----:B------:R-:W-:Y:S01]  /*a750*/  LOP3.LUT R5, R5, 0x3fff, RZ, 0xc0, !PT ;  /* 0x00003fff05057812 */ /* 0x000fe200078ec0ff */
[----:B------:R-:W-:Y:S01]  /*a760*/  IMAD.U32 R13, RZ, RZ, UR5 ;  /* 0x00000005ff0d7e24 */ /* 0x000fe2000f8e00ff */
[----:B------:R-:W-:Y:S01]  /*a770*/  @!P1 PRMT R11, RZ, 0x654, R11 ;  /* 0x00000654ff0b9816 */ /* 0x000fe2000000000b */
[----:B------:R-:W-:Y:S01]  /*a780*/  VIADD R216, R216, 0x1 ;  /* 0x00000001d8d87836 */ /* 0x000fe20000000000 */
[----:B------:R-:W-:-:S05]  /*a790*/  LOP3.LUT R5, R5, 0x2800000, RZ, 0xfc, !PT ;  /* 0x0280000005057812 */ /* 0x000fca00078efcff */
[C---:B------:R-:W-:Y:S02]  /*a7a0*/  IMAD R6, R16.reuse, 0xa00, R5 ;  /* 0x00000a0010067824 */ /* 0x040fe400078e0205 */
[----:B------:R-:W1:Y:S01]  /*a7b0*/  SHFL.BFLY PT, R5, R14, 0x2, 0x1f ;  /* 0x0c401f000e057f89 */ /* 0x000e6200000e0000 */
[----:B------:R-:W-:Y:S02]  /*a7c0*/  VIADD R16, R16, 0x1 ;  /* 0x0000000110107836 */ /* 0x000fe40000000000 */
[C---:B------:R-:W-:Y:S01]  /*a7d0*/  R2UR UR6, R6.reuse ;  /* 0x00000000060672ca */ /* 0x040fe200000e0000 */
[----:B------:R-:W-:Y:S02]  /*a7e0*/  VIADD R8, R6, 0x80 ;  /* 0x0000008006087836 */ /* 0x000fe40000000000 */
[----:B------:R-:W-:Y:S01]  /*a7f0*/  ISETP.NE.AND P2, PT, R16, 0x2, PT ;  /* 0x000000021000780c */ /* 0x000fe20003f45270 */
[----:B0-----:R-:W-:-:S03]  /*a800*/  FADD.FTZ R0, R0, R15 ;  /* 0x0000000f00007221 */ /* 0x001fc60000010000 */
[----:B------:R-:W-:-:S06]  /*a810*/  SEL R16, R16, RZ, P2 ;  /* 0x000000ff10107207 */ /* 0x000fcc0001000000 */
[----:B------:R-:W-:Y:S01]  /*a820*/  HGMMA.64x256x16.F32 R24, R208, gdesc[UR4].tnspB, R24, gsb0 ;  /* 0x43e00004d0187df0 */ /* 0x000fe20008000818 */
[----:B------:R-:W-:Y:S01]  /*a830*/  R2UR UR6, R8 ;  /* 0x00000000080672ca */ /* 0x000fe200000e0000 */
[----:B------:R-:W-:Y:S01]  /*a840*/  VIADD R8, R6, 0x100 ;  /* 0x0000010006087836 */ /* 0x000fe20000000000 */
[----:B------:R-:W-:Y:S01]  /*a850*/  R2UR UR7, R9 ;  /* 0x00000000090772ca */ /* 0x000fe200000e0000 */
[----:B------:R-:W-:Y:S02]  /*a860*/  IMAD.MOV.U32 R9, RZ, RZ, 0x40000040 ;  /* 0x40000040ff097424 */ /* 0x000fe400078e00ff */
[----:B-1----:R-:W-:Y:S02]  /*a870*/  FADD.FTZ R2, R5, R14 ;  /* 0x0000000e05027221 */ /* 0x002fe40000010000 */
[----:B------:R-:W0:Y:S02]  /*a880*/  SHFL.BFLY PT, R5, R0, 0x1, 0x1f ;  /* 0x0c201f0000057f89 */ /* 0x000e2400000e0000 */
[----:B0-----:R-:W-:Y:S01]  /*a890*/  FADD.FTZ R10, R0, R5 ;  /* 0x00000005000a7221 */ /* 0x001fe20000010000 */
[----:B------:R-:W-:Y:S01]  /*a8a0*/  IMAD.MOV.U32 R5, RZ, RZ, RZ ;  /* 0x000000ffff057224 */ /* 0x000fe200078e00ff */
[----:B------:R-:W-:-:S03]  /*a8b0*/  SEL R0, RZ, 0x1, P2 ;  /* 0x00000001ff007807 */ /* 0x000fc60001000000 */
[----:B------:R-:W-:Y:S02]  /*a8c0*/  FSETP.NE.FTZ.AND P0, PT, R10, RZ, PT ;  /* 0x000000ff0a00720b */ /* 0x000fe40003f15000 */
[----:B------:R-:W-:Y:S01]  /*a8d0*/  LOP3.LUT R17, R17, R0, RZ, 0x3c, !PT ;  /* 0x0000000011117212 */ /* 0x000fe200078e3cff */
[----:B------:R-:W-:Y:S01]  /*a8e0*/  IMAD.MOV.U32 R0, RZ, RZ, -0x800000 ;  /* 0xff800000ff007424 */ /* 0x000fe200078e00ff */
[----:B------:R-:W-:Y:S02]  /*a8f0*/  WARPGROUP.DEPBAR.LE gsb0, 0x0 ;  /* 0x00008000000079c5 */ /* 0x000fe40000010000 */
[----:B------:R-:W-:-:S07]  /*a900*/  WARPGROUP.ARRIVE ;  /* 0x00000000000079c5 */ /* 0x000fce0000000000 */
[----:B------:R-:W-:Y:S01]  /*a910*/  HGMMA.64x256x16.F32 R24, R204, gdesc[UR4].tnspB, R24, gsb0 ;  /* 0x43e00004cc187df0 */ /* 0x000fe20008000818 */
[----:B------:R-:W-:Y:S01]  /*a920*/  R2UR UR6, R8 ;  /* 0x00000000080672ca */ /* 0x000fe200000e0000 */
[C---:B------:R-:W-:Y:S01]  /*a930*/  VIADD R8, R6.reuse, 0x180 ;  /* 0x0000018006087836 */ /* 0x040fe20000000000 */
[----:B------:R-:W-:Y:S01]  /*a940*/  R2UR UR7, R9 ;  /* 0x00000000090772ca */ /* 0x000fe200000e0000 */
[----:B------:R-:W-:Y:S01]  /*a950*/  IMAD.MOV.U32 R9, RZ, RZ, 0x40000040 ;  /* 0x40000040ff097424 */ /* 0x000fe200078e00ff */
[----:B------:R-:W-:Y:S01]  /*a960*/  IADD3 R6, R6, 0x200, RZ ;  /* 0x0000020006067810 */ /* 0x000fe20007ffe0ff */
[----:B------:R-:W-:Y:S02]  /*a970*/  WARPGROUP.DEPBAR.LE gsb0, 0x0 ;  /* 0x00008000000079c5 */ /* 0x000fe40000010000 */
[----:B------:R-:W-:-:S15]  /*a980*/  WARPGROUP.ARRIVE ;  /* 0x00000000000079c5 */ /* 0x000fde0000000000 */
[----:B------:R-:W-:-:S05]  /*a990*/  NOP ;  /* 0x0000000000007918 */ /* 0x000fca0000000000 */
[----:B------:R-:W-:Y:S01]  /*a9a0*/  HGMMA.64x256x16.F32 R24, R200, gdesc[UR4].tnspB, R24, gsb0 ;  /* 0x43e00004c8187df0 */ /* 0x000fe20008000818 */
[----:B------:R-:W-:Y:S02]  /*a9b0*/  R2UR UR6, R8 ;  /* 0x00000000080672ca */ /* 0x000fe400000e0000 */
[----:B------:R-:W-:Y:S01]  /*a9c0*/  R2UR UR7, R9 ;  /* 0x00000000090772ca */ /* 0x000fe200000e0000 */
[----:B------:R-:W0:Y:S02]  /*a9d0*/  @P0 MUFU.LG2 R8, R10 ;  /* 0x0000000a00080308 */ /* 0x000e240000000c00 */
[----:B0-----:R-:W-:Y:S01]  /*a9e0*/  @P0 FMUL.FTZ R8, R8, 0.69314718246459960938 ;  /* 0x3f31721808080820 */ /* 0x001fe20000410000 */
[----:B------:R-:W-:Y:S02]  /*a9f0*/  WARPGROUP.DEPBAR.LE gsb0, 0x0 ;  /* 0x00008000000079c5 */ /* 0x000fe40000010000 */
[----:B------:R-:W-:-:S15]  /*aa00*/  WARPGROUP.ARRIVE ;  /* 0x00000000000079c5 */ /* 0x000fde0000000000 */
[----:B------:R-:W-:-:S04]  /*aa10*/  NOP ;  /* 0x0000000000007918 */ /* 0x000fc80000000000 */
[----:B------:R-:W-:Y:S01]  /*aa20*/  HGMMA.64x256x16.F32 R24, R196, gdesc[UR4].tnspB, R24, gsb0 ;  /* 0x43e00004c4187df0 */ /* 0x000fe20008000818 */
[----:B------:R-:W-:Y:S01]  /*aa30*/  R2UR UR6, R6 ;  /* 0x00000000060672ca */ /* 0x000fe200000e0000 */
[----:B------:R-:W-:Y:S01]  /*aa40*/  IMAD.MOV.U32 R6, RZ, RZ, RZ ;  /* 0x000000ffff067224 */ /* 0x000fe200078e00ff */
[----:B------:R-:W-:Y:S02]  /*aa50*/  R2UR UR7, R7 ;  /* 0x00000000070772ca */ /* 0x000fe400000e0000 */
[----:B------:R-:W0:Y:S03]  /*aa60*/  SHFL.BFLY PT, R7, R2, 0x1, 0x1f ;  /* 0x0c201f0002077f89 */ /* 0x000e2600000e0000 */
[----:B------:R-:W-:Y:S01]  /*aa70*/  @P0 MUFU.RCP R6, R10 ;  /* 0x0000000a00060308 */ /* 0x000fe20000001000 */
[----:B0-----:R-:W-:Y:S01]  /*aa80*/  FADD.FTZ R12, R2, R7 ;  /* 0x00000007020c7221 */ /* 0x001fe20000010000 */
[----:B------:R-:W-:Y:S01]  /*aa90*/  IMAD.U32 R7, RZ, RZ, UR5 ;  /* 0x00000005ff077e24 */ /* 0x000fe2000f8e00ff */
[----:B------:R-:W-:-:S03]  /*aaa0*/  MOV R2, 0xff800000 ;  /* 0xff80000000027802 */ /* 0x000fc60000000f00 */
[----:B------:R-:W-:Y:S01]  /*aab0*/  FSETP.NE.FTZ.AND P3, PT, R12, RZ, PT ;  /* 0x000000ff0c00720b */ /* 0x000fe20003f75000 */
[----:B------:R-:W-:-:S04]  /*aac0*/  @P0 FMUL.FTZ R7, R7, 0.69314718246459960938 ;  /* 0x3f31721807070820 */ /* 0x000fc80000410000 */
[----:B------:R-:W-:Y:S01]  /*aad0*/  @P0 FFMA.FTZ R2, R7, R4, R8 ;  /* 0x0000000407020223 */ /* 0x000fe20000010008 */
[----:B------:R-:W-:-:S07]  /*aae0*/  PLOP3.LUT P0, PT, PT, PT, PT, 0x8, 0x0 ;  /* 0x000000000000781c */ /* 0x000fce0003f0e170 */
[----:B------:R-:W0:Y:S01]  /*aaf0*/  @P3 MUFU.LG2 R9, R12 ;  /* 0x0000000c00093308 */ /* 0x000e220000000c00 */
[----:B------:R-:W-:-:S07]  /*ab00*/  @P3 FMUL.FTZ R13, R13, 0.69314718246459960938 ;  /* 0x3f3172180d0d3820 */ /* 0x000fce0000410000 */
[----:B------:R-:W1:Y:S01]  /*ab10*/  @P3 MUFU.RCP R5, R12 ;  /* 0x0000000c00053308 */ /* 0x000e620000001000 */
[----:B0-----:R-:W-:-:S04]  /*ab20*/  @P3 FMUL.FTZ R10, R9, 0.69314718246459960938 ;  /* 0x3f317218090a3820 */ /* 0x001fc80000410000 */
[----:B------:R-:W-:Y:S01]  /*ab30*/  @P3 FFMA.FTZ R0, R13, R3, R10 ;  /* 0x000000030d003223 */ /* 0x000fe2000001000a */
[----:B------:R-:W-:Y:S02]  /*ab40*/  WARPGROUP.DEPBAR.LE gsb0, 0x0 ;  /* 0x00008000000079c5 */ /* 0x000fe40000010000 */
[----:B------:R-:W-:-:S06]  /*ab50*/  WARPGROUP.ARRIVE ;  /* 0x00000000000079c5 */ /* 0x000fcc0000000000 */
[----:B------:R-:W-:Y:S03]  /*ab60*/  HGMMA.64x256x16.F32 R24, R192, gdesc[UR4].tnspB, R24, gsb0 ;  /* 0x43e00004c0187df0 */ /* 0x000fe60008000818 */
[----:B------:R-:W-:Y:S02]  /*ab70*/  WARPGROUP.DEPBAR.LE gsb0, 0x0 ;  /* 0x00008000000079c5 */ /* 0x000fe40000010000 */
[----:B------:R0:W-:Y:S01]  /*ab80*/  @!P1 SYNCS.ARRIVE.TRANS64.RED.A1T0 RZ, [R11+URZ], RZ ;  /* 0x000000ff0bff99a7 */ /* 0x0001e2000810043f */
[-C--:B-1----:R-:W-:Y:S01]  /*ab90*/  FMUL.FTZ R3, R83, R5.reuse ;  /* 0x0000000553037220 */ /* 0x082fe20000410000 */
        /* <DEDUP_REMOVED lines=126> */
[----:B0-----:R-:W-:-:S07]  /*b380*/  FMUL.FTZ R151, R151, R5 ;  /* 0x0000000597977220 */ /* 0x001fce0000410000 */
.L_x_260:
[----:B------:R-:W0:Y:S01]  /*b390*/  S2R R5, SR_CgaCtaId ;  /* 0x0000000000057919 */ /* 0x000e220000008800 */
[----:B------:R-:W-:Y:S01]  /*b3a0*/  MOV R152, 0x400 ;  /* 0x0000040000987802 */ /* 0x000fe20000000f00 */
[----:B------:R-:W-:Y:S01]  /*b3b0*/  BSSY B0, `(.L_x_282) ;  /* 0x00002bf000007945 */ /* 0x000fe20003800000 */
[----:B------:R-:W-:Y:S02]  /*b3c0*/  BAR.SYNC.DEFER_BLOCKING 0x5, 0x120 ;  /* 0x0144800000007b1d */ /* 0x000fe40000010000 */
[----:B0-----:R-:W-:-:S05]  /*b3d0*/  LEA R152, R5, R152, 0x18 ;  /* 0x0000009805987211 */ /* 0x001fca00078ec0ff */
[----:B------:R-:W0:Y:S02]  /*b3e0*/  LDS.128 R4, [R152+0x388d0] ;  /* 0x0388d00098047984 */ /* 0x000e240000000c00 */
[----:B0-----:R-:W-:Y:S01]  /*b3f0*/  R2UR UR5, R6 ;  /* 0x00000000060572ca */ /* 0x001fe200000e0000 */
[----:B------:R-:W-:Y:S06]  /*b400*/  BAR.ARV 0x4, 0x120 ;  /* 0x0104800000007b1d */ /* 0x000fec0000002000 */
[----:B------:R-:W-:Y:S08]  /*b410*/  @P0 BRA `(.L_x_283) ;  /* 0x0000001c00a80947 */ /* 0x000ff00003800000 */
[----:B------:R-:W0:Y:S01]  /*b420*/  S2R R11, SR_SWINHI ;  /* 0x00000000000b7919 */ /* 0x000e220000002f00 */
[----:B------:R-:W-:Y:S01]  /*b430*/  F2FP.F16.F32.PACK_AB R24, R25, R24 ;  /* 0x000000181918723e */ /* 0x000fe200000000ff */
[----:B------:R-:W-:Y:S01]  /*b440*/  ULDC.64 UR10, c[0x0][0x208] ;  /* 0x00008200000a7ab9 */ /* 0x000fe20000000a00 */
[----:B------:R-:W-:Y:S01]  /*b450*/  F2FP.F16.F32.PACK_AB R25, R164, R26 ;  /* 0x0000001aa419723e */ /* 0x000fe200000000ff */
[----:B------:R-:W-:Y:S01]  /*b460*/  BAR.SYNC.DEFER_BLOCKING 0x1, 0x100 ;  /* 0x0044000000007b1d */ /* 0x000fe20000010000 */
        /* <DEDUP_REMOVED lines=14> */
[----:B------:R-:W-:Y:S02]  /*b550*/  MOV R8, R152 ;  /* 0x0000009800087202 */ /* 0x000fe40000000f00 */
[----:B0-----:R-:W-:-:S02]  /*b560*/  MOV R9, R11 ;  /* 0x0000000b00097202 */ /* 0x001fc40000000f00 */
[----:B------:R-:W-:Y:S02]  /*b570*/  F2FP.F16.F32.PACK_AB R51, R158, R51 ;  /* 0x000000339e33723e */ /* 0x000fe400000000ff */
[----:B------:R-:W-:Y:S01]  /*b580*/  F2FP.F16.F32.PACK_AB R57, R157, R58 ;  /* 0x0000003a9d39723e */ /* 0x000fe200000000ff */
[----:B------:R-:W-:Y:S01]  /*b590*/  IMAD.WIDE R110, R221, 0x2, R8 ;  /* 0x00000002dd6e7825 */ /* 0x000fe200078e0208 */
[----:B------:R-:W-:Y:S02]  /*b5a0*/  F2FP.F16.F32.PACK_AB R64, R65, R64 ;  /* 0x000000404140723e */ /* 0x000fe400000000ff */
[----:B------:R-:W-:Y:S02]  /*b5b0*/  F2FP.F16.F32.PACK_AB R58, R61, R60 ;  /* 0x0000003c3d3a723e */ /* 0x000fe400000000ff */
[C---:B------:R-:W-:Y:S02]  /*b5c0*/  IADD3 R175, P1, R110.reuse, 0x20, RZ ;  /* 0x000000206eaf7810 */ /* 0x040fe40007f3e0ff */
[----:B------:R-:W-:-:S02]  /*b5d0*/  LOP3.LUT R11, R110, 0x380, RZ, 0xc0, !PT ;  /* 0x000003806e0b7812 */ /* 0x000fc400078ec0ff */
[C---:B------:R-:W-:Y:S01]  /*b5e0*/  IADD3 R177, P0, R110.reuse, 0x40, RZ ;  /* 0x000000406eb17810 */ /* 0x040fe20007f1e0ff */
[--C-:B------:R-:W-:Y:S01]  /*b5f0*/  IMAD.X R13, RZ, RZ, R111.reuse, P1 ;  /* 0x000000ffff0d7224 */ /* 0x100fe200008e066f */
[C---:B------:R-:W-:Y:S02]  /*b600*/  IADD3 R179, P4, R110.reuse, 0x60, RZ ;  /* 0x000000606eb37810 */ /* 0x040fe40007f9e0ff */
[C---:B------:R-:W-:Y:S01]  /*b610*/  IADD3 R183, P6, R110.reuse, 0x4020, RZ ;  /* 0x000040206eb77810 */ /* 0x040fe20007fde0ff */
[--C-:B------:R-:W-:Y:S01]  /*b620*/  IMAD.X R15, RZ, RZ, R111.reuse, P0 ;  /* 0x000000ffff0f7224 */ /* 0x100fe200000e066f */
[C---:B------:R-:W-:Y:S01]  /*b630*/  IADD3 R185, P5, R110.reuse, 0x4040, RZ ;  /* 0x000040406eb97810 */ /* 0x040fe20007fbe0ff */
[--C-:B------:R-:W-:Y:S01]  /*b640*/  IMAD.X R21, RZ, RZ, R111.reuse, P4 ;  /* 0x000000ffff157224 */ /* 0x100fe200020e066f */
[C---:B------:R-:W-:Y:S01]  /*b650*/  IADD3 R187, P2, R110.reuse, 0x4060, RZ ;  /* 0x000040606ebb7810 */ /* 0x040fe20007f5e0ff */
[--C-:B------:R-:W-:Y:S01]  /*b660*/  IMAD.X R39, RZ, RZ, R111.reuse, P6 ;  /* 0x000000ffff277224 */ /* 0x100fe200030e066f */
[C---:B------:R-:W-:Y:S01]  /*b670*/  IADD3 R189, P1, R110.reuse, 0x8000, RZ ;  /* 0x000080006ebd7810 */ /* 0x040fe20007f3e0ff */
[--C-:B------:R-:W-:Y:S01]  /*b680*/  IMAD.X R47, RZ, RZ, R111.reuse, P5 ;  /* 0x000000ffff2f7224 */ /* 0x100fe200028e066f */
[----:B------:R-:W-:Y:S01]  /*b690*/  IADD3 R181, P3, R110, 0x4000, RZ ;  /* 0x000040006eb57810 */ /* 0x000fe20007f7e0ff */
[--C-:B------:R-:W-:Y:S01]  /*b6a0*/  IMAD.X R55, RZ, RZ, R111.reuse, P2 ;  /* 0x000000ffff377224 */ /* 0x100fe200010e066f */
[----:B------:R-:W-:Y:S01]  /*b6b0*/  SHF.R.U64 R11, R11, 0x3, RZ ;  /* 0x000000030b0b7819 */ /* 0x000fe200000012ff */
[----:B------:R-:W-:Y:S01]  /*b6c0*/  IMAD.X R63, RZ, RZ, R111, P1 ;  /* 0x000000ffff3f7224 */ /* 0x000fe200008e066f */
[----:B------:R-:W-:-:S02]  /*b6d0*/  LOP3.LUT R12, R175, 0x380, RZ, 0xc0, !PT ;  /* 0x00000380af0c7812 */ /* 0x000fc400078ec0ff */
[----:B------:R-:W-:Y:S02]  /*b6e0*/  IADD3.X R31, RZ, R111, RZ, P3, !PT ;  /* 0x0000006fff1f7210 */ /* 0x000fe40001ffe4ff */
[----:B------:R-:W-:Y:S02]  /*b6f0*/  LOP3.LUT R14, R177, 0x380, RZ, 0xc0, !PT ;  /* 0x00000380b10e7812 */ /* 0x000fe400078ec0ff */
[C---:B------:R-:W-:Y:S02]  /*b700*/  IADD3 R191, P0, R110.reuse, 0x8020, RZ ;  /* 0x000080206ebf7810 */ /* 0x040fe40007f1e0ff */
[C---:B------:R-:W-:Y:S02]  /*b710*/  IADD3 R193, P4, R110.reuse, 0x8040, RZ ;  /* 0x000080406ec17810 */ /* 0x040fe40007f9e0ff */
[C---:B------:R-:W-:Y:S01]  /*b720*/  IADD3 R195, P3, R110.reuse, 0x8060, RZ ;  /* 0x000080606ec37810 */ /* 0x040fe20007f7e0ff */
[--C-:B------:R-:W-:Y:S01]  /*b730*/  IMAD.X R71, RZ, RZ, R111.reuse, P0 ;  /* 0x000000ffff477224 */ /* 0x100fe200000e066f */
[C---:B------:R-:W-:Y:S01]  /*b740*/  IADD3 R197, P6, R110.reuse, 0xc000, RZ ;  /* 0x0000c0006ec57810 */ /* 0x040fe20007fde0ff */
[----:B------:R-:W-:Y:S01]  /*b750*/  IMAD.X R79, RZ, RZ, R111, P4 ;  /* 0x000000ffff4f7224 */ /* 0x000fe200020e066f */
[----:B------:R-:W-:-:S02]  /*b760*/  IADD3 R4, P5, R110, 0xc020, RZ ;  /* 0x0000c0206e047810 */ /* 0x000fc40007fbe0ff */
[C---:B------:R-:W-:Y:S01]  /*b770*/  IADD3 R106, P2, R110.reuse, 0xc040, RZ ;  /* 0x0000c0406e6a7810 */ /* 0x040fe20007f5e0ff */
[--C-:B------:R-:W-:Y:S01]  /*b780*/  IMAD.X R99, RZ, RZ, R111.reuse, P6 ;  /* 0x000000ffff637224 */ /* 0x100fe200030e066f */
[----:B------:R-:W-:Y:S01]  /*b790*/  IADD3 R6, P1, R110, 0xc060, RZ ;  /* 0x0000c0606e067810 */ /* 0x000fe20007f3e0ff */
[--C-:B------:R-:W-:Y:S01]  /*b7a0*/  IMAD.X R103, RZ, RZ, R111.reuse, P5 ;  /* 0x000000ffff677224 */ /* 0x100fe200028e066f */
[----:B------:R-:W-:Y:S01]  /*b7b0*/  LOP3.LUT R20, R179, 0x380, RZ, 0xc0, !PT ;  /* 0x00000380b3147812 */ /* 0x000fe200078ec0ff */
[--C-:B------:R-:W-:Y:S01]  /*b7c0*/  IMAD.X R107, RZ, RZ, R111.reuse, P2 ;  /* 0x000000ffff6b7224 */ /* 0x100fe200010e066f */
[----:B------:R-:W-:Y:S01]  /*b7d0*/  LOP3.LUT R110, R11, R110, RZ, 0x3c, !PT ;  /* 0x0000006e0b6e7212 */ /* 0x000fe200078e3cff */
[----:B------:R-:W-:Y:S01]  /*b7e0*/  IMAD.X R11, RZ, RZ, R111, P1 ;  /* 0x000000ffff0b7224 */ /* 0x000fe200008e066f */
[----:B------:R-:W-:Y:S02]  /*b7f0*/  LOP3.LUT R30, R181, 0x380, RZ, 0xc0, !PT ;  /* 0x00000380b51e7812 */ /* 0x000fe400078ec0ff */
[----:B------:R-:W-:-:S02]  /*b800*/  SHF.R.U64 R12, R12, 0x3, RZ ;  /* 0x000000030c0c7819 */ /* 0x000fc400000012ff */
[----:B------:R-:W-:Y:S02]  /*b810*/  LOP3.LUT R38, R183, 0x380, RZ, 0xc0, !PT ;  /* 0x00000380b7267812 */ /* 0x000fe400078ec0ff */
[----:B------:R-:W-:Y:S02]  /*b820*/  SHF.R.U64 R14, R14, 0x3, RZ ;  /* 0x000000030e0e7819 */ /* 0x000fe400000012ff */
[----:B------:R-:W-:Y:S02]  /*b830*/  LOP3.LUT R46, R185, 0x380, RZ, 0xc0, !PT ;  /* 0x00000380b92e7812 */ /* 0x000fe400078ec0ff */
[----:B------:R-:W-:Y:S02]  /*b840*/  SHF.R.U64 R20, R20, 0x3, RZ ;  /* 0x0000000314147819 */ /* 0x000fe400000012ff */
[----:B------:R-:W-:Y:S02]  /*b850*/  LOP3.LUT R54, R187, 0x380, RZ, 0xc0, !PT ;  /* 0x00000380bb367812 */ /* 0x000fe400078ec0ff */
[----:B------:R-:W-:-:S02]  /*b860*/  IADD3.X R95, RZ, R111, RZ, P3, !PT ;  /* 0x0000006fff5f7210 */ /* 0x000fc40001ffe4ff */
[----:B------:R-:W-:Y:S02]  /*b870*/  SHF.R.U64 R30, R30, 0x3, RZ ;  /* 0x000000031e1e7819 */ /* 0x000fe400000012ff */
[----:B------:R-:W-:Y:S02]  /*b880*/  LOP3.LUT R62, R189, 0x380, RZ, 0xc0, !PT ;  /* 0x00000380bd3e7812 */ /* 0x000fe400078ec0ff */
[----:B------:R-:W-:Y:S02]  /*b890*/  LOP3.LUT R98, R197, 0x380, RZ, 0xc0, !PT ;  /* 0x00000380c5627812 */ /* 0x000fe400078ec0ff */
[----:B------:R-:W-:Y:S02]  /*b8a0*/  MOV R110, R110 ;  /* 0x0000006e006e7202 */ /* 0x000fe40000000f00 */
[----:B------:R-:W-:Y:S02]  /*b8b0*/  LOP3.LUT R12, R12, R175, RZ, 0x3c, !PT ;  /* 0x000000af0c0c7212 */ /* 0x000fe400078e3cff */
[----:B------:R-:W-:Y:S01]  /*b8c0*/  SHF.R.U64 R38, R38, 0x3, RZ ;  /* 0x0000000326267819 */ /* 0x000fe200000012ff */
[----:B------:R-:W-:Y:S01]  /*b8d0*/  STSM.16.M88.4 [R110], R24 ;  /* 0x000000186e007844 */ /* 0x000fe20000000200 */
[----:B------:R-:W-:-:S02]  /*b8e0*/  LOP3.LUT R70, R191, 0x380, RZ, 0xc0, !PT ;  /* 0x00000380bf467812 */ /* 0x000fc400078ec0ff */
[----:B------:R-:W-:Y:S02]  /*b8f0*/  LOP3.LUT R111, R106, 0x380, RZ, 0xc0, !PT ;  /* 0x000003806a6f7812 */ /* 0x000fe400078ec0ff */
[----:B------:R-:W-:Y:S02]  /*b900*/  LOP3.LUT R14, R14, R177, RZ, 0x3c, !PT ;  /* 0x000000b10e0e7212 */ /* 0x000fe400078e3cff */
[----:B------:R-:W-:Y:S02]  /*b910*/  SHF.R.U64 R46, R46, 0x3, RZ ;  /* 0x000000032e2e7819 */ /* 0x000fe400000012ff */
[----:B------:R-:W-:Y:S02]  /*b920*/  LOP3.LUT R78, R193, 0x380, RZ, 0xc0, !PT ;  /* 0x00000380c14e7812 */ /* 0x000fe400078ec0ff */
[----:B------:R-:W-:Y:S02]  /*b930*/  LOP3.LUT R20, R20, R179, RZ, 0x3c, !PT ;  /* 0x000000b314147212 */ /* 0x000fe400078e3cff */
[----:B------:R-:W-:-:S02]  /*b940*/  SHF.R.U64 R54, R54, 0x3, RZ ;  /* 0x0000000336367819 */ /* 0x000fc400000012ff */
[----:B------:R-:W-:Y:S02]  /*b950*/  LOP3.LUT R94, R195, 0x380, RZ, 0xc0, !PT ;  /* 0x00000380c35e7812 */ /* 0x000fe400078ec0ff */
[----:B------:R-:W-:Y:S02]  /*b960*/  LOP3.LUT R30, R30, R181, RZ, 0x3c, !PT ;  /* 0x000000b51e1e7212 */ /* 0x000fe400078e3cff */
[----:B------:R-:W-:Y:S02]  /*b970*/  SHF.R.U64 R62, R62, 0x3, RZ ;  /* 0x000000033e3e7819 */ /* 0x000fe400000012ff */
[----:B------:R-:W-:Y:S02]  /*b980*/  SHF.R.U64 R98, R98, 0x3, RZ ;  /* 0x0000000362627819 */ /* 0x000fe400000012ff */
[----:B------:R-:W-:Y:S02]  /*b990*/  LOP3.LUT R175, R6, 0x380, RZ, 0xc0, !PT ;  /* 0x0000038006af7812 */ /* 0x000fe400078ec0ff */
[----:B------:R-:W-:-:S02]  /*b9a0*/  LOP3.LUT R38, R38, R183, RZ, 0x3c, !PT ;  /* 0x000000b726267212 */ /* 0x000fc400078e3cff */
[----:B------:R-:W-:Y:S02]  /*b9b0*/  SHF.R.U64 R70, R70, 0x3, RZ ;  /* 0x0000000346467819 */ /* 0x000fe400000012ff */
[----:B------:R-:W-:Y:S02]  /*b9c0*/  LOP3.LUT R102, R4, 0x380, RZ, 0xc0, !PT ;  /* 0x0000038004667812 */ /* 0x000fe400078ec0ff */
[----:B------:R-:W-:Y:S02]  /*b9d0*/  SHF.R.U64 R111, R111, 0x3, RZ ;  /* 0x000000036f6f7819 */ /* 0x000fe400000012ff */
[----:B------:R-:W-:Y:S02]  /*b9e0*/  MOV R13, R12 ;  /* 0x0000000c000d7202 */ /* 0x000fe40000000f00 */
[----:B------:R-:W-:Y:S02]  /*b9f0*/  LOP3.LUT R46, R46, R185, RZ, 0x3c, !PT ;  /* 0x000000b92e2e7212 */ /* 0x000fe400078e3cff */
[----:B------:R-:W-:Y:S01]  /*ba00*/  SHF.R.U64 R78, R78, 0x3, RZ ;  /* 0x000000034e4e7819 */ /* 0x000fe200000012ff */
[----:B------:R-:W-:Y:S01]  /*ba10*/  STSM.16.M88.4 [R13], R32 ;  /* 0x000000200d007844 */ /* 0x000fe20000000200 */
[----:B------:R-:W-:-:S02]  /*ba20*/  MOV R14, R14 ;  /* 0x0000000e000e7202 */ /* 0x000fc40000000f00 */
[----:B------:R-:W-:Y:S02]  /*ba30*/  LOP3.LUT R54, R54, R187, RZ, 0x3c, !PT ;  /* 0x000000bb36367212 */ /* 0x000fe400078e3cff */
[----:B------:R-:W-:Y:S01]  /*ba40*/  SHF.R.U64 R94, R94, 0x3, RZ ;  /* 0x000000035e5e7819 */ /* 0x000fe200000012ff */
[----:B------:R-:W-:Y:S01]  /*ba50*/  STSM.16.M88.4 [R14], R40 ;  /* 0x000000280e007844 */ /* 0x000fe20000000200 */
[----:B------:R-:W-:Y:S02]  /*ba60*/  MOV R20, R20 ;  /* 0x0000001400147202 */ /* 0x000fe40000000f00 */
[----:B------:R-:W-:Y:S02]  /*ba70*/  LOP3.LUT R62, R62, R189, RZ, 0x3c, !PT ;  /* 0x000000bd3e3e7212 */ /* 0x000fe400078e3cff */
[----:B------:R-:W-:Y:S01]  /*ba80*/  LOP3.LUT R98, R98, R197, RZ, 0x3c, !PT ;  /* 0x000000c562627212 */ /* 0x000fe200078e3cff */
[----:B------:R-:W-:Y:S01]  /*ba90*/  STSM.16.M88.4 [R20], R48 ;  /* 0x0000003014007844 */ /* 0x000fe20000000200 */
[----:B------:R-:W-:-:S02]  /*baa0*/  SHF.R.U64 R175, R175, 0x3, RZ ;  /* 0x00000003afaf7819 */ /* 0x000fc400000012ff */
[----:B------:R-:W-:Y:S02]  /*bab0*/  MOV R30, R30 ;  /* 0x0000001e001e7202 */ /* 0x000fe40000000f00 */
[----:B------:R-:W-:Y:S02]  /*bac0*/  F2FP.F16.F32.PACK_AB R59, R156, R59 ;  /* 0x0000003b9c3b723e */ /* 0x000fe400000000ff */
[----:B------:R-:W-:Y:S02]  /*bad0*/  F2FP.F16.F32.PACK_AB R65, R155, R66 ;  /* 0x000000429b41723e */ /* 0x000fe400000000ff */
[----:B------:R-:W-:Y:S01]  /*bae0*/  F2FP.F16.F32.PACK_AB R72, R73, R72 ;  /* 0x000000484948723e */ /* 0x000fe200000000ff */
[----:B------:R-:W-:Y:S01]  /*baf0*/  STSM.16.M88.4 [R30], R56 ;  /* 0x000000381e007844 */ /* 0x000fe20000000200 */
[----:B------:R-:W-:Y:S02]  /*bb00*/  LOP3.LUT R70, R70, R191, RZ, 0x3c, !PT ;  /* 0x000000bf46467212 */ /* 0x000fe400078e3cff */
[----:B------:R-:W-:-:S02]  /*bb10*/  SHF.R.U64 R29, R102, 0x3, RZ ;  /* 0x00000003661d7819 */ /* 0x000fc400000012ff */
[----:B------:R-:W-:Y:S02]  /*bb20*/  LOP3.LUT R106, R111, R106, RZ, 0x3c, !PT ;  /* 0x0000006a6f6a7212 */ /* 0x000fe400078e3cff */
[----:B------:R-:W-:Y:S02]  /*bb30*/  MOV R38, R38 ;  /* 0x0000002600267202 */ /* 0x000fe40000000f00 */
[----:B------:R-:W-:Y:S02]  /*bb40*/  F2FP.F16.F32.PACK_AB R66, R69, R68 ;  /* 0x000000444542723e */ /* 0x000fe400000000ff */
[----:B------:R-:W-:Y:S02]  /*bb50*/  F2FP.F16.F32.PACK_AB R67, R154, R67 ;  /* 0x000000439a43723e */ /* 0x000fe400000000ff */
[----:B------:R-:W-:Y:S02]  /*bb60*/  F2FP.F16.F32.PACK_AB R73, R153, R74 ;  /* 0x0000004a9949723e */ /* 0x000fe400000000ff */
[----:B------:R-:W-:Y:S01]  /*bb70*/  F2FP.F16.F32.PACK_AB R80, R81, R80 ;  /* 0x000000505150723e */ /* 0x000fe200000000ff */
[----:B------:R-:W-:Y:S01]  /*bb80*/  STSM.16.M88.4 [R38], R64 ;  /* 0x0000004026007844 */ /* 0x000fe20000000200 */
[----:B------:R-:W-:-:S02]  /*bb90*/  R2UR UR6, R215 ;  /* 0x00000000d70672ca */ /* 0x000fc400000e0000 */
[----:B------:R-:W-:Y:S02]  /*bba0*/  R2UR UR4, R214 ;  /* 0x00000000d60472ca */ /* 0x000fe400000e0000 */
[----:B------:R-:W-:Y:S02]  /*bbb0*/  LOP3.LUT R78, R78, R193, RZ, 0x3c, !PT ;  /* 0x000000c14e4e7212 */ /* 0x000fe400078e3cff */
[----:B------:R-:W-:Y:S02]  /*bbc0*/  MOV R46, R46 ;  /* 0x0000002e002e7202 */ /* 0x000fe40000000f00 */
[----:B------:R-:W-:Y:S02]  /*bbd0*/  F2FP.F16.F32.PACK_AB R74, R77, R76 ;  /* 0x0000004c4d4a723e */ /* 0x000fe400000000ff */
[----:B------:R-:W-:Y:S02]  /*bbe0*/  F2FP.F16.F32.PACK_AB R75, R19, R75 ;  /* 0x0000004b134b723e */ /* 0x000fe400000000ff */
[----:B------:R-:W-:-:S02]  /*bbf0*/  F2FP.F16.F32.PACK_AB R81, R3, R82 ;  /* 0x000000520351723e */ /* 0x000fc400000000ff */
[----:B------:R-:W-:Y:S01]  /*bc00*/  LOP3.LUT R94, R94, R195, RZ, 0x3c, !PT ;  /* 0x000000c35e5e7212 */ /* 0x000fe200078e3cff */
[----:B------:R-:W-:Y:S01]  /*bc10*/  STSM.16.M88.4 [R46], R72 ;  /* 0x000000482e007844 */ /* 0x000fe20000000200 */
[----:B------:R-:W-:Y:S01]  /*bc20*/  MOV R54, R54 ;  /* 0x0000003600367202 */ /* 0x000fe20000000f00 */
[----:B------:R-:W-:Y:S01]  /*bc30*/  USHF.L.U64.HI UR9, UR4, 0x2, UR6 ;  /* 0x0000000204097899 */ /* 0x000fe20008010206 */
[----:B------:R-:W-:Y:S01]  /*bc40*/  F2FP.F16.F32.PACK_AB R82, R85, R84 ;  /* 0x000000545552723e */ /* 0x000fe200000000ff */
[----:B------:R-:W-:Y:S01]  /*bc50*/  USHF.L.U32 UR8, UR4, 0x2, URZ ;  /* 0x0000000204087899 */ /* 0x000fe2000800063f */
[----:B------:R-:W-:Y:S01]  /*bc60*/  F2FP.F16.F32.PACK_AB R83, R83, R86 ;  /* 0x000000565353723e */ /* 0x000fe200000000ff */
[----:B------:R-:W-:Y:S01]  /*bc70*/  ULDC.64 UR6, c[0x0][0xbd8] ;  /* 0x0002f60000067ab9 */ /* 0x000fe20000000a00 */
[----:B------:R-:W-:Y:S01]  /*bc80*/  LOP3.LUT R10, R175, R6, RZ, 0x3c, !PT ;  /* 0x00000006af0a7212 */ /* 0x000fe200078e3cff */
[----:B------:R-:W-:Y:S01]  /*bc90*/  UISETP.NE.U32.AND UP0, UPT, UR6, URZ, UPT ;  /* 0x0000003f0600728c */ /* 0x000fe2000bf05070 */
[----:B------:R-:W-:Y:S01]  /*bca0*/  MOV R62, R62 ;  /* 0x0000003e003e7202 */ /* 0x000fe20000000f00 */
[----:B------:R0:W-:Y:S01]  /*bcb0*/  STSM.16.M88.4 [R54], R80 ;  /* 0x0000005036007844 */ /* 0x0001e20000000200 */
[----:B------:R-:W-:Y:S01]  /*bcc0*/  MOV R12, R98 ;  /* 0x00000062000c7202 */ /* 0x000fe20000000f00 */
[----:B------:R-:W-:Y:S01]  /*bcd0*/  UISETP.NE.AND.EX UP0, UPT, UR7, URZ, UPT, UP0 ;  /* 0x0000003f0700728c */ /* 0x000fe2000bf05300 */
[----:B------:R-:W-:Y:S01]  /*bce0*/  F2FP.F16.F32.PACK_AB R84, R89, R88 ;  /* 0x000000585954723e */ /* 0x000fe200000000ff */
[----:B------:R-:W-:Y:S01]  /*bcf0*/  UIADD3 UR4, UP1, UR8, UR6, URZ ;  /* 0x0000000608047290 */ /* 0x000fe2000ff3e03f */
[----:B------:R-:W-:-:S02]  /*bd00*/  F2FP.F16.F32.PACK_AB R85, R91, R90 ;  /* 0x0000005a5b55723e */ /* 0x000fc400000000ff */
[----:B------:R-:W-:Y:S01]  /*bd10*/  F2FP.F16.F32.PACK_AB R86, R93, R92 ;  /* 0x0000005c5d56723e */ /* 0x000fe200000000ff */
[----:B------:R-:W-:Y:S01]  /*bd20*/  UIADD3.X UR6, UR9, UR7, URZ, UP1, !UPT ;  /* 0x0000000709067290 */ /* 0x000fe20008ffe43f */
[----:B------:R-:W-:Y:S02]  /*bd30*/  F2FP.F16.F32.PACK_AB R87, R165, R87 ;  /* 0x00000057a557723e */ /* 0x000fe400000000ff */
[----:B------:R-:W-:Y:S02]  /*bd40*/  F2FP.F16.F32.PACK_AB R96, R97, R96 ;  /* 0x000000606160723e */ /* 0x000fe400000000ff */
[----:B------:R-:W-:Y:S01]  /*bd50*/  LOP3.LUT R102, R29, R4, RZ, 0x3c, !PT ;  /* 0x000000041d667212 */ /* 0x000fe200078e3cff */
[----:B------:R-:W-:Y:S01]  /*bd60*/  STSM.16.M88.4 [R62], R84 ;  /* 0x000000543e007844 */ /* 0x000fe20000000200 */
[----:B------:R-:W-:Y:S02]  /*bd70*/  MOV R70, R70 ;  /* 0x0000004600467202 */ /* 0x000fe40000000f00 */
[----:B------:R-:W-:-:S02]  /*bd80*/  MOV R6, R106 ;  /* 0x0000006a00067202 */ /* 0x000fc40000000f00 */
[----:B------:R-:W-:Y:S02]  /*bd90*/  F2FP.F16.F32.PACK_AB R97, R167, R166 ;  /* 0x000000a6a761723e */ /* 0x000fe400000000ff */
[----:B------:R-:W-:Y:S02]  /*bda0*/  F2FP.F16.F32.PACK_AB R98, R101, R100 ;  /* 0x000000646562723e */ /* 0x000fe400000000ff */
[----:B------:R-:W-:Y:S02]  /*bdb0*/  F2FP.F16.F32.PACK_AB R99, R169, R168 ;  /* 0x000000a8a963723e */ /* 0x000fe400000000ff */
[----:B------:R-:W-:Y:S02]  /*bdc0*/  F2FP.F16.F32.PACK_AB R104, R105, R104 ;  /* 0x000000686968723e */ /* 0x000fe400000000ff */
[----:B------:R-:W-:Y:S01]  /*bdd0*/  F2FP.F16.F32.PACK_AB R112, R113, R112 ;  /* 0x000000707170723e */ /* 0x000fe200000000ff */
[----:B------:R-:W-:Y:S01]  /*bde0*/  STSM.16.M88.4 [R70], R96 ;  /* 0x0000006046007844 */ /* 0x000fe20000000200 */
        /* <DEDUP_REMOVED lines=17> */
[----:B------:R1:W-:Y:S01]  /*bf00*/  STSM.16.M88.4 [R12], R120 ;  /* 0x000000780c007844 */ /* 0x0003e20000000200 */
[----:B------:R-:W-:Y:S02]  /*bf10*/  MOV R102, R102 ;  /* 0x0000006600667202 */ /* 0x000fe40000000f00 */
[----:B------:R-:W-:Y:S02]  /*bf20*/  F2FP.F16.F32.PACK_AB R130, R133, R132 ;  /* 0x000000848582723e */ /* 0x000fe400000000ff */
[----:B------:R-:W-:Y:S02]  /*bf30*/  F2FP.F16.F32.PACK_AB R131, R135, R134 ;  /* 0x000000868783723e */ /* 0x000fe400000000ff */
[----:B------:R-:W-:-:S02]  /*bf40*/  F2FP.F16.F32.PACK_AB R137, R139, R138 ;  /* 0x0000008a8b89723e */ /* 0x000fc400000000ff */
[----:B------:R-:W-:Y:S01]  /*bf50*/  F2FP.F16.F32.PACK_AB R144, R145, R144 ;  /* 0x000000909190723e */ /* 0x000fe200000000ff */
[----:B------:R2:W-:Y:S01]  /*bf60*/  STSM.16.M88.4 [R102], R128 ;  /* 0x0000008066007844 */ /* 0x0005e20000000200 */
[----:B------:R-:W-:Y:S02]  /*bf70*/  F2FP.F16.F32.PACK_AB R138, R141, R140 ;  /* 0x0000008c8d8a723e */ /* 0x000fe400000000ff */
[----:B------:R-:W-:Y:S02]  /*bf80*/  F2FP.F16.F32.PACK_AB R139, R143, R142 ;  /* 0x0000008e8f8b723e */ /* 0x000fe400000000ff */
[----:B------:R-:W-:Y:S02]  /*bf90*/  F2FP.F16.F32.PACK_AB R145, R147, R146 ;  /* 0x000000929391723e */ /* 0x000fe400000000ff */
[----:B------:R-:W-:Y:S01]  /*bfa0*/  MOV R4, R10 ;  /* 0x0000000a00047202 */ /* 0x000fe20000000f00 */
[----:B------:R2:W-:Y:S01]  /*bfb0*/  STSM.16.M88.4 [R6], R136 ;  /* 0x0000008806007844 */ /* 0x0005e20000000200 */
[----:B------:R-:W-:Y:S01]  /*bfc0*/  F2FP.F16.F32.PACK_AB R146, R149, R148 ;  /* 0x000000949592723e */ /* 0x000fe200000000ff */
[----:B------:R-:W-:Y:S01]  /*bfd0*/  IMAD.U32 R10, RZ, RZ, UR4 ;  /* 0x00000004ff0a7e24 */ /* 0x000fe2000f8e00ff */
[----:B------:R-:W-:Y:S01]  /*bfe0*/  F2FP.F16.F32.PACK_AB R147, R151, R150 ;  /* 0x000000969793723e */ /* 0x000fe200000000ff */
[----:B------:R-:W-:Y:S01]  /*bff0*/  IMAD.U32 R11, RZ, RZ, UR6 ;  /* 0x00000006ff0b7e24 */ /* 0x000fe2000f8e00ff */
[----:B------:R-:W-:Y:S01]  /*c000*/  PLOP3.LUT P1, PT, PT, PT, UP0, 0x80, 0x0 ;  /* 0x000000000000781c */ /* 0x000fe20003f2f008 */
[----:B------:R-:W-:-:S02]  /*c010*/  ULDC.64 UR6, c[0x0][0xbe0] ;  /* 0x0002f80000067ab9 */ /* 0x000fc40000000a00 */
[----:B------:R2:W-:Y:S01]  /*c020*/  STSM.16.M88.4 [R4], R144 ;  /* 0x0000009004007844 */ /* 0x0005e20000000200 */
[----:B------:R-:W-:Y:S09]  /*c030*/  BAR.SYNC.DEFER_BLOCKING 0x1, 0x100 ;  /* 0x0044000000007b1d */ /* 0x000ff20000010000 */
[----:B------:R-:W3:Y:S01]  /*c040*/  @P1 LDG.E R3, desc[UR10][R10.64] ;  /* 0x0000000a0a031981 */ /* 0x000ee2000c1e1900 */
[----:B------:R-:W-:Y:S01]  /*c050*/  UISETP.NE.U32.AND UP1, UPT, UR6, URZ, UPT ;  /* 0x0000003f0600728c */ /* 0x000fe2000bf25070 */
[----:B0-----:R-:W0:Y:S01]  /*c060*/  LDC R81, c[0x0][0xa88] ;  /* 0x0002a200ff517b82 */ /* 0x001e220000000800 */
[----:B------:R-:W-:Y:S01]  /*c070*/  LEA R13, R22, R18, 0x6 ;  /* 0x00000012160d7211 */ /* 0x000fe200078e30ff */
[----:B------:R-:W-:Y:S01]  /*c080*/  UMOV UR4, URZ ;  /* 0x0000003f00047c82 */ /* 0x000fe20008000000 */
[----:B------:R-:W-:-:S03]  /*c090*/  UISETP.NE.AND.EX UP1, UPT, UR7, URZ, UPT, UP1 ;  /* 0x0000003f0700728c */ /* 0x000fc6000bf25310 */
[----:B------:R-:W-:-:S03]  /*c0a0*/  IMAD.WIDE R8, R13, 0x2, R8 ;  /* 0x000000020d087825 */ /* 0x000fc600078e0208 */
[----:B------:R-:W-:Y:S02]  /*c0b0*/  PLOP3.LUT P2, PT, PT, PT, UP1, 0x80, 0x0 ;  /* 0x000000000000781c */ /* 0x000fe40003f4f018 */
[----:B------:R-:W-:-:S03]  /*c0c0*/  IADD3 R25, P0, R8, 0x1000, RZ ;  /* 0x0000100008197810 */ /* 0x000fc60007f1e0ff */
[----:B------:R-:W-:-:S04]  /*c0d0*/  @UP1 UIADD3 UR6, UP2, UR8, UR6, URZ ;  /* 0x0000000608061290 */ /* 0x000fc8000ff5e03f */
[----:B------:R-:W-:Y:S02]  /*c0e0*/  @UP1 UIADD3.X UR7, UR9, UR7, URZ, UP2, !UPT ;  /* 0x0000000709071290 */ /* 0x000fe400097fe43f */
[----:B-1----:R-:W-:-:S04]  /*c0f0*/  IMAD.U32 R12, RZ, RZ, UR6 ;  /* 0x00000006ff0c7e24 */ /* 0x002fc8000f8e00ff */
[----:B------:R-:W-:-:S05]  /*c100*/  IMAD.U32 R13, RZ, RZ, UR7 ;  /* 0x00000007ff0d7e24 */ /* 0x000fca000f8e00ff */
[----:B0-----:R2:W5:Y:S01]  /*c110*/  @P2 LDG.E R81, desc[UR10][R12.64] ;  /* 0x0000000a0c512981 */ /* 0x001562000c1e1900 */
[----:B---3--:R-:W-:Y:S01]  /*c120*/  @P1 R2UR UR4, R3 ;  /* 0x00000000030412ca */ /* 0x008fe200000e0000 */
[----:B--2---:R-:W-:-:S14]  /*c130*/  @P2 BRA `(.L_x_284) ;  /* 0x0000000000142947 */ /* 0x004fdc0003800000 */
[----:B------:R-:W-:Y:S05]  /*c140*/  @!P1 BRA `(.L_x_284) ;  /* 0x0000000000109947 */ /* 0x000fea0003800000 */
[----:B------:R-:W-:Y:S02]  /*c150*/  ULDC.64 UR6, c[0x0][0x208] ;  /* 0x0000820000067ab9 */ /* 0x000fe40000000a00 */
[----:B------:R-:W2:Y:S04]  /*c160*/  LDG.E R4, desc[UR6][R10.64] ;  /* 0x000000060a047981 */ /* 0x000ea8000c1e1900 */
[----:B-----5:R-:W2:Y:S02]  /*c170*/  LDG.E R81, desc[UR6][R10.64+0x4] ;  /* 0x000004060a517981 */ /* 0x020ea4000c1e1900 */
[----:B--2---:R-:W-:-:S07]  /*c180*/  IMAD.IADD R81, R81, 0x1, -R4 ;  /* 0x0000000151517824 */ /* 0x004fce00078e0a04 */
.L_x_284:
[----:B------:R-:W-:Y:S01]  /*c190*/  R2UR UR16, R213 ;  /* 0x00000000d51072ca */ /* 0x000fe200000e0000 */
[----:B------:R-:W-:Y:S01]  /*c1a0*/  ULDC.64 UR12, c[0x0][0xb70] ;  /* 0x0002dc00000c7ab9 */ /* 0x000fe20000000a00 */
[----:B------:R-:W-:Y:S01]  /*c1b0*/  R2UR UR15, R215 ;  /* 0x00000000d70f72ca */ /* 0x000fe200000e0000 */
[----:B------:R-:W-:Y:S01]  /*c1c0*/  USHF.R.S32.HI UR9, URZ, 0x1f, UR4 ;  /* 0x0000001f3f097899 */ /* 0x000fe20008011404 */
[----:B------:R-:W-:Y:S01]  /*c1d0*/  R2UR UR14, R214 ;  /* 0x00000000d60e72ca */ /* 0x000fe200000e0000 */
[----:B------:R-:W-:Y:S01]  /*c1e0*/  UMOV UR8, UR4 ;  /* 0x0000000400087c82 */ /* 0x000fe20008000000 */
[----:B------:R-:W-:Y:S01]  /*c1f0*/  IMAD R6, R212, 0x80, R220 ;  /* 0x00000080d4067824 */ /* 0x000fe200078e02dc */
[----:B------:R-:W-:Y:S01]  /*c200*/  LOP3.LUT R24, R25, 0x380, RZ, 0xc0, !PT ;  /* 0x0000038019187812 */ /* 0x000fe200078ec0ff */
[----:B------:R-:W-:Y:S01]  /*c210*/  ULDC.64 UR18, c[0x0][0x208] ;  /* 0x0000820000127ab9 */ /* 0x000fe20000000a00 */
[C---:B------:R-:W-:Y:S02]  /*c220*/  IADD3 R11, P1, R8.reuse, 0x2000, RZ ;  /* 0x00002000080b7810 */ /* 0x040fe40007f3e0ff */
[----:B------:R-:W-:-:S02]  /*c230*/  IADD3 R13, P2, R8, 0x3000, RZ ;  /* 0x00003000080d7810 */ /* 0x000fc40007f5e0ff */
[----:B------:R-:W-:Y:S01]  /*c240*/  USHF.R.S32.HI UR11, URZ, 0x1f, UR16 ;  /* 0x0000001f3f0b7899 */ /* 0x000fe20008011410 */
[----:B------:R-:W-:Y:S01]  /*c250*/  SHF.R.U64 R24, R24, 0x3, RZ ;  /* 0x0000000318187819 */ /* 0x000fe200000012ff */
[----:B------:R-:W-:Y:S01]  /*c260*/  USEL UR15, UR15, URZ, !UP0 ;  /* 0x0000003f0f0f7287 */ /* 0x000fe2000c000000 */
[----:B------:R-:W-:Y:S01]  /*c270*/  LOP3.LUT R10, R11, 0x380, RZ, 0xc0, !PT ;  /* 0x000003800b0a7812 */ /* 0x000fe200078ec0ff */
[----:B------:R-:W-:Y:S01]  /*c280*/  UIMAD UR10, UR11, UR12, URZ ;  /* 0x0000000c0b0a72a4 */ /* 0x000fe2000f8e023f */
[----:B------:R-:W-:Y:S01]  /*c290*/  SHF.R.S32.HI R3, RZ, 0x1f, R6 ;  /* 0x0000001fff037819 */ /* 0x000fe20000011406 */
[----:B------:R-:W-:Y:S01]  /*c2a0*/  UIMAD.WIDE.U32 UR6, UR16, UR12, UR8 ;  /* 0x0000000c100672a5 */ /* 0x000fe2000f8e0008 */
[----:B------:R-:W-:Y:S01]  /*c2b0*/  LOP3.LUT R12, R13, 0x380, RZ, 0xc0, !PT ;  /* 0x000003800d0c7812 */ /* 0x000fe200078ec0ff */
[----:B------:R-:W-:Y:S01]  /*c2c0*/  UIMAD UR10, UR16, UR13, UR10 ;  /* 0x0000000d100a72a4 */ /* 0x000fe2000f8e020a */
[----:B------:R-:W-:Y:S01]  /*c2d0*/  LOP3.LUT R24, R24, R25, RZ, 0x3c, !PT ;  /* 0x0000001918187212 */ /* 0x000fe200078e3cff */
[----:B------:R-:W-:Y:S01]  /*c2e0*/  USEL UR14, UR14, URZ, !UP0 ;  /* 0x0000003f0e0e7287 */ /* 0x000fe2000c000000 */
[----:B------:R-:W-:Y:S01]  /*c2f0*/  SHF.R.U64 R10, R10, 0x3, RZ ;  /* 0x000000030a0a7819 */ /* 0x000fe200000012ff */
[----:B------:R-:W-:Y:S01]  /*c300*/  ULDC.64 UR12, c[0x0][0xb78] ;  /* 0x0002de00000c7ab9 */ /* 0x000fe20000000a00 */
[----:B------:R-:W-:Y:S01]  /*c310*/  UIADD3 UR7, UR7, UR10, URZ ;  /* 0x0000000a07077290 */ /* 0x000fe2000fffe03f */
[----:B------:R-:W-:Y:S01]  /*c320*/  SHF.R.U64 R12, R12, 0x3, RZ ;  /* 0x000000030c0c7819 */ /* 0x000fe200000012ff */
[----:B------:R-:W-:Y:S01]  /*c330*/  UIMAD UR8, UR15, UR12, URZ ;  /* 0x0000000c0f0872a4 */ /* 0x000fe2000f8e023f */
[----:B------:R-:W-:Y:S01]  /*c340*/  IMAD.X R25, RZ, RZ, R9, P0 ;  /* 0x000000ffff197224 */ /* 0x000fe200000e0609 */
[----:B------:R-:W-:Y:S01]  /*c350*/  UIMAD.WIDE.U32 UR6, UR14, UR12, UR6 ;  /* 0x0000000c0e0672a5 */ /* 0x000fe2000f8e0006 */
[----:B------:R-:W-:Y:S01]  /*c360*/  IADD3 R73, P0, R8, 0x8000, RZ ;  /* 0x0000800008497810 */ /* 0x000fe20007f1e0ff */
[----:B------:R-:W-:Y:S01]  /*c370*/  UIMAD UR8, UR14, UR13, UR8 ;  /* 0x0000000d0e0872a4 */ /* 0x000fe2000f8e0208 */
[----:B------:R-:W-:-:S02]  /*c380*/  LOP3.LUT R10, R10, R11, RZ, 0x3c, !PT ;  /* 0x0000000b0a0a7212 */ /* 0x000fc400078e3cff */
[----:B------:R-:W-:Y:S01]  /*c390*/  LOP3.LUT R12, R12, R13, RZ, 0x3c, !PT ;  /* 0x0000000d0c0c7212 */ /* 0x000fe200078e3cff */
[----:B------:R-:W-:Y:S01]  /*c3a0*/  IMAD.X R13, RZ, RZ, R9, P2 ;  /* 0x000000ffff0d7224 */ /* 0x000fe200010e0609 */
[----:B------:R-:W-:Y:S01]  /*c3b0*/  IADD3 R4, P3, R6, UR6, RZ ;  /* 0x0000000606047c10 */ /* 0x000fe2000ff7e0ff */
[----:B------:R-:W-:Y:S01]  /*c3c0*/  IMAD.U32 R14, RZ, RZ, UR8 ;  /* 0x00000008ff0e7e24 */ /* 0x000fe2000f8e00ff */
[----:B------:R-:W-:Y:S01]  /*c3d0*/  IADD3.X R11, RZ, R9, RZ, P1, !PT ;  /* 0x00000009ff0b7210 */ /* 0x000fe20000ffe4ff */
[----:B------:R-:W-:Y:S01]  /*c3e0*/  ULDC.64 UR12, c[0x0][0xaa0] ;  /* 0x0002a800000c7ab9 */ /* 0x000fe20000000a00 */
[----:B------:R-:W-:Y:S02]  /*c3f0*/  IADD3 R65, P1, R8, 0x9000, RZ ;  /* 0x0000900008417810 */ /* 0x000fe40007f3e0ff */
[----:B------:R-:W-:Y:S01]  /*c400*/  IADD3.X R3, R3, UR7, R14, P3, !PT ;  /* 0x0000000703037c10 */ /* 0x000fe20009ffe40e */
[----:B------:R-:W-:Y:S01]  /*c410*/  ULDC.64 UR6, c[0x0][0xb40] ;  /* 0x0002d00000067ab9 */ /* 0x000fe20000000a00 */
[----:B------:R-:W-:-:S02]  /*c420*/  LOP3.LUT R72, R73, 0x380, RZ, 0xc0, !PT ;  /* 0x0000038049487812 */ /* 0x000fc400078ec0ff */
[----:B------:R-:W-:Y:S02]  /*c430*/  LEA R20, P3, R4, UR6, 0x2 ;  /* 0x0000000604147c11 */ /* 0x000fe4000f8610ff */
[----:B------:R-:W-:Y:S02]  /*c440*/  IADD3 R53, P2, R8, 0xa000, RZ ;  /* 0x0000a00008357810 */ /* 0x000fe40007f5e0ff */
[----:B------:R-:W-:Y:S01]  /*c450*/  LEA.HI.X R21, R4, UR7, R3, 0x2, P3 ;  /* 0x0000000704157c11 */ /* 0x000fe200098f1403 */
[----:B------:R-:W-:Y:S01]  /*c460*/  VIADD R4, R6, 0x8 ;  /* 0x0000000806047836 */ /* 0x000fe20000000000 */
[C---:B------:R-:W-:Y:S02]  /*c470*/  IADD3 R49, P6, R8.reuse, 0x4000, RZ ;  /* 0x0000400008317810 */ /* 0x040fe40007fde0ff */
[C---:B------:R-:W-:Y:S02]  /*c480*/  IADD3 R41, P5, R8.reuse, 0x5000, RZ ;  /* 0x0000500008297810 */ /* 0x040fe40007fbe0ff */
[----:B------:R-:W-:-:S02]  /*c490*/  IADD3 R37, P4, R8, 0x6000, RZ ;  /* 0x0000600008257810 */ /* 0x000fc40007f9e0ff */
[----:B------:R-:W-:Y:S02]  /*c4a0*/  IADD3 R29, P3, R8, 0x7000, RZ ;  /* 0x00007000081d7810 */ /* 0x000fe40007f7e0ff */
[----:B------:R-:W-:Y:S02]  /*c4b0*/  LOP3.LUT R64, R65, 0x380, RZ, 0xc0, !PT ;  /* 0x0000038041407812 */ /* 0x000fe400078ec0ff */
[----:B------:R-:W-:Y:S02]  /*c4c0*/  SHF.R.U64 R72, R72, 0x3, RZ ;  /* 0x0000000348487819 */ /* 0x000fe400000012ff */
[----:B------:R-:W-:Y:S02]  /*c4d0*/  LOP3.LUT R52, R53, 0x380, RZ, 0xc0, !PT ;  /* 0x0000038035347812 */ /* 0x000fe400078ec0ff */
[----:B------:R-:W-:Y:S02]  /*c4e0*/  LOP3.LUT R48, R49, 0x380, RZ, 0xc0, !PT ;  /* 0x0000038031307812 */ /* 0x000fe400078ec0ff */
[----:B------:R-:W-:-:S02]  /*c4f0*/  LOP3.LUT R40, R41, 0x380, RZ, 0xc0, !PT ;  /* 0x0000038029287812 */ /* 0x000fc400078ec0ff */
[----:B------:R-:W-:Y:S02]  /*c500*/  LOP3.LUT R36, R37, 0x380, RZ, 0xc0, !PT ;  /* 0x0000038025247812 */ /* 0x000fe400078ec0ff */
[----:B------:R-:W-:Y:S02]  /*c510*/  LOP3.LUT R28, R29, 0x380, RZ, 0xc0, !PT ;  /* 0x000003801d1c7812 */ /* 0x000fe400078ec0ff */
[----:B------:R-:W-:Y:S02]  /*c520*/  SHF.R.U64 R64, R64, 0x3, RZ ;  /* 0x0000000340407819 */ /* 0x000fe400000012ff */
[----:B------:R-:W-:Y:S01]  /*c530*/  LOP3.LUT R72, R72, R73, RZ, 0x3c, !PT ;  /* 0x0000004948487212 */ /* 0x000fe200078e3cff */
[----:B------:R-:W-:Y:S01]  /*c540*/  IMAD.X R73, RZ, RZ, R9, P0 ;  /* 0x000000ffff497224 */ /* 0x000fe200000e0609 */
[----:B------:R-:W-:Y:S02]  /*c550*/  SHF.R.U64 R52, R52, 0x3, RZ ;  /* 0x0000000334347819 */ /* 0x000fe400000012ff */
[----:B------:R-:W-:-:S02]  /*c560*/  SHF.R.U64 R48, R48, 0x3, RZ ;  /* 0x0000000330307819 */ /* 0x000fc400000012ff */
[----:B------:R-:W-:Y:S02]  /*c570*/  SHF.R.U64 R40, R40, 0x3, RZ ;  /* 0x0000000328287819 */ /* 0x000fe400000012ff */
[----:B------:R-:W-:Y:S02]  /*c580*/  SHF.R.U64 R36, R36, 0x3, RZ ;  /* 0x0000000324247819 */ /* 0x000fe400000012ff */
[----:B------:R-:W-:Y:S02]  /*c590*/  SHF.R.U64 R28, R28, 0x3, RZ ;  /* 0x000000031c1c7819 */ /* 0x000fe400000012ff */
[----:B------:R-:W-:Y:S02]  /*c5a0*/  LOP3.LUT P0, RZ, R217, 0x3, RZ, 0xc0, !PT ;  /* 0x00000003d9ff7812 */ /* 0x000fe4000780c0ff */
[----:B------:R-:W-:Y:S02]  /*c5b0*/  LOP3.LUT R64, R64, R65, RZ, 0x3c, !PT ;  /* 0x0000004140407212 */ /* 0x000fe400078e3cff */
[----:B------:R-:W-:Y:S01]  /*c5c0*/  LOP3.LUT R52, R52, R53, RZ, 0x3c, !PT ;  /* 0x0000003534347212 */ /* 0x000fe200078e3cff */
[----:B------:R-:W-:Y:S01]  /*c5d0*/  IMAD.X R53, RZ, RZ, R9, P2 ;  /* 0x000000ffff357224 */ /* 0x000fe200010e0609 */
[----:B------:R-:W-:-:S02]  /*c5e0*/  IADD3.X R65, RZ, R9, RZ, P1, !PT ;  /* 0x00000009ff417210 */ /* 0x000fc40000ffe4ff */
[----:B------:R-:W-:Y:S01]  /*c5f0*/  LOP3.LUT R48, R48, R49, RZ, 0x3c, !PT ;  /* 0x0000003130307212 */ /* 0x000fe200078e3cff */
[--C-:B------:R-:W-:Y:S01]  /*c600*/  IMAD.X R49, RZ, RZ, R9.reuse, P6 ;  /* 0x000000ffff317224 */ /* 0x100fe200030e0609 */
[----:B------:R-:W-:Y:S01]  /*c610*/  LOP3.LUT R40, R40, R41, RZ, 0x3c, !PT ;  /* 0x0000002928287212 */ /* 0x000fe200078e3cff */
[--C-:B------:R-:W-:Y:S01]  /*c620*/  IMAD.X R41, RZ, RZ, R9.reuse, P5 ;  /* 0x000000ffff297224 */ /* 0x100fe200028e0609 */
[----:B------:R-:W-:Y:S01]  /*c630*/  LOP3.LUT R36, R36, R37, RZ, 0x3c, !PT ;  /* 0x0000002524247212 */ /* 0x000fe200078e3cff */
[--C-:B------:R-:W-:Y:S01]  /*c640*/  IMAD.X R37, RZ, RZ, R9.reuse, P4 ;  /* 0x000000ffff257224 */ /* 0x100fe200020e0609 */
[----:B------:R-:W-:Y:S01]  /*c650*/  LOP3.LUT R28, R28, R29, RZ, 0x3c, !PT ;  /* 0x0000001d1c1c7212 */ /* 0x000fe200078e3cff */
[----:B------:R-:W-:Y:S01]  /*c660*/  IMAD.X R29, RZ, RZ, R9, P3 ;  /* 0x000000ffff1d7224 */ /* 0x000fe200018e0609 */
[----:B-----5:R-:W-:Y:S02]  /*c670*/  ISETP.GE.OR P1, PT, R6, R81, P0 ;  /* 0x000000510600720c */ /* 0x020fe40000726670 */
[----:B------:R-:W-:-:S02]  /*c680*/  IADD3 R6, P2, R8, 0xf000, RZ ;  /* 0x0000f00008067810 */ /* 0x000fc40007f5e0ff */
[C---:B------:R-:W-:Y:S02]  /*c690*/  IADD3 R45, P6, R8.reuse, 0xb000, RZ ;  /* 0x0000b000082d7810 */ /* 0x040fe40007fde0ff */
[C---:B------:R-:W-:Y:S02]  /*c6a0*/  IADD3 R77, P5, R8.reuse, 0xc000, RZ ;  /* 0x0000c000084d7810 */ /* 0x040fe40007fbe0ff */
[C---:B------:R-:W-:Y:S02]  /*c6b0*/  IADD3 R69, P4, R8.reuse, 0xd000, RZ ;  /* 0x0000d00008457810 */ /* 0x040fe40007f9e0ff */
[----:B------:R-:W-:Y:S02]  /*c6c0*/  IADD3 R61, P3, R8, 0xe000, RZ ;  /* 0x0000e000083d7810 */ /* 0x000fe40007f7e0ff */
[----:B------:R-:W-:Y:S02]  /*c6d0*/  LOP3.LUT R3, R6, 0x380, RZ, 0xc0, !PT ;  /* 0x0000038006037812 */ /* 0x000fe400078ec0ff */
[----:B------:R-:W-:Y:S01]  /*c6e0*/  LOP3.LUT R33, R8, 0x380, RZ, 0xc0, !PT ;  /* 0x0000038008217812 */ /* 0x000fe200078ec0ff */
[----:B------:R-:W-:Y:S01]  /*c6f0*/  UIMAD UR6, UR9, UR12, URZ ;  /* 0x0000000c090672a4 */ /* 0x000fe2000f8e023f */
[----:B------:R-:W-:Y:S01]  /*c700*/  LOP3.LUT R44, R45, 0x380, RZ, 0xc0, !PT ;  /* 0x000003802d2c7812 */ /* 0x000fe200078ec0ff */
[----:B------:R0:W-:Y:S01]  /*c710*/  @!P1 STG.E desc[UR18][R20.64], R2 ;  /* 0x0000000214009986 */ /* 0x0001e2000c101912 */
[----:B------:R-:W-:-:S02]  /*c720*/  LOP3.LUT R76, R77, 0x380, RZ, 0xc0, !PT ;  /* 0x000003804d4c7812 */ /* 0x000fc400078ec0ff */
[----:B------:R-:W-:Y:S02]  /*c730*/  LOP3.LUT R68, R69, 0x380, RZ, 0xc0, !PT ;  /* 0x0000038045447812 */ /* 0x000fe400078ec0ff */
[----:B------:R-:W-:Y:S02]  /*c740*/  LOP3.LUT R60, R61, 0x380, RZ, 0xc0, !PT ;  /* 0x000003803d3c7812 */ /* 0x000fe400078ec0ff */
[----:B------:R-:W-:Y:S02]  /*c750*/  ISETP.GE.OR P0, PT, R4, R81, P0 ;  /* 0x000000510400720c */ /* 0x000fe40000706670 */
[----:B------:R-:W-:Y:S02]  /*c760*/  SHF.R.U64 R3, R3, 0x3, RZ ;  /* 0x0000000303037819 */ /* 0x000fe400000012ff */
[----:B------:R-:W-:Y:S02]  /*c770*/  SHF.R.U64 R44, R44, 0x3, RZ ;  /* 0x000000032c2c7819 */ /* 0x000fe400000012ff */
[----:B------:R-:W-:-:S02]  /*c780*/  SHF.R.U64 R76, R76, 0x3, RZ ;  /* 0x000000034c4c7819 */ /* 0x000fc400000012ff */
[----:B------:R-:W-:Y:S02]  /*c790*/  SHF.R.U64 R68, R68, 0x3, RZ ;  /* 0x0000000344447819 */ /* 0x000fe400000012ff */
[----:B------:R-:W-:Y:S02]  /*c7a0*/  SHF.R.U64 R60, R60, 0x3, RZ ;  /* 0x000000033c3c7819 */ /* 0x000fe400000012ff */
[----:B------:R-:W-:Y:S02]  /*c7b0*/  SHF.R.U64 R33, R33, 0x3, RZ ;  /* 0x0000000321217819 */ /* 0x000fe400000012ff */
[--C-:B------:R-:W-:Y:S01]  /*c7c0*/  SHF.R.S32.HI R19, RZ, 0x1f, R18.reuse ;  /* 0x0000001fff137819 */ /* 0x100fe20000011412 */
[----:B------:R-:W-:Y:S01]  /*c7d0*/  UIMAD UR6, UR4, UR13, UR6 ;  /* 0x0000000d040672a4 */ /* 0x000fe2000f8e0206 */
[----:B------:R-:W-:Y:S01]  /*c7e0*/  LOP3.LUT R56, R3, R6, RZ, 0x3c, !PT ;  /* 0x0000000603387212 */ /* 0x000fe200078e3cff */
[----:B------:R-:W-:Y:S01]  /*c7f0*/  IMAD.U32 R3, RZ, RZ, UR12 ;  /* 0x0000000cff037e24 */ /* 0x000fe2000f8e00ff */
[----:B------:R-:W-:Y:S01]  /*c800*/  LOP3.LUT R44, R44, R45, RZ, 0x3c, !PT ;  /* 0x0000002d2c2c7212 */ /* 0x000fe200078e3cff */
[--C-:B------:R-:W-:Y:S01]  /*c810*/  IMAD.X R45, RZ, RZ, R9.reuse, P6 ;  /* 0x000000ffff2d7224 */ /* 0x100fe200030e0609 */
[----:B------:R-:W-:Y:S01]  /*c820*/  LOP3.LUT R76, R76, R77, RZ, 0x3c, !PT ;  /* 0x0000004d4c4c7212 */ /* 0x000fe200078e3cff */
[--C-:B------:R-:W-:Y:S01]  /*c830*/  IMAD.X R77, RZ, RZ, R9.reuse, P5 ;  /* 0x000000ffff4d7224 */ /* 0x100fe200028e0609 */
[----:B------:R-:W-:Y:S01]  /*c840*/  LOP3.LUT R68, R68, R69, RZ, 0x3c, !PT ;  /* 0x0000004544447212 */ /* 0x000fe200078e3cff */
[--C-:B------:R-:W-:Y:S01]  /*c850*/  IMAD.X R69, RZ, RZ, R9.reuse, P4 ;  /* 0x000000ffff457224 */ /* 0x100fe200020e0609 */
[----:B------:R-:W-:Y:S01]  /*c860*/  LOP3.LUT R60, R60, R61, RZ, 0x3c, !PT ;  /* 0x0000003d3c3c7212 */ /* 0x000fe200078e3cff */
[--C-:B------:R-:W-:Y:S01]  /*c870*/  IMAD.X R61, RZ, RZ, R9.reuse, P3 ;  /* 0x000000ffff3d7224 */ /* 0x100fe200018e0609 */
[----:B------:R-:W-:Y:S01]  /*c880*/  LOP3.LUT R32, R33, R8, RZ, 0x3c, !PT ;  /* 0x0000000821207212 */ /* 0x000fe200078e3cff */
[----:B------:R-:W-:Y:S01]  /*c890*/  IMAD.MOV.U32 R33, RZ, RZ, R9 ;  /* 0x000000ffff217224 */ /* 0x000fe200078e0009 */
[----:B------:R-:W-:Y:S01]  /*c8a0*/  IADD3.X R57, RZ, R9, RZ, P2, !PT ;  /* 0x00000009ff397210 */ /* 0x000fe200017fe4ff */
[----:B0-----:R-:W-:Y:S01]  /*c8b0*/  IMAD.WIDE.U32 R2, R3, UR4, R18 ;  /* 0x0000000403027c25 */ /* 0x001fe2000f8e0012 */
[----:B------:R0:W-:Y:S03]  /*c8c0*/  @!P0 STG.E desc[UR18][R20.64+0x20], R0 ;  /* 0x0000200014008986 */ /* 0x0001e6000c101912 */
[----:B------:R-:W-:Y:S01]  /*c8d0*/  VIADD R3, R3, UR6 ;  /* 0x0000000603037c36 */ /* 0x000fe20008000000 */
[----:B------:R-:W5:Y:S01]  /*c8e0*/  LD.E.128 R32, desc[UR18][R32.64] ;  /* 0x0000001220207980 */ /* 0x000f62000c101d00 */
[----:B------:R-:W-:-:S03]  /*c8f0*/  ULDC.64 UR6, c[0x0][0xae0] ;  /* 0x0002b80000067ab9 */ /* 0x000fc60000000a00 */
[----:B------:R-:W5:Y:S04]  /*c900*/  LD.E.128 R24, desc[UR18][R24.64] ;  /* 0x0000001218187980 */ /* 0x000f68000c101d00 */
        /* <DEDUP_REMOVED lines=13> */
[----:B------:R-:W5:Y:S01]  /*c9e0*/  LD.E.128 R56, desc[UR18][R56.64] ;  /* 0x0000001238387980 */ /* 0x000f62000c101d00 */
[----:B------:R-:W-:Y:S01]  /*c9f0*/  UIMAD UR4, UR11, UR6, URZ ;  /* 0x000000060b0472a4 */ /* 0x000fe2000f8e023f */
[----:B------:R-:W-:Y:S01]  /*ca00*/  IMAD R81, R212, -0x80, R81 ;  /* 0xffffff80d4517824 */ /* 0x000fe200078e0251 */
[C---:B------:R-:W-:Y:S01]  /*ca10*/  IADD3 R4, R22.reuse, 0x60, RZ ;  /* 0x0000006016047810 */ /* 0x040fe20007ffe0ff */
[----:B------:R-:W-:Y:S01]  /*ca20*/  @!PT LDS RZ, [RZ] ;  /* 0x00000000fffff984 */ /* 0x000fe20000000800 */
[----:B------:R-:W-:Y:S01]  /*ca30*/  @!PT LDS RZ, [RZ] ;  /* 0x00000000fffff984 */ /* 0x000fe20000000800 */
[----:B------:R-:W-:Y:S01]  /*ca40*/  @!PT LDS RZ, [RZ] ;  /* 0x00000000fffff984 */ /* 0x000fe20000000800 */
[----:B------:R-:W-:Y:S01]  /*ca50*/  @!PT LDS RZ, [RZ] ;  /* 0x00000000fffff984 */ /* 0x000fe20000000800 */
[----:B------:R1:W-:Y:S06]  /*ca60*/  MEMBAR.ALL.CTA ;  /* 0x0000000000007992 */ /* 0x0003ec0000008000 */
[----:B-1----:R-:W1:Y:S01]  /*ca70*/  FENCE.VIEW.ASYNC.S ;  /* 0x00000000000073c6 */ /* 0x002e620000000000 */
[C---:B0-----:R-:W-:Y:S01]  /*ca80*/  VIADD R0, R22.reuse, 0x20 ;  /* 0x0000002016007836 */ /* 0x041fe20000000000 */
[----:B------:R-:W-:Y:S01]  /*ca90*/  UIMAD UR4, UR16, UR7, UR4 ;  /* 0x00000007100472a4 */ /* 0x000fe2000f8e0204 */
[----:B------:R-:W-:Y:S01]  /*caa0*/  IMAD.U32 R19, RZ, RZ, UR6 ;  /* 0x00000006ff137e24 */ /* 0x000fe2000f8e00ff */
[-C--:B------:R-:W-:Y:S01]  /*cab0*/  ISETP.GE.AND P3, PT, R22, R81.reuse, PT ;  /* 0x000000511600720c */ /* 0x080fe20003f66270 */
[----:B------:R-:W-:Y:S01]  /*cac0*/  ULDC.64 UR6, c[0x0][0xae8] ;  /* 0x0002ba0000067ab9 */ /* 0x000fe20000000a00 */
[-C--:B------:R-:W-:Y:S01]  /*cad0*/  ISETP.GE.AND P0, PT, R0, R81.reuse, PT ;  /* 0x000000510000720c */ /* 0x080fe20003f06270 */
[----:B------:R-:W-:Y:S01]  /*cae0*/  IMAD.WIDE.U32 R2, R19, UR16, R2 ;  /* 0x0000001013027c25 */ /* 0x000fe2000f8e0002 */
[----:B------:R-:W-:Y:S01]  /*caf0*/  ISETP.GE.AND P2, PT, R4, R81, PT ;  /* 0x000000510400720c */ /* 0x000fe20003f46270 */
[----:B------:R-:W-:Y:S01]  /*cb00*/  BSSY B1, `(.L_x_285) ;  /* 0x0000026000017945 */ /* 0x000fe20003800000 */
[----:B------:R-:W-:Y:S01]  /*cb10*/  SHF.R.S32.HI R23, RZ, 0x1f, R22 ;  /* 0x0000001fff177819 */ /* 0x000fe20000011416 */
[----:B------:R-:W-:-:S02]  /*cb20*/  VIADD R0, R22, 0x40 ;  /* 0x0000004016007836 */ /* 0x000fc40000000000 */
[----:B------:R-:W-:Y:S01]  /*cb30*/  VIADD R3, R3, UR4 ;  /* 0x0000000403037c36 */ /* 0x000fe20008000000 */
[----:B------:R-:W-:Y:S01]  /*cb40*/  UIMAD UR4, UR15, UR6, URZ ;  /* 0x000000060f0472a4 */ /* 0x000fe2000f8e023f */
[----:B------:R-:W-:Y:S01]  /*cb50*/  VIADD R152, R152, 0x38820 ;  /* 0x0003882098987836 */ /* 0x000fe20000000000 */
[----:B------:R-:W-:Y:S01]  /*cb60*/  ISETP.GE.AND P1, PT, R0, R81, PT ;  /* 0x000000510000720c */ /* 0x000fe20003f26270 */
[----:B------:R-:W-:Y:S01]  /*cb70*/  IMAD.U32 R81, RZ, RZ, UR6 ;  /* 0x00000006ff517e24 */ /* 0x000fe2000f8e00ff */
[----:B------:R-:W-:Y:S01]  /*cb80*/  UIMAD UR4, UR14, UR7, UR4 ;  /* 0x000000070e0472a4 */ /* 0x000fe2000f8e0204 */
[----:B------:R-:W-:Y:S01]  /*cb90*/  IMAD.WIDE R20, R212, 0x80, R22 ;  /* 0x00000080d4147825 */ /* 0x000fe200078e0216 */
[----:B------:R-:W-:-:S03]  /*cba0*/  PRMT R152, RZ, 0x654, R152 ;  /* 0x00000654ff987816 */ /* 0x000fc60000000098 */
[----:B------:R-:W-:Y:S01]  /*cbb0*/  IMAD.WIDE.U32 R80, R81, UR14, R2 ;  /* 0x0000000e51507c25 */ /* 0x000fe2000f8e0002 */
[----:B-1----:R0:W-:Y:S03]  /*cbc0*/  SYNCS.ARRIVE.TRANS64.RED.A1T0 RZ, [R152+URZ], RZ ;  /* 0x000000ff98ff79a7 */ /* 0x0021e6000810043f */
[----:B------:R-:W-:Y:S01]  /*cbd0*/  VIADD R85, R81, UR4 ;  /* 0x0000000451557c36 */ /* 0x000fe20008000000 */
[----:B------:R-:W-:Y:S06]  /*cbe0*/  @P3 BRA `(.L_x_286) ;  /* 0x00000000005c3947 */ /* 0x000fec0003800000 */
[----:B------:R-:W-:Y:S01]  /*cbf0*/  ULDC.64 UR6, c[0x0][0xad8] ;  /* 0x0002b60000067ab9 */ /* 0x000fe20000000a00 */
[----:B------:R-:W-:Y:S01]  /*cc00*/  MOV R3, R85 ;  /* 0x0000005500037202 */ /* 0x000fe20000000f00 */
[----:B------:R-:W-:Y:S01]  /*cc10*/  IMAD R19, R21, UR6, RZ ;  /* 0x0000000615137c24 */ /* 0x000fe2000f8e02ff */
[----:B------:R-:W-:Y:S01]  /*cc20*/  ULDC UR4, c[0x0][0xa8c] ;  /* 0x0002a30000047ab9 */ /* 0x000fe20000000800 */
[----:B------:R-:W-:Y:S01]  /*cc30*/  IMAD.MOV.U32 R2, RZ, RZ, R80 ;  /* 0x000000ffff027224 */ /* 0x000fe200078e0050 */
[C---:B------:R-:W-:Y:S01]  /*cc40*/  ISETP.GE.AND P4, PT, R18.reuse, UR4, PT ;  /* 0x0000000412007c0c */ /* 0x040fe2000bf86270 */
[----:B------:R-:W-:Y:S01]  /*cc50*/  VIADD R0, R18, 0x40 ;  /* 0x0000004012007836 */ /* 0x000fe20000000000 */
[----:B------:R-:W-:Y:S01]  /*cc60*/  ULDC.64 UR8, c[0x0][0x208] ;  /* 0x0000820000087ab9 */ /* 0x000fe20000000a00 */
[----:B------:R-:W-:-:S03]  /*cc70*/  IMAD.WIDE.U32 R2, R20, UR6, R2 ;  /* 0x0000000614027c25 */ /* 0x000fc6000f8e0002 */
[----:B------:R-:W-:Y:S01]  /*cc80*/  ISETP.GE.AND P3, PT, R0, UR4, PT ;  /* 0x0000000400007c0c */ /* 0x000fe2000bf66270 */
[----:B------:R-:W-:Y:S01]  /*cc90*/  IMAD R19, R20, UR7, R19 ;  /* 0x0000000714137c24 */ /* 0x000fe2000f8e0213 */
[----:B------:R-:W-:Y:S01]  /*cca0*/  ULDC.64 UR6, c[0x0][0xa80] ;  /* 0x0002a00000067ab9 */ /* 0x000fe20000000a00 */
[----:B------:R-:W-:Y:S01]  /*ccb0*/  VIADD R0, R18, 0x80 ;  /* 0x0000008012007836 */ /* 0x000fe20000000000 */
[----:B------:R-:W-:Y:S01]  /*ccc0*/  LEA R82, P6, R2, UR6, 0x1 ;  /* 0x0000000602527c11 */ /* 0x000fe2000f8c08ff */
[----:B------:R-:W-:Y:S02]  /*ccd0*/  IMAD.IADD R3, R3, 0x1, R19 ;  /* 0x0000000103037824 */ /* 0x000fe400078e0213 */
[----:B------:R-:W-:Y:S01]  /*cce0*/  VIADD R4, R18, 0xc0 ;  /* 0x000000c012047836 */ /* 0x000fe20000000000 */
[----:B------:R-:W-:Y:S02]  /*ccf0*/  ISETP.GE.AND P5, PT, R0, UR4, PT ;  /* 0x0000000400007c0c */ /* 0x000fe4000bfa6270 */
[----:B------:R-:W-:-:S02]  /*cd00*/  LEA.HI.X R83, R2, UR7, R3, 0x1, P6 ;  /* 0x0000000702537c11 */ /* 0x000fc4000b0f0c03 */
[----:B------:R-:W-:-:S03]  /*cd10*/  ISETP.GE.AND P6, PT, R4, UR4, PT ;  /* 0x0000000404007c0c */ /* 0x000fc6000bfc6270 */
[----:B-----5:R1:W-:Y:S04]  /*cd20*/  @!P4 STG.E.128 desc[UR8][R82.64], R32 ;  /* 0x000000205200c986 */ /* 0x0203e8000c101d08 */
[----:B------:R1:W-:Y:S04]  /*cd30*/  @!P3 STG.E.128 desc[UR8][R82.64+0x80], R48 ;  /* 0x000080305200b986 */ /* 0x0003e8000c101d08 */
[----:B------:R1:W-:Y:S04]  /*cd40*/  @!P5 STG.E.128 desc[UR8][R82.64+0x100], R72 ;  /* 0x000100485200d986 */ /* 0x0003e8000c101d08 */
[----:B------:R1:W-:Y:S02]  /*cd50*/  @!P6 STG.E.128 desc[UR8][R82.64+0x180], R76 ;  /* 0x0001804c5200e986 */ /* 0x0003e4000c101d08 */
.L_x_286:
[----:B------:R-:W-:Y:S05]  /*cd60*/  BSYNC B1 ;  /* 0x0000000000017941 */ /* 0x000fea0003800000 */
.L_x_285:
[----:B------:R-:W-:Y:S04]  /*cd70*/  BSSY B1, `(.L_x_287) ;  /* 0x000001b000017945 */ /* 0x000fe80003800000 */
[----:B------:R-:W-:Y:S05]  /*cd80*/  @P0 BRA `(.L_x_288) ;  /* 0x0000000000640947 */ /* 0x000fea0003800000 */
[----:B------:R-:W-:Y:S01]  /*cd90*/  IADD3 R19, P0, R20, 0x20, RZ ;  /* 0x0000002014137810 */ /* 0x000fe20007f1e0ff */
[C---:B------:R-:W-:Y:S01]  /*cda0*/  VIADD R2, R18.reuse, 0x40 ;  /* 0x0000004012027836 */ /* 0x040fe20000000000 */
[----:B------:R-:W-:Y:S01]  /*cdb0*/  ULDC UR4, c[0x0][0xa8c] ;  /* 0x0002a30000047ab9 */ /* 0x000fe20000000800 */
[----:B------:R-:W-:Y:S01]  /*cdc0*/  VIADD R3, R18, 0x80 ;  /* 0x0000008012037836 */ /* 0x000fe20000000000 */
[----:B------:R-:W-:Y:S01]  /*cdd0*/  ULDC.64 UR6, c[0x0][0xad8] ;  /* 0x0002b60000067ab9 */ /* 0x000fe20000000a00 */
[----:B------:R-:W-:Y:S01]  /*cde0*/  IMAD.X R0, RZ, RZ, R21, P0 ;  /* 0x000000ffff007224 */ /* 0x000fe200000e0615 */
[----:B------:R-:W-:Y:S01]  /*cdf0*/  ISETP.GE.AND P4, PT, R2, UR4, PT ;  /* 0x0000000402007c0c */ /* 0x000fe2000bf86270 */
[----:B------:R-:W-:Y:S01]  /*ce00*/  IMAD.MOV.U32 R2, RZ, RZ, R80 ;  /* 0x000000ffff027224 */ /* 0x000fe200078e0050 */
[----:B------:R-:W-:Y:S01]  /*ce10*/  ISETP.GE.AND P5, PT, R3, UR4, PT ;  /* 0x0000000403007c0c */ /* 0x000fe2000bfa6270 */
[----:B------:R-:W-:Y:S01]  /*ce20*/  IMAD.MOV.U32 R3, RZ, RZ, R85 ;  /* 0x000000ffff037224 */ /* 0x000fe200078e0055 */
[----:B------:R-:W-:Y:S01]  /*ce30*/  IADD3 R4, R18, 0xc0, RZ ;  /* 0x000000c012047810 */ /* 0x000fe20007ffe0ff */
[----:B------:R-:W-:Y:S01]  /*ce40*/  IMAD R0, R0, UR6, RZ ;  /* 0x0000000600007c24 */ /* 0x000fe2000f8e02ff */
[----:B------:R-:W-:Y:S01]  /*ce50*/  ISETP.GE.AND P3, PT, R18, UR4, PT ;  /* 0x0000000412007c0c */ /* 0x000fe2000bf66270 */
[----:B------:R-:W-:Y:S01]  /*ce60*/  IMAD.WIDE.U32 R2, R19, UR6, R2 ;  /* 0x0000000613027c25 */ /* 0x000fe2000f8e0002 */
[----:B------:R-:W-:Y:S01]  /*ce70*/  ISETP.GE.AND P6, PT, R4, UR4, PT ;  /* 0x0000000404007c0c */ /* 0x000fe2000bfc6270 */
[----:B------:R-:W-:-:S02]  /*ce80*/  ULDC.64 UR8, c[0x0][0x208] ;  /* 0x0000820000087ab9 */ /* 0x000fc40000000a00 */
[----:B------:R-:W-:Y:S01]  /*ce90*/  IMAD R19, R19, UR7, R0 ;  /* 0x0000000713137c24 */ /* 0x000fe2000f8e0200 */
[----:B------:R-:W-:Y:S02]  /*cea0*/  ULDC.64 UR6, c[0x0][0xa80] ;  /* 0x0002a00000067ab9 */ /* 0x000fe40000000a00 */
[----:B-1---5:R-:W-:Y:S01]  /*ceb0*/  LEA R32, P0, R2, UR6, 0x1 ;  /* 0x0000000602207c11 */ /* 0x022fe2000f8008ff */
[----:B------:R-:W-:-:S05]  /*cec0*/  IMAD.IADD R3, R3, 0x1, R19 ;  /* 0x0000000103037824 */ /* 0x000fca00078e0213 */
[----:B------:R-:W-:-:S05]  /*ced0*/  LEA.HI.X R33, R2, UR7, R3, 0x1, P0 ;  /* 0x0000000702217c11 */ /* 0x000fca00080f0c03 */
[----:B------:R2:W-:Y:S04]  /*cee0*/  @!P3 STG.E.128 desc[UR8][R32.64], R24 ;  /* 0x000000182000b986 */ /* 0x0005e8000c101d08 */
[----:B------:R2:W-:Y:S04]  /*cef0*/  @!P4 STG.E.128 desc[UR8][R32.64+0x80], R40 ;  /* 0x000080282000c986 */ /* 0x0005e8000c101d08 */
[----:B------:R2:W-:Y:S04]  /*cf00*/  @!P5 STG.E.128 desc[UR8][R32.64+0x100], R64 ;  /* 0x000100402000d986 */ /* 0x0005e8000c101d08 */
[----:B------:R2:W-:Y:S02]  /*cf10*/  @!P6 STG.E.128 desc[UR8][R32.64+0x180], R68 ;  /* 0x000180442000e986 */ /* 0x0005e4000c101d08 */
.L_x_288:
[----:B------:R-:W-:Y:S05]  /*cf20*/  BSYNC B1 ;  /* 0x0000000000017941 */ /* 0x000fea0003800000 */
.L_x_287:
        /* <DEDUP_REMOVED lines=20> */
[----:B--2--5:R-:W-:Y:S01]  /*d070*/  LEA R24, P0, R2, UR6, 0x1 ;  /* 0x0000000602187c11 */ /* 0x024fe2000f8008ff */
[----:B------:R-:W-:-:S05]  /*d080*/  IMAD.IADD R3, R3, 0x1, R19 ;  /* 0x0000000103037824 */ /* 0x000fca00078e0213 */
[----:B------:R-:W-:-:S05]  /*d090*/  LEA.HI.X R25, R2, UR7, R3, 0x1, P0 ;  /* 0x0000000702197c11 */ /* 0x000fca00080f0c03 */
[----:B------:R3:W-:Y:S04]  /*d0a0*/  @!P1 STG.E.128 desc[UR8][R24.64], R8 ;  /* 0x0000000818009986 */ /* 0x0007e8000c101d08 */
[----:B------:R3:W-:Y:S04]  /*d0b0*/  @!P3 STG.E.128 desc[UR8][R24.64+0x80], R36 ;  /* 0x000080241800b986 */ /* 0x0007e8000c101d08 */
[----:B------:R3:W-:Y:S04]  /*d0c0*/  @!P4 STG.E.128 desc[UR8][R24.64+0x100], R52 ;  /* 0x000100341800c986 */ /* 0x0007e8000c101d08 */
[----:B------:R3:W-:Y:S02]  /*d0d0*/  @!P5 STG.E.128 desc[UR8][R24.64+0x180], R60 ;  /* 0x0001803c1800d986 */ /* 0x0007e4000c101d08 */
.L_x_290:
[----:B------:R-:W-:Y:S05]  /*d0e0*/  BSYNC B1 ;  /* 0x0000000000017941 */ /* 0x000fea0003800000 */
.L_x_289:
[----:B------:R-:W-:Y:S05]  /*d0f0*/  @P2 BRA `(.L_x_291) ;  /* 0x0000000c00a82947 */ /* 0x000fea0003800000 */
[----:B---3-5:R-:W-:Y:S01]  /*d100*/  IADD3 R9, P0, R20, 0x60, RZ ;  /* 0x0000006014097810 */ /* 0x028fe20007f1e0ff */
[----:B------:R-:W-:Y:S01]  /*d110*/  ULDC.64 UR6, c[0x0][0xad8] ;  /* 0x0002b60000067ab9 */ /* 0x000fe20000000a00 */
[----:B------:R-:W-:Y:S01]  /*d120*/  IADD3 R0, R18, 0x40, RZ ;  /* 0x0000004012007810 */ /* 0x000fe20007ffe0ff */
[----:B------:R-:W-:Y:S01]  /*d130*/  IMAD.MOV.U32 R2, RZ, RZ, R80 ;  /* 0x000000ffff027224 */ /* 0x000fe200078e0050 */
[----:B------:R-:W-:Y:S01]  /*d140*/  ULDC UR4, c[0x0][0xa8c] ;  /* 0x0002a30000047ab9 */ /* 0x000fe20000000800 */
[----:B------:R-:W-:Y:S01]  /*d150*/  IMAD.X R20, RZ, RZ, R21, P0 ;  /* 0x000000ffff147224 */ /* 0x000fe200000e0615 */
[----:B------:R-:W-:Y:S01]  /*d160*/  ISETP.GE.AND P2, PT, R0, UR4, PT ;  /* 0x0000000400007c0c */ /* 0x000fe2000bf46270 */
[----:B------:R-:W-:Y:S01]  /*d170*/  IMAD.MOV.U32 R3, RZ, RZ, R85 ;  /* 0x000000ffff037224 */ /* 0x000fe200078e0055 */
[----:B------:R-:W-:Y:S01]  /*d180*/  ISETP.GE.AND P1, PT, R18, UR4, PT ;  /* 0x0000000412007c0c */ /* 0x000fe2000bf26270 */
[----:B------:R-:W-:Y:S01]  /*d190*/  IMAD R20, R20, UR6, RZ ;  /* 0x0000000614147c24 */ /* 0x000fe2000f8e02ff */
[----:B------:R-:W-:Y:S01]  /*d1a0*/  ULDC.64 UR8, c[0x0][0x208] ;  /* 0x0000820000087ab9 */ /* 0x000fe20000000a00 */
[----:B------:R-:W-:-:S02]  /*d1b0*/  VIADD R0, R18, 0x80 ;  /* 0x0000008012007836 */ /* 0x000fc40000000000 */
[----:B------:R-:W-:-:S03]  /*d1c0*/  IMAD.WIDE.U32 R2, R9, UR6, R2 ;  /* 0x0000000609027c25 */ /* 0x000fc6000f8e0002 */
[----:B------:R-:W-:Y:S01]  /*d1d0*/  ISETP.GE.AND P3, PT, R0, UR4, PT ;  /* 0x0000000400007c0c */ /* 0x000fe2000bf66270 */
[----:B------:R-:W-:Y:S01]  /*d1e0*/  IMAD R9, R9, UR7, R20 ;  /* 0x0000000709097c24 */ /* 0x000fe2000f8e0214 */
[----:B------:R-:W-:Y:S01]  /*d1f0*/  ULDC.64 UR6, c[0x0][0xa80] ;  /* 0x0002a00000067ab9 */ /* 0x000fe20000000a00 */
[----:B------:R-:W-:Y:S01]  /*d200*/  VIADD R0, R18, 0xc0 ;  /* 0x000000c012007836 */ /* 0x000fe20000000000 */
[----:B------:R-:W-:Y:S01]  /*d210*/  LEA R8, P0, R2, UR6, 0x1 ;  /* 0x0000000602087c11 */ /* 0x000fe2000f8008ff */
[----:B------:R-:W-:-:S05]  /*d220*/  IMAD.IADD R3, R3, 0x1, R9 ;  /* 0x0000000103037824 */ /* 0x000fca00078e0209 */
[----:B------:R-:W-:Y:S02]  /*d230*/  LEA.HI.X R9, R2, UR7, R3, 0x1, P0 ;  /* 0x0000000702097c11 */ /* 0x000fe400080f0c03 */
[----:B------:R-:W-:-:S03]  /*d240*/  ISETP.GE.AND P0, PT, R0, UR4, PT ;  /* 0x0000000400007c0c */ /* 0x000fc6000bf06270 */
[----:B------:R4:W-:Y:S04]  /*d250*/  @!P1 STG.E.128 desc[UR8][R8.64], R12 ;  /* 0x0000000c08009986 */ /* 0x0009e8000c101d08 */
[----:B------:R4:W-:Y:S04]  /*d260*/  @!P2 STG.E.128 desc[UR8][R8.64+0x80], R28 ;  /* 0x0000801c0800a986 */ /* 0x0009e8000c101d08 */
[----:B------:R4:W-:Y:S02]  /*d270*/  @!P3 STG.E.128 desc[UR8][R8.64+0x100], R44 ;  /* 0x0001002c0800b986 */ /* 0x0009e4000c101d08 */
[----:B------:R-:W-:Y:S05]  /*d280*/  @P0 BRA `(.L_x_291) ;  /* 0x0000000c00440947 */ /* 0x000fea0003800000 */
[----:B------:R-:W-:Y:S02]  /*d290*/  ULDC.64 UR6, c[0x0][0x208] ;  /* 0x0000820000067ab9 */ /* 0x000fe40000000a00 */
[----:B------:R3:W-:Y:S01]  /*d2a0*/  STG.E.128 desc[UR6][R8.64+0x180], R56 ;  /* 0x0001803808007986 */ /* 0x0007e2000c101d06 */
[----:B------:R-:W-:Y:S05]  /*d2b0*/  BRA `(.L_x_291) ;  /* 0x0000000c00387947 */ /* 0x000fea0003800000 */
.L_x_283:
[----:B------:R-:W-:Y:S01]  /*d2c0*/  R2UR UR4, R214 ;  /* 0x00000000d60472ca */ /* 0x000fe200000e0000 */
[----:B------:R-:W-:Y:S01]  /*d2d0*/  ULDC.64 UR6, c[0x0][0xbd8] ;  /* 0x0002f60000067ab9 */ /* 0x000fe20000000a00 */
[----:B------:R-:W-:Y:S01]  /*d2e0*/  R2UR UR9, R215 ;  /* 0x00000000d70972ca */ /* 0x000fe200000e0000 */
[----:B------:R-:W-:Y:S01]  /*d2f0*/  UISETP.NE.U32.AND UP0, UPT, UR6, URZ, UPT ;  /* 0x0000003f0600728c */ /* 0x000fe2000bf05070 */
[----:B------:R-:W-:Y:S01]  /*d300*/  IMAD.MOV.U32 R13, RZ, RZ, RZ ;  /* 0x000000ffff0d7224 */ /* 0x000fe200078e00ff */
[----:B------:R-:W-:Y:S02]  /*d310*/  ULDC.64 UR10, c[0x0][0x208] ;  /* 0x00008200000a7ab9 */ /* 0x000fe40000000a00 */
[----:B------:R-:W-:-:S06]  /*d320*/  UISETP.NE.AND.EX UP0, UPT, UR7, URZ, UPT, UP0 ;  /* 0x0000003f0700728c */ /* 0x000fcc000bf05300 */
[----:B------:R-:W-:Y:S01]  /*d330*/  USHF.L.U32 UR8, UR4, 0x2, URZ ;  /* 0x0000000204087899 */ /* 0x000fe2000800063f */
[----:B------:R-:W0:Y:S01]  /*d340*/  LDC R11, c[0x0][0xa88] ;  /* 0x0002a200ff0b7b82 */ /* 0x000e220000000800 */
[----:B------:R-:W-:Y:S01]  /*d350*/  USHF.L.U64.HI UR9, UR4, 0x2, UR9 ;  /* 0x0000000204097899 */ /* 0x000fe20008010209 */
[----:B------:R-:W-:Y:S01]  /*d360*/  PLOP3.LUT P1, PT, PT, PT, UP0, 0x80, 0x0 ;  /* 0x000000000000781c */ /* 0x000fe20003f2f008 */
[----:B------:R-:W-:-:S04]  /*d370*/  UIADD3 UR4, UP1, UR8, UR6, URZ ;  /* 0x0000000608047290 */ /* 0x000fc8000ff3e03f */
[----:B------:R-:W-:Y:S02]  /*d380*/  UIADD3.X UR6, UR9, UR7, URZ, UP1, !UPT ;  /* 0x0000000709067290 */ /* 0x000fe40008ffe43f */
[----:B------:R-:W-:-:S04]  /*d390*/  IMAD.U32 R2, RZ, RZ, UR4 ;  /* 0x00000004ff027e24 */ /* 0x000fc8000f8e00ff */
[----:B------:R-:W-:Y:S01]  /*d3a0*/  IMAD.U32 R3, RZ, RZ, UR6 ;  /* 0x00000006ff037e24 */ /* 0x000fe2000f8e00ff */
[----:B------:R-:W-:Y:S02]  /*d3b0*/  ULDC.64 UR6, c[0x0][0xbe0] ;  /* 0x0002f80000067ab9 */ /* 0x000fe40000000a00 */
[----:B------:R-:W-:Y:S02]  /*d3c0*/  UISETP.NE.U32.AND UP1, UPT, UR6, URZ, UPT ;  /* 0x0000003f0600728c */ /* 0x000fe4000bf25070 */
[----:B------:R1:W5:Y:S02]  /*d3d0*/  @P1 LDG.E R13, desc[UR10][R2.64] ;  /* 0x0000000a020d1981 */ /* 0x000364000c1e1900 */
[----:B------:R-:W-:-:S06]  /*d3e0*/  UISETP.NE.AND.EX UP1, UPT, UR7, URZ, UPT, UP1 ;  /* 0x0000003f0700728c */ /* 0x000fcc000bf25310 */
[----:B------:R-:W-:-:S05]  /*d3f0*/  PLOP3.LUT P2, PT, PT, PT, UP1, 0x80, 0x0 ;  /* 0x000000000000781c */ /* 0x000fca0003f4f018 */
[----:B------:R-:W-:-:S04]  /*d400*/  @UP1 UIADD3 UR6, UP2, UR8, UR6, URZ ;  /* 0x0000000608061290 */ /* 0x000fc8000ff5e03f */
[----:B------:R-:W-:Y:S02]  /*d410*/  @UP1 UIADD3.X UR7, UR9, UR7, URZ, UP2, !UPT ;  /* 0x0000000709071290 */ /* 0x000fe400097fe43f */
[----:B------:R-:W-:-:S04]  /*d420*/  MOV R8, UR6 ;  /* 0x0000000600087c02 */ /* 0x000fc80008000f00 */
[----:B------:R-:W-:Y:S01]  /*d430*/  IMAD.U32 R9, RZ, RZ, UR7 ;  /* 0x00000007ff097e24 */ /* 0x000fe2000f8e00ff */
[----:B------:R-:W-:-:S04]  /*d440*/  ISETP.GE.AND P0, PT, R223, 0x80, PT ;  /* 0x00000080df00780c */ /* 0x000fc80003f06270 */
[----:B0-----:R1:W5:Y:S01]  /*d450*/  @P2 LDG.E R11, desc[UR10][R8.64] ;  /* 0x0000000a080b2981 */ /* 0x001362000c1e1900 */
[----:B------:R-:W-:Y:S08]  /*d460*/  @P2 BRA `(.L_x_292) ;  /* 0x0000000000142947 */ /* 0x000ff00003800000 */
[----:B------:R-:W-:Y:S05]  /*d470*/  @!P1 BRA `(.L_x_292) ;  /* 0x0000000000109947 */ /* 0x000fea0003800000 */
[----:B------:R-:W-:Y:S02]  /*d480*/  ULDC.64 UR6, c[0x0][0x208] ;  /* 0x0000820000067ab9 */ /* 0x000fe40000000a00 */
[----:B------:R-:W2:Y:S04]  /*d490*/  LDG.E R0, desc[UR6][R2.64] ;  /* 0x0000000602007981 */ /* 0x000ea8000c1e1900 */
[----:B-----5:R-:W2:Y:S02]  /*d4a0*/  LDG.E R11, desc[UR6][R2.64+0x4] ;  /* 0x00000406020b7981 */ /* 0x020ea4000c1e1900 */
[----:B--2---:R-:W-:-:S07]  /*d4b0*/  IMAD.IADD R11, R11, 0x1, -R0 ;  /* 0x000000010b0b7824 */ /* 0x004fce00078e0a00 */
.L_x_292:
[----:B------:R-:W-:Y:S01]  /*d4c0*/  R2UR UR7, R213 ;  /* 0x00000000d50772ca */ /* 0x000fe200000e0000 */
[----:B------:R-:W-:Y:S01]  /*d4d0*/  BSSY B1, `(.L_x_293) ;  /* 0x0000023000017945 */ /* 0x000fe20003800000 */
[----:B------:R-:W-:Y:S02]  /*d4e0*/  R2UR UR6, R214 ;  /* 0x00000000d60672ca */ /* 0x000fe400000e0000 */
[----:B------:R-:W-:Y:S02]  /*d4f0*/  R2UR UR4, R215 ;  /* 0x00000000d70472ca */ /* 0x000fe400000e0000 */
[----:B------:R-:W-:Y:S02]  /*d500*/  SHF.R.S32.HI R19, RZ, 0x1f, R18 ;  /* 0x0000001fff137819 */ /* 0x000fe40000011412 */
[----:B-----5:R-:W-:-:S05]  /*d510*/  SHF.R.S32.HI R4, RZ, 0x1f, R13 ;  /* 0x0000001fff047819 */ /* 0x020fca000001140d */
[----:B------:R-:W-:Y:S02]  /*d520*/  USHF.R.S32.HI UR7, URZ, 0x1f, UR7 ;  /* 0x0000001f3f077899 */ /* 0x000fe40008011407 */
[----:B------:R-:W-:Y:S02]  /*d530*/  USEL UR8, UR6, URZ, !UP0 ;  /* 0x0000003f06087287 */ /* 0x000fe4000c000000 */
[----:B------:R-:W-:Y:S01]  /*d540*/  USEL UR9, UR4, URZ, !UP0 ;  /* 0x0000003f04097287 */ /* 0x000fe2000c000000 */
[----:B------:R-:W-:Y:S11]  /*d550*/  @P0 BRA `(.L_x_294) ;  /* 0x0000000000680947 */ /* 0x000ff60003800000 */
[----:B------:R-:W0:Y:S02]  /*d560*/  S2R R0, SR_TID.X ;  /* 0x0000000000007919 */ /* 0x000e240000002100 */
[----:B0-----:R-:W-:-:S04]  /*d570*/  IMAD R0, R212, 0x80, R0 ;  /* 0x00000080d4007824 */ /* 0x001fc800078e0200 */
[----:B------:R-:W-:-:S05]  /*d580*/  VIADD R0, R0, 0xffffff80 ;  /* 0xffffff8000007836 */ /* 0x000fca0000000000 */
[----:B------:R-:W-:-:S13]  /*d590*/  ISETP.GE.AND P0, PT, R0, R11, PT ;  /* 0x0000000b0000720c */ /* 0x000fda0003f06270 */
[----:B------:R-:W-:Y:S05]  /*d5a0*/  @P0 BRA `(.L_x_294) ;  /* 0x0000000000540947 */ /* 0x000fea0003800000 */
[----:B------:R-:W-:Y:S01]  /*d5b0*/  R2UR UR6, R213 ;  /* 0x00000000d50672ca */ /* 0x000fe200000e0000 */
[----:B------:R-:W-:Y:S01]  /*d5c0*/  ULDC.64 UR10, c[0x0][0xb70] ;  /* 0x0002dc00000a7ab9 */ /* 0x000fe20000000a00 */
[C---:B-1----:R-:W-:Y:S01]  /*d5d0*/  IADD3 R2, P0, R0.reuse, R13, RZ ;  /* 0x0000000d00027210 */ /* 0x042fe20007f1e0ff */
[----:B------:R-:W-:Y:S02]  /*d5e0*/  UIMAD UR4, UR7, UR10, URZ ;  /* 0x0000000a070472a4 */ /* 0x000fe4000f8e023f */
[----:B------:R-:W-:Y:S01]  /*d5f0*/  IMAD.U32 R9, RZ, RZ, UR10 ;  /* 0x0000000aff097e24 */ /* 0x000fe2000f8e00ff */
[----:B------:R-:W-:Y:S01]  /*d600*/  ULDC.64 UR12, c[0x0][0x208] ;  /* 0x00008200000c7ab9 */ /* 0x000fe20000000a00 */
[----:B------:R-:W-:-:S06]  /*d610*/  LEA.HI.X.SX32 R3, R0, R4, 0x1, P0 ;  /* 0x0000000400037211 */ /* 0x000fcc00000f0eff */
[----:B------:R-:W-:Y:S02]  /*d620*/  UIMAD UR4, UR6, UR11, UR4 ;  /* 0x0000000b060472a4 */ /* 0x000fe4000f8e0204 */
[----:B------:R-:W-:Y:S01]  /*d630*/  IMAD.WIDE.U32 R2, R9, UR6, R2 ;  /* 0x0000000609027c25 */ /* 0x000fe2000f8e0002 */
[----:B------:R-:W-:Y:S02]  /*d640*/  ULDC.64 UR10, c[0x0][0xb78] ;  /* 0x0002de00000a7ab9 */ /* 0x000fe40000000a00 */
[----:B------:R-:W-:Y:S02]  /*d650*/  UIMAD UR6, UR9, UR10, URZ ;  /* 0x0000000a090672a4 */ /* 0x000fe4000f8e023f */
[----:B------:R-:W-:Y:S01]  /*d660*/  MOV R9, UR10 ;  /* 0x0000000a00097c02 */ /* 0x000fe20008000f00 */
[----:B------:R-:W-:Y:S01]  /*d670*/  VIADD R3, R3, UR4 ;  /* 0x0000000403037c36 */ /* 0x000fe20008000000 */
[----:B------:R-:W-:-:S03]  /*d680*/  UIMAD UR6, UR8, UR11, UR6 ;  /* 0x0000000b080672a4 */ /* 0x000fc6000f8e0206 */
[----:B------:R-:W-:Y:S01]  /*d690*/  IMAD.WIDE.U32 R2, R9, UR8, R2 ;  /* 0x0000000809027c25 */ /* 0x000fe2000f8e0002 */
[----:B------:R-:W-:-:S03]  /*d6a0*/  ULDC.64 UR10, c[0x0][0xb40] ;  /* 0x0002d000000a7ab9 */ /* 0x000fc60000000a00 */
[----:B------:R-:W-:Y:S01]  /*d6b0*/  VIADD R3, R3, UR6 ;  /* 0x0000000603037c36 */ /* 0x000fe20008000000 */
[----:B------:R-:W-:-:S04]  /*d6c0*/  LEA R8, P0, R2, UR10, 0x2 ;  /* 0x0000000a02087c11 */ /* 0x000fc8000f8010ff */
[----:B------:R-:W-:Y:S01]  /*d6d0*/  LEA.HI.X R9, R2, UR11, R3, 0x2, P0 ;  /* 0x0000000b02097c11 */ /* 0x000fe200080f1403 */
[----:B------:R-:W-:-:S05]  /*d6e0*/  IMAD.MOV.U32 R3, RZ, RZ, -0x800000 ;  /* 0xff800000ff037424 */ /* 0x000fca00078e00ff */
[----:B------:R0:W-:Y:S03]  /*d6f0*/  STG.E desc[UR12][R8.64], R3 ;  /* 0x0000000308007986 */ /* 0x0001e6000c10190c */
.L_x_294:
[----:B------:R-:W-:Y:S05]  /*d700*/  BSYNC B1 ;  /* 0x0000000000017941 */ /* 0x000fea0003800000 */
.L_x_293:
[----:B------:R-:W-:Y:S01]  /*d710*/  R2UR UR6, R213 ;  /* 0x00000000d50672ca */ /* 0x000fe200000e0000 */
[----:B------:R-:W-:Y:S01]  /*d720*/  ULDC.64 UR10, c[0x0][0xaa0] ;  /* 0x0002a800000a7ab9 */ /* 0x000fe20000000a00 */
[----:B------:R-:W-:Y:S01]  /*d730*/  IMAD R15, R212, -0x80, R11 ;  /* 0xffffff80d40f7824 */ /* 0x000fe200078e020b */
[----:B------:R-:W-:Y:S01]  /*d740*/  SHF.R.S32.HI R11, RZ, 0x1f, R22 ;  /* 0x0000001fff0b7819 */ /* 0x000fe20000011416 */
[----:B------:R-:W-:Y:S01]  /*d750*/  IMAD R0, R4, UR10, RZ ;  /* 0x0000000a04007c24 */ /* 0x000fe2000f8e02ff */
[----:B------:R-:W-:Y:S01]  /*d760*/  BSSY B1, `(.L_x_295) ;  /* 0x0000030000017945 */ /* 0x000fe20003800000 */
[----:B01----:R-:W-:Y:S01]  /*d770*/  IMAD.WIDE.U32 R2, R13, UR10, R18 ;  /* 0x0000000a0d027c25 */ /* 0x003fe2000f8e0012 */
[----:B------:R-:W-:-:S03]  /*d780*/  ISETP.GE.AND P2, PT, R22, R15, PT ;  /* 0x0000000f1600720c */ /* 0x000fc60003f46270 */
[----:B------:R-:W-:Y:S01]  /*d790*/  IMAD R13, R13, UR11, R0 ;  /* 0x0000000b0d0d7c24 */ /* 0x000fe2000f8e0200 */
[----:B------:R-:W-:Y:S01]  /*d7a0*/  ULDC.64 UR10, c[0x0][0xae0] ;  /* 0x0002b800000a7ab9 */ /* 0x000fe20000000a00 */
[C---:B------:R-:W-:Y:S01]  /*d7b0*/  VIADD R0, R22.reuse, 0x20 ;  /* 0x0000002016007836 */ /* 0x040fe20000000000 */
[----:B------:R-:W-:Y:S01]  /*d7c0*/  UIMAD UR4, UR7, UR10, URZ ;  /* 0x0000000a070472a4 */ /* 0x000fe2000f8e023f */
[----:B------:R-:W-:Y:S02]  /*d7d0*/  IMAD.IADD R3, R3, 0x1, R13 ;  /* 0x0000000103037824 */ /* 0x000fe400078e020d */
[----:B------:R-:W-:Y:S01]  /*d7e0*/  IMAD.U32 R9, RZ, RZ, UR10 ;  /* 0x0000000aff097e24 */ /* 0x000fe2000f8e00ff */
[----:B------:R-:W-:Y:S01]  /*d7f0*/  UIMAD UR4, UR6, UR11, UR4 ;  /* 0x0000000b060472a4 */ /* 0x000fe2000f8e0204 */
[----:B------:R-:W-:Y:S01]  /*d800*/  VIADD R4, R22, 0x40 ;  /* 0x0000004016047836 */ /* 0x000fe20000000000 */
[----:B------:R-:W-:Y:S01]  /*d810*/  ISETP.GE.AND P1, PT, R0, R15, PT ;  /* 0x0000000f0000720c */ /* 0x000fe20003f26270 */
[----:B------:R-:W-:Y:S01]  /*d820*/  IMAD.WIDE.U32 R2, R9, UR6, R2 ;  /* 0x0000000609027c25 */ /* 0x000fe2000f8e0002 */
[----:B------:R-:W-:-:S02]  /*d830*/  ULDC.64 UR6, c[0x0][0xae8] ;  /* 0x0002ba0000067ab9 */ /* 0x000fc40000000a00 */
[----:B------:R-:W-:Y:S01]  /*d840*/  ISETP.GE.AND P0, PT, R4, R15, PT ;  /* 0x0000000f0400720c */ /* 0x000fe20003f06270 */
[----:B------:R-:W-:Y:S01]  /*d850*/  IMAD.U32 R9, RZ, RZ, UR6 ;  /* 0x00000006ff097e24 */ /* 0x000fe2000f8e00ff */
[----:B------:R-:W-:Y:S01]  /*d860*/  IADD3 R3, R3, UR4, RZ ;  /* 0x0000000403037c10 */ /* 0x000fe2000fffe0ff */
[----:B------:R-:W-:Y:S01]  /*d870*/  UIMAD UR4, UR9, UR6, URZ ;  /* 0x00000006090472a4 */ /* 0x000fe2000f8e023f */
[----:B------:R-:W-:Y:S02]  /*d880*/  IMAD.MOV.U32 R10, RZ, RZ, R22 ;  /* 0x000000ffff0a7224 */ /* 0x000fe400078e0016 */
[----:B------:R-:W-:Y:S01]  /*d890*/  VIADD R0, R22, 0x60 ;  /* 0x0000006016007836 */ /* 0x000fe20000000000 */
[----:B------:R-:W-:Y:S02]  /*d8a0*/  UIMAD UR4, UR8, UR7, UR4 ;  /* 0x00000007080472a4 */ /* 0x000fe4000f8e0204 */
[----:B------:R-:W-:-:S04]  /*d8b0*/  IMAD.WIDE.U32 R8, R9, UR8, R2 ;  /* 0x0000000809087c25 */ /* 0x000fc8000f8e0002 */
[----:B------:R-:W-:-:S04]  /*d8c0*/  IMAD.WIDE R10, R212, 0x80, R10 ;  /* 0x00000080d40a7825 */ /* 0x000fc800078e020a */
[----:B------:R-:W-:Y:S01]  /*d8d0*/  VIADD R19, R9, UR4 ;  /* 0x0000000409137c36 */ /* 0x000fe20008000000 */
[----:B------:R-:W-:Y:S06]  /*d8e0*/  @P2 BRA `(.L_x_296) ;  /* 0x00000000005c2947 */ /* 0x000fec0003800000 */
[C---:B------:R-:W-:Y:S01]  /*d8f0*/  VIADD R2, R18.reuse, 0x40 ;  /* 0x0000004012027836 */ /* 0x040fe20000000000 */
[----:B------:R-:W-:Y:S01]  /*d900*/  ULDC UR4, c[0x0][0xa8c] ;  /* 0x0002a30000047ab9 */ /* 0x000fe20000000800 */
[C---:B------:R-:W-:Y:S01]  /*d910*/  VIADD R3, R18.reuse, 0x80 ;  /* 0x0000008012037836 */ /* 0x040fe20000000000 */
[----:B------:R-:W-:Y:S01]  /*d920*/  ULDC.64 UR6, c[0x0][0xad8] ;  /* 0x0002b60000067ab9 */ /* 0x000fe20000000a00 */
[----:B------:R-:W-:Y:S01]  /*d930*/  IADD3 R4, R18, 0xc0, RZ ;  /* 0x000000c012047810 */ /* 0x000fe20007ffe0ff */
[----:B------:R-:W-:Y:S01]  /*d940*/  IMAD R13, R11, UR6, RZ ;  /* 0x000000060b0d7c24 */ /* 0x000fe2000f8e02ff */
[----:B------:R-:W-:Y:S01]  /*d950*/  ISETP.GE.AND P4, PT, R2, UR4, PT ;  /* 0x0000000402007c0c */ /* 0x000fe2000bf86270 */
[----:B------:R-:W-:Y:S01]  /*d960*/  IMAD.MOV.U32 R2, RZ, RZ, R8 ;  /* 0x000000ffff027224 */ /* 0x000fe200078e0008 */
[----:B------:R-:W-:Y:S01]  /*d970*/  ISETP.GE.AND P5, PT, R3, UR4, PT ;  /* 0x0000000403007c0c */ /* 0x000fe2000bfa6270 */
[----:B------:R-:W-:Y:S01]  /*d980*/  IMAD.MOV.U32 R3, RZ, RZ, R19 ;  /* 0x000000ffff037224 */ /* 0x000fe200078e0013 */
[----:B------:R-:W-:Y:S01]  /*d990*/  ISETP.GE.AND P3, PT, R18, UR4, PT ;  /* 0x0000000412007c0c */ /* 0x000fe2000bf66270 */
[----:B------:R-:W-:Y:S01]  /*d9a0*/  IMAD R13, R10, UR7, R13 ;  /* 0x000000070a0d7c24 */ /* 0x000fe2000f8e020d */
[----:B------:R-:W-:Y:S01]  /*d9b0*/  ISETP.GE.AND P6, PT, R4, UR4, PT ;  /* 0x0000000404007c0c */ /* 0x000fe2000bfc6270 */
[----:B------:R-:W-:Y:S01]  /*d9c0*/  IMAD.WIDE.U32 R2, R10, UR6, R2 ;  /* 0x000000060a027c25 */ /* 0x000fe2000f8e0002 */
[----:B------:R-:W-:Y:S01]  /*d9d0*/  ULDC.64 UR6, c[0x0][0xa80] ;  /* 0x0002a00000067ab9 */ /* 0x000fe20000000a00 */
[----:B------:R-:W-:-:S02]  /*d9e0*/  ULDC.64 UR8, c[0x0][0x208] ;  /* 0x0000820000087ab9 */ /* 0x000fc40000000a00 */
[----:B------:R-:W-:Y:S01]  /*d9f0*/  IMAD.IADD R3, R3, 0x1, R13 ;  /* 0x0000000103037824 */ /* 0x000fe200078e020d */
[----:B------:R-:W-:-:S04]  /*da00*/  LEA R12, P2, R2, UR6, 0x1 ;  /* 0x00000006020c7c11 */ /* 0x000fc8000f8408ff */
[----:B------:R-:W-:-:S05]  /*da10*/  LEA.HI.X R13, R2, UR7, R3, 0x1, P2 ;  /* 0x00000007020d7c11 */ /* 0x000fca00090f0c03 */
[----:B------:R0:W-:Y:S04]  /*da20*/  @!P3 STG.E.128 desc[UR8][R12.64], RZ ;  /* 0x000000ff0c00b986 */ /* 0x0001e8000c101d08 */
[----:B------:R0:W-:Y:S04]  /*da30*/  @!P4 STG.E.128 desc[UR8][R12.64+0x80], RZ ;  /* 0x000080ff0c00c986 */ /* 0x0001e8000c101d08 */
[----:B------:R0:W-:Y:S04]  /*da40*/  @!P5 STG.E.128 desc[UR8][R12.64+0x100], RZ ;  /* 0x000100ff0c00d986 */ /* 0x0001e8000c101d08 */
[----:B------:R0:W-:Y:S02]  /*da50*/  @!P6 STG.E.128 desc[UR8][R12.64+0x180], RZ ;  /* 0x000180ff0c00e986 */ /* 0x0001e4000c101d08 */
.L_x_296:
[----:B------:R-:W-:Y:S05]  /*da60*/  BSYNC B1 ;  /* 0x0000000000017941 */ /* 0x000fea0003800000 */
.L_x_295:
[----:B------:R-:W-:Y:S01]  /*da70*/  BSSY B1, `(.L_x_297) ;  /* 0x000001c000017945 */ /* 0x000fe20003800000 */
[----:B------:R-:W-:-:S03]  /*da80*/  ISETP.GE.AND P2, PT, R0, R15, PT ;  /* 0x0000000f0000720c */ /* 0x000fc60003f46270 */
[----:B------:R-:W-:Y:S10]  /*da90*/  @P1 BRA `(.L_x_298) ;  /* 0x0000000000641947 */ /* 0x000ff40003800000 */
[----:B0-----:R-:W-:Y:S01]  /*daa0*/  IADD3 R13, P1, R10, 0x20, RZ ;  /* 0x000000200a0d7810 */ /* 0x001fe20007f3e0ff */
        /* <DEDUP_REMOVED lines=17> */
[----:B------:R-:W-:Y:S01]  /*dbc0*/  LEA R12, P1, R2, UR6, 0x1 ;  /* 0x00000006020c7c11 */ /* 0x000fe2000f8208ff */
[----:B------:R-:W-:-:S05]  /*dbd0*/  IMAD.IADD R3, R3, 0x1, R13 ;  /* 0x0000000103037824 */ /* 0x000fca00078e020d */
[----:B------:R-:W-:-:S05]  /*dbe0*/  LEA.HI.X R13, R2, UR7, R3, 0x1, P1 ;  /* 0x00000007020d7c11 */ /* 0x000fca00088f0c03 */
[----:B------:R1:W-:Y:S04]  /*dbf0*/  @!P3 STG.E.128 desc[UR8][R12.64], RZ ;  /* 0x000000ff0c00b986 */ /* 0x0003e8000c101d08 */
[----:B------:R1:W-:Y:S04]  /*dc00*/  @!P4 STG.E.128 desc[UR8][R12.64+0x80], RZ ;  /* 0x000080ff0c00c986 */ /* 0x0003e8000c101d08 */
[----:B------:R1:W-:Y:S04]  /*dc10*/  @!P5 STG.E.128 desc[UR8][R12.64+0x100], RZ ;  /* 0x000100ff0c00d986 */ /* 0x0003e8000c101d08 */
[----:B------:R1:W-:Y:S02]  /*dc20*/  @!P6 STG.E.128 desc[UR8][R12.64+0x180], RZ ;  /* 0x000180ff0c00e986 */ /* 0x0003e4000c101d08 */
.L_x_298:
[----:B------:R-:W-:Y:S05]  /*dc30*/  BSYNC B1 ;  /* 0x0000000000017941 */ /* 0x000fea0003800000 */
.L_x_297:
[----:B------:R-:W-:Y:S04]  /*dc40*/  BSSY B1, `(.L_x_299) ;  /* 0x000001b000017945 */ /* 0x000fe80003800000 */
[----:B------:R-:W-:Y:S05]  /*dc50*/  @P0 BRA `(.L_x_300) ;  /* 0x0000000000640947 */ /* 0x000fea0003800000 */
[----:B01----:R-:W-:Y:S01]  /*dc60*/  IADD3 R13, P0, R10, 0x40, RZ ;  /* 0x000000400a0d7810 */ /* 0x003fe20007f1e0ff */
[C---:B------:R-:W-:Y:S01]  /*dc70*/  VIADD R2, R18.reuse, 0x40 ;  /* 0x0000004012027836 */ /* 0x040fe20000000000 */
[----:B------:R-:W-:Y:S01]  /*dc80*/  ULDC UR4, c[0x0][0xa8c] ;  /* 0x0002a30000047ab9 */ /* 0x000fe20000000800 */
[----:B------:R-:W-:Y:S01]  /*dc90*/  VIADD R3, R18, 0x80 ;  /* 0x0000008012037836 */ /* 0x000fe20000000000 */
[----:B------:R-:W-:Y:S01]  /*dca0*/  IADD3.X R0, RZ, R11, RZ, P0, !PT ;  /* 0x0000000bff007210 */ /* 0x000fe200007fe4ff */
[----:B------:R-:W-:Y:S01]  /*dcb0*/  ULDC.64 UR6, c[0x0][0xad8] ;  /* 0x0002b60000067ab9 */ /* 0x000fe20000000a00 */
[----:B------:R-:W-:Y:S01]  /*dcc0*/  ISETP.GE.AND P3, PT, R2, UR4, PT ;  /* 0x0000000402007c0c */ /* 0x000fe2000bf66270 */
[----:B------:R-:W-:Y:S01]  /*dcd0*/  IMAD.MOV.U32 R2, RZ, RZ, R8 ;  /* 0x000000ffff027224 */ /* 0x000fe200078e0008 */
        /* <DEDUP_REMOVED lines=17> */
.L_x_300:
[----:B------:R-:W-:Y:S05]  /*ddf0*/  BSYNC B1 ;  /* 0x0000000000017941 */ /* 0x000fea0003800000 */
.L_x_299:
[----:B------:R-:W-:Y:S05]  /*de00*/  @P2 BRA `(.L_x_291) ;  /* 0x0000000000642947 */ /* 0x000fea0003800000 */
[----:B------:R-:W-:Y:S01]  /*de10*/  IADD3 R9, P0, R10, 0x60, RZ ;  /* 0x000000600a097810 */ /* 0x000fe20007f1e0ff */
[----:B------:R-:W-:Y:S01]  /*de20*/  VIADD R0, R18, 0x40 ;  /* 0x0000004012007836 */ /* 0x000fe20000000000 */
[----:B------:R-:W-:Y:S01]  /*de30*/  ULDC UR4, c[0x0][0xa8c] ;  /* 0x0002a30000047ab9 */ /* 0x000fe20000000800 */
[----:B------:R-:W-:Y:S01]  /*de40*/  MOV R3, R19 ;  /* 0x0000001300037202 */ /* 0x000fe20000000f00 */
[----:B------:R-:W-:Y:S01]  /*de50*/  ULDC.64 UR6, c[0x0][0xad8] ;  /* 0x0002b60000067ab9 */ /* 0x000fe20000000a00 */
[----:B------:R-:W-:Y:S01]  /*de60*/  IMAD.X R10, RZ, RZ, R11, P0 ;  /* 0x000000ffff0a7224 */ /* 0x000fe200000e060b */
[----:B------:R-:W-:Y:S01]  /*de70*/  ISETP.GE.AND P2, PT, R0, UR4, PT ;  /* 0x0000000400007c0c */ /* 0x000fe2000bf46270 */
[----:B------:R-:W-:Y:S01]  /*de80*/  IMAD.MOV.U32 R2, RZ, RZ, R8 ;  /* 0x000000ffff027224 */ /* 0x000fe200078e0008 */
[C---:B------:R-:W-:Y:S01]  /*de90*/  ISETP.GE.AND P1, PT, R18.reuse, UR4, PT ;  /* 0x0000000412007c0c */ /* 0x040fe2000bf26270 */
[----:B------:R-:W-:Y:S01]  /*dea0*/  VIADD R4, R18, 0x80 ;  /* 0x0000008012047836 */ /* 0x000fe20000000000 */
[----:B------:R-:W-:Y:S01]  /*deb0*/  ULDC.64 UR8, c[0x0][0x208] ;  /* 0x0000820000087ab9 */ /* 0x000fe20000000a00 */
[----:B------:R-:W-:-:S02]  /*dec0*/  IMAD R10, R10, UR6, RZ ;  /* 0x000000060a0a7c24 */ /* 0x000fc4000f8e02ff */
[----:B------:R-:W-:Y:S01]  /*ded0*/  VIADD R0, R18, 0xc0 ;  /* 0x000000c012007836 */ /* 0x000fe20000000000 */
[----:B------:R-:W-:Y:S01]  /*dee0*/  ISETP.GE.AND P3, PT, R4, UR4, PT ;  /* 0x0000000404007c0c */ /* 0x000fe2000bf66270 */
        /* <DEDUP_REMOVED lines=11> */
.L_x_291:
[----:B------:R-:W-:Y:S05]  /*dfa0*/  BSYNC B0 ;  /* 0x0000000000007941 */ /* 0x000fea0003800000 */
.L_x_282:
[----:B------:R-:W-:Y:S02]  /*dfb0*/  ULDC UR4, c[0x0][0xc14] ;  /* 0x0003050000047ab9 */ /* 0x000fe40000000800 */
[----:B------:R-:W-:-:S13]  /*dfc0*/  ISETP.GE.AND P0, PT, R7, UR4, PT ;  /* 0x0000000407007c0c */ /* 0x000fda000bf06270 */
[----:B------:R-:W-:Y:S05]  /*dfd0*/  @!P0 BRA `(.L_x_301) ;  /* 0xffffff2c00788947 */ /* 0x000fea000383ffff */
[----:B------:R-:W-:Y:S05]  /*dfe0*/  EXIT ;  /* 0x000000000000794d */ /* 0x000fea0003800000 */
.L_x_257:
[----:B------:R-:W-:-:S08]  /*dff0*/  NOP ;  /* 0x0000000000007918 */ /* 0x000fd00000000000 */
[----:B0-----:R-:W0:-:S00]  /*e000*/  USETMAXREG.DEALLOC.CTAPOOL 0x18 ;  /* 0x00000018000079c8 */ /* 0x001e0000080e0500 */
[----:B0-----:R-:W-:-:S06]  /*e010*/  LOP3.LUT R0, R0, 0x3, RZ, 0xc0, !PT ;  /* 0x0000000300007812 */ /* 0x001fcc00078ec0ff */
[----:B------:R-:W0:Y:S02]  /*e020*/  SHFL.IDX PT, R0, R0, RZ, 0x1f ;  /* 0x00001fff00007589 */ /* 0x000e2400000e0000 */
[----:B0-----:R-:W-:-:S13]  /*e030*/  ISETP.NE.AND P0, PT, R0, RZ, PT ;  /* 0x000000ff0000720c */ /* 0x001fda0003f05270 */
[----:B------:R-:W-:Y:S05]  /*e040*/  @P0 EXIT ;  /* 0x000000000000094d */ /* 0x000fea0003800000 */
[----:B------:R-:W0:Y:S01]  /*e050*/  S2R R2, SR_TID.X ;  /* 0x0000000000027919 */ /* 0x000e220000002100 */
[----:B------:R-:W-:Y:S01]  /*e060*/  LOP3.LUT R4, R4, 0xffffffdf, RZ, 0xc0, !PT ;  /* 0xffffffdf04047812 */ /* 0x000fe200078ec0ff */
[----:B------:R-:W-:Y:S01]  /*e070*/  ULDC UR5, c[0x0][0xc14] ;  /* 0x0003050000057ab9 */ /* 0x000fe20000000800 */
[----:B------:R-:W-:Y:S01]  /*e080*/  MOV R0, RZ ;  /* 0x000000ff00007202 */ /* 0x000fe20000000f00 */
[----:B------:R-:W-:Y:S01]  /*e090*/  ULDC.64 UR6, c[0x0][0x208] ;  /* 0x0000820000067ab9 */ /* 0x000fe20000000a00 */
[----:B------:R-:W-:Y:S01]  /*e0a0*/  ULDC UR4, c[0x0][0xc10] ;  /* 0x0003040000047ab9 */ /* 0x000fe20000000800 */
[----:B0-----:R-:W-:-:S04]  /*e0b0*/  LOP3.LUT R8, R2, 0x1f, RZ, 0xc0, !PT ;  /* 0x0000001f02087812 */ /* 0x001fc800078ec0ff */
[----:B------:R-:W-:-:S13]  /*e0c0*/  ISETP.NE.AND P0, PT, R8, 0x1f, PT ;  /* 0x0000001f0800780c */ /* 0x000fda0003f05270 */
[----:B------:R-:W-:Y:S02]  /*e0d0*/  @P0 LOP3.LUT R4, R4, 0x20, RZ, 0xfc, !PT ;  /* 0x0000002004040812 */ /* 0x000fe400078efcff */
[----:B------:R-:W-:-:S13]  /*e0e0*/  ISETP.GE.OR P0, PT, R8, UR5, !P0 ;  /* 0x0000000508007c0c */ /* 0x000fda000c706670 */
[----:B------:R-:W0:Y:S02]  /*e0f0*/  @!P0 LDC.64 R2, c[0x0][0xc58] ;  /* 0x00031600ff028b82 */ /* 0x000e240000000a00 */
[----:B0-----:R-:W-:-:S05]  /*e100*/  @!P0 IMAD.WIDE.U32 R2, R8, 0x4, R2 ;  /* 0x0000000408028825 */ /* 0x001fca00078e0002 */
[----:B------:R-:W2:Y:S01]  /*e110*/  @!P0 LDG.E R0, desc[UR6][R2.64] ;  /* 0x0000000602008981 */ /* 0x000ea2000c1e1900 */
[C---:B------:R-:W-:Y:S01]  /*e120*/  ISETP.NE.AND P1, PT, R8.reuse, RZ, PT ;  /* 0x000000ff0800720c */ /* 0x040fe20003f25270 */
[----:B------:R-:W0:Y:S01]  /*e130*/  S2UR UR6, SR_CTAID.X ;  /* 0x00000000000679c3 */ /* 0x000e220000002500 */
[----:B------:R-:W-:Y:S01]  /*e140*/  ISETP.GE.U32.AND P0, PT, R8, 0x2, PT ;  /* 0x000000020800780c */ /* 0x000fe20003f06070 */
[----:B------:R-:W-:Y:S01]  /*e150*/  IMAD.MOV.U32 R19, RZ, RZ, RZ ;  /* 0x000000ffff137224 */ /* 0x000fe200078e00ff */
[----:B------:R-:W-:Y:S02]  /*e160*/  LOP3.LUT R4, R4, 0xfffffffe, RZ, 0xc0, !PT ;  /* 0xfffffffe04047812 */ /* 0x000fe400078ec0ff */
[----:B------:R-:W-:-:S07]  /*e170*/  MOV R16, RZ ;  /* 0x000000ff00107202 */ /* 0x000fce0000000f00 */
[----:B------:R-:W-:-:S04]  /*e180*/  @P1 LOP3.LUT R4, R4, 0x1, RZ, 0xfc, !PT ;  /* 0x0000000104041812 */ /* 0x000fc800078efcff */
[----:B------:R-:W-:-:S04]  /*e190*/  LOP3.LUT R4, R4, 0xffffffef, RZ, 0xc0, !PT ;  /* 0xffffffef04047812 */ /* 0x000fc800078ec0ff */
[----:B------:R-:W-:-:S04]  /*e1a0*/  @P0 LOP3.LUT R4, R4, 0x10, RZ, 0xfc, !PT ;  /* 0x0000001004040812 */ /* 0x000fc800078efcff */
[----:B------:R-:W-:Y:S01]  /*e1b0*/  LOP3.LUT R4, R4, 0xfffffff7, RZ, 0xc0, !PT ;  /* 0xfffffff704047812 */ /* 0x000fe200078ec0ff */
[----:B--2---:R-:W1:Y:S02]  /*e1c0*/  SHFL.UP PT, R5, R0, 0x1, RZ ;  /* 0x0420000000057989 */ /* 0x004e6400000e00ff */
[----:B-1----:R-:W-:-:S05]  /*e1d0*/  SEL R5, R5, RZ, P1 ;  /* 0x000000ff05057207 */ /* 0x002fca0000800000 */
[----:B------:R-:W-:-:S05]  /*e1e0*/  IMAD.IADD R5, R0, 0x1, R5 ;  /* 0x0000000100057824 */ /* 0x000fca00078e0205 */
[----:B------:R-:W1:Y:S02]  /*e1f0*/  SHFL.UP PT, R6, R5, 0x2, RZ ;  /* 0x0440000005067989 */ /* 0x000e6400000e00ff */
[----:B-1----:R-:W-:Y:S02]  /*e200*/  SEL R6, R6, RZ, P0 ;  /* 0x000000ff06067207 */ /* 0x002fe40000000000 */
[----:B------:R-:W-:-:S03]  /*e210*/  ISETP.GE.U32.AND P0, PT, R8, 0x4, PT ;  /* 0x000000040800780c */ /* 0x000fc60003f06070 */
[----:B------:R-:W-:-:S05]  /*e220*/  IMAD.IADD R6, R5, 0x1, R6 ;  /* 0x0000000105067824 */ /* 0x000fca00078e0206 */
[----:B------:R-:W1:Y:S05]  /*e230*/  SHFL.UP PT, R7, R6, 0x4, RZ ;  /* 0x0480000006077989 */ /* 0x000e6a00000e00ff */
[----:B------:R-:W-:-:S04]  /*e240*/  @P0 LOP3.LUT R4, R4, 0x8, RZ, 0xfc, !PT ;  /* 0x0000000804040812 */ /* 0x000fc800078efcff */
[----:B------:R-:W-:Y:S02]  /*e250*/  LOP3.LUT R4, R4, 0xfffffffb, RZ, 0xc0, !PT ;  /* 0xfffffffb04047812 */ /* 0x000fe400078ec0ff */
        /* <DEDUP_REMOVED lines=10> */
[----:B------:R-:W-:Y:S02]  /*e300*/  @P0 LOP3.LUT R4, R4, 0x2, RZ, 0xfc, !PT ;  /* 0x0000000204040812 */ /* 0x000fe400078efcff */
[----:B-1----:R-:W-:-:S05]  /*e310*/  SEL R2, R2, RZ, P0 ;  /* 0x000000ff02027207 */ /* 0x002fca0000000000 */
[----:B------:R-:W-:-:S05]  /*e320*/  IMAD.IADD R2, R3, 0x1, R2 ;  /* 0x0000000103027824 */ /* 0x000fca00078e0202 */
[----:B------:R-:W1:Y:S02]  /*e330*/  SHFL.IDX PT, R5, R2, 0x1f, 0x1f ;  /* 0x03e01f0002057f89 */ /* 0x000e6400000e0000 */
[----:B-1----:R-:W-:-:S04]  /*e340*/  IMAD R5, R5, UR4, RZ ;  /* 0x0000000405057c24 */ /* 0x002fc8000f8e02ff */
[----:B------:R-:W-:Y:S01]  /*e350*/  IMAD.MOV.U32 R6, RZ, RZ, R5 ;  /* 0x000000ffff067224 */ /* 0x000fe200078e0005 */
[----:B0-----:R-:W-:-:S13]  /*e360*/  ISETP.GT.AND P0, PT, R5, UR6, PT ;  /* 0x0000000605007c0c */ /* 0x001fda000bf04270 */
[----:B------:R-:W-:Y:S05]  /*e370*/  @P0 BRA `(.L_x_302) ;  /* 0x0000000000c40947 */ /* 0x000fea0003800000 */
[----:B------:R-:W-:Y:S01]  /*e380*/  IMAD.MOV.U32 R5, RZ, RZ, R6 ;  /* 0x000000ffff057224 */ /* 0x000fe200078e0006 */
[----:B------:R-:W-:Y:S01]  /*e390*/  ULDC UR5, c[0x0][0xc14] ;  /* 0x0003050000057ab9 */ /* 0x000fe20000000800 */
[----:B------:R-:W-:Y:S01]  /*e3a0*/  IMAD.MOV.U32 R19, RZ, RZ, RZ ;  /* 0x000000ffff137224 */ /* 0x000fe200078e00ff */
[----:B------:R-:W-:Y:S01]  /*e3b0*/  ULDC UR7, c[0x0][0xc14] ;  /* 0x0003050000077ab9 */ /* 0x000fe20000000800 */
[----:B------:R-:W-:-:S05]  /*e3c0*/  ULDC UR4, c[0x0][0xc10] ;  /* 0x0003040000047ab9 */ /* 0x000fca0000000800 */
.L_x_306:
[----:B------:R-:W-:Y:S01]  /*e3d0*/  VIADD R0, R19, 0x1f ;  /* 0x0000001f13007836 */ /* 0x000fe20000000000 */
[----:B------:R-:W-:-:S04]  /*e3e0*/  MOV R19, UR7 ;  /* 0x0000000700137c02 */ /* 0x000fc80008000f00 */
[----:B------:R-:W-:-:S13]  /*e3f0*/  ISETP.GE.AND P0, PT, R0, UR5, PT ;  /* 0x0000000500007c0c */ /* 0x000fda000bf06270 */
[----:B------:R-:W-:Y:S05]  /*e400*/  @P0 BRA `(.L_x_303) ;  /* 0x0000000400440947 */ /* 0x000fea0003800000 */
[----:B------:R-:W0:Y:S01]  /*e410*/  S2R R2, SR_TID.X ;  /* 0x0000000000027919 */ /* 0x000e220000002100 */
[----:B------:R-:W-:Y:S01]  /*e420*/  IMAD.MOV.U32 R19, RZ, RZ, R0 ;  /* 0x000000ffff137224 */ /* 0x000fe200078e0000 */
[----:B------:R-:W-:Y:S01]  /*e430*/  BSSY B0, `(.L_x_304) ;  /* 0x000000b000007945 */ /* 0x000fe20003800000 */
[----:B------:R-:W-:Y:S01]  /*e440*/  IMAD.MOV.U32 R0, RZ, RZ, RZ ;  /* 0x000000ffff007224 */ /* 0x000fe200078e00ff */
[----:B0-----:R-:W-:-:S04]  /*e450*/  LOP3.LUT R8, R2, 0x1f, RZ, 0xc0, !PT ;  /* 0x0000001f02087812 */ /* 0x001fc800078ec0ff */
[C---:B------:R-:W-:Y:S01]  /*e460*/  ISETP.NE.AND P1, PT, R8.reuse, 0x1f, PT ;  /* 0x0000001f0800780c */ /* 0x040fe20003f25270 */
[----:B------:R-:W-:-:S05]  /*e470*/  IMAD.IADD R7, R8, 0x1, R19 ;  /* 0x0000000108077824 */ /* 0x000fca00078e0213 */
[----:B------:R-:W-:-:S13]  /*e480*/  ISETP.GE.OR P0, PT, R7, UR5, !P1 ;  /* 0x0000000507007c0c */ /* 0x000fda000cf06670 */
[----:B------:R-:W-:Y:S05]  /*e490*/  @P0 BRA `(.L_x_305) ;  /* 0x0000000000100947 */ /* 0x000fea0003800000 */
[----:B------:R-:W0:Y:S01]  /*e4a0*/  LDC.64 R2, c[0x0][0xc58] ;  /* 0x00031600ff027b82 */ /* 0x000e220000000a00 */
[----:B------:R-:W-:Y:S01]  /*e4b0*/  ULDC.64 UR8, c[0x0][0x208] ;  /* 0x0000820000087ab9 */ /* 0x000fe20000000a00 */
[----:B0-----:R-:W-:-:S05]  /*e4c0*/  IMAD.WIDE R2, R7, 0x4, R2 ;  /* 0x0000000407027825 */ /* 0x001fca00078e0202 */
[----:B------:R0:W5:Y:S02]  /*e4d0*/  LDG.E R0, desc[UR8][R2.64] ;  /* 0x0000000802007981 */ /* 0x000164000c1e1900 */
.L_x_305:
[----:B------:R-:W-:Y:S05]  /*e4e0*/  BSYNC B0 ;  /* 0x0000000000007941 */ /* 0x000fea0003800000 */
.L_x_304:
[----:B0----5:R-:W0:Y:S01]  /*e4f0*/  SHFL.UP PT, R2, R0, 0x1, RZ ;  /* 0x0420000000027989 */ /* 0x021e2200000e00ff */
[C---:B------:R-:W-:Y:S02]  /*e500*/  ISETP.NE.AND P0, PT, R8.reuse, RZ, PT ;  /* 0x000000ff0800720c */ /* 0x040fe40003f05270 */
[----:B------:R-:W-:Y:S02]  /*e510*/  ISETP.GE.U32.AND P1, PT, R8, 0x2, PT ;  /* 0x000000020800780c */ /* 0x000fe40003f26070 */
[----:B0-----:R-:W-:Y:S02]  /*e520*/  SEL R3, R2, RZ, P0 ;  /* 0x000000ff02037207 */ /* 0x001fe40000000000 */
[----:B------:R-:W-:-:S03]  /*e530*/  ISETP.GE.U32.AND P0, PT, R8, 0x4, PT ;  /* 0x000000040800780c */ /* 0x000fc60003f06070 */
[----:B------:R-:W-:-:S05]  /*e540*/  IMAD.IADD R3, R0, 0x1, R3 ;  /* 0x0000000100037824 */ /* 0x000fca00078e0203 */
[----:B------:R-:W0:Y:S02]  /*e550*/  SHFL.UP PT, R2, R3, 0x2, RZ ;  /* 0x0440000003027989 */ /* 0x000e2400000e00ff */
[----:B0-----:R-:W-:Y:S02]  /*e560*/  SEL R2, R2, RZ, P1 ;  /* 0x000000ff02027207 */ /* 0x001fe40000800000 */
[----:B------:R-:W-:-:S03]  /*e570*/  ISETP.GE.U32.AND P1, PT, R8, 0x8, PT ;  /* 0x000000080800780c */ /* 0x000fc60003f26070 */
[----:B------:R-:W-:-:S05]  /*e580*/  IMAD.IADD R2, R3, 0x1, R2 ;  /* 0x0000000103027824 */ /* 0x000fca00078e0202 */
[----:B------:R-:W0:Y:S02]  /*e590*/  SHFL.UP PT, R6, R2, 0x4, RZ ;  /* 0x0480000002067989 */ /* 0x000e2400000e00ff */
[----:B0-----:R-:W-:Y:S02]  /*e5a0*/  SEL R7, R6, RZ, P0 ;  /* 0x000000ff06077207 */ /* 0x001fe40000000000 */
[----:B------:R-:W-:Y:S02]  /*e5b0*/  ISETP.GE.U32.AND P0, PT, R8, 0x10, PT ;  /* 0x000000100800780c */ /* 0x000fe40003f06070 */
[----:B------:R-:W-:-:S05]  /*e5c0*/  IADD3 R7, R2, R7, RZ ;  /* 0x0000000702077210 */ /* 0x000fca0007ffe0ff */
[----:B------:R-:W0:Y:S02]  /*e5d0*/  SHFL.UP PT, R6, R7, 0x8, RZ ;  /* 0x0500000007067989 */ /* 0x000e2400000e00ff */
[----:B0-----:R-:W-:-:S05]  /*e5e0*/  SEL R6, R6, RZ, P1 ;  /* 0x000000ff06067207 */ /* 0x001fca0000800000 */
[----:B------:R-:W-:-:S05]  /*e5f0*/  IMAD.IADD R6, R7, 0x1, R6 ;  /* 0x0000000107067824 */ /* 0x000fca00078e0206 */
[----:B------:R-:W0:Y:S02]  /*e600*/  SHFL.UP PT, R8, R6, 0x10, RZ ;  /* 0x0600000006087989 */ /* 0x000e2400000e00ff */
[----:B0-----:R-:W-:-:S05]  /*e610*/  SEL R9, R8, RZ, P0 ;  /* 0x000000ff08097207 */ /* 0x001fca0000000000 */
[----:B------:R-:W-:-:S05]  /*e620*/  IMAD.IADD R9, R6, 0x1, R9 ;  /* 0x0000000106097824 */ /* 0x000fca00078e0209 */
[----:B------:R-:W0:Y:S02]  /*e630*/  SHFL.IDX PT, R3, R9, 0x1f, 0x1f ;  /* 0x03e01f0009037f89 */ /* 0x000e2400000e0000 */
[----:B0-----:R-:W-:-:S04]  /*e640*/  IMAD R6, R3, UR4, RZ ;  /* 0x0000000403067c24 */ /* 0x001fc8000f8e02ff */
[----:B------:R-:W-:-:S05]  /*e650*/  IMAD.IADD R5, R6, 0x1, R5 ;  /* 0x0000000106057824 */ /* 0x000fca00078e0205 */
[----:B------:R-:W-:-:S13]  /*e660*/  ISETP.GT.AND P0, PT, R5, UR6, PT ;  /* 0x0000000605007c0c */ /* 0x000fda000bf04270 */
[----:B------:R-:W-:Y:S05]  /*e670*/  @!P0 BRA `(.L_x_306) ;  /* 0xfffffffc00548947 */ /* 0x000fea000383ffff */
[----:B------:R-:W-:-:S07]  /*e680*/  IMAD.MOV.U32 R2, RZ, RZ, R9 ;  /* 0x000000ffff027224 */ /* 0x000fce00078e0009 */
.L_x_302:
[----:B------:R-:W-:-:S04]  /*e690*/  IMAD.IADD R7, R5, 0x1, -R6 ;  /* 0x0000000105077824 */ /* 0x000fc800078e0a06 */
[----:B------:R-:W-:-:S05]  /*e6a0*/  IMAD R3, R2, UR4, R7 ;  /* 0x0000000402037c24 */ /* 0x000fca000f8e0207 */
[----:B------:R-:W-:-:S13]  /*e6b0*/  ISETP.GT.AND P0, PT, R3, UR6, PT ;  /* 0x0000000603007c0c */ /* 0x000fda000bf04270 */
[----:B------:R-:W-:-:S04]  /*e6c0*/  VOTE.ANY R8, PT, !P0 ;  /* 0x0000000000087806 */ /* 0x000fc800040e0100 */
[----:B------:R-:W0:Y:S01]  /*e6d0*/  POPC R5, R8 ;  /* 0x0000000800057309 */ /* 0x000e220000000000 */
[----:B------:R-:W-:Y:S01]  /*e6e0*/  ISETP.NE.AND P0, PT, R8, RZ, PT ;  /* 0x000000ff0800720c */ /* 0x000fe20003f05270 */
[----:B0-----:R-:W0:Y:S02]  /*e6f0*/  SHFL.IDX PT, R0, R0, R5, 0x1f ;  /* 0x00001f0500007589 */ /* 0x001e2400000e0000 */
[----:B0-----:R-:W-:-:S04]  /*e700*/  IABS R6, R0 ;  /* 0x0000000000067213 */ /* 0x001fc80000000000 */
[----:B------:R-:W0:Y:S08]  /*e710*/  I2F.RP R9, R6 ;  /* 0x0000000600097306 */ /* 0x000e300000209400 */
[----:B0-----:R-:W0:Y:S02]  /*e720*/  MUFU.RCP R9, R9 ;  /* 0x0000000900097308 */ /* 0x001e240000001000 */
[----:B0-----:R-:W-:-:S06]  /*e730*/  IADD3 R3, R9, 0xffffffe, RZ ;  /* 0x0ffffffe09037810 */ /* 0x001fcc0007ffe0ff */
[----:B------:R-:W0:Y:S02]  /*e740*/  F2I.FTZ.U32.TRUNC.NTZ R3, R3 ;  /* 0x0000000300037305 */ /* 0x000e24000021f000 */
[----:B0-----:R-:W-:Y:S01]  /*e750*/  IMAD.MOV R11, RZ, RZ, -R3 ;  /* 0x000000ffff0b7224 */ /* 0x001fe200078e0a03 */
[----:B------:R-:W-:Y:S06]  /*e760*/  @!P0 BRA `(.L_x_307) ;  /* 0x0000000000088947 */ /* 0x000fec0003800000 */
[----:B------:R-:W-:-:S05]  /*e770*/  VIADD R9, R5, 0xffffffff ;  /* 0xffffffff05097836 */ /* 0x000fca0000000000 */
[----:B------:R0:W1:Y:S02]  /*e780*/  SHFL.IDX PT, R16, R2, R9, 0x1f ;  /* 0x00001f0902107589 */ /* 0x00006400000e0000 */
.L_x_307:
[----:B-1----:R-:W-:Y:S02]  /*e790*/  IMAD R16, R16, UR4, R7 ;  /* 0x0000000410107c24 */ /* 0x002fe4000f8e0207 */
[----:B------:R-:W-:Y:S02]  /*e7a0*/  IMAD R7, R11, R6, RZ ;  /* 0x000000060b077224 */ /* 0x000fe400078e02ff */
[----:B0-----:R-:W-:Y:S01]  /*e7b0*/  IMAD.MOV.U32 R2, RZ, RZ, RZ ;  /* 0x000000ffff027224 */ /* 0x001fe200078e00ff */
[----:B------:R-:W-:Y:S01]  /*e7c0*/  IADD3 R17, -R16, UR6, RZ ;  /* 0x0000000610117c10 */ /* 0x000fe2000fffe1ff */
[----:B------:R-:W-:Y:S02]  /*e7d0*/  IMAD.IADD R19, R5, 0x1, R19 ;  /* 0x0000000105137824 */ /* 0x000fe400078e0213 */
[----:B------:R-:W-:Y:S01]  /*e7e0*/  IMAD.HI.U32 R2, R3, R7, R2 ;  /* 0x0000000703027227 */ /* 0x000fe200078e0002 */
[----:B------:R-:W-:Y:S02]  /*e7f0*/  IABS R7, R0 ;  /* 0x0000000000077213 */ /* 0x000fe40000000000 */
[----:B------:R-:W-:-:S03]  /*e800*/  IABS R3, R17 ;  /* 0x0000001100037213 */ /* 0x000fc60000000000 */
[----:B------:R-:W-:Y:S02]  /*e810*/  IMAD.MOV R7, RZ, RZ, -R7 ;  /* 0x000000ffff077224 */ /* 0x000fe400078e0a07 */
[----:B------:R-:W-:-:S04]  /*e820*/  IMAD.HI.U32 R2, R2, R3, RZ ;  /* 0x0000000302027227 */ /* 0x000fc800078e00ff */
[----:B------:R-:W-:-:S05]  /*e830*/  IMAD R3, R2, R7, R3 ;  /* 0x0000000702037224 */ /* 0x000fca00078e0203 */
[----:B------:R-:W-:-:S13]  /*e840*/  ISETP.GT.U32.AND P0, PT, R6, R3, PT ;  /* 0x000000030600720c */ /* 0x000fda0003f04070 */
[----:B------:R-:W-:Y:S01]  /*e850*/  @!P0 IADD3 R3, R3, -R6, RZ ;  /* 0x8000000603038210 */ /* 0x000fe20007ffe0ff */
[----:B------:R-:W-:-:S03]  /*e860*/  @!P0 VIADD R2, R2, 0x1 ;  /* 0x0000000102028836 */ /* 0x000fc60000000000 */
[----:B------:R-:W-:Y:S02]  /*e870*/  ISETP.GE.U32.AND P0, PT, R3, R6, PT ;  /* 0x000000060300720c */ /* 0x000fe40003f06070 */
[----:B------:R-:W-:-:S11]  /*e880*/  LOP3.LUT R3, R17, R0, RZ, 0x3c, !PT ;  /* 0x0000000011037212 */ /* 0x000fd600078e3cff */
[----:B------:R-:W-:Y:S01]  /*e890*/  @P0 VIADD R2, R2, 0x1 ;  /* 0x0000000102020836 */ /* 0x000fe20000000000 */
[----:B------:R-:W-:-:S13]  /*e8a0*/  ISETP.GE.AND P0, PT, R3, RZ, PT ;  /* 0x000000ff0300720c */ /* 0x000fda0003f06270 */
[----:B------:R-:W-:Y:S01]  /*e8b0*/  @!P0 IMAD.MOV R2, RZ, RZ, -R2 ;  /* 0x000000ffff028224 */ /* 0x000fe200078e0a02 */
[----:B------:R-:W-:-:S13]  /*e8c0*/  ISETP.NE.AND P0, PT, R0, RZ, PT ;  /* 0x000000ff0000720c */ /* 0x000fda0003f05270 */
[----:B------:R-:W-:-:S05]  /*e8d0*/  @!P0 LOP3.LUT R2, RZ, R0, RZ, 0x33, !PT ;  /* 0x00000000ff028212 */ /* 0x000fca00078e33ff */
[--C-:B------:R-:W-:Y:S02]  /*e8e0*/  IMAD.MOV R3, RZ, RZ, -R2.reuse ;  /* 0x000000ffff037224 */ /* 0x100fe400078e0a02 */
[----:B------:R-:W-:Y:S02]  /*e8f0*/  IMAD.MOV.U32 R18, RZ, RZ, R2 ;  /* 0x000000ffff127224 */ /* 0x000fe400078e0002 */
[----:B------:R-:W-:Y:S01]  /*e900*/  IMAD R17, R0, R3, R17 ;  /* 0x0000000300117224 */ /* 0x000fe200078e0211 */
[----:B------:R-:W-:Y:S06]  /*e910*/  BRA `(.L_x_308) ;  /* 0x00000000000c7947 */ /* 0x000fec0003800000 */
.L_x_303:
[----:B------:R-:W-:Y:S01]  /*e920*/  MOV R17, RZ ;  /* 0x000000ff00117202 */ /* 0x000fe20000000f00 */
[----:B------:R-:W-:Y:S02]  /*e930*/  IMAD.U32 R16, RZ, RZ, UR6 ;  /* 0x00000006ff107e24 */ /* 0x000fe4000f8e00ff */
[----:B------:R-:W-:-:S07]  /*e940*/  IMAD.MOV.U32 R18, RZ, RZ, RZ ;  /* 0x000000ffff127224 */ /* 0x000fce00078e00ff */
.L_x_308:
[----:B------:R-:W0:Y:S01]  /*e950*/  S2R R0, SR_TID.X ;  /* 0x0000000000007919 */ /* 0x000e220000002100 */
[----:B------:R-:W-:Y:S01]  /*e960*/  STL [R1+0x28], RZ ;  /* 0x000028ff01007387 */ /* 0x000fe20000100800 */
[----:B0-----:R-:W-:-:S04]  /*e970*/  LOP3.LUT R0, R0, 0x1f, RZ, 0xc0, !PT ;  /* 0x0000001f00007812 */ /* 0x001fc800078ec0ff */
[----:B------:R-:W-:-:S13]  /*e980*/  ISETP.NE.AND P0, PT, R0, RZ, PT ;  /* 0x000000ff0000720c */ /* 0x000fda0003f05270 */
[----:B------:R-:W0:Y:S01]  /*e990*/  @!P0 S2R R3, SR_CgaCtaId ;  /* 0x0000000000038919 */ /* 0x000e220000008800 */
[----:B------:R-:W-:-:S04]  /*e9a0*/  @!P0 MOV R0, 0x400 ;  /* 0x0000040000008802 */ /* 0x000fc80000000f00 */
[----:B0-----:R-:W-:-:S05]  /*e9b0*/  @!P0 LEA R0, R3, R0, 0x18 ;  /* 0x0000000003008211 */ /* 0x001fca00078ec0ff */
[----:B------:R0:W-:Y:S01]  /*e9c0*/  @!P0 STS.128 [R0+0x388d0], R16 ;  /* 0x0388d01000008388 */ /* 0x0001e20000000c00 */
[----:B------:R-:W-:Y:S06]  /*e9d0*/  BAR.ARV 0x5, 0x120 ;  /* 0x0144800000007b1d */ /* 0x000fec0000002000 */
[----:B------:R-:W-:Y:S01]  /*e9e0*/  ISETP.GE.AND P0, PT, R19, UR5, PT ;  /* 0x0000000513007c0c */ /* 0x000fe2000bf06270 */
[----:B0-----:R-:W-:-:S05]  /*e9f0*/  IMAD.MOV.U32 R0, RZ, RZ, 0x1 ;  /* 0x00000001ff007424 */ /* 0x001fca00078e00ff */
[----:B------:R0:W-:Y:S04]  /*ea00*/  STL [R1+0x8], R0 ;  /* 0x0000080001007387 */ /* 0x0001e80000100800 */
[----:B------:R0:W-:Y:S03]  /*ea10*/  STL [R1], RZ ;  /* 0x000000ff01007387 */ /* 0x0001e60000100800 */
[----:B------:R-:W-:Y:S05]  /*ea20*/  @P0 BRA `(.L_x_309) ;  /* 0x0000004400140947 */ /* 0x000fea0003800000 */
[----:B0-----:R-:W-:Y:S01]  /*ea30*/  IMAD.MOV.U32 R0, RZ, RZ, 0x1 ;  /* 0x00000001ff007424 */ /* 0x001fe200078e00ff */
[----:B------:R0:W-:Y:S01]  /*ea40*/  STL [R1], RZ ;  /* 0x000000ff01007387 */ /* 0x0001e20000100800 */
[----:B------:R-:W-:Y:S01]  /*ea50*/  ULDC UR38, c[0x0][0xc] ;  /* 0x0000030000267ab9 */ /* 0x000fe20000000800 */
[----:B------:R-:W-:Y:S02]  /*ea60*/  ULDC.64 UR36, c[0x0][0x198] ;  /* 0x0000660000247ab9 */ /* 0x000fe40000000a00 */
[----:B------:R0:W-:Y:S04]  /*ea70*/  STL [R1+0x8], R0 ;  /* 0x0000080001007387 */ /* 0x0001e80000100800 */
[----:B------:R0:W-:Y:S02]  /*ea80*/  STL [R1+0x28], RZ ;  /* 0x000028ff01007387 */ /* 0x0001e40000100800 */
.L_x_375:
[----:B-1----:R-:W1:Y:S01]  /*ea90*/  LDC.64 R2, c[0x0][0xc60] ;  /* 0x00031800ff027b82 */ /* 0x002e620000000a00 */
[----:B------:R-:W-:Y:S01]  /*eaa0*/  ULDC.64 UR4, c[0x0][0x208] ;  /* 0x0000820000047ab9 */ /* 0x000fe20000000a00 */
[----:B-1----:R-:W-:-:S05]  /*eab0*/  IMAD.WIDE R2, R19, 0x4, R2 ;  /* 0x0000000413027825 */ /* 0x002fca00078e0202 */
[----:B------:R-:W2:Y:S01]  /*eac0*/  LDG.E R5, desc[UR4][R2.64] ;  /* 0x0000000402057981 */ /* 0x000ea2000c1e1900 */
[----:B------:R-:W-:Y:S05]  /*ead0*/  YIELD ;  /* 0x0000000000007946 */ /* 0x000fea0003800000 */
[----:B------:R-:W-:Y:S01]  /*eae0*/  ULDC.64 UR4, c[0x0][0xa28] ;  /* 0x00028a0000047ab9 */ /* 0x000fe20000000a00 */
[----:B0-----:R-:W-:Y:S01]  /*eaf0*/  IMAD.MOV.U32 R0, RZ, RZ, RZ ;  /* 0x000000ffff007224 */ /* 0x001fe200078e00ff */
[----:B------:R-:W-:Y:S01]  /*eb00*/  ISETP.NE.U32.AND P0, PT, RZ, UR4, PT ;  /* 0x00000004ff007c0c */ /* 0x000fe2000bf05070 */
[----:B------:R-:W-:-:S03]  /*eb10*/  ULDC.64 UR6, c[0x0][0x208] ;  /* 0x0000820000067ab9 */ /* 0x000fc60000000a00 */
[----:B------:R-:W-:Y:S02]  /*eb20*/  ISETP.NE.AND.EX P0, PT, RZ, UR5, PT, P0 ;  /* 0x00000005ff007c0c */ /* 0x000fe4000bf05300 */
[----:B------:R-:W-:Y:S02]  /*eb30*/  MOV R6, RZ ;  /* 0x000000ff00067202 */ /* 0x000fe40000000f00 */
[----:B--2---:R-:W-:Y:S01]  /*eb40*/  SHF.R.S32.HI R4, RZ, 0x1f, R5 ;  /* 0x0000001fff047819 */ /* 0x004fe20000011405 */
[----:B------:R-:W-:-:S08]  /*eb50*/  IMAD.SHL.U32 R7, R5, 0x4, RZ ;  /* 0x0000000405077824 */ /* 0x000fd000078e00ff */
[C---:B------:R-:W-:Y:S01]  /*eb60*/  @P0 LEA R2, P1, R5.reuse, UR4, 0x2 ;  /* 0x0000000405020c11 */ /* 0x040fe2000f8210ff */
[----:B------:R-:W-:Y:S03]  /*eb70*/  STL [R1+0x14], R5 ;  /* 0x0000140501007387 */ /* 0x000fe60000100800 */
[----:B------:R-:W-:Y:S01]  /*eb80*/  @P0 LEA.HI.X R3, R5, UR5, R4, 0x2, P1 ;  /* 0x0000000505030c11 */ /* 0x000fe200088f1404 */
[----:B------:R-:W-:-:S04]  /*eb90*/  ULDC.64 UR4, c[0x0][0xa00] ;  /* 0x0002800000047ab9 */ /* 0x000fc80000000a00 */
[----:B------:R0:W5:Y:S01]  /*eba0*/  @P0 LDG.E R0, desc[UR6][R2.64] ;  /* 0x0000000602000981 */ /* 0x000162000c1e1900 */
[----:B------:R-:W-:-:S04]  /*ebb0*/  ISETP.NE.U32.AND P0, PT, RZ, UR4, PT ;  /* 0x00000004ff007c0c */ /* 0x000fc8000bf05070 */
[----:B------:R-:W-:-:S13]  /*ebc0*/  ISETP.NE.AND.EX P0, PT, RZ, UR5, PT, P0 ;  /* 0x00000005ff007c0c */ /* 0x000fda000bf05300 */
[----:B0-----:R-:W-:-:S04]  /*ebd0*/  @P0 LEA R2, P1, R5, UR4, 0x2 ;  /* 0x0000000405020c11 */ /* 0x001fc8000f8210ff */
[----:B------:R-:W-:Y:S01]  /*ebe0*/  @P0 LEA.HI.X R3, R5, UR5, R4, 0x2, P1 ;  /* 0x0000000505030c11 */ /* 0x000fe200088f1404 */
[----:B------:R-:W-:-:S04]  /*ebf0*/  ULDC.64 UR4, c[0x0][0xa20] ;  /* 0x0002880000047ab9 */ /* 0x000fc80000000a00 */
[----:B------:R-:W2:Y:S01]  /*ec00*/  @P0 LDG.E R6, desc[UR6][R2.64] ;  /* 0x0000000602060981 */ /* 0x000ea2000c1e1900 */
[----:B------:R-:W-:-:S04]  /*ec10*/  ISETP.NE.U32.AND P0, PT, RZ, UR4, PT ;  /* 0x00000004ff007c0c */ /* 0x000fc8000bf05070 */
[----:B------:R-:W-:Y:S01]  /*ec20*/  ISETP.NE.AND.EX P0, PT, RZ, UR5, PT, P0 ;  /* 0x00000005ff007c0c */ /* 0x000fe2000bf05300 */
[----:B--2---:R0:W-:Y:S04]  /*ec30*/  STL [R1+0x2c], R6 ;  /* 0x00002c0601007387 */ /* 0x0041e80000100800 */
[----:B------:R1:W-:Y:S01]  /*ec40*/  STL [R1+0x1c], R7 ;  /* 0x00001c0701007387 */ /* 0x0003e20000100800 */
[----:B0-----:R-:W-:-:S07]  /*ec50*/  SHF.L.U64.HI R6, R5, 0x2, R4 ;  /* 0x0000000205067819 */ /* 0x001fce0000010204 */
[C---:B------:R-:W-:Y:S01]  /*ec60*/  @P0 IADD3 R4, P1, R7.reuse, UR4, RZ ;  /* 0x0000000407040c10 */ /* 0x040fe2000ff3e0ff */
[----:B------:R0:W-:Y:S03]  /*ec70*/  STL [R1+0x20], R6 ;  /* 0x0000200601007387 */ /* 0x0001e60000100800 */
[----:B------:R-:W-:Y:S01]  /*ec80*/  @P0 IADD3.X R5, R6, UR5, RZ, P1, !PT ;  /* 0x0000000506050c10 */ /* 0x000fe20008ffe4ff */
[----:B------:R-:W-:Y:S02]  /*ec90*/  ULDC.64 UR4, c[0x0][0xa08] ;  /* 0x0002820000047ab9 */ /* 0x000fe40000000a00 */
[----:B------:R-:W-:Y:S01]  /*eca0*/  IADD3 R2, P1, R7, UR4, RZ ;  /* 0x0000000407027c10 */ /* 0x000fe2000ff3e0ff */
[----:B-1----:R-:W-:-:S03]  /*ecb0*/  IMAD.MOV.U32 R7, RZ, RZ, RZ ;  /* 0x000000ffff077224 */ /* 0x002fc600078e00ff */
[----:B------:R-:W-:Y:S02]  /*ecc0*/  IADD3.X R3, R6, UR5, RZ, P1, !PT ;  /* 0x0000000506037c10 */ /* 0x000fe40008ffe4ff */
[----:B------:R-:W-:-:S04]  /*ecd0*/  ISETP.NE.U32.AND P1, PT, RZ, UR4, PT ;  /* 0x00000004ff007c0c */ /* 0x000fc8000bf25070 */
[----:B------:R-:W-:Y:S01]  /*ece0*/  ISETP.NE.AND.EX P1, PT, RZ, UR5, PT, P1 ;  /* 0x00000005ff007c0c */ /* 0x000fe2000bf25310 */
[----:B------:R-:W-:Y:S02]  /*ecf0*/  ULDC.64 UR4, c[0x0][0x3f8] ;  /* 0x0000fe0000047ab9 */ /* 0x000fe40000000a00 */
[----:B------:R-:W-:-:S03]  /*ed00*/  UISETP.NE.U32.AND UP0, UPT, UR4, URZ, UPT ;  /* 0x0000003f0400728c */ /* 0x000fc6000bf05070 */
[----:B------:R-:W-:Y:S01]  /*ed10*/  ULDC UR4, c[0x0][0x404] ;  /* 0x0001010000047ab9 */ /* 0x000fe20000000800 */
[----:B------:R-:W-:-:S03]  /*ed20*/  UISETP.NE.AND.EX UP0, UPT, UR5, URZ, UPT, UP0 ;  /* 0x0000003f0500728c */ /* 0x000fc6000bf05300 */
[----:B------:R-:W-:Y:S01]  /*ed30*/  ULDC UR5, c[0x0][0x2e0] ;  /* 0x0000b80000057ab9 */ /* 0x000fe20000000800 */
[----:B------:R-:W-:Y:S02]  /*ed40*/  USEL UR4, UR4, 0x1, UP0 ;  /* 0x0000000104047887 */ /* 0x000fe40008000000 */
[----:B------:R1:W5:Y:S02]  /*ed50*/  @P1 LDG.E R7, desc[UR6][R2.64] ;  /* 0x0000000602071981 */ /* 0x000364000c1e1900 */
[----:B------:R-:W-:-:S06]  /*ed60*/  UIMAD UR4, UR4, UR5, URZ ;  /* 0x00000005040472a4 */ /* 0x000fcc000f8e023f */
[----:B0-----:R-:W-:-:S06]  /*ed70*/  IMAD.U32 R6, RZ, RZ, UR4 ;  /* 0x00000004ff067e24 */ /* 0x001fcc000f8e00ff */
[----:B------:R1:W5:Y:S01]  /*ed80*/  @P0 LDG.E R6, desc[UR6][R4.64] ;  /* 0x0000000604060981 */ /* 0x000362000c1e1900 */
[----:B------:R-:W-:Y:S05]  /*ed90*/  @P0 BRA `(.L_x_310) ;  /* 0x0000000000140947 */ /* 0x000fea0003800000 */
[----:B------:R-:W-:Y:S05]  /*eda0*/  @!P1 BRA `(.L_x_310) ;  /* 0x0000000000109947 */ /* 0x000fea0003800000 */
[----:B------:R-:W-:Y:S02]  /*edb0*/  ULDC.64 UR4, c[0x0][0x208] ;  /* 0x0000820000047ab9 */ /* 0x000fe40000000a00 */
[----:B-----5:R-:W2:Y:S04]  /*edc0*/  LDG.E R6, desc[UR4][R2.64] ;  /* 0x0000000402067981 */ /* 0x020ea8000c1e1900 */
[----:B-1----:R-:W2:Y:S02]  /*edd0*/  LDG.E R5, desc[UR4][R2.64+0x4] ;  /* 0x0000040402057981 */ /* 0x002ea4000c1e1900 */
[----:B--2---:R-:W-:-:S07]  /*ede0*/  IMAD.IADD R6, R5, 0x1, -R6 ;  /* 0x0000000105067824 */ /* 0x004fce00078e0a06 */
.L_x_310:
[----:B-1---5:R-:W-:Y:S01]  /*edf0*/  IADD3 R2, -R0, R6, RZ ;  /* 0x0000000600027210 */ /* 0x022fe20007ffe1ff */
[----:B------:R-:W-:Y:S01]  /*ee00*/  IMAD.IADD R3, R7, 0x1, R0 ;  /* 0x0000000107037824 */ /* 0x000fe200078e0200 */
[----:B------:R-:W-:Y:S02]  /*ee10*/  BSSY B6, `(.L_x_311) ;  /* 0x0000367000067945 */ /* 0x000fe40003800000 */
[C---:B------:R-:W-:Y:S01]  /*ee20*/  ISETP.GT.AND P0, PT, R2.reuse, RZ, PT ;  /* 0x000000ff0200720c */ /* 0x040fe20003f04270 */
[----:B------:R-:W-:Y:S01]  /*ee30*/  VIADD R0, R2, 0x4f ;  /* 0x0000004f02007836 */ /* 0x000fe20000000000 */
[----:B------:R-:W-:Y:S03]  /*ee40*/  STL [R1+0x24], R2 ;  /* 0x0000240201007387 */ /* 0x000fe60000100800 */
[----:B------:R-:W-:Y:S01]  /*ee50*/  IMAD.HI R0, R0, 0x66666667, RZ ;  /* 0x6666666700007827 */ /* 0x000fe200078e02ff */
[----:B------:R0:W-:Y:S04]  /*ee60*/  STL [R1+0x4], R3 ;  /* 0x0000040301007387 */ /* 0x0001e80000100800 */
[----:B0-----:R-:W-:-:S04]  /*ee70*/  SHF.R.U32.HI R3, RZ, 0x1f, R0 ;  /* 0x0000001fff037819 */ /* 0x001fc80000011600 */
[----:B------:R-:W-:-:S05]  /*ee80*/  LEA.HI.SX32 R0, R0, R3, 0x1b ;  /* 0x0000000300007211 */ /* 0x000fca00078fdaff */
[----:B------:R0:W-:Y:S01]  /*ee90*/  STL [R1+0x18], R0 ;  /* 0x0000180001007387 */ /* 0x0001e20000100800 */
[----:B------:R-:W-:Y:S05]  /*eea0*/  @P0 BRA `(.L_x_312) ;  /* 0x0000000000480947 */ /* 0x000fea0003800000 */
[----:B------:R-:W1:Y:S02]  /*eeb0*/  S2R R2, SR_TID.X ;  /* 0x0000000000027919 */ /* 0x000e640000002100 */
[----:B-1----:R-:W-:-:S04]  /*eec0*/  LOP3.LUT R2, R2, 0x1f, RZ, 0xc0, !PT ;  /* 0x0000001f02027812 */ /* 0x002fc800078ec0ff */
[----:B------:R-:W-:-:S13]  /*eed0*/  ISETP.NE.AND P1, PT, R2, RZ, PT ;  /* 0x000000ff0200720c */ /* 0x000fda0003f25270 */
[----:B------:R-:W-:Y:S05]  /*eee0*/  @P1 BRA `(.L_x_313) ;  /* 0x0000003400641947 */ /* 0x000fea0003800000 */
[----:B------:R-:W1:Y:S01]  /*eef0*/  S2R R7, SR_LANEID ;  /* 0x0000000000077919 */ /* 0x000e620000000000 */
[----:B------:R-:W-:Y:S01]  /*ef00*/  VOTEU.ANY UR4, UPT, PT ;  /* 0x0000000000047886 */ /* 0x000fe200038e0100 */
[----:B------:R-:W2:Y:S01]  /*ef10*/  LDC.64 R2, c[0x0][0xc38] ;  /* 0x00030e00ff027b82 */ /* 0x000ea20000000a00 */
[----:B0-----:R-:W1:Y:S01]  /*ef20*/  FLO.U32 R0, UR4 ;  /* 0x0000000400007d00 */ /* 0x001e6200080e0000 */
[----:B------:R-:W-:-:S07]  /*ef30*/  ULDC.64 UR6, c[0x0][0x208] ;  /* 0x0000820000067ab9 */ /* 0x000fce0000000a00 */
[----:B------:R-:W2:Y:S01]  /*ef40*/  POPC R5, UR4 ;  /* 0x0000000400057d09 */ /* 0x000ea20008000000 */
[----:B-1----:R-:W-:-:S13]  /*ef50*/  ISETP.EQ.U32.AND P0, PT, R0, R7, PT ;  /* 0x000000070000720c */ /* 0x002fda0003f02070 */
[----:B--2---:R-:W2:Y:S01]  /*ef60*/  @P0 ATOMG.E.ADD.STRONG.GPU PT, R3, desc[UR6][R2.64], R5 ;  /* 0x00000005020309a8 */ /* 0x004ea200081ee1c6 */
[----:B------:R-:W0:Y:S02]  /*ef70*/  S2R R4, SR_LTMASK ;  /* 0x0000000000047919 */ /* 0x000e240000003900 */
[----:B0-----:R-:W-:-:S04]  /*ef80*/  LOP3.LUT R4, R4, UR4, RZ, 0xc0, !PT ;  /* 0x0000000404047c12 */ /* 0x001fc8000f8ec0ff */
[----:B------:R-:W0:Y:S01]  /*ef90*/  POPC R7, R4 ;  /* 0x0000000400077309 */ /* 0x000e220000000000 */
[----:B--2---:R-:W0:Y:S02]  /*efa0*/  SHFL.IDX PT, R0, R3, R0, 0x1f ;  /* 0x00001f0003007589 */ /* 0x004e2400000e0000 */
[----:B0-----:R-:W-:Y:S01]  /*efb0*/  IADD3 R16, R0, UR38, R7 ;  /* 0x0000002600107c10 */ /* 0x001fe2000fffe007 */
[----:B------:R-:W-:Y:S06]  /*efc0*/  BRA `(.L_x_313) ;  /* 0x00000034002c7947 */ /* 0x000fec0003800000 */
.L_x_312:
[----:B------:R-:W1:Y:S01]  /*efd0*/  S2R R3, SR_CgaCtaId ;  /* 0x0000000000037919 */ /* 0x000e620000008800 */
[----:B0-----:R-:W-:-:S04]  /*efe0*/  MOV R0, 0x400 ;  /* 0x0000040000007802 */ /* 0x001fc80000000f00 */
[----:B-1----:R-:W-:-:S05]  /*eff0*/  LEA R2, R3, R0, 0x18 ;  /* 0x0000000003027211 */ /* 0x002fca00078ec0ff */
[----:B------:R0:W-:Y:S01]  /*f000*/  STL [R1+0x10], R2 ;  /* 0x0000100201007387 */ /* 0x0001e20000100800 */
[----:B------:R-:W-:-:S05]  /*f010*/  VIADD R0, R2, 0x24400 ;  /* 0x0002440002007836 */ /* 0x000fca0000000000 */
[----:B------:R-:W-:-:S13]  /*f020*/  LOP3.LUT P0, RZ, R0, 0x3ff, RZ, 0xc0, !PT ;  /* 0x000003ff00ff7812 */ /* 0x000fda000780c0ff */
[----:B0-----:R-:W-:Y:S05]  /*f030*/  @!P0 BRA `(.L_x_314) ;  /* 0x0000000000408947 */ /* 0x001fea0003800000 */
[----:B------:R-:W-:Y:S01]  /*f040*/  MOV R2, 0x0 ;  /* 0x0000000000027802 */ /* 0x000fe20000000f00 */
[----:B------:R-:W-:Y:S01]  /*f050*/  ULDC.64 UR6, c[0x4][0x1b8] ;  /* 0x01006e0000067ab9 */ /* 0x000fe20000000a00 */
[----:B------:R-:W-:Y:S01]  /*f060*/  ULDC.64 UR8, c[0x4][0x1c0] ;  /* 0x0100700000087ab9 */ /* 0x000fe20000000a00 */
[----:B------:R-:W-:Y:S01]  /*f070*/  ULDC.64 UR4, c[0x4][0x118] ;  /* 0x0100460000047ab9 */ /* 0x000fe20000000a00 */
[----:B------:R-:W-:Y:S01]  /*f080*/  IMAD.U32 R4, RZ, RZ, UR6 ;  /* 0x00000006ff047e24 */ /* 0x000fe2000f8e00ff */
[----:B------:R-:W-:Y:S01]  /*f090*/  MOV R7, UR9 ;  /* 0x0000000900077c02 */ /* 0x000fe20008000f00 */
[----:B------:R-:W0:Y:S01]  /*f0a0*/  LDC.64 R2, c[0x4][R2] ;  /* 0x0100000002027b82 */ /* 0x000e220000000a00 */
[----:B------:R-:W-:Y:S02]  /*f0b0*/  IMAD.U32 R5, RZ, RZ, UR7 ;  /* 0x00000007ff057e24 */ /* 0x000fe4000f8e00ff */
[----:B------:R-:W-:Y:S02]  /*f0c0*/  IMAD.U32 R6, RZ, RZ, UR8 ;  /* 0x00000008ff067e24 */ /* 0x000fe4000f8e00ff */
[----:B------:R-:W-:-:S02]  /*f0d0*/  IMAD.U32 R10, RZ, RZ, UR4 ;  /* 0x00000004ff0a7e24 */ /* 0x000fc4000f8e00ff */
[----:B------:R-:W-:Y:S02]  /*f0e0*/  IMAD.U32 R11, RZ, RZ, UR5 ;  /* 0x00000005ff0b7e24 */ /* 0x000fe4000f8e00ff */
[----:B------:R-:W-:Y:S02]  /*f0f0*/  IMAD.MOV.U32 R8, RZ, RZ, 0x70 ;  /* 0x00000070ff087424 */ /* 0x000fe400078e00ff */
[----:B------:R-:W-:Y:S02]  /*f100*/  IMAD.MOV.U32 R12, RZ, RZ, 0x1 ;  /* 0x00000001ff0c7424 */ /* 0x000fe400078e00ff */
[----:B------:R-:W-:-:S07]  /*f110*/  IMAD.MOV.U32 R13, RZ, RZ, RZ ;  /* 0x000000ffff0d7224 */ /* 0x000fce00078e00ff */
[----:B------:R-:W-:-:S07]  /*f120*/  LEPC R20, `(.L_x_314) ;  /* 0x000000001014794e */ /* 0x000fce0000000000 */
[----:B0-----:R-:W-:Y:S05]  /*f130*/  CALL.ABS.NOINC R2 ;  /* 0x0000000002007343 */ /* 0x001fea0003c00000 */
.L_x_314:
        /* <DEDUP_REMOVED lines=8> */
[----:B------:R0:W1:Y:S01]  /*f1c0*/  LDC.64 R2, c[0x4][R0] ;  /* 0x0100000000027b82 */ /* 0x0000620000000a00 */
[----:B------:R-:W-:Y:S01]  /*f1d0*/  IMAD.U32 R4, RZ, RZ, UR6 ;  /* 0x00000006ff047e24 */ /* 0x000fe2000f8e00ff */
[----:B------:R-:W-:Y:S01]  /*f1e0*/  MOV R11, UR5 ;  /* 0x00000005000b7c02 */ /* 0x000fe20008000f00 */
[----:B------:R-:W-:Y:S02]  /*f1f0*/  IMAD.U32 R5, RZ, RZ, UR7 ;  /* 0x00000007ff057e24 */ /* 0x000fe4000f8e00ff */
[----:B------:R-:W-:Y:S02]  /*f200*/  IMAD.U32 R6, RZ, RZ, UR8 ;  /* 0x00000008ff067e24 */ /* 0x000fe4000f8e00ff */
[----:B------:R-:W-:-:S02]  /*f210*/  IMAD.U32 R7, RZ, RZ, UR9 ;  /* 0x00000009ff077e24 */ /* 0x000fc4000f8e00ff */
[----:B------:R-:W-:Y:S02]  /*f220*/  IMAD.U32 R10, RZ, RZ, UR4 ;  /* 0x00000004ff0a7e24 */ /* 0x000fe4000f8e00ff */
[----:B------:R-:W-:Y:S02]  /*f230*/  IMAD.MOV.U32 R8, RZ, RZ, 0x70 ;  /* 0x00000070ff087424 */ /* 0x000fe400078e00ff */
[----:B------:R-:W-:Y:S02]  /*f240*/  IMAD.MOV.U32 R12, RZ, RZ, 0x1 ;  /* 0x00000001ff0c7424 */ /* 0x000fe400078e00ff */
[----:B0-----:R-:W-:-:S07]  /*f250*/  IMAD.MOV.U32 R13, RZ, RZ, RZ ;  /* 0x000000ffff0d7224 */ /* 0x001fce00078e00ff */
[----:B------:R-:W-:-:S07]  /*f260*/  LEPC R20, `(.L_x_316) ;  /* 0x000000001014794e */ /* 0x000fce0000000000 */
[----:B-1----:R-:W-:Y:S05]  /*f270*/  CALL.ABS.NOINC R2 ;  /* 0x0000000002007343 */ /* 0x002fea0003c00000 */
.L_x_316:
[----:B------:R-:W-:Y:S01]  /*f280*/  MOV R2, 0x0 ;  /* 0x0000000000027802 */ /* 0x000fe20000000f00 */
[----:B------:R-:W-:Y:S01]  /*f290*/  ULDC.64 UR6, c[0x4][0x1b8] ;  /* 0x01006e0000067ab9 */ /* 0x000fe20000000a00 */
[----:B------:R-:W-:Y:S01]  /*f2a0*/  ULDC.64 UR8, c[0x4][0x1c0] ;  /* 0x0100700000087ab9 */ /* 0x000fe20000000a00 */
[----:B------:R-:W-:Y:S01]  /*f2b0*/  ULDC.64 UR4, c[0x4][0x128] ;  /* 0x01004a0000047ab9 */ /* 0x000fe20000000a00 */
[----:B------:R-:W-:Y:S01]  /*f2c0*/  IMAD.U32 R4, RZ, RZ, UR6 ;  /* 0x00000006ff047e24 */ /* 0x000fe2000f8e00ff */
[----:B------:R-:W-:Y:S01]  /*f2d0*/  MOV R6, UR8 ;  /* 0x0000000800067c02 */ /* 0x000fe20008000f00 */
[----:B------:R-:W0:Y:S01]  /*f2e0*/  LDC.64 R2, c[0x4][R2] ;  /* 0x0100000002027b82 */ /* 0x000e220000000a00 */
[----:B------:R-:W-:Y:S01]  /*f2f0*/  IMAD.U32 R5, RZ, RZ, UR7 ;  /* 0x00000007ff057e24 */ /* 0x000fe2000f8e00ff */
[----:B------:R-:W-:Y:S01]  /*f300*/  MOV R13, RZ ;  /* 0x000000ff000d7202 */ /* 0x000fe20000000f00 */
[----:B------:R-:W-:Y:S02]  /*f310*/  IMAD.U32 R7, RZ, RZ, UR9 ;  /* 0x00000009ff077e24 */ /* 0x000fe4000f8e00ff */
[----:B------:R-:W-:-:S02]  /*f320*/  IMAD.U32 R10, RZ, RZ, UR4 ;  /* 0x00000004ff0a7e24 */ /* 0x000fc4000f8e00ff */
[----:B------:R-:W-:Y:S02]  /*f330*/  IMAD.U32 R11, RZ, RZ, UR5 ;  /* 0x00000005ff0b7e24 */ /* 0x000fe4000f8e00ff */
[----:B------:R-:W-:Y:S02]  /*f340*/  IMAD.MOV.U32 R8, RZ, RZ, 0x70 ;  /* 0x00000070ff087424 */ /* 0x000fe400078e00ff */
[----:B------:R-:W-:-:S07]  /*f350*/  IMAD.MOV.U32 R12, RZ, RZ, 0x1 ;  /* 0x00000001ff0c7424 */ /* 0x000fce00078e00ff */
[----:B------:R-:W-:-:S07]  /*f360*/  LEPC R20, `(.L_x_315) ;  /* 0x000000001014794e */ /* 0x000fce0000000000 */
[----:B0-----:R-:W-:Y:S05]  /*f370*/  CALL.ABS.NOINC R2 ;  /* 0x0000000002007343 */ /* 0x001fea0003c00000 */
.L_x_315:
[----:B------:R-:W2:Y:S01]  /*f380*/  LDL.LU R2, [R1+0x1c] ;  /* 0x00001c0001027983 */ /* 0x000ea20000300800 */
[----:B------:R-:W-:-:S03]  /*f390*/  ULDC.64 UR4, c[0x0][0x9f8] ;  /* 0x00027e0000047ab9 */ /* 0x000fc60000000a00 */
[----:B------:R-:W3:Y:S04]  /*f3a0*/  LDL.LU R0, [R1+0x20] ;  /* 0x0000200001007983 */ /* 0x000ee80000300800 */
[----:B------:R-:W4:Y:S04]  /*f3b0*/  LDL.LU R4, [R1+0x2c] ;  /* 0x00002c0001047983 */ /* 0x000f280000300800 */
[----:B------:R-:W4:Y:S01]  /*f3c0*/  LDL.LU R8, [R1+0x14] ;  /* 0x0000140001087983 */ /* 0x000f220000300800 */
[----:B------:R-:W-:Y:S01]  /*f3d0*/  ISETP.NE.U32.AND P0, PT, RZ, UR4, PT ;  /* 0x00000004ff007c0c */ /* 0x000fe2000bf05070 */
[----:B------:R-:W-:-:S03]  /*f3e0*/  ULDC.64 UR6, c[0x0][0x208] ;  /* 0x0000820000067ab9 */ /* 0x000fc60000000a00 */
[----:B------:R-:W-:Y:S01]  /*f3f0*/  ISETP.NE.AND.EX P0, PT, RZ, UR5, PT, P0 ;  /* 0x00000005ff007c0c */ /* 0x000fe2000bf05300 */
[----:B------:R-:W0:Y:S02]  /*f400*/  S2R R9, SR_TID.X ;  /* 0x0000000000097919 */ /* 0x000e240000002100 */
[----:B0-----:R-:W-:-:S04]  /*f410*/  LOP3.LUT R9, R9, 0x1f, RZ, 0xc0, !PT ;  /* 0x0000001f09097812 */ /* 0x001fc800078ec0ff */
[----:B------:R-:W-:-:S13]  /*f420*/  ISETP.NE.AND P6, PT, R9, RZ, PT ;  /* 0x000000ff0900720c */ /* 0x000fda0003fc5270 */
[----:B------:R-:W-:-:S05]  /*f430*/  VOTEU.ALL UP1, P6 ;  /* 0x00000000003f7886 */ /* 0x000fca0003020000 */
[----:B------:R-:W-:-:S04]  /*f440*/  @!UP1 UIADD3 UR8, UP0, UR36, 0x270, URZ ;  /* 0x0000027024089890 */ /* 0x000fc8000ff1e03f */
[----:B------:R-:W-:-:S03]  /*f450*/  @!UP1 UIADD3.X UR9, URZ, UR37, URZ, UP0, !UPT ;  /* 0x000000253f099290 */ /* 0x000fc600087fe43f */
[----:B------:R-:W-:Y:S01]  /*f460*/  VOTEU.ALL UP0, P6 ;  /* 0x00000000003f7886 */ /* 0x000fe20003000000 */
[----:B--2---:R-:W-:-:S04]  /*f470*/  @P0 IADD3 R2, P1, R2, UR4, RZ ;  /* 0x0000000402020c10 */ /* 0x004fc8000ff3e0ff */
[----:B---3--:R-:W-:Y:S01]  /*f480*/  @P0 IADD3.X R3, R0, UR5, RZ, P1, !PT ;  /* 0x0000000500030c10 */ /* 0x008fe20008ffe4ff */
[----:B------:R-:W-:Y:S01]  /*f490*/  ULDC.64 UR4, c[0x0][0xa00] ;  /* 0x0002800000047ab9 */ /* 0x000fe20000000a00 */
[----:B----4-:R-:W-:Y:S02]  /*f4a0*/  IMAD R17, R17, 0x80, R4 ;  /* 0x0000008011117824 */ /* 0x010fe400078e0204 */
[----:B------:R-:W0:Y:S01]  /*f4b0*/  LDC R4, c[0x0][0x428] ;  /* 0x00010a00ff047b82 */ /* 0x000e220000000800 */
[----:B------:R-:W-:-:S06]  /*f4c0*/  IMAD.MOV.U32 R0, RZ, RZ, R8 ;  /* 0x000000ffff007224 */ /* 0x000fcc00078e0008 */
[----:B------:R1:W5:Y:S01]  /*f4d0*/  @P0 LDG.E R0, desc[UR6][R2.64] ;  /* 0x0000000602000981 */ /* 0x000362000c1e1900 */
[----:B------:R-:W-:Y:S02]  /*f4e0*/  PLOP3.LUT P1, PT, P6, PT, PT, 0x8, 0x0 ;  /* 0x000000000000781c */ /* 0x000fe4000372e170 */
[----:B0-----:R-:W-:Y:S01]  /*f4f0*/  ISETP.NE.AND P0, PT, R4, 0x1, PT ;  /* 0x000000010400780c */ /* 0x001fe20003f05270 */
[----:B------:R-:W-:-:S12]  /*f500*/  IMAD.MOV.U32 R4, RZ, RZ, R18 ;  /* 0x000000ffff047224 */ /* 0x000fd800078e0012 */
[----:B------:R-:W0:Y:S08]  /*f510*/  @P0 LDC R7, c[0x0][0x42c] ;  /* 0x00010b00ff070b82 */ /* 0x000e300000000800 */
[----:B------:R-:W2:Y:S01]  /*f520*/  @P0 LDC R5, c[0x0][0x430] ;  /* 0x00010c00ff050b82 */ /* 0x000ea20000000800 */
[----:B0-----:R-:W-:-:S05]  /*f530*/  @P0 IMAD.HI.U32 R6, R18, R7, RZ ;  /* 0x0000000712060227 */ /* 0x001fca00078e00ff */
[----:B--2---:R-:W-:Y:S02]  /*f540*/  @P0 SHF.R.U32.HI R4, RZ, R5, R6 ;  /* 0x00000005ff040219 */ /* 0x004fe40000011606 */
[----:B------:R-:W-:-:S04]  /*f550*/  ISETP.NE.U32.AND P0, PT, RZ, UR4, PT ;  /* 0x00000004ff007c0c */ /* 0x000fc8000bf05070 */
[----:B------:R-:W-:-:S04]  /*f560*/  ISETP.NE.AND.EX P0, PT, RZ, UR5, PT, P0 ;  /* 0x00000005ff007c0c */ /* 0x000fc8000bf05300 */
[----:B-1----:R-:W-:-:S09]  /*f570*/  SEL R6, R8, RZ, !P0 ;  /* 0x000000ff08067207 */ /* 0x002fd20004000000 */
.L_x_317:
        /* <DEDUP_REMOVED lines=9> */
[----:B0-----:R-:W-:Y:S05]  /*f610*/  @P1 BRA.U.ANY `(.L_x_317) ;  /* 0xfffffffd00d81947 */ /* 0x001fea000393ffff */
[----:B------:R-:W0:Y:S01]  /*f620*/  S2R R2, SR_TID.X ;  /* 0x0000000000027919 */ /* 0x000e220000002100 */
[----:B------:R-:W-:Y:S01]  /*f630*/  UMOV UR4, 0x40 ;  /* 0x0000004000047882 */ /* 0x000fe20000000000 */
[----:B0-----:R-:W-:-:S04]  /*f640*/  LOP3.LUT R2, R2, 0x1f, RZ, 0xc0, !PT ;  /* 0x0000001f02027812 */ /* 0x001fc800078ec0ff */
[----:B------:R-:W-:-:S04]  /*f650*/  ISETP.NE.AND P2, PT, R2, RZ, PT ;  /* 0x000000ff0200720c */ /* 0x000fc80003f45270 */
[----:B------:R-:W-:-:S09]  /*f660*/  PLOP3.LUT P1, PT, P2, PT, PT, 0x8, 0x0 ;  /* 0x000000000000781c */ /* 0x000fd2000172e170 */
[----:B------:R-:W-:-:S05]  /*f670*/  VOTEU.ALL UP0, P2 ;  /* 0x00000000003f7886 */ /* 0x000fca0001000000 */
.L_x_318:
        /* <DEDUP_REMOVED lines=15> */
.L_x_319:
        /* <DEDUP_REMOVED lines=15> */
.L_x_320:
        /* <DEDUP_REMOVED lines=9> */
[----:B------:R-:W0:Y:S01]  /*f8f0*/  LDC.64 R2, c[0x0][0x3f8] ;  /* 0x0000fe00ff027b82 */ /* 0x000e220000000a00 */
[----:B------:R-:W-:Y:S02]  /*f900*/  ULDC.64 UR4, c[0x0][0xa08] ;  /* 0x0002820000047ab9 */ /* 0x000fe40000000a00 */
[----:B0-----:R-:W-:Y:S01]  /*f910*/  LOP3.LUT P0, RZ, R2, UR4, RZ, 0xfc, !PT ;  /* 0x0000000402ff7c12 */ /* 0x001fe2000f80fcff */
[----:B------:R-:W-:-:S03]  /*f920*/  UMOV UR4, 0xffffffff ;  /* 0xffffffff00047882 */ /* 0x000fc60000000000 */
[----:B------:R-:W-:-:S04]  /*f930*/  LOP3.LUT P0, RZ, R3, UR5, RZ, 0xfc, P0 ;  /* 0x0000000503ff7c12 */ /* 0x000fc8000800fcff */
[----:B-----5:R-:W-:Y:S01]  /*f940*/  SEL R5, R0, RZ, !P0 ;  /* 0x000000ff00057207 */ /* 0x020fe20004000000 */
[----:B------:R-:W-:Y:S08]  /*f950*/  BRA.DIV UR4, `(.L_x_321) ;  /* 0x0000003a04b47947 */ /* 0x000ff0000b800000 */
.L_x_391:
[----:B------:R-:W2:Y:S01]  /*f960*/  LDL R7, [R1+0x18] ;  /* 0x0000180001077983 */ /* 0x000ea20000100800 */
[----:B------:R-:W-:Y:S01]  /*f970*/  UMOV UR4, 0xffffffff ;  /* 0xffffffff00047882 */ /* 0x000fe20000000000 */
[----:B------:R-:W-:Y:S01]  /*f980*/  SHF.R.S32.HI R12, RZ, 0x1f, R0 ;  /* 0x0000001fff0c7819 */ /* 0x000fe20000011400 */
[----:B--2---:R-:W-:Y:S01]  /*f990*/  VIADD R7, R7, 0xffffffff ;  /* 0xffffffff07077836 */ /* 0x004fe20000000000 */
[----:B------:R-:W-:Y:S06]  /*f9a0*/  BRA.DIV UR4, `(.L_x_322) ;  /* 0x0000003a04d47947 */ /* 0x000fec000b800000 */
[----:B------:R-:W-:-:S13]  /*f9b0*/  ELECT P6, URZ, PT ;  /* 0x00000000003f782f */ /* 0x000fda00038c0000 */
.L_x_394:
[----:B------:R-:W-:Y:S05]  /*f9c0*/  @!P6 BRA `(.L_x_323) ;  /* 0x000000040048e947 */ /* 0x000fea0003800000 */
[----:B------:R0:W-:Y:S01]  /*f9d0*/  STL [R1+0xc], R7 ;  /* 0x00000c0701007387 */ /* 0x0001e20000100800 */
[----:B------:R-:W-:-:S04]  /*f9e0*/  ISETP.NE.U32.AND P0, PT, R2, RZ, PT ;  /* 0x000000ff0200720c */ /* 0x000fc80003f05070 */
[----:B------:R-:W-:-:S13]  /*f9f0*/  ISETP.NE.AND.EX P0, PT, R3, RZ, PT, P0 ;  /* 0x000000ff0300720c */ /* 0x000fda0003f05300 */
[----:B0-----:R-:W-:Y:S05]  /*fa00*/  @!P0 BRA `(.L_x_324) ;  /* 0x0000000000508947 */ /* 0x001fea0003800000 */
[----:B------:R-:W0:Y:S01]  /*fa10*/  LDC R10, c[0x0][0x41c] ;  /* 0x00010700ff0a7b82 */ /* 0x000e220000000800 */
[----:B------:R-:W-:Y:S01]  /*fa20*/  IMAD.MOV.U32 R5, RZ, RZ, R7 ;  /* 0x000000ffff057224 */ /* 0x000fe200078e0007 */
[----:B------:R-:W-:Y:S01]  /*fa30*/  ULDC.64 UR4, c[0x0][0x408] ;  /* 0x0001020000047ab9 */ /* 0x000fe20000000a00 */
[----:B------:R-:W-:Y:S01]  /*fa40*/  ULDC.64 UR6, c[0x0][0x208] ;  /* 0x0000820000067ab9 */ /* 0x000fe20000000a00 */
[----:B0-----:R-:W-:-:S13]  /*fa50*/  ISETP.NE.AND P0, PT, R10, 0x1, PT ;  /* 0x000000010a00780c */ /* 0x001fda0003f05270 */
[----:B------:R-:W0:Y:S02]  /*fa60*/  @P0 LDC.64 R8, c[0x0][0x420] ;  /* 0x00010800ff080b82 */ /* 0x000e240000000a00 */
[----:B0-----:R-:W-:-:S05]  /*fa70*/  @P0 IMAD.HI.U32 R8, R7, R8, RZ ;  /* 0x0000000807080227 */ /* 0x001fca00078e00ff */
[----:B------:R-:W-:-:S04]  /*fa80*/  @P0 SHF.R.U32.HI R5, RZ, R9, R8 ;  /* 0x00000009ff050219 */ /* 0x000fc80000011608 */
[----:B------:R-:W-:-:S05]  /*fa90*/  IADD3 R8, -R5, RZ, RZ ;  /* 0x000000ff05087210 */ /* 0x000fca0007ffe1ff */
[----:B------:R-:W-:Y:S02]  /*faa0*/  IMAD R9, R10, R8, R7 ;  /* 0x000000080a097224 */ /* 0x000fe400078e0207 */
[----:B------:R-:W-:-:S03]  /*fab0*/  IMAD R8, R12, UR4, RZ ;  /* 0x000000040c087c24 */ /* 0x000fc6000f8e02ff */
[----:B------:R0:W-:Y:S01]  /*fac0*/  STL [R1+0xc], R9 ;  /* 0x00000c0901007387 */ /* 0x0001e20000100800 */
[----:B------:R-:W-:Y:S02]  /*fad0*/  IMAD R10, R0, UR5, R8 ;  /* 0x00000005000a7c24 */ /* 0x000fe4000f8e0208 */
[--C-:B------:R-:W-:Y:S01]  /*fae0*/  IMAD.MOV.U32 R8, RZ, RZ, R5.reuse ;  /* 0x000000ffff087224 */ /* 0x100fe200078e0005 */
[----:B0-----:R-:W-:-:S03]  /*faf0*/  SHF.R.S32.HI R9, RZ, 0x1f, R5 ;  /* 0x0000001fff097819 */ /* 0x001fc60000011405 */
[----:B------:R-:W-:-:S04]  /*fb00*/  IMAD.WIDE.U32 R8, R0, UR4, R8 ;  /* 0x0000000400087c25 */ /* 0x000fc8000f8e0008 */
[----:B------:R-:W-:Y:S01]  /*fb10*/  IMAD.IADD R5, R9, 0x1, R10 ;  /* 0x0000000109057824 */ /* 0x000fe200078e020a */
[----:B------:R-:W-:-:S04]  /*fb20*/  LEA R10, P0, R8, R2, 0x2 ;  /* 0x00000002080a7211 */ /* 0x000fc800078010ff */
[----:B------:R-:W-:-:S05]  /*fb30*/  LEA.HI.X R11, R8, R3, R5, 0x2, P0 ;  /* 0x00000003080b7211 */ /* 0x000fca00000f1405 */
[----:B------:R0:W5:Y:S04]  /*fb40*/  LDG.E R5, desc[UR6][R10.64] ;  /* 0x000000060a057981 */ /* 0x000168000c1e1900 */
.L_x_324:
[----:B------:R-:W2:Y:S01]  /*fb50*/  LDL R8, [R1] ;  /* 0x0000000001087983 */ /* 0x000ea20000100800 */
[----:B0-----:R-:W-:-:S03]  /*fb60*/  MOV R10, 0x400 ;  /* 0x00000400000a7802 */ /* 0x001fc60000000f00 */
[----:B------:R-:W3:Y:S01]  /*fb70*/  LDL R9, [R1+0x8] ;  /* 0x0000080001097983 */ /* 0x000ee20000100800 */
[----:B------:R-:W0:Y:S02]  /*fb80*/  S2R R11, SR_CgaCtaId ;  /* 0x00000000000b7919 */ /* 0x000e240000008800 */
[----:B0-----:R-:W-:-:S05]  /*fb90*/  LEA R10, R11, R10, 0x18 ;  /* 0x0000000a0b0a7211 */ /* 0x001fca00078ec0ff */
[----:B--2---:R-:W-:Y:S01]  /*fba0*/  IMAD R8, R8, 0x8, R10 ;  /* 0x0000000808087824 */ /* 0x004fe200078e020a */
[----:B---3--:R-:W-:-:S04]  /*fbb0*/  SHF.L.U32 R9, R9, 0x1f, RZ ;  /* 0x0000001f09097819 */ /* 0x008fc800000006ff */
[----:B------:R-:W0:Y:S02]  /*fbc0*/  SYNCS.PHASECHK.TRANS64.TRYWAIT P0, [R8+URZ+0x38840], R9 ;  /* 0x03884009080075a7 */ /* 0x000e24000800017f */
[----:B0-----:R-:W-:Y:S05]  /*fbd0*/  @!P0 BRA `(.L_x_325) ;  /* 0x0000003800688947 */ /* 0x001fea0003800000 */
.L_x_395:
[----:B------:R-:W1:Y:S02]  /*fbe0*/  S2R R10, SR_TID.X ;  /* 0x00000000000a7919 */ /* 0x000e640000002100 */
[----:B-1----:R-:W-:-:S04]  /*fbf0*/  LOP3.LUT R10, R10, 0x7f, RZ, 0xc0, !PT ;  /* 0x0000007f0a0a7812 */ /* 0x002fc800078ec0ff */
[----:B------:R-:W-:-:S13]  /*fc00*/  ISETP.NE.AND P0, PT, R10, RZ, PT ;  /* 0x000000ff0a00720c */ /* 0x000fda0003f05270 */
[----:B------:R-:W-:Y:S05]  /*fc10*/  @P0 BRA `(.L_x_326) ;  /* 0x00000000001c0947 */ /* 0x000fea0003800000 */
[----:B------:R-:W1:Y:S01]  /*fc20*/  S2R R10, SR_TID.X ;  /* 0x00000000000a7919 */ /* 0x000e620000002100 */
[----:B0-----:R-:W-:-:S04]  /*fc30*/  IMAD.MOV.U32 R9, RZ, RZ, 0xa000 ;  /* 0x0000a000ff097424 */ /* 0x001fc800078e00ff */
[----:B------:R2:W-:Y:S01]  /*fc40*/  SYNCS.ARRIVE.TRANS64 RZ, [R8+URZ+0x38830], R9 ;  /* 0x0388300908ff79a7 */ /* 0x0005e2000800003f */
[----:B-1----:R-:W-:-:S04]  /*fc50*/  LOP3.LUT R10, R10, 0x1f, RZ, 0xc0, !PT ;  /* 0x0000001f0a0a7812 */ /* 0x002fc800078ec0ff */
[----:B------:R-:W-:-:S13]  /*fc60*/  ISETP.NE.AND P1, PT, R10, RZ, PT ;  /* 0x000000ff0a00720c */ /* 0x000fda0003f25270 */
[----:B--2---:R-:W-:Y:S05]  /*fc70*/  @!P1 BRA `(.L_x_326) ;  /* 0x0000000000049947 */ /* 0x004fea0003800000 */
[----:B------:R-:W-:Y:S01]  /*fc80*/  BPT.TRAP 0x1 ;  /* 0x000000040000795c */ /* 0x000fe20000300000 */
.L_x_326:
[----:B------:R-:W2:Y:S01]  /*fc90*/  LDL R11, [R1] ;  /* 0x00000000010b7983 */ /* 0x000ea20000100800 */
[----:B------:R-:W-:-:S03]  /*fca0*/  MOV R13, 0x400 ;  /* 0x00000400000d7802 */ /* 0x000fc60000000f00 */
[----:B------:R-:W3:Y:S04]  /*fcb0*/  LDL R10, [R1+0xc] ;  /* 0x00000c00010a7983 */ /* 0x000ee80000100800 */
[----:B0-----:R-:W4:Y:S01]  /*fcc0*/  LDL R9, [R1+0x4] ;  /* 0x0000040001097983 */ /* 0x001f220000100800 */
[----:B------:R-:W0:Y:S01]  /*fcd0*/  S2R R14, SR_CgaCtaId ;  /* 0x00000000000e7919 */ /* 0x000e220000008800 */
[----:B------:R-:W-:Y:S01]  /*fce0*/  R2UR UR9, R8 ;  /* 0x00000000080972ca */ /* 0x000fe200000e0000 */
[----:B------:R-:W-:Y:S01]  /*fcf0*/  UIADD3 UR4, UP0, UR36, 0x370, URZ ;  /* 0x0000037024047890 */ /* 0x000fe2000ff1e03f */
[----:B------:R-:W-:Y:S02]  /*fd00*/  R2UR UR12, R4 ;  /* 0x00000000040c72ca */ /* 0x000fe400000e0000 */
[----:B-----5:R-:W-:-:S02]  /*fd10*/  R2UR UR13, R5 ;  /* 0x00000000050d72ca */ /* 0x020fc400000e0000 */
[----:B0-----:R-:W-:-:S07]  /*fd20*/  LEA R13, R14, R13, 0x18 ;  /* 0x0000000d0e0d7211 */ /* 0x001fce00078ec0ff */
[----:B------:R-:W-:Y:S01]  /*fd30*/  UIADD3 UR9, UR9, 0x38830, URZ ;  /* 0x0003883009097890 */ /* 0x000fe2000fffe03f */
[----:B------:R-:W-:Y:S01]  /*fd40*/  UMOV UR10, URZ ;  /* 0x0000003f000a7c82 */ /* 0x000fe20008000000 */
[----:B------:R-:W-:Y:S01]  /*fd50*/  UMOV UR6, 0x0 ;  /* 0x0000000000067882 */ /* 0x000fe20000000000 */
[----:B------:R-:W-:Y:S01]  /*fd60*/  UMOV UR7, 0x14f00000 ;  /* 0x14f0000000077882 */ /* 0x000fe20000000000 */
[----:B------:R-:W-:Y:S01]  /*fd70*/  UMOV UR16, 0x40 ;  /* 0x0000004000107882 */ /* 0x000fe20000000000 */
[----:B--2---:R-:W-:Y:S01]  /*fd80*/  IMAD R8, R11, 0xa000, R13 ;  /* 0x0000a0000b087824 */ /* 0x004fe200078e020d */
[----:B---3--:R-:W-:-:S04]  /*fd90*/  R2UR UR11, R10 ;  /* 0x000000000a0b72ca */ /* 0x008fc800000e0000 */
[----:B------:R-:W-:Y:S02]  /*fda0*/  R2UR UR14, R8 ;  /* 0x00000000080e72ca */ /* 0x000fe400000e0000 */
[----:B----4-:R-:W-:-:S11]  /*fdb0*/  R2UR UR5, R9 ;  /* 0x00000000090572ca */ /* 0x010fd600000e0000 */
[----:B------:R-:W-:Y:S02]  /*fdc0*/  UIADD3 UR8, UR14, 0x24400, URZ ;  /* 0x000244000e087890 */ /* 0x000fe4000fffe03f */
[----:B------:R-:W-:Y:S02]  /*fdd0*/  UIMAD UR11, UR11, 0x50, UR5 ;  /* 0x000000500b0b78a4 */ /* 0x000fe4000f8e0205 */
[----:B------:R-:W-:Y:S02]  /*fde0*/  UIADD3.X UR5, URZ, UR37, URZ, UP0, !UPT ;  /* 0x000000253f057290 */ /* 0x000fe400087fe43f */
[----:B------:R-:W-:Y:S02]  /*fdf0*/  UIADD3 UR15, UR14, 0x26c00, URZ ;  /* 0x00026c000e0f7890 */ /* 0x000fe4000fffe03f */
[----:B------:R-:W-:Y:S02]  /*fe00*/  UIADD3 UR17, UR14, 0x29400, URZ ;  /* 0x000294000e117890 */ /* 0x000fe4000fffe03f */
[----:B------:R-:W-:-:S03]  /*fe10*/  UIADD3 UR18, UR14, 0x2bc00, URZ ;  /* 0x0002bc000e127890 */ /* 0x000fc6000fffe03f */
[----:B------:R0:W-:Y:S01]  /*fe20*/  UTMALDG.4D [UR8], [UR4], desc[UR6] ;  /* 0x00000608040075b4 */ /* 0x0001e20008019000 */
[----:B------:R-:W-:Y:S01]  /*fe30*/  UMOV UR14, 0x80 ;  /* 0x00000080000e7882 */ /* 0x000fe20000000000 */
[----:B0-----:R-:W-:Y:S01]  /*fe40*/  UMOV UR8, UR15 ;  /* 0x0000000f00087c82 */ /* 0x001fe20008000000 */
[----:B------:R-:W-:Y:S02]  /*fe50*/  UMOV UR10, UR16 ;  /* 0x00000010000a7c82 */ /* 0x000fe40008000000 */
[----:B------:R0:W-:Y:S02]  /*fe60*/  UTMALDG.4D [UR8], [UR4], desc[UR6] ;  /* 0x00000608040075b4 */ /* 0x0001e40008019000 */
[----:B0-----:R-:W-:Y:S01]  /*fe70*/  UMOV UR8, UR17 ;  /* 0x0000001100087c82 */ /* 0x001fe20008000000 */
[----:B------:R-:W-:Y:S01]  /*fe80*/  UMOV UR10, UR14 ;  /* 0x0000000e000a7c82 */ /* 0x000fe20008000000 */
[----:B------:R-:W-:Y:S01]  /*fe90*/  UMOV UR14, 0xc0 ;  /* 0x000000c0000e7882 */ /* 0x000fe20000000000 */
[----:B------:R0:W-:Y:S02]  /*fea0*/  UTMALDG.4D [UR8], [UR4], desc[UR6] ;  /* 0x00000608040075b4 */ /* 0x0001e40008019000 */
[----:B0-----:R-:W-:Y:S01]  /*feb0*/  UMOV UR8, UR18 ;  /* 0x0000001200087c82 */ /* 0x001fe20008000000 */
[----:B------:R-:W-:-:S02]  /*fec0*/  UMOV UR10, UR14 ;  /* 0x0000000e000a7c82 */ /* 0x000fc40008000000 */
[----:B------:R0:W-:Y:S02]  /*fed0*/  UTMALDG.4D [UR8], [UR4], desc[UR6] ;  /* 0x00000608040075b4 */ /* 0x0001e40008019000 */
[----:B0-----:R-:W-:Y:S01]  /*fee0*/  NOP ;  /* 0x0000000000007918 */ /* 0x001fe20000000000 */
.L_x_323:
[----:B------:R-:W2:Y:S01]  /*fef0*/  LDL.LU R11, [R1+0x28] ;  /* 0x00002800010b7983 */ /* 0x000ea20000300800 */
[----:B------:R-:W-:Y:S01]  /*ff00*/  MOV R9, 0x400 ;  /* 0x0000040000097802 */ /* 0x000fe20000000f00 */
[----:B------:R-:W-:Y:S05]  /*ff10*/  WARPSYNC.ALL ;  /* 0x0000000000007948 */ /* 0x000fea0003800000 */
[----:B------:R-:W0:Y:S01]  /*ff20*/  S2R R10, SR_CgaCtaId ;  /* 0x00000000000a7919 */ /* 0x000e220000008800 */
[----:B------:R-:W-:-:S13]  /*ff30*/  ELECT P0, URZ, PT ;  /* 0x00000000003f782f */ /* 0x000fda0003800000 */
[----:B------:R-:W-:Y:S01]  /*ff40*/  @P0 R2UR UR13, R6 ;  /* 0x00000000060d02ca */ /* 0x000fe200000e0000 */
[----:B------:R-:W-:Y:S01]  /*ff50*/  UIADD3 UR4, UP0, UR36, 0x270, URZ ;  /* 0x0000027024047890 */ /* 0x000fe2000ff1e03f */
[----:B------:R-:W-:Y:S01]  /*ff60*/  @P0 R2UR UR12, R18 ;  /* 0x00000000120c02ca */ /* 0x000fe200000e0000 */
[----:B------:R-:W-:Y:S01]  /*ff70*/  UMOV UR6, 0x0 ;  /* 0x0000000000067882 */ /* 0x000fe20000000000 */
[C---:B------:R-:W-:Y:S01]  /*ff80*/  @P0 R2UR UR11, R17.reuse ;  /* 0x00000000110b02ca */ /* 0x040fe200000e0000 */
[----:B------:R-:W-:Y:S01]  /*ff90*/  UIADD3.X UR5, URZ, UR37, URZ, UP0, !UPT ;  /* 0x000000253f057290 */ /* 0x000fe200087fe43f */
[----:B------:R-:W-:Y:S01]  /*ffa0*/  @P0 R2UR UR21, R6 ;  /* 0x00000000061502ca */ /* 0x000fe200000e0000 */
[----:B------:R-:W-:Y:S01]  /*ffb0*/  UMOV UR7, 0x12f00000 ;  /* 0x12f0000000077882 */ /* 0x000fe20000000000 */
[----:B------:R-:W-:Y:S01]  /*ffc0*/  UMOV UR10, URZ ;  /* 0x0000003f000a7c82 */ /* 0x000fe20008000000 */
[----:B------:R-:W-:Y:S01]  /*ffd0*/  @P0 R2UR UR20, R18 ;  /* 0x00000000121402ca */ /* 0x000fe200000e0000 */
[----:B------:R-:W-:Y:S01]  /*ffe0*/  UMOV UR14, 0x0 ;  /* 0x00000000000e7882 */ /* 0x000fe20000000000 */
[----:B------:R-:W-:Y:S01]  /*fff0*/  @P0 R2UR UR19, R17 ;  /* 0x00000000111302ca */ /* 0x000fe200000e0000 */
[----:B------:R-:W-:Y:S01]  /*10000*/  @P0 IMAD.MOV.U32 R8, RZ, RZ, 0x10000 ;  /* 0x00010000ff080424 */ /* 0x000fe200078e00ff */
[----:B------:R-:W-:Y:S01]  /*10010*/  UMOV UR15, 0x12f00000 ;  /* 0x12f00000000f7882 */ /* 0x000fe20000000000 */
[----:B------:R-:W-:Y:S01]  /*10020*/  UMOV UR18, 0x40 ;  /* 0x0000004000127882 */ /* 0x000fe20000000000 */
[----:B------:R-:W-:Y:S01]  /*10030*/  UMOV UR22, 0x0 ;  /* 0x0000000000167882 */ /* 0x000fe20000000000 */
[----:B------:R-:W-:Y:S01]  /*10040*/  UMOV UR23, 0x12f00000 ;  /* 0x12f0000000177882 */ /* 0x000fe20000000000 */
[----:B------:R-:W-:Y:S01]  /*10050*/  BSSY B0, `(.L_x_327) ;  /* 0x0000021000007945 */ /* 0x000fe20003800000 */
[----:B0-----:R-:W-:Y:S01]  /*10060*/  LEA R9, R10, R9, 0x18 ;  /* 0x000000090a097211 */ /* 0x001fe200078ec0ff */
[----:B------:R-:W-:Y:S03]  /*10070*/  BAR.SYNC.DEFER_BLOCKING 0x8, 0x120 ;  /* 0x0204800000007b1d */ /* 0x000fe60000010000 */
[----:B------:R-:W-:-:S13]  /*10080*/  R2UR UR24, R9 ;  /* 0x00000000091872ca */ /* 0x000fda00000e0000 */
[----:B------:R-:W-:Y:S02]  /*10090*/  UIADD3 UR8, UR24, 0x14400, URZ ;  /* 0x0001440018087890 */ /* 0x000fe4000fffe03f */
[----:B------:R-:W-:Y:S02]  /*100a0*/  UIADD3 UR9, UR24, 0x38800, URZ ;  /* 0x0003880018097890 */ /* 0x000fe4000fffe03f */
[----:B------:R-:W-:Y:S01]  /*100b0*/  UIADD3 UR16, UR24, 0x18400, URZ ;  /* 0x0001840018107890 */ /* 0x000fe2000fffe03f */
[----:B------:R0:W-:Y:S04]  /*100c0*/  @P0 SYNCS.ARRIVE.TRANS64 RZ, [R9+URZ+0x38800], R8 ;  /* 0x0388000809ff09a7 */ /* 0x0001e8000800003f */
[----:B------:R-:W-:Y:S02]  /*100d0*/  UMOV UR17, UR9 ;  /* 0x0000000900117c82 */ /* 0x000fe40008000000 */
[----:B------:R1:W-:Y:S02]  /*100e0*/  UTMALDG.4D [UR8], [UR4], desc[UR6] ;  /* 0x00000608040075b4 */ /* 0x0003e40008019000 */
[----:B------:R-:W-:Y:S01]  /*100f0*/  UTMALDG.4D [UR16], [UR4], desc[UR14] ;  /* 0x00000e10040075b4 */ /* 0x000fe20008019000 */
[----:B-1----:R-:W-:Y:S01]  /*10100*/  @P0 R2UR UR13, R6 ;  /* 0x00000000060d02ca */ /* 0x002fe200000e0000 */
[----:B------:R-:W-:Y:S01]  /*10110*/  UIADD3 UR8, UR24, 0x1c400, URZ ;  /* 0x0001c40018087890 */ /* 0x000fe2000fffe03f */
[----:B------:R-:W-:Y:S01]  /*10120*/  @P0 R2UR UR12, R18 ;  /* 0x00000000120c02ca */ /* 0x000fe200000e0000 */
[----:B------:R-:W-:Y:S01]  /*10130*/  UMOV UR10, 0x80 ;  /* 0x00000080000a7882 */ /* 0x000fe20000000000 */
[----:B------:R-:W-:Y:S01]  /*10140*/  @P0 R2UR UR11, R17 ;  /* 0x00000000110b02ca */ /* 0x000fe200000e0000 */
[----:B------:R-:W-:Y:S01]  /*10150*/  UMOV UR6, 0x0 ;  /* 0x0000000000067882 */ /* 0x000fe20000000000 */
[----:B------:R-:W-:-:S11]  /*10160*/  UMOV UR7, 0x12f00000 ;  /* 0x12f0000000077882 */ /* 0x000fd60000000000 */
[----:B------:R1:W-:Y:S02]  /*10170*/  UTMALDG.4D [UR8], [UR4], desc[UR22] ;  /* 0x00001608040075b4 */ /* 0x0003e40008019000 */
[----:B-1----:R-:W-:Y:S01]  /*10180*/  @P0 R2UR UR13, R6 ;  /* 0x00000000060d02ca */ /* 0x002fe200000e0000 */
[----:B------:R-:W-:Y:S01]  /*10190*/  UIADD3 UR8, UR24, 0x20400, URZ ;  /* 0x0002040018087890 */ /* 0x000fe2000fffe03f */
[----:B------:R-:W-:Y:S01]  /*101a0*/  @P0 R2UR UR12, R18 ;  /* 0x00000000120c02ca */ /* 0x000fe200000e0000 */
[----:B------:R-:W-:Y:S01]  /*101b0*/  UMOV UR10, 0xc0 ;  /* 0x000000c0000a7882 */ /* 0x000fe20000000000 */
[----:B------:R-:W-:-:S13]  /*101c0*/  @P0 R2UR UR11, R17 ;  /* 0x00000000110b02ca */ /* 0x000fda00000e0000 */
[----:B------:R0:W-:Y:S01]  /*101d0*/  UTMALDG.4D [UR8], [UR4], desc[UR6] ;  /* 0x00000608040075b4 */ /* 0x0001e20008019000 */
[----:B--2---:R-:W-:-:S04]  /*101e0*/  IADD3 R11, R11, 0x1, RZ ;  /* 0x000000010b0b7810 */ /* 0x004fc80007ffe0ff */
[----:B------:R-:W-:Y:S01]  /*101f0*/  LEA.HI R6, R11, R11, RZ, 0x1 ;  /* 0x0000000b0b067211 */ /* 0x000fe200078f08ff */
[----:B------:R0:W-:Y:S03]  /*10200*/  STL [R1+0x28], R11 ;  /* 0x0000280b01007387 */ /* 0x0001e60000100800 */
[----:B------:R-:W-:-:S05]  /*10210*/  LOP3.LUT R6, R6, 0xfffffffe, RZ, 0xc0, !PT ;  /* 0xfffffffe06067812 */ /* 0x000fca00078ec0ff */
[----:B------:R-:W-:-:S05]  /*10220*/  IMAD.IADD R6, R11, 0x1, -R6 ;  /* 0x000000010b067824 */ /* 0x000fca00078e0a06 */
[----:B------:R-:W-:-:S04]  /*10230*/  SHF.L.U32 R6, R6, 0x1f, RZ ;  /* 0x0000001f06067819 */ /* 0x000fc800000006ff */
[----:B------:R-:W1:Y:S02]  /*10240*/  SYNCS.PHASECHK.TRANS64.TRYWAIT P0, [R9+URZ+0x38820], R6 ;  /* 0x03882006090075a7 */ /* 0x000e64000800017f */
[----:B01----:R-:W-:Y:S05]  /*10250*/  @!P0 BRA `(.L_x_328) ;  /* 0x0000003000dc8947 */ /* 0x003fea0003800000 */
.L_x_396:
[----:B------:R-:W-:Y:S05]  /*10260*/  BSYNC B0 ;  /* 0x0000000000007941 */ /* 0x000fea0003800000 */
.L_x_327:
[----:B0-----:R-:W2:Y:S01]  /*10270*/  LDL.LU R8, [R1+0x24] ;  /* 0x0000240001087983 */ /* 0x001ea20000300800 */
[----:B------:R-:W-:Y:S01]  /*10280*/  BSSY B0, `(.L_x_329) ;  /* 0x00001c6000007945 */ /* 0x000fe20003800000 */
[----:B--2---:R-:W-:-:S13]  /*10290*/  ISETP.GE.AND P0, PT, R8, 0x51, PT ;  /* 0x000000510800780c */ /* 0x004fda0003f06270 */
[----:B------:R-:W-:Y:S05]  /*102a0*/  @!P0 BRA `(.L_x_330) ;  /* 0x0000001c000c8947 */ /* 0x000fea0003800000 */
[----:B------:R-:W2:Y:S01]  /*102b0*/  LDL R8, [R1+0x18] ;  /* 0x0000180001087983 */ /* 0x000ea20000100800 */
[----:B------:R-:W-:Y:S01]  /*102c0*/  IMAD.MOV.U32 R6, RZ, RZ, 0x1 ;  /* 0x00000001ff067424 */ /* 0x000fe200078e00ff */
[----:B------:R-:W-:Y:S01]  /*102d0*/  BSSY B1, `(.L_x_331) ;  /* 0x000009e000017945 */ /* 0x000fe20003800000 */
[----:B--2---:R-:W-:-:S05]  /*102e0*/  IMAD.MOV R14, RZ, RZ, -R8 ;  /* 0x000000ffff0e7224 */ /* 0x004fca00078e0a08 */
[----:B------:R-:W-:-:S05]  /*102f0*/  VIADDMNMX R14, R14, R6, 0xffffffff, !PT ;  /* 0xffffffff0e0e7446 */ /* 0x000fca0007800106 */
[----:B------:R-:W-:-:S05]  /*10300*/  IMAD.IADD R6, R8, 0x1, R14 ;  /* 0x0000000108067824 */ /* 0x000fca00078e020e */
[----:B------:R-:W-:-:S04]  /*10310*/  LOP3.LUT R6, R6, 0x1, RZ, 0xc0, !PT ;  /* 0x0000000106067812 */ /* 0x000fc800078ec0ff */
[----:B------:R-:W-:Y:S01]  /*10320*/  ISETP.NE.U32.AND P0, PT, R6, 0x1, PT ;  /* 0x000000010600780c */ /* 0x000fe20003f05070 */
[----:B------:R-:W-:-:S12]  /*10330*/  VIADD R6, R8, 0xfffffffe ;  /* 0xfffffffe08067836 */ /* 0x000fd80000000000 */
[----:B------:R-:W-:Y:S05]  /*10340*/  @P0 BRA `(.L_x_332) ;  /* 0x0000000800580947 */ /* 0x000fea0003800000 */
[----:B------:R-:W2:Y:S04]  /*10350*/  LDL R9, [R1] ;  /* 0x0000000001097983 */ /* 0x000ea80000100800 */
[----:B------:R-:W3:Y:S01]  /*10360*/  LDL R8, [R1+0x8] ;  /* 0x0000080001087983 */ /* 0x000ee20000100800 */
[----:B------:R-:W-:Y:S01]  /*10370*/  BSSY B2, `(.L_x_333) ;  /* 0x000008f000027945 */ /* 0x000fe20003800000 */
[----:B--2---:R-:W-:-:S04]  /*10380*/  IADD3 R13, R9, 0x1, RZ ;  /* 0x00000001090d7810 */ /* 0x004fc80007ffe0ff */
[----:B------:R-:W-:-:S04]  /*10390*/  ISETP.NE.AND P0, PT, R13, 0x2, PT ;  /* 0x000000020d00780c */ /* 0x000fc80003f05270 */
[----:B------:R-:W-:Y:S02]  /*103a0*/  SEL R15, RZ, 0x1, P0 ;  /* 0x00000001ff0f7807 */ /* 0x000fe40000000000 */
[----:B------:R-:W-:Y:S02]  /*103b0*/  SEL R13, R13, RZ, P0 ;  /* 0x000000ff0d0d7207 */ /* 0x000fe40000000000 */
[----:B---3--:R-:W-:Y:S01]  /*103c0*/  LOP3.LUT R15, R8, R15, RZ, 0x3c, !PT ;  /* 0x0000000f080f7212 */ /* 0x008fe200078e3cff */
[----:B------:R-:W-:Y:S06]  /*103d0*/  @!P6 BRA `(.L_x_334) ;  /* 0x000000080020e947 */ /* 0x000fec0003800000 */
[----:B------:R-:W-:Y:S01]  /*103e0*/  ISETP.NE.U32.AND P0, PT, R2, RZ, PT ;  /* 0x000000ff0200720c */ /* 0x000fe20003f05070 */
[----:B------:R-:W-:-:S03]  /*103f0*/  IMAD.MOV.U32 R8, RZ, RZ, R5 ;  /* 0x000000ffff087224 */ /* 0x000fc600078e0005 */
[----:B------:R-:W-:-:S13]  /*10400*/  ISETP.NE.AND.EX P0, PT, R3, RZ, PT, P0 ;  /* 0x000000ff0300720c */ /* 0x000fda0003f05300 */
[----:B------:R-:W-:Y:S05]  /*10410*/  @!P0 BRA `(.L_x_335) ;  /* 0x0000000000488947 */ /* 0x000fea0003800000 */
[----:B------:R-:W0:Y:S01]  /*10420*/  LDC R18, c[0x0][0x41c] ;  /* 0x00010700ff127b82 */ /* 0x000e220000000800 */
[----:B------:R-:W-:Y:S01]  /*10430*/  ULDC.64 UR4, c[0x0][0x408] ;  /* 0x0001020000047ab9 */ /* 0x000fe20000000a00 */
[----:B------:R-:W-:Y:S01]  /*10440*/  ULDC.64 UR6, c[0x0][0x208] ;  /* 0x0000820000067ab9 */ /* 0x000fe20000000a00 */
[----:B0-----:R-:W-:-:S13]  /*10450*/  ISETP.NE.AND P0, PT, R18, 0x1, PT ;  /* 0x000000011200780c */ /* 0x001fda0003f05270 */
[----:B------:R-:W0:Y:S02]  /*10460*/  @P0 LDC.64 R8, c[0x0][0x420] ;  /* 0x00010800ff080b82 */ /* 0x000e240000000a00 */
[----:B0-----:R-:W-:-:S04]  /*10470*/  @P0 IMAD.HI.U32 R10, R6, R8, RZ ;  /* 0x00000008060a0227 */ /* 0x001fc800078e00ff */
[----:B------:R-:W-:Y:S01]  /*10480*/  IMAD.MOV.U32 R8, RZ, RZ, R6 ;  /* 0x000000ffff087224 */ /* 0x000fe200078e0006 */
[----:B------:R-:W-:Y:S01]  /*10490*/  @P0 SHF.R.U32.HI R8, RZ, R9, R10 ;  /* 0x00000009ff080219 */ /* 0x000fe2000001160a */
[----:B------:R-:W-:-:S03]  /*104a0*/  IMAD R10, R12, UR4, RZ ;  /* 0x000000040c0a7c24 */ /* 0x000fc6000f8e02ff */
[----:B------:R-:W-:Y:S01]  /*104b0*/  SHF.R.S32.HI R9, RZ, 0x1f, R8 ;  /* 0x0000001fff097819 */ /* 0x000fe20000011408 */
[C---:B------:R-:W-:Y:S02]  /*104c0*/  IMAD R17, R0.reuse, UR5, R10 ;  /* 0x0000000500117c24 */ /* 0x040fe4000f8e020a */
[----:B------:R-:W-:-:S04]  /*104d0*/  IMAD.WIDE.U32 R10, R0, UR4, R8 ;  /* 0x00000004000a7c25 */ /* 0x000fc8000f8e0008 */
[----:B------:R-:W-:Y:S01]  /*104e0*/  IMAD.IADD R17, R17, 0x1, R11 ;  /* 0x0000000111117824 */ /* 0x000fe200078e020b */
[----:B------:R-:W-:Y:S01]  /*104f0*/  LEA R2, P0, R10, R2, 0x2 ;  /* 0x000000020a027211 */ /* 0x000fe200078010ff */
[----:B------:R-:W-:-:S03]  /*10500*/  IMAD.MOV R8, RZ, RZ, -R8 ;  /* 0x000000ffff087224 */ /* 0x000fc600078e0a08 */
[----:B------:R-:W-:Y:S01]  /*10510*/  LEA.HI.X R3, R10, R3, R17, 0x2, P0 ;  /* 0x000000030a037211 */ /* 0x000fe200000f1411 */
[----:B------:R-:W-:-:S04]  /*10520*/  IMAD R6, R18, R8, R6 ;  /* 0x0000000812067224 */ /* 0x000fc800078e0206 */
[----:B------:R0:W5:Y:S04]  /*10530*/  LDG.E R8, desc[UR6][R2.64] ;  /* 0x0000000602087981 */ /* 0x000168000c1e1900 */
.L_x_335:
[----:B0-----:R-:W0:Y:S01]  /*10540*/  S2R R3, SR_CgaCtaId ;  /* 0x0000000000037919 */ /* 0x001e220000008800 */
[----:B------:R-:W-:-:S04]  /*10550*/  MOV R2, 0x400 ;  /* 0x0000040000027802 */ /* 0x000fc80000000f00 */
[----:B0-----:R-:W-:Y:S02]  /*10560*/  LEA R2, R3, R2, 0x18 ;  /* 0x0000000203027211 */ /* 0x001fe400078ec0ff */
[----:B------:R-:W-:-:S03]  /*10570*/  SHF.L.U32 R3, R15, 0x1f, RZ ;  /* 0x0000001f0f037819 */ /* 0x000fc600000006ff */
[----:B------:R-:W-:-:S04]  /*10580*/  IMAD R2, R13, 0x8, R2 ;  /* 0x000000080d027824 */ /* 0x000fc800078e0202 */
[----:B------:R-:W0:Y:S02]  /*10590*/  SYNCS.PHASECHK.TRANS64.TRYWAIT P0, [R2+URZ+0x38840], R3 ;  /* 0x03884003020075a7 */ /* 0x000e24000800017f */
[----:B0-----:R-:W-:Y:S05]  /*105a0*/  @!P0 BRA `(.L_x_336) ;  /* 0x0000003000288947 */ /* 0x001fea0003800000 */
.L_x_397:
[----:B------:R-:W1:Y:S02]  /*105b0*/  S2R R9, SR_TID.X ;  /* 0x0000000000097919 */ /* 0x000e640000002100 */
[----:B-1----:R-:W-:-:S04]  /*105c0*/  LOP3.LUT R9, R9, 0x7f, RZ, 0xc0, !PT ;  /* 0x0000007f09097812 */ /* 0x002fc800078ec0ff */
[----:B------:R-:W-:-:S13]  /*105d0*/  ISETP.NE.AND P1, PT, R9, RZ, PT ;  /* 0x000000ff0900720c */ /* 0x000fda0003f25270 */
[----:B------:R-:W-:Y:S05]  /*105e0*/  @P1 BRA `(.L_x_337) ;  /* 0x00000000001c1947 */ /* 0x000fea0003800000 */
[----:B------:R-:W1:Y:S01]  /*105f0*/  S2R R9, SR_TID.X ;  /* 0x0000000000097919 */ /* 0x000e620000002100 */
[----:B0-----:R-:W-:-:S04]  /*10600*/  MOV R3, 0xa000 ;  /* 0x0000a00000037802 */ /* 0x001fc80000000f00 */
[----:B------:R2:W-:Y:S01]  /*10610*/  SYNCS.ARRIVE.TRANS64 RZ, [R2+URZ+0x38830], R3 ;  /* 0x0388300302ff79a7 */ /* 0x0005e2000800003f */
[----:B-1----:R-:W-:-:S04]  /*10620*/  LOP3.LUT R9, R9, 0x1f, RZ, 0xc0, !PT ;  /* 0x0000001f09097812 */ /* 0x002fc800078ec0ff */
[----:B------:R-:W-:-:S13]  /*10630*/  ISETP.NE.AND P0, PT, R9, RZ, PT ;  /* 0x000000ff0900720c */ /* 0x000fda0003f05270 */
[----:B--2---:R-:W-:Y:S05]  /*10640*/  @!P0 BRA `(.L_x_337) ;  /* 0x0000000000048947 */ /* 0x004fea0003800000 */
[----:B------:R-:W-:Y:S01]  /*10650*/  BPT.TRAP 0x1 ;  /* 0x000000040000795c */ /* 0x000fe20000300000 */
.L_x_337:
[----:B------:R-:W2:Y:S04]  /*10660*/  LDL R17, [R1+0x4] ;  /* 0x0000040001117983 */ /* 0x000ea80000100800 */
[----:B------:R-:W3:Y:S01]  /*10670*/  LDL.LU R11, [R1+0x8] ;  /* 0x00000800010b7983 */ /* 0x000ee20000300800 */
[----:B0-----:R-:W-:-:S03]  /*10680*/  MOV R3, 0x400 ;  /* 0x0000040000037802 */ /* 0x001fc60000000f00 */
[----:B------:R-:W4:Y:S01]  /*10690*/  LDL R9, [R1] ;  /* 0x0000000001097983 */ /* 0x000f220000100800 */
[----:B------:R-:W0:Y:S01]  /*106a0*/  S2R R10, SR_CgaCtaId ;  /* 0x00000000000a7919 */ /* 0x000e220000008800 */
[----:B------:R-:W-:Y:S02]  /*106b0*/  R2UR UR9, R2 ;  /* 0x00000000020972ca */ /* 0x000fe400000e0000 */
[----:B------:R-:W-:Y:S01]  /*106c0*/  R2UR UR11, R6 ;  /* 0x00000000060b72ca */ /* 0x000fe200000e0000 */
[----:B------:R-:W-:Y:S01]  /*106d0*/  UIADD3 UR4, UP0, UR36, 0x370, URZ ;  /* 0x0000037024047890 */ /* 0x000fe2000ff1e03f */
[----:B------:R-:W-:Y:S02]  /*106e0*/  R2UR UR12, R4 ;  /* 0x00000000040c72ca */ /* 0x000fe400000e0000 */
[----:B-----5:R-:W-:Y:S02]  /*106f0*/  R2UR UR13, R8 ;  /* 0x00000000080d72ca */ /* 0x020fe400000e0000 */
[----:B0-----:R-:W-:-:S05]  /*10700*/  LEA R3, R10, R3, 0x18 ;  /* 0x000000030a037211 */ /* 0x001fca00078ec0ff */
        /* <DEDUP_REMOVED lines=11> */
[----:B------:R-:W-:Y:S01]  /*107c0*/  VIADD R3, R3, 0x38800 ;  /* 0x0003880003037836 */ /* 0x000fe20000000000 */
[----:B------:R-:W-:Y:S01]  /*107d0*/  UMOV UR18, 0x80 ;  /* 0x0000008000127882 */ /* 0x000fe20000000000 */
[----:B------:R-:W-:Y:S01]  /*107e0*/  UMOV UR19, 0xc0 ;  /* 0x000000c000137882 */ /* 0x000fe20000000000 */
[----:B--2---:R-:W-:-:S13]  /*107f0*/  R2UR UR5, R17 ;  /* 0x00000000110572ca */ /* 0x004fda00000e0000 */
[----:B------:R-:W-:Y:S02]  /*10800*/  UIMAD UR11, UR11, 0x50, UR5 ;  /* 0x000000500b0b78a4 */ /* 0x000fe4000f8e0205 */
[----:B------:R-:W-:Y:S01]  /*10810*/  UIADD3.X UR5, URZ, UR37, URZ, UP0, !UPT ;  /* 0x000000253f057290 */ /* 0x000fe200087fe43f */
[----:B---3--:R-:W-:Y:S01]  /*10820*/  SHF.L.U32 R2, R11, 0x1f, RZ ;  /* 0x0000001f0b027819 */ /* 0x008fe200000006ff */
[----:B----4-:R-:W-:-:S07]  /*10830*/  IMAD R3, R9, 0x8, R3 ;  /* 0x0000000809037824 */ /* 0x010fce00078e0203 */
[----:B------:R0:W-:Y:S02]  /*10840*/  UTMALDG.4D [UR8], [UR4], desc[UR6] ;  /* 0x00000608040075b4 */ /* 0x0001e40008019000 */
[----:B0-----:R-:W-:Y:S01]  /*10850*/  UMOV UR8, UR15 ;  /* 0x0000000f00087c82 */ /* 0x001fe20008000000 */
[----:B------:R-:W-:Y:S02]  /*10860*/  UMOV UR10, UR17 ;  /* 0x00000011000a7c82 */ /* 0x000fe40008000000 */
[----:B------:R0:W-:Y:S02]  /*10870*/  UTMALDG.4D [UR8], [UR4], desc[UR6] ;  /* 0x00000608040075b4 */ /* 0x0001e40008019000 */
[----:B0-----:R-:W-:Y:S01]  /*10880*/  UMOV UR8, UR16 ;  /* 0x0000001000087c82 */ /* 0x001fe20008000000 */
[----:B------:R-:W-:Y:S02]  /*10890*/  UMOV UR10, UR18 ;  /* 0x00000012000a7c82 */ /* 0x000fe40008000000 */
[----:B------:R0:W-:Y:S02]  /*108a0*/  UTMALDG.4D [UR8], [UR4], desc[UR6] ;  /* 0x00000608040075b4 */ /* 0x0001e40008019000 */
[----:B0-----:R-:W-:Y:S01]  /*108b0*/  UMOV UR8, UR14 ;  /* 0x0000000e00087c82 */ /* 0x001fe20008000000 */
[----:B------:R-:W-:-:S02]  /*108c0*/  UMOV UR10, UR19 ;  /* 0x00000013000a7c82 */ /* 0x000fc40008000000 */
[----:B------:R0:W-:Y:S01]  /*108d0*/  UTMALDG.4D [UR8], [UR4], desc[UR6] ;  /* 0x00000608040075b4 */ /* 0x0001e20008019000 */
[----:B------:R-:W1:Y:S02]  /*108e0*/  SYNCS.PHASECHK.TRANS64.TRYWAIT P0, [R3+URZ+0x60], R2 ;  /* 0x00006002030075a7 */ /* 0x000e64000800017f */
[----:B01----:R-:W-:Y:S05]  /*108f0*/  @!P0 BRA `(.L_x_338) ;  /* 0x0000002c00688947 */ /* 0x003fea0003800000 */
.L_x_398:
[----:B------:R-:W-:Y:S05]  /*10900*/  @P1 BRA `(.L_x_339) ;  /* 0x0000000000301947 */ /* 0x000fea0003800000 */
[----:B------:R-:W1:Y:S01]  /*10910*/  S2R R9, SR_TID.X ;  /* 0x0000000000097919 */ /* 0x000e620000002100 */
[----:B------:R-:W-:Y:S01]  /*10920*/  MOV R10, 0x400 ;  /* 0x00000400000a7802 */ /* 0x000fe20000000f00 */
[----:B------:R-:W2:Y:S01]  /*10930*/  S2R R11, SR_CgaCtaId ;  /* 0x00000000000b7919 */ /* 0x000ea20000008800 */
[----:B-1----:R-:W-:Y:S02]  /*10940*/  LOP3.LUT R17, R9, 0x1f, RZ, 0xc0, !PT ;  /* 0x0000001f09117812 */ /* 0x002fe400078ec0ff */
[----:B------:R-:W3:Y:S02]  /*10950*/  LDL R9, [R1] ;  /* 0x0000000001097983 */ /* 0x000ee40000100800 */
[----:B------:R-:W-:Y:S02]  /*10960*/  ISETP.NE.AND P0, PT, R17, RZ, PT ;  /* 0x000000ff1100720c */ /* 0x000fe40003f05270 */
[----:B--2---:R-:W-:Y:S01]  /*10970*/  LEA R10, R11, R10, 0x18 ;  /* 0x0000000a0b0a7211 */ /* 0x004fe200078ec0ff */
[----:B0-----:R-:W-:-:S04]  /*10980*/  IMAD.MOV.U32 R3, RZ, RZ, 0xa000 ;  /* 0x0000a000ff037424 */ /* 0x001fc800078e00ff */
[----:B---3--:R-:W-:-:S04]  /*10990*/  IMAD R2, R9, 0x8, R10 ;  /* 0x0000000809027824 */ /* 0x008fc800078e020a */
[----:B------:R1:W-:Y:S02]  /*109a0*/  SYNCS.ARRIVE.TRANS64 RZ, [R2+URZ+0x38850], R3 ;  /* 0x0388500302ff79a7 */ /* 0x0003e4000800003f */
[----:B------:R-:W-:Y:S05]  /*109b0*/  @!P0 BRA `(.L_x_339) ;  /* 0x0000000000048947 */ /* 0x000fea0003800000 */
[----:B------:R-:W-:Y:S01]  /*109c0*/  BPT.TRAP 0x1 ;  /* 0x000000040000795c */ /* 0x000fe20000300000 */
.L_x_339:
[----:B01----:R-:W2:Y:S01]  /*109d0*/  LDL.LU R2, [R1+0xc] ;  /* 0x00000c0001027983 */ /* 0x003ea20000300800 */
[----:B------:R-:W-:-:S03]  /*109e0*/  MOV R10, 0x400 ;  /* 0x00000400000a7802 */ /* 0x000fc60000000f00 */
[----:B------:R-:W3:Y:S04]  /*109f0*/  LDL.LU R9, [R1] ;  /* 0x0000000001097983 */ /* 0x000ee80000300800 */
[----:B------:R-:W4:Y:S01]  /*10a00*/  LDL R3, [R1+0x4] ;  /* 0x0000040001037983 */ /* 0x000f220000100800 */
[----:B------:R-:W0:Y:S01]  /*10a10*/  S2R R11, SR_CgaCtaId ;  /* 0x00000000000b7919 */ /* 0x000e220000008800 */
[----:B------:R-:W-:Y:S01]  /*10a20*/  R2UR UR13, R5 ;  /* 0x00000000050d72ca */ /* 0x000fe200000e0000 */
[----:B------:R-:W-:Y:S01]  /*10a30*/  UIADD3 UR4, UP0, UR36, 0x470, URZ ;  /* 0x0000047024047890 */ /* 0x000fe2000ff1e03f */
[----:B------:R-:W-:Y:S02]  /*10a40*/  R2UR UR12, R4 ;  /* 0x00000000040c72ca */ /* 0x000fe400000e0000 */
[----:B0-----:R-:W-:Y:S01]  /*10a50*/  LEA R10, R11, R10, 0x18 ;  /* 0x0000000a0b0a7211 */ /* 0x001fe200078ec0ff */
[----:B------:R-:W-:Y:S01]  /*10a60*/  UMOV UR10, URZ ;  /* 0x0000003f000a7c82 */ /* 0x000fe20008000000 */
[----:B------:R-:W-:Y:S01]  /*10a70*/  UMOV UR6, 0x0 ;  /* 0x0000000000067882 */ /* 0x000fe20000000000 */
[----:B------:R-:W-:Y:S01]  /*10a80*/  UMOV UR7, 0x14f00000 ;  /* 0x14f0000000077882 */ /* 0x000fe20000000000 */
[----:B------:R-:W-:Y:S01]  /*10a90*/  UMOV UR17, 0x40 ;  /* 0x0000004000117882 */ /* 0x000fe20000000000 */
[----:B------:R0:W-:Y:S01]  /*10aa0*/  STL [R1+0xc], R6 ;  /* 0x00000c0601007387 */ /* 0x0001e20000100800 */
[----:B------:R-:W-:-:S02]  /*10ab0*/  MOV R5, R8 ;  /* 0x0000000800057202 */ /* 0x000fc40000000f00 */
[----:B--2---:R-:W-:Y:S01]  /*10ac0*/  R2UR UR11, R2 ;  /* 0x00000000020b72ca */ /* 0x004fe200000e0000 */
[----:B---3--:R-:W-:-:S05]  /*10ad0*/  IMAD R2, R9, 0x8, R10 ;  /* 0x0000000809027824 */ /* 0x008fca00078e020a */
[----:B------:R-:W-:Y:S01]  /*10ae0*/  R2UR UR9, R2 ;  /* 0x00000000020972ca */ /* 0x000fe200000e0000 */
[----:B------:R-:W-:Y:S01]  /*10af0*/  IMAD R2, R9, 0xa000, R10 ;  /* 0x0000a00009027824 */ /* 0x000fe200078e020a */
[----:B----4-:R-:W-:-:S04]  /*10b00*/  R2UR UR5, R3 ;  /* 0x00000000030572ca */ /* 0x010fc800000e0000 */
[----:B------:R-:W-:-:S07]  /*10b10*/  R2UR UR16, R2 ;  /* 0x00000000021072ca */ /* 0x000fce00000e0000 */
[----:B------:R-:W-:Y:S02]  /*10b20*/  UIADD3 UR9, UR9, 0x38850, URZ ;  /* 0x0003885009097890 */ /* 0x000fe4000fffe03f */
[----:B------:R-:W-:Y:S02]  /*10b30*/  UIMAD UR11, UR11, 0x50, UR5 ;  /* 0x000000500b0b78a4 */ /* 0x000fe4000f8e0205 */
[----:B------:R-:W-:Y:S02]  /*10b40*/  UIADD3.X UR5, URZ, UR37, URZ, UP0, !UPT ;  /* 0x000000253f057290 */ /* 0x000fe400087fe43f */
[----:B------:R-:W-:Y:S02]  /*10b50*/  UIADD3 UR8, UR16, 0x400, URZ ;  /* 0x0000040010087890 */ /* 0x000fe4000fffe03f */
[----:B------:R-:W-:Y:S02]  /*10b60*/  UIADD3 UR14, UR16, 0x2c00, URZ ;  /* 0x00002c00100e7890 */ /* 0x000fe4000fffe03f */
[----:B------:R-:W-:-:S02]  /*10b70*/  UIADD3 UR15, UR16, 0x5400, URZ ;  /* 0x00005400100f7890 */ /* 0x000fc4000fffe03f */
[----:B------:R-:W-:-:S03]  /*10b80*/  UIADD3 UR16, UR16, 0x7c00, URZ ;  /* 0x00007c0010107890 */ /* 0x000fc6000fffe03f */
        /* <DEDUP_REMOVED lines=12> */
[----:B0-----:R-:W-:Y:S01]  /*10c50*/  NOP ;  /* 0x0000000000007918 */ /* 0x001fe20000000000 */
.L_x_334:
[----:B------:R-:W-:Y:S05]  /*10c60*/  BSYNC B2 ;  /* 0x0000000000027941 */ /* 0x000fea0003800000 */
.L_x_333:
[----:B------:R-:W2:Y:S04]  /*10c70*/  LDL.LU R2, [R1+0x18] ;  /* 0x0000180001027983 */ /* 0x000ea80000300800 */
[----:B------:R0:W-:Y:S04]  /*10c80*/  STL [R1], R13 ;  /* 0x0000000d01007387 */ /* 0x0001e80000100800 */
[----:B------:R0:W-:Y:S02]  /*10c90*/  STL [R1+0x8], R15 ;  /* 0x0000080f01007387 */ /* 0x0001e40000100800 */
[----:B0-2---:R-:W-:-:S07]  /*10ca0*/  VIADD R6, R2, 0xfffffffd ;  /* 0xfffffffd02067836 */ /* 0x005fce0000000000 */
.L_x_332:
[----:B------:R-:W-:Y:S05]  /*10cb0*/  BSYNC B1 ;  /* 0x0000000000017941 */ /* 0x000fea0003800000 */
.L_x_331:
[----:B------:R-:W-:-:S05]  /*10cc0*/  IMAD.MOV R14, RZ, RZ, -R14 ;  /* 0x000000ffff0e7224 */ /* 0x000fca00078e0a0e */
[----:B------:R-:W-:-:S13]  /*10cd0*/  ISETP.NE.AND P0, PT, R7, R14, PT ;  /* 0x0000000e0700720c */ /* 0x000fda0003f05270 */
[----:B------:R-:W-:Y:S05]  /*10ce0*/  @!P0 BRA `(.L_x_330) ;  /* 0x00000010007c8947 */ /* 0x000fea0003800000 */
[----:B------:R-:W-:-:S07]  /*10cf0*/  IMAD.MOV.U32 R10, RZ, RZ, R5 ;  /* 0x000000ffff0a7224 */ /* 0x000fce00078e0005 */
.L_x_354:
[----:B------:R-:W2:Y:S04]  /*10d00*/  LDL R3, [R1] ;  /* 0x0000000001037983 */ /* 0x000ea80000100800 */
[----:B------:R-:W3:Y:S01]  /*10d10*/  LDL R2, [R1+0x8] ;  /* 0x0000080001027983 */ /* 0x000ee20000100800 */
[----:B------:R-:W-:Y:S05]  /*10d20*/  YIELD ;  /* 0x0000000000007946 */ /* 0x000fea0003800000 */
[----:B------:R-:W-:Y:S01]  /*10d30*/  BSSY B1, `(.L_x_340) ;  /* 0x000008a000017945 */ /* 0x000fe20003800000 */
[----:B--2---:R-:W-:-:S05]  /*10d40*/  VIADD R7, R3, 0x1 ;  /* 0x0000000103077836 */ /* 0x004fca0000000000 */
[----:B------:R-:W-:-:S04]  /*10d50*/  ISETP.NE.AND P0, PT, R7, 0x2, PT ;  /* 0x000000020700780c */ /* 0x000fc80003f05270 */
[----:B------:R-:W-:Y:S02]  /*10d60*/  SEL R8, RZ, 0x1, P0 ;  /* 0x00000001ff087807 */ /* 0x000fe40000000000 */
[----:B------:R-:W-:Y:S02]  /*10d70*/  SEL R7, R7, RZ, P0 ;  /* 0x000000ff07077207 */ /* 0x000fe40000000000 */
[----:B---3--:R-:W-:Y:S01]  /*10d80*/  LOP3.LUT R8, R2, R8, RZ, 0x3c, !PT ;  /* 0x0000000802087212 */ /* 0x008fe200078e3cff */
[----:B0-----:R-:W-:Y:S06]  /*10d90*/  @!P6 BRA `(.L_x_341) ;  /* 0x00000008000ce947 */ /* 0x001fec0003800000 */
[----:B------:R-:W-:Y:S01]  /*10da0*/  ULDC.64 UR4, c[0x0][0x3f8] ;  /* 0x0000fe0000047ab9 */ /* 0x000fe20000000a00 */
[----:B------:R-:W-:Y:S01]  /*10db0*/  IMAD.MOV.U32 R9, RZ, RZ, R6 ;  /* 0x000000ffff097224 */ /* 0x000fe200078e0006 */
[----:B------:R-:W-:-:S04]  /*10dc0*/  ISETP.NE.U32.AND P0, PT, RZ, UR4, PT ;  /* 0x00000004ff007c0c */ /* 0x000fc8000bf05070 */
[----:B------:R-:W-:-:S13]  /*10dd0*/  ISETP.NE.AND.EX P0, PT, RZ, UR5, PT, P0 ;  /* 0x00000005ff007c0c */ /* 0x000fda000bf05300 */
[----:B------:R-:W-:Y:S05]  /*10de0*/  @!P0 BRA `(.L_x_342) ;  /* 0x0000000000488947 */ /* 0x000fea0003800000 */
[----:B------:R-:W0:Y:S01]  /*10df0*/  LDC R9, c[0x0][0x41c] ;  /* 0x00010700ff097b82 */ /* 0x000e220000000800 */
[----:B------:R-:W-:Y:S01]  /*10e00*/  ULDC.64 UR6, c[0x0][0x408] ;  /* 0x0001020000067ab9 */ /* 0x000fe20000000a00 */
[----:B------:R-:W-:Y:S01]  /*10e10*/  ULDC.64 UR8, c[0x0][0x208] ;  /* 0x0000820000087ab9 */ /* 0x000fe20000000a00 */
[----:B0-----:R-:W-:-:S13]  /*10e20*/  ISETP.NE.AND P0, PT, R9, 0x1, PT ;  /* 0x000000010900780c */ /* 0x001fda0003f05270 */
[----:B------:R-:W0:Y:S02]  /*10e30*/  @P0 LDC.64 R2, c[0x0][0x420] ;  /* 0x00010800ff020b82 */ /* 0x000e240000000a00 */
[----:B0-----:R-:W-:Y:S01]  /*10e40*/  @P0 IMAD.HI.U32 R10, R6, R2, RZ ;  /* 0x00000002060a0227 */ /* 0x001fe200078e00ff */
[----:B------:R-:W-:-:S04]  /*10e50*/  MOV R2, R6 ;  /* 0x0000000600027202 */ /* 0x000fc80000000f00 */
[----:B------:R-:W-:Y:S01]  /*10e60*/  @P0 SHF.R.U32.HI R2, RZ, R3, R10 ;  /* 0x00000003ff020219 */ /* 0x000fe2000001160a */
[----:B------:R-:W-:-:S04]  /*10e70*/  IMAD R10, R12, UR6, RZ ;  /* 0x000000060c0a7c24 */ /* 0x000fc8000f8e02ff */
[----:B------:R-:W-:Y:S02]  /*10e80*/  IMAD.MOV R3, RZ, RZ, -R2 ;  /* 0x000000ffff037224 */ /* 0x000fe400078e0a02 */
[----:B------:R-:W-:Y:S02]  /*10e90*/  IMAD R10, R0, UR7, R10 ;  /* 0x00000007000a7c24 */ /* 0x000fe4000f8e020a */
[----:B------:R-:W-:Y:S01]  /*10ea0*/  IMAD R9, R9, R3, R6 ;  /* 0x0000000309097224 */ /* 0x000fe200078e0206 */
[----:B------:R-:W-:-:S03]  /*10eb0*/  SHF.R.S32.HI R3, RZ, 0x1f, R2 ;  /* 0x0000001fff037819 */ /* 0x000fc60000011402 */
[----:B------:R-:W-:-:S04]  /*10ec0*/  IMAD.WIDE.U32 R2, R0, UR6, R2 ;  /* 0x0000000600027c25 */ /* 0x000fc8000f8e0002 */
[----:B------:R-:W-:Y:S01]  /*10ed0*/  IMAD.IADD R3, R10, 0x1, R3 ;  /* 0x000000010a037824 */ /* 0x000fe200078e0203 */
[----:B------:R-:W-:-:S04]  /*10ee0*/  LEA R10, P0, R2, UR4, 0x2 ;  /* 0x00000004020a7c11 */ /* 0x000fc8000f8010ff */
[----:B------:R-:W-:-:S05]  /*10ef0*/  LEA.HI.X R11, R2, UR5, R3, 0x2, P0 ;  /* 0x00000005020b7c11 */ /* 0x000fca00080f1403 */
[----:B------:R0:W5:Y:S04]  /*10f00*/  LDG.E R10, desc[UR8][R10.64] ;  /* 0x000000080a0a7981 */ /* 0x000168000c1e1900 */
.L_x_342:
[----:B------:R-:W1:Y:S01]  /*10f10*/  S2R R3, SR_CgaCtaId ;  /* 0x0000000000037919 */ /* 0x000e620000008800 */
[----:B------:R-:W-:-:S04]  /*10f20*/  MOV R2, 0x400 ;  /* 0x0000040000027802 */ /* 0x000fc80000000f00 */
[----:B-1----:R-:W-:Y:S02]  /*10f30*/  LEA R2, R3, R2, 0x18 ;  /* 0x0000000203027211 */ /* 0x002fe400078ec0ff */
[----:B------:R-:W-:-:S03]  /*10f40*/  SHF.L.U32 R3, R8, 0x1f, RZ ;  /* 0x0000001f08037819 */ /* 0x000fc600000006ff */
[----:B------:R-:W-:-:S04]  /*10f50*/  IMAD R2, R7, 0x8, R2 ;  /* 0x0000000807027824 */ /* 0x000fc800078e0202 */
[----:B------:R-:W1:Y:S02]  /*10f60*/  SYNCS.PHASECHK.TRANS64.TRYWAIT P0, [R2+URZ+0x38840], R3 ;  /* 0x03884003020075a7 */ /* 0x000e64000800017f */
[----:B-1----:R-:W-:Y:S05]  /*10f70*/  @!P0 BRA `(.L_x_343) ;  /* 0x0000002400dc8947 */ /* 0x002fea0003800000 */
.L_x_399:
[----:B0-----:R-:W0:Y:S02]  /*10f80*/  S2R R11, SR_TID.X ;  /* 0x00000000000b7919 */ /* 0x001e240000002100 */
[----:B0-----:R-:W-:-:S04]  /*10f90*/  LOP3.LUT R11, R11, 0x7f, RZ, 0xc0, !PT ;  /* 0x0000007f0b0b7812 */ /* 0x001fc800078ec0ff */
[----:B------:R-:W-:-:S13]  /*10fa0*/  ISETP.NE.AND P0, PT, R11, RZ, PT ;  /* 0x000000ff0b00720c */ /* 0x000fda0003f05270 */
[----:B------:R-:W-:Y:S05]  /*10fb0*/  @P0 BRA `(.L_x_344) ;  /* 0x00000000001c0947 */ /* 0x000fea0003800000 */
[----:B------:R-:W0:Y:S01]  /*10fc0*/  S2R R11, SR_TID.X ;  /* 0x00000000000b7919 */ /* 0x000e220000002100 */
[----:B-1----:R-:W-:-:S04]  /*10fd0*/  IMAD.MOV.U32 R3, RZ, RZ, 0xa000 ;  /* 0x0000a000ff037424 */ /* 0x002fc800078e00ff */
[----:B------:R2:W-:Y:S01]  /*10fe0*/  SYNCS.ARRIVE.TRANS64 RZ, [R2+URZ+0x38830], R3 ;  /* 0x0388300302ff79a7 */ /* 0x0005e2000800003f */
[----:B0-----:R-:W-:-:S04]  /*10ff0*/  LOP3.LUT R11, R11, 0x1f, RZ, 0xc0, !PT ;  /* 0x0000001f0b0b7812 */ /* 0x001fc800078ec0ff */
[----:B------:R-:W-:-:S13]  /*11000*/  ISETP.NE.AND P1, PT, R11, RZ, PT ;  /* 0x000000ff0b00720c */ /* 0x000fda0003f25270 */
[----:B--2---:R-:W-:Y:S05]  /*11010*/  @!P1 BRA `(.L_x_344) ;  /* 0x0000000000049947 */ /* 0x004fea0003800000 */
[----:B------:R-:W-:Y:S01]  /*11020*/  BPT.TRAP 0x1 ;  /* 0x000000040000795c */ /* 0x000fe20000300000 */
.L_x_344:
[----:B------:R-:W2:Y:S04]  /*11030*/  LDL R15, [R1+0x4] ;  /* 0x00000400010f7983 */ /* 0x000ea80000100800 */
[----:B-1----:R-:W3:Y:S01]  /*11040*/  LDL.LU R3, [R1+0x8] ;  /* 0x0000080001037983 */ /* 0x002ee20000300800 */
[----:B------:R-:W-:-:S03]  /*11050*/  MOV R13, 0x400 ;  /* 0x00000400000d7802 */ /* 0x000fc60000000f00 */
        /* <DEDUP_REMOVED lines=25> */
[----:B---3--:R-:W-:Y:S02]  /*111f0*/  SHF.L.U32 R3, R3, 0x1f, RZ ;  /* 0x0000001f03037819 */ /* 0x008fe400000006ff */
[----:B----4-:R-:W-:-:S06]  /*11200*/  LEA R2, R11, R2, 0x3 ;  /* 0x000000020b027211 */ /* 0x010fcc00078e18ff */
        /* <DEDUP_REMOVED lines=12> */
.L_x_400:
        /* <DEDUP_REMOVED lines=8> */
.L_x_346:
[----:B------:R-:W2:Y:S01]  /*11350*/  LDL.LU R15, [R1+0xc] ;  /* 0x00000c00010f7983 */ /* 0x000ea20000300800 */
[----:B------:R-:W-:-:S03]  /*11360*/  MOV R13, 0x400 ;  /* 0x00000400000d7802 */ /* 0x000fc60000000f00 */
[----:B0-----:R-:W3:Y:S04]  /*11370*/  LDL.LU R3, [R1] ;  /* 0x0000000001037983 */ /* 0x001ee80000300800 */
[----:B------:R-:W4:Y:S01]  /*11380*/  LDL R11, [R1+0x4] ;  /* 0x00000400010b7983 */ /* 0x000f220000100800 */
[----:B------:R-:W0:Y:S01]  /*11390*/  S2R R14, SR_CgaCtaId ;  /* 0x00000000000e7919 */ /* 0x000e220000008800 */
[----:B------:R-:W-:Y:S01]  /*113a0*/  R2UR UR9, R2 ;  /* 0x00000000020972ca */ /* 0x000fe200000e0000 */
[----:B------:R-:W-:Y:S01]  /*113b0*/  UIADD3 UR4, UP0, UR36, 0x470, URZ ;  /* 0x0000047024047890 */ /* 0x000fe2000ff1e03f */
[----:B------:R-:W-:Y:S02]  /*113c0*/  R2UR UR13, R5 ;  /* 0x00000000050d72ca */ /* 0x000fe400000e0000 */
[----:B------:R-:W-:-:S02]  /*113d0*/  R2UR UR12, R4 ;  /* 0x00000000040c72ca */ /* 0x000fc400000e0000 */
[----:B0-----:R-:W-:-:S07]  /*113e0*/  LEA R13, R14, R13, 0x18 ;  /* 0x0000000d0e0d7211 */ /* 0x001fce00078ec0ff */
[----:B------:R-:W-:Y:S01]  /*113f0*/  UIADD3 UR9, UR9, 0x50, URZ ;  /* 0x0000005009097890 */ /* 0x000fe2000fffe03f */
[----:B------:R-:W-:Y:S01]  /*11400*/  UMOV UR10, URZ ;  /* 0x0000003f000a7c82 */ /* 0x000fe20008000000 */
[----:B------:R-:W-:Y:S01]  /*11410*/  UMOV UR6, 0x0 ;  /* 0x0000000000067882 */ /* 0x000fe20000000000 */
[----:B------:R-:W-:Y:S01]  /*11420*/  UMOV UR7, 0x14f00000 ;  /* 0x14f0000000077882 */ /* 0x000fe20000000000 */
[----:B------:R-:W-:Y:S01]  /*11430*/  UMOV UR17, 0x40 ;  /* 0x0000004000117882 */ /* 0x000fe20000000000 */
[----:B------:R0:W-:Y:S01]  /*11440*/  STL [R1+0xc], R9 ;  /* 0x00000c0901007387 */ /* 0x0001e20000100800 */
[----:B------:R-:W-:Y:S01]  /*11450*/  IMAD.MOV.U32 R5, RZ, RZ, R10 ;  /* 0x000000ffff057224 */ /* 0x000fe200078e000a */
[----:B--2---:R-:W-:Y:S01]  /*11460*/  R2UR UR11, R15 ;  /* 0x000000000f0b72ca */ /* 0x004fe200000e0000 */
[----:B---3--:R-:W-:Y:S01]  /*11470*/  IMAD R3, R3, 0xa000, R13 ;  /* 0x0000a00003037824 */ /* 0x008fe200078e020d */
[----:B----4-:R-:W-:-:S04]  /*11480*/  R2UR UR5, R11 ;  /* 0x000000000b0572ca */ /* 0x010fc800000e0000 */
[----:B------:R-:W-:-:S09]  /*11490*/  R2UR UR14, R3 ;  /* 0x00000000030e72ca */ /* 0x000fd200000e0000 */
[----:B------:R-:W-:-:S04]  /*114a0*/  UIMAD UR11, UR11, 0x50, UR5 ;  /* 0x000000500b0b78a4 */ /* 0x000fc8000f8e0205 */
[----:B------:R-:W-:Y:S02]  /*114b0*/  UIADD3 UR8, UR14, 0x400, URZ ;  /* 0x000004000e087890 */ /* 0x000fe4000fffe03f */
[----:B------:R-:W-:Y:S02]  /*114c0*/  UIADD3.X UR5, URZ, UR37, URZ, UP0, !UPT ;  /* 0x000000253f057290 */ /* 0x000fe400087fe43f */
[----:B------:R-:W-:Y:S02]  /*114d0*/  UIADD3 UR15, UR14, 0x2c00, URZ ;  /* 0x00002c000e0f7890 */ /* 0x000fe4000fffe03f */
[----:B------:R-:W-:Y:S02]  /*114e0*/  UIADD3 UR16, UR14, 0x5400, URZ ;  /* 0x000054000e107890 */ /* 0x000fe4000fffe03f */
        /* <DEDUP_REMOVED lines=14> */
.L_x_341:
[----:B------:R-:W-:Y:S05]  /*115d0*/  BSYNC B1 ;  /* 0x0000000000017941 */ /* 0x000fea0003800000 */
.L_x_340:
[----:B------:R-:W-:Y:S01]  /*115e0*/  VIADD R2, R7, 0x1 ;  /* 0x0000000107027836 */ /* 0x000fe20000000000 */
[----:B------:R-:W-:Y:S04]  /*115f0*/  BSSY B1, `(.L_x_347) ;  /* 0x000008a000017945 */ /* 0x000fe80003800000 */
[----:B------:R-:W-:-:S04]  /*11600*/  ISETP.NE.AND P0, PT, R2, 0x2, PT ;  /* 0x000000020200780c */ /* 0x000fc80003f05270 */
[----:B------:R-:W-:Y:S02]  /*11610*/  SEL R3, RZ, 0x1, P0 ;  /* 0x00000001ff037807 */ /* 0x000fe40000000000 */
[----:B------:R-:W-:Y:S02]  /*11620*/  SEL R14, R2, RZ, P0 ;  /* 0x000000ff020e7207 */ /* 0x000fe40000000000 */
[----:B------:R-:W-:-:S05]  /*11630*/  LOP3.LUT R13, R8, R3, RZ, 0x3c, !PT ;  /* 0x00000003080d7212 */ /* 0x000fca00078e3cff */
[----:B------:R0:W-:Y:S04]  /*11640*/  STL [R1+0x8], R13 ;  /* 0x0000080d01007387 */ /* 0x0001e80000100800 */
[----:B------:R0:W-:Y:S01]  /*11650*/  STL [R1], R14 ;  /* 0x0000000e01007387 */ /* 0x0001e20000100800 */
[----:B------:R-:W-:Y:S05]  /*11660*/  @!P6 BRA `(.L_x_348) ;  /* 0x000000080008e947 */ /* 0x000fea0003800000 */
[----:B------:R-:W-:Y:S01]  /*11670*/  ULDC.64 UR4, c[0x0][0x3f8] ;  /* 0x0000fe0000047ab9 */ /* 0x000fe20000000a00 */
[----:B------:R-:W-:Y:S01]  /*11680*/  VIADD R9, R6, 0xffffffff ;  /* 0xffffffff06097836 */ /* 0x000fe20000000000 */
[----:B------:R-:W-:-:S04]  /*11690*/  ISETP.NE.U32.AND P0, PT, RZ, UR4, PT ;  /* 0x00000004ff007c0c */ /* 0x000fc8000bf05070 */
[----:B------:R-:W-:-:S13]  /*116a0*/  ISETP.NE.AND.EX P0, PT, RZ, UR5, PT, P0 ;  /* 0x00000005ff007c0c */ /* 0x000fda000bf05300 */
[----:B------:R-:W-:Y:S05]  /*116b0*/  @!P0 BRA `(.L_x_349) ;  /* 0x0000000000488947 */ /* 0x000fea0003800000 */
        /* <DEDUP_REMOVED lines=15> */
[----:B------:R-:W-:-:S04]  /*117b0*/  LEA R10, P0, R2, UR4, 0x2 ;  /* 0x00000004020a7c11 */ /* 0x000fc8000f8010ff */
[----:B------:R-:W-:-:S05]  /*117c0*/  LEA.HI.X R11, R2, UR5, R3, 0x2, P0 ;  /* 0x00000005020b7c11 */ /* 0x000fca00080f1403 */
[----:B------:R1:W5:Y:S04]  /*117d0*/  LDG.E R10, desc[UR8][R10.64] ;  /* 0x000000080a0a7981 */ /* 0x000368000c1e1900 */
.L_x_349:
[----:B------:R-:W2:Y:S01]  /*117e0*/  S2R R3, SR_CgaCtaId ;  /* 0x0000000000037919 */ /* 0x000ea20000008800 */
[----:B------:R-:W-:-:S04]  /*117f0*/  MOV R2, 0x400 ;  /* 0x0000040000027802 */ /* 0x000fc80000000f00 */
[----:B--2---:R-:W-:Y:S02]  /*11800*/  LEA R2, R3, R2, 0x18 ;  /* 0x0000000203027211 */ /* 0x004fe400078ec0ff */
[----:B------:R-:W-:-:S03]  /*11810*/  SHF.L.U32 R3, R13, 0x1f, RZ ;  /* 0x0000001f0d037819 */ /* 0x000fc600000006ff */
[----:B------:R-:W-:-:S04]  /*11820*/  IMAD R2, R14, 0x8, R2 ;  /* 0x000000080e027824 */ /* 0x000fc800078e0202 */
[----:B------:R-:W2:Y:S02]  /*11830*/  SYNCS.PHASECHK.TRANS64.TRYWAIT P0, [R2+URZ+0x38840], R3 ;  /* 0x03884003020075a7 */ /* 0x000ea4000800017f */
[----:B--2---:R-:W-:Y:S05]  /*11840*/  @!P0 BRA `(.L_x_350) ;  /* 0x0000001c00d08947 */ /* 0x004fea0003800000 */
.L_x_401:
        /* <DEDUP_REMOVED lines=11> */
.L_x_351:
[----:B0-----:R-:W3:Y:S01]  /*11900*/  LDL R13, [R1] ;  /* 0x00000000010d7983 */ /* 0x001ee20000100800 */
[----:B------:R-:W-:-:S03]  /*11910*/  MOV R14, 0x400 ;  /* 0x00000400000e7802 */ /* 0x000fc60000000f00 */
[----:B------:R-:W4:Y:S01]  /*11920*/  LDL R11, [R1+0x4] ;  /* 0x00000400010b7983 */ /* 0x000f220000100800 */
[----:B------:R-:W0:Y:S01]  /*11930*/  S2R R15, SR_CgaCtaId ;  /* 0x00000000000f7919 */ /* 0x000e220000008800 */
[----:B------:R-:W-:Y:S01]  /*11940*/  R2UR UR11, R9 ;  /* 0x00000000090b72ca */ /* 0x000fe200000e0000 */
[----:B------:R-:W-:Y:S01]  /*11950*/  UIADD3 UR4, UP0, UR36, 0x370, URZ ;  /* 0x0000037024047890 */ /* 0x000fe2000ff1e03f */
[----:B------:R-:W-:Y:S02]  /*11960*/  R2UR UR12, R4 ;  /* 0x00000000040c72ca */ /* 0x000fe400000e0000 */
[----:B0-----:R-:W-:-:S05]  /*11970*/  LEA R14, R15, R14, 0x18 ;  /* 0x0000000e0f0e7211 */ /* 0x001fca00078ec0ff */
[----:B--2---:R-:W-:Y:S01]  /*11980*/  VIADD R2, R14, 0x38800 ;  /* 0x000388000e027836 */ /* 0x004fe20000000000 */
[----:B-----5:R-:W-:Y:S01]  /*11990*/  R2UR UR13, R10 ;  /* 0x000000000a0d72ca */ /* 0x020fe200000e0000 */
[----:B------:R-:W-:Y:S01]  /*119a0*/  UMOV UR10, URZ ;  /* 0x0000003f000a7c82 */ /* 0x000fe20008000000 */
[----:B------:R-:W-:Y:S01]  /*119b0*/  UMOV UR6, 0x0 ;  /* 0x0000000000067882 */ /* 0x000fe20000000000 */
[----:B------:R-:W-:Y:S01]  /*119c0*/  UMOV UR7, 0x14f00000 ;  /* 0x14f0000000077882 */ /* 0x000fe20000000000 */
[----:B------:R-:W-:Y:S01]  /*119d0*/  UMOV UR17, 0x40 ;  /* 0x0000004000117882 */ /* 0x000fe20000000000 */
[----:B------:R-:W-:Y:S01]  /*119e0*/  UMOV UR18, 0x80 ;  /* 0x0000008000127882 */ /* 0x000fe20000000000 */
[----:B------:R-:W-:Y:S01]  /*119f0*/  UMOV UR19, 0xc0 ;  /* 0x000000c000137882 */ /* 0x000fe20000000000 */
[----:B------:R-:W-:Y:S01]  /*11a00*/  SHF.L.U32 R8, R8, 0x1f, RZ ;  /* 0x0000001f08087819 */ /* 0x000fe200000006ff */
        /* <DEDUP_REMOVED lines=12> */
[----:B------:R0:W-:Y:S01]  /*11ad0*/  UTMALDG.4D [UR8], [UR4], desc[UR6] ;  /* 0x00000608040075b4 */ /* 0x0001e20008019000 */
[----:B------:R-:W-:Y:S01]  /*11ae0*/  LEA R2, R7, R2, 0x3 ;  /* 0x0000000207027211 */ /* 0x000fe200078e18ff */
        /* <DEDUP_REMOVED lines=11> */
.L_x_402:
[----:B------:R-:W-:Y:S05]  /*11ba0*/  @P0 BRA `(.L_x_353) ;  /* 0x00000000001c0947 */ /* 0x000fea0003800000 */
[----:B------:R-:W1:Y:S02]  /*11bb0*/  S2R R3, SR_TID.X ;  /* 0x0000000000037919 */ /* 0x000e640000002100 */
[----:B-1----:R-:W-:-:S04]  /*11bc0*/  LOP3.LUT R3, R3, 0x1f, RZ, 0xc0, !PT ;  /* 0x0000001f03037812 */ /* 0x002fc800078ec0ff */
[----:B------:R-:W-:Y:S01]  /*11bd0*/  ISETP.NE.AND P1, PT, R3, RZ, PT ;  /* 0x000000ff0300720c */ /* 0x000fe20003f25270 */
[----:B------:R-:W-:-:S04]  /*11be0*/  IMAD.MOV.U32 R3, RZ, RZ, 0xa000 ;  /* 0x0000a000ff037424 */ /* 0x000fc800078e00ff */
[----:B------:R1:W-:Y:S08]  /*11bf0*/  SYNCS.ARRIVE.TRANS64 RZ, [R2+URZ+0x50], R3 ;  /* 0x0000500302ff79a7 */ /* 0x0003f0000800003f */
[----:B------:R-:W-:Y:S05]  /*11c00*/  @!P1 BRA `(.L_x_353) ;  /* 0x0000000000049947 */ /* 0x000fea0003800000 */
[----:B------:R-:W-:Y:S01]  /*11c10*/  BPT.TRAP 0x1 ;  /* 0x000000040000795c */ /* 0x000fe20000300000 */
.L_x_353:
[----:B------:R-:W2:Y:S01]  /*11c20*/  LDL.LU R13, [R1+0xc] ;  /* 0x00000c00010d7983 */ /* 0x000ea20000300800 */
[----:B0-----:R-:W-:-:S03]  /*11c30*/  MOV R8, 0x400 ;  /* 0x0000040000087802 */ /* 0x001fc60000000f00 */
[----:B-1----:R-:W3:Y:S01]  /*11c40*/  LDL R3, [R1+0x4] ;  /* 0x0000040001037983 */ /* 0x002ee20000100800 */
[----:B------:R-:W0:Y:S01]  /*11c50*/  S2R R11, SR_CgaCtaId ;  /* 0x00000000000b7919 */ /* 0x000e220000008800 */
[----:B------:R-:W-:Y:S01]  /*11c60*/  R2UR UR9, R2 ;  /* 0x00000000020972ca */ /* 0x000fe200000e0000 */
[----:B------:R-:W-:Y:S01]  /*11c70*/  UIADD3 UR4, UP0, UR36, 0x470, URZ ;  /* 0x0000047024047890 */ /* 0x000fe2000ff1e03f */
[----:B------:R-:W-:Y:S02]  /*11c80*/  R2UR UR13, R5 ;  /* 0x00000000050d72ca */ /* 0x000fe400000e0000 */
[----:B------:R-:W-:Y:S02]  /*11c90*/  R2UR UR12, R4 ;  /* 0x00000000040c72ca */ /* 0x000fe400000e0000 */
        /* <DEDUP_REMOVED lines=12> */
[----:B------:R1:W-:Y:S01]  /*11d60*/  STL [R1+0xc], R9 ;  /* 0x00000c0901007387 */ /* 0x0003e20000100800 */
[----:B------:R-:W-:Y:S01]  /*11d70*/  IMAD.MOV.U32 R5, RZ, RZ, R10 ;  /* 0x000000ffff057224 */ /* 0x000fe200078e000a */
[----:B--2---:R-:W-:Y:S02]  /*11d80*/  R2UR UR11, R13 ;  /* 0x000000000d0b72ca */ /* 0x004fe400000e0000 */
[----:B---3--:R-:W-:-:S13]  /*11d90*/  R2UR UR5, R3 ;  /* 0x00000000030572ca */ /* 0x008fda00000e0000 */
[----:B------:R-:W-:Y:S02]  /*11da0*/  UIMAD UR11, UR11, 0x50, UR5 ;  /* 0x000000500b0b78a4 */ /* 0x000fe4000f8e0205 */
[----:B------:R-:W-:-:S09]  /*11db0*/  UIADD3.X UR5, URZ, UR37, URZ, UP0, !UPT ;  /* 0x000000253f057290 */ /* 0x000fd200087fe43f */
[----:B------:R0:W-:Y:S02]  /*11dc0*/  UTMALDG.4D [UR8], [UR4], desc[UR6] ;  /* 0x00000608040075b4 */ /* 0x0001e40008019000 */
[----:B0-----:R-:W-:Y:S01]  /*11dd0*/  UMOV UR8, UR14 ;  /* 0x0000000e00087c82 */ /* 0x001fe20008000000 */
[----:B------:R-:W-:Y:S01]  /*11de0*/  UMOV UR10, UR17 ;  /* 0x00000011000a7c82 */ /* 0x000fe20008000000 */
[----:B------:R-:W-:Y:S01]  /*11df0*/  UMOV UR14, 0x80 ;  /* 0x00000080000e7882 */ /* 0x000fe20000000000 */
        /* <DEDUP_REMOVED lines=8> */
[----:B-1----:R-:W-:Y:S01]  /*11e80*/  NOP ;  /* 0x0000000000007918 */ /* 0x002fe20000000000 */
.L_x_348:
[----:B------:R-:W-:Y:S05]  /*11e90*/  BSYNC B1 ;  /* 0x0000000000017941 */ /* 0x000fea0003800000 */
.L_x_347:
[C---:B------:R-:W-:Y:S01]  /*11ea0*/  ISETP.GT.AND P0, PT, R6.reuse, 0x1, PT ;  /* 0x000000010600780c */ /* 0x040fe20003f04270 */
[----:B------:R-:W-:-:S04]  /*11eb0*/  VIADD R2, R6, 0xfffffffe ;  /* 0xfffffffe06027836 */ /* 0x000fc80000000000 */
[----:B------:R-:W-:-:S08]  /*11ec0*/  IMAD.MOV.U32 R6, RZ, RZ, R2 ;  /* 0x000000ffff067224 */ /* 0x000fd000078e0002 */
[----:B------:R-:W-:Y:S05]  /*11ed0*/  @P0 BRA `(.L_x_354) ;  /* 0xffffffec00880947 */ /* 0x000fea000383ffff */
.L_x_330:
[----:B------:R-:W-:Y:S05]  /*11ee0*/  BSYNC B0 ;  /* 0x0000000000007941 */ /* 0x000fea0003800000 */
.L_x_329:
[----:B------:R-:W1:Y:S01]  /*11ef0*/  S2R R2, SR_TID.X ;  /* 0x0000000000027919 */ /* 0x000e620000002100 */
[----:B------:R-:W-:Y:S01]  /*11f00*/  BSSY B0, `(.L_x_355) ;  /* 0x0000011000007945 */ /* 0x000fe20003800000 */
[----:B-1----:R-:W-:-:S04]  /*11f10*/  LOP3.LUT R2, R2, 0x1f, RZ, 0xc0, !PT ;  /* 0x0000001f02027812 */ /* 0x002fc800078ec0ff */
[----:B------:R-:W-:-:S13]  /*11f20*/  ISETP.NE.AND P0, PT, R2, RZ, PT ;  /* 0x000000ff0200720c */ /* 0x000fda0003f05270 */
[----:B------:R-:W-:Y:S05]  /*11f30*/  @P0 BRA `(.L_x_356) ;  /* 0x0000000000340947 */ /* 0x000fea0003800000 */
[----:B------:R-:W1:Y:S01]  /*11f40*/  S2R R9, SR_LANEID ;  /* 0x0000000000097919 */ /* 0x000e620000000000 */
[----:B------:R-:W-:Y:S01]  /*11f50*/  VOTEU.ANY UR4, UPT, PT ;  /* 0x0000000000047886 */ /* 0x000fe200038e0100 */
[----:B------:R-:W2:Y:S01]  /*11f60*/  LDC.64 R2, c[0x0][0xc38] ;  /* 0x00030e00ff027b82 */ /* 0x000ea20000000a00 */
[----:B------:R-:W1:Y:S01]  /*11f70*/  FLO.U32 R0, UR4 ;  /* 0x0000000400007d00 */ /* 0x000e6200080e0000 */
[----:B------:R-:W-:-:S07]  /*11f80*/  ULDC.64 UR6, c[0x0][0x208] ;  /* 0x0000820000067ab9 */ /* 0x000fce0000000a00 */
[----:B------:R-:W2:Y:S01]  /*11f90*/  POPC R7, UR4 ;  /* 0x0000000400077d09 */ /* 0x000ea20008000000 */
[----:B-1----:R-:W-:-:S13]  /*11fa0*/  ISETP.EQ.U32.AND P0, PT, R0, R9, PT ;  /* 0x000000090000720c */ /* 0x002fda0003f02070 */
[----:B--2---:R-:W2:Y:S01]  /*11fb0*/  @P0 ATOMG.E.ADD.STRONG.GPU PT, R3, desc[UR6][R2.64], R7 ;  /* 0x00000007020309a8 */ /* 0x004ea200081ee1c6 */
[----:B------:R-:W1:Y:S02]  /*11fc0*/  S2R R6, SR_LTMASK ;  /* 0x0000000000067919 */ /* 0x000e640000003900 */
[----:B-1----:R-:W-:-:S04]  /*11fd0*/  LOP3.LUT R6, R6, UR4, RZ, 0xc0, !PT ;  /* 0x0000000406067c12 */ /* 0x002fc8000f8ec0ff */
[----:B------:R-:W1:Y:S01]  /*11fe0*/  POPC R9, R6 ;  /* 0x0000000600097309 */ /* 0x000e620000000000 */
[----:B--2---:R-:W1:Y:S02]  /*11ff0*/  SHFL.IDX PT, R0, R3, R0, 0x1f ;  /* 0x00001f0003007589 */ /* 0x004e6400000e0000 */
[----:B-1----:R-:W-:-:S07]  /*12000*/  IADD3 R16, R0, UR38, R9 ;  /* 0x0000002600107c10 */ /* 0x002fce000fffe009 */
.L_x_356:
[----:B------:R-:W-:Y:S05]  /*12010*/  BSYNC B0 ;  /* 0x0000000000007941 */ /* 0x000fea0003800000 */
.L_x_355:
[----:B------:R-:W-:Y:S04]  /*12020*/  BSSY B0, `(.L_x_357) ;  /* 0x000003c000007945 */ /* 0x000fe80003800000 */
[----:B------:R-:W-:Y:S05]  /*12030*/  @!P6 BRA `(.L_x_358) ;  /* 0x0000000000e8e947 */ /* 0x000fea0003800000 */
[----:B------:R-:W2:Y:S01]  /*12040*/  LDL R2, [R1] ;  /* 0x0000000001027983 */ /* 0x000ea20000100800 */
[----:B------:R-:W-:-:S03]  /*12050*/  MOV R3, 0x400 ;  /* 0x0000040000037802 */ /* 0x000fc60000000f00 */
[----:B------:R-:W3:Y:S01]  /*12060*/  LDL R0, [R1+0x8] ;  /* 0x0000080001007983 */ /* 0x000ee20000100800 */
[----:B------:R-:W1:Y:S02]  /*12070*/  S2R R6, SR_CgaCtaId ;  /* 0x0000000000067919 */ /* 0x000e640000008800 */
[----:B-1----:R-:W-:-:S05]  /*12080*/  LEA R3, R6, R3, 0x18 ;  /* 0x0000000306037211 */ /* 0x002fca00078ec0ff */
[----:B--2---:R-:W-:Y:S01]  /*12090*/  IMAD R3, R2, 0x8, R3 ;  /* 0x0000000802037824 */ /* 0x004fe200078e0203 */
[----:B---3--:R-:W-:-:S04]  /*120a0*/  SHF.L.U32 R0, R0, 0x1f, RZ ;  /* 0x0000001f00007819 */ /* 0x008fc800000006ff */
[----:B------:R-:W1:Y:S02]  /*120b0*/  SYNCS.PHASECHK.TRANS64.TRYWAIT P0, [R3+URZ+0x38860], R0 ;  /* 0x03886000030075a7 */ /* 0x000e64000800017f */
[----:B-1----:R-:W-:Y:S05]  /*120c0*/  @!P0 BRA `(.L_x_359) ;  /* 0x0000001400d88947 */ /* 0x002fea0003800000 */
.L_x_403:
[----:B------:R-:W2:Y:S02]  /*120d0*/  S2R R2, SR_TID.X ;  /* 0x0000000000027919 */ /* 0x000ea40000002100 */
[----:B--2---:R-:W-:-:S04]  /*120e0*/  LOP3.LUT R2, R2, 0x7f, RZ, 0xc0, !PT ;  /* 0x0000007f02027812 */ /* 0x004fc800078ec0ff */
[----:B------:R-:W-:-:S13]  /*120f0*/  ISETP.NE.AND P0, PT, R2, RZ, PT ;  /* 0x000000ff0200720c */ /* 0x000fda0003f05270 */
        /* <DEDUP_REMOVED lines=8> */
.L_x_360:
[----:B-1----:R-:W2:Y:S01]  /*12180*/  LDL R0, [R1] ;  /* 0x0000000001007983 */ /* 0x002ea20000100800 */
[----:B------:R-:W-:-:S03]  /*12190*/  MOV R7, 0x400 ;  /* 0x0000040000077802 */ /* 0x000fc60000000f00 */
[----:B------:R-:W3:Y:S04]  /*121a0*/  LDL.LU R6, [R1+0x4] ;  /* 0x0000040001067983 */ /* 0x000ee80000300800 */
[----:B------:R-:W4:Y:S01]  /*121b0*/  LDL R2, [R1+0xc] ;  /* 0x00000c0001027983 */ /* 0x000f220000100800 */
[----:B------:R-:W1:Y:S01]  /*121c0*/  S2R R8, SR_CgaCtaId ;  /* 0x0000000000087919 */ /* 0x000e620000008800 */
[----:B------:R-:W-:Y:S01]  /*121d0*/  R2UR UR9, R3 ;  /* 0x00000000030972ca */ /* 0x000fe200000e0000 */
[----:B------:R-:W-:Y:S01]  /*121e0*/  UIADD3 UR4, UP0, UR36, 0x470, URZ ;  /* 0x0000047024047890 */ /* 0x000fe2000ff1e03f */
[----:B------:R-:W-:Y:S02]  /*121f0*/  R2UR UR12, R4 ;  /* 0x00000000040c72ca */ /* 0x000fe400000e0000 */
[----:B------:R-:W-:-:S02]  /*12200*/  R2UR UR13, R5 ;  /* 0x00000000050d72ca */ /* 0x000fc400000e0000 */
[----:B-1----:R-:W-:-:S07]  /*12210*/  LEA R7, R8, R7, 0x18 ;  /* 0x0000000708077211 */ /* 0x002fce00078ec0ff */
        /* <DEDUP_REMOVED lines=27> */
[----:B-1----:R-:W-:Y:S01]  /*123d0*/  NOP ;  /* 0x0000000000007918 */ /* 0x002fe20000000000 */
.L_x_358:
[----:B------:R-:W-:Y:S05]  /*123e0*/  BSYNC B0 ;  /* 0x0000000000007941 */ /* 0x000fea0003800000 */
.L_x_357:
[----:B------:R-:W2:Y:S04]  /*123f0*/  LDL.LU R0, [R1] ;  /* 0x0000000001007983 */ /* 0x000ea80000300800 */
[----:B------:R-:W3:Y:S01]  /*12400*/  LDL.LU R3, [R1+0x8] ;  /* 0x0000080001037983 */ /* 0x000ee20000300800 */
[----:B--2---:R-:W-:-:S05]  /*12410*/  VIADD R0, R0, 0x1 ;  /* 0x0000000100007836 */ /* 0x004fca0000000000 */
[----:B------:R-:W-:-:S04]  /*12420*/  ISETP.NE.AND P0, PT, R0, 0x2, PT ;  /* 0x000000020000780c */ /* 0x000fc80003f05270 */
[----:B------:R-:W-:Y:S02]  /*12430*/  SEL R2, RZ, 0x1, P0 ;  /* 0x00000001ff027807 */ /* 0x000fe40000000000 */
[----:B------:R-:W-:Y:S02]  /*12440*/  SEL R0, R0, RZ, P0 ;  /* 0x000000ff00007207 */ /* 0x000fe40000000000 */
[----:B---3--:R-:W-:-:S05]  /*12450*/  LOP3.LUT R3, R3, R2, RZ, 0x3c, !PT ;  /* 0x0000000203037212 */ /* 0x008fca00078e3cff */
[----:B------:R1:W-:Y:S04]  /*12460*/  STL [R1+0x8], R3 ;  /* 0x0000080301007387 */ /* 0x0003e80000100800 */
[----:B------:R1:W-:Y:S02]  /*12470*/  STL [R1], R0 ;  /* 0x0000000001007387 */ /* 0x0003e40000100800 */
.L_x_313:
[----:B------:R-:W-:Y:S05]  /*12480*/  BSYNC B6 ;  /* 0x0000000000067941 */ /* 0x000fea0003800000 */
.L_x_311:
[----:B------:R-:W-:-:S03]  /*12490*/  UMOV UR4, 0xffffffff ;  /* 0xffffffff00047882 */ /* 0x000fc60000000000 */
[----:B------:R-:W-:Y:S05]  /*124a0*/  BRA.DIV UR4, `(.L_x_361) ;  /* 0x0000001204f47947 */ /* 0x000fea000b800000 */
[----:B------:R2:W3:Y:S04]  /*124b0*/  SHFL.IDX PT, R4, R16, RZ, 0x1f ;  /* 0x00001fff10047589 */ /* 0x0004e800000e0000 */
[----:B------:R2:W4:Y:S02]  /*124c0*/  SHFL.IDX PT, R5, R16, 0x1, 0x1f ;  /* 0x00201f0010057f89 */ /* 0x00052400000e0000 */
.L_x_407:
[----:B01----:R-:W0:Y:S01]  /*124d0*/  S2R R0, SR_TID.X ;  /* 0x0000000000007919 */ /* 0x003e220000002100 */
[----:B------:R-:W-:Y:S01]  /*124e0*/  ULDC UR4, c[0x0][0xc14] ;  /* 0x0003050000047ab9 */ /* 0x000fe20000000800 */
[----:B------:R-:W-:Y:S01]  /*124f0*/  BSSY B0, `(.L_x_362) ;  /* 0x000000c000007945 */ /* 0x000fe20003800000 */
[----:B------:R-:W-:Y:S01]  /*12500*/  IMAD.MOV.U32 R3, RZ, RZ, RZ ;  /* 0x000000ffff037224 */ /* 0x000fe200078e00ff */
[----:B0-----:R-:W-:Y:S01]  /*12510*/  LOP3.LUT R9, R0, 0x1f, RZ, 0xc0, !PT ;  /* 0x0000001f00097812 */ /* 0x001fe200078ec0ff */
[----:B------:R-:W-:-:S03]  /*12520*/  IMAD.U32 R0, RZ, RZ, UR4 ;  /* 0x00000004ff007e24 */ /* 0x000fc6000f8e00ff */
[C---:B------:R-:W-:Y:S01]  /*12530*/  ISETP.NE.AND P0, PT, R9.reuse, 0x1f, PT ;  /* 0x0000001f0900780c */ /* 0x040fe20003f05270 */
[----:B------:R-:W-:-:S05]  /*12540*/  IMAD.IADD R7, R9, 0x1, R19 ;  /* 0x0000000109077824 */ /* 0x000fca00078e0213 */
[----:B------:R-:W-:-:S13]  /*12550*/  ISETP.GE.OR P0, PT, R7, R0, !P0 ;  /* 0x000000000700720c */ /* 0x000fda0004706670 */
[----:B------:R-:W-:Y:S05]  /*12560*/  @P0 BRA `(.L_x_363) ;  /* 0x0000000000100947 */ /* 0x000fea0003800000 */
[----:B------:R-:W0:Y:S01]  /*12570*/  LDC.64 R2, c[0x0][0xc58] ;  /* 0x00031600ff027b82 */ /* 0x000e220000000a00 */
[----:B------:R-:W-:Y:S01]  /*12580*/  ULDC.64 UR4, c[0x0][0x208] ;  /* 0x0000820000047ab9 */ /* 0x000fe20000000a00 */
[----:B0-----:R-:W-:-:S06]  /*12590*/  IMAD.WIDE R2, R7, 0x4, R2 ;  /* 0x0000000407027825 */ /* 0x001fcc00078e0202 */
[----:B------:R0:W5:Y:S02]  /*125a0*/  LDG.E R3, desc[UR4][R2.64] ;  /* 0x0000000402037981 */ /* 0x000164000c1e1900 */
.L_x_363:
[----:B------:R-:W-:Y:S05]  /*125b0*/  BSYNC B0 ;  /* 0x0000000000007941 */ /* 0x000fea0003800000 */
.L_x_362:
[----:B------:R-:W-:-:S03]  /*125c0*/  UMOV UR4, 0xffffffff ;  /* 0xffffffff00047882 */ /* 0x000fc60000000000 */
[----:B------:R-:W-:Y:S05]  /*125d0*/  BRA.DIV UR4, `(.L_x_364) ;  /* 0x0000001204f47947 */ /* 0x000fea000b800000 */
[----:B-----5:R-:W1:Y:S01]  /*125e0*/  SHFL.UP PT, R14, R3, 0x1, RZ ;  /* 0x04200000030e7989 */ /* 0x020e6200000e00ff */
[C---:B------:R-:W-:Y:S02]  /*125f0*/  ISETP.NE.AND P0, PT, R9.reuse, RZ, PT ;  /* 0x000000ff0900720c */ /* 0x040fe40003f05270 */
[C---:B------:R-:W-:Y:S02]  /*12600*/  ISETP.GE.U32.AND P1, PT, R9.reuse, 0x2, PT ;  /* 0x000000020900780c */ /* 0x040fe40003f26070 */
[----:B-1----:R-:W-:Y:S02]  /*12610*/  SEL R14, R14, RZ, P0 ;  /* 0x000000ff0e0e7207 */ /* 0x002fe40000000000 */
[----:B------:R-:W-:-:S03]  /*12620*/  ISETP.GE.U32.AND P0, PT, R9, 0x4, PT ;  /* 0x000000040900780c */ /* 0x000fc60003f06070 */
[----:B------:R-:W-:-:S05]  /*12630*/  IMAD.IADD R13, R3, 0x1, R14 ;  /* 0x00000001030d7824 */ /* 0x000fca00078e020e */
[----:B------:R-:W1:Y:S02]  /*12640*/  SHFL.UP PT, R14, R13, 0x2, RZ ;  /* 0x044000000d0e7989 */ /* 0x000e6400000e00ff */
[----:B-1----:R-:W-:Y:S02]  /*12650*/  SEL R6, R14, RZ, P1 ;  /* 0x000000ff0e067207 */ /* 0x002fe40000800000 */
[----:B------:R-:W-:Y:S02]  /*12660*/  ISETP.GE.U32.AND P1, PT, R9, 0x8, PT ;  /* 0x000000080900780c */ /* 0x000fe40003f26070 */
[----:B------:R-:W-:-:S05]  /*12670*/  IADD3 R6, R13, R6, RZ ;  /* 0x000000060d067210 */ /* 0x000fca0007ffe0ff */
[----:B------:R-:W1:Y:S02]  /*12680*/  SHFL.UP PT, R14, R6, 0x4, RZ ;  /* 0x04800000060e7989 */ /* 0x000e6400000e00ff */
[----:B-1----:R-:W-:Y:S02]  /*12690*/  SEL R7, R14, RZ, P0 ;  /* 0x000000ff0e077207 */ /* 0x002fe40000000000 */
[----:B------:R-:W-:-:S03]  /*126a0*/  ISETP.GE.U32.AND P0, PT, R9, 0x10, PT ;  /* 0x000000100900780c */ /* 0x000fc60003f06070 */
[----:B------:R-:W-:-:S05]  /*126b0*/  IMAD.IADD R7, R6, 0x1, R7 ;  /* 0x0000000106077824 */ /* 0x000fca00078e0207 */
[----:B------:R-:W1:Y:S02]  /*126c0*/  SHFL.UP PT, R14, R7, 0x8, RZ ;  /* 0x05000000070e7989 */ /* 0x000e6400000e00ff */
[----:B-1----:R-:W-:-:S05]  /*126d0*/  SEL R8, R14, RZ, P1 ;  /* 0x000000ff0e087207 */ /* 0x002fca0000800000 */
[----:B------:R-:W-:-:S05]  /*126e0*/  IMAD.IADD R8, R7, 0x1, R8 ;  /* 0x0000000107087824 */ /* 0x000fca00078e0208 */
[----:B------:R-:W1:Y:S02]  /*126f0*/  SHFL.UP PT, R14, R8, 0x10, RZ ;  /* 0x06000000080e7989 */ /* 0x000e6400000e00ff */
[----:B-1----:R-:W-:-:S05]  /*12700*/  SEL R9, R14, RZ, P0 ;  /* 0x000000ff0e097207 */ /* 0x002fca0000000000 */
[----:B0-----:R-:W-:-:S05]  /*12710*/  IMAD.IADD R2, R8, 0x1, R9 ;  /* 0x0000000108027824 */ /* 0x001fca00078e0209 */
[----:B------:R0:W1:Y:S02]  /*12720*/  SHFL.IDX PT, R14, R2, 0x1f, 0x1f ;  /* 0x03e01f00020e7f89 */ /* 0x00006400000e0000 */
.L_x_415:
[----:B------:R-:W-:Y:S02]  /*12730*/  ULDC UR4, c[0x0][0xc10] ;  /* 0x0003040000047ab9 */ /* 0x000fe40000000800 */
[----:B--2---:R-:W-:-:S04]  /*12740*/  IMAD.U32 R16, RZ, RZ, UR4 ;  /* 0x00000004ff107e24 */ /* 0x004fc8000f8e00ff */
[----:B-1----:R-:W-:-:S04]  /*12750*/  IMAD R6, R14, R16, RZ ;  /* 0x000000100e067224 */ /* 0x002fc800078e02ff */
[----:B----4-:R-:W-:-:S05]  /*12760*/  IMAD.IADD R5, R5, 0x1, R6 ;  /* 0x0000000105057824 */ /* 0x010fca00078e0206 */
[----:B---3--:R-:W-:-:S13]  /*12770*/  ISETP.GT.AND P0, PT, R5, R4, PT ;  /* 0x000000040500720c */ /* 0x008fda0003f04270 */
[----:B------:R-:W-:Y:S05]  /*12780*/  @P0 BRA `(.L_x_365) ;  /* 0x0000000000b80947 */ /* 0x000fea0003800000 */
[----:B------:R-:W1:Y:S02]  /*12790*/  LDC R0, c[0x0][0xc14] ;  /* 0x00030500ff007b82 */ /* 0x000e640000000800 */
.L_x_370:
[----:B------:R-:W-:-:S04]  /*127a0*/  IADD3 R19, R19, 0x1f, RZ ;  /* 0x0000001f13137810 */ /* 0x000fc80007ffe0ff */
[----:B-1----:R-:W-:-:S13]  /*127b0*/  ISETP.GE.AND P0, PT, R19, R0, PT ;  /* 0x000000001300720c */ /* 0x002fda0003f06270 */
[----:B------:R-:W-:Y:S05]  /*127c0*/  @P0 BRA `(.L_x_366) ;  /* 0x0000000400600947 */ /* 0x000fea0003800000 */
[----:B0-----:R-:W0:Y:S01]  /*127d0*/  S2R R2, SR_TID.X ;  /* 0x0000000000027919 */ /* 0x001e220000002100 */
[----:B------:R-:W-:Y:S01]  /*127e0*/  BSSY B0, `(.L_x_367) ;  /* 0x000000b000007945 */ /* 0x000fe20003800000 */
[----:B------:R-:W-:Y:S01]  /*127f0*/  IMAD.MOV.U32 R3, RZ, RZ, RZ ;  /* 0x000000ffff037224 */ /* 0x000fe200078e00ff */
[----:B0-----:R-:W-:-:S04]  /*12800*/  LOP3.LUT R8, R2, 0x1f, RZ, 0xc0, !PT ;  /* 0x0000001f02087812 */ /* 0x001fc800078ec0ff */
        /* <DEDUP_REMOVED lines=8> */
.L_x_368:
[----:B------:R-:W-:Y:S05]  /*12890*/  BSYNC B0 ;  /* 0x0000000000007941 */ /* 0x000fea0003800000 */
.L_x_367:
[----:B------:R-:W-:-:S03]  /*128a0*/  UMOV UR4, 0xffffffff ;  /* 0xffffffff00047882 */ /* 0x000fc60000000000 */
[----:B------:R-:W-:Y:S05]  /*128b0*/  BRA.DIV UR4, `(.L_x_369) ;  /* 0x00000016040c7947 */ /* 0x000fea000b800000 */
[----:B-----5:R-:W1:Y:S01]  /*128c0*/  SHFL.UP PT, R14, R3, 0x1, RZ ;  /* 0x04200000030e7989 */ /* 0x020e6200000e00ff */
[C---:B------:R-:W-:Y:S02]  /*128d0*/  ISETP.NE.AND P0, PT, R8.reuse, RZ, PT ;  /* 0x000000ff0800720c */ /* 0x040fe40003f05270 */
[----:B------:R-:W-:Y:S02]  /*128e0*/  ISETP.GE.U32.AND P1, PT, R8, 0x2, PT ;  /* 0x000000020800780c */ /* 0x000fe40003f26070 */
[----:B-1----:R-:W-:Y:S02]  /*128f0*/  SEL R14, R14, RZ, P0 ;  /* 0x000000ff0e0e7207 */ /* 0x002fe40000000000 */
        /* <DEDUP_REMOVED lines=11> */
[----:B0-----:R-:W-:-:S04]  /*129b0*/  SEL R7, R14, RZ, P1 ;  /* 0x000000ff0e077207 */ /* 0x001fc80000800000 */
[----:B------:R-:W-:-:S05]  /*129c0*/  IADD3 R7, R6, R7, RZ ;  /* 0x0000000706077210 */ /* 0x000fca0007ffe0ff */
[----:B------:R-:W0:Y:S02]  /*129d0*/  SHFL.UP PT, R14, R7, 0x10, RZ ;  /* 0x06000000070e7989 */ /* 0x000e2400000e00ff */
[----:B0-----:R-:W-:-:S05]  /*129e0*/  SEL R14, R14, RZ, P0 ;  /* 0x000000ff0e0e7207 */ /* 0x001fca0000000000 */
[----:B------:R-:W-:-:S05]  /*129f0*/  IMAD.IADD R2, R7, 0x1, R14 ;  /* 0x0000000107027824 */ /* 0x000fca00078e020e */
[----:B------:R0:W1:Y:S02]  /*12a00*/  SHFL.IDX PT, R14, R2, 0x1f, 0x1f ;  /* 0x03e01f00020e7f89 */ /* 0x00006400000e0000 */
.L_x_423:
[----:B------:R-:W-:Y:S02]  /*12a10*/  ULDC UR4, c[0x0][0xc10] ;  /* 0x0003040000047ab9 */ /* 0x000fe40000000800 */
[----:B------:R-:W-:-:S04]  /*12a20*/  IMAD.U32 R16, RZ, RZ, UR4 ;  /* 0x00000004ff107e24 */ /* 0x000fc8000f8e00ff */
[----:B-1----:R-:W-:-:S04]  /*12a30*/  IMAD R6, R14, R16, RZ ;  /* 0x000000100e067224 */ /* 0x002fc800078e02ff */
[----:B------:R-:W-:-:S05]  /*12a40*/  IMAD.IADD R5, R6, 0x1, R5 ;  /* 0x0000000106057824 */ /* 0x000fca00078e0205 */
[----:B------:R-:W-:-:S13]  /*12a50*/  ISETP.GT.AND P0, PT, R5, R4, PT ;  /* 0x000000040500720c */ /* 0x000fda0003f04270 */
[----:B------:R-:W-:Y:S05]  /*12a60*/  @!P0 BRA `(.L_x_370) ;  /* 0xfffffffc004c8947 */ /* 0x000fea000383ffff */
.L_x_365:
[----:B------:R-:W-:Y:S01]  /*12a70*/  IMAD.IADD R6, R5, 0x1, -R6 ;  /* 0x0000000105067824 */ /* 0x000fe200078e0a06 */
[----:B------:R-:W-:-:S03]  /*12a80*/  UMOV UR4, 0xffffffff ;  /* 0xffffffff00047882 */ /* 0x000fc60000000000 */
[----:B------:R-:W-:-:S05]  /*12a90*/  IMAD R5, R2, R16, R6 ;  /* 0x0000001002057224 */ /* 0x000fca00078e0206 */
[----:B------:R-:W-:Y:S01]  /*12aa0*/  ISETP.GT.AND P6, PT, R5, R4, PT ;  /* 0x000000040500720c */ /* 0x000fe20003fc4270 */
[----:B------:R-:W-:-:S12]  /*12ab0*/  BRA.DIV UR4, `(.L_x_371) ;  /* 0x00000016045c7947 */ /* 0x000fd8000b800000 */
[----:B------:R-:W-:-:S04]  /*12ac0*/  VOTE.ANY R7, PT, !P6 ;  /* 0x0000000000077806 */ /* 0x000fc800070e0100 */
[----:B------:R-:W1:Y:S02]  /*12ad0*/  POPC R5, R7 ;  /* 0x0000000700057309 */ /* 0x000e640000000000 */
[----:B-1----:R1:W2:Y:S02]  /*12ae0*/  SHFL.IDX PT, R17, R3, R5, 0x1f ;  /* 0x00001f0503117589 */ /* 0x0022a400000e0000 */
.L_x_427:
[----:B------:R-:W-:Y:S01]  /*12af0*/  ISETP.NE.AND P0, PT, R7, RZ, PT ;  /* 0x000000ff0700720c */ /* 0x000fe20003f05270 */
[----:B------:R-:W-:-:S12]  /*12b00*/  IMAD.MOV.U32 R14, RZ, RZ, RZ ;  /* 0x000000ffff0e7224 */ /* 0x000fd800078e00ff */
[----:B------:R-:W-:Y:S05]  /*12b10*/  @!P0 BRA `(.L_x_372) ;  /* 0x0000000000108947 */ /* 0x000fea0003800000 */
[----:B------:R-:W-:Y:S01]  /*12b20*/  UMOV UR4, 0xffffffff ;  /* 0xffffffff00047882 */ /* 0x000fe20000000000 */
[----:B------:R-:W-:Y:S02]  /*12b30*/  IADD3 R12, R5, -0x1, RZ ;  /* 0xffffffff050c7810 */ /* 0x000fe40007ffe0ff */
[----:B------:R-:W-:Y:S05]  /*12b40*/  BRA.DIV UR4, `(.L_x_373) ;  /* 0x0000001604807947 */ /* 0x000fea000b800000 */
[----:B------:R3:W4:Y:S02]  /*12b50*/  SHFL.IDX PT, R14, R2, R12, 0x1f ;  /* 0x00001f0c020e7589 */ /* 0x00072400000e0000 */
.L_x_372:
[-C--:B--2---:R-:W-:Y:S01]  /*12b60*/  IABS R7, R17.reuse ;  /* 0x0000001100077213 */ /* 0x084fe20000000000 */
[----:B----4-:R-:W-:Y:S01]  /*12b70*/  IMAD R16, R14, R16, R6 ;  /* 0x000000100e107224 */ /* 0x010fe200078e0206 */
[----:B------:R-:W-:Y:S01]  /*12b80*/  IABS R6, R17 ;  /* 0x0000001100067213 */ /* 0x000fe20000000000 */
[----:B------:R-:W-:Y:S01]  /*12b90*/  IMAD.IADD R19, R5, 0x1, R19 ;  /* 0x0000000105137824 */ /* 0x000fe200078e0213 */
[----:B------:R-:W2:Y:S03]  /*12ba0*/  I2F.RP R8, R7 ;  /* 0x0000000700087306 */ /* 0x000ea60000209400 */
[----:B------:R-:W-:-:S05]  /*12bb0*/  IMAD.MOV R6, RZ, RZ, -R6 ;  /* 0x000000ffff067224 */ /* 0x000fca00078e0a06 */
[----:B--2---:R-:W2:Y:S02]  /*12bc0*/  MUFU.RCP R8, R8 ;  /* 0x0000000800087308 */ /* 0x004ea40000001000 */
[----:B--2---:R-:W-:-:S06]  /*12bd0*/  VIADD R9, R8, 0xffffffe ;  /* 0x0ffffffe08097836 */ /* 0x004fcc0000000000 */
[----:B-1----:R-:W0:Y:S02]  /*12be0*/  F2I.FTZ.U32.TRUNC.NTZ R3, R9 ;  /* 0x0000000900037305 */ /* 0x002e24000021f000 */
[----:B0--3--:R-:W-:-:S04]  /*12bf0*/  IMAD.MOV R2, RZ, RZ, -R3 ;  /* 0x000000ffff027224 */ /* 0x009fc800078e0a03 */
[----:B------:R-:W-:Y:S02]  /*12c00*/  IMAD R11, R2, R7, RZ ;  /* 0x00000007020b7224 */ /* 0x000fe400078e02ff */
[----:B------:R-:W-:-:S04]  /*12c10*/  IMAD.MOV.U32 R2, RZ, RZ, RZ ;  /* 0x000000ffff027224 */ /* 0x000fc800078e00ff */
[----:B------:R-:W-:-:S04]  /*12c20*/  IMAD.HI.U32 R3, R3, R11, R2 ;  /* 0x0000000b03037227 */ /* 0x000fc800078e0002 */
[----:B------:R-:W-:-:S05]  /*12c30*/  IMAD.IADD R2, R4, 0x1, -R16 ;  /* 0x0000000104027824 */ /* 0x000fca00078e0a10 */
[----:B------:R-:W-:-:S05]  /*12c40*/  IABS R4, R2 ;  /* 0x0000000200047213 */ /* 0x000fca0000000000 */
        /* <DEDUP_REMOVED lines=11> */
[----:B------:R-:W-:-:S04]  /*12d00*/  @!P0 LOP3.LUT R3, RZ, R17, RZ, 0x33, !PT ;  /* 0x00000011ff038212 */ /* 0x000fc800078e33ff */
[----:B------:R-:W-:Y:S01]  /*12d10*/  MOV R18, R3 ;  /* 0x0000000300127202 */ /* 0x000fe20000000f00 */
[----:B------:R-:W-:-:S04]  /*12d20*/  IMAD.MOV R4, RZ, RZ, -R3 ;  /* 0x000000ffff047224 */ /* 0x000fc800078e0a03 */
[----:B------:R-:W-:Y:S01]  /*12d30*/  IMAD R17, R17, R4, R2 ;  /* 0x0000000411117224 */ /* 0x000fe200078e0202 */
[----:B------:R-:W-:Y:S06]  /*12d40*/  BRA `(.L_x_374) ;  /* 0x00000000001c7947 */ /* 0x000fec0003800000 */
.L_x_366:
[----:B------:R-:W-:Y:S01]  /*12d50*/  UMOV UR4, URZ ;  /* 0x0000003f00047c82 */ /* 0x000fe20008000000 */
[----:B------:R-:W-:Y:S01]  /*12d60*/  UMOV UR5, URZ ;  /* 0x0000003f00057c82 */ /* 0x000fe20008000000 */
[----:B------:R-:W-:Y:S01]  /*12d70*/  ULDC UR6, c[0x0][0xc14] ;  /* 0x0003050000067ab9 */ /* 0x000fe20000000800 */
[----:B------:R-:W-:Y:S02]  /*12d80*/  IMAD.MOV.U32 R16, RZ, RZ, R4 ;  /* 0x000000ffff107224 */ /* 0x000fe400078e0004 */
[----:B------:R-:W-:Y:S02]  /*12d90*/  IMAD.U32 R17, RZ, RZ, UR4 ;  /* 0x00000004ff117e24 */ /* 0x000fe4000f8e00ff */
[----:B------:R-:W-:Y:S02]  /*12da0*/  IMAD.U32 R18, RZ, RZ, UR5 ;  /* 0x00000005ff127e24 */ /* 0x000fe4000f8e00ff */
[----:B------:R-:W-:-:S07]  /*12db0*/  IMAD.U32 R19, RZ, RZ, UR6 ;  /* 0x00000006ff137e24 */ /* 0x000fce000f8e00ff */
.L_x_374:
[----:B0-----:R-:W0:Y:S01]  /*12dc0*/  S2R R2, SR_TID.X ;  /* 0x0000000000027919 */ /* 0x001e220000002100 */
[----:B------:R-:W-:Y:S05]  /*12dd0*/  WARPSYNC.ALL ;  /* 0x0000000000007948 */ /* 0x000fea0003800000 */
[----:B------:R-:W-:Y:S01]  /*12de0*/  BAR.SYNC.DEFER_BLOCKING 0x4, 0x120 ;  /* 0x0104800000007b1d */ /* 0x000fe20000010000 */
[----:B0-----:R-:W-:-:S04]  /*12df0*/  LOP3.LUT R2, R2, 0x1f, RZ, 0xc0, !PT ;  /* 0x0000001f02027812 */ /* 0x001fc800078ec0ff */
[----:B------:R-:W-:-:S13]  /*12e00*/  ISETP.NE.AND P0, PT, R2, RZ, PT ;  /* 0x000000ff0200720c */ /* 0x000fda0003f05270 */
[----:B------:R-:W0:Y:S01]  /*12e10*/  @!P0 S2R R3, SR_CgaCtaId ;  /* 0x0000000000038919 */ /* 0x000e220000008800 */
[----:B------:R-:W-:-:S04]  /*12e20*/  @!P0 MOV R2, 0x400 ;  /* 0x0000040000028802 */ /* 0x000fc80000000f00 */
[----:B0-----:R-:W-:-:S05]  /*12e30*/  @!P0 LEA R2, R3, R2, 0x18 ;  /* 0x0000000203028211 */ /* 0x001fca00078ec0ff */
[----:B------:R1:W-:Y:S01]  /*12e40*/  @!P0 STS.128 [R2+0x388d0], R16 ;  /* 0x0388d01002008388 */ /* 0x0003e20000000c00 */
[----:B------:R-:W-:Y:S06]  /*12e50*/  BAR.ARV 0x5, 0x120 ;  /* 0x0144800000007b1d */ /* 0x000fec0000002000 */
[----:B------:R-:W-:-:S13]  /*12e60*/  ISETP.GE.AND P0, PT, R19, R0, PT ;  /* 0x000000001300720c */ /* 0x000fda0003f06270 */
[----:B------:R-:W-:Y:S05]  /*12e70*/  @!P0 BRA `(.L_x_375) ;  /* 0xffffffbc00048947 */ /* 0x000fea000383ffff */
.L_x_309:
[----:B0-----:R-:W2:Y:S01]  /*12e80*/  LDL.LU R0, [R1+0x28] ;  /* 0x0000280001007983 */ /* 0x001ea20000300800 */
[----:B------:R-:W-:Y:S01]  /*12e90*/  BSSY B0, `(.L_x_376) ;  /* 0x000000b000007945 */ /* 0x000fe20003800000 */
[----:B------:R-:W0:Y:S01]  /*12ea0*/  S2R R5, SR_CgaCtaId ;  /* 0x0000000000057919 */ /* 0x000e220000008800 */
[----:B--2---:R-:W-:-:S05]  /*12eb0*/  VIADD R0, R0, 0x1 ;  /* 0x0000000100007836 */ /* 0x004fca0000000000 */
[----:B-1----:R-:W-:-:S04]  /*12ec0*/  LEA.HI R2, R0, R0, RZ, 0x1 ;  /* 0x0000000000027211 */ /* 0x002fc800078f08ff */
[----:B------:R-:W-:-:S04]  /*12ed0*/  LOP3.LUT R3, R2, 0xfffffffe, RZ, 0xc0, !PT ;  /* 0xfffffffe02037812 */ /* 0x000fc800078ec0ff */
[----:B------:R-:W-:Y:S02]  /*12ee0*/  IADD3 R3, R0, -R3, RZ ;  /* 0x8000000300037210 */ /* 0x000fe40007ffe0ff */
[----:B------:R-:W-:Y:S02]  /*12ef0*/  MOV R0, 0x400 ;  /* 0x0000040000007802 */ /* 0x000fe40000000f00 */
[----:B------:R-:W-:Y:S02]  /*12f00*/  SHF.L.U32 R3, R3, 0x1f, RZ ;  /* 0x0000001f03037819 */ /* 0x000fe400000006ff */
[----:B0-----:R-:W-:-:S04]  /*12f10*/  LEA R0, R5, R0, 0x18 ;  /* 0x0000000005007211 */ /* 0x001fc800078ec0ff */
[----:B------:R-:W0:Y:S02]  /*12f20*/  SYNCS.PHASECHK.TRANS64.TRYWAIT P0, [R0+URZ+0x38820], R3 ;  /* 0x03882003000075a7 */ /* 0x000e24000800017f */
[----:B0-----:R-:W-:Y:S05]  /*12f30*/  @!P0 BRA `(.L_x_377) ;  /* 0x0000001000a88947 */ /* 0x001fea0003800000 */
.L_x_430:
[----:B------:R-:W-:Y:S05]  /*12f40*/  BSYNC B0 ;  /* 0x0000000000007941 */ /* 0x000fea0003800000 */
.L_x_376:
[----:B------:R-:W-:-:S03]  /*12f50*/  UMOV UR4, 0xffffffff ;  /* 0xffffffff00047882 */ /* 0x000fc60000000000 */
[----:B------:R-:W-:Y:S05]  /*12f60*/  BRA.DIV UR4, `(.L_x_378) ;  /* 0x0000001204b07947 */ /* 0x000fea000b800000 */
[----:B------:R-:W1:Y:S02]  /*12f70*/  S2R R2, SR_TID.X ;  /* 0x0000000000027919 */ /* 0x000e640000002100 */
[----:B-1----:R-:W-:-:S04]  /*12f80*/  SHF.R.U32.HI R2, RZ, 0x5, R2 ;  /* 0x00000005ff027819 */ /* 0x002fc80000011602 */
[----:B------:R-:W-:-:S05]  /*12f90*/  LOP3.LUT R2, R2, 0x3, RZ, 0xc0, !PT ;  /* 0x0000000302027812 */ /* 0x000fca00078ec0ff */
[----:B------:R1:W2:Y:S02]  /*12fa0*/  SHFL.IDX PT, R14, R2, RZ, 0x1f ;  /* 0x00001fff020e7589 */ /* 0x0002a400000e0000 */
.L_x_433:
[----:B--2---:R-:W-:Y:S01]  /*12fb0*/  ISETP.NE.AND P0, PT, R14, RZ, PT ;  /* 0x000000ff0e00720c */ /* 0x004fe20003f05270 */
[----:B------:R-:W-:-:S12]  /*12fc0*/  BSSY B0, `(.L_x_379) ;  /* 0x0000029000007945 */ /* 0x000fd80003800000 */
[----:B------:R-:W-:Y:S05]  /*12fd0*/  @P0 BRA `(.L_x_380) ;  /* 0x00000000009c0947 */ /* 0x000fea0003800000 */
[----:B------:R-:W-:-:S03]  /*12fe0*/  UMOV UR4, 0xffffffff ;  /* 0xffffffff00047882 */ /* 0x000fc60000000000 */
[----:B------:R-:W-:Y:S05]  /*12ff0*/  BRA.DIV UR4, `(.L_x_381) ;  /* 0x0000001204c07947 */ /* 0x000fea000b800000 */
[----:B------:R-:W-:-:S13]  /*13000*/  ELECT P6, URZ, PT ;  /* 0x00000000003f782f */ /* 0x000fda00038c0000 */
.L_x_436:
[----:B------:R-:W-:Y:S05]  /*13010*/  @!P6 BRA `(.L_x_380) ;  /* 0x00000000008ce947 */ /* 0x000fea0003800000 */
[----:B-1----:R-:W2:Y:S02]  /*13020*/  LDL R2, [R1+0x30] ;  /* 0x0000300001027983 */ /* 0x002ea40000100800 */
[----:B--2---:R-:W-:-:S13]  /*13030*/  R2UR UR4, R2 ;  /* 0x00000000020472ca */ /* 0x004fda00000e0000 */
[----:B------:R-:W-:-:S06]  /*13040*/  ULOP3.LUT UR4, UR4, 0x2, URZ, 0xfc, !UPT ;  /* 0x0000000204047892 */ /* 0x000fcc000f8efc3f */
[----:B------:R-:W-:-:S05]  /*13050*/  IMAD.U32 R2, RZ, RZ, UR4 ;  /* 0x00000004ff027e24 */ /* 0x000fca000f8e00ff */
[----:B------:R-:W-:-:S13]  /*13060*/  ISETP.NE.AND P2, PT, R2, 0x3, PT ;  /* 0x000000030200780c */ /* 0x000fda0003f45270 */
[----:B------:R-:W-:Y:S05]  /*13070*/  @!P2 BRA `(.L_x_382) ;  /* 0x000000000004a947 */ /* 0x000fea0003800000 */
[----:B------:R-:W-:Y:S01]  /*13080*/  BPT.TRAP 0x1 ;  /* 0x000000040000795c */ /* 0x000fe20000300000 */
.L_x_382:
[----:B0-----:R-:W2:Y:S04]  /*13090*/  LDL R3, [R1] ;  /* 0x0000000001037983 */ /* 0x001ea80000100800 */
[----:B------:R-:W3:Y:S01]  /*130a0*/  LDL.LU R7, [R1+0x8] ;  /* 0x0000080001077983 */ /* 0x000ee20000300800 */
[----:B------:R-:W-:-:S04]  /*130b0*/  VIADD R2, R0, 0x38840 ;  /* 0x0003884000027836 */ /* 0x000fc80000000000 */
[C---:B--2---:R-:W-:Y:S02]  /*130c0*/  IMAD R6, R3.reuse, 0x8, R2 ;  /* 0x0000000803067824 */ /* 0x044fe400078e0202 */
[----:B------:R-:W-:Y:S01]  /*130d0*/  VIADD R3, R3, 0x1 ;  /* 0x0000000103037836 */ /* 0x000fe20000000000 */
[----:B---3--:R-:W-:-:S04]  /*130e0*/  SHF.L.U32 R5, R7, 0x1f, RZ ;  /* 0x0000001f07057819 */ /* 0x008fc800000006ff */
[C---:B------:R-:W-:Y:S01]  /*130f0*/  ISETP.NE.AND P1, PT, R3.reuse, 0x2, PT ;  /* 0x000000020300780c */ /* 0x040fe20003f25270 */
[----:B------:R-:W0:Y:S03]  /*13100*/  SYNCS.PHASECHK.TRANS64.TRYWAIT P0, [R6+URZ], R5 ;  /* 0x00000005060075a7 */ /* 0x000e26000800017f */
[----:B------:R-:W-:Y:S02]  /*13110*/  SEL R4, RZ, 0x1, P1 ;  /* 0x00000001ff047807 */ /* 0x000fe40000800000 */
[----:B------:R-:W-:Y:S02]  /*13120*/  SEL R3, R3, RZ, P1 ;  /* 0x000000ff03037207 */ /* 0x000fe40000800000 */
[----:B------:R-:W-:-:S03]  /*13130*/  LOP3.LUT R4, R7, R4, RZ, 0x3c, !PT ;  /* 0x0000000407047212 */ /* 0x000fc600078e3cff */
[----:B------:R-:W-:Y:S01]  /*13140*/  IMAD R7, R3, 0x8, R2 ;  /* 0x0000000803077824 */ /* 0x000fe200078e0202 */
[----:B------:R-:W-:Y:S01]  /*13150*/  SHF.L.U32 R2, R4, 0x1f, RZ ;  /* 0x0000001f04027819 */ /* 0x000fe200000006ff */
[----:B0-----:R-:W-:Y:S06]  /*13160*/  @!P0 BRA `(.L_x_383) ;  /* 0x0000001000848947 */ /* 0x001fec0003800000 */
.L_x_437:
[----:B------:R-:W1:Y:S02]  /*13170*/  SYNCS.PHASECHK.TRANS64.TRYWAIT P0, [R7+URZ], R2 ;  /* 0x00000002070075a7 */ /* 0x000e64000800017f */
[----:B-1----:R-:W-:Y:S05]  /*13180*/  @!P0 BRA `(.L_x_384) ;  /* 0x0000001000908947 */ /* 0x002fea0003800000 */
.L_x_438:
[----:B------:R-:W-:Y:S05]  /*13190*/  @!P2 BRA `(.L_x_385) ;  /* 0x000000000004a947 */ /* 0x000fea0003800000 */
[----:B------:R-:W-:Y:S01]  /*131a0*/  BPT.TRAP 0x1 ;  /* 0x000000040000795c */ /* 0x000fe20000300000 */
.L_x_385:
[----:B------:R-:W2:Y:S01]  /*131b0*/  LDL.LU R4, [R1] ;  /* 0x0000000001047983 */ /* 0x000ea20000300800 */
[----:B------:R-:W-:-:S05]  /*131c0*/  IADD3 R0, R0, 0x38860, RZ ;  /* 0x0003886000007810 */ /* 0x000fca0007ffe0ff */
[----:B--2---:R-:W-:-:S04]  /*131d0*/  IMAD R4, R4, 0x8, R0 ;  /* 0x0000000804047824 */ /* 0x004fc800078e0200 */
[----:B------:R-:W2:Y:S02]  /*131e0*/  SYNCS.PHASECHK.TRANS64.TRYWAIT P0, [R4+URZ], R5 ;  /* 0x00000005040075a7 */ /* 0x000ea4000800017f */
[----:B--2---:R-:W-:Y:S05]  /*131f0*/  @!P0 BRA `(.L_x_386) ;  /* 0x0000001000888947 */ /* 0x004fea0003800000 */
.L_x_439:
[----:B------:R-:W-:-:S07]  /*13200*/  IMAD R3, R3, 0x8, R0 ;  /* 0x0000000803037824 */ /* 0x000fce00078e0200 */
.L_x_387:
[----:B---3--:R3:W4:Y:S02]  /*13210*/  SYNCS.PHASECHK.TRANS64.TRYWAIT P0, [R3+URZ], R2 ;  /* 0x00000002030075a7 */ /* 0x008724000800017f */
[----:B----4-:R-:W-:Y:S05]  /*13220*/  @!P0 NANOSLEEP.SYNCS 0x989680 ;  /* 0x009896800000895d */ /* 0x010fea0003900000 */
[----:B------:R-:W4:Y:S02]  /*13230*/  @!P0 SYNCS.PHASECHK.TRANS64 P0, [R3+URZ], R2 ;  /* 0x00000002030085a7 */ /* 0x000f24000800007f */
[----:B----4-:R-:W-:Y:S05]  /*13240*/  @!P0 BRA `(.L_x_387) ;  /* 0xfffffffc00f08947 */ /* 0x010fea000383ffff */
.L_x_380:
[----:B------:R-:W-:Y:S05]  /*13250*/  BSYNC B0 ;  /* 0x0000000000007941 */ /* 0x000fea0003800000 */
.L_x_379:
[----:B------:R-:W-:Y:S05]  /*13260*/  EXIT ;  /* 0x000000000000794d */ /* 0x000fea0003800000 */
.L_x_263:
[----:B0-----:R0:W1:Y:S02]  /*13270*/  SYNCS.PHASECHK.TRANS64.TRYWAIT P1, [R5+URZ+0x38800], R0 ;  /* 0x03880000050075a7 */ /* 0x001064000802017f */
[----:B-1----:R-:W-:Y:S05]  /*13280*/  @!P1 NANOSLEEP.SYNCS 0x989680 ;  /* 0x009896800000995d */ /* 0x002fea0003900000 */
[----:B------:R-:W1:Y:S02]  /*13290*/  @!P1 SYNCS.PHASECHK.TRANS64 P1, [R5+URZ+0x38800], R0 ;  /* 0x03880000050095a7 */ /* 0x000e64000802007f */
[----:B-1----:R-:W-:Y:S05]  /*132a0*/  @!P1 BRA `(.L_x_263) ;  /* 0xfffffffc00f09947 */ /* 0x002fea000383ffff */
[----:B------:R-:W-:Y:S05]  /*132b0*/  BRA `(.L_x_388) ;  /* 0xfffffee400887947 */ /* 0x000fea000383ffff */
.L_x_267:
[----:B-1----:R1:W2:Y:S02]  /*132c0*/  SYNCS.PHASECHK.TRANS64.TRYWAIT P2, [R0+URZ+0x38830], R3 ;  /* 0x03883003000075a7 */ /* 0x0022a4000804017f */
[----:B--2---:R-:W-:Y:S05]  /*132d0*/  @!P2 NANOSLEEP.SYNCS 0x989680 ;  /* 0x009896800000a95d */ /* 0x004fea0003900000 */
[----:B------:R-:W2:Y:S02]  /*132e0*/  @!P2 SYNCS.PHASECHK.TRANS64 P2, [R0+URZ+0x38830], R3 ;  /* 0x038830030000a5a7 */ /* 0x000ea4000804007f */
[----:B--2---:R-:W-:Y:S05]  /*132f0*/  @!P2 BRA `(.L_x_267) ;  /* 0xfffffffc00f0a947 */ /* 0x004fea000383ffff */
[----:B------:R-:W-:Y:S05]  /*13300*/  BRA `(.L_x_266) ;  /* 0xfffffee400ac7947 */ /* 0x000fea000383ffff */
.L_x_272:
[----:B------:R-:W-:-:S13]  /*13310*/  R2UR UR4, R225 ;  /* 0x00000000e10472ca */ /* 0x000fda00000e0000 */
[----:B-1----:R-:W-:-:S04]  /*13320*/  IMAD.U32 R4, RZ, RZ, UR4 ;  /* 0x00000004ff047e24 */ /* 0x002fc8000f8e00ff */
[----:B------:R1:W2:Y:S03]  /*13330*/  SYNCS.PHASECHK.TRANS64.TRYWAIT P2, [R4+URZ+0x38830], R3 ;  /* 0x03883003040075a7 */ /* 0x0002a6000804017f */
[----:B--2---:R-:W-:Y:S05]  /*13340*/  @!P2 NANOSLEEP.SYNCS 0x989680 ;  /* 0x009896800000a95d */ /* 0x004fea0003900000 */
[----:B------:R-:W2:Y:S02]  /*13350*/  @!P2 SYNCS.PHASECHK.TRANS64 P2, [R4+URZ+0x38830], R3 ;  /* 0x038830030400a5a7 */ /* 0x000ea4000804007f */
[----:B--2---:R-:W-:Y:S05]  /*13360*/  @!P2 BRA `(.L_x_272) ;  /* 0xfffffffc00e8a947 */ /* 0x004fea000383ffff */
[----:B------:R-:W-:Y:S05]  /*13370*/  BRA `(.L_x_271) ;  /* 0xffffff2c00507947 */ /* 0x000fea000383ffff */
.L_x_276:
[----:B01----:R-:W-:-:S04]  /*13380*/  IMAD.U32 R3, RZ, RZ, UR4 ;  /* 0x00000004ff037e24 */ /* 0x003fc8000f8e00ff */
[----:B------:R0:W1:Y:S03]  /*13390*/  SYNCS.PHASECHK.TRANS64.TRYWAIT P2, [R3+URZ+0x38850], R0 ;  /* 0x03885000030075a7 */ /* 0x000066000804017f */
[----:B-1----:R-:W-:Y:S05]  /*133a0*/  @!P2 NANOSLEEP.SYNCS 0x989680 ;  /* 0x009896800000a95d */ /* 0x002fea0003900000 */
[----:B------:R-:W1:Y:S02]  /*133b0*/  @!P2 SYNCS.PHASECHK.TRANS64 P2, [R3+URZ+0x38850], R0 ;  /* 0x038850000300a5a7 */ /* 0x000e64000804007f */
[----:B-1----:R-:W-:Y:S05]  /*133c0*/  @!P2 BRA `(.L_x_276) ;  /* 0xfffffffc00eca947 */ /* 0x002fea000383ffff */
[----:B------:R-:W-:Y:S05]  /*133d0*/  BRA `(.L_x_275) ;  /* 0xffffff5400707947 */ /* 0x000fea000383ffff */
.L_x_281:
[----:B-1----:R1:W2:Y:S02]  /*133e0*/  SYNCS.PHASECHK.TRANS64.TRYWAIT P0, [R11+URZ+0x38850], R0 ;  /* 0x038850000b0075a7 */ /* 0x0022a4000800017f */
[----:B--2---:R-:W-:Y:S05]  /*133f0*/  @!P0 NANOSLEEP.SYNCS 0x989680 ;  /* 0x009896800000895d */ /* 0x004fea0003900000 */
[----:B------:R-:W2:Y:S02]  /*13400*/  @!P0 SYNCS.PHASECHK.TRANS64 P0, [R11+URZ+0x38850], R0 ;  /* 0x038850000b0085a7 */ /* 0x000ea4000800007f */
[----:B--2---:R-:W-:Y:S05]  /*13410*/  @!P0 BRA `(.L_x_281) ;  /* 0xfffffffc00f08947 */ /* 0x004fea000383ffff */
[----:B------:R-:W-:Y:S05]  /*13420*/  BRA `(.L_x_280) ;  /* 0xffffff7000a07947 */ /* 0x000fea000383ffff */
.L_x_321:
[----:B------:R-:W0:Y:S01]  /*13430*/  S2R R7, SR_TID.X ;  /* 0x0000000000077919 */ /* 0x000e220000002100 */
[----:B------:R-:W-:Y:S01]  /*13440*/  BSSY B0, `(.L_x_389) ;  /* 0x000000a000007945 */ /* 0x000fe20003800000 */
[----:B------:R-:W-:Y:S01]  /*13450*/  MOV R12, RZ ;  /* 0x000000ff000c7202 */ /* 0x000fe20000000f00 */
[----:B------:R-:W-:Y:S02]  /*13460*/  IMAD.MOV.U32 R11, RZ, RZ, 0x1f ;  /* 0x0000001fff0b7424 */ /* 0x000fe400078e00ff */
[----:B------:R-:W-:Y:S01]  /*13470*/  IMAD.MOV.U32 R15, RZ, RZ, -0x1 ;  /* 0xffffffffff0f7424 */ /* 0x000fe200078e00ff */
[----:B0-----:R-:W-:-:S04]  /*13480*/  SHF.R.U32.HI R7, RZ, 0x5, R7 ;  /* 0x00000005ff077819 */ /* 0x001fc80000011607 */
[----:B------:R-:W-:-:S05]  /*13490*/  LOP3.LUT R7, R7, 0x3, RZ, 0xc0, !PT ;  /* 0x0000000307077812 */ /* 0x000fca00078ec0ff */
[----:B------:R-:W-:-:S07]  /*134a0*/  IMAD.MOV.U32 R13, RZ, RZ, R7 ;  /* 0x000000ffff0d7224 */ /* 0x000fce00078e0007 */
[----:B------:R-:W-:Y:S05]  /*134b0*/  WARPSYNC.COLLECTIVE R15, `(.L_x_390) ;  /* 0x000000000f087348 */ /* 0x000fea0003c00000 */
[----:B------:R0:W1:Y:S02]  /*134c0*/  SHFL.IDX P6, R14, R13, R12, R11 ;  /* 0x0000000c0d0e7389 */ /* 0x00006400000c000b */
[----:B01----:R-:W-:Y:S01]  /*134d0*/  ENDCOLLECTIVE ;  /* 0x000000000000791b */ /* 0x003fe20003800000 */
.L_x_390:
[----:B------:R-:W-:Y:S05]  /*134e0*/  BSYNC B0 ;  /* 0x0000000000007941 */ /* 0x000fea0003800000 */
.L_x_389:
[----:B------:R-:W-:Y:S05]  /*134f0*/  BRA `(.L_x_391) ;  /* 0xffffffc400187947 */ /* 0x000fea000383ffff */
.L_x_322:
[----:B------:R-:W-:Y:S01]  /*13500*/  BSSY B0, `(.L_x_392) ;  /* 0x0000006000007945 */ /* 0x000fe20003800000 */
[----:B------:R-:W-:-:S07]  /*13510*/  IMAD.MOV.U32 R15, RZ, RZ, -0x1 ;  /* 0xffffffffff0f7424 */ /* 0x000fce00078e00ff */
[----:B------:R-:W-:Y:S05]  /*13520*/  WARPSYNC.COLLECTIVE R15, `(.L_x_393) ;  /* 0x000000000f0c7348 */ /* 0x000fea0003c00000 */
[----:B------:R-:W-:Y:S02]  /*13530*/  ELECT P6, UR62, PT ;  /* 0x00000000003e782f */ /* 0x000fe400038c0000 */
[----:B------:R-:W-:Y:S01]  /*13540*/  MOV R14, UR62 ;  /* 0x0000003e000e7c02 */ /* 0x000fe20008000f00 */
[----:B------:R-:W-:Y:S10]  /*13550*/  ENDCOLLECTIVE ;  /* 0x000000000000791b */ /* 0x000ff40003800000 */
.L_x_393:
[----:B------:R-:W-:Y:S05]  /*13560*/  BSYNC B0 ;  /* 0x0000000000007941 */ /* 0x000fea0003800000 */
.L_x_392:
[----:B------:R-:W-:Y:S05]  /*13570*/  BRA `(.L_x_394) ;  /* 0xffffffc400107947 */ /* 0x000fea000383ffff */
.L_x_325:
[----:B0-----:R0:W1:Y:S02]  /*13580*/  SYNCS.PHASECHK.TRANS64.TRYWAIT P0, [R8+URZ+0x38840], R9 ;  /* 0x03884009080075a7 */ /* 0x001064000800017f */
[----:B-1----:R-:W-:Y:S05]  /*13590*/  @!P0 NANOSLEEP.SYNCS 0x989680 ;  /* 0x009896800000895d */ /* 0x002fea0003900000 */
[----:B------:R-:W1:Y:S02]  /*135a0*/  @!P0 SYNCS.PHASECHK.TRANS64 P0, [R8+URZ+0x38840], R9 ;  /* 0x03884009080085a7 */ /* 0x000e64000800007f */
[----:B-1----:R-:W-:Y:S05]  /*135b0*/  @!P0 BRA `(.L_x_325) ;  /* 0xfffffffc00f08947 */ /* 0x002fea000383ffff */
[----:B------:R-:W-:Y:S05]  /*135c0*/  BRA `(.L_x_395) ;  /* 0xffffffc400847947 */ /* 0x000fea000383ffff */
.L_x_328:
[----:B0-----:R-:W0:Y:S01]  /*135d0*/  S2R R9, SR_CgaCtaId ;  /* 0x0000000000097919 */ /* 0x001e220000008800 */
[----:B------:R-:W-:-:S04]  /*135e0*/  MOV R8, 0x400 ;  /* 0x0000040000087802 */ /* 0x000fc80000000f00 */
[----:B0-----:R-:W-:-:S04]  /*135f0*/  LEA R8, R9, R8, 0x18 ;  /* 0x0000000809087211 */ /* 0x001fc800078ec0ff */
[----:B------:R0:W1:Y:S03]  /*13600*/  SYNCS.PHASECHK.TRANS64.TRYWAIT P0, [R8+URZ+0x38820], R6 ;  /* 0x03882006080075a7 */ /* 0x000066000800017f */
[----:B-1----:R-:W-:Y:S05]  /*13610*/  @!P0 NANOSLEEP.SYNCS 0x989680 ;  /* 0x009896800000895d */ /* 0x002fea0003900000 */
[----:B------:R-:W1:Y:S02]  /*13620*/  @!P0 SYNCS.PHASECHK.TRANS64 P0, [R8+URZ+0x38820], R6 ;  /* 0x03882006080085a7 */ /* 0x000e64000800007f */
[----:B-1----:R-:W-:Y:S05]  /*13630*/  @!P0 BRA `(.L_x_328) ;  /* 0xfffffffc00e48947 */ /* 0x002fea000383ffff */
[----:B------:R-:W-:Y:S05]  /*13640*/  BRA `(.L_x_396) ;  /* 0xffffffcc00047947 */ /* 0x000fea000383ffff */
.L_x_336:
[----:B0-----:R0:W1:Y:S02]  /*13650*/  SYNCS.PHASECHK.TRANS64.TRYWAIT P0, [R2+URZ+0x38840], R3 ;  /* 0x03884003020075a7 */ /* 0x001064000800017f */
[----:B-1----:R-:W-:Y:S05]  /*13660*/  @!P0 NANOSLEEP.SYNCS 0x989680 ;  /* 0x009896800000895d */ /* 0x002fea0003900000 */
[----:B------:R-:W1:Y:S02]  /*13670*/  @!P0 SYNCS.PHASECHK.TRANS64 P0, [R2+URZ+0x38840], R3 ;  /* 0x03884003020085a7 */ /* 0x000e64000800007f */
[----:B-1----:R-:W-:Y:S05]  /*13680*/  @!P0 BRA `(.L_x_336) ;  /* 0xfffffffc00f08947 */ /* 0x002fea000383ffff */
[----:B------:R-:W-:Y:S05]  /*13690*/  BRA `(.L_x_397) ;  /* 0xffffffcc00c47947 */ /* 0x000fea000383ffff */
.L_x_338:
[----:B0-----:R0:W1:Y:S02]  /*136a0*/  SYNCS.PHASECHK.TRANS64.TRYWAIT P0, [R3+URZ+0x60], R2 ;  /* 0x00006002030075a7 */ /* 0x001064000800017f */
[----:B-1----:R-:W-:Y:S05]  /*136b0*/  @!P0 NANOSLEEP.SYNCS 0x989680 ;  /* 0x009896800000895d */ /* 0x002fea0003900000 */
[----:B------:R-:W1:Y:S02]  /*136c0*/  @!P0 SYNCS.PHASECHK.TRANS64 P0, [R3+URZ+0x60], R2 ;  /* 0x00006002030085a7 */ /* 0x000e64000800007f */
[----:B-1----:R-:W-:Y:S05]  /*136d0*/  @!P0 BRA `(.L_x_338) ;  /* 0xfffffffc00f08947 */ /* 0x002fea000383ffff */
[----:B------:R-:W-:Y:S05]  /*136e0*/  BRA `(.L_x_398) ;  /* 0xffffffd000847947 */ /* 0x000fea000383ffff */
.L_x_343:
[----:B-1----:R1:W2:Y:S02]  /*136f0*/  SYNCS.PHASECHK.TRANS64.TRYWAIT P0, [R2+URZ+0x38840], R3 ;  /* 0x03884003020075a7 */ /* 0x0022a4000800017f */
[----:B--2---:R-:W-:Y:S05]  /*13700*/  @!P0 NANOSLEEP.SYNCS 0x989680 ;  /* 0x009896800000895d */ /* 0x004fea0003900000 */
[----:B------:R-:W2:Y:S02]  /*13710*/  @!P0 SYNCS.PHASECHK.TRANS64 P0, [R2+URZ+0x38840], R3 ;  /* 0x03884003020085a7 */ /* 0x000ea4000800007f */
[----:B--2---:R-:W-:Y:S05]  /*13720*/  @!P0 BRA `(.L_x_343) ;  /* 0xfffffffc00f08947 */ /* 0x004fea000383ffff */
[----:B------:R-:W-:Y:S05]  /*13730*/  BRA `(.L_x_399) ;  /* 0xffffffd800107947 */ /* 0x000fea000383ffff */
.L_x_345:
[----:B0-----:R0:W1:Y:S02]  /*13740*/  SYNCS.PHASECHK.TRANS64.TRYWAIT P1, [R2+URZ+0x60], R3 ;  /* 0x00006003020075a7 */ /* 0x001064000802017f */
[----:B-1----:R-:W-:Y:S05]  /*13750*/  @!P1 NANOSLEEP.SYNCS 0x989680 ;  /* 0x009896800000995d */ /* 0x002fea0003900000 */
[----:B------:R-:W1:Y:S02]  /*13760*/  @!P1 SYNCS.PHASECHK.TRANS64 P1, [R2+URZ+0x60], R3 ;  /* 0x00006003020095a7 */ /* 0x000e64000802007f */
[----:B-1----:R-:W-:Y:S05]  /*13770*/  @!P1 BRA `(.L_x_345) ;  /* 0xfffffffc00f09947 */ /* 0x002fea000383ffff */
[----:B------:R-:W-:Y:S05]  /*13780*/  BRA `(.L_x_400) ;  /* 0xffffffd800d07947 */ /* 0x000fea000383ffff */
.L_x_350:
[----:B--2---:R2:W3:Y:S02]  /*13790*/  SYNCS.PHASECHK.TRANS64.TRYWAIT P0, [R2+URZ+0x38840], R3 ;  /* 0x03884003020075a7 */ /* 0x0044e4000800017f */
[----:B---3--:R-:W-:Y:S05]  /*137a0*/  @!P0 NANOSLEEP.SYNCS 0x989680 ;  /* 0x009896800000895d */ /* 0x008fea0003900000 */
[----:B------:R-:W3:Y:S02]  /*137b0*/  @!P0 SYNCS.PHASECHK.TRANS64 P0, [R2+URZ+0x38840], R3 ;  /* 0x03884003020085a7 */ /* 0x000ee4000800007f */
[----:B---3--:R-:W-:Y:S05]  /*137c0*/  @!P0 BRA `(.L_x_350) ;  /* 0xfffffffc00f08947 */ /* 0x008fea000383ffff */
[----:B------:R-:W-:Y:S05]  /*137d0*/  BRA `(.L_x_401) ;  /* 0xffffffe0001c7947 */ /* 0x000fea000383ffff */
.L_x_352:
[----:B0-----:R0:W1:Y:S02]  /*137e0*/  SYNCS.PHASECHK.TRANS64.TRYWAIT P1, [R2+URZ+0x60], R8 ;  /* 0x00006008020075a7 */ /* 0x001064000802017f */
[----:B-1----:R-:W-:Y:S05]  /*137f0*/  @!P1 NANOSLEEP.SYNCS 0x989680 ;  /* 0x009896800000995d */ /* 0x002fea0003900000 */
[----:B------:R-:W1:Y:S02]  /*13800*/  @!P1 SYNCS.PHASECHK.TRANS64 P1, [R2+URZ+0x60], R8 ;  /* 0x00006008020095a7 */ /* 0x000e64000802007f */
[----:B-1----:R-:W-:Y:S05]  /*13810*/  @!P1 BRA `(.L_x_352) ;  /* 0xfffffffc00f09947 */ /* 0x002fea000383ffff */
[----:B------:R-:W-:Y:S05]  /*13820*/  BRA `(.L_x_402) ;  /* 0xffffffe000dc7947 */ /* 0x000fea000383ffff */
.L_x_359:
[----:B-1----:R1:W2:Y:S02]  /*13830*/  SYNCS.PHASECHK.TRANS64.TRYWAIT P0, [R3+URZ+0x38860], R0 ;  /* 0x03886000030075a7 */ /* 0x0022a4000800017f */
[----:B--2---:R-:W-:Y:S05]  /*13840*/  @!P0 NANOSLEEP.SYNCS 0x989680 ;  /* 0x009896800000895d */ /* 0x004fea0003900000 */
[----:B------:R-:W2:Y:S02]  /*13850*/  @!P0 SYNCS.PHASECHK.TRANS64 P0, [R3+URZ+0x38860], R0 ;  /* 0x03886000030085a7 */ /* 0x000ea4000800007f */
[----:B--2---:R-:W-:Y:S05]  /*13860*/  @!P0 BRA `(.L_x_359) ;  /* 0xfffffffc00f08947 */ /* 0x004fea000383ffff */
[----:B------:R-:W-:Y:S05]  /*13870*/  BRA `(.L_x_403) ;  /* 0xffffffe800147947 */ /* 0x000fea000383ffff */
.L_x_361:
[----:B------:R-:W-:Y:S01]  /*13880*/  BSSY B0, `(.L_x_404) ;  /* 0x0000008000007945 */ /* 0x000fe20003800000 */
[----:B0-----:R-:W-:Y:S01]  /*13890*/  IMAD.MOV.U32 R13, RZ, RZ, R16 ;  /* 0x000000ffff0d7224 */ /* 0x001fe200078e0010 */
[----:B------:R-:W-:Y:S01]  /*138a0*/  MOV R11, 0x1f ;  /* 0x0000001f000b7802 */ /* 0x000fe20000000f00 */
[----:B------:R-:W-:Y:S02]  /*138b0*/  IMAD.MOV.U32 R12, RZ, RZ, RZ ;  /* 0x000000ffff0c7224 */ /* 0x000fe400078e00ff */
[----:B------:R-:W-:-:S07]  /*138c0*/  IMAD.MOV.U32 R15, RZ, RZ, -0x1 ;  /* 0xffffffffff0f7424 */ /* 0x000fce00078e00ff */
[----:B-1----:R-:W-:Y:S05]  /*138d0*/  WARPSYNC.COLLECTIVE R15, `(.L_x_405) ;  /* 0x000000000f087348 */ /* 0x002fea0003c00000 */
[----:B------:R0:W2:Y:S02]  /*138e0*/  SHFL.IDX P6, R14, R13, R12, R11 ;  /* 0x0000000c0d0e7389 */ /* 0x0000a400000c000b */
[----:B012---:R-:W-:Y:S01]  /*138f0*/  ENDCOLLECTIVE ;  /* 0x000000000000791b */ /* 0x007fe20003800000 */
.L_x_405:
[----:B------:R-:W-:Y:S05]  /*13900*/  BSYNC B0 ;  /* 0x0000000000007941 */ /* 0x000fea0003800000 */
.L_x_404:
[----:B------:R-:W-:Y:S01]  /*13910*/  IMAD.MOV.U32 R13, RZ, RZ, R16 ;  /* 0x000000ffff0d7224 */ /* 0x000fe200078e0010 */
[----:B------:R-:W-:Y:S01]  /*13920*/  MOV R15, 0xffffffff ;  /* 0xffffffff000f7802 */ /* 0x000fe20000000f00 */
[----:B------:R-:W-:Y:S02]  /*13930*/  IMAD.MOV.U32 R12, RZ, RZ, 0x1 ;  /* 0x00000001ff0c7424 */ /* 0x000fe400078e00ff */
[----:B------:R-:W-:Y:S02]  /*13940*/  IMAD.MOV.U32 R11, RZ, RZ, 0x1f ;  /* 0x0000001fff0b7424 */ /* 0x000fe400078e00ff */
[----:B------:R-:W-:-:S07]  /*13950*/  IMAD.MOV.U32 R4, RZ, RZ, R14 ;  /* 0x000000ffff047224 */ /* 0x000fce00078e000e */
[----:B------:R-:W-:Y:S05]  /*13960*/  WARPSYNC.COLLECTIVE R15, `(.L_x_406) ;  /* 0x000000000f087348 */ /* 0x000fea0003c00000 */
[----:B------:R0:W1:Y:S02]  /*13970*/  SHFL.IDX P6, R14, R13, R12, R11 ;  /* 0x0000000c0d0e7389 */ /* 0x00006400000c000b */
[----:B01----:R-:W-:Y:S01]  /*13980*/  ENDCOLLECTIVE ;  /* 0x000000000000791b */ /* 0x003fe20003800000 */
.L_x_406:
[----:B------:R-:W-:Y:S01]  /*13990*/  IMAD.MOV.U32 R5, RZ, RZ, R14 ;  /* 0x000000ffff057224 */ /* 0x000fe200078e000e */
[----:B------:R-:W-:Y:S06]  /*139a0*/  BRA `(.L_x_407) ;  /* 0xffffffe800c87947 */ /* 0x000fec000383ffff */
.L_x_364:
[----:B------:R-:W-:Y:S01]  /*139b0*/  BSSY B0, `(.L_x_408) ;  /* 0x0000008000007945 */ /* 0x000fe20003800000 */
[----:B-----5:R-:W-:Y:S02]  /*139c0*/  IMAD.MOV.U32 R13, RZ, RZ, R3 ;  /* 0x000000ffff0d7224 */ /* 0x020fe400078e0003 */
[----:B------:R-:W-:Y:S02]  /*139d0*/  IMAD.MOV.U32 R12, RZ, RZ, 0x1 ;  /* 0x00000001ff0c7424 */ /* 0x000fe400078e00ff */
[----:B------:R-:W-:Y:S02]  /*139e0*/  IMAD.MOV.U32 R11, RZ, RZ, RZ ;  /* 0x000000ffff0b7224 */ /* 0x000fe400078e00ff */
[----:B------:R-:W-:-:S07]  /*139f0*/  IMAD.MOV.U32 R15, RZ, RZ, -0x1 ;  /* 0xffffffffff0f7424 */ /* 0x000fce00078e00ff */
[----:B0-234-:R-:W-:Y:S05]  /*13a00*/  WARPSYNC.COLLECTIVE R15, `(.L_x_409) ;  /* 0x000000000f087348 */ /* 0x01dfea0003c00000 */
[----:B------:R1:W0:Y:S02]  /*13a10*/  SHFL.UP P6, R14, R13, R12, R11 ;  /* 0x0400000c0d0e7389 */ /* 0x00022400000c000b */
[----:B01234-:R-:W-:Y:S01]  /*13a20*/  ENDCOLLECTIVE ;  /* 0x000000000000791b */ /* 0x01ffe20003800000 */
.L_x_409:
[----:B------:R-:W-:Y:S05]  /*13a30*/  BSYNC B0 ;  /* 0x0000000000007941 */ /* 0x000fea0003800000 */
.L_x_408:
[C---:B------:R-:W-:Y:S01]  /*13a40*/  ISETP.NE.AND P0, PT, R9.reuse, RZ, PT ;  /* 0x000000ff0900720c */ /* 0x040fe20003f05270 */
[----:B------:R-:W-:Y:S02]  /*13a50*/  IMAD.MOV.U32 R12, RZ, RZ, 0x2 ;  /* 0x00000002ff0c7424 */ /* 0x000fe400078e00ff */
[----:B------:R-:W-:Y:S01]  /*13a60*/  IMAD.MOV.U32 R11, RZ, RZ, RZ ;  /* 0x000000ffff0b7224 */ /* 0x000fe200078e00ff */
[----:B------:R-:W-:Y:S01]  /*13a70*/  SEL R14, R14, RZ, P0 ;  /* 0x000000ff0e0e7207 */ /* 0x000fe20000000000 */
[----:B------:R-:W-:Y:S01]  /*13a80*/  IMAD.MOV.U32 R15, RZ, RZ, -0x1 ;  /* 0xffffffffff0f7424 */ /* 0x000fe200078e00ff */
[----:B------:R-:W-:Y:S02]  /*13a90*/  ISETP.GE.U32.AND P0, PT, R9, 0x2, PT ;  /* 0x000000020900780c */ /* 0x000fe40003f06070 */
[----:B------:R-:W-:-:S11]  /*13aa0*/  IADD3 R13, R3, R14, RZ ;  /* 0x0000000e030d7210 */ /* 0x000fd60007ffe0ff */
[----:B------:R-:W-:Y:S05]  /*13ab0*/  WARPSYNC.COLLECTIVE R15, `(.L_x_410) ;  /* 0x000000000f087348 */ /* 0x000fea0003c00000 */
[----:B------:R0:W1:Y:S02]  /*13ac0*/  SHFL.UP P6, R14, R13, R12, R11 ;  /* 0x0400000c0d0e7389 */ /* 0x00006400000c000b */
[----:B01----:R-:W-:Y:S01]  /*13ad0*/  ENDCOLLECTIVE ;  /* 0x000000000000791b */ /* 0x003fe20003800000 */
.L_x_410:
[----:B------:R-:W-:Y:S02]  /*13ae0*/  MOV R12, 0x4 ;  /* 0x00000004000c7802 */ /* 0x000fe40000000f00 */
[----:B------:R-:W-:Y:S02]  /*13af0*/  SEL R6, R14, RZ, P0 ;  /* 0x000000ff0e067207 */ /* 0x000fe40000000000 */
[----:B------:R-:W-:-:S03]  /*13b00*/  ISETP.GE.U32.AND P0, PT, R9, 0x4, PT ;  /* 0x000000040900780c */ /* 0x000fc60003f06070 */
[----:B------:R-:W-:-:S04]  /*13b10*/  IMAD.IADD R6, R13, 0x1, R6 ;  /* 0x000000010d067824 */ /* 0x000fc800078e0206 */
[----:B------:R-:W-:-:S07]  /*13b20*/  IMAD.MOV.U32 R13, RZ, RZ, R6 ;  /* 0x000000ffff0d7224 */ /* 0x000fce00078e0006 */
[----:B------:R-:W-:Y:S05]  /*13b30*/  WARPSYNC.COLLECTIVE R15, `(.L_x_411) ;  /* 0x000000000f087348 */ /* 0x000fea0003c00000 */
[----:B------:R0:W1:Y:S02]  /*13b40*/  SHFL.UP P6, R14, R13, R12, R11 ;  /* 0x0400000c0d0e7389 */ /* 0x00006400000c000b */
[----:B01----:R-:W-:Y:S01]  /*13b50*/  ENDCOLLECTIVE ;  /* 0x000000000000791b */ /* 0x003fe20003800000 */
.L_x_411:
[----:B------:R-:W-:Y:S01]  /*13b60*/  IMAD.MOV.U32 R12, RZ, RZ, 0x8 ;  /* 0x00000008ff0c7424 */ /* 0x000fe200078e00ff */
[----:B------:R-:W-:Y:S02]  /*13b70*/  SEL R7, R14, RZ, P0 ;  /* 0x000000ff0e077207 */ /* 0x000fe40000000000 */
[----:B------:R-:W-:-:S03]  /*13b80*/  ISETP.GE.U32.AND P0, PT, R9, 0x8, PT ;  /* 0x000000080900780c */ /* 0x000fc60003f06070 */
[----:B------:R-:W-:-:S04]  /*13b90*/  IMAD.IADD R7, R6, 0x1, R7 ;  /* 0x0000000106077824 */ /* 0x000fc800078e0207 */
[----:B------:R-:W-:-:S07]  /*13ba0*/  IMAD.MOV.U32 R13, RZ, RZ, R7 ;  /* 0x000000ffff0d7224 */ /* 0x000fce00078e0007 */
[----:B------:R-:W-:Y:S05]  /*13bb0*/  WARPSYNC.COLLECTIVE R15, `(.L_x_412) ;  /* 0x000000000f087348 */ /* 0x000fea0003c00000 */
[----:B------:R0:W1:Y:S02]  /*13bc0*/  SHFL.UP P6, R14, R13, R12, R11 ;  /* 0x0400000c0d0e7389 */ /* 0x00006400000c000b */
[----:B01----:R-:W-:Y:S01]  /*13bd0*/  ENDCOLLECTIVE ;  /* 0x000000000000791b */ /* 0x003fe20003800000 */
.L_x_412:
        /* <DEDUP_REMOVED lines=8> */
.L_x_413:
[----:B------:R-:W-:Y:S02]  /*13c60*/  IMAD.MOV.U32 R12, RZ, RZ, 0x1f ;  /* 0x0000001fff0c7424 */ /* 0x000fe400078e00ff */
[----:B------:R-:W-:Y:S01]  /*13c70*/  IMAD.MOV.U32 R11, RZ, RZ, 0x1f ;  /* 0x0000001fff0b7424 */ /* 0x000fe200078e00ff */
[----:B------:R-:W-:-:S05]  /*13c80*/  SEL R7, R14, RZ, P0 ;  /* 0x000000ff0e077207 */ /* 0x000fca0000000000 */
[----:B------:R-:W-:-:S04]  /*13c90*/  IMAD.IADD R2, R8, 0x1, R7 ;  /* 0x0000000108027824 */ /* 0x000fc800078e0207 */
[----:B------:R-:W-:-:S07]  /*13ca0*/  IMAD.MOV.U32 R13, RZ, RZ, R2 ;  /* 0x000000ffff0d7224 */ /* 0x000fce00078e0002 */
[----:B------:R-:W-:Y:S05]  /*13cb0*/  WARPSYNC.COLLECTIVE R15, `(.L_x_414) ;  /* 0x000000000f087348 */ /* 0x000fea0003c00000 */
[----:B------:R0:W1:Y:S02]  /*13cc0*/  SHFL.IDX P6, R14, R13, R12, R11 ;  /* 0x0000000c0d0e7389 */ /* 0x00006400000c000b */
[----:B01----:R-:W-:Y:S01]  /*13cd0*/  ENDCOLLECTIVE ;  /* 0x000000000000791b */ /* 0x003fe20003800000 */
.L_x_414:
[----:B------:R-:W-:Y:S05]  /*13ce0*/  BRA `(.L_x_415) ;  /* 0xffffffe800907947 */ /* 0x000fea000383ffff */
.L_x_369:
[----:B------:R-:W-:Y:S01]  /*13cf0*/  BSSY B0, `(.L_x_416) ;  /* 0x0000008000007945 */ /* 0x000fe20003800000 */
[----:B-----5:R-:W-:Y:S01]  /*13d00*/  IMAD.MOV.U32 R13, RZ, RZ, R3 ;  /* 0x000000ffff0d7224 */ /* 0x020fe200078e0003 */
[----:B------:R-:W-:Y:S01]  /*13d10*/  MOV R12, 0x1 ;  /* 0x00000001000c7802 */ /* 0x000fe20000000f00 */
[----:B------:R-:W-:Y:S02]  /*13d20*/  IMAD.MOV.U32 R11, RZ, RZ, RZ ;  /* 0x000000ffff0b7224 */ /* 0x000fe400078e00ff */
[----:B------:R-:W-:-:S07]  /*13d30*/  IMAD.MOV.U32 R15, RZ, RZ, -0x1 ;  /* 0xffffffffff0f7424 */ /* 0x000fce00078e00ff */
[----:B0-----:R-:W-:Y:S05]  /*13d40*/  WARPSYNC.COLLECTIVE R15, `(.L_x_417) ;  /* 0x000000000f087348 */ /* 0x001fea0003c00000 */
[----:B------:R1:W2:Y:S02]  /*13d50*/  SHFL.UP P6, R14, R13, R12, R11 ;  /* 0x0400000c0d0e7389 */ /* 0x0002a400000c000b */
[----:B012---:R-:W-:Y:S01]  /*13d60*/  ENDCOLLECTIVE ;  /* 0x000000000000791b */ /* 0x007fe20003800000 */
.L_x_417:
[----:B------:R-:W-:Y:S05]  /*13d70*/  BSYNC B0 ;  /* 0x0000000000007941 */ /* 0x000fea0003800000 */
.L_x_416:
[----:B------:R-:W-:Y:S01]  /*13d80*/  ISETP.NE.AND P0, PT, R8, RZ, PT ;  /* 0x000000ff0800720c */ /* 0x000fe20003f05270 */
[----:B------:R-:W-:Y:S01]  /*13d90*/  IMAD.MOV.U32 R12, RZ, RZ, 0x2 ;  /* 0x00000002ff0c7424 */ /* 0x000fe200078e00ff */
[----:B------:R-:W-:Y:S01]  /*13da0*/  MOV R15, 0xffffffff ;  /* 0xffffffff000f7802 */ /* 0x000fe20000000f00 */
[----:B------:R-:W-:Y:S01]  /*13db0*/  IMAD.MOV.U32 R11, RZ, RZ, RZ ;  /* 0x000000ffff0b7224 */ /* 0x000fe200078e00ff */
[----:B------:R-:W-:Y:S02]  /*13dc0*/  SEL R14, R14, RZ, P0 ;  /* 0x000000ff0e0e7207 */ /* 0x000fe40000000000 */
[----:B------:R-:W-:-:S03]  /*13dd0*/  ISETP.GE.U32.AND P0, PT, R8, 0x2, PT ;  /* 0x000000020800780c */ /* 0x000fc60003f06070 */
[----:B------:R-:W-:-:S10]  /*13de0*/  IMAD.IADD R13, R3, 0x1, R14 ;  /* 0x00000001030d7824 */ /* 0x000fd400078e020e */
[----:B------:R-:W-:Y:S05]  /*13df0*/  WARPSYNC.COLLECTIVE R15, `(.L_x_418) ;  /* 0x000000000f087348 */ /* 0x000fea0003c00000 */
[----:B------:R0:W1:Y:S02]  /*13e00*/  SHFL.UP P6, R14, R13, R12, R11 ;  /* 0x0400000c0d0e7389 */ /* 0x00006400000c000b */
[----:B01----:R-:W-:Y:S01]  /*13e10*/  ENDCOLLECTIVE ;  /* 0x000000000000791b */ /* 0x003fe20003800000 */
.L_x_418:
        /* <DEDUP_REMOVED lines=8> */
.L_x_419:
        /* <DEDUP_REMOVED lines=8> */
.L_x_420:
        /* <DEDUP_REMOVED lines=8> */
.L_x_421:
[----:B------:R-:W-:Y:S01]  /*13fa0*/  MOV R12, 0x1f ;  /* 0x0000001f000c7802 */ /* 0x000fe20000000f00 */
[----:B------:R-:W-:Y:S01]  /*13fb0*/  IMAD.MOV.U32 R11, RZ, RZ, 0x1f ;  /* 0x0000001fff0b7424 */ /* 0x000fe200078e00ff */
[----:B------:R-:W-:-:S05]  /*13fc0*/  SEL R2, R14, RZ, P0 ;  /* 0x000000ff0e027207 */ /* 0x000fca0000000000 */
[----:B------:R-:W-:-:S04]  /*13fd0*/  IMAD.IADD R2, R7, 0x1, R2 ;  /* 0x0000000107027824 */ /* 0x000fc800078e0202 */
[----:B------:R-:W-:-:S07]  /*13fe0*/  IMAD.MOV.U32 R13, RZ, RZ, R2 ;  /* 0x000000ffff0d7224 */ /* 0x000fce00078e0002 */
[----:B------:R-:W-:Y:S05]  /*13ff0*/  WARPSYNC.COLLECTIVE R15, `(.L_x_422) ;  /* 0x000000000f087348 */ /* 0x000fea0003c00000 */
[----:B------:R0:W1:Y:S02]  /*14000*/  SHFL.IDX P6, R14, R13, R12, R11 ;  /* 0x0000000c0d0e7389 */ /* 0x00006400000c000b */
[----:B01----:R-:W-:Y:S01]  /*14010*/  ENDCOLLECTIVE ;  /* 0x000000000000791b */ /* 0x003fe20003800000 */
.L_x_422:
[----:B------:R-:W-:Y:S05]  /*14020*/  BRA `(.L_x_423) ;  /* 0xffffffe800787947 */ /* 0x000fea000383ffff */
.L_x_371:
[----:B------:R-:W-:Y:S01]  /*14030*/  BSSY B0, `(.L_x_424) ;  /* 0x0000006000007945 */ /* 0x000fe20003800000 */
[----:B------:R-:W-:Y:S01]  /*14040*/  PLOP3.LUT P6, PT, P6, PT, PT, 0x8, 0x0 ;  /* 0x000000000000781c */ /* 0x000fe200037ce170 */
[----:B------:R-:W-:-:S12]  /*14050*/  IMAD.MOV.U32 R15, RZ, RZ, -0x1 ;  /* 0xffffffffff0f7424 */ /* 0x000fd800078e00ff */
[----:B0-----:R-:W-:Y:S05]  /*14060*/  WARPSYNC.COLLECTIVE R15, `(.L_x_425) ;  /* 0x000000000f087348 */ /* 0x001fea0003c00000 */
[----:B------:R-:W-:Y:S01]  /*14070*/  VOTE.ANY R14, PT, P6 ;  /* 0x00000000000e7806 */ /* 0x000fe200030e0100 */
[----:B0-----:R-:W-:Y:S06]  /*14080*/  ENDCOLLECTIVE ;  /* 0x000000000000791b */ /* 0x001fec0003800000 */
.L_x_425:
[----:B------:R-:W-:Y:S05]  /*14090*/  BSYNC B0 ;  /* 0x0000000000007941 */ /* 0x000fea0003800000 */
.L_x_424:
[----:B------:R-:W-:Y:S01]  /*140a0*/  IMAD.MOV.U32 R7, RZ, RZ, R14 ;  /* 0x000000ffff077224 */ /* 0x000fe200078e000e */
[----:B------:R-:W-:Y:S01]  /*140b0*/  MOV R11, 0x1f ;  /* 0x0000001f000b7802 */ /* 0x000fe20000000f00 */
[----:B------:R-:W-:Y:S02]  /*140c0*/  IMAD.MOV.U32 R13, RZ, RZ, R3 ;  /* 0x000000ffff0d7224 */ /* 0x000fe400078e0003 */
[----:B------:R-:W0:Y:S01]  /*140d0*/  POPC R5, R7 ;  /* 0x0000000700057309 */ /* 0x000e220000000000 */
[----:B------:R-:W-:Y:S02]  /*140e0*/  IMAD.MOV.U32 R15, RZ, RZ, -0x1 ;  /* 0xffffffffff0f7424 */ /* 0x000fe400078e00ff */
[----:B0-----:R-:W-:-:S07]  /*140f0*/  IMAD.MOV.U32 R12, RZ, RZ, R5 ;  /* 0x000000ffff0c7224 */ /* 0x001fce00078e0005 */
[----:B------:R-:W-:Y:S05]  /*14100*/  WARPSYNC.COLLECTIVE R15, `(.L_x_426) ;  /* 0x000000000f087348 */ /* 0x000fea0003c00000 */
[----:B------:R0:W1:Y:S02]  /*14110*/  SHFL.IDX P6, R14, R13, R12, R11 ;  /* 0x0000000c0d0e7389 */ /* 0x00006400000c000b */
[----:B01----:R-:W-:Y:S01]  /*14120*/  ENDCOLLECTIVE ;  /* 0x000000000000791b */ /* 0x003fe20003800000 */
.L_x_426:
[----:B------:R-:W-:Y:S01]  /*14130*/  IMAD.MOV.U32 R17, RZ, RZ, R14 ;  /* 0x000000ffff117224 */ /* 0x000fe200078e000e */
[----:B------:R-:W-:Y:S06]  /*14140*/  BRA `(.L_x_427) ;  /* 0xffffffe800687947 */ /* 0x000fec000383ffff */
.L_x_373:
[----:B------:R-:W-:Y:S01]  /*14150*/  BSSY B0, `(.L_x_428) ;  /* 0x0000007000007945 */ /* 0x000fe20003800000 */
[----:B------:R-:W-:Y:S02]  /*14160*/  IMAD.MOV.U32 R13, RZ, RZ, R2 ;  /* 0x000000ffff0d7224 */ /* 0x000fe400078e0002 */
[----:B------:R-:W-:Y:S02]  /*14170*/  IMAD.MOV.U32 R11, RZ, RZ, 0x1f ;  /* 0x0000001fff0b7424 */ /* 0x000fe400078e00ff */
[----:B------:R-:W-:-:S07]  /*14180*/  IMAD.MOV.U32 R15, RZ, RZ, -0x1 ;  /* 0xffffffffff0f7424 */ /* 0x000fce00078e00ff */
[----:B012---:R-:W-:Y:S05]  /*14190*/  WARPSYNC.COLLECTIVE R15, `(.L_x_429) ;  /* 0x000000000f087348 */ /* 0x007fea0003c00000 */
[----:B------:R3:W4:Y:S02]  /*141a0*/  SHFL.IDX P6, R14, R13, R12, R11 ;  /* 0x0000000c0d0e7389 */ /* 0x00072400000c000b */
[----:B01234-:R-:W-:Y:S01]  /*141b0*/  ENDCOLLECTIVE ;  /* 0x000000000000791b */ /* 0x01ffe20003800000 */
.L_x_429:
[----:B------:R-:W-:Y:S05]  /*141c0*/  BSYNC B0 ;  /* 0x0000000000007941 */ /* 0x000fea0003800000 */
.L_x_428:
[----:B------:R-:W-:Y:S05]  /*141d0*/  BRA `(.L_x_372) ;  /* 0xffffffe800607947 */ /* 0x000fea000383ffff */
.L_x_377:
[----:B0-----:R0:W1:Y:S02]  /*141e0*/  SYNCS.PHASECHK.TRANS64.TRYWAIT P0, [R0+URZ+0x38820], R3 ;  /* 0x03882003000075a7 */ /* 0x001064000800017f */
[----:B-1----:R-:W-:Y:S05]  /*141f0*/  @!P0 NANOSLEEP.SYNCS 0x989680 ;  /* 0x009896800000895d */ /* 0x002fea0003900000 */
[----:B------:R-:W1:Y:S02]  /*14200*/  @!P0 SYNCS.PHASECHK.TRANS64 P0, [R0+URZ+0x38820], R3 ;  /* 0x03882003000085a7 */ /* 0x000e64000800007f */
[----:B-1----:R-:W-:Y:S05]  /*14210*/  @!P0 BRA `(.L_x_377) ;  /* 0xfffffffc00f08947 */ /* 0x002fea000383ffff */
[----:B------:R-:W-:Y:S05]  /*14220*/  BRA `(.L_x_430) ;  /* 0xffffffec00447947 */ /* 0x000fea000383ffff */
.L_x_378:
[----:B------:R-:W1:Y:S01]  /*14230*/  S2R R2, SR_TID.X ;  /* 0x0000000000027919 */ /* 0x000e620000002100 */
[----:B------:R-:W-:Y:S01]  /*14240*/  BSSY B0, `(.L_x_431) ;  /* 0x000000a000007945 */ /* 0x000fe20003800000 */
[----:B------:R-:W-:Y:S02]  /*14250*/  IMAD.MOV.U32 R12, RZ, RZ, RZ ;  /* 0x000000ffff0c7224 */ /* 0x000fe400078e00ff */
[----:B------:R-:W-:Y:S02]  /*14260*/  IMAD.MOV.U32 R11, RZ, RZ, 0x1f ;  /* 0x0000001fff0b7424 */ /* 0x000fe400078e00ff */
[----:B------:R-:W-:Y:S01]  /*14270*/  IMAD.MOV.U32 R15, RZ, RZ, -0x1 ;  /* 0xffffffffff0f7424 */ /* 0x000fe200078e00ff */
[----:B-1----:R-:W-:-:S04]  /*14280*/  SHF.R.U32.HI R2, RZ, 0x5, R2 ;  /* 0x00000005ff027819 */ /* 0x002fc80000011602 */
[----:B------:R-:W-:-:S04]  /*14290*/  LOP3.LUT R2, R2, 0x3, RZ, 0xc0, !PT ;  /* 0x0000000302027812 */ /* 0x000fc800078ec0ff */
[----:B------:R-:W-:-:S07]  /*142a0*/  MOV R13, R2 ;  /* 0x00000002000d7202 */ /* 0x000fce0000000f00 */
[----:B0-----:R-:W-:Y:S05]  /*142b0*/  WARPSYNC.COLLECTIVE R15, `(.L_x_432) ;  /* 0x000000000f087348 */ /* 0x001fea0003c00000 */
[----:B------:R1:W2:Y:S02]  /*142c0*/  SHFL.IDX P6, R14, R13, R12, R11 ;  /* 0x0000000c0d0e7389 */ /* 0x0002a400000c000b */
[----:B012---:R-:W-:Y:S01]  /*142d0*/  ENDCOLLECTIVE ;  /* 0x000000000000791b */ /* 0x007fe20003800000 */
.L_x_432:
[----:B------:R-:W-:Y:S05]  /*142e0*/  BSYNC B0 ;  /* 0x0000000000007941 */ /* 0x000fea0003800000 */
.L_x_431:
[----:B------:R-:W-:Y:S05]  /*142f0*/  BRA `(.L_x_433) ;  /* 0xffffffec002c7947 */ /* 0x000fea000383ffff */
.L_x_381:
[----:B------:R-:W-:Y:S01]  /*14300*/  BSSY B1, `(.L_x_434) ;  /* 0x0000006000017945 */ /* 0x000fe20003800000 */
[----:B------:R-:W-:-:S07]  /*14310*/  IMAD.MOV.U32 R15, RZ, RZ, -0x1 ;  /* 0xffffffffff0f7424 */ /* 0x000fce00078e00ff */
[----:B01----:R-:W-:Y:S05]  /*14320*/  WARPSYNC.COLLECTIVE R15, `(.L_x_435) ;  /* 0x000000000f0c7348 */ /* 0x003fea0003c00000 */
[----:B------:R-:W-:Y:S02]  /*14330*/  ELECT P6, UR62, PT ;  /* 0x00000000003e782f */ /* 0x000fe400038c0000 */
[----:B------:R-:W-:Y:S01]  /*14340*/  MOV R14, UR62 ;  /* 0x0000003e000e7c02 */ /* 0x000fe20008000f00 */
[----:B01----:R-:W-:Y:S10]  /*14350*/  ENDCOLLECTIVE ;  /* 0x000000000000791b */ /* 0x003ff40003800000 */
.L_x_435:
[----:B------:R-:W-:Y:S05]  /*14360*/  BSYNC B1 ;  /* 0x0000000000017941 */ /* 0x000fea0003800000 */
.L_x_434:
[----:B------:R-:W-:Y:S05]  /*14370*/  BRA `(.L_x_436) ;  /* 0xffffffec00247947 */ /* 0x000fea000383ffff */
.L_x_383:
[----:B0-----:R0:W1:Y:S02]  /*14380*/  SYNCS.PHASECHK.TRANS64.TRYWAIT P0, [R6+URZ], R5 ;  /* 0x00000005060075a7 */ /* 0x001064000800017f */
[----:B-1----:R-:W-:Y:S05]  /*14390*/  @!P0 NANOSLEEP.SYNCS 0x989680 ;  /* 0x009896800000895d */ /* 0x002fea0003900000 */
[----:B------:R-:W1:Y:S02]  /*143a0*/  @!P0 SYNCS.PHASECHK.TRANS64 P0, [R6+URZ], R5 ;  /* 0x00000005060085a7 */ /* 0x000e64000800007f */
[----:B-1----:R-:W-:Y:S05]  /*143b0*/  @!P0 BRA `(.L_x_383) ;  /* 0xfffffffc00f08947 */ /* 0x002fea000383ffff */
[----:B------:R-:W-:Y:S05]  /*143c0*/  BRA `(.L_x_437) ;  /* 0xffffffec00687947 */ /* 0x000fea000383ffff */
.L_x_384:
[----:B-1----:R1:W2:Y:S02]  /*143d0*/  SYNCS.PHASECHK.TRANS64.TRYWAIT P0, [R7+URZ], R2 ;  /* 0x00000002070075a7 */ /* 0x0022a4000800017f */
[----:B--2---:R-:W-:Y:S05]  /*143e0*/  @!P0 NANOSLEEP.SYNCS 0x989680 ;  /* 0x009896800000895d */ /* 0x004fea0003900000 */
[----:B------:R-:W2:Y:S02]  /*143f0*/  @!P0 SYNCS.PHASECHK.TRANS64 P0, [R7+URZ], R2 ;  /* 0x00000002070085a7 */ /* 0x000ea4000800007f */
[----:B--2---:R-:W-:Y:S05]  /*14400*/  @!P0 BRA `(.L_x_384) ;  /* 0xfffffffc00f08947 */ /* 0x004fea000383ffff */
[----:B------:R-:W-:Y:S05]  /*14410*/  BRA `(.L_x_438) ;  /* 0xffffffec005c7947 */ /* 0x000fea000383ffff */
.L_x_386:
[----:B--2---:R2:W3:Y:S02]  /*14420*/  SYNCS.PHASECHK.TRANS64.TRYWAIT P0, [R4+URZ], R5 ;  /* 0x00000005040075a7 */ /* 0x0044e4000800017f */
[----:B---3--:R-:W-:Y:S05]  /*14430*/  @!P0 NANOSLEEP.SYNCS 0x989680 ;  /* 0x009896800000895d */ /* 0x008fea0003900000 */
[----:B------:R-:W3:Y:S02]  /*14440*/  @!P0 SYNCS.PHASECHK.TRANS64 P0, [R4+URZ], R5 ;  /* 0x00000005040085a7 */ /* 0x000ee4000800007f */
[----:B---3--:R-:W-:Y:S05]  /*14450*/  @!P0 BRA `(.L_x_386) ;  /* 0xfffffffc00f08947 */ /* 0x008fea000383ffff */
[----:B------:R-:W-:Y:S05]  /*14460*/  BRA `(.L_x_439) ;  /* 0xffffffec00647947 */ /* 0x000fea000383ffff */
.L_x_440:
        /* <DEDUP_REMOVED lines=9> */
.L_x_12748:


//--------------------- .text._ZN7cutlass13device_kernelIN5flash11enable_sm90INS1_16FlashAttnFwdSm90INS1_25CollectiveMainloopFwdSm90ILi2EN4cute5tupleIJNS5_1CILi1EEES8_S8_EEENS6_IJNS7_ILi128EEENS7_ILi80EEENS7_ILi256EEEEEELi256ENS_6half_tEfNS_4arch4Sm90ELb0ELb0ELb1ELb1ELb0ELb1ELb0ELb1ELb1ELb0ELb0ELb0EEENS1_21CollectiveEpilogueFwdINS6_IJSA_SC_SB_EEES9_SE_SG_Li256ELb1ELb0ELb0ELb0EEENS1_36VarlenDynamicPersistentTileSchedulerILi128ELi80ELi256ELi32ELb0ELb0ELb1ELb0ELb1ELb1EEEEEEEEEvNT_6ParamsE --------------------------
	.section	.text._ZN7cutlass13device_kernelIN5flash11enable_sm90INS1_16FlashAttnFwdSm90INS1_25CollectiveMainloopFwdSm90ILi2EN4cute5tupleIJNS5_1CILi1EEES8_S8_EEENS6_IJNS7_ILi128EEENS7_ILi80EEENS7_ILi256EEEEEELi256ENS_6half_tEfNS_4arch4Sm90ELb0ELb0ELb1ELb1ELb0ELb1ELb0ELb1ELb1ELb0ELb0ELb0EEENS1_21CollectiveEpilogueFwdINS6_IJSA_SC_SB_EEES9_SE_SG_Li256ELb1ELb0ELb0ELb0EEENS1_36VarlenDynamicPersistentTileSchedulerILi128ELi80ELi256ELi32ELb0ELb0ELb1ELb0ELb1ELb1EEEEEEEEEvNT_6ParamsE,"ax",@progbits
	.align	128
.text._ZN7cutlass13device_kernelIN5flash11enable_sm90INS1_16FlashAttnFwdSm90INS1_25CollectiveMainloopFwdSm90ILi2EN4cute5tupleIJNS5_1CILi1EEES8_S8_EEENS6_IJNS7_ILi128EEENS7_ILi80EEENS7_ILi256EEEEEELi256ENS_6half_tEfNS_4arch4Sm90ELb0ELb0ELb1ELb1ELb0ELb1ELb0ELb1ELb1ELb0ELb0ELb0EEENS1_21CollectiveEpilogueFwdINS6_IJSA_SC_SB_EEES9_SE_SG_Li256ELb1ELb0ELb0ELb0EEENS1_36VarlenDynamicPersistentTileSchedulerILi128ELi80ELi256ELi32ELb0ELb0ELb1ELb0ELb1ELb1EEEEEEEEEvNT_6ParamsE:
        .type           _ZN7cutlass13device_kernelIN5flash11enable_sm90INS1_16FlashAttnFwdSm90INS1_25CollectiveMainloopFwdSm90ILi2EN4cute5tupleIJNS5_1CILi1EEES8_S8_EEENS6_IJNS7_ILi128EEENS7_ILi80EEENS7_ILi256EEEEEELi256ENS_6half_tEfNS_4arch4Sm90ELb0ELb0ELb1ELb1ELb0ELb1ELb0ELb1ELb1ELb0ELb0ELb0EEENS1_21CollectiveEpilogueFwdINS6_IJSA_SC_SB_EEES9_SE_SG_Li256ELb1ELb0ELb0ELb0EEENS1_36VarlenDynamicPersistentTileSchedulerILi128ELi80ELi256ELi32ELb0ELb0ELb1ELb0ELb1ELb1EEEEEEEEEvNT_6ParamsE,@function
        .size           _ZN7cutlass13device_kernelIN5flash11enable_sm90INS1_16FlashAttnFwdSm90INS1_25CollectiveMainloopFwdSm90ILi2EN4cute5tupleIJNS5_1CILi1EEES8_S8_EEENS6_IJNS7_ILi128EEENS7_ILi80EEENS7_ILi256EEEEEELi256ENS_6half_tEfNS_4arch4Sm90ELb0ELb0ELb1ELb1ELb0ELb1ELb0ELb1ELb1ELb0ELb0ELb0EEENS1_21CollectiveEpilogueFwdINS6_IJSA_SC_SB_EEES9_SE_SG_Li256ELb1ELb0ELb0ELb0EEENS1_36VarlenDynamicPersistentTileSchedulerILi128ELi80ELi256ELi32ELb0ELb0ELb1ELb0ELb1ELb1EEEEEEEEEvNT_6ParamsE,(.L_x_12749 - _ZN7cutlass13device_kernelIN5flash11enable_sm90INS1_16FlashAttnFwdSm90INS1_25CollectiveMainloopFwdSm90ILi2EN4cute5tupleIJNS5_1CILi1EEES8_S8_EEENS6_IJNS7_ILi128EEENS7_ILi80EEENS7_ILi256EEEEEELi256ENS_6half_tEfNS_4arch4Sm90ELb0ELb0ELb1ELb1ELb0ELb1ELb0ELb1ELb1ELb0ELb0ELb0EEENS1_21CollectiveEpilogueFwdINS6_IJSA_SC_SB_EEES9_SE_SG_Li256ELb1ELb0ELb0ELb0EEENS1_36VarlenDynamicPersistentTileSchedulerILi128ELi80ELi256ELi32ELb0ELb0ELb1ELb0ELb1ELb1EEEEEEEEEvNT_6ParamsE)
        .other          _ZN7cutlass13device_kernelIN5flash11enable_sm90INS1_16FlashAttnFwdSm90INS1_25CollectiveMainloopFwdSm90ILi2EN4cute5tupleIJNS5_1CILi1EEES8_S8_EEENS6_IJNS7_ILi128EEENS7_ILi80EEENS7_ILi256EEEEEELi256ENS_6half_tEfNS_4arch4Sm90ELb0ELb0ELb1ELb1ELb0ELb1ELb0ELb1ELb1ELb0ELb0ELb0EEENS1_21CollectiveEpilogueFwdINS6_IJSA_SC_SB_EEES9_SE_SG_Li256ELb1ELb0ELb0ELb0EEENS1_36VarlenDynamicPersistentTileSchedulerILi128ELi80ELi256ELi32ELb0ELb0ELb1ELb0ELb1ELb1EEEEEEEEEvNT_6ParamsE,@"STO_CUDA_ENTRY STV_DEFAULT"
_ZN7cutlass13device_kernelIN5flash11enable_sm90INS1_16FlashAttnFwdSm90INS1_25CollectiveMainloopFwdSm90ILi2EN4cute5tupleIJNS5_1CILi1EEES8_S8_EEENS6_IJNS7_ILi128EEENS7_ILi80EEENS7_ILi256EEEEEELi256ENS_6half_tEfNS_4arch4Sm90ELb0ELb0ELb1ELb1ELb0ELb1ELb0ELb1ELb1ELb0ELb0ELb0EEENS1_21CollectiveEpilogueFwdINS6_IJSA_SC_SB_EEES9_SE_SG_Li256ELb1ELb0ELb0ELb0EEENS1_36VarlenDynamicPersistentTileSchedulerILi128ELi80ELi256ELi32ELb0ELb0ELb1ELb0ELb1ELb1EEEEEEEEEvNT_6ParamsE:
        /* <DEDUP_REMOVED lines=14> */
[----:B------:R-:W-:Y:S02]  /*00e0*/  UIADD3 UR12, UP3, UR4, 0x570, URZ ;  /* 0x00000570040c7890 */ /* 0x000fe4000ff7e03f */
[----:B------:R-:W-:-:S02]  /*00f0*/  UIADD3 UR4, UP4, UR4, 0x670, URZ ;  /* 0x0000067004047890 */ /* 0x000fc4000ff9e03f */
[----:B------:R-:W-:Y:S02]  /*0100*/  UIADD3.X UR7, URZ, UR5, URZ, UP0, !UPT ;  /* 0x000000053f077290 */ /* 0x000fe400087fe43f */
[----:B------:R-:W-:Y:S02]  /*0110*/  UIADD3.X UR9, URZ, UR5, URZ, UP1, !UPT ;  /* 0x000000053f097290 */ /* 0x000fe40008ffe43f */
[----:B------:R-:W-:Y:S02]  /*0120*/  UIADD3.X UR11, URZ, UR5, URZ, UP2, !UPT ;  /* 0x000000053f0b7290 */ /* 0x000fe400097fe43f */
[----:B------:R-:W-:Y:S02]  /*0130*/  UIADD3.X UR13, URZ, UR5, URZ, UP3, !UPT ;  /* 0x000000053f0d7290 */ /* 0x000fe40009ffe43f */
[----:B------:R-:W-:Y:S01]  /*0140*/  UIADD3.X UR5, URZ, UR5, URZ, UP4, !UPT ;  /* 0x000000053f057290 */ /* 0x000fe2000a7fe43f */
[----:B------:R0:W-:Y:S02]  /*0150*/  UTMACCTL.PF [UR6] ;  /* 0x00000000060079b9 */ /* 0x0001e40008040000 */
[----:B------:R0:W-:Y:S02]  /*0160*/  UTMACCTL.PF [UR8] ;  /* 0x00000000080079b9 */ /* 0x0001e40008040000 */
[----:B------:R0:W-:Y:S02]  /*0170*/  UTMACCTL.PF [UR10] ;  /* 0x000000000a0079b9 */ /* 0x0001e40008040000 */
[----:B------:R0:W-:Y:S02]  /*0180*/  UTMACCTL.PF [UR12] ;  /* 0x000000000c0079b9 */ /* 0x0001e40008040000 */
[----:B------:R0:W-:Y:S02]  /*0190*/  UTMACCTL.PF [UR4] ;  /* 0x00000000040079b9 */ /* 0x0001e40008040000 */
[----:B0-----:R-:W-:Y:S01]  /*01a0*/  NOP ;  /* 0x0000000000007918 */ /* 0x001fe20000000000 */
.L_x_442:
[----:B------:R-:W-:Y:S05]  /*01b0*/  BSYNC B0 ;  /* 0x0000000000007941 */ /* 0x000fea0003800000 */
.L_x_441:
        /* <DEDUP_REMOVED lines=41> */
.L_x_443:
        /* <DEDUP_REMOVED lines=22> */
.L_x_444:
        /* <DEDUP_REMOVED lines=18> */
.L_x_445:
        /* <DEDUP_REMOVED lines=22> */
.L_x_446:
        /* <DEDUP_REMOVED lines=22> */
.L_x_447:
[----:B------:R-:W-:Y:S01]  /*0990*/  PLOP3.LUT P0, PT, PT, PT, UP0, 0x80, 0x0 ;  /* 0x000000000000781c */ /* 0x000fe20003f0f008 */
[----:B------:R-:W-:Y:S01]  /*09a0*/  UMOV UR60, 0x1 ;  /* 0x00000001003c7882 */ /* 0x000fe20000000000 */
[----:B------:R-:W-:Y:S01]  /*09b0*/  NOP ;  /* 0x0000000000007918 */ /* 0x000fe20000000000 */
[----:B------:R-:W-:Y:S01]  /*09c0*/  USEL UR60, UR60, 0x2, !UP0 ;  /* 0x000000023c3c7887 */ /* 0x000fe2000c000000 */
[----:B------:R-:W-:Y:S01]  /*09d0*/  BSSY B7, `(.L_x_448) ;  /* 0x0002553000077945 */ /* 0x000fe20003800000 */
[----:B012-4-:R-:W-:Y:S08]  /*09e0*/  BAR.SYNC.DEFER_BLOCKING 0x0 ;  /* 0x0000000000007b1d */ /* 0x017ff00000010000 */
[----:B------:R-:W-:Y:S05]  /*09f0*/  @!P0 BRA `(.L_x_449) ;  /* 0x000001f000088947 */ /* 0x000fea0003800000 */
.L_x_450:
[----:B------:R-:W-:-:S08]  /*0a00*/  NOP ;  /* 0x0000000000007918 */ /* 0x000fd00000000000 */
[----:B------:R-:W0:Y:S02]  /*0a10*/  USETMAXREG.TRY_ALLOC.CTAPOOL UP0, 0xf0 ;  /* 0x000000f0000079c8 */ /* 0x000e240008000600 */
[----:B0-----:R-:W-:-:S13]  /*0a20*/  PLOP3.LUT P0, PT, PT, PT, UP0, 0x80, 0x0 ;  /* 0x000000000000781c */ /* 0x001fda0003f0f008 */
[----:B------:R-:W-:Y:S05]  /*0a30*/  @!P0 BRA `(.L_x_450) ;  /* 0xfffffffc00f08947 */ /* 0x000fea000383ffff */
[----:B------:R-:W0:Y:S08]  /*0a40*/  S2UR UR5, SR_CgaCtaId ;  /* 0x00000000000579c3 */ /* 0x000e300000008800 */
[----:B------:R-:W-:Y:S06]  /*0a50*/  BAR.ARV 0x8, 0x120 ;  /* 0x0204800000007b1d */ /* 0x000fec0000002000 */
[----:B------:R-:W-:-:S02]  /*0a60*/  UMOV UR4, 0x400 ;  /* 0x0000040000047882 */ /* 0x000fc40000000000 */
[----:B------:R-:W-:Y:S01]  /*0a70*/  BAR.SYNC.DEFER_BLOCKING 0x5, 0x120 ;  /* 0x0144800000007b1d */ /* 0x000fe20000010000 */
[----:B0-----:R-:W-:-:S06]  /*0a80*/  ULEA UR4, UR5, UR4, 0x18 ;  /* 0x0000000405047291 */ /* 0x001fcc000f8ec03f */
[----:B------:R-:W-:Y:S01]  /*0a90*/  IMAD.U32 R16, RZ, RZ, UR4 ;  /* 0x00000004ff107e24 */ /* 0x000fe2000f8e00ff */
[----:B------:R-:W-:-:S04]  /*0aa0*/  ULDC UR4, c[0x0][0xc14] ;  /* 0x0003050000047ab9 */ /* 0x000fc80000000800 */
[----:B------:R-:W0:Y:S01]  /*0ab0*/  LDS.128 R148, [R16+0x388d0] ;  /* 0x0388d00010947984 */ /* 0x000e220000000c00 */
[----:B------:R-:W-:Y:S06]  /*0ac0*/  BAR.ARV 0x4, 0x120 ;  /* 0x0104800000007b1d */ /* 0x000fec0000002000 */
[----:B0-----:R-:W-:-:S13]  /*0ad0*/  ISETP.GE.AND P0, PT, R151, UR4, PT ;  /* 0x0000000497007c0c */ /* 0x001fda000bf06270 */
[----:B------:R-:W-:Y:S05]  /*0ae0*/  @P0 BRA `(.L_x_451) ;  /* 0x0000025400040947 */ /* 0x000fea0003800000 */
[----:B------:R-:W-:Y:S01]  /*0af0*/  IADD3 R220, R4, -0x80, RZ ;  /* 0xffffff8004dc7810 */ /* 0x000fe20007ffe0ff */
[----:B------:R-:W-:Y:S01]  /*0b00*/  ULOP3.LUT UR5, UR60, 0x1, URZ, 0xfc, !UPT ;  /* 0x000000013c057892 */ /* 0x000fe2000f8efc3f */
[----:B------:R-:W-:Y:S01]  /*0b10*/  R2UR UR4, R16 ;  /* 0x00000000100472ca */ /* 0x000fe200000e0000 */
[----:B------:R-:W-:Y:S01]  /*0b20*/  IMAD.MOV.U32 R219, RZ, RZ, RZ ;  /* 0x000000ffffdb7224 */ /* 0x000fe200078e00ff */
[----:B------:R-:W-:Y:S01]  /*0b30*/  SHF.R.S32.HI R3, RZ, 0x1f, R220 ;  /* 0x0000001fff037819 */ /* 0x000fe200000114dc */
[----:B------:R-:W-:Y:S01]  /*0b40*/  IMAD.MOV.U32 R221, RZ, RZ, RZ ;  /* 0x000000ffffdd7224 */ /* 0x000fe200078e00ff */
[----:B------:R-:W-:Y:S02]  /*0b50*/  MOV R17, RZ ;  /* 0x000000ff00117202 */ /* 0x000fe40000000f00 */
[CC--:B------:R-:W-:Y:S02]  /*0b60*/  LEA.HI R0, R3.reuse, R220.reuse, RZ, 0x7 ;  /* 0x000000dc03007211 */ /* 0x0c0fe400078f38ff */
[----:B------:R-:W-:-:S02]  /*0b70*/  LEA.HI R2, R3, R220, RZ, 0x4 ;  /* 0x000000dc03027211 */ /* 0x000fc400078f20ff */
[----:B------:R-:W-:Y:S02]  /*0b80*/  LOP3.LUT R5, R0, 0xffffff80, RZ, 0xc0, !PT ;  /* 0xffffff8000057812 */ /* 0x000fe400078ec0ff */
[----:B------:R-:W-:Y:S01]  /*0b90*/  SHF.R.S32.HI R7, RZ, 0x4, R2 ;  /* 0x00000004ff077819 */ /* 0x000fe20000011402 */
[----:B------:R-:W-:Y:S01]  /*0ba0*/  UIADD3 UR4, UR4, 0x14400, URZ ;  /* 0x0001440004047890 */ /* 0x000fe2000fffe03f */
[----:B------:R-:W-:Y:S01]  /*0bb0*/  LEA.HI R4, R3, R220, RZ, 0x5 ;  /* 0x000000dc03047211 */ /* 0x000fe200078f28ff */
[----:B------:R-:W-:Y:S01]  /*0bc0*/  IMAD.IADD R11, R220, 0x1, -R5 ;  /* 0x00000001dc0b7824 */ /* 0x000fe200078e0a05 */
[C---:B------:R-:W-:Y:S02]  /*0bd0*/  LOP3.LUT R5, R2.reuse, 0x3fffff0, RZ, 0xc0, !PT ;  /* 0x03fffff002057812 */ /* 0x040fe400078ec0ff */
[----:B------:R-:W-:Y:S01]  /*0be0*/  LEA.HI R2, R2, R7, RZ, 0x1 ;  /* 0x0000000702027211 */ /* 0x000fe200078f08ff */
[----:B------:R-:W-:Y:S01]  /*0bf0*/  IMAD.SHL.U32 R4, R4, 0x20, RZ ;  /* 0x0000002004047824 */ /* 0x000fe200078e00ff */
[----:B------:R-:W-:Y:S01]  /*0c00*/  SHF.R.S32.HI R6, RZ, 0x1f, R11 ;  /* 0x0000001fff067819 */ /* 0x000fe2000001140b */
[----:B------:R-:W-:Y:S01]  /*0c10*/  STL [R1+0x6c], R11 ;  /* 0x00006c0b01007387 */ /* 0x000fe20000100800 */
[----:B------:R-:W-:-:S02]  /*0c20*/  SHF.R.S32.HI R10, RZ, 0x7, R0 ;  /* 0x00000007ff0a7819 */ /* 0x000fc40000011400 */
[CC--:B------:R-:W-:Y:S02]  /*0c30*/  LEA.HI R8, R6.reuse, R11.reuse, RZ, 0x2 ;  /* 0x0000000b06087211 */ /* 0x0c0fe400078f10ff */
[----:B------:R-:W-:Y:S01]  /*0c40*/  LEA.HI R6, R6, R11, RZ, 0x5 ;  /* 0x0000000b06067211 */ /* 0x000fe200078f28ff */
[----:B------:R-:W-:Y:S01]  /*0c50*/  STL [R1+0x90], R10 ;  /* 0x0000900a01007387 */ /* 0x000fe20000100800 */
[--C-:B------:R-:W-:Y:S02]  /*0c60*/  SHF.R.S32.HI R9, RZ, 0x2, R8.reuse ;  /* 0x00000002ff097819 */ /* 0x100fe40000011408 */
[----:B------:R-:W-:Y:S02]  /*0c70*/  SHF.R.S32.HI R8, RZ, 0x1f, R8 ;  /* 0x0000001fff087819 */ /* 0x000fe40000011408 */
[----:B------:R-:W-:Y:S02]  /*0c80*/  LOP3.LUT R2, R2, 0x1ffffffe, RZ, 0xc0, !PT ;  /* 0x1ffffffe02027812 */ /* 0x000fe400078ec0ff */
[----:B------:R-:W-:-:S02]  /*0c90*/  LEA.HI R8, R8, R9, RZ, 0x3 ;  /* 0x0000000908087211 */ /* 0x000fc400078f18ff */
[----:B------:R-:W-:Y:S01]  /*0ca0*/  LEA.HI R0, R0, R10, RZ, 0x1 ;  /* 0x0000000a00007211 */ /* 0x000fe200078f08ff */
[----:B------:R-:W-:Y:S01]  /*0cb0*/  IMAD.IADD R2, R7, 0x1, -R2 ;  /* 0x0000000107027824 */ /* 0x000fe200078e0a02 */
[----:B------:R-:W-:Y:S02]  /*0cc0*/  LOP3.LUT R8, R8, 0xfffffff8, RZ, 0xc0, !PT ;  /* 0xfffffff808087812 */ /* 0x000fe400078ec0ff */
[----:B------:R-:W-:Y:S02]  /*0cd0*/  LEA.HI R18, R3, R220, RZ, 0x3 ;  /* 0x000000dc03127211 */ /* 0x000fe400078f18ff */
[----:B------:R-:W-:Y:S02]  /*0ce0*/  LOP3.LUT R4, R4, 0xfffffc00, RZ, 0xc0, !PT ;  /* 0xfffffc0004047812 */ /* 0x000fe400078ec0ff */
[----:B------:R-:W-:Y:S02]  /*0cf0*/  IADD3 R5, R220, -R5, RZ ;  /* 0x80000005dc057210 */ /* 0x000fe40007ffe0ff */
[----:B------:R-:W-:-:S02]  /*0d00*/  IADD3 R9, R9, -R8, RZ ;  /* 0x8000000809097210 */ /* 0x000fc40007ffe0ff */
[----:B------:R-:W-:Y:S01]  /*0d10*/  SHF.R.S32.HI R6, RZ, 0x5, R6 ;  /* 0x00000005ff067819 */ /* 0x000fe20000011406 */
[----:B------:R-:W-:Y:S01]  /*0d20*/  IMAD R5, R5, 0x40, R4 ;  /* 0x0000004005057824 */ /* 0x000fe200078e0204 */
[----:B------:R-:W-:Y:S02]  /*0d30*/  LOP3.LUT R0, R0, 0x3fffffe, RZ, 0xc0, !PT ;  /* 0x03fffffe00007812 */ /* 0x000fe400078ec0ff */
[----:B------:R-:W-:Y:S01]  /*0d40*/  LOP3.LUT R7, R18, 0xfffffff8, RZ, 0xc0, !PT ;  /* 0xfffffff812077812 */ /* 0x000fe200078ec0ff */
[----:B------:R-:W-:Y:S01]  /*0d50*/  IMAD R9, R6, 0x10, R9 ;  /* 0x0000001006097824 */ /* 0x000fe200078e0209 */
[----:B------:R-:W-:Y:S01]  /*0d60*/  IADD3 R0, R10, -R0, RZ ;  /* 0x800000000a007210 */ /* 0x000fe20007ffe0ff */
[----:B------:R-:W-:Y:S01]  /*0d70*/  IMAD R2, R2, 0x8, R5 ;  /* 0x0000000802027824 */ /* 0x000fe200078e0205 */
[----:B------:R-:W-:Y:S02]  /*0d80*/  SHF.R.S32.HI R18, RZ, 0x3, R18 ;  /* 0x00000003ff127819 */ /* 0x000fe40000011412 */
[----:B------:R-:W-:Y:S01]  /*0d90*/  LEA.HI R3, R3, R220, RZ, 0x6 ;  /* 0x000000dc03037211 */ /* 0x000fe200078f30ff */
[----:B------:R-:W-:Y:S01]  /*0da0*/  IMAD.IADD R220, R220, 0x1, -R7 ;  /* 0x00000001dcdc7824 */ /* 0x000fe200078e0a07 */
[----:B------:R-:W-:Y:S01]  /*0db0*/  LEA R0, R0, R9, 0x6 ;  /* 0x0000000900007211 */ /* 0x000fe200078e30ff */
[----:B------:R-:W-:Y:S01]  /*0dc0*/  VIADD R217, R18, 0x20 ;  /* 0x0000002012d97836 */ /* 0x000fe20000000000 */
[----:B------:R0:W-:Y:S01]  /*0dd0*/  STL [R1+0x98], R2 ;  /* 0x0000980201007387 */ /* 0x0001e20000100800 */
[----:B------:R-:W-:Y:S01]  /*0de0*/  IMAD.SHL.U32 R22, R220, 0x4, RZ ;  /* 0x00000004dc167824 */ /* 0x000fe200078e00ff */
[C---:B------:R-:W-:Y:S01]  /*0df0*/  IADD3 R218, R18.reuse, 0x40, RZ ;  /* 0x0000004012da7810 */ /* 0x040fe20007ffe0ff */
[----:B------:R-:W-:Y:S01]  /*0e00*/  VIADD R5, R18, 0x60 ;  /* 0x0000006012057836 */ /* 0x000fe20000000000 */
[----:B------:R1:W-:Y:S01]  /*0e10*/  STL [R1+0x94], R0 ;  /* 0x0000940001007387 */ /* 0x0003e20000100800 */
[----:B------:R-:W-:Y:S01]  /*0e20*/  IMAD.SHL.U32 R3, R3, 0x8, RZ ;  /* 0x0000000803037824 */ /* 0x000fe200078e00ff */
[----:B------:R-:W-:Y:S01]  /*0e30*/  IADD3 R214, R22, 0x40, RZ ;  /* 0x0000004016d67810 */ /* 0x000fe20007ffe0ff */
[----:B------:R-:W-:Y:S01]  /*0e40*/  IMAD.SHL.U32 R231, R18, 0x40, RZ ;  /* 0x0000004012e77824 */ /* 0x000fe200078e00ff */
[----:B------:R-:W-:Y:S01]  /*0e50*/  SHF.R.S32.HI R4, RZ, 0x1f, R5 ;  /* 0x0000001fff047819 */ /* 0x000fe20000011405 */
[----:B------:R2:W-:Y:S01]  /*0e60*/  STL [R1+0x70], R5 ;  /* 0x0000700501007387 */ /* 0x0005e20000100800 */
[----:B0-----:R-:W-:Y:S01]  /*0e70*/  IMAD.SHL.U32 R2, R5, 0x40, RZ ;  /* 0x0000004005027824 */ /* 0x001fe200078e00ff */
[----:B------:R-:W-:Y:S01]  /*0e80*/  LOP3.LUT R234, R3, 0xfffffe00, RZ, 0xc0, !PT ;  /* 0xfffffe0003ea7812 */ /* 0x000fe200078ec0ff */
[----:B------:R-:W-:Y:S01]  /*0e90*/  IMAD.IADD R213, R22, 0x1, R214 ;  /* 0x0000000116d57824 */ /* 0x000fe200078e02d6 */
[----:B------:R-:W-:Y:S01]  /*0ea0*/  SHF.R.S32.HI R3, RZ, 0x1f, R218 ;  /* 0x0000001fff037819 */ /* 0x000fe200000114da */
[----:B------:R-:W-:Y:S01]  /*0eb0*/  IMAD.SHL.U32 R225, R218, 0x40, RZ ;  /* 0x00000040dae17824 */ /* 0x000fe200078e00ff */
[----:B-1----:R-:W-:Y:S01]  /*0ec0*/  SHF.R.S32.HI R0, RZ, 0x1f, R217 ;  /* 0x0000001fff007819 */ /* 0x002fe200000114d9 */
[----:B------:R-:W-:Y:S01]  /*0ed0*/  IMAD.SHL.U32 R212, R220, 0x8, RZ ;  /* 0x00000008dcd47824 */ /* 0x000fe200078e00ff */
[----:B------:R-:W-:Y:S01]  /*0ee0*/  LEA.HI R4, R4, R5, RZ, 0x3 ;  /* 0x0000000504047211 */ /* 0x000fe200078f18ff */
[----:B------:R-:W-:Y:S01]  /*0ef0*/  VIADD R215, R22, 0x20 ;  /* 0x0000002016d77836 */ /* 0x000fe20000000000 */
[----:B------:R-:W-:Y:S01]  /*0f00*/  LEA.HI R0, R0, R217, RZ, 0x3 ;  /* 0x000000d900007211 */ /* 0x000fe200078f18ff */
[----:B------:R-:W-:Y:S01]  /*0f10*/  VIADD R216, R22, 0x60 ;  /* 0x0000006016d87836 */ /* 0x000fe20000000000 */
[----:B--2---:R-:W-:Y:S01]  /*0f20*/  LOP3.LUT R5, R2, 0x1c0, RZ, 0xc0, !PT ;  /* 0x000001c002057812 */ /* 0x004fe200078ec0ff */
[----:B------:R-:W-:Y:S01]  /*0f30*/  IMAD.SHL.U32 R4, R4, 0x40, RZ ;  /* 0x0000004004047824 */ /* 0x000fe200078e00ff */
[----:B------:R-:W-:Y:S01]  /*0f40*/  SHF.R.S32.HI R2, RZ, 0x1f, R213 ;  /* 0x0000001fff027819 */ /* 0x000fe200000114d5 */
[----:B------:R-:W-:Y:S01]  /*0f50*/  IMAD.SHL.U32 R0, R0, 0x40, RZ ;  /* 0x0000004000007824 */ /* 0x000fe200078e00ff */
[----:B------:R-:W-:Y:S01]  /*0f60*/  LEA.HI R3, R3, R218, RZ, 0x3 ;  /* 0x000000da03037211 */ /* 0x000fe200078f18ff */
[----:B------:R0:W-:Y:S01]  /*0f70*/  STL [R1+0x74], R5 ;  /* 0x0000740501007387 */ /* 0x0001e20000100800 */
[----:B------:R-:W-:Y:S01]  /*0f80*/  SHF.L.U32 R226, R217, 0x6, RZ ;  /* 0x00000006d9e27819 */ /* 0x000fe200000006ff */
[----:B------:R-:W-:Y:S01]  /*0f90*/  VIADD R223, R212, 0xc0 ;  /* 0x000000c0d4df7836 */ /* 0x000fe20000000000 */
[----:B------:R-:W-:-:S02]  /*0fa0*/  LOP3.LUT R230, R0, 0xfffffe00, RZ, 0xc0, !PT ;  /* 0xfffffe0000e67812 */ /* 0x000fc400078ec0ff */
[-C--:B------:R-:W-:Y:S02]  /*0fb0*/  LEA.HI R0, R2, R213.reuse, RZ, 0x6 ;  /* 0x000000d502007211 */ /* 0x080fe400078f30ff */
[----:B------:R-:W-:Y:S02]  /*0fc0*/  SHF.L.U32 R3, R3, 0x6, RZ ;  /* 0x0000000603037819 */ /* 0x000fe400000006ff */
[----:B------:R-:W-:Y:S01]  /*0fd0*/  LOP3.LUT R231, R231, 0x1c0, RZ, 0xc0, !PT ;  /* 0x000001c0e7e77812 */ /* 0x000fe200078ec0ff */
[----:B------:R-:W-:Y:S01]  /*0fe0*/  IMAD.SHL.U32 R0, R0, 0x80, RZ ;  /* 0x0000008000007824 */ /* 0x000fe200078e00ff */
[----:B------:R-:W-:Y:S02]  /*0ff0*/  LEA.HI R2, R2, R213, RZ, 0x3 ;  /* 0x000000d502027211 */ /* 0x000fe400078f18ff */
[----:B------:R-:W-:Y:S02]  /*1000*/  LOP3.LUT R226, R226, 0x1c0, RZ, 0xc0, !PT ;  /* 0x000001c0e2e27812 */ /* 0x000fe400078ec0ff */
[----:B------:R-:W-:-:S02]  /*1010*/  LOP3.LUT R225, R225, 0x1c0, RZ, 0xc0, !PT ;  /* 0x000001c0e1e17812 */ /* 0x000fc400078ec0ff */
[----:B------:R-:W-:Y:S02]  /*1020*/  LOP3.LUT R228, R3, 0xfffffe00, RZ, 0xc0, !PT ;  /* 0xfffffe0003e47812 */ /* 0x000fe400078ec0ff */
[----:B------:R-:W-:Y:S02]  /*1030*/  SHF.R.U32.HI R232, RZ, 0x3, R231 ;  /* 0x00000003ffe87819 */ /* 0x000fe400000116e7 */
[--C-:B------:R-:W-:Y:S02]  /*1040*/  LOP3.LUT R3, R231, 0x38, R2.reuse, 0xf8, !PT ;  /* 0x00000038e7037812 */ /* 0x100fe400078ef802 */
[----:B------:R-:W-:Y:S02]  /*1050*/  LOP3.LUT R7, R4, 0xfffffe00, RZ, 0xc0, !PT ;  /* 0xfffffe0004077812 */ /* 0x000fe400078ec0ff */
[--C-:B------:R-:W-:Y:S02]  /*1060*/  LOP3.LUT R4, R226, 0x38, R2.reuse, 0xf8, !PT ;  /* 0x00000038e2047812 */ /* 0x100fe400078ef802 */
[----:B------:R-:W-:-:S02]  /*1070*/  LOP3.LUT R6, R225, 0x38, R2, 0xf8, !PT ;  /* 0x00000038e1067812 */ /* 0x000fc400078ef802 */
[----:B------:R-:W-:Y:S02]  /*1080*/  SHF.R.U32.HI R8, RZ, 0x3, R5 ;  /* 0x00000003ff087819 */ /* 0x000fe40000011605 */
[----:B------:R-:W-:Y:S02]  /*1090*/  LOP3.LUT R2, R5, 0x38, R2, 0xf8, !PT ;  /* 0x0000003805027812 */ /* 0x000fe400078ef802 */
[----:B0-----:R-:W-:Y:S01]  /*10a0*/  LOP3.LUT R5, R0, 0xffffe000, RZ, 0xc0, !PT ;  /* 0xffffe00000057812 */ /* 0x001fe200078ec0ff */
[----:B------:R-:W-:Y:S01]  /*10b0*/  IMAD.U32 R0, RZ, RZ, UR5 ;  /* 0x00000005ff007e24 */ /* 0x000fe2000f8e00ff */
[----:B------:R-:W-:Y:S01]  /*10c0*/  LOP3.LUT R3, R3, R232, RZ, 0x3c, !PT ;  /* 0x000000e803037212 */ /* 0x000fe200078e3cff */
[----:B------:R-:W-:Y:S01]  /*10d0*/  STL [R1+0x78], R8 ;  /* 0x0000780801007387 */ /* 0x000fe20000100800 */
[----:B------:R-:W-:Y:S02]  /*10e0*/  SHF.R.U32.HI R229, RZ, 0x3, R226 ;  /* 0x00000003ffe57819 */ /* 0x000fe400000116e2 */
[----:B------:R-:W-:Y:S01]  /*10f0*/  MOV R0, UR4 ;  /* 0x0000000400007c02 */ /* 0x000fe20008000f00 */
[----:B------:R-:W-:Y:S01]  /*1100*/  STL [R1+0x7c], R7 ;  /* 0x00007c0701007387 */ /* 0x000fe20000100800 */
[----:B------:R-:W-:-:S02]  /*1110*/  SHF.R.U32.HI R227, RZ, 0x3, R225 ;  /* 0x00000003ffe37819 */ /* 0x000fc400000116e1 */
[----:B------:R-:W-:Y:S01]  /*1120*/  IADD3 R3, R3, R5, R234 ;  /* 0x0000000503037210 */ /* 0x000fe20007ffe0ea */
[----:B------:R-:W-:Y:S01]  /*1130*/  STL [R1+0x60], RZ ;  /* 0x000060ff01007387 */ /* 0x000fe20000100800 */
[----:B------:R-:W-:Y:S02]  /*1140*/  LOP3.LUT R4, R4, R229, RZ, 0x3c, !PT ;  /* 0x000000e504047212 */ /* 0x000fe400078e3cff */
[----:B------:R-:W-:Y:S01]  /*1150*/  LOP3.LUT R2, R2, R8, RZ, 0x3c, !PT ;  /* 0x0000000802027212 */ /* 0x000fe200078e3cff */
[----:B------:R0:W-:Y:S01]  /*1160*/  STL [R1+0x68], R0 ;  /* 0x0000680001007387 */ /* 0x0001e20000100800 */
[----:B------:R-:W-:Y:S02]  /*1170*/  LOP3.LUT R6, R6, R227, RZ, 0x3c, !PT ;  /* 0x000000e306067212 */ /* 0x000fe400078e3cff */
[-C--:B------:R-:W-:Y:S02]  /*1180*/  IADD3 R4, R4, R5.reuse, R230 ;  /* 0x0000000504047210 */ /* 0x080fe40007ffe0e6 */
[----:B------:R-:W-:-:S02]  /*1190*/  IADD3 R2, R2, R5, R7 ;  /* 0x0000000502027210 */ /* 0x000fc40007ffe007 */
[----:B------:R-:W-:Y:S02]  /*11a0*/  IADD3 R6, R6, R5, R228 ;  /* 0x0000000506067210 */ /* 0x000fe40007ffe0e4 */
[----:B------:R-:W-:Y:S02]  /*11b0*/  LEA R4, R4, UR4, 0x1 ;  /* 0x0000000404047c11 */ /* 0x000fe4000f8e08ff */
[----:B0-----:R-:W-:Y:S02]  /*11c0*/  LEA R0, R3, UR4, 0x1 ;  /* 0x0000000403007c11 */ /* 0x001fe4000f8e08ff */
[----:B------:R-:W-:Y:S02]  /*11d0*/  LEA R3, R6, UR4, 0x1 ;  /* 0x0000000406037c11 */ /* 0x000fe4000f8e08ff */
[----:B------:R-:W-:Y:S01]  /*11e0*/  LOP3.LUT R235, R231, 0x38, R212, 0xf8, !PT ;  /* 0x00000038e7eb7812 */ /* 0x000fe200078ef8d4 */
[----:B------:R0:W-:Y:S01]  /*11f0*/  STL [R1+0x8c], R0 ;  /* 0x00008c0001007387 */ /* 0x0001e20000100800 */
[----:B------:R-:W-:-:S02]  /*1200*/  MOV R222, RZ ;  /* 0x000000ff00de7202 */ /* 0x000fc40000000f00 */
[----:B------:R-:W-:Y:S01]  /*1210*/  SHF.R.S32.HI R237, RZ, 0x1f, R217 ;  /* 0x0000001fffed7819 */ /* 0x000fe200000114d9 */
[----:B------:R1:W-:Y:S01]  /*1220*/  STL [R1+0x88], R4 ;  /* 0x0000880401007387 */ /* 0x0003e20000100800 */
[----:B------:R-:W-:Y:S02]  /*1230*/  SHF.R.S32.HI R236, RZ, 0x1f, R218 ;  /* 0x0000001fffec7819 */ /* 0x000fe400000114da */
[----:B------:R-:W-:Y:S02]  /*1240*/  IADD3 R224, R212, 0x80, RZ ;  /* 0x00000080d4e07810 */ /* 0x000fe40007ffe0ff */
[----:B------:R-:W-:Y:S02]  /*1250*/  LOP3.LUT R235, R234, R235, R232, 0xf6, !PT ;  /* 0x000000ebeaeb7212 */ /* 0x000fe400078ef6e8 */
[----:B0-----:R-:W-:-:S05]  /*1260*/  LEA R0, R2, UR4, 0x1 ;  /* 0x0000000402007c11 */ /* 0x001fca000f8e08ff */
[----:B------:R1:W-:Y:S04]  /*1270*/  STL [R1+0x80], R0 ;  /* 0x0000800001007387 */ /* 0x0003e80000100800 */
[----:B------:R1:W-:Y:S02]  /*1280*/  STL [R1+0x84], R3 ;  /* 0x0000840301007387 */ /* 0x0003e40000100800 */
.L_x_682:
[----:B01----:R-:W0:Y:S01]  /*1290*/  LDC.64 R2, c[0x0][0xc60] ;  /* 0x00031800ff027b82 */ /* 0x003e220000000a00 */
[----:B------:R-:W-:Y:S01]  /*12a0*/  ULDC.64 UR10, c[0x0][0x208] ;  /* 0x00008200000a7ab9 */ /* 0x000fe20000000a00 */
[----:B------:R-:W-:Y:S01]  /*12b0*/  ULDC.64 UR4, c[0x0][0xa28] ;  /* 0x00028a0000047ab9 */ /* 0x000fe20000000a00 */
[----:B------:R-:W-:Y:S01]  /*12c0*/  ULDC.64 UR8, c[0x0][0xa18] ;  /* 0x0002860000087ab9 */ /* 0x000fe20000000a00 */
[----:B------:R-:W-:Y:S01]  /*12d0*/  ULDC.64 UR6, c[0x0][0xa08] ;  /* 0x0002820000067ab9 */ /* 0x000fe20000000a00 */
[----:B0-----:R-:W-:-:S05]  /*12e0*/  IMAD.WIDE R2, R151, 0x4, R2 ;  /* 0x0000000497027825 */ /* 0x001fca00078e0202 */
[----:B--2345:R-:W2:Y:S01]  /*12f0*/  LDG.E R8, desc[UR10][R2.64] ;  /* 0x0000000a02087981 */ /* 0x03cea2000c1e1900 */
[----:B------:R-:W-:Y:S01]  /*1300*/  ISETP.NE.U32.AND P2, PT, RZ, UR4, PT ;  /* 0x00000004ff007c0c */ /* 0x000fe2000bf45070 */
[----:B------:R-:W-:Y:S01]  /*1310*/  IMAD.MOV.U32 R26, RZ, RZ, RZ ;  /* 0x000000ffff1a7224 */ /* 0x000fe200078e00ff */
[----:B------:R-:W-:Y:S02]  /*1320*/  ISETP.NE.U32.AND P1, PT, RZ, UR8, PT ;  /* 0x00000008ff007c0c */ /* 0x000fe4000bf25070 */
[----:B------:R-:W-:Y:S02]  /*1330*/  ISETP.NE.AND.EX P2, PT, RZ, UR5, PT, P2 ;  /* 0x00000005ff007c0c */ /* 0x000fe4000bf45320 */
[----:B------:R-:W-:Y:S02]  /*1340*/  ISETP.NE.AND.EX P1, PT, RZ, UR9, PT, P1 ;  /* 0x00000009ff007c0c */ /* 0x000fe4000bf25310 */
[----:B------:R-:W-:-:S04]  /*1350*/  ISETP.NE.U32.AND P0, PT, RZ, UR6, PT ;  /* 0x00000006ff007c0c */ /* 0x000fc8000bf05070 */
[----:B------:R-:W-:Y:S02]  /*1360*/  ISETP.NE.AND.EX P0, PT, RZ, UR7, PT, P0 ;  /* 0x00000007ff007c0c */ /* 0x000fe4000bf05300 */
[----:B--2---:R-:W-:Y:S01]  /*1370*/  SHF.R.S32.HI R0, RZ, 0x1f, R8 ;  /* 0x0000001fff007819 */ /* 0x004fe20000011408 */
[----:B------:R0:W-:Y:S02]  /*1380*/  STL [R1+0x58], R8 ;  /* 0x0000580801007387 */ /* 0x0001e40000100800 */
[C---:B------:R-:W-:Y:S01]  /*1390*/  @P2 LEA R2, P3, R8.reuse, UR4, 0x2 ;  /* 0x0000000408022c11 */ /* 0x040fe2000f8610ff */
[----:B------:R-:W-:Y:S01]  /*13a0*/  ULDC UR4, c[0x0][0x288] ;  /* 0x0000a20000047ab9 */ /* 0x000fe20000000800 */
[C-C-:B------:R-:W-:Y:S01]  /*13b0*/  SHF.L.U64.HI R29, R8.reuse, 0x2, R0.reuse ;  /* 0x00000002081d7819 */ /* 0x140fe20000010200 */
[----:B------:R0:W-:Y:S01]  /*13c0*/  STL [R1+0x64], R149 ;  /* 0x0000649501007387 */ /* 0x0001e20000100800 */
[C---:B------:R-:W-:Y:S01]  /*13d0*/  @P2 LEA.HI.X R3, R8.reuse, UR5, R0, 0x2, P3 ;  /* 0x0000000508032c11 */ /* 0x040fe200098f1400 */
[----:B------:R-:W-:Y:S01]  /*13e0*/  IMAD.SHL.U32 R28, R8, 0x4, RZ ;  /* 0x00000004081c7824 */ /* 0x000fe200078e00ff */
[----:B------:R-:W-:Y:S01]  /*13f0*/  MOV R0, RZ ;  /* 0x000000ff00007202 */ /* 0x000fe20000000f00 */
[----:B------:R0:W-:Y:S01]  /*1400*/  STL [R1+0x5c], R150 ;  /* 0x00005c9601007387 */ /* 0x0001e20000100800 */
[----:B------:R-:W-:Y:S01]  /*1410*/  IMAD.U32 R151, RZ, RZ, UR4 ;  /* 0x00000004ff977e24 */ /* 0x000fe2000f8e00ff */
[----:B------:R-:W-:Y:S01]  /*1420*/  ULDC.64 UR4, c[0x0][0x3f8] ;  /* 0x0000fe0000047ab9 */ /* 0x000fe20000000a00 */
[C---:B------:R-:W-:Y:S01]  /*1430*/  IADD3 R6, P4, R28.reuse, UR6, RZ ;  /* 0x000000061c067c10 */ /* 0x040fe2000ff9e0ff */
[----:B------:R-:W-:Y:S01]  /*1440*/  UISETP.NE.U32.AND UP0, UPT, UR4, URZ, UPT ;  /* 0x0000003f0400728c */ /* 0x000fe2000bf05070 */
[----:B------:R0:W5:Y:S01]  /*1450*/  @P2 LDG.E R0, desc[UR10][R2.64] ;  /* 0x0000000a02002981 */ /* 0x000162000c1e1900 */
[----:B------:R-:W-:Y:S01]  /*1460*/  @P1 IADD3 R4, P2, R28, UR8, RZ ;  /* 0x000000081c041c10 */ /* 0x000fe2000ff5e0ff */
[----:B------:R-:W-:Y:S01]  /*1470*/  ULDC UR4, c[0x0][0x404] ;  /* 0x0001010000047ab9 */ /* 0x000fe20000000800 */
[----:B------:R-:W-:Y:S01]  /*1480*/  UISETP.NE.AND.EX UP0, UPT, UR5, URZ, UPT, UP0 ;  /* 0x0000003f0500728c */ /* 0x000fe2000bf05300 */
[C---:B------:R-:W-:Y:S01]  /*1490*/  IADD3.X R7, R29.reuse, UR7, RZ, P4, !PT ;  /* 0x000000071d077c10 */ /* 0x040fe2000a7fe4ff */
[----:B------:R-:W-:Y:S01]  /*14a0*/  ULDC.64 UR6, c[0x0][0xa20] ;  /* 0x0002880000067ab9 */ /* 0x000fe20000000a00 */
[----:B------:R-:W-:Y:S01]  /*14b0*/  @P1 IADD3.X R5, R29, UR9, RZ, P2, !PT ;  /* 0x000000091d051c10 */ /* 0x000fe200097fe4ff */
[----:B------:R-:W-:Y:S01]  /*14c0*/  USEL UR4, UR4, 0x1, UP0 ;  /* 0x0000000104047887 */ /* 0x000fe20008000000 */
[----:B------:R-:W-:Y:S01]  /*14d0*/  ISETP.NE.U32.AND P2, PT, RZ, UR6, PT ;  /* 0x00000006ff007c0c */ /* 0x000fe2000bf45070 */
[----:B------:R-:W-:Y:S01]  /*14e0*/  ULDC UR5, c[0x0][0x2e0] ;  /* 0x0000b80000057ab9 */ /* 0x000fe20000000800 */
[----:B------:R0:W5:Y:S01]  /*14f0*/  @P0 LDG.E R26, desc[UR10][R6.64] ;  /* 0x0000000a061a0981 */ /* 0x000162000c1e1900 */
[----:B------:R-:W-:Y:S01]  /*1500*/  UIMAD UR4, UR4, UR5, URZ ;  /* 0x00000005040472a4 */ /* 0x000fe2000f8e023f */
[----:B------:R-:W-:-:S02]  /*1510*/  ISETP.NE.AND.EX P2, PT, RZ, UR7, PT, P2 ;  /* 0x00000007ff007c0c */ /* 0x000fc4000bf45320 */
[----:B------:R0:W5:Y:S01]  /*1520*/  @P1 LDG.E R151, desc[UR10][R4.64] ;  /* 0x0000000a04971981 */ /* 0x000162000c1e1900 */
[----:B------:R-:W-:Y:S01]  /*1530*/  ULDC UR5, c[0x0][0x338] ;  /* 0x0000ce0000057ab9 */ /* 0x000fe20000000800 */
[----:B------:R-:W-:Y:S01]  /*1540*/  MOV R25, R8 ;  /* 0x0000000800197202 */ /* 0x000fe20000000f00 */
[----:B------:R-:W-:Y:S08]  /*1550*/  @P1 BRA `(.L_x_452) ;  /* 0x0000000000281947 */ /* 0x000ff00003800000 */
[----:B------:R-:W-:Y:S02]  /*1560*/  ULDC.64 UR8, c[0x0][0xa00] ;  /* 0x0002800000087ab9 */ /* 0x000fe40000000a00 */
[----:B------:R-:W-:-:S04]  /*1570*/  ISETP.NE.U32.AND P1, PT, RZ, UR8, PT ;  /* 0x00000008ff007c0c */ /* 0x000fc8000bf25070 */
[----:B------:R-:W-:-:S13]  /*1580*/  ISETP.NE.AND.EX P1, PT, RZ, UR9, PT, P1 ;  /* 0x00000009ff007c0c */ /* 0x000fda000bf25310 */
[----:B------:R-:W-:Y:S05]  /*1590*/  @!P1 BRA `(.L_x_452) ;  /* 0x0000000000189947 */ /* 0x000fea0003800000 */
[----:B0-----:R-:W0:Y:S01]  /*15a0*/  LDC.64 R2, c[0x0][0xa00] ;  /* 0x00028000ff027b82 */ /* 0x001e220000000a00 */
[----:B------:R-:W-:Y:S01]  /*15b0*/  ULDC.64 UR8, c[0x0][0x208] ;  /* 0x0000820000087ab9 */ /* 0x000fe20000000a00 */
[----:B0-----:R-:W-:-:S05]  /*15c0*/  IMAD.WIDE R2, R25, 0x4, R2 ;  /* 0x0000000419027825 */ /* 0x001fca00078e0202 */
[----:B-----5:R-:W2:Y:S04]  /*15d0*/  LDG.E R151, desc[UR8][R2.64] ;  /* 0x0000000802977981 */ /* 0x020ea8000c1e1900 */
[----:B------:R-:W2:Y:S02]  /*15e0*/  LDG.E R4, desc[UR8][R2.64+0x4] ;  /* 0x0000040802047981 */ /* 0x000ea4000c1e1900 */
[----:B--2---:R-:W-:-:S07]  /*15f0*/  IMAD.IADD R151, R4, 0x1, -R151 ;  /* 0x0000000104977824 */ /* 0x004fce00078e0a97 */
.L_x_452:
[----:B0-----:R-:W-:Y:S01]  /*1600*/  IMAD.U32 R2, RZ, RZ, UR5 ;  /* 0x00000005ff027e24 */ /* 0x001fe2000f8e00ff */
[----:B------:R-:W-:Y:S01]  /*1610*/  MOV R27, UR4 ;  /* 0x00000004001b7c02 */ /* 0x000fe20008000f00 */
[----:B------:R-:W-:Y:S06]  /*1620*/  @!P2 BRA `(.L_x_453) ;  /* 0x000000000014a947 */ /* 0x000fec0003800000 */
[----:B------:R-:W-:Y:S01]  /*1630*/  IADD3 R4, P0, R28, UR6, RZ ;  /* 0x000000061c047c10 */ /* 0x000fe2000ff1e0ff */
[----:B------:R-:W-:-:S03]  /*1640*/  ULDC.64 UR4, c[0x0][0x208] ;  /* 0x0000820000047ab9 */ /* 0x000fc60000000a00 */
[----:B------:R-:W-:-:S05]  /*1650*/  IADD3.X R5, R29, UR7, RZ, P0, !PT ;  /* 0x000000071d057c10 */ /* 0x000fca00087fe4ff */
[----:B------:R0:W5:Y:S01]  /*1660*/  LDG.E R27, desc[UR4][R4.64] ;  /* 0x00000004041b7981 */ /* 0x000162000c1e1900 */
[----:B------:R-:W-:Y:S05]  /*1670*/  BRA `(.L_x_454) ;  /* 0x0000000000147947 */ /* 0x000fea0003800000 */
.L_x_453:
[----:B------:R-:W-:Y:S05]  /*1680*/  @!P0 BRA `(.L_x_454) ;  /* 0x0000000000108947 */ /* 0x000fea0003800000 */
[----:B------:R-:W-:Y:S02]  /*1690*/  ULDC.64 UR4, c[0x0][0x208] ;  /* 0x0000820000047ab9 */ /* 0x000fe40000000a00 */
[----:B------:R-:W2:Y:S04]  /*16a0*/  LDG.E R4, desc[UR4][R6.64] ;  /* 0x0000000406047981 */ /* 0x000ea8000c1e1900 */
[----:B------:R-:W2:Y:S02]  /*16b0*/  LDG.E R27, desc[UR4][R6.64+0x4] ;  /* 0x00000404061b7981 */ /* 0x000ea4000c1e1900 */
[----:B--2---:R-:W-:-:S07]  /*16c0*/  IMAD.IADD R27, R27, 0x1, -R4 ;  /* 0x000000011b1b7824 */ /* 0x004fce00078e0a04 */
.L_x_454:
[----:B------:R-:W-:Y:S01]  /*16d0*/  ULDC.64 UR4, c[0x0][0xa10] ;  /* 0x0002840000047ab9 */ /* 0x000fe20000000a00 */
[----:B------:R-:W-:Y:S01]  /*16e0*/  ULDC.64 UR6, c[0x0][0x208] ;  /* 0x0000820000067ab9 */ /* 0x000fe20000000a00 */
[----:B------:R-:W-:-:S04]  /*16f0*/  ISETP.NE.U32.AND P0, PT, RZ, UR4, PT ;  /* 0x00000004ff007c0c */ /* 0x000fc8000bf05070 */
[----:B------:R-:W-:Y:S01]  /*1700*/  ISETP.NE.AND.EX P0, PT, RZ, UR5, PT, P0 ;  /* 0x00000005ff007c0c */ /* 0x000fe2000bf05300 */
[----:B------:R-:W-:-:S12]  /*1710*/  ULDC.64 UR4, c[0x0][0xa30] ;  /* 0x00028c0000047ab9 */ /* 0x000fd80000000a00 */
[----:B0-----:R-:W0:Y:S02]  /*1720*/  @P0 LDC.64 R4, c[0x0][0xa10] ;  /* 0x00028400ff040b82 */ /* 0x001e240000000a00 */
[----:B0-----:R-:W-:-:S05]  /*1730*/  @P0 IMAD.WIDE R4, R25, 0x4, R4 ;  /* 0x0000000419040825 */ /* 0x001fca00078e0204 */
[----:B------:R-:W2:Y:S04]  /*1740*/  @P0 LDG.E R3, desc[UR6][R4.64] ;  /* 0x0000000604030981 */ /* 0x000ea8000c1e1900 */
[----:B------:R0:W2:Y:S01]  /*1750*/  @P0 LDG.E R8, desc[UR6][R4.64+0x4] ;  /* 0x0000040604080981 */ /* 0x0000a2000c1e1900 */
[----:B-----5:R-:W-:Y:S01]  /*1760*/  IADD3 R9, R27, -R0, RZ ;  /* 0x800000001b097210 */ /* 0x020fe20007ffe0ff */
[----:B------:R-:W-:Y:S01]  /*1770*/  IMAD.MOV.U32 R147, RZ, RZ, R27 ;  /* 0x000000ffff937224 */ /* 0x000fe200078e001b */
[----:B------:R-:W-:-:S04]  /*1780*/  ISETP.NE.U32.AND P1, PT, RZ, UR4, PT ;  /* 0x00000004ff007c0c */ /* 0x000fc8000bf25070 */
[----:B------:R-:W-:Y:S01]  /*1790*/  ISETP.NE.AND.EX P1, PT, RZ, UR5, PT, P1 ;  /* 0x00000005ff007c0c */ /* 0x000fe2000bf25310 */
[----:B0-----:R-:W-:-:S05]  /*17a0*/  IMAD.MOV R4, RZ, RZ, -R9 ;  /* 0x000000ffff047224 */ /* 0x001fca00078e0a09 */
[----:B------:R-:W-:-:S07]  /*17b0*/  VIMNMX R4, RZ, R4, !PT ;  /* 0x00000004ff047248 */ /* 0x000fce0007fe0100 */
[----:B------:R-:W-:-:S04]  /*17c0*/  @P1 IADD3 R6, P2, R28, UR4, RZ ;  /* 0x000000041c061c10 */ /* 0x000fc8000ff5e0ff */
[----:B------:R-:W-:Y:S02]  /*17d0*/  @P1 IADD3.X R7, R29, UR5, RZ, P2, !PT ;  /* 0x000000051d071c10 */ /* 0x000fe400097fe4ff */
[----:B------:R-:W-:-:S03]  /*17e0*/  PLOP3.LUT P2, PT, PT, PT, PT, 0x80, 0x0 ;  /* 0x000000000000781c */ /* 0x000fc60003f4f070 */
[----:B------:R0:W5:Y:S01]  /*17f0*/  @P1 LDG.E R147, desc[UR6][R6.64] ;  /* 0x0000000606931981 */ /* 0x000162000c1e1900 */
[----:B--2---:R-:W-:-:S04]  /*1800*/  @P0 IMAD.IADD R2, R8, 0x1, -R3 ;  /* 0x0000000108020824 */ /* 0x004fc800078e0a03 */
[----:B------:R-:W-:-:S05]  /*1810*/  IMAD.IADD R148, R9, 0x1, R2 ;  /* 0x0000000109947824 */ /* 0x000fca00078e0202 */
[----:B------:R-:W-:-:S05]  /*1820*/  IADD3 R0, R148, 0x4f, RZ ;  /* 0x0000004f94007810 */ /* 0x000fca0007ffe0ff */
[----:B------:R-:W-:-:S05]  /*1830*/  IMAD.HI R0, R0, 0x66666667, RZ ;  /* 0x6666666700007827 */ /* 0x000fca00078e02ff */
[----:B------:R-:W-:-:S04]  /*1840*/  SHF.R.U32.HI R3, RZ, 0x1f, R0 ;  /* 0x0000001fff037819 */ /* 0x000fc80000011600 */
[----:B------:R-:W-:-:S05]  /*1850*/  LEA.HI.SX32 R180, R0, R3, 0x1b ;  /* 0x0000000300b47211 */ /* 0x000fca00078fdaff */
[----:B------:R-:W-:-:S05]  /*1860*/  IMAD R3, R180, 0x50, -R9 ;  /* 0x00000050b4037824 */ /* 0x000fca00078e0a09 */
[----:B------:R-:W-:-:S04]  /*1870*/  VIMNMX R3, R3, R2, PT ;  /* 0x0000000203037248 */ /* 0x000fc80003fe0100 */
[----:B------:R-:W-:Y:S01]  /*1880*/  ISETP.GT.AND P0, PT, R3, R4, PT ;  /* 0x000000040300720c */ /* 0x000fe20003f04270 */
[----:B------:R-:W-:-:S05]  /*1890*/  IMAD.WIDE.U32 R4, R4, -0x33333333, RZ ;  /* 0xcccccccd04047825 */ /* 0x000fca00078e00ff */
[----:B------:R-:W-:-:S04]  /*18a0*/  SHF.R.U32.HI R121, RZ, 0x6, R5 ;  /* 0x00000006ff797819 */ /* 0x000fc80000011605 */
[----:B------:R-:W-:-:S03]  /*18b0*/  MOV R24, R121 ;  /* 0x0000007900187202 */ /* 0x000fc60000000f00 */
[----:B------:R-:W-:-:S04]  /*18c0*/  @P0 VIADD R0, R3, 0x4f ;  /* 0x0000004f03000836 */ /* 0x000fc80000000000 */
[----:B------:R-:W-:-:S05]  /*18d0*/  @P0 IMAD.HI R0, R0, 0x66666667, RZ ;  /* 0x6666666700000827 */ /* 0x000fca00078e02ff */
[----:B------:R-:W-:-:S04]  /*18e0*/  @P0 SHF.R.U32.HI R3, RZ, 0x1f, R0 ;  /* 0x0000001fff030819 */ /* 0x000fc80000011600 */
[----:B------:R-:W-:-:S04]  /*18f0*/  @P0 LEA.HI.SX32 R24, R0, R3, 0x1b ;  /* 0x0000000300180211 */ /* 0x000fc800078fdaff */
[----:B------:R-:W-:-:S13]  /*1900*/  ISETP.GT.AND P0, PT, R24, R121, PT ;  /* 0x000000791800720c */ /* 0x000fda0003f04270 */
[----:B0-----:R-:W-:Y:S05]  /*1910*/  @!P0 BRA `(.L_x_455) ;  /* 0x0000008c00908947 */ /* 0x001fea0003800000 */
[----:B------:R-:W-:Y:S01]  /*1920*/  VIADD R0, R16, 0x24400 ;  /* 0x0002440010007836 */ /* 0x000fe20000000000 */
[----:B------:R-:W-:Y:S04]  /*1930*/  BSSY B6, `(.L_x_456) ;  /* 0x0000013000067945 */ /* 0x000fe80003800000 */
[----:B------:R-:W-:-:S13]  /*1940*/  LOP3.LUT P0, RZ, R0, 0x3ff, RZ, 0xc0, !PT ;  /* 0x000003ff00ff7812 */ /* 0x000fda000780c0ff */
[----:B------:R-:W-:Y:S05]  /*1950*/  @!P0 BRA `(.L_x_457) ;  /* 0x0000000000408947 */ /* 0x000fea0003800000 */
[----:B------:R-:W-:Y:S01]  /*1960*/  MOV R0, 0x0 ;  /* 0x0000000000007802 */ /* 0x000fe20000000f00 */
[----:B------:R-:W-:Y:S01]  /*1970*/  ULDC.64 UR4, c[0x4][0x1b8] ;  /* 0x01006e0000047ab9 */ /* 0x000fe20000000a00 */
[----:B------:R-:W-:Y:S01]  /*1980*/  ULDC.64 UR6, c[0x4][0x128] ;  /* 0x01004a0000067ab9 */ /* 0x000fe20000000a00 */
[----:B------:R-:W-:Y:S01]  /*1990*/  IMAD.U32 R4, RZ, RZ, UR4 ;  /* 0x00000004ff047e24 */ /* 0x000fe2000f8e00ff */
[----:B------:R0:W1:Y:S01]  /*19a0*/  LDC.64 R14, c[0x4][R0] ;  /* 0x01000000000e7b82 */ /* 0x0000620000000a00 */
[----:B------:R-:W-:Y:S01]  /*19b0*/  MOV R5, UR5 ;  /* 0x0000000500057c02 */ /* 0x000fe20008000f00 */
[----:B------:R-:W-:Y:S01]  /*19c0*/  ULDC.64 UR4, c[0x4][0x1c0] ;  /* 0x0100700000047ab9 */ /* 0x000fe20000000a00 */
[----:B------:R-:W-:Y:S01]  /*19d0*/  MOV R10, UR6 ;  /* 0x00000006000a7c02 */ /* 0x000fe20008000f00 */
[----:B------:R-:W-:Y:S01]  /*19e0*/  IMAD.U32 R6, RZ, RZ, UR4 ;  /* 0x00000004ff067e24 */ /* 0x000fe2000f8e00ff */
[----:B------:R-:W-:Y:S01]  /*19f0*/  MOV R12, 0x1 ;  /* 0x00000001000c7802 */ /* 0x000fe20000000f00 */
[----:B------:R-:W-:-:S02]  /*1a00*/  IMAD.U32 R7, RZ, RZ, UR5 ;  /* 0x00000005ff077e24 */ /* 0x000fc4000f8e00ff */
[----:B------:R-:W-:Y:S02]  /*1a10*/  IMAD.U32 R11, RZ, RZ, UR7 ;  /* 0x00000007ff0b7e24 */ /* 0x000fe4000f8e00ff */
[----:B------:R-:W-:Y:S02]  /*1a20*/  IMAD.MOV.U32 R8, RZ, RZ, 0x70 ;  /* 0x00000070ff087424 */ /* 0x000fe400078e00ff */
[----:B0-----:R-:W-:-:S07]  /*1a30*/  IMAD.MOV.U32 R13, RZ, RZ, RZ ;  /* 0x000000ffff0d7224 */ /* 0x001fce00078e00ff */
[----:B------:R-:W-:-:S07]  /*1a40*/  LEPC R20, `(.L_x_457) ;  /* 0x000000001014794e */ /* 0x000fce0000000000 */
[----:B-1---5:R-:W-:Y:S05]  /*1a50*/  CALL.ABS.NOINC R14 ;  /* 0x000000000e007343 */ /* 0x022fea0003c00000 */
.L_x_457:
[----:B------:R-:W-:Y:S05]  /*1a60*/  BSYNC B6 ;  /* 0x0000000000067941 */ /* 0x000fea0003800000 */
.L_x_456:
[----:B------:R-:W-:Y:S01]  /*1a70*/  VIADD R0, R16, 0x400 ;  /* 0x0000040010007836 */ /* 0x000fe20000000000 */
[----:B------:R-:W-:Y:S04]  /*1a80*/  BSSY B6, `(.L_x_458) ;  /* 0x0000013000067945 */ /* 0x000fe80003800000 */
[----:B------:R-:W-:-:S13]  /*1a90*/  LOP3.LUT P0, RZ, R0, 0x3ff, RZ, 0xc0, !PT ;  /* 0x000003ff00ff7812 */ /* 0x000fda000780c0ff */
[----:B------:R-:W-:Y:S05]  /*1aa0*/  @!P0 BRA `(.L_x_459) ;  /* 0x0000000000408947 */ /* 0x000fea0003800000 */
[----:B------:R-:W-:Y:S01]  /*1ab0*/  MOV R0, 0x0 ;  /* 0x0000000000007802 */ /* 0x000fe20000000f00 */
[----:B------:R-:W-:Y:S01]  /*1ac0*/  ULDC.64 UR4, c[0x4][0x1b8] ;  /* 0x01006e0000047ab9 */ /* 0x000fe20000000a00 */
[----:B------:R-:W-:Y:S01]  /*1ad0*/  ULDC.64 UR6, c[0x4][0x128] ;  /* 0x01004a0000067ab9 */ /* 0x000fe20000000a00 */
[----:B------:R-:W-:Y:S01]  /*1ae0*/  MOV R4, UR4 ;  /* 0x0000000400047c02 */ /* 0x000fe20008000f00 */
[----:B------:R0:W1:Y:S01]  /*1af0*/  LDC.64 R14, c[0x4][R0] ;  /* 0x01000000000e7b82 */ /* 0x0000620000000a00 */
[----:B------:R-:W-:Y:S01]  /*1b00*/  IMAD.U32 R5, RZ, RZ, UR5 ;  /* 0x00000005ff057e24 */ /* 0x000fe2000f8e00ff */
[----:B------:R-:W-:Y:S01]  /*1b10*/  ULDC.64 UR4, c[0x4][0x1c0] ;  /* 0x0100700000047ab9 */ /* 0x000fe20000000a00 */
[----:B------:R-:W-:Y:S01]  /*1b20*/  IMAD.U32 R10, RZ, RZ, UR6 ;  /* 0x00000006ff0a7e24 */ /* 0x000fe2000f8e00ff */
[----:B------:R-:W-:Y:S01]  /*1b30*/  MOV R7, UR5 ;  /* 0x0000000500077c02 */ /* 0x000fe20008000f00 */
[----:B------:R-:W-:Y:S01]  /*1b40*/  IMAD.U32 R6, RZ, RZ, UR4 ;  /* 0x00000004ff067e24 */ /* 0x000fe2000f8e00ff */
[----:B------:R-:W-:Y:S01]  /*1b50*/  MOV R8, 0x70 ;  /* 0x0000007000087802 */ /* 0x000fe20000000f00 */
[----:B------:R-:W-:-:S02]  /*1b60*/  IMAD.U32 R11, RZ, RZ, UR7 ;  /* 0x00000007ff0b7e24 */ /* 0x000fc4000f8e00ff */
[----:B------:R-:W-:Y:S02]  /*1b70*/  IMAD.MOV.U32 R12, RZ, RZ, 0x1 ;  /* 0x00000001ff0c7424 */ /* 0x000fe400078e00ff */
[----:B0-----:R-:W-:-:S07]  /*1b80*/  IMAD.MOV.U32 R13, RZ, RZ, RZ ;  /* 0x000000ffff0d7224 */ /* 0x001fce00078e00ff */
[----:B------:R-:W-:-:S07]  /*1b90*/  LEPC R20, `(.L_x_459) ;  /* 0x000000001014794e */ /* 0x000fce0000000000 */
[----:B-1---5:R-:W-:Y:S05]  /*1ba0*/  CALL.ABS.NOINC R14 ;  /* 0x000000000e007343 */ /* 0x022fea0003c00000 */
.L_x_459:
[----:B------:R-:W-:Y:S05]  /*1bb0*/  BSYNC B6 ;  /* 0x0000000000067941 */ /* 0x000fea0003800000 */
.L_x_458:
[----:B------:R-:W-:Y:S01]  /*1bc0*/  ULDC.64 UR4, c[0x0][0x9f8] ;  /* 0x00027e0000047ab9 */ /* 0x000fe20000000a00 */
[----:B------:R-:W-:Y:S01]  /*1bd0*/  ULDC.64 UR6, c[0x0][0x208] ;  /* 0x0000820000067ab9 */ /* 0x000fe20000000a00 */
[----:B------:R-:W-:Y:S01]  /*1be0*/  ISETP.NE.U32.AND P0, PT, RZ, UR4, PT ;  /* 0x00000004ff007c0c */ /* 0x000fe2000bf05070 */
[----:B------:R-:W0:Y:S08]  /*1bf0*/  LDC R0, c[0x0][0x428] ;  /* 0x00010a00ff007b82 */ /* 0x000e300000000800 */
[----:B------:R-:W1:Y:S01]  /*1c00*/  LDC.64 R98, c[0x0][0x2f0] ;  /* 0x0000bc00ff627b82 */ /* 0x000e620000000a00 */
[----:B------:R-:W-:Y:S01]  /*1c10*/  ISETP.NE.AND.EX P0, PT, RZ, UR5, PT, P0 ;  /* 0x00000005ff007c0c */ /* 0x000fe2000bf05300 */
[----:B------:R-:W-:Y:S01]  /*1c20*/  ULDC.64 UR8, c[0x0][0x320] ;  /* 0x0000c80000087ab9 */ /* 0x000fe20000000a00 */
[----:B------:R-:W-:-:S05]  /*1c30*/  IADD3 R113, R26, R27, RZ ;  /* 0x0000001b1a717210 */ /* 0x000fca0007ffe0ff */
[----:B------:R-:W2:Y:S06]  /*1c40*/  LDC.64 R104, c[0x0][0x3e8] ;  /* 0x0000fa00ff687b82 */ /* 0x000eac0000000a00 */
[----:B------:R-:W-:Y:S02]  /*1c50*/  @P0 IADD3 R4, P1, R28, UR4, RZ ;  /* 0x000000041c040c10 */ /* 0x000fe4000ff3e0ff */
[----:B------:R-:W3:Y:S02]  /*1c60*/  LDC R120, c[0x0][0x3d4] ;  /* 0x0000f500ff787b82 */ /* 0x000ee40000000800 */
[----:B------:R-:W-:Y:S01]  /*1c70*/  @P0 IADD3.X R5, R29, UR5, RZ, P1, !PT ;  /* 0x000000051d050c10 */ /* 0x000fe20008ffe4ff */
[----:B------:R-:W-:-:S04]  /*1c80*/  ULDC.64 UR4, c[0x0][0x2f8] ;  /* 0x0000be0000047ab9 */ /* 0x000fc80000000a00 */
[----:B------:R4:W3:Y:S01]  /*1c90*/  @P0 LDG.E R25, desc[UR6][R4.64] ;  /* 0x0000000604190981 */ /* 0x0008e2000c1e1900 */
[----:B0-----:R-:W-:Y:S01]  /*1ca0*/  ISETP.NE.AND P0, PT, R0, 0x1, PT ;  /* 0x000000010000780c */ /* 0x001fe20003f05270 */
[----:B------:R-:W-:Y:S01]  /*1cb0*/  ULDC UR6, c[0x0][0x2e4] ;  /* 0x0000b90000067ab9 */ /* 0x000fe20000000800 */
[----:B------:R-:W-:Y:S01]  /*1cc0*/  SHF.R.S32.HI R12, RZ, 0x1f, R113 ;  /* 0x0000001fff0c7819 */ /* 0x000fe20000011471 */
[----:B------:R-:W0:Y:S01]  /*1cd0*/  LDC.64 R110, c[0x0][0x3d8] ;  /* 0x0000f600ff6e7b82 */ /* 0x000e220000000a00 */
[----:B------:R-:W-:Y:S01]  /*1ce0*/  ISETP.GE.AND P1, PT, R213, UR6, PT ;  /* 0x00000006d5007c0c */ /* 0x000fe2000bf26270 */
[----:B-1----:R-:W-:Y:S01]  /*1cf0*/  IMAD.SHL.U32 R130, R98, 0x20, RZ ;  /* 0x0000002062827824 */ /* 0x002fe200078e00ff */
[----:B------:R-:W-:Y:S01]  /*1d00*/  SHF.R.S32.HI R117, RZ, 0x1f, R18 ;  /* 0x0000001fff757819 */ /* 0x000fe20000011412 */
[-C--:B------:R-:W-:Y:S01]  /*1d10*/  IMAD R6, R12, R98.reuse, RZ ;  /* 0x000000620c067224 */ /* 0x080fe200078e02ff */
[----:B------:R-:W-:Y:S01]  /*1d20*/  SHF.R.S32.HI R23, RZ, 0x1f, R22 ;  /* 0x0000001fff177819 */ /* 0x000fe20000011416 */
[----:B----4-:R-:W-:Y:S01]  /*1d30*/  IMAD.WIDE.U32 R4, R113, R98, RZ ;  /* 0x0000006271047225 */ /* 0x010fe200078e00ff */
[----:B------:R-:W-:-:S02]  /*1d40*/  ISETP.GE.AND P2, PT, R223, UR6, PT ;  /* 0x00000006df007c0c */ /* 0x000fc4000bf46270 */
[----:B------:R-:W-:Y:S01]  /*1d50*/  SHF.L.U64.HI R129, R98, 0x5, R99 ;  /* 0x0000000562817819 */ /* 0x000fe20000010263 */
[----:B------:R-:W1:Y:S01]  /*1d60*/  @P0 LDC R3, c[0x0][0x42c] ;  /* 0x00010b00ff030b82 */ /* 0x000e620000000800 */
[----:B--2---:R-:W-:Y:S01]  /*1d70*/  IMAD.WIDE.U32 R100, R18, R104, R22 ;  /* 0x0000006812647225 */ /* 0x004fe200078e0016 */
[C---:B------:R-:W-:Y:S02]  /*1d80*/  SHF.L.U64.HI R131, R98.reuse, 0x6, R99 ;  /* 0x0000000662837819 */ /* 0x040fe40000010263 */
[----:B------:R-:W-:Y:S01]  /*1d90*/  SHF.L.U32 R132, R98, 0x6, RZ ;  /* 0x0000000662847819 */ /* 0x000fe200000006ff */
[C---:B------:R-:W-:Y:S01]  /*1da0*/  IMAD.SHL.U32 R32, R104.reuse, 0x20, RZ ;  /* 0x0000002068207824 */ /* 0x040fe200078e00ff */
[C-C-:B------:R-:W-:Y:S01]  /*1db0*/  SHF.L.U64.HI R34, R104.reuse, 0x5, R105.reuse ;  /* 0x0000000568227819 */ /* 0x140fe20000010269 */
[C---:B------:R-:W-:Y:S01]  /*1dc0*/  IMAD.SHL.U32 R31, R104.reuse, 0x40, RZ ;  /* 0x00000040681f7824 */ /* 0x040fe200078e00ff */
[----:B------:R-:W2:Y:S01]  /*1dd0*/  @P0 LDC R7, c[0x0][0x430] ;  /* 0x00010c00ff070b82 */ /* 0x000ea20000000800 */
[----:B------:R-:W-:-:S02]  /*1de0*/  SHF.L.U64.HI R33, R104, 0x6, R105 ;  /* 0x0000000668217819 */ /* 0x000fc40000010269 */
[C---:B------:R-:W-:Y:S01]  /*1df0*/  IADD3 R112, P3, R18.reuse, R113, RZ ;  /* 0x0000007112707210 */ /* 0x040fe20007f7e0ff */
[----:B0-----:R-:W-:Y:S01]  /*1e00*/  IMAD.WIDE.U32 R106, R18, R110, R22 ;  /* 0x0000006e126a7225 */ /* 0x001fe200078e0016 */
[C-C-:B------:R-:W-:Y:S02]  /*1e10*/  SHF.L.U64.HI R30, R110.reuse, 0x5, R111.reuse ;  /* 0x000000056e1e7819 */ /* 0x140fe4000001026f */
[C---:B------:R-:W-:Y:S01]  /*1e20*/  SHF.L.U64.HI R29, R110.reuse, 0x6, R111 ;  /* 0x000000066e1d7819 */ /* 0x040fe2000001026f */
[----:B------:R-:W-:Y:S01]  /*1e30*/  IMAD R127, R111, 0x50, RZ ;  /* 0x000000506f7f7824 */ /* 0x000fe200078e02ff */
[C---:B------:R-:W-:Y:S01]  /*1e40*/  SHF.L.U32 R28, R110.reuse, 0x5, RZ ;  /* 0x000000056e1c7819 */ /* 0x040fe200000006ff */
[----:B------:R-:W-:Y:S02]  /*1e50*/  IMAD.SHL.U32 R27, R110, 0x40, RZ ;  /* 0x000000406e1b7824 */ /* 0x000fe400078e00ff */
[----:B-1----:R-:W-:-:S04]  /*1e60*/  @P0 IMAD.HI.U32 R0, R150, R3, RZ ;  /* 0x0000000396000227 */ /* 0x002fc800078e00ff */
[----:B------:R-:W-:Y:S01]  /*1e70*/  IMAD R3, R113, R99, R6 ;  /* 0x0000006371037224 */ /* 0x000fe200078e0206 */
[----:B------:R-:W-:Y:S02]  /*1e80*/  IADD3.X R113, R12, R117, RZ, P3, !PT ;  /* 0x000000750c717210 */ /* 0x000fe40001ffe4ff */
[----:B--2---:R-:W-:Y:S01]  /*1e90*/  @P0 SHF.R.U32.HI R150, RZ, R7, R0 ;  /* 0x00000007ff960219 */ /* 0x004fe20000011600 */
[----:B------:R-:W-:Y:S01]  /*1ea0*/  IMAD.IADD R5, R5, 0x1, R3 ;  /* 0x0000000105057824 */ /* 0x000fe200078e0203 */
[----:B------:R-:W-:Y:S02]  /*1eb0*/  SEL R3, RZ, 0xffffffff, P1 ;  /* 0xffffffffff037807 */ /* 0x000fe40000800000 */
[----:B------:R-:W-:Y:S01]  /*1ec0*/  SHF.R.S32.HI R6, RZ, 0x1f, R150 ;  /* 0x0000001fff067819 */ /* 0x000fe20000011496 */
[----:B------:R-:W-:Y:S01]  /*1ed0*/  IMAD.WIDE.U32 R4, R150, UR4, R4 ;  /* 0x0000000496047c25 */ /* 0x000fe2000f8e0004 */
[----:B------:R-:W-:Y:S02]  /*1ee0*/  ISETP.GE.AND P0, PT, R212, UR6, PT ;  /* 0x00000006d4007c0c */ /* 0x000fe4000bf06270 */
[----:B---3--:R-:W-:Y:S01]  /*1ef0*/  ISETP.GE.AND P1, PT, R213, R120, PT ;  /* 0x00000078d500720c */ /* 0x008fe20003f26270 */
[----:B------:R-:W-:Y:S01]  /*1f00*/  IMAD R7, R6, UR4, RZ ;  /* 0x0000000406077c24 */ /* 0x000fe2000f8e02ff */
[----:B------:R-:W-:Y:S01]  /*1f10*/  SEL R0, RZ, 0x1, P0 ;  /* 0x00000001ff007807 */ /* 0x000fe20000000000 */
[----:B------:R-:W-:Y:S01]  /*1f20*/  IMAD.SHL.U32 R3, R3, 0x2, RZ ;  /* 0x0000000203037824 */ /* 0x000fe200078e00ff */
[----:B------:R-:W-:Y:S01]  /*1f30*/  ISETP.GE.AND P0, PT, R224, UR6, PT ;  /* 0x00000006e0007c0c */ /* 0x000fe2000bf06270 */
[----:B------:R-:W-:Y:S01]  /*1f40*/  IMAD R7, R150, UR5, R7 ;  /* 0x0000000596077c24 */ /* 0x000fe2000f8e0207 */
[----:B------:R-:W-:Y:S01]  /*1f50*/  ULDC.64 UR4, c[0x0][0xa08] ;  /* 0x0002820000047ab9 */ /* 0x000fe20000000a00 */
[----:B------:R-:W-:Y:S01]  /*1f60*/  IMAD.MOV.U32 R38, RZ, RZ, R4 ;  /* 0x000000ffff267224 */ /* 0x000fe200078e0004 */
[----:B------:R-:W-:Y:S01]  /*1f70*/  LOP3.LUT R0, R3, 0x2, R0, 0xe2, !PT ;  /* 0x0000000203007812 */ /* 0x000fe200078ee200 */
[----:B------:R-:W-:Y:S01]  /*1f80*/  IMAD.MOV.U32 R4, RZ, RZ, R212 ;  /* 0x000000ffff047224 */ /* 0x000fe200078e00d4 */
[----:B------:R-:W-:-:S02]  /*1f90*/  SEL R3, RZ, 0x4, P0 ;  /* 0x00000004ff037807 */ /* 0x000fc40000000000 */
[----:B------:R-:W-:Y:S02]  /*1fa0*/  ISETP.NE.U32.AND P0, PT, RZ, UR4, PT ;  /* 0x00000004ff007c0c */ /* 0x000fe4000bf05070 */
[----:B------:R-:W-:Y:S02]  /*1fb0*/  LOP3.LUT R3, R0, R3, RZ, 0xfc, !PT ;  /* 0x0000000300037212 */ /* 0x000fe400078efcff */
[----:B------:R-:W-:Y:S01]  /*1fc0*/  ISETP.NE.AND.EX P0, PT, RZ, UR5, PT, P0 ;  /* 0x00000005ff007c0c */ /* 0x000fe2000bf05300 */
[----:B------:R-:W-:Y:S01]  /*1fd0*/  ULDC.64 UR4, c[0x0][0x300] ;  /* 0x0000c00000047ab9 */ /* 0x000fe20000000a00 */
[----:B------:R-:W-:Y:S01]  /*1fe0*/  IADD3 R39, R5, R7, RZ ;  /* 0x0000000705277210 */ /* 0x000fe20007ffe0ff */
[----:B------:R-:W-:Y:S01]  /*1ff0*/  IMAD R7, R6, UR8, RZ ;  /* 0x0000000806077c24 */ /* 0x000fe2000f8e02ff */
[----:B------:R-:W-:Y:S01]  /*2000*/  SHF.R.S32.HI R5, RZ, 0x1f, R212 ;  /* 0x0000001fff057819 */ /* 0x000fe200000114d4 */
[----:B------:R-:W-:Y:S01]  /*2010*/  IMAD R6, R117, R104, RZ ;  /* 0x0000006875067224 */ /* 0x000fe200078e02ff */
[----:B------:R-:W-:Y:S01]  /*2020*/  LOP3.LUT R26, R3, 0x1, RZ, 0xc0, !PT ;  /* 0x00000001031a7812 */ /* 0x000fe200078ec0ff */
[----:B------:R-:W-:-:S02]  /*2030*/  IMAD R15, R150, UR9, R7 ;  /* 0x00000009960f7c24 */ /* 0x000fc4000f8e0207 */
[-C--:B------:R-:W-:Y:S02]  /*2040*/  IMAD R7, R117, R98.reuse, RZ ;  /* 0x0000006275077224 */ /* 0x080fe400078e02ff */
[C---:B------:R-:W-:Y:S02]  /*2050*/  IMAD R13, R18.reuse, R105, R6 ;  /* 0x00000069120d7224 */ /* 0x040fe400078e0206 */
[C---:B------:R-:W-:Y:S02]  /*2060*/  IMAD R35, R18.reuse, R99, R7 ;  /* 0x0000006312237224 */ /* 0x040fe400078e0207 */
[----:B------:R-:W-:-:S04]  /*2070*/  IMAD.WIDE.U32 R6, R18, R98, R4 ;  /* 0x0000006212067225 */ /* 0x000fc800078e0004 */
[--C-:B------:R-:W-:Y:S02]  /*2080*/  IMAD.WIDE.U32 R8, R150, UR8, R4.reuse ;  /* 0x0000000896087c25 */ /* 0x100fe4000f8e0004 */
[----:B------:R-:W0:Y:S02]  /*2090*/  S2R R150, SR_TID.X ;  /* 0x0000000000967919 */ /* 0x000e240000002100 */
[----:B------:R-:W-:Y:S01]  /*20a0*/  IMAD.WIDE.U32 R102, R18, R104, R4 ;  /* 0x0000006812667225 */ /* 0x000fe200078e0004 */
[----:B------:R-:W-:-:S03]  /*20b0*/  IADD3 R9, R9, R15, RZ ;  /* 0x0000000f09097210 */ /* 0x000fc60007ffe0ff */
[----:B------:R-:W-:Y:S01]  /*20c0*/  IMAD.WIDE.U32 R108, R18, R110, R4 ;  /* 0x0000006e126c7225 */ /* 0x000fe200078e0004 */
[----:B------:R-:W-:Y:S02]  /*20d0*/  SEL R4, R120, RZ, P1 ;  /* 0x000000ff78047207 */ /* 0x000fe40000800000 */
[----:B------:R-:W-:Y:S01]  /*20e0*/  IADD3 R103, R13, R103, RZ ;  /* 0x000000670d677210 */ /* 0x000fe20007ffe0ff */
[----:B------:R-:W-:Y:S02]  /*20f0*/  IMAD.IADD R101, R101, 0x1, R13 ;  /* 0x0000000165657824 */ /* 0x000fe400078e020d */
[----:B-----5:R-:W-:-:S04]  /*2100*/  IMAD.WIDE.U32 R100, R147, R104, R100 ;  /* 0x0000006893647225 */ /* 0x020fc800078e0064 */
[----:B------:R-:W-:Y:S01]  /*2110*/  IMAD.WIDE.U32 R102, R147, R104, R102 ;  /* 0x0000006893667225 */ /* 0x000fe200078e0066 */
[----:B0-----:R-:W-:Y:S02]  /*2120*/  LEA.HI R150, R150, 0x8, RZ, 0x19 ;  /* 0x0000000896967811 */ /* 0x001fe400078fc8ff */
[----:B------:R-:W-:Y:S02]  /*2130*/  SHF.R.S32.HI R0, RZ, 0x1f, R25 ;  /* 0x0000001fff007819 */ /* 0x000fe40000011419 */
[----:B------:R-:W-:Y:S02]  /*2140*/  SEL R11, R25, RZ, !P0 ;  /* 0x000000ff190b7207 */ /* 0x000fe40004000000 */
[----:B------:R-:W-:-:S03]  /*2150*/  SEL R0, R0, RZ, !P0 ;  /* 0x000000ff00007207 */ /* 0x000fc60004000000 */
[----:B------:R-:W-:-:S04]  /*2160*/  IMAD.WIDE.U32 R38, R11, UR4, R38 ;  /* 0x000000040b267c25 */ /* 0x000fc8000f8e0026 */
[----:B------:R-:W-:Y:S01]  /*2170*/  IMAD R10, R0, UR4, RZ ;  /* 0x00000004000a7c24 */ /* 0x000fe2000f8e02ff */
[----:B------:R-:W-:Y:S02]  /*2180*/  IADD3 R36, P0, R38, R6, RZ ;  /* 0x0000000626247210 */ /* 0x000fe40007f1e0ff */
[----:B------:R-:W-:Y:S01]  /*2190*/  IADD3 R6, R213, R4, RZ ;  /* 0x00000004d5067210 */ /* 0x000fe20007ffe0ff */
[----:B------:R-:W-:Y:S01]  /*21a0*/  IMAD R37, R11, UR5, R10 ;  /* 0x000000050b257c24 */ /* 0x000fe2000f8e020a */
[----:B------:R-:W-:Y:S02]  /*21b0*/  ULDC.64 UR4, c[0x0][0x328] ;  /* 0x0000ca0000047ab9 */ /* 0x000fe40000000a00 */
[----:B------:R-:W-:Y:S02]  /*21c0*/  IMAD R0, R0, UR4, RZ ;  /* 0x0000000400007c24 */ /* 0x000fe4000f8e02ff */
[----:B------:R-:W-:Y:S02]  /*21d0*/  IMAD.IADD R37, R39, 0x1, R37 ;  /* 0x0000000127257824 */ /* 0x000fe400078e0225 */
[----:B------:R-:W-:-:S02]  /*21e0*/  IMAD R41, R11, UR5, R0 ;  /* 0x000000050b297c24 */ /* 0x000fc4000f8e0200 */
[----:B------:R-:W-:Y:S01]  /*21f0*/  IMAD R0, R117, R110, RZ ;  /* 0x0000006e75007224 */ /* 0x000fe200078e02ff */
[----:B------:R-:W-:Y:S01]  /*2200*/  IADD3.X R35, R37, R7, R35, P0, !PT ;  /* 0x0000000725237210 */ /* 0x000fe200007fe423 */
[----:B------:R-:W-:Y:S01]  /*2210*/  IMAD.WIDE.U32 R96, R11, UR4, R8 ;  /* 0x000000040b607c25 */ /* 0x000fe2000f8e0008 */
[----:B------:R-:W-:-:S03]  /*2220*/  ISETP.GE.AND P0, PT, R212, R120, PT ;  /* 0x00000078d400720c */ /* 0x000fc60003f06270 */
[----:B------:R-:W-:Y:S01]  /*2230*/  IMAD R9, R18, R111, R0 ;  /* 0x0000006f12097224 */ /* 0x000fe200078e0200 */
[C---:B------:R-:W-:Y:S01]  /*2240*/  SEL R7, R120.reuse, RZ, P0 ;  /* 0x000000ff78077207 */ /* 0x040fe20000000000 */
[----:B------:R-:W-:Y:S02]  /*2250*/  IMAD.SHL.U32 R120, R120, 0x2, RZ ;  /* 0x0000000278787824 */ /* 0x000fe400078e00ff */
[----:B------:R-:W-:Y:S02]  /*2260*/  IMAD.IADD R107, R107, 0x1, R9 ;  /* 0x000000016b6b7824 */ /* 0x000fe400078e0209 */
[----:B------:R-:W-:Y:S02]  /*2270*/  IMAD.IADD R7, R212, 0x1, R7 ;  /* 0x00000001d4077824 */ /* 0x000fe400078e0207 */
[----:B------:R-:W-:Y:S01]  /*2280*/  IMAD.IADD R109, R9, 0x1, R109 ;  /* 0x00000001096d7824 */ /* 0x000fe200078e026d */
[----:B------:R-:W-:Y:S01]  /*2290*/  SHF.R.S32.HI R9, RZ, 0x1f, R6 ;  /* 0x0000001fff097819 */ /* 0x000fe20000011406 */
[----:B------:R-:W-:Y:S01]  /*22a0*/  IMAD.WIDE.U32 R106, R147, R110, R106 ;  /* 0x0000006e936a7225 */ /* 0x000fe200078e006a */
[----:B------:R-:W-:-:S02]  /*22b0*/  SHF.R.S32.HI R0, RZ, 0x1f, R7 ;  /* 0x0000001fff007819 */ /* 0x000fc40000011407 */
[----:B------:R-:W-:Y:S01]  /*22c0*/  LEA.HI R8, R9, R6, RZ, 0x3 ;  /* 0x0000000609087211 */ /* 0x000fe200078f18ff */
[----:B------:R-:W-:Y:S01]  /*22d0*/  IMAD.WIDE.U32 R108, R147, R110, R108 ;  /* 0x0000006e936c7225 */ /* 0x000fe200078e006c */
[CC--:B------:R-:W-:Y:S02]  /*22e0*/  LEA.HI R5, R0.reuse, R7.reuse, RZ, 0x6 ;  /* 0x0000000700057211 */ /* 0x0c0fe400078f30ff */
[----:B------:R-:W-:Y:S02]  /*22f0*/  LEA.HI R4, R0, R7, RZ, 0x3 ;  /* 0x0000000700047211 */ /* 0x000fe400078f18ff */
[----:B------:R-:W-:Y:S02]  /*2300*/  SHF.R.S32.HI R7, RZ, 0x6, R5 ;  /* 0x00000006ff077819 */ /* 0x000fe40000011405 */
[----:B------:R-:W-:Y:S02]  /*2310*/  LOP3.LUT R5, R231, 0x38, R4, 0xf8, !PT ;  /* 0x00000038e7057812 */ /* 0x000fe400078ef804 */
[----:B------:R-:W-:Y:S01]  /*2320*/  LEA.HI R6, R9, R6, RZ, 0x6 ;  /* 0x0000000609067211 */ /* 0x000fe200078f30ff */
[----:B------:R-:W-:Y:S01]  /*2330*/  IMAD R144, R7, 0x1400, R234 ;  /* 0x0000140007907824 */ /* 0x000fe200078e02ea */
[----:B------:R-:W-:Y:S01]  /*2340*/  LOP3.LUT R5, R5, R232, RZ, 0x3c, !PT ;  /* 0x000000e805057212 */ /* 0x000fe200078e3cff */
[C---:B------:R-:W-:Y:S01]  /*2350*/  IMAD R142, R7.reuse, 0x1400, R230 ;  /* 0x00001400078e7824 */ /* 0x040fe200078e02e6 */
[----:B------:R-:W-:Y:S01]  /*2360*/  LOP3.LUT R0, R226, 0x38, R4, 0xf8, !PT ;  /* 0x00000038e2007812 */ /* 0x000fe200078ef804 */
[----:B------:R-:W-:Y:S01]  /*2370*/  IMAD R134, R7, 0x1400, R228 ;  /* 0x0000140007867824 */ /* 0x000fe200078e02e4 */
[----:B------:R-:W-:Y:S01]  /*2380*/  SHF.R.S32.HI R7, RZ, 0x6, R6 ;  /* 0x00000006ff077819 */ /* 0x000fe20000011406 */
[----:B------:R-:W-:Y:S01]  /*2390*/  IMAD.IADD R144, R144, 0x1, R5 ;  /* 0x0000000190907824 */ /* 0x000fe200078e0205 */
[----:B------:R-:W-:-:S02]  /*23a0*/  LOP3.LUT R5, R231, 0x38, R8, 0xf8, !PT ;  /* 0x00000038e7057812 */ /* 0x000fc400078ef808 */
[----:B------:R-:W-:Y:S01]  /*23b0*/  LOP3.LUT R9, R0, R229, RZ, 0x3c, !PT ;  /* 0x000000e500097212 */ /* 0x000fe200078e3cff */
[----:B------:R-:W-:Y:S01]  /*23c0*/  IMAD R143, R7, 0x1400, R234 ;  /* 0x00001400078f7824 */ /* 0x000fe200078e02ea */
[----:B------:R-:W-:Y:S01]  /*23d0*/  LOP3.LUT R0, R5, R232, RZ, 0x3c, !PT ;  /* 0x000000e805007212 */ /* 0x000fe200078e3cff */
[C---:B------:R-:W-:Y:S01]  /*23e0*/  IMAD R135, R7.reuse, 0x1400, R230 ;  /* 0x0000140007877824 */ /* 0x040fe200078e02e6 */
[----:B------:R-:W-:Y:S01]  /*23f0*/  SHF.R.S32.HI R5, RZ, 0x1f, R147 ;  /* 0x0000001fff057819 */ /* 0x000fe20000011493 */
[----:B------:R-:W-:Y:S01]  /*2400*/  IMAD R133, R7, 0x1400, R228 ;  /* 0x0000140007857824 */ /* 0x000fe200078e02e4 */
[----:B------:R-:W-:Y:S01]  /*2410*/  LOP3.LUT R10, R225, 0x38, R4, 0xf8, !PT ;  /* 0x00000038e10a7812 */ /* 0x000fe200078ef804 */
[----:B------:R-:W-:Y:S01]  /*2420*/  IMAD.IADD R143, R143, 0x1, R0 ;  /* 0x000000018f8f7824 */ /* 0x000fe200078e0200 */
[--C-:B------:R-:W-:Y:S01]  /*2430*/  LOP3.LUT R6, R226, 0x38, R8.reuse, 0xf8, !PT ;  /* 0x00000038e2067812 */ /* 0x100fe200078ef808 */
[----:B------:R-:W-:Y:S01]  /*2440*/  IMAD R0, R5, R104, RZ ;  /* 0x0000006805007224 */ /* 0x000fe200078e02ff */
[----:B------:R-:W-:Y:S01]  /*2450*/  LOP3.LUT R11, R10, R227, RZ, 0x3c, !PT ;  /* 0x000000e30a0b7212 */ /* 0x000fe200078e3cff */
[----:B------:R-:W-:Y:S01]  /*2460*/  IMAD R7, R99, 0x50, RZ ;  /* 0x0000005063077824 */ /* 0x000fe200078e02ff */
[----:B------:R-:W-:Y:S01]  /*2470*/  LOP3.LUT R10, R225, 0x38, R8, 0xf8, !PT ;  /* 0x00000038e10a7812 */ /* 0x000fe200078ef808 */
[----:B------:R-:W-:Y:S01]  /*2480*/  IMAD R21, R147, R105, R0 ;  /* 0x0000006993157224 */ /* 0x000fe200078e0200 */
[----:B------:R-:W-:Y:S01]  /*2490*/  IADD3 R142, R142, R9, RZ ;  /* 0x000000098e8e7210 */ /* 0x000fe20007ffe0ff */
[----:B------:R-:W-:Y:S01]  /*24a0*/  IMAD R0, R5, R110, RZ ;  /* 0x0000006e05007224 */ /* 0x000fe200078e02ff */
[----:B------:R-:W-:Y:S01]  /*24b0*/  LOP3.LUT R10, R10, R227, RZ, 0x3c, !PT ;  /* 0x000000e30a0a7212 */ /* 0x000fe200078e3cff */
[----:B------:R-:W-:Y:S01]  /*24c0*/  IMAD R9, R105, 0x50, RZ ;  /* 0x0000005069097824 */ /* 0x000fe200078e02ff */
[----:B------:R-:W-:Y:S01]  /*24d0*/  LOP3.LUT R6, R6, R229, RZ, 0x3c, !PT ;  /* 0x000000e506067212 */ /* 0x000fe200078e3cff */
[----:B------:R-:W-:Y:S01]  /*24e0*/  IMAD R15, R147, R111, R0 ;  /* 0x0000006f930f7224 */ /* 0x000fe200078e0200 */
[----:B------:R-:W-:Y:S01]  /*24f0*/  SEL R0, RZ, 0x8, P2 ;  /* 0x00000008ff007807 */ /* 0x000fe20001000000 */
[----:B------:R-:W-:Y:S01]  /*2500*/  IMAD.IADD R134, R134, 0x1, R11 ;  /* 0x0000000186867824 */ /* 0x000fe200078e020b */
[----:B------:R-:W-:Y:S01]  /*2510*/  LOP3.LUT R13, R4, 0xfffffff8, RZ, 0xc0, !PT ;  /* 0xfffffff8040d7812 */ /* 0x000fe200078ec0ff */
[----:B------:R-:W-:Y:S01]  /*2520*/  IMAD.WIDE.U32 R98, R98, 0x50, RZ ;  /* 0x0000005062627825 */ /* 0x000fe200078e00ff */
[----:B------:R-:W-:-:S02]  /*2530*/  LOP3.LUT R0, R3, R0, RZ, 0xfc, !PT ;  /* 0x0000000003007212 */ /* 0x000fc400078efcff */
[----:B------:R-:W-:Y:S01]  /*2540*/  LOP3.LUT R11, R8, 0xfffffff8, RZ, 0xc0, !PT ;  /* 0xfffffff8080b7812 */ /* 0x000fe200078ec0ff */
[----:B------:R-:W-:Y:S01]  /*2550*/  IMAD.WIDE.U32 R104, R104, 0x50, RZ ;  /* 0x0000005068687825 */ /* 0x000fe200078e00ff */
[----:B------:R-:W-:Y:S02]  /*2560*/  IADD3 R135, R135, R6, RZ ;  /* 0x0000000687877210 */ /* 0x000fe40007ffe0ff */
[----:B------:R-:W-:Y:S01]  /*2570*/  IADD3 R20, R107, R15, RZ ;  /* 0x0000000f6b147210 */ /* 0x000fe20007ffe0ff */
[----:B------:R-:W-:Y:S01]  /*2580*/  IMAD.WIDE.U32 R110, R110, 0x50, RZ ;  /* 0x000000506e6e7825 */ /* 0x000fe200078e00ff */
[----:B------:R-:W-:Y:S02]  /*2590*/  SHF.R.S32.HI R12, RZ, 0x3, R8 ;  /* 0x00000003ff0c7819 */ /* 0x000fe40000011408 */
[----:B------:R-:W-:Y:S01]  /*25a0*/  SHF.R.S32.HI R14, RZ, 0x3, R4 ;  /* 0x00000003ff0e7819 */ /* 0x000fe20000011404 */
[----:B------:R-:W-:Y:S01]  /*25b0*/  IMAD.IADD R133, R133, 0x1, R10 ;  /* 0x0000000185857824 */ /* 0x000fe200078e020a */
[----:B------:R-:W-:Y:S01]  /*25c0*/  IADD3 R127, R111, R127, RZ ;  /* 0x0000007f6f7f7210 */ /* 0x000fe20007ffe0ff */
[----:B------:R-:W-:Y:S01]  /*25d0*/  IMAD.IADD R126, R99, 0x1, R7 ;  /* 0x00000001637e7824 */ /* 0x000fe200078e0207 */
[C---:B------:R-:W-:Y:S01]  /*25e0*/  LOP3.LUT R10, R0.reuse, 0x2, RZ, 0xc0, !PT ;  /* 0x00000002000a7812 */ /* 0x040fe200078ec0ff */
[----:B------:R-:W-:Y:S01]  /*25f0*/  IMAD.IADD R128, R105, 0x1, R9 ;  /* 0x0000000169807824 */ /* 0x000fe200078e0209 */
[C---:B------:R-:W-:Y:S01]  /*2600*/  LOP3.LUT R9, R0.reuse, 0x4, RZ, 0xc0, !PT ;  /* 0x0000000400097812 */ /* 0x040fe200078ec0ff */
[----:B------:R-:W-:Y:S01]  /*2610*/  IMAD.IADD R25, R101, 0x1, R21 ;  /* 0x0000000165197824 */ /* 0x000fe200078e0215 */
[----:B------:R-:W-:Y:S01]  /*2620*/  LOP3.LUT R8, R0, 0x8, RZ, 0xc0, !PT ;  /* 0x0000000800087812 */ /* 0x000fe200078ec0ff */
[----:B------:R-:W-:Y:S01]  /*2630*/  IMAD.IADD R21, R21, 0x1, R103 ;  /* 0x0000000115157824 */ /* 0x000fe200078e0267 */
[----:B------:R-:W-:Y:S01]  /*2640*/  SHF.R.S32.HI R7, RZ, 0x1f, R13 ;  /* 0x0000001fff077819 */ /* 0x000fe2000001140d */
[----:B------:R-:W-:Y:S01]  /*2650*/  IMAD.IADD R15, R15, 0x1, R109 ;  /* 0x000000010f0f7824 */ /* 0x000fe200078e026d */
[----:B------:R-:W-:Y:S01]  /*2660*/  SHF.R.S32.HI R6, RZ, 0x1f, R11 ;  /* 0x0000001fff067819 */ /* 0x000fe2000001140b */
[----:B------:R-:W-:-:S07]  /*2670*/  IMAD.IADD R5, R97, 0x1, R41 ;  /* 0x0000000161057824 */ /* 0x000fce00078e0229 */
.L_x_567:
[----:B------:R-:W0:Y:S01]  /*2680*/  LDC.64 R118, c[0x0][0x2d8] ;  /* 0x0000b600ff767b82 */ /* 0x000e220000000a00 */
[----:B---3--:R-:W-:Y:S01]  /*2690*/  IADD3 R45, R24, -0x1, RZ ;  /* 0xffffffff182d7810 */ /* 0x008fe20007ffe0ff */
[----:B------:R-:W-:Y:S05]  /*26a0*/  YIELD ;  /* 0x0000000000007946 */ /* 0x000fea0003800000 */
[----:B------:R-:W-:Y:S01]  /*26b0*/  SHF.R.S32.HI R42, RZ, 0x1f, R45 ;  /* 0x0000001fff2a7819 */ /* 0x000fe2000001142d */
[----:B-1----:R-:W1:Y:S01]  /*26c0*/  LDC R116, c[0x0][0x3d4] ;  /* 0x0000f500ff747b82 */ /* 0x002e620000000800 */
[-C--:B------:R-:W-:Y:S01]  /*26d0*/  IMAD R3, R126, R45.reuse, RZ ;  /* 0x0000002d7e037224 */ /* 0x080fe200078e02ff */
[----:B------:R-:W-:Y:S01]  /*26e0*/  BSSY B0, `(.L_x_460) ;  /* 0x000078c000007945 */ /* 0x000fe20003800000 */
[----:B------:R-:W-:-:S04]  /*26f0*/  IMAD.WIDE.U32 R124, R98, R45, RZ ;  /* 0x0000002d627c7225 */ /* 0x000fc800078e00ff */
[----:B------:R-:W-:Y:S01]  /*2700*/  IMAD R3, R42, R98, R3 ;  /* 0x000000622a037224 */ /* 0x000fe200078e0203 */
[CC--:B------:R-:W-:Y:S02]  /*2710*/  IADD3 R40, P2, R36.reuse, R124.reuse, RZ ;  /* 0x0000007c24287210 */ /* 0x0c0fe40007f5e0ff */
[CC--:B------:R-:W-:Y:S01]  /*2720*/  IADD3 R0, P3, P4, R36.reuse, R124.reuse, R132 ;  /* 0x0000007c24007210 */ /* 0x0c0fe20007c7e084 */
[----:B------:R-:W-:Y:S01]  /*2730*/  IMAD.IADD R92, R125, 0x1, R3 ;  /* 0x000000017d5c7824 */ /* 0x000fe200078e0203 */
[----:B------:R-:W-:-:S03]  /*2740*/  IADD3 R4, P5, P6, R36, R124, R130 ;  /* 0x0000007c24047210 */ /* 0x000fc60007ebe082 */
[----:B------:R-:W-:Y:S01]  /*2750*/  IMAD.X R41, R92, 0x1, R35, P2 ;  /* 0x000000015c297824 */ /* 0x000fe200010e0623 */
[C---:B0-----:R-:W-:Y:S02]  /*2760*/  LEA R52, P2, R0.reuse, R118, 0x1 ;  /* 0x0000007600347211 */ /* 0x041fe400078408ff */
[CC--:B------:R-:W-:Y:S02]  /*2770*/  IADD3.X R3, R35.reuse, R92.reuse, R131, P3, P4 ;  /* 0x0000005c23037210 */ /* 0x0c0fe40001fe8483 */
[----:B------:R-:W-:Y:S02]  /*2780*/  IADD3.X R24, R35, R92, R129, P5, P6 ;  /* 0x0000005c23187210 */ /* 0x000fe40002fec481 */
[----:B------:R-:W-:Y:S01]  /*2790*/  LEA.HI.X R53, R0, R119, R3, 0x1, P2 ;  /* 0x0000007700357211 */ /* 0x000fe200010f0c03 */
[----:B------:R-:W-:Y:S01]  /*27a0*/  IMAD R3, R17, 0x5000, R235 ;  /* 0x0000500011037824 */ /* 0x000fe200078e02eb */
[----:B-1----:R-:W-:Y:S02]  /*27b0*/  ISETP.GE.AND P2, PT, R116, 0x1, PT ;  /* 0x000000017400780c */ /* 0x002fe40003f46270 */
[----:B------:R-:W-:-:S02]  /*27c0*/  LEA R54, P5, R4, R118, 0x1 ;  /* 0x0000007604367211 */ /* 0x000fc400078a08ff */
[----:B------:R-:W-:Y:S02]  /*27d0*/  LEA R60, P6, R40, R118, 0x1 ;  /* 0x00000076283c7211 */ /* 0x000fe400078c08ff */
[----:B------:R-:W-:Y:S02]  /*27e0*/  ISETP.GT.AND P3, PT, R45, R121, PT ;  /* 0x000000792d00720c */ /* 0x000fe40003f64270 */
[-C--:B------:R-:W-:Y:S01]  /*27f0*/  LEA.HI.X R55, R4, R119.reuse, R24, 0x1, P5 ;  /* 0x0000007704377211 */ /* 0x080fe200028f0c18 */
[----:B------:R-:W-:Y:S01]  /*2800*/  IMAD.MOV.U32 R24, RZ, RZ, R45 ;  /* 0x000000ffff187224 */ /* 0x000fe200078e002d */
[----:B------:R-:W-:Y:S02]  /*2810*/  LEA.HI.X R61, R40, R119, R41, 0x1, P6 ;  /* 0x00000077283d7211 */ /* 0x000fe400030f0c29 */
[----:B------:R-:W-:Y:S02]  /*2820*/  P2R R114, PR, RZ, 0x8 ;  /* 0x00000008ff727803 */ /* 0x000fe40000000000 */
[----:B------:R-:W-:Y:S01]  /*2830*/  LEA R4, R3, R16, 0x1 ;  /* 0x0000001003047211 */ /* 0x000fe200078e08ff */
[----:B------:R-:W-:Y:S06]  /*2840*/  @!P2 BRA `(.L_x_461) ;  /* 0x0000007000dca947 */ /* 0x000fec0003800000 */
[----:B------:R-:W-:Y:S01]  /*2850*/  ULDC.U8 UR4, c[0x0][0x3f0] ;  /* 0x0000fc0000047ab9 */ /* 0x000fe20000000000 */
[-C--:B------:R-:W-:Y:S01]  /*2860*/  IMAD R3, R127, R45.reuse, RZ ;  /* 0x0000002d7f037224 */ /* 0x080fe200078e02ff */
[----:B------:R-:W-:Y:S01]  /*2870*/  ISETP.NE.AND P2, PT, RZ, UR4, PT ;  /* 0x00000004ff007c0c */ /* 0x000fe2000bf45270 */
[-C--:B------:R-:W-:Y:S02]  /*2880*/  IMAD R43, R128, R45.reuse, RZ ;  /* 0x0000002d802b7224 */ /* 0x080fe400078e02ff */
[C---:B------:R-:W-:Y:S02]  /*2890*/  IMAD R41, R42.reuse, R110, R3 ;  /* 0x0000006e2a297224 */ /* 0x040fe400078e0203 */
[----:B------:R-:W-:Y:S02]  /*28a0*/  IMAD R43, R42, R104, R43 ;  /* 0x000000682a2b7224 */ /* 0x000fe400078e022b */
[----:B------:R-:W-:Y:S02]  /*28b0*/  IMAD R3, R24, -0x50, R2 ;  /* 0xffffffb018037824 */ /* 0x000fe400078e0202 */
[----:B------:R-:W-:-:S03]  /*28c0*/  IMAD.WIDE.U32 R88, R104, R45, RZ ;  /* 0x0000002d68587225 */ /* 0x000fc600078e00ff */
[----:B------:R-:W-:Y:S01]  /*28d0*/  VIMNMX R3, R3, 0x50, PT ;  /* 0x0000005003037848 */ /* 0x000fe20003fe0100 */
[----:B------:R-:W-:Y:S01]  /*28e0*/  IMAD.WIDE.U32 R90, R110, R45, RZ ;  /* 0x0000002d6e5a7225 */ /* 0x000fe200078e00ff */
[----:B------:R-:W-:-:S03]  /*28f0*/  IADD3 R115, R89, R43, RZ ;  /* 0x0000002b59737210 */ /* 0x000fc60007ffe0ff */
[----:B------:R-:W-:Y:S01]  /*2900*/  IMAD.IADD R0, R91, 0x1, R41 ;  /* 0x000000015b007824 */ /* 0x000fe200078e0229 */
[----:B------:R-:W-:Y:S06]  /*2910*/  @!P2 BRA `(.L_x_462) ;  /* 0x00000034004ca947 */ /* 0x000fec0003800000 */
[----:B------:R-:W-:Y:S01]  /*2920*/  ISETP.GE.AND P3, PT, R18, R3, PT ;  /* 0x000000031200720c */ /* 0x000fe20003f66270 */
[----:B------:R-:W-:Y:S01]  /*2930*/  BSSY B1, `(.L_x_463) ;  /* 0x000002a000017945 */ /* 0x000fe20003800000 */
        /* <DEDUP_REMOVED lines=8> */
[----:B------:R-:W-:Y:S01]  /*29c0*/  CS2R R124, SRZ ;  /* 0x00000000007c7805 */ /* 0x000fe2000001ff00 */
[----:B------:R-:W-:Y:S06]  /*29d0*/  @P3 BRA `(.L_x_464) ;  /* 0x00000000007c3947 */ /* 0x000fec0003800000 */
[----:B------:R-:W-:Y:S01]  /*29e0*/  IADD3 R41, P2, R106, R90, RZ ;  /* 0x0000005a6a297210 */ /* 0x000fe20007f5e0ff */
[----:B------:R-:W-:Y:S01]  /*29f0*/  ULDC.64 UR4, c[0x0][0x3c8] ;  /* 0x0000f20000047ab9 */ /* 0x000fe20000000a00 */
[----:B------:R-:W-:Y:S02]  /*2a00*/  IADD3 R43, P4, R100, R88, RZ ;  /* 0x00000058642b7210 */ /* 0x000fe40007f9e0ff */
[----:B------:R-:W-:Y:S02]  /*2a10*/  CS2R R122, SRZ ;  /* 0x00000000007a7805 */ /* 0x000fe4000001ff00 */
[-C--:B------:R-:W-:Y:S01]  /*2a20*/  ISETP.GE.AND P5, PT, R22, R116.reuse, PT ;  /* 0x000000741600720c */ /* 0x080fe20003fa6270 */
[----:B------:R-:W-:Y:S01]  /*2a30*/  IMAD.X R42, R0, 0x1, R20, P2 ;  /* 0x00000001002a7824 */ /* 0x000fe200010e0614 */
[----:B------:R-:W-:Y:S01]  /*2a40*/  LEA R40, P2, R41, UR4, 0x1 ;  /* 0x0000000429287c11 */ /* 0x000fe2000f8408ff */
[----:B------:R-:W-:Y:S01]  /*2a50*/  IMAD.X R44, R115, 0x1, R25, P4 ;  /* 0x00000001732c7824 */ /* 0x000fe200020e0619 */
[----:B------:R-:W-:Y:S01]  /*2a60*/  CS2R R124, SRZ ;  /* 0x00000000007c7805 */ /* 0x000fe2000001ff00 */
[----:B------:R-:W-:Y:S01]  /*2a70*/  ULDC.64 UR6, c[0x0][0x208] ;  /* 0x0000820000067ab9 */ /* 0x000fe20000000a00 */
[----:B------:R-:W-:Y:S01]  /*2a80*/  LEA.HI.X R41, R41, UR5, R42, 0x1, P2 ;  /* 0x0000000529297c11 */ /* 0x000fe200090f0c2a */
[----:B------:R-:W-:Y:S01]  /*2a90*/  ULDC.64 UR4, c[0x0][0x3e0] ;  /* 0x0000f80000047ab9 */ /* 0x000fe20000000a00 */
[----:B------:R-:W-:-:S02]  /*2aa0*/  ISETP.GE.AND P4, PT, R215, R116, PT ;  /* 0x00000074d700720c */ /* 0x000fc40003f86270 */
[----:B------:R-:W-:-:S03]  /*2ab0*/  LEA R42, P2, R43, UR4, 0x1 ;  /* 0x000000042b2a7c11 */ /* 0x000fc6000f8408ff */
[----:B------:R0:W5:Y:S01]  /*2ac0*/  @!P5 LDG.E.64 R122, desc[UR6][R40.64] ;  /* 0x00000006287ad981 */ /* 0x000162000c1e1b00 */
[----:B------:R-:W-:Y:S02]  /*2ad0*/  LEA.HI.X R43, R43, UR5, R44, 0x1, P2 ;  /* 0x000000052b2b7c11 */ /* 0x000fe400090f0c2c */
[----:B------:R-:W-:-:S03]  /*2ae0*/  ISETP.GE.AND P2, PT, R214, R116, PT ;  /* 0x00000074d600720c */ /* 0x000fc60003f46270 */
[----:B------:R0:W5:Y:S01]  /*2af0*/  @!P5 LDG.E.64 R124, desc[UR6][R42.64] ;  /* 0x000000062a7cd981 */ /* 0x000162000c1e1b00 */
[----:B------:R-:W-:Y:S02]  /*2b00*/  ISETP.GE.AND P5, PT, R216, R116, PT ;  /* 0x00000074d800720c */ /* 0x000fe40003fa6270 */
[----:B------:R-:W-:Y:S02]  /*2b10*/  CS2R R94, SRZ ;  /* 0x00000000005e7805 */ /* 0x000fe4000001ff00 */
[----:B------:R-:W-:Y:S02]  /*2b20*/  CS2R R86, SRZ ;  /* 0x0000000000567805 */ /* 0x000fe4000001ff00 */
[----:B------:R-:W-:Y:S02]  /*2b30*/  CS2R R82, SRZ ;  /* 0x0000000000527805 */ /* 0x000fe4000001ff00 */
[----:B------:R-:W-:Y:S02]  /*2b40*/  CS2R R118, SRZ ;  /* 0x0000000000767805 */ /* 0x000fe4000001ff00 */
[----:B------:R-:W-:-:S02]  /*2b50*/  CS2R R92, SRZ ;  /* 0x00000000005c7805 */ /* 0x000fc4000001ff00 */
[----:B------:R-:W-:Y:S01]  /*2b60*/  CS2R R84, SRZ ;  /* 0x0000000000547805 */ /* 0x000fe2000001ff00 */
[----:B------:R0:W5:Y:S04]  /*2b70*/  @!P4 LDG.E.64 R94, desc[UR6][R40.64+0x40] ;  /* 0x00004006285ec981 */ /* 0x000168000c1e1b00 */
[----:B------:R0:W5:Y:S04]  /*2b80*/  @!P2 LDG.E.64 R86, desc[UR6][R40.64+0x80] ;  /* 0x000080062856a981 */ /* 0x000168000c1e1b00 */
[----:B------:R0:W5:Y:S04]  /*2b90*/  @!P5 LDG.E.64 R82, desc[UR6][R40.64+0xc0] ;  /* 0x0000c0062852d981 */ /* 0x000168000c1e1b00 */
[----:B------:R0:W5:Y:S04]  /*2ba0*/  @!P4 LDG.E.64 R118, desc[UR6][R42.64+0x40] ;  /* 0x000040062a76c981 */ /* 0x000168000c1e1b00 */
[----:B------:R0:W5:Y:S04]  /*2bb0*/  @!P2 LDG.E.64 R92, desc[UR6][R42.64+0x80] ;  /* 0x000080062a5ca981 */ /* 0x000168000c1e1b00 */
[----:B------:R0:W5:Y:S02]  /*2bc0*/  @!P5 LDG.E.64 R84, desc[UR6][R42.64+0xc0] ;  /* 0x0000c0062a54d981 */ /* 0x000164000c1e1b00 */
.L_x_464:
[----:B------:R-:W-:Y:S05]  /*2bd0*/  BSYNC B1 ;  /* 0x0000000000017941 */ /* 0x000fea0003800000 */
.L_x_463:
[----:B0----5:R-:W-:Y:S01]  /*2be0*/  IMAD.MOV.U32 R41, RZ, RZ, R83 ;  /* 0x000000ffff297224 */ /* 0x021fe200078e0053 */
[----:B------:R-:W-:Y:S01]  /*2bf0*/  MOV R40, R82 ;  /* 0x0000005200287202 */ /* 0x000fe20000000f00 */
[----:B------:R-:W-:Y:S01]  /*2c00*/  IMAD.MOV.U32 R42, RZ, RZ, R86 ;  /* 0x000000ffff2a7224 */ /* 0x000fe200078e0056 */
[----:B------:R-:W-:Y:S01]  /*2c10*/  ISETP.GE.AND P4, PT, R217, R3, PT ;  /* 0x00000003d900720c */ /* 0x000fe20003f86270 */
[----:B------:R-:W-:Y:S01]  /*2c20*/  BSSY B1, `(.L_x_465) ;  /* 0x000003d000017945 */ /* 0x000fe20003800000 */
[----:B------:R-:W-:Y:S01]  /*2c30*/  PRMT R162, R41, 0x5410, R40 ;  /* 0x0000541029a27816 */ /* 0x000fe20000000028 */
[----:B------:R-:W-:Y:S01]  /*2c40*/  IMAD.MOV.U32 R41, RZ, RZ, R94 ;  /* 0x000000ffff297224 */ /* 0x000fe200078e005e */
[----:B------:R-:W-:Y:S02]  /*2c50*/  MOV R40, R87 ;  /* 0x0000005700287202 */ /* 0x000fe40000000f00 */
[----:B------:R-:W-:Y:S02]  /*2c60*/  CS2R R70, SRZ ;  /* 0x0000000000467805 */ /* 0x000fe4000001ff00 */
[----:B------:R-:W-:-:S02]  /*2c70*/  CS2R R74, SRZ ;  /* 0x00000000004a7805 */ /* 0x000fc4000001ff00 */
[----:B------:R-:W-:Y:S02]  /*2c80*/  CS2R R78, SRZ ;  /* 0x00000000004e7805 */ /* 0x000fe4000001ff00 */
[----:B------:R-:W-:Y:S01]  /*2c90*/  PRMT R164, R42, 0x5410, R40 ;  /* 0x000054102aa47816 */ /* 0x000fe20000000028 */
[----:B------:R-:W-:Y:S01]  /*2ca0*/  IMAD.MOV.U32 R40, RZ, RZ, R95 ;  /* 0x000000ffff287224 */ /* 0x000fe200078e005f */
[----:B------:R-:W-:Y:S02]  /*2cb0*/  MOV R42, R122 ;  /* 0x0000007a002a7202 */ /* 0x000fe40000000f00 */
[----:B------:R-:W-:Y:S02]  /*2cc0*/  CS2R R68, SRZ ;  /* 0x0000000000447805 */ /* 0x000fe4000001ff00 */
[----:B------:R-:W-:Y:S02]  /*2cd0*/  CS2R R72, SRZ ;  /* 0x0000000000487805 */ /* 0x000fe4000001ff00 */
[----:B------:R-:W-:-:S02]  /*2ce0*/  CS2R R76, SRZ ;  /* 0x00000000004c7805 */ /* 0x000fc4000001ff00 */
[----:B------:R-:W-:Y:S01]  /*2cf0*/  PRMT R165, R41, 0x5410, R40 ;  /* 0x0000541029a57816 */ /* 0x000fe20000000028 */
[----:B------:R-:W-:Y:S01]  /*2d00*/  IMAD.MOV.U32 R41, RZ, RZ, R123 ;  /* 0x000000ffff297224 */ /* 0x000fe200078e007b */
[----:B------:R-:W-:Y:S01]  /*2d10*/  CS2R R80, SRZ ;  /* 0x0000000000507805 */ /* 0x000fe2000001ff00 */
[----:B------:R-:W-:-:S03]  /*2d20*/  IMAD.MOV.U32 R40, RZ, RZ, R84 ;  /* 0x000000ffff287224 */ /* 0x000fc600078e0054 */
[----:B------:R-:W-:Y:S01]  /*2d30*/  PRMT R157, R42, 0x5410, R41 ;  /* 0x000054102a9d7816 */ /* 0x000fe20000000029 */
[----:B------:R-:W-:Y:S01]  /*2d40*/  IMAD.MOV.U32 R42, RZ, RZ, R92 ;  /* 0x000000ffff2a7224 */ /* 0x000fe200078e005c */
[----:B------:R-:W-:-:S04]  /*2d50*/  MOV R41, R85 ;  /* 0x0000005500297202 */ /* 0x000fc80000000f00 */
[----:B------:R-:W-:Y:S01]  /*2d60*/  PRMT R163, R40, 0x5410, R41 ;  /* 0x0000541028a37816 */ /* 0x000fe20000000029 */
[----:B------:R-:W-:Y:S01]  /*2d70*/  IMAD.MOV.U32 R40, RZ, RZ, R93 ;  /* 0x000000ffff287224 */ /* 0x000fe200078e005d */
[----:B------:R-:W-:-:S04]  /*2d80*/  MOV R41, R118 ;  /* 0x0000007600297202 */ /* 0x000fc80000000f00 */
[----:B------:R-:W-:Y:S01]  /*2d90*/  PRMT R166, R42, 0x5410, R40 ;  /* 0x000054102aa67816 */ /* 0x000fe20000000028 */
[----:B------:R-:W-:Y:S02]  /*2da0*/  IMAD.MOV.U32 R40, RZ, RZ, R119 ;  /* 0x000000ffff287224 */ /* 0x000fe400078e0077 */
[----:B------:R-:W-:-:S03]  /*2db0*/  IMAD.MOV.U32 R42, RZ, RZ, R124 ;  /* 0x000000ffff2a7224 */ /* 0x000fc600078e007c */
[----:B------:R-:W-:Y:S02]  /*2dc0*/  PRMT R167, R41, 0x5410, R40 ;  /* 0x0000541029a77816 */ /* 0x000fe40000000028 */
[----:B------:R-:W-:-:S04]  /*2dd0*/  MOV R41, R125 ;  /* 0x0000007d00297202 */ /* 0x000fc80000000f00 */
[----:B------:R-:W-:Y:S01]  /*2de0*/  PRMT R159, R42, 0x5410, R41 ;  /* 0x000054102a9f7816 */ /* 0x000fe20000000029 */
[----:B------:R-:W-:Y:S06]  /*2df0*/  @P4 BRA `(.L_x_466) ;  /* 0x00000000007c4947 */ /* 0x000fec0003800000 */
[----:B------:R-:W-:Y:S01]  /*2e00*/  IADD3 R41, P2, P5, R106, R90, R28 ;  /* 0x0000005a6a297210 */ /* 0x000fe20007d5e01c */
[----:B------:R-:W-:Y:S01]  /*2e10*/  ULDC.64 UR4, c[0x0][0x3c8] ;  /* 0x0000f20000047ab9 */ /* 0x000fe20000000a00 */
[----:B------:R-:W-:Y:S01]  /*2e20*/  ULDC.64 UR6, c[0x0][0x3e0] ;  /* 0x0000f80000067ab9 */ /* 0x000fe20000000a00 */
[----:B------:R-:W-:Y:S02]  /*2e30*/  CS2R R78, SRZ ;  /* 0x00000000004e7805 */ /* 0x000fe4000001ff00 */
[----:B------:R-:W-:Y:S02]  /*2e40*/  IADD3.X R46, R20, R0, R30, P2, P5 ;  /* 0x00000000142e7210 */ /* 0x000fe400017ea41e */
[----:B------:R-:W-:Y:S02]  /*2e50*/  CS2R R74, SRZ ;  /* 0x00000000004a7805 */ /* 0x000fe4000001ff00 */
[----:B------:R-:W-:Y:S02]  /*2e60*/  IADD3 R43, P2, P5, R100, R88, R32 ;  /* 0x00000058642b7210 */ /* 0x000fe40007d5e020 */
[----:B------:R-:W-:-:S02]  /*2e70*/  CS2R R80, SRZ ;  /* 0x0000000000507805 */ /* 0x000fc4000001ff00 */
[----:B------:R-:W-:Y:S01]  /*2e80*/  CS2R R76, SRZ ;  /* 0x00000000004c7805 */ /* 0x000fe2000001ff00 */
[----:B------:R-:W-:Y:S01]  /*2e90*/  ULDC.64 UR8, c[0x0][0x208] ;  /* 0x0000820000087ab9 */ /* 0x000fe20000000a00 */
[----:B------:R-:W-:Y:S02]  /*2ea0*/  IADD3.X R44, R25, R115, R34, P2, P5 ;  /* 0x00000073192c7210 */ /* 0x000fe400017ea422 */
[----:B------:R-:W-:Y:S02]  /*2eb0*/  LEA R40, P2, R41, UR4, 0x1 ;  /* 0x0000000429287c11 */ /* 0x000fe4000f8408ff */
[----:B------:R-:W-:Y:S02]  /*2ec0*/  LEA R42, P5, R43, UR6, 0x1 ;  /* 0x000000062b2a7c11 */ /* 0x000fe4000f8a08ff */
[----:B------:R-:W-:Y:S02]  /*2ed0*/  LEA.HI.X R41, R41, UR5, R46, 0x1, P2 ;  /* 0x0000000529297c11 */ /* 0x000fe400090f0c2e */
[----:B------:R-:W-:-:S02]  /*2ee0*/  LEA.HI.X R43, R43, UR7, R44, 0x1, P5 ;  /* 0x000000072b2b7c11 */ /* 0x000fc4000a8f0c2c */
[-C--:B------:R-:W-:Y:S02]  /*2ef0*/  ISETP.GE.AND P2, PT, R22, R116.reuse, PT ;  /* 0x000000741600720c */ /* 0x080fe40003f46270 */
[----:B------:R-:W-:Y:S02]  /*2f00*/  ISETP.GE.AND P5, PT, R215, R116, PT ;  /* 0x00000074d700720c */ /* 0x000fe40003fa6270 */
[----:B------:R-:W-:Y:S02]  /*2f10*/  CS2R R70, SRZ ;  /* 0x0000000000467805 */ /* 0x000fe4000001ff00 */
[----:B------:R-:W-:Y:S02]  /*2f20*/  CS2R R66, SRZ ;  /* 0x0000000000427805 */ /* 0x000fe4000001ff00 */
[----:B------:R-:W-:-:S05]  /*2f30*/  CS2R R72, SRZ ;  /* 0x0000000000487805 */ /* 0x000fca000001ff00 */
[----:B------:R0:W5:Y:S04]  /*2f40*/  @!P2 LDG.E.64 R78, desc[UR8][R40.64] ;  /* 0x00000008284ea981 */ /* 0x000168000c1e1b00 */
[----:B------:R0:W5:Y:S01]  /*2f50*/  @!P2 LDG.E.64 R80, desc[UR8][R42.64] ;  /* 0x000000082a50a981 */ /* 0x000162000c1e1b00 */
[----:B------:R-:W-:-:S03]  /*2f60*/  ISETP.GE.AND P2, PT, R214, R116, PT ;  /* 0x00000074d600720c */ /* 0x000fc60003f46270 */
[----:B------:R0:W5:Y:S04]  /*2f70*/  @!P5 LDG.E.64 R74, desc[UR8][R40.64+0x40] ;  /* 0x00004008284ad981 */ /* 0x000168000c1e1b00 */
[----:B------:R0:W5:Y:S01]  /*2f80*/  @!P5 LDG.E.64 R76, desc[UR8][R42.64+0x40] ;  /* 0x000040082a4cd981 */ /* 0x000162000c1e1b00 */
[----:B------:R-:W-:Y:S02]  /*2f90*/  ISETP.GE.AND P5, PT, R216, R116, PT ;  /* 0x00000074d800720c */ /* 0x000fe40003fa6270 */
[----:B------:R-:W-:-:S03]  /*2fa0*/  CS2R R68, SRZ ;  /* 0x0000000000447805 */ /* 0x000fc6000001ff00 */
[----:B------:R0:W5:Y:S04]  /*2fb0*/  @!P2 LDG.E.64 R70, desc[UR8][R40.64+0x80] ;  /* 0x000080082846a981 */ /* 0x000168000c1e1b00 */
[----:B------:R0:W5:Y:S04]  /*2fc0*/  @!P2 LDG.E.64 R72, desc[UR8][R42.64+0x80] ;  /* 0x000080082a48a981 */ /* 0x000168000c1e1b00 */
[----:B------:R0:W5:Y:S04]  /*2fd0*/  @!P5 LDG.E.64 R66, desc[UR8][R40.64+0xc0] ;  /* 0x0000c0082842d981 */ /* 0x000168000c1e1b00 */
[----:B------:R0:W5:Y:S02]  /*2fe0*/  @!P5 LDG.E.64 R68, desc[UR8][R42.64+0xc0] ;  /* 0x0000c0082a44d981 */ /* 0x000164000c1e1b00 */
.L_x_466:
[----:B------:R-:W-:Y:S05]  /*2ff0*/  BSYNC B1 ;  /* 0x0000000000017941 */ /* 0x000fea0003800000 */
.L_x_465:
        /* <DEDUP_REMOVED lines=8> */
[----:B------:R-:W-:Y:S01]  /*3080*/  CS2R R58, SRZ ;  /* 0x00000000003a7805 */ /* 0x000fe2000001ff00 */
[----:B-----5:R-:W-:Y:S01]  /*3090*/  IMAD.MOV.U32 R136, RZ, RZ, R66 ;  /* 0x000000ffff887224 */ /* 0x020fe200078e0042 */
[----:B------:R-:W-:Y:S01]  /*30a0*/  CS2R R64, SRZ ;  /* 0x0000000000407805 */ /* 0x000fe2000001ff00 */
[----:B------:R-:W-:Y:S06]  /*30b0*/  @P5 BRA `(.L_x_468) ;  /* 0x00000000007c5947 */ /* 0x000fec0003800000 */
[----:B------:R-:W-:Y:S01]  /*30c0*/  IADD3 R90, P2, P6, R106, R27, R90 ;  /* 0x0000001b6a5a7210 */ /* 0x000fe20007e5e05a */
[----:B------:R-:W-:Y:S01]  /*30d0*/  ULDC.64 UR4, c[0x0][0x3c8] ;  /* 0x0000f20000047ab9 */ /* 0x000fe20000000a00 */
[----:B------:R-:W-:Y:S01]  /*30e0*/  ULDC.64 UR6, c[0x0][0x3e0] ;  /* 0x0000f80000067ab9 */ /* 0x000fe20000000a00 */
[----:B------:R-:W-:Y:S02]  /*30f0*/  CS2R R62, SRZ ;  /* 0x00000000003e7805 */ /* 0x000fe4000001ff00 */
[----:B0-----:R-:W-:Y:S02]  /*3100*/  IADD3.X R41, R20, R29, R0, P2, P6 ;  /* 0x0000001d14297210 */ /* 0x001fe400017ec400 */
[----:B------:R-:W-:Y:S02]  /*3110*/  CS2R R64, SRZ ;  /* 0x0000000000407805 */ /* 0x000fe4000001ff00 */
[----:B------:R-:W-:Y:S01]  /*3120*/  IADD3 R88, P2, P6, R100, R31, R88 ;  /* 0x0000001f64587210 */ /* 0x000fe20007e5e058 */
[----:B------:R-:W-:-:S03]  /*3130*/  ULDC.64 UR8, c[0x0][0x208] ;  /* 0x0000820000087ab9 */ /* 0x000fc60000000a00 */
[----:B------:R-:W-:Y:S02]  /*3140*/  IADD3.X R115, R25, R33, R115, P2, P6 ;  /* 0x0000002119737210 */ /* 0x000fe400017ec473 */
[----:B------:R-:W-:-:S04]  /*3150*/  LEA R40, P2, R90, UR4, 0x1 ;  /* 0x000000045a287c11 */ /* 0x000fc8000f8408ff */
[----:B------:R-:W-:Y:S02]  /*3160*/  LEA.HI.X R41, R90, UR5, R41, 0x1, P2 ;  /* 0x000000055a297c11 */ /* 0x000fe400090f0c29 */
[----:B------:R-:W-:-:S04]  /*3170*/  LEA R42, P2, R88, UR6, 0x1 ;  /* 0x00000006582a7c11 */ /* 0x000fc8000f8408ff */
[----:B------:R-:W-:Y:S02]  /*3180*/  LEA.HI.X R43, R88, UR7, R115, 0x1, P2 ;  /* 0x00000007582b7c11 */ /* 0x000fe400090f0c73 */
[----:B------:R-:W-:Y:S02]  /*3190*/  ISETP.GE.AND P2, PT, R22, R116, PT ;  /* 0x000000741600720c */ /* 0x000fe40003f46270 */
[----:B------:R-:W-:Y:S02]  /*31a0*/  CS2R R56, SRZ ;  /* 0x0000000000387805 */ /* 0x000fe4000001ff00 */
[----:B------:R-:W-:-:S09]  /*31b0*/  CS2R R58, SRZ ;  /* 0x00000000003a7805 */ /* 0x000fd2000001ff00 */
[----:B------:R1:W5:Y:S04]  /*31c0*/  @!P2 LDG.E.64 R62, desc[UR8][R40.64] ;  /* 0x00000008283ea981 */ /* 0x000368000c1e1b00 */
[----:B------:R1:W5:Y:S01]  /*31d0*/  @!P2 LDG.E.64 R64, desc[UR8][R42.64] ;  /* 0x000000082a40a981 */ /* 0x000362000c1e1b00 */
        /* <DEDUP_REMOVED lines=10> */
[----:B------:R-:W-:-:S13]  /*3280*/  ISETP.GE.AND P2, PT, R216, R116, PT ;  /* 0x00000074d800720c */ /* 0x000fda0003f46270 */
[----:B------:R1:W5:Y:S04]  /*3290*/  @!P2 LDG.E.64 R44, desc[UR8][R40.64+0xc0] ;  /* 0x0000c008282ca981 */ /* 0x000368000c1e1b00 */
[----:B------:R1:W5:Y:S02]  /*32a0*/  @!P2 LDG.E.64 R46, desc[UR8][R42.64+0xc0] ;  /* 0x0000c0082a2ea981 */ /* 0x000364000c1e1b00 */
.L_x_468:
[----:B------:R-:W-:Y:S05]  /*32b0*/  BSYNC B1 ;  /* 0x0000000000017941 */ /* 0x000fea0003800000 */
.L_x_467:
[----:B01----:R-:W-:Y:S01]  /*32c0*/  IMAD.MOV.U32 R41, RZ, RZ, R71 ;  /* 0x000000ffff297224 */ /* 0x003fe200078e0047 */
[----:B------:R-:W-:Y:S01]  /*32d0*/  MOV R40, R70 ;  /* 0x0000004600287202 */ /* 0x000fe20000000f00 */
[----:B------:R-:W-:Y:S01]  /*32e0*/  IMAD.MOV.U32 R0, RZ, RZ, R67 ;  /* 0x000000ffff007224 */ /* 0x000fe200078e0043 */
[----:B------:R-:W-:Y:S01]  /*32f0*/  PRMT R139, R136, 0x7610, R139 ;  /* 0x00007610888b7816 */ /* 0x000fe2000000008b */
[----:B------:R-:W-:Y:S01]  /*3300*/  IMAD.MOV.U32 R42, RZ, RZ, R74 ;  /* 0x000000ffff2a7224 */ /* 0x000fe200078e004a */
[----:B------:R-:W-:Y:S01]  /*3310*/  PRMT R141, R40, 0x5410, R41 ;  /* 0x00005410288d7816 */ /* 0x000fe20000000029 */
[----:B------:R-:W-:Y:S01]  /*3320*/  IMAD.MOV.U32 R40, RZ, RZ, R78 ;  /* 0x000000ffff287224 */ /* 0x000fe200078e004e */
[----:B------:R-:W-:Y:S01]  /*3330*/  PRMT R139, R139, 0x5410, R0 ;  /* 0x000054108b8b7816 */ /* 0x000fe20000000000 */
[----:B------:R-:W-:Y:S01]  /*3340*/  IMAD.MOV.U32 R41, RZ, RZ, R79 ;  /* 0x000000ffff297224 */ /* 0x000fe200078e004f */
[----:B------:R-:W-:Y:S01]  /*3350*/  PRMT R153, R42, 0x7610, R153 ;  /* 0x000076102a997816 */ /* 0x000fe20000000099 */
[----:B------:R-:W-:Y:S01]  /*3360*/  ULOP3.LUT UR4, UR60, 0x1, URZ, 0xfc, !UPT ;  /* 0x000000013c047892 */ /* 0x000fe2000f8efc3f */
[----:B------:R-:W-:-:S02]  /*3370*/  MOV R0, R75 ;  /* 0x0000004b00007202 */ /* 0x000fc40000000f00 */
[----:B------:R-:W-:Y:S01]  /*3380*/  MOV R42, R68 ;  /* 0x00000044002a7202 */ /* 0x000fe20000000f00 */
[----:B------:R-:W-:Y:S01]  /*3390*/  UISETP.NE.AND UP0, UPT, UR4, 0x3, UPT ;  /* 0x000000030400788c */ /* 0x000fe2000bf05270 */
[----:B------:R-:W-:Y:S01]  /*33a0*/  PRMT R153, R153, 0x5410, R0 ;  /* 0x0000541099997816 */ /* 0x000fe20000000000 */
[----:B------:R-:W-:Y:S01]  /*33b0*/  IMAD.MOV.U32 R0, RZ, RZ, R69 ;  /* 0x000000ffff007224 */ /* 0x000fe200078e0045 */
[----:B------:R-:W-:Y:S01]  /*33c0*/  PRMT R161, R161, 0x5410, R40 ;  /* 0x00005410a1a17816 */ /* 0x000fe20000000028 */
[----:B------:R-:W-:Y:S01]  /*33d0*/  IMAD.MOV.U32 R40, RZ, RZ, R72 ;  /* 0x000000ffff287224 */ /* 0x000fe200078e0048 */
[----:B------:R-:W-:Y:S02]  /*33e0*/  PRMT R160, R41, 0x7610, R160 ;  /* 0x0000761029a07816 */ /* 0x000fe400000000a0 */
[----:B------:R-:W-:Y:S01]  /*33f0*/  PRMT R140, R42, 0x7610, R140 ;  /* 0x000076102a8c7816 */ /* 0x000fe2000000008c */
[----:B------:R-:W-:Y:S01]  /*3400*/  IMAD.MOV.U32 R42, RZ, RZ, R76 ;  /* 0x000000ffff2a7224 */ /* 0x000fe200078e004c */
[----:B------:R-:W-:-:S02]  /*3410*/  MOV R41, R73 ;  /* 0x0000004900297202 */ /* 0x000fc40000000f00 */
[----:B------:R-:W-:Y:S01]  /*3420*/  PRMT R140, R140, 0x5410, R0 ;  /* 0x000054108c8c7816 */ /* 0x000fe20000000000 */
[----:B------:R-:W-:Y:S01]  /*3430*/  IMAD.MOV.U32 R0, RZ, RZ, R77 ;  /* 0x000000ffff007224 */ /* 0x000fe200078e004d */
[----:B------:R-:W-:Y:S01]  /*3440*/  PRMT R145, R40, 0x5410, R41 ;  /* 0x0000541028917816 */ /* 0x000fe20000000029 */
[----:B------:R-:W-:Y:S01]  /*3450*/  IMAD.MOV.U32 R41, RZ, RZ, R81 ;  /* 0x000000ffff297224 */ /* 0x000fe200078e0051 */
[----:B------:R-:W-:Y:S01]  /*3460*/  PRMT R154, R42, 0x7610, R154 ;  /* 0x000076102a9a7816 */ /* 0x000fe2000000009a */
[----:B-----5:R-:W-:Y:S01]  /*3470*/  IMAD.MOV.U32 R42, RZ, RZ, R44 ;  /* 0x000000ffff2a7224 */ /* 0x020fe200078e002c */
[----:B------:R-:W-:Y:S02]  /*3480*/  MOV R40, R80 ;  /* 0x0000005000287202 */ /* 0x000fe40000000f00 */
[----:B------:R-:W-:Y:S02]  /*3490*/  PRMT R154, R154, 0x5410, R0 ;  /* 0x000054109a9a7816 */ /* 0x000fe40000000000 */
[----:B------:R-:W-:Y:S01]  /*34a0*/  PRMT R161, R40, 0x7610, R161 ;  /* 0x0000761028a17816 */ /* 0x000fe200000000a1 */
[----:B------:R-:W-:Y:S01]  /*34b0*/  IMAD.MOV.U32 R40, RZ, RZ, R51 ;  /* 0x000000ffff287224 */ /* 0x000fe200078e0033 */
[----:B------:R-:W-:Y:S01]  /*34c0*/  PRMT R160, R160, 0x5410, R41 ;  /* 0x00005410a0a07816 */ /* 0x000fe20000000029 */
[----:B------:R-:W-:Y:S01]  /*34d0*/  IMAD.MOV.U32 R41, RZ, RZ, R50 ;  /* 0x000000ffff297224 */ /* 0x000fe200078e0032 */
[----:B------:R-:W-:-:S02]  /*34e0*/  MOV R0, R56 ;  /* 0x0000003800007202 */ /* 0x000fc40000000f00 */
[----:B------:R-:W-:Y:S02]  /*34f0*/  PRMT R88, R42, 0x7610, R88 ;  /* 0x000076102a587816 */ /* 0x000fe40000000058 */
[----:B------:R-:W-:Y:S01]  /*3500*/  PRMT R136, R0, 0x7610, R136 ;  /* 0x0000761000887816 */ /* 0x000fe20000000088 */
[----:B------:R-:W-:Y:S01]  /*3510*/  IMAD.MOV.U32 R0, RZ, RZ, R46 ;  /* 0x000000ffff007224 */ /* 0x000fe200078e002e */
[----:B------:R-:W-:Y:S01]  /*3520*/  PRMT R90, R41, 0x5410, R40 ;  /* 0x00005410295a7816 */ /* 0x000fe20000000028 */
[----:B------:R-:W-:Y:S01]  /*3530*/  IMAD.MOV.U32 R41, RZ, RZ, R62 ;  /* 0x000000ffff297224 */ /* 0x000fe200078e003e */
[----:B------:R-:W-:Y:S02]  /*3540*/  MOV R42, R45 ;  /* 0x0000002d002a7202 */ /* 0x000fe40000000f00 */
[----:B------:R-:W-:Y:S02]  /*3550*/  MOV R40, R63 ;  /* 0x0000003f00287202 */ /* 0x000fe40000000f00 */
[----:B------:R-:W-:-:S02]  /*3560*/  PLOP3.LUT P2, PT, PT, PT, UP0, 0x80, 0x0 ;  /* 0x000000000000781c */ /* 0x000fc40003f4f008 */
[----:B------:R-:W-:Y:S01]  /*3570*/  PRMT R88, R88, 0x5410, R42 ;  /* 0x0000541058587816 */ /* 0x000fe2000000002a */
[----:B------:R-:W-:Y:S01]  /*3580*/  IMAD.MOV.U32 R42, RZ, RZ, R57 ;  /* 0x000000ffff2a7224 */ /* 0x000fe200078e0039 */
[----:B------:R-:W-:Y:S01]  /*3590*/  PRMT R89, R0, 0x7610, R89 ;  /* 0x0000761000597816 */ /* 0x000fe20000000059 */
[----:B------:R-:W-:Y:S01]  /*35a0*/  IMAD.MOV.U32 R0, RZ, RZ, R49 ;  /* 0x000000ffff007224 */ /* 0x000fe200078e0031 */
[----:B------:R-:W-:Y:S01]  /*35b0*/  PRMT R138, R41, 0x5410, R40 ;  /* 0x00005410298a7816 */ /* 0x000fe20000000028 */
[----:B------:R-:W-:Y:S01]  /*35c0*/  IMAD.MOV.U32 R41, RZ, RZ, R47 ;  /* 0x000000ffff297224 */ /* 0x000fe200078e002f */
[----:B------:R-:W-:Y:S02]  /*35d0*/  MOV R40, R48 ;  /* 0x0000003000287202 */ /* 0x000fe40000000f00 */
[----:B------:R-:W-:Y:S01]  /*35e0*/  PRMT R136, R136, 0x5410, R42 ;  /* 0x0000541088887816 */ /* 0x000fe2000000002a */
[----:B------:R-:W-:Y:S01]  /*35f0*/  IMAD.MOV.U32 R42, RZ, RZ, R58 ;  /* 0x000000ffff2a7224 */ /* 0x000fe200078e003a */
[----:B------:R-:W-:Y:S01]  /*3600*/  PRMT R91, R40, 0x5410, R0 ;  /* 0x00005410285b7816 */ /* 0x000fe20000000000 */
[----:B------:R-:W-:Y:S01]  /*3610*/  IMAD.MOV.U32 R40, RZ, RZ, R64 ;  /* 0x000000ffff287224 */ /* 0x000fe200078e0040 */
[----:B------:R-:W-:Y:S01]  /*3620*/  PRMT R89, R89, 0x5410, R41 ;  /* 0x0000541059597816 */ /* 0x000fe20000000029 */
[----:B------:R-:W-:Y:S01]  /*3630*/  IMAD.MOV.U32 R0, RZ, RZ, R65 ;  /* 0x000000ffff007224 */ /* 0x000fe200078e0041 */
[----:B------:R-:W-:-:S04]  /*3640*/  MOV R41, R59 ;  /* 0x0000003b00297202 */ /* 0x000fc80000000f00 */
[----:B------:R-:W-:Y:S02]  /*3650*/  PRMT R137, R42, 0x5410, R41 ;  /* 0x000054102a897816 */ /* 0x000fe40000000029 */
[----:B------:R-:W-:Y:S01]  /*3660*/  PRMT R158, R40, 0x5410, R0 ;  /* 0x00005410289e7816 */ /* 0x000fe20000000000 */
[----:B------:R-:W-:Y:S06]  /*3670*/  @!P2 BRA `(.L_x_469) ;  /* 0x000000000004a947 */ /* 0x000fec0003800000 */
[----:B------:R-:W-:Y:S01]  /*3680*/  BPT.TRAP 0x1 ;  /* 0x000000040000795c */ /* 0x000fe20000300000 */
.L_x_469:
[----:B------:R-:W-:Y:S01]  /*3690*/  LEA R0, R17, R16, 0x3 ;  /* 0x0000001011007211 */ /* 0x000fe200078e18ff */
[----:B------:R-:W-:Y:S01]  /*36a0*/  BSSY B1, `(.L_x_470) ;  /* 0x0000004000017945 */ /* 0x000fe20003800000 */
[----:B------:R-:W-:-:S04]  /*36b0*/  SHF.L.U32 R115, R219, 0x1f, RZ ;  /* 0x0000001fdb737819 */ /* 0x000fc800000006ff */
[----:B------:R-:W0:Y:S02]  /*36c0*/  SYNCS.PHASECHK.TRANS64.TRYWAIT P6, [R0+URZ+0x38890], R115 ;  /* 0x03889073000075a7 */ /* 0x000e2400080c017f */
[----:B0-----:R-:W-:Y:S05]  /*36d0*/  @!P6 BRA `(.L_x_471) ;  /* 0x000002280010e947 */ /* 0x001fea0003800000 */
.L_x_790:
[----:B------:R-:W-:Y:S05]  /*36e0*/  BSYNC B1 ;  /* 0x0000000000017941 */ /* 0x000fea0003800000 */
.L_x_470:
[----:B------:R-:W-:Y:S04]  /*36f0*/  BSSY B1, `(.L_x_472) ;  /* 0x00000d3000017945 */ /* 0x000fe80003800000 */
[----:B------:R-:W-:Y:S05]  /*3700*/  @P3 BRA `(.L_x_473) ;  /* 0x0000000c00443947 */ /* 0x000fea0003800000 */
[----:B------:R-:W-:Y:S01]  /*3710*/  ISETP.NE.AND P3, PT, R26, RZ, PT ;  /* 0x000000ff1a00720c */ /* 0x000fe20003f65270 */
[----:B------:R-:W-:-:S12]  /*3720*/  BSSY B2, `(.L_x_474) ;  /* 0x0000033000027945 */ /* 0x000fd80003800000 */
[----:B------:R-:W-:Y:S05]  /*3730*/  @!P3 BRA `(.L_x_475) ;  /* 0x0000000000c4b947 */ /* 0x000fea0003800000 */
[----:B------:R1:W2:Y:S01]  /*3740*/  LDS.128 R40, [R4+0x24400] ;  /* 0x0244000004287984 */ /* 0x0002a20000000c00 */
[----:B------:R-:W-:Y:S01]  /*3750*/  ISETP.GE.AND P3, PT, R22, R116, PT ;  /* 0x000000741600720c */ /* 0x000fe20003f66270 */
[----:B------:R-:W-:-:S12]  /*3760*/  BSSY B3, `(.L_x_476) ;  /* 0x000002c000037945 */ /* 0x000fd80003800000 */
[----:B-1----:R-:W-:Y:S05]  /*3770*/  @P3 BRA `(.L_x_477) ;  /* 0x0000000000a83947 */ /* 0x002fea0003800000 */
[--C-:B------:R-:W-:Y:S01]  /*3780*/  SHF.R.U64 R146, R122, 0x10, R123.reuse ;  /* 0x000000107a927819 */ /* 0x100fe2000000127b */
[--C-:B--2---:R-:W-:Y:S01]  /*3790*/  HADD2.F32 R152, -RZ, R43.reuse.H0_H0 ;  /* 0x2000002bff987230 */ /* 0x104fe20000004100 */
[----:B------:R-:W-:Y:S02]  /*37a0*/  SHF.R.U32.HI R122, RZ, 0x10, R123 ;  /* 0x00000010ff7a7819 */ /* 0x000fe4000001167b */
[--C-:B------:R-:W-:Y:S01]  /*37b0*/  SHF.R.U64 R123, R124, 0x10, R125.reuse ;  /* 0x000000107c7b7819 */ /* 0x100fe2000000127d */
[----:B------:R-:W-:Y:S01]  /*37c0*/  HADD2.F32 R124, -RZ, R43.H1_H1 ;  /* 0x3000002bff7c7230 */ /* 0x000fe20000004100 */
[----:B------:R-:W-:Y:S01]  /*37d0*/  SHF.R.U32.HI R155, RZ, 0x10, R125 ;  /* 0x00000010ff9b7819 */ /* 0x000fe2000001167d */
[----:B------:R-:W-:Y:S02]  /*37e0*/  HADD2.F32 R146, -RZ, R146.H0_H0 ;  /* 0x20000092ff927230 */ /* 0x000fe40000004100 */
[----:B------:R-:W-:Y:S02]  /*37f0*/  HADD2.F32 R156, -RZ, R123.H0_H0 ;  /* 0x2000007bff9c7230 */ /* 0x000fe40000004100 */
[----:B------:R-:W-:-:S02]  /*3800*/  HADD2.F32 R155, -RZ, R155.H0_H0 ;  /* 0x2000009bff9b7230 */ /* 0x000fc40000004100 */
[--C-:B------:R-:W-:Y:S02]  /*3810*/  HADD2.F32 R123, -RZ, R41.reuse.H1_H1 ;  /* 0x30000029ff7b7230 */ /* 0x100fe40000004100 */
[----:B------:R-:W-:Y:S02]  /*3820*/  HADD2.F32 R41, -RZ, R41.H0_H0 ;  /* 0x20000029ff297230 */ /* 0x000fe40000004100 */
[-C--:B------:R-:W-:Y:S01]  /*3830*/  FMUL.FTZ R43, R124, R155.reuse ;  /* 0x0000009b7c2b7220 */ /* 0x080fe20000410000 */
[----:B------:R-:W-:Y:S02]  /*3840*/  HADD2.F32 R125, -RZ, R122.H0_H0 ;  /* 0x2000007aff7d7230 */ /* 0x000fe40000004100 */
[-C--:B------:R-:W-:Y:S01]  /*3850*/  FMUL.FTZ R122, R123, R156.reuse ;  /* 0x0000009c7b7a7220 */ /* 0x080fe20000410000 */
[C---:B------:R-:W-:Y:S01]  /*3860*/  FMUL.FTZ R155, R152.reuse, R155 ;  /* 0x0000009b989b7220 */ /* 0x040fe20000410000 */
[C---:B------:R-:W-:Y:S02]  /*3870*/  FMUL.FTZ R156, R41.reuse, R156 ;  /* 0x0000009c299c7220 */ /* 0x040fe40000410000 */
[-C--:B------:R-:W-:Y:S01]  /*3880*/  FFMA.FTZ R41, R41, R146.reuse, -R122 ;  /* 0x0000009229297223 */ /* 0x080fe2000001087a */
[-C--:B------:R-:W-:Y:S01]  /*3890*/  FFMA.FTZ R43, R152, R125.reuse, -R43 ;  /* 0x0000007d982b7223 */ /* 0x080fe2000001082b */
[----:B------:R-:W-:Y:S01]  /*38a0*/  FFMA.FTZ R124, R124, R125, R155 ;  /* 0x0000007d7c7c7223 */ /* 0x000fe2000001009b */
[----:B------:R-:W-:Y:S01]  /*38b0*/  FFMA.FTZ R122, R123, R146, R156 ;  /* 0x000000927b7a7223 */ /* 0x000fe2000001009c */
[----:B------:R-:W-:-:S02]  /*38c0*/  HADD2.F32 R125, -RZ, R159.H0_H0 ;  /* 0x2000009fff7d7230 */ /* 0x000fc40000004100 */
[--C-:B------:R-:W-:Y:S01]  /*38d0*/  HADD2.F32 R152, -RZ, R40.reuse.H1_H1 ;  /* 0x30000028ff987230 */ /* 0x100fe20000004100 */
[----:B------:R-:W-:Y:S01]  /*38e0*/  F2FP.F16.F32.PACK_AB R43, R124, R43 ;  /* 0x0000002b7c2b723e */ /* 0x000fe200000000ff */
[----:B------:R-:W-:Y:S01]  /*38f0*/  HADD2.F32 R155, -RZ, R40.H0_H0 ;  /* 0x20000028ff9b7230 */ /* 0x000fe20000004100 */
[----:B------:R-:W-:Y:S01]  /*3900*/  F2FP.F16.F32.PACK_AB R41, R122, R41 ;  /* 0x000000297a29723e */ /* 0x000fe200000000ff */
[----:B------:R-:W-:Y:S02]  /*3910*/  HADD2.F32 R123, -RZ, R159.H1_H1 ;  /* 0x3000009fff7b7230 */ /* 0x000fe40000004100 */
[--C-:B------:R-:W-:Y:S02]  /*3920*/  HADD2.F32 R40, -RZ, R42.reuse.H1_H1 ;  /* 0x3000002aff287230 */ /* 0x100fe40000004100 */
[-C--:B------:R-:W-:Y:S01]  /*3930*/  FMUL.FTZ R159, R155, R125.reuse ;  /* 0x0000007d9b9f7220 */ /* 0x080fe20000410000 */
[----:B------:R-:W-:Y:S02]  /*3940*/  HADD2.F32 R156, -RZ, R42.H0_H0 ;  /* 0x2000002aff9c7230 */ /* 0x000fe40000004100 */
[----:B------:R-:W-:Y:S01]  /*3950*/  FMUL.FTZ R42, R152, R125 ;  /* 0x0000007d982a7220 */ /* 0x000fe20000410000 */
[----:B------:R-:W-:-:S02]  /*3960*/  HADD2.F32 R146, -RZ, R157.H0_H0 ;  /* 0x2000009dff927230 */ /* 0x000fc40000004100 */
[-C--:B------:R-:W-:Y:S01]  /*3970*/  FMUL.FTZ R125, R40, R123.reuse ;  /* 0x0000007b287d7220 */ /* 0x080fe20000410000 */
[----:B------:R-:W-:Y:S02]  /*3980*/  HADD2.F32 R157, -RZ, R157.H1_H1 ;  /* 0x3000009dff9d7230 */ /* 0x000fe40000004100 */
[----:B------:R-:W-:Y:S01]  /*3990*/  FMUL.FTZ R123, R156, R123 ;  /* 0x0000007b9c7b7220 */ /* 0x000fe20000410000 */
[-C--:B------:R-:W-:Y:S01]  /*39a0*/  FFMA.FTZ R42, R155, R146.reuse, -R42 ;  /* 0x000000929b2a7223 */ /* 0x080fe2000001082a */
[----:B------:R-:W-:Y:S01]  /*39b0*/  FFMA.FTZ R159, R152, R146, R159 ;  /* 0x00000092989f7223 */ /* 0x000fe2000001009f */
[-C--:B------:R-:W-:Y:S01]  /*39c0*/  FFMA.FTZ R125, R156, R157.reuse, -R125 ;  /* 0x0000009d9c7d7223 */ /* 0x080fe2000001087d */
[----:B------:R-:W-:-:S03]  /*39d0*/  FFMA.FTZ R40, R40, R157, R123 ;  /* 0x0000009d28287223 */ /* 0x000fc6000001007b */
[----:B------:R-:W-:Y:S02]  /*39e0*/  F2FP.F16.F32.PACK_AB R42, R159, R42 ;  /* 0x0000002a9f2a723e */ /* 0x000fe400000000ff */
[----:B------:R-:W-:-:S03]  /*39f0*/  F2FP.F16.F32.PACK_AB R122, R40, R125 ;  /* 0x0000007d287a723e */ /* 0x000fc600000000ff */
[----:B------:R-:W-:Y:S02]  /*3a00*/  IMAD.MOV.U32 R40, RZ, RZ, R42 ;  /* 0x000000ffff287224 */ /* 0x000fe400078e002a */
[----:B------:R-:W-:-:S07]  /*3a10*/  IMAD.MOV.U32 R42, RZ, RZ, R122 ;  /* 0x000000ffff2a7224 */ /* 0x000fce00078e007a */
.L_x_477:
[----:B------:R-:W-:Y:S05]  /*3a20*/  BSYNC B3 ;  /* 0x0000000000037941 */ /* 0x000fea0003800000 */
.L_x_476:
[----:B------:R-:W-:Y:S02]  /*3a30*/  ULDC.64 UR4, c[0x0][0x208] ;  /* 0x0000820000047ab9 */ /* 0x000fe40000000a00 */
[----:B--2---:R1:W-:Y:S03]  /*3a40*/  STG.E.128 desc[UR4][R60.64], R40 ;  /* 0x000000283c007986 */ /* 0x0043e6000c101d04 */
.L_x_475:
[----:B------:R-:W-:Y:S05]  /*3a50*/  BSYNC B2 ;  /* 0x0000000000027941 */ /* 0x000fea0003800000 */
.L_x_474:
[----:B------:R-:W-:Y:S01]  /*3a60*/  ISETP.NE.AND P3, PT, R10, RZ, PT ;  /* 0x000000ff0a00720c */ /* 0x000fe20003f65270 */
[----:B------:R-:W-:-:S12]  /*3a70*/  BSSY B2, `(.L_x_478) ;  /* 0x0000032000027945 */ /* 0x000fd80003800000 */
[----:B------:R-:W-:Y:S05]  /*3a80*/  @!P3 BRA `(.L_x_479) ;  /* 0x0000000000c0b947 */ /* 0x000fea0003800000 */
[----:B-1----:R1:W2:Y:S01]  /*3a90*/  LDS.128 R40, [R4+0x26c00] ;  /* 0x026c000004287984 */ /* 0x0022a20000000c00 */
[----:B------:R-:W-:Y:S01]  /*3aa0*/  ISETP.GE.AND P3, PT, R215, R116, PT ;  /* 0x00000074d700720c */ /* 0x000fe20003f66270 */
[----:B------:R-:W-:-:S12]  /*3ab0*/  BSSY B3, `(.L_x_480) ;  /* 0x000002b000037945 */ /* 0x000fd80003800000 */
[----:B-1----:R-:W-:Y:S05]  /*3ac0*/  @P3 BRA `(.L_x_481) ;  /* 0x0000000000a43947 */ /* 0x002fea0003800000 */
[--C-:B------:R-:W-:Y:S01]  /*3ad0*/  SHF.R.U64 R122, R94, 0x10, R95.reuse ;  /* 0x000000105e7a7819 */ /* 0x100fe2000000125f */
[----:B--2---:R-:W-:Y:S01]  /*3ae0*/  HADD2.F32 R124, -RZ, R43.H0_H0 ;  /* 0x2000002bff7c7230 */ /* 0x004fe20000004100 */
[----:B------:R-:W-:Y:S01]  /*3af0*/  SHF.R.U32.HI R94, RZ, 0x10, R95 ;  /* 0x00000010ff5e7819 */ /* 0x000fe2000001165f */
[----:B------:R-:W-:Y:S01]  /*3b00*/  HADD2.F32 R155, -RZ, R165.H1_H1 ;  /* 0x300000a5ff9b7230 */ /* 0x000fe20000004100 */
[--C-:B------:R-:W-:Y:S01]  /*3b10*/  SHF.R.U32.HI R123, RZ, 0x10, R119.reuse ;  /* 0x00000010ff7b7819 */ /* 0x100fe20000011677 */
[----:B------:R-:W-:Y:S01]  /*3b20*/  HADD2.F32 R122, -RZ, R122.H0_H0 ;  /* 0x2000007aff7a7230 */ /* 0x000fe20000004100 */
[----:B------:R-:W-:Y:S01]  /*3b30*/  SHF.R.U64 R95, R118, 0x10, R119 ;  /* 0x00000010765f7819 */ /* 0x000fe20000001277 */
[----:B------:R-:W-:Y:S02]  /*3b40*/  HADD2.F32 R118, -RZ, R43.H1_H1 ;  /* 0x3000002bff767230 */ /* 0x000fe40000004100 */
[----:B------:R-:W-:Y:S02]  /*3b50*/  HADD2.F32 R123, -RZ, R123.H0_H0 ;  /* 0x2000007bff7b7230 */ /* 0x000fe40000004100 */
[----:B------:R-:W-:-:S02]  /*3b60*/  HADD2.F32 R146, -RZ, R95.H0_H0 ;  /* 0x2000005fff927230 */ /* 0x000fc40000004100 */
[--C-:B------:R-:W-:Y:S02]  /*3b70*/  HADD2.F32 R95, -RZ, R41.reuse.H1_H1 ;  /* 0x30000029ff5f7230 */ /* 0x100fe40000004100 */
[-C--:B------:R-:W-:Y:S01]  /*3b80*/  FMUL.FTZ R43, R118, R123.reuse ;  /* 0x0000007b762b7220 */ /* 0x080fe20000410000 */
[----:B------:R-:W-:Y:S02]  /*3b90*/  HADD2.F32 R41, -RZ, R41.H0_H0 ;  /* 0x20000029ff297230 */ /* 0x000fe40000004100 */
[C---:B------:R-:W-:Y:S01]  /*3ba0*/  FMUL.FTZ R123, R124.reuse, R123 ;  /* 0x0000007b7c7b7220 */ /* 0x040fe20000410000 */
[----:B------:R-:W-:Y:S02]  /*3bb0*/  HADD2.F32 R119, -RZ, R94.H0_H0 ;  /* 0x2000005eff777230 */ /* 0x000fe40000004100 */
[-C--:B------:R-:W-:Y:S01]  /*3bc0*/  FMUL.FTZ R94, R95, R146.reuse ;  /* 0x000000925f5e7220 */ /* 0x080fe20000410000 */
[C---:B------:R-:W-:Y:S02]  /*3bd0*/  FMUL.FTZ R146, R41.reuse, R146 ;  /* 0x0000009229927220 */ /* 0x040fe40000410000 */
[-C--:B------:R-:W-:Y:S01]  /*3be0*/  FFMA.FTZ R43, R124, R119.reuse, -R43 ;  /* 0x000000777c2b7223 */ /* 0x080fe2000001082b */
[----:B------:R-:W-:Y:S01]  /*3bf0*/  FFMA.FTZ R118, R118, R119, R123 ;  /* 0x0000007776767223 */ /* 0x000fe2000001007b */
[----:B------:R-:W-:Y:S01]  /*3c00*/  FFMA.FTZ R41, R41, R122, -R94 ;  /* 0x0000007a29297223 */ /* 0x000fe2000001085e */
[----:B------:R-:W-:-:S02]  /*3c10*/  HADD2.F32 R119, -RZ, R167.H0_H0 ;  /* 0x200000a7ff777230 */ /* 0x000fc40000004100 */
[----:B------:R-:W-:Y:S01]  /*3c20*/  FFMA.FTZ R94, R95, R122, R146 ;  /* 0x0000007a5f5e7223 */ /* 0x000fe20000010092 */
[--C-:B------:R-:W-:Y:S01]  /*3c30*/  HADD2.F32 R123, -RZ, R40.reuse.H1_H1 ;  /* 0x30000028ff7b7230 */ /* 0x100fe20000004100 */
[----:B------:R-:W-:Y:S01]  /*3c40*/  F2FP.F16.F32.PACK_AB R43, R118, R43 ;  /* 0x0000002b762b723e */ /* 0x000fe200000000ff */
[----:B------:R-:W-:Y:S02]  /*3c50*/  HADD2.F32 R124, -RZ, R40.H0_H0 ;  /* 0x20000028ff7c7230 */ /* 0x000fe40000004100 */
[----:B------:R-:W-:Y:S02]  /*3c60*/  HADD2.F32 R95, -RZ, R167.H1_H1 ;  /* 0x300000a7ff5f7230 */ /* 0x000fe40000004100 */
[-C--:B------:R-:W-:Y:S01]  /*3c70*/  FMUL.FTZ R125, R123, R119.reuse ;  /* 0x000000777b7d7220 */ /* 0x080fe20000410000 */
[--C-:B------:R-:W-:Y:S02]  /*3c80*/  HADD2.F32 R40, -RZ, R42.reuse.H1_H1 ;  /* 0x3000002aff287230 */ /* 0x100fe40000004100 */
[----:B------:R-:W-:Y:S01]  /*3c90*/  FMUL.FTZ R146, R124, R119 ;  /* 0x000000777c927220 */ /* 0x000fe20000410000 */
[----:B------:R-:W-:Y:S01]  /*3ca0*/  HADD2.F32 R42, -RZ, R42.H0_H0 ;  /* 0x2000002aff2a7230 */ /* 0x000fe20000004100 */
[----:B------:R-:W-:Y:S01]  /*3cb0*/  F2FP.F16.F32.PACK_AB R41, R94, R41 ;  /* 0x000000295e29723e */ /* 0x000fe200000000ff */
[----:B------:R-:W-:-:S02]  /*3cc0*/  HADD2.F32 R122, -RZ, R165.H0_H0 ;  /* 0x200000a5ff7a7230 */ /* 0x000fc40000004100 */
[-C--:B------:R-:W-:Y:S01]  /*3cd0*/  FMUL.FTZ R119, R40, R95.reuse ;  /* 0x0000005f28777220 */ /* 0x080fe20000410000 */
[----:B------:R-:W-:Y:S02]  /*3ce0*/  FMUL.FTZ R95, R42, R95 ;  /* 0x0000005f2a5f7220 */ /* 0x000fe40000410000 */
[-C--:B------:R-:W-:Y:S01]  /*3cf0*/  FFMA.FTZ R125, R124, R122.reuse, -R125 ;  /* 0x0000007a7c7d7223 */ /* 0x080fe2000001087d */
[----:B------:R-:W-:Y:S01]  /*3d00*/  FFMA.FTZ R146, R123, R122, R146 ;  /* 0x0000007a7b927223 */ /* 0x000fe20000010092 */
[-C--:B------:R-:W-:Y:S01]  /*3d10*/  FFMA.FTZ R119, R42, R155.reuse, -R119 ;  /* 0x0000009b2a777223 */ /* 0x080fe20000010877 */
[----:B------:R-:W-:-:S03]  /*3d20*/  FFMA.FTZ R40, R40, R155, R95 ;  /* 0x0000009b28287223 */ /* 0x000fc6000001005f */
[----:B------:R-:W-:Y:S02]  /*3d30*/  F2FP.F16.F32.PACK_AB R146, R146, R125 ;  /* 0x0000007d9292723e */ /* 0x000fe400000000ff */
[----:B------:R-:W-:Y:S02]  /*3d40*/  F2FP.F16.F32.PACK_AB R42, R40, R119 ;  /* 0x00000077282a723e */ /* 0x000fe400000000ff */
[----:B------:R-:W-:-:S07]  /*3d50*/  MOV R40, R146 ;  /* 0x0000009200287202 */ /* 0x000fce0000000f00 */
.L_x_481:
[----:B------:R-:W-:Y:S05]  /*3d60*/  BSYNC B3 ;  /* 0x0000000000037941 */ /* 0x000fea0003800000 */
.L_x_480:
[----:B------:R-:W-:Y:S02]  /*3d70*/  ULDC.64 UR4, c[0x0][0x208] ;  /* 0x0000820000047ab9 */ /* 0x000fe40000000a00 */
[----:B--2---:R2:W-:Y:S03]  /*3d80*/  STG.E.128 desc[UR4][R60.64+0x80], R40 ;  /* 0x000080283c007986 */ /* 0x0045e6000c101d04 */
.L_x_479:
[----:B------:R-:W-:Y:S05]  /*3d90*/  BSYNC B2 ;  /* 0x0000000000027941 */ /* 0x000fea0003800000 */
.L_x_478:
[----:B------:R-:W-:Y:S01]  /*3da0*/  ISETP.NE.AND P3, PT, R9, RZ, PT ;  /* 0x000000ff0900720c */ /* 0x000fe20003f65270 */
[----:B------:R-:W-:-:S12]  /*3db0*/  BSSY B2, `(.L_x_482) ;  /* 0x0000032000027945 */ /* 0x000fd80003800000 */
[----:B------:R-:W-:Y:S05]  /*3dc0*/  @!P3 BRA `(.L_x_483) ;  /* 0x0000000000c0b947 */ /* 0x000fea0003800000 */
[----:B-12---:R1:W2:Y:S01]  /*3dd0*/  LDS.128 R40, [R4+0x29400] ;  /* 0x0294000004287984 */ /* 0x0062a20000000c00 */
[----:B------:R-:W-:Y:S01]  /*3de0*/  ISETP.GE.AND P3, PT, R214, R116, PT ;  /* 0x00000074d600720c */ /* 0x000fe20003f66270 */
[----:B------:R-:W-:-:S12]  /*3df0*/  BSSY B3, `(.L_x_484) ;  /* 0x000002b000037945 */ /* 0x000fd80003800000 */
[----:B-1----:R-:W-:Y:S05]  /*3e00*/  @P3 BRA `(.L_x_485) ;  /* 0x0000000000a43947 */ /* 0x002fea0003800000 */
[----:B------:R-:W-:Y:S01]  /*3e10*/  SHF.R.U64 R94, R86, 0x10, R87 ;  /* 0x00000010565e7819 */ /* 0x000fe20000001257 */
[----:B--2---:R-:W-:Y:S01]  /*3e20*/  HADD2.F32 R118, -RZ, R43.H0_H0 ;  /* 0x2000002bff767230 */ /* 0x004fe20000004100 */
[----:B------:R-:W-:Y:S01]  /*3e30*/  SHF.R.U32.HI R95, RZ, 0x10, R93 ;  /* 0x00000010ff5f7819 */ /* 0x000fe2000001165d */
[----:B------:R-:W-:Y:S01]  /*3e40*/  HADD2.F32 R123, -RZ, R164.H1_H1 ;  /* 0x300000a4ff7b7230 */ /* 0x000fe20000004100 */
[----:B------:R-:W-:Y:S01]  /*3e50*/  SHF.R.U32.HI R86, RZ, 0x10, R87 ;  /* 0x00000010ff567819 */ /* 0x000fe20000011657 */
[----:B------:R-:W-:Y:S01]  /*3e60*/  HADD2.F32 R94, -RZ, R94.H0_H0 ;  /* 0x2000005eff5e7230 */ /* 0x000fe20000004100 */
[----:B------:R-:W-:Y:S01]  /*3e70*/  SHF.R.U64 R87, R92, 0x10, R93 ;  /* 0x000000105c577819 */ /* 0x000fe2000000125d */
[----:B------:R-:W-:Y:S02]  /*3e80*/  HADD2.F32 R95, -RZ, R95.H0_H0 ;  /* 0x2000005fff5f7230 */ /* 0x000fe40000004100 */
[----:B------:R-:W-:Y:S02]  /*3e90*/  HADD2.F32 R92, -RZ, R43.H1_H1 ;  /* 0x3000002bff5c7230 */ /* 0x000fe40000004100 */
[----:B------:R-:W-:-:S02]  /*3ea0*/  HADD2.F32 R122, -RZ, R87.H0_H0 ;  /* 0x20000057ff7a7230 */ /* 0x000fc40000004100 */
[--C-:B------:R-:W-:Y:S02]  /*3eb0*/  HADD2.F32 R87, -RZ, R41.reuse.H1_H1 ;  /* 0x30000029ff577230 */ /* 0x100fe40000004100 */
[-C--:B------:R-:W-:Y:S01]  /*3ec0*/  FMUL.FTZ R43, R92, R95.reuse ;  /* 0x0000005f5c2b7220 */ /* 0x080fe20000410000 */
[----:B------:R-:W-:Y:S02]  /*3ed0*/  HADD2.F32 R41, -RZ, R41.H0_H0 ;  /* 0x20000029ff297230 */ /* 0x000fe40000004100 */
[C---:B------:R-:W-:Y:S01]  /*3ee0*/  FMUL.FTZ R95, R118.reuse, R95 ;  /* 0x0000005f765f7220 */ /* 0x040fe20000410000 */
[----:B------:R-:W-:Y:S02]  /*3ef0*/  HADD2.F32 R93, -RZ, R86.H0_H0 ;  /* 0x20000056ff5d7230 */ /* 0x000fe40000004100 */
[-C--:B------:R-:W-:Y:S01]  /*3f00*/  FMUL.FTZ R86, R87, R122.reuse ;  /* 0x0000007a57567220 */ /* 0x080fe20000410000 */
[----:B------:R-:W-:Y:S02]  /*3f10*/  FMUL.FTZ R122, R41, R122 ;  /* 0x0000007a297a7220 */ /* 0x000fe40000410000 */
[-C--:B------:R-:W-:Y:S01]  /*3f20*/  FFMA.FTZ R43, R118, R93.reuse, -R43 ;  /* 0x0000005d762b7223 */ /* 0x080fe2000001082b */
[----:B------:R-:W-:Y:S01]  /*3f30*/  FFMA.FTZ R92, R92, R93, R95 ;  /* 0x0000005d5c5c7223 */ /* 0x000fe2000001005f */
[----:B------:R-:W-:-:S02]  /*3f40*/  HADD2.F32 R93, -RZ, R166.H0_H0 ;  /* 0x200000a6ff5d7230 */ /* 0x000fc40000004100 */
[-C--:B------:R-:W-:Y:S01]  /*3f50*/  FFMA.FTZ R41, R41, R94.reuse, -R86 ;  /* 0x0000005e29297223 */ /* 0x080fe20000010856 */
[--C-:B------:R-:W-:Y:S02]  /*3f60*/  HADD2.F32 R95, -RZ, R40.reuse.H1_H1 ;  /* 0x30000028ff5f7230 */ /* 0x100fe40000004100 */
[----:B------:R-:W-:Y:S01]  /*3f70*/  FFMA.FTZ R86, R87, R94, R122 ;  /* 0x0000005e57567223 */ /* 0x000fe2000001007a */
[----:B------:R-:W-:Y:S01]  /*3f80*/  HADD2.F32 R118, -RZ, R40.H0_H0 ;  /* 0x20000028ff767230 */ /* 0x000fe20000004100 */
[----:B------:R-:W-:Y:S01]  /*3f90*/  F2FP.F16.F32.PACK_AB R43, R92, R43 ;  /* 0x0000002b5c2b723e */ /* 0x000fe200000000ff */
[----:B------:R-:W-:Y:S02]  /*3fa0*/  HADD2.F32 R87, -RZ, R166.H1_H1 ;  /* 0x300000a6ff577230 */ /* 0x000fe40000004100 */
[-C--:B------:R-:W-:Y:S01]  /*3fb0*/  FMUL.FTZ R119, R95, R93.reuse ;  /* 0x0000005d5f777220 */ /* 0x080fe20000410000 */
[----:B------:R-:W-:Y:S02]  /*3fc0*/  HADD2.F32 R40, -RZ, R42.H1_H1 ;  /* 0x3000002aff287230 */ /* 0x000fe40000004100 */
[----:B------:R-:W-:Y:S01]  /*3fd0*/  FMUL.FTZ R122, R118, R93 ;  /* 0x0000005d767a7220 */ /* 0x000fe20000410000 */
[----:B------:R-:W-:Y:S01]  /*3fe0*/  HADD2.F32 R94, -RZ, R164.H0_H0 ;  /* 0x200000a4ff5e7230 */ /* 0x000fe20000004100 */
[----:B------:R-:W-:Y:S01]  /*3ff0*/  F2FP.F16.F32.PACK_AB R41, R86, R41 ;  /* 0x000000295629723e */ /* 0x000fe200000000ff */
[----:B------:R-:W-:-:S02]  /*4000*/  HADD2.F32 R42, -RZ, R42.H0_H0 ;  /* 0x2000002aff2a7230 */ /* 0x000fc40000004100 */
[-C--:B------:R-:W-:Y:S01]  /*4010*/  FMUL.FTZ R93, R40, R87.reuse ;  /* 0x00000057285d7220 */ /* 0x080fe20000410000 */
[-C--:B------:R-:W-:Y:S01]  /*4020*/  FFMA.FTZ R119, R118, R94.reuse, -R119 ;  /* 0x0000005e76777223 */ /* 0x080fe20000010877 */
[----:B------:R-:W-:Y:S01]  /*4030*/  FFMA.FTZ R122, R95, R94, R122 ;  /* 0x0000005e5f7a7223 */ /* 0x000fe2000001007a */
[C---:B------:R-:W-:Y:S01]  /*4040*/  FMUL.FTZ R87, R42.reuse, R87 ;  /* 0x000000572a577220 */ /* 0x040fe20000410000 */
[----:B------:R-:W-:-:S03]  /*4050*/  FFMA.FTZ R93, R42, R123, -R93 ;  /* 0x0000007b2a5d7223 */ /* 0x000fc6000001085d */
[----:B------:R-:W-:Y:S01]  /*4060*/  FFMA.FTZ R40, R40, R123, R87 ;  /* 0x0000007b28287223 */ /* 0x000fe20000010057 */
[----:B------:R-:W-:-:S04]  /*4070*/  F2FP.F16.F32.PACK_AB R122, R122, R119 ;  /* 0x000000777a7a723e */ /* 0x000fc800000000ff */
[----:B------:R-:W-:Y:S01]  /*4080*/  F2FP.F16.F32.PACK_AB R42, R40, R93 ;  /* 0x0000005d282a723e */ /* 0x000fe200000000ff */
[----:B------:R-:W-:-:S07]  /*4090*/  IMAD.MOV.U32 R40, RZ, RZ, R122 ;  /* 0x000000ffff287224 */ /* 0x000fce00078e007a */
.L_x_485:
[----:B------:R-:W-:Y:S05]  /*40a0*/  BSYNC B3 ;  /* 0x0000000000037941 */ /* 0x000fea0003800000 */
.L_x_484:
[----:B------:R-:W-:Y:S02]  /*40b0*/  ULDC.64 UR4, c[0x0][0x208] ;  /* 0x0000820000047ab9 */ /* 0x000fe40000000a00 */
[----:B--2---:R3:W-:Y:S03]  /*40c0*/  STG.E.128 desc[UR4][R60.64+0x100], R40 ;  /* 0x000100283c007986 */ /* 0x0047e6000c101d04 */
.L_x_483:
[----:B------:R-:W-:Y:S05]  /*40d0*/  BSYNC B2 ;  /* 0x0000000000027941 */ /* 0x000fea0003800000 */
.L_x_482:
[----:B------:R-:W-:-:S13]  /*40e0*/  ISETP.NE.AND P3, PT, R8, RZ, PT ;  /* 0x000000ff0800720c */ /* 0x000fda0003f65270 */
[----:B------:R-:W-:Y:S05]  /*40f0*/  @!P3 BRA `(.L_x_473) ;  /* 0x0000000000c8b947 */ /* 0x000fea0003800000 */
[----:B-123--:R1:W2:Y:S01]  /*4100*/  LDS.128 R40, [R4+0x2bc00] ;  /* 0x02bc000004287984 */ /* 0x00e2a20000000c00 */
[----:B------:R-:W-:Y:S01]  /*4110*/  ISETP.GE.AND P3, PT, R216, R116, PT ;  /* 0x00000074d800720c */ /* 0x000fe20003f66270 */
[----:B------:R-:W-:-:S12]  /*4120*/  BSSY B2, `(.L_x_486) ;  /* 0x000002d000027945 */ /* 0x000fd80003800000 */
[----:B-1----:R-:W-:Y:S05]  /*4130*/  @P3 BRA `(.L_x_487) ;  /* 0x0000000000ac3947 */ /* 0x002fea0003800000 */
[--C-:B------:R-:W-:Y:S02]  /*4140*/  SHF.R.U64 R94, R84, 0x10, R85.reuse ;  /* 0x00000010545e7819 */ /* 0x100fe40000001255 */
[----:B------:R-:W-:Y:S01]  /*4150*/  SHF.R.U32.HI R84, RZ, 0x10, R85 ;  /* 0x00000010ff547819 */ /* 0x000fe20000011655 */
[----:B--2---:R-:W-:Y:S01]  /*4160*/  IMAD.MOV.U32 R85, RZ, RZ, R41 ;  /* 0x000000ffff557224 */ /* 0x004fe200078e0029 */
[----:B------:R-:W-:Y:S01]  /*4170*/  MOV R92, R43 ;  /* 0x0000002b005c7202 */ /* 0x000fe20000000f00 */
[----:B------:R-:W-:Y:S01]  /*4180*/  HADD2.F32 R94, -RZ, R94.H0_H0 ;  /* 0x2000005eff5e7230 */ /* 0x000fe20000004100 */
[--C-:B------:R-:W-:Y:S01]  /*4190*/  SHF.R.U64 R86, R82, 0x10, R83.reuse ;  /* 0x0000001052567819 */ /* 0x100fe20000001253 */
[----:B------:R-:W-:Y:S01]  /*41a0*/  HADD2.F32 R41, -RZ, R84.H0_H0 ;  /* 0x20000054ff297230 */ /* 0x000fe20000004100 */
[----:B------:R-:W-:Y:S01]  /*41b0*/  SHF.R.U32.HI R82, RZ, 0x10, R83 ;  /* 0x00000010ff527819 */ /* 0x000fe20000011653 */
[--C-:B------:R-:W-:Y:S02]  /*41c0*/  HADD2.F32 R43, -RZ, R85.reuse.H1_H1 ;  /* 0x30000055ff2b7230 */ /* 0x100fe40000004100 */
[----:B------:R-:W-:-:S02]  /*41d0*/  HADD2.F32 R85, -RZ, R85.H0_H0 ;  /* 0x20000055ff557230 */ /* 0x000fc40000004100 */
[--C-:B------:R-:W-:Y:S02]  /*41e0*/  HADD2.F32 R84, -RZ, R92.reuse.H1_H1 ;  /* 0x3000005cff547230 */ /* 0x100fe40000004100 */
[----:B------:R-:W-:Y:S02]  /*41f0*/  HADD2.F32 R92, -RZ, R92.H0_H0 ;  /* 0x2000005cff5c7230 */ /* 0x000fe40000004100 */
[----:B------:R-:W-:Y:S02]  /*4200*/  HADD2.F32 R86, -RZ, R86.H0_H0 ;  /* 0x20000056ff567230 */ /* 0x000fe40000004100 */
[-C--:B------:R-:W-:Y:S01]  /*4210*/  FMUL.FTZ R87, R84, R41.reuse ;  /* 0x0000002954577220 */ /* 0x080fe20000410000 */
[----:B------:R-:W-:Y:S02]  /*4220*/  HADD2.F32 R83, -RZ, R82.H0_H0 ;  /* 0x20000052ff537230 */ /* 0x000fe40000004100 */
[-C--:B------:R-:W-:Y:S01]  /*4230*/  FMUL.FTZ R82, R43, R94.reuse ;  /* 0x0000005e2b527220 */ /* 0x080fe20000410000 */
[----:B------:R-:W-:Y:S01]  /*4240*/  FMUL.FTZ R94, R85, R94 ;  /* 0x0000005e555e7220 */ /* 0x000fe20000410000 */
[----:B------:R-:W-:-:S02]  /*4250*/  FMUL.FTZ R93, R92, R41 ;  /* 0x000000295c5d7220 */ /* 0x000fc40000410000 */
[-C--:B------:R-:W-:Y:S01]  /*4260*/  FFMA.FTZ R41, R85, R86.reuse, -R82 ;  /* 0x0000005655297223 */ /* 0x080fe20000010852 */
[----:B------:R-:W-:Y:S01]  /*4270*/  FFMA.FTZ R82, R43, R86, R94 ;  /* 0x000000562b527223 */ /* 0x000fe2000001005e */
[-C--:B------:R-:W-:Y:S01]  /*4280*/  FFMA.FTZ R43, R92, R83.reuse, -R87 ;  /* 0x000000535c2b7223 */ /* 0x080fe20000010857 */
[--C-:B------:R-:W-:Y:S02]  /*4290*/  HADD2.F32 R87, -RZ, R163.reuse.H0_H0 ;  /* 0x200000a3ff577230 */ /* 0x100fe40000004100 */
[----:B------:R-:W-:Y:S01]  /*42a0*/  FFMA.FTZ R84, R84, R83, R93 ;  /* 0x0000005354547223 */ /* 0x000fe2000001005d */
[--C-:B------:R-:W-:Y:S01]  /*42b0*/  HADD2.F32 R86, -RZ, R40.reuse.H1_H1 ;  /* 0x30000028ff567230 */ /* 0x100fe20000004100 */
[----:B------:R-:W-:Y:S01]  /*42c0*/  F2FP.F16.F32.PACK_AB R41, R82, R41 ;  /* 0x000000295229723e */ /* 0x000fe200000000ff */
[----:B------:R-:W-:Y:S02]  /*42d0*/  HADD2.F32 R92, -RZ, R40.H0_H0 ;  /* 0x20000028ff5c7230 */ /* 0x000fe40000004100 */
[----:B------:R-:W-:-:S02]  /*42e0*/  HADD2.F32 R163, -RZ, R163.H1_H1 ;  /* 0x300000a3ffa37230 */ /* 0x000fc40000004100 */
[-C--:B------:R-:W-:Y:S01]  /*42f0*/  FMUL.FTZ R93, R86, R87.reuse ;  /* 0x00000057565d7220 */ /* 0x080fe20000410000 */
[----:B------:R-:W-:Y:S02]  /*4300*/  HADD2.F32 R40, -RZ, R42.H1_H1 ;  /* 0x3000002aff287230 */ /* 0x000fe40000004100 */
[----:B------:R-:W-:Y:S01]  /*4310*/  FMUL.FTZ R87, R92, R87 ;  /* 0x000000575c577220 */ /* 0x000fe20000410000 */
[----:B------:R-:W-:Y:S01]  /*4320*/  HADD2.F32 R83, -RZ, R162.H1_H1 ;  /* 0x300000a2ff537230 */ /* 0x000fe20000004100 */
[----:B------:R-:W-:Y:S01]  /*4330*/  F2FP.F16.F32.PACK_AB R43, R84, R43 ;  /* 0x0000002b542b723e */ /* 0x000fe200000000ff */
[----:B------:R-:W-:Y:S02]  /*4340*/  HADD2.F32 R42, -RZ, R42.H0_H0 ;  /* 0x2000002aff2a7230 */ /* 0x000fe40000004100 */
[----:B------:R-:W-:Y:S01]  /*4350*/  FMUL.FTZ R95, R40, R163 ;  /* 0x000000a3285f7220 */ /* 0x000fe20000410000 */
[----:B------:R-:W-:Y:S02]  /*4360*/  HADD2.F32 R85, -RZ, R162.H0_H0 ;  /* 0x200000a2ff557230 */ /* 0x000fe40000004100 */
        /* <DEDUP_REMOVED lines=8> */
.L_x_487:
[----:B------:R-:W-:Y:S05]  /*43f0*/  BSYNC B2 ;  /* 0x0000000000027941 */ /* 0x000fea0003800000 */
.L_x_486:
[----:B------:R-:W-:Y:S02]  /*4400*/  ULDC.64 UR4, c[0x0][0x208] ;  /* 0x0000820000047ab9 */ /* 0x000fe40000000a00 */
[----:B--2---:R4:W-:Y:S03]  /*4410*/  STG.E.128 desc[UR4][R60.64+0x180], R40 ;  /* 0x000180283c007986 */ /* 0x0049e6000c101d04 */
.L_x_473:
[----:B------:R-:W-:Y:S05]  /*4420*/  BSYNC B1 ;  /* 0x0000000000017941 */ /* 0x000fea0003800000 */
.L_x_472:
[----:B------:R-:W-:Y:S04]  /*4430*/  BSSY B1, `(.L_x_488) ;  /* 0x00000d1000017945 */ /* 0x000fe80003800000 */
[----:B------:R-:W-:Y:S05]  /*4440*/  @P4 BRA `(.L_x_489) ;  /* 0x0000000c003c4947 */ /* 0x000fea0003800000 */
[----:B------:R-:W-:Y:S01]  /*4450*/  ISETP.NE.AND P3, PT, R26, RZ, PT ;  /* 0x000000ff1a00720c */ /* 0x000fe20003f65270 */
[----:B------:R-:W-:-:S12]  /*4460*/  BSSY B2, `(.L_x_490) ;  /* 0x0000033000027945 */ /* 0x000fd80003800000 */
[----:B------:R-:W-:Y:S05]  /*4470*/  @!P3 BRA `(.L_x_491) ;  /* 0x0000000000c4b947 */ /* 0x000fea0003800000 */
[----:B-1234-:R1:W2:Y:S01]  /*4480*/  LDS.128 R40, [R4+0x25400] ;  /* 0x0254000004287984 */ /* 0x01e2a20000000c00 */
[----:B------:R-:W-:Y:S01]  /*4490*/  ISETP.GE.AND P3, PT, R22, R116, PT ;  /* 0x000000741600720c */ /* 0x000fe20003f66270 */
[----:B------:R-:W-:-:S12]  /*44a0*/  BSSY B3, `(.L_x_492) ;  /* 0x000002c000037945 */ /* 0x000fd80003800000 */
[----:B-1----:R-:W-:Y:S05]  /*44b0*/  @P3 BRA `(.L_x_493) ;  /* 0x0000000000a83947 */ /* 0x002fea0003800000 */
[----:B------:R-:W-:Y:S01]  /*44c0*/  SHF.R.U64 R84, R78, 0x10, R79 ;  /* 0x000000104e547819 */ /* 0x000fe2000000124f */
[----:B--2---:R-:W-:Y:S01]  /*44d0*/  IMAD.MOV.U32 R60, RZ, RZ, R40 ;  /* 0x000000ffff3c7224 */ /* 0x004fe200078e0028 */
[--C-:B------:R-:W-:Y:S01]  /*44e0*/  SHF.R.U64 R78, R80, 0x10, R81.reuse ;  /* 0x00000010504e7819 */ /* 0x100fe20000001251 */
[--C-:B------:R-:W-:Y:S01]  /*44f0*/  HADD2.F32 R40, -RZ, R41.reuse.H0_H0 ;  /* 0x20000029ff287230 */ /* 0x100fe20000004100 */
[----:B------:R-:W-:Y:S01]  /*4500*/  MOV R61, R43 ;  /* 0x0000002b003d7202 */ /* 0x000fe20000000f00 */
[----:B------:R-:W-:Y:S01]  /*4510*/  HADD2.F32 R43, -RZ, R41.H1_H1 ;  /* 0x30000029ff2b7230 */ /* 0x000fe20000004100 */
[----:B------:R-:W-:Y:S01]  /*4520*/  SHF.R.U32.HI R82, RZ, 0x10, R81 ;  /* 0x00000010ff527819 */ /* 0x000fe20000011651 */
[----:B------:R-:W-:Y:S01]  /*4530*/  HADD2.F32 R81, -RZ, R78.H0_H0 ;  /* 0x2000004eff517230 */ /* 0x000fe20000004100 */
[----:B------:R-:W-:Y:S01]  /*4540*/  SHF.R.U32.HI R83, RZ, 0x10, R79 ;  /* 0x00000010ff537819 */ /* 0x000fe2000001164f */
[----:B------:R-:W-:Y:S02]  /*4550*/  HADD2.F32 R78, -RZ, R61.H1_H1 ;  /* 0x3000003dff4e7230 */ /* 0x000fe40000004100 */
[----:B------:R-:W-:-:S02]  /*4560*/  HADD2.F32 R82, -RZ, R82.H0_H0 ;  /* 0x20000052ff527230 */ /* 0x000fc40000004100 */
[-C--:B------:R-:W-:Y:S01]  /*4570*/  FMUL.FTZ R41, R43, R81.reuse ;  /* 0x000000512b297220 */ /* 0x080fe20000410000 */
[----:B------:R-:W-:Y:S02]  /*4580*/  HADD2.F32 R61, -RZ, R61.H0_H0 ;  /* 0x2000003dff3d7230 */ /* 0x000fe40000004100 */
[----:B------:R-:W-:Y:S02]  /*4590*/  HADD2.F32 R79, -RZ, R84.H0_H0 ;  /* 0x20000054ff4f7230 */ /* 0x000fe40000004100 */
[----:B------:R-:W-:Y:S01]  /*45a0*/  FMUL.FTZ R84, R40, R81 ;  /* 0x0000005128547220 */ /* 0x000fe20000410000 */
[----:B------:R-:W-:Y:S02]  /*45b0*/  HADD2.F32 R80, -RZ, R83.H0_H0 ;  /* 0x20000053ff507230 */ /* 0x000fe40000004100 */
[-C--:B------:R-:W-:Y:S01]  /*45c0*/  FMUL.FTZ R86, R78, R82.reuse ;  /* 0x000000524e567220 */ /* 0x080fe20000410000 */
[----:B------:R-:W-:Y:S01]  /*45d0*/  FMUL.FTZ R81, R61, R82 ;  /* 0x000000523d517220 */ /* 0x000fe20000410000 */
[-C--:B------:R-:W-:Y:S01]  /*45e0*/  FFMA.FTZ R40, R40, R79.reuse, -R41 ;  /* 0x0000004f28287223 */ /* 0x080fe20000010829 */
[----:B------:R-:W-:Y:S01]  /*45f0*/  FFMA.FTZ R41, R43, R79, R84 ;  /* 0x0000004f2b297223 */ /* 0x000fe20000010054 */
[-C--:B------:R-:W-:Y:S01]  /*4600*/  FFMA.FTZ R43, R61, R80.reuse, -R86 ;  /* 0x000000503d2b7223 */ /* 0x080fe20000010856 */
[----:B------:R-:W-:Y:S01]  /*4610*/  FFMA.FTZ R82, R78, R80, R81 ;  /* 0x000000504e527223 */ /* 0x000fe20000010051 */
[----:B------:R-:W-:-:S02]  /*4620*/  HADD2.F32 R79, -RZ, R161.H1_H1 ;  /* 0x300000a1ff4f7230 */ /* 0x000fc40000004100 */
[----:B------:R-:W-:Y:S01]  /*4630*/  HADD2.F32 R83, -RZ, R160.H1_H1 ;  /* 0x300000a0ff537230 */ /* 0x000fe20000004100 */
[----:B------:R-:W-:Y:S01]  /*4640*/  F2FP.F16.F32.PACK_AB R41, R41, R40 ;  /* 0x000000282929723e */ /* 0x000fe200000000ff */
[----:B------:R-:W-:Y:S01]  /*4650*/  HADD2.F32 R61, -RZ, R60.H1_H1 ;  /* 0x3000003cff3d7230 */ /* 0x000fe20000004100 */
[----:B------:R-:W-:Y:S01]  /*4660*/  F2FP.F16.F32.PACK_AB R43, R82, R43 ;  /* 0x0000002b522b723e */ /* 0x000fe200000000ff */
[----:B------:R-:W-:Y:S02]  /*4670*/  HADD2.F32 R78, -RZ, R42.H1_H1 ;  /* 0x3000002aff4e7230 */ /* 0x000fe40000004100 */
[----:B------:R-:W-:Y:S02]  /*4680*/  HADD2.F32 R161, -RZ, R161.H0_H0 ;  /* 0x200000a1ffa17230 */ /* 0x000fe40000004100 */
[----:B------:R-:W-:Y:S02]  /*4690*/  HADD2.F32 R60, -RZ, R60.H0_H0 ;  /* 0x2000003cff3c7230 */ /* 0x000fe40000004100 */
[----:B------:R-:W-:Y:S01]  /*46a0*/  FMUL.FTZ R87, R78, R83 ;  /* 0x000000534e577220 */ /* 0x000fe20000410000 */
[----:B------:R-:W-:-:S02]  /*46b0*/  HADD2.F32 R42, -RZ, R42.H0_H0 ;  /* 0x2000002aff2a7230 */ /* 0x000fc40000004100 */
[CC--:B------:R-:W-:Y:S01]  /*46c0*/  FMUL.FTZ R85, R61.reuse, R161.reuse ;  /* 0x000000a13d557220 */ /* 0x0c0fe20000410000 */
[----:B------:R-:W-:Y:S02]  /*46d0*/  HADD2.F32 R81, -RZ, R160.H0_H0 ;  /* 0x200000a0ff517230 */ /* 0x000fe40000004100 */
[----:B------:R-:W-:Y:S01]  /*46e0*/  FMUL.FTZ R80, R60, R161 ;  /* 0x000000a13c507220 */ /* 0x000fe20000410000 */
[----:B------:R-:W-:Y:S01]  /*46f0*/  FMUL.FTZ R83, R42, R83 ;  /* 0x000000532a537220 */ /* 0x000fe20000410000 */
[-C--:B------:R-:W-:Y:S02]  /*4700*/  FFMA.FTZ R85, R60, R79.reuse, -R85 ;  /* 0x0000004f3c557223 */ /* 0x080fe40000010855 */
[----:B------:R-:W-:Y:S01]  /*4710*/  FFMA.FTZ R80, R61, R79, R80 ;  /* 0x0000004f3d507223 */ /* 0x000fe20000010050 */
[-C--:B------:R-:W-:Y:S01]  /*4720*/  FFMA.FTZ R87, R42, R81.reuse, -R87 ;  /* 0x000000512a577223 */ /* 0x080fe20000010857 */
[----:B------:R-:W-:-:S03]  /*4730*/  FFMA.FTZ R78, R78, R81, R83 ;  /* 0x000000514e4e7223 */ /* 0x000fc60000010053 */
[----:B------:R-:W-:Y:S02]  /*4740*/  F2FP.F16.F32.PACK_AB R40, R80, R85 ;  /* 0x000000555028723e */ /* 0x000fe400000000ff */
[----:B------:R-:W-:-:S07]  /*4750*/  F2FP.F16.F32.PACK_AB R42, R78, R87 ;  /* 0x000000574e2a723e */ /* 0x000fce00000000ff */
.L_x_493:
[----:B------:R-:W-:Y:S05]  /*4760*/  BSYNC B3 ;  /* 0x0000000000037941 */ /* 0x000fea0003800000 */
.L_x_492:
[----:B------:R-:W-:Y:S02]  /*4770*/  ULDC.64 UR4, c[0x0][0x208] ;  /* 0x0000820000047ab9 */ /* 0x000fe40000000a00 */
[----:B--2---:R1:W-:Y:S03]  /*4780*/  STG.E.128 desc[UR4][R54.64], R40 ;  /* 0x0000002836007986 */ /* 0x0043e6000c101d04 */
.L_x_491:
[----:B------:R-:W-:Y:S05]  /*4790*/  BSYNC B2 ;  /* 0x0000000000027941 */ /* 0x000fea0003800000 */
.L_x_490:
[----:B------:R-:W-:Y:S01]  /*47a0*/  ISETP.NE.AND P3, PT, R10, RZ, PT ;  /* 0x000000ff0a00720c */ /* 0x000fe20003f65270 */
[----:B------:R-:W-:-:S12]  /*47b0*/  BSSY B2, `(.L_x_494) ;  /* 0x0000032000027945 */ /* 0x000fd80003800000 */
[----:B------:R-:W-:Y:S05]  /*47c0*/  @!P3 BRA `(.L_x_495) ;  /* 0x0000000000c0b947 */ /* 0x000fea0003800000 */
[----:B-1234-:R1:W2:Y:S01]  /*47d0*/  LDS.128 R40, [R4+0x27c00] ;  /* 0x027c000004287984 */ /* 0x01e2a20000000c00 */
[----:B------:R-:W-:Y:S01]  /*47e0*/  ISETP.GE.AND P3, PT, R215, R116, PT ;  /* 0x00000074d700720c */ /* 0x000fe20003f66270 */
[----:B------:R-:W-:-:S12]  /*47f0*/  BSSY B3, `(.L_x_496) ;  /* 0x000002b000037945 */ /* 0x000fd80003800000 */
[----:B-1----:R-:W-:Y:S05]  /*4800*/  @P3 BRA `(.L_x_497) ;  /* 0x0000000000a43947 */ /* 0x002fea0003800000 */
[--C-:B------:R-:W-:Y:S01]  /*4810*/  SHF.R.U64 R74, R74, 0x10, R75.reuse ;  /* 0x000000104a4a7819 */ /* 0x100fe2000000124b */
[----:B--2---:R-:W-:Y:S01]  /*4820*/  IMAD.MOV.U32 R60, RZ, RZ, R42 ;  /* 0x000000ffff3c7224 */ /* 0x004fe200078e002a */
[----:B------:R-:W-:Y:S01]  /*4830*/  SHF.R.U32.HI R79, RZ, 0x10, R75 ;  /* 0x00000010ff4f7819 */ /* 0x000fe2000001164b */
[----:B------:R-:W-:Y:S01]  /*4840*/  HADD2.F32 R42, -RZ, R41.H1_H1 ;  /* 0x30000029ff2a7230 */ /* 0x000fe20000004100 */
[--C-:B------:R-:W-:Y:S01]  /*4850*/  SHF.R.U64 R75, R76, 0x10, R77.reuse ;  /* 0x000000104c4b7819 */ /* 0x100fe2000000124d */
[--C-:B------:R-:W-:Y:S01]  /*4860*/  HADD2.F32 R61, -RZ, R43.reuse.H1_H1 ;  /* 0x3000002bff3d7230 */ /* 0x100fe20000004100 */
[----:B------:R-:W-:Y:S01]  /*4870*/  SHF.R.U32.HI R78, RZ, 0x10, R77 ;  /* 0x00000010ff4e7819 */ /* 0x000fe2000001164d */
[----:B------:R-:W-:Y:S02]  /*4880*/  HADD2.F32 R43, -RZ, R43.H0_H0 ;  /* 0x2000002bff2b7230 */ /* 0x000fe40000004100 */
[----:B------:R-:W-:Y:S02]  /*4890*/  HADD2.F32 R75, -RZ, R75.H0_H0 ;  /* 0x2000004bff4b7230 */ /* 0x000fe40000004100 */
[----:B------:R-:W-:-:S02]  /*48a0*/  HADD2.F32 R78, -RZ, R78.H0_H0 ;  /* 0x2000004eff4e7230 */ /* 0x000fc40000004100 */
[----:B------:R-:W-:Y:S02]  /*48b0*/  HADD2.F32 R41, -RZ, R41.H0_H0 ;  /* 0x20000029ff297230 */ /* 0x000fe40000004100 */
[-C--:B------:R-:W-:Y:S01]  /*48c0*/  FMUL.FTZ R80, R42, R75.reuse ;  /* 0x0000004b2a507220 */ /* 0x080fe20000410000 */
[----:B------:R-:W-:Y:S02]  /*48d0*/  HADD2.F32 R74, -RZ, R74.H0_H0 ;  /* 0x2000004aff4a7230 */ /* 0x000fe40000004100 */
[-C--:B------:R-:W-:Y:S01]  /*48e0*/  FMUL.FTZ R82, R61, R78.reuse ;  /* 0x0000004e3d527220 */ /* 0x080fe20000410000 */
[----:B------:R-:W-:Y:S02]  /*48f0*/  HADD2.F32 R76, -RZ, R79.H0_H0 ;  /* 0x2000004fff4c7230 */ /* 0x000fe40000004100 */
[----:B------:R-:W-:Y:S01]  /*4900*/  FMUL.FTZ R78, R43, R78 ;  /* 0x0000004e2b4e7220 */ /* 0x000fe20000410000 */
[C---:B------:R-:W-:Y:S01]  /*4910*/  FMUL.FTZ R75, R41.reuse, R75 ;  /* 0x0000004b294b7220 */ /* 0x040fe20000410000 */
[----:B------:R-:W-:Y:S01]  /*4920*/  FFMA.FTZ R80, R41, R74, -R80 ;  /* 0x0000004a29507223 */ /* 0x000fe20000010850 */
[----:B------:R-:W-:-:S02]  /*4930*/  HADD2.F32 R41, -RZ, R40.H1_H1 ;  /* 0x30000028ff297230 */ /* 0x000fc40000004100 */
[----:B------:R-:W-:Y:S01]  /*4940*/  FFMA.FTZ R81, R61, R76, R78 ;  /* 0x0000004c3d517223 */ /* 0x000fe2000001004e */
[----:B------:R-:W-:Y:S01]  /*4950*/  FFMA.FTZ R79, R42, R74, R75 ;  /* 0x0000004a2a4f7223 */ /* 0x000fe2000001004b */
[----:B------:R-:W-:Y:S02]  /*4960*/  HADD2.F32 R61, -RZ, R154.H0_H0 ;  /* 0x2000009aff3d7230 */ /* 0x000fe40000004100 */
[----:B------:R-:W-:Y:S01]  /*4970*/  FFMA.FTZ R82, R43, R76, -R82 ;  /* 0x0000004c2b527223 */ /* 0x000fe20000010852 */
[----:B------:R-:W-:Y:S02]  /*4980*/  HADD2.F32 R40, -RZ, R40.H0_H0 ;  /* 0x20000028ff287230 */ /* 0x000fe40000004100 */
[----:B------:R-:W-:Y:S02]  /*4990*/  HADD2.F32 R75, -RZ, R154.H1_H1 ;  /* 0x3000009aff4b7230 */ /* 0x000fe40000004100 */
[----:B------:R-:W-:Y:S01]  /*49a0*/  FMUL.FTZ R77, R41, R61 ;  /* 0x0000003d294d7220 */ /* 0x000fe20000410000 */
[----:B------:R-:W-:-:S02]  /*49b0*/  HADD2.F32 R42, -RZ, R60.H1_H1 ;  /* 0x3000003cff2a7230 */ /* 0x000fc40000004100 */
[----:B------:R-:W-:Y:S01]  /*49c0*/  FMUL.FTZ R74, R40, R61 ;  /* 0x0000003d284a7220 */ /* 0x000fe20000410000 */
[----:B------:R-:W-:Y:S02]  /*49d0*/  HADD2.F32 R60, -RZ, R60.H0_H0 ;  /* 0x2000003cff3c7230 */ /* 0x000fe40000004100 */
[--C-:B------:R-:W-:Y:S02]  /*49e0*/  HADD2.F32 R43, -RZ, R153.reuse.H0_H0 ;  /* 0x20000099ff2b7230 */ /* 0x100fe40000004100 */
[-C--:B------:R-:W-:Y:S01]  /*49f0*/  FMUL.FTZ R61, R42, R75.reuse ;  /* 0x0000004b2a3d7220 */ /* 0x080fe20000410000 */
[----:B------:R-:W-:Y:S02]  /*4a00*/  HADD2.F32 R153, -RZ, R153.H1_H1 ;  /* 0x30000099ff997230 */ /* 0x000fe40000004100 */
[----:B------:R-:W-:Y:S01]  /*4a10*/  FMUL.FTZ R75, R60, R75 ;  /* 0x0000004b3c4b7220 */ /* 0x000fe20000410000 */
[-C--:B------:R-:W-:Y:S01]  /*4a20*/  FFMA.FTZ R77, R40, R43.reuse, -R77 ;  /* 0x0000002b284d7223 */ /* 0x080fe2000001084d */
[----:B------:R-:W-:Y:S01]  /*4a30*/  FFMA.FTZ R74, R41, R43, R74 ;  /* 0x0000002b294a7223 */ /* 0x000fe2000001004a */
[-C--:B------:R-:W-:Y:S01]  /*4a40*/  FFMA.FTZ R61, R60, R153.reuse, -R61 ;  /* 0x000000993c3d7223 */ /* 0x080fe2000001083d */
[----:B------:R-:W-:Y:S01]  /*4a50*/  FFMA.FTZ R42, R42, R153, R75 ;  /* 0x000000992a2a7223 */ /* 0x000fe2000001004b */
[----:B------:R-:W-:-:S02]  /*4a60*/  F2FP.F16.F32.PACK_AB R41, R79, R80 ;  /* 0x000000504f29723e */ /* 0x000fc400000000ff */
[----:B------:R-:W-:Y:S02]  /*4a70*/  F2FP.F16.F32.PACK_AB R43, R81, R82 ;  /* 0x00000052512b723e */ /* 0x000fe400000000ff */
[----:B------:R-:W-:Y:S02]  /*4a80*/  F2FP.F16.F32.PACK_AB R40, R74, R77 ;  /* 0x0000004d4a28723e */ /* 0x000fe400000000ff */
[----:B------:R-:W-:-:S07]  /*4a90*/  F2FP.F16.F32.PACK_AB R42, R42, R61 ;  /* 0x0000003d2a2a723e */ /* 0x000fce00000000ff */
.L_x_497:
[----:B------:R-:W-:Y:S05]  /*4aa0*/  BSYNC B3 ;  /* 0x0000000000037941 */ /* 0x000fea0003800000 */
.L_x_496:
[----:B------:R-:W-:Y:S02]  /*4ab0*/  ULDC.64 UR4, c[0x0][0x208] ;  /* 0x0000820000047ab9 */ /* 0x000fe40000000a00 */
[----:B--2---:R1:W-:Y:S03]  /*4ac0*/  STG.E.128 desc[UR4][R54.64+0x80], R40 ;  /* 0x0000802836007986 */ /* 0x0043e6000c101d04 */
.L_x_495:
[----:B------:R-:W-:Y:S05]  /*4ad0*/  BSYNC B2 ;  /* 0x0000000000027941 */ /* 0x000fea0003800000 */
.L_x_494:
        /* <DEDUP_REMOVED lines=28> */
[--C-:B------:R-:W-:Y:S02]  /*4ca0*/  HADD2.F32 R61, -RZ, R145.reuse.H0_H0 ;  /* 0x20000091ff3d7230 */ /* 0x100fe40000004100 */
        /* <DEDUP_REMOVED lines=19> */
.L_x_501:
[----:B------:R-:W-:Y:S05]  /*4de0*/  BSYNC B3 ;  /* 0x0000000000037941 */ /* 0x000fea0003800000 */
.L_x_500:
[----:B------:R-:W-:Y:S02]  /*4df0*/  ULDC.64 UR4, c[0x0][0x208] ;  /* 0x0000820000047ab9 */ /* 0x000fe40000000a00 */
[----:B--2---:R1:W-:Y:S03]  /*4e00*/  STG.E.128 desc[UR4][R54.64+0x100], R40 ;  /* 0x0001002836007986 */ /* 0x0043e6000c101d04 */
.L_x_499:
[----:B------:R-:W-:Y:S05]  /*4e10*/  BSYNC B2 ;  /* 0x0000000000027941 */ /* 0x000fea0003800000 */
.L_x_498:
[----:B------:R-:W-:-:S13]  /*4e20*/  ISETP.NE.AND P3, PT, R8, RZ, PT ;  /* 0x000000ff0800720c */ /* 0x000fda0003f65270 */
[----:B------:R-:W-:Y:S05]  /*4e30*/  @!P3 BRA `(.L_x_489) ;  /* 0x0000000000c0b947 */ /* 0x000fea0003800000 */
[----:B-1234-:R1:W2:Y:S01]  /*4e40*/  LDS.128 R40, [R4+0x2cc00] ;  /* 0x02cc000004287984 */ /* 0x01e2a20000000c00 */
[----:B------:R-:W-:Y:S01]  /*4e50*/  ISETP.GE.AND P3, PT, R216, R116, PT ;  /* 0x00000074d800720c */ /* 0x000fe20003f66270 */
[----:B------:R-:W-:-:S12]  /*4e60*/  BSSY B2, `(.L_x_502) ;  /* 0x000002b000027945 */ /* 0x000fd80003800000 */
[----:B-1----:R-:W-:Y:S05]  /*4e70*/  @P3 BRA `(.L_x_503) ;  /* 0x0000000000a43947 */ /* 0x002fea0003800000 */
[--C-:B------:R-:W-:Y:S01]  /*4e80*/  SHF.R.U64 R66, R66, 0x10, R67.reuse ;  /* 0x0000001042427819 */ /* 0x100fe20000001243 */
[--C-:B--2---:R-:W-:Y:S01]  /*4e90*/  HADD2.F32 R61, -RZ, R43.reuse.H1_H1 ;  /* 0x3000002bff3d7230 */ /* 0x104fe20000004100 */
[----:B------:R-:W-:Y:S01]  /*4ea0*/  SHF.R.U32.HI R71, RZ, 0x10, R67 ;  /* 0x00000010ff477819 */ /* 0x000fe20000011643 */
[----:B------:R-:W-:Y:S01]  /*4eb0*/  HADD2.F32 R43, -RZ, R43.H0_H0 ;  /* 0x2000002bff2b7230 */ /* 0x000fe20000004100 */
[--C-:B------:R-:W-:Y:S01]  /*4ec0*/  SHF.R.U64 R67, R68, 0x10, R69.reuse ;  /* 0x0000001044437819 */ /* 0x100fe20000001245 */
[----:B------:R-:W-:Y:S01]  /*4ed0*/  HADD2.F32 R66, -RZ, R66.H0_H0 ;  /* 0x20000042ff427230 */ /* 0x000fe20000004100 */
[----:B------:R-:W-:Y:S01]  /*4ee0*/  SHF.R.U32.HI R70, RZ, 0x10, R69 ;  /* 0x00000010ff467819 */ /* 0x000fe20000011645 */
[----:B------:R-:W-:Y:S01]  /*4ef0*/  HADD2.F32 R68, -RZ, R71.H0_H0 ;  /* 0x20000047ff447230 */ /* 0x000fe20000004100 */
[----:B------:R-:W-:Y:S01]  /*4f00*/  MOV R60, R42 ;  /* 0x0000002a003c7202 */ /* 0x000fe20000000f00 */
[----:B------:R-:W-:Y:S02]  /*4f10*/  HADD2.F32 R67, -RZ, R67.H0_H0 ;  /* 0x20000043ff437230 */ /* 0x000fe40000004100 */
[----:B------:R-:W-:-:S02]  /*4f20*/  HADD2.F32 R70, -RZ, R70.H0_H0 ;  /* 0x20000046ff467230 */ /* 0x000fc40000004100 */
[--C-:B------:R-:W-:Y:S02]  /*4f30*/  HADD2.F32 R42, -RZ, R41.reuse.H1_H1 ;  /* 0x30000029ff2a7230 */ /* 0x100fe40000004100 */
[----:B------:R-:W-:Y:S02]  /*4f40*/  HADD2.F32 R41, -RZ, R41.H0_H0 ;  /* 0x20000029ff297230 */ /* 0x000fe40000004100 */
[-C--:B------:R-:W-:Y:S01]  /*4f50*/  FMUL.FTZ R74, R61, R70.reuse ;  /* 0x000000463d4a7220 */ /* 0x080fe20000410000 */
[----:B------:R-:W-:Y:S01]  /*4f60*/  FMUL.FTZ R70, R43, R70 ;  /* 0x000000462b467220 */ /* 0x000fe20000410000 */
[-C--:B------:R-:W-:Y:S01]  /*4f70*/  FMUL.FTZ R72, R42, R67.reuse ;  /* 0x000000432a487220 */ /* 0x080fe20000410000 */
[----:B------:R-:W-:Y:S02]  /*4f80*/  FMUL.FTZ R67, R41, R67 ;  /* 0x0000004329437220 */ /* 0x000fe40000410000 */
[----:B------:R-:W-:Y:S01]  /*4f90*/  FFMA.FTZ R73, R61, R68, R70 ;  /* 0x000000443d497223 */ /* 0x000fe20000010046 */
[----:B------:R-:W-:Y:S01]  /*4fa0*/  FFMA.FTZ R72, R41, R66, -R72 ;  /* 0x0000004229487223 */ /* 0x000fe20000010848 */
[----:B------:R-:W-:-:S02]  /*4fb0*/  HADD2.F32 R41, -RZ, R40.H1_H1 ;  /* 0x30000028ff297230 */ /* 0x000fc40000004100 */
[----:B------:R-:W-:Y:S01]  /*4fc0*/  FFMA.FTZ R71, R42, R66, R67 ;  /* 0x000000422a477223 */ /* 0x000fe20000010043 */
[----:B------:R-:W-:Y:S02]  /*4fd0*/  HADD2.F32 R61, -RZ, R140.H0_H0 ;  /* 0x2000008cff3d7230 */ /* 0x000fe40000004100 */
[----:B------:R-:W-:Y:S01]  /*4fe0*/  FFMA.FTZ R74, R43, R68, -R74 ;  /* 0x000000442b4a7223 */ /* 0x000fe2000001084a */
[----:B------:R-:W-:Y:S02]  /*4ff0*/  HADD2.F32 R40, -RZ, R40.H0_H0 ;  /* 0x20000028ff287230 */ /* 0x000fe40000004100 */
[----:B------:R-:W-:Y:S02]  /*5000*/  HADD2.F32 R67, -RZ, R140.H1_H1 ;  /* 0x3000008cff437230 */ /* 0x000fe40000004100 */
[-C--:B------:R-:W-:Y:S01]  /*5010*/  FMUL.FTZ R69, R41, R61.reuse ;  /* 0x0000003d29457220 */ /* 0x080fe20000410000 */
[--C-:B------:R-:W-:Y:S02]  /*5020*/  HADD2.F32 R42, -RZ, R60.reuse.H1_H1 ;  /* 0x3000003cff2a7230 */ /* 0x100fe40000004100 */
[----:B------:R-:W-:Y:S01]  /*5030*/  FMUL.FTZ R66, R40, R61 ;  /* 0x0000003d28427220 */ /* 0x000fe20000410000 */
[----:B------:R-:W-:-:S02]  /*5040*/  HADD2.F32 R60, -RZ, R60.H0_H0 ;  /* 0x2000003cff3c7230 */ /* 0x000fc40000004100 */
        /* <DEDUP_REMOVED lines=12> */
.L_x_503:
[----:B------:R-:W-:Y:S05]  /*5110*/  BSYNC B2 ;  /* 0x0000000000027941 */ /* 0x000fea0003800000 */
.L_x_502:
[----:B------:R-:W-:Y:S02]  /*5120*/  ULDC.64 UR4, c[0x0][0x208] ;  /* 0x0000820000047ab9 */ /* 0x000fe40000000a00 */
[----:B--2---:R1:W-:Y:S03]  /*5130*/  STG.E.128 desc[UR4][R54.64+0x180], R40 ;  /* 0x0001802836007986 */ /* 0x0043e6000c101d04 */
.L_x_489:
[----:B------:R-:W-:Y:S05]  /*5140*/  BSYNC B1 ;  /* 0x0000000000017941 */ /* 0x000fea0003800000 */
.L_x_488:
        /* <DEDUP_REMOVED lines=10> */
[----:B------:R-:W-:Y:S01]  /*51f0*/  SHF.R.U64 R60, R62, 0x10, R63 ;  /* 0x000000103e3c7819 */ /* 0x000fe2000000123f */
[----:B------:R-:W-:Y:S01]  /*5200*/  HADD2.F32 R42, -RZ, R41.H1_H1 ;  /* 0x30000029ff2a7230 */ /* 0x000fe20000004100 */
[----:B------:R-:W-:Y:S01]  /*5210*/  SHF.R.U32.HI R64, RZ, 0x10, R65 ;  /* 0x00000010ff407819 */ /* 0x000fe20000011641 */
[----:B------:R-:W-:Y:S01]  /*5220*/  HADD2.F32 R61, -RZ, R61.H0_H0 ;  /* 0x2000003dff3d7230 */ /* 0x000fe20000004100 */
[----:B------:R-:W-:Y:S01]  /*5230*/  SHF.R.U32.HI R62, RZ, 0x10, R63 ;  /* 0x00000010ff3e7819 */ /* 0x000fe2000001163f */
[----:B------:R-:W-:Y:S02]  /*5240*/  HADD2.F32 R41, -RZ, R41.H0_H0 ;  /* 0x20000029ff297230 */ /* 0x000fe40000004100 */
[----:B------:R-:W-:Y:S02]  /*5250*/  HADD2.F32 R60, -RZ, R60.H0_H0 ;  /* 0x2000003cff3c7230 */ /* 0x000fe40000004100 */
[----:B------:R-:W-:Y:S01]  /*5260*/  FMUL.FTZ R66, R42, R61 ;  /* 0x0000003d2a427220 */ /* 0x000fe20000410000 */
[----:B------:R-:W-:-:S02]  /*5270*/  HADD2.F32 R64, -RZ, R64.H0_H0 ;  /* 0x20000040ff407230 */ /* 0x000fc40000004100 */
[C---:B------:R-:W-:Y:S01]  /*5280*/  FMUL.FTZ R61, R41.reuse, R61 ;  /* 0x0000003d293d7220 */ /* 0x040fe20000410000 */
[--C-:B------:R-:W-:Y:S02]  /*5290*/  HADD2.F32 R55, -RZ, R43.reuse.H1_H1 ;  /* 0x3000002bff377230 */ /* 0x100fe40000004100 */
[-C--:B------:R-:W-:Y:S01]  /*52a0*/  FFMA.FTZ R66, R41, R60.reuse, -R66 ;  /* 0x0000003c29427223 */ /* 0x080fe20000010842 */
[----:B------:R-:W-:Y:S02]  /*52b0*/  HADD2.F32 R43, -RZ, R43.H0_H0 ;  /* 0x2000002bff2b7230 */ /* 0x000fe40000004100 */
[----:B------:R-:W-:Y:S01]  /*52c0*/  FFMA.FTZ R65, R42, R60, R61 ;  /* 0x0000003c2a417223 */ /* 0x000fe2000001003d */
[----:B------:R-:W-:Y:S02]  /*52d0*/  HADD2.F32 R62, -RZ, R62.H0_H0 ;  /* 0x2000003eff3e7230 */ /* 0x000fe40000004100 */
[----:B------:R-:W-:Y:S01]  /*52e0*/  FMUL.FTZ R68, R55, R64 ;  /* 0x0000004037447220 */ /* 0x000fe20000410000 */
[----:B------:R-:W-:-:S02]  /*52f0*/  HADD2.F32 R60, -RZ, R158.H0_H0 ;  /* 0x2000009eff3c7230 */ /* 0x000fc40000004100 */
[C---:B------:R-:W-:Y:S01]  /*5300*/  FMUL.FTZ R64, R43.reuse, R64 ;  /* 0x000000402b407220 */ /* 0x040fe20000410000 */
[----:B------:R-:W-:Y:S02]  /*5310*/  HADD2.F32 R61, -RZ, R158.H1_H1 ;  /* 0x3000009eff3d7230 */ /* 0x000fe40000004100 */
[-C--:B------:R-:W-:Y:S01]  /*5320*/  FFMA.FTZ R68, R43, R62.reuse, -R68 ;  /* 0x0000003e2b447223 */ /* 0x080fe20000010844 */
[----:B------:R-:W-:Y:S02]  /*5330*/  HADD2.F32 R41, -RZ, R40.H1_H1 ;  /* 0x30000028ff297230 */ /* 0x000fe40000004100 */
[----:B------:R-:W-:Y:S01]  /*5340*/  FFMA.FTZ R69, R55, R62, R64 ;  /* 0x0000003e37457223 */ /* 0x000fe20000010040 */
[----:B------:R-:W-:Y:S02]  /*5350*/  HADD2.F32 R42, -RZ, R54.H1_H1 ;  /* 0x30000036ff2a7230 */ /* 0x000fe40000004100 */
[----:B------:R-:W-:Y:S02]  /*5360*/  HADD2.F32 R40, -RZ, R40.H0_H0 ;  /* 0x20000028ff287230 */ /* 0x000fe40000004100 */
[----:B------:R-:W-:Y:S01]  /*5370*/  FMUL.FTZ R63, R41, R60 ;  /* 0x0000003c293f7220 */ /* 0x000fe20000410000 */
[----:B------:R-:W-:-:S02]  /*5380*/  HADD2.F32 R54, -RZ, R54.H0_H0 ;  /* 0x20000036ff367230 */ /* 0x000fc40000004100 */
[-C--:B------:R-:W-:Y:S01]  /*5390*/  FMUL.FTZ R67, R42, R61.reuse ;  /* 0x0000003d2a437220 */ /* 0x080fe20000410000 */
[--C-:B------:R-:W-:Y:S02]  /*53a0*/  HADD2.F32 R43, -RZ, R138.reuse.H0_H0 ;  /* 0x2000008aff2b7230 */ /* 0x100fe40000004100 */
[----:B------:R-:W-:Y:S01]  /*53b0*/  FMUL.FTZ R60, R40, R60 ;  /* 0x0000003c283c7220 */ /* 0x000fe20000410000 */
        /* <DEDUP_REMOVED lines=10> */
.L_x_508:
[----:B------:R-:W-:Y:S05]  /*5460*/  BSYNC B2 ;  /* 0x0000000000027941 */ /* 0x000fea0003800000 */
.L_x_507:
[----:B------:R-:W-:Y:S02]  /*5470*/  ULDC.64 UR4, c[0x0][0x208] ;  /* 0x0000820000047ab9 */ /* 0x000fe40000000a00 */
[----:B--2---:R1:W-:Y:S03]  /*5480*/  STG.E.128 desc[UR4][R52.64], R40 ;  /* 0x0000002834007986 */ /* 0x0043e6000c101d04 */
.L_x_506:
[----:B------:R-:W-:Y:S05]  /*5490*/  BSYNC B1 ;  /* 0x0000000000017941 */ /* 0x000fea0003800000 */
.L_x_505:
        /* <DEDUP_REMOVED lines=10> */
[--C-:B------:R-:W-:Y:S01]  /*5540*/  HADD2.F32 R42, -RZ, R41.reuse.H1_H1 ;  /* 0x30000029ff2a7230 */ /* 0x100fe20000004100 */
[--C-:B------:R-:W-:Y:S01]  /*5550*/  SHF.R.U64 R57, R58, 0x10, R59.reuse ;  /* 0x000000103a397819 */ /* 0x100fe2000000123b */
[----:B------:R-:W-:Y:S01]  /*5560*/  HADD2.F32 R41, -RZ, R41.H0_H0 ;  /* 0x20000029ff297230 */ /* 0x000fe20000004100 */
[----:B------:R-:W-:Y:S01]  /*5570*/  SHF.R.U32.HI R60, RZ, 0x10, R59 ;  /* 0x00000010ff3c7819 */ /* 0x000fe2000001163b */
[----:B------:R-:W-:Y:S02]  /*5580*/  HADD2.F32 R56, -RZ, R56.H0_H0 ;  /* 0x20000038ff387230 */ /* 0x000fe40000004100 */
[----:B------:R-:W-:Y:S02]  /*5590*/  HADD2.F32 R57, -RZ, R57.H0_H0 ;  /* 0x20000039ff397230 */ /* 0x000fe40000004100 */
[----:B------:R-:W-:-:S02]  /*55a0*/  HADD2.F32 R60, -RZ, R60.H0_H0 ;  /* 0x2000003cff3c7230 */ /* 0x000fc40000004100 */
[--C-:B------:R-:W-:Y:S02]  /*55b0*/  HADD2.F32 R55, -RZ, R43.reuse.H1_H1 ;  /* 0x3000002bff377230 */ /* 0x100fe40000004100 */
[CC--:B------:R-:W-:Y:S01]  /*55c0*/  FMUL.FTZ R62, R42.reuse, R57.reuse ;  /* 0x000000392a3e7220 */ /* 0x0c0fe20000410000 */
[C---:B------:R-:W-:Y:S01]  /*55d0*/  FMUL.FTZ R57, R41.reuse, R57 ;  /* 0x0000003929397220 */ /* 0x040fe20000410000 */
[----:B------:R-:W-:Y:S02]  /*55e0*/  HADD2.F32 R43, -RZ, R43.H0_H0 ;  /* 0x2000002bff2b7230 */ /* 0x000fe40000004100 */
[-C--:B------:R-:W-:Y:S01]  /*55f0*/  FFMA.FTZ R62, R41, R56.reuse, -R62 ;  /* 0x00000038293e7223 */ /* 0x080fe2000001083e */
        /* <DEDUP_REMOVED lines=26> */
.L_x_512:
[----:B------:R-:W-:Y:S05]  /*57a0*/  BSYNC B2 ;  /* 0x0000000000027941 */ /* 0x000fea0003800000 */
.L_x_511:
[----:B------:R-:W-:Y:S02]  /*57b0*/  ULDC.64 UR4, c[0x0][0x208] ;  /* 0x0000820000047ab9 */ /* 0x000fe40000000a00 */
[----:B--2---:R1:W-:Y:S03]  /*57c0*/  STG.E.128 desc[UR4][R52.64+0x80], R40 ;  /* 0x0000802834007986 */ /* 0x0043e6000c101d04 */
.L_x_510:
[----:B------:R-:W-:Y:S05]  /*57d0*/  BSYNC B1 ;  /* 0x0000000000017941 */ /* 0x000fea0003800000 */
.L_x_509:
[----:B------:R-:W-:Y:S01]  /*57e0*/  ISETP.NE.AND P3, PT, R9, RZ, PT ;  /* 0x000000ff0900720c */ /* 0x000fe20003f65270 */
[----:B------:R-:W-:-:S12]  /*57f0*/  BSSY B1, `(.L_x_513) ;  /* 0x0000032000017945 */ /* 0x000fd80003800000 */
[----:B------:R-:W-:Y:S05]  /*5800*/  @!P3 BRA `(.L_x_514) ;  /* 0x0000000000c0b947 */ /* 0x000fea0003800000 */
[----:B-1234-:R1:W2:Y:S01]  /*5810*/  LDS.128 R40, [R4+0x2b400] ;  /* 0x02b4000004287984 */ /* 0x01e2a20000000c00 */
[----:B------:R-:W-:Y:S01]  /*5820*/  ISETP.GE.AND P3, PT, R214, R116, PT ;  /* 0x00000074d600720c */ /* 0x000fe20003f66270 */
[----:B------:R-:W-:-:S12]  /*5830*/  BSSY B2, `(.L_x_515) ;  /* 0x000002b000027945 */ /* 0x000fd80003800000 */
[----:B-1----:R-:W-:Y:S05]  /*5840*/  @P3 BRA `(.L_x_516) ;  /* 0x0000000000a43947 */ /* 0x002fea0003800000 */
[--C-:B------:R-:W-:Y:S02]  /*5850*/  SHF.R.U64 R50, R50, 0x10, R51.reuse ;  /* 0x0000001032327819 */ /* 0x100fe40000001233 */
[----:B------:R-:W-:Y:S02]  /*5860*/  SHF.R.U32.HI R54, RZ, 0x10, R51 ;  /* 0x00000010ff367819 */ /* 0x000fe40000011633 */
[--C-:B------:R-:W-:Y:S01]  /*5870*/  SHF.R.U64 R51, R48, 0x10, R49.reuse ;  /* 0x0000001030337819 */ /* 0x100fe20000001231 */
[----:B------:R-:W-:Y:S01]  /*5880*/  HADD2.F32 R50, -RZ, R50.H0_H0 ;  /* 0x20000032ff327230 */ /* 0x000fe20000004100 */
[----:B--2---:R-:W-:Y:S01]  /*5890*/  MOV R48, R42 ;  /* 0x0000002a00307202 */ /* 0x004fe20000000f00 */
[----:B------:R-:W-:Y:S01]  /*58a0*/  HADD2.F32 R42, -RZ, R41.H1_H1 ;  /* 0x30000029ff2a7230 */ /* 0x000fe20000004100 */
[----:B------:R-:W-:Y:S01]  /*58b0*/  SHF.R.U32.HI R56, RZ, 0x10, R49 ;  /* 0x00000010ff387819 */ /* 0x000fe20000011631 */
[----:B------:R-:W-:Y:S02]  /*58c0*/  HADD2.F32 R51, -RZ, R51.H0_H0 ;  /* 0x20000033ff337230 */ /* 0x000fe40000004100 */
[----:B------:R-:W-:-:S02]  /*58d0*/  HADD2.F32 R41, -RZ, R41.H0_H0 ;  /* 0x20000029ff297230 */ /* 0x000fc40000004100 */
[----:B------:R-:W-:Y:S02]  /*58e0*/  HADD2.F32 R56, -RZ, R56.H0_H0 ;  /* 0x20000038ff387230 */ /* 0x000fe40000004100 */
[CC--:B------:R-:W-:Y:S01]  /*58f0*/  FMUL.FTZ R58, R42.reuse, R51.reuse ;  /* 0x000000332a3a7220 */ /* 0x0c0fe20000410000 */
[--C-:B------:R-:W-:Y:S02]  /*5900*/  HADD2.F32 R49, -RZ, R43.reuse.H1_H1 ;  /* 0x3000002bff317230 */ /* 0x100fe40000004100 */
[C---:B------:R-:W-:Y:S01]  /*5910*/  FMUL.FTZ R51, R41.reuse, R51 ;  /* 0x0000003329337220 */ /* 0x040fe20000410000 */
[----:B------:R-:W-:Y:S02]  /*5920*/  HADD2.F32 R43, -RZ, R43.H0_H0 ;  /* 0x2000002bff2b7230 */ /* 0x000fe40000004100 */
[-C--:B------:R-:W-:Y:S01]  /*5930*/  FFMA.FTZ R58, R41, R50.reuse, -R58 ;  /* 0x00000032293a7223 */ /* 0x080fe2000001083a */
[----:B------:R-:W-:Y:S02]  /*5940*/  HADD2.F32 R54, -RZ, R54.H0_H0 ;  /* 0x20000036ff367230 */ /* 0x000fe40000004100 */
[----:B------:R-:W-:Y:S01]  /*5950*/  FFMA.FTZ R55, R42, R50, R51 ;  /* 0x000000322a377223 */ /* 0x000fe20000010033 */
        /* <DEDUP_REMOVED lines=24> */
.L_x_516:
[----:B------:R-:W-:Y:S05]  /*5ae0*/  BSYNC B2 ;  /* 0x0000000000027941 */ /* 0x000fea0003800000 */
.L_x_515:
[----:B------:R-:W-:Y:S02]  /*5af0*/  ULDC.64 UR4, c[0x0][0x208] ;  /* 0x0000820000047ab9 */ /* 0x000fe40000000a00 */
[----:B--2---:R1:W-:Y:S03]  /*5b00*/  STG.E.128 desc[UR4][R52.64+0x100], R40 ;  /* 0x0001002834007986 */ /* 0x0043e6000c101d04 */
.L_x_514:
[----:B------:R-:W-:Y:S05]  /*5b10*/  BSYNC B1 ;  /* 0x0000000000017941 */ /* 0x000fea0003800000 */
.L_x_513:
[----:B------:R-:W-:-:S13]  /*5b20*/  ISETP.NE.AND P3, PT, R8, RZ, PT ;  /* 0x000000ff0800720c */ /* 0x000fda0003f65270 */
        /* <DEDUP_REMOVED lines=46> */
.L_x_518:
[----:B------:R-:W-:Y:S05]  /*5e10*/  BSYNC B1 ;  /* 0x0000000000017941 */ /* 0x000fea0003800000 */
.L_x_517:
[----:B------:R-:W-:Y:S02]  /*5e20*/  ULDC.64 UR4, c[0x0][0x208] ;  /* 0x0000820000047ab9 */ /* 0x000fe40000000a00 */
[----:B--2---:R1:W-:Y:S01]  /*5e30*/  STG.E.128 desc[UR4][R52.64+0x180], R40 ;  /* 0x0001802834007986 */ /* 0x0043e2000c101d04 */
[----:B------:R-:W-:Y:S05]  /*5e40*/  BRA `(.L_x_504) ;  /* 0x0000004000547947 */ /* 0x000fea0003800000 */
.L_x_462:
        /* <DEDUP_REMOVED lines=14> */
[----:B------:R-:W-:Y:S01]  /*5f30*/  IADD3 R40, P4, R102, R88, RZ ;  /* 0x0000005866287210 */ /* 0x000fe20007f9e0ff */
[----:B------:R-:W-:Y:S01]  /*5f40*/  ULDC.64 UR6, c[0x0][0x3e0] ;  /* 0x0000f80000067ab9 */ /* 0x000fe20000000a00 */
[----:B------:R-:W-:Y:S01]  /*5f50*/  LEA R56, P3, R42, UR4, 0x1 ;  /* 0x000000042a387c11 */ /* 0x000fe2000f8608ff */
[----:B------:R-:W-:Y:S01]  /*5f60*/  IMAD.X R43, R0, 0x1, R15, P2 ;  /* 0x00000001002b7824 */ /* 0x000fe200010e060f */
[----:B------:R-:W-:Y:S02]  /*5f70*/  IADD3.X R41, R115, R21, RZ, P4, !PT ;  /* 0x0000001573297210 */ /* 0x000fe400027fe4ff */
[----:B------:R-:W-:Y:S02]  /*5f80*/  CS2R R46, SRZ ;  /* 0x00000000002e7805 */ /* 0x000fe4000001ff00 */
[----:B------:R-:W-:-:S02]  /*5f90*/  ISETP.GE.AND P4, PT, R213, R116, PT ;  /* 0x00000074d500720c */ /* 0x000fc40003f86270 */
[----:B------:R-:W-:Y:S02]  /*5fa0*/  CS2R R44, SRZ ;  /* 0x00000000002c7805 */ /* 0x000fe4000001ff00 */
[----:B------:R-:W-:Y:S02]  /*5fb0*/  LEA.HI.X R57, R42, UR5, R43, 0x1, P3 ;  /* 0x000000052a397c11 */ /* 0x000fe400098f0c2b */
[----:B------:R-:W-:Y:S02]  /*5fc0*/  CS2R R42, SRZ ;  /* 0x00000000002a7805 */ /* 0x000fe4000001ff00 */
[----:B------:R-:W-:Y:S02]  /*5fd0*/  ISETP.GE.AND P3, PT, R212, R116, PT ;  /* 0x00000074d400720c */ /* 0x000fe40003f66270 */
[----:B------:R-:W-:Y:S02]  /*5fe0*/  CS2R R54, SRZ ;  /* 0x0000000000367805 */ /* 0x000fe4000001ff00 */
[----:B------:R-:W-:-:S02]  /*5ff0*/  LEA R60, P2, R40, UR6, 0x1 ;  /* 0x00000006283c7c11 */ /* 0x000fc4000f8408ff */
[----:B------:R-:W-:Y:S02]  /*6000*/  CS2R R52, SRZ ;  /* 0x0000000000347805 */ /* 0x000fe4000001ff00 */
[----:B------:R-:W-:Y:S02]  /*6010*/  CS2R R50, SRZ ;  /* 0x0000000000327805 */ /* 0x000fe4000001ff00 */
[----:B------:R-:W-:Y:S02]  /*6020*/  CS2R R48, SRZ ;  /* 0x0000000000307805 */ /* 0x000fe4000001ff00 */
[----:B------:R-:W-:Y:S02]  /*6030*/  LEA.HI.X R61, R40, UR7, R41, 0x1, P2 ;  /* 0x00000007283d7c11 */ /* 0x000fe400090f0c29 */
[----:B------:R-:W-:Y:S01]  /*6040*/  CS2R R40, SRZ ;  /* 0x0000000000287805 */ /* 0x000fe2000001ff00 */
[----:B------:R-:W-:Y:S02]  /*6050*/  ULDC.64 UR8, c[0x0][0x208] ;  /* 0x0000820000087ab9 */ /* 0x000fe40000000a00 */
[----:B------:R0:W5:Y:S04]  /*6060*/  @!P4 LDG.E.128 R48, desc[UR8][R60.64+0x80] ;  /* 0x000080083c30c981 */ /* 0x000168000c1e1d00 */
[----:B------:R0:W5:Y:S04]  /*6070*/  @!P3 LDG.E.128 R44, desc[UR8][R56.64] ;  /* 0x00000008382cb981 */ /* 0x000168000c1e1d00 */
[----:B------:R0:W5:Y:S04]  /*6080*/  @!P4 LDG.E.128 R40, desc[UR8][R56.64+0x80] ;  /* 0x000080083828c981 */ /* 0x000168000c1e1d00 */
[----:B------:R0:W5:Y:S02]  /*6090*/  @!P3 LDG.E.128 R52, desc[UR8][R60.64] ;  /* 0x000000083c34b981 */ /* 0x000164000c1e1d00 */
.L_x_520:
[----:B------:R-:W-:Y:S05]  /*60a0*/  BSYNC B1 ;  /* 0x0000000000017941 */ /* 0x000fea0003800000 */
.L_x_519:
[----:B0----5:R-:W-:Y:S01]  /*60b0*/  IMAD.MOV.U32 R57, RZ, RZ, R43 ;  /* 0x000000ffff397224 */ /* 0x021fe200078e002b */
[----:B------:R-:W-:Y:S01]  /*60c0*/  MOV R60, R40 ;  /* 0x00000028003c7202 */ /* 0x000fe20000000f00 */
[----:B------:R-:W-:Y:S01]  /*60d0*/  IMAD.MOV.U32 R56, RZ, RZ, R42 ;  /* 0x000000ffff387224 */ /* 0x000fe200078e002a */
[----:B------:R-:W-:Y:S01]  /*60e0*/  ISETP.GE.AND P3, PT, R217, R3, PT ;  /* 0x00000003d900720c */ /* 0x000fe20003f66270 */
[----:B------:R-:W-:Y:S01]  /*60f0*/  BSSY B1, `(.L_x_521) ;  /* 0x000003d000017945 */ /* 0x000fe20003800000 */
[----:B------:R-:W-:Y:S01]  /*6100*/  PRMT R177, R177, 0x5410, R57 ;  /* 0x00005410b1b17816 */ /* 0x000fe20000000039 */
[----:B------:R-:W-:Y:S01]  /*6110*/  IMAD.MOV.U32 R57, RZ, RZ, R46 ;  /* 0x000000ffff397224 */ /* 0x000fe200078e002e */
[----:B------:R-:W-:Y:S01]  /*6120*/  PRMT R175, R175, 0x5410, R56 ;  /* 0x00005410afaf7816 */ /* 0x000fe20000000038 */
[----:B------:R-:W-:Y:S01]  /*6130*/  IMAD.MOV.U32 R56, RZ, RZ, R41 ;  /* 0x000000ffff387224 */ /* 0x000fe200078e0029 */
[----:B------:R-:W-:Y:S01]  /*6140*/  PRMT R176, R176, 0x5410, R60 ;  /* 0x00005410b0b07816 */ /* 0x000fe2000000003c */
[----:B------:R-:W-:Y:S01]  /*6150*/  IMAD.MOV.U32 R60, RZ, RZ, R44 ;  /* 0x000000ffff3c7224 */ /* 0x000fe200078e002c */
[----:B------:R-:W-:Y:S01]  /*6160*/  PRMT R179, R57, 0x7610, R179 ;  /* 0x0000761039b37816 */ /* 0x000fe200000000b3 */
[----:B------:R-:W-:Y:S01]  /*6170*/  IMAD.MOV.U32 R57, RZ, RZ, R45 ;  /* 0x000000ffff397224 */ /* 0x000fe200078e002d */
[----:B------:R-:W-:-:S02]  /*6180*/  PRMT R178, R56, 0x7610, R178 ;  /* 0x0000761038b27816 */ /* 0x000fc400000000b2 */
[----:B------:R-:W-:Y:S02]  /*6190*/  CS2R R62, SRZ ;  /* 0x00000000003e7805 */ /* 0x000fe4000001ff00 */
[----:B------:R-:W-:Y:S02]  /*61a0*/  MOV R56, R47 ;  /* 0x0000002f00387202 */ /* 0x000fe40000000f00 */
[----:B------:R-:W-:Y:S02]  /*61b0*/  CS2R R66, SRZ ;  /* 0x0000000000427805 */ /* 0x000fe4000001ff00 */
[----:B------:R-:W-:Y:S01]  /*61c0*/  PRMT R163, R57, 0x7610, R163 ;  /* 0x0000761039a37816 */ /* 0x000fe200000000a3 */
[----:B------:R-:W-:Y:S01]  /*61d0*/  IMAD.MOV.U32 R57, RZ, RZ, R51 ;  /* 0x000000ffff397224 */ /* 0x000fe200078e0033 */
[----:B------:R-:W-:Y:S01]  /*61e0*/  PRMT R165, R56, 0x5410, R60 ;  /* 0x0000541038a57816 */ /* 0x000fe2000000003c */
[----:B------:R-:W-:Y:S01]  /*61f0*/  IMAD.MOV.U32 R60, RZ, RZ, R48 ;  /* 0x000000ffff3c7224 */ /* 0x000fe200078e0030 */
[----:B------:R-:W-:-:S02]  /*6200*/  MOV R56, R50 ;  /* 0x0000003200387202 */ /* 0x000fc40000000f00 */
[----:B------:R-:W-:Y:S02]  /*6210*/  CS2R R64, SRZ ;  /* 0x0000000000407805 */ /* 0x000fe4000001ff00 */
[----:B------:R-:W-:Y:S01]  /*6220*/  PRMT R177, R57, 0x7610, R177 ;  /* 0x0000761039b17816 */ /* 0x000fe200000000b1 */
[----:B------:R-:W-:Y:S01]  /*6230*/  IMAD.MOV.U32 R57, RZ, RZ, R54 ;  /* 0x000000ffff397224 */ /* 0x000fe200078e0036 */
[----:B------:R-:W-:Y:S02]  /*6240*/  PRMT R175, R56, 0x7610, R175 ;  /* 0x0000761038af7816 */ /* 0x000fe400000000af */
[----:B------:R-:W-:Y:S02]  /*6250*/  CS2R R70, SRZ ;  /* 0x0000000000467805 */ /* 0x000fe4000001ff00 */
[----:B------:R-:W-:Y:S02]  /*6260*/  MOV R56, R49 ;  /* 0x0000003100387202 */ /* 0x000fe40000000f00 */
[----:B------:R-:W-:-:S02]  /*6270*/  CS2R R68, SRZ ;  /* 0x0000000000447805 */ /* 0x000fc4000001ff00 */
[----:B------:R-:W-:Y:S01]  /*6280*/  PRMT R179, R179, 0x5410, R57 ;  /* 0x00005410b3b37816 */ /* 0x000fe20000000039 */
[----:B------:R-:W-:Y:S01]  /*6290*/  IMAD.MOV.U32 R57, RZ, RZ, R53 ;  /* 0x000000ffff397224 */ /* 0x000fe200078e0035 */
[----:B------:R-:W-:Y:S01]  /*62a0*/  PRMT R178, R178, 0x5410, R56 ;  /* 0x00005410b2b27816 */ /* 0x000fe20000000038 */
[----:B------:R-:W-:Y:S01]  /*62b0*/  IMAD.MOV.U32 R56, RZ, RZ, R55 ;  /* 0x000000ffff387224 */ /* 0x000fe200078e0037 */
[----:B------:R-:W-:Y:S02]  /*62c0*/  PRMT R176, R60, 0x7610, R176 ;  /* 0x000076103cb07816 */ /* 0x000fe400000000b0 */
[----:B------:R-:W-:Y:S02]  /*62d0*/  MOV R60, R52 ;  /* 0x00000034003c7202 */ /* 0x000fe40000000f00 */
[----:B------:R-:W-:Y:S02]  /*62e0*/  PRMT R164, R57, 0x7610, R164 ;  /* 0x0000761039a47816 */ /* 0x000fe400000000a4 */
[----:B------:R-:W-:-:S02]  /*62f0*/  PRMT R181, R56, 0x5410, R60 ;  /* 0x0000541038b57816 */ /* 0x000fc4000000003c */
[----:B------:R-:W-:Y:S02]  /*6300*/  CS2R R56, SRZ ;  /* 0x0000000000387805 */ /* 0x000fe4000001ff00 */
[----:B------:R-:W-:Y:S01]  /*6310*/  CS2R R60, SRZ ;  /* 0x00000000003c7805 */ /* 0x000fe2000001ff00 */
        /* <DEDUP_REMOVED lines=9> */
[----:B------:R-:W-:Y:S02]  /*63b0*/  CS2R R68, SRZ ;  /* 0x0000000000447805 */ /* 0x000fe4000001ff00 */
[----:B------:R-:W-:Y:S02]  /*63c0*/  CS2R R66, SRZ ;  /* 0x0000000000427805 */ /* 0x000fe4000001ff00 */
[----:B------:R-:W-:Y:S02]  /*63d0*/  IADD3.X R57, R21, R115, R34, P2, P4 ;  /* 0x0000007315397210 */ /* 0x000fe400017e8422 */
[----:B------:R-:W-:Y:S02]  /*63e0*/  CS2R R64, SRZ ;  /* 0x0000000000407805 */ /* 0x000fe4000001ff00 */
[----:B------:R-:W-:Y:S01]  /*63f0*/  LEA R72, P4, R58, UR4, 0x1 ;  /* 0x000000043a487c11 */ /* 0x000fe2000f8808ff */
[----:B------:R-:W-:Y:S01]  /*6400*/  ULDC.64 UR8, c[0x0][0x208] ;  /* 0x0000820000087ab9 */ /* 0x000fe20000000a00 */
[----:B------:R-:W-:-:S02]  /*6410*/  LEA R74, P2, R56, UR6, 0x1 ;  /* 0x00000006384a7c11 */ /* 0x000fc4000f8408ff */
[----:B------:R-:W-:Y:S02]  /*6420*/  LEA.HI.X R73, R58, UR5, R59, 0x1, P4 ;  /* 0x000000053a497c11 */ /* 0x000fe4000a0f0c3b */
[----:B------:R-:W-:Y:S02]  /*6430*/  CS2R R58, SRZ ;  /* 0x00000000003a7805 */ /* 0x000fe4000001ff00 */
[----:B------:R-:W-:Y:S02]  /*6440*/  LEA.HI.X R75, R56, UR7, R57, 0x1, P2 ;  /* 0x00000007384b7c11 */ /* 0x000fe400090f0c39 */
[----:B------:R-:W-:Y:S02]  /*6450*/  CS2R R56, SRZ ;  /* 0x0000000000387805 */ /* 0x000fe4000001ff00 */
[-C--:B------:R-:W-:Y:S02]  /*6460*/  ISETP.GE.AND P4, PT, R212, R116.reuse, PT ;  /* 0x00000074d400720c */ /* 0x080fe40003f86270 */
[----:B------:R-:W-:-:S11]  /*6470*/  ISETP.GE.AND P2, PT, R213, R116, PT ;  /* 0x00000074d500720c */ /* 0x000fd60003f46270 */
[----:B------:R0:W5:Y:S04]  /*6480*/  @!P4 LDG.E.128 R60, desc[UR8][R72.64] ;  /* 0x00000008483cc981 */ /* 0x000168000c1e1d00 */
[----:B------:R0:W5:Y:S04]  /*6490*/  @!P2 LDG.E.128 R56, desc[UR8][R72.64+0x80] ;  /* 0x000080084838a981 */ /* 0x000168000c1e1d00 */
[----:B------:R0:W5:Y:S04]  /*64a0*/  @!P4 LDG.E.128 R68, desc[UR8][R74.64] ;  /* 0x000000084a44c981 */ /* 0x000168000c1e1d00 */
[----:B------:R0:W5:Y:S02]  /*64b0*/  @!P2 LDG.E.128 R64, desc[UR8][R74.64+0x80] ;  /* 0x000080084a40a981 */ /* 0x000164000c1e1d00 */
.L_x_522:
[----:B------:R-:W-:Y:S05]  /*64c0*/  BSYNC B1 ;  /* 0x0000000000017941 */ /* 0x000fea0003800000 */
.L_x_521:
[----:B------:R-:W-:Y:S01]  /*64d0*/  ISETP.GE.AND P4, PT, R218, R3, PT ;  /* 0x00000003da00720c */ /* 0x000fe20003f86270 */
[----:B------:R-:W-:Y:S01]  /*64e0*/  BSSY B1, `(.L_x_523) ;  /* 0x0000020000017945 */ /* 0x000fe20003800000 */
[----:B0-----:R-:W-:Y:S02]  /*64f0*/  CS2R R74, SRZ ;  /* 0x00000000004a7805 */ /* 0x001fe4000001ff00 */
        /* <DEDUP_REMOVED lines=12> */
[----:B------:R-:W-:Y:S01]  /*65c0*/  ULDC.64 UR8, c[0x0][0x208] ;  /* 0x0000820000087ab9 */ /* 0x000fe20000000a00 */
[----:B------:R-:W-:Y:S02]  /*65d0*/  IADD3.X R73, R15, R29, R0, P2, P6 ;  /* 0x0000001d0f497210 */ /* 0x000fe400017ec400 */
[----:B------:R-:W-:-:S04]  /*65e0*/  IADD3 R0, P2, P6, R102, R31, R88 ;  /* 0x0000001f66007210 */ /* 0x000fc80007e5e058 */
[----:B------:R-:W-:Y:S02]  /*65f0*/  IADD3.X R115, R21, R33, R115, P2, P6 ;  /* 0x0000002115737210 */ /* 0x000fe400017ec473 */
[----:B------:R-:W-:-:S04]  /*6600*/  LEA R88, P2, R90, UR4, 0x1 ;  /* 0x000000045a587c11 */ /* 0x000fc8000f8408ff */
[----:B------:R-:W-:Y:S02]  /*6610*/  LEA.HI.X R89, R90, UR5, R73, 0x1, P2 ;  /* 0x000000055a597c11 */ /* 0x000fe400090f0c49 */
[----:B------:R-:W-:-:S04]  /*6620*/  LEA R90, P2, R0, UR6, 0x1 ;  /* 0x00000006005a7c11 */ /* 0x000fc8000f8408ff */
[----:B------:R-:W-:Y:S02]  /*6630*/  LEA.HI.X R91, R0, UR7, R115, 0x1, P2 ;  /* 0x00000007005b7c11 */ /* 0x000fe400090f0c73 */
[----:B------:R-:W-:Y:S02]  /*6640*/  ISETP.GE.AND P2, PT, R212, R116, PT ;  /* 0x00000074d400720c */ /* 0x000fe40003f46270 */
[----:B------:R-:W-:Y:S02]  /*6650*/  CS2R R74, SRZ ;  /* 0x00000000004a7805 */ /* 0x000fe4000001ff00 */
[----:B------:R-:W-:Y:S02]  /*6660*/  CS2R R72, SRZ ;  /* 0x0000000000487805 */ /* 0x000fe4000001ff00 */
[----:B------:R-:W-:Y:S02]  /*6670*/  CS2R R82, SRZ ;  /* 0x0000000000527805 */ /* 0x000fe4000001ff00 */
[----:B------:R-:W-:-:S05]  /*6680*/  CS2R R80, SRZ ;  /* 0x0000000000507805 */ /* 0x000fca000001ff00 */
[----:B------:R0:W5:Y:S04]  /*6690*/  @!P2 LDG.E.128 R76, desc[UR8][R88.64] ;  /* 0x00000008584ca981 */ /* 0x000168000c1e1d00 */
[----:B------:R0:W5:Y:S01]  /*66a0*/  @!P2 LDG.E.128 R84, desc[UR8][R90.64] ;  /* 0x000000085a54a981 */ /* 0x000162000c1e1d00 */
[----:B------:R-:W-:-:S13]  /*66b0*/  ISETP.GE.AND P2, PT, R213, R116, PT ;  /* 0x00000074d500720c */ /* 0x000fda0003f46270 */
[----:B------:R0:W5:Y:S04]  /*66c0*/  @!P2 LDG.E.128 R72, desc[UR8][R88.64+0x80] ;  /* 0x000080085848a981 */ /* 0x000168000c1e1d00 */
[----:B------:R0:W5:Y:S02]  /*66d0*/  @!P2 LDG.E.128 R80, desc[UR8][R90.64+0x80] ;  /* 0x000080085a50a981 */ /* 0x000164000c1e1d00 */
.L_x_524:
[----:B------:R-:W-:Y:S05]  /*66e0*/  BSYNC B1 ;  /* 0x0000000000017941 */ /* 0x000fea0003800000 */
.L_x_523:
[----:B0-----:R-:W-:Y:S01]  /*66f0*/  IMAD.MOV.U32 R88, RZ, RZ, R56 ;  /* 0x000000ffff587224 */ /* 0x001fe200078e0038 */
[----:B------:R-:W-:Y:S01]  /*6700*/  PRMT R167, R93, 0x7610, R167 ;  /* 0x000076105da77816 */ /* 0x000fe200000000a7 */
[----:B------:R-:W-:Y:S01]  /*6710*/  IMAD.MOV.U32 R89, RZ, RZ, R57 ;  /* 0x000000ffff597224 */ /* 0x000fe200078e0039 */
[----:B------:R-:W-:Y:S01]  /*6720*/  MOV R0, R59 ;  /* 0x0000003b00007202 */ /* 0x000fe20000000f00 */
[----:B------:R-:W-:Y:S01]  /*6730*/  ULOP3.LUT UR4, UR60, 0x1, URZ, 0xfc, !UPT ;  /* 0x000000013c047892 */ /* 0x000fe2000f8efc3f */
[----:B------:R-:W-:Y:S02]  /*6740*/  MOV R90, R62 ;  /* 0x0000003e005a7202 */ /* 0x000fe40000000f00 */
[----:B------:R-:W-:Y:S01]  /*6750*/  PRMT R167, R167, 0x5410, R0 ;  /* 0x00005410a7a77816 */ /* 0x000fe20000000000 */
[----:B------:R-:W-:Y:S01]  /*6760*/  IMAD.MOV.U32 R0, RZ, RZ, R63 ;  /* 0x000000ffff007224 */ /* 0x000fe200078e003f */
[----:B------:R-:W-:Y:S01]  /*6770*/  PRMT R168, R88, 0x5410, R89 ;  /* 0x0000541058a87816 */ /* 0x000fe20000000059 */
[----:B------:R-:W-:Y:S01]  /*6780*/  IMAD.MOV.U32 R88, RZ, RZ, R60 ;  /* 0x000000ffff587224 */ /* 0x000fe200078e003c */
[----:B------:R-:W-:Y:S01]  /*6790*/  PRMT R172, R172, 0x5410, R90 ;  /* 0x00005410acac7816 */ /* 0x000fe2000000005a */
[----:B------:R-:W-:Y:S01]  /*67a0*/  IMAD.MOV.U32 R90, RZ, RZ, R66 ;  /* 0x000000ffff5a7224 */ /* 0x000fe200078e0042 */
[----:B------:R-:W-:Y:S01]  /*67b0*/  MOV R89, R61 ;  /* 0x0000003d00597202 */ /* 0x000fe20000000f00 */
[----:B------:R-:W-:Y:S01]  /*67c0*/  UISETP.NE.AND UP0, UPT, UR4, 0x3, UPT ;  /* 0x000000030400788c */ /* 0x000fe2000bf05270 */
[----:B------:R-:W-:Y:S01]  /*67d0*/  PRMT R171, R88, 0x5410, R0 ;  /* 0x0000541058ab7816 */ /* 0x000fe20000000000 */
[----:B------:R-:W-:Y:S01]  /*67e0*/  IMAD.MOV.U32 R0, RZ, RZ, R67 ;  /* 0x000000ffff007224 */ /* 0x000fe200078e0043 */
        /* <DEDUP_REMOVED lines=11> */
[----:B-----5:R-:W-:Y:S02]  /*68a0*/  MOV R90, R74 ;  /* 0x0000004a005a7202 */ /* 0x020fe40000000f00 */
[----:B------:R-:W-:Y:S01]  /*68b0*/  PRMT R173, R173, 0x5410, R0 ;  /* 0x00005410adad7816 */ /* 0x000fe20000000000 */
[----:B------:R-:W-:Y:S01]  /*68c0*/  IMAD.MOV.U32 R0, RZ, RZ, R78 ;  /* 0x000000ffff007224 */ /* 0x000fe200078e004e */
[----:B------:R-:W-:Y:S01]  /*68d0*/  PRMT R152, R90, 0x7610, R152 ;  /* 0x000076105a987816 */ /* 0x000fe20000000098 */
[----:B------:R-:W-:Y:S01]  /*68e0*/  IMAD.MOV.U32 R90, RZ, RZ, R72 ;  /* 0x000000ffff5a7224 */ /* 0x000fe200078e0048 */
[----:B------:R-:W-:-:S02]  /*68f0*/  PRMT R172, R88, 0x7610, R172 ;  /* 0x0000761058ac7816 */ /* 0x000fc400000000ac */
        /* <DEDUP_REMOVED lines=9> */
[----:B------:R-:W-:-:S02]  /*6990*/  MOV R89, R76 ;  /* 0x0000004c00597202 */ /* 0x000fc40000000f00 */
[----:B------:R-:W-:Y:S02]  /*69a0*/  PLOP3.LUT P2, PT, PT, PT, UP0, 0x80, 0x0 ;  /* 0x000000000000781c */ /* 0x000fe40003f4f008 */
[----:B------:R-:W-:Y:S01]  /*69b0*/  PRMT R157, R89, 0x5410, R88 ;  /* 0x00005410599d7816 */ /* 0x000fe20000000058 */
[----:B------:R-:W-:Y:S01]  /*69c0*/  IMAD.MOV.U32 R88, RZ, RZ, R80 ;  /* 0x000000ffff587224 */ /* 0x000fe200078e0050 */
[----:B------:R-:W-:Y:S01]  /*69d0*/  PRMT R154, R0, 0x7610, R154 ;  /* 0x00007610009a7816 */ /* 0x000fe2000000009a */
[----:B------:R-:W-:Y:S01]  /*69e0*/  IMAD.MOV.U32 R0, RZ, RZ, R81 ;  /* 0x000000ffff007224 */ /* 0x000fe200078e0051 */
[----:B------:R-:W-:Y:S02]  /*69f0*/  MOV R89, R83 ;  /* 0x0000005300597202 */ /* 0x000fe40000000f00 */
[----:B------:R-:W-:Y:S02]  /*6a00*/  PRMT R156, R156, 0x5410, R90 ;  /* 0x000054109c9c7816 */ /* 0x000fe4000000005a */
[----:B------:R-:W-:Y:S01]  /*6a10*/  PRMT R154, R154, 0x5410, R89 ;  /* 0x000054109a9a7816 */ /* 0x000fe20000000059 */
[----:B------:R-:W-:Y:S01]  /*6a20*/  IMAD.MOV.U32 R89, RZ, RZ, R87 ;  /* 0x000000ffff597224 */ /* 0x000fe200078e0057 */
[----:B------:R-:W-:Y:S01]  /*6a30*/  PRMT R155, R88, 0x5410, R0 ;  /* 0x00005410589b7816 */ /* 0x000fe20000000000 */
[----:B------:R-:W-:Y:S01]  /*6a40*/  IMAD.MOV.U32 R88, RZ, RZ, R84 ;  /* 0x000000ffff587224 */ /* 0x000fe200078e0054 */
[----:B------:R-:W-:-:S02]  /*6a50*/  MOV R90, R86 ;  /* 0x00000056005a7202 */ /* 0x000fc40000000f00 */
[----:B------:R-:W-:Y:S02]  /*6a60*/  MOV R0, R85 ;  /* 0x0000005500007202 */ /* 0x000fe40000000f00 */
[----:B------:R-:W-:Y:S02]  /*6a70*/  PRMT R158, R90, 0x5410, R89 ;  /* 0x000054105a9e7816 */ /* 0x000fe40000000059 */
[----:B------:R-:W-:Y:S01]  /*6a80*/  PRMT R166, R88, 0x5410, R0 ;  /* 0x0000541058a67816 */ /* 0x000fe20000000000 */
[----:B------:R-:W-:Y:S06]  /*6a90*/  @!P2 BRA `(.L_x_525) ;  /* 0x000000000004a947 */ /* 0x000fec0003800000 */
[----:B------:R-:W-:Y:S01]  /*6aa0*/  BPT.TRAP 0x1 ;  /* 0x000000040000795c */ /* 0x000fe20000300000 */
.L_x_525:
[----:B------:R-:W-:Y:S01]  /*6ab0*/  IMAD R0, R17, 0x8, R16 ;  /* 0x0000000811007824 */ /* 0x000fe200078e0210 */
[----:B------:R-:W-:Y:S01]  /*6ac0*/  SHF.L.U32 R115, R219, 0x1f, RZ ;  /* 0x0000001fdb737819 */ /* 0x000fe200000006ff */
[----:B------:R-:W0:Y:S01]  /*6ad0*/  LDC R145, c[0x0][0x2e4] ;  /* 0x0000b900ff917b82 */ /* 0x000e220000000800 */
[----:B------:R-:W-:Y:S02]  /*6ae0*/  BSSY B1, `(.L_x_526) ;  /* 0x0000004000017945 */ /* 0x000fe40003800000 */
[----:B------:R-:W1:Y:S05]  /*6af0*/  SYNCS.PHASECHK.TRANS64.TRYWAIT P6, [R0+URZ+0x38890], R115 ;  /* 0x03889073000075a7 */ /* 0x000e6a00080c017f */
[----:B------:R-:W2:Y:S01]  /*6b00*/  LDC.64 R122, c[0x0][0x2f0] ;  /* 0x0000bc00ff7a7b82 */ /* 0x000ea20000000a00 */
[----:B-1----:R-:W-:Y:S05]  /*6b10*/  @!P6 BRA `(.L_x_527) ;  /* 0x000001f40014e947 */ /* 0x002fea0003800000 */
.L_x_791:
[----:B------:R-:W-:Y:S05]  /*6b20*/  BSYNC B1 ;  /* 0x0000000000017941 */ /* 0x000fea0003800000 */
.L_x_526:
[----:B------:R-:W-:Y:S01]  /*6b30*/  BSSY B1, `(.L_x_528) ;  /* 0x000010e000017945 */ /* 0x000fe20003800000 */
[----:B0-----:R-:W-:Y:S01]  /*6b40*/  IMAD.IADD R146, R145, 0x1, -R120 ;  /* 0x0000000191927824 */ /* 0x001fe200078e0a78 */
[----:B------:R-:W-:Y:S02]  /*6b50*/  MOV R125, R92 ;  /* 0x0000005c007d7202 */ /* 0x000fe40000000f00 */
[----:B------:R-:W-:Y:S05]  /*6b60*/  @P5 BRA `(.L_x_529) ;  /* 0x0000001000285947 */ /* 0x000fea0003800000 */
[----:B------:R-:W-:Y:S01]  /*6b70*/  ISETP.NE.AND P5, PT, R26, RZ, PT ;  /* 0x000000ff1a00720c */ /* 0x000fe20003fa5270 */
[-C--:B--2---:R-:W-:Y:S01]  /*6b80*/  IMAD R88, R117, R122.reuse, RZ ;  /* 0x0000007a75587224 */ /* 0x084fe200078e02ff */
[----:B------:R-:W-:Y:S01]  /*6b90*/  BSSY B2, `(.L_x_530) ;  /* 0x0000086000027945 */ /* 0x000fe20003800000 */
[----:B------:R-:W-:-:S04]  /*6ba0*/  IMAD.WIDE.U32 R136, R18, R122, R124 ;  /* 0x0000007a12887225 */ /* 0x000fc800078e007c */
[----:B------:R-:W-:-:S04]  /*6bb0*/  IMAD R88, R18, R123, R88 ;  /* 0x0000007b12587224 */ /* 0x000fc800078e0258 */
[----:B------:R-:W-:Y:S02]  /*6bc0*/  IMAD.IADD R159, R88, 0x1, R137 ;  /* 0x00000001589f7824 */ /* 0x000fe400078e0289 */
[----:B------:R-:W-:Y:S05]  /*6bd0*/  @!P5 BRA `(.L_x_531) ;  /* 0x000000080004d947 */ /* 0x000fea0003800000 */
[----:B------:R-:W-:Y:S01]  /*6be0*/  SEL R88, R120, R146, !P0 ;  /* 0x0000009278587207 */ /* 0x000fe20004000000 */
[----:B------:R-:W-:Y:S01]  /*6bf0*/  BSSY B3, `(.L_x_532) ;  /* 0x000007c000037945 */ /* 0x000fe20003800000 */
[----:B------:R-:W-:Y:S02]  /*6c00*/  IADD3 R92, P5, P6, R38, R136, R13 ;  /* 0x00000088265c7210 */ /* 0x000fe40007ebe00d */
[----:B------:R-:W-:Y:S02]  /*6c10*/  SHF.R.S32.HI R89, RZ, 0x1f, R88 ;  /* 0x0000001fff597819 */ /* 0x000fe40000011458 */
[----:B------:R-:W-:Y:S02]  /*6c20*/  IADD3.X R93, R37, R159, R7, P5, P6 ;  /* 0x0000009f255d7210 */ /* 0x000fe40002fec407 */
[----:B------:R-:W-:Y:S02]  /*6c30*/  LEA.HI R88, R89, R88, RZ, 0x4 ;  /* 0x0000005859587211 */ /* 0x000fe400078f20ff */
[----:B------:R-:W-:-:S02]  /*6c40*/  P2R R94, PR, RZ, 0x2 ;  /* 0x00000002ff5e7803 */ /* 0x000fc40000000000 */
[----:B------:R-:W-:-:S05]  /*6c50*/  LEA.HI.SX32 R88, R88, R14, 0x1c ;  /* 0x0000000e58587211 */ /* 0x000fca00078fe2ff */
[----:B------:R-:W-:-:S05]  /*6c60*/  IMAD.SHL.U32 R89, R88, 0x8, RZ ;  /* 0x0000000858597824 */ /* 0x000fca00078e00ff */
[----:B------:R-:W-:-:S13]  /*6c70*/  ISETP.GE.AND P5, PT, R89, R145, PT ;  /* 0x000000915900720c */ /* 0x000fda0003fa6270 */
[--C-:B------:R-:W-:Y:S02]  /*6c80*/  @!P5 SHF.R.S32.HI R91, RZ, 0x1f, R89.reuse ;  /* 0x0000001fff5bd819 */ /* 0x100fe40000011459 */
[--C-:B------:R-:W-:Y:S02]  /*6c90*/  @!P5 IADD3 R90, P1, P6, R38, R136, R89.reuse ;  /* 0x00000088265ad210 */ /* 0x100fe40007e3e059 */
[----:B------:R-:W-:Y:S02]  /*6ca0*/  LOP3.LUT R89, R231, 0x38, R89, 0xf8, !PT ;  /* 0x00000038e7597812 */ /* 0x000fe400078ef859 */
[----:B------:R-:W-:Y:S02]  /*6cb0*/  @!P5 IADD3.X R91, R37, R159, R91, P1, P6 ;  /* 0x0000009f255bd210 */ /* 0x000fe40000fec45b */
[----:B------:R-:W-:Y:S02]  /*6cc0*/  LEA R138, P6, R92, R118, 0x1 ;  /* 0x000000765c8a7211 */ /* 0x000fe400078c08ff */
[----:B------:R-:W-:-:S02]  /*6cd0*/  LOP3.LUT R89, R89, R232, RZ, 0x3c, !PT ;  /* 0x000000e859597212 */ /* 0x000fc400078e3cff */
[-C--:B------:R-:W-:Y:S02]  /*6ce0*/  LEA.HI.X R139, R92, R119.reuse, R93, 0x1, P6 ;  /* 0x000000775c8b7211 */ /* 0x080fe400030f0c5d */
[----:B------:R-:W-:Y:S02]  /*6cf0*/  @!P5 LEA R140, P6, R90, R118, 0x1 ;  /* 0x000000765a8cd211 */ /* 0x000fe400078c08ff */
[----:B------:R-:W-:Y:S02]  /*6d00*/  ISETP.NE.AND P1, PT, R94, RZ, PT ;  /* 0x000000ff5e00720c */ /* 0x000fe40003f25270 */
[----:B------:R-:W-:Y:S02]  /*6d10*/  @!P5 LEA.HI.X R141, R90, R119, R91, 0x1, P6 ;  /* 0x000000775a8dd211 */ /* 0x000fe400030f0c5b */
[----:B------:R-:W-:Y:S02]  /*6d20*/  SHF.R.S32.HI R90, RZ, 0x1f, R88 ;  /* 0x0000001fff5a7819 */ /* 0x000fe40000011458 */
[----:B------:R-:W-:-:S02]  /*6d30*/  ISETP.GE.AND P6, PT, R212, R116, PT ;  /* 0x00000074d400720c */ /* 0x000fc40003fc6270 */
[----:B------:R-:W-:-:S04]  /*6d40*/  LEA.HI R88, R90, R88, RZ, 0x3 ;  /* 0x000000585a587211 */ /* 0x000fc800078f18ff */
[----:B------:R-:W-:-:S05]  /*6d50*/  SHF.R.S32.HI R88, RZ, 0x3, R88 ;  /* 0x00000003ff587819 */ /* 0x000fca0000011458 */
[----:B------:R-:W-:-:S05]  /*6d60*/  IMAD R88, R88, 0x1400, R234 ;  /* 0x0000140058587824 */ /* 0x000fca00078e02ea */
[----:B------:R-:W-:Y:S01]  /*6d70*/  IADD3 R89, R88, R89, RZ ;  /* 0x0000005958597210 */ /* 0x000fe20007ffe0ff */
[----:B------:R-:W-:-:S04]  /*6d80*/  IMAD R88, R17, 0x5000, R144 ;  /* 0x0000500011587824 */ /* 0x000fc800078e0290 */
[----:B------:R-:W-:Y:S02]  /*6d90*/  IMAD R92, R17, 0x5000, R89 ;  /* 0x00005000115c7824 */ /* 0x000fe400078e0259 */
[--C-:B------:R-:W-:Y:S02]  /*6da0*/  IMAD R88, R88, 0x2, R16.reuse ;  /* 0x0000000258587824 */ /* 0x100fe400078e0210 */
[----:B------:R-:W-:-:S04]  /*6db0*/  IMAD R92, R92, 0x2, R16 ;  /* 0x000000025c5c7824 */ /* 0x000fc800078e0210 */
[----:B------:R-:W0:Y:S04]  /*6dc0*/  LDS.128 R88, [R88+0x24400] ;  /* 0x0244000058587984 */ /* 0x000e280000000c00 */
[----:B------:R-:W2:Y:S01]  /*6dd0*/  LDS.128 R92, [R92+0x24400] ;  /* 0x024400005c5c7984 */ /* 0x000ea20000000c00 */
[----:B------:R-:W-:Y:S05]  /*6de0*/  @P6 BRA `(.L_x_533) ;  /* 0x0000000400706947 */ /* 0x000fea0003800000 */
[--C-:B------:R-:W-:Y:S01]  /*6df0*/  SHF.R.U64 R44, R44, 0x10, R45.reuse ;  /* 0x000000102c2c7819 */ /* 0x100fe2000000122d */
[----:B------:R-:W-:Y:S01]  /*6e00*/  HADD2.F32 R164, -RZ, R164.H0_H0 ;  /* 0x200000a4ffa47230 */ /* 0x000fe20000004100 */
[----:B------:R-:W-:Y:S01]  /*6e10*/  SHF.R.U32.HI R160, RZ, 0x10, R45 ;  /* 0x00000010ffa07819 */ /* 0x000fe2000001162d */
[----:B--2---:R-:W-:Y:S01]  /*6e20*/  HADD2.F32 R161, -RZ, R93.H0_H0 ;  /* 0x2000005dffa17230 */ /* 0x004fe20000004100 */
[--C-:B------:R-:W-:Y:S01]  /*6e30*/  SHF.R.U64 R45, R52, 0x10, R53.reuse ;  /* 0x00000010342d7819 */ /* 0x100fe20000001235 */
[----:B------:R-:W-:Y:S01]  /*6e40*/  HADD2.F32 R163, -RZ, R163.H0_H0 ;  /* 0x200000a3ffa37230 */ /* 0x000fe20000004100 */
[----:B------:R-:W-:Y:S01]  /*6e50*/  SHF.R.U32.HI R52, RZ, 0x10, R53 ;  /* 0x00000010ff347819 */ /* 0x000fe20000011635 */
[----:B------:R-:W-:Y:S01]  /*6e60*/  HADD2.F32 R93, -RZ, R93.H1_H1 ;  /* 0x3000005dff5d7230 */ /* 0x000fe20000004100 */
[--C-:B------:R-:W-:Y:S01]  /*6e70*/  SHF.R.U64 R46, R46, 0x10, R47.reuse ;  /* 0x000000102e2e7819 */ /* 0x100fe2000000122f */
[----:B------:R-:W-:Y:S01]  /*6e80*/  FMUL.FTZ R162, R161, R164 ;  /* 0x000000a4a1a27220 */ /* 0x000fe20000410000 */
[----:B------:R-:W-:Y:S01]  /*6e90*/  SHF.R.U32.HI R53, RZ, 0x10, R47 ;  /* 0x00000010ff357819 */ /* 0x000fe2000001162f */
[----:B------:R-:W-:Y:S01]  /*6ea0*/  HADD2.F32 R45, -RZ, R45.H0_H0 ;  /* 0x2000002dff2d7230 */ /* 0x000fe20000004100 */
[----:B------:R-:W-:-:S02]  /*6eb0*/  SHF.R.U64 R47, R54, 0x10, R55 ;  /* 0x00000010362f7819 */ /* 0x000fc40000001237 */
[----:B------:R-:W-:Y:S01]  /*6ec0*/  SHF.R.U32.HI R54, RZ, 0x10, R55 ;  /* 0x00000010ff367819 */ /* 0x000fe20000011637 */
[----:B------:R-:W-:Y:S01]  /*6ed0*/  HADD2.F32 R53, -RZ, R53.H0_H0 ;  /* 0x20000035ff357230 */ /* 0x000fe20000004100 */
[----:B0-----:R-:W-:Y:S01]  /*6ee0*/  MOV R55, R89 ;  /* 0x0000005900377202 */ /* 0x001fe20000000f00 */
[----:B------:R-:W-:Y:S02]  /*6ef0*/  IMAD.MOV.U32 R89, RZ, RZ, R92 ;  /* 0x000000ffff597224 */ /* 0x000fe400078e005c */
[----:B------:R-:W-:Y:S02]  /*6f00*/  IMAD.MOV.U32 R92, RZ, RZ, R90 ;  /* 0x000000ffff5c7224 */ /* 0x000fe400078e005a */
[----:B------:R-:W-:Y:S02]  /*6f10*/  HADD2.F32 R90, -RZ, R55.H0_H0 ;  /* 0x20000037ff5a7230 */ /* 0x000fe40000004100 */
[----:B------:R-:W-:Y:S02]  /*6f20*/  HADD2.F32 R54, -RZ, R54.H0_H0 ;  /* 0x20000036ff367230 */ /* 0x000fe40000004100 */
[----:B------:R-:W-:-:S02]  /*6f30*/  HADD2.F32 R47, -RZ, R47.H0_H0 ;  /* 0x2000002fff2f7230 */ /* 0x000fc40000004100 */
[C---:B------:R-:W-:Y:S01]  /*6f40*/  FMUL.FTZ R164, R90.reuse, R164 ;  /* 0x000000a45aa47220 */ /* 0x040fe20000410000 */
[-C--:B------:R-:W-:Y:S01]  /*6f50*/  FFMA.FTZ R90, R90, R163.reuse, -R162 ;  /* 0x000000a35a5a7223 */ /* 0x080fe200000108a2 */
[----:B------:R-:W-:Y:S02]  /*6f60*/  HADD2.F32 R162, -RZ, R52.H0_H0 ;  /* 0x20000034ffa27230 */ /* 0x000fe40000004100 */
[----:B------:R-:W-:Y:S01]  /*6f70*/  FFMA.FTZ R52, R161, R163, R164 ;  /* 0x000000a3a1347223 */ /* 0x000fe200000100a4 */
[----:B------:R-:W-:Y:S01]  /*6f80*/  HADD2.F32 R161, -RZ, R55.H1_H1 ;  /* 0x30000037ffa17230 */ /* 0x000fe20000004100 */
[----:B------:R-:W-:Y:S01]  /*6f90*/  MOV R55, R95 ;  /* 0x0000005f00377202 */ /* 0x000fe20000000f00 */
[----:B------:R-:W-:Y:S02]  /*6fa0*/  HADD2.F32 R163, -RZ, R160.H0_H0 ;  /* 0x200000a0ffa37230 */ /* 0x000fe40000004100 */
[----:B------:R-:W-:Y:S01]  /*6fb0*/  FMUL.FTZ R160, R93, R162 ;  /* 0x000000a25da07220 */ /* 0x000fe20000410000 */
[----:B------:R-:W-:-:S02]  /*6fc0*/  IMAD.MOV.U32 R95, RZ, RZ, R94 ;  /* 0x000000ffff5f7224 */ /* 0x000fc400078e005e */
[C---:B------:R-:W-:Y:S01]  /*6fd0*/  FMUL.FTZ R162, R161.reuse, R162 ;  /* 0x000000a2a1a27220 */ /* 0x040fe20000410000 */
[----:B------:R-:W-:Y:S02]  /*6fe0*/  HADD2.F32 R164, -RZ, R55.H1_H1 ;  /* 0x30000037ffa47230 */ /* 0x000fe40000004100 */
[-C--:B------:R-:W-:Y:S01]  /*6ff0*/  FFMA.FTZ R94, R161, R163.reuse, -R160 ;  /* 0x000000a3a15e7223 */ /* 0x080fe200000108a0 */
[----:B------:R-:W-:Y:S02]  /*7000*/  HADD2.F32 R160, -RZ, R181.H0_H0 ;  /* 0x200000b5ffa07230 */ /* 0x000fe40000004100 */
[----:B------:R-:W-:Y:S01]  /*7010*/  FFMA.FTZ R93, R93, R163, R162 ;  /* 0x000000a35d5d7223 */ /* 0x000fe200000100a2 */
[----:B------:R-:W-:Y:S02]  /*7020*/  HADD2.F32 R161, -RZ, R55.H0_H0 ;  /* 0x20000037ffa17230 */ /* 0x000fe40000004100 */
[----:B------:R-:W-:Y:S01]  /*7030*/  HADD2.F32 R162, -RZ, R165.H0_H0 ;  /* 0x200000a5ffa27230 */ /* 0x000fe20000004100 */
[----:B------:R-:W-:Y:S01]  /*7040*/  F2FP.F16.F32.PACK_AB R90, R94, R90 ;  /* 0x0000005a5e5a723e */ /* 0x000fe200000000ff */
[----:B------:R-:W-:-:S02]  /*7050*/  HADD2.F32 R163, -RZ, R91.H0_H0 ;  /* 0x2000005bffa37230 */ /* 0x000fc40000004100 */
[----:B------:R-:W-:Y:S01]  /*7060*/  FMUL.FTZ R55, R161, R160 ;  /* 0x000000a0a1377220 */ /* 0x000fe20000410000 */
[----:B------:R-:W-:Y:S01]  /*7070*/  HADD2.F32 R91, -RZ, R91.H1_H1 ;  /* 0x3000005bff5b7230 */ /* 0x000fe20000004100 */
[----:B------:R-:W-:Y:S01]  /*7080*/  F2FP.F16.F32.PACK_AB R93, R93, R52 ;  /* 0x000000345d5d723e */ /* 0x000fe200000000ff */
[C---:B------:R-:W-:Y:S01]  /*7090*/  FMUL.FTZ R160, R163.reuse, R160 ;  /* 0x000000a0a3a07220 */ /* 0x040fe20000410000 */
[----:B------:R-:W-:Y:S01]  /*70a0*/  FFMA.FTZ R55, R163, R162, -R55 ;  /* 0x000000a2a3377223 */ /* 0x000fe20000010837 */
[CC--:B------:R-:W-:Y:S01]  /*70b0*/  FMUL.FTZ R163, R164.reuse, R54.reuse ;  /* 0x00000036a4a37220 */ /* 0x0c0fe20000410000 */
[----:B------:R-:W-:Y:S01]  /*70c0*/  FMUL.FTZ R54, R91, R54 ;  /* 0x000000365b367220 */ /* 0x000fe20000410000 */
[----:B------:R-:W-:Y:S01]  /*70d0*/  FFMA.FTZ R160, R161, R162, R160 ;  /* 0x000000a2a1a07223 */ /* 0x000fe200000100a0 */
[----:B------:R-:W-:Y:S02]  /*70e0*/  HADD2.F32 R162, -RZ, R89.H0_H0 ;  /* 0x20000059ffa27230 */ /* 0x000fe40000004100 */
[-C--:B------:R-:W-:Y:S01]  /*70f0*/  FFMA.FTZ R163, R91, R53.reuse, -R163 ;  /* 0x000000355ba37223 */ /* 0x080fe200000108a3 */
[----:B------:R-:W-:Y:S01]  /*7100*/  FFMA.FTZ R54, R164, R53, R54 ;  /* 0x00000035a4367223 */ /* 0x000fe20000010036 */
[----:B------:R-:W-:-:S02]  /*7110*/  HADD2.F32 R53, -RZ, R181.H1_H1 ;  /* 0x300000b5ff357230 */ /* 0x000fc40000004100 */
[--C-:B------:R-:W-:Y:S01]  /*7120*/  HADD2.F32 R161, -RZ, R88.reuse.H0_H0 ;  /* 0x20000058ffa17230 */ /* 0x100fe20000004100 */
[----:B------:R-:W-:Y:S01]  /*7130*/  F2FP.F16.F32.PACK_AB R55, R163, R55 ;  /* 0x00000037a337723e */ /* 0x000fe200000000ff */
[----:B------:R-:W-:Y:S01]  /*7140*/  HADD2.F32 R89, -RZ, R89.H1_H1 ;  /* 0x30000059ff597230 */ /* 0x000fe20000004100 */
[----:B------:R-:W-:Y:S01]  /*7150*/  F2FP.F16.F32.PACK_AB R54, R54, R160 ;  /* 0x000000a03636723e */ /* 0x000fe200000000ff */
[----:B------:R-:W-:Y:S02]  /*7160*/  HADD2.F32 R88, -RZ, R88.H1_H1 ;  /* 0x30000058ff587230 */ /* 0x000fe40000004100 */
[----:B------:R-:W-:Y:S02]  /*7170*/  HADD2.F32 R91, -RZ, R165.H1_H1 ;  /* 0x300000a5ff5b7230 */ /* 0x000fe40000004100 */
[-C--:B------:R-:W-:Y:S01]  /*7180*/  FMUL.FTZ R165, R161, R53.reuse ;  /* 0x00000035a1a57220 */ /* 0x080fe20000410000 */
[----:B------:R-:W-:Y:S02]  /*7190*/  HADD2.F32 R164, -RZ, R44.H0_H0 ;  /* 0x2000002cffa47230 */ /* 0x000fe40000004100 */
[----:B------:R-:W-:Y:S01]  /*71a0*/  FMUL.FTZ R44, R162, R53 ;  /* 0x00000035a22c7220 */ /* 0x000fe20000410000 */
[-C--:B------:R-:W-:Y:S01]  /*71b0*/  FMUL.FTZ R53, R89, R45.reuse ;  /* 0x0000002d59357220 */ /* 0x080fe20000410000 */
[----:B------:R-:W-:Y:S01]  /*71c0*/  FMUL.FTZ R45, R88, R45 ;  /* 0x0000002d582d7220 */ /* 0x000fe20000410000 */
[-C--:B------:R-:W-:Y:S01]  /*71d0*/  FFMA.FTZ R165, R162, R91.reuse, R165 ;  /* 0x0000005ba2a57223 */ /* 0x080fe200000100a5 */
[----:B------:R-:W-:Y:S01]  /*71e0*/  FFMA.FTZ R44, R161, R91, -R44 ;  /* 0x0000005ba12c7223 */ /* 0x000fe2000001082c */
[----:B------:R-:W-:-:S02]  /*71f0*/  HADD2.F32 R161, -RZ, R95.H0_H0 ;  /* 0x2000005fffa17230 */ /* 0x000fc40000004100 */
[-C--:B------:R-:W-:Y:S01]  /*7200*/  FFMA.FTZ R89, R89, R164.reuse, R45 ;  /* 0x000000a459597223 */ /* 0x080fe2000001002d */
[----:B------:R-:W-:Y:S02]  /*7210*/  HADD2.F32 R45, -RZ, R179.H1_H1 ;  /* 0x300000b3ff2d7230 */ /* 0x000fe40000004100 */
[----:B------:R-:W-:Y:S01]  /*7220*/  FFMA.FTZ R53, R88, R164, -R53 ;  /* 0x000000a458357223 */ /* 0x000fe20000010835 */
[--C-:B------:R-:W-:Y:S02]  /*7230*/  HADD2.F32 R91, -RZ, R92.reuse.H0_H0 ;  /* 0x2000005cff5b7230 */ /* 0x100fe40000004100 */
[----:B------:R-:W-:Y:S01]  /*7240*/  HADD2.F32 R95, -RZ, R95.H1_H1 ;  /* 0x3000005fff5f7230 */ /* 0x000fe20000004100 */
[----:B------:R-:W-:Y:S01]  /*7250*/  F2FP.F16.F32.PACK_AB R165, R89, R165 ;  /* 0x000000a559a5723e */ /* 0x000fe200000000ff */
[----:B------:R-:W-:Y:S02]  /*7260*/  HADD2.F32 R92, -RZ, R92.H1_H1 ;  /* 0x3000005cff5c7230 */ /* 0x000fe40000004100 */
[----:B------:R-:W-:Y:S01]  /*7270*/  FMUL.FTZ R164, R91, R45 ;  /* 0x0000002d5ba47220 */ /* 0x000fe20000410000 */
[----:B------:R-:W-:-:S02]  /*7280*/  HADD2.F32 R162, -RZ, R46.H0_H0 ;  /* 0x2000002effa27230 */ /* 0x000fc40000004100 */
[----:B------:R-:W-:Y:S01]  /*7290*/  FMUL.FTZ R46, R161, R45 ;  /* 0x0000002da12e7220 */ /* 0x000fe20000410000 */
[----:B------:R-:W-:Y:S02]  /*72a0*/  HADD2.F32 R88, -RZ, R179.H0_H0 ;  /* 0x200000b3ff587230 */ /* 0x000fe40000004100 */
[-C--:B------:R-:W-:Y:S01]  /*72b0*/  FMUL.FTZ R45, R95, R47.reuse ;  /* 0x0000002f5f2d7220 */ /* 0x080fe20000410000 */
[C---:B------:R-:W-:Y:S01]  /*72c0*/  FMUL.FTZ R47, R92.reuse, R47 ;  /* 0x0000002f5c2f7220 */ /* 0x040fe20000410000 */
[----:B------:R-:W-:Y:S01]  /*72d0*/  F2FP.F16.F32.PACK_AB R44, R53, R44 ;  /* 0x0000002c352c723e */ /* 0x000fe200000000ff */
[-C--:B------:R-:W-:Y:S01]  /*72e0*/  FFMA.FTZ R46, R91, R88.reuse, -R46 ;  /* 0x000000585b2e7223 */ /* 0x080fe2000001082e */
[----:B------:R-:W-:Y:S01]  /*72f0*/  FFMA.FTZ R164, R161, R88, R164 ;  /* 0x00000058a1a47223 */ /* 0x000fe200000100a4 */
[-C--:B------:R-:W-:Y:S01]  /*7300*/  FFMA.FTZ R45, R92, R162.reuse, -R45 ;  /* 0x000000a25c2d7223 */ /* 0x080fe2000001082d */
[----:B------:R-:W-:Y:S01]  /*7310*/  FFMA.FTZ R47, R95, R162, R47 ;  /* 0x000000a25f2f7223 */ /* 0x000fe2000001002f */
[----:B------:R-:W-:Y:S01]  /*7320*/  MOV R89, R90 ;  /* 0x0000005a00597202 */ /* 0x000fe20000000f00 */
[----:B------:R-:W-:Y:S01]  /*7330*/  IMAD.MOV.U32 R88, RZ, RZ, R44 ;  /* 0x000000ffff587224 */ /* 0x000fe200078e002c */
[----:B------:R-:W-:Y:S01]  /*7340*/  MOV R91, R55 ;  /* 0x00000037005b7202 */ /* 0x000fe20000000f00 */
[----:B------:R-:W-:Y:S01]  /*7350*/  IMAD.MOV.U32 R92, RZ, RZ, R165 ;  /* 0x000000ffff5c7224 */ /* 0x000fe200078e00a5 */
[----:B------:R-:W-:Y:S01]  /*7360*/  F2FP.F16.F32.PACK_AB R45, R45, R46 ;  /* 0x0000002e2d2d723e */ /* 0x000fe200000000ff */
[----:B------:R-:W-:Y:S01]  /*7370*/  IMAD.MOV.U32 R95, RZ, RZ, R54 ;  /* 0x000000ffff5f7224 */ /* 0x000fe200078e0036 */
[----:B------:R-:W-:-:S03]  /*7380*/  F2FP.F16.F32.PACK_AB R47, R47, R164 ;  /* 0x000000a42f2f723e */ /* 0x000fc600000000ff */
[----:B------:R-:W-:Y:S02]  /*7390*/  IMAD.MOV.U32 R90, RZ, RZ, R45 ;  /* 0x000000ffff5a7224 */ /* 0x000fe400078e002d */
[----:B------:R-:W-:-:S07]  /*73a0*/  IMAD.MOV.U32 R94, RZ, RZ, R47 ;  /* 0x000000ffff5e7224 */ /* 0x000fce00078e002f */
.L_x_533:
[----:B------:R-:W-:Y:S05]  /*73b0*/  BSYNC B3 ;  /* 0x0000000000037941 */ /* 0x000fea0003800000 */
.L_x_532:
[----:B------:R-:W-:Y:S02]  /*73c0*/  ULDC.64 UR4, c[0x0][0x208] ;  /* 0x0000820000047ab9 */ /* 0x000fe40000000a00 */
[----:B0-----:R0:W-:Y:S04]  /*73d0*/  STG.E.128 desc[UR4][R138.64], R88 ;  /* 0x000000588a007986 */ /* 0x0011e8000c101d04 */
[----:B--2---:R0:W-:Y:S02]  /*73e0*/  @!P5 STG.E.128 desc[UR4][R140.64], R92 ;  /* 0x0000005c8c00d986 */ /* 0x0041e4000c101d04 */
.L_x_531:
[----:B------:R-:W-:Y:S05]  /*73f0*/  BSYNC B2 ;  /* 0x0000000000027941 */ /* 0x000fea0003800000 */
.L_x_530:
[----:B------:R-:W-:-:S13]  /*7400*/  ISETP.NE.AND P5, PT, R10, RZ, PT ;  /* 0x000000ff0a00720c */ /* 0x000fda0003fa5270 */
        /* <DEDUP_REMOVED lines=8> */
[----:B------:R-:W-:-:S04]  /*7490*/  LEA.HI.SX32 R45, R45, R12, 0x1c ;  /* 0x0000000c2d2d7211 */ /* 0x000fc800078fe2ff */
[----:B------:R-:W-:-:S04]  /*74a0*/  SHF.L.U32 R44, R45, 0x3, RZ ;  /* 0x000000032d2c7819 */ /* 0x000fc800000006ff */
[----:B------:R-:W-:-:S13]  /*74b0*/  ISETP.GE.AND P5, PT, R44, R145, PT ;  /* 0x000000912c00720c */ /* 0x000fda0003fa6270 */
[--C-:B------:R-:W-:Y:S02]  /*74c0*/  @!P5 SHF.R.S32.HI R53, RZ, 0x1f, R44.reuse ;  /* 0x0000001fff35d819 */ /* 0x100fe4000001142c */
[----:B------:R-:W-:-:S04]  /*74d0*/  @!P5 IADD3 R136, P0, P6, R38, R136, R44 ;  /* 0x000000882688d210 */ /* 0x000fc80007e1e02c */
[----:B------:R-:W-:Y:S02]  /*74e0*/  @!P5 IADD3.X R159, R37, R159, R53, P0, P6 ;  /* 0x0000009f259fd210 */ /* 0x000fe400007ec435 */
[C---:B0-----:R-:W-:Y:S02]  /*74f0*/  LEA R88, P6, R47.reuse, R118, 0x1 ;  /* 0x000000762f587211 */ /* 0x041fe400078c08ff */
[----:B------:R-:W-:Y:S02]  /*7500*/  ISETP.NE.AND P0, PT, R52, RZ, PT ;  /* 0x000000ff3400720c */ /* 0x000fe40003f05270 */
[----:B------:R-:W-:Y:S02]  /*7510*/  LEA.HI.X R89, R47, R119, R46, 0x1, P6 ;  /* 0x000000772f597211 */ /* 0x000fe400030f0c2e */
[----:B------:R-:W-:Y:S02]  /*7520*/  SHF.R.S32.HI R46, RZ, 0x1f, R45 ;  /* 0x0000001fff2e7819 */ /* 0x000fe4000001142d */
[----:B------:R-:W-:-:S02]  /*7530*/  LOP3.LUT R47, R231, 0x38, R44, 0xf8, !PT ;  /* 0x00000038e72f7812 */ /* 0x000fc400078ef82c */
[----:B------:R-:W-:Y:S02]  /*7540*/  LEA.HI R45, R46, R45, RZ, 0x3 ;  /* 0x0000002d2e2d7211 */ /* 0x000fe400078f18ff */
[----:B------:R-:W-:Y:S01]  /*7550*/  LOP3.LUT R44, R47, R232, RZ, 0x3c, !PT ;  /* 0x000000e82f2c7212 */ /* 0x000fe200078e3cff */
[----:B------:R-:W-:Y:S01]  /*7560*/  IMAD R47, R17, 0x5000, R143 ;  /* 0x00005000112f7824 */ /* 0x000fe200078e028f */
[----:B------:R-:W-:Y:S02]  /*7570*/  SHF.R.S32.HI R45, RZ, 0x3, R45 ;  /* 0x00000003ff2d7819 */ /* 0x000fe4000001142d */
[----:B------:R-:W-:-:S03]  /*7580*/  @!P5 LEA R90, P6, R136, R118, 0x1 ;  /* 0x00000076885ad211 */ /* 0x000fc600078c08ff */
[----:B------:R-:W-:Y:S01]  /*7590*/  IMAD R45, R45, 0x1400, R234 ;  /* 0x000014002d2d7824 */ /* 0x000fe200078e02ea */
[----:B------:R-:W-:Y:S02]  /*75a0*/  @!P5 LEA.HI.X R91, R136, R119, R159, 0x1, P6 ;  /* 0x00000077885bd211 */ /* 0x000fe400030f0c9f */
[----:B------:R-:W-:Y:S01]  /*75b0*/  ISETP.GE.AND P6, PT, R213, R116, PT ;  /* 0x00000074d500720c */ /* 0x000fe20003fc6270 */
[----:B------:R-:W-:-:S04]  /*75c0*/  IMAD.IADD R44, R45, 0x1, R44 ;  /* 0x000000012d2c7824 */ /* 0x000fc800078e022c */
[----:B------:R-:W-:Y:S02]  /*75d0*/  IMAD R45, R17, 0x5000, R44 ;  /* 0x00005000112d7824 */ /* 0x000fe400078e022c */
[----:B------:R-:W-:-:S03]  /*75e0*/  IMAD R44, R47, 0x2, R16 ;  /* 0x000000022f2c7824 */ /* 0x000fc600078e0210 */
[----:B------:R-:W-:-:S03]  /*75f0*/  LEA R52, R45, R16, 0x1 ;  /* 0x000000102d347211 */ /* 0x000fc600078e08ff */
[----:B------:R-:W0:Y:S04]  /*7600*/  LDS.128 R44, [R44+0x24400] ;  /* 0x024400002c2c7984 */ /* 0x000e280000000c00 */
[----:B------:R-:W2:Y:S01]  /*7610*/  LDS.128 R52, [R52+0x24400] ;  /* 0x0244000034347984 */ /* 0x000ea20000000c00 */
[----:B------:R-:W-:Y:S05]  /*7620*/  @P6 BRA `(.L_x_535) ;  /* 0x0000000400686947 */ /* 0x000fea0003800000 */
[--C-:B------:R-:W-:Y:S01]  /*7630*/  SHF.R.U64 R40, R40, 0x10, R41.reuse ;  /* 0x0000001028287819 */ /* 0x100fe20000001229 */
[----:B------:R-:W-:Y:S01]  /*7640*/  HADD2.F32 R93, -RZ, R178.H0_H0 ;  /* 0x200000b2ff5d7230 */ /* 0x000fe20000004100 */
[----:B------:R-:W-:Y:S02]  /*7650*/  SHF.R.U32.HI R92, RZ, 0x10, R41 ;  /* 0x00000010ff5c7819 */ /* 0x000fe40000011629 */
[--C-:B------:R-:W-:Y:S02]  /*7660*/  SHF.R.U64 R41, R48, 0x10, R49.reuse ;  /* 0x0000001030297819 */ /* 0x100fe40000001231 */
[----:B------:R-:W-:Y:S01]  /*7670*/  SHF.R.U32.HI R48, RZ, 0x10, R49 ;  /* 0x00000010ff307819 */ /* 0x000fe20000011631 */
[----:B------:R-:W-:Y:S01]  /*7680*/  HADD2.F32 R136, -RZ, R92.H0_H0 ;  /* 0x2000005cff887230 */ /* 0x000fe20000004100 */
[--C-:B------:R-:W-:Y:S01]  /*7690*/  SHF.R.U64 R49, R50, 0x10, R51.reuse ;  /* 0x0000001032317819 */ /* 0x100fe20000001233 */
[----:B------:R-:W-:Y:S01]  /*76a0*/  HADD2.F32 R41, -RZ, R41.H0_H0 ;  /* 0x20000029ff297230 */ /* 0x000fe20000004100 */
[----:B------:R-:W-:Y:S01]  /*76b0*/  SHF.R.U32.HI R50, RZ, 0x10, R51 ;  /* 0x00000010ff327819 */ /* 0x000fe20000011633 */
[----:B--2---:R-:W-:Y:S01]  /*76c0*/  IMAD.MOV.U32 R51, RZ, RZ, R53 ;  /* 0x000000ffff337224 */ /* 0x004fe200078e0035 */
[----:B------:R-:W-:Y:S01]  /*76d0*/  SHF.R.U64 R42, R42, 0x10, R43 ;  /* 0x000000102a2a7819 */ /* 0x000fe2000000122b */
[----:B------:R-:W-:Y:S01]  /*76e0*/  IMAD.MOV.U32 R53, RZ, RZ, R55 ;  /* 0x000000ffff357224 */ /* 0x000fe200078e0037 */
[----:B------:R-:W-:Y:S01]  /*76f0*/  MOV R55, R54 ;  /* 0x0000003600377202 */ /* 0x000fe20000000f00 */
[----:B------:R-:W-:Y:S01]  /*7700*/  HADD2.F32 R54, -RZ, R178.H1_H1 ;  /* 0x300000b2ff367230 */ /* 0x000fe20000004100 */
[----:B------:R-:W-:Y:S01]  /*7710*/  SHF.R.U32.HI R43, RZ, 0x10, R43 ;  /* 0x00000010ff2b7819 */ /* 0x000fe2000001162b */
[----:B------:R-:W-:-:S02]  /*7720*/  HADD2.F32 R94, -RZ, R51.H0_H0 ;  /* 0x20000033ff5e7230 */ /* 0x000fc40000004100 */
[----:B------:R-:W-:Y:S02]  /*7730*/  HADD2.F32 R95, -RZ, R51.H1_H1 ;  /* 0x30000033ff5f7230 */ /* 0x000fe40000004100 */
[--C-:B0-----:R-:W-:Y:S02]  /*7740*/  HADD2.F32 R51, -RZ, R45.reuse.H0_H0 ;  /* 0x2000002dff337230 */ /* 0x101fe40000004100 */
[-C--:B------:R-:W-:Y:S01]  /*7750*/  FMUL.FTZ R92, R94, R54.reuse ;  /* 0x000000365e5c7220 */ /* 0x080fe20000410000 */
[----:B------:R-:W-:Y:S02]  /*7760*/  HADD2.F32 R48, -RZ, R48.H0_H0 ;  /* 0x20000030ff307230 */ /* 0x000fe40000004100 */
[----:B------:R-:W-:Y:S02]  /*7770*/  HADD2.F32 R45, -RZ, R45.H1_H1 ;  /* 0x3000002dff2d7230 */ /* 0x000fe40000004100 */
[C---:B------:R-:W-:Y:S01]  /*7780*/  FMUL.FTZ R137, R51.reuse, R54 ;  /* 0x0000003633897220 */ /* 0x040fe20000410000 */
[----:B------:R-:W-:Y:S01]  /*7790*/  FFMA.FTZ R92, R51, R93, -R92 ;  /* 0x0000005d335c7223 */ /* 0x000fe2000001085c */
[----:B------:R-:W-:Y:S01]  /*77a0*/  FMUL.FTZ R54, R95, R48 ;  /* 0x000000305f367220 */ /* 0x000fe20000410000 */
[----:B------:R-:W-:-:S02]  /*77b0*/  HADD2.F32 R50, -RZ, R50.H0_H0 ;  /* 0x20000032ff327230 */ /* 0x000fc40000004100 */
[----:B------:R-:W-:Y:S01]  /*77c0*/  FFMA.FTZ R137, R94, R93, R137 ;  /* 0x0000005d5e897223 */ /* 0x000fe20000010089 */
[C---:B------:R-:W-:Y:S01]  /*77d0*/  FMUL.FTZ R48, R45.reuse, R48 ;  /* 0x000000302d307220 */ /* 0x040fe20000410000 */
[-C--:B------:R-:W-:Y:S01]  /*77e0*/  FFMA.FTZ R54, R45, R136.reuse, -R54 ;  /* 0x000000882d367223 */ /* 0x080fe20000010836 */
[--C-:B------:R-:W-:Y:S02]  /*77f0*/  HADD2.F32 R93, -RZ, R53.reuse.H0_H0 ;  /* 0x20000035ff5d7230 */ /* 0x100fe40000004100 */
[----:B------:R-:W-:Y:S02]  /*7800*/  HADD2.F32 R94, -RZ, R53.H1_H1 ;  /* 0x30000035ff5e7230 */ /* 0x000fe40000004100 */
[----:B------:R-:W-:Y:S01]  /*7810*/  FFMA.FTZ R48, R95, R136, R48 ;  /* 0x000000885f307223 */ /* 0x000fe20000010030 */
[----:B------:R-:W-:Y:S01]  /*7820*/  HADD2.F32 R45, -RZ, R177.H0_H0 ;  /* 0x200000b1ff2d7230 */ /* 0x000fe20000004100 */
[----:B------:R-:W-:Y:S01]  /*7830*/  F2FP.F16.F32.PACK_AB R54, R54, R92 ;  /* 0x0000005c3636723e */ /* 0x000fe200000000ff */
[----:B------:R-:W-:-:S02]  /*7840*/  HADD2.F32 R53, -RZ, R47.H0_H0 ;  /* 0x2000002fff357230 */ /* 0x000fc40000004100 */
[----:B------:R-:W-:Y:S02]  /*7850*/  HADD2.F32 R95, -RZ, R43.H0_H0 ;  /* 0x2000002bff5f7230 */ /* 0x000fe40000004100 */
[-C--:B------:R-:W-:Y:S01]  /*7860*/  FMUL.FTZ R43, R93, R45.reuse ;  /* 0x0000002d5d2b7220 */ /* 0x080fe20000410000 */
[----:B------:R-:W-:Y:S02]  /*7870*/  HADD2.F32 R51, -RZ, R177.H1_H1 ;  /* 0x300000b1ff337230 */ /* 0x000fe40000004100 */
[C---:B------:R-:W-:Y:S01]  /*7880*/  FMUL.FTZ R136, R53.reuse, R45 ;  /* 0x0000002d35887220 */ /* 0x040fe20000410000 */
[----:B------:R-:W-:Y:S02]  /*7890*/  HADD2.F32 R47, -RZ, R47.H1_H1 ;  /* 0x3000002fff2f7230 */ /* 0x000fe40000004100 */
[-C--:B------:R-:W-:Y:S01]  /*78a0*/  FMUL.FTZ R45, R94, R50.reuse ;  /* 0x000000325e2d7220 */ /* 0x080fe20000410000 */
[----:B------:R-:W-:Y:S02]  /*78b0*/  HADD2.F32 R49, -RZ, R49.H0_H0 ;  /* 0x20000031ff317230 */ /* 0x000fe40000004100 */
[-C--:B------:R-:W-:Y:S01]  /*78c0*/  FFMA.FTZ R43, R53, R51.reuse, -R43 ;  /* 0x00000033352b7223 */ /* 0x080fe2000001082b */
[----:B------:R-:W-:Y:S01]  /*78d0*/  FFMA.FTZ R136, R93, R51, R136 ;  /* 0x000000335d887223 */ /* 0x000fe20000010088 */
[C---:B------:R-:W-:Y:S01]  /*78e0*/  FMUL.FTZ R50, R47.reuse, R50 ;  /* 0x000000322f327220 */ /* 0x040fe20000410000 */
[----:B------:R-:W-:Y:S01]  /*78f0*/  FFMA.FTZ R45, R47, R95, -R45 ;  /* 0x0000005f2f2d7223 */ /* 0x000fe2000001082d */
[----:B------:R-:W-:Y:S01]  /*7900*/  HADD2.F32 R47, -RZ, R176.H0_H0 ;  /* 0x200000b0ff2f7230 */ /* 0x000fe20000004100 */
[----:B------:R-:W-:Y:S01]  /*7910*/  F2FP.F16.F32.PACK_AB R48, R48, R137 ;  /* 0x000000893030723e */ /* 0x000fe200000000ff */
[----:B------:R-:W-:-:S02]  /*7920*/  HADD2.F32 R93, -RZ, R52.H0_H0 ;  /* 0x20000034ff5d7230 */ /* 0x000fc40000004100 */
[----:B------:R-:W-:Y:S01]  /*7930*/  FFMA.FTZ R50, R94, R95, R50 ;  /* 0x0000005f5e327223 */ /* 0x000fe20000010032 */
[----:B------:R-:W-:Y:S01]  /*7940*/  HADD2.F32 R53, -RZ, R44.H0_H0 ;  /* 0x2000002cff357230 */ /* 0x000fe20000004100 */
[----:B------:R-:W-:Y:S01]  /*7950*/  F2FP.F16.F32.PACK_AB R43, R45, R43 ;  /* 0x0000002b2d2b723e */ /* 0x000fe200000000ff */
[----:B------:R-:W-:Y:S02]  /*7960*/  HADD2.F32 R52, -RZ, R52.H1_H1 ;  /* 0x30000034ff347230 */ /* 0x000fe40000004100 */
[----:B------:R-:W-:Y:S02]  /*7970*/  HADD2.F32 R44, -RZ, R44.H1_H1 ;  /* 0x3000002cff2c7230 */ /* 0x000fe40000004100 */
[-C--:B------:R-:W-:Y:S01]  /*7980*/  FMUL.FTZ R95, R53, R47.reuse ;  /* 0x0000002f355f7220 */ /* 0x080fe20000410000 */
[----:B------:R-:W-:Y:S02]  /*7990*/  HADD2.F32 R94, -RZ, R40.H0_H0 ;  /* 0x20000028ff5e7230 */ /* 0x000fe40000004100 */
[----:B------:R-:W-:Y:S01]  /*79a0*/  FMUL.FTZ R40, R93, R47 ;  /* 0x0000002f5d287220 */ /* 0x000fe20000410000 */
[----:B------:R-:W-:-:S02]  /*79b0*/  HADD2.F32 R51, -RZ, R176.H1_H1 ;  /* 0x300000b0ff337230 */ /* 0x000fc40000004100 */
[-C--:B------:R-:W-:Y:S01]  /*79c0*/  FMUL.FTZ R47, R52, R41.reuse ;  /* 0x00000029342f7220 */ /* 0x080fe20000410000 */
[----:B------:R-:W-:Y:S01]  /*79d0*/  FMUL.FTZ R41, R44, R41 ;  /* 0x000000292c297220 */ /* 0x000fe20000410000 */
[----:B------:R-:W-:Y:S01]  /*79e0*/  F2FP.F16.F32.PACK_AB R50, R50, R136 ;  /* 0x000000883232723e */ /* 0x000fe200000000ff */
[----:B------:R-:W-:Y:S02]  /*79f0*/  IMAD.MOV.U32 R45, RZ, RZ, R54 ;  /* 0x000000ffff2d7224 */ /* 0x000fe400078e0036 */
[-C--:B------:R-:W-:Y:S01]  /*7a00*/  FFMA.FTZ R40, R53, R51.reuse, -R40 ;  /* 0x0000003335287223 */ /* 0x080fe20000010828 */
[----:B------:R-:W-:Y:S01]  /*7a10*/  FFMA.FTZ R95, R93, R51, R95 ;  /* 0x000000335d5f7223 */ /* 0x000fe2000001005f */
[-C--:B------:R-:W-:Y:S01]  /*7a20*/  FFMA.FTZ R52, R52, R94.reuse, R41 ;  /* 0x0000005e34347223 */ /* 0x080fe20000010029 */
[----:B------:R-:W-:Y:S02]  /*7a30*/  HADD2.F32 R41, -RZ, R175.H0_H0 ;  /* 0x200000afff297230 */ /* 0x000fe40000004100 */
[----:B------:R-:W-:Y:S01]  /*7a40*/  FFMA.FTZ R47, R44, R94, -R47 ;  /* 0x0000005e2c2f7223 */ /* 0x000fe2000001082f */
[----:B------:R-:W-:-:S02]  /*7a50*/  HADD2.F32 R53, -RZ, R55.H0_H0 ;  /* 0x20000037ff357230 */ /* 0x000fc40000004100 */
[--C-:B------:R-:W-:Y:S01]  /*7a60*/  HADD2.F32 R51, -RZ, R46.reuse.H0_H0 ;  /* 0x2000002eff337230 */ /* 0x100fe20000004100 */
[----:B------:R-:W-:Y:S01]  /*7a70*/  F2FP.F16.F32.PACK_AB R52, R52, R95 ;  /* 0x0000005f3434723e */ /* 0x000fe200000000ff */
[----:B------:R-:W-:Y:S01]  /*7a80*/  HADD2.F32 R55, -RZ, R55.H1_H1 ;  /* 0x30000037ff377230 */ /* 0x000fe20000004100 */
[----:B------:R-:W-:Y:S01]  /*7a90*/  F2FP.F16.F32.PACK_AB R40, R47, R40 ;  /* 0x000000282f28723e */ /* 0x000fe200000000ff */
[----:B------:R-:W-:Y:S02]  /*7aa0*/  HADD2.F32 R46, -RZ, R46.H1_H1 ;  /* 0x3000002eff2e7230 */ /* 0x000fe40000004100 */
[-C--:B------:R-:W-:Y:S01]  /*7ab0*/  FMUL.FTZ R94, R51, R41.reuse ;  /* 0x00000029335e7220 */ /* 0x080fe20000410000 */
[----:B------:R-:W-:Y:S02]  /*7ac0*/  HADD2.F32 R93, -RZ, R42.H0_H0 ;  /* 0x2000002aff5d7230 */ /* 0x000fe40000004100 */
[----:B------:R-:W-:Y:S01]  /*7ad0*/  FMUL.FTZ R42, R53, R41 ;  /* 0x00000029352a7220 */ /* 0x000fe20000410000 */
[----:B------:R-:W-:-:S02]  /*7ae0*/  HADD2.F32 R44, -RZ, R175.H1_H1 ;  /* 0x300000afff2c7230 */ /* 0x000fc40000004100 */
[-C--:B------:R-:W-:Y:S01]  /*7af0*/  FMUL.FTZ R41, R55, R49.reuse ;  /* 0x0000003137297220 */ /* 0x080fe20000410000 */
[C---:B------:R-:W-:Y:S01]  /*7b00*/  FMUL.FTZ R49, R46.reuse, R49 ;  /* 0x000000312e317220 */ /* 0x040fe20000410000 */
[----:B------:R-:W-:Y:S02]  /*7b10*/  IMAD.MOV.U32 R47, RZ, RZ, R43 ;  /* 0x000000ffff2f7224 */ /* 0x000fe400078e002b */
[-C--:B------:R-:W-:Y:S01]  /*7b20*/  FFMA.FTZ R42, R51, R44.reuse, -R42 ;  /* 0x0000002c332a7223 */ /* 0x080fe2000001082a */
[-C--:B------:R-:W-:Y:S01]  /*7b30*/  FFMA.FTZ R41, R46, R93.reuse, -R41 ;  /* 0x0000005d2e297223 */ /* 0x080fe20000010829 */
[----:B------:R-:W-:Y:S01]  /*7b40*/  FFMA.FTZ R94, R53, R44, R94 ;  /* 0x0000002c355e7223 */ /* 0x000fe2000001005e */
[----:B------:R-:W-:Y:S01]  /*7b50*/  FFMA.FTZ R49, R55, R93, R49 ;  /* 0x0000005d37317223 */ /* 0x000fe20000010031 */
[----:B------:R-:W-:Y:S01]  /*7b60*/  IMAD.MOV.U32 R44, RZ, RZ, R40 ;  /* 0x000000ffff2c7224 */ /* 0x000fe200078e0028 */
[----:B------:R-:W-:Y:S01]  /*7b70*/  MOV R53, R48 ;  /* 0x0000003000357202 */ /* 0x000fe20000000f00 */
[----:B------:R-:W-:Y:S01]  /*7b80*/  IMAD.MOV.U32 R55, RZ, RZ, R50 ;  /* 0x000000ffff377224 */ /* 0x000fe200078e0032 */
[----:B------:R-:W-:-:S02]  /*7b90*/  F2FP.F16.F32.PACK_AB R41, R41, R42 ;  /* 0x0000002a2929723e */ /* 0x000fc400000000ff */
[----:B------:R-:W-:-:S03]  /*7ba0*/  F2FP.F16.F32.PACK_AB R49, R49, R94 ;  /* 0x0000005e3131723e */ /* 0x000fc600000000ff */
[----:B------:R-:W-:Y:S01]  /*7bb0*/  IMAD.MOV.U32 R46, RZ, RZ, R41 ;  /* 0x000000ffff2e7224 */ /* 0x000fe200078e0029 */
[----:B------:R-:W-:-:S07]  /*7bc0*/  MOV R54, R49 ;  /* 0x0000003100367202 */ /* 0x000fce0000000f00 */
.L_x_535:
[----:B------:R-:W-:Y:S05]  /*7bd0*/  BSYNC B2 ;  /* 0x0000000000027941 */ /* 0x000fea0003800000 */
.L_x_534:
[----:B------:R-:W-:Y:S02]  /*7be0*/  ULDC.64 UR4, c[0x0][0x208] ;  /* 0x0000820000047ab9 */ /* 0x000fe40000000a00 */
[----:B0-----:R3:W-:Y:S04]  /*7bf0*/  STG.E.128 desc[UR4][R88.64], R44 ;  /* 0x0000002c58007986 */ /* 0x0017e8000c101d04 */
[----:B--2---:R3:W-:Y:S02]  /*7c00*/  @!P5 STG.E.128 desc[UR4][R90.64], R52 ;  /* 0x000000345a00d986 */ /* 0x0047e4000c101d04 */
.L_x_529:
[----:B------:R-:W-:Y:S05]  /*7c10*/  BSYNC B1 ;  /* 0x0000000000017941 */ /* 0x000fea0003800000 */
.L_x_528:
[----:B------:R-:W-:Y:S04]  /*7c20*/  BSSY B1, `(.L_x_536) ;  /* 0x00000f8000017945 */ /* 0x000fe80003800000 */
[----:B------:R-:W-:Y:S05]  /*7c30*/  @P3 BRA `(.L_x_537) ;  /* 0x0000000c00d83947 */ /* 0x000fea0003800000 */
[----:B------:R-:W-:Y:S01]  /*7c40*/  ISETP.NE.AND P3, PT, R26, RZ, PT ;  /* 0x000000ff1a00720c */ /* 0x000fe20003f65270 */
[-C--:B--2---:R-:W-:Y:S01]  /*7c50*/  IMAD R40, R237, R122.reuse, RZ ;  /* 0x0000007aed287224 */ /* 0x084fe200078e02ff */
[----:B------:R-:W-:Y:S01]  /*7c60*/  BSSY B2, `(.L_x_538) ;  /* 0x000007a000027945 */ /* 0x000fe20003800000 */
[----:B------:R-:W-:-:S04]  /*7c70*/  IMAD.WIDE.U32 R48, R217, R122, R124 ;  /* 0x0000007ad9307225 */ /* 0x000fc800078e007c */
[----:B------:R-:W-:-:S05]  /*7c80*/  IMAD R41, R217, R123, R40 ;  /* 0x0000007bd9297224 */ /* 0x000fca00078e0228 */
[----:B---3--:R-:W-:Y:S01]  /*7c90*/  IADD3 R54, R49, R41, RZ ;  /* 0x0000002931367210 */ /* 0x008fe20007ffe0ff */
[----:B------:R-:W-:Y:S06]  /*7ca0*/  @!P3 BRA `(.L_x_539) ;  /* 0x0000000400d4b947 */ /* 0x000fec0003800000 */
[----:B------:R-:W-:Y:S01]  /*7cb0*/  SEL R40, R120, R146, !P0 ;  /* 0x0000009278287207 */ /* 0x000fe20004000000 */
[----:B------:R-:W-:Y:S01]  /*7cc0*/  BSSY B3, `(.L_x_540) ;  /* 0x0000070000037945 */ /* 0x000fe20003800000 */
[----:B------:R-:W-:Y:S02]  /*7cd0*/  IADD3 R42, P3, P5, R38, R48, R13 ;  /* 0x00000030262a7210 */ /* 0x000fe40007d7e00d */
[----:B------:R-:W-:Y:S02]  /*7ce0*/  SHF.R.S32.HI R41, RZ, 0x1f, R40 ;  /* 0x0000001fff297819 */ /* 0x000fe40000011428 */
[----:B------:R-:W-:Y:S02]  /*7cf0*/  IADD3.X R43, R37, R54, R7, P3, P5 ;  /* 0x00000036252b7210 */ /* 0x000fe40001fea407 */
[----:B------:R-:W-:-:S04]  /*7d00*/  LEA.HI R41, R41, R40, RZ, 0x4 ;  /* 0x0000002829297211 */ /* 0x000fc800078f20ff */
[----:B------:R-:W-:-:S04]  /*7d10*/  LEA.HI.SX32 R44, R41, R14, 0x1c ;  /* 0x0000000e292c7211 */ /* 0x000fc800078fe2ff */
[----:B------:R-:W-:Y:S01]  /*7d20*/  SHF.R.S32.HI R47, RZ, 0x1f, R44 ;  /* 0x0000001fff2f7819 */ /* 0x000fe2000001142c */
[----:B------:R-:W-:-:S03]  /*7d30*/  IMAD.SHL.U32 R45, R44, 0x8, RZ ;  /* 0x000000082c2d7824 */ /* 0x000fc600078e00ff */
[----:B------:R-:W-:Y:S02]  /*7d40*/  LEA.HI R47, R47, R44, RZ, 0x3 ;  /* 0x0000002c2f2f7211 */ /* 0x000fe400078f18ff */
[----:B------:R-:W-:Y:S02]  /*7d50*/  ISETP.GE.AND P3, PT, R45, R145, PT ;  /* 0x000000912d00720c */ /* 0x000fe40003f66270 */
[----:B------:R-:W-:Y:S02]  /*7d60*/  SHF.R.S32.HI R47, RZ, 0x3, R47 ;  /* 0x00000003ff2f7819 */ /* 0x000fe4000001142f */
[----:B------:R-:W-:-:S04]  /*7d70*/  LOP3.LUT R44, R226, 0x38, R45, 0xf8, !PT ;  /* 0x00000038e22c7812 */ /* 0x000fc800078ef82d */
[----:B------:R-:W-:-:S05]  /*7d80*/  LOP3.LUT R44, R44, R229, RZ, 0x3c, !PT ;  /* 0x000000e52c2c7212 */ /* 0x000fca00078e3cff */
[--C-:B------:R-:W-:Y:S02]  /*7d90*/  @!P3 SHF.R.S32.HI R40, RZ, 0x1f, R45.reuse ;  /* 0x0000001fff28b819 */ /* 0x100fe4000001142d */
[----:B------:R-:W-:Y:S01]  /*7da0*/  @!P3 IADD3 R41, P5, P6, R38, R48, R45 ;  /* 0x000000302629b210 */ /* 0x000fe20007ebe02d */
[----:B------:R-:W-:-:S03]  /*7db0*/  IMAD R45, R47, 0x1400, R230 ;  /* 0x000014002f2d7824 */ /* 0x000fc600078e02e6 */
[----:B------:R-:W-:Y:S02]  /*7dc0*/  @!P3 IADD3.X R40, R37, R54, R40, P5, P6 ;  /* 0x000000362528b210 */ /* 0x000fe40002fec428 */
[----:B------:R-:W-:Y:S01]  /*7dd0*/  IADD3 R44, R45, R44, RZ ;  /* 0x0000002c2d2c7210 */ /* 0x000fe20007ffe0ff */
[----:B------:R-:W-:Y:S01]  /*7de0*/  IMAD R45, R17, 0x5000, R142 ;  /* 0x00005000112d7824 */ /* 0x000fe200078e028e */
[----:B------:R-:W-:-:S03]  /*7df0*/  LEA R50, P5, R42, R118, 0x1 ;  /* 0x000000762a327211 */ /* 0x000fc600078a08ff */
[----:B------:R-:W-:Y:S01]  /*7e00*/  IMAD R47, R17, 0x5000, R44 ;  /* 0x00005000112f7824 */ /* 0x000fe200078e022c */
[-C--:B------:R-:W-:Y:S01]  /*7e10*/  LEA.HI.X R51, R42, R119.reuse, R43, 0x1, P5 ;  /* 0x000000772a337211 */ /* 0x080fe200028f0c2b */
[----:B------:R-:W-:Y:S01]  /*7e20*/  IMAD R42, R45, 0x2, R16 ;  /* 0x000000022d2a7824 */ /* 0x000fe200078e0210 */
[----:B------:R-:W-:Y:S02]  /*7e30*/  @!P3 LEA R52, P5, R41, R118, 0x1 ;  /* 0x000000762934b211 */ /* 0x000fe400078a08ff */
[----:B------:R-:W-:Y:S02]  /*7e40*/  LEA R47, R47, R16, 0x1 ;  /* 0x000000102f2f7211 */ /* 0x000fe400078e08ff */
[----:B------:R-:W-:Y:S02]  /*7e50*/  @!P3 LEA.HI.X R53, R41, R119, R40, 0x1, P5 ;  /* 0x000000772935b211 */ /* 0x000fe400028f0c28 */
[----:B------:R-:W2:Y:S01]  /*7e60*/  LDS.128 R40, [R42+0x24400] ;  /* 0x024400002a287984 */ /* 0x000ea20000000c00 */
[----:B------:R-:W-:-:S03]  /*7e70*/  ISETP.GE.AND P5, PT, R212, R116, PT ;  /* 0x00000074d400720c */ /* 0x000fc60003fa6270 */
[----:B------:R-:W3:Y:S10]  /*7e80*/  LDS.128 R44, [R47+0x24400] ;  /* 0x024400002f2c7984 */ /* 0x000ef40000000c00 */
[----:B------:R-:W-:Y:S05]  /*7e90*/  @P5 BRA `(.L_x_541) ;  /* 0x0000000400485947 */ /* 0x000fea0003800000 */
[----:B------:R-:W-:Y:S01]  /*7ea0*/  SHF.R.U64 R55, R60, 0x10, R61 ;  /* 0x000000103c377819 */ /* 0x000fe2000000123d */
[--C-:B0--3--:R-:W-:Y:S01]  /*7eb0*/  HADD2.F32 R89, -RZ, R45.reuse.H0_H0 ;  /* 0x2000002dff597230 */ /* 0x109fe20000004100 */
[--C-:B------:R-:W-:Y:S01]  /*7ec0*/  SHF.R.U64 R60, R68, 0x10, R69.reuse ;  /* 0x00000010443c7819 */ /* 0x100fe20000001245 */
[----:B------:R-:W-:Y:S01]  /*7ed0*/  HADD2.F32 R90, -RZ, R45.H1_H1 ;  /* 0x3000002dff5a7230 */ /* 0x000fe20000004100 */
[----:B------:R-:W-:Y:S01]  /*7ee0*/  SHF.R.U32.HI R68, RZ, 0x10, R69 ;  /* 0x00000010ff447819 */ /* 0x000fe20000011645 */
[----:B------:R-:W-:Y:S01]  /*7ef0*/  HADD2.F32 R88, -RZ, R174.H0_H0 ;  /* 0x200000aeff587230 */ /* 0x000fe20000004100 */
[----:B------:R-:W-:Y:S01]  /*7f00*/  SHF.R.U32.HI R61, RZ, 0x10, R61 ;  /* 0x00000010ff3d7819 */ /* 0x000fe2000001163d */
[--C-:B--2---:R-:W-:Y:S01]  /*7f10*/  HADD2.F32 R45, -RZ, R41.reuse.H0_H0 ;  /* 0x20000029ff2d7230 */ /* 0x104fe20000004100 */
[--C-:B------:R-:W-:Y:S01]  /*7f20*/  SHF.R.U64 R69, R70, 0x10, R71.reuse ;  /* 0x0000001046457819 */ /* 0x100fe20000001247 */
[----:B------:R-:W-:Y:S01]  /*7f30*/  HADD2.F32 R68, -RZ, R68.H0_H0 ;  /* 0x20000044ff447230 */ /* 0x000fe20000004100 */
[----:B------:R-:W-:Y:S01]  /*7f40*/  SHF.R.U32.HI R70, RZ, 0x10, R71 ;  /* 0x00000010ff467819 */ /* 0x000fe20000011647 */
[----:B------:R-:W-:-:S02]  /*7f50*/  HADD2.F32 R41, -RZ, R41.H1_H1 ;  /* 0x30000029ff297230 */ /* 0x000fc40000004100 */
[-C--:B------:R-:W-:Y:S01]  /*7f60*/  FMUL.FTZ R92, R45, R88.reuse ;  /* 0x000000582d5c7220 */ /* 0x080fe20000410000 */
[----:B------:R-:W-:Y:S02]  /*7f70*/  HADD2.F32 R91, -RZ, R61.H0_H0 ;  /* 0x2000003dff5b7230 */ /* 0x000fe40000004100 */
[----:B------:R-:W-:Y:S01]  /*7f80*/  FMUL.FTZ R61, R89, R88 ;  /* 0x00000058593d7220 */ /* 0x000fe20000410000 */
[-C--:B------:R-:W-:Y:S01]  /*7f90*/  FMUL.FTZ R88, R90, R68.reuse ;  /* 0x000000445a587220 */ /* 0x080fe20000410000 */
[C---:B------:R-:W-:Y:S01]  /*7fa0*/  FMUL.FTZ R68, R41.reuse, R68 ;  /* 0x0000004429447220 */ /* 0x040fe20000410000 */
[--C-:B------:R-:W-:Y:S01]  /*7fb0*/  HADD2.F32 R71, -RZ, R173.reuse.H0_H0 ;  /* 0x200000adff477230 */ /* 0x100fe20000004100 */
[--C-:B------:R-:W-:Y:S01]  /*7fc0*/  SHF.R.U64 R62, R62, 0x10, R63.reuse ;  /* 0x000000103e3e7819 */ /* 0x100fe2000000123f */
[-C--:B------:R-:W-:Y:S01]  /*7fd0*/  FFMA.FTZ R88, R41, R91.reuse, -R88 ;  /* 0x0000005b29587223 */ /* 0x080fe20000010858 */
[----:B------:R-:W-:Y:S01]  /*7fe0*/  FFMA.FTZ R91, R90, R91, R68 ;  /* 0x0000005b5a5b7223 */ /* 0x000fe20000010044 */
[----:B------:R-:W-:Y:S01]  /*7ff0*/  HADD2.F32 R173, -RZ, R173.H1_H1 ;  /* 0x300000adffad7230 */ /* 0x000fe20000004100 */
[----:B------:R-:W-:Y:S01]  /*8000*/  SHF.R.U32.HI R63, RZ, 0x10, R63 ;  /* 0x00000010ff3f7819 */ /* 0x000fe2000001163f */
[----:B------:R-:W-:-:S02]  /*8010*/  HADD2.F32 R68, -RZ, R47.H0_H0 ;  /* 0x2000002fff447230 */ /* 0x000fc40000004100 */
[-C--:B------:R-:W-:Y:S01]  /*8020*/  FFMA.FTZ R61, R45, R71.reuse, -R61 ;  /* 0x000000472d3d7223 */ /* 0x080fe2000001083d */
[----:B------:R-:W-:Y:S02]  /*8030*/  HADD2.F32 R90, -RZ, R43.H0_H0 ;  /* 0x2000002bff5a7230 */ /* 0x000fe40000004100 */
[----:B------:R-:W-:Y:S01]  /*8040*/  FFMA.FTZ R92, R89, R71, R92 ;  /* 0x00000047595c7223 */ /* 0x000fe2000001005c */
[----:B------:R-:W-:Y:S02]  /*8050*/  HADD2.F32 R47, -RZ, R47.H1_H1 ;  /* 0x3000002fff2f7230 */ /* 0x000fe40000004100 */
[-C--:B------:R-:W-:Y:S01]  /*8060*/  FMUL.FTZ R45, R68, R173.reuse ;  /* 0x000000ad442d7220 */ /* 0x080fe20000410000 */
[----:B------:R-:W-:Y:S02]  /*8070*/  HADD2.F32 R70, -RZ, R70.H0_H0 ;  /* 0x20000046ff467230 */ /* 0x000fe40000004100 */
[----:B------:R-:W-:Y:S01]  /*8080*/  FMUL.FTZ R173, R90, R173 ;  /* 0x000000ad5aad7220 */ /* 0x000fe20000410000 */
[----:B------:R-:W-:Y:S01]  /*8090*/  HADD2.F32 R41, -RZ, R171.H1_H1 ;  /* 0x300000abff297230 */ /* 0x000fe20000004100 */
[----:B------:R-:W-:Y:S01]  /*80a0*/  F2FP.F16.F32.PACK_AB R61, R88, R61 ;  /* 0x0000003d583d723e */ /* 0x000fe200000000ff */
[----:B------:R-:W-:-:S02]  /*80b0*/  HADD2.F32 R43, -RZ, R43.H1_H1 ;  /* 0x3000002bff2b7230 */ /* 0x000fc40000004100 */
[-C--:B------:R-:W-:Y:S01]  /*80c0*/  FMUL.FTZ R136, R47, R70.reuse ;  /* 0x000000462f887220 */ /* 0x080fe20000410000 */
[----:B------:R-:W-:Y:S02]  /*80d0*/  HADD2.F32 R94, -RZ, R63.H0_H0 ;  /* 0x2000003fff5e7230 */ /* 0x000fe40000004100 */
[-C--:B------:R-:W-:Y:S01]  /*80e0*/  FFMA.FTZ R45, R90, R41.reuse, -R45 ;  /* 0x000000295a2d7223 */ /* 0x080fe2000001082d */
[----:B------:R-:W-:Y:S01]  /*80f0*/  FFMA.FTZ R173, R68, R41, R173 ;  /* 0x0000002944ad7223 */ /* 0x000fe200000100ad */
[C---:B------:R-:W-:Y:S01]  /*8100*/  FMUL.FTZ R70, R43.reuse, R70 ;  /* 0x000000462b467220 */ /* 0x040fe20000410000 */
[----:B------:R-:W-:Y:S02]  /*8110*/  HADD2.F32 R41, -RZ, R60.H0_H0 ;  /* 0x2000003cff297230 */ /* 0x000fe40000004100 */
[-C--:B------:R-:W-:Y:S01]  /*8120*/  FFMA.FTZ R136, R43, R94.reuse, -R136 ;  /* 0x0000005e2b887223 */ /* 0x080fe20000010888 */
[----:B------:R-:W-:Y:S02]  /*8130*/  HADD2.F32 R43, -RZ, R172.H0_H0 ;  /* 0x200000acff2b7230 */ /* 0x000fe40000004100 */
[----:B------:R-:W-:Y:S01]  /*8140*/  FFMA.FTZ R70, R47, R94, R70 ;  /* 0x0000005e2f467223 */ /* 0x000fe20000010046 */
[----:B------:R-:W-:-:S02]  /*8150*/  HADD2.F32 R60, -RZ, R44.H0_H0 ;  /* 0x2000002cff3c7230 */ /* 0x000fc40000004100 */
[----:B------:R-:W-:Y:S01]  /*8160*/  HADD2.F32 R68, -RZ, R40.H0_H0 ;  /* 0x20000028ff447230 */ /* 0x000fe20000004100 */
[----:B------:R-:W-:Y:S01]  /*8170*/  F2FP.F16.F32.PACK_AB R136, R136, R45 ;  /* 0x0000002d8888723e */ /* 0x000fe200000000ff */
[----:B------:R-:W-:Y:S02]  /*8180*/  HADD2.F32 R44, -RZ, R44.H1_H1 ;  /* 0x3000002cff2c7230 */ /* 0x000fe40000004100 */
[-C--:B------:R-:W-:Y:S01]  /*8190*/  FMUL.FTZ R63, R60, R43.reuse ;  /* 0x0000002b3c3f7220 */ /* 0x080fe20000410000 */
[----:B------:R-:W-:Y:S02]  /*81a0*/  HADD2.F32 R40, -RZ, R40.H1_H1 ;  /* 0x30000028ff287230 */ /* 0x000fe40000004100 */
[----:B------:R-:W-:Y:S01]  /*81b0*/  FMUL.FTZ R71, R68, R43 ;  /* 0x0000002b44477220 */ /* 0x000fe20000410000 */
[----:B------:R-:W-:Y:S02]  /*81c0*/  HADD2.F32 R55, -RZ, R55.H0_H0 ;  /* 0x20000037ff377230 */ /* 0x000fe40000004100 */
[----:B------:R-:W-:Y:S01]  /*81d0*/  FMUL.FTZ R43, R44, R41 ;  /* 0x000000292c2b7220 */ /* 0x000fe20000410000 */
[----:B------:R-:W-:-:S02]  /*81e0*/  HADD2.F32 R171, -RZ, R171.H0_H0 ;  /* 0x200000abffab7230 */ /* 0x000fc40000004100 */
[C---:B------:R-:W-:Y:S01]  /*81f0*/  FMUL.FTZ R47, R40.reuse, R41 ;  /* 0x00000029282f7220 */ /* 0x040fe20000410000 */
[----:B------:R-:W-:Y:S02]  /*8200*/  HADD2.F32 R174, -RZ, R174.H1_H1 ;  /* 0x300000aeffae7230 */ /* 0x000fe40000004100 */
[----:B------:R-:W-:Y:S01]  /*8210*/  FFMA.FTZ R41, R40, R55, -R43 ;  /* 0x0000003728297223 */ /* 0x000fe2000001082b */
[----:B------:R-:W-:Y:S02]  /*8220*/  HADD2.F32 R43, -RZ, R46.H0_H0 ;  /* 0x2000002eff2b7230 */ /* 0x000fe40000004100 */
[-C--:B------:R-:W-:Y:S01]  /*8230*/  FFMA.FTZ R68, R68, R171.reuse, -R63 ;  /* 0x000000ab44447223 */ /* 0x080fe2000001083f */
[----:B------:R-:W-:Y:S02]  /*8240*/  HADD2.F32 R69, -RZ, R69.H0_H0 ;  /* 0x20000045ff457230 */ /* 0x000fe40000004100 */
[----:B------:R-:W-:Y:S01]  /*8250*/  FFMA.FTZ R60, R60, R171, R71 ;  /* 0x000000ab3c3c7223 */ /* 0x000fe20000010047 */
[----:B------:R-:W-:-:S02]  /*8260*/  HADD2.F32 R63, -RZ, R42.H0_H0 ;  /* 0x2000002aff3f7230 */ /* 0x000fc40000004100 */
[----:B------:R-:W-:Y:S01]  /*8270*/  FFMA.FTZ R55, R44, R55, R47 ;  /* 0x000000372c377223 */ /* 0x000fe2000001002f */
[----:B------:R-:W-:Y:S02]  /*8280*/  HADD2.F32 R46, -RZ, R46.H1_H1 ;  /* 0x3000002eff2e7230 */ /* 0x000fe40000004100 */
[-C--:B------:R-:W-:Y:S01]  /*8290*/  FMUL.FTZ R40, R43, R174.reuse ;  /* 0x000000ae2b287220 */ /* 0x080fe20000410000 */
[----:B------:R-:W-:Y:S02]  /*82a0*/  HADD2.F32 R42, -RZ, R42.H1_H1 ;  /* 0x3000002aff2a7230 */ /* 0x000fe40000004100 */
[----:B------:R-:W-:Y:S01]  /*82b0*/  FMUL.FTZ R174, R63, R174 ;  /* 0x000000ae3fae7220 */ /* 0x000fe20000410000 */
[----:B------:R-:W-:Y:S02]  /*82c0*/  HADD2.F32 R172, -RZ, R172.H1_H1 ;  /* 0x300000acffac7230 */ /* 0x000fe40000004100 */
[----:B------:R-:W-:Y:S01]  /*82d0*/  FMUL.FTZ R71, R46, R69 ;  /* 0x000000452e477220 */ /* 0x000fe20000410000 */
[----:B------:R-:W-:-:S02]  /*82e0*/  HADD2.F32 R47, -RZ, R62.H0_H0 ;  /* 0x2000003eff2f7230 */ /* 0x000fc40000004100 */
[----:B------:R-:W-:Y:S01]  /*82f0*/  FMUL.FTZ R69, R42, R69 ;  /* 0x000000452a457220 */ /* 0x000fe20000410000 */
[----:B------:R-:W-:Y:S01]  /*8300*/  F2FP.F16.F32.PACK_AB R45, R91, R92 ;  /* 0x0000005c5b2d723e */ /* 0x000fe200000000ff */
[-C--:B------:R-:W-:Y:S01]  /*8310*/  FFMA.FTZ R43, R43, R172.reuse, R174 ;  /* 0x000000ac2b2b7223 */ /* 0x080fe200000100ae */
[----:B------:R-:W-:Y:S01]  /*8320*/  FFMA.FTZ R63, R63, R172, -R40 ;  /* 0x000000ac3f3f7223 */ /* 0x000fe20000010828 */
[-C--:B------:R-:W-:Y:S01]  /*8330*/  FFMA.FTZ R46, R46, R47.reuse, R69 ;  /* 0x0000002f2e2e7223 */ /* 0x080fe20000010045 */
[----:B------:R-:W-:Y:S01]  /*8340*/  FFMA.FTZ R42, R42, R47, -R71 ;  /* 0x0000002f2a2a7223 */ /* 0x000fe20000010847 */
[----:B------:R-:W-:Y:S01]  /*8350*/  F2FP.F16.F32.PACK_AB R40, R41, R68 ;  /* 0x000000442928723e */ /* 0x000fe200000000ff */
[----:B------:R-:W-:Y:S01]  /*8360*/  IMAD.MOV.U32 R41, RZ, RZ, R61 ;  /* 0x000000ffff297224 */ /* 0x000fe200078e003d */
[----:B------:R-:W-:Y:S02]  /*8370*/  F2FP.F16.F32.PACK_AB R47, R70, R173 ;  /* 0x000000ad462f723e */ /* 0x000fe400000000ff */
[----:B------:R-:W-:-:S02]  /*8380*/  F2FP.F16.F32.PACK_AB R46, R46, R43 ;  /* 0x0000002b2e2e723e */ /* 0x000fc400000000ff */
[----:B------:R-:W-:Y:S02]  /*8390*/  F2FP.F16.F32.PACK_AB R44, R55, R60 ;  /* 0x0000003c372c723e */ /* 0x000fe400000000ff */
[----:B------:R-:W-:Y:S02]  /*83a0*/  F2FP.F16.F32.PACK_AB R42, R42, R63 ;  /* 0x0000003f2a2a723e */ /* 0x000fe400000000ff */
[----:B------:R-:W-:-:S07]  /*83b0*/  MOV R43, R136 ;  /* 0x00000088002b7202 */ /* 0x000fce0000000f00 */
.L_x_541:
[----:B------:R-:W-:Y:S05]  /*83c0*/  BSYNC B3 ;  /* 0x0000000000037941 */ /* 0x000fea0003800000 */
.L_x_540:
[----:B------:R-:W-:Y:S02]  /*83d0*/  ULDC.64 UR4, c[0x0][0x208] ;  /* 0x0000820000047ab9 */ /* 0x000fe40000000a00 */
[----:B--2---:R2:W-:Y:S04]  /*83e0*/  STG.E.128 desc[UR4][R50.64], R40 ;  /* 0x0000002832007986 */ /* 0x0045e8000c101d04 */
[----:B---3--:R2:W-:Y:S02]  /*83f0*/  @!P3 STG.E.128 desc[UR4][R52.64], R44 ;  /* 0x0000002c3400b986 */ /* 0x0085e4000c101d04 */
.L_x_539:
[----:B------:R-:W-:Y:S05]  /*8400*/  BSYNC B2 ;  /* 0x0000000000027941 */ /* 0x000fea0003800000 */
.L_x_538:
[----:B------:R-:W-:-:S13]  /*8410*/  ISETP.NE.AND P3, PT, R10, RZ, PT ;  /* 0x000000ff0a00720c */ /* 0x000fda0003f65270 */
[----:B------:R-:W-:Y:S05]  /*8420*/  @!P3 BRA `(.L_x_537) ;  /* 0x0000000400dcb947 */ /* 0x000fea0003800000 */
[----:B--2---:R-:W-:Y:S01]  /*8430*/  SEL R40, R120, R146, !P1 ;  /* 0x0000009278287207 */ /* 0x004fe20004800000 */
[----:B------:R-:W-:Y:S01]  /*8440*/  BSSY B2, `(.L_x_542) ;  /* 0x0000072000027945 */ /* 0x000fe20003800000 */
[----:B------:R-:W-:Y:S02]  /*8450*/  IADD3 R44, P3, P5, R38, R48, R11 ;  /* 0x00000030262c7210 */ /* 0x000fe40007d7e00b */
[----:B------:R-:W-:Y:S02]  /*8460*/  SHF.R.S32.HI R41, RZ, 0x1f, R40 ;  /* 0x0000001fff297819 */ /* 0x000fe40000011428 */
[----:B------:R-:W-:Y:S02]  /*8470*/  IADD3.X R45, R37, R54, R6, P3, P5 ;  /* 0x00000036252d7210 */ /* 0x000fe40001fea406 */
[----:B------:R-:W-:-:S04]  /*8480*/  LEA.HI R41, R41, R40, RZ, 0x4 ;  /* 0x0000002829297211 */ /* 0x000fc800078f20ff */
[----:B------:R-:W-:-:S05]  /*8490*/  LEA.HI.SX32 R41, R41, R12, 0x1c ;  /* 0x0000000c29297211 */ /* 0x000fca00078fe2ff */
[----:B------:R-:W-:-:S05]  /*84a0*/  IMAD.SHL.U32 R43, R41, 0x8, RZ ;  /* 0x00000008292b7824 */ /* 0x000fca00078e00ff */
[----:B------:R-:W-:-:S13]  /*84b0*/  ISETP.GE.AND P3, PT, R43, R145, PT ;  /* 0x000000912b00720c */ /* 0x000fda0003f66270 */
[--C-:B------:R-:W-:Y:S02]  /*84c0*/  @!P3 SHF.R.S32.HI R40, RZ, 0x1f, R43.reuse ;  /* 0x0000001fff28b819 */ /* 0x100fe4000001142b */
[----:B------:R-:W-:-:S04]  /*84d0*/  @!P3 IADD3 R42, P5, P6, R38, R48, R43 ;  /* 0x00000030262ab210 */ /* 0x000fc80007ebe02b */
[----:B------:R-:W-:Y:S02]  /*84e0*/  @!P3 IADD3.X R54, R37, R54, R40, P5, P6 ;  /* 0x000000362536b210 */ /* 0x000fe40002fec428 */
[----:B------:R-:W-:Y:S02]  /*84f0*/  SHF.R.S32.HI R40, RZ, 0x1f, R41 ;  /* 0x0000001fff287819 */ /* 0x000fe40000011429 */
[----:B------:R-:W-:Y:S02]  /*8500*/  LEA R48, P5, R44, R118, 0x1 ;  /* 0x000000762c307211 */ /* 0x000fe400078a08ff */
[----:B------:R-:W-:Y:S02]  /*8510*/  LEA.HI R40, R40, R41, RZ, 0x3 ;  /* 0x0000002928287211 */ /* 0x000fe400078f18ff */
[----:B------:R-:W-:Y:S02]  /*8520*/  LEA.HI.X R49, R44, R119, R45, 0x1, P5 ;  /* 0x000000772c317211 */ /* 0x000fe400028f0c2d */
[----:B------:R-:W-:-:S02]  /*8530*/  SHF.R.S32.HI R41, RZ, 0x3, R40 ;  /* 0x00000003ff297819 */ /* 0x000fc40000011428 */
[----:B------:R-:W-:Y:S02]  /*8540*/  LOP3.LUT R40, R226, 0x38, R43, 0xf8, !PT ;  /* 0x00000038e2287812 */ /* 0x000fe400078ef82b */
[----:B------:R-:W-:Y:S01]  /*8550*/  @!P3 LEA R50, P5, R42, R118, 0x1 ;  /* 0x000000762a32b211 */ /* 0x000fe200078a08ff */
[----:B------:R-:W-:Y:S01]  /*8560*/  IMAD R41, R41, 0x1400, R230 ;  /* 0x0000140029297824 */ /* 0x000fe200078e02e6 */
[----:B------:R-:W-:Y:S02]  /*8570*/  LOP3.LUT R40, R40, R229, RZ, 0x3c, !PT ;  /* 0x000000e528287212 */ /* 0x000fe400078e3cff */
[----:B------:R-:W-:Y:S02]  /*8580*/  @!P3 LEA.HI.X R51, R42, R119, R54, 0x1, P5 ;  /* 0x000000772a33b211 */ /* 0x000fe400028f0c36 */
[----:B------:R-:W-:Y:S01]  /*8590*/  IADD3 R40, R41, R40, RZ ;  /* 0x0000002829287210 */ /* 0x000fe20007ffe0ff */
[----:B------:R-:W-:Y:S01]  /*85a0*/  IMAD R41, R17, 0x5000, R135 ;  /* 0x0000500011297824 */ /* 0x000fe200078e0287 */
[----:B------:R-:W-:-:S03]  /*85b0*/  ISETP.GE.AND P5, PT, R213, R116, PT ;  /* 0x00000074d500720c */ /* 0x000fc60003fa6270 */
[----:B------:R-:W-:Y:S02]  /*85c0*/  IMAD R43, R17, 0x5000, R40 ;  /* 0x00005000112b7824 */ /* 0x000fe400078e0228 */
[----:B------:R-:W-:-:S03]  /*85d0*/  IMAD R41, R41, 0x2, R16 ;  /* 0x0000000229297824 */ /* 0x000fc600078e0210 */
[----:B------:R-:W-:-:S03]  /*85e0*/  LEA R44, R43, R16, 0x1 ;  /* 0x000000102b2c7211 */ /* 0x000fc600078e08ff */
[----:B------:R-:W2:Y:S04]  /*85f0*/  LDS.128 R40, [R41+0x24400] ;  /* 0x0244000029287984 */ /* 0x000ea80000000c00 */
[----:B------:R-:W3:Y:S01]  /*8600*/  LDS.128 R44, [R44+0x24400] ;  /* 0x024400002c2c7984 */ /* 0x000ee20000000c00 */
[----:B------:R-:W-:Y:S05]  /*8610*/  @P5 BRA `(.L_x_543) ;  /* 0x0000000400505947 */ /* 0x000fea0003800000 */
[----:B------:R-:W-:Y:S01]  /*8620*/  SHF.R.U64 R52, R56, 0x10, R57 ;  /* 0x0000001038347819 */ /* 0x000fe20000001239 */
[----:B---3--:R-:W-:Y:S01]  /*8630*/  IMAD.MOV.U32 R56, RZ, RZ, R45 ;  /* 0x000000ffff387224 */ /* 0x008fe200078e002d */
[----:B------:R-:W-:Y:S01]  /*8640*/  SHF.R.U32.HI R61, RZ, 0x10, R65 ;  /* 0x00000010ff3d7819 */ /* 0x000fe20000011641 */
[----:B------:R-:W-:Y:S01]  /*8650*/  HADD2.F32 R62, -RZ, R168.H1_H1 ;  /* 0x300000a8ff3e7230 */ /* 0x000fe20000004100 */
[----:B------:R-:W-:Y:S01]  /*8660*/  SHF.R.U32.HI R63, RZ, 0x10, R57 ;  /* 0x00000010ff3f7819 */ /* 0x000fe20000011639 */
[----:B------:R-:W-:Y:S01]  /*8670*/  IMAD.MOV.U32 R57, RZ, RZ, R47 ;  /* 0x000000ffff397224 */ /* 0x000fe200078e002f */
[----:B------:R-:W-:Y:S01]  /*8680*/  SHF.R.U64 R54, R64, 0x10, R65 ;  /* 0x0000001040367819 */ /* 0x000fe20000001241 */
[--C-:B------:R-:W-:Y:S01]  /*8690*/  HADD2.F32 R47, -RZ, R56.reuse.H0_H0 ;  /* 0x20000038ff2f7230 */ /* 0x100fe20000004100 */
[----:B--2---:R-:W-:Y:S01]  /*86a0*/  MOV R45, R43 ;  /* 0x0000002b002d7202 */ /* 0x004fe20000000f00 */
[----:B------:R-:W-:Y:S01]  /*86b0*/  HADD2.F32 R60, -RZ, R56.H1_H1 ;  /* 0x30000038ff3c7230 */ /* 0x000fe20000004100 */
[--C-:B------:R-:W-:Y:S01]  /*86c0*/  SHF.R.U64 R53, R58, 0x10, R59.reuse ;  /* 0x000000103a357819 */ /* 0x100fe2000000123b */
[----:B------:R-:W-:Y:S01]  /*86d0*/  HADD2.F32 R61, -RZ, R61.H0_H0 ;  /* 0x2000003dff3d7230 */ /* 0x000fe20000004100 */
[----:B------:R-:W-:Y:S01]  /*86e0*/  SHF.R.U32.HI R58, RZ, 0x10, R59 ;  /* 0x00000010ff3a7819 */ /* 0x000fe2000001163b */
[----:B------:R-:W-:Y:S01]  /*86f0*/  HADD2.F32 R64, -RZ, R170.H1_H1 ;  /* 0x300000aaff407230 */ /* 0x000fe20000004100 */
[--C-:B------:R-:W-:Y:S01]  /*8700*/  SHF.R.U64 R55, R66, 0x10, R67.reuse ;  /* 0x0000001042377819 */ /* 0x100fe20000001243 */
[--C-:B------:R-:W-:Y:S01]  /*8710*/  HADD2.F32 R56, -RZ, R41.reuse.H1_H1 ;  /* 0x30000029ff387230 */ /* 0x100fe20000004100 */
[----:B------:R-:W-:Y:S01]  /*8720*/  SHF.R.U32.HI R66, RZ, 0x10, R67 ;  /* 0x00000010ff427819 */ /* 0x000fe20000011643 */
[----:B------:R-:W-:-:S02]  /*8730*/  HADD2.F32 R43, -RZ, R41.H0_H0 ;  /* 0x20000029ff2b7230 */ /* 0x000fc40000004100 */
[-C--:B------:R-:W-:Y:S01]  /*8740*/  FMUL.FTZ R68, R47, R64.reuse ;  /* 0x000000402f447220 */ /* 0x080fe20000410000 */
[----:B------:R-:W-:Y:S02]  /*8750*/  HADD2.F32 R59, -RZ, R63.H0_H0 ;  /* 0x2000003fff3b7230 */ /* 0x000fe40000004100 */
[-C--:B------:R-:W-:Y:S01]  /*8760*/  FMUL.FTZ R63, R60, R61.reuse ;  /* 0x0000003d3c3f7220 */ /* 0x080fe20000410000 */
[C---:B------:R-:W-:Y:S01]  /*8770*/  FMUL.FTZ R61, R56.reuse, R61 ;  /* 0x0000003d383d7220 */ /* 0x040fe20000410000 */
[C---:B------:R-:W-:Y:S01]  /*8780*/  FMUL.FTZ R64, R43.reuse, R64 ;  /* 0x000000402b407220 */ /* 0x040fe20000410000 */
[-C--:B------:R-:W-:Y:S01]  /*8790*/  FFMA.FTZ R41, R43, R62.reuse, -R68 ;  /* 0x0000003e2b297223 */ /* 0x080fe20000010844 */
[-C--:B------:R-:W-:Y:S01]  /*87a0*/  FFMA.FTZ R56, R56, R59.reuse, -R63 ;  /* 0x0000003b38387223 */ /* 0x080fe2000001083f */
[----:B------:R-:W-:Y:S01]  /*87b0*/  FFMA.FTZ R60, R60, R59, R61 ;  /* 0x0000003b3c3c7223 */ /* 0x000fe2000001003d */
[----:B------:R-:W-:Y:S01]  /*87c0*/  FFMA.FTZ R43, R47, R62, R64 ;  /* 0x0000003e2f2b7223 */ /* 0x000fe20000010040 */
[----:B------:R-:W-:-:S02]  /*87d0*/  HADD2.F32 R68, -RZ, R169.H1_H1 ;  /* 0x300000a9ff447230 */ /* 0x000fc40000004100 */
[--C-:B------:R-:W-:Y:S01]  /*87e0*/  HADD2.F32 R59, -RZ, R57.reuse.H0_H0 ;  /* 0x20000039ff3b7230 */ /* 0x100fe20000004100 */
[----:B------:R-:W-:Y:S01]  /*87f0*/  F2FP.F16.F32.PACK_AB R41, R56, R41 ;  /* 0x000000293829723e */ /* 0x000fe200000000ff */
[----:B------:R-:W-:Y:S02]  /*8800*/  HADD2.F32 R62, -RZ, R57.H1_H1 ;  /* 0x30000039ff3e7230 */ /* 0x000fe40000004100 */
[--C-:B------:R-:W-:Y:S02]  /*8810*/  HADD2.F32 R47, -RZ, R45.reuse.H0_H0 ;  /* 0x2000002dff2f7230 */ /* 0x100fe40000004100 */
[----:B------:R-:W-:Y:S02]  /*8820*/  HADD2.F32 R66, -RZ, R66.H0_H0 ;  /* 0x20000042ff427230 */ /* 0x000fe40000004100 */
[----:B------:R-:W-:Y:S02]  /*8830*/  HADD2.F32 R57, -RZ, R45.H1_H1 ;  /* 0x3000002dff397230 */ /* 0x000fe40000004100 */
[----:B------:R-:W-:-:S02]  /*8840*/  HADD2.F32 R64, -RZ, R167.H1_H1 ;  /* 0x300000a7ff407230 */ /* 0x000fc40000004100 */
[C---:B------:R-:W-:Y:S01]  /*8850*/  FMUL.FTZ R70, R62.reuse, R66 ;  /* 0x000000423e467220 */ /* 0x040fe20000410000 */
[----:B------:R-:W-:Y:S02]  /*8860*/  HADD2.F32 R61, -RZ, R58.H0_H0 ;  /* 0x2000003aff3d7230 */ /* 0x000fe40000004100 */
[-C--:B------:R-:W-:Y:S01]  /*8870*/  FMUL.FTZ R58, R59, R68.reuse ;  /* 0x000000443b3a7220 */ /* 0x080fe20000410000 */
[----:B------:R-:W-:Y:S01]  /*8880*/  FMUL.FTZ R68, R47, R68 ;  /* 0x000000442f447220 */ /* 0x000fe20000410000 */
[----:B------:R-:W-:Y:S01]  /*8890*/  FMUL.FTZ R63, R57, R66 ;  /* 0x00000042393f7220 */ /* 0x000fe20000410000 */
[----:B------:R-:W-:Y:S02]  /*88a0*/  HADD2.F32 R52, -RZ, R52.H0_H0 ;  /* 0x20000034ff347230 */ /* 0x000fe40000004100 */
[-C--:B------:R-:W-:Y:S01]  /*88b0*/  FFMA.FTZ R45, R47, R64.reuse, -R58 ;  /* 0x000000402f2d7223 */ /* 0x080fe2000001083a */
[----:B------:R-:W-:Y:S01]  /*88c0*/  FFMA.FTZ R47, R59, R64, R68 ;  /* 0x000000403b2f7223 */ /* 0x000fe20000010044 */
[-C--:B------:R-:W-:Y:S01]  /*88d0*/  FFMA.FTZ R58, R57, R61.reuse, -R70 ;  /* 0x0000003d393a7223 */ /* 0x080fe20000010846 */
[----:B------:R-:W-:Y:S01]  /*88e0*/  FFMA.FTZ R62, R62, R61, R63 ;  /* 0x0000003d3e3e7223 */ /* 0x000fe2000001003f */
[----:B------:R-:W-:-:S02]  /*88f0*/  HADD2.F32 R57, -RZ, R44.H0_H0 ;  /* 0x2000002cff397230 */ /* 0x000fc40000004100 */
[----:B------:R-:W-:Y:S01]  /*8900*/  HADD2.F32 R59, -RZ, R44.H1_H1 ;  /* 0x3000002cff3b7230 */ /* 0x000fe20000004100 */
[----:B------:R-:W-:Y:S01]  /*8910*/  F2FP.F16.F32.PACK_AB R58, R58, R45 ;  /* 0x0000002d3a3a723e */ /* 0x000fe200000000ff */
[----:B------:R-:W-:Y:S01]  /*8920*/  HADD2.F32 R61, -RZ, R54.H0_H0 ;  /* 0x20000036ff3d7230 */ /* 0x000fe20000004100 */
[----:B------:R-:W-:Y:S01]  /*8930*/  F2FP.F16.F32.PACK_AB R45, R60, R43 ;  /* 0x0000002b3c2d723e */ /* 0x000fe200000000ff */
[----:B------:R-:W-:Y:S01]  /*8940*/  HADD2.F32 R44, -RZ, R40.H1_H1 ;  /* 0x30000028ff2c7230 */ /* 0x000fe20000004100 */
[----:B------:R-:W-:Y:S01]  /*8950*/  F2FP.F16.F32.PACK_AB R47, R62, R47 ;  /* 0x0000002f3e2f723e */ /* 0x000fe200000000ff */
[----:B------:R-:W-:Y:S02]  /*8960*/  HADD2.F32 R170, -RZ, R170.H0_H0 ;  /* 0x200000aaffaa7230 */ /* 0x000fe40000004100 */
[-C--:B------:R-:W-:Y:S01]  /*8970*/  FMUL.FTZ R65, R59, R61.reuse ;  /* 0x0000003d3b417220 */ /* 0x080fe20000410000 */
[----:B------:R-:W-:Y:S02]  /*8980*/  HADD2.F32 R54, -RZ, R40.H0_H0 ;  /* 0x20000028ff367230 */ /* 0x000fe40000004100 */
[----:B------:R-:W-:Y:S01]  /*8990*/  FMUL.FTZ R64, R44, R61 ;  /* 0x0000003d2c407220 */ /* 0x000fe20000410000 */
[----:B------:R-:W-:-:S02]  /*89a0*/  HADD2.F32 R168, -RZ, R168.H0_H0 ;  /* 0x200000a8ffa87230 */ /* 0x000fc40000004100 */
[----:B------:R-:W-:Y:S01]  /*89b0*/  FFMA.FTZ R65, R44, R52, -R65 ;  /* 0x000000342c417223 */ /* 0x000fe20000010841 */
[----:B------:R-:W-:Y:S01]  /*89c0*/  FMUL.FTZ R63, R57, R170 ;  /* 0x000000aa393f7220 */ /* 0x000fe20000410000 */
[----:B------:R-:W-:Y:S01]  /*89d0*/  FFMA.FTZ R59, R59, R52, R64 ;  /* 0x000000343b3b7223 */ /* 0x000fe20000010040 */
[----:B------:R-:W-:Y:S02]  /*89e0*/  HADD2.F32 R52, -RZ, R46.H0_H0 ;  /* 0x2000002eff347230 */ /* 0x000fe40000004100 */
[C---:B------:R-:W-:Y:S01]  /*89f0*/  FMUL.FTZ R170, R54.reuse, R170 ;  /* 0x000000aa36aa7220 */ /* 0x040fe20000410000 */
[----:B------:R-:W-:Y:S02]  /*8a00*/  HADD2.F32 R169, -RZ, R169.H0_H0 ;  /* 0x200000a9ffa97230 */ /* 0x000fe40000004100 */
[-C--:B------:R-:W-:Y:S01]  /*8a10*/  FFMA.FTZ R40, R54, R168.reuse, -R63 ;  /* 0x000000a836287223 */ /* 0x080fe2000001083f */
[----:B------:R-:W-:Y:S02]  /*8a20*/  HADD2.F32 R55, -RZ, R55.H0_H0 ;  /* 0x20000037ff377230 */ /* 0x000fe40000004100 */
[----:B------:R-:W-:Y:S01]  /*8a30*/  FFMA.FTZ R170, R57, R168, R170 ;  /* 0x000000a839aa7223 */ /* 0x000fe200000100aa */
[----:B------:R-:W-:-:S02]  /*8a40*/  HADD2.F32 R44, -RZ, R42.H0_H0 ;  /* 0x2000002aff2c7230 */ /* 0x000fc40000004100 */
[-C--:B------:R-:W-:Y:S01]  /*8a50*/  FMUL.FTZ R57, R52, R169.reuse ;  /* 0x000000a934397220 */ /* 0x080fe20000410000 */
[----:B------:R-:W-:Y:S01]  /*8a60*/  HADD2.F32 R46, -RZ, R46.H1_H1 ;  /* 0x3000002eff2e7230 */ /* 0x000fe20000004100 */
[----:B------:R-:W-:Y:S01]  /*8a70*/  F2FP.F16.F32.PACK_AB R40, R65, R40 ;  /* 0x000000284128723e */ /* 0x000fe200000000ff */
[----:B------:R-:W-:Y:S02]  /*8a80*/  HADD2.F32 R42, -RZ, R42.H1_H1 ;  /* 0x3000002aff2a7230 */ /* 0x000fe40000004100 */
[----:B------:R-:W-:Y:S01]  /*8a90*/  FMUL.FTZ R169, R44, R169 ;  /* 0x000000a92ca97220 */ /* 0x000fe20000410000 */
[----:B------:R-:W-:Y:S02]  /*8aa0*/  HADD2.F32 R167, -RZ, R167.H0_H0 ;  /* 0x200000a7ffa77230 */ /* 0x000fe40000004100 */
[-C--:B------:R-:W-:Y:S01]  /*8ab0*/  FMUL.FTZ R61, R46, R55.reuse ;  /* 0x000000372e3d7220 */ /* 0x080fe20000410000 */
[----:B------:R-:W-:Y:S02]  /*8ac0*/  HADD2.F32 R53, -RZ, R53.H0_H0 ;  /* 0x20000035ff357230 */ /* 0x000fe40000004100 */
[----:B------:R-:W-:Y:S01]  /*8ad0*/  FMUL.FTZ R55, R42, R55 ;  /* 0x000000372a377220 */ /* 0x000fe20000410000 */
[----:B------:R-:W-:Y:S01]  /*8ae0*/  MOV R43, R58 ;  /* 0x0000003a002b7202 */ /* 0x000fe20000000f00 */
[-C--:B------:R-:W-:Y:S01]  /*8af0*/  FFMA.FTZ R57, R44, R167.reuse, -R57 ;  /* 0x000000a72c397223 */ /* 0x080fe20000010839 */
[----:B------:R-:W-:Y:S01]  /*8b00*/  FFMA.FTZ R169, R52, R167, R169 ;  /* 0x000000a734a97223 */ /* 0x000fe200000100a9 */
[-C--:B------:R-:W-:Y:S01]  /*8b10*/  FFMA.FTZ R42, R42, R53.reuse, -R61 ;  /* 0x000000352a2a7223 */ /* 0x080fe2000001083d */
[----:B------:R-:W-:Y:S01]  /*8b20*/  FFMA.FTZ R46, R46, R53, R55 ;  /* 0x000000352e2e7223 */ /* 0x000fe20000010037 */
[----:B------:R-:W-:-:S03]  /*8b30*/  F2FP.F16.F32.PACK_AB R44, R59, R170 ;  /* 0x000000aa3b2c723e */ /* 0x000fc600000000ff */
[----:B------:R-:W-:Y:S02]  /*8b40*/  F2FP.F16.F32.PACK_AB R42, R42, R57 ;  /* 0x000000392a2a723e */ /* 0x000fe400000000ff */
[----:B------:R-:W-:-:S07]  /*8b50*/  F2FP.F16.F32.PACK_AB R46, R46, R169 ;  /* 0x000000a92e2e723e */ /* 0x000fce00000000ff */
.L_x_543:
[----:B------:R-:W-:Y:S05]  /*8b60*/  BSYNC B2 ;  /* 0x0000000000027941 */ /* 0x000fea0003800000 */
.L_x_542:
[----:B------:R-:W-:Y:S02]  /*8b70*/  ULDC.64 UR4, c[0x0][0x208] ;  /* 0x0000820000047ab9 */ /* 0x000fe40000000a00 */
[----:B--2---:R4:W-:Y:S04]  /*8b80*/  STG.E.128 desc[UR4][R48.64], R40 ;  /* 0x0000002830007986 */ /* 0x0049e8000c101d04 */
[----:B---3--:R4:W-:Y:S02]  /*8b90*/  @!P3 STG.E.128 desc[UR4][R50.64], R44 ;  /* 0x0000002c3200b986 */ /* 0x0089e4000c101d04 */
.L_x_537:
[----:B------:R-:W-:Y:S05]  /*8ba0*/  BSYNC B1 ;  /* 0x0000000000017941 */ /* 0x000fea0003800000 */
.L_x_536:
[-C--:B--2-4-:R-:W-:Y:S02]  /*8bb0*/  IMAD R40, R236, R122.reuse, RZ ;  /* 0x0000007aec287224 */ /* 0x094fe400078e02ff */
[----:B------:R-:W-:-:S04]  /*8bc0*/  IMAD.WIDE.U32 R124, R218, R122, R124 ;  /* 0x0000007ada7c7225 */ /* 0x000fc800078e007c */
[----:B------:R-:W-:Y:S01]  /*8bd0*/  IMAD R123, R218, R123, R40 ;  /* 0x0000007bda7b7224 */ /* 0x000fe200078e0228 */
[----:B------:R-:W-:Y:S06]  /*8be0*/  @P4 BRA `(.L_x_504) ;  /* 0x0000001000ec4947 */ /* 0x000fec0003800000 */
[----:B------:R-:W-:Y:S01]  /*8bf0*/  ISETP.NE.AND P3, PT, R26, RZ, PT ;  /* 0x000000ff1a00720c */ /* 0x000fe20003f65270 */
[----:B------:R-:W-:Y:S01]  /*8c00*/  BSSY B1, `(.L_x_544) ;  /* 0x000007d000017945 */ /* 0x000fe20003800000 */
[----:B---3--:R-:W-:-:S11]  /*8c10*/  IMAD.IADD R52, R125, 0x1, R123 ;  /* 0x000000017d347824 */ /* 0x008fd600078e027b */
[----:B------:R-:W-:Y:S05]  /*8c20*/  @!P3 BRA `(.L_x_545) ;  /* 0x0000000400e8b947 */ /* 0x000fea0003800000 */
[----:B------:R-:W-:Y:S01]  /*8c30*/  SEL R40, R120, R146, !P0 ;  /* 0x0000009278287207 */ /* 0x000fe20004000000 */
[----:B------:R-:W-:Y:S01]  /*8c40*/  BSSY B2, `(.L_x_546) ;  /* 0x0000075000027945 */ /* 0x000fe20003800000 */
[----:B------:R-:W-:Y:S02]  /*8c50*/  IADD3 R42, P4, P5, R38, R124, R13 ;  /* 0x0000007c262a7210 */ /* 0x000fe40007d9e00d */
[----:B------:R-:W-:Y:S02]  /*8c60*/  SHF.R.S32.HI R41, RZ, 0x1f, R40 ;  /* 0x0000001fff297819 */ /* 0x000fe40000011428 */
[----:B------:R-:W-:Y:S02]  /*8c70*/  IADD3.X R43, R37, R52, R7, P4, P5 ;  /* 0x00000034252b7210 */ /* 0x000fe400027ea407 */
[----:B------:R-:W-:Y:S02]  /*8c80*/  LEA.HI R41, R41, R40, RZ, 0x4 ;  /* 0x0000002829297211 */ /* 0x000fe400078f20ff */
[----:B------:R-:W-:-:S02]  /*8c90*/  LEA R48, P4, R42, R118, 0x1 ;  /* 0x000000762a307211 */ /* 0x000fc400078808ff */
[----:B------:R-:W-:Y:S02]  /*8ca0*/  LEA.HI.SX32 R41, R41, R14, 0x1c ;  /* 0x0000000e29297211 */ /* 0x000fe400078fe2ff */
[----:B------:R-:W-:Y:S02]  /*8cb0*/  LEA.HI.X R49, R42, R119, R43, 0x1, P4 ;  /* 0x000000772a317211 */ /* 0x000fe400020f0c2b */
[----:B------:R-:W-:Y:S02]  /*8cc0*/  SHF.R.S32.HI R40, RZ, 0x1f, R41 ;  /* 0x0000001fff287819 */ /* 0x000fe40000011429 */
[----:B------:R-:W-:Y:S02]  /*8cd0*/  SHF.L.U32 R51, R41, 0x3, RZ ;  /* 0x0000000329337819 */ /* 0x000fe400000006ff */
[----:B------:R-:W-:Y:S02]  /*8ce0*/  LEA.HI R40, R40, R41, RZ, 0x3 ;  /* 0x0000002928287211 */ /* 0x000fe400078f18ff */
[----:B------:R-:W-:-:S02]  /*8cf0*/  ISETP.GE.AND P3, PT, R51, R145, PT ;  /* 0x000000913300720c */ /* 0x000fc40003f66270 */
[----:B------:R-:W-:Y:S02]  /*8d00*/  SHF.R.S32.HI R41, RZ, 0x3, R40 ;  /* 0x00000003ff297819 */ /* 0x000fe40000011428 */
[----:B------:R-:W-:-:S03]  /*8d10*/  LOP3.LUT R40, R225, 0x38, R51, 0xf8, !PT ;  /* 0x00000038e1287812 */ /* 0x000fc600078ef833 */
[----:B------:R-:W-:Y:S01]  /*8d20*/  IMAD R41, R41, 0x1400, R228 ;  /* 0x0000140029297824 */ /* 0x000fe200078e02e4 */
[----:B------:R-:W-:-:S05]  /*8d30*/  LOP3.LUT R40, R40, R227, RZ, 0x3c, !PT ;  /* 0x000000e328287212 */ /* 0x000fca00078e3cff */
[----:B------:R-:W-:Y:S01]  /*8d40*/  IMAD.IADD R40, R41, 0x1, R40 ;  /* 0x0000000129287824 */ /* 0x000fe200078e0228 */
[--C-:B------:R-:W-:Y:S01]  /*8d50*/  @!P3 SHF.R.S32.HI R54, RZ, 0x1f, R51.reuse ;  /* 0x0000001fff36b819 */ /* 0x100fe20000011433 */
[C---:B------:R-:W-:Y:S01]  /*8d60*/  IMAD R41, R17.reuse, 0x5000, R134 ;  /* 0x0000500011297824 */ /* 0x040fe200078e0286 */
[----:B------:R-:W-:Y:S01]  /*8d70*/  @!P3 IADD3 R51, P4, P5, R38, R124, R51 ;  /* 0x0000007c2633b210 */ /* 0x000fe20007d9e033 */
[----:B------:R-:W-:-:S03]  /*8d80*/  IMAD R43, R17, 0x5000, R40 ;  /* 0x00005000112b7824 */ /* 0x000fc600078e0228 */
[----:B------:R-:W-:Y:S01]  /*8d90*/  LEA R41, R41, R16, 0x1 ;  /* 0x0000001029297211 */ /* 0x000fe200078e08ff */
[----:B------:R-:W-:Y:S01]  /*8da0*/  IMAD R44, R43, 0x2, R16 ;  /* 0x000000022b2c7824 */ /* 0x000fe200078e0210 */
[----:B------:R-:W-:Y:S02]  /*8db0*/  @!P3 IADD3.X R54, R37, R52, R54, P4, P5 ;  /* 0x000000342536b210 */ /* 0x000fe400027ea436 */
[----:B------:R-:W-:Y:S02]  /*8dc0*/  ISETP.GE.AND P5, PT, R212, R116, PT ;  /* 0x00000074d400720c */ /* 0x000fe40003fa6270 */
[----:B------:R-:W2:Y:S01]  /*8dd0*/  LDS.128 R40, [R41+0x24400] ;  /* 0x0244000029287984 */ /* 0x000ea20000000c00 */
[----:B------:R-:W-:-:S03]  /*8de0*/  @!P3 LEA R50, P4, R51, R118, 0x1 ;  /* 0x000000763332b211 */ /* 0x000fc600078808ff */
[----:B------:R-:W3:Y:S01]  /*8df0*/  LDS.128 R44, [R44+0x24400] ;  /* 0x024400002c2c7984 */ /* 0x000ee20000000c00 */
[----:B------:R-:W-:-:S06]  /*8e00*/  @!P3 LEA.HI.X R51, R51, R119, R54, 0x1, P4 ;  /* 0x000000773333b211 */ /* 0x000fcc00020f0c36 */
[----:B------:R-:W-:Y:S05]  /*8e10*/  @P5 BRA `(.L_x_547) ;  /* 0x00000004005c5947 */ /* 0x000fea0003800000 */
[----:B--2---:R-:W-:Y:S01]  /*8e20*/  MOV R57, R40 ;  /* 0x0000002800397202 */ /* 0x004fe20000000f00 */
[----:B---3--:R-:W-:Y:S01]  /*8e30*/  IMAD.MOV.U32 R40, RZ, RZ, R45 ;  /* 0x000000ffff287224 */ /* 0x008fe200078e002d */
[----:B------:R-:W-:Y:S01]  /*8e40*/  SHF.R.U32.HI R62, RZ, 0x10, R85 ;  /* 0x00000010ff3e7819 */ /* 0x000fe20000011655 */
[----:B------:R-:W-:Y:S01]  /*8e50*/  HADD2.F32 R63, -RZ, R166.H1_H1 ;  /* 0x300000a6ff3f7230 */ /* 0x000fe20000004100 */
[----:B------:R-:W-:Y:S01]  /*8e60*/  MOV R58, R44 ;  /* 0x0000002c003a7202 */ /* 0x000fe20000000f00 */
[----:B------:R-:W-:Y:S01]  /*8e70*/  IMAD.MOV.U32 R45, RZ, RZ, R43 ;  /* 0x000000ffff2d7224 */ /* 0x000fe200078e002b */
[----:B------:R-:W-:Y:S01]  /*8e80*/  MOV R59, R47 ;  /* 0x0000002f003b7202 */ /* 0x000fe20000000f00 */
[--C-:B------:R-:W-:Y:S01]  /*8e90*/  HADD2.F32 R44, -RZ, R40.reuse.H0_H0 ;  /* 0x20000028ff2c7230 */ /* 0x100fe20000004100 */
[----:B------:R-:W-:Y:S01]  /*8ea0*/  SHF.R.U32.HI R60, RZ, 0x10, R77 ;  /* 0x00000010ff3c7819 */ /* 0x000fe2000001164d */
[----:B------:R-:W-:Y:S01]  /*8eb0*/  HADD2.F32 R47, -RZ, R40.H1_H1 ;  /* 0x30000028ff2f7230 */ /* 0x000fe20000004100 */
[--C-:B------:R-:W-:Y:S01]  /*8ec0*/  SHF.R.U64 R55, R86, 0x10, R87.reuse ;  /* 0x0000001056377819 */ /* 0x100fe20000001257 */
[--C-:B------:R-:W-:Y:S01]  /*8ed0*/  HADD2.F32 R40, -RZ, R41.reuse.H0_H0 ;  /* 0x20000029ff287230 */ /* 0x100fe20000004100 */
[----:B------:R-:W-:Y:S01]  /*8ee0*/  SHF.R.U32.HI R86, RZ, 0x10, R87 ;  /* 0x00000010ff567819 */ /* 0x000fe20000011657 */
[----:B------:R-:W-:Y:S01]  /*8ef0*/  HADD2.F32 R62, -RZ, R62.H0_H0 ;  /* 0x2000003eff3e7230 */ /* 0x000fe20000004100 */
[----:B------:R-:W-:Y:S01]  /*8f00*/  SHF.R.U64 R53, R78, 0x10, R79 ;  /* 0x000000104e357819 */ /* 0x000fe2000000124f */
[----:B------:R-:W-:-:S02]  /*8f10*/  HADD2.F32 R43, -RZ, R41.H1_H1 ;  /* 0x30000029ff2b7230 */ /* 0x000fc40000004100 */
[-C--:B------:R-:W-:Y:S01]  /*8f20*/  FMUL.FTZ R41, R44, R63.reuse ;  /* 0x0000003f2c297220 */ /* 0x080fe20000410000 */
[----:B------:R-:W-:Y:S02]  /*8f30*/  HADD2.F32 R61, -RZ, R157.H1_H1 ;  /* 0x3000009dff3d7230 */ /* 0x000fe40000004100 */
[C---:B------:R-:W-:Y:S01]  /*8f40*/  FMUL.FTZ R63, R40.reuse, R63 ;  /* 0x0000003f283f7220 */ /* 0x040fe20000410000 */
[----:B------:R-:W-:Y:S02]  /*8f50*/  HADD2.F32 R60, -RZ, R60.H0_H0 ;  /* 0x2000003cff3c7230 */ /* 0x000fe40000004100 */
[-C--:B------:R-:W-:Y:S01]  /*8f60*/  FMUL.FTZ R64, R47, R62.reuse ;  /* 0x0000003e2f407220 */ /* 0x080fe20000410000 */
[C---:B------:R-:W-:Y:S01]  /*8f70*/  FMUL.FTZ R62, R43.reuse, R62 ;  /* 0x0000003e2b3e7220 */ /* 0x040fe20000410000 */
[-C--:B------:R-:W-:Y:S01]  /*8f80*/  FFMA.FTZ R40, R40, R61.reuse, -R41 ;  /* 0x0000003d28287223 */ /* 0x080fe20000010829 */
[----:B------:R-:W-:Y:S01]  /*8f90*/  FFMA.FTZ R41, R44, R61, R63 ;  /* 0x0000003d2c297223 */ /* 0x000fe2000001003f */
[-C--:B------:R-:W-:Y:S01]  /*8fa0*/  FFMA.FTZ R43, R43, R60.reuse, -R64 ;  /* 0x0000003c2b2b7223 */ /* 0x080fe20000010840 */
[----:B------:R-:W-:Y:S01]  /*8fb0*/  FFMA.FTZ R44, R47, R60, R62 ;  /* 0x0000003c2f2c7223 */ /* 0x000fe2000001003e */
[----:B------:R-:W-:Y:S01]  /*8fc0*/  SHF.R.U32.HI R78, RZ, 0x10, R79 ;  /* 0x00000010ff4e7819 */ /* 0x000fe2000001164f */
[----:B------:R-:W-:Y:S01]  /*8fd0*/  HADD2.F32 R63, -RZ, R158.H1_H1 ;  /* 0x3000009eff3f7230 */ /* 0x000fe20000004100 */
[----:B------:R-:W-:Y:S01]  /*8fe0*/  SHF.R.U64 R56, R84, 0x10, R85 ;  /* 0x0000001054387819 */ /* 0x000fe20000001255 */
[--C-:B------:R-:W-:Y:S01]  /*8ff0*/  HADD2.F32 R60, -RZ, R59.reuse.H0_H0 ;  /* 0x2000003bff3c7230 */ /* 0x100fe20000004100 */
[----:B------:R-:W-:Y:S01]  /*9000*/  SHF.R.U64 R54, R76, 0x10, R77 ;  /* 0x000000104c367819 */ /* 0x000fe2000000124d */
[----:B------:R-:W-:Y:S01]  /*9010*/  HADD2.F32 R59, -RZ, R59.H1_H1 ;  /* 0x3000003bff3b7230 */ /* 0x000fe20000004100 */
[----:B------:R-:W-:Y:S01]  /*9020*/  F2FP.F16.F32.PACK_AB R43, R43, R40 ;  /* 0x000000282b2b723e */ /* 0x000fe200000000ff */
[----:B------:R-:W-:-:S02]  /*9030*/  HADD2.F32 R64, -RZ, R86.H0_H0 ;  /* 0x20000056ff407230 */ /* 0x000fc40000004100 */
[-C--:B------:R-:W-:Y:S01]  /*9040*/  FMUL.FTZ R66, R60, R63.reuse ;  /* 0x0000003f3c427220 */ /* 0x080fe20000410000 */
[----:B------:R-:W-:Y:S02]  /*9050*/  HADD2.F32 R61, -RZ, R156.H1_H1 ;  /* 0x3000009cff3d7230 */ /* 0x000fe40000004100 */
[--C-:B------:R-:W-:Y:S02]  /*9060*/  HADD2.F32 R47, -RZ, R45.reuse.H0_H0 ;  /* 0x2000002dff2f7230 */ /* 0x100fe40000004100 */
[-C--:B------:R-:W-:Y:S01]  /*9070*/  FMUL.FTZ R68, R59, R64.reuse ;  /* 0x000000403b447220 */ /* 0x080fe20000410000 */
[----:B------:R-:W-:Y:S02]  /*9080*/  HADD2.F32 R45, -RZ, R45.H1_H1 ;  /* 0x3000002dff2d7230 */ /* 0x000fe40000004100 */
[----:B------:R-:W-:Y:S02]  /*9090*/  HADD2.F32 R62, -RZ, R78.H0_H0 ;  /* 0x2000004eff3e7230 */ /* 0x000fe40000004100 */
[C---:B------:R-:W-:Y:S01]  /*90a0*/  FMUL.FTZ R63, R47.reuse, R63 ;  /* 0x0000003f2f3f7220 */ /* 0x040fe20000410000 */
[----:B------:R-:W-:Y:S01]  /*90b0*/  FFMA.FTZ R66, R47, R61, -R66 ;  /* 0x0000003d2f427223 */ /* 0x000fe20000010842 */
[----:B------:R-:W-:Y:S01]  /*90c0*/  FMUL.FTZ R64, R45, R64 ;  /* 0x000000402d407220 */ /* 0x000fe20000410000 */
[----:B------:R-:W-:-:S02]  /*90d0*/  HADD2.F32 R166, -RZ, R166.H0_H0 ;  /* 0x200000a6ffa67230 */ /* 0x000fc40000004100 */
[-C--:B------:R-:W-:Y:S01]  /*90e0*/  FFMA.FTZ R65, R45, R62.reuse, -R68 ;  /* 0x0000003e2d417223 */ /* 0x080fe20000010844 */
[----:B------:R-:W-:Y:S02]  /*90f0*/  HADD2.F32 R47, -RZ, R58.H0_H0 ;  /* 0x2000003aff2f7230 */ /* 0x000fe40000004100 */
[----:B------:R-:W-:Y:S01]  /*9100*/  FFMA.FTZ R63, R60, R61, R63 ;  /* 0x0000003d3c3f7223 */ /* 0x000fe2000001003f */
        /* <DEDUP_REMOVED lines=10> */
[----:B------:R-:W-:Y:S02]  /*91b0*/  HADD2.F32 R54, -RZ, R54.H0_H0 ;  /* 0x20000036ff367230 */ /* 0x000fe40000004100 */
[----:B------:R-:W-:Y:S01]  /*91c0*/  FMUL.FTZ R64, R58, R56 ;  /* 0x000000383a407220 */ /* 0x000fe20000410000 */
[----:B------:R-:W-:-:S02]  /*91d0*/  HADD2.F32 R47, -RZ, R46.H0_H0 ;  /* 0x2000002eff2f7230 */ /* 0x000fc40000004100 */
[C---:B------:R-:W-:Y:S01]  /*91e0*/  FMUL.FTZ R59, R57.reuse, R56 ;  /* 0x00000038393b7220 */ /* 0x040fe20000410000 */
[----:B------:R-:W-:Y:S02]  /*91f0*/  HADD2.F32 R158, -RZ, R158.H0_H0 ;  /* 0x2000009eff9e7230 */ /* 0x000fe40000004100 */
[-C--:B------:R-:W-:Y:S01]  /*9200*/  FFMA.FTZ R57, R57, R54.reuse, -R64 ;  /* 0x0000003639397223 */ /* 0x080fe20000010840 */
[----:B------:R-:W-:Y:S02]  /*9210*/  HADD2.F32 R55, -RZ, R55.H0_H0 ;  /* 0x20000037ff377230 */ /* 0x000fe40000004100 */
[----:B------:R-:W-:Y:S01]  /*9220*/  FFMA.FTZ R59, R58, R54, R59 ;  /* 0x000000363a3b7223 */ /* 0x000fe2000001003b */
[----:B------:R-:W-:Y:S02]  /*9230*/  HADD2.F32 R45, -RZ, R42.H0_H0 ;  /* 0x2000002aff2d7230 */ /* 0x000fe40000004100 */
[----:B------:R-:W-:Y:S01]  /*9240*/  FMUL.FTZ R54, R47, R158 ;  /* 0x0000009e2f367220 */ /* 0x000fe20000410000 */
[----:B------:R-:W-:Y:S01]  /*9250*/  HADD2.F32 R46, -RZ, R46.H1_H1 ;  /* 0x3000002eff2e7230 */ /* 0x000fe20000004100 */
[----:B------:R-:W-:Y:S01]  /*9260*/  F2FP.F16.F32.PACK_AB R65, R65, R66 ;  /* 0x000000424141723e */ /* 0x000fe200000000ff */
[----:B------:R-:W-:-:S02]  /*9270*/  HADD2.F32 R42, -RZ, R42.H1_H1 ;  /* 0x3000002aff2a7230 */ /* 0x000fc40000004100 */
[----:B------:R-:W-:Y:S01]  /*9280*/  FMUL.FTZ R158, R45, R158 ;  /* 0x0000009e2d9e7220 */ /* 0x000fe20000410000 */
[----:B------:R-:W-:Y:S02]  /*9290*/  HADD2.F32 R156, -RZ, R156.H0_H0 ;  /* 0x2000009cff9c7230 */ /* 0x000fe40000004100 */
[-C--:B------:R-:W-:Y:S01]  /*92a0*/  FMUL.FTZ R61, R46, R55.reuse ;  /* 0x000000372e3d7220 */ /* 0x080fe20000410000 */
[----:B------:R-:W-:Y:S02]  /*92b0*/  HADD2.F32 R53, -RZ, R53.H0_H0 ;  /* 0x20000035ff357230 */ /* 0x000fe40000004100 */
[C---:B------:R-:W-:Y:S01]  /*92c0*/  FMUL.FTZ R55, R42.reuse, R55 ;  /* 0x000000372a377220 */ /* 0x040fe20000410000 */
[----:B------:R-:W-:Y:S01]  /*92d0*/  F2FP.F16.F32.PACK_AB R40, R57, R62 ;  /* 0x0000003e3928723e */ /* 0x000fe200000000ff */
[-C--:B------:R-:W-:Y:S01]  /*92e0*/  FFMA.FTZ R54, R45, R156.reuse, -R54 ;  /* 0x0000009c2d367223 */ /* 0x080fe20000010836 */
[----:B------:R-:W-:Y:S01]  /*92f0*/  FFMA.FTZ R158, R47, R156, R158 ;  /* 0x0000009c2f9e7223 */ /* 0x000fe2000001009e */
[-C--:B------:R-:W-:Y:S01]  /*9300*/  FFMA.FTZ R61, R42, R53.reuse, -R61 ;  /* 0x000000352a3d7223 */ /* 0x080fe2000001083d */
[----:B------:R-:W-:Y:S01]  /*9310*/  FFMA.FTZ R55, R46, R53, R55 ;  /* 0x000000352e377223 */ /* 0x000fe20000010037 */
[----:B------:R-:W-:Y:S01]  /*9320*/  F2FP.F16.F32.PACK_AB R45, R44, R41 ;  /* 0x000000292c2d723e */ /* 0x000fe200000000ff */
[----:B------:R-:W-:Y:S01]  /*9330*/  IMAD.MOV.U32 R41, RZ, RZ, R43 ;  /* 0x000000ffff297224 */ /* 0x000fe200078e002b */
[----:B------:R-:W-:-:S02]  /*9340*/  F2FP.F16.F32.PACK_AB R47, R68, R63 ;  /* 0x0000003f442f723e */ /* 0x000fc400000000ff */
[----:B------:R-:W-:Y:S02]  /*9350*/  F2FP.F16.F32.PACK_AB R44, R59, R166 ;  /* 0x000000a63b2c723e */ /* 0x000fe400000000ff */
[----:B------:R-:W-:Y:S02]  /*9360*/  F2FP.F16.F32.PACK_AB R42, R61, R54 ;  /* 0x000000363d2a723e */ /* 0x000fe400000000ff */
[----:B------:R-:W-:Y:S02]  /*9370*/  F2FP.F16.F32.PACK_AB R46, R55, R158 ;  /* 0x0000009e372e723e */ /* 0x000fe400000000ff */
[----:B------:R-:W-:-:S07]  /*9380*/  MOV R43, R65 ;  /* 0x00000041002b7202 */ /* 0x000fce0000000f00 */
.L_x_547:
[----:B------:R-:W-:Y:S05]  /*9390*/  BSYNC B2 ;  /* 0x0000000000027941 */ /* 0x000fea0003800000 */
.L_x_546:
[----:B------:R-:W-:Y:S02]  /*93a0*/  ULDC.64 UR4, c[0x0][0x208] ;  /* 0x0000820000047ab9 */ /* 0x000fe40000000a00 */
[----:B--2---:R2:W-:Y:S04]  /*93b0*/  STG.E.128 desc[UR4][R48.64], R40 ;  /* 0x0000002830007986 */ /* 0x0045e8000c101d04 */
[----:B---3--:R2:W-:Y:S02]  /*93c0*/  @!P3 STG.E.128 desc[UR4][R50.64], R44 ;  /* 0x0000002c3200b986 */ /* 0x0085e4000c101d04 */
.L_x_545:
[----:B------:R-:W-:Y:S05]  /*93d0*/  BSYNC B1 ;  /* 0x0000000000017941 */ /* 0x000fea0003800000 */
.L_x_544:
[----:B------:R-:W-:-:S13]  /*93e0*/  ISETP.NE.AND P3, PT, R10, RZ, PT ;  /* 0x000000ff0a00720c */ /* 0x000fda0003f65270 */
[----:B------:R-:W-:Y:S05]  /*93f0*/  @!P3 BRA `(.L_x_504) ;  /* 0x0000000800e8b947 */ /* 0x000fea0003800000 */
[----:B------:R-:W-:Y:S01]  /*9400*/  SEL R146, R120, R146, !P1 ;  /* 0x0000009278927207 */ /* 0x000fe20004800000 */
[----:B------:R-:W-:Y:S01]  /*9410*/  BSSY B1, `(.L_x_548) ;  /* 0x000006e000017945 */ /* 0x000fe20003800000 */
[----:B--2---:R-:W-:Y:S02]  /*9420*/  IADD3 R49, P3, P4, R38, R124, R11 ;  /* 0x0000007c26317210 */ /* 0x004fe40007c7e00b */
[----:B------:R-:W-:Y:S02]  /*9430*/  SHF.R.S32.HI R41, RZ, 0x1f, R146 ;  /* 0x0000001fff297819 */ /* 0x000fe40000011492 */
[----:B------:R-:W-:Y:S02]  /*9440*/  IADD3.X R54, R37, R52, R6, P3, P4 ;  /* 0x0000003425367210 */ /* 0x000fe40001fe8406 */
[----:B------:R-:W-:Y:S02]  /*9450*/  LEA.HI R41, R41, R146, RZ, 0x4 ;  /* 0x0000009229297211 */ /* 0x000fe400078f20ff */
[----:B------:R-:W-:-:S02]  /*9460*/  ISETP.GE.AND P4, PT, R213, R116, PT ;  /* 0x00000074d500720c */ /* 0x000fc40003f86270 */
[----:B------:R-:W-:Y:S02]  /*9470*/  LEA.HI.SX32 R41, R41, R12, 0x1c ;  /* 0x0000000c29297211 */ /* 0x000fe400078fe2ff */
[----:B------:R-:W-:Y:S02]  /*9480*/  LEA R48, P3, R49, R118, 0x1 ;  /* 0x0000007631307211 */ /* 0x000fe400078608ff */
[----:B------:R-:W-:Y:S01]  /*9490*/  SHF.R.S32.HI R40, RZ, 0x1f, R41 ;  /* 0x0000001fff287819 */ /* 0x000fe20000011429 */
[----:B------:R-:W-:Y:S01]  /*94a0*/  IMAD.SHL.U32 R50, R41, 0x8, RZ ;  /* 0x0000000829327824 */ /* 0x000fe200078e00ff */
[----:B------:R-:W-:Y:S02]  /*94b0*/  LEA.HI.X R49, R49, R119, R54, 0x1, P3 ;  /* 0x0000007731317211 */ /* 0x000fe400018f0c36 */
[----:B------:R-:W-:-:S04]  /*94c0*/  LEA.HI R40, R40, R41, RZ, 0x3 ;  /* 0x0000002928287211 */ /* 0x000fc800078f18ff */
[----:B------:R-:W-:Y:S02]  /*94d0*/  SHF.R.S32.HI R41, RZ, 0x3, R40 ;  /* 0x00000003ff297819 */ /* 0x000fe40000011428 */
[----:B------:R-:W-:-:S03]  /*94e0*/  LOP3.LUT R40, R225, 0x38, R50, 0xf8, !PT ;  /* 0x00000038e1287812 */ /* 0x000fc600078ef832 */
[----:B------:R-:W-:Y:S01]  /*94f0*/  IMAD R41, R41, 0x1400, R228 ;  /* 0x0000140029297824 */ /* 0x000fe200078e02e4 */
[----:B------:R-:W-:-:S04]  /*9500*/  LOP3.LUT R40, R40, R227, RZ, 0x3c, !PT ;  /* 0x000000e328287212 */ /* 0x000fc800078e3cff */
[----:B------:R-:W-:Y:S01]  /*9510*/  IADD3 R40, R41, R40, RZ ;  /* 0x0000002829287210 */ /* 0x000fe20007ffe0ff */
[----:B------:R-:W-:-:S04]  /*9520*/  IMAD R41, R17, 0x5000, R133 ;  /* 0x0000500011297824 */ /* 0x000fc800078e0285 */
[----:B------:R-:W-:Y:S02]  /*9530*/  IMAD R43, R17, 0x5000, R40 ;  /* 0x00005000112b7824 */ /* 0x000fe400078e0228 */
[----:B------:R-:W-:-:S03]  /*9540*/  IMAD R41, R41, 0x2, R16 ;  /* 0x0000000229297824 */ /* 0x000fc600078e0210 */
[----:B------:R-:W-:-:S03]  /*9550*/  LEA R44, R43, R16, 0x1 ;  /* 0x000000102b2c7211 */ /* 0x000fc600078e08ff */
[----:B------:R-:W2:Y:S04]  /*9560*/  LDS.128 R40, [R41+0x24400] ;  /* 0x0244000029287984 */ /* 0x000ea80000000c00 */
[----:B------:R-:W3:Y:S01]  /*9570*/  LDS.128 R44, [R44+0x24400] ;  /* 0x024400002c2c7984 */ /* 0x000ee20000000c00 */
[----:B------:R-:W-:Y:S05]  /*9580*/  @P4 BRA `(.L_x_549) ;  /* 0x0000000400584947 */ /* 0x000fea0003800000 */
[----:B------:R-:W-:Y:S01]  /*9590*/  SHF.R.U32.HI R58, RZ, 0x10, R81 ;  /* 0x00000010ff3a7819 */ /* 0x000fe20000011651 */
[----:B---3--:R-:W-:Y:S01]  /*95a0*/  IMAD.MOV.U32 R54, RZ, RZ, R44 ;  /* 0x000000ffff367224 */ /* 0x008fe200078e002c */
[----:B--2---:R-:W-:Y:S01]  /*95b0*/  MOV R44, R42 ;  /* 0x0000002a002c7202 */ /* 0x004fe20000000f00 */
[----:B------:R-:W-:Y:S01]  /*95c0*/  IMAD.MOV.U32 R55, RZ, RZ, R46 ;  /* 0x000000ffff377224 */ /* 0x000fe200078e002e */
[----:B------:R-:W-:Y:S01]  /*95d0*/  SHF.R.U32.HI R56, RZ, 0x10, R73 ;  /* 0x00000010ff387819 */ /* 0x000fe20000011649 */
[--C-:B------:R-:W-:Y:S01]  /*95e0*/  HADD2.F32 R46, -RZ, R45.reuse.H0_H0 ;  /* 0x2000002dff2e7230 */ /* 0x100fe20000004100 */
[--C-:B------:R-:W-:Y:S01]  /*95f0*/  SHF.R.U64 R53, R82, 0x10, R83.reuse ;  /* 0x0000001052357819 */ /* 0x100fe20000001253 */
[----:B------:R-:W-:Y:S01]  /*9600*/  HADD2.F32 R45, -RZ, R45.H1_H1 ;  /* 0x3000002dff2d7230 */ /* 0x000fe20000004100 */
[----:B------:R-:W-:Y:S01]  /*9610*/  SHF.R.U32.HI R82, RZ, 0x10, R83 ;  /* 0x00000010ff527819 */ /* 0x000fe20000011653 */
[--C-:B------:R-:W-:Y:S01]  /*9620*/  HADD2.F32 R42, -RZ, R41.reuse.H0_H0 ;  /* 0x20000029ff2a7230 */ /* 0x100fe20000004100 */
[--C-:B------:R-:W-:Y:S01]  /*9630*/  SHF.R.U64 R51, R74, 0x10, R75.reuse ;  /* 0x000000104a337819 */ /* 0x100fe2000000124b */
[----:B------:R-:W-:Y:S01]  /*9640*/  HADD2.F32 R58, -RZ, R58.H0_H0 ;  /* 0x2000003aff3a7230 */ /* 0x000fe20000004100 */
[----:B------:R-:W-:Y:S01]  /*9650*/  SHF.R.U32.HI R74, RZ, 0x10, R75 ;  /* 0x00000010ff4a7819 */ /* 0x000fe2000001164b */
[----:B------:R-:W-:Y:S01]  /*9660*/  HADD2.F32 R41, -RZ, R41.H1_H1 ;  /* 0x30000029ff297230 */ /* 0x000fe20000004100 */
[----:B------:R-:W-:Y:S01]  /*9670*/  SHF.R.U64 R65, R80, 0x10, R81 ;  /* 0x0000001050417819 */ /* 0x000fe20000001251 */
[----:B------:R-:W-:-:S02]  /*9680*/  HADD2.F32 R59, -RZ, R155.H1_H1 ;  /* 0x3000009bff3b7230 */ /* 0x000fc40000004100 */
[-C--:B------:R-:W-:Y:S01]  /*9690*/  FMUL.FTZ R60, R45, R58.reuse ;  /* 0x0000003a2d3c7220 */ /* 0x080fe20000410000 */
[----:B------:R-:W-:Y:S02]  /*96a0*/  HADD2.F32 R56, -RZ, R56.H0_H0 ;  /* 0x20000038ff387230 */ /* 0x000fe40000004100 */
[C---:B------:R-:W-:Y:S01]  /*96b0*/  FMUL.FTZ R58, R41.reuse, R58 ;  /* 0x0000003a293a7220 */ /* 0x040fe20000410000 */
[----:B------:R-:W-:Y:S02]  /*96c0*/  HADD2.F32 R57, -RZ, R153.H1_H1 ;  /* 0x30000099ff397230 */ /* 0x000fe40000004100 */
[-C--:B------:R-:W-:Y:S01]  /*96d0*/  FMUL.FTZ R61, R46, R59.reuse ;  /* 0x0000003b2e3d7220 */ /* 0x080fe20000410000 */
[C---:B------:R-:W-:Y:S01]  /*96e0*/  FMUL.FTZ R59, R42.reuse, R59 ;  /* 0x0000003b2a3b7220 */ /* 0x040fe20000410000 */
[-C--:B------:R-:W-:Y:S01]  /*96f0*/  FFMA.FTZ R60, R41, R56.reuse, -R60 ;  /* 0x00000038293c7223 */ /* 0x080fe2000001083c */
[----:B------:R-:W-:Y:S01]  /*9700*/  FFMA.FTZ R62, R45, R56, R58 ;  /* 0x000000382d3e7223 */ /* 0x000fe2000001003a */
[----:B------:R-:W-:Y:S01]  /*9710*/  FFMA.FTZ R61, R42, R57, -R61 ;  /* 0x000000392a3d7223 */ /* 0x000fe2000001083d */
[----:B------:R-:W-:-:S02]  /*9720*/  HADD2.F32 R56, -RZ, R154.H1_H1 ;  /* 0x3000009aff387230 */ /* 0x000fc40000004100 */
[----:B------:R-:W-:Y:S01]  /*9730*/  FFMA.FTZ R59, R46, R57, R59 ;  /* 0x000000392e3b7223 */ /* 0x000fe2000001003b */
[----:B------:R-:W-:Y:S01]  /*9740*/  HADD2.F32 R41, -RZ, R43.H0_H0 ;  /* 0x2000002bff297230 */ /* 0x000fe20000004100 */
[----:B------:R-:W-:Y:S01]  /*9750*/  SHF.R.U64 R66, R72, 0x10, R73 ;  /* 0x0000001048427819 */ /* 0x000fe20000001249 */
[--C-:B------:R-:W-:Y:S02]  /*9760*/  HADD2.F32 R42, -RZ, R47.reuse.H0_H0 ;  /* 0x2000002fff2a7230 */ /* 0x100fe40000004100 */
[----:B------:R-:W-:Y:S02]  /*9770*/  HADD2.F32 R45, -RZ, R152.H1_H1 ;  /* 0x30000098ff2d7230 */ /* 0x000fe40000004100 */
[-C--:B------:R-:W-:Y:S01]  /*9780*/  FMUL.FTZ R57, R41, R56.reuse ;  /* 0x0000003829397220 */ /* 0x080fe20000410000 */
[----:B------:R-:W-:Y:S02]  /*9790*/  HADD2.F32 R47, -RZ, R47.H1_H1 ;  /* 0x3000002fff2f7230 */ /* 0x000fe40000004100 */
[----:B------:R-:W-:Y:S01]  /*97a0*/  FMUL.FTZ R64, R42, R56 ;  /* 0x000000382a407220 */ /* 0x000fe20000410000 */
[----:B------:R-:W-:-:S02]  /*97b0*/  HADD2.F32 R58, -RZ, R82.H0_H0 ;  /* 0x20000052ff3a7230 */ /* 0x000fc40000004100 */
[-C--:B------:R-:W-:Y:S01]  /*97c0*/  FFMA.FTZ R57, R42, R45.reuse, R57 ;  /* 0x0000002d2a397223 */ /* 0x080fe20000010039 */
[----:B------:R-:W-:Y:S02]  /*97d0*/  HADD2.F32 R43, -RZ, R43.H1_H1 ;  /* 0x3000002bff2b7230 */ /* 0x000fe40000004100 */
[----:B------:R-:W-:Y:S01]  /*97e0*/  FFMA.FTZ R64, R41, R45, -R64 ;  /* 0x0000002d29407223 */ /* 0x000fe20000010840 */
[----:B------:R-:W-:Y:S02]  /*97f0*/  HADD2.F32 R46, -RZ, R74.H0_H0 ;  /* 0x2000004aff2e7230 */ /* 0x000fe40000004100 */
[-C--:B------:R-:W-:Y:S01]  /*9800*/  FMUL.FTZ R56, R47, R58.reuse ;  /* 0x0000003a2f387220 */ /* 0x080fe20000410000 */
[----:B------:R-:W-:Y:S02]  /*9810*/  HADD2.F32 R155, -RZ, R155.H0_H0 ;  /* 0x2000009bff9b7230 */ /* 0x000fe40000004100 */
[----:B------:R-:W-:Y:S01]  /*9820*/  FMUL.FTZ R58, R43, R58 ;  /* 0x0000003a2b3a7220 */ /* 0x000fe20000410000 */
[----:B------:R-:W-:-:S02]  /*9830*/  HADD2.F32 R42, -RZ, R54.H0_H0 ;  /* 0x20000036ff2a7230 */ /* 0x000fc40000004100 */
[-C--:B------:R-:W-:Y:S01]  /*9840*/  FFMA.FTZ R63, R43, R46.reuse, -R56 ;  /* 0x0000002e2b3f7223 */ /* 0x080fe20000010838 */
[----:B------:R-:W-:Y:S02]  /*9850*/  HADD2.F32 R45, -RZ, R65.H0_H0 ;  /* 0x20000041ff2d7230 */ /* 0x000fe40000004100 */
[----:B------:R-:W-:Y:S01]  /*9860*/  FFMA.FTZ R58, R47, R46, R58 ;  /* 0x0000002e2f3a7223 */ /* 0x000fe2000001003a */
[----:B------:R-:W-:Y:S02]  /*9870*/  HADD2.F32 R54, -RZ, R54.H1_H1 ;  /* 0x30000036ff367230 */ /* 0x000fe40000004100 */
[----:B------:R-:W-:Y:S01]  /*9880*/  FMUL.FTZ R46, R42, R155 ;  /* 0x0000009b2a2e7220 */ /* 0x000fe20000410000 */
[----:B------:R-:W-:Y:S01]  /*9890*/  HADD2.F32 R153, -RZ, R153.H0_H0 ;  /* 0x20000099ff997230 */ /* 0x000fe20000004100 */
[----:B------:R-:W-:Y:S01]  /*98a0*/  F2FP.F16.F32.PACK_AB R63, R63, R64 ;  /* 0x000000403f3f723e */ /* 0x000fe200000000ff */
[--C-:B------:R-:W-:Y:S02]  /*98b0*/  HADD2.F32 R41, -RZ, R40.reuse.H0_H0 ;  /* 0x20000028ff297230 */ /* 0x100fe40000004100 */
[----:B------:R-:W-:Y:S01]  /*98c0*/  FMUL.FTZ R47, R54, R45 ;  /* 0x0000002d362f7220 */ /* 0x000fe20000410000 */
[----:B------:R-:W-:Y:S01]  /*98d0*/  HADD2.F32 R40, -RZ, R40.H1_H1 ;  /* 0x30000028ff287230 */ /* 0x000fe20000004100 */
[----:B------:R-:W-:Y:S01]  /*98e0*/  F2FP.F16.F32.PACK_AB R57, R58, R57 ;  /* 0x000000393a39723e */ /* 0x000fe200000000ff */
[----:B------:R-:W-:-:S02]  /*98f0*/  HADD2.F32 R43, -RZ, R66.H0_H0 ;  /* 0x20000042ff2b7230 */ /* 0x000fc40000004100 */
[C---:B------:R-:W-:Y:S01]  /*9900*/  FMUL.FTZ R155, R41.reuse, R155 ;  /* 0x0000009b299b7220 */ /* 0x040fe20000410000 */
[----:B------:R-:W-:Y:S01]  /*9910*/  FFMA.FTZ R46, R41, R153, -R46 ;  /* 0x00000099292e7223 */ /* 0x000fe2000001082e */
[C---:B------:R-:W-:Y:S01]  /*9920*/  FMUL.FTZ R45, R40.reuse, R45 ;  /* 0x0000002d282d7220 */ /* 0x040fe20000410000 */
[----:B------:R-:W-:Y:S02]  /*9930*/  HADD2.F32 R41, -RZ, R55.H0_H0 ;  /* 0x20000037ff297230 */ /* 0x000fe40000004100 */
[-C--:B------:R-:W-:Y:S01]  /*9940*/  FFMA.FTZ R47, R40, R43.reuse, -R47 ;  /* 0x0000002b282f7223 */ /* 0x080fe2000001082f */
[----:B------:R-:W-:Y:S02]  /*9950*/  HADD2.F32 R154, -RZ, R154.H0_H0 ;  /* 0x2000009aff9a7230 */ /* 0x000fe40000004100 */
[----:B------:R-:W-:Y:S01]  /*9960*/  FFMA.FTZ R54, R54, R43, R45 ;  /* 0x0000002b36367223 */ /* 0x000fe2000001002d */
[----:B------:R-:W-:Y:S02]  /*9970*/  HADD2.F32 R53, -RZ, R53.H0_H0 ;  /* 0x20000035ff357230 */ /* 0x000fe40000004100 */
[----:B------:R-:W-:Y:S01]  /*9980*/  FFMA.FTZ R155, R42, R153, R155 ;  /* 0x000000992a9b7223 */ /* 0x000fe2000001009b */
[----:B------:R-:W-:-:S02]  /*9990*/  HADD2.F32 R40, -RZ, R44.H0_H0 ;  /* 0x2000002cff287230 */ /* 0x000fc40000004100 */
[-C--:B------:R-:W-:Y:S01]  /*99a0*/  FMUL.FTZ R43, R41, R154.reuse ;  /* 0x0000009a292b7220 */ /* 0x080fe20000410000 */
[----:B------:R-:W-:Y:S02]  /*99b0*/  HADD2.F32 R55, -RZ, R55.H1_H1 ;  /* 0x30000037ff377230 */ /* 0x000fe40000004100 */
[----:B------:R-:W-:Y:S02]  /*99c0*/  HADD2.F32 R44, -RZ, R44.H1_H1 ;  /* 0x3000002cff2c7230 */ /* 0x000fe40000004100 */
[----:B------:R-:W-:Y:S01]  /*99d0*/  FMUL.FTZ R154, R40, R154 ;  /* 0x0000009a289a7220 */ /* 0x000fe20000410000 */
[----:B------:R-:W-:Y:S02]  /*99e0*/  HADD2.F32 R152, -RZ, R152.H0_H0 ;  /* 0x20000098ff987230 */ /* 0x000fe40000004100 */
[-C--:B------:R-:W-:Y:S01]  /*99f0*/  FMUL.FTZ R45, R55, R53.reuse ;  /* 0x00000035372d7220 */ /* 0x080fe20000410000 */
[----:B------:R-:W-:Y:S02]  /*9a00*/  HADD2.F32 R51, -RZ, R51.H0_H0 ;  /* 0x20000033ff337230 */ /* 0x000fe40000004100 */
[----:B------:R-:W-:Y:S01]  /*9a10*/  FMUL.FTZ R42, R44, R53 ;  /* 0x000000352c2a7220 */ /* 0x000fe20000410000 */
[----:B------:R-:W-:Y:S01]  /*9a20*/  F2FP.F16.F32.PACK_AB R54, R54, R155 ;  /* 0x0000009b3636723e */ /* 0x000fe200000000ff */
[-C--:B------:R-:W-:Y:S01]  /*9a30*/  FFMA.FTZ R43, R40, R152.reuse, -R43 ;  /* 0x00000098282b7223 */ /* 0x080fe2000001082b */
[----:B------:R-:W-:Y:S01]  /*9a40*/  FFMA.FTZ R154, R41, R152, R154 ;  /* 0x00000098299a7223 */ /* 0x000fe2000001009a */
[-C--:B------:R-:W-:Y:S01]  /*9a50*/  FFMA.FTZ R44, R44, R51.reuse, -R45 ;  /* 0x000000332c2c7223 */ /* 0x080fe2000001082d */
[----:B------:R-:W-:Y:S01]  /*9a60*/  FFMA.FTZ R51, R55, R51, R42 ;  /* 0x0000003337337223 */ /* 0x000fe2000001002a */
[----:B------:R-:W-:-:S02]  /*9a70*/  F2FP.F16.F32.PACK_AB R40, R47, R46 ;  /* 0x0000002e2f28723e */ /* 0x000fc400000000ff */
[----:B------:R-:W-:Y:S02]  /*9a80*/  F2FP.F16.F32.PACK_AB R41, R60, R61 ;  /* 0x0000003d3c29723e */ /* 0x000fe400000000ff */
[----:B------:R-:W-:Y:S01]  /*9a90*/  F2FP.F16.F32.PACK_AB R42, R44, R43 ;  /* 0x0000002b2c2a723e */ /* 0x000fe200000000ff */
[----:B------:R-:W-:Y:S01]  /*9aa0*/  IMAD.MOV.U32 R43, RZ, RZ, R63 ;  /* 0x000000ffff2b7224 */ /* 0x000fe200078e003f */
[----:B------:R-:W-:Y:S02]  /*9ab0*/  F2FP.F16.F32.PACK_AB R45, R62, R59 ;  /* 0x0000003b3e2d723e */ /* 0x000fe400000000ff */
[----:B------:R-:W-:Y:S02]  /*9ac0*/  F2FP.F16.F32.PACK_AB R46, R51, R154 ;  /* 0x0000009a332e723e */ /* 0x000fe400000000ff */
[----:B------:R-:W-:Y:S02]  /*9ad0*/  MOV R44, R54 ;  /* 0x00000036002c7202 */ /* 0x000fe40000000f00 */
[----:B------:R-:W-:-:S07]  /*9ae0*/  MOV R47, R57 ;  /* 0x00000039002f7202 */ /* 0x000fce0000000f00 */
.L_x_549:
[----:B------:R-:W-:Y:S05]  /*9af0*/  BSYNC B1 ;  /* 0x0000000000017941 */ /* 0x000fea0003800000 */
.L_x_548:
[----:B------:R-:W-:Y:S01]  /*9b00*/  ISETP.GE.AND P3, PT, R50, R145, PT ;  /* 0x000000913200720c */ /* 0x000fe20003f66270 */
[----:B------:R-:W-:Y:S02]  /*9b10*/  ULDC.64 UR4, c[0x0][0x208] ;  /* 0x0000820000047ab9 */ /* 0x000fe40000000a00 */
[----:B--2---:R2:W-:Y:S10]  /*9b20*/  STG.E.128 desc[UR4][R48.64], R40 ;  /* 0x0000002830007986 */ /* 0x0045f4000c101d04 */
[----:B------:R-:W-:Y:S05]  /*9b30*/  @P3 BRA `(.L_x_504) ;  /* 0x0000000400183947 */ /* 0x000fea0003800000 */
[--C-:B------:R-:W-:Y:S01]  /*9b40*/  IADD3 R124, P3, P4, R38, R124, R50.reuse ;  /* 0x0000007c267c7210 */ /* 0x100fe20007c7e032 */
[----:B------:R-:W-:Y:S01]  /*9b50*/  ULDC.64 UR4, c[0x0][0x208] ;  /* 0x0000820000047ab9 */ /* 0x000fe20000000a00 */
[----:B------:R-:W-:-:S04]  /*9b60*/  SHF.R.S32.HI R50, RZ, 0x1f, R50 ;  /* 0x0000001fff327819 */ /* 0x000fc80000011432 */
[----:B------:R-:W-:Y:S02]  /*9b70*/  IADD3.X R52, R37, R52, R50, P3, P4 ;  /* 0x0000003425347210 */ /* 0x000fe40001fe8432 */
[----:B------:R-:W-:-:S04]  /*9b80*/  LEA R118, P3, R124, R118, 0x1 ;  /* 0x000000767c767211 */ /* 0x000fc800078608ff */
[----:B------:R-:W-:-:S05]  /*9b90*/  LEA.HI.X R119, R124, R119, R52, 0x1, P3 ;  /* 0x000000777c777211 */ /* 0x000fca00018f0c34 */
[----:B---3--:R3:W-:Y:S01]  /*9ba0*/  STG.E.128 desc[UR4][R118.64], R44 ;  /* 0x0000002c76007986 */ /* 0x0087e2000c101d04 */
[----:B------:R-:W-:Y:S05]  /*9bb0*/  BRA `(.L_x_504) ;  /* 0x0000000000f87947 */ /* 0x000fea0003800000 */
.L_x_461:
[----:B------:R-:W-:-:S04]  /*9bc0*/  ULOP3.LUT UR4, UR60, 0x1, URZ, 0xfc, !UPT ;  /* 0x000000013c047892 */ /* 0x000fc8000f8efc3f */
[----:B------:R-:W-:-:S06]  /*9bd0*/  UISETP.NE.AND UP0, UPT, UR4, 0x3, UPT ;  /* 0x000000030400788c */ /* 0x000fcc000bf05270 */
[----:B------:R-:W-:-:S13]  /*9be0*/  PLOP3.LUT P2, PT, PT, PT, UP0, 0x80, 0x0 ;  /* 0x000000000000781c */ /* 0x000fda0003f4f008 */
[----:B------:R-:W-:Y:S05]  /*9bf0*/  @!P2 BRA `(.L_x_550) ;  /* 0x000000000004a947 */ /* 0x000fea0003800000 */
[----:B------:R-:W-:Y:S01]  /*9c00*/  BPT.TRAP 0x1 ;  /* 0x000000040000795c */ /* 0x000fe20000300000 */
.L_x_550:
[----:B------:R-:W-:Y:S01]  /*9c10*/  IMAD R0, R17, 0x8, R16 ;  /* 0x0000000811007824 */ /* 0x000fe200078e0210 */
[----:B------:R-:W-:Y:S01]  /*9c20*/  SHF.L.U32 R115, R219, 0x1f, RZ ;  /* 0x0000001fdb737819 */ /* 0x000fe200000006ff */
[----:B------:R-:W-:Y:S01]  /*9c30*/  IMAD R3, R24, -0x50, R2 ;  /* 0xffffffb018037824 */ /* 0x000fe200078e0202 */
[----:B------:R-:W-:Y:S02]  /*9c40*/  BSSY B1, `(.L_x_551) ;  /* 0x0000005000017945 */ /* 0x000fe40003800000 */
[----:B------:R-:W0:Y:S02]  /*9c50*/  SYNCS.PHASECHK.TRANS64.TRYWAIT P3, [R0+URZ+0x38890], R115 ;  /* 0x03889073000075a7 */ /* 0x000e24000806017f */
[----:B------:R-:W-:-:S04]  /*9c60*/  VIMNMX R3, R3, 0x50, PT ;  /* 0x0000005003037848 */ /* 0x000fc80003fe0100 */
[----:B------:R-:W-:Y:S01]  /*9c70*/  ISETP.GE.AND P4, PT, R18, R3, PT ;  /* 0x000000031200720c */ /* 0x000fe20003f86270 */
[----:B0-----:R-:W-:-:S12]  /*9c80*/  @!P3 BRA `(.L_x_552) ;  /* 0x000001c000ccb947 */ /* 0x001fd80003800000 */
.L_x_792:
[----:B------:R-:W-:Y:S05]  /*9c90*/  BSYNC B1 ;  /* 0x0000000000017941 */ /* 0x000fea0003800000 */
.L_x_551:
[----:B------:R-:W-:Y:S04]  /*9ca0*/  BSSY B1, `(.L_x_553) ;  /* 0x000000f000017945 */ /* 0x000fe80003800000 */
[----:B------:R-:W-:Y:S05]  /*9cb0*/  @P4 BRA `(.L_x_554) ;  /* 0x0000000000344947 */ /* 0x000fea0003800000 */
[----:B------:R-:W-:Y:S01]  /*9cc0*/  ISETP.NE.AND P5, PT, R26, RZ, PT ;  /* 0x000000ff1a00720c */ /* 0x000fe20003fa5270 */
[----:B------:R-:W-:Y:S01]  /*9cd0*/  ULDC.64 UR4, c[0x0][0x208] ;  /* 0x0000820000047ab9 */ /* 0x000fe20000000a00 */
[----:B------:R-:W-:Y:S02]  /*9ce0*/  ISETP.NE.AND P4, PT, R10, RZ, PT ;  /* 0x000000ff0a00720c */ /* 0x000fe40003f85270 */
[----:B------:R-:W-:-:S09]  /*9cf0*/  ISETP.NE.AND P3, PT, R9, RZ, PT ;  /* 0x000000ff0900720c */ /* 0x000fd20003f65270 */
[----:B------:R-:W1:Y:S04]  /*9d00*/  @P5 LDS.128 R40, [R4+0x24400] ;  /* 0x0244000004285984 */ /* 0x000e680000000c00 */
[----:B------:R-:W2:Y:S04]  /*9d10*/  @P3 LDS.128 R44, [R4+0x29400] ;  /* 0x02940000042c3984 */ /* 0x000ea80000000c00 */
[----:B-1----:R-:W-:Y:S01]  /*9d20*/  @P5 STG.E.128 desc[UR4][R60.64], R40 ;  /* 0x000000283c005986 */ /* 0x002fe2000c101d04 */
[----:B------:R-:W-:-:S03]  /*9d30*/  ISETP.NE.AND P5, PT, R8, RZ, PT ;  /* 0x000000ff0800720c */ /* 0x000fc60003fa5270 */
[----:B------:R-:W1:Y:S04]  /*9d40*/  @P4 LDS.128 R40, [R4+0x26c00] ;  /* 0x026c000004284984 */ /* 0x000e680000000c00 */
[----:B--2---:R-:W-:Y:S06]  /*9d50*/  @P3 STG.E.128 desc[UR4][R60.64+0x100], R44 ;  /* 0x0001002c3c003986 */ /* 0x004fec000c101d04 */
[----:B------:R-:W2:Y:S04]  /*9d60*/  @P5 LDS.128 R48, [R4+0x2bc00] ;  /* 0x02bc000004305984 */ /* 0x000ea80000000c00 */
[----:B-1----:R1:W-:Y:S04]  /*9d70*/  @P4 STG.E.128 desc[UR4][R60.64+0x80], R40 ;  /* 0x000080283c004986 */ /* 0x0023e8000c101d04 */
[----:B--2---:R1:W-:Y:S02]  /*9d80*/  @P5 STG.E.128 desc[UR4][R60.64+0x180], R48 ;  /* 0x000180303c005986 */ /* 0x0043e4000c101d04 */
.L_x_554:
[----:B------:R-:W-:Y:S05]  /*9d90*/  BSYNC B1 ;  /* 0x0000000000017941 */ /* 0x000fea0003800000 */
.L_x_553:
[----:B------:R-:W-:Y:S01]  /*9da0*/  ISETP.GE.AND P3, PT, R217, R3, PT ;  /* 0x00000003d900720c */ /* 0x000fe20003f66270 */
[----:B------:R-:W-:-:S12]  /*9db0*/  BSSY B1, `(.L_x_555) ;  /* 0x000000f000017945 */ /* 0x000fd80003800000 */
[----:B------:R-:W-:Y:S05]  /*9dc0*/  @P3 BRA `(.L_x_556) ;  /* 0x0000000000343947 */ /* 0x000fea0003800000 */
[----:B------:R-:W-:Y:S01]  /*9dd0*/  ISETP.NE.AND P5, PT, R26, RZ, PT ;  /* 0x000000ff1a00720c */ /* 0x000fe20003fa5270 */
[----:B------:R-:W-:Y:S01]  /*9de0*/  ULDC.64 UR4, c[0x0][0x208] ;  /* 0x0000820000047ab9 */ /* 0x000fe20000000a00 */
[----:B------:R-:W-:Y:S02]  /*9df0*/  ISETP.NE.AND P4, PT, R10, RZ, PT ;  /* 0x000000ff0a00720c */ /* 0x000fe40003f85270 */
[----:B------:R-:W-:-:S09]  /*9e00*/  ISETP.NE.AND P3, PT, R9, RZ, PT ;  /* 0x000000ff0900720c */ /* 0x000fd20003f65270 */
[----:B-1----:R-:W1:Y:S04]  /*9e10*/  @P5 LDS.128 R40, [R4+0x25400] ;  /* 0x0254000004285984 */ /* 0x002e680000000c00 */
        /* <DEDUP_REMOVED lines=8> */
.L_x_556:
[----:B------:R-:W-:Y:S05]  /*9ea0*/  BSYNC B1 ;  /* 0x0000000000017941 */ /* 0x000fea0003800000 */
.L_x_555:
[----:B------:R-:W-:-:S13]  /*9eb0*/  ISETP.GE.AND P3, PT, R218, R3, PT ;  /* 0x00000003da00720c */ /* 0x000fda0003f66270 */
[----:B------:R-:W-:Y:S05]  /*9ec0*/  @P3 BRA `(.L_x_504) ;  /* 0x0000000000343947 */ /* 0x000fea0003800000 */
[----:B------:R-:W-:Y:S01]  /*9ed0*/  ISETP.NE.AND P5, PT, R26, RZ, PT ;  /* 0x000000ff1a00720c */ /* 0x000fe20003fa5270 */
[----:B------:R-:W-:Y:S01]  /*9ee0*/  ULDC.64 UR4, c[0x0][0x208] ;  /* 0x0000820000047ab9 */ /* 0x000fe20000000a00 */
[----:B------:R-:W-:Y:S02]  /*9ef0*/  ISETP.NE.AND P4, PT, R10, RZ, PT ;  /* 0x000000ff0a00720c */ /* 0x000fe40003f85270 */
[----:B------:R-:W-:-:S09]  /*9f00*/  ISETP.NE.AND P3, PT, R9, RZ, PT ;  /* 0x000000ff0900720c */ /* 0x000fd20003f65270 */
[----:B-1-3--:R-:W1:Y:S04]  /*9f10*/  @P5 LDS.128 R40, [R4+0x26400] ;  /* 0x0264000004285984 */ /* 0x00ae680000000c00 */
        /* <DEDUP_REMOVED lines=8> */
.L_x_504:
[----:B------:R-:W-:Y:S05]  /*9fa0*/  BSYNC B0 ;  /* 0x0000000000007941 */ /* 0x000fea0003800000 */
.L_x_460:
[----:B-1234-:R-:W1:Y:S01]  /*9fb0*/  S2R R40, SR_TID.X ;  /* 0x0000000000287919 */ /* 0x01ee620000002100 */
[----:B------:R-:W-:Y:S01]  /*9fc0*/  @!PT LDS RZ, [RZ] ;  /* 0x00000000fffff984 */ /* 0x000fe20000000800 */
[----:B------:R-:W-:Y:S01]  /*9fd0*/  @!PT LDS RZ, [RZ] ;  /* 0x00000000fffff984 */ /* 0x000fe20000000800 */
[----:B------:R-:W-:Y:S01]  /*9fe0*/  @!PT LDS RZ, [RZ] ;  /* 0x00000000fffff984 */ /* 0x000fe20000000800 */
[----:B------:R-:W-:Y:S01]  /*9ff0*/  @!PT LDS RZ, [RZ] ;  /* 0x00000000fffff984 */ /* 0x000fe20000000800 */
[----:B------:R2:W-:Y:S06]  /*a000*/  MEMBAR.ALL.CTA ;  /* 0x0000000000007992 */ /* 0x0005ec0000008000 */
[----:B--2---:R-:W2:Y:S01]  /*a010*/  FENCE.VIEW.ASYNC.S ;  /* 0x00000000000073c6 */ /* 0x004ea20000000000 */
[----:B------:R-:W-:Y:S05]  /*a020*/  WARPSYNC.ALL ;  /* 0x0000000000007948 */ /* 0x000fea0003800000 */
[----:B------:R-:W-:Y:S01]  /*a030*/  BSSY B0, `(.L_x_557) ;  /* 0x0000009000007945 */ /* 0x000fe20003800000 */
[----:B-1----:R-:W-:Y:S01]  /*a040*/  LOP3.LUT R40, R40, 0x7f, RZ, 0xc0, !PT ;  /* 0x0000007f28287812 */ /* 0x002fe200078ec0ff */
[----:B--2---:R1:W-:Y:S03]  /*a050*/  BAR.SYNC.DEFER_BLOCKING R150, 0x80 ;  /* 0x000200960000751d */ /* 0x0043e60000010000 */
[----:B------:R-:W-:-:S13]  /*a060*/  ISETP.NE.AND P3, PT, R40, RZ, PT ;  /* 0x000000ff2800720c */ /* 0x000fda0003f65270 */
[----:B------:R-:W-:-:S04]  /*a070*/  @!P3 IADD3 R40, R0, 0x388a0, RZ ;  /* 0x000388a00028b810 */ /* 0x000fc80007ffe0ff */
[----:B------:R-:W-:-:S04]  /*a080*/  @!P3 PRMT R40, RZ, 0x654, R40 ;  /* 0x00000654ff28b816 */ /* 0x000fc80000000028 */
[----:B------:R1:W-:Y:S01]  /*a090*/  @!P3 SYNCS.ARRIVE.TRANS64.RED.A1T0 RZ, [R40+URZ], RZ ;  /* 0x000000ff28ffb9a7 */ /* 0x0003e2000810043f */
[----:B------:R-:W-:Y:S05]  /*a0a0*/  @!P2 BRA `(.L_x_558) ;  /* 0x000000000004a947 */ /* 0x000fea0003800000 */
[----:B------:R-:W-:Y:S01]  /*a0b0*/  BPT.TRAP 0x1 ;  /* 0x000000040000795c */ /* 0x000fe20000300000 */
.L_x_558:
[----:B------:R-:W-:Y:S05]  /*a0c0*/  BSYNC B0 ;  /* 0x0000000000007941 */ /* 0x000fea0003800000 */
.L_x_557:
[----:B------:R-:W2:Y:S01]  /*a0d0*/  SYNCS.PHASECHK.TRANS64.TRYWAIT P2, [R0+URZ+0x388b0], R115 ;  /* 0x0388b073000075a7 */ /* 0x000ea2000804017f */
[----:B------:R-:W-:Y:S01]  /*a0e0*/  ULDC UR61, c[0x0][0x2e4] ;  /* 0x0000b900003d7ab9 */ /* 0x000fe20000000800 */
[----:B------:R-:W-:Y:S01]  /*a0f0*/  ULDC.64 UR56, c[0x0][0x318] ;  /* 0x0000c60000387ab9 */ /* 0x000fe20000000a00 */
[----:B------:R-:W-:Y:S01]  /*a100*/  ULDC.64 UR58, c[0x0][0x308] ;  /* 0x0000c200003a7ab9 */ /* 0x000fe20000000a00 */
[----:B------:R-:W-:Y:S01]  /*a110*/  BSSY B0, `(.L_x_559) ;  /* 0x0000004000007945 */ /* 0x000fe20003800000 */
[----:B------:R-:W-:Y:S01]  /*a120*/  ISETP.GE.AND P4, PT, R18, R3, PT ;  /* 0x000000031200720c */ /* 0x000fe20003f86270 */
[----:B------:R-:W-:Y:S02]  /*a130*/  IMAD.WIDE R52, R24, 0x50, R112 ;  /* 0x0000005018347825 */ /* 0x000fe400078e0270 */
[----:B--2---:R-:W-:Y:S10]  /*a140*/  @!P2 BRA `(.L_x_560) ;  /* 0x000001bc00b0a947 */ /* 0x004ff40003800000 */
.L_x_793:
[----:B------:R-:W-:Y:S05]  /*a150*/  BSYNC B0 ;  /* 0x0000000000007941 */ /* 0x000fea0003800000 */
.L_x_559:
[----:B------:R-:W-:Y:S04]  /*a160*/  BSSY B0, `(.L_x_561) ;  /* 0x0000017000007945 */ /* 0x000fe80003800000 */
[----:B------:R-:W-:Y:S05]  /*a170*/  @P4 BRA `(.L_x_562) ;  /* 0x0000000000544947 */ /* 0x000fea0003800000 */
[----:B------:R-:W-:Y:S01]  /*a180*/  ISETP.GE.AND P5, PT, R212, UR61, PT ;  /* 0x0000003dd4007c0c */ /* 0x000fe2000bfa6270 */
[----:B------:R-:W-:Y:S01]  /*a190*/  IMAD R47, R53, UR56, RZ ;  /* 0x00000038352f7c24 */ /* 0x000fe2000f8e02ff */
[----:B------:R-:W-:Y:S01]  /*a1a0*/  MOV R45, R5 ;  /* 0x00000005002d7202 */ /* 0x000fe20000000f00 */
[----:B------:R-:W-:Y:S01]  /*a1b0*/  IMAD.MOV.U32 R44, RZ, RZ, R96 ;  /* 0x000000ffff2c7224 */ /* 0x000fe200078e0060 */
[----:B------:R-:W-:Y:S01]  /*a1c0*/  ULDC.64 UR4, c[0x0][0x208] ;  /* 0x0000820000047ab9 */ /* 0x000fe20000000a00 */
[C---:B------:R-:W-:Y:S01]  /*a1d0*/  IMAD R47, R52.reuse, UR57, R47 ;  /* 0x00000039342f7c24 */ /* 0x040fe2000f8e022f */
[----:B------:R-:W-:Y:S01]  /*a1e0*/  ISETP.GE.AND P4, PT, R213, UR61, PT ;  /* 0x0000003dd5007c0c */ /* 0x000fe2000bf86270 */
[----:B------:R-:W-:-:S04]  /*a1f0*/  IMAD.WIDE.U32 R44, R52, UR56, R44 ;  /* 0x00000038342c7c25 */ /* 0x000fc8000f8e002c */
[----:B------:R-:W-:Y:S01]  /*a200*/  IMAD.IADD R45, R45, 0x1, R47 ;  /* 0x000000012d2d7824 */ /* 0x000fe200078e022f */
[C---:B------:R-:W-:Y:S01]  /*a210*/  LEA R54, P2, R44.reuse, UR58, 0x1 ;  /* 0x0000003a2c367c11 */ /* 0x040fe2000f8408ff */
[----:B-1----:R-:W1:Y:S03]  /*a220*/  @!P5 LDS.128 R40, [R4+0x400] ;  /* 0x000400000428d984 */ /* 0x002e660000000c00 */
[----:B------:R-:W-:Y:S02]  /*a230*/  LEA.HI.X R55, R44, UR59, R45, 0x1, P2 ;  /* 0x0000003b2c377c11 */ /* 0x000fe400090f0c2d */
[----:B------:R-:W-:-:S13]  /*a240*/  ISETP.GE.AND P2, PT, R224, UR61, PT ;  /* 0x0000003de0007c0c */ /* 0x000fda000bf46270 */
[----:B------:R-:W3:Y:S04]  /*a250*/  @!P2 LDS.128 R44, [R4+0x5400] ;  /* 0x00540000042ca984 */ /* 0x000ee80000000c00 */
[----:B-1----:R-:W-:Y:S01]  /*a260*/  @!P5 STG.E.128 desc[UR4][R54.64], R40 ;  /* 0x000000283600d986 */ /* 0x002fe2000c101d04 */
[----:B------:R-:W-:-:S03]  /*a270*/  ISETP.GE.AND P5, PT, R223, UR61, PT ;  /* 0x0000003ddf007c0c */ /* 0x000fc6000bfa6270 */
[----:B------:R-:W1:Y:S10]  /*a280*/  @!P4 LDS.128 R40, [R4+0x2c00] ;  /* 0x002c00000428c984 */ /* 0x000e740000000c00 */
[----:B------:R-:W4:Y:S04]  /*a290*/  @!P5 LDS.128 R48, [R4+0x7c00] ;  /* 0x007c00000430d984 */ /* 0x000f280000000c00 */
[----:B---3--:R3:W-:Y:S04]  /*a2a0*/  @!P2 STG.E.128 desc[UR4][R54.64+0x100], R44 ;  /* 0x0001002c3600a986 */ /* 0x0087e8000c101d04 */
[----:B-1----:R3:W-:Y:S04]  /*a2b0*/  @!P4 STG.E.128 desc[UR4][R54.64+0x80], R40 ;  /* 0x000080283600c986 */ /* 0x0027e8000c101d04 */
[----:B----4-:R3:W-:Y:S02]  /*a2c0*/  @!P5 STG.E.128 desc[UR4][R54.64+0x180], R48 ;  /* 0x000180303600d986 */ /* 0x0107e4000c101d04 */
.L_x_562:
[----:B------:R-:W-:Y:S05]  /*a2d0*/  BSYNC B0 ;  /* 0x0000000000007941 */ /* 0x000fea0003800000 */
.L_x_561:
[----:B------:R-:W-:Y:S01]  /*a2e0*/  ISETP.GE.AND P2, PT, R217, R3, PT ;  /* 0x00000003d900720c */ /* 0x000fe20003f46270 */
[----:B------:R-:W-:-:S12]  /*a2f0*/  BSSY B0, `(.L_x_563) ;  /* 0x0000019000007945 */ /* 0x000fd80003800000 */
[----:B------:R-:W-:Y:S05]  /*a300*/  @P2 BRA `(.L_x_564) ;  /* 0x00000000005c2947 */ /* 0x000fea0003800000 */
[----:B------:R-:W-:Y:S01]  /*a310*/  ISETP.GE.AND P2, PT, R212, UR61, PT ;  /* 0x0000003dd4007c0c */ /* 0x000fe2000bf46270 */
[----:B------:R-:W-:Y:S01]  /*a320*/  ULDC.64 UR4, c[0x0][0x208] ;  /* 0x0000820000047ab9 */ /* 0x000fe20000000a00 */
[----:B---3--:R-:W-:Y:S02]  /*a330*/  IADD3 R47, P4, R52, 0x20, RZ ;  /* 0x00000020342f7810 */ /* 0x008fe40007f9e0ff */
[----:B------:R-:W-:Y:S02]  /*a340*/  MOV R45, R5 ;  /* 0x00000005002d7202 */ /* 0x000fe40000000f00 */
[----:B------:R-:W-:Y:S02]  /*a350*/  IADD3.X R44, RZ, R53, RZ, P4, !PT ;  /* 0x00000035ff2c7210 */ /* 0x000fe400027fe4ff */
[----:B------:R-:W-:-:S03]  /*a360*/  ISETP.GE.AND P5, PT, R213, UR61, PT ;  /* 0x0000003dd5007c0c */ /* 0x000fc6000bfa6270 */
[----:B------:R-:W-:Y:S02]  /*a370*/  IMAD R46, R44, UR56, RZ ;  /* 0x000000382c2e7c24 */ /* 0x000fe4000f8e02ff */
[----:B-1----:R-:W1:Y:S01]  /*a380*/  @!P2 LDS.128 R40, [R4+0x1400] ;  /* 0x001400000428a984 */ /* 0x002e620000000c00 */
[----:B------:R-:W-:-:S04]  /*a390*/  IMAD.MOV.U32 R44, RZ, RZ, R96 ;  /* 0x000000ffff2c7224 */ /* 0x000fc800078e0060 */
[----:B------:R-:W-:-:S04]  /*a3a0*/  IMAD.WIDE.U32 R44, R47, UR56, R44 ;  /* 0x000000382f2c7c25 */ /* 0x000fc8000f8e002c */
[----:B------:R-:W-:Y:S01]  /*a3b0*/  IMAD R47, R47, UR57, R46 ;  /* 0x000000392f2f7c24 */ /* 0x000fe2000f8e022e */
[----:B------:R-:W-:-:S03]  /*a3c0*/  LEA R54, P4, R44, UR58, 0x1 ;  /* 0x0000003a2c367c11 */ /* 0x000fc6000f8808ff */
[----:B------:R-:W-:-:S05]  /*a3d0*/  IMAD.IADD R45, R45, 0x1, R47 ;  /* 0x000000012d2d7824 */ /* 0x000fca00078e022f */
        /* <DEDUP_REMOVED lines=10> */
.L_x_564:
[----:B------:R-:W-:Y:S05]  /*a480*/  BSYNC B0 ;  /* 0x0000000000007941 */ /* 0x000fea0003800000 */
.L_x_563:
[----:B------:R-:W-:Y:S01]  /*a490*/  ISETP.GE.AND P2, PT, R218, R3, PT ;  /* 0x00000003da00720c */ /* 0x000fe20003f46270 */
[----:B------:R-:W-:-:S12]  /*a4a0*/  BSSY B0, `(.L_x_565) ;  /* 0x0000019000007945 */ /* 0x000fd80003800000 */
[----:B------:R-:W-:Y:S05]  /*a4b0*/  @P2 BRA `(.L_x_566) ;  /* 0x00000000005c2947 */ /* 0x000fea0003800000 */
[----:B------:R-:W-:Y:S01]  /*a4c0*/  ISETP.GE.AND P2, PT, R212, UR61, PT ;  /* 0x0000003dd4007c0c */ /* 0x000fe2000bf46270 */
[----:B---3--:R-:W-:Y:S01]  /*a4d0*/  IMAD.MOV.U32 R44, RZ, RZ, R96 ;  /* 0x000000ffff2c7224 */ /* 0x008fe200078e0060 */
[----:B------:R-:W-:Y:S01]  /*a4e0*/  IADD3 R3, P4, R52, 0x40, RZ ;  /* 0x0000004034037810 */ /* 0x000fe20007f9e0ff */
[----:B------:R-:W-:Y:S01]  /*a4f0*/  ULDC.64 UR4, c[0x0][0x208] ;  /* 0x0000820000047ab9 */ /* 0x000fe20000000a00 */
[----:B------:R-:W-:Y:S02]  /*a500*/  MOV R45, R5 ;  /* 0x00000005002d7202 */ /* 0x000fe40000000f00 */
[----:B------:R-:W-:Y:S02]  /*a510*/  IADD3.X R52, RZ, R53, RZ, P4, !PT ;  /* 0x00000035ff347210 */ /* 0x000fe400027fe4ff */
[----:B------:R-:W-:Y:S01]  /*a520*/  ISETP.GE.AND P5, PT, R213, UR61, PT ;  /* 0x0000003dd5007c0c */ /* 0x000fe2000bfa6270 */
[----:B------:R-:W-:-:S04]  /*a530*/  IMAD.WIDE.U32 R44, R3, UR56, R44 ;  /* 0x00000038032c7c25 */ /* 0x000fc8000f8e002c */
[----:B-1----:R-:W1:Y:S01]  /*a540*/  @!P2 LDS.128 R40, [R4+0x2400] ;  /* 0x002400000428a984 */ /* 0x002e620000000c00 */
[----:B------:R-:W-:-:S04]  /*a550*/  IMAD R52, R52, UR56, RZ ;  /* 0x0000003834347c24 */ /* 0x000fc8000f8e02ff */
[----:B------:R-:W-:Y:S01]  /*a560*/  IMAD R3, R3, UR57, R52 ;  /* 0x0000003903037c24 */ /* 0x000fe2000f8e0234 */
[----:B------:R-:W-:-:S03]  /*a570*/  LEA R52, P4, R44, UR58, 0x1 ;  /* 0x0000003a2c347c11 */ /* 0x000fc6000f8808ff */
[----:B------:R-:W-:-:S05]  /*a580*/  IMAD.IADD R3, R45, 0x1, R3 ;  /* 0x000000012d037824 */ /* 0x000fca00078e0203 */
[----:B------:R-:W-:Y:S02]  /*a590*/  LEA.HI.X R53, R44, UR59, R3, 0x1, P4 ;  /* 0x0000003b2c357c11 */ /* 0x000fe4000a0f0c03 */
[----:B------:R-:W-:Y:S01]  /*a5a0*/  ISETP.GE.AND P4, PT, R224, UR61, PT ;  /* 0x0000003de0007c0c */ /* 0x000fe2000bf86270 */
[----:B------:R-:W3:Y:S04]  /*a5b0*/  @!P5 LDS.128 R44, [R4+0x4c00] ;  /* 0x004c0000042cd984 */ /* 0x000ee80000000c00 */
[----:B-1----:R-:W-:Y:S01]  /*a5c0*/  @!P2 STG.E.128 desc[UR4][R52.64], R40 ;  /* 0x000000283400a986 */ /* 0x002fe2000c101d04 */
[----:B------:R-:W-:-:S07]  /*a5d0*/  ISETP.GE.AND P2, PT, R223, UR61, PT ;  /* 0x0000003ddf007c0c */ /* 0x000fce000bf46270 */
[----:B------:R-:W1:Y:S06]  /*a5e0*/  @!P4 LDS.128 R40, [R4+0x7400] ;  /* 0x007400000428c984 */ /* 0x000e6c0000000c00 */
[----:B------:R-:W4:Y:S04]  /*a5f0*/  @!P2 LDS.128 R48, [R4+0x9c00] ;  /* 0x009c00000430a984 */ /* 0x000f280000000c00 */
[----:B---3--:R3:W-:Y:S04]  /*a600*/  @!P5 STG.E.128 desc[UR4][R52.64+0x80], R44 ;  /* 0x0000802c3400d986 */ /* 0x0087e8000c101d04 */
[----:B-1----:R3:W-:Y:S04]  /*a610*/  @!P4 STG.E.128 desc[UR4][R52.64+0x100], R40 ;  /* 0x000100283400c986 */ /* 0x0027e8000c101d04 */
[----:B----4-:R3:W-:Y:S02]  /*a620*/  @!P2 STG.E.128 desc[UR4][R52.64+0x180], R48 ;  /* 0x000180303400a986 */ /* 0x0107e4000c101d04 */
.L_x_566:
[----:B------:R-:W-:Y:S05]  /*a630*/  BSYNC B0 ;  /* 0x0000000000007941 */ /* 0x000fea0003800000 */
.L_x_565:
[----:B------:R-:W-:Y:S01]  /*a640*/  @!PT LDS RZ, [RZ] ;  /* 0x00000000fffff984 */ /* 0x000fe20000000800 */
[----:B------:R-:W-:Y:S01]  /*a650*/  @!PT LDS RZ, [RZ] ;  /* 0x00000000fffff984 */ /* 0x000fe20000000800 */
[----:B------:R-:W-:Y:S01]  /*a660*/  @!PT LDS RZ, [RZ] ;  /* 0x00000000fffff984 */ /* 0x000fe20000000800 */
[----:B------:R-:W-:Y:S01]  /*a670*/  @!PT LDS RZ, [RZ] ;  /* 0x00000000fffff984 */ /* 0x000fe20000000800 */
[----:B------:R4:W-:Y:S06]  /*a680*/  MEMBAR.ALL.CTA ;  /* 0x0000000000007992 */ /* 0x0009ec0000008000 */
[----:B----4-:R-:W4:Y:S01]  /*a690*/  FENCE.VIEW.ASYNC.S ;  /* 0x00000000000073c6 */ /* 0x010f220000000000 */
[----:B0-2---:R-:W-:Y:S01]  /*a6a0*/  @!P3 IADD3 R0, R0, 0x388c0, RZ ;  /* 0x000388c00000b810 */ /* 0x005fe20007ffe0ff */
[----:B------:R-:W-:Y:S01]  /*a6b0*/  VIADD R17, R17, 0x1 ;  /* 0x0000000111117836 */ /* 0x000fe20000000000 */
[----:B----4-:R0:W-:Y:S01]  /*a6c0*/  BAR.SYNC.DEFER_BLOCKING R150, 0x80 ;  /* 0x000200960000751d */ /* 0x0101e20000010000 */
[----:B------:R-:W-:-:S02]  /*a6d0*/  ISETP.NE.AND P4, PT, R114, RZ, PT ;  /* 0x000000ff7200720c */ /* 0x000fc40003f85270 */
[----:B------:R-:W-:Y:S02]  /*a6e0*/  @!P3 PRMT R0, RZ, 0x654, R0 ;  /* 0x00000654ff00b816 */ /* 0x000fe40000000000 */
[----:B------:R-:W-:Y:S02]  /*a6f0*/  PLOP3.LUT P2, PT, PT, PT, PT, 0x8, 0x0 ;  /* 0x000000000000781c */ /* 0x000fe40003f4e170 */
[----:B------:R2:W-:Y:S01]  /*a700*/  @!P3 SYNCS.ARRIVE.TRANS64.RED.A1T0 RZ, [R0+URZ], RZ ;  /* 0x000000ff00ffb9a7 */ /* 0x0005e2000810043f */
[----:B------:R-:W-:-:S04]  /*a710*/  ISETP.NE.AND P3, PT, R17, 0x2, PT ;  /* 0x000000021100780c */ /* 0x000fc80003f65270 */
[----:B------:R-:W-:Y:S02]  /*a720*/  SEL R17, R17, RZ, P3 ;  /* 0x000000ff11117207 */ /* 0x000fe40001800000 */
[----:B--2---:R-:W-:-:S04]  /*a730*/  SEL R0, RZ, 0x1, P3 ;  /* 0x00000001ff007807 */ /* 0x004fc80001800000 */
[----:B------:R-:W-:Y:S01]  /*a740*/  LOP3.LUT R219, R219, R0, RZ, 0x3c, !PT ;  /* 0x00000000dbdb7212 */ /* 0x000fe200078e3cff */
[----:B0-----:R-:W-:Y:S06]  /*a750*/  @P4 BRA `(.L_x_567) ;  /* 0xffffff7c00c84947 */ /* 0x001fec000383ffff */
.L_x_455:
[----:B------:R-:W-:Y:S01]  /*a760*/  BSSY B0, `(.L_x_568) ;  /* 0x000004a000007945 */ /* 0x000fe20003800000 */
[----:B------:R-:W-:Y:S02]  /*a770*/  ISETP.GE.AND P1, PT, R148, 0x1, PT ;  /* 0x000000019400780c */ /* 0x000fe40003f26270 */
[----:B------:R-:W-:Y:S02]  /*a780*/  CS2R R2, SRZ ;  /* 0x0000000000027805 */ /* 0x000fe4000001ff00 */
[----:B------:R-:W-:Y:S02]  /*a790*/  PLOP3.LUT P0, PT, PT, PT, PT, 0x80, 0x0 ;  /* 0x000000000000781c */ /* 0x000fe40003f0f070 */
[----:B------:R-:W-:Y:S02]  /*a7a0*/  CS2R R76, SRZ ;  /* 0x00000000004c7805 */ /* 0x000fe4000001ff00 */
[----:B------:R-:W-:Y:S02]  /*a7b0*/  MOV R0, RZ ;  /* 0x000000ff00007202 */ /* 0x000fe40000000f00 */
[----:B------:R-:W-:-:S02]  /*a7c0*/  CS2R R72, SRZ ;  /* 0x0000000000487805 */ /* 0x000fc4000001ff00 */
[----:B------:R-:W-:Y:S02]  /*a7d0*/  CS2R R12, SRZ ;  /* 0x00000000000c7805 */ /* 0x000fe4000001ff00 */
[----:B------:R-:W-:Y:S01]  /*a7e0*/  CS2R R68, SRZ ;  /* 0x0000000000447805 */ /* 0x000fe2000001ff00 */
[----:B------:R-:W-:Y:S01]  /*a7f0*/  IMAD.MOV.U32 R146, RZ, RZ, RZ ;  /* 0x000000ffff927224 */ /* 0x000fe200078e00ff */
        /* <DEDUP_REMOVED lines=18> */
[----:B---3--:R-:W-:Y:S02]  /*a920*/  CS2R R54, SRZ ;  /* 0x0000000000367805 */ /* 0x008fe4000001ff00 */
[----:B------:R-:W-:Y:S02]  /*a930*/  CS2R R176, SRZ ;  /* 0x0000000000b07805 */ /* 0x000fe4000001ff00 */
[----:B------:R-:W-:Y:S02]  /*a940*/  CS2R R52, SRZ ;  /* 0x0000000000347805 */ /* 0x000fe4000001ff00 */
[----:B------:R-:W-:-:S02]  /*a950*/  CS2R R48, SRZ ;  /* 0x0000000000307805 */ /* 0x000fc4000001ff00 */
[----:B------:R-:W-:Y:S02]  /*a960*/  CS2R R154, SRZ ;  /* 0x00000000009a7805 */ /* 0x000fe4000001ff00 */
[----:B------:R-:W-:Y:S02]  /*a970*/  CS2R R42, SRZ ;  /* 0x00000000002a7805 */ /* 0x000fe4000001ff00 */
[----:B-1----:R-:W-:Y:S02]  /*a980*/  CS2R R40, SRZ ;  /* 0x0000000000287805 */ /* 0x002fe4000001ff00 */
        /* <DEDUP_REMOVED lines=20> */
[----:B------:R-:W-:-:S02]  /*aad0*/  MOV R31, RZ ;  /* 0x000000ff001f7202 */ /* 0x000fc40000000f00 */
[----:B------:R-:W-:Y:S02]  /*aae0*/  CS2R R58, SRZ ;  /* 0x00000000003a7805 */ /* 0x000fe4000001ff00 */
[----:B------:R-:W-:Y:S01]  /*aaf0*/  CS2R R162, SRZ ;  /* 0x0000000000a27805 */ /* 0x000fe2000001ff00 */
[----:B------:R-:W-:Y:S01]  /*ab00*/  IMAD.MOV.U32 R27, RZ, RZ, RZ ;  /* 0x000000ffff1b7224 */ /* 0x000fe200078e00ff */
[----:B------:R-:W-:Y:S02]  /*ab10*/  CS2R R50, SRZ ;  /* 0x0000000000327805 */ /* 0x000fe4000001ff00 */
        /* <DEDUP_REMOVED lines=8> */
[----:B------:R-:W-:Y:S02]  /*aba0*/  MOV R7, RZ ;  /* 0x000000ff00077202 */ /* 0x000fe40000000f00 */
[----:B------:R-:W-:Y:S01]  /*abb0*/  CS2R R28, SRZ ;  /* 0x00000000001c7805 */ /* 0x000fe2000001ff00 */
[----:B------:R-:W-:Y:S01]  /*abc0*/  IMAD.MOV.U32 R5, RZ, RZ, RZ ;  /* 0x000000ffff057224 */ /* 0x000fe200078e00ff */
[----:B------:R-:W-:Y:S06]  /*abd0*/  @P2 BRA `(.L_x_569) ;  /* 0x0000000000082947 */ /* 0x000fec0003800000 */
[----:B------:R-:W0:Y:S02]  /*abe0*/  FENCE.VIEW.ASYNC.G ;  /* 0x00000000000073c6 */ /* 0x000e240000000100 */
[----:B0-----:R-:W-:Y:S06]  /*abf0*/  BAR.ARV 0xc, 0x120 ;  /* 0x0304800000007b1d */ /* 0x001fec0000002000 */
.L_x_569:
[----:B------:R-:W-:Y:S05]  /*ac00*/  BSYNC B0 ;  /* 0x0000000000007941 */ /* 0x000fea0003800000 */
.L_x_568:
[----:B------:R-:W-:Y:S01]  /*ac10*/  MOV R25, RZ ;  /* 0x000000ff00197202 */ /* 0x000fe20000000f00 */
[----:B------:R-:W-:Y:S01]  /*ac20*/  IMAD.MOV.U32 R4, RZ, RZ, RZ ;  /* 0x000000ffff047224 */ /* 0x000fe200078e00ff */
[----:B------:R-:W-:Y:S06]  /*ac30*/  @!P1 BRA `(.L_x_570) ;  /* 0x00000124000c9947 */ /* 0x000fec0003800000 */
[----:B------:R-:W2:Y:S04]  /*ac40*/  LDL R6, [R1+0x90] ;  /* 0x0000900001067983 */ /* 0x000ea80000100800 */
[----:B------:R-:W3:Y:S04]  /*ac50*/  LDL R14, [R1+0x68] ;  /* 0x00006800010e7983 */ /* 0x000ee80000100800 */
[----:B--2---:R-:W0:Y:S01]  /*ac60*/  SHFL.IDX PT, R0, R6, RZ, 0x1f ;  /* 0x00001fff06007589 */ /* 0x004e2200000e0000 */
[----:B---3--:R-:W-:-:S13]  /*ac70*/  R2UR UR4, R14 ;  /* 0x000000000e0472ca */ /* 0x008fda00000e0000 */
[----:B------:R-:W-:Y:S01]  /*ac80*/  ULOP3.LUT UP0, URZ, UR4, 0x9f, URZ, 0xc0, !UPT ;  /* 0x0000009f043f7892 */ /* 0x000fe2000f80c03f */
[----:B0-----:R-:W-:-:S05]  /*ac90*/  LEA.HI R2, R0, R0, RZ, 0x1 ;  /* 0x0000000000027211 */ /* 0x001fca00078f08ff */
[----:B------:R-:W-:Y:S02]  /*aca0*/  PLOP3.LUT P0, PT, PT, PT, UP0, 0x80, 0x0 ;  /* 0x000000000000781c */ /* 0x000fe40003f0f008 */
[----:B------:R-:W-:-:S04]  /*acb0*/  LOP3.LUT R3, R2, 0x1e, RZ, 0xc0, !PT ;  /* 0x0000001e02037812 */ /* 0x000fc800078ec0ff */
[----:B------:R-:W-:-:S04]  /*acc0*/  IADD3 R3, R0, -R3, RZ ;  /* 0x8000000300037210 */ /* 0x000fc80007ffe0ff */
[----:B------:R-:W-:-:S04]  /*acd0*/  LEA R3, R3, UR4, 0xd ;  /* 0x0000000403037c11 */ /* 0x000fc8000f8e68ff */
[----:B------:R-:W-:-:S04]  /*ace0*/  SHF.R.U32.HI R2, RZ, 0x4, R3 ;  /* 0x00000004ff027819 */ /* 0x000fc80000011603 */
[----:B------:R-:W-:Y:S01]  /*acf0*/  LOP3.LUT R2, R2, 0x3fff, RZ, 0xc0, !PT ;  /* 0x00003fff02027812 */ /* 0x000fe200078ec0ff */
[----:B------:R-:W-:Y:S06]  /*ad00*/  @!P0 BRA `(.L_x_571) ;  /* 0x0000000000408947 */ /* 0x000fec0003800000 */
        /* <DEDUP_REMOVED lines=8> */
[----:B------:R-:W-:Y:S01]  /*ad90*/  MOV R7, UR7 ;  /* 0x0000000700077c02 */ /* 0x000fe20008000f00 */
[----:B------:R-:W-:Y:S01]  /*ada0*/  IMAD.U32 R10, RZ, RZ, UR4 ;  /* 0x00000004ff0a7e24 */ /* 0x000fe2000f8e00ff */
[----:B------:R-:W-:Y:S01]  /*adb0*/  MOV R11, UR5 ;  /* 0x00000005000b7c02 */ /* 0x000fe20008000f00 */
[----:B------:R-:W-:Y:S01]  /*adc0*/  IMAD.MOV.U32 R8, RZ, RZ, 0x70 ;  /* 0x00000070ff087424 */ /* 0x000fe200078e00ff */
[----:B------:R-:W-:Y:S01]  /*add0*/  MOV R12, 0x1 ;  /* 0x00000001000c7802 */ /* 0x000fe20000000f00 */
[----:B0-----:R-:W-:-:S07]  /*ade0*/  IMAD.MOV.U32 R13, RZ, RZ, RZ ;  /* 0x000000ffff0d7224 */ /* 0x001fce00078e00ff */
[----:B------:R-:W-:-:S07]  /*adf0*/  LEPC R20, `(.L_x_571) ;  /* 0x000000001014794e */ /* 0x000fce0000000000 */
[----:B-1---5:R-:W-:Y:S05]  /*ae00*/  CALL.ABS.NOINC R14 ;  /* 0x000000000e007343 */ /* 0x022fea0003c00000 */
.L_x_571:
[----:B------:R-:W-:Y:S02]  /*ae10*/  ULDC UR4, c[0x0][0x3d4] ;  /* 0x0000f50000047ab9 */ /* 0x000fe40000000800 */
[----:B------:R-:W-:-:S13]  /*ae20*/  ISETP.LT.AND P0, PT, RZ, UR4, PT ;  /* 0x00000004ff007c0c */ /* 0x000fda000bf01270 */
[----:B------:R-:W-:Y:S05]  /*ae30*/  @P0 BRA `(.L_x_572) ;  /* 0x0000000000400947 */ /* 0x000fea0003800000 */
[----:B------:R-:W2:Y:S02]  /*ae40*/  LDL R20, [R1+0x60] ;  /* 0x0000600001147983 */ /* 0x000ea40000100800 */
[----:B--2---:R-:W-:-:S04]  /*ae50*/  LEA.HI R0, R20, R20, RZ, 0x1 ;  /* 0x0000001414007211 */ /* 0x004fc800078f08ff */
[----:B------:R-:W-:-:S04]  /*ae60*/  LOP3.LUT R0, R0, 0xfffffffe, RZ, 0xc0, !PT ;  /* 0xfffffffe00007812 */ /* 0x000fc800078ec0ff */
[----:B------:R-:W-:-:S04]  /*ae70*/  IADD3 R0, R20, -R0, RZ ;  /* 0x8000000014007210 */ /* 0x000fc80007ffe0ff */
[----:B------:R-:W-:-:S04]  /*ae80*/  SHF.L.U32 R3, R0, 0x1f, RZ ;  /* 0x0000001f00037819 */ /* 0x000fc800000006ff */
[----:B------:R0:W1:Y:S03]  /*ae90*/  SYNCS.PHASECHK.TRANS64.TRYWAIT P0, [R16+URZ+0x38800], R3 ;  /* 0x03880003100075a7 */ /* 0x000066000800017f */
[----:B-1----:R-:W-:Y:S05]  /*aea0*/  @!P0 NANOSLEEP.SYNCS 0x989680 ;  /* 0x009896800000895d */ /* 0x002fea0003900000 */
[----:B------:R-:W1:Y:S01]  /*aeb0*/  @!P0 SYNCS.PHASECHK.TRANS64 P0, [R16+URZ+0x38800], R3 ;  /* 0x03880003100085a7 */ /* 0x000e62000800007f */
[----:B------:R-:W-:Y:S04]  /*aec0*/  BSSY B0, `(.L_x_573) ;  /* 0x0000006000007945 */ /* 0x000fe80003800000 */
[----:B-1----:R-:W-:Y:S05]  /*aed0*/  @P0 BRA `(.L_x_574) ;  /* 0x0000000000100947 */ /* 0x002fea0003800000 */
.L_x_575:
[----:B-1----:R1:W2:Y:S02]  /*aee0*/  SYNCS.PHASECHK.TRANS64.TRYWAIT P0, [R16+URZ+0x38800], R3 ;  /* 0x03880003100075a7 */ /* 0x0022a4000800017f */
[----:B--2---:R-:W-:Y:S05]  /*aef0*/  @!P0 NANOSLEEP.SYNCS 0x989680 ;  /* 0x009896800000895d */ /* 0x004fea0003900000 */
[----:B------:R-:W2:Y:S02]  /*af00*/  @!P0 SYNCS.PHASECHK.TRANS64 P0, [R16+URZ+0x38800], R3 ;  /* 0x03880003100085a7 */ /* 0x000ea4000800007f */
[----:B--2---:R-:W-:Y:S05]  /*af10*/  @!P0 BRA `(.L_x_575) ;  /* 0xfffffffc00f08947 */ /* 0x004fea000383ffff */
.L_x_574:
[----:B------:R-:W-:Y:S05]  /*af20*/  BSYNC B0 ;  /* 0x0000000000007941 */ /* 0x000fea0003800000 */
.L_x_573:
[----:B------:R-:W-:Y:S05]  /*af30*/  BRA `(.L_x_576) ;  /* 0x0000006800a07947 */ /* 0x000fea0003800000 */
.L_x_572:
[----:B------:R-:W2:Y:S01]  /*af40*/  LDL R24, [R1+0x68] ;  /* 0x0000680001187983 */ /* 0x000ea20000100800 */
[----:B-----5:R-:W-:Y:S01]  /*af50*/  SHF.R.S32.HI R0, RZ, 0x1f, R147 ;  /* 0x0000001fff007819 */ /* 0x020fe20000011493 */
[----:B------:R-:W-:Y:S01]  /*af60*/  ULDC.64 UR4, c[0x0][0x3d8] ;  /* 0x0000f60000047ab9 */ /* 0x000fe20000000a00 */
[----:B------:R-:W-:Y:S01]  /*af70*/  ULDC.64 UR6, c[0x0][0x3e8] ;  /* 0x0000fa0000067ab9 */ /* 0x000fe20000000a00 */
[----:B------:R-:W-:Y:S01]  /*af80*/  IMAD.WIDE.U32 R4, R147, UR4, RZ ;  /* 0x0000000493047c25 */ /* 0x000fe2000f8e00ff */
[----:B------:R-:W-:Y:S02]  /*af90*/  SHF.R.S32.HI R10, RZ, 0x1f, R22 ;  /* 0x0000001fff0a7819 */ /* 0x000fe40000011416 */
[----:B------:R-:W-:Y:S01]  /*afa0*/  SHF.R.S32.HI R12, RZ, 0x1f, R212 ;  /* 0x0000001fff0c7819 */ /* 0x000fe200000114d4 */
[C---:B------:R-:W-:Y:S02]  /*afb0*/  IMAD R6, R0.reuse, UR4, RZ ;  /* 0x0000000400067c24 */ /* 0x040fe4000f8e02ff */
[----:B------:R-:W-:-:S02]  /*afc0*/  IMAD R0, R0, UR6, RZ ;  /* 0x0000000600007c24 */ /* 0x000fc4000f8e02ff */
[C---:B------:R-:W-:Y:S01]  /*afd0*/  IMAD R9, R147.reuse, UR5, R6 ;  /* 0x0000000593097c24 */ /* 0x040fe2000f8e0206 */
[----:B------:R-:W-:Y:S01]  /*afe0*/  ULDC.64 UR4, c[0x0][0x3c8] ;  /* 0x0000f20000047ab9 */ /* 0x000fe20000000a00 */
[----:B------:R-:W-:Y:S01]  /*aff0*/  IMAD R31, R147, UR7, R0 ;  /* 0x00000007931f7c24 */ /* 0x000fe2000f8e0200 */
[----:B------:R-:W-:Y:S01]  /*b000*/  IADD3 R0, P0, R22, R4, RZ ;  /* 0x0000000416007210 */ /* 0x000fe20007f1e0ff */
[----:B------:R-:W-:Y:S01]  /*b010*/  IMAD.IADD R9, R9, 0x1, R5 ;  /* 0x0000000109097824 */ /* 0x000fe200078e0205 */
[----:B------:R-:W-:Y:S01]  /*b020*/  LEA R28, P1, R4, UR4, 0x1 ;  /* 0x00000004041c7c11 */ /* 0x000fe2000f8208ff */
[----:B------:R-:W-:Y:S01]  /*b030*/  IMAD.WIDE.U32 R6, R147, UR6, RZ ;  /* 0x0000000693067c25 */ /* 0x000fe2000f8e00ff */
[----:B------:R-:W-:Y:S01]  /*b040*/  LEA R26, P2, R0, UR4, 0x1 ;  /* 0x00000004001a7c11 */ /* 0x000fe2000f8408ff */
[----:B------:R-:W-:Y:S01]  /*b050*/  ULDC.64 UR6, c[0x0][0x3e0] ;  /* 0x0000f80000067ab9 */ /* 0x000fe20000000a00 */
[----:B------:R-:W-:Y:S01]  /*b060*/  IADD3.X R3, R10, R9, RZ, P0, !PT ;  /* 0x000000090a037210 */ /* 0x000fe200007fe4ff */
[----:B------:R-:W-:Y:S01]  /*b070*/  IMAD.IADD R31, R31, 0x1, R7 ;  /* 0x000000011f1f7824 */ /* 0x000fe200078e0207 */
[----:B------:R-:W-:-:S02]  /*b080*/  LEA.HI.X R29, R4, UR5, R9, 0x1, P1 ;  /* 0x00000005041d7c11 */ /* 0x000fc400088f0c09 */
[----:B------:R-:W-:Y:S02]  /*b090*/  IADD3 R5, P0, R212, R4, RZ ;  /* 0x00000004d4057210 */ /* 0x000fe40007f1e0ff */
[----:B------:R-:W-:Y:S02]  /*b0a0*/  LEA.HI.X R27, R0, UR5, R3, 0x1, P2 ;  /* 0x00000005001b7c11 */ /* 0x000fe400090f0c03 */
[-C--:B------:R-:W-:Y:S01]  /*b0b0*/  IADD3 R8, P4, R22, R6.reuse, RZ ;  /* 0x0000000616087210 */ /* 0x080fe20007f9e0ff */
[----:B------:R-:W-:Y:S01]  /*b0c0*/  IMAD.X R4, R12, 0x1, R9, P0 ;  /* 0x000000010c047824 */ /* 0x000fe200000e0609 */
[----:B------:R-:W-:Y:S02]  /*b0d0*/  IADD3 R0, P5, R212, R6, RZ ;  /* 0x00000006d4007210 */ /* 0x000fe40007fbe0ff */
[----:B------:R-:W-:Y:S02]  /*b0e0*/  IADD3.X R7, R10, R31, RZ, P4, !PT ;  /* 0x0000001f0a077210 */ /* 0x000fe400027fe4ff */
[----:B------:R-:W-:-:S02]  /*b0f0*/  LEA R32, P2, R8, UR6, 0x1 ;  /* 0x0000000608207c11 */ /* 0x000fc4000f8408ff */
[C---:B------:R-:W-:Y:S02]  /*b100*/  LEA R34, P3, R5.reuse, UR4, 0x1 ;  /* 0x0000000405227c11 */ /* 0x040fe4000f8608ff */
[----:B------:R-:W-:Y:S02]  /*b110*/  LEA R36, P4, R0, UR6, 0x1 ;  /* 0x0000000600247c11 */ /* 0x000fe4000f8808ff */
[----:B------:R-:W-:Y:S02]  /*b120*/  IADD3.X R3, R12, R31, RZ, P5, !PT ;  /* 0x0000001f0c037210 */ /* 0x000fe40002ffe4ff */
[----:B------:R-:W-:Y:S02]  /*b130*/  LEA R30, P0, R6, UR6, 0x1 ;  /* 0x00000006061e7c11 */ /* 0x000fe4000f8008ff */
[----:B------:R-:W-:Y:S02]  /*b140*/  LEA.HI.X R33, R8, UR7, R7, 0x1, P2 ;  /* 0x0000000708217c11 */ /* 0x000fe400090f0c07 */
[----:B------:R-:W-:-:S02]  /*b150*/  LEA.HI.X R35, R5, UR5, R4, 0x1, P3 ;  /* 0x0000000505237c11 */ /* 0x000fc400098f0c04 */
[----:B------:R-:W-:Y:S02]  /*b160*/  LEA.HI.X R37, R0, UR7, R3, 0x1, P4 ;  /* 0x0000000700257c11 */ /* 0x000fe4000a0f0c03 */
[----:B------:R-:W-:Y:S02]  /*b170*/  LEA.HI.X R31, R6, UR7, R31, 0x1, P0 ;  /* 0x00000007061f7c11 */ /* 0x000fe400080f0c1f */
[----:B--2---:R-:W-:-:S13]  /*b180*/  R2UR UR8, R24 ;  /* 0x00000000180872ca */ /* 0x004fda00000e0000 */
[----:B------:R-:W-:-:S06]  /*b190*/  ULOP3.LUT UP0, URZ, UR8, 0x3ff, URZ, 0xc0, !UPT ;  /* 0x000003ff083f7892 */ /* 0x000fcc000f80c03f */
[----:B------:R-:W-:-:S13]  /*b1a0*/  PLOP3.LUT P1, PT, PT, PT, UP0, 0x80, 0x0 ;  /* 0x000000000000781c */ /* 0x000fda0003f2f008 */
        /* <DEDUP_REMOVED lines=16> */
[----:B-1----:R-:W-:Y:S05]  /*b2b0*/  CALL.ABS.NOINC R14 ;  /* 0x000000000e007343 */ /* 0x002fea0003c00000 */
.L_x_577:
[----:B------:R-:W-:Y:S01]  /*b2c0*/  ULDC.U8 UR4, c[0x0][0x3f0] ;  /* 0x0000fc0000047ab9 */ /* 0x000fe20000000000 */
[----:B------:R-:W-:Y:S01]  /*b2d0*/  R2UR UR5, R24 ;  /* 0x00000000180572ca */ /* 0x000fe200000e0000 */
[----:B------:R-:W-:Y:S01]  /*b2e0*/  IMAD R0, R149, -0x80, R151 ;  /* 0xffffff8095007824 */ /* 0x000fe200078e0297 */
[----:B------:R-:W-:Y:S01]  /*b2f0*/  ISETP.NE.AND P0, PT, RZ, UR4, PT ;  /* 0x00000004ff007c0c */ /* 0x000fe2000bf05270 */
[----:B------:R-:W-:Y:S03]  /*b300*/  BSSY B0, `(.L_x_578) ;  /* 0x0000663000007945 */ /* 0x000fe60003800000 */
[----:B------:R-:W-:-:S07]  /*b310*/  VIMNMX R0, R0, 0x80, PT ;  /* 0x0000008000007848 */ /* 0x000fce0003fe0100 */
[----:B------:R-:W-:Y:S02]  /*b320*/  LEA R3, R235, UR5, 0x1 ;  /* 0x00000005eb037c11 */ /* 0x000fe4000f8e08ff */
[----:B------:R-:W-:Y:S05]  /*b330*/  @!P0 BRA `(.L_x_579) ;  /* 0x0000003000388947 */ /* 0x000fea0003800000 */
        /* <DEDUP_REMOVED lines=10> */
[----:B------:R-:W-:Y:S06]  /*b3e0*/  @P0 BRA `(.L_x_581) ;  /* 0x0000000000580947 */ /* 0x000fec0003800000 */
[----:B------:R-:W-:Y:S01]  /*b3f0*/  ULDC UR4, c[0x0][0x3d4] ;  /* 0x0000f50000047ab9 */ /* 0x000fe20000000800 */
[----:B------:R-:W-:Y:S02]  /*b400*/  CS2R R10, SRZ ;  /* 0x00000000000a7805 */ /* 0x000fe4000001ff00 */
[----:B------:R-:W-:Y:S02]  /*b410*/  ISETP.GE.AND P1, PT, R22, UR4, PT ;  /* 0x0000000416007c0c */ /* 0x000fe4000bf26270 */
[----:B------:R-:W-:Y:S02]  /*b420*/  CS2R R8, SRZ ;  /* 0x0000000000087805 */ /* 0x000fe4000001ff00 */
[----:B------:R-:W-:Y:S02]  /*b430*/  ISETP.GE.AND P2, PT, R215, UR4, PT ;  /* 0x00000004d7007c0c */ /* 0x000fe4000bf46270 */
[----:B------:R-:W-:Y:S02]  /*b440*/  CS2R R6, SRZ ;  /* 0x0000000000067805 */ /* 0x000fe4000001ff00 */
[----:B------:R-:W-:-:S02]  /*b450*/  ISETP.GE.AND P3, PT, R214, UR4, PT ;  /* 0x00000004d6007c0c */ /* 0x000fc4000bf66270 */
[----:B------:R-:W-:Y:S02]  /*b460*/  CS2R R4, SRZ ;  /* 0x0000000000047805 */ /* 0x000fe4000001ff00 */
[----:B------:R-:W-:Y:S02]  /*b470*/  ISETP.GE.AND P4, PT, R216, UR4, PT ;  /* 0x00000004d8007c0c */ /* 0x000fe4000bf86270 */
[----:B------:R-:W-:Y:S02]  /*b480*/  CS2R R24, SRZ ;  /* 0x0000000000187805 */ /* 0x000fe4000001ff00 */
[----:B------:R-:W-:Y:S02]  /*b490*/  CS2R R14, SRZ ;  /* 0x00000000000e7805 */ /* 0x000fe4000001ff00 */
[----:B------:R-:W-:Y:S02]  /*b4a0*/  CS2R R12, SRZ ;  /* 0x00000000000c7805 */ /* 0x000fe4000001ff00 */
[----:B------:R-:W-:Y:S01]  /*b4b0*/  CS2R R20, SRZ ;  /* 0x0000000000147805 */ /* 0x000fe2000001ff00 */
[----:B------:R-:W-:-:S02]  /*b4c0*/  ULDC.64 UR6, c[0x0][0x208] ;  /* 0x0000820000067ab9 */ /* 0x000fc40000000a00 */
[----:B------:R0:W5:Y:S04]  /*b4d0*/  @!P1 LDG.E.64 R10, desc[UR6][R26.64] ;  /* 0x000000061a0a9981 */ /* 0x000168000c1e1b00 */
[----:B------:R0:W5:Y:S04]  /*b4e0*/  @!P2 LDG.E.64 R8, desc[UR6][R26.64+0x40] ;  /* 0x000040061a08a981 */ /* 0x000168000c1e1b00 */
[----:B------:R0:W5:Y:S04]  /*b4f0*/  @!P3 LDG.E.64 R6, desc[UR6][R26.64+0x80] ;  /* 0x000080061a06b981 */ /* 0x000168000c1e1b00 */
[----:B------:R0:W5:Y:S04]  /*b500*/  @!P4 LDG.E.64 R4, desc[UR6][R26.64+0xc0] ;  /* 0x0000c0061a04c981 */ /* 0x000168000c1e1b00 */
[----:B------:R0:W5:Y:S04]  /*b510*/  @!P1 LDG.E.64 R24, desc[UR6][R32.64] ;  /* 0x0000000620189981 */ /* 0x000168000c1e1b00 */
[----:B------:R0:W5:Y:S04]  /*b520*/  @!P2 LDG.E.64 R14, desc[UR6][R32.64+0x40] ;  /* 0x00004006200ea981 */ /* 0x000168000c1e1b00 */
[----:B------:R0:W5:Y:S04]  /*b530*/  @!P3 LDG.E.64 R12, desc[UR6][R32.64+0x80] ;  /* 0x00008006200cb981 */ /* 0x000168000c1e1b00 */
[----:B------:R0:W5:Y:S02]  /*b540*/  @!P4 LDG.E.64 R20, desc[UR6][R32.64+0xc0] ;  /* 0x0000c0062014c981 */ /* 0x000164000c1e1b00 */
.L_x_581:
[----:B------:R-:W-:Y:S05]  /*b550*/  BSYNC B1 ;  /* 0x0000000000017941 */ /* 0x000fea0003800000 */
.L_x_580:
[----:B------:R-:W2:Y:S01]  /*b560*/  LDL R52, [R1+0x60] ;  /* 0x0000600001347983 */ /* 0x000ea20000100800 */
[----:B------:R-:W-:Y:S01]  /*b570*/  UMOV UR4, 0xffffffff ;  /* 0xffffffff00047882 */ /* 0x000fe20000000000 */
[----:B0----5:R-:W-:Y:S01]  /*b580*/  MOV R32, R8 ;  /* 0x0000000800207202 */ /* 0x021fe20000000f00 */
[--C-:B------:R-:W-:Y:S01]  /*b590*/  IMAD.MOV.U32 R33, RZ, RZ, R9.reuse ;  /* 0x000000ffff217224 */ /* 0x100fe200078e0009 */
[----:B------:R-:W-:Y:S01]  /*b5a0*/  SHF.R.U64 R40, R8, 0x10, R9 ;  /* 0x0000001008287819 */ /* 0x000fe20000001209 */
[----:B------:R-:W-:Y:S01]  /*b5b0*/  IMAD.MOV.U32 R37, RZ, RZ, R25 ;  /* 0x000000ffff257224 */ /* 0x000fe200078e0019 */
[----:B------:R-:W-:Y:S01]  /*b5c0*/  SHF.R.U32.HI R41, RZ, 0x10, R9 ;  /* 0x00000010ff297819 */ /* 0x000fe20000011609 */
[----:B------:R-:W-:Y:S01]  /*b5d0*/  IMAD.MOV.U32 R27, RZ, RZ, R11 ;  /* 0x000000ffff1b7224 */ /* 0x000fe200078e000b */
[----:B------:R-:W-:Y:S01]  /*b5e0*/  MOV R26, R10 ;  /* 0x0000000a001a7202 */ /* 0x000fe20000000f00 */
[----:B------:R-:W-:Y:S01]  /*b5f0*/  IMAD.MOV.U32 R35, RZ, RZ, R13 ;  /* 0x000000ffff237224 */ /* 0x000fe200078e000d */
[----:B------:R-:W-:Y:S01]  /*b600*/  SHF.R.U64 R38, R10, 0x10, R11 ;  /* 0x000000100a267819 */ /* 0x000fe2000000120b */
[----:B------:R-:W-:Y:S01]  /*b610*/  IMAD.MOV.U32 R10, RZ, RZ, R7 ;  /* 0x000000ffff0a7224 */ /* 0x000fe200078e0007 */
[----:B------:R-:W-:-:S02]  /*b620*/  MOV R9, R6 ;  /* 0x0000000600097202 */ /* 0x000fc40000000f00 */
[----:B------:R-:W-:Y:S01]  /*b630*/  SHF.R.U64 R42, R6, 0x10, R7 ;  /* 0x00000010062a7819 */ /* 0x000fe20000001207 */
[--C-:B------:R-:W-:Y:S01]  /*b640*/  IMAD.MOV.U32 R6, RZ, RZ, R5.reuse ;  /* 0x000000ffff067224 */ /* 0x100fe200078e0005 */
[----:B------:R-:W-:Y:S02]  /*b650*/  MOV R8, R4 ;  /* 0x0000000400087202 */ /* 0x000fe40000000f00 */
[----:B------:R-:W-:Y:S02]  /*b660*/  SHF.R.U64 R44, R4, 0x10, R5 ;  /* 0x00000010042c7819 */ /* 0x000fe40000001205 */
[----:B------:R-:W-:Y:S02]  /*b670*/  MOV R36, R24 ;  /* 0x0000001800247202 */ /* 0x000fe40000000f00 */
[--C-:B------:R-:W-:Y:S02]  /*b680*/  SHF.R.U64 R46, R24, 0x10, R25.reuse ;  /* 0x00000010182e7819 */ /* 0x100fe40000001219 */
[----:B------:R-:W-:Y:S01]  /*b690*/  SHF.R.U32.HI R47, RZ, 0x10, R25 ;  /* 0x00000010ff2f7819 */ /* 0x000fe20000011619 */
[----:B------:R-:W-:Y:S01]  /*b6a0*/  IMAD.MOV.U32 R25, RZ, RZ, R15 ;  /* 0x000000ffff197224 */ /* 0x000fe200078e000f */
[----:B------:R-:W-:-:S02]  /*b6b0*/  SHF.R.U32.HI R39, RZ, 0x10, R11 ;  /* 0x00000010ff277819 */ /* 0x000fc4000001160b */
[----:B------:R-:W-:Y:S02]  /*b6c0*/  SHF.R.U32.HI R43, RZ, 0x10, R7 ;  /* 0x00000010ff2b7819 */ /* 0x000fe40000011607 */
[----:B------:R-:W-:Y:S02]  /*b6d0*/  SHF.R.U32.HI R45, RZ, 0x10, R5 ;  /* 0x00000010ff2d7819 */ /* 0x000fe40000011605 */
[----:B------:R-:W-:Y:S02]  /*b6e0*/  MOV R24, R14 ;  /* 0x0000000e00187202 */ /* 0x000fe40000000f00 */
[--C-:B------:R-:W-:Y:S02]  /*b6f0*/  SHF.R.U64 R48, R14, 0x10, R15.reuse ;  /* 0x000000100e307819 */ /* 0x100fe4000000120f */
[----:B------:R-:W-:Y:S02]  /*b700*/  SHF.R.U32.HI R49, RZ, 0x10, R15 ;  /* 0x00000010ff317819 */ /* 0x000fe4000001160f */
[----:B------:R-:W-:-:S02]  /*b710*/  MOV R34, R12 ;  /* 0x0000000c00227202 */ /* 0x000fc40000000f00 */
[--C-:B------:R-:W-:Y:S02]  /*b720*/  SHF.R.U64 R50, R12, 0x10, R13.reuse ;  /* 0x000000100c327819 */ /* 0x100fe4000000120d */
[----:B------:R-:W-:Y:S02]  /*b730*/  SHF.R.U32.HI R51, RZ, 0x10, R13 ;  /* 0x00000010ff337819 */ /* 0x000fe4000001160d */
[----:B--2---:R-:W-:Y:S01]  /*b740*/  LEA.HI R4, R52, R52, RZ, 0x1 ;  /* 0x0000003434047211 */ /* 0x004fe200078f08ff */
[----:B------:R-:W-:Y:S06]  /*b750*/  BRA.DIV UR4, `(.L_x_582) ;  /* 0x000001aa04407947 */ /* 0x000fec000b800000 */
.L_x_796:
[----:B------:R-:W-:Y:S01]  /*b760*/  UMOV UR4, 0xffffffff ;  /* 0xffffffff00047882 */ /* 0x000fe20000000000 */
[----:B------:R-:W-:Y:S02]  /*b770*/  LOP3.LUT R4, R4, 0xfffffffe, RZ, 0xc0, !PT ;  /* 0xfffffffe04047812 */ /* 0x000fe400078ec0ff */
[----:B------:R-:W-:Y:S05]  /*b780*/  BRA.DIV UR4, `(.L_x_583) ;  /* 0x000001aa045c7947 */ /* 0x000fea000b800000 */
.L_x_799:
[----:B------:R-:W-:Y:S01]  /*b790*/  UMOV UR4, 0xffffffff ;  /* 0xffffffff00047882 */ /* 0x000fe20000000000 */
[----:B------:R-:W-:Y:S02]  /*b7a0*/  IADD3 R4, R52, -R4, RZ ;  /* 0x8000000434047210 */ /* 0x000fe40007ffe0ff */
[----:B------:R-:W-:Y:S05]  /*b7b0*/  BRA.DIV UR4, `(.L_x_584) ;  /* 0x000001aa04787947 */ /* 0x000fea000b800000 */
.L_x_802:
[----:B------:R-:W-:Y:S01]  /*b7c0*/  UMOV UR4, 0xffffffff ;  /* 0xffffffff00047882 */ /* 0x000fe20000000000 */
[----:B------:R-:W-:Y:S02]  /*b7d0*/  SHF.L.U32 R5, R4, 0x1f, RZ ;  /* 0x0000001f04057819 */ /* 0x000fe400000006ff */
[----:B------:R-:W-:Y:S05]  /*b7e0*/  BRA.DIV UR4, `(.L_x_585) ;  /* 0x000001aa04947947 */ /* 0x000fea000b800000 */
.L_x_805:
[----:B------:R-:W0:Y:S01]  /*b7f0*/  SYNCS.PHASECHK.TRANS64.TRYWAIT P1, [R16+URZ+0x38800], R5 ;  /* 0x03880005100075a7 */ /* 0x000e22000802017f */
[----:B------:R-:W-:Y:S01]  /*b800*/  IMAD.MOV.U32 R4, RZ, RZ, R20 ;  /* 0x000000ffff047224 */ /* 0x000fe200078e0014 */
[----:B------:R-:W-:Y:S01]  /*b810*/  MOV R7, R21 ;  /* 0x0000001500077202 */ /* 0x000fe20000000f00 */
[----:B------:R-:W-:Y:S01]  /*b820*/  BSSY B1, `(.L_x_586) ;  /* 0x0000013000017945 */ /* 0x000fe20003800000 */
[--C-:B------:R-:W-:Y:S02]  /*b830*/  SHF.R.U64 R11, R20, 0x10, R21.reuse ;  /* 0x00000010140b7819 */ /* 0x100fe40000001215 */
[----:B------:R-:W-:Y:S02]  /*b840*/  SHF.R.U32.HI R30, RZ, 0x10, R21 ;  /* 0x00000010ff1e7819 */ /* 0x000fe40000011615 */
[----:B------:R-:W-:Y:S02]  /*b850*/  PRMT R26, R26, 0x5410, R27 ;  /* 0x000054101a1a7816 */ /* 0x000fe4000000001b */
[----:B------:R-:W-:-:S02]  /*b860*/  PRMT R12, R9, 0x5410, R10 ;  /* 0x00005410090c7816 */ /* 0x000fc4000000000a */
[----:B------:R-:W-:Y:S02]  /*b870*/  PRMT R24, R24, 0x5410, R25 ;  /* 0x0000541018187816 */ /* 0x000fe40000000019 */
[----:B------:R-:W-:Y:S02]  /*b880*/  PRMT R27, R38, 0x5410, R39 ;  /* 0x00005410261b7816 */ /* 0x000fe40000000027 */
[----:B------:R-:W-:Y:S02]  /*b890*/  PRMT R20, R32, 0x5410, R33 ;  /* 0x0000541020147816 */ /* 0x000fe40000000021 */
[----:B------:R-:W-:Y:S02]  /*b8a0*/  PRMT R21, R40, 0x5410, R41 ;  /* 0x0000541028157816 */ /* 0x000fe40000000029 */
        /* <DEDUP_REMOVED lines=8> */
[----:B------:R-:W-:Y:S01]  /*b930*/  PRMT R10, R4, 0x5410, R7 ;  /* 0x00005410040a7816 */ /* 0x000fe20000000007 */
[----:B0-----:R-:W-:Y:S06]  /*b940*/  @!P1 BRA `(.L_x_587) ;  /* 0x000001a800649947 */ /* 0x001fec0003800000 */
.L_x_806:
[----:B------:R-:W-:Y:S05]  /*b950*/  BSYNC B1 ;  /* 0x0000000000017941 */ /* 0x000fea0003800000 */
.L_x_586:
[----:B------:R-:W-:Y:S01]  /*b960*/  BSSY B1, `(.L_x_588) ;  /* 0x00000aa000017945 */ /* 0x000fe20003800000 */
[----:B------:R-:W-:-:S03]  /*b970*/  PRMT R11, R11, 0x5410, R30 ;  /* 0x000054100b0b7816 */ /* 0x000fc6000000001e */
[----:B------:R-:W-:Y:S05]  /*b980*/  @P0 BRA `(.L_x_589) ;  /* 0x00000008009c0947 */ /* 0x000fea0003800000 */
[----:B0-----:R-:W0:Y:S01]  /*b990*/  LDC R5, c[0x0][0x3d4] ;  /* 0x0000f500ff057b82 */ /* 0x001e220000000800 */
[----:B------:R-:W-:Y:S01]  /*b9a0*/  BSSY B2, `(.L_x_590) ;  /* 0x000002c000027945 */ /* 0x000fe20003800000 */
[-C--:B0-----:R-:W-:Y:S02]  /*b9b0*/  ISETP.GE.AND P0, PT, R22, R5.reuse, PT ;  /* 0x000000051600720c */ /* 0x081fe40003f06270 */
[-C--:B------:R-:W-:Y:S02]  /*b9c0*/  ISETP.GE.AND P1, PT, R215, R5.reuse, PT ;  /* 0x00000005d700720c */ /* 0x080fe40003f26270 */
[-C--:B------:R-:W-:Y:S02]  /*b9d0*/  ISETP.GE.AND P2, PT, R214, R5.reuse, PT ;  /* 0x00000005d600720c */ /* 0x080fe40003f46270 */
[----:B------:R-:W-:-:S07]  /*b9e0*/  ISETP.GE.AND P3, PT, R216, R5, PT ;  /* 0x00000005d800720c */ /* 0x000fce0003f66270 */
[----:B------:R-:W-:Y:S06]  /*b9f0*/  @P0 BRA `(.L_x_591) ;  /* 0x0000000000980947 */ /* 0x000fec0003800000 */
[----:B------:R-:W0:Y:S01]  /*ba00*/  LDS.128 R4, [R3] ;  /* 0x0000000003047984 */ /* 0x000e220000000c00 */
[----:B------:R-:W-:Y:S02]  /*ba10*/  HADD2.F32 R37, -RZ, R28.H0_H0 ;  /* 0x2000001cff257230 */ /* 0x000fe40000004100 */
[----:B------:R-:W-:Y:S02]  /*ba20*/  HADD2.F32 R35, -RZ, R26.H0_H0 ;  /* 0x2000001aff237230 */ /* 0x000fe40000004100 */
[----:B------:R-:W-:Y:S02]  /*ba30*/  HADD2.F32 R34, -RZ, R27.H0_H0 ;  /* 0x2000001bff227230 */ /* 0x000fe40000004100 */
[----:B------:R-:W-:Y:S02]  /*ba40*/  HADD2.F32 R36, -RZ, R29.H0_H0 ;  /* 0x2000001dff247230 */ /* 0x000fe40000004100 */
[--C-:B0-----:R-:W-:Y:S02]  /*ba50*/  HADD2.F32 R30, -RZ, R4.reuse.H0_H0 ;  /* 0x20000004ff1e7230 */ /* 0x101fe40000004100 */
[----:B------:R-:W-:-:S02]  /*ba60*/  HADD2.F32 R4, -RZ, R4.H1_H1 ;  /* 0x30000004ff047230 */ /* 0x000fc40000004100 */
[--C-:B------:R-:W-:Y:S02]  /*ba70*/  HADD2.F32 R31, -RZ, R5.reuse.H0_H0 ;  /* 0x20000005ff1f7230 */ /* 0x100fe40000004100 */
[----:B------:R-:W-:Y:S02]  /*ba80*/  HADD2.F32 R5, -RZ, R5.H1_H1 ;  /* 0x30000005ff057230 */ /* 0x000fe40000004100 */
[C---:B------:R-:W-:Y:S01]  /*ba90*/  FMUL.FTZ R39, R4.reuse, R37 ;  /* 0x0000002504277220 */ /* 0x040fe20000410000 */
[-C--:B------:R-:W-:Y:S01]  /*baa0*/  FMUL.FTZ R4, R4, R35.reuse ;  /* 0x0000002304047220 */ /* 0x080fe20000410000 */
[--C-:B------:R-:W-:Y:S02]  /*bab0*/  HADD2.F32 R32, -RZ, R6.reuse.H0_H0 ;  /* 0x20000006ff207230 */ /* 0x100fe40000004100 */
[----:B------:R-:W-:Y:S02]  /*bac0*/  HADD2.F32 R33, -RZ, R7.H0_H0 ;  /* 0x20000007ff217230 */ /* 0x000fe40000004100 */
[C---:B------:R-:W-:Y:S01]  /*bad0*/  FMUL.FTZ R40, R5.reuse, R36 ;  /* 0x0000002405287220 */ /* 0x040fe20000410000 */
[C---:B------:R-:W-:Y:S01]  /*bae0*/  FFMA.FTZ R39, R30.reuse, R35, -R39 ;  /* 0x000000231e277223 */ /* 0x040fe20000010827 */
[----:B------:R-:W-:Y:S01]  /*baf0*/  FFMA.FTZ R38, R30, R37, R4 ;  /* 0x000000251e267223 */ /* 0x000fe20000010004 */
[----:B------:R-:W-:Y:S01]  /*bb00*/  FMUL.FTZ R42, R5, R34 ;  /* 0x00000022052a7220 */ /* 0x000fe20000410000 */
[----:B------:R-:W-:-:S02]  /*bb10*/  HADD2.F32 R6, -RZ, R6.H1_H1 ;  /* 0x30000006ff067230 */ /* 0x000fc40000004100 */
[C---:B------:R-:W-:Y:S01]  /*bb20*/  FFMA.FTZ R40, R31.reuse, R34, -R40 ;  /* 0x000000221f287223 */ /* 0x040fe20000010828 */
[----:B------:R-:W-:Y:S02]  /*bb30*/  HADD2.F32 R7, -RZ, R7.H1_H1 ;  /* 0x30000007ff077230 */ /* 0x000fe40000004100 */
[----:B------:R-:W-:Y:S01]  /*bb40*/  FFMA.FTZ R31, R31, R36, R42 ;  /* 0x000000241f1f7223 */ /* 0x000fe2000001002a */
[----:B------:R-:W-:Y:S02]  /*bb50*/  HADD2.F32 R35, -RZ, R28.H1_H1 ;  /* 0x3000001cff237230 */ /* 0x000fe40000004100 */
[----:B------:R-:W-:Y:S02]  /*bb60*/  HADD2.F32 R5, -RZ, R26.H1_H1 ;  /* 0x3000001aff057230 */ /* 0x000fe40000004100 */
[----:B------:R-:W-:Y:S02]  /*bb70*/  HADD2.F32 R30, -RZ, R29.H1_H1 ;  /* 0x3000001dff1e7230 */ /* 0x000fe40000004100 */
[----:B------:R-:W-:Y:S01]  /*bb80*/  FMUL.FTZ R37, R6, R35 ;  /* 0x0000002306257220 */ /* 0x000fe20000410000 */
[----:B------:R-:W-:-:S02]  /*bb90*/  HADD2.F32 R4, -RZ, R27.H1_H1 ;  /* 0x3000001bff047230 */ /* 0x000fc40000004100 */
[-C--:B------:R-:W-:Y:S01]  /*bba0*/  FMUL.FTZ R34, R6, R5.reuse ;  /* 0x0000000506227220 */ /* 0x080fe20000410000 */
[C---:B------:R-:W-:Y:S01]  /*bbb0*/  FMUL.FTZ R36, R7.reuse, R30 ;  /* 0x0000001e07247220 */ /* 0x040fe20000410000 */
[C---:B------:R-:W-:Y:S01]  /*bbc0*/  FFMA.FTZ R6, R32.reuse, R5, -R37 ;  /* 0x0000000520067223 */ /* 0x040fe20000010825 */
[-C--:B------:R-:W-:Y:S01]  /*bbd0*/  FMUL.FTZ R41, R7, R4.reuse ;  /* 0x0000000407297220 */ /* 0x080fe20000410000 */
[----:B------:R-:W-:Y:S01]  /*bbe0*/  FFMA.FTZ R35, R32, R35, R34 ;  /* 0x0000002320237223 */ /* 0x000fe20000010022 */
[C---:B------:R-:W-:Y:S01]  /*bbf0*/  FFMA.FTZ R7, R33.reuse, R4, -R36 ;  /* 0x0000000421077223 */ /* 0x040fe20000010824 */
[----:B------:R-:W-:Y:S01]  /*bc00*/  F2FP.F16.F32.PACK_AB R4, R38, R39 ;  /* 0x000000272604723e */ /* 0x000fe200000000ff */
[----:B------:R-:W-:Y:S01]  /*bc10*/  FFMA.FTZ R30, R33, R30, R41 ;  /* 0x0000001e211e7223 */ /* 0x000fe20000010029 */
[----:B------:R-:W-:Y:S02]  /*bc20*/  F2FP.F16.F32.PACK_AB R5, R31, R40 ;  /* 0x000000281f05723e */ /* 0x000fe400000000ff */
[----:B------:R-:W-:-:S02]  /*bc30*/  F2FP.F16.F32.PACK_AB R6, R35, R6 ;  /* 0x000000062306723e */ /* 0x000fc400000000ff */
[----:B------:R-:W-:-:S05]  /*bc40*/  F2FP.F16.F32.PACK_AB R7, R30, R7 ;  /* 0x000000071e07723e */ /* 0x000fca00000000ff */
[----:B------:R0:W-:Y:S02]  /*bc50*/  STS.128 [R3], R4 ;  /* 0x0000000403007388 */ /* 0x0001e40000000c00 */
.L_x_591:
[----:B------:R-:W-:Y:S05]  /*bc60*/  BSYNC B2 ;  /* 0x0000000000027941 */ /* 0x000fea0003800000 */
.L_x_590:
[----:B------:R-:W-:Y:S04]  /*bc70*/  BSSY B2, `(.L_x_592) ;  /* 0x0000028000027945 */ /* 0x000fe80003800000 */
[----:B------:R-:W-:Y:S05]  /*bc80*/  @P1 BRA `(.L_x_593) ;  /* 0x0000000000981947 */ /* 0x000fea0003800000 */
[----:B0-----:R-:W0:Y:S01]  /*bc90*/  LDS.128 R4, [R3+0x4000] ;  /* 0x0040000003047984 */ /* 0x001e220000000c00 */
        /* <DEDUP_REMOVED lines=36> */
[----:B------:R1:W-:Y:S02]  /*bee0*/  STS.128 [R3+0x4000], R4 ;  /* 0x0040000403007388 */ /* 0x0003e40000000c00 */
.L_x_593:
[----:B------:R-:W-:Y:S05]  /*bef0*/  BSYNC B2 ;  /* 0x0000000000027941 */ /* 0x000fea0003800000 */
.L_x_592:
[----:B------:R-:W-:Y:S04]  /*bf00*/  BSSY B2, `(.L_x_594) ;  /* 0x0000028000027945 */ /* 0x000fe80003800000 */
[----:B------:R-:W-:Y:S05]  /*bf10*/  @P2 BRA `(.L_x_595) ;  /* 0x0000000000982947 */ /* 0x000fea0003800000 */
[----:B01----:R-:W0:Y:S01]  /*bf20*/  LDS.128 R4, [R3+0x8000] ;  /* 0x0080000003047984 */ /* 0x003e220000000c00 */
        /* <DEDUP_REMOVED lines=37> */
.L_x_595:
[----:B------:R-:W-:Y:S05]  /*c180*/  BSYNC B2 ;  /* 0x0000000000027941 */ /* 0x000fea0003800000 */
.L_x_594:
[----:B------:R-:W-:Y:S05]  /*c190*/  @P3 BRA `(.L_x_589) ;  /* 0x0000000000983947 */ /* 0x000fea0003800000 */
[----:B012---:R-:W0:Y:S01]  /*c1a0*/  LDS.128 R4, [R3+0xc000] ;  /* 0x00c0000003047984 */ /* 0x007e220000000c00 */
        /* <DEDUP_REMOVED lines=37> */
.L_x_589:
[----:B------:R-:W-:Y:S05]  /*c400*/  BSYNC B1 ;  /* 0x0000000000017941 */ /* 0x000fea0003800000 */
.L_x_588:
[----:B------:R-:W-:Y:S01]  /*c410*/  ISETP.GE.AND P0, PT, R217, R0, PT ;  /* 0x00000000d900720c */ /* 0x000fe20003f06270 */
[----:B------:R-:W-:-:S12]  /*c420*/  BSSY B1, `(.L_x_596) ;  /* 0x00000a9000017945 */ /* 0x000fd80003800000 */
[----:B------:R-:W-:Y:S05]  /*c430*/  @P0 BRA `(.L_x_597) ;  /* 0x00000008009c0947 */ /* 0x000fea0003800000 */
[----:B0123--:R-:W0:Y:S01]  /*c440*/  LDC R5, c[0x0][0x3d4] ;  /* 0x0000f500ff057b82 */ /* 0x00fe220000000800 */
[----:B------:R-:W-:Y:S01]  /*c450*/  BSSY B2, `(.L_x_598) ;  /* 0x000002c000027945 */ /* 0x000fe20003800000 */
[-C--:B0-----:R-:W-:Y:S02]  /*c460*/  ISETP.GE.AND P0, PT, R22, R5.reuse, PT ;  /* 0x000000051600720c */ /* 0x081fe40003f06270 */
[-C--:B------:R-:W-:Y:S02]  /*c470*/  ISETP.GE.AND P1, PT, R215, R5.reuse, PT ;  /* 0x00000005d700720c */ /* 0x080fe40003f26270 */
[-C--:B------:R-:W-:Y:S02]  /*c480*/  ISETP.GE.AND P2, PT, R214, R5.reuse, PT ;  /* 0x00000005d600720c */ /* 0x080fe40003f46270 */
[----:B------:R-:W-:-:S07]  /*c490*/  ISETP.GE.AND P3, PT, R216, R5, PT ;  /* 0x00000005d800720c */ /* 0x000fce0003f66270 */
[----:B------:R-:W-:Y:S06]  /*c4a0*/  @P0 BRA `(.L_x_599) ;  /* 0x0000000000980947 */ /* 0x000fec0003800000 */
[----:B------:R-:W0:Y:S01]  /*c4b0*/  LDS.128 R4, [R3+0x1000] ;  /* 0x0010000003047984 */ /* 0x000e220000000c00 */
[----:B------:R-:W-:Y:S02]  /*c4c0*/  HADD2.F32 R36, -RZ, R26.H0_H0 ;  /* 0x2000001aff247230 */ /* 0x000fe40000004100 */
[--C-:B------:R-:W-:Y:S02]  /*c4d0*/  HADD2.F32 R38, -RZ, R28.reuse.H0_H0 ;  /* 0x2000001cff267230 */ /* 0x100fe40000004100 */
[----:B------:R-:W-:Y:S02]  /*c4e0*/  HADD2.F32 R41, -RZ, R29.H0_H0 ;  /* 0x2000001dff297230 */ /* 0x000fe40000004100 */
[----:B------:R-:W-:Y:S02]  /*c4f0*/  HADD2.F32 R39, -RZ, R27.H0_H0 ;  /* 0x2000001bff277230 */ /* 0x000fe40000004100 */
[----:B------:R-:W-:Y:S02]  /*c500*/  HADD2.F32 R40, -RZ, R28.H1_H1 ;  /* 0x3000001cff287230 */ /* 0x000fe40000004100 */
[----:B------:R-:W-:-:S02]  /*c510*/  HADD2.F32 R43, -RZ, R29.H1_H1 ;  /* 0x3000001dff2b7230 */ /* 0x000fc40000004100 */
[--C-:B0-----:R-:W-:Y:S02]  /*c520*/  HADD2.F32 R30, -RZ, R4.reuse.H0_H0 ;  /* 0x20000004ff1e7230 */ /* 0x101fe40000004100 */
[----:B------:R-:W-:Y:S02]  /*c530*/  HADD2.F32 R4, -RZ, R4.H1_H1 ;  /* 0x30000004ff047230 */ /* 0x000fe40000004100 */
[--C-:B------:R-:W-:Y:S02]  /*c540*/  HADD2.F32 R31, -RZ, R5.reuse.H0_H0 ;  /* 0x20000005ff1f7230 */ /* 0x100fe40000004100 */
[----:B------:R-:W-:Y:S02]  /*c550*/  HADD2.F32 R5, -RZ, R5.H1_H1 ;  /* 0x30000005ff057230 */ /* 0x000fe40000004100 */
[-C--:B------:R-:W-:Y:S01]  /*c560*/  FMUL.FTZ R35, R38, R4.reuse ;  /* 0x0000000426237220 */ /* 0x080fe20000410000 */
[----:B------:R-:W-:Y:S01]  /*c570*/  FMUL.FTZ R37, R36, R4 ;  /* 0x0000000424257220 */ /* 0x000fe20000410000 */
[----:B------:R-:W-:-:S02]  /*c580*/  HADD2.F32 R32, -RZ, R6.H0_H0 ;  /* 0x20000006ff207230 */ /* 0x000fc40000004100 */
[-C--:B------:R-:W-:Y:S01]  /*c590*/  FMUL.FTZ R34, R41, R5.reuse ;  /* 0x0000000529227220 */ /* 0x080fe20000410000 */
[-C--:B------:R-:W-:Y:S01]  /*c5a0*/  FFMA.FTZ R4, R36, R30.reuse, -R35 ;  /* 0x0000001e24047223 */ /* 0x080fe20000010823 */
[----:B------:R-:W-:Y:S01]  /*c5b0*/  FFMA.FTZ R37, R38, R30, R37 ;  /* 0x0000001e26257223 */ /* 0x000fe20000010025 */
[C---:B------:R-:W-:Y:S01]  /*c5c0*/  FMUL.FTZ R30, R39.reuse, R5 ;  /* 0x00000005271e7220 */ /* 0x040fe20000410000 */
[--C-:B------:R-:W-:Y:S02]  /*c5d0*/  HADD2.F32 R33, -RZ, R7.reuse.H0_H0 ;  /* 0x20000007ff217230 */ /* 0x100fe40000004100 */
[-C--:B------:R-:W-:Y:S01]  /*c5e0*/  FFMA.FTZ R5, R39, R31.reuse, -R34 ;  /* 0x0000001f27057223 */ /* 0x080fe20000010822 */
[----:B------:R-:W-:Y:S02]  /*c5f0*/  HADD2.F32 R6, -RZ, R6.H1_H1 ;  /* 0x30000006ff067230 */ /* 0x000fe40000004100 */
[----:B------:R-:W-:Y:S01]  /*c600*/  FFMA.FTZ R30, R41, R31, R30 ;  /* 0x0000001f291e7223 */ /* 0x000fe2000001001e */
[----:B------:R-:W-:Y:S01]  /*c610*/  HADD2.F32 R7, -RZ, R7.H1_H1 ;  /* 0x30000007ff077230 */ /* 0x000fe20000004100 */
[----:B------:R-:W-:Y:S01]  /*c620*/  F2FP.F16.F32.PACK_AB R4, R37, R4 ;  /* 0x000000042504723e */ /* 0x000fe200000000ff */
[----:B------:R-:W-:-:S02]  /*c630*/  HADD2.F32 R38, -RZ, R26.H1_H1 ;  /* 0x3000001aff267230 */ /* 0x000fc40000004100 */
[-C--:B------:R-:W-:Y:S01]  /*c640*/  FMUL.FTZ R31, R40, R6.reuse ;  /* 0x00000006281f7220 */ /* 0x080fe20000410000 */
[----:B------:R-:W-:Y:S02]  /*c650*/  HADD2.F32 R39, -RZ, R27.H1_H1 ;  /* 0x3000001bff277230 */ /* 0x000fe40000004100 */
[----:B------:R-:W-:Y:S01]  /*c660*/  FMUL.FTZ R34, R43, R7 ;  /* 0x000000072b227220 */ /* 0x000fe20000410000 */
[----:B------:R-:W-:Y:S01]  /*c670*/  F2FP.F16.F32.PACK_AB R5, R30, R5 ;  /* 0x000000051e05723e */ /* 0x000fe200000000ff */
[C---:B------:R-:W-:Y:S01]  /*c680*/  FMUL.FTZ R35, R38.reuse, R6 ;  /* 0x0000000626237220 */ /* 0x040fe20000410000 */
[-C--:B------:R-:W-:Y:S01]  /*c690*/  FFMA.FTZ R6, R38, R32.reuse, -R31 ;  /* 0x0000002026067223 */ /* 0x080fe2000001081f */
[C---:B------:R-:W-:Y:S01]  /*c6a0*/  FMUL.FTZ R36, R39.reuse, R7 ;  /* 0x0000000727247220 */ /* 0x040fe20000410000 */
[-C--:B------:R-:W-:Y:S01]  /*c6b0*/  FFMA.FTZ R7, R39, R33.reuse, -R34 ;  /* 0x0000002127077223 */ /* 0x080fe20000010822 */
[----:B------:R-:W-:Y:S02]  /*c6c0*/  FFMA.FTZ R35, R40, R32, R35 ;  /* 0x0000002028237223 */ /* 0x000fe40000010023 */
[----:B------:R-:W-:-:S03]  /*c6d0*/  FFMA.FTZ R36, R43, R33, R36 ;  /* 0x000000212b247223 */ /* 0x000fc60000010024 */
[----:B------:R-:W-:Y:S02]  /*c6e0*/  F2FP.F16.F32.PACK_AB R6, R35, R6 ;  /* 0x000000062306723e */ /* 0x000fe400000000ff */
[----:B------:R-:W-:-:S05]  /*c6f0*/  F2FP.F16.F32.PACK_AB R7, R36, R7 ;  /* 0x000000072407723e */ /* 0x000fca00000000ff */
[----:B------:R0:W-:Y:S02]  /*c700*/  STS.128 [R3+0x1000], R4 ;  /* 0x0010000403007388 */ /* 0x0001e40000000c00 */
.L_x_599:
[----:B------:R-:W-:Y:S05]  /*c710*/  BSYNC B2 ;  /* 0x0000000000027941 */ /* 0x000fea0003800000 */
.L_x_598:
[----:B------:R-:W-:Y:S04]  /*c720*/  BSSY B2, `(.L_x_600) ;  /* 0x0000028000027945 */ /* 0x000fe80003800000 */
[----:B------:R-:W-:Y:S05]  /*c730*/  @P1 BRA `(.L_x_601) ;  /* 0x0000000000981947 */ /* 0x000fea0003800000 */
[----:B0-----:R-:W0:Y:S01]  /*c740*/  LDS.128 R4, [R3+0x5000] ;  /* 0x0050000003047984 */ /* 0x001e220000000c00 */
        /* <DEDUP_REMOVED lines=37> */
.L_x_601:
[----:B------:R-:W-:Y:S05]  /*c9a0*/  BSYNC B2 ;  /* 0x0000000000027941 */ /* 0x000fea0003800000 */
.L_x_600:
[----:B------:R-:W-:Y:S04]  /*c9b0*/  BSSY B2, `(.L_x_602) ;  /* 0x0000028000027945 */ /* 0x000fe80003800000 */
[----:B------:R-:W-:Y:S05]  /*c9c0*/  @P2 BRA `(.L_x_603) ;  /* 0x0000000000982947 */ /* 0x000fea0003800000 */
[----:B01----:R-:W0:Y:S01]  /*c9d0*/  LDS.128 R4, [R3+0x9000] ;  /* 0x0090000003047984 */ /* 0x003e220000000c00 */
        /* <DEDUP_REMOVED lines=37> */
.L_x_603:
[----:B------:R-:W-:Y:S05]  /*cc30*/  BSYNC B2 ;  /* 0x0000000000027941 */ /* 0x000fea0003800000 */
.L_x_602:
[----:B------:R-:W-:Y:S05]  /*cc40*/  @P3 BRA `(.L_x_597) ;  /* 0x0000000000983947 */ /* 0x000fea0003800000 */
[----:B012---:R-:W0:Y:S01]  /*cc50*/  LDS.128 R4, [R3+0xd000] ;  /* 0x00d0000003047984 */ /* 0x007e220000000c00 */
        /* <DEDUP_REMOVED lines=37> */
.L_x_597:
[----:B------:R-:W-:Y:S05]  /*ceb0*/  BSYNC B1 ;  /* 0x0000000000017941 */ /* 0x000fea0003800000 */
.L_x_596:
[----:B------:R-:W-:Y:S01]  /*cec0*/  ISETP.GE.AND P0, PT, R218, R0, PT ;  /* 0x00000000da00720c */ /* 0x000fe20003f06270 */
[----:B------:R-:W-:-:S12]  /*ced0*/  BSSY B1, `(.L_x_604) ;  /* 0x00000a9000017945 */ /* 0x000fd80003800000 */
[----:B------:R-:W-:Y:S05]  /*cee0*/  @P0 BRA `(.L_x_605) ;  /* 0x00000008009c0947 */ /* 0x000fea0003800000 */
[----:B01234-:R-:W0:Y:S01]  /*cef0*/  LDC R5, c[0x0][0x3d4] ;  /* 0x0000f500ff057b82 */ /* 0x01fe220000000800 */
        /* <DEDUP_REMOVED lines=44> */
.L_x_607:
[----:B------:R-:W-:Y:S05]  /*d1c0*/  BSYNC B2 ;  /* 0x0000000000027941 */ /* 0x000fea0003800000 */
.L_x_606:
        /* <DEDUP_REMOVED lines=40> */
.L_x_609:
[----:B------:R-:W-:Y:S05]  /*d450*/  BSYNC B2 ;  /* 0x0000000000027941 */ /* 0x000fea0003800000 */
.L_x_608:
        /* <DEDUP_REMOVED lines=40> */
.L_x_611:
[----:B------:R-:W-:Y:S05]  /*d6e0*/  BSYNC B2 ;  /* 0x0000000000027941 */ /* 0x000fea0003800000 */
.L_x_610:
        /* <DEDUP_REMOVED lines=39> */
.L_x_605:
[----:B------:R-:W-:Y:S05]  /*d960*/  BSYNC B1 ;  /* 0x0000000000017941 */ /* 0x000fea0003800000 */
.L_x_604:
[----:B01234-:R-:W2:Y:S02]  /*d970*/  LDL R4, [R1+0x70] ;  /* 0x0000700001047983 */ /* 0x01fea40000100800 */
[----:B--2---:R-:W-:-:S13]  /*d980*/  ISETP.GE.AND P0, PT, R4, R0, PT ;  /* 0x000000000400720c */ /* 0x004fda0003f06270 */
[----:B------:R-:W-:Y:S05]  /*d990*/  @P0 BRA `(.L_x_612) ;  /* 0x0000003c00e40947 */ /* 0x000fea0003800000 */
[----:B------:R-:W0:Y:S01]  /*d9a0*/  LDC R5, c[0x0][0x3d4] ;  /* 0x0000f500ff057b82 */ /* 0x000e220000000800 */
        /* <DEDUP_REMOVED lines=8> */
[----:B------:R-:W-:Y:S02]  /*da30*/  HADD2.F32 R40, -RZ, R29.H0_H0 ;  /* 0x2000001dff287230 */ /* 0x000fe40000004100 */
        /* <DEDUP_REMOVED lines=12> */
[----:B------:R-:W-:Y:S01]  /*db00*/  FFMA.FTZ R4, R34, R0, -R33 ;  /* 0x0000000022047223 */ /* 0x000fe20000010821 */
[C---:B------:R-:W-:Y:S01]  /*db10*/  FMUL.FTZ R33, R36.reuse, R5 ;  /* 0x0000000524217220 */ /* 0x040fe20000410000 */
[--C-:B------:R-:W-:Y:S02]  /*db20*/  HADD2.F32 R32, -RZ, R7.reuse.H0_H0 ;  /* 0x20000007ff207230 */ /* 0x100fe40000004100 */
[----:B------:R-:W-:Y:S01]  /*db30*/  FFMA.FTZ R5, R36, R30, -R37 ;  /* 0x0000001e24057223 */ /* 0x000fe20000010825 */
[----:B------:R-:W-:Y:S02]  /*db40*/  HADD2.F32 R6, -RZ, R6.H1_H1 ;  /* 0x30000006ff067230 */ /* 0x000fe40000004100 */
[----:B------:R-:W-:Y:S01]  /*db50*/  FFMA.FTZ R35, R38, R0, R35 ;  /* 0x0000000026237223 */ /* 0x000fe20000010023 */
[----:B------:R-:W-:Y:S02]  /*db60*/  HADD2.F32 R7, -RZ, R7.H1_H1 ;  /* 0x30000007ff077230 */ /* 0x000fe40000004100 */
[----:B------:R-:W-:Y:S01]  /*db70*/  FFMA.FTZ R30, R40, R30, R33 ;  /* 0x0000001e281e7223 */ /* 0x000fe20000010021 */
[----:B------:R-:W-:-:S02]  /*db80*/  HADD2.F32 R37, -RZ, R26.H1_H1 ;  /* 0x3000001aff257230 */ /* 0x000fc40000004100 */
[----:B------:R-:W-:Y:S01]  /*db90*/  FMUL.FTZ R0, R39, R6 ;  /* 0x0000000627007220 */ /* 0x000fe20000410000 */
[----:B------:R-:W-:Y:S02]  /*dba0*/  HADD2.F32 R26, -RZ, R27.H1_H1 ;  /* 0x3000001bff1a7230 */ /* 0x000fe40000004100 */
[----:B------:R-:W-:Y:S01]  /*dbb0*/  FMUL.FTZ R27, R28, R7 ;  /* 0x000000071c1b7220 */ /* 0x000fe20000410000 */
[----:B------:R-:W-:Y:S01]  /*dbc0*/  F2FP.F16.F32.PACK_AB R4, R35, R4 ;  /* 0x000000042304723e */ /* 0x000fe200000000ff */
[C---:B------:R-:W-:Y:S01]  /*dbd0*/  FMUL.FTZ R6, R37.reuse, R6 ;  /* 0x0000000625067220 */ /* 0x040fe20000410000 */
[----:B------:R-:W-:Y:S01]  /*dbe0*/  FFMA.FTZ R0, R37, R31, -R0 ;  /* 0x0000001f25007223 */ /* 0x000fe20000010800 */
[C---:B------:R-:W-:Y:S01]  /*dbf0*/  FMUL.FTZ R29, R26.reuse, R7 ;  /* 0x000000071a1d7220 */ /* 0x040fe20000410000 */
[-C--:B------:R-:W-:Y:S01]  /*dc00*/  FFMA.FTZ R7, R26, R32.reuse, -R27 ;  /* 0x000000201a077223 */ /* 0x080fe2000001081b */
[----:B------:R-:W-:Y:S01]  /*dc10*/  FFMA.FTZ R31, R39, R31, R6 ;  /* 0x0000001f271f7223 */ /* 0x000fe20000010006 */
[----:B------:R-:W-:Y:S01]  /*dc20*/  F2FP.F16.F32.PACK_AB R5, R30, R5 ;  /* 0x000000051e05723e */ /* 0x000fe200000000ff */
[----:B------:R-:W-:-:S03]  /*dc30*/  FFMA.FTZ R32, R28, R32, R29 ;  /* 0x000000201c207223 */ /* 0x000fc6000001001d */
[----:B------:R-:W-:Y:S02]  /*dc40*/  F2FP.F16.F32.PACK_AB R6, R31, R0 ;  /* 0x000000001f06723e */ /* 0x000fe400000000ff */
[----:B------:R-:W-:-:S05]  /*dc50*/  F2FP.F16.F32.PACK_AB R7, R32, R7 ;  /* 0x000000072007723e */ /* 0x000fca00000000ff */
[----:B------:R0:W-:Y:S02]  /*dc60*/  STS.128 [R3+0x3000], R4 ;  /* 0x0030000403007388 */ /* 0x0001e40000000c00 */
.L_x_614:
[----:B------:R-:W-:Y:S05]  /*dc70*/  BSYNC B1 ;  /* 0x0000000000017941 */ /* 0x000fea0003800000 */
.L_x_613:
[----:B------:R-:W-:Y:S04]  /*dc80*/  BSSY B1, `(.L_x_615) ;  /* 0x0000028000017945 */ /* 0x000fe80003800000 */
[----:B------:R-:W-:Y:S05]  /*dc90*/  @P1 BRA `(.L_x_616) ;  /* 0x0000000000981947 */ /* 0x000fea0003800000 */
[----:B0-----:R-:W0:Y:S01]  /*dca0*/  LDS.128 R4, [R3+0x7000] ;  /* 0x0070000003047984 */ /* 0x001e220000000c00 */
        /* <DEDUP_REMOVED lines=37> */
.L_x_616:
[----:B------:R-:W-:Y:S05]  /*df00*/  BSYNC B1 ;  /* 0x0000000000017941 */ /* 0x000fea0003800000 */
.L_x_615:
[----:B------:R-:W-:Y:S04]  /*df10*/  BSSY B1, `(.L_x_617) ;  /* 0x0000028000017945 */ /* 0x000fe80003800000 */
[----:B------:R-:W-:Y:S05]  /*df20*/  @P2 BRA `(.L_x_618) ;  /* 0x0000000000982947 */ /* 0x000fea0003800000 */
[----:B01----:R-:W0:Y:S01]  /*df30*/  LDS.128 R4, [R3+0xb000] ;  /* 0x00b0000003047984 */ /* 0x003e220000000c00 */
        /* <DEDUP_REMOVED lines=37> */
.L_x_618:
[----:B------:R-:W-:Y:S05]  /*e190*/  BSYNC B1 ;  /* 0x0000000000017941 */ /* 0x000fea0003800000 */
.L_x_617:
[----:B------:R-:W-:Y:S05]  /*e1a0*/  @P3 BRA `(.L_x_612) ;  /* 0x0000003400e03947 */ /* 0x000fea0003800000 */
[----:B012---:R-:W0:Y:S01]  /*e1b0*/  LDS.128 R4, [R3+0xf000] ;  /* 0x00f0000003047984 */ /* 0x007e220000000c00 */
        /* <DEDUP_REMOVED lines=36> */
[----:B------:R3:W-:Y:S01]  /*e400*/  STS.128 [R3+0xf000], R4 ;  /* 0x00f0000403007388 */ /* 0x0007e20000000c00 */
[----:B------:R-:W-:Y:S05]  /*e410*/  BRA `(.L_x_612) ;  /* 0x0000003400447947 */ /* 0x000fea0003800000 */
.L_x_579:
        /* <DEDUP_REMOVED lines=17> */
[----:B------:R-:W-:-:S02]  /*e530*/  CS2R R26, SRZ ;  /* 0x00000000001a7805 */ /* 0x000fc4000001ff00 */
[----:B------:R-:W-:Y:S02]  /*e540*/  CS2R R8, SRZ ;  /* 0x0000000000087805 */ /* 0x000fe4000001ff00 */
[----:B------:R-:W-:Y:S02]  /*e550*/  CS2R R10, SRZ ;  /* 0x00000000000a7805 */ /* 0x000fe4000001ff00 */
[----:B------:R-:W-:Y:S02]  /*e560*/  CS2R R4, SRZ ;  /* 0x0000000000047805 */ /* 0x000fe4000001ff00 */
[----:B------:R-:W-:Y:S01]  /*e570*/  CS2R R6, SRZ ;  /* 0x0000000000067805 */ /* 0x000fe2000001ff00 */
[----:B------:R-:W-:Y:S02]  /*e580*/  ULDC.64 UR6, c[0x0][0x208] ;  /* 0x0000820000067ab9 */ /* 0x000fe40000000a00 */
[----:B------:R0:W5:Y:S04]  /*e590*/  @!P0 LDG.E.128 R12, desc[UR6][R34.64] ;  /* 0x00000006220c8981 */ /* 0x000168000c1e1d00 */
[----:B------:R0:W5:Y:S04]  /*e5a0*/  @!P2 LDG.E.128 R24, desc[UR6][R34.64+0x80] ;  /* 0x000080062218a981 */ /* 0x000168000c1e1d00 */
[----:B------:R0:W5:Y:S04]  /*e5b0*/  @!P0 LDG.E.128 R8, desc[UR6][R36.64] ;  /* 0x0000000624088981 */ /* 0x000168000c1e1d00 */
[----:B------:R0:W5:Y:S02]  /*e5c0*/  @!P2 LDG.E.128 R4, desc[UR6][R36.64+0x80] ;  /* 0x000080062404a981 */ /* 0x000164000c1e1d00 */
.L_x_620:
[----:B------:R-:W-:Y:S05]  /*e5d0*/  BSYNC B1 ;  /* 0x0000000000017941 */ /* 0x000fea0003800000 */
.L_x_619:
[----:B------:R-:W-:Y:S01]  /*e5e0*/  UMOV UR4, 0xffffffff ;  /* 0xffffffff00047882 */ /* 0x000fe20000000000 */
[----:B0----5:R-:W-:Y:S01]  /*e5f0*/  IMAD.MOV.U32 R36, RZ, RZ, R24 ;  /* 0x000000ffff247224 */ /* 0x021fe200078e0018 */
[----:B------:R-:W-:Y:S01]  /*e600*/  SHF.R.U64 R44, R24, 0x10, R25 ;  /* 0x00000010182c7819 */ /* 0x000fe20000001219 */
[----:B------:R-:W-:Y:S01]  /*e610*/  IMAD.MOV.U32 R38, RZ, RZ, R26 ;  /* 0x000000ffff267224 */ /* 0x000fe200078e001a */
[----:B------:R-:W-:Y:S01]  /*e620*/  MOV R24, R9 ;  /* 0x0000000900187202 */ /* 0x000fe20000000f00 */
[----:B------:R-:W-:Y:S01]  /*e630*/  IMAD.MOV.U32 R21, RZ, RZ, R8 ;  /* 0x000000ffff157224 */ /* 0x000fe200078e0008 */
[--C-:B------:R-:W-:Y:S01]  /*e640*/  SHF.R.U64 R47, R8, 0x10, R9.reuse ;  /* 0x00000010082f7819 */ /* 0x100fe20000001209 */
[----:B------:R-:W-:Y:S01]  /*e650*/  IMAD.MOV.U32 R33, RZ, RZ, R10 ;  /* 0x000000ffff217224 */ /* 0x000fe200078e000a */
[----:B------:R-:W-:Y:S01]  /*e660*/  SHF.R.U32.HI R48, RZ, 0x10, R9 ;  /* 0x00000010ff307819 */ /* 0x000fe20000011609 */
[----:B------:R-:W-:Y:S01]  /*e670*/  IMAD.MOV.U32 R20, RZ, RZ, R12 ;  /* 0x000000ffff147224 */ /* 0x000fe200078e000c */
[----:B------:R-:W-:Y:S01]  /*e680*/  SHF.R.U64 R49, R10, 0x10, R11 ;  /* 0x000000100a317819 */ /* 0x000fe2000000120b */
[----:B------:R-:W-:Y:S01]  /*e690*/  IMAD.MOV.U32 R34, RZ, RZ, R14 ;  /* 0x000000ffff227224 */ /* 0x000fe200078e000e */
[----:B------:R-:W-:Y:S01]  /*e6a0*/  MOV R32, R13 ;  /* 0x0000000d00207202 */ /* 0x000fe20000000f00 */
[----:B------:R-:W-:Y:S01]  /*e6b0*/  IMAD.MOV.U32 R9, RZ, RZ, R4 ;  /* 0x000000ffff097224 */ /* 0x000fe200078e0004 */
[----:B------:R-:W-:-:S02]  /*e6c0*/  SHF.R.U64 R40, R12, 0x10, R13 ;  /* 0x000000100c287819 */ /* 0x000fc4000000120d */
[----:B------:R-:W-:Y:S02]  /*e6d0*/  SHF.R.U32.HI R41, RZ, 0x10, R13 ;  /* 0x00000010ff297819 */ /* 0x000fe4000001160d */
[----:B------:R-:W-:Y:S02]  /*e6e0*/  MOV R35, R15 ;  /* 0x0000000f00237202 */ /* 0x000fe40000000f00 */
[--C-:B------:R-:W-:Y:S02]  /*e6f0*/  SHF.R.U64 R42, R14, 0x10, R15.reuse ;  /* 0x000000100e2a7819 */ /* 0x100fe4000000120f */
[----:B------:R-:W-:Y:S02]  /*e700*/  SHF.R.U32.HI R43, RZ, 0x10, R15 ;  /* 0x00000010ff2b7819 */ /* 0x000fe4000001160f */
[----:B------:R-:W-:Y:S02]  /*e710*/  MOV R37, R25 ;  /* 0x0000001900257202 */ /* 0x000fe40000000f00 */
[----:B------:R-:W-:-:S02]  /*e720*/  SHF.R.U32.HI R45, RZ, 0x10, R25 ;  /* 0x00000010ff2d7819 */ /* 0x000fc40000011619 */
[----:B------:R-:W-:Y:S02]  /*e730*/  MOV R39, R27 ;  /* 0x0000001b00277202 */ /* 0x000fe40000000f00 */
[--C-:B------:R-:W-:Y:S02]  /*e740*/  SHF.R.U64 R26, R26, 0x10, R27.reuse ;  /* 0x000000101a1a7819 */ /* 0x100fe4000000121b */
[----:B------:R-:W-:Y:S02]  /*e750*/  SHF.R.U32.HI R46, RZ, 0x10, R27 ;  /* 0x00000010ff2e7819 */ /* 0x000fe4000001161b */
[----:B------:R-:W-:Y:S02]  /*e760*/  MOV R8, R11 ;  /* 0x0000000b00087202 */ /* 0x000fe40000000f00 */
[----:B------:R-:W-:Y:S02]  /*e770*/  SHF.R.U32.HI R50, RZ, 0x10, R11 ;  /* 0x00000010ff327819 */ /* 0x000fe4000001160b */
[----:B------:R-:W-:-:S02]  /*e780*/  MOV R10, R5 ;  /* 0x00000005000a7202 */ /* 0x000fc40000000f00 */
[--C-:B------:R-:W-:Y:S02]  /*e790*/  SHF.R.U64 R51, R4, 0x10, R5.reuse ;  /* 0x0000001004337819 */ /* 0x100fe40000001205 */
[----:B------:R-:W-:Y:S01]  /*e7a0*/  SHF.R.U32.HI R52, RZ, 0x10, R5 ;  /* 0x00000010ff347819 */ /* 0x000fe20000011605 */
[----:B------:R-:W-:Y:S06]  /*e7b0*/  BRA.DIV UR4, `(.L_x_621) ;  /* 0x0000017a04dc7947 */ /* 0x000fec000b800000 */
.L_x_809:
[----:B------:R-:W2:Y:S01]  /*e7c0*/  LDL R5, [R1+0x60] ;  /* 0x0000600001057983 */ /* 0x000ea20000100800 */
[----:B------:R-:W-:Y:S01]  /*e7d0*/  UMOV UR4, 0xffffffff ;  /* 0xffffffff00047882 */ /* 0x000fe20000000000 */
[----:B--2---:R-:W-:Y:S02]  /*e7e0*/  LEA.HI R4, R5, R5, RZ, 0x1 ;  /* 0x0000000505047211 */ /* 0x004fe400078f08ff */
[----:B------:R-:W-:Y:S05]  /*e7f0*/  BRA.DIV UR4, `(.L_x_622) ;  /* 0x0000017a04f47947 */ /* 0x000fea000b800000 */
.L_x_812:
[----:B------:R-:W-:Y:S01]  /*e800*/  UMOV UR4, 0xffffffff ;  /* 0xffffffff00047882 */ /* 0x000fe20000000000 */
[----:B------:R-:W-:Y:S02]  /*e810*/  LOP3.LUT R4, R4, 0xfffffffe, RZ, 0xc0, !PT ;  /* 0xfffffffe04047812 */ /* 0x000fe400078ec0ff */
[----:B------:R-:W-:Y:S05]  /*e820*/  BRA.DIV UR4, `(.L_x_623) ;  /* 0x0000017e04107947 */ /* 0x000fea000b800000 */
.L_x_815:
[----:B------:R-:W-:Y:S01]  /*e830*/  UMOV UR4, 0xffffffff ;  /* 0xffffffff00047882 */ /* 0x000fe20000000000 */
[----:B------:R-:W-:Y:S02]  /*e840*/  IMAD.IADD R4, R5, 0x1, -R4 ;  /* 0x0000000105047824 */ /* 0x000fe400078e0a04 */
[----:B------:R-:W-:Y:S05]  /*e850*/  BRA.DIV UR4, `(.L_x_624) ;  /* 0x0000017e042c7947 */ /* 0x000fea000b800000 */
.L_x_818:
[----:B------:R-:W-:Y:S01]  /*e860*/  SHF.L.U32 R5, R4, 0x1f, RZ ;  /* 0x0000001f04057819 */ /* 0x000fe200000006ff */
[--C-:B------:R-:W-:Y:S01]  /*e870*/  IMAD.MOV.U32 R11, RZ, RZ, R7.reuse ;  /* 0x000000ffff0b7224 */ /* 0x100fe200078e0007 */
[----:B------:R-:W-:Y:S01]  /*e880*/  MOV R25, R6 ;  /* 0x0000000600197202 */ /* 0x000fe20000000f00 */
[----:B------:R-:W-:Y:S01]  /*e890*/  BSSY B1, `(.L_x_625) ;  /* 0x0000017000017945 */ /* 0x000fe20003800000 */
[----:B------:R-:W0:Y:S01]  /*e8a0*/  SYNCS.PHASECHK.TRANS64.TRYWAIT P0, [R16+URZ+0x38800], R5 ;  /* 0x03880005100075a7 */ /* 0x000e22000800017f */
[----:B------:R-:W-:Y:S02]  /*e8b0*/  SHF.R.U64 R6, R6, 0x10, R7 ;  /* 0x0000001006067819 */ /* 0x000fe40000001207 */
[----:B------:R-:W-:Y:S02]  /*e8c0*/  SHF.R.S32.HI R4, RZ, 0x1f, R213 ;  /* 0x0000001fff047819 */ /* 0x000fe400000114d5 */
[----:B------:R-:W-:Y:S02]  /*e8d0*/  PRMT R27, R20, 0x5410, R32 ;  /* 0x00005410141b7816 */ /* 0x000fe40000000020 */
[----:B------:R-:W-:-:S02]  /*e8e0*/  PRMT R29, R34, 0x5410, R35 ;  /* 0x00005410221d7816 */ /* 0x000fc40000000023 */
[----:B------:R-:W-:Y:S02]  /*e8f0*/  PRMT R20, R26, 0x5410, R46 ;  /* 0x000054101a147816 */ /* 0x000fe4000000002e */
[----:B------:R-:W-:Y:S02]  /*e900*/  PRMT R31, R21, 0x5410, R24 ;  /* 0x00005410151f7816 */ /* 0x000fe40000000018 */
[----:B------:R-:W-:Y:S02]  /*e910*/  SHF.R.U32.HI R7, RZ, 0x10, R7 ;  /* 0x00000010ff077819 */ /* 0x000fe40000011607 */
        /* <DEDUP_REMOVED lines=12> */
[----:B------:R-:W-:Y:S01]  /*e9e0*/  LEA.HI R4, R4, R213, RZ, 0x3 ;  /* 0x000000d504047211 */ /* 0x000fe200078f18ff */
[----:B0-----:R-:W-:Y:S06]  /*e9f0*/  @!P0 BRA `(.L_x_626) ;  /* 0x0000017800ec8947 */ /* 0x001fec0003800000 */
.L_x_819:
[----:B------:R-:W-:Y:S05]  /*ea00*/  BSYNC B1 ;  /* 0x0000000000017941 */ /* 0x000fea0003800000 */
.L_x_625:
[----:B------:R-:W-:Y:S01]  /*ea10*/  BSSY B1, `(.L_x_627) ;  /* 0x00000b8000017945 */ /* 0x000fe20003800000 */
[----:B------:R-:W-:Y:S02]  /*ea20*/  PRMT R26, R26, 0x5410, R7 ;  /* 0x000054101a1a7816 */ /* 0x000fe40000000007 */
[----:B------:R-:W-:Y:S01]  /*ea30*/  SHF.R.S32.HI R12, RZ, 0x3, R4 ;  /* 0x00000003ff0c7819 */ /* 0x000fe20000011404 */
[----:B------:R-:W-:Y:S06]  /*ea40*/  @P1 BRA `(.L_x_628) ;  /* 0x0000000800d01947 */ /* 0x000fec0003800000 */
[----:B------:R-:W1:Y:S01]  /*ea50*/  LDC R57, c[0x0][0x3d4] ;  /* 0x0000f500ff397b82 */ /* 0x000e620000000800 */
[----:B------:R-:W-:Y:S01]  /*ea60*/  BSSY B2, `(.L_x_629) ;  /* 0x000005a000027945 */ /* 0x000fe20003800000 */
[-C--:B-1----:R-:W-:Y:S02]  /*ea70*/  ISETP.GE.AND P0, PT, R212, R57.reuse, PT ;  /* 0x00000039d400720c */ /* 0x082fe40003f06270 */
[----:B------:R-:W-:-:S11]  /*ea80*/  ISETP.GE.AND P1, PT, R213, R57, PT ;  /* 0x00000039d500720c */ /* 0x000fd60003f26270 */
[----:B------:R-:W-:Y:S05]  /*ea90*/  @P0 BRA `(.L_x_630) ;  /* 0x0000000400580947 */ /* 0x000fea0003800000 */
[----:B------:R-:W-:Y:S01]  /*eaa0*/  LEA.HI R4, R57, R220, RZ, 0x1d ;  /* 0x000000dc39047211 */ /* 0x000fe200078fe8ff */
[----:B------:R-:W-:Y:S02]  /*eab0*/  HADD2.F32 R47, -RZ, R31.H0_H0 ;  /* 0x2000001fff2f7230 */ /* 0x000fe40000004100 */
[----:B------:R-:W-:Y:S01]  /*eac0*/  HADD2.F32 R45, -RZ, R27.H0_H0 ;  /* 0x2000001bff2d7230 */ /* 0x000fe20000004100 */
[----:B0-----:R-:W-:Y:S01]  /*ead0*/  SHF.R.S32.HI R5, RZ, 0x1f, R4 ;  /* 0x0000001fff057819 */ /* 0x001fe20000011404 */
[----:B------:R-:W-:Y:S01]  /*eae0*/  HADD2.F32 R49, -RZ, R32.H0_H0 ;  /* 0x20000020ff317230 */ /* 0x000fe20000004100 */
[----:B------:R-:W-:Y:S02]  /*eaf0*/  SHF.L.U32 R6, R4, 0x3, RZ ;  /* 0x0000000304067819 */ /* 0x000fe400000006ff */
[----:B------:R-:W-:Y:S02]  /*eb00*/  LEA.HI R4, R5, R4, RZ, 0x3 ;  /* 0x0000000405047211 */ /* 0x000fe400078f18ff */
[----:B------:R-:W-:-:S03]  /*eb10*/  LOP3.LUT R5, R231, 0x38, R6, 0xf8, !PT ;  /* 0x00000038e7057812 */ /* 0x000fc600078ef806 */
[----:B------:R-:W-:Y:S01]  /*eb20*/  IMAD.SHL.U32 R4, R4, 0x400, RZ ;  /* 0x0000040004047824 */ /* 0x000fe200078e00ff */
[----:B------:R-:W-:-:S04]  /*eb30*/  LOP3.LUT R8, R5, R232, RZ, 0x3c, !PT ;  /* 0x000000e805087212 */ /* 0x000fc800078e3cff */
[----:B------:R-:W-:Y:S02]  /*eb40*/  LOP3.LUT R9, R4, 0x7fffe000, RZ, 0xc0, !PT ;  /* 0x7fffe00004097812 */ /* 0x000fe400078ec0ff */
[----:B------:R-:W0:Y:S02]  /*eb50*/  LDS.128 R4, [R3] ;  /* 0x0000000003047984 */ /* 0x000e240000000c00 */
[----:B------:R-:W-:-:S04]  /*eb60*/  IADD3 R9, R8, R9, R234 ;  /* 0x0000000908097210 */ /* 0x000fc80007ffe0ea */
[----:B------:R-:W-:-:S05]  /*eb70*/  LEA R35, R9, R16, 0x1 ;  /* 0x0000001009237211 */ /* 0x000fca00078e08ff */
[----:B------:R-:W1:Y:S01]  /*eb80*/  LDS.128 R8, [R35+0x14400] ;  /* 0x0144000023087984 */ /* 0x000e620000000c00 */
[--C-:B0-----:R-:W-:Y:S02]  /*eb90*/  HADD2.F32 R36, -RZ, R4.reuse.H0_H0 ;  /* 0x20000004ff247230 */ /* 0x101fe40000004100 */
[----:B------:R-:W-:Y:S02]  /*eba0*/  HADD2.F32 R4, -RZ, R4.H1_H1 ;  /* 0x30000004ff047230 */ /* 0x000fe40000004100 */
[--C-:B------:R-:W-:Y:S02]  /*ebb0*/  HADD2.F32 R37, -RZ, R5.reuse.H0_H0 ;  /* 0x20000005ff257230 */ /* 0x100fe40000004100 */
[----:B------:R-:W-:Y:S02]  /*ebc0*/  HADD2.F32 R5, -RZ, R5.H1_H1 ;  /* 0x30000005ff057230 */ /* 0x000fe40000004100 */
[--C-:B------:R-:W-:Y:S02]  /*ebd0*/  HADD2.F32 R38, -RZ, R6.reuse.H0_H0 ;  /* 0x20000006ff267230 */ /* 0x100fe40000004100 */
[----:B------:R-:W-:-:S02]  /*ebe0*/  HADD2.F32 R6, -RZ, R6.H1_H1 ;  /* 0x30000006ff067230 */ /* 0x000fc40000004100 */
[--C-:B-1----:R-:W-:Y:S02]  /*ebf0*/  HADD2.F32 R40, -RZ, R8.reuse.H0_H0 ;  /* 0x20000008ff287230 */ /* 0x102fe40000004100 */
[----:B------:R-:W-:Y:S02]  /*ec00*/  HADD2.F32 R8, -RZ, R8.H1_H1 ;  /* 0x30000008ff087230 */ /* 0x000fe40000004100 */
[----:B------:R-:W-:Y:S02]  /*ec10*/  HADD2.F32 R41, -RZ, R9.H0_H0 ;  /* 0x20000009ff297230 */ /* 0x000fe40000004100 */
[C---:B------:R-:W-:Y:S01]  /*ec20*/  FMUL.FTZ R51, R40.reuse, R47 ;  /* 0x0000002f28337220 */ /* 0x040fe20000410000 */
[----:B------:R-:W-:Y:S01]  /*ec30*/  FMUL.FTZ R53, R40, R45 ;  /* 0x0000002d28357220 */ /* 0x000fe20000410000 */
[----:B------:R-:W-:Y:S02]  /*ec40*/  HADD2.F32 R40, -RZ, R31.H1_H1 ;  /* 0x3000001fff287230 */ /* 0x000fe40000004100 */
[----:B------:R-:W-:Y:S01]  /*ec50*/  FMUL.FTZ R55, R8, R49 ;  /* 0x0000003108377220 */ /* 0x000fe20000410000 */
[----:B------:R-:W-:Y:S01]  /*ec60*/  FFMA.FTZ R51, R36, R45, -R51 ;  /* 0x0000002d24337223 */ /* 0x000fe20000010833 */
[----:B------:R-:W-:-:S02]  /*ec70*/  HADD2.F32 R45, -RZ, R28.H0_H0 ;  /* 0x2000001cff2d7230 */ /* 0x000fc40000004100 */
[----:B------:R-:W-:Y:S01]  /*ec80*/  FFMA.FTZ R53, R36, R47, R53 ;  /* 0x0000002f24357223 */ /* 0x000fe20000010035 */
[----:B------:R-:W-:Y:S02]  /*ec90*/  HADD2.F32 R36, -RZ, R27.H1_H1 ;  /* 0x3000001bff247230 */ /* 0x000fe40000004100 */
[C---:B------:R-:W-:Y:S01]  /*eca0*/  FMUL.FTZ R48, R41.reuse, R40 ;  /* 0x0000002829307220 */ /* 0x040fe20000410000 */
[----:B------:R-:W-:Y:S02]  /*ecb0*/  HADD2.F32 R9, -RZ, R9.H1_H1 ;  /* 0x30000009ff097230 */ /* 0x000fe40000004100 */
[-C--:B------:R-:W-:Y:S01]  /*ecc0*/  FMUL.FTZ R47, R8, R45.reuse ;  /* 0x0000002d082f7220 */ /* 0x080fe20000410000 */
[C---:B------:R-:W-:Y:S01]  /*ecd0*/  FFMA.FTZ R44, R4.reuse, R45, -R55 ;  /* 0x0000002d042c7223 */ /* 0x040fe20000010837 */
[----:B------:R-:W-:Y:S01]  /*ece0*/  FMUL.FTZ R41, R41, R36 ;  /* 0x0000002429297220 */ /* 0x000fe20000410000 */
[----:B------:R-:W-:Y:S02]  /*ecf0*/  HADD2.F32 R8, -RZ, R32.H1_H1 ;  /* 0x30000020ff087230 */ /* 0x000fe40000004100 */
[----:B------:R-:W-:Y:S01]  /*ed00*/  FFMA.FTZ R46, R4, R49, R47 ;  /* 0x00000031042e7223 */ /* 0x000fe2000001002f */
[----:B------:R-:W-:-:S02]  /*ed10*/  HADD2.F32 R4, -RZ, R28.H1_H1 ;  /* 0x3000001cff047230 */ /* 0x000fc40000004100 */
[C---:B------:R-:W-:Y:S01]  /*ed20*/  FFMA.FTZ R40, R37.reuse, R40, R41 ;  /* 0x0000002825287223 */ /* 0x040fe20000010029 */
[--C-:B------:R-:W-:Y:S02]  /*ed30*/  HADD2.F32 R42, -RZ, R10.reuse.H0_H0 ;  /* 0x2000000aff2a7230 */ /* 0x100fe40000004100 */
[----:B------:R-:W-:Y:S01]  /*ed40*/  FFMA.FTZ R48, R37, R36, -R48 ;  /* 0x0000002425307223 */ /* 0x000fe20000010830 */
[----:B------:R-:W-:Y:S02]  /*ed50*/  HADD2.F32 R41, -RZ, R33.H0_H0 ;  /* 0x20000021ff297230 */ /* 0x000fe40000004100 */
[C---:B------:R-:W-:Y:S01]  /*ed60*/  FMUL.FTZ R36, R9.reuse, R8 ;  /* 0x0000000809247220 */ /* 0x040fe20000410000 */
[----:B------:R-:W-:Y:S02]  /*ed70*/  HADD2.F32 R37, -RZ, R29.H0_H0 ;  /* 0x2000001dff257230 */ /* 0x000fe40000004100 */
[----:B------:R-:W-:Y:S01]  /*ed80*/  FMUL.FTZ R50, R9, R4 ;  /* 0x0000000409327220 */ /* 0x000fe20000410000 */
[----:B------:R-:W-:-:S02]  /*ed90*/  HADD2.F32 R10, -RZ, R10.H1_H1 ;  /* 0x3000000aff0a7230 */ /* 0x000fc40000004100 */
[C---:B------:R-:W-:Y:S01]  /*eda0*/  FMUL.FTZ R55, R42.reuse, R41 ;  /* 0x000000292a377220 */ /* 0x040fe20000410000 */
[----:B------:R-:W-:Y:S02]  /*edb0*/  HADD2.F32 R45, -RZ, R34.H0_H0 ;  /* 0x20000022ff2d7230 */ /* 0x000fe40000004100 */
[C---:B------:R-:W-:Y:S01]  /*edc0*/  FFMA.FTZ R47, R5.reuse, R4, -R36 ;  /* 0x00000004052f7223 */ /* 0x040fe20000010824 */
[----:B------:R-:W-:Y:S02]  /*edd0*/  HADD2.F32 R9, -RZ, R30.H0_H0 ;  /* 0x2000001eff097230 */ /* 0x000fe40000004100 */
[-C--:B------:R-:W-:Y:S01]  /*ede0*/  FMUL.FTZ R42, R42, R37.reuse ;  /* 0x000000252a2a7220 */ /* 0x080fe20000410000 */
[----:B------:R-:W-:Y:S01]  /*edf0*/  FFMA.FTZ R49, R5, R8, R50 ;  /* 0x0000000805317223 */ /* 0x000fe20000010032 */
[----:B------:R-:W-:Y:S01]  /*ee00*/  FFMA.FTZ R55, R38, R37, -R55 ;  /* 0x0000002526377223 */ /* 0x000fe20000010837 */
[--C-:B------:R-:W-:Y:S02]  /*ee10*/  HADD2.F32 R43, -RZ, R11.reuse.H0_H0 ;  /* 0x2000000bff2b7230 */ /* 0x100fe40000004100 */
[C---:B------:R-:W-:Y:S01]  /*ee20*/  FMUL.FTZ R5, R10.reuse, R45 ;  /* 0x0000002d0a057220 */ /* 0x040fe20000410000 */
[----:B------:R-:W-:Y:S01]  /*ee30*/  FMUL.FTZ R37, R10, R9 ;  /* 0x000000090a257220 */ /* 0x000fe20000410000 */
[----:B------:R-:W-:-:S02]  /*ee40*/  HADD2.F32 R11, -RZ, R11.H1_H1 ;  /* 0x3000000bff0b7230 */ /* 0x000fc40000004100 */
[----:B------:R-:W-:Y:S01]  /*ee50*/  FFMA.FTZ R42, R38, R41, R42 ;  /* 0x00000029262a7223 */ /* 0x000fe2000001002a */
[----:B------:R-:W-:Y:S02]  /*ee60*/  HADD2.F32 R10, -RZ, R33.H1_H1 ;  /* 0x30000021ff0a7230 */ /* 0x000fe40000004100 */
[C---:B------:R-:W-:Y:S01]  /*ee70*/  FFMA.FTZ R38, R6.reuse, R9, -R5 ;  /* 0x0000000906267223 */ /* 0x040fe20000010805 */
[----:B------:R-:W-:Y:S02]  /*ee80*/  HADD2.F32 R36, -RZ, R34.H1_H1 ;  /* 0x30000022ff247230 */ /* 0x000fe40000004100 */
[----:B------:R-:W-:Y:S01]  /*ee90*/  FFMA.FTZ R37, R6, R45, R37 ;  /* 0x0000002d06257223 */ /* 0x000fe20000010025 */
[----:B------:R-:W-:Y:S02]  /*eea0*/  HADD2.F32 R4, -RZ, R29.H1_H1 ;  /* 0x3000001dff047230 */ /* 0x000fe40000004100 */
[----:B------:R-:W-:Y:S01]  /*eeb0*/  FMUL.FTZ R6, R43, R10 ;  /* 0x0000000a2b067220 */ /* 0x000fe20000410000 */
[----:B------:R-:W-:-:S02]  /*eec0*/  HADD2.F32 R8, -RZ, R30.H1_H1 ;  /* 0x3000001eff087230 */ /* 0x000fc40000004100 */
[----:B------:R-:W-:Y:S01]  /*eed0*/  FMUL.FTZ R50, R11, R36 ;  /* 0x000000240b327220 */ /* 0x000fe20000410000 */
[--C-:B------:R-:W-:Y:S02]  /*eee0*/  HADD2.F32 R39, -RZ, R7.reuse.H0_H0 ;  /* 0x20000007ff277230 */ /* 0x100fe40000004100 */
[----:B------:R-:W-:Y:S01]  /*eef0*/  FMUL.FTZ R43, R43, R4 ;  /* 0x000000042b2b7220 */ /* 0x000fe20000410000 */
[----:B------:R-:W-:Y:S02]  /*ef00*/  HADD2.F32 R7, -RZ, R7.H1_H1 ;  /* 0x30000007ff077230 */ /* 0x000fe40000004100 */
[----:B------:R-:W-:Y:S01]  /*ef10*/  FMUL.FTZ R5, R11, R8 ;  /* 0x000000080b057220 */ /* 0x000fe20000410000 */
[----:B------:R-:W-:Y:S01]  /*ef20*/  F2FP.F16.F32.PACK_AB R9, R49, R40 ;  /* 0x000000283109723e */ /* 0x000fe200000000ff */
[C---:B------:R-:W-:Y:S01]  /*ef30*/  FFMA.FTZ R11, R39.reuse, R4, -R6 ;  /* 0x00000004270b7223 */ /* 0x040fe20000010806 */
[----:B------:R-:W-:Y:S01]  /*ef40*/  FFMA.FTZ R43, R39, R10, R43 ;  /* 0x0000000a272b7223 */ /* 0x000fe2000001002b */
[C---:B------:R-:W-:Y:S01]  /*ef50*/  FFMA.FTZ R50, R7.reuse, R8, -R50 ;  /* 0x0000000807327223 */ /* 0x040fe20000010832 */
[----:B------:R-:W-:Y:S01]  /*ef60*/  FFMA.FTZ R36, R7, R36, R5 ;  /* 0x0000002407247223 */ /* 0x000fe20000010005 */
[----:B------:R-:W-:-:S02]  /*ef70*/  F2FP.F16.F32.PACK_AB R4, R44, R51 ;  /* 0x000000332c04723e */ /* 0x000fc400000000ff */
[----:B------:R-:W-:Y:S02]  /*ef80*/  F2FP.F16.F32.PACK_AB R5, R47, R48 ;  /* 0x000000302f05723e */ /* 0x000fe400000000ff */
[----:B------:R-:W-:Y:S02]  /*ef90*/  F2FP.F16.F32.PACK_AB R6, R38, R55 ;  /* 0x000000372606723e */ /* 0x000fe400000000ff */
[----:B------:R-:W-:Y:S02]  /*efa0*/  F2FP.F16.F32.PACK_AB R7, R50, R11 ;  /* 0x0000000b3207723e */ /* 0x000fe400000000ff */
[----:B------:R-:W-:Y:S02]  /*efb0*/  F2FP.F16.F32.PACK_AB R8, R46, R53 ;  /* 0x000000352e08723e */ /* 0x000fe400000000ff */
[----:B------:R-:W-:Y:S01]  /*efc0*/  F2FP.F16.F32.PACK_AB R10, R37, R42 ;  /* 0x0000002a250a723e */ /* 0x000fe200000000ff */
[----:B------:R1:W-:Y:S01]  /*efd0*/  STS.128 [R3], R4 ;  /* 0x0000000403007388 */ /* 0x0003e20000000c00 */
[----:B------:R-:W-:-:S05]  /*efe0*/  F2FP.F16.F32.PACK_AB R11, R36, R43 ;  /* 0x0000002b240b723e */ /* 0x000fca00000000ff */
[----:B------:R1:W-:Y:S02]  /*eff0*/  STS.128 [R35+0x14400], R8 ;  /* 0x0144000823007388 */ /* 0x0003e40000000c00 */
.L_x_630:
[----:B------:R-:W-:Y:S05]  /*f000*/  BSYNC B2 ;  /* 0x0000000000027941 */ /* 0x000fea0003800000 */
.L_x_629:
[----:B------:R-:W-:Y:S05]  /*f010*/  @P1 BRA `(.L_x_628) ;  /* 0x00000004005c1947 */ /* 0x000fea0003800000 */
[----:B------:R-:W0:Y:S01]  /*f020*/  LDL R51, [R1+0x8c] ;  /* 0x00008c0001337983 */ /* 0x000e220000100800 */
[----:B-1----:R-:W-:Y:S01]  /*f030*/  LEA.HI R3, R57, R12, RZ, 0x1d ;  /* 0x0000000c39037211 */ /* 0x002fe200078fe8ff */
[----:B------:R-:W-:Y:S02]  /*f040*/  HADD2.F32 R44, -RZ, R13.H0_H0 ;  /* 0x2000000dff2c7230 */ /* 0x000fe40000004100 */
[--C-:B------:R-:W-:Y:S01]  /*f050*/  HADD2.F32 R46, -RZ, R21.reuse.H0_H0 ;  /* 0x20000015ff2e7230 */ /* 0x100fe20000004100 */
[----:B------:R-:W-:Y:S01]  /*f060*/  SHF.R.S32.HI R6, RZ, 0x1f, R3 ;  /* 0x0000001fff067819 */ /* 0x000fe20000011403 */
[----:B------:R-:W-:Y:S02]  /*f070*/  IMAD.SHL.U32 R4, R3, 0x8, RZ ;  /* 0x0000000803047824 */ /* 0x000fe400078e00ff */
[----:B------:R-:W-:Y:S01]  /*f080*/  HADD2.F32 R43, -RZ, R24.H0_H0 ;  /* 0x20000018ff2b7230 */ /* 0x000fe20000004100 */
[----:B------:R-:W-:Y:S01]  /*f090*/  LEA.HI R6, R6, R3, RZ, 0x3 ;  /* 0x0000000306067211 */ /* 0x000fe200078f18ff */
[----:B------:R-:W-:Y:S01]  /*f0a0*/  HADD2.F32 R45, -RZ, R21.H1_H1 ;  /* 0x30000015ff2d7230 */ /* 0x000fe20000004100 */
[----:B------:R-:W-:-:S02]  /*f0b0*/  LOP3.LUT R3, R231, 0x38, R4, 0xf8, !PT ;  /* 0x00000038e7037812 */ /* 0x000fc400078ef804 */
[----:B------:R-:W-:Y:S02]  /*f0c0*/  SHF.L.U32 R6, R6, 0xa, RZ ;  /* 0x0000000a06067819 */ /* 0x000fe400000006ff */
[----:B------:R-:W-:Y:S02]  /*f0d0*/  LOP3.LUT R8, R3, R232, RZ, 0x3c, !PT ;  /* 0x000000e803087212 */ /* 0x000fe400078e3cff */
[----:B------:R-:W-:-:S04]  /*f0e0*/  LOP3.LUT R3, R6, 0x7fffe000, RZ, 0xc0, !PT ;  /* 0x7fffe00006037812 */ /* 0x000fc800078ec0ff */
[----:B------:R-:W-:-:S05]  /*f0f0*/  IADD3 R3, R8, R3, R234 ;  /* 0x0000000308037210 */ /* 0x000fca0007ffe0ea */
[----:B------:R-:W-:-:S05]  /*f100*/  IMAD R3, R3, 0x2, R16 ;  /* 0x0000000203037824 */ /* 0x000fca00078e0210 */
[----:B------:R-:W1:Y:S02]  /*f110*/  LDS.128 R8, [R3+0x14400] ;  /* 0x0144000003087984 */ /* 0x000e640000000c00 */
[--C-:B-1----:R-:W-:Y:S02]  /*f120*/  HADD2.F32 R39, -RZ, R8.reuse.H0_H0 ;  /* 0x20000008ff277230 */ /* 0x102fe40000004100 */
[----:B------:R-:W-:Y:S02]  /*f130*/  HADD2.F32 R8, -RZ, R8.H1_H1 ;  /* 0x30000008ff087230 */ /* 0x000fe40000004100 */
[----:B------:R-:W-:Y:S02]  /*f140*/  HADD2.F32 R40, -RZ, R9.H0_H0 ;  /* 0x20000009ff287230 */ /* 0x000fe40000004100 */
[C---:B------:R-:W-:Y:S01]  /*f150*/  FMUL.FTZ R48, R39.reuse, R46 ;  /* 0x0000002e27307220 */ /* 0x040fe20000410000 */
[----:B------:R-:W-:Y:S01]  /*f160*/  FMUL.FTZ R50, R39, R44 ;  /* 0x0000002c27327220 */ /* 0x000fe20000410000 */
[----:B------:R-:W-:-:S02]  /*f170*/  HADD2.F32 R39, -RZ, R14.H0_H0 ;  /* 0x2000000eff277230 */ /* 0x000fc40000004100 */
[C---:B------:R-:W-:Y:S01]  /*f180*/  FMUL.FTZ R47, R8.reuse, R43 ;  /* 0x0000002b082f7220 */ /* 0x040fe20000410000 */
[----:B------:R-:W-:Y:S02]  /*f190*/  HADD2.F32 R9, -RZ, R9.H1_H1 ;  /* 0x30000009ff097230 */ /* 0x000fe40000004100 */
[--C-:B------:R-:W-:Y:S02]  /*f1a0*/  HADD2.F32 R41, -RZ, R10.reuse.H0_H0 ;  /* 0x2000000aff297230 */ /* 0x100fe40000004100 */
[----:B------:R-:W-:Y:S01]  /*f1b0*/  FMUL.FTZ R49, R8, R39 ;  /* 0x0000002708317220 */ /* 0x000fe20000410000 */
[----:B------:R-:W-:Y:S02]  /*f1c0*/  HADD2.F32 R8, -RZ, R15.H0_H0 ;  /* 0x2000000fff087230 */ /* 0x000fe40000004100 */
[----:B------:R-:W-:Y:S02]  /*f1d0*/  HADD2.F32 R10, -RZ, R10.H1_H1 ;  /* 0x3000000aff0a7230 */ /* 0x000fe40000004100 */
[----:B------:R-:W-:-:S02]  /*f1e0*/  HADD2.F32 R42, -RZ, R11.H0_H0 ;  /* 0x2000000bff2a7230 */ /* 0x000fc40000004100 */
[----:B------:R-:W-:Y:S01]  /*f1f0*/  HADD2.F32 R11, -RZ, R11.H1_H1 ;  /* 0x3000000bff0b7230 */ /* 0x000fe20000004100 */
[----:B0-----:R-:W0:Y:S02]  /*f200*/  LDS.128 R4, [R51] ;  /* 0x0000000033047984 */ /* 0x001e240000000c00 */
[--C-:B0-----:R-:W-:Y:S02]  /*f210*/  HADD2.F32 R35, -RZ, R4.reuse.H0_H0 ;  /* 0x20000004ff237230 */ /* 0x101fe40000004100 */
[----:B------:R-:W-:Y:S02]  /*f220*/  HADD2.F32 R4, -RZ, R4.H1_H1 ;  /* 0x30000004ff047230 */ /* 0x000fe40000004100 */
[----:B------:R-:W-:Y:S02]  /*f230*/  HADD2.F32 R36, -RZ, R5.H0_H0 ;  /* 0x20000005ff247230 */ /* 0x000fe40000004100 */
[C---:B------:R-:W-:Y:S01]  /*f240*/  FFMA.FTZ R48, R35.reuse, R44, -R48 ;  /* 0x0000002c23307223 */ /* 0x040fe20000010830 */
[----:B------:R-:W-:Y:S01]  /*f250*/  FFMA.FTZ R50, R35, R46, R50 ;  /* 0x0000002e23327223 */ /* 0x000fe20000010032 */
[----:B------:R-:W-:-:S02]  /*f260*/  HADD2.F32 R35, -RZ, R13.H1_H1 ;  /* 0x3000000dff237230 */ /* 0x000fc40000004100 */
[----:B------:R-:W-:Y:S01]  /*f270*/  FFMA.FTZ R47, R4, R39, -R47 ;  /* 0x00000027042f7223 */ /* 0x000fe2000001082f */
[----:B------:R-:W-:Y:S01]  /*f280*/  FMUL.FTZ R39, R40, R45 ;  /* 0x0000002d28277220 */ /* 0x000fe20000410000 */
[----:B------:R-:W-:Y:S02]  /*f290*/  HADD2.F32 R44, -RZ, R24.H1_H1 ;  /* 0x30000018ff2c7230 */ /* 0x000fe40000004100 */
[----:B------:R-:W-:Y:S01]  /*f2a0*/  FFMA.FTZ R49, R4, R43, R49 ;  /* 0x0000002b04317223 */ /* 0x000fe20000010031 */
[-C--:B------:R-:W-:Y:S01]  /*f2b0*/  FMUL.FTZ R40, R40, R35.reuse ;  /* 0x0000002328287220 */ /* 0x080fe20000410000 */
[----:B------:R-:W-:Y:S02]  /*f2c0*/  HADD2.F32 R4, -RZ, R14.H1_H1 ;  /* 0x3000000eff047230 */ /* 0x000fe40000004100 */
[C---:B------:R-:W-:Y:S01]  /*f2d0*/  FFMA.FTZ R39, R36.reuse, R35, -R39 ;  /* 0x0000002324277223 */ /* 0x040fe20000010827 */
[----:B------:R-:W-:Y:S02]  /*f2e0*/  HADD2.F32 R5, -RZ, R5.H1_H1 ;  /* 0x30000005ff057230 */ /* 0x000fe40000004100 */
[----:B------:R-:W-:Y:S01]  /*f2f0*/  FFMA.FTZ R40, R36, R45, R40 ;  /* 0x0000002d24287223 */ /* 0x000fe20000010028 */
[----:B------:R-:W-:Y:S01]  /*f300*/  FMUL.FTZ R46, R9, R44 ;  /* 0x0000002c092e7220 */ /* 0x000fe20000410000 */
[----:B------:R-:W-:-:S02]  /*f310*/  HADD2.F32 R36, -RZ, R25.H0_H0 ;  /* 0x20000019ff247230 */ /* 0x000fc40000004100 */
[-C--:B------:R-:W-:Y:S01]  /*f320*/  FMUL.FTZ R52, R9, R4.reuse ;  /* 0x0000000409347220 */ /* 0x080fe20000410000 */
[----:B------:R-:W-:Y:S02]  /*f330*/  HADD2.F32 R35, -RZ, R26.H0_H0 ;  /* 0x2000001aff237230 */ /* 0x000fe40000004100 */
[----:B------:R-:W-:Y:S01]  /*f340*/  FFMA.FTZ R46, R5, R4, -R46 ;  /* 0x00000004052e7223 */ /* 0x000fe2000001082e */
[----:B------:R-:W-:Y:S02]  /*f350*/  HADD2.F32 R37, -RZ, R6.H0_H0 ;  /* 0x20000006ff257230 */ /* 0x000fe40000004100 */
[C---:B------:R-:W-:Y:S01]  /*f360*/  FMUL.FTZ R4, R41.reuse, R36 ;  /* 0x0000002429047220 */ /* 0x040fe20000410000 */
[----:B------:R-:W-:Y:S02]  /*f370*/  HADD2.F32 R9, -RZ, R20.H0_H0 ;  /* 0x20000014ff097230 */ /* 0x000fe40000004100 */
[----:B------:R-:W-:Y:S01]  /*f380*/  FMUL.FTZ R45, R41, R8 ;  /* 0x00000008292d7220 */ /* 0x000fe20000410000 */
[----:B------:R-:W-:-:S02]  /*f390*/  HADD2.F32 R6, -RZ, R6.H1_H1 ;  /* 0x30000006ff067230 */ /* 0x000fc40000004100 */
[----:B------:R-:W-:Y:S01]  /*f3a0*/  FFMA.FTZ R41, R5, R44, R52 ;  /* 0x0000002c05297223 */ /* 0x000fe20000010034 */
[C---:B------:R-:W-:Y:S01]  /*f3b0*/  FMUL.FTZ R5, R10.reuse, R35 ;  /* 0x000000230a057220 */ /* 0x040fe20000410000 */
[C---:B------:R-:W-:Y:S01]  /*f3c0*/  FFMA.FTZ R43, R37.reuse, R8, -R4 ;  /* 0x00000008252b7223 */ /* 0x040fe20000010804 */
[----:B------:R-:W-:Y:S01]  /*f3d0*/  FFMA.FTZ R45, R37, R36, R45 ;  /* 0x00000024252d7223 */ /* 0x000fe2000001002d */
[-C--:B------:R-:W-:Y:S01]  /*f3e0*/  FMUL.FTZ R37, R10, R9.reuse ;  /* 0x000000090a257220 */ /* 0x080fe20000410000 */
[C---:B------:R-:W-:Y:S01]  /*f3f0*/  FFMA.FTZ R10, R6.reuse, R9, -R5 ;  /* 0x00000009060a7223 */ /* 0x040fe20000010805 */
[----:B------:R-:W-:Y:S02]  /*f400*/  HADD2.F32 R9, -RZ, R25.H1_H1 ;  /* 0x30000019ff097230 */ /* 0x000fe40000004100 */
[----:B------:R-:W-:Y:S02]  /*f410*/  HADD2.F32 R5, -RZ, R15.H1_H1 ;  /* 0x3000000fff057230 */ /* 0x000fe40000004100 */
[----:B------:R-:W-:Y:S01]  /*f420*/  FFMA.FTZ R36, R6, R35, R37 ;  /* 0x0000002306247223 */ /* 0x000fe20000010025 */
[----:B------:R-:W-:-:S02]  /*f430*/  HADD2.F32 R8, -RZ, R26.H1_H1 ;  /* 0x3000001aff087230 */ /* 0x000fc40000004100 */
[C---:B------:R-:W-:Y:S01]  /*f440*/  FMUL.FTZ R35, R42.reuse, R9 ;  /* 0x000000092a237220 */ /* 0x040fe20000410000 */
[----:B------:R-:W-:Y:S02]  /*f450*/  HADD2.F32 R4, -RZ, R20.H1_H1 ;  /* 0x30000014ff047230 */ /* 0x000fe40000004100 */
[-C--:B------:R-:W-:Y:S01]  /*f460*/  FMUL.FTZ R42, R42, R5.reuse ;  /* 0x000000052a2a7220 */ /* 0x080fe20000410000 */
[--C-:B------:R-:W-:Y:S02]  /*f470*/  HADD2.F32 R38, -RZ, R7.reuse.H0_H0 ;  /* 0x20000007ff267230 */ /* 0x100fe40000004100 */
[C---:B------:R-:W-:Y:S01]  /*f480*/  FMUL.FTZ R6, R11.reuse, R8 ;  /* 0x000000080b067220 */ /* 0x040fe20000410000 */
[----:B------:R-:W-:Y:S02]  /*f490*/  HADD2.F32 R7, -RZ, R7.H1_H1 ;  /* 0x30000007ff077230 */ /* 0x000fe40000004100 */
[-C--:B------:R-:W-:Y:S01]  /*f4a0*/  FMUL.FTZ R37, R11, R4.reuse ;  /* 0x000000040b257220 */ /* 0x080fe20000410000 */
        /* <DEDUP_REMOVED lines=11> */
[----:B------:R-:W-:-:S02]  /*f560*/  F2FP.F16.F32.PACK_AB R10, R36, R45 ;  /* 0x0000002d240a723e */ /* 0x000fc400000000ff */
[----:B------:R-:W-:-:S05]  /*f570*/  F2FP.F16.F32.PACK_AB R11, R42, R11 ;  /* 0x0000000b2a0b723e */ /* 0x000fca00000000ff */
[----:B------:R2:W-:Y:S02]  /*f580*/  STS.128 [R3+0x14400], R8 ;  /* 0x0144000803007388 */ /* 0x0005e40000000c00 */
.L_x_628:
[----:B------:R-:W-:Y:S05]  /*f590*/  BSYNC B1 ;  /* 0x0000000000017941 */ /* 0x000fea0003800000 */
.L_x_627:
[----:B------:R-:W-:Y:S01]  /*f5a0*/  ISETP.GE.AND P0, PT, R217, R0, PT ;  /* 0x00000000d900720c */ /* 0x000fe20003f06270 */
[----:B------:R-:W-:-:S12]  /*f5b0*/  BSSY B1, `(.L_x_631) ;  /* 0x00000bb000017945 */ /* 0x000fd80003800000 */
[----:B------:R-:W-:Y:S05]  /*f5c0*/  @P0 BRA `(.L_x_632) ;  /* 0x0000000800e40947 */ /* 0x000fea0003800000 */
[----:B------:R-:W3:Y:S01]  /*f5d0*/  LDC R49, c[0x0][0x3d4] ;  /* 0x0000f500ff317b82 */ /* 0x000ee20000000800 */
[----:B------:R-:W-:Y:S01]  /*f5e0*/  BSSY B2, `(.L_x_633) ;  /* 0x000005f000027945 */ /* 0x000fe20003800000 */
[-C--:B---3--:R-:W-:Y:S02]  /*f5f0*/  ISETP.GE.AND P0, PT, R212, R49.reuse, PT ;  /* 0x00000031d400720c */ /* 0x088fe40003f06270 */
[----:B------:R-:W-:-:S11]  /*f600*/  ISETP.GE.AND P1, PT, R213, R49, PT ;  /* 0x00000031d500720c */ /* 0x000fd60003f26270 */
[----:B------:R-:W-:Y:S05]  /*f610*/  @P0 BRA `(.L_x_634) ;  /* 0x00000004006c0947 */ /* 0x000fea0003800000 */
[----:B-12---:R-:W2:Y:S01]  /*f620*/  LDL R3, [R1+0x68] ;  /* 0x0000680001037983 */ /* 0x006ea20000100800 */
[----:B------:R-:W-:Y:S01]  /*f630*/  LOP3.LUT R6, R226, 0x38, R212, 0xf8, !PT ;  /* 0x00000038e2067812 */ /* 0x000fe200078ef8d4 */
[----:B------:R-:W-:Y:S02]  /*f640*/  HADD2.F32 R43, -RZ, R27.H0_H0 ;  /* 0x2000001bff2b7230 */ /* 0x000fe40000004100 */
[--C-:B------:R-:W-:Y:S01]  /*f650*/  HADD2.F32 R45, -RZ, R31.reuse.H0_H0 ;  /* 0x2000001fff2d7230 */ /* 0x100fe20000004100 */
[----:B------:R-:W-:Y:S01]  /*f660*/  LOP3.LUT R6, R230, R6, R229, 0xf6, !PT ;  /* 0x00000006e6067212 */ /* 0x000fe200078ef6e5 */
[----:B------:R-:W-:Y:S02]  /*f670*/  HADD2.F32 R52, -RZ, R32.H0_H0 ;  /* 0x20000020ff347230 */ /* 0x000fe40000004100 */
[----:B------:R-:W-:Y:S02]  /*f680*/  HADD2.F32 R48, -RZ, R28.H0_H0 ;  /* 0x2000001cff307230 */ /* 0x000fe40000004100 */
[----:B------:R-:W-:-:S02]  /*f690*/  HADD2.F32 R54, -RZ, R31.H1_H1 ;  /* 0x3000001fff367230 */ /* 0x000fc40000004100 */
[----:B------:R-:W-:Y:S02]  /*f6a0*/  HADD2.F32 R50, -RZ, R27.H1_H1 ;  /* 0x3000001bff327230 */ /* 0x000fe40000004100 */
[----:B------:R-:W-:Y:S02]  /*f6b0*/  HADD2.F32 R53, -RZ, R32.H1_H1 ;  /* 0x30000020ff357230 */ /* 0x000fe40000004100 */
[----:B------:R-:W-:Y:S02]  /*f6c0*/  HADD2.F32 R47, -RZ, R28.H1_H1 ;  /* 0x3000001cff2f7230 */ /* 0x000fe40000004100 */
[----:B------:R-:W-:Y:S02]  /*f6d0*/  HADD2.F32 R55, -RZ, R33.H0_H0 ;  /* 0x20000021ff377230 */ /* 0x000fe40000004100 */
[----:B------:R-:W-:Y:S01]  /*f6e0*/  HADD2.F32 R51, -RZ, R29.H0_H0 ;  /* 0x2000001dff337230 */ /* 0x000fe20000004100 */
[----:B--2---:R-:W-:Y:S02]  /*f6f0*/  R2UR UR4, R3 ;  /* 0x00000000030472ca */ /* 0x004fe400000e0000 */
[----:B------:R-:W-:-:S04]  /*f700*/  LEA.HI R3, R49, R220, RZ, 0x1d ;  /* 0x000000dc31037211 */ /* 0x000fc800078fe8ff */
[----:B------:R-:W-:Y:S02]  /*f710*/  SHF.R.S32.HI R4, RZ, 0x1f, R3 ;  /* 0x0000001fff047819 */ /* 0x000fe40000011403 */
[----:B0-----:R-:W-:Y:S02]  /*f720*/  SHF.L.U32 R5, R3, 0x3, RZ ;  /* 0x0000000303057819 */ /* 0x001fe400000006ff */
[----:B------:R-:W-:Y:S02]  /*f730*/  LEA.HI R3, R4, R3, RZ, 0x3 ;  /* 0x0000000304037211 */ /* 0x000fe400078f18ff */
[----:B------:R-:W-:Y:S02]  /*f740*/  LOP3.LUT R4, R226, 0x38, R5, 0xf8, !PT ;  /* 0x00000038e2047812 */ /* 0x000fe400078ef805 */
[----:B------:R-:W-:Y:S01]  /*f750*/  LEA R56, R6, UR4, 0x1 ;  /* 0x0000000406387c11 */ /* 0x000fe2000f8e08ff */
        /* <DEDUP_REMOVED lines=15> */
[--C-:B------:R-:W-:Y:S02]  /*f850*/  HADD2.F32 R40, -RZ, R9.reuse.H0_H0 ;  /* 0x20000009ff287230 */ /* 0x100fe40000004100 */
[-C--:B------:R-:W-:Y:S01]  /*f860*/  FMUL.FTZ R44, R45, R39.reuse ;  /* 0x000000272d2c7220 */ /* 0x080fe20000410000 */
[C---:B------:R-:W-:Y:S01]  /*f870*/  FMUL.FTZ R46, R43.reuse, R39 ;  /* 0x000000272b2e7220 */ /* 0x040fe20000410000 */
[----:B------:R-:W-:Y:S02]  /*f880*/  HADD2.F32 R9, -RZ, R9.H1_H1 ;  /* 0x30000009ff097230 */ /* 0x000fe40000004100 */
[-C--:B------:R-:W-:Y:S01]  /*f890*/  FMUL.FTZ R39, R52, R8.reuse ;  /* 0x0000000834277220 */ /* 0x080fe20000410000 */
[-C--:B------:R-:W-:Y:S01]  /*f8a0*/  FFMA.FTZ R44, R43, R35.reuse, -R44 ;  /* 0x000000232b2c7223 */ /* 0x080fe2000001082c */
[----:B------:R-:W-:Y:S01]  /*f8b0*/  FFMA.FTZ R46, R45, R35, R46 ;  /* 0x000000232d2e7223 */ /* 0x000fe2000001002e */
[----:B------:R-:W-:Y:S01]  /*f8c0*/  FMUL.FTZ R35, R48, R8 ;  /* 0x0000000830237220 */ /* 0x000fe20000410000 */
[----:B------:R-:W-:Y:S01]  /*f8d0*/  FMUL.FTZ R43, R54, R40 ;  /* 0x00000028362b7220 */ /* 0x000fe20000410000 */
[----:B------:R-:W-:-:S02]  /*f8e0*/  HADD2.F32 R41, -RZ, R10.H0_H0 ;  /* 0x2000000aff297230 */ /* 0x000fc40000004100 */
[----:B------:R-:W-:Y:S01]  /*f8f0*/  FFMA.FTZ R39, R48, R4, -R39 ;  /* 0x0000000430277223 */ /* 0x000fe20000010827 */
[----:B------:R-:W-:Y:S01]  /*f900*/  FMUL.FTZ R45, R50, R40 ;  /* 0x00000028322d7220 */ /* 0x000fe20000410000 */
[----:B------:R-:W-:Y:S01]  /*f910*/  FFMA.FTZ R35, R52, R4, R35 ;  /* 0x0000000434237223 */ /* 0x000fe20000010023 */
[----:B------:R-:W-:Y:S02]  /*f920*/  HADD2.F32 R10, -RZ, R10.H1_H1 ;  /* 0x3000000aff0a7230 */ /* 0x000fe40000004100 */
[-C--:B------:R-:W-:Y:S01]  /*f930*/  FMUL.FTZ R4, R53, R9.reuse ;  /* 0x0000000935047220 */ /* 0x080fe20000410000 */
[----:B------:R-:W-:Y:S01]  /*f940*/  FMUL.FTZ R8, R47, R9 ;  /* 0x000000092f087220 */ /* 0x000fe20000410000 */
[----:B------:R-:W-:Y:S02]  /*f950*/  HADD2.F32 R52, -RZ, R34.H0_H0 ;  /* 0x20000022ff347230 */ /* 0x000fe40000004100 */
[-C--:B------:R-:W-:Y:S01]  /*f960*/  FFMA.FTZ R43, R50, R36.reuse, -R43 ;  /* 0x00000024322b7223 */ /* 0x080fe2000001082b */
[----:B------:R-:W-:Y:S01]  /*f970*/  FFMA.FTZ R45, R54, R36, R45 ;  /* 0x00000024362d7223 */ /* 0x000fe2000001002d */
[----:B------:R-:W-:-:S02]  /*f980*/  HADD2.F32 R50, -RZ, R30.H0_H0 ;  /* 0x2000001eff327230 */ /* 0x000fc40000004100 */
[-C--:B------:R-:W-:Y:S01]  /*f990*/  FFMA.FTZ R36, R47, R5.reuse, -R4 ;  /* 0x000000052f247223 */ /* 0x080fe20000010804 */
[----:B------:R-:W-:Y:S01]  /*f9a0*/  FFMA.FTZ R40, R53, R5, R8 ;  /* 0x0000000535287223 */ /* 0x000fe20000010008 */
[-C--:B------:R-:W-:Y:S01]  /*f9b0*/  FMUL.FTZ R4, R55, R41.reuse ;  /* 0x0000002937047220 */ /* 0x080fe20000410000 */
[-C--:B------:R-:W-:Y:S01]  /*f9c0*/  FMUL.FTZ R5, R52, R10.reuse ;  /* 0x0000000a34057220 */ /* 0x080fe20000410000 */
[C---:B------:R-:W-:Y:S01]  /*f9d0*/  FMUL.FTZ R48, R51.reuse, R41 ;  /* 0x0000002933307220 */ /* 0x040fe20000410000 */
[C---:B------:R-:W-:Y:S01]  /*f9e0*/  FMUL.FTZ R9, R50.reuse, R10 ;  /* 0x0000000a32097220 */ /* 0x040fe20000410000 */
[--C-:B------:R-:W-:Y:S02]  /*f9f0*/  HADD2.F32 R42, -RZ, R11.reuse.H0_H0 ;  /* 0x2000000bff2a7230 */ /* 0x100fe40000004100 */
[----:B------:R-:W-:Y:S01]  /*fa00*/  FFMA.FTZ R41, R51, R37, -R4 ;  /* 0x0000002533297223 */ /* 0x000fe20000010804 */
[----:B------:R-:W-:Y:S01]  /*fa10*/  FFMA.FTZ R10, R50, R6, -R5 ;  /* 0x00000006320a7223 */ /* 0x000fe20000010805 */
[----:B------:R-:W-:-:S02]  /*fa20*/  HADD2.F32 R11, -RZ, R11.H1_H1 ;  /* 0x3000000bff0b7230 */ /* 0x000fc40000004100 */
[----:B------:R-:W-:Y:S01]  /*fa30*/  FFMA.FTZ R48, R55, R37, R48 ;  /* 0x0000002537307223 */ /* 0x000fe20000010030 */
[----:B------:R-:W-:Y:S02]  /*fa40*/  HADD2.F32 R50, -RZ, R33.H1_H1 ;  /* 0x30000021ff327230 */ /* 0x000fe40000004100 */
[----:B------:R-:W-:Y:S01]  /*fa50*/  FFMA.FTZ R37, R52, R6, R9 ;  /* 0x0000000634257223 */ /* 0x000fe20000010009 */
[----:B------:R-:W-:Y:S02]  /*fa60*/  HADD2.F32 R51, -RZ, R34.H1_H1 ;  /* 0x30000022ff337230 */ /* 0x000fe40000004100 */
[----:B------:R-:W-:Y:S02]  /*fa70*/  HADD2.F32 R8, -RZ, R29.H1_H1 ;  /* 0x3000001dff087230 */ /* 0x000fe40000004100 */
[----:B------:R-:W-:Y:S01]  /*fa80*/  FMUL.FTZ R5, R50, R42 ;  /* 0x0000002a32057220 */ /* 0x000fe20000410000 */
[----:B------:R-:W-:Y:S02]  /*fa90*/  HADD2.F32 R47, -RZ, R30.H1_H1 ;  /* 0x3000001eff2f7230 */ /* 0x000fe40000004100 */
[----:B------:R-:W-:Y:S01]  /*faa0*/  FMUL.FTZ R4, R51, R11 ;  /* 0x0000000b33047220 */ /* 0x000fe20000410000 */
[----:B------:R-:W-:-:S02]  /*fab0*/  HADD2.F32 R38, -RZ, R7.H0_H0 ;  /* 0x20000007ff267230 */ /* 0x000fc40000004100 */
[C---:B------:R-:W-:Y:S01]  /*fac0*/  FMUL.FTZ R9, R8.reuse, R42 ;  /* 0x0000002a08097220 */ /* 0x040fe20000410000 */
[----:B------:R-:W-:Y:S02]  /*fad0*/  HADD2.F32 R7, -RZ, R7.H1_H1 ;  /* 0x30000007ff077230 */ /* 0x000fe40000004100 */
[C---:B------:R-:W-:Y:S01]  /*fae0*/  FMUL.FTZ R6, R47.reuse, R11 ;  /* 0x0000000b2f067220 */ /* 0x040fe20000410000 */
[-C--:B------:R-:W-:Y:S01]  /*faf0*/  FFMA.FTZ R11, R8, R38.reuse, -R5 ;  /* 0x00000026080b7223 */ /* 0x080fe20000010805 */
[----:B------:R-:W-:Y:S01]  /*fb00*/  FFMA.FTZ R38, R50, R38, R9 ;  /* 0x0000002632267223 */ /* 0x000fe20000010009 */
[-C--:B------:R-:W-:Y:S01]  /*fb10*/  FFMA.FTZ R42, R47, R7.reuse, -R4 ;  /* 0x000000072f2a7223 */ /* 0x080fe20000010804 */
[----:B------:R-:W-:Y:S01]  /*fb20*/  FFMA.FTZ R47, R51, R7, R6 ;  /* 0x00000007332f7223 */ /* 0x000fe20000010006 */
[----:B------:R-:W-:Y:S02]  /*fb30*/  F2FP.F16.F32.PACK_AB R4, R39, R44 ;  /* 0x0000002c2704723e */ /* 0x000fe400000000ff */
[----:B------:R-:W-:-:S02]  /*fb40*/  F2FP.F16.F32.PACK_AB R5, R36, R43 ;  /* 0x0000002b2405723e */ /* 0x000fc400000000ff */
[----:B------:R-:W-:Y:S02]  /*fb50*/  F2FP.F16.F32.PACK_AB R6, R10, R41 ;  /* 0x000000290a06723e */ /* 0x000fe400000000ff */
[----:B------:R-:W-:Y:S02]  /*fb60*/  F2FP.F16.F32.PACK_AB R7, R42, R11 ;  /* 0x0000000b2a07723e */ /* 0x000fe400000000ff */
[----:B------:R-:W-:Y:S02]  /*fb70*/  F2FP.F16.F32.PACK_AB R8, R35, R46 ;  /* 0x0000002e2308723e */ /* 0x000fe400000000ff */
[----:B------:R-:W-:Y:S01]  /*fb80*/  F2FP.F16.F32.PACK_AB R9, R40, R45 ;  /* 0x0000002d2809723e */ /* 0x000fe200000000ff */
[----:B------:R3:W-:Y:S01]  /*fb90*/  STS.128 [R56], R4 ;  /* 0x0000000438007388 */ /* 0x0007e20000000c00 */
[----:B------:R-:W-:Y:S02]  /*fba0*/  F2FP.F16.F32.PACK_AB R10, R37, R48 ;  /* 0x00000030250a723e */ /* 0x000fe400000000ff */
[----:B------:R-:W-:-:S05]  /*fbb0*/  F2FP.F16.F32.PACK_AB R11, R47, R38 ;  /* 0x000000262f0b723e */ /* 0x000fca00000000ff */
[----:B------:R3:W-:Y:S02]  /*fbc0*/  STS.128 [R3+0x14400], R8 ;  /* 0x0144000803007388 */ /* 0x0007e40000000c00 */
.L_x_634:
[----:B------:R-:W-:Y:S05]  /*fbd0*/  BSYNC B2 ;  /* 0x0000000000027941 */ /* 0x000fea0003800000 */
.L_x_633:
[----:B------:R-:W-:Y:S05]  /*fbe0*/  @P1 BRA `(.L_x_632) ;  /* 0x00000004005c1947 */ /* 0x000fea0003800000 */
[----:B------:R-:W0:Y:S01]  /*fbf0*/  LDL R55, [R1+0x88] ;  /* 0x0000880001377983 */ /* 0x000e220000100800 */
[----:B------:R-:W-:Y:S01]  /*fc00*/  LEA.HI R49, R49, R12, RZ, 0x1d ;  /* 0x0000000c31317211 */ /* 0x000fe200078fe8ff */
[----:B------:R-:W-:Y:S02]  /*fc10*/  HADD2.F32 R43, -RZ, R13.H0_H0 ;  /* 0x2000000dff2b7230 */ /* 0x000fe40000004100 */
[--C-:B------:R-:W-:Y:S01]  /*fc20*/  HADD2.F32 R45, -RZ, R21.reuse.H0_H0 ;  /* 0x20000015ff2d7230 */ /* 0x100fe20000004100 */
[----:B-123--:R-:W-:Y:S01]  /*fc30*/  SHF.R.S32.HI R4, RZ, 0x1f, R49 ;  /* 0x0000001fff047819 */ /* 0x00efe20000011431 */
[----:B------:R-:W-:Y:S02]  /*fc40*/  IMAD.SHL.U32 R3, R49, 0x8, RZ ;  /* 0x0000000831037824 */ /* 0x000fe400078e00ff */
[----:B------:R-:W-:Y:S01]  /*fc50*/  HADD2.F32 R52, -RZ, R24.H0_H0 ;  /* 0x20000018ff347230 */ /* 0x000fe20000004100 */
[----:B------:R-:W-:Y:S01]  /*fc60*/  LEA.HI R49, R4, R49, RZ, 0x3 ;  /* 0x0000003104317211 */ /* 0x000fe200078f18ff */
[----:B------:R-:W-:Y:S01]  /*fc70*/  HADD2.F32 R48, -RZ, R14.H0_H0 ;  /* 0x2000000eff307230 */ /* 0x000fe20000004100 */
[----:B------:R-:W-:Y:S01]  /*fc80*/  LOP3.LUT R4, R226, 0x38, R3, 0xf8, !PT ;  /* 0x00000038e2047812 */ /* 0x000fe200078ef803 */
[----:B------:R-:W-:Y:S01]  /*fc90*/  HADD2.F32 R54, -RZ, R21.H1_H1 ;  /* 0x30000015ff367230 */ /* 0x000fe20000004100 */
[----:B------:R-:W-:Y:S01]  /*fca0*/  SHF.L.U32 R49, R49, 0xa, RZ ;  /* 0x0000000a31317819 */ /* 0x000fe200000006ff */
[----:B------:R-:W-:Y:S01]  /*fcb0*/  HADD2.F32 R50, -RZ, R13.H1_H1 ;  /* 0x3000000dff327230 */ /* 0x000fe20000004100 */
[----:B------:R-:W-:Y:S01]  /*fcc0*/  LOP3.LUT R3, R4, R229, RZ, 0x3c, !PT ;  /* 0x000000e504037212 */ /* 0x000fe200078e3cff */
[----:B------:R-:W-:Y:S01]  /*fcd0*/  HADD2.F32 R51, -RZ, R24.H1_H1 ;  /* 0x30000018ff337230 */ /* 0x000fe20000004100 */
[----:B------:R-:W-:Y:S01]  /*fce0*/  LOP3.LUT R49, R49, 0x7fffe000, RZ, 0xc0, !PT ;  /* 0x7fffe00031317812 */ /* 0x000fe200078ec0ff */
[----:B------:R-:W-:-:S02]  /*fcf0*/  HADD2.F32 R47, -RZ, R14.H1_H1 ;  /* 0x3000000eff2f7230 */ /* 0x000fc40000004100 */
[----:B------:R-:W-:Y:S01]  /*fd00*/  HADD2.F32 R53, -RZ, R25.H0_H0 ;  /* 0x20000019ff357230 */ /* 0x000fe20000004100 */
[----:B------:R-:W-:Y:S01]  /*fd10*/  IADD3 R3, R3, R49, R230 ;  /* 0x0000003103037210 */ /* 0x000fe20007ffe0e6 */
[----:B------:R-:W-:-:S04]  /*fd20*/  HADD2.F32 R49, -RZ, R15.H0_H0 ;  /* 0x2000000fff317230 */ /* 0x000fc80000004100 */
[----:B------:R-:W-:-:S05]  /*fd30*/  IMAD R3, R3, 0x2, R16 ;  /* 0x0000000203037824 */ /* 0x000fca00078e0210 */
[----:B------:R-:W1:Y:S02]  /*fd40*/  LDS.128 R8, [R3+0x14400] ;  /* 0x0144000003087984 */ /* 0x000e640000000c00 */
[--C-:B-1----:R-:W-:Y:S02]  /*fd50*/  HADD2.F32 R39, -RZ, R8.reuse.H0_H0 ;  /* 0x20000008ff277230 */ /* 0x102fe40000004100 */
[----:B------:R-:W-:Y:S02]  /*fd60*/  HADD2.F32 R8, -RZ, R8.H1_H1 ;  /* 0x30000008ff087230 */ /* 0x000fe40000004100 */
[--C-:B------:R-:W-:Y:S02]  /*fd70*/  HADD2.F32 R40, -RZ, R9.reuse.H0_H0 ;  /* 0x20000009ff287230 */ /* 0x100fe40000004100 */
[-C--:B------:R-:W-:Y:S01]  /*fd80*/  FMUL.FTZ R44, R45, R39.reuse ;  /* 0x000000272d2c7220 */ /* 0x080fe20000410000 */
[----:B------:R-:W-:Y:S01]  /*fd90*/  FMUL.FTZ R46, R43, R39 ;  /* 0x000000272b2e7220 */ /* 0x000fe20000410000 */
[----:B------:R-:W-:-:S02]  /*fda0*/  HADD2.F32 R9, -RZ, R9.H1_H1 ;  /* 0x30000009ff097230 */ /* 0x000fc40000004100 */
[----:B------:R-:W-:Y:S01]  /*fdb0*/  FMUL.FTZ R39, R52, R8 ;  /* 0x0000000834277220 */ /* 0x000fe20000410000 */
[--C-:B------:R-:W-:Y:S02]  /*fdc0*/  HADD2.F32 R41, -RZ, R10.reuse.H0_H0 ;  /* 0x2000000aff297230 */ /* 0x100fe40000004100 */
[----:B------:R-:W-:Y:S02]  /*fdd0*/  HADD2.F32 R10, -RZ, R10.H1_H1 ;  /* 0x3000000aff0a7230 */ /* 0x000fe40000004100 */
[--C-:B------:R-:W-:Y:S02]  /*fde0*/  HADD2.F32 R42, -RZ, R11.reuse.H0_H0 ;  /* 0x2000000bff2a7230 */ /* 0x100fe40000004100 */
[----:B------:R-:W-:Y:S01]  /*fdf0*/  HADD2.F32 R11, -RZ, R11.H1_H1 ;  /* 0x3000000bff0b7230 */ /* 0x000fe20000004100 */
[----:B0-----:R-:W0:Y:S02]  /*fe00*/  LDS.128 R4, [R55] ;  /* 0x0000000037047984 */ /* 0x001e240000000c00 */
[----:B0-----:R-:W-:-:S02]  /*fe10*/  HADD2.F32 R35, -RZ, R4.H0_H0 ;  /* 0x20000004ff237230 */ /* 0x001fc40000004100 */
[----:B------:R-:W-:Y:S02]  /*fe20*/  HADD2.F32 R4, -RZ, R4.H1_H1 ;  /* 0x30000004ff047230 */ /* 0x000fe40000004100 */
[--C-:B------:R-:W-:Y:S02]  /*fe30*/  HADD2.F32 R36, -RZ, R5.reuse.H0_H0 ;  /* 0x20000005ff247230 */ /* 0x100fe40000004100 */
[-C--:B------:R-:W-:Y:S01]  /*fe40*/  FFMA.FTZ R44, R43, R35.reuse, -R44 ;  /* 0x000000232b2c7223 */ /* 0x080fe2000001082c */
[----:B------:R-:W-:Y:S01]  /*fe50*/  FFMA.FTZ R46, R45, R35, R46 ;  /* 0x000000232d2e7223 */ /* 0x000fe2000001002e */
[----:B------:R-:W-:Y:S01]  /*fe60*/  FMUL.FTZ R35, R48, R8 ;  /* 0x0000000830237220 */ /* 0x000fe20000410000 */
[----:B------:R-:W-:Y:S01]  /*fe70*/  FMUL.FTZ R43, R54, R40 ;  /* 0x00000028362b7220 */ /* 0x000fe20000410000 */
[----:B------:R-:W-:Y:S02]  /*fe80*/  HADD2.F32 R5, -RZ, R5.H1_H1 ;  /* 0x30000005ff057230 */ /* 0x000fe40000004100 */
[----:B------:R-:W-:Y:S01]  /*fe90*/  FFMA.FTZ R39, R48, R4, -R39 ;  /* 0x0000000430277223 */ /* 0x000fe20000010827 */
[----:B------:R-:W-:Y:S01]  /*fea0*/  FMUL.FTZ R45, R50, R40 ;  /* 0x00000028322d7220 */ /* 0x000fe20000410000 */
[----:B------:R-:W-:Y:S01]  /*feb0*/  FFMA.FTZ R35, R52, R4, R35 ;  /* 0x0000000434237223 */ /* 0x000fe20000010023 */
[-C--:B------:R-:W-:Y:S01]  /*fec0*/  FMUL.FTZ R4, R51, R9.reuse ;  /* 0x0000000933047220 */ /* 0x080fe20000410000 */
[----:B------:R-:W-:Y:S01]  /*fed0*/  FMUL.FTZ R8, R47, R9 ;  /* 0x000000092f087220 */ /* 0x000fe20000410000 */
[----:B------:R-:W-:-:S02]  /*fee0*/  HADD2.F32 R52, -RZ, R26.H0_H0 ;  /* 0x2000001aff347230 */ /* 0x000fc40000004100 */
[-C--:B------:R-:W-:Y:S01]  /*fef0*/  FFMA.FTZ R43, R50, R36.reuse, -R43 ;  /* 0x00000024322b7223 */ /* 0x080fe2000001082b */
[----:B------:R-:W-:Y:S02]  /*ff00*/  HADD2.F32 R37, -RZ, R6.H0_H0 ;  /* 0x20000006ff257230 */ /* 0x000fe40000004100 */
[----:B------:R-:W-:Y:S01]  /*ff10*/  FFMA.FTZ R45, R54, R36, R45 ;  /* 0x00000024362d7223 */ /* 0x000fe2000001002d */
[----:B------:R-:W-:Y:S02]  /*ff20*/  HADD2.F32 R50, -RZ, R20.H0_H0 ;  /* 0x20000014ff327230 */ /* 0x000fe40000004100 */
[-C--:B------:R-:W-:Y:S01]  /*ff30*/  FFMA.FTZ R36, R47, R5.reuse, -R4 ;  /* 0x000000052f247223 */ /* 0x080fe20000010804 */
[----:B------:R-:W-:Y:S02]  /*ff40*/  HADD2.F32 R6, -RZ, R6.H1_H1 ;  /* 0x30000006ff067230 */ /* 0x000fe40000004100 */
[----:B------:R-:W-:Y:S01]  /*ff50*/  FFMA.FTZ R40, R51, R5, R8 ;  /* 0x0000000533287223 */ /* 0x000fe20000010008 */
[-C--:B------:R-:W-:Y:S01]  /*ff60*/  FMUL.FTZ R4, R53, R41.reuse ;  /* 0x0000002935047220 */ /* 0x080fe20000410000 */
[-C--:B------:R-:W-:Y:S01]  /*ff70*/  FMUL.FTZ R5, R52, R10.reuse ;  /* 0x0000000a34057220 */ /* 0x080fe20000410000 */
[C---:B------:R-:W-:Y:S01]  /*ff80*/  FMUL.FTZ R48, R49.reuse, R41 ;  /* 0x0000002931307220 */ /* 0x040fe20000410000 */
[C---:B------:R-:W-:Y:S01]  /*ff90*/  FMUL.FTZ R9, R50.reuse, R10 ;  /* 0x0000000a32097220 */ /* 0x040fe20000410000 */
[----:B------:R-:W-:Y:S01]  /*ffa0*/  FFMA.FTZ R41, R49, R37, -R4 ;  /* 0x0000002531297223 */ /* 0x000fe20000010804 */
[----:B------:R-:W-:Y:S01]  /*ffb0*/  FFMA.FTZ R10, R50, R6, -R5 ;  /* 0x00000006320a7223 */ /* 0x000fe20000010805 */
[----:B------:R-:W-:-:S02]  /*ffc0*/  HADD2.F32 R50, -RZ, R25.H1_H1 ;  /* 0x30000019ff327230 */ /* 0x000fc40000004100 */
[----:B------:R-:W-:Y:S01]  /*ffd0*/  FFMA.FTZ R48, R53, R37, R48 ;  /* 0x0000002535307223 */ /* 0x000fe20000010030 */
[----:B------:R-:W-:Y:S02]  /*ffe0*/  HADD2.F32 R49, -RZ, R26.H1_H1 ;  /* 0x3000001aff317230 */ /* 0x000fe40000004100 */
[----:B------:R-:W-:Y:S01]  /*fff0*/  FFMA.FTZ R37, R52, R6, R9 ;  /* 0x0000000634257223 */ /* 0x000fe20000010009 */
        /* <DEDUP_REMOVED lines=22> */
.L_x_632:
[----:B------:R-:W-:Y:S05]  /*10160*/  BSYNC B1 ;  /* 0x0000000000017941 */ /* 0x000fea0003800000 */
.L_x_631:
[----:B------:R-:W-:Y:S01]  /*10170*/  ISETP.GE.AND P0, PT, R218, R0, PT ;  /* 0x00000000da00720c */ /* 0x000fe20003f06270 */
[----:B------:R-:W-:-:S12]  /*10180*/  BSSY B1, `(.L_x_635) ;  /* 0x00000bb000017945 */ /* 0x000fd80003800000 */
[----:B------:R-:W-:Y:S05]  /*10190*/  @P0 BRA `(.L_x_636) ;  /* 0x0000000800e40947 */ /* 0x000fea0003800000 */
[----:B------:R-:W5:Y:S01]  /*101a0*/  LDC R49, c[0x0][0x3d4] ;  /* 0x0000f500ff317b82 */ /* 0x000f620000000800 */
[----:B------:R-:W-:Y:S01]  /*101b0*/  BSSY B2, `(.L_x_637) ;  /* 0x000005f000027945 */ /* 0x000fe20003800000 */
[-C--:B-----5:R-:W-:Y:S02]  /*101c0*/  ISETP.GE.AND P0, PT, R212, R49.reuse, PT ;  /* 0x00000031d400720c */ /* 0x0a0fe40003f06270 */
[----:B------:R-:W-:-:S11]  /*101d0*/  ISETP.GE.AND P1, PT, R213, R49, PT ;  /* 0x00000031d500720c */ /* 0x000fd60003f26270 */
[----:B------:R-:W-:Y:S05]  /*101e0*/  @P0 BRA `(.L_x_638) ;  /* 0x00000004006c0947 */ /* 0x000fea0003800000 */
[----:B-1234-:R-:W2:Y:S01]  /*101f0*/  LDL R3, [R1+0x68] ;  /* 0x0000680001037983 */ /* 0x01eea20000100800 */
[----:B0-----:R-:W-:Y:S01]  /*10200*/  LOP3.LUT R5, R225, 0x38, R212, 0xf8, !PT ;  /* 0x00000038e1057812 */ /* 0x001fe200078ef8d4 */
        /* <DEDUP_REMOVED lines=14> */
[----:B------:R-:W-:Y:S02]  /*102f0*/  SHF.L.U32 R4, R3, 0x3, RZ ;  /* 0x0000000303047819 */ /* 0x000fe400000006ff */
        /* <DEDUP_REMOVED lines=74> */
.L_x_638:
[----:B------:R-:W-:Y:S05]  /*107a0*/  BSYNC B2 ;  /* 0x0000000000027941 */ /* 0x000fea0003800000 */
.L_x_637:
[----:B------:R-:W-:Y:S05]  /*107b0*/  @P1 BRA `(.L_x_636) ;  /* 0x00000004005c1947 */ /* 0x000fea0003800000 */
[----:B----4-:R-:W4:Y:S01]  /*107c0*/  LDL R55, [R1+0x84] ;  /* 0x0000840001377983 */ /* 0x010f220000100800 */
[----:B------:R-:W-:Y:S01]  /*107d0*/  LEA.HI R49, R49, R12, RZ, 0x1d ;  /* 0x0000000c31317211 */ /* 0x000fe200078fe8ff */
[----:B------:R-:W-:Y:S02]  /*107e0*/  HADD2.F32 R43, -RZ, R13.H0_H0 ;  /* 0x2000000dff2b7230 */ /* 0x000fe40000004100 */
[--C-:B------:R-:W-:Y:S01]  /*107f0*/  HADD2.F32 R45, -RZ, R21.reuse.H0_H0 ;  /* 0x20000015ff2d7230 */ /* 0x100fe20000004100 */
[----:B0123--:R-:W-:Y:S01]  /*10800*/  SHF.R.S32.HI R6, RZ, 0x1f, R49 ;  /* 0x0000001fff067819 */ /* 0x00ffe20000011431 */
        /* <DEDUP_REMOVED lines=16> */
[----:B------:R-:W0:Y:S02]  /*10910*/  LDS.128 R8, [R3+0x14400] ;  /* 0x0144000003087984 */ /* 0x000e240000000c00 */
[--C-:B0-----:R-:W-:Y:S02]  /*10920*/  HADD2.F32 R39, -RZ, R8.reuse.H0_H0 ;  /* 0x20000008ff277230 */ /* 0x101fe40000004100 */
        /* <DEDUP_REMOVED lines=10> */
[----:B----4-:R-:W0:Y:S02]  /*109d0*/  LDS.128 R4, [R55] ;  /* 0x0000000037047984 */ /* 0x010e240000000c00 */
        /* <DEDUP_REMOVED lines=53> */
.L_x_636:
[----:B------:R-:W-:Y:S05]  /*10d30*/  BSYNC B1 ;  /* 0x0000000000017941 */ /* 0x000fea0003800000 */
.L_x_635:
[----:B01234-:R-:W2:Y:S02]  /*10d40*/  LDL R3, [R1+0x70] ;  /* 0x0000700001037983 */ /* 0x01fea40000100800 */
[----:B--2---:R-:W-:-:S13]  /*10d50*/  ISETP.GE.AND P0, PT, R3, R0, PT ;  /* 0x000000000300720c */ /* 0x004fda0003f06270 */
[----:B------:R-:W-:Y:S05]  /*10d60*/  @P0 BRA `(.L_x_612) ;  /* 0x0000000800f00947 */ /* 0x000fea0003800000 */
[----:B------:R0:W5:Y:S01]  /*10d70*/  LDL R54, [R1+0x74] ;  /* 0x0000740001367983 */ /* 0x0001620000100800 */
[----:B------:R-:W1:Y:S03]  /*10d80*/  LDC R47, c[0x0][0x3d4] ;  /* 0x0000f500ff2f7b82 */ /* 0x000e660000000800 */
[----:B------:R0:W5:Y:S04]  /*10d90*/  LDL R52, [R1+0x78] ;  /* 0x0000780001347983 */ /* 0x0001680000100800 */
[----:B------:R0:W5:Y:S01]  /*10da0*/  LDL R50, [R1+0x7c] ;  /* 0x00007c0001327983 */ /* 0x0001620000100800 */
[----:B------:R-:W-:Y:S01]  /*10db0*/  BSSY B1, `(.L_x_639) ;  /* 0x000005f000017945 */ /* 0x000fe20003800000 */
[----:B-1----:R-:W-:-:S02]  /*10dc0*/  ISETP.GE.AND P0, PT, R212, R47, PT ;  /* 0x0000002fd400720c */ /* 0x002fc40003f06270 */
[----:B------:R-:W-:-:S11]  /*10dd0*/  ISETP.GE.AND P1, PT, R213, R47, PT ;  /* 0x0000002fd500720c */ /* 0x000fd60003f26270 */
[----:B0-----:R-:W-:Y:S05]  /*10de0*/  @P0 BRA `(.L_x_640) ;  /* 0x00000004006c0947 */ /* 0x001fea0003800000 */
[----:B------:R-:W2:Y:S01]  /*10df0*/  LDL R3, [R1+0x68] ;  /* 0x0000680001037983 */ /* 0x000ea20000100800 */
[----:B------:R-:W-:Y:S01]  /*10e00*/  LEA.HI R0, R47, R220, RZ, 0x1d ;  /* 0x000000dc2f007211 */ /* 0x000fe200078fe8ff */
[----:B------:R-:W-:Y:S01]  /*10e10*/  HADD2.F32 R42, -RZ, R27.H0_H0 ;  /* 0x2000001bff2a7230 */ /* 0x000fe20000004100 */
[----:B-----5:R-:W-:Y:S01]  /*10e20*/  LOP3.LUT R4, R54, 0x38, R212, 0xf8, !PT ;  /* 0x0000003836047812 */ /* 0x020fe200078ef8d4 */
[----:B------:R-:W-:Y:S01]  /*10e30*/  HADD2.F32 R44, -RZ, R31.H0_H0 ;  /* 0x2000001fff2c7230 */ /* 0x000fe20000004100 */
[----:B------:R-:W-:Y:S01]  /*10e40*/  SHF.R.S32.HI R5, RZ, 0x1f, R0 ;  /* 0x0000001fff057819 */ /* 0x000fe20000011400 */
[----:B------:R-:W-:Y:S01]  /*10e50*/  HADD2.F32 R46, -RZ, R32.H0_H0 ;  /* 0x20000020ff2e7230 */ /* 0x000fe20000004100 */
[----:B------:R-:W-:Y:S01]  /*10e60*/  LOP3.LUT R4, R50, R4, R52, 0xf6, !PT ;  /* 0x0000000432047212 */ /* 0x000fe200078ef634 */
[----:B------:R-:W-:Y:S01]  /*10e70*/  HADD2.F32 R49, -RZ, R27.H1_H1 ;  /* 0x3000001bff317230 */ /* 0x000fe20000004100 */
[----:B------:R-:W-:Y:S01]  /*10e80*/  LEA.HI R5, R5, R0, RZ, 0x3 ;  /* 0x0000000005057211 */ /* 0x000fe200078f18ff */
[----:B------:R-:W-:-:S02]  /*10e90*/  HADD2.F32 R51, -RZ, R31.H1_H1 ;  /* 0x3000001fff337230 */ /* 0x000fc40000004100 */
[----:B------:R-:W-:Y:S02]  /*10ea0*/  HADD2.F32 R53, -RZ, R32.H1_H1 ;  /* 0x30000020ff357230 */ /* 0x000fe40000004100 */
[----:B------:R-:W-:Y:S01]  /*10eb0*/  IMAD.SHL.U32 R5, R5, 0x400, RZ ;  /* 0x0000040005057824 */ /* 0x000fe200078e00ff */
[----:B--2---:R-:W-:Y:S02]  /*10ec0*/  R2UR UR4, R3 ;  /* 0x00000000030472ca */ /* 0x004fe400000e0000 */
[----:B------:R-:W-:-:S04]  /*10ed0*/  SHF.L.U32 R3, R0, 0x3, RZ ;  /* 0x0000000300037819 */ /* 0x000fc800000006ff */
[----:B------:R-:W-:Y:S02]  /*10ee0*/  LOP3.LUT R0, R54, 0x38, R3, 0xf8, !PT ;  /* 0x0000003836007812 */ /* 0x000fe400078ef803 */
[----:B------:R-:W-:Y:S02]  /*10ef0*/  LOP3.LUT R3, R5, 0x7fffe000, RZ, 0xc0, !PT ;  /* 0x7fffe00005037812 */ /* 0x000fe400078ec0ff */
[----:B------:R-:W-:-:S03]  /*10f00*/  LOP3.LUT R0, R0, R52, RZ, 0x3c, !PT ;  /* 0x0000003400007212 */ /* 0x000fc600078e3cff */
[----:B------:R-:W-:Y:S02]  /*10f10*/  LEA R48, R4, UR4, 0x1 ;  /* 0x0000000404307c11 */ /* 0x000fe4000f8e08ff */
[----:B------:R-:W-:-:S03]  /*10f20*/  IADD3 R3, R0, R3, R50 ;  /* 0x0000000300037210 */ /* 0x000fc60007ffe032 */
[----:B------:R-:W0:Y:S01]  /*10f30*/  LDS.128 R4, [R48] ;  /* 0x0000000030047984 */ /* 0x000e220000000c00 */
[----:B------:R-:W-:-:S05]  /*10f40*/  LEA R3, R3, R16, 0x1 ;  /* 0x0000001003037211 */ /* 0x000fca00078e08ff */
[----:B------:R-:W1:Y:S01]  /*10f50*/  LDS.128 R8, [R3+0x14400] ;  /* 0x0144000003087984 */ /* 0x000e620000000c00 */
[--C-:B0-----:R-:W-:Y:S02]  /*10f60*/  HADD2.F32 R0, -RZ, R4.reuse.H0_H0 ;  /* 0x20000004ff007230 */ /* 0x101fe40000004100 */
[----:B------:R-:W-:Y:S02]  /*10f70*/  HADD2.F32 R4, -RZ, R4.H1_H1 ;  /* 0x30000004ff047230 */ /* 0x000fe40000004100 */
[----:B------:R-:W-:Y:S02]  /*10f80*/  HADD2.F32 R35, -RZ, R5.H0_H0 ;  /* 0x20000005ff237230 */ /* 0x000fe40000004100 */
[--C-:B-1----:R-:W-:Y:S02]  /*10f90*/  HADD2.F32 R38, -RZ, R8.reuse.H0_H0 ;  /* 0x20000008ff267230 */ /* 0x102fe40000004100 */
[----:B------:R-:W-:Y:S02]  /*10fa0*/  HADD2.F32 R8, -RZ, R8.H1_H1 ;  /* 0x30000008ff087230 */ /* 0x000fe40000004100 */
[----:B------:R-:W-:-:S02]  /*10fb0*/  HADD2.F32 R39, -RZ, R9.H0_H0 ;  /* 0x20000009ff277230 */ /* 0x000fc40000004100 */
[-C--:B------:R-:W-:Y:S01]  /*10fc0*/  FMUL.FTZ R43, R44, R38.reuse ;  /* 0x000000262c2b7220 */ /* 0x080fe20000410000 */
[----:B------:R-:W-:Y:S01]  /*10fd0*/  FMUL.FTZ R45, R42, R38 ;  /* 0x000000262a2d7220 */ /* 0x000fe20000410000 */
[----:B------:R-:W-:Y:S02]  /*10fe0*/  HADD2.F32 R38, -RZ, R28.H0_H0 ;  /* 0x2000001cff267230 */ /* 0x000fe40000004100 */
[----:B------:R-:W-:Y:S01]  /*10ff0*/  FMUL.FTZ R31, R46, R8 ;  /* 0x000000082e1f7220 */ /* 0x000fe20000410000 */
[----:B------:R-:W-:Y:S02]  /*11000*/  HADD2.F32 R9, -RZ, R9.H1_H1 ;  /* 0x30000009ff097230 */ /* 0x000fe40000004100 */
[-C--:B------:R-:W-:Y:S01]  /*11010*/  FFMA.FTZ R43, R42, R0.reuse, -R43 ;  /* 0x000000002a2b7223 */ /* 0x080fe2000001082b */
[----:B------:R-:W-:Y:S01]  /*11020*/  FFMA.FTZ R45, R44, R0, R45 ;  /* 0x000000002c2d7223 */ /* 0x000fe2000001002d */
[----:B------:R-:W-:Y:S01]  /*11030*/  FMUL.FTZ R27, R38, R8 ;  /* 0x00000008261b7220 */ /* 0x000fe20000410000 */
[----:B------:R-:W-:-:S02]  /*11040*/  HADD2.F32 R5, -RZ, R5.H1_H1 ;  /* 0x30000005ff057230 */ /* 0x000fc40000004100 */
[-C--:B------:R-:W-:Y:S01]  /*11050*/  FFMA.FTZ R0, R38, R4.reuse, -R31 ;  /* 0x0000000426007223 */ /* 0x080fe2000001081f */
[----:B------:R-:W-:Y:S02]  /*11060*/  HADD2.F32 R40, -RZ, R10.H0_H0 ;  /* 0x2000000aff287230 */ /* 0x000fe40000004100 */
[----:B------:R-:W-:Y:S01]  /*11070*/  FFMA.FTZ R8, R46, R4, R27 ;  /* 0x000000042e087223 */ /* 0x000fe2000001001b */
[----:B------:R-:W-:Y:S02]  /*11080*/  HADD2.F32 R27, -RZ, R28.H1_H1 ;  /* 0x3000001cff1b7230 */ /* 0x000fe40000004100 */
[----:B------:R-:W-:Y:S01]  /*11090*/  FMUL.FTZ R4, R53, R9 ;  /* 0x0000000935047220 */ /* 0x000fe20000410000 */
[----:B------:R-:W-:Y:S02]  /*110a0*/  HADD2.F32 R10, -RZ, R10.H1_H1 ;  /* 0x3000000aff0a7230 */ /* 0x000fe40000004100 */
[----:B------:R-:W-:Y:S01]  /*110b0*/  FMUL.FTZ R38, R51, R39 ;  /* 0x0000002733267220 */ /* 0x000fe20000410000 */
[----:B------:R-:W-:-:S02]  /*110c0*/  HADD2.F32 R46, -RZ, R34.H0_H0 ;  /* 0x20000022ff2e7230 */ /* 0x000fc40000004100 */
[C---:B------:R-:W-:Y:S01]  /*110d0*/  FMUL.FTZ R28, R27.reuse, R9 ;  /* 0x000000091b1c7220 */ /* 0x040fe20000410000 */
[----:B------:R-:W-:Y:S01]  /*110e0*/  FFMA.FTZ R9, R27, R5, -R4 ;  /* 0x000000051b097223 */ /* 0x000fe20000010804 */
[----:B------:R-:W-:Y:S02]  /*110f0*/  HADD2.F32 R36, -RZ, R6.H0_H0 ;  /* 0x20000006ff247230 */ /* 0x000fe40000004100 */
[----:B------:R-:W-:Y:S01]  /*11100*/  FMUL.FTZ R32, R49, R39 ;  /* 0x0000002731207220 */ /* 0x000fe20000410000 */
[----:B------:R-:W-:Y:S02]  /*11110*/  HADD2.F32 R4, -RZ, R30.H0_H0 ;  /* 0x2000001eff047230 */ /* 0x000fe40000004100 */
[----:B------:R-:W-:Y:S01]  /*11120*/  FFMA.FTZ R27, R53, R5, R28 ;  /* 0x00000005351b7223 */ /* 0x000fe2000001001c */
[----:B------:R-:W-:Y:S02]  /*11130*/  HADD2.F32 R6, -RZ, R6.H1_H1 ;  /* 0x30000006ff067230 */ /* 0x000fe40000004100 */
[----:B------:R-:W-:Y:S01]  /*11140*/  FMUL.FTZ R5, R46, R10 ;  /* 0x0000000a2e057220 */ /* 0x000fe20000410000 */
[----:B------:R-:W-:-:S02]  /*11150*/  HADD2.F32 R41, -RZ, R11.H0_H0 ;  /* 0x2000000bff297230 */ /* 0x000fc40000004100 */
[-C--:B------:R-:W-:Y:S01]  /*11160*/  FFMA.FTZ R38, R49, R35.reuse, -R38 ;  /* 0x0000002331267223 */ /* 0x080fe20000010826 */
[----:B------:R-:W-:Y:S02]  /*11170*/  HADD2.F32 R44, -RZ, R33.H0_H0 ;  /* 0x20000021ff2c7230 */ /* 0x000fe40000004100 */
[C---:B------:R-:W-:Y:S01]  /*11180*/  FMUL.FTZ R39, R4.reuse, R10 ;  /* 0x0000000a04277220 */ /* 0x040fe20000410000 */
[----:B------:R-:W-:Y:S02]  /*11190*/  HADD2.F32 R11, -RZ, R11.H1_H1 ;  /* 0x3000000bff0b7230 */ /* 0x000fe40000004100 */
[----:B------:R-:W-:Y:S01]  /*111a0*/  FFMA.FTZ R10, R4, R6, -R5 ;  /* 0x00000006040a7223 */ /* 0x000fe20000010805 */
[----:B------:R-:W-:Y:S02]  /*111b0*/  HADD2.F32 R42, -RZ, R29.H0_H0 ;  /* 0x2000001dff2a7230 */ /* 0x000fe40000004100 */
[----:B------:R-:W-:Y:S01]  /*111c0*/  FFMA.FTZ R32, R51, R35, R32 ;  /* 0x0000002333207223 */ /* 0x000fe20000010020 */
[----:B------:R-:W-:-:S02]  /*111d0*/  HADD2.F32 R33, -RZ, R33.H1_H1 ;  /* 0x30000021ff217230 */ /* 0x000fc40000004100 */
[----:B------:R-:W-:Y:S01]  /*111e0*/  FMUL.FTZ R31, R44, R40 ;  /* 0x000000282c1f7220 */ /* 0x000fe20000410000 */
        /* <DEDUP_REMOVED lines=9> */
[----:B------:R-:W-:Y:S01]  /*11280*/  FMUL.FTZ R6, R29, R41 ;  /* 0x000000291d067220 */ /* 0x000fe20000410000 */
[----:B------:R-:W-:Y:S01]  /*11290*/  FMUL.FTZ R34, R5, R11 ;  /* 0x0000000b05227220 */ /* 0x000fe20000410000 */
[-C--:B------:R-:W-:Y:S01]  /*112a0*/  FFMA.FTZ R31, R42, R36.reuse, -R31 ;  /* 0x000000242a1f7223 */ /* 0x080fe2000001081f */
[----:B------:R-:W-:Y:S01]  /*112b0*/  FFMA.FTZ R11, R29, R37, -R4 ;  /* 0x000000251d0b7223 */ /* 0x000fe20000010804 */
[----:B------:R-:W-:Y:S01]  /*112c0*/  FFMA.FTZ R30, R5, R7, -R30 ;  /* 0x00000007051e7223 */ /* 0x000fe2000001081e */
[----:B------:R-:W-:Y:S01]  /*112d0*/  FFMA.FTZ R35, R44, R36, R35 ;  /* 0x000000242c237223 */ /* 0x000fe20000010023 */
[----:B------:R-:W-:Y:S01]  /*112e0*/  FFMA.FTZ R37, R33, R37, R6 ;  /* 0x0000002521257223 */ /* 0x000fe20000010006 */
        /* <DEDUP_REMOVED lines=11> */
.L_x_640:
[----:B------:R-:W-:Y:S05]  /*113a0*/  BSYNC B1 ;  /* 0x0000000000017941 */ /* 0x000fea0003800000 */
.L_x_639:
[----:B------:R-:W-:Y:S05]  /*113b0*/  @P1 BRA `(.L_x_612) ;  /* 0x00000004005c1947 */ /* 0x000fea0003800000 */
[----:B------:R-:W2:Y:S01]  /*113c0*/  LDL R42, [R1+0x80] ;  /* 0x00008000012a7983 */ /* 0x000ea20000100800 */
[----:B------:R-:W-:Y:S01]  /*113d0*/  LEA.HI R12, R47, R12, RZ, 0x1d ;  /* 0x0000000c2f0c7211 */ /* 0x000fe200078fe8ff */
[----:B------:R-:W-:Y:S02]  /*113e0*/  HADD2.F32 R36, -RZ, R21.H0_H0 ;  /* 0x20000015ff247230 */ /* 0x000fe40000004100 */
[----:B------:R-:W-:Y:S01]  /*113f0*/  HADD2.F32 R34, -RZ, R13.H0_H0 ;  /* 0x2000000dff227230 */ /* 0x000fe20000004100 */
[----:B0-----:R-:W-:Y:S01]  /*11400*/  SHF.R.S32.HI R3, RZ, 0x1f, R12 ;  /* 0x0000001fff037819 */ /* 0x001fe2000001140c */
[----:B------:R-:W-:Y:S02]  /*11410*/  IMAD.SHL.U32 R0, R12, 0x8, RZ ;  /* 0x000000080c007824 */ /* 0x000fe400078e00ff */
[--C-:B------:R-:W-:Y:S01]  /*11420*/  HADD2.F32 R38, -RZ, R24.reuse.H0_H0 ;  /* 0x20000018ff267230 */ /* 0x100fe20000004100 */
[----:B------:R-:W-:Y:S01]  /*11430*/  LEA.HI R3, R3, R12, RZ, 0x3 ;  /* 0x0000000c03037211 */ /* 0x000fe200078f18ff */
[----:B------:R-:W-:Y:S01]  /*11440*/  HADD2.F32 R40, -RZ, R21.H1_H1 ;  /* 0x30000015ff287230 */ /* 0x000fe20000004100 */
[----:B-----5:R-:W-:Y:S01]  /*11450*/  LOP3.LUT R0, R54, 0x38, R0, 0xf8, !PT ;  /* 0x0000003836007812 */ /* 0x020fe200078ef800 */
[----:B------:R-:W-:Y:S01]  /*11460*/  HADD2.F32 R39, -RZ, R24.H1_H1 ;  /* 0x30000018ff277230 */ /* 0x000fe20000004100 */
[----:B------:R-:W-:Y:S01]  /*11470*/  SHF.L.U32 R3, R3, 0xa, RZ ;  /* 0x0000000a03037819 */ /* 0x000fe200000006ff */
[----:B------:R-:W-:Y:S01]  /*11480*/  HADD2.F32 R37, -RZ, R15.H0_H0 ;  /* 0x2000000fff257230 */ /* 0x000fe20000004100 */
[----:B------:R-:W-:Y:S01]  /*11490*/  LOP3.LUT R0, R0, R52, RZ, 0x3c, !PT ;  /* 0x0000003400007212 */ /* 0x000fe200078e3cff */
[----:B------:R-:W-:Y:S01]  /*114a0*/  HADD2.F32 R41, -RZ, R25.H0_H0 ;  /* 0x20000019ff297230 */ /* 0x000fe20000004100 */
[----:B------:R-:W-:-:S04]  /*114b0*/  LOP3.LUT R3, R3, 0x7fffe000, RZ, 0xc0, !PT ;  /* 0x7fffe00003037812 */ /* 0x000fc800078ec0ff */
[----:B------:R-:W-:-:S05]  /*114c0*/  IADD3 R3, R0, R3, R50 ;  /* 0x0000000300037210 */ /* 0x000fca0007ffe032 */
[----:B------:R-:W-:-:S05]  /*114d0*/  IMAD R3, R3, 0x2, R16 ;  /* 0x0000000203037824 */ /* 0x000fca00078e0210 */
[----:B------:R-:W0:Y:S02]  /*114e0*/  LDS.128 R8, [R3+0x14400] ;  /* 0x0144000003087984 */ /* 0x000e240000000c00 */
[--C-:B0-----:R-:W-:Y:S02]  /*114f0*/  HADD2.F32 R29, -RZ, R8.reuse.H0_H0 ;  /* 0x20000008ff1d7230 */ /* 0x101fe40000004100 */
[----:B------:R-:W-:Y:S02]  /*11500*/  HADD2.F32 R8, -RZ, R8.H1_H1 ;  /* 0x30000008ff087230 */ /* 0x000fe40000004100 */
[--C-:B------:R-:W-:Y:S02]  /*11510*/  HADD2.F32 R30, -RZ, R9.reuse.H0_H0 ;  /* 0x20000009ff1e7230 */ /* 0x100fe40000004100 */
[-C--:B------:R-:W-:Y:S01]  /*11520*/  FMUL.FTZ R33, R36, R29.reuse ;  /* 0x0000001d24217220 */ /* 0x080fe20000410000 */
[----:B------:R-:W-:Y:S01]  /*11530*/  FMUL.FTZ R29, R34, R29 ;  /* 0x0000001d221d7220 */ /* 0x000fe20000410000 */
[----:B------:R-:W-:Y:S01]  /*11540*/  FMUL.FTZ R21, R38, R8 ;  /* 0x0000000826157220 */ /* 0x000fe20000410000 */
[----:B------:R-:W-:-:S02]  /*11550*/  HADD2.F32 R9, -RZ, R9.H1_H1 ;  /* 0x30000009ff097230 */ /* 0x000fc40000004100 */
[--C-:B------:R-:W-:Y:S02]  /*11560*/  HADD2.F32 R31, -RZ, R10.reuse.H0_H0 ;  /* 0x2000000aff1f7230 */ /* 0x100fe40000004100 */
[----:B------:R-:W-:Y:S02]  /*11570*/  HADD2.F32 R10, -RZ, R10.H1_H1 ;  /* 0x3000000aff0a7230 */ /* 0x000fe40000004100 */
[--C-:B------:R-:W-:Y:S02]  /*11580*/  HADD2.F32 R32, -RZ, R11.reuse.H0_H0 ;  /* 0x2000000bff207230 */ /* 0x100fe40000004100 */
[----:B------:R-:W-:Y:S01]  /*11590*/  FMUL.FTZ R24, R37, R31 ;  /* 0x0000001f25187220 */ /* 0x000fe20000410000 */
[----:B------:R-:W-:Y:S01]  /*115a0*/  HADD2.F32 R11, -RZ, R11.H1_H1 ;  /* 0x3000000bff0b7230 */ /* 0x000fe20000004100 */
[----:B--2---:R-:W0:Y:S02]  /*115b0*/  LDS.128 R4, [R42] ;  /* 0x000000002a047984 */ /* 0x004e240000000c00 */
[----:B0-----:R-:W-:-:S02]  /*115c0*/  HADD2.F32 R0, -RZ, R4.H0_H0 ;  /* 0x20000004ff007230 */ /* 0x001fc40000004100 */
[----:B------:R-:W-:Y:S02]  /*115d0*/  HADD2.F32 R4, -RZ, R4.H1_H1 ;  /* 0x30000004ff047230 */ /* 0x000fe40000004100 */
[----:B------:R-:W-:Y:S02]  /*115e0*/  HADD2.F32 R12, -RZ, R5.H0_H0 ;  /* 0x20000005ff0c7230 */ /* 0x000fe40000004100 */
[-C--:B------:R-:W-:Y:S01]  /*115f0*/  FFMA.FTZ R33, R34, R0.reuse, -R33 ;  /* 0x0000000022217223 */ /* 0x080fe20000010821 */
[----:B------:R-:W-:Y:S02]  /*11600*/  HADD2.F32 R34, -RZ, R14.H0_H0 ;  /* 0x2000000eff227230 */ /* 0x000fe40000004100 */
[----:B------:R-:W-:Y:S01]  /*11610*/  FFMA.FTZ R29, R36, R0, R29 ;  /* 0x00000000241d7223 */ /* 0x000fe2000001001d */
[----:B------:R-:W-:Y:S02]  /*11620*/  HADD2.F32 R36, -RZ, R13.H1_H1 ;  /* 0x3000000dff247230 */ /* 0x000fe40000004100 */
[----:B------:R-:W-:-:S02]  /*11630*/  HADD2.F32 R5, -RZ, R5.H1_H1 ;  /* 0x30000005ff057230 */ /* 0x000fc40000004100 */
[C---:B------:R-:W-:Y:S01]  /*11640*/  FMUL.FTZ R13, R34.reuse, R8 ;  /* 0x00000008220d7220 */ /* 0x040fe20000410000 */
[----:B------:R-:W-:Y:S01]  /*11650*/  FFMA.FTZ R0, R34, R4, -R21 ;  /* 0x0000000422007223 */ /* 0x000fe20000010815 */
[-C--:B------:R-:W-:Y:S01]  /*11660*/  FMUL.FTZ R21, R40, R30.reuse ;  /* 0x0000001e28157220 */ /* 0x080fe20000410000 */
[----:B------:R-:W-:Y:S01]  /*11670*/  FMUL.FTZ R35, R36, R30 ;  /* 0x0000001e24237220 */ /* 0x000fe20000410000 */
[----:B------:R-:W-:Y:S01]  /*11680*/  FFMA.FTZ R8, R38, R4, R13 ;  /* 0x0000000426087223 */ /* 0x000fe2000001000d */
[----:B------:R-:W-:Y:S02]  /*11690*/  HADD2.F32 R13, -RZ, R14.H1_H1 ;  /* 0x3000000eff0d7230 */ /* 0x000fe40000004100 */
[-C--:B------:R-:W-:Y:S01]  /*116a0*/  FMUL.FTZ R4, R39, R9.reuse ;  /* 0x0000000927047220 */ /* 0x080fe20000410000 */
[----:B------:R-:W-:Y:S02]  /*116b0*/  HADD2.F32 R34, -RZ, R26.H0_H0 ;  /* 0x2000001aff227230 */ /* 0x000fe40000004100 */
[-C--:B------:R-:W-:Y:S01]  /*116c0*/  FFMA.FTZ R21, R36, R12.reuse, -R21 ;  /* 0x0000000c24157223 */ /* 0x080fe20000010815 */
[----:B------:R-:W-:Y:S01]  /*116d0*/  FFMA.FTZ R35, R40, R12, R35 ;  /* 0x0000000c28237223 */ /* 0x000fe20000010023 */
[----:B------:R-:W-:Y:S01]  /*116e0*/  FMUL.FTZ R14, R13, R9 ;  /* 0x000000090d0e7220 */ /* 0x000fe20000410000 */
[----:B------:R-:W-:-:S02]  /*116f0*/  HADD2.F32 R27, -RZ, R6.H0_H0 ;  /* 0x20000006ff1b7230 */ /* 0x000fc40000004100 */
[----:B------:R-:W-:Y:S01]  /*11700*/  FFMA.FTZ R12, R13, R5, -R4 ;  /* 0x000000050d0c7223 */ /* 0x000fe20000010804 */
[----:B------:R-:W-:Y:S02]  /*11710*/  HADD2.F32 R30, -RZ, R20.H0_H0 ;  /* 0x20000014ff1e7230 */ /* 0x000fe40000004100 */
[----:B------:R-:W-:Y:S01]  /*11720*/  FMUL.FTZ R4, R41, R31 ;  /* 0x0000001f29047220 */ /* 0x000fe20000410000 */
[----:B------:R-:W-:Y:S02]  /*11730*/  HADD2.F32 R6, -RZ, R6.H1_H1 ;  /* 0x30000006ff067230 */ /* 0x000fe40000004100 */
[----:B------:R-:W-:Y:S01]  /*11740*/  FFMA.FTZ R14, R39, R5, R14 ;  /* 0x00000005270e7223 */ /* 0x000fe2000001000e */
[-C--:B------:R-:W-:Y:S01]  /*11750*/  FMUL.FTZ R5, R34, R10.reuse ;  /* 0x0000000a22057220 */ /* 0x080fe20000410000 */
[-C--:B------:R-:W-:Y:S01]  /*11760*/  FFMA.FTZ R13, R37, R27.reuse, -R4 ;  /* 0x0000001b250d7223 */ /* 0x080fe20000010804 */
[----:B------:R-:W-:Y:S01]  /*11770*/  FFMA.FTZ R24, R41, R27, R24 ;  /* 0x0000001b29187223 */ /* 0x000fe20000010018 */
[C---:B------:R-:W-:Y:S01]  /*11780*/  FMUL.FTZ R9, R30.reuse, R10 ;  /* 0x0000000a1e097220 */ /* 0x040fe20000410000 */
[----:B------:R-:W-:Y:S01]  /*11790*/  FFMA.FTZ R10, R30, R6, -R5 ;  /* 0x000000061e0a7223 */ /* 0x000fe20000010805 */
[----:B------:R-:W-:Y:S01]  /*117a0*/  HADD2.F32 R36, -RZ, R25.H1_H1 ;  /* 0x30000019ff247230 */ /* 0x000fe20000004100 */
[----:B------:R-:W-:Y:S01]  /*117b0*/  F2FP.F16.F32.PACK_AB R8, R8, R29 ;  /* 0x0000001d0808723e */ /* 0x000fe200000000ff */
[----:B------:R-:W-:-:S02]  /*117c0*/  HADD2.F32 R27, -RZ, R26.H1_H1 ;  /* 0x3000001aff1b7230 */ /* 0x000fc40000004100 */
[----:B------:R-:W-:Y:S02]  /*117d0*/  HADD2.F32 R30, -RZ, R15.H1_H1 ;  /* 0x3000000fff1e7230 */ /* 0x000fe40000004100 */
[----:B------:R-:W-:Y:S01]  /*117e0*/  FFMA.FTZ R15, R34, R6, R9 ;  /* 0x00000006220f7223 */ /* 0x000fe20000010009 */
[----:B------:R-:W-:Y:S02]  /*117f0*/  HADD2.F32 R25, -RZ, R20.H1_H1 ;  /* 0x30000014ff197230 */ /* 0x000fe40000004100 */
[-C--:B------:R-:W-:Y:S01]  /*11800*/  FMUL.FTZ R5, R36, R32.reuse ;  /* 0x0000002024057220 */ /* 0x080fe20000410000 */
[--C-:B------:R-:W-:Y:S02]  /*11810*/  HADD2.F32 R28, -RZ, R7.reuse.H0_H0 ;  /* 0x20000007ff1c7230 */ /* 0x100fe40000004100 */
[-C--:B------:R-:W-:Y:S01]  /*11820*/  FMUL.FTZ R4, R27, R11.reuse ;  /* 0x0000000b1b047220 */ /* 0x080fe20000410000 */
[----:B------:R-:W-:Y:S02]  /*11830*/  HADD2.F32 R7, -RZ, R7.H1_H1 ;  /* 0x30000007ff077230 */ /* 0x000fe40000004100 */
[C---:B------:R-:W-:Y:S01]  /*11840*/  FMUL.FTZ R9, R30.reuse, R32 ;  /* 0x000000201e097220 */ /* 0x040fe20000410000 */
[C---:B------:R-:W-:Y:S01]  /*11850*/  FMUL.FTZ R6, R25.reuse, R11 ;  /* 0x0000000b19067220 */ /* 0x040fe20000410000 */
[-C--:B------:R-:W-:Y:S01]  /*11860*/  FFMA.FTZ R11, R30, R28.reuse, -R5 ;  /* 0x0000001c1e0b7223 */ /* 0x080fe20000010805 */
[----:B------:R-:W-:Y:S01]  /*11870*/  F2FP.F16.F32.PACK_AB R5, R12, R21 ;  /* 0x000000150c05723e */ /* 0x000fe200000000ff */
[-C--:B------:R-:W-:Y:S01]  /*11880*/  FFMA.FTZ R20, R25, R7.reuse, -R4 ;  /* 0x0000000719147223 */ /* 0x080fe20000010804 */
[----:B------:R-:W-:Y:S01]  /*11890*/  FFMA.FTZ R28, R36, R28, R9 ;  /* 0x0000001c241c7223 */ /* 0x000fe20000010009 */
[----:B------:R-:W-:Y:S01]  /*118a0*/  FFMA.FTZ R25, R27, R7, R6 ;  /* 0x000000071b197223 */ /* 0x000fe20000010006 */
[----:B------:R-:W-:-:S02]  /*118b0*/  F2FP.F16.F32.PACK_AB R4, R0, R33 ;  /* 0x000000210004723e */ /* 0x000fc400000000ff */
[----:B------:R-:W-:Y:S02]  /*118c0*/  F2FP.F16.F32.PACK_AB R6, R10, R13 ;  /* 0x0000000d0a06723e */ /* 0x000fe400000000ff */
[----:B------:R-:W-:Y:S02]  /*118d0*/  F2FP.F16.F32.PACK_AB R7, R20, R11 ;  /* 0x0000000b1407723e */ /* 0x000fe400000000ff */
[----:B------:R-:W-:Y:S02]  /*118e0*/  F2FP.F16.F32.PACK_AB R9, R14, R35 ;  /* 0x000000230e09723e */ /* 0x000fe400000000ff */
[----:B------:R-:W-:Y:S01]  /*118f0*/  F2FP.F16.F32.PACK_AB R10, R15, R24 ;  /* 0x000000180f0a723e */ /* 0x000fe200000000ff */
[----:B------:R4:W-:Y:S01]  /*11900*/  STS.128 [R42], R4 ;  /* 0x000000042a007388 */ /* 0x0009e20000000c00 */
[----:B------:R-:W-:-:S05]  /*11910*/  F2FP.F16.F32.PACK_AB R11, R25, R28 ;  /* 0x0000001c190b723e */ /* 0x000fca00000000ff */
[----:B------:R4:W-:Y:S02]  /*11920*/  STS.128 [R3+0x14400], R8 ;  /* 0x0144000803007388 */ /* 0x0009e40000000c00 */
.L_x_612:
[----:B------:R-:W-:Y:S05]  /*11930*/  BSYNC B0 ;  /* 0x0000000000007941 */ /* 0x000fea0003800000 */
.L_x_578:
[----:B------:R-:W-:Y:S01]  /*11940*/  @!PT LDS RZ, [RZ] ;  /* 0x00000000fffff984 */ /* 0x000fe20000000800 */
[----:B------:R-:W-:Y:S01]  /*11950*/  @!PT LDS RZ, [RZ] ;  /* 0x00000000fffff984 */ /* 0x000fe20000000800 */
[----:B------:R-:W-:Y:S01]  /*11960*/  @!PT LDS RZ, [RZ] ;  /* 0x00000000fffff984 */ /* 0x000fe20000000800 */
[----:B------:R-:W-:Y:S01]  /*11970*/  @!PT LDS RZ, [RZ] ;  /* 0x00000000fffff984 */ /* 0x000fe20000000800 */
[----:B------:R0:W-:Y:S06]  /*11980*/  MEMBAR.ALL.CTA ;  /* 0x0000000000007992 */ /* 0x0001ec0000008000 */
[----:B0-----:R-:W0:Y:S01]  /*11990*/  FENCE.VIEW.ASYNC.S ;  /* 0x00000000000073c6 */ /* 0x001e220000000000 */
[----:B------:R-:W-:Y:S05]  /*119a0*/  WARPSYNC.ALL ;  /* 0x0000000000007948 */ /* 0x000fea0003800000 */
[----:B0-----:R-:W-:Y:S06]  /*119b0*/  BAR.SYNC.DEFER_BLOCKING 0xd, 0x100 ;  /* 0x0344000000007b1d */ /* 0x001fec0000010000 */
.L_x_576:
[----:B------:R-:W-:-:S06]  /*119c0*/  ULOP3.LUT UR4, UR60, 0x1, URZ, 0xfc, !UPT ;  /* 0x000000013c047892 */ /* 0x000fcc000f8efc3f */
[----:B------:R-:W-:-:S04]  /*119d0*/  MOV R0, UR4 ;  /* 0x0000000400007c02 */ /* 0x000fc80008000f00 */
[----:B------:R-:W-:-:S13]  /*119e0*/  ISETP.NE.AND P0, PT, R0, 0x3, PT ;  /* 0x000000030000780c */ /* 0x000fda0003f05270 */
[----:B------:R-:W-:Y:S05]  /*119f0*/  @!P0 BRA `(.L_x_641) ;  /* 0x0000000000048947 */ /* 0x000fea0003800000 */
[----:B------:R-:W-:Y:S01]  /*11a00*/  BPT.TRAP 0x1 ;  /* 0x000000040000795c */ /* 0x000fe20000300000 */
.L_x_641:
[----:B------:R-:W-:Y:S01]  /*11a10*/  IMAD R0, R221, 0x8, R16 ;  /* 0x00000008dd007824 */ /* 0x000fe200078e0210 */
[----:B01234-:R-:W-:-:S04]  /*11a20*/  SHF.L.U32 R3, R222, 0x1f, RZ ;  /* 0x0000001fde037819 */ /* 0x01ffc800000006ff */
[----:B------:R0:W1:Y:S01]  /*11a30*/  SYNCS.PHASECHK.TRANS64.TRYWAIT P1, [R0+URZ+0x38830], R3 ;  /* 0x03883003000075a7 */ /* 0x000062000802017f */
[----:B------:R-:W-:Y:S05]  /*11a40*/  @!P0 BRA `(.L_x_642) ;  /* 0x0000000000048947 */ /* 0x000fea0003800000 */
[----:B------:R-:W-:Y:S01]  /*11a50*/  BPT.TRAP 0x1 ;  /* 0x000000040000795c */ /* 0x000fe20000300000 */
.L_x_642:
[----:B------:R-:W2:Y:S01]  /*11a60*/  LDL R6, [R1+0x6c] ;  /* 0x00006c0001067983 */ /* 0x000ea20000100800 */
[----:B------:R-:W-:Y:S02]  /*11a70*/  MOV R5, 0xfffffffe ;  /* 0xfffffffe00057802 */ /* 0x000fe40000000f00 */
[----:B--2---:R-:W-:-:S04]  /*11a80*/  SHF.R.S32.HI R4, RZ, 0x1f, R6 ;  /* 0x0000001fff047819 */ /* 0x004fc80000011406 */
[----:B------:R-:W-:-:S04]  /*11a90*/  LEA.HI R4, R4, R6, RZ, 0x2 ;  /* 0x0000000604047211 */ /* 0x000fc800078f10ff */
[----:B------:R-:W-:-:S05]  /*11aa0*/  LOP3.LUT R4, R4, 0x7ffffffc, RZ, 0xc0, !PT ;  /* 0x7ffffffc04047812 */ /* 0x000fca00078ec0ff */
[----:B------:R-:W-:Y:S01]  /*11ab0*/  IMAD.IADD R4, R6, 0x1, -R4 ;  /* 0x0000000106047824 */ /* 0x000fe200078e0a04 */
[----:B-1----:R-:W-:Y:S06]  /*11ac0*/  @P1 BRA `(.L_x_643) ;  /* 0x0000000000081947 */ /* 0x002fec0003800000 */
[----:B------:R-:W1:Y:S02]  /*11ad0*/  SYNCS.PHASECHK.TRANS64.TRYWAIT P1, [R0+URZ+0x38830], R3 ;  /* 0x03883003000075a7 */ /* 0x000e64000802017f */
[----:B-1----:R-:W-:Y:S05]  /*11ae0*/  @!P1 BRA `(.L_x_644) ;  /* 0x0000014800c49947 */ /* 0x002fea0003800000 */
.L_x_643:
[----:B------:R-:W2:Y:S01]  /*11af0*/  S2R R6, SR_TID.X ;  /* 0x0000000000067919 */ /* 0x000ea20000002100 */
[----:B------:R-:W-:Y:S05]  /*11b00*/  WARPSYNC.ALL ;  /* 0x0000000000007948 */ /* 0x000fea0003800000 */
[----:B------:R-:W-:Y:S01]  /*11b10*/  IMAD R5, R4, R5, 0x50 ;  /* 0x0000005004057424 */ /* 0x000fe200078e0205 */
[----:B------:R-:W-:Y:S02]  /*11b20*/  MOV R151, RZ ;  /* 0x000000ff00977202 */ /* 0x000fe40000000f00 */
[----:B--2---:R-:W-:-:S04]  /*11b30*/  LOP3.LUT R6, R6, 0x7f, RZ, 0xc0, !PT ;  /* 0x0000007f06067812 */ /* 0x004fc800078ec0ff */
[----:B------:R-:W-:Y:S01]  /*11b40*/  ISETP.NE.AND P1, PT, R6, RZ, PT ;  /* 0x000000ff0600720c */ /* 0x000fe20003f25270 */
[----:B01----:R-:W-:Y:S01]  /*11b50*/  VIADD R3, R16, 0x24400 ;  /* 0x0002440010037836 */ /* 0x003fe20000000000 */
[----:B------:R-:W-:Y:S01]  /*11b60*/  R2UR UR20, R2 ;  /* 0x00000000021472ca */ /* 0x000fe200000e0000 */
[----:B------:R-:W-:Y:S01]  /*11b70*/  WARPGROUP.ARRIVE ;  /* 0x00000000000079c5 */ /* 0x000fe20000000000 */
[----:B------:R-:W-:Y:S01]  /*11b80*/  UMOV UR5, 0x40000040 ;  /* 0x4000004000057882 */ /* 0x000fe20000000000 */
[----:B------:R-:W-:Y:S01]  /*11b90*/  IMAD.MOV.U32 R7, RZ, RZ, 0x40000040 ;  /* 0x40000040ff077424 */ /* 0x000fe200078e00ff */
[----:B------:R-:W-:Y:S01]  /*11ba0*/  SHF.R.U32.HI R3, RZ, 0x4, R3 ;  /* 0x00000004ff037819 */ /* 0x000fe20000011603 */
[----:B------:R-:W-:Y:S01]  /*11bb0*/  UMOV UR17, UR5 ;  /* 0x0000000500117c82 */ /* 0x000fe20008000000 */
[----:B------:R-:W-:Y:S01]  /*11bc0*/  MOV R15, UR5 ;  /* 0x00000005000f7c02 */ /* 0x000fe20008000f00 */
[----:B------:R-:W-:Y:S01]  /*11bd0*/  IMAD.MOV.U32 R9, RZ, RZ, 0x40000040 ;  /* 0x40000040ff097424 */ /* 0x000fe200078e00ff */
[----:B------:R-:W-:Y:S01]  /*11be0*/  LOP3.LUT R3, R3, 0x3fff, RZ, 0xc0, !PT ;  /* 0x00003fff03037812 */ /* 0x000fe200078ec0ff */
[----:B------:R-:W-:Y:S01]  /*11bf0*/  UMOV UR9, UR17 ;  /* 0x0000001100097c82 */ /* 0x000fe20008000000 */
[----:B------:R-:W-:Y:S01]  /*11c00*/  UMOV UR13, UR17 ;  /* 0x00000011000d7c82 */ /* 0x000fe20008000000 */
[----:B------:R-:W-:Y:S01]  /*11c10*/  MOV R13, 0x40000040 ;  /* 0x40000040000d7802 */ /* 0x000fe20000000f00 */
[----:B------:R-:W-:Y:S01]  /*11c20*/  UMOV UR25, 0x40000040 ;  /* 0x4000004000197882 */ /* 0x000fe20000000000 */
[----:B------:R-:W-:Y:S01]  /*11c30*/  LOP3.LUT R233, R3, 0x10000, RZ, 0xfc, !PT ;  /* 0x0001000003e97812 */ /* 0x000fe200078efcff */
[----:B------:R-:W-:Y:S01]  /*11c40*/  ULOP3.LUT UR20, UR20, 0x10000, URZ, 0xfc, !UPT ;  /* 0x0001000014147892 */ /* 0x000fe2000f8efc3f */
[----:B------:R-:W-:Y:S01]  /*11c50*/  MOV R3, 0x40000040 ;  /* 0x4000004000037802 */ /* 0x000fe20000000f00 */
[----:B------:R-:W-:Y:S01]  /*11c60*/  UMOV UR53, 0x40000040 ;  /* 0x4000004000357882 */ /* 0x000fe20000000000 */
[----:B------:R-:W-:Y:S01]  /*11c70*/  R2UR UR11, R9 ;  /* 0x00000000090b72ca */ /* 0x000fe200000e0000 */
[----:B------:R-:W-:Y:S01]  /*11c80*/  IMAD R2, R221, 0xa00, R233 ;  /* 0x00000a00dd027824 */ /* 0x000fe200078e02e9 */
[----:B------:R-:W-:Y:S01]  /*11c90*/  R2UR UR7, R3 ;  /* 0x00000000030772ca */ /* 0x000fe200000e0000 */
[----:B------:R-:W-:Y:S01]  /*11ca0*/  IMAD.MOV.U32 R9, RZ, RZ, 0x40000040 ;  /* 0x40000040ff097424 */ /* 0x000fe200078e00ff */
[----:B------:R-:W-:Y:S01]  /*11cb0*/  UMOV UR4, UR20 ;  /* 0x0000001400047c82 */ /* 0x000fe20008000000 */
[C---:B------:R-:W-:Y:S01]  /*11cc0*/  VIADD R6, R2.reuse, 0x80 ;  /* 0x0000008002067836 */ /* 0x040fe20000000000 */
[C---:B------:R-:W-:Y:S01]  /*11cd0*/  R2UR UR6, R2.reuse ;  /* 0x00000000020672ca */ /* 0x040fe200000e0000 */
[----:B------:R-:W-:Y:S01]  /*11ce0*/  UMOV UR16, UR4 ;  /* 0x0000000400107c82 */ /* 0x000fe20008000000 */
[----:B------:R-:W-:Y:S01]  /*11cf0*/  IMAD.U32 R14, RZ, RZ, UR4 ;  /* 0x00000004ff0e7e24 */ /* 0x000fe2000f8e00ff */
[C---:B------:R-:W-:Y:S01]  /*11d00*/  IADD3 R8, R2.reuse, 0x100, RZ ;  /* 0x0000010002087810 */ /* 0x040fe20007ffe0ff */
[----:B------:R-:W-:Y:S01]  /*11d10*/  UMOV UR8, UR16 ;  /* 0x0000001000087c82 */ /* 0x000fe20008000000 */
[----:B------:R-:W-:Y:S01]  /*11d20*/  UMOV UR12, UR16 ;  /* 0x00000010000c7c82 */ /* 0x000fe20008000000 */
[----:B------:R-:W-:Y:S01]  /*11d30*/  R2UR UR19, R9 ;  /* 0x00000000091372ca */ /* 0x000fe200000e0000 */
[----:B------:R-:W-:Y:S01]  /*11d40*/  VIADD R12, R2, 0x2 ;  /* 0x00000002020c7836 */ /* 0x000fe20000000000 */
[----:B------:R-:W-:Y:S01]  /*11d50*/  R2UR UR10, R8 ;  /* 0x00000000080a72ca */ /* 0x000fe200000e0000 */
[----:B------:R-:W-:Y:S01]  /*11d60*/  IMAD.MOV.U32 R9, RZ, RZ, 0x40000040 ;  /* 0x40000040ff097424 */ /* 0x000fe200078e00ff */
[----:B------:R-:W-:Y:S01]  /*11d70*/  IADD3 R8, R2, 0x200, RZ ;  /* 0x0000020002087810 */ /* 0x000fe20007ffe0ff */
[----:B------:R0:W-:Y:S01]  /*11d80*/  STL.64 [R1+0x50], R14 ;  /* 0x0000500e01007387 */ /* 0x0001e20000100a00 */
[----:B------:R-:W-:Y:S01]  /*11d90*/  R2UR UR26, R12 ;  /* 0x000000000c1a72ca */ /* 0x000fe200000e0000 */
[----:B------:R-:W-:Y:S01]  /*11da0*/  HGMMA.64x16x16.F32 R56, gdesc[UR4], RZ, !UPT, gsb0 ;  /* 0x00200000043879f0 */ /* 0x000fe2000c0008ff */
[----:B------:R-:W-:Y:S01]  /*11db0*/  R2UR UR6, R6 ;  /* 0x00000000060672ca */ /* 0x000fe200000e0000 */
[----:B------:R-:W-:Y:S01]  /*11dc0*/  UMOV UR4, UR16 ;  /* 0x0000001000047c82 */ /* 0x000fe20008000000 */
[----:B------:R-:W-:Y:S01]  /*11dd0*/  R2UR UR7, R7 ;  /* 0x00000000070772ca */ /* 0x000fe200000e0000 */
[----:B------:R-:W-:Y:S01]  /*11de0*/  UMOV UR5, UR17 ;  /* 0x0000001100057c82 */ /* 0x000fe20008000000 */
[C---:B------:R-:W-:Y:S01]  /*11df0*/  IADD3 R6, R2.reuse, 0x180, RZ ;  /* 0x0000018002067810 */ /* 0x040fe20007ffe0ff */
[----:B------:R-:W-:Y:S01]  /*11e00*/  VIADD R12, R2, 0x4 ;  /* 0x00000004020c7836 */ /* 0x000fe20000000000 */
[----:B------:R-:W-:Y:S01]  /*11e10*/  MOV R7, 0x40000040 ;  /* 0x4000004000077802 */ /* 0x000fe20000000f00 */
[----:B------:R-:W-:Y:S01]  /*11e20*/  UIADD3 UR52, UR20, 0x806, URZ ;  /* 0x0000080614347890 */ /* 0x000fe2000fffe03f */
[----:B------:R-:W-:Y:S01]  /*11e30*/  R2UR UR14, R6 ;  /* 0x00000000060e72ca */ /* 0x000fe200000e0000 */
[----:B------:R-:W-:Y:S01]  /*11e40*/  VIADD R6, R2, 0x82 ;  /* 0x0000008202067836 */ /* 0x000fe20000000000 */
[----:B------:R-:W-:Y:S01]  /*11e50*/  R2UR UR15, R7 ;  /* 0x00000000070f72ca */ /* 0x000fe200000e0000 */
[----:B------:R-:W-:Y:S01]  /*11e60*/  IMAD.MOV.U32 R7, RZ, RZ, 0x40000040 ;  /* 0x40000040ff077424 */ /* 0x000fe200078e00ff */
[----:B------:R-:W-:Y:S01]  /*11e70*/  R2UR UR18, R8 ;  /* 0x00000000081272ca */ /* 0x000fe200000e0000 */
[----:B------:R-:W-:Y:S01]  /*11e80*/  UIADD3 UR48, UR20, 0xc00, URZ ;  /* 0x00000c0014307890 */ /* 0x000fe2000fffe03f */
[----:B------:R-:W-:Y:S01]  /*11e90*/  R2UR UR27, R13 ;  /* 0x000000000d1b72ca */ /* 0x000fe200000e0000 */
[----:B------:R-:W-:Y:S01]  /*11ea0*/  UMOV UR49, 0x40000040 ;  /* 0x4000004000317882 */ /* 0x000fe20000000000 */
[----:B------:R-:W-:Y:S01]  /*11eb0*/  IADD3 R8, R2, 0x102, RZ ;  /* 0x0000010202087810 */ /* 0x000fe20007ffe0ff */
[----:B------:R-:W-:Y:S01]  /*11ec0*/  UIADD3 UR44, UR20, 0xc02, URZ ;  /* 0x00000c02142c7890 */ /* 0x000fe2000fffe03f */
[----:B------:R-:W-:Y:S01]  /*11ed0*/  MOV R13, 0x40000040 ;  /* 0x40000040000d7802 */ /* 0x000fe20000000f00 */
[----:B------:R-:W-:Y:S01]  /*11ee0*/  UMOV UR45, 0x40000040 ;  /* 0x40000040002d7882 */ /* 0x000fe20000000000 */
[----:B0-----:R-:W-:Y:S01]  /*11ef0*/  MOV R15, UR25 ;  /* 0x00000019000f7c02 */ /* 0x001fe20008000f00 */
[----:B------:R-:W-:Y:S01]  /*11f00*/  UIADD3 UR40, UR20, 0xc04, URZ ;  /* 0x00000c0414287890 */ /* 0x000fe2000fffe03f */
[----:B------:R-:W-:Y:S01]  /*11f10*/  MOV R3, 0x40000040 ;  /* 0x4000004000037802 */ /* 0x000fe20000000f00 */
[----:B------:R-:W-:Y:S01]  /*11f20*/  UMOV UR41, 0x40000040 ;  /* 0x4000004000297882 */ /* 0x000fe20000000000 */
[----:B------:R-:W-:Y:S01]  /*11f30*/  UIADD3 UR36, UR20, 0xc06, URZ ;  /* 0x00000c0614247890 */ /* 0x000fe2000fffe03f */
[----:B------:R-:W-:Y:S01]  /*11f40*/  IMAD.IADD R5, R5, 0x1, R148 ;  /* 0x0000000105057824 */ /* 0x000fe200078e0294 */
[----:B------:R-:W-:Y:S01]  /*11f50*/  UMOV UR37, 0x40000040 ;  /* 0x4000004000257882 */ /* 0x000fe20000000000 */
[----:B------:R-:W-:Y:S01]  /*11f60*/  P2R R10, PR, RZ, 0x1 ;  /* 0x00000001ff0a7803 */ /* 0x000fe20000000000 */
[----:B------:R-:W-:Y:S01]  /*11f70*/  @!P1 VIADD R0, R0, 0x38840 ;  /* 0x0003884000009836 */ /* 0x000fe20000000000 */
[----:B------:R-:W-:Y:S01]  /*11f80*/  BSSY B0, `(.L_x_645) ;  /* 0x00009b3000007945 */ /* 0x000fe20003800000 */
[-C--:B------:R-:W-:Y:S01]  /*11f90*/  MOV R150, R151.reuse ;  /* 0x0000009700967202 */ /* 0x080fe20000000f00 */
[--C-:B------:R-:W-:Y:S01]  /*11fa0*/  IMAD.MOV.U32 R149, RZ, RZ, R151.reuse ;  /* 0x000000ffff957224 */ /* 0x100fe200078e0097 */
[-C--:B------:R-:W-:Y:S01]  /*11fb0*/  MOV R146, R151.reuse ;  /* 0x0000009700927202 */ /* 0x080fe20000000f00 */
[--C-:B-----5:R-:W-:Y:S01]  /*11fc0*/  IMAD.MOV.U32 R147, RZ, RZ, R151.reuse ;  /* 0x000000ffff937224 */ /* 0x120fe200078e0097 */
[----:B------:R-:W-:Y:S01]  /*11fd0*/  @!P1 PRMT R0, RZ, 0x654, R0 ;  /* 0x00000654ff009816 */ /* 0x000fe20000000000 */
        /* <DEDUP_REMOVED lines=14> */
[----:B------:R-:W-:Y:S01]  /*120c0*/  IMAD.MOV.U32 R131, RZ, RZ, R151 ;  /* 0x000000ffff837224 */ /* 0x000fe200078e0097 */
[----:B------:R-:W-:Y:S01]  /*120d0*/  MOV R130, R151 ;  /* 0x0000009700827202 */ /* 0x000fe20000000f00 */
        /* <DEDUP_REMOVED lines=9> */
[-C--:B------:R-:W-:Y:S01]  /*12170*/  MOV R124, R151.reuse ;  /* 0x00000097007c7202 */ /* 0x080fe20000000f00 */
[--C-:B------:R-:W-:Y:S01]  /*12180*/  IMAD.MOV.U32 R123, RZ, RZ, R151.reuse ;  /* 0x000000ffff7b7224 */ /* 0x100fe200078e0097 */
[-C--:B------:R-:W-:Y:S01]  /*12190*/  MOV R122, R151.reuse ;  /* 0x00000097007a7202 */ /* 0x080fe20000000f00 */
[--C-:B------:R-:W-:Y:S01]  /*121a0*/  IMAD.MOV.U32 R121, RZ, RZ, R151.reuse ;  /* 0x000000ffff797224 */ /* 0x100fe200078e0097 */
[-C--:B------:R-:W-:Y:S01]  /*121b0*/  MOV R120, R151.reuse ;  /* 0x0000009700787202 */ /* 0x080fe20000000f00 */
[--C-:B------:R-:W-:Y:S01]  /*121c0*/  IMAD.MOV.U32 R119, RZ, RZ, R151.reuse ;  /* 0x000000ffff777224 */ /* 0x100fe200078e0097 */
[----:B------:R-:W-:Y:S01]  /*121d0*/  UMOV UR24, UR4 ;  /* 0x0000000400187c82 */ /* 0x000fe20008000000 */
[-C--:B------:R-:W-:Y:S01]  /*121e0*/  MOV R118, R151.reuse ;  /* 0x0000009700767202 */ /* 0x080fe20000000f00 */
[----:B------:R-:W-:Y:S01]  /*121f0*/  IMAD.U32 R14, RZ, RZ, UR24 ;  /* 0x00000018ff0e7e24 */ /* 0x000fe2000f8e00ff */
[-C--:B------:R-:W-:Y:S01]  /*12200*/  MOV R116, R151.reuse ;  /* 0x0000009700747202 */ /* 0x080fe20000000f00 */
[--C-:B------:R-:W-:Y:S01]  /*12210*/  IMAD.MOV.U32 R117, RZ, RZ, R151.reuse ;  /* 0x000000ffff757224 */ /* 0x100fe200078e0097 */
[-C--:B------:R-:W-:Y:S01]  /*12220*/  MOV R114, R151.reuse ;  /* 0x0000009700727202 */ /* 0x080fe20000000f00 */
[--C-:B------:R-:W-:Y:S01]  /*12230*/  IMAD.MOV.U32 R115, RZ, RZ, R151.reuse ;  /* 0x000000ffff737224 */ /* 0x100fe200078e0097 */
[----:B------:R0:W-:Y:S01]  /*12240*/  STL.64 [R1+0x48], R14 ;  /* 0x0000480e01007387 */ /* 0x0001e20000100a00 */
        /* <DEDUP_REMOVED lines=29> */
[----:B------:R-:W-:-:S02]  /*12420*/  MOV R84, R151 ;  /* 0x0000009700547202 */ /* 0x000fc40000000f00 */
[-C--:B------:R-:W-:Y:S02]  /*12430*/  MOV R82, R151.reuse ;  /* 0x0000009700527202 */ /* 0x080fe40000000f00 */
[-C--:B------:R-:W-:Y:S02]  /*12440*/  MOV R80, R151.reuse ;  /* 0x0000009700507202 */ /* 0x080fe40000000f00 */
[-C--:B------:R-:W-:Y:S01]  /*12450*/  MOV R78, R151.reuse ;  /* 0x00000097004e7202 */ /* 0x080fe20000000f00 */
[----:B------:R-:W-:Y:S02]  /*12460*/  WARPGROUP.DEPBAR.LE gsb0, 0x0 ;  /* 0x00008000000079c5 */ /* 0x000fe40000010000 */
[----:B------:R-:W-:Y:S01]  /*12470*/  WARPGROUP.ARRIVE ;  /* 0x00000000000079c5 */ /* 0x000fe20000000000 */
[-C--:B------:R-:W-:Y:S02]  /*12480*/  MOV R76, R151.reuse ;  /* 0x00000097004c7202 */ /* 0x080fe40000000f00 */
[----:B------:R-:W-:-:S02]  /*12490*/  MOV R74, R151 ;  /* 0x00000097004a7202 */ /* 0x000fc40000000f00 */
[-C--:B------:R-:W-:Y:S01]  /*124a0*/  MOV R72, R151.reuse ;  /* 0x0000009700487202 */ /* 0x080fe20000000f00 */
[----:B------:R-:W-:Y:S01]  /*124b0*/  HGMMA.64x16x16.F32 R40, gdesc[UR8], RZ, !UPT, gsb0 ;  /* 0x00200000082879f0 */ /* 0x000fe2000c0008ff */
[----:B------:R-:W-:Y:S01]  /*124c0*/  UMOV UR8, UR24 ;  /* 0x0000001800087c82 */ /* 0x000fe20008000000 */
[----:B------:R-:W-:Y:S01]  /*124d0*/  UMOV UR9, UR25 ;  /* 0x0000001900097c82 */ /* 0x000fe20008000000 */
[----:B------:R-:W-:Y:S01]  /*124e0*/  UMOV UR4, UR8 ;  /* 0x0000000800047c82 */ /* 0x000fe20008000000 */
[----:B------:R-:W-:Y:S01]  /*124f0*/  UMOV UR5, UR9 ;  /* 0x0000000900057c82 */ /* 0x000fe20008000000 */
[-C--:B------:R-:W-:Y:S02]  /*12500*/  MOV R70, R151.reuse ;  /* 0x0000009700467202 */ /* 0x080fe40000000f00 */
[-C--:B------:R-:W-:Y:S02]  /*12510*/  MOV R68, R151.reuse ;  /* 0x0000009700447202 */ /* 0x080fe40000000f00 */
[----:B------:R-:W-:-:S02]  /*12520*/  MOV R66, R151 ;  /* 0x0000009700427202 */ /* 0x000fc40000000f00 */
[----:B------:R-:W-:Y:S01]  /*12530*/  MOV R64, R151 ;  /* 0x0000009700407202 */ /* 0x000fe20000000f00 */
[----:B------:R-:W-:Y:S02]  /*12540*/  WARPGROUP.DEPBAR.LE gsb0, 0x0 ;  /* 0x00008000000079c5 */ /* 0x000fe40000010000 */
[----:B------:R-:W-:-:S06]  /*12550*/  WARPGROUP.ARRIVE ;  /* 0x00000000000079c5 */ /* 0x000fcc0000000000 */
[----:B------:R-:W-:Y:S01]  /*12560*/  HGMMA.64x16x16.F32 R32, gdesc[UR12], RZ, !UPT, gsb0 ;  /* 0x002000000c2079f0 */ /* 0x000fe2000c0008ff */
[----:B------:R-:W-:Y:S01]  /*12570*/  R2UR UR14, R6 ;  /* 0x00000000060e72ca */ /* 0x000fe200000e0000 */
[----:B------:R-:W-:Y:S01]  /*12580*/  UMOV UR12, UR8 ;  /* 0x00000008000c7c82 */ /* 0x000fe20008000000 */
[----:B------:R-:W-:Y:S01]  /*12590*/  R2UR UR15, R7 ;  /* 0x00000000070f72ca */ /* 0x000fe200000e0000 */
[----:B------:R-:W-:Y:S01]  /*125a0*/  UMOV UR13, UR9 ;  /* 0x00000009000d7c82 */ /* 0x000fe20008000000 */
[----:B------:R-:W-:Y:S02]  /*125b0*/  IADD3 R6, R2, 0x182, RZ ;  /* 0x0000018202067810 */ /* 0x000fe40007ffe0ff */
[----:B------:R-:W-:Y:S02]  /*125c0*/  MOV R7, 0x40000040 ;  /* 0x4000004000077802 */ /* 0x000fe40000000f00 */
[----:B------:R-:W-:Y:S01]  /*125d0*/  R2UR UR6, R6 ;  /* 0x00000000060672ca */ /* 0x000fe200000e0000 */
[----:B------:R-:W-:Y:S01]  /*125e0*/  VIADD R6, R2, 0x84 ;  /* 0x0000008402067836 */ /* 0x000fe20000000000 */
[----:B------:R-:W-:Y:S01]  /*125f0*/  R2UR UR7, R7 ;  /* 0x00000000070772ca */ /* 0x000fe200000e0000 */
[----:B------:R-:W-:Y:S01]  /*12600*/  IMAD.MOV.U32 R7, RZ, RZ, 0x40000040 ;  /* 0x40000040ff077424 */ /* 0x000fe200078e00ff */
[----:B------:R-:W-:-:S02]  /*12610*/  WARPGROUP.DEPBAR.LE gsb0, 0x0 ;  /* 0x00008000000079c5 */ /* 0x000fc40000010000 */
[----:B------:R-:W-:-:S06]  /*12620*/  WARPGROUP.ARRIVE ;  /* 0x00000000000079c5 */ /* 0x000fcc0000000000 */
[----:B------:R-:W-:Y:S01]  /*12630*/  HGMMA.64x16x16.F32 R24, gdesc[UR16], RZ, !UPT, gsb0 ;  /* 0x00200000101879f0 */ /* 0x000fe2000c0008ff */
[----:B------:R-:W-:Y:S01]  /*12640*/  R2UR UR18, R8 ;  /* 0x00000000081272ca */ /* 0x000fe200000e0000 */
[----:B------:R-:W-:Y:S01]  /*12650*/  UMOV UR16, UR8 ;  /* 0x0000000800107c82 */ /* 0x000fe20008000000 */
[----:B------:R-:W-:Y:S01]  /*12660*/  R2UR UR19, R9 ;  /* 0x00000000091372ca */ /* 0x000fe200000e0000 */
[----:B------:R-:W-:Y:S01]  /*12670*/  UMOV UR17, UR9 ;  /* 0x0000000900117c82 */ /* 0x000fe20008000000 */
[----:B------:R-:W-:Y:S01]  /*12680*/  IMAD.MOV.U32 R9, RZ, RZ, 0x40000040 ;  /* 0x40000040ff097424 */ /* 0x000fe200078e00ff */
[----:B------:R-:W-:-:S04]  /*12690*/  IADD3 R8, R2, 0x202, RZ ;  /* 0x0000020202087810 */ /* 0x000fc80007ffe0ff */
[----:B------:R-:W-:Y:S02]  /*126a0*/  R2UR UR10, R8 ;  /* 0x00000000080a72ca */ /* 0x000fe400000e0000 */
[----:B------:R-:W-:Y:S01]  /*126b0*/  R2UR UR11, R9 ;  /* 0x00000000090b72ca */ /* 0x000fe200000e0000 */
[----:B------:R-:W-:Y:S01]  /*126c0*/  IMAD.MOV.U32 R9, RZ, RZ, 0x40000040 ;  /* 0x40000040ff097424 */ /* 0x000fe200078e00ff */
[----:B------:R-:W-:Y:S01]  /*126d0*/  IADD3 R8, R2, 0x104, RZ ;  /* 0x0000010402087810 */ /* 0x000fe20007ffe0ff */
[----:B------:R-:W-:Y:S02]  /*126e0*/  WARPGROUP.DEPBAR.LE gsb0, 0x0 ;  /* 0x00008000000079c5 */ /* 0x000fe40000010000 */
[----:B------:R-:W-:-:S06]  /*126f0*/  WARPGROUP.ARRIVE ;  /* 0x00000000000079c5 */ /* 0x000fcc0000000000 */
[----:B------:R-:W-:Y:S01]  /*12700*/  HGMMA.64x16x16.F32 R56, gdesc[UR24], R56, gsb0 ;  /* 0x00200000183879f0 */ /* 0x000fe20008000838 */
[----:B------:R-:W-:Y:S01]  /*12710*/  R2UR UR26, R12 ;  /* 0x000000000c1a72ca */ /* 0x000fe200000e0000 */
[----:B------:R-:W-:Y:S01]  /*12720*/  UMOV UR25, 0x40000040 ;  /* 0x4000004000197882 */ /* 0x000fe20000000000 */
[----:B------:R-:W-:Y:S01]  /*12730*/  R2UR UR27, R13 ;  /* 0x000000000d1b72ca */ /* 0x000fe200000e0000 */
[----:B------:R-:W-:Y:S01]  /*12740*/  VIADD R12, R2, 0x6 ;  /* 0x00000006020c7836 */ /* 0x000fe20000000000 */
[----:B------:R-:W-:Y:S02]  /*12750*/  MOV R13, 0x40000040 ;  /* 0x40000040000d7802 */ /* 0x000fe40000000f00 */
[----:B0-----:R-:W-:Y:S01]  /*12760*/  MOV R15, UR25 ;  /* 0x00000019000f7c02 */ /* 0x001fe20008000f00 */
[----:B------:R-:W-:Y:S02]  /*12770*/  WARPGROUP.DEPBAR.LE gsb0, 0x0 ;  /* 0x00008000000079c5 */ /* 0x000fe40000010000 */
[----:B------:R-:W-:-:S06]  /*12780*/  WARPGROUP.ARRIVE ;  /* 0x00000000000079c5 */ /* 0x000fcc0000000000 */
[----:B------:R-:W-:Y:S01]  /*12790*/  HGMMA.64x16x16.F32 R48, gdesc[UR12], R48, gsb0 ;  /* 0x002000000c3079f0 */ /* 0x000fe20008000830 */
[----:B------:R-:W-:-:S07]  /*127a0*/  UIADD3 UR12, UR20, 0x4, URZ ;  /* 0x00000004140c7890 */ /* 0x000fce000fffe03f */
[----:B------:R-:W-:Y:S02]  /*127b0*/  UMOV UR24, UR12 ;  /* 0x0000000c00187c82 */ /* 0x000fe40008000000 */
[----:B------:R-:W-:-:S05]  /*127c0*/  IMAD.U32 R14, RZ, RZ, UR24 ;  /* 0x00000018ff0e7e24 */ /* 0x000fca000f8e00ff */
[----:B------:R0:W-:Y:S01]  /*127d0*/  STL.64 [R1+0x40], R14 ;  /* 0x0000400e01007387 */ /* 0x0001e20000100a00 */
[----:B------:R-:W-:Y:S02]  /*127e0*/  WARPGROUP.DEPBAR.LE gsb0, 0x0 ;  /* 0x00008000000079c5 */ /* 0x000fe40000010000 */
[----:B------:R-:W-:-:S06]  /*127f0*/  WARPGROUP.ARRIVE ;  /* 0x00000000000079c5 */ /* 0x000fcc0000000000 */
[----:B------:R-:W-:Y:S01]  /*12800*/  HGMMA.64x16x16.F32 R40, gdesc[UR16], R40, gsb0 ;  /* 0x00200000102879f0 */ /* 0x000fe20008000828 */
[----:B------:R-:W-:Y:S01]  /*12810*/  UMOV UR16, UR24 ;  /* 0x0000001800107c82 */ /* 0x000fe20008000000 */
[----:B------:R-:W-:Y:S01]  /*12820*/  UMOV UR17, UR25 ;  /* 0x0000001900117c82 */ /* 0x000fe20008000000 */
[----:B------:R-:W-:Y:S01]  /*12830*/  UMOV UR12, UR16 ;  /* 0x00000010000c7c82 */ /* 0x000fe20008000000 */
[----:B------:R-:W-:Y:S01]  /*12840*/  UMOV UR13, UR17 ;  /* 0x00000011000d7c82 */ /* 0x000fe20008000000 */
[----:B------:R-:W-:Y:S02]  /*12850*/  WARPGROUP.DEPBAR.LE gsb0, 0x0 ;  /* 0x00008000000079c5 */ /* 0x000fe40000010000 */
[----:B------:R-:W-:-:S06]  /*12860*/  WARPGROUP.ARRIVE ;  /* 0x00000000000079c5 */ /* 0x000fcc0000000000 */
[----:B------:R-:W-:Y:S01]  /*12870*/  HGMMA.64x16x16.F32 R32, gdesc[UR4], R32, gsb0 ;  /* 0x00200000042079f0 */ /* 0x000fe20008000820 */
        /* <DEDUP_REMOVED lines=12> */
[----:B------:R-:W-:Y:S01]  /*12940*/  HGMMA.64x16x16.F32 R24, gdesc[UR8], R24, gsb0 ;  /* 0x00200000081879f0 */ /* 0x000fe20008000818 */
        /* <DEDUP_REMOVED lines=22> */
[----:B------:R-:W-:Y:S01]  /*12ab0*/  UIADD3 UR4, UR20, 0x6, URZ ;  /* 0x0000000614047890 */ /* 0x000fe2000fffe03f */
[----:B------:R-:W-:Y:S02]  /*12ac0*/  R2UR UR6, R6 ;  /* 0x00000000060672ca */ /* 0x000fe400000e0000 */
[----:B------:R-:W-:Y:S02]  /*12ad0*/  R2UR UR7, R7 ;  /* 0x00000000070772ca */ /* 0x000fe400000e0000 */
[----:B------:R-:W-:Y:S02]  /*12ae0*/  IADD3 R6, R2, 0x186, RZ ;  /* 0x0000018602067810 */ /* 0x000fe40007ffe0ff */
[----:B------:R-:W-:Y:S01]  /*12af0*/  UMOV UR24, UR4 ;  /* 0x0000000400187c82 */ /* 0x000fe20008000000 */
[----:B------:R-:W-:Y:S01]  /*12b00*/  MOV R7, 0x40000040 ;  /* 0x4000004000077802 */ /* 0x000fe20000000f00 */
[----:B------:R-:W-:-:S05]  /*12b10*/  IMAD.U32 R14, RZ, RZ, UR24 ;  /* 0x00000018ff0e7e24 */ /* 0x000fca000f8e00ff */
[----:B------:R0:W-:Y:S01]  /*12b20*/  STL.64 [R1+0x38], R14 ;  /* 0x0000380e01007387 */ /* 0x0001e20000100a00 */
[----:B------:R-:W-:Y:S02]  /*12b30*/  WARPGROUP.DEPBAR.LE gsb0, 0x0 ;  /* 0x00008000000079c5 */ /* 0x000fe40000010000 */
[----:B------:R-:W-:-:S06]  /*12b40*/  WARPGROUP.ARRIVE ;  /* 0x00000000000079c5 */ /* 0x000fcc0000000000 */
[----:B------:R-:W-:Y:S01]  /*12b50*/  HGMMA.64x16x16.F32 R40, gdesc[UR8], R40, gsb0 ;  /* 0x00200000082879f0 */ /* 0x000fe20008000828 */
        /* <DEDUP_REMOVED lines=8> */
[----:B------:R-:W-:Y:S01]  /*12be0*/  VIADD R6, R2, 0x300 ;  /* 0x0000030002067836 */ /* 0x000fe20000000000 */
[----:B------:R-:W-:Y:S01]  /*12bf0*/  R2UR UR15, R7 ;  /* 0x00000000070f72ca */ /* 0x000fe200000e0000 */
[----:B------:R-:W-:Y:S01]  /*12c00*/  IMAD.MOV.U32 R7, RZ, RZ, 0x40000040 ;  /* 0x40000040ff077424 */ /* 0x000fe200078e00ff */
[----:B------:R-:W-:Y:S02]  /*12c10*/  WARPGROUP.DEPBAR.LE gsb0, 0x0 ;  /* 0x00008000000079c5 */ /* 0x000fe40000010000 */
[----:B------:R-:W-:-:S06]  /*12c20*/  WARPGROUP.ARRIVE ;  /* 0x00000000000079c5 */ /* 0x000fcc0000000000 */
[----:B------:R-:W-:Y:S01]  /*12c30*/  HGMMA.64x16x16.F32 R24, gdesc[UR16], R24, gsb0 ;  /* 0x00200000101879f0 */ /* 0x000fe20008000818 */
[----:B------:R-:W-:Y:S01]  /*12c40*/  UMOV UR16, UR24 ;  /* 0x0000001800107c82 */ /* 0x000fe20008000000 */
[----:B------:R-:W-:Y:S01]  /*12c50*/  UMOV UR17, UR25 ;  /* 0x0000001900117c82 */ /* 0x000fe20008000000 */
[----:B------:R-:W-:Y:S01]  /*12c60*/  UMOV UR4, UR16 ;  /* 0x0000001000047c82 */ /* 0x000fe20008000000 */
[----:B------:R-:W-:Y:S01]  /*12c70*/  UMOV UR5, UR17 ;  /* 0x0000001100057c82 */ /* 0x000fe20008000000 */
[----:B------:R-:W-:Y:S01]  /*12c80*/  UMOV UR8, UR16 ;  /* 0x0000001000087c82 */ /* 0x000fe20008000000 */
[----:B------:R-:W-:Y:S01]  /*12c90*/  UMOV UR9, UR17 ;  /* 0x0000001100097c82 */ /* 0x000fe20008000000 */
[----:B------:R-:W-:Y:S01]  /*12ca0*/  UMOV UR12, UR16 ;  /* 0x00000010000c7c82 */ /* 0x000fe20008000000 */
[----:B------:R-:W-:Y:S01]  /*12cb0*/  UMOV UR13, UR17 ;  /* 0x00000011000d7c82 */ /* 0x000fe20008000000 */
[----:B------:R-:W-:Y:S02]  /*12cc0*/  R2UR UR18, R8 ;  /* 0x00000000081272ca */ /* 0x000fe400000e0000 */
[----:B------:R-:W-:Y:S01]  /*12cd0*/  R2UR UR19, R9 ;  /* 0x00000000091372ca */ /* 0x000fe200000e0000 */
[----:B------:R-:W-:Y:S01]  /*12ce0*/  IMAD.MOV.U32 R9, RZ, RZ, 0x40000040 ;  /* 0x40000040ff097424 */ /* 0x000fe200078e00ff */
[----:B------:R-:W-:Y:S01]  /*12cf0*/  IADD3 R8, R2, 0x380, RZ ;  /* 0x0000038002087810 */ /* 0x000fe20007ffe0ff */
[----:B------:R-:W-:-:S02]  /*12d00*/  WARPGROUP.DEPBAR.LE gsb0, 0x0 ;  /* 0x00008000000079c5 */ /* 0x000fc40000010000 */
        /* <DEDUP_REMOVED lines=209> */
[----:B------:R-:W-:Y:S01]  /*13a20*/  R2UR UR7, R9 ;  /* 0x00000000090772ca */ /* 0x000fe200000e0000 */
[----:B------:R-:W-:Y:S01]  /*13a30*/  IMAD.MOV.U32 R9, RZ, RZ, 0x40000040 ;  /* 0x40000040ff097424 */ /* 0x000fe200078e00ff */
[----:B------:R-:W-:Y:S02]  /*13a40*/  IADD3 R8, R2, 0x700, RZ ;  /* 0x0000070002087810 */ /* 0x000fe40007ffe0ff */
[----:B------:R-:W-:Y:S02]  /*13a50*/  UMOV UR24, UR4 ;  /* 0x0000000400187c82 */ /* 0x000fe40008000000 */
[----:B------:R-:W-:-:S05]  /*13a60*/  IMAD.U32 R14, RZ, RZ, UR24 ;  /* 0x00000018ff0e7e24 */ /* 0x000fca000f8e00ff */
[----:B------:R0:W-:Y:S01]  /*13a70*/  STL.64 [R1+0x10], R14 ;  /* 0x0000100e01007387 */ /* 0x0001e20000100a00 */
        /* <DEDUP_REMOVED lines=41> */
[----:B------:R-:W-:Y:S02]  /*13d10*/  R2UR UR18, R6 ;  /* 0x00000000061272ca */ /* 0x000fe400000e0000 */
[----:B------:R-:W-:Y:S02]  /*13d20*/  R2UR UR19, R7 ;  /* 0x00000000071372ca */ /* 0x000fe400000e0000 */
[----:B------:R-:W-:Y:S02]  /*13d30*/  IADD3 R6, R2, 0x682, RZ ;  /* 0x0000068202067810 */ /* 0x000fe40007ffe0ff */
[----:B------:R-:W-:Y:S01]  /*13d40*/  MOV R7, 0x40000040 ;  /* 0x4000004000077802 */ /* 0x000fe20000000f00 */
[----:B------:R-:W-:Y:S02]  /*13d50*/  WARPGROUP.DEPBAR.LE gsb0, 0x0 ;  /* 0x00008000000079c5 */ /* 0x000fe40000010000 */
[----:B------:R-:W-:-:S06]  /*13d60*/  WARPGROUP.ARRIVE ;  /* 0x00000000000079c5 */ /* 0x000fcc0000000000 */
[----:B------:R-:W-:Y:S01]  /*13d70*/  HGMMA.64x16x16.F32 R40, gdesc[UR4], R40, gsb0 ;  /* 0x00200000042879f0 */ /* 0x000fe20008000828 */
[----:B------:R-:W-:Y:S01]  /*13d80*/  UIADD3 UR4, UR20, 0x802, URZ ;  /* 0x0000080214047890 */ /* 0x000fe2000fffe03f */
[----:B------:R-:W-:Y:S01]  /*13d90*/  R2UR UR6, R6 ;  /* 0x00000000060672ca */ /* 0x000fe200000e0000 */
[----:B------:R-:W-:Y:S01]  /*13da0*/  VIADD R6, R2, 0x584 ;  /* 0x0000058402067836 */ /* 0x000fe20000000000 */
[----:B------:R-:W-:Y:S01]  /*13db0*/  R2UR UR7, R7 ;  /* 0x00000000070772ca */ /* 0x000fe200000e0000 */
[----:B------:R-:W-:-:S03]  /*13dc0*/  IMAD.MOV.U32 R7, RZ, RZ, 0x40000040 ;  /* 0x40000040ff077424 */ /* 0x000fc600078e00ff */
        /* <DEDUP_REMOVED lines=33> */
[----:B0-----:R-:W-:Y:S02]  /*13fe0*/  MOV R15, UR25 ;  /* 0x00000019000f7c02 */ /* 0x001fe40008000f00 */
[----:B------:R-:W-:Y:S01]  /*13ff0*/  R2UR UR54, R12 ;  /* 0x000000000c3672ca */ /* 0x000fe200000e0000 */
[----:B------:R-:W-:Y:S01]  /*14000*/  VIADD R12, R2, 0x780 ;  /* 0x00000780020c7836 */ /* 0x000fe20000000000 */
[----:B------:R-:W-:-:S02]  /*14010*/  R2UR UR55, R13 ;  /* 0x000000000d3772ca */ /* 0x000fc400000e0000 */
[----:B------:R-:W-:Y:S02]  /*14020*/  MOV R13, 0x40000040 ;  /* 0x40000040000d7802 */ /* 0x000fe40000000f00 */
[----:B------:R-:W-:Y:S01]  /*14030*/  R2UR UR50, R12 ;  /* 0x000000000c3272ca */ /* 0x000fe200000e0000 */
[----:B------:R-:W-:Y:S01]  /*14040*/  VIADD R12, R2, 0x782 ;  /* 0x00000782020c7836 */ /* 0x000fe20000000000 */
[----:B------:R-:W-:Y:S02]  /*14050*/  R2UR UR51, R13 ;  /* 0x000000000d3372ca */ /* 0x000fe400000e0000 */
[----:B------:R-:W-:Y:S02]  /*14060*/  MOV R13, 0x40000040 ;  /* 0x40000040000d7802 */ /* 0x000fe40000000f00 */
        /* <DEDUP_REMOVED lines=8> */
[----:B------:R-:W-:Y:S02]  /*140f0*/  R2UR UR38, R12 ;  /* 0x000000000c2672ca */ /* 0x000fe400000e0000 */
[----:B------:R-:W-:Y:S01]  /*14100*/  R2UR UR39, R13 ;  /* 0x000000000d2772ca */ /* 0x000fe200000e0000 */
[----:B------:R-:W-:-:S02]  /*14110*/  WARPGROUP.DEPBAR.LE gsb0, 0x0 ;  /* 0x00008000000079c5 */ /* 0x000fc40000010000 */
        /* <DEDUP_REMOVED lines=16> */
[----:B------:R0:W-:Y:S01]  /*14220*/  STL.64 [R1], R14 ;  /* 0x0000000e01007387 */ /* 0x0001e20000100a00 */
        /* <DEDUP_REMOVED lines=20> */
[----:B------:R-:W-:Y:S02]  /*14370*/  VIADD R6, R2, 0x586 ;  /* 0x0000058602067836 */ /* 0x000fe40000000000 */
[----:B------:R-:W-:Y:S01]  /*14380*/  IMAD.MOV.U32 R7, RZ, RZ, 0x40000040 ;  /* 0x40000040ff077424 */ /* 0x000fe200078e00ff */
[----:B------:R-:W-:Y:S02]  /*14390*/  WARPGROUP.DEPBAR.LE gsb0, 0x0 ;  /* 0x00008000000079c5 */ /* 0x000fe40000010000 */
[----:B------:R-:W-:-:S06]  /*143a0*/  WARPGROUP.ARRIVE ;  /* 0x00000000000079c5 */ /* 0x000fcc0000000000 */
[----:B------:R-:W-:Y:S03]  /*143b0*/  HGMMA.64x16x16.F32 R56, gdesc[UR24], R56, gsb0 ;  /* 0x00200000183879f0 */ /* 0x000fe60008000838 */
        /* <DEDUP_REMOVED lines=8> */
[----:B------:R-:W-:Y:S01]  /*14440*/  MOV R7, 0x40000040 ;  /* 0x4000004000077802 */ /* 0x000fe20000000f00 */
        /* <DEDUP_REMOVED lines=8> */
[----:B------:R-:W-:Y:S01]  /*144d0*/  IADD3 R8, R2, 0x706, RZ ;  /* 0x0000070602087810 */ /* 0x000fe20007ffe0ff */
[----:B------:R-:W-:Y:S02]  /*144e0*/  WARPGROUP.DEPBAR.LE gsb0, 0x0 ;  /* 0x00008000000079c5 */ /* 0x000fe40000010000 */
        /* <DEDUP_REMOVED lines=123> */
[----:B------:R-:W-:Y:S01]  /*14ca0*/  VIADD R6, R2, 0x806 ;  /* 0x0000080602067836 */ /* 0x000fe20000000000 */
        /* <DEDUP_REMOVED lines=16> */
[----:B------:R-:W-:Y:S03]  /*14db0*/  HGMMA.64x16x16.F32 R56, gdesc[UR40], R56, gsb0 ;  /* 0x00200000283879f0 */ /* 0x000fe60008000838 */
        /* <DEDUP_REMOVED lines=8> */
[----:B------:R-:W-:Y:S01]  /*14e40*/  HGMMA.64x16x16.F32 R32, gdesc[UR8], R32, gsb0 ;  /* 0x00200000082079f0 */ /* 0x000fe20008000820 */
[----:B------:R-:W-:Y:S02]  /*14e50*/  ULDC UR8, c[0x0][0x9d8] ;  /* 0x0002760000087ab9 */ /* 0x000fe40000000800 */
        /* <DEDUP_REMOVED lines=12> */
[----:B------:R-:W-:Y:S01]  /*14f20*/  ULDC UR39, c[0x0][0x9d8] ;  /* 0x0002760000277ab9 */ /* 0x000fe20000000800 */
[----:B------:R-:W-:Y:S01]  /*14f30*/  ULDC UR38, c[0x0][0x988] ;  /* 0x0002620000267ab9 */ /* 0x000fe20000000800 */
        /* <DEDUP_REMOVED lines=8> */
[----:B------:R-:W-:Y:S01]  /*14fc0*/  R2UR UR6, R6 ;  /* 0x00000000060672ca */ /* 0x000fe200000e0000 */
[----:B------:R-:W-:Y:S01]  /*14fd0*/  UMOV UR4, UR36 ;  /* 0x0000002400047c82 */ /* 0x000fe20008000000 */
[----:B------:R-:W-:Y:S01]  /*14fe0*/  R2UR UR7, R7 ;  /* 0x00000000070772ca */ /* 0x000fe200000e0000 */
[----:B------:R-:W-:Y:S01]  /*14ff0*/  UMOV UR5, UR37 ;  /* 0x0000002500057c82 */ /* 0x000fe20008000000 */
[C---:B------:R-:W-:Y:S01]  /*15000*/  VIADD R6, R2.reuse, 0x906 ;  /* 0x0000090602067836 */ /* 0x040fe20000000000 */
[----:B------:R-:W-:Y:S01]  /*15010*/  MOV R7, 0x40000040 ;  /* 0x4000004000077802 */ /* 0x000fe20000000f00 */
[----:B------:R-:W-:Y:S01]  /*15020*/  VIADD R2, R2, 0x986 ;  /* 0x0000098602027836 */ /* 0x000fe20000000000 */
[----:B------:R-:W-:Y:S01]  /*15030*/  MUFU.TANH R56, R56 ;  /* 0x0000003800387308 */ /* 0x000fe20000002400 */
[----:B------:R-:W-:Y:S01]  /*15040*/  FMUL.FTZ R59, R59, UR8 ;  /* 0x000000083b3b7c20 */ /* 0x000fe20008410000 */
[----:B------:R-:W-:Y:S01]  /*15050*/  FMUL.FTZ R62, R62, UR8 ;  /* 0x000000083e3e7c20 */ /* 0x000fe20008410000 */
[----:B------:R-:W-:-:S05]  /*15060*/  FMUL.FTZ R63, R63, UR8 ;  /* 0x000000083f3f7c20 */ /* 0x000fca0008410000 */
[----:B------:R-:W1:Y:S08]  /*15070*/  MUFU.TANH R57, R57 ;  /* 0x0000003900397308 */ /* 0x000e700000002400 */
[----:B------:R-:W-:Y:S08]  /*15080*/  MUFU.TANH R60, R60 ;  /* 0x0000003c003c7308 */ /* 0x000ff00000002400 */
[----:B------:R-:W2:Y:S01]  /*15090*/  MUFU.TANH R61, R61 ;  /* 0x0000003d003d7308 */ /* 0x000ea20000002400 */
[----:B-1----:R-:W-:-:S07]  /*150a0*/  FSEL R57, R57, -INF , P5 ;  /* 0xff80000039397808 */ /* 0x002fce0002800000 */
[----:B------:R-:W-:Y:S08]  /*150b0*/  MUFU.TANH R58, R58 ;  /* 0x0000003a003a7308 */ /* 0x000ff00000002400 */
[----:B------:R-:W1:Y:S01]  /*150c0*/  MUFU.TANH R59, R59 ;  /* 0x0000003b003b7308 */ /* 0x000e620000002400 */
[----:B--2---:R-:W-:Y:S01]  /*150d0*/  FSEL R61, R61, -INF , P2 ;  /* 0xff8000003d3d7808 */ /* 0x004fe20001000000 */
[----:B------:R-:W-:-:S02]  /*150e0*/  WARPGROUP.DEPBAR.LE gsb0, 0x0 ;  /* 0x00008000000079c5 */ /* 0x000fc40000010000 */
        /* <DEDUP_REMOVED lines=11> */
[----:B------:R-:W2:Y:S01]  /*151a0*/  MUFU.TANH R48, R48 ;  /* 0x0000003000307308 */ /* 0x000ea20000002400 */
[----:B------:R-:W-:Y:S01]  /*151b0*/  FMUL.FTZ R53, R53, UR8 ;  /* 0x0000000835357c20 */ /* 0x000fe20008410000 */
[----:B------:R-:W-:Y:S01]  /*151c0*/  FMUL.FTZ R50, R50, UR8 ;  /* 0x0000000832327c20 */ /* 0x000fe20008410000 */
[----:B-1----:R-:W-:Y:S01]  /*151d0*/  FSEL R6, R59, -INF , P5 ;  /* 0xff8000003b067808 */ /* 0x002fe20002800000 */
[----:B------:R-:W-:Y:S01]  /*151e0*/  FMUL.FTZ R54, R54, UR8 ;  /* 0x0000000836367c20 */ /* 0x000fe20008410000 */
[----:B------:R-:W-:-:S03]  /*151f0*/  ISETP.GT.AND P5, PT, R8, 0x18, PT ;  /* 0x000000180800780c */ /* 0x000fc60003fa4270 */
[----:B------:R-:W-:Y:S08]  /*15200*/  MUFU.TANH R49, R49 ;  /* 0x0000003100317308 */ /* 0x000ff00000002400 */
[----:B------:R1:W-:Y:S01]  /*15210*/  MUFU.TANH R13, R51 ;  /* 0x00000033000d7308 */ /* 0x0003e20000002400 */
[----:B--2---:R-:W-:Y:S02]  /*15220*/  FSEL R59, R48, -INF , P3 ;  /* 0xff800000303b7808 */ /* 0x004fe40001800000 */
[----:B------:R-:W-:-:S05]  /*15230*/  MOV R48, R151 ;  /* 0x0000009700307202 */ /* 0x000fca0000000f00 */
[----:B------:R-:W2:Y:S01]  /*15240*/  MUFU.TANH R62, R62 ;  /* 0x0000003e003e7308 */ /* 0x000ea20000002400 */
[----:B-1----:R-:W-:Y:S02]  /*15250*/  FSEL R51, R56, -INF , P6 ;  /* 0xff80000038337808 */ /* 0x002fe40003000000 */
[----:B------:R-:W-:Y:S02]  /*15260*/  MOV R56, R151 ;  /* 0x0000009700387202 */ /* 0x000fe40000000f00 */
[----:B------:R-:W-:-:S03]  /*15270*/  FMNMX.FTZ R12, R51, R57, !PT ;  /* 0x00000039330c7209 */ /* 0x000fc60007810000 */
[----:B------:R-:W1:Y:S08]  /*15280*/  MUFU.TANH R52, R52 ;  /* 0x0000003400347308 */ /* 0x000e700000002400 */
[----:B------:R3:W-:Y:S01]  /*15290*/  MUFU.TANH R21, R55 ;  /* 0x0000003700157308 */ /* 0x0007e20000002400 */
[----:B--2---:R-:W-:Y:S02]  /*152a0*/  FSEL R7, R62, -INF , P4 ;  /* 0xff8000003e077808 */ /* 0x004fe40002000000 */
[----:B------:R-:W-:Y:S01]  /*152b0*/  MOV R62, R151 ;  /* 0x00000097003e7202 */ /* 0x000fe20000000f00 */
[----:B------:R-:W-:-:S02]  /*152c0*/  WARPGROUP.DEPBAR.LE gsb0, 0x0 ;  /* 0x00008000000079c5 */ /* 0x000fc40000010000 */
[----:B------:R-:W-:Y:S01]  /*152d0*/  WARPGROUP.ARRIVE ;  /* 0x00000000000079c5 */ /* 0x000fe20000000000 */
[----:B---3--:R-:W-:Y:S01]  /*152e0*/  FSEL R55, R60, -INF , P4 ;  /* 0xff8000003c377808 */ /* 0x008fe20002000000 */
[----:B------:R-:W-:Y:S01]  /*152f0*/  FMUL.FTZ R40, R40, UR8 ;  /* 0x0000000828287c20 */ /* 0x000fe20008410000 */
[----:B------:R1:W2:Y:S01]  /*15300*/  MUFU.TANH R9, R63 ;  /* 0x0000003f00097308 */ /* 0x0002a20000002400 */
[----:B------:R-:W-:Y:S01]  /*15310*/  FMUL.FTZ R41, R41, UR8 ;  /* 0x0000000829297c20 */ /* 0x000fe20008410000 */
[----:B------:R-:W-:Y:S01]  /*15320*/  FMNMX.FTZ R12, R55, R12, !PT ;  /* 0x0000000c370c7209 */ /* 0x000fe20007810000 */
[----:B------:R-:W-:Y:S01]  /*15330*/  HGMMA.64x16x16.F32 R32, gdesc[UR4], R32, gsb0 ;  /* 0x00200000042079f0 */ /* 0x000fe20008000820 */
[----:B------:R-:W-:Y:S01]  /*15340*/  R2UR UR6, R2 ;  /* 0x00000000020672ca */ /* 0x000fe200000e0000 */
[----:B------:R-:W-:Y:S01]  /*15350*/  UMOV UR4, UR36 ;  /* 0x0000002400047c82 */ /* 0x000fe20008000000 */
[----:B------:R-:W-:Y:S01]  /*15360*/  R2UR UR7, R3 ;  /* 0x00000000030772ca */ /* 0x000fe200000e0000 */
[----:B------:R-:W-:Y:S01]  /*15370*/  UMOV UR5, UR37 ;  /* 0x0000002500057c82 */ /* 0x000fe20008000000 */
[----:B------:R-:W3:Y:S01]  /*15380*/  MUFU.TANH R53, R53 ;  /* 0x0000003500357308 */ /* 0x000ee20000002400 */
[----:B------:R-:W-:Y:S01]  /*15390*/  FSEL R3, R58, -INF , P6 ;  /* 0xff8000003a037808 */ /* 0x000fe20003000000 */
[----:B------:R-:W-:Y:S01]  /*153a0*/  FMUL.FTZ R44, R44, UR8 ;  /* 0x000000082c2c7c20 */ /* 0x000fe20008410000 */
[----:B------:R-:W-:Y:S01]  /*153b0*/  ISETP.GT.AND P6, PT, R8, 0x11, PT ;  /* 0x000000110800780c */ /* 0x000fe20003fc4270 */
[----:B------:R-:W-:Y:S01]  /*153c0*/  FMUL.FTZ R45, R45, UR8 ;  /* 0x000000082d2d7c20 */ /* 0x000fe20008410000 */
[----:B------:R-:W-:Y:S01]  /*153d0*/  FMNMX.FTZ R12, R61, R12, !PT ;  /* 0x0000000c3d0c7209 */ /* 0x000fe20007810000 */
[----:B------:R-:W-:Y:S01]  /*153e0*/  FMUL.FTZ R43, R43, UR8 ;  /* 0x000000082b2b7c20 */ /* 0x000fe20008410000 */
[----:B------:R-:W-:Y:S01]  /*153f0*/  FSEL R49, R49, -INF , P6 ;  /* 0xff80000031317808 */ /* 0x000fe20003000000 */
[----:B------:R-:W4:Y:S01]  /*15400*/  MUFU.TANH R11, R50 ;  /* 0x00000032000b7308 */ /* 0x000f220000002400 */
[----:B------:R-:W-:Y:S01]  /*15410*/  FMNMX.FTZ R12, R59, R12, !PT ;  /* 0x0000000c3b0c7209 */ /* 0x000fe20007810000 */
[----:B------:R-:W-:Y:S01]  /*15420*/  FMUL.FTZ R42, R42, UR8 ;  /* 0x000000082a2a7c20 */ /* 0x000fe20008410000 */
[----:B------:R-:W-:Y:S01]  /*15430*/  ISETP.GT.AND P4, PT, R8, 0x19, PT ;  /* 0x000000190800780c */ /* 0x000fe20003f84270 */
[----:B------:R-:W-:Y:S01]  /*15440*/  FMUL.FTZ R46, R46, UR8 ;  /* 0x000000082e2e7c20 */ /* 0x000fe20008410000 */
[----:B-1----:R-:W-:Y:S01]  /*15450*/  FSEL R63, R52, -INF , P5 ;  /* 0xff800000343f7808 */ /* 0x002fe20002800000 */
[----:B------:R-:W-:Y:S01]  /*15460*/  FMUL.FTZ R47, R47, UR8 ;  /* 0x000000082f2f7c20 */ /* 0x000fe20008410000 */
[----:B------:R-:W-:Y:S01]  /*15470*/  FMNMX.FTZ R12, R49, R12, !PT ;  /* 0x0000000c310c7209 */ /* 0x000fe20007810000 */
[----:B------:R-:W1:Y:S01]  /*15480*/  MUFU.TANH R40, R40 ;  /* 0x0000002800287308 */ /* 0x000e620000002400 */
[----:B--2---:R-:W-:-:S02]  /*15490*/  FSEL R9, R9, -INF , P2 ;  /* 0xff80000009097808 */ /* 0x004fc40001000000 */
[C---:B------:R-:W-:Y:S02]  /*154a0*/  ISETP.GT.AND P2, PT, R8.reuse, 0x20, PT ;  /* 0x000000200800780c */ /* 0x040fe40003f44270 */
[----:B---3--:R-:W-:Y:S02]  /*154b0*/  FSEL R53, R53, -INF , P4 ;  /* 0xff80000035357808 */ /* 0x008fe40002000000 */
[----:B------:R-:W-:Y:S01]  /*154c0*/  FMNMX.FTZ R12, R63, R12, !PT ;  /* 0x0000000c3f0c7209 */ /* 0x000fe20007810000 */
[----:B------:R-:W2:Y:S01]  /*154d0*/  MUFU.TANH R41, R41 ;  /* 0x0000002900297308 */ /* 0x000ea20000002400 */
[----:B----4-:R-:W-:Y:S02]  /*154e0*/  FSEL R11, R11, -INF , P3 ;  /* 0xff8000000b0b7808 */ /* 0x010fe40001800000 */
[----:B------:R-:W-:Y:S02]  /*154f0*/  ISETP.GT.AND P3, PT, R8, 0x21, PT ;  /* 0x000000210800780c */ /* 0x000fe40003f64270 */
[----:B------:R-:W-:-:S02]  /*15500*/  FMNMX.FTZ R12, R53, R12, !PT ;  /* 0x0000000c350c7209 */ /* 0x000fc40007810000 */
[----:B------:R-:W-:Y:S01]  /*15510*/  FSEL R13, R13, -INF , P6 ;  /* 0xff8000000d0d7808 */ /* 0x000fe20003000000 */
[----:B0-----:R-:W0:Y:S01]  /*15520*/  MUFU.TANH R15, R54 ;  /* 0x00000036000f7308 */ /* 0x001e220000002400 */
[----:B-1----:R-:W-:Y:S02]  /*15530*/  FSEL R65, R40, -INF , P2 ;  /* 0xff80000028417808 */ /* 0x002fe40001000000 */
[----:B------:R-:W-:Y:S02]  /*15540*/  ISETP.GT.AND P6, PT, R8, 0x28, PT ;  /* 0x000000280800780c */ /* 0x000fe40003fc4270 */
[----:B------:R-:W-:Y:S02]  /*15550*/  FMNMX.FTZ R12, R65, R12, !PT ;  /* 0x0000000c410c7209 */ /* 0x000fe40007810000 */
[----:B------:R-:W-:Y:S01]  /*15560*/  FSEL R21, R21, -INF , P4 ;  /* 0xff80000015157808 */ /* 0x000fe20002000000 */
[----:B------:R-:W1:Y:S01]  /*15570*/  MUFU.TANH R44, R44 ;  /* 0x0000002c002c7308 */ /* 0x000e620000002400 */
[----:B--2---:R-:W-:-:S02]  /*15580*/  FSEL R67, R41, -INF , P3 ;  /* 0xff80000029437808 */ /* 0x004fc40001800000 */
[----:B------:R-:W-:Y:S02]  /*15590*/  ISETP.GT.AND P4, PT, R8, 0x30, PT ;  /* 0x000000300800780c */ /* 0x000fe40003f84270 */
[----:B------:R-:W-:Y:S01]  /*155a0*/  FMNMX.FTZ R12, R67, R12, !PT ;  /* 0x0000000c430c7209 */ /* 0x000fe20007810000 */
[----:B------:R-:W-:Y:S02]  /*155b0*/  WARPGROUP.DEPBAR.LE gsb0, 0x0 ;  /* 0x00008000000079c5 */ /* 0x000fe40000010000 */
[----:B------:R-:W-:Y:S01]  /*155c0*/  WARPGROUP.ARRIVE ;  /* 0x00000000000079c5 */ /* 0x000fe20000000000 */
[----:B------:R-:W-:Y:S01]  /*155d0*/  FMUL.FTZ R32, R32, UR8 ;  /* 0x0000000820207c20 */ /* 0x000fe20008410000 */
[----:B------:R-:W2:Y:S01]  /*155e0*/  MUFU.TANH R45, R45 ;  /* 0x0000002d002d7308 */ /* 0x000ea20000002400 */
[----:B------:R-:W-:Y:S01]  /*155f0*/  FMUL.FTZ R33, R33, UR8 ;  /* 0x0000000821217c20 */ /* 0x000fe20008410000 */
[----:B------:R-:W-:Y:S01]  /*15600*/  FMUL.FTZ R36, R36, UR8 ;  /* 0x0000000824247c20 */ /* 0x000fe20008410000 */
[----:B------:R-:W-:Y:S01]  /*15610*/  FMUL.FTZ R37, R37, UR8 ;  /* 0x0000000825257c20 */ /* 0x000fe20008410000 */
[----:B------:R-:W-:Y:S01]  /*15620*/  HGMMA.64x16x16.F32 R24, gdesc[UR4], R24, gsb0 ;  /* 0x00200000041879f0 */ /* 0x000fe20008000818 */
[----:B0-----:R-:W-:Y:S01]  /*15630*/  FSEL R15, R15, -INF , P5 ;  /* 0xff8000000f0f7808 */ /* 0x001fe20002800000 */
[----:B------:R-:W-:Y:S01]  /*15640*/  FMUL.FTZ R34, R34, UR8 ;  /* 0x0000000822227c20 */ /* 0x000fe20008410000 */
[----:B------:R-:W-:Y:S01]  /*15650*/  ISETP.GT.AND P5, PT, R8, 0x29, PT ;  /* 0x000000290800780c */ /* 0x000fe20003fa4270 */
[----:B------:R-:W-:Y:S01]  /*15660*/  MUFU.TANH R43, R43 ;  /* 0x0000002b002b7308 */ /* 0x000fe20000002400 */
[----:B-1----:R-:W-:Y:S01]  /*15670*/  FSEL R69, R44, -INF , P6 ;  /* 0xff8000002c457808 */ /* 0x002fe20003000000 */
[----:B------:R-:W-:Y:S01]  /*15680*/  FMUL.FTZ R35, R35, UR8 ;  /* 0x0000000823237c20 */ /* 0x000fe20008410000 */
[----:B------:R-:W-:Y:S01]  /*15690*/  FMUL.FTZ R38, R38, UR8 ;  /* 0x0000000826267c20 */ /* 0x000fe20008410000 */
[----:B------:R-:W-:Y:S01]  /*156a0*/  ULDC UR4, c[0x0][0x988] ;  /* 0x0002620000047ab9 */ /* 0x000fe20000000800 */
[----:B------:R-:W-:Y:S01]  /*156b0*/  FMNMX.FTZ R12, R69, R12, !PT ;  /* 0x0000000c450c7209 */ /* 0x000fe20007810000 */
[----:B------:R-:W-:Y:S01]  /*156c0*/  FMUL.FTZ R39, R39, UR8 ;  /* 0x0000000827277c20 */ /* 0x000fe20008410000 */
[----:B------:R-:W-:Y:S01]  /*156d0*/  MOV R60, R151 ;  /* 0x00000097003c7202 */ /* 0x000fe20000000f00 */
[----:B------:R-:W0:Y:S01]  /*156e0*/  MUFU.TANH R32, R32 ;  /* 0x0000002000207308 */ /* 0x000e220000002400 */
[----:B--2---:R-:W-:-:S02]  /*156f0*/  FSEL R45, R45, -INF , P5 ;  /* 0xff8000002d2d7808 */ /* 0x004fc40002800000 */
[-C--:B------:R-:W-:Y:S02]  /*15700*/  MOV R58, R151.reuse ;  /* 0x00000097003a7202 */ /* 0x080fe40000000f00 */
[----:B------:R-:W-:Y:S02]  /*15710*/  FMNMX.FTZ R12, R45, R12, !PT ;  /* 0x0000000c2d0c7209 */ /* 0x000fe40007810000 */
[-C--:B------:R-:W-:Y:S01]  /*15720*/  MOV R54, R151.reuse ;  /* 0x0000009700367202 */ /* 0x080fe20000000f00 */
[----:B------:R-:W1:Y:S01]  /*15730*/  MUFU.TANH R42, R42 ;  /* 0x0000002a002a7308 */ /* 0x000e620000002400 */
[-C--:B------:R-:W-:Y:S02]  /*15740*/  MOV R52, R151.reuse ;  /* 0x0000009700347202 */ /* 0x080fe40000000f00 */
[-C--:B------:R-:W-:Y:S02]  /*15750*/  MOV R50, R151.reuse ;  /* 0x0000009700327202 */ /* 0x080fe40000000f00 */
[----:B------:R-:W-:-:S02]  /*15760*/  MOV R44, R151 ;  /* 0x00000097002c7202 */ /* 0x000fc40000000f00 */
[----:B------:R-:W-:Y:S01]  /*15770*/  MOV R40, R151 ;  /* 0x0000009700287202 */ /* 0x000fe20000000f00 */
[----:B------:R1:W-:Y:S01]  /*15780*/  MUFU.TANH R2, R33 ;  /* 0x0000002100027308 */ /* 0x0003e20000002400 */
[----:B0-----:R-:W-:-:S04]  /*15790*/  FSEL R71, R32, -INF , P4 ;  /* 0xff80000020477808 */ /* 0x001fc80002000000 */
[----:B------:R-:W-:-:S03]  /*157a0*/  FMNMX.FTZ R12, R71, R12, !PT ;  /* 0x0000000c470c7209 */ /* 0x000fc60007810000 */
[----:B------:R-:W0:Y:S01]  /*157b0*/  MUFU.TANH R46, R46 ;  /* 0x0000002e002e7308 */ /* 0x000e220000002400 */
[----:B-1----:R-:W-:Y:S02]  /*157c0*/  FSEL R33, R42, -INF , P2 ;  /* 0xff8000002a217808 */ /* 0x002fe40001000000 */
[----:B------:R-:W-:Y:S02]  /*157d0*/  ISETP.GT.AND P2, PT, R8, 0x38, PT ;  /* 0x000000380800780c */ /* 0x000fe40003f44270 */
[----:B------:R-:W-:-:S03]  /*157e0*/  MOV R42, R151 ;  /* 0x00000097002a7202 */ /* 0x000fc60000000f00 */
[----:B------:R-:W-:Y:S08]  /*157f0*/  MUFU.TANH R47, R47 ;  /* 0x0000002f002f7308 */ /* 0x000ff00000002400 */
[----:B------:R-:W-:Y:S01]  /*15800*/  MUFU.TANH R36, R36 ;  /* 0x0000002400247308 */ /* 0x000fe20000002400 */
[----:B------:R-:W-:Y:S02]  /*15810*/  WARPGROUP.DEPBAR.LE gsb0, 0x0 ;  /* 0x00008000000079c5 */ /* 0x000fe40000010000 */
[----:B------:R-:W-:Y:S01]  /*15820*/  FMUL.FTZ R24, R24, UR8 ;  /* 0x0000000818187c20 */ /* 0x000fe20008410000 */
[----:B------:R-:W-:Y:S01]  /*15830*/  FMUL.FTZ R5, R25, UR8 ;  /* 0x0000000819057c20 */ /* 0x000fe20008410000 */
[----:B------:R-:W-:Y:S01]  /*15840*/  FMUL.FTZ R28, R28, UR8 ;  /* 0x000000081c1c7c20 */ /* 0x000fe20008410000 */
[----:B0-----:R-:W-:Y:S01]  /*15850*/  FSEL R25, R46, -INF , P6 ;  /* 0xff8000002e197808 */ /* 0x001fe20003000000 */
[----:B------:R-:W-:Y:S01]  /*15860*/  FMUL.FTZ R26, R26, UR8 ;  /* 0x000000081a1a7c20 */ /* 0x000fe20008410000 */
[----:B------:R-:W0:Y:S01]  /*15870*/  MUFU.TANH R37, R37 ;  /* 0x0000002500257308 */ /* 0x000e220000002400 */
[----:B------:R-:W-:Y:S01]  /*15880*/  ISETP.GT.AND P6, PT, R8, 0x39, PT ;  /* 0x000000390800780c */ /* 0x000fe20003fc4270 */
[----:B------:R-:W-:Y:S01]  /*15890*/  FMUL.FTZ R27, R27, UR8 ;  /* 0x000000081b1b7c20 */ /* 0x000fe20008410000 */
[----:B------:R-:W-:Y:S01]  /*158a0*/  FMUL.FTZ R30, R30, UR8 ;  /* 0x000000081e1e7c20 */ /* 0x000fe20008410000 */
[----:B------:R-:W-:Y:S01]  /*158b0*/  FMUL.FTZ R31, R31, UR8 ;  /* 0x000000081f1f7c20 */ /* 0x000fe20008410000 */
[----:B------:R1:W-:Y:S01]  /*158c0*/  @!P1 SYNCS.ARRIVE.TRANS64.RED.A1T0 RZ, [R0+URZ], RZ ;  /* 0x000000ff00ff99a7 */ /* 0x0003e2000810043f */
[----:B------:R-:W-:-:S02]  /*158d0*/  MOV R46, R151 ;  /* 0x00000097002e7202 */ /* 0x000fc40000000f00 */
[----:B------:R-:W2:Y:S08]  /*158e0*/  MUFU.TANH R34, R34 ;  /* 0x0000002200227308 */ /* 0x000eb00000002400 */
[----:B------:R3:W-:Y:S01]  /*158f0*/  MUFU.TANH R4, R35 ;  /* 0x0000002300047308 */ /* 0x0007e20000002400 */
[----:B0-----:R-:W-:-:S07]  /*15900*/  FSEL R75, R37, -INF , P6 ;  /* 0xff800000254b7808 */ /* 0x001fce0003000000 */
[----:B------:R-:W0:Y:S01]  /*15910*/  MUFU.TANH R24, R24 ;  /* 0x0000001800187308 */ /* 0x000e220000002400 */
[----:B---3--:R-:W-:Y:S02]  /*15920*/  FSEL R35, R43, -INF , P3 ;  /* 0xff8000002b237808 */ /* 0x008fe40001800000 */
[----:B------:R-:W-:Y:S02]  /*15930*/  ISETP.GT.AND P3, PT, R8, 0x31, PT ;  /* 0x000000310800780c */ /* 0x000fe40003f64270 */
[----:B--2---:R-:W-:Y:S02]  /*15940*/  FSEL R37, R34, -INF , P4 ;  /* 0xff80000022257808 */ /* 0x004fe40002000000 */
[----:B------:R-:W-:Y:S01]  /*15950*/  FSEL R73, R2, -INF , P3 ;  /* 0xff80000002497808 */ /* 0x000fe20001800000 */
[----:B------:R-:W2:Y:S01]  /*15960*/  MUFU.TANH R5, R5 ;  /* 0x0000000500057308 */ /* 0x000ea20000002400 */
[----:B------:R-:W-:Y:S01]  /*15970*/  FMUL.FTZ R2, R29, UR8 ;  /* 0x000000081d027c20 */ /* 0x000fe20008410000 */
[----:B------:R-:W-:-:S02]  /*15980*/  FSEL R29, R47, -INF , P5 ;  /* 0xff8000002f1d7808 */ /* 0x000fc40002800000 */
[----:B------:R-:W-:Y:S02]  /*15990*/  FSEL R47, R36, -INF , P2 ;  /* 0xff800000242f7808 */ /* 0x000fe40001000000 */
[----:B------:R-:W-:Y:S02]  /*159a0*/  FMNMX.FTZ R12, R73, R12, !PT ;  /* 0x0000000c490c7209 */ /* 0x000fe40007810000 */
[----:B------:R-:W3:Y:S01]  /*159b0*/  MUFU.TANH R38, R38 ;  /* 0x0000002600267308 */ /* 0x000ee20000002400 */
[C---:B------:R-:W-:Y:S02]  /*159c0*/  ISETP.GT.AND P5, PT, R8.reuse, 0x40, PT ;  /* 0x000000400800780c */ /* 0x040fe40003fa4270 */
[----:B------:R-:W-:Y:S02]  /*159d0*/  FMNMX.FTZ R12, R47, R12, !PT ;  /* 0x0000000c2f0c7209 */ /* 0x000fe40007810000 */
[----:B------:R-:W-:Y:S02]  /*159e0*/  ISETP.GT.AND P4, PT, R8, 0x41, PT ;  /* 0x000000410800780c */ /* 0x000fe40003f84270 */
[----:B0-----:R-:W-:Y:S01]  /*159f0*/  FSEL R77, R24, -INF , P5 ;  /* 0xff800000184d7808 */ /* 0x001fe20002800000 */
[----:B------:R-:W0:Y:S01]  /*15a00*/  MUFU.TANH R28, R28 ;  /* 0x0000001c001c7308 */ /* 0x000e220000002400 */
[----:B------:R-:W-:-:S02]  /*15a10*/  FMNMX.FTZ R12, R75, R12, !PT ;  /* 0x0000000c4b0c7209 */ /* 0x000fc40007810000 */
[----:B------:R-:W-:Y:S02]  /*15a20*/  FSEL R41, R4, -INF , P3 ;  /* 0xff80000004297808 */ /* 0x000fe40001800000 */
[----:B------:R-:W-:Y:S02]  /*15a30*/  ISETP.GT.AND P3, PT, R8, 0x48, PT ;  /* 0x000000480800780c */ /* 0x000fe40003f64270 */
[----:B--2---:R-:W-:Y:S01]  /*15a40*/  FSEL R79, R5, -INF , P4 ;  /* 0xff800000054f7808 */ /* 0x004fe20002000000 */
[----:B------:R-:W2:Y:S01]  /*15a50*/  MUFU.TANH R2, R2 ;  /* 0x0000000200027308 */ /* 0x000ea20000002400 */
[----:B------:R-:W-:Y:S02]  /*15a60*/  FMNMX.FTZ R12, R77, R12, !PT ;  /* 0x0000000c4d0c7209 */ /* 0x000fe40007810000 */
[----:B---3--:R-:W-:Y:S02]  /*15a70*/  FSEL R43, R38, -INF , P2 ;  /* 0xff800000262b7808 */ /* 0x008fe40001000000 */
[----:B------:R-:W-:-:S02]  /*15a80*/  ISETP.GT.AND P2, PT, R8, 0x49, PT ;  /* 0x000000490800780c */ /* 0x000fc40003f44270 */
[----:B------:R-:W-:Y:S01]  /*15a90*/  FMNMX.FTZ R12, R79, R12, !PT ;  /* 0x0000000c4f0c7209 */ /* 0x000fe20007810000 */
[----:B------:R-:W3:Y:S01]  /*15aa0*/  MUFU.TANH R39, R39 ;  /* 0x0000002700277308 */ /* 0x000ee20000002400 */
[----:B0-----:R-:W-:Y:S02]  /*15ab0*/  FSEL R81, R28, -INF , P3 ;  /* 0xff8000001c517808 */ /* 0x001fe40001800000 */
[-C--:B------:R-:W-:Y:S02]  /*15ac0*/  MOV R38, R151.reuse ;  /* 0x0000009700267202 */ /* 0x080fe40000000f00 */
[----:B------:R-:W-:Y:S02]  /*15ad0*/  FMNMX.FTZ R12, R81, R12, !PT ;  /* 0x0000000c510c7209 */ /* 0x000fe40007810000 */
[----:B------:R-:W-:Y:S01]  /*15ae0*/  MOV R36, R151 ;  /* 0x0000009700247202 */ /* 0x000fe20000000f00 */
[----:B------:R-:W-:Y:S01]  /*15af0*/  MUFU.TANH R26, R26 ;  /* 0x0000001a001a7308 */ /* 0x000fe20000002400 */
[----:B--2---:R-:W-:-:S02]  /*15b00*/  FSEL R83, R2, -INF , P2 ;  /* 0xff80000002537808 */ /* 0x004fc40001000000 */
[----:B------:R-:W-:Y:S02]  /*15b10*/  MOV R2, UR4 ;  /* 0x0000000400027c02 */ /* 0x000fe40008000f00 */
[----:B------:R-:W-:-:S03]  /*15b20*/  FMNMX.FTZ R12, R83, R12, !PT ;  /* 0x0000000c530c7209 */ /* 0x000fc60007810000 */
[----:B------:R-:W-:Y:S01]  /*15b30*/  MUFU.TANH R30, R30 ;  /* 0x0000001e001e7308 */ /* 0x000fe20000002400 */
[----:B---3--:R-:W-:Y:S01]  /*15b40*/  FSEL R39, R39, -INF , P6 ;  /* 0xff80000027277808 */ /* 0x008fe20003000000 */
[----:B------:R-:W0:Y:S06]  /*15b50*/  SHFL.BFLY PT, R5, R12, 0x2, 0x1f ;  /* 0x0c401f000c057f89 */ /* 0x000e2c00000e0000 */
[----:B------:R-:W2:Y:S02]  /*15b60*/  MUFU.TANH R31, R31 ;  /* 0x0000001f001f7308 */ /* 0x000ea40000002400 */
[----:B--2---:R-:W-:-:S02]  /*15b70*/  FSEL R31, R31, -INF , P2 ;  /* 0xff8000001f1f7808 */ /* 0x004fc40001000000 */
[----:B0-----:R-:W-:-:S05]  /*15b80*/  FMNMX.FTZ R4, R12, R5, !PT ;  /* 0x000000050c047209 */ /* 0x001fca0007810000 */
[----:B------:R-:W0:Y:S02]  /*15b90*/  SHFL.BFLY PT, R5, R4, 0x1, 0x1f ;  /* 0x0c201f0004057f89 */ /* 0x000e2400000e0000 */
[----:B0-----:R-:W-:Y:S02]  /*15ba0*/  FMNMX.FTZ R5, R4, R5, !PT ;  /* 0x0000000504057209 */ /* 0x001fe40007810000 */
[----:B------:R0:W2:Y:S02]  /*15bb0*/  MUFU.TANH R4, R27 ;  /* 0x0000001b00047308 */ /* 0x0000a40000002400 */
[C---:B------:R-:W-:Y:S01]  /*15bc0*/  FSETP.NEU.FTZ.AND P0, PT, R5.reuse, -INF , PT ;  /* 0xff8000000500780b */ /* 0x040fe20003f1d000 */
[----:B------:R-:W-:-:S05]  /*15bd0*/  FMUL.FTZ R8, R5, R2 ;  /* 0x0000000205087220 */ /* 0x000fca0000410000 */
[----:B------:R-:W-:Y:S02]  /*15be0*/  FSEL R14, R8, RZ, P0 ;  /* 0x000000ff080e7208 */ /* 0x000fe40000000000 */
[----:B------:R-:W-:Y:S02]  /*15bf0*/  FMNMX.FTZ R8, R3, R6, !PT ;  /* 0x0000000603087209 */ /* 0x000fe40007810000 */
[----:B------:R-:W-:Y:S01]  /*15c00*/  ISETP.NE.AND P0, PT, R10, RZ, PT ;  /* 0x000000ff0a00720c */ /* 0x000fe20003f05270 */
[--C-:B------:R-:W-:Y:S01]  /*15c10*/  FFMA.FTZ R208, R51, R2, -R14.reuse ;  /* 0x0000000233d07223 */ /* 0x100fe2000001080e */
[----:B------:R-:W-:Y:S01]  /*15c20*/  FMNMX.FTZ R8, R7, R8, !PT ;  /* 0x0000000807087209 */ /* 0x000fe20007810000 */
[-CC-:B------:R-:W-:Y:S01]  /*15c30*/  FFMA.FTZ R10, R55, R2.reuse, -R14.reuse ;  /* 0x00000002370a7223 */ /* 0x180fe2000001080e */
[----:B------:R-:W-:Y:S01]  /*15c40*/  FSEL R51, R26, -INF , P5 ;  /* 0xff8000001a337808 */ /* 0x000fe20002800000 */
[--C-:B0-----:R-:W-:Y:S01]  /*15c50*/  FFMA.FTZ R27, R57, R2, -R14.reuse ;  /* 0x00000002391b7223 */ /* 0x101fe2000001080e */
[----:B------:R-:W-:Y:S01]  /*15c60*/  FMNMX.FTZ R8, R9, R8, !PT ;  /* 0x0000000809087209 */ /* 0x000fe20007810000 */
[----:B------:R-:W-:Y:S01]  /*15c70*/  MUFU.EX2 R208, R208 ;  /* 0x000000d000d07308 */ /* 0x000fe20000000800 */
[----:B--2---:R-:W-:Y:S01]  /*15c80*/  FSEL R55, R4, -INF , P4 ;  /* 0xff80000004377808 */ /* 0x004fe20002000000 */
[--C-:B------:R-:W-:Y:S01]  /*15c90*/  FFMA.FTZ R4, R49, R2, -R14.reuse ;  /* 0x0000000231047223 */ /* 0x100fe2000001080e */
[----:B------:R-:W-:Y:S01]  /*15ca0*/  FMNMX.FTZ R8, R11, R8, !PT ;  /* 0x000000080b087209 */ /* 0x000fe20007810000 */
[-CC-:B------:R-:W-:Y:S01]  /*15cb0*/  FFMA.FTZ R61, R61, R2.reuse, -R14.reuse ;  /* 0x000000023d3d7223 */ /* 0x180fe2000001080e */
[----:B------:R-:W-:Y:S01]  /*15cc0*/  FSEL R57, R30, -INF , P3 ;  /* 0xff8000001e397808 */ /* 0x000fe20001800000 */
[--C-:B------:R-:W-:Y:S01]  /*15cd0*/  FFMA.FTZ R59, R59, R2, -R14.reuse ;  /* 0x000000023b3b7223 */ /* 0x100fe2000001080e */
[----:B------:R-:W-:Y:S01]  /*15ce0*/  FMNMX.FTZ R8, R13, R8, !PT ;  /* 0x000000080d087209 */ /* 0x000fe20007810000 */
[----:B------:R-:W-:Y:S01]  /*15cf0*/  MUFU.EX2 R204, R4 ;  /* 0x0000000400cc7308 */ /* 0x000fe20000000800 */
[-CC-:B------:R-:W-:Y:S01]  /*15d00*/  FFMA.FTZ R63, R63, R2.reuse, -R14.reuse ;  /* 0x000000023f3f7223 */ /* 0x180fe2000001080e */
[--C-:B------:R-:W-:Y:S01]  /*15d10*/  FFMA.FTZ R53, R53, R2, -R14.reuse ;  /* 0x0000000235357223 */ /* 0x100fe2000001080e */
[----:B------:R-:W-:Y:S01]  /*15d20*/  FMNMX.FTZ R8, R15, R8, !PT ;  /* 0x000000080f087209 */ /* 0x000fe20007810000 */
[-CC-:B------:R-:W-:Y:S01]  /*15d30*/  FFMA.FTZ R65, R65, R2.reuse, -R14.reuse ;  /* 0x0000000241417223 */ /* 0x180fe2000001080e */
[-CC-:B------:R-:W-:Y:S01]  /*15d40*/  FFMA.FTZ R67, R67, R2.reuse, -R14.reuse ;  /* 0x0000000243437223 */ /* 0x180fe2000001080e */
        /* <DEDUP_REMOVED lines=15> */
[----:B------:R-:W-:Y:S01]  /*15e40*/  FFMA.FTZ R14, R83, R2, -R14 ;  /* 0x00000002530e7223 */ /* 0x000fe2000001080e */
[----:B------:R-:W-:Y:S01]  /*15e50*/  IMAD.MOV.U32 R83, RZ, RZ, R151 ;  /* 0x000000ffff537224 */ /* 0x000fe200078e0097 */
[----:B------:R-:W-:Y:S01]  /*15e60*/  FMNMX.FTZ R8, R29, R8, !PT ;  /* 0x000000081d087209 */ /* 0x000fe20007810000 */
[----:B------:R-:W0:Y:S03]  /*15e70*/  MUFU.EX2 R61, R61 ;  /* 0x0000003d003d7308 */ /* 0x000e260000000800 */
[----:B------:R-:W-:-:S04]  /*15e80*/  FMNMX.FTZ R8, R37, R8, !PT ;  /* 0x0000000825087209 */ /* 0x000fc80007810000 */
[----:B------:R-:W-:Y:S01]  /*15e90*/  FMNMX.FTZ R8, R41, R8, !PT ;  /* 0x0000000829087209 */ /* 0x000fe20007810000 */
[----:B------:R-:W-:Y:S03]  /*15ea0*/  MUFU.EX2 R59, R59 ;  /* 0x0000003b003b7308 */ /* 0x000fe60000000800 */
[----:B------:R-:W-:-:S04]  /*15eb0*/  FMNMX.FTZ R8, R43, R8, !PT ;  /* 0x000000082b087209 */ /* 0x000fc80007810000 */
[----:B------:R-:W-:Y:S01]  /*15ec0*/  FMNMX.FTZ R8, R39, R8, !PT ;  /* 0x0000000827087209 */ /* 0x000fe20007810000 */
[----:B------:R-:W-:Y:S01]  /*15ed0*/  MUFU.EX2 R63, R63 ;  /* 0x0000003f003f7308 */ /* 0x000fe20000000800 */
[----:B0-----:R-:W-:Y:S02]  /*15ee0*/  F2FP.F16.F32.PACK_AB R210, R61, R10 ;  /* 0x0000000a3dd2723e */ /* 0x001fe400000000ff */
[----:B------:R-:W-:-:S04]  /*15ef0*/  FMNMX.FTZ R8, R51, R8, !PT ;  /* 0x0000000833087209 */ /* 0x000fc80007810000 */
[----:B------:R-:W-:Y:S01]  /*15f00*/  FMNMX.FTZ R8, R55, R8, !PT ;  /* 0x0000000837087209 */ /* 0x000fe20007810000 */
[----:B------:R0:W-:Y:S03]  /*15f10*/  MUFU.EX2 R206, R53 ;  /* 0x0000003500ce7308 */ /* 0x0001e60000000800 */
[----:B------:R-:W-:-:S04]  /*15f20*/  FMNMX.FTZ R8, R57, R8, !PT ;  /* 0x0000000839087209 */ /* 0x000fc80007810000 */
[----:B------:R-:W-:Y:S01]  /*15f30*/  FMNMX.FTZ R8, R31, R8, !PT ;  /* 0x000000081f087209 */ /* 0x000fe20007810000 */
[----:B------:R-:W-:Y:S01]  /*15f40*/  MUFU.EX2 R65, R65 ;  /* 0x0000004100417308 */ /* 0x000fe20000000800 */
[----:B0-----:R-:W-:-:S03]  /*15f50*/  IMAD.MOV.U32 R53, RZ, RZ, R151 ;  /* 0x000000ffff357224 */ /* 0x001fc600078e0097 */
[----:B------:R-:W0:Y:S04]  /*15f60*/  SHFL.BFLY PT, R49, R8, 0x2, 0x1f ;  /* 0x0c401f0008317f89 */ /* 0x000e2800000e0000 */
[----:B------:R2:W-:Y:S08]  /*15f70*/  MUFU.EX2 R200, R67 ;  /* 0x0000004300c87308 */ /* 0x0005f00000000800 */
[----:B------:R-:W-:Y:S01]  /*15f80*/  MUFU.EX2 R69, R69 ;  /* 0x0000004500457308 */ /* 0x000fe20000000800 */
[----:B--2---:R-:W-:-:S07]  /*15f90*/  IMAD.MOV.U32 R67, RZ, RZ, R151 ;  /* 0x000000ffff437224 */ /* 0x004fce00078e0097 */
[----:B------:R2:W-:Y:S01]  /*15fa0*/  MUFU.EX2 R202, R45 ;  /* 0x0000002d00ca7308 */ /* 0x0005e20000000800 */
[----:B0-----:R-:W-:-:S07]  /*15fb0*/  FMNMX.FTZ R49, R8, R49, !PT ;  /* 0x0000003108317209 */ /* 0x001fce0007810000 */
[----:B------:R-:W-:Y:S01]  /*15fc0*/  MUFU.EX2 R71, R71 ;  /* 0x0000004700477308 */ /* 0x000fe20000000800 */
[----:B------:R-:W0:Y:S01]  /*15fd0*/  SHFL.BFLY PT, R4, R49, 0x1, 0x1f ;  /* 0x0c201f0031047f89 */ /* 0x000e2200000e0000 */
[----:B--2---:R-:W-:-:S06]  /*15fe0*/  IMAD.MOV.U32 R45, RZ, RZ, R151 ;  /* 0x000000ffff2d7224 */ /* 0x004fcc00078e0097 */
[----:B------:R2:W-:Y:S08]  /*15ff0*/  MUFU.EX2 R196, R73 ;  /* 0x0000004900c47308 */ /* 0x0005f00000000800 */
[----:B------:R-:W-:Y:S01]  /*16000*/  MUFU.EX2 R47, R47 ;  /* 0x0000002f002f7308 */ /* 0x000fe20000000800 */
[----:B--2---:R-:W-:-:S07]  /*16010*/  IMAD.MOV.U32 R73, RZ, RZ, R151 ;  /* 0x000000ffff497224 */ /* 0x004fce00078e0097 */
[----:B------:R2:W-:Y:S01]  /*16020*/  MUFU.EX2 R198, R75 ;  /* 0x0000004b00c67308 */ /* 0x0005e20000000800 */
[----:B0-----:R-:W-:Y:S01]  /*16030*/  FMNMX.FTZ R4, R49, R4, !PT ;  /* 0x0000000431047209 */ /* 0x001fe20007810000 */
[----:B------:R-:W-:-:S03]  /*16040*/  IMAD.MOV.U32 R49, RZ, RZ, R151 ;  /* 0x000000ffff317224 */ /* 0x000fc600078e0097 */
[C---:B------:R-:W-:Y:S01]  /*16050*/  FSETP.NEU.FTZ.AND P2, PT, R4.reuse, -INF , PT ;  /* 0xff8000000400780b */ /* 0x040fe20003f5d000 */
[-C--:B------:R-:W-:Y:S02]  /*16060*/  FMUL.FTZ R8, R4, R2.reuse ;  /* 0x0000000204087220 */ /* 0x080fe40000410000 */
[----:B------:R-:W-:Y:S01]  /*16070*/  MUFU.EX2 R77, R77 ;  /* 0x0000004d004d7308 */ /* 0x000fe20000000800 */
[----:B--2---:R-:W-:Y:S02]  /*16080*/  IMAD.MOV.U32 R75, RZ, RZ, R151 ;  /* 0x000000ffff4b7224 */ /* 0x004fe400078e0097 */
[----:B------:R-:W-:Y:S02]  /*16090*/  FSEL R8, R8, RZ, P2 ;  /* 0x000000ff08087208 */ /* 0x000fe40001000000 */
[----:B------:R-:W-:Y:S02]  /*160a0*/  ISETP.GE.AND P2, PT, R148, 0x51, PT ;  /* 0x000000519400780c */ /* 0x000fe40003f46270 */
[----:B------:R-:W-:Y:S01]  /*160b0*/  MOV R148, R151 ;  /* 0x0000009700947202 */ /* 0x000fe20000000f00 */
[-CC-:B------:R-:W-:Y:S01]  /*160c0*/  FFMA.FTZ R3, R3, R2.reuse, -R8.reuse ;  /* 0x0000000203037223 */ /* 0x180fe20000010808 */
        /* <DEDUP_REMOVED lines=13> */
[----:B------:R-:W0:Y:S01]  /*161a0*/  MUFU.EX2 R6, R6 ;  /* 0x0000000600067308 */ /* 0x000e220000000800 */
[-CC-:B------:R-:W-:Y:S01]  /*161b0*/  FFMA.FTZ R41, R41, R2.reuse, -R8.reuse ;  /* 0x0000000229297223 */ /* 0x180fe20000010808 */
[-CC-:B------:R-:W-:Y:S01]  /*161c0*/  FFMA.FTZ R43, R43, R2.reuse, -R8.reuse ;  /* 0x000000022b2b7223 */ /* 0x180fe20000010808 */
[-CC-:B------:R-:W-:Y:S01]  /*161d0*/  FFMA.FTZ R39, R39, R2.reuse, -R8.reuse ;  /* 0x0000000227277223 */ /* 0x180fe20000010808 */
[-CC-:B------:R-:W-:Y:S01]  /*161e0*/  FFMA.FTZ R51, R51, R2.reuse, -R8.reuse ;  /* 0x0000000233337223 */ /* 0x180fe20000010808 */
[-CC-:B------:R-:W-:Y:S01]  /*161f0*/  FFMA.FTZ R55, R55, R2.reuse, -R8.reuse ;  /* 0x0000000237377223 */ /* 0x180fe20000010808 */
[-CC-:B------:R-:W-:Y:S01]  /*16200*/  FFMA.FTZ R57, R57, R2.reuse, -R8.reuse ;  /* 0x0000000239397223 */ /* 0x180fe20000010808 */
[----:B------:R-:W-:Y:S01]  /*16210*/  FFMA.FTZ R31, R31, R2, -R8 ;  /* 0x000000021f1f7223 */ /* 0x000fe20000010808 */
[----:B------:R2:W-:Y:S08]  /*16220*/  MUFU.EX2 R12, R9 ;  /* 0x00000009000c7308 */ /* 0x0005f00000000800 */
[----:B------:R-:W3:Y:S01]  /*16230*/  MUFU.EX2 R7, R7 ;  /* 0x0000000700077308 */ /* 0x000ee20000000800 */
[----:B--2---:R-:W-:Y:S01]  /*16240*/  FADD.FTZ R9, R208, R27 ;  /* 0x0000001bd0097221 */ /* 0x004fe20000010000 */
[----:B0-----:R-:W-:-:S02]  /*16250*/  F2FP.F16.F32.PACK_AB R209, R6, R3 ;  /* 0x0000000306d1723e */ /* 0x001fc400000000ff */
[----:B------:R-:W-:Y:S01]  /*16260*/  F2FP.F16.F32.PACK_AB R208, R27, R208 ;  /* 0x000000d01bd0723e */ /* 0x000fe200000000ff */
[----:B------:R-:W-:Y:S01]  /*16270*/  FADD.FTZ R30, R10, R9 ;  /* 0x000000090a1e7221 */ /* 0x000fe20000010000 */
[--C-:B------:R-:W-:Y:S02]  /*16280*/  IMAD.MOV.U32 R27, RZ, RZ, R151.reuse ;  /* 0x000000ffff1b7224 */ /* 0x100fe400078e0097 */
[----:B------:R-:W0:Y:S01]  /*16290*/  MUFU.EX2 R11, R11 ;  /* 0x0000000b000b7308 */ /* 0x000e220000000800 */
[----:B------:R-:W-:Y:S01]  /*162a0*/  FADD.FTZ R30, R61, R30 ;  /* 0x0000001e3d1e7221 */ /* 0x000fe20000010000 */
[----:B------:R-:W-:-:S03]  /*162b0*/  IMAD.MOV.U32 R61, RZ, RZ, R151 ;  /* 0x000000ffff3d7224 */ /* 0x000fc600078e0097 */
[----:B------:R-:W-:Y:S01]  /*162c0*/  FADD.FTZ R9, R59, R30 ;  /* 0x0000001e3b097221 */ /* 0x000fe20000010000 */
[----:B------:R-:W-:Y:S02]  /*162d0*/  FADD.FTZ R30, R3, R6 ;  /* 0x00000006031e7221 */ /* 0x000fe40000010000 */
[----:B------:R2:W4:Y:S01]  /*162e0*/  MUFU.EX2 R20, R13 ;  /* 0x0000000d00147308 */ /* 0x0005220000000800 */
[C---:B------:R-:W-:Y:S01]  /*162f0*/  FADD.FTZ R32, R204.reuse, R9 ;  /* 0x00000009cc207221 */ /* 0x040fe20000010000 */
[----:B---3--:R-:W-:Y:S01]  /*16300*/  FADD.FTZ R9, R7, R30 ;  /* 0x0000001e07097221 */ /* 0x008fe20000010000 */
[----:B------:R-:W-:Y:S01]  /*16310*/  F2FP.F16.F32.PACK_AB R204, R204, R59 ;  /* 0x0000003bcccc723e */ /* 0x000fe200000000ff */
[----:B------:R-:W-:Y:S01]  /*16320*/  IMAD.MOV.U32 R59, RZ, RZ, R151 ;  /* 0x000000ffff3b7224 */ /* 0x000fe200078e0097 */
[----:B------:R-:W-:-:S03]  /*16330*/  F2FP.F16.F32.PACK_AB R211, R12, R7 ;  /* 0x000000070cd3723e */ /* 0x000fc600000000ff */
[----:B------:R-:W3:Y:S01]  /*16340*/  MUFU.EX2 R15, R15 ;  /* 0x0000000f000f7308 */ /* 0x000ee20000000800 */
[----:B--2---:R-:W-:Y:S01]  /*16350*/  FADD.FTZ R13, R63, R32 ;  /* 0x000000203f0d7221 */ /* 0x004fe20000010000 */
[----:B------:R-:W-:-:S03]  /*16360*/  FADD.FTZ R32, R12, R9 ;  /* 0x000000090c207221 */ /* 0x000fc60000010000 */
[C---:B------:R-:W-:Y:S01]  /*16370*/  FADD.FTZ R34, R206.reuse, R13 ;  /* 0x0000000dce227221 */ /* 0x040fe20000010000 */
[----:B0-----:R-:W-:Y:S01]  /*16380*/  FADD.FTZ R9, R11, R32 ;  /* 0x000000200b097221 */ /* 0x001fe20000010000 */
[----:B------:R-:W-:Y:S01]  /*16390*/  F2FP.F16.F32.PACK_AB R206, R206, R63 ;  /* 0x0000003fcece723e */ /* 0x000fe200000000ff */
[----:B------:R-:W0:Y:S01]  /*163a0*/  MUFU.EX2 R24, R21 ;  /* 0x0000001500187308 */ /* 0x000e220000000800 */
[----:B------:R-:W-:Y:S01]  /*163b0*/  FADD.FTZ R13, R65, R34 ;  /* 0x00000022410d7221 */ /* 0x000fe20000010000 */
[C---:B----4-:R-:W-:Y:S01]  /*163c0*/  FADD.FTZ R32, R20.reuse, R9 ;  /* 0x0000000914207221 */ /* 0x050fe20000010000 */
[----:B------:R-:W-:Y:S01]  /*163d0*/  F2FP.F16.F32.PACK_AB R205, R20, R11 ;  /* 0x0000000b14cd723e */ /* 0x000fe200000000ff */
[----:B------:R-:W-:Y:S02]  /*163e0*/  IMAD.MOV.U32 R63, RZ, RZ, R151 ;  /* 0x000000ffff3f7224 */ /* 0x000fe400078e0097 */
[C---:B------:R-:W-:Y:S01]  /*163f0*/  FADD.FTZ R34, R200.reuse, R13 ;  /* 0x0000000dc8227221 */ /* 0x040fe20000010000 */
[----:B------:R-:W-:Y:S01]  /*16400*/  F2FP.F16.F32.PACK_AB R200, R200, R65 ;  /* 0x00000041c8c8723e */ /* 0x000fe200000000ff */
[----:B------:R-:W-:Y:S01]  /*16410*/  IMAD.MOV.U32 R65, RZ, RZ, R151 ;  /* 0x000000ffff417224 */ /* 0x000fe200078e0097 */
[----:B------:R-:W2:Y:S01]  /*16420*/  MUFU.EX2 R33, R33 ;  /* 0x0000002100217308 */ /* 0x000ea20000000800 */
[----:B---3--:R-:W-:Y:S01]  /*16430*/  FADD.FTZ R9, R15, R32 ;  /* 0x000000200f097221 */ /* 0x008fe20000010000 */
[----:B------:R-:W-:-:S04]  /*16440*/  FADD.FTZ R13, R69, R34 ;  /* 0x00000022450d7221 */ /* 0x000fc80000010000 */
[C---:B------:R-:W-:Y:S01]  /*16450*/  FADD.FTZ R34, R202.reuse, R13 ;  /* 0x0000000dca227221 */ /* 0x040fe20000010000 */
[----:B------:R-:W-:Y:S01]  /*16460*/  F2FP.F16.F32.PACK_AB R202, R202, R69 ;  /* 0x00000045caca723e */ /* 0x000fe200000000ff */
[----:B------:R3:W4:Y:S01]  /*16470*/  MUFU.EX2 R26, R35 ;  /* 0x00000023001a7308 */ /* 0x0007220000000800 */
[C---:B0-----:R-:W-:Y:S01]  /*16480*/  FADD.FTZ R32, R24.reuse, R9 ;  /* 0x0000000918207221 */ /* 0x041fe20000010000 */
[----:B------:R-:W-:Y:S01]  /*16490*/  FADD.FTZ R13, R71, R34 ;  /* 0x00000022470d7221 */ /* 0x000fe20000010000 */
[----:B------:R-:W-:Y:S01]  /*164a0*/  F2FP.F16.F32.PACK_AB R207, R24, R15 ;  /* 0x0000000f18cf723e */ /* 0x000fe200000000ff */
[----:B------:R-:W-:Y:S01]  /*164b0*/  IMAD.MOV.U32 R69, RZ, RZ, R151 ;  /* 0x000000ffff457224 */ /* 0x000fe200078e0097 */
[----:B------:R-:W-:Y:S01]  /*164c0*/  MOV R34, R151 ;  /* 0x0000009700227202 */ /* 0x000fe20000000f00 */
[C---:B------:R-:W-:Y:S01]  /*164d0*/  FADD.FTZ R8, R196.reuse, R13 ;  /* 0x0000000dc4087221 */ /* 0x040fe20000010000 */
[----:B------:R-:W-:Y:S01]  /*164e0*/  F2FP.F16.F32.PACK_AB R196, R196, R71 ;  /* 0x00000047c4c4723e */ /* 0x000fe200000000ff */
[----:B------:R-:W0:Y:S01]  /*164f0*/  MUFU.EX2 R25, R25 ;  /* 0x0000001900197308 */ /* 0x000e220000000800 */
[----:B--2---:R-:W-:Y:S01]  /*16500*/  FADD.FTZ R9, R33, R32 ;  /* 0x0000002021097221 */ /* 0x004fe20000010000 */
[----:B------:R-:W-:Y:S01]  /*16510*/  FADD.FTZ R13, R47, R8 ;  /* 0x000000082f0d7221 */ /* 0x000fe20000010000 */
[--C-:B------:R-:W-:Y:S01]  /*16520*/  IMAD.MOV.U32 R71, RZ, RZ, R151.reuse ;  /* 0x000000ffff477224 */ /* 0x100fe200078e0097 */
[----:B------:R-:W-:Y:S01]  /*16530*/  MOV R24, R151 ;  /* 0x0000009700187202 */ /* 0x000fe20000000f00 */
[----:B---3--:R-:W-:-:S03]  /*16540*/  IMAD.MOV.U32 R35, RZ, RZ, R151 ;  /* 0x000000ffff237224 */ /* 0x008fc600078e0097 */
[----:B------:R2:W3:Y:S01]  /*16550*/  MUFU.EX2 R28, R29 ;  /* 0x0000001d001c7308 */ /* 0x0004e20000000800 */
[C---:B----4-:R-:W-:Y:S01]  /*16560*/  FADD.FTZ R32, R26.reuse, R9 ;  /* 0x000000091a207221 */ /* 0x050fe20000010000 */
[----:B------:R-:W-:Y:S01]  /*16570*/  F2FP.F16.F32.PACK_AB R201, R26, R33 ;  /* 0x000000211ac9723e */ /* 0x000fe200000000ff */
[----:B------:R-:W-:Y:S01]  /*16580*/  IMAD.MOV.U32 R33, RZ, RZ, R151 ;  /* 0x000000ffff217224 */ /* 0x000fe200078e0097 */
[----:B------:R-:W-:-:S04]  /*16590*/  MOV R26, R151 ;  /* 0x00000097001a7202 */ /* 0x000fc80000000f00 */
[----:B------:R-:W4:Y:S01]  /*165a0*/  MUFU.EX2 R37, R37 ;  /* 0x0000002500257308 */ /* 0x000f220000000800 */
[----:B0-----:R-:W-:Y:S01]  /*165b0*/  FADD.FTZ R9, R25, R32 ;  /* 0x0000002019097221 */ /* 0x001fe20000010000 */
[C---:B------:R-:W-:Y:S01]  /*165c0*/  FADD.FTZ R32, R198.reuse, R13 ;  /* 0x0000000dc6207221 */ /* 0x040fe20000010000 */
[----:B------:R-:W-:Y:S01]  /*165d0*/  F2FP.F16.F32.PACK_AB R198, R198, R47 ;  /* 0x0000002fc6c6723e */ /* 0x000fe200000000ff */
[--C-:B------:R-:W-:Y:S02]  /*165e0*/  IMAD.MOV.U32 R47, RZ, RZ, R151.reuse ;  /* 0x000000ffff2f7224 */ /* 0x100fe400078e0097 */
[----:B------:R-:W-:Y:S01]  /*165f0*/  FADD.FTZ R13, R77, R32 ;  /* 0x000000204d0d7221 */ /* 0x000fe20000010000 */
[----:B--2---:R-:W-:Y:S01]  /*16600*/  IMAD.MOV.U32 R29, RZ, RZ, R151 ;  /* 0x000000ffff1d7224 */ /* 0x004fe200078e0097 */
[----:B------:R0:W2:Y:S01]  /*16610*/  MUFU.EX2 R30, R41 ;  /* 0x00000029001e7308 */ /* 0x0000a20000000800 */
[C---:B---3--:R-:W-:Y:S01]  /*16620*/  FADD.FTZ R10, R28.reuse, R9 ;  /* 0x000000091c0a7221 */ /* 0x048fe20000010000 */
[----:B------:R-:W-:Y:S01]  /*16630*/  F2FP.F16.F32.PACK_AB R203, R28, R25 ;  /* 0x000000191ccb723e */ /* 0x000fe200000000ff */
[----:B------:R-:W-:Y:S01]  /*16640*/  IMAD.MOV.U32 R25, RZ, RZ, R151 ;  /* 0x000000ffff197224 */ /* 0x000fe200078e0097 */
[----:B------:R-:W-:-:S04]  /*16650*/  MOV R28, R151 ;  /* 0x00000097001c7202 */ /* 0x000fc80000000f00 */
[----:B------:R3:W1:Y:S01]  /*16660*/  MUFU.EX2 R192, R79 ;  /* 0x0000004f00c07308 */ /* 0x0006620000000800 */
[----:B----4-:R-:W-:Y:S01]  /*16670*/  FADD.FTZ R9, R37, R10 ;  /* 0x0000000a25097221 */ /* 0x010fe20000010000 */
[----:B0-----:R-:W-:-:S06]  /*16680*/  IMAD.MOV.U32 R41, RZ, RZ, R151 ;  /* 0x000000ffff297224 */ /* 0x001fcc00078e0097 */
[----:B------:R-:W0:Y:S01]  /*16690*/  MUFU.EX2 R43, R43 ;  /* 0x0000002b002b7308 */ /* 0x000e220000000800 */
[C---:B--2---:R-:W-:Y:S01]  /*166a0*/  FADD.FTZ R10, R30.reuse, R9 ;  /* 0x000000091e0a7221 */ /* 0x044fe20000010000 */
[----:B------:R-:W-:Y:S01]  /*166b0*/  F2FP.F16.F32.PACK_AB R197, R30, R37 ;  /* 0x000000251ec5723e */ /* 0x000fe200000000ff */
[--C-:B---3--:R-:W-:Y:S01]  /*166c0*/  IMAD.MOV.U32 R79, RZ, RZ, R151.reuse ;  /* 0x000000ffff4f7224 */ /* 0x108fe200078e0097 */
[----:B------:R-:W-:Y:S01]  /*166d0*/  MOV R30, R151 ;  /* 0x00000097001e7202 */ /* 0x000fe20000000f00 */
[----:B------:R-:W-:-:S03]  /*166e0*/  IMAD.MOV.U32 R37, RZ, RZ, R151 ;  /* 0x000000ffff257224 */ /* 0x000fc600078e0097 */
[----:B------:R-:W2:Y:S01]  /*166f0*/  MUFU.EX2 R81, R81 ;  /* 0x0000005100517308 */ /* 0x000ea20000000800 */
[C---:B-1----:R-:W-:Y:S01]  /*16700*/  FADD.FTZ R32, R192.reuse, R13 ;  /* 0x0000000dc0207221 */ /* 0x042fe20000010000 */
[----:B------:R-:W-:Y:S01]  /*16710*/  F2FP.F16.F32.PACK_AB R192, R192, R77 ;  /* 0x0000004dc0c0723e */ /* 0x000fe200000000ff */
[----:B------:R-:W-:-:S05]  /*16720*/  IMAD.MOV.U32 R77, RZ, RZ, R151 ;  /* 0x000000ffff4d7224 */ /* 0x000fca00078e0097 */
[----:B------:R1:W3:Y:S01]  /*16730*/  MUFU.EX2 R0, R39 ;  /* 0x0000002700007308 */ /* 0x0002e20000000800 */
[----:B0-----:R-:W-:-:S07]  /*16740*/  FADD.FTZ R9, R43, R10 ;  /* 0x0000000a2b097221 */ /* 0x001fce0000010000 */
[----:B------:R-:W0:Y:S01]  /*16750*/  MUFU.EX2 R51, R51 ;  /* 0x0000003300337308 */ /* 0x000e220000000800 */
[----:B--2---:R-:W-:Y:S01]  /*16760*/  FADD.FTZ R21, R81, R32 ;  /* 0x0000002051157221 */ /* 0x004fe20000010000 */
[----:B-1----:R-:W-:-:S06]  /*16770*/  IMAD.MOV.U32 R39, RZ, RZ, R151 ;  /* 0x000000ffff277224 */ /* 0x002fcc00078e0097 */
[----:B------:R1:W2:Y:S01]  /*16780*/  MUFU.EX2 R8, R55 ;  /* 0x0000003700087308 */ /* 0x0002a20000000800 */
[C---:B---3--:R-:W-:Y:S01]  /*16790*/  FADD.FTZ R32, R0.reuse, R9 ;  /* 0x0000000900207221 */ /* 0x048fe20000010000 */
[----:B------:R-:W-:Y:S01]  /*167a0*/  F2FP.F16.F32.PACK_AB R199, R0, R43 ;  /* 0x0000002b00c7723e */ /* 0x000fe200000000ff */
[----:B------:R-:W-:Y:S01]  /*167b0*/  IMAD.MOV.U32 R43, RZ, RZ, R151 ;  /* 0x000000ffff2b7224 */ /* 0x000fe200078e0097 */
[----:B------:R-:W-:-:S04]  /*167c0*/  MOV R0, 0x3f800000 ;  /* 0x3f80000000007802 */ /* 0x000fc80000000f00 */
[----:B------:R-:W3:Y:S01]  /*167d0*/  MUFU.EX2 R57, R57 ;  /* 0x0000003900397308 */ /* 0x000ee20000000800 */
[----:B0-----:R-:W-:Y:S01]  /*167e0*/  FADD.FTZ R9, R51, R32 ;  /* 0x0000002033097221 */ /* 0x001fe20000010000 */
[----:B-1----:R-:W-:Y:S01]  /*167f0*/  IMAD.MOV.U32 R55, RZ, RZ, R151 ;  /* 0x000000ffff377224 */ /* 0x002fe200078e0097 */
[----:B------:R-:W-:-:S05]  /*16800*/  MOV R32, R151 ;  /* 0x0000009700207202 */ /* 0x000fca0000000f00 */
[----:B------:R-:W0:Y:S01]  /*16810*/  MUFU.EX2 R14, R14 ;  /* 0x0000000e000e7308 */ /* 0x000e220000000800 */
[C---:B--2---:R-:W-:Y:S01]  /*16820*/  FADD.FTZ R6, R8.reuse, R9 ;  /* 0x0000000908067221 */ /* 0x044fe20000010000 */
[----:B------:R-:W-:Y:S01]  /*16830*/  F2FP.F16.F32.PACK_AB R193, R8, R51 ;  /* 0x0000003308c1723e */ /* 0x000fe200000000ff */
[----:B------:R-:W-:-:S05]  /*16840*/  IMAD.MOV.U32 R51, RZ, RZ, R151 ;  /* 0x000000ffff337224 */ /* 0x000fca00078e0097 */
[----:B------:R1:W2:Y:S01]  /*16850*/  MUFU.EX2 R10, R31 ;  /* 0x0000001f000a7308 */ /* 0x0002a20000000800 */
[----:B---3--:R-:W-:Y:S01]  /*16860*/  FADD.FTZ R3, R57, R6 ;  /* 0x0000000639037221 */ /* 0x008fe20000010000 */
[C---:B0-----:R-:W-:Y:S01]  /*16870*/  F2FP.F16.F32.PACK_AB R194, R14.reuse, R81 ;  /* 0x000000510ec2723e */ /* 0x041fe200000000ff */
[----:B------:R-:W-:Y:S01]  /*16880*/  FADD.FTZ R21, R14, R21 ;  /* 0x000000150e157221 */ /* 0x000fe20000010000 */
[--C-:B------:R-:W-:Y:S02]  /*16890*/  IMAD.MOV.U32 R81, RZ, RZ, R151.reuse ;  /* 0x000000ffff517224 */ /* 0x100fe400078e0097 */
[----:B-1----:R-:W-:Y:S02]  /*168a0*/  IMAD.MOV.U32 R31, RZ, RZ, R151 ;  /* 0x000000ffff1f7224 */ /* 0x002fe400078e0097 */
[C---:B--2---:R-:W-:Y:S01]  /*168b0*/  FADD.FTZ R20, R10.reuse, R3 ;  /* 0x000000030a147221 */ /* 0x044fe20000010000 */
[----:B------:R-:W-:Y:S01]  /*168c0*/  F2FP.F16.F32.PACK_AB R195, R10, R57 ;  /* 0x000000390ac3723e */ /* 0x000fe200000000ff */
[----:B------:R-:W-:-:S02]  /*168d0*/  IMAD.MOV.U32 R3, RZ, RZ, 0x3f800000 ;  /* 0x3f800000ff037424 */ /* 0x000fc400078e00ff */
[----:B------:R-:W-:Y:S01]  /*168e0*/  IMAD.MOV.U32 R57, RZ, RZ, R151 ;  /* 0x000000ffff397224 */ /* 0x000fe200078e0097 */
[----:B------:R-:W-:Y:S06]  /*168f0*/  @!P2 BRA `(.L_x_646) ;  /* 0x00000050006ca947 */ /* 0x000fec0003800000 */
[----:B------:R-:W-:Y:S01]  /*16900*/  VIADD R6, R180, 0xfffffffe ;  /* 0xfffffffeb4067836 */ /* 0x000fe20000000000 */
[----:B------:R-:W-:Y:S01]  /*16910*/  MOV R7, R4 ;  /* 0x0000000400077202 */ /* 0x000fe20000000f00 */
[----:B------:R-:W-:Y:S01]  /*16920*/  IMAD.MOV.U32 R8, RZ, RZ, R5 ;  /* 0x000000ffff087224 */ /* 0x000fe200078e0005 */
[----:B------:R-:W-:Y:S01]  /*16930*/  MOV R9, R222 ;  /* 0x000000de00097202 */ /* 0x000fe20000000f00 */
        /* <DEDUP_REMOVED lines=65> */
[----:B------:R-:W-:-:S07]  /*16d50*/  CS2R R24, SRZ ;  /* 0x0000000000187805 */ /* 0x000fce000001ff00 */
.L_x_657:
[----:B------:R-:W-:-:S05]  /*16d60*/  VIADD R2, R10, 0x1 ;  /* 0x000000010a027836 */ /* 0x000fca0000000000 */
[----:B------:R-:W-:-:S04]  /*16d70*/  ISETP.NE.AND P2, PT, R2, 0x2, PT ;  /* 0x000000020200780c */ /* 0x000fc80003f45270 */
[----:B------:R-:W-:Y:S02]  /*16d80*/  SEL R222, RZ, 0x1, P2 ;  /* 0x00000001ffde7807 */ /* 0x000fe40001000000 */
[----:B------:R-:W-:Y:S02]  /*16d90*/  SEL R221, R2, RZ, P2 ;  /* 0x000000ff02dd7207 */ /* 0x000fe40001000000 */
[----:B------:R-:W-:Y:S01]  /*16da0*/  LOP3.LUT R222, R9, R222, RZ, 0x3c, !PT ;  /* 0x000000de09de7212 */ /* 0x000fe200078e3cff */
[----:B------:R-:W-:Y:S06]  /*16db0*/  @!P0 BRA `(.L_x_647) ;  /* 0x0000000000048947 */ /* 0x000fec0003800000 */
[----:B------:R-:W-:Y:S01]  /*16dc0*/  BPT.TRAP 0x1 ;  /* 0x000000040000795c */ /* 0x000fe20000300000 */
.L_x_647:
[----:B------:R-:W-:Y:S02]  /*16dd0*/  LEA R11, R221, R16, 0x3 ;  /* 0x00000010dd0b7211 */ /* 0x000fe400078e18ff */
[----:B------:R-:W-:-:S04]  /*16de0*/  SHF.L.U32 R4, R222, 0x1f, RZ ;  /* 0x0000001fde047819 */ /* 0x000fc800000006ff */
[----:B------:R0:W1:Y:S01]  /*16df0*/  SYNCS.PHASECHK.TRANS64.TRYWAIT P2, [R11+URZ+0x38830], R4 ;  /* 0x038830040b0075a7 */ /* 0x000062000804017f */
[----:B------:R-:W-:Y:S05]  /*16e00*/  @!P0 BRA `(.L_x_648) ;  /* 0x0000000000048947 */ /* 0x000fea0003800000 */
[----:B------:R-:W-:Y:S01]  /*16e10*/  BPT.TRAP 0x1 ;  /* 0x000000040000795c */ /* 0x000fe20000300000 */
.L_x_648:
[----:B------:R-:W-:Y:S01]  /*16e20*/  IMAD R2, R221, 0xa00, R233 ;  /* 0x00000a00dd027824 */ /* 0x000fe200078e02e9 */
[----:B------:R-:W-:Y:S03]  /*16e30*/  BSSY B1, `(.L_x_649) ;  /* 0x0000006000017945 */ /* 0x000fe60003800000 */
[C---:B------:R-:W-:Y:S01]  /*16e40*/  VIADD R12, R2.reuse, 0x80 ;  /* 0x00000080020c7836 */ /* 0x040fe20000000000 */
[----:B------:R-:W-:Y:S01]  /*16e50*/  IADD3 R14, R2, 0x100, RZ ;  /* 0x00000100020e7810 */ /* 0x000fe20007ffe0ff */
[----:B-1----:R-:W-:Y:S06]  /*16e60*/  @P2 BRA `(.L_x_650) ;  /* 0x0000000000082947 */ /* 0x002fec0003800000 */
[----:B------:R-:W1:Y:S02]  /*16e70*/  SYNCS.PHASECHK.TRANS64.TRYWAIT P2, [R11+URZ+0x38830], R4 ;  /* 0x038830040b0075a7 */ /* 0x000e64000804017f */
[----:B-1----:R-:W-:Y:S05]  /*16e80*/  @!P2 BRA `(.L_x_651) ;  /* 0x000000f400f0a947 */ /* 0x002fea0003800000 */
.L_x_650:
[----:B------:R-:W-:Y:S05]  /*16e90*/  BSYNC B1 ;  /* 0x0000000000017941 */ /* 0x000fea0003800000 */
.L_x_649:
[----:B------:R-:W2:Y:S04]  /*16ea0*/  LDL.64 R152, [R1+0x48] ;  /* 0x0000480001987983 */ /* 0x000ea80000100a00 */
[----:B------:R-:W3:Y:S01]  /*16eb0*/  LDL.64 R154, [R1+0x50] ;  /* 0x00005000019a7983 */ /* 0x000ee20000100a00 */
[----:B01----:R-:W-:Y:S01]  /*16ec0*/  IMAD.MOV.U32 R4, RZ, RZ, R2 ;  /* 0x000000ffff047224 */ /* 0x003fe200078e0002 */
[----:B------:R-:W-:-:S04]  /*16ed0*/  MOV R5, 0x40000040 ;  /* 0x4000004000057802 */ /* 0x000fc80000000f00 */
[----:B------:R-:W-:Y:S02]  /*16ee0*/  R2UR UR14, R4 ;  /* 0x00000000040e72ca */ /* 0x000fe400000e0000 */
[----:B------:R-:W-:Y:S01]  /*16ef0*/  R2UR UR15, R5 ;  /* 0x00000000050f72ca */ /* 0x000fe200000e0000 */
[----:B------:R-:W-:Y:S01]  /*16f00*/  WARPGROUP.ARRIVE ;  /* 0x00000000000079c5 */ /* 0x000fe20000000000 */
[----:B------:R-:W-:Y:S02]  /*16f10*/  MOV R13, 0x40000040 ;  /* 0x40000040000d7802 */ /* 0x000fe40000000f00 */
[----:B------:R-:W-:Y:S02]  /*16f20*/  R2UR UR10, R12 ;  /* 0x000000000c0a72ca */ /* 0x000fe400000e0000 */
[----:B------:R-:W-:Y:S02]  /*16f30*/  R2UR UR11, R13 ;  /* 0x000000000d0b72ca */ /* 0x000fe400000e0000 */
[----:B------:R-:W-:-:S02]  /*16f40*/  MOV R15, 0x40000040 ;  /* 0x40000040000f7802 */ /* 0x000fc40000000f00 */
[----:B------:R-:W-:Y:S02]  /*16f50*/  R2UR UR6, R14 ;  /* 0x000000000e0672ca */ /* 0x000fe400000e0000 */
[----:B------:R-:W-:Y:S01]  /*16f60*/  R2UR UR7, R15 ;  /* 0x000000000f0772ca */ /* 0x000fe200000e0000 */
[----:B------:R-:W-:Y:S01]  /*16f70*/  VIADD R4, R2, 0x180 ;  /* 0x0000018002047836 */ /* 0x000fe20000000000 */
[----:B------:R-:W-:-:S04]  /*16f80*/  R2UR UR23, R5 ;  /* 0x00000000051772ca */ /* 0x000fc800000e0000 */
[----:B------:R-:W-:Y:S02]  /*16f90*/  R2UR UR22, R4 ;  /* 0x00000000041672ca */ /* 0x000fe400000e0000 */
[----:B--2---:R-:W-:Y:S02]  /*16fa0*/  R2UR UR30, R152 ;  /* 0x00000000981e72ca */ /* 0x004fe400000e0000 */
[----:B------:R-:W-:Y:S02]  /*16fb0*/  R2UR UR31, R153 ;  /* 0x00000000991f72ca */ /* 0x000fe400000e0000 */
[----:B------:R-:W2:Y:S01]  /*16fc0*/  LDL.64 R152, [R1+0x40] ;  /* 0x0000400001987983 */ /* 0x000ea20000100a00 */
[----:B---3--:R-:W-:Y:S02]  /*16fd0*/  R2UR UR16, R154 ;  /* 0x000000009a1072ca */ /* 0x008fe400000e0000 */
[----:B------:R-:W-:-:S11]  /*16fe0*/  R2UR UR17, R155 ;  /* 0x000000009b1172ca */ /* 0x000fd600000e0000 */
[----:B------:R-:W-:Y:S02]  /*16ff0*/  UMOV UR12, UR16 ;  /* 0x00000010000c7c82 */ /* 0x000fe40008000000 */
[----:B------:R-:W-:Y:S02]  /*17000*/  UMOV UR13, UR17 ;  /* 0x00000011000d7c82 */ /* 0x000fe40008000000 */
[----:B------:R-:W-:Y:S01]  /*17010*/  HGMMA.64x16x16.F32 R184, gdesc[UR12], RZ, !UPT, gsb0 ;  /* 0x002000000cb879f0 */ /* 0x000fe2000c0008ff */
[----:B------:R-:W-:Y:S01]  /*17020*/  UMOV UR8, UR16 ;  /* 0x0000001000087c82 */ /* 0x000fe20008000000 */
[----:B------:R-:W-:Y:S01]  /*17030*/  UMOV UR9, UR17 ;  /* 0x0000001100097c82 */ /* 0x000fe20008000000 */
[----:B------:R-:W-:Y:S02]  /*17040*/  WARPGROUP.DEPBAR.LE gsb0, 0x0 ;  /* 0x00008000000079c5 */ /* 0x000fe40000010000 */
[----:B------:R-:W-:-:S06]  /*17050*/  WARPGROUP.ARRIVE ;  /* 0x00000000000079c5 */ /* 0x000fcc0000000000 */
        /* <DEDUP_REMOVED lines=8> */
[----:B------:R-:W-:Y:S01]  /*170e0*/  VIADD R12, R2, 0x200 ;  /* 0x00000200020c7836 */ /* 0x000fe20000000000 */
[----:B------:R-:W-:Y:S02]  /*170f0*/  WARPGROUP.DEPBAR.LE gsb0, 0x0 ;  /* 0x00008000000079c5 */ /* 0x000fe40000010000 */
[----:B------:R-:W-:-:S06]  /*17100*/  WARPGROUP.ARRIVE ;  /* 0x00000000000079c5 */ /* 0x000fcc0000000000 */
[----:B------:R-:W-:Y:S01]  /*17110*/  HGMMA.64x16x16.F32 R160, gdesc[UR20], RZ, !UPT, gsb0 ;  /* 0x0020000014a079f0 */ /* 0x000fe2000c0008ff */
[----:B------:R-:W-:Y:S02]  /*17120*/  R2UR UR18, R12 ;  /* 0x000000000c1272ca */ /* 0x000fe400000e0000 */
[----:B------:R-:W-:Y:S01]  /*17130*/  R2UR UR19, R13 ;  /* 0x000000000d1372ca */ /* 0x000fe200000e0000 */
[----:B------:R-:W-:Y:S01]  /*17140*/  VIADD R4, R2, 0x2 ;  /* 0x0000000202047836 */ /* 0x000fe20000000000 */
[----:B------:R-:W-:Y:S02]  /*17150*/  WARPGROUP.DEPBAR.LE gsb0, 0x0 ;  /* 0x00008000000079c5 */ /* 0x000fe40000010000 */
[----:B--2---:R-:W-:Y:S02]  /*17160*/  R2UR UR28, R152 ;  /* 0x00000000981c72ca */ /* 0x004fe400000e0000 */
[----:B------:R-:W-:Y:S02]  /*17170*/  R2UR UR29, R153 ;  /* 0x00000000991d72ca */ /* 0x000fe400000e0000 */
[----:B------:R-:W-:-:S06]  /*17180*/  WARPGROUP.ARRIVE ;  /* 0x00000000000079c5 */ /* 0x000fcc0000000000 */
[----:B------:R-:W-:Y:S01]  /*17190*/  HGMMA.64x16x16.F32 R152, gdesc[UR16], RZ, !UPT, gsb0 ;  /* 0x00200000109879f0 */ /* 0x000fe2000c0008ff */
[----:B------:R-:W-:Y:S02]  /*171a0*/  MOV R5, 0x40000040 ;  /* 0x4000004000057802 */ /* 0x000fe40000000f00 */
[----:B------:R-:W-:Y:S02]  /*171b0*/  R2UR UR14, R4 ;  /* 0x00000000040e72ca */ /* 0x000fe400000e0000 */
[----:B------:R-:W-:Y:S01]  /*171c0*/  R2UR UR15, R5 ;  /* 0x00000000050f72ca */ /* 0x000fe200000e0000 */
[----:B------:R-:W-:Y:S01]  /*171d0*/  UMOV UR12, UR30 ;  /* 0x0000001e000c7c82 */ /* 0x000fe20008000000 */
[----:B------:R-:W-:Y:S01]  /*171e0*/  UMOV UR13, UR31 ;  /* 0x0000001f000d7c82 */ /* 0x000fe20008000000 */
[----:B------:R-:W-:Y:S02]  /*171f0*/  WARPGROUP.DEPBAR.LE gsb0, 0x0 ;  /* 0x00008000000079c5 */ /* 0x000fe40000010000 */
[----:B------:R-:W-:-:S08]  /*17200*/  WARPGROUP.ARRIVE ;  /* 0x00000000000079c5 */ /* 0x000fd00000000000 */
[----:B------:R-:W-:Y:S01]  /*17210*/  HGMMA.64x16x16.F32 R184, gdesc[UR12], R184, gsb0 ;  /* 0x002000000cb879f0 */ /* 0x000fe200080008b8 */
[----:B------:R-:W-:Y:S01]  /*17220*/  VIADD R12, R2, 0x82 ;  /* 0x00000082020c7836 */ /* 0x000fe20000000000 */
[----:B------:R-:W-:-:S04]  /*17230*/  MOV R13, 0x40000040 ;  /* 0x40000040000d7802 */ /* 0x000fc80000000f00 */
[----:B------:R-:W-:Y:S02]  /*17240*/  R2UR UR26, R12 ;  /* 0x000000000c1a72ca */ /* 0x000fe400000e0000 */
[----:B------:R-:W-:Y:S01]  /*17250*/  R2UR UR27, R13 ;  /* 0x000000000d1b72ca */ /* 0x000fe200000e0000 */
[----:B------:R-:W-:Y:S01]  /*17260*/  UMOV UR24, UR30 ;  /* 0x0000001e00187c82 */ /* 0x000fe20008000000 */
[----:B------:R-:W-:Y:S01]  /*17270*/  UMOV UR25, UR31 ;  /* 0x0000001f00197c82 */ /* 0x000fe20008000000 */
[----:B------:R-:W-:Y:S01]  /*17280*/  IMAD.MOV.U32 R15, RZ, RZ, 0x40000040 ;  /* 0x40000040ff0f7424 */ /* 0x000fe200078e00ff */
[C---:B------:R-:W-:Y:S01]  /*17290*/  IADD3 R14, R2.reuse, 0x102, RZ ;  /* 0x00000102020e7810 */ /* 0x040fe20007ffe0ff */
[----:B------:R-:W-:Y:S01]  /*172a0*/  UMOV UR8, UR30 ;  /* 0x0000001e00087c82 */ /* 0x000fe20008000000 */
[----:B------:R-:W-:Y:S01]  /*172b0*/  UMOV UR9, UR31 ;  /* 0x0000001f00097c82 */ /* 0x000fe20008000000 */
[----:B------:R-:W-:Y:S01]  /*172c0*/  VIADD R4, R2, 0x182 ;  /* 0x0000018202047836 */ /* 0x000fe20000000000 */
[----:B------:R-:W-:-:S02]  /*172d0*/  WARPGROUP.DEPBAR.LE gsb0, 0x0 ;  /* 0x00008000000079c5 */ /* 0x000fc40000010000 */
[----:B------:R-:W-:Y:S01]  /*172e0*/  WARPGROUP.ARRIVE ;  /* 0x00000000000079c5 */ /* 0x000fe20000000000 */
[----:B------:R-:W-:Y:S01]  /*172f0*/  MOV R5, 0x40000040 ;  /* 0x4000004000057802 */ /* 0x000fe20000000f00 */
[----:B------:R-:W-:Y:S01]  /*17300*/  UMOV UR4, UR30 ;  /* 0x0000001e00047c82 */ /* 0x000fe20008000000 */
[----:B------:R-:W-:Y:S01]  /*17310*/  UMOV UR5, UR31 ;  /* 0x0000001f00057c82 */ /* 0x000fe20008000000 */
[----:B------:R-:W-:Y:S01]  /*17320*/  UMOV UR20, UR30 ;  /* 0x0000001e00147c82 */ /* 0x000fe20008000000 */
[----:B------:R-:W-:Y:S01]  /*17330*/  UMOV UR21, UR31 ;  /* 0x0000001f00157c82 */ /* 0x000fe20008000000 */
[----:B------:R-:W-:Y:S01]  /*17340*/  HGMMA.64x16x16.F32 R176, gdesc[UR24], R176, gsb0 ;  /* 0x0020000018b079f0 */ /* 0x000fe200080008b0 */
[----:B------:R-:W-:Y:S01]  /*17350*/  R2UR UR10, R14 ;  /* 0x000000000e0a72ca */ /* 0x000fe200000e0000 */
[----:B------:R-:W-:Y:S01]  /*17360*/  UMOV UR16, UR28 ;  /* 0x0000001c00107c82 */ /* 0x000fe20008000000 */
[----:B------:R-:W-:Y:S01]  /*17370*/  R2UR UR11, R15 ;  /* 0x000000000f0b72ca */ /* 0x000fe200000e0000 */
[----:B------:R-:W-:Y:S01]  /*17380*/  UMOV UR17, UR29 ;  /* 0x0000001d00117c82 */ /* 0x000fe20008000000 */
[----:B------:R-:W-:Y:S01]  /*17390*/  R2UR UR6, R4 ;  /* 0x00000000040672ca */ /* 0x000fe200000e0000 */
[----:B------:R-:W-:Y:S01]  /*173a0*/  UMOV UR12, UR28 ;  /* 0x0000001c000c7c82 */ /* 0x000fe20008000000 */
[----:B------:R-:W-:Y:S01]  /*173b0*/  UMOV UR13, UR29 ;  /* 0x0000001d000d7c82 */ /* 0x000fe20008000000 */
[----:B------:R-:W2:Y:S01]  /*173c0*/  LDL.64 R12, [R1+0x30] ;  /* 0x00003000010c7983 */ /* 0x000ea20000100a00 */
[----:B------:R-:W-:-:S02]  /*173d0*/  WARPGROUP.DEPBAR.LE gsb0, 0x0 ;  /* 0x00008000000079c5 */ /* 0x000fc40000010000 */
[----:B------:R-:W-:Y:S01]  /*173e0*/  WARPGROUP.ARRIVE ;  /* 0x00000000000079c5 */ /* 0x000fe20000000000 */
[----:B------:R-:W-:Y:S01]  /*173f0*/  R2UR UR7, R5 ;  /* 0x00000000050772ca */ /* 0x000fe200000e0000 */
[----:B------:R-:W3:Y:S04]  /*17400*/  LDL.64 R14, [R1+0x38] ;  /* 0x00003800010e7983 */ /* 0x000ee80000100a00 */
[----:B------:R-:W-:Y:S01]  /*17410*/  HGMMA.64x16x16.F32 R168, gdesc[UR8], R168, gsb0 ;  /* 0x0020000008a879f0 */ /* 0x000fe200080008a8 */
[----:B------:R-:W-:Y:S01]  /*17420*/  VIADD R4, R2, 0x202 ;  /* 0x0000020202047836 */ /* 0x000fe20000000000 */
[----:B------:R-:W-:Y:S01]  /*17430*/  MOV R5, 0x40000040 ;  /* 0x4000004000057802 */ /* 0x000fe20000000f00 */
[----:B------:R-:W-:Y:S02]  /*17440*/  WARPGROUP.DEPBAR.LE gsb0, 0x0 ;  /* 0x00008000000079c5 */ /* 0x000fe40000010000 */
[----:B------:R-:W-:-:S06]  /*17450*/  WARPGROUP.ARRIVE ;  /* 0x00000000000079c5 */ /* 0x000fcc0000000000 */
[----:B------:R-:W-:Y:S01]  /*17460*/  HGMMA.64x16x16.F32 R160, gdesc[UR4], R160, gsb0 ;  /* 0x0020000004a079f0 */ /* 0x000fe200080008a0 */
[----:B------:R-:W-:Y:S02]  /*17470*/  R2UR UR22, R4 ;  /* 0x00000000041672ca */ /* 0x000fe400000e0000 */
[----:B------:R-:W-:Y:S01]  /*17480*/  R2UR UR23, R5 ;  /* 0x00000000051772ca */ /* 0x000fe200000e0000 */
[----:B------:R-:W-:Y:S01]  /*17490*/  VIADD R4, R2, 0x4 ;  /* 0x0000000402047836 */ /* 0x000fe20000000000 */
[----:B------:R-:W-:Y:S02]  /*174a0*/  WARPGROUP.DEPBAR.LE gsb0, 0x0 ;  /* 0x00008000000079c5 */ /* 0x000fe40000010000 */
[----:B------:R-:W-:-:S09]  /*174b0*/  WARPGROUP.ARRIVE ;  /* 0x00000000000079c5 */ /* 0x000fd20000000000 */
[----:B------:R-:W-:Y:S01]  /*174c0*/  HGMMA.64x16x16.F32 R152, gdesc[UR20], R152, gsb0 ;  /* 0x00200000149879f0 */ /* 0x000fe20008000898 */
[----:B------:R-:W-:Y:S02]  /*174d0*/  MOV R5, 0x40000040 ;  /* 0x4000004000057802 */ /* 0x000fe40000000f00 */
[----:B------:R-:W-:Y:S02]  /*174e0*/  R2UR UR18, R4 ;  /* 0x00000000041272ca */ /* 0x000fe400000e0000 */
[----:B------:R-:W-:Y:S01]  /*174f0*/  R2UR UR19, R5 ;  /* 0x00000000051372ca */ /* 0x000fe200000e0000 */
[----:B------:R-:W-:Y:S02]  /*17500*/  WARPGROUP.DEPBAR.LE gsb0, 0x0 ;  /* 0x00008000000079c5 */ /* 0x000fe40000010000 */
[----:B------:R-:W-:-:S10]  /*17510*/  WARPGROUP.ARRIVE ;  /* 0x00000000000079c5 */ /* 0x000fd40000000000 */
[----:B------:R-:W-:Y:S01]  /*17520*/  HGMMA.64x16x16.F32 R184, gdesc[UR16], R184, gsb0 ;  /* 0x0020000010b879f0 */ /* 0x000fe200080008b8 */
[----:B------:R-:W-:Y:S01]  /*17530*/  VIADD R4, R2, 0x84 ;  /* 0x0000008402047836 */ /* 0x000fe20000000000 */
[----:B------:R-:W-:-:S04]  /*17540*/  MOV R5, 0x40000040 ;  /* 0x4000004000057802 */ /* 0x000fc80000000f00 */
        /* <DEDUP_REMOVED lines=33> */
[----:B------:R-:W-:Y:S02]  /*17760*/  MOV R5, 0x40000040 ;  /* 0x4000004000057802 */ /* 0x000fe40000000f00 */
[----:B---3--:R-:W-:Y:S02]  /*17770*/  R2UR UR30, R14 ;  /* 0x000000000e1e72ca */ /* 0x008fe400000e0000 */
[----:B------:R-:W-:Y:S02]  /*17780*/  R2UR UR31, R15 ;  /* 0x000000000f1f72ca */ /* 0x000fe400000e0000 */
[----:B------:R-:W-:Y:S01]  /*17790*/  R2UR UR22, R4 ;  /* 0x00000000041672ca */ /* 0x000fe200000e0000 */
[----:B------:R-:W3:Y:S01]  /*177a0*/  LDL.64 R14, [R1+0x28] ;  /* 0x00002800010e7983 */ /* 0x000ee20000100a00 */
[----:B------:R-:W-:-:S07]  /*177b0*/  R2UR UR23, R5 ;  /* 0x00000000051772ca */ /* 0x000fce00000e0000 */
[----:B------:R-:W-:Y:S02]  /*177c0*/  UMOV UR20, UR30 ;  /* 0x0000001e00147c82 */ /* 0x000fe40008000000 */
[----:B------:R-:W-:Y:S01]  /*177d0*/  UMOV UR21, UR31 ;  /* 0x0000001f00157c82 */ /* 0x000fe20008000000 */
[----:B------:R-:W-:Y:S02]  /*177e0*/  WARPGROUP.DEPBAR.LE gsb0, 0x0 ;  /* 0x00008000000079c5 */ /* 0x000fe40000010000 */
[----:B------:R-:W-:-:S06]  /*177f0*/  WARPGROUP.ARRIVE ;  /* 0x00000000000079c5 */ /* 0x000fcc0000000000 */
        /* <DEDUP_REMOVED lines=39> */
[----:B--2---:R-:W-:Y:S02]  /*17a70*/  R2UR UR28, R12 ;  /* 0x000000000c1c72ca */ /* 0x004fe400000e0000 */
[----:B------:R-:W-:Y:S02]  /*17a80*/  R2UR UR29, R13 ;  /* 0x000000000d1d72ca */ /* 0x000fe400000e0000 */
[----:B------:R-:W-:Y:S01]  /*17a90*/  R2UR UR26, R4 ;  /* 0x00000000041a72ca */ /* 0x000fe200000e0000 */
[----:B------:R-:W2:Y:S01]  /*17aa0*/  LDL.64 R12, [R1+0x20] ;  /* 0x00002000010c7983 */ /* 0x000ea20000100a00 */
        /* <DEDUP_REMOVED lines=191> */
[----:B------:R-:W2:Y:S01]  /*186a0*/  LDL.64 R12, [R1] ;  /* 0x00000000010c7983 */ /* 0x000ea20000100a00 */
        /* <DEDUP_REMOVED lines=46> */
[----:B------:R-:W-:Y:S02]  /*18990*/  R2UR UR14, R4 ;  /* 0x00000000040e72ca */ /* 0x000fe400000e0000 */
        /* <DEDUP_REMOVED lines=445> */
.L_x_652:
[----:B------:R-:W-:Y:S01]  /*1a570*/  SHF.L.U32 R0, R9, 0x1f, RZ ;  /* 0x0000001f09007819 */ /* 0x000fe200000006ff */
[----:B------:R-:W-:-:S04]  /*1a580*/  IMAD R9, R10, 0x8, R16 ;  /* 0x000000080a097824 */ /* 0x000fc800078e0210 */
[----:B------:R0:W1:Y:S01]  /*1a590*/  SYNCS.PHASECHK.TRANS64.TRYWAIT P2, [R9+URZ+0x38850], R0 ;  /* 0x03885000090075a7 */ /* 0x000062000804017f */
[----:B------:R-:W-:Y:S05]  /*1a5a0*/  @!P0 BRA `(.L_x_653) ;  /* 0x0000000000048947 */ /* 0x000fea0003800000 */
[----:B------:R-:W-:Y:S01]  /*1a5b0*/  BPT.TRAP 0x1 ;  /* 0x000000040000795c */ /* 0x000fe20000300000 */
.L_x_653:
[----:B------:R-:W-:Y:S04]  /*1a5c0*/  BSSY B1, `(.L_x_654) ;  /* 0x0000004000017945 */ /* 0x000fe80003800000 */
[----:B-1----:R-:W-:Y:S05]  /*1a5d0*/  @P2 BRA `(.L_x_655) ;  /* 0x0000000000082947 */ /* 0x002fea0003800000 */
[----:B------:R-:W1:Y:S02]  /*1a5e0*/  SYNCS.PHASECHK.TRANS64.TRYWAIT P2, [R9+URZ+0x38850], R0 ;  /* 0x03885000090075a7 */ /* 0x000e64000804017f */
[----:B-1----:R-:W-:Y:S05]  /*1a5f0*/  @!P2 BRA `(.L_x_656) ;  /* 0x000000c00028a947 */ /* 0x002fea0003800000 */
.L_x_655:
[----:B------:R-:W-:Y:S05]  /*1a600*/  BSYNC B1 ;  /* 0x0000000000017941 */ /* 0x000fea0003800000 */
.L_x_654:
[----:B01----:R-:W-:Y:S01]  /*1a610*/  IADD3 R0, R16, 0x400, RZ ;  /* 0x0000040010007810 */ /* 0x003fe20007ffe0ff */
[----:B------:R-:W-:Y:S01]  /*1a620*/  IMAD.MOV.U32 R3, RZ, RZ, 0x40000040 ;  /* 0x40000040ff037424 */ /* 0x000fe200078e00ff */
[----:B------:R-:W-:Y:S01]  /*1a630*/  WARPGROUP.ARRIVE ;  /* 0x00000000000079c5 */ /* 0x000fe20000000000 */
[----:B------:R-:W-:Y:S01]  /*1a640*/  IMAD.MOV.U32 R5, RZ, RZ, 0x40000040 ;  /* 0x40000040ff057424 */ /* 0x000fe200078e00ff */
[----:B------:R-:W-:Y:S01]  /*1a650*/  SHF.R.U32.HI R0, RZ, 0x4, R0 ;  /* 0x00000004ff007819 */ /* 0x000fe20000011600 */
[----:B------:R-:W-:Y:S01]  /*1a660*/  FMUL.FTZ R14, R188, UR39 ;  /* 0x00000027bc0e7c20 */ /* 0x000fe20008410000 */
[----:B------:R-:W-:Y:S01]  /*1a670*/  R2UR UR7, R3 ;  /* 0x00000000030772ca */ /* 0x000fe200000e0000 */
[----:B------:R-:W-:Y:S01]  /*1a680*/  FMUL.FTZ R15, R189, UR39 ;  /* 0x00000027bd0f7c20 */ /* 0x000fe20008410000 */
[----:B------:R-:W-:Y:S01]  /*1a690*/  LOP3.LUT R0, R0, 0x3fff, RZ, 0xc0, !PT ;  /* 0x00003fff00007812 */ /* 0x000fe200078ec0ff */
[----:B------:R-:W-:Y:S01]  /*1a6a0*/  FMUL.FTZ R177, R177, UR39 ;  /* 0x00000027b1b17c20 */ /* 0x000fe20008410000 */
[----:B------:R-:W-:Y:S01]  /*1a6b0*/  FMUL.FTZ R180, R180, UR39 ;  /* 0x00000027b4b47c20 */ /* 0x000fe20008410000 */
[----:B------:R-:W-:Y:S01]  /*1a6c0*/  MUFU.TANH R14, R14 ;  /* 0x0000000e000e7308 */ /* 0x000fe20000002400 */
[----:B------:R-:W-:Y:S01]  /*1a6d0*/  LOP3.LUT R0, R0, 0x2800000, RZ, 0xfc, !PT ;  /* 0x0280000000007812 */ /* 0x000fe200078efcff */
[----:B------:R-:W-:Y:S01]  /*1a6e0*/  FMUL.FTZ R181, R181, UR39 ;  /* 0x00000027b5b57c20 */ /* 0x000fe20008410000 */
[----:B------:R-:W-:Y:S01]  /*1a6f0*/  FMUL.FTZ R168, R168, UR39 ;  /* 0x00000027a8a87c20 */ /* 0x000fe20008410000 */
[----:B------:R-:W-:Y:S01]  /*1a700*/  FMUL.FTZ R169, R169, UR39 ;  /* 0x00000027a9a97c20 */ /* 0x000fe20008410000 */
[----:B------:R-:W-:Y:S01]  /*1a710*/  FMUL.FTZ R172, R172, UR39 ;  /* 0x00000027acac7c20 */ /* 0x000fe20008410000 */
[----:B------:R-:W-:-:S02]  /*1a720*/  IMAD R2, R10, 0xa00, R0 ;  /* 0x00000a000a027824 */ /* 0x000fc400078e0200 */
[----:B------:R-:W-:Y:S01]  /*1a730*/  FMUL.FTZ R0, R184, UR39 ;  /* 0x00000027b8007c20 */ /* 0x000fe20008410000 */
[----:B------:R-:W-:Y:S01]  /*1a740*/  MUFU.TANH R15, R15 ;  /* 0x0000000f000f7308 */ /* 0x000fe20000002400 */
[----:B------:R-:W-:Y:S01]  /*1a750*/  FMUL.FTZ R173, R173, UR39 ;  /* 0x00000027adad7c20 */ /* 0x000fe20008410000 */
[----:B------:R-:W-:Y:S01]  /*1a760*/  FMUL.FTZ R160, R160, UR39 ;  /* 0x00000027a0a07c20 */ /* 0x000fe20008410000 */
[C---:B------:R-:W-:Y:S01]  /*1a770*/  R2UR UR6, R2.reuse ;  /* 0x00000000020672ca */ /* 0x040fe200000e0000 */
[----:B------:R-:W-:Y:S01]  /*1a780*/  FMUL.FTZ R161, R161, UR39 ;  /* 0x00000027a1a17c20 */ /* 0x000fe20008410000 */
[----:B------:R-:W-:Y:S01]  /*1a790*/  IADD3 R4, R2, 0x80, RZ ;  /* 0x0000008002047810 */ /* 0x000fe20007ffe0ff */
[----:B------:R-:W-:Y:S01]  /*1a7a0*/  FMUL.FTZ R164, R164, UR39 ;  /* 0x00000027a4a47c20 */ /* 0x000fe20008410000 */
[----:B------:R-:W-:Y:S01]  /*1a7b0*/  FMUL.FTZ R165, R165, UR39 ;  /* 0x00000027a5a57c20 */ /* 0x000fe20008410000 */
[----:B------:R-:W0:Y:S01]  /*1a7c0*/  MUFU.TANH R0, R0 ;  /* 0x0000000000007308 */ /* 0x000e220000002400 */
[----:B------:R-:W-:Y:S01]  /*1a7d0*/  FMUL.FTZ R152, R152, UR39 ;  /* 0x0000002798987c20 */ /* 0x000fe20008410000 */
[----:B------:R-:W-:Y:S01]  /*1a7e0*/  FMUL.FTZ R153, R153, UR39 ;  /* 0x0000002799997c20 */ /* 0x000fe20008410000 */
[----:B------:R-:W-:Y:S01]  /*1a7f0*/  FMUL.FTZ R156, R156, UR39 ;  /* 0x000000279c9c7c20 */ /* 0x000fe20008410000 */
[----:B------:R-:W-:-:S02]  /*1a800*/  IMAD.MOV.U32 R3, RZ, RZ, 0x40000040 ;  /* 0x40000040ff037424 */ /* 0x000fc400078e00ff */
[----:B------:R-:W-:Y:S01]  /*1a810*/  FMUL.FTZ R10, R186, UR39 ;  /* 0x00000027ba0a7c20 */ /* 0x000fe20008410000 */
[----:B------:R-:W-:Y:S01]  /*1a820*/  FMUL.FTZ R12, R187, UR39 ;  /* 0x00000027bb0c7c20 */ /* 0x000fe20008410000 */
[----:B------:R-:W-:Y:S01]  /*1a830*/  FMUL.FTZ R13, R190, UR39 ;  /* 0x00000027be0d7c20 */ /* 0x000fe20008410000 */
[----:B------:R-:W-:Y:S01]  /*1a840*/  HGMMA.64x256x16.F32 R24, R208, gdesc[UR4].tnspB, R24, gsb0 ;  /* 0x43e00004d0187df0 */ /* 0x000fe20008000818 */
[----:B------:R-:W-:Y:S01]  /*1a850*/  R2UR UR6, R4 ;  /* 0x00000000040672ca */ /* 0x000fe200000e0000 */
[----:B------:R-:W-:Y:S01]  /*1a860*/  MUFU.TANH R177, R177 ;  /* 0x000000b100b17308 */ /* 0x000fe20000002400 */
[----:B------:R-:W-:Y:S01]  /*1a870*/  R2UR UR7, R5 ;  /* 0x00000000050772ca */ /* 0x000fe200000e0000 */
[----:B------:R-:W-:Y:S01]  /*1a880*/  IMAD.MOV.U32 R5, RZ, RZ, 0x40000040 ;  /* 0x40000040ff057424 */ /* 0x000fe200078e00ff */
[----:B------:R-:W-:Y:S01]  /*1a890*/  IADD3 R4, R2, 0x100, RZ ;  /* 0x0000010002047810 */ /* 0x000fe20007ffe0ff */
        /* <DEDUP_REMOVED lines=15> */
[----:B------:R-:W-:Y:S01]  /*1a990*/  @!P1 VIADD R11, R11, 0x38840 ;  /* 0x000388400b0b9836 */ /* 0x000fe20000000000 */
[----:B------:R-:W-:-:S02]  /*1a9a0*/  @!P1 IADD3 R9, R9, 0x38860, RZ ;  /* 0x0003886009099810 */ /* 0x000fc40007ffe0ff */
[C---:B------:R-:W-:Y:S01]  /*1a9b0*/  ISETP.GT.AND P2, PT, R6.reuse, RZ, PT ;  /* 0x000000ff0600720c */ /* 0x040fe20003f44270 */
[----:B------:R-:W-:Y:S01]  /*1a9c0*/  VIADD R6, R6, 0xffffffff ;  /* 0xffffffff06067836 */ /* 0x000fe20000000000 */
[----:B------:R-:W-:Y:S01]  /*1a9d0*/  MUFU.TANH R168, R168 ;  /* 0x000000a800a87308 */ /* 0x000fe20000002400 */
[----:B------:R-:W-:-:S07]  /*1a9e0*/  @!P1 PRMT R9, RZ, 0x654, R9 ;  /* 0x00000654ff099816 */ /* 0x000fce0000000009 */
        /* <DEDUP_REMOVED lines=27> */
[----:B------:R-:W-:-:S06]  /*1aba0*/  WARPGROUP.ARRIVE ;  /* 0x00000000000079c5 */ /* 0x000fcc0000000000 */
[----:B------:R-:W-:Y:S01]  /*1abb0*/  HGMMA.64x256x16.F32 R24, R204, gdesc[UR4].tnspB, R24, gsb0 ;  /* 0x43e00004cc187df0 */ /* 0x000fe20008000818 */
[----:B------:R-:W-:Y:S02]  /*1abc0*/  R2UR UR6, R4 ;  /* 0x00000000040672ca */ /* 0x000fe400000e0000 */
[----:B------:R-:W-:Y:S01]  /*1abd0*/  R2UR UR7, R5 ;  /* 0x00000000050772ca */ /* 0x000fe200000e0000 */
[----:B------:R-:W-:Y:S01]  /*1abe0*/  IMAD.MOV.U32 R5, RZ, RZ, 0x40000040 ;  /* 0x40000040ff057424 */ /* 0x000fe200078e00ff */
[C---:B------:R-:W-:Y:S02]  /*1abf0*/  IADD3 R4, R2.reuse, 0x180, RZ ;  /* 0x0000018002047810 */ /* 0x040fe40007ffe0ff */
[----:B------:R-:W-:Y:S01]  /*1ac00*/  IADD3 R2, R2, 0x200, RZ ;  /* 0x0000020002027810 */ /* 0x000fe20007ffe0ff */
[----:B------:R-:W-:Y:S02]  /*1ac10*/  WARPGROUP.DEPBAR.LE gsb0, 0x0 ;  /* 0x00008000000079c5 */ /* 0x000fe40000010000 */
[----:B------:R-:W-:-:S15]  /*1ac20*/  WARPGROUP.ARRIVE ;  /* 0x00000000000079c5 */ /* 0x000fde0000000000 */
[----:B------:R-:W-:-:S03]  /*1ac30*/  NOP ;  /* 0x0000000000007918 */ /* 0x000fc60000000000 */
[----:B------:R-:W-:Y:S01]  /*1ac40*/  HGMMA.64x256x16.F32 R24, R200, gdesc[UR4].tnspB, R24, gsb0 ;  /* 0x43e00004c8187df0 */ /* 0x000fe20008000818 */
[----:B------:R-:W-:Y:S01]  /*1ac50*/  R2UR UR6, R4 ;  /* 0x00000000040672ca */ /* 0x000fe200000e0000 */
[----:B------:R-:W-:Y:S01]  /*1ac60*/  FMUL.FTZ R4, R185, UR39 ;  /* 0x00000027b9047c20 */ /* 0x000fe20008410000 */
[----:B------:R-:W-:Y:S01]  /*1ac70*/  R2UR UR7, R5 ;  /* 0x00000000050772ca */ /* 0x000fe200000e0000 */
[----:B------:R-:W-:Y:S01]  /*1ac80*/  FMUL.FTZ R185, R176, UR39 ;  /* 0x00000027b0b97c20 */ /* 0x000fe20008410000 */
[----:B------:R-:W-:Y:S01]  /*1ac90*/  FMUL.FTZ R176, R178, UR39 ;  /* 0x00000027b2b07c20 */ /* 0x000fe20008410000 */
[----:B------:R-:W-:Y:S01]  /*1aca0*/  FMUL.FTZ R178, R179, UR39 ;  /* 0x00000027b3b27c20 */ /* 0x000fe20008410000 */
[----:B------:R-:W-:Y:S01]  /*1acb0*/  FMUL.FTZ R179, R182, UR39 ;  /* 0x00000027b6b37c20 */ /* 0x000fe20008410000 */
[----:B------:R-:W1:Y:S01]  /*1acc0*/  MUFU.TANH R4, R4 ;  /* 0x0000000400047308 */ /* 0x000e620000002400 */
[----:B------:R-:W-:Y:S01]  /*1acd0*/  FMUL.FTZ R182, R157, UR39 ;  /* 0x000000279db67c20 */ /* 0x000fe20008410000 */
[----:B------:R-:W-:-:S06]  /*1ace0*/  FMUL.FTZ R157, R183, UR39 ;  /* 0x00000027b79d7c20 */ /* 0x000fcc0008410000 */
[----:B------:R-:W2:Y:S08]  /*1acf0*/  MUFU.TANH R185, R185 ;  /* 0x000000b900b97308 */ /* 0x000eb00000002400 */
[----:B------:R-:W3:Y:S08]  /*1ad00*/  MUFU.TANH R182, R182 ;  /* 0x000000b600b67308 */ /* 0x000ef00000002400 */
[----:B------:R-:W4:Y:S08]  /*1ad10*/  MUFU.TANH R176, R176 ;  /* 0x000000b000b07308 */ /* 0x000f300000002400 */
[----:B------:R-:W5:Y:S08]  /*1ad20*/  MUFU.TANH R178, R178 ;  /* 0x000000b200b27308 */ /* 0x000f700000002400 */
[----:B------:R-:W5:Y:S08]  /*1ad30*/  MUFU.TANH R179, R179 ;  /* 0x000000b300b37308 */ /* 0x000f700000002400 */
[----:B------:R-:W5:Y:S01]  /*1ad40*/  MUFU.TANH R157, R157 ;  /* 0x0000009d009d7308 */ /* 0x000f620000002400 */
[----:B------:R-:W-:-:S02]  /*1ad50*/  WARPGROUP.DEPBAR.LE gsb0, 0x0 ;  /* 0x00008000000079c5 */ /* 0x000fc40000010000 */
[----:B------:R-:W-:-:S06]  /*1ad60*/  WARPGROUP.ARRIVE ;  /* 0x00000000000079c5 */ /* 0x000fcc0000000000 */
[----:B------:R-:W-:Y:S01]  /*1ad70*/  HGMMA.64x256x16.F32 R24, R196, gdesc[UR4].tnspB, R24, gsb0 ;  /* 0x43e00004c4187df0 */ /* 0x000fe20008000818 */
[----:B------:R-:W-:Y:S02]  /*1ad80*/  R2UR UR6, R2 ;  /* 0x00000000020672ca */ /* 0x000fe400000e0000 */
[----:B0-----:R-:W-:Y:S02]  /*1ad90*/  FMNMX.FTZ R2, R0, R8, !PT ;  /* 0x0000000800027209 */ /* 0x001fe40007810000 */
[----:B------:R-:W-:Y:S02]  /*1ada0*/  R2UR UR7, R3 ;  /* 0x00000000030772ca */ /* 0x000fe400000e0000 */
[----:B-1----:R-:W-:-:S04]  /*1adb0*/  FMNMX.FTZ R2, R4, R2, !PT ;  /* 0x0000000204027209 */ /* 0x002fc80007810000 */
[----:B------:R-:W-:-:S04]  /*1adc0*/  FMNMX.FTZ R2, R14, R2, !PT ;  /* 0x000000020e027209 */ /* 0x000fc80007810000 */
[----:B------:R-:W-:-:S04]  /*1add0*/  FMNMX.FTZ R2, R15, R2, !PT ;  /* 0x000000020f027209 */ /* 0x000fc80007810000 */
[----:B--2---:R-:W-:-:S04]  /*1ade0*/  FMNMX.FTZ R2, R185, R2, !PT ;  /* 0x00000002b9027209 */ /* 0x004fc80007810000 */
[----:B------:R-:W-:-:S04]  /*1adf0*/  FMNMX.FTZ R2, R177, R2, !PT ;  /* 0x00000002b1027209 */ /* 0x000fc80007810000 */
        /* <DEDUP_REMOVED lines=13> */
[----:B---3--:R-:W-:-:S05]  /*1aed0*/  FMNMX.FTZ R2, R182, R2, !PT ;  /* 0x00000002b6027209 */ /* 0x008fca0007810000 */
[----:B------:R-:W0:Y:S02]  /*1aee0*/  SHFL.BFLY PT, R3, R2, 0x2, 0x1f ;  /* 0x0c401f0002037f89 */ /* 0x000e2400000e0000 */
[----:B0-----:R-:W-:Y:S02]  /*1aef0*/  FMNMX.FTZ R3, R2, R3, !PT ;  /* 0x0000000302037209 */ /* 0x001fe40007810000 */
[----:B------:R-:W-:-:S03]  /*1af00*/  MOV R2, UR38 ;  /* 0x0000002600027c02 */ /* 0x000fc60008000f00 */
[----:B------:R-:W0:Y:S02]  /*1af10*/  SHFL.BFLY PT, R5, R3, 0x1, 0x1f ;  /* 0x0c201f0003057f89 */ /* 0x000e2400000e0000 */
[----:B0-----:R-:W-:Y:S02]  /*1af20*/  FMNMX.FTZ R5, R3, R5, !PT ;  /* 0x0000000503057209 */ /* 0x001fe40007810000 */
[----:B------:R-:W-:-:S03]  /*1af30*/  FMNMX.FTZ R3, R10, R7, !PT ;  /* 0x000000070a037209 */ /* 0x000fc60007810000 */
[----:B------:R-:W-:Y:S01]  /*1af40*/  FADD.FTZ R8, -R5, R8 ;  /* 0x0000000805087221 */ /* 0x000fe20000010100 */
[----:B------:R-:W-:-:S03]  /*1af50*/  FMNMX.FTZ R183, R12, R3, !PT ;  /* 0x000000030cb77209 */ /* 0x000fc60007810000 */
[-C--:B------:R-:W-:Y:S01]  /*1af60*/  FMUL.FTZ R3, R8, R2.reuse ;  /* 0x0000000208037220 */ /* 0x080fe20000410000 */
[----:B------:R-:W-:Y:S01]  /*1af70*/  FMNMX.FTZ R8, R13, R183, !PT ;  /* 0x000000b70d087209 */ /* 0x000fe20007810000 */
[----:B------:R-:W-:-:S03]  /*1af80*/  FMUL.FTZ R183, R5, R2 ;  /* 0x0000000205b77220 */ /* 0x000fc60000410000 */
[----:B------:R-:W-:Y:S01]  /*1af90*/  FMNMX.FTZ R8, R184, R8, !PT ;  /* 0x00000008b8087209 */ /* 0x000fe20007810000 */
[-CC-:B------:R-:W-:Y:S01]  /*1afa0*/  FFMA.FTZ R208, R0, R2.reuse, -R183.reuse ;  /* 0x0000000200d07223 */ /* 0x180fe200000108b7 */
[--C-:B------:R-:W-:Y:S01]  /*1afb0*/  FFMA.FTZ R4, R4, R2, -R183.reuse ;  /* 0x0000000204047223 */ /* 0x100fe200000108b7 */
[----:B------:R-:W-:Y:S01]  /*1afc0*/  MUFU.EX2 R3, R3 ;  /* 0x0000000300037308 */ /* 0x000fe20000000800 */
[----:B----4-:R-:W-:Y:S01]  /*1afd0*/  FMNMX.FTZ R8, R176, R8, !PT ;  /* 0x00000008b0087209 */ /* 0x010fe20007810000 */
[-CC-:B------:R-:W-:Y:S01]  /*1afe0*/  FFMA.FTZ R210, R14, R2.reuse, -R183.reuse ;  /* 0x000000020ed27223 */ /* 0x180fe200000108b7 */
[-CC-:B------:R-:W-:Y:S01]  /*1aff0*/  FFMA.FTZ R186, R15, R2.reuse, -R183.reuse ;  /* 0x000000020fba7223 */ /* 0x180fe200000108b7 */
[--C-:B------:R-:W-:Y:S01]  /*1b000*/  FFMA.FTZ R204, R185, R2, -R183.reuse ;  /* 0x00000002b9cc7223 */ /* 0x100fe200000108b7 */
[----:B-----5:R-:W-:Y:S01]  /*1b010*/  FMNMX.FTZ R8, R178, R8, !PT ;  /* 0x00000008b2087209 */ /* 0x020fe20007810000 */
[-CC-:B------:R-:W-:Y:S01]  /*1b020*/  FFMA.FTZ R14, R177, R2.reuse, -R183.reuse ;  /* 0x00000002b10e7223 */ /* 0x180fe200000108b7 */
[--C-:B------:R-:W-:Y:S01]  /*1b030*/  FFMA.FTZ R206, R180, R2, -R183.reuse ;  /* 0x00000002b4ce7223 */ /* 0x100fe200000108b7 */
[----:B------:R-:W0:Y:S01]  /*1b040*/  MUFU.EX2 R208, R208 ;  /* 0x000000d000d07308 */ /* 0x000e220000000800 */
[----:B------:R-:W-:Y:S01]  /*1b050*/  FMNMX.FTZ R0, R179, R8, !PT ;  /* 0x00000008b3007209 */ /* 0x000fe20007810000 */
[-CC-:B------:R-:W-:Y:S01]  /*1b060*/  FFMA.FTZ R15, R181, R2.reuse, -R183.reuse ;  /* 0x00000002b50f7223 */ /* 0x180fe200000108b7 */
[-CC-:B------:R-:W-:Y:S01]  /*1b070*/  FFMA.FTZ R200, R168, R2.reuse, -R183.reuse ;  /* 0x00000002a8c87223 */ /* 0x180fe200000108b7 */
[--C-:B------:R-:W-:Y:S01]  /*1b080*/  FFMA.FTZ R168, R169, R2, -R183.reuse ;  /* 0x00000002a9a87223 */ /* 0x100fe200000108b7 */
[----:B------:R-:W-:Y:S01]  /*1b090*/  FMNMX.FTZ R0, R157, R0, !PT ;  /* 0x000000009d007209 */ /* 0x000fe20007810000 */
[-CC-:B------:R-:W-:Y:S01]  /*1b0a0*/  FFMA.FTZ R202, R172, R2.reuse, -R183.reuse ;  /* 0x00000002acca7223 */ /* 0x180fe200000108b7 */
[--C-:B------:R-:W-:Y:S01]  /*1b0b0*/  FFMA.FTZ R169, R173, R2, -R183.reuse ;  /* 0x00000002ada97223 */ /* 0x100fe200000108b7 */
[----:B------:R-:W1:Y:S01]  /*1b0c0*/  MUFU.EX2 R8, R4 ;  /* 0x0000000400087308 */ /* 0x000e620000000800 */
[----:B------:R-:W-:Y:S01]  /*1b0d0*/  FMNMX.FTZ R0, R170, R0, !PT ;  /* 0x00000000aa007209 */ /* 0x000fe20007810000 */
[----:B------:R-:W-:-:S03]  /*1b0e0*/  FFMA.FTZ R182, R182, R2, -R183 ;  /* 0x00000002b6b67223 */ /* 0x000fc600000108b7 */
[----:B------:R-:W-:-:S03]  /*1b0f0*/  FMNMX.FTZ R0, R171, R0, !PT ;  /* 0x00000000ab007209 */ /* 0x000fc60007810000 */
[----:B------:R-:W2:Y:S01]  /*1b100*/  MUFU.EX2 R210, R210 ;  /* 0x000000d200d27308 */ /* 0x000ea20000000800 */
[----:B------:R-:W-:Y:S01]  /*1b110*/  FMNMX.FTZ R0, R174, R0, !PT ;  /* 0x00000000ae007209 */ /* 0x000fe20007810000 */
[----:B0-----:R-:W-:-:S03]  /*1b120*/  FFMA.FTZ R21, R3, R21, R208 ;  /* 0x0000001503157223 */ /* 0x001fc600000100d0 */
[----:B------:R-:W-:-:S03]  /*1b130*/  FMNMX.FTZ R0, R175, R0, !PT ;  /* 0x00000000af007209 */ /* 0x000fc60007810000 */
[----:B------:R-:W0:Y:S01]  /*1b140*/  MUFU.EX2 R186, R186 ;  /* 0x000000ba00ba7308 */ /* 0x000e220000000800 */
[----:B------:R-:W-:Y:S01]  /*1b150*/  FMNMX.FTZ R0, R162, R0, !PT ;  /* 0x00000000a2007209 */ /* 0x000fe20007810000 */
[C---:B-1----:R-:W-:Y:S01]  /*1b160*/  FADD.FTZ R21, R8.reuse, R21 ;  /* 0x0000001508157221 */ /* 0x042fe20000010000 */
[----:B------:R-:W-:Y:S02]  /*1b170*/  F2FP.F16.F32.PACK_AB R208, R8, R208 ;  /* 0x000000d008d0723e */ /* 0x000fe400000000ff */
[----:B------:R-:W-:-:S03]  /*1b180*/  FMNMX.FTZ R0, R163, R0, !PT ;  /* 0x00000000a3007209 */ /* 0x000fc60007810000 */
[----:B------:R-:W1:Y:S01]  /*1b190*/  MUFU.EX2 R204, R204 ;  /* 0x000000cc00cc7308 */ /* 0x000e620000000800 */
[----:B------:R-:W-:Y:S01]  /*1b1a0*/  FMNMX.FTZ R0, R166, R0, !PT ;  /* 0x00000000a6007209 */ /* 0x000fe20007810000 */
[----:B--2---:R-:W-:-:S03]  /*1b1b0*/  FADD.FTZ R21, R210, R21 ;  /* 0x00000015d2157221 */ /* 0x004fc60000010000 */
[----:B------:R-:W-:-:S03]  /*1b1c0*/  FMNMX.FTZ R0, R167, R0, !PT ;  /* 0x00000000a7007209 */ /* 0x000fc60007810000 */
[----:B------:R-:W2:Y:S01]  /*1b1d0*/  MUFU.EX2 R14, R14 ;  /* 0x0000000e000e7308 */ /* 0x000ea20000000800 */
[----:B------:R-:W-:Y:S01]  /*1b1e0*/  FMNMX.FTZ R0, R154, R0, !PT ;  /* 0x000000009a007209 */ /* 0x000fe20007810000 */
[C---:B0-----:R-:W-:Y:S01]  /*1b1f0*/  FADD.FTZ R21, R186.reuse, R21 ;  /* 0x00000015ba157221 */ /* 0x041fe20000010000 */
[----:B------:R-:W-:Y:S02]  /*1b200*/  F2FP.F16.F32.PACK_AB R210, R186, R210 ;  /* 0x000000d2bad2723e */ /* 0x000fe400000000ff */
[----:B------:R-:W-:-:S03]  /*1b210*/  FMNMX.FTZ R0, R155, R0, !PT ;  /* 0x000000009b007209 */ /* 0x000fc60007810000 */
[----:B------:R-:W0:Y:S01]  /*1b220*/  MUFU.EX2 R206, R206 ;  /* 0x000000ce00ce7308 */ /* 0x000e220000000800 */
[----:B------:R-:W-:Y:S01]  /*1b230*/  FMNMX.FTZ R0, R158, R0, !PT ;  /* 0x000000009e007209 */ /* 0x000fe20007810000 */
[----:B-1----:R-:W-:-:S03]  /*1b240*/  FADD.FTZ R21, R204, R21 ;  /* 0x00000015cc157221 */ /* 0x002fc60000010000 */
[----:B------:R-:W-:-:S03]  /*1b250*/  FMNMX.FTZ R0, R159, R0, !PT ;  /* 0x000000009f007209 */ /* 0x000fc60007810000 */
[----:B------:R-:W1:Y:S01]  /*1b260*/  MUFU.EX2 R15, R15 ;  /* 0x0000000f000f7308 */ /* 0x000e620000000800 */
[C---:B--2---:R-:W-:Y:S01]  /*1b270*/  FADD.FTZ R21, R14.reuse, R21 ;  /* 0x000000150e157221 */ /* 0x044fe20000010000 */
[----:B------:R-:W2:Y:S01]  /*1b280*/  SHFL.BFLY PT, R4, R0, 0x2, 0x1f ;  /* 0x0c401f0000047f89 */ /* 0x000ea200000e0000 */
[----:B------:R-:W-:-:S05]  /*1b290*/  F2FP.F16.F32.PACK_AB R204, R14, R204 ;  /* 0x000000cc0ecc723e */ /* 0x000fca00000000ff */
[----:B------:R-:W3:Y:S01]  /*1b2a0*/  MUFU.EX2 R200, R200 ;  /* 0x000000c800c87308 */ /* 0x000ee20000000800 */
[----:B0-----:R-:W-:-:S07]  /*1b2b0*/  FADD.FTZ R21, R206, R21 ;  /* 0x00000015ce157221 */ /* 0x001fce0000010000 */
[----:B------:R-:W0:Y:S01]  /*1b2c0*/  MUFU.EX2 R168, R168 ;  /* 0x000000a800a87308 */ /* 0x000e220000000800 */
[C---:B-1----:R-:W-:Y:S01]  /*1b2d0*/  FADD.FTZ R21, R15.reuse, R21 ;  /* 0x000000150f157221 */ /* 0x042fe20000010000 */
[----:B------:R-:W-:-:S06]  /*1b2e0*/  F2FP.F16.F32.PACK_AB R206, R15, R206 ;  /* 0x000000ce0fce723e */ /* 0x000fcc00000000ff */
[----:B------:R-:W1:Y:S01]  /*1b2f0*/  MUFU.EX2 R202, R202 ;  /* 0x000000ca00ca7308 */ /* 0x000e620000000800 */
[----:B---3--:R-:W-:Y:S01]  /*1b300*/  FADD.FTZ R21, R200, R21 ;  /* 0x00000015c8157221 */ /* 0x008fe20000010000 */
[----:B--2---:R-:W-:-:S05]  /*1b310*/  FMNMX.FTZ R0, R0, R4, !PT ;  /* 0x0000000400007209 */ /* 0x004fca0007810000 */
[----:B------:R-:W2:Y:S01]  /*1b320*/  SHFL.BFLY PT, R4, R0, 0x1, 0x1f ;  /* 0x0c201f0000047f89 */ /* 0x000ea200000e0000 */
[----:B------:R-:W3:Y:S01]  /*1b330*/  MUFU.EX2 R169, R169 ;  /* 0x000000a900a97308 */ /* 0x000ee20000000800 */
[C---:B0-----:R-:W-:Y:S01]  /*1b340*/  FADD.FTZ R21, R168.reuse, R21 ;  /* 0x00000015a8157221 */ /* 0x041fe20000010000 */
[----:B------:R-:W-:-:S03]  /*1b350*/  F2FP.F16.F32.PACK_AB R200, R168, R200 ;  /* 0x000000c8a8c8723e */ /* 0x000fc600000000ff */
[----:B-1----:R-:W-:-:S04]  /*1b360*/  FADD.FTZ R21, R202, R21 ;  /* 0x00000015ca157221 */ /* 0x002fc80000010000 */
[C---:B---3--:R-:W-:Y:S01]  /*1b370*/  FADD.FTZ R21, R169.reuse, R21 ;  /* 0x00000015a9157221 */ /* 0x048fe20000010000 */
[----:B------:R-:W-:Y:S01]  /*1b380*/  F2FP.F16.F32.PACK_AB R202, R169, R202 ;  /* 0x000000caa9ca723e */ /* 0x000fe200000000ff */
[----:B------:R-:W-:Y:S02]  /*1b390*/  WARPGROUP.DEPBAR.LE gsb0, 0x0 ;  /* 0x00008000000079c5 */ /* 0x000fe40000010000 */
[----:B------:R-:W-:Y:S01]  /*1b3a0*/  WARPGROUP.ARRIVE ;  /* 0x00000000000079c5 */ /* 0x000fe20000000000 */
[----:B--2---:R-:W-:Y:S01]  /*1b3b0*/  FMNMX.FTZ R4, R0, R4, !PT ;  /* 0x0000000400047209 */ /* 0x004fe20007810000 */
[-CC-:B------:R-:W-:Y:S01]  /*1b3c0*/  FFMA.FTZ R196, R160, R2.reuse, -R183.reuse ;  /* 0x00000002a0c47223 */ /* 0x180fe200000108b7 */
[-C--:B------:R-:W-:Y:S01]  /*1b3d0*/  FFMA.FTZ R198, R164, R2.reuse, -R183 ;  /* 0x00000002a4c67223 */ /* 0x080fe200000108b7 */
[----:B------:R-:W-:Y:S01]  /*1b3e0*/  @!P1 PRMT R164, RZ, 0x654, R11 ;  /* 0x00000654ffa49816 */ /* 0x000fe2000000000b */
[-C--:B------:R-:W-:Y:S01]  /*1b3f0*/  FFMA.FTZ R160, R161, R2.reuse, -R183 ;  /* 0x00000002a1a07223 */ /* 0x080fe200000108b7 */
[----:B------:R-:W-:Y:S01]  /*1b400*/  HGMMA.64x256x16.F32 R24, R192, gdesc[UR4].tnspB, R24, gsb0 ;  /* 0x43e00004c0187df0 */ /* 0x000fe20008000818 */
[----:B------:R-:W-:Y:S01]  /*1b410*/  FADD.FTZ R0, -R4, R7 ;  /* 0x0000000704007221 */ /* 0x000fe20000010100 */
[----:B------:R-:W0:Y:S01]  /*1b420*/  MUFU.EX2 R196, R196 ;  /* 0x000000c400c47308 */ /* 0x000e220000000800 */
[----:B------:R-:W-:-:S02]  /*1b430*/  FFMA.FTZ R161, R165, R2, -R183 ;  /* 0x00000002a5a17223 */ /* 0x000fc400000108b7 */
[----:B------:R-:W-:-:S05]  /*1b440*/  FMUL.FTZ R0, R0, R2 ;  /* 0x0000000200007220 */ /* 0x000fca0000410000 */
[----:B------:R-:W1:Y:S08]  /*1b450*/  MUFU.EX2 R160, R160 ;  /* 0x000000a000a07308 */ /* 0x000e700000000800 */
[----:B------:R-:W-:Y:S01]  /*1b460*/  MUFU.EX2 R0, R0 ;  /* 0x0000000000007308 */ /* 0x000fe20000000800 */
[----:B0-----:R-:W-:-:S07]  /*1b470*/  FADD.FTZ R21, R196, R21 ;  /* 0x00000015c4157221 */ /* 0x001fce0000010000 */
[----:B------:R-:W0:Y:S01]  /*1b480*/  MUFU.EX2 R198, R198 ;  /* 0x000000c600c67308 */ /* 0x000e220000000800 */
[C---:B-1----:R-:W-:Y:S01]  /*1b490*/  FADD.FTZ R21, R160.reuse, R21 ;  /* 0x00000015a0157221 */ /* 0x042fe20000010000 */
[----:B------:R-:W-:-:S06]  /*1b4a0*/  F2FP.F16.F32.PACK_AB R196, R160, R196 ;  /* 0x000000c4a0c4723e */ /* 0x000fcc00000000ff */
[----:B------:R-:W1:Y:S08]  /*1b4b0*/  MUFU.EX2 R161, R161 ;  /* 0x000000a100a17308 */ /* 0x000e700000000800 */
[----:B------:R-:W-:Y:S01]  /*1b4c0*/  MUFU.EX2 R7, R182 ;  /* 0x000000b600077308 */ /* 0x000fe20000000800 */
[----:B0-----:R-:W-:-:S04]  /*1b4d0*/  FADD.FTZ R21, R198, R21 ;  /* 0x00000015c6157221 */ /* 0x001fc80000010000 */
[C---:B-1----:R-:W-:Y:S01]  /*1b4e0*/  FADD.FTZ R21, R161.reuse, R21 ;  /* 0x00000015a1157221 */ /* 0x042fe20000010000 */
[----:B------:R-:W-:Y:S01]  /*1b4f0*/  F2FP.F16.F32.PACK_AB R198, R161, R198 ;  /* 0x000000c6a1c6723e */ /* 0x000fe200000000ff */
[----:B------:R-:W-:Y:S02]  /*1b500*/  WARPGROUP.DEPBAR.LE gsb0, 0x0 ;  /* 0x00008000000079c5 */ /* 0x000fe40000010000 */
[-CC-:B------:R-:W-:Y:S01]  /*1b510*/  FFMA.FTZ R192, R152, R2.reuse, -R183.reuse ;  /* 0x0000000298c07223 */ /* 0x180fe200000108b7 */
[-CC-:B------:R-:W-:Y:S01]  /*1b520*/  FFMA.FTZ R152, R153, R2.reuse, -R183.reuse ;  /* 0x0000000299987223 */ /* 0x180fe200000108b7 */
[-C--:B------:R-:W-:Y:S01]  /*1b530*/  FMUL.FTZ R153, R4, R2.reuse ;  /* 0x0000000204997220 */ /* 0x080fe20000410000 */
[-C--:B------:R-:W-:Y:S01]  /*1b540*/  FFMA.FTZ R194, R156, R2.reuse, -R183 ;  /* 0x000000029cc27223 */ /* 0x080fe200000108b7 */
[----:B------:R-:W-:Y:S02]  /*1b550*/  @!P1 SYNCS.ARRIVE.TRANS64.RED.A1T0 RZ, [R164+URZ], RZ ;  /* 0x000000ffa4ff99a7 */ /* 0x000fe4000810043f */
        /* <DEDUP_REMOVED lines=13> */
[-CC-:B------:R-:W-:Y:S01]  /*1b630*/  FFMA.FTZ R175, R175, R2.reuse, -R153.reuse ;  /* 0x00000002afaf7223 */ /* 0x180fe20000010899 */
[----:B------:R-:W1:Y:S01]  /*1b640*/  MUFU.EX2 R10, R10 ;  /* 0x0000000a000a7308 */ /* 0x000e620000000800 */
[-CC-:B------:R-:W-:Y:S01]  /*1b650*/  FFMA.FTZ R163, R163, R2.reuse, -R153.reuse ;  /* 0x00000002a3a37223 */ /* 0x180fe20000010899 */
[-CC-:B------:R-:W-:Y:S01]  /*1b660*/  FFMA.FTZ R199, R166, R2.reuse, -R153.reuse ;  /* 0x00000002a6c77223 */ /* 0x180fe20000010899 */
[----:B------:R2:W-:Y:S01]  /*1b670*/  @!P1 SYNCS.ARRIVE.TRANS64.RED.A1T0 RZ, [R9+URZ], RZ ;  /* 0x000000ff09ff99a7 */ /* 0x0005e2000810043f */
[-CC-:B------:R-:W-:Y:S01]  /*1b680*/  FFMA.FTZ R193, R154, R2.reuse, -R153.reuse ;  /* 0x000000029ac17223 */ /* 0x180fe20000010899 */
[-CC-:B------:R-:W-:Y:S01]  /*1b690*/  FFMA.FTZ R155, R155, R2.reuse, -R153.reuse ;  /* 0x000000029b9b7223 */ /* 0x180fe20000010899 */
[----:B------:R-:W-:-:S02]  /*1b6a0*/  FFMA.FTZ R158, R158, R2, -R153 ;  /* 0x000000029e9e7223 */ /* 0x000fc40000010899 */
[----:B------:R-:W3:Y:S01]  /*1b6b0*/  MUFU.EX2 R211, R211 ;  /* 0x000000d300d37308 */ /* 0x000ee20000000800 */
[----:B0-----:R-:W-:-:S07]  /*1b6c0*/  FFMA.FTZ R20, R0, R20, R209 ;  /* 0x0000001400147223 */ /* 0x001fce00000100d1 */
[----:B------:R-:W0:Y:S01]  /*1b6d0*/  MUFU.EX2 R13, R13 ;  /* 0x0000000d000d7308 */ /* 0x000e220000000800 */
[C---:B-1----:R-:W-:Y:S01]  /*1b6e0*/  FADD.FTZ R20, R10.reuse, R20 ;  /* 0x000000140a147221 */ /* 0x042fe20000010000 */
[----:B------:R-:W-:Y:S01]  /*1b6f0*/  F2FP.F16.F32.PACK_AB R209, R10, R209 ;  /* 0x000000d10ad1723e */ /* 0x000fe200000000ff */
[----:B------:R-:W-:-:S05]  /*1b700*/  IMAD.MOV.U32 R10, RZ, RZ, R221 ;  /* 0x000000ffff0a7224 */ /* 0x000fca00078e00dd */
[----:B------:R-:W1:Y:S01]  /*1b710*/  MUFU.EX2 R205, R205 ;  /* 0x000000cd00cd7308 */ /* 0x000e620000000800 */
[----:B---3--:R-:W-:-:S07]  /*1b720*/  FADD.FTZ R20, R211, R20 ;  /* 0x00000014d3147221 */ /* 0x008fce0000010000 */
[----:B------:R-:W3:Y:S01]  /*1b730*/  MUFU.EX2 R156, R156 ;  /* 0x0000009c009c7308 */ /* 0x000ee20000000800 */
[----:B0-----:R-:W-:Y:S01]  /*1b740*/  FADD.FTZ R162, R13, R20 ;  /* 0x000000140da27221 */ /* 0x001fe20000010000 */
[-CC-:B------:R-:W-:Y:S01]  /*1b750*/  FFMA.FTZ R20, R167, R2.reuse, -R153.reuse ;  /* 0x00000002a7147223 */ /* 0x180fe20000010899 */
[----:B------:R-:W-:Y:S01]  /*1b760*/  FFMA.FTZ R153, R159, R2, -R153 ;  /* 0x000000029f997223 */ /* 0x000fe20000010899 */
[----:B------:R-:W-:-:S04]  /*1b770*/  F2FP.F16.F32.PACK_AB R211, R13, R211 ;  /* 0x000000d30dd3723e */ /* 0x000fc800000000ff */
[----:B------:R-:W0:Y:S01]  /*1b780*/  MUFU.EX2 R207, R207 ;  /* 0x000000cf00cf7308 */ /* 0x000e220000000800 */
[----:B-1----:R-:W-:-:S07]  /*1b790*/  FADD.FTZ R162, R205, R162 ;  /* 0x000000a2cda27221 */ /* 0x002fce0000010000 */
[----:B------:R-:W1:Y:S01]  /*1b7a0*/  MUFU.EX2 R12, R12 ;  /* 0x0000000c000c7308 */ /* 0x000e620000000800 */
[C---:B---3--:R-:W-:Y:S01]  /*1b7b0*/  FADD.FTZ R162, R156.reuse, R162 ;  /* 0x000000a29ca27221 */ /* 0x048fe20000010000 */
[----:B------:R-:W-:-:S06]  /*1b7c0*/  F2FP.F16.F32.PACK_AB R205, R156, R205 ;  /* 0x000000cd9ccd723e */ /* 0x000fcc00000000ff */
[----:B------:R-:W3:Y:S01]  /*1b7d0*/  MUFU.EX2 R201, R201 ;  /* 0x000000c900c97308 */ /* 0x000ee20000000800 */
[----:B0-----:R-:W-:-:S07]  /*1b7e0*/  FADD.FTZ R162, R207, R162 ;  /* 0x000000a2cfa27221 */ /* 0x001fce0000010000 */
[----:B------:R-:W0:Y:S01]  /*1b7f0*/  MUFU.EX2 R157, R157 ;  /* 0x0000009d009d7308 */ /* 0x000e220000000800 */
[C---:B-1----:R-:W-:Y:S01]  /*1b800*/  FADD.FTZ R162, R12.reuse, R162 ;  /* 0x000000a20ca27221 */ /* 0x042fe20000010000 */
[----:B------:R-:W-:-:S06]  /*1b810*/  F2FP.F16.F32.PACK_AB R207, R12, R207 ;  /* 0x000000cf0ccf723e */ /* 0x000fcc00000000ff */
[----:B------:R-:W1:Y:S01]  /*1b820*/  MUFU.EX2 R203, R203 ;  /* 0x000000cb00cb7308 */ /* 0x000e620000000800 */
[----:B---3--:R-:W-:-:S07]  /*1b830*/  FADD.FTZ R162, R201, R162 ;  /* 0x000000a2c9a27221 */ /* 0x008fce0000010000 */
[----:B------:R-:W3:Y:S01]  /*1b840*/  MUFU.EX2 R11, R175 ;  /* 0x000000af000b7308 */ /* 0x000ee20000000800 */
[C---:B0-----:R-:W-:Y:S01]  /*1b850*/  FADD.FTZ R162, R157.reuse, R162 ;  /* 0x000000a29da27221 */ /* 0x041fe20000010000 */
[----:B------:R-:W-:-:S06]  /*1b860*/  F2FP.F16.F32.PACK_AB R201, R157, R201 ;  /* 0x000000c99dc9723e */ /* 0x000fcc00000000ff */
[----:B------:R-:W0:Y:S01]  /*1b870*/  MUFU.EX2 R197, R197 ;  /* 0x000000c500c57308 */ /* 0x000e220000000800 */
[----:B-1----:R-:W-:-:S07]  /*1b880*/  FADD.FTZ R162, R203, R162 ;  /* 0x000000a2cba27221 */ /* 0x002fce0000010000 */
[----:B--2---:R-:W1:Y:S01]  /*1b890*/  MUFU.EX2 R9, R163 ;  /* 0x000000a300097308 */ /* 0x004e620000000800 */
[C---:B---3--:R-:W-:Y:S01]  /*1b8a0*/  FADD.FTZ R162, R11.reuse, R162 ;  /* 0x000000a20ba27221 */ /* 0x048fe20000010000 */
[----:B------:R-:W-:-:S06]  /*1b8b0*/  F2FP.F16.F32.PACK_AB R203, R11, R203 ;  /* 0x000000cb0bcb723e */ /* 0x000fcc00000000ff */
[----:B------:R-:W2:Y:S01]  /*1b8c0*/  MUFU.EX2 R199, R199 ;  /* 0x000000c700c77308 */ /* 0x000ea20000000800 */
[----:B0-----:R-:W-:-:S07]  /*1b8d0*/  FADD.FTZ R162, R197, R162 ;  /* 0x000000a2c5a27221 */ /* 0x001fce0000010000 */
[----:B------:R-:W0:Y:S01]  /*1b8e0*/  MUFU.EX2 R20, R20 ;  /* 0x0000001400147308 */ /* 0x000e220000000800 */
[C---:B-1----:R-:W-:Y:S01]  /*1b8f0*/  FADD.FTZ R162, R9.reuse, R162 ;  /* 0x000000a209a27221 */ /* 0x042fe20000010000 */
[----:B------:R-:W-:-:S06]  /*1b900*/  F2FP.F16.F32.PACK_AB R197, R9, R197 ;  /* 0x000000c509c5723e */ /* 0x000fcc00000000ff */
[----:B------:R-:W1:Y:S01]  /*1b910*/  MUFU.EX2 R192, R192 ;  /* 0x000000c000c07308 */ /* 0x000e620000000800 */
[----:B--2---:R-:W-:-:S07]  /*1b920*/  FADD.FTZ R162, R199, R162 ;  /* 0x000000a2c7a27221 */ /* 0x004fce0000010000 */
[----:B------:R-:W2:Y:S01]  /*1b930*/  MUFU.EX2 R193, R193 ;  /* 0x000000c100c17308 */ /* 0x000ea20000000800 */
[C---:B0-----:R-:W-:Y:S01]  /*1b940*/  FADD.FTZ R162, R20.reuse, R162 ;  /* 0x000000a214a27221 */ /* 0x041fe20000010000 */
[----:B------:R-:W-:-:S06]  /*1b950*/  F2FP.F16.F32.PACK_AB R199, R20, R199 ;  /* 0x000000c714c7723e */ /* 0x000fcc00000000ff */
[----:B------:R-:W0:Y:S01]  /*1b960*/  MUFU.EX2 R152, R152 ;  /* 0x0000009800987308 */ /* 0x000e220000000800 */
[----:B-1----:R-:W-:-:S07]  /*1b970*/  FADD.FTZ R21, R192, R21 ;  /* 0x00000015c0157221 */ /* 0x002fce0000010000 */
[----:B------:R-:W1:Y:S01]  /*1b980*/  MUFU.EX2 R155, R155 ;  /* 0x0000009b009b7308 */ /* 0x000e620000000800 */
[----:B--2---:R-:W-:-:S07]  /*1b990*/  FADD.FTZ R162, R193, R162 ;  /* 0x000000a2c1a27221 */ /* 0x004fce0000010000 */
[----:B------:R-:W2:Y:S01]  /*1b9a0*/  MUFU.EX2 R194, R194 ;  /* 0x000000c200c27308 */ /* 0x000ea20000000800 */
[C---:B0-----:R-:W-:Y:S01]  /*1b9b0*/  FADD.FTZ R21, R152.reuse, R21 ;  /* 0x0000001598157221 */ /* 0x041fe20000010000 */
[----:B------:R-:W-:-:S06]  /*1b9c0*/  F2FP.F16.F32.PACK_AB R192, R152, R192 ;  /* 0x000000c098c0723e */ /* 0x000fcc00000000ff */
[----:B------:R-:W0:Y:S01]  /*1b9d0*/  MUFU.EX2 R158, R158 ;  /* 0x0000009e009e7308 */ /* 0x000e220000000800 */
[C---:B-1----:R-:W-:Y:S01]  /*1b9e0*/  FADD.FTZ R9, R155.reuse, R162 ;  /* 0x000000a29b097221 */ /* 0x042fe20000010000 */
[----:B------:R-:W-:-:S06]  /*1b9f0*/  F2FP.F16.F32.PACK_AB R193, R155, R193 ;  /* 0x000000c19bc1723e */ /* 0x000fcc00000000ff */
[----:B------:R-:W1:Y:S01]  /*1ba00*/  MUFU.EX2 R153, R153 ;  /* 0x0000009900997308 */ /* 0x000e620000000800 */
[----:B--2---:R-:W-:Y:S01]  /*1ba10*/  FADD.FTZ R8, R194, R21 ;  /* 0x00000015c2087221 */ /* 0x004fe20000010000 */
[----:B------:R-:W-:-:S03]  /*1ba20*/  F2FP.F16.F32.PACK_AB R194, R7, R194 ;  /* 0x000000c207c2723e */ /* 0x000fc600000000ff */
[----:B------:R-:W-:Y:S01]  /*1ba30*/  FADD.FTZ R21, R7, R8 ;  /* 0x0000000807157221 */ /* 0x000fe20000010000 */
[----:B------:R-:W-:Y:S01]  /*1ba40*/  MOV R7, R4 ;  /* 0x0000000400077202 */ /* 0x000fe20000000f00 */
[----:B------:R-:W-:Y:S02]  /*1ba50*/  IMAD.MOV.U32 R8, RZ, RZ, R5 ;  /* 0x000000ffff087224 */ /* 0x000fe400078e0005 */
[----:B0-----:R-:W-:Y:S01]  /*1ba60*/  FADD.FTZ R20, R158, R9 ;  /* 0x000000099e147221 */ /* 0x001fe20000010000 */
[----:B------:R-:W-:-:S03]  /*1ba70*/  MOV R9, R222 ;  /* 0x000000de00097202 */ /* 0x000fc60000000f00 */
[C---:B-1----:R-:W-:Y:S01]  /*1ba80*/  FADD.FTZ R20, R153.reuse, R20 ;  /* 0x0000001499147221 */ /* 0x042fe20000010000 */
[----:B------:R-:W-:Y:S01]  /*1ba90*/  F2FP.F16.F32.PACK_AB R195, R153, R158 ;  /* 0x0000009e99c3723e */ /* 0x000fe200000000ff */
[----:B------:R-:W-:Y:S06]  /*1baa0*/  @P2 BRA `(.L_x_657) ;  /* 0xffffffb000ac2947 */ /* 0x000fec000383ffff */
.L_x_646:
[----:B------:R-:W-:Y:S05]  /*1bab0*/  BSYNC B0 ;  /* 0x0000000000007941 */ /* 0x000fea0003800000 */
.L_x_645:
        /* <DEDUP_REMOVED lines=131> */
.L_x_658:
[----:B------:R-:W-:Y:S02]  /*1c2f0*/  LEA R0, R221, R16, 0x3 ;  /* 0x00000010dd007211 */ /* 0x000fe400078e18ff */
[----:B------:R-:W-:-:S04]  /*1c300*/  SHF.L.U32 R7, R222, 0x1f, RZ ;  /* 0x0000001fde077819 */ /* 0x000fc800000006ff */
[----:B------:R0:W1:Y:S01]  /*1c310*/  SYNCS.PHASECHK.TRANS64.TRYWAIT P2, [R0+URZ+0x38850], R7 ;  /* 0x03885007000075a7 */ /* 0x000062000804017f */
[----:B------:R-:W-:Y:S05]  /*1c320*/  @!P0 BRA `(.L_x_659) ;  /* 0x0000000000048947 */ /* 0x000fea0003800000 */
[----:B------:R-:W-:Y:S01]  /*1c330*/  BPT.TRAP 0x1 ;  /* 0x000000040000795c */ /* 0x000fe20000300000 */
.L_x_659:
[----:B------:R-:W-:Y:S01]  /*1c340*/  VIADD R16, R16, 0x400 ;  /* 0x0000040010107836 */ /* 0x000fe20000000000 */
[----:B------:R-:W-:Y:S04]  /*1c350*/  BSSY B0, `(.L_x_660) ;  /* 0x0000008000007945 */ /* 0x000fe80003800000 */
[----:B------:R-:W-:-:S04]  /*1c360*/  SHF.R.U32.HI R16, RZ, 0x4, R16 ;  /* 0x00000004ff107819 */ /* 0x000fc80000011610 */
[----:B------:R-:W-:-:S04]  /*1c370*/  LOP3.LUT R16, R16, 0x3fff, RZ, 0xc0, !PT ;  /* 0x00003fff10107812 */ /* 0x000fc800078ec0ff */
[----:B------:R-:W-:-:S05]  /*1c380*/  LOP3.LUT R16, R16, 0x2800000, RZ, 0xfc, !PT ;  /* 0x0280000010107812 */ /* 0x000fca00078efcff */
[----:B------:R-:W-:Y:S01]  /*1c390*/  IMAD R3, R221, 0xa00, R16 ;  /* 0x00000a00dd037824 */ /* 0x000fe200078e0210 */
[----:B-1----:R-:W-:Y:S06]  /*1c3a0*/  @P2 BRA `(.L_x_661) ;  /* 0x0000000000082947 */ /* 0x002fec0003800000 */
[----:B------:R-:W1:Y:S02]  /*1c3b0*/  SYNCS.PHASECHK.TRANS64.TRYWAIT P0, [R0+URZ+0x38850], R7 ;  /* 0x03885007000075a7 */ /* 0x000e64000800017f */
[----:B-1----:R-:W-:Y:S05]  /*1c3c0*/  @!P0 BRA `(.L_x_662) ;  /* 0x000000a000c88947 */ /* 0x002fea0003800000 */
.L_x_661:
[----:B------:R-:W-:Y:S05]  /*1c3d0*/  BSYNC B0 ;  /* 0x0000000000007941 */ /* 0x000fea0003800000 */
.L_x_660:
[----:B01----:R-:W-:Y:S01]  /*1c3e0*/  IMAD.MOV.U32 R7, RZ, RZ, 0x40000040 ;  /* 0x40000040ff077424 */ /* 0x003fe200078e00ff */
[----:B------:R-:W-:Y:S01]  /*1c3f0*/  MOV R6, R3 ;  /* 0x0000000300067202 */ /* 0x000fe20000000f00 */
[----:B------:R-:W2:Y:S01]  /*1c400*/  LDL.LU R15, [R1+0x60] ;  /* 0x00006000010f7983 */ /* 0x000ea20000300800 */
[----:B------:R-:W-:Y:S01]  /*1c410*/  WARPGROUP.ARRIVE ;  /* 0x00000000000079c5 */ /* 0x000fe20000000000 */
[----:B------:R-:W-:Y:S01]  /*1c420*/  IMAD.MOV.U32 R12, RZ, RZ, RZ ;  /* 0x000000ffff0c7224 */ /* 0x000fe200078e00ff */
[----:B------:R-:W-:Y:S02]  /*1c430*/  R2UR UR6, R6 ;  /* 0x00000000060672ca */ /* 0x000fe400000e0000 */
[----:B------:R-:W-:Y:S01]  /*1c440*/  R2UR UR7, R7 ;  /* 0x00000000070772ca */ /* 0x000fe200000e0000 */
[----:B------:R-:W-:Y:S01]  /*1c450*/  IMAD.MOV.U32 R7, RZ, RZ, 0x40000040 ;  /* 0x40000040ff077424 */ /* 0x000fe200078e00ff */
[----:B------:R-:W-:Y:S02]  /*1c460*/  IADD3 R6, R3, 0x80, RZ ;  /* 0x0000008003067810 */ /* 0x000fe40007ffe0ff */
[----:B------:R-:W-:-:S02]  /*1c470*/  IADD3 R221, R221, 0x1, RZ ;  /* 0x00000001dddd7810 */ /* 0x000fc40007ffe0ff */
[----:B------:R-:W-:Y:S01]  /*1c480*/  @!P1 IADD3 R11, R0, 0x38860, RZ ;  /* 0x00038860000b9810 */ /* 0x000fe20007ffe0ff */
[----:B------:R-:W-:Y:S01]  /*1c490*/  IMAD.MOV.U32 R0, RZ, RZ, -0x800000 ;  /* 0xff800000ff007424 */ /* 0x000fe200078e00ff */
[C---:B------:R-:W-:Y:S02]  /*1c4a0*/  ISETP.NE.AND P2, PT, R221.reuse, 0x2, PT ;  /* 0x00000002dd00780c */ /* 0x040fe40003f45270 */
[----:B------:R-:W-:Y:S02]  /*1c4b0*/  @!P1 PRMT R11, RZ, 0x654, R11 ;  /* 0x00000654ff0b9816 */ /* 0x000fe4000000000b */
[----:B------:R-:W-:Y:S01]  /*1c4c0*/  SEL R221, R221, RZ, P2 ;  /* 0x000000ffdddd7207 */ /* 0x000fe20001000000 */
[----:B------:R-:W-:Y:S01]  /*1c4d0*/  HGMMA.64x256x16.F32 R24, R208, gdesc[UR4].tnspB, R24, gsb0 ;  /* 0x43e00004d0187df0 */ /* 0x000fe20008000818 */
[----:B------:R-:W-:Y:S02]  /*1c4e0*/  R2UR UR6, R6 ;  /* 0x00000000060672ca */ /* 0x000fe400000e0000 */
[----:B------:R-:W-:Y:S01]  /*1c4f0*/  R2UR UR7, R7 ;  /* 0x00000000070772ca */ /* 0x000fe200000e0000 */
[----:B------:R-:W-:Y:S01]  /*1c500*/  IMAD.MOV.U32 R7, RZ, RZ, 0x40000040 ;  /* 0x40000040ff077424 */ /* 0x000fe200078e00ff */
[----:B------:R-:W-:Y:S01]  /*1c510*/  IADD3 R6, R3, 0x100, RZ ;  /* 0x0000010003067810 */ /* 0x000fe20007ffe0ff */
[----:B------:R-:W-:-:S02]  /*1c520*/  WARPGROUP.DEPBAR.LE gsb0, 0x0 ;  /* 0x00008000000079c5 */ /* 0x000fc40000010000 */
[----:B------:R-:W-:-:S15]  /*1c530*/  WARPGROUP.ARRIVE ;  /* 0x00000000000079c5 */ /* 0x000fde0000000000 */
[----:B------:R-:W-:-:S05]  /*1c540*/  NOP ;  /* 0x0000000000007918 */ /* 0x000fca0000000000 */
[----:B------:R-:W-:Y:S01]  /*1c550*/  HGMMA.64x256x16.F32 R24, R204, gdesc[UR4].tnspB, R24, gsb0 ;  /* 0x43e00004cc187df0 */ /* 0x000fe20008000818 */
[----:B------:R-:W-:Y:S02]  /*1c560*/  R2UR UR6, R6 ;  /* 0x00000000060672ca */ /* 0x000fe400000e0000 */
[----:B------:R-:W-:Y:S01]  /*1c570*/  R2UR UR7, R7 ;  /* 0x00000000070772ca */ /* 0x000fe200000e0000 */
[----:B------:R-:W-:Y:S01]  /*1c580*/  IMAD.MOV.U32 R7, RZ, RZ, 0x40000040 ;  /* 0x40000040ff077424 */ /* 0x000fe200078e00ff */
[----:B------:R-:W-:Y:S02]  /*1c590*/  IADD3 R6, R3, 0x180, RZ ;  /* 0x0000018003067810 */ /* 0x000fe40007ffe0ff */
[----:B--2---:R-:W-:-:S05]  /*1c5a0*/  IADD3 R15, R15, 0x1, RZ ;  /* 0x000000010f0f7810 */ /* 0x004fca0007ffe0ff */
[----:B------:R-:W-:Y:S01]  /*1c5b0*/  STL [R1+0x60], R15 ;  /* 0x0000600f01007387 */ /* 0x000fe20000100800 */
[----:B------:R-:W-:Y:S02]  /*1c5c0*/  WARPGROUP.DEPBAR.LE gsb0, 0x0 ;  /* 0x00008000000079c5 */ /* 0x000fe40000010000 */
[----:B------:R-:W-:-:S13]  /*1c5d0*/  WARPGROUP.ARRIVE ;  /* 0x00000000000079c5 */ /* 0x000fda0000000000 */
[----:B------:R-:W-:Y:S01]  /*1c5e0*/  HGMMA.64x256x16.F32 R24, R200, gdesc[UR4].tnspB, R24, gsb0 ;  /* 0x43e00004c8187df0 */ /* 0x000fe20008000818 */
[----:B------:R-:W-:Y:S02]  /*1c5f0*/  R2UR UR6, R6 ;  /* 0x00000000060672ca */ /* 0x000fe400000e0000 */
[----:B------:R-:W-:Y:S01]  /*1c600*/  R2UR UR7, R7 ;  /* 0x00000000070772ca */ /* 0x000fe200000e0000 */
[----:B------:R-:W-:Y:S01]  /*1c610*/  IMAD.MOV.U32 R7, RZ, RZ, 0x40000040 ;  /* 0x40000040ff077424 */ /* 0x000fe200078e00ff */
[----:B------:R-:W-:Y:S02]  /*1c620*/  IADD3 R6, R3, 0x200, RZ ;  /* 0x0000020003067810 */ /* 0x000fe40007ffe0ff */
[----:B------:R-:W0:Y:S01]  /*1c630*/  SHFL.BFLY PT, R3, R20, 0x2, 0x1f ;  /* 0x0c401f0014037f89 */ /* 0x000e2200000e0000 */
[----:B------:R-:W-:Y:S02]  /*1c640*/  WARPGROUP.DEPBAR.LE gsb0, 0x0 ;  /* 0x00008000000079c5 */ /* 0x000fe40000010000 */
[----:B------:R-:W-:-:S15]  /*1c650*/  WARPGROUP.ARRIVE ;  /* 0x00000000000079c5 */ /* 0x000fde0000000000 */
[----:B------:R-:W-:-:S03]  /*1c660*/  NOP ;  /* 0x0000000000007918 */ /* 0x000fc60000000000 */
[----:B------:R-:W-:Y:S01]  /*1c670*/  HGMMA.64x256x16.F32 R24, R196, gdesc[UR4].tnspB, R24, gsb0 ;  /* 0x43e00004c4187df0 */ /* 0x000fe20008000818 */
[----:B------:R-:W-:Y:S02]  /*1c680*/  R2UR UR6, R6 ;  /* 0x00000000060672ca */ /* 0x000fe400000e0000 */
[----:B------:R-:W-:Y:S01]  /*1c690*/  R2UR UR7, R7 ;  /* 0x00000000070772ca */ /* 0x000fe200000e0000 */
[----:B------:R-:W1:Y:S01]  /*1c6a0*/  SHFL.BFLY PT, R6, R21, 0x2, 0x1f ;  /* 0x0c401f0015067f89 */ /* 0x000e6200000e0000 */
[----:B0-----:R-:W-:-:S05]  /*1c6b0*/  FADD.FTZ R7, R3, R20 ;  /* 0x0000001403077221 */ /* 0x001fca0000010000 */
[----:B------:R-:W0:Y:S01]  /*1c6c0*/  SHFL.BFLY PT, R8, R7, 0x1, 0x1f ;  /* 0x0c201f0007087f89 */ /* 0x000e2200000e0000 */
[----:B-1----:R-:W-:-:S05]  /*1c6d0*/  FADD.FTZ R6, R6, R21 ;  /* 0x0000001506067221 */ /* 0x002fca0000010000 */
[----:B------:R-:W1:Y:S01]  /*1c6e0*/  SHFL.BFLY PT, R3, R6, 0x1, 0x1f ;  /* 0x0c201f0006037f89 */ /* 0x000e6200000e0000 */
[----:B0-----:R-:W-:-:S05]  /*1c6f0*/  FADD.FTZ R14, R7, R8 ;  /* 0x00000008070e7221 */ /* 0x001fca0000010000 */
[----:B------:R-:W-:-:S13]  /*1c700*/  FSETP.NE.FTZ.AND P3, PT, R14, RZ, PT ;  /* 0x000000ff0e00720b */ /* 0x000fda0003f75000 */
[----:B------:R-:W0:Y:S01]  /*1c710*/  @P3 MUFU.LG2 R10, R14 ;  /* 0x0000000e000a3308 */ /* 0x000e220000000c00 */
[----:B-1----:R-:W-:Y:S01]  /*1c720*/  FADD.FTZ R13, R6, R3 ;  /* 0x00000003060d7221 */ /* 0x002fe20000010000 */
[----:B------:R-:W-:Y:S02]  /*1c730*/  MOV R6, RZ ;  /* 0x000000ff00067202 */ /* 0x000fe40000000f00 */
[----:B------:R-:W-:Y:S02]  /*1c740*/  SEL R3, RZ, 0x1, P2 ;  /* 0x00000001ff037807 */ /* 0x000fe40001000000 */
[----:B------:R-:W-:Y:S02]  /*1c750*/  FSETP.NE.FTZ.AND P0, PT, R13, RZ, PT ;  /* 0x000000ff0d00720b */ /* 0x000fe40003f15000 */
[----:B------:R-:W-:Y:S01]  /*1c760*/  @P3 MUFU.RCP R6, R14 ;  /* 0x0000000e00063308 */ /* 0x000fe20000001000 */
[----:B------:R-:W-:Y:S01]  /*1c770*/  LOP3.LUT R222, R222, R3, RZ, 0x3c, !PT ;  /* 0x00000003dede7212 */ /* 0x000fe200078e3cff */
[----:B------:R-:W-:-:S02]  /*1c780*/  IMAD.MOV.U32 R3, RZ, RZ, -0x800000 ;  /* 0xff800000ff037424 */ /* 0x000fc400078e00ff */
[----:B0-----:R-:W-:-:S07]  /*1c790*/  @P3 FMUL.FTZ R7, R10, 0.69314718246459960938 ;  /* 0x3f3172180a073820 */ /* 0x001fce0000410000 */
[----:B------:R-:W0:Y:S01]  /*1c7a0*/  @P0 MUFU.LG2 R9, R13 ;  /* 0x0000000d00090308 */ /* 0x000e220000000c00 */
[C---:B------:R-:W-:Y:S01]  /*1c7b0*/  @P0 FMUL.FTZ R8, R2.reuse, 0.69314718246459960938 ;  /* 0x3f31721802080820 */ /* 0x040fe20000410000 */
[----:B------:R-:W-:-:S04]  /*1c7c0*/  @P3 FMUL.FTZ R2, R2, 0.69314718246459960938 ;  /* 0x3f31721802023820 */ /* 0x000fc80000410000 */
[----:B------:R-:W-:Y:S02]  /*1c7d0*/  @P3 FFMA.FTZ R3, R2, R4, R7 ;  /* 0x0000000402033223 */ /* 0x000fe40000010007 */
[----:B------:R-:W1:Y:S01]  /*1c7e0*/  @P0 MUFU.RCP R12, R13 ;  /* 0x0000000d000c0308 */ /* 0x000e620000001000 */
[----:B0-----:R-:W-:-:S04]  /*1c7f0*/  @P0 FMUL.FTZ R9, R9, 0.69314718246459960938 ;  /* 0x3f31721809090820 */ /* 0x001fc80000410000 */
[----:B------:R-:W-:Y:S01]  /*1c800*/  @P0 FFMA.FTZ R0, R8, R5, R9 ;  /* 0x0000000508000223 */ /* 0x000fe20000010009 */
[----:B------:R-:W-:Y:S01]  /*1c810*/  PLOP3.LUT P0, PT, PT, PT, PT, 0x8, 0x0 ;  /* 0x000000000000781c */ /* 0x000fe20003f0e170 */
[----:B------:R-:W-:Y:S02]  /*1c820*/  WARPGROUP.DEPBAR.LE gsb0, 0x0 ;  /* 0x00008000000079c5 */ /* 0x000fe40000010000 */
[----:B------:R-:W-:-:S06]  /*1c830*/  WARPGROUP.ARRIVE ;  /* 0x00000000000079c5 */ /* 0x000fcc0000000000 */
[----:B------:R-:W-:Y:S03]  /*1c840*/  HGMMA.64x256x16.F32 R24, R192, gdesc[UR4].tnspB, R24, gsb0 ;  /* 0x43e00004c0187df0 */ /* 0x000fe60008000818 */
[----:B------:R-:W-:Y:S02]  /*1c850*/  WARPGROUP.DEPBAR.LE gsb0, 0x0 ;  /* 0x00008000000079c5 */ /* 0x000fe40000010000 */
[-C--:B-1----:R-:W-:Y:S01]  /*1c860*/  FMUL.FTZ R4, R24, R12.reuse ;  /* 0x0000000c18047220 */ /* 0x082fe20000410000 */
[-C--:B------:R-:W-:Y:S01]  /*1c870*/  FMUL.FTZ R160, R44, R12.reuse ;  /* 0x0000000c2ca07220 */ /* 0x080fe20000410000 */
[-C--:B------:R-:W-:Y:S01]  /*1c880*/  FMUL.FTZ R163, R56, R12.reuse ;  /* 0x0000000c38a37220 */ /* 0x080fe20000410000 */
[----:B------:R-:W-:Y:S01]  /*1c890*/  FMUL.FTZ R169, R80, R12 ;  /* 0x0000000c50a97220 */ /* 0x000fe20000410000 */
[-C--:B------:R-:W-:Y:S01]  /*1c8a0*/  FMUL.FTZ R10, R27, R6.reuse ;  /* 0x000000061b0a7220 */ /* 0x080fe20000410000 */
[----:B------:R-:W-:Y:S01]  /*1c8b0*/  FMUL.FTZ R8, R31, R6 ;  /* 0x000000061f087220 */ /* 0x000fe20000410000 */
[----:B------:R0:W-:Y:S01]  /*1c8c0*/  @!P1 SYNCS.ARRIVE.TRANS64.RED.A1T0 RZ, [R11+URZ], RZ ;  /* 0x000000ff0bff99a7 */ /* 0x0001e2000810043f */
        /* <DEDUP_REMOVED lines=61> */
[----:B------:R-:W-:Y:S01]  /*1cca0*/  FMUL.FTZ R31, R63, R6 ;  /* 0x000000063f1f7220 */ /* 0x000fe20000410000 */
        /* <DEDUP_REMOVED lines=8> */
[-C--:B0-----:R-:W-:Y:S01]  /*1cd30*/  FMUL.FTZ R11, R46, R6.reuse ;  /* 0x000000062e0b7220 */ /* 0x081fe20000410000 */
        /* <DEDUP_REMOVED lines=50> */
[----:B------:R-:W-:-:S07]  /*1d060*/  FMUL.FTZ R76, R151, R6 ;  /* 0x00000006974c7220 */ /* 0x000fce0000410000 */
.L_x_570:
[----:B------:R-:W0:Y:S08]  /*1d070*/  S2UR UR5, SR_CgaCtaId ;  /* 0x00000000000579c3 */ /* 0x000e300000008800 */
[----:B------:R-:W-:Y:S06]  /*1d080*/  BAR.SYNC.DEFER_BLOCKING 0x5, 0x120 ;  /* 0x0144800000007b1d */ /* 0x000fec0000010000 */
[----:B------:R-:W-:Y:S01]  /*1d090*/  UMOV UR4, 0x400 ;  /* 0x0000040000047882 */ /* 0x000fe20000000000 */
[----:B------:R-:W-:Y:S01]  /*1d0a0*/  BSSY B0, `(.L_x_663) ;  /* 0x0000293000007945 */ /* 0x000fe20003800000 */
[----:B0-----:R-:W-:-:S06]  /*1d0b0*/  ULEA UR4, UR5, UR4, 0x18 ;  /* 0x0000000405047291 */ /* 0x001fcc000f8ec03f */
[----:B------:R-:W-:-:S05]  /*1d0c0*/  IMAD.U32 R16, RZ, RZ, UR4 ;  /* 0x00000004ff107e24 */ /* 0x000fca000f8e00ff */
[----:B------:R0:W1:Y:S01]  /*1d0d0*/  LDS.128 R148, [R16+0x388d0] ;  /* 0x0388d00010947984 */ /* 0x0000620000000c00 */
[----:B------:R-:W-:Y:S06]  /*1d0e0*/  BAR.ARV 0x4, 0x120 ;  /* 0x0104800000007b1d */ /* 0x000fec0000002000 */
[----:B------:R-:W-:Y:S05]  /*1d0f0*/  @P0 BRA `(.L_x_664) ;  /* 0x0000001c00580947 */ /* 0x000fea0003800000 */
[----:B------:R-:W2:Y:S04]  /*1d100*/  LDL R6, [R1+0x98] ;  /* 0x0000980001067983 */ /* 0x000ea80000100800 */
[----:B-1----:R-:W3:Y:S01]  /*1d110*/  LDL R148, [R1+0x58] ;  /* 0x0000580001947983 */ /* 0x002ee20000100800 */
[----:B------:R-:W1:Y:S01]  /*1d120*/  S2R R21, SR_SWINHI ;  /* 0x0000000000157919 */ /* 0x000e620000002f00 */
[----:B------:R-:W-:Y:S01]  /*1d130*/  F2FP.F16.F32.PACK_AB R5, R10, R5 ;  /* 0x000000050a05723e */ /* 0x000fe200000000ff */
[----:B------:R-:W-:Y:S01]  /*1d140*/  ULDC.64 UR4, c[0x0][0xbd8] ;  /* 0x0002f60000047ab9 */ /* 0x000fe20000000a00 */
[----:B------:R-:W-:Y:S02]  /*1d150*/  MOV R14, R16 ;  /* 0x00000010000e7202 */ /* 0x000fe40000000f00 */
[----:B-1----:R-:W-:-:S02]  /*1d160*/  MOV R15, R21 ;  /* 0x00000015000f7202 */ /* 0x002fc40000000f00 */
        /* <DEDUP_REMOVED lines=11> */
[----:B-----5:R-:W-:Y:S01]  /*1d220*/  F2FP.F16.F32.PACK_AB R147, R76, R72 ;  /* 0x000000484c93723e */ /* 0x020fe200000000ff */
[----:B------:R-:W-:Y:S01]  /*1d230*/  ULDC.64 UR6, c[0x0][0x208] ;  /* 0x0000820000067ab9 */ /* 0x000fe20000000a00 */
[----:B------:R-:W-:Y:S01]  /*1d240*/  BAR.SYNC.DEFER_BLOCKING 0x1, 0x100 ;  /* 0x0044000000007b1d */ /* 0x000fe20000010000 */
[----:B--2---:R-:W-:-:S03]  /*1d250*/  IMAD.WIDE R120, R6, 0x2, R14 ;  /* 0x0000000206787825 */ /* 0x004fc600078e020e */
[C---:B------:R-:W-:Y:S02]  /*1d260*/  IADD3 R6, P1, R120.reuse, 0x20, RZ ;  /* 0x0000002078067810 */ /* 0x040fe40007f3e0ff */
[----:B------:R-:W-:Y:S02]  /*1d270*/  IADD3 R46, P0, R120, 0x40, RZ ;  /* 0x00000040782e7810 */ /* 0x000fe40007f1e0ff */
[----:B------:R-:W-:Y:S02]  /*1d280*/  LOP3.LUT R88, R6, 0x380, RZ, 0xc0, !PT ;  /* 0x0000038006587812 */ /* 0x000fe400078ec0ff */
[----:B------:R-:W-:Y:S02]  /*1d290*/  IADD3 R100, P3, R120, 0x4000, RZ ;  /* 0x0000400078647810 */ /* 0x000fe40007f7e0ff */
[----:B------:R-:W-:Y:S02]  /*1d2a0*/  LOP3.LUT R92, R46, 0x380, RZ, 0xc0, !PT ;  /* 0x000003802e5c7812 */ /* 0x000fe400078ec0ff */
[----:B------:R-:W-:-:S02]  /*1d2b0*/  SHF.R.U64 R88, R88, 0x3, RZ ;  /* 0x0000000358587819 */ /* 0x000fc400000012ff */
[C---:B------:R-:W-:Y:S02]  /*1d2c0*/  IADD3 R104, P5, R120.reuse, 0x4040, RZ ;  /* 0x0000404078687810 */ /* 0x040fe40007fbe0ff */
[----:B------:R-:W-:Y:S02]  /*1d2d0*/  IADD3 R84, P4, R120, 0x60, RZ ;  /* 0x0000006078547810 */ /* 0x000fe40007f9e0ff */
[----:B------:R-:W-:Y:S02]  /*1d2e0*/  LOP3.LUT R118, R100, 0x380, RZ, 0xc0, !PT ;  /* 0x0000038064767812 */ /* 0x000fe400078ec0ff */
[----:B------:R-:W-:Y:S02]  /*1d2f0*/  SHF.R.U64 R92, R92, 0x3, RZ ;  /* 0x000000035c5c7819 */ /* 0x000fe400000012ff */
[----:B------:R-:W-:Y:S02]  /*1d300*/  IADD3 R106, P2, R120, 0x4060, RZ ;  /* 0x00004060786a7810 */ /* 0x000fe40007f5e0ff */
[----:B------:R-:W-:-:S02]  /*1d310*/  LOP3.LUT R88, R88, R6, RZ, 0x3c, !PT ;  /* 0x0000000658587212 */ /* 0x000fc400078e3cff */
[----:B------:R-:W-:Y:S02]  /*1d320*/  LOP3.LUT R6, R104, 0x380, RZ, 0xc0, !PT ;  /* 0x0000038068067812 */ /* 0x000fe400078ec0ff */
[----:B------:R-:W-:Y:S02]  /*1d330*/  LOP3.LUT R96, R84, 0x380, RZ, 0xc0, !PT ;  /* 0x0000038054607812 */ /* 0x000fe400078ec0ff */
[----:B------:R-:W-:Y:S02]  /*1d340*/  SHF.R.U64 R118, R118, 0x3, RZ ;  /* 0x0000000376767819 */ /* 0x000fe400000012ff */
[----:B------:R-:W-:Y:S02]  /*1d350*/  LOP3.LUT R92, R92, R46, RZ, 0x3c, !PT ;  /* 0x0000002e5c5c7212 */ /* 0x000fe400078e3cff */
[----:B------:R-:W-:Y:S02]  /*1d360*/  IADD3 R102, P6, R120, 0x4020, RZ ;  /* 0x0000402078667810 */ /* 0x000fe40007fde0ff */
[----:B------:R-:W-:Y:S01]  /*1d370*/  LOP3.LUT R46, R106, 0x380, RZ, 0xc0, !PT ;  /* 0x000003806a2e7812 */ /* 0x000fe200078ec0ff */
[----:B------:R-:W-:Y:S01]  /*1d380*/  IMAD.X R101, RZ, RZ, R121, P3 ;  /* 0x000000ffff657224 */ /* 0x000fe200018e0679 */
[----:B------:R-:W-:-:S02]  /*1d390*/  SHF.R.U64 R6, R6, 0x3, RZ ;  /* 0x0000000306067819 */ /* 0x000fc400000012ff */
[----:B------:R-:W-:Y:S02]  /*1d3a0*/  IADD3.X R89, RZ, R121, RZ, P1, !PT ;  /* 0x00000079ff597210 */ /* 0x000fe40000ffe4ff */
[----:B------:R-:W-:Y:S02]  /*1d3b0*/  IADD3 R114, P3, R120, 0x8060, RZ ;  /* 0x0000806078727810 */ /* 0x000fe40007f7e0ff */
[----:B------:R-:W-:Y:S02]  /*1d3c0*/  SHF.R.U64 R96, R96, 0x3, RZ ;  /* 0x0000000360607819 */ /* 0x000fe400000012ff */
[----:B------:R-:W-:Y:S02]  /*1d3d0*/  LOP3.LUT R100, R118, R100, RZ, 0x3c, !PT ;  /* 0x0000006476647212 */ /* 0x000fe400078e3cff */
[C---:B------:R-:W-:Y:S02]  /*1d3e0*/  LOP3.LUT R21, R120.reuse, 0x380, RZ, 0xc0, !PT ;  /* 0x0000038078157812 */ /* 0x040fe400078ec0ff */
[----:B------:R-:W-:-:S02]  /*1d3f0*/  IADD3 R108, P1, R120, 0x8000, RZ ;  /* 0x00008000786c7810 */ /* 0x000fc40007f3e0ff */
[----:B------:R-:W-:Y:S02]  /*1d400*/  IADD3.X R103, RZ, R121, RZ, P6, !PT ;  /* 0x00000079ff677210 */ /* 0x000fe400037fe4ff */
[----:B------:R-:W-:Y:S02]  /*1d410*/  LOP3.LUT R118, R102, 0x380, RZ, 0xc0, !PT ;  /* 0x0000038066767812 */ /* 0x000fe400078ec0ff */
[----:B------:R-:W-:Y:S02]  /*1d420*/  SHF.R.U64 R46, R46, 0x3, RZ ;  /* 0x000000032e2e7819 */ /* 0x000fe400000012ff */
[----:B------:R-:W-:Y:S02]  /*1d430*/  IADD3 R116, P6, R120, 0xc000, RZ ;  /* 0x0000c00078747810 */ /* 0x000fe40007fde0ff */
[----:B------:R-:W-:Y:S02]  /*1d440*/  LOP3.LUT R104, R6, R104, RZ, 0x3c, !PT ;  /* 0x0000006806687212 */ /* 0x000fe400078e3cff */
[----:B------:R-:W-:-:S02]  /*1d450*/  LOP3.LUT R96, R96, R84, RZ, 0x3c, !PT ;  /* 0x0000005460607212 */ /* 0x000fc400078e3cff */
[----:B------:R-:W-:Y:S01]  /*1d460*/  LOP3.LUT R6, R114, 0x380, RZ, 0xc0, !PT ;  /* 0x0000038072067812 */ /* 0x000fe200078ec0ff */
[--C-:B------:R-:W-:Y:S01]  /*1d470*/  IMAD.X R105, RZ, RZ, R121.reuse, P5 ;  /* 0x000000ffff697224 */ /* 0x100fe200028e0679 */
[----:B------:R-:W-:Y:S02]  /*1d480*/  IADD3.X R97, RZ, R121, RZ, P4, !PT ;  /* 0x00000079ff617210 */ /* 0x000fe400027fe4ff */
[----:B------:R-:W-:Y:S02]  /*1d490*/  SHF.R.U64 R21, R21, 0x3, RZ ;  /* 0x0000000315157819 */ /* 0x000fe400000012ff */
[----:B------:R-:W-:Y:S02]  /*1d4a0*/  LOP3.LUT R84, R108, 0x380, RZ, 0xc0, !PT ;  /* 0x000003806c547812 */ /* 0x000fe400078ec0ff */
[----:B------:R-:W-:Y:S02]  /*1d4b0*/  SHF.R.U64 R118, R118, 0x3, RZ ;  /* 0x0000000376767819 */ /* 0x000fe400000012ff */
[----:B------:R-:W-:Y:S01]  /*1d4c0*/  LOP3.LUT R106, R46, R106, RZ, 0x3c, !PT ;  /* 0x0000006a2e6a7212 */ /* 0x000fe200078e3cff */
[--C-:B------:R-:W-:Y:S01]  /*1d4d0*/  IMAD.X R93, RZ, RZ, R121.reuse, P0 ;  /* 0x000000ffff5d7224 */ /* 0x100fe200000e0679 */
[----:B------:R-:W-:Y:S01]  /*1d4e0*/  IADD3 R112, P4, R120, 0x8040, RZ ;  /* 0x0000804078707810 */ /* 0x000fe20007f9e0ff */
[----:B------:R-:W-:Y:S01]  /*1d4f0*/  IMAD.X R109, RZ, RZ, R121, P1 ;  /* 0x000000ffff6d7224 */ /* 0x000fe200008e0679 */
[----:B------:R-:W-:-:S02]  /*1d500*/  LOP3.LUT R46, R116, 0x380, RZ, 0xc0, !PT ;  /* 0x00000380742e7812 */ /* 0x000fc400078ec0ff */
[C---:B------:R-:W-:Y:S02]  /*1d510*/  IADD3 R20, P5, R120.reuse, 0xc020, RZ ;  /* 0x0000c02078147810 */ /* 0x040fe40007fbe0ff */
[----:B------:R-:W-:Y:S02]  /*1d520*/  IADD3.X R107, RZ, R121, RZ, P2, !PT ;  /* 0x00000079ff6b7210 */ /* 0x000fe400017fe4ff */
[C---:B------:R-:W-:Y:S02]  /*1d530*/  IADD3 R110, P0, R120.reuse, 0x8020, RZ ;  /* 0x00008020786e7810 */ /* 0x040fe40007f1e0ff */
[C---:B------:R-:W-:Y:S02]  /*1d540*/  IADD3 R26, P2, R120.reuse, 0xc040, RZ ;  /* 0x0000c040781a7810 */ /* 0x040fe40007f5e0ff */
[----:B------:R-:W-:Y:S02]  /*1d550*/  IADD3 R30, P1, R120, 0xc060, RZ ;  /* 0x0000c060781e7810 */ /* 0x000fe40007f3e0ff */
[----:B------:R-:W-:-:S02]  /*1d560*/  SHF.R.U64 R6, R6, 0x3, RZ ;  /* 0x0000000306067819 */ /* 0x000fc400000012ff */
[----:B------:R-:W-:Y:S02]  /*1d570*/  LOP3.LUT R120, R21, R120, RZ, 0x3c, !PT ;  /* 0x0000007815787212 */ /* 0x000fe400078e3cff */
[----:B------:R-:W-:Y:S02]  /*1d580*/  SHF.R.U64 R84, R84, 0x3, RZ ;  /* 0x0000000354547819 */ /* 0x000fe400000012ff */
[----:B------:R-:W-:Y:S02]  /*1d590*/  LOP3.LUT R102, R118, R102, RZ, 0x3c, !PT ;  /* 0x0000006676667212 */ /* 0x000fe400078e3cff */
[----:B------:R-:W-:Y:S02]  /*1d5a0*/  LOP3.LUT R118, R112, 0x380, RZ, 0xc0, !PT ;  /* 0x0000038070767812 */ /* 0x000fe400078ec0ff */
[----:B------:R-:W-:Y:S02]  /*1d5b0*/  SHF.R.U64 R46, R46, 0x3, RZ ;  /* 0x000000032e2e7819 */ /* 0x000fe400000012ff */
[----:B------:R-:W-:-:S02]  /*1d5c0*/  LOP3.LUT R10, R20, 0x380, RZ, 0xc0, !PT ;  /* 0x00000380140a7812 */ /* 0x000fc400078ec0ff */
[----:B------:R-:W-:Y:S02]  /*1d5d0*/  LOP3.LUT R114, R6, R114, RZ, 0x3c, !PT ;  /* 0x0000007206727212 */ /* 0x000fe400078e3cff */
[----:B------:R-:W-:Y:S02]  /*1d5e0*/  LOP3.LUT R108, R84, R108, RZ, 0x3c, !PT ;  /* 0x0000006c546c7212 */ /* 0x000fe400078e3cff */
[----:B------:R-:W-:Y:S02]  /*1d5f0*/  MOV R120, R120 ;  /* 0x0000007800787202 */ /* 0x000fe40000000f00 */
[----:B------:R-:W-:Y:S02]  /*1d600*/  F2FP.F16.F32.PACK_AB R6, R29, R28 ;  /* 0x0000001c1d06723e */ /* 0x000fe400000000ff */
[----:B------:R-:W-:Y:S02]  /*1d610*/  LOP3.LUT R84, R110, 0x380, RZ, 0xc0, !PT ;  /* 0x000003806e547812 */ /* 0x000fe400078ec0ff */
[----:B------:R-:W-:-:S02]  /*1d620*/  SHF.R.U64 R118, R118, 0x3, RZ ;  /* 0x0000000376767819 */ /* 0x000fc400000012ff */
[----:B------:R-:W-:Y:S02]  /*1d630*/  LOP3.LUT R116, R46, R116, RZ, 0x3c, !PT ;  /* 0x000000742e747212 */ /* 0x000fe400078e3cff */
[----:B------:R-:W-:Y:S02]  /*1d640*/  LOP3.LUT R25, R26, 0x380, RZ, 0xc0, !PT ;  /* 0x000003801a197812 */ /* 0x000fe400078ec0ff */
[----:B------:R-:W-:Y:S02]  /*1d650*/  LOP3.LUT R46, R30, 0x380, RZ, 0xc0, !PT ;  /* 0x000003801e2e7812 */ /* 0x000fe400078ec0ff */
[----:B------:R-:W-:Y:S01]  /*1d660*/  SHF.R.U64 R10, R10, 0x3, RZ ;  /* 0x000000030a0a7819 */ /* 0x000fe200000012ff */
[----:B------:R1:W-:Y:S01]  /*1d670*/  STSM.16.M88.4 [R120], R4 ;  /* 0x0000000478007844 */ /* 0x0003e20000000200 */
[----:B------:R-:W-:Y:S02]  /*1d680*/  SHF.R.U64 R84, R84, 0x3, RZ ;  /* 0x0000000354547819 */ /* 0x000fe400000012ff */
[----:B------:R-:W-:-:S02]  /*1d690*/  LOP3.LUT R112, R118, R112, RZ, 0x3c, !PT ;  /* 0x0000007076707212 */ /* 0x000fc400078e3cff */
[----:B------:R-:W-:Y:S02]  /*1d6a0*/  SHF.R.U64 R25, R25, 0x3, RZ ;  /* 0x0000000319197819 */ /* 0x000fe400000012ff */
[----:B------:R-:W-:Y:S02]  /*1d6b0*/  SHF.R.U64 R46, R46, 0x3, RZ ;  /* 0x000000032e2e7819 */ /* 0x000fe400000012ff */
[----:B------:R-:W-:Y:S02]  /*1d6c0*/  LOP3.LUT R118, R10, R20, RZ, 0x3c, !PT ;  /* 0x000000140a767212 */ /* 0x000fe400078e3cff */
[----:B------:R-:W-:Y:S02]  /*1d6d0*/  MOV R88, R88 ;  /* 0x0000005800587202 */ /* 0x000fe40000000f00 */
[----:B------:R-:W-:Y:S02]  /*1d6e0*/  MOV R92, R92 ;  /* 0x0000005c005c7202 */ /* 0x000fe40000000f00 */
[----:B------:R-:W-:-:S02]  /*1d6f0*/  F2FP.F16.F32.PACK_AB R10, R45, R160 ;  /* 0x000000a02d0a723e */ /* 0x000fc400000000ff */
[----:B-1----:R-:W-:Y:S02]  /*1d700*/  F2FP.F16.F32.PACK_AB R4, R33, R32 ;  /* 0x000000202104723e */ /* 0x002fe400000000ff */
[----:B------:R-:W-:Y:S02]  /*1d710*/  F2FP.F16.F32.PACK_AB R5, R35, R34 ;  /* 0x000000222305723e */ /* 0x000fe400000000ff */
[----:B------:R-:W-:Y:S02]  /*1d720*/  F2FP.F16.F32.PACK_AB R6, R37, R24 ;  /* 0x000000182506723e */ /* 0x000fe400000000ff */
[----:B------:R-:W-:Y:S02]  /*1d730*/  F2FP.F16.F32.PACK_AB R7, R39, R38 ;  /* 0x000000262707723e */ /* 0x000fe400000000ff */
[----:B------:R-:W-:Y:S02]  /*1d740*/  LOP3.LUT R110, R84, R110, RZ, 0x3c, !PT ;  /* 0x0000006e546e7212 */ /* 0x000fe400078e3cff */
[----:B------:R-:W-:Y:S01]  /*1d750*/  LOP3.LUT R20, R25, R26, RZ, 0x3c, !PT ;  /* 0x0000001a19147212 */ /* 0x000fe200078e3cff */
[----:B------:R1:W-:Y:S01]  /*1d760*/  STSM.16.M88.4 [R88], R4 ;  /* 0x0000000458007844 */ /* 0x0003e20000000200 */
[----:B------:R-:W-:-:S02]  /*1d770*/  LOP3.LUT R84, R46, R30, RZ, 0x3c, !PT ;  /* 0x0000001e2e547212 */ /* 0x000fc400078e3cff */
[----:B------:R-:W-:Y:S02]  /*1d780*/  MOV R96, R96 ;  /* 0x0000006000607202 */ /* 0x000fe40000000f00 */
[----:B------:R-:W-:Y:S02]  /*1d790*/  F2FP.F16.F32.PACK_AB R24, R49, R161 ;  /* 0x000000a13118723e */ /* 0x000fe400000000ff */
[----:B------:R-:W-:Y:S02]  /*1d7a0*/  F2FP.F16.F32.PACK_AB R25, R51, R50 ;  /* 0x000000323319723e */ /* 0x000fe400000000ff */
[----:B------:R-:W-:Y:S01]  /*1d7b0*/  F2FP.F16.F32.PACK_AB R26, R53, R162 ;  /* 0x000000a2351a723e */ /* 0x000fe200000000ff */
[----:B------:R2:W-:Y:S01]  /*1d7c0*/  STSM.16.M88.4 [R92], R8 ;  /* 0x000000085c007844 */ /* 0x0005e20000000200 */
[----:B------:R-:W-:Y:S02]  /*1d7d0*/  MOV R100, R100 ;  /* 0x0000006400647202 */ /* 0x000fe40000000f00 */
[----:B------:R-:W-:-:S02]  /*1d7e0*/  F2FP.F16.F32.PACK_AB R28, R57, R163 ;  /* 0x000000a3391c723e */ /* 0x000fc400000000ff */
[----:B------:R-:W-:Y:S02]  /*1d7f0*/  F2FP.F16.F32.PACK_AB R29, R59, R58 ;  /* 0x0000003a3b1d723e */ /* 0x000fe400000000ff */
[----:B------:R-:W-:Y:S01]  /*1d800*/  F2FP.F16.F32.PACK_AB R30, R61, R164 ;  /* 0x000000a43d1e723e */ /* 0x000fe200000000ff */
[----:B------:R-:W-:Y:S01]  /*1d810*/  IMAD.X R113, RZ, RZ, R121, P4 ;  /* 0x000000ffff717224 */ /* 0x000fe200020e0679 */
[----:B------:R-:W-:Y:S02]  /*1d820*/  MOV R102, R102 ;  /* 0x0000006600667202 */ /* 0x000fe40000000f00 */
[----:B-1----:R-:W-:Y:S02]  /*1d830*/  F2FP.F16.F32.PACK_AB R4, R65, R165 ;  /* 0x000000a54104723e */ /* 0x002fe400000000ff */
[----:B------:R-:W-:Y:S02]  /*1d840*/  F2FP.F16.F32.PACK_AB R5, R67, R66 ;  /* 0x000000424305723e */ /* 0x000fe400000000ff */
[----:B------:R-:W-:-:S02]  /*1d850*/  F2FP.F16.F32.PACK_AB R6, R69, R166 ;  /* 0x000000a64506723e */ /* 0x000fc400000000ff */
[----:B------:R-:W-:Y:S02]  /*1d860*/  F2FP.F16.F32.PACK_AB R7, R71, R70 ;  /* 0x000000464707723e */ /* 0x000fe400000000ff */
[----:B------:R-:W-:Y:S02]  /*1d870*/  IADD3.X R111, RZ, R121, RZ, P0, !PT ;  /* 0x00000079ff6f7210 */ /* 0x000fe400007fe4ff */
[----:B------:R-:W-:Y:S02]  /*1d880*/  MOV R104, R104 ;  /* 0x0000006800687202 */ /* 0x000fe40000000f00 */
[----:B--2---:R-:W-:Y:S02]  /*1d890*/  F2FP.F16.F32.PACK_AB R8, R73, R167 ;  /* 0x000000a74908723e */ /* 0x004fe400000000ff */
[----:B------:R-:W-:Y:S02]  /*1d8a0*/  F2FP.F16.F32.PACK_AB R9, R75, R74 ;  /* 0x0000004a4b09723e */ /* 0x000fe400000000ff */
[----:B------:R-:W-:-:S02]  /*1d8b0*/  F2FP.F16.F32.PACK_AB R10, R77, R168 ;  /* 0x000000a84d0a723e */ /* 0x000fc400000000ff */
[----:B------:R-:W-:Y:S01]  /*1d8c0*/  F2FP.F16.F32.PACK_AB R11, R79, R78 ;  /* 0x0000004e4f0b723e */ /* 0x000fe200000000ff */
[----:B------:R-:W-:Y:S01]  /*1d8d0*/  STSM.16.M88.4 [R96], R24 ;  /* 0x0000001860007844 */ /* 0x000fe20000000200 */
[----:B------:R-:W-:Y:S02]  /*1d8e0*/  IADD3.X R115, RZ, R121, RZ, P3, !PT ;  /* 0x00000079ff737210 */ /* 0x000fe40001ffe4ff */
[----:B------:R-:W-:Y:S01]  /*1d8f0*/  MOV R106, R106 ;  /* 0x0000006a006a7202 */ /* 0x000fe20000000f00 */
[----:B------:R-:W-:Y:S01]  /*1d900*/  STSM.16.M88.4 [R100], R28 ;  /* 0x0000001c64007844 */ /* 0x000fe20000000200 */
[----:B------:R-:W-:Y:S02]  /*1d910*/  F2FP.F16.F32.PACK_AB R32, R81, R169 ;  /* 0x000000a95120723e */ /* 0x000fe400000000ff */
[----:B------:R-:W-:Y:S02]  /*1d920*/  F2FP.F16.F32.PACK_AB R33, R83, R82 ;  /* 0x000000525321723e */ /* 0x000fe400000000ff */
[----:B------:R-:W-:-:S02]  /*1d930*/  F2FP.F16.F32.PACK_AB R34, R44, R170 ;  /* 0x000000aa2c22723e */ /* 0x000fc400000000ff */
[----:B------:R-:W-:Y:S01]  /*1d940*/  F2FP.F16.F32.PACK_AB R35, R87, R86 ;  /* 0x000000565723723e */ /* 0x000fe200000000ff */
[----:B------:R1:W-:Y:S01]  /*1d950*/  STSM.16.M88.4 [R102], R4 ;  /* 0x0000000466007844 */ /* 0x0003e20000000200 */
[----:B------:R-:W-:Y:S02]  /*1d960*/  MOV R108, R108 ;  /* 0x0000006c006c7202 */ /* 0x000fe40000000f00 */
[----:B------:R-:W-:Y:S02]  /*1d970*/  F2FP.F16.F32.PACK_AB R44, R56, R171 ;  /* 0x000000ab382c723e */ /* 0x000fe400000000ff */
[----:B------:R-:W-:Y:S02]  /*1d980*/  F2FP.F16.F32.PACK_AB R45, R91, R90 ;  /* 0x0000005a5b2d723e */ /* 0x000fe400000000ff */
[----:B------:R-:W-:Y:S01]  /*1d990*/  F2FP.F16.F32.PACK_AB R46, R80, R172 ;  /* 0x000000ac502e723e */ /* 0x000fe200000000ff */
[----:B------:R2:W-:Y:S01]  /*1d9a0*/  STSM.16.M88.4 [R104], R8 ;  /* 0x0000000868007844 */ /* 0x0005e20000000200 */
[----:B------:R-:W-:-:S02]  /*1d9b0*/  MOV R110, R110 ;  /* 0x0000006e006e7202 */ /* 0x000fc40000000f00 */
[----:B------:R-:W-:Y:S02]  /*1d9c0*/  F2FP.F16.F32.PACK_AB R56, R152, R173 ;  /* 0x000000ad9838723e */ /* 0x000fe400000000ff */
[----:B------:R-:W-:Y:S02]  /*1d9d0*/  F2FP.F16.F32.PACK_AB R57, R99, R98 ;  /* 0x000000626339723e */ /* 0x000fe400000000ff */
[----:B------:R-:W-:Y:S02]  /*1d9e0*/  F2FP.F16.F32.PACK_AB R58, R153, R174 ;  /* 0x000000ae993a723e */ /* 0x000fe400000000ff */
[----:B------:R-:W-:Y:S02]  /*1d9f0*/  F2FP.F16.F32.PACK_AB R59, R36, R13 ;  /* 0x0000000d243b723e */ /* 0x000fe400000000ff */
[----:B------:R-:W-:Y:S02]  /*1da00*/  MOV R112, R112 ;  /* 0x0000007000707202 */ /* 0x000fe40000000f00 */
[----:B-1----:R-:W-:-:S02]  /*1da10*/  F2FP.F16.F32.PACK_AB R4, R154, R175 ;  /* 0x000000af9a04723e */ /* 0x002fc400000000ff */
[----:B------:R-:W-:Y:S02]  /*1da20*/  F2FP.F16.F32.PACK_AB R5, R42, R40 ;  /* 0x000000282a05723e */ /* 0x000fe400000000ff */
[----:B------:R-:W-:Y:S02]  /*1da30*/  F2FP.F16.F32.PACK_AB R6, R155, R176 ;  /* 0x000000b09b06723e */ /* 0x000fe400000000ff */
[----:B------:R-:W-:Y:S01]  /*1da40*/  F2FP.F16.F32.PACK_AB R7, R52, R48 ;  /* 0x000000303407723e */ /* 0x000fe200000000ff */
[----:B------:R-:W-:Y:S01]  /*1da50*/  STSM.16.M88.4 [R106], R32 ;  /* 0x000000206a007844 */ /* 0x000fe20000000200 */
[----:B------:R-:W-:Y:S02]  /*1da60*/  MOV R114, R114 ;  /* 0x0000007200727202 */ /* 0x000fe40000000f00 */
[----:B--2---:R-:W-:Y:S02]  /*1da70*/  F2FP.F16.F32.PACK_AB R8, R156, R177 ;  /* 0x000000b19c08723e */ /* 0x004fe400000000ff */
[----:B------:R-:W-:-:S02]  /*1da80*/  F2FP.F16.F32.PACK_AB R9, R60, R55 ;  /* 0x000000373c09723e */ /* 0x000fc400000000ff */
[----:B------:R-:W-:Y:S02]  /*1da90*/  F2FP.F16.F32.PACK_AB R10, R157, R178 ;  /* 0x000000b29d0a723e */ /* 0x000fe400000000ff */
[----:B------:R-:W-:Y:S01]  /*1daa0*/  F2FP.F16.F32.PACK_AB R11, R64, R63 ;  /* 0x0000003f400b723e */ /* 0x000fe200000000ff */
[----:B------:R-:W-:Y:S01]  /*1dab0*/  STSM.16.M88.4 [R108], R44 ;  /* 0x0000002c6c007844 */ /* 0x000fe20000000200 */
[----:B------:R-:W-:-:S03]  /*1dac0*/  IMAD.X R117, RZ, RZ, R121, P6 ;  /* 0x000000ffff757224 */ /* 0x000fc600030e0679 */
[----:B------:R-:W-:Y:S01]  /*1dad0*/  STSM.16.M88.4 [R110], R56 ;  /* 0x000000386e007844 */ /* 0x000fe20000000200 */
[----:B------:R-:W-:-:S03]  /*1dae0*/  IADD3.X R119, RZ, R121, RZ, P5, !PT ;  /* 0x00000079ff777210 */ /* 0x000fc60002ffe4ff */
[----:B------:R3:W-:Y:S01]  /*1daf0*/  STSM.16.M88.4 [R112], R4 ;  /* 0x0000000470007844 */ /* 0x0007e20000000200 */
[----:B------:R-:W-:-:S03]  /*1db00*/  IMAD.X R21, RZ, RZ, R121, P2 ;  /* 0x000000ffff157224 */ /* 0x000fc600010e0679 */
[----:B------:R1:W-:Y:S01]  /*1db10*/  STSM.16.M88.4 [R114], R8 ;  /* 0x0000000872007844 */ /* 0x0003e20000000200 */
[----:B------:R-:W-:Y:S02]  /*1db20*/  IADD3.X R85, RZ, R121, RZ, P1, !PT ;  /* 0x00000079ff557210 */ /* 0x000fe40000ffe4ff */
[----:B------:R-:W-:Y:S02]  /*1db30*/  MOV R116, R116 ;  /* 0x0000007400747202 */ /* 0x000fe40000000f00 */
[----:B------:R-:W-:Y:S02]  /*1db40*/  F2FP.F16.F32.PACK_AB R24, R158, R179 ;  /* 0x000000b39e18723e */ /* 0x000fe400000000ff */
[----:B------:R-:W-:Y:S01]  /*1db50*/  F2FP.F16.F32.PACK_AB R25, R123, R122 ;  /* 0x0000007a7b19723e */ /* 0x000fe200000000ff */
[----:B---3--:R-:W-:Y:S01]  /*1db60*/  IMAD.SHL.U32 R4, R148, 0x4, RZ ;  /* 0x0000000494047824 */ /* 0x008fe200078e00ff */
[----:B-1----:R-:W-:Y:S02]  /*1db70*/  SHF.R.S32.HI R10, RZ, 0x1f, R148 ;  /* 0x0000001fff0a7819 */ /* 0x002fe40000011494 */
[----:B------:R-:W-:-:S02]  /*1db80*/  F2FP.F16.F32.PACK_AB R26, R125, R124 ;  /* 0x0000007c7d1a723e */ /* 0x000fc400000000ff */
[----:B------:R-:W-:Y:S02]  /*1db90*/  F2FP.F16.F32.PACK_AB R27, R127, R126 ;  /* 0x0000007e7f1b723e */ /* 0x000fe400000000ff */
[----:B------:R-:W-:Y:S02]  /*1dba0*/  ISETP.NE.U32.AND P3, PT, RZ, UR4, PT ;  /* 0x00000004ff007c0c */ /* 0x000fe4000bf65070 */
[----:B------:R-:W-:Y:S02]  /*1dbb0*/  SHF.L.U64.HI R8, R148, 0x2, R10 ;  /* 0x0000000294087819 */ /* 0x000fe4000001020a */
[----:B------:R-:W-:Y:S02]  /*1dbc0*/  IADD3 R6, P0, R4, UR4, RZ ;  /* 0x0000000404067c10 */ /* 0x000fe4000ff1e0ff */
[----:B------:R-:W-:Y:S02]  /*1dbd0*/  MOV R118, R118 ;  /* 0x0000007600767202 */ /* 0x000fe40000000f00 */
[----:B------:R-:W-:-:S02]  /*1dbe0*/  F2FP.F16.F32.PACK_AB R28, R129, R128 ;  /* 0x00000080811c723e */ /* 0x000fc400000000ff */
[----:B------:R-:W-:Y:S02]  /*1dbf0*/  F2FP.F16.F32.PACK_AB R29, R131, R130 ;  /* 0x00000082831d723e */ /* 0x000fe400000000ff */
[----:B------:R-:W-:Y:S02]  /*1dc00*/  F2FP.F16.F32.PACK_AB R30, R133, R132 ;  /* 0x00000084851e723e */ /* 0x000fe400000000ff */
[----:B------:R-:W-:Y:S02]  /*1dc10*/  F2FP.F16.F32.PACK_AB R31, R135, R134 ;  /* 0x00000086871f723e */ /* 0x000fe400000000ff */
[----:B------:R-:W-:Y:S02]  /*1dc20*/  MOV R20, R20 ;  /* 0x0000001400147202 */ /* 0x000fe40000000f00 */
[----:B------:R-:W-:Y:S02]  /*1dc30*/  F2FP.F16.F32.PACK_AB R32, R137, R136 ;  /* 0x000000888920723e */ /* 0x000fe400000000ff */
[----:B------:R-:W-:-:S02]  /*1dc40*/  F2FP.F16.F32.PACK_AB R33, R139, R138 ;  /* 0x0000008a8b21723e */ /* 0x000fc400000000ff */
[----:B------:R-:W-:Y:S02]  /*1dc50*/  F2FP.F16.F32.PACK_AB R34, R141, R140 ;  /* 0x0000008c8d22723e */ /* 0x000fe400000000ff */
[----:B------:R-:W-:Y:S02]  /*1dc60*/  F2FP.F16.F32.PACK_AB R35, R143, R142 ;  /* 0x0000008e8f23723e */ /* 0x000fe400000000ff */
[----:B------:R-:W-:Y:S01]  /*1dc70*/  MOV R84, R84 ;  /* 0x0000005400547202 */ /* 0x000fe20000000f00 */
[----:B------:R1:W-:Y:S01]  /*1dc80*/  STSM.16.M88.4 [R116], R24 ;  /* 0x0000001874007844 */ /* 0x0003e20000000200 */
[----:B------:R-:W-:Y:S02]  /*1dc90*/  ISETP.NE.AND.EX P3, PT, RZ, UR5, PT, P3 ;  /* 0x00000005ff007c0c */ /* 0x000fe4000bf65330 */
[----:B------:R-:W-:Y:S01]  /*1dca0*/  IADD3.X R7, R8, UR5, RZ, P0, !PT ;  /* 0x0000000508077c10 */ /* 0x000fe200087fe4ff */
[----:B------:R-:W-:Y:S01]  /*1dcb0*/  ULDC.64 UR4, c[0x0][0xbe0] ;  /* 0x0002f80000047ab9 */ /* 0x000fe20000000a00 */
[----:B------:R1:W-:Y:S01]  /*1dcc0*/  STSM.16.M88.4 [R118], R28 ;  /* 0x0000001c76007844 */ /* 0x0003e20000000200 */
[----:B------:R-:W-:-:S03]  /*1dcd0*/  ISETP.NE.U32.AND P1, PT, RZ, UR4, PT ;  /* 0x00000004ff007c0c */ /* 0x000fc6000bf25070 */
[----:B------:R1:W-:Y:S01]  /*1dce0*/  STSM.16.M88.4 [R20], R32 ;  /* 0x0000002014007844 */ /* 0x0003e20000000200 */
[----:B------:R-:W-:-:S03]  /*1dcf0*/  ISETP.NE.AND.EX P1, PT, RZ, UR5, PT, P1 ;  /* 0x00000005ff007c0c */ /* 0x000fc6000bf25310 */
[----:B------:R1:W-:Y:S01]  /*1dd00*/  STSM.16.M88.4 [R84], R144 ;  /* 0x0000009054007844 */ /* 0x0003e20000000200 */
[----:B------:R-:W-:-:S05]  /*1dd10*/  IMAD R5, R18, 0x8, R220 ;  /* 0x0000000812057824 */ /* 0x000fca00078e02dc */
[----:B------:R-:W-:Y:S01]  /*1dd20*/  SHF.L.U32 R5, R5, 0x3, RZ ;  /* 0x0000000305057819 */ /* 0x000fe200000006ff */
[----:B------:R-:W-:Y:S03]  /*1dd30*/  BAR.SYNC.DEFER_BLOCKING 0x1, 0x100 ;  /* 0x0044000000007b1d */ /* 0x000fe60000010000 */
[----:B------:R-:W-:Y:S01]  /*1dd40*/  @P1 IADD3 R4, P0, R4, UR4, RZ ;  /* 0x0000000404041c10 */ /* 0x000fe2000ff1e0ff */
[----:B------:R-:W-:Y:S02]  /*1dd50*/  IMAD.WIDE R14, R5, 0x2, R14 ;  /* 0x00000002050e7825 */ /* 0x000fe400078e020e */
[----:B------:R-:W-:Y:S01]  /*1dd60*/  ULDC UR4, c[0x0][0xa88] ;  /* 0x0002a20000047ab9 */ /* 0x000fe20000000800 */
[----:B------:R-:W-:Y:S01]  /*1dd70*/  MOV R77, RZ ;  /* 0x000000ff004d7202 */ /* 0x000fe20000000f00 */
[----:B------:R-:W-:Y:S01]  /*1dd80*/  IMAD.U32 R2, RZ, RZ, UR4 ;  /* 0x00000004ff027e24 */ /* 0x000fe2000f8e00ff */
[----:B------:R-:W-:-:S02]  /*1dd90*/  @P1 IADD3.X R5, R8, UR5, RZ, P0, !PT ;  /* 0x0000000508051c10 */ /* 0x000fc400087fe4ff */
[----:B------:R-:W-:-:S04]  /*1dda0*/  IADD3 R9, P0, R14, 0x1000, RZ ;  /* 0x000010000e097810 */ /* 0x000fc80007f1e0ff */
[----:B------:R-:W-:Y:S01]  /*1ddb0*/  LOP3.LUT R8, R9, 0x380, RZ, 0xc0, !PT ;  /* 0x0000038009087812 */ /* 0x000fe200078ec0ff */
[----:B------:R1:W5:Y:S04]  /*1ddc0*/  @P3 LDG.E R77, desc[UR6][R6.64] ;  /* 0x00000006064d3981 */ /* 0x000368000c1e1900 */
[----:B------:R1:W5:Y:S01]  /*1ddd0*/  @P1 LDG.E R2, desc[UR6][R4.64] ;  /* 0x0000000604021981 */ /* 0x000362000c1e1900 */
[----:B------:R-:W-:Y:S05]  /*1dde0*/  @P1 BRA `(.L_x_665) ;  /* 0x0000000000141947 */ /* 0x000fea0003800000 */
[----:B------:R-:W-:Y:S05]  /*1ddf0*/  @!P3 BRA `(.L_x_665) ;  /* 0x000000000010b947 */ /* 0x000fea0003800000 */
[----:B------:R-:W-:Y:S02]  /*1de00*/  ULDC.64 UR4, c[0x0][0x208] ;  /* 0x0000820000047ab9 */ /* 0x000fe40000000a00 */
[----:B-1----:R-:W2:Y:S04]  /*1de10*/  LDG.E R5, desc[UR4][R6.64] ;  /* 0x0000000406057981 */ /* 0x002ea8000c1e1900 */
[----:B-----5:R-:W2:Y:S02]  /*1de20*/  LDG.E R2, desc[UR4][R6.64+0x4] ;  /* 0x0000040406027981 */ /* 0x020ea4000c1e1900 */
[----:B--2---:R-:W-:-:S07]  /*1de30*/  IADD3 R2, -R5, R2, RZ ;  /* 0x0000000205027210 */ /* 0x004fce0007ffe1ff */
.L_x_665:
[----:B-1----:R-:W2:Y:S01]  /*1de40*/  LDL R6, [R1+0x94] ;  /* 0x0000940001067983 */ /* 0x002ea20000100800 */
[----:B------:R-:W-:-:S03]  /*1de50*/  ULDC.64 UR4, c[0x0][0xb70] ;  /* 0x0002dc0000047ab9 */ /* 0x000fc60000000a00 */
[----:B------:R-:W3:Y:S04]  /*1de60*/  LDL.LU R82, [R1+0x5c] ;  /* 0x00005c0001527983 */ /* 0x000ee80000300800 */
[----:B------:R-:W2:Y:S01]  /*1de70*/  LDL.LU R80, [R1+0x64] ;  /* 0x0000640001507983 */ /* 0x000ea20000300800 */
[----:B------:R-:W-:Y:S01]  /*1de80*/  SEL R19, R10, RZ, !P3 ;  /* 0x000000ff0a137207 */ /* 0x000fe20005800000 */
[--C-:B-----5:R-:W-:Y:S01]  /*1de90*/  IMAD.MOV.U32 R20, RZ, RZ, R77.reuse ;  /* 0x000000ffff147224 */ /* 0x120fe200078e004d */
[----:B------:R-:W-:Y:S01]  /*1dea0*/  SHF.R.S32.HI R21, RZ, 0x1f, R77 ;  /* 0x0000001fff157819 */ /* 0x000fe2000001144d */
[----:B------:R-:W4:Y:S01]  /*1deb0*/  LDL R10, [R1+0x6c] ;  /* 0x00006c00010a7983 */ /* 0x000f220000100800 */
[C---:B------:R-:W-:Y:S02]  /*1dec0*/  IADD3 R25, P2, R14.reuse, 0x3000, RZ ;  /* 0x000030000e197810 */ /* 0x040fe40007f5e0ff */
[----:B------:R-:W-:Y:S01]  /*1ded0*/  IADD3 R13, P1, R14, 0x2000, RZ ;  /* 0x000020000e0d7810 */ /* 0x000fe20007f3e0ff */
[----:B------:R-:W4:Y:S01]  /*1dee0*/  LDL R81, [R1+0x70] ;  /* 0x0000700001517983 */ /* 0x000f220000100800 */
[----:B------:R-:W-:-:S02]  /*1def0*/  LOP3.LUT R24, R25, 0x380, RZ, 0xc0, !PT ;  /* 0x0000038019187812 */ /* 0x000fc400078ec0ff */
[----:B------:R-:W-:Y:S02]  /*1df00*/  SHF.R.U64 R8, R8, 0x3, RZ ;  /* 0x0000000308087819 */ /* 0x000fe400000012ff */
[----:B------:R-:W-:Y:S02]  /*1df10*/  LOP3.LUT R12, R13, 0x380, RZ, 0xc0, !PT ;  /* 0x000003800d0c7812 */ /* 0x000fe400078ec0ff */
[----:B------:R-:W-:Y:S02]  /*1df20*/  SHF.R.U64 R24, R24, 0x3, RZ ;  /* 0x0000000318187819 */ /* 0x000fe400000012ff */
[----:B------:R-:W-:Y:S02]  /*1df30*/  LOP3.LUT R8, R8, R9, RZ, 0x3c, !PT ;  /* 0x0000000908087212 */ /* 0x000fe400078e3cff */
[----:B------:R-:W-:Y:S02]  /*1df40*/  SHF.R.U64 R12, R12, 0x3, RZ ;  /* 0x000000030c0c7819 */ /* 0x000fe400000012ff */
[----:B------:R-:W-:-:S02]  /*1df50*/  IADD3.X R9, RZ, R15, RZ, P0, !PT ;  /* 0x0000000fff097210 */ /* 0x000fc400007fe4ff */
[----:B------:R-:W-:Y:S02]  /*1df60*/  LOP3.LUT R24, R24, R25, RZ, 0x3c, !PT ;  /* 0x0000001918187212 */ /* 0x000fe400078e3cff */
[C---:B------:R-:W-:Y:S02]  /*1df70*/  IADD3 R45, P0, R14.reuse, 0x8000, RZ ;  /* 0x000080000e2d7810 */ /* 0x040fe40007f1e0ff */
[C---:B------:R-:W-:Y:S02]  /*1df80*/  IADD3 R33, P4, R14.reuse, 0x5000, RZ ;  /* 0x000050000e217810 */ /* 0x040fe40007f9e0ff */
[----:B------:R-:W-:Y:S02]  /*1df90*/  IADD3 R37, P5, R14, 0x6000, RZ ;  /* 0x000060000e257810 */ /* 0x000fe40007fbe0ff */
[----:B------:R-:W-:Y:S02]  /*1dfa0*/  IADD3.X R25, RZ, R15, RZ, P2, !PT ;  /* 0x0000000fff197210 */ /* 0x000fe400017fe4ff */
[----:B------:R-:W-:Y:S01]  /*1dfb0*/  LOP3.LUT R12, R12, R13, RZ, 0x3c, !PT ;  /* 0x0000000d0c0c7212 */ /* 0x000fe200078e3cff */
[----:B------:R-:W-:Y:S01]  /*1dfc0*/  IMAD.X R13, RZ, RZ, R15, P1 ;  /* 0x000000ffff0d7224 */ /* 0x000fe200008e060f */
[----:B------:R-:W-:-:S02]  /*1dfd0*/  IADD3 R53, P2, R14, 0xa000, RZ ;  /* 0x0000a0000e357810 */ /* 0x000fc40007f5e0ff */
[----:B------:R-:W-:Y:S02]  /*1dfe0*/  IADD3 R49, P1, R14, 0x9000, RZ ;  /* 0x000090000e317810 */ /* 0x000fe40007f3e0ff */
[----:B------:R-:W-:Y:S02]  /*1dff0*/  LOP3.LUT R44, R45, 0x380, RZ, 0xc0, !PT ;  /* 0x000003802d2c7812 */ /* 0x000fe400078ec0ff */
[----:B------:R-:W-:Y:S02]  /*1e000*/  LOP3.LUT R32, R33, 0x380, RZ, 0xc0, !PT ;  /* 0x0000038021207812 */ /* 0x000fe400078ec0ff */
[----:B------:R-:W-:Y:S02]  /*1e010*/  LOP3.LUT R36, R37, 0x380, RZ, 0xc0, !PT ;  /* 0x0000038025247812 */ /* 0x000fe400078ec0ff */
[----:B------:R-:W-:Y:S02]  /*1e020*/  LOP3.LUT R52, R53, 0x380, RZ, 0xc0, !PT ;  /* 0x0000038035347812 */ /* 0x000fe400078ec0ff */
[----:B------:R-:W-:-:S02]  /*1e030*/  LOP3.LUT R48, R49, 0x380, RZ, 0xc0, !PT ;  /* 0x0000038031307812 */ /* 0x000fc400078ec0ff */
[----:B------:R-:W-:Y:S02]  /*1e040*/  SHF.R.U64 R44, R44, 0x3, RZ ;  /* 0x000000032c2c7819 */ /* 0x000fe400000012ff */
[----:B------:R-:W-:Y:S02]  /*1e050*/  SHF.R.U64 R32, R32, 0x3, RZ ;  /* 0x0000000320207819 */ /* 0x000fe400000012ff */
[----:B------:R-:W-:Y:S02]  /*1e060*/  SHF.R.U64 R36, R36, 0x3, RZ ;  /* 0x0000000324247819 */ /* 0x000fe400000012ff */
[----:B------:R-:W-:Y:S02]  /*1e070*/  SHF.R.U64 R52, R52, 0x3, RZ ;  /* 0x0000000334347819 */ /* 0x000fe400000012ff */
[----:B------:R-:W-:Y:S02]  /*1e080*/  SHF.R.U64 R48, R48, 0x3, RZ ;  /* 0x0000000330307819 */ /* 0x000fe400000012ff */
[----:B------:R-:W-:Y:S01]  /*1e090*/  LOP3.LUT R44, R44, R45, RZ, 0x3c, !PT ;  /* 0x0000002d2c2c7212 */ /* 0x000fe200078e3cff */
[----:B------:R-:W-:Y:S01]  /*1e0a0*/  IMAD.X R45, RZ, RZ, R15, P0 ;  /* 0x000000ffff2d7224 */ /* 0x000fe200000e060f */
[----:B------:R-:W-:-:S02]  /*1e0b0*/  LOP3.LUT R32, R32, R33, RZ, 0x3c, !PT ;  /* 0x0000002120207212 */ /* 0x000fc400078e3cff */
[----:B------:R-:W-:Y:S01]  /*1e0c0*/  LOP3.LUT R36, R36, R37, RZ, 0x3c, !PT ;  /* 0x0000002524247212 */ /* 0x000fe200078e3cff */
[----:B------:R-:W-:Y:S01]  /*1e0d0*/  IMAD.X R37, RZ, RZ, R15, P5 ;  /* 0x000000ffff257224 */ /* 0x000fe200028e060f */
[----:B------:R-:W-:Y:S02]  /*1e0e0*/  LOP3.LUT R52, R52, R53, RZ, 0x3c, !PT ;  /* 0x0000003534347212 */ /* 0x000fe400078e3cff */
[-C--:B------:R-:W-:Y:S02]  /*1e0f0*/  IADD3.X R33, RZ, R15.reuse, RZ, P4, !PT ;  /* 0x0000000fff217210 */ /* 0x080fe400027fe4ff */
[C---:B------:R-:W-:Y:S02]  /*1e100*/  IADD3 R61, P4, R14.reuse, 0xc000, RZ ;  /* 0x0000c0000e3d7810 */ /* 0x040fe40007f9e0ff */
[----:B------:R-:W-:Y:S02]  /*1e110*/  IADD3 R65, P5, R14, 0xd000, RZ ;  /* 0x0000d0000e417810 */ /* 0x000fe40007fbe0ff */
[----:B------:R-:W-:-:S02]  /*1e120*/  IADD3.X R53, RZ, R15, RZ, P2, !PT ;  /* 0x0000000fff357210 */ /* 0x000fc400017fe4ff */
[----:B------:R-:W-:Y:S02]  /*1e130*/  LOP3.LUT R48, R48, R49, RZ, 0x3c, !PT ;  /* 0x0000003130307212 */ /* 0x000fe400078e3cff */
[----:B------:R-:W-:Y:S02]  /*1e140*/  IADD3.X R49, RZ, R15, RZ, P1, !PT ;  /* 0x0000000fff317210 */ /* 0x000fe40000ffe4ff */
[----:B------:R-:W-:Y:S02]  /*1e150*/  LOP3.LUT R60, R61, 0x380, RZ, 0xc0, !PT ;  /* 0x000003803d3c7812 */ /* 0x000fe400078ec0ff */
[----:B------:R-:W-:Y:S02]  /*1e160*/  LOP3.LUT R64, R65, 0x380, RZ, 0xc0, !PT ;  /* 0x0000038041407812 */ /* 0x000fe400078ec0ff */
[----:B------:R-:W-:Y:S02]  /*1e170*/  SHF.R.U64 R60, R60, 0x3, RZ ;  /* 0x000000033c3c7819 */ /* 0x000fe400000012ff */
[----:B------:R-:W-:-:S02]  /*1e180*/  SHF.R.U64 R64, R64, 0x3, RZ ;  /* 0x0000000340407819 */ /* 0x000fc400000012ff */
[----:B------:R-:W-:Y:S02]  /*1e190*/  LOP3.LUT R60, R60, R61, RZ, 0x3c, !PT ;  /* 0x0000003d3c3c7212 */ /* 0x000fe400078e3cff */
[----:B------:R-:W-:Y:S01]  /*1e1a0*/  LOP3.LUT R64, R64, R65, RZ, 0x3c, !PT ;  /* 0x0000004140407212 */ /* 0x000fe200078e3cff */
[----:B------:R-:W-:Y:S01]  /*1e1b0*/  IMAD.X R65, RZ, RZ, R15, P5 ;  /* 0x000000ffff417224 */ /* 0x000fe200028e060f */
[----:B------:R-:W-:Y:S01]  /*1e1c0*/  IADD3.X R61, RZ, R15, RZ, P4, !PT ;  /* 0x0000000fff3d7210 */ /* 0x000fe200027fe4ff */
[----:B------:R-:W-:Y:S01]  /*1e1d0*/  ULDC.64 UR6, c[0x0][0x208] ;  /* 0x0000820000067ab9 */ /* 0x000fe20000000a00 */
[--C-:B------:R-:W-:Y:S01]  /*1e1e0*/  SHF.R.S32.HI R79, RZ, 0x1f, R212.reuse ;  /* 0x0000001fff4f7819 */ /* 0x100fe200000114d4 */
[----:B------:R-:W-:Y:S01]  /*1e1f0*/  IMAD.MOV.U32 R78, RZ, RZ, R212 ;  /* 0x000000ffff4e7224 */ /* 0x000fe200078e00d4 */
[----:B------:R-:W-:Y:S01]  /*1e200*/  BSSY B1, `(.L_x_666) ;  /* 0x0000079000017945 */ /* 0x000fe20003800000 */
[----:B---3--:R-:W-:Y:S01]  /*1e210*/  SHF.R.S32.HI R76, RZ, 0x1f, R82 ;  /* 0x0000001fff4c7819 */ /* 0x008fe20000011452 */
[----:B--2---:R-:W-:-:S04]  /*1e220*/  IMAD R11, R80, 0x80, R6 ;  /* 0x00000080500b7824 */ /* 0x004fc800078e0206 */
[----:B------:R-:W-:-:S04]  /*1e230*/  IMAD R4, R76, UR4, RZ ;  /* 0x000000044c047c24 */ /* 0x000fc8000f8e02ff */
[C---:B------:R-:W-:Y:S02]  /*1e240*/  IMAD R7, R82.reuse, UR5, R4 ;  /* 0x0000000552077c24 */ /* 0x040fe4000f8e0204 */
[----:B------:R-:W-:Y:S01]  /*1e250*/  IMAD.WIDE.U32 R4, R82, UR4, R20 ;  /* 0x0000000452047c25 */ /* 0x000fe2000f8e0014 */
[----:B------:R-:W-:Y:S01]  /*1e260*/  SEL R20, R148, RZ, !P3 ;  /* 0x000000ff94147207 */ /* 0x000fe20005800000 */
[----:B------:R-:W-:-:S03]  /*1e270*/  ULDC.64 UR4, c[0x0][0xb78] ;  /* 0x0002de0000047ab9 */ /* 0x000fc60000000a00 */
[----:B------:R-:W-:Y:S01]  /*1e280*/  IADD3 R5, R5, R7, RZ ;  /* 0x0000000705057210 */ /* 0x000fe20007ffe0ff */
[----:B------:R-:W-:Y:S02]  /*1e290*/  IMAD R7, R19, UR4, RZ ;  /* 0x0000000413077c24 */ /* 0x000fe4000f8e02ff */
[----:B------:R-:W-:-:S04]  /*1e2a0*/  IMAD.WIDE.U32 R4, R20, UR4, R4 ;  /* 0x0000000414047c25 */ /* 0x000fc8000f8e0004 */
[----:B------:R-:W-:Y:S01]  /*1e2b0*/  IMAD R6, R20, UR5, R7 ;  /* 0x0000000514067c24 */ /* 0x000fe2000f8e0207 */
[----:B------:R-:W-:Y:S01]  /*1e2c0*/  SHF.R.S32.HI R7, RZ, 0x1f, R11 ;  /* 0x0000001fff077819 */ /* 0x000fe2000001140b */
[----:B------:R-:W-:Y:S01]  /*1e2d0*/  ULDC.64 UR4, c[0x0][0xb40] ;  /* 0x0002d00000047ab9 */ /* 0x000fe20000000a00 */
[----:B------:R-:W-:-:S04]  /*1e2e0*/  IADD3 R4, P6, R11, R4, RZ ;  /* 0x000000040b047210 */ /* 0x000fc80007fde0ff */
[----:B------:R-:W-:Y:S02]  /*1e2f0*/  IADD3.X R7, R7, R5, R6, P6, !PT ;  /* 0x0000000507077210 */ /* 0x000fe400037fe406 */
[----:B------:R-:W-:Y:S02]  /*1e300*/  LEA R54, P6, R4, UR4, 0x2 ;  /* 0x0000000404367c11 */ /* 0x000fe4000f8c10ff */
[----:B------:R-:W-:Y:S02]  /*1e310*/  IADD3 R29, P3, R14, 0x4000, RZ ;  /* 0x000040000e1d7810 */ /* 0x000fe40007f7e0ff */
[----:B------:R-:W-:Y:S01]  /*1e320*/  LEA.HI.X R55, R4, UR5, R7, 0x2, P6 ;  /* 0x0000000504377c11 */ /* 0x000fe2000b0f1407 */
[----:B------:R-:W-:Y:S01]  /*1e330*/  VIADD R5, R11, 0x8 ;  /* 0x000000080b057836 */ /* 0x000fe20000000000 */
[----:B------:R-:W-:Y:S01]  /*1e340*/  IADD3 R41, P6, R14, 0x7000, RZ ;  /* 0x000070000e297810 */ /* 0x000fe20007fde0ff */
[----:B------:R-:W-:Y:S01]  /*1e350*/  ULDC.64 UR4, c[0x0][0xaa0] ;  /* 0x0002a80000047ab9 */ /* 0x000fe20000000a00 */
[----:B------:R-:W-:-:S02]  /*1e360*/  LOP3.LUT R28, R29, 0x380, RZ, 0xc0, !PT ;  /* 0x000003801d1c7812 */ /* 0x000fc400078ec0ff */
[----:B------:R-:W-:Y:S02]  /*1e370*/  LOP3.LUT R40, R41, 0x380, RZ, 0xc0, !PT ;  /* 0x0000038029287812 */ /* 0x000fe400078ec0ff */
[----:B------:R-:W-:Y:S02]  /*1e380*/  SHF.R.U64 R28, R28, 0x3, RZ ;  /* 0x000000031c1c7819 */ /* 0x000fe400000012ff */
[----:B------:R-:W-:Y:S02]  /*1e390*/  SHF.R.U64 R40, R40, 0x3, RZ ;  /* 0x0000000328287819 */ /* 0x000fe400000012ff */
[----:B------:R-:W-:Y:S01]  /*1e3a0*/  LOP3.LUT R28, R28, R29, RZ, 0x3c, !PT ;  /* 0x0000001d1c1c7212 */ /* 0x000fe200078e3cff */
[----:B------:R-:W-:Y:S01]  /*1e3b0*/  IMAD.X R29, RZ, RZ, R15, P3 ;  /* 0x000000ffff1d7224 */ /* 0x000fe200018e060f */
[----:B------:R-:W-:Y:S02]  /*1e3c0*/  LOP3.LUT R40, R40, R41, RZ, 0x3c, !PT ;  /* 0x0000002928287212 */ /* 0x000fe400078e3cff */
[----:B------:R-:W-:-:S02]  /*1e3d0*/  IADD3.X R41, RZ, R15, RZ, P6, !PT ;  /* 0x0000000fff297210 */ /* 0x000fc400037fe4ff */
[----:B----4-:R-:W-:Y:S02]  /*1e3e0*/  LOP3.LUT P0, RZ, R10, 0x3, RZ, 0xc0, !PT ;  /* 0x000000030aff7812 */ /* 0x010fe4000780c0ff */
[C---:B------:R-:W-:Y:S02]  /*1e3f0*/  IADD3 R57, P3, R14.reuse, 0xb000, RZ ;  /* 0x0000b0000e397810 */ /* 0x040fe40007f7e0ff */
[C---:B------:R-:W-:Y:S02]  /*1e400*/  IADD3 R69, P6, R14.reuse, 0xe000, RZ ;  /* 0x0000e0000e457810 */ /* 0x040fe40007fde0ff */
[----:B------:R-:W-:Y:S02]  /*1e410*/  IADD3 R7, P2, R14, 0xf000, RZ ;  /* 0x0000f0000e077810 */ /* 0x000fe40007f5e0ff */
[----:B------:R-:W-:Y:S02]  /*1e420*/  ISETP.GE.OR P1, PT, R11, R2, P0 ;  /* 0x000000020b00720c */ /* 0x000fe40000726670 */
[----:B------:R-:W-:-:S02]  /*1e430*/  LOP3.LUT R56, R57, 0x380, RZ, 0xc0, !PT ;  /* 0x0000038039387812 */ /* 0x000fc400078ec0ff */
[----:B------:R-:W-:Y:S02]  /*1e440*/  LOP3.LUT R68, R69, 0x380, RZ, 0xc0, !PT ;  /* 0x0000038045447812 */ /* 0x000fe400078ec0ff */
[----:B------:R-:W-:Y:S02]  /*1e450*/  LOP3.LUT R4, R14, 0x380, RZ, 0xc0, !PT ;  /* 0x000003800e047812 */ /* 0x000fe400078ec0ff */
[----:B------:R-:W-:Y:S02]  /*1e460*/  ISETP.GE.OR P0, PT, R5, R2, P0 ;  /* 0x000000020500720c */ /* 0x000fe40000706670 */
[----:B------:R-:W-:Y:S02]  /*1e470*/  LOP3.LUT R6, R7, 0x380, RZ, 0xc0, !PT ;  /* 0x0000038007067812 */ /* 0x000fe400078ec0ff */
[----:B------:R-:W-:Y:S02]  /*1e480*/  SHF.R.U64 R56, R56, 0x3, RZ ;  /* 0x0000000338387819 */ /* 0x000fe400000012ff */
[----:B------:R-:W-:-:S02]  /*1e490*/  SHF.R.U64 R68, R68, 0x3, RZ ;  /* 0x0000000344447819 */ /* 0x000fc400000012ff */
[----:B------:R-:W-:Y:S02]  /*1e4a0*/  SHF.R.U64 R5, R4, 0x3, RZ ;  /* 0x0000000304057819 */ /* 0x000fe400000012ff */
[----:B------:R-:W-:Y:S01]  /*1e4b0*/  SHF.R.U64 R6, R6, 0x3, RZ ;  /* 0x0000000306067819 */ /* 0x000fe200000012ff */
[--C-:B------:R-:W-:Y:S01]  /*1e4c0*/  IMAD.X R73, RZ, RZ, R15.reuse, P2 ;  /* 0x000000ffff497224 */ /* 0x100fe200010e060f */
[----:B------:R-:W-:Y:S01]  /*1e4d0*/  LOP3.LUT R56, R56, R57, RZ, 0x3c, !PT ;  /* 0x0000003938387212 */ /* 0x000fe200078e3cff */
[----:B------:R-:W-:Y:S01]  /*1e4e0*/  IMAD.X R57, RZ, RZ, R15, P3 ;  /* 0x000000ffff397224 */ /* 0x000fe200018e060f */
[----:B------:R-:W-:Y:S02]  /*1e4f0*/  LOP3.LUT R68, R68, R69, RZ, 0x3c, !PT ;  /* 0x0000004544447212 */ /* 0x000fe400078e3cff */
[----:B------:R-:W-:Y:S02]  /*1e500*/  LOP3.LUT R4, R5, R14, RZ, 0x3c, !PT ;  /* 0x0000000e05047212 */ /* 0x000fe400078e3cff */
[----:B------:R-:W-:-:S02]  /*1e510*/  IADD3.X R69, RZ, R15, RZ, P6, !PT ;  /* 0x0000000fff457210 */ /* 0x000fc400037fe4ff */
[----:B------:R-:W-:Y:S02]  /*1e520*/  MOV R5, R15 ;  /* 0x0000000f00057202 */ /* 0x000fe40000000f00 */
[----:B------:R-:W-:Y:S01]  /*1e530*/  LOP3.LUT R72, R6, R7, RZ, 0x3c, !PT ;  /* 0x0000000706487212 */ /* 0x000fe200078e3cff */
[----:B------:R1:W-:Y:S01]  /*1e540*/  @!P1 STG.E desc[UR6][R54.64], R0 ;  /* 0x0000000036009986 */ /* 0x0003e2000c101906 */
[----:B------:R-:W-:-:S03]  /*1e550*/  IMAD.WIDE.U32 R78, R77, UR4, R78 ;  /* 0x000000044d4e7c25 */ /* 0x000fc6000f8e004e */
[----:B------:R2:W-:Y:S04]  /*1e560*/  @!P0 STG.E desc[UR6][R54.64+0x20], R3 ;  /* 0x0000200336008986 */ /* 0x0005e8000c101906 */
[----:B------:R-:W5:Y:S01]  /*1e570*/  LD.E.128 R4, desc[UR6][R4.64] ;  /* 0x0000000604047980 */ /* 0x000f62000c101d00 */
[----:B-1----:R-:W-:-:S03]  /*1e580*/  IMAD R0, R21, UR4, RZ ;  /* 0x0000000415007c24 */ /* 0x002fc6000f8e02ff */
[----:B------:R-:W5:Y:S04]  /*1e590*/  LD.E.128 R8, desc[UR6][R8.64] ;  /* 0x0000000608087980 */ /* 0x000f68000c101d00 */
[----:B------:R-:W5:Y:S01]  /*1e5a0*/  LD.E.128 R12, desc[UR6][R12.64] ;  /* 0x000000060c0c7980 */ /* 0x000f62000c101d00 */
[----:B------:R-:W-:Y:S01]  /*1e5b0*/  IMAD R77, R77, UR5, R0 ;  /* 0x000000054d4d7c24 */ /* 0x000fe2000f8e0200 */
[----:B------:R-:W-:Y:S02]  /*1e5c0*/  ULDC.64 UR4, c[0x0][0xae0] ;  /* 0x0002b80000047ab9 */ /* 0x000fe40000000a00 */
[----:B------:R-:W5:Y:S04]  /*1e5d0*/  LD.E.128 R24, desc[UR6][R24.64] ;  /* 0x0000000618187980 */ /* 0x000f68000c101d00 */
[----:B------:R-:W5:Y:S04]  /*1e5e0*/  LD.E.128 R28, desc[UR6][R28.64] ;  /* 0x000000061c1c7980 */ /* 0x000f68000c101d00 */
[----:B------:R-:W5:Y:S04]  /*1e5f0*/  LD.E.128 R32, desc[UR6][R32.64] ;  /* 0x0000000620207980 */ /* 0x000f68000c101d00 */
[----:B------:R-:W5:Y:S04]  /*1e600*/  LD.E.128 R36, desc[UR6][R36.64] ;  /* 0x0000000624247980 */ /* 0x000f68000c101d00 */
[----:B------:R-:W5:Y:S04]  /*1e610*/  LD.E.128 R40, desc[UR6][R40.64] ;  /* 0x0000000628287980 */ /* 0x000f68000c101d00 */
[----:B------:R-:W5:Y:S04]  /*1e620*/  LD.E.128 R44, desc[UR6][R44.64] ;  /* 0x000000062c2c7980 */ /* 0x000f68000c101d00 */
[----:B------:R-:W5:Y:S04]  /*1e630*/  LD.E.128 R48, desc[UR6][R48.64] ;  /* 0x0000000630307980 */ /* 0x000f68000c101d00 */
[----:B--2---:R-:W5:Y:S04]  /*1e640*/  LD.E.128 R52, desc[UR6][R52.64] ;  /* 0x0000000634347980 */ /* 0x004f68000c101d00 */
[----:B------:R-:W5:Y:S04]  /*1e650*/  LD.E.128 R56, desc[UR6][R56.64] ;  /* 0x0000000638387980 */ /* 0x000f68000c101d00 */
[----:B------:R-:W5:Y:S04]  /*1e660*/  LD.E.128 R60, desc[UR6][R60.64] ;  /* 0x000000063c3c7980 */ /* 0x000f68000c101d00 */
[----:B------:R-:W5:Y:S04]  /*1e670*/  LD.E.128 R64, desc[UR6][R64.64] ;  /* 0x0000000640407980 */ /* 0x000f68000c101d00 */
[----:B------:R-:W5:Y:S04]  /*1e680*/  LD.E.128 R68, desc[UR6][R68.64] ;  /* 0x0000000644447980 */ /* 0x000f68000c101d00 */
[----:B------:R-:W5:Y:S01]  /*1e690*/  LD.E.128 R72, desc[UR6][R72.64] ;  /* 0x0000000648487980 */ /* 0x000f62000c101d00 */
[----:B------:R-:W-:Y:S01]  /*1e6a0*/  @!PT LDS RZ, [RZ] ;  /* 0x00000000fffff984 */ /* 0x000fe20000000800 */
[----:B------:R-:W-:Y:S01]  /*1e6b0*/  @!PT LDS RZ, [RZ] ;  /* 0x00000000fffff984 */ /* 0x000fe20000000800 */
[----:B------:R-:W-:Y:S01]  /*1e6c0*/  @!PT LDS RZ, [RZ] ;  /* 0x00000000fffff984 */ /* 0x000fe20000000800 */
[----:B------:R-:W-:Y:S01]  /*1e6d0*/  @!PT LDS RZ, [RZ] ;  /* 0x00000000fffff984 */ /* 0x000fe20000000800 */
[----:B------:R1:W-:Y:S06]  /*1e6e0*/  MEMBAR.ALL.CTA ;  /* 0x0000000000007992 */ /* 0x0003ec0000008000 */
[----:B-1----:R-:W1:Y:S01]  /*1e6f0*/  FENCE.VIEW.ASYNC.S ;  /* 0x00000000000073c6 */ /* 0x002e620000000000 */
[----:B------:R-:W-:Y:S01]  /*1e700*/  IADD3 R79, R79, R77, RZ ;  /* 0x0000004d4f4f7210 */ /* 0x000fe20007ffe0ff */
[----:B------:R-:W-:-:S02]  /*1e710*/  IMAD R77, R80, -0x80, R2 ;  /* 0xffffff80504d7824 */ /* 0x000fc400078e0202 */
[----:B------:R-:W-:Y:S02]  /*1e720*/  IMAD R76, R76, UR4, RZ ;  /* 0x000000044c4c7c24 */ /* 0x000fe4000f8e02ff */
[----:B------:R-:W-:Y:S01]  /*1e730*/  IMAD.WIDE.U32 R2, R82, UR4, R78 ;  /* 0x0000000452027c25 */ /* 0x000fe2000f8e004e */
[----:B------:R-:W-:-:S03]  /*1e740*/  ISETP.GE.AND P3, PT, R18, R77, PT ;  /* 0x0000004d1200720c */ /* 0x000fc60003f66270 */
[----:B------:R-:W-:Y:S01]  /*1e750*/  IMAD R21, R82, UR5, R76 ;  /* 0x0000000552157c24 */ /* 0x000fe2000f8e024c */
[----:B------:R-:W-:Y:S01]  /*1e760*/  ULDC.64 UR4, c[0x0][0xae8] ;  /* 0x0002ba0000047ab9 */ /* 0x000fe20000000a00 */
[----:B------:R-:W-:Y:S02]  /*1e770*/  IADD3 R0, R16, 0x38820, RZ ;  /* 0x0003882010007810 */ /* 0x000fe40007ffe0ff */
[----:B------:R-:W-:Y:S02]  /*1e780*/  IMAD.IADD R3, R3, 0x1, R21 ;  /* 0x0000000103037824 */ /* 0x000fe400078e0215 */
[----:B------:R-:W-:Y:S01]  /*1e790*/  IMAD R21, R19, UR4, RZ ;  /* 0x0000000413157c24 */ /* 0x000fe2000f8e02ff */
[----:B------:R-:W-:Y:S02]  /*1e7a0*/  PRMT R0, RZ, 0x654, R0 ;  /* 0x00000654ff007816 */ /* 0x000fe40000000000 */
[----:B------:R-:W-:Y:S01]  /*1e7b0*/  SHF.R.S32.HI R19, RZ, 0x1f, R18 ;  /* 0x0000001fff137819 */ /* 0x000fe20000011412 */
[----:B------:R-:W-:-:S02]  /*1e7c0*/  IMAD R79, R20, UR5, R21 ;  /* 0x00000005144f7c24 */ /* 0x000fc4000f8e0215 */
[----:B------:R-:W-:Y:S01]  /*1e7d0*/  IMAD.WIDE.U32 R20, R20, UR4, R2 ;  /* 0x0000000414147c25 */ /* 0x000fe2000f8e0002 */
[----:B-1----:R1:W-:Y:S01]  /*1e7e0*/  SYNCS.ARRIVE.TRANS64.RED.A1T0 RZ, [R0+URZ], RZ ;  /* 0x000000ff00ff79a7 */ /* 0x0023e2000810043f */
[-C--:B------:R-:W-:Y:S02]  /*1e7f0*/  ISETP.GE.AND P0, PT, R217, R77.reuse, PT ;  /* 0x0000004dd900720c */ /* 0x080fe40003f06270 */
[-C--:B------:R-:W-:Y:S02]  /*1e800*/  ISETP.GE.AND P1, PT, R218, R77.reuse, PT ;  /* 0x0000004dda00720c */ /* 0x080fe40003f26270 */
[----:B------:R-:W-:Y:S01]  /*1e810*/  ISETP.GE.AND P2, PT, R81, R77, PT ;  /* 0x0000004d5100720c */ /* 0x000fe20003f46270 */
[----:B------:R-:W-:-:S04]  /*1e820*/  IMAD.WIDE R76, R80, 0x80, R18 ;  /* 0x00000080504c7825 */ /* 0x000fc800078e0212 */
[----:B------:R-:W-:Y:S01]  /*1e830*/  IMAD.IADD R81, R21, 0x1, R79 ;  /* 0x0000000115517824 */ /* 0x000fe200078e024f */
[----:B-1----:R-:W-:Y:S07]  /*1e840*/  @P3 BRA `(.L_x_667) ;  /* 0x0000000000503947 */ /* 0x002fee0003800000 */
[----:B------:R-:W-:Y:S01]  /*1e850*/  ULDC.64 UR4, c[0x0][0xad8] ;  /* 0x0002b60000047ab9 */ /* 0x000fe20000000a00 */
[----:B------:R-:W-:Y:S01]  /*1e860*/  MOV R2, R20 ;  /* 0x0000001400027202 */ /* 0x000fe20000000f00 */
[----:B------:R-:W-:Y:S01]  /*1e870*/  IMAD R79, R77, UR4, RZ ;  /* 0x000000044d4f7c24 */ /* 0x000fe2000f8e02ff */
[----:B------:R-:W-:Y:S01]  /*1e880*/  ULDC.64 UR6, c[0x0][0xa80] ;  /* 0x0002a00000067ab9 */ /* 0x000fe20000000a00 */
[----:B------:R-:W-:Y:S01]  /*1e890*/  IMAD.MOV.U32 R3, RZ, RZ, R81 ;  /* 0x000000ffff037224 */ /* 0x000fe200078e0051 */
[----:B------:R-:W-:Y:S01]  /*1e8a0*/  ULDC.64 UR8, c[0x0][0x208] ;  /* 0x0000820000087ab9 */ /* 0x000fe20000000a00 */
[C---:B------:R-:W-:Y:S02]  /*1e8b0*/  IMAD R79, R76.reuse, UR5, R79 ;  /* 0x000000054c4f7c24 */ /* 0x040fe4000f8e024f */
[----:B------:R-:W-:Y:S01]  /*1e8c0*/  IMAD.WIDE.U32 R2, R76, UR4, R2 ;  /* 0x000000044c027c25 */ /* 0x000fe2000f8e0002 */
[----:B------:R-:W-:Y:S02]  /*1e8d0*/  ULDC UR4, c[0x0][0xa8c] ;  /* 0x0002a30000047ab9 */ /* 0x000fe40000000800 */
[----:B------:R-:W-:-:S02]  /*1e8e0*/  ISETP.GE.AND P3, PT, R212, UR4, PT ;  /* 0x00000004d4007c0c */ /* 0x000fc4000bf66270 */
[C---:B------:R-:W-:Y:S02]  /*1e8f0*/  LEA R78, P5, R2.reuse, UR6, 0x1 ;  /* 0x00000006024e7c11 */ /* 0x040fe4000f8a08ff */
[----:B------:R-:W-:Y:S02]  /*1e900*/  IADD3 R3, R3, R79, RZ ;  /* 0x0000004f03037210 */ /* 0x000fe40007ffe0ff */
[----:B------:R-:W-:Y:S02]  /*1e910*/  ISETP.GE.AND P4, PT, R213, UR4, PT ;  /* 0x00000004d5007c0c */ /* 0x000fe4000bf86270 */
[----:B------:R-:W-:Y:S02]  /*1e920*/  LEA.HI.X R79, R2, UR7, R3, 0x1, P5 ;  /* 0x00000007024f7c11 */ /* 0x000fe4000a8f0c03 */
[----:B------:R-:W-:Y:S02]  /*1e930*/  ISETP.GE.AND P5, PT, R224, UR4, PT ;  /* 0x00000004e0007c0c */ /* 0x000fe4000bfa6270 */
[----:B------:R-:W-:Y:S01]  /*1e940*/  ISETP.GE.AND P6, PT, R223, UR4, PT ;  /* 0x00000004df007c0c */ /* 0x000fe2000bfc6270 */
[----:B-----5:R1:W-:Y:S06]  /*1e950*/  @!P3 STG.E.128 desc[UR8][R78.64], R4 ;  /* 0x000000044e00b986 */ /* 0x0203ec000c101d08 */
[----:B------:R1:W-:Y:S04]  /*1e960*/  @!P4 STG.E.128 desc[UR8][R78.64+0x80], R28 ;  /* 0x0000801c4e00c986 */ /* 0x0003e8000c101d08 */
[----:B------:R1:W-:Y:S04]  /*1e970*/  @!P5 STG.E.128 desc[UR8][R78.64+0x100], R44 ;  /* 0x0001002c4e00d986 */ /* 0x0003e8000c101d08 */
[----:B------:R1:W-:Y:S02]  /*1e980*/  @!P6 STG.E.128 desc[UR8][R78.64+0x180], R60 ;  /* 0x0001803c4e00e986 */ /* 0x0003e4000c101d08 */
.L_x_667:
[----:B------:R-:W-:Y:S05]  /*1e990*/  BSYNC B1 ;  /* 0x0000000000017941 */ /* 0x000fea0003800000 */
.L_x_666:
[----:B------:R-:W-:Y:S04]  /*1e9a0*/  BSSY B1, `(.L_x_668) ;  /* 0x0000018000017945 */ /* 0x000fe80003800000 */
[----:B------:R-:W-:Y:S05]  /*1e9b0*/  @P0 BRA `(.L_x_669) ;  /* 0x0000000000580947 */ /* 0x000fea0003800000 */
[----:B-1---5:R-:W-:Y:S01]  /*1e9c0*/  IADD3 R5, P0, R76, 0x20, RZ ;  /* 0x000000204c057810 */ /* 0x022fe20007f1e0ff */
[----:B------:R-:W-:Y:S01]  /*1e9d0*/  ULDC.64 UR6, c[0x0][0xad8] ;  /* 0x0002b60000067ab9 */ /* 0x000fe20000000a00 */
[----:B------:R-:W-:Y:S01]  /*1e9e0*/  MOV R2, R20 ;  /* 0x0000001400027202 */ /* 0x000fe20000000f00 */
[----:B------:R-:W-:Y:S01]  /*1e9f0*/  IMAD.MOV.U32 R3, RZ, RZ, R81 ;  /* 0x000000ffff037224 */ /* 0x000fe200078e0051 */
[----:B------:R-:W-:Y:S01]  /*1ea00*/  ULDC UR4, c[0x0][0xa8c] ;  /* 0x0002a30000047ab9 */ /* 0x000fe20000000800 */
[----:B------:R-:W-:Y:S01]  /*1ea10*/  IMAD.X R0, RZ, RZ, R77, P0 ;  /* 0x000000ffff007224 */ /* 0x000fe200000e064d */
[----:B------:R-:W-:Y:S01]  /*1ea20*/  ISETP.GE.AND P3, PT, R212, UR4, PT ;  /* 0x00000004d4007c0c */ /* 0x000fe2000bf66270 */
[----:B------:R-:W-:Y:S01]  /*1ea30*/  IMAD.WIDE.U32 R2, R5, UR6, R2 ;  /* 0x0000000605027c25 */ /* 0x000fe2000f8e0002 */
[----:B------:R-:W-:Y:S01]  /*1ea40*/  ISETP.GE.AND P4, PT, R213, UR4, PT ;  /* 0x00000004d5007c0c */ /* 0x000fe2000bf86270 */
[----:B------:R-:W-:Y:S01]  /*1ea50*/  ULDC.64 UR8, c[0x0][0x208] ;  /* 0x0000820000087ab9 */ /* 0x000fe20000000a00 */
[----:B------:R-:W-:Y:S01]  /*1ea60*/  ISETP.GE.AND P5, PT, R224, UR4, PT ;  /* 0x00000004e0007c0c */ /* 0x000fe2000bfa6270 */
[----:B------:R-:W-:Y:S01]  /*1ea70*/  IMAD R0, R0, UR6, RZ ;  /* 0x0000000600007c24 */ /* 0x000fe2000f8e02ff */
[----:B------:R-:W-:-:S03]  /*1ea80*/  ISETP.GE.AND P6, PT, R223, UR4, PT ;  /* 0x00000004df007c0c */ /* 0x000fc6000bfc6270 */
[----:B------:R-:W-:Y:S01]  /*1ea90*/  IMAD R5, R5, UR7, R0 ;  /* 0x0000000705057c24 */ /* 0x000fe2000f8e0200 */
[----:B------:R-:W-:Y:S02]  /*1eaa0*/  ULDC.64 UR6, c[0x0][0xa80] ;  /* 0x0002a00000067ab9 */ /* 0x000fe40000000a00 */
[----:B------:R-:W-:Y:S02]  /*1eab0*/  LEA R4, P0, R2, UR6, 0x1 ;  /* 0x0000000602047c11 */ /* 0x000fe4000f8008ff */
[----:B------:R-:W-:-:S04]  /*1eac0*/  IADD3 R3, R3, R5, RZ ;  /* 0x0000000503037210 */ /* 0x000fc80007ffe0ff */
[----:B------:R-:W-:-:S05]  /*1ead0*/  LEA.HI.X R5, R2, UR7, R3, 0x1, P0 ;  /* 0x0000000702057c11 */ /* 0x000fca00080f0c03 */
[----:B------:R2:W-:Y:S04]  /*1eae0*/  @!P3 STG.E.128 desc[UR8][R4.64], R8 ;  /* 0x000000080400b986 */ /* 0x0005e8000c101d08 */
[----:B------:R2:W-:Y:S04]  /*1eaf0*/  @!P4 STG.E.128 desc[UR8][R4.64+0x80], R32 ;  /* 0x000080200400c986 */ /* 0x0005e8000c101d08 */
[----:B------:R2:W-:Y:S04]  /*1eb00*/  @!P5 STG.E.128 desc[UR8][R4.64+0x100], R48 ;  /* 0x000100300400d986 */ /* 0x0005e8000c101d08 */
[----:B------:R2:W-:Y:S02]  /*1eb10*/  @!P6 STG.E.128 desc[UR8][R4.64+0x180], R64 ;  /* 0x000180400400e986 */ /* 0x0005e4000c101d08 */
.L_x_669:
[----:B------:R-:W-:Y:S05]  /*1eb20*/  BSYNC B1 ;  /* 0x0000000000017941 */ /* 0x000fea0003800000 */
.L_x_668:
[----:B------:R-:W-:Y:S04]  /*1eb30*/  BSSY B1, `(.L_x_670) ;  /* 0x0000018000017945 */ /* 0x000fe80003800000 */
[----:B------:R-:W-:Y:S05]  /*1eb40*/  @P1 BRA `(.L_x_671) ;  /* 0x0000000000581947 */ /* 0x000fea0003800000 */
[----:B-12--5:R-:W-:Y:S01]  /*1eb50*/  IADD3 R5, P0, R76, 0x40, RZ ;  /* 0x000000404c057810 */ /* 0x026fe20007f1e0ff */
        /* <DEDUP_REMOVED lines=21> */
.L_x_671:
[----:B------:R-:W-:Y:S05]  /*1ecb0*/  BSYNC B1 ;  /* 0x0000000000017941 */ /* 0x000fea0003800000 */
.L_x_670:
[----:B------:R-:W-:Y:S05]  /*1ecc0*/  @P2 BRA `(.L_x_672) ;  /* 0x0000000c00402947 */ /* 0x000fea0003800000 */
[----:B-123-5:R-:W-:Y:S01]  /*1ecd0*/  IADD3 R5, P0, R76, 0x60, RZ ;  /* 0x000000604c057810 */ /* 0x02efe20007f1e0ff */
        /* <DEDUP_REMOVED lines=10> */
[----:B------:R-:W-:-:S04]  /*1ed80*/  IMAD R76, R76, UR6, RZ ;  /* 0x000000064c4c7c24 */ /* 0x000fc8000f8e02ff */
[----:B------:R-:W-:Y:S01]  /*1ed90*/  IMAD R5, R5, UR7, R76 ;  /* 0x0000000705057c24 */ /* 0x000fe2000f8e024c */
[----:B------:R-:W-:Y:S02]  /*1eda0*/  ULDC.64 UR6, c[0x0][0xa80] ;  /* 0x0002a00000067ab9 */ /* 0x000fe40000000a00 */
[----:B------:R-:W-:Y:S02]  /*1edb0*/  LEA R4, P0, R2, UR6, 0x1 ;  /* 0x0000000602047c11 */ /* 0x000fe4000f8008ff */
[----:B------:R-:W-:-:S04]  /*1edc0*/  IADD3 R3, R3, R5, RZ ;  /* 0x0000000503037210 */ /* 0x000fc80007ffe0ff */
        /* <DEDUP_REMOVED lines=9> */
.L_x_664:
[----:B------:R-:W2:Y:S01]  /*1ee60*/  LDL R13, [R1+0x58] ;  /* 0x00005800010d7983 */ /* 0x000ea20000100800 */
[----:B------:R-:W-:Y:S01]  /*1ee70*/  ULDC.64 UR4, c[0x0][0xbd8] ;  /* 0x0002f60000047ab9 */ /* 0x000fe20000000a00 */
[----:B------:R-:W-:Y:S01]  /*1ee80*/  MOV R7, RZ ;  /* 0x000000ff00077202 */ /* 0x000fe20000000f00 */
[----:B------:R-:W-:Y:S01]  /*1ee90*/  ULDC.64 UR6, c[0x0][0x208] ;  /* 0x0000820000067ab9 */ /* 0x000fe20000000a00 */
[----:B------:R-:W-:Y:S01]  /*1eea0*/  ISETP.NE.U32.AND P0, PT, RZ, UR4, PT ;  /* 0x00000004ff007c0c */ /* 0x000fe2000bf05070 */
[----:B------:R-:W3:Y:S03]  /*1eeb0*/  S2R R8, SR_TID.X ;  /* 0x0000000000087919 */ /* 0x000ee60000002100 */
[----:B------:R-:W-:Y:S02]  /*1eec0*/  ISETP.NE.AND.EX P0, PT, RZ, UR5, PT, P0 ;  /* 0x00000005ff007c0c */ /* 0x000fe4000bf05300 */
[----:B---3--:R-:W-:Y:S01]  /*1eed0*/  IADD3 R6, R8, -0x80, RZ ;  /* 0xffffff8008067810 */ /* 0x008fe20007ffe0ff */
[----:B--2---:R-:W-:Y:S01]  /*1eee0*/  IMAD.SHL.U32 R4, R13, 0x4, RZ ;  /* 0x000000040d047824 */ /* 0x004fe200078e00ff */
[----:B------:R-:W-:-:S04]  /*1eef0*/  SHF.R.S32.HI R10, RZ, 0x1f, R13 ;  /* 0x0000001fff0a7819 */ /* 0x000fc8000001140d */
[----:B------:R-:W-:Y:S02]  /*1ef00*/  IADD3 R2, P1, R4, UR4, RZ ;  /* 0x0000000404027c10 */ /* 0x000fe4000ff3e0ff */
[----:B------:R-:W-:-:S04]  /*1ef10*/  SHF.L.U64.HI R0, R13, 0x2, R10 ;  /* 0x000000020d007819 */ /* 0x000fc8000001020a */
[----:B------:R-:W-:Y:S01]  /*1ef20*/  IADD3.X R3, R0, UR5, RZ, P1, !PT ;  /* 0x0000000500037c10 */ /* 0x000fe20008ffe4ff */
[----:B------:R-:W-:Y:S02]  /*1ef30*/  ULDC.64 UR4, c[0x0][0xbe0] ;  /* 0x0002f80000047ab9 */ /* 0x000fe40000000a00 */
[----:B------:R-:W-:Y:S02]  /*1ef40*/  ISETP.NE.U32.AND P1, PT, RZ, UR4, PT ;  /* 0x00000004ff007c0c */ /* 0x000fe4000bf25070 */
[----:B------:R2:W5:Y:S02]  /*1ef50*/  @P0 LDG.E R7, desc[UR6][R2.64] ;  /* 0x0000000602070981 */ /* 0x000564000c1e1900 */
[----:B------:R-:W-:-:S13]  /*1ef60*/  ISETP.NE.AND.EX P1, PT, RZ, UR5, PT, P1 ;  /* 0x00000005ff007c0c */ /* 0x000fda000bf25310 */
[----:B------:R-:W-:Y:S01]  /*1ef70*/  @P1 IADD3 R4, P2, R4, UR4, RZ ;  /* 0x0000000404041c10 */ /* 0x000fe2000ff5e0ff */
[----:B------:R-:W-:-:S03]  /*1ef80*/  ULDC UR4, c[0x0][0xa88] ;  /* 0x0002a20000047ab9 */ /* 0x000fc60000000800 */
[----:B------:R-:W-:Y:S01]  /*1ef90*/  @P1 IADD3.X R5, R0, UR5, RZ, P2, !PT ;  /* 0x0000000500051c10 */ /* 0x000fe200097fe4ff */
[----:B------:R-:W-:Y:S01]  /*1efa0*/  IMAD.U32 R0, RZ, RZ, UR4 ;  /* 0x00000004ff007e24 */ /* 0x000fe2000f8e00ff */
[----:B------:R-:W-:-:S05]  /*1efb0*/  ISETP.GE.AND P2, PT, R6, 0x80, PT ;  /* 0x000000800600780c */ /* 0x000fca0003f46270 */
[----:B------:R2:W5:Y:S01]  /*1efc0*/  @P1 LDG.E R0, desc[UR6][R4.64] ;  /* 0x0000000604001981 */ /* 0x000562000c1e1900 */
[----:B------:R-:W-:Y:S07]  /*1efd0*/  @P1 BRA `(.L_x_673) ;  /* 0x0000000000141947 */ /* 0x000fee0003800000 */
[----:B------:R-:W-:Y:S05]  /*1efe0*/  @!P0 BRA `(.L_x_673) ;  /* 0x0000000000108947 */ /* 0x000fea0003800000 */
[----:B------:R-:W-:Y:S02]  /*1eff0*/  ULDC.64 UR4, c[0x0][0x208] ;  /* 0x0000820000047ab9 */ /* 0x000fe40000000a00 */
[----:B--2---:R-:W2:Y:S04]  /*1f000*/  LDG.E R5, desc[UR4][R2.64] ;  /* 0x0000000402057981 */ /* 0x004ea8000c1e1900 */
[----:B-----5:R-:W2:Y:S02]  /*1f010*/  LDG.E R0, desc[UR4][R2.64+0x4] ;  /* 0x0000040402007981 */ /* 0x020ea4000c1e1900 */
[----:B--2---:R-:W-:-:S07]  /*1f020*/  IMAD.IADD R0, R0, 0x1, -R5 ;  /* 0x0000000100007824 */ /* 0x004fce00078e0a05 */
.L_x_673:
[----:B------:R-:W3:Y:S04]  /*1f030*/  LDL R14, [R1+0x5c] ;  /* 0x00005c00010e7983 */ /* 0x000ee80000100800 */
[----:B------:R4:W5:Y:S01]  /*1f040*/  LDL R12, [R1+0x64] ;  /* 0x00006400010c7983 */ /* 0x0009620000100800 */
[----:B------:R-:W-:Y:S01]  /*1f050*/  BSSY B1, `(.L_x_674) ;  /* 0x000001d000017945 */ /* 0x000fe20003800000 */
[----:B------:R-:W-:Y:S02]  /*1f060*/  SHF.R.S32.HI R11, RZ, 0x1f, R212 ;  /* 0x0000001fff0b7819 */ /* 0x000fe400000114d4 */
[----:B------:R-:W-:Y:S02]  /*1f070*/  SEL R13, R13, RZ, !P0 ;  /* 0x000000ff0d0d7207 */ /* 0x000fe40004000000 */
[----:B------:R-:W-:-:S02]  /*1f080*/  SEL R10, R10, RZ, !P0 ;  /* 0x000000ff0a0a7207 */ /* 0x000fc40004000000 */
[----:B-----5:R-:W-:Y:S02]  /*1f090*/  SHF.R.S32.HI R6, RZ, 0x1f, R7 ;  /* 0x0000001fff067819 */ /* 0x020fe40000011407 */
[----:B---3--:R-:W-:Y:S01]  /*1f0a0*/  SHF.R.S32.HI R9, RZ, 0x1f, R14 ;  /* 0x0000001fff097819 */ /* 0x008fe2000001140e */
[----:B----4-:R-:W-:Y:S06]  /*1f0b0*/  @P2 BRA `(.L_x_675) ;  /* 0x0000000000582947 */ /* 0x010fec0003800000 */
[----:B--2---:R-:W-:-:S05]  /*1f0c0*/  LEA R2, R12, R8, 0x7 ;  /* 0x000000080c027211 */ /* 0x004fca00078e38ff */
[----:B------:R-:W-:-:S05]  /*1f0d0*/  VIADD R3, R2, 0xffffff80 ;  /* 0xffffff8002037836 */ /* 0x000fca0000000000 */
[----:B------:R-:W-:-:S13]  /*1f0e0*/  ISETP.GE.AND P0, PT, R3, R0, PT ;  /* 0x000000000300720c */ /* 0x000fda0003f06270 */
[----:B------:R-:W-:Y:S05]  /*1f0f0*/  @P0 BRA `(.L_x_675) ;  /* 0x0000000000480947 */ /* 0x000fea0003800000 */
[----:B------:R-:W-:Y:S01]  /*1f100*/  IADD3 R2, P0, R3, R7, RZ ;  /* 0x0000000703027210 */ /* 0x000fe20007f1e0ff */
[----:B------:R-:W-:Y:S01]  /*1f110*/  ULDC.64 UR4, c[0x0][0xb70] ;  /* 0x0002dc0000047ab9 */ /* 0x000fe20000000a00 */
[----:B------:R-:W-:Y:S01]  /*1f120*/  ULDC.64 UR6, c[0x0][0x208] ;  /* 0x0000820000067ab9 */ /* 0x000fe20000000a00 */
[----:B------:R-:W-:Y:S01]  /*1f130*/  IMAD R4, R9, UR4, RZ ;  /* 0x0000000409047c24 */ /* 0x000fe2000f8e02ff */
[----:B------:R-:W-:-:S03]  /*1f140*/  LEA.HI.X.SX32 R3, R3, R6, 0x1, P0 ;  /* 0x0000000603037211 */ /* 0x000fc600000f0eff */
[C---:B------:R-:W-:Y:S02]  /*1f150*/  IMAD R5, R14.reuse, UR5, R4 ;  /* 0x000000050e057c24 */ /* 0x040fe4000f8e0204 */
[----:B------:R-:W-:Y:S01]  /*1f160*/  IMAD.WIDE.U32 R2, R14, UR4, R2 ;  /* 0x000000040e027c25 */ /* 0x000fe2000f8e0002 */
[----:B------:R-:W-:-:S03]  /*1f170*/  ULDC.64 UR4, c[0x0][0xb78] ;  /* 0x0002de0000047ab9 */ /* 0x000fc60000000a00 */
[----:B------:R-:W-:Y:S01]  /*1f180*/  IMAD R4, R10, UR4, RZ ;  /* 0x000000040a047c24 */ /* 0x000fe2000f8e02ff */
[----:B------:R-:W-:-:S03]  /*1f190*/  IADD3 R3, R3, R5, RZ ;  /* 0x0000000503037210 */ /* 0x000fc60007ffe0ff */
[C---:B------:R-:W-:Y:S02]  /*1f1a0*/  IMAD R5, R13.reuse, UR5, R4 ;  /* 0x000000050d057c24 */ /* 0x040fe4000f8e0204 */
[----:B------:R-:W-:Y:S01]  /*1f1b0*/  IMAD.WIDE.U32 R2, R13, UR4, R2 ;  /* 0x000000040d027c25 */ /* 0x000fe2000f8e0002 */
[----:B------:R-:W-:-:S03]  /*1f1c0*/  ULDC.64 UR4, c[0x0][0xb40] ;  /* 0x0002d00000047ab9 */ /* 0x000fc60000000a00 */
[----:B------:R-:W-:Y:S01]  /*1f1d0*/  IMAD.IADD R3, R3, 0x1, R5 ;  /* 0x0000000103037824 */ /* 0x000fe200078e0205 */
[----:B------:R-:W-:-:S04]  /*1f1e0*/  LEA R4, P0, R2, UR4, 0x2 ;  /* 0x0000000402047c11 */ /* 0x000fc8000f8010ff */
[----:B------:R-:W-:Y:S02]  /*1f1f0*/  LEA.HI.X R5, R2, UR5, R3, 0x2, P0 ;  /* 0x0000000502057c11 */ /* 0x000fe400080f1403 */
[----:B------:R-:W-:-:S05]  /*1f200*/  MOV R3, 0xff800000 ;  /* 0xff80000000037802 */ /* 0x000fca0000000f00 */
[----:B------:R3:W-:Y:S02]  /*1f210*/  STG.E desc[UR6][R4.64], R3 ;  /* 0x0000000304007986 */ /* 0x0007e4000c101906 */
.L_x_675:
[----:B------:R-:W-:Y:S05]  /*1f220*/  BSYNC B1 ;  /* 0x0000000000017941 */ /* 0x000fea0003800000 */
.L_x_674:
[----:B------:R-:W-:Y:S01]  /*1f230*/  ULDC.64 UR4, c[0x0][0xaa0] ;  /* 0x0002a80000047ab9 */ /* 0x000fe20000000a00 */
[----:B--23--:R-:W-:Y:S01]  /*1f240*/  MOV R3, R11 ;  /* 0x0000000b00037202 */ /* 0x00cfe20000000f00 */
[----:B------:R-:W-:Y:S01]  /*1f250*/  IMAD.MOV.U32 R2, RZ, RZ, R212 ;  /* 0x000000ffff027224 */ /* 0x000fe200078e00d4 */
[----:B------:R-:W-:Y:S01]  /*1f260*/  BSSY B1, `(.L_x_676) ;  /* 0x000002b000017945 */ /* 0x000fe20003800000 */
[----:B------:R-:W-:Y:S02]  /*1f270*/  IMAD R4, R6, UR4, RZ ;  /* 0x0000000406047c24 */ /* 0x000fe4000f8e02ff */
[----:B------:R-:W-:-:S04]  /*1f280*/  IMAD.WIDE.U32 R2, R7, UR4, R2 ;  /* 0x0000000407027c25 */ /* 0x000fc8000f8e0002 */
[----:B------:R-:W-:Y:S01]  /*1f290*/  IMAD R7, R7, UR5, R4 ;  /* 0x0000000507077c24 */ /* 0x000fe2000f8e0204 */
[----:B------:R-:W-:Y:S01]  /*1f2a0*/  ULDC.64 UR4, c[0x0][0xae0] ;  /* 0x0002b80000047ab9 */ /* 0x000fe20000000a00 */
[----:B------:R-:W-:Y:S02]  /*1f2b0*/  IMAD R11, R12, -0x80, R0 ;  /* 0xffffff800c0b7824 */ /* 0x000fe400078e0200 */
[----:B------:R-:W-:Y:S02]  /*1f2c0*/  IMAD R4, R9, UR4, RZ ;  /* 0x0000000409047c24 */ /* 0x000fe4000f8e02ff */
[----:B------:R-:W-:Y:S01]  /*1f2d0*/  IMAD.IADD R3, R3, 0x1, R7 ;  /* 0x0000000103037824 */ /* 0x000fe200078e0207 */
[-C--:B------:R-:W-:Y:S01]  /*1f2e0*/  ISETP.GE.AND P2, PT, R18, R11.reuse, PT ;  /* 0x0000000b1200720c */ /* 0x080fe20003f46270 */
[C---:B------:R-:W-:Y:S01]  /*1f2f0*/  IMAD R5, R14.reuse, UR5, R4 ;  /* 0x000000050e057c24 */ /* 0x040fe2000f8e0204 */
[----:B------:R-:W-:Y:S01]  /*1f300*/  SHF.R.S32.HI R7, RZ, 0x1f, R18 ;  /* 0x0000001fff077819 */ /* 0x000fe20000011412 */
[----:B------:R-:W-:Y:S01]  /*1f310*/  IMAD.WIDE.U32 R2, R14, UR4, R2 ;  /* 0x000000040e027c25 */ /* 0x000fe2000f8e0002 */
[----:B------:R-:W-:Y:S01]  /*1f320*/  ULDC.64 UR4, c[0x0][0xae8] ;  /* 0x0002ba0000047ab9 */ /* 0x000fe20000000a00 */
[----:B------:R-:W-:-:S02]  /*1f330*/  ISETP.GE.AND P1, PT, R217, R11, PT ;  /* 0x0000000bd900720c */ /* 0x000fc40003f26270 */
[----:B------:R-:W-:Y:S01]  /*1f340*/  IMAD R0, R10, UR4, RZ ;  /* 0x000000040a007c24 */ /* 0x000fe2000f8e02ff */
[----:B------:R-:W-:Y:S01]  /*1f350*/  IADD3 R3, R3, R5, RZ ;  /* 0x0000000503037210 */ /* 0x000fe20007ffe0ff */
[----:B------:R-:W-:Y:S01]  /*1f360*/  IMAD.MOV.U32 R6, RZ, RZ, R18 ;  /* 0x000000ffff067224 */ /* 0x000fe200078e0012 */
[----:B------:R-:W-:Y:S01]  /*1f370*/  ISETP.GE.AND P0, PT, R218, R11, PT ;  /* 0x0000000bda00720c */ /* 0x000fe20003f06270 */
[C---:B------:R-:W-:Y:S02]  /*1f380*/  IMAD R9, R13.reuse, UR5, R0 ;  /* 0x000000050d097c24 */ /* 0x040fe4000f8e0200 */
[----:B------:R-:W-:-:S04]  /*1f390*/  IMAD.WIDE.U32 R4, R13, UR4, R2 ;  /* 0x000000040d047c25 */ /* 0x000fc8000f8e0002 */
[----:B------:R-:W-:Y:S01]  /*1f3a0*/  IMAD.WIDE R6, R12, 0x80, R6 ;  /* 0x000000800c067825 */ /* 0x000fe200078e0206 */
[----:B------:R-:W-:Y:S01]  /*1f3b0*/  IADD3 R13, R5, R9, RZ ;  /* 0x00000009050d7210 */ /* 0x000fe20007ffe0ff */
[----:B------:R-:W-:Y:S06]  /*1f3c0*/  @P2 BRA `(.L_x_677) ;  /* 0x0000000000502947 */ /* 0x000fec0003800000 */
[----:B------:R-:W-:Y:S01]  /*1f3d0*/  ULDC.64 UR6, c[0x0][0xad8] ;  /* 0x0002b60000067ab9 */ /* 0x000fe20000000a00 */
[----:B------:R-:W-:Y:S01]  /*1f3e0*/  MOV R3, R13 ;  /* 0x0000000d00037202 */ /* 0x000fe20000000f00 */
[----:B------:R-:W-:Y:S01]  /*1f3f0*/  IMAD R9, R7, UR6, RZ ;  /* 0x0000000607097c24 */ /* 0x000fe2000f8e02ff */
[----:B------:R-:W-:Y:S01]  /*1f400*/  ULDC UR4, c[0x0][0xa8c] ;  /* 0x0002a30000047ab9 */ /* 0x000fe20000000800 */
[----:B------:R-:W-:Y:S01]  /*1f410*/  IMAD.MOV.U32 R2, RZ, RZ, R4 ;  /* 0x000000ffff027224 */ /* 0x000fe200078e0004 */
[----:B------:R-:W-:Y:S01]  /*1f420*/  ISETP.GE.AND P3, PT, R212, UR4, PT ;  /* 0x00000004d4007c0c */ /* 0x000fe2000bf66270 */
[C---:B------:R-:W-:Y:S01]  /*1f430*/  IMAD R9, R6.reuse, UR7, R9 ;  /* 0x0000000706097c24 */ /* 0x040fe2000f8e0209 */
[----:B------:R-:W-:Y:S01]  /*1f440*/  ISETP.GE.AND P4, PT, R213, UR4, PT ;  /* 0x00000004d5007c0c */ /* 0x000fe2000bf86270 */
[----:B------:R-:W-:Y:S01]  /*1f450*/  IMAD.WIDE.U32 R2, R6, UR6, R2 ;  /* 0x0000000606027c25 */ /* 0x000fe2000f8e0002 */
[----:B------:R-:W-:Y:S01]  /*1f460*/  ISETP.GE.AND P5, PT, R224, UR4, PT ;  /* 0x00000004e0007c0c */ /* 0x000fe2000bfa6270 */
[----:B------:R-:W-:Y:S01]  /*1f470*/  ULDC.64 UR6, c[0x0][0xa80] ;  /* 0x0002a00000067ab9 */ /* 0x000fe20000000a00 */
[----:B------:R-:W-:Y:S01]  /*1f480*/  ISETP.GE.AND P6, PT, R223, UR4, PT ;  /* 0x00000004df007c0c */ /* 0x000fe2000bfc6270 */
[----:B------:R-:W-:Y:S01]  /*1f490*/  IMAD.IADD R3, R3, 0x1, R9 ;  /* 0x0000000103037824 */ /* 0x000fe200078e0209 */
[----:B------:R-:W-:Y:S01]  /*1f4a0*/  LEA R8, P2, R2, UR6, 0x1 ;  /* 0x0000000602087c11 */ /* 0x000fe2000f8408ff */
[----:B------:R-:W-:-:S03]  /*1f4b0*/  ULDC.64 UR8, c[0x0][0x208] ;  /* 0x0000820000087ab9 */ /* 0x000fc60000000a00 */
[----:B------:R-:W-:-:S05]  /*1f4c0*/  LEA.HI.X R9, R2, UR7, R3, 0x1, P2 ;  /* 0x0000000702097c11 */ /* 0x000fca00090f0c03 */
[----:B------:R2:W-:Y:S04]  /*1f4d0*/  @!P3 STG.E.128 desc[UR8][R8.64], RZ ;  /* 0x000000ff0800b986 */ /* 0x0005e8000c101d08 */
[----:B------:R2:W-:Y:S04]  /*1f4e0*/  @!P4 STG.E.128 desc[UR8][R8.64+0x80], RZ ;  /* 0x000080ff0800c986 */ /* 0x0005e8000c101d08 */
[----:B------:R2:W-:Y:S04]  /*1f4f0*/  @!P5 STG.E.128 desc[UR8][R8.64+0x100], RZ ;  /* 0x000100ff0800d986 */ /* 0x0005e8000c101d08 */
[----:B------:R2:W-:Y:S02]  /*1f500*/  @!P6 STG.E.128 desc[UR8][R8.64+0x180], RZ ;  /* 0x000180ff0800e986 */ /* 0x0005e4000c101d08 */
.L_x_677:
[----:B------:R-:W-:Y:S05]  /*1f510*/  BSYNC B1 ;  /* 0x0000000000017941 */ /* 0x000fea0003800000 */
.L_x_676:
[----:B------:R-:W3:Y:S01]  /*1f520*/  LDL R0, [R1+0x70] ;  /* 0x0000700001007983 */ /* 0x000ee20000100800 */
[----:B------:R-:W-:Y:S01]  /*1f530*/  BSSY B1, `(.L_x_678) ;  /* 0x0000019000017945 */ /* 0x000fe20003800000 */
[----:B---3--:R-:W-:-:S03]  /*1f540*/  ISETP.GE.AND P2, PT, R0, R11, PT ;  /* 0x0000000b0000720c */ /* 0x008fc60003f46270 */
[----:B------:R-:W-:Y:S10]  /*1f550*/  @P1 BRA `(.L_x_679) ;  /* 0x0000000000581947 */ /* 0x000ff40003800000 */
[----:B--2---:R-:W-:Y:S01]  /*1f560*/  IADD3 R9, P1, R6, 0x20, RZ ;  /* 0x0000002006097810 */ /* 0x004fe20007f3e0ff */
[----:B------:R-:W-:Y:S01]  /*1f570*/  ULDC.64 UR6, c[0x0][0xad8] ;  /* 0x0002b60000067ab9 */ /* 0x000fe20000000a00 */
[----:B------:R-:W-:Y:S01]  /*1f580*/  MOV R3, R13 ;  /* 0x0000000d00037202 */ /* 0x000fe20000000f00 */
[----:B------:R-:W-:Y:S01]  /*1f590*/  IMAD.MOV.U32 R2, RZ, RZ, R4 ;  /* 0x000000ffff027224 */ /* 0x000fe200078e0004 */
[----:B------:R-:W-:Y:S01]  /*1f5a0*/  IADD3.X R0, RZ, R7, RZ, P1, !PT ;  /* 0x00000007ff007210 */ /* 0x000fe20000ffe4ff */
[----:B------:R-:W-:Y:S01]  /*1f5b0*/  ULDC UR4, c[0x0][0xa8c] ;  /* 0x0002a30000047ab9 */ /* 0x000fe20000000800 */
[----:B------:R-:W-:Y:S01]  /*1f5c0*/  ULDC.64 UR8, c[0x0][0x208] ;  /* 0x0000820000087ab9 */ /* 0x000fe20000000a00 */
[----:B------:R-:W-:Y:S01]  /*1f5d0*/  IMAD.WIDE.U32 R2, R9, UR6, R2 ;  /* 0x0000000609027c25 */ /* 0x000fe2000f8e0002 */
[----:B------:R-:W-:Y:S02]  /*1f5e0*/  ISETP.GE.AND P3, PT, R212, UR4, PT ;  /* 0x00000004d4007c0c */ /* 0x000fe4000bf66270 */
[----:B------:R-:W-:Y:S01]  /*1f5f0*/  ISETP.GE.AND P4, PT, R213, UR4, PT ;  /* 0x00000004d5007c0c */ /* 0x000fe2000bf86270 */
[----:B------:R-:W-:Y:S01]  /*1f600*/  IMAD R0, R0, UR6, RZ ;  /* 0x0000000600007c24 */ /* 0x000fe2000f8e02ff */
[----:B------:R-:W-:-:S02]  /*1f610*/  ISETP.GE.AND P5, PT, R224, UR4, PT ;  /* 0x00000004e0007c0c */ /* 0x000fc4000bfa6270 */
        /* <DEDUP_REMOVED lines=10> */
.L_x_679:
[----:B------:R-:W-:Y:S05]  /*1f6c0*/  BSYNC B1 ;  /* 0x0000000000017941 */ /* 0x000fea0003800000 */
.L_x_678:
[----:B------:R-:W-:Y:S04]  /*1f6d0*/  BSSY B1, `(.L_x_680) ;  /* 0x0000018000017945 */ /* 0x000fe80003800000 */
[----:B------:R-:W-:Y:S05]  /*1f6e0*/  @P0 BRA `(.L_x_681) ;  /* 0x0000000000580947 */ /* 0x000fea0003800000 */
[----:B--23--:R-:W-:Y:S01]  /*1f6f0*/  IADD3 R9, P0, R6, 0x40, RZ ;  /* 0x0000004006097810 */ /* 0x00cfe20007f1e0ff */
        /* <DEDUP_REMOVED lines=21> */
.L_x_681:
[----:B------:R-:W-:Y:S05]  /*1f850*/  BSYNC B1 ;  /* 0x0000000000017941 */ /* 0x000fea0003800000 */
.L_x_680:
[----:B------:R-:W-:Y:S05]  /*1f860*/  @P2 BRA `(.L_x_672) ;  /* 0x0000000000582947 */ /* 0x000fea0003800000 */
[----:B------:R-:W-:Y:S01]  /*1f870*/  IADD3 R5, P0, R6, 0x60, RZ ;  /* 0x0000006006057810 */ /* 0x000fe20007f1e0ff */
        /* <DEDUP_REMOVED lines=21> */
.L_x_672:
[----:B------:R-:W-:Y:S05]  /*1f9d0*/  BSYNC B0 ;  /* 0x0000000000007941 */ /* 0x000fea0003800000 */
.L_x_663:
[----:B------:R-:W-:Y:S02]  /*1f9e0*/  ULDC UR4, c[0x0][0xc14] ;  /* 0x0003050000047ab9 */ /* 0x000fe40000000800 */
[----:B-1----:R-:W-:-:S13]  /*1f9f0*/  ISETP.GE.AND P0, PT, R151, UR4, PT ;  /* 0x0000000497007c0c */ /* 0x002fda000bf06270 */
[----:B------:R-:W-:Y:S05]  /*1fa00*/  @!P0 BRA `(.L_x_682) ;  /* 0xfffffe1800208947 */ /* 0x000fea000383ffff */
[----:B------:R-:W-:Y:S05]  /*1fa10*/  BRA `(.L_x_451) ;  /* 0x0000006400387947 */ /* 0x000fea0003800000 */
.L_x_449:
[----:B------:R-:W-:-:S08]  /*1fa20*/  NOP ;  /* 0x0000000000007918 */ /* 0x000fd00000000000 */
[----:B------:R-:W0:-:S00]  /*1fa30*/  USETMAXREG.DEALLOC.CTAPOOL 0x18 ;  /* 0x00000018000079c8 */ /* 0x000e0000080e0500 */
[----:B0-----:R-:W-:-:S06]  /*1fa40*/  LOP3.LUT R0, R0, 0x3, RZ, 0xc0, !PT ;  /* 0x0000000300007812 */ /* 0x001fcc00078ec0ff */
[----:B------:R-:W0:Y:S02]  /*1fa50*/  SHFL.IDX PT, R0, R0, RZ, 0x1f ;  /* 0x00001fff00007589 */ /* 0x000e2400000e0000 */
[----:B0-----:R-:W-:-:S13]  /*1fa60*/  ISETP.NE.AND P0, PT, R0, RZ, PT ;  /* 0x000000ff0000720c */ /* 0x001fda0003f05270 */
[----:B------:R-:W-:Y:S05]  /*1fa70*/  @P0 BRA `(.L_x_451) ;  /* 0x0000006400200947 */ /* 0x000fea0003800000 */
[----:B------:R-:W2:Y:S01]  /*1fa80*/  LDL.LU R7, [R1+0x18] ;  /* 0x0000180001077983 */ /* 0x000ea20000300800 */
[----:B------:R-:W-:Y:S01]  /*1fa90*/  LOP3.LUT R8, R4, 0x1f, RZ, 0xc0, !PT ;  /* 0x0000001f04087812 */ /* 0x000fe200078ec0ff */
[----:B------:R-:W-:Y:S01]  /*1faa0*/  ULDC UR5, c[0x0][0xc14] ;  /* 0x0003050000057ab9 */ /* 0x000fe20000000800 */
[----:B------:R-:W-:Y:S01]  /*1fab0*/  MOV R0, RZ ;  /* 0x000000ff00007202 */ /* 0x000fe20000000f00 */
[----:B------:R-:W-:Y:S01]  /*1fac0*/  ULDC.64 UR6, c[0x0][0x208] ;  /* 0x0000820000067ab9 */ /* 0x000fe20000000a00 */
[----:B------:R-:W-:Y:S01]  /*1fad0*/  ISETP.NE.AND P0, PT, R8, 0x1f, PT ;  /* 0x0000001f0800780c */ /* 0x000fe20003f05270 */
[----:B------:R-:W-:Y:S01]  /*1fae0*/  ULDC UR4, c[0x0][0xc10] ;  /* 0x0003040000047ab9 */ /* 0x000fe20000000800 */
[----:B--2---:R-:W-:-:S11]  /*1faf0*/  LOP3.LUT R7, R7, 0xffffff7f, RZ, 0xc0, !PT ;  /* 0xffffff7f07077812 */ /* 0x004fd600078ec0ff */
        /* <DEDUP_REMOVED lines=20> */
[----:B------:R-:W-:Y:S02]  /*1fc40*/  ISETP.GE.U32.AND P0, PT, R8, 0x4, PT ;  /* 0x000000040800780c */ /* 0x000fe40003f06070 */
[----:B------:R-:W-:-:S05]  /*1fc50*/  IADD3 R4, R5, R4, RZ ;  /* 0x0000000405047210 */ /* 0x000fca0007ffe0ff */
[----:B------:R-:W1:Y:S06]  /*1fc60*/  SHFL.UP PT, R6, R4, 0x4, RZ ;  /* 0x0480000004067989 */ /* 0x000e6c00000e00ff */
        /* <DEDUP_REMOVED lines=9> */
[----:B------:R-:W-:Y:S02]  /*1fd00*/  ISETP.GE.U32.AND P0, PT, R8, 0x10, PT ;  /* 0x000000100800780c */ /* 0x000fe40003f06070 */
[----:B------:R-:W-:-:S05]  /*1fd10*/  IADD3 R5, R3, R2, RZ ;  /* 0x0000000203057210 */ /* 0x000fca0007ffe0ff */
[----:B------:R-:W1:Y:S06]  /*1fd20*/  SHFL.UP PT, R2, R5, 0x10, RZ ;  /* 0x0600000005027989 */ /* 0x000e6c00000e00ff */
[----:B------:R-:W-:-:S05]  /*1fd30*/  @P0 LOP3.LUT R7, R7, 0x4, RZ, 0xfc, !PT ;  /* 0x0000000407070812 */ /* 0x000fca00078efcff */
[----:B------:R-:W-:Y:S01]  /*1fd40*/  STL [R1+0x18], R7 ;  /* 0x0000180701007387 */ /* 0x000fe20000100800 */
[----:B-1----:R-:W-:-:S05]  /*1fd50*/  SEL R2, R2, RZ, P0 ;  /* 0x000000ff02027207 */ /* 0x002fca0000000000 */
[----:B------:R-:W-:-:S05]  /*1fd60*/  IMAD.IADD R2, R5, 0x1, R2 ;  /* 0x0000000105027824 */ /* 0x000fca00078e0202 */
[----:B------:R-:W1:Y:S02]  /*1fd70*/  SHFL.IDX PT, R4, R2, 0x1f, 0x1f ;  /* 0x03e01f0002047f89 */ /* 0x000e6400000e0000 */
[----:B-1----:R-:W-:-:S05]  /*1fd80*/  IMAD R4, R4, UR4, RZ ;  /* 0x0000000404047c24 */ /* 0x002fca000f8e02ff */
[----:B0-----:R-:W-:Y:S02]  /*1fd90*/  ISETP.GT.AND P0, PT, R4, UR6, PT ;  /* 0x0000000604007c0c */ /* 0x001fe4000bf04270 */
[----:B------:R-:W-:-:S11]  /*1fda0*/  MOV R7, R4 ;  /* 0x0000000400077202 */ /* 0x000fd60000000f00 */
[----:B------:R-:W-:Y:S05]  /*1fdb0*/  @P0 BRA `(.L_x_683) ;  /* 0x0000000000c80947 */ /* 0x000fea0003800000 */
[----:B------:R-:W-:Y:S01]  /*1fdc0*/  IMAD.MOV.U32 R4, RZ, RZ, R7 ;  /* 0x000000ffff047224 */ /* 0x000fe200078e0007 */
[----:B------:R-:W-:Y:S01]  /*1fdd0*/  MOV R19, RZ ;  /* 0x000000ff00137202 */ /* 0x000fe20000000f00 */
[----:B------:R-:W-:Y:S01]  /*1fde0*/  ULDC UR5, c[0x0][0xc14] ;  /* 0x0003050000057ab9 */ /* 0x000fe20000000800 */
[----:B------:R-:W-:Y:S01]  /*1fdf0*/  ULDC UR7, c[0x0][0xc14] ;  /* 0x0003050000077ab9 */ /* 0x000fe20000000800 */
[----:B------:R-:W-:-:S05]  /*1fe00*/  ULDC UR4, c[0x0][0xc10] ;  /* 0x0003040000047ab9 */ /* 0x000fca0000000800 */
.L_x_687:
        /* <DEDUP_REMOVED lines=9> */
[C---:B------:R-:W-:Y:S02]  /*1fea0*/  ISETP.NE.AND P1, PT, R7.reuse, 0x1f, PT ;  /* 0x0000001f0700780c */ /* 0x040fe40003f25270 */
[----:B------:R-:W-:-:S04]  /*1feb0*/  IADD3 R5, R7, R19, RZ ;  /* 0x0000001307057210 */ /* 0x000fc80007ffe0ff */
[----:B------:R-:W-:-:S13]  /*1fec0*/  ISETP.GE.OR P0, PT, R5, UR5, !P1 ;  /* 0x0000000505007c0c */ /* 0x000fda000cf06670 */
[----:B------:R-:W-:Y:S05]  /*1fed0*/  @P0 BRA `(.L_x_686) ;  /* 0x0000000000100947 */ /* 0x000fea0003800000 */
[----:B------:R-:W0:Y:S01]  /*1fee0*/  LDC.64 R2, c[0x0][0xc58] ;  /* 0x00031600ff027b82 */ /* 0x000e220000000a00 */
[----:B------:R-:W-:Y:S01]  /*1fef0*/  ULDC.64 UR8, c[0x0][0x208] ;  /* 0x0000820000087ab9 */ /* 0x000fe20000000a00 */
[----:B0-----:R-:W-:-:S05]  /*1ff00*/  IMAD.WIDE R2, R5, 0x4, R2 ;  /* 0x0000000405027825 */ /* 0x001fca00078e0202 */
[----:B------:R0:W5:Y:S02]  /*1ff10*/  LDG.E R0, desc[UR8][R2.64] ;  /* 0x0000000802007981 */ /* 0x000164000c1e1900 */
.L_x_686:
[----:B------:R-:W-:Y:S05]  /*1ff20*/  BSYNC B0 ;  /* 0x0000000000007941 */ /* 0x000fea0003800000 */
.L_x_685:
[----:B0----5:R-:W0:Y:S01]  /*1ff30*/  SHFL.UP PT, R2, R0, 0x1, RZ ;  /* 0x0420000000027989 */ /* 0x021e2200000e00ff */
[C---:B------:R-:W-:Y:S02]  /*1ff40*/  ISETP.NE.AND P0, PT, R7.reuse, RZ, PT ;  /* 0x000000ff0700720c */ /* 0x040fe40003f05270 */
[C---:B------:R-:W-:Y:S02]  /*1ff50*/  ISETP.GE.U32.AND P1, PT, R7.reuse, 0x2, PT ;  /* 0x000000020700780c */ /* 0x040fe40003f26070 */
[----:B0-----:R-:W-:Y:S02]  /*1ff60*/  SEL R3, R2, RZ, P0 ;  /* 0x000000ff02037207 */ /* 0x001fe40000000000 */
[----:B------:R-:W-:Y:S02]  /*1ff70*/  ISETP.GE.U32.AND P0, PT, R7, 0x4, PT ;  /* 0x000000040700780c */ /* 0x000fe40003f06070 */
[----:B------:R-:W-:-:S05]  /*1ff80*/  IADD3 R3, R0, R3, RZ ;  /* 0x0000000300037210 */ /* 0x000fca0007ffe0ff */
        /* <DEDUP_REMOVED lines=12> */
[----:B0-----:R-:W-:-:S04]  /*20050*/  SEL R7, R7, RZ, P0 ;  /* 0x000000ff07077207 */ /* 0x001fc80000000000 */
[----:B------:R-:W-:-:S05]  /*20060*/  IADD3 R7, R6, R7, RZ ;  /* 0x0000000706077210 */ /* 0x000fca0007ffe0ff */
[----:B------:R-:W0:Y:S02]  /*20070*/  SHFL.IDX PT, R3, R7, 0x1f, 0x1f ;  /* 0x03e01f0007037f89 */ /* 0x000e2400000e0000 */
[----:B0-----:R-:W-:-:S04]  /*20080*/  IMAD R3, R3, UR4, RZ ;  /* 0x0000000403037c24 */ /* 0x001fc8000f8e02ff */
[----:B------:R-:W-:-:S05]  /*20090*/  IMAD.IADD R4, R3, 0x1, R4 ;  /* 0x0000000103047824 */ /* 0x000fca00078e0204 */
[----:B------:R-:W-:-:S13]  /*200a0*/  ISETP.GT.AND P0, PT, R4, UR6, PT ;  /* 0x0000000604007c0c */ /* 0x000fda000bf04270 */
[----:B------:R-:W-:Y:S05]  /*200b0*/  @!P0 BRA `(.L_x_687) ;  /* 0xfffffffc00548947 */ /* 0x000fea000383ffff */
[----:B------:R-:W-:Y:S01]  /*200c0*/  MOV R2, R7 ;  /* 0x0000000700027202 */ /* 0x000fe20000000f00 */
[----:B------:R-:W-:-:S07]  /*200d0*/  IMAD.MOV.U32 R7, RZ, RZ, R3 ;  /* 0x000000ffff077224 */ /* 0x000fce00078e0003 */
.L_x_683:
[----:B------:R-:W-:-:S05]  /*200e0*/  IADD3 R7, -R7, R4, RZ ;  /* 0x0000000407077210 */ /* 0x000fca0007ffe1ff */
        /* <DEDUP_REMOVED lines=9> */
[----:B0-----:R-:W-:-:S06]  /*20180*/  VIADD R3, R8, 0xffffffe ;  /* 0x0ffffffe08037836 */ /* 0x001fcc0000000000 */
[----:B------:R-:W0:Y:S02]  /*20190*/  F2I.FTZ.U32.TRUNC.NTZ R3, R3 ;  /* 0x0000000300037305 */ /* 0x000e24000021f000 */
[----:B0-----:R-:W-:Y:S01]  /*201a0*/  IADD3 R10, RZ, -R3, RZ ;  /* 0x80000003ff0a7210 */ /* 0x001fe20007ffe0ff */
[----:B------:R-:W-:Y:S06]  /*201b0*/  @!P0 BRA `(.L_x_688) ;  /* 0x0000000000088947 */ /* 0x000fec0003800000 */
[----:B------:R-:W-:-:S05]  /*201c0*/  VIADD R9, R4, 0xffffffff ;  /* 0xffffffff04097836 */ /* 0x000fca0000000000 */
[----:B------:R0:W1:Y:S02]  /*201d0*/  SHFL.IDX PT, R16, R2, R9, 0x1f ;  /* 0x00001f0902107589 */ /* 0x00006400000e0000 */
.L_x_688:
[----:B-1----:R-:W-:Y:S01]  /*201e0*/  IMAD R16, R16, UR4, R7 ;  /* 0x0000000410107c24 */ /* 0x002fe2000f8e0207 */
[----:B0-----:R-:W-:Y:S01]  /*201f0*/  MOV R2, RZ ;  /* 0x000000ff00027202 */ /* 0x001fe20000000f00 */
[----:B------:R-:W-:Y:S01]  /*20200*/  IMAD R7, R10, R5, RZ ;  /* 0x000000050a077224 */ /* 0x000fe200078e02ff */
[----:B------:R-:W-:Y:S01]  /*20210*/  IABS R6, R0 ;  /* 0x0000000000067213 */ /* 0x000fe20000000000 */
[----:B------:R-:W-:Y:S02]  /*20220*/  IMAD.IADD R19, R4, 0x1, R19 ;  /* 0x0000000104137824 */ /* 0x000fe400078e0213 */
[----:B------:R-:W-:Y:S01]  /*20230*/  IMAD.HI.U32 R2, R3, R7, R2 ;  /* 0x0000000703027227 */ /* 0x000fe200078e0002 */
[----:B------:R-:W-:-:S03]  /*20240*/  IADD3 R7, -R16, UR6, RZ ;  /* 0x0000000610077c10 */ /* 0x000fc6000fffe1ff */
[----:B------:R-:W-:Y:S01]  /*20250*/  IMAD.MOV R6, RZ, RZ, -R6 ;  /* 0x000000ffff067224 */ /* 0x000fe200078e0a06 */
[----:B------:R-:W-:-:S05]  /*20260*/  IABS R3, R7 ;  /* 0x0000000700037213 */ /* 0x000fca0000000000 */
[----:B------:R-:W-:-:S04]  /*20270*/  IMAD.HI.U32 R2, R2, R3, RZ ;  /* 0x0000000302027227 */ /* 0x000fc800078e00ff */
[----:B------:R-:W-:Y:S01]  /*20280*/  IMAD R6, R2, R6, R3 ;  /* 0x0000000602067224 */ /* 0x000fe200078e0203 */
[----:B------:R-:W-:-:S04]  /*20290*/  LOP3.LUT R3, R7, R0, RZ, 0x3c, !PT ;  /* 0x0000000007037212 */ /* 0x000fc800078e3cff */
[----:B------:R-:W-:-:S13]  /*202a0*/  ISETP.GT.U32.AND P0, PT, R5, R6, PT ;  /* 0x000000060500720c */ /* 0x000fda0003f04070 */
[----:B------:R-:W-:Y:S01]  /*202b0*/  @!P0 IMAD.IADD R6, R6, 0x1, -R5 ;  /* 0x0000000106068824 */ /* 0x000fe200078e0a05 */
[----:B------:R-:W-:-:S04]  /*202c0*/  @!P0 IADD3 R2, R2, 0x1, RZ ;  /* 0x0000000102028810 */ /* 0x000fc80007ffe0ff */
[----:B------:R-:W-:-:S13]  /*202d0*/  ISETP.GE.U32.AND P0, PT, R6, R5, PT ;  /* 0x000000050600720c */ /* 0x000fda0003f06070 */
[----:B------:R-:W-:Y:S02]  /*202e0*/  @P0 IADD3 R2, R2, 0x1, RZ ;  /* 0x0000000102020810 */ /* 0x000fe40007ffe0ff */
[----:B------:R-:W-:-:S13]  /*202f0*/  ISETP.GE.AND P0, PT, R3, RZ, PT ;  /* 0x000000ff0300720c */ /* 0x000fda0003f06270 */
[----:B------:R-:W-:Y:S01]  /*20300*/  @!P0 IMAD.MOV R2, RZ, RZ, -R2 ;  /* 0x000000ffff028224 */ /* 0x000fe200078e0a02 */
[----:B------:R-:W-:-:S13]  /*20310*/  ISETP.NE.AND P0, PT, R0, RZ, PT ;  /* 0x000000ff0000720c */ /* 0x000fda0003f05270 */
[----:B------:R-:W-:-:S04]  /*20320*/  @!P0 LOP3.LUT R2, RZ, R0, RZ, 0x33, !PT ;  /* 0x00000000ff028212 */ /* 0x000fc800078e33ff */
[----:B------:R-:W-:Y:S02]  /*20330*/  IADD3 R17, -R2, RZ, RZ ;  /* 0x000000ff02117210 */ /* 0x000fe40007ffe1ff */
[----:B------:R-:W-:-:S03]  /*20340*/  MOV R18, R2 ;  /* 0x0000000200127202 */ /* 0x000fc60000000f00 */
[----:B------:R-:W-:Y:S01]  /*20350*/  IMAD R17, R0, R17, R7 ;  /* 0x0000001100117224 */ /* 0x000fe200078e0207 */
[----:B------:R-:W-:Y:S06]  /*20360*/  BRA `(.L_x_689) ;  /* 0x00000000000c7947 */ /* 0x000fec0003800000 */
.L_x_684:
[----:B------:R-:W-:Y:S01]  /*20370*/  IMAD.MOV.U32 R17, RZ, RZ, RZ ;  /* 0x000000ffff117224 */ /* 0x000fe200078e00ff */
[----:B------:R-:W-:Y:S01]  /*20380*/  MOV R16, UR6 ;  /* 0x0000000600107c02 */ /* 0x000fe20008000f00 */
[----:B------:R-:W-:-:S07]  /*20390*/  IMAD.MOV.U32 R18, RZ, RZ, RZ ;  /* 0x000000ffff127224 */ /* 0x000fce00078e00ff */
.L_x_689:
[----:B------:R-:W2:Y:S01]  /*203a0*/  LDL.LU R2, [R1+0x18] ;  /* 0x0000180001027983 */ /* 0x000ea20000300800 */
[----:B------:R-:W0:Y:S02]  /*203b0*/  S2R R5, SR_TID.X ;  /* 0x0000000000057919 */ /* 0x000e240000002100 */
[----:B0-----:R-:W-:-:S04]  /*203c0*/  LOP3.LUT R5, R5, 0x1f, RZ, 0xc0, !PT ;  /* 0x0000001f05057812 */ /* 0x001fc800078ec0ff */
[----:B------:R-:W-:-:S13]  /*203d0*/  ISETP.NE.AND P0, PT, R5, RZ, PT ;  /* 0x000000ff0500720c */ /* 0x000fda0003f05270 */
[----:B------:R-:W0:Y:S01]  /*203e0*/  @!P0 S2R R3, SR_CgaCtaId ;  /* 0x0000000000038919 */ /* 0x000e220000008800 */
[----:B------:R-:W-:-:S04]  /*203f0*/  @!P0 MOV R0, 0x400 ;  /* 0x0000040000008802 */ /* 0x000fc80000000f00 */
[----:B0-----:R-:W-:-:S05]  /*20400*/  @!P0 LEA R0, R3, R0, 0x18 ;  /* 0x0000000003008211 */ /* 0x001fca00078ec0ff */
[----:B------:R0:W-:Y:S02]  /*20410*/  @!P0 STS.128 [R0+0x388d0], R16 ;  /* 0x0388d01000008388 */ /* 0x0001e40000000c00 */
[----:B0-----:R-:W-:Y:S02]  /*20420*/  MOV R0, 0x1 ;  /* 0x0000000100007802 */ /* 0x001fe40000000f00 */
[----:B--2---:R-:W-:-:S04]  /*20430*/  LOP3.LUT R2, R2, 0xfffffeff, RZ, 0xc0, !PT ;  /* 0xfffffeff02027812 */ /* 0x004fc800078ec0ff */
[----:B------:R-:W-:Y:S01]  /*20440*/  @P0 LOP3.LUT R2, R2, 0x100, RZ, 0xfc, !PT ;  /* 0x0000010002020812 */ /* 0x000fe200078efcff */
[----:B------:R-:W-:Y:S06]  /*20450*/  BAR.ARV 0x5, 0x120 ;  /* 0x0144800000007b1d */ /* 0x000fec0000002000 */
[----:B------:R-:W-:Y:S01]  /*20460*/  ISETP.GE.AND P0, PT, R19, UR5, PT ;  /* 0x0000000513007c0c */ /* 0x000fe2000bf06270 */
[----:B------:R0:W-:Y:S04]  /*20470*/  STL [R1+0x18], R2 ;  /* 0x0000180201007387 */ /* 0x0001e80000100800 */
[----:B------:R0:W-:Y:S04]  /*20480*/  STL [R1], RZ ;  /* 0x000000ff01007387 */ /* 0x0001e80000100800 */
[----:B------:R0:W-:Y:S04]  /*20490*/  STL [R1+0x8], R0 ;  /* 0x0000080001007387 */ /* 0x0001e80000100800 */
[----:B------:R0:W-:Y:S01]  /*204a0*/  STL [R1+0x34], RZ ;  /* 0x000034ff01007387 */ /* 0x0001e20000100800 */
[----:B------:R-:W-:Y:S05]  /*204b0*/  @P0 BRA `(.L_x_690) ;  /* 0x0000005400a80947 */ /* 0x000fea0003800000 */
[----:B------:R-:W1:Y:S01]  /*204c0*/  S2R R4, SR_TID.X ;  /* 0x0000000000047919 */ /* 0x000e620000002100 */
[----:B------:R-:W-:Y:S01]  /*204d0*/  ISETP.NE.AND P1, PT, R5, RZ, PT ;  /* 0x000000ff0500720c */ /* 0x000fe20003f25270 */
[----:B0-----:R-:W-:Y:S01]  /*204e0*/  IMAD.MOV.U32 R0, RZ, RZ, 0x1 ;  /* 0x00000001ff007424 */ /* 0x001fe200078e00ff */
[----:B------:R-:W-:Y:S01]  /*204f0*/  LOP3.LUT R2, R2, 0xffffffbf, RZ, 0xc0, !PT ;  /* 0xffffffbf02027812 */ /* 0x000fe200078ec0ff */
[----:B------:R0:W-:Y:S01]  /*20500*/  STL [R1+0x10], RZ ;  /* 0x000010ff01007387 */ /* 0x0001e20000100800 */
[----:B------:R-:W-:Y:S01]  /*20510*/  ULDC.64 UR38, c[0x0][0x198] ;  /* 0x0000660000267ab9 */ /* 0x000fe20000000a00 */
[----:B------:R-:W-:Y:S01]  /*20520*/  ULDC UR36, c[0x0][0xc] ;  /* 0x0000030000247ab9 */ /* 0x000fe20000000800 */
[----:B------:R-:W-:Y:S01]  /*20530*/  LOP3.LUT R2, R2, 0xfffffffd, RZ, 0xc0, !PT ;  /* 0xfffffffd02027812 */ /* 0x000fe200078ec0ff */
[----:B------:R0:W-:Y:S01]  /*20540*/  STL [R1+0x14], R0 ;  /* 0x0000140001007387 */ /* 0x0001e20000100800 */
[----:B------:R-:W-:-:S03]  /*20550*/  ULOP3.LUT UR37, UR60, 0x2, URZ, 0xfc, !UPT ;  /* 0x000000023c257892 */ /* 0x000fc6000f8efc3f */
[----:B------:R0:W-:Y:S04]  /*20560*/  STL [R1+0x34], RZ ;  /* 0x000034ff01007387 */ /* 0x0001e80000100800 */
[----:B------:R0:W-:Y:S04]  /*20570*/  STL [R1], RZ ;  /* 0x000000ff01007387 */ /* 0x0001e80000100800 */
[----:B------:R0:W-:Y:S01]  /*20580*/  STL [R1+0x8], R0 ;  /* 0x0000080001007387 */ /* 0x0001e20000100800 */
[----:B-1----:R-:W-:-:S04]  /*20590*/  LOP3.LUT R4, R4, 0x7f, RZ, 0xc0, !PT ;  /* 0x0000007f04047812 */ /* 0x002fc800078ec0ff */
[C---:B------:R-:W-:Y:S02]  /*205a0*/  ISETP.NE.AND P2, PT, R4.reuse, RZ, PT ;  /* 0x000000ff0400720c */ /* 0x040fe40003f45270 */
[----:B------:R-:W-:-:S11]  /*205b0*/  ISETP.NE.OR P0, PT, R4, RZ, !P1 ;  /* 0x000000ff0400720c */ /* 0x000fd60004f05670 */
[----:B------:R-:W-:-:S04]  /*205c0*/  @P2 LOP3.LUT R2, R2, 0x2, RZ, 0xfc, !PT ;  /* 0x0000000202022812 */ /* 0x000fc800078efcff */
[----:B------:R-:W-:-:S05]  /*205d0*/  @P0 LOP3.LUT R2, R2, 0x40, RZ, 0xfc, !PT ;  /* 0x0000004002020812 */ /* 0x000fca00078efcff */
[----:B------:R0:W-:Y:S02]  /*205e0*/  STL [R1+0x18], R2 ;  /* 0x0000180201007387 */ /* 0x0001e40000100800 */
.L_x_779:
[----:B01----:R-:W0:Y:S01]  /*205f0*/  LDC.64 R2, c[0x0][0xc60] ;  /* 0x00031800ff027b82 */ /* 0x003e220000000a00 */
[----:B------:R-:W-:Y:S01]  /*20600*/  ULDC.64 UR4, c[0x0][0x208] ;  /* 0x0000820000047ab9 */ /* 0x000fe20000000a00 */
[----:B0-----:R-:W-:-:S05]  /*20610*/  IMAD.WIDE R2, R19, 0x4, R2 ;  /* 0x0000000413027825 */ /* 0x001fca00078e0202 */
[----:B------:R-:W2:Y:S01]  /*20620*/  LDG.E R11, desc[UR4][R2.64] ;  /* 0x00000004020b7981 */ /* 0x000ea2000c1e1900 */
[----:B------:R-:W-:Y:S05]  /*20630*/  YIELD ;  /* 0x0000000000007946 */ /* 0x000fea0003800000 */
[----:B------:R-:W-:Y:S01]  /*20640*/  ULDC.64 UR4, c[0x0][0xa28] ;  /* 0x00028a0000047ab9 */ /* 0x000fe20000000a00 */
[----:B------:R-:W-:Y:S02]  /*20650*/  CS2R R4, SRZ ;  /* 0x0000000000047805 */ /* 0x000fe4000001ff00 */
[----:B------:R-:W-:Y:S01]  /*20660*/  ISETP.NE.U32.AND P0, PT, RZ, UR4, PT ;  /* 0x00000004ff007c0c */ /* 0x000fe2000bf05070 */
[----:B------:R-:W-:Y:S01]  /*20670*/  ULDC.64 UR8, c[0x0][0x208] ;  /* 0x0000820000087ab9 */ /* 0x000fe20000000a00 */
[----:B------:R-:W-:-:S02]  /*20680*/  ULDC.64 UR6, c[0x0][0xa10] ;  /* 0x0002840000067ab9 */ /* 0x000fc40000000a00 */
[----:B------:R-:W-:Y:S02]  /*20690*/  ISETP.NE.AND.EX P0, PT, RZ, UR5, PT, P0 ;  /* 0x00000005ff007c0c */ /* 0x000fe4000bf05300 */
[----:B--2---:R-:W-:Y:S01]  /*206a0*/  SHF.R.S32.HI R0, RZ, 0x1f, R11 ;  /* 0x0000001fff007819 */ /* 0x004fe2000001140b */
[----:B------:R-:W-:Y:S10]  /*206b0*/  STL [R1+0x24], R11 ;  /* 0x0000240b01007387 */ /* 0x000ff40000100800 */
[----:B------:R-:W-:-:S04]  /*206c0*/  @P0 LEA R2, P1, R11, UR4, 0x2 ;  /* 0x000000040b020c11 */ /* 0x000fc8000f8210ff */
        /* <DEDUP_REMOVED lines=9> */
[----:B------:R-:W-:Y:S01]  /*20760*/  ISETP.NE.U32.AND P1, PT, RZ, UR4, PT ;  /* 0x00000004ff007c0c */ /* 0x000fe2000bf25070 */
[----:B------:R-:W-:Y:S01]  /*20770*/  IMAD.MOV.U32 R10, RZ, RZ, RZ ;  /* 0x000000ffff0a7224 */ /* 0x000fe200078e00ff */
[C---:B------:R-:W-:Y:S02]  /*20780*/  SHF.L.U64.HI R0, R11.reuse, 0x2, R0 ;  /* 0x000000020b007819 */ /* 0x040fe40000010200 */
[----:B------:R-:W-:Y:S01]  /*20790*/  ISETP.NE.AND.EX P1, PT, RZ, UR5, PT, P1 ;  /* 0x00000005ff007c0c */ /* 0x000fe2000bf25310 */
[----:B--2---:R0:W-:Y:S02]  /*207a0*/  STL [R1+0x3c], R4 ;  /* 0x00003c0401007387 */ /* 0x0041e40000100800 */
[----:B0-----:R-:W-:-:S10]  /*207b0*/  SHF.L.U32 R4, R11, 0x2, RZ ;  /* 0x000000020b047819 */ /* 0x001fd400000006ff */
[----:B------:R-:W-:Y:S01]  /*207c0*/  @P1 IADD3 R8, P0, R4, UR4, RZ ;  /* 0x0000000404081c10 */ /* 0x000fe2000ff1e0ff */
[----:B------:R0:W-:Y:S03]  /*207d0*/  STL [R1+0x2c], R4 ;  /* 0x00002c0401007387 */ /* 0x0001e60000100800 */
[----:B------:R-:W-:Y:S01]  /*207e0*/  @P1 IADD3.X R9, R0, UR5, RZ, P0, !PT ;  /* 0x0000000500091c10 */ /* 0x000fe200087fe4ff */
[----:B------:R-:W-:Y:S01]  /*207f0*/  ULDC.64 UR4, c[0x0][0xa08] ;  /* 0x0002820000047ab9 */ /* 0x000fe20000000a00 */
[----:B------:R1:W-:Y:S01]  /*20800*/  STL [R1+0x30], R0 ;  /* 0x0000300001007387 */ /* 0x0003e20000100800 */
[----:B------:R-:W-:Y:S02]  /*20810*/  IADD3 R2, P0, R4, UR4, RZ ;  /* 0x0000000404027c10 */ /* 0x000fe4000ff1e0ff */
[----:B------:R-:W-:Y:S02]  /*20820*/  ISETP.NE.U32.AND P2, PT, RZ, UR4, PT ;  /* 0x00000004ff007c0c */ /* 0x000fe4000bf45070 */
[----:B------:R-:W-:-:S02]  /*20830*/  IADD3.X R3, R0, UR5, RZ, P0, !PT ;  /* 0x0000000500037c10 */ /* 0x000fc400087fe4ff */
[----:B------:R-:W-:Y:S01]  /*20840*/  ISETP.NE.AND.EX P2, PT, RZ, UR5, PT, P2 ;  /* 0x00000005ff007c0c */ /* 0x000fe2000bf45320 */
[----:B------:R-:W-:Y:S01]  /*20850*/  ULDC.64 UR4, c[0x0][0x3f8] ;  /* 0x0000fe0000047ab9 */ /* 0x000fe20000000a00 */
[----:B------:R-:W-:Y:S01]  /*20860*/  IADD3 R6, P0, R4, UR6, RZ ;  /* 0x0000000604067c10 */ /* 0x000fe2000ff1e0ff */
[----:B------:R-:W-:-:S03]  /*20870*/  UISETP.NE.U32.AND UP0, UPT, UR4, URZ, UPT ;  /* 0x0000003f0400728c */ /* 0x000fc6000bf05070 */
[----:B------:R-:W-:Y:S01]  /*20880*/  ULDC UR4, c[0x0][0x404] ;  /* 0x0001010000047ab9 */ /* 0x000fe20000000800 */
[----:B------:R-:W-:Y:S01]  /*20890*/  UISETP.NE.AND.EX UP0, UPT, UR5, URZ, UPT, UP0 ;  /* 0x0000003f0500728c */ /* 0x000fe2000bf05300 */
[----:B------:R-:W-:Y:S02]  /*208a0*/  IADD3.X R7, R0, UR7, RZ, P0, !PT ;  /* 0x0000000700077c10 */ /* 0x000fe400087fe4ff */
[----:B------:R-:W-:Y:S01]  /*208b0*/  ULDC UR5, c[0x0][0x2e0] ;  /* 0x0000b80000057ab9 */ /* 0x000fe20000000800 */
[----:B------:R-:W-:Y:S02]  /*208c0*/  USEL UR4, UR4, 0x1, UP0 ;  /* 0x0000000104047887 */ /* 0x000fe40008000000 */
[----:B------:R2:W5:Y:S02]  /*208d0*/  @P2 LDG.E R10, desc[UR8][R2.64] ;  /* 0x00000008020a2981 */ /* 0x000564000c1e1900 */
[----:B------:R-:W-:Y:S01]  /*208e0*/  UIMAD UR4, UR4, UR5, URZ ;  /* 0x00000005040472a4 */ /* 0x000fe2000f8e023f */
[----:B------:R-:W-:-:S05]  /*208f0*/  ISETP.NE.U32.AND P0, PT, RZ, UR6, PT ;  /* 0x00000006ff007c0c */ /* 0x000fca000bf05070 */
[----:B0-----:R-:W-:Y:S01]  /*20900*/  MOV R4, UR4 ;  /* 0x0000000400047c02 */ /* 0x001fe20008000f00 */
[----:B------:R-:W-:Y:S01]  /*20910*/  ULDC UR4, c[0x0][0x338] ;  /* 0x0000ce0000047ab9 */ /* 0x000fe20000000800 */
[----:B------:R-:W-:Y:S01]  /*20920*/  ISETP.NE.AND.EX P0, PT, RZ, UR7, PT, P0 ;  /* 0x00000007ff007c0c */ /* 0x000fe2000bf05300 */
[----:B-1----:R-:W-:-:S03]  /*20930*/  IMAD.U32 R0, RZ, RZ, UR4 ;  /* 0x00000004ff007e24 */ /* 0x002fc6000f8e00ff */
[----:B------:R2:W5:Y:S01]  /*20940*/  @P1 LDG.E R4, desc[UR8][R8.64] ;  /* 0x0000000808041981 */ /* 0x000562000c1e1900 */
[----:B------:R-:W-:Y:S08]  /*20950*/  @P1 BRA `(.L_x_691) ;  /* 0x0000000000141947 */ /* 0x000ff00003800000 */
[----:B------:R-:W-:Y:S05]  /*20960*/  @!P2 BRA `(.L_x_691) ;  /* 0x000000000010a947 */ /* 0x000fea0003800000 */
[----:B------:R-:W-:Y:S02]  /*20970*/  ULDC.64 UR4, c[0x0][0x208] ;  /* 0x0000820000047ab9 */ /* 0x000fe40000000a00 */
[----:B-----5:R-:W3:Y:S04]  /*20980*/  LDG.E R4, desc[UR4][R2.64] ;  /* 0x0000000402047981 */ /* 0x020ee8000c1e1900 */
[----:B--2---:R-:W3:Y:S02]  /*20990*/  LDG.E R2, desc[UR4][R2.64+0x4] ;  /* 0x0000040402027981 */ /* 0x004ee4000c1e1900 */
[----:B---3--:R-:W-:-:S07]  /*209a0*/  IADD3 R4, -R4, R2, RZ ;  /* 0x0000000204047210 */ /* 0x008fce0007ffe1ff */
.L_x_691:
[----:B------:R-:W-:Y:S02]  /*209b0*/  ULDC.64 UR4, c[0x0][0x208] ;  /* 0x0000820000047ab9 */ /* 0x000fe40000000a00 */
[----:B--2---:R-:W2:Y:S04]  /*209c0*/  @P0 LDG.E R2, desc[UR4][R6.64] ;  /* 0x0000000406020981 */ /* 0x004ea8000c1e1900 */
[----:B------:R-:W2:Y:S01]  /*209d0*/  @P0 LDG.E R3, desc[UR4][R6.64+0x4] ;  /* 0x0000040406030981 */ /* 0x000ea2000c1e1900 */
[----:B-----5:R-:W-:Y:S01]  /*209e0*/  IADD3 R4, -R5, R4, RZ ;  /* 0x0000000405047210 */ /* 0x020fe20007ffe1ff */
[----:B------:R-:W-:Y:S01]  /*209f0*/  BSSY B0, `(.L_x_692) ;  /* 0x0000108000007945 */ /* 0x000fe20003800000 */
[----:B------:R-:W-:Y:S01]  /*20a00*/  PLOP3.LUT P2, PT, PT, PT, PT, 0x80, 0x0 ;  /* 0x000000000000781c */ /* 0x000fe20003f4f070 */
[----:B--2---:R-:W-:-:S04]  /*20a10*/  @P0 IMAD.IADD R0, R3, 0x1, -R2 ;  /* 0x0000000103000824 */ /* 0x004fc800078e0a02 */
[----:B------:R-:W-:-:S05]  /*20a20*/  IMAD.IADD R8, R4, 0x1, R0 ;  /* 0x0000000104087824 */ /* 0x000fca00078e0200 */
[----:B------:R-:W-:Y:S01]  /*20a30*/  IADD3 R2, R8, 0x4f, RZ ;  /* 0x0000004f08027810 */ /* 0x000fe20007ffe0ff */
[----:B------:R0:W-:Y:S04]  /*20a40*/  STL [R1+0x38], R8 ;  /* 0x0000380801007387 */ /* 0x0001e80000100800 */
[----:B------:R-:W-:-:S05]  /*20a50*/  IMAD.HI R2, R2, 0x66666667, RZ ;  /* 0x6666666702027827 */ /* 0x000fca00078e02ff */
[----:B------:R-:W-:-:S04]  /*20a60*/  SHF.R.U32.HI R3, RZ, 0x1f, R2 ;  /* 0x0000001fff037819 */ /* 0x000fc80000011602 */
[----:B0-----:R-:W-:-:S05]  /*20a70*/  LEA.HI.SX32 R8, R2, R3, 0x1b ;  /* 0x0000000302087211 */ /* 0x001fca00078fdaff */
[--C-:B------:R-:W-:Y:S01]  /*20a80*/  IMAD R2, R8, 0x50, -R4.reuse ;  /* 0x0000005008027824 */ /* 0x100fe200078e0a04 */
[----:B------:R0:W-:Y:S01]  /*20a90*/  STL [R1+0x28], R8 ;  /* 0x0000280801007387 */ /* 0x0001e20000100800 */
[----:B------:R-:W-:-:S03]  /*20aa0*/  IMAD.MOV R4, RZ, RZ, -R4 ;  /* 0x000000ffff047224 */ /* 0x000fc600078e0a04 */
[----:B------:R-:W-:Y:S02]  /*20ab0*/  VIMNMX R0, R2, R0, PT ;  /* 0x0000000002007248 */ /* 0x000fe40003fe0100 */
[----:B------:R-:W-:-:S04]  /*20ac0*/  VIMNMX R2, RZ, R4, !PT ;  /* 0x00000004ff027248 */ /* 0x000fc80007fe0100 */
[----:B------:R-:W-:Y:S01]  /*20ad0*/  ISETP.GT.AND P1, PT, R0, R2, PT ;  /* 0x000000020000720c */ /* 0x000fe20003f24270 */
[----:B0-----:R-:W-:Y:S01]  /*20ae0*/  IMAD.WIDE.U32 R8, R2, -0x33333333, RZ ;  /* 0xcccccccd02087825 */ /* 0x001fe200078e00ff */
[----:B------:R-:W-:-:S06]  /*20af0*/  MOV R8, RZ ;  /* 0x000000ff00087202 */ /* 0x000fcc0000000f00 */
[----:B------:R0:W5:Y:S05]  /*20b00*/  @P0 LDG.E R8, desc[UR4][R6.64] ;  /* 0x0000000406080981 */ /* 0x00016a000c1e1900 */
[----:B------:R-:W-:Y:S02]  /*20b10*/  @P1 IADD3 R3, R0, 0x4f, RZ ;  /* 0x0000004f00031810 */ /* 0x000fe40007ffe0ff */
[----:B------:R-:W-:-:S03]  /*20b20*/  SHF.R.U32.HI R0, RZ, 0x6, R9 ;  /* 0x00000006ff007819 */ /* 0x000fc60000011609 */
[----:B------:R-:W-:-:S04]  /*20b30*/  @P1 IMAD.HI R2, R3, 0x66666667, RZ ;  /* 0x6666666703021827 */ /* 0x000fc800078e02ff */
[----:B------:R-:W-:Y:S01]  /*20b40*/  IMAD.MOV.U32 R4, RZ, RZ, R0 ;  /* 0x000000ffff047224 */ /* 0x000fe200078e0000 */
[----:B------:R-:W-:-:S04]  /*20b50*/  @P1 SHF.R.U32.HI R3, RZ, 0x1f, R2 ;  /* 0x0000001fff031819 */ /* 0x000fc80000011602 */
[----:B------:R-:W-:Y:S01]  /*20b60*/  @P1 LEA.HI.SX32 R4, R2, R3, 0x1b ;  /* 0x0000000302041211 */ /* 0x000fe200078fdaff */
[----:B------:R-:W-:-:S05]  /*20b70*/  IMAD.IADD R2, R10, 0x1, R5 ;  /* 0x000000010a027824 */ /* 0x000fca00078e0205 */
[----:B------:R0:W-:Y:S01]  /*20b80*/  STL [R1+0x4], R2 ;  /* 0x0000040201007387 */ /* 0x0001e20000100800 */
[----:B------:R-:W-:-:S13]  /*20b90*/  ISETP.GT.AND P1, PT, R4, R0, PT ;  /* 0x000000000400720c */ /* 0x000fda0003f24270 */
[----:B0-----:R-:W-:Y:S05]  /*20ba0*/  @!P1 BRA `(.L_x_693) ;  /* 0x0000000c00b09947 */ /* 0x001fea0003800000 */
[----:B------:R-:W0:Y:S01]  /*20bb0*/  LDC R2, c[0x0][0x428] ;  /* 0x00010a00ff027b82 */ /* 0x000e220000000800 */
[----:B------:R-:W-:Y:S01]  /*20bc0*/  UMOV UR4, 0xffffffff ;  /* 0xffffffff00047882 */ /* 0x000fe20000000000 */
[----:B0-----:R-:W-:Y:S02]  /*20bd0*/  ISETP.NE.AND P1, PT, R2, 0x1, PT ;  /* 0x000000010200780c */ /* 0x001fe40003f25270 */
[----:B------:R-:W-:-:S11]  /*20be0*/  MOV R2, R18 ;  /* 0x0000001200027202 */ /* 0x000fd60000000f00 */
[----:B------:R-:W0:Y:S08]  /*20bf0*/  @P1 LDC R3, c[0x0][0x42c] ;  /* 0x00010b00ff031b82 */ /* 0x000e300000000800 */
[----:B------:R-:W1:Y:S01]  /*20c00*/  @P1 LDC R5, c[0x0][0x430] ;  /* 0x00010c00ff051b82 */ /* 0x000e620000000800 */
[----:B0-----:R-:W-:-:S05]  /*20c10*/  @P1 IMAD.HI.U32 R3, R18, R3, RZ ;  /* 0x0000000312031227 */ /* 0x001fca00078e00ff */
[----:B-1----:R-:W-:Y:S02]  /*20c20*/  @P1 SHF.R.U32.HI R2, RZ, R5, R3 ;  /* 0x00000005ff021219 */ /* 0x002fe40000011603 */
[----:B------:R-:W-:Y:S01]  /*20c30*/  SEL R3, R11, RZ, !P0 ;  /* 0x000000ff0b037207 */ /* 0x000fe20004000000 */
[----:B------:R-:W-:Y:S06]  /*20c40*/  BRA.DIV UR4, `(.L_x_694) ;  /* 0x0000005a04bc7947 */ /* 0x000fec000b800000 */
.L_x_822:
[----:B------:R-:W-:-:S03]  /*20c50*/  UMOV UR4, 0xffffffff ;  /* 0xffffffff00047882 */ /* 0x000fc60000000000 */
[----:B------:R-:W-:Y:S05]  /*20c60*/  BRA.DIV UR4, `(.L_x_695) ;  /* 0x0000005a04e87947 */ /* 0x000fea000b800000 */
[----:B------:R-:W-:-:S13]  /*20c70*/  ELECT P6, URZ, PT ;  /* 0x00000000003f782f */ /* 0x000fda00038c0000 */
.L_x_825:
[----:B------:R-:W2:Y:S01]  /*20c80*/  LDL R5, [R1+0x34] ;  /* 0x0000340001057983 */ /* 0x000ea20000100800 */
[----:B------:R-:W-:Y:S01]  /*20c90*/  BSSY B1, `(.L_x_696) ;  /* 0x000000b000017945 */ /* 0x000fe20003800000 */
[----:B------:R-:W0:Y:S01]  /*20ca0*/  S2R R9, SR_CgaCtaId ;  /* 0x0000000000097919 */ /* 0x000e220000008800 */
[----:B--2---:R-:W-:-:S05]  /*20cb0*/  VIADD R5, R5, 0x1 ;  /* 0x0000000105057836 */ /* 0x004fca0000000000 */
[----:B------:R-:W-:-:S04]  /*20cc0*/  LEA.HI R6, R5, R5, RZ, 0x1 ;  /* 0x0000000505067211 */ /* 0x000fc800078f08ff */
[----:B------:R-:W-:-:S04]  /*20cd0*/  LOP3.LUT R6, R6, 0xfffffffe, RZ, 0xc0, !PT ;  /* 0xfffffffe06067812 */ /* 0x000fc800078ec0ff */
[----:B------:R-:W-:Y:S02]  /*20ce0*/  IADD3 R5, R5, -R6, RZ ;  /* 0x8000000605057210 */ /* 0x000fe40007ffe0ff */
[----:B------:R-:W-:Y:S02]  /*20cf0*/  MOV R6, 0x400 ;  /* 0x0000040000067802 */ /* 0x000fe40000000f00 */
[----:B------:R-:W-:Y:S02]  /*20d00*/  SHF.L.U32 R5, R5, 0x1f, RZ ;  /* 0x0000001f05057819 */ /* 0x000fe400000006ff */
[----:B0-----:R-:W-:-:S04]  /*20d10*/  LEA R9, R9, R6, 0x18 ;  /* 0x0000000609097211 */ /* 0x001fc800078ec0ff */
[----:B------:R-:W0:Y:S02]  /*20d20*/  SYNCS.PHASECHK.TRANS64.TRYWAIT P0, [R9+URZ+0x38820], R5 ;  /* 0x03882005090075a7 */ /* 0x000e24000800017f */
[----:B0-----:R-:W-:Y:S05]  /*20d30*/  @!P0 BRA `(.L_x_697) ;  /* 0x0000005800d48947 */ /* 0x001fea0003800000 */
.L_x_826:
[----:B------:R-:W-:Y:S05]  /*20d40*/  BSYNC B1 ;  /* 0x0000000000017941 */ /* 0x000fea0003800000 */
.L_x_696:
[----:B------:R-:W-:Y:S04]  /*20d50*/  BSSY B1, `(.L_x_698) ;  /* 0x000005a000017945 */ /* 0x000fe80003800000 */
[----:B------:R-:W-:Y:S05]  /*20d60*/  @!P6 BRA `(.L_x_699) ;  /* 0x000000040060e947 */ /* 0x000fea0003800000 */
[----:B------:R-:W0:Y:S04]  /*20d70*/  LDL R7, [R1+0x10] ;  /* 0x0000100001077983 */ /* 0x000e280000100800 */
[----:B------:R-:W2:Y:S01]  /*20d80*/  LDL R6, [R1+0x14] ;  /* 0x0000140001067983 */ /* 0x000ea20000100800 */
[----:B0-----:R-:W-:Y:S01]  /*20d90*/  IMAD R5, R7, 0x8, R9 ;  /* 0x0000000807057824 */ /* 0x001fe200078e0209 */
[----:B--2---:R-:W-:-:S04]  /*20da0*/  SHF.L.U32 R10, R6, 0x1f, RZ ;  /* 0x0000001f060a7819 */ /* 0x004fc800000006ff */
[----:B------:R-:W0:Y:S02]  /*20db0*/  SYNCS.PHASECHK.TRANS64.TRYWAIT P0, [R5+URZ+0x388a0], R10 ;  /* 0x0388a00a050075a7 */ /* 0x000e24000800017f */
[----:B0-----:R-:W-:Y:S05]  /*20dc0*/  @!P0 BRA `(.L_x_700) ;  /* 0x0000005800c48947 */ /* 0x001fea0003800000 */
.L_x_827:
[----:B------:R-:W1:Y:S02]  /*20dd0*/  S2R R6, SR_TID.X ;  /* 0x0000000000067919 */ /* 0x000e640000002100 */
[----:B-1----:R-:W-:-:S04]  /*20de0*/  LOP3.LUT R6, R6, 0x7f, RZ, 0xc0, !PT ;  /* 0x0000007f06067812 */ /* 0x002fc800078ec0ff */
[----:B------:R-:W-:-:S13]  /*20df0*/  ISETP.NE.AND P1, PT, R6, RZ, PT ;  /* 0x000000ff0600720c */ /* 0x000fda0003f25270 */
[----:B------:R-:W-:Y:S05]  /*20e00*/  @P1 BRA `(.L_x_701) ;  /* 0x00000000001c1947 */ /* 0x000fea0003800000 */
[----:B------:R-:W1:Y:S02]  /*20e10*/  S2R R6, SR_TID.X ;  /* 0x0000000000067919 */ /* 0x000e640000002100 */
[----:B-1----:R-:W-:-:S04]  /*20e20*/  LOP3.LUT R6, R6, 0x1f, RZ, 0xc0, !PT ;  /* 0x0000001f06067812 */ /* 0x002fc800078ec0ff */
[----:B------:R-:W-:Y:S02]  /*20e30*/  ISETP.NE.AND P0, PT, R6, RZ, PT ;  /* 0x000000ff0600720c */ /* 0x000fe40003f05270 */
[----:B------:R-:W-:-:S04]  /*20e40*/  MOV R6, 0xa000 ;  /* 0x0000a00000067802 */ /* 0x000fc80000000f00 */
[----:B------:R1:W-:Y:S07]  /*20e50*/  SYNCS.ARRIVE.TRANS64 RZ, [R5+URZ+0x38890], R6 ;  /* 0x0388900605ff79a7 */ /* 0x0003ee000800003f */
[----:B------:R-:W-:Y:S05]  /*20e60*/  @!P0 BRA `(.L_x_701) ;  /* 0x0000000000048947 */ /* 0x000fea0003800000 */
[----:B------:R-:W-:Y:S01]  /*20e70*/  BPT.TRAP 0x1 ;  /* 0x000000040000795c */ /* 0x000fe20000300000 */
.L_x_701:
[----:B-1----:R-:W2:Y:S01]  /*20e80*/  LDL R6, [R1+0x10] ;  /* 0x0000100001067983 */ /* 0x002ea20000100800 */
[----:B------:R-:W-:Y:S01]  /*20e90*/  R2UR UR9, R5 ;  /* 0x00000000050972ca */ /* 0x000fe200000e0000 */
[----:B-----5:R-:W-:Y:S01]  /*20ea0*/  IMAD R7, R4, 0x50, R8 ;  /* 0x0000005004077824 */ /* 0x020fe200078e0208 */
[----:B------:R-:W-:Y:S01]  /*20eb0*/  UIADD3 UR4, UP0, UR38, 0x570, URZ ;  /* 0x0000057026047890 */ /* 0x000fe2000ff1e03f */
[----:B------:R-:W-:Y:S01]  /*20ec0*/  R2UR UR12, R2 ;  /* 0x00000000020c72ca */ /* 0x000fe200000e0000 */
[----:B------:R-:W-:Y:S01]  /*20ed0*/  UMOV UR10, URZ ;  /* 0x0000003f000a7c82 */ /* 0x000fe20008000000 */
[----:B------:R-:W-:Y:S01]  /*20ee0*/  VIADD R7, R7, 0xffffffb0 ;  /* 0xffffffb007077836 */ /* 0x000fe20000000000 */
[----:B------:R-:W-:Y:S01]  /*20ef0*/  R2UR UR13, R3 ;  /* 0x00000000030d72ca */ /* 0x000fe200000e0000 */
[----:B------:R-:W-:Y:S01]  /*20f00*/  UIADD3.X UR5, URZ, UR39, URZ, UP0, !UPT ;  /* 0x000000273f057290 */ /* 0x000fe200087fe43f */
[----:B------:R-:W-:Y:S02]  /*20f10*/  UMOV UR6, 0x0 ;  /* 0x0000000000067882 */ /* 0x000fe40000000000 */
[----:B------:R-:W-:Y:S01]  /*20f20*/  R2UR UR11, R7 ;  /* 0x00000000070b72ca */ /* 0x000fe200000e0000 */
[----:B------:R-:W-:Y:S01]  /*20f30*/  UMOV UR7, 0x12f00000 ;  /* 0x12f0000000077882 */ /* 0x000fe20000000000 */
[----:B------:R-:W-:Y:S01]  /*20f40*/  UMOV UR17, 0x40 ;  /* 0x0000004000117882 */ /* 0x000fe20000000000 */
[----:B------:R-:W-:Y:S01]  /*20f50*/  UIADD3 UR9, UR9, 0x38890, URZ ;  /* 0x0003889009097890 */ /* 0x000fe2000fffe03f */
[----:B--2---:R-:W-:-:S05]  /*20f60*/  IMAD R6, R6, 0xa000, R9 ;  /* 0x0000a00006067824 */ /* 0x004fca00078e0209 */
[----:B------:R-:W-:-:S13]  /*20f70*/  R2UR UR16, R6 ;  /* 0x00000000061072ca */ /* 0x000fda00000e0000 */
[----:B------:R-:W-:Y:S02]  /*20f80*/  UIADD3 UR8, UR16, 0x24400, URZ ;  /* 0x0002440010087890 */ /* 0x000fe4000fffe03f */
        /* <DEDUP_REMOVED lines=14> */
[----:B------:R1:W-:Y:S01]  /*21070*/  UTMALDG.4D [UR8], [UR4], desc[UR6] ;  /* 0x00000608040075b4 */ /* 0x0003e20008019000 */
[----:B------:R-:W2:Y:S02]  /*21080*/  SYNCS.PHASECHK.TRANS64.TRYWAIT P0, [R5+URZ+0x388c0], R10 ;  /* 0x0388c00a050075a7 */ /* 0x000ea4000800017f */
[----:B-12---:R-:W-:Y:S05]  /*21090*/  @!P0 BRA `(.L_x_702) ;  /* 0x0000005800248947 */ /* 0x006fea0003800000 */
.L_x_828:
[----:B------:R-:W-:Y:S05]  /*210a0*/  @P1 BRA `(.L_x_703) ;  /* 0x00000000001c1947 */ /* 0x000fea0003800000 */
[----:B------:R-:W2:Y:S01]  /*210b0*/  S2R R11, SR_TID.X ;  /* 0x00000000000b7919 */ /* 0x000ea20000002100 */
[----:B01----:R-:W-:-:S04]  /*210c0*/  MOV R10, 0xa000 ;  /* 0x0000a000000a7802 */ /* 0x003fc80000000f00 */
[----:B------:R3:W-:Y:S01]  /*210d0*/  SYNCS.ARRIVE.TRANS64 RZ, [R5+URZ+0x388b0], R10 ;  /* 0x0388b00a05ff79a7 */ /* 0x0007e2000800003f */
[----:B--2---:R-:W-:-:S04]  /*210e0*/  LOP3.LUT R11, R11, 0x1f, RZ, 0xc0, !PT ;  /* 0x0000001f0b0b7812 */ /* 0x004fc800078ec0ff */
[----:B------:R-:W-:-:S13]  /*210f0*/  ISETP.NE.AND P0, PT, R11, RZ, PT ;  /* 0x000000ff0b00720c */ /* 0x000fda0003f05270 */
[----:B---3--:R-:W-:Y:S05]  /*21100*/  @!P0 BRA `(.L_x_703) ;  /* 0x0000000000048947 */ /* 0x008fea0003800000 */
[----:B------:R-:W-:Y:S01]  /*21110*/  BPT.TRAP 0x1 ;  /* 0x000000040000795c */ /* 0x000fe20000300000 */
.L_x_703:
[----:B------:R-:W-:Y:S01]  /*21120*/  R2UR UR16, R6 ;  /* 0x00000000061072ca */ /* 0x000fe200000e0000 */
[----:B------:R-:W-:Y:S01]  /*21130*/  UIADD3 UR4, UP0, UR38, 0x670, URZ ;  /* 0x0000067026047890 */ /* 0x000fe2000ff1e03f */
[----:B------:R-:W-:Y:S01]  /*21140*/  R2UR UR9, R5 ;  /* 0x00000000050972ca */ /* 0x000fe200000e0000 */
[----:B------:R-:W-:Y:S01]  /*21150*/  UMOV UR10, URZ ;  /* 0x0000003f000a7c82 */ /* 0x000fe20008000000 */
[----:B------:R-:W-:Y:S01]  /*21160*/  R2UR UR11, R7 ;  /* 0x00000000070b72ca */ /* 0x000fe200000e0000 */
[----:B------:R-:W-:Y:S01]  /*21170*/  UIADD3.X UR5, URZ, UR39, URZ, UP0, !UPT ;  /* 0x000000273f057290 */ /* 0x000fe200087fe43f */
[----:B------:R-:W-:Y:S01]  /*21180*/  R2UR UR12, R2 ;  /* 0x00000000020c72ca */ /* 0x000fe200000e0000 */
[----:B------:R-:W-:Y:S01]  /*21190*/  UMOV UR6, 0x0 ;  /* 0x0000000000067882 */ /* 0x000fe20000000000 */
[----:B------:R-:W-:Y:S01]  /*211a0*/  R2UR UR13, R3 ;  /* 0x00000000030d72ca */ /* 0x000fe200000e0000 */
[----:B------:R-:W-:Y:S01]  /*211b0*/  UMOV UR7, 0x12f00000 ;  /* 0x12f0000000077882 */ /* 0x000fe20000000000 */
[----:B------:R-:W-:-:S03]  /*211c0*/  UMOV UR17, 0x40 ;  /* 0x0000004000117882 */ /* 0x000fc60000000000 */
[----:B------:R-:W-:Y:S02]  /*211d0*/  UIADD3 UR8, UR16, 0x400, URZ ;  /* 0x0000040010087890 */ /* 0x000fe4000fffe03f */
[----:B------:R-:W-:Y:S02]  /*211e0*/  UIADD3 UR9, UR9, 0x388b0, URZ ;  /* 0x000388b009097890 */ /* 0x000fe4000fffe03f */
[----:B------:R-:W-:Y:S02]  /*211f0*/  UIADD3 UR14, UR16, 0x2c00, URZ ;  /* 0x00002c00100e7890 */ /* 0x000fe4000fffe03f */
[----:B------:R-:W-:Y:S02]  /*21200*/  UIADD3 UR15, UR16, 0x5400, URZ ;  /* 0x00005400100f7890 */ /* 0x000fe4000fffe03f */
[----:B------:R-:W-:-:S03]  /*21210*/  UIADD3 UR16, UR16, 0x7c00, URZ ;  /* 0x00007c0010107890 */ /* 0x000fc6000fffe03f */
        /* <DEDUP_REMOVED lines=13> */
.L_x_699:
[----:B------:R-:W-:Y:S05]  /*212f0*/  BSYNC B1 ;  /* 0x0000000000017941 */ /* 0x000fea0003800000 */
.L_x_698:
[----:B01----:R-:W2:Y:S04]  /*21300*/  LDL.LU R5, [R1+0x10] ;  /* 0x0000100001057983 */ /* 0x003ea80000300800 */
[----:B------:R-:W3:Y:S01]  /*21310*/  LDL.LU R7, [R1+0x14] ;  /* 0x0000140001077983 */ /* 0x000ee20000300800 */
[----:B------:R-:W-:Y:S01]  /*21320*/  PLOP3.LUT P2, PT, PT, PT, PT, 0x8, 0x0 ;  /* 0x000000000000781c */ /* 0x000fe20003f4e170 */
[----:B--2---:R-:W-:-:S05]  /*21330*/  VIADD R5, R5, 0x1 ;  /* 0x0000000105057836 */ /* 0x004fca0000000000 */
[----:B------:R-:W-:-:S04]  /*21340*/  ISETP.NE.AND P0, PT, R5, 0x2, PT ;  /* 0x000000020500780c */ /* 0x000fc80003f05270 */
[----:B------:R-:W-:Y:S02]  /*21350*/  SEL R6, RZ, 0x1, P0 ;  /* 0x00000001ff067807 */ /* 0x000fe40000000000 */
[----:B------:R-:W-:Y:S02]  /*21360*/  SEL R10, R5, RZ, P0 ;  /* 0x000000ff050a7207 */ /* 0x000fe40000000000 */
[----:B---3--:R-:W-:Y:S02]  /*21370*/  LOP3.LUT R7, R7, R6, RZ, 0x3c, !PT ;  /* 0x0000000607077212 */ /* 0x008fe400078e3cff */
[----:B------:R-:W-:Y:S01]  /*21380*/  IADD3 R5, R4, -0x2, RZ ;  /* 0xfffffffe04057810 */ /* 0x000fe20007ffe0ff */
[----:B------:R0:W-:Y:S03]  /*21390*/  STL [R1+0x10], R10 ;  /* 0x0000100a01007387 */ /* 0x0001e60000100800 */
[----:B------:R-:W-:Y:S01]  /*213a0*/  ISETP.GE.AND P0, PT, R5, R0, PT ;  /* 0x000000000500720c */ /* 0x000fe20003f06270 */
[----:B------:R0:W-:-:S12]  /*213b0*/  STL [R1+0x14], R7 ;  /* 0x0000140701007387 */ /* 0x0001d80000100800 */
[----:B0-----:R-:W-:Y:S05]  /*213c0*/  @!P0 BRA `(.L_x_693) ;  /* 0x0000000400a88947 */ /* 0x001fea0003800000 */
[C---:B-----5:R-:W-:Y:S02]  /*213d0*/  IMAD R5, R4.reuse, 0x50, R8 ;  /* 0x0000005004057824 */ /* 0x060fe400078e0208 */
[----:B------:R-:W-:-:S03]  /*213e0*/  VIADD R4, R4, 0xffffffff ;  /* 0xffffffff04047836 */ /* 0x000fc60000000000 */
[----:B------:R-:W-:-:S07]  /*213f0*/  IADD3 R5, R5, -0xa0, RZ ;  /* 0xffffff6005057810 */ /* 0x000fce0007ffe0ff */
.L_x_710:
[----:B------:R-:W-:Y:S05]  /*21400*/  YIELD ;  /* 0x0000000000007946 */ /* 0x000fea0003800000 */
[----:B------:R-:W-:Y:S04]  /*21410*/  BSSY B1, `(.L_x_704) ;  /* 0x0000058000017945 */ /* 0x000fe80003800000 */
[----:B0-----:R-:W-:Y:S05]  /*21420*/  @!P6 BRA `(.L_x_705) ;  /* 0x000000040058e947 */ /* 0x001fea0003800000 */
[----:B------:R-:W2:Y:S04]  /*21430*/  LDL R6, [R1+0x10] ;  /* 0x0000100001067983 */ /* 0x000ea80000100800 */
[----:B------:R-:W3:Y:S01]  /*21440*/  LDL R7, [R1+0x14] ;  /* 0x0000140001077983 */ /* 0x000ee20000100800 */
[----:B--2---:R-:W-:Y:S01]  /*21450*/  IMAD R6, R6, 0x8, R9 ;  /* 0x0000000806067824 */ /* 0x004fe200078e0209 */
[----:B---3--:R-:W-:-:S04]  /*21460*/  SHF.L.U32 R7, R7, 0x1f, RZ ;  /* 0x0000001f07077819 */ /* 0x008fc800000006ff */
[----:B------:R-:W0:Y:S02]  /*21470*/  SYNCS.PHASECHK.TRANS64.TRYWAIT P0, [R6+URZ+0x388a0], R7 ;  /* 0x0388a007060075a7 */ /* 0x000e24000800017f */
[----:B0-----:R-:W-:Y:S05]  /*21480*/  @!P0 BRA `(.L_x_706) ;  /* 0x00000054003c8947 */ /* 0x001fea0003800000 */
.L_x_829:
        /* <DEDUP_REMOVED lines=11> */
.L_x_707:
[----:B-1----:R-:W2:Y:S01]  /*21540*/  LDL R8, [R1+0x10] ;  /* 0x0000100001087983 */ /* 0x002ea20000100800 */
        /* <DEDUP_REMOVED lines=8> */
[----:B------:R-:W-:Y:S01]  /*215d0*/  UMOV UR7, 0x12f00000 ;  /* 0x12f0000000077882 */ /* 0x000fe20000000000 */
[----:B------:R-:W-:-:S04]  /*215e0*/  UMOV UR17, 0x40 ;  /* 0x0000004000117882 */ /* 0x000fc80000000000 */
        /* <DEDUP_REMOVED lines=21> */
.L_x_830:
[----:B------:R-:W-:Y:S05]  /*21740*/  @P0 BRA `(.L_x_709) ;  /* 0x00000000001c0947 */ /* 0x000fea0003800000 */
[----:B------:R-:W2:Y:S01]  /*21750*/  S2R R10, SR_TID.X ;  /* 0x00000000000a7919 */ /* 0x000ea20000002100 */
[----:B01----:R-:W-:-:S04]  /*21760*/  IMAD.MOV.U32 R7, RZ, RZ, 0xa000 ;  /* 0x0000a000ff077424 */ /* 0x003fc800078e00ff */
[----:B------:R3:W-:Y:S01]  /*21770*/  SYNCS.ARRIVE.TRANS64 RZ, [R6+URZ+0x388b0], R7 ;  /* 0x0388b00706ff79a7 */ /* 0x0007e2000800003f */
[----:B--2---:R-:W-:-:S04]  /*21780*/  LOP3.LUT R10, R10, 0x1f, RZ, 0xc0, !PT ;  /* 0x0000001f0a0a7812 */ /* 0x004fc800078ec0ff */
[----:B------:R-:W-:-:S13]  /*21790*/  ISETP.NE.AND P1, PT, R10, RZ, PT ;  /* 0x000000ff0a00720c */ /* 0x000fda0003f25270 */
[----:B---3--:R-:W-:Y:S05]  /*217a0*/  @!P1 BRA `(.L_x_709) ;  /* 0x0000000000049947 */ /* 0x008fea0003800000 */
[----:B------:R-:W-:Y:S01]  /*217b0*/  BPT.TRAP 0x1 ;  /* 0x000000040000795c */ /* 0x000fe20000300000 */
.L_x_709:
        /* <DEDUP_REMOVED lines=29> */
.L_x_705:
[----:B------:R-:W-:Y:S05]  /*21990*/  BSYNC B1 ;  /* 0x0000000000017941 */ /* 0x000fea0003800000 */
.L_x_704:
[----:B01----:R-:W2:Y:S04]  /*219a0*/  LDL.LU R6, [R1+0x10] ;  /* 0x0000100001067983 */ /* 0x003ea80000300800 */
[----:B------:R-:W3:Y:S01]  /*219b0*/  LDL.LU R7, [R1+0x14] ;  /* 0x0000140001077983 */ /* 0x000ee20000300800 */
[----:B------:R-:W-:Y:S01]  /*219c0*/  VIADD R4, R4, 0xffffffff ;  /* 0xffffffff04047836 */ /* 0x000fe20000000000 */
[----:B------:R-:W-:Y:S02]  /*219d0*/  IADD3 R5, R5, -0x50, RZ ;  /* 0xffffffb005057810 */ /* 0x000fe40007ffe0ff */
[----:B--2---:R-:W-:-:S04]  /*219e0*/  IADD3 R6, R6, 0x1, RZ ;  /* 0x0000000106067810 */ /* 0x004fc80007ffe0ff */
[----:B------:R-:W-:-:S04]  /*219f0*/  ISETP.NE.AND P0, PT, R6, 0x2, PT ;  /* 0x000000020600780c */ /* 0x000fc80003f05270 */
[----:B------:R-:W-:Y:S02]  /*21a00*/  SEL R8, R6, RZ, P0 ;  /* 0x000000ff06087207 */ /* 0x000fe40000000000 */
[----:B------:R-:W-:Y:S02]  /*21a10*/  SEL R6, RZ, 0x1, P0 ;  /* 0x00000001ff067807 */ /* 0x000fe40000000000 */
[----:B------:R-:W-:Y:S01]  /*21a20*/  ISETP.GT.AND P0, PT, R4, R0, PT ;  /* 0x000000000400720c */ /* 0x000fe20003f04270 */
[----:B------:R0:W-:Y:S01]  /*21a30*/  STL [R1+0x10], R8 ;  /* 0x0000100801007387 */ /* 0x0001e20000100800 */
[----:B---3--:R-:W-:-:S05]  /*21a40*/  LOP3.LUT R7, R7, R6, RZ, 0x3c, !PT ;  /* 0x0000000607077212 */ /* 0x008fca00078e3cff */
[----:B------:R0:W-:Y:S06]  /*21a50*/  STL [R1+0x14], R7 ;  /* 0x0000140701007387 */ /* 0x0001ec0000100800 */
[----:B------:R-:W-:Y:S05]  /*21a60*/  @P0 BRA `(.L_x_710) ;  /* 0xfffffff800640947 */ /* 0x000fea000383ffff */
.L_x_693:
[----:B------:R-:W-:Y:S05]  /*21a70*/  BSYNC B0 ;  /* 0x0000000000007941 */ /* 0x000fea0003800000 */
.L_x_692:
[----:B------:R-:W2:Y:S01]  /*21a80*/  LDL R6, [R1+0x38] ;  /* 0x0000380001067983 */ /* 0x000ea20000100800 */
[----:B------:R-:W-:Y:S05]  /*21a90*/  @!P2 WARPSYNC.ALL ;  /* 0x000000000000a948 */ /* 0x000fea0003800000 */
[----:B------:R-:W-:Y:S01]  /*21aa0*/  BSSY B6, `(.L_x_711) ;  /* 0x000036c000067945 */ /* 0x000fe20003800000 */
[----:B------:R-:W-:Y:S01]  /*21ab0*/  @!P2 BAR.SYNC.DEFER_BLOCKING 0xc, 0x120 ;  /* 0x030480000000ab1d */ /* 0x000fe20000010000 */
[----:B--2---:R-:W-:-:S13]  /*21ac0*/  ISETP.GT.AND P0, PT, R6, RZ, PT ;  /* 0x000000ff0600720c */ /* 0x004fda0003f04270 */
[----:B------:R-:W-:Y:S05]  /*21ad0*/  @P0 BRA `(.L_x_712) ;  /* 0x0000000000480947 */ /* 0x000fea0003800000 */
[----:B------:R-:W1:Y:S02]  /*21ae0*/  S2R R6, SR_TID.X ;  /* 0x0000000000067919 */ /* 0x000e640000002100 */
[----:B-1----:R-:W-:-:S04]  /*21af0*/  LOP3.LUT R6, R6, 0x1f, RZ, 0xc0, !PT ;  /* 0x0000001f06067812 */ /* 0x002fc800078ec0ff */
[----:B------:R-:W-:-:S13]  /*21b00*/  ISETP.NE.AND P1, PT, R6, RZ, PT ;  /* 0x000000ff0600720c */ /* 0x000fda0003f25270 */
[----:B------:R-:W-:Y:S05]  /*21b10*/  @P1 BRA `(.L_x_713) ;  /* 0x0000003400901947 */ /* 0x000fea0003800000 */
[----:B0-----:R-:W0:Y:S01]  /*21b20*/  S2R R7, SR_LANEID ;  /* 0x0000000000077919 */ /* 0x001e220000000000 */
[----:B------:R-:W-:Y:S01]  /*21b30*/  VOTEU.ANY UR4, UPT, PT ;  /* 0x0000000000047886 */ /* 0x000fe200038e0100 */
[----:B------:R-:W1:Y:S01]  /*21b40*/  LDC.64 R2, c[0x0][0xc38] ;  /* 0x00030e00ff027b82 */ /* 0x000e620000000a00 */
[----:B------:R-:W0:Y:S01]  /*21b50*/  FLO.U32 R0, UR4 ;  /* 0x0000000400007d00 */ /* 0x000e2200080e0000 */
[----:B------:R-:W-:-:S07]  /*21b60*/  ULDC.64 UR6, c[0x0][0x208] ;  /* 0x0000820000067ab9 */ /* 0x000fce0000000a00 */
[----:B------:R-:W1:Y:S01]  /*21b70*/  POPC R5, UR4 ;  /* 0x0000000400057d09 */ /* 0x000e620008000000 */
[----:B0-----:R-:W-:-:S13]  /*21b80*/  ISETP.EQ.U32.AND P0, PT, R0, R7, PT ;  /* 0x000000070000720c */ /* 0x001fda0003f02070 */
[----:B-1----:R-:W2:Y:S01]  /*21b90*/  @P0 ATOMG.E.ADD.STRONG.GPU PT, R3, desc[UR6][R2.64], R5 ;  /* 0x00000005020309a8 */ /* 0x002ea200081ee1c6 */
[----:B------:R-:W0:Y:S02]  /*21ba0*/  S2R R4, SR_LTMASK ;  /* 0x0000000000047919 */ /* 0x000e240000003900 */
[----:B0-----:R-:W-:-:S04]  /*21bb0*/  LOP3.LUT R4, R4, UR4, RZ, 0xc0, !PT ;  /* 0x0000000404047c12 */ /* 0x001fc8000f8ec0ff */
[----:B------:R-:W0:Y:S01]  /*21bc0*/  POPC R7, R4 ;  /* 0x0000000400077309 */ /* 0x000e220000000000 */
[----:B--2---:R-:W0:Y:S02]  /*21bd0*/  SHFL.IDX PT, R0, R3, R0, 0x1f ;  /* 0x00001f0003007589 */ /* 0x004e2400000e0000 */
[----:B0-----:R-:W-:Y:S01]  /*21be0*/  IADD3 R16, R0, UR36, R7 ;  /* 0x0000002400107c10 */ /* 0x001fe2000fffe007 */
[----:B------:R-:W-:Y:S06]  /*21bf0*/  BRA `(.L_x_713) ;  /* 0x0000003400587947 */ /* 0x000fec0003800000 */
.L_x_712:
[----:B------:R-:W1:Y:S01]  /*21c00*/  S2R R0, SR_CgaCtaId ;  /* 0x0000000000007919 */ /* 0x000e620000008800 */
[----:B------:R-:W-:-:S04]  /*21c10*/  MOV R2, 0x400 ;  /* 0x0000040000027802 */ /* 0x000fc80000000f00 */
[----:B-1----:R-:W-:-:S05]  /*21c20*/  LEA R3, R0, R2, 0x18 ;  /* 0x0000000200037211 */ /* 0x002fca00078ec0ff */
[----:B------:R1:W-:Y:S01]  /*21c30*/  STL [R1+0x20], R3 ;  /* 0x0000200301007387 */ /* 0x0003e20000100800 */
[----:B------:R-:W-:-:S05]  /*21c40*/  VIADD R0, R3, 0x24400 ;  /* 0x0002440003007836 */ /* 0x000fca0000000000 */
[----:B------:R-:W-:-:S13]  /*21c50*/  LOP3.LUT P0, RZ, R0, 0x3ff, RZ, 0xc0, !PT ;  /* 0x000003ff00ff7812 */ /* 0x000fda000780c0ff */
[----:B-1----:R-:W-:Y:S05]  /*21c60*/  @!P0 BRA `(.L_x_714) ;  /* 0x0000000000408947 */ /* 0x002fea0003800000 */
[----:B------:R-:W-:Y:S01]  /*21c70*/  MOV R2, 0x0 ;  /* 0x0000000000027802 */ /* 0x000fe20000000f00 */
[----:B------:R-:W-:Y:S01]  /*21c80*/  ULDC.64 UR6, c[0x4][0x1b8] ;  /* 0x01006e0000067ab9 */ /* 0x000fe20000000a00 */
[----:B------:R-:W-:Y:S01]  /*21c90*/  ULDC.64 UR8, c[0x4][0x1c0] ;  /* 0x0100700000087ab9 */ /* 0x000fe20000000a00 */
[----:B------:R-:W-:Y:S01]  /*21ca0*/  ULDC.64 UR4, c[0x4][0x118] ;  /* 0x0100460000047ab9 */ /* 0x000fe20000000a00 */
[----:B------:R-:W-:Y:S01]  /*21cb0*/  MOV R4, UR6 ;  /* 0x0000000600047c02 */ /* 0x000fe20008000f00 */
[----:B------:R-:W-:Y:S01]  /*21cc0*/  IMAD.U32 R5, RZ, RZ, UR7 ;  /* 0x00000007ff057e24 */ /* 0x000fe2000f8e00ff */
[----:B------:R-:W1:Y:S01]  /*21cd0*/  LDC.64 R2, c[0x4][R2] ;  /* 0x0100000002027b82 */ /* 0x000e620000000a00 */
[----:B------:R-:W-:Y:S01]  /*21ce0*/  MOV R6, UR8 ;  /* 0x0000000800067c02 */ /* 0x000fe20008000f00 */
[----:B0-----:R-:W-:Y:S01]  /*21cf0*/  IMAD.U32 R7, RZ, RZ, UR9 ;  /* 0x00000009ff077e24 */ /* 0x001fe2000f8e00ff */
[----:B------:R-:W-:Y:S01]  /*21d00*/  MOV R10, UR4 ;  /* 0x00000004000a7c02 */ /* 0x000fe20008000f00 */
[----:B------:R-:W-:Y:S01]  /*21d10*/  IMAD.U32 R11, RZ, RZ, UR5 ;  /* 0x00000005ff0b7e24 */ /* 0x000fe2000f8e00ff */
[----:B-----5:R-:W-:Y:S01]  /*21d20*/  MOV R8, 0x70 ;  /* 0x0000007000087802 */ /* 0x020fe20000000f00 */
[----:B------:R-:W-:Y:S01]  /*21d30*/  IMAD.MOV.U32 R12, RZ, RZ, 0x1 ;  /* 0x00000001ff0c7424 */ /* 0x000fe200078e00ff */
[----:B------:R-:W-:-:S07]  /*21d40*/  MOV R13, RZ ;  /* 0x000000ff000d7202 */ /* 0x000fce0000000f00 */
[----:B------:R-:W-:-:S07]  /*21d50*/  LEPC R20, `(.L_x_714) ;  /* 0x000000001014794e */ /* 0x000fce0000000000 */
[----:B-1----:R-:W-:Y:S05]  /*21d60*/  CALL.ABS.NOINC R2 ;  /* 0x0000000002007343 */ /* 0x002fea0003c00000 */
.L_x_714:
        /* <DEDUP_REMOVED lines=12> */
[----:B0-----:R-:W-:Y:S01]  /*21e30*/  IMAD.U32 R7, RZ, RZ, UR9 ;  /* 0x00000009ff077e24 */ /* 0x001fe2000f8e00ff */
[----:B------:R-:W-:Y:S01]  /*21e40*/  MOV R10, UR4 ;  /* 0x00000004000a7c02 */ /* 0x000fe20008000f00 */
[----:B------:R-:W-:Y:S01]  /*21e50*/  IMAD.U32 R11, RZ, RZ, UR5 ;  /* 0x00000005ff0b7e24 */ /* 0x000fe2000f8e00ff */
[----:B-----5:R-:W-:Y:S01]  /*21e60*/  MOV R8, 0x70 ;  /* 0x0000007000087802 */ /* 0x020fe20000000f00 */
[----:B------:R-:W-:Y:S01]  /*21e70*/  IMAD.MOV.U32 R12, RZ, RZ, 0x1 ;  /* 0x00000001ff0c7424 */ /* 0x000fe200078e00ff */
[----:B-1----:R-:W-:-:S07]  /*21e80*/  MOV R13, RZ ;  /* 0x000000ff000d7202 */ /* 0x002fce0000000f00 */
[----:B------:R-:W-:-:S07]  /*21e90*/  LEPC R20, `(.L_x_716) ;  /* 0x000000001014794e */ /* 0x000fce0000000000 */
[----:B--2---:R-:W-:Y:S05]  /*21ea0*/  CALL.ABS.NOINC R2 ;  /* 0x0000000002007343 */ /* 0x004fea0003c00000 */
.L_x_716:
        /* <DEDUP_REMOVED lines=15> */
[----:B0-----:R-:W-:Y:S05]  /*21fa0*/  CALL.ABS.NOINC R2 ;  /* 0x0000000002007343 */ /* 0x001fea0003c00000 */
.L_x_715:
        /* <DEDUP_REMOVED lines=8> */
[----:B------:R-:W1:Y:S02]  /*22030*/  S2R R6, SR_TID.X ;  /* 0x0000000000067919 */ /* 0x000e640000002100 */
[----:B-1----:R-:W-:-:S04]  /*22040*/  LOP3.LUT R6, R6, 0x1f, RZ, 0xc0, !PT ;  /* 0x0000001f06067812 */ /* 0x002fc800078ec0ff */
        /* <DEDUP_REMOVED lines=9> */
[----:B------:R-:W1:Y:S01]  /*220e0*/  LDC R4, c[0x0][0x428] ;  /* 0x00010a00ff047b82 */ /* 0x000e620000000800 */
[----:B------:R-:W-:-:S06]  /*220f0*/  MOV R0, R5 ;  /* 0x0000000500007202 */ /* 0x000fcc0000000f00 */
[----:B------:R2:W5:Y:S01]  /*22100*/  @P0 LDG.E R0, desc[UR6][R2.64] ;  /* 0x0000000602000981 */ /* 0x000562000c1e1900 */
[----:B------:R-:W-:Y:S02]  /*22110*/  PLOP3.LUT P1, PT, P6, PT, PT, 0x8, 0x0 ;  /* 0x000000000000781c */ /* 0x000fe4000372e170 */
[----:B-1----:R-:W-:Y:S02]  /*22120*/  ISETP.NE.AND P0, PT, R4, 0x1, PT ;  /* 0x000000010400780c */ /* 0x002fe40003f05270 */
[----:B------:R-:W-:-:S11]  /*22130*/  MOV R4, R18 ;  /* 0x0000001200047202 */ /* 0x000fd60000000f00 */
[----:B--2---:R-:W1:Y:S08]  /*22140*/  @P0 LDC R3, c[0x0][0x42c] ;  /* 0x00010b00ff030b82 */ /* 0x004e700000000800 */
[----:B------:R-:W2:Y:S01]  /*22150*/  @P0 LDC R2, c[0x0][0x430] ;  /* 0x00010c00ff020b82 */ /* 0x000ea20000000800 */
[----:B-1----:R-:W-:-:S05]  /*22160*/  @P0 IMAD.HI.U32 R3, R18, R3, RZ ;  /* 0x0000000312030227 */ /* 0x002fca00078e00ff */
[----:B--2---:R-:W-:Y:S02]  /*22170*/  @P0 SHF.R.U32.HI R4, RZ, R2, R3 ;  /* 0x00000002ff040219 */ /* 0x004fe40000011603 */
[----:B------:R-:W-:-:S04]  /*22180*/  ISETP.NE.U32.AND P0, PT, RZ, UR4, PT ;  /* 0x00000004ff007c0c */ /* 0x000fc8000bf05070 */
[----:B------:R-:W-:-:S04]  /*22190*/  ISETP.NE.AND.EX P0, PT, RZ, UR5, PT, P0 ;  /* 0x00000005ff007c0c */ /* 0x000fc8000bf05300 */
[----:B------:R-:W-:-:S09]  /*221a0*/  SEL R2, R5, RZ, !P0 ;  /* 0x000000ff05027207 */ /* 0x000fd20004000000 */
.L_x_717:
        /* <DEDUP_REMOVED lines=10> */
[----:B------:R-:W1:Y:S01]  /*22250*/  S2R R3, SR_TID.X ;  /* 0x0000000000037919 */ /* 0x000e620000002100 */
[----:B------:R-:W-:Y:S01]  /*22260*/  UMOV UR4, 0x40 ;  /* 0x0000004000047882 */ /* 0x000fe20000000000 */
[----:B-1----:R-:W-:-:S04]  /*22270*/  LOP3.LUT R3, R3, 0x1f, RZ, 0xc0, !PT ;  /* 0x0000001f03037812 */ /* 0x002fc800078ec0ff */
[----:B------:R-:W-:-:S04]  /*22280*/  ISETP.NE.AND P2, PT, R3, RZ, PT ;  /* 0x000000ff0300720c */ /* 0x000fc80003f45270 */
[----:B------:R-:W-:-:S09]  /*22290*/  PLOP3.LUT P1, PT, P2, PT, PT, 0x8, 0x0 ;  /* 0x000000000000781c */ /* 0x000fd2000172e170 */
[----:B------:R-:W-:-:S05]  /*222a0*/  VOTEU.ALL UP0, P2 ;  /* 0x00000000003f7886 */ /* 0x000fca0001000000 */
.L_x_718:
        /* <DEDUP_REMOVED lines=15> */
.L_x_719:
        /* <DEDUP_REMOVED lines=15> */
.L_x_720:
        /* <DEDUP_REMOVED lines=9> */
[----:B0----5:R-:W0:Y:S01]  /*22520*/  LDC.64 R8, c[0x0][0x3f8] ;  /* 0x0000fe00ff087b82 */ /* 0x021e220000000a00 */
[----:B------:R-:W-:Y:S02]  /*22530*/  ULDC.64 UR4, c[0x0][0xa08] ;  /* 0x0002820000047ab9 */ /* 0x000fe40000000a00 */
[----:B0-----:R-:W-:Y:S01]  /*22540*/  LOP3.LUT P0, RZ, R8, UR4, RZ, 0xfc, !PT ;  /* 0x0000000408ff7c12 */ /* 0x001fe2000f80fcff */
[----:B------:R-:W-:-:S03]  /*22550*/  UMOV UR4, 0xffffffff ;  /* 0xffffffff00047882 */ /* 0x000fc60000000000 */
[----:B------:R-:W-:-:S04]  /*22560*/  LOP3.LUT P0, RZ, R9, UR5, RZ, 0xfc, P0 ;  /* 0x0000000509ff7c12 */ /* 0x000fc8000800fcff */
[----:B------:R-:W-:Y:S01]  /*22570*/  SEL R5, R0, RZ, !P0 ;  /* 0x000000ff00057207 */ /* 0x000fe20004000000 */
[----:B------:R-:W-:Y:S08]  /*22580*/  BRA.DIV UR4, `(.L_x_721) ;  /* 0x0000004604247947 */ /* 0x000ff0000b800000 */
.L_x_833:
[----:B------:R-:W2:Y:S01]  /*22590*/  LDL R3, [R1+0x28] ;  /* 0x0000280001037983 */ /* 0x000ea20000100800 */
[----:B------:R-:W-:Y:S01]  /*225a0*/  UMOV UR4, 0xffffffff ;  /* 0xffffffff00047882 */ /* 0x000fe20000000000 */
[----:B------:R-:W-:Y:S01]  /*225b0*/  SHF.R.S32.HI R12, RZ, 0x1f, R0 ;  /* 0x0000001fff0c7819 */ /* 0x000fe20000011400 */
[----:B--2---:R-:W-:Y:S01]  /*225c0*/  VIADD R3, R3, 0xffffffff ;  /* 0xffffffff03037836 */ /* 0x004fe20000000000 */
[----:B------:R-:W-:Y:S06]  /*225d0*/  BRA.DIV UR4, `(.L_x_722) ;  /* 0x0000004604447947 */ /* 0x000fec000b800000 */
[----:B------:R-:W-:-:S13]  /*225e0*/  ELECT P6, URZ, PT ;  /* 0x00000000003f782f */ /* 0x000fda00038c0000 */
.L_x_836:
[----:B------:R-:W-:Y:S05]  /*225f0*/  @!P6 BRA `(.L_x_723) ;  /* 0x000000040048e947 */ /* 0x000fea0003800000 */
[----:B------:R0:W-:Y:S01]  /*22600*/  STL [R1+0xc], R3 ;  /* 0x00000c0301007387 */ /* 0x0001e20000100800 */
[----:B------:R-:W-:-:S04]  /*22610*/  ISETP.NE.U32.AND P0, PT, R8, RZ, PT ;  /* 0x000000ff0800720c */ /* 0x000fc80003f05070 */
[----:B------:R-:W-:-:S13]  /*22620*/  ISETP.NE.AND.EX P0, PT, R9, RZ, PT, P0 ;  /* 0x000000ff0900720c */ /* 0x000fda0003f05300 */
[----:B0-----:R-:W-:Y:S05]  /*22630*/  @!P0 BRA `(.L_x_724) ;  /* 0x0000000000508947 */ /* 0x001fea0003800000 */
[----:B------:R-:W0:Y:S01]  /*22640*/  LDC R10, c[0x0][0x41c] ;  /* 0x00010700ff0a7b82 */ /* 0x000e220000000800 */
[----:B------:R-:W-:Y:S01]  /*22650*/  MOV R5, R3 ;  /* 0x0000000300057202 */ /* 0x000fe20000000f00 */
[----:B------:R-:W-:Y:S01]  /*22660*/  ULDC.64 UR4, c[0x0][0x408] ;  /* 0x0001020000047ab9 */ /* 0x000fe20000000a00 */
[----:B------:R-:W-:Y:S01]  /*22670*/  ULDC.64 UR6, c[0x0][0x208] ;  /* 0x0000820000067ab9 */ /* 0x000fe20000000a00 */
[----:B0-----:R-:W-:-:S13]  /*22680*/  ISETP.NE.AND P0, PT, R10, 0x1, PT ;  /* 0x000000010a00780c */ /* 0x001fda0003f05270 */
[----:B------:R-:W0:Y:S02]  /*22690*/  @P0 LDC.64 R6, c[0x0][0x420] ;  /* 0x00010800ff060b82 */ /* 0x000e240000000a00 */
[----:B0-----:R-:W-:-:S05]  /*226a0*/  @P0 IMAD.HI.U32 R6, R3, R6, RZ ;  /* 0x0000000603060227 */ /* 0x001fca00078e00ff */
[----:B------:R-:W-:-:S05]  /*226b0*/  @P0 SHF.R.U32.HI R5, RZ, R7, R6 ;  /* 0x00000007ff050219 */ /* 0x000fca0000011606 */
[----:B------:R-:W-:-:S04]  /*226c0*/  IMAD.MOV R6, RZ, RZ, -R5 ;  /* 0x000000ffff067224 */ /* 0x000fc800078e0a05 */
[----:B------:R-:W-:Y:S02]  /*226d0*/  IMAD R7, R10, R6, R3 ;  /* 0x000000060a077224 */ /* 0x000fe400078e0203 */
[----:B------:R-:W-:-:S03]  /*226e0*/  IMAD R6, R12, UR4, RZ ;  /* 0x000000040c067c24 */ /* 0x000fc6000f8e02ff */
[----:B------:R0:W-:Y:S01]  /*226f0*/  STL [R1+0xc], R7 ;  /* 0x00000c0701007387 */ /* 0x0001e20000100800 */
[----:B------:R-:W-:Y:S01]  /*22700*/  IMAD R10, R0, UR5, R6 ;  /* 0x00000005000a7c24 */ /* 0x000fe2000f8e0206 */
[----:B------:R-:W-:Y:S02]  /*22710*/  MOV R6, R5 ;  /* 0x0000000500067202 */ /* 0x000fe40000000f00 */
[----:B0-----:R-:W-:-:S03]  /*22720*/  SHF.R.S32.HI R7, RZ, 0x1f, R5 ;  /* 0x0000001fff077819 */ /* 0x001fc60000011405 */
[----:B------:R-:W-:-:S04]  /*22730*/  IMAD.WIDE.U32 R6, R0, UR4, R6 ;  /* 0x0000000400067c25 */ /* 0x000fc8000f8e0006 */
[----:B------:R-:W-:Y:S01]  /*22740*/  IMAD.IADD R5, R7, 0x1, R10 ;  /* 0x0000000107057824 */ /* 0x000fe200078e020a */
[----:B------:R-:W-:-:S04]  /*22750*/  LEA R10, P0, R6, R8, 0x2 ;  /* 0x00000008060a7211 */ /* 0x000fc800078010ff */
[----:B------:R-:W-:-:S05]  /*22760*/  LEA.HI.X R11, R6, R9, R5, 0x2, P0 ;  /* 0x00000009060b7211 */ /* 0x000fca00000f1405 */
[----:B------:R0:W5:Y:S04]  /*22770*/  LDG.E R5, desc[UR6][R10.64] ;  /* 0x000000060a057981 */ /* 0x000168000c1e1900 */
.L_x_724:
[----:B------:R-:W2:Y:S01]  /*22780*/  LDL R6, [R1] ;  /* 0x0000000001067983 */ /* 0x000ea20000100800 */
[----:B0-----:R-:W-:-:S03]  /*22790*/  MOV R10, 0x400 ;  /* 0x00000400000a7802 */ /* 0x001fc60000000f00 */
[----:B------:R-:W3:Y:S01]  /*227a0*/  LDL R7, [R1+0x8] ;  /* 0x0000080001077983 */ /* 0x000ee20000100800 */
[----:B------:R-:W0:Y:S02]  /*227b0*/  S2R R11, SR_CgaCtaId ;  /* 0x00000000000b7919 */ /* 0x000e240000008800 */
[----:B0-----:R-:W-:-:S04]  /*227c0*/  LEA R10, R11, R10, 0x18 ;  /* 0x0000000a0b0a7211 */ /* 0x001fc800078ec0ff */
[----:B--2---:R-:W-:Y:S02]  /*227d0*/  LEA R6, R6, R10, 0x3 ;  /* 0x0000000a06067211 */ /* 0x004fe400078e18ff */
[----:B---3--:R-:W-:-:S04]  /*227e0*/  SHF.L.U32 R7, R7, 0x1f, RZ ;  /* 0x0000001f07077819 */ /* 0x008fc800000006ff */
[----:B------:R-:W0:Y:S02]  /*227f0*/  SYNCS.PHASECHK.TRANS64.TRYWAIT P0, [R6+URZ+0x38840], R7 ;  /* 0x03884007060075a7 */ /* 0x000e24000800017f */
[----:B0-----:R-:W-:Y:S05]  /*22800*/  @!P0 BRA `(.L_x_725) ;  /* 0x0000004000d88947 */ /* 0x001fea0003800000 */
.L_x_837:
        /* <DEDUP_REMOVED lines=11> */
.L_x_726:
        /* <DEDUP_REMOVED lines=38> */
.L_x_723:
        /* <DEDUP_REMOVED lines=17> */
[----:B------:R-:W-:Y:S01]  /*22c30*/  UMOV UR15, 0x12f00000 ;  /* 0x12f00000000f7882 */ /* 0x000fe20000000000 */
[----:B------:R-:W-:Y:S01]  /*22c40*/  @P0 MOV R6, 0x10000 ;  /* 0x0001000000060802 */ /* 0x000fe20000000f00 */
        /* <DEDUP_REMOVED lines=28> */
[----:B--2---:R-:W-:-:S05]  /*22e10*/  VIADD R11, R11, 0x1 ;  /* 0x000000010b0b7836 */ /* 0x004fca0000000000 */
[----:B------:R-:W-:Y:S01]  /*22e20*/  LEA.HI R2, R11, R11, RZ, 0x1 ;  /* 0x0000000b0b027211 */ /* 0x000fe200078f08ff */
[----:B------:R0:W-:Y:S03]  /*22e30*/  STL [R1+0x34], R11 ;  /* 0x0000340b01007387 */ /* 0x0001e60000100800 */
[----:B------:R-:W-:-:S04]  /*22e40*/  LOP3.LUT R2, R2, 0xfffffffe, RZ, 0xc0, !PT ;  /* 0xfffffffe02027812 */ /* 0x000fc800078ec0ff */
[----:B------:R-:W-:-:S04]  /*22e50*/  IADD3 R2, R11, -R2, RZ ;  /* 0x800000020b027210 */ /* 0x000fc80007ffe0ff */
[----:B------:R-:W-:-:S04]  /*22e60*/  SHF.L.U32 R2, R2, 0x1f, RZ ;  /* 0x0000001f02027819 */ /* 0x000fc800000006ff */
[----:B------:R-:W1:Y:S02]  /*22e70*/  SYNCS.PHASECHK.TRANS64.TRYWAIT P0, [R7+URZ+0x38820], R2 ;  /* 0x03882002070075a7 */ /* 0x000e64000800017f */
[----:B01----:R-:W-:Y:S05]  /*22e80*/  @!P0 BRA `(.L_x_728) ;  /* 0x0000003c004c8947 */ /* 0x003fea0003800000 */
.L_x_838:
[----:B------:R-:W-:Y:S05]  /*22e90*/  BSYNC B0 ;  /* 0x0000000000007941 */ /* 0x000fea0003800000 */
.L_x_727:
[----:B0-----:R-:W2:Y:S01]  /*22ea0*/  LDL.LU R6, [R1+0x38] ;  /* 0x0000380001067983 */ /* 0x001ea20000300800 */
[----:B------:R-:W-:Y:S01]  /*22eb0*/  BSSY B0, `(.L_x_729) ;  /* 0x00001ce000007945 */ /* 0x000fe20003800000 */
[----:B--2---:R-:W-:-:S13]  /*22ec0*/  ISETP.GE.AND P0, PT, R6, 0x51, PT ;  /* 0x000000510600780c */ /* 0x004fda0003f06270 */
[----:B------:R-:W-:Y:S05]  /*22ed0*/  @!P0 BRA `(.L_x_730) ;  /* 0x0000001c002c8947 */ /* 0x000fea0003800000 */
[----:B------:R-:W2:Y:S01]  /*22ee0*/  LDL R6, [R1+0x28] ;  /* 0x0000280001067983 */ /* 0x000ea20000100800 */
[----:B------:R-:W-:Y:S01]  /*22ef0*/  MOV R2, 0x1 ;  /* 0x0000000100027802 */ /* 0x000fe20000000f00 */
[----:B------:R-:W-:Y:S01]  /*22f00*/  BSSY B1, `(.L_x_731) ;  /* 0x000009e000017945 */ /* 0x000fe20003800000 */
[----:B--2---:R-:W-:-:S05]  /*22f10*/  IMAD.MOV R13, RZ, RZ, -R6 ;  /* 0x000000ffff0d7224 */ /* 0x004fca00078e0a06 */
[----:B------:R-:W-:-:S05]  /*22f20*/  VIADDMNMX R13, R13, R2, 0xffffffff, !PT ;  /* 0xffffffff0d0d7446 */ /* 0x000fca0007800102 */
[C---:B------:R-:W-:Y:S01]  /*22f30*/  IMAD.IADD R2, R6.reuse, 0x1, R13 ;  /* 0x0000000106027824 */ /* 0x040fe200078e020d */
[----:B------:R-:W-:-:S04]  /*22f40*/  IADD3 R6, R6, -0x2, RZ ;  /* 0xfffffffe06067810 */ /* 0x000fc80007ffe0ff */
[----:B------:R-:W-:-:S04]  /*22f50*/  LOP3.LUT R2, R2, 0x1, RZ, 0xc0, !PT ;  /* 0x0000000102027812 */ /* 0x000fc800078ec0ff */
[----:B------:R-:W-:-:S13]  /*22f60*/  ISETP.NE.U32.AND P0, PT, R2, 0x1, PT ;  /* 0x000000010200780c */ /* 0x000fda0003f05070 */
[----:B------:R-:W-:Y:S05]  /*22f70*/  @P0 BRA `(.L_x_732) ;  /* 0x0000000800580947 */ /* 0x000fea0003800000 */
[----:B------:R-:W2:Y:S04]  /*22f80*/  LDL R7, [R1] ;  /* 0x0000000001077983 */ /* 0x000ea80000100800 */
[----:B------:R-:W3:Y:S01]  /*22f90*/  LDL R10, [R1+0x8] ;  /* 0x00000800010a7983 */ /* 0x000ee20000100800 */
[----:B------:R-:W-:Y:S01]  /*22fa0*/  BSSY B2, `(.L_x_733) ;  /* 0x000008f000027945 */ /* 0x000fe20003800000 */
[----:B--2---:R-:W-:-:S05]  /*22fb0*/  VIADD R7, R7, 0x1 ;  /* 0x0000000107077836 */ /* 0x004fca0000000000 */
[----:B------:R-:W-:-:S04]  /*22fc0*/  ISETP.NE.AND P0, PT, R7, 0x2, PT ;  /* 0x000000020700780c */ /* 0x000fc80003f05270 */
[----:B------:R-:W-:Y:S02]  /*22fd0*/  SEL R14, RZ, 0x1, P0 ;  /* 0x00000001ff0e7807 */ /* 0x000fe40000000000 */
[----:B------:R-:W-:Y:S02]  /*22fe0*/  SEL R7, R7, RZ, P0 ;  /* 0x000000ff07077207 */ /* 0x000fe40000000000 */
[----:B---3--:R-:W-:Y:S01]  /*22ff0*/  LOP3.LUT R14, R10, R14, RZ, 0x3c, !PT ;  /* 0x0000000e0a0e7212 */ /* 0x008fe200078e3cff */
[----:B------:R-:W-:Y:S06]  /*23000*/  @!P6 BRA `(.L_x_734) ;  /* 0x000000080020e947 */ /* 0x000fec0003800000 */
[----:B------:R-:W-:Y:S02]  /*23010*/  ISETP.NE.U32.AND P0, PT, R8, RZ, PT ;  /* 0x000000ff0800720c */ /* 0x000fe40003f05070 */
[----:B------:R-:W-:Y:S02]  /*23020*/  MOV R2, R5 ;  /* 0x0000000500027202 */ /* 0x000fe40000000f00 */
[----:B------:R-:W-:-:S13]  /*23030*/  ISETP.NE.AND.EX P0, PT, R9, RZ, PT, P0 ;  /* 0x000000ff0900720c */ /* 0x000fda0003f05300 */
[----:B------:R-:W-:Y:S05]  /*23040*/  @!P0 BRA `(.L_x_735) ;  /* 0x00000000004c8947 */ /* 0x000fea0003800000 */
[----:B------:R-:W0:Y:S01]  /*23050*/  LDC R17, c[0x0][0x41c] ;  /* 0x00010700ff117b82 */ /* 0x000e220000000800 */
[----:B------:R-:W-:Y:S01]  /*23060*/  IMAD.MOV.U32 R2, RZ, RZ, R6 ;  /* 0x000000ffff027224 */ /* 0x000fe200078e0006 */
[----:B------:R-:W-:Y:S01]  /*23070*/  ULDC.64 UR4, c[0x0][0x408] ;  /* 0x0001020000047ab9 */ /* 0x000fe20000000a00 */
[----:B------:R-:W-:Y:S01]  /*23080*/  ULDC.64 UR6, c[0x0][0x208] ;  /* 0x0000820000067ab9 */ /* 0x000fe20000000a00 */
[----:B0-----:R-:W-:-:S13]  /*23090*/  ISETP.NE.AND P0, PT, R17, 0x1, PT ;  /* 0x000000011100780c */ /* 0x001fda0003f05270 */
[----:B------:R-:W0:Y:S02]  /*230a0*/  @P0 LDC.64 R10, c[0x0][0x420] ;  /* 0x00010800ff0a0b82 */ /* 0x000e240000000a00 */
[----:B0-----:R-:W-:-:S05]  /*230b0*/  @P0 IMAD.HI.U32 R10, R6, R10, RZ ;  /* 0x0000000a060a0227 */ /* 0x001fca00078e00ff */
[----:B------:R-:W-:Y:S01]  /*230c0*/  @P0 SHF.R.U32.HI R2, RZ, R11, R10 ;  /* 0x0000000bff020219 */ /* 0x000fe2000001160a */
[----:B------:R-:W-:-:S03]  /*230d0*/  IMAD R10, R12, UR4, RZ ;  /* 0x000000040c0a7c24 */ /* 0x000fc6000f8e02ff */
[----:B------:R-:W-:Y:S01]  /*230e0*/  SHF.R.S32.HI R11, RZ, 0x1f, R2 ;  /* 0x0000001fff0b7819 */ /* 0x000fe20000011402 */
[----:B------:R-:W-:Y:S01]  /*230f0*/  IMAD R15, R0, UR5, R10 ;  /* 0x00000005000f7c24 */ /* 0x000fe2000f8e020a */
[----:B------:R-:W-:Y:S02]  /*23100*/  MOV R10, R2 ;  /* 0x00000002000a7202 */ /* 0x000fe40000000f00 */
[----:B------:R-:W-:-:S03]  /*23110*/  IADD3 R2, -R2, RZ, RZ ;  /* 0x000000ff02027210 */ /* 0x000fc60007ffe1ff */
[----:B------:R-:W-:-:S04]  /*23120*/  IMAD.WIDE.U32 R10, R0, UR4, R10 ;  /* 0x00000004000a7c25 */ /* 0x000fc8000f8e000a */
[----:B------:R-:W-:Y:S01]  /*23130*/  IMAD.IADD R15, R15, 0x1, R11 ;  /* 0x000000010f0f7824 */ /* 0x000fe200078e020b */
[----:B------:R-:W-:Y:S01]  /*23140*/  LEA R8, P0, R10, R8, 0x2 ;  /* 0x000000080a087211 */ /* 0x000fe200078010ff */
[----:B------:R-:W-:-:S03]  /*23150*/  IMAD R6, R17, R2, R6 ;  /* 0x0000000211067224 */ /* 0x000fc600078e0206 */
[----:B------:R-:W-:-:S05]  /*23160*/  LEA.HI.X R9, R10, R9, R15, 0x2, P0 ;  /* 0x000000090a097211 */ /* 0x000fca00000f140f */
[----:B------:R0:W5:Y:S04]  /*23170*/  LDG.E R2, desc[UR6][R8.64] ;  /* 0x0000000608027981 */ /* 0x000168000c1e1900 */
.L_x_735:
[----:B0-----:R-:W0:Y:S01]  /*23180*/  S2R R9, SR_CgaCtaId ;  /* 0x0000000000097919 */ /* 0x001e220000008800 */
[----:B------:R-:W-:-:S04]  /*23190*/  MOV R8, 0x400 ;  /* 0x0000040000087802 */ /* 0x000fc80000000f00 */
[----:B0-----:R-:W-:Y:S02]  /*231a0*/  LEA R8, R9, R8, 0x18 ;  /* 0x0000000809087211 */ /* 0x001fe400078ec0ff */
[----:B------:R-:W-:-:S03]  /*231b0*/  SHF.L.U32 R9, R14, 0x1f, RZ ;  /* 0x0000001f0e097819 */ /* 0x000fc600000006ff */
[----:B------:R-:W-:-:S04]  /*231c0*/  IMAD R8, R7, 0x8, R8 ;  /* 0x0000000807087824 */ /* 0x000fc800078e0208 */
[----:B------:R-:W0:Y:S02]  /*231d0*/  SYNCS.PHASECHK.TRANS64.TRYWAIT P0, [R8+URZ+0x38840], R9 ;  /* 0x03884009080075a7 */ /* 0x000e24000800017f */
[----:B0-----:R-:W-:Y:S05]  /*231e0*/  @!P0 BRA `(.L_x_736) ;  /* 0x0000003800948947 */ /* 0x001fea0003800000 */
.L_x_839:
        /* <DEDUP_REMOVED lines=11> */
.L_x_737:
[----:B------:R-:W2:Y:S04]  /*232a0*/  LDL R17, [R1+0x4] ;  /* 0x0000040001117983 */ /* 0x000ea80000100800 */
[----:B0-----:R-:W3:Y:S01]  /*232b0*/  LDL.LU R9, [R1+0x8] ;  /* 0x0000080001097983 */ /* 0x001ee20000300800 */
[----:B------:R-:W-:Y:S02]  /*232c0*/  MOV R11, 0x400 ;  /* 0x00000400000b7802 */ /* 0x000fe40000000f00 */
[----:B------:R-:W-:Y:S01]  /*232d0*/  R2UR UR9, R8 ;  /* 0x00000000080972ca */ /* 0x000fe200000e0000 */
[----:B------:R-:W4:Y:S01]  /*232e0*/  LDL R10, [R1] ;  /* 0x00000000010a7983 */ /* 0x000f220000100800 */
[----:B------:R-:W0:Y:S01]  /*232f0*/  S2R R15, SR_CgaCtaId ;  /* 0x00000000000f7919 */ /* 0x000e220000008800 */
[----:B------:R-:W-:Y:S01]  /*23300*/  R2UR UR11, R6 ;  /* 0x00000000060b72ca */ /* 0x000fe200000e0000 */
[----:B------:R-:W-:Y:S01]  /*23310*/  UIADD3 UR4, UP0, UR38, 0x370, URZ ;  /* 0x0000037026047890 */ /* 0x000fe2000ff1e03f */
[----:B------:R-:W-:-:S02]  /*23320*/  R2UR UR12, R4 ;  /* 0x00000000040c72ca */ /* 0x000fc400000e0000 */
[----:B-----5:R-:W-:-:S06]  /*23330*/  R2UR UR13, R2 ;  /* 0x00000000020d72ca */ /* 0x020fcc00000e0000 */
[----:B------:R-:W-:Y:S01]  /*23340*/  UIADD3 UR9, UR9, 0x38830, URZ ;  /* 0x0003883009097890 */ /* 0x000fe2000fffe03f */
[----:B0-----:R-:W-:-:S05]  /*23350*/  LEA R11, R15, R11, 0x18 ;  /* 0x0000000b0f0b7211 */ /* 0x001fca00078ec0ff */
[----:B------:R-:W-:-:S05]  /*23360*/  IMAD R8, R7, 0xa000, R11 ;  /* 0x0000a00007087824 */ /* 0x000fca00078e020b */
[----:B------:R-:W-:Y:S01]  /*23370*/  R2UR UR14, R8 ;  /* 0x00000000080e72ca */ /* 0x000fe200000e0000 */
[----:B------:R-:W-:Y:S01]  /*23380*/  UMOV UR10, URZ ;  /* 0x0000003f000a7c82 */ /* 0x000fe20008000000 */
[----:B------:R-:W-:Y:S01]  /*23390*/  UMOV UR6, 0x0 ;  /* 0x0000000000067882 */ /* 0x000fe20000000000 */
[----:B------:R-:W-:Y:S01]  /*233a0*/  UMOV UR7, 0x14f00000 ;  /* 0x14f0000000077882 */ /* 0x000fe20000000000 */
[----:B------:R-:W-:-:S09]  /*233b0*/  UMOV UR17, 0x40 ;  /* 0x0000004000117882 */ /* 0x000fd20000000000 */
[----:B------:R-:W-:Y:S02]  /*233c0*/  UIADD3 UR8, UR14, 0x24400, URZ ;  /* 0x000244000e087890 */ /* 0x000fe4000fffe03f */
[----:B------:R-:W-:Y:S02]  /*233d0*/  UIADD3 UR15, UR14, 0x26c00, URZ ;  /* 0x00026c000e0f7890 */ /* 0x000fe4000fffe03f */
[----:B------:R-:W-:Y:S02]  /*233e0*/  UIADD3 UR16, UR14, 0x29400, URZ ;  /* 0x000294000e107890 */ /* 0x000fe4000fffe03f */
[----:B------:R-:W-:Y:S01]  /*233f0*/  UIADD3 UR14, UR14, 0x2bc00, URZ ;  /* 0x0002bc000e0e7890 */ /* 0x000fe2000fffe03f */
        /* <DEDUP_REMOVED lines=9> */
[----:B------:R0:W-:Y:S01]  /*23490*/  UTMALDG.4D [UR8], [UR4], desc[UR6] ;  /* 0x00000608040075b4 */ /* 0x0001e20008019000 */
[----:B------:R-:W-:Y:S01]  /*234a0*/  UMOV UR15, 0xc0 ;  /* 0x000000c0000f7882 */ /* 0x000fe20000000000 */
        /* <DEDUP_REMOVED lines=8> */
.L_x_840:
[----:B------:R-:W1:Y:S01]  /*23530*/  S2R R10, SR_TID.X ;  /* 0x00000000000a7919 */ /* 0x000e620000002100 */
[----:B------:R-:W-:-:S04]  /*23540*/  UPRMT UR4, UR37, 0x9910, URZ ;  /* 0x0000991025047896 */ /* 0x000fc8000800003f */
[----:B------:R-:W-:Y:S01]  /*23550*/  UISETP.NE.AND UP0, UPT, UR4, 0x2, UPT ;  /* 0x000000020400788c */ /* 0x000fe2000bf05270 */
[----:B-1----:R-:W-:-:S04]  /*23560*/  LOP3.LUT R10, R10, 0x7f, RZ, 0xc0, !PT ;  /* 0x0000007f0a0a7812 */ /* 0x002fc800078ec0ff */
[----:B------:R-:W-:-:S13]  /*23570*/  ISETP.NE.AND P0, PT, R10, RZ, PT ;  /* 0x000000ff0a00720c */ /* 0x000fda0003f05270 */
[----:B0-----:R-:W-:-:S04]  /*23580*/  @!P0 MOV R9, 0xa000 ;  /* 0x0000a00000098802 */ /* 0x001fc80000000f00 */
[----:B------:R0:W-:Y:S01]  /*23590*/  @!P0 SYNCS.ARRIVE.TRANS64 RZ, [R8+URZ+0x38850], R9 ;  /* 0x0388500908ff89a7 */ /* 0x0001e2000800003f */
[----:B------:R-:W-:-:S13]  /*235a0*/  PLOP3.LUT P0, PT, PT, PT, UP0, 0x40, 0x0 ;  /* 0x000000000000781c */ /* 0x000fda0003f0e808 */
[----:B0-----:R-:W-:Y:S05]  /*235b0*/  @!P0 BRA `(.L_x_739) ;  /* 0x0000000000048947 */ /* 0x001fea0003800000 */
[----:B------:R-:W-:Y:S01]  /*235c0*/  BPT.TRAP 0x1 ;  /* 0x000000040000795c */ /* 0x000fe20000300000 */
.L_x_739:
[----:B------:R-:W2:Y:S02]  /*235d0*/  LDL R9, [R1+0x18] ;  /* 0x0000180001097983 */ /* 0x000ea40000100800 */
[----:B--2---:R-:W-:-:S13]  /*235e0*/  LOP3.LUT P0, RZ, R9, 0x40, RZ, 0xc0, !PT ;  /* 0x0000004009ff7812 */ /* 0x004fda000780c0ff */
[----:B------:R-:W-:Y:S05]  /*235f0*/  @P0 BRA `(.L_x_740) ;  /* 0x0000000000040947 */ /* 0x000fea0003800000 */
[----:B------:R-:W-:Y:S01]  /*23600*/  BPT.TRAP 0x1 ;  /* 0x000000040000795c */ /* 0x000fe20000300000 */
.L_x_740:
[----:B------:R-:W2:Y:S01]  /*23610*/  LDL.LU R17, [R1+0xc] ;  /* 0x00000c0001117983 */ /* 0x000ea20000300800 */
[----:B------:R-:W-:-:S03]  /*23620*/  MOV R11, 0x400 ;  /* 0x00000400000b7802 */ /* 0x000fc60000000f00 */
[----:B------:R-:W3:Y:S04]  /*23630*/  LDL.LU R9, [R1] ;  /* 0x0000000001097983 */ /* 0x000ee80000300800 */
        /* <DEDUP_REMOVED lines=37> */
.L_x_734:
[----:B------:R-:W-:Y:S05]  /*23890*/  BSYNC B2 ;  /* 0x0000000000027941 */ /* 0x000fea0003800000 */
.L_x_733:
[----:B------:R-:W2:Y:S04]  /*238a0*/  LDL.LU R2, [R1+0x28] ;  /* 0x0000280001027983 */ /* 0x000ea80000300800 */
[----:B------:R0:W-:Y:S04]  /*238b0*/  STL [R1], R7 ;  /* 0x0000000701007387 */ /* 0x0001e80000100800 */
[----:B------:R0:W-:Y:S02]  /*238c0*/  STL [R1+0x8], R14 ;  /* 0x0000080e01007387 */ /* 0x0001e40000100800 */
[----:B0-2---:R-:W-:-:S07]  /*238d0*/  IADD3 R6, R2, -0x3, RZ ;  /* 0xfffffffd02067810 */ /* 0x005fce0007ffe0ff */
.L_x_732:
[----:B------:R-:W-:Y:S05]  /*238e0*/  BSYNC B1 ;  /* 0x0000000000017941 */ /* 0x000fea0003800000 */
.L_x_731:
[----:B------:R-:W-:-:S05]  /*238f0*/  IMAD.MOV R2, RZ, RZ, -R13 ;  /* 0x000000ffff027224 */ /* 0x000fca00078e0a0d */
[----:B------:R-:W-:-:S13]  /*23900*/  ISETP.NE.AND P0, PT, R3, R2, PT ;  /* 0x000000020300720c */ /* 0x000fda0003f05270 */
[----:B------:R-:W-:Y:S05]  /*23910*/  @!P0 BRA `(.L_x_730) ;  /* 0x00000010009c8947 */ /* 0x000fea0003800000 */
[----:B------:R-:W-:-:S07]  /*23920*/  MOV R10, R5 ;  /* 0x00000005000a7202 */ /* 0x000fce0000000f00 */
.L_x_757:
        /* <DEDUP_REMOVED lines=11> */
[----:B------:R-:W-:Y:S02]  /*239e0*/  MOV R9, R6 ;  /* 0x0000000600097202 */ /* 0x000fe40000000f00 */
        /* <DEDUP_REMOVED lines=10> */
[----:B------:R-:W-:-:S04]  /*23a90*/  @P0 SHF.R.U32.HI R2, RZ, R3, R9 ;  /* 0x00000003ff020219 */ /* 0x000fc80000011609 */
[----:B------:R-:W-:Y:S02]  /*23aa0*/  IADD3 R9, -R2, RZ, RZ ;  /* 0x000000ff02097210 */ /* 0x000fe40007ffe1ff */
[----:B------:R-:W-:-:S03]  /*23ab0*/  SHF.R.S32.HI R3, RZ, 0x1f, R2 ;  /* 0x0000001fff037819 */ /* 0x000fc60000011402 */
[----:B------:R-:W-:Y:S02]  /*23ac0*/  IMAD R9, R10, R9, R6 ;  /* 0x000000090a097224 */ /* 0x000fe400078e0206 */
[----:B------:R-:W-:Y:S02]  /*23ad0*/  IMAD R10, R12, UR6, RZ ;  /* 0x000000060c0a7c24 */ /* 0x000fe4000f8e02ff */
[----:B------:R-:W-:-:S04]  /*23ae0*/  IMAD.WIDE.U32 R2, R0, UR6, R2 ;  /* 0x0000000600027c25 */ /* 0x000fc8000f8e0002 */
[----:B------:R-:W-:-:S04]  /*23af0*/  IMAD R10, R0, UR7, R10 ;  /* 0x00000007000a7c24 */ /* 0x000fc8000f8e020a */
[----:B------:R-:W-:Y:S01]  /*23b00*/  IMAD.IADD R3, R10, 0x1, R3 ;  /* 0x000000010a037824 */ /* 0x000fe200078e0203 */
[----:B------:R-:W-:-:S04]  /*23b10*/  LEA R10, P0, R2, UR4, 0x2 ;  /* 0x00000004020a7c11 */ /* 0x000fc8000f8010ff */
[----:B------:R-:W-:-:S05]  /*23b20*/  LEA.HI.X R11, R2, UR5, R3, 0x2, P0 ;  /* 0x00000005020b7c11 */ /* 0x000fca00080f1403 */
[----:B------:R0:W5:Y:S04]  /*23b30*/  LDG.E R10, desc[UR8][R10.64] ;  /* 0x000000080a0a7981 */ /* 0x000168000c1e1900 */
.L_x_743:
[----:B------:R-:W1:Y:S01]  /*23b40*/  S2R R3, SR_CgaCtaId ;  /* 0x0000000000037919 */ /* 0x000e620000008800 */
[----:B------:R-:W-:-:S04]  /*23b50*/  MOV R2, 0x400 ;  /* 0x0000040000027802 */ /* 0x000fc80000000f00 */
[----:B-1----:R-:W-:Y:S02]  /*23b60*/  LEA R2, R3, R2, 0x18 ;  /* 0x0000000203027211 */ /* 0x002fe400078ec0ff */
[----:B------:R-:W-:Y:S02]  /*23b70*/  SHF.L.U32 R3, R8, 0x1f, RZ ;  /* 0x0000001f08037819 */ /* 0x000fe400000006ff */
[----:B------:R-:W-:-:S04]  /*23b80*/  LEA R2, R7, R2, 0x3 ;  /* 0x0000000207027211 */ /* 0x000fc800078e18ff */
[----:B------:R-:W1:Y:S02]  /*23b90*/  SYNCS.PHASECHK.TRANS64.TRYWAIT P0, [R2+URZ+0x38840], R3 ;  /* 0x03884003020075a7 */ /* 0x000e64000800017f */
[----:B-1----:R-:W-:Y:S05]  /*23ba0*/  @!P0 BRA `(.L_x_744) ;  /* 0x00000030004c8947 */ /* 0x002fea0003800000 */
.L_x_841:
        /* <DEDUP_REMOVED lines=11> */
.L_x_745:
[----:B------:R-:W2:Y:S04]  /*23c60*/  LDL R15, [R1+0x4] ;  /* 0x00000400010f7983 */ /* 0x000ea80000100800 */
[----:B-1----:R-:W3:Y:S01]  /*23c70*/  LDL.LU R3, [R1+0x8] ;  /* 0x0000080001037983 */ /* 0x002ee20000300800 */
        /* <DEDUP_REMOVED lines=39> */
.L_x_842:
[----:B------:R-:W1:Y:S01]  /*23ef0*/  S2R R11, SR_TID.X ;  /* 0x00000000000b7919 */ /* 0x000e620000002100 */
[----:B------:R-:W-:-:S04]  /*23f00*/  UPRMT UR4, UR37, 0x9910, URZ ;  /* 0x0000991025047896 */ /* 0x000fc8000800003f */
[----:B------:R-:W-:Y:S01]  /*23f10*/  UISETP.NE.AND UP0, UPT, UR4, 0x2, UPT ;  /* 0x000000020400788c */ /* 0x000fe2000bf05270 */
[----:B-1----:R-:W-:-:S04]  /*23f20*/  LOP3.LUT R11, R11, 0x7f, RZ, 0xc0, !PT ;  /* 0x0000007f0b0b7812 */ /* 0x002fc800078ec0ff */
[----:B------:R-:W-:-:S13]  /*23f30*/  ISETP.NE.AND P0, PT, R11, RZ, PT ;  /* 0x000000ff0b00720c */ /* 0x000fda0003f05270 */
[----:B0-----:R-:W-:-:S04]  /*23f40*/  @!P0 IMAD.MOV.U32 R3, RZ, RZ, 0xa000 ;  /* 0x0000a000ff038424 */ /* 0x001fc800078e00ff */
[----:B------:R0:W-:Y:S01]  /*23f50*/  @!P0 SYNCS.ARRIVE.TRANS64 RZ, [R2+URZ+0x38850], R3 ;  /* 0x0388500302ff89a7 */ /* 0x0001e2000800003f */
[----:B------:R-:W-:-:S13]  /*23f60*/  PLOP3.LUT P0, PT, PT, PT, UP0, 0x40, 0x0 ;  /* 0x000000000000781c */ /* 0x000fda0003f0e808 */
[----:B0-----:R-:W-:Y:S05]  /*23f70*/  @!P0 BRA `(.L_x_747) ;  /* 0x0000000000048947 */ /* 0x001fea0003800000 */
[----:B------:R-:W-:Y:S01]  /*23f80*/  BPT.TRAP 0x1 ;  /* 0x000000040000795c */ /* 0x000fe20000300000 */
.L_x_747:
[----:B------:R-:W2:Y:S02]  /*23f90*/  LDL R3, [R1+0x18] ;  /* 0x0000180001037983 */ /* 0x000ea40000100800 */
[----:B--2---:R-:W-:-:S13]  /*23fa0*/  LOP3.LUT P0, RZ, R3, 0x40, RZ, 0xc0, !PT ;  /* 0x0000004003ff7812 */ /* 0x004fda000780c0ff */
[----:B------:R-:W-:Y:S05]  /*23fb0*/  @P0 BRA `(.L_x_748) ;  /* 0x0000000000040947 */ /* 0x000fea0003800000 */
[----:B------:R-:W-:Y:S01]  /*23fc0*/  BPT.TRAP 0x1 ;  /* 0x000000040000795c */ /* 0x000fe20000300000 */
.L_x_748:
        /* <DEDUP_REMOVED lines=16> */
[----:B------:R-:W-:Y:S02]  /*240d0*/  MOV R5, R10 ;  /* 0x0000000a00057202 */ /* 0x000fe40000000f00 */
        /* <DEDUP_REMOVED lines=23> */
.L_x_742:
[----:B------:R-:W-:Y:S05]  /*24250*/  BSYNC B1 ;  /* 0x0000000000017941 */ /* 0x000fea0003800000 */
.L_x_741:
        /* <DEDUP_REMOVED lines=10> */
[----:B------:R-:W-:Y:S02]  /*24300*/  IADD3 R9, R6, -0x1, RZ ;  /* 0xffffffff06097810 */ /* 0x000fe40007ffe0ff */
        /* <DEDUP_REMOVED lines=21> */
.L_x_751:
[----:B------:R-:W2:Y:S01]  /*24460*/  S2R R3, SR_CgaCtaId ;  /* 0x0000000000037919 */ /* 0x000ea20000008800 */
[----:B------:R-:W-:-:S04]  /*24470*/  MOV R2, 0x400 ;  /* 0x0000040000027802 */ /* 0x000fc80000000f00 */
[----:B--2---:R-:W-:Y:S02]  /*24480*/  LEA R2, R3, R2, 0x18 ;  /* 0x0000000203027211 */ /* 0x004fe400078ec0ff */
[----:B------:R-:W-:Y:S02]  /*24490*/  SHF.L.U32 R3, R13, 0x1f, RZ ;  /* 0x0000001f0d037819 */ /* 0x000fe400000006ff */
[----:B------:R-:W-:-:S04]  /*244a0*/  LEA R2, R14, R2, 0x3 ;  /* 0x000000020e027211 */ /* 0x000fc800078e18ff */
[----:B------:R-:W2:Y:S02]  /*244b0*/  SYNCS.PHASECHK.TRANS64.TRYWAIT P0, [R2+URZ+0x38840], R3 ;  /* 0x03884003020075a7 */ /* 0x000ea4000800017f */
[----:B--2---:R-:W-:Y:S05]  /*244c0*/  @!P0 BRA `(.L_x_752) ;  /* 0x00000028002c8947 */ /* 0x004fea0003800000 */
.L_x_843:
        /* <DEDUP_REMOVED lines=11> */
.L_x_753:
[----:B0-----:R-:W3:Y:S04]  /*24580*/  LDL R14, [R1] ;  /* 0x00000000010e7983 */ /* 0x001ee80000100800 */
[----:B------:R-:W4:Y:S01]  /*24590*/  LDL R13, [R1+0x4] ;  /* 0x00000400010d7983 */ /* 0x000f220000100800 */
[----:B--2---:R-:W-:Y:S01]  /*245a0*/  MOV R3, 0x400 ;  /* 0x0000040000037802 */ /* 0x004fe20000000f00 */
[----:B------:R-:W-:Y:S01]  /*245b0*/  UIADD3 UR4, UP0, UR38, 0x370, URZ ;  /* 0x0000037026047890 */ /* 0x000fe2000ff1e03f */
[----:B------:R-:W-:Y:S01]  /*245c0*/  R2UR UR9, R2 ;  /* 0x00000000020972ca */ /* 0x000fe200000e0000 */
[----:B------:R-:W0:Y:S01]  /*245d0*/  S2R R11, SR_CgaCtaId ;  /* 0x00000000000b7919 */ /* 0x000e220000008800 */
[----:B------:R-:W-:Y:S01]  /*245e0*/  R2UR UR11, R9 ;  /* 0x00000000090b72ca */ /* 0x000fe200000e0000 */
[----:B------:R-:W-:Y:S01]  /*245f0*/  UMOV UR10, URZ ;  /* 0x0000003f000a7c82 */ /* 0x000fe20008000000 */
[----:B------:R-:W-:Y:S01]  /*24600*/  R2UR UR12, R4 ;  /* 0x00000000040c72ca */ /* 0x000fe200000e0000 */
[----:B------:R-:W-:Y:S01]  /*24610*/  UMOV UR6, 0x0 ;  /* 0x0000000000067882 */ /* 0x000fe20000000000 */
[----:B-----5:R-:W-:Y:S01]  /*24620*/  R2UR UR13, R10 ;  /* 0x000000000a0d72ca */ /* 0x020fe200000e0000 */
[----:B------:R-:W-:Y:S01]  /*24630*/  UMOV UR7, 0x14f00000 ;  /* 0x14f0000000077882 */ /* 0x000fe20000000000 */
[----:B------:R-:W-:Y:S01]  /*24640*/  UMOV UR17, 0x40 ;  /* 0x0000004000117882 */ /* 0x000fe20000000000 */
[----:B------:R-:W-:Y:S01]  /*24650*/  UMOV UR18, 0x80 ;  /* 0x0000008000127882 */ /* 0x000fe20000000000 */
[----:B------:R-:W-:-:S03]  /*24660*/  SHF.L.U32 R8, R8, 0x1f, RZ ;  /* 0x0000001f08087819 */ /* 0x000fc600000006ff */
[----:B------:R-:W-:Y:S01]  /*24670*/  UIADD3 UR9, UR9, 0x38830, URZ ;  /* 0x0003883009097890 */ /* 0x000fe2000fffe03f */
[----:B0-----:R-:W-:-:S05]  /*24680*/  LEA R3, R11, R3, 0x18 ;  /* 0x000000030b037211 */ /* 0x001fca00078ec0ff */
[----:B---3--:R-:W-:Y:S01]  /*24690*/  IMAD R2, R14, 0xa000, R3 ;  /* 0x0000a0000e027824 */ /* 0x008fe200078e0203 */
[----:B----4-:R-:W-:-:S04]  /*246a0*/  R2UR UR5, R13 ;  /* 0x000000000d0572ca */ /* 0x010fc800000e0000 */
[----:B------:R-:W-:Y:S02]  /*246b0*/  R2UR UR14, R2 ;  /* 0x00000000020e72ca */ /* 0x000fe400000e0000 */
[----:B------:R-:W-:-:S07]  /*246c0*/  LEA R2, R7, R3, 0x3 ;  /* 0x0000000307027211 */ /* 0x000fce00078e18ff */
[----:B------:R-:W-:-:S04]  /*246d0*/  UIMAD UR11, UR11, 0x50, UR5 ;  /* 0x000000500b0b78a4 */ /* 0x000fc8000f8e0205 */
[----:B------:R-:W-:Y:S02]  /*246e0*/  UIADD3 UR8, UR14, 0x24400, URZ ;  /* 0x000244000e087890 */ /* 0x000fe4000fffe03f */
        /* <DEDUP_REMOVED lines=17> */
.L_x_844:
[----:B------:R-:W1:Y:S01]  /*24800*/  S2R R3, SR_TID.X ;  /* 0x0000000000037919 */ /* 0x000e620000002100 */
[----:B------:R-:W-:-:S04]  /*24810*/  UPRMT UR4, UR37, 0x9910, URZ ;  /* 0x0000991025047896 */ /* 0x000fc8000800003f */
[----:B------:R-:W-:Y:S01]  /*24820*/  UISETP.NE.AND UP0, UPT, UR4, 0x2, UPT ;  /* 0x000000020400788c */ /* 0x000fe2000bf05270 */
[----:B-1----:R-:W-:-:S04]  /*24830*/  LOP3.LUT R3, R3, 0x7f, RZ, 0xc0, !PT ;  /* 0x0000007f03037812 */ /* 0x002fc800078ec0ff */
[----:B------:R-:W-:-:S13]  /*24840*/  ISETP.NE.AND P0, PT, R3, RZ, PT ;  /* 0x000000ff0300720c */ /* 0x000fda0003f05270 */
[----:B------:R-:W-:-:S04]  /*24850*/  @!P0 IMAD.MOV.U32 R3, RZ, RZ, 0xa000 ;  /* 0x0000a000ff038424 */ /* 0x000fc800078e00ff */
[----:B------:R1:W-:Y:S01]  /*24860*/  @!P0 SYNCS.ARRIVE.TRANS64 RZ, [R2+URZ+0x38850], R3 ;  /* 0x0388500302ff89a7 */ /* 0x0003e2000800003f */
[----:B------:R-:W-:-:S13]  /*24870*/  PLOP3.LUT P0, PT, PT, PT, UP0, 0x40, 0x0 ;  /* 0x000000000000781c */ /* 0x000fda0003f0e808 */
[----:B-1----:R-:W-:Y:S05]  /*24880*/  @!P0 BRA `(.L_x_755) ;  /* 0x0000000000048947 */ /* 0x002fea0003800000 */
[----:B------:R-:W-:Y:S01]  /*24890*/  BPT.TRAP 0x1 ;  /* 0x000000040000795c */ /* 0x000fe20000300000 */
.L_x_755:
[----:B------:R-:W2:Y:S02]  /*248a0*/  LDL R3, [R1+0x18] ;  /* 0x0000180001037983 */ /* 0x000ea40000100800 */
[----:B--2---:R-:W-:-:S13]  /*248b0*/  LOP3.LUT P0, RZ, R3, 0x40, RZ, 0xc0, !PT ;  /* 0x0000004003ff7812 */ /* 0x004fda000780c0ff */
[----:B------:R-:W-:Y:S05]  /*248c0*/  @P0 BRA `(.L_x_756) ;  /* 0x0000000000040947 */ /* 0x000fea0003800000 */
[----:B------:R-:W-:Y:S01]  /*248d0*/  BPT.TRAP 0x1 ;  /* 0x000000040000795c */ /* 0x000fe20000300000 */
.L_x_756:
[----:B------:R-:W2:Y:S01]  /*248e0*/  LDL.LU R13, [R1+0xc] ;  /* 0x00000c00010d7983 */ /* 0x000ea20000300800 */
[----:B0-----:R-:W-:-:S03]  /*248f0*/  MOV R8, 0x400 ;  /* 0x0000040000087802 */ /* 0x001fc60000000f00 */
[----:B------:R-:W3:Y:S01]  /*24900*/  LDL R3, [R1+0x4] ;  /* 0x0000040001037983 */ /* 0x000ee20000100800 */
        /* <DEDUP_REMOVED lines=18> */
[----:B------:R-:W-:Y:S02]  /*24a30*/  MOV R5, R10 ;  /* 0x0000000a00057202 */ /* 0x000fe40000000f00 */
[----:B--2---:R-:W-:-:S02]  /*24a40*/  R2UR UR11, R13 ;  /* 0x000000000d0b72ca */ /* 0x004fc400000e0000 */
        /* <DEDUP_REMOVED lines=16> */
.L_x_750:
[----:B------:R-:W-:Y:S05]  /*24b50*/  BSYNC B1 ;  /* 0x0000000000017941 */ /* 0x000fea0003800000 */
.L_x_749:
[C---:B------:R-:W-:Y:S01]  /*24b60*/  ISETP.GT.AND P0, PT, R6.reuse, 0x1, PT ;  /* 0x000000010600780c */ /* 0x040fe20003f04270 */
[----:B------:R-:W-:-:S12]  /*24b70*/  VIADD R6, R6, 0xfffffffe ;  /* 0xfffffffe06067836 */ /* 0x000fd80000000000 */
[----:B------:R-:W-:Y:S05]  /*24b80*/  @P0 BRA `(.L_x_757) ;  /* 0xffffffec00680947 */ /* 0x000fea000383ffff */
.L_x_730:
[----:B------:R-:W-:Y:S05]  /*24b90*/  BSYNC B0 ;  /* 0x0000000000007941 */ /* 0x000fea0003800000 */
.L_x_729:
        /* <DEDUP_REMOVED lines=9> */
[----:B------:R-:W-:Y:S01]  /*24c30*/  ULDC.64 UR6, c[0x0][0x208] ;  /* 0x0000820000067ab9 */ /* 0x000fe20000000a00 */
[----:B-1----:R-:W-:-:S06]  /*24c40*/  ISETP.EQ.U32.AND P0, PT, R0, R7, PT ;  /* 0x000000070000720c */ /* 0x002fcc0003f02070 */
[----:B------:R-:W2:Y:S07]  /*24c50*/  POPC R7, UR4 ;  /* 0x0000000400077d09 */ /* 0x000eae0008000000 */
[----:B--2---:R-:W2:Y:S01]  /*24c60*/  @P0 ATOMG.E.ADD.STRONG.GPU PT, R3, desc[UR6][R2.64], R7 ;  /* 0x00000007020309a8 */ /* 0x004ea200081ee1c6 */
[----:B------:R-:W1:Y:S02]  /*24c70*/  S2R R6, SR_LTMASK ;  /* 0x0000000000067919 */ /* 0x000e640000003900 */
[----:B-1----:R-:W-:-:S04]  /*24c80*/  LOP3.LUT R6, R6, UR4, RZ, 0xc0, !PT ;  /* 0x0000000406067c12 */ /* 0x002fc8000f8ec0ff */
[----:B------:R-:W1:Y:S01]  /*24c90*/  POPC R9, R6 ;  /* 0x0000000600097309 */ /* 0x000e620000000000 */
[----:B--2---:R-:W1:Y:S02]  /*24ca0*/  SHFL.IDX PT, R0, R3, R0, 0x1f ;  /* 0x00001f0003007589 */ /* 0x004e6400000e0000 */
[----:B-1----:R-:W-:-:S07]  /*24cb0*/  IADD3 R16, R0, UR36, R9 ;  /* 0x0000002400107c10 */ /* 0x002fce000fffe009 */
.L_x_759:
[----:B------:R-:W-:Y:S05]  /*24cc0*/  BSYNC B0 ;  /* 0x0000000000007941 */ /* 0x000fea0003800000 */
.L_x_758:
[----:B------:R-:W-:Y:S04]  /*24cd0*/  BSSY B0, `(.L_x_760) ;  /* 0x000003f000007945 */ /* 0x000fe80003800000 */
[----:B------:R-:W-:Y:S05]  /*24ce0*/  @!P6 BRA `(.L_x_761) ;  /* 0x0000000000f4e947 */ /* 0x000fea0003800000 */
[----:B------:R-:W2:Y:S01]  /*24cf0*/  LDL R2, [R1] ;  /* 0x0000000001027983 */ /* 0x000ea20000100800 */
[----:B------:R-:W-:-:S03]  /*24d00*/  MOV R3, 0x400 ;  /* 0x0000040000037802 */ /* 0x000fc60000000f00 */
[----:B------:R-:W3:Y:S01]  /*24d10*/  LDL R0, [R1+0x8] ;  /* 0x0000080001007983 */ /* 0x000ee20000100800 */
[----:B------:R-:W1:Y:S02]  /*24d20*/  S2R R6, SR_CgaCtaId ;  /* 0x0000000000067919 */ /* 0x000e640000008800 */
[----:B-1----:R-:W-:-:S04]  /*24d30*/  LEA R3, R6, R3, 0x18 ;  /* 0x0000000306037211 */ /* 0x002fc800078ec0ff */
[----:B--2---:R-:W-:Y:S02]  /*24d40*/  LEA R3, R2, R3, 0x3 ;  /* 0x0000000302037211 */ /* 0x004fe400078e18ff */
[----:B---3--:R-:W-:-:S04]  /*24d50*/  SHF.L.U32 R0, R0, 0x1f, RZ ;  /* 0x0000001f00007819 */ /* 0x008fc800000006ff */
[----:B------:R-:W1:Y:S02]  /*24d60*/  SYNCS.PHASECHK.TRANS64.TRYWAIT P0, [R3+URZ+0x38860], R0 ;  /* 0x03886000030075a7 */ /* 0x000e64000800017f */
[----:B-1----:R-:W-:Y:S05]  /*24d70*/  @!P0 BRA `(.L_x_762) ;  /* 0x0000002000288947 */ /* 0x002fea0003800000 */
.L_x_845:
[----:B------:R-:W2:Y:S01]  /*24d80*/  S2R R2, SR_TID.X ;  /* 0x0000000000027919 */ /* 0x000ea20000002100 */
[----:B------:R-:W-:-:S04]  /*24d90*/  UPRMT UR4, UR37, 0x9910, URZ ;  /* 0x0000991025047896 */ /* 0x000fc8000800003f */
[----:B------:R-:W-:Y:S01]  /*24da0*/  UISETP.NE.AND UP0, UPT, UR4, 0x2, UPT ;  /* 0x000000020400788c */ /* 0x000fe2000bf05270 */
[----:B--2---:R-:W-:-:S04]  /*24db0*/  LOP3.LUT R2, R2, 0x7f, RZ, 0xc0, !PT ;  /* 0x0000007f02027812 */ /* 0x004fc800078ec0ff */
[----:B------:R-:W-:-:S13]  /*24dc0*/  ISETP.NE.AND P0, PT, R2, RZ, PT ;  /* 0x000000ff0200720c */ /* 0x000fda0003f05270 */
[----:B-1----:R-:W-:-:S04]  /*24dd0*/  @!P0 IMAD.MOV.U32 R0, RZ, RZ, 0xa000 ;  /* 0x0000a000ff008424 */ /* 0x002fc800078e00ff */
[----:B------:R1:W-:Y:S01]  /*24de0*/  @!P0 SYNCS.ARRIVE.TRANS64 RZ, [R3+URZ+0x38850], R0 ;  /* 0x0388500003ff89a7 */ /* 0x0003e2000800003f */
[----:B------:R-:W-:-:S13]  /*24df0*/  PLOP3.LUT P0, PT, PT, PT, UP0, 0x40, 0x0 ;  /* 0x000000000000781c */ /* 0x000fda0003f0e808 */
[----:B-1----:R-:W-:Y:S05]  /*24e00*/  @!P0 BRA `(.L_x_763) ;  /* 0x0000000000048947 */ /* 0x002fea0003800000 */
[----:B------:R-:W-:Y:S01]  /*24e10*/  BPT.TRAP 0x1 ;  /* 0x000000040000795c */ /* 0x000fe20000300000 */
.L_x_763:
[----:B------:R-:W2:Y:S02]  /*24e20*/  LDL R0, [R1+0x18] ;  /* 0x0000180001007983 */ /* 0x000ea40000100800 */
[----:B--2---:R-:W-:-:S13]  /*24e30*/  LOP3.LUT P0, RZ, R0, 0x40, RZ, 0xc0, !PT ;  /* 0x0000004000ff7812 */ /* 0x004fda000780c0ff */
[----:B------:R-:W-:Y:S05]  /*24e40*/  @P0 BRA `(.L_x_764) ;  /* 0x0000000000040947 */ /* 0x000fea0003800000 */
[----:B------:R-:W-:Y:S01]  /*24e50*/  BPT.TRAP 0x1 ;  /* 0x000000040000795c */ /* 0x000fe20000300000 */
.L_x_764:
[----:B------:R-:W2:Y:S01]  /*24e60*/  LDL R0, [R1] ;  /* 0x0000000001007983 */ /* 0x000ea20000100800 */
        /* <DEDUP_REMOVED lines=37> */
.L_x_761:
[----:B------:R-:W-:Y:S05]  /*250c0*/  BSYNC B0 ;  /* 0x0000000000007941 */ /* 0x000fea0003800000 */
.L_x_760:
[----:B------:R-:W2:Y:S04]  /*250d0*/  LDL.LU R0, [R1] ;  /* 0x0000000001007983 */ /* 0x000ea80000300800 */
[----:B------:R-:W3:Y:S01]  /*250e0*/  LDL.LU R3, [R1+0x8] ;  /* 0x0000080001037983 */ /* 0x000ee20000300800 */
[----:B--2---:R-:W-:-:S04]  /*250f0*/  IADD3 R0, R0, 0x1, RZ ;  /* 0x0000000100007810 */ /* 0x004fc80007ffe0ff */
[----:B------:R-:W-:-:S04]  /*25100*/  ISETP.NE.AND P0, PT, R0, 0x2, PT ;  /* 0x000000020000780c */ /* 0x000fc80003f05270 */
[----:B------:R-:W-:Y:S02]  /*25110*/  SEL R2, RZ, 0x1, P0 ;  /* 0x00000001ff027807 */ /* 0x000fe40000000000 */
[----:B------:R-:W-:Y:S02]  /*25120*/  SEL R0, R0, RZ, P0 ;  /* 0x000000ff00007207 */ /* 0x000fe40000000000 */
[----:B---3--:R-:W-:-:S05]  /*25130*/  LOP3.LUT R3, R3, R2, RZ, 0x3c, !PT ;  /* 0x0000000203037212 */ /* 0x008fca00078e3cff */
[----:B------:R1:W-:Y:S04]  /*25140*/  STL [R1+0x8], R3 ;  /* 0x0000080301007387 */ /* 0x0003e80000100800 */
[----:B------:R1:W-:Y:S02]  /*25150*/  STL [R1], R0 ;  /* 0x0000000001007387 */ /* 0x0003e40000100800 */
.L_x_713:
[----:B------:R-:W-:Y:S05]  /*25160*/  BSYNC B6 ;  /* 0x0000000000067941 */ /* 0x000fea0003800000 */
.L_x_711:
[----:B------:R-:W-:-:S03]  /*25170*/  UMOV UR4, 0xffffffff ;  /* 0xffffffff00047882 */ /* 0x000fc60000000000 */
[----:B------:R-:W-:Y:S05]  /*25180*/  BRA.DIV UR4, `(.L_x_765) ;  /* 0x0000001e04387947 */ /* 0x000fea000b800000 */
[----:B------:R2:W3:Y:S04]  /*25190*/  SHFL.IDX PT, R4, R16, RZ, 0x1f ;  /* 0x00001fff10047589 */ /* 0x0004e800000e0000 */
[----:B------:R2:W4:Y:S02]  /*251a0*/  SHFL.IDX PT, R5, R16, 0x1, 0x1f ;  /* 0x00201f0010057f89 */ /* 0x00052400000e0000 */
.L_x_849:
[----:B------:R-:W0:Y:S01]  /*251b0*/  S2R R9, SR_TID.X ;  /* 0x0000000000097919 */ /* 0x000e220000002100 */
[----:B------:R-:W-:Y:S01]  /*251c0*/  ULDC UR4, c[0x0][0xc14] ;  /* 0x0003050000047ab9 */ /* 0x000fe20000000800 */
[----:B------:R-:W-:Y:S01]  /*251d0*/  BSSY B0, `(.L_x_766) ;  /* 0x000000c000007945 */ /* 0x000fe20003800000 */
[----:B-1----:R-:W-:Y:S01]  /*251e0*/  MOV R0, UR4 ;  /* 0x0000000400007c02 */ /* 0x002fe20008000f00 */
        /* <DEDUP_REMOVED lines=10> */
.L_x_767:
[----:B------:R-:W-:Y:S05]  /*25290*/  BSYNC B0 ;  /* 0x0000000000007941 */ /* 0x000fea0003800000 */
.L_x_766:
[----:B------:R-:W-:-:S03]  /*252a0*/  UMOV UR4, 0xffffffff ;  /* 0xffffffff00047882 */ /* 0x000fc60000000000 */
[----:B------:R-:W-:Y:S05]  /*252b0*/  BRA.DIV UR4, `(.L_x_768) ;  /* 0x0000001e04387947 */ /* 0x000fea000b800000 */
[----:B-----5:R-:W1:Y:S01]  /*252c0*/  SHFL.UP PT, R14, R3, 0x1, RZ ;  /* 0x04200000030e7989 */ /* 0x020e6200000e00ff */
[C---:B------:R-:W-:Y:S02]  /*252d0*/  ISETP.NE.AND P0, PT, R9.reuse, RZ, PT ;  /* 0x000000ff0900720c */ /* 0x040fe40003f05270 */
[C---:B------:R-:W-:Y:S02]  /*252e0*/  ISETP.GE.U32.AND P1, PT, R9.reuse, 0x2, PT ;  /* 0x000000020900780c */ /* 0x040fe40003f26070 */
        /* <DEDUP_REMOVED lines=12> */
[----:B-1----:R-:W-:-:S05]  /*253b0*/  SEL R8, R14, RZ, P1 ;  /* 0x000000ff0e087207 */ /* 0x002fca0000800000 */
[----:B------:R-:W-:-:S05]  /*253c0*/  IMAD.IADD R8, R7, 0x1, R8 ;  /* 0x0000000107087824 */ /* 0x000fca00078e0208 */
[----:B------:R-:W1:Y:S02]  /*253d0*/  SHFL.UP PT, R14, R8, 0x10, RZ ;  /* 0x06000000080e7989 */ /* 0x000e6400000e00ff */
[----:B-1----:R-:W-:-:S04]  /*253e0*/  SEL R9, R14, RZ, P0 ;  /* 0x000000ff0e097207 */ /* 0x002fc80000000000 */
[----:B0-----:R-:W-:-:S05]  /*253f0*/  IADD3 R2, R8, R9, RZ ;  /* 0x0000000908027210 */ /* 0x001fca0007ffe0ff */
[----:B------:R0:W1:Y:S02]  /*25400*/  SHFL.IDX PT, R14, R2, 0x1f, 0x1f ;  /* 0x03e01f00020e7f89 */ /* 0x00006400000e0000 */
.L_x_857:
[----:B------:R-:W-:Y:S02]  /*25410*/  ULDC UR4, c[0x0][0xc10] ;  /* 0x0003040000047ab9 */ /* 0x000fe40000000800 */
[----:B--2---:R-:W-:-:S04]  /*25420*/  IMAD.U32 R16, RZ, RZ, UR4 ;  /* 0x00000004ff107e24 */ /* 0x004fc8000f8e00ff */
[----:B-1----:R-:W-:-:S05]  /*25430*/  IMAD R14, R14, R16, RZ ;  /* 0x000000100e0e7224 */ /* 0x002fca00078e02ff */
[----:B----4-:R-:W-:-:S04]  /*25440*/  IADD3 R5, R5, R14, RZ ;  /* 0x0000000e05057210 */ /* 0x010fc80007ffe0ff */
[----:B---3--:R-:W-:-:S13]  /*25450*/  ISETP.GT.AND P0, PT, R5, R4, PT ;  /* 0x000000040500720c */ /* 0x008fda0003f04270 */
[----:B------:R-:W-:Y:S05]  /*25460*/  @P0 BRA `(.L_x_769) ;  /* 0x0000000000b80947 */ /* 0x000fea0003800000 */
[----:B------:R-:W1:Y:S02]  /*25470*/  LDC R0, c[0x0][0xc14] ;  /* 0x00030500ff007b82 */ /* 0x000e640000000800 */
.L_x_774:
[----:B------:R-:W-:-:S05]  /*25480*/  VIADD R19, R19, 0x1f ;  /* 0x0000001f13137836 */ /* 0x000fca0000000000 */
[----:B-1----:R-:W-:-:S13]  /*25490*/  ISETP.GE.AND P0, PT, R19, R0, PT ;  /* 0x000000001300720c */ /* 0x002fda0003f06270 */
[----:B------:R-:W-:Y:S05]  /*254a0*/  @P0 BRA `(.L_x_770) ;  /* 0x0000000400600947 */ /* 0x000fea0003800000 */
[----:B------:R-:W1:Y:S01]  /*254b0*/  S2R R9, SR_TID.X ;  /* 0x0000000000097919 */ /* 0x000e620000002100 */
[----:B------:R-:W-:Y:S01]  /*254c0*/  BSSY B0, `(.L_x_771) ;  /* 0x000000b000007945 */ /* 0x000fe20003800000 */
[----:B------:R-:W-:Y:S01]  /*254d0*/  IMAD.MOV.U32 R3, RZ, RZ, RZ ;  /* 0x000000ffff037224 */ /* 0x000fe200078e00ff */
[----:B-1----:R-:W-:-:S04]  /*254e0*/  LOP3.LUT R9, R9, 0x1f, RZ, 0xc0, !PT ;  /* 0x0000001f09097812 */ /* 0x002fc800078ec0ff */
[C---:B------:R-:W-:Y:S02]  /*254f0*/  ISETP.NE.AND P1, PT, R9.reuse, 0x1f, PT ;  /* 0x0000001f0900780c */ /* 0x040fe40003f25270 */
[----:B------:R-:W-:-:S04]  /*25500*/  IADD3 R7, R9, R19, RZ ;  /* 0x0000001309077210 */ /* 0x000fc80007ffe0ff */
[----:B------:R-:W-:-:S13]  /*25510*/  ISETP.GE.OR P0, PT, R7, R0, !P1 ;  /* 0x000000000700720c */ /* 0x000fda0004f06670 */
[----:B------:R-:W-:Y:S05]  /*25520*/  @P0 BRA `(.L_x_772) ;  /* 0x0000000000100947 */ /* 0x000fea0003800000 */
[----:B0-----:R-:W0:Y:S01]  /*25530*/  LDC.64 R2, c[0x0][0xc58] ;  /* 0x00031600ff027b82 */ /* 0x001e220000000a00 */
[----:B------:R-:W-:Y:S01]  /*25540*/  ULDC.64 UR4, c[0x0][0x208] ;  /* 0x0000820000047ab9 */ /* 0x000fe20000000a00 */
[----:B0-----:R-:W-:-:S06]  /*25550*/  IMAD.WIDE R2, R7, 0x4, R2 ;  /* 0x0000000407027825 */ /* 0x001fcc00078e0202 */
[----:B------:R1:W5:Y:S02]  /*25560*/  LDG.E R3, desc[UR4][R2.64] ;  /* 0x0000000402037981 */ /* 0x000364000c1e1900 */
.L_x_772:
[----:B------:R-:W-:Y:S05]  /*25570*/  BSYNC B0 ;  /* 0x0000000000007941 */ /* 0x000fea0003800000 */
.L_x_771:
[----:B------:R-:W-:-:S03]  /*25580*/  UMOV UR4, 0xffffffff ;  /* 0xffffffff00047882 */ /* 0x000fc60000000000 */
[----:B------:R-:W-:Y:S05]  /*25590*/  BRA.DIV UR4, `(.L_x_773) ;  /* 0x0000001e04507947 */ /* 0x000fea000b800000 */
[----:B-----5:R-:W2:Y:S01]  /*255a0*/  SHFL.UP PT, R14, R3, 0x1, RZ ;  /* 0x04200000030e7989 */ /* 0x020ea200000e00ff */
[C---:B------:R-:W-:Y:S02]  /*255b0*/  ISETP.NE.AND P0, PT, R9.reuse, RZ, PT ;  /* 0x000000ff0900720c */ /* 0x040fe40003f05270 */
[C---:B------:R-:W-:Y:S02]  /*255c0*/  ISETP.GE.U32.AND P1, PT, R9.reuse, 0x2, PT ;  /* 0x000000020900780c */ /* 0x040fe40003f26070 */
[----:B--2---:R-:W-:Y:S02]  /*255d0*/  SEL R14, R14, RZ, P0 ;  /* 0x000000ff0e0e7207 */ /* 0x004fe40000000000 */
[----:B------:R-:W-:Y:S02]  /*255e0*/  ISETP.GE.U32.AND P0, PT, R9, 0x4, PT ;  /* 0x000000040900780c */ /* 0x000fe40003f06070 */
[----:B------:R-:W-:-:S05]  /*255f0*/  IADD3 R13, R3, R14, RZ ;  /* 0x0000000e030d7210 */ /* 0x000fca0007ffe0ff */
[----:B------:R-:W2:Y:S02]  /*25600*/  SHFL.UP PT, R14, R13, 0x2, RZ ;  /* 0x044000000d0e7989 */ /* 0x000ea400000e00ff */
[----:B--2---:R-:W-:Y:S02]  /*25610*/  SEL R6, R14, RZ, P1 ;  /* 0x000000ff0e067207 */ /* 0x004fe40000800000 */
[----:B------:R-:W-:-:S03]  /*25620*/  ISETP.GE.U32.AND P1, PT, R9, 0x8, PT ;  /* 0x000000080900780c */ /* 0x000fc60003f26070 */
[----:B------:R-:W-:-:S05]  /*25630*/  IMAD.IADD R6, R13, 0x1, R6 ;  /* 0x000000010d067824 */ /* 0x000fca00078e0206 */
[----:B------:R-:W2:Y:S02]  /*25640*/  SHFL.UP PT, R14, R6, 0x4, RZ ;  /* 0x04800000060e7989 */ /* 0x000ea400000e00ff */
[----:B--2---:R-:W-:Y:S02]  /*25650*/  SEL R7, R14, RZ, P0 ;  /* 0x000000ff0e077207 */ /* 0x004fe40000000000 */
[----:B------:R-:W-:Y:S02]  /*25660*/  ISETP.GE.U32.AND P0, PT, R9, 0x10, PT ;  /* 0x000000100900780c */ /* 0x000fe40003f06070 */
[----:B------:R-:W-:-:S05]  /*25670*/  IADD3 R7, R6, R7, RZ ;  /* 0x0000000706077210 */ /* 0x000fca0007ffe0ff */
[----:B------:R-:W2:Y:S02]  /*25680*/  SHFL.UP PT, R14, R7, 0x8, RZ ;  /* 0x05000000070e7989 */ /* 0x000ea400000e00ff */
[----:B--2---:R-:W-:-:S05]  /*25690*/  SEL R8, R14, RZ, P1 ;  /* 0x000000ff0e087207 */ /* 0x004fca0000800000 */
[----:B------:R-:W-:-:S05]  /*256a0*/  IMAD.IADD R8, R7, 0x1, R8 ;  /* 0x0000000107087824 */ /* 0x000fca00078e0208 */
[----:B------:R-:W2:Y:S02]  /*256b0*/  SHFL.UP PT, R14, R8, 0x10, RZ ;  /* 0x06000000080e7989 */ /* 0x000ea400000e00ff */
[----:B--2---:R-:W-:-:S04]  /*256c0*/  SEL R9, R14, RZ, P0 ;  /* 0x000000ff0e097207 */ /* 0x004fc80000000000 */
[----:B01----:R-:W-:-:S05]  /*256d0*/  IADD3 R2, R8, R9, RZ ;  /* 0x0000000908027210 */ /* 0x003fca0007ffe0ff */
[----:B------:R0:W1:Y:S02]  /*256e0*/  SHFL.IDX PT, R14, R2, 0x1f, 0x1f ;  /* 0x03e01f00020e7f89 */ /* 0x00006400000e0000 */
.L_x_865:
[----:B------:R-:W-:Y:S02]  /*256f0*/  ULDC UR4, c[0x0][0xc10] ;  /* 0x0003040000047ab9 */ /* 0x000fe40000000800 */
[----:B------:R-:W-:-:S04]  /*25700*/  IMAD.U32 R16, RZ, RZ, UR4 ;  /* 0x00000004ff107e24 */ /* 0x000fc8000f8e00ff */
[----:B-1----:R-:W-:-:S05]  /*25710*/  IMAD R14, R14, R16, RZ ;  /* 0x000000100e0e7224 */ /* 0x002fca00078e02ff */
[----:B------:R-:W-:-:S04]  /*25720*/  IADD3 R5, R14, R5, RZ ;  /* 0x000000050e057210 */ /* 0x000fc80007ffe0ff */
[----:B------:R-:W-:-:S13]  /*25730*/  ISETP.GT.AND P0, PT, R5, R4, PT ;  /* 0x000000040500720c */ /* 0x000fda0003f04270 */
[----:B------:R-:W-:Y:S05]  /*25740*/  @!P0 BRA `(.L_x_774) ;  /* 0xfffffffc004c8947 */ /* 0x000fea000383ffff */
.L_x_769:
        /* <DEDUP_REMOVED lines=8> */
.L_x_869:
[----:B------:R-:W-:Y:S02]  /*257d0*/  ISETP.NE.AND P0, PT, R6, RZ, PT ;  /* 0x000000ff0600720c */ /* 0x000fe40003f05270 */
[----:B------:R-:W-:-:S11]  /*257e0*/  MOV R14, RZ ;  /* 0x000000ff000e7202 */ /* 0x000fd60000000f00 */
[----:B------:R-:W-:Y:S05]  /*257f0*/  @!P0 BRA `(.L_x_776) ;  /* 0x0000000000108947 */ /* 0x000fea0003800000 */
[----:B------:R-:W-:Y:S01]  /*25800*/  UMOV UR4, 0xffffffff ;  /* 0xffffffff00047882 */ /* 0x000fe20000000000 */
[----:B------:R-:W-:Y:S02]  /*25810*/  VIADD R12, R5, 0xffffffff ;  /* 0xffffffff050c7836 */ /* 0x000fe40000000000 */
[----:B------:R-:W-:Y:S05]  /*25820*/  BRA.DIV UR4, `(.L_x_777) ;  /* 0x0000001e04c47947 */ /* 0x000fea000b800000 */
[----:B------:R3:W4:Y:S02]  /*25830*/  SHFL.IDX PT, R14, R2, R12, 0x1f ;  /* 0x00001f0c020e7589 */ /* 0x00072400000e0000 */
.L_x_776:
[----:B--2---:R-:W-:Y:S01]  /*25840*/  IABS R6, R17 ;  /* 0x0000001100067213 */ /* 0x004fe20000000000 */
[----:B----4-:R-:W-:Y:S01]  /*25850*/  IMAD R16, R14, R16, R7 ;  /* 0x000000100e107224 */ /* 0x010fe200078e0207 */
[----:B0--3--:R-:W-:Y:S02]  /*25860*/  MOV R2, RZ ;  /* 0x000000ff00027202 */ /* 0x009fe40000000f00 */
[----:B------:R-:W0:Y:S01]  /*25870*/  I2F.RP R7, R6 ;  /* 0x0000000600077306 */ /* 0x000e220000209400 */
[----:B------:R-:W-:-:S07]  /*25880*/  IADD3 R19, R5, R19, RZ ;  /* 0x0000001305137210 */ /* 0x000fce0007ffe0ff */
[----:B0-----:R-:W0:Y:S02]  /*25890*/  MUFU.RCP R7, R7 ;  /* 0x0000000700077308 */ /* 0x001e240000001000 */
[----:B0-----:R-:W-:-:S06]  /*258a0*/  IADD3 R8, R7, 0xffffffe, RZ ;  /* 0x0ffffffe07087810 */ /* 0x001fcc0007ffe0ff */
[----:B-1----:R-:W0:Y:S02]  /*258b0*/  F2I.FTZ.U32.TRUNC.NTZ R3, R8 ;  /* 0x0000000800037305 */ /* 0x002e24000021f000 */
[----:B0-----:R-:W-:-:S04]  /*258c0*/  IMAD.MOV R9, RZ, RZ, -R3 ;  /* 0x000000ffff097224 */ /* 0x001fc800078e0a03 */
[----:B------:R-:W-:-:S04]  /*258d0*/  IMAD R9, R9, R6, RZ ;  /* 0x0000000609097224 */ /* 0x000fc800078e02ff */
[----:B------:R-:W-:Y:S01]  /*258e0*/  IMAD.HI.U32 R3, R3, R9, R2 ;  /* 0x0000000903037227 */ /* 0x000fe200078e0002 */
[----:B------:R-:W-:-:S03]  /*258f0*/  IABS R9, R17 ;  /* 0x0000001100097213 */ /* 0x000fc60000000000 */
[----:B------:R-:W-:Y:S01]  /*25900*/  IMAD.IADD R2, R4, 0x1, -R16 ;  /* 0x0000000104027824 */ /* 0x000fe200078e0a10 */
[----:B------:R-:W-:-:S04]  /*25910*/  IADD3 R7, RZ, -R9, RZ ;  /* 0x80000009ff077210 */ /* 0x000fc80007ffe0ff */
        /* <DEDUP_REMOVED lines=8> */
[----:B------:R-:W-:Y:S01]  /*259a0*/  @P0 VIADD R3, R3, 0x1 ;  /* 0x0000000103030836 */ /* 0x000fe20000000000 */
[----:B------:R-:W-:-:S13]  /*259b0*/  ISETP.GE.AND P0, PT, R4, RZ, PT ;  /* 0x000000ff0400720c */ /* 0x000fda0003f06270 */
[----:B------:R-:W-:Y:S02]  /*259c0*/  @!P0 IADD3 R3, -R3, RZ, RZ ;  /* 0x000000ff03038210 */ /* 0x000fe40007ffe1ff */
[----:B------:R-:W-:-:S13]  /*259d0*/  ISETP.NE.AND P0, PT, R17, RZ, PT ;  /* 0x000000ff1100720c */ /* 0x000fda0003f05270 */
[----:B------:R-:W-:-:S05]  /*259e0*/  @!P0 LOP3.LUT R3, RZ, R17, RZ, 0x33, !PT ;  /* 0x00000011ff038212 */ /* 0x000fca00078e33ff */
[--C-:B------:R-:W-:Y:S02]  /*259f0*/  IMAD.MOV R4, RZ, RZ, -R3.reuse ;  /* 0x000000ffff047224 */ /* 0x100fe400078e0a03 */
[----:B------:R-:W-:Y:S02]  /*25a00*/  IMAD.MOV.U32 R18, RZ, RZ, R3 ;  /* 0x000000ffff127224 */ /* 0x000fe400078e0003 */
[----:B------:R-:W-:Y:S01]  /*25a10*/  IMAD R17, R17, R4, R2 ;  /* 0x0000000411117224 */ /* 0x000fe200078e0202 */
[----:B------:R-:W-:Y:S06]  /*25a20*/  BRA `(.L_x_778) ;  /* 0x00000000001c7947 */ /* 0x000fec0003800000 */
.L_x_770:
[----:B------:R-:W-:Y:S01]  /*25a30*/  UMOV UR4, URZ ;  /* 0x0000003f00047c82 */ /* 0x000fe20008000000 */
[----:B------:R-:W-:Y:S01]  /*25a40*/  UMOV UR5, URZ ;  /* 0x0000003f00057c82 */ /* 0x000fe20008000000 */
[----:B------:R-:W-:Y:S01]  /*25a50*/  ULDC UR6, c[0x0][0xc14] ;  /* 0x0003050000067ab9 */ /* 0x000fe20000000800 */
[----:B------:R-:W-:Y:S01]  /*25a60*/  MOV R16, R4 ;  /* 0x0000000400107202 */ /* 0x000fe20000000f00 */
[----:B------:R-:W-:Y:S01]  /*25a70*/  IMAD.U32 R17, RZ, RZ, UR4 ;  /* 0x00000004ff117e24 */ /* 0x000fe2000f8e00ff */
[----:B------:R-:W-:Y:S01]  /*25a80*/  MOV R18, UR5 ;  /* 0x0000000500127c02 */ /* 0x000fe20008000f00 */
[----:B------:R-:W-:-:S07]  /*25a90*/  IMAD.U32 R19, RZ, RZ, UR6 ;  /* 0x00000006ff137e24 */ /* 0x000fce000f8e00ff */
.L_x_778:
        /* <DEDUP_REMOVED lines=12> */
.L_x_690:
[----:B0-----:R-:W2:Y:S01]  /*25b60*/  LDL.LU R0, [R1+0x34] ;  /* 0x0000340001007983 */ /* 0x001ea20000300800 */
[----:B------:R-:W-:Y:S01]  /*25b70*/  BSSY B0, `(.L_x_780) ;  /* 0x000000b000007945 */ /* 0x000fe20003800000 */
[----:B------:R-:W0:Y:S01]  /*25b80*/  S2R R5, SR_CgaCtaId ;  /* 0x0000000000057919 */ /* 0x000e220000008800 */
[----:B--2---:R-:W-:-:S04]  /*25b90*/  IADD3 R0, R0, 0x1, RZ ;  /* 0x0000000100007810 */ /* 0x004fc80007ffe0ff */
[----:B-1----:R-:W-:-:S04]  /*25ba0*/  LEA.HI R2, R0, R0, RZ, 0x1 ;  /* 0x0000000000027211 */ /* 0x002fc800078f08ff */
[----:B------:R-:W-:-:S05]  /*25bb0*/  LOP3.LUT R3, R2, 0xfffffffe, RZ, 0xc0, !PT ;  /* 0xfffffffe02037812 */ /* 0x000fca00078ec0ff */
[----:B------:R-:W-:Y:S01]  /*25bc0*/  IMAD.IADD R3, R0, 0x1, -R3 ;  /* 0x0000000100037824 */ /* 0x000fe200078e0a03 */
[----:B------:R-:W-:-:S04]  /*25bd0*/  MOV R0, 0x400 ;  /* 0x0000040000007802 */ /* 0x000fc80000000f00 */
[----:B0-----:R-:W-:Y:S02]  /*25be0*/  LEA R0, R5, R0, 0x18 ;  /* 0x0000000005007211 */ /* 0x001fe400078ec0ff */
[----:B------:R-:W-:-:S04]  /*25bf0*/  SHF.L.U32 R3, R3, 0x1f, RZ ;  /* 0x0000001f03037819 */ /* 0x000fc800000006ff */
[----:B------:R-:W0:Y:S02]  /*25c00*/  SYNCS.PHASECHK.TRANS64.TRYWAIT P0, [R0+URZ+0x38820], R3 ;  /* 0x03882003000075a7 */ /* 0x000e24000800017f */
[----:B0-----:R-:W-:Y:S05]  /*25c10*/  @!P0 BRA `(.L_x_781) ;  /* 0x0000001800ec8947 */ /* 0x001fea0003800000 */
.L_x_872:
[----:B------:R-:W-:Y:S05]  /*25c20*/  BSYNC B0 ;  /* 0x0000000000007941 */ /* 0x000fea0003800000 */
.L_x_780:
[----:B------:R-:W-:-:S03]  /*25c30*/  UMOV UR4, 0xffffffff ;  /* 0xffffffff00047882 */ /* 0x000fc60000000000 */
[----:B------:R-:W-:Y:S05]  /*25c40*/  BRA.DIV UR4, `(.L_x_782) ;  /* 0x0000001a04f47947 */ /* 0x000fea000b800000 */
[----:B------:R-:W1:Y:S02]  /*25c50*/  S2R R2, SR_TID.X ;  /* 0x0000000000027919 */ /* 0x000e640000002100 */
[----:B-1----:R-:W-:-:S04]  /*25c60*/  SHF.R.U32.HI R2, RZ, 0x5, R2 ;  /* 0x00000005ff027819 */ /* 0x002fc80000011602 */
[----:B------:R-:W-:-:S05]  /*25c70*/  LOP3.LUT R2, R2, 0x3, RZ, 0xc0, !PT ;  /* 0x0000000302027812 */ /* 0x000fca00078ec0ff */
[----:B------:R1:W2:Y:S02]  /*25c80*/  SHFL.IDX PT, R14, R2, RZ, 0x1f ;  /* 0x00001fff020e7589 */ /* 0x0002a400000e0000 */
.L_x_875:
[----:B--2---:R-:W-:-:S13]  /*25c90*/  ISETP.NE.AND P0, PT, R14, RZ, PT ;  /* 0x000000ff0e00720c */ /* 0x004fda0003f05270 */
[----:B------:R-:W-:Y:S05]  /*25ca0*/  @P0 BRA `(.L_x_451) ;  /* 0x0000000000940947 */ /* 0x000fea0003800000 */
[----:B------:R-:W-:-:S03]  /*25cb0*/  UMOV UR4, 0xffffffff ;  /* 0xffffffff00047882 */ /* 0x000fc60000000000 */
[----:B------:R-:W-:Y:S05]  /*25cc0*/  BRA.DIV UR4, `(.L_x_783) ;  /* 0x0000001e04087947 */ /* 0x000fea000b800000 */
[----:B------:R-:W-:-:S13]  /*25cd0*/  ELECT P6, URZ, PT ;  /* 0x00000000003f782f */ /* 0x000fda00038c0000 */
.L_x_878:
[----:B------:R-:W-:Y:S05]  /*25ce0*/  @!P6 BRA `(.L_x_451) ;  /* 0x000000000084e947 */ /* 0x000fea0003800000 */
[----:B------:R-:W-:-:S06]  /*25cf0*/  ULOP3.LUT UR4, UR60, 0x2, URZ, 0xfc, !UPT ;  /* 0x000000023c047892 */ /* 0x000fcc000f8efc3f */
[----:B-1----:R-:W-:-:S04]  /*25d00*/  MOV R2, UR4 ;  /* 0x0000000400027c02 */ /* 0x002fc80008000f00 */
[----:B------:R-:W-:-:S13]  /*25d10*/  ISETP.NE.AND P2, PT, R2, 0x3, PT ;  /* 0x000000030200780c */ /* 0x000fda0003f45270 */
[----:B------:R-:W-:Y:S05]  /*25d20*/  @!P2 BRA `(.L_x_784) ;  /* 0x000000000004a947 */ /* 0x000fea0003800000 */
[----:B------:R-:W-:Y:S01]  /*25d30*/  BPT.TRAP 0x1 ;  /* 0x000000040000795c */ /* 0x000fe20000300000 */
.L_x_784:
[----:B0-----:R-:W2:Y:S04]  /*25d40*/  LDL R3, [R1] ;  /* 0x0000000001037983 */ /* 0x001ea80000100800 */
[----:B------:R-:W3:Y:S01]  /*25d50*/  LDL.LU R7, [R1+0x8] ;  /* 0x0000080001077983 */ /* 0x000ee20000300800 */
[----:B------:R-:W-:-:S05]  /*25d60*/  VIADD R2, R0, 0x38840 ;  /* 0x0003884000027836 */ /* 0x000fca0000000000 */
[C---:B--2---:R-:W-:Y:S01]  /*25d70*/  LEA R6, R3.reuse, R2, 0x3 ;  /* 0x0000000203067211 */ /* 0x044fe200078e18ff */
[----:B------:R-:W-:Y:S01]  /*25d80*/  VIADD R3, R3, 0x1 ;  /* 0x0000000103037836 */ /* 0x000fe20000000000 */
[----:B---3--:R-:W-:-:S04]  /*25d90*/  SHF.L.U32 R5, R7, 0x1f, RZ ;  /* 0x0000001f07057819 */ /* 0x008fc800000006ff */
[C---:B------:R-:W-:Y:S01]  /*25da0*/  ISETP.NE.AND P1, PT, R3.reuse, 0x2, PT ;  /* 0x000000020300780c */ /* 0x040fe20003f25270 */
[----:B------:R-:W0:Y:S03]  /*25db0*/  SYNCS.PHASECHK.TRANS64.TRYWAIT P0, [R6+URZ], R5 ;  /* 0x00000005060075a7 */ /* 0x000e26000800017f */
[----:B------:R-:W-:Y:S02]  /*25dc0*/  SEL R4, RZ, 0x1, P1 ;  /* 0x00000001ff047807 */ /* 0x000fe40000800000 */
[----:B------:R-:W-:Y:S02]  /*25dd0*/  SEL R3, R3, RZ, P1 ;  /* 0x000000ff03037207 */ /* 0x000fe40000800000 */
[----:B------:R-:W-:Y:S02]  /*25de0*/  LOP3.LUT R4, R7, R4, RZ, 0x3c, !PT ;  /* 0x0000000407047212 */ /* 0x000fe400078e3cff */
[----:B------:R-:W-:-:S02]  /*25df0*/  LEA R7, R3, R2, 0x3 ;  /* 0x0000000203077211 */ /* 0x000fc400078e18ff */
[----:B------:R-:W-:Y:S01]  /*25e00*/  SHF.L.U32 R2, R4, 0x1f, RZ ;  /* 0x0000001f04027819 */ /* 0x000fe200000006ff */
[----:B0-----:R-:W-:Y:S06]  /*25e10*/  @!P0 BRA `(.L_x_785) ;  /* 0x0000001800d48947 */ /* 0x001fec0003800000 */
.L_x_879:
[----:B------:R-:W1:Y:S02]  /*25e20*/  SYNCS.PHASECHK.TRANS64.TRYWAIT P0, [R7+URZ], R2 ;  /* 0x00000002070075a7 */ /* 0x000e64000800017f */
[----:B-1----:R-:W-:Y:S05]  /*25e30*/  @!P0 BRA `(.L_x_786) ;  /* 0x0000001800e08947 */ /* 0x002fea0003800000 */
.L_x_880:
[----:B------:R-:W-:Y:S05]  /*25e40*/  @!P2 BRA `(.L_x_787) ;  /* 0x000000000004a947 */ /* 0x000fea0003800000 */
[----:B------:R-:W-:Y:S01]  /*25e50*/  BPT.TRAP 0x1 ;  /* 0x000000040000795c */ /* 0x000fe20000300000 */
.L_x_787:
[----:B------:R-:W2:Y:S01]  /*25e60*/  LDL.LU R4, [R1] ;  /* 0x0000000001047983 */ /* 0x000ea20000300800 */
[----:B------:R-:W-:-:S05]  /*25e70*/  VIADD R0, R0, 0x38860 ;  /* 0x0003886000007836 */ /* 0x000fca0000000000 */
[----:B--2---:R-:W-:-:S04]  /*25e80*/  LEA R4, R4, R0, 0x3 ;  /* 0x0000000004047211 */ /* 0x004fc800078e18ff */
[----:B------:R-:W2:Y:S02]  /*25e90*/  SYNCS.PHASECHK.TRANS64.TRYWAIT P0, [R4+URZ], R5 ;  /* 0x00000005040075a7 */ /* 0x000ea4000800017f */
[----:B--2---:R-:W-:Y:S05]  /*25ea0*/  @!P0 BRA `(.L_x_788) ;  /* 0x0000001800d88947 */ /* 0x004fea0003800000 */
.L_x_881:
[----:B------:R-:W-:-:S07]  /*25eb0*/  IMAD R3, R3, 0x8, R0 ;  /* 0x0000000803037824 */ /* 0x000fce00078e0200 */
.L_x_789:
[----:B---3--:R3:W4:Y:S02]  /*25ec0*/  SYNCS.PHASECHK.TRANS64.TRYWAIT P0, [R3+URZ], R2 ;  /* 0x00000002030075a7 */ /* 0x008724000800017f */
[----:B----4-:R-:W-:Y:S05]  /*25ed0*/  @!P0 NANOSLEEP.SYNCS 0x989680 ;  /* 0x009896800000895d */ /* 0x010fea0003900000 */
[----:B------:R-:W4:Y:S02]  /*25ee0*/  @!P0 SYNCS.PHASECHK.TRANS64 P0, [R3+URZ], R2 ;  /* 0x00000002030085a7 */ /* 0x000f24000800007f */
[----:B----4-:R-:W-:Y:S05]  /*25ef0*/  @!P0 BRA `(.L_x_789) ;  /* 0xfffffffc00f08947 */ /* 0x010fea000383ffff */
.L_x_451:
[----:B------:R-:W-:Y:S05]  /*25f00*/  BSYNC B7 ;  /* 0x0000000000077941 */ /* 0x000fea0003800000 */
.L_x_448:
[----:B------:R-:W-:Y:S05]  /*25f10*/  EXIT ;  /* 0x000000000000794d */ /* 0x000fea0003800000 */
.L_x_471:
[----:B0-----:R0:W1:Y:S02]  /*25f20*/  SYNCS.PHASECHK.TRANS64.TRYWAIT P6, [R0+URZ+0x38890], R115 ;  /* 0x03889073000075a7 */ /* 0x00106400080c017f */
[----:B-1----:R-:W-:Y:S05]  /*25f30*/  @!P6 NANOSLEEP.SYNCS 0x989680 ;  /* 0x009896800000e95d */ /* 0x002fea0003900000 */
[----:B------:R-:W1:Y:S02]  /*25f40*/  @!P6 SYNCS.PHASECHK.TRANS64 P6, [R0+URZ+0x38890], R115 ;  /* 0x038890730000e5a7 */ /* 0x000e6400080c007f */
[----:B-1----:R-:W-:Y:S05]  /*25f50*/  @!P6 BRA `(.L_x_471) ;  /* 0xfffffffc00f0e947 */ /* 0x002fea000383ffff */
[----:B------:R-:W-:Y:S05]  /*25f60*/  BRA `(.L_x_790) ;  /* 0xfffffdd400dc7947 */ /* 0x000fea000383ffff */
.L_x_527:
[----:B-1----:R1:W3:Y:S02]  /*25f70*/  SYNCS.PHASECHK.TRANS64.TRYWAIT P6, [R0+URZ+0x38890], R115 ;  /* 0x03889073000075a7 */ /* 0x0022e400080c017f */
[----:B---3--:R-:W-:Y:S05]  /*25f80*/  @!P6 NANOSLEEP.SYNCS 0x989680 ;  /* 0x009896800000e95d */ /* 0x008fea0003900000 */
[----:B------:R-:W3:Y:S02]  /*25f90*/  @!P6 SYNCS.PHASECHK.TRANS64 P6, [R0+URZ+0x38890], R115 ;  /* 0x038890730000e5a7 */ /* 0x000ee400080c007f */
[----:B---3--:R-:W-:Y:S05]  /*25fa0*/  @!P6 BRA `(.L_x_527) ;  /* 0xfffffffc00f0e947 */ /* 0x008fea000383ffff */
[----:B------:R-:W-:Y:S05]  /*25fb0*/  BRA `(.L_x_791) ;  /* 0xfffffe0800d87947 */ /* 0x000fea000383ffff */
.L_x_552:
[----:B0-----:R0:W1:Y:S02]  /*25fc0*/  SYNCS.PHASECHK.TRANS64.TRYWAIT P3, [R0+URZ+0x38890], R115 ;  /* 0x03889073000075a7 */ /* 0x001064000806017f */
[----:B-1----:R-:W-:Y:S05]  /*25fd0*/  @!P3 NANOSLEEP.SYNCS 0x989680 ;  /* 0x009896800000b95d */ /* 0x002fea0003900000 */
[----:B------:R-:W1:Y:S02]  /*25fe0*/  @!P3 SYNCS.PHASECHK.TRANS64 P3, [R0+URZ+0x38890], R115 ;  /* 0x038890730000b5a7 */ /* 0x000e64000806007f */
[----:B-1----:R-:W-:Y:S05]  /*25ff0*/  @!P3 BRA `(.L_x_552) ;  /* 0xfffffffc00f0b947 */ /* 0x002fea000383ffff */
[----:B------:R-:W-:Y:S05]  /*26000*/  BRA `(.L_x_792) ;  /* 0xfffffe3c00207947 */ /* 0x000fea000383ffff */
.L_x_560:
[----:B--2---:R2:W3:Y:S02]  /*26010*/  SYNCS.PHASECHK.TRANS64.TRYWAIT P2, [R0+URZ+0x388b0], R115 ;  /* 0x0388b073000075a7 */ /* 0x0044e4000804017f */
[----:B---3--:R-:W-:Y:S05]  /*26020*/  @!P2 NANOSLEEP.SYNCS 0x989680 ;  /* 0x009896800000a95d */ /* 0x008fea0003900000 */
[----:B------:R-:W3:Y:S02]  /*26030*/  @!P2 SYNCS.PHASECHK.TRANS64 P2, [R0+URZ+0x388b0], R115 ;  /* 0x0388b0730000a5a7 */ /* 0x000ee4000804007f */
[----:B---3--:R-:W-:Y:S05]  /*26040*/  @!P2 BRA `(.L_x_560) ;  /* 0xfffffffc00f0a947 */ /* 0x008fea000383ffff */
[----:B------:R-:W-:Y:S05]  /*26050*/  BRA `(.L_x_793) ;  /* 0xfffffe40003c7947 */ /* 0x000fea000383ffff */
.L_x_582:
[----:B------:R-:W-:Y:S01]  /*26060*/  BSSY B1, `(.L_x_794) ;  /* 0x0000008000017945 */ /* 0x000fe20003800000 */
[----:B------:R-:W-:Y:S01]  /*26070*/  MOV R13, R29 ;  /* 0x0000001d000d7202 */ /* 0x000fe20000000f00 */
[----:B------:R-:W-:Y:S01]  /*26080*/  IMAD.MOV.U32 R12, RZ, RZ, RZ ;  /* 0x000000ffff0c7224 */ /* 0x000fe200078e00ff */
[----:B------:R-:W-:Y:S01]  /*26090*/  MOV R11, 0x181f ;  /* 0x0000181f000b7802 */ /* 0x000fe20000000f00 */
[----:B------:R-:W-:-:S07]  /*260a0*/  IMAD.MOV.U32 R15, RZ, RZ, -0x1 ;  /* 0xffffffffff0f7424 */ /* 0x000fce00078e00ff */
[----:B------:R-:W-:Y:S05]  /*260b0*/  WARPSYNC.COLLECTIVE R15, `(.L_x_795) ;  /* 0x000000000f087348 */ /* 0x000fea0003c00000 */
[----:B------:R0:W1:Y:S02]  /*260c0*/  SHFL.IDX P6, R14, R13, R12, R11 ;  /* 0x0000000c0d0e7389 */ /* 0x00006400000c000b */
[----:B01----:R-:W-:Y:S01]  /*260d0*/  ENDCOLLECTIVE ;  /* 0x000000000000791b */ /* 0x003fe20003800000 */
.L_x_795:
[----:B------:R-:W-:Y:S05]  /*260e0*/  BSYNC B1 ;  /* 0x0000000000017941 */ /* 0x000fea0003800000 */
.L_x_794:
[----:B------:R-:W-:Y:S05]  /*260f0*/  BRA `(.L_x_796) ;  /* 0xfffffe5400987947 */ /* 0x000fea000383ffff */
.L_x_583:
        /* <DEDUP_REMOVED lines=8> */
.L_x_798:
[----:B------:R-:W-:Y:S05]  /*26180*/  BSYNC B1 ;  /* 0x0000000000017941 */ /* 0x000fea0003800000 */
.L_x_797:
[----:B------:R-:W-:Y:S05]  /*26190*/  BRA `(.L_x_799) ;  /* 0xfffffe54007c7947 */ /* 0x000fea000383ffff */
.L_x_584:
        /* <DEDUP_REMOVED lines=8> */
.L_x_801:
[----:B------:R-:W-:Y:S05]  /*26220*/  BSYNC B1 ;  /* 0x0000000000017941 */ /* 0x000fea0003800000 */
.L_x_800:
[----:B------:R-:W-:Y:S05]  /*26230*/  BRA `(.L_x_802) ;  /* 0xfffffe5400607947 */ /* 0x000fea000383ffff */
.L_x_585:
        /* <DEDUP_REMOVED lines=8> */
.L_x_804:
[----:B------:R-:W-:Y:S05]  /*262c0*/  BSYNC B1 ;  /* 0x0000000000017941 */ /* 0x000fea0003800000 */
.L_x_803:
[----:B------:R-:W-:Y:S05]  /*262d0*/  BRA `(.L_x_805) ;  /* 0xfffffe5400447947 */ /* 0x000fea000383ffff */
.L_x_587:
[----:B0-----:R0:W1:Y:S02]  /*262e0*/  SYNCS.PHASECHK.TRANS64.TRYWAIT P1, [R16+URZ+0x38800], R5 ;  /* 0x03880005100075a7 */ /* 0x001064000802017f */
[----:B-1----:R-:W-:Y:S05]  /*262f0*/  @!P1 NANOSLEEP.SYNCS 0x989680 ;  /* 0x009896800000995d */ /* 0x002fea0003900000 */
[----:B------:R-:W1:Y:S02]  /*26300*/  @!P1 SYNCS.PHASECHK.TRANS64 P1, [R16+URZ+0x38800], R5 ;  /* 0x03880005100095a7 */ /* 0x000e64000802007f */
[----:B-1----:R-:W-:Y:S05]  /*26310*/  @!P1 BRA `(.L_x_587) ;  /* 0xfffffffc00f09947 */ /* 0x002fea000383ffff */
[----:B------:R-:W-:Y:S05]  /*26320*/  BRA `(.L_x_806) ;  /* 0xfffffe5400887947 */ /* 0x000fea000383ffff */
.L_x_621:
        /* <DEDUP_REMOVED lines=8> */
.L_x_808:
[----:B------:R-:W-:Y:S05]  /*263b0*/  BSYNC B1 ;  /* 0x0000000000017941 */ /* 0x000fea0003800000 */
.L_x_807:
[----:B------:R-:W-:Y:S05]  /*263c0*/  BRA `(.L_x_809) ;  /* 0xfffffe8000fc7947 */ /* 0x000fea000383ffff */
.L_x_622:
        /* <DEDUP_REMOVED lines=8> */
.L_x_811:
[----:B------:R-:W-:Y:S05]  /*26450*/  BSYNC B1 ;  /* 0x0000000000017941 */ /* 0x000fea0003800000 */
.L_x_810:
[----:B------:R-:W-:Y:S05]  /*26460*/  BRA `(.L_x_812) ;  /* 0xfffffe8000e47947 */ /* 0x000fea000383ffff */
.L_x_623:
        /* <DEDUP_REMOVED lines=8> */
.L_x_814:
[----:B------:R-:W-:Y:S05]  /*264f0*/  BSYNC B1 ;  /* 0x0000000000017941 */ /* 0x000fea0003800000 */
.L_x_813:
[----:B------:R-:W-:Y:S05]  /*26500*/  BRA `(.L_x_815) ;  /* 0xfffffe8000c87947 */ /* 0x000fea000383ffff */
.L_x_624:
        /* <DEDUP_REMOVED lines=8> */
.L_x_817:
[----:B------:R-:W-:Y:S05]  /*26590*/  BSYNC B1 ;  /* 0x0000000000017941 */ /* 0x000fea0003800000 */
.L_x_816:
[----:B------:R-:W-:Y:S05]  /*265a0*/  BRA `(.L_x_818) ;  /* 0xfffffe8000ac7947 */ /* 0x000fea000383ffff */
.L_x_626:
[----:B0-----:R0:W1:Y:S02]  /*265b0*/  SYNCS.PHASECHK.TRANS64.TRYWAIT P0, [R16+URZ+0x38800], R5 ;  /* 0x03880005100075a7 */ /* 0x001064000800017f */
[----:B-1----:R-:W-:Y:S05]  /*265c0*/  @!P0 NANOSLEEP.SYNCS 0x989680 ;  /* 0x009896800000895d */ /* 0x002fea0003900000 */
[----:B------:R-:W1:Y:S02]  /*265d0*/  @!P0 SYNCS.PHASECHK.TRANS64 P0, [R16+URZ+0x38800], R5 ;  /* 0x03880005100085a7 */ /* 0x000e64000800007f */
[----:B-1----:R-:W-:Y:S05]  /*265e0*/  @!P0 BRA `(.L_x_626) ;  /* 0xfffffffc00f08947 */ /* 0x002fea000383ffff */
[----:B------:R-:W-:Y:S05]  /*265f0*/  BRA `(.L_x_819) ;  /* 0xfffffe8400007947 */ /* 0x000fea000383ffff */
.L_x_644:
[----:B-1----:R1:W2:Y:S02]  /*26600*/  SYNCS.PHASECHK.TRANS64.TRYWAIT P1, [R0+URZ+0x38830], R3 ;  /* 0x03883003000075a7 */ /* 0x0022a4000802017f */
[----:B--2---:R-:W-:Y:S05]  /*26610*/  @!P1 NANOSLEEP.SYNCS 0x989680 ;  /* 0x009896800000995d */ /* 0x004fea0003900000 */
[----:B------:R-:W2:Y:S02]  /*26620*/  @!P1 SYNCS.PHASECHK.TRANS64 P1, [R0+URZ+0x38830], R3 ;  /* 0x03883003000095a7 */ /* 0x000ea4000802007f */
[----:B--2---:R-:W-:Y:S05]  /*26630*/  @!P1 BRA `(.L_x_644) ;  /* 0xfffffffc00f09947 */ /* 0x004fea000383ffff */
[----:B------:R-:W-:Y:S05]  /*26640*/  BRA `(.L_x_643) ;  /* 0xfffffeb400287947 */ /* 0x000fea000383ffff */
.L_x_651:
[----:B-1----:R1:W2:Y:S02]  /*26650*/  SYNCS.PHASECHK.TRANS64.TRYWAIT P2, [R11+URZ+0x38830], R4 ;  /* 0x038830040b0075a7 */ /* 0x0022a4000804017f */
[----:B--2---:R-:W-:Y:S05]  /*26660*/  @!P2 NANOSLEEP.SYNCS 0x989680 ;  /* 0x009896800000a95d */ /* 0x004fea0003900000 */
[----:B------:R-:W2:Y:S02]  /*26670*/  @!P2 SYNCS.PHASECHK.TRANS64 P2, [R11+URZ+0x38830], R4 ;  /* 0x038830040b00a5a7 */ /* 0x000ea4000804007f */
[----:B--2---:R-:W-:Y:S05]  /*26680*/  @!P2 BRA `(.L_x_651) ;  /* 0xfffffffc00f0a947 */ /* 0x004fea000383ffff */
[----:B------:R-:W-:Y:S05]  /*26690*/  BRA `(.L_x_650) ;  /* 0xffffff0400fc7947 */ /* 0x000fea000383ffff */
.L_x_656:
[----:B-1----:R1:W2:Y:S02]  /*266a0*/  SYNCS.PHASECHK.TRANS64.TRYWAIT P2, [R9+URZ+0x38850], R0 ;  /* 0x03885000090075a7 */ /* 0x0022a4000804017f */
[----:B--2---:R-:W-:Y:S05]  /*266b0*/  @!P2 NANOSLEEP.SYNCS 0x989680 ;  /* 0x009896800000a95d */ /* 0x004fea0003900000 */
[----:B------:R-:W2:Y:S02]  /*266c0*/  @!P2 SYNCS.PHASECHK.TRANS64 P2, [R9+URZ+0x38850], R0 ;  /* 0x038850000900a5a7 */ /* 0x000ea4000804007f */
[----:B--2---:R-:W-:Y:S05]  /*266d0*/  @!P2 BRA `(.L_x_656) ;  /* 0xfffffffc00f0a947 */ /* 0x004fea000383ffff */
[----:B------:R-:W-:Y:S05]  /*266e0*/  BRA `(.L_x_655) ;  /* 0xffffff3c00c47947 */ /* 0x000fea000383ffff */
.L_x_662:
[----:B-1----:R1:W2:Y:S02]  /*266f0*/  SYNCS.PHASECHK.TRANS64.TRYWAIT P0, [R0+URZ+0x38850], R7 ;  /* 0x03885007000075a7 */ /* 0x0022a4000800017f */
[----:B--2---:R-:W-:Y:S05]  /*26700*/  @!P0 NANOSLEEP.SYNCS 0x989680 ;  /* 0x009896800000895d */ /* 0x004fea0003900000 */
[----:B------:R-:W2:Y:S02]  /*26710*/  @!P0 SYNCS.PHASECHK.TRANS64 P0, [R0+URZ+0x38850], R7 ;  /* 0x03885007000085a7 */ /* 0x000ea4000800007f */
[----:B--2---:R-:W-:Y:S05]  /*26720*/  @!P0 BRA `(.L_x_662) ;  /* 0xfffffffc00f08947 */ /* 0x004fea000383ffff */
[----:B------:R-:W-:Y:S05]  /*26730*/  BRA `(.L_x_661) ;  /* 0xffffff5c00247947 */ /* 0x000fea000383ffff */
.L_x_694:
[----:B------:R-:W0:Y:S01]  /*26740*/  S2R R11, SR_TID.X ;  /* 0x00000000000b7919 */ /* 0x000e220000002100 */
[----:B------:R-:W-:Y:S01]  /*26750*/  BSSY B1, `(.L_x_820) ;  /* 0x000000a000017945 */ /* 0x000fe20003800000 */
[----:B------:R-:W-:Y:S02]  /*26760*/  IMAD.MOV.U32 R12, RZ, RZ, RZ ;  /* 0x000000ffff0c7224 */ /* 0x000fe400078e00ff */
[----:B------:R-:W-:Y:S01]  /*26770*/  IMAD.MOV.U32 R15, RZ, RZ, -0x1 ;  /* 0xffffffffff0f7424 */ /* 0x000fe200078e00ff */
[----:B0-----:R-:W-:-:S04]  /*26780*/  SHF.R.U32.HI R11, RZ, 0x5, R11 ;  /* 0x00000005ff0b7819 */ /* 0x001fc8000001160b */
[----:B------:R-:W-:-:S04]  /*26790*/  LOP3.LUT R11, R11, 0x3, RZ, 0xc0, !PT ;  /* 0x000000030b0b7812 */ /* 0x000fc800078ec0ff */
[----:B------:R-:W-:Y:S02]  /*267a0*/  MOV R13, R11 ;  /* 0x0000000b000d7202 */ /* 0x000fe40000000f00 */
[----:B------:R-:W-:-:S07]  /*267b0*/  MOV R11, 0x1f ;  /* 0x0000001f000b7802 */ /* 0x000fce0000000f00 */
[----:B-----5:R-:W-:Y:S05]  /*267c0*/  WARPSYNC.COLLECTIVE R15, `(.L_x_821) ;  /* 0x000000000f087348 */ /* 0x020fea0003c00000 */
[----:B------:R0:W1:Y:S02]  /*267d0*/  SHFL.IDX P6, R14, R13, R12, R11 ;  /* 0x0000000c0d0e7389 */ /* 0x00006400000c000b */
[----:B01---5:R-:W-:Y:S01]  /*267e0*/  ENDCOLLECTIVE ;  /* 0x000000000000791b */ /* 0x023fe20003800000 */
.L_x_821:
[----:B------:R-:W-:Y:S05]  /*267f0*/  BSYNC B1 ;  /* 0x0000000000017941 */ /* 0x000fea0003800000 */
.L_x_820:
[----:B------:R-:W-:Y:S05]  /*26800*/  BRA `(.L_x_822) ;  /* 0xffffffa400107947 */ /* 0x000fea000383ffff */
.L_x_695:
[----:B------:R-:W-:Y:S01]  /*26810*/  BSSY B1, `(.L_x_823) ;  /* 0x0000006000017945 */ /* 0x000fe20003800000 */
[----:B------:R-:W-:-:S07]  /*26820*/  MOV R15, 0xffffffff ;  /* 0xffffffff000f7802 */ /* 0x000fce0000000f00 */
[----:B-----5:R-:W-:Y:S05]  /*26830*/  WARPSYNC.COLLECTIVE R15, `(.L_x_824) ;  /* 0x000000000f0c7348 */ /* 0x020fea0003c00000 */
[----:B------:R-:W-:Y:S02]  /*26840*/  ELECT P6, UR62, PT ;  /* 0x00000000003e782f */ /* 0x000fe400038c0000 */
[----:B------:R-:W-:Y:S01]  /*26850*/  MOV R14, UR62 ;  /* 0x0000003e000e7c02 */ /* 0x000fe20008000f00 */
[----:B-----5:R-:W-:Y:S10]  /*26860*/  ENDCOLLECTIVE ;  /* 0x000000000000791b */ /* 0x020ff40003800000 */
.L_x_824:
[----:B------:R-:W-:Y:S05]  /*26870*/  BSYNC B1 ;  /* 0x0000000000017941 */ /* 0x000fea0003800000 */
.L_x_823:
[----:B------:R-:W-:Y:S05]  /*26880*/  BRA `(.L_x_825) ;  /* 0xffffffa000fc7947 */ /* 0x000fea000383ffff */
.L_x_697:
[----:B0-----:R0:W1:Y:S02]  /*26890*/  SYNCS.PHASECHK.TRANS64.TRYWAIT P0, [R9+URZ+0x38820], R5 ;  /* 0x03882005090075a7 */ /* 0x001064000800017f */
[----:B-1----:R-:W-:Y:S05]  /*268a0*/  @!P0 NANOSLEEP.SYNCS 0x989680 ;  /* 0x009896800000895d */ /* 0x002fea0003900000 */
[----:B------:R-:W1:Y:S02]  /*268b0*/  @!P0 SYNCS.PHASECHK.TRANS64 P0, [R9+URZ+0x38820], R5 ;  /* 0x03882005090085a7 */ /* 0x000e64000800007f */
[----:B-1----:R-:W-:Y:S05]  /*268c0*/  @!P0 BRA `(.L_x_697) ;  /* 0xfffffffc00f08947 */ /* 0x002fea000383ffff */
[----:B------:R-:W-:Y:S05]  /*268d0*/  BRA `(.L_x_826) ;  /* 0xffffffa400187947 */ /* 0x000fea000383ffff */
.L_x_700:
[----:B0-----:R0:W1:Y:S02]  /*268e0*/  SYNCS.PHASECHK.TRANS64.TRYWAIT P0, [R5+URZ+0x388a0], R10 ;  /* 0x0388a00a050075a7 */ /* 0x001064000800017f */
[----:B-1----:R-:W-:Y:S05]  /*268f0*/  @!P0 NANOSLEEP.SYNCS 0x989680 ;  /* 0x009896800000895d */ /* 0x002fea0003900000 */
[----:B------:R-:W1:Y:S02]  /*26900*/  @!P0 SYNCS.PHASECHK.TRANS64 P0, [R5+URZ+0x388a0], R10 ;  /* 0x0388a00a050085a7 */ /* 0x000e64000800007f */
[----:B-1----:R-:W-:Y:S05]  /*26910*/  @!P0 BRA `(.L_x_700) ;  /* 0xfffffffc00f08947 */ /* 0x002fea000383ffff */
[----:B------:R-:W-:Y:S05]  /*26920*/  BRA `(.L_x_827) ;  /* 0xffffffa400287947 */ /* 0x000fea000383ffff */
.L_x_702:
[----:B-1----:R1:W2:Y:S02]  /*26930*/  SYNCS.PHASECHK.TRANS64.TRYWAIT P0, [R5+URZ+0x388c0], R10 ;  /* 0x0388c00a050075a7 */ /* 0x0022a4000800017f */
[----:B--2---:R-:W-:Y:S05]  /*26940*/  @!P0 NANOSLEEP.SYNCS 0x989680 ;  /* 0x009896800000895d */ /* 0x004fea0003900000 */
[----:B------:R-:W2:Y:S02]  /*26950*/  @!P0 SYNCS.PHASECHK.TRANS64 P0, [R5+URZ+0x388c0], R10 ;  /* 0x0388c00a050085a7 */ /* 0x000ea4000800007f */
[----:B--2---:R-:W-:Y:S05]  /*26960*/  @!P0 BRA `(.L_x_702) ;  /* 0xfffffffc00f08947 */ /* 0x004fea000383ffff */
[----:B------:R-:W-:Y:S05]  /*26970*/  BRA `(.L_x_828) ;  /* 0xffffffa400c87947 */ /* 0x000fea000383ffff */
.L_x_706:
[----:B0-----:R0:W1:Y:S02]  /*26980*/  SYNCS.PHASECHK.TRANS64.TRYWAIT P0, [R6+URZ+0x388a0], R7 ;  /* 0x0388a007060075a7 */ /* 0x001064000800017f */
[----:B-1----:R-:W-:Y:S05]  /*26990*/  @!P0 NANOSLEEP.SYNCS 0x989680 ;  /* 0x009896800000895d */ /* 0x002fea0003900000 */
[----:B------:R-:W1:Y:S02]  /*269a0*/  @!P0 SYNCS.PHASECHK.TRANS64 P0, [R6+URZ+0x388a0], R7 ;  /* 0x0388a007060085a7 */ /* 0x000e64000800007f */
[----:B-1----:R-:W-:Y:S05]  /*269b0*/  @!P0 BRA `(.L_x_706) ;  /* 0xfffffffc00f08947 */ /* 0x002fea000383ffff */
[----:B------:R-:W-:Y:S05]  /*269c0*/  BRA `(.L_x_829) ;  /* 0xffffffa800b07947 */ /* 0x000fea000383ffff */
.L_x_708:
[----:B-1----:R1:W2:Y:S02]  /*269d0*/  SYNCS.PHASECHK.TRANS64.TRYWAIT P1, [R6+URZ+0x388c0], R7 ;  /* 0x0388c007060075a7 */ /* 0x0022a4000802017f */
[----:B--2---:R-:W-:Y:S05]  /*269e0*/  @!P1 NANOSLEEP.SYNCS 0x989680 ;  /* 0x009896800000995d */ /* 0x004fea0003900000 */
[----:B------:R-:W2:Y:S02]  /*269f0*/  @!P1 SYNCS.PHASECHK.TRANS64 P1, [R6+URZ+0x388c0], R7 ;  /* 0x0388c007060095a7 */ /* 0x000ea4000802007f */
[----:B--2---:R-:W-:Y:S05]  /*26a00*/  @!P1 BRA `(.L_x_708) ;  /* 0xfffffffc00f09947 */ /* 0x004fea000383ffff */
[----:B------:R-:W-:Y:S05]  /*26a10*/  BRA `(.L_x_830) ;  /* 0xffffffac00487947 */ /* 0x000fea000383ffff */
.L_x_721:
[----:B------:R-:W0:Y:S01]  /*26a20*/  S2R R3, SR_TID.X ;  /* 0x0000000000037919 */ /* 0x000e220000002100 */
[----:B------:R-:W-:Y:S01]  /*26a30*/  BSSY B0, `(.L_x_831) ;  /* 0x000000a000007945 */ /* 0x000fe20003800000 */
[----:B------:R-:W-:Y:S01]  /*26a40*/  MOV R12, RZ ;  /* 0x000000ff000c7202 */ /* 0x000fe20000000f00 */
[----:B------:R-:W-:Y:S01]  /*26a50*/  IMAD.MOV.U32 R11, RZ, RZ, 0x1f ;  /* 0x0000001fff0b7424 */ /* 0x000fe200078e00ff */
[----:B------:R-:W-:Y:S02]  /*26a60*/  MOV R15, 0xffffffff ;  /* 0xffffffff000f7802 */ /* 0x000fe40000000f00 */
[----:B0-----:R-:W-:-:S04]  /*26a70*/  SHF.R.U32.HI R3, RZ, 0x5, R3 ;  /* 0x00000005ff037819 */ /* 0x001fc80000011603 */
[----:B------:R-:W-:-:S05]  /*26a80*/  LOP3.LUT R3, R3, 0x3, RZ, 0xc0, !PT ;  /* 0x0000000303037812 */ /* 0x000fca00078ec0ff */
[----:B------:R-:W-:-:S07]  /*26a90*/  IMAD.MOV.U32 R13, RZ, RZ, R3 ;  /* 0x000000ffff0d7224 */ /* 0x000fce00078e0003 */
[----:B------:R-:W-:Y:S05]  /*26aa0*/  WARPSYNC.COLLECTIVE R15, `(.L_x_832) ;  /* 0x000000000f087348 */ /* 0x000fea0003c00000 */
[----:B------:R0:W1:Y:S02]  /*26ab0*/  SHFL.IDX P6, R14, R13, R12, R11 ;  /* 0x0000000c0d0e7389 */ /* 0x00006400000c000b */
[----:B01----:R-:W-:Y:S01]  /*26ac0*/  ENDCOLLECTIVE ;  /* 0x000000000000791b */ /* 0x003fe20003800000 */
.L_x_832:
[----:B------:R-:W-:Y:S05]  /*26ad0*/  BSYNC B0 ;  /* 0x0000000000007941 */ /* 0x000fea0003800000 */
.L_x_831:
[----:B------:R-:W-:Y:S05]  /*26ae0*/  BRA `(.L_x_833) ;  /* 0xffffffb800a87947 */ /* 0x000fea000383ffff */
.L_x_722:
[----:B------:R-:W-:Y:S01]  /*26af0*/  BSSY B0, `(.L_x_834) ;  /* 0x0000006000007945 */ /* 0x000fe20003800000 */
[----:B------:R-:W-:-:S07]  /*26b00*/  IMAD.MOV.U32 R15, RZ, RZ, -0x1 ;  /* 0xffffffffff0f7424 */ /* 0x000fce00078e00ff */
[----:B------:R-:W-:Y:S05]  /*26b10*/  WARPSYNC.COLLECTIVE R15, `(.L_x_835) ;  /* 0x000000000f0c7348 */ /* 0x000fea0003c00000 */
[----:B------:R-:W-:Y:S02]  /*26b20*/  ELECT P6, UR62, PT ;  /* 0x00000000003e782f */ /* 0x000fe400038c0000 */
[----:B------:R-:W-:Y:S01]  /*26b30*/  MOV R14, UR62 ;  /* 0x0000003e000e7c02 */ /* 0x000fe20008000f00 */
[----:B------:R-:W-:Y:S10]  /*26b40*/  ENDCOLLECTIVE ;  /* 0x000000000000791b */ /* 0x000ff40003800000 */
.L_x_835:
[----:B------:R-:W-:Y:S05]  /*26b50*/  BSYNC B0 ;  /* 0x0000000000007941 */ /* 0x000fea0003800000 */
.L_x_834:
[----:B------:R-:W-:Y:S05]  /*26b60*/  BRA `(.L_x_836) ;  /* 0xffffffb800a07947 */ /* 0x000fea000383ffff */
.L_x_725:
[----:B0-----:R0:W1:Y:S02]  /*26b70*/  SYNCS.PHASECHK.TRANS64.TRYWAIT P0, [R6+URZ+0x38840], R7 ;  /* 0x03884007060075a7 */ /* 0x001064000800017f */
[----:B-1----:R-:W-:Y:S05]  /*26b80*/  @!P0 NANOSLEEP.SYNCS 0x989680 ;  /* 0x009896800000895d */ /* 0x002fea0003900000 */
[----:B------:R-:W1:Y:S02]  /*26b90*/  @!P0 SYNCS.PHASECHK.TRANS64 P0, [R6+URZ+0x38840], R7 ;  /* 0x03884007060085a7 */ /* 0x000e64000800007f */
[----:B-1----:R-:W-:Y:S05]  /*26ba0*/  @!P0 BRA `(.L_x_725) ;  /* 0xfffffffc00f08947 */ /* 0x002fea000383ffff */
[----:B------:R-:W-:Y:S05]  /*26bb0*/  BRA `(.L_x_837) ;  /* 0xffffffbc00147947 */ /* 0x000fea000383ffff */
.L_x_728:
        /* <DEDUP_REMOVED lines=8> */
.L_x_736:
[----:B0-----:R0:W1:Y:S02]  /*26c40*/  SYNCS.PHASECHK.TRANS64.TRYWAIT P0, [R8+URZ+0x38840], R9 ;  /* 0x03884009080075a7 */ /* 0x001064000800017f */
[----:B-1----:R-:W-:Y:S05]  /*26c50*/  @!P0 NANOSLEEP.SYNCS 0x989680 ;  /* 0x009896800000895d */ /* 0x002fea0003900000 */
[----:B------:R-:W1:Y:S02]  /*26c60*/  @!P0 SYNCS.PHASECHK.TRANS64 P0, [R8+URZ+0x38840], R9 ;  /* 0x03884009080085a7 */ /* 0x000e64000800007f */
[----:B-1----:R-:W-:Y:S05]  /*26c70*/  @!P0 BRA `(.L_x_736) ;  /* 0xfffffffc00f08947 */ /* 0x002fea000383ffff */
[----:B------:R-:W-:Y:S05]  /*26c80*/  BRA `(.L_x_839) ;  /* 0xffffffc400587947 */ /* 0x000fea000383ffff */
.L_x_738:
[----:B0-----:R0:W1:Y:S02]  /*26c90*/  SYNCS.PHASECHK.TRANS64.TRYWAIT P0, [R8+URZ+0x38860], R9 ;  /* 0x03886009080075a7 */ /* 0x001064000800017f */
[----:B-1----:R-:W-:Y:S05]  /*26ca0*/  @!P0 NANOSLEEP.SYNCS 0x989680 ;  /* 0x009896800000895d */ /* 0x002fea0003900000 */
[----:B------:R-:W1:Y:S02]  /*26cb0*/  @!P0 SYNCS.PHASECHK.TRANS64 P0, [R8+URZ+0x38860], R9 ;  /* 0x03886009080085a7 */ /* 0x000e64000800007f */
[----:B-1----:R-:W-:Y:S05]  /*26cc0*/  @!P0 BRA `(.L_x_738) ;  /* 0xfffffffc00f08947 */ /* 0x002fea000383ffff */
[----:B------:R-:W-:Y:S05]  /*26cd0*/  BRA `(.L_x_840) ;  /* 0xffffffc800147947 */ /* 0x000fea000383ffff */
.L_x_744:
[----:B-1----:R1:W2:Y:S02]  /*26ce0*/  SYNCS.PHASECHK.TRANS64.TRYWAIT P0, [R2+URZ+0x38840], R3 ;  /* 0x03884003020075a7 */ /* 0x0022a4000800017f */
[----:B--2---:R-:W-:Y:S05]  /*26cf0*/  @!P0 NANOSLEEP.SYNCS 0x989680 ;  /* 0x009896800000895d */ /* 0x004fea0003900000 */
[----:B------:R-:W2:Y:S02]  /*26d00*/  @!P0 SYNCS.PHASECHK.TRANS64 P0, [R2+URZ+0x38840], R3 ;  /* 0x03884003020085a7 */ /* 0x000ea4000800007f */
[----:B--2---:R-:W-:Y:S05]  /*26d10*/  @!P0 BRA `(.L_x_744) ;  /* 0xfffffffc00f08947 */ /* 0x004fea000383ffff */
[----:B------:R-:W-:Y:S05]  /*26d20*/  BRA `(.L_x_841) ;  /* 0xffffffcc00a07947 */ /* 0x000fea000383ffff */
.L_x_746:
[----:B0-----:R0:W1:Y:S02]  /*26d30*/  SYNCS.PHASECHK.TRANS64.TRYWAIT P0, [R2+URZ+0x38860], R3 ;  /* 0x03886003020075a7 */ /* 0x001064000800017f */
[----:B-1----:R-:W-:Y:S05]  /*26d40*/  @!P0 NANOSLEEP.SYNCS 0x989680 ;  /* 0x009896800000895d */ /* 0x002fea0003900000 */
[----:B------:R-:W1:Y:S02]  /*26d50*/  @!P0 SYNCS.PHASECHK.TRANS64 P0, [R2+URZ+0x38860], R3 ;  /* 0x03886003020085a7 */ /* 0x000e64000800007f */
[----:B-1----:R-:W-:Y:S05]  /*26d60*/  @!P0 BRA `(.L_x_746) ;  /* 0xfffffffc00f08947 */ /* 0x002fea000383ffff */
[----:B------:R-:W-:Y:S05]  /*26d70*/  BRA `(.L_x_842) ;  /* 0xffffffd0005c7947 */ /* 0x000fea000383ffff */
.L_x_752:
[----:B--2---:R2:W3:Y:S02]  /*26d80*/  SYNCS.PHASECHK.TRANS64.TRYWAIT P0, [R2+URZ+0x38840], R3 ;  /* 0x03884003020075a7 */ /* 0x0044e4000800017f */
[----:B---3--:R-:W-:Y:S05]  /*26d90*/  @!P0 NANOSLEEP.SYNCS 0x989680 ;  /* 0x009896800000895d */ /* 0x008fea0003900000 */
[----:B------:R-:W3:Y:S02]  /*26da0*/  @!P0 SYNCS.PHASECHK.TRANS64 P0, [R2+URZ+0x38840], R3 ;  /* 0x03884003020085a7 */ /* 0x000ee4000800007f */
[----:B---3--:R-:W-:Y:S05]  /*26db0*/  @!P0 BRA `(.L_x_752) ;  /* 0xfffffffc00f08947 */ /* 0x008fea000383ffff */
[----:B------:R-:W-:Y:S05]  /*26dc0*/  BRA `(.L_x_843) ;  /* 0xffffffd400c07947 */ /* 0x000fea000383ffff */
.L_x_754:
[----:B0-----:R0:W1:Y:S02]  /*26dd0*/  SYNCS.PHASECHK.TRANS64.TRYWAIT P0, [R2+URZ+0x38860], R8 ;  /* 0x03886008020075a7 */ /* 0x001064000800017f */
[----:B-1----:R-:W-:Y:S05]  /*26de0*/  @!P0 NANOSLEEP.SYNCS 0x989680 ;  /* 0x009896800000895d */ /* 0x002fea0003900000 */
[----:B------:R-:W1:Y:S02]  /*26df0*/  @!P0 SYNCS.PHASECHK.TRANS64 P0, [R2+URZ+0x38860], R8 ;  /* 0x03886008020085a7 */ /* 0x000e64000800007f */
[----:B-1----:R-:W-:Y:S05]  /*26e00*/  @!P0 BRA `(.L_x_754) ;  /* 0xfffffffc00f08947 */ /* 0x002fea000383ffff */
[----:B------:R-:W-:Y:S05]  /*26e10*/  BRA `(.L_x_844) ;  /* 0xffffffd800787947 */ /* 0x000fea000383ffff */
.L_x_762:
[----:B-1----:R1:W2:Y:S02]  /*26e20*/  SYNCS.PHASECHK.TRANS64.TRYWAIT P0, [R3+URZ+0x38860], R0 ;  /* 0x03886000030075a7 */ /* 0x0022a4000800017f */
[----:B--2---:R-:W-:Y:S05]  /*26e30*/  @!P0 NANOSLEEP.SYNCS 0x989680 ;  /* 0x009896800000895d */ /* 0x004fea0003900000 */
[----:B------:R-:W2:Y:S02]  /*26e40*/  @!P0 SYNCS.PHASECHK.TRANS64 P0, [R3+URZ+0x38860], R0 ;  /* 0x03886000030085a7 */ /* 0x000ea4000800007f */
[----:B--2---:R-:W-:Y:S05]  /*26e50*/  @!P0 BRA `(.L_x_762) ;  /* 0xfffffffc00f08947 */ /* 0x004fea000383ffff */
[----:B------:R-:W-:Y:S05]  /*26e60*/  BRA `(.L_x_845) ;  /* 0xffffffdc00c47947 */ /* 0x000fea000383ffff */
.L_x_765:
[----:B------:R-:W-:Y:S01]  /*26e70*/  BSSY B0, `(.L_x_846) ;  /* 0x0000008000007945 */ /* 0x000fe20003800000 */
[----:B0-----:R-:W-:Y:S01]  /*26e80*/  MOV R13, R16 ;  /* 0x00000010000d7202 */ /* 0x001fe20000000f00 */
[----:B------:R-:W-:Y:S01]  /*26e90*/  IMAD.MOV.U32 R12, RZ, RZ, RZ ;  /* 0x000000ffff0c7224 */ /* 0x000fe200078e00ff */
[----:B------:R-:W-:Y:S01]  /*26ea0*/  MOV R11, 0x1f ;  /* 0x0000001f000b7802 */ /* 0x000fe20000000f00 */
[----:B------:R-:W-:-:S07]  /*26eb0*/  IMAD.MOV.U32 R15, RZ, RZ, -0x1 ;  /* 0xffffffffff0f7424 */ /* 0x000fce00078e00ff */
[----:B-1---5:R-:W-:Y:S05]  /*26ec0*/  WARPSYNC.COLLECTIVE R15, `(.L_x_847) ;  /* 0x000000000f087348 */ /* 0x022fea0003c00000 */
[----:B------:R0:W2:Y:S02]  /*26ed0*/  SHFL.IDX P6, R14, R13, R12, R11 ;  /* 0x0000000c0d0e7389 */ /* 0x0000a400000c000b */
[----:B012--5:R-:W-:Y:S01]  /*26ee0*/  ENDCOLLECTIVE ;  /* 0x000000000000791b */ /* 0x027fe20003800000 */
.L_x_847:
[----:B------:R-:W-:Y:S05]  /*26ef0*/  BSYNC B0 ;  /* 0x0000000000007941 */ /* 0x000fea0003800000 */
.L_x_846:
[----:B------:R-:W-:Y:S01]  /*26f00*/  IMAD.MOV.U32 R13, RZ, RZ, R16 ;  /* 0x000000ffff0d7224 */ /* 0x000fe200078e0010 */
[----:B------:R-:W-:Y:S01]  /*26f10*/  MOV R12, 0x1 ;  /* 0x00000001000c7802 */ /* 0x000fe20000000f00 */
[----:B------:R-:W-:Y:S01]  /*26f20*/  IMAD.MOV.U32 R11, RZ, RZ, 0x1f ;  /* 0x0000001fff0b7424 */ /* 0x000fe200078e00ff */
[----:B------:R-:W-:Y:S02]  /*26f30*/  MOV R15, 0xffffffff ;  /* 0xffffffff000f7802 */ /* 0x000fe40000000f00 */
[----:B------:R-:W-:-:S07]  /*26f40*/  MOV R4, R14 ;  /* 0x0000000e00047202 */ /* 0x000fce0000000f00 */
[----:B------:R-:W-:Y:S05]  /*26f50*/  WARPSYNC.COLLECTIVE R15, `(.L_x_848) ;  /* 0x000000000f087348 */ /* 0x000fea0003c00000 */
[----:B------:R0:W1:Y:S02]  /*26f60*/  SHFL.IDX P6, R14, R13, R12, R11 ;  /* 0x0000000c0d0e7389 */ /* 0x00006400000c000b */
[----:B01----:R-:W-:Y:S01]  /*26f70*/  ENDCOLLECTIVE ;  /* 0x000000000000791b */ /* 0x003fe20003800000 */
.L_x_848:
[----:B------:R-:W-:Y:S01]  /*26f80*/  IMAD.MOV.U32 R5, RZ, RZ, R14 ;  /* 0x000000ffff057224 */ /* 0x000fe200078e000e */
[----:B------:R-:W-:Y:S06]  /*26f90*/  BRA `(.L_x_849) ;  /* 0xffffffe000847947 */ /* 0x000fec000383ffff */
.L_x_768:
[----:B------:R-:W-:Y:S01]  /*26fa0*/  BSSY B0, `(.L_x_850) ;  /* 0x0000008000007945 */ /* 0x000fe20003800000 */
[----:B-----5:R-:W-:Y:S01]  /*26fb0*/  MOV R13, R3 ;  /* 0x00000003000d7202 */ /* 0x020fe20000000f00 */
[----:B------:R-:W-:Y:S01]  /*26fc0*/  IMAD.MOV.U32 R12, RZ, RZ, 0x1 ;  /* 0x00000001ff0c7424 */ /* 0x000fe200078e00ff */
[----:B------:R-:W-:Y:S01]  /*26fd0*/  MOV R11, RZ ;  /* 0x000000ff000b7202 */ /* 0x000fe20000000f00 */
[----:B------:R-:W-:-:S07]  /*26fe0*/  IMAD.MOV.U32 R15, RZ, RZ, -0x1 ;  /* 0xffffffffff0f7424 */ /* 0x000fce00078e00ff */
[----:B0-234-:R-:W-:Y:S05]  /*26ff0*/  WARPSYNC.COLLECTIVE R15, `(.L_x_851) ;  /* 0x000000000f087348 */ /* 0x01dfea0003c00000 */
[----:B------:R1:W0:Y:S02]  /*27000*/  SHFL.UP P6, R14, R13, R12, R11 ;  /* 0x0400000c0d0e7389 */ /* 0x00022400000c000b */
[----:B01234-:R-:W-:Y:S01]  /*27010*/  ENDCOLLECTIVE ;  /* 0x000000000000791b */ /* 0x01ffe20003800000 */
.L_x_851:
[----:B------:R-:W-:Y:S05]  /*27020*/  BSYNC B0 ;  /* 0x0000000000007941 */ /* 0x000fea0003800000 */
.L_x_850:
[C---:B------:R-:W-:Y:S01]  /*27030*/  ISETP.NE.AND P0, PT, R9.reuse, RZ, PT ;  /* 0x000000ff0900720c */ /* 0x040fe20003f05270 */
[----:B------:R-:W-:Y:S01]  /*27040*/  IMAD.MOV.U32 R12, RZ, RZ, 0x2 ;  /* 0x00000002ff0c7424 */ /* 0x000fe200078e00ff */
[----:B------:R-:W-:Y:S01]  /*27050*/  MOV R11, RZ ;  /* 0x000000ff000b7202 */ /* 0x000fe20000000f00 */
[----:B------:R-:W-:Y:S01]  /*27060*/  IMAD.MOV.U32 R15, RZ, RZ, -0x1 ;  /* 0xffffffffff0f7424 */ /* 0x000fe200078e00ff */
[----:B------:R-:W-:Y:S02]  /*27070*/  SEL R14, R14, RZ, P0 ;  /* 0x000000ff0e0e7207 */ /* 0x000fe40000000000 */
[----:B------:R-:W-:Y:S02]  /*27080*/  ISETP.GE.U32.AND P0, PT, R9, 0x2, PT ;  /* 0x000000020900780c */ /* 0x000fe40003f06070 */
[----:B------:R-:W-:-:S11]  /*27090*/  IADD3 R13, R3, R14, RZ ;  /* 0x0000000e030d7210 */ /* 0x000fd60007ffe0ff */
[----:B------:R-:W-:Y:S05]  /*270a0*/  WARPSYNC.COLLECTIVE R15, `(.L_x_852) ;  /* 0x000000000f087348 */ /* 0x000fea0003c00000 */
[----:B------:R0:W1:Y:S02]  /*270b0*/  SHFL.UP P6, R14, R13, R12, R11 ;  /* 0x0400000c0d0e7389 */ /* 0x00006400000c000b */
[----:B01----:R-:W-:Y:S01]  /*270c0*/  ENDCOLLECTIVE ;  /* 0x000000000000791b */ /* 0x003fe20003800000 */
.L_x_852:
[----:B------:R-:W-:Y:S02]  /*270d0*/  MOV R12, 0x4 ;  /* 0x00000004000c7802 */ /* 0x000fe40000000f00 */
[----:B------:R-:W-:Y:S02]  /*270e0*/  SEL R6, R14, RZ, P0 ;  /* 0x000000ff0e067207 */ /* 0x000fe40000000000 */
[----:B------:R-:W-:Y:S02]  /*270f0*/  ISETP.GE.U32.AND P0, PT, R9, 0x4, PT ;  /* 0x000000040900780c */ /* 0x000fe40003f06070 */
[----:B------:R-:W-:-:S05]  /*27100*/  IADD3 R6, R13, R6, RZ ;  /* 0x000000060d067210 */ /* 0x000fca0007ffe0ff */
[----:B------:R-:W-:-:S07]  /*27110*/  IMAD.MOV.U32 R13, RZ, RZ, R6 ;  /* 0x000000ffff0d7224 */ /* 0x000fce00078e0006 */
[----:B------:R-:W-:Y:S05]  /*27120*/  WARPSYNC.COLLECTIVE R15, `(.L_x_853) ;  /* 0x000000000f087348 */ /* 0x000fea0003c00000 */
[----:B------:R0:W1:Y:S02]  /*27130*/  SHFL.UP P6, R14, R13, R12, R11 ;  /* 0x0400000c0d0e7389 */ /* 0x00006400000c000b */
[----:B01----:R-:W-:Y:S01]  /*27140*/  ENDCOLLECTIVE ;  /* 0x000000000000791b */ /* 0x003fe20003800000 */
.L_x_853:
[----:B------:R-:W-:Y:S01]  /*27150*/  IMAD.MOV.U32 R12, RZ, RZ, 0x8 ;  /* 0x00000008ff0c7424 */ /* 0x000fe200078e00ff */
[----:B------:R-:W-:Y:S02]  /*27160*/  SEL R7, R14, RZ, P0 ;  /* 0x000000ff0e077207 */ /* 0x000fe40000000000 */
[----:B------:R-:W-:-:S03]  /*27170*/  ISETP.GE.U32.AND P0, PT, R9, 0x8, PT ;  /* 0x000000080900780c */ /* 0x000fc60003f06070 */
[----:B------:R-:W-:-:S05]  /*27180*/  IMAD.IADD R7, R6, 0x1, R7 ;  /* 0x0000000106077824 */ /* 0x000fca00078e0207 */
[----:B------:R-:W-:-:S07]  /*27190*/  MOV R13, R7 ;  /* 0x00000007000d7202 */ /* 0x000fce0000000f00 */
[----:B------:R-:W-:Y:S05]  /*271a0*/  WARPSYNC.COLLECTIVE R15, `(.L_x_854) ;  /* 0x000000000f087348 */ /* 0x000fea0003c00000 */
[----:B------:R0:W1:Y:S02]  /*271b0*/  SHFL.UP P6, R14, R13, R12, R11 ;  /* 0x0400000c0d0e7389 */ /* 0x00006400000c000b */
[----:B01----:R-:W-:Y:S01]  /*271c0*/  ENDCOLLECTIVE ;  /* 0x000000000000791b */ /* 0x003fe20003800000 */
.L_x_854:
        /* <DEDUP_REMOVED lines=8> */
.L_x_855:
[----:B------:R-:W-:Y:S01]  /*27250*/  IMAD.MOV.U32 R12, RZ, RZ, 0x1f ;  /* 0x0000001fff0c7424 */ /* 0x000fe200078e00ff */
[----:B------:R-:W-:Y:S02]  /*27260*/  MOV R11, 0x1f ;  /* 0x0000001f000b7802 */ /* 0x000fe40000000f00 */
[----:B------:R-:W-:-:S05]  /*27270*/  SEL R7, R14, RZ, P0 ;  /* 0x000000ff0e077207 */ /* 0x000fca0000000000 */
[----:B------:R-:W-:-:S05]  /*27280*/  IMAD.IADD R2, R8, 0x1, R7 ;  /* 0x0000000108027824 */ /* 0x000fca00078e0207 */
[----:B------:R-:W-:-:S07]  /*27290*/  MOV R13, R2 ;  /* 0x00000002000d7202 */ /* 0x000fce0000000f00 */
[----:B------:R-:W-:Y:S05]  /*272a0*/  WARPSYNC.COLLECTIVE R15, `(.L_x_856) ;  /* 0x000000000f087348 */ /* 0x000fea0003c00000 */
[----:B------:R0:W1:Y:S02]  /*272b0*/  SHFL.IDX P6, R14, R13, R12, R11 ;  /* 0x0000000c0d0e7389 */ /* 0x00006400000c000b */
[----:B01----:R-:W-:Y:S01]  /*272c0*/  ENDCOLLECTIVE ;  /* 0x000000000000791b */ /* 0x003fe20003800000 */
.L_x_856:
[----:B------:R-:W-:Y:S05]  /*272d0*/  BRA `(.L_x_857) ;  /* 0xffffffe0004c7947 */ /* 0x000fea000383ffff */
.L_x_773:
[----:B------:R-:W-:Y:S01]  /*272e0*/  BSSY B0, `(.L_x_858) ;  /* 0x0000008000007945 */ /* 0x000fe20003800000 */
[----:B-----5:R-:W-:Y:S01]  /*272f0*/  IMAD.MOV.U32 R13, RZ, RZ, R3 ;  /* 0x000000ffff0d7224 */ /* 0x020fe200078e0003 */
[----:B------:R-:W-:Y:S01]  /*27300*/  MOV R12, 0x1 ;  /* 0x00000001000c7802 */ /* 0x000fe20000000f00 */
[----:B------:R-:W-:Y:S01]  /*27310*/  IMAD.MOV.U32 R11, RZ, RZ, RZ ;  /* 0x000000ffff0b7224 */ /* 0x000fe200078e00ff */
[----:B------:R-:W-:-:S07]  /*27320*/  MOV R15, 0xffffffff ;  /* 0xffffffff000f7802 */ /* 0x000fce0000000f00 */
[----:B01----:R-:W-:Y:S05]  /*27330*/  WARPSYNC.COLLECTIVE R15, `(.L_x_859) ;  /* 0x000000000f087348 */ /* 0x003fea0003c00000 */
[----:B------:R2:W3:Y:S02]  /*27340*/  SHFL.UP P6, R14, R13, R12, R11 ;  /* 0x0400000c0d0e7389 */ /* 0x0004e400000c000b */
[----:B0123--:R-:W-:Y:S01]  /*27350*/  ENDCOLLECTIVE ;  /* 0x000000000000791b */ /* 0x00ffe20003800000 */
.L_x_859:
[----:B------:R-:W-:Y:S05]  /*27360*/  BSYNC B0 ;  /* 0x0000000000007941 */ /* 0x000fea0003800000 */
.L_x_858:
[C---:B------:R-:W-:Y:S01]  /*27370*/  ISETP.NE.AND P0, PT, R9.reuse, RZ, PT ;  /* 0x000000ff0900720c */ /* 0x040fe20003f05270 */
[----:B------:R-:W-:Y:S01]  /*27380*/  IMAD.MOV.U32 R11, RZ, RZ, RZ ;  /* 0x000000ffff0b7224 */ /* 0x000fe200078e00ff */
[----:B------:R-:W-:Y:S02]  /*27390*/  MOV R12, 0x2 ;  /* 0x00000002000c7802 */ /* 0x000fe40000000f00 */
[----:B------:R-:W-:Y:S02]  /*273a0*/  SEL R14, R14, RZ, P0 ;  /* 0x000000ff0e0e7207 */ /* 0x000fe40000000000 */
[----:B------:R-:W-:Y:S02]  /*273b0*/  MOV R15, 0xffffffff ;  /* 0xffffffff000f7802 */ /* 0x000fe40000000f00 */
[----:B------:R-:W-:Y:S01]  /*273c0*/  ISETP.GE.U32.AND P0, PT, R9, 0x2, PT ;  /* 0x000000020900780c */ /* 0x000fe20003f06070 */
[----:B------:R-:W-:-:S12]  /*273d0*/  IMAD.IADD R13, R3, 0x1, R14 ;  /* 0x00000001030d7824 */ /* 0x000fd800078e020e */
[----:B------:R-:W-:Y:S05]  /*273e0*/  WARPSYNC.COLLECTIVE R15, `(.L_x_860) ;  /* 0x000000000f087348 */ /* 0x000fea0003c00000 */
[----:B------:R0:W1:Y:S02]  /*273f0*/  SHFL.UP P6, R14, R13, R12, R11 ;  /* 0x0400000c0d0e7389 */ /* 0x00006400000c000b */
[----:B01----:R-:W-:Y:S01]  /*27400*/  ENDCOLLECTIVE ;  /* 0x000000000000791b */ /* 0x003fe20003800000 */
.L_x_860:
        /* <DEDUP_REMOVED lines=8> */
.L_x_861:
        /* <DEDUP_REMOVED lines=8> */
.L_x_862:
        /* <DEDUP_REMOVED lines=8> */
.L_x_863:
[----:B------:R-:W-:Y:S01]  /*27590*/  MOV R12, 0x1f ;  /* 0x0000001f000c7802 */ /* 0x000fe20000000f00 */
[----:B------:R-:W-:Y:S01]  /*275a0*/  IMAD.MOV.U32 R11, RZ, RZ, 0x1f ;  /* 0x0000001fff0b7424 */ /* 0x000fe200078e00ff */
[----:B------:R-:W-:-:S04]  /*275b0*/  SEL R7, R14, RZ, P0 ;  /* 0x000000ff0e077207 */ /* 0x000fc80000000000 */
[----:B------:R-:W-:-:S05]  /*275c0*/  IADD3 R2, R8, R7, RZ ;  /* 0x0000000708027210 */ /* 0x000fca0007ffe0ff */
[----:B------:R-:W-:-:S07]  /*275d0*/  IMAD.MOV.U32 R13, RZ, RZ, R2 ;  /* 0x000000ffff0d7224 */ /* 0x000fce00078e0002 */
[----:B------:R-:W-:Y:S05]  /*275e0*/  WARPSYNC.COLLECTIVE R15, `(.L_x_864) ;  /* 0x000000000f087348 */ /* 0x000fea0003c00000 */
[----:B------:R0:W1:Y:S02]  /*275f0*/  SHFL.IDX P6, R14, R13, R12, R11 ;  /* 0x0000000c0d0e7389 */ /* 0x00006400000c000b */
[----:B01----:R-:W-:Y:S01]  /*27600*/  ENDCOLLECTIVE ;  /* 0x000000000000791b */ /* 0x003fe20003800000 */
.L_x_864:
[----:B------:R-:W-:Y:S05]  /*27610*/  BRA `(.L_x_865) ;  /* 0xffffffe000347947 */ /* 0x000fea000383ffff */
.L_x_775:
[----:B------:R-:W-:Y:S01]  /*27620*/  BSSY B0, `(.L_x_866) ;  /* 0x0000006000007945 */ /* 0x000fe20003800000 */
[----:B------:R-:W-:Y:S02]  /*27630*/  PLOP3.LUT P6, PT, P6, PT, PT, 0x8, 0x0 ;  /* 0x000000000000781c */ /* 0x000fe400037ce170 */
[----:B------:R-:W-:-:S11]  /*27640*/  MOV R15, 0xffffffff ;  /* 0xffffffff000f7802 */ /* 0x000fd60000000f00 */
[----:B0-----:R-:W-:Y:S05]  /*27650*/  WARPSYNC.COLLECTIVE R15, `(.L_x_867) ;  /* 0x000000000f087348 */ /* 0x001fea0003c00000 */
[----:B------:R-:W-:Y:S01]  /*27660*/  VOTE.ANY R14, PT, P6 ;  /* 0x00000000000e7806 */ /* 0x000fe200030e0100 */
[----:B0-----:R-:W-:Y:S06]  /*27670*/  ENDCOLLECTIVE ;  /* 0x000000000000791b */ /* 0x001fec0003800000 */
.L_x_867:
[----:B------:R-:W-:Y:S05]  /*27680*/  BSYNC B0 ;  /* 0x0000000000007941 */ /* 0x000fea0003800000 */
.L_x_866:
[----:B------:R-:W-:Y:S01]  /*27690*/  IMAD.MOV.U32 R6, RZ, RZ, R14 ;  /* 0x000000ffff067224 */ /* 0x000fe200078e000e */
[----:B------:R-:W-:Y:S01]  /*276a0*/  MOV R13, R3 ;  /* 0x00000003000d7202 */ /* 0x000fe20000000f00 */
[----:B------:R-:W-:Y:S01]  /*276b0*/  IMAD.MOV.U32 R15, RZ, RZ, -0x1 ;  /* 0xffffffffff0f7424 */ /* 0x000fe200078e00ff */
[----:B------:R-:W-:Y:S01]  /*276c0*/  MOV R11, 0x1f ;  /* 0x0000001f000b7802 */ /* 0x000fe20000000f00 */
[----:B------:R-:W0:Y:S02]  /*276d0*/  POPC R5, R6 ;  /* 0x0000000600057309 */ /* 0x000e240000000000 */
[----:B0-----:R-:W-:-:S07]  /*276e0*/  IMAD.MOV.U32 R12, RZ, RZ, R5 ;  /* 0x000000ffff0c7224 */ /* 0x001fce00078e0005 */
[----:B------:R-:W-:Y:S05]  /*276f0*/  WARPSYNC.COLLECTIVE R15, `(.L_x_868) ;  /* 0x000000000f087348 */ /* 0x000fea0003c00000 */
[----:B------:R0:W1:Y:S02]  /*27700*/  SHFL.IDX P6, R14, R13, R12, R11 ;  /* 0x0000000c0d0e7389 */ /* 0x00006400000c000b */
[----:B01----:R-:W-:Y:S01]  /*27710*/  ENDCOLLECTIVE ;  /* 0x000000000000791b */ /* 0x003fe20003800000 */
.L_x_868:
[----:B------:R-:W-:Y:S01]  /*27720*/  MOV R17, R14 ;  /* 0x0000000e00117202 */ /* 0x000fe20000000f00 */
[----:B------:R-:W-:Y:S06]  /*27730*/  BRA `(.L_x_869) ;  /* 0xffffffe000247947 */ /* 0x000fec000383ffff */
.L_x_777:
[----:B------:R-:W-:Y:S01]  /*27740*/  BSSY B0, `(.L_x_870) ;  /* 0x0000007000007945 */ /* 0x000fe20003800000 */
[----:B------:R-:W-:Y:S01]  /*27750*/  IMAD.MOV.U32 R13, RZ, RZ, R2 ;  /* 0x000000ffff0d7224 */ /* 0x000fe200078e0002 */
[----:B------:R-:W-:Y:S01]  /*27760*/  MOV R11, 0x1f ;  /* 0x0000001f000b7802 */ /* 0x000fe20000000f00 */
[----:B------:R-:W-:-:S07]  /*27770*/  IMAD.MOV.U32 R15, RZ, RZ, -0x1 ;  /* 0xffffffffff0f7424 */ /* 0x000fce00078e00ff */
[----:B012---:R-:W-:Y:S05]  /*27780*/  WARPSYNC.COLLECTIVE R15, `(.L_x_871) ;  /* 0x000000000f087348 */ /* 0x007fea0003c00000 */
[----:B------:R3:W4:Y:S02]  /*27790*/  SHFL.IDX P6, R14, R13, R12, R11 ;  /* 0x0000000c0d0e7389 */ /* 0x00072400000c000b */
[----:B01234-:R-:W-:Y:S01]  /*277a0*/  ENDCOLLECTIVE ;  /* 0x000000000000791b */ /* 0x01ffe20003800000 */
.L_x_871:
[----:B------:R-:W-:Y:S05]  /*277b0*/  BSYNC B0 ;  /* 0x0000000000007941 */ /* 0x000fea0003800000 */
.L_x_870:
[----:B------:R-:W-:Y:S05]  /*277c0*/  BRA `(.L_x_776) ;  /* 0xffffffe0001c7947 */ /* 0x000fea000383ffff */
.L_x_781:
[----:B0-----:R0:W1:Y:S02]  /*277d0*/  SYNCS.PHASECHK.TRANS64.TRYWAIT P0, [R0+URZ+0x38820], R3 ;  /* 0x03882003000075a7 */ /* 0x001064000800017f */
[----:B-1----:R-:W-:Y:S05]  /*277e0*/  @!P0 NANOSLEEP.SYNCS 0x989680 ;  /* 0x009896800000895d */ /* 0x002fea0003900000 */
[----:B------:R-:W1:Y:S02]  /*277f0*/  @!P0 SYNCS.PHASECHK.TRANS64 P0, [R0+URZ+0x38820], R3 ;  /* 0x03882003000085a7 */ /* 0x000e64000800007f */
[----:B-1----:R-:W-:Y:S05]  /*27800*/  @!P0 BRA `(.L_x_781) ;  /* 0xfffffffc00f08947 */ /* 0x002fea000383ffff */
[----:B------:R-:W-:Y:S05]  /*27810*/  BRA `(.L_x_872) ;  /* 0xffffffe400007947 */ /* 0x000fea000383ffff */
.L_x_782:
[----:B------:R-:W1:Y:S01]  /*27820*/  S2R R2, SR_TID.X ;  /* 0x0000000000027919 */ /* 0x000e620000002100 */
[----:B------:R-:W-:Y:S01]  /*27830*/  BSSY B0, `(.L_x_873) ;  /* 0x000000a000007945 */ /* 0x000fe20003800000 */
[----:B------:R-:W-:Y:S01]  /*27840*/  IMAD.MOV.U32 R12, RZ, RZ, RZ ;  /* 0x000000ffff0c7224 */ /* 0x000fe200078e00ff */
[----:B------:R-:W-:Y:S01]  /*27850*/  MOV R11, 0x1f ;  /* 0x0000001f000b7802 */ /* 0x000fe20000000f00 */
[----:B------:R-:W-:Y:S01]  /*27860*/  IMAD.MOV.U32 R15, RZ, RZ, -0x1 ;  /* 0xffffffffff0f7424 */ /* 0x000fe200078e00ff */
[----:B-1----:R-:W-:-:S04]  /*27870*/  SHF.R.U32.HI R2, RZ, 0x5, R2 ;  /* 0x00000005ff027819 */ /* 0x002fc80000011602 */
[----:B------:R-:W-:-:S04]  /*27880*/  LOP3.LUT R2, R2, 0x3, RZ, 0xc0, !PT ;  /* 0x0000000302027812 */ /* 0x000fc800078ec0ff */
[----:B------:R-:W-:-:S07]  /*27890*/  MOV R13, R2 ;  /* 0x00000002000d7202 */ /* 0x000fce0000000f00 */
[----:B0-----:R-:W-:Y:S05]  /*278a0*/  WARPSYNC.COLLECTIVE R15, `(.L_x_874) ;  /* 0x000000000f087348 */ /* 0x001fea0003c00000 */
[----:B------:R1:W2:Y:S02]  /*278b0*/  SHFL.IDX P6, R14, R13, R12, R11 ;  /* 0x0000000c0d0e7389 */ /* 0x0002a400000c000b */
[----:B012---:R-:W-:Y:S01]  /*278c0*/  ENDCOLLECTIVE ;  /* 0x000000000000791b */ /* 0x007fe20003800000 */
.L_x_874:
[----:B------:R-:W-:Y:S05]  /*278d0*/  BSYNC B0 ;  /* 0x0000000000007941 */ /* 0x000fea0003800000 */
.L_x_873:
[----:B------:R-:W-:Y:S05]  /*278e0*/  BRA `(.L_x_875) ;  /* 0xffffffe000e87947 */ /* 0x000fea000383ffff */
.L_x_783:
[----:B------:R-:W-:Y:S01]  /*278f0*/  BSSY B0, `(.L_x_876) ;  /* 0x0000006000007945 */ /* 0x000fe20003800000 */
[----:B------:R-:W-:-:S07]  /*27900*/  MOV R15, 0xffffffff ;  /* 0xffffffff000f7802 */ /* 0x000fce0000000f00 */
[----:B01----:R-:W-:Y:S05]  /*27910*/  WARPSYNC.COLLECTIVE R15, `(.L_x_877) ;  /* 0x000000000f0c7348 */ /* 0x003fea0003c00000 */
[----:B------:R-:W-:Y:S02]  /*27920*/  ELECT P6, UR62, PT ;  /* 0x00000000003e782f */ /* 0x000fe400038c0000 */
[----:B------:R-:W-:Y:S01]  /*27930*/  MOV R14, UR62 ;  /* 0x0000003e000e7c02 */ /* 0x000fe20008000f00 */
[----:B01----:R-:W-:Y:S10]  /*27940*/  ENDCOLLECTIVE ;  /* 0x000000000000791b */ /* 0x003ff40003800000 */
.L_x_877:
[----:B------:R-:W-:Y:S05]  /*27950*/  BSYNC B0 ;  /* 0x0000000000007941 */ /* 0x000fea0003800000 */
.L_x_876:
[----:B------:R-:W-:Y:S05]  /*27960*/  BRA `(.L_x_878) ;  /* 0xffffffe000dc7947 */ /* 0x000fea000383ffff */
.L_x_785:
[----:B0-----:R0:W1:Y:S02]  /*27970*/  SYNCS.PHASECHK.TRANS64.TRYWAIT P0, [R6+URZ], R5 ;  /* 0x00000005060075a7 */ /* 0x001064000800017f */
[----:B-1----:R-:W-:Y:S05]  /*27980*/  @!P0 NANOSLEEP.SYNCS 0x989680 ;  /* 0x009896800000895d */ /* 0x002fea0003900000 */
[----:B------:R-:W1:Y:S02]  /*27990*/  @!P0 SYNCS.PHASECHK.TRANS64 P0, [R6+URZ], R5 ;  /* 0x00000005060085a7 */ /* 0x000e64000800007f */
[----:B-1----:R-:W-:Y:S05]  /*279a0*/  @!P0 BRA `(.L_x_785) ;  /* 0xfffffffc00f08947 */ /* 0x002fea000383ffff */
[----:B------:R-:W-:Y:S05]  /*279b0*/  BRA `(.L_x_879) ;  /* 0xffffffe400187947 */ /* 0x000fea000383ffff */
.L_x_786:
[----:B-1----:R1:W2:Y:S02]  /*279c0*/  SYNCS.PHASECHK.TRANS64.TRYWAIT P0, [R7+URZ], R2 ;  /* 0x00000002070075a7 */ /* 0x0022a4000800017f */
[----:B--2---:R-:W-:Y:S05]  /*279d0*/  @!P0 NANOSLEEP.SYNCS 0x989680 ;  /* 0x009896800000895d */ /* 0x004fea0003900000 */
[----:B------:R-:W2:Y:S02]  /*279e0*/  @!P0 SYNCS.PHASECHK.TRANS64 P0, [R7+URZ], R2 ;  /* 0x00000002070085a7 */ /* 0x000ea4000800007f */
[----:B--2---:R-:W-:Y:S05]  /*279f0*/  @!P0 BRA `(.L_x_786) ;  /* 0xfffffffc00f08947 */ /* 0x004fea000383ffff */
[----:B------:R-:W-:Y:S05]  /*27a00*/  BRA `(.L_x_880) ;  /* 0xffffffe4000c7947 */ /* 0x000fea000383ffff */
.L_x_788:
[----:B--2---:R2:W3:Y:S02]  /*27a10*/  SYNCS.PHASECHK.TRANS64.TRYWAIT P0, [R4+URZ], R5 ;  /* 0x00000005040075a7 */ /* 0x0044e4000800017f */
[----:B---3--:R-:W-:Y:S05]  /*27a20*/  @!P0 NANOSLEEP.SYNCS 0x989680 ;  /* 0x009896800000895d */ /* 0x008fea0003900000 */
[----:B------:R-:W3:Y:S02]  /*27a30*/  @!P0 SYNCS.PHASECHK.TRANS64 P0, [R4+URZ], R5 ;  /* 0x00000005040085a7 */ /* 0x000ee4000800007f */
[----:B---3--:R-:W-:Y:S05]  /*27a40*/  @!P0 BRA `(.L_x_788) ;  /* 0xfffffffc00f08947 */ /* 0x008fea000383ffff */
[----:B------:R-:W-:Y:S05]  /*27a50*/  BRA `(.L_x_881) ;  /* 0xffffffe400147947 */ /* 0x000fea000383ffff */
.L_x_882:
        /* <DEDUP_REMOVED lines=10> */
.L_x_12749:


//--------------------- .text._ZN7cutlass13device_kernelIN5flash11enable_sm90INS1_16FlashAttnFwdSm90INS1_25CollectiveMainloopFwdSm90ILi2EN4cute5tupleIJNS5_1CILi1EEES8_S8_EEENS6_IJNS7_ILi128EEENS7_ILi64EEENS7_ILi256EEEEEELi256ENS_6half_tEfNS_4arch4Sm90ELb0ELb1ELb1ELb0ELb0ELb0ELb0ELb1ELb1ELb0ELb0ELb0EEENS1_21CollectiveEpilogueFwdINS6_IJSA_SC_SB_EEES9_SE_SG_Li256ELb0ELb0ELb0ELb0EEENS1_30DynamicPersistentTileSchedulerILi256ELi32ELb0ELb0ELb1EEEEEEEEEvNT_6ParamsE --------------------------
	.section	.text._ZN7cutlass13device_kernelIN5flash11enable_sm90INS1_16FlashAttnFwdSm90INS1_25CollectiveMainloopFwdSm90ILi2EN4cute5tupleIJNS5_1CILi1EEES8_S8_EEENS6_IJNS7_ILi128EEENS7_ILi64EEENS7_ILi256EEEEEELi256ENS_6half_tEfNS_4arch4Sm90ELb0ELb1ELb1ELb0ELb0ELb0ELb0ELb1ELb1ELb0ELb0ELb0EEENS1_21CollectiveEpilogueFwdINS6_IJSA_SC_SB_EEES9_SE_SG_Li256ELb0ELb0ELb0ELb0EEENS1_30DynamicPersistentTileSchedulerILi256ELi32ELb0ELb0ELb1EEEEEEEEEvNT_6ParamsE,"ax",@progbits
	.align	128
.text._ZN7cutlass13device_kernelIN5flash11enable_sm90INS1_16FlashAttnFwdSm90INS1_25CollectiveMainloopFwdSm90ILi2EN4cute5tupleIJNS5_1CILi1EEES8_S8_EEENS6_IJNS7_ILi128EEENS7_ILi64EEENS7_ILi256EEEEEELi256ENS_6half_tEfNS_4arch4Sm90ELb0ELb1ELb1ELb0ELb0ELb0ELb0ELb1ELb1ELb0ELb0ELb0EEENS1_21CollectiveEpilogueFwdINS6_IJSA_SC_SB_EEES9_SE_SG_Li256ELb0ELb0ELb0ELb0EEENS1_30DynamicPersistentTileSchedulerILi256ELi32ELb0ELb0ELb1EEEEEEEEEvNT_6ParamsE:
        .type           _ZN7cutlass13device_kernelIN5flash11enable_sm90INS1_16FlashAttnFwdSm90INS1_25CollectiveMainloopFwdSm90ILi2EN4cute5tupleIJNS5_1CILi1EEES8_S8_EEENS6_IJNS7_ILi128EEENS7_ILi64EEENS7_ILi256EEEEEELi256ENS_6half_tEfNS_4arch4Sm90ELb0ELb1ELb1ELb0ELb0ELb0ELb0ELb1ELb1ELb0ELb0ELb0EEENS1_21CollectiveEpilogueFwdINS6_IJSA_SC_SB_EEES9_SE_SG_Li256ELb0ELb0ELb0ELb0EEENS1_30DynamicPersistentTileSchedulerILi256ELi32ELb0ELb0ELb1EEEEEEEEEvNT_6ParamsE,@function
        .size           _ZN7cutlass13device_kernelIN5flash11enable_sm90INS1_16FlashAttnFwdSm90INS1_25CollectiveMainloopFwdSm90ILi2EN4cute5tupleIJNS5_1CILi1EEES8_S8_EEENS6_IJNS7_ILi128EEENS7_ILi64EEENS7_ILi256EEEEEELi256ENS_6half_tEfNS_4arch4Sm90ELb0ELb1ELb1ELb0ELb0ELb0ELb0ELb1ELb1ELb0ELb0ELb0EEENS1_21CollectiveEpilogueFwdINS6_IJSA_SC_SB_EEES9_SE_SG_Li256ELb0ELb0ELb0ELb0EEENS1_30DynamicPersistentTileSchedulerILi256ELi32ELb0ELb0ELb1EEEEEEEEEvNT_6ParamsE,(.L_x_12750 - _ZN7cutlass13device_kernelIN5flash11enable_sm90INS1_16FlashAttnFwdSm90INS1_25CollectiveMainloopFwdSm90ILi2EN4cute5tupleIJNS5_1CILi1EEES8_S8_EEENS6_IJNS7_ILi128EEENS7_ILi64EEENS7_ILi256EEEEEELi256ENS_6half_tEfNS_4arch4Sm90ELb0ELb1ELb1ELb0ELb0ELb0ELb0ELb1ELb1ELb0ELb0ELb0EEENS1_21CollectiveEpilogueFwdINS6_IJSA_SC_SB_EEES9_SE_SG_Li256ELb0ELb0ELb0ELb0EEENS1_30DynamicPersistentTileSchedulerILi256ELi32ELb0ELb0ELb1EEEEEEEEEvNT_6ParamsE)
        .other          _ZN7cutlass13device_kernelIN5flash11enable_sm90INS1_16FlashAttnFwdSm90INS1_25CollectiveMainloopFwdSm90ILi2EN4cute5tupleIJNS5_1CILi1EEES8_S8_EEENS6_IJNS7_ILi128EEENS7_ILi64EEENS7_ILi256EEEEEELi256ENS_6half_tEfNS_4arch4Sm90ELb0ELb1ELb1ELb0ELb0ELb0ELb0ELb1ELb1ELb0ELb0ELb0EEENS1_21CollectiveEpilogueFwdINS6_IJSA_SC_SB_EEES9_SE_SG_Li256ELb0ELb0ELb0ELb0EEENS1_30DynamicPersistentTileSchedulerILi256ELi32ELb0ELb0ELb1EEEEEEEEEvNT_6ParamsE,@"STO_CUDA_ENTRY STV_DEFAULT"
_ZN7cutlass13device_kernelIN5flash11enable_sm90INS1_16FlashAttnFwdSm90INS1_25CollectiveMainloopFwdSm90ILi2EN4cute5tupleIJNS5_1CILi1EEES8_S8_EEENS6_IJNS7_ILi128EEENS7_ILi64EEENS7_ILi256EEEEEELi256ENS_6half_tEfNS_4arch4Sm90ELb0ELb1ELb1ELb0ELb0ELb0ELb0ELb1ELb1ELb0ELb0ELb0EEENS1_21CollectiveEpilogueFwdINS6_IJSA_SC_SB_EEES9_SE_SG_Li256ELb0ELb0ELb0ELb0EEENS1_30DynamicPersistentTileSchedulerILi256ELi32ELb0ELb0ELb1EEEEEEEEEvNT_6ParamsE:
        /* <DEDUP_REMOVED lines=24> */
.L_x_884:
[----:B------:R-:W-:Y:S05]  /*0180*/  BSYNC B0 ;  /* 0x0000000000007941 */ /* 0x000fea0003800000 */
.L_x_883:
[----:B------:R-:W-:Y:S01]  /*0190*/  VOTEU.ANY UP0, P0 ;  /* 0x00000000003f7886 */ /* 0x000fe20000000100 */
[----:B------:R-:W1:Y:S01]  /*01a0*/  SHFL.IDX PT, R2, R2, RZ, 0x1f ;  /* 0x00001fff02027589 */ /* 0x000e6200000e0000 */
[----:B------:R-:W-:Y:S01]  /*01b0*/  UMOV UR4, 0x1 ;  /* 0x0000000100047882 */ /* 0x000fe20000000000 */
[----:B------:R-:W-:Y:S01]  /*01c0*/  VOTEU.ANY UP1, P0 ;  /* 0x00000000003f7886 */ /* 0x000fe20000020100 */
[----:B------:R-:W-:Y:S01]  /*01d0*/  VOTEU.ANY UP2, P0 ;  /* 0x00000000003f7886 */ /* 0x000fe20000040100 */
[----:B------:R-:W2:Y:S01]  /*01e0*/  @UP0 S2UR UR7, SR_CgaCtaId ;  /* 0x00000000000709c3 */ /* 0x000ea20000008800 */
[----:B------:R-:W3:Y:S01]  /*01f0*/  SHFL.IDX PT, R3, R0, RZ, 0x1f ;  /* 0x00001fff00037589 */ /* 0x000ee200000e0000 */
[----:B------:R-:W-:Y:S01]  /*0200*/  @UP0 UMOV UR6, 0x400 ;  /* 0x0000040000060882 */ /* 0x000fe20000000000 */
[----:B------:R-:W-:-:S04]  /*0210*/  @UP0 UIADD3 UR4, -UR4, 0x100000, URZ ;  /* 0x0010000004040890 */ /* 0x000fc8000fffe13f */
[----:B------:R-:W-:Y:S02]  /*0220*/  @UP0 USHF.L.U32 UR5, UR4, 0xb, URZ ;  /* 0x0000000b04050899 */ /* 0x000fe4000800063f */
[----:B------:R-:W-:Y:S01]  /*0230*/  @UP0 USHF.L.U32 UR4, UR4, 0x1, URZ ;  /* 0x0000000104040899 */ /* 0x000fe2000800063f */
[----:B-1----:R-:W-:Y:S01]  /*0240*/  R2UR UR8, R2 ;  /* 0x00000000020872ca */ /* 0x002fe200000e0000 */
[----:B--2---:R-:W-:Y:S01]  /*0250*/  @UP0 ULEA UR6, UR7, UR6, 0x18 ;  /* 0x0000000607060291 */ /* 0x004fe2000f8ec03f */
[----:B---3--:R-:W-:-:S11]  /*0260*/  ISETP.NE.AND P1, PT, R3, RZ, PT ;  /* 0x000000ff0300720c */ /* 0x008fd60003f25270 */
[----:B------:R-:W-:Y:S01]  /*0270*/  UISETP.NE.AND UP0, UPT, UR8, URZ, UPT ;  /* 0x0000003f0800728c */ /* 0x000fe2000bf05270 */
[----:B------:R-:W1:Y:S02]  /*0280*/  FENCE.VIEW.ASYNC.S ;  /* 0x00000000000073c6 */ /* 0x000e640000000000 */
[----:B-1----:R1:W2:Y:S01]  /*0290*/  @UP1 SYNCS.EXCH.64 URZ, [UR6+0x30800], UR4 ;  /* 0x03080004063f15b2 */ /* 0x0022a20008000100 */
[----:B------:R1:W3:Y:S01]  /*02a0*/  @UP2 SYNCS.EXCH.64 URZ, [UR6+0x30820], UR4 ;  /* 0x03082004063f25b2 */ /* 0x0002e20008000100 */
[----:B------:R-:W-:Y:S06]  /*02b0*/  @P1 BRA `(.L_x_885) ;  /* 0x0000000000481947 */ /* 0x000fec0003800000 */
        /* <DEDUP_REMOVED lines=18> */
.L_x_885:
[----:B------:R-:W4:Y:S01]  /*03e0*/  SHFL.IDX PT, R2, R0, RZ, 0x1f ;  /* 0x00001fff00027589 */ /* 0x000f2200000e0000 */
[----:B------:R-:W-:Y:S01]  /*03f0*/  NOP ;  /* 0x0000000000007918 */ /* 0x000fe20000000000 */
[----:B----4-:R-:W-:-:S13]  /*0400*/  ISETP.NE.AND P0, PT, R2, RZ, PT ;  /* 0x000000ff0200720c */ /* 0x010fda0003f05270 */
        /* <DEDUP_REMOVED lines=19> */
.L_x_886:
[----:B------:R-:W4:Y:S01]  /*0540*/  SHFL.IDX PT, R2, R0, RZ, 0x1f ;  /* 0x00001fff00027589 */ /* 0x000f2200000e0000 */
[----:B------:R-:W-:Y:S01]  /*0550*/  NOP ;  /* 0x0000000000007918 */ /* 0x000fe20000000000 */
[----:B----4-:R-:W-:-:S13]  /*0560*/  ISETP.NE.AND P0, PT, R2, RZ, PT ;  /* 0x000000ff0200720c */ /* 0x010fda0003f05270 */
[----:B------:R-:W-:Y:S05]  /*0570*/  @P0 BRA `(.L_x_887) ;  /* 0x0000000000380947 */ /* 0x000fea0003800000 */
[----:B-1----:R-:W1:Y:S01]  /*0580*/  S2UR UR5, SR_CgaCtaId ;  /* 0x00000000000579c3 */ /* 0x002e620000008800 */
[----:B------:R-:W-:Y:S01]  /*0590*/  UMOV UR4, 0x400 ;  /* 0x0000040000047882 */ /* 0x000fe20000000000 */
[----:B------:R-:W-:Y:S01]  /*05a0*/  UMOV UR7, 0x1 ;  /* 0x0000000100077882 */ /* 0x000fe20000000000 */
[----:B------:R-:W-:Y:S01]  /*05b0*/  ELECT P0, URZ, PT ;  /* 0x00000000003f782f */ /* 0x000fe20003800000 */
[----:B-1----:R-:W-:Y:S02]  /*05c0*/  ULEA UR6, UR5, UR4, 0x18 ;  /* 0x0000000405067291 */ /* 0x002fe4000f8ec03f */
[----:B------:R-:W-:-:S04]  /*05d0*/  UIADD3 UR4, -UR7, 0x100000, URZ ;  /* 0x0010000007047890 */ /* 0x000fc8000fffe13f */
[----:B------:R-:W-:Y:S02]  /*05e0*/  USHF.L.U32 UR5, UR4, 0xb, URZ ;  /* 0x0000000b04057899 */ /* 0x000fe4000800063f */
[----:B------:R-:W-:Y:S01]  /*05f0*/  USHF.L.U32 UR4, UR4, 0x1, URZ ;  /* 0x0000000104047899 */ /* 0x000fe2000800063f */
[----:B------:R-:W1:Y:S11]  /*0600*/  FENCE.VIEW.ASYNC.S ;  /* 0x00000000000073c6 */ /* 0x000e760000000000 */
[----:B-1----:R4:W1:Y:S01]  /*0610*/  SYNCS.EXCH.64 URZ, [UR6+0x30870], UR4 ;  /* 0x03087004063f75b2 */ /* 0x0028620008000100 */
[----:B------:R4:W1:Y:S01]  /*0620*/  SYNCS.EXCH.64 URZ, [UR6+0x30880], UR4 ;  /* 0x03088004063f75b2 */ /* 0x0008620008000100 */
[----:B------:R4:W1:Y:S01]  /*0630*/  SYNCS.EXCH.64 URZ, [UR6+0x30878], UR4 ;  /* 0x03087804063f75b2 */ /* 0x0008620008000100 */
[----:B------:R4:W1:Y:S02]  /*0640*/  SYNCS.EXCH.64 URZ, [UR6+0x30888], UR4 ;  /* 0x03088804063f75b2 */ /* 0x0008640008000100 */
[----:B----4-:R-:W-:Y:S01]  /*0650*/  NOP ;  /* 0x0000000000007918 */ /* 0x010fe20000000000 */
.L_x_887:
        /* <DEDUP_REMOVED lines=22> */
.L_x_888:
        /* <DEDUP_REMOVED lines=22> */
.L_x_889:
[----:B-1----:R-:W-:Y:S01]  /*0920*/  UMOV UR4, 0x1 ;  /* 0x0000000100047882 */ /* 0x002fe20000000000 */
[----:B------:R-:W-:Y:S01]  /*0930*/  PLOP3.LUT P0, PT, PT, PT, UP0, 0x80, 0x0 ;  /* 0x000000000000781c */ /* 0x000fe20003f0f008 */
[----:B------:R-:W-:Y:S01]  /*0940*/  USEL UR4, UR4, 0x2, !UP0 ;  /* 0x0000000204047887 */ /* 0x000fe2000c000000 */
[----:B------:R-:W-:-:S05]  /*0950*/  NOP ;  /* 0x0000000000007918 */ /* 0x000fca0000000000 */
[----:B------:R-:W-:-:S05]  /*0960*/  IMAD.U32 R2, RZ, RZ, UR4 ;  /* 0x00000004ff027e24 */ /* 0x000fca000f8e00ff */
[----:B------:R1:W-:Y:S01]  /*0970*/  STL [R1], R2 ;  /* 0x0000000201007387 */ /* 0x0003e20000100800 */
[----:B--23--:R-:W-:Y:S06]  /*0980*/  BAR.SYNC.DEFER_BLOCKING 0x0 ;  /* 0x0000000000007b1d */ /* 0x00cfec0000010000 */
[----:B------:R-:W-:Y:S05]  /*0990*/  @!P0 BRA `(.L_x_890) ;  /* 0x000000e4005c8947 */ /* 0x000fea0003800000 */
.L_x_891:
[----:B------:R-:W-:-:S08]  /*09a0*/  NOP ;  /* 0x0000000000007918 */ /* 0x000fd00000000000 */
[----:B------:R-:W2:Y:S02]  /*09b0*/  USETMAXREG.TRY_ALLOC.CTAPOOL UP0, 0xf0 ;  /* 0x000000f0000079c8 */ /* 0x000ea40008000600 */
[----:B--2---:R-:W-:-:S13]  /*09c0*/  PLOP3.LUT P0, PT, PT, PT, UP0, 0x80, 0x0 ;  /* 0x000000000000781c */ /* 0x004fda0003f0f008 */
[----:B------:R-:W-:Y:S05]  /*09d0*/  @!P0 BRA `(.L_x_891) ;  /* 0xfffffffc00f08947 */ /* 0x000fea000383ffff */
[----:B------:R-:W2:Y:S08]  /*09e0*/  S2UR UR7, SR_CTAID.X ;  /* 0x00000000000779c3 */ /* 0x000eb00000002500 */
[----:B------:R-:W-:Y:S08]  /*09f0*/  BAR.ARV 0x4, 0x120 ;  /* 0x0104800000007b1d */ /* 0x000ff00000002000 */
[----:B------:R-:W2:Y:S08]  /*0a00*/  LDC R0, c[0x0][0xda8] ;  /* 0x00036a00ff007b82 */ /* 0x000eb00000000800 */
[----:B------:R-:W-:Y:S06]  /*0a10*/  BAR.ARV 0x8, 0x120 ;  /* 0x0204800000007b1d */ /* 0x000fec0000002000 */
[----:B--2---:R-:W-:-:S13]  /*0a20*/  ISETP.LE.AND P0, PT, R0, UR7, PT ;  /* 0x0000000700007c0c */ /* 0x004fda000bf03270 */
[----:B------:R-:W-:Y:S05]  /*0a30*/  @P0 EXIT ;  /* 0x000000000000094d */ /* 0x000fea0003800000 */
[----:B------:R-:W2:Y:S01]  /*0a40*/  LDL R3, [R1] ;  /* 0x0000000001037983 */ /* 0x000ea20000100800 */
[----:B------:R-:W3:Y:S01]  /*0a50*/  S2UR UR4, SR_CgaCtaId ;  /* 0x00000000000479c3 */ /* 0x000ee20000008800 */
[----:B------:R-:W-:Y:S01]  /*0a60*/  UMOV UR38, 0x400 ;  /* 0x0000040000267882 */ /* 0x000fe20000000000 */
[----:B------:R-:W-:Y:S01]  /*0a70*/  UMOV UR46, URZ ;  /* 0x0000003f002e7c82 */ /* 0x000fe20008000000 */
[----:B-1----:R-:W1:Y:S01]  /*0a80*/  S2R R2, SR_TID.X ;  /* 0x0000000000027919 */ /* 0x002e620000002100 */
[----:B------:R-:W-:-:S04]  /*0a90*/  UMOV UR36, URZ ;  /* 0x0000003f00247c82 */ /* 0x000fc80008000000 */
[----:B------:R-:W4:Y:S01]  /*0aa0*/  S2UR UR6, SR_SWINHI ;  /* 0x00000000000679c3 */ /* 0x000f220000002f00 */
[----:B---3--:R-:W-:-:S07]  /*0ab0*/  ULEA UR38, UR4, UR38, 0x18 ;  /* 0x0000002604267291 */ /* 0x008fce000f8ec03f */
[----:B------:R-:W-:Y:S01]  /*0ac0*/  UMOV UR4, UR38 ;  /* 0x0000002600047c82 */ /* 0x000fe20008000000 */
[----:B----4-:R-:W-:Y:S02]  /*0ad0*/  UMOV UR5, UR6 ;  /* 0x0000000600057c82 */ /* 0x010fe40008000000 */
[----:B------:R-:W-:Y:S02]  /*0ae0*/  IMAD.U32 R201, RZ, RZ, UR5 ;  /* 0x00000005ffc97e24 */ /* 0x000fe4000f8e00ff */
[----:B-1----:R-:W-:Y:S02]  /*0af0*/  VIADD R213, R2, 0xffffff80 ;  /* 0xffffff8002d57836 */ /* 0x002fe40000000000 */
[----:B------:R-:W-:Y:S01]  /*0b00*/  IMAD.U32 R200, RZ, RZ, UR4 ;  /* 0x00000004ffc87e24 */ /* 0x000fe2000f8e00ff */
[----:B------:R-:W-:Y:S02]  /*0b10*/  UMOV UR4, UR7 ;  /* 0x0000000700047c82 */ /* 0x000fe40008000000 */
[----:B------:R-:W-:-:S04]  /*0b20*/  SHF.R.S32.HI R0, RZ, 0x1f, R213 ;  /* 0x0000001fff007819 */ /* 0x000fc800000114d5 */
[CC--:B------:R-:W-:Y:S02]  /*0b30*/  LEA.HI R2, R0.reuse, R213.reuse, RZ, 0x4 ;  /* 0x000000d500027211 */ /* 0x0c0fe400078f20ff */
[----:B------:R-:W-:Y:S02]  /*0b40*/  LEA.HI R211, R0, R213, RZ, 0x5 ;  /* 0x000000d500d37211 */ /* 0x000fe400078f28ff */
[----:B------:R-:W-:Y:S02]  /*0b50*/  SHF.R.S32.HI R5, RZ, 0x4, R2 ;  /* 0x00000004ff057819 */ /* 0x000fe40000011402 */
[----:B------:R-:W-:Y:S02]  /*0b60*/  SHF.R.S32.HI R211, RZ, 0x5, R211 ;  /* 0x00000005ffd37819 */ /* 0x000fe400000114d3 */
[C---:B------:R-:W-:Y:S02]  /*0b70*/  LEA.HI R4, R2.reuse, R5, RZ, 0x1 ;  /* 0x0000000502047211 */ /* 0x040fe400078f08ff */
[----:B------:R-:W-:-:S02]  /*0b80*/  LOP3.LUT R2, R2, 0x3fffff0, RZ, 0xc0, !PT ;  /* 0x03fffff002027812 */ /* 0x000fc400078ec0ff */
[----:B------:R-:W-:-:S03]  /*0b90*/  LOP3.LUT R4, R4, 0x1ffffffe, RZ, 0xc0, !PT ;  /* 0x1ffffffe04047812 */ /* 0x000fc600078ec0ff */
[----:B------:R-:W-:Y:S02]  /*0ba0*/  IMAD.IADD R2, R213, 0x1, -R2 ;  /* 0x00000001d5027824 */ /* 0x000fe400078e0a02 */
[----:B------:R-:W-:Y:S02]  /*0bb0*/  IMAD.IADD R4, R5, 0x1, -R4 ;  /* 0x0000000105047824 */ /* 0x000fe400078e0a04 */
[----:B------:R-:W-:-:S05]  /*0bc0*/  IMAD R9, R211, 0x10, R2 ;  /* 0x00000010d3097824 */ /* 0x000fca00078e0202 */
[----:B------:R-:W-:Y:S02]  /*0bd0*/  LEA R4, R9, R4, 0x3 ;  /* 0x0000000409047211 */ /* 0x000fe400078e18ff */
[----:B--2---:R-:W-:Y:S02]  /*0be0*/  R2UR UR8, R3 ;  /* 0x00000000030872ca */ /* 0x004fe400000e0000 */
[CC--:B------:R-:W-:Y:S02]  /*0bf0*/  LEA.HI R3, R0.reuse, R213.reuse, RZ, 0x7 ;  /* 0x000000d500037211 */ /* 0x0c0fe400078f38ff */
[----:B------:R-:W-:Y:S02]  /*0c00*/  LEA.HI R0, R0, R213, RZ, 0x3 ;  /* 0x000000d500007211 */ /* 0x000fe400078f18ff */
[----:B------:R-:W-:Y:S02]  /*0c10*/  LOP3.LUT R208, R3, 0xffffff80, RZ, 0xc0, !PT ;  /* 0xffffff8003d07812 */ /* 0x000fe400078ec0ff */
[----:B------:R-:W-:-:S02]  /*0c20*/  SHF.R.S32.HI R210, RZ, 0x7, R3 ;  /* 0x00000007ffd27819 */ /* 0x000fc40000011403 */
[----:B------:R-:W-:Y:S02]  /*0c30*/  IADD3 R208, R213, -R208, RZ ;  /* 0x800000d0d5d07210 */ /* 0x000fe40007ffe0ff */
[----:B------:R-:W-:Y:S01]  /*0c40*/  LEA.HI R3, R3, R210, RZ, 0x1 ;  /* 0x000000d203037211 */ /* 0x000fe200078f08ff */
[----:B------:R-:W-:Y:S01]  /*0c50*/  ULOP3.LUT UR5, UR8, 0x1, URZ, 0xfc, !UPT ;  /* 0x0000000108057892 */ /* 0x000fe2000f8efc3f */
[----:B------:R-:W-:Y:S02]  /*0c60*/  SHF.R.S32.HI R7, RZ, 0x1f, R208 ;  /* 0x0000001fff077819 */ /* 0x000fe400000114d0 */
[----:B------:R-:W-:Y:S02]  /*0c70*/  LOP3.LUT R2, R0, 0x1ffffff8, RZ, 0xc0, !PT ;  /* 0x1ffffff800027812 */ /* 0x000fe400078ec0ff */
[CC--:B------:R-:W-:Y:S01]  /*0c80*/  LEA.HI R6, R7.reuse, R208.reuse, RZ, 0x2 ;  /* 0x000000d007067211 */ /* 0x0c0fe200078f10ff */
[----:B------:R-:W-:Y:S01]  /*0c90*/  IMAD.U32 R212, RZ, RZ, UR5 ;  /* 0x00000005ffd47e24 */ /* 0x000fe2000f8e00ff */
[----:B------:R-:W-:Y:S01]  /*0ca0*/  LEA.HI R7, R7, R208, RZ, 0x5 ;  /* 0x000000d007077211 */ /* 0x000fe200078f28ff */
[----:B------:R-:W-:Y:S01]  /*0cb0*/  UMOV UR5, URZ ;  /* 0x0000003f00057c82 */ /* 0x000fe20008000000 */
[--C-:B------:R-:W-:Y:S01]  /*0cc0*/  SHF.R.S32.HI R5, RZ, 0x2, R6.reuse ;  /* 0x00000002ff057819 */ /* 0x100fe20000011406 */
[----:B------:R-:W-:Y:S01]  /*0cd0*/  IMAD.U32 R207, RZ, RZ, UR5 ;  /* 0x00000005ffcf7e24 */ /* 0x000fe2000f8e00ff */
[----:B------:R-:W-:-:S02]  /*0ce0*/  SHF.R.S32.HI R8, RZ, 0x1f, R6 ;  /* 0x0000001fff087819 */ /* 0x000fc40000011406 */
[----:B------:R-:W-:Y:S02]  /*0cf0*/  SHF.R.S32.HI R7, RZ, 0x5, R7 ;  /* 0x00000005ff077819 */ /* 0x000fe40000011407 */
[----:B------:R-:W-:Y:S02]  /*0d00*/  LEA.HI R8, R8, R5, RZ, 0x3 ;  /* 0x0000000508087211 */ /* 0x000fe400078f18ff */
[----:B------:R-:W-:Y:S02]  /*0d10*/  IADD3 R2, R213, -R2, RZ ;  /* 0x80000002d5027210 */ /* 0x000fe40007ffe0ff */
[----:B------:R-:W-:Y:S02]  /*0d20*/  LOP3.LUT R8, R8, 0xfffffff8, RZ, 0xc0, !PT ;  /* 0xfffffff808087812 */ /* 0x000fe400078ec0ff */
[----:B------:R-:W-:Y:S01]  /*0d30*/  SHF.R.S32.HI R204, RZ, 0x3, R0 ;  /* 0x00000003ffcc7819 */ /* 0x000fe20000011400 */
[----:B------:R-:W-:Y:S02]  /*0d40*/  IMAD.SHL.U32 R202, R2, 0x8, RZ ;  /* 0x0000000802ca7824 */ /* 0x000fe400078e00ff */
[----:B------:R-:W-:Y:S01]  /*0d50*/  IMAD.IADD R8, R5, 0x1, -R8 ;  /* 0x0000000105087824 */ /* 0x000fe200078e0a08 */
[----:B------:R-:W-:-:S02]  /*0d60*/  LOP3.LUT R5, R3, 0x3fffffe, RZ, 0xc0, !PT ;  /* 0x03fffffe03057812 */ /* 0x000fc400078ec0ff */
[----:B------:R-:W-:Y:S01]  /*0d70*/  SHF.L.U32 R3, R4, 0x3, RZ ;  /* 0x0000000304037819 */ /* 0x000fe200000006ff */
[----:B------:R-:W-:Y:S02]  /*0d80*/  IMAD R8, R7, 0x10, R8 ;  /* 0x0000001007087824 */ /* 0x000fe400078e0208 */
[----:B------:R-:W-:Y:S02]  /*0d90*/  IMAD.IADD R5, R210, 0x1, -R5 ;  /* 0x00000001d2057824 */ /* 0x000fe400078e0a05 */
[----:B------:R-:W-:Y:S01]  /*0da0*/  IMAD.WIDE R200, R3, 0x2, R200 ;  /* 0x0000000203c87825 */ /* 0x000fe200078e02c8 */
[----:B------:R-:W-:-:S03]  /*0db0*/  LOP3.LUT R3, R6, 0x7ffffffc, RZ, 0xc0, !PT ;  /* 0x7ffffffc06037812 */ /* 0x000fc600078ec0ff */
[----:B------:R-:W-:Y:S01]  /*0dc0*/  IMAD R209, R5, 0x40, R8 ;  /* 0x0000004005d17824 */ /* 0x000fe200078e0208 */
[----:B------:R-:W-:-:S07]  /*0dd0*/  IADD3 R22, R208, -R3, RZ ;  /* 0x80000003d0167210 */ /* 0x000fce0007ffe0ff */
.L_x_984:
[----:B------:R-:W-:Y:S01]  /*0de0*/  ULDC UR5, c[0x0][0xdd0] ;  /* 0x0003740000057ab9 */ /* 0x000fe20000000800 */
[----:B-1----:R-:W1:Y:S01]  /*0df0*/  LDC R0, c[0x0][0xde8] ;  /* 0x00037a00ff007b82 */ /* 0x002e620000000800 */
[----:B------:R-:W-:Y:S01]  /*0e00*/  UISETP.NE.AND UP0, UPT, UR5, 0x1, UPT ;  /* 0x000000010500788c */ /* 0x000fe2000bf05270 */
[----:B------:R-:W-:-:S10]  /*0e10*/  UMOV UR8, UR4 ;  /* 0x0000000400087c82 */ /* 0x000fd40008000000 */
[----:B------:R-:W-:Y:S01]  /*0e20*/  @UP0 ULDC UR6, c[0x0][0xdd4] ;  /* 0x0003750000060ab9 */ /* 0x000fe20000000800 */
[----:B------:R-:W-:Y:S01]  /*0e30*/  @UP0 ULDC UR9, c[0x0][0xdd8] ;  /* 0x0003760000090ab9 */ /* 0x000fe20000000800 */
[----:B------:R-:W-:-:S04]  /*0e40*/  UIMAD.WIDE.U32 UR6, UR4, UR6, URZ ;  /* 0x00000006040672a5 */ /* 0x000fc8000f8e003f */
[----:B------:R-:W-:-:S04]  /*0e50*/  @UP0 USHF.R.U32.HI UR8, URZ, UR9, UR7 ;  /* 0x000000093f080299 */ /* 0x000fc80008011607 */
[----:B------:R-:W-:Y:S02]  /*0e60*/  UIADD3 UR6, -UR8, URZ, URZ ;  /* 0x0000003f08067290 */ /* 0x000fe4000fffe13f */
[----:B-1----:R-:W-:Y:S02]  /*0e70*/  ISETP.LE.AND P0, PT, R0, UR8, PT ;  /* 0x0000000800007c0c */ /* 0x002fe4000bf03270 */
[----:B------:R-:W-:-:S11]  /*0e80*/  UIMAD UR7, UR5, UR6, UR4 ;  /* 0x00000006050772a4 */ /* 0x000fd6000f8e0204 */
[----:B--234-:R-:W-:Y:S05]  /*0e90*/  @!P0 BRA `(.L_x_892) ;  /* 0x0000000000248947 */ /* 0x01cfea0003800000 */
[----:B------:R-:W-:Y:S01]  /*0ea0*/  ULDC UR6, c[0x0][0xddc] ;  /* 0x0003770000067ab9 */ /* 0x000fe20000000800 */
[----:B------:R-:W-:Y:S01]  /*0eb0*/  UMOV UR9, UR7 ;  /* 0x0000000700097c82 */ /* 0x000fe20008000000 */
[----:B------:R-:W-:-:S11]  /*0ec0*/  UISETP.NE.AND UP0, UPT, UR6, 0x1, UPT ;  /* 0x000000010600788c */ /* 0x000fd6000bf05270 */
[----:B------:R-:W-:Y:S02]  /*0ed0*/  @UP0 ULDC.64 UR10, c[0x0][0xde0] ;  /* 0x00037800000a0ab9 */ /* 0x000fe40000000a00 */
[----:B------:R-:W-:-:S04]  /*0ee0*/  UIMAD.WIDE.U32 UR4, UR7, UR10, URZ ;  /* 0x0000000a070472a5 */ /* 0x000fc8000f8e003f */
[----:B------:R-:W-:-:S04]  /*0ef0*/  @UP0 USHF.R.U32.HI UR9, URZ, UR11, UR5 ;  /* 0x0000000b3f090299 */ /* 0x000fc80008011605 */
[----:B------:R-:W-:Y:S02]  /*0f00*/  UIMAD UR4, UR9, UR6, URZ ;  /* 0x00000006090472a4 */ /* 0x000fe4000f8e023f */
[----:B------:R-:W-:Y:S01]  /*0f10*/  IMAD.U32 R206, RZ, RZ, UR9 ;  /* 0x00000009ffce7e24 */ /* 0x000fe2000f8e00ff */
[----:B------:R-:W-:Y:S09]  /*0f20*/  BRA `(.L_x_893) ;  /* 0x0000000000207947 */ /* 0x000ff20003800000 */
.L_x_892:
[----:B------:R-:W-:Y:S01]  /*0f30*/  ULDC UR6, c[0x0][0xdc4] ;  /* 0x0003710000067ab9 */ /* 0x000fe20000000800 */
[----:B------:R-:W-:Y:S01]  /*0f40*/  UMOV UR9, UR7 ;  /* 0x0000000700097c82 */ /* 0x000fe20008000000 */
[----:B------:R-:W-:-:S11]  /*0f50*/  UISETP.NE.AND UP0, UPT, UR6, 0x1, UPT ;  /* 0x000000010600788c */ /* 0x000fd6000bf05270 */
[----:B------:R-:W-:Y:S02]  /*0f60*/  @UP0 ULDC.64 UR10, c[0x0][0xdc8] ;  /* 0x00037200000a0ab9 */ /* 0x000fe40000000a00 */
[----:B------:R-:W-:-:S04]  /*0f70*/  UIMAD.WIDE.U32 UR4, UR7, UR10, URZ ;  /* 0x0000000a070472a5 */ /* 0x000fc8000f8e003f */
[----:B------:R-:W-:-:S04]  /*0f80*/  @UP0 USHF.R.U32.HI UR9, URZ, UR11, UR5 ;  /* 0x0000000b3f090299 */ /* 0x000fc80008011605 */
[----:B------:R-:W-:Y:S02]  /*0f90*/  UIMAD UR4, UR9, UR6, URZ ;  /* 0x00000006090472a4 */ /* 0x000fe4000f8e023f */
[----:B------:R-:W-:-:S10]  /*0fa0*/  IMAD.U32 R206, RZ, RZ, UR9 ;  /* 0x00000009ffce7e24 */ /* 0x000fd4000f8e00ff */
.L_x_893:
[----:B------:R-:W-:Y:S01]  /*0fb0*/  R2UR UR5, R206 ;  /* 0x00000000ce0572ca */ /* 0x000fe200000e0000 */
[----:B------:R-:W-:Y:S01]  /*0fc0*/  UIADD3 UR6, UR7, -UR4, URZ ;  /* 0x8000000407067290 */ /* 0x000fe2000fffe03f */
[----:B------:R-:W-:Y:S01]  /*0fd0*/  ULDC UR43, c[0x0][0xdb8] ;  /* 0x00036e00002b7ab9 */ /* 0x000fe20000000800 */
[----:B------:R-:W-:Y:S01]  /*0fe0*/  ULDC.64 UR12, c[0x0][0x3f8] ;  /* 0x0000fe00000c7ab9 */ /* 0x000fe20000000a00 */
[----:B------:R-:W-:Y:S01]  /*0ff0*/  UISETP.NE.AND UP1, UPT, UR43, 0x1, UPT ;  /* 0x000000012b00788c */ /* 0x000fe2000bf25270 */
[----:B------:R-:W-:Y:S01]  /*1000*/  ULDC UR42, c[0x0][0xdac] ;  /* 0x00036b00002a7ab9 */ /* 0x000fe20000000800 */
[----:B------:R-:W-:Y:S01]  /*1010*/  UISETP.NE.U32.AND UP0, UPT, UR12, URZ, UPT ;  /* 0x0000003f0c00728c */ /* 0x000fe2000bf05070 */
[----:B------:R-:W-:Y:S01]  /*1020*/  ULDC UR11, c[0x0][0xdc4] ;  /* 0x00037100000b7ab9 */ /* 0x000fe20000000800 */
[----:B------:R-:W-:Y:S02]  /*1030*/  ULDC UR47, c[0x0][0x404] ;  /* 0x00010100002f7ab9 */ /* 0x000fe40000000800 */
[----:B------:R-:W-:-:S03]  /*1040*/  UISETP.NE.AND.EX UP0, UPT, UR13, URZ, UPT, UP0 ;  /* 0x0000003f0d00728c */ /* 0x000fc6000bf05300 */
[----:B------:R-:W-:Y:S01]  /*1050*/  ULOP3.LUT UR7, URZ, UR5, URZ, 0x33, !UPT ;  /* 0x000000053f077292 */ /* 0x000fe2000f8e333f */
[----:B------:R-:W-:Y:S02]  /*1060*/  ULDC UR9, c[0x0][0x288] ;  /* 0x0000a20000097ab9 */ /* 0x000fe40000000800 */
[----:B------:R-:W-:Y:S01]  /*1070*/  ULDC.64 UR4, c[0x0][0x9e0] ;  /* 0x0002780000047ab9 */ /* 0x000fe20000000a00 */
[----:B------:R-:W-:Y:S02]  /*1080*/  UIADD3 UR42, UR7, UR42, URZ ;  /* 0x0000002a072a7290 */ /* 0x000fe4000fffe03f */
[----:B------:R-:W-:Y:S02]  /*1090*/  UISETP.GE.AND UP2, UPT, UR5, 0x1, UPT ;  /* 0x000000010500788c */ /* 0x000fe4000bf46270 */
[----:B------:R-:W-:Y:S02]  /*10a0*/  USHF.L.U32 UR42, UR42, 0x7, URZ ;  /* 0x000000072a2a7899 */ /* 0x000fe4000800063f */
[----:B------:R-:W-:-:S02]  /*10b0*/  UIMAD UR8, UR8, UR11, UR6 ;  /* 0x0000000b080872a4 */ /* 0x000fc4000f8e0206 */
[----:B------:R-:W-:Y:S01]  /*10c0*/  USEL UR47, UR47, 0x1, UP0 ;  /* 0x000000012f2f7887 */ /* 0x000fe20008000000 */
[----:B------:R-:W-:Y:S01]  /*10d0*/  PLOP3.LUT P1, PT, PT, PT, UP2, 0x80, 0x0 ;  /* 0x000000000000781c */ /* 0x000fe20003f2f028 */
[----:B------:R-:W-:Y:S01]  /*10e0*/  @UP1 ULDC UR6, c[0x0][0xdbc] ;  /* 0x00036f0000061ab9 */ /* 0x000fe20000000800 */
[----:B------:R-:W-:Y:S01]  /*10f0*/  UIADD3 UR61, UR42, 0x80, -UR9 ;  /* 0x000000802a3d7890 */ /* 0x000fe2000fffe809 */
[----:B------:R-:W-:Y:S01]  /*1100*/  ULDC UR10, c[0x0][0x2e0] ;  /* 0x0000b800000a7ab9 */ /* 0x000fe20000000800 */
[----:B------:R-:W-:Y:S01]  /*1110*/  UIMAD.WIDE.U32 UR6, UR8, UR6, URZ ;  /* 0x00000006080672a5 */ /* 0x000fe2000f8e003f */
[----:B------:R-:W-:Y:S01]  /*1120*/  @UP1 ULDC UR11, c[0x0][0xdc0] ;  /* 0x00037000000b1ab9 */ /* 0x000fe20000000800 */
[----:B------:R-:W-:Y:S01]  /*1130*/  UIMAD UR61, UR47, UR10, UR61 ;  /* 0x0000000a2f3d72a4 */ /* 0x000fe2000f8e023d */
[----:B------:R-:W-:Y:S01]  /*1140*/  UMOV UR44, UR8 ;  /* 0x00000008002c7c82 */ /* 0x000fe20008000000 */
[----:B------:R-:W-:Y:S02]  /*1150*/  @UP1 USHF.R.U32.HI UR44, URZ, UR11, UR7 ;  /* 0x0000000b3f2c1299 */ /* 0x000fe40008011607 */
[----:B------:R-:W-:-:S02]  /*1160*/  UIADD3 UR4, UR61, UR4, URZ ;  /* 0x000000043d047290 */ /* 0x000fc4000fffe03f */
[----:B------:R-:W-:-:S04]  /*1170*/  UIADD3 UR6, -UR44, URZ, URZ ;  /* 0x0000003f2c067290 */ /* 0x000fc8000fffe13f */
[----:B------:R-:W-:Y:S01]  /*1180*/  UIMAD UR43, UR43, UR6, UR8 ;  /* 0x000000062b2b72a4 */ /* 0x000fe2000f8e0208 */
[----:B------:R-:W-:Y:S01]  /*1190*/  IMAD.U32 R0, RZ, RZ, UR4 ;  /* 0x00000004ff007e24 */ /* 0x000fe2000f8e00ff */
[----:B------:R-:W-:Y:S10]  /*11a0*/  @!P1 BRA `(.L_x_894) ;  /* 0x0000000000409947 */ /* 0x000ff40003800000 */
[----:B------:R-:W-:Y:S01]  /*11b0*/  ISETP.LT.AND P0, PT, RZ, UR61, PT ;  /* 0x0000003dff007c0c */ /* 0x000fe2000bf01270 */
[----:B------:R-:W-:-:S12]  /*11c0*/  UIADD3 UR4, UR61, -0x1, URZ ;  /* 0xffffffff3d047890 */ /* 0x000fd8000fffe03f */
[----:B------:R-:W-:Y:S05]  /*11d0*/  @P0 BRA `(.L_x_895) ;  /* 0x00000000001c0947 */ /* 0x000fea0003800000 */
[----:B------:R-:W-:Y:S02]  /*11e0*/  UISETP.NE.AND UP0, UPT, UR5, 0x1, UPT ;  /* 0x000000010500788c */ /* 0x000fe4000bf05270 */
[----:B------:R-:W-:-:S09]  /*11f0*/  UIADD3 UR4, -UR61, URZ, URZ ;  /* 0x0000003f3d047290 */ /* 0x000fd2000fffe13f */
[----:B------:R-:W-:Y:S02]  /*1200*/  @UP0 ULDC.64 UR12, c[0x0][0x9e8] ;  /* 0x00027a00000c0ab9 */ /* 0x000fe40000000a00 */
[----:B------:R-:W-:-:S04]  /*1210*/  UIMAD.WIDE.U32 UR6, UR4, UR12, URZ ;  /* 0x0000000c040672a5 */ /* 0x000fc8000f8e003f */
[----:B------:R-:W-:-:S04]  /*1220*/  @UP0 USHF.R.U32.HI UR4, URZ, UR13, UR7 ;  /* 0x0000000d3f040299 */ /* 0x000fc80008011607 */
[----:B------:R-:W-:Y:S01]  /*1230*/  ULOP3.LUT UR4, URZ, UR4, URZ, 0x33, !UPT ;  /* 0x000000043f047292 */ /* 0x000fe2000f8e333f */
[----:B------:R-:W-:Y:S11]  /*1240*/  BRA `(.L_x_896) ;  /* 0x0000000000107947 */ /* 0x000ff60003800000 */
.L_x_895:
[----:B------:R-:W-:-:S11]  /*1250*/  UISETP.NE.AND UP0, UPT, UR5, 0x1, UPT ;  /* 0x000000010500788c */ /* 0x000fd6000bf05270 */
[----:B------:R-:W-:Y:S02]  /*1260*/  @UP0 ULDC.64 UR12, c[0x0][0x9e8] ;  /* 0x00027a00000c0ab9 */ /* 0x000fe40000000a00 */
[----:B------:R-:W-:-:S04]  /*1270*/  UIMAD.WIDE.U32 UR6, UR4, UR12, URZ ;  /* 0x0000000c040672a5 */ /* 0x000fc8000f8e003f */
[----:B------:R-:W-:-:S12]  /*1280*/  @UP0 USHF.R.U32.HI UR4, URZ, UR13, UR7 ;  /* 0x0000000d3f040299 */ /* 0x000fd80008011607 */
.L_x_896:
[----:B------:R-:W-:-:S06]  /*1290*/  UIMAD UR4, UR4, UR5, UR5 ;  /* 0x00000005040472a4 */ /* 0x000fcc000f8e0205 */
[----:B------:R-:W-:-:S07]  /*12a0*/  VIMNMX R0, R0, UR4, PT ;  /* 0x0000000400007c48 */ /* 0x000fce000bfe0100 */
.L_x_894:
[----:B------:R-:W-:Y:S01]  /*12b0*/  UIMAD UR4, UR47, UR10, 0x3f ;  /* 0x0000003f2f0474a4 */ /* 0x000fe2000f8e020a */
[----:B------:R-:W-:Y:S01]  /*12c0*/  IADD3 R0, R0, 0x3f, RZ ;  /* 0x0000003f00007810 */ /* 0x000fe20007ffe0ff */
[----:B------:R-:W-:Y:S02]  /*12d0*/  UIADD3 UR7, UR42, -UR9, URZ ;  /* 0x800000092a077290 */ /* 0x000fe4000fffe03f */
[----:B------:R-:W-:Y:S01]  /*12e0*/  USHF.R.S32.HI UR6, URZ, 0x1f, UR4 ;  /* 0x0000001f3f067899 */ /* 0x000fe20008011404 */
[----:B------:R-:W-:Y:S01]  /*12f0*/  SHF.R.S32.HI R3, RZ, 0x1f, R0 ;  /* 0x0000001fff037819 */ /* 0x000fe20000011400 */
[----:B------:R-:W-:Y:S02]  /*1300*/  UIMAD UR7, UR47, UR10, UR7 ;  /* 0x0000000a2f0772a4 */ /* 0x000fe4000f8e0207 */
[----:B------:R-:W-:Y:S01]  /*1310*/  ULEA.HI UR6, UR6, UR4, URZ, 0x6 ;  /* 0x0000000406067291 */ /* 0x000fe2000f8f303f */
[----:B------:R-:W-:Y:S01]  /*1320*/  LEA.HI R3, R3, R0, RZ, 0x6 ;  /* 0x0000000003037211 */ /* 0x000fe200078f30ff */
[----:B------:R-:W-:-:S02]  /*1330*/  ULDC UR8, c[0x0][0x9dc] ;  /* 0x0002770000087ab9 */ /* 0x000fc40000000800 */
[----:B------:R-:W-:Y:S01]  /*1340*/  USHF.R.S32.HI UR6, URZ, 0x6, UR6 ;  /* 0x000000063f067899 */ /* 0x000fe20008011406 */
[----:B------:R-:W-:Y:S01]  /*1350*/  SHF.R.S32.HI R3, RZ, 0x6, R3 ;  /* 0x00000006ff037819 */ /* 0x000fe20000011403 */
[----:B------:R-:W-:-:S04]  /*1360*/  UIADD3 UR8, UR7, -UR8, URZ ;  /* 0x8000000807087290 */ /* 0x000fc8000fffe03f */
[----:B------:R-:W-:Y:S01]  /*1370*/  VIMNMX R103, R3, UR6, PT ;  /* 0x0000000603677c48 */ /* 0x000fe2000bfe0100 */
[----:B------:R-:W-:Y:S07]  /*1380*/  @!P1 BRA `(.L_x_897) ;  /* 0x0000000000489947 */ /* 0x000fee0003800000 */
[----:B------:R-:W-:Y:S02]  /*1390*/  UMOV UR4, UR7 ;  /* 0x0000000700047c82 */ /* 0x000fe40008000000 */
[----:B------:R-:W-:-:S06]  /*13a0*/  UISETP.GT.AND UP0, UPT, UR4, -0x1, UPT ;  /* 0xffffffff0400788c */ /* 0x000fcc000bf04270 */
[----:B------:R-:W-:-:S13]  /*13b0*/  PLOP3.LUT P0, PT, PT, PT, UP0, 0x80, 0x0 ;  /* 0x000000000000781c */ /* 0x000fda0003f0f008 */
[----:B------:R-:W-:Y:S05]  /*13c0*/  @P0 BRA `(.L_x_898) ;  /* 0x00000000001c0947 */ /* 0x000fea0003800000 */
[----:B------:R-:W-:Y:S02]  /*13d0*/  UISETP.NE.AND UP0, UPT, UR5, 0x1, UPT ;  /* 0x000000010500788c */ /* 0x000fe4000bf05270 */
[----:B------:R-:W-:-:S09]  /*13e0*/  ULOP3.LUT UR4, URZ, UR4, URZ, 0x33, !UPT ;  /* 0x000000043f047292 */ /* 0x000fd2000f8e333f */
[----:B------:R-:W-:Y:S02]  /*13f0*/  @UP0 ULDC.64 UR10, c[0x0][0x9e8] ;  /* 0x00027a00000a0ab9 */ /* 0x000fe40000000a00 */
[----:B------:R-:W-:-:S04]  /*1400*/  UIMAD.WIDE.U32 UR6, UR4, UR10, URZ ;  /* 0x0000000a040672a5 */ /* 0x000fc8000f8e003f */
[----:B------:R-:W-:-:S04]  /*1410*/  @UP0 USHF.R.U32.HI UR4, URZ, UR11, UR7 ;  /* 0x0000000b3f040299 */ /* 0x000fc80008011607 */
[----:B------:R-:W-:Y:S01]  /*1420*/  ULOP3.LUT UR4, URZ, UR4, URZ, 0x33, !UPT ;  /* 0x000000043f047292 */ /* 0x000fe2000f8e333f */
[----:B------:R-:W-:Y:S11]  /*1430*/  BRA `(.L_x_899) ;  /* 0x0000000000107947 */ /* 0x000ff60003800000 */
.L_x_898:
[----:B------:R-:W-:-:S11]  /*1440*/  UISETP.NE.AND UP0, UPT, UR5, 0x1, UPT ;  /* 0x000000010500788c */ /* 0x000fd6000bf05270 */
[----:B------:R-:W-:Y:S02]  /*1450*/  @UP0 ULDC.64 UR10, c[0x0][0x9e8] ;  /* 0x00027a00000a0ab9 */ /* 0x000fe40000000a00 */
[----:B------:R-:W-:-:S04]  /*1460*/  UIMAD.WIDE.U32 UR6, UR4, UR10, URZ ;  /* 0x0000000a040672a5 */ /* 0x000fc8000f8e003f */
[----:B------:R-:W-:-:S12]  /*1470*/  @UP0 USHF.R.U32.HI UR4, URZ, UR11, UR7 ;  /* 0x0000000b3f040299 */ /* 0x000fd80008011607 */
.L_x_899:
[----:B------:R-:W-:-:S04]  /*1480*/  UIMAD UR4, UR4, UR5, URZ ;  /* 0x00000005040472a4 */ /* 0x000fc8000f8e023f */
[----:B------:R-:W-:-:S04]  /*1490*/  UISETP.LT.AND UP0, UPT, UR8, UR4, UPT ;  /* 0x000000040800728c */ /* 0x000fc8000bf01270 */
[----:B------:R-:W-:-:S12]  /*14a0*/  USEL UR8, UR8, UR4, !UP0 ;  /* 0x0000000408087287 */ /* 0x000fd8000c000000 */
.L_x_897:
[----:B------:R-:W-:Y:S01]  /*14b0*/  USHF.R.S32.HI UR4, URZ, 0x1f, UR8 ;  /* 0x0000001f3f047899 */ /* 0x000fe20008011408 */
[----:B------:R-:W-:Y:S01]  /*14c0*/  PLOP3.LUT P0, PT, PT, PT, PT, 0x80, 0x0 ;  /* 0x000000000000781c */ /* 0x000fe20003f0f070 */
[----:B------:R-:W-:Y:S01]  /*14d0*/  IMAD.MOV.U32 R0, RZ, RZ, RZ ;  /* 0x000000ffff007224 */ /* 0x000fe200078e00ff */
[----:B------:R-:W-:Y:S01]  /*14e0*/  CS2R R2, SRZ ;  /* 0x0000000000027805 */ /* 0x000fe2000001ff00 */
[----:B------:R-:W-:Y:S01]  /*14f0*/  ULEA.HI UR4, UR4, UR8, URZ, 0x6 ;  /* 0x0000000804047291 */ /* 0x000fe2000f8f303f */
[----:B------:R-:W-:Y:S02]  /*1500*/  CS2R R150, SRZ ;  /* 0x0000000000967805 */ /* 0x000fe4000001ff00 */
[----:B------:R-:W-:Y:S02]  /*1510*/  CS2R R148, SRZ ;  /* 0x0000000000947805 */ /* 0x000fe4000001ff00 */
[----:B------:R-:W-:Y:S01]  /*1520*/  CS2R R146, SRZ ;  /* 0x0000000000927805 */ /* 0x000fe2000001ff00 */
[----:B------:R-:W-:Y:S01]  /*1530*/  USHF.R.S32.HI UR4, URZ, 0x6, UR4 ;  /* 0x000000063f047899 */ /* 0x000fe20008011404 */
[----:B------:R-:W-:-:S02]  /*1540*/  CS2R R144, SRZ ;  /* 0x0000000000907805 */ /* 0x000fc4000001ff00 */
[----:B------:R-:W-:Y:S02]  /*1550*/  CS2R R142, SRZ ;  /* 0x00000000008e7805 */ /* 0x000fe4000001ff00 */
[----:B------:R-:W-:Y:S01]  /*1560*/  CS2R R140, SRZ ;  /* 0x00000000008c7805 */ /* 0x000fe2000001ff00 */
[----:B------:R-:W-:Y:S01]  /*1570*/  UISETP.LT.AND UP0, UPT, URZ, UR4, UPT ;  /* 0x000000043f00728c */ /* 0x000fe2000bf01270 */
[----:B------:R-:W-:Y:S02]  /*1580*/  CS2R R138, SRZ ;  /* 0x00000000008a7805 */ /* 0x000fe4000001ff00 */
[----:B------:R-:W-:Y:S02]  /*1590*/  CS2R R136, SRZ ;  /* 0x0000000000887805 */ /* 0x000fe4000001ff00 */
[----:B------:R-:W-:Y:S01]  /*15a0*/  CS2R R134, SRZ ;  /* 0x0000000000867805 */ /* 0x000fe2000001ff00 */
[----:B------:R-:W-:Y:S01]  /*15b0*/  USEL UR60, URZ, UR4, !UP0 ;  /* 0x000000043f3c7287 */ /* 0x000fe2000c000000 */
[----:B------:R-:W-:-:S02]  /*15c0*/  CS2R R132, SRZ ;  /* 0x0000000000847805 */ /* 0x000fc4000001ff00 */
[----:B------:R-:W-:Y:S02]  /*15d0*/  CS2R R130, SRZ ;  /* 0x0000000000827805 */ /* 0x000fe4000001ff00 */
[----:B------:R-:W-:Y:S02]  /*15e0*/  CS2R R128, SRZ ;  /* 0x0000000000807805 */ /* 0x000fe4000001ff00 */
[----:B------:R-:W-:Y:S02]  /*15f0*/  CS2R R126, SRZ ;  /* 0x00000000007e7805 */ /* 0x000fe4000001ff00 */
[----:B------:R-:W-:Y:S02]  /*1600*/  CS2R R124, SRZ ;  /* 0x00000000007c7805 */ /* 0x000fe4000001ff00 */
[----:B------:R-:W-:Y:S02]  /*1610*/  ISETP.GT.AND P1, PT, R103, UR60, PT ;  /* 0x0000003c67007c0c */ /* 0x000fe4000bf24270 */
        /* <DEDUP_REMOVED lines=45> */
[----:B------:R-:W-:Y:S01]  /*18f0*/  IMAD.MOV.U32 R23, RZ, RZ, RZ ;  /* 0x000000ffff177224 */ /* 0x000fe200078e00ff */
[----:B------:R-:W-:Y:S02]  /*1900*/  CS2R R32, SRZ ;  /* 0x0000000000207805 */ /* 0x000fe4000001ff00 */
[----:B------:R-:W-:Y:S02]  /*1910*/  MOV R160, RZ ;  /* 0x000000ff00a07202 */ /* 0x000fe40000000f00 */
[----:B------:R-:W-:Y:S01]  /*1920*/  CS2R R6, SRZ ;  /* 0x0000000000067805 */ /* 0x000fe2000001ff00 */
[----:B------:R-:W-:Y:S01]  /*1930*/  IMAD.MOV.U32 R29, RZ, RZ, RZ ;  /* 0x000000ffff1d7224 */ /* 0x000fe200078e00ff */
[----:B------:R-:W-:Y:S01]  /*1940*/  CS2R R56, SRZ ;  /* 0x0000000000387805 */ /* 0x000fe2000001ff00 */
[----:B------:R-:W-:Y:S01]  /*1950*/  IMAD.MOV.U32 R4, RZ, RZ, RZ ;  /* 0x000000ffff047224 */ /* 0x000fe200078e00ff */
[----:B------:R-:W-:Y:S06]  /*1960*/  @!P1 BRA `(.L_x_900) ;  /* 0x000000b800c49947 */ /* 0x000fec0003800000 */
[----:B------:R-:W1:Y:S01]  /*1970*/  SHFL.IDX PT, R0, R210, RZ, 0x1f ;  /* 0x00001fffd2007589 */ /* 0x000e6200000e0000 */
[----:B------:R-:W-:-:S04]  /*1980*/  UIADD3 UR6, UR38, 0x10400, URZ ;  /* 0x0001040026067890 */ /* 0x000fc8000fffe03f */
[----:B------:R-:W-:-:S06]  /*1990*/  ULOP3.LUT UP0, URZ, UR6, 0x3ff, URZ, 0xc0, !UPT ;  /* 0x000003ff063f7892 */ /* 0x000fcc000f80c03f */
[----:B------:R-:W-:Y:S02]  /*19a0*/  PLOP3.LUT P0, PT, PT, PT, UP0, 0x80, 0x0 ;  /* 0x000000000000781c */ /* 0x000fe40003f0f008 */
[----:B-1----:R-:W-:-:S13]  /*19b0*/  R2UR UR4, R0 ;  /* 0x00000000000472ca */ /* 0x002fda00000e0000 */
[----:B------:R-:W-:-:S04]  /*19c0*/  ULEA.HI UR5, UR4, UR4, URZ, 0x1 ;  /* 0x0000000404057291 */ /* 0x000fc8000f8f083f */
        /* <DEDUP_REMOVED lines=22> */
.L_x_901:
[----:B------:R-:W-:Y:S02]  /*1b30*/  R2UR UR6, R207 ;  /* 0x00000000cf0672ca */ /* 0x000fe400000e0000 */
[----:B------:R-:W-:-:S11]  /*1b40*/  R2UR UR5, R212 ;  /* 0x00000000d40572ca */ /* 0x000fd600000e0000 */
[----:B------:R-:W-:Y:S02]  /*1b50*/  ULEA.HI UR4, UR6, UR6, URZ, 0x1 ;  /* 0x0000000606047291 */ /* 0x000fe4000f8f083f */
[----:B------:R-:W-:Y:S02]  /*1b60*/  IMAD.U32 R2, RZ, RZ, UR5 ;  /* 0x00000005ff027e24 */ /* 0x000fe4000f8e00ff */
[----:B------:R-:W-:-:S03]  /*1b70*/  ULOP3.LUT UR4, UR4, 0xfffffffe, URZ, 0xc0, !UPT ;  /* 0xfffffffe04047892 */ /* 0x000fc6000f8ec03f */
[----:B------:R-:W-:Y:S01]  /*1b80*/  ISETP.NE.AND P0, PT, R2, 0x3, PT ;  /* 0x000000030200780c */ /* 0x000fe20003f05270 */
[----:B------:R-:W-:-:S06]  /*1b90*/  UIADD3 UR4, UR6, -UR4, URZ ;  /* 0x8000000406047290 */ /* 0x000fcc000fffe03f */
[----:B------:R-:W-:-:S04]  /*1ba0*/  MOV R0, UR4 ;  /* 0x0000000400007c02 */ /* 0x000fc80008000f00 */
[----:B------:R-:W-:-:S04]  /*1bb0*/  SHF.L.U32 R0, R0, 0x1f, RZ ;  /* 0x0000001f00007819 */ /* 0x000fc800000006ff */
[----:B------:R-:W1:Y:S02]  /*1bc0*/  SYNCS.PHASECHK.TRANS64.TRYWAIT P1, [UR38+0x30800], R0 ;  /* 0x03080000ff0075a7 */ /* 0x000e640008020166 */
[----:B-1----:R-:W-:Y:S05]  /*1bd0*/  @!P1 BRA `(.L_x_902) ;  /* 0x0000010800f49947 */ /* 0x002fea0003800000 */
.L_x_1049:
[----:B------:R-:W-:Y:S05]  /*1be0*/  @!P0 BRA `(.L_x_903) ;  /* 0x0000000000048947 */ /* 0x000fea0003800000 */
[----:B------:R-:W-:Y:S01]  /*1bf0*/  BPT.TRAP 0x1 ;  /* 0x000000040000795c */ /* 0x000fe20000300000 */
.L_x_903:
[----:B-1----:R-:W-:Y:S02]  /*1c00*/  IMAD.U32 R3, RZ, RZ, UR36 ;  /* 0x00000024ff037e24 */ /* 0x002fe4000f8e00ff */
[----:B------:R-:W-:-:S03]  /*1c10*/  IMAD.U32 R0, RZ, RZ, UR46 ;  /* 0x0000002eff007e24 */ /* 0x000fc6000f8e00ff */
[----:B------:R-:W-:Y:S02]  /*1c20*/  LEA R3, R3, UR38, 0x3 ;  /* 0x0000002603037c11 */ /* 0x000fe4000f8e18ff */
[----:B------:R-:W-:-:S04]  /*1c30*/  SHF.L.U32 R0, R0, 0x1f, RZ ;  /* 0x0000001f00007819 */ /* 0x000fc800000006ff */
[----:B------:R1:W2:Y:S01]  /*1c40*/  SYNCS.PHASECHK.TRANS64.TRYWAIT P2, [R3+URZ+0x30830], R0 ;  /* 0x03083000030075a7 */ /* 0x0002a2000804017f */
[----:B------:R-:W-:Y:S05]  /*1c50*/  @!P0 BRA `(.L_x_904) ;  /* 0x0000000000048947 */ /* 0x000fea0003800000 */
[----:B------:R-:W-:Y:S01]  /*1c60*/  BPT.TRAP 0x1 ;  /* 0x000000040000795c */ /* 0x000fe20000300000 */
.L_x_904:
[----:B------:R-:W3:Y:S02]  /*1c70*/  S2R R2, SR_TID.X ;  /* 0x0000000000027919 */ /* 0x000ee40000002100 */
[----:B---3--:R-:W-:Y:S01]  /*1c80*/  LOP3.LUT P1, RZ, R2, 0x7f, RZ, 0xc0, !PT ;  /* 0x0000007f02ff7812 */ /* 0x008fe2000782c0ff */
[----:B--2---:R-:W-:-:S12]  /*1c90*/  @P2 BRA `(.L_x_905) ;  /* 0x0000000000082947 */ /* 0x004fd80003800000 */
[----:B------:R-:W2:Y:S02]  /*1ca0*/  SYNCS.PHASECHK.TRANS64.TRYWAIT P2, [R3+URZ+0x30830], R0 ;  /* 0x03083000030075a7 */ /* 0x000ea4000804017f */
[----:B--2---:R-:W-:Y:S05]  /*1cb0*/  @!P2 BRA `(.L_x_906) ;  /* 0x0000010800d4a947 */ /* 0x004fea0003800000 */
.L_x_905:
[----:B------:R-:W-:Y:S05]  /*1cc0*/  WARPSYNC.ALL ;  /* 0x0000000000007948 */ /* 0x000fea0003800000 */
[----:B------:R-:W-:Y:S01]  /*1cd0*/  UIADD3 UR4, UR38, 0x20400, URZ ;  /* 0x0002040026047890 */ /* 0x000fe2000fffe03f */
[----:B------:R-:W-:Y:S01]  /*1ce0*/  WARPGROUP.ARRIVE ;  /* 0x00000000000079c5 */ /* 0x000fe20000000000 */
[----:B------:R-:W-:Y:S01]  /*1cf0*/  ULOP3.LUT UR40, UR40, 0x10000, URZ, 0xfc, !UPT ;  /* 0x0001000028287892 */ /* 0x000fe2000f8efc3f */
[----:B------:R-:W3:Y:S01]  /*1d00*/  LDC R21, c[0x0][0x2e0] ;  /* 0x0000b800ff157b82 */ /* 0x000ee20000000800 */
[----:B------:R-:W-:Y:S01]  /*1d10*/  USHF.R.U32.HI UR4, URZ, 0x4, UR4 ;  /* 0x000000043f047899 */ /* 0x000fe20008011604 */
[----:B------:R-:W-:Y:S01]  /*1d20*/  MOV R4, 0xffffffc0 ;  /* 0xffffffc000047802 */ /* 0x000fe20000000f00 */
[----:B------:R-:W-:Y:S01]  /*1d30*/  UMOV UR9, 0x40000040 ;  /* 0x4000004000097882 */ /* 0x000fe20000000000 */
[----:B------:R-:W-:Y:S01]  /*1d40*/  UMOV UR11, 0x40000040 ;  /* 0x40000040000b7882 */ /* 0x000fe20000000000 */
[----:B------:R-:W-:Y:S01]  /*1d50*/  ULOP3.LUT UR4, UR4, 0x3fff, URZ, 0xc0, !UPT ;  /* 0x00003fff04047892 */ /* 0x000fe2000f8ec03f */
[----:B------:R-:W-:Y:S01]  /*1d60*/  IMAD.U32 R19, RZ, RZ, UR9 ;  /* 0x00000009ff137e24 */ /* 0x000fe2000f8e00ff */
[----:B------:R-:W-:Y:S01]  /*1d70*/  UMOV UR8, UR40 ;  /* 0x0000002800087c82 */ /* 0x000fe20008000000 */
[----:B------:R-:W-:Y:S01]  /*1d80*/  UMOV UR7, 0x40000040 ;  /* 0x4000004000077882 */ /* 0x000fe20000000000 */
[----:B------:R-:W-:Y:S01]  /*1d90*/  ULOP3.LUT UR37, UR4, 0x10000, URZ, 0xfc, !UPT ;  /* 0x0001000004257892 */ /* 0x000fe2000f8efc3f */
[----:B------:R-:W-:Y:S01]  /*1da0*/  MOV R18, UR8 ;  /* 0x0000000800127c02 */ /* 0x000fe20008000f00 */
[----:B------:R-:W-:Y:S01]  /*1db0*/  UIADD3 UR4, UR40, 0x2, URZ ;  /* 0x0000000228047890 */ /* 0x000fe2000fffe03f */
[----:B-12---:R-:W1:Y:S01]  /*1dc0*/  LDC R0, c[0x0][0x288] ;  /* 0x0000a200ff007b82 */ /* 0x006e620000000800 */
[----:B------:R-:W-:Y:S01]  /*1dd0*/  ULEA UR39, UR36, UR37, 0xb ;  /* 0x0000002524277291 */ /* 0x000fe2000f8e583f */
[----:B------:R-:W-:Y:S01]  /*1de0*/  IMAD R6, R103, R4, 0x40 ;  /* 0x0000004067067424 */ /* 0x000fe200078e0204 */
[----:B------:R-:W-:Y:S01]  /*1df0*/  UIADD3 UR12, UR40, 0x406, URZ ;  /* 0x00000406280c7890 */ /* 0x000fe2000fffe03f */
[----:B------:R-:W-:Y:S01]  /*1e00*/  @!P1 VIADD R2, R3, 0x30840 ;  /* 0x0003084003029836 */ /* 0x000fe20000000000 */
[----:B------:R-:W-:Y:S01]  /*1e10*/  UIADD3 UR5, UR39, 0x2, URZ ;  /* 0x0000000227057890 */ /* 0x000fe2000fffe03f */
[----:B------:R-:W-:Y:S01]  /*1e20*/  LEA R4, R103, 0xffffffc0, 0x6 ;  /* 0xffffffc067047811 */ /* 0x000fe200078e30ff */
[----:B------:R-:W-:-:S02]  /*1e30*/  UIADD3 UR6, UR39, 0x202, URZ ;  /* 0x0000020227067890 */ /* 0x000fc4000fffe03f */
[----:B------:R-:W-:Y:S01]  /*1e40*/  UMOV UR10, UR39 ;  /* 0x00000027000a7c82 */ /* 0x000fe20008000000 */
[----:B------:R-:W-:Y:S01]  /*1e50*/  UIADD3 UR14, UR39, 0x206, URZ ;  /* 0x00000206270e7890 */ /* 0x000fe2000fffe03f */
[----:B------:R-:W-:Y:S01]  /*1e60*/  HGMMA.64x64x16.F32 R24, gdesc[UR8], RZ, !UPT, gsb0 ;  /* 0x00e00000081879f0 */ /* 0x000fe2000c0008ff */
[----:B------:R-:W-:Y:S01]  /*1e70*/  UMOV UR8, UR4 ;  /* 0x0000000400087c82 */ /* 0x000fe20008000000 */
[----:B------:R-:W-:Y:S01]  /*1e80*/  UMOV UR9, 0x40000040 ;  /* 0x4000004000097882 */ /* 0x000fe20000000000 */
[----:B------:R-:W-:Y:S01]  /*1e90*/  UMOV UR10, UR5 ;  /* 0x00000005000a7c82 */ /* 0x000fe20008000000 */
[----:B------:R-:W-:Y:S01]  /*1ea0*/  UMOV UR11, 0x40000040 ;  /* 0x40000040000b7882 */ /* 0x000fe20000000000 */
[----:B------:R-:W-:Y:S01]  /*1eb0*/  UIADD3 UR4, UR40, 0x4, URZ ;  /* 0x0000000428047890 */ /* 0x000fe2000fffe03f */
[----:B------:R-:W-:Y:S01]  /*1ec0*/  IMAD.U32 R16, RZ, RZ, UR8 ;  /* 0x00000008ff107e24 */ /* 0x000fe2000f8e00ff */
[----:B------:R-:W-:Y:S01]  /*1ed0*/  UIADD3 UR5, UR39, 0x4, URZ ;  /* 0x0000000427057890 */ /* 0x000fe2000fffe03f */
[----:B------:R-:W-:Y:S01]  /*1ee0*/  IMAD.U32 R17, RZ, RZ, UR9 ;  /* 0x00000009ff117e24 */ /* 0x000fe2000f8e00ff */
[----:B------:R-:W-:Y:S01]  /*1ef0*/  UMOV UR13, 0x40000040 ;  /* 0x40000040000d7882 */ /* 0x000fe20000000000 */
[----:B------:R-:W-:Y:S01]  /*1f00*/  UMOV UR15, 0x40000040 ;  /* 0x40000040000f7882 */ /* 0x000fe20000000000 */
[----:B------:R-:W-:Y:S01]  /*1f10*/  UIADD3 UR16, UR40, 0x800, URZ ;  /* 0x0000080028107890 */ /* 0x000fe2000fffe03f */
[----:B---3--:R-:W-:Y:S01]  /*1f20*/  IMAD R3, R21, UR47, R6 ;  /* 0x0000002f15037c24 */ /* 0x008fe2000f8e0206 */
[----:B------:R-:W-:Y:S01]  /*1f30*/  UIADD3 UR18, UR39, 0x400, URZ ;  /* 0x0000040027127890 */ /* 0x000fe2000fffe03f */
[----:B------:R-:W-:Y:S01]  /*1f40*/  @!P1 PRMT R2, RZ, 0x654, R2 ;  /* 0x00000654ff029816 */ /* 0x000fe20000000002 */
[----:B------:R-:W-:Y:S01]  /*1f50*/  UMOV UR17, 0x40000040 ;  /* 0x4000004000117882 */ /* 0x000fe20000000000 */
[----:B------:R-:W-:Y:S01]  /*1f60*/  UMOV UR19, 0x40000040 ;  /* 0x4000004000137882 */ /* 0x000fe20000000000 */
[----:B------:R-:W-:Y:S01]  /*1f70*/  UIADD3 UR20, UR40, 0x802, URZ ;  /* 0x0000080228147890 */ /* 0x000fe2000fffe03f */
[----:B-1----:R-:W-:Y:S01]  /*1f80*/  IADD3 R5, R3, 0x1, -R0 ;  /* 0x0000000103057810 */ /* 0x002fe20007ffe800 */
[----:B------:R-:W-:Y:S01]  /*1f90*/  UIADD3 UR22, UR39, 0x402, URZ ;  /* 0x0000040227167890 */ /* 0x000fe2000fffe03f */
[----:B------:R-:W-:Y:S01]  /*1fa0*/  UMOV UR21, 0x40000040 ;  /* 0x4000004000157882 */ /* 0x000fe20000000000 */
[----:B------:R-:W-:Y:S01]  /*1fb0*/  UMOV UR23, 0x40000040 ;  /* 0x4000004000177882 */ /* 0x000fe20000000000 */
[----:B------:R-:W-:-:S02]  /*1fc0*/  UIADD3 UR24, UR40, 0x804, URZ ;  /* 0x0000080428187890 */ /* 0x000fc4000fffe03f */
[----:B------:R-:W-:Y:S01]  /*1fd0*/  UIADD3 UR26, UR39, 0x404, URZ ;  /* 0x00000404271a7890 */ /* 0x000fe2000fffe03f */
[----:B------:R-:W-:Y:S01]  /*1fe0*/  UMOV UR25, 0x40000040 ;  /* 0x4000004000197882 */ /* 0x000fe20000000000 */
[----:B------:R-:W-:Y:S01]  /*1ff0*/  UMOV UR27, 0x40000040 ;  /* 0x40000040001b7882 */ /* 0x000fe20000000000 */
[----:B------:R-:W-:Y:S02]  /*2000*/  UIADD3 UR28, UR40, 0x806, URZ ;  /* 0x00000806281c7890 */ /* 0x000fe4000fffe03f */
[----:B------:R-:W-:Y:S01]  /*2010*/  UIADD3 UR30, UR39, 0x406, URZ ;  /* 0x00000406271e7890 */ /* 0x000fe2000fffe03f */
[----:B------:R-:W-:Y:S01]  /*2020*/  UMOV UR29, 0x40000040 ;  /* 0x40000040001d7882 */ /* 0x000fe20000000000 */
[----:B------:R-:W-:Y:S01]  /*2030*/  UMOV UR31, 0x40000040 ;  /* 0x40000040001f7882 */ /* 0x000fe20000000000 */
[----:B------:R-:W-:Y:S02]  /*2040*/  UIADD3 UR32, UR40, 0xc00, URZ ;  /* 0x00000c0028207890 */ /* 0x000fe4000fffe03f */
        /* <DEDUP_REMOVED lines=11> */
[----:B------:R-:W-:Y:S01]  /*2100*/  UMOV UR57, 0x40000040 ;  /* 0x4000004000397882 */ /* 0x000fe20000000000 */
[----:B------:R-:W-:Y:S01]  /*2110*/  UMOV UR59, 0x40000040 ;  /* 0x40000040003b7882 */ /* 0x000fe20000000000 */
[----:B------:R-:W-:Y:S01]  /*2120*/  IMAD.U32 R9, RZ, RZ, UR57 ;  /* 0x00000039ff097e24 */ /* 0x000fe2000f8e00ff */
[----:B------:R-:W-:-:S02]  /*2130*/  WARPGROUP.DEPBAR.LE gsb0, 0x0 ;  /* 0x00008000000079c5 */ /* 0x000fc40000010000 */
[----:B------:R-:W-:-:S06]  /*2140*/  WARPGROUP.ARRIVE ;  /* 0x00000000000079c5 */ /* 0x000fcc0000000000 */
[----:B------:R-:W-:Y:S01]  /*2150*/  HGMMA.64x64x16.F32 R24, gdesc[UR8], R24, gsb0 ;  /* 0x00e00000081879f0 */ /* 0x000fe20008000818 */
[----:B------:R-:W-:Y:S01]  /*2160*/  UMOV UR8, UR4 ;  /* 0x0000000400087c82 */ /* 0x000fe20008000000 */
[----:B------:R-:W-:Y:S01]  /*2170*/  UMOV UR9, 0x40000040 ;  /* 0x4000004000097882 */ /* 0x000fe20000000000 */
[----:B------:R-:W-:Y:S01]  /*2180*/  UMOV UR10, UR5 ;  /* 0x00000005000a7c82 */ /* 0x000fe20008000000 */
[----:B------:R-:W-:Y:S01]  /*2190*/  UMOV UR11, 0x40000040 ;  /* 0x40000040000b7882 */ /* 0x000fe20000000000 */
[----:B------:R-:W-:Y:S01]  /*21a0*/  UIADD3 UR4, UR40, 0x6, URZ ;  /* 0x0000000628047890 */ /* 0x000fe2000fffe03f */
[----:B------:R-:W-:Y:S01]  /*21b0*/  MOV R14, UR8 ;  /* 0x00000008000e7c02 */ /* 0x000fe20008000f00 */
[----:B------:R-:W-:Y:S01]  /*21c0*/  UIADD3 UR5, UR39, 0x6, URZ ;  /* 0x0000000627057890 */ /* 0x000fe2000fffe03f */
[----:B------:R-:W-:Y:S01]  /*21d0*/  IMAD.U32 R15, RZ, RZ, UR9 ;  /* 0x00000009ff0f7e24 */ /* 0x000fe2000f8e00ff */
[----:B------:R-:W-:Y:S02]  /*21e0*/  WARPGROUP.DEPBAR.LE gsb0, 0x0 ;  /* 0x00008000000079c5 */ /* 0x000fe40000010000 */
[----:B------:R-:W-:-:S06]  /*21f0*/  WARPGROUP.ARRIVE ;  /* 0x00000000000079c5 */ /* 0x000fcc0000000000 */
[----:B------:R-:W-:Y:S01]  /*2200*/  HGMMA.64x64x16.F32 R24, gdesc[UR8], R24, gsb0 ;  /* 0x00e00000081879f0 */ /* 0x000fe20008000818 */
        /* <DEDUP_REMOVED lines=17> */
[----:B------:R-:W-:Y:S01]  /*2320*/  UMOV UR5, 0x40000040 ;  /* 0x4000004000057882 */ /* 0x000fe20000000000 */
[----:B------:R-:W-:Y:S01]  /*2330*/  IMAD.U32 R11, RZ, RZ, UR9 ;  /* 0x00000009ff0b7e24 */ /* 0x000fe2000f8e00ff */
[----:B------:R-:W-:Y:S02]  /*2340*/  WARPGROUP.DEPBAR.LE gsb0, 0x0 ;  /* 0x00008000000079c5 */ /* 0x000fe40000010000 */
[----:B------:R-:W-:-:S06]  /*2350*/  WARPGROUP.ARRIVE ;  /* 0x00000000000079c5 */ /* 0x000fcc0000000000 */
[----:B------:R-:W-:Y:S01]  /*2360*/  HGMMA.64x64x16.F32 R24, gdesc[UR8], R24, gsb0 ;  /* 0x00e00000081879f0 */ /* 0x000fe20008000818 */
[----:B------:R-:W-:Y:S02]  /*2370*/  UIADD3 UR8, UR40, 0x404, URZ ;  /* 0x0000040428087890 */ /* 0x000fe4000fffe03f */
[----:B------:R-:W-:Y:S01]  /*2380*/  UIADD3 UR10, UR39, 0x204, URZ ;  /* 0x00000204270a7890 */ /* 0x000fe2000fffe03f */
[----:B------:R-:W-:Y:S01]  /*2390*/  UMOV UR9, 0x40000040 ;  /* 0x4000004000097882 */ /* 0x000fe20000000000 */
[----:B------:R-:W-:Y:S01]  /*23a0*/  UMOV UR11, 0x40000040 ;  /* 0x40000040000b7882 */ /* 0x000fe20000000000 */
[----:B------:R-:W-:-:S07]  /*23b0*/  UIADD3 UR39, UR39, 0x606, URZ ;  /* 0x0000060627277890 */ /* 0x000fce000fffe03f */
[----:B------:R-:W-:Y:S01]  /*23c0*/  UMOV UR58, UR39 ;  /* 0x00000027003a7c82 */ /* 0x000fe20008000000 */
[----:B------:R-:W-:Y:S02]  /*23d0*/  WARPGROUP.DEPBAR.LE gsb0, 0x0 ;  /* 0x00008000000079c5 */ /* 0x000fe40000010000 */
[----:B------:R-:W-:-:S06]  /*23e0*/  WARPGROUP.ARRIVE ;  /* 0x00000000000079c5 */ /* 0x000fcc0000000000 */
[----:B------:R-:W-:Y:S01]  /*23f0*/  HGMMA.64x64x16.F32 R24, gdesc[UR4], R24, gsb0 ;  /* 0x00e00000041879f0 */ /* 0x000fe20008000818 */
[----:B------:R-:W-:-:S07]  /*2400*/  UIADD3 UR6, UR40, 0xc06, URZ ;  /* 0x00000c0628067890 */ /* 0x000fce000fffe03f */
[----:B------:R-:W-:Y:S01]  /*2410*/  UMOV UR56, UR6 ;  /* 0x0000000600387c82 */ /* 0x000fe20008000000 */
[----:B------:R-:W-:Y:S01]  /*2420*/  ULDC.64 UR6, c[0x0][0x9d8] ;  /* 0x0002760000067ab9 */ /* 0x000fe20000000a00 */
[----:B------:R-:W-:Y:S01]  /*2430*/  IMAD.U32 R8, RZ, RZ, UR56 ;  /* 0x00000038ff087e24 */ /* 0x000fe2000f8e00ff */
[----:B------:R-:W-:Y:S01]  /*2440*/  ULOP3.LUT UR45, URZ, UR7, URZ, 0x33, !UPT ;  /* 0x000000073f2d7292 */ /* 0x000fe2000f8e333f */
[----:B------:R-:W-:Y:S02]  /*2450*/  WARPGROUP.DEPBAR.LE gsb0, 0x0 ;  /* 0x00008000000079c5 */ /* 0x000fe40000010000 */
[----:B------:R-:W-:-:S06]  /*2460*/  WARPGROUP.ARRIVE ;  /* 0x00000000000079c5 */ /* 0x000fcc0000000000 */
[----:B------:R-:W-:Y:S01]  /*2470*/  HGMMA.64x64x16.F32 R24, gdesc[UR8], R24, gsb0 ;  /* 0x00e00000081879f0 */ /* 0x000fe20008000818 */
[----:B------:R-:W-:Y:S02]  /*2480*/  ULDC.64 UR10, c[0x0][0x9e0] ;  /* 0x00027800000a7ab9 */ /* 0x000fe40000000a00 */
[----:B------:R-:W-:-:S06]  /*2490*/  UISETP.GE.AND UP0, UPT, UR11, 0x1, UPT ;  /* 0x000000010b00788c */ /* 0x000fcc000bf06270 */
[----:B------:R-:W-:Y:S01]  /*24a0*/  PLOP3.LUT P2, PT, PT, PT, UP0, 0x40, 0x0 ;  /* 0x000000000000781c */ /* 0x000fe20003f4e808 */
[----:B------:R-:W-:Y:S02]  /*24b0*/  WARPGROUP.DEPBAR.LE gsb0, 0x0 ;  /* 0x00008000000079c5 */ /* 0x000fe40000010000 */
[----:B------:R-:W-:-:S06]  /*24c0*/  WARPGROUP.ARRIVE ;  /* 0x00000000000079c5 */ /* 0x000fcc0000000000 */
[----:B------:R-:W-:Y:S03]  /*24d0*/  HGMMA.64x64x16.F32 R24, gdesc[UR12], R24, gsb0 ;  /* 0x00e000000c1879f0 */ /* 0x000fe60008000818 */
        /* <DEDUP_REMOVED lines=25> */
[----:B------:R-:W-:Y:S01]  /*2670*/  FMUL.FTZ R24, R24, UR6 ;  /* 0x0000000618187c20 */ /* 0x000fe20008410000 */
        /* <DEDUP_REMOVED lines=29> */
[----:B------:R2:W-:Y:S01]  /*2850*/  @!P1 SYNCS.ARRIVE.TRANS64.RED.A1T0 RZ, [R2+URZ], RZ ;  /* 0x000000ff02ff99a7 */ /* 0x0005e2000810043f */
[----:B------:R-:W-:Y:S01]  /*2860*/  FMUL.FTZ R35, R35, UR6 ;  /* 0x0000000623237c20 */ /* 0x000fe20008410000 */
[----:B------:R-:W-:Y:S01]  /*2870*/  FMUL.FTZ R38, R38, UR6 ;  /* 0x0000000626267c20 */ /* 0x000fe20008410000 */
[----:B------:R-:W-:Y:S01]  /*2880*/  FMUL.FTZ R43, R43, UR6 ;  /* 0x000000062b2b7c20 */ /* 0x000fe20008410000 */
[----:B------:R-:W3:Y:S01]  /*2890*/  MUFU.TANH R25, R25 ;  /* 0x0000001900197308 */ /* 0x000ee20000002400 */
[----:B--2---:R-:W-:-:S02]  /*28a0*/  IMAD R2, R22, -0x2, R5 ;  /* 0xfffffffe16027824 */ /* 0x004fc400078e0205 */
[----:B------:R-:W-:-:S05]  /*28b0*/  VIADD R5, R209, UR42 ;  /* 0x0000002ad1057c36 */ /* 0x000fca0008000000 */
[----:B------:R-:W2:Y:S08]  /*28c0*/  MUFU.TANH R28, R28 ;  /* 0x0000001c001c7308 */ /* 0x000eb00000002400 */
[----:B------:R-:W4:Y:S08]  /*28d0*/  MUFU.TANH R29, R29 ;  /* 0x0000001d001d7308 */ /* 0x000f300000002400 */
[----:B------:R-:W1:Y:S08]  /*28e0*/  MUFU.TANH R31, R31 ;  /* 0x0000001f001f7308 */ /* 0x000e700000002400 */
        /* <DEDUP_REMOVED lines=24> */
[----:B------:R5:W1:Y:S08]  /*2a70*/  MUFU.TANH R26, R35 ;  /* 0x00000023001a7308 */ /* 0x000a700000002400 */
[----:B------:R3:W1:Y:S01]  /*2a80*/  MUFU.TANH R27, R38 ;  /* 0x00000026001b7308 */ /* 0x0006620000002400 */
[----:B-----5:R-:W-:-:S07]  /*2a90*/  IMAD R35, R22, -0x2, R3 ;  /* 0xfffffffe16237824 */ /* 0x020fce00078e0203 */
[----:B------:R5:W1:Y:S01]  /*2aa0*/  MUFU.TANH R30, R43 ;  /* 0x0000002b001e7308 */ /* 0x000a620000002400 */
[C---:B---3--:R-:W-:Y:S01]  /*2ab0*/  VIADD R38, R2.reuse, UR10 ;  /* 0x0000000a02267c36 */ /* 0x048fe20008000000 */
[----:B-----5:R-:W-:-:S04]  /*2ac0*/  IADD3 R43, R2, UR45, RZ ;  /* 0x0000002d022b7c10 */ /* 0x020fc8000fffe0ff */
[----:B------:R-:W-:Y:S01]  /*2ad0*/  VIADDMNMX R2, R5, R38, R35, PT ;  /* 0x0000002605027246 */ /* 0x000fe20003800123 */
[----:B------:R-:W-:Y:S01]  /*2ae0*/  IMAD.IADD R3, R43, 0x1, R5 ;  /* 0x000000012b037824 */ /* 0x000fe200078e0205 */
[----:B--2-4-:R-:W-:Y:S06]  /*2af0*/  @P2 BRA `(.L_x_907) ;  /* 0x00000000005c2947 */ /* 0x014fec0003800000 */
[----:B------:R-:W-:Y:S01]  /*2b00*/  IMAD R7, R21, UR47, R5 ;  /* 0x0000002f15077c24 */ /* 0x000fe2000f8e0205 */
[----:B------:R-:W-:Y:S03]  /*2b10*/  BSSY B0, `(.L_x_908) ;  /* 0x0000011000007945 */ /* 0x000fe60003800000 */
[----:B------:R-:W-:-:S05]  /*2b20*/  IMAD.IADD R7, R7, 0x1, -R0 ;  /* 0x0000000107077824 */ /* 0x000fca00078e0a00 */
[----:B------:R-:W-:-:S13]  /*2b30*/  ISETP.GT.AND P2, PT, R7, -0x1, PT ;  /* 0xffffffff0700780c */ /* 0x000fda0003f44270 */
[----:B------:R-:W-:Y:S05]  /*2b40*/  @P2 BRA `(.L_x_909) ;  /* 0x0000000000202947 */ /* 0x000fea0003800000 */
[----:B------:R-:W-:Y:S01]  /*2b50*/  UISETP.NE.AND UP1, UPT, UR11, 0x1, UPT ;  /* 0x000000010b00788c */ /* 0x000fe2000bf25270 */
[----:B------:R-:W-:-:S05]  /*2b60*/  LOP3.LUT R7, RZ, R7, RZ, 0x33, !PT ;  /* 0x00000007ff077212 */ /* 0x000fca00078e33ff */
[----:B------:R-:W-:-:S05]  /*2b70*/  PLOP3.LUT P2, PT, PT, PT, UP1, 0x80, 0x0 ;  /* 0x000000000000781c */ /* 0x000fca0003f4f018 */
[----:B------:R-:W-:-:S08]  /*2b80*/  @UP1 ULDC.64 UR6, c[0x0][0x9e8] ;  /* 0x00027a0000061ab9 */ /* 0x000fd00000000a00 */
[----:B------:R-:W-:-:S05]  /*2b90*/  @P2 IMAD.HI.U32 R57, R7, UR6, RZ ;  /* 0x0000000607392c27 */ /* 0x000fca000f8e00ff */
[----:B------:R-:W-:-:S04]  /*2ba0*/  @P2 SHF.R.U32.HI R7, RZ, UR7, R57 ;  /* 0x00000007ff072c19 */ /* 0x000fc80008011639 */
[----:B------:R-:W-:Y:S01]  /*2bb0*/  LOP3.LUT R7, RZ, R7, RZ, 0x33, !PT ;  /* 0x00000007ff077212 */ /* 0x000fe200078e33ff */
[----:B------:R-:W-:Y:S06]  /*2bc0*/  BRA `(.L_x_910) ;  /* 0x0000000000147947 */ /* 0x000fec0003800000 */
.L_x_909:
[----:B------:R-:W-:-:S06]  /*2bd0*/  UISETP.NE.AND UP1, UPT, UR11, 0x1, UPT ;  /* 0x000000010b00788c */ /* 0x000fcc000bf25270 */
[----:B------:R-:W-:-:S05]  /*2be0*/  PLOP3.LUT P2, PT, PT, PT, UP1, 0x80, 0x0 ;  /* 0x000000000000781c */ /* 0x000fca0003f4f018 */
[----:B------:R-:W-:-:S08]  /*2bf0*/  @UP1 ULDC.64 UR6, c[0x0][0x9e8] ;  /* 0x00027a0000061ab9 */ /* 0x000fd00000000a00 */
[----:B------:R-:W-:-:S05]  /*2c00*/  @P2 IMAD.HI.U32 R57, R7, UR6, RZ ;  /* 0x0000000607392c27 */ /* 0x000fca000f8e00ff */
[----:B------:R-:W-:-:S07]  /*2c10*/  @P2 SHF.R.U32.HI R7, RZ, UR7, R57 ;  /* 0x00000007ff072c19 */ /* 0x000fce0008011639 */
.L_x_910:
[----:B------:R-:W-:Y:S05]  /*2c20*/  BSYNC B0 ;  /* 0x0000000000007941 */ /* 0x000fea0003800000 */
.L_x_908:
[----:B------:R-:W-:-:S04]  /*2c30*/  IMAD R7, R7, UR11, -R4 ;  /* 0x0000000b07077c24 */ /* 0x000fc8000f8e0a04 */
[----:B------:R-:W-:-:S05]  /*2c40*/  IMAD R7, R22, -0x2, R7 ;  /* 0xfffffffe16077824 */ /* 0x000fca00078e0207 */
[----:B------:R-:W-:Y:S02]  /*2c50*/  VIMNMX R3, R3, R7, !PT ;  /* 0x0000000703037248 */ /* 0x000fe40007fe0100 */
[----:B------:R-:W-:-:S07]  /*2c60*/  VIADDMNMX R2, R7, UR11, R2, PT ;  /* 0x0000000b07027c46 */ /* 0x000fce000b800102 */
.L_x_907:
[C---:B------:R-:W-:Y:S02]  /*2c70*/  ISETP.GE.AND P2, PT, R6.reuse, 0x2, PT ;  /* 0x000000020600780c */ /* 0x040fe40003f46270 */
[C---:B------:R-:W-:Y:S02]  /*2c80*/  ISETP.GE.AND P6, PT, R6.reuse, 0xa, PT ;  /* 0x0000000a0600780c */ /* 0x040fe40003fc6270 */
[----:B------:R-:W-:Y:S02]  /*2c90*/  ISETP.GT.AND P4, PT, R3, 0x1, !P2 ;  /* 0x000000010300780c */ /* 0x000fe40005784270 */
[----:B------:R-:W-:Y:S02]  /*2ca0*/  ISETP.GE.AND P3, PT, R6, 0x9, PT ;  /* 0x000000090600780c */ /* 0x000fe40003f66270 */
[----:B------:R-:W-:Y:S02]  /*2cb0*/  ISETP.LT.OR P4, PT, R2, 0x2, P4 ;  /* 0x000000020200780c */ /* 0x000fe40002781670 */
[----:B------:R-:W-:-:S02]  /*2cc0*/  P2R R58, PR, RZ, 0x40 ;  /* 0x00000040ff3a7803 */ /* 0x000fc40000000000 */
[----:B------:R-:W-:Y:S02]  /*2cd0*/  FSEL R57, R25, -INF , !P4 ;  /* 0xff80000019397808 */ /* 0x000fe40006000000 */
[C---:B------:R-:W-:Y:S02]  /*2ce0*/  ISETP.GT.AND P4, PT, R3.reuse, 0x9, !P6 ;  /* 0x000000090300780c */ /* 0x040fe40007784270 */
[----:B------:R-:W-:Y:S02]  /*2cf0*/  ISETP.GT.AND P5, PT, R3, 0x8, !P3 ;  /* 0x000000080300780c */ /* 0x000fe40005fa4270 */
[----:B------:R-:W-:Y:S02]  /*2d00*/  ISETP.LT.OR P4, PT, R2, 0xa, P4 ;  /* 0x0000000a0200780c */ /* 0x000fe40002781670 */
[----:B------:R-:W-:Y:S02]  /*2d10*/  ISETP.GE.AND P6, PT, R6, 0x11, PT ;  /* 0x000000110600780c */ /* 0x000fe40003fc6270 */
[----:B------:R-:W-:-:S02]  /*2d20*/  FSEL R61, R29, -INF , !P4 ;  /* 0xff8000001d3d7808 */ /* 0x000fc40006000000 */
[----:B------:R-:W-:Y:S02]  /*2d30*/  ISETP.LT.OR P5, PT, R2, 0x9, P5 ;  /* 0x000000090200780c */ /* 0x000fe40002fa1670 */
[----:B------:R-:W-:Y:S02]  /*2d40*/  ISETP.GT.AND P4, PT, R3, 0x10, !P6 ;  /* 0x000000100300780c */ /* 0x000fe40007784270 */
[----:B------:R-:W-:Y:S02]  /*2d50*/  FSEL R59, R28, -INF , !P5 ;  /* 0xff8000001c3b7808 */ /* 0x000fe40006800000 */
[----:B------:R-:W-:Y:S02]  /*2d60*/  ISETP.LT.OR P4, PT, R2, 0x11, P4 ;  /* 0x000000110200780c */ /* 0x000fe40002781670 */
[----:B------:R-:W-:Y:S02]  /*2d70*/  ISETP.GE.AND P5, PT, R6, 0x12, PT ;  /* 0x000000120600780c */ /* 0x000fe40003fa6270 */
[----:B-1----:R-:W-:-:S02]  /*2d80*/  FSEL R63, R32, -INF , !P4 ;  /* 0xff800000203f7808 */ /* 0x002fc40006000000 */
[----:B------:R-:W-:Y:S02]  /*2d90*/  ISETP.GT.AND P4, PT, R3, 0x11, !P5 ;  /* 0x000000110300780c */ /* 0x000fe40006f84270 */
[----:B------:R-:W-:Y:S02]  /*2da0*/  P2R R29, PR, RZ, 0x20 ;  /* 0x00000020ff1d7803 */ /* 0x000fe40000000000 */
[----:B------:R-:W-:Y:S02]  /*2db0*/  ISETP.LT.OR P4, PT, R2, 0x12, P4 ;  /* 0x000000120200780c */ /* 0x000fe40002781670 */
[----:B------:R-:W-:Y:S02]  /*2dc0*/  ISETP.GE.AND P5, PT, R6, 0x19, PT ;  /* 0x000000190600780c */ /* 0x000fe40003fa6270 */
[----:B------:R-:W-:Y:S02]  /*2dd0*/  FSEL R65, R33, -INF , !P4 ;  /* 0xff80000021417808 */ /* 0x000fe40006000000 */
[----:B------:R-:W-:-:S02]  /*2de0*/  ISETP.GT.AND P4, PT, R3, 0x18, !P5 ;  /* 0x000000180300780c */ /* 0x000fc40006f84270 */
[----:B------:R-:W-:Y:S02]  /*2df0*/  P2R R32, PR, RZ, 0x20 ;  /* 0x00000020ff207803 */ /* 0x000fe40000000000 */
[----:B------:R-:W-:Y:S02]  /*2e00*/  ISETP.LT.OR P4, PT, R2, 0x19, P4 ;  /* 0x000000190200780c */ /* 0x000fe40002781670 */
[----:B------:R-:W-:Y:S02]  /*2e10*/  ISETP.GE.AND P5, PT, R6, 0x1a, PT ;  /* 0x0000001a0600780c */ /* 0x000fe40003fa6270 */
[----:B------:R-:W-:Y:S02]  /*2e20*/  FSEL R67, R36, -INF , !P4 ;  /* 0xff80000024437808 */ /* 0x000fe40006000000 */
[----:B------:R-:W-:Y:S02]  /*2e30*/  ISETP.GT.AND P4, PT, R3, 0x19, !P5 ;  /* 0x000000190300780c */ /* 0x000fe40006f84270 */
[----:B------:R-:W-:-:S02]  /*2e40*/  P2R R33, PR, RZ, 0x20 ;  /* 0x00000020ff217803 */ /* 0x000fc40000000000 */
[----:B------:R-:W-:Y:S02]  /*2e50*/  ISETP.LT.OR P4, PT, R2, 0x1a, P4 ;  /* 0x0000001a0200780c */ /* 0x000fe40002781670 */
[----:B------:R-:W-:Y:S02]  /*2e60*/  ISETP.GE.AND P5, PT, R6, 0x21, PT ;  /* 0x000000210600780c */ /* 0x000fe40003fa6270 */
[----:B------:R-:W-:Y:S02]  /*2e70*/  FSEL R69, R37, -INF , !P4 ;  /* 0xff80000025457808 */ /* 0x000fe40006000000 */
[----:B------:R-:W-:Y:S02]  /*2e80*/  ISETP.GT.AND P4, PT, R3, 0x20, !P5 ;  /* 0x000000200300780c */ /* 0x000fe40006f84270 */
[----:B------:R-:W-:Y:S02]  /*2e90*/  P2R R36, PR, RZ, 0x20 ;  /* 0x00000020ff247803 */ /* 0x000fe40000000000 */
[----:B------:R-:W-:-:S02]  /*2ea0*/  ISETP.LT.OR P4, PT, R2, 0x21, P4 ;  /* 0x000000210200780c */ /* 0x000fc40002781670 */
[----:B------:R-:W-:Y:S02]  /*2eb0*/  ISETP.GE.AND P5, PT, R6, 0x22, PT ;  /* 0x000000220600780c */ /* 0x000fe40003fa6270 */
[----:B------:R-:W-:Y:S02]  /*2ec0*/  FSEL R71, R40, -INF , !P4 ;  /* 0xff80000028477808 */ /* 0x000fe40006000000 */
[----:B------:R-:W-:Y:S02]  /*2ed0*/  ISETP.GT.AND P4, PT, R3, 0x21, !P5 ;  /* 0x000000210300780c */ /* 0x000fe40006f84270 */
[----:B------:R-:W-:Y:S02]  /*2ee0*/  P2R R40, PR, RZ, 0x20 ;  /* 0x00000020ff287803 */ /* 0x000fe40000000000 */
[----:B------:R-:W-:Y:S02]  /*2ef0*/  ISETP.LT.OR P4, PT, R2, 0x22, P4 ;  /* 0x000000220200780c */ /* 0x000fe40002781670 */
[----:B------:R-:W-:-:S02]  /*2f00*/  ISETP.GE.AND P5, PT, R6, 0x29, PT ;  /* 0x000000290600780c */ /* 0x000fc40003fa6270 */
[----:B------:R-:W-:Y:S02]  /*2f10*/  FSEL R73, R41, -INF , !P4 ;  /* 0xff80000029497808 */ /* 0x000fe40006000000 */
[----:B------:R-:W-:Y:S02]  /*2f20*/  ISETP.GT.AND P4, PT, R3, 0x28, !P5 ;  /* 0x000000280300780c */ /* 0x000fe40006f84270 */
[----:B------:R-:W-:Y:S02]  /*2f30*/  P2R R41, PR, RZ, 0x20 ;  /* 0x00000020ff297803 */ /* 0x000fe40000000000 */
[----:B------:R-:W-:Y:S02]  /*2f40*/  ISETP.LT.OR P4, PT, R2, 0x29, P4 ;  /* 0x000000290200780c */ /* 0x000fe40002781670 */
[----:B------:R-:W-:Y:S02]  /*2f50*/  ISETP.GE.AND P5, PT, R6, 0x2a, PT ;  /* 0x0000002a0600780c */ /* 0x000fe40003fa6270 */
[----:B------:R-:W-:-:S02]  /*2f60*/  FSEL R75, R44, -INF , !P4 ;  /* 0xff8000002c4b7808 */ /* 0x000fc40006000000 */
        /* <DEDUP_REMOVED lines=8> */
[----:B------:R-:W-:Y:S02]  /*2ff0*/  P2R R28, PR, RZ, 0x40 ;  /* 0x00000040ff1c7803 */ /* 0x000fe40000000000 */
[----:B------:R-:W-:Y:S02]  /*3000*/  FSEL R79, R48, -INF , !P4 ;  /* 0xff800000304f7808 */ /* 0x000fe40006000000 */
[----:B------:R-:W-:-:S04]  /*3010*/  ISETP.GE.AND P4, PT, R6, 0x32, PT ;  /* 0x000000320600780c */ /* 0x000fc80003f86270 */
[----:B------:R-:W-:-:S04]  /*3020*/  ISETP.GT.AND P5, PT, R3, 0x31, !P4 ;  /* 0x000000310300780c */ /* 0x000fc800067a4270 */
[----:B------:R-:W-:-:S04]  /*3030*/  ISETP.LT.OR P5, PT, R2, 0x32, P5 ;  /* 0x000000320200780c */ /* 0x000fc80002fa1670 */
[----:B------:R-:W-:Y:S02]  /*3040*/  FSEL R81, R49, -INF , !P5 ;  /* 0xff80000031517808 */ /* 0x000fe40006800000 */
[----:B------:R-:W-:-:S04]  /*3050*/  ISETP.GE.AND P5, PT, R6, 0x39, PT ;  /* 0x000000390600780c */ /* 0x000fc80003fa6270 */
[----:B------:R-:W-:-:S04]  /*3060*/  ISETP.GT.AND P6, PT, R3, 0x38, !P5 ;  /* 0x000000380300780c */ /* 0x000fc80006fc4270 */
[----:B------:R-:W-:-:S04]  /*3070*/  ISETP.LT.OR P6, PT, R2, 0x39, P6 ;  /* 0x000000390200780c */ /* 0x000fc800037c1670 */
[----:B------:R-:W-:Y:S02]  /*3080*/  FSEL R83, R52, -INF , !P6 ;  /* 0xff80000034537808 */ /* 0x000fe40007000000 */
[----:B------:R-:W-:-:S04]  /*3090*/  ISETP.GE.AND P6, PT, R6, 0x1, PT ;  /* 0x000000010600780c */ /* 0x000fc80003fc6270 */
[----:B------:R-:W-:Y:S02]  /*30a0*/  P2R R25, PR, RZ, 0x40 ;  /* 0x00000040ff197803 */ /* 0x000fe40000000000 */
[----:B------:R-:W-:-:S04]  /*30b0*/  ISETP.GT.AND P6, PT, R3, RZ, !P6 ;  /* 0x000000ff0300720c */ /* 0x000fc800077c4270 */
[----:B------:R-:W-:-:S04]  /*30c0*/  ISETP.LT.OR P6, PT, R2, 0x1, P6 ;  /* 0x000000010200780c */ /* 0x000fc800037c1670 */
[----:B------:R-:W-:Y:S02]  /*30d0*/  FSEL R37, R24, -INF , !P6 ;  /* 0xff80000018257808 */ /* 0x000fe40007000000 */
[----:B------:R-:W-:Y:S01]  /*30e0*/  ISETP.GE.AND P6, PT, R6, 0x3a, PT ;  /* 0x0000003a0600780c */ /* 0x000fe20003fc6270 */
[----:B------:R-:W-:-:S03]  /*30f0*/  VIADD R6, R5, 0x8 ;  /* 0x0000000805067836 */ /* 0x000fc60000000000 */
[----:B------:R-:W-:Y:S02]  /*3100*/  P2R R48, PR, RZ, 0x40 ;  /* 0x00000040ff307803 */ /* 0x000fe40000000000 */
[----:B------:R-:W-:Y:S02]  /*3110*/  ISETP.GT.AND P6, PT, R3, 0x39, !P6 ;  /* 0x000000390300780c */ /* 0x000fe400077c4270 */
[----:B------:R-:W-:Y:S02]  /*3120*/  IADD3 R3, R43, R6, RZ ;  /* 0x000000062b037210 */ /* 0x000fe40007ffe0ff */
[----:B------:R-:W-:Y:S02]  /*3130*/  ISETP.LT.OR P6, PT, R2, 0x3a, P6 ;  /* 0x0000003a0200780c */ /* 0x000fe400037c1670 */
[----:B------:R-:W-:Y:S02]  /*3140*/  VIADDMNMX R2, R6, R38, R35, PT ;  /* 0x0000002606027246 */ /* 0x000fe40003800123 */
[----:B------:R-:W-:-:S02]  /*3150*/  FSEL R53, R53, -INF , !P6 ;  /* 0xff80000035357808 */ /* 0x000fc40007000000 */
[----:B------:R-:W-:-:S13]  /*3160*/  PLOP3.LUT P6, PT, PT, PT, UP0, 0x40, 0x0 ;  /* 0x000000000000781c */ /* 0x000fda0003fce808 */
[----:B------:R-:W-:Y:S05]  /*3170*/  @P6 BRA `(.L_x_911) ;  /* 0x0000000000646947 */ /* 0x000fea0003800000 */
        /* <DEDUP_REMOVED lines=9> */
[----:B------:R-:W-:Y:S01]  /*3210*/  @P6 IMAD.HI.U32 R24, R7, UR6, RZ ;  /* 0x0000000607186c27 */ /* 0x000fe2000f8e00ff */
[----:B------:R-:W-:-:S13]  /*3220*/  PLOP3.LUT P6, PT, PT, PT, UP1, 0x80, 0x0 ;  /* 0x000000000000781c */ /* 0x000fda0003fcf018 */
[----:B------:R-:W-:-:S04]  /*3230*/  @P6 SHF.R.U32.HI R7, RZ, UR7, R24 ;  /* 0x00000007ff076c19 */ /* 0x000fc80008011618 */
[----:B------:R-:W-:Y:S01]  /*3240*/  LOP3.LUT R7, RZ, R7, RZ, 0x33, !PT ;  /* 0x00000007ff077212 */ /* 0x000fe200078e33ff */
[----:B------:R-:W-:Y:S06]  /*3250*/  BRA `(.L_x_914) ;  /* 0x0000000000187947 */ /* 0x000fec0003800000 */
.L_x_913:
[----:B------:R-:W-:-:S06]  /*3260*/  UISETP.NE.AND UP1, UPT, UR11, 0x1, UPT ;  /* 0x000000010b00788c */ /* 0x000fcc000bf25270 */
[----:B------:R-:W-:-:S05]  /*3270*/  PLOP3.LUT P6, PT, PT, PT, UP1, 0x80, 0x0 ;  /* 0x000000000000781c */ /* 0x000fca0003fcf018 */
[----:B------:R-:W-:-:S08]  /*3280*/  @UP1 ULDC.64 UR6, c[0x0][0x9e8] ;  /* 0x00027a0000061ab9 */ /* 0x000fd00000000a00 */
[----:B------:R-:W-:Y:S01]  /*3290*/  @P6 IMAD.HI.U32 R24, R7, UR6, RZ ;  /* 0x0000000607186c27 */ /* 0x000fe2000f8e00ff */
[----:B------:R-:W-:-:S13]  /*32a0*/  PLOP3.LUT P6, PT, PT, PT, UP1, 0x80, 0x0 ;  /* 0x000000000000781c */ /* 0x000fda0003fcf018 */
[----:B------:R-:W-:-:S07]  /*32b0*/  @P6 SHF.R.U32.HI R7, RZ, UR7, R24 ;  /* 0x00000007ff076c19 */ /* 0x000fce0008011618 */
.L_x_914:
[----:B------:R-:W-:Y:S05]  /*32c0*/  BSYNC B0 ;  /* 0x0000000000007941 */ /* 0x000fea0003800000 */
.L_x_912:
[----:B------:R-:W-:-:S04]  /*32d0*/  IMAD R7, R7, UR11, -R4 ;  /* 0x0000000b07077c24 */ /* 0x000fc8000f8e0a04 */
[----:B------:R-:W-:-:S05]  /*32e0*/  IMAD R7, R22, -0x2, R7 ;  /* 0xfffffffe16077824 */ /* 0x000fca00078e0207 */
[----:B------:R-:W-:Y:S02]  /*32f0*/  VIMNMX R3, R3, R7, !PT ;  /* 0x0000000703037248 */ /* 0x000fe40007fe0100 */
[----:B------:R-:W-:-:S07]  /*3300*/  VIADDMNMX R2, R7, UR11, R2, PT ;  /* 0x0000000b07027c46 */ /* 0x000fce000b800102 */
.L_x_911:
[----:B------:R-:W-:Y:S01]  /*3310*/  ISETP.GT.AND P2, PT, R3, 0x1, !P2 ;  /* 0x000000010300780c */ /* 0x000fe20005744270 */
[----:B------:R-:W-:Y:S01]  /*3320*/  ULDC UR6, c[0x0][0x988] ;  /* 0x0002620000067ab9 */ /* 0x000fe20000000800 */
[----:B------:R-:W-:Y:S01]  /*3330*/  FMNMX.FTZ R4, R37, R57, !PT ;  /* 0x0000003925047209 */ /* 0x000fe20007810000 */
[----:B------:R-:W-:Y:S01]  /*3340*/  IMAD R21, R21, UR47, -R0 ;  /* 0x0000002f15157c24 */ /* 0x000fe2000f8e0a00 */
[----:B------:R-:W-:Y:S02]  /*3350*/  ISETP.LT.OR P2, PT, R2, 0x2, P2 ;  /* 0x000000020200780c */ /* 0x000fe40001741670 */
[----:B------:R-:W-:Y:S02]  /*3360*/  ISETP.NE.AND P6, PT, R25, RZ, PT ;  /* 0x000000ff1900720c */ /* 0x000fe40003fc5270 */
[----:B------:R-:W-:Y:S02]  /*3370*/  FSEL R20, R20, -INF , !P2 ;  /* 0xff80000014147808 */ /* 0x000fe40005000000 */
[----:B------:R-:W-:-:S02]  /*3380*/  ISETP.NE.AND P2, PT, R58, RZ, PT ;  /* 0x000000ff3a00720c */ /* 0x000fc40003f45270 */
[----:B------:R-:W-:Y:S02]  /*3390*/  FMNMX.FTZ R4, R59, R4, !PT ;  /* 0x000000043b047209 */ /* 0x000fe40007810000 */
[----:B------:R-:W-:Y:S02]  /*33a0*/  ISETP.GT.AND P2, PT, R3, 0x9, !P2 ;  /* 0x000000090300780c */ /* 0x000fe40005744270 */
[----:B------:R-:W-:Y:S02]  /*33b0*/  FMNMX.FTZ R4, R61, R4, !PT ;  /* 0x000000043d047209 */ /* 0x000fe40007810000 */
[----:B------:R-:W-:Y:S02]  /*33c0*/  ISETP.LT.OR P2, PT, R2, 0xa, P2 ;  /* 0x0000000a0200780c */ /* 0x000fe40001741670 */
[----:B------:R-:W-:Y:S02]  /*33d0*/  FMNMX.FTZ R4, R63, R4, !PT ;  /* 0x000000043f047209 */ /* 0x000fe40007810000 */
[----:B------:R-:W-:-:S02]  /*33e0*/  FSEL R24, R31, -INF , !P2 ;  /* 0xff8000001f187808 */ /* 0x000fc40005000000 */
[----:B------:R-:W-:Y:S02]  /*33f0*/  ISETP.NE.AND P2, PT, R28, RZ, PT ;  /* 0x000000ff1c00720c */ /* 0x000fe40003f45270 */
[----:B------:R-:W-:Y:S02]  /*3400*/  FMNMX.FTZ R4, R65, R4, !PT ;  /* 0x0000000441047209 */ /* 0x000fe40007810000 */
[----:B------:R-:W-:Y:S02]  /*3410*/  ISETP.GT.AND P2, PT, R3, 0x10, !P2 ;  /* 0x000000100300780c */ /* 0x000fe40005744270 */
[----:B------:R-:W-:Y:S02]  /*3420*/  FMNMX.FTZ R4, R67, R4, !PT ;  /* 0x0000000443047209 */ /* 0x000fe40007810000 */
[----:B------:R-:W-:Y:S02]  /*3430*/  ISETP.LT.OR P2, PT, R2, 0x11, P2 ;  /* 0x000000110200780c */ /* 0x000fe40001741670 */
[----:B------:R-:W-:-:S02]  /*3440*/  FMNMX.FTZ R4, R69, R4, !PT ;  /* 0x0000000445047209 */ /* 0x000fc40007810000 */
[----:B------:R-:W-:Y:S02]  /*3450*/  FSEL R25, R34, -INF , !P2 ;  /* 0xff80000022197808 */ /* 0x000fe40005000000 */
[----:B------:R-:W-:Y:S02]  /*3460*/  ISETP.NE.AND P2, PT, R29, RZ, PT ;  /* 0x000000ff1d00720c */ /* 0x000fe40003f45270 */
[----:B------:R-:W-:Y:S02]  /*3470*/  FMNMX.FTZ R4, R71, R4, !PT ;  /* 0x0000000447047209 */ /* 0x000fe40007810000 */
[----:B------:R-:W-:Y:S02]  /*3480*/  ISETP.GT.AND P2, PT, R3, 0x11, !P2 ;  /* 0x000000110300780c */ /* 0x000fe40005744270 */
[----:B------:R-:W-:Y:S02]  /*3490*/  FMNMX.FTZ R4, R73, R4, !PT ;  /* 0x0000000449047209 */ /* 0x000fe40007810000 */
[----:B------:R-:W-:-:S02]  /*34a0*/  ISETP.LT.OR P2, PT, R2, 0x12, P2 ;  /* 0x000000120200780c */ /* 0x000fc40001741670 */
[----:B------:R-:W-:Y:S02]  /*34b0*/  FMNMX.FTZ R4, R75, R4, !PT ;  /* 0x000000044b047209 */ /* 0x000fe40007810000 */
[----:B------:R-:W-:Y:S02]  /*34c0*/  FSEL R26, R26, -INF , !P2 ;  /* 0xff8000001a1a7808 */ /* 0x000fe40005000000 */
[----:B------:R-:W-:Y:S02]  /*34d0*/  ISETP.NE.AND P2, PT, R32, RZ, PT ;  /* 0x000000ff2000720c */ /* 0x000fe40003f45270 */
[----:B------:R-:W-:Y:S02]  /*34e0*/  FMNMX.FTZ R4, R77, R4, !PT ;  /* 0x000000044d047209 */ /* 0x000fe40007810000 */
[----:B------:R-:W-:Y:S02]  /*34f0*/  ISETP.GT.AND P2, PT, R3, 0x18, !P2 ;  /* 0x000000180300780c */ /* 0x000fe40005744270 */
[----:B------:R-:W-:-:S02]  /*3500*/  FMNMX.FTZ R4, R79, R4, !PT ;  /* 0x000000044f047209 */ /* 0x000fc40007810000 */
[----:B------:R-:W-:Y:S02]  /*3510*/  ISETP.LT.OR P2, PT, R2, 0x19, P2 ;  /* 0x000000190200780c */ /* 0x000fe40001741670 */
[----:B------:R-:W-:Y:S02]  /*3520*/  FMNMX.FTZ R4, R81, R4, !PT ;  /* 0x0000000451047209 */ /* 0x000fe40007810000 */
[----:B------:R-:W-:Y:S02]  /*3530*/  FSEL R27, R27, -INF , !P2 ;  /* 0xff8000001b1b7808 */ /* 0x000fe40005000000 */
[----:B------:R-:W-:Y:S02]  /*3540*/  ISETP.NE.AND P2, PT, R33, RZ, PT ;  /* 0x000000ff2100720c */ /* 0x000fe40003f45270 */
[----:B------:R-:W-:Y:S02]  /*3550*/  FMNMX.FTZ R4, R83, R4, !PT ;  /* 0x0000000453047209 */ /* 0x000fe40007810000 */
[----:B------:R-:W-:-:S02]  /*3560*/  ISETP.GT.AND P2, PT, R3, 0x19, !P2 ;  /* 0x000000190300780c */ /* 0x000fc40005744270 */
[----:B------:R-:W-:Y:S02]  /*3570*/  ISETP.GT.AND P3, PT, R3, 0x8, !P3 ;  /* 0x000000080300780c */ /* 0x000fe40005f64270 */
[----:B------:R-:W-:Y:S02]  /*3580*/  ISETP.LT.OR P2, PT, R2, 0x1a, P2 ;  /* 0x0000001a0200780c */ /* 0x000fe40001741670 */
[----:B------:R-:W-:Y:S02]  /*3590*/  FMNMX.FTZ R34, R53, R4, !PT ;  /* 0x0000000435227209 */ /* 0x000fe40007810000 */
[----:B------:R-:W-:Y:S02]  /*35a0*/  FSEL R28, R39, -INF , !P2 ;  /* 0xff800000271c7808 */ /* 0x000fe40005000000 */
[----:B------:R-:W-:Y:S01]  /*35b0*/  ISETP.NE.AND P2, PT, R36, RZ, PT ;  /* 0x000000ff2400720c */ /* 0x000fe20003f45270 */
[----:B------:R-:W1:Y:S01]  /*35c0*/  SHFL.BFLY PT, R33, R34, 0x2, 0x1f ;  /* 0x0c401f0022217f89 */ /* 0x000e6200000e0000 */
[----:B------:R-:W-:-:S02]  /*35d0*/  ISETP.LT.OR P3, PT, R2, 0x9, P3 ;  /* 0x000000090200780c */ /* 0x000fc40001f61670 */
[----:B------:R-:W-:Y:S02]  /*35e0*/  ISETP.GT.AND P2, PT, R3, 0x20, !P2 ;  /* 0x000000200300780c */ /* 0x000fe40005744270 */
[----:B------:R-:W-:Y:S02]  /*35f0*/  FSEL R23, R23, -INF , !P3 ;  /* 0xff80000017177808 */ /* 0x000fe40005800000 */
[----:B------:R-:W-:Y:S02]  /*3600*/  ISETP.LT.OR P2, PT, R2, 0x21, P2 ;  /* 0x000000210200780c */ /* 0x000fe40001741670 */
[----:B------:R-:W-:Y:S02]  /*3610*/  ISETP.NE.AND P3, PT, R41, RZ, PT ;  /* 0x000000ff2900720c */ /* 0x000fe40003f65270 */
[----:B------:R-:W-:Y:S02]  /*3620*/  FSEL R29, R42, -INF , !P2 ;  /* 0xff8000002a1d7808 */ /* 0x000fe40005000000 */
[----:B------:R-:W-:-:S02]  /*3630*/  ISETP.NE.AND P2, PT, R40, RZ, PT ;  /* 0x000000ff2800720c */ /* 0x000fc40003f45270 */
[C---:B------:R-:W-:Y:S02]  /*3640*/  ISETP.GT.AND P4, PT, R3.reuse, 0x31, !P4 ;  /* 0x000000310300780c */ /* 0x040fe40006784270 */
[C---:B------:R-:W-:Y:S02]  /*3650*/  ISETP.GT.AND P2, PT, R3.reuse, 0x21, !P2 ;  /* 0x000000210300780c */ /* 0x040fe40005744270 */
[----:B------:R-:W-:Y:S02]  /*3660*/  ISETP.GT.AND P5, PT, R3, 0x38, !P5 ;  /* 0x000000380300780c */ /* 0x000fe40006fa4270 */
[C---:B------:R-:W-:Y:S02]  /*3670*/  ISETP.LT.OR P2, PT, R2.reuse, 0x22, P2 ;  /* 0x000000220200780c */ /* 0x040fe40001741670 */
[----:B------:R-:W-:Y:S02]  /*3680*/  ISETP.LT.OR P4, PT, R2, 0x32, P4 ;  /* 0x000000320200780c */ /* 0x000fe40002781670 */
[----:B------:R-:W-:-:S02]  /*3690*/  FSEL R30, R30, -INF , !P2 ;  /* 0xff8000001e1e7808 */ /* 0x000fc40005000000 */
[----:B------:R-:W-:Y:S02]  /*36a0*/  ISETP.GT.AND P2, PT, R3, 0x28, !P3 ;  /* 0x000000280300780c */ /* 0x000fe40005f44270 */
[----:B-1----:R-:W-:Y:S02]  /*36b0*/  FMNMX.FTZ R35, R34, R33, !PT ;  /* 0x0000002122237209 */ /* 0x002fe40007810000 */
[----:B------:R-:W-:Y:S02]  /*36c0*/  ISETP.LT.OR P2, PT, R2, 0x29, P2 ;  /* 0x000000290200780c */ /* 0x000fe40001741670 */
[----:B------:R-:W-:Y:S01]  /*36d0*/  ISETP.NE.AND P3, PT, R45, RZ, PT ;  /* 0x000000ff2d00720c */ /* 0x000fe20003f65270 */
[----:B------:R-:W1:Y:S01]  /*36e0*/  SHFL.BFLY PT, R36, R35, 0x1, 0x1f ;  /* 0x0c201f0023247f89 */ /* 0x000e6200000e0000 */
[----:B------:R-:W-:Y:S02]  /*36f0*/  FSEL R31, R46, -INF , !P2 ;  /* 0xff8000002e1f7808 */ /* 0x000fe40005000000 */
[----:B------:R-:W-:-:S02]  /*3700*/  ISETP.GT.AND P2, PT, R3, RZ, !P6 ;  /* 0x000000ff0300720c */ /* 0x000fc40007744270 */
[----:B------:R-:W-:Y:S02]  /*3710*/  ISETP.NE.AND P6, PT, R48, RZ, PT ;  /* 0x000000ff3000720c */ /* 0x000fe40003fc5270 */
[----:B------:R-:W-:Y:S02]  /*3720*/  ISETP.LT.OR P2, PT, R2, 0x1, P2 ;  /* 0x000000010200780c */ /* 0x000fe40001741670 */
[----:B------:R-:W-:Y:S02]  /*3730*/  ISETP.GT.AND P3, PT, R3, 0x30, !P3 ;  /* 0x000000300300780c */ /* 0x000fe40005f64270 */
[----:B------:R-:W-:Y:S02]  /*3740*/  FSEL R7, R56, -INF , !P2 ;  /* 0xff80000038077808 */ /* 0x000fe40005000000 */
[----:B------:R-:W-:Y:S02]  /*3750*/  ISETP.NE.AND P2, PT, R44, RZ, PT ;  /* 0x000000ff2c00720c */ /* 0x000fe40003f45270 */
[----:B------:R-:W-:-:S02]  /*3760*/  FMNMX.FTZ R4, R7, R20, !PT ;  /* 0x0000001407047209 */ /* 0x000fc40007810000 */
[----:B------:R-:W-:Y:S02]  /*3770*/  ISETP.GT.AND P2, PT, R3, 0x29, !P2 ;  /* 0x000000290300780c */ /* 0x000fe40005744270 */
[----:B------:R-:W-:Y:S02]  /*3780*/  FMNMX.FTZ R33, R23, R4, !PT ;  /* 0x0000000417217209 */ /* 0x000fe40007810000 */
[----:B------:R-:W-:Y:S02]  /*3790*/  ISETP.LT.OR P2, PT, R2, 0x2a, P2 ;  /* 0x0000002a0200780c */ /* 0x000fe40001741670 */
[----:B------:R-:W-:Y:S02]  /*37a0*/  FMNMX.FTZ R4, R24, R33, !PT ;  /* 0x0000002118047209 */ /* 0x000fe40007810000 */
[----:B------:R-:W-:Y:S02]  /*37b0*/  ISETP.LT.OR P3, PT, R2, 0x31, P3 ;  /* 0x000000310200780c */ /* 0x000fe40001f61670 */
[----:B------:R-:W-:-:S02]  /*37c0*/  FMNMX.FTZ R33, R25, R4, !PT ;  /* 0x0000000419217209 */ /* 0x000fc40007810000 */
[----:B-1----:R-:W-:Y:S02]  /*37d0*/  FMNMX.FTZ R4, R35, R36, !PT ;  /* 0x0000002423047209 */ /* 0x002fe40007810000 */
[----:B------:R-:W-:Y:S02]  /*37e0*/  FMNMX.FTZ R32, R26, R33, !PT ;  /* 0x000000211a207209 */ /* 0x000fe40007810000 */
[----:B------:R-:W-:Y:S01]  /*37f0*/  ISETP.LT.OR P5, PT, R2, 0x39, P5 ;  /* 0x000000390200780c */ /* 0x000fe20002fa1670 */
[----:B------:R-:W-:Y:S01]  /*3800*/  FMUL.FTZ R35, R4, UR6 ;  /* 0x0000000604237c20 */ /* 0x000fe20008410000 */
[----:B------:R-:W-:Y:S02]  /*3810*/  FMNMX.FTZ R33, R27, R32, !PT ;  /* 0x000000201b217209 */ /* 0x000fe40007810000 */
[----:B------:R-:W-:Y:S02]  /*3820*/  FSEL R32, R47, -INF , !P2 ;  /* 0xff8000002f207808 */ /* 0x000fe40005000000 */
[----:B------:R-:W-:-:S02]  /*3830*/  FMNMX.FTZ R34, R28, R33, !PT ;  /* 0x000000211c227209 */ /* 0x000fc40007810000 */
[----:B------:R-:W-:Y:S02]  /*3840*/  FSETP.NEU.FTZ.AND P2, PT, R4, -INF , PT ;  /* 0xff8000000400780b */ /* 0x000fe40003f5d000 */
[----:B------:R-:W-:Y:S02]  /*3850*/  FMNMX.FTZ R33, R29, R34, !PT ;  /* 0x000000221d217209 */ /* 0x000fe40007810000 */
[----:B------:R-:W-:Y:S02]  /*3860*/  FSEL R38, R35, RZ, P2 ;  /* 0x000000ff23267208 */ /* 0x000fe40001000000 */
[----:B------:R-:W-:Y:S02]  /*3870*/  FMNMX.FTZ R34, R30, R33, !PT ;  /* 0x000000211e227209 */ /* 0x000fe40007810000 */
[----:B------:R-:W-:Y:S01]  /*3880*/  ISETP.GT.AND P2, PT, R3, 0x39, !P6 ;  /* 0x000000390300780c */ /* 0x000fe20007744270 */
[--C-:B------:R-:W-:Y:S01]  /*3890*/  FFMA.FTZ R37, R37, UR6, -R38.reuse ;  /* 0x0000000625257c23 */ /* 0x100fe20008010826 */
[----:B------:R-:W-:Y:S01]  /*38a0*/  FMNMX.FTZ R3, R31, R34, !PT ;  /* 0x000000221f037209 */ /* 0x000fe20007810000 */
[--C-:B------:R-:W-:Y:S01]  /*38b0*/  FFMA.FTZ R40, R61, UR6, -R38.reuse ;  /* 0x000000063d287c23 */ /* 0x100fe20008010826 */
[----:B------:R-:W-:Y:S01]  /*38c0*/  FSEL R33, R50, -INF , !P3 ;  /* 0xff80000032217808 */ /* 0x000fe20005800000 */
[----:B------:R1:W-:Y:S01]  /*38d0*/  MUFU.EX2 R196, R37 ;  /* 0x0000002500c47308 */ /* 0x0003e20000000800 */
[----:B------:R-:W-:Y:S01]  /*38e0*/  FMNMX.FTZ R36, R32, R3, !PT ;  /* 0x0000000320247209 */ /* 0x000fe20007810000 */
[--C-:B------:R-:W-:Y:S01]  /*38f0*/  FFMA.FTZ R39, R57, UR6, -R38.reuse ;  /* 0x0000000639277c23 */ /* 0x100fe20008010826 */
[----:B------:R-:W-:Y:S01]  /*3900*/  FSEL R34, R51, -INF , !P4 ;  /* 0xff80000033227808 */ /* 0x000fe20006000000 */
[--C-:B------:R-:W-:Y:S01]  /*3910*/  FFMA.FTZ R42, R63, UR6, -R38.reuse ;  /* 0x000000063f2a7c23 */ /* 0x100fe20008010826 */
[----:B------:R-:W-:Y:S01]  /*3920*/  FMNMX.FTZ R3, R33, R36, !PT ;  /* 0x0000002421037209 */ /* 0x000fe20007810000 */
[--C-:B------:R-:W-:Y:S01]  /*3930*/  FFMA.FTZ R43, R65, UR6, -R38.reuse ;  /* 0x00000006412b7c23 */ /* 0x100fe20008010826 */
[----:B------:R-:W-:Y:S01]  /*3940*/  ISETP.LT.OR P2, PT, R2, 0x3a, P2 ;  /* 0x0000003a0200780c */ /* 0x000fe20001741670 */
[----:B------:R2:W-:Y:S01]  /*3950*/  MUFU.EX2 R41, R40 ;  /* 0x0000002800297308 */ /* 0x0005e20000000800 */
[----:B------:R-:W-:Y:S01]  /*3960*/  FSEL R2, R54, -INF , !P5 ;  /* 0xff80000036027808 */ /* 0x000fe20006800000 */
[--C-:B-1----:R-:W-:Y:S01]  /*3970*/  FFMA.FTZ R37, R59, UR6, -R38.reuse ;  /* 0x000000063b257c23 */ /* 0x102fe20008010826 */
[----:B------:R-:W-:Y:S01]  /*3980*/  FMNMX.FTZ R3, R34, R3, !PT ;  /* 0x0000000322037209 */ /* 0x000fe20007810000 */
[--C-:B------:R-:W-:Y:S01]  /*3990*/  FFMA.FTZ R44, R67, UR6, -R38.reuse ;  /* 0x00000006432c7c23 */ /* 0x100fe20008010826 */
[----:B------:R-:W-:Y:S01]  /*39a0*/  FSEL R35, R55, -INF , !P2 ;  /* 0xff80000037237808 */ /* 0x000fe20005000000 */
[--C-:B------:R-:W-:Y:S01]  /*39b0*/  FFMA.FTZ R45, R69, UR6, -R38.reuse ;  /* 0x00000006452d7c23 */ /* 0x100fe20008010826 */
[----:B------:R-:W-:Y:S01]  /*39c0*/  FMNMX.FTZ R36, R2, R3, !PT ;  /* 0x0000000302247209 */ /* 0x000fe20007810000 */
[----:B------:R1:W-:Y:S01]  /*39d0*/  MUFU.EX2 R198, R37 ;  /* 0x0000002500c67308 */ /* 0x0003e20000000800 */
[--C-:B--2---:R-:W-:Y:S01]  /*39e0*/  FFMA.FTZ R40, R73, UR6, -R38.reuse ;  /* 0x0000000649287c23 */ /* 0x104fe20008010826 */
[--C-:B------:R-:W-:Y:S01]  /*39f0*/  FFMA.FTZ R46, R71, UR6, -R38.reuse ;  /* 0x00000006472e7c23 */ /* 0x100fe20008010826 */
[----:B------:R-:W-:Y:S01]  /*3a00*/  FMNMX.FTZ R36, R35, R36, !PT ;  /* 0x0000002423247209 */ /* 0x000fe20007810000 */
[--C-:B------:R-:W-:Y:S01]  /*3a10*/  FFMA.FTZ R48, R75, UR6, -R38.reuse ;  /* 0x000000064b307c23 */ /* 0x100fe20008010826 */
[--C-:B------:R-:W-:Y:S01]  /*3a20*/  FFMA.FTZ R49, R77, UR6, -R38.reuse ;  /* 0x000000064d317c23 */ /* 0x100fe20008010826 */
[--C-:B------:R-:W-:Y:S01]  /*3a30*/  FFMA.FTZ R50, R79, UR6, -R38.reuse ;  /* 0x000000064f327c23 */ /* 0x100fe20008010826 */
[----:B------:R-:W-:Y:S01]  /*3a40*/  FFMA.FTZ R51, R81, UR6, -R38 ;  /* 0x0000000651337c23 */ /* 0x000fe20008010826 */
[----:B------:R-:W1:Y:S01]  /*3a50*/  SHFL.BFLY PT, R3, R36, 0x2, 0x1f ;  /* 0x0c401f0024037f89 */ /* 0x000e6200000e0000 */
[----:B------:R-:W-:Y:S01]  /*3a60*/  MUFU.EX2 R47, R40 ;  /* 0x00000028002f7308 */ /* 0x000fe20000000800 */
[----:B------:R-:W-:-:S07]  /*3a70*/  R2UR UR14, R21 ;  /* 0x00000000150e72ca */ /* 0x000fce00000e0000 */
[----:B------:R-:W-:Y:S06]  /*3a80*/  MUFU.EX2 R39, R39 ;  /* 0x0000002700277308 */ /* 0x000fec0000000800 */
[----:B------:R-:W-:Y:S02]  /*3a90*/  UIADD3 UR14, UR42, UR14, URZ ;  /* 0x0000000e2a0e7290 */ /* 0x000fe4000fffe03f */
[----:B------:R-:W-:Y:S02]  /*3aa0*/  MUFU.EX2 R42, R42 ;  /* 0x0000002a002a7308 */ /* 0x000fe40000000800 */
[----:B------:R-:W-:Y:S01]  /*3ab0*/  UIADD3 UR10, UR14, UR10, URZ ;  /* 0x0000000a0e0a7290 */ /* 0x000fe2000fffe03f */
[----:B-1----:R-:W-:-:S05]  /*3ac0*/  FMNMX.FTZ R37, R36, R3, !PT ;  /* 0x0000000324257209 */ /* 0x002fca0007810000 */
[----:B------:R-:W1:Y:S01]  /*3ad0*/  MUFU.EX2 R43, R43 ;  /* 0x0000002b002b7308 */ /* 0x000e620000000800 */
[----:B------:R-:W2:Y:S07]  /*3ae0*/  SHFL.BFLY PT, R36, R37, 0x1, 0x1f ;  /* 0x0c201f0025247f89 */ /* 0x000eae00000e0000 */
[----:B------:R-:W-:Y:S08]  /*3af0*/  MUFU.EX2 R44, R44 ;  /* 0x0000002c002c7308 */ /* 0x000ff00000000800 */
[----:B------:R-:W3:Y:S01]  /*3b00*/  MUFU.EX2 R45, R45 ;  /* 0x0000002d002d7308 */ /* 0x000ee20000000800 */
[----:B-1----:R-:W-:-:S07]  /*3b10*/  F2FP.F16.F32.PACK_AB R192, R43, R42 ;  /* 0x0000002a2bc0723e */ /* 0x002fce00000000ff */
[----:B------:R-:W1:Y:S01]  /*3b20*/  MUFU.EX2 R46, R46 ;  /* 0x0000002e002e7308 */ /* 0x000e620000000800 */
[----:B--2---:R-:W-:Y:S01]  /*3b30*/  FMNMX.FTZ R3, R37, R36, !PT ;  /* 0x0000002425037209 */ /* 0x004fe20007810000 */
[--C-:B------:R-:W-:Y:S01]  /*3b40*/  FFMA.FTZ R36, R83, UR6, -R38.reuse ;  /* 0x0000000653247c23 */ /* 0x100fe20008010826 */
[----:B------:R-:W-:Y:S01]  /*3b50*/  FFMA.FTZ R38, R53, UR6, -R38 ;  /* 0x0000000635267c23 */ /* 0x000fe20008010826 */
[----:B------:R-:W-:Y:S01]  /*3b60*/  FADD.FTZ R53, R196, R39 ;  /* 0x00000027c4357221 */ /* 0x000fe20000010000 */
[C---:B------:R-:W-:Y:S01]  /*3b70*/  FSETP.NEU.FTZ.AND P2, PT, R3.reuse, -INF , PT ;  /* 0xff8000000300780b */ /* 0x040fe20003f5d000 */
[----:B------:R-:W-:Y:S02]  /*3b80*/  FMUL.FTZ R37, R3, UR6 ;  /* 0x0000000603257c20 */ /* 0x000fe40008410000 */
[----:B------:R-:W-:Y:S01]  /*3b90*/  MUFU.EX2 R48, R48 ;  /* 0x0000003000307308 */ /* 0x000fe20000000800 */
[----:B------:R-:W-:Y:S02]  /*3ba0*/  F2FP.F16.F32.PACK_AB R196, R39, R196 ;  /* 0x000000c427c4723e */ /* 0x000fe400000000ff */
[----:B---3--:R-:W-:-:S02]  /*3bb0*/  F2FP.F16.F32.PACK_AB R194, R45, R44 ;  /* 0x0000002c2dc2723e */ /* 0x008fc400000000ff */
[----:B------:R-:W-:Y:S02]  /*3bc0*/  FSEL R40, R37, RZ, P2 ;  /* 0x000000ff25287208 */ /* 0x000fe40001000000 */
[----:B------:R-:W-:Y:S01]  /*3bd0*/  PLOP3.LUT P2, PT, PT, PT, UP0, 0x40, 0x0 ;  /* 0x000000000000781c */ /* 0x000fe20003f4e808 */
[----:B------:R-:W-:Y:S01]  /*3be0*/  MUFU.EX2 R37, R38 ;  /* 0x0000002600257308 */ /* 0x000fe20000000800 */
[----:B-1----:R-:W-:Y:S01]  /*3bf0*/  F2FP.F16.F32.PACK_AB R188, R47, R46 ;  /* 0x0000002e2fbc723e */ /* 0x002fe200000000ff */
        /* <DEDUP_REMOVED lines=12> */
[--C-:B------:R-:W-:Y:S01]  /*3cc0*/  FFMA.FTZ R32, R32, UR6, -R40.reuse ;  /* 0x0000000620207c23 */ /* 0x100fe20008010828 */
[--C-:B------:R-:W-:Y:S01]  /*3cd0*/  FFMA.FTZ R33, R33, UR6, -R40.reuse ;  /* 0x0000000621217c23 */ /* 0x100fe20008010828 */
[----:B------:R1:W2:Y:S01]  /*3ce0*/  MUFU.EX2 R52, R20 ;  /* 0x0000001400347308 */ /* 0x0002a20000000800 */
[--C-:B------:R-:W-:Y:S01]  /*3cf0*/  FFMA.FTZ R34, R34, UR6, -R40.reuse ;  /* 0x0000000622227c23 */ /* 0x100fe20008010828 */
[--C-:B------:R-:W-:Y:S01]  /*3d00*/  FFMA.FTZ R2, R2, UR6, -R40.reuse ;  /* 0x0000000602027c23 */ /* 0x100fe20008010828 */
[----:B------:R-:W-:-:S05]  /*3d10*/  FFMA.FTZ R35, R35, UR6, -R40 ;  /* 0x0000000623237c23 */ /* 0x000fca0008010828 */
[----:B------:R-:W3:Y:S01]  /*3d20*/  MUFU.EX2 R23, R23 ;  /* 0x0000001700177308 */ /* 0x000ee20000000800 */
[----:B-1----:R-:W-:Y:S01]  /*3d30*/  FADD.FTZ R20, R198, R53 ;  /* 0x00000035c6147221 */ /* 0x002fe20000010000 */
[----:B------:R-:W-:-:S03]  /*3d40*/  F2FP.F16.F32.PACK_AB R198, R41, R198 ;  /* 0x000000c629c6723e */ /* 0x000fc600000000ff */
[----:B------:R-:W-:-:S03]  /*3d50*/  FADD.FTZ R53, R41, R20 ;  /* 0x0000001429357221 */ /* 0x000fc60000010000 */
[----:B------:R-:W1:Y:S01]  /*3d60*/  MUFU.EX2 R24, R24 ;  /* 0x0000001800187308 */ /* 0x000e620000000800 */
[----:B--2---:R-:W-:Y:S01]  /*3d70*/  FADD.FTZ R20, R7, R52 ;  /* 0x0000003407147221 */ /* 0x004fe20000010000 */
[----:B------:R-:W-:Y:S01]  /*3d80*/  FADD.FTZ R38, R42, R53 ;  /* 0x000000352a267221 */ /* 0x000fe20000010000 */
[----:B------:R-:W-:-:S03]  /*3d90*/  F2FP.F16.F32.PACK_AB R197, R52, R7 ;  /* 0x0000000734c5723e */ /* 0x000fc600000000ff */
[----:B------:R-:W-:Y:S02]  /*3da0*/  FADD.FTZ R55, R43, R38 ;  /* 0x000000262b377221 */ /* 0x000fe40000010000 */
[----:B------:R-:W2:Y:S01]  /*3db0*/  MUFU.EX2 R25, R25 ;  /* 0x0000001900197308 */ /* 0x000ea20000000800 */
[----:B---3--:R-:W-:Y:S01]  /*3dc0*/  FADD.FTZ R53, R23, R20 ;  /* 0x0000001417357221 */ /* 0x008fe20000010000 */
[----:B------:R-:W-:-:S04]  /*3dd0*/  FADD.FTZ R20, R44, R55 ;  /* 0x000000372c147221 */ /* 0x000fc80000010000 */
[----:B------:R-:W-:Y:S02]  /*3de0*/  FADD.FTZ R55, R45, R20 ;  /* 0x000000142d377221 */ /* 0x000fe40000010000 */
[----:B------:R-:W3:Y:S01]  /*3df0*/  MUFU.EX2 R26, R26 ;  /* 0x0000001a001a7308 */ /* 0x000ee20000000800 */
[----:B-1----:R-:W-:Y:S01]  /*3e00*/  FADD.FTZ R0, R24, R53 ;  /* 0x0000003518007221 */ /* 0x002fe20000010000 */
[----:B------:R-:W-:Y:S01]  /*3e10*/  FADD.FTZ R20, R46, R55 ;  /* 0x000000372e147221 */ /* 0x000fe20000010000 */
[----:B------:R-:W-:Y:S01]  /*3e20*/  F2FP.F16.F32.PACK_AB R199, R24, R23 ;  /* 0x0000001718c7723e */ /* 0x000fe200000000ff */
[----:B------:R-:W-:-:S04]  /*3e30*/  VIADD R23, R103, 0xfffffffe ;  /* 0xfffffffe67177836 */ /* 0x000fc80000000000 */
[----:B------:R-:W1:Y:S01]  /*3e40*/  MUFU.EX2 R27, R27 ;  /* 0x0000001b001b7308 */ /* 0x000e620000000800 */
[----:B--2---:R-:W-:-:S07]  /*3e50*/  FADD.FTZ R53, R25, R0 ;  /* 0x0000000019357221 */ /* 0x004fce0000010000 */
[----:B------:R-:W2:Y:S01]  /*3e60*/  MUFU.EX2 R28, R28 ;  /* 0x0000001c001c7308 */ /* 0x000ea20000000800 */
[C---:B---3--:R-:W-:Y:S01]  /*3e70*/  FADD.FTZ R0, R26.reuse, R53 ;  /* 0x000000351a007221 */ /* 0x048fe20000010000 */
[----:B------:R-:W-:Y:S01]  /*3e80*/  FADD.FTZ R53, R47, R20 ;  /* 0x000000142f357221 */ /* 0x000fe20000010000 */
[----:B------:R-:W-:-:S03]  /*3e90*/  F2FP.F16.F32.PACK_AB R193, R26, R25 ;  /* 0x000000191ac1723e */ /* 0x000fc600000000ff */
[----:B------:R-:W-:Y:S02]  /*3ea0*/  FADD.FTZ R20, R48, R53 ;  /* 0x0000003530147221 */ /* 0x000fe40000010000 */
[----:B------:R-:W3:Y:S01]  /*3eb0*/  MUFU.EX2 R29, R29 ;  /* 0x0000001d001d7308 */ /* 0x000ee20000000800 */
[----:B-1----:R-:W-:-:S07]  /*3ec0*/  FADD.FTZ R39, R27, R0 ;  /* 0x000000001b277221 */ /* 0x002fce0000010000 */
[----:B------:R-:W1:Y:S01]  /*3ed0*/  MUFU.EX2 R30, R30 ;  /* 0x0000001e001e7308 */ /* 0x000e620000000800 */
[C---:B--2---:R-:W-:Y:S01]  /*3ee0*/  FADD.FTZ R0, R28.reuse, R39 ;  /* 0x000000271c007221 */ /* 0x044fe20000010000 */
[----:B------:R-:W-:-:S06]  /*3ef0*/  F2FP.F16.F32.PACK_AB R195, R28, R27 ;  /* 0x0000001b1cc3723e */ /* 0x000fcc00000000ff */
[----:B------:R-:W2:Y:S01]  /*3f00*/  MUFU.EX2 R31, R31 ;  /* 0x0000001f001f7308 */ /* 0x000ea20000000800 */
[----:B---3--:R-:W-:-:S07]  /*3f10*/  FADD.FTZ R39, R29, R0 ;  /* 0x000000001d277221 */ /* 0x008fce0000010000 */
[----:B------:R-:W3:Y:S01]  /*3f20*/  MUFU.EX2 R49, R49 ;  /* 0x0000003100317308 */ /* 0x000ee20000000800 */
[C---:B-1----:R-:W-:Y:S01]  /*3f30*/  FADD.FTZ R0, R30.reuse, R39 ;  /* 0x000000271e007221 */ /* 0x042fe20000010000 */
[----:B------:R-:W-:-:S06]  /*3f40*/  F2FP.F16.F32.PACK_AB R189, R30, R29 ;  /* 0x0000001d1ebd723e */ /* 0x000fcc00000000ff */
[----:B------:R-:W1:Y:S01]  /*3f50*/  MUFU.EX2 R32, R32 ;  /* 0x0000002000207308 */ /* 0x000e620000000800 */
[----:B--2---:R-:W-:-:S07]  /*3f60*/  FADD.FTZ R39, R31, R0 ;  /* 0x000000001f277221 */ /* 0x004fce0000010000 */
[----:B------:R-:W2:Y:S01]  /*3f70*/  MUFU.EX2 R50, R50 ;  /* 0x0000003200327308 */ /* 0x000ea20000000800 */
[C---:B---3--:R-:W-:Y:S01]  /*3f80*/  FADD.FTZ R41, R49.reuse, R20 ;  /* 0x0000001431297221 */ /* 0x048fe20000010000 */
[----:B------:R-:W-:-:S06]  /*3f90*/  F2FP.F16.F32.PACK_AB R190, R49, R48 ;  /* 0x0000003031be723e */ /* 0x000fcc00000000ff */
[----:B------:R-:W3:Y:S01]  /*3fa0*/  MUFU.EX2 R33, R33 ;  /* 0x0000002100217308 */ /* 0x000ee20000000800 */
[C---:B-1----:R-:W-:Y:S01]  /*3fb0*/  FADD.FTZ R0, R32.reuse, R39 ;  /* 0x0000002720007221 */ /* 0x042fe20000010000 */
[----:B------:R-:W-:-:S06]  /*3fc0*/  F2FP.F16.F32.PACK_AB R191, R32, R31 ;  /* 0x0000001f20bf723e */ /* 0x000fcc00000000ff */
[----:B------:R-:W1:Y:S01]  /*3fd0*/  MUFU.EX2 R51, R51 ;  /* 0x0000003300337308 */ /* 0x000e620000000800 */
[----:B--2---:R-:W-:-:S07]  /*3fe0*/  FADD.FTZ R20, R50, R41 ;  /* 0x0000002932147221 */ /* 0x004fce0000010000 */
[----:B------:R-:W2:Y:S01]  /*3ff0*/  MUFU.EX2 R34, R34 ;  /* 0x0000002200227308 */ /* 0x000ea20000000800 */
[----:B---3--:R-:W-:-:S07]  /*4000*/  FADD.FTZ R7, R33, R0 ;  /* 0x0000000021077221 */ /* 0x008fce0000010000 */
[----:B------:R-:W3:Y:S01]  /*4010*/  MUFU.EX2 R36, R36 ;  /* 0x0000002400247308 */ /* 0x000ee20000000800 */
[C---:B-1----:R-:W-:Y:S01]  /*4020*/  FADD.FTZ R41, R51.reuse, R20 ;  /* 0x0000001433297221 */ /* 0x042fe20000010000 */
[----:B------:R-:W-:-:S06]  /*4030*/  F2FP.F16.F32.PACK_AB R184, R51, R50 ;  /* 0x0000003233b8723e */ /* 0x000fcc00000000ff */
[----:B------:R-:W1:Y:S01]  /*4040*/  MUFU.EX2 R2, R2 ;  /* 0x0000000200027308 */ /* 0x000e620000000800 */
[C---:B--2---:R-:W-:Y:S01]  /*4050*/  FADD.FTZ R7, R34.reuse, R7 ;  /* 0x0000000722077221 */ /* 0x044fe20000010000 */
[----:B------:R-:W-:-:S06]  /*4060*/  F2FP.F16.F32.PACK_AB R185, R34, R33 ;  /* 0x0000002122b9723e */ /* 0x000fcc00000000ff */
[----:B------:R-:W2:Y:S01]  /*4070*/  MUFU.EX2 R35, R35 ;  /* 0x0000002300237308 */ /* 0x000ea20000000800 */
[----:B---3--:R-:W-:Y:S01]  /*4080*/  FADD.FTZ R20, R36, R41 ;  /* 0x0000002924147221 */ /* 0x008fe20000010000 */
[----:B------:R-:W-:-:S03]  /*4090*/  F2FP.F16.F32.PACK_AB R186, R37, R36 ;  /* 0x0000002425ba723e */ /* 0x000fc600000000ff */
[----:B------:R-:W-:Y:S01]  /*40a0*/  FADD.FTZ R20, R37, R20 ;  /* 0x0000001425147221 */ /* 0x000fe20000010000 */
[----:B-1----:R-:W-:-:S04]  /*40b0*/  FADD.FTZ R0, R2, R7 ;  /* 0x0000000702007221 */ /* 0x002fc80000010000 */
[C---:B--2---:R-:W-:Y:S01]  /*40c0*/  FADD.FTZ R7, R35.reuse, R0 ;  /* 0x0000000023077221 */ /* 0x044fe20000010000 */
[----:B------:R-:W-:Y:S01]  /*40d0*/  F2FP.F16.F32.PACK_AB R187, R35, R2 ;  /* 0x0000000223bb723e */ /* 0x000fe200000000ff */
[----:B------:R-:W-:Y:S06]  /*40e0*/  @P2 BRA `(.L_x_915) ;  /* 0x0000000000442947 */ /* 0x000fec0003800000 */
        /* <DEDUP_REMOVED lines=10> */
.L_x_916:
[----:B------:R-:W-:-:S11]  /*4190*/  UISETP.NE.AND UP1, UPT, UR11, 0x1, UPT ;  /* 0x000000010b00788c */ /* 0x000fd6000bf25270 */
[----:B------:R-:W-:Y:S02]  /*41a0*/  @UP1 ULDC.64 UR14, c[0x0][0x9e8] ;  /* 0x00027a00000e1ab9 */ /* 0x000fe40000000a00 */
[----:B------:R-:W-:-:S04]  /*41b0*/  UIMAD.WIDE.U32 UR18, UR7, UR14, URZ ;  /* 0x0000000e071272a5 */ /* 0x000fc8000f8e003f */
[----:B------:R-:W-:-:S12]  /*41c0*/  @UP1 USHF.R.U32.HI UR7, URZ, UR15, UR19 ;  /* 0x0000000f3f071299 */ /* 0x000fd80008011613 */
.L_x_917:
[----:B------:R-:W-:-:S04]  /*41d0*/  UIMAD UR7, UR7, UR11, UR11 ;  /* 0x0000000b070772a4 */ /* 0x000fc8000f8e020b */
[----:B------:R-:W-:-:S04]  /*41e0*/  UISETP.LT.AND UP1, UPT, UR10, UR7, UPT ;  /* 0x000000070a00728c */ /* 0x000fc8000bf21270 */
[----:B------:R-:W-:-:S12]  /*41f0*/  USEL UR10, UR10, UR7, UP1 ;  /* 0x000000070a0a7287 */ /* 0x000fd80008800000 */
.L_x_915:
[----:B------:R-:W-:Y:S01]  /*4200*/  USHF.R.S32.HI UR7, URZ, 0x1f, UR10 ;  /* 0x0000001f3f077899 */ /* 0x000fe2000801140a */
[----:B------:R-:W-:Y:S01]  /*4210*/  IMAD.MOV.U32 R2, RZ, RZ, 0x3f800000 ;  /* 0x3f800000ff027424 */ /* 0x000fe200078e00ff */
[----:B------:R-:W-:Y:S02]  /*4220*/  MOV R0, 0x3f800000 ;  /* 0x3f80000000007802 */ /* 0x000fe40000000f00 */
        /* <DEDUP_REMOVED lines=9> */
[----:B------:R-:W-:Y:S01]  /*42c0*/  UISETP.LT.AND UP1, UPT, UR60, UR7, UPT ;  /* 0x000000073c00728c */ /* 0x000fe2000bf21270 */
[----:B------:R-:W-:Y:S02]  /*42d0*/  CS2R R136, SRZ ;  /* 0x0000000000887805 */ /* 0x000fe4000001ff00 */
[----:B------:R-:W-:Y:S02]  /*42e0*/  CS2R R134, SRZ ;  /* 0x0000000000867805 */ /* 0x000fe4000001ff00 */
[----:B------:R-:W-:Y:S01]  /*42f0*/  CS2R R132, SRZ ;  /* 0x0000000000847805 */ /* 0x000fe2000001ff00 */
[----:B------:R-:W-:Y:S01]  /*4300*/  USEL UR41, UR60, UR7, !UP1 ;  /* 0x000000073c297287 */ /* 0x000fe2000c800000 */
[----:B------:R-:W-:-:S02]  /*4310*/  CS2R R130, SRZ ;  /* 0x0000000000827805 */ /* 0x000fc4000001ff00 */
[----:B------:R-:W-:Y:S02]  /*4320*/  CS2R R128, SRZ ;  /* 0x0000000000807805 */ /* 0x000fe4000001ff00 */
[----:B------:R-:W-:Y:S02]  /*4330*/  CS2R R126, SRZ ;  /* 0x00000000007e7805 */ /* 0x000fe4000001ff00 */
[----:B------:R-:W-:Y:S02]  /*4340*/  CS2R R124, SRZ ;  /* 0x00000000007c7805 */ /* 0x000fe4000001ff00 */
[----:B------:R-:W-:Y:S02]  /*4350*/  CS2R R122, SRZ ;  /* 0x00000000007a7805 */ /* 0x000fe4000001ff00 */
[----:B------:R-:W-:Y:S02]  /*4360*/  ISETP.GE.AND P2, PT, R23, UR41, PT ;  /* 0x0000002917007c0c */ /* 0x000fe4000bf46270 */
        /* <DEDUP_REMOVED lines=48> */
[----:B------:R-:W-:Y:S01]  /*4670*/  CS2R R24, SRZ ;  /* 0x0000000000187805 */ /* 0x000fe2000001ff00 */
[----:B------:R-:W-:Y:S06]  /*4680*/  @!P2 BRA `(.L_x_918) ;  /* 0x0000002800cca947 */ /* 0x000fec0003800000 */
[----:B------:R-:W-:Y:S02]  /*4690*/  IMAD.IADD R214, R5, 0x1, R21 ;  /* 0x0000000105d67824 */ /* 0x000fe400078e0215 */
[----:B------:R-:W-:Y:S02]  /*46a0*/  IMAD.MOV.U32 R2, RZ, RZ, 0x3f800000 ;  /* 0x3f800000ff027424 */ /* 0x000fe400078e00ff */
[----:B------:R-:W-:-:S07]  /*46b0*/  IMAD.MOV.U32 R151, RZ, RZ, RZ ;  /* 0x000000ffff977224 */ /* 0x000fce00078e00ff */
.L_x_935:
[----:B------:R-:W-:-:S04]  /*46c0*/  UIADD3 UR7, UR36, 0x1, URZ ;  /* 0x0000000124077890 */ /* 0x000fc8000fffe03f */
[----:B------:R-:W-:-:S04]  /*46d0*/  UISETP.NE.AND UP1, UPT, UR7, 0x2, UPT ;  /* 0x000000020700788c */ /* 0x000fc8000bf25270 */
[----:B------:R-:W-:Y:S02]  /*46e0*/  USEL UR40, URZ, 0x1, UP1 ;  /* 0x000000013f287887 */ /* 0x000fe40008800000 */
[----:B------:R-:W-:Y:S02]  /*46f0*/  USEL UR7, UR7, URZ, UP1 ;  /* 0x0000003f07077287 */ /* 0x000fe40008800000 */
[----:B------:R-:W-:Y:S01]  /*4700*/  ULOP3.LUT UR40, UR46, UR40, URZ, 0x3c, !UPT ;  /* 0x000000282e287292 */ /* 0x000fe2000f8e3c3f */
[----:B------:R-:W-:Y:S11]  /*4710*/  @!P0 BRA `(.L_x_919) ;  /* 0x0000000000048947 */ /* 0x000ff60003800000 */
[----:B------:R-:W-:Y:S01]  /*4720*/  BPT.TRAP 0x1 ;  /* 0x000000040000795c */ /* 0x000fe20000300000 */
.L_x_919:
[----:B------:R-:W-:Y:S01]  /*4730*/  ULEA UR39, UR7, UR38, 0x3 ;  /* 0x0000002607277291 */ /* 0x000fe2000f8e183f */
[----:B------:R-:W-:-:S04]  /*4740*/  MOV R152, UR40 ;  /* 0x0000002800987c02 */ /* 0x000fc80008000f00 */
[----:B------:R-:W-:-:S04]  /*4750*/  SHF.L.U32 R152, R152, 0x1f, RZ ;  /* 0x0000001f98987819 */ /* 0x000fc800000006ff */
[----:B------:R1:W2:Y:S01]  /*4760*/  SYNCS.PHASECHK.TRANS64.TRYWAIT P2, [UR39+0x30830], R152 ;  /* 0x03083098ff0075a7 */ /* 0x0002a20008040167 */
[----:B------:R-:W-:Y:S05]  /*4770*/  @!P0 BRA `(.L_x_920) ;  /* 0x0000000000048947 */ /* 0x000fea0003800000 */
[----:B------:R-:W-:Y:S01]  /*4780*/  BPT.TRAP 0x1 ;  /* 0x000000040000795c */ /* 0x000fe20000300000 */
.L_x_920:
[----:B--2---:R-:W-:Y:S05]  /*4790*/  @P2 BRA `(.L_x_921) ;  /* 0x0000000000082947 */ /* 0x004fea0003800000 */
[----:B------:R-:W2:Y:S02]  /*47a0*/  SYNCS.PHASECHK.TRANS64.TRYWAIT P2, [UR39+0x30830], R152 ;  /* 0x03083098ff0075a7 */ /* 0x000ea40008040167 */
[----:B--2---:R-:W-:Y:S05]  /*47b0*/  @!P2 BRA `(.L_x_922) ;  /* 0x000000e00028a947 */ /* 0x004fea0003800000 */
.L_x_921:
[----:B------:R-:W-:Y:S01]  /*47c0*/  R2UR UR56, R18 ;  /* 0x00000000123872ca */ /* 0x000fe200000e0000 */
[----:B------:R-:W-:Y:S01]  /*47d0*/  ULEA UR6, UR7, UR37, 0xb ;  /* 0x0000002507067291 */ /* 0x000fe2000f8e583f */
[----:B------:R-:W-:Y:S01]  /*47e0*/  R2UR UR57, R19 ;  /* 0x00000000133972ca */ /* 0x000fe200000e0000 */
[----:B-12---:R-:W-:Y:S01]  /*47f0*/  WARPGROUP.ARRIVE ;  /* 0x00000000000079c5 */ /* 0x006fe20000000000 */
[----:B------:R-:W-:Y:S01]  /*4800*/  UMOV UR59, 0x40000040 ;  /* 0x40000040003b7882 */ /* 0x000fe20000000000 */
[----:B------:R-:W-:Y:S01]  /*4810*/  UIADD3 UR10, UR6, 0x204, URZ ;  /* 0x00000204060a7890 */ /* 0x000fe2000fffe03f */
[-C--:B------:R-:W-:Y:S01]  /*4820*/  FMUL.FTZ R24, R24, R0.reuse ;  /* 0x0000000018187220 */ /* 0x080fe20000410000 */
[----:B------:R-:W-:Y:S01]  /*4830*/  UMOV UR11, 0x40000040 ;  /* 0x40000040000b7882 */ /* 0x000fe20000000000 */
[----:B------:R-:W-:Y:S01]  /*4840*/  UMOV UR58, UR6 ;  /* 0x00000006003a7c82 */ /* 0x000fe20008000000 */
[----:B------:R-:W-:Y:S01]  /*4850*/  UIADD3 UR14, UR6, 0x206, URZ ;  /* 0x00000206060e7890 */ /* 0x000fe2000fffe03f */
[-C--:B------:R-:W-:Y:S01]  /*4860*/  FMUL.FTZ R25, R25, R0.reuse ;  /* 0x0000000019197220 */ /* 0x080fe20000410000 */
[----:B------:R-:W-:Y:S01]  /*4870*/  UMOV UR15, 0x40000040 ;  /* 0x40000040000f7882 */ /* 0x000fe20000000000 */
[----:B------:R-:W-:Y:S01]  /*4880*/  UIADD3 UR18, UR6, 0x400, URZ ;  /* 0x0000040006127890 */ /* 0x000fe2000fffe03f */
[-C--:B------:R-:W-:Y:S01]  /*4890*/  FMUL.FTZ R28, R28, R0.reuse ;  /* 0x000000001c1c7220 */ /* 0x080fe20000410000 */
[----:B------:R-:W-:Y:S01]  /*48a0*/  UMOV UR19, 0x40000040 ;  /* 0x4000004000137882 */ /* 0x000fe20000000000 */
[----:B------:R-:W-:Y:S01]  /*48b0*/  HGMMA.64x64x16.F32 R152, gdesc[UR56], RZ, !UPT, gsb0 ;  /* 0x00e00000389879f0 */ /* 0x000fe2000c0008ff */
[----:B------:R-:W-:Y:S01]  /*48c0*/  R2UR UR56, R16 ;  /* 0x00000000103872ca */ /* 0x000fe200000e0000 */
[----:B------:R-:W-:Y:S01]  /*48d0*/  UIADD3 UR58, UR6, 0x2, URZ ;  /* 0x00000002063a7890 */ /* 0x000fe2000fffe03f */
[----:B------:R-:W-:Y:S01]  /*48e0*/  R2UR UR57, R17 ;  /* 0x00000000113972ca */ /* 0x000fe200000e0000 */
        /* <DEDUP_REMOVED lines=75> */
[----:B------:R-:W-:Y:S01]  /*4da0*/  FMUL.FTZ R149, R149, R0 ;  /* 0x0000000095957220 */ /* 0x000fe20000410000 */
[-C--:B------:R-:W-:Y:S01]  /*4db0*/  FMUL.FTZ R26, R26, R2.reuse ;  /* 0x000000021a1a7220 */ /* 0x080fe20000410000 */
[-C--:B------:R-:W-:Y:S01]  /*4dc0*/  FMUL.FTZ R27, R27, R2.reuse ;  /* 0x000000021b1b7220 */ /* 0x080fe20000410000 */
[-C--:B------:R-:W-:Y:S01]  /*4dd0*/  FMUL.FTZ R30, R30, R2.reuse ;  /* 0x000000021e1e7220 */ /* 0x080fe20000410000 */
[----:B------:R-:W-:Y:S01]  /*4de0*/  HGMMA.64x64x16.F32 R152, gdesc[UR56], R152, gsb0 ;  /* 0x00e00000389879f0 */ /* 0x000fe20008000898 */
[----:B------:R-:W-:Y:S01]  /*4df0*/  R2UR UR56, R14 ;  /* 0x000000000e3872ca */ /* 0x000fe200000e0000 */
[----:B------:R-:W-:Y:S01]  /*4e00*/  UIADD3 UR58, UR6, 0x4, URZ ;  /* 0x00000004063a7890 */ /* 0x000fe2000fffe03f */
[----:B------:R-:W-:Y:S01]  /*4e10*/  R2UR UR57, R15 ;  /* 0x000000000f3972ca */ /* 0x000fe200000e0000 */
        /* <DEDUP_REMOVED lines=64> */
[----:B------:R-:W-:Y:S01]  /*5220*/  HGMMA.64x64x16.F32 R152, gdesc[UR56], R152, gsb0 ;  /* 0x00e00000389879f0 */ /* 0x000fe20008000898 */
[----:B------:R-:W-:Y:S01]  /*5230*/  R2UR UR56, R12 ;  /* 0x000000000c3872ca */ /* 0x000fe200000e0000 */
[----:B------:R-:W-:Y:S01]  /*5240*/  UIADD3 UR58, UR6, 0x6, URZ ;  /* 0x00000006063a7890 */ /* 0x000fe2000fffe03f */
[----:B------:R-:W-:Y:S01]  /*5250*/  R2UR UR57, R13 ;  /* 0x000000000d3972ca */ /* 0x000fe200000e0000 */
[----:B------:R-:W-:Y:S01]  /*5260*/  UMOV UR59, 0x40000040 ;  /* 0x40000040003b7882 */ /* 0x000fe20000000000 */
[----:B------:R-:W-:Y:S02]  /*5270*/  WARPGROUP.DEPBAR.LE gsb0, 0x0 ;  /* 0x00008000000079c5 */ /* 0x000fe40000010000 */
[----:B------:R-:W-:-:S09]  /*5280*/  WARPGROUP.ARRIVE ;  /* 0x00000000000079c5 */ /* 0x000fd20000000000 */
        /* <DEDUP_REMOVED lines=8> */
[----:B------:R-:W-:Y:S01]  /*5310*/  UIADD3 UR58, UR6, 0x202, URZ ;  /* 0x00000202063a7890 */ /* 0x000fe2000fffe03f */
[----:B------:R-:W-:Y:S01]  /*5320*/  UMOV UR59, 0x40000040 ;  /* 0x40000040003b7882 */ /* 0x000fe20000000000 */
[----:B------:R-:W-:Y:S01]  /*5330*/  UMOV UR56, UR4 ;  /* 0x0000000400387c82 */ /* 0x000fe20008000000 */
[----:B------:R-:W-:Y:S01]  /*5340*/  UMOV UR57, UR5 ;  /* 0x0000000500397c82 */ /* 0x000fe20008000000 */
[----:B------:R-:W-:Y:S02]  /*5350*/  WARPGROUP.DEPBAR.LE gsb0, 0x0 ;  /* 0x00008000000079c5 */ /* 0x000fe40000010000 */
[----:B------:R-:W-:-:S06]  /*5360*/  WARPGROUP.ARRIVE ;  /* 0x00000000000079c5 */ /* 0x000fcc0000000000 */
[----:B------:R-:W-:Y:S01]  /*5370*/  HGMMA.64x64x16.F32 R152, gdesc[UR56], R152, gsb0 ;  /* 0x00e00000389879f0 */ /* 0x000fe20008000898 */
[----:B------:R-:W-:Y:S01]  /*5380*/  R2UR UR56, R8 ;  /* 0x00000000083872ca */ /* 0x000fe200000e0000 */
[----:B------:R-:W-:Y:S01]  /*5390*/  UIADD3 UR58, UR6, 0x606, URZ ;  /* 0x00000606063a7890 */ /* 0x000fe2000fffe03f */
[----:B------:R-:W-:Y:S01]  /*53a0*/  R2UR UR57, R9 ;  /* 0x00000000093972ca */ /* 0x000fe200000e0000 */
[----:B------:R-:W-:Y:S01]  /*53b0*/  UMOV UR59, 0x40000040 ;  /* 0x40000040003b7882 */ /* 0x000fe20000000000 */
        /* <DEDUP_REMOVED lines=31> */
[----:B------:R-:W-:Y:S05]  /*55b0*/  @!P0 BRA `(.L_x_923) ;  /* 0x0000000000048947 */ /* 0x000fea0003800000 */
[----:B------:R-:W-:Y:S01]  /*55c0*/  BPT.TRAP 0x1 ;  /* 0x000000040000795c */ /* 0x000fe20000300000 */
.L_x_923:
[----:B------:R-:W-:Y:S01]  /*55d0*/  ULEA UR10, UR36, UR38, 0x3 ;  /* 0x00000026240a7291 */ /* 0x000fe2000f8e183f */
[----:B------:R-:W-:-:S05]  /*55e0*/  IMAD.U32 R0, RZ, RZ, UR46 ;  /* 0x0000002eff007e24 */ /* 0x000fca000f8e00ff */
[----:B------:R-:W-:-:S04]  /*55f0*/  SHF.L.U32 R0, R0, 0x1f, RZ ;  /* 0x0000001f00007819 */ /* 0x000fc800000006ff */
[----:B------:R1:W2:Y:S01]  /*5600*/  SYNCS.PHASECHK.TRANS64.TRYWAIT P2, [UR10+0x30850], R0 ;  /* 0x03085000ff0075a7 */ /* 0x0002a2000804014a */
[----:B------:R-:W-:Y:S05]  /*5610*/  @!P0 BRA `(.L_x_924) ;  /* 0x0000000000048947 */ /* 0x000fea0003800000 */
[----:B------:R-:W-:Y:S01]  /*5620*/  BPT.TRAP 0x1 ;  /* 0x000000040000795c */ /* 0x000fe20000300000 */
.L_x_924:
[----:B--2---:R-:W-:Y:S05]  /*5630*/  @P2 BRA `(.L_x_925) ;  /* 0x0000000000082947 */ /* 0x004fea0003800000 */
[----:B------:R-:W2:Y:S02]  /*5640*/  SYNCS.PHASECHK.TRANS64.TRYWAIT P2, [UR10+0x30850], R0 ;  /* 0x03085000ff0075a7 */ /* 0x000ea4000804014a */
[----:B--2---:R-:W-:Y:S05]  /*5650*/  @!P2 BRA `(.L_x_926) ;  /* 0x000000d00098a947 */ /* 0x004fea0003800000 */
.L_x_925:
[----:B------:R-:W-:Y:S01]  /*5660*/  UIADD3 UR6, UR38, 0x400, URZ ;  /* 0x0000040026067890 */ /* 0x000fe2000fffe03f */
[----:B------:R-:W-:Y:S01]  /*5670*/  WARPGROUP.ARRIVE ;  /* 0x00000000000079c5 */ /* 0x000fe20000000000 */
[----:B------:R-:W-:Y:S01]  /*5680*/  UMOV UR15, 0x40000040 ;  /* 0x40000040000f7882 */ /* 0x000fe20000000000 */
[----:B------:R-:W-:Y:S01]  /*5690*/  ULDC UR11, c[0x0][0x9d8] ;  /* 0x00027600000b7ab9 */ /* 0x000fe20000000800 */
[----:B------:R-:W-:Y:S01]  /*56a0*/  USHF.R.U32.HI UR6, URZ, 0x4, UR6 ;  /* 0x000000043f067899 */ /* 0x000fe20008011606 */
[----:B-12---:R-:W-:Y:S01]  /*56b0*/  FMUL.FTZ R0, R154, UR11 ;  /* 0x0000000b9a007c20 */ /* 0x006fe20008410000 */
[----:B------:R-:W-:Y:S01]  /*56c0*/  FMUL.FTZ R2, R155, UR11 ;  /* 0x0000000b9b027c20 */ /* 0x000fe20008410000 */
[----:B------:R-:W-:Y:S01]  /*56d0*/  FMUL.FTZ R154, R158, UR11 ;  /* 0x0000000b9e9a7c20 */ /* 0x000fe20008410000 */
[----:B------:R-:W-:Y:S01]  /*56e0*/  ULOP3.LUT UR6, UR6, 0x3fff, URZ, 0xc0, !UPT ;  /* 0x00003fff06067892 */ /* 0x000fe2000f8ec03f */
[----:B------:R-:W-:Y:S01]  /*56f0*/  FMUL.FTZ R155, R159, UR11 ;  /* 0x0000000b9f9b7c20 */ /* 0x000fe20008410000 */
[----:B------:R-:W-:Y:S01]  /*5700*/  FMUL.FTZ R158, R166, UR11 ;  /* 0x0000000ba69e7c20 */ /* 0x000fe20008410000 */
[----:B------:R-:W-:Y:S01]  /*5710*/  FMUL.FTZ R159, R167, UR11 ;  /* 0x0000000ba79f7c20 */ /* 0x000fe20008410000 */
[----:B------:R-:W-:Y:S01]  /*5720*/  ULOP3.LUT UR6, UR6, 0x2000000, URZ, 0xfc, !UPT ;  /* 0x0200000006067892 */ /* 0x000fe2000f8efc3f */
[----:B------:R-:W-:Y:S01]  /*5730*/  FMUL.FTZ R176, R176, UR11 ;  /* 0x0000000bb0b07c20 */ /* 0x000fe20008410000 */
[----:B------:R-:W-:Y:S01]  /*5740*/  FMUL.FTZ R177, R177, UR11 ;  /* 0x0000000bb1b17c20 */ /* 0x000fe20008410000 */
[----:B------:R-:W-:Y:S01]  /*5750*/  FMUL.FTZ R166, R182, UR11 ;  /* 0x0000000bb6a67c20 */ /* 0x000fe20008410000 */
[----:B------:R-:W-:Y:S01]  /*5760*/  ULEA UR6, UR36, UR6, 0xb ;  /* 0x0000000624067291 */ /* 0x000fe2000f8e583f */
[----:B------:R-:W-:Y:S01]  /*5770*/  FMUL.FTZ R167, R183, UR11 ;  /* 0x0000000bb7a77c20 */ /* 0x000fe20008410000 */
[----:B------:R-:W-:Y:S01]  /*5780*/  PLOP3.LUT P2, PT, PT, PT, UP0, 0x40, 0x0 ;  /* 0x000000000000781c */ /* 0x000fe20003f4e808 */
[----:B------:R-:W1:Y:S04]  /*5790*/  MUFU.TANH R0, R0 ;  /* 0x0000000000007308 */ /* 0x000e680000002400 */
[----:B------:R-:W-:-:S02]  /*57a0*/  UMOV UR14, UR6 ;  /* 0x00000006000e7c82 */ /* 0x000fc40008000000 */
[----:B------:R-:W-:Y:S01]  /*57b0*/  HGMMA.64x256x16.F32 R24, R196, gdesc[UR12].tnspB, R24, gsb0 ;  /* 0x43e0000cc4187df0 */ /* 0x000fe20008000818 */
[----:B------:R-:W-:Y:S01]  /*57c0*/  UIADD3 UR14, UR6, 0x80, URZ ;  /* 0x00000080060e7890 */ /* 0x000fe2000fffe03f */
[----:B------:R-:W2:Y:S01]  /*57d0*/  MUFU.TANH R2, R2 ;  /* 0x0000000200027308 */ /* 0x000ea20000002400 */
[----:B------:R-:W-:-:S07]  /*57e0*/  UMOV UR15, 0x40000040 ;  /* 0x40000040000f7882 */ /* 0x000fce0000000000 */
[----:B------:R-:W3:Y:S08]  /*57f0*/  MUFU.TANH R154, R154 ;  /* 0x0000009a009a7308 */ /* 0x000ef00000002400 */
[----:B------:R-:W4:Y:S08]  /*5800*/  MUFU.TANH R155, R155 ;  /* 0x0000009b009b7308 */ /* 0x000f300000002400 */
[----:B------:R-:W1:Y:S08]  /*5810*/  MUFU.TANH R158, R158 ;  /* 0x0000009e009e7308 */ /* 0x000e700000002400 */
[----:B------:R-:W1:Y:S08]  /*5820*/  MUFU.TANH R159, R159 ;  /* 0x0000009f009f7308 */ /* 0x000e700000002400 */
[----:B------:R-:W1:Y:S08]  /*5830*/  MUFU.TANH R176, R176 ;  /* 0x000000b000b07308 */ /* 0x000e700000002400 */
[----:B------:R-:W1:Y:S08]  /*5840*/  MUFU.TANH R177, R177 ;  /* 0x000000b100b17308 */ /* 0x000e700000002400 */
[----:B------:R-:W1:Y:S08]  /*5850*/  MUFU.TANH R166, R166 ;  /* 0x000000a600a67308 */ /* 0x000e700000002400 */
[----:B------:R-:W1:Y:S01]  /*5860*/  MUFU.TANH R167, R167 ;  /* 0x000000a700a77308 */ /* 0x000e620000002400 */
[----:B------:R-:W-:-:S02]  /*5870*/  WARPGROUP.DEPBAR.LE gsb0, 0x0 ;  /* 0x00008000000079c5 */ /* 0x000fc40000010000 */
[----:B------:R-:W-:-:S06]  /*5880*/  WARPGROUP.ARRIVE ;  /* 0x00000000000079c5 */ /* 0x000fcc0000000000 */
[----:B------:R-:W-:Y:S01]  /*5890*/  HGMMA.64x256x16.F32 R24, R192, gdesc[UR12].tnspB, R24, gsb0 ;  /* 0x43e0000cc0187df0 */ /* 0x000fe20008000818 */
[----:B------:R-:W-:Y:S01]  /*58a0*/  UIADD3 UR14, UR6, 0x100, URZ ;  /* 0x00000100060e7890 */ /* 0x000fe2000fffe03f */
[----:B------:R-:W-:Y:S01]  /*58b0*/  UMOV UR15, 0x40000040 ;  /* 0x40000040000f7882 */ /* 0x000fe20000000000 */
[----:B------:R-:W-:Y:S02]  /*58c0*/  WARPGROUP.DEPBAR.LE gsb0, 0x0 ;  /* 0x00008000000079c5 */ /* 0x000fe40000010000 */
[----:B------:R-:W-:Y:S01]  /*58d0*/  WARPGROUP.ARRIVE ;  /* 0x00000000000079c5 */ /* 0x000fe20000000000 */
[----:B------:R-:W-:Y:S01]  /*58e0*/  FMUL.FTZ R192, R168, UR11 ;  /* 0x0000000ba8c07c20 */ /* 0x000fe20008410000 */
[----:B------:R-:W-:Y:S01]  /*58f0*/  FMUL.FTZ R193, R169, UR11 ;  /* 0x0000000ba9c17c20 */ /* 0x000fe20008410000 */
[----:B------:R-:W5:Y:S01]  /*5900*/  LDC R168, c[0x0][0x2e0] ;  /* 0x0000b800ffa87b82 */ /* 0x000f620000000800 */
[----:B------:R-:W-:Y:S01]  /*5910*/  FMUL.FTZ R194, R172, UR11 ;  /* 0x0000000bacc27c20 */ /* 0x000fe20008410000 */
[----:B------:R-:W-:-:S15]  /*5920*/  FMUL.FTZ R195, R173, UR11 ;  /* 0x0000000badc37c20 */ /* 0x000fde0008410000 */
[----:B------:R-:W-:-:S03]  /*5930*/  NOP ;  /* 0x0000000000007918 */ /* 0x000fc60000000000 */
[----:B------:R-:W-:Y:S01]  /*5940*/  HGMMA.64x256x16.F32 R24, R188, gdesc[UR12].tnspB, R24, gsb0 ;  /* 0x43e0000cbc187df0 */ /* 0x000fe20008000818 */
[----:B------:R-:W-:Y:S01]  /*5950*/  UIADD3 UR14, UR6, 0x180, URZ ;  /* 0x00000180060e7890 */ /* 0x000fe2000fffe03f */
[----:B------:R-:W1:Y:S01]  /*5960*/  MUFU.TANH R192, R192 ;  /* 0x000000c000c07308 */ /* 0x000e620000002400 */
[----:B------:R-:W-:Y:S01]  /*5970*/  UMOV UR15, 0x40000040 ;  /* 0x40000040000f7882 */ /* 0x000fe20000000000 */
[----:B------:R-:W-:-:S06]  /*5980*/  ULDC UR6, c[0x0][0x288] ;  /* 0x0000a20000067ab9 */ /* 0x000fcc0000000800 */
[----:B------:R-:W1:Y:S08]  /*5990*/  MUFU.TANH R193, R193 ;  /* 0x000000c100c17308 */ /* 0x000e700000002400 */
[----:B------:R-:W1:Y:S08]  /*59a0*/  MUFU.TANH R194, R194 ;  /* 0x000000c200c27308 */ /* 0x000e700000002400 */
[----:B------:R-:W1:Y:S01]  /*59b0*/  MUFU.TANH R195, R195 ;  /* 0x000000c300c37308 */ /* 0x000e620000002400 */
[----:B------:R-:W-:-:S02]  /*59c0*/  WARPGROUP.DEPBAR.LE gsb0, 0x0 ;  /* 0x00008000000079c5 */ /* 0x000fc40000010000 */
[----:B------:R-:W-:Y:S01]  /*59d0*/  WARPGROUP.ARRIVE ;  /* 0x00000000000079c5 */ /* 0x000fe20000000000 */
[----:B------:R-:W-:Y:S01]  /*59e0*/  FMUL.FTZ R189, R153, UR11 ;  /* 0x0000000b99bd7c20 */ /* 0x000fe20008410000 */
[----:B------:R-:W-:Y:S01]  /*59f0*/  FMUL.FTZ R190, R156, UR11 ;  /* 0x0000000b9cbe7c20 */ /* 0x000fe20008410000 */
[----:B------:R-:W-:Y:S01]  /*5a00*/  FMUL.FTZ R191, R165, UR11 ;  /* 0x0000000ba5bf7c20 */ /* 0x000fe20008410000 */
[----:B------:R-:W-:Y:S01]  /*5a10*/  FMUL.FTZ R156, R162, UR11 ;  /* 0x0000000ba29c7c20 */ /* 0x000fe20008410000 */
[----:B------:R-:W-:Y:S01]  /*5a20*/  FMUL.FTZ R165, R179, UR11 ;  /* 0x0000000bb3a57c20 */ /* 0x000fe20008410000 */
[----:B------:R-:W-:Y:S01]  /*5a30*/  HGMMA.64x256x16.F32 R24, R184, gdesc[UR12].tnspB, R24, gsb0 ;  /* 0x43e0000cb8187df0 */ /* 0x000fe20008000818 */
[----:B------:R-:W-:Y:S01]  /*5a40*/  FMUL.FTZ R188, R152, UR11 ;  /* 0x0000000b98bc7c20 */ /* 0x000fe20008410000 */
[----:B------:R-:W-:Y:S01]  /*5a50*/  FMUL.FTZ R162, R175, UR11 ;  /* 0x0000000bafa27c20 */ /* 0x000fe20008410000 */
[----:B------:R-:W-:Y:S01]  /*5a60*/  FMUL.FTZ R179, R181, UR11 ;  /* 0x0000000bb5b37c20 */ /* 0x000fe20008410000 */
[----:B------:R-:W-:Y:S01]  /*5a70*/  IMAD.U32 R152, RZ, RZ, UR39 ;  /* 0x00000027ff987e24 */ /* 0x000fe2000f8e00ff */
[----:B------:R-:W1:Y:S03]  /*5a80*/  MUFU.TANH R189, R189 ;  /* 0x000000bd00bd7308 */ /* 0x000e660000002400 */
[----:B------:R-:W-:-:S05]  /*5a90*/  @!P1 VIADD R152, R152, 0x30840 ;  /* 0x0003084098989836 */ /* 0x000fca0000000000 */
[----:B------:R-:W1:Y:S01]  /*5aa0*/  MUFU.TANH R188, R188 ;  /* 0x000000bc00bc7308 */ /* 0x000e620000002400 */
[----:B------:R-:W-:-:S07]  /*5ab0*/  @!P1 PRMT R152, RZ, 0x654, R152 ;  /* 0x00000654ff989816 */ /* 0x000fce0000000098 */
[----:B------:R-:W1:Y:S08]  /*5ac0*/  MUFU.TANH R190, R190 ;  /* 0x000000be00be7308 */ /* 0x000e700000002400 */
[----:B------:R-:W1:Y:S08]  /*5ad0*/  MUFU.TANH R156, R156 ;  /* 0x0000009c009c7308 */ /* 0x000e700000002400 */
[----:B------:R-:W1:Y:S08]  /*5ae0*/  MUFU.TANH R191, R191 ;  /* 0x000000bf00bf7308 */ /* 0x000e700000002400 */
[----:B------:R-:W1:Y:S08]  /*5af0*/  MUFU.TANH R162, R162 ;  /* 0x000000a200a27308 */ /* 0x000e700000002400 */
[----:B------:R-:W1:Y:S08]  /*5b00*/  MUFU.TANH R165, R165 ;  /* 0x000000a500a57308 */ /* 0x000e700000002400 */
[----:B------:R-:W1:Y:S01]  /*5b10*/  MUFU.TANH R179, R179 ;  /* 0x000000b300b37308 */ /* 0x000e620000002400 */
[----:B------:R-:W-:-:S02]  /*5b20*/  WARPGROUP.DEPBAR.LE gsb0, 0x0 ;  /* 0x00008000000079c5 */ /* 0x000fc40000010000 */
[----:B------:R-:W-:Y:S01]  /*5b30*/  FMUL.FTZ R187, R164, UR11 ;  /* 0x0000000ba4bb7c20 */ /* 0x000fe20008410000 */
[----:B------:R-:W-:Y:S01]  /*5b40*/  FMUL.FTZ R164, R178, UR11 ;  /* 0x0000000bb2a47c20 */ /* 0x000fe20008410000 */
[----:B------:R-:W-:Y:S01]  /*5b50*/  FMUL.FTZ R178, R180, UR11 ;  /* 0x0000000bb4b27c20 */ /* 0x000fe20008410000 */
[----:B------:R-:W-:Y:S01]  /*5b60*/  SHF.L.U32 R180, R23, 0x6, RZ ;  /* 0x0000000617b47819 */ /* 0x000fe200000006ff */
[----:B------:R-:W-:Y:S01]  /*5b70*/  FMUL.FTZ R184, R157, UR11 ;  /* 0x0000000b9db87c20 */ /* 0x000fe20008410000 */
[----:B------:R-:W-:Y:S01]  /*5b80*/  FMUL.FTZ R185, R160, UR11 ;  /* 0x0000000ba0b97c20 */ /* 0x000fe20008410000 */
[----:B------:R-:W-:Y:S01]  /*5b90*/  FMUL.FTZ R186, R161, UR11 ;  /* 0x0000000ba1ba7c20 */ /* 0x000fe20008410000 */
[----:B------:R-:W-:Y:S01]  /*5ba0*/  IADD3 R153, -R180, 0x1, RZ ;  /* 0x00000001b4997810 */ /* 0x000fe20007ffe1ff */
[----:B------:R-:W-:Y:S01]  /*5bb0*/  FMUL.FTZ R157, R163, UR11 ;  /* 0x0000000ba39d7c20 */ /* 0x000fe20008410000 */
[----:B------:R-:W-:Y:S01]  /*5bc0*/  FMUL.FTZ R160, R170, UR11 ;  /* 0x0000000baaa07c20 */ /* 0x000fe20008410000 */
[----:B------:R-:W-:Y:S01]  /*5bd0*/  FMUL.FTZ R161, R171, UR11 ;  /* 0x0000000baba17c20 */ /* 0x000fe20008410000 */
[----:B------:R-:W-:Y:S01]  /*5be0*/  FMUL.FTZ R163, R174, UR11 ;  /* 0x0000000baea37c20 */ /* 0x000fe20008410000 */
[----:B-----5:R-:W-:Y:S01]  /*5bf0*/  IMAD R153, R168, UR47, R153 ;  /* 0x0000002fa8997c24 */ /* 0x020fe2000f8e0299 */
[----:B------:R-:W1:Y:S01]  /*5c00*/  MUFU.TANH R184, R184 ;  /* 0x000000b800b87308 */ /* 0x000e620000002400 */
[----:B------:R1:W-:Y:S02]  /*5c10*/  @!P1 SYNCS.ARRIVE.TRANS64.RED.A1T0 RZ, [R152+URZ], RZ ;  /* 0x000000ff98ff99a7 */ /* 0x0003e4000810043f */
[----:B------:R-:W-:Y:S01]  /*5c20*/  VIADD R153, R153, -UR6 ;  /* 0x8000000699997c36 */ /* 0x000fe20008000000 */
[----:B------:R-:W-:-:S03]  /*5c30*/  ULDC UR6, c[0x0][0x9e0] ;  /* 0x0002780000067ab9 */ /* 0x000fc60000000800 */
[----:B------:R-:W-:Y:S01]  /*5c40*/  IMAD R153, R22, -0x2, R153 ;  /* 0xfffffffe16997824 */ /* 0x000fe200078e0299 */
[----:B------:R-:W1:Y:S03]  /*5c50*/  MUFU.TANH R185, R185 ;  /* 0x000000b900b97308 */ /* 0x000e660000002400 */
[C---:B------:R-:W-:Y:S01]  /*5c60*/  VIADD R197, R153.reuse, UR45 ;  /* 0x0000002d99c57c36 */ /* 0x040fe20008000000 */
[----:B------:R-:W-:Y:S01]  /*5c70*/  IADD3 R196, R153, UR6, RZ ;  /* 0x0000000699c47c10 */ /* 0x000fe2000fffe0ff */
[----:B------:R-:W-:-:S03]  /*5c80*/  ULDC UR6, c[0x0][0x9e4] ;  /* 0x0002790000067ab9 */ /* 0x000fc60000000800 */
[----:B------:R-:W1:Y:S01]  /*5c90*/  MUFU.TANH R186, R186 ;  /* 0x000000ba00ba7308 */ /* 0x000e620000002400 */
[C---:B------:R-:W-:Y:S01]  /*5ca0*/  IMAD.IADD R182, R5.reuse, 0x1, R196 ;  /* 0x0000000105b67824 */ /* 0x040fe200078e02c4 */
[----:B------:R-:W-:-:S06]  /*5cb0*/  IADD3 R183, R5, R197, RZ ;  /* 0x000000c505b77210 */ /* 0x000fcc0007ffe0ff */
[----:B------:R-:W1:Y:S08]  /*5cc0*/  MUFU.TANH R157, R157 ;  /* 0x0000009d009d7308 */ /* 0x000e700000002400 */
[----:B------:R-:W1:Y:S08]  /*5cd0*/  MUFU.TANH R187, R187 ;  /* 0x000000bb00bb7308 */ /* 0x000e700000002400 */
[----:B------:R-:W1:Y:S08]  /*5ce0*/  MUFU.TANH R160, R160 ;  /* 0x000000a000a07308 */ /* 0x000e700000002400 */
[----:B------:R-:W1:Y:S08]  /*5cf0*/  MUFU.TANH R161, R161 ;  /* 0x000000a100a17308 */ /* 0x000e700000002400 */
[----:B------:R-:W1:Y:S08]  /*5d00*/  MUFU.TANH R163, R163 ;  /* 0x000000a300a37308 */ /* 0x000e700000002400 */
[----:B------:R-:W1:Y:S08]  /*5d10*/  MUFU.TANH R164, R164 ;  /* 0x000000a400a47308 */ /* 0x000e700000002400 */
[----:B------:R-:W1:Y:S01]  /*5d20*/  MUFU.TANH R178, R178 ;  /* 0x000000b200b27308 */ /* 0x000e620000002400 */
[----:B--234-:R-:W-:Y:S05]  /*5d30*/  @P2 BRA `(.L_x_927) ;  /* 0x00000000005c2947 */ /* 0x01cfea0003800000 */
[----:B------:R-:W-:Y:S01]  /*5d40*/  ISETP.GT.AND P2, PT, R214, -0x1, PT ;  /* 0xffffffffd600780c */ /* 0x000fe20003f44270 */
[----:B------:R-:W-:-:S12]  /*5d50*/  BSSY B0, `(.L_x_928) ;  /* 0x0000011000007945 */ /* 0x000fd80003800000 */
[----:B------:R-:W-:Y:S05]  /*5d60*/  @P2 BRA `(.L_x_929) ;  /* 0x0000000000202947 */ /* 0x000fea0003800000 */
[----:B------:R-:W-:Y:S01]  /*5d70*/  IMAD.U32 R168, RZ, RZ, UR6 ;  /* 0x00000006ffa87e24 */ /* 0x000fe2000f8e00ff */
[----:B------:R-:W-:-:S04]  /*5d80*/  LOP3.LUT R169, RZ, R214, RZ, 0x33, !PT ;  /* 0x000000d6ffa97212 */ /* 0x000fc800078e33ff */
[----:B------:R-:W-:-:S13]  /*5d90*/  ISETP.NE.AND P2, PT, R168, 0x1, PT ;  /* 0x00000001a800780c */ /* 0x000fda0003f45270 */
[----:B-1----:R-:W1:Y:S02]  /*5da0*/  @P2 LDC.64 R152, c[0x0][0x9e8] ;  /* 0x00027a00ff982b82 */ /* 0x002e640000000a00 */
[----:B-1----:R-:W-:-:S05]  /*5db0*/  @P2 IMAD.HI.U32 R152, R169, R152, RZ ;  /* 0x00000098a9982227 */ /* 0x002fca00078e00ff */
[----:B------:R-:W-:-:S04]  /*5dc0*/  @P2 SHF.R.U32.HI R169, RZ, R153, R152 ;  /* 0x00000099ffa92219 */ /* 0x000fc80000011698 */
[----:B------:R-:W-:Y:S01]  /*5dd0*/  LOP3.LUT R169, RZ, R169, RZ, 0x33, !PT ;  /* 0x000000a9ffa97212 */ /* 0x000fe200078e33ff */
[----:B------:R-:W-:Y:S06]  /*5de0*/  BRA `(.L_x_930) ;  /* 0x00000000001c7947 */ /* 0x000fec0003800000 */
.L_x_929:
[----:B------:R-:W-:-:S05]  /*5df0*/  IMAD.U32 R168, RZ, RZ, UR6 ;  /* 0x00000006ffa87e24 */ /* 0x000fca000f8e00ff */
[----:B------:R-:W-:-:S13]  /*5e00*/  ISETP.NE.AND P2, PT, R168, 0x1, PT ;  /* 0x00000001a800780c */ /* 0x000fda0003f45270 */
[----:B-1----:R-:W1:Y:S01]  /*5e10*/  @P2 LDC.64 R152, c[0x0][0x9e8] ;  /* 0x00027a00ff982b82 */ /* 0x002e620000000a00 */
[----:B------:R-:W-:-:S05]  /*5e20*/  @P2 IADD3 R169, R5, R21, RZ ;  /* 0x0000001505a92210 */ /* 0x000fca0007ffe0ff */
[----:B-1----:R-:W-:-:S04]  /*5e30*/  @P2 IMAD.HI.U32 R152, R169, R152, RZ ;  /* 0x00000098a9982227 */ /* 0x002fc800078e00ff */
[----:B------:R-:W-:Y:S01]  /*5e40*/  IMAD.MOV.U32 R169, RZ, RZ, R214 ;  /* 0x000000ffffa97224 */ /* 0x000fe200078e00d6 */
[----:B------:R-:W-:-:S07]  /*5e50*/  @P2 SHF.R.U32.HI R169, RZ, R153, R152 ;  /* 0x00000099ffa92219 */ /* 0x000fce0000011698 */
.L_x_930:
[----:B------:R-:W-:Y:S05]  /*5e60*/  BSYNC B0 ;  /* 0x0000000000007941 */ /* 0x000fea0003800000 */
.L_x_928:
[----:B------:R-:W-:-:S04]  /*5e70*/  IMAD R153, R169, R168, -R180 ;  /* 0x000000a8a9997224 */ /* 0x000fc800078e0ab4 */
[----:B------:R-:W-:-:S05]  /*5e80*/  IMAD R153, R22, -0x2, R153 ;  /* 0xfffffffe16997824 */ /* 0x000fca00078e0299 */
[----:B------:R-:W-:Y:S02]  /*5e90*/  VIADDMNMX R182, R153, R168, R182, PT ;  /* 0x000000a899b67246 */ /* 0x000fe400038001b6 */
[----:B------:R-:W-:-:S07]  /*5ea0*/  VIMNMX R183, R183, R153, !PT ;  /* 0x00000099b7b77248 */ /* 0x000fce0007fe0100 */
.L_x_927:
[----:B------:R-:W-:-:S04]  /*5eb0*/  ISETP.GT.AND P2, PT, R23, -0x1, PT ;  /* 0xffffffff1700780c */ /* 0x000fc80003f44270 */
[C---:B------:R-:W-:Y:S02]  /*5ec0*/  ISETP.GT.AND P5, PT, R183.reuse, RZ, P2 ;  /* 0x000000ffb700720c */ /* 0x040fe400017a4270 */
[C---:B------:R-:W-:Y:S02]  /*5ed0*/  ISETP.GT.AND P4, PT, R183.reuse, 0x1, P2 ;  /* 0x00000001b700780c */ /* 0x040fe40001784270 */
[----:B------:R-:W-:Y:S02]  /*5ee0*/  ISETP.LT.OR P5, PT, R182, 0x1, P5 ;  /* 0x00000001b600780c */ /* 0x000fe40002fa1670 */
[C---:B------:R-:W-:Y:S02]  /*5ef0*/  ISETP.GT.AND P6, PT, R183.reuse, 0x8, P2 ;  /* 0x00000008b700780c */ /* 0x040fe400017c4270 */
[----:B-1----:R-:W-:Y:S02]  /*5f00*/  FSEL R181, R188, -INF , !P5 ;  /* 0xff800000bcb57808 */ /* 0x002fe40006800000 */
[----:B------:R-:W-:-:S02]  /*5f10*/  ISETP.GT.AND P5, PT, R183, 0x10, P2 ;  /* 0x00000010b700780c */ /* 0x000fc400017a4270 */
[----:B------:R-:W-:Y:S02]  /*5f20*/  ISETP.GT.AND P3, PT, R183, 0x9, P2 ;  /* 0x00000009b700780c */ /* 0x000fe40001764270 */
[C---:B------:R-:W-:Y:S02]  /*5f30*/  ISETP.LT.OR P5, PT, R182.reuse, 0x11, P5 ;  /* 0x00000011b600780c */ /* 0x040fe40002fa1670 */
[C---:B------:R-:W-:Y:S02]  /*5f40*/  ISETP.LT.OR P4, PT, R182.reuse, 0x2, P4 ;  /* 0x00000002b600780c */ /* 0x040fe40002781670 */
[----:B------:R-:W-:Y:S02]  /*5f50*/  FSEL R168, R185, -INF , !P5 ;  /* 0xff800000b9a87808 */ /* 0x000fe40006800000 */
[----:B------:R-:W-:Y:S02]  /*5f60*/  ISETP.GT.AND P5, PT, R183, 0x20, P2 ;  /* 0x00000020b700780c */ /* 0x000fe400017a4270 */
[----:B------:R-:W-:-:S02]  /*5f70*/  ISETP.LT.OR P6, PT, R182, 0x9, P6 ;  /* 0x00000009b600780c */ /* 0x000fc400037c1670 */
[C---:B------:R-:W-:Y:S02]  /*5f80*/  ISETP.LT.OR P3, PT, R182.reuse, 0xa, P3 ;  /* 0x0000000ab600780c */ /* 0x040fe40001f61670 */
[----:B------:R-:W-:Y:S02]  /*5f90*/  ISETP.LT.OR P5, PT, R182, 0x21, P5 ;  /* 0x00000021b600780c */ /* 0x000fe40002fa1670 */
[----:B------:R-:W-:Y:S02]  /*5fa0*/  FSEL R189, R189, -INF , !P4 ;  /* 0xff800000bdbd7808 */ /* 0x000fe40006000000 */
[----:B------:R-:W-:Y:S02]  /*5fb0*/  FSEL R190, R190, -INF , !P6 ;  /* 0xff800000bebe7808 */ /* 0x000fe40007000000 */
[----:B------:R-:W-:Y:S02]  /*5fc0*/  FSEL R184, R184, -INF , !P3 ;  /* 0xff800000b8b87808 */ /* 0x000fe40005800000 */
[----:B------:R-:W-:-:S02]  /*5fd0*/  ISETP.GT.AND P4, PT, R183, 0x11, P2 ;  /* 0x00000011b700780c */ /* 0x000fc40001784270 */
[C---:B------:R-:W-:Y:S02]  /*5fe0*/  ISETP.GT.AND P6, PT, R183.reuse, 0x18, P2 ;  /* 0x00000018b700780c */ /* 0x040fe400017c4270 */
[C---:B------:R-:W-:Y:S02]  /*5ff0*/  ISETP.GT.AND P3, PT, R183.reuse, 0x19, P2 ;  /* 0x00000019b700780c */ /* 0x040fe40001764270 */
[----:B------:R-:W-:Y:S02]  /*6000*/  FSEL R172, R192, -INF , !P5 ;  /* 0xff800000c0ac7808 */ /* 0x000fe40006800000 */
[----:B------:R-:W-:Y:S02]  /*6010*/  ISETP.GT.AND P5, PT, R183, 0x30, P2 ;  /* 0x00000030b700780c */ /* 0x000fe400017a4270 */
[C---:B------:R-:W-:Y:S02]  /*6020*/  ISETP.LT.OR P4, PT, R182.reuse, 0x12, P4 ;  /* 0x00000012b600780c */ /* 0x040fe40002781670 */
        /* <DEDUP_REMOVED lines=8> */
[----:B------:R-:W-:Y:S02]  /*60b0*/  ISETP.GT.AND P3, PT, R183, 0x29, P2 ;  /* 0x00000029b700780c */ /* 0x000fe40001764270 */
[----:B------:R-:W-:Y:S02]  /*60c0*/  FSEL R176, R176, -INF , !P5 ;  /* 0xff800000b0b07808 */ /* 0x000fe40006800000 */
[----:B------:R-:W-:Y:S02]  /*60d0*/  PLOP3.LUT P5, PT, PT, PT, UP0, 0x40, 0x0 ;  /* 0x000000000000781c */ /* 0x000fe40003fae808 */
[C---:B------:R-:W-:Y:S02]  /*60e0*/  ISETP.LT.OR P4, PT, R182.reuse, 0x22, P4 ;  /* 0x00000022b600780c */ /* 0x040fe40002781670 */
[----:B------:R-:W-:-:S02]  /*60f0*/  ISETP.LT.OR P6, PT, R182, 0x29, P6 ;  /* 0x00000029b600780c */ /* 0x000fc400037c1670 */
[----:B------:R-:W-:Y:S02]  /*6100*/  ISETP.LT.OR P3, PT, R182, 0x2a, P3 ;  /* 0x0000002ab600780c */ /* 0x000fe40001f61670 */
[----:B------:R-:W-:Y:S02]  /*6110*/  FSEL R173, R193, -INF , !P4 ;  /* 0xff800000c1ad7808 */ /* 0x000fe40006000000 */
[----:B------:R-:W-:Y:S02]  /*6120*/  FSEL R174, R194, -INF , !P6 ;  /* 0xff800000c2ae7808 */ /* 0x000fe40007000000 */
[----:B------:R-:W-:Y:S02]  /*6130*/  FSEL R175, R195, -INF , !P3 ;  /* 0xff800000c3af7808 */ /* 0x000fe40005800000 */
[C---:B------:R-:W-:Y:S02]  /*6140*/  ISETP.GT.AND P4, PT, R183.reuse, 0x31, P2 ;  /* 0x00000031b700780c */ /* 0x040fe40001784270 */
[----:B------:R-:W-:-:S02]  /*6150*/  ISETP.GT.AND P6, PT, R183, 0x38, P2 ;  /* 0x00000038b700780c */ /* 0x000fc400017c4270 */
[----:B------:R-:W-:Y:S02]  /*6160*/  ISETP.GT.AND P3, PT, R183, 0x39, P2 ;  /* 0x00000039b700780c */ /* 0x000fe40001764270 */
[C---:B------:R-:W-:Y:S02]  /*6170*/  ISETP.LT.OR P4, PT, R182.reuse, 0x32, P4 ;  /* 0x00000032b600780c */ /* 0x040fe40002781670 */
[C---:B------:R-:W-:Y:S02]  /*6180*/  ISETP.LT.OR P6, PT, R182.reuse, 0x39, P6 ;  /* 0x00000039b600780c */ /* 0x040fe400037c1670 */
[----:B------:R-:W-:Y:S01]  /*6190*/  ISETP.LT.OR P3, PT, R182, 0x3a, P3 ;  /* 0x0000003ab600780c */ /* 0x000fe20001f61670 */
[C---:B------:R-:W-:Y:S01]  /*61a0*/  IMAD.IADD R182, R6.reuse, 0x1, R196 ;  /* 0x0000000106b67824 */ /* 0x040fe200078e02c4 */
[----:B------:R-:W-:Y:S02]  /*61b0*/  IADD3 R183, R6, R197, RZ ;  /* 0x000000c506b77210 */ /* 0x000fe40007ffe0ff */
[----:B------:R-:W-:-:S02]  /*61c0*/  FSEL R177, R177, -INF , !P4 ;  /* 0xff800000b1b17808 */ /* 0x000fc40006000000 */
[----:B------:R-:W-:Y:S02]  /*61d0*/  FSEL R178, R178, -INF , !P6 ;  /* 0xff800000b2b27808 */ /* 0x000fe40007000000 */
[----:B------:R-:W-:Y:S01]  /*61e0*/  FSEL R179, R179, -INF , !P3 ;  /* 0xff800000b3b37808 */ /* 0x000fe20005800000 */
[----:B------:R-:W-:Y:S06]  /*61f0*/  @P5 BRA `(.L_x_931) ;  /* 0x0000000000585947 */ /* 0x000fec0003800000 */
[----:B------:R-:W-:Y:S01]  /*6200*/  IMAD.IADD R185, R6, 0x1, R21 ;  /* 0x0000000106b97824 */ /* 0x000fe200078e0215 */
[----:B------:R-:W-:Y:S04]  /*6210*/  BSSY B0, `(.L_x_932) ;  /* 0x0000010000007945 */ /* 0x000fe80003800000 */
[----:B------:R-:W-:-:S13]  /*6220*/  ISETP.GT.AND P3, PT, R185, -0x1, PT ;  /* 0xffffffffb900780c */ /* 0x000fda0003f64270 */
[----:B------:R-:W-:Y:S05]  /*6230*/  @P3 BRA `(.L_x_933) ;  /* 0x0000000000203947 */ /* 0x000fea0003800000 */
[----:B------:R-:W-:Y:S01]  /*6240*/  IMAD.U32 R186, RZ, RZ, UR6 ;  /* 0x00000006ffba7e24 */ /* 0x000fe2000f8e00ff */
[----:B------:R-:W-:-:S04]  /*6250*/  LOP3.LUT R185, RZ, R185, RZ, 0x33, !PT ;  /* 0x000000b9ffb97212 */ /* 0x000fc800078e33ff */
[----:B------:R-:W-:-:S13]  /*6260*/  ISETP.NE.AND P3, PT, R186, 0x1, PT ;  /* 0x00000001ba00780c */ /* 0x000fda0003f65270 */
[----:B------:R-:W1:Y:S02]  /*6270*/  @P3 LDC.64 R152, c[0x0][0x9e8] ;  /* 0x00027a00ff983b82 */ /* 0x000e640000000a00 */
[----:B-1----:R-:W-:-:S05]  /*6280*/  @P3 IMAD.HI.U32 R152, R185, R152, RZ ;  /* 0x00000098b9983227 */ /* 0x002fca00078e00ff */
[----:B------:R-:W-:-:S04]  /*6290*/  @P3 SHF.R.U32.HI R185, RZ, R153, R152 ;  /* 0x00000099ffb93219 */ /* 0x000fc80000011698 */
[----:B------:R-:W-:Y:S01]  /*62a0*/  LOP3.LUT R185, RZ, R185, RZ, 0x33, !PT ;  /* 0x000000b9ffb97212 */ /* 0x000fe200078e33ff */
[----:B------:R-:W-:Y:S06]  /*62b0*/  BRA `(.L_x_934) ;  /* 0x0000000000147947 */ /* 0x000fec0003800000 */
.L_x_933:
[----:B------:R-:W-:-:S04]  /*62c0*/  MOV R186, UR6 ;  /* 0x0000000600ba7c02 */ /* 0x000fc80008000f00 */
[----:B------:R-:W-:-:S13]  /*62d0*/  ISETP.NE.AND P3, PT, R186, 0x1, PT ;  /* 0x00000001ba00780c */ /* 0x000fda0003f65270 */
[----:B------:R-:W1:Y:S02]  /*62e0*/  @P3 LDC.64 R152, c[0x0][0x9e8] ;  /* 0x00027a00ff983b82 */ /* 0x000e640000000a00 */
[----:B-1----:R-:W-:-:S05]  /*62f0*/  @P3 IMAD.HI.U32 R152, R185, R152, RZ ;  /* 0x00000098b9983227 */ /* 0x002fca00078e00ff */
[----:B------:R-:W-:-:S07]  /*6300*/  @P3 SHF.R.U32.HI R185, RZ, R153, R152 ;  /* 0x00000099ffb93219 */ /* 0x000fce0000011698 */
.L_x_934:
[----:B------:R-:W-:Y:S05]  /*6310*/  BSYNC B0 ;  /* 0x0000000000007941 */ /* 0x000fea0003800000 */
.L_x_932:
[----:B------:R-:W-:-:S04]  /*6320*/  IMAD R185, R185, R186, -R180 ;  /* 0x000000bab9b97224 */ /* 0x000fc800078e0ab4 */
[----:B------:R-:W-:-:S05]  /*6330*/  IMAD R185, R22, -0x2, R185 ;  /* 0xfffffffe16b97824 */ /* 0x000fca00078e02b9 */
[----:B------:R-:W-:Y:S02]  /*6340*/  VIADDMNMX R182, R185, R186, R182, PT ;  /* 0x000000bab9b67246 */ /* 0x000fe400038001b6 */
[----:B------:R-:W-:-:S07]  /*6350*/  VIMNMX R183, R183, R185, !PT ;  /* 0x000000b9b7b77248 */ /* 0x000fce0007fe0100 */
.L_x_931:
[----:B------:R-:W-:Y:S01]  /*6360*/  FMNMX.FTZ R152, R181, R4, !PT ;  /* 0x00000004b5987209 */ /* 0x000fe20007810000 */
[----:B------:R-:W-:Y:S01]  /*6370*/  ULDC UR6, c[0x0][0x988] ;  /* 0x0002620000067ab9 */ /* 0x000fe20000000800 */
[----:B------:R-:W-:Y:S01]  /*6380*/  ISETP.GT.AND P4, PT, R183, RZ, P2 ;  /* 0x000000ffb700720c */ /* 0x000fe20001784270 */
[----:B------:R-:W-:Y:S01]  /*6390*/  UMOV UR46, UR40 ;  /* 0x00000028002e7c82 */ /* 0x000fe20008000000 */
[----:B------:R-:W-:Y:S01]  /*63a0*/  FMNMX.FTZ R153, R189, R152, !PT ;  /* 0x00000098bd997209 */ /* 0x000fe20007810000 */
[----:B------:R-:W-:Y:S01]  /*63b0*/  UMOV UR36, UR7 ;  /* 0x0000000700247c82 */ /* 0x000fe20008000000 */
[----:B------:R-:W-:Y:S02]  /*63c0*/  ISETP.GT.AND P3, PT, R183, 0x1, P2 ;  /* 0x00000001b700780c */ /* 0x000fe40001764270 */
[----:B------:R-:W-:Y:S02]  /*63d0*/  FMNMX.FTZ R153, R190, R153, !PT ;  /* 0x00000099be997209 */ /* 0x000fe40007810000 */
[----:B------:R-:W-:-:S02]  /*63e0*/  ISETP.LT.OR P4, PT, R182, 0x1, P4 ;  /* 0x00000001b600780c */ /* 0x000fc40002781670 */
[----:B------:R-:W-:Y:S02]  /*63f0*/  FMNMX.FTZ R153, R184, R153, !PT ;  /* 0x00000099b8997209 */ /* 0x000fe40007810000 */
[----:B------:R-:W-:Y:S02]  /*6400*/  ISETP.GT.AND P5, PT, R183, 0x8, P2 ;  /* 0x00000008b700780c */ /* 0x000fe400017a4270 */
[----:B------:R-:W-:Y:S02]  /*6410*/  FMNMX.FTZ R152, R168, R153, !PT ;  /* 0x00000099a8987209 */ /* 0x000fe40007810000 */
[----:B------:R-:W-:Y:S02]  /*6420*/  ISETP.LT.OR P3, PT, R182, 0x2, P3 ;  /* 0x00000002b600780c */ /* 0x000fe40001f61670 */
[----:B------:R-:W-:Y:S02]  /*6430*/  FMNMX.FTZ R153, R169, R152, !PT ;  /* 0x00000098a9997209 */ /* 0x000fe40007810000 */
[----:B------:R-:W-:-:S02]  /*6440*/  ISETP.GT.AND P6, PT, R183, 0x9, P2 ;  /* 0x00000009b700780c */ /* 0x000fc400017c4270 */
[----:B------:R-:W-:Y:S02]  /*6450*/  FMNMX.FTZ R152, R170, R153, !PT ;  /* 0x00000099aa987209 */ /* 0x000fe40007810000 */
[----:B------:R-:W-:Y:S02]  /*6460*/  ISETP.LT.OR P5, PT, R182, 0x9, P5 ;  /* 0x00000009b600780c */ /* 0x000fe40002fa1670 */
[----:B------:R-:W-:Y:S02]  /*6470*/  FMNMX.FTZ R153, R171, R152, !PT ;  /* 0x00000098ab997209 */ /* 0x000fe40007810000 */
[----:B------:R-:W-:Y:S02]  /*6480*/  FSEL R2, R2, -INF , !P3 ;  /* 0xff80000002027808 */ /* 0x000fe40005800000 */
        /* <DEDUP_REMOVED lines=9> */
[----:B------:R-:W-:Y:S02]  /*6520*/  FSEL R155, R155, -INF , !P6 ;  /* 0xff8000009b9b7808 */ /* 0x000fe40007000000 */
[----:B------:R-:W-:Y:S02]  /*6530*/  FMNMX.FTZ R153, R177, R152, !PT ;  /* 0x00000098b1997209 */ /* 0x000fe40007810000 */
[----:B------:R-:W-:Y:S02]  /*6540*/  ISETP.LT.OR P3, PT, R182, 0x11, P3 ;  /* 0x00000011b600780c */ /* 0x000fe40001f61670 */
[----:B------:R-:W-:Y:S02]  /*6550*/  FMNMX.FTZ R152, R178, R153, !PT ;  /* 0x00000099b2987209 */ /* 0x000fe40007810000 */
[----:B------:R-:W-:-:S02]  /*6560*/  ISETP.GT.AND P6, PT, R183, 0x18, P2 ;  /* 0x00000018b700780c */ /* 0x000fc400017c4270 */
[----:B------:R-:W-:Y:S02]  /*6570*/  FMNMX.FTZ R153, R179, R152, !PT ;  /* 0x00000098b3997209 */ /* 0x000fe40007810000 */
[----:B------:R-:W-:Y:S02]  /*6580*/  ISETP.LT.OR P5, PT, R182, 0x12, P5 ;  /* 0x00000012b600780c */ /* 0x000fe40002fa1670 */
[----:B------:R-:W-:Y:S01]  /*6590*/  FSEL R156, R156, -INF , !P3 ;  /* 0xff8000009c9c7808 */ /* 0x000fe20005800000 */
[----:B------:R-:W1:Y:S01]  /*65a0*/  SHFL.BFLY PT, R152, R153, 0x2, 0x1f ;  /* 0x0c401f0099987f89 */ /* 0x000e6200000e0000 */
[----:B------:R-:W-:Y:S02]  /*65b0*/  ISETP.LT.OR P6, PT, R182, 0x19, P6 ;  /* 0x00000019b600780c */ /* 0x000fe400037c1670 */
[----:B------:R-:W-:Y:S02]  /*65c0*/  FSEL R157, R157, -INF , !P5 ;  /* 0xff8000009d9d7808 */ /* 0x000fe40006800000 */
[----:B------:R-:W-:-:S02]  /*65d0*/  ISETP.GT.AND P3, PT, R183, 0x20, P2 ;  /* 0x00000020b700780c */ /* 0x000fc40001764270 */
[----:B------:R-:W-:Y:S02]  /*65e0*/  FSEL R158, R158, -INF , !P6 ;  /* 0xff8000009e9e7808 */ /* 0x000fe40007000000 */
[C---:B------:R-:W-:Y:S02]  /*65f0*/  ISETP.GT.AND P5, PT, R183.reuse, 0x21, P2 ;  /* 0x00000021b700780c */ /* 0x040fe400017a4270 */
[C---:B------:R-:W-:Y:S02]  /*6600*/  ISETP.LT.OR P3, PT, R182.reuse, 0x21, P3 ;  /* 0x00000021b600780c */ /* 0x040fe40001f61670 */
[----:B------:R-:W-:Y:S02]  /*6610*/  ISETP.GT.AND P6, PT, R183, 0x28, P2 ;  /* 0x00000028b700780c */ /* 0x000fe400017c4270 */
[----:B------:R-:W-:Y:S02]  /*6620*/  ISETP.LT.OR P5, PT, R182, 0x22, P5 ;  /* 0x00000022b600780c */ /* 0x000fe40002fa1670 */
[----:B------:R-:W-:-:S02]  /*6630*/  FSEL R160, R160, -INF , !P3 ;  /* 0xff800000a0a07808 */ /* 0x000fc40005800000 */
[----:B------:R-:W-:Y:S02]  /*6640*/  ISETP.GT.AND P3, PT, R183, 0x29, P2 ;  /* 0x00000029b700780c */ /* 0x000fe40001764270 */
[----:B------:R-:W-:Y:S02]  /*6650*/  FSEL R161, R161, -INF , !P5 ;  /* 0xff800000a1a17808 */ /* 0x000fe40006800000 */
[C---:B------:R-:W-:Y:S02]  /*6660*/  ISETP.LT.OR P6, PT, R182.reuse, 0x29, P6 ;  /* 0x00000029b600780c */ /* 0x040fe400037c1670 */
[----:B-1----:R-:W-:Y:S02]  /*6670*/  FMNMX.FTZ R180, R153, R152, !PT ;  /* 0x0000009899b47209 */ /* 0x002fe40007810000 */
[----:B------:R-:W-:Y:S02]  /*6680*/  ISETP.GT.AND P5, PT, R183, 0x30, P2 ;  /* 0x00000030b700780c */ /* 0x000fe400017a4270 */
[----:B------:R-:W-:Y:S01]  /*6690*/  ISETP.LT.OR P3, PT, R182, 0x2a, P3 ;  /* 0x0000002ab600780c */ /* 0x000fe20001f61670 */
[----:B------:R-:W1:Y:S01]  /*66a0*/  SHFL.BFLY PT, R185, R180, 0x1, 0x1f ;  /* 0x0c201f00b4b97f89 */ /* 0x000e6200000e0000 */
[----:B------:R-:W-:-:S02]  /*66b0*/  FSEL R163, R163, -INF , !P6 ;  /* 0xff800000a3a37808 */ /* 0x000fc40007000000 */
[C---:B------:R-:W-:Y:S02]  /*66c0*/  ISETP.GT.AND P6, PT, R183.reuse, 0x31, P2 ;  /* 0x00000031b700780c */ /* 0x040fe400017c4270 */
[----:B------:R-:W-:Y:S02]  /*66d0*/  FSEL R162, R162, -INF , !P3 ;  /* 0xff800000a2a27808 */ /* 0x000fe40005800000 */
[C---:B------:R-:W-:Y:S02]  /*66e0*/  ISETP.LT.OR P5, PT, R182.reuse, 0x31, P5 ;  /* 0x00000031b600780c */ /* 0x040fe40002fa1670 */
[----:B------:R-:W-:Y:S02]  /*66f0*/  ISETP.GT.AND P3, PT, R183, 0x38, P2 ;  /* 0x00000038b700780c */ /* 0x000fe40001764270 */
[----:B------:R-:W-:Y:S02]  /*6700*/  ISETP.LT.OR P6, PT, R182, 0x32, P6 ;  /* 0x00000032b600780c */ /* 0x000fe400037c1670 */
[----:B------:R-:W-:-:S02]  /*6710*/  FSEL R164, R164, -INF , !P5 ;  /* 0xff800000a4a47808 */ /* 0x000fc40006800000 */
[----:B------:R-:W-:Y:S02]  /*6720*/  ISETP.LT.OR P3, PT, R182, 0x39, P3 ;  /* 0x00000039b600780c */ /* 0x000fe40001f61670 */
[----:B------:R-:W-:Y:S02]  /*6730*/  FSEL R165, R165, -INF , !P6 ;  /* 0xff800000a5a57808 */ /* 0x000fe40007000000 */
[----:B------:R-:W-:Y:S02]  /*6740*/  FSEL R166, R166, -INF , !P3 ;  /* 0xff800000a6a67808 */ /* 0x000fe40005800000 */
[----:B-1----:R-:W-:Y:S02]  /*6750*/  FMNMX.FTZ R152, R180, R185, !PT ;  /* 0x000000b9b4987209 */ /* 0x002fe40007810000 */
[----:B------:R-:W-:Y:S02]  /*6760*/  FSEL R180, R0, -INF , !P4 ;  /* 0xff80000000b47808 */ /* 0x000fe40006000000 */
[----:B------:R-:W-:Y:S01]  /*6770*/  ISETP.GT.AND P4, PT, R183, 0x19, P2 ;  /* 0x00000019b700780c */ /* 0x000fe20001784270 */
[----:B------:R-:W-:Y:S01]  /*6780*/  FMUL.FTZ R185, R152, UR6 ;  /* 0x0000000698b97c20 */ /* 0x000fe20008410000 */
[----:B------:R-:W-:-:S02]  /*6790*/  FMNMX.FTZ R153, R180, R3, !PT ;  /* 0x00000003b4997209 */ /* 0x000fc40007810000 */
[----:B------:R-:W-:Y:S02]  /*67a0*/  ISETP.LT.OR P4, PT, R182, 0x1a, P4 ;  /* 0x0000001ab600780c */ /* 0x000fe40002781670 */
[----:B------:R-:W-:Y:S02]  /*67b0*/  FMNMX.FTZ R153, R2, R153, !PT ;  /* 0x0000009902997209 */ /* 0x000fe40007810000 */
[----:B------:R-:W-:Y:S02]  /*67c0*/  FSEL R159, R159, -INF , !P4 ;  /* 0xff8000009f9f7808 */ /* 0x000fe40006000000 */
[----:B------:R-:W-:Y:S02]  /*67d0*/  FMNMX.FTZ R0, R154, R153, !PT ;  /* 0x000000999a007209 */ /* 0x000fe40007810000 */
[----:B------:R-:W-:Y:S02]  /*67e0*/  FSETP.NEU.FTZ.AND P4, PT, R152, -INF , PT ;  /* 0xff8000009800780b */ /* 0x000fe40003f9d000 */
[----:B------:R-:W-:-:S02]  /*67f0*/  FMNMX.FTZ R153, R155, R0, !PT ;  /* 0x000000009b997209 */ /* 0x000fc40007810000 */
[----:B------:R-:W-:Y:S02]  /*6800*/  ISETP.GT.AND P2, PT, R183, 0x39, P2 ;  /* 0x00000039b700780c */ /* 0x000fe40001744270 */
[----:B------:R-:W-:Y:S02]  /*6810*/  FMNMX.FTZ R0, R156, R153, !PT ;  /* 0x000000999c007209 */ /* 0x000fe40007810000 */
[----:B------:R-:W-:Y:S02]  /*6820*/  ISETP.LT.OR P2, PT, R182, 0x3a, P2 ;  /* 0x0000003ab600780c */ /* 0x000fe40001741670 */
[----:B------:R-:W-:Y:S02]  /*6830*/  FMNMX.FTZ R153, R157, R0, !PT ;  /* 0x000000009d997209 */ /* 0x000fe40007810000 */
[----:B------:R-:W-:Y:S02]  /*6840*/  FSEL R0, R185, RZ, P4 ;  /* 0x000000ffb9007208 */ /* 0x000fe40002000000 */
[----:B------:R-:W-:-:S02]  /*6850*/  FMNMX.FTZ R186, R158, R153, !PT ;  /* 0x000000999eba7209 */ /* 0x000fc40007810000 */
[----:B------:R-:W-:Y:S01]  /*6860*/  FSEL R185, R152, RZ, P4 ;  /* 0x000000ff98b97208 */ /* 0x000fe20002000000 */
[--C-:B------:R-:W-:Y:S01]  /*6870*/  FFMA.FTZ R153, R181, UR6, -R0.reuse ;  /* 0x00000006b5997c23 */ /* 0x100fe20008010800 */
[----:B------:R-:W-:Y:S01]  /*6880*/  FMNMX.FTZ R181, R159, R186, !PT ;  /* 0x000000ba9fb57209 */ /* 0x000fe20007810000 */
[--C-:B------:R-:W-:Y:S01]  /*6890*/  FFMA.FTZ R192, R168, UR6, -R0.reuse ;  /* 0x00000006a8c07c23 */ /* 0x100fe20008010800 */
[----:B------:R-:W-:Y:S01]  /*68a0*/  FFMA.FTZ R184, R184, UR6, -R0 ;  /* 0x00000006b8b87c23 */ /* 0x000fe20008010800 */
[----:B------:R-:W-:Y:S01]  /*68b0*/  FADD.FTZ R185, -R185, R4 ;  /* 0x00000004b9b97221 */ /* 0x000fe20000010100 */
[----:B------:R-:W-:Y:S01]  /*68c0*/  FMNMX.FTZ R186, R160, R181, !PT ;  /* 0x000000b5a0ba7209 */ /* 0x000fe20007810000 */
[--C-:B------:R-:W-:Y:S01]  /*68d0*/  FFMA.FTZ R196, R189, UR6, -R0.reuse ;  /* 0x00000006bdc47c23 */ /* 0x100fe20008010800 */
[--C-:B------:R-:W-:Y:S01]  /*68e0*/  FFMA.FTZ R198, R190, UR6, -R0.reuse ;  /* 0x00000006bec67c23 */ /* 0x100fe20008010800 */
[----:B------:R-:W-:Y:S01]  /*68f0*/  FMUL.FTZ R185, R185, UR6 ;  /* 0x00000006b9b97c20 */ /* 0x000fe20008410000 */
[----:B------:R-:W-:Y:S01]  /*6900*/  FMNMX.FTZ R186, R161, R186, !PT ;  /* 0x000000baa1ba7209 */ /* 0x000fe20007810000 */
[--C-:B------:R-:W-:Y:S01]  /*6910*/  FFMA.FTZ R169, R169, UR6, -R0.reuse ;  /* 0x00000006a9a97c23 */ /* 0x100fe20008010800 */
[--C-:B------:R-:W-:Y:S01]  /*6920*/  FFMA.FTZ R194, R170, UR6, -R0.reuse ;  /* 0x00000006aac27c23 */ /* 0x100fe20008010800 */
[--C-:B------:R-:W-:Y:S01]  /*6930*/  FFMA.FTZ R171, R171, UR6, -R0.reuse ;  /* 0x00000006abab7c23 */ /* 0x100fe20008010800 */
[----:B------:R-:W-:Y:S01]  /*6940*/  FMNMX.FTZ R181, R163, R186, !PT ;  /* 0x000000baa3b57209 */ /* 0x000fe20007810000 */
[--C-:B------:R-:W-:Y:S01]  /*6950*/  FFMA.FTZ R188, R172, UR6, -R0.reuse ;  /* 0x00000006acbc7c23 */ /* 0x100fe20008010800 */
[--C-:B------:R-:W-:Y:S01]  /*6960*/  FFMA.FTZ R173, R173, UR6, -R0.reuse ;  /* 0x00000006adad7c23 */ /* 0x100fe20008010800 */
[--C-:B------:R-:W-:Y:S01]  /*6970*/  FFMA.FTZ R190, R174, UR6, -R0.reuse ;  /* 0x00000006aebe7c23 */ /* 0x100fe20008010800 */
[----:B------:R-:W-:Y:S01]  /*6980*/  FMNMX.FTZ R181, R162, R181, !PT ;  /* 0x000000b5a2b57209 */ /* 0x000fe20007810000 */
[--C-:B------:R-:W-:Y:S01]  /*6990*/  FFMA.FTZ R175, R175, UR6, -R0.reuse ;  /* 0x00000006afaf7c23 */ /* 0x100fe20008010800 */
[--C-:B------:R-:W-:Y:S01]  /*69a0*/  FFMA.FTZ R177, R177, UR6, -R0.reuse ;  /* 0x00000006b1b17c23 */ /* 0x100fe20008010800 */
[----:B------:R-:W-:Y:S01]  /*69b0*/  FFMA.FTZ R179, R179, UR6, -R0 ;  /* 0x00000006b3b37c23 */ /* 0x000fe20008010800 */
[----:B------:R-:W-:Y:S01]  /*69c0*/  FMNMX.FTZ R186, R164, R181, !PT ;  /* 0x000000b5a4ba7209 */ /* 0x000fe20007810000 */
[----:B------:R-:W-:Y:S01]  /*69d0*/  MUFU.EX2 R153, R153 ;  /* 0x0000009900997308 */ /* 0x000fe20000000800 */
[----:B------:R-:W-:-:S02]  /*69e0*/  FSEL R181, R167, -INF , !P2 ;  /* 0xff800000a7b57808 */ /* 0x000fc40005000000 */
[----:B------:R-:W-:Y:S01]  /*69f0*/  FMNMX.FTZ R183, R165, R186, !PT ;  /* 0x000000baa5b77209 */ /* 0x000fe20007810000 */
[----:B------:R-:W-:-:S03]  /*6a00*/  FFMA.FTZ R186, R178, UR6, -R0 ;  /* 0x00000006b2ba7c23 */ /* 0x000fc60008010800 */
[----:B------:R-:W-:Y:S01]  /*6a10*/  FMNMX.FTZ R182, R166, R183, !PT ;  /* 0x000000b7a6b67209 */ /* 0x000fe20007810000 */
[----:B------:R1:W-:Y:S03]  /*6a20*/  MUFU.EX2 R167, R184 ;  /* 0x000000b800a77308 */ /* 0x0003e60000000800 */
[----:B------:R-:W-:-:S05]  /*6a30*/  FMNMX.FTZ R182, R181, R182, !PT ;  /* 0x000000b6b5b67209 */ /* 0x000fca0007810000 */
[----:B------:R-:W2:Y:S01]  /*6a40*/  SHFL.BFLY PT, R183, R182, 0x2, 0x1f ;  /* 0x0c401f00b6b77f89 */ /* 0x000ea200000e0000 */
[----:B-1----:R-:W-:Y:S01]  /*6a50*/  FFMA.FTZ R184, R176, UR6, -R0 ;  /* 0x00000006b0b87c23 */ /* 0x002fe20008010800 */
[----:B------:R-:W-:Y:S08]  /*6a60*/  MUFU.EX2 R196, R196 ;  /* 0x000000c400c47308 */ /* 0x000ff00000000800 */
[----:B------:R-:W1:Y:S08]  /*6a70*/  MUFU.EX2 R0, R185 ;  /* 0x000000b900007308 */ /* 0x000e700000000800 */
[----:B------:R-:W3:Y:S01]  /*6a80*/  MUFU.EX2 R198, R198 ;  /* 0x000000c600c67308 */ /* 0x000ee20000000800 */
[----:B--2---:R-:W-:-:S07]  /*6a90*/  FMNMX.FTZ R183, R182, R183, !PT ;  /* 0x000000b7b6b77209 */ /* 0x004fce0007810000 */
[----:B------:R-:W2:Y:S01]  /*6aa0*/  MUFU.EX2 R192, R192 ;  /* 0x000000c000c07308 */ /* 0x000ea20000000800 */
[----:B------:R-:W4:Y:S07]  /*6ab0*/  SHFL.BFLY PT, R168, R183, 0x1, 0x1f ;  /* 0x0c201f00b7a87f89 */ /* 0x000f2e00000e0000 */
[----:B------:R-:W5:Y:S08]  /*6ac0*/  MUFU.EX2 R169, R169 ;  /* 0x000000a900a97308 */ /* 0x000f700000000800 */
[----:B------:R-:W-:Y:S08]  /*6ad0*/  MUFU.EX2 R194, R194 ;  /* 0x000000c200c27308 */ /* 0x000ff00000000800 */
[----:B------:R-:W-:Y:S01]  /*6ae0*/  MUFU.EX2 R171, R171 ;  /* 0x000000ab00ab7308 */ /* 0x000fe20000000800 */
[----:B----4-:R-:W-:-:S04]  /*6af0*/  FMNMX.FTZ R168, R183, R168, !PT ;  /* 0x000000a8b7a87209 */ /* 0x010fc80007810000 */
[C---:B------:R-:W-:Y:S01]  /*6b00*/  FSETP.NEU.FTZ.AND P2, PT, R168.reuse, -INF , PT ;  /* 0xff800000a800780b */ /* 0x040fe20003f5d000 */
[----:B------:R-:W-:Y:S02]  /*6b10*/  FMUL.FTZ R183, R168, UR6 ;  /* 0x00000006a8b77c20 */ /* 0x000fe40008410000 */
[----:B------:R-:W-:Y:S03]  /*6b20*/  MUFU.EX2 R188, R188 ;  /* 0x000000bc00bc7308 */ /* 0x000fe60000000800 */
[----:B------:R-:W-:-:S05]  /*6b30*/  FSEL R183, R183, RZ, P2 ;  /* 0x000000ffb7b77208 */ /* 0x000fca0001000000 */
[----:B------:R-:W-:Y:S01]  /*6b40*/  MUFU.EX2 R173, R173 ;  /* 0x000000ad00ad7308 */ /* 0x000fe20000000800 */
[--C-:B------:R-:W-:Y:S01]  /*6b50*/  FFMA.FTZ R4, R2, UR6, -R183.reuse ;  /* 0x0000000602047c23 */ /* 0x100fe200080108b7 */
[----:B------:R-:W-:Y:S01]  /*6b60*/  FSEL R2, R168, RZ, P2 ;  /* 0x000000ffa8027208 */ /* 0x000fe20001000000 */
[--C-:B------:R-:W-:Y:S01]  /*6b70*/  FFMA.FTZ R197, R180, UR6, -R183.reuse ;  /* 0x00000006b4c57c23 */ /* 0x100fe200080108b7 */
[--C-:B------:R-:W-:Y:S01]  /*6b80*/  FFMA.FTZ R199, R154, UR6, -R183.reuse ;  /* 0x000000069ac77c23 */ /* 0x100fe200080108b7 */
[--C-:B------:R-:W-:Y:S01]  /*6b90*/  FFMA.FTZ R154, R155, UR6, -R183.reuse ;  /* 0x000000069b9a7c23 */ /* 0x100fe200080108b7 */
[----:B------:R-:W-:Y:S01]  /*6ba0*/  FFMA.FTZ R193, R156, UR6, -R183 ;  /* 0x000000069cc17c23 */ /* 0x000fe200080108b7 */
[----:B------:R-:W-:Y:S01]  /*6bb0*/  FADD.FTZ R2, -R2, R3 ;  /* 0x0000000302027221 */ /* 0x000fe20000010100 */
[----:B------:R-:W-:Y:S01]  /*6bc0*/  MUFU.EX2 R4, R4 ;  /* 0x0000000400047308 */ /* 0x000fe20000000800 */
[----:B-1----:R-:W-:Y:S01]  /*6bd0*/  FFMA.FTZ R3, R0, R20, R153 ;  /* 0x0000001400037223 */ /* 0x002fe20000010099 */
[--C-:B------:R-:W-:Y:S01]  /*6be0*/  FFMA.FTZ R156, R157, UR6, -R183.reuse ;  /* 0x000000069d9c7c23 */ /* 0x100fe200080108b7 */
[----:B------:R-:W-:Y:S01]  /*6bf0*/  FMUL.FTZ R2, R2, UR6 ;  /* 0x0000000602027c20 */ /* 0x000fe20008410000 */
[----:B------:R-:W-:Y:S01]  /*6c00*/  FFMA.FTZ R195, R158, UR6, -R183 ;  /* 0x000000069ec37c23 */ /* 0x000fe200080108b7 */
[----:B------:R-:W-:Y:S01]  /*6c10*/  FADD.FTZ R3, R196, R3 ;  /* 0x00000003c4037221 */ /* 0x000fe20000010000 */
[--C-:B------:R-:W-:Y:S01]  /*6c20*/  FFMA.FTZ R158, R159, UR6, -R183.reuse ;  /* 0x000000069f9e7c23 */ /* 0x100fe200080108b7 */
[----:B------:R-:W-:Y:S01]  /*6c30*/  FFMA.FTZ R189, R160, UR6, -R183 ;  /* 0x00000006a0bd7c23 */ /* 0x000fe200080108b7 */
[----:B------:R-:W-:Y:S01]  /*6c40*/  MUFU.EX2 R197, R197 ;  /* 0x000000c500c57308 */ /* 0x000fe20000000800 */
[----:B---3--:R-:W-:Y:S01]  /*6c50*/  FADD.FTZ R20, R198, R3 ;  /* 0x00000003c6147221 */ /* 0x008fe20000010000 */
[--C-:B------:R-:W-:Y:S01]  /*6c60*/  FFMA.FTZ R160, R161, UR6, -R183.reuse ;  /* 0x00000006a1a07c23 */ /* 0x100fe200080108b7 */
[--C-:B------:R-:W-:Y:S01]  /*6c70*/  FFMA.FTZ R191, R163, UR6, -R183.reuse ;  /* 0x00000006a3bf7c23 */ /* 0x100fe200080108b7 */
[--C-:B------:R-:W-:Y:S01]  /*6c80*/  FFMA.FTZ R162, R162, UR6, -R183.reuse ;  /* 0x00000006a2a27c23 */ /* 0x100fe200080108b7 */
[----:B------:R-:W-:Y:S01]  /*6c90*/  FADD.FTZ R3, R167, R20 ;  /* 0x00000014a7037221 */ /* 0x000fe20000010000 */
[--C-:B------:R-:W-:Y:S01]  /*6ca0*/  FFMA.FTZ R185, R164, UR6, -R183.reuse ;  /* 0x00000006a4b97c23 */ /* 0x100fe200080108b7 */
[----:B------:R-:W-:Y:S01]  /*6cb0*/  FFMA.FTZ R165, R165, UR6, -R183 ;  /* 0x00000006a5a57c23 */ /* 0x000fe200080108b7 */
[----:B------:R-:W1:Y:S01]  /*6cc0*/  MUFU.EX2 R2, R2 ;  /* 0x0000000200027308 */ /* 0x000e620000000800 */
[----:B--2---:R-:W-:Y:S01]  /*6cd0*/  FADD.FTZ R170, R192, R3 ;  /* 0x00000003c0aa7221 */ /* 0x004fe20000010000 */
[--C-:B------:R-:W-:Y:S01]  /*6ce0*/  FFMA.FTZ R166, R166, UR6, -R183.reuse ;  /* 0x00000006a6a67c23 */ /* 0x100fe200080108b7 */
[----:B------:R-:W-:Y:S01]  /*6cf0*/  FFMA.FTZ R181, R181, UR6, -R183 ;  /* 0x00000006b5b57c23 */ /* 0x000fe200080108b7 */
[----:B------:R-:W-:Y:S01]  /*6d00*/  IMAD.U32 R155, RZ, RZ, UR10 ;  /* 0x0000000aff9b7e24 */ /* 0x000fe2000f8e00ff */
[----:B------:R-:W-:-:S02]  /*6d10*/  ISETP.GT.AND P2, PT, R23, UR41, PT ;  /* 0x0000002917007c0c */ /* 0x000fc4000bf44270 */
[----:B------:R-:W-:Y:S01]  /*6d20*/  F2FP.F16.F32.PACK_AB R196, R196, R153 ;  /* 0x00000099c4c4723e */ /* 0x000fe200000000ff */
[----:B------:R-:W2:Y:S01]  /*6d30*/  MUFU.EX2 R199, R199 ;  /* 0x000000c700c77308 */ /* 0x000ea20000000800 */
[----:B------:R-:W-:Y:S01]  /*6d40*/  @!P1 VIADD R155, R155, 0x30860 ;  /* 0x000308609b9b9836 */ /* 0x000fe20000000000 */
[----:B------:R-:W-:Y:S02]  /*6d50*/  F2FP.F16.F32.PACK_AB R198, R167, R198 ;  /* 0x000000c6a7c6723e */ /* 0x000fe400000000ff */
[----:B-----5:R-:W-:Y:S02]  /*6d60*/  F2FP.F16.F32.PACK_AB R192, R169, R192 ;  /* 0x000000c0a9c0723e */ /* 0x020fe400000000ff */
[----:B------:R-:W-:Y:S02]  /*6d70*/  @!P1 PRMT R155, RZ, 0x654, R155 ;  /* 0x00000654ff9b9816 */ /* 0x000fe4000000009b */
[----:B------:R-:W3:Y:S01]  /*6d80*/  MUFU.EX2 R154, R154 ;  /* 0x0000009a009a7308 */ /* 0x000ee20000000800 */
[----:B-1----:R-:W-:Y:S01]  /*6d90*/  FFMA.FTZ R7, R2, R7, R197 ;  /* 0x0000000702077223 */ /* 0x002fe200000100c5 */
[----:B------:R1:W-:Y:S01]  /*6da0*/  @!P1 SYNCS.ARRIVE.TRANS64.RED.A1T0 RZ, [R155+URZ], RZ ;  /* 0x000000ff9bff99a7 */ /* 0x0003e2000810043f */
[----:B------:R-:W-:-:S02]  /*6db0*/  F2FP.F16.F32.PACK_AB R197, R4, R197 ;  /* 0x000000c504c5723e */ /* 0x000fc400000000ff */
[----:B------:R-:W-:Y:S01]  /*6dc0*/  FADD.FTZ R20, R4, R7 ;  /* 0x0000000704147221 */ /* 0x000fe20000010000 */
[----:B------:R-:W-:Y:S01]  /*6dd0*/  FADD.FTZ R7, R169, R170 ;  /* 0x000000aaa9077221 */ /* 0x000fe20000010000 */
[----:B------:R-:W-:Y:S01]  /*6de0*/  IADD3 R23, R23, -0x1, RZ ;  /* 0xffffffff17177810 */ /* 0x000fe20007ffe0ff */
[----:B------:R-:W4:Y:S01]  /*6df0*/  MUFU.EX2 R193, R193 ;  /* 0x000000c100c17308 */ /* 0x000f220000000800 */
[----:B--2---:R-:W-:Y:S01]  /*6e00*/  FADD.FTZ R3, R199, R20 ;  /* 0x00000014c7037221 */ /* 0x004fe20000010000 */
[----:B------:R-:W-:Y:S01]  /*6e10*/  FADD.FTZ R170, R194, R7 ;  /* 0x00000007c2aa7221 */ /* 0x000fe20000010000 */
[C---:B------:R-:W-:Y:S01]  /*6e20*/  F2FP.F16.F32.PACK_AB R194, R171.reuse, R194 ;  /* 0x000000c2abc2723e */ /* 0x040fe200000000ff */
[----:B------:R-:W-:Y:S02]  /*6e30*/  IMAD.MOV.U32 R4, RZ, RZ, R152 ;  /* 0x000000ffff047224 */ /* 0x000fe400078e0098 */
[----:B------:R-:W-:Y:S02]  /*6e40*/  FADD.FTZ R7, R171, R170 ;  /* 0x000000aaab077221 */ /* 0x000fe40000010000 */
[----:B------:R-:W2:Y:S01]  /*6e50*/  MUFU.EX2 R156, R156 ;  /* 0x0000009c009c7308 */ /* 0x000ea20000000800 */
[----:B---3--:R-:W-:Y:S01]  /*6e60*/  FADD.FTZ R20, R154, R3 ;  /* 0x000000039a147221 */ /* 0x008fe20000010000 */
[----:B------:R-:W-:Y:S01]  /*6e70*/  FADD.FTZ R164, R188, R7 ;  /* 0x00000007bca47221 */ /* 0x000fe20000010000 */
[----:B------:R-:W-:-:S02]  /*6e80*/  F2FP.F16.F32.PACK_AB R188, R173, R188 ;  /* 0x000000bcadbc723e */ /* 0x000fc400000000ff */
[----:B------:R-:W-:Y:S01]  /*6e90*/  F2FP.F16.F32.PACK_AB R199, R154, R199 ;  /* 0x000000c79ac7723e */ /* 0x000fe200000000ff */
[----:B------:R-:W-:Y:S02]  /*6ea0*/  FADD.FTZ R7, R173, R164 ;  /* 0x000000a4ad077221 */ /* 0x000fe40000010000 */
[----:B------:R-:W3:Y:S01]  /*6eb0*/  MUFU.EX2 R195, R195 ;  /* 0x000000c300c37308 */ /* 0x000ee20000000800 */
[----:B----4-:R-:W-:-:S07]  /*6ec0*/  FADD.FTZ R3, R193, R20 ;  /* 0x00000014c1037221 */ /* 0x010fce0000010000 */
[----:B------:R-:W4:Y:S01]  /*6ed0*/  MUFU.EX2 R158, R158 ;  /* 0x0000009e009e7308 */ /* 0x000f220000000800 */
[C---:B--2---:R-:W-:Y:S01]  /*6ee0*/  FADD.FTZ R20, R156.reuse, R3 ;  /* 0x000000039c147221 */ /* 0x044fe20000010000 */
[----:B------:R-:W-:-:S06]  /*6ef0*/  F2FP.F16.F32.PACK_AB R193, R156, R193 ;  /* 0x000000c19cc1723e */ /* 0x000fcc00000000ff */
[----:B------:R-:W2:Y:S01]  /*6f00*/  MUFU.EX2 R190, R190 ;  /* 0x000000be00be7308 */ /* 0x000ea20000000800 */
[----:B---3--:R-:W-:-:S07]  /*6f10*/  FADD.FTZ R3, R195, R20 ;  /* 0x00000014c3037221 */ /* 0x008fce0000010000 */
[----:B------:R-:W3:Y:S01]  /*6f20*/  MUFU.EX2 R189, R189 ;  /* 0x000000bd00bd7308 */ /* 0x000ee20000000800 */
[C---:B----4-:R-:W-:Y:S01]  /*6f30*/  FADD.FTZ R20, R158.reuse, R3 ;  /* 0x000000039e147221 */ /* 0x050fe20000010000 */
[----:B------:R-:W-:-:S06]  /*6f40*/  F2FP.F16.F32.PACK_AB R195, R158, R195 ;  /* 0x000000c39ec3723e */ /* 0x000fcc00000000ff */
[----:B------:R-:W4:Y:S01]  /*6f50*/  MUFU.EX2 R175, R175 ;  /* 0x000000af00af7308 */ /* 0x000f220000000800 */
[----:B--2---:R-:W-:-:S07]  /*6f60*/  FADD.FTZ R164, R190, R7 ;  /* 0x00000007bea47221 */ /* 0x004fce0000010000 */
[----:B------:R-:W2:Y:S01]  /*6f70*/  MUFU.EX2 R160, R160 ;  /* 0x000000a000a07308 */ /* 0x000ea20000000800 */
[----:B---3--:R-:W-:-:S07]  /*6f80*/  FADD.FTZ R3, R189, R20 ;  /* 0x00000014bd037221 */ /* 0x008fce0000010000 */
[----:B------:R-:W3:Y:S01]  /*6f90*/  MUFU.EX2 R184, R184 ;  /* 0x000000b800b87308 */ /* 0x000ee20000000800 */
[C---:B----4-:R-:W-:Y:S01]  /*6fa0*/  FADD.FTZ R7, R175.reuse, R164 ;  /* 0x000000a4af077221 */ /* 0x050fe20000010000 */
[----:B------:R-:W-:-:S06]  /*6fb0*/  F2FP.F16.F32.PACK_AB R190, R175, R190 ;  /* 0x000000beafbe723e */ /* 0x000fcc00000000ff */
[----:B------:R-:W4:Y:S01]  /*6fc0*/  MUFU.EX2 R191, R191 ;  /* 0x000000bf00bf7308 */ /* 0x000f220000000800 */
[C---:B--2---:R-:W-:Y:S01]  /*6fd0*/  FADD.FTZ R20, R160.reuse, R3 ;  /* 0x00000003a0147221 */ /* 0x044fe20000010000 */
[----:B------:R-:W-:-:S06]  /*6fe0*/  F2FP.F16.F32.PACK_AB R189, R160, R189 ;  /* 0x000000bda0bd723e */ /* 0x000fcc00000000ff */
[----:B------:R-:W2:Y:S01]  /*6ff0*/  MUFU.EX2 R177, R177 ;  /* 0x000000b100b17308 */ /* 0x000ea20000000800 */
[----:B---3--:R-:W-:-:S07]  /*7000*/  FADD.FTZ R164, R184, R7 ;  /* 0x00000007b8a47221 */ /* 0x008fce0000010000 */
[----:B------:R-:W3:Y:S01]  /*7010*/  MUFU.EX2 R162, R162 ;  /* 0x000000a200a27308 */ /* 0x000ee20000000800 */
[----:B----4-:R-:W-:-:S07]  /*7020*/  FADD.FTZ R3, R191, R20 ;  /* 0x00000014bf037221 */ /* 0x010fce0000010000 */
[----:B------:R-:W4:Y:S01]  /*7030*/  MUFU.EX2 R185, R185 ;  /* 0x000000b900b97308 */ /* 0x000f220000000800 */
[C---:B--2---:R-:W-:Y:S01]  /*7040*/  FADD.FTZ R7, R177.reuse, R164 ;  /* 0x000000a4b1077221 */ /* 0x044fe20000010000 */
[----:B------:R-:W-:-:S06]  /*7050*/  F2FP.F16.F32.PACK_AB R184, R177, R184 ;  /* 0x000000b8b1b8723e */ /* 0x000fcc00000000ff */
[----:B------:R-:W2:Y:S01]  /*7060*/  MUFU.EX2 R165, R165 ;  /* 0x000000a500a57308 */ /* 0x000ea20000000800 */
[C---:B---3--:R-:W-:Y:S01]  /*7070*/  FADD.FTZ R164, R162.reuse, R3 ;  /* 0x00000003a2a47221 */ /* 0x048fe20000010000 */
[----:B------:R-:W-:Y:S01]  /*7080*/  F2FP.F16.F32.PACK_AB R191, R162, R191 ;  /* 0x000000bfa2bf723e */ /* 0x000fe200000000ff */
[----:B------:R-:W-:-:S05]  /*7090*/  IMAD.MOV.U32 R3, RZ, RZ, R168 ;  /* 0x000000ffff037224 */ /* 0x000fca00078e00a8 */
        /* <DEDUP_REMOVED lines=8> */
[----:B----4-:R-:W-:Y:S01]  /*7120*/  FADD.FTZ R164, R187, R164 ;  /* 0x000000a4bba47221 */ /* 0x010fe20000010000 */
[C---:B--2---:R-:W-:Y:S01]  /*7130*/  FADD.FTZ R20, R179.reuse, R20 ;  /* 0x00000014b3147221 */ /* 0x044fe20000010000 */
[----:B------:R-:W-:Y:S02]  /*7140*/  F2FP.F16.F32.PACK_AB R186, R179, R186 ;  /* 0x000000bab3ba723e */ /* 0x000fe400000000ff */
[C---:B---3--:R-:W-:Y:S01]  /*7150*/  FADD.FTZ R7, R181.reuse, R164 ;  /* 0x000000a4b5077221 */ /* 0x048fe20000010000 */
[----:B------:R-:W-:Y:S01]  /*7160*/  F2FP.F16.F32.PACK_AB R187, R181, R187 ;  /* 0x000000bbb5bb723e */ /* 0x000fe200000000ff */
[----:B-1----:R-:W-:Y:S06]  /*7170*/  @P2 BRA `(.L_x_935) ;  /* 0xffffffd400502947 */ /* 0x002fec000383ffff */
[----:B------:R-:W-:Y:S01]  /*7180*/  MOV R3, R168 ;  /* 0x000000a800037202 */ /* 0x000fe20000000f00 */
[----:B------:R-:W-:Y:S01]  /*7190*/  IMAD.MOV.U32 R4, RZ, RZ, R152 ;  /* 0x000000ffff047224 */ /* 0x000fe200078e0098 */
[----:B------:R-:W-:Y:S01]  /*71a0*/  UMOV UR36, UR7 ;  /* 0x0000000700247c82 */ /* 0x000fe20008000000 */
[----:B------:R-:W-:-:S05]  /*71b0*/  UMOV UR46, UR40 ;  /* 0x00000028002e7c82 */ /* 0x000fca0008000000 */
.L_x_918:
[----:B------:R-:W-:Y:S01]  /*71c0*/  ULDC UR7, c[0x0][0x9e4] ;  /* 0x0002790000077ab9 */ /* 0x000fe20000000800 */
[----:B------:R-:W-:Y:S01]  /*71d0*/  ULDC UR18, c[0x0][0x9dc] ;  /* 0x0002770000127ab9 */ /* 0x000fe20000000800 */
[----:B------:R-:W-:Y:S02]  /*71e0*/  UISETP.GE.AND UP0, UPT, UR7, 0x1, UPT ;  /* 0x000000010700788c */ /* 0x000fe4000bf06270 */
[----:B------:R-:W-:-:S04]  /*71f0*/  UIADD3 UR18, UR61, -UR18, URZ ;  /* 0x800000123d127290 */ /* 0x000fc8000fffe03f */
[----:B------:R-:W-:-:S13]  /*7200*/  PLOP3.LUT P6, PT, PT, PT, UP0, 0x80, 0x0 ;  /* 0x000000000000781c */ /* 0x000fda0003fcf008 */
[----:B------:R-:W-:Y:S05]  /*7210*/  @!P6 BRA `(.L_x_936) ;  /* 0x000000000044e947 */ /* 0x000fea0003800000 */
        /* <DEDUP_REMOVED lines=10> */
.L_x_937:
[----:B------:R-:W-:-:S11]  /*72c0*/  UISETP.NE.AND UP0, UPT, UR7, 0x1, UPT ;  /* 0x000000010700788c */ /* 0x000fd6000bf05270 */
[----:B------:R-:W-:Y:S02]  /*72d0*/  @UP0 ULDC.64 UR10, c[0x0][0x9e8] ;  /* 0x00027a00000a0ab9 */ /* 0x000fe40000000a00 */
[----:B------:R-:W-:-:S04]  /*72e0*/  UIMAD.WIDE.U32 UR14, UR61, UR10, URZ ;  /* 0x0000000a3d0e72a5 */ /* 0x000fc8000f8e003f */
[----:B------:R-:W-:-:S12]  /*72f0*/  @UP0 USHF.R.U32.HI UR61, URZ, UR11, UR15 ;  /* 0x0000000b3f3d0299 */ /* 0x000fd8000801160f */
.L_x_938:
[----:B------:R-:W-:-:S04]  /*7300*/  UIMAD UR7, UR61, UR7, URZ ;  /* 0x000000073d0772a4 */ /* 0x000fc8000f8e023f */
[----:B------:R-:W-:-:S04]  /*7310*/  UISETP.LT.AND UP0, UPT, UR18, UR7, UPT ;  /* 0x000000071200728c */ /* 0x000fc8000bf01270 */
[----:B------:R-:W-:-:S12]  /*7320*/  USEL UR18, UR18, UR7, !UP0 ;  /* 0x0000000712127287 */ /* 0x000fd8000c000000 */
.L_x_936:
[----:B------:R-:W-:-:S04]  /*7330*/  UIADD3 UR18, UR18, 0x3f, URZ ;  /* 0x0000003f12127890 */ /* 0x000fc8000fffe03f */
[----:B------:R-:W-:-:S04]  /*7340*/  USHF.R.S32.HI UR7, URZ, 0x1f, UR18 ;  /* 0x0000001f3f077899 */ /* 0x000fc80008011412 */
[----:B------:R-:W-:-:S04]  /*7350*/  ULEA.HI UR7, UR7, UR18, URZ, 0x6 ;  /* 0x0000001207077291 */ /* 0x000fc8000f8f303f */
[----:B------:R-:W-:-:S04]  /*7360*/  USHF.R.S32.HI UR7, URZ, 0x6, UR7 ;  /* 0x000000063f077899 */ /* 0x000fc80008011407 */
[----:B------:R-:W-:-:S04]  /*7370*/  UISETP.LT.AND UP0, UPT, UR60, UR7, UPT ;  /* 0x000000073c00728c */ /* 0x000fc8000bf01270 */
[----:B------:R-:W-:-:S06]  /*7380*/  USEL UR40, UR60, UR7, !UP0 ;  /* 0x000000073c287287 */ /* 0x000fcc000c000000 */
[----:B------:R-:W-:-:S13]  /*7390*/  ISETP.GE.AND P2, PT, R23, UR40, PT ;  /* 0x0000002817007c0c */ /* 0x000fda000bf46270 */
[----:B------:R-:W-:Y:S05]  /*73a0*/  @!P2 BRA `(.L_x_939) ;  /* 0x000000200028a947 */ /* 0x000fea0003800000 */
[----:B------:R-:W-:Y:S01]  /*73b0*/  IMAD.MOV.U32 R214, RZ, RZ, R3 ;  /* 0x000000ffffd67224 */ /* 0x000fe200078e0003 */
[----:B------:R-:W-:Y:S01]  /*73c0*/  MOV R215, R4 ;  /* 0x0000000400d77202 */ /* 0x000fe20000000f00 */
[----:B------:R-:W-:Y:S01]  /*73d0*/  UMOV UR39, UR46 ;  /* 0x0000002e00277c82 */ /* 0x000fe20008000000 */
[----:B------:R-:W-:Y:S01]  /*73e0*/  UMOV UR7, UR36 ;  /* 0x0000002400077c82 */ /* 0x000fe20008000000 */
[----:B------:R-:W-:-:S05]  /*73f0*/  ULDC UR41, c[0x0][0x988] ;  /* 0x0002620000297ab9 */ /* 0x000fca0000000800 */
.L_x_948:
[----:B------:R-:W-:-:S04]  /*7400*/  UIADD3 UR36, UR7, 0x1, URZ ;  /* 0x0000000107247890 */ /* 0x000fc8000fffe03f */
[----:B------:R-:W-:-:S04]  /*7410*/  UISETP.NE.AND UP0, UPT, UR36, 0x2, UPT ;  /* 0x000000022400788c */ /* 0x000fc8000bf05270 */
[----:B------:R-:W-:Y:S02]  /*7420*/  USEL UR46, URZ, 0x1, UP0 ;  /* 0x000000013f2e7887 */ /* 0x000fe40008000000 */
[----:B------:R-:W-:Y:S02]  /*7430*/  USEL UR36, UR36, URZ, UP0 ;  /* 0x0000003f24247287 */ /* 0x000fe40008000000 */
[----:B------:R-:W-:Y:S01]  /*7440*/  ULOP3.LUT UR46, UR39, UR46, URZ, 0x3c, !UPT ;  /* 0x0000002e272e7292 */ /* 0x000fe2000f8e3c3f */
[----:B------:R-:W-:Y:S11]  /*7450*/  @!P0 BRA `(.L_x_940) ;  /* 0x0000000000048947 */ /* 0x000ff60003800000 */
[----:B------:R-:W-:Y:S01]  /*7460*/  BPT.TRAP 0x1 ;  /* 0x000000040000795c */ /* 0x000fe20000300000 */
.L_x_940:
[----:B------:R-:W-:Y:S01]  /*7470*/  ULEA UR6, UR36, UR38, 0x3 ;  /* 0x0000002624067291 */ /* 0x000fe2000f8e183f */
[----:B------:R-:W-:-:S05]  /*7480*/  IMAD.U32 R3, RZ, RZ, UR46 ;  /* 0x0000002eff037e24 */ /* 0x000fca000f8e00ff */
[----:B------:R-:W-:-:S04]  /*7490*/  SHF.L.U32 R3, R3, 0x1f, RZ ;  /* 0x0000001f03037819 */ /* 0x000fc800000006ff */
[----:B------:R1:W2:Y:S01]  /*74a0*/  SYNCS.PHASECHK.TRANS64.TRYWAIT P2, [UR6+0x30830], R3 ;  /* 0x03083003ff0075a7 */ /* 0x0002a20008040146 */
[----:B------:R-:W-:Y:S05]  /*74b0*/  @!P0 BRA `(.L_x_941) ;  /* 0x0000000000048947 */ /* 0x000fea0003800000 */
[----:B------:R-:W-:Y:S01]  /*74c0*/  BPT.TRAP 0x1 ;  /* 0x000000040000795c */ /* 0x000fe20000300000 */
.L_x_941:
[----:B--2---:R-:W-:Y:S05]  /*74d0*/  @P2 BRA `(.L_x_942) ;  /* 0x0000000000082947 */ /* 0x004fea0003800000 */
[----:B------:R-:W2:Y:S02]  /*74e0*/  SYNCS.PHASECHK.TRANS64.TRYWAIT P2, [UR6+0x30830], R3 ;  /* 0x03083003ff0075a7 */ /* 0x000ea40008040146 */
[----:B--2---:R-:W-:Y:S05]  /*74f0*/  @!P2 BRA `(.L_x_943) ;  /* 0x000000b40008a947 */ /* 0x004fea0003800000 */
.L_x_942:
[----:B------:R-:W-:Y:S01]  /*7500*/  R2UR UR56, R18 ;  /* 0x00000000123872ca */ /* 0x000fe200000e0000 */
[----:B------:R-:W-:Y:S01]  /*7510*/  ULEA UR6, UR36, UR37, 0xb ;  /* 0x0000002524067291 */ /* 0x000fe2000f8e583f */
[----:B------:R-:W-:Y:S01]  /*7520*/  R2UR UR57, R19 ;  /* 0x00000000133972ca */ /* 0x000fe200000e0000 */
[----:B------:R-:W-:Y:S01]  /*7530*/  WARPGROUP.ARRIVE ;  /* 0x00000000000079c5 */ /* 0x000fe20000000000 */
        /* <DEDUP_REMOVED lines=221> */
.L_x_944:
[----:B------:R-:W-:Y:S01]  /*8310*/  ULEA UR14, UR7, UR38, 0x3 ;  /* 0x00000026070e7291 */ /* 0x000fe2000f8e183f */
[----:B------:R-:W-:-:S05]  /*8320*/  IMAD.U32 R0, RZ, RZ, UR39 ;  /* 0x00000027ff007e24 */ /* 0x000fca000f8e00ff */
[----:B------:R-:W-:-:S04]  /*8330*/  SHF.L.U32 R0, R0, 0x1f, RZ ;  /* 0x0000001f00007819 */ /* 0x000fc800000006ff */
[----:B------:R3:W4:Y:S01]  /*8340*/  SYNCS.PHASECHK.TRANS64.TRYWAIT P2, [UR14+0x30850], R0 ;  /* 0x03085000ff0075a7 */ /* 0x000722000804014e */
[----:B------:R-:W-:Y:S05]  /*8350*/  @!P0 BRA `(.L_x_945) ;  /* 0x0000000000048947 */ /* 0x000fea0003800000 */
[----:B------:R-:W-:Y:S01]  /*8360*/  BPT.TRAP 0x1 ;  /* 0x000000040000795c */ /* 0x000fe20000300000 */
.L_x_945:
[----:B----4-:R-:W-:Y:S05]  /*8370*/  @P2 BRA `(.L_x_946) ;  /* 0x0000000000082947 */ /* 0x010fea0003800000 */
[----:B------:R-:W4:Y:S02]  /*8380*/  SYNCS.PHASECHK.TRANS64.TRYWAIT P2, [UR14+0x30850], R0 ;  /* 0x03085000ff0075a7 */ /* 0x000f24000804014e */
[----:B----4-:R-:W-:Y:S05]  /*8390*/  @!P2 BRA `(.L_x_947) ;  /* 0x000000a40078a947 */ /* 0x010fea0003800000 */
.L_x_946:
[----:B------:R-:W-:Y:S01]  /*83a0*/  UIADD3 UR6, UR38, 0x400, URZ ;  /* 0x0000040026067890 */ /* 0x000fe2000fffe03f */
[----:B------:R-:W-:Y:S01]  /*83b0*/  WARPGROUP.ARRIVE ;  /* 0x00000000000079c5 */ /* 0x000fe20000000000 */
[----:B------:R-:W-:Y:S01]  /*83c0*/  ULDC UR11, c[0x0][0x9d8] ;  /* 0x00027600000b7ab9 */ /* 0x000fe20000000800 */
[----:B------:R-:W-:Y:S01]  /*83d0*/  ISETP.GT.AND P2, PT, R23, UR40, PT ;  /* 0x0000002817007c0c */ /* 0x000fe2000bf44270 */
[----:B------:R-:W-:Y:S01]  /*83e0*/  USHF.R.U32.HI UR6, URZ, 0x4, UR6 ;  /* 0x000000043f067899 */ /* 0x000fe20008011606 */
[----:B------:R-:W-:Y:S01]  /*83f0*/  FMUL.FTZ R2, R152, UR11 ;  /* 0x0000000b98027c20 */ /* 0x000fe20008410000 */
[----:B-12---:R-:W-:Y:S01]  /*8400*/  FMUL.FTZ R3, R153, UR11 ;  /* 0x0000000b99037c20 */ /* 0x006fe20008410000 */
[----:B------:R-:W-:Y:S01]  /*8410*/  FMUL.FTZ R216, R173, UR11 ;  /* 0x0000000badd87c20 */ /* 0x000fe20008410000 */
[----:B------:R-:W-:Y:S01]  /*8420*/  ULOP3.LUT UR6, UR6, 0x3fff, URZ, 0xc0, !UPT ;  /* 0x00003fff06067892 */ /* 0x000fe2000f8ec03f */
[----:B------:R-:W-:Y:S01]  /*8430*/  FMUL.FTZ R173, R180, UR11 ;  /* 0x0000000bb4ad7c20 */ /* 0x000fe20008410000 */
[----:B------:R-:W-:Y:S01]  /*8440*/  FMUL.FTZ R152, R155, UR11 ;  /* 0x0000000b9b987c20 */ /* 0x000fe20008410000 */
[----:B------:R-:W3:Y:S01]  /*8450*/  MUFU.TANH R2, R2 ;  /* 0x0000000200027308 */ /* 0x000ee20000002400 */
[----:B------:R-:W-:Y:S01]  /*8460*/  ULOP3.LUT UR6, UR6, 0x2000000, URZ, 0xfc, !UPT ;  /* 0x0200000006067892 */ /* 0x000fe2000f8efc3f */
[----:B------:R-:W-:Y:S01]  /*8470*/  FMUL.FTZ R155, R159, UR11 ;  /* 0x0000000b9f9b7c20 */ /* 0x000fe20008410000 */
[----:B------:R-:W-:Y:S01]  /*8480*/  FMUL.FTZ R153, R154, UR11 ;  /* 0x0000000b9a997c20 */ /* 0x000fe20008410000 */
[----:B------:R-:W-:Y:S01]  /*8490*/  FMUL.FTZ R154, R158, UR11 ;  /* 0x0000000b9e9a7c20 */ /* 0x000fe20008410000 */
[----:B------:R-:W-:Y:S01]  /*84a0*/  ULEA UR10, UR7, UR6, 0xb ;  /* 0x00000006070a7291 */ /* 0x000fe2000f8e583f */
[----:B------:R-:W-:Y:S01]  /*84b0*/  FMUL.FTZ R158, R166, UR11 ;  /* 0x0000000ba69e7c20 */ /* 0x000fe20008410000 */
[----:B------:R-:W-:Y:S01]  /*84c0*/  FMUL.FTZ R166, R182, UR11 ;  /* 0x0000000bb6a67c20 */ /* 0x000fe20008410000 */
[----:B------:R-:W-:Y:S01]  /*84d0*/  UMOV UR7, 0x40000040 ;  /* 0x4000004000077882 */ /* 0x000fe20000000000 */
[----:B------:R-:W1:Y:S01]  /*84e0*/  MUFU.TANH R3, R3 ;  /* 0x0000000300037308 */ /* 0x000e620000002400 */
[----:B------:R-:W-:Y:S01]  /*84f0*/  UMOV UR39, UR46 ;  /* 0x0000002e00277c82 */ /* 0x000fe20008000000 */
[----:B------:R-:W-:Y:S01]  /*8500*/  VIADD R23, R23, 0xffffffff ;  /* 0xffffffff17177836 */ /* 0x000fe20000000000 */
[----:B------:R-:W-:-:S02]  /*8510*/  UMOV UR6, UR10 ;  /* 0x0000000a00067c82 */ /* 0x000fc40008000000 */
[----:B------:R-:W-:Y:S01]  /*8520*/  HGMMA.64x256x16.F32 R24, R196, gdesc[UR4].tnspB, R24, gsb0 ;  /* 0x43e00004c4187df0 */ /* 0x000fe20008000818 */
[----:B------:R-:W-:Y:S01]  /*8530*/  UIADD3 UR6, UR10, 0x80, URZ ;  /* 0x000000800a067890 */ /* 0x000fe2000fffe03f */
[----:B------:R-:W-:Y:S01]  /*8540*/  UMOV UR7, 0x40000040 ;  /* 0x4000004000077882 */ /* 0x000fe20000000000 */
[----:B---3--:R-:W-:Y:S01]  /*8550*/  FMNMX.FTZ R0, R2, R215, !PT ;  /* 0x000000d702007209 */ /* 0x008fe20007810000 */
        /* <DEDUP_REMOVED lines=16> */
[----:B------:R-:W-:Y:S01]  /*8660*/  UIADD3 UR6, UR10, 0x100, URZ ;  /* 0x000001000a067890 */ /* 0x000fe2000fffe03f */
[----:B------:R-:W-:Y:S01]  /*8670*/  MUFU.TANH R196, R196 ;  /* 0x000000c400c47308 */ /* 0x000fe20000002400 */
[----:B------:R-:W-:Y:S01]  /*8680*/  UMOV UR7, 0x40000040 ;  /* 0x4000004000077882 */ /* 0x000fe20000000000 */
[----:B------:R-:W-:Y:S01]  /*8690*/  FMUL.FTZ R172, R176, UR11 ;  /* 0x0000000bb0ac7c20 */ /* 0x000fe20008410000 */
[----:B------:R-:W-:Y:S01]  /*86a0*/  FMUL.FTZ R176, R177, UR11 ;  /* 0x0000000bb1b07c20 */ /* 0x000fe20008410000 */
[----:B------:R-:W-:Y:S01]  /*86b0*/  FMUL.FTZ R168, R181, UR11 ;  /* 0x0000000bb5a87c20 */ /* 0x000fe20008410000 */
[----:B------:R-:W-:Y:S01]  /*86c0*/  UIADD3 UR10, UR10, 0x180, URZ ;  /* 0x000001800a0a7890 */ /* 0x000fe2000fffe03f */
[----:B------:R-:W-:Y:S01]  /*86d0*/  FMUL.FTZ R164, R178, UR11 ;  /* 0x0000000bb2a47c20 */ /* 0x000fe20008410000 */
[----:B------:R-:W-:Y:S01]  /*86e0*/  FMUL.FTZ R165, R179, UR11 ;  /* 0x0000000bb3a57c20 */ /* 0x000fe20008410000 */
        /* <DEDUP_REMOVED lines=15> */
[----:B-1----:R-:W-:Y:S01]  /*87e0*/  FMNMX.FTZ R157, R3, R0, !PT ;  /* 0x00000000039d7209 */ /* 0x002fe20007810000 */
[----:B------:R-:W-:Y:S01]  /*87f0*/  HGMMA.64x256x16.F32 R24, R188, gdesc[UR4].tnspB, R24, gsb0 ;  /* 0x43e00004bc187df0 */ /* 0x000fe20008000818 */
[----:B------:R-:W1:Y:S01]  /*8800*/  MUFU.TANH R192, R192 ;  /* 0x000000c000c07308 */ /* 0x000e620000002400 */
[----:B------:R-:W-:Y:S01]  /*8810*/  FMUL.FTZ R156, R162, UR11 ;  /* 0x0000000ba29c7c20 */ /* 0x000fe20008410000 */
[----:B------:R-:W-:Y:S01]  /*8820*/  FMUL.FTZ R160, R170, UR11 ;  /* 0x0000000baaa07c20 */ /* 0x000fe20008410000 */
[----:B------:R-:W-:Y:S01]  /*8830*/  FMUL.FTZ R161, R171, UR11 ;  /* 0x0000000baba17c20 */ /* 0x000fe20008410000 */
[----:B------:R-:W-:Y:S01]  /*8840*/  FMUL.FTZ R162, R174, UR11 ;  /* 0x0000000baea27c20 */ /* 0x000fe20008410000 */
[----:B------:R-:W-:Y:S01]  /*8850*/  UMOV UR6, UR41 ;  /* 0x0000002900067c82 */ /* 0x000fe20008000000 */
[----:B------:R-:W-:-:S02]  /*8860*/  UMOV UR7, UR36 ;  /* 0x0000002400077c82 */ /* 0x000fc40008000000 */
[----:B------:R-:W2:Y:S08]  /*8870*/  MUFU.TANH R193, R193 ;  /* 0x000000c100c17308 */ /* 0x000eb00000002400 */
[----:B------:R-:W3:Y:S01]  /*8880*/  MUFU.TANH R194, R194 ;  /* 0x000000c200c27308 */ /* 0x000ee20000002400 */
[----:B-1----:R-:W-:-:S07]  /*8890*/  FMNMX.FTZ R0, R192, R157, !PT ;  /* 0x0000009dc0007209 */ /* 0x002fce0007810000 */
[----:B------:R-:W1:Y:S01]  /*88a0*/  MUFU.TANH R195, R195 ;  /* 0x000000c300c37308 */ /* 0x000e620000002400 */
[----:B--2---:R-:W-:-:S07]  /*88b0*/  FMNMX.FTZ R157, R193, R0, !PT ;  /* 0x00000000c19d7209 */ /* 0x004fce0007810000 */
[----:B------:R-:W2:Y:S01]  /*88c0*/  MUFU.TANH R156, R156 ;  /* 0x0000009c009c7308 */ /* 0x000ea20000002400 */
[----:B---3--:R-:W-:-:S07]  /*88d0*/  FMNMX.FTZ R0, R194, R157, !PT ;  /* 0x0000009dc2007209 */ /* 0x008fce0007810000 */
[----:B------:R-:W-:Y:S01]  /*88e0*/  MUFU.TANH R160, R160 ;  /* 0x000000a000a07308 */ /* 0x000fe20000002400 */
[----:B-1----:R-:W-:-:S04]  /*88f0*/  FMNMX.FTZ R157, R195, R0, !PT ;  /* 0x00000000c39d7209 */ /* 0x002fc80007810000 */
[----:B------:R-:W-:-:S03]  /*8900*/  FMNMX.FTZ R0, R196, R157, !PT ;  /* 0x0000009dc4007209 */ /* 0x000fc60007810000 */
[----:B------:R-:W-:Y:S01]  /*8910*/  MUFU.TANH R161, R161 ;  /* 0x000000a100a17308 */ /* 0x000fe20000002400 */
[----:B------:R-:W-:-:S04]  /*8920*/  FMNMX.FTZ R0, R199, R0, !PT ;  /* 0x00000000c7007209 */ /* 0x000fc80007810000 */
[----:B------:R-:W-:-:S03]  /*8930*/  FMNMX.FTZ R157, R197, R0, !PT ;  /* 0x00000000c59d7209 */ /* 0x000fc60007810000 */
[----:B------:R-:W-:Y:S01]  /*8940*/  MUFU.TANH R162, R162 ;  /* 0x000000a200a27308 */ /* 0x000fe20000002400 */
[----:B------:R-:W-:-:S04]  /*8950*/  FMNMX.FTZ R0, R198, R157, !PT ;  /* 0x0000009dc6007209 */ /* 0x000fc80007810000 */
[----:B------:R-:W-:-:S04]  /*8960*/  FMNMX.FTZ R157, R169, R0, !PT ;  /* 0x00000000a99d7209 */ /* 0x000fc80007810000 */
[----:B------:R-:W-:-:S04]  /*8970*/  FMNMX.FTZ R157, R216, R157, !PT ;  /* 0x0000009dd89d7209 */ /* 0x000fc80007810000 */
[----:B------:R-:W-:Y:S01]  /*8980*/  FMNMX.FTZ R159, R172, R157, !PT ;  /* 0x0000009dac9f7209 */ /* 0x000fe20007810000 */
[----:B------:R-:W-:-:S03]  /*8990*/  FMUL.FTZ R157, R163, UR11 ;  /* 0x0000000ba39d7c20 */ /* 0x000fc60008410000 */
[----:B------:R-:W-:-:S03]  /*89a0*/  FMNMX.FTZ R0, R176, R159, !PT ;  /* 0x0000009fb0007209 */ /* 0x000fc60007810000 */
[----:B------:R-:W1:Y:S01]  /*89b0*/  MUFU.TANH R157, R157 ;  /* 0x0000009d009d7308 */ /* 0x000e620000002400 */
[----:B------:R-:W-:-:S04]  /*89c0*/  FMNMX.FTZ R159, R173, R0, !PT ;  /* 0x00000000ad9f7209 */ /* 0x000fc80007810000 */
[----:B------:R-:W-:Y:S01]  /*89d0*/  FMNMX.FTZ R0, R168, R159, !PT ;  /* 0x0000009fa8007209 */ /* 0x000fe20007810000 */
[----:B------:R-:W-:Y:S01]  /*89e0*/  FMUL.FTZ R159, R167, UR11 ;  /* 0x0000000ba79f7c20 */ /* 0x000fe20008410000 */
[----:B------:R-:W-:-:S03]  /*89f0*/  FMNMX.FTZ R167, R153, R214, !PT ;  /* 0x000000d699a77209 */ /* 0x000fc60007810000 */
[----:B------:R-:W3:Y:S01]  /*8a00*/  SHFL.BFLY PT, R163, R0, 0x2, 0x1f ;  /* 0x0c401f0000a37f89 */ /* 0x000ee200000e0000 */
[----:B------:R-:W-:Y:S01]  /*8a10*/  FMNMX.FTZ R167, R152, R167, !PT ;  /* 0x000000a798a77209 */ /* 0x000fe20007810000 */
[----:B------:R-:W4:Y:S01]  /*8a20*/  MUFU.TANH R159, R159 ;  /* 0x0000009f009f7308 */ /* 0x000f220000002400 */
[----:B---3--:R-:W-:Y:S01]  /*8a30*/  FMNMX.FTZ R4, R0, R163, !PT ;  /* 0x000000a300047209 */ /* 0x008fe20007810000 */
[----:B------:R-:W-:Y:S01]  /*8a40*/  FMUL.FTZ R163, R175, UR11 ;  /* 0x0000000bafa37c20 */ /* 0x000fe20008410000 */
[----:B------:R-:W-:Y:S01]  /*8a50*/  FMNMX.FTZ R0, R154, R167, !PT ;  /* 0x000000a79a007209 */ /* 0x000fe20007810000 */
[----:B------:R-:W-:Y:S01]  /*8a60*/  FMUL.FTZ R167, R183, UR11 ;  /* 0x0000000bb7a77c20 */ /* 0x000fe20008410000 */
[----:B------:R-:W-:Y:S01]  /*8a70*/  UMOV UR11, 0x40000040 ;  /* 0x40000040000b7882 */ /* 0x000fe20000000000 */
[----:B------:R-:W3:Y:S01]  /*8a80*/  SHFL.BFLY PT, R175, R4, 0x1, 0x1f ;  /* 0x0c201f0004af7f89 */ /* 0x000ee200000e0000 */
[----:B------:R-:W-:Y:S01]  /*8a90*/  FMNMX.FTZ R171, R155, R0, !PT ;  /* 0x000000009bab7209 */ /* 0x000fe20007810000 */
[----:B------:R-:W5:Y:S03]  /*8aa0*/  MUFU.TANH R163, R163 ;  /* 0x000000a300a37308 */ /* 0x000f660000002400 */
[----:B--2---:R-:W-:-:S04]  /*8ab0*/  FMNMX.FTZ R0, R156, R171, !PT ;  /* 0x000000ab9c007209 */ /* 0x004fc80007810000 */
[----:B-1----:R-:W-:Y:S01]  /*8ac0*/  FMNMX.FTZ R171, R157, R0, !PT ;  /* 0x000000009dab7209 */ /* 0x002fe20007810000 */
[----:B------:R-:W1:Y:S01]  /*8ad0*/  MUFU.TANH R167, R167 ;  /* 0x000000a700a77308 */ /* 0x000e620000002400 */
[----:B---3--:R-:W-:-:S05]  /*8ae0*/  FMNMX.FTZ R4, R4, R175, !PT ;  /* 0x000000af04047209 */ /* 0x008fca0007810000 */
[C---:B------:R-:W-:Y:S01]  /*8af0*/  FADD.FTZ R170, -R4.reuse, R215 ;  /* 0x000000d704aa7221 */ /* 0x040fe20000010100 */
[----:B------:R-:W-:Y:S01]  /*8b00*/  FMUL.FTZ R183, R4, UR6 ;  /* 0x0000000604b77c20 */ /* 0x000fe20008410000 */
[----:B------:R-:W-:Y:S02]  /*8b10*/  MOV R215, R4 ;  /* 0x0000000400d77202 */ /* 0x000fe40000000f00 */
[----:B------:R-:W-:Y:S01]  /*8b20*/  FMUL.FTZ R0, R170, UR6 ;  /* 0x00000006aa007c20 */ /* 0x000fe20008410000 */
[----:B------:R-:W-:Y:S01]  /*8b30*/  FMNMX.FTZ R170, R158, R171, !PT ;  /* 0x000000ab9eaa7209 */ /* 0x000fe20007810000 */
[--C-:B------:R-:W-:Y:S01]  /*8b40*/  FFMA.FTZ R177, R2, UR6, -R183.reuse ;  /* 0x0000000602b17c23 */ /* 0x100fe200080108b7 */
[--C-:B------:R-:W-:Y:S01]  /*8b50*/  FFMA.FTZ R174, R192, UR6, -R183.reuse ;  /* 0x00000006c0ae7c23 */ /* 0x100fe200080108b7 */
[--C-:B------:R-:W-:Y:S01]  /*8b60*/  FFMA.FTZ R179, R199, UR6, -R183.reuse ;  /* 0x00000006c7b37c23 */ /* 0x100fe200080108b7 */
[----:B----4-:R-:W-:Y:S01]  /*8b70*/  FMNMX.FTZ R171, R159, R170, !PT ;  /* 0x000000aa9fab7209 */ /* 0x010fe20007810000 */
[--C-:B------:R-:W-:Y:S01]  /*8b80*/  FFMA.FTZ R170, R3, UR6, -R183.reuse ;  /* 0x0000000603aa7c23 */ /* 0x100fe200080108b7 */
[----:B------:R-:W-:Y:S01]  /*8b90*/  MUFU.EX2 R0, R0 ;  /* 0x0000000000007308 */ /* 0x000fe20000000800 */
[--C-:B------:R-:W-:Y:S01]  /*8ba0*/  FFMA.FTZ R192, R194, UR6, -R183.reuse ;  /* 0x00000006c2c07c23 */ /* 0x100fe200080108b7 */
[----:B------:R-:W-:Y:S01]  /*8bb0*/  FMNMX.FTZ R2, R160, R171, !PT ;  /* 0x000000aba0027209 */ /* 0x000fe20007810000 */
[--C-:B------:R-:W-:Y:S01]  /*8bc0*/  FFMA.FTZ R194, R196, UR6, -R183.reuse ;  /* 0x00000006c4c27c23 */ /* 0x100fe200080108b7 */
[----:B------:R-:W-:-:S02]  /*8bd0*/  FFMA.FTZ R181, R198, UR6, -R183 ;  /* 0x00000006c6b57c23 */ /* 0x000fc400080108b7 */
[----:B------:R-:W-:Y:S02]  /*8be0*/  FMNMX.FTZ R175, R161, R2, !PT ;  /* 0x00000002a1af7209 */ /* 0x000fe40007810000 */
[----:B------:R2:W-:Y:S02]  /*8bf0*/  MUFU.EX2 R171, R177 ;  /* 0x000000b100ab7308 */ /* 0x0005e40000000800 */
[----:B------:R-:W-:Y:S01]  /*8c00*/  FMNMX.FTZ R2, R162, R175, !PT ;  /* 0x000000afa2027209 */ /* 0x000fe20007810000 */
[----:B------:R-:W-:-:S03]  /*8c10*/  FFMA.FTZ R175, R193, UR6, -R183 ;  /* 0x00000006c1af7c23 */ /* 0x000fc600080108b7 */
[----:B-----5:R-:W-:Y:S02]  /*8c20*/  FMNMX.FTZ R3, R163, R2, !PT ;  /* 0x00000002a3037209 */ /* 0x020fe40007810000 */
[----:B------:R-:W3:Y:S01]  /*8c30*/  MUFU.EX2 R170, R170 ;  /* 0x000000aa00aa7308 */ /* 0x000ee20000000800 */
[----:B--2---:R-:W-:Y:S01]  /*8c40*/  FFMA.FTZ R177, R195, UR6, -R183 ;  /* 0x00000006c3b17c23 */ /* 0x004fe200080108b7 */
[----:B------:R-:W-:-:S04]  /*8c50*/  FMNMX.FTZ R2, R164, R3, !PT ;  /* 0x00000003a4027209 */ /* 0x000fc80007810000 */
[----:B------:R-:W-:Y:S02]  /*8c60*/  FMNMX.FTZ R3, R165, R2, !PT ;  /* 0x00000002a5037209 */ /* 0x000fe40007810000 */
[----:B------:R-:W-:Y:S02]  /*8c70*/  MUFU.EX2 R174, R174 ;  /* 0x000000ae00ae7308 */ /* 0x000fe40000000800 */
[----:B------:R-:W-:-:S04]  /*8c80*/  FMNMX.FTZ R2, R166, R3, !PT ;  /* 0x00000003a6027209 */ /* 0x000fc80007810000 */
[----:B-1----:R-:W-:Y:S02]  /*8c90*/  FMNMX.FTZ R2, R167, R2, !PT ;  /* 0x00000002a7027209 */ /* 0x002fe40007810000 */
[----:B------:R-:W1:Y:S01]  /*8ca0*/  MUFU.EX2 R175, R175 ;  /* 0x000000af00af7308 */ /* 0x000e620000000800 */
[----:B---3--:R-:W-:Y:S02]  /*8cb0*/  F2FP.F16.F32.PACK_AB R196, R170, R171 ;  /* 0x000000abaac4723e */ /* 0x008fe400000000ff */
[----:B------:R-:W2:Y:S05]  /*8cc0*/  SHFL.BFLY PT, R3, R2, 0x2, 0x1f ;  /* 0x0c401f0002037f89 */ /* 0x000eaa00000e0000 */
[----:B------:R-:W-:Y:S08]  /*8cd0*/  MUFU.EX2 R192, R192 ;  /* 0x000000c000c07308 */ /* 0x000ff00000000800 */
[----:B------:R-:W-:Y:S01]  /*8ce0*/  MUFU.EX2 R177, R177 ;  /* 0x000000b100b17308 */ /* 0x000fe20000000800 */
[----:B-1----:R-:W-:-:S07]  /*8cf0*/  F2FP.F16.F32.PACK_AB R198, R175, R174 ;  /* 0x000000aeafc6723e */ /* 0x002fce00000000ff */
[----:B------:R-:W-:Y:S01]  /*8d00*/  MUFU.EX2 R194, R194 ;  /* 0x000000c200c27308 */ /* 0x000fe20000000800 */
[----:B--2---:R-:W-:-:S05]  /*8d10*/  FMNMX.FTZ R3, R2, R3, !PT ;  /* 0x0000000302037209 */ /* 0x004fca0007810000 */
[----:B------:R-:W1:Y:S02]  /*8d20*/  SHFL.BFLY PT, R2, R3, 0x1, 0x1f ;  /* 0x0c201f0003027f89 */ /* 0x000e6400000e0000 */
[----:B------:R-:W-:Y:S08]  /*8d30*/  MUFU.EX2 R179, R179 ;  /* 0x000000b300b37308 */ /* 0x000ff00000000800 */
[----:B------:R-:W-:Y:S01]  /*8d40*/  MUFU.EX2 R181, R181 ;  /* 0x000000b500b57308 */ /* 0x000fe20000000800 */
[----:B-1----:R-:W-:-:S05]  /*8d50*/  FMNMX.FTZ R3, R3, R2, !PT ;  /* 0x0000000203037209 */ /* 0x002fca0007810000 */
[----:B------:R-:W-:Y:S01]  /*8d60*/  FADD.FTZ R2, -R3, R214 ;  /* 0x000000d603027221 */ /* 0x000fe20000010100 */
[----:B------:R-:W-:-:S03]  /*8d70*/  IMAD.MOV.U32 R214, RZ, RZ, R3 ;  /* 0x000000ffffd67224 */ /* 0x000fc600078e0003 */
[----:B------:R-:W-:-:S06]  /*8d80*/  FMUL.FTZ R2, R2, UR6 ;  /* 0x0000000602027c20 */ /* 0x000fcc0008410000 */
[----:B------:R-:W-:Y:S01]  /*8d90*/  MUFU.EX2 R2, R2 ;  /* 0x0000000200027308 */ /* 0x000fe20000000800 */
[----:B------:R-:W-:Y:S02]  /*8da0*/  WARPGROUP.DEPBAR.LE gsb0, 0x0 ;  /* 0x00008000000079c5 */ /* 0x000fe40000010000 */
[----:B------:R-:W-:Y:S01]  /*8db0*/  WARPGROUP.ARRIVE ;  /* 0x00000000000079c5 */ /* 0x000fe20000000000 */
[--C-:B------:R-:W-:Y:S01]  /*8dc0*/  FFMA.FTZ R188, R197, UR6, -R183.reuse ;  /* 0x00000006c5bc7c23 */ /* 0x100fe200080108b7 */
[--C-:B------:R-:W-:Y:S01]  /*8dd0*/  FFMA.FTZ R190, R169, UR6, -R183.reuse ;  /* 0x00000006a9be7c23 */ /* 0x100fe200080108b7 */
[----:B------:R-:W-:-:S03]  /*8de0*/  FFMA.FTZ R169, R216, UR6, -R183 ;  /* 0x00000006d8a97c23 */ /* 0x000fc600080108b7 */
[----:B------:R-:W-:Y:S01]  /*8df0*/  HGMMA.64x256x16.F32 R24, R184, gdesc[UR8].tnspB, R24, gsb0 ;  /* 0x43e00008b8187df0 */ /* 0x000fe20008000818 */
[----:B------:R-:W-:Y:S08]  /*8e00*/  MUFU.EX2 R188, R188 ;  /* 0x000000bc00bc7308 */ /* 0x000ff00000000800 */
[----:B------:R-:W-:Y:S08]  /*8e10*/  MUFU.EX2 R190, R190 ;  /* 0x000000be00be7308 */ /* 0x000ff00000000800 */
[----:B------:R-:W-:Y:S01]  /*8e20*/  MUFU.EX2 R169, R169 ;  /* 0x000000a900a97308 */ /* 0x000fe20000000800 */
[----:B------:R-:W-:-:S02]  /*8e30*/  WARPGROUP.DEPBAR.LE gsb0, 0x0 ;  /* 0x00008000000079c5 */ /* 0x000fc40000010000 */
[--C-:B------:R-:W-:Y:S01]  /*8e40*/  FFMA.FTZ R186, R173, UR6, -R183.reuse ;  /* 0x00000006adba7c23 */ /* 0x100fe200080108b7 */
[--C-:B------:R-:W-:Y:S01]  /*8e50*/  FFMA.FTZ R173, R168, UR6, -R183.reuse ;  /* 0x00000006a8ad7c23 */ /* 0x100fe200080108b7 */
[----:B------:R-:W-:Y:S01]  /*8e60*/  FMUL.FTZ R168, R3, UR6 ;  /* 0x0000000603a87c20 */ /* 0x000fe20008410000 */
[--C-:B------:R-:W-:Y:S01]  /*8e70*/  FFMA.FTZ R184, R172, UR6, -R183.reuse ;  /* 0x00000006acb87c23 */ /* 0x100fe200080108b7 */
[----:B------:R-:W-:Y:S02]  /*8e80*/  FFMA.FTZ R185, R176, UR6, -R183 ;  /* 0x00000006b0b97c23 */ /* 0x000fe400080108b7 */
[--C-:B------:R-:W-:Y:S01]  /*8e90*/  FFMA.FTZ R197, R153, UR6, -R168.reuse ;  /* 0x0000000699c57c23 */ /* 0x100fe200080108a8 */
[----:B------:R-:W-:Y:S01]  /*8ea0*/  MOV R153, UR36 ;  /* 0x0000002400997c02 */ /* 0x000fe20008000f00 */
[--C-:B------:R-:W-:Y:S01]  /*8eb0*/  FFMA.FTZ R152, R152, UR6, -R168.reuse ;  /* 0x0000000698987c23 */ /* 0x100fe200080108a8 */
[--C-:B------:R-:W-:Y:S01]  /*8ec0*/  FFMA.FTZ R199, R154, UR6, -R168.reuse ;  /* 0x000000069ac77c23 */ /* 0x100fe200080108a8 */
[--C-:B------:R-:W-:Y:S01]  /*8ed0*/  FFMA.FTZ R154, R155, UR6, -R168.reuse ;  /* 0x000000069b9a7c23 */ /* 0x100fe200080108a8 */
[----:B------:R-:W-:Y:S01]  /*8ee0*/  @!P1 LEA R153, R153, UR38, 0x3 ;  /* 0x0000002699999c11 */ /* 0x000fe2000f8e18ff */
[----:B------:R-:W1:Y:S01]  /*8ef0*/  MUFU.EX2 R197, R197 ;  /* 0x000000c500c57308 */ /* 0x000e620000000800 */
[--C-:B------:R-:W-:Y:S01]  /*8f00*/  FFMA.FTZ R193, R156, UR6, -R168.reuse ;  /* 0x000000069cc17c23 */ /* 0x100fe200080108a8 */
[--C-:B------:R-:W-:Y:S01]  /*8f10*/  FFMA.FTZ R156, R157, UR6, -R168.reuse ;  /* 0x000000069d9c7c23 */ /* 0x100fe200080108a8 */
[----:B------:R-:W-:Y:S01]  /*8f20*/  FFMA.FTZ R195, R158, UR6, -R168 ;  /* 0x000000069ec37c23 */ /* 0x000fe200080108a8 */
[----:B------:R-:W-:-:S02]  /*8f30*/  @!P1 VIADD R153, R153, 0x30840 ;  /* 0x0003084099999836 */ /* 0x000fc40000000000 */
[--C-:B------:R-:W-:Y:S01]  /*8f40*/  FFMA.FTZ R158, R159, UR6, -R168.reuse ;  /* 0x000000069f9e7c23 */ /* 0x100fe200080108a8 */
[--C-:B------:R-:W-:Y:S01]  /*8f50*/  FFMA.FTZ R191, R162, UR6, -R168.reuse ;  /* 0x00000006a2bf7c23 */ /* 0x100fe200080108a8 */
[--C-:B------:R-:W-:Y:S01]  /*8f60*/  FFMA.FTZ R189, R160, UR6, -R168.reuse ;  /* 0x00000006a0bd7c23 */ /* 0x100fe200080108a8 */
[----:B------:R-:W2:Y:S01]  /*8f70*/  MUFU.EX2 R152, R152 ;  /* 0x0000009800987308 */ /* 0x000ea20000000800 */
[----:B------:R-:W-:Y:S01]  /*8f80*/  @!P1 PRMT R153, RZ, 0x654, R153 ;  /* 0x00000654ff999816 */ /* 0x000fe20000000099 */
[--C-:B------:R-:W-:Y:S01]  /*8f90*/  FFMA.FTZ R160, R161, UR6, -R168.reuse ;  /* 0x00000006a1a07c23 */ /* 0x100fe200080108a8 */
[----:B------:R-:W-:Y:S02]  /*8fa0*/  IMAD.U32 R155, RZ, RZ, UR14 ;  /* 0x0000000eff9b7e24 */ /* 0x000fe4000f8e00ff */
[--C-:B------:R-:W-:Y:S01]  /*8fb0*/  FFMA.FTZ R163, R163, UR6, -R168.reuse ;  /* 0x00000006a3a37c23 */ /* 0x100fe200080108a8 */
[----:B------:R3:W-:Y:S01]  /*8fc0*/  @!P1 SYNCS.ARRIVE.TRANS64.RED.A1T0 RZ, [R153+URZ], RZ ;  /* 0x000000ff99ff99a7 */ /* 0x0007e2000810043f */
[--C-:B------:R-:W-:Y:S01]  /*8fd0*/  FFMA.FTZ R164, R164, UR6, -R168.reuse ;  /* 0x00000006a4a47c23 */ /* 0x100fe200080108a8 */
[--C-:B------:R-:W-:Y:S01]  /*8fe0*/  FFMA.FTZ R165, R165, UR6, -R168.reuse ;  /* 0x00000006a5a57c23 */ /* 0x100fe200080108a8 */
[----:B------:R-:W4:Y:S01]  /*8ff0*/  MUFU.EX2 R199, R199 ;  /* 0x000000c700c77308 */ /* 0x000f220000000800 */
[----:B-1----:R-:W-:Y:S01]  /*9000*/  FFMA.FTZ R7, R2, R7, R197 ;  /* 0x0000000702077223 */ /* 0x002fe200000100c5 */
[----:B------:R-:W-:Y:S01]  /*9010*/  @!P1 IADD3 R155, R155, 0x30860, RZ ;  /* 0x000308609b9b9810 */ /* 0x000fe20007ffe0ff */
[--C-:B------:R-:W-:Y:S01]  /*9020*/  FFMA.FTZ R166, R166, UR6, -R168.reuse ;  /* 0x00000006a6a67c23 */ /* 0x100fe200080108a8 */
[----:B------:R-:W-:Y:S01]  /*9030*/  FFMA.FTZ R167, R167, UR6, -R168 ;  /* 0x00000006a7a77c23 */ /* 0x000fe200080108a8 */
[----:B---3--:R-:W-:Y:S01]  /*9040*/  FFMA.FTZ R153, R0, R20, R171 ;  /* 0x0000001400997223 */ /* 0x008fe200000100ab */
[----:B------:R-:W-:-:S02]  /*9050*/  @!P1 PRMT R155, RZ, 0x654, R155 ;  /* 0x00000654ff9b9816 */ /* 0x000fc4000000009b */
[----:B------:R-:W1:Y:S01]  /*9060*/  MUFU.EX2 R154, R154 ;  /* 0x0000009a009a7308 */ /* 0x000e620000000800 */
[----:B------:R-:W-:Y:S01]  /*9070*/  FADD.FTZ R153, R170, R153 ;  /* 0x00000099aa997221 */ /* 0x000fe20000010000 */
[C---:B--2---:R-:W-:Y:S01]  /*9080*/  FADD.FTZ R20, R152.reuse, R7 ;  /* 0x0000000798147221 */ /* 0x044fe20000010000 */
[----:B------:R2:W-:Y:S01]  /*9090*/  @!P1 SYNCS.ARRIVE.TRANS64.RED.A1T0 RZ, [R155+URZ], RZ ;  /* 0x000000ff9bff99a7 */ /* 0x0005e2000810043f */
[----:B------:R-:W-:Y:S01]  /*90a0*/  F2FP.F16.F32.PACK_AB R197, R152, R197 ;  /* 0x000000c598c5723e */ /* 0x000fe200000000ff */
[----:B------:R-:W-:-:S03]  /*90b0*/  FADD.FTZ R162, R174, R153 ;  /* 0x00000099aea27221 */ /* 0x000fc60000010000 */
[----:B------:R-:W3:Y:S01]  /*90c0*/  MUFU.EX2 R193, R193 ;  /* 0x000000c100c17308 */ /* 0x000ee20000000800 */
[----:B----4-:R-:W-:Y:S01]  /*90d0*/  FADD.FTZ R7, R199, R20 ;  /* 0x00000014c7077221 */ /* 0x010fe20000010000 */
[----:B------:R-:W-:-:S04]  /*90e0*/  FADD.FTZ R153, R175, R162 ;  /* 0x000000a2af997221 */ /* 0x000fc80000010000 */
[----:B------:R-:W-:Y:S01]  /*90f0*/  FADD.FTZ R162, R192, R153 ;  /* 0x00000099c0a27221 */ /* 0x000fe20000010000 */
[C---:B------:R-:W-:Y:S01]  /*9100*/  F2FP.F16.F32.PACK_AB R192, R177.reuse, R192 ;  /* 0x000000c0b1c0723e */ /* 0x040fe200000000ff */
[----:B------:R-:W4:Y:S01]  /*9110*/  MUFU.EX2 R156, R156 ;  /* 0x0000009c009c7308 */ /* 0x000f220000000800 */
[C---:B-1----:R-:W-:Y:S01]  /*9120*/  FADD.FTZ R20, R154.reuse, R7 ;  /* 0x000000079a147221 */ /* 0x042fe20000010000 */
[----:B------:R-:W-:Y:S01]  /*9130*/  FADD.FTZ R153, R177, R162 ;  /* 0x000000a2b1997221 */ /* 0x000fe20000010000 */
[----:B------:R-:W-:-:S03]  /*9140*/  F2FP.F16.F32.PACK_AB R199, R154, R199 ;  /* 0x000000c79ac7723e */ /* 0x000fc600000000ff */
[----:B------:R-:W-:Y:S01]  /*9150*/  FADD.FTZ R162, R194, R153 ;  /* 0x00000099c2a27221 */ /* 0x000fe20000010000 */
[----:B------:R-:W-:Y:S01]  /*9160*/  F2FP.F16.F32.PACK_AB R194, R179, R194 ;  /* 0x000000c2b3c2723e */ /* 0x000fe200000000ff */
[----:B------:R-:W1:Y:S01]  /*9170*/  MUFU.EX2 R195, R195 ;  /* 0x000000c300c37308 */ /* 0x000e620000000800 */
[----:B---3--:R-:W-:Y:S01]  /*9180*/  FADD.FTZ R7, R193, R20 ;  /* 0x00000014c1077221 */ /* 0x008fe20000010000 */
[----:B------:R-:W-:-:S04]  /*9190*/  FADD.FTZ R153, R179, R162 ;  /* 0x000000a2b3997221 */ /* 0x000fc80000010000 */
[----:B------:R-:W-:Y:S01]  /*91a0*/  FADD.FTZ R152, R188, R153 ;  /* 0x00000099bc987221 */ /* 0x000fe20000010000 */
[C---:B------:R-:W-:Y:S01]  /*91b0*/  F2FP.F16.F32.PACK_AB R188, R181.reuse, R188 ;  /* 0x000000bcb5bc723e */ /* 0x040fe200000000ff */
[----:B------:R-:W3:Y:S01]  /*91c0*/  MUFU.EX2 R158, R158 ;  /* 0x0000009e009e7308 */ /* 0x000ee20000000800 */
[C---:B----4-:R-:W-:Y:S01]  /*91d0*/  FADD.FTZ R20, R156.reuse, R7 ;  /* 0x000000079c147221 */ /* 0x050fe20000010000 */
[----:B------:R-:W-:Y:S01]  /*91e0*/  FADD.FTZ R153, R181, R152 ;  /* 0x00000098b5997221 */ /* 0x000fe20000010000 */
[----:B------:R-:W-:-:S03]  /*91f0*/  F2FP.F16.F32.PACK_AB R193, R156, R193 ;  /* 0x000000c19cc1723e */ /* 0x000fc600000000ff */
[----:B------:R-:W-:Y:S01]  /*9200*/  FADD.FTZ R152, R190, R153 ;  /* 0x00000099be987221 */ /* 0x000fe20000010000 */
[----:B------:R-:W-:Y:S01]  /*9210*/  F2FP.F16.F32.PACK_AB R190, R169, R190 ;  /* 0x000000bea9be723e */ /* 0x000fe200000000ff */
[----:B------:R-:W4:Y:S01]  /*9220*/  MUFU.EX2 R189, R189 ;  /* 0x000000bd00bd7308 */ /* 0x000f220000000800 */
[----:B-1----:R-:W-:-:S07]  /*9230*/  FADD.FTZ R7, R195, R20 ;  /* 0x00000014c3077221 */ /* 0x002fce0000010000 */
[----:B------:R-:W1:Y:S01]  /*9240*/  MUFU.EX2 R160, R160 ;  /* 0x000000a000a07308 */ /* 0x000e620000000800 */
[C---:B---3--:R-:W-:Y:S01]  /*9250*/  FADD.FTZ R20, R158.reuse, R7 ;  /* 0x000000079e147221 */ /* 0x048fe20000010000 */
[----:B------:R-:W-:-:S06]  /*9260*/  F2FP.F16.F32.PACK_AB R195, R158, R195 ;  /* 0x000000c39ec3723e */ /* 0x000fcc00000000ff */
[----:B------:R-:W3:Y:S01]  /*9270*/  MUFU.EX2 R191, R191 ;  /* 0x000000bf00bf7308 */ /* 0x000ee20000000800 */
[----:B----4-:R-:W-:-:S07]  /*9280*/  FADD.FTZ R7, R189, R20 ;  /* 0x00000014bd077221 */ /* 0x010fce0000010000 */
[----:B------:R-:W4:Y:S01]  /*9290*/  MUFU.EX2 R163, R163 ;  /* 0x000000a300a37308 */ /* 0x000f220000000800 */
[C---:B-1----:R-:W-:Y:S01]  /*92a0*/  FADD.FTZ R20, R160.reuse, R7 ;  /* 0x00000007a0147221 */ /* 0x042fe20000010000 */
[----:B------:R-:W-:Y:S01]  /*92b0*/  FADD.FTZ R7, R169, R152 ;  /* 0x00000098a9077221 */ /* 0x000fe20000010000 */
[----:B------:R-:W-:-:S05]  /*92c0*/  F2FP.F16.F32.PACK_AB R189, R160, R189 ;  /* 0x000000bda0bd723e */ /* 0x000fca00000000ff */
[----:B------:R-:W1:Y:S01]  /*92d0*/  MUFU.EX2 R184, R184 ;  /* 0x000000b800b87308 */ /* 0x000e620000000800 */
[----:B---3--:R-:W-:-:S07]  /*92e0*/  FADD.FTZ R20, R191, R20 ;  /* 0x00000014bf147221 */ /* 0x008fce0000010000 */
[----:B--2---:R-:W2:Y:S01]  /*92f0*/  MUFU.EX2 R155, R164 ;  /* 0x000000a4009b7308 */ /* 0x004ea20000000800 */
[C---:B----4-:R-:W-:Y:S01]  /*9300*/  FADD.FTZ R20, R163.reuse, R20 ;  /* 0x00000014a3147221 */ /* 0x050fe20000010000 */
[----:B------:R-:W-:-:S06]  /*9310*/  F2FP.F16.F32.PACK_AB R191, R163, R191 ;  /* 0x000000bfa3bf723e */ /* 0x000fcc00000000ff */
[----:B------:R-:W3:Y:S01]  /*9320*/  MUFU.EX2 R185, R185 ;  /* 0x000000b900b97308 */ /* 0x000ee20000000800 */
[----:B-1----:R-:W-:-:S07]  /*9330*/  FADD.FTZ R152, R184, R7 ;  /* 0x00000007b8987221 */ /* 0x002fce0000010000 */
        /* <DEDUP_REMOVED lines=11> */
[----:B---3--:R-:W-:Y:S01]  /*93f0*/  FADD.FTZ R7, R187, R20 ;  /* 0x00000014bb077221 */ /* 0x008fe20000010000 */
[C---:B-1----:R-:W-:Y:S01]  /*9400*/  FADD.FTZ R20, R173.reuse, R152 ;  /* 0x00000098ad147221 */ /* 0x042fe20000010000 */
[----:B------:R-:W-:Y:S02]  /*9410*/  F2FP.F16.F32.PACK_AB R186, R173, R186 ;  /* 0x000000baadba723e */ /* 0x000fe400000000ff */
[C---:B--2---:R-:W-:Y:S01]  /*9420*/  FADD.FTZ R7, R154.reuse, R7 ;  /* 0x000000079a077221 */ /* 0x044fe20000010000 */
[----:B------:R-:W-:Y:S01]  /*9430*/  F2FP.F16.F32.PACK_AB R187, R154, R187 ;  /* 0x000000bb9abb723e */ /* 0x000fe200000000ff */
[----:B------:R-:W-:Y:S06]  /*9440*/  @P2 BRA `(.L_x_948) ;  /* 0xffffffdc00ec2947 */ /* 0x000fec000383ffff */
.L_x_939:
[----:B------:R-:W-:-:S13]  /*9450*/  ISETP.GE.AND P2, PT, R23, UR60, PT ;  /* 0x0000003c17007c0c */ /* 0x000fda000bf46270 */
[----:B------:R-:W-:Y:S05]  /*9460*/  @!P2 BRA `(.L_x_949) ;  /* 0x0000002800c0a947 */ /* 0x000fea0003800000 */
[----:B------:R-:W-:Y:S01]  /*9470*/  IMAD.MOV.U32 R216, RZ, RZ, R3 ;  /* 0x000000ffffd87224 */ /* 0x000fe200078e0003 */
[----:B------:R-:W-:Y:S01]  /*9480*/  IADD3 R214, R5, R21, RZ ;  /* 0x0000001505d67210 */ /* 0x000fe20007ffe0ff */
[----:B------:R-:W-:Y:S01]  /*9490*/  IMAD.MOV.U32 R215, RZ, RZ, R4 ;  /* 0x000000ffffd77224 */ /* 0x000fe200078e0004 */
[----:B------:R-:W-:Y:S01]  /*94a0*/  UMOV UR39, UR46 ;  /* 0x0000002e00277c82 */ /* 0x000fe20008000000 */
[----:B------:R-:W-:Y:S01]  /*94b0*/  UMOV UR7, UR36 ;  /* 0x0000002400077c82 */ /* 0x000fe20008000000 */
[----:B------:R-:W-:Y:S01]  /*94c0*/  ULDC UR40, c[0x0][0x9e4] ;  /* 0x0002790000287ab9 */ /* 0x000fe20000000800 */
[----:B------:R-:W-:-:S05]  /*94d0*/  ULDC UR41, c[0x0][0x288] ;  /* 0x0000a20000297ab9 */ /* 0x000fca0000000800 */
.L_x_966:
[----:B------:R-:W-:-:S04]  /*94e0*/  UIADD3 UR36, UR7, 0x1, URZ ;  /* 0x0000000107247890 */ /* 0x000fc8000fffe03f */
[----:B------:R-:W-:-:S04]  /*94f0*/  UISETP.NE.AND UP0, UPT, UR36, 0x2, UPT ;  /* 0x000000022400788c */ /* 0x000fc8000bf05270 */
[----:B------:R-:W-:Y:S02]  /*9500*/  USEL UR46, URZ, 0x1, UP0 ;  /* 0x000000013f2e7887 */ /* 0x000fe40008000000 */
[----:B------:R-:W-:Y:S02]  /*9510*/  USEL UR36, UR36, URZ, UP0 ;  /* 0x0000003f24247287 */ /* 0x000fe40008000000 */
[----:B------:R-:W-:Y:S01]  /*9520*/  ULOP3.LUT UR46, UR39, UR46, URZ, 0x3c, !UPT ;  /* 0x0000002e272e7292 */ /* 0x000fe2000f8e3c3f */
[----:B------:R-:W-:Y:S11]  /*9530*/  @!P0 BRA `(.L_x_950) ;  /* 0x0000000000048947 */ /* 0x000ff60003800000 */
[----:B------:R-:W-:Y:S01]  /*9540*/  BPT.TRAP 0x1 ;  /* 0x000000040000795c */ /* 0x000fe20000300000 */
.L_x_950:
[----:B------:R-:W-:Y:S01]  /*9550*/  ULEA UR6, UR36, UR38, 0x3 ;  /* 0x0000002624067291 */ /* 0x000fe2000f8e183f */
[----:B------:R-:W-:-:S05]  /*9560*/  IMAD.U32 R3, RZ, RZ, UR46 ;  /* 0x0000002eff037e24 */ /* 0x000fca000f8e00ff */
[----:B------:R-:W-:-:S04]  /*9570*/  SHF.L.U32 R3, R3, 0x1f, RZ ;  /* 0x0000001f03037819 */ /* 0x000fc800000006ff */
[----:B------:R1:W2:Y:S01]  /*9580*/  SYNCS.PHASECHK.TRANS64.TRYWAIT P2, [UR6+0x30830], R3 ;  /* 0x03083003ff0075a7 */ /* 0x0002a20008040146 */
[----:B------:R-:W-:Y:S05]  /*9590*/  @!P0 BRA `(.L_x_951) ;  /* 0x0000000000048947 */ /* 0x000fea0003800000 */
[----:B------:R-:W-:Y:S01]  /*95a0*/  BPT.TRAP 0x1 ;  /* 0x000000040000795c */ /* 0x000fe20000300000 */
.L_x_951:
[----:B--2---:R-:W-:Y:S05]  /*95b0*/  @P2 BRA `(.L_x_952) ;  /* 0x0000000000082947 */ /* 0x004fea0003800000 */
[----:B------:R-:W2:Y:S02]  /*95c0*/  SYNCS.PHASECHK.TRANS64.TRYWAIT P2, [UR6+0x30830], R3 ;  /* 0x03083003ff0075a7 */ /* 0x000ea40008040146 */
[----:B--2---:R-:W-:Y:S05]  /*95d0*/  @!P2 BRA `(.L_x_953) ;  /* 0x000000940000a947 */ /* 0x004fea0003800000 */
.L_x_952:
        /* <DEDUP_REMOVED lines=225> */
.L_x_954:
[----:B------:R-:W-:Y:S01]  /*a3f0*/  ULEA UR10, UR7, UR38, 0x3 ;  /* 0x00000026070a7291 */ /* 0x000fe2000f8e183f */
[----:B------:R-:W-:-:S05]  /*a400*/  IMAD.U32 R0, RZ, RZ, UR39 ;  /* 0x00000027ff007e24 */ /* 0x000fca000f8e00ff */
[----:B------:R-:W-:-:S04]  /*a410*/  SHF.L.U32 R0, R0, 0x1f, RZ ;  /* 0x0000001f00007819 */ /* 0x000fc800000006ff */
[----:B------:R3:W4:Y:S01]  /*a420*/  SYNCS.PHASECHK.TRANS64.TRYWAIT P2, [UR10+0x30850], R0 ;  /* 0x03085000ff0075a7 */ /* 0x000722000804014a */
[----:B------:R-:W-:Y:S05]  /*a430*/  @!P0 BRA `(.L_x_955) ;  /* 0x0000000000048947 */ /* 0x000fea0003800000 */
[----:B------:R-:W-:Y:S01]  /*a440*/  BPT.TRAP 0x1 ;  /* 0x000000040000795c */ /* 0x000fe20000300000 */
.L_x_955:
[----:B----4-:R-:W-:Y:S05]  /*a450*/  @P2 BRA `(.L_x_956) ;  /* 0x0000000000082947 */ /* 0x010fea0003800000 */
[----:B------:R-:W4:Y:S02]  /*a460*/  SYNCS.PHASECHK.TRANS64.TRYWAIT P2, [UR10+0x30850], R0 ;  /* 0x03085000ff0075a7 */ /* 0x000f24000804014a */
[----:B----4-:R-:W-:Y:S05]  /*a470*/  @!P2 BRA `(.L_x_957) ;  /* 0x000000840070a947 */ /* 0x010fea0003800000 */
.L_x_956:
[----:B------:R-:W-:Y:S01]  /*a480*/  UIADD3 UR6, UR38, 0x400, URZ ;  /* 0x0000040026067890 */ /* 0x000fe2000fffe03f */
[----:B------:R-:W-:Y:S01]  /*a490*/  WARPGROUP.ARRIVE ;  /* 0x00000000000079c5 */ /* 0x000fe20000000000 */
[----:B------:R-:W-:Y:S01]  /*a4a0*/  ULDC UR14, c[0x0][0x9d8] ;  /* 0x00027600000e7ab9 */ /* 0x000fe20000000800 */
[----:B------:R-:W-:Y:S01]  /*a4b0*/  MOV R2, UR36 ;  /* 0x0000002400027c02 */ /* 0x000fe20008000f00 */
[----:B------:R-:W-:Y:S01]  /*a4c0*/  USHF.R.U32.HI UR6, URZ, 0x4, UR6 ;  /* 0x000000043f067899 */ /* 0x000fe20008011606 */
[----:B--2---:R-:W-:Y:S01]  /*a4d0*/  FMUL.FTZ R4, R152, UR14 ;  /* 0x0000000e98047c20 */ /* 0x004fe20008410000 */
[----:B-1-3--:R-:W-:Y:S01]  /*a4e0*/  FMUL.FTZ R0, R154, UR14 ;  /* 0x0000000e9a007c20 */ /* 0x00afe20008410000 */
[----:B------:R-:W-:Y:S01]  /*a4f0*/  FMUL.FTZ R152, R155, UR14 ;  /* 0x0000000e9b987c20 */ /* 0x000fe20008410000 */
[----:B------:R-:W-:Y:S01]  /*a500*/  ULOP3.LUT UR6, UR6, 0x3fff, URZ, 0xc0, !UPT ;  /* 0x00003fff06067892 */ /* 0x000fe2000f8ec03f */
[----:B------:R-:W-:Y:S01]  /*a510*/  FMUL.FTZ R154, R159, UR14 ;  /* 0x0000000e9f9a7c20 */ /* 0x000fe20008410000 */
[----:B------:R-:W-:Y:S01]  /*a520*/  FMUL.FTZ R155, R162, UR14 ;  /* 0x0000000ea29b7c20 */ /* 0x000fe20008410000 */
[----:B------:R-:W-:Y:S01]  /*a530*/  FMUL.FTZ R159, R170, UR14 ;  /* 0x0000000eaa9f7c20 */ /* 0x000fe20008410000 */
[----:B------:R-:W-:Y:S01]  /*a540*/  ULOP3.LUT UR6, UR6, 0x2000000, URZ, 0xfc, !UPT ;  /* 0x0200000006067892 */ /* 0x000fe2000f8efc3f */
[----:B------:R-:W-:Y:S01]  /*a550*/  FMUL.FTZ R162, R174, UR14 ;  /* 0x0000000eaea27c20 */ /* 0x000fe20008410000 */
[----:B------:R-:W-:Y:S01]  /*a560*/  @!P1 LEA R2, R2, UR38, 0x3 ;  /* 0x0000002602029c11 */ /* 0x000fe2000f8e18ff */
[----:B------:R-:W1:Y:S01]  /*a570*/  MUFU.TANH R4, R4 ;  /* 0x0000000400047308 */ /* 0x000e620000002400 */
[----:B------:R-:W-:-:S03]  /*a580*/  ULEA UR11, UR7, UR6, 0xb ;  /* 0x00000006070b7291 */ /* 0x000fc6000f8e583f */
[----:B------:R-:W-:Y:S01]  /*a590*/  UMOV UR7, 0x40000040 ;  /* 0x4000004000077882 */ /* 0x000fe20000000000 */
[----:B------:R-:W-:-:S03]  /*a5a0*/  @!P1 VIADD R2, R2, 0x30840 ;  /* 0x0003084002029836 */ /* 0x000fc60000000000 */
[----:B------:R-:W-:Y:S01]  /*a5b0*/  UMOV UR6, UR11 ;  /* 0x0000000b00067c82 */ /* 0x000fe20008000000 */
[----:B------:R-:W2:Y:S01]  /*a5c0*/  MUFU.TANH R0, R0 ;  /* 0x0000000000007308 */ /* 0x000ea20000002400 */
[----:B------:R-:W-:Y:S01]  /*a5d0*/  HGMMA.64x256x16.F32 R24, R196, gdesc[UR4].tnspB, R24, gsb0 ;  /* 0x43e00004c4187df0 */ /* 0x000fe20008000818 */
[----:B------:R-:W-:Y:S01]  /*a5e0*/  UIADD3 UR6, UR11, 0x80, URZ ;  /* 0x000000800b067890 */ /* 0x000fe2000fffe03f */
[----:B------:R-:W-:Y:S01]  /*a5f0*/  @!P1 PRMT R2, RZ, 0x654, R2 ;  /* 0x00000654ff029816 */ /* 0x000fe20000000002 */
[----:B------:R-:W-:-:S04]  /*a600*/  UMOV UR7, 0x40000040 ;  /* 0x4000004000077882 */ /* 0x000fc80000000000 */
[----:B------:R-:W3:Y:S08]  /*a610*/  MUFU.TANH R152, R152 ;  /* 0x0000009800987308 */ /* 0x000ef00000002400 */
[----:B------:R-:W4:Y:S08]  /*a620*/  MUFU.TANH R154, R154 ;  /* 0x0000009a009a7308 */ /* 0x000f300000002400 */
        /* <DEDUP_REMOVED lines=12> */
[----:B------:R-:W-:-:S15]  /*a6f0*/  FMUL.FTZ R194, R173, UR14 ;  /* 0x0000000eadc27c20 */ /* 0x000fde0008410000 */
[----:B------:R-:W-:-:S05]  /*a700*/  NOP ;  /* 0x0000000000007918 */ /* 0x000fca0000000000 */
[----:B------:R-:W-:Y:S01]  /*a710*/  HGMMA.64x256x16.F32 R24, R188, gdesc[UR4].tnspB, R24, gsb0 ;  /* 0x43e00004bc187df0 */ /* 0x000fe20008000818 */
[----:B------:R-:W-:Y:S01]  /*a720*/  UIADD3 UR6, UR11, 0x180, URZ ;  /* 0x000001800b067890 */ /* 0x000fe2000fffe03f */
[----:B------:R-:W1:Y:S01]  /*a730*/  MUFU.TANH R192, R192 ;  /* 0x000000c000c07308 */ /* 0x000e620000002400 */
[----:B------:R-:W-:-:S07]  /*a740*/  UMOV UR7, 0x40000040 ;  /* 0x4000004000077882 */ /* 0x000fce0000000000 */
[----:B------:R-:W1:Y:S08]  /*a750*/  MUFU.TANH R193, R193 ;  /* 0x000000c100c17308 */ /* 0x000e700000002400 */
[----:B------:R-:W1:Y:S01]  /*a760*/  MUFU.TANH R194, R194 ;  /* 0x000000c200c27308 */ /* 0x000e620000002400 */
[----:B------:R-:W-:Y:S02]  /*a770*/  WARPGROUP.DEPBAR.LE gsb0, 0x0 ;  /* 0x00008000000079c5 */ /* 0x000fe40000010000 */
[----:B------:R-:W-:Y:S01]  /*a780*/  WARPGROUP.ARRIVE ;  /* 0x00000000000079c5 */ /* 0x000fe20000000000 */
[----:B------:R-:W-:Y:S01]  /*a790*/  FMUL.FTZ R189, R156, UR14 ;  /* 0x0000000e9cbd7c20 */ /* 0x000fe20008410000 */
[----:B------:R-:W-:Y:S01]  /*a7a0*/  FMUL.FTZ R188, R153, UR14 ;  /* 0x0000000e99bc7c20 */ /* 0x000fe20008410000 */
[----:B------:R-:W-:Y:S01]  /*a7b0*/  FMUL.FTZ R156, R163, UR14 ;  /* 0x0000000ea39c7c20 */ /* 0x000fe20008410000 */
[----:B------:R-:W-:Y:S01]  /*a7c0*/  FMUL.FTZ R153, R158, UR14 ;  /* 0x0000000e9e997c20 */ /* 0x000fe20008410000 */
[----:B------:R-:W-:-:S02]  /*a7d0*/  FMUL.FTZ R190, R165, UR14 ;  /* 0x0000000ea5be7c20 */ /* 0x000fc40008410000 */
[----:B------:R-:W-:Y:S01]  /*a7e0*/  HGMMA.64x256x16.F32 R24, R184, gdesc[UR4].tnspB, R24, gsb0 ;  /* 0x43e00004b8187df0 */ /* 0x000fe20008000818 */
[----:B------:R-:W-:Y:S01]  /*a7f0*/  FMUL.FTZ R163, R178, UR14 ;  /* 0x0000000eb2a37c20 */ /* 0x000fe20008410000 */
[----:B------:R-:W-:Y:S01]  /*a800*/  FMUL.FTZ R158, R167, UR14 ;  /* 0x0000000ea79e7c20 */ /* 0x000fe20008410000 */
[----:B------:R-:W-:Y:S01]  /*a810*/  FMUL.FTZ R191, R168, UR14 ;  /* 0x0000000ea8bf7c20 */ /* 0x000fe20008410000 */
[----:B------:R-:W-:Y:S01]  /*a820*/  FMUL.FTZ R178, R181, UR14 ;  /* 0x0000000eb5b27c20 */ /* 0x000fe20008410000 */
[----:B------:R-:W-:Y:S01]  /*a830*/  FMUL.FTZ R165, R182, UR14 ;  /* 0x0000000eb6a57c20 */ /* 0x000fe20008410000 */
[----:B------:R-:W1:Y:S01]  /*a840*/  MUFU.TANH R188, R188 ;  /* 0x000000bc00bc7308 */ /* 0x000e620000002400 */
[----:B------:R-:W-:-:S07]  /*a850*/  ULDC UR6, c[0x0][0x9e0] ;  /* 0x0002780000067ab9 */ /* 0x000fce0000000800 */
        /* <DEDUP_REMOVED lines=13> */
[----:B------:R-:W5:Y:S01]  /*a930*/  LDC R166, c[0x0][0x2e0] ;  /* 0x0000b800ffa67b82 */ /* 0x000f620000000800 */
[----:B------:R-:W-:Y:S01]  /*a940*/  FMUL.FTZ R164, R179, UR14 ;  /* 0x0000000eb3a47c20 */ /* 0x000fe20008410000 */
[----:B------:R-:W-:Y:S02]  /*a950*/  IMAD.SHL.U32 R179, R23, 0x40, RZ ;  /* 0x0000004017b37824 */ /* 0x000fe400078e00ff */
[----:B------:R-:W-:Y:S01]  /*a960*/  FMUL.FTZ R186, R161, UR14 ;  /* 0x0000000ea1ba7c20 */ /* 0x000fe20008410000 */
[----:B------:R-:W-:Y:S01]  /*a970*/  FMUL.FTZ R161, R175, UR14 ;  /* 0x0000000eafa17c20 */ /* 0x000fe20008410000 */
[----:B------:R-:W-:Y:S01]  /*a980*/  FMUL.FTZ R175, R176, UR14 ;  /* 0x0000000eb0af7c20 */ /* 0x000fe20008410000 */
[----:B------:R-:W-:Y:S01]  /*a990*/  FMUL.FTZ R185, R160, UR14 ;  /* 0x0000000ea0b97c20 */ /* 0x000fe20008410000 */
[----:B------:R-:W-:Y:S01]  /*a9a0*/  IADD3 R3, -R179, 0x1, RZ ;  /* 0x00000001b3037810 */ /* 0x000fe20007ffe1ff */
[----:B------:R-:W-:Y:S01]  /*a9b0*/  FMUL.FTZ R176, R177, UR14 ;  /* 0x0000000eb1b07c20 */ /* 0x000fe20008410000 */
[----:B------:R-:W-:Y:S01]  /*a9c0*/  FMUL.FTZ R160, R171, UR14 ;  /* 0x0000000eaba07c20 */ /* 0x000fe20008410000 */
[----:B------:R-:W-:Y:S01]  /*a9d0*/  FMUL.FTZ R177, R180, UR14 ;  /* 0x0000000eb4b17c20 */ /* 0x000fe20008410000 */
[----:B------:R-:W1:Y:S01]  /*a9e0*/  MUFU.TANH R184, R184 ;  /* 0x000000b800b87308 */ /* 0x000e620000002400 */
[----:B------:R1:W-:Y:S07]  /*a9f0*/  @!P1 SYNCS.ARRIVE.TRANS64.RED.A1T0 RZ, [R2+URZ], RZ ;  /* 0x000000ff02ff99a7 */ /* 0x0003ee000810043f */
[----:B------:R-:W1:Y:S01]  /*aa00*/  MUFU.TANH R185, R185 ;  /* 0x000000b900b97308 */ /* 0x000e620000002400 */
[----:B-----5:R-:W-:-:S02]  /*aa10*/  IMAD R3, R166, UR47, R3 ;  /* 0x0000002fa6037c24 */ /* 0x020fc4000f8e0203 */
[----:B------:R-:W-:-:S05]  /*aa20*/  FMUL.FTZ R166, R183, UR14 ;  /* 0x0000000eb7a67c20 */ /* 0x000fca0008410000 */
[----:B------:R-:W1:Y:S01]  /*aa30*/  MUFU.TANH R186, R186 ;  /* 0x000000ba00ba7308 */ /* 0x000e620000002400 */
[----:B------:R-:W-:-:S05]  /*aa40*/  IADD3 R3, R3, -UR41, RZ ;  /* 0x8000002903037c10 */ /* 0x000fca000fffe0ff */
[----:B------:R-:W-:Y:S02]  /*aa50*/  IMAD R3, R22, -0x2, R3 ;  /* 0xfffffffe16037824 */ /* 0x000fe400078e0203 */
[----:B------:R-:W1:Y:S02]  /*aa60*/  MUFU.TANH R187, R187 ;  /* 0x000000bb00bb7308 */ /* 0x000e640000002400 */
[C---:B------:R-:W-:Y:S02]  /*aa70*/  VIADD R183, R3.reuse, UR6 ;  /* 0x0000000603b77c36 */ /* 0x040fe40008000000 */
[----:B------:R-:W-:-:S04]  /*aa80*/  VIADD R195, R3, UR45 ;  /* 0x0000002d03c37c36 */ /* 0x000fc80008000000 */
[----:B------:R-:W1:Y:S01]  /*aa90*/  MUFU.TANH R157, R157 ;  /* 0x0000009d009d7308 */ /* 0x000e620000002400 */
[C---:B------:R-:W-:Y:S01]  /*aaa0*/  IADD3 R181, R5.reuse, R183, RZ ;  /* 0x000000b705b57210 */ /* 0x040fe20007ffe0ff */
[----:B------:R-:W-:-:S06]  /*aab0*/  IMAD.IADD R182, R5, 0x1, R195 ;  /* 0x0000000105b67824 */ /* 0x000fcc00078e02c3 */
[----:B------:R-:W1:Y:S08]  /*aac0*/  MUFU.TANH R160, R160 ;  /* 0x000000a000a07308 */ /* 0x000e700000002400 */
[----:B------:R-:W1:Y:S08]  /*aad0*/  MUFU.TANH R161, R161 ;  /* 0x000000a100a17308 */ /* 0x000e700000002400 */
[----:B------:R-:W1:Y:S08]  /*aae0*/  MUFU.TANH R175, R175 ;  /* 0x000000af00af7308 */ /* 0x000e700000002400 */
[----:B------:R-:W1:Y:S08]  /*aaf0*/  MUFU.TANH R176, R176 ;  /* 0x000000b000b07308 */ /* 0x000e700000002400 */
[----:B------:R-:W1:Y:S08]  /*ab00*/  MUFU.TANH R164, R164 ;  /* 0x000000a400a47308 */ /* 0x000e700000002400 */
[----:B------:R-:W1:Y:S08]  /*ab10*/  MUFU.TANH R177, R177 ;  /* 0x000000b100b17308 */ /* 0x000e700000002400 */
[----:B------:R-:W1:Y:S01]  /*ab20*/  MUFU.TANH R166, R166 ;  /* 0x000000a600a67308 */ /* 0x000e620000002400 */
[----:B--234-:R-:W-:Y:S05]  /*ab30*/  @!P6 BRA `(.L_x_958) ;  /* 0x00000000005ce947 */ /* 0x01cfea0003800000 */
        /* <DEDUP_REMOVED lines=11> */
.L_x_960:
[----:B------:R-:W-:-:S04]  /*abf0*/  MOV R168, UR40 ;  /* 0x0000002800a87c02 */ /* 0x000fc80008000f00 */
[----:B------:R-:W-:-:S13]  /*ac00*/  ISETP.NE.AND P2, PT, R168, 0x1, PT ;  /* 0x00000001a800780c */ /* 0x000fda0003f45270 */
[----:B-1----:R-:W1:Y:S01]  /*ac10*/  @P2 LDC.64 R2, c[0x0][0x9e8] ;  /* 0x00027a00ff022b82 */ /* 0x002e620000000a00 */
[----:B------:R-:W-:-:S04]  /*ac20*/  @P2 IMAD.IADD R167, R5, 0x1, R21 ;  /* 0x0000000105a72824 */ /* 0x000fc800078e0215 */
[----:B-1----:R-:W-:-:S04]  /*ac30*/  @P2 IMAD.HI.U32 R170, R167, R2, RZ ;  /* 0x00000002a7aa2227 */ /* 0x002fc800078e00ff */
[----:B------:R-:W-:Y:S01]  /*ac40*/  IMAD.MOV.U32 R2, RZ, RZ, R214 ;  /* 0x000000ffff027224 */ /* 0x000fe200078e00d6 */
[----:B------:R-:W-:-:S07]  /*ac50*/  @P2 SHF.R.U32.HI R2, RZ, R3, R170 ;  /* 0x00000003ff022219 */ /* 0x000fce00000116aa */
.L_x_961:
[----:B------:R-:W-:Y:S05]  /*ac60*/  BSYNC B0 ;  /* 0x0000000000007941 */ /* 0x000fea0003800000 */
.L_x_959:
[----:B------:R-:W-:-:S04]  /*ac70*/  IMAD R3, R2, R168, -R179 ;  /* 0x000000a802037224 */ /* 0x000fc800078e0ab3 */
[----:B------:R-:W-:-:S05]  /*ac80*/  IMAD R3, R22, -0x2, R3 ;  /* 0xfffffffe16037824 */ /* 0x000fca00078e0203 */
[----:B------:R-:W-:Y:S02]  /*ac90*/  VIADDMNMX R181, R3, R168, R181, PT ;  /* 0x000000a803b57246 */ /* 0x000fe400038001b5 */
[----:B------:R-:W-:-:S07]  /*aca0*/  VIMNMX R182, R182, R3, !PT ;  /* 0x00000003b6b67248 */ /* 0x000fce0007fe0100 */
.L_x_958:
[----:B------:R-:W-:-:S04]  /*acb0*/  ISETP.GT.AND P2, PT, R23, -0x1, PT ;  /* 0xffffffff1700780c */ /* 0x000fc80003f44270 */
[C---:B------:R-:W-:Y:S02]  /*acc0*/  ISETP.GT.AND P3, PT, R182.reuse, RZ, P2 ;  /* 0x000000ffb600720c */ /* 0x040fe40001764270 */
[C---:B------:R-:W-:Y:S02]  /*acd0*/  ISETP.GT.AND P5, PT, R182.reuse, 0x1, P2 ;  /* 0x00000001b600780c */ /* 0x040fe400017a4270 */
[----:B------:R-:W-:Y:S02]  /*ace0*/  ISETP.LT.OR P4, PT, R181, 0x1, P3 ;  /* 0x00000001b500780c */ /* 0x000fe40001f81670 */
[----:B------:R-:W-:Y:S02]  /*acf0*/  ISETP.GT.AND P3, PT, R182, 0x8, P2 ;  /* 0x00000008b600780c */ /* 0x000fe40001764270 */
[----:B-1----:R-:W-:Y:S02]  /*ad00*/  FSEL R180, R4, -INF , !P4 ;  /* 0xff80000004b47808 */ /* 0x002fe40006000000 */
[----:B------:R-:W-:-:S02]  /*ad10*/  ISETP.GT.AND P4, PT, R182, 0x9, P2 ;  /* 0x00000009b600780c */ /* 0x000fc40001784270 */
[C---:B------:R-:W-:Y:S02]  /*ad20*/  ISETP.LT.OR P5, PT, R181.reuse, 0x2, P5 ;  /* 0x00000002b500780c */ /* 0x040fe40002fa1670 */
[C---:B------:R-:W-:Y:S02]  /*ad30*/  ISETP.LT.OR P3, PT, R181.reuse, 0x9, P3 ;  /* 0x00000009b500780c */ /* 0x040fe40001f61670 */
[----:B------:R-:W-:Y:S02]  /*ad40*/  ISETP.LT.OR P4, PT, R181, 0xa, P4 ;  /* 0x0000000ab500780c */ /* 0x000fe40002781670 */
[----:B------:R-:W-:Y:S02]  /*ad50*/  FSEL R188, R188, -INF , !P5 ;  /* 0xff800000bcbc7808 */ /* 0x000fe40006800000 */
[----:B------:R-:W-:Y:S02]  /*ad60*/  FSEL R189, R189, -INF , !P3 ;  /* 0xff800000bdbd7808 */ /* 0x000fe40005800000 */
[----:B------:R-:W-:-:S02]  /*ad70*/  FSEL R184, R184, -INF , !P4 ;  /* 0xff800000b8b87808 */ /* 0x000fc40006000000 */
[C---:B------:R-:W-:Y:S02]  /*ad80*/  ISETP.GT.AND P5, PT, R182.reuse, 0x10, P2 ;  /* 0x00000010b600780c */ /* 0x040fe400017a4270 */
[C---:B------:R-:W-:Y:S02]  /*ad90*/  ISETP.GT.AND P3, PT, R182.reuse, 0x11, P2 ;  /* 0x00000011b600780c */ /* 0x040fe40001764270 */
[----:B------:R-:W-:Y:S02]  /*ada0*/  ISETP.GT.AND P4, PT, R182, 0x18, P2 ;  /* 0x00000018b600780c */ /* 0x000fe40001784270 */
[C---:B------:R-:W-:Y:S02]  /*adb0*/  ISETP.LT.OR P5, PT, R181.reuse, 0x11, P5 ;  /* 0x00000011b500780c */ /* 0x040fe40002fa1670 */
[C---:B------:R-:W-:Y:S02]  /*adc0*/  ISETP.LT.OR P3, PT, R181.reuse, 0x12, P3 ;  /* 0x00000012b500780c */ /* 0x040fe40001f61670 */
[----:B------:R-:W-:-:S02]  /*add0*/  ISETP.LT.OR P4, PT, R181, 0x19, P4 ;  /* 0x00000019b500780c */ /* 0x000fc40002781670 */
[----:B------:R-:W-:Y:S02]  /*ade0*/  FSEL R167, R185, -INF , !P5 ;  /* 0xff800000b9a77808 */ /* 0x000fe40006800000 */
[----:B------:R-:W-:Y:S02]  /*adf0*/  FSEL R168, R186, -INF , !P3 ;  /* 0xff800000baa87808 */ /* 0x000fe40005800000 */
[----:B------:R-:W-:Y:S02]  /*ae00*/  FSEL R169, R187, -INF , !P4 ;  /* 0xff800000bba97808 */ /* 0x000fe40006000000 */
[C---:B------:R-:W-:Y:S02]  /*ae10*/  ISETP.GT.AND P5, PT, R182.reuse, 0x19, P2 ;  /* 0x00000019b600780c */ /* 0x040fe400017a4270 */
[C---:B------:R-:W-:Y:S02]  /*ae20*/  ISETP.GT.AND P3, PT, R182.reuse, 0x20, P2 ;  /* 0x00000020b600780c */ /* 0x040fe40001764270 */
        /* <DEDUP_REMOVED lines=18> */
[----:B------:R-:W-:Y:S01]  /*af50*/  ISETP.GT.AND P4, PT, R182, 0x39, P2 ;  /* 0x00000039b600780c */ /* 0x000fe20001784270 */
[----:B------:R-:W-:Y:S01]  /*af60*/  IMAD.IADD R182, R6, 0x1, R195 ;  /* 0x0000000106b67824 */ /* 0x000fe200078e02c3 */
[----:B------:R-:W-:-:S02]  /*af70*/  ISETP.LT.OR P5, PT, R181, 0x32, P5 ;  /* 0x00000032b500780c */ /* 0x000fc40002fa1670 */
[C---:B------:R-:W-:Y:S02]  /*af80*/  ISETP.LT.OR P3, PT, R181.reuse, 0x39, P3 ;  /* 0x00000039b500780c */ /* 0x040fe40001f61670 */
[----:B------:R-:W-:Y:S02]  /*af90*/  ISETP.LT.OR P4, PT, R181, 0x3a, P4 ;  /* 0x0000003ab500780c */ /* 0x000fe40002781670 */
[----:B------:R-:W-:Y:S02]  /*afa0*/  IADD3 R181, R6, R183, RZ ;  /* 0x000000b706b57210 */ /* 0x000fe40007ffe0ff */
[----:B------:R-:W-:Y:S02]  /*afb0*/  FSEL R176, R176, -INF , !P5 ;  /* 0xff800000b0b07808 */ /* 0x000fe40006800000 */
[----:B------:R-:W-:Y:S02]  /*afc0*/  FSEL R177, R177, -INF , !P3 ;  /* 0xff800000b1b17808 */ /* 0x000fe40005800000 */
[----:B------:R-:W-:Y:S01]  /*afd0*/  FSEL R178, R178, -INF , !P4 ;  /* 0xff800000b2b27808 */ /* 0x000fe20006000000 */
[----:B------:R-:W-:Y:S06]  /*afe0*/  @!P6 BRA `(.L_x_962) ;  /* 0x000000000058e947 */ /* 0x000fec0003800000 */
[----:B------:R-:W-:Y:S01]  /*aff0*/  IMAD.IADD R4, R6, 0x1, R21 ;  /* 0x0000000106047824 */ /* 0x000fe200078e0215 */
[----:B------:R-:W-:Y:S04]  /*b000*/  BSSY B0, `(.L_x_963) ;  /* 0x0000010000007945 */ /* 0x000fe80003800000 */
[----:B------:R-:W-:-:S13]  /*b010*/  ISETP.GT.AND P3, PT, R4, -0x1, PT ;  /* 0xffffffff0400780c */ /* 0x000fda0003f64270 */
[----:B------:R-:W-:Y:S05]  /*b020*/  @P3 BRA `(.L_x_964) ;  /* 0x0000000000203947 */ /* 0x000fea0003800000 */
[----:B------:R-:W-:Y:S02]  /*b030*/  MOV R186, UR40 ;  /* 0x0000002800ba7c02 */ /* 0x000fe40008000f00 */
[----:B------:R-:W-:Y:S02]  /*b040*/  LOP3.LUT R183, RZ, R4, RZ, 0x33, !PT ;  /* 0x00000004ffb77212 */ /* 0x000fe400078e33ff */
[----:B------:R-:W-:-:S13]  /*b050*/  ISETP.NE.AND P3, PT, R186, 0x1, PT ;  /* 0x00000001ba00780c */ /* 0x000fda0003f65270 */
[----:B------:R-:W1:Y:S02]  /*b060*/  @P3 LDC.64 R2, c[0x0][0x9e8] ;  /* 0x00027a00ff023b82 */ /* 0x000e640000000a00 */
[----:B-1----:R-:W-:-:S05]  /*b070*/  @P3 IMAD.HI.U32 R2, R183, R2, RZ ;  /* 0x00000002b7023227 */ /* 0x002fca00078e00ff */
[----:B------:R-:W-:-:S04]  /*b080*/  @P3 SHF.R.U32.HI R183, RZ, R3, R2 ;  /* 0x00000003ffb73219 */ /* 0x000fc80000011602 */
[----:B------:R-:W-:Y:S01]  /*b090*/  LOP3.LUT R4, RZ, R183, RZ, 0x33, !PT ;  /* 0x000000b7ff047212 */ /* 0x000fe200078e33ff */
[----:B------:R-:W-:Y:S06]  /*b0a0*/  BRA `(.L_x_965) ;  /* 0x0000000000147947 */ /* 0x000fec0003800000 */
.L_x_964:
[----:B------:R-:W-:-:S05]  /*b0b0*/  IMAD.U32 R186, RZ, RZ, UR40 ;  /* 0x00000028ffba7e24 */ /* 0x000fca000f8e00ff */
[----:B------:R-:W-:-:S13]  /*b0c0*/  ISETP.NE.AND P3, PT, R186, 0x1, PT ;  /* 0x00000001ba00780c */ /* 0x000fda0003f65270 */
[----:B------:R-:W1:Y:S02]  /*b0d0*/  @P3 LDC.64 R2, c[0x0][0x9e8] ;  /* 0x00027a00ff023b82 */ /* 0x000e640000000a00 */
[----:B-1----:R-:W-:-:S05]  /*b0e0*/  @P3 IMAD.HI.U32 R2, R4, R2, RZ ;  /* 0x0000000204023227 */ /* 0x002fca00078e00ff */
[----:B------:R-:W-:-:S07]  /*b0f0*/  @P3 SHF.R.U32.HI R4, RZ, R3, R2 ;  /* 0x00000003ff043219 */ /* 0x000fce0000011602 */
.L_x_965:
[----:B------:R-:W-:Y:S05]  /*b100*/  BSYNC B0 ;  /* 0x0000000000007941 */ /* 0x000fea0003800000 */
.L_x_963:
[----:B------:R-:W-:-:S04]  /*b110*/  IMAD R179, R4, R186, -R179 ;  /* 0x000000ba04b37224 */ /* 0x000fc800078e0ab3 */
[----:B------:R-:W-:-:S05]  /*b120*/  IMAD R179, R22, -0x2, R179 ;  /* 0xfffffffe16b37824 */ /* 0x000fca00078e02b3 */
[----:B------:R-:W-:Y:S02]  /*b130*/  VIADDMNMX R181, R179, R186, R181, PT ;  /* 0x000000bab3b57246 */ /* 0x000fe400038001b5 */
[----:B------:R-:W-:-:S07]  /*b140*/  VIMNMX R182, R182, R179, !PT ;  /* 0x000000b3b6b67248 */ /* 0x000fce0007fe0100 */
.L_x_962:
[----:B------:R-:W-:Y:S01]  /*b150*/  FMNMX.FTZ R3, R180, R215, !PT ;  /* 0x000000d7b4037209 */ /* 0x000fe20007810000 */
[----:B------:R-:W-:Y:S01]  /*b160*/  ULDC UR6, c[0x0][0x988] ;  /* 0x0002620000067ab9 */ /* 0x000fe20000000800 */
[----:B------:R-:W-:Y:S01]  /*b170*/  ISETP.GT.AND P3, PT, R182, 0x1, P2 ;  /* 0x00000001b600780c */ /* 0x000fe20001764270 */
[----:B------:R-:W-:Y:S01]  /*b180*/  UMOV UR39, UR46 ;  /* 0x0000002e00277c82 */ /* 0x000fe20008000000 */
[----:B------:R-:W-:Y:S01]  /*b190*/  FMNMX.FTZ R2, R188, R3, !PT ;  /* 0x00000003bc027209 */ /* 0x000fe20007810000 */
[----:B------:R-:W-:Y:S01]  /*b1a0*/  UMOV UR7, UR36 ;  /* 0x0000002400077c82 */ /* 0x000fe20008000000 */
[----:B------:R-:W-:Y:S02]  /*b1b0*/  ISETP.LT.OR P3, PT, R181, 0x2, P3 ;  /* 0x00000002b500780c */ /* 0x000fe40001f61670 */
[----:B------:R-:W-:Y:S02]  /*b1c0*/  FMNMX.FTZ R3, R189, R2, !PT ;  /* 0x00000002bd037209 */ /* 0x000fe40007810000 */
[----:B------:R-:W-:-:S02]  /*b1d0*/  FSEL R152, R152, -INF , !P3 ;  /* 0xff80000098987808 */ /* 0x000fc40005800000 */
[----:B------:R-:W-:Y:S02]  /*b1e0*/  FMNMX.FTZ R2, R184, R3, !PT ;  /* 0x00000003b8027209 */ /* 0x000fe40007810000 */
[C---:B------:R-:W-:Y:S02]  /*b1f0*/  ISETP.GT.AND P3, PT, R182.reuse, RZ, P2 ;  /* 0x000000ffb600720c */ /* 0x040fe40001764270 */
[----:B------:R-:W-:Y:S02]  /*b200*/  FMNMX.FTZ R3, R167, R2, !PT ;  /* 0x00000002a7037209 */ /* 0x000fe40007810000 */
        /* <DEDUP_REMOVED lines=8> */
[----:B------:R-:W-:-:S02]  /*b290*/  ISETP.LT.OR P4, PT, R181, 0x9, P4 ;  /* 0x00000009b500780c */ /* 0x000fc40002781670 */
[----:B------:R-:W-:Y:S02]  /*b2a0*/  FMNMX.FTZ R2, R172, R3, !PT ;  /* 0x00000003ac027209 */ /* 0x000fe40007810000 */
[----:B------:R-:W-:Y:S02]  /*b2b0*/  FSEL R154, R154, -INF , !P5 ;  /* 0xff8000009a9a7808 */ /* 0x000fe40006800000 */
[----:B------:R-:W-:Y:S02]  /*b2c0*/  FMNMX.FTZ R3, R173, R2, !PT ;  /* 0x00000002ad037209 */ /* 0x000fe40007810000 */
[----:B------:R-:W-:Y:S02]  /*b2d0*/  ISETP.GT.AND P5, PT, R182, 0x11, P2 ;  /* 0x00000011b600780c */ /* 0x000fe400017a4270 */
        /* <DEDUP_REMOVED lines=9> */
[----:B------:R-:W-:-:S03]  /*b370*/  FSEL R159, R159, -INF , !P5 ;  /* 0xff8000009f9f7808 */ /* 0x000fc60006800000 */
[----:B------:R-:W1:Y:S02]  /*b380*/  SHFL.BFLY PT, R2, R3, 0x2, 0x1f ;  /* 0x0c401f0003027f89 */ /* 0x000e6400000e0000 */
[----:B-1----:R-:W-:Y:S02]  /*b390*/  FMNMX.FTZ R179, R3, R2, !PT ;  /* 0x0000000203b37209 */ /* 0x002fe40007810000 */
[----:B------:R-:W-:Y:S02]  /*b3a0*/  FSEL R2, R153, -INF , !P4 ;  /* 0xff80000099027808 */ /* 0x000fe40006000000 */
[----:B------:R-:W-:Y:S01]  /*b3b0*/  ISETP.GT.AND P4, PT, R182, 0x10, P2 ;  /* 0x00000010b600780c */ /* 0x000fe20001784270 */
[----:B------:R-:W1:Y:S03]  /*b3c0*/  SHFL.BFLY PT, R4, R179, 0x1, 0x1f ;  /* 0x0c201f00b3047f89 */ /* 0x000e6600000e0000 */
[----:B------:R-:W-:-:S04]  /*b3d0*/  ISETP.LT.OR P4, PT, R181, 0x11, P4 ;  /* 0x00000011b500780c */ /* 0x000fc80002781670 */
[----:B------:R-:W-:Y:S02]  /*b3e0*/  FSEL R155, R155, -INF , !P4 ;  /* 0xff8000009b9b7808 */ /* 0x000fe40006000000 */
[----:B------:R-:W-:-:S04]  /*b3f0*/  ISETP.GT.AND P4, PT, R182, 0x19, P2 ;  /* 0x00000019b600780c */ /* 0x000fc80001784270 */
[----:B------:R-:W-:-:S04]  /*b400*/  ISETP.LT.OR P4, PT, R181, 0x1a, P4 ;  /* 0x0000001ab500780c */ /* 0x000fc80002781670 */
[----:B------:R-:W-:Y:S02]  /*b410*/  FSEL R158, R158, -INF , !P4 ;  /* 0xff8000009e9e7808 */ /* 0x000fe40006000000 */
[----:B------:R-:W-:-:S04]  /*b420*/  ISETP.GT.AND P4, PT, R182, 0x28, P2 ;  /* 0x00000028b600780c */ /* 0x000fc80001784270 */
[----:B------:R-:W-:Y:S02]  /*b430*/  ISETP.LT.OR P4, PT, R181, 0x29, P4 ;  /* 0x00000029b500780c */ /* 0x000fe40002781670 */
[----:B-1----:R-:W-:Y:S02]  /*b440*/  FMNMX.FTZ R4, R179, R4, !PT ;  /* 0x00000004b3047209 */ /* 0x002fe40007810000 */
[----:B------:R-:W-:Y:S02]  /*b450*/  FSEL R179, R0, -INF , !P3 ;  /* 0xff80000000b37808 */ /* 0x000fe40005800000 */
[----:B------:R-:W-:Y:S01]  /*b460*/  ISETP.GT.AND P3, PT, R182, 0x18, P2 ;  /* 0x00000018b600780c */ /* 0x000fe20001764270 */
[----:B------:R-:W-:Y:S01]  /*b470*/  FMUL.FTZ R153, R4, UR6 ;  /* 0x0000000604997c20 */ /* 0x000fe20008410000 */
[----:B------:R-:W-:Y:S02]  /*b480*/  FMNMX.FTZ R3, R179, R216, !PT ;  /* 0x000000d8b3037209 */ /* 0x000fe40007810000 */
[----:B------:R-:W-:-:S02]  /*b490*/  ISETP.LT.OR P3, PT, R181, 0x19, P3 ;  /* 0x00000019b500780c */ /* 0x000fc40001f61670 */
[----:B------:R-:W-:Y:S02]  /*b4a0*/  FMNMX.FTZ R3, R152, R3, !PT ;  /* 0x0000000398037209 */ /* 0x000fe40007810000 */
[----:B------:R-:W-:Y:S02]  /*b4b0*/  FSETP.NEU.FTZ.AND P5, PT, R4, -INF , PT ;  /* 0xff8000000400780b */ /* 0x000fe40003fbd000 */
[----:B------:R-:W-:Y:S02]  /*b4c0*/  FMNMX.FTZ R3, R2, R3, !PT ;  /* 0x0000000302037209 */ /* 0x000fe40007810000 */
[----:B------:R-:W-:Y:S02]  /*b4d0*/  FSEL R157, R157, -INF , !P3 ;  /* 0xff8000009d9d7808 */ /* 0x000fe40005800000 */
[----:B------:R-:W-:Y:S02]  /*b4e0*/  FMNMX.FTZ R0, R154, R3, !PT ;  /* 0x000000039a007209 */ /* 0x000fe40007810000 */
[----:B------:R-:W-:-:S02]  /*b4f0*/  ISETP.GT.AND P3, PT, R182, 0x21, P2 ;  /* 0x00000021b600780c */ /* 0x000fc40001764270 */
[----:B------:R-:W-:Y:S02]  /*b500*/  FMNMX.FTZ R3, R155, R0, !PT ;  /* 0x000000009b037209 */ /* 0x000fe40007810000 */
[----:B------:R-:W-:Y:S02]  /*b510*/  ISETP.LT.OR P3, PT, R181, 0x22, P3 ;  /* 0x00000022b500780c */ /* 0x000fe40001f61670 */
[----:B------:R-:W-:Y:S02]  /*b520*/  FMNMX.FTZ R0, R156, R3, !PT ;  /* 0x000000039c007209 */ /* 0x000fe40007810000 */
[----:B------:R-:W-:Y:S02]  /*b530*/  FSEL R3, R153, RZ, P5 ;  /* 0x000000ff99037208 */ /* 0x000fe40002800000 */
[----:B------:R-:W-:Y:S02]  /*b540*/  FMNMX.FTZ R153, R157, R0, !PT ;  /* 0x000000009d997209 */ /* 0x000fe40007810000 */
[----:B------:R-:W-:Y:S01]  /*b550*/  FSEL R160, R160, -INF , !P3 ;  /* 0xff800000a0a07808 */ /* 0x000fe20005800000 */
[--C-:B------:R-:W-:Y:S01]  /*b560*/  FFMA.FTZ R196, R188, UR6, -R3.reuse ;  /* 0x00000006bcc47c23 */ /* 0x100fe20008010803 */
[----:B------:R-:W-:Y:S01]  /*b570*/  FMNMX.FTZ R0, R158, R153, !PT ;  /* 0x000000999e007209 */ /* 0x000fe20007810000 */
[--C-:B------:R-:W-:Y:S01]  /*b580*/  FFMA.FTZ R192, R167, UR6, -R3.reuse ;  /* 0x00000006a7c07c23 */ /* 0x100fe20008010803 */
[----:B------:R-:W-:Y:S01]  /*b590*/  ISETP.GT.AND P3, PT, R182, 0x29, P2 ;  /* 0x00000029b600780c */ /* 0x000fe20001764270 */
[--C-:B------:R-:W-:Y:S01]  /*b5a0*/  FFMA.FTZ R194, R169, UR6, -R3.reuse ;  /* 0x00000006a9c27c23 */ /* 0x100fe20008010803 */
[----:B------:R-:W-:Y:S01]  /*b5b0*/  FMNMX.FTZ R183, R159, R0, !PT ;  /* 0x000000009fb77209 */ /* 0x000fe20007810000 */
[--C-:B------:R-:W-:Y:S01]  /*b5c0*/  FFMA.FTZ R188, R171, UR6, -R3.reuse ;  /* 0x00000006abbc7c23 */ /* 0x100fe20008010803 */
[----:B------:R-:W-:Y:S01]  /*b5d0*/  FSEL R162, R162, -INF , !P4 ;  /* 0xff800000a2a27808 */ /* 0x000fe20006000000 */
[--C-:B------:R-:W-:Y:S01]  /*b5e0*/  FFMA.FTZ R190, R173, UR6, -R3.reuse ;  /* 0x00000006adbe7c23 */ /* 0x100fe20008010803 */
[----:B------:R-:W-:Y:S01]  /*b5f0*/  ISETP.GT.AND P4, PT, R182, 0x30, P2 ;  /* 0x00000030b600780c */ /* 0x000fe20001784270 */
[--C-:B------:R-:W-:Y:S01]  /*b600*/  FFMA.FTZ R186, R177, UR6, -R3.reuse ;  /* 0x00000006b1ba7c23 */ /* 0x100fe20008010803 */
[----:B------:R-:W-:Y:S01]  /*b610*/  ISETP.LT.OR P3, PT, R181, 0x2a, P3 ;  /* 0x0000002ab500780c */ /* 0x000fe20001f61670 */
[--C-:B------:R-:W-:Y:S01]  /*b620*/  FFMA.FTZ R180, R180, UR6, -R3.reuse ;  /* 0x00000006b4b47c23 */ /* 0x100fe20008010803 */
[----:B------:R-:W-:Y:S01]  /*b630*/  FMNMX.FTZ R183, R160, R183, !PT ;  /* 0x000000b7a0b77209 */ /* 0x000fe20007810000 */
[--C-:B------:R-:W-:Y:S01]  /*b640*/  FFMA.FTZ R198, R189, UR6, -R3.reuse ;  /* 0x00000006bdc67c23 */ /* 0x100fe20008010803 */
[----:B------:R-:W-:Y:S01]  /*b650*/  ISETP.LT.OR P4, PT, R181, 0x31, P4 ;  /* 0x00000031b500780c */ /* 0x000fe20002781670 */
[--C-:B------:R-:W-:Y:S01]  /*b660*/  FFMA.FTZ R167, R168, UR6, -R3.reuse ;  /* 0x00000006a8a77c23 */ /* 0x100fe20008010803 */
[----:B------:R-:W-:Y:S01]  /*b670*/  FSEL R161, R161, -INF , !P3 ;  /* 0xff800000a1a17808 */ /* 0x000fe20005800000 */
[--C-:B------:R-:W-:Y:S01]  /*b680*/  FFMA.FTZ R169, R170, UR6, -R3.reuse ;  /* 0x00000006aaa97c23 */ /* 0x100fe20008010803 */
[----:B------:R-:W-:Y:S01]  /*b690*/  ISETP.GT.AND P3, PT, R182, 0x31, P2 ;  /* 0x00000031b600780c */ /* 0x000fe20001764270 */
[--C-:B------:R-:W-:Y:S01]  /*b6a0*/  FFMA.FTZ R171, R172, UR6, -R3.reuse ;  /* 0x00000006acab7c23 */ /* 0x100fe20008010803 */
[----:B------:R-:W-:Y:S01]  /*b6b0*/  FMNMX.FTZ R0, R162, R183, !PT ;  /* 0x000000b7a2007209 */ /* 0x000fe20007810000 */
[--C-:B------:R-:W-:Y:S01]  /*b6c0*/  FFMA.FTZ R173, R174, UR6, -R3.reuse ;  /* 0x00000006aead7c23 */ /* 0x100fe20008010803 */
[----:B------:R-:W-:Y:S01]  /*b6d0*/  FSEL R163, R163, -INF , !P4 ;  /* 0xff800000a3a37808 */ /* 0x000fe20006000000 */
[----:B------:R-:W-:Y:S01]  /*b6e0*/  FFMA.FTZ R177, R178, UR6, -R3 ;  /* 0x00000006b2b17c23 */ /* 0x000fe20008010803 */
[----:B------:R-:W-:Y:S01]  /*b6f0*/  ISETP.GT.AND P4, PT, R182, 0x38, P2 ;  /* 0x00000038b600780c */ /* 0x000fe20001784270 */
[----:B------:R-:W-:Y:S01]  /*b700*/  MUFU.EX2 R153, R180 ;  /* 0x000000b400997308 */ /* 0x000fe20000000800 */
[----:B------:R-:W-:-:S02]  /*b710*/  ISETP.LT.OR P3, PT, R181, 0x32, P3 ;  /* 0x00000032b500780c */ /* 0x000fc40001f61670 */
[----:B------:R-:W-:Y:S02]  /*b720*/  FMNMX.FTZ R0, R161, R0, !PT ;  /* 0x00000000a1007209 */ /* 0x000fe40007810000 */
[----:B------:R-:W-:Y:S02]  /*b730*/  ISETP.GT.AND P2, PT, R182, 0x39, P2 ;  /* 0x00000039b600780c */ /* 0x000fe40001744270 */
[----:B------:R-:W-:Y:S01]  /*b740*/  ISETP.LT.OR P4, PT, R181, 0x39, P4 ;  /* 0x00000039b500780c */ /* 0x000fe20002781670 */
[----:B------:R-:W-:Y:S01]  /*b750*/  MUFU.EX2 R196, R196 ;  /* 0x000000c400c47308 */ /* 0x000fe20000000800 */
[----:B------:R-:W-:Y:S02]  /*b760*/  FSEL R164, R164, -INF , !P3 ;  /* 0xff800000a4a47808 */ /* 0x000fe40005800000 */
[----:B------:R-:W-:Y:S02]  /*b770*/  FMNMX.FTZ R183, R163, R0, !PT ;  /* 0x00000000a3b77209 */ /* 0x000fe40007810000 */
[----:B------:R-:W-:Y:S01]  /*b780*/  ISETP.LT.OR P2, PT, R181, 0x3a, P2 ;  /* 0x0000003ab500780c */ /* 0x000fe20001741670 */
[--C-:B------:R-:W-:Y:S01]  /*b790*/  FFMA.FTZ R181, R184, UR6, -R3.reuse ;  /* 0x00000006b8b57c23 */ /* 0x100fe20008010803 */
[----:B------:R-:W-:Y:S01]  /*b7a0*/  FSEL R165, R165, -INF , !P4 ;  /* 0xff800000a5a57808 */ /* 0x000fe20006000000 */
[--C-:B------:R-:W-:Y:S01]  /*b7b0*/  FFMA.FTZ R184, R175, UR6, -R3.reuse ;  /* 0x00000006afb87c23 */ /* 0x100fe20008010803 */
[----:B------:R-:W-:Y:S01]  /*b7c0*/  FMNMX.FTZ R0, R164, R183, !PT ;  /* 0x000000b7a4007209 */ /* 0x000fe20007810000 */
[----:B------:R-:W-:Y:S01]  /*b7d0*/  FFMA.FTZ R175, R176, UR6, -R3 ;  /* 0x00000006b0af7c23 */ /* 0x000fe20008010803 */
[----:B------:R-:W-:Y:S01]  /*b7e0*/  FSEL R166, R166, -INF , !P2 ;  /* 0xff800000a6a67808 */ /* 0x000fe20005000000 */
[----:B------:R-:W-:Y:S01]  /*b7f0*/  MUFU.EX2 R198, R198 ;  /* 0x000000c600c67308 */ /* 0x000fe20000000800 */
[----:B------:R-:W-:-:S02]  /*b800*/  FMNMX.FTZ R183, R165, R0, !PT ;  /* 0x00000000a5b77209 */ /* 0x000fc40007810000 */
[----:B------:R-:W-:Y:S02]  /*b810*/  FSEL R168, R4, RZ, P5 ;  /* 0x000000ff04a87208 */ /* 0x000fe40002800000 */
[----:B------:R-:W-:-:S03]  /*b820*/  FMNMX.FTZ R183, R166, R183, !PT ;  /* 0x000000b7a6b77209 */ /* 0x000fc60007810000 */
[----:B------:R-:W-:Y:S01]  /*b830*/  FADD.FTZ R168, -R168, R215 ;  /* 0x000000d7a8a87221 */ /* 0x000fe20000010100 */
[----:B------:R-:W-:Y:S01]  /*b840*/  MUFU.EX2 R181, R181 ;  /* 0x000000b500b57308 */ /* 0x000fe20000000800 */
[----:B------:R-:W1:Y:S01]  /*b850*/  SHFL.BFLY PT, R0, R183, 0x2, 0x1f ;  /* 0x0c401f00b7007f89 */ /* 0x000e6200000e0000 */
[----:B------:R-:W-:Y:S02]  /*b860*/  IMAD.MOV.U32 R215, RZ, RZ, R4 ;  /* 0x000000ffffd77224 */ /* 0x000fe400078e0004 */
[----:B------:R-:W-:-:S04]  /*b870*/  FMUL.FTZ R168, R168, UR6 ;  /* 0x00000006a8a87c20 */ /* 0x000fc80008410000 */
[----:B------:R-:W-:Y:S08]  /*b880*/  MUFU.EX2 R192, R192 ;  /* 0x000000c000c07308 */ /* 0x000ff00000000800 */
[----:B------:R-:W-:Y:S08]  /*b890*/  MUFU.EX2 R167, R167 ;  /* 0x000000a700a77308 */ /* 0x000ff00000000800 */
[----:B------:R-:W-:Y:S01]  /*b8a0*/  MUFU.EX2 R194, R194 ;  /* 0x000000c200c27308 */ /* 0x000fe20000000800 */
[----:B-1----:R-:W-:-:S05]  /*b8b0*/  FMNMX.FTZ R0, R183, R0, !PT ;  /* 0x00000000b7007209 */ /* 0x002fca0007810000 */
[----:B------:R-:W1:Y:S02]  /*b8c0*/  SHFL.BFLY PT, R183, R0, 0x1, 0x1f ;  /* 0x0c201f0000b77f89 */ /* 0x000e6400000e0000 */
[----:B------:R-:W-:Y:S08]  /*b8d0*/  MUFU.EX2 R169, R169 ;  /* 0x000000a900a97308 */ /* 0x000ff00000000800 */
[----:B------:R-:W-:Y:S08]  /*b8e0*/  MUFU.EX2 R188, R188 ;  /* 0x000000bc00bc7308 */ /* 0x000ff00000000800 */
[----:B------:R-:W-:Y:S01]  /*b8f0*/  MUFU.EX2 R171, R171 ;  /* 0x000000ab00ab7308 */ /* 0x000fe20000000800 */
[----:B-1----:R-:W-:-:S07]  /*b900*/  FMNMX.FTZ R3, R0, R183, !PT ;  /* 0x000000b700037209 */ /* 0x002fce0007810000 */
[----:B------:R-:W1:Y:S01]  /*b910*/  MUFU.EX2 R0, R168 ;  /* 0x000000a800007308 */ /* 0x000e620000000800 */
[C---:B------:R-:W-:Y:S01]  /*b920*/  FSETP.NEU.FTZ.AND P2, PT, R3.reuse, -INF , PT ;  /* 0xff8000000300780b */ /* 0x040fe20003f5d000 */
[----:B------:R-:W-:-:S05]  /*b930*/  FMUL.FTZ R183, R3, UR6 ;  /* 0x0000000603b77c20 */ /* 0x000fca0008410000 */
[----:B------:R-:W-:Y:S01]  /*b940*/  FSEL R183, R183, RZ, P2 ;  /* 0x000000ffb7b77208 */ /* 0x000fe20001000000 */
[----:B------:R-:W-:Y:S04]  /*b950*/  MUFU.EX2 R190, R190 ;  /* 0x000000be00be7308 */ /* 0x000fe80000000800 */
[--C-:B------:R-:W-:Y:S01]  /*b960*/  FFMA.FTZ R193, R155, UR6, -R183.reuse ;  /* 0x000000069bc17c23 */ /* 0x100fe200080108b7 */
[----:B------:R-:W-:Y:S01]  /*b970*/  FSEL R155, R3, RZ, P2 ;  /* 0x000000ff039b7208 */ /* 0x000fe20001000000 */
[--C-:B------:R-:W-:Y:S01]  /*b980*/  FFMA.FTZ R197, R179, UR6, -R183.reuse ;  /* 0x00000006b3c57c23 */ /* 0x100fe200080108b7 */
[--C-:B------:R-:W-:Y:S01]  /*b990*/  FFMA.FTZ R152, R152, UR6, -R183.reuse ;  /* 0x0000000698987c23 */ /* 0x100fe200080108b7 */
[--C-:B------:R-:W-:Y:S01]  /*b9a0*/  FFMA.FTZ R199, R2, UR6, -R183.reuse ;  /* 0x0000000602c77c23 */ /* 0x100fe200080108b7 */
[--C-:B------:R-:W-:Y:S01]  /*b9b0*/  FFMA.FTZ R154, R154, UR6, -R183.reuse ;  /* 0x000000069a9a7c23 */ /* 0x100fe200080108b7 */
[----:B------:R-:W-:Y:S01]  /*b9c0*/  FADD.FTZ R155, -R155, R216 ;  /* 0x000000d89b9b7221 */ /* 0x000fe20000010100 */
[----:B------:R-:W-:Y:S01]  /*b9d0*/  FFMA.FTZ R195, R157, UR6, -R183 ;  /* 0x000000069dc37c23 */ /* 0x000fe200080108b7 */
[----:B------:R-:W-:Y:S01]  /*b9e0*/  MUFU.EX2 R197, R197 ;  /* 0x000000c500c57308 */ /* 0x000fe20000000800 */
[----:B-1----:R-:W-:Y:S01]  /*b9f0*/  FFMA.FTZ R157, R0, R20, R153 ;  /* 0x00000014009d7223 */ /* 0x002fe20000010099 */
[----:B------:R-:W-:Y:S01]  /*ba00*/  FMUL.FTZ R155, R155, UR6 ;  /* 0x000000069b9b7c20 */ /* 0x000fe20008410000 */
[--C-:B------:R-:W-:Y:S01]  /*ba10*/  FFMA.FTZ R156, R156, UR6, -R183.reuse ;  /* 0x000000069c9c7c23 */ /* 0x100fe200080108b7 */
[----:B------:R-:W-:Y:S01]  /*ba20*/  FFMA.FTZ R158, R158, UR6, -R183 ;  /* 0x000000069e9e7c23 */ /* 0x000fe200080108b7 */
[----:B------:R-:W-:Y:S01]  /*ba30*/  FADD.FTZ R157, R196, R157 ;  /* 0x0000009dc49d7221 */ /* 0x000fe20000010000 */
[--C-:B------:R-:W-:Y:S01]  /*ba40*/  FFMA.FTZ R191, R162, UR6, -R183.reuse ;  /* 0x00000006a2bf7c23 */ /* 0x100fe200080108b7 */
[----:B------:R-:W-:Y:S01]  /*ba50*/  FFMA.FTZ R189, R159, UR6, -R183 ;  /* 0x000000069fbd7c23 */ /* 0x000fe200080108b7 */
[----:B------:R1:W2:Y:S01]  /*ba60*/  MUFU.EX2 R2, R155 ;  /* 0x0000009b00027308 */ /* 0x0002a20000000800 */
[----:B------:R-:W-:Y:S01]  /*ba70*/  FADD.FTZ R20, R198, R157 ;  /* 0x0000009dc6147221 */ /* 0x000fe20000010000 */
[--C-:B------:R-:W-:Y:S01]  /*ba80*/  FFMA.FTZ R160, R160, UR6, -R183.reuse ;  /* 0x00000006a0a07c23 */ /* 0x100fe200080108b7 */
[--C-:B------:R-:W-:Y:S01]  /*ba90*/  FFMA.FTZ R185, R163, UR6, -R183.reuse ;  /* 0x00000006a3b97c23 */ /* 0x100fe200080108b7 */
[--C-:B------:R-:W-:Y:S01]  /*baa0*/  FFMA.FTZ R164, R164, UR6, -R183.reuse ;  /* 0x00000006a4a47c23 */ /* 0x100fe200080108b7 */
[----:B------:R-:W-:Y:S01]  /*bab0*/  FADD.FTZ R157, R181, R20 ;  /* 0x00000014b59d7221 */ /* 0x000fe20000010000 */
[--C-:B------:R-:W-:Y:S01]  /*bac0*/  FFMA.FTZ R165, R165, UR6, -R183.reuse ;  /* 0x00000006a5a57c23 */ /* 0x100fe200080108b7 */
[----:B------:R-:W-:Y:S01]  /*bad0*/  FFMA.FTZ R166, R166, UR6, -R183 ;  /* 0x00000006a6a67c23 */ /* 0x000fe200080108b7 */
[----:B------:R-:W3:Y:S01]  /*bae0*/  MUFU.EX2 R152, R152 ;  /* 0x0000009800987308 */ /* 0x000ee20000000800 */
[----:B------:R-:W-:Y:S01]  /*baf0*/  FADD.FTZ R162, R192, R157 ;  /* 0x0000009dc0a27221 */ /* 0x000fe20000010000 */
[----:B------:R-:W-:Y:S01]  /*bb00*/  F2FP.F16.F32.PACK_AB R196, R196, R153 ;  /* 0x00000099c4c4723e */ /* 0x000fe200000000ff */
[----:B------:R-:W-:Y:S01]  /*bb10*/  IMAD.U32 R157, RZ, RZ, UR10 ;  /* 0x0000000aff9d7e24 */ /* 0x000fe2000f8e00ff */
[----:B------:R-:W-:Y:S01]  /*bb20*/  ISETP.GT.AND P2, PT, R23, UR60, PT ;  /* 0x0000003c17007c0c */ /* 0x000fe2000bf44270 */
[----:B-1----:R-:W-:Y:S01]  /*bb30*/  FADD.FTZ R155, R167, R162 ;  /* 0x000000a2a79b7221 */ /* 0x002fe20000010000 */
[----:B------:R-:W-:Y:S01]  /*bb40*/  FFMA.FTZ R162, R161, UR6, -R183 ;  /* 0x00000006a1a27c23 */ /* 0x000fe200080108b7 */
[----:B------:R-:W-:Y:S01]  /*bb50*/  F2FP.F16.F32.PACK_AB R198, R181, R198 ;  /* 0x000000c6b5c6723e */ /* 0x000fe200000000ff */
[----:B------:R-:W1:Y:S01]  /*bb60*/  MUFU.EX2 R199, R199 ;  /* 0x000000c700c77308 */ /* 0x000e620000000800 */
[----:B--2---:R-:W-:Y:S01]  /*bb70*/  FFMA.FTZ R7, R2, R7, R197 ;  /* 0x0000000702077223 */ /* 0x004fe200000100c5 */
[----:B------:R-:W-:Y:S01]  /*bb80*/  FADD.FTZ R168, R194, R155 ;  /* 0x0000009bc2a87221 */ /* 0x000fe20000010000 */
[----:B------:R-:W-:Y:S01]  /*bb90*/  @!P1 IADD3 R157, R157, 0x30860, RZ ;  /* 0x000308609d9d9810 */ /* 0x000fe20007ffe0ff */
[----:B------:R-:W-:Y:S01]  /*bba0*/  VIADD R23, R23, 0xffffffff ;  /* 0xffffffff17177836 */ /* 0x000fe20000000000 */
[----:B------:R-:W-:Y:S01]  /*bbb0*/  F2FP.F16.F32.PACK_AB R192, R167, R192 ;  /* 0x000000c0a7c0723e */ /* 0x000fe200000000ff */
[C---:B------:R-:W-:Y:S01]  /*bbc0*/  FADD.FTZ R155, R169.reuse, R168 ;  /* 0x000000a8a99b7221 */ /* 0x040fe20000010000 */
[----:B------:R-:W-:Y:S01]  /*bbd0*/  @!P1 PRMT R157, RZ, 0x654, R157 ;  /* 0x00000654ff9d9816 */ /* 0x000fe2000000009d */
[----:B------:R-:W2:Y:S01]  /*bbe0*/  MUFU.EX2 R154, R154 ;  /* 0x0000009a009a7308 */ /* 0x000ea20000000800 */
[----:B---3--:R-:W-:Y:S01]  /*bbf0*/  FADD.FTZ R20, R152, R7 ;  /* 0x0000000798147221 */ /* 0x008fe20000010000 */
[----:B------:R-:W-:Y:S01]  /*bc00*/  FADD.FTZ R168, R188, R155 ;  /* 0x0000009bbca87221 */ /* 0x000fe20000010000 */
[----:B------:R3:W-:Y:S01]  /*bc10*/  @!P1 SYNCS.ARRIVE.TRANS64.RED.A1T0 RZ, [R157+URZ], RZ ;  /* 0x000000ff9dff99a7 */ /* 0x0007e2000810043f */
[----:B------:R-:W-:-:S02]  /*bc20*/  F2FP.F16.F32.PACK_AB R194, R169, R194 ;  /* 0x000000c2a9c2723e */ /* 0x000fc400000000ff */
[C---:B------:R-:W-:Y:S01]  /*bc30*/  FADD.FTZ R155, R171.reuse, R168 ;  /* 0x000000a8ab9b7221 */ /* 0x040fe20000010000 */
[----:B------:R-:W-:Y:S01]  /*bc40*/  F2FP.F16.F32.PACK_AB R188, R171, R188 ;  /* 0x000000bcabbc723e */ /* 0x000fe200000000ff */
[----:B------:R-:W4:Y:S01]  /*bc50*/  MUFU.EX2 R193, R193 ;  /* 0x000000c100c17308 */ /* 0x000f220000000800 */
[----:B-1----:R-:W-:Y:S01]  /*bc60*/  FADD.FTZ R7, R199, R20 ;  /* 0x00000014c7077221 */ /* 0x002fe20000010000 */
[----:B------:R-:W-:Y:S01]  /*bc70*/  FADD.FTZ R168, R190, R155 ;  /* 0x0000009bbea87221 */ /* 0x000fe20000010000 */
[----:B------:R-:W-:Y:S02]  /*bc80*/  F2FP.F16.F32.PACK_AB R197, R152, R197 ;  /* 0x000000c598c5723e */ /* 0x000fe400000000ff */
[----:B------:R-:W-:-:S03]  /*bc90*/  MOV R216, R3 ;  /* 0x0000000300d87202 */ /* 0x000fc60000000f00 */
[----:B------:R-:W1:Y:S01]  /*bca0*/  MUFU.EX2 R156, R156 ;  /* 0x0000009c009c7308 */ /* 0x000e620000000800 */
[C---:B--2---:R-:W-:Y:S01]  /*bcb0*/  FADD.FTZ R20, R154.reuse, R7 ;  /* 0x000000079a147221 */ /* 0x044fe20000010000 */
[----:B------:R-:W-:-:S06]  /*bcc0*/  F2FP.F16.F32.PACK_AB R199, R154, R199 ;  /* 0x000000c79ac7723e */ /* 0x000fcc00000000ff */
[----:B------:R-:W2:Y:S01]  /*bcd0*/  MUFU.EX2 R195, R195 ;  /* 0x000000c300c37308 */ /* 0x000ea20000000800 */
[----:B----4-:R-:W-:-:S07]  /*bce0*/  FADD.FTZ R7, R193, R20 ;  /* 0x00000014c1077221 */ /* 0x010fce0000010000 */
[----:B------:R-:W4:Y:S01]  /*bcf0*/  MUFU.EX2 R158, R158 ;  /* 0x0000009e009e7308 */ /* 0x000f220000000800 */
[C---:B-1----:R-:W-:Y:S01]  /*bd00*/  FADD.FTZ R20, R156.reuse, R7 ;  /* 0x000000079c147221 */ /* 0x042fe20000010000 */
[----:B------:R-:W-:-:S06]  /*bd10*/  F2FP.F16.F32.PACK_AB R193, R156, R193 ;  /* 0x000000c19cc1723e */ /* 0x000fcc00000000ff */
[----:B------:R-:W1:Y:S01]  /*bd20*/  MUFU.EX2 R189, R189 ;  /* 0x000000bd00bd7308 */ /* 0x000e620000000800 */
[----:B--2---:R-:W-:-:S07]  /*bd30*/  FADD.FTZ R7, R195, R20 ;  /* 0x00000014c3077221 */ /* 0x004fce0000010000 */
[----:B------:R-:W2:Y:S01]  /*bd40*/  MUFU.EX2 R160, R160 ;  /* 0x000000a000a07308 */ /* 0x000ea20000000800 */
[C---:B----4-:R-:W-:Y:S01]  /*bd50*/  FADD.FTZ R20, R158.reuse, R7 ;  /* 0x000000079e147221 */ /* 0x050fe20000010000 */
[----:B------:R-:W-:-:S06]  /*bd60*/  F2FP.F16.F32.PACK_AB R195, R158, R195 ;  /* 0x000000c39ec3723e */ /* 0x000fcc00000000ff */
[----:B------:R-:W4:Y:S01]  /*bd70*/  MUFU.EX2 R191, R191 ;  /* 0x000000bf00bf7308 */ /* 0x000f220000000800 */
[----:B-1----:R-:W-:-:S07]  /*bd80*/  FADD.FTZ R7, R189, R20 ;  /* 0x00000014bd077221 */ /* 0x002fce0000010000 */
        /* <DEDUP_REMOVED lines=8> */
[----:B------:R-:W-:Y:S01]  /*be10*/  MUFU.EX2 R185, R185 ;  /* 0x000000b900b97308 */ /* 0x000fe20000000800 */
[----:B--2---:R-:W-:-:S07]  /*be20*/  F2FP.F16.F32.PACK_AB R191, R162, R191 ;  /* 0x000000bfa2bf723e */ /* 0x004fce00000000ff */
[----:B------:R-:W1:Y:S01]  /*be30*/  MUFU.EX2 R175, R175 ;  /* 0x000000af00af7308 */ /* 0x000e620000000800 */
[----:B----4-:R-:W-:-:S07]  /*be40*/  FADD.FTZ R168, R184, R153 ;  /* 0x00000099b8a87221 */ /* 0x010fce0000010000 */
[----:B------:R2:W4:Y:S08]  /*be50*/  MUFU.EX2 R155, R164 ;  /* 0x000000a4009b7308 */ /* 0x0005300000000800 */
[----:B------:R-:W5:Y:S01]  /*be60*/  MUFU.EX2 R186, R186 ;  /* 0x000000ba00ba7308 */ /* 0x000f620000000800 */
[----:B--2---:R-:W-:Y:S01]  /*be70*/  FADD.FTZ R164, R162, R7 ;  /* 0x00000007a2a47221 */ /* 0x004fe20000010000 */
[C---:B-1----:R-:W-:Y:S01]  /*be80*/  FADD.FTZ R153, R175.reuse, R168 ;  /* 0x000000a8af997221 */ /* 0x042fe20000010000 */
[----:B------:R-:W-:-:S02]  /*be90*/  F2FP.F16.F32.PACK_AB R184, R175, R184 ;  /* 0x000000b8afb8723e */ /* 0x000fc400000000ff */
[----:B------:R-:W-:-:S03]  /*bea0*/  FADD.FTZ R164, R185, R164 ;  /* 0x000000a4b9a47221 */ /* 0x000fc60000010000 */
[----:B------:R-:W1:Y:S01]  /*beb0*/  MUFU.EX2 R165, R165 ;  /* 0x000000a500a57308 */ /* 0x000e620000000800 */
[C---:B----4-:R-:W-:Y:S01]  /*bec0*/  FADD.FTZ R164, R155.reuse, R164 ;  /* 0x000000a49ba47221 */ /* 0x050fe20000010000 */
[----:B------:R-:W-:-:S06]  /*bed0*/  F2FP.F16.F32.PACK_AB R185, R155, R185 ;  /* 0x000000b99bb9723e */ /* 0x000fcc00000000ff */
[----:B------:R-:W2:Y:S01]  /*bee0*/  MUFU.EX2 R177, R177 ;  /* 0x000000b100b17308 */ /* 0x000ea20000000800 */
[----:B-----5:R-:W-:-:S07]  /*bef0*/  FADD.FTZ R20, R186, R153 ;  /* 0x00000099ba147221 */ /* 0x020fce0000010000 */
[----:B------:R-:W4:Y:S01]  /*bf00*/  MUFU.EX2 R166, R166 ;  /* 0x000000a600a67308 */ /* 0x000f220000000800 */
[----:B-1----:R-:W-:Y:S01]  /*bf10*/  FADD.FTZ R164, R165, R164 ;  /* 0x000000a4a5a47221 */ /* 0x002fe20000010000 */
[C---:B--2---:R-:W-:Y:S01]  /*bf20*/  FADD.FTZ R20, R177.reuse, R20 ;  /* 0x00000014b1147221 */ /* 0x044fe20000010000 */
[----:B------:R-:W-:Y:S02]  /*bf30*/  F2FP.F16.F32.PACK_AB R186, R177, R186 ;  /* 0x000000bab1ba723e */ /* 0x000fe400000000ff */
[C---:B----4-:R-:W-:Y:S01]  /*bf40*/  FADD.FTZ R7, R166.reuse, R164 ;  /* 0x000000a4a6077221 */ /* 0x050fe20000010000 */
[----:B------:R-:W-:Y:S01]  /*bf50*/  F2FP.F16.F32.PACK_AB R187, R166, R165 ;  /* 0x000000a5a6bb723e */ /* 0x000fe200000000ff */
[----:B---3--:R-:W-:Y:S06]  /*bf60*/  @P2 BRA `(.L_x_966) ;  /* 0xffffffd4005c2947 */ /* 0x008fec000383ffff */
.L_x_949:
        /* <DEDUP_REMOVED lines=131> */
.L_x_967:
[----:B------:R-:W-:Y:S01]  /*c7a0*/  ULEA UR5, UR36, UR38, 0x3 ;  /* 0x0000002624057291 */ /* 0x000fe2000f8e183f */
[----:B------:R-:W-:-:S05]  /*c7b0*/  IMAD.U32 R0, RZ, RZ, UR46 ;  /* 0x0000002eff007e24 */ /* 0x000fca000f8e00ff */
[----:B------:R-:W-:-:S04]  /*c7c0*/  SHF.L.U32 R0, R0, 0x1f, RZ ;  /* 0x0000001f00007819 */ /* 0x000fc800000006ff */
[----:B------:R1:W2:Y:S01]  /*c7d0*/  SYNCS.PHASECHK.TRANS64.TRYWAIT P2, [UR5+0x30850], R0 ;  /* 0x03085000ff0075a7 */ /* 0x0002a20008040145 */
[----:B------:R-:W-:Y:S05]  /*c7e0*/  @!P0 BRA `(.L_x_968) ;  /* 0x0000000000048947 */ /* 0x000fea0003800000 */
[----:B------:R-:W-:Y:S01]  /*c7f0*/  BPT.TRAP 0x1 ;  /* 0x000000040000795c */ /* 0x000fe20000300000 */
.L_x_968:
[----:B--2---:R-:W-:Y:S05]  /*c800*/  @P2 BRA `(.L_x_969) ;  /* 0x0000000000082947 */ /* 0x004fea0003800000 */
[----:B------:R-:W2:Y:S02]  /*c810*/  SYNCS.PHASECHK.TRANS64.TRYWAIT P0, [UR5+0x30850], R0 ;  /* 0x03085000ff0075a7 */ /* 0x000ea40008000145 */
[----:B--2---:R-:W-:Y:S05]  /*c820*/  @!P0 BRA `(.L_x_970) ;  /* 0x00000060009c8947 */ /* 0x004fea0003800000 */
.L_x_969:
[----:B------:R-:W-:Y:S01]  /*c830*/  UIADD3 UR38, UR38, 0x400, URZ ;  /* 0x0000040026267890 */ /* 0x000fe2000fffe03f */
[----:B------:R-:W-:Y:S01]  /*c840*/  WARPGROUP.ARRIVE ;  /* 0x00000000000079c5 */ /* 0x000fe20000000000 */
[----:B------:R-:W-:Y:S01]  /*c850*/  UMOV UR11, 0x40000040 ;  /* 0x40000040000b7882 */ /* 0x000fe20000000000 */
[----:B------:R-:W3:Y:S01]  /*c860*/  SHFL.BFLY PT, R2, R7, 0x2, 0x1f ;  /* 0x0c401f0007027f89 */ /* 0x000ee200000e0000 */
[----:B------:R-:W-:Y:S01]  /*c870*/  USHF.R.U32.HI UR38, URZ, 0x4, UR38 ;  /* 0x000000043f267899 */ /* 0x000fe20008011626 */
[----:B------:R-:W-:Y:S01]  /*c880*/  IMAD.MOV.U32 R21, RZ, RZ, RZ ;  /* 0x000000ffff157224 */ /* 0x000fe200078e00ff */
[----:B------:R-:W-:Y:S01]  /*c890*/  R2UR UR7, R207 ;  /* 0x00000000cf0772ca */ /* 0x000fe200000e0000 */
[----:B--2---:R-:W1:Y:S01]  /*c8a0*/  SHFL.BFLY PT, R5, R20, 0x2, 0x1f ;  /* 0x0c401f0014057f89 */ /* 0x004e6200000e0000 */
[----:B------:R-:W-:Y:S01]  /*c8b0*/  ULOP3.LUT UR38, UR38, 0x3fff, URZ, 0xc0, !UPT ;  /* 0x00003fff26267892 */ /* 0x000fe2000f8ec03f */
[----:B------:R-:W-:Y:S01]  /*c8c0*/  IMAD.U32 R12, RZ, RZ, UR5 ;  /* 0x00000005ff0c7e24 */ /* 0x000fe2000f8e00ff */
[----:B------:R-:W-:-:S02]  /*c8d0*/  MOV R11, UR6 ;  /* 0x00000006000b7c02 */ /* 0x000fc40008000f00 */
[----:B------:R-:W-:-:S04]  /*c8e0*/  ULOP3.LUT UR4, UR38, 0x2000000, URZ, 0xfc, !UPT ;  /* 0x0200000026047892 */ /* 0x000fc8000f8efc3f */
[----:B------:R-:W-:Y:S02]  /*c8f0*/  ULEA UR4, UR36, UR4, 0xb ;  /* 0x0000000424047291 */ /* 0x000fe4000f8e583f */
[----:B------:R-:W-:Y:S02]  /*c900*/  UIADD3 UR36, UR36, 0x1, URZ ;  /* 0x0000000124247890 */ /* 0x000fe4000fffe03f */
[----:B------:R-:W-:Y:S02]  /*c910*/  UIADD3 UR8, UR4, 0x80, URZ ;  /* 0x0000008004087890 */ /* 0x000fe4000fffe03f */
[----:B------:R-:W-:Y:S01]  /*c920*/  UIADD3 UR7, UR7, 0x1, URZ ;  /* 0x0000000107077890 */ /* 0x000fe2000fffe03f */
[----:B------:R-:W-:Y:S01]  /*c930*/  UMOV UR10, UR4 ;  /* 0x00000004000a7c82 */ /* 0x000fe20008000000 */
[----:B------:R-:W-:-:S05]  /*c940*/  UISETP.NE.AND UP0, UPT, UR36, 0x2, UPT ;  /* 0x000000022400788c */ /* 0x000fca000bf05270 */
[----:B------:R-:W-:Y:S01]  /*c950*/  HGMMA.64x256x16.F32 R24, R196, gdesc[UR8].tnspB, R24, gsb0 ;  /* 0x43e00008c4187df0 */ /* 0x000fe20008000818 */
[----:B------:R-:W-:Y:S01]  /*c960*/  UMOV UR10, UR8 ;  /* 0x00000008000a7c82 */ /* 0x000fe20008000000 */
[----:B------:R-:W-:Y:S01]  /*c970*/  UMOV UR11, 0x40000040 ;  /* 0x40000040000b7882 */ /* 0x000fe20000000000 */
[----:B------:R-:W-:Y:S01]  /*c980*/  UIADD3 UR8, UR4, 0x100, URZ ;  /* 0x0000010004087890 */ /* 0x000fe2000fffe03f */
[----:B---3--:R-:W-:Y:S01]  /*c990*/  FADD.FTZ R2, R2, R7 ;  /* 0x0000000702027221 */ /* 0x008fe20000010000 */
[----:B------:R-:W-:Y:S01]  /*c9a0*/  UIADD3 UR4, UR4, 0x180, URZ ;  /* 0x0000018004047890 */ /* 0x000fe2000fffe03f */
[----:B-1----:R-:W-:Y:S01]  /*c9b0*/  FADD.FTZ R0, R5, R20 ;  /* 0x0000001405007221 */ /* 0x002fe20000010000 */
[----:B------:R-:W-:Y:S01]  /*c9c0*/  IMAD.U32 R7, RZ, RZ, UR6 ;  /* 0x00000006ff077e24 */ /* 0x000fe2000f8e00ff */
[----:B------:R-:W-:Y:S01]  /*c9d0*/  USEL UR36, UR36, URZ, UP0 ;  /* 0x0000003f24247287 */ /* 0x000fe20008000000 */
[----:B------:R-:W1:Y:S01]  /*c9e0*/  SHFL.BFLY PT, R9, R2, 0x1, 0x1f ;  /* 0x0c201f0002097f89 */ /* 0x000e6200000e0000 */
[----:B------:R-:W-:-:S03]  /*c9f0*/  IMAD.U32 R207, RZ, RZ, UR7 ;  /* 0x00000007ffcf7e24 */ /* 0x000fc6000f8e00ff */
[----:B------:R-:W2:Y:S01]  /*ca00*/  SHFL.BFLY PT, R5, R0, 0x1, 0x1f ;  /* 0x0c201f0000057f89 */ /* 0x000ea200000e0000 */
[----:B-1----:R-:W-:Y:S01]  /*ca10*/  FADD.FTZ R9, R2, R9 ;  /* 0x0000000902097221 */ /* 0x002fe20000010000 */
[----:B------:R-:W-:Y:S02]  /*ca20*/  IMAD.MOV.U32 R2, RZ, RZ, -0x800000 ;  /* 0xff800000ff027424 */ /* 0x000fe400078e00ff */
[----:B--2---:R-:W-:Y:S02]  /*ca30*/  FADD.FTZ R10, R0, R5 ;  /* 0x00000005000a7221 */ /* 0x004fe40000010000 */
[----:B------:R-:W-:Y:S01]  /*ca40*/  FSETP.NE.FTZ.AND P2, PT, R9, RZ, PT ;  /* 0x000000ff0900720b */ /* 0x000fe20003f55000 */
[----:B------:R-:W-:Y:S01]  /*ca50*/  IMAD.MOV.U32 R0, RZ, RZ, -0x800000 ;  /* 0xff800000ff007424 */ /* 0x000fe200078e00ff */
[----:B------:R-:W-:Y:S02]  /*ca60*/  MOV R5, RZ ;  /* 0x000000ff00057202 */ /* 0x000fe40000000f00 */
[----:B------:R-:W-:-:S09]  /*ca70*/  FSETP.NE.FTZ.AND P0, PT, R10, RZ, PT ;  /* 0x000000ff0a00720b */ /* 0x000fd20003f15000 */
[----:B------:R-:W-:Y:S01]  /*ca80*/  @P2 MUFU.RCP R5, R9 ;  /* 0x0000000900052308 */ /* 0x000fe20000001000 */
[----:B------:R-:W-:-:S03]  /*ca90*/  @P2 FMUL.FTZ R11, R11, 0.69314718246459960938 ;  /* 0x3f3172180b0b2820 */ /* 0x000fc60000410000 */
[----:B------:R-:W-:-:S04]  /*caa0*/  @P0 FMUL.FTZ R7, R7, 0.69314718246459960938 ;  /* 0x3f31721807070820 */ /* 0x000fc80000410000 */
[----:B------:R-:W1:Y:S08]  /*cab0*/  @P0 MUFU.LG2 R6, R10 ;  /* 0x0000000a00060308 */ /* 0x000e700000000c00 */
[----:B------:R2:W3:Y:S08]  /*cac0*/  @P2 MUFU.LG2 R8, R9 ;  /* 0x0000000900082308 */ /* 0x0004f00000000c00 */
[----:B------:R-:W4:Y:S01]  /*cad0*/  @P0 MUFU.RCP R21, R10 ;  /* 0x0000000a00150308 */ /* 0x000f220000001000 */
[----:B-1----:R-:W-:Y:S01]  /*cae0*/  @P0 FMUL.FTZ R6, R6, 0.69314718246459960938 ;  /* 0x3f31721806060820 */ /* 0x002fe20000410000 */
[----:B--2---:R-:W-:-:S03]  /*caf0*/  @!P1 IADD3 R9, R12, 0x30860, RZ ;  /* 0x000308600c099810 */ /* 0x004fc60007ffe0ff */
[----:B------:R-:W-:Y:S01]  /*cb00*/  @P0 FFMA.FTZ R2, R7, R4, R6 ;  /* 0x0000000407020223 */ /* 0x000fe20000010006 */
[----:B------:R-:W-:Y:S02]  /*cb10*/  @!P1 PRMT R7, RZ, 0x654, R9 ;  /* 0x00000654ff079816 */ /* 0x000fe40000000009 */
[----:B------:R-:W-:Y:S01]  /*cb20*/  PLOP3.LUT P0, PT, PT, PT, PT, 0x8, 0x0 ;  /* 0x000000000000781c */ /* 0x000fe20003f0e170 */
[----:B---3--:R-:W-:-:S04]  /*cb30*/  @P2 FMUL.FTZ R8, R8, 0.69314718246459960938 ;  /* 0x3f31721808082820 */ /* 0x008fc80000410000 */
[----:B------:R-:W-:Y:S01]  /*cb40*/  @P2 FFMA.FTZ R0, R11, R3, R8 ;  /* 0x000000030b002223 */ /* 0x000fe20000010008 */
[----:B------:R-:W-:Y:S02]  /*cb50*/  WARPGROUP.DEPBAR.LE gsb0, 0x0 ;  /* 0x00008000000079c5 */ /* 0x000fe40000010000 */
[----:B------:R-:W-:-:S06]  /*cb60*/  WARPGROUP.ARRIVE ;  /* 0x00000000000079c5 */ /* 0x000fcc0000000000 */
        /* <DEDUP_REMOVED lines=9> */
[----:B------:R-:W-:-:S04]  /*cc00*/  USEL UR4, URZ, 0x1, UP0 ;  /* 0x000000013f047887 */ /* 0x000fc80008000000 */
[----:B------:R-:W-:Y:S01]  /*cc10*/  ULOP3.LUT UR46, UR46, UR4, URZ, 0x3c, !UPT ;  /* 0x000000042e2e7292 */ /* 0x000fe2000f8e3c3f */
[----:B------:R-:W-:Y:S02]  /*cc20*/  WARPGROUP.DEPBAR.LE gsb0, 0x0 ;  /* 0x00008000000079c5 */ /* 0x000fe40000010000 */
[----:B------:R-:W-:-:S15]  /*cc30*/  WARPGROUP.ARRIVE ;  /* 0x00000000000079c5 */ /* 0x000fde0000000000 */
[----:B------:R-:W-:-:S03]  /*cc40*/  NOP ;  /* 0x0000000000007918 */ /* 0x000fc60000000000 */
[----:B------:R-:W-:Y:S03]  /*cc50*/  HGMMA.64x256x16.F32 R24, R184, gdesc[UR8].tnspB, R24, gsb0 ;  /* 0x43e00008b8187df0 */ /* 0x000fe60008000818 */
[----:B------:R-:W-:Y:S02]  /*cc60*/  WARPGROUP.DEPBAR.LE gsb0, 0x0 ;  /* 0x00008000000079c5 */ /* 0x000fe40000010000 */
        /* <DEDUP_REMOVED lines=9> */
[----:B----4-:R-:W-:Y:S01]  /*cd00*/  FMUL.FTZ R4, R24, R21 ;  /* 0x0000001518047220 */ /* 0x010fe20000410000 */
[----:B------:R-:W-:Y:S01]  /*cd10*/  FMUL.FTZ R95, R99, R5 ;  /* 0x00000005635f7220 */ /* 0x000fe20000410000 */
[-C--:B------:R-:W-:Y:S01]  /*cd20*/  FMUL.FTZ R17, R56, R21.reuse ;  /* 0x0000001538117220 */ /* 0x080fe20000410000 */
[-C--:B------:R-:W-:Y:S01]  /*cd30*/  FMUL.FTZ R16, R57, R21.reuse ;  /* 0x0000001539107220 */ /* 0x080fe20000410000 */
[-C--:B------:R-:W-:Y:S01]  /*cd40*/  FMUL.FTZ R19, R60, R21.reuse ;  /* 0x000000153c137220 */ /* 0x080fe20000410000 */
[-C--:B------:R-:W-:Y:S01]  /*cd50*/  FMUL.FTZ R18, R61, R21.reuse ;  /* 0x000000153d127220 */ /* 0x080fe20000410000 */
[-C--:B------:R-:W-:Y:S01]  /*cd60*/  FMUL.FTZ R3, R64, R21.reuse ;  /* 0x0000001540037220 */ /* 0x080fe20000410000 */
[----:B------:R-:W-:Y:S01]  /*cd70*/  FMUL.FTZ R24, R65, R21 ;  /* 0x0000001541187220 */ /* 0x000fe20000410000 */
[----:B------:R1:W-:Y:S01]  /*cd80*/  @!P1 SYNCS.ARRIVE.TRANS64.RED.A1T0 RZ, [R7+URZ], RZ ;  /* 0x000000ff07ff99a7 */ /* 0x0003e2000810043f */
        /* <DEDUP_REMOVED lines=111> */
.L_x_900:
[----:B------:R-:W1:Y:S08]  /*d480*/  S2UR UR4, SR_CgaCtaId ;  /* 0x00000000000479c3 */ /* 0x000e700000008800 */
[----:B------:R-:W-:Y:S06]  /*d490*/  BAR.SYNC.DEFER_BLOCKING 0x5, 0x120 ;  /* 0x0144800000007b1d */ /* 0x000fec0000010000 */
[----:B------:R-:W-:-:S02]  /*d4a0*/  UMOV UR38, 0x400 ;  /* 0x0000040000267882 */ /* 0x000fc40000000000 */
[----:B-1----:R-:W-:-:S09]  /*d4b0*/  ULEA UR38, UR4, UR38, 0x18 ;  /* 0x0000002604267291 */ /* 0x002fd2000f8ec03f */
[----:B------:R-:W1:Y:S02]  /*d4c0*/  LDS R5, [UR38+0x308d0] ;  /* 0x0308d026ff057984 */ /* 0x000e640008000800 */
[----:B-1----:R-:W-:Y:S01]  /*d4d0*/  R2UR UR4, R5 ;  /* 0x00000000050472ca */ /* 0x002fe200000e0000 */
[----:B------:R-:W-:Y:S06]  /*d4e0*/  BAR.ARV 0x4, 0x120 ;  /* 0x0104800000007b1d */ /* 0x000fec0000002000 */
[----:B------:R-:W-:Y:S08]  /*d4f0*/  @P0 BRA `(.L_x_971) ;  /* 0x0000000c00e00947 */ /* 0x000ff00003800000 */
[C---:B------:R-:W-:Y:S01]  /*d500*/  IADD3 R21, P6, R200.reuse, 0x20, RZ ;  /* 0x00000020c8157810 */ /* 0x040fe20007fde0ff */
[----:B------:R-:W-:Y:S01]  /*d510*/  VIADD R103, R209, UR42 ;  /* 0x0000002ad1677c36 */ /* 0x000fe20008000000 */
[----:B------:R-:W-:Y:S01]  /*d520*/  IADD3 R27, P5, R200, 0x40, RZ ;  /* 0x00000040c81b7810 */ /* 0x000fe20007fbe0ff */
[----:B------:R-:W-:Y:S01]  /*d530*/  ULDC UR10, c[0x0][0xa88] ;  /* 0x0002a200000a7ab9 */ /* 0x000fe20000000800 */
[----:B------:R-:W-:Y:S01]  /*d540*/  LOP3.LUT R20, R21, 0x380, RZ, 0xc0, !PT ;  /* 0x0000038015147812 */ /* 0x000fe200078ec0ff */
[----:B------:R-:W-:Y:S01]  /*d550*/  USHF.R.S32.HI UR5, URZ, 0x1f, UR43 ;  /* 0x0000001f3f057899 */ /* 0x000fe2000801142b */
[----:B------:R-:W-:Y:S01]  /*d560*/  LOP3.LUT R26, R27, 0x380, RZ, 0xc0, !PT ;  /* 0x000003801b1a7812 */ /* 0x000fe200078ec0ff */
[----:B------:R-:W-:Y:S01]  /*d570*/  ULDC.64 UR6, c[0x0][0xb70] ;  /* 0x0002dc0000067ab9 */ /* 0x000fe20000000a00 */
[----:B------:R-:W-:Y:S01]  /*d580*/  SHF.R.U64 R20, R20, 0x3, RZ ;  /* 0x0000000314147819 */ /* 0x000fe200000012ff */
[----:B------:R-:W-:Y:S01]  /*d590*/  UIMAD UR5, UR5, UR6, URZ ;  /* 0x00000006050572a4 */ /* 0x000fe2000f8e023f */
[----:B------:R-:W-:Y:S01]  /*d5a0*/  SHF.R.U64 R26, R26, 0x3, RZ ;  /* 0x000000031a1a7819 */ /* 0x000fe200000012ff */
[----:B------:R-:W-:Y:S01]  /*d5b0*/  UIMAD.WIDE.U32 UR8, UR43, UR6, URZ ;  /* 0x000000062b0872a5 */ /* 0x000fe2000f8e003f */
[----:B------:R-:W-:Y:S01]  /*d5c0*/  LOP3.LUT R20, R20, R21, RZ, 0x3c, !PT ;  /* 0x0000001514147212 */ /* 0x000fe200078e3cff */
[--C-:B------:R-:W-:Y:S01]  /*d5d0*/  IMAD.X R21, RZ, RZ, R201.reuse, P6 ;  /* 0x000000ffff157224 */ /* 0x100fe200030e06c9 */
[C---:B------:R-:W-:Y:S01]  /*d5e0*/  IADD3 R41, P6, R200.reuse, 0x4040, RZ ;  /* 0x00004040c8297810 */ /* 0x040fe20007fde0ff */
[----:B------:R-:W-:Y:S01]  /*d5f0*/  UIMAD UR5, UR43, UR7, UR5 ;  /* 0x000000072b0572a4 */ /* 0x000fe2000f8e0205 */
[----:B------:R-:W-:Y:S01]  /*d600*/  IADD3 R31, P4, R200, 0x60, RZ ;  /* 0x00000060c81f7810 */ /* 0x000fe20007f9e0ff */
[----:B------:R-:W-:Y:S01]  /*d610*/  ULDC.64 UR12, c[0x0][0x208] ;  /* 0x00008200000c7ab9 */ /* 0x000fe20000000a00 */
[----:B------:R-:W-:Y:S01]  /*d620*/  LOP3.LUT R40, R41, 0x380, RZ, 0xc0, !PT ;  /* 0x0000038029287812 */ /* 0x000fe200078ec0ff */
[----:B------:R-:W-:Y:S01]  /*d630*/  UIADD3 UR5, UR9, UR5, URZ ;  /* 0x0000000509057290 */ /* 0x000fe2000fffe03f */
[----:B------:R-:W-:Y:S01]  /*d640*/  LOP3.LUT R26, R26, R27, RZ, 0x3c, !PT ;  /* 0x0000001b1a1a7212 */ /* 0x000fe200078e3cff */
[----:B------:R-:W-:Y:S01]  /*d650*/  IMAD.X R27, RZ, RZ, R201, P5 ;  /* 0x000000ffff1b7224 */ /* 0x000fe200028e06c9 */
[----:B------:R-:W-:Y:S01]  /*d660*/  SHF.R.U64 R40, R40, 0x3, RZ ;  /* 0x0000000328287819 */ /* 0x000fe200000012ff */
[----:B------:R-:W-:Y:S01]  /*d670*/  ULDC.64 UR6, c[0x0][0xb40] ;  /* 0x0002d00000067ab9 */ /* 0x000fe20000000a00 */
[----:B------:R-:W-:-:S02]  /*d680*/  LOP3.LUT P0, RZ, R208, 0x3, RZ, 0xc0, !PT ;  /* 0x00000003d0ff7812 */ /* 0x000fc4000780c0ff */
[----:B------:R-:W-:Y:S02]  /*d690*/  IADD3 R5, R103, 0x8, RZ ;  /* 0x0000000867057810 */ /* 0x000fe40007ffe0ff */
[C---:B------:R-:W-:Y:S02]  /*d6a0*/  IADD3 R35, P3, R200.reuse, 0x4000, RZ ;  /* 0x00004000c8237810 */ /* 0x040fe40007f7e0ff */
[C---:B------:R-:W-:Y:S02]  /*d6b0*/  IADD3 R43, P5, R200.reuse, 0x4060, RZ ;  /* 0x00004060c82b7810 */ /* 0x040fe40007fbe0ff */
[----:B------:R-:W-:Y:S02]  /*d6c0*/  LOP3.LUT R30, R31, 0x380, RZ, 0xc0, !PT ;  /* 0x000003801f1e7812 */ /* 0x000fe400078ec0ff */
[----:B------:R-:W-:Y:S02]  /*d6d0*/  IADD3 R39, P2, R200, 0x4020, RZ ;  /* 0x00004020c8277810 */ /* 0x000fe40007f5e0ff */
[----:B------:R-:W-:-:S02]  /*d6e0*/  LOP3.LUT R40, R40, R41, RZ, 0x3c, !PT ;  /* 0x0000002928287212 */ /* 0x000fc400078e3cff */
[----:B------:R-:W-:Y:S02]  /*d6f0*/  ISETP.GE.OR P1, PT, R5, UR10, P0 ;  /* 0x0000000a05007c0c */ /* 0x000fe40008726670 */
[----:B------:R-:W-:Y:S02]  /*d700*/  LOP3.LUT R34, R35, 0x380, RZ, 0xc0, !PT ;  /* 0x0000038023227812 */ /* 0x000fe400078ec0ff */
[----:B------:R-:W-:Y:S02]  /*d710*/  IADD3.X R41, RZ, R201, RZ, P6, !PT ;  /* 0x000000c9ff297210 */ /* 0x000fe400037fe4ff */
[----:B------:R-:W-:Y:S02]  /*d720*/  LOP3.LUT R42, R43, 0x380, RZ, 0xc0, !PT ;  /* 0x000003802b2a7812 */ /* 0x000fe400078ec0ff */
[----:B------:R-:W-:Y:S02]  /*d730*/  IADD3 R5, P6, R200, 0x8060, RZ ;  /* 0x00008060c8057810 */ /* 0x000fe40007fde0ff */
[----:B------:R-:W-:-:S02]  /*d740*/  SHF.R.U64 R30, R30, 0x3, RZ ;  /* 0x000000031e1e7819 */ /* 0x000fc400000012ff */
[----:B------:R-:W-:Y:S02]  /*d750*/  LOP3.LUT R38, R39, 0x380, RZ, 0xc0, !PT ;  /* 0x0000038027267812 */ /* 0x000fe400078ec0ff */
[----:B------:R-:W-:Y:S02]  /*d760*/  SHF.R.U64 R34, R34, 0x3, RZ ;  /* 0x0000000322227819 */ /* 0x000fe400000012ff */
[----:B------:R-:W-:Y:S02]  /*d770*/  SHF.R.U64 R42, R42, 0x3, RZ ;  /* 0x000000032a2a7819 */ /* 0x000fe400000012ff */
[----:B------:R-:W-:Y:S02]  /*d780*/  LOP3.LUT R28, R5, 0x380, RZ, 0xc0, !PT ;  /* 0x00000380051c7812 */ /* 0x000fe400078ec0ff */
[----:B------:R-:W-:Y:S02]  /*d790*/  LOP3.LUT R30, R30, R31, RZ, 0x3c, !PT ;  /* 0x0000001f1e1e7212 */ /* 0x000fe400078e3cff */
[----:B------:R-:W-:-:S02]  /*d7a0*/  IADD3.X R31, RZ, R201, RZ, P4, !PT ;  /* 0x000000c9ff1f7210 */ /* 0x000fc400027fe4ff */
[----:B------:R-:W-:Y:S02]  /*d7b0*/  SHF.R.U64 R38, R38, 0x3, RZ ;  /* 0x0000000326267819 */ /* 0x000fe400000012ff */
[----:B------:R-:W-:Y:S01]  /*d7c0*/  LOP3.LUT R34, R34, R35, RZ, 0x3c, !PT ;  /* 0x0000002322227212 */ /* 0x000fe200078e3cff */
[--C-:B------:R-:W-:Y:S01]  /*d7d0*/  IMAD.X R35, RZ, RZ, R201.reuse, P3 ;  /* 0x000000ffff237224 */ /* 0x100fe200018e06c9 */
[----:B------:R-:W-:Y:S02]  /*d7e0*/  IADD3 R45, P4, R200, 0x8000, RZ ;  /* 0x00008000c82d7810 */ /* 0x000fe40007f9e0ff */
[----:B------:R-:W-:Y:S01]  /*d7f0*/  LOP3.LUT R42, R42, R43, RZ, 0x3c, !PT ;  /* 0x0000002b2a2a7212 */ /* 0x000fe200078e3cff */
[----:B------:R-:W-:Y:S01]  /*d800*/  IMAD.X R43, RZ, RZ, R201, P5 ;  /* 0x000000ffff2b7224 */ /* 0x000fe200028e06c9 */
[----:B------:R-:W-:Y:S02]  /*d810*/  SHF.R.U64 R28, R28, 0x3, RZ ;  /* 0x000000031c1c7819 */ /* 0x000fe400000012ff */
[----:B------:R-:W-:-:S02]  /*d820*/  IADD3 R47, P3, R200, 0x8020, RZ ;  /* 0x00008020c82f7810 */ /* 0x000fc40007f7e0ff */
[----:B------:R-:W-:Y:S01]  /*d830*/  LOP3.LUT R38, R38, R39, RZ, 0x3c, !PT ;  /* 0x0000002726267212 */ /* 0x000fe200078e3cff */
[----:B------:R-:W-:Y:S01]  /*d840*/  IMAD.X R39, RZ, RZ, R201, P2 ;  /* 0x000000ffff277224 */ /* 0x000fe200010e06c9 */
[C---:B------:R-:W-:Y:S02]  /*d850*/  LOP3.LUT R53, R200.reuse, 0x380, RZ, 0xc0, !PT ;  /* 0x00000380c8357812 */ /* 0x040fe400078ec0ff */
[C---:B------:R-:W-:Y:S02]  /*d860*/  IADD3 R51, P5, R200.reuse, 0xc000, RZ ;  /* 0x0000c000c8337810 */ /* 0x040fe40007fbe0ff */
[----:B------:R-:W-:Y:S02]  /*d870*/  LOP3.LUT R44, R45, 0x380, RZ, 0xc0, !PT ;  /* 0x000003802d2c7812 */ /* 0x000fe400078ec0ff */
[----:B------:R-:W-:Y:S02]  /*d880*/  F2FP.F16.F32.PACK_AB R6, R29, R6 ;  /* 0x000000061d06723e */ /* 0x000fe400000000ff */
[----:B------:R-:W-:-:S02]  /*d890*/  IADD3 R49, P2, R200, 0x8040, RZ ;  /* 0x00008040c8317810 */ /* 0x000fc40007f5e0ff */
[----:B------:R-:W-:Y:S02]  /*d8a0*/  LOP3.LUT R28, R28, R5, RZ, 0x3c, !PT ;  /* 0x000000051c1c7212 */ /* 0x000fe400078e3cff */
[----:B------:R-:W-:Y:S02]  /*d8b0*/  IADD3.X R29, RZ, R201, RZ, P6, !PT ;  /* 0x000000c9ff1d7210 */ /* 0x000fe400037fe4ff */
[----:B------:R-:W-:Y:S02]  /*d8c0*/  LOP3.LUT R46, R47, 0x380, RZ, 0xc0, !PT ;  /* 0x000003802f2e7812 */ /* 0x000fe400078ec0ff */
[----:B------:R-:W-:Y:S02]  /*d8d0*/  SHF.R.U64 R53, R53, 0x3, RZ ;  /* 0x0000000335357819 */ /* 0x000fe400000012ff */
[----:B------:R-:W-:Y:S02]  /*d8e0*/  LOP3.LUT R50, R51, 0x380, RZ, 0xc0, !PT ;  /* 0x0000038033327812 */ /* 0x000fe400078ec0ff */
[----:B------:R-:W-:-:S02]  /*d8f0*/  SHF.R.U64 R44, R44, 0x3, RZ ;  /* 0x000000032c2c7819 */ /* 0x000fc400000012ff */
[----:B------:R-:W-:Y:S02]  /*d900*/  LOP3.LUT R48, R49, 0x380, RZ, 0xc0, !PT ;  /* 0x0000038031307812 */ /* 0x000fe400078ec0ff */
[----:B------:R-:W-:Y:S02]  /*d910*/  MOV R31, R30 ;  /* 0x0000001e001f7202 */ /* 0x000fe40000000f00 */
[----:B------:R-:W-:Y:S02]  /*d920*/  SHF.R.U64 R46, R46, 0x3, RZ ;  /* 0x000000032e2e7819 */ /* 0x000fe400000012ff */
[----:B------:R-:W-:Y:S02]  /*d930*/  MOV R30, R28 ;  /* 0x0000001c001e7202 */ /* 0x000fe40000000f00 */
[----:B------:R-:W-:Y:S01]  /*d940*/  LOP3.LUT R52, R53, R200, RZ, 0x3c, !PT ;  /* 0x000000c835347212 */ /* 0x000fe200078e3cff */
[----:B------:R-:W1:Y:S01]  /*d950*/  LDC.64 R28, c[0x0][0xb78] ;  /* 0x0002de00ff1c7b82 */ /* 0x000e620000000a00 */
[----:B------:R-:W-:Y:S01]  /*d960*/  SHF.R.U64 R50, R50, 0x3, RZ ;  /* 0x0000000332327819 */ /* 0x000fe200000012ff */
[----:B------:R-:W-:Y:S01]  /*d970*/  IMAD.MOV.U32 R53, RZ, RZ, R201 ;  /* 0x000000ffff357224 */ /* 0x000fe200078e00c9 */
[----:B------:R-:W-:-:S02]  /*d980*/  LOP3.LUT R44, R44, R45, RZ, 0x3c, !PT ;  /* 0x0000002d2c2c7212 */ /* 0x000fc400078e3cff */
[----:B------:R-:W-:Y:S02]  /*d990*/  SHF.R.U64 R48, R48, 0x3, RZ ;  /* 0x0000000330307819 */ /* 0x000fe400000012ff */
[----:B------:R-:W-:Y:S02]  /*d9a0*/  F2FP.F16.F32.PACK_AB R4, R25, R4 ;  /* 0x000000041904723e */ /* 0x000fe400000000ff */
[----:B------:R-:W-:Y:S02]  /*d9b0*/  IADD3.X R45, RZ, R201, RZ, P4, !PT ;  /* 0x000000c9ff2d7210 */ /* 0x000fe400027fe4ff */
[----:B------:R-:W-:Y:S01]  /*d9c0*/  LOP3.LUT R46, R46, R47, RZ, 0x3c, !PT ;  /* 0x0000002f2e2e7212 */ /* 0x000fe200078e3cff */
[----:B------:R-:W-:Y:S01]  /*d9d0*/  IMAD.X R47, RZ, RZ, R201, P3 ;  /* 0x000000ffff2f7224 */ /* 0x000fe200018e06c9 */
[----:B------:R-:W-:Y:S02]  /*d9e0*/  IADD3 R25, P4, R200, 0xc020, RZ ;  /* 0x0000c020c8197810 */ /* 0x000fe40007f9e0ff */
[----:B------:R-:W-:-:S02]  /*d9f0*/  LOP3.LUT R50, R50, R51, RZ, 0x3c, !PT ;  /* 0x0000003332327212 */ /* 0x000fc400078e3cff */
[----:B------:R-:W-:Y:S02]  /*da00*/  IADD3 R51, P3, R200, 0xc040, RZ ;  /* 0x0000c040c8337810 */ /* 0x000fe40007f7e0ff */
[----:B------:R-:W-:Y:S01]  /*da10*/  LOP3.LUT R48, R48, R49, RZ, 0x3c, !PT ;  /* 0x0000003130307212 */ /* 0x000fe200078e3cff */
[--C-:B------:R-:W-:Y:S01]  /*da20*/  IMAD.X R49, RZ, RZ, R201.reuse, P2 ;  /* 0x000000ffff317224 */ /* 0x100fe200010e06c9 */
[----:B------:R-:W-:Y:S02]  /*da30*/  MOV R53, R52 ;  /* 0x0000003400357202 */ /* 0x000fe40000000f00 */
[----:B------:R-:W-:Y:S01]  /*da40*/  F2FP.F16.F32.PACK_AB R5, R57, R56 ;  /* 0x000000383905723e */ /* 0x000fe200000000ff */
[----:B------:R-:W-:Y:S01]  /*da50*/  IMAD.X R57, RZ, RZ, R201, P4 ;  /* 0x000000ffff397224 */ /* 0x000fe200020e06c9 */
[----:B------:R-:W-:Y:S01]  /*da60*/  F2FP.F16.F32.PACK_AB R7, R160, R7 ;  /* 0x00000007a007723e */ /* 0x000fe200000000ff */
[----:B------:R-:W-:Y:S01]  /*da70*/  BAR.SYNC.DEFER_BLOCKING 0x1, 0x100 ;  /* 0x0044000000007b1d */ /* 0x000fe20000010000 */
[----:B------:R-:W-:-:S02]  /*da80*/  LOP3.LUT R56, R25, 0x380, RZ, 0xc0, !PT ;  /* 0x0000038019387812 */ /* 0x000fc400078ec0ff */
[----:B------:R-:W-:Y:S02]  /*da90*/  IADD3 R55, P2, R200, 0xc060, RZ ;  /* 0x0000c060c8377810 */ /* 0x000fe40007f5e0ff */
[----:B------:R-:W-:Y:S02]  /*daa0*/  LOP3.LUT R52, R51, 0x380, RZ, 0xc0, !PT ;  /* 0x0000038033347812 */ /* 0x000fe400078ec0ff */
[----:B------:R-:W-:Y:S02]  /*dab0*/  SHF.R.U64 R56, R56, 0x3, RZ ;  /* 0x0000000338387819 */ /* 0x000fe400000012ff */
[----:B------:R-:W-:Y:S02]  /*dac0*/  LOP3.LUT R54, R55, 0x380, RZ, 0xc0, !PT ;  /* 0x0000038037367812 */ /* 0x000fe400078ec0ff */
[----:B------:R-:W-:Y:S01]  /*dad0*/  MOV R161, R20 ;  /* 0x0000001400a17202 */ /* 0x000fe20000000f00 */
[----:B------:R-:W-:Y:S01]  /*dae0*/  IMAD.U32 R20, RZ, RZ, UR8 ;  /* 0x00000008ff147e24 */ /* 0x000fe2000f8e00ff */
[----:B------:R-:W-:-:S02]  /*daf0*/  F2FP.F16.F32.PACK_AB R8, R8, R9 ;  /* 0x000000090808723e */ /* 0x000fc400000000ff */
[----:B------:R-:W-:Y:S02]  /*db00*/  F2FP.F16.F32.PACK_AB R10, R10, R11 ;  /* 0x0000000b0a0a723e */ /* 0x000fe400000000ff */
[----:B------:R-:W-:Y:S02]  /*db10*/  SHF.R.U64 R52, R52, 0x3, RZ ;  /* 0x0000000334347819 */ /* 0x000fe400000012ff */
[----:B------:R-:W-:Y:S02]  /*db20*/  MOV R160, R26 ;  /* 0x0000001a00a07202 */ /* 0x000fe40000000f00 */
[----:B------:R-:W-:Y:S02]  /*db30*/  F2FP.F16.F32.PACK_AB R9, R156, R61 ;  /* 0x0000003d9c09723e */ /* 0x000fe400000000ff */
[----:B------:R-:W-:Y:S01]  /*db40*/  F2FP.F16.F32.PACK_AB R11, R155, R64 ;  /* 0x000000409b0b723e */ /* 0x000fe200000000ff */
[----:B------:R2:W-:Y:S01]  /*db50*/  STSM.16.M88.4 [R53], R4 ;  /* 0x0000000435007844 */ /* 0x0005e20000000200 */
[----:B------:R-:W-:-:S02]  /*db60*/  F2FP.F16.F32.PACK_AB R12, R12, R13 ;  /* 0x0000000d0c0c723e */ /* 0x000fc400000000ff */
[----:B------:R-:W-:Y:S02]  /*db70*/  F2FP.F16.F32.PACK_AB R14, R14, R15 ;  /* 0x0000000f0e0e723e */ /* 0x000fe400000000ff */
[----:B------:R-:W-:Y:S02]  /*db80*/  F2FP.F16.F32.PACK_AB R13, R158, R65 ;  /* 0x000000419e0d723e */ /* 0x000fe400000000ff */
[----:B------:R-:W-:Y:S02]  /*db90*/  F2FP.F16.F32.PACK_AB R15, R157, R152 ;  /* 0x000000989d0f723e */ /* 0x000fe400000000ff */
[----:B------:R-:W-:Y:S02]  /*dba0*/  F2FP.F16.F32.PACK_AB R16, R16, R17 ;  /* 0x000000111010723e */ /* 0x000fe400000000ff */
[----:B------:R-:W-:Y:S02]  /*dbb0*/  F2FP.F16.F32.PACK_AB R18, R18, R19 ;  /* 0x000000131212723e */ /* 0x000fe400000000ff */
[----:B------:R-:W-:-:S02]  /*dbc0*/  LOP3.LUT R56, R56, R25, RZ, 0x3c, !PT ;  /* 0x0000001938387212 */ /* 0x000fc400078e3cff */
[----:B------:R-:W-:Y:S02]  /*dbd0*/  MOV R34, R34 ;  /* 0x0000002200227202 */ /* 0x000fe40000000f00 */
[----:B--2---:R-:W-:Y:S02]  /*dbe0*/  F2FP.F16.F32.PACK_AB R4, R33, R32 ;  /* 0x000000202104723e */ /* 0x004fe400000000ff */
[----:B------:R-:W-:Y:S02]  /*dbf0*/  F2FP.F16.F32.PACK_AB R5, R154, R23 ;  /* 0x000000179a05723e */ /* 0x000fe400000000ff */
[----:B------:R-:W-:Y:S02]  /*dc00*/  F2FP.F16.F32.PACK_AB R6, R37, R36 ;  /* 0x000000242506723e */ /* 0x000fe400000000ff */
[----:B------:R-:W-:Y:S02]  /*dc10*/  F2FP.F16.F32.PACK_AB R7, R153, R60 ;  /* 0x0000003c9907723e */ /* 0x000fe400000000ff */
[----:B------:R-:W-:-:S02]  /*dc20*/  F2FP.F16.F32.PACK_AB R17, R59, R58 ;  /* 0x0000003a3b11723e */ /* 0x000fc400000000ff */
[----:B------:R-:W-:Y:S01]  /*dc30*/  F2FP.F16.F32.PACK_AB R19, R63, R62 ;  /* 0x0000003e3f13723e */ /* 0x000fe200000000ff */
[----:B------:R2:W-:Y:S01]  /*dc40*/  STSM.16.M88.4 [R161], R4 ;  /* 0x00000004a1007844 */ /* 0x0005e20000000200 */
[----:B------:R-:W-:Y:S02]  /*dc50*/  F2FP.F16.F32.PACK_AB R72, R73, R72 ;  /* 0x000000484948723e */ /* 0x000fe400000000ff */
[----:B------:R-:W-:Y:S01]  /*dc60*/  SHF.R.U64 R54, R54, 0x3, RZ ;  /* 0x0000000336367819 */ /* 0x000fe200000012ff */
[----:B------:R-:W-:Y:S01]  /*dc70*/  STSM.16.M88.4 [R160], R8 ;  /* 0x00000008a0007844 */ /* 0x000fe20000000200 */
[----:B------:R-:W-:Y:S02]  /*dc80*/  MOV R38, R38 ;  /* 0x0000002600267202 */ /* 0x000fe40000000f00 */
[----:B------:R-:W-:Y:S01]  /*dc90*/  MOV R21, UR9 ;  /* 0x0000000900157c02 */ /* 0x000fe20008000f00 */
[----:B------:R-:W-:Y:S01]  /*dca0*/  IMAD.U32 R21, RZ, RZ, UR5 ;  /* 0x00000005ff157e24 */ /* 0x000fe2000f8e00ff */
[----:B------:R-:W-:Y:S01]  /*dcb0*/  F2FP.F16.F32.PACK_AB R24, R24, R3 ;  /* 0x000000031818723e */ /* 0x000fe200000000ff */
[----:B------:R-:W-:Y:S01]  /*dcc0*/  USHF.R.S32.HI UR5, URZ, 0x1f, UR44 ;  /* 0x0000001f3f057899 */ /* 0x000fe2000801142c */
[----:B------:R-:W-:Y:S01]  /*dcd0*/  F2FP.F16.F32.PACK_AB R25, R67, R66 ;  /* 0x000000424319723e */ /* 0x000fe200000000ff */
[----:B------:R-:W-:Y:S01]  /*dce0*/  STSM.16.M88.4 [R31], R12 ;  /* 0x0000000c1f007844 */ /* 0x000fe20000000200 */
[----:B------:R-:W-:Y:S01]  /*dcf0*/  F2FP.F16.F32.PACK_AB R26, R69, R68 ;  /* 0x00000044451a723e */ /* 0x000fe200000000ff */
[C---:B-1----:R-:W-:Y:S01]  /*dd00*/  IMAD.WIDE.U32 R20, R28.reuse, UR44, R20 ;  /* 0x0000002c1c147c25 */ /* 0x042fe2000f8e0014 */
[----:B------:R-:W-:Y:S01]  /*dd10*/  F2FP.F16.F32.PACK_AB R27, R71, R70 ;  /* 0x00000046471b723e */ /* 0x000fe200000000ff */
[----:B------:R-:W-:Y:S01]  /*dd20*/  STSM.16.M88.4 [R34], R16 ;  /* 0x0000001022007844 */ /* 0x000fe20000000200 */
[----:B------:R-:W-:Y:S01]  /*dd30*/  F2FP.F16.F32.PACK_AB R73, R159, R74 ;  /* 0x0000004a9f49723e */ /* 0x000fe200000000ff */
[----:B--2---:R-:W-:Y:S01]  /*dd40*/  IMAD R4, R28, UR5, RZ ;  /* 0x000000051c047c24 */ /* 0x004fe2000f8e02ff */
[----:B------:R-:W-:Y:S01]  /*dd50*/  F2FP.F16.F32.PACK_AB R80, R81, R80 ;  /* 0x000000505150723e */ /* 0x000fe200000000ff */
[----:B------:R-:W-:Y:S01]  /*dd60*/  STSM.16.M88.4 [R38], R24 ;  /* 0x0000001826007844 */ /* 0x000fe20000000200 */
[----:B------:R-:W-:Y:S01]  /*dd70*/  LOP3.LUT R52, R52, R51, RZ, 0x3c, !PT ;  /* 0x0000003334347212 */ /* 0x000fe200078e3cff */
[----:B------:R-:W-:Y:S01]  /*dd80*/  IMAD.X R51, RZ, RZ, R201, P5 ;  /* 0x000000ffff337224 */ /* 0x000fe200028e06c9 */
[----:B------:R-:W-:Y:S01]  /*dd90*/  MOV R40, R40 ;  /* 0x0000002800287202 */ /* 0x000fe20000000f00 */
[----:B------:R-:W-:Y:S01]  /*dda0*/  IMAD R4, R29, UR44, R4 ;  /* 0x0000002c1d047c24 */ /* 0x000fe2000f8e0204 */
[----:B------:R-:W-:-:S02]  /*ddb0*/  F2FP.F16.F32.PACK_AB R74, R77, R76 ;  /* 0x0000004c4d4a723e */ /* 0x000fc400000000ff */
[----:B------:R-:W-:Y:S02]  /*ddc0*/  F2FP.F16.F32.PACK_AB R75, R78, R75 ;  /* 0x0000004b4e4b723e */ /* 0x000fe400000000ff */
[----:B------:R-:W-:Y:S02]  /*ddd0*/  F2FP.F16.F32.PACK_AB R81, R79, R82 ;  /* 0x000000524f51723e */ /* 0x000fe400000000ff */
[----:B------:R-:W-:Y:S01]  /*dde0*/  F2FP.F16.F32.PACK_AB R88, R89, R88 ;  /* 0x000000585958723e */ /* 0x000fe200000000ff */
[----:B------:R-:W-:Y:S01]  /*ddf0*/  STSM.16.M88.4 [R40], R72 ;  /* 0x0000004828007844 */ /* 0x000fe20000000200 */
[----:B------:R-:W-:Y:S02]  /*de00*/  MOV R42, R42 ;  /* 0x0000002a002a7202 */ /* 0x000fe40000000f00 */
[----:B------:R-:W-:Y:S02]  /*de10*/  F2FP.F16.F32.PACK_AB R82, R85, R84 ;  /* 0x000000545552723e */ /* 0x000fe400000000ff */
[----:B------:R-:W-:-:S02]  /*de20*/  F2FP.F16.F32.PACK_AB R83, R86, R83 ;  /* 0x000000535653723e */ /* 0x000fc400000000ff */
[----:B------:R-:W-:Y:S02]  /*de30*/  F2FP.F16.F32.PACK_AB R89, R87, R90 ;  /* 0x0000005a5759723e */ /* 0x000fe400000000ff */
[----:B------:R-:W-:Y:S01]  /*de40*/  F2FP.F16.F32.PACK_AB R96, R97, R96 ;  /* 0x000000606160723e */ /* 0x000fe200000000ff */
[----:B------:R-:W-:Y:S01]  /*de50*/  STSM.16.M88.4 [R42], R80 ;  /* 0x000000502a007844 */ /* 0x000fe20000000200 */
[----:B------:R-:W-:Y:S02]  /*de60*/  MOV R44, R44 ;  /* 0x0000002c002c7202 */ /* 0x000fe40000000f00 */
[----:B------:R-:W-:Y:S02]  /*de70*/  F2FP.F16.F32.PACK_AB R90, R93, R92 ;  /* 0x0000005c5d5a723e */ /* 0x000fe400000000ff */
[----:B------:R-:W-:Y:S02]  /*de80*/  F2FP.F16.F32.PACK_AB R91, R94, R91 ;  /* 0x0000005b5e5b723e */ /* 0x000fe400000000ff */
[----:B------:R-:W-:-:S02]  /*de90*/  F2FP.F16.F32.PACK_AB R97, R95, R98 ;  /* 0x000000625f61723e */ /* 0x000fc400000000ff */
[----:B------:R-:W-:Y:S01]  /*dea0*/  F2FP.F16.F32.PACK_AB R104, R105, R104 ;  /* 0x000000686968723e */ /* 0x000fe200000000ff */
[----:B------:R-:W-:Y:S01]  /*deb0*/  STSM.16.M88.4 [R44], R88 ;  /* 0x000000582c007844 */ /* 0x000fe20000000200 */
[----:B------:R-:W-:Y:S01]  /*dec0*/  LOP3.LUT R54, R54, R55, RZ, 0x3c, !PT ;  /* 0x0000003736367212 */ /* 0x000fe200078e3cff */
[----:B------:R-:W-:Y:S01]  /*ded0*/  IMAD.X R55, RZ, RZ, R201, P2 ;  /* 0x000000ffff377224 */ /* 0x000fe200010e06c9 */
[----:B------:R-:W-:Y:S02]  /*dee0*/  MOV R46, R46 ;  /* 0x0000002e002e7202 */ /* 0x000fe40000000f00 */
[----:B------:R-:W-:Y:S02]  /*def0*/  F2FP.F16.F32.PACK_AB R98, R101, R100 ;  /* 0x000000646562723e */ /* 0x000fe400000000ff */
[----:B------:R-:W-:Y:S02]  /*df00*/  F2FP.F16.F32.PACK_AB R99, R102, R99 ;  /* 0x000000636663723e */ /* 0x000fe400000000ff */
[----:B------:R-:W-:-:S02]  /*df10*/  F2FP.F16.F32.PACK_AB R105, R107, R106 ;  /* 0x0000006a6b69723e */ /* 0x000fc400000000ff */
[----:B------:R-:W-:Y:S01]  /*df20*/  F2FP.F16.F32.PACK_AB R112, R113, R112 ;  /* 0x000000707170723e */ /* 0x000fe200000000ff */
[----:B------:R-:W-:Y:S01]  /*df30*/  STSM.16.M88.4 [R46], R96 ;  /* 0x000000602e007844 */ /* 0x000fe20000000200 */
[----:B------:R-:W-:Y:S02]  /*df40*/  MOV R48, R48 ;  /* 0x0000003000307202 */ /* 0x000fe40000000f00 */
[----:B------:R-:W-:Y:S02]  /*df50*/  IADD3.X R53, RZ, R201, RZ, P3, !PT ;  /* 0x000000c9ff357210 */ /* 0x000fe40001ffe4ff */
        /* <DEDUP_REMOVED lines=16> */
[----:B------:R-:W-:Y:S02]  /*e060*/  MOV R56, R56 ;  /* 0x0000003800387202 */ /* 0x000fe40000000f00 */
        /* <DEDUP_REMOVED lines=9> */
[----:B------:R-:W-:Y:S01]  /*e100*/  MOV R54, R54 ;  /* 0x0000003600367202 */ /* 0x000fe20000000f00 */
[----:B------:R-:W-:Y:S01]  /*e110*/  STSM.16.M88.4 [R52], R136 ;  /* 0x0000008834007844 */ /* 0x000fe20000000200 */
[----:B------:R-:W-:Y:S02]  /*e120*/  F2FP.F16.F32.PACK_AB R146, R149, R148 ;  /* 0x000000949592723e */ /* 0x000fe400000000ff */
[----:B------:R-:W-:Y:S02]  /*e130*/  F2FP.F16.F32.PACK_AB R147, R151, R150 ;  /* 0x000000969793723e */ /* 0x000fe400000000ff */
[C---:B------:R-:W-:Y:S02]  /*e140*/  ISETP.GE.OR P0, PT, R103.reuse, UR10, P0 ;  /* 0x0000000a67007c0c */ /* 0x040fe40008706670 */
[----:B------:R-:W-:Y:S01]  /*e150*/  SHF.R.S32.HI R3, RZ, 0x1f, R103 ;  /* 0x0000001fff037819 */ /* 0x000fe20000011467 */
[----:B------:R-:W-:Y:S01]  /*e160*/  STSM.16.M88.4 [R54], R144 ;  /* 0x0000009036007844 */ /* 0x000fe20000000200 */
[----:B------:R-:W-:Y:S01]  /*e170*/  IADD3 R103, P2, R103, R20, RZ ;  /* 0x0000001467677210 */ /* 0x000fe20007f5e0ff */
[----:B------:R-:W-:Y:S01]  /*e180*/  @!PT LDS RZ, [RZ] ;  /* 0x00000000fffff984 */ /* 0x000fe20000000800 */
[----:B------:R-:W-:Y:S01]  /*e190*/  @!PT LDS RZ, [RZ] ;  /* 0x00000000fffff984 */ /* 0x000fe20000000800 */
[----:B------:R-:W-:Y:S01]  /*e1a0*/  @!PT LDS RZ, [RZ] ;  /* 0x00000000fffff984 */ /* 0x000fe20000000800 */
[----:B------:R-:W-:Y:S01]  /*e1b0*/  @!PT LDS RZ, [RZ] ;  /* 0x00000000fffff984 */ /* 0x000fe20000000800 */
[----:B------:R1:W-:Y:S06]  /*e1c0*/  MEMBAR.ALL.CTA ;  /* 0x0000000000007992 */ /* 0x0003ec0000008000 */
[----:B-1----:R-:W1:Y:S01]  /*e1d0*/  FENCE.VIEW.ASYNC.S ;  /* 0x00000000000073c6 */ /* 0x002e620000000000 */
[----:B------:R-:W-:Y:S01]  /*e1e0*/  IADD3.X R20, R3, R21, R4, P2, !PT ;  /* 0x0000001503147210 */ /* 0x000fe200017fe404 */
[----:B-1----:R-:W-:Y:S06]  /*e1f0*/  BAR.ARV 0x1, 0x120 ;  /* 0x0044800000007b1d */ /* 0x002fec0000002000 */
[C---:B------:R-:W-:Y:S01]  /*e200*/  LEA R4, P2, R103.reuse, UR6, 0x2 ;  /* 0x0000000667047c11 */ /* 0x040fe2000f8410ff */
[----:B------:R-:W1:Y:S03]  /*e210*/  SHFL.IDX PT, R3, R211, RZ, 0x1f ;  /* 0x00001fffd3037589 */ /* 0x000e6600000e0000 */
[----:B------:R-:W-:-:S05]  /*e220*/  LEA.HI.X R5, R103, UR7, R20, 0x2, P2 ;  /* 0x0000000767057c11 */ /* 0x000fca00090f1414 */
[----:B------:R2:W-:Y:S04]  /*e230*/  @!P0 STG.E desc[UR12][R4.64], R2 ;  /* 0x0000000204008986 */ /* 0x0005e8000c10190c */
[----:B------:R2:W-:Y:S01]  /*e240*/  @!P1 STG.E desc[UR12][R4.64+0x20], R0 ;  /* 0x0000200004009986 */ /* 0x0005e2000c10190c */
[----:B-1----:R-:W-:-:S13]  /*e250*/  ISETP.NE.AND P0, PT, R3, 0x7, PT ;  /* 0x000000070300780c */ /* 0x002fda0003f05270 */
[----:B--2---:R-:W-:Y:S05]  /*e260*/  @P0 BRA `(.L_x_972) ;  /* 0x0000000c00180947 */ /* 0x004fea0003800000 */
[----:B------:R-:W-:Y:S01]  /*e270*/  BAR.SYNC.DEFER_BLOCKING 0x1, 0x120 ;  /* 0x0044800000007b1d */ /* 0x000fe20000010000 */
[----:B------:R-:W-:-:S05]  /*e280*/  ELECT P0, URZ, PT ;  /* 0x00000000003f782f */ /* 0x000fca0003800000 */
[----:B------:R-:W-:Y:S08]  /*e290*/  BSSY B0, `(.L_x_973) ;  /* 0x000001d000007945 */ /* 0x000ff00003800000 */
[----:B------:R-:W-:Y:S05]  /*e2a0*/  @!P0 BRA `(.L_x_974) ;  /* 0x00000000006c8947 */ /* 0x000fea0003800000 */
[----:B------:R-:W-:Y:S01]  /*e2b0*/  ULDC.64 UR10, c[0x0][0x198] ;  /* 0x00006600000a7ab9 */ /* 0x000fe20000000a00 */
[----:B------:R-:W-:Y:S02]  /*e2c0*/  UIADD3 UR5, UR38, 0x4000, URZ ;  /* 0x0000400026057890 */ /* 0x000fe4000fffe03f */
[----:B------:R-:W-:Y:S02]  /*e2d0*/  UIADD3 UR6, UP0, UR10, 0x9f0, URZ ;  /* 0x000009f00a067890 */ /* 0x000fe4000ff1e03f */
[----:B------:R-:W-:Y:S02]  /*e2e0*/  UIADD3 UR9, UR38, 0x8000, URZ ;  /* 0x0000800026097890 */ /* 0x000fe4000fffe03f */
[----:B------:R-:W-:Y:S01]  /*e2f0*/  UIADD3.X UR7, URZ, UR11, URZ, UP0, !UPT ;  /* 0x0000000b3f077290 */ /* 0x000fe200087fe43f */
[----:B------:R-:W-:Y:S01]  /*e300*/  UMOV UR41, URZ ;  /* 0x0000003f00297c82 */ /* 0x000fe20008000000 */
[----:B------:R-:W-:Y:S01]  /*e310*/  UMOV UR45, URZ ;  /* 0x0000003f002d7c82 */ /* 0x000fe20008000000 */
[----:B------:R-:W-:Y:S01]  /*e320*/  UMOV UR40, UR38 ;  /* 0x0000002600287c82 */ /* 0x000fe20008000000 */
[----:B------:R-:W-:Y:S01]  /*e330*/  UMOV UR8, 0x40 ;  /* 0x0000004000087882 */ /* 0x000fe20000000000 */
[----:B------:R-:W-:-:S04]  /*e340*/  UIADD3 UR10, UR38, 0xc000, URZ ;  /* 0x0000c000260a7890 */ /* 0x000fc8000fffe03f */
        /* <DEDUP_REMOVED lines=17> */
.L_x_974:
[----:B------:R-:W-:Y:S05]  /*e460*/  BSYNC B0 ;  /* 0x0000000000007941 */ /* 0x000fea0003800000 */
.L_x_973:
[----:B------:R-:W-:Y:S05]  /*e470*/  BRA `(.L_x_972) ;  /* 0x0000000800947947 */ /* 0x000fea0003800000 */
.L_x_971:
[----:B------:R-:W1:Y:S01]  /*e480*/  LDC.64 R8, c[0x0][0xae0] ;  /* 0x0002b800ff087b82 */ /* 0x000e620000000a00 */
[----:B------:R-:W-:Y:S01]  /*e490*/  ISETP.GT.AND P0, PT, R213, 0x7f, PT ;  /* 0x0000007fd500780c */ /* 0x000fe20003f04270 */
[----:B------:R-:W-:Y:S01]  /*e4a0*/  USHF.R.S32.HI UR5, URZ, 0x1f, UR43 ;  /* 0x0000001f3f057899 */ /* 0x000fe2000801142b */
[--C-:B------:R-:W-:Y:S01]  /*e4b0*/  SHF.R.S32.HI R203, RZ, 0x1f, R202.reuse ;  /* 0x0000001fffcb7819 */ /* 0x100fe200000114ca */
[----:B------:R-:W-:Y:S01]  /*e4c0*/  USHF.R.S32.HI UR6, URZ, 0x1f, UR44 ;  /* 0x0000001f3f067899 */ /* 0x000fe2000801142c */
[----:B------:R-:W-:Y:S03]  /*e4d0*/  BSSY B0, `(.L_x_975) ;  /* 0x000001d000007945 */ /* 0x000fe60003800000 */
[----:B------:R-:W2:Y:S08]  /*e4e0*/  LDC R14, c[0x0][0xdac] ;  /* 0x00036b00ff0e7b82 */ /* 0x000eb00000000800 */
[----:B------:R-:W3:Y:S01]  /*e4f0*/  LDC.64 R10, c[0x0][0xae8] ;  /* 0x0002ba00ff0a7b82 */ /* 0x000ee20000000a00 */
[----:B-1----:R-:W-:-:S04]  /*e500*/  IMAD.WIDE.U32 R6, R8, UR43, R202 ;  /* 0x0000002b08067c25 */ /* 0x002fc8000f8e00ca */
[----:B------:R-:W-:Y:S01]  /*e510*/  IMAD R8, R8, UR5, RZ ;  /* 0x0000000508087c24 */ /* 0x000fe2000f8e02ff */
[----:B------:R-:W-:Y:S06]  /*e520*/  @P0 BRA `(.L_x_976) ;  /* 0x00000000005c0947 */ /* 0x000fec0003800000 */
[----:B------:R-:W1:Y:S01]  /*e530*/  S2R R0, SR_TID.X ;  /* 0x0000000000007919 */ /* 0x000e620000002100 */
[----:B------:R-:W-:Y:S01]  /*e540*/  IMAD.U32 R2, RZ, RZ, UR42 ;  /* 0x0000002aff027e24 */ /* 0x000fe2000f8e00ff */
[----:B------:R-:W-:-:S04]  /*e550*/  ULDC UR7, c[0x0][0xa88] ;  /* 0x0002a20000077ab9 */ /* 0x000fc80000000800 */
[----:B-1----:R-:W-:-:S04]  /*e560*/  IADD3 R2, R2, -0x80, R0 ;  /* 0xffffff8002027810 */ /* 0x002fc80007ffe000 */
[----:B------:R-:W-:-:S13]  /*e570*/  ISETP.GE.AND P0, PT, R2, UR7, PT ;  /* 0x0000000702007c0c */ /* 0x000fda000bf06270 */
[----:B------:R-:W-:Y:S05]  /*e580*/  @P0 BRA `(.L_x_976) ;  /* 0x0000000000440947 */ /* 0x000fea0003800000 */
[----:B------:R-:W1:Y:S01]  /*e590*/  LDC.64 R4, c[0x0][0xb70] ;  /* 0x0002dc00ff047b82 */ /* 0x000e620000000a00 */
[----:B------:R-:W-:Y:S01]  /*e5a0*/  SHF.R.S32.HI R3, RZ, 0x1f, R2 ;  /* 0x0000001fff037819 */ /* 0x000fe20000011402 */
[----:B------:R-:W-:Y:S01]  /*e5b0*/  ULDC.64 UR8, c[0x0][0xb40] ;  /* 0x0002d00000087ab9 */ /* 0x000fe20000000a00 */
[----:B------:R-:W-:-:S05]  /*e5c0*/  ULDC.64 UR10, c[0x0][0x208] ;  /* 0x00008200000a7ab9 */ /* 0x000fca0000000a00 */
[----:B------:R-:W4:Y:S01]  /*e5d0*/  LDC.64 R12, c[0x0][0xb78] ;  /* 0x0002de00ff0c7b82 */ /* 0x000f220000000a00 */
[C---:B-1----:R-:W-:Y:S02]  /*e5e0*/  IMAD R0, R4.reuse, UR5, RZ ;  /* 0x0000000504007c24 */ /* 0x042fe4000f8e02ff */
[----:B------:R-:W-:-:S04]  /*e5f0*/  IMAD.WIDE.U32 R2, R4, UR43, R2 ;  /* 0x0000002b04027c25 */ /* 0x000fc8000f8e0002 */
[----:B------:R-:W-:Y:S02]  /*e600*/  IMAD R5, R5, UR43, R0 ;  /* 0x0000002b05057c24 */ /* 0x000fe4000f8e0200 */
[----:B----4-:R-:W-:-:S03]  /*e610*/  IMAD R0, R12, UR6, RZ ;  /* 0x000000060c007c24 */ /* 0x010fc6000f8e02ff */
[----:B------:R-:W-:Y:S01]  /*e620*/  IADD3 R3, R3, R5, RZ ;  /* 0x0000000503037210 */ /* 0x000fe20007ffe0ff */
[----:B------:R-:W-:Y:S02]  /*e630*/  IMAD R5, R13, UR44, R0 ;  /* 0x0000002c0d057c24 */ /* 0x000fe4000f8e0200 */
[----:B------:R-:W-:-:S04]  /*e640*/  IMAD.WIDE.U32 R2, R12, UR44, R2 ;  /* 0x0000002c0c027c25 */ /* 0x000fc8000f8e0002 */
[----:B------:R-:W-:Y:S01]  /*e650*/  IMAD.IADD R3, R3, 0x1, R5 ;  /* 0x0000000103037824 */ /* 0x000fe200078e0205 */
[----:B------:R-:W-:-:S04]  /*e660*/  LEA R4, P0, R2, UR8, 0x2 ;  /* 0x0000000802047c11 */ /* 0x000fc8000f8010ff */
[----:B------:R-:W-:Y:S01]  /*e670*/  LEA.HI.X R5, R2, UR9, R3, 0x2, P0 ;  /* 0x0000000902057c11 */ /* 0x000fe200080f1403 */
[----:B------:R-:W-:-:S05]  /*e680*/  IMAD.MOV.U32 R3, RZ, RZ, -0x800000 ;  /* 0xff800000ff037424 */ /* 0x000fca00078e00ff */
[----:B------:R1:W-:Y:S03]  /*e690*/  STG.E desc[UR10][R4.64], R3 ;  /* 0x0000000304007986 */ /* 0x0003e6000c10190a */
.L_x_976:
[----:B------:R-:W-:Y:S05]  /*e6a0*/  BSYNC B0 ;  /* 0x0000000000007941 */ /* 0x000fea0003800000 */
.L_x_975:
[----:B------:R-:W-:Y:S01]  /*e6b0*/  R2UR UR7, R206 ;  /* 0x00000000ce0772ca */ /* 0x000fe200000e0000 */
[----:B------:R-:W-:Y:S01]  /*e6c0*/  ULDC UR5, c[0x0][0xa88] ;  /* 0x0002a20000057ab9 */ /* 0x000fe20000000800 */
[C---:B------:R-:W-:Y:S01]  /*e6d0*/  IADD3 R0, R204.reuse, 0x20, RZ ;  /* 0x00000020cc007810 */ /* 0x040fe20007ffe0ff */
[----:B------:R-:W-:Y:S01]  /*e6e0*/  UIADD3 UR42, -UR42, UR5, URZ ;  /* 0x000000052a2a7290 */ /* 0x000fe2000fffe13f */
[----:B-1----:R-:W-:Y:S01]  /*e6f0*/  IMAD R3, R9, UR43, R8 ;  /* 0x0000002b09037c24 */ /* 0x002fe2000f8e0208 */
[----:B------:R-:W-:Y:S01]  /*e700*/  SHF.R.S32.HI R205, RZ, 0x1f, R204 ;  /* 0x0000001fffcd7819 */ /* 0x000fe200000114cc */
[C---:B------:R-:W-:Y:S01]  /*e710*/  VIADD R2, R204.reuse, 0x40 ;  /* 0x00000040cc027836 */ /* 0x040fe20000000000 */
[----:B------:R-:W-:Y:S01]  /*e720*/  BSSY B0, `(.L_x_977) ;  /* 0x0000025000007945 */ /* 0x000fe20003800000 */
[----:B------:R-:W-:Y:S01]  /*e730*/  IMAD.IADD R7, R7, 0x1, R3 ;  /* 0x0000000107077824 */ /* 0x000fe200078e0203 */
[C---:B------:R-:W-:Y:S01]  /*e740*/  ISETP.GE.AND P2, PT, R204.reuse, UR42, PT ;  /* 0x0000002acc007c0c */ /* 0x040fe2000bf46270 */
[----:B------:R-:W-:Y:S01]  /*e750*/  VIADD R8, R204, 0x60 ;  /* 0x00000060cc087836 */ /* 0x000fe20000000000 */
[----:B------:R-:W-:Y:S01]  /*e760*/  ISETP.GE.AND P0, PT, R0, UR42, PT ;  /* 0x0000002a00007c0c */ /* 0x000fe2000bf06270 */
[C---:B---3--:R-:W-:Y:S01]  /*e770*/  IMAD R0, R10.reuse, UR6, RZ ;  /* 0x000000060a007c24 */ /* 0x048fe2000f8e02ff */
[----:B------:R-:W-:Y:S01]  /*e780*/  ULOP3.LUT UR5, URZ, UR7, URZ, 0x33, !UPT ;  /* 0x000000073f057292 */ /* 0x000fe2000f8e333f */
[----:B------:R-:W-:Y:S01]  /*e790*/  IMAD.WIDE.U32 R6, R10, UR44, R6 ;  /* 0x0000002c0a067c25 */ /* 0x000fe2000f8e0006 */
[----:B------:R-:W-:-:S03]  /*e7a0*/  ISETP.GE.AND P1, PT, R2, UR42, PT ;  /* 0x0000002a02007c0c */ /* 0x000fc6000bf26270 */
[----:B------:R-:W-:Y:S01]  /*e7b0*/  IMAD R3, R11, UR44, R0 ;  /* 0x0000002c0b037c24 */ /* 0x000fe2000f8e0200 */
[----:B--2---:R-:W-:-:S03]  /*e7c0*/  IADD3 R5, R14, UR5, RZ ;  /* 0x000000050e057c10 */ /* 0x004fc6000fffe0ff */
[----:B------:R-:W-:Y:S02]  /*e7d0*/  IMAD.IADD R11, R7, 0x1, R3 ;  /* 0x00000001070b7824 */ /* 0x000fe400078e0203 */
[----:B------:R-:W-:Y:S01]  /*e7e0*/  IMAD.WIDE R4, R5, 0x80, R204 ;  /* 0x0000008005047825 */ /* 0x000fe200078e02cc */
[----:B------:R-:W-:Y:S06]  /*e7f0*/  @P2 BRA `(.L_x_978) ;  /* 0x00000000005c2947 */ /* 0x000fec0003800000 */
[C---:B------:R-:W-:Y:S01]  /*e800*/  VIADD R2, R202.reuse, 0x80 ;  /* 0x00000080ca027836 */ /* 0x040fe20000000000 */
[----:B------:R-:W-:Y:S01]  /*e810*/  IADD3 R0, R202, 0x40, RZ ;  /* 0x00000040ca007810 */ /* 0x000fe20007ffe0ff */
[----:B------:R-:W-:Y:S01]  /*e820*/  ULDC UR5, c[0x0][0xa8c] ;  /* 0x0002a30000057ab9 */ /* 0x000fe20000000800 */
[----:B------:R-:W-:Y:S01]  /*e830*/  ULDC.64 UR6, c[0x0][0xad8] ;  /* 0x0002b60000067ab9 */ /* 0x000fe20000000a00 */
[----:B------:R-:W-:Y:S01]  /*e840*/  IMAD.MOV.U32 R3, RZ, RZ, R11 ;  /* 0x000000ffff037224 */ /* 0x000fe200078e000b */
[----:B------:R-:W-:Y:S01]  /*e850*/  ISETP.GE.AND P4, PT, R2, UR5, PT ;  /* 0x0000000502007c0c */ /* 0x000fe2000bf86270 */
[----:B------:R-:W-:Y:S01]  /*e860*/  IMAD R9, R5, UR6, RZ ;  /* 0x0000000605097c24 */ /* 0x000fe2000f8e02ff */
[----:B------:R-:W-:Y:S01]  /*e870*/  ISETP.GE.AND P3, PT, R0, UR5, PT ;  /* 0x0000000500007c0c */ /* 0x000fe2000bf66270 */
[----:B------:R-:W-:Y:S01]  /*e880*/  VIADD R0, R202, 0xc0 ;  /* 0x000000c0ca007836 */ /* 0x000fe20000000000 */
[----:B------:R-:W-:Y:S01]  /*e890*/  MOV R2, R6 ;  /* 0x0000000600027202 */ /* 0x000fe20000000f00 */
[----:B------:R-:W-:Y:S01]  /*e8a0*/  IMAD R9, R4, UR7, R9 ;  /* 0x0000000704097c24 */ /* 0x000fe2000f8e0209 */
[----:B------:R-:W-:Y:S01]  /*e8b0*/  ISETP.GE.AND P2, PT, R202, UR5, PT ;  /* 0x00000005ca007c0c */ /* 0x000fe2000bf46270 */
[----:B------:R-:W-:Y:S01]  /*e8c0*/  ULDC.64 UR8, c[0x0][0x208] ;  /* 0x0000820000087ab9 */ /* 0x000fe20000000a00 */
[----:B------:R-:W-:Y:S01]  /*e8d0*/  ISETP.GE.AND P5, PT, R0, UR5, PT ;  /* 0x0000000500007c0c */ /* 0x000fe2000bfa6270 */
[----:B------:R-:W-:Y:S01]  /*e8e0*/  IMAD.WIDE.U32 R2, R4, UR6, R2 ;  /* 0x0000000604027c25 */ /* 0x000fe2000f8e0002 */
[----:B------:R-:W-:-:S03]  /*e8f0*/  ULDC.64 UR6, c[0x0][0xa80] ;  /* 0x0002a00000067ab9 */ /* 0x000fc60000000a00 */
[----:B------:R-:W-:Y:S01]  /*e900*/  IMAD.IADD R3, R3, 0x1, R9 ;  /* 0x0000000103037824 */ /* 0x000fe200078e0209 */
[----:B------:R-:W-:-:S04]  /*e910*/  LEA R12, P6, R2, UR6, 0x1 ;  /* 0x00000006020c7c11 */ /* 0x000fc8000f8c08ff */
[----:B------:R-:W-:-:S05]  /*e920*/  LEA.HI.X R13, R2, UR7, R3, 0x1, P6 ;  /* 0x00000007020d7c11 */ /* 0x000fca000b0f0c03 */
[----:B------:R1:W-:Y:S04]  /*e930*/  @!P2 STG.E.128 desc[UR8][R12.64], RZ ;  /* 0x000000ff0c00a986 */ /* 0x0003e8000c101d08 */
[----:B------:R1:W-:Y:S04]  /*e940*/  @!P3 STG.E.128 desc[UR8][R12.64+0x80], RZ ;  /* 0x000080ff0c00b986 */ /* 0x0003e8000c101d08 */
[----:B------:R1:W-:Y:S04]  /*e950*/  @!P4 STG.E.128 desc[UR8][R12.64+0x100], RZ ;  /* 0x000100ff0c00c986 */ /* 0x0003e8000c101d08 */
[----:B------:R1:W-:Y:S02]  /*e960*/  @!P5 STG.E.128 desc[UR8][R12.64+0x180], RZ ;  /* 0x000180ff0c00d986 */ /* 0x0003e4000c101d08 */
.L_x_978:
[----:B------:R-:W-:Y:S05]  /*e970*/  BSYNC B0 ;  /* 0x0000000000007941 */ /* 0x000fea0003800000 */
.L_x_977:
[----:B------:R-:W-:Y:S01]  /*e980*/  BSSY B0, `(.L_x_979) ;  /* 0x000001c000007945 */ /* 0x000fe20003800000 */
[----:B------:R-:W-:-:S03]  /*e990*/  ISETP.GE.AND P2, PT, R8, UR42, PT ;  /* 0x0000002a08007c0c */ /* 0x000fc6000bf46270 */
[----:B------:R-:W-:Y:S10]  /*e9a0*/  @P0 BRA `(.L_x_980) ;  /* 0x0000000000640947 */ /* 0x000ff40003800000 */
[----:B------:R-:W-:Y:S01]  /*e9b0*/  IADD3 R9, P0, R4, 0x20, RZ ;  /* 0x0000002004097810 */ /* 0x000fe20007f1e0ff */
[C---:B------:R-:W-:Y:S01]  /*e9c0*/  VIADD R3, R202.reuse, 0x80 ;  /* 0x00000080ca037836 */ /* 0x040fe20000000000 */
[----:B------:R-:W-:Y:S01]  /*e9d0*/  IADD3 R2, R202, 0x40, RZ ;  /* 0x00000040ca027810 */ /* 0x000fe20007ffe0ff */
[----:B------:R-:W-:Y:S01]  /*e9e0*/  ULDC UR5, c[0x0][0xa8c] ;  /* 0x0002a30000057ab9 */ /* 0x000fe20000000800 */
        /* <DEDUP_REMOVED lines=14> */
[----:B------:R-:W-:Y:S02]  /*ead0*/  LEA R8, P0, R2, UR6, 0x1 ;  /* 0x0000000602087c11 */ /* 0x000fe4000f8008ff */
[----:B------:R-:W-:-:S04]  /*eae0*/  IADD3 R3, R3, R9, RZ ;  /* 0x0000000903037210 */ /* 0x000fc80007ffe0ff */
[----:B------:R-:W-:-:S05]  /*eaf0*/  LEA.HI.X R9, R2, UR7, R3, 0x1, P0 ;  /* 0x0000000702097c11 */ /* 0x000fca00080f0c03 */
[----:B------:R2:W-:Y:S04]  /*eb00*/  @!P3 STG.E.128 desc[UR8][R8.64], RZ ;  /* 0x000000ff0800b986 */ /* 0x0005e8000c101d08 */
[----:B------:R2:W-:Y:S04]  /*eb10*/  @!P4 STG.E.128 desc[UR8][R8.64+0x80], RZ ;  /* 0x000080ff0800c986 */ /* 0x0005e8000c101d08 */
[----:B------:R2:W-:Y:S04]  /*eb20*/  @!P5 STG.E.128 desc[UR8][R8.64+0x100], RZ ;  /* 0x000100ff0800d986 */ /* 0x0005e8000c101d08 */
[----:B------:R2:W-:Y:S02]  /*eb30*/  @!P6 STG.E.128 desc[UR8][R8.64+0x180], RZ ;  /* 0x000180ff0800e986 */ /* 0x0005e4000c101d08 */
.L_x_980:
[----:B------:R-:W-:Y:S05]  /*eb40*/  BSYNC B0 ;  /* 0x0000000000007941 */ /* 0x000fea0003800000 */
.L_x_979:
[----:B------:R-:W-:Y:S04]  /*eb50*/  BSSY B0, `(.L_x_981) ;  /* 0x000001b000007945 */ /* 0x000fe80003800000 */
[----:B------:R-:W-:Y:S05]  /*eb60*/  @P1 BRA `(.L_x_982) ;  /* 0x0000000000641947 */ /* 0x000fea0003800000 */
[----:B--2---:R-:W-:Y:S01]  /*eb70*/  IADD3 R9, P0, R4, 0x40, RZ ;  /* 0x0000004004097810 */ /* 0x004fe20007f1e0ff */
[C---:B------:R-:W-:Y:S01]  /*eb80*/  VIADD R3, R202.reuse, 0x80 ;  /* 0x00000080ca037836 */ /* 0x040fe20000000000 */
[----:B------:R-:W-:Y:S01]  /*eb90*/  ULDC UR5, c[0x0][0xa8c] ;  /* 0x0002a30000057ab9 */ /* 0x000fe20000000800 */
[C---:B------:R-:W-:Y:S01]  /*eba0*/  VIADD R2, R202.reuse, 0x40 ;  /* 0x00000040ca027836 */ /* 0x040fe20000000000 */
[----:B------:R-:W-:Y:S01]  /*ebb0*/  IADD3.X R0, RZ, R5, RZ, P0, !PT ;  /* 0x00000005ff007210 */ /* 0x000fe200007fe4ff */
[----:B------:R-:W-:Y:S01]  /*ebc0*/  ULDC.64 UR6, c[0x0][0xad8] ;  /* 0x0002b60000067ab9 */ /* 0x000fe20000000a00 */
[----:B------:R-:W-:Y:S01]  /*ebd0*/  ISETP.GE.AND P4, PT, R3, UR5, PT ;  /* 0x0000000503007c0c */ /* 0x000fe2000bf86270 */
[----:B------:R-:W-:Y:S01]  /*ebe0*/  VIADD R8, R202, 0xc0 ;  /* 0x000000c0ca087836 */ /* 0x000fe20000000000 */
[----:B------:R-:W-:Y:S01]  /*ebf0*/  ISETP.GE.AND P3, PT, R2, UR5, PT ;  /* 0x0000000502007c0c */ /* 0x000fe2000bf66270 */
[----:B------:R-:W-:Y:S01]  /*ec00*/  IMAD.MOV.U32 R2, RZ, RZ, R6 ;  /* 0x000000ffff027224 */ /* 0x000fe200078e0006 */
[----:B------:R-:W-:Y:S01]  /*ec10*/  MOV R3, R11 ;  /* 0x0000000b00037202 */ /* 0x000fe20000000f00 */
[----:B------:R-:W-:Y:S01]  /*ec20*/  IMAD R0, R0, UR6, RZ ;  /* 0x0000000600007c24 */ /* 0x000fe2000f8e02ff */
[----:B------:R-:W-:Y:S01]  /*ec30*/  ISETP.GE.AND P1, PT, R202, UR5, PT ;  /* 0x00000005ca007c0c */ /* 0x000fe2000bf26270 */
[----:B------:R-:W-:Y:S01]  /*ec40*/  ULDC.64 UR8, c[0x0][0x208] ;  /* 0x0000820000087ab9 */ /* 0x000fe20000000a00 */
[----:B------:R-:W-:Y:S01]  /*ec50*/  ISETP.GE.AND P5, PT, R8, UR5, PT ;  /* 0x0000000508007c0c */ /* 0x000fe2000bfa6270 */
[----:B------:R-:W-:-:S04]  /*ec60*/  IMAD.WIDE.U32 R2, R9, UR6, R2 ;  /* 0x0000000609027c25 */ /* 0x000fc8000f8e0002 */
        /* <DEDUP_REMOVED lines=9> */
.L_x_982:
[----:B------:R-:W-:Y:S05]  /*ed00*/  BSYNC B0 ;  /* 0x0000000000007941 */ /* 0x000fea0003800000 */
.L_x_981:
[----:B------:R-:W-:Y:S04]  /*ed10*/  BSSY B0, `(.L_x_972) ;  /* 0x000001b000007945 */ /* 0x000fe80003800000 */
        /* <DEDUP_REMOVED lines=9> */
[----:B------:R-:W-:Y:S01]  /*edb0*/  IADD3 R5, R202, 0x80, RZ ;  /* 0x00000080ca057810 */ /* 0x000fe20007ffe0ff */
[----:B------:R-:W-:Y:S01]  /*edc0*/  IMAD R4, R4, UR6, RZ ;  /* 0x0000000604047c24 */ /* 0x000fe2000f8e02ff */
[C---:B------:R-:W-:Y:S01]  /*edd0*/  ISETP.GE.AND P1, PT, R202.reuse, UR5, PT ;  /* 0x00000005ca007c0c */ /* 0x040fe2000bf26270 */
[----:B------:R-:W-:Y:S01]  /*ede0*/  VIADD R0, R202, 0xc0 ;  /* 0x000000c0ca007836 */ /* 0x000fe20000000000 */
[----:B------:R-:W-:Y:S01]  /*edf0*/  ISETP.GE.AND P3, PT, R5, UR5, PT ;  /* 0x0000000505007c0c */ /* 0x000fe2000bf66270 */
[----:B------:R-:W-:Y:S01]  /*ee00*/  IMAD.WIDE.U32 R2, R7, UR6, R2 ;  /* 0x0000000607027c25 */ /* 0x000fe2000f8e0002 */
[----:B------:R-:W-:-:S02]  /*ee10*/  ULDC.64 UR8, c[0x0][0x208] ;  /* 0x0000820000087ab9 */ /* 0x000fc40000000a00 */
        /* <DEDUP_REMOVED lines=10> */
.L_x_983:
[----:B------:R-:W-:Y:S05]  /*eec0*/  BSYNC B0 ;  /* 0x0000000000007941 */ /* 0x000fea0003800000 */
.L_x_972:
[----:B------:R-:W5:Y:S02]  /*eed0*/  LDC R0, c[0x0][0xda8] ;  /* 0x00036a00ff007b82 */ /* 0x000f640000000800 */
[----:B-----5:R-:W-:-:S13]  /*eee0*/  ISETP.LE.AND P0, PT, R0, UR4, PT ;  /* 0x0000000400007c0c */ /* 0x020fda000bf03270 */
[----:B------:R-:W-:Y:S05]  /*eef0*/  @!P0 BRA `(.L_x_984) ;  /* 0xffffff1c00b88947 */ /* 0x000fea000383ffff */
[----:B------:R-:W-:Y:S05]  /*ef00*/  EXIT ;  /* 0x000000000000794d */ /* 0x000fea0003800000 */
.L_x_890:
[----:B------:R-:W-:-:S08]  /*ef10*/  NOP ;  /* 0x0000000000007918 */ /* 0x000fd00000000000 */
[----:B-1----:R-:W1:-:S00]  /*ef20*/  USETMAXREG.DEALLOC.CTAPOOL 0x18 ;  /* 0x00000018000079c8 */ /* 0x002e4000080e0500 */
[----:B-1----:R-:W-:-:S06]  /*ef30*/  LOP3.LUT R0, R0, 0x3, RZ, 0xc0, !PT ;  /* 0x0000000300007812 */ /* 0x002fcc00078ec0ff */
[----:B------:R-:W1:Y:S02]  /*ef40*/  SHFL.IDX PT, R0, R0, RZ, 0x1f ;  /* 0x00001fff00007589 */ /* 0x000e6400000e0000 */
[----:B-1----:R-:W-:-:S13]  /*ef50*/  ISETP.NE.AND P0, PT, R0, RZ, PT ;  /* 0x000000ff0000720c */ /* 0x002fda0003f05270 */
[----:B------:R-:W-:Y:S05]  /*ef60*/  @P0 EXIT ;  /* 0x000000000000094d */ /* 0x000fea0003800000 */
[----:B------:R-:W1:Y:S01]  /*ef70*/  S2UR UR4, SR_CTAID.X ;  /* 0x00000000000479c3 */ /* 0x000e620000002500 */
[----:B------:R-:W-:Y:S01]  /*ef80*/  UMOV UR49, URZ ;  /* 0x0000003f00317c82 */ /* 0x000fe20008000000 */
[----:B------:R-:W-:Y:S01]  /*ef90*/  MOV R16, RZ ;  /* 0x000000ff00107202 */ /* 0x000fe20000000f00 */
[----:B------:R-:W-:-:S05]  /*efa0*/  IMAD.MOV.U32 R17, RZ, RZ, 0x1 ;  /* 0x00000001ff117424 */ /* 0x000fca00078e00ff */
[----:B------:R-:W1:Y:S02]  /*efb0*/  LDC R0, c[0x0][0xda8] ;  /* 0x00036a00ff007b82 */ /* 0x000e640000000800 */
[----:B-1----:R-:W-:-:S13]  /*efc0*/  ISETP.LE.AND P0, PT, R0, UR4, PT ;  /* 0x0000000400007c0c */ /* 0x002fda000bf03270 */
[----:B------:R-:W-:Y:S05]  /*efd0*/  @P0 BRA `(.L_x_985) ;  /* 0x00000034001c0947 */ /* 0x000fea0003800000 */
[----:B------:R-:W-:Y:S01]  /*efe0*/  IMAD.U32 R19, RZ, RZ, UR4 ;  /* 0x00000004ff137e24 */ /* 0x000fe2000f8e00ff */
[----:B------:R-:W-:Y:S01]  /*eff0*/  MOV R17, 0x1 ;  /* 0x0000000100117802 */ /* 0x000fe20000000f00 */
[----:B------:R-:W-:Y:S01]  /*f000*/  IMAD.MOV.U32 R16, RZ, RZ, RZ ;  /* 0x000000ffff107224 */ /* 0x000fe200078e00ff */
[----:B------:R-:W-:Y:S01]  /*f010*/  ULDC UR50, c[0x0][0xc] ;  /* 0x0000030000327ab9 */ /* 0x000fe20000000800 */
[----:B------:R-:W-:Y:S01]  /*f020*/  ULDC.64 UR42, c[0x0][0x198] ;  /* 0x00006600002a7ab9 */ /* 0x000fe20000000a00 */
[----:B------:R-:W-:-:S05]  /*f030*/  UMOV UR49, URZ ;  /* 0x0000003f00317c82 */ /* 0x000fca0008000000 */
.L_x_1039:
[----:B------:R-:W-:Y:S01]  /*f040*/  ULDC UR8, c[0x0][0xdd0] ;  /* 0x0003740000087ab9 */ /* 0x000fe20000000800 */
[----:B-1----:R-:W1:Y:S01]  /*f050*/  LDC R0, c[0x0][0xde8] ;  /* 0x00037a00ff007b82 */ /* 0x002e620000000800 */
[C---:B------:R-:W-:Y:S01]  /*f060*/  R2UR UR6, R19.reuse ;  /* 0x00000000130672ca */ /* 0x040fe200000e0000 */
[----:B------:R-:W-:Y:S01]  /*f070*/  UISETP.NE.AND UP0, UPT, UR8, 0x1, UPT ;  /* 0x000000010800788c */ /* 0x000fe2000bf05270 */
[----:B------:R-:W-:-:S10]  /*f080*/  R2UR UR7, R19 ;  /* 0x00000000130772ca */ /* 0x000fd400000e0000 */
[----:B------:R-:W-:Y:S01]  /*f090*/  @UP0 ULDC UR4, c[0x0][0xdd4] ;  /* 0x0003750000040ab9 */ /* 0x000fe20000000800 */
[----:B------:R-:W-:Y:S01]  /*f0a0*/  @UP0 ULDC UR9, c[0x0][0xdd8] ;  /* 0x0003760000090ab9 */ /* 0x000fe20000000800 */
[----:B------:R-:W-:-:S04]  /*f0b0*/  UIMAD.WIDE.U32 UR4, UR6, UR4, URZ ;  /* 0x00000004060472a5 */ /* 0x000fc8000f8e003f */
[----:B------:R-:W-:-:S04]  /*f0c0*/  @UP0 USHF.R.U32.HI UR6, URZ, UR9, UR5 ;  /* 0x000000093f060299 */ /* 0x000fc80008011605 */
[----:B------:R-:W-:Y:S02]  /*f0d0*/  UIADD3 UR4, -UR6, URZ, URZ ;  /* 0x0000003f06047290 */ /* 0x000fe4000fffe13f */
[----:B-1----:R-:W-:Y:S02]  /*f0e0*/  ISETP.LE.AND P0, PT, R0, UR6, PT ;  /* 0x0000000600007c0c */ /* 0x002fe4000bf03270 */
[----:B------:R-:W-:-:S11]  /*f0f0*/  UIMAD UR8, UR8, UR4, UR7 ;  /* 0x00000004080872a4 */ /* 0x000fd6000f8e0207 */
[----:B------:R-:W-:Y:S05]  /*f100*/  @!P0 BRA `(.L_x_986) ;  /* 0x0000000000208947 */ /* 0x000fea0003800000 */
[----:B------:R-:W-:Y:S01]  /*f110*/  ULDC UR9, c[0x0][0xddc] ;  /* 0x0003770000097ab9 */ /* 0x000fe20000000800 */
[----:B------:R-:W-:Y:S01]  /*f120*/  UMOV UR7, UR8 ;  /* 0x0000000800077c82 */ /* 0x000fe20008000000 */
[----:B------:R-:W-:-:S11]  /*f130*/  UISETP.NE.AND UP0, UPT, UR9, 0x1, UPT ;  /* 0x000000010900788c */ /* 0x000fd6000bf05270 */
[----:B------:R-:W-:Y:S02]  /*f140*/  @UP0 ULDC.64 UR10, c[0x0][0xde0] ;  /* 0x00037800000a0ab9 */ /* 0x000fe40000000a00 */
[----:B------:R-:W-:-:S04]  /*f150*/  UIMAD.WIDE.U32 UR4, UR8, UR10, URZ ;  /* 0x0000000a080472a5 */ /* 0x000fc8000f8e003f */
[----:B------:R-:W-:-:S04]  /*f160*/  @UP0 USHF.R.U32.HI UR7, URZ, UR11, UR5 ;  /* 0x0000000b3f070299 */ /* 0x000fc80008011605 */
[----:B------:R-:W-:Y:S01]  /*f170*/  UIMAD UR4, UR7, UR9, URZ ;  /* 0x00000009070472a4 */ /* 0x000fe2000f8e023f */
[----:B------:R-:W-:Y:S11]  /*f180*/  BRA `(.L_x_987) ;  /* 0x00000000001c7947 */ /* 0x000ff60003800000 */
.L_x_986:
[----:B------:R-:W-:Y:S01]  /*f190*/  ULDC UR9, c[0x0][0xdc4] ;  /* 0x0003710000097ab9 */ /* 0x000fe20000000800 */
[----:B------:R-:W-:Y:S01]  /*f1a0*/  UMOV UR7, UR8 ;  /* 0x0000000800077c82 */ /* 0x000fe20008000000 */
[----:B------:R-:W-:-:S11]  /*f1b0*/  UISETP.NE.AND UP0, UPT, UR9, 0x1, UPT ;  /* 0x000000010900788c */ /* 0x000fd6000bf05270 */
[----:B------:R-:W-:Y:S02]  /*f1c0*/  @UP0 ULDC.64 UR10, c[0x0][0xdc8] ;  /* 0x00037200000a0ab9 */ /* 0x000fe40000000a00 */
[----:B------:R-:W-:-:S04]  /*f1d0*/  UIMAD.WIDE.U32 UR4, UR8, UR10, URZ ;  /* 0x0000000a080472a5 */ /* 0x000fc8000f8e003f */
[----:B------:R-:W-:-:S04]  /*f1e0*/  @UP0 USHF.R.U32.HI UR7, URZ, UR11, UR5 ;  /* 0x0000000b3f070299 */ /* 0x000fc80008011605 */
[----:B------:R-:W-:-:S12]  /*f1f0*/  UIMAD UR4, UR7, UR9, URZ ;  /* 0x00000009070472a4 */ /* 0x000fd8000f8e023f */
.L_x_987:
[----:B------:R-:W-:Y:S01]  /*f200*/  ULDC.64 UR10, c[0x0][0x3f8] ;  /* 0x0000fe00000a7ab9 */ /* 0x000fe20000000a00 */
[----:B------:R-:W-:Y:S02]  /*f210*/  UIADD3 UR8, UR8, -UR4, URZ ;  /* 0x8000000408087290 */ /* 0x000fe4000fffe03f */
[----:B------:R-:W-:Y:S02]  /*f220*/  UISETP.NE.U32.AND UP0, UPT, UR10, URZ, UPT ;  /* 0x0000003f0a00728c */ /* 0x000fe4000bf05070 */
[----:B------:R-:W-:Y:S01]  /*f230*/  ULOP3.LUT UR7, URZ, UR7, URZ, 0x33, !UPT ;  /* 0x000000073f077292 */ /* 0x000fe2000f8e333f */
[----:B------:R-:W-:Y:S01]  /*f240*/  ULDC UR10, c[0x0][0xdb8] ;  /* 0x00036e00000a7ab9 */ /* 0x000fe20000000800 */
[----:B------:R-:W-:Y:S01]  /*f250*/  ULDC.64 UR4, c[0x0][0x9e0] ;  /* 0x0002780000047ab9 */ /* 0x000fe20000000a00 */
[----:B------:R-:W-:Y:S01]  /*f260*/  UISETP.NE.AND UP1, UPT, UR10, 0x1, UPT ;  /* 0x000000010a00788c */ /* 0x000fe2000bf25270 */
[----:B------:R-:W-:Y:S01]  /*f270*/  ULDC UR9, c[0x0][0xdc4] ;  /* 0x0003710000097ab9 */ /* 0x000fe20000000800 */
[----:B------:R-:W-:Y:S01]  /*f280*/  ULDC UR45, c[0x0][0xdac] ;  /* 0x00036b00002d7ab9 */ /* 0x000fe20000000800 */
[----:B------:R-:W-:-:S02]  /*f290*/  UISETP.GE.AND UP2, UPT, UR5, 0x1, UPT ;  /* 0x000000010500788c */ /* 0x000fc4000bf46270 */
[----:B------:R-:W-:Y:S02]  /*f2a0*/  UIMAD UR9, UR6, UR9, UR8 ;  /* 0x00000009060972a4 */ /* 0x000fe4000f8e0208 */
[----:B------:R-:W-:Y:S02]  /*f2b0*/  UIADD3 UR45, UR7, UR45, URZ ;  /* 0x0000002d072d7290 */ /* 0x000fe4000fffe03f */
[----:B------:R-:W-:Y:S01]  /*f2c0*/  UISETP.NE.AND.EX UP0, UPT, UR11, URZ, UPT, UP0 ;  /* 0x0000003f0b00728c */ /* 0x000fe2000bf05300 */
[----:B------:R-:W-:Y:S01]  /*f2d0*/  PLOP3.LUT P1, PT, PT, PT, UP2, 0x80, 0x0 ;  /* 0x000000000000781c */ /* 0x000fe20003f2f028 */
[----:B------:R-:W-:Y:S01]  /*f2e0*/  @UP1 ULDC UR6, c[0x0][0xdbc] ;  /* 0x00036f0000061ab9 */ /* 0x000fe20000000800 */
[----:B------:R-:W-:Y:S02]  /*f2f0*/  USHF.L.U32 UR45, UR45, 0x7, URZ ;  /* 0x000000072d2d7899 */ /* 0x000fe4000800063f */
[----:B------:R-:W-:Y:S01]  /*f300*/  UIMAD.WIDE.U32 UR6, UR9, UR6, URZ ;  /* 0x00000006090672a5 */ /* 0x000fe2000f8e003f */
[----:B------:R-:W-:Y:S01]  /*f310*/  ULDC UR11, c[0x0][0x404] ;  /* 0x00010100000b7ab9 */ /* 0x000fe20000000800 */
[----:B------:R-:W-:Y:S01]  /*f320*/  ULDC UR12, c[0x0][0x288] ;  /* 0x0000a200000c7ab9 */ /* 0x000fe20000000800 */
[----:B------:R-:W-:Y:S01]  /*f330*/  @UP1 ULDC UR14, c[0x0][0xdc0] ;  /* 0x00037000000e1ab9 */ /* 0x000fe20000000800 */
[----:B------:R-:W-:Y:S01]  /*f340*/  UMOV UR47, UR9 ;  /* 0x00000009002f7c82 */ /* 0x000fe20008000000 */
[----:B------:R-:W-:-:S02]  /*f350*/  USEL UR11, UR11, 0x1, UP0 ;  /* 0x000000010b0b7887 */ /* 0x000fc40008000000 */
[----:B------:R-:W-:Y:S02]  /*f360*/  UIADD3 UR8, UR45, 0x80, -UR12 ;  /* 0x000000802d087890 */ /* 0x000fe4000fffe80c */
[----:B------:R-:W-:Y:S01]  /*f370*/  @UP1 USHF.R.U32.HI UR47, URZ, UR14, UR7 ;  /* 0x0000000e3f2f1299 */ /* 0x000fe20008011607 */
[----:B------:R-:W-:Y:S02]  /*f380*/  ULDC UR13, c[0x0][0x2e0] ;  /* 0x0000b800000d7ab9 */ /* 0x000fe40000000800 */
[----:B------:R-:W-:Y:S02]  /*f390*/  UIMAD UR6, UR11, UR13, UR8 ;  /* 0x0000000d0b0672a4 */ /* 0x000fe4000f8e0208 */
[----:B------:R-:W-:Y:S02]  /*f3a0*/  UIADD3 UR46, -UR47, URZ, URZ ;  /* 0x0000003f2f2e7290 */ /* 0x000fe4000fffe13f */
[----:B------:R-:W-:Y:S02]  /*f3b0*/  UIADD3 UR4, UR6, UR4, URZ ;  /* 0x0000000406047290 */ /* 0x000fe4000fffe03f */
[----:B------:R-:W-:Y:S01]  /*f3c0*/  UIMAD UR46, UR10, UR46, UR9 ;  /* 0x0000002e0a2e72a4 */ /* 0x000fe2000f8e0209 */
[----:B------:R-:W-:Y:S11]  /*f3d0*/  @!P1 BRA `(.L_x_988) ;  /* 0x0000000000449947 */ /* 0x000ff60003800000 */
        /* <DEDUP_REMOVED lines=10> */
.L_x_989:
[----:B------:R-:W-:-:S11]  /*f480*/  UISETP.NE.AND UP0, UPT, UR5, 0x1, UPT ;  /* 0x000000010500788c */ /* 0x000fd6000bf05270 */
[----:B------:R-:W-:Y:S02]  /*f490*/  @UP0 ULDC.64 UR14, c[0x0][0x9e8] ;  /* 0x00027a00000e0ab9 */ /* 0x000fe40000000a00 */
[----:B------:R-:W-:-:S04]  /*f4a0*/  UIMAD.WIDE.U32 UR6, UR8, UR14, URZ ;  /* 0x0000000e080672a5 */ /* 0x000fc8000f8e003f */
[----:B------:R-:W-:-:S12]  /*f4b0*/  @UP0 USHF.R.U32.HI UR8, URZ, UR15, UR7 ;  /* 0x0000000f3f080299 */ /* 0x000fd80008011607 */
.L_x_990:
[----:B------:R-:W-:-:S04]  /*f4c0*/  UIMAD UR8, UR8, UR5, UR5 ;  /* 0x00000005080872a4 */ /* 0x000fc8000f8e0205 */
[----:B------:R-:W-:-:S04]  /*f4d0*/  UISETP.LT.AND UP0, UPT, UR4, UR8, UPT ;  /* 0x000000080400728c */ /* 0x000fc8000bf01270 */
[----:B------:R-:W-:-:S12]  /*f4e0*/  USEL UR4, UR4, UR8, UP0 ;  /* 0x0000000804047287 */ /* 0x000fd80008000000 */
.L_x_988:
[----:B------:R-:W-:Y:S02]  /*f4f0*/  UIMAD UR7, UR11, UR13, 0x3f ;  /* 0x0000003f0b0774a4 */ /* 0x000fe4000f8e020d */
[----:B------:R-:W-:Y:S02]  /*f500*/  UIADD3 UR4, UR4, 0x3f, URZ ;  /* 0x0000003f04047890 */ /* 0x000fe4000fffe03f */
[----:B------:R-:W-:Y:S02]  /*f510*/  USHF.R.S32.HI UR8, URZ, 0x1f, UR7 ;  /* 0x0000001f3f087899 */ /* 0x000fe40008011407 */
[----:B------:R-:W-:Y:S02]  /*f520*/  USHF.R.S32.HI UR6, URZ, 0x1f, UR4 ;  /* 0x0000001f3f067899 */ /* 0x000fe40008011404 */
[----:B------:R-:W-:Y:S02]  /*f530*/  ULEA.HI UR8, UR8, UR7, URZ, 0x6 ;  /* 0x0000000708087291 */ /* 0x000fe4000f8f303f */
[----:B------:R-:W-:-:S02]  /*f540*/  ULEA.HI UR6, UR6, UR4, URZ, 0x6 ;  /* 0x0000000406067291 */ /* 0x000fc4000f8f303f */
[----:B------:R-:W-:Y:S02]  /*f550*/  UIADD3 UR4, UR45, -UR12, URZ ;  /* 0x8000000c2d047290 */ /* 0x000fe4000fffe03f */
[----:B------:R-:W-:Y:S02]  /*f560*/  USHF.R.S32.HI UR48, URZ, 0x6, UR8 ;  /* 0x000000063f307899 */ /* 0x000fe40008011408 */
[----:B------:R-:W-:Y:S02]  /*f570*/  USHF.R.S32.HI UR6, URZ, 0x6, UR6 ;  /* 0x000000063f067899 */ /* 0x000fe40008011406 */
[----:B------:R-:W-:Y:S02]  /*f580*/  UIMAD UR4, UR11, UR13, UR4 ;  /* 0x0000000d0b0472a4 */ /* 0x000fe4000f8e0204 */
[----:B------:R-:W-:Y:S01]  /*f590*/  UISETP.LT.AND UP0, UPT, UR48, UR6, UPT ;  /* 0x000000063000728c */ /* 0x000fe2000bf01270 */
[----:B------:R-:W-:Y:S02]  /*f5a0*/  ULDC UR8, c[0x0][0x9dc] ;  /* 0x0002770000087ab9 */ /* 0x000fe40000000800 */
[----:B------:R-:W-:-:S02]  /*f5b0*/  UIADD3 UR8, UR4, -UR8, URZ ;  /* 0x8000000804087290 */ /* 0x000fc4000fffe03f */
[----:B------:R-:W-:Y:S01]  /*f5c0*/  USEL UR48, UR48, UR6, UP0 ;  /* 0x0000000630307287 */ /* 0x000fe20008000000 */
[----:B------:R-:W-:Y:S11]  /*f5d0*/  @!P1 BRA `(.L_x_991) ;  /* 0x0000000000449947 */ /* 0x000ff60003800000 */
        /* <DEDUP_REMOVED lines=10> */
.L_x_992:
[----:B------:R-:W-:-:S11]  /*f680*/  UISETP.NE.AND UP0, UPT, UR5, 0x1, UPT ;  /* 0x000000010500788c */ /* 0x000fd6000bf05270 */
[----:B------:R-:W-:Y:S02]  /*f690*/  @UP0 ULDC.64 UR10, c[0x0][0x9e8] ;  /* 0x00027a00000a0ab9 */ /* 0x000fe40000000a00 */
[----:B------:R-:W-:-:S04]  /*f6a0*/  UIMAD.WIDE.U32 UR6, UR4, UR10, URZ ;  /* 0x0000000a040672a5 */ /* 0x000fc8000f8e003f */
[----:B------:R-:W-:-:S12]  /*f6b0*/  @UP0 USHF.R.U32.HI UR4, URZ, UR11, UR7 ;  /* 0x0000000b3f040299 */ /* 0x000fd80008011607 */
.L_x_993:
[----:B------:R-:W-:-:S04]  /*f6c0*/  UIMAD UR4, UR4, UR5, URZ ;  /* 0x00000005040472a4 */ /* 0x000fc8000f8e023f */
[----:B------:R-:W-:-:S04]  /*f6d0*/  UISETP.LT.AND UP0, UPT, UR8, UR4, UPT ;  /* 0x000000040800728c */ /* 0x000fc8000bf01270 */
[----:B------:R-:W-:-:S12]  /*f6e0*/  USEL UR8, UR8, UR4, !UP0 ;  /* 0x0000000408087287 */ /* 0x000fd8000c000000 */
.L_x_991:
[----:B------:R-:W-:Y:S01]  /*f6f0*/  USHF.R.S32.HI UR4, URZ, 0x1f, UR8 ;  /* 0x0000001f3f047899 */ /* 0x000fe20008011408 */
[----:B------:R-:W-:Y:S03]  /*f700*/  BSSY B6, `(.L_x_994) ;  /* 0x00002c3000067945 */ /* 0x000fe60003800000 */
[----:B------:R-:W-:-:S04]  /*f710*/  ULEA.HI UR4, UR4, UR8, URZ, 0x6 ;  /* 0x0000000804047291 */ /* 0x000fc8000f8f303f */
[----:B------:R-:W-:-:S04]  /*f720*/  USHF.R.S32.HI UR4, URZ, 0x6, UR4 ;  /* 0x000000063f047899 */ /* 0x000fc80008011404 */
[----:B------:R-:W-:-:S04]  /*f730*/  UISETP.LT.AND UP0, UPT, URZ, UR4, UPT ;  /* 0x000000043f00728c */ /* 0x000fc8000bf01270 */
[----:B------:R-:W-:-:S04]  /*f740*/  USEL UR41, URZ, UR4, !UP0 ;  /* 0x000000043f297287 */ /* 0x000fc8000c000000 */
[----:B------:R-:W-:-:S06]  /*f750*/  UISETP.GT.AND UP0, UPT, UR48, UR41, UPT ;  /* 0x000000293000728c */ /* 0x000fcc000bf04270 */
[----:B------:R-:W-:-:S13]  /*f760*/  PLOP3.LUT P0, PT, PT, PT, UP0, 0x80, 0x0 ;  /* 0x000000000000781c */ /* 0x000fda0003f0f008 */
[----:B------:R-:W-:Y:S05]  /*f770*/  @P0 BRA `(.L_x_995) ;  /* 0x00000000004c0947 */ /* 0x000fea0003800000 */
[----:B------:R-:W1:Y:S01]  /*f780*/  S2R R0, SR_TID.X ;  /* 0x0000000000007919 */ /* 0x000e620000002100 */
[----:B------:R-:W-:Y:S01]  /*f790*/  IMAD.MOV.U32 R13, RZ, RZ, R19 ;  /* 0x000000ffff0d7224 */ /* 0x000fe200078e0013 */
        /* <DEDUP_REMOVED lines=15> */
[----:B-1----:R-:W-:Y:S01]  /*f890*/  IADD3 R13, R0, UR50, R13 ;  /* 0x00000032000d7c10 */ /* 0x002fe2000fffe00d */
[----:B------:R-:W-:Y:S06]  /*f8a0*/  BRA `(.L_x_996) ;  /* 0x0000002800a07947 */ /* 0x000fec0003800000 */
.L_x_995:
[----:B------:R-:W1:Y:S01]  /*f8b0*/  S2UR UR4, SR_CgaCtaId ;  /* 0x00000000000479c3 */ /* 0x000e620000008800 */
[----:B------:R-:W-:Y:S02]  /*f8c0*/  UMOV UR40, 0x400 ;  /* 0x0000040000287882 */ /* 0x000fe40000000000 */
[----:B-1----:R-:W-:-:S04]  /*f8d0*/  ULEA UR40, UR4, UR40, 0x18 ;  /* 0x0000002804287291 */ /* 0x002fc8000f8ec03f */
[----:B------:R-:W-:-:S04]  /*f8e0*/  UIADD3 UR4, UR40, 0x20400, URZ ;  /* 0x0002040028047890 */ /* 0x000fc8000fffe03f */
[----:B------:R-:W-:-:S06]  /*f8f0*/  ULOP3.LUT UP0, URZ, UR4, 0x3ff, URZ, 0xc0, !UPT ;  /* 0x000003ff043f7892 */ /* 0x000fcc000f80c03f */
[----:B------:R-:W-:-:S13]  /*f900*/  PLOP3.LUT P0, PT, PT, PT, UP0, 0x80, 0x0 ;  /* 0x000000000000781c */ /* 0x000fda0003f0f008 */
[----:B------:R-:W-:Y:S05]  /*f910*/  @!P0 BRA `(.L_x_997) ;  /* 0x0000000000408947 */ /* 0x000fea0003800000 */
[----:B------:R-:W-:Y:S01]  /*f920*/  MOV R2, 0x0 ;  /* 0x0000000000027802 */ /* 0x000fe20000000f00 */
[----:B------:R-:W-:Y:S01]  /*f930*/  ULDC.64 UR6, c[0x4][0x1b8] ;  /* 0x01006e0000067ab9 */ /* 0x000fe20000000a00 */
[----:B------:R-:W-:Y:S01]  /*f940*/  ULDC.64 UR8, c[0x4][0x1c0] ;  /* 0x0100700000087ab9 */ /* 0x000fe20000000a00 */
[----:B------:R-:W-:Y:S01]  /*f950*/  ULDC.64 UR4, c[0x4][0x140] ;  /* 0x0100500000047ab9 */ /* 0x000fe20000000a00 */
[----:B------:R-:W-:Y:S01]  /*f960*/  MOV R4, UR6 ;  /* 0x0000000600047c02 */ /* 0x000fe20008000f00 */
[----:B------:R-:W-:Y:S01]  /*f970*/  IMAD.U32 R5, RZ, RZ, UR7 ;  /* 0x00000007ff057e24 */ /* 0x000fe2000f8e00ff */
[----:B------:R-:W1:Y:S01]  /*f980*/  LDC.64 R2, c[0x4][R2] ;  /* 0x0100000002027b82 */ /* 0x000e620000000a00 */
[----:B------:R-:W-:Y:S01]  /*f990*/  IMAD.U32 R6, RZ, RZ, UR8 ;  /* 0x00000008ff067e24 */ /* 0x000fe2000f8e00ff */
[----:B------:R-:W-:Y:S01]  /*f9a0*/  MOV R7, UR9 ;  /* 0x0000000900077c02 */ /* 0x000fe20008000f00 */
[----:B------:R-:W-:Y:S01]  /*f9b0*/  IMAD.U32 R10, RZ, RZ, UR4 ;  /* 0x00000004ff0a7e24 */ /* 0x000fe2000f8e00ff */
[----:B------:R-:W-:Y:S01]  /*f9c0*/  MOV R8, 0x70 ;  /* 0x0000007000087802 */ /* 0x000fe20000000f00 */
[----:B------:R-:W-:-:S02]  /*f9d0*/  IMAD.U32 R11, RZ, RZ, UR5 ;  /* 0x00000005ff0b7e24 */ /* 0x000fc4000f8e00ff */
[----:B------:R-:W-:Y:S02]  /*f9e0*/  IMAD.MOV.U32 R12, RZ, RZ, 0x1 ;  /* 0x00000001ff0c7424 */ /* 0x000fe400078e00ff */
[----:B------:R-:W-:-:S07]  /*f9f0*/  IMAD.MOV.U32 R13, RZ, RZ, RZ ;  /* 0x000000ffff0d7224 */ /* 0x000fce00078e00ff */
[----:B------:R-:W-:-:S07]  /*fa00*/  LEPC R20, `(.L_x_997) ;  /* 0x000000001014794e */ /* 0x000fce0000000000 */
[----:B-1----:R-:W-:Y:S05]  /*fa10*/  CALL.ABS.NOINC R2 ;  /* 0x0000000002007343 */ /* 0x002fea0003c00000 */
.L_x_997:
        /* <DEDUP_REMOVED lines=13> */
[----:B------:R-:W-:Y:S01]  /*faf0*/  MOV R8, 0x70 ;  /* 0x0000007000087802 */ /* 0x000fe20000000f00 */
[----:B------:R-:W-:-:S02]  /*fb00*/  IMAD.U32 R10, RZ, RZ, UR4 ;  /* 0x00000004ff0a7e24 */ /* 0x000fc4000f8e00ff */
[----:B------:R-:W-:Y:S02]  /*fb10*/  IMAD.U32 R11, RZ, RZ, UR5 ;  /* 0x00000005ff0b7e24 */ /* 0x000fe4000f8e00ff */
[----:B------:R-:W-:Y:S02]  /*fb20*/  IMAD.MOV.U32 R12, RZ, RZ, 0x1 ;  /* 0x00000001ff0c7424 */ /* 0x000fe400078e00ff */
[----:B-1----:R-:W-:-:S07]  /*fb30*/  IMAD.MOV.U32 R13, RZ, RZ, RZ ;  /* 0x000000ffff0d7224 */ /* 0x002fce00078e00ff */
[----:B------:R-:W-:-:S07]  /*fb40*/  LEPC R20, `(.L_x_999) ;  /* 0x000000001014794e */ /* 0x000fce0000000000 */
[----:B--2---:R-:W-:Y:S05]  /*fb50*/  CALL.ABS.NOINC R2 ;  /* 0x0000000002007343 */ /* 0x004fea0003c00000 */
.L_x_999:
[----:B------:R1:W2:Y:S01]  /*fb60*/  LDC.64 R2, c[0x4][R18] ;  /* 0x0100000012027b82 */ /* 0x0002a20000000a00 */
[----:B------:R-:W-:Y:S01]  /*fb70*/  ULDC.64 UR6, c[0x4][0x1b8] ;  /* 0x01006e0000067ab9 */ /* 0x000fe20000000a00 */
[----:B------:R-:W-:Y:S01]  /*fb80*/  ULDC.64 UR8, c[0x4][0x1c0] ;  /* 0x0100700000087ab9 */ /* 0x000fe20000000a00 */
[----:B------:R-:W-:Y:S01]  /*fb90*/  ULDC.64 UR4, c[0x4][0x150] ;  /* 0x0100540000047ab9 */ /* 0x000fe20000000a00 */
[----:B------:R-:W-:Y:S01]  /*fba0*/  MOV R4, UR6 ;  /* 0x0000000600047c02 */ /* 0x000fe20008000f00 */
[----:B------:R-:W-:Y:S01]  /*fbb0*/  IMAD.U32 R5, RZ, RZ, UR7 ;  /* 0x00000007ff057e24 */ /* 0x000fe2000f8e00ff */
[----:B------:R-:W-:Y:S01]  /*fbc0*/  MOV R7, UR9 ;  /* 0x0000000900077c02 */ /* 0x000fe20008000f00 */
[----:B------:R-:W-:Y:S01]  /*fbd0*/  IMAD.U32 R6, RZ, RZ, UR8 ;  /* 0x00000008ff067e24 */ /* 0x000fe2000f8e00ff */
[----:B------:R-:W-:Y:S01]  /*fbe0*/  MOV R8, 0x70 ;  /* 0x0000007000087802 */ /* 0x000fe20000000f00 */
[----:B------:R-:W-:Y:S02]  /*fbf0*/  IMAD.U32 R10, RZ, RZ, UR4 ;  /* 0x00000004ff0a7e24 */ /* 0x000fe4000f8e00ff */
[----:B------:R-:W-:-:S02]  /*fc00*/  IMAD.U32 R11, RZ, RZ, UR5 ;  /* 0x00000005ff0b7e24 */ /* 0x000fc4000f8e00ff */
[----:B------:R-:W-:Y:S02]  /*fc10*/  IMAD.MOV.U32 R12, RZ, RZ, 0x1 ;  /* 0x00000001ff0c7424 */ /* 0x000fe400078e00ff */
[----:B-1----:R-:W-:-:S07]  /*fc20*/  IMAD.MOV.U32 R13, RZ, RZ, RZ ;  /* 0x000000ffff0d7224 */ /* 0x002fce00078e00ff */
[----:B------:R-:W-:-:S07]  /*fc30*/  LEPC R20, `(.L_x_998) ;  /* 0x000000001014794e */ /* 0x000fce0000000000 */
[----:B--2---:R-:W-:Y:S05]  /*fc40*/  CALL.ABS.NOINC R2 ;  /* 0x0000000002007343 */ /* 0x004fea0003c00000 */
.L_x_998:
[----:B------:R-:W-:Y:S01]  /*fc50*/  ULDC.64 UR4, c[0x0][0x9f8] ;  /* 0x00027e0000047ab9 */ /* 0x000fe20000000a00 */
[----:B------:R-:W-:Y:S01]  /*fc60*/  MOV R5, UR47 ;  /* 0x0000002f00057c02 */ /* 0x000fe20008000f00 */
[----:B------:R-:W-:Y:S01]  /*fc70*/  IMAD.U32 R0, RZ, RZ, UR47 ;  /* 0x0000002fff007e24 */ /* 0x000fe2000f8e00ff */
[----:B------:R-:W-:Y:S01]  /*fc80*/  ISETP.NE.U32.AND P0, PT, RZ, UR4, PT ;  /* 0x00000004ff007c0c */ /* 0x000fe2000bf05070 */
[----:B------:R-:W-:Y:S01]  /*fc90*/  ULDC.64 UR6, c[0x0][0x208] ;  /* 0x0000820000067ab9 */ /* 0x000fe20000000a00 */
[----:B------:R-:W1:Y:S01]  /*fca0*/  LDC R4, c[0x0][0x428] ;  /* 0x00010a00ff047b82 */ /* 0x000e620000000800 */
[----:B------:R-:W2:Y:S01]  /*fcb0*/  S2R R18, SR_TID.X ;  /* 0x0000000000127919 */ /* 0x000ea20000002100 */
[----:B------:R-:W-:-:S13]  /*fcc0*/  ISETP.NE.AND.EX P0, PT, RZ, UR5, PT, P0 ;  /* 0x00000005ff007c0c */ /* 0x000fda000bf05300 */
[----:B------:R-:W3:Y:S02]  /*fcd0*/  @P0 LDC.64 R2, c[0x0][0x9f8] ;  /* 0x00027e00ff020b82 */ /* 0x000ee40000000a00 */
[----:B---3--:R-:W-:-:S05]  /*fce0*/  @P0 IMAD.WIDE R2, R5, 0x4, R2 ;  /* 0x0000000405020825 */ /* 0x008fca00078e0202 */
[----:B------:R3:W4:Y:S01]  /*fcf0*/  @P0 LDG.E R0, desc[UR6][R2.64] ;  /* 0x0000000602000981 */ /* 0x000722000c1e1900 */
[----:B-1----:R-:W-:Y:S01]  /*fd00*/  ISETP.NE.AND P0, PT, R4, 0x1, PT ;  /* 0x000000010400780c */ /* 0x002fe20003f05270 */
[----:B------:R-:W-:Y:S01]  /*fd10*/  IMAD.U32 R4, RZ, RZ, UR46 ;  /* 0x0000002eff047e24 */ /* 0x000fe2000f8e00ff */
[----:B--2---:R-:W-:Y:S01]  /*fd20*/  LOP3.LUT R18, R18, 0x1f, RZ, 0xc0, !PT ;  /* 0x0000001f12127812 */ /* 0x004fe200078ec0ff */
[----:B------:R-:W-:Y:S01]  /*fd30*/  UMOV UR44, URZ ;  /* 0x0000003f002c7c82 */ /* 0x000fe20008000000 */
[----:B------:R-:W-:Y:S01]  /*fd40*/  UMOV UR8, 0x40 ;  /* 0x0000004000087882 */ /* 0x000fe20000000000 */
[----:B------:R-:W-:Y:S01]  /*fd50*/  UMOV UR9, UR45 ;  /* 0x0000002d00097c82 */ /* 0x000fe20008000000 */
[----:B------:R-:W-:Y:S01]  /*fd60*/  ISETP.NE.AND P1, PT, R18, RZ, PT ;  /* 0x000000ff1200720c */ /* 0x000fe20003f25270 */
[----:B------:R-:W-:Y:S01]  /*fd70*/  UMOV UR10, UR46 ;  /* 0x0000002e000a7c82 */ /* 0x000fe20008000000 */
[----:B------:R-:W-:Y:S01]  /*fd80*/  UMOV UR11, UR47 ;  /* 0x0000002f000b7c82 */ /* 0x000fe20008000000 */
[----:B---3--:R-:W1:Y:S01]  /*fd90*/  LDC.64 R2, c[0x0][0x3f8] ;  /* 0x0000fe00ff027b82 */ /* 0x008e620000000a00 */
[----:B------:R-:W-:Y:S01]  /*fda0*/  UMOV UR12, 0x80 ;  /* 0x00000080000c7882 */ /* 0x000fe20000000000 */
[----:B------:R-:W-:Y:S01]  /*fdb0*/  UMOV UR13, UR45 ;  /* 0x0000002d000d7c82 */ /* 0x000fe20008000000 */
[----:B------:R-:W-:Y:S01]  /*fdc0*/  UMOV UR14, UR46 ;  /* 0x0000002e000e7c82 */ /* 0x000fe20008000000 */
[----:B------:R-:W-:Y:S01]  /*fdd0*/  UMOV UR15, UR47 ;  /* 0x0000002f000f7c82 */ /* 0x000fe20008000000 */
[----:B------:R-:W-:Y:S01]  /*fde0*/  UMOV UR16, 0xc0 ;  /* 0x000000c000107882 */ /* 0x000fe20000000000 */
[----:B------:R-:W-:Y:S01]  /*fdf0*/  UMOV UR17, UR45 ;  /* 0x0000002d00117c82 */ /* 0x000fe20008000000 */
[----:B------:R-:W-:Y:S01]  /*fe00*/  UMOV UR18, UR46 ;  /* 0x0000002e00127c82 */ /* 0x000fe20008000000 */
[----:B------:R-:W2:Y:S01]  /*fe10*/  @P0 LDC R5, c[0x0][0x42c] ;  /* 0x00010b00ff050b82 */ /* 0x000ea20000000800 */
[----:B------:R-:W-:Y:S01]  /*fe20*/  UMOV UR19, UR47 ;  /* 0x0000002f00137c82 */ /* 0x000fe20008000000 */
[----:B------:R-:W-:Y:S01]  /*fe30*/  VOTEU.ALL UP1, P1 ;  /* 0x00000000003f7886 */ /* 0x000fe20000820000 */
[----:B------:R-:W-:-:S04]  /*fe40*/  UMOV UR6, 0xffffffff ;  /* 0xffffffff00067882 */ /* 0x000fc80000000000 */
[----:B------:R-:W-:Y:S01]  /*fe50*/  @!UP1 UIADD3 UR4, UP0, UR42, 0x270, URZ ;  /* 0x000002702a049890 */ /* 0x000fe2000ff1e03f */
[----:B------:R-:W3:Y:S03]  /*fe60*/  @P0 LDC R6, c[0x0][0x430] ;  /* 0x00010c00ff060b82 */ /* 0x000ee60000000800 */
[----:B------:R-:W-:-:S09]  /*fe70*/  @!UP1 UIADD3.X UR5, URZ, UR43, URZ, UP0, !UPT ;  /* 0x0000002b3f059290 */ /* 0x000fd200087fe43f */
[----:B------:R1:W-:Y:S01]  /*fe80*/  @!UP1 UTMAPF.L2.4D [UR44], [UR4] ;  /* 0x0000002c040095b8 */ /* 0x0003e20008018000 */
[----:B--2---:R-:W-:Y:S01]  /*fe90*/  @P0 IMAD.HI.U32 R5, R5, UR46, RZ ;  /* 0x0000002e05050c27 */ /* 0x004fe2000f8e00ff */
[----:B------:R2:W-:Y:S04]  /*fea0*/  @!UP1 UTMAPF.L2.4D [UR8], [UR4] ;  /* 0x00000008040095b8 */ /* 0x0005e80008018000 */
[----:B---3--:R-:W-:Y:S02]  /*feb0*/  @P0 SHF.R.U32.HI R4, RZ, R6, R5 ;  /* 0x00000006ff040219 */ /* 0x008fe40000011605 */
[----:B-1----:R-:W-:Y:S02]  /*fec0*/  ISETP.NE.U32.AND P0, PT, R2, RZ, PT ;  /* 0x000000ff0200720c */ /* 0x002fe40003f05070 */
[----:B------:R-:W-:Y:S01]  /*fed0*/  MOV R5, UR48 ;  /* 0x0000003000057c02 */ /* 0x000fe20008000f00 */
[----:B------:R2:W-:Y:S01]  /*fee0*/  @!UP1 UTMAPF.L2.4D [UR12], [UR4] ;  /* 0x0000000c040095b8 */ /* 0x0005e20008018000 */
[----:B------:R-:W-:-:S03]  /*fef0*/  ISETP.NE.AND.EX P0, PT, R3, RZ, PT, P0 ;  /* 0x000000ff0300720c */ /* 0x000fc60003f05300 */
[----:B------:R-:W-:Y:S01]  /*ff00*/  VIADD R5, R5, 0xffffffff ;  /* 0xffffffff05057836 */ /* 0x000fe20000000000 */
[----:B------:R2:W-:Y:S01]  /*ff10*/  @!UP1 UTMAPF.L2.4D [UR16], [UR4] ;  /* 0x00000010040095b8 */ /* 0x0005e20008018000 */
[----:B----4-:R-:W-:Y:S01]  /*ff20*/  SEL R6, R0, RZ, !P0 ;  /* 0x000000ff00067207 */ /* 0x010fe20004000000 */
[----:B--2---:R-:W-:Y:S07]  /*ff30*/  BRA.DIV UR6, `(.L_x_1000) ;  /* 0x0000002a06f07947 */ /* 0x004fee000b800000 */
.L_x_1051:
[----:B------:R-:W-:Y:S01]  /*ff40*/  UMOV UR4, 0xffffffff ;  /* 0xffffffff00047882 */ /* 0x000fe20000000000 */
[----:B------:R-:W-:Y:S02]  /*ff50*/  SHF.R.S32.HI R18, RZ, 0x1f, R0 ;  /* 0x0000001fff127819 */ /* 0x000fe40000011400 */
[----:B------:R-:W-:Y:S05]  /*ff60*/  BRA.DIV UR4, `(.L_x_1001) ;  /* 0x0000002e04107947 */ /* 0x000fea000b800000 */
[----:B------:R-:W-:-:S13]  /*ff70*/  ELECT P6, URZ, PT ;  /* 0x00000000003f782f */ /* 0x000fda00038c0000 */
.L_x_1054:
[----:B------:R-:W-:Y:S05]  /*ff80*/  @!P6 BRA `(.L_x_1002) ;  /* 0x00000004000ce947 */ /* 0x000fea0003800000 */
[----:B------:R-:W-:Y:S01]  /*ff90*/  IMAD.MOV.U32 R6, RZ, RZ, R0 ;  /* 0x000000ffff067224 */ /* 0x000fe200078e0000 */
[----:B------:R-:W-:Y:S06]  /*ffa0*/  @!P0 BRA `(.L_x_1003) ;  /* 0x00000000004c8947 */ /* 0x000fec0003800000 */
[----:B------:R-:W1:Y:S01]  /*ffb0*/  LDC R11, c[0x0][0x41c] ;  /* 0x00010700ff0b7b82 */ /* 0x000e620000000800 */
[----:B------:R-:W-:Y:S01]  /*ffc0*/  MOV R10, R5 ;  /* 0x00000005000a7202 */ /* 0x000fe20000000f00 */
[----:B------:R-:W-:Y:S01]  /*ffd0*/  ULDC.64 UR4, c[0x0][0x408] ;  /* 0x0001020000047ab9 */ /* 0x000fe20000000a00 */
[----:B------:R-:W-:Y:S01]  /*ffe0*/  ULDC.64 UR6, c[0x0][0x208] ;  /* 0x0000820000067ab9 */ /* 0x000fe20000000a00 */
[----:B------:R-:W-:-:S04]  /*fff0*/  IMAD R9, R18, UR4, RZ ;  /* 0x0000000412097c24 */ /* 0x000fc8000f8e02ff */
[----:B------:R-:W-:Y:S01]  /*10000*/  IMAD R9, R0, UR5, R9 ;  /* 0x0000000500097c24 */ /* 0x000fe2000f8e0209 */
[----:B-1----:R-:W-:-:S13]  /*10010*/  ISETP.NE.AND P2, PT, R11, 0x1, PT ;  /* 0x000000010b00780c */ /* 0x002fda0003f45270 */
[----:B------:R-:W1:Y:S02]  /*10020*/  @P2 LDC.64 R6, c[0x0][0x420] ;  /* 0x00010800ff062b82 */ /* 0x000e640000000a00 */
[----:B-1----:R-:W-:-:S05]  /*10030*/  @P2 IMAD.HI.U32 R6, R5, R6, RZ ;  /* 0x0000000605062227 */ /* 0x002fca00078e00ff */
[----:B------:R-:W-:-:S04]  /*10040*/  @P2 SHF.R.U32.HI R10, RZ, R7, R6 ;  /* 0x00000007ff0a2219 */ /* 0x000fc80000011606 */
[--C-:B------:R-:W-:Y:S01]  /*10050*/  SHF.R.S32.HI R7, RZ, 0x1f, R10.reuse ;  /* 0x0000001fff077819 */ /* 0x100fe2000001140a */
[----:B------:R-:W-:-:S04]  /*10060*/  IMAD.MOV.U32 R6, RZ, RZ, R10 ;  /* 0x000000ffff067224 */ /* 0x000fc800078e000a */
[----:B------:R-:W-:-:S04]  /*10070*/  IMAD.WIDE.U32 R6, R0, UR4, R6 ;  /* 0x0000000400067c25 */ /* 0x000fc8000f8e0006 */
[----:B------:R-:W-:Y:S01]  /*10080*/  IMAD.IADD R7, R7, 0x1, R9 ;  /* 0x0000000107077824 */ /* 0x000fe200078e0209 */
[----:B------:R-:W-:-:S04]  /*10090*/  LEA R8, P2, R6, R2, 0x2 ;  /* 0x0000000206087211 */ /* 0x000fc800078410ff */
[----:B------:R-:W-:-:S05]  /*100a0*/  LEA.HI.X R9, R6, R3, R7, 0x2, P2 ;  /* 0x0000000306097211 */ /* 0x000fca00010f1407 */
[----:B------:R1:W5:Y:S01]  /*100b0*/  LDG.E R6, desc[UR6][R8.64] ;  /* 0x0000000608067981 */ /* 0x000362000c1e1900 */
[----:B------:R-:W-:-:S05]  /*100c0*/  IADD3 R10, -R10, RZ, RZ ;  /* 0x000000ff0a0a7210 */ /* 0x000fca0007ffe1ff */
[----:B------:R-:W-:-:S07]  /*100d0*/  IMAD R5, R11, R10, R5 ;  /* 0x0000000a0b057224 */ /* 0x000fce00078e0205 */
.L_x_1003:
[----:B------:R-:W2:Y:S01]  /*100e0*/  S2R R7, SR_TID.X ;  /* 0x0000000000077919 */ /* 0x000ea20000002100 */
[----:B-1----:R-:W-:Y:S02]  /*100f0*/  LEA R8, R16, UR40, 0x3 ;  /* 0x0000002810087c11 */ /* 0x002fe4000f8e18ff */
[----:B--2---:R-:W-:Y:S02]  /*10100*/  LOP3.LUT R9, R7, 0x7f, RZ, 0xc0, !PT ;  /* 0x0000007f07097812 */ /* 0x004fe400078ec0ff */
[----:B------:R-:W-:Y:S02]  /*10110*/  SHF.L.U32 R7, R17, 0x1f, RZ ;  /* 0x0000001f11077819 */ /* 0x000fe400000006ff */
[----:B------:R-:W-:Y:S02]  /*10120*/  ISETP.NE.AND P3, PT, R9, RZ, PT ;  /* 0x000000ff0900720c */ /* 0x000fe40003f65270 */
[----:B------:R-:W1:Y:S02]  /*10130*/  SYNCS.PHASECHK.TRANS64.TRYWAIT P2, [R8+URZ+0x30840], R7 ;  /* 0x03084007080075a7 */ /* 0x000e64000804017f */
[----:B-1----:R-:W-:Y:S09]  /*10140*/  @!P2 BRA `(.L_x_1004) ;  /* 0x0000002800b8a947 */ /* 0x002ff20003800000 */
.L_x_1055:
        /* <DEDUP_REMOVED lines=8> */
.L_x_1005:
        /* <DEDUP_REMOVED lines=10> */
[----:B------:R-:W-:-:S03]  /*10270*/  UMOV UR16, 0x40 ;  /* 0x0000004000107882 */ /* 0x000fc60000000000 */
[----:B------:R-:W-:Y:S02]  /*10280*/  ULEA UR14, UR14, UR40, 0xf ;  /* 0x000000280e0e7291 */ /* 0x000fe4000f8e783f */
[----:B------:R-:W-:Y:S02]  /*10290*/  UIADD3 UR9, UR9, 0x30830, URZ ;  /* 0x0003083009097890 */ /* 0x000fe4000fffe03f */
[----:B------:R-:W-:Y:S02]  /*102a0*/  USHF.L.U32 UR11, UR11, 0x6, URZ ;  /* 0x000000060b0b7899 */ /* 0x000fe4000800063f */
[----:B------:R-:W-:Y:S02]  /*102b0*/  UIADD3 UR8, UR14, 0x20400, URZ ;  /* 0x000204000e087890 */ /* 0x000fe4000fffe03f */
[----:B------:R-:W-:Y:S02]  /*102c0*/  UIADD3 UR15, UR14, 0x22400, URZ ;  /* 0x000224000e0f7890 */ /* 0x000fe4000fffe03f */
[----:B------:R-:W-:-:S02]  /*102d0*/  UIADD3 UR17, UR14, 0x24400, URZ ;  /* 0x000244000e117890 */ /* 0x000fc4000fffe03f */
[----:B------:R-:W-:-:S03]  /*102e0*/  UIADD3 UR18, UR14, 0x26400, URZ ;  /* 0x000264000e127890 */ /* 0x000fc6000fffe03f */
[----:B------:R2:W-:Y:S01]  /*102f0*/  UTMALDG.4D [UR8], [UR4], desc[UR6] ;  /* 0x00000608040075b4 */ /* 0x0005e20008019000 */
[----:B------:R-:W-:Y:S01]  /*10300*/  UMOV UR14, 0x80 ;  /* 0x00000080000e7882 */ /* 0x000fe20000000000 */
        /* <DEDUP_REMOVED lines=11> */
.L_x_1002:
[----:B------:R-:W-:Y:S05]  /*103c0*/  WARPSYNC.ALL ;  /* 0x0000000000007948 */ /* 0x000fea0003800000 */
[----:B------:R-:W-:Y:S01]  /*103d0*/  BAR.SYNC.DEFER_BLOCKING 0x8, 0x120 ;  /* 0x0204800000007b1d */ /* 0x000fe20000010000 */
[----:B------:R-:W-:Y:S01]  /*103e0*/  ELECT P2, URZ, PT ;  /* 0x00000000003f782f */ /* 0x000fe20003840000 */
[----:B------:R-:W-:Y:S02]  /*103f0*/  UIADD3 UR49, UR49, 0x1, URZ ;  /* 0x0000000131317890 */ /* 0x000fe4000fffe03f */
[----:B------:R-:W-:Y:S02]  /*10400*/  UIADD3 UR4, UP0, UR42, 0x270, URZ ;  /* 0x000002702a047890 */ /* 0x000fe4000ff1e03f */
[----:B------:R-:W-:-:S02]  /*10410*/  ULEA.HI UR14, UR49, UR49, URZ, 0x1 ;  /* 0x00000031310e7291 */ /* 0x000fc4000f8f083f */
[----:B------:R-:W-:Y:S02]  /*10420*/  UIADD3 UR8, UR40, 0x10400, URZ ;  /* 0x0001040028087890 */ /* 0x000fe4000fffe03f */
[----:B------:R-:W-:Y:S02]  /*10430*/  ULOP3.LUT UR14, UR14, 0xfffffffe, URZ, 0xc0, !UPT ;  /* 0xfffffffe0e0e7892 */ /* 0x000fe4000f8ec03f */
[----:B------:R-:W-:Y:S02]  /*10440*/  UIADD3 UR9, UR40, 0x30800, URZ ;  /* 0x0003080028097890 */ /* 0x000fe4000fffe03f */
[----:B-1----:R-:W-:Y:S01]  /*10450*/  @P2 IMAD.MOV.U32 R7, RZ, RZ, 0x10000 ;  /* 0x00010000ff072424 */ /* 0x002fe200078e00ff */
[----:B------:R-:W-:Y:S02]  /*10460*/  UIADD3 UR14, UR49, -UR14, URZ ;  /* 0x8000000e310e7290 */ /* 0x000fe4000fffe03f */
[----:B------:R-:W-:Y:S02]  /*10470*/  UIADD3.X UR5, URZ, UR43, URZ, UP0, !UPT ;  /* 0x0000002b3f057290 */ /* 0x000fe400087fe43f */
[----:B------:R-:W-:-:S02]  /*10480*/  UIADD3 UR32, UR40, 0x14400, URZ ;  /* 0x0001440028207890 */ /* 0x000fc4000fffe03f */
[----:B------:R-:W-:Y:S02]  /*10490*/  UIADD3 UR24, UR40, 0x18400, URZ ;  /* 0x0001840028187890 */ /* 0x000fe4000fffe03f */
[----:B------:R-:W-:Y:S02]  /*104a0*/  UIADD3 UR16, UR40, 0x1c400, URZ ;  /* 0x0001c40028107890 */ /* 0x000fe4000fffe03f */
[----:B------:R1:W-:Y:S01]  /*104b0*/  @P2 SYNCS.ARRIVE.TRANS64 RZ, [UR40+0x30800], R7 ;  /* 0x03080007ffff29a7 */ /* 0x0003e20008000028 */
[----:B------:R-:W-:Y:S01]  /*104c0*/  UMOV UR11, UR45 ;  /* 0x0000002d000b7c82 */ /* 0x000fe20008000000 */
[----:B------:R-:W-:Y:S01]  /*104d0*/  UMOV UR12, UR46 ;  /* 0x0000002e000c7c82 */ /* 0x000fe20008000000 */
[----:B------:R-:W-:Y:S01]  /*104e0*/  UMOV UR13, UR47 ;  /* 0x0000002f000d7c82 */ /* 0x000fe20008000000 */
[----:B------:R-:W-:Y:S01]  /*104f0*/  UMOV UR6, 0x0 ;  /* 0x0000000000067882 */ /* 0x000fe20000000000 */
[----:B------:R-:W-:Y:S01]  /*10500*/  UMOV UR7, 0x12f00000 ;  /* 0x12f0000000077882 */ /* 0x000fe20000000000 */
[----:B------:R-:W-:Y:S01]  /*10510*/  UMOV UR10, URZ ;  /* 0x0000003f000a7c82 */ /* 0x000fe20008000000 */
[----:B------:R-:W-:Y:S01]  /*10520*/  UMOV UR35, UR45 ;  /* 0x0000002d00237c82 */ /* 0x000fe20008000000 */
[----:B-1----:R-:W-:Y:S01]  /*10530*/  MOV R7, UR14 ;  /* 0x0000000e00077c02 */ /* 0x002fe20008000f00 */
[----:B------:R-:W-:Y:S01]  /*10540*/  UMOV UR36, UR46 ;  /* 0x0000002e00247c82 */ /* 0x000fe20008000000 */
[----:B------:R-:W-:Y:S01]  /*10550*/  UMOV UR37, UR47 ;  /* 0x0000002f00257c82 */ /* 0x000fe20008000000 */
[----:B------:R-:W-:Y:S01]  /*10560*/  UMOV UR34, 0x40 ;  /* 0x0000004000227882 */ /* 0x000fe20000000000 */
[----:B------:R-:W-:Y:S01]  /*10570*/  UMOV UR33, UR9 ;  /* 0x0000000900217c82 */ /* 0x000fe20008000000 */
[----:B------:R-:W-:Y:S01]  /*10580*/  UMOV UR27, UR45 ;  /* 0x0000002d001b7c82 */ /* 0x000fe20008000000 */
[----:B------:R-:W-:Y:S01]  /*10590*/  UMOV UR28, UR46 ;  /* 0x0000002e001c7c82 */ /* 0x000fe20008000000 */
[----:B------:R-:W-:Y:S01]  /*105a0*/  UMOV UR29, UR47 ;  /* 0x0000002f001d7c82 */ /* 0x000fe20008000000 */
[----:B------:R1:W-:Y:S01]  /*105b0*/  UTMALDG.4D [UR8], [UR4], desc[UR6] ;  /* 0x00000608040075b4 */ /* 0x0003e20008019000 */
[----:B------:R-:W-:Y:S01]  /*105c0*/  UMOV UR26, 0x80 ;  /* 0x00000080001a7882 */ /* 0x000fe20000000000 */
[----:B------:R-:W-:Y:S01]  /*105d0*/  UMOV UR25, UR9 ;  /* 0x0000000900197c82 */ /* 0x000fe20008000000 */
[----:B------:R-:W-:Y:S01]  /*105e0*/  SHF.L.U32 R7, R7, 0x1f, RZ ;  /* 0x0000001f07077819 */ /* 0x000fe200000006ff */
[----:B------:R-:W-:Y:S01]  /*105f0*/  UMOV UR19, UR45 ;  /* 0x0000002d00137c82 */ /* 0x000fe20008000000 */
[----:B------:R-:W-:Y:S01]  /*10600*/  UMOV UR20, UR46 ;  /* 0x0000002e00147c82 */ /* 0x000fe20008000000 */
[----:B------:R-:W-:Y:S01]  /*10610*/  UMOV UR21, UR47 ;  /* 0x0000002f00157c82 */ /* 0x000fe20008000000 */
[----:B------:R-:W-:Y:S01]  /*10620*/  UMOV UR18, 0xc0 ;  /* 0x000000c000127882 */ /* 0x000fe20000000000 */
[----:B------:R1:W-:Y:S01]  /*10630*/  UTMALDG.4D [UR32], [UR4], desc[UR6] ;  /* 0x00000620040075b4 */ /* 0x0003e20008019000 */
[----:B------:R-:W-:Y:S01]  /*10640*/  UMOV UR17, UR9 ;  /* 0x0000000900117c82 */ /* 0x000fe20008000000 */
[----:B------:R1:W-:Y:S01]  /*10650*/  UTMALDG.4D [UR24], [UR4], desc[UR6] ;  /* 0x00000618040075b4 */ /* 0x0003e20008019000 */
[----:B------:R1:W-:Y:S01]  /*10660*/  UTMALDG.4D [UR16], [UR4], desc[UR6] ;  /* 0x00000610040075b4 */ /* 0x0003e20008019000 */
[----:B------:R-:W2:Y:S02]  /*10670*/  SYNCS.PHASECHK.TRANS64.TRYWAIT P2, [UR40+0x30820], R7 ;  /* 0x03082007ff0075a7 */ /* 0x000ea40008040168 */
[----:B-12---:R-:W-:Y:S05]  /*10680*/  @!P2 BRA `(.L_x_1006) ;  /* 0x00000024007ca947 */ /* 0x006fea0003800000 */
.L_x_1056:
[----:B------:R-:W-:-:S04]  /*10690*/  UIADD3 UR4, UR48, -0x2, URZ ;  /* 0xfffffffe30047890 */ /* 0x000fc8000fffe03f */
[----:B------:R-:W-:-:S06]  /*106a0*/  UISETP.GE.AND UP0, UPT, UR4, UR41, UPT ;  /* 0x000000290400728c */ /* 0x000fcc000bf06270 */
[----:B------:R-:W-:-:S13]  /*106b0*/  PLOP3.LUT P2, PT, PT, PT, UP0, 0x80, 0x0 ;  /* 0x000000000000781c */ /* 0x000fda0003f4f008 */
[----:B------:R-:W-:Y:S05]  /*106c0*/  @!P2 BRA `(.L_x_1007) ;  /* 0x0000001400fca947 */ /* 0x000fea0003800000 */
[----:B-1----:R-:W-:Y:S01]  /*106d0*/  IMAD R8, RZ, RZ, -UR48 ;  /* 0x80000030ff087e24 */ /* 0x002fe2000f8e02ff */
[----:B------:R-:W-:Y:S01]  /*106e0*/  LOP3.LUT R11, RZ, UR41, RZ, 0x33, !PT ;  /* 0x00000029ff0b7c12 */ /* 0x000fe2000f8e33ff */
[----:B------:R-:W-:-:S03]  /*106f0*/  ULDC.64 UR38, c[0x0][0x408] ;  /* 0x0001020000267ab9 */ /* 0x000fc60000000a00 */
[----:B------:R-:W-:-:S05]  /*10700*/  VIADDMNMX R11, R8, 0x1, R11, !PT ;  /* 0x00000001080b7846 */ /* 0x000fca000780010b */
[----:B------:R-:W-:-:S05]  /*10710*/  VIADD R7, R11, UR48 ;  /* 0x000000300b077c36 */ /* 0x000fca0008000000 */
[----:B------:R-:W-:-:S04]  /*10720*/  LOP3.LUT R7, R7, 0x1, RZ, 0xc0, !PT ;  /* 0x0000000107077812 */ /* 0x000fc800078ec0ff */
[----:B------:R-:W-:Y:S02]  /*10730*/  ISETP.NE.U32.AND P2, PT, R7, 0x1, PT ;  /* 0x000000010700780c */ /* 0x000fe40003f45070 */
[----:B------:R-:W-:-:S11]  /*10740*/  MOV R7, UR4 ;  /* 0x0000000400077c02 */ /* 0x000fd60008000f00 */
        /* <DEDUP_REMOVED lines=13> */
[----:B-1----:R-:W-:-:S13]  /*10820*/  ISETP.NE.AND P2, PT, R13, 0x1, PT ;  /* 0x000000010d00780c */ /* 0x002fda0003f45270 */
[----:B------:R-:W1:Y:S02]  /*10830*/  @P2 LDC.64 R8, c[0x0][0x420] ;  /* 0x00010800ff082b82 */ /* 0x000e640000000a00 */
[----:B-1----:R-:W-:Y:S01]  /*10840*/  @P2 IMAD.HI.U32 R14, R7, R8, RZ ;  /* 0x00000008070e2227 */ /* 0x002fe200078e00ff */
[----:B------:R-:W-:-:S04]  /*10850*/  MOV R8, R7 ;  /* 0x0000000700087202 */ /* 0x000fc80000000f00 */
[----:B------:R-:W-:-:S04]  /*10860*/  @P2 SHF.R.U32.HI R8, RZ, R9, R14 ;  /* 0x00000009ff082219 */ /* 0x000fc8000001160e */
[--C-:B------:R-:W-:Y:S01]  /*10870*/  SHF.R.S32.HI R9, RZ, 0x1f, R8.reuse ;  /* 0x0000001fff097819 */ /* 0x100fe20000011408 */
[----:B------:R-:W-:-:S04]  /*10880*/  IMAD.MOV R14, RZ, RZ, -R8 ;  /* 0x000000ffff0e7224 */ /* 0x000fc800078e0a08 */
[----:B------:R-:W-:Y:S02]  /*10890*/  IMAD R7, R13, R14, R7 ;  /* 0x0000000e0d077224 */ /* 0x000fe400078e0207 */
[----:B------:R-:W-:Y:S02]  /*108a0*/  IMAD R13, R18, UR4, RZ ;  /* 0x00000004120d7c24 */ /* 0x000fe4000f8e02ff */
[----:B------:R-:W-:-:S04]  /*108b0*/  IMAD.WIDE.U32 R8, R0, UR4, R8 ;  /* 0x0000000400087c25 */ /* 0x000fc8000f8e0008 */
[----:B------:R-:W-:Y:S01]  /*108c0*/  IMAD R13, R0, UR5, R13 ;  /* 0x00000005000d7c24 */ /* 0x000fe2000f8e020d */
[----:B------:R-:W-:-:S03]  /*108d0*/  LEA R2, P2, R8, R2, 0x2 ;  /* 0x0000000208027211 */ /* 0x000fc600078410ff */
[----:B------:R-:W-:-:S05]  /*108e0*/  IMAD.IADD R13, R13, 0x1, R9 ;  /* 0x000000010d0d7824 */ /* 0x000fca00078e0209 */
[----:B------:R-:W-:-:S05]  /*108f0*/  LEA.HI.X R3, R8, R3, R13, 0x2, P2 ;  /* 0x0000000308037211 */ /* 0x000fca00010f140d */
[----:B------:R1:W5:Y:S02]  /*10900*/  LDG.E R8, desc[UR6][R2.64] ;  /* 0x0000000602087981 */ /* 0x000364000c1e1900 */
.L_x_1011:
[----:B-1----:R-:W1:Y:S01]  /*10910*/  S2R R2, SR_TID.X ;  /* 0x0000000000027919 */ /* 0x002e620000002100 */
[----:B------:R-:W-:Y:S02]  /*10920*/  LEA R3, R10, UR40, 0x3 ;  /* 0x000000280a037c11 */ /* 0x000fe4000f8e18ff */
[----:B-1----:R-:W-:Y:S02]  /*10930*/  LOP3.LUT R9, R2, 0x7f, RZ, 0xc0, !PT ;  /* 0x0000007f02097812 */ /* 0x002fe400078ec0ff */
[----:B------:R-:W-:Y:S02]  /*10940*/  SHF.L.U32 R2, R12, 0x1f, RZ ;  /* 0x0000001f0c027819 */ /* 0x000fe400000006ff */
[----:B------:R-:W-:Y:S02]  /*10950*/  ISETP.NE.AND P2, PT, R9, RZ, PT ;  /* 0x000000ff0900720c */ /* 0x000fe40003f45270 */
[----:B------:R-:W1:Y:S02]  /*10960*/  SYNCS.PHASECHK.TRANS64.TRYWAIT P3, [R3+URZ+0x30840], R2 ;  /* 0x03084002030075a7 */ /* 0x000e64000806017f */
[----:B-1----:R-:W-:Y:S09]  /*10970*/  @!P3 BRA `(.L_x_1012) ;  /* 0x0000002000d8b947 */ /* 0x002ff20003800000 */
.L_x_1057:
        /* <DEDUP_REMOVED lines=8> */
.L_x_1013:
        /* <DEDUP_REMOVED lines=11> */
[----:B------:R-:W-:Y:S01]  /*10ab0*/  UIADD3 UR19, UR40, 0x30800, URZ ;  /* 0x0003080028137890 */ /* 0x000fe2000fffe03f */
[----:B-1----:R-:W-:Y:S01]  /*10ac0*/  SHF.L.U32 R3, R17, 0x1f, RZ ;  /* 0x0000001f11037819 */ /* 0x002fe200000006ff */
[----:B------:R-:W-:-:S02]  /*10ad0*/  ULEA UR14, UR14, UR40, 0xf ;  /* 0x000000280e0e7291 */ /* 0x000fc4000f8e783f */
[----:B------:R-:W-:Y:S02]  /*10ae0*/  UIADD3 UR9, UR9, 0x30830, URZ ;  /* 0x0003083009097890 */ /* 0x000fe4000fffe03f */
[----:B------:R-:W-:Y:S01]  /*10af0*/  USHF.L.U32 UR11, UR11, 0x6, URZ ;  /* 0x000000060b0b7899 */ /* 0x000fe2000800063f */
[----:B------:R-:W-:Y:S01]  /*10b00*/  LEA R2, R16, UR19, 0x3 ;  /* 0x0000001310027c11 */ /* 0x000fe2000f8e18ff */
[----:B------:R-:W-:Y:S02]  /*10b10*/  UIADD3 UR8, UR14, 0x20400, URZ ;  /* 0x000204000e087890 */ /* 0x000fe4000fffe03f */
[----:B------:R-:W-:Y:S02]  /*10b20*/  UIADD3 UR15, UR14, 0x22400, URZ ;  /* 0x000224000e0f7890 */ /* 0x000fe4000fffe03f */
[----:B------:R-:W-:Y:S02]  /*10b30*/  UIADD3 UR16, UR14, 0x24400, URZ ;  /* 0x000244000e107890 */ /* 0x000fe4000fffe03f */
[----:B------:R-:W-:Y:S01]  /*10b40*/  UIADD3 UR14, UR14, 0x26400, URZ ;  /* 0x000264000e0e7890 */ /* 0x000fe2000fffe03f */
[----:B------:R-:W-:-:S02]  /*10b50*/  UMOV UR18, 0x80 ;  /* 0x0000008000127882 */ /* 0x000fc40000000000 */
[----:B------:R1:W-:Y:S02]  /*10b60*/  UTMALDG.4D [UR8], [UR4], desc[UR6] ;  /* 0x00000608040075b4 */ /* 0x0003e40008019000 */
[----:B-1----:R-:W-:Y:S01]  /*10b70*/  UMOV UR8, UR15 ;  /* 0x0000000f00087c82 */ /* 0x002fe20008000000 */
[----:B------:R-:W-:Y:S01]  /*10b80*/  UMOV UR10, UR17 ;  /* 0x00000011000a7c82 */ /* 0x000fe20008000000 */
[----:B------:R-:W-:Y:S01]  /*10b90*/  UMOV UR15, 0xc0 ;  /* 0x000000c0000f7882 */ /* 0x000fe20000000000 */
        /* <DEDUP_REMOVED lines=9> */
.L_x_1058:
[----:B------:R-:W-:Y:S05]  /*10c30*/  @P2 BRA `(.L_x_1015) ;  /* 0x0000000000202947 */ /* 0x000fea0003800000 */
[----:B------:R-:W2:Y:S01]  /*10c40*/  S2R R9, SR_TID.X ;  /* 0x0000000000097919 */ /* 0x000ea20000002100 */
[----:B-1----:R-:W-:Y:S01]  /*10c50*/  LEA R2, R16, UR40, 0x3 ;  /* 0x0000002810027c11 */ /* 0x002fe2000f8e18ff */
[----:B------:R-:W-:-:S04]  /*10c60*/  IMAD.MOV.U32 R3, RZ, RZ, 0x8000 ;  /* 0x00008000ff037424 */ /* 0x000fc800078e00ff */
[----:B------:R3:W-:Y:S01]  /*10c70*/  SYNCS.ARRIVE.TRANS64 RZ, [R2+URZ+0x30850], R3 ;  /* 0x0308500302ff79a7 */ /* 0x0007e2000800003f */
[----:B--2---:R-:W-:-:S04]  /*10c80*/  LOP3.LUT R9, R9, 0x1f, RZ, 0xc0, !PT ;  /* 0x0000001f09097812 */ /* 0x004fc800078ec0ff */
[----:B------:R-:W-:-:S13]  /*10c90*/  ISETP.NE.AND P2, PT, R9, RZ, PT ;  /* 0x000000ff0900720c */ /* 0x000fda0003f45270 */
[----:B---3--:R-:W-:Y:S05]  /*10ca0*/  @!P2 BRA `(.L_x_1015) ;  /* 0x000000000004a947 */ /* 0x008fea0003800000 */
[----:B------:R-:W-:Y:S01]  /*10cb0*/  BPT.TRAP 0x1 ;  /* 0x000000040000795c */ /* 0x000fe20000300000 */
.L_x_1015:
        /* <DEDUP_REMOVED lines=9> */
[----:B------:R-:W-:Y:S01]  /*10d50*/  UMOV UR17, 0x40 ;  /* 0x0000004000117882 */ /* 0x000fe20000000000 */
[----:B------:R-:W-:Y:S01]  /*10d60*/  IMAD.MOV.U32 R6, RZ, RZ, R8 ;  /* 0x000000ffff067224 */ /* 0x000fe200078e0008 */
[----:B------:R-:W-:-:S02]  /*10d70*/  MOV R5, R7 ;  /* 0x0000000700057202 */ /* 0x000fc40000000f00 */
[----:B------:R-:W-:Y:S02]  /*10d80*/  ULEA UR16, UR9, UR40, 0xf ;  /* 0x0000002809107291 */ /* 0x000fe4000f8e783f */
[----:B------:R-:W-:Y:S02]  /*10d90*/  ULEA UR9, UR9, UR40, 0x3 ;  /* 0x0000002809097291 */ /* 0x000fe4000f8e183f */
[----:B------:R-:W-:Y:S02]  /*10da0*/  USHF.L.U32 UR11, UR11, 0x6, URZ ;  /* 0x000000060b0b7899 */ /* 0x000fe4000800063f */
[----:B------:R-:W-:Y:S02]  /*10db0*/  UIADD3 UR8, UR16, 0x400, URZ ;  /* 0x0000040010087890 */ /* 0x000fe4000fffe03f */
[----:B------:R-:W-:Y:S02]  /*10dc0*/  UIADD3 UR9, UR9, 0x30850, URZ ;  /* 0x0003085009097890 */ /* 0x000fe4000fffe03f */
[----:B------:R-:W-:-:S02]  /*10dd0*/  UIADD3 UR14, UR16, 0x2400, URZ ;  /* 0x00002400100e7890 */ /* 0x000fc4000fffe03f */
        /* <DEDUP_REMOVED lines=15> */
.L_x_1010:
[----:B------:R-:W-:Y:S05]  /*10ed0*/  BSYNC B0 ;  /* 0x0000000000007941 */ /* 0x000fea0003800000 */
.L_x_1009:
[----:B------:R-:W-:Y:S01]  /*10ee0*/  UIADD3 UR4, UR48, -0x3, URZ ;  /* 0xfffffffd30047890 */ /* 0x000fe2000fffe03f */
[----:B------:R-:W-:Y:S02]  /*10ef0*/  IMAD.MOV.U32 R16, RZ, RZ, R10 ;  /* 0x000000ffff107224 */ /* 0x000fe400078e000a */
[----:B------:R-:W-:-:S03]  /*10f00*/  IMAD.MOV.U32 R17, RZ, RZ, R12 ;  /* 0x000000ffff117224 */ /* 0x000fc600078e000c */
[----:B------:R-:W-:-:S07]  /*10f10*/  MOV R7, UR4 ;  /* 0x0000000400077c02 */ /* 0x000fce0008000f00 */
.L_x_1008:
[----:B------:R-:W-:Y:S01]  /*10f20*/  ULOP3.LUT UR4, URZ, UR48, URZ, 0x33, !UPT ;  /* 0x000000303f047292 */ /* 0x000fe2000f8e333f */
[----:B------:R-:W-:Y:S01]  /*10f30*/  VIADD R11, R11, 0xfffffffe ;  /* 0xfffffffe0b0b7836 */ /* 0x000fe20000000000 */
[----:B------:R-:W-:Y:S04]  /*10f40*/  BSSY B0, `(.L_x_1007) ;  /* 0x00000f7000007945 */ /* 0x000fe80003800000 */
[----:B------:R-:W-:-:S13]  /*10f50*/  ISETP.NE.AND P2, PT, R11, UR4, PT ;  /* 0x000000040b007c0c */ /* 0x000fda000bf45270 */
[----:B------:R-:W-:Y:S05]  /*10f60*/  @!P2 BRA `(.L_x_1016) ;  /* 0x0000000c00d0a947 */ /* 0x000fea0003800000 */
[----:B------:R-:W-:-:S07]  /*10f70*/  IMAD.MOV.U32 R8, RZ, RZ, R6 ;  /* 0x000000ffff087224 */ /* 0x000fce00078e0006 */
.L_x_1031:
[----:B------:R-:W-:Y:S01]  /*10f80*/  IADD3 R10, R16, 0x1, RZ ;  /* 0x00000001100a7810 */ /* 0x000fe20007ffe0ff */
[----:B------:R-:W-:Y:S05]  /*10f90*/  YIELD ;  /* 0x0000000000007946 */ /* 0x000fea0003800000 */
[----:B------:R-:W-:Y:S01]  /*10fa0*/  ISETP.NE.AND P2, PT, R10, 0x2, PT ;  /* 0x000000020a00780c */ /* 0x000fe20003f45270 */
[----:B------:R-:W-:Y:S03]  /*10fb0*/  BSSY B1, `(.L_x_1017) ;  /* 0x0000074000017945 */ /* 0x000fe60003800000 */
[----:B-1----:R-:W-:-:S02]  /*10fc0*/  SEL R2, RZ, 0x1, P2 ;  /* 0x00000001ff027807 */ /* 0x002fc40001000000 */
[----:B------:R-:W-:Y:S02]  /*10fd0*/  SEL R10, R10, RZ, P2 ;  /* 0x000000ff0a0a7207 */ /* 0x000fe40001000000 */
[----:B------:R-:W-:Y:S01]  /*10fe0*/  LOP3.LUT R11, R17, R2, RZ, 0x3c, !PT ;  /* 0x00000002110b7212 */ /* 0x000fe200078e3cff */
[----:B------:R-:W-:Y:S06]  /*10ff0*/  @!P6 BRA `(.L_x_1018) ;  /* 0x0000000400bce947 */ /* 0x000fec0003800000 */
[----:B------:R-:W-:Y:S01]  /*11000*/  IMAD.MOV.U32 R12, RZ, RZ, R7 ;  /* 0x000000ffff0c7224 */ /* 0x000fe200078e0007 */
[----:B------:R-:W-:Y:S06]  /*11010*/  @!P0 BRA `(.L_x_1019) ;  /* 0x0000000000488947 */ /* 0x000fec0003800000 */
[----:B------:R-:W1:Y:S01]  /*11020*/  LDC R9, c[0x0][0x41c] ;  /* 0x00010700ff097b82 */ /* 0x000e620000000800 */
[----:B------:R-:W-:Y:S01]  /*11030*/  IMAD R13, R18, UR38, RZ ;  /* 0x00000026120d7c24 */ /* 0x000fe2000f8e02ff */
[----:B------:R-:W-:-:S03]  /*11040*/  ULDC.64 UR4, c[0x0][0x208] ;  /* 0x0000820000047ab9 */ /* 0x000fc60000000a00 */
        /* <DEDUP_REMOVED lines=15> */
.L_x_1019:
[----:B------:R-:W1:Y:S01]  /*11140*/  S2R R2, SR_TID.X ;  /* 0x0000000000027919 */ /* 0x000e620000002100 */
[----:B------:R-:W-:Y:S02]  /*11150*/  LEA R3, R10, UR40, 0x3 ;  /* 0x000000280a037c11 */ /* 0x000fe4000f8e18ff */
[----:B-1----:R-:W-:Y:S02]  /*11160*/  LOP3.LUT R9, R2, 0x7f, RZ, 0xc0, !PT ;  /* 0x0000007f02097812 */ /* 0x002fe400078ec0ff */
[----:B------:R-:W-:Y:S02]  /*11170*/  SHF.L.U32 R2, R11, 0x1f, RZ ;  /* 0x0000001f0b027819 */ /* 0x000fe400000006ff */
[----:B------:R-:W-:Y:S02]  /*11180*/  ISETP.NE.AND P2, PT, R9, RZ, PT ;  /* 0x000000ff0900720c */ /* 0x000fe40003f45270 */
[----:B------:R-:W1:Y:S02]  /*11190*/  SYNCS.PHASECHK.TRANS64.TRYWAIT P3, [R3+URZ+0x30840], R2 ;  /* 0x03084002030075a7 */ /* 0x000e64000806017f */
[----:B-1----:R-:W-:Y:S09]  /*111a0*/  @!P3 BRA `(.L_x_1020) ;  /* 0x0000001800f4b947 */ /* 0x002ff20003800000 */
.L_x_1059:
        /* <DEDUP_REMOVED lines=8> */
.L_x_1021:
        /* <DEDUP_REMOVED lines=12> */
[----:B------:R-:W-:Y:S01]  /*112f0*/  SHF.L.U32 R17, R17, 0x1f, RZ ;  /* 0x0000001f11117819 */ /* 0x000fe200000006ff */
[----:B------:R-:W-:-:S02]  /*11300*/  ULEA UR14, UR14, UR40, 0xf ;  /* 0x000000280e0e7291 */ /* 0x000fc4000f8e783f */
[----:B------:R-:W-:Y:S02]  /*11310*/  UIADD3 UR9, UR9, 0x30830, URZ ;  /* 0x0003083009097890 */ /* 0x000fe4000fffe03f */
[----:B------:R-:W-:Y:S01]  /*11320*/  USHF.L.U32 UR11, UR11, 0x6, URZ ;  /* 0x000000060b0b7899 */ /* 0x000fe2000800063f */
[----:B-1----:R-:W-:Y:S01]  /*11330*/  LEA R2, R16, UR19, 0x3 ;  /* 0x0000001310027c11 */ /* 0x002fe2000f8e18ff */
        /* <DEDUP_REMOVED lines=18> */
.L_x_1060:
[----:B------:R-:W-:Y:S05]  /*11460*/  @P2 BRA `(.L_x_1023) ;  /* 0x00000000001c2947 */ /* 0x000fea0003800000 */
[----:B------:R-:W2:Y:S02]  /*11470*/  S2R R3, SR_TID.X ;  /* 0x0000000000037919 */ /* 0x000ea40000002100 */
[----:B--2---:R-:W-:Y:S02]  /*11480*/  LOP3.LUT R9, R3, 0x1f, RZ, 0xc0, !PT ;  /* 0x0000001f03097812 */ /* 0x004fe400078ec0ff */
[----:B------:R-:W-:Y:S02]  /*11490*/  MOV R3, 0x8000 ;  /* 0x0000800000037802 */ /* 0x000fe40000000f00 */
[----:B------:R-:W-:Y:S02]  /*114a0*/  ISETP.NE.AND P2, PT, R9, RZ, PT ;  /* 0x000000ff0900720c */ /* 0x000fe40003f45270 */
[----:B------:R2:W-:Y:S11]  /*114b0*/  SYNCS.ARRIVE.TRANS64 RZ, [R2+URZ+0x50], R3 ;  /* 0x0000500302ff79a7 */ /* 0x0005f6000800003f */
[----:B--2---:R-:W-:Y:S05]  /*114c0*/  @!P2 BRA `(.L_x_1023) ;  /* 0x000000000004a947 */ /* 0x004fea0003800000 */
[----:B------:R-:W-:Y:S01]  /*114d0*/  BPT.TRAP 0x1 ;  /* 0x000000040000795c */ /* 0x000fe20000300000 */
.L_x_1023:
        /* <DEDUP_REMOVED lines=10> */
[----:B------:R-:W-:Y:S01]  /*11580*/  UMOV UR17, 0x40 ;  /* 0x0000004000117882 */ /* 0x000fe20000000000 */
[----:B------:R-:W-:-:S02]  /*11590*/  IMAD.MOV.U32 R5, RZ, RZ, R12 ;  /* 0x000000ffff057224 */ /* 0x000fc400078e000c */
[----:B------:R-:W-:Y:S01]  /*115a0*/  ULEA UR14, UR14, UR40, 0xf ;  /* 0x000000280e0e7291 */ /* 0x000fe2000f8e783f */
[----:B------:R-:W-:Y:S01]  /*115b0*/  IMAD.MOV.U32 R6, RZ, RZ, R8 ;  /* 0x000000ffff067224 */ /* 0x000fe200078e0008 */
[----:B------:R-:W-:Y:S02]  /*115c0*/  USHF.L.U32 UR11, UR11, 0x6, URZ ;  /* 0x000000060b0b7899 */ /* 0x000fe4000800063f */
[----:B------:R-:W-:Y:S02]  /*115d0*/  UIADD3 UR9, UR9, 0x50, URZ ;  /* 0x0000005009097890 */ /* 0x000fe4000fffe03f */
[----:B------:R-:W-:Y:S02]  /*115e0*/  UIADD3 UR8, UR14, 0x400, URZ ;  /* 0x000004000e087890 */ /* 0x000fe4000fffe03f */
[----:B------:R-:W-:Y:S02]  /*115f0*/  UIADD3 UR15, UR14, 0x2400, URZ ;  /* 0x000024000e0f7890 */ /* 0x000fe4000fffe03f */
[----:B------:R-:W-:-:S02]  /*11600*/  UIADD3 UR16, UR14, 0x4400, URZ ;  /* 0x000044000e107890 */ /* 0x000fc4000fffe03f */
        /* <DEDUP_REMOVED lines=14> */
.L_x_1018:
[----:B------:R-:W-:Y:S05]  /*116f0*/  BSYNC B1 ;  /* 0x0000000000017941 */ /* 0x000fea0003800000 */
.L_x_1017:
[----:B------:R-:W-:Y:S01]  /*11700*/  IADD3 R16, R10, 0x1, RZ ;  /* 0x000000010a107810 */ /* 0x000fe20007ffe0ff */
[----:B------:R-:W-:Y:S01]  /*11710*/  BSSY B1, `(.L_x_1024) ;  /* 0x0000076000017945 */ /* 0x000fe20003800000 */
[----:B------:R-:W-:Y:S02]  /*11720*/  VIADD R12, R7, 0xffffffff ;  /* 0xffffffff070c7836 */ /* 0x000fe40000000000 */
[----:B------:R-:W-:-:S04]  /*11730*/  ISETP.NE.AND P2, PT, R16, 0x2, PT ;  /* 0x000000021000780c */ /* 0x000fc80003f45270 */
[----:B-1----:R-:W-:Y:S02]  /*11740*/  SEL R2, RZ, 0x1, P2 ;  /* 0x00000001ff027807 */ /* 0x002fe40001000000 */
[----:B------:R-:W-:Y:S02]  /*11750*/  SEL R16, R16, RZ, P2 ;  /* 0x000000ff10107207 */ /* 0x000fe40001000000 */
[----:B------:R-:W-:Y:S01]  /*11760*/  LOP3.LUT R17, R11, R2, RZ, 0x3c, !PT ;  /* 0x000000020b117212 */ /* 0x000fe200078e3cff */
[----:B------:R-:W-:Y:S06]  /*11770*/  @!P6 BRA `(.L_x_1025) ;  /* 0x0000000400bce947 */ /* 0x000fec0003800000 */
[----:B------:R-:W-:Y:S01]  /*11780*/  IMAD.MOV.U32 R13, RZ, RZ, R12 ;  /* 0x000000ffff0d7224 */ /* 0x000fe200078e000c */
[----:B------:R-:W-:Y:S06]  /*11790*/  @!P0 BRA `(.L_x_1026) ;  /* 0x0000000000488947 */ /* 0x000fec0003800000 */
[----:B------:R-:W1:Y:S01]  /*117a0*/  LDC R8, c[0x0][0x41c] ;  /* 0x00010700ff087b82 */ /* 0x000e620000000800 */
[----:B------:R-:W-:Y:S01]  /*117b0*/  ULDC.64 UR4, c[0x0][0x208] ;  /* 0x0000820000047ab9 */ /* 0x000fe20000000a00 */
[----:B-1----:R-:W-:-:S13]  /*117c0*/  ISETP.NE.AND P2, PT, R8, 0x1, PT ;  /* 0x000000010800780c */ /* 0x002fda0003f45270 */
[----:B------:R-:W1:Y:S02]  /*117d0*/  @P2 LDC.64 R2, c[0x0][0x420] ;  /* 0x00010800ff022b82 */ /* 0x000e640000000a00 */
[----:B-1----:R-:W-:Y:S01]  /*117e0*/  @P2 IMAD.HI.U32 R14, R13, R2, RZ ;  /* 0x000000020d0e2227 */ /* 0x002fe200078e00ff */
[----:B------:R-:W-:-:S04]  /*117f0*/  MOV R2, R13 ;  /* 0x0000000d00027202 */ /* 0x000fc80000000f00 */
[----:B------:R-:W-:Y:S01]  /*11800*/  @P2 SHF.R.U32.HI R2, RZ, R3, R14 ;  /* 0x00000003ff022219 */ /* 0x000fe2000001160e */
[----:B------:R-:W-:-:S04]  /*11810*/  IMAD R14, R18, UR38, RZ ;  /* 0x00000026120e7c24 */ /* 0x000fc8000f8e02ff */
[----:B------:R-:W-:Y:S02]  /*11820*/  IMAD.MOV R3, RZ, RZ, -R2 ;  /* 0x000000ffff037224 */ /* 0x000fe400078e0a02 */
[----:B------:R-:W-:Y:S02]  /*11830*/  IMAD R14, R0, UR39, R14 ;  /* 0x00000027000e7c24 */ /* 0x000fe4000f8e020e */
[----:B------:R-:W-:Y:S01]  /*11840*/  IMAD R13, R8, R3, R13 ;  /* 0x00000003080d7224 */ /* 0x000fe200078e020d */
[--C-:B------:R-:W-:Y:S01]  /*11850*/  SHF.R.S32.HI R3, RZ, 0x1f, R2.reuse ;  /* 0x0000001fff037819 */ /* 0x100fe20000011402 */
[----:B------:R-:W1:Y:S02]  /*11860*/  LDC.64 R8, c[0x0][0x3f8] ;  /* 0x0000fe00ff087b82 */ /* 0x000e640000000a00 */
[----:B------:R-:W-:-:S04]  /*11870*/  IMAD.WIDE.U32 R2, R0, UR38, R2 ;  /* 0x0000002600027c25 */ /* 0x000fc8000f8e0002 */
[----:B------:R-:W-:Y:S01]  /*11880*/  IMAD.IADD R14, R14, 0x1, R3 ;  /* 0x000000010e0e7824 */ /* 0x000fe200078e0203 */
[----:B-1----:R-:W-:-:S04]  /*11890*/  LEA R8, P2, R2, R8, 0x2 ;  /* 0x0000000802087211 */ /* 0x002fc800078410ff */
[----:B------:R-:W-:-:S05]  /*118a0*/  LEA.HI.X R9, R2, R9, R14, 0x2, P2 ;  /* 0x0000000902097211 */ /* 0x000fca00010f140e */
[----:B------:R1:W5:Y:S04]  /*118b0*/  LDG.E R8, desc[UR4][R8.64] ;  /* 0x0000000408087981 */ /* 0x000368000c1e1900 */
.L_x_1026:
[----:B------:R-:W-:Y:S02]  /*118c0*/  LEA R2, R16, UR40, 0x3 ;  /* 0x0000002810027c11 */ /* 0x000fe4000f8e18ff */
[----:B------:R-:W-:-:S04]  /*118d0*/  SHF.L.U32 R3, R17, 0x1f, RZ ;  /* 0x0000001f11037819 */ /* 0x000fc800000006ff */
[----:B------:R-:W2:Y:S02]  /*118e0*/  SYNCS.PHASECHK.TRANS64.TRYWAIT P2, [R2+URZ+0x30840], R3 ;  /* 0x03084003020075a7 */ /* 0x000ea4000804017f */
[----:B--2---:R-:W-:Y:S05]  /*118f0*/  @!P2 BRA `(.L_x_1027) ;  /* 0x000000140048a947 */ /* 0x004fea0003800000 */
.L_x_1061:
        /* <DEDUP_REMOVED lines=11> */
.L_x_1028:
[----:B------:R-:W-:Y:S01]  /*119b0*/  R2UR UR9, R16 ;  /* 0x00000000100972ca */ /* 0x000fe200000e0000 */
[----:B------:R-:W-:Y:S01]  /*119c0*/  UIADD3 UR19, UR40, 0x30800, URZ ;  /* 0x0003080028137890 */ /* 0x000fe2000fffe03f */
[----:B------:R-:W-:Y:S01]  /*119d0*/  R2UR UR11, R13 ;  /* 0x000000000d0b72ca */ /* 0x000fe200000e0000 */
[----:B------:R-:W-:Y:S01]  /*119e0*/  UIADD3 UR4, UP0, UR42, 0x370, URZ ;  /* 0x000003702a047890 */ /* 0x000fe2000ff1e03f */
[----:B------:R-:W-:Y:S01]  /*119f0*/  R2UR UR12, R4 ;  /* 0x00000000040c72ca */ /* 0x000fe200000e0000 */
[----:B------:R-:W-:Y:S01]  /*11a00*/  UMOV UR10, URZ ;  /* 0x0000003f000a7c82 */ /* 0x000fe20008000000 */
[----:B-----5:R-:W-:Y:S01]  /*11a10*/  R2UR UR13, R8 ;  /* 0x00000000080d72ca */ /* 0x020fe200000e0000 */
[----:B------:R-:W-:Y:S01]  /*11a20*/  UIADD3.X UR5, URZ, UR43, URZ, UP0, !UPT ;  /* 0x0000002b3f057290 */ /* 0x000fe200087fe43f */
[----:B------:R-:W-:Y:S01]  /*11a30*/  SHF.L.U32 R11, R11, 0x1f, RZ ;  /* 0x0000001f0b0b7819 */ /* 0x000fe200000006ff */
[----:B------:R-:W-:Y:S01]  /*11a40*/  UMOV UR6, 0x0 ;  /* 0x0000000000067882 */ /* 0x000fe20000000000 */
[----:B------:R-:W-:Y:S01]  /*11a50*/  UMOV UR7, 0x14f00000 ;  /* 0x14f0000000077882 */ /* 0x000fe20000000000 */
[----:B------:R-:W-:Y:S01]  /*11a60*/  UMOV UR17, 0x40 ;  /* 0x0000004000117882 */ /* 0x000fe20000000000 */
[----:B------:R-:W-:Y:S01]  /*11a70*/  UMOV UR18, 0x80 ;  /* 0x0000008000127882 */ /* 0x000fe20000000000 */
[----:B------:R-:W-:Y:S01]  /*11a80*/  ULEA UR14, UR9, UR40, 0xf ;  /* 0x00000028090e7291 */ /* 0x000fe2000f8e783f */
[----:B--2---:R-:W-:Y:S01]  /*11a90*/  LEA R2, R10, UR19, 0x3 ;  /* 0x000000130a027c11 */ /* 0x004fe2000f8e18ff */
[----:B------:R-:W-:-:S02]  /*11aa0*/  ULEA UR9, UR9, UR19, 0x3 ;  /* 0x0000001309097291 */ /* 0x000fc4000f8e183f */
[----:B------:R-:W-:Y:S02]  /*11ab0*/  USHF.L.U32 UR11, UR11, 0x6, URZ ;  /* 0x000000060b0b7899 */ /* 0x000fe4000800063f */
[----:B------:R-:W-:Y:S02]  /*11ac0*/  UIADD3 UR8, UR14, 0x20400, URZ ;  /* 0x000204000e087890 */ /* 0x000fe4000fffe03f */
        /* <DEDUP_REMOVED lines=17> */
.L_x_1062:
[----:B------:R-:W-:Y:S05]  /*11be0*/  @P3 BRA `(.L_x_1030) ;  /* 0x00000000001c3947 */ /* 0x000fea0003800000 */
[----:B------:R-:W2:Y:S02]  /*11bf0*/  S2R R3, SR_TID.X ;  /* 0x0000000000037919 */ /* 0x000ea40000002100 */
[----:B--2---:R-:W-:Y:S01]  /*11c00*/  LOP3.LUT R9, R3, 0x1f, RZ, 0xc0, !PT ;  /* 0x0000001f03097812 */ /* 0x004fe200078ec0ff */
[----:B------:R-:W-:-:S03]  /*11c10*/  IMAD.MOV.U32 R3, RZ, RZ, 0x8000 ;  /* 0x00008000ff037424 */ /* 0x000fc600078e00ff */
[----:B------:R-:W-:Y:S01]  /*11c20*/  ISETP.NE.AND P2, PT, R9, RZ, PT ;  /* 0x000000ff0900720c */ /* 0x000fe20003f45270 */
[----:B------:R2:W-:-:S12]  /*11c30*/  SYNCS.ARRIVE.TRANS64 RZ, [R2+URZ+0x50], R3 ;  /* 0x0000500302ff79a7 */ /* 0x0005d8000800003f */
[----:B--2---:R-:W-:Y:S05]  /*11c40*/  @!P2 BRA `(.L_x_1030) ;  /* 0x000000000004a947 */ /* 0x004fea0003800000 */
[----:B------:R-:W-:Y:S01]  /*11c50*/  BPT.TRAP 0x1 ;  /* 0x000000040000795c */ /* 0x000fe20000300000 */
.L_x_1030:
        /* <DEDUP_REMOVED lines=11> */
[----:B------:R-:W-:Y:S01]  /*11d10*/  IMAD.MOV.U32 R5, RZ, RZ, R13 ;  /* 0x000000ffff057224 */ /* 0x000fe200078e000d */
[----:B------:R-:W-:Y:S01]  /*11d20*/  MOV R6, R8 ;  /* 0x0000000800067202 */ /* 0x000fe20000000f00 */
        /* <DEDUP_REMOVED lines=20> */
.L_x_1025:
[----:B------:R-:W-:Y:S05]  /*11e70*/  BSYNC B1 ;  /* 0x0000000000017941 */ /* 0x000fea0003800000 */
.L_x_1024:
[----:B------:R-:W-:Y:S01]  /*11e80*/  ISETP.GT.AND P2, PT, R12, UR41, PT ;  /* 0x000000290c007c0c */ /* 0x000fe2000bf44270 */
[----:B------:R-:W-:-:S12]  /*11e90*/  VIADD R7, R7, 0xfffffffe ;  /* 0xfffffffe07077836 */ /* 0x000fd80000000000 */
[----:B------:R-:W-:Y:S05]  /*11ea0*/  @P2 BRA `(.L_x_1031) ;  /* 0xfffffff000342947 */ /* 0x000fea000383ffff */
.L_x_1016:
[----:B------:R-:W-:Y:S05]  /*11eb0*/  BSYNC B0 ;  /* 0x0000000000007941 */ /* 0x000fea0003800000 */
.L_x_1007:
[----:B------:R-:W-:Y:S04]  /*11ec0*/  BSSY B0, `(.L_x_1032) ;  /* 0x000000f000007945 */ /* 0x000fe80003800000 */
[----:B------:R-:W-:Y:S05]  /*11ed0*/  @P1 BRA `(.L_x_1033) ;  /* 0x0000000000341947 */ /* 0x000fea0003800000 */
[----:B-1----:R-:W1:Y:S01]  /*11ee0*/  S2R R7, SR_LANEID ;  /* 0x0000000000077919 */ /* 0x002e620000000000 */
        /* <DEDUP_REMOVED lines=12> */
.L_x_1033:
[----:B------:R-:W-:Y:S05]  /*11fb0*/  BSYNC B0 ;  /* 0x0000000000007941 */ /* 0x000fea0003800000 */
.L_x_1032:
[----:B------:R-:W-:Y:S04]  /*11fc0*/  BSSY B0, `(.L_x_1034) ;  /* 0x0000030000007945 */ /* 0x000fe80003800000 */
[----:B------:R-:W-:Y:S05]  /*11fd0*/  @!P6 BRA `(.L_x_1035) ;  /* 0x0000000000b8e947 */ /* 0x000fea0003800000 */
[----:B------:R-:W2:Y:S01]  /*11fe0*/  S2R R0, SR_TID.X ;  /* 0x0000000000007919 */ /* 0x000ea20000002100 */
[----:B-1----:R-:W-:Y:S02]  /*11ff0*/  LEA R3, R16, UR40, 0x3 ;  /* 0x0000002810037c11 */ /* 0x002fe4000f8e18ff */
[----:B--2---:R-:W-:Y:S02]  /*12000*/  LOP3.LUT R2, R0, 0x7f, RZ, 0xc0, !PT ;  /* 0x0000007f00027812 */ /* 0x004fe400078ec0ff */
[----:B------:R-:W-:Y:S02]  /*12010*/  SHF.L.U32 R0, R17, 0x1f, RZ ;  /* 0x0000001f11007819 */ /* 0x000fe400000006ff */
[----:B------:R-:W-:Y:S02]  /*12020*/  ISETP.NE.AND P1, PT, R2, RZ, PT ;  /* 0x000000ff0200720c */ /* 0x000fe40003f25270 */
[----:B------:R-:W1:Y:S02]  /*12030*/  SYNCS.PHASECHK.TRANS64.TRYWAIT P0, [R3+URZ+0x30860], R0 ;  /* 0x03086000030075a7 */ /* 0x000e64000800017f */
[----:B-1----:R-:W-:Y:S09]  /*12040*/  @!P0 BRA `(.L_x_1036) ;  /* 0x0000000c009c8947 */ /* 0x002ff20003800000 */
.L_x_1063:
        /* <DEDUP_REMOVED lines=8> */
.L_x_1037:
        /* <DEDUP_REMOVED lines=11> */
[----:B------:R-:W-:Y:S02]  /*12180*/  ULEA UR14, UR14, UR40, 0xf ;  /* 0x000000280e0e7291 */ /* 0x000fe4000f8e783f */
        /* <DEDUP_REMOVED lines=19> */
.L_x_1035:
[----:B------:R-:W-:Y:S05]  /*122c0*/  BSYNC B0 ;  /* 0x0000000000007941 */ /* 0x000fea0003800000 */
.L_x_1034:
[----:B------:R-:W-:Y:S01]  /*122d0*/  IADD3 R16, R16, 0x1, RZ ;  /* 0x0000000110107810 */ /* 0x000fe20007ffe0ff */
[----:B------:R-:W-:-:S03]  /*122e0*/  IMAD.MOV.U32 R13, RZ, RZ, R19 ;  /* 0x000000ffff0d7224 */ /* 0x000fc600078e0013 */
[----:B------:R-:W-:-:S04]  /*122f0*/  ISETP.NE.AND P0, PT, R16, 0x2, PT ;  /* 0x000000021000780c */ /* 0x000fc80003f05270 */
[----:B-1----:R-:W-:Y:S02]  /*12300*/  SEL R0, RZ, 0x1, P0 ;  /* 0x00000001ff007807 */ /* 0x002fe40000000000 */
[----:B------:R-:W-:Y:S02]  /*12310*/  SEL R16, R16, RZ, P0 ;  /* 0x000000ff10107207 */ /* 0x000fe40000000000 */
[----:B------:R-:W-:-:S07]  /*12320*/  LOP3.LUT R17, R17, R0, RZ, 0x3c, !PT ;  /* 0x0000000011117212 */ /* 0x000fce00078e3cff */
.L_x_996:
[----:B------:R-:W-:Y:S05]  /*12330*/  BSYNC B6 ;  /* 0x0000000000067941 */ /* 0x000fea0003800000 */
.L_x_994:
[----:B------:R-:W-:-:S03]  /*12340*/  UMOV UR4, 0xffffffff ;  /* 0xffffffff00047882 */ /* 0x000fc60000000000 */
[----:B------:R-:W-:Y:S05]  /*12350*/  BRA.DIV UR4, `(.L_x_1038) ;  /* 0x0000000a04ec7947 */ /* 0x000fea000b800000 */
[----:B------:R1:W2:Y:S02]  /*12360*/  SHFL.IDX PT, R14, R13, RZ, 0x1f ;  /* 0x00001fff0d0e7589 */ /* 0x0002a400000e0000 */
.L_x_1066:
[----:B------:R-:W3:Y:S01]  /*12370*/  S2R R0, SR_TID.X ;  /* 0x0000000000007919 */ /* 0x000ee20000002100 */
[----:B------:R-:W-:Y:S05]  /*12380*/  WARPSYNC.ALL ;  /* 0x0000000000007948 */ /* 0x000fea0003800000 */
[----:B------:R-:W-:Y:S01]  /*12390*/  BAR.SYNC.DEFER_BLOCKING 0x4, 0x120 ;  /* 0x0104800000007b1d */ /* 0x000fe20000010000 */
[----:B--2---:R-:W-:-:S05]  /*123a0*/  IMAD.MOV.U32 R19, RZ, RZ, R14 ;  /* 0x000000ffff137224 */ /* 0x004fca00078e000e */
[----:B------:R-:W-:Y:S01]  /*123b0*/  ULDC UR4, c[0x0][0xda8] ;  /* 0x00036a0000047ab9 */ /* 0x000fe20000000800 */
[----:B---3--:R-:W-:-:S04]  /*123c0*/  LOP3.LUT R0, R0, 0x1f, RZ, 0xc0, !PT ;  /* 0x0000001f00007812 */ /* 0x008fc800078ec0ff */
[----:B------:R-:W-:-:S13]  /*123d0*/  ISETP.NE.AND P0, PT, R0, RZ, PT ;  /* 0x000000ff0000720c */ /* 0x000fda0003f05270 */
[----:B------:R-:W2:Y:S01]  /*123e0*/  @!P0 S2R R3, SR_CgaCtaId ;  /* 0x0000000000038919 */ /* 0x000ea20000008800 */
[----:B------:R-:W-:-:S04]  /*123f0*/  @!P0 MOV R0, 0x400 ;  /* 0x0000040000008802 */ /* 0x000fc80000000f00 */
[----:B--2---:R-:W-:-:S05]  /*12400*/  @!P0 LEA R0, R3, R0, 0x18 ;  /* 0x0000000003008211 */ /* 0x004fca00078ec0ff */
[----:B------:R2:W-:Y:S01]  /*12410*/  @!P0 STS [R0+0x308d0], R13 ;  /* 0x0308d00d00008388 */ /* 0x0005e20000000800 */
[----:B------:R-:W-:Y:S06]  /*12420*/  BAR.ARV 0x5, 0x120 ;  /* 0x0144800000007b1d */ /* 0x000fec0000002000 */
[----:B------:R-:W-:-:S13]  /*12430*/  ISETP.GE.AND P0, PT, R19, UR4, PT ;  /* 0x0000000413007c0c */ /* 0x000fda000bf06270 */
[----:B--2---:R-:W-:Y:S05]  /*12440*/  @!P0 BRA `(.L_x_1039) ;  /* 0xffffffc800fc8947 */ /* 0x004fea000383ffff */
.L_x_985:
[----:B------:R-:W2:Y:S01]  /*12450*/  S2R R3, SR_CgaCtaId ;  /* 0x0000000000037919 */ /* 0x000ea20000008800 */
[----:B------:R-:W-:Y:S01]  /*12460*/  UIADD3 UR49, UR49, 0x1, URZ ;  /* 0x0000000131317890 */ /* 0x000fe2000fffe03f */
[----:B------:R-:W-:-:S03]  /*12470*/  MOV R0, 0x400 ;  /* 0x0000040000007802 */ /* 0x000fc60000000f00 */
[----:B------:R-:W-:-:S04]  /*12480*/  ULEA.HI UR4, UR49, UR49, URZ, 0x1 ;  /* 0x0000003131047291 */ /* 0x000fc8000f8f083f */
[----:B------:R-:W-:-:S04]  /*12490*/  ULOP3.LUT UR4, UR4, 0xfffffffe, URZ, 0xc0, !UPT ;  /* 0xfffffffe04047892 */ /* 0x000fc8000f8ec03f */
[----:B------:R-:W-:Y:S01]  /*124a0*/  UIADD3 UR4, UR49, -UR4, URZ ;  /* 0x8000000431047290 */ /* 0x000fe2000fffe03f */
[----:B--2---:R-:W-:-:S05]  /*124b0*/  LEA R7, R3, R0, 0x18 ;  /* 0x0000000003077211 */ /* 0x004fca00078ec0ff */
[----:B------:R-:W-:-:S04]  /*124c0*/  MOV R0, UR4 ;  /* 0x0000000400007c02 */ /* 0x000fc80008000f00 */
[----:B------:R-:W-:-:S04]  /*124d0*/  SHF.L.U32 R0, R0, 0x1f, RZ ;  /* 0x0000001f00007819 */ /* 0x000fc800000006ff */
[----:B------:R-:W2:Y:S02]  /*124e0*/  SYNCS.PHASECHK.TRANS64.TRYWAIT P0, [R7+URZ+0x30820], R0 ;  /* 0x03082000070075a7 */ /* 0x000ea4000800017f */
[----:B--2---:R-:W-:Y:S05]  /*124f0*/  @!P0 BRA `(.L_x_1040) ;  /* 0x0000000800a88947 */ /* 0x004fea0003800000 */
.L_x_1067:
[----:B------:R-:W3:Y:S02]  /*12500*/  S2R R2, SR_TID.X ;  /* 0x0000000000027919 */ /* 0x000ee40000002100 */
[----:B---3--:R-:W-:-:S04]  /*12510*/  SHF.R.U32.HI R2, RZ, 0x5, R2 ;  /* 0x00000005ff027819 */ /* 0x008fc80000011602 */
[----:B------:R-:W-:-:S05]  /*12520*/  LOP3.LUT R2, R2, 0x3, RZ, 0xc0, !PT ;  /* 0x0000000302027812 */ /* 0x000fca00078ec0ff */
[----:B--2---:R-:W2:Y:S02]  /*12530*/  SHFL.IDX PT, R0, R2, RZ, 0x1f ;  /* 0x00001fff02007589 */ /* 0x004ea400000e0000 */
[----:B--2---:R-:W-:-:S13]  /*12540*/  ISETP.NE.AND P0, PT, R0, RZ, PT ;  /* 0x000000ff0000720c */ /* 0x004fda0003f05270 */
[----:B------:R-:W-:Y:S05]  /*12550*/  @P0 EXIT ;  /* 0x000000000000094d */ /* 0x000fea0003800000 */
[----:B------:R-:W-:Y:S01]  /*12560*/  ELECT P0, URZ, PT ;  /* 0x00000000003f782f */ /* 0x000fe20003800000 */
[----:B------:R-:W-:-:S12]  /*12570*/  BSSY B0, `(.L_x_1041) ;  /* 0x0000022000007945 */ /* 0x000fd80003800000 */
[----:B------:R-:W-:Y:S05]  /*12580*/  @!P0 BRA `(.L_x_1042) ;  /* 0x0000000000808947 */ /* 0x000fea0003800000 */
[----:B------:R-:W2:Y:S02]  /*12590*/  LDL R2, [R1] ;  /* 0x0000000001027983 */ /* 0x000ea40000100800 */
[----:B--2---:R-:W-:-:S13]  /*125a0*/  R2UR UR4, R2 ;  /* 0x00000000020472ca */ /* 0x004fda00000e0000 */
[----:B------:R-:W-:-:S06]  /*125b0*/  ULOP3.LUT UR4, UR4, 0x2, URZ, 0xfc, !UPT ;  /* 0x0000000204047892 */ /* 0x000fcc000f8efc3f */
[----:B------:R-:W-:-:S05]  /*125c0*/  IMAD.U32 R0, RZ, RZ, UR4 ;  /* 0x00000004ff007e24 */ /* 0x000fca000f8e00ff */
[----:B------:R-:W-:-:S13]  /*125d0*/  ISETP.NE.AND P2, PT, R0, 0x3, PT ;  /* 0x000000030000780c */ /* 0x000fda0003f45270 */
[----:B------:R-:W-:Y:S05]  /*125e0*/  @!P2 BRA `(.L_x_1043) ;  /* 0x000000000004a947 */ /* 0x000fea0003800000 */
[----:B------:R-:W-:Y:S01]  /*125f0*/  BPT.TRAP 0x1 ;  /* 0x000000040000795c */ /* 0x000fe20000300000 */
.L_x_1043:
[----:B------:R-:W-:Y:S01]  /*12600*/  VIADD R3, R7, 0x30840 ;  /* 0x0003084007037836 */ /* 0x000fe20000000000 */
[----:B------:R-:W-:Y:S01]  /*12610*/  SHF.L.U32 R4, R17, 0x1f, RZ ;  /* 0x0000001f11047819 */ /* 0x000fe200000006ff */
[----:B------:R-:W-:-:S03]  /*12620*/  VIADD R0, R16, 0x1 ;  /* 0x0000000110007836 */ /* 0x000fc60000000000 */
[----:B------:R-:W-:Y:S02]  /*12630*/  LEA R5, R16, R3, 0x3 ;  /* 0x0000000310057211 */ /* 0x000fe400078e18ff */
[----:B------:R-:W-:Y:S02]  /*12640*/  ISETP.NE.AND P1, PT, R0, 0x2, PT ;  /* 0x000000020000780c */ /* 0x000fe40003f25270 */
[----:B------:R-:W2:Y:S02]  /*12650*/  SYNCS.PHASECHK.TRANS64.TRYWAIT P0, [R5+URZ], R4 ;  /* 0x00000004050075a7 */ /* 0x000ea4000800017f */
[----:B------:R-:W-:-:S04]  /*12660*/  SEL R2, RZ, 0x1, P1 ;  /* 0x00000001ff027807 */ /* 0x000fc80000800000 */
[----:B------:R-:W-:Y:S02]  /*12670*/  LOP3.LUT R17, R17, R2, RZ, 0x3c, !PT ;  /* 0x0000000211117212 */ /* 0x000fe400078e3cff */
[----:B------:R-:W-:Y:S02]  /*12680*/  SEL R2, R0, RZ, P1 ;  /* 0x000000ff00027207 */ /* 0x000fe40000800000 */
[----:B------:R-:W-:-:S03]  /*12690*/  SHF.L.U32 R0, R17, 0x1f, RZ ;  /* 0x0000001f11007819 */ /* 0x000fc600000006ff */
[----:B------:R-:W-:Y:S01]  /*126a0*/  IMAD R3, R2, 0x8, R3 ;  /* 0x0000000802037824 */ /* 0x000fe200078e0203 */
[----:B--2---:R-:W-:Y:S06]  /*126b0*/  @!P0 BRA `(.L_x_1044) ;  /* 0x00000008004c8947 */ /* 0x004fec0003800000 */
.L_x_1068:
[----:B------:R-:W3:Y:S02]  /*126c0*/  SYNCS.PHASECHK.TRANS64.TRYWAIT P0, [R3+URZ], R0 ;  /* 0x00000000030075a7 */ /* 0x000ee4000800017f */
[----:B---3--:R-:W-:Y:S05]  /*126d0*/  @!P0 BRA `(.L_x_1045) ;  /* 0x0000000800588947 */ /* 0x008fea0003800000 */
.L_x_1069:
[----:B------:R-:W-:Y:S05]  /*126e0*/  @!P2 BRA `(.L_x_1046) ;  /* 0x000000000004a947 */ /* 0x000fea0003800000 */
[----:B------:R-:W-:Y:S01]  /*126f0*/  BPT.TRAP 0x1 ;  /* 0x000000040000795c */ /* 0x000fe20000300000 */
.L_x_1046:
[----:B---3--:R-:W-:-:S05]  /*12700*/  IADD3 R3, R7, 0x30860, RZ ;  /* 0x0003086007037810 */ /* 0x008fca0007ffe0ff */
[----:B--2---:R-:W-:-:S04]  /*12710*/  IMAD R5, R16, 0x8, R3 ;  /* 0x0000000810057824 */ /* 0x004fc800078e0203 */
[----:B------:R-:W2:Y:S02]  /*12720*/  SYNCS.PHASECHK.TRANS64.TRYWAIT P0, [R5+URZ], R4 ;  /* 0x00000004050075a7 */ /* 0x000ea4000800017f */
[----:B--2---:R-:W-:Y:S05]  /*12730*/  @!P0 BRA `(.L_x_1047) ;  /* 0x0000000800548947 */ /* 0x004fea0003800000 */
.L_x_1070:
[----:B------:R-:W-:-:S07]  /*12740*/  IMAD R3, R2, 0x8, R3 ;  /* 0x0000000802037824 */ /* 0x000fce00078e0203 */
.L_x_1048:
[----:B---3--:R3:W4:Y:S02]  /*12750*/  SYNCS.PHASECHK.TRANS64.TRYWAIT P0, [R3+URZ], R0 ;  /* 0x00000000030075a7 */ /* 0x008724000800017f */
[----:B----4-:R-:W-:Y:S05]  /*12760*/  @!P0 NANOSLEEP.SYNCS 0x989680 ;  /* 0x009896800000895d */ /* 0x010fea0003900000 */
[----:B------:R-:W4:Y:S02]  /*12770*/  @!P0 SYNCS.PHASECHK.TRANS64 P0, [R3+URZ], R0 ;  /* 0x00000000030085a7 */ /* 0x000f24000800007f */
[----:B----4-:R-:W-:Y:S05]  /*12780*/  @!P0 BRA `(.L_x_1048) ;  /* 0xfffffffc00f08947 */ /* 0x010fea000383ffff */
.L_x_1042:
[----:B------:R-:W-:Y:S05]  /*12790*/  BSYNC B0 ;  /* 0x0000000000007941 */ /* 0x000fea0003800000 */
.L_x_1041:
[----:B------:R-:W-:Y:S05]  /*127a0*/  EXIT ;  /* 0x000000000000794d */ /* 0x000fea0003800000 */
.L_x_902:
[----:B-1----:R-:W-:-:S04]  /*127b0*/  MOV R3, UR38 ;  /* 0x0000002600037c02 */ /* 0x002fc80008000f00 */
[----:B------:R1:W2:Y:S03]  /*127c0*/  SYNCS.PHASECHK.TRANS64.TRYWAIT P1, [R3+URZ+0x30800], R0 ;  /* 0x03080000030075a7 */ /* 0x0002a6000802017f */
[----:B--2---:R-:W-:Y:S05]  /*127d0*/  @!P1 NANOSLEEP.SYNCS 0x989680 ;  /* 0x009896800000995d */ /* 0x004fea0003900000 */
[----:B------:R-:W2:Y:S02]  /*127e0*/  @!P1 SYNCS.PHASECHK.TRANS64 P1, [R3+URZ+0x30800], R0 ;  /* 0x03080000030095a7 */ /* 0x000ea4000802007f */
[----:B--2---:R-:W-:Y:S05]  /*127f0*/  @!P1 BRA `(.L_x_902) ;  /* 0xfffffffc00ec9947 */ /* 0x004fea000383ffff */
[----:B------:R-:W-:Y:S05]  /*12800*/  BRA `(.L_x_1049) ;  /* 0xfffffef000f47947 */ /* 0x000fea000383ffff */
.L_x_906:
[----:B--2---:R2:W3:Y:S02]  /*12810*/  SYNCS.PHASECHK.TRANS64.TRYWAIT P2, [R3+URZ+0x30830], R0 ;  /* 0x03083000030075a7 */ /* 0x0044e4000804017f */
[----:B---3--:R-:W-:Y:S05]  /*12820*/  @!P2 NANOSLEEP.SYNCS 0x989680 ;  /* 0x009896800000a95d */ /* 0x008fea0003900000 */
[----:B------:R-:W3:Y:S02]  /*12830*/  @!P2 SYNCS.PHASECHK.TRANS64 P2, [R3+URZ+0x30830], R0 ;  /* 0x030830000300a5a7 */ /* 0x000ee4000804007f */
[----:B---3--:R-:W-:Y:S05]  /*12840*/  @!P2 BRA `(.L_x_906) ;  /* 0xfffffffc00f0a947 */ /* 0x008fea000383ffff */
[----:B------:R-:W-:Y:S05]  /*12850*/  BRA `(.L_x_905) ;  /* 0xfffffef400187947 */ /* 0x000fea000383ffff */
.L_x_922:
[----:B--2---:R-:W-:-:S04]  /*12860*/  IMAD.U32 R153, RZ, RZ, UR39 ;  /* 0x00000027ff997e24 */ /* 0x004fc8000f8e00ff */
[----:B------:R2:W3:Y:S03]  /*12870*/  SYNCS.PHASECHK.TRANS64.TRYWAIT P2, [R153+URZ+0x30830], R152 ;  /* 0x03083098990075a7 */ /* 0x0004e6000804017f */
[----:B---3--:R-:W-:Y:S05]  /*12880*/  @!P2 NANOSLEEP.SYNCS 0x989680 ;  /* 0x009896800000a95d */ /* 0x008fea0003900000 */
[----:B------:R-:W3:Y:S02]  /*12890*/  @!P2 SYNCS.PHASECHK.TRANS64 P2, [R153+URZ+0x30830], R152 ;  /* 0x030830989900a5a7 */ /* 0x000ee4000804007f */
[----:B---3--:R-:W-:Y:S05]  /*128a0*/  @!P2 BRA `(.L_x_922) ;  /* 0xfffffffc00eca947 */ /* 0x008fea000383ffff */
[----:B------:R-:W-:Y:S05]  /*128b0*/  BRA `(.L_x_921) ;  /* 0xffffff1c00c07947 */ /* 0x000fea000383ffff */
.L_x_926:
[----:B--2---:R-:W-:-:S04]  /*128c0*/  IMAD.U32 R215, RZ, RZ, UR10 ;  /* 0x0000000affd77e24 */ /* 0x004fc8000f8e00ff */
[----:B------:R2:W3:Y:S03]  /*128d0*/  SYNCS.PHASECHK.TRANS64.TRYWAIT P2, [R215+URZ+0x30850], R0 ;  /* 0x03085000d70075a7 */ /* 0x0004e6000804017f */
[----:B---3--:R-:W-:Y:S05]  /*128e0*/  @!P2 NANOSLEEP.SYNCS 0x989680 ;  /* 0x009896800000a95d */ /* 0x008fea0003900000 */
[----:B------:R-:W3:Y:S02]  /*128f0*/  @!P2 SYNCS.PHASECHK.TRANS64 P2, [R215+URZ+0x30850], R0 ;  /* 0x03085000d700a5a7 */ /* 0x000ee4000804007f */
[----:B---3--:R-:W-:Y:S05]  /*12900*/  @!P2 BRA `(.L_x_926) ;  /* 0xfffffffc00eca947 */ /* 0x008fea000383ffff */
[----:B------:R-:W-:Y:S05]  /*12910*/  BRA `(.L_x_925) ;  /* 0xffffff2c00507947 */ /* 0x000fea000383ffff */
.L_x_943:
[----:B--2---:R-:W-:-:S04]  /*12920*/  MOV R4, UR6 ;  /* 0x0000000600047c02 */ /* 0x004fc80008000f00 */
[----:B------:R2:W3:Y:S03]  /*12930*/  SYNCS.PHASECHK.TRANS64.TRYWAIT P2, [R4+URZ+0x30830], R3 ;  /* 0x03083003040075a7 */ /* 0x0004e6000804017f */
[----:B---3--:R-:W-:Y:S05]  /*12940*/  @!P2 NANOSLEEP.SYNCS 0x989680 ;  /* 0x009896800000a95d */ /* 0x008fea0003900000 */
[----:B------:R-:W3:Y:S02]  /*12950*/  @!P2 SYNCS.PHASECHK.TRANS64 P2, [R4+URZ+0x30830], R3 ;  /* 0x030830030400a5a7 */ /* 0x000ee4000804007f */
[----:B---3--:R-:W-:Y:S05]  /*12960*/  @!P2 BRA `(.L_x_943) ;  /* 0xfffffffc00eca947 */ /* 0x008fea000383ffff */
[----:B------:R-:W-:Y:S05]  /*12970*/  BRA `(.L_x_942) ;  /* 0xffffff4800e07947 */ /* 0x000fea000383ffff */
.L_x_947:
[----:B-12---:R-:W-:-:S04]  /*12980*/  IMAD.U32 R3, RZ, RZ, UR14 ;  /* 0x0000000eff037e24 */ /* 0x006fc8000f8e00ff */
[----:B------:R1:W2:Y:S03]  /*12990*/  SYNCS.PHASECHK.TRANS64.TRYWAIT P2, [R3+URZ+0x30850], R0 ;  /* 0x03085000030075a7 */ /* 0x0002a6000804017f */
[----:B--2---:R-:W-:Y:S05]  /*129a0*/  @!P2 NANOSLEEP.SYNCS 0x989680 ;  /* 0x009896800000a95d */ /* 0x004fea0003900000 */
[----:B------:R-:W2:Y:S02]  /*129b0*/  @!P2 SYNCS.PHASECHK.TRANS64 P2, [R3+URZ+0x30850], R0 ;  /* 0x030850000300a5a7 */ /* 0x000ea4000804007f */
[----:B--2---:R-:W-:Y:S05]  /*129c0*/  @!P2 BRA `(.L_x_947) ;  /* 0xfffffffc00eca947 */ /* 0x004fea000383ffff */
[----:B------:R-:W-:Y:S05]  /*129d0*/  BRA `(.L_x_946) ;  /* 0xffffff5800707947 */ /* 0x000fea000383ffff */
.L_x_953:
[----:B--2---:R-:W-:-:S04]  /*129e0*/  IMAD.U32 R4, RZ, RZ, UR6 ;  /* 0x00000006ff047e24 */ /* 0x004fc8000f8e00ff */
[----:B------:R2:W3:Y:S03]  /*129f0*/  SYNCS.PHASECHK.TRANS64.TRYWAIT P2, [R4+URZ+0x30830], R3 ;  /* 0x03083003040075a7 */ /* 0x0004e6000804017f */
[----:B---3--:R-:W-:Y:S05]  /*12a00*/  @!P2 NANOSLEEP.SYNCS 0x989680 ;  /* 0x009896800000a95d */ /* 0x008fea0003900000 */
[----:B------:R-:W3:Y:S02]  /*12a10*/  @!P2 SYNCS.PHASECHK.TRANS64 P2, [R4+URZ+0x30830], R3 ;  /* 0x030830030400a5a7 */ /* 0x000ee4000804007f */
[----:B---3--:R-:W-:Y:S05]  /*12a20*/  @!P2 BRA `(.L_x_953) ;  /* 0xfffffffc00eca947 */ /* 0x008fea000383ffff */
[----:B------:R-:W-:Y:S05]  /*12a30*/  BRA `(.L_x_952) ;  /* 0xffffff6800e87947 */ /* 0x000fea000383ffff */
.L_x_957:
[----:B-12---:R-:W-:-:S04]  /*12a40*/  MOV R3, UR10 ;  /* 0x0000000a00037c02 */ /* 0x006fc80008000f00 */
[----:B------:R1:W2:Y:S03]  /*12a50*/  SYNCS.PHASECHK.TRANS64.TRYWAIT P2, [R3+URZ+0x30850], R0 ;  /* 0x03085000030075a7 */ /* 0x0002a6000804017f */
[----:B--2---:R-:W-:Y:S05]  /*12a60*/  @!P2 NANOSLEEP.SYNCS 0x989680 ;  /* 0x009896800000a95d */ /* 0x004fea0003900000 */
[----:B------:R-:W2:Y:S02]  /*12a70*/  @!P2 SYNCS.PHASECHK.TRANS64 P2, [R3+URZ+0x30850], R0 ;  /* 0x030850000300a5a7 */ /* 0x000ea4000804007f */
[----:B--2---:R-:W-:Y:S05]  /*12a80*/  @!P2 BRA `(.L_x_957) ;  /* 0xfffffffc00eca947 */ /* 0x004fea000383ffff */
[----:B------:R-:W-:Y:S05]  /*12a90*/  BRA `(.L_x_956) ;  /* 0xffffff7800787947 */ /* 0x000fea000383ffff */
.L_x_970:
[----:B--2---:R-:W-:-:S04]  /*12aa0*/  IMAD.U32 R5, RZ, RZ, UR5 ;  /* 0x00000005ff057e24 */ /* 0x004fc8000f8e00ff */
[----:B------:R2:W3:Y:S03]  /*12ab0*/  SYNCS.PHASECHK.TRANS64.TRYWAIT P0, [R5+URZ+0x30850], R0 ;  /* 0x03085000050075a7 */ /* 0x0004e6000800017f */
[----:B---3--:R-:W-:Y:S05]  /*12ac0*/  @!P0 NANOSLEEP.SYNCS 0x989680 ;  /* 0x009896800000895d */ /* 0x008fea0003900000 */
[----:B------:R-:W3:Y:S02]  /*12ad0*/  @!P0 SYNCS.PHASECHK.TRANS64 P0, [R5+URZ+0x30850], R0 ;  /* 0x03085000050085a7 */ /* 0x000ee4000800007f */
[----:B---3--:R-:W-:Y:S05]  /*12ae0*/  @!P0 BRA `(.L_x_970) ;  /* 0xfffffffc00ec8947 */ /* 0x008fea000383ffff */
[----:B------:R-:W-:Y:S05]  /*12af0*/  BRA `(.L_x_969) ;  /* 0xffffff9c004c7947 */ /* 0x000fea000383ffff */
.L_x_1000:
[----:B------:R-:W1:Y:S01]  /*12b00*/  S2R R18, SR_TID.X ;  /* 0x0000000000127919 */ /* 0x000e620000002100 */
[----:B------:R-:W-:Y:S01]  /*12b10*/  MOV R12, RZ ;  /* 0x000000ff000c7202 */ /* 0x000fe20000000f00 */
[----:B------:R-:W-:Y:S02]  /*12b20*/  IMAD.MOV.U32 R11, RZ, RZ, 0x1f ;  /* 0x0000001fff0b7424 */ /* 0x000fe400078e00ff */
[----:B------:R-:W-:Y:S01]  /*12b30*/  IMAD.MOV.U32 R15, RZ, RZ, -0x1 ;  /* 0xffffffffff0f7424 */ /* 0x000fe200078e00ff */
[----:B-1----:R-:W-:-:S04]  /*12b40*/  SHF.R.U32.HI R7, RZ, 0x5, R18 ;  /* 0x00000005ff077819 */ /* 0x002fc80000011612 */
[----:B------:R-:W-:-:S05]  /*12b50*/  LOP3.LUT R7, R7, 0x3, RZ, 0xc0, !PT ;  /* 0x0000000307077812 */ /* 0x000fca00078ec0ff */
[----:B------:R-:W-:-:S07]  /*12b60*/  IMAD.MOV.U32 R13, RZ, RZ, R7 ;  /* 0x000000ffff0d7224 */ /* 0x000fce00078e0007 */
[----:B------:R-:W-:Y:S05]  /*12b70*/  WARPSYNC.COLLECTIVE R15, `(.L_x_1050) ;  /* 0x000000000f087348 */ /* 0x000fea0003c00000 */
[----:B------:R1:W2:Y:S02]  /*12b80*/  SHFL.IDX P6, R14, R13, R12, R11 ;  /* 0x0000000c0d0e7389 */ /* 0x0002a400000c000b */
[----:B-12---:R-:W-:Y:S01]  /*12b90*/  ENDCOLLECTIVE ;  /* 0x000000000000791b */ /* 0x006fe20003800000 */
.L_x_1050:
[----:B------:R-:W-:Y:S05]  /*12ba0*/  BRA `(.L_x_1051) ;  /* 0xffffffd000e47947 */ /* 0x000fea000383ffff */
.L_x_1001:
[----:B------:R-:W-:Y:S01]  /*12bb0*/  BSSY B0, `(.L_x_1052) ;  /* 0x0000006000007945 */ /* 0x000fe20003800000 */
[----:B------:R-:W-:-:S07]  /*12bc0*/  MOV R15, 0xffffffff ;  /* 0xffffffff000f7802 */ /* 0x000fce0000000f00 */
[----:B------:R-:W-:Y:S05]  /*12bd0*/  WARPSYNC.COLLECTIVE R15, `(.L_x_1053) ;  /* 0x000000000f0c7348 */ /* 0x000fea0003c00000 */
[----:B------:R-:W-:Y:S02]  /*12be0*/  ELECT P6, UR62, PT ;  /* 0x00000000003e782f */ /* 0x000fe400038c0000 */
[----:B------:R-:W-:Y:S01]  /*12bf0*/  MOV R14, UR62 ;  /* 0x0000003e000e7c02 */ /* 0x000fe20008000f00 */
[----:B------:R-:W-:Y:S10]  /*12c00*/  ENDCOLLECTIVE ;  /* 0x000000000000791b */ /* 0x000ff40003800000 */
.L_x_1053:
[----:B------:R-:W-:Y:S05]  /*12c10*/  BSYNC B0 ;  /* 0x0000000000007941 */ /* 0x000fea0003800000 */
.L_x_1052:
[----:B------:R-:W-:Y:S05]  /*12c20*/  BRA `(.L_x_1054) ;  /* 0xffffffd000d47947 */ /* 0x000fea000383ffff */
.L_x_1004:
[----:B-1----:R1:W2:Y:S02]  /*12c30*/  SYNCS.PHASECHK.TRANS64.TRYWAIT P2, [R8+URZ+0x30840], R7 ;  /* 0x03084007080075a7 */ /* 0x0022a4000804017f */
[----:B--2---:R-:W-:Y:S05]  /*12c40*/  @!P2 NANOSLEEP.SYNCS 0x989680 ;  /* 0x009896800000a95d */ /* 0x004fea0003900000 */
[----:B------:R-:W2:Y:S02]  /*12c50*/  @!P2 SYNCS.PHASECHK.TRANS64 P2, [R8+URZ+0x30840], R7 ;  /* 0x030840070800a5a7 */ /* 0x000ea4000804007f */
[----:B--2---:R-:W-:Y:S05]  /*12c60*/  @!P2 BRA `(.L_x_1004) ;  /* 0xfffffffc00f0a947 */ /* 0x004fea000383ffff */
[----:B------:R-:W-:Y:S05]  /*12c70*/  BRA `(.L_x_1055) ;  /* 0xffffffd400347947 */ /* 0x000fea000383ffff */
.L_x_1006:
[----:B-1----:R-:W-:-:S04]  /*12c80*/  IMAD.U32 R8, RZ, RZ, UR40 ;  /* 0x00000028ff087e24 */ /* 0x002fc8000f8e00ff */
[----:B------:R1:W2:Y:S03]  /*12c90*/  SYNCS.PHASECHK.TRANS64.TRYWAIT P2, [R8+URZ+0x30820], R7 ;  /* 0x03082007080075a7 */ /* 0x0002a6000804017f */
[----:B--2---:R-:W-:Y:S05]  /*12ca0*/  @!P2 NANOSLEEP.SYNCS 0x989680 ;  /* 0x009896800000a95d */ /* 0x004fea0003900000 */
[----:B------:R-:W2:Y:S02]  /*12cb0*/  @!P2 SYNCS.PHASECHK.TRANS64 P2, [R8+URZ+0x30820], R7 ;  /* 0x030820070800a5a7 */ /* 0x000ea4000804007f */
[----:B--2---:R-:W-:Y:S05]  /*12cc0*/  @!P2 BRA `(.L_x_1006) ;  /* 0xfffffffc00eca947 */ /* 0x004fea000383ffff */
[----:B------:R-:W-:Y:S05]  /*12cd0*/  BRA `(.L_x_1056) ;  /* 0xffffffd8006c7947 */ /* 0x000fea000383ffff */
.L_x_1012:
[----:B-1----:R1:W2:Y:S02]  /*12ce0*/  SYNCS.PHASECHK.TRANS64.TRYWAIT P3, [R3+URZ+0x30840], R2 ;  /* 0x03084002030075a7 */ /* 0x0022a4000806017f */
[----:B--2---:R-:W-:Y:S05]  /*12cf0*/  @!P3 NANOSLEEP.SYNCS 0x989680 ;  /* 0x009896800000b95d */ /* 0x004fea0003900000 */
[----:B------:R-:W2:Y:S02]  /*12d00*/  @!P3 SYNCS.PHASECHK.TRANS64 P3, [R3+URZ+0x30840], R2 ;  /* 0x030840020300b5a7 */ /* 0x000ea4000806007f */
[----:B--2---:R-:W-:Y:S05]  /*12d10*/  @!P3 BRA `(.L_x_1012) ;  /* 0xfffffffc00f0b947 */ /* 0x004fea000383ffff */
[----:B------:R-:W-:Y:S05]  /*12d20*/  BRA `(.L_x_1057) ;  /* 0xffffffdc00147947 */ /* 0x000fea000383ffff */
.L_x_1014:
[----:B-1----:R1:W2:Y:S02]  /*12d30*/  SYNCS.PHASECHK.TRANS64.TRYWAIT P3, [R2+URZ+0x60], R3 ;  /* 0x00006003020075a7 */ /* 0x0022a4000806017f */
[----:B--2---:R-:W-:Y:S05]  /*12d40*/  @!P3 NANOSLEEP.SYNCS 0x989680 ;  /* 0x009896800000b95d */ /* 0x004fea0003900000 */
[----:B------:R-:W2:Y:S02]  /*12d50*/  @!P3 SYNCS.PHASECHK.TRANS64 P3, [R2+URZ+0x60], R3 ;  /* 0x000060030200b5a7 */ /* 0x000ea4000806007f */
[----:B--2---:R-:W-:Y:S05]  /*12d60*/  @!P3 BRA `(.L_x_1014) ;  /* 0xfffffffc00f0b947 */ /* 0x004fea000383ffff */
[----:B------:R-:W-:Y:S05]  /*12d70*/  BRA `(.L_x_1058) ;  /* 0xffffffdc00ac7947 */ /* 0x000fea000383ffff */
.L_x_1020:
[----:B-1----:R1:W2:Y:S02]  /*12d80*/  SYNCS.PHASECHK.TRANS64.TRYWAIT P3, [R3+URZ+0x30840], R2 ;  /* 0x03084002030075a7 */ /* 0x0022a4000806017f */
[----:B--2---:R-:W-:Y:S05]  /*12d90*/  @!P3 NANOSLEEP.SYNCS 0x989680 ;  /* 0x009896800000b95d */ /* 0x004fea0003900000 */
[----:B------:R-:W2:Y:S02]  /*12da0*/  @!P3 SYNCS.PHASECHK.TRANS64 P3, [R3+URZ+0x30840], R2 ;  /* 0x030840020300b5a7 */ /* 0x000ea4000806007f */
[----:B--2---:R-:W-:Y:S05]  /*12db0*/  @!P3 BRA `(.L_x_1020) ;  /* 0xfffffffc00f0b947 */ /* 0x004fea000383ffff */
[----:B------:R-:W-:Y:S05]  /*12dc0*/  BRA `(.L_x_1059) ;  /* 0xffffffe000f87947 */ /* 0x000fea000383ffff */
.L_x_1022:
[----:B-1----:R1:W2:Y:S02]  /*12dd0*/  SYNCS.PHASECHK.TRANS64.TRYWAIT P3, [R2+URZ+0x60], R17 ;  /* 0x00006011020075a7 */ /* 0x0022a4000806017f */
[----:B--2---:R-:W-:Y:S05]  /*12de0*/  @!P3 NANOSLEEP.SYNCS 0x989680 ;  /* 0x009896800000b95d */ /* 0x004fea0003900000 */
[----:B------:R-:W2:Y:S02]  /*12df0*/  @!P3 SYNCS.PHASECHK.TRANS64 P3, [R2+URZ+0x60], R17 ;  /* 0x000060110200b5a7 */ /* 0x000ea4000806007f */
[----:B--2---:R-:W-:Y:S05]  /*12e00*/  @!P3 BRA `(.L_x_1022) ;  /* 0xfffffffc00f0b947 */ /* 0x004fea000383ffff */
[----:B------:R-:W-:Y:S05]  /*12e10*/  BRA `(.L_x_1060) ;  /* 0xffffffe400907947 */ /* 0x000fea000383ffff */
.L_x_1027:
[----:B--2---:R2:W3:Y:S02]  /*12e20*/  SYNCS.PHASECHK.TRANS64.TRYWAIT P2, [R2+URZ+0x30840], R3 ;  /* 0x03084003020075a7 */ /* 0x0044e4000804017f */
[----:B---3--:R-:W-:Y:S05]  /*12e30*/  @!P2 NANOSLEEP.SYNCS 0x989680 ;  /* 0x009896800000a95d */ /* 0x008fea0003900000 */
[----:B------:R-:W3:Y:S02]  /*12e40*/  @!P2 SYNCS.PHASECHK.TRANS64 P2, [R2+URZ+0x30840], R3 ;  /* 0x030840030200a5a7 */ /* 0x000ee4000804007f */
[----:B---3--:R-:W-:Y:S05]  /*12e50*/  @!P2 BRA `(.L_x_1027) ;  /* 0xfffffffc00f0a947 */ /* 0x008fea000383ffff */
[----:B------:R-:W-:Y:S05]  /*12e60*/  BRA `(.L_x_1061) ;  /* 0xffffffe800a47947 */ /* 0x000fea000383ffff */
.L_x_1029:
[----:B-1----:R1:W2:Y:S02]  /*12e70*/  SYNCS.PHASECHK.TRANS64.TRYWAIT P2, [R2+URZ+0x60], R11 ;  /* 0x0000600b020075a7 */ /* 0x0022a4000804017f */
[----:B--2---:R-:W-:Y:S05]  /*12e80*/  @!P2 NANOSLEEP.SYNCS 0x989680 ;  /* 0x009896800000a95d */ /* 0x004fea0003900000 */
[----:B------:R-:W2:Y:S02]  /*12e90*/  @!P2 SYNCS.PHASECHK.TRANS64 P2, [R2+URZ+0x60], R11 ;  /* 0x0000600b0200a5a7 */ /* 0x000ea4000804007f */
[----:B--2---:R-:W-:Y:S05]  /*12ea0*/  @!P2 BRA `(.L_x_1029) ;  /* 0xfffffffc00f0a947 */ /* 0x004fea000383ffff */
[----:B------:R-:W-:Y:S05]  /*12eb0*/  BRA `(.L_x_1062) ;  /* 0xffffffec00487947 */ /* 0x000fea000383ffff */
.L_x_1036:
[----:B-1----:R1:W2:Y:S02]  /*12ec0*/  SYNCS.PHASECHK.TRANS64.TRYWAIT P0, [R3+URZ+0x30860], R0 ;  /* 0x03086000030075a7 */ /* 0x0022a4000800017f */
[----:B--2---:R-:W-:Y:S05]  /*12ed0*/  @!P0 NANOSLEEP.SYNCS 0x989680 ;  /* 0x009896800000895d */ /* 0x004fea0003900000 */
[----:B------:R-:W2:Y:S02]  /*12ee0*/  @!P0 SYNCS.PHASECHK.TRANS64 P0, [R3+URZ+0x30860], R0 ;  /* 0x03086000030085a7 */ /* 0x000ea4000800007f */
[----:B--2---:R-:W-:Y:S05]  /*12ef0*/  @!P0 BRA `(.L_x_1036) ;  /* 0xfffffffc00f08947 */ /* 0x004fea000383ffff */
[----:B------:R-:W-:Y:S05]  /*12f00*/  BRA `(.L_x_1063) ;  /* 0xfffffff000507947 */ /* 0x000fea000383ffff */
.L_x_1038:
[----:B------:R-:W-:Y:S01]  /*12f10*/  BSSY B0, `(.L_x_1064) ;  /* 0x0000007000007945 */ /* 0x000fe20003800000 */
[----:B------:R-:W-:Y:S01]  /*12f20*/  IMAD.MOV.U32 R12, RZ, RZ, RZ ;  /* 0x000000ffff0c7224 */ /* 0x000fe200078e00ff */
[----:B------:R-:W-:Y:S01]  /*12f30*/  MOV R11, 0x1f ;  /* 0x0000001f000b7802 */ /* 0x000fe20000000f00 */
[----:B------:R-:W-:-:S07]  /*12f40*/  IMAD.MOV.U32 R15, RZ, RZ, -0x1 ;  /* 0xffffffffff0f7424 */ /* 0x000fce00078e00ff */
[----:B------:R-:W-:Y:S05]  /*12f50*/  WARPSYNC.COLLECTIVE R15, `(.L_x_1065) ;  /* 0x000000000f087348 */ /* 0x000fea0003c00000 */
[----:B------:R1:W2:Y:S02]  /*12f60*/  SHFL.IDX P6, R14, R13, R12, R11 ;  /* 0x0000000c0d0e7389 */ /* 0x0002a400000c000b */
[----:B-12---:R-:W-:Y:S01]  /*12f70*/  ENDCOLLECTIVE ;  /* 0x000000000000791b */ /* 0x006fe20003800000 */
.L_x_1065:
[----:B------:R-:W-:Y:S05]  /*12f80*/  BSYNC B0 ;  /* 0x0000000000007941 */ /* 0x000fea0003800000 */
.L_x_1064:
[----:B------:R-:W-:Y:S05]  /*12f90*/  BRA `(.L_x_1066) ;  /* 0xfffffff000f47947 */ /* 0x000fea000383ffff */
.L_x_1040:
[----:B--2---:R2:W3:Y:S02]  /*12fa0*/  SYNCS.PHASECHK.TRANS64.TRYWAIT P0, [R7+URZ+0x30820], R0 ;  /* 0x03082000070075a7 */ /* 0x0044e4000800017f */
[----:B---3--:R-:W-:Y:S05]  /*12fb0*/  @!P0 NANOSLEEP.SYNCS 0x989680 ;  /* 0x009896800000895d */ /* 0x008fea0003900000 */
[----:B------:R-:W3:Y:S02]  /*12fc0*/  @!P0 SYNCS.PHASECHK.TRANS64 P0, [R7+URZ+0x30820], R0 ;  /* 0x03082000070085a7 */ /* 0x000ee4000800007f */
[----:B---3--:R-:W-:Y:S05]  /*12fd0*/  @!P0 BRA `(.L_x_1040) ;  /* 0xfffffffc00f08947 */ /* 0x008fea000383ffff */
[----:B------:R-:W-:Y:S05]  /*12fe0*/  BRA `(.L_x_1067) ;  /* 0xfffffff400447947 */ /* 0x000fea000383ffff */
.L_x_1044:
[----:B--2---:R2:W3:Y:S02]  /*12ff0*/  SYNCS.PHASECHK.TRANS64.TRYWAIT P0, [R5+URZ], R4 ;  /* 0x00000004050075a7 */ /* 0x0044e4000800017f */
[----:B---3--:R-:W-:Y:S05]  /*13000*/  @!P0 NANOSLEEP.SYNCS 0x989680 ;  /* 0x009896800000895d */ /* 0x008fea0003900000 */
[----:B------:R-:W3:Y:S02]  /*13010*/  @!P0 SYNCS.PHASECHK.TRANS64 P0, [R5+URZ], R4 ;  /* 0x00000004050085a7 */ /* 0x000ee4000800007f */
[----:B---3--:R-:W-:Y:S05]  /*13020*/  @!P0 BRA `(.L_x_1044) ;  /* 0xfffffffc00f08947 */ /* 0x008fea000383ffff */
[----:B------:R-:W-:Y:S05]  /*13030*/  BRA `(.L_x_1068) ;  /* 0xfffffff400a07947 */ /* 0x000fea000383ffff */
.L_x_1045:
[----:B---3--:R3:W4:Y:S02]  /*13040*/  SYNCS.PHASECHK.TRANS64.TRYWAIT P0, [R3+URZ], R0 ;  /* 0x00000000030075a7 */ /* 0x008724000800017f */
[----:B----4-:R-:W-:Y:S05]  /*13050*/  @!P0 NANOSLEEP.SYNCS 0x989680 ;  /* 0x009896800000895d */ /* 0x010fea0003900000 */
[----:B------:R-:W4:Y:S02]  /*13060*/  @!P0 SYNCS.PHASECHK.TRANS64 P0, [R3+URZ], R0 ;  /* 0x00000000030085a7 */ /* 0x000f24000800007f */
[----:B----4-:R-:W-:Y:S05]  /*13070*/  @!P0 BRA `(.L_x_1045) ;  /* 0xfffffffc00f08947 */ /* 0x010fea000383ffff */
[----:B------:R-:W-:Y:S05]  /*13080*/  BRA `(.L_x_1069) ;  /* 0xfffffff400947947 */ /* 0x000fea000383ffff */
.L_x_1047:
[----:B--2---:R2:W3:Y:S02]  /*13090*/  SYNCS.PHASECHK.TRANS64.TRYWAIT P0, [R5+URZ], R4 ;  /* 0x00000004050075a7 */ /* 0x0044e4000800017f */
[----:B---3--:R-:W-:Y:S05]  /*130a0*/  @!P0 NANOSLEEP.SYNCS 0x989680 ;  /* 0x009896800000895d */ /* 0x008fea0003900000 */
[----:B------:R-:W3:Y:S02]  /*130b0*/  @!P0 SYNCS.PHASECHK.TRANS64 P0, [R5+URZ], R4 ;  /* 0x00000004050085a7 */ /* 0x000ee4000800007f */
[----:B---3--:R-:W-:Y:S05]  /*130c0*/  @!P0 BRA `(.L_x_1047) ;  /* 0xfffffffc00f08947 */ /* 0x008fea000383ffff */
[----:B------:R-:W-:Y:S05]  /*130d0*/  BRA `(.L_x_1070) ;  /* 0xfffffff400987947 */ /* 0x000fea000383ffff */
.L_x_1071:
        /* <DEDUP_REMOVED lines=10> */
.L_x_12750:


//--------------------- .text._ZN7cutlass13device_kernelIN5flash11enable_sm90INS1_16FlashAttnFwdSm90INS1_25CollectiveMainloopFwdSm90ILi2EN4cute5tupleIJNS5_1CILi1EEES8_S8_EEENS6_IJNS7_ILi128EEENS7_ILi64EEENS7_ILi256EEEEEELi256ENS_6half_tEfNS_4arch4Sm90ELb0ELb1ELb1ELb1ELb0ELb0ELb0ELb1ELb1ELb0ELb0ELb0EEENS1_21CollectiveEpilogueFwdINS6_IJSA_SC_SB_EEES9_SE_SG_Li256ELb1ELb0ELb0ELb0EEENS1_36VarlenDynamicPersistentTileSchedulerILi128ELi64ELi256ELi32ELb0ELb0ELb1ELb1ELb0ELb1EEEEEEEEEvNT_6ParamsE --------------------------
	.section	.text._ZN7cutlass13device_kernelIN5flash11enable_sm90INS1_16FlashAttnFwdSm90INS1_25CollectiveMainloopFwdSm90ILi2EN4cute5tupleIJNS5_1CILi1EEES8_S8_EEENS6_IJNS7_ILi128EEENS7_ILi64EEENS7_ILi256EEEEEELi256ENS_6half_tEfNS_4arch4Sm90ELb0ELb1ELb1ELb1ELb0ELb0ELb0ELb1ELb1ELb0ELb0ELb0EEENS1_21CollectiveEpilogueFwdINS6_IJSA_SC_SB_EEES9_SE_SG_Li256ELb1ELb0ELb0ELb0EEENS1_36VarlenDynamicPersistentTileSchedulerILi128ELi64ELi256ELi32ELb0ELb0ELb1ELb1ELb0ELb1EEEEEEEEEvNT_6ParamsE,"ax",@progbits
	.align	128
.text._ZN7cutlass13device_kernelIN5flash11enable_sm90INS1_16FlashAttnFwdSm90INS1_25CollectiveMainloopFwdSm90ILi2EN4cute5tupleIJNS5_1CILi1EEES8_S8_EEENS6_IJNS7_ILi128EEENS7_ILi64EEENS7_ILi256EEEEEELi256ENS_6half_tEfNS_4arch4Sm90ELb0ELb1ELb1ELb1ELb0ELb0ELb0ELb1ELb1ELb0ELb0ELb0EEENS1_21CollectiveEpilogueFwdINS6_IJSA_SC_SB_EEES9_SE_SG_Li256ELb1ELb0ELb0ELb0EEENS1_36VarlenDynamicPersistentTileSchedulerILi128ELi64ELi256ELi32ELb0ELb0ELb1ELb1ELb0ELb1EEEEEEEEEvNT_6ParamsE:
        .type           _ZN7cutlass13device_kernelIN5flash11enable_sm90INS1_16FlashAttnFwdSm90INS1_25CollectiveMainloopFwdSm90ILi2EN4cute5tupleIJNS5_1CILi1EEES8_S8_EEENS6_IJNS7_ILi128EEENS7_ILi64EEENS7_ILi256EEEEEELi256ENS_6half_tEfNS_4arch4Sm90ELb0ELb1ELb1ELb1ELb0ELb0ELb0ELb1ELb1ELb0ELb0ELb0EEENS1_21CollectiveEpilogueFwdINS6_IJSA_SC_SB_EEES9_SE_SG_Li256ELb1ELb0ELb0ELb0EEENS1_36VarlenDynamicPersistentTileSchedulerILi128ELi64ELi256ELi32ELb0ELb0ELb1ELb1ELb0ELb1EEEEEEEEEvNT_6ParamsE,@function
        .size           _ZN7cutlass13device_kernelIN5flash11enable_sm90INS1_16FlashAttnFwdSm90INS1_25CollectiveMainloopFwdSm90ILi2EN4cute5tupleIJNS5_1CILi1EEES8_S8_EEENS6_IJNS7_ILi128EEENS7_ILi64EEENS7_ILi256EEEEEELi256ENS_6half_tEfNS_4arch4Sm90ELb0ELb1ELb1ELb1ELb0ELb0ELb0ELb1ELb1ELb0ELb0ELb0EEENS1_21CollectiveEpilogueFwdINS6_IJSA_SC_SB_EEES9_SE_SG_Li256ELb1ELb0ELb0ELb0EEENS1_36VarlenDynamicPersistentTileSchedulerILi128ELi64ELi256ELi32ELb0ELb0ELb1ELb1ELb0ELb1EEEEEEEEEvNT_6ParamsE,(.L_x_12751 - _ZN7cutlass13device_kernelIN5flash11enable_sm90INS1_16FlashAttnFwdSm90INS1_25CollectiveMainloopFwdSm90ILi2EN4cute5tupleIJNS5_1CILi1EEES8_S8_EEENS6_IJNS7_ILi128EEENS7_ILi64EEENS7_ILi256EEEEEELi256ENS_6half_tEfNS_4arch4Sm90ELb0ELb1ELb1ELb1ELb0ELb0ELb0ELb1ELb1ELb0ELb0ELb0EEENS1_21CollectiveEpilogueFwdINS6_IJSA_SC_SB_EEES9_SE_SG_Li256ELb1ELb0ELb0ELb0EEENS1_36VarlenDynamicPersistentTileSchedulerILi128ELi64ELi256ELi32ELb0ELb0ELb1ELb1ELb0ELb1EEEEEEEEEvNT_6ParamsE)
        .other          _ZN7cutlass13device_kernelIN5flash11enable_sm90INS1_16FlashAttnFwdSm90INS1_25CollectiveMainloopFwdSm90ILi2EN4cute5tupleIJNS5_1CILi1EEES8_S8_EEENS6_IJNS7_ILi128EEENS7_ILi64EEENS7_ILi256EEEEEELi256ENS_6half_tEfNS_4arch4Sm90ELb0ELb1ELb1ELb1ELb0ELb0ELb0ELb1ELb1ELb0ELb0ELb0EEENS1_21CollectiveEpilogueFwdINS6_IJSA_SC_SB_EEES9_SE_SG_Li256ELb1ELb0ELb0ELb0EEENS1_36VarlenDynamicPersistentTileSchedulerILi128ELi64ELi256ELi32ELb0ELb0ELb1ELb1ELb0ELb1EEEEEEEEEvNT_6ParamsE,@"STO_CUDA_ENTRY STV_DEFAULT"
_ZN7cutlass13device_kernelIN5flash11enable_sm90INS1_16FlashAttnFwdSm90INS1_25CollectiveMainloopFwdSm90ILi2EN4cute5tupleIJNS5_1CILi1EEES8_S8_EEENS6_IJNS7_ILi128EEENS7_ILi64EEENS7_ILi256EEEEEELi256ENS_6half_tEfNS_4arch4Sm90ELb0ELb1ELb1ELb1ELb0ELb0ELb0ELb1ELb1ELb0ELb0ELb0EEENS1_21CollectiveEpilogueFwdINS6_IJSA_SC_SB_EEES9_SE_SG_Li256ELb1ELb0ELb0ELb0EEENS1_36VarlenDynamicPersistentTileSchedulerILi128ELi64ELi256ELi32ELb0ELb0ELb1ELb1ELb0ELb1EEEEEEEEEvNT_6ParamsE:
        /* <DEDUP_REMOVED lines=21> */
.L_x_1073:
[----:B------:R-:W-:Y:S05]  /*0150*/  BSYNC B0 ;  /* 0x0000000000007941 */ /* 0x000fea0003800000 */
.L_x_1072:
        /* <DEDUP_REMOVED lines=41> */
.L_x_1074:
        /* <DEDUP_REMOVED lines=22> */
.L_x_1075:
        /* <DEDUP_REMOVED lines=18> */
.L_x_1076:
        /* <DEDUP_REMOVED lines=22> */
.L_x_1077:
        /* <DEDUP_REMOVED lines=22> */
.L_x_1078:
        /* <DEDUP_REMOVED lines=8> */
.L_x_1080:
        /* <DEDUP_REMOVED lines=16> */
[----:B------:R-:W-:Y:S01]  /*0ab0*/  UMOV UR36, URZ ;  /* 0x0000003f00247c82 */ /* 0x000fe20008000000 */
[----:B------:R-:W-:Y:S01]  /*0ac0*/  R2UR UR5, R203 ;  /* 0x00000000cb0572ca */ /* 0x000fe200000e0000 */
[----:B------:R-:W0:Y:S01]  /*0ad0*/  S2R R0, SR_TID.X ;  /* 0x0000000000007919 */ /* 0x000e220000002100 */
[----:B------:R-:W-:Y:S01]  /*0ae0*/  UMOV UR37, URZ ;  /* 0x0000003f00257c82 */ /* 0x000fe20008000000 */
[----:B0-----:R-:W-:-:S05]  /*0af0*/  VIADD R215, R0, 0xffffff80 ;  /* 0xffffff8000d77836 */ /* 0x001fca0000000000 */
[----:B------:R-:W-:-:S04]  /*0b00*/  SHF.R.S32.HI R0, RZ, 0x1f, R215 ;  /* 0x0000001fff007819 */ /* 0x000fc800000114d7 */
[CC--:B------:R-:W-:Y:S02]  /*0b10*/  LEA.HI R3, R0.reuse, R215.reuse, RZ, 0x7 ;  /* 0x000000d700037211 */ /* 0x0c0fe400078f38ff */
[----:B------:R-:W-:Y:S02]  /*0b20*/  LEA.HI R4, R0, R215, RZ, 0x5 ;  /* 0x000000d700047211 */ /* 0x000fe400078f28ff */
[----:B------:R-:W-:Y:S02]  /*0b30*/  LOP3.LUT R210, R3, 0xffffff80, RZ, 0xc0, !PT ;  /* 0xffffff8003d27812 */ /* 0x000fe400078ec0ff */
[----:B------:R-:W-:-:S03]  /*0b40*/  SHF.R.S32.HI R212, RZ, 0x7, R3 ;  /* 0x00000007ffd47819 */ /* 0x000fc60000011403 */
[----:B------:R-:W-:Y:S01]  /*0b50*/  IMAD.IADD R210, R215, 0x1, -R210 ;  /* 0x00000001d7d27824 */ /* 0x000fe200078e0ad2 */
[----:B------:R-:W-:-:S04]  /*0b60*/  LEA.HI R3, R3, R212, RZ, 0x1 ;  /* 0x000000d403037211 */ /* 0x000fc800078f08ff */
[----:B------:R-:W-:Y:S02]  /*0b70*/  SHF.R.S32.HI R9, RZ, 0x1f, R210 ;  /* 0x0000001fff097819 */ /* 0x000fe400000114d2 */
[----:B------:R-:W-:Y:S02]  /*0b80*/  LOP3.LUT R3, R3, 0x3fffffe, RZ, 0xc0, !PT ;  /* 0x03fffffe03037812 */ /* 0x000fe400078ec0ff */
[CC--:B------:R-:W-:Y:S02]  /*0b90*/  LEA.HI R8, R9.reuse, R210.reuse, RZ, 0x2 ;  /* 0x000000d209087211 */ /* 0x0c0fe400078f10ff */
[----:B------:R-:W-:Y:S01]  /*0ba0*/  LEA.HI R9, R9, R210, RZ, 0x5 ;  /* 0x000000d209097211 */ /* 0x000fe200078f28ff */
[----:B------:R-:W-:Y:S01]  /*0bb0*/  IMAD.IADD R3, R212, 0x1, -R3 ;  /* 0x00000001d4037824 */ /* 0x000fe200078e0a03 */
[----:B------:R-:W-:Y:S02]  /*0bc0*/  SHF.R.S32.HI R5, RZ, 0x2, R8 ;  /* 0x00000002ff057819 */ /* 0x000fe40000011408 */
[----:B------:R-:W-:-:S02]  /*0bd0*/  SHF.R.S32.HI R9, RZ, 0x5, R9 ;  /* 0x00000005ff097819 */ /* 0x000fc40000011409 */
[----:B--2---:R-:W-:Y:S02]  /*0be0*/  R2UR UR4, R2 ;  /* 0x00000000020472ca */ /* 0x004fe400000e0000 */
[----:B------:R-:W-:-:S04]  /*0bf0*/  SHF.R.S32.HI R2, RZ, 0x1f, R8 ;  /* 0x0000001fff027819 */ /* 0x000fc80000011408 */
[----:B------:R-:W-:-:S04]  /*0c00*/  LEA.HI R2, R2, R5, RZ, 0x3 ;  /* 0x0000000502027211 */ /* 0x000fc800078f18ff */
[----:B------:R-:W-:Y:S02]  /*0c10*/  LOP3.LUT R6, R2, 0xfffffff8, RZ, 0xc0, !PT ;  /* 0xfffffff802067812 */ /* 0x000fe400078ec0ff */
[CC--:B------:R-:W-:Y:S01]  /*0c20*/  LEA.HI R2, R0.reuse, R215.reuse, RZ, 0x4 ;  /* 0x000000d700027211 */ /* 0x0c0fe200078f20ff */
[----:B------:R-:W-:Y:S01]  /*0c30*/  ULOP3.LUT UR4, UR4, 0x1, URZ, 0xfc, !UPT ;  /* 0x0000000104047892 */ /* 0x000fe2000f8efc3f */
[----:B------:R-:W-:Y:S01]  /*0c40*/  LEA.HI R0, R0, R215, RZ, 0x3 ;  /* 0x000000d700007211 */ /* 0x000fe200078f18ff */
[----:B------:R-:W-:Y:S01]  /*0c50*/  IMAD.IADD R10, R5, 0x1, -R6 ;  /* 0x00000001050a7824 */ /* 0x000fe200078e0a06 */
[----:B------:R-:W-:Y:S01]  /*0c60*/  SHF.R.S32.HI R5, RZ, 0x4, R2 ;  /* 0x00000004ff057819 */ /* 0x000fe20000011402 */
[----:B------:R-:W-:Y:S01]  /*0c70*/  IMAD.SHL.U32 R6, R4, 0x20, RZ ;  /* 0x0000002004067824 */ /* 0x000fe200078e00ff */
[C---:B------:R-:W-:Y:S01]  /*0c80*/  LOP3.LUT R4, R2.reuse, 0x3fffff0, RZ, 0xc0, !PT ;  /* 0x03fffff002047812 */ /* 0x040fe200078ec0ff */
[----:B------:R-:W-:Y:S01]  /*0c90*/  IMAD.U32 R214, RZ, RZ, UR4 ;  /* 0x00000004ffd67e24 */ /* 0x000fe2000f8e00ff */
[----:B------:R-:W-:Y:S01]  /*0ca0*/  LEA.HI R2, R2, R5, RZ, 0x1 ;  /* 0x0000000502027211 */ /* 0x000fe200078f08ff */
[----:B------:R-:W-:Y:S01]  /*0cb0*/  UMOV UR4, URZ ;  /* 0x0000003f00047c82 */ /* 0x000fe20008000000 */
[----:B------:R-:W-:Y:S01]  /*0cc0*/  LOP3.LUT R7, R6, 0xfffffc00, RZ, 0xc0, !PT ;  /* 0xfffffc0006077812 */ /* 0x000fe200078ec0ff */
[----:B------:R-:W-:Y:S01]  /*0cd0*/  IMAD.IADD R4, R215, 0x1, -R4 ;  /* 0x00000001d7047824 */ /* 0x000fe200078e0a04 */
[----:B------:R-:W-:Y:S01]  /*0ce0*/  LOP3.LUT R2, R2, 0x1ffffffe, RZ, 0xc0, !PT ;  /* 0x1ffffffe02027812 */ /* 0x000fe200078ec0ff */
[----:B------:R-:W-:Y:S01]  /*0cf0*/  IMAD.U32 R209, RZ, RZ, UR4 ;  /* 0x00000004ffd17e24 */ /* 0x000fe2000f8e00ff */
[----:B------:R-:W-:Y:S01]  /*0d00*/  LEA R10, R9, R10, 0x4 ;  /* 0x0000000a090a7211 */ /* 0x000fe200078e20ff */
[----:B------:R-:W-:Y:S01]  /*0d10*/  IMAD R7, R4, 0x40, R7 ;  /* 0x0000004004077824 */ /* 0x000fe200078e0207 */
[----:B------:R-:W-:Y:S01]  /*0d20*/  SHF.R.S32.HI R204, RZ, 0x3, R0 ;  /* 0x00000003ffcc7819 */ /* 0x000fe20000011400 */
[----:B------:R-:W-:-:S02]  /*0d30*/  IMAD.IADD R2, R5, 0x1, -R2 ;  /* 0x0000000105027824 */ /* 0x000fc400078e0a02 */
[----:B------:R-:W-:Y:S01]  /*0d40*/  IMAD R211, R3, 0x40, R10 ;  /* 0x0000004003d37824 */ /* 0x000fe200078e020a */
[----:B------:R-:W-:Y:S01]  /*0d50*/  LOP3.LUT R3, R8, 0x7ffffffc, RZ, 0xc0, !PT ;  /* 0x7ffffffc08037812 */ /* 0x000fe200078ec0ff */
[----:B------:R-:W-:Y:S01]  /*0d60*/  IMAD R213, R2, 0x8, R7 ;  /* 0x0000000802d57824 */ /* 0x000fe200078e0207 */
[----:B------:R-:W-:-:S03]  /*0d70*/  LOP3.LUT R2, R0, 0x1ffffff8, RZ, 0xc0, !PT ;  /* 0x1ffffff800027812 */ /* 0x000fc600078ec0ff */
[----:B------:R-:W-:Y:S02]  /*0d80*/  IMAD.IADD R18, R210, 0x1, -R3 ;  /* 0x00000001d2127824 */ /* 0x000fe400078e0a03 */
[----:B------:R-:W-:-:S04]  /*0d90*/  IMAD.IADD R2, R215, 0x1, -R2 ;  /* 0x00000001d7027824 */ /* 0x000fc800078e0a02 */
[----:B------:R-:W-:-:S07]  /*0da0*/  IMAD.SHL.U32 R23, R2, 0x8, RZ ;  /* 0x0000000802177824 */ /* 0x000fce00078e00ff */
.L_x_1180:
[----:B------:R-:W-:Y:S01]  /*0db0*/  ULDC.64 UR8, c[0x0][0xa28] ;  /* 0x00028a0000087ab9 */ /* 0x000fe20000000a00 */
[----:B012345:R-:W0:Y:S01]  /*0dc0*/  LDC.64 R8, c[0x0][0x3f8] ;  /* 0x0000fe00ff087b82 */ /* 0x03fe220000000a00 */
[----:B------:R-:W-:Y:S01]  /*0dd0*/  UISETP.NE.U32.AND UP0, UPT, UR8, URZ, UPT ;  /* 0x0000003f0800728c */ /* 0x000fe2000bf05070 */
[----:B------:R-:W-:Y:S01]  /*0de0*/  MOV R6, RZ ;  /* 0x000000ff00067202 */ /* 0x000fe20000000f00 */
[----:B------:R-:W-:Y:S02]  /*0df0*/  ULDC.64 UR12, c[0x0][0x208] ;  /* 0x00008200000c7ab9 */ /* 0x000fe40000000a00 */
[----:B------:R-:W-:-:S03]  /*0e00*/  UISETP.NE.AND.EX UP0, UPT, UR9, URZ, UPT, UP0 ;  /* 0x0000003f0900728c */ /* 0x000fc6000bf05300 */
[----:B------:R-:W-:Y:S01]  /*0e10*/  ULDC.64 UR8, c[0x0][0xa18] ;  /* 0x0002860000087ab9 */ /* 0x000fe20000000a00 */
[----:B------:R-:W1:Y:S01]  /*0e20*/  LDC R22, c[0x0][0x288] ;  /* 0x0000a200ff167b82 */ /* 0x000e620000000800 */
[----:B------:R-:W-:Y:S01]  /*0e30*/  UISETP.NE.U32.AND UP1, UPT, UR8, URZ, UPT ;  /* 0x0000003f0800728c */ /* 0x000fe2000bf25070 */
[----:B------:R-:W-:-:S03]  /*0e40*/  PLOP3.LUT P0, PT, PT, PT, UP0, 0x80, 0x0 ;  /* 0x000000000000781c */ /* 0x000fc60003f0f008 */
[----:B------:R-:W-:-:S03]  /*0e50*/  UISETP.NE.AND.EX UP1, UPT, UR9, URZ, UPT, UP1 ;  /* 0x0000003f0900728c */ /* 0x000fc6000bf25310 */
[----:B------:R-:W-:Y:S01]  /*0e60*/  @UP0 ULDC.64 UR8, c[0x0][0xa28] ;  /* 0x00028a0000080ab9 */ /* 0x000fe20000000a00 */
[----:B------:R-:W2:Y:S01]  /*0e70*/  LDC R0, c[0x0][0x404] ;  /* 0x00010100ff007b82 */ /* 0x000ea20000000800 */
[----:B------:R-:W-:Y:S01]  /*0e80*/  @UP0 UIMAD.WIDE UR8, UR5, 0x4, UR8 ;  /* 0x00000004050808a5 */ /* 0x000fe2000f8e0208 */
[----:B------:R-:W-:-:S05]  /*0e90*/  PLOP3.LUT P2, PT, PT, PT, UP1, 0x80, 0x0 ;  /* 0x000000000000781c */ /* 0x000fca0003f4f018 */
[----:B------:R-:W-:Y:S01]  /*0ea0*/  @UP1 ULDC.64 UR10, c[0x0][0xa18] ;  /* 0x00028600000a1ab9 */ /* 0x000fe20000000a00 */
[----:B------:R-:W3:Y:S01]  /*0eb0*/  LDC R19, c[0x0][0x2e0] ;  /* 0x0000b800ff137b82 */ /* 0x000ee20000000800 */
[----:B------:R-:W-:Y:S02]  /*0ec0*/  IMAD.U32 R2, RZ, RZ, UR8 ;  /* 0x00000008ff027e24 */ /* 0x000fe4000f8e00ff */
[----:B------:R-:W-:Y:S01]  /*0ed0*/  IMAD.U32 R3, RZ, RZ, UR9 ;  /* 0x00000009ff037e24 */ /* 0x000fe2000f8e00ff */
[----:B------:R-:W-:-:S04]  /*0ee0*/  @UP1 UIMAD.WIDE UR8, UR5, 0x4, UR10 ;  /* 0x00000004050818a5 */ /* 0x000fc8000f8e020a */
[----:B------:R4:W5:Y:S02]  /*0ef0*/  @P0 LDG.E R6, desc[UR12][R2.64] ;  /* 0x0000000c02060981 */ /* 0x000964000c1e1900 */
[----:B------:R-:W-:Y:S02]  /*0f00*/  IMAD.U32 R4, RZ, RZ, UR8 ;  /* 0x00000008ff047e24 */ /* 0x000fe4000f8e00ff */
[----:B------:R-:W-:Y:S01]  /*0f10*/  IMAD.U32 R5, RZ, RZ, UR9 ;  /* 0x00000009ff057e24 */ /* 0x000fe2000f8e00ff */
[----:B------:R-:W-:Y:S01]  /*0f20*/  ULDC.64 UR8, c[0x0][0xa20] ;  /* 0x0002880000087ab9 */ /* 0x000fe20000000a00 */
[----:B0-----:R-:W-:Y:S02]  /*0f30*/  ISETP.NE.U32.AND P0, PT, R8, RZ, PT ;  /* 0x000000ff0800720c */ /* 0x001fe40003f05070 */
[----:B------:R-:W-:Y:S01]  /*0f40*/  ISETP.NE.U32.AND P1, PT, RZ, UR8, PT ;  /* 0x00000008ff007c0c */ /* 0x000fe2000bf25070 */
[----:B-1----:R4:W5:Y:S01]  /*0f50*/  @P2 LDG.E R22, desc[UR12][R4.64] ;  /* 0x0000000c04162981 */ /* 0x002962000c1e1900 */
[----:B------:R-:W-:Y:S01]  /*0f60*/  ISETP.NE.AND.EX P0, PT, R9, RZ, PT, P0 ;  /* 0x000000ff0900720c */ /* 0x000fe20003f05300 */
[----:B------:R-:W-:Y:S01]  /*0f70*/  IMAD.U32 R207, RZ, RZ, UR6 ;  /* 0x00000006ffcf7e24 */ /* 0x000fe2000f8e00ff */
[----:B------:R-:W-:-:S02]  /*0f80*/  ISETP.NE.AND.EX P1, PT, RZ, UR9, PT, P1 ;  /* 0x00000009ff007c0c */ /* 0x000fc4000bf25310 */
[----:B--2---:R-:W-:Y:S01]  /*0f90*/  SEL R0, R0, 0x1, P0 ;  /* 0x0000000100007807 */ /* 0x004fe20000000000 */
[----:B----4-:R-:W-:Y:S10]  /*0fa0*/  @P2 BRA `(.L_x_1081) ;  /* 0x0000000000302947 */ /* 0x010ff40003800000 */
[----:B------:R-:W-:Y:S02]  /*0fb0*/  ULDC.64 UR6, c[0x0][0xa00] ;  /* 0x0002800000067ab9 */ /* 0x000fe40000000a00 */
[----:B------:R-:W-:-:S04]  /*0fc0*/  ISETP.NE.U32.AND P0, PT, RZ, UR6, PT ;  /* 0x00000006ff007c0c */ /* 0x000fc8000bf05070 */
[----:B------:R-:W-:-:S13]  /*0fd0*/  ISETP.NE.AND.EX P0, PT, RZ, UR7, PT, P0 ;  /* 0x00000007ff007c0c */ /* 0x000fda000bf05300 */
[----:B------:R-:W-:Y:S05]  /*0fe0*/  @!P0 BRA `(.L_x_1081) ;  /* 0x0000000000208947 */ /* 0x000fea0003800000 */
[----:B------:R-:W-:Y:S01]  /*0ff0*/  ULDC.64 UR6, c[0x0][0xa00] ;  /* 0x0002800000067ab9 */ /* 0x000fe20000000a00 */
[----:B------:R-:W-:Y:S01]  /*1000*/  ULDC.64 UR8, c[0x0][0x208] ;  /* 0x0000820000087ab9 */ /* 0x000fe20000000a00 */
[----:B------:R-:W-:-:S06]  /*1010*/  UIMAD.WIDE UR6, UR5, 0x4, UR6 ;  /* 0x00000004050678a5 */ /* 0x000fcc000f8e0206 */
[----:B------:R-:W-:Y:S02]  /*1020*/  IMAD.U32 R2, RZ, RZ, UR6 ;  /* 0x00000006ff027e24 */ /* 0x000fe4000f8e00ff */
[----:B------:R-:W-:-:S05]  /*1030*/  IMAD.U32 R3, RZ, RZ, UR7 ;  /* 0x00000007ff037e24 */ /* 0x000fca000f8e00ff */
[----:B-----5:R-:W2:Y:S04]  /*1040*/  LDG.E R22, desc[UR8][R2.64] ;  /* 0x0000000802167981 */ /* 0x020ea8000c1e1900 */
[----:B------:R-:W2:Y:S02]  /*1050*/  LDG.E R5, desc[UR8][R2.64+0x4] ;  /* 0x0000040802057981 */ /* 0x000ea4000c1e1900 */
[----:B--2---:R-:W-:-:S07]  /*1060*/  IMAD.IADD R22, R5, 0x1, -R22 ;  /* 0x0000000105167824 */ /* 0x004fce00078e0a16 */
.L_x_1081:
[----:B---3--:R-:W-:Y:S01]  /*1070*/  IMAD R19, R0, R19, RZ ;  /* 0x0000001300137224 */ /* 0x008fe200078e02ff */
[----:B------:R-:W-:Y:S01]  /*1080*/  MOV R206, R201 ;  /* 0x000000c900ce7202 */ /* 0x000fe20000000f00 */
[----:B------:R-:W-:Y:S01]  /*1090*/  IMAD.U32 R208, RZ, RZ, UR5 ;  /* 0x00000005ffd07e24 */ /* 0x000fe2000f8e00ff */
[----:B------:R-:W-:Y:S06]  /*10a0*/  @!P1 BRA `(.L_x_1082) ;  /* 0x00000000001c9947 */ /* 0x000fec0003800000 */
[----:B------:R-:W-:Y:S01]  /*10b0*/  ULDC.64 UR6, c[0x0][0xa20] ;  /* 0x0002880000067ab9 */ /* 0x000fe20000000a00 */
[----:B------:R-:W-:Y:S01]  /*10c0*/  ULDC.64 UR8, c[0x0][0x208] ;  /* 0x0000820000087ab9 */ /* 0x000fe20000000a00 */
[----:B------:R-:W-:-:S06]  /*10d0*/  UIMAD.WIDE UR4, UR5, 0x4, UR6 ;  /* 0x00000004050478a5 */ /* 0x000fcc000f8e0206 */
[----:B------:R-:W-:Y:S02]  /*10e0*/  IMAD.U32 R2, RZ, RZ, UR4 ;  /* 0x00000004ff027e24 */ /* 0x000fe4000f8e00ff */
[----:B------:R-:W-:-:S05]  /*10f0*/  IMAD.U32 R3, RZ, RZ, UR5 ;  /* 0x00000005ff037e24 */ /* 0x000fca000f8e00ff */
[----:B------:R0:W5:Y:S01]  /*1100*/  LDG.E R19, desc[UR8][R2.64] ;  /* 0x0000000802137981 */ /* 0x000162000c1e1900 */
[----:B------:R-:W-:Y:S05]  /*1110*/  BRA `(.L_x_1083) ;  /* 0x0000000000307947 */ /* 0x000fea0003800000 */
.L_x_1082:
        /* <DEDUP_REMOVED lines=9> */
[----:B------:R-:W2:Y:S04]  /*11b0*/  LDG.E R19, desc[UR8][R2.64] ;  /* 0x0000000802137981 */ /* 0x000ea8000c1e1900 */
[----:B------:R-:W2:Y:S02]  /*11c0*/  LDG.E R0, desc[UR8][R2.64+0x4] ;  /* 0x0000040802007981 */ /* 0x000ea4000c1e1900 */
[----:B--2---:R-:W-:-:S07]  /*11d0*/  IMAD.IADD R19, R0, 0x1, -R19 ;  /* 0x0000000100137824 */ /* 0x004fce00078e0a13 */
.L_x_1083:
[----:B------:R-:W1:Y:S01]  /*11e0*/  LDC.64 R8, c[0x0][0x9e0] ;  /* 0x00027800ff087b82 */ /* 0x000e620000000a00 */
[----:B-----5:R-:W-:Y:S01]  /*11f0*/  IMAD.IADD R19, R19, 0x1, -R6 ;  /* 0x0000000113137824 */ /* 0x020fe200078e0a06 */
[----:B------:R-:W-:-:S04]  /*1200*/  LEA R0, R201, 0x80, 0x7 ;  /* 0x00000080c9007811 */ /* 0x000fc800078e38ff */
[----:B0-----:R-:W-:Y:S02]  /*1210*/  IADD3 R3, R19, R0, -R22 ;  /* 0x0000000013037210 */ /* 0x001fe40007ffe816 */
[----:B-1----:R-:W-:-:S03]  /*1220*/  ISETP.GE.AND P1, PT, R9, 0x1, PT ;  /* 0x000000010900780c */ /* 0x002fc60003f26270 */
[----:B------:R-:W-:-:S10]  /*1230*/  IMAD.IADD R0, R3, 0x1, R8 ;  /* 0x0000000103007824 */ /* 0x000fd400078e0208 */
[----:B------:R-:W-:Y:S05]  /*1240*/  @!P1 BRA `(.L_x_1084) ;  /* 0x0000000000409947 */ /* 0x000fea0003800000 */
[C---:B------:R-:W-:Y:S02]  /*1250*/  ISETP.GT.AND P0, PT, R3.reuse, RZ, PT ;  /* 0x000000ff0300720c */ /* 0x040fe40003f04270 */
[----:B------:R-:W-:-:S11]  /*1260*/  IADD3 R2, R3, -0x1, RZ ;  /* 0xffffffff03027810 */ /* 0x000fd60007ffe0ff */
[----:B------:R-:W-:Y:S05]  /*1270*/  @P0 BRA `(.L_x_1085) ;  /* 0x00000000001c0947 */ /* 0x000fea0003800000 */
[----:B------:R-:W-:Y:S01]  /*1280*/  ISETP.NE.AND P0, PT, R9, 0x1, PT ;  /* 0x000000010900780c */ /* 0x000fe20003f05270 */
[----:B------:R-:W-:-:S12]  /*1290*/  IMAD.MOV R3, RZ, RZ, -R3 ;  /* 0x000000ffff037224 */ /* 0x000fd800078e0a03 */
[----:B------:R-:W0:Y:S02]  /*12a0*/  @P0 LDC.64 R4, c[0x0][0x9e8] ;  /* 0x00027a00ff040b82 */ /* 0x000e240000000a00 */
[----:B0-----:R-:W-:-:S05]  /*12b0*/  @P0 IMAD.HI.U32 R2, R3, R4, RZ ;  /* 0x0000000403020227 */ /* 0x001fca00078e00ff */
[----:B------:R-:W-:-:S04]  /*12c0*/  @P0 SHF.R.U32.HI R3, RZ, R5, R2 ;  /* 0x00000005ff030219 */ /* 0x000fc80000011602 */
[----:B------:R-:W-:Y:S01]  /*12d0*/  LOP3.LUT R2, RZ, R3, RZ, 0x33, !PT ;  /* 0x00000003ff027212 */ /* 0x000fe200078e33ff */
[----:B------:R-:W-:Y:S06]  /*12e0*/  BRA `(.L_x_1086) ;  /* 0x0000000000107947 */ /* 0x000fec0003800000 */
.L_x_1085:
[----:B------:R-:W-:-:S13]  /*12f0*/  ISETP.NE.AND P0, PT, R9, 0x1, PT ;  /* 0x000000010900780c */ /* 0x000fda0003f05270 */
[----:B------:R-:W0:Y:S02]  /*1300*/  @P0 LDC.64 R4, c[0x0][0x9e8] ;  /* 0x00027a00ff040b82 */ /* 0x000e240000000a00 */
[----:B0-----:R-:W-:-:S05]  /*1310*/  @P0 IMAD.HI.U32 R4, R2, R4, RZ ;  /* 0x0000000402040227 */ /* 0x001fca00078e00ff */
[----:B------:R-:W-:-:S07]  /*1320*/  @P0 SHF.R.U32.HI R2, RZ, R5, R4 ;  /* 0x00000005ff020219 */ /* 0x000fce0000011604 */
.L_x_1086:
[----:B------:R-:W-:-:S05]  /*1330*/  IMAD R3, R2, R9, R9 ;  /* 0x0000000902037224 */ /* 0x000fca00078e0209 */
[----:B------:R-:W-:-:S07]  /*1340*/  VIMNMX R0, R0, R3, PT ;  /* 0x0000000300007248 */ /* 0x000fce0003fe0100 */
.L_x_1084:
[----:B------:R-:W-:Y:S01]  /*1350*/  VIADD R2, R0, 0x3f ;  /* 0x0000003f00027836 */ /* 0x000fe20000000000 */
[----:B------:R-:W-:Y:S01]  /*1360*/  ULDC UR4, c[0x0][0x9dc] ;  /* 0x0002770000047ab9 */ /* 0x000fe20000000800 */
[----:B------:R-:W-:Y:S02]  /*1370*/  VIADD R0, R19, 0x3f ;  /* 0x0000003f13007836 */ /* 0x000fe40000000000 */
[----:B------:R-:W-:Y:S01]  /*1380*/  IMAD R4, R201, 0x80, -R22 ;  /* 0x00000080c9047824 */ /* 0x000fe200078e0a16 */
[----:B------:R-:W-:Y:S02]  /*1390*/  SHF.R.S32.HI R5, RZ, 0x1f, R2 ;  /* 0x0000001fff057819 */ /* 0x000fe40000011402 */
[----:B------:R-:W-:Y:S01]  /*13a0*/  SHF.R.S32.HI R3, RZ, 0x1f, R0 ;  /* 0x0000001fff037819 */ /* 0x000fe20000011400 */
[----:B------:R-:W-:Y:S01]  /*13b0*/  IMAD.IADD R4, R19, 0x1, R4 ;  /* 0x0000000113047824 */ /* 0x000fe200078e0204 */
[----:B------:R-:W-:Y:S02]  /*13c0*/  LEA.HI R5, R5, R2, RZ, 0x6 ;  /* 0x0000000205057211 */ /* 0x000fe400078f30ff */
[----:B------:R-:W-:Y:S01]  /*13d0*/  LEA.HI R3, R3, R0, RZ, 0x6 ;  /* 0x0000000003037211 */ /* 0x000fe200078f30ff */
[----:B------:R-:W-:Y:S01]  /*13e0*/  VIADD R6, R4, -UR4 ;  /* 0x8000000404067c36 */ /* 0x000fe20008000000 */
[----:B------:R-:W-:-:S02]  /*13f0*/  SHF.R.S32.HI R56, RZ, 0x6, R5 ;  /* 0x00000006ff387819 */ /* 0x000fc40000011405 */
[----:B------:R-:W-:Y:S02]  /*1400*/  SHF.R.S32.HI R3, RZ, 0x6, R3 ;  /* 0x00000006ff037819 */ /* 0x000fe40000011403 */
[----:B------:R-:W-:Y:S02]  /*1410*/  R2UR UR4, R6 ;  /* 0x00000000060472ca */ /* 0x000fe400000e0000 */
[----:B------:R-:W-:Y:S01]  /*1420*/  VIMNMX R56, R3, R56, PT ;  /* 0x0000003803387248 */ /* 0x000fe20003fe0100 */
[----:B------:R-:W-:-:S12]  /*1430*/  @!P1 BRA `(.L_x_1087) ;  /* 0x0000000000449947 */ /* 0x000fd80003800000 */
[----:B------:R-:W-:-:S13]  /*1440*/  ISETP.GT.AND P0, PT, R4, -0x1, PT ;  /* 0xffffffff0400780c */ /* 0x000fda0003f04270 */
[----:B------:R-:W-:Y:S05]  /*1450*/  @P0 BRA `(.L_x_1088) ;  /* 0x00000000001c0947 */ /* 0x000fea0003800000 */
[----:B------:R-:W-:Y:S02]  /*1460*/  ISETP.NE.AND P0, PT, R9, 0x1, PT ;  /* 0x000000010900780c */ /* 0x000fe40003f05270 */
[----:B------:R-:W-:-:S11]  /*1470*/  LOP3.LUT R3, RZ, R4, RZ, 0x33, !PT ;  /* 0x00000004ff037212 */ /* 0x000fd600078e33ff */
[----:B------:R-:W0:Y:S02]  /*1480*/  @P0 LDC.64 R6, c[0x0][0x9e8] ;  /* 0x00027a00ff060b82 */ /* 0x000e240000000a00 */
[----:B0-----:R-:W-:-:S05]  /*1490*/  @P0 IMAD.HI.U32 R0, R3, R6, RZ ;  /* 0x0000000603000227 */ /* 0x001fca00078e00ff */
[----:B------:R-:W-:-:S04]  /*14a0*/  @P0 SHF.R.U32.HI R3, RZ, R7, R0 ;  /* 0x00000007ff030219 */ /* 0x000fc80000011600 */
[----:B------:R-:W-:Y:S01]  /*14b0*/  LOP3.LUT R4, RZ, R3, RZ, 0x33, !PT ;  /* 0x00000003ff047212 */ /* 0x000fe200078e33ff */
[----:B------:R-:W-:Y:S06]  /*14c0*/  BRA `(.L_x_1089) ;  /* 0x0000000000107947 */ /* 0x000fec0003800000 */
.L_x_1088:
[----:B------:R-:W-:-:S13]  /*14d0*/  ISETP.NE.AND P0, PT, R9, 0x1, PT ;  /* 0x000000010900780c */ /* 0x000fda0003f05270 */
[----:B------:R-:W0:Y:S02]  /*14e0*/  @P0 LDC.64 R2, c[0x0][0x9e8] ;  /* 0x00027a00ff020b82 */ /* 0x000e240000000a00 */
[----:B0-----:R-:W-:-:S05]  /*14f0*/  @P0 IMAD.HI.U32 R0, R4, R2, RZ ;  /* 0x0000000204000227 */ /* 0x001fca00078e00ff */
[----:B------:R-:W-:-:S07]  /*1500*/  @P0 SHF.R.U32.HI R4, RZ, R3, R0 ;  /* 0x00000003ff040219 */ /* 0x000fce0000011600 */
.L_x_1089:
[----:B------:R-:W-:-:S05]  /*1510*/  IMAD R4, R4, R9, RZ ;  /* 0x0000000904047224 */ /* 0x000fca00078e02ff */
[----:B------:R-:W-:-:S13]  /*1520*/  R2UR UR5, R4 ;  /* 0x00000000040572ca */ /* 0x000fda00000e0000 */
[----:B------:R-:W-:-:S04]  /*1530*/  UISETP.LT.AND UP0, UPT, UR4, UR5, UPT ;  /* 0x000000050400728c */ /* 0x000fc8000bf01270 */
[----:B------:R-:W-:-:S12]  /*1540*/  USEL UR4, UR4, UR5, !UP0 ;  /* 0x0000000504047287 */ /* 0x000fd8000c000000 */
.L_x_1087:
[----:B------:R-:W-:Y:S01]  /*1550*/  USHF.R.S32.HI UR5, URZ, 0x1f, UR4 ;  /* 0x0000001f3f057899 */ /* 0x000fe20008011404 */
[----:B------:R-:W-:Y:S02]  /*1560*/  PLOP3.LUT P0, PT, PT, PT, PT, 0x80, 0x0 ;  /* 0x000000000000781c */ /* 0x000fe40003f0f070 */
[----:B------:R-:W-:Y:S01]  /*1570*/  CS2R R2, SRZ ;  /* 0x0000000000027805 */ /* 0x000fe2000001ff00 */
[----:B------:R-:W-:Y:S01]  /*1580*/  IMAD.MOV.U32 R0, RZ, RZ, RZ ;  /* 0x000000ffff007224 */ /* 0x000fe200078e00ff */
        /* <DEDUP_REMOVED lines=34> */
[----:B------:R-:W-:Y:S02]  /*17b0*/  MOV R94, RZ ;  /* 0x000000ff005e7202 */ /* 0x000fe40000000f00 */
        /* <DEDUP_REMOVED lines=26> */
[----:B------:R-:W-:Y:S01]  /*1960*/  IMAD.MOV.U32 R169, RZ, RZ, RZ ;  /* 0x000000ffffa97224 */ /* 0x000fe200078e00ff */
[----:B------:R-:W-:Y:S02]  /*1970*/  CS2R R154, SRZ ;  /* 0x00000000009a7805 */ /* 0x000fe4000001ff00 */
[----:B------:R-:W-:-:S02]  /*1980*/  CS2R R8, SRZ ;  /* 0x0000000000087805 */ /* 0x000fc4000001ff00 */
[----:B------:R-:W-:Y:S01]  /*1990*/  CS2R R36, SRZ ;  /* 0x0000000000247805 */ /* 0x000fe2000001ff00 */
[----:B------:R-:W-:Y:S01]  /*19a0*/  IMAD.MOV.U32 R171, RZ, RZ, RZ ;  /* 0x000000ffffab7224 */ /* 0x000fe200078e00ff */
[----:B------:R-:W-:Y:S01]  /*19b0*/  CS2R R32, SRZ ;  /* 0x0000000000207805 */ /* 0x000fe2000001ff00 */
[----:B------:R-:W-:Y:S01]  /*19c0*/  IMAD.MOV.U32 R173, RZ, RZ, RZ ;  /* 0x000000ffffad7224 */ /* 0x000fe200078e00ff */
[----:B------:R-:W-:Y:S01]  /*19d0*/  CS2R R4, SRZ ;  /* 0x0000000000047805 */ /* 0x000fe2000001ff00 */
[----:B------:R-:W-:Y:S02]  /*19e0*/  IMAD.MOV.U32 R30, RZ, RZ, RZ ;  /* 0x000000ffff1e7224 */ /* 0x000fe400078e00ff */
[----:B------:R-:W-:Y:S02]  /*19f0*/  IMAD.MOV.U32 R6, RZ, RZ, RZ ;  /* 0x000000ffff067224 */ /* 0x000fe400078e00ff */
[----:B------:R-:W-:Y:S02]  /*1a00*/  IMAD.MOV.U32 R175, RZ, RZ, RZ ;  /* 0x000000ffffaf7224 */ /* 0x000fe400078e00ff */
[----:B------:R-:W-:Y:S01]  /*1a10*/  IMAD.MOV.U32 R26, RZ, RZ, RZ ;  /* 0x000000ffff1a7224 */ /* 0x000fe200078e00ff */
[----:B------:R-:W-:Y:S06]  /*1a20*/  @!P1 BRA `(.L_x_1090) ;  /* 0x000000b800dc9947 */ /* 0x000fec0003800000 */
        /* <DEDUP_REMOVED lines=31> */
.L_x_1091:
[----:B------:R-:W-:Y:S02]  /*1c20*/  R2UR UR6, R209 ;  /* 0x00000000d10672ca */ /* 0x000fe400000e0000 */
[----:B------:R-:W-:-:S11]  /*1c30*/  R2UR UR5, R214 ;  /* 0x00000000d60572ca */ /* 0x000fd600000e0000 */
[----:B------:R-:W-:Y:S02]  /*1c40*/  ULEA.HI UR4, UR6, UR6, URZ, 0x1 ;  /* 0x0000000606047291 */ /* 0x000fe4000f8f083f */
[----:B------:R-:W-:Y:S02]  /*1c50*/  MOV R2, UR5 ;  /* 0x0000000500027c02 */ /* 0x000fe40008000f00 */
[----:B------:R-:W-:Y:S02]  /*1c60*/  ULOP3.LUT UR4, UR4, 0xfffffffe, URZ, 0xc0, !UPT ;  /* 0xfffffffe04047892 */ /* 0x000fe4000f8ec03f */
[----:B------:R-:W-:Y:S02]  /*1c70*/  ISETP.NE.AND P0, PT, R2, 0x3, PT ;  /* 0x000000030200780c */ /* 0x000fe40003f05270 */
[----:B------:R-:W-:-:S06]  /*1c80*/  UIADD3 UR4, UR6, -UR4, URZ ;  /* 0x8000000406047290 */ /* 0x000fcc000fffe03f */
[----:B------:R-:W-:-:S05]  /*1c90*/  IMAD.U32 R0, RZ, RZ, UR4 ;  /* 0x00000004ff007e24 */ /* 0x000fca000f8e00ff */
[----:B------:R-:W-:-:S04]  /*1ca0*/  SHF.L.U32 R0, R0, 0x1f, RZ ;  /* 0x0000001f00007819 */ /* 0x000fc800000006ff */
[----:B------:R-:W0:Y:S02]  /*1cb0*/  SYNCS.PHASECHK.TRANS64.TRYWAIT P1, [UR39+0x30800], R0 ;  /* 0x03080000ff0075a7 */ /* 0x000e240008020167 */
[----:B0-----:R-:W-:Y:S05]  /*1cc0*/  @!P1 BRA `(.L_x_1092) ;  /* 0x0000013c00e09947 */ /* 0x001fea0003800000 */
.L_x_1277:
[----:B------:R-:W-:Y:S05]  /*1cd0*/  @!P0 BRA `(.L_x_1093) ;  /* 0x0000000000048947 */ /* 0x000fea0003800000 */
[----:B------:R-:W-:Y:S01]  /*1ce0*/  BPT.TRAP 0x1 ;  /* 0x000000040000795c */ /* 0x000fe20000300000 */
.L_x_1093:
[----:B------:R-:W-:Y:S02]  /*1cf0*/  IMAD.U32 R5, RZ, RZ, UR37 ;  /* 0x00000025ff057e24 */ /* 0x000fe4000f8e00ff */
[----:B0-----:R-:W-:-:S03]  /*1d00*/  IMAD.U32 R0, RZ, RZ, UR36 ;  /* 0x00000024ff007e24 */ /* 0x001fc6000f8e00ff */
[----:B------:R-:W-:Y:S02]  /*1d10*/  LEA R5, R5, UR39, 0x3 ;  /* 0x0000002705057c11 */ /* 0x000fe4000f8e18ff */
[----:B------:R-:W-:-:S04]  /*1d20*/  SHF.L.U32 R0, R0, 0x1f, RZ ;  /* 0x0000001f00007819 */ /* 0x000fc800000006ff */
[----:B------:R0:W1:Y:S01]  /*1d30*/  SYNCS.PHASECHK.TRANS64.TRYWAIT P2, [R5+URZ+0x30830], R0 ;  /* 0x03083000050075a7 */ /* 0x000062000804017f */
[----:B------:R-:W-:Y:S05]  /*1d40*/  @!P0 BRA `(.L_x_1094) ;  /* 0x0000000000048947 */ /* 0x000fea0003800000 */
[----:B------:R-:W-:Y:S01]  /*1d50*/  BPT.TRAP 0x1 ;  /* 0x000000040000795c */ /* 0x000fe20000300000 */
.L_x_1094:
[----:B------:R-:W2:Y:S02]  /*1d60*/  S2R R2, SR_TID.X ;  /* 0x0000000000027919 */ /* 0x000ea40000002100 */
[----:B--2---:R-:W-:Y:S01]  /*1d70*/  LOP3.LUT P1, RZ, R2, 0x7f, RZ, 0xc0, !PT ;  /* 0x0000007f02ff7812 */ /* 0x004fe2000782c0ff */
[----:B-1----:R-:W-:-:S12]  /*1d80*/  @P2 BRA `(.L_x_1095) ;  /* 0x0000000000082947 */ /* 0x002fd80003800000 */
[----:B------:R-:W1:Y:S02]  /*1d90*/  SYNCS.PHASECHK.TRANS64.TRYWAIT P2, [R5+URZ+0x30830], R0 ;  /* 0x03083000050075a7 */ /* 0x000e64000804017f */
[----:B-1----:R-:W-:Y:S05]  /*1da0*/  @!P2 BRA `(.L_x_1096) ;  /* 0x0000013c00c0a947 */ /* 0x002fea0003800000 */
.L_x_1095:
[----:B------:R-:W-:Y:S05]  /*1db0*/  WARPSYNC.ALL ;  /* 0x0000000000007948 */ /* 0x000fea0003800000 */
[----:B------:R-:W-:Y:S01]  /*1dc0*/  UIADD3 UR4, UR39, 0x20400, URZ ;  /* 0x0002040027047890 */ /* 0x000fe2000fffe03f */
[----:B------:R-:W-:Y:S01]  /*1dd0*/  WARPGROUP.ARRIVE ;  /* 0x00000000000079c5 */ /* 0x000fe20000000000 */
[----:B------:R-:W-:Y:S01]  /*1de0*/  UMOV UR9, 0x40000040 ;  /* 0x4000004000097882 */ /* 0x000fe20000000000 */
[----:B------:R-:W-:Y:S01]  /*1df0*/  UMOV UR11, 0x40000040 ;  /* 0x40000040000b7882 */ /* 0x000fe20000000000 */
[----:B------:R-:W-:Y:S01]  /*1e00*/  USHF.R.U32.HI UR4, URZ, 0x4, UR4 ;  /* 0x000000043f047899 */ /* 0x000fe20008011604 */
[----:B------:R-:W-:Y:S01]  /*1e10*/  IMAD.U32 R15, RZ, RZ, UR9 ;  /* 0x00000009ff0f7e24 */ /* 0x000fe2000f8e00ff */
[----:B------:R-:W-:Y:S01]  /*1e20*/  UMOV UR57, 0x40000040 ;  /* 0x4000004000397882 */ /* 0x000fe20000000000 */
[----:B------:R-:W-:Y:S01]  /*1e30*/  UMOV UR59, 0x40000040 ;  /* 0x40000040003b7882 */ /* 0x000fe20000000000 */
[----:B------:R-:W-:Y:S01]  /*1e40*/  ULOP3.LUT UR4, UR4, 0x3fff, URZ, 0xc0, !UPT ;  /* 0x00003fff04047892 */ /* 0x000fe2000f8ec03f */
[----:B------:R-:W-:Y:S01]  /*1e50*/  IMAD.MOV.U32 R3, RZ, RZ, -0x40 ;  /* 0xffffffc0ff037424 */ /* 0x000fe200078e00ff */
[----:B------:R-:W-:Y:S01]  /*1e60*/  UMOV UR53, 0x40000040 ;  /* 0x4000004000357882 */ /* 0x000fe20000000000 */
[----:B------:R-:W-:Y:S01]  /*1e70*/  UMOV UR55, 0x40000040 ;  /* 0x4000004000377882 */ /* 0x000fe20000000000 */
[----:B------:R-:W-:Y:S01]  /*1e80*/  ULOP3.LUT UR60, UR4, 0x10000, URZ, 0xfc, !UPT ;  /* 0x00010000043c7892 */ /* 0x000fe2000f8efc3f */
[----:B01----:R-:W-:Y:S01]  /*1e90*/  @!P1 VIADD R0, R5, 0x30840 ;  /* 0x0003084005009836 */ /* 0x003fe20000000000 */
[----:B------:R-:W-:-:S02]  /*1ea0*/  ULOP3.LUT UR4, UR38, 0x10000, URZ, 0xfc, !UPT ;  /* 0x0001000026047892 */ /* 0x000fc4000f8efc3f */
[----:B------:R-:W-:Y:S02]  /*1eb0*/  ULEA UR5, UR37, UR60, 0xb ;  /* 0x0000003c25057291 */ /* 0x000fe4000f8e583f */
[----:B------:R-:W-:Y:S01]  /*1ec0*/  UIADD3 UR6, UR4, 0x2, URZ ;  /* 0x0000000204067890 */ /* 0x000fe2000fffe03f */
[----:B------:R-:W-:Y:S01]  /*1ed0*/  @!P1 PRMT R0, RZ, 0x654, R0 ;  /* 0x00000654ff009816 */ /* 0x000fe20000000000 */
[----:B------:R-:W-:Y:S01]  /*1ee0*/  UIADD3 UR7, UR5, 0x2, URZ ;  /* 0x0000000205077890 */ /* 0x000fe2000fffe03f */
[----:B------:R-:W-:Y:S02]  /*1ef0*/  UMOV UR8, UR4 ;  /* 0x0000000400087c82 */ /* 0x000fe40008000000 */
[----:B------:R-:W-:Y:S01]  /*1f00*/  UMOV UR10, UR5 ;  /* 0x00000005000a7c82 */ /* 0x000fe20008000000 */
[----:B------:R-:W-:Y:S01]  /*1f10*/  IMAD.U32 R14, RZ, RZ, UR8 ;  /* 0x00000008ff0e7e24 */ /* 0x000fe2000f8e00ff */
        /* <DEDUP_REMOVED lines=9> */
[----:B------:R-:W-:-:S02]  /*1fb0*/  UIADD3 UR56, UR4, 0x402, URZ ;  /* 0x0000040204387890 */ /* 0x000fc4000fffe03f */
[----:B------:R-:W-:Y:S02]  /*1fc0*/  UIADD3 UR58, UR5, 0x202, URZ ;  /* 0x00000202053a7890 */ /* 0x000fe4000fffe03f */
[----:B------:R-:W-:Y:S02]  /*1fd0*/  UIADD3 UR52, UR4, 0x404, URZ ;  /* 0x0000040404347890 */ /* 0x000fe4000fffe03f */
[----:B------:R-:W-:Y:S02]  /*1fe0*/  UIADD3 UR54, UR5, 0x204, URZ ;  /* 0x0000020405367890 */ /* 0x000fe4000fffe03f */
        /* <DEDUP_REMOVED lines=61> */
[----:B------:R-:W-:Y:S02]  /*23c0*/  IMAD.U32 R6, RZ, RZ, UR8 ;  /* 0x00000008ff067e24 */ /* 0x000fe4000f8e00ff */
        /* <DEDUP_REMOVED lines=43> */
[----:B------:R-:W-:Y:S01]  /*2680*/  HGMMA.64x64x16.F32 R24, gdesc[UR48], R24, gsb0 ;  /* 0x00e00000301879f0 */ /* 0x000fe20008000818 */
[----:B------:R-:W-:Y:S02]  /*2690*/  ULDC.64 UR50, c[0x0][0x9d8] ;  /* 0x0002760000327ab9 */ /* 0x000fe40000000a00 */
[----:B------:R-:W-:Y:S01]  /*26a0*/  ULOP3.LUT UR51, URZ, UR51, URZ, 0x33, !UPT ;  /* 0x000000333f337292 */ /* 0x000fe2000f8e333f */
[----:B------:R-:W-:Y:S02]  /*26b0*/  WARPGROUP.DEPBAR.LE gsb0, 0x0 ;  /* 0x00008000000079c5 */ /* 0x000fe40000010000 */
[----:B------:R-:W-:Y:S01]  /*26c0*/  FMUL.FTZ R26, R26, UR50 ;  /* 0x000000321a1a7c20 */ /* 0x000fe20008410000 */
[----:B------:R-:W-:Y:S01]  /*26d0*/  FMUL.FTZ R38, R38, UR50 ;  /* 0x0000003226267c20 */ /* 0x000fe20008410000 */
[----:B------:R-:W-:Y:S01]  /*26e0*/  FMUL.FTZ R24, R24, UR50 ;  /* 0x0000003218187c20 */ /* 0x000fe20008410000 */
[----:B------:R-:W-:Y:S01]  /*26f0*/  FMUL.FTZ R25, R25, UR50 ;  /* 0x0000003219197c20 */ /* 0x000fe20008410000 */
[----:B------:R-:W0:Y:S01]  /*2700*/  MUFU.TANH R16, R26 ;  /* 0x0000001a00107308 */ /* 0x000e220000002400 */
[----:B------:R-:W-:Y:S01]  /*2710*/  FMUL.FTZ R28, R28, UR50 ;  /* 0x000000321c1c7c20 */ /* 0x000fe20008410000 */
[----:B------:R-:W-:Y:S01]  /*2720*/  FMUL.FTZ R29, R29, UR50 ;  /* 0x000000321d1d7c20 */ /* 0x000fe20008410000 */
[----:B------:R-:W-:Y:S01]  /*2730*/  FMUL.FTZ R32, R32, UR50 ;  /* 0x0000003220207c20 */ /* 0x000fe20008410000 */
[----:B------:R-:W-:Y:S01]  /*2740*/  FMUL.FTZ R33, R33, UR50 ;  /* 0x0000003221217c20 */ /* 0x000fe20008410000 */
[----:B------:R-:W-:Y:S01]  /*2750*/  FMUL.FTZ R34, R34, UR50 ;  /* 0x0000003222227c20 */ /* 0x000fe20008410000 */
[----:B------:R-:W-:Y:S01]  /*2760*/  FMUL.FTZ R35, R35, UR50 ;  /* 0x0000003223237c20 */ /* 0x000fe20008410000 */
[----:B------:R-:W-:Y:S01]  /*2770*/  FMUL.FTZ R36, R36, UR50 ;  /* 0x0000003224247c20 */ /* 0x000fe20008410000 */
[----:B------:R1:W2:Y:S01]  /*2780*/  MUFU.TANH R26, R38 ;  /* 0x00000026001a7308 */ /* 0x0002a20000002400 */
        /* <DEDUP_REMOVED lines=8> */
[----:B-1----:R-:W-:-:S02]  /*2810*/  IMAD R38, R56, R3, 0x40 ;  /* 0x0000004038267424 */ /* 0x002fc400078e0203 */
[----:B------:R-:W-:Y:S01]  /*2820*/  FMUL.FTZ R48, R48, UR50 ;  /* 0x0000003230307c20 */ /* 0x000fe20008410000 */
[----:B------:R-:W-:Y:S01]  /*2830*/  FMUL.FTZ R49, R49, UR50 ;  /* 0x0000003231317c20 */ /* 0x000fe20008410000 */
[----:B------:R-:W-:Y:S01]  /*2840*/  FMUL.FTZ R50, R50, UR50 ;  /* 0x0000003232327c20 */ /* 0x000fe20008410000 */
[----:B------:R-:W-:Y:S02]  /*2850*/  IMAD.IADD R5, R19, 0x1, R38 ;  /* 0x0000000113057824 */ /* 0x000fe400078e0226 */
[----:B------:R-:W-:Y:S01]  /*2860*/  FMUL.FTZ R51, R51, UR50 ;  /* 0x0000003233337c20 */ /* 0x000fe20008410000 */
[----:B------:R-:W-:Y:S01]  /*2870*/  FMUL.FTZ R52, R52, UR50 ;  /* 0x0000003234347c20 */ /* 0x000fe20008410000 */
[----:B------:R-:W-:Y:S01]  /*2880*/  FMUL.FTZ R53, R53, UR50 ;  /* 0x0000003235357c20 */ /* 0x000fe20008410000 */
[----:B------:R-:W-:Y:S01]  /*2890*/  FMUL.FTZ R54, R54, UR50 ;  /* 0x0000003236367c20 */ /* 0x000fe20008410000 */
[----:B------:R-:W-:Y:S01]  /*28a0*/  FMUL.FTZ R55, R55, UR50 ;  /* 0x0000003237377c20 */ /* 0x000fe20008410000 */
[----:B------:R-:W-:Y:S01]  /*28b0*/  IADD3 R3, -R22, 0x1, R5 ;  /* 0x0000000116037810 */ /* 0x000fe20007ffe105 */
[----:B------:R-:W1:Y:S01]  /*28c0*/  MUFU.TANH R24, R24 ;  /* 0x0000001800187308 */ /* 0x000e620000002400 */
[----:B------:R-:W-:Y:S01]  /*28d0*/  FMUL.FTZ R27, R27, UR50 ;  /* 0x000000321b1b7c20 */ /* 0x000fe20008410000 */
[----:B------:R-:W-:Y:S01]  /*28e0*/  FMUL.FTZ R30, R30, UR50 ;  /* 0x000000321e1e7c20 */ /* 0x000fe20008410000 */
[----:B------:R3:W-:Y:S01]  /*28f0*/  @!P1 SYNCS.ARRIVE.TRANS64.RED.A1T0 RZ, [R0+URZ], RZ ;  /* 0x000000ff00ff99a7 */ /* 0x0007e2000810043f */
[----:B------:R-:W-:Y:S01]  /*2900*/  FMUL.FTZ R39, R39, UR50 ;  /* 0x0000003227277c20 */ /* 0x000fe20008410000 */
[----:B------:R-:W-:Y:S01]  /*2910*/  FMUL.FTZ R46, R46, UR50 ;  /* 0x000000322e2e7c20 */ /* 0x000fe20008410000 */
[----:B------:R-:W-:-:S02]  /*2920*/  FMUL.FTZ R31, R31, UR50 ;  /* 0x000000321f1f7c20 */ /* 0x000fc40008410000 */
[----:B------:R-:W4:Y:S01]  /*2930*/  MUFU.TANH R25, R25 ;  /* 0x0000001900197308 */ /* 0x000f220000002400 */
[----:B---3--:R-:W-:Y:S02]  /*2940*/  IMAD R0, R18, -0x2, R3 ;  /* 0xfffffffe12007824 */ /* 0x008fe400078e0203 */
[----:B------:R-:W-:-:S05]  /*2950*/  IMAD R3, R201, 0x80, R211 ;  /* 0x00000080c9037824 */ /* 0x000fca00078e02d3 */
[----:B------:R-:W3:Y:S01]  /*2960*/  MUFU.TANH R28, R28 ;  /* 0x0000001c001c7308 */ /* 0x000ee20000002400 */
[----:B------:R-:W-:-:S05]  /*2970*/  IADD3 R58, R0, UR51, RZ ;  /* 0x00000033003a7c10 */ /* 0x000fca000fffe0ff */
[----:B------:R-:W-:Y:S02]  /*2980*/  IMAD.IADD R2, R58, 0x1, R3 ;  /* 0x000000013a027824 */ /* 0x000fe400078e0203 */
[----:B------:R-:W0:Y:S08]  /*2990*/  MUFU.TANH R29, R29 ;  /* 0x0000001d001d7308 */ /* 0x000e300000002400 */
        /* <DEDUP_REMOVED lines=23> */
[----:B------:R5:W0:Y:S08]  /*2b10*/  MUFU.TANH R27, R39 ;  /* 0x00000027001b7308 */ /* 0x000a300000002400 */
[----:B------:R2:W0:Y:S01]  /*2b20*/  MUFU.TANH R30, R46 ;  /* 0x0000002e001e7308 */ /* 0x0004220000002400 */
[----:B-----5:R-:W-:-:S07]  /*2b30*/  IMAD R39, R18, -0x2, R5 ;  /* 0xfffffffe12277824 */ /* 0x020fce00078e0205 */
[----:B------:R5:W0:Y:S01]  /*2b40*/  MUFU.TANH R21, R31 ;  /* 0x0000001f00157308 */ /* 0x000a220000002400 */
[----:B--2---:R-:W-:-:S05]  /*2b50*/  VIADD R46, R0, UR4 ;  /* 0x00000004002e7c36 */ /* 0x004fca0008000000 */
[----:B------:R-:W-:Y:S02]  /*2b60*/  VIADDMNMX R0, R3, R46, R39, PT ;  /* 0x0000002e03007246 */ /* 0x000fe40003800127 */
[----:B-----5:R-:W-:Y:S01]  /*2b70*/  LEA R31, R56, 0xffffffc0, 0x6 ;  /* 0xffffffc0381f7811 */ /* 0x020fe200078e30ff */
[----:B-1-34-:R-:W-:Y:S06]  /*2b80*/  @P2 BRA `(.L_x_1097) ;  /* 0x0000000000582947 */ /* 0x01afec0003800000 */
[----:B------:R-:W-:Y:S01]  /*2b90*/  IADD3 R4, -R22, R19, R3 ;  /* 0x0000001316047210 */ /* 0x000fe20007ffe103 */
[----:B------:R-:W-:Y:S03]  /*2ba0*/  BSSY B0, `(.L_x_1098) ;  /* 0x0000010000007945 */ /* 0x000fe60003800000 */
        /* <DEDUP_REMOVED lines=10> */
.L_x_1099:
[----:B------:R-:W-:-:S06]  /*2c50*/  UISETP.NE.AND UP1, UPT, UR5, 0x1, UPT ;  /* 0x000000010500788c */ /* 0x000fcc000bf25270 */
[----:B------:R-:W-:-:S05]  /*2c60*/  PLOP3.LUT P2, PT, PT, PT, UP1, 0x80, 0x0 ;  /* 0x000000000000781c */ /* 0x000fca0003f4f018 */
[----:B------:R-:W-:-:S08]  /*2c70*/  @UP1 ULDC.64 UR6, c[0x0][0x9e8] ;  /* 0x00027a0000061ab9 */ /* 0x000fd00000000a00 */
[----:B------:R-:W-:-:S05]  /*2c80*/  @P2 IMAD.HI.U32 R5, R4, UR6, RZ ;  /* 0x0000000604052c27 */ /* 0x000fca000f8e00ff */
[----:B------:R-:W-:-:S07]  /*2c90*/  @P2 SHF.R.U32.HI R4, RZ, UR7, R5 ;  /* 0x00000007ff042c19 */ /* 0x000fce0008011605 */
.L_x_1100:
[----:B------:R-:W-:Y:S05]  /*2ca0*/  BSYNC B0 ;  /* 0x0000000000007941 */ /* 0x000fea0003800000 */
.L_x_1098:
[----:B------:R-:W-:-:S04]  /*2cb0*/  IMAD R5, R4, UR5, -R31 ;  /* 0x0000000504057c24 */ /* 0x000fc8000f8e0a1f */
[----:B------:R-:W-:-:S05]  /*2cc0*/  IMAD R5, R18, -0x2, R5 ;  /* 0xfffffffe12057824 */ /* 0x000fca00078e0205 */
[----:B------:R-:W-:Y:S02]  /*2cd0*/  VIMNMX R2, R2, R5, !PT ;  /* 0x0000000502027248 */ /* 0x000fe40007fe0100 */
[----:B------:R-:W-:-:S07]  /*2ce0*/  VIADDMNMX R0, R5, UR5, R0, PT ;  /* 0x0000000505007c46 */ /* 0x000fce000b800100 */
.L_x_1097:
[C---:B------:R-:W-:Y:S02]  /*2cf0*/  ISETP.GE.AND P2, PT, R38.reuse, 0x2, PT ;  /* 0x000000022600780c */ /* 0x040fe40003f46270 */
[----:B------:R-:W-:Y:S02]  /*2d00*/  ISETP.GE.AND P6, PT, R38, 0xa, PT ;  /* 0x0000000a2600780c */ /* 0x000fe40003fc6270 */
[----:B------:R-:W-:Y:S02]  /*2d10*/  ISETP.GT.AND P4, PT, R2, 0x1, !P2 ;  /* 0x000000010200780c */ /* 0x000fe40005784270 */
[----:B------:R-:W-:Y:S02]  /*2d20*/  ISETP.GE.AND P3, PT, R38, 0x9, PT ;  /* 0x000000092600780c */ /* 0x000fe40003f66270 */
[----:B------:R-:W-:Y:S02]  /*2d30*/  ISETP.LT.OR P4, PT, R0, 0x2, P4 ;  /* 0x000000020000780c */ /* 0x000fe40002781670 */
[----:B------:R-:W-:-:S02]  /*2d40*/  ISETP.GT.AND P5, PT, R2, 0x8, !P3 ;  /* 0x000000080200780c */ /* 0x000fc40005fa4270 */
[----:B------:R-:W-:Y:S02]  /*2d50*/  FSEL R57, R25, -INF , !P4 ;  /* 0xff80000019397808 */ /* 0x000fe40006000000 */
[----:B------:R-:W-:Y:S02]  /*2d60*/  ISETP.GT.AND P4, PT, R2, 0x9, !P6 ;  /* 0x000000090200780c */ /* 0x000fe40007784270 */
[----:B------:R-:W-:Y:S02]  /*2d70*/  P2R R25, PR, RZ, 0x40 ;  /* 0x00000040ff197803 */ /* 0x000fe40000000000 */
[----:B------:R-:W-:Y:S02]  /*2d80*/  ISETP.LT.OR P4, PT, R0, 0xa, P4 ;  /* 0x0000000a0000780c */ /* 0x000fe40002781670 */
[----:B------:R-:W-:Y:S02]  /*2d90*/  ISETP.GE.AND P6, PT, R38, 0x11, PT ;  /* 0x000000112600780c */ /* 0x000fe40003fc6270 */
[----:B0-----:R-:W-:-:S02]  /*2da0*/  FSEL R61, R29, -INF , !P4 ;  /* 0xff8000001d3d7808 */ /* 0x001fc40006000000 */
[----:B------:R-:W-:Y:S02]  /*2db0*/  ISETP.LT.OR P5, PT, R0, 0x9, P5 ;  /* 0x000000090000780c */ /* 0x000fe40002fa1670 */
[----:B------:R-:W-:Y:S02]  /*2dc0*/  ISETP.GT.AND P4, PT, R2, 0x10, !P6 ;  /* 0x000000100200780c */ /* 0x000fe40007784270 */
[----:B------:R-:W-:Y:S02]  /*2dd0*/  FSEL R59, R28, -INF , !P5 ;  /* 0xff8000001c3b7808 */ /* 0x000fe40006800000 */
        /* <DEDUP_REMOVED lines=56> */
[----:B------:R-:W-:-:S04]  /*3160*/  ISETP.GE.AND P6, PT, R38, 0x3a, PT ;  /* 0x0000003a2600780c */ /* 0x000fc80003fc6270 */
[----:B------:R-:W-:Y:S02]  /*3170*/  P2R R38, PR, RZ, 0x40 ;  /* 0x00000040ff267803 */ /* 0x000fe40000000000 */
[----:B------:R-:W-:Y:S02]  /*3180*/  ISETP.GT.AND P6, PT, R2, 0x39, !P6 ;  /* 0x000000390200780c */ /* 0x000fe400077c4270 */
[----:B------:R-:W-:Y:S02]  /*3190*/  IADD3 R2, R58, 0x8, R3 ;  /* 0x000000083a027810 */ /* 0x000fe40007ffe003 */
[----:B------:R-:W-:Y:S01]  /*31a0*/  ISETP.LT.OR P6, PT, R0, 0x3a, P6 ;  /* 0x0000003a0000780c */ /* 0x000fe200037c1670 */
[----:B------:R-:W-:-:S03]  /*31b0*/  VIADD R0, R3, 0x8 ;  /* 0x0000000803007836 */ /* 0x000fc60000000000 */
[----:B------:R-:W-:Y:S02]  /*31c0*/  FSEL R53, R53, -INF , !P6 ;  /* 0xff80000035357808 */ /* 0x000fe40007000000 */
[----:B------:R-:W-:Y:S02]  /*31d0*/  PLOP3.LUT P6, PT, PT, PT, UP0, 0x40, 0x0 ;  /* 0x000000000000781c */ /* 0x000fe40003fce808 */
[----:B------:R-:W-:-:S11]  /*31e0*/  VIADDMNMX R0, R0, R46, R39, PT ;  /* 0x0000002e00007246 */ /* 0x000fd60003800127 */
[----:B------:R-:W-:Y:S05]  /*31f0*/  @P6 BRA `(.L_x_1101) ;  /* 0x0000000000646947 */ /* 0x000fea0003800000 */
[----:B------:R-:W-:Y:S01]  /*3200*/  IADD3 R5, R19, 0x8, R3 ;  /* 0x0000000813057810 */ /* 0x000fe20007ffe003 */
[----:B------:R-:W-:Y:S04]  /*3210*/  BSSY B0, `(.L_x_1102) ;  /* 0x0000013000007945 */ /* 0x000fe80003800000 */
        /* <DEDUP_REMOVED lines=12> */
.L_x_1103:
[----:B------:R-:W-:-:S06]  /*32e0*/  UISETP.NE.AND UP1, UPT, UR5, 0x1, UPT ;  /* 0x000000010500788c */ /* 0x000fcc000bf25270 */
[----:B------:R-:W-:-:S05]  /*32f0*/  PLOP3.LUT P6, PT, PT, PT, UP1, 0x80, 0x0 ;  /* 0x000000000000781c */ /* 0x000fca0003fcf018 */
[----:B------:R-:W-:-:S08]  /*3300*/  @UP1 ULDC.64 UR6, c[0x0][0x9e8] ;  /* 0x00027a0000061ab9 */ /* 0x000fd00000000a00 */
[----:B------:R-:W-:Y:S01]  /*3310*/  @P6 IMAD.HI.U32 R24, R5, UR6, RZ ;  /* 0x0000000605186c27 */ /* 0x000fe2000f8e00ff */
[----:B------:R-:W-:-:S13]  /*3320*/  PLOP3.LUT P6, PT, PT, PT, UP1, 0x80, 0x0 ;  /* 0x000000000000781c */ /* 0x000fda0003fcf018 */
[----:B------:R-:W-:-:S07]  /*3330*/  @P6 SHF.R.U32.HI R5, RZ, UR7, R24 ;  /* 0x00000007ff056c19 */ /* 0x000fce0008011618 */
.L_x_1104:
[----:B------:R-:W-:Y:S05]  /*3340*/  BSYNC B0 ;  /* 0x0000000000007941 */ /* 0x000fea0003800000 */
.L_x_1102:
[----:B------:R-:W-:-:S04]  /*3350*/  IMAD R5, R5, UR5, -R31 ;  /* 0x0000000505057c24 */ /* 0x000fc8000f8e0a1f */
[----:B------:R-:W-:-:S05]  /*3360*/  IMAD R5, R18, -0x2, R5 ;  /* 0xfffffffe12057824 */ /* 0x000fca00078e0205 */
[----:B------:R-:W-:Y:S02]  /*3370*/  VIMNMX R2, R2, R5, !PT ;  /* 0x0000000502027248 */ /* 0x000fe40007fe0100 */
[----:B------:R-:W-:-:S07]  /*3380*/  VIADDMNMX R0, R5, UR5, R0, PT ;  /* 0x0000000505007c46 */ /* 0x000fce000b800100 */
.L_x_1101:
[----:B------:R-:W-:Y:S01]  /*3390*/  ISETP.GT.AND P2, PT, R2, 0x1, !P2 ;  /* 0x000000010200780c */ /* 0x000fe20005744270 */
[----:B------:R-:W-:Y:S01]  /*33a0*/  ULDC UR7, c[0x0][0x988] ;  /* 0x0002620000077ab9 */ /* 0x000fe20000000800 */
[----:B------:R-:W-:Y:S01]  /*33b0*/  ISETP.NE.AND P6, PT, R4, RZ, PT ;  /* 0x000000ff0400720c */ /* 0x000fe20003fc5270 */
[----:B------:R-:W-:Y:S01]  /*33c0*/  IMAD.IADD R200, R19, 0x1, -R22 ;  /* 0x0000000113c87824 */ /* 0x000fe200078e0a16 */
[----:B------:R-:W-:Y:S02]  /*33d0*/  ISETP.LT.OR P2, PT, R0, 0x2, P2 ;  /* 0x000000020000780c */ /* 0x000fe40001741670 */
[----:B------:R-:W-:Y:S02]  /*33e0*/  FMNMX.FTZ R4, R37, R57, !PT ;  /* 0x0000003925047209 */ /* 0x000fe40007810000 */
        /* <DEDUP_REMOVED lines=32> */
[----:B------:R-:W-:Y:S02]  /*35f0*/  FMNMX.FTZ R32, R53, R4, !PT ;  /* 0x0000000435207209 */ /* 0x000fe40007810000 */
[----:B------:R-:W-:Y:S02]  /*3600*/  ISETP.LT.OR P2, PT, R0, 0x1a, P2 ;  /* 0x0000001a0000780c */ /* 0x000fe40001741670 */
[----:B------:R-:W-:Y:S01]  /*3610*/  ISETP.GT.AND P3, PT, R2, 0x8, !P3 ;  /* 0x000000080200780c */ /* 0x000fe20005f64270 */
[----:B------:R-:W0:Y:S01]  /*3620*/  SHFL.BFLY PT, R5, R32, 0x2, 0x1f ;  /* 0x0c401f0020057f89 */ /* 0x000e2200000e0000 */
[----:B------:R-:W-:Y:S02]  /*3630*/  FSEL R27, R27, -INF , !P2 ;  /* 0xff8000001b1b7808 */ /* 0x000fe40005000000 */
[----:B------:R-:W-:Y:S02]  /*3640*/  ISETP.NE.AND P2, PT, R36, RZ, PT ;  /* 0x000000ff2400720c */ /* 0x000fe40003f45270 */
        /* <DEDUP_REMOVED lines=10> */
[----:B------:R-:W-:Y:S02]  /*36f0*/  ISETP.LT.OR P2, PT, R0, 0x22, P2 ;  /* 0x000000220000780c */ /* 0x000fe40001741670 */
[----:B0-----:R-:W-:Y:S02]  /*3700*/  FMNMX.FTZ R33, R32, R5, !PT ;  /* 0x0000000520217209 */ /* 0x001fe40007810000 */
[----:B------:R-:W-:-:S02]  /*3710*/  FSEL R29, R43, -INF , !P2 ;  /* 0xff8000002b1d7808 */ /* 0x000fc40005000000 */
[----:B------:R-:W-:Y:S01]  /*3720*/  ISETP.GT.AND P2, PT, R2, 0x28, !P3 ;  /* 0x000000280200780c */ /* 0x000fe20005f44270 */
[----:B------:R-:W0:Y:S01]  /*3730*/  SHFL.BFLY PT, R34, R33, 0x1, 0x1f ;  /* 0x0c201f0021227f89 */ /* 0x000e2200000e0000 */
[----:B------:R-:W-:Y:S02]  /*3740*/  ISETP.NE.AND P3, PT, R45, RZ, PT ;  /* 0x000000ff2d00720c */ /* 0x000fe40003f65270 */
[----:B------:R-:W-:Y:S02]  /*3750*/  ISETP.LT.OR P2, PT, R0, 0x29, P2 ;  /* 0x000000290000780c */ /* 0x000fe40001741670 */
[----:B------:R-:W-:Y:S02]  /*3760*/  ISETP.GT.AND P3, PT, R2, 0x30, !P3 ;  /* 0x000000300200780c */ /* 0x000fe40005f64270 */
[----:B------:R-:W-:Y:S02]  /*3770*/  FSEL R30, R30, -INF , !P2 ;  /* 0xff8000001e1e7808 */ /* 0x000fe40005000000 */
[----:B------:R-:W-:-:S02]  /*3780*/  ISETP.GT.AND P2, PT, R2, RZ, !P6 ;  /* 0x000000ff0200720c */ /* 0x000fc40007744270 */
[----:B------:R-:W-:Y:S02]  /*3790*/  ISETP.NE.AND P6, PT, R38, RZ, PT ;  /* 0x000000ff2600720c */ /* 0x000fe40003fc5270 */
[C---:B------:R-:W-:Y:S02]  /*37a0*/  ISETP.LT.OR P2, PT, R0.reuse, 0x1, P2 ;  /* 0x000000010000780c */ /* 0x040fe40001741670 */
[----:B------:R-:W-:Y:S02]  /*37b0*/  ISETP.LT.OR P3, PT, R0, 0x31, P3 ;  /* 0x000000310000780c */ /* 0x000fe40001f61670 */
[----:B------:R-:W-:Y:S02]  /*37c0*/  FSEL R16, R16, -INF , !P2 ;  /* 0xff80000010107808 */ /* 0x000fe40005000000 */
[----:B------:R-:W-:Y:S02]  /*37d0*/  ISETP.NE.AND P2, PT, R44, RZ, PT ;  /* 0x000000ff2c00720c */ /* 0x000fe40003f45270 */
[----:B------:R-:W-:-:S02]  /*37e0*/  FMNMX.FTZ R5, R16, R17, !PT ;  /* 0x0000001110057209 */ /* 0x000fc40007810000 */
[----:B------:R-:W-:Y:S02]  /*37f0*/  ISETP.GT.AND P2, PT, R2, 0x29, !P2 ;  /* 0x000000290200780c */ /* 0x000fe40005744270 */
[----:B------:R-:W-:Y:S02]  /*3800*/  FMNMX.FTZ R4, R20, R5, !PT ;  /* 0x0000000514047209 */ /* 0x000fe40007810000 */
[C---:B------:R-:W-:Y:S02]  /*3810*/  ISETP.LT.OR P2, PT, R0.reuse, 0x2a, P2 ;  /* 0x0000002a0000780c */ /* 0x040fe40001741670 */
[----:B------:R-:W-:Y:S02]  /*3820*/  FMNMX.FTZ R5, R21, R4, !PT ;  /* 0x0000000415057209 */ /* 0x000fe40007810000 */
[----:B------:R-:W-:Y:S02]  /*3830*/  ISETP.LT.OR P4, PT, R0, 0x32, P4 ;  /* 0x000000320000780c */ /* 0x000fe40002781670 */
[----:B------:R-:W-:-:S02]  /*3840*/  FMNMX.FTZ R4, R24, R5, !PT ;  /* 0x0000000518047209 */ /* 0x000fc40007810000 */
[----:B0-----:R-:W-:Y:S02]  /*3850*/  FMNMX.FTZ R5, R33, R34, !PT ;  /* 0x0000002221057209 */ /* 0x001fe40007810000 */
        /* <DEDUP_REMOVED lines=15> */
[--C-:B------:R-:W-:Y:S01]  /*3950*/  FFMA.FTZ R38, R59, UR7, -R34.reuse ;  /* 0x000000073b267c23 */ /* 0x100fe20008010822 */
[----:B------:R-:W-:Y:S01]  /*3960*/  FMNMX.FTZ R33, R31, R4, !PT ;  /* 0x000000041f217209 */ /* 0x000fe20007810000 */
[----:B------:R-:W-:Y:S01]  /*3970*/  MUFU.EX2 R36, R36 ;  /* 0x0000002400247308 */ /* 0x000fe20000000800 */
[----:B------:R-:W-:Y:S01]  /*3980*/  FSEL R32, R51, -INF , !P4 ;  /* 0xff80000033207808 */ /* 0x000fe20006000000 */
[--C-:B------:R-:W-:Y:S01]  /*3990*/  FFMA.FTZ R39, R61, UR7, -R34.reuse ;  /* 0x000000073d277c23 */ /* 0x100fe20008010822 */
[----:B------:R-:W-:Y:S01]  /*39a0*/  FMNMX.FTZ R33, R2, R33, !PT ;  /* 0x0000002102217209 */ /* 0x000fe20007810000 */
[--C-:B------:R-:W-:Y:S01]  /*39b0*/  FFMA.FTZ R40, R63, UR7, -R34.reuse ;  /* 0x000000073f287c23 */ /* 0x100fe20008010822 */
[----:B------:R-:W-:Y:S01]  /*39c0*/  ISETP.LT.OR P2, PT, R0, 0x3a, P2 ;  /* 0x0000003a0000780c */ /* 0x000fe20001741670 */
[--C-:B------:R-:W-:Y:S01]  /*39d0*/  FFMA.FTZ R41, R65, UR7, -R34.reuse ;  /* 0x0000000741297c23 */ /* 0x100fe20008010822 */
[----:B------:R-:W-:Y:S01]  /*39e0*/  FSEL R0, R54, -INF , !P5 ;  /* 0xff80000036007808 */ /* 0x000fe20006800000 */
[----:B------:R-:W0:Y:S01]  /*39f0*/  MUFU.EX2 R37, R37 ;  /* 0x0000002500257308 */ /* 0x000e220000000800 */
[----:B------:R-:W-:Y:S01]  /*3a00*/  FMNMX.FTZ R35, R32, R33, !PT ;  /* 0x0000002120237209 */ /* 0x000fe20007810000 */
[--C-:B------:R-:W-:Y:S01]  /*3a10*/  FFMA.FTZ R42, R67, UR7, -R34.reuse ;  /* 0x00000007432a7c23 */ /* 0x100fe20008010822 */
[----:B------:R-:W-:Y:S01]  /*3a20*/  FSEL R33, R55, -INF , !P2 ;  /* 0xff80000037217808 */ /* 0x000fe20005000000 */
[--C-:B------:R-:W-:Y:S01]  /*3a30*/  FFMA.FTZ R43, R69, UR7, -R34.reuse ;  /* 0x00000007452b7c23 */ /* 0x100fe20008010822 */
[----:B------:R-:W-:Y:S01]  /*3a40*/  FMNMX.FTZ R4, R0, R35, !PT ;  /* 0x0000002300047209 */ /* 0x000fe20007810000 */
[--C-:B------:R-:W-:Y:S01]  /*3a50*/  FFMA.FTZ R44, R71, UR7, -R34.reuse ;  /* 0x00000007472c7c23 */ /* 0x100fe20008010822 */
[--C-:B------:R-:W-:Y:S01]  /*3a60*/  FFMA.FTZ R45, R73, UR7, -R34.reuse ;  /* 0x00000007492d7c23 */ /* 0x100fe20008010822 */
[----:B------:R-:W-:Y:S01]  /*3a70*/  MUFU.EX2 R38, R38 ;  /* 0x0000002600267308 */ /* 0x000fe20000000800 */
[----:B------:R-:W-:Y:S01]  /*3a80*/  FMNMX.FTZ R4, R33, R4, !PT ;  /* 0x0000000421047209 */ /* 0x000fe20007810000 */
[--C-:B------:R-:W-:Y:S01]  /*3a90*/  FFMA.FTZ R46, R75, UR7, -R34.reuse ;  /* 0x000000074b2e7c23 */ /* 0x100fe20008010822 */
[--C-:B------:R-:W-:Y:S01]  /*3aa0*/  FFMA.FTZ R47, R77, UR7, -R34.reuse ;  /* 0x000000074d2f7c23 */ /* 0x100fe20008010822 */
[--C-:B------:R-:W-:Y:S01]  /*3ab0*/  FFMA.FTZ R48, R79, UR7, -R34.reuse ;  /* 0x000000074f307c23 */ /* 0x100fe20008010822 */
[----:B------:R-:W-:Y:S01]  /*3ac0*/  FFMA.FTZ R49, R49, UR7, -R34 ;  /* 0x0000000731317c23 */ /* 0x000fe20008010822 */
[----:B------:R-:W1:Y:S02]  /*3ad0*/  SHFL.BFLY PT, R35, R4, 0x2, 0x1f ;  /* 0x0c401f0004237f89 */ /* 0x000e6400000e0000 */
[----:B------:R-:W2:Y:S01]  /*3ae0*/  MUFU.EX2 R39, R39 ;  /* 0x0000002700277308 */ /* 0x000ea20000000800 */
[----:B0-----:R-:W-:-:S07]  /*3af0*/  F2FP.F16.F32.PACK_AB R196, R37, R36 ;  /* 0x0000002425c4723e */ /* 0x001fce00000000ff */
[----:B------:R-:W-:Y:S08]  /*3b00*/  MUFU.EX2 R40, R40 ;  /* 0x0000002800287308 */ /* 0x000ff00000000800 */
[----:B------:R-:W0:Y:S01]  /*3b10*/  MUFU.EX2 R41, R41 ;  /* 0x0000002900297308 */ /* 0x000e220000000800 */
[----:B--2---:R-:W-:Y:S02]  /*3b20*/  F2FP.F16.F32.PACK_AB R198, R39, R38 ;  /* 0x0000002627c6723e */ /* 0x004fe400000000ff */
[----:B-1----:R-:W-:-:S05]  /*3b30*/  FMNMX.FTZ R35, R4, R35, !PT ;  /* 0x0000002304237209 */ /* 0x002fca0007810000 */
[----:B------:R-:W-:Y:S01]  /*3b40*/  MUFU.EX2 R42, R42 ;  /* 0x0000002a002a7308 */ /* 0x000fe20000000800 */
[----:B------:R-:W1:Y:S07]  /*3b50*/  SHFL.BFLY PT, R4, R35, 0x1, 0x1f ;  /* 0x0c201f0023047f89 */ /* 0x000e6e00000e0000 */
[----:B------:R-:W2:Y:S01]  /*3b60*/  MUFU.EX2 R43, R43 ;  /* 0x0000002b002b7308 */ /* 0x000ea20000000800 */
[----:B0-----:R-:W-:-:S07]  /*3b70*/  F2FP.F16.F32.PACK_AB R192, R41, R40 ;  /* 0x0000002829c0723e */ /* 0x001fce00000000ff */
[----:B------:R-:W-:Y:S08]  /*3b80*/  MUFU.EX2 R44, R44 ;  /* 0x0000002c002c7308 */ /* 0x000ff00000000800 */
[----:B------:R-:W0:Y:S01]  /*3b90*/  MUFU.EX2 R45, R45 ;  /* 0x0000002d002d7308 */ /* 0x000e220000000800 */
[----:B--2---:R-:W-:Y:S02]  /*3ba0*/  F2FP.F16.F32.PACK_AB R194, R43, R42 ;  /* 0x0000002a2bc2723e */ /* 0x004fe400000000ff */
[----:B-1----:R-:W-:Y:S01]  /*3bb0*/  FMNMX.FTZ R4, R35, R4, !PT ;  /* 0x0000000423047209 */ /* 0x002fe20007810000 */
[--C-:B------:R-:W-:Y:S01]  /*3bc0*/  FFMA.FTZ R35, R81, UR7, -R34.reuse ;  /* 0x0000000751237c23 */ /* 0x100fe20008010822 */
[----:B------:R-:W-:-:S02]  /*3bd0*/  FFMA.FTZ R34, R53, UR7, -R34 ;  /* 0x0000000735227c23 */ /* 0x000fc40008010822 */
[C---:B------:R-:W-:Y:S01]  /*3be0*/  FSETP.NEU.FTZ.AND P2, PT, R4.reuse, -INF , PT ;  /* 0xff8000000400780b */ /* 0x040fe20003f5d000 */
[----:B------:R-:W-:Y:S01]  /*3bf0*/  FMUL.FTZ R50, R4, UR7 ;  /* 0x0000000704327c20 */ /* 0x000fe20008410000 */
[----:B------:R-:W-:Y:S04]  /*3c00*/  MUFU.EX2 R46, R46 ;  /* 0x0000002e002e7308 */ /* 0x000fe80000000800 */
[----:B------:R-:W-:Y:S02]  /*3c10*/  FSEL R51, R50, RZ, P2 ;  /* 0x000000ff32337208 */ /* 0x000fe40001000000 */
[----:B------:R-:W-:Y:S02]  /*3c20*/  PLOP3.LUT P2, PT, PT, PT, UP0, 0x40, 0x0 ;  /* 0x000000000000781c */ /* 0x000fe40003f4e808 */
[----:B------:R-:W1:Y:S01]  /*3c30*/  MUFU.EX2 R47, R47 ;  /* 0x0000002f002f7308 */ /* 0x000e620000000800 */
        /* <DEDUP_REMOVED lines=15> */
[----:B------:R2:W3:Y:S01]  /*3d30*/  MUFU.EX2 R197, R17 ;  /* 0x0000001100c57308 */ /* 0x0004e20000000800 */
[--C-:B------:R-:W-:Y:S01]  /*3d40*/  FFMA.FTZ R0, R0, UR7, -R51.reuse ;  /* 0x0000000700007c23 */ /* 0x100fe20008010833 */
[----:B------:R-:W-:Y:S01]  /*3d50*/  FFMA.FTZ R33, R33, UR7, -R51 ;  /* 0x0000000721217c23 */ /* 0x000fe20008010833 */
[----:B0-----:R-:W-:-:S02]  /*3d60*/  F2FP.F16.F32.PACK_AB R188, R45, R44 ;  /* 0x0000002c2dbc723e */ /* 0x001fc400000000ff */
[----:B-1----:R-:W-:-:S03]  /*3d70*/  F2FP.F16.F32.PACK_AB R190, R47, R46 ;  /* 0x0000002e2fbe723e */ /* 0x002fc600000000ff */
[----:B------:R-:W0:Y:S01]  /*3d80*/  MUFU.EX2 R20, R20 ;  /* 0x0000001400147308 */ /* 0x000e220000000800 */
[----:B--2---:R-:W-:-:S04]  /*3d90*/  FADD.FTZ R17, R36, R37 ;  /* 0x0000002524117221 */ /* 0x004fc80000010000 */
[----:B------:R-:W-:-:S03]  /*3da0*/  FADD.FTZ R50, R38, R17 ;  /* 0x0000001126327221 */ /* 0x000fc60000010000 */
[----:B------:R-:W1:Y:S01]  /*3db0*/  MUFU.EX2 R21, R21 ;  /* 0x0000001500157308 */ /* 0x000e620000000800 */
[----:B------:R-:W-:-:S04]  /*3dc0*/  FADD.FTZ R17, R39, R50 ;  /* 0x0000003227117221 */ /* 0x000fc80000010000 */
[----:B------:R-:W-:Y:S01]  /*3dd0*/  FADD.FTZ R50, R40, R17 ;  /* 0x0000001128327221 */ /* 0x000fe20000010000 */
[----:B---3--:R-:W-:Y:S01]  /*3de0*/  FADD.FTZ R17, R16, R197 ;  /* 0x000000c510117221 */ /* 0x008fe20000010000 */
[----:B------:R-:W-:Y:S01]  /*3df0*/  F2FP.F16.F32.PACK_AB R197, R197, R16 ;  /* 0x00000010c5c5723e */ /* 0x000fe200000000ff */
[----:B------:R-:W2:Y:S01]  /*3e00*/  MUFU.EX2 R24, R24 ;  /* 0x0000001800187308 */ /* 0x000ea20000000800 */
[----:B------:R-:W-:Y:S01]  /*3e10*/  FADD.FTZ R53, R41, R50 ;  /* 0x0000003229357221 */ /* 0x000fe20000010000 */
[----:B0-----:R-:W-:-:S03]  /*3e20*/  FADD.FTZ R50, R20, R17 ;  /* 0x0000001114327221 */ /* 0x001fc60000010000 */
[----:B------:R-:W-:-:S03]  /*3e30*/  FADD.FTZ R52, R42, R53 ;  /* 0x000000352a347221 */ /* 0x000fc60000010000 */
[----:B------:R-:W0:Y:S01]  /*3e40*/  MUFU.EX2 R25, R25 ;  /* 0x0000001900197308 */ /* 0x000e220000000800 */
[----:B-1----:R-:W-:Y:S01]  /*3e50*/  FADD.FTZ R17, R21, R50 ;  /* 0x0000003215117221 */ /* 0x002fe20000010000 */
[----:B------:R-:W-:Y:S01]  /*3e60*/  FADD.FTZ R53, R43, R52 ;  /* 0x000000342b357221 */ /* 0x000fe20000010000 */
[----:B------:R-:W-:Y:S01]  /*3e70*/  F2FP.F16.F32.PACK_AB R199, R21, R20 ;  /* 0x0000001415c7723e */ /* 0x000fe200000000ff */
[----:B------:R-:W-:Y:S02]  /*3e80*/  VIADD R20, R56, 0xfffffffe ;  /* 0xfffffffe38147836 */ /* 0x000fe40000000000 */
[----:B------:R-:W-:Y:S02]  /*3e90*/  FADD.FTZ R52, R44, R53 ;  /* 0x000000352c347221 */ /* 0x000fe40000010000 */
[----:B------:R-:W1:Y:S01]  /*3ea0*/  MUFU.EX2 R26, R26 ;  /* 0x0000001a001a7308 */ /* 0x000e620000000800 */
[----:B--2---:R-:W-:Y:S01]  /*3eb0*/  FADD.FTZ R50, R24, R17 ;  /* 0x0000001118327221 */ /* 0x004fe20000010000 */
[----:B------:R-:W-:-:S04]  /*3ec0*/  FADD.FTZ R37, R45, R52 ;  /* 0x000000342d257221 */ /* 0x000fc80000010000 */
[----:B------:R-:W-:Y:S02]  /*3ed0*/  FADD.FTZ R38, R46, R37 ;  /* 0x000000252e267221 */ /* 0x000fe40000010000 */
[----:B------:R-:W2:Y:S01]  /*3ee0*/  MUFU.EX2 R27, R27 ;  /* 0x0000001b001b7308 */ /* 0x000ea20000000800 */
[----:B0-----:R-:W-:Y:S01]  /*3ef0*/  FADD.FTZ R17, R25, R50 ;  /* 0x0000003219117221 */ /* 0x001fe20000010000 */
[----:B------:R-:W-:Y:S01]  /*3f00*/  FADD.FTZ R37, R47, R38 ;  /* 0x000000262f257221 */ /* 0x000fe20000010000 */
[----:B------:R-:W-:-:S05]  /*3f10*/  F2FP.F16.F32.PACK_AB R193, R25, R24 ;  /* 0x0000001819c1723e */ /* 0x000fca00000000ff */
[----:B------:R-:W0:Y:S01]  /*3f20*/  MUFU.EX2 R28, R28 ;  /* 0x0000001c001c7308 */ /* 0x000e220000000800 */
[----:B-1----:R-:W-:-:S07]  /*3f30*/  FADD.FTZ R36, R26, R17 ;  /* 0x000000111a247221 */ /* 0x002fce0000010000 */
[----:B------:R-:W1:Y:S01]  /*3f40*/  MUFU.EX2 R29, R29 ;  /* 0x0000001d001d7308 */ /* 0x000e620000000800 */
[C---:B--2---:R-:W-:Y:S01]  /*3f50*/  FADD.FTZ R17, R27.reuse, R36 ;  /* 0x000000241b117221 */ /* 0x044fe20000010000 */
[----:B------:R-:W-:-:S06]  /*3f60*/  F2FP.F16.F32.PACK_AB R195, R27, R26 ;  /* 0x0000001a1bc3723e */ /* 0x000fcc00000000ff */
[----:B------:R-:W-:Y:S01]  /*3f70*/  MUFU.EX2 R30, R30 ;  /* 0x0000001e001e7308 */ /* 0x000fe20000000800 */
[----:B0-----:R-:W-:-:S07]  /*3f80*/  FADD.FTZ R36, R28, R17 ;  /* 0x000000111c247221 */ /* 0x001fce0000010000 */
[----:B------:R-:W0:Y:S01]  /*3f90*/  MUFU.EX2 R48, R48 ;  /* 0x0000003000307308 */ /* 0x000e220000000800 */
[----:B-1----:R-:W-:Y:S01]  /*3fa0*/  FADD.FTZ R17, R29, R36 ;  /* 0x000000241d117221 */ /* 0x002fe20000010000 */
[----:B------:R-:W-:Y:S01]  /*3fb0*/  IMAD R36, R201, 0x80, R200 ;  /* 0x00000080c9247824 */ /* 0x000fe200078e02c8 */
[----:B------:R-:W-:-:S04]  /*3fc0*/  F2FP.F16.F32.PACK_AB R189, R29, R28 ;  /* 0x0000001c1dbd723e */ /* 0x000fc800000000ff */
[----:B------:R-:W-:Y:S01]  /*3fd0*/  R2UR UR10, R36 ;  /* 0x00000000240a72ca */ /* 0x000fe200000e0000 */
[----:B------:R-:W1:Y:S08]  /*3fe0*/  MUFU.EX2 R31, R31 ;  /* 0x0000001f001f7308 */ /* 0x000e700000000800 */
[----:B------:R-:W-:Y:S01]  /*3ff0*/  MUFU.EX2 R2, R2 ;  /* 0x0000000200027308 */ /* 0x000fe20000000800 */
[----:B0-----:R-:W-:-:S03]  /*4000*/  FADD.FTZ R38, R48, R37 ;  /* 0x0000002530267221 */ /* 0x001fc60000010000 */
[----:B------:R-:W-:-:S04]  /*4010*/  UIADD3 UR4, UR10, UR4, URZ ;  /* 0x000000040a047290 */ /* 0x000fc8000fffe03f */
[----:B------:R-:W0:Y:S01]  /*4020*/  MUFU.EX2 R49, R49 ;  /* 0x0000003100317308 */ /* 0x000e220000000800 */
[----:B-1----:R-:W-:-:S07]  /*4030*/  F2FP.F16.F32.PACK_AB R191, R31, R30 ;  /* 0x0000001e1fbf723e */ /* 0x002fce00000000ff */
[----:B------:R1:W2:Y:S08]  /*4040*/  MUFU.EX2 R185, R32 ;  /* 0x0000002000b97308 */ /* 0x0002b00000000800 */
[----:B------:R-:W3:Y:S01]  /*4050*/  MUFU.EX2 R35, R35 ;  /* 0x0000002300237308 */ /* 0x000ee20000000800 */
[----:B-1----:R-:W-:Y:S01]  /*4060*/  FADD.FTZ R32, R30, R17 ;  /* 0x000000111e207221 */ /* 0x002fe20000010000 */
[C---:B0-----:R-:W-:Y:S01]  /*4070*/  FADD.FTZ R38, R49.reuse, R38 ;  /* 0x0000002631267221 */ /* 0x041fe20000010000 */
[----:B------:R-:W-:-:S02]  /*4080*/  F2FP.F16.F32.PACK_AB R184, R49, R48 ;  /* 0x0000003031b8723e */ /* 0x000fc400000000ff */
[----:B------:R-:W-:-:S03]  /*4090*/  FADD.FTZ R37, R31, R32 ;  /* 0x000000201f257221 */ /* 0x000fc60000010000 */
[----:B------:R-:W0:Y:S01]  /*40a0*/  MUFU.EX2 R0, R0 ;  /* 0x0000000000007308 */ /* 0x000e220000000800 */
[----:B------:R-:W-:-:S04]  /*40b0*/  FADD.FTZ R32, R2, R37 ;  /* 0x0000002502207221 */ /* 0x000fc80000010000 */
[C---:B--2---:R-:W-:Y:S01]  /*40c0*/  FADD.FTZ R21, R185.reuse, R32 ;  /* 0x00000020b9157221 */ /* 0x044fe20000010000 */
[----:B------:R-:W-:Y:S02]  /*40d0*/  F2FP.F16.F32.PACK_AB R185, R185, R2 ;  /* 0x00000002b9b9723e */ /* 0x000fe400000000ff */
[----:B------:R-:W1:Y:S01]  /*40e0*/  MUFU.EX2 R34, R34 ;  /* 0x0000002200227308 */ /* 0x000e620000000800 */
[----:B---3--:R-:W-:-:S07]  /*40f0*/  FADD.FTZ R17, R35, R38 ;  /* 0x0000002623117221 */ /* 0x008fce0000010000 */
[----:B------:R-:W2:Y:S01]  /*4100*/  MUFU.EX2 R33, R33 ;  /* 0x0000002100217308 */ /* 0x000ea20000000800 */
[----:B0-----:R-:W-:Y:S01]  /*4110*/  FADD.FTZ R16, R0, R21 ;  /* 0x0000001500107221 */ /* 0x001fe20000010000 */
[C---:B-1----:R-:W-:Y:S01]  /*4120*/  FADD.FTZ R17, R34.reuse, R17 ;  /* 0x0000001122117221 */ /* 0x042fe20000010000 */
[----:B------:R-:W-:Y:S02]  /*4130*/  F2FP.F16.F32.PACK_AB R186, R34, R35 ;  /* 0x0000002322ba723e */ /* 0x000fe400000000ff */
[C---:B--2---:R-:W-:Y:S01]  /*4140*/  FADD.FTZ R16, R33.reuse, R16 ;  /* 0x0000001021107221 */ /* 0x044fe20000010000 */
[----:B------:R-:W-:Y:S01]  /*4150*/  F2FP.F16.F32.PACK_AB R187, R33, R0 ;  /* 0x0000000021bb723e */ /* 0x000fe200000000ff */
[----:B------:R-:W-:Y:S06]  /*4160*/  @P2 BRA `(.L_x_1105) ;  /* 0x0000000000482947 */ /* 0x000fec0003800000 */
[C---:B------:R-:W-:Y:S01]  /*4170*/  ISETP.GT.AND P2, PT, R36.reuse, RZ, PT ;  /* 0x000000ff2400720c */ /* 0x040fe20003f44270 */
[----:B------:R-:W-:-:S05]  /*4180*/  VIADD R0, R36, 0xffffffff ;  /* 0xffffffff24007836 */ /* 0x000fca0000000000 */
[----:B------:R-:W-:-:S07]  /*4190*/  R2UR UR6, R0 ;  /* 0x00000000000672ca */ /* 0x000fce00000e0000 */
[----:B------:R-:W-:Y:S08]  /*41a0*/  @P2 BRA `(.L_x_1106) ;  /* 0x00000000001c2947 */ /* 0x000ff00003800000 */
[----:B------:R-:W-:Y:S02]  /*41b0*/  UISETP.NE.AND UP1, UPT, UR5, 0x1, UPT ;  /* 0x000000010500788c */ /* 0x000fe4000bf25270 */
[----:B------:R-:W-:-:S09]  /*41c0*/  UIADD3 UR6, -UR10, URZ, URZ ;  /* 0x0000003f0a067290 */ /* 0x000fd2000fffe13f */
[----:B------:R-:W-:Y:S02]  /*41d0*/  @UP1 ULDC.64 UR10, c[0x0][0x9e8] ;  /* 0x00027a00000a1ab9 */ /* 0x000fe40000000a00 */
[----:B------:R-:W-:-:S04]  /*41e0*/  UIMAD.WIDE.U32 UR14, UR6, UR10, URZ ;  /* 0x0000000a060e72a5 */ /* 0x000fc8000f8e003f */
[----:B------:R-:W-:-:S04]  /*41f0*/  @UP1 USHF.R.U32.HI UR6, URZ, UR11, UR15 ;  /* 0x0000000b3f061299 */ /* 0x000fc8000801160f */
[----:B------:R-:W-:Y:S01]  /*4200*/  ULOP3.LUT UR6, URZ, UR6, URZ, 0x33, !UPT ;  /* 0x000000063f067292 */ /* 0x000fe2000f8e333f */
[----:B------:R-:W-:Y:S11]  /*4210*/  BRA `(.L_x_1107) ;  /* 0x0000000000107947 */ /* 0x000ff60003800000 */
.L_x_1106:
[----:B------:R-:W-:-:S11]  /*4220*/  UISETP.NE.AND UP1, UPT, UR5, 0x1, UPT ;  /* 0x000000010500788c */ /* 0x000fd6000bf25270 */
[----:B------:R-:W-:Y:S02]  /*4230*/  @UP1 ULDC.64 UR10, c[0x0][0x9e8] ;  /* 0x00027a00000a1ab9 */ /* 0x000fe40000000a00 */
[----:B------:R-:W-:-:S04]  /*4240*/  UIMAD.WIDE.U32 UR14, UR6, UR10, URZ ;  /* 0x0000000a060e72a5 */ /* 0x000fc8000f8e003f */
[----:B------:R-:W-:-:S12]  /*4250*/  @UP1 USHF.R.U32.HI UR6, URZ, UR11, UR15 ;  /* 0x0000000b3f061299 */ /* 0x000fd8000801160f */
.L_x_1107:
[----:B------:R-:W-:-:S04]  /*4260*/  UIMAD UR5, UR6, UR5, UR5 ;  /* 0x00000005060572a4 */ /* 0x000fc8000f8e0205 */
[----:B------:R-:W-:-:S04]  /*4270*/  UISETP.LT.AND UP1, UPT, UR4, UR5, UPT ;  /* 0x000000050400728c */ /* 0x000fc8000bf21270 */
[----:B------:R-:W-:-:S12]  /*4280*/  USEL UR4, UR4, UR5, UP1 ;  /* 0x0000000504047287 */ /* 0x000fd80008800000 */
.L_x_1105:
        /* <DEDUP_REMOVED lines=73> */
[----:B------:R-:W-:Y:S01]  /*4720*/  IMAD.IADD R217, R3, 0x1, R200 ;  /* 0x0000000103d97824 */ /* 0x000fe200078e02c8 */
[----:B------:R-:W-:Y:S01]  /*4730*/  ULDC UR54, c[0x0][0x9e4] ;  /* 0x0002790000367ab9 */ /* 0x000fe20000000800 */
[----:B------:R-:W-:Y:S01]  /*4740*/  IMAD.MOV.U32 R2, RZ, RZ, 0x3f800000 ;  /* 0x3f800000ff027424 */ /* 0x000fe200078e00ff */
[----:B------:R-:W-:Y:S01]  /*4750*/  ULDC UR55, c[0x0][0x988] ;  /* 0x0002620000377ab9 */ /* 0x000fe20000000800 */
[----:B------:R-:W-:Y:S01]  /*4760*/  VIADD R203, R217, 0x8 ;  /* 0x00000008d9cb7836 */ /* 0x000fe20000000000 */
[----:B------:R-:W-:Y:S01]  /*4770*/  ULDC UR4, c[0x0][0x9d8] ;  /* 0x0002760000047ab9 */ /* 0x000fe20000000800 */
[----:B------:R-:W-:Y:S01]  /*4780*/  IMAD.MOV.U32 R151, RZ, RZ, RZ ;  /* 0x000000ffff977224 */ /* 0x000fe200078e00ff */
[----:B------:R-:W-:Y:S02]  /*4790*/  ULDC UR58, c[0x0][0x9e0] ;  /* 0x00027800003a7ab9 */ /* 0x000fe40000000800 */
[----:B------:R-:W-:-:S07]  /*47a0*/  LOP3.LUT R21, RZ, R203, RZ, 0x33, !PT ;  /* 0x000000cbff157212 */ /* 0x000fce00078e33ff */
.L_x_1125:
[----:B------:R-:W-:-:S04]  /*47b0*/  UIADD3 UR5, UR37, 0x1, URZ ;  /* 0x0000000125057890 */ /* 0x000fc8000fffe03f */
[----:B------:R-:W-:-:S04]  /*47c0*/  UISETP.NE.AND UP1, UPT, UR5, 0x2, UPT ;  /* 0x000000020500788c */ /* 0x000fc8000bf25270 */
[----:B------:R-:W-:Y:S02]  /*47d0*/  USEL UR38, URZ, 0x1, UP1 ;  /* 0x000000013f267887 */ /* 0x000fe40008800000 */
[----:B------:R-:W-:Y:S02]  /*47e0*/  USEL UR5, UR5, URZ, UP1 ;  /* 0x0000003f05057287 */ /* 0x000fe40008800000 */
[----:B------:R-:W-:Y:S01]  /*47f0*/  ULOP3.LUT UR38, UR36, UR38, URZ, 0x3c, !UPT ;  /* 0x0000002624267292 */ /* 0x000fe2000f8e3c3f */
[----:B------:R-:W-:Y:S11]  /*4800*/  @!P0 BRA `(.L_x_1109) ;  /* 0x0000000000048947 */ /* 0x000ff60003800000 */
[----:B------:R-:W-:Y:S01]  /*4810*/  BPT.TRAP 0x1 ;  /* 0x000000040000795c */ /* 0x000fe20000300000 */
.L_x_1109:
[----:B------:R-:W-:Y:S01]  /*4820*/  ULEA UR6, UR5, UR39, 0x3 ;  /* 0x0000002705067291 */ /* 0x000fe2000f8e183f */
[----:B------:R-:W-:-:S05]  /*4830*/  IMAD.U32 R152, RZ, RZ, UR38 ;  /* 0x00000026ff987e24 */ /* 0x000fca000f8e00ff */
[----:B------:R-:W-:-:S04]  /*4840*/  SHF.L.U32 R152, R152, 0x1f, RZ ;  /* 0x0000001f98987819 */ /* 0x000fc800000006ff */
[----:B------:R0:W1:Y:S01]  /*4850*/  SYNCS.PHASECHK.TRANS64.TRYWAIT P2, [UR6+0x30830], R152 ;  /* 0x03083098ff0075a7 */ /* 0x0000620008040146 */
[----:B------:R-:W-:Y:S05]  /*4860*/  @!P0 BRA `(.L_x_1110) ;  /* 0x0000000000048947 */ /* 0x000fea0003800000 */
[----:B------:R-:W-:Y:S01]  /*4870*/  BPT.TRAP 0x1 ;  /* 0x000000040000795c */ /* 0x000fe20000300000 */
.L_x_1110:
[----:B-1----:R-:W-:Y:S05]  /*4880*/  @P2 BRA `(.L_x_1111) ;  /* 0x0000000000082947 */ /* 0x002fea0003800000 */
[----:B------:R-:W1:Y:S02]  /*4890*/  SYNCS.PHASECHK.TRANS64.TRYWAIT P2, [UR6+0x30830], R152 ;  /* 0x03083098ff0075a7 */ /* 0x000e640008040146 */
[----:B-1----:R-:W-:Y:S05]  /*48a0*/  @!P2 BRA `(.L_x_1112) ;  /* 0x000001140014a947 */ /* 0x002fea0003800000 */
.L_x_1111:
[----:B------:R-:W-:Y:S01]  /*48b0*/  R2UR UR44, R14 ;  /* 0x000000000e2c72ca */ /* 0x000fe200000e0000 */
[----:B------:R-:W-:Y:S01]  /*48c0*/  ULEA UR7, UR5, UR60, 0xb ;  /* 0x0000003c05077291 */ /* 0x000fe2000f8e583f */
[----:B------:R-:W-:Y:S01]  /*48d0*/  R2UR UR45, R15 ;  /* 0x000000000f2d72ca */ /* 0x000fe200000e0000 */
[----:B01----:R-:W-:Y:S01]  /*48e0*/  WARPGROUP.ARRIVE ;  /* 0x00000000000079c5 */ /* 0x003fe20000000000 */
        /* <DEDUP_REMOVED lines=176> */
[----:B------:R-:W-:Y:S01]  /*53f0*/  UMOV UR44, UR56 ;  /* 0x00000038002c7c82 */ /* 0x000fe20008000000 */
[----:B------:R-:W-:Y:S01]  /*5400*/  UMOV UR45, UR57 ;  /* 0x00000039002d7c82 */ /* 0x000fe20008000000 */
[----:B------:R-:W-:Y:S01]  /*5410*/  UMOV UR47, 0x40000040 ;  /* 0x40000040002f7882 */ /* 0x000fe20000000000 */
[----:B------:R-:W-:Y:S02]  /*5420*/  WARPGROUP.DEPBAR.LE gsb0, 0x0 ;  /* 0x00008000000079c5 */ /* 0x000fe40000010000 */
[----:B------:R-:W-:-:S06]  /*5430*/  WARPGROUP.ARRIVE ;  /* 0x00000000000079c5 */ /* 0x000fcc0000000000 */
        /* <DEDUP_REMOVED lines=42> */
.L_x_1113:
[----:B------:R-:W-:Y:S01]  /*56e0*/  ULEA UR14, UR37, UR39, 0x3 ;  /* 0x00000027250e7291 */ /* 0x000fe2000f8e183f */
[----:B------:R-:W-:-:S05]  /*56f0*/  IMAD.U32 R0, RZ, RZ, UR36 ;  /* 0x00000024ff007e24 */ /* 0x000fca000f8e00ff */
[----:B------:R-:W-:-:S04]  /*5700*/  SHF.L.U32 R0, R0, 0x1f, RZ ;  /* 0x0000001f00007819 */ /* 0x000fc800000006ff */
[----:B------:R0:W1:Y:S01]  /*5710*/  SYNCS.PHASECHK.TRANS64.TRYWAIT P2, [UR14+0x30850], R0 ;  /* 0x03085000ff0075a7 */ /* 0x000062000804014e */
[----:B------:R-:W-:Y:S05]  /*5720*/  @!P0 BRA `(.L_x_1114) ;  /* 0x0000000000048947 */ /* 0x000fea0003800000 */
[----:B------:R-:W-:Y:S01]  /*5730*/  BPT.TRAP 0x1 ;  /* 0x000000040000795c */ /* 0x000fe20000300000 */
.L_x_1114:
[----:B-1----:R-:W-:Y:S05]  /*5740*/  @P2 BRA `(.L_x_1115) ;  /* 0x0000000000082947 */ /* 0x002fea0003800000 */
[----:B------:R-:W1:Y:S02]  /*5750*/  SYNCS.PHASECHK.TRANS64.TRYWAIT P2, [UR14+0x30850], R0 ;  /* 0x03085000ff0075a7 */ /* 0x000e64000804014e */
[----:B-1----:R-:W-:Y:S05]  /*5760*/  @!P2 BRA `(.L_x_1116) ;  /* 0x00000104007ca947 */ /* 0x002fea0003800000 */
.L_x_1115:
[----:B------:R-:W-:Y:S01]  /*5770*/  UIADD3 UR7, UR39, 0x400, URZ ;  /* 0x0000040027077890 */ /* 0x000fe2000fffe03f */
[----:B------:R-:W-:Y:S01]  /*5780*/  WARPGROUP.ARRIVE ;  /* 0x00000000000079c5 */ /* 0x000fe20000000000 */
[----:B------:R-:W-:Y:S01]  /*5790*/  UMOV UR11, 0x40000040 ;  /* 0x40000040000b7882 */ /* 0x000fe20000000000 */
[----:B------:R-:W-:Y:S01]  /*57a0*/  FMUL.FTZ R2, R155, UR4 ;  /* 0x000000049b027c20 */ /* 0x000fe20008410000 */
[----:B------:R-:W-:Y:S01]  /*57b0*/  USHF.R.U32.HI UR7, URZ, 0x4, UR7 ;  /* 0x000000043f077899 */ /* 0x000fe20008011607 */
[----:B------:R-:W-:Y:S01]  /*57c0*/  FMUL.FTZ R155, R158, UR4 ;  /* 0x000000049e9b7c20 */ /* 0x000fe20008410000 */
[----:B------:R-:W-:Y:S01]  /*57d0*/  FMUL.FTZ R158, R166, UR4 ;  /* 0x00000004a69e7c20 */ /* 0x000fe20008410000 */
[----:B------:R-:W-:Y:S01]  /*57e0*/  FMUL.FTZ R166, R182, UR4 ;  /* 0x00000004b6a67c20 */ /* 0x000fe20008410000 */
[----:B------:R-:W-:Y:S01]  /*57f0*/  ULOP3.LUT UR7, UR7, 0x3fff, URZ, 0xc0, !UPT ;  /* 0x00003fff07077892 */ /* 0x000fe2000f8ec03f */
[----:B01----:R-:W-:Y:S01]  /*5800*/  FMUL.FTZ R0, R154, UR4 ;  /* 0x000000049a007c20 */ /* 0x003fe20008410000 */
[----:B------:R-:W-:Y:S01]  /*5810*/  SHF.L.U32 R182, R20, 0x6, RZ ;  /* 0x0000000614b67819 */ /* 0x000fe200000006ff */
[----:B------:R-:W-:Y:S01]  /*5820*/  FMUL.FTZ R154, R159, UR4 ;  /* 0x000000049f9a7c20 */ /* 0x000fe20008410000 */
[----:B------:R-:W-:Y:S01]  /*5830*/  ULOP3.LUT UR7, UR7, 0x2000000, URZ, 0xfc, !UPT ;  /* 0x0200000007077892 */ /* 0x000fe2000f8efc3f */
[----:B------:R-:W-:Y:S01]  /*5840*/  FMUL.FTZ R159, R167, UR4 ;  /* 0x00000004a79f7c20 */ /* 0x000fe20008410000 */
[----:B------:R-:W-:Y:S01]  /*5850*/  FMUL.FTZ R167, R183, UR4 ;  /* 0x00000004b7a77c20 */ /* 0x000fe20008410000 */
[----:B------:R-:W-:Y:S01]  /*5860*/  PLOP3.LUT P2, PT, PT, PT, UP0, 0x40, 0x0 ;  /* 0x000000000000781c */ /* 0x000fe20003f4e808 */
[----:B------:R-:W-:Y:S01]  /*5870*/  ULEA UR7, UR37, UR7, 0xb ;  /* 0x0000000725077291 */ /* 0x000fe2000f8e583f */
[----:B------:R-:W0:Y:S06]  /*5880*/  MUFU.TANH R0, R0 ;  /* 0x0000000000007308 */ /* 0x000e2c0000002400 */
[----:B------:R-:W-:-:S02]  /*5890*/  UMOV UR10, UR7 ;  /* 0x00000007000a7c82 */ /* 0x000fc40008000000 */
[----:B------:R-:W-:Y:S01]  /*58a0*/  HGMMA.64x256x16.F32 R24, R196, gdesc[UR8].tnspB, R24, gsb0 ;  /* 0x43e00008c4187df0 */ /* 0x000fe20008000818 */
[----:B------:R-:W-:Y:S01]  /*58b0*/  UIADD3 UR10, UR7, 0x80, URZ ;  /* 0x00000080070a7890 */ /* 0x000fe2000fffe03f */
[----:B------:R-:W1:Y:S01]  /*58c0*/  MUFU.TANH R2, R2 ;  /* 0x0000000200027308 */ /* 0x000e620000002400 */
[----:B------:R-:W-:-:S07]  /*58d0*/  UMOV UR11, 0x40000040 ;  /* 0x40000040000b7882 */ /* 0x000fce0000000000 */
[----:B------:R-:W2:Y:S08]  /*58e0*/  MUFU.TANH R155, R155 ;  /* 0x0000009b009b7308 */ /* 0x000eb00000002400 */
[----:B------:R-:W3:Y:S08]  /*58f0*/  MUFU.TANH R154, R154 ;  /* 0x0000009a009a7308 */ /* 0x000ef00000002400 */
[----:B------:R-:W4:Y:S08]  /*5900*/  MUFU.TANH R158, R158 ;  /* 0x0000009e009e7308 */ /* 0x000f300000002400 */
[----:B------:R-:W0:Y:S08]  /*5910*/  MUFU.TANH R159, R159 ;  /* 0x0000009f009f7308 */ /* 0x000e300000002400 */
[----:B------:R-:W0:Y:S08]  /*5920*/  MUFU.TANH R166, R166 ;  /* 0x000000a600a67308 */ /* 0x000e300000002400 */
[----:B------:R-:W0:Y:S01]  /*5930*/  MUFU.TANH R167, R167 ;  /* 0x000000a700a77308 */ /* 0x000e220000002400 */
[----:B------:R-:W-:-:S02]  /*5940*/  WARPGROUP.DEPBAR.LE gsb0, 0x0 ;  /* 0x00008000000079c5 */ /* 0x000fc40000010000 */
[----:B------:R-:W-:Y:S01]  /*5950*/  WARPGROUP.ARRIVE ;  /* 0x00000000000079c5 */ /* 0x000fe20000000000 */
[----:B------:R-:W-:Y:S01]  /*5960*/  FMUL.FTZ R197, R176, UR4 ;  /* 0x00000004b0c57c20 */ /* 0x000fe20008410000 */
[----:B------:R-:W-:-:S04]  /*5970*/  FMUL.FTZ R196, R177, UR4 ;  /* 0x00000004b1c47c20 */ /* 0x000fc80008410000 */
[----:B------:R-:W-:Y:S01]  /*5980*/  HGMMA.64x256x16.F32 R24, R192, gdesc[UR8].tnspB, R24, gsb0 ;  /* 0x43e00008c0187df0 */ /* 0x000fe20008000818 */
[----:B------:R-:W-:Y:S01]  /*5990*/  UIADD3 UR10, UR7, 0x100, URZ ;  /* 0x00000100070a7890 */ /* 0x000fe2000fffe03f */
[----:B------:R-:W0:Y:S01]  /*59a0*/  MUFU.TANH R197, R197 ;  /* 0x000000c500c57308 */ /* 0x000e220000002400 */
[----:B------:R-:W-:-:S07]  /*59b0*/  UMOV UR11, 0x40000040 ;  /* 0x40000040000b7882 */ /* 0x000fce0000000000 */
[----:B------:R-:W0:Y:S01]  /*59c0*/  MUFU.TANH R196, R196 ;  /* 0x000000c400c47308 */ /* 0x000e220000002400 */
[----:B------:R-:W-:Y:S02]  /*59d0*/  WARPGROUP.DEPBAR.LE gsb0, 0x0 ;  /* 0x00008000000079c5 */ /* 0x000fe40000010000 */
[----:B------:R-:W-:Y:S01]  /*59e0*/  WARPGROUP.ARRIVE ;  /* 0x00000000000079c5 */ /* 0x000fe20000000000 */
[----:B------:R-:W-:Y:S01]  /*59f0*/  FMUL.FTZ R192, R168, UR4 ;  /* 0x00000004a8c07c20 */ /* 0x000fe20008410000 */
[----:B------:R-:W-:Y:S01]  /*5a00*/  FMUL.FTZ R193, R169, UR4 ;  /* 0x00000004a9c17c20 */ /* 0x000fe20008410000 */
[----:B------:R-:W-:Y:S01]  /*5a10*/  FMUL.FTZ R194, R172, UR4 ;  /* 0x00000004acc27c20 */ /* 0x000fe20008410000 */
[----:B------:R-:W-:-:S11]  /*5a20*/  FMUL.FTZ R195, R173, UR4 ;  /* 0x00000004adc37c20 */ /* 0x000fd60008410000 */
[----:B------:R-:W-:Y:S01]  /*5a30*/  HGMMA.64x256x16.F32 R24, R188, gdesc[UR8].tnspB, R24, gsb0 ;  /* 0x43e00008bc187df0 */ /* 0x000fe20008000818 */
[----:B------:R-:W-:Y:S01]  /*5a40*/  UIADD3 UR10, UR7, 0x180, URZ ;  /* 0x00000180070a7890 */ /* 0x000fe2000fffe03f */
[----:B------:R-:W0:Y:S01]  /*5a50*/  MUFU.TANH R192, R192 ;  /* 0x000000c000c07308 */ /* 0x000e220000002400 */
[----:B------:R-:W-:-:S07]  /*5a60*/  UMOV UR11, 0x40000040 ;  /* 0x40000040000b7882 */ /* 0x000fce0000000000 */
[----:B------:R-:W0:Y:S08]  /*5a70*/  MUFU.TANH R193, R193 ;  /* 0x000000c100c17308 */ /* 0x000e300000002400 */
[----:B------:R-:W0:Y:S08]  /*5a80*/  MUFU.TANH R194, R194 ;  /* 0x000000c200c27308 */ /* 0x000e300000002400 */
[----:B------:R-:W0:Y:S01]  /*5a90*/  MUFU.TANH R195, R195 ;  /* 0x000000c300c37308 */ /* 0x000e220000002400 */
        /* <DEDUP_REMOVED lines=11> */
[----:B------:R-:W-:Y:S01]  /*5b50*/  IADD3 R153, R19, 0x1, -R182 ;  /* 0x0000000113997810 */ /* 0x000fe20007ffe8b6 */
[----:B------:R-:W-:Y:S01]  /*5b60*/  IMAD.U32 R152, RZ, RZ, UR6 ;  /* 0x00000006ff987e24 */ /* 0x000fe2000f8e00ff */
[----:B------:R-:W0:Y:S03]  /*5b70*/  MUFU.TANH R188, R188 ;  /* 0x000000bc00bc7308 */ /* 0x000e260000002400 */
[----:B------:R-:W-:-:S02]  /*5b80*/  @!P1 VIADD R152, R152, 0x30840 ;  /* 0x0003084098989836 */ /* 0x000fc40000000000 */
[----:B------:R-:W-:-:S03]  /*5b90*/  IMAD.IADD R153, R153, 0x1, -R22 ;  /* 0x0000000199997824 */ /* 0x000fc600078e0a16 */
[----:B------:R-:W0:Y:S01]  /*5ba0*/  MUFU.TANH R189, R189 ;  /* 0x000000bd00bd7308 */ /* 0x000e220000002400 */
[----:B------:R-:W-:Y:S01]  /*5bb0*/  IMAD R153, R18, -0x2, R153 ;  /* 0xfffffffe12997824 */ /* 0x000fe200078e0299 */
[----:B------:R-:W-:-:S03]  /*5bc0*/  @!P1 PRMT R152, RZ, 0x654, R152 ;  /* 0x00000654ff989816 */ /* 0x000fc60000000098 */
[C---:B------:R-:W-:Y:S02]  /*5bd0*/  VIADD R198, R153.reuse, UR58 ;  /* 0x0000003a99c67c36 */ /* 0x040fe40008000000 */
[----:B------:R-:W-:Y:S01]  /*5be0*/  VIADD R202, R153, UR51 ;  /* 0x0000003399ca7c36 */ /* 0x000fe20008000000 */
[----:B------:R-:W0:Y:S01]  /*5bf0*/  MUFU.TANH R190, R190 ;  /* 0x000000be00be7308 */ /* 0x000e220000002400 */
[C---:B------:R-:W-:Y:S02]  /*5c00*/  IMAD.IADD R177, R3.reuse, 0x1, R198 ;  /* 0x0000000103b17824 */ /* 0x040fe400078e02c6 */
[----:B------:R-:W-:-:S05]  /*5c10*/  IMAD.IADD R178, R3, 0x1, R202 ;  /* 0x0000000103b27824 */ /* 0x000fca00078e02ca */
[----:B------:R-:W0:Y:S08]  /*5c20*/  MUFU.TANH R191, R191 ;  /* 0x000000bf00bf7308 */ /* 0x000e300000002400 */
[----:B------:R-:W0:Y:S08]  /*5c30*/  MUFU.TANH R164, R164 ;  /* 0x000000a400a47308 */ /* 0x000e300000002400 */
[----:B------:R-:W0:Y:S08]  /*5c40*/  MUFU.TANH R165, R165 ;  /* 0x000000a500a57308 */ /* 0x000e300000002400 */
[----:B------:R-:W0:Y:S08]  /*5c50*/  MUFU.TANH R179, R179 ;  /* 0x000000b300b37308 */ /* 0x000e300000002400 */
[----:B------:R-:W0:Y:S01]  /*5c60*/  MUFU.TANH R180, R180 ;  /* 0x000000b400b47308 */ /* 0x000e220000002400 */
[----:B------:R-:W-:-:S02]  /*5c70*/  WARPGROUP.DEPBAR.LE gsb0, 0x0 ;  /* 0x00008000000079c5 */ /* 0x000fc40000010000 */
        /* <DEDUP_REMOVED lines=10> */
[----:B------:R-:W0:Y:S01]  /*5d20*/  MUFU.TANH R184, R184 ;  /* 0x000000b800b87308 */ /* 0x000e220000002400 */
[----:B------:R0:W-:Y:S07]  /*5d30*/  @!P1 SYNCS.ARRIVE.TRANS64.RED.A1T0 RZ, [R152+URZ], RZ ;  /* 0x000000ff98ff99a7 */ /* 0x0001ee000810043f */
        /* <DEDUP_REMOVED lines=8> */
[----:B------:R-:W0:Y:S01]  /*5dc0*/  MUFU.TANH R162, R162 ;  /* 0x000000a200a27308 */ /* 0x000e220000002400 */
[----:B-1234-:R-:W-:Y:S05]  /*5dd0*/  @P2 BRA `(.L_x_1117) ;  /* 0x00000000005c2947 */ /* 0x01efea0003800000 */
[----:B------:R-:W-:Y:S01]  /*5de0*/  ISETP.GT.AND P2, PT, R217, -0x1, PT ;  /* 0xffffffffd900780c */ /* 0x000fe20003f44270 */
[----:B------:R-:W-:-:S12]  /*5df0*/  BSSY B0, `(.L_x_1118) ;  /* 0x0000011000007945 */ /* 0x000fd80003800000 */
[----:B------:R-:W-:Y:S05]  /*5e00*/  @P2 BRA `(.L_x_1119) ;  /* 0x0000000000242947 */ /* 0x000fea0003800000 */
[----:B------:R-:W-:Y:S02]  /*5e10*/  IMAD.U32 R168, RZ, RZ, UR54 ;  /* 0x00000036ffa87e24 */ /* 0x000fe4000f8e00ff */
[----:B------:R-:W-:-:S03]  /*5e20*/  IMAD.IADD R169, R3, 0x1, R200 ;  /* 0x0000000103a97824 */ /* 0x000fc600078e02c8 */
[----:B------:R-:W-:Y:S02]  /*5e30*/  ISETP.NE.AND P2, PT, R168, 0x1, PT ;  /* 0x00000001a800780c */ /* 0x000fe40003f45270 */
[----:B------:R-:W-:-:S11]  /*5e40*/  LOP3.LUT R169, RZ, R169, RZ, 0x33, !PT ;  /* 0x000000a9ffa97212 */ /* 0x000fd600078e33ff */
[----:B0-----:R-:W0:Y:S02]  /*5e50*/  @P2 LDC.64 R152, c[0x0][0x9e8] ;  /* 0x00027a00ff982b82 */ /* 0x001e240000000a00 */
[----:B0-----:R-:W-:-:S05]  /*5e60*/  @P2 IMAD.HI.U32 R152, R169, R152, RZ ;  /* 0x00000098a9982227 */ /* 0x001fca00078e00ff */
[----:B------:R-:W-:-:S04]  /*5e70*/  @P2 SHF.R.U32.HI R169, RZ, R153, R152 ;  /* 0x00000099ffa92219 */ /* 0x000fc80000011698 */
[----:B------:R-:W-:Y:S01]  /*5e80*/  LOP3.LUT R169, RZ, R169, RZ, 0x33, !PT ;  /* 0x000000a9ffa97212 */ /* 0x000fe200078e33ff */
[----:B------:R-:W-:Y:S06]  /*5e90*/  BRA `(.L_x_1120) ;  /* 0x0000000000187947 */ /* 0x000fec0003800000 */
.L_x_1119:
[----:B------:R-:W-:Y:S01]  /*5ea0*/  IMAD.U32 R168, RZ, RZ, UR54 ;  /* 0x00000036ffa87e24 */ /* 0x000fe2000f8e00ff */
[----:B------:R-:W-:-:S04]  /*5eb0*/  MOV R169, R217 ;  /* 0x000000d900a97202 */ /* 0x000fc80000000f00 */
[----:B------:R-:W-:-:S13]  /*5ec0*/  ISETP.NE.AND P2, PT, R168, 0x1, PT ;  /* 0x00000001a800780c */ /* 0x000fda0003f45270 */
[----:B0-----:R-:W0:Y:S02]  /*5ed0*/  @P2 LDC.64 R152, c[0x0][0x9e8] ;  /* 0x00027a00ff982b82 */ /* 0x001e240000000a00 */
[----:B0-----:R-:W-:-:S05]  /*5ee0*/  @P2 IMAD.HI.U32 R152, R217, R152, RZ ;  /* 0x00000098d9982227 */ /* 0x001fca00078e00ff */
[----:B------:R-:W-:-:S07]  /*5ef0*/  @P2 SHF.R.U32.HI R169, RZ, R153, R152 ;  /* 0x00000099ffa92219 */ /* 0x000fce0000011698 */
.L_x_1120:
[----:B------:R-:W-:Y:S05]  /*5f00*/  BSYNC B0 ;  /* 0x0000000000007941 */ /* 0x000fea0003800000 */
.L_x_1118:
[----:B------:R-:W-:-:S04]  /*5f10*/  IMAD R153, R169, R168, -R182 ;  /* 0x000000a8a9997224 */ /* 0x000fc800078e0ab6 */
[----:B------:R-:W-:-:S05]  /*5f20*/  IMAD R153, R18, -0x2, R153 ;  /* 0xfffffffe12997824 */ /* 0x000fca00078e0299 */
[----:B------:R-:W-:Y:S02]  /*5f30*/  VIADDMNMX R177, R153, R168, R177, PT ;  /* 0x000000a899b17246 */ /* 0x000fe400038001b1 */
[----:B------:R-:W-:-:S07]  /*5f40*/  VIMNMX R178, R178, R153, !PT ;  /* 0x00000099b2b27248 */ /* 0x000fce0007fe0100 */
.L_x_1117:
[----:B------:R-:W-:Y:S02]  /*5f50*/  ISETP.GT.AND P2, PT, R20, -0x1, PT ;  /* 0xffffffff1400780c */ /* 0x000fe40003f44270 */
[----:B------:R-:W-:Y:S02]  /*5f60*/  IADD3 R181, R198, 0x8, R3 ;  /* 0x00000008c6b57810 */ /* 0x000fe40007ffe003 */
[C---:B------:R-:W-:Y:S02]  /*5f70*/  ISETP.GT.AND P5, PT, R178.reuse, RZ, P2 ;  /* 0x000000ffb200720c */ /* 0x040fe400017a4270 */
[C---:B------:R-:W-:Y:S02]  /*5f80*/  ISETP.GT.AND P4, PT, R178.reuse, 0x1, P2 ;  /* 0x00000001b200780c */ /* 0x040fe40001784270 */
[C---:B------:R-:W-:Y:S02]  /*5f90*/  ISETP.GT.AND P6, PT, R178.reuse, 0x8, P2 ;  /* 0x00000008b200780c */ /* 0x040fe400017c4270 */
[----:B------:R-:W-:-:S02]  /*5fa0*/  ISETP.GT.AND P3, PT, R178, 0x9, P2 ;  /* 0x00000009b200780c */ /* 0x000fc40001764270 */
[C---:B------:R-:W-:Y:S02]  /*5fb0*/  ISETP.LT.OR P5, PT, R177.reuse, 0x1, P5 ;  /* 0x00000001b100780c */ /* 0x040fe40002fa1670 */
[C---:B------:R-:W-:Y:S02]  /*5fc0*/  ISETP.LT.OR P4, PT, R177.reuse, 0x2, P4 ;  /* 0x00000002b100780c */ /* 0x040fe40002781670 */
[C---:B------:R-:W-:Y:S02]  /*5fd0*/  ISETP.LT.OR P6, PT, R177.reuse, 0x9, P6 ;  /* 0x00000009b100780c */ /* 0x040fe400037c1670 */
[----:B------:R-:W-:Y:S02]  /*5fe0*/  ISETP.LT.OR P3, PT, R177, 0xa, P3 ;  /* 0x0000000ab100780c */ /* 0x000fe40001f61670 */
[----:B0-----:R-:W-:Y:S02]  /*5ff0*/  FSEL R188, R188, -INF , !P5 ;  /* 0xff800000bcbc7808 */ /* 0x001fe40006800000 */
[----:B------:R-:W-:-:S02]  /*6000*/  ISETP.GT.AND P5, PT, R178, 0x10, P2 ;  /* 0x00000010b200780c */ /* 0x000fc400017a4270 */
        /* <DEDUP_REMOVED lines=8> */
[C---:B------:R-:W-:Y:S02]  /*6090*/  ISETP.LT.OR P6, PT, R177.reuse, 0x19, P6 ;  /* 0x00000019b100780c */ /* 0x040fe400037c1670 */
[----:B------:R-:W-:Y:S02]  /*60a0*/  ISETP.LT.OR P3, PT, R177, 0x1a, P3 ;  /* 0x0000001ab100780c */ /* 0x000fe40001f61670 */
[----:B------:R-:W-:Y:S02]  /*60b0*/  FSEL R169, R186, -INF , !P5 ;  /* 0xff800000baa97808 */ /* 0x000fe40006800000 */
        /* <DEDUP_REMOVED lines=24> */
[----:B------:R-:W-:-:S02]  /*6240*/  PLOP3.LUT P5, PT, PT, PT, UP0, 0x40, 0x0 ;  /* 0x000000000000781c */ /* 0x000fc40003fae808 */
[----:B------:R-:W-:Y:S02]  /*6250*/  IADD3 R183, R202, 0x8, R3 ;  /* 0x00000008cab77810 */ /* 0x000fe40007ffe003 */
[----:B------:R-:W-:Y:S02]  /*6260*/  FSEL R178, R196, -INF , !P4 ;  /* 0xff800000c4b27808 */ /* 0x000fe40006000000 */
[----:B------:R-:W-:Y:S02]  /*6270*/  FSEL R179, R179, -INF , !P6 ;  /* 0xff800000b3b37808 */ /* 0x000fe40007000000 */
[----:B------:R-:W-:-:S05]  /*6280*/  FSEL R180, R180, -INF , !P3 ;  /* 0xff800000b4b47808 */ /* 0x000fca0005800000 */
[----:B------:R-:W-:Y:S05]  /*6290*/  @P5 BRA `(.L_x_1121) ;  /* 0x0000000000585947 */ /* 0x000fea0003800000 */
[----:B------:R-:W-:Y:S01]  /*62a0*/  ISETP.GT.AND P3, PT, R203, -0x1, PT ;  /* 0xffffffffcb00780c */ /* 0x000fe20003f64270 */
[----:B------:R-:W-:-:S12]  /*62b0*/  BSSY B0, `(.L_x_1122) ;  /* 0x0000010000007945 */ /* 0x000fd80003800000 */
[----:B------:R-:W-:Y:S05]  /*62c0*/  @P3 BRA `(.L_x_1123) ;  /* 0x0000000000203947 */ /* 0x000fea0003800000 */
[----:B------:R-:W-:-:S05]  /*62d0*/  IMAD.U32 R187, RZ, RZ, UR54 ;  /* 0x00000036ffbb7e24 */ /* 0x000fca000f8e00ff */
[----:B------:R-:W-:-:S13]  /*62e0*/  ISETP.NE.AND P3, PT, R187, 0x1, PT ;  /* 0x00000001bb00780c */ /* 0x000fda0003f65270 */
[----:B------:R-:W0:Y:S02]  /*62f0*/  @P3 LDC.64 R152, c[0x0][0x9e8] ;  /* 0x00027a00ff983b82 */ /* 0x000e240000000a00 */
[----:B0-----:R-:W-:-:S04]  /*6300*/  @P3 IMAD.HI.U32 R186, R21, R152, RZ ;  /* 0x0000009815ba3227 */ /* 0x001fc800078e00ff */
[----:B------:R-:W-:Y:S01]  /*6310*/  IMAD.MOV.U32 R152, RZ, RZ, R21 ;  /* 0x000000ffff987224 */ /* 0x000fe200078e0015 */
[----:B------:R-:W-:-:S04]  /*6320*/  @P3 SHF.R.U32.HI R152, RZ, R153, R186 ;  /* 0x00000099ff983219 */ /* 0x000fc800000116ba */
[----:B------:R-:W-:Y:S01]  /*6330*/  LOP3.LUT R185, RZ, R152, RZ, 0x33, !PT ;  /* 0x00000098ffb97212 */ /* 0x000fe200078e33ff */
[----:B------:R-:W-:Y:S06]  /*6340*/  BRA `(.L_x_1124) ;  /* 0x0000000000187947 */ /* 0x000fec0003800000 */
.L_x_1123:
[----:B------:R-:W-:Y:S02]  /*6350*/  IMAD.U32 R187, RZ, RZ, UR54 ;  /* 0x00000036ffbb7e24 */ /* 0x000fe4000f8e00ff */
[----:B------:R-:W-:-:S03]  /*6360*/  IMAD.MOV.U32 R185, RZ, RZ, R203 ;  /* 0x000000ffffb97224 */ /* 0x000fc600078e00cb */
[----:B------:R-:W-:-:S13]  /*6370*/  ISETP.NE.AND P3, PT, R187, 0x1, PT ;  /* 0x00000001bb00780c */ /* 0x000fda0003f65270 */
[----:B------:R-:W0:Y:S02]  /*6380*/  @P3 LDC.64 R152, c[0x0][0x9e8] ;  /* 0x00027a00ff983b82 */ /* 0x000e240000000a00 */
[----:B0-----:R-:W-:-:S05]  /*6390*/  @P3 IMAD.HI.U32 R152, R203, R152, RZ ;  /* 0x00000098cb983227 */ /* 0x001fca00078e00ff */
[----:B------:R-:W-:-:S07]  /*63a0*/  @P3 SHF.R.U32.HI R185, RZ, R153, R152 ;  /* 0x00000099ffb93219 */ /* 0x000fce0000011698 */
.L_x_1124:
[----:B------:R-:W-:Y:S05]  /*63b0*/  BSYNC B0 ;  /* 0x0000000000007941 */ /* 0x000fea0003800000 */
.L_x_1122:
[----:B------:R-:W-:-:S04]  /*63c0*/  IMAD R153, R185, R187, -R182 ;  /* 0x000000bbb9997224 */ /* 0x000fc800078e0ab6 */
[----:B------:R-:W-:-:S05]  /*63d0*/  IMAD R152, R18, -0x2, R153 ;  /* 0xfffffffe12987824 */ /* 0x000fca00078e0299 */
[----:B------:R-:W-:Y:S02]  /*63e0*/  VIADDMNMX R181, R152, R187, R181, PT ;  /* 0x000000bb98b57246 */ /* 0x000fe400038001b5 */
[----:B------:R-:W-:-:S07]  /*63f0*/  VIMNMX R183, R183, R152, !PT ;  /* 0x00000098b7b77248 */ /* 0x000fce0007fe0100 */
.L_x_1121:
[----:B------:R-:W-:Y:S01]  /*6400*/  FMNMX.FTZ R152, R188, R5, !PT ;  /* 0x00000005bc987209 */ /* 0x000fe20007810000 */
[----:B------:R-:W-:Y:S01]  /*6410*/  UMOV UR7, UR55 ;  /* 0x0000003700077c82 */ /* 0x000fe20008000000 */
        /* <DEDUP_REMOVED lines=32> */
[C---:B------:R-:W-:Y:S02]  /*6620*/  ISETP.LT.OR P5, PT, R181.reuse, 0x12, P5 ;  /* 0x00000012b500780c */ /* 0x040fe40002fa1670 */
[----:B------:R-:W-:Y:S01]  /*6630*/  FSEL R156, R156, -INF , !P3 ;  /* 0xff8000009c9c7808 */ /* 0x000fe20005800000 */
[----:B------:R-:W0:Y:S01]  /*6640*/  SHFL.BFLY PT, R152, R153, 0x2, 0x1f ;  /* 0x0c401f0099987f89 */ /* 0x000e2200000e0000 */
[----:B------:R-:W-:Y:S02]  /*6650*/  ISETP.LT.OR P6, PT, R181, 0x19, P6 ;  /* 0x00000019b500780c */ /* 0x000fe400037c1670 */
[----:B------:R-:W-:Y:S02]  /*6660*/  FSEL R157, R157, -INF , !P5 ;  /* 0xff8000009d9d7808 */ /* 0x000fe40006800000 */
[----:B------:R-:W-:-:S02]  /*6670*/  ISETP.GT.AND P3, PT, R183, 0x20, P2 ;  /* 0x00000020b700780c */ /* 0x000fc40001764270 */
[----:B------:R-:W-:Y:S02]  /*6680*/  FSEL R158, R158, -INF , !P6 ;  /* 0xff8000009e9e7808 */ /* 0x000fe40007000000 */
[----:B------:R-:W-:Y:S02]  /*6690*/  ISETP.GT.AND P5, PT, R183, 0x21, P2 ;  /* 0x00000021b700780c */ /* 0x000fe400017a4270 */
[----:B------:R-:W-:Y:S02]  /*66a0*/  ISETP.LT.OR P3, PT, R181, 0x21, P3 ;  /* 0x00000021b500780c */ /* 0x000fe40001f61670 */
[----:B------:R-:W-:Y:S02]  /*66b0*/  ISETP.GT.AND P6, PT, R183, 0x28, P2 ;  /* 0x00000028b700780c */ /* 0x000fe400017c4270 */
[----:B------:R-:W-:Y:S02]  /*66c0*/  ISETP.LT.OR P5, PT, R181, 0x22, P5 ;  /* 0x00000022b500780c */ /* 0x000fe40002fa1670 */
[----:B------:R-:W-:-:S02]  /*66d0*/  FSEL R161, R161, -INF , !P3 ;  /* 0xff800000a1a17808 */ /* 0x000fc40005800000 */
[----:B------:R-:W-:Y:S02]  /*66e0*/  ISETP.GT.AND P3, PT, R183, 0x29, P2 ;  /* 0x00000029b700780c */ /* 0x000fe40001764270 */
[----:B------:R-:W-:Y:S02]  /*66f0*/  FSEL R160, R160, -INF , !P5 ;  /* 0xff800000a0a07808 */ /* 0x000fe40006800000 */
[----:B------:R-:W-:Y:S02]  /*6700*/  ISETP.LT.OR P6, PT, R181, 0x29, P6 ;  /* 0x00000029b500780c */ /* 0x000fe400037c1670 */
[----:B0-----:R-:W-:Y:S02]  /*6710*/  FMNMX.FTZ R182, R153, R152, !PT ;  /* 0x0000009899b67209 */ /* 0x001fe40007810000 */
[----:B------:R-:W-:Y:S02]  /*6720*/  ISETP.LT.OR P3, PT, R181, 0x2a, P3 ;  /* 0x0000002ab500780c */ /* 0x000fe40001f61670 */
[----:B------:R-:W-:Y:S01]  /*6730*/  ISETP.GT.AND P5, PT, R183, 0x30, P2 ;  /* 0x00000030b700780c */ /* 0x000fe200017a4270 */
[----:B------:R-:W0:Y:S01]  /*6740*/  SHFL.BFLY PT, R185, R182, 0x1, 0x1f ;  /* 0x0c201f00b6b97f89 */ /* 0x000e2200000e0000 */
[----:B------:R-:W-:-:S02]  /*6750*/  FSEL R163, R163, -INF , !P6 ;  /* 0xff800000a3a37808 */ /* 0x000fc40007000000 */
[----:B------:R-:W-:Y:S02]  /*6760*/  FSEL R162, R162, -INF , !P3 ;  /* 0xff800000a2a27808 */ /* 0x000fe40005800000 */
[C---:B------:R-:W-:Y:S02]  /*6770*/  ISETP.GT.AND P6, PT, R183.reuse, 0x31, P2 ;  /* 0x00000031b700780c */ /* 0x040fe400017c4270 */
[----:B------:R-:W-:Y:S02]  /*6780*/  ISETP.GT.AND P3, PT, R183, 0x38, P2 ;  /* 0x00000038b700780c */ /* 0x000fe40001764270 */
[C---:B------:R-:W-:Y:S02]  /*6790*/  ISETP.LT.OR P5, PT, R181.reuse, 0x31, P5 ;  /* 0x00000031b500780c */ /* 0x040fe40002fa1670 */
[----:B------:R-:W-:Y:S02]  /*67a0*/  ISETP.LT.OR P6, PT, R181, 0x32, P6 ;  /* 0x00000032b500780c */ /* 0x000fe400037c1670 */
[----:B------:R-:W-:-:S02]  /*67b0*/  FSEL R164, R164, -INF , !P5 ;  /* 0xff800000a4a47808 */ /* 0x000fc40006800000 */
[----:B------:R-:W-:Y:S02]  /*67c0*/  ISETP.LT.OR P3, PT, R181, 0x39, P3 ;  /* 0x00000039b500780c */ /* 0x000fe40001f61670 */
[----:B------:R-:W-:Y:S02]  /*67d0*/  FSEL R165, R165, -INF , !P6 ;  /* 0xff800000a5a57808 */ /* 0x000fe40007000000 */
[----:B------:R-:W-:Y:S02]  /*67e0*/  FSEL R166, R166, -INF , !P3 ;  /* 0xff800000a6a67808 */ /* 0x000fe40005800000 */
[----:B0-----:R-:W-:Y:S02]  /*67f0*/  FMNMX.FTZ R152, R182, R185, !PT ;  /* 0x000000b9b6987209 */ /* 0x001fe40007810000 */
        /* <DEDUP_REMOVED lines=8> */
[----:B------:R-:W-:Y:S02]  /*6880*/  ISETP.GT.AND P2, PT, R183, 0x39, P2 ;  /* 0x00000039b700780c */ /* 0x000fe40001744270 */
[----:B------:R-:W-:-:S02]  /*6890*/  FMNMX.FTZ R153, R154, R153, !PT ;  /* 0x000000999a997209 */ /* 0x000fc40007810000 */
[----:B------:R-:W-:Y:S02]  /*68a0*/  FSETP.NEU.FTZ.AND P4, PT, R152, -INF , PT ;  /* 0xff8000009800780b */ /* 0x000fe40003f9d000 */
[----:B------:R-:W-:Y:S02]  /*68b0*/  FMNMX.FTZ R0, R156, R153, !PT ;  /* 0x000000999c007209 */ /* 0x000fe40007810000 */
[----:B------:R-:W-:Y:S02]  /*68c0*/  FSEL R187, R187, RZ, P4 ;  /* 0x000000ffbbbb7208 */ /* 0x000fe40002000000 */
[----:B------:R-:W-:Y:S02]  /*68d0*/  FMNMX.FTZ R153, R157, R0, !PT ;  /* 0x000000009d997209 */ /* 0x000fe40007810000 */
[----:B------:R-:W-:Y:S01]  /*68e0*/  ISETP.LT.OR P2, PT, R181, 0x3a, P2 ;  /* 0x0000003ab500780c */ /* 0x000fe20001741670 */
[--C-:B------:R-:W-:Y:S01]  /*68f0*/  FFMA.FTZ R182, R168, UR7, -R187.reuse ;  /* 0x00000007a8b67c23 */ /* 0x100fe200080108bb */
[----:B------:R-:W-:Y:S01]  /*6900*/  FMNMX.FTZ R0, R158, R153, !PT ;  /* 0x000000999e007209 */ /* 0x000fe20007810000 */
[--C-:B------:R-:W-:Y:S01]  /*6910*/  FFMA.FTZ R192, R169, UR7, -R187.reuse ;  /* 0x00000007a9c07c23 */ /* 0x100fe200080108bb */
[----:B------:R-:W-:Y:S01]  /*6920*/  FSEL R168, R167, -INF , !P2 ;  /* 0xff800000a7a87808 */ /* 0x000fe20005000000 */
[--C-:B------:R-:W-:Y:S01]  /*6930*/  FFMA.FTZ R169, R170, UR7, -R187.reuse ;  /* 0x00000007aaa97c23 */ /* 0x100fe200080108bb */
[----:B------:R-:W-:Y:S01]  /*6940*/  FMNMX.FTZ R0, R159, R0, !PT ;  /* 0x000000009f007209 */ /* 0x000fe20007810000 */
[--C-:B------:R-:W-:Y:S01]  /*6950*/  FFMA.FTZ R194, R171, UR7, -R187.reuse ;  /* 0x00000007abc27c23 */ /* 0x100fe200080108bb */
[--C-:B------:R-:W-:Y:S01]  /*6960*/  FFMA.FTZ R171, R172, UR7, -R187.reuse ;  /* 0x00000007acab7c23 */ /* 0x100fe200080108bb */
[--C-:B------:R-:W-:Y:S01]  /*6970*/  FFMA.FTZ R186, R179, UR7, -R187.reuse ;  /* 0x00000007b3ba7c23 */ /* 0x100fe200080108bb */
[----:B------:R-:W-:Y:S01]  /*6980*/  FMNMX.FTZ R191, R161, R0, !PT ;  /* 0x00000000a1bf7209 */ /* 0x000fe20007810000 */
[--C-:B------:R-:W-:Y:S01]  /*6990*/  FFMA.FTZ R153, R188, UR7, -R187.reuse ;  /* 0x00000007bc997c23 */ /* 0x100fe200080108bb */
[----:B------:R-:W-:Y:S01]  /*69a0*/  FSEL R172, R152, RZ, P4 ;  /* 0x000000ff98ac7208 */ /* 0x000fe20002000000 */
[--C-:B------:R-:W-:Y:S01]  /*69b0*/  FFMA.FTZ R196, R189, UR7, -R187.reuse ;  /* 0x00000007bdc47c23 */ /* 0x100fe200080108bb */
[----:B------:R-:W-:Y:S01]  /*69c0*/  FMNMX.FTZ R0, R160, R191, !PT ;  /* 0x000000bfa0007209 */ /* 0x000fe20007810000 */
[----:B------:R-:W-:Y:S01]  /*69d0*/  FFMA.FTZ R198, R184, UR7, -R187 ;  /* 0x00000007b8c67c23 */ /* 0x000fe200080108bb */
[----:B------:R-:W-:Y:S01]  /*69e0*/  MUFU.EX2 R167, R182 ;  /* 0x000000b600a77308 */ /* 0x000fe20000000800 */
[----:B------:R-:W-:Y:S01]  /*69f0*/  FADD.FTZ R172, -R172, R5 ;  /* 0x00000005acac7221 */ /* 0x000fe20000010100 */
[----:B------:R-:W-:Y:S01]  /*6a00*/  FMNMX.FTZ R183, R163, R0, !PT ;  /* 0x00000000a3b77209 */ /* 0x000fe20007810000 */
[--C-:B------:R-:W-:Y:S01]  /*6a10*/  FFMA.FTZ R188, R173, UR7, -R187.reuse ;  /* 0x00000007adbc7c23 */ /* 0x100fe200080108bb */
[--C-:B------:R-:W-:Y:S01]  /*6a20*/  FFMA.FTZ R173, R174, UR7, -R187.reuse ;  /* 0x00000007aead7c23 */ /* 0x100fe200080108bb */
[--C-:B------:R-:W-:Y:S01]  /*6a30*/  FFMA.FTZ R190, R175, UR7, -R187.reuse ;  /* 0x00000007afbe7c23 */ /* 0x100fe200080108bb */
[----:B------:R-:W-:Y:S01]  /*6a40*/  FMNMX.FTZ R183, R162, R183, !PT ;  /* 0x000000b7a2b77209 */ /* 0x000fe20007810000 */
[--C-:B------:R-:W-:Y:S01]  /*6a50*/  FFMA.FTZ R175, R176, UR7, -R187.reuse ;  /* 0x00000007b0af7c23 */ /* 0x100fe200080108bb */
[----:B------:R-:W-:Y:S01]  /*6a60*/  MUFU.EX2 R153, R153 ;  /* 0x0000009900997308 */ /* 0x000fe20000000800 */
[--C-:B------:R-:W-:Y:S01]  /*6a70*/  FFMA.FTZ R184, R177, UR7, -R187.reuse ;  /* 0x00000007b1b87c23 */ /* 0x100fe200080108bb */
[----:B------:R-:W-:Y:S01]  /*6a80*/  FMNMX.FTZ R0, R164, R183, !PT ;  /* 0x000000b7a4007209 */ /* 0x000fe20007810000 */
[--C-:B------:R-:W-:Y:S01]  /*6a90*/  FFMA.FTZ R177, R178, UR7, -R187.reuse ;  /* 0x00000007b2b17c23 */ /* 0x100fe200080108bb */
[----:B------:R-:W-:-:S02]  /*6aa0*/  FFMA.FTZ R180, R180, UR7, -R187 ;  /* 0x00000007b4b47c23 */ /* 0x000fc400080108bb */
[----:B------:R-:W-:Y:S02]  /*6ab0*/  FMNMX.FTZ R181, R165, R0, !PT ;  /* 0x00000000a5b57209 */ /* 0x000fe40007810000 */
[----:B------:R-:W-:Y:S02]  /*6ac0*/  MUFU.EX2 R196, R196 ;  /* 0x000000c400c47308 */ /* 0x000fe40000000800 */
[----:B------:R-:W-:-:S04]  /*6ad0*/  FMNMX.FTZ R181, R166, R181, !PT ;  /* 0x000000b5a6b57209 */ /* 0x000fc80007810000 */
[----:B------:R-:W-:Y:S02]  /*6ae0*/  FMNMX.FTZ R181, R168, R181, !PT ;  /* 0x000000b5a8b57209 */ /* 0x000fe40007810000 */
[----:B------:R-:W-:Y:S03]  /*6af0*/  MUFU.EX2 R198, R198 ;  /* 0x000000c600c67308 */ /* 0x000fe60000000800 */
[----:B------:R-:W0:Y:S05]  /*6b00*/  SHFL.BFLY PT, R0, R181, 0x2, 0x1f ;  /* 0x0c401f00b5007f89 */ /* 0x000e2a00000e0000 */
[----:B------:R-:W-:Y:S08]  /*6b10*/  MUFU.EX2 R192, R192 ;  /* 0x000000c000c07308 */ /* 0x000ff00000000800 */
[----:B------:R-:W-:Y:S08]  /*6b20*/  MUFU.EX2 R169, R169 ;  /* 0x000000a900a97308 */ /* 0x000ff00000000800 */
[----:B------:R-:W-:Y:S01]  /*6b30*/  MUFU.EX2 R194, R194 ;  /* 0x000000c200c27308 */ /* 0x000fe20000000800 */
[----:B0-----:R-:W-:-:S05]  /*6b40*/  FMNMX.FTZ R0, R181, R0, !PT ;  /* 0x00000000b5007209 */ /* 0x001fca0007810000 */
[----:B------:R-:W0:Y:S02]  /*6b50*/  SHFL.BFLY PT, R181, R0, 0x1, 0x1f ;  /* 0x0c201f0000b57f89 */ /* 0x000e2400000e0000 */
[----:B------:R-:W-:Y:S08]  /*6b60*/  MUFU.EX2 R171, R171 ;  /* 0x000000ab00ab7308 */ /* 0x000ff00000000800 */
[----:B------:R-:W-:Y:S08]  /*6b70*/  MUFU.EX2 R188, R188 ;  /* 0x000000bc00bc7308 */ /* 0x000ff00000000800 */
[----:B------:R-:W-:Y:S01]  /*6b80*/  MUFU.EX2 R173, R173 ;  /* 0x000000ad00ad7308 */ /* 0x000fe20000000800 */
[----:B0-----:R-:W-:Y:S01]  /*6b90*/  FMNMX.FTZ R170, R0, R181, !PT ;  /* 0x000000b500aa7209 */ /* 0x001fe20007810000 */
[----:B------:R-:W-:-:S06]  /*6ba0*/  FMUL.FTZ R0, R172, UR7 ;  /* 0x00000007ac007c20 */ /* 0x000fcc0008410000 */
[----:B------:R-:W-:Y:S01]  /*6bb0*/  MUFU.EX2 R190, R190 ;  /* 0x000000be00be7308 */ /* 0x000fe20000000800 */
[C---:B------:R-:W-:Y:S01]  /*6bc0*/  FSETP.NEU.FTZ.AND P2, PT, R170.reuse, -INF , PT ;  /* 0xff800000aa00780b */ /* 0x040fe20003f5d000 */
[----:B------:R-:W-:-:S05]  /*6bd0*/  FMUL.FTZ R179, R170, UR7 ;  /* 0x00000007aab37c20 */ /* 0x000fca0008410000 */
[----:B------:R-:W-:Y:S01]  /*6be0*/  FSEL R179, R179, RZ, P2 ;  /* 0x000000ffb3b37208 */ /* 0x000fe20001000000 */
[----:B------:R-:W0:Y:S04]  /*6bf0*/  MUFU.EX2 R0, R0 ;  /* 0x0000000000007308 */ /* 0x000e280000000800 */
[--C-:B------:R-:W-:Y:S01]  /*6c00*/  FFMA.FTZ R199, R155, UR7, -R179.reuse ;  /* 0x000000079bc77c23 */ /* 0x100fe200080108b3 */
[----:B------:R-:W-:Y:S01]  /*6c10*/  FSEL R155, R170, RZ, P2 ;  /* 0x000000ffaa9b7208 */ /* 0x000fe20001000000 */
[--C-:B------:R-:W-:Y:S01]  /*6c20*/  FFMA.FTZ R197, R185, UR7, -R179.reuse ;  /* 0x00000007b9c57c23 */ /* 0x100fe200080108b3 */
[--C-:B------:R-:W-:Y:S01]  /*6c30*/  FFMA.FTZ R172, R2, UR7, -R179.reuse ;  /* 0x0000000702ac7c23 */ /* 0x100fe200080108b3 */
[--C-:B------:R-:W-:Y:S01]  /*6c40*/  FFMA.FTZ R154, R154, UR7, -R179.reuse ;  /* 0x000000079a9a7c23 */ /* 0x100fe200080108b3 */
[--C-:B------:R-:W-:Y:S01]  /*6c50*/  FFMA.FTZ R193, R156, UR7, -R179.reuse ;  /* 0x000000079cc17c23 */ /* 0x100fe200080108b3 */
[----:B------:R-:W-:Y:S01]  /*6c60*/  FADD.FTZ R155, -R155, R4 ;  /* 0x000000049b9b7221 */ /* 0x000fe20000010100 */
[----:B------:R-:W-:Y:S01]  /*6c70*/  MUFU.EX2 R199, R199 ;  /* 0x000000c700c77308 */ /* 0x000fe20000000800 */
[--C-:B------:R-:W-:Y:S01]  /*6c80*/  FFMA.FTZ R156, R157, UR7, -R179.reuse ;  /* 0x000000079d9c7c23 */ /* 0x100fe200080108b3 */
[--C-:B------:R-:W-:Y:S01]  /*6c90*/  FFMA.FTZ R195, R158, UR7, -R179.reuse ;  /* 0x000000079ec37c23 */ /* 0x100fe200080108b3 */
[----:B------:R-:W-:Y:S01]  /*6ca0*/  FMUL.FTZ R155, R155, UR7 ;  /* 0x000000079b9b7c20 */ /* 0x000fe20008410000 */
[--C-:B------:R-:W-:Y:S01]  /*6cb0*/  FFMA.FTZ R158, R160, UR7, -R179.reuse ;  /* 0x00000007a09e7c23 */ /* 0x100fe200080108b3 */
[----:B------:R-:W-:Y:S01]  /*6cc0*/  FFMA.FTZ R159, R159, UR7, -R179 ;  /* 0x000000079f9f7c23 */ /* 0x000fe200080108b3 */
[----:B0-----:R-:W-:Y:S01]  /*6cd0*/  FFMA.FTZ R17, R0, R17, R153 ;  /* 0x0000001100117223 */ /* 0x001fe20000010099 */
[--C-:B------:R-:W-:Y:S01]  /*6ce0*/  FFMA.FTZ R189, R161, UR7, -R179.reuse ;  /* 0x00000007a1bd7c23 */ /* 0x100fe200080108b3 */
[----:B------:R-:W-:Y:S01]  /*6cf0*/  MUFU.EX2 R197, R197 ;  /* 0x000000c500c57308 */ /* 0x000fe20000000800 */
[----:B------:R-:W-:Y:S01]  /*6d00*/  FFMA.FTZ R191, R163, UR7, -R179 ;  /* 0x00000007a3bf7c23 */ /* 0x000fe200080108b3 */
[----:B------:R-:W-:Y:S01]  /*6d10*/  FADD.FTZ R17, R196, R17 ;  /* 0x00000011c4117221 */ /* 0x000fe20000010000 */
[--C-:B------:R-:W-:Y:S01]  /*6d20*/  FFMA.FTZ R185, R164, UR7, -R179.reuse ;  /* 0x00000007a4b97c23 */ /* 0x100fe200080108b3 */
[--C-:B------:R-:W-:Y:S01]  /*6d30*/  FFMA.FTZ R165, R165, UR7, -R179.reuse ;  /* 0x00000007a5a57c23 */ /* 0x100fe200080108b3 */
[----:B------:R-:W-:Y:S01]  /*6d40*/  FFMA.FTZ R166, R166, UR7, -R179 ;  /* 0x00000007a6a67c23 */ /* 0x000fe200080108b3 */
[----:B------:R-:W-:Y:S01]  /*6d50*/  FADD.FTZ R160, R198, R17 ;  /* 0x00000011c6a07221 */ /* 0x000fe20000010000 */
[----:B------:R-:W-:Y:S01]  /*6d60*/  FFMA.FTZ R168, R168, UR7, -R179 ;  /* 0x00000007a8a87c23 */ /* 0x000fe200080108b3 */
[----:B------:R-:W0:Y:S01]  /*6d70*/  MUFU.EX2 R2, R155 ;  /* 0x0000009b00027308 */ /* 0x000e220000000800 */
[----:B------:R-:W-:Y:S01]  /*6d80*/  F2FP.F16.F32.PACK_AB R196, R196, R153 ;  /* 0x00000099c4c4723e */ /* 0x000fe200000000ff */
[C---:B------:R-:W-:Y:S01]  /*6d90*/  FADD.FTZ R157, R167.reuse, R160 ;  /* 0x000000a0a79d7221 */ /* 0x040fe20000010000 */
[C---:B------:R-:W-:Y:S01]  /*6da0*/  ISETP.GT.AND P2, PT, R20.reuse, UR50, PT ;  /* 0x0000003214007c0c */ /* 0x040fe2000bf44270 */
[----:B------:R-:W-:Y:S01]  /*6db0*/  VIADD R20, R20, 0xffffffff ;  /* 0xffffffff14147836 */ /* 0x000fe20000000000 */
[----:B------:R-:W-:-:S03]  /*6dc0*/  F2FP.F16.F32.PACK_AB R198, R167, R198 ;  /* 0x000000c6a7c6723e */ /* 0x000fc600000000ff */
[----:B------:R-:W1:Y:S08]  /*6dd0*/  MUFU.EX2 R172, R172 ;  /* 0x000000ac00ac7308 */ /* 0x000e700000000800 */
[----:B------:R-:W2:Y:S01]  /*6de0*/  MUFU.EX2 R154, R154 ;  /* 0x0000009a009a7308 */ /* 0x000ea20000000800 */
[----:B0-----:R-:W-:Y:S01]  /*6df0*/  FFMA.FTZ R17, R2, R16, R197 ;  /* 0x0000001002117223 */ /* 0x001fe200000100c5 */
[----:B------:R-:W-:Y:S01]  /*6e00*/  FADD.FTZ R16, R192, R157 ;  /* 0x0000009dc0107221 */ /* 0x000fe20000010000 */
[----:B------:R-:W-:Y:S01]  /*6e10*/  IMAD.U32 R157, RZ, RZ, UR14 ;  /* 0x0000000eff9d7e24 */ /* 0x000fe2000f8e00ff */
[----:B------:R-:W-:-:S02]  /*6e20*/  F2FP.F16.F32.PACK_AB R192, R169, R192 ;  /* 0x000000c0a9c0723e */ /* 0x000fc400000000ff */
[----:B------:R-:W-:Y:S01]  /*6e30*/  FADD.FTZ R155, R169, R16 ;  /* 0x00000010a99b7221 */ /* 0x000fe20000010000 */
[----:B------:R-:W-:Y:S01]  /*6e40*/  FFMA.FTZ R16, R162, UR7, -R179 ;  /* 0x00000007a2107c23 */ /* 0x000fe200080108b3 */
[----:B------:R-:W0:Y:S01]  /*6e50*/  MUFU.EX2 R193, R193 ;  /* 0x000000c100c17308 */ /* 0x000e220000000800 */
[----:B-1----:R-:W-:Y:S01]  /*6e60*/  FADD.FTZ R160, R172, R17 ;  /* 0x00000011aca07221 */ /* 0x002fe20000010000 */
[----:B------:R-:W-:Y:S01]  /*6e70*/  FADD.FTZ R162, R194, R155 ;  /* 0x0000009bc2a27221 */ /* 0x000fe20000010000 */
[----:B------:R-:W-:Y:S01]  /*6e80*/  @!P1 VIADD R157, R157, 0x30860 ;  /* 0x000308609d9d9836 */ /* 0x000fe20000000000 */
[----:B------:R-:W-:Y:S01]  /*6e90*/  F2FP.F16.F32.PACK_AB R194, R171, R194 ;  /* 0x000000c2abc2723e */ /* 0x000fe200000000ff */
[----:B------:R-:W-:Y:S01]  /*6ea0*/  FADD.FTZ R17, R199, R160 ;  /* 0x000000a0c7117221 */ /* 0x000fe20000010000 */
[----:B------:R-:W-:Y:S01]  /*6eb0*/  FADD.FTZ R155, R171, R162 ;  /* 0x000000a2ab9b7221 */ /* 0x000fe20000010000 */
[----:B------:R-:W-:Y:S01]  /*6ec0*/  F2FP.F16.F32.PACK_AB R197, R172, R197 ;  /* 0x000000c5acc5723e */ /* 0x000fe200000000ff */
[----:B------:R-:W1:Y:S01]  /*6ed0*/  MUFU.EX2 R156, R156 ;  /* 0x0000009c009c7308 */ /* 0x000e620000000800 */
[----:B--2---:R-:W-:Y:S01]  /*6ee0*/  FADD.FTZ R160, R154, R17 ;  /* 0x000000119aa07221 */ /* 0x004fe20000010000 */
[----:B------:R-:W-:Y:S01]  /*6ef0*/  FADD.FTZ R162, R188, R155 ;  /* 0x0000009bbca27221 */ /* 0x000fe20000010000 */
[----:B------:R-:W-:-:S02]  /*6f00*/  @!P1 PRMT R157, RZ, 0x654, R157 ;  /* 0x00000654ff9d9816 */ /* 0x000fc4000000009d */
[C---:B------:R-:W-:Y:S01]  /*6f10*/  F2FP.F16.F32.PACK_AB R188, R173.reuse, R188 ;  /* 0x000000bcadbc723e */ /* 0x040fe200000000ff */
[----:B------:R-:W-:Y:S01]  /*6f20*/  FADD.FTZ R155, R173, R162 ;  /* 0x000000a2ad9b7221 */ /* 0x000fe20000010000 */
[----:B------:R2:W-:Y:S01]  /*6f30*/  @!P1 SYNCS.ARRIVE.TRANS64.RED.A1T0 RZ, [R157+URZ], RZ ;  /* 0x000000ff9dff99a7 */ /* 0x0005e2000810043f */
[----:B------:R-:W3:Y:S01]  /*6f40*/  MUFU.EX2 R195, R195 ;  /* 0x000000c300c37308 */ /* 0x000ee20000000800 */
[----:B0-----:R-:W-:Y:S01]  /*6f50*/  FADD.FTZ R17, R193, R160 ;  /* 0x000000a0c1117221 */ /* 0x001fe20000010000 */
[----:B------:R-:W-:Y:S01]  /*6f60*/  FADD.FTZ R162, R190, R155 ;  /* 0x0000009bbea27221 */ /* 0x000fe20000010000 */
[----:B------:R-:W-:-:S05]  /*6f70*/  F2FP.F16.F32.PACK_AB R199, R154, R199 ;  /* 0x000000c79ac7723e */ /* 0x000fca00000000ff */
[----:B------:R-:W0:Y:S01]  /*6f80*/  MUFU.EX2 R4, R159 ;  /* 0x0000009f00047308 */ /* 0x000e220000000800 */
[C---:B-1----:R-:W-:Y:S01]  /*6f90*/  FADD.FTZ R160, R156.reuse, R17 ;  /* 0x000000119ca07221 */ /* 0x042fe20000010000 */
[----:B------:R-:W-:-:S06]  /*6fa0*/  F2FP.F16.F32.PACK_AB R193, R156, R193 ;  /* 0x000000c19cc1723e */ /* 0x000fcc00000000ff */
[----:B------:R-:W1:Y:S01]  /*6fb0*/  MUFU.EX2 R189, R189 ;  /* 0x000000bd00bd7308 */ /* 0x000e620000000800 */
[----:B---3--:R-:W-:-:S07]  /*6fc0*/  FADD.FTZ R17, R195, R160 ;  /* 0x000000a0c3117221 */ /* 0x008fce0000010000 */
[----:B------:R-:W3:Y:S01]  /*6fd0*/  MUFU.EX2 R158, R158 ;  /* 0x0000009e009e7308 */ /* 0x000ee20000000800 */
[C---:B0-----:R-:W-:Y:S01]  /*6fe0*/  FADD.FTZ R160, R4.reuse, R17 ;  /* 0x0000001104a07221 */ /* 0x041fe20000010000 */
[----:B------:R-:W-:Y:S02]  /*6ff0*/  F2FP.F16.F32.PACK_AB R195, R4, R195 ;  /* 0x000000c304c3723e */ /* 0x000fe400000000ff */
[----:B------:R-:W-:-:S04]  /*7000*/  MOV R4, R170 ;  /* 0x000000aa00047202 */ /* 0x000fc80000000f00 */
        /* <DEDUP_REMOVED lines=11> */
[C---:B---3--:R-:W-:Y:S01]  /*70c0*/  FADD.FTZ R160, R16.reuse, R17 ;  /* 0x0000001110a07221 */ /* 0x048fe20000010000 */
[----:B------:R-:W-:-:S06]  /*70d0*/  F2FP.F16.F32.PACK_AB R191, R16, R191 ;  /* 0x000000bf10bf723e */ /* 0x000fcc00000000ff */
[----:B------:R-:W3:Y:S01]  /*70e0*/  MUFU.EX2 R177, R177 ;  /* 0x000000b100b17308 */ /* 0x000ee20000000800 */
[----:B0-----:R-:W-:-:S07]  /*70f0*/  FADD.FTZ R162, R184, R153 ;  /* 0x00000099b8a27221 */ /* 0x001fce0000010000 */
[----:B------:R-:W0:Y:S01]  /*7100*/  MUFU.EX2 R165, R165 ;  /* 0x000000a500a57308 */ /* 0x000e220000000800 */
[----:B-1----:R-:W-:-:S07]  /*7110*/  FADD.FTZ R160, R185, R160 ;  /* 0x000000a0b9a07221 */ /* 0x002fce0000010000 */
[----:B------:R-:W1:Y:S01]  /*7120*/  MUFU.EX2 R186, R186 ;  /* 0x000000ba00ba7308 */ /* 0x000e620000000800 */
[C---:B---3--:R-:W-:Y:S01]  /*7130*/  FADD.FTZ R153, R177.reuse, R162 ;  /* 0x000000a2b1997221 */ /* 0x048fe20000010000 */
[----:B------:R-:W-:-:S06]  /*7140*/  F2FP.F16.F32.PACK_AB R184, R177, R184 ;  /* 0x000000b8b1b8723e */ /* 0x000fcc00000000ff */
[----:B------:R-:W3:Y:S01]  /*7150*/  MUFU.EX2 R187, R166 ;  /* 0x000000a600bb7308 */ /* 0x000ee20000000800 */
[C---:B0-----:R-:W-:Y:S01]  /*7160*/  FADD.FTZ R160, R165.reuse, R160 ;  /* 0x000000a0a5a07221 */ /* 0x041fe20000010000 */
[----:B------:R-:W-:-:S06]  /*7170*/  F2FP.F16.F32.PACK_AB R185, R165, R185 ;  /* 0x000000b9a5b9723e */ /* 0x000fcc00000000ff */
[----:B------:R-:W0:Y:S01]  /*7180*/  MUFU.EX2 R5, R180 ;  /* 0x000000b400057308 */ /* 0x000e220000000800 */
[----:B-1----:R-:W-:-:S07]  /*7190*/  FADD.FTZ R162, R186, R153 ;  /* 0x00000099baa27221 */ /* 0x002fce0000010000 */
[----:B------:R-:W1:Y:S01]  /*71a0*/  MUFU.EX2 R168, R168 ;  /* 0x000000a800a87308 */ /* 0x000e620000000800 */
[----:B---3--:R-:W-:Y:S01]  /*71b0*/  FADD.FTZ R160, R187, R160 ;  /* 0x000000a0bba07221 */ /* 0x008fe20000010000 */
[C---:B0-----:R-:W-:Y:S01]  /*71c0*/  FADD.FTZ R17, R5.reuse, R162 ;  /* 0x000000a205117221 */ /* 0x041fe20000010000 */
[----:B------:R-:W-:Y:S01]  /*71d0*/  F2FP.F16.F32.PACK_AB R186, R5, R186 ;  /* 0x000000ba05ba723e */ /* 0x000fe200000000ff */
[----:B------:R-:W-:Y:S02]  /*71e0*/  IMAD.MOV.U32 R5, RZ, RZ, R152 ;  /* 0x000000ffff057224 */ /* 0x000fe400078e0098 */
[C---:B-1----:R-:W-:Y:S01]  /*71f0*/  FADD.FTZ R16, R168.reuse, R160 ;  /* 0x000000a0a8107221 */ /* 0x042fe20000010000 */
[----:B------:R-:W-:Y:S01]  /*7200*/  F2FP.F16.F32.PACK_AB R187, R168, R187 ;  /* 0x000000bba8bb723e */ /* 0x000fe200000000ff */
[----:B--2---:R-:W-:Y:S06]  /*7210*/  @P2 BRA `(.L_x_1125) ;  /* 0xffffffd400642947 */ /* 0x004fec000383ffff */
[----:B------:R-:W-:Y:S01]  /*7220*/  IMAD.MOV.U32 R4, RZ, RZ, R170 ;  /* 0x000000ffff047224 */ /* 0x000fe200078e00aa */
[----:B------:R-:W-:Y:S01]  /*7230*/  UMOV UR37, UR5 ;  /* 0x0000000500257c82 */ /* 0x000fe20008000000 */
[----:B------:R-:W-:Y:S01]  /*7240*/  IMAD.MOV.U32 R5, RZ, RZ, R152 ;  /* 0x000000ffff057224 */ /* 0x000fe200078e0098 */
[----:B------:R-:W-:-:S06]  /*7250*/  UMOV UR36, UR38 ;  /* 0x0000002600247c82 */ /* 0x000fcc0008000000 */
.L_x_1108:
[----:B------:R-:W-:Y:S01]  /*7260*/  IADD3 R152, R19, 0x80, -R22 ;  /* 0x0000008013987810 */ /* 0x000fe20007ffe816 */
[----:B------:R-:W-:Y:S01]  /*7270*/  ULDC UR6, c[0x0][0x9e4] ;  /* 0x0002790000067ab9 */ /* 0x000fe20000000800 */
[----:B------:R-:W-:Y:S01]  /*7280*/  ULDC UR14, c[0x0][0x9dc] ;  /* 0x00027700000e7ab9 */ /* 0x000fe20000000800 */
[----:B------:R-:W-:Y:S02]  /*7290*/  UISETP.GE.AND UP0, UPT, UR6, 0x1, UPT ;  /* 0x000000010600788c */ /* 0x000fe4000bf06270 */
[----:B------:R-:W-:-:S04]  /*72a0*/  IMAD R152, R201, 0x80, R152 ;  /* 0x00000080c9987824 */ /* 0x000fc800078e0298 */
[----:B------:R-:W-:Y:S02]  /*72b0*/  PLOP3.LUT P6, PT, PT, PT, UP0, 0x80, 0x0 ;  /* 0x000000000000781c */ /* 0x000fe40003fcf008 */
[----:B------:R-:W-:-:S13]  /*72c0*/  R2UR UR15, R152 ;  /* 0x00000000980f72ca */ /* 0x000fda00000e0000 */
[----:B------:R-:W-:Y:S01]  /*72d0*/  UIADD3 UR14, UR15, -UR14, URZ ;  /* 0x8000000e0f0e7290 */ /* 0x000fe2000fffe03f */
        /* <DEDUP_REMOVED lines=11> */
.L_x_1127:
[----:B------:R-:W-:-:S11]  /*7390*/  UISETP.NE.AND UP0, UPT, UR6, 0x1, UPT ;  /* 0x000000010600788c */ /* 0x000fd6000bf05270 */
[----:B------:R-:W-:Y:S02]  /*73a0*/  @UP0 ULDC.64 UR4, c[0x0][0x9e8] ;  /* 0x00027a0000040ab9 */ /* 0x000fe40000000a00 */
[----:B------:R-:W-:-:S04]  /*73b0*/  UIMAD.WIDE.U32 UR10, UR15, UR4, URZ ;  /* 0x000000040f0a72a5 */ /* 0x000fc8000f8e003f */
[----:B------:R-:W-:-:S12]  /*73c0*/  @UP0 USHF.R.U32.HI UR15, URZ, UR5, UR11 ;  /* 0x000000053f0f0299 */ /* 0x000fd8000801160b */
.L_x_1128:
[----:B------:R-:W-:-:S04]  /*73d0*/  UIMAD UR6, UR15, UR6, URZ ;  /* 0x000000060f0672a4 */ /* 0x000fc8000f8e023f */
[----:B------:R-:W-:-:S04]  /*73e0*/  UISETP.LT.AND UP0, UPT, UR14, UR6, UPT ;  /* 0x000000060e00728c */ /* 0x000fc8000bf01270 */
[----:B------:R-:W-:-:S12]  /*73f0*/  USEL UR14, UR14, UR6, !UP0 ;  /* 0x000000060e0e7287 */ /* 0x000fd8000c000000 */
.L_x_1126:
        /* <DEDUP_REMOVED lines=9> */
[----:B------:R-:W-:Y:S01]  /*7490*/  UMOV UR38, UR36 ;  /* 0x0000002400267c82 */ /* 0x000fe20008000000 */
[----:B------:R-:W-:Y:S01]  /*74a0*/  IMAD.MOV.U32 R200, RZ, RZ, R5 ;  /* 0x000000ffffc87224 */ /* 0x000fe200078e0005 */
[----:B------:R-:W-:Y:S01]  /*74b0*/  UMOV UR4, UR37 ;  /* 0x0000002500047c82 */ /* 0x000fe20008000000 */
[----:B------:R-:W-:Y:S01]  /*74c0*/  ULDC UR54, c[0x0][0x988] ;  /* 0x0002620000367ab9 */ /* 0x000fe20000000800 */
[----:B------:R-:W-:-:S05]  /*74d0*/  ULDC UR5, c[0x0][0x9d8] ;  /* 0x0002760000057ab9 */ /* 0x000fca0000000800 */
.L_x_1138:
[----:B------:R-:W-:-:S04]  /*74e0*/  UIADD3 UR6, UR4, 0x1, URZ ;  /* 0x0000000104067890 */ /* 0x000fc8000fffe03f */
[----:B------:R-:W-:-:S04]  /*74f0*/  UISETP.NE.AND UP0, UPT, UR6, 0x2, UPT ;  /* 0x000000020600788c */ /* 0x000fc8000bf05270 */
[----:B------:R-:W-:Y:S02]  /*7500*/  USEL UR36, URZ, 0x1, UP0 ;  /* 0x000000013f247887 */ /* 0x000fe40008000000 */
[----:B------:R-:W-:Y:S02]  /*7510*/  USEL UR37, UR6, URZ, UP0 ;  /* 0x0000003f06257287 */ /* 0x000fe40008000000 */
[----:B------:R-:W-:Y:S01]  /*7520*/  ULOP3.LUT UR36, UR38, UR36, URZ, 0x3c, !UPT ;  /* 0x0000002426247292 */ /* 0x000fe2000f8e3c3f */
[----:B------:R-:W-:Y:S11]  /*7530*/  @!P0 BRA `(.L_x_1130) ;  /* 0x0000000000048947 */ /* 0x000ff60003800000 */
[----:B------:R-:W-:Y:S01]  /*7540*/  BPT.TRAP 0x1 ;  /* 0x000000040000795c */ /* 0x000fe20000300000 */
.L_x_1130:
[----:B------:R-:W-:Y:S01]  /*7550*/  ULEA UR6, UR37, UR39, 0x3 ;  /* 0x0000002725067291 */ /* 0x000fe2000f8e183f */
[----:B------:R-:W-:-:S05]  /*7560*/  IMAD.U32 R4, RZ, RZ, UR36 ;  /* 0x00000024ff047e24 */ /* 0x000fca000f8e00ff */
[----:B------:R-:W-:-:S04]  /*7570*/  SHF.L.U32 R4, R4, 0x1f, RZ ;  /* 0x0000001f04047819 */ /* 0x000fc800000006ff */
[----:B------:R0:W1:Y:S01]  /*7580*/  SYNCS.PHASECHK.TRANS64.TRYWAIT P2, [UR6+0x30830], R4 ;  /* 0x03083004ff0075a7 */ /* 0x0000620008040146 */
[----:B------:R-:W-:Y:S05]  /*7590*/  @!P0 BRA `(.L_x_1131) ;  /* 0x0000000000048947 */ /* 0x000fea0003800000 */
[----:B------:R-:W-:Y:S01]  /*75a0*/  BPT.TRAP 0x1 ;  /* 0x000000040000795c */ /* 0x000fe20000300000 */
.L_x_1131:
[----:B-1----:R-:W-:Y:S05]  /*75b0*/  @P2 BRA `(.L_x_1132) ;  /* 0x0000000000082947 */ /* 0x002fea0003800000 */
[----:B------:R-:W1:Y:S02]  /*75c0*/  SYNCS.PHASECHK.TRANS64.TRYWAIT P2, [UR6+0x30830], R4 ;  /* 0x03083004ff0075a7 */ /* 0x000e640008040146 */
[----:B-1----:R-:W-:Y:S05]  /*75d0*/  @!P2 BRA `(.L_x_1133) ;  /* 0x000000e400f8a947 */ /* 0x002fea0003800000 */
.L_x_1132:
        /* <DEDUP_REMOVED lines=227> */
.L_x_1134:
[----:B------:R-:W-:Y:S01]  /*8410*/  ULEA UR14, UR4, UR39, 0x3 ;  /* 0x00000027040e7291 */ /* 0x000fe2000f8e183f */
[----:B------:R-:W-:-:S05]  /*8420*/  IMAD.U32 R0, RZ, RZ, UR38 ;  /* 0x00000026ff007e24 */ /* 0x000fca000f8e00ff */
[----:B------:R-:W-:-:S04]  /*8430*/  SHF.L.U32 R0, R0, 0x1f, RZ ;  /* 0x0000001f00007819 */ /* 0x000fc800000006ff */
[----:B------:R2:W3:Y:S01]  /*8440*/  SYNCS.PHASECHK.TRANS64.TRYWAIT P2, [UR14+0x30850], R0 ;  /* 0x03085000ff0075a7 */ /* 0x0004e2000804014e */
[----:B------:R-:W-:Y:S05]  /*8450*/  @!P0 BRA `(.L_x_1135) ;  /* 0x0000000000048947 */ /* 0x000fea0003800000 */
[----:B------:R-:W-:Y:S01]  /*8460*/  BPT.TRAP 0x1 ;  /* 0x000000040000795c */ /* 0x000fe20000300000 */
.L_x_1135:
[----:B---3--:R-:W-:Y:S05]  /*8470*/  @P2 BRA `(.L_x_1136) ;  /* 0x0000000000082947 */ /* 0x008fea0003800000 */
[----:B------:R-:W3:Y:S02]  /*8480*/  SYNCS.PHASECHK.TRANS64.TRYWAIT P2, [UR14+0x30850], R0 ;  /* 0x03085000ff0075a7 */ /* 0x000ee4000804014e */
[----:B---3--:R-:W-:Y:S05]  /*8490*/  @!P2 BRA `(.L_x_1137) ;  /* 0x000000d80060a947 */ /* 0x008fea0003800000 */
.L_x_1136:
[----:B------:R-:W-:Y:S01]  /*84a0*/  UIADD3 UR7, UR39, 0x400, URZ ;  /* 0x0000040027077890 */ /* 0x000fe2000fffe03f */
[----:B------:R-:W-:Y:S01]  /*84b0*/  WARPGROUP.ARRIVE ;  /* 0x00000000000079c5 */ /* 0x000fe20000000000 */
[----:B------:R-:W-:Y:S01]  /*84c0*/  UMOV UR11, 0x40000040 ;  /* 0x40000040000b7882 */ /* 0x000fe20000000000 */
[----:B------:R-:W-:Y:S01]  /*84d0*/  FMUL.FTZ R2, R153, UR5 ;  /* 0x0000000599027c20 */ /* 0x000fe20008410000 */
[----:B------:R-:W-:Y:S01]  /*84e0*/  USHF.R.U32.HI UR7, URZ, 0x4, UR7 ;  /* 0x000000043f077899 */ /* 0x000fe20008011607 */
[----:B01----:R-:W-:Y:S01]  /*84f0*/  FMUL.FTZ R4, R156, UR5 ;  /* 0x000000059c047c20 */ /* 0x003fe20008410000 */
[----:B------:R-:W-:Y:S01]  /*8500*/  FMUL.FTZ R156, R157, UR5 ;  /* 0x000000059d9c7c20 */ /* 0x000fe20008410000 */
[----:B------:R-:W-:Y:S01]  /*8510*/  FMUL.FTZ R157, R160, UR5 ;  /* 0x00000005a09d7c20 */ /* 0x000fe20008410000 */
[----:B------:R-:W-:Y:S01]  /*8520*/  ULOP3.LUT UR7, UR7, 0x3fff, URZ, 0xc0, !UPT ;  /* 0x00003fff07077892 */ /* 0x000fe2000f8ec03f */
[----:B------:R-:W-:Y:S01]  /*8530*/  MUFU.TANH R2, R2 ;  /* 0x0000000200027308 */ /* 0x000fe20000002400 */
[----:B------:R-:W-:Y:S01]  /*8540*/  FMUL.FTZ R153, R155, UR5 ;  /* 0x000000059b997c20 */ /* 0x000fe20008410000 */
[----:B------:R-:W-:Y:S01]  /*8550*/  FMUL.FTZ R155, R159, UR5 ;  /* 0x000000059f9b7c20 */ /* 0x000fe20008410000 */
[----:B------:R-:W-:Y:S01]  /*8560*/  ULOP3.LUT UR7, UR7, 0x2000000, URZ, 0xfc, !UPT ;  /* 0x0200000007077892 */ /* 0x000fe2000f8efc3f */
[----:B------:R-:W-:Y:S01]  /*8570*/  FMUL.FTZ R159, R161, UR5 ;  /* 0x00000005a19f7c20 */ /* 0x000fe20008410000 */
[----:B------:R-:W-:Y:S01]  /*8580*/  FMUL.FTZ R160, R164, UR5 ;  /* 0x00000005a4a07c20 */ /* 0x000fe20008410000 */
[----:B------:R-:W-:Y:S01]  /*8590*/  FMUL.FTZ R161, R165, UR5 ;  /* 0x00000005a5a17c20 */ /* 0x000fe20008410000 */
[----:B------:R-:W-:Y:S01]  /*85a0*/  ULEA UR4, UR4, UR7, 0xb ;  /* 0x0000000704047291 */ /* 0x000fe2000f8e583f */
[----:B------:R-:W-:Y:S01]  /*85b0*/  MUFU.TANH R4, R4 ;  /* 0x0000000400047308 */ /* 0x000fe20000002400 */
[----:B------:R-:W-:Y:S01]  /*85c0*/  FMUL.FTZ R164, R168, UR5 ;  /* 0x00000005a8a47c20 */ /* 0x000fe20008410000 */
[----:B------:R-:W-:Y:S01]  /*85d0*/  FMUL.FTZ R165, R172, UR5 ;  /* 0x00000005aca57c20 */ /* 0x000fe20008410000 */
[----:B------:R-:W-:Y:S01]  /*85e0*/  FMUL.FTZ R172, R173, UR5 ;  /* 0x00000005adac7c20 */ /* 0x000fe20008410000 */
[----:B------:R-:W-:Y:S01]  /*85f0*/  FMUL.FTZ R168, R176, UR5 ;  /* 0x00000005b0a87c20 */ /* 0x000fe20008410000 */
[----:B------:R-:W-:Y:S01]  /*8600*/  FMUL.FTZ R173, R177, UR5 ;  /* 0x00000005b1ad7c20 */ /* 0x000fe20008410000 */
[----:B------:R-:W-:Y:S01]  /*8610*/  UMOV UR10, UR4 ;  /* 0x00000004000a7c82 */ /* 0x000fe20008000000 */
[----:B------:R-:W-:Y:S01]  /*8620*/  FMUL.FTZ R176, R181, UR5 ;  /* 0x00000005b5b07c20 */ /* 0x000fe20008410000 */
[----:B------:R-:W-:Y:S01]  /*8630*/  HGMMA.64x256x16.F32 R24, R196, gdesc[UR8].tnspB, R24, gsb0 ;  /* 0x43e00008c4187df0 */ /* 0x000fe20008000818 */
[----:B------:R-:W-:Y:S01]  /*8640*/  UIADD3 UR10, UR4, 0x80, URZ ;  /* 0x00000080040a7890 */ /* 0x000fe2000fffe03f */
[----:B------:R-:W-:Y:S01]  /*8650*/  MUFU.TANH R156, R156 ;  /* 0x0000009c009c7308 */ /* 0x000fe20000002400 */
[----:B------:R-:W-:Y:S01]  /*8660*/  UMOV UR11, 0x40000040 ;  /* 0x40000040000b7882 */ /* 0x000fe20000000000 */
[----:B------:R-:W-:Y:S01]  /*8670*/  UMOV UR7, UR54 ;  /* 0x0000003600077c82 */ /* 0x000fe20008000000 */
[----:B------:R-:W-:Y:S01]  /*8680*/  FMUL.FTZ R177, R179, UR5 ;  /* 0x00000005b3b17c20 */ /* 0x000fe20008410000 */
[----:B------:R-:W-:Y:S01]  /*8690*/  FMUL.FTZ R179, R183, UR5 ;  /* 0x00000005b7b37c20 */ /* 0x000fe20008410000 */
[C---:B------:R-:W-:Y:S01]  /*86a0*/  ISETP.GT.AND P2, PT, R20.reuse, UR50, PT ;  /* 0x0000003214007c0c */ /* 0x040fe2000bf44270 */
[----:B------:R-:W-:Y:S01]  /*86b0*/  UMOV UR38, UR36 ;  /* 0x0000002400267c82 */ /* 0x000fe20008000000 */
[----:B------:R-:W-:Y:S01]  /*86c0*/  VIADD R20, R20, 0xffffffff ;  /* 0xffffffff14147836 */ /* 0x000fe20000000000 */
        /* <DEDUP_REMOVED lines=23> */
[----:B------:R-:W-:Y:S01]  /*8840*/  FMUL.FTZ R169, R180, UR5 ;  /* 0x00000005b4a97c20 */ /* 0x000fe20008410000 */
[----:B------:R-:W-:Y:S01]  /*8850*/  FMUL.FTZ R152, R154, UR5 ;  /* 0x000000059a987c20 */ /* 0x000fe20008410000 */
[----:B------:R-:W-:-:S15]  /*8860*/  FMUL.FTZ R154, R158, UR5 ;  /* 0x000000059e9a7c20 */ /* 0x000fde0008410000 */
[----:B------:R-:W-:-:S03]  /*8870*/  NOP ;  /* 0x0000000000007918 */ /* 0x000fc60000000000 */
[----:B------:R-:W-:Y:S01]  /*8880*/  HGMMA.64x256x16.F32 R24, R188, gdesc[UR8].tnspB, R24, gsb0 ;  /* 0x43e00008bc187df0 */ /* 0x000fe20008000818 */
[----:B------:R-:W0:Y:S01]  /*8890*/  MUFU.TANH R193, R193 ;  /* 0x000000c100c17308 */ /* 0x000e220000002400 */
[----:B------:R-:W-:Y:S01]  /*88a0*/  UIADD3 UR10, UR4, 0x180, URZ ;  /* 0x00000180040a7890 */ /* 0x000fe2000fffe03f */
[----:B------:R-:W-:Y:S01]  /*88b0*/  FMUL.FTZ R158, R162, UR5 ;  /* 0x00000005a29e7c20 */ /* 0x000fe20008410000 */
[----:B------:R-:W-:Y:S01]  /*88c0*/  UMOV UR11, 0x40000040 ;  /* 0x40000040000b7882 */ /* 0x000fe20000000000 */
        /* <DEDUP_REMOVED lines=10> */
[----:B------:R-:W-:-:S02]  /*8970*/  UMOV UR4, UR37 ;  /* 0x0000002500047c82 */ /* 0x000fc40008000000 */
[----:B------:R-:W3:Y:S01]  /*8980*/  MUFU.TANH R169, R169 ;  /* 0x000000a900a97308 */ /* 0x000ee20000002400 */
[----:B0-----:R-:W-:-:S04]  /*8990*/  FMNMX.FTZ R5, R193, R200, !PT ;  /* 0x000000c8c1057209 */ /* 0x001fc80007810000 */
[----:B------:R-:W-:-:S03]  /*89a0*/  FMNMX.FTZ R5, R2, R5, !PT ;  /* 0x0000000502057209 */ /* 0x000fc60007810000 */
[----:B------:R-:W0:Y:S01]  /*89b0*/  MUFU.TANH R152, R152 ;  /* 0x0000009800987308 */ /* 0x000e220000002400 */
[----:B------:R-:W-:-:S04]  /*89c0*/  FMNMX.FTZ R5, R4, R5, !PT ;  /* 0x0000000504057209 */ /* 0x000fc80007810000 */
[----:B--2---:R-:W-:-:S03]  /*89d0*/  FMNMX.FTZ R0, R156, R5, !PT ;  /* 0x000000059c007209 */ /* 0x004fc60007810000 */
[----:B------:R-:W2:Y:S01]  /*89e0*/  MUFU.TANH R154, R154 ;  /* 0x0000009a009a7308 */ /* 0x000ea20000002400 */
[----:B------:R-:W-:-:S04]  /*89f0*/  FMNMX.FTZ R0, R157, R0, !PT ;  /* 0x000000009d007209 */ /* 0x000fc80007810000 */
[----:B------:R-:W-:-:S03]  /*8a00*/  FMNMX.FTZ R5, R159, R0, !PT ;  /* 0x000000009f057209 */ /* 0x000fc60007810000 */
[----:B------:R-:W4:Y:S01]  /*8a10*/  MUFU.TANH R158, R158 ;  /* 0x0000009e009e7308 */ /* 0x000f220000002400 */
[----:B------:R-:W-:-:S04]  /*8a20*/  FMNMX.FTZ R0, R160, R5, !PT ;  /* 0x00000005a0007209 */ /* 0x000fc80007810000 */
[----:B------:R-:W-:-:S03]  /*8a30*/  FMNMX.FTZ R5, R161, R0, !PT ;  /* 0x00000000a1057209 */ /* 0x000fc60007810000 */
[----:B------:R-:W5:Y:S01]  /*8a40*/  MUFU.TANH R162, R162 ;  /* 0x000000a200a27308 */ /* 0x000f620000002400 */
[----:B------:R-:W-:-:S04]  /*8a50*/  FMNMX.FTZ R5, R164, R5, !PT ;  /* 0x00000005a4057209 */ /* 0x000fc80007810000 */
[----:B-1----:R-:W-:-:S03]  /*8a60*/  FMNMX.FTZ R0, R192, R5, !PT ;  /* 0x00000005c0007209 */ /* 0x002fc60007810000 */
[----:B------:R-:W1:Y:S01]  /*8a70*/  MUFU.TANH R163, R163 ;  /* 0x000000a300a37308 */ /* 0x000e620000002400 */
[----:B------:R-:W-:-:S04]  /*8a80*/  FMNMX.FTZ R5, R165, R0, !PT ;  /* 0x00000000a5057209 */ /* 0x000fc80007810000 */
[----:B------:R-:W-:-:S03]  /*8a90*/  FMNMX.FTZ R5, R172, R5, !PT ;  /* 0x00000005ac057209 */ /* 0x000fc60007810000 */
[----:B------:R-:W1:Y:S01]  /*8aa0*/  MUFU.TANH R166, R166 ;  /* 0x000000a600a67308 */ /* 0x000e620000002400 */
[----:B------:R-:W-:-:S04]  /*8ab0*/  FMNMX.FTZ R0, R168, R5, !PT ;  /* 0x00000005a8007209 */ /* 0x000fc80007810000 */
[----:B------:R-:W-:-:S03]  /*8ac0*/  FMNMX.FTZ R0, R173, R0, !PT ;  /* 0x00000000ad007209 */ /* 0x000fc60007810000 */
[----:B------:R-:W1:Y:S01]  /*8ad0*/  MUFU.TANH R167, R167 ;  /* 0x000000a700a77308 */ /* 0x000e620000002400 */
[----:B---3--:R-:W-:-:S04]  /*8ae0*/  FMNMX.FTZ R5, R169, R0, !PT ;  /* 0x00000000a9057209 */ /* 0x008fc80007810000 */
[----:B------:R-:W-:-:S03]  /*8af0*/  FMNMX.FTZ R5, R176, R5, !PT ;  /* 0x00000005b0057209 */ /* 0x000fc60007810000 */
[----:B------:R-:W3:Y:S02]  /*8b00*/  MUFU.TANH R170, R170 ;  /* 0x000000aa00aa7308 */ /* 0x000ee40000002400 */
[----:B------:R-:W0:Y:S06]  /*8b10*/  SHFL.BFLY PT, R0, R5, 0x2, 0x1f ;  /* 0x0c401f0005007f89 */ /* 0x000e2c00000e0000 */
[----:B------:R-:W3:Y:S08]  /*8b20*/  MUFU.TANH R171, R171 ;  /* 0x000000ab00ab7308 */ /* 0x000ef00000002400 */
[----:B------:R-:W3:Y:S08]  /*8b30*/  MUFU.TANH R174, R174 ;  /* 0x000000ae00ae7308 */ /* 0x000ef00000002400 */
[----:B------:R-:W3:Y:S01]  /*8b40*/  MUFU.TANH R175, R175 ;  /* 0x000000af00af7308 */ /* 0x000ee20000002400 */
[----:B0-----:R-:W-:-:S02]  /*8b50*/  FMNMX.FTZ R180, R5, R0, !PT ;  /* 0x0000000005b47209 */ /* 0x001fc40007810000 */
[----:B------:R-:W-:-:S04]  /*8b60*/  FMNMX.FTZ R0, R152, R21, !PT ;  /* 0x0000001598007209 */ /* 0x000fc80007810000 */
[----:B------:R-:W-:Y:S01]  /*8b70*/  FMNMX.FTZ R5, R153, R0, !PT ;  /* 0x0000000099057209 */ /* 0x000fe20007810000 */
[----:B------:R-:W0:Y:S03]  /*8b80*/  MUFU.TANH R178, R178 ;  /* 0x000000b200b27308 */ /* 0x000e260000002400 */
[----:B--2---:R-:W-:-:S04]  /*8b90*/  FMNMX.FTZ R0, R154, R5, !PT ;  /* 0x000000059a007209 */ /* 0x004fc80007810000 */
[----:B------:R-:W-:-:S04]  /*8ba0*/  FMNMX.FTZ R5, R155, R0, !PT ;  /* 0x000000009b057209 */ /* 0x000fc80007810000 */
[----:B----4-:R-:W-:-:S04]  /*8bb0*/  FMNMX.FTZ R181, R158, R5, !PT ;  /* 0x000000059eb57209 */ /* 0x010fc80007810000 */
[----:B-----5:R-:W-:-:S04]  /*8bc0*/  FMNMX.FTZ R0, R162, R181, !PT ;  /* 0x000000b5a2007209 */ /* 0x020fc80007810000 */
[----:B-1----:R-:W-:Y:S01]  /*8bd0*/  FMNMX.FTZ R181, R163, R0, !PT ;  /* 0x00000000a3b57209 */ /* 0x002fe20007810000 */
[----:B------:R-:W-:Y:S02]  /*8be0*/  WARPGROUP.DEPBAR.LE gsb0, 0x0 ;  /* 0x00008000000079c5 */ /* 0x000fe40000010000 */
[----:B------:R-:W-:Y:S01]  /*8bf0*/  WARPGROUP.ARRIVE ;  /* 0x00000000000079c5 */ /* 0x000fe20000000000 */
[----:B------:R-:W1:Y:S05]  /*8c00*/  SHFL.BFLY PT, R189, R180, 0x1, 0x1f ;  /* 0x0c201f00b4bd7f89 */ /* 0x000e6a00000e0000 */
[----:B------:R-:W-:Y:S01]  /*8c10*/  HGMMA.64x256x16.F32 R24, R184, gdesc[UR8].tnspB, R24, gsb0 ;  /* 0x43e00008b8187df0 */ /* 0x000fe20008000818 */
[----:B-1----:R-:W-:-:S05]  /*8c20*/  FMNMX.FTZ R5, R180, R189, !PT ;  /* 0x000000bdb4057209 */ /* 0x002fca0007810000 */
[C---:B------:R-:W-:Y:S01]  /*8c30*/  FADD.FTZ R180, -R5.reuse, R200 ;  /* 0x000000c805b47221 */ /* 0x040fe20000010100 */
[----:B------:R-:W-:Y:S01]  /*8c40*/  FMUL.FTZ R189, R5, UR7 ;  /* 0x0000000705bd7c20 */ /* 0x000fe20008410000 */
[----:B------:R-:W-:Y:S02]  /*8c50*/  IMAD.MOV.U32 R200, RZ, RZ, R5 ;  /* 0x000000ffffc87224 */ /* 0x000fe400078e0005 */
[----:B------:R-:W-:Y:S01]  /*8c60*/  FMUL.FTZ R0, R180, UR7 ;  /* 0x00000007b4007c20 */ /* 0x000fe20008410000 */
        /* <DEDUP_REMOVED lines=8> */
[----:B---3--:R-:W-:Y:S01]  /*8cf0*/  FMNMX.FTZ R180, R170, R181, !PT ;  /* 0x000000b5aab47209 */ /* 0x008fe20007810000 */
[--C-:B------:R-:W-:Y:S01]  /*8d00*/  FFMA.FTZ R190, R165, UR7, -R189.reuse ;  /* 0x00000007a5be7c23 */ /* 0x100fe200080108bd */
[--C-:B------:R-:W-:Y:S01]  /*8d10*/  FFMA.FTZ R165, R172, UR7, -R189.reuse ;  /* 0x00000007aca57c23 */ /* 0x100fe200080108bd */
[--C-:B------:R-:W-:Y:S01]  /*8d20*/  FFMA.FTZ R173, R173, UR7, -R189.reuse ;  /* 0x00000007adad7c23 */ /* 0x100fe200080108bd */
[----:B------:R-:W-:Y:S01]  /*8d30*/  FMNMX.FTZ R183, R171, R180, !PT ;  /* 0x000000b4abb77209 */ /* 0x000fe20007810000 */
[----:B------:R-:W-:Y:S01]  /*8d40*/  FFMA.FTZ R176, R176, UR7, -R189 ;  /* 0x00000007b0b07c23 */ /* 0x000fe200080108bd */
[----:B------:R-:W1:Y:S02]  /*8d50*/  MUFU.EX2 R181, R193 ;  /* 0x000000c100b57308 */ /* 0x000e640000000800 */
[----:B------:R-:W-:-:S04]  /*8d60*/  FMNMX.FTZ R2, R174, R183, !PT ;  /* 0x000000b7ae027209 */ /* 0x000fc80007810000 */
[----:B------:R-:W-:Y:S02]  /*8d70*/  FMNMX.FTZ R2, R175, R2, !PT ;  /* 0x00000002af027209 */ /* 0x000fe40007810000 */
[----:B------:R-:W2:Y:S02]  /*8d80*/  MUFU.EX2 R196, R196 ;  /* 0x000000c400c47308 */ /* 0x000ea40000000800 */
[----:B------:R-:W-:-:S04]  /*8d90*/  FMNMX.FTZ R183, R177, R2, !PT ;  /* 0x00000002b1b77209 */ /* 0x000fc80007810000 */
[----:B0-----:R-:W-:Y:S01]  /*8da0*/  FMNMX.FTZ R2, R178, R183, !PT ;  /* 0x000000b7b2027209 */ /* 0x001fe20007810000 */
[--C-:B------:R-:W-:Y:S01]  /*8db0*/  FFMA.FTZ R183, R156, UR7, -R189.reuse ;  /* 0x000000079cb77c23 */ /* 0x100fe200080108bd */
[----:B------:R-:W-:Y:S01]  /*8dc0*/  MUFU.EX2 R198, R198 ;  /* 0x000000c600c67308 */ /* 0x000fe20000000800 */
[--C-:B------:R-:W-:Y:S01]  /*8dd0*/  FFMA.FTZ R156, R157, UR7, -R189.reuse ;  /* 0x000000079d9c7c23 */ /* 0x100fe200080108bd */
[----:B------:R-:W-:Y:S01]  /*8de0*/  FMNMX.FTZ R2, R179, R2, !PT ;  /* 0x00000002b3027209 */ /* 0x000fe20007810000 */
[----:B------:R-:W-:Y:S01]  /*8df0*/  FFMA.FTZ R157, R159, UR7, -R189 ;  /* 0x000000079f9d7c23 */ /* 0x000fe200080108bd */
[----:B-1----:R-:W-:Y:S01]  /*8e00*/  FFMA.FTZ R17, R0, R17, R181 ;  /* 0x0000001100117223 */ /* 0x002fe200000100b5 */
[--C-:B------:R-:W-:Y:S01]  /*8e10*/  FFMA.FTZ R159, R161, UR7, -R189.reuse ;  /* 0x00000007a19f7c23 */ /* 0x100fe200080108bd */
[----:B------:R-:W-:Y:S01]  /*8e20*/  FFMA.FTZ R161, R192, UR7, -R189 ;  /* 0x00000007c0a17c23 */ /* 0x000fe200080108bd */
[----:B------:R-:W0:Y:S01]  /*8e30*/  SHFL.BFLY PT, R191, R2, 0x2, 0x1f ;  /* 0x0c401f0002bf7f89 */ /* 0x000e2200000e0000 */
[----:B------:R-:W-:Y:S01]  /*8e40*/  MUFU.EX2 R183, R183 ;  /* 0x000000b700b77308 */ /* 0x000fe20000000800 */
[C---:B--2---:R-:W-:Y:S01]  /*8e50*/  FADD.FTZ R17, R196.reuse, R17 ;  /* 0x00000011c4117221 */ /* 0x044fe20000010000 */
[----:B------:R-:W-:-:S06]  /*8e60*/  F2FP.F16.F32.PACK_AB R196, R196, R181 ;  /* 0x000000b5c4c4723e */ /* 0x000fcc00000000ff */
[----:B------:R-:W-:Y:S08]  /*8e70*/  MUFU.EX2 R156, R156 ;  /* 0x0000009c009c7308 */ /* 0x000ff00000000800 */
[----:B------:R-:W1:Y:S01]  /*8e80*/  MUFU.EX2 R157, R157 ;  /* 0x0000009d009d7308 */ /* 0x000e620000000800 */
[----:B0-----:R-:W-:-:S07]  /*8e90*/  FMNMX.FTZ R191, R2, R191, !PT ;  /* 0x000000bf02bf7209 */ /* 0x001fce0007810000 */
[----:B------:R-:W-:Y:S01]  /*8ea0*/  MUFU.EX2 R194, R194 ;  /* 0x000000c200c27308 */ /* 0x000fe20000000800 */
[----:B------:R-:W0:Y:S07]  /*8eb0*/  SHFL.BFLY PT, R4, R191, 0x1, 0x1f ;  /* 0x0c201f00bf047f89 */ /* 0x000e2e00000e0000 */
[----:B------:R-:W-:Y:S01]  /*8ec0*/  MUFU.EX2 R159, R159 ;  /* 0x0000009f009f7308 */ /* 0x000fe20000000800 */
[----:B-1----:R-:W-:-:S07]  /*8ed0*/  F2FP.F16.F32.PACK_AB R192, R157, R156 ;  /* 0x0000009c9dc0723e */ /* 0x002fce00000000ff */
[----:B------:R-:W-:Y:S08]  /*8ee0*/  MUFU.EX2 R188, R188 ;  /* 0x000000bc00bc7308 */ /* 0x000ff00000000800 */
[----:B------:R-:W-:Y:S01]  /*8ef0*/  MUFU.EX2 R161, R161 ;  /* 0x000000a100a17308 */ /* 0x000fe20000000800 */
[----:B0-----:R-:W-:-:S07]  /*8f00*/  FMNMX.FTZ R4, R191, R4, !PT ;  /* 0x00000004bf047209 */ /* 0x001fce0007810000 */
[----:B------:R-:W-:Y:S01]  /*8f10*/  MUFU.EX2 R190, R190 ;  /* 0x000000be00be7308 */ /* 0x000fe20000000800 */
[C---:B------:R-:W-:Y:S01]  /*8f20*/  FADD.FTZ R2, -R4.reuse, R21 ;  /* 0x0000001504027221 */ /* 0x040fe20000010100 */
[----:B------:R-:W-:-:S03]  /*8f30*/  FMUL.FTZ R164, R4, UR7 ;  /* 0x0000000704a47c20 */ /* 0x000fc60008410000 */
[----:B------:R-:W-:Y:S01]  /*8f40*/  FMUL.FTZ R2, R2, UR7 ;  /* 0x0000000702027c20 */ /* 0x000fe20008410000 */
[--C-:B------:R-:W-:Y:S01]  /*8f50*/  FFMA.FTZ R197, R152, UR7, -R164.reuse ;  /* 0x0000000798c57c23 */ /* 0x100fe200080108a4 */
[--C-:B------:R-:W-:Y:S01]  /*8f60*/  FFMA.FTZ R152, R153, UR7, -R164.reuse ;  /* 0x0000000799987c23 */ /* 0x100fe200080108a4 */
[--C-:B------:R-:W-:Y:S01]  /*8f70*/  FFMA.FTZ R199, R154, UR7, -R164.reuse ;  /* 0x000000079ac77c23 */ /* 0x100fe200080108a4 */
[----:B------:R-:W-:Y:S02]  /*8f80*/  IMAD.U32 R153, RZ, RZ, UR6 ;  /* 0x00000006ff997e24 */ /* 0x000fe4000f8e00ff */
[--C-:B------:R-:W-:Y:S01]  /*8f90*/  FFMA.FTZ R160, R155, UR7, -R164.reuse ;  /* 0x000000079ba07c23 */ /* 0x100fe200080108a4 */
[----:B------:R-:W-:Y:S01]  /*8fa0*/  MUFU.EX2 R2, R2 ;  /* 0x0000000200027308 */ /* 0x000fe20000000800 */
[--C-:B------:R-:W-:Y:S01]  /*8fb0*/  FFMA.FTZ R193, R158, UR7, -R164.reuse ;  /* 0x000000079ec17c23 */ /* 0x100fe200080108a4 */
[--C-:B------:R-:W-:Y:S01]  /*8fc0*/  FFMA.FTZ R162, R162, UR7, -R164.reuse ;  /* 0x00000007a2a27c23 */ /* 0x100fe200080108a4 */
[----:B------:R-:W-:Y:S01]  /*8fd0*/  @!P1 IADD3 R153, R153, 0x30840, RZ ;  /* 0x0003084099999810 */ /* 0x000fe20007ffe0ff */
[--C-:B------:R-:W-:Y:S01]  /*8fe0*/  FFMA.FTZ R195, R163, UR7, -R164.reuse ;  /* 0x00000007a3c37c23 */ /* 0x100fe200080108a4 */
[--C-:B------:R-:W-:Y:S01]  /*8ff0*/  FFMA.FTZ R154, R166, UR7, -R164.reuse ;  /* 0x00000007a69a7c23 */ /* 0x100fe200080108a4 */
[----:B------:R-:W-:Y:S01]  /*9000*/  FADD.FTZ R166, R198, R17 ;  /* 0x00000011c6a67221 */ /* 0x000fe20000010000 */
[----:B------:R-:W-:Y:S01]  /*9010*/  @!P1 PRMT R153, RZ, 0x654, R153 ;  /* 0x00000654ff999816 */ /* 0x000fe20000000099 */
[----:B------:R-:W-:Y:S01]  /*9020*/  MUFU.EX2 R197, R197 ;  /* 0x000000c500c57308 */ /* 0x000fe20000000800 */
[--C-:B------:R-:W-:Y:S01]  /*9030*/  FFMA.FTZ R158, R170, UR7, -R164.reuse ;  /* 0x00000007aa9e7c23 */ /* 0x100fe200080108a4 */
[--C-:B------:R-:W-:Y:S01]  /*9040*/  FFMA.FTZ R191, R171, UR7, -R164.reuse ;  /* 0x00000007abbf7c23 */ /* 0x100fe200080108a4 */
[--C-:B------:R-:W-:Y:S01]  /*9050*/  FFMA.FTZ R174, R174, UR7, -R164.reuse ;  /* 0x00000007aeae7c23 */ /* 0x100fe200080108a4 */
[--C-:B------:R-:W-:Y:S01]  /*9060*/  FFMA.FTZ R175, R175, UR7, -R164.reuse ;  /* 0x00000007afaf7c23 */ /* 0x100fe200080108a4 */
[--C-:B------:R-:W-:Y:S01]  /*9070*/  FFMA.FTZ R177, R177, UR7, -R164.reuse ;  /* 0x00000007b1b17c23 */ /* 0x100fe200080108a4 */
[----:B------:R-:W-:Y:S01]  /*9080*/  FFMA.FTZ R178, R178, UR7, -R164 ;  /* 0x00000007b2b27c23 */ /* 0x000fe200080108a4 */
[----:B------:R-:W-:Y:S01]  /*9090*/  IMAD.U32 R155, RZ, RZ, UR14 ;  /* 0x0000000eff9b7e24 */ /* 0x000fe2000f8e00ff */
[----:B------:R-:W-:Y:S01]  /*90a0*/  MUFU.EX2 R152, R152 ;  /* 0x0000009800987308 */ /* 0x000fe20000000800 */
[----:B------:R-:W-:-:S02]  /*90b0*/  F2FP.F16.F32.PACK_AB R198, R183, R198 ;  /* 0x000000c6b7c6723e */ /* 0x000fc400000000ff */
[----:B------:R-:W-:-:S05]  /*90c0*/  @!P1 VIADD R155, R155, 0x30860 ;  /* 0x000308609b9b9836 */ /* 0x000fca0000000000 */
[----:B------:R-:W-:Y:S01]  /*90d0*/  MUFU.EX2 R199, R199 ;  /* 0x000000c700c77308 */ /* 0x000fe20000000800 */
[----:B------:R-:W-:-:S07]  /*90e0*/  @!P1 PRMT R155, RZ, 0x654, R155 ;  /* 0x00000654ff9b9816 */ /* 0x000fce000000009b */
        /* <DEDUP_REMOVED lines=11> */
[----:B------:R-:W0:Y:S08]  /*91a0*/  MUFU.EX2 R177, R177 ;  /* 0x000000b100b17308 */ /* 0x000e300000000800 */
[----:B------:R-:W-:Y:S01]  /*91b0*/  MUFU.EX2 R21, R176 ;  /* 0x000000b000157308 */ /* 0x000fe20000000800 */
[----:B------:R-:W-:-:S02]  /*91c0*/  WARPGROUP.DEPBAR.LE gsb0, 0x0 ;  /* 0x00008000000079c5 */ /* 0x000fc40000010000 */
[----:B------:R1:W-:Y:S01]  /*91d0*/  @!P1 SYNCS.ARRIVE.TRANS64.RED.A1T0 RZ, [R153+URZ], RZ ;  /* 0x000000ff99ff99a7 */ /* 0x0003e2000810043f */
[--C-:B------:R-:W-:Y:S01]  /*91e0*/  FFMA.FTZ R184, R168, UR7, -R189.reuse ;  /* 0x00000007a8b87c23 */ /* 0x100fe200080108bd */
[----:B------:R-:W-:Y:S01]  /*91f0*/  FFMA.FTZ R186, R169, UR7, -R189 ;  /* 0x00000007a9ba7c23 */ /* 0x000fe200080108bd */
[--C-:B------:R-:W-:Y:S01]  /*9200*/  FFMA.FTZ R189, R167, UR7, -R164.reuse ;  /* 0x00000007a7bd7c23 */ /* 0x100fe200080108a4 */
[----:B------:R-:W-:Y:S01]  /*9210*/  FFMA.FTZ R164, R179, UR7, -R164 ;  /* 0x00000007b3a47c23 */ /* 0x000fe200080108a4 */
[----:B------:R-:W-:Y:S01]  /*9220*/  MUFU.EX2 R187, R178 ;  /* 0x000000b200bb7308 */ /* 0x000fe20000000800 */
[----:B0-----:R-:W-:Y:S01]  /*9230*/  F2FP.F16.F32.PACK_AB R185, R177, R175 ;  /* 0x000000afb1b9723e */ /* 0x001fe200000000ff */
[----:B-1----:R-:W-:Y:S01]  /*9240*/  FFMA.FTZ R153, R2, R16, R197 ;  /* 0x0000001002997223 */ /* 0x002fe200000100c5 */
[C---:B------:R-:W-:Y:S01]  /*9250*/  F2FP.F16.F32.PACK_AB R197, R152.reuse, R197 ;  /* 0x000000c598c5723e */ /* 0x040fe200000000ff */
[----:B------:R0:W-:Y:S02]  /*9260*/  @!P1 SYNCS.ARRIVE.TRANS64.RED.A1T0 RZ, [R155+URZ], RZ ;  /* 0x000000ff9bff99a7 */ /* 0x0001e4000810043f */
[----:B------:R-:W-:Y:S01]  /*9270*/  FADD.FTZ R16, R152, R153 ;  /* 0x0000009998107221 */ /* 0x000fe20000010000 */
[----:B------:R-:W-:Y:S01]  /*9280*/  FADD.FTZ R153, R183, R166 ;  /* 0x000000a6b7997221 */ /* 0x000fe20000010000 */
[----:B------:R-:W1:Y:S02]  /*9290*/  MUFU.EX2 R189, R189 ;  /* 0x000000bd00bd7308 */ /* 0x000e640000000800 */
[----:B------:R-:W-:Y:S01]  /*92a0*/  FADD.FTZ R17, R199, R16 ;  /* 0x00000010c7117221 */ /* 0x000fe20000010000 */
[----:B------:R-:W-:Y:S01]  /*92b0*/  FADD.FTZ R166, R156, R153 ;  /* 0x000000999ca67221 */ /* 0x000fe20000010000 */
[----:B------:R-:W-:-:S02]  /*92c0*/  F2FP.F16.F32.PACK_AB R199, R160, R199 ;  /* 0x000000c7a0c7723e */ /* 0x000fc400000000ff */
[----:B------:R-:W-:Y:S01]  /*92d0*/  FADD.FTZ R16, R160, R17 ;  /* 0x00000011a0107221 */ /* 0x000fe20000010000 */
[----:B------:R-:W-:Y:S01]  /*92e0*/  FADD.FTZ R153, R157, R166 ;  /* 0x000000a69d997221 */ /* 0x000fe20000010000 */
[----:B------:R-:W2:Y:S02]  /*92f0*/  MUFU.EX2 R184, R184 ;  /* 0x000000b800b87308 */ /* 0x000ea40000000800 */
[----:B------:R-:W-:Y:S01]  /*9300*/  FADD.FTZ R17, R193, R16 ;  /* 0x00000010c1117221 */ /* 0x000fe20000010000 */
[----:B------:R-:W-:Y:S01]  /*9310*/  FADD.FTZ R166, R194, R153 ;  /* 0x00000099c2a67221 */ /* 0x000fe20000010000 */
[C---:B------:R-:W-:Y:S02]  /*9320*/  F2FP.F16.F32.PACK_AB R193, R162.reuse, R193 ;  /* 0x000000c1a2c1723e */ /* 0x040fe400000000ff */
[----:B------:R-:W-:Y:S01]  /*9330*/  FADD.FTZ R16, R162, R17 ;  /* 0x00000011a2107221 */ /* 0x000fe20000010000 */
[C---:B------:R-:W-:Y:S01]  /*9340*/  FADD.FTZ R153, R159.reuse, R166 ;  /* 0x000000a69f997221 */ /* 0x040fe20000010000 */
[----:B------:R-:W3:Y:S01]  /*9350*/  MUFU.EX2 R186, R186 ;  /* 0x000000ba00ba7308 */ /* 0x000ee20000000800 */
[----:B------:R-:W-:Y:S01]  /*9360*/  F2FP.F16.F32.PACK_AB R194, R159, R194 ;  /* 0x000000c29fc2723e */ /* 0x000fe200000000ff */
[----:B------:R-:W-:Y:S01]  /*9370*/  FADD.FTZ R17, R195, R16 ;  /* 0x00000010c3117221 */ /* 0x000fe20000010000 */
[----:B------:R-:W-:Y:S01]  /*9380*/  FADD.FTZ R152, R188, R153 ;  /* 0x00000099bc987221 */ /* 0x000fe20000010000 */
[----:B------:R-:W-:-:S02]  /*9390*/  F2FP.F16.F32.PACK_AB R195, R154, R195 ;  /* 0x000000c39ac3723e */ /* 0x000fc400000000ff */
[----:B------:R-:W-:Y:S01]  /*93a0*/  FADD.FTZ R16, R154, R17 ;  /* 0x000000119a107221 */ /* 0x000fe20000010000 */
[C---:B------:R-:W-:Y:S01]  /*93b0*/  FADD.FTZ R153, R161.reuse, R152 ;  /* 0x00000098a1997221 */ /* 0x040fe20000010000 */
[----:B------:R-:W4:Y:S01]  /*93c0*/  MUFU.EX2 R164, R164 ;  /* 0x000000a400a47308 */ /* 0x000f220000000800 */
[----:B------:R-:W-:Y:S01]  /*93d0*/  F2FP.F16.F32.PACK_AB R188, R161, R188 ;  /* 0x000000bca1bc723e */ /* 0x000fe200000000ff */
[----:B-1----:R-:W-:Y:S01]  /*93e0*/  FADD.FTZ R17, R189, R16 ;  /* 0x00000010bd117221 */ /* 0x002fe20000010000 */
[----:B------:R-:W-:Y:S01]  /*93f0*/  FADD.FTZ R152, R190, R153 ;  /* 0x00000099be987221 */ /* 0x000fe20000010000 */
[C---:B------:R-:W-:Y:S02]  /*9400*/  F2FP.F16.F32.PACK_AB R189, R158.reuse, R189 ;  /* 0x000000bd9ebd723e */ /* 0x040fe400000000ff */
[----:B------:R-:W-:Y:S01]  /*9410*/  FADD.FTZ R16, R158, R17 ;  /* 0x000000119e107221 */ /* 0x000fe20000010000 */
[C---:B------:R-:W-:Y:S01]  /*9420*/  FADD.FTZ R17, R165.reuse, R152 ;  /* 0x00000098a5117221 */ /* 0x040fe20000010000 */
[----:B------:R-:W-:-:S02]  /*9430*/  F2FP.F16.F32.PACK_AB R190, R165, R190 ;  /* 0x000000bea5be723e */ /* 0x000fc400000000ff */
[----:B------:R-:W-:Y:S01]  /*9440*/  FADD.FTZ R16, R191, R16 ;  /* 0x00000010bf107221 */ /* 0x000fe20000010000 */
[----:B--2---:R-:W-:Y:S01]  /*9450*/  FADD.FTZ R152, R184, R17 ;  /* 0x00000011b8987221 */ /* 0x004fe20000010000 */
[C---:B------:R-:W-:Y:S02]  /*9460*/  F2FP.F16.F32.PACK_AB R191, R174.reuse, R191 ;  /* 0x000000bfaebf723e */ /* 0x040fe400000000ff */
[----:B------:R-:W-:Y:S01]  /*9470*/  FADD.FTZ R16, R174, R16 ;  /* 0x00000010ae107221 */ /* 0x000fe20000010000 */
[C---:B------:R-:W-:Y:S01]  /*9480*/  FADD.FTZ R17, R173.reuse, R152 ;  /* 0x00000098ad117221 */ /* 0x040fe20000010000 */
[----:B------:R-:W-:Y:S02]  /*9490*/  F2FP.F16.F32.PACK_AB R184, R173, R184 ;  /* 0x000000b8adb8723e */ /* 0x000fe400000000ff */
[----:B------:R-:W-:Y:S01]  /*94a0*/  FADD.FTZ R16, R175, R16 ;  /* 0x00000010af107221 */ /* 0x000fe20000010000 */
[----:B---3--:R-:W-:Y:S01]  /*94b0*/  FADD.FTZ R152, R186, R17 ;  /* 0x00000011ba987221 */ /* 0x008fe20000010000 */
[----:B------:R-:W-:-:S02]  /*94c0*/  F2FP.F16.F32.PACK_AB R186, R21, R186 ;  /* 0x000000ba15ba723e */ /* 0x000fc400000000ff */
[----:B------:R-:W-:Y:S01]  /*94d0*/  FADD.FTZ R16, R177, R16 ;  /* 0x00000010b1107221 */ /* 0x000fe20000010000 */
[----:B------:R-:W-:Y:S01]  /*94e0*/  FADD.FTZ R17, R21, R152 ;  /* 0x0000009815117221 */ /* 0x000fe20000010000 */
[----:B------:R-:W-:Y:S02]  /*94f0*/  IMAD.MOV.U32 R21, RZ, RZ, R4 ;  /* 0x000000ffff157224 */ /* 0x000fe400078e0004 */
[----:B------:R-:W-:Y:S01]  /*9500*/  FADD.FTZ R16, R187, R16 ;  /* 0x00000010bb107221 */ /* 0x000fe20000010000 */
[----:B----4-:R-:W-:-:S03]  /*9510*/  F2FP.F16.F32.PACK_AB R187, R164, R187 ;  /* 0x000000bba4bb723e */ /* 0x010fc600000000ff */
[----:B------:R-:W-:Y:S01]  /*9520*/  FADD.FTZ R16, R164, R16 ;  /* 0x00000010a4107221 */ /* 0x000fe20000010000 */
[----:B0-----:R-:W-:Y:S06]  /*9530*/  @P2 BRA `(.L_x_1138) ;  /* 0xffffffdc00e82947 */ /* 0x001fec000383ffff */
.L_x_1129:
[----:B------:R-:W-:-:S13]  /*9540*/  ISETP.GE.AND P2, PT, R20, UR61, PT ;  /* 0x0000003d14007c0c */ /* 0x000fda000bf46270 */
[----:B------:R-:W-:Y:S05]  /*9550*/  @!P2 BRA `(.L_x_1139) ;  /* 0x0000002800cca947 */ /* 0x000fea0003800000 */
[----:B------:R-:W-:Y:S01]  /*9560*/  IMAD.MOV.U32 R202, RZ, RZ, R4 ;  /* 0x000000ffffca7224 */ /* 0x000fe200078e0004 */
[----:B------:R-:W-:Y:S01]  /*9570*/  UMOV UR38, UR36 ;  /* 0x0000002400267c82 */ /* 0x000fe20008000000 */
[----:B------:R-:W-:Y:S01]  /*9580*/  IMAD.IADD R4, R19, 0x1, -R22 ;  /* 0x0000000113047824 */ /* 0x000fe200078e0a16 */
[----:B------:R-:W-:Y:S01]  /*9590*/  UMOV UR4, UR37 ;  /* 0x0000002500047c82 */ /* 0x000fe20008000000 */
[----:B------:R-:W-:Y:S01]  /*95a0*/  IMAD.MOV.U32 R200, RZ, RZ, R5 ;  /* 0x000000ffffc87224 */ /* 0x000fe200078e0005 */
[----:B------:R-:W-:Y:S01]  /*95b0*/  ULDC UR50, c[0x0][0x9e4] ;  /* 0x0002790000327ab9 */ /* 0x000fe20000000800 */
[----:B------:R-:W-:Y:S01]  /*95c0*/  ULDC UR54, c[0x0][0x988] ;  /* 0x0002620000367ab9 */ /* 0x000fe20000000800 */
[----:B------:R-:W-:Y:S01]  /*95d0*/  IADD3 R203, R4, 0x8, R3 ;  /* 0x0000000804cb7810 */ /* 0x000fe20007ffe003 */
[----:B------:R-:W-:Y:S01]  /*95e0*/  ULDC UR5, c[0x0][0x9d8] ;  /* 0x0002760000057ab9 */ /* 0x000fe20000000800 */
[----:B------:R-:W-:Y:S01]  /*95f0*/  IADD3 R201, R3, R4, RZ ;  /* 0x0000000403c97210 */ /* 0x000fe20007ffe0ff */
[----:B------:R-:W-:Y:S01]  /*9600*/  ULDC UR55, c[0x0][0x9e0] ;  /* 0x0002780000377ab9 */ /* 0x000fe20000000800 */
[----:B------:R-:W-:-:S07]  /*9610*/  LOP3.LUT R21, RZ, R203, RZ, 0x33, !PT ;  /* 0x000000cbff157212 */ /* 0x000fce00078e33ff */
.L_x_1156:
[----:B------:R-:W-:-:S04]  /*9620*/  UIADD3 UR6, UR4, 0x1, URZ ;  /* 0x0000000104067890 */ /* 0x000fc8000fffe03f */
[----:B------:R-:W-:-:S04]  /*9630*/  UISETP.NE.AND UP0, UPT, UR6, 0x2, UPT ;  /* 0x000000020600788c */ /* 0x000fc8000bf05270 */
[----:B------:R-:W-:Y:S02]  /*9640*/  USEL UR36, URZ, 0x1, UP0 ;  /* 0x000000013f247887 */ /* 0x000fe40008000000 */
[----:B------:R-:W-:Y:S02]  /*9650*/  USEL UR37, UR6, URZ, UP0 ;  /* 0x0000003f06257287 */ /* 0x000fe40008000000 */
[----:B------:R-:W-:Y:S01]  /*9660*/  ULOP3.LUT UR36, UR38, UR36, URZ, 0x3c, !UPT ;  /* 0x0000002426247292 */ /* 0x000fe2000f8e3c3f */
[----:B------:R-:W-:Y:S11]  /*9670*/  @!P0 BRA `(.L_x_1140) ;  /* 0x0000000000048947 */ /* 0x000ff60003800000 */
[----:B------:R-:W-:Y:S01]  /*9680*/  BPT.TRAP 0x1 ;  /* 0x000000040000795c */ /* 0x000fe20000300000 */
.L_x_1140:
[----:B------:R-:W-:Y:S01]  /*9690*/  ULEA UR6, UR37, UR39, 0x3 ;  /* 0x0000002725067291 */ /* 0x000fe2000f8e183f */
[----:B------:R-:W-:-:S05]  /*96a0*/  IMAD.U32 R4, RZ, RZ, UR36 ;  /* 0x00000024ff047e24 */ /* 0x000fca000f8e00ff */
[----:B------:R-:W-:-:S04]  /*96b0*/  SHF.L.U32 R4, R4, 0x1f, RZ ;  /* 0x0000001f04047819 */ /* 0x000fc800000006ff */
[----:B------:R0:W1:Y:S01]  /*96c0*/  SYNCS.PHASECHK.TRANS64.TRYWAIT P2, [UR6+0x30830], R4 ;  /* 0x03083004ff0075a7 */ /* 0x0000620008040146 */
[----:B------:R-:W-:Y:S05]  /*96d0*/  @!P0 BRA `(.L_x_1141) ;  /* 0x0000000000048947 */ /* 0x000fea0003800000 */
[----:B------:R-:W-:Y:S01]  /*96e0*/  BPT.TRAP 0x1 ;  /* 0x000000040000795c */ /* 0x000fe20000300000 */
.L_x_1141:
[----:B-1----:R-:W-:Y:S05]  /*96f0*/  @P2 BRA `(.L_x_1142) ;  /* 0x0000000000082947 */ /* 0x002fea0003800000 */
[----:B------:R-:W1:Y:S02]  /*9700*/  SYNCS.PHASECHK.TRANS64.TRYWAIT P2, [UR6+0x30830], R4 ;  /* 0x03083004ff0075a7 */ /* 0x000e640008040146 */
[----:B-1----:R-:W-:Y:S05]  /*9710*/  @!P2 BRA `(.L_x_1143) ;  /* 0x000000c400d8a947 */ /* 0x002fea0003800000 */
.L_x_1142:
        /* <DEDUP_REMOVED lines=227> */
.L_x_1144:
[----:B------:R-:W-:Y:S01]  /*a550*/  ULEA UR14, UR4, UR39, 0x3 ;  /* 0x00000027040e7291 */ /* 0x000fe2000f8e183f */
[----:B------:R-:W-:-:S05]  /*a560*/  IMAD.U32 R0, RZ, RZ, UR38 ;  /* 0x00000026ff007e24 */ /* 0x000fca000f8e00ff */
[----:B------:R-:W-:-:S04]  /*a570*/  SHF.L.U32 R0, R0, 0x1f, RZ ;  /* 0x0000001f00007819 */ /* 0x000fc800000006ff */
[----:B------:R2:W3:Y:S01]  /*a580*/  SYNCS.PHASECHK.TRANS64.TRYWAIT P2, [UR14+0x30850], R0 ;  /* 0x03085000ff0075a7 */ /* 0x0004e2000804014e */
[----:B------:R-:W-:Y:S05]  /*a590*/  @!P0 BRA `(.L_x_1145) ;  /* 0x0000000000048947 */ /* 0x000fea0003800000 */
[----:B------:R-:W-:Y:S01]  /*a5a0*/  BPT.TRAP 0x1 ;  /* 0x000000040000795c */ /* 0x000fe20000300000 */
.L_x_1145:
[----:B---3--:R-:W-:Y:S05]  /*a5b0*/  @P2 BRA `(.L_x_1146) ;  /* 0x0000000000082947 */ /* 0x008fea0003800000 */
[----:B------:R-:W3:Y:S02]  /*a5c0*/  SYNCS.PHASECHK.TRANS64.TRYWAIT P2, [UR14+0x30850], R0 ;  /* 0x03085000ff0075a7 */ /* 0x000ee4000804014e */
[----:B---3--:R-:W-:Y:S05]  /*a5d0*/  @!P2 BRA `(.L_x_1147) ;  /* 0x000000b80040a947 */ /* 0x008fea0003800000 */
.L_x_1146:
[----:B------:R-:W-:Y:S01]  /*a5e0*/  UIADD3 UR7, UR39, 0x400, URZ ;  /* 0x0000040027077890 */ /* 0x000fe2000fffe03f */
[----:B------:R-:W-:Y:S01]  /*a5f0*/  WARPGROUP.ARRIVE ;  /* 0x00000000000079c5 */ /* 0x000fe20000000000 */
[----:B------:R-:W-:Y:S01]  /*a600*/  UMOV UR11, 0x40000040 ;  /* 0x40000040000b7882 */ /* 0x000fe20000000000 */
[----:B-12---:R-:W-:Y:S01]  /*a610*/  FMUL.FTZ R0, R154, UR5 ;  /* 0x000000059a007c20 */ /* 0x006fe20008410000 */
[----:B------:R-:W-:Y:S01]  /*a620*/  USHF.R.U32.HI UR7, URZ, 0x4, UR7 ;  /* 0x000000043f077899 */ /* 0x000fe20008011607 */
[----:B------:R-:W-:Y:S01]  /*a630*/  FMUL.FTZ R2, R155, UR5 ;  /* 0x000000059b027c20 */ /* 0x000fe20008410000 */
[----:B------:R-:W-:Y:S01]  /*a640*/  FMUL.FTZ R154, R162, UR5 ;  /* 0x00000005a29a7c20 */ /* 0x000fe20008410000 */
[----:B------:R-:W-:Y:S01]  /*a650*/  FMUL.FTZ R155, R163, UR5 ;  /* 0x00000005a39b7c20 */ /* 0x000fe20008410000 */
[----:B------:R-:W-:Y:S01]  /*a660*/  ULOP3.LUT UR7, UR7, 0x3fff, URZ, 0xc0, !UPT ;  /* 0x00003fff07077892 */ /* 0x000fe2000f8ec03f */
[----:B------:R-:W-:Y:S01]  /*a670*/  FMUL.FTZ R162, R178, UR5 ;  /* 0x00000005b2a27c20 */ /* 0x000fe20008410000 */
[----:B------:R-:W-:Y:S01]  /*a680*/  FMUL.FTZ R163, R179, UR5 ;  /* 0x00000005b3a37c20 */ /* 0x000fe20008410000 */
[----:B0-----:R-:W-:Y:S01]  /*a690*/  IMAD.U32 R4, RZ, RZ, UR6 ;  /* 0x00000006ff047e24 */ /* 0x001fe2000f8e00ff */
[----:B------:R-:W-:Y:S01]  /*a6a0*/  ULOP3.LUT UR7, UR7, 0x2000000, URZ, 0xfc, !UPT ;  /* 0x0200000007077892 */ /* 0x000fe2000f8efc3f */
[----:B------:R-:W0:Y:S02]  /*a6b0*/  MUFU.TANH R0, R0 ;  /* 0x0000000000007308 */ /* 0x000e240000002400 */
[----:B------:R-:W-:Y:S01]  /*a6c0*/  @!P1 VIADD R4, R4, 0x30840 ;  /* 0x0003084004049836 */ /* 0x000fe20000000000 */
[----:B------:R-:W-:-:S04]  /*a6d0*/  ULEA UR4, UR4, UR7, 0xb ;  /* 0x0000000704047291 */ /* 0x000fc8000f8e583f */
[----:B------:R-:W-:Y:S01]  /*a6e0*/  @!P1 PRMT R4, RZ, 0x654, R4 ;  /* 0x00000654ff049816 */ /* 0x000fe20000000004 */
[----:B------:R-:W1:Y:S02]  /*a6f0*/  MUFU.TANH R2, R2 ;  /* 0x0000000200027308 */ /* 0x000e640000002400 */
[----:B------:R-:W-:Y:S02]  /*a700*/  UMOV UR10, UR4 ;  /* 0x00000004000a7c82 */ /* 0x000fe40008000000 */
[----:B------:R-:W-:Y:S01]  /*a710*/  HGMMA.64x256x16.F32 R24, R196, gdesc[UR8].tnspB, R24, gsb0 ;  /* 0x43e00008c4187df0 */ /* 0x000fe20008000818 */
[----:B------:R-:W-:Y:S01]  /*a720*/  UIADD3 UR10, UR4, 0x80, URZ ;  /* 0x00000080040a7890 */ /* 0x000fe2000fffe03f */
[----:B------:R-:W-:Y:S02]  /*a730*/  UMOV UR11, 0x40000040 ;  /* 0x40000040000b7882 */ /* 0x000fe40000000000 */
[----:B------:R-:W2:Y:S08]  /*a740*/  MUFU.TANH R154, R154 ;  /* 0x0000009a009a7308 */ /* 0x000eb00000002400 */
[----:B------:R-:W3:Y:S08]  /*a750*/  MUFU.TANH R155, R155 ;  /* 0x0000009b009b7308 */ /* 0x000ef00000002400 */
[----:B------:R-:W4:Y:S08]  /*a760*/  MUFU.TANH R162, R162 ;  /* 0x000000a200a27308 */ /* 0x000f300000002400 */
[----:B------:R-:W0:Y:S01]  /*a770*/  MUFU.TANH R163, R163 ;  /* 0x000000a300a37308 */ /* 0x000e220000002400 */
[----:B------:R-:W-:-:S02]  /*a780*/  WARPGROUP.DEPBAR.LE gsb0, 0x0 ;  /* 0x00008000000079c5 */ /* 0x000fc40000010000 */
        /* <DEDUP_REMOVED lines=19> */
[----:B------:R-:W-:Y:S01]  /*a8c0*/  FMUL.FTZ R191, R165, UR5 ;  /* 0x00000005a5bf7c20 */ /* 0x000fe20008410000 */
[----:B------:R-:W-:Y:S01]  /*a8d0*/  FMUL.FTZ R158, R170, UR5 ;  /* 0x00000005aa9e7c20 */ /* 0x000fe20008410000 */
[----:B------:R-:W-:Y:S01]  /*a8e0*/  FMUL.FTZ R159, R171, UR5 ;  /* 0x00000005ab9f7c20 */ /* 0x000fe20008410000 */
[----:B------:R-:W-:Y:S01]  /*a8f0*/  FMUL.FTZ R170, R176, UR5 ;  /* 0x00000005b0aa7c20 */ /* 0x000fe20008410000 */
[----:B------:R-:W-:Y:S01]  /*a900*/  FMUL.FTZ R171, R177, UR5 ;  /* 0x00000005b1ab7c20 */ /* 0x000fe20008410000 */
[----:B------:R-:W-:Y:S01]  /*a910*/  FMUL.FTZ R164, R182, UR5 ;  /* 0x00000005b6a47c20 */ /* 0x000fe20008410000 */
[----:B------:R-:W-:Y:S01]  /*a920*/  FMUL.FTZ R165, R183, UR5 ;  /* 0x00000005b7a57c20 */ /* 0x000fe20008410000 */
        /* <DEDUP_REMOVED lines=17> */
[----:B------:R-:W-:Y:S02]  /*aa40*/  IMAD.SHL.U32 R172, R20, 0x40, RZ ;  /* 0x0000004014ac7824 */ /* 0x000fe400078e00ff */
        /* <DEDUP_REMOVED lines=10> */
[----:B------:R-:W-:Y:S01]  /*aaf0*/  IADD3 R5, R19, 0x1, -R172 ;  /* 0x0000000113057810 */ /* 0x000fe20007ffe8ac */
[----:B------:R-:W0:Y:S01]  /*ab00*/  MUFU.TANH R184, R184 ;  /* 0x000000b800b87308 */ /* 0x000e220000002400 */
[----:B------:R0:W-:Y:S03]  /*ab10*/  @!P1 SYNCS.ARRIVE.TRANS64.RED.A1T0 RZ, [R4+URZ], RZ ;  /* 0x000000ff04ff99a7 */ /* 0x0001e6000810043f */
[----:B------:R-:W-:-:S04]  /*ab20*/  IMAD.IADD R5, R5, 0x1, -R22 ;  /* 0x0000000105057824 */ /* 0x000fc800078e0a16 */
[----:B------:R-:W0:Y:S01]  /*ab30*/  MUFU.TANH R185, R185 ;  /* 0x000000b900b97308 */ /* 0x000e220000002400 */
[----:B------:R-:W-:-:S04]  /*ab40*/  IMAD R5, R18, -0x2, R5 ;  /* 0xfffffffe12057824 */ /* 0x000fc800078e0205 */
[C---:B------:R-:W-:Y:S02]  /*ab50*/  VIADD R178, R5.reuse, UR55 ;  /* 0x0000003705b27c36 */ /* 0x040fe40008000000 */
[----:B------:R-:W-:Y:S01]  /*ab60*/  VIADD R180, R5, UR51 ;  /* 0x0000003305b47c36 */ /* 0x000fe20008000000 */
[----:B------:R-:W0:Y:S02]  /*ab70*/  MUFU.TANH R186, R186 ;  /* 0x000000ba00ba7308 */ /* 0x000e240000002400 */
[C---:B------:R-:W-:Y:S01]  /*ab80*/  IADD3 R176, R3.reuse, R178, RZ ;  /* 0x000000b203b07210 */ /* 0x040fe20007ffe0ff */
[----:B------:R-:W-:-:S05]  /*ab90*/  IMAD.IADD R177, R3, 0x1, R180 ;  /* 0x0000000103b17824 */ /* 0x000fca00078e02b4 */
        /* <DEDUP_REMOVED lines=11> */
[----:B-1234-:R-:W-:Y:S05]  /*ac50*/  @!P6 BRA `(.L_x_1148) ;  /* 0x00000000005ce947 */ /* 0x01efea0003800000 */
[----:B------:R-:W-:Y:S01]  /*ac60*/  ISETP.GT.AND P2, PT, R201, -0x1, PT ;  /* 0xffffffffc900780c */ /* 0x000fe20003f44270 */
[----:B------:R-:W-:-:S12]  /*ac70*/  BSSY B0, `(.L_x_1149) ;  /* 0x0000011000007945 */ /* 0x000fd80003800000 */
[----:B------:R-:W-:Y:S05]  /*ac80*/  @P2 BRA `(.L_x_1150) ;  /* 0x0000000000242947 */ /* 0x000fea0003800000 */
[----:B------:R-:W-:Y:S01]  /*ac90*/  IMAD.U32 R179, RZ, RZ, UR50 ;  /* 0x00000032ffb37e24 */ /* 0x000fe2000f8e00ff */
[----:B------:R-:W-:-:S04]  /*aca0*/  IADD3 R175, R3, R19, -R22 ;  /* 0x0000001303af7210 */ /* 0x000fc80007ffe816 */
[----:B------:R-:W-:Y:S02]  /*acb0*/  ISETP.NE.AND P2, PT, R179, 0x1, PT ;  /* 0x00000001b300780c */ /* 0x000fe40003f45270 */
[----:B------:R-:W-:-:S11]  /*acc0*/  LOP3.LUT R175, RZ, R175, RZ, 0x33, !PT ;  /* 0x000000afffaf7212 */ /* 0x000fd600078e33ff */
[----:B0-----:R-:W0:Y:S02]  /*acd0*/  @P2 LDC.64 R4, c[0x0][0x9e8] ;  /* 0x00027a00ff042b82 */ /* 0x001e240000000a00 */
[----:B0-----:R-:W-:-:S05]  /*ace0*/  @P2 IMAD.HI.U32 R4, R175, R4, RZ ;  /* 0x00000004af042227 */ /* 0x001fca00078e00ff */
[----:B------:R-:W-:-:S04]  /*acf0*/  @P2 SHF.R.U32.HI R175, RZ, R5, R4 ;  /* 0x00000005ffaf2219 */ /* 0x000fc80000011604 */
[----:B------:R-:W-:Y:S01]  /*ad00*/  LOP3.LUT R175, RZ, R175, RZ, 0x33, !PT ;  /* 0x000000afffaf7212 */ /* 0x000fe200078e33ff */
[----:B------:R-:W-:Y:S06]  /*ad10*/  BRA `(.L_x_1151) ;  /* 0x0000000000187947 */ /* 0x000fec0003800000 */
.L_x_1150:
[----:B------:R-:W-:Y:S02]  /*ad20*/  IMAD.U32 R179, RZ, RZ, UR50 ;  /* 0x00000032ffb37e24 */ /* 0x000fe4000f8e00ff */
[----:B------:R-:W-:-:S03]  /*ad30*/  IMAD.MOV.U32 R175, RZ, RZ, R201 ;  /* 0x000000ffffaf7224 */ /* 0x000fc600078e00c9 */
[----:B------:R-:W-:-:S13]  /*ad40*/  ISETP.NE.AND P2, PT, R179, 0x1, PT ;  /* 0x00000001b300780c */ /* 0x000fda0003f45270 */
[----:B0-----:R-:W0:Y:S02]  /*ad50*/  @P2 LDC.64 R4, c[0x0][0x9e8] ;  /* 0x00027a00ff042b82 */ /* 0x001e240000000a00 */
[----:B0-----:R-:W-:-:S05]  /*ad60*/  @P2 IMAD.HI.U32 R4, R201, R4, RZ ;  /* 0x00000004c9042227 */ /* 0x001fca00078e00ff */
[----:B------:R-:W-:-:S07]  /*ad70*/  @P2 SHF.R.U32.HI R175, RZ, R5, R4 ;  /* 0x00000005ffaf2219 */ /* 0x000fce0000011604 */
.L_x_1151:
[----:B------:R-:W-:Y:S05]  /*ad80*/  BSYNC B0 ;  /* 0x0000000000007941 */ /* 0x000fea0003800000 */
.L_x_1149:
[----:B------:R-:W-:-:S04]  /*ad90*/  IMAD R5, R175, R179, -R172 ;  /* 0x000000b3af057224 */ /* 0x000fc800078e0aac */
[----:B------:R-:W-:-:S05]  /*ada0*/  IMAD R5, R18, -0x2, R5 ;  /* 0xfffffffe12057824 */ /* 0x000fca00078e0205 */
[----:B------:R-:W-:Y:S02]  /*adb0*/  VIADDMNMX R176, R5, R179, R176, PT ;  /* 0x000000b305b07246 */ /* 0x000fe400038001b0 */
[----:B------:R-:W-:-:S07]  /*adc0*/  VIMNMX R177, R177, R5, !PT ;  /* 0x00000005b1b17248 */ /* 0x000fce0007fe0100 */
.L_x_1148:
[----:B------:R-:W-:-:S04]  /*add0*/  ISETP.GT.AND P2, PT, R20, -0x1, PT ;  /* 0xffffffff1400780c */ /* 0x000fc80003f44270 */
[C---:B------:R-:W-:Y:S02]  /*ade0*/  ISETP.GT.AND P3, PT, R177.reuse, RZ, P2 ;  /* 0x000000ffb100720c */ /* 0x040fe40001764270 */
[C---:B------:R-:W-:Y:S02]  /*adf0*/  ISETP.GT.AND P5, PT, R177.reuse, 0x1, P2 ;  /* 0x00000001b100780c */ /* 0x040fe400017a4270 */
[----:B------:R-:W-:Y:S02]  /*ae00*/  ISETP.LT.OR P4, PT, R176, 0x1, P3 ;  /* 0x00000001b000780c */ /* 0x000fe40001f81670 */
[C---:B------:R-:W-:Y:S02]  /*ae10*/  ISETP.GT.AND P3, PT, R177.reuse, 0x8, P2 ;  /* 0x00000008b100780c */ /* 0x040fe40001764270 */
[----:B0-----:R-:W-:Y:S02]  /*ae20*/  FSEL R175, R188, -INF , !P4 ;  /* 0xff800000bcaf7808 */ /* 0x001fe40006000000 */
        /* <DEDUP_REMOVED lines=40> */
[--C-:B------:R-:W-:Y:S02]  /*b0b0*/  IADD3 R176, R178, 0x8, R3.reuse ;  /* 0x00000008b2b07810 */ /* 0x100fe40007ffe003 */
[----:B------:R-:W-:Y:S02]  /*b0c0*/  IADD3 R177, R180, 0x8, R3 ;  /* 0x00000008b4b17810 */ /* 0x000fe40007ffe003 */
[----:B------:R-:W-:-:S02]  /*b0d0*/  FSEL R171, R171, -INF , !P5 ;  /* 0xff800000abab7808 */ /* 0x000fc40006800000 */
[----:B------:R-:W-:Y:S02]  /*b0e0*/  FSEL R173, R173, -INF , !P3 ;  /* 0xff800000adad7808 */ /* 0x000fe40005800000 */
[----:B------:R-:W-:Y:S01]  /*b0f0*/  FSEL R174, R174, -INF , !P4 ;  /* 0xff800000aeae7808 */ /* 0x000fe20006000000 */
[----:B------:R-:W-:Y:S06]  /*b100*/  @!P6 BRA `(.L_x_1152) ;  /* 0x000000000058e947 */ /* 0x000fec0003800000 */
        /* <DEDUP_REMOVED lines=11> */
.L_x_1154:
[----:B------:R-:W-:Y:S02]  /*b1c0*/  IMAD.U32 R180, RZ, RZ, UR50 ;  /* 0x00000032ffb47e24 */ /* 0x000fe4000f8e00ff */
[----:B------:R-:W-:-:S03]  /*b1d0*/  IMAD.MOV.U32 R179, RZ, RZ, R203 ;  /* 0x000000ffffb37224 */ /* 0x000fc600078e00cb */
[----:B------:R-:W-:-:S13]  /*b1e0*/  ISETP.NE.AND P3, PT, R180, 0x1, PT ;  /* 0x00000001b400780c */ /* 0x000fda0003f65270 */
[----:B------:R-:W0:Y:S02]  /*b1f0*/  @P3 LDC.64 R4, c[0x0][0x9e8] ;  /* 0x00027a00ff043b82 */ /* 0x000e240000000a00 */
[----:B0-----:R-:W-:-:S05]  /*b200*/  @P3 IMAD.HI.U32 R4, R203, R4, RZ ;  /* 0x00000004cb043227 */ /* 0x001fca00078e00ff */
[----:B------:R-:W-:-:S07]  /*b210*/  @P3 SHF.R.U32.HI R179, RZ, R5, R4 ;  /* 0x00000005ffb33219 */ /* 0x000fce0000011604 */
.L_x_1155:
[----:B------:R-:W-:Y:S05]  /*b220*/  BSYNC B0 ;  /* 0x0000000000007941 */ /* 0x000fea0003800000 */
.L_x_1153:
[----:B------:R-:W-:-:S04]  /*b230*/  IMAD R5, R179, R180, -R172 ;  /* 0x000000b4b3057224 */ /* 0x000fc800078e0aac */
[----:B------:R-:W-:-:S05]  /*b240*/  IMAD R5, R18, -0x2, R5 ;  /* 0xfffffffe12057824 */ /* 0x000fca00078e0205 */
[----:B------:R-:W-:Y:S02]  /*b250*/  VIADDMNMX R176, R5, R180, R176, PT ;  /* 0x000000b405b07246 */ /* 0x000fe400038001b0 */
[----:B------:R-:W-:-:S07]  /*b260*/  VIMNMX R177, R177, R5, !PT ;  /* 0x00000005b1b17248 */ /* 0x000fce0007fe0100 */
.L_x_1152:
[----:B------:R-:W-:Y:S01]  /*b270*/  FMNMX.FTZ R4, R175, R200, !PT ;  /* 0x000000c8af047209 */ /* 0x000fe20007810000 */
[----:B------:R-:W-:Y:S01]  /*b280*/  UMOV UR7, UR54 ;  /* 0x0000003600077c82 */ /* 0x000fe20008000000 */
        /* <DEDUP_REMOVED lines=18> */
[----:B------:R-:W-:-:S02]  /*b3b0*/  FSEL R179, R0, -INF , !P3 ;  /* 0xff80000000b37808 */ /* 0x000fc40005800000 */
[----:B------:R-:W-:Y:S02]  /*b3c0*/  FMNMX.FTZ R5, R167, R4, !PT ;  /* 0x00000004a7057209 */ /* 0x000fe40007810000 */
[----:B------:R-:W-:Y:S02]  /*b3d0*/  ISETP.LT.OR P4, PT, R176, 0x9, P4 ;  /* 0x00000009b000780c */ /* 0x000fe40002781670 */
[----:B------:R-:W-:Y:S02]  /*b3e0*/  FMNMX.FTZ R4, R168, R5, !PT ;  /* 0x00000005a8047209 */ /* 0x000fe40007810000 */
[----:B------:R-:W-:Y:S02]  /*b3f0*/  FSEL R2, R153, -INF , !P5 ;  /* 0xff80000099027808 */ /* 0x000fe40006800000 */
[----:B------:R-:W-:Y:S02]  /*b400*/  FMNMX.FTZ R5, R169, R4, !PT ;  /* 0x00000004a9057209 */ /* 0x000fe40007810000 */
[----:B------:R-:W-:-:S02]  /*b410*/  ISETP.GT.AND P5, PT, R177, 0x11, P2 ;  /* 0x00000011b100780c */ /* 0x000fc400017a4270 */
[----:B------:R-:W-:Y:S02]  /*b420*/  FMNMX.FTZ R4, R170, R5, !PT ;  /* 0x00000005aa047209 */ /* 0x000fe40007810000 */
[----:B------:R-:W-:Y:S02]  /*b430*/  FMNMX.FTZ R153, R179, R202, !PT ;  /* 0x000000cab3997209 */ /* 0x000fe40007810000 */
[----:B------:R-:W-:Y:S02]  /*b440*/  FMNMX.FTZ R4, R171, R4, !PT ;  /* 0x00000004ab047209 */ /* 0x000fe40007810000 */
[----:B------:R-:W-:Y:S02]  /*b450*/  FSEL R152, R152, -INF , !P4 ;  /* 0xff80000098987808 */ /* 0x000fe40006000000 */
[----:B------:R-:W-:Y:S02]  /*b460*/  FMNMX.FTZ R5, R173, R4, !PT ;  /* 0x00000004ad057209 */ /* 0x000fe40007810000 */
[----:B------:R-:W-:-:S02]  /*b470*/  ISETP.GT.AND P4, PT, R177, 0x10, P2 ;  /* 0x00000010b100780c */ /* 0x000fc40001784270 */
[----:B------:R-:W-:Y:S02]  /*b480*/  FMNMX.FTZ R4, R174, R5, !PT ;  /* 0x00000005ae047209 */ /* 0x000fe40007810000 */
[----:B------:R-:W-:Y:S02]  /*b490*/  ISETP.LT.OR P5, PT, R176, 0x12, P5 ;  /* 0x00000012b000780c */ /* 0x000fe40002fa1670 */
[----:B------:R-:W-:Y:S01]  /*b4a0*/  FMNMX.FTZ R153, R172, R153, !PT ;  /* 0x00000099ac997209 */ /* 0x000fe20007810000 */
[----:B------:R-:W0:Y:S01]  /*b4b0*/  SHFL.BFLY PT, R5, R4, 0x2, 0x1f ;  /* 0x0c401f0004057f89 */ /* 0x000e2200000e0000 */
[----:B------:R-:W-:Y:S02]  /*b4c0*/  ISETP.LT.OR P4, PT, R176, 0x11, P4 ;  /* 0x00000011b000780c */ /* 0x000fe40002781670 */
[----:B------:R-:W-:Y:S02]  /*b4d0*/  FSEL R155, R155, -INF , !P5 ;  /* 0xff8000009b9b7808 */ /* 0x000fe40006800000 */
[----:B------:R-:W-:-:S02]  /*b4e0*/  FMNMX.FTZ R153, R152, R153, !PT ;  /* 0x0000009998997209 */ /* 0x000fc40007810000 */
[C---:B------:R-:W-:Y:S02]  /*b4f0*/  ISETP.GT.AND P5, PT, R177.reuse, 0x20, P2 ;  /* 0x00000020b100780c */ /* 0x040fe400017a4270 */
[----:B------:R-:W-:Y:S02]  /*b500*/  FSEL R154, R154, -INF , !P4 ;  /* 0xff8000009a9a7808 */ /* 0x000fe40006000000 */
[C---:B------:R-:W-:Y:S02]  /*b510*/  ISETP.GT.AND P3, PT, R177.reuse, 0x18, P2 ;  /* 0x00000018b100780c */ /* 0x040fe40001764270 */
[----:B------:R-:W-:Y:S02]  /*b520*/  FMNMX.FTZ R153, R2, R153, !PT ;  /* 0x0000009902997209 */ /* 0x000fe40007810000 */
[----:B------:R-:W-:Y:S02]  /*b530*/  ISETP.LT.OR P5, PT, R176, 0x21, P5 ;  /* 0x00000021b000780c */ /* 0x000fe40002fa1670 */
[----:B------:R-:W-:-:S02]  /*b540*/  ISETP.GT.AND P4, PT, R177, 0x19, P2 ;  /* 0x00000019b100780c */ /* 0x000fc40001784270 */
[----:B------:R-:W-:Y:S02]  /*b550*/  ISETP.LT.OR P3, PT, R176, 0x19, P3 ;  /* 0x00000019b000780c */ /* 0x000fe40001f61670 */
[----:B------:R-:W-:Y:S02]  /*b560*/  FMNMX.FTZ R0, R154, R153, !PT ;  /* 0x000000999a007209 */ /* 0x000fe40007810000 */
[----:B------:R-:W-:Y:S02]  /*b570*/  FSEL R158, R158, -INF , !P5 ;  /* 0xff8000009e9e7808 */ /* 0x000fe40006800000 */
[----:B0-----:R-:W-:Y:S02]  /*b580*/  FMNMX.FTZ R178, R4, R5, !PT ;  /* 0x0000000504b27209 */ /* 0x001fe40007810000 */
[----:B------:R-:W-:Y:S02]  /*b590*/  ISETP.LT.OR P4, PT, R176, 0x1a, P4 ;  /* 0x0000001ab000780c */ /* 0x000fe40002781670 */
[----:B------:R-:W-:Y:S01]  /*b5a0*/  FSEL R156, R156, -INF , !P3 ;  /* 0xff8000009c9c7808 */ /* 0x000fe20005800000 */
[----:B------:R-:W0:Y:S01]  /*b5b0*/  SHFL.BFLY PT, R5, R178, 0x1, 0x1f ;  /* 0x0c201f00b2057f89 */ /* 0x000e2200000e0000 */
[----:B------:R-:W-:-:S02]  /*b5c0*/  FMNMX.FTZ R153, R155, R0, !PT ;  /* 0x000000009b997209 */ /* 0x000fc40007810000 */
[----:B------:R-:W-:Y:S02]  /*b5d0*/  ISETP.GT.AND P3, PT, R177, 0x21, P2 ;  /* 0x00000021b100780c */ /* 0x000fe40001764270 */
[----:B------:R-:W-:Y:S02]  /*b5e0*/  FSEL R157, R157, -INF , !P4 ;  /* 0xff8000009d9d7808 */ /* 0x000fe40006000000 */
[----:B------:R-:W-:Y:S02]  /*b5f0*/  ISETP.GT.AND P4, PT, R177, 0x28, P2 ;  /* 0x00000028b100780c */ /* 0x000fe40001784270 */
[C---:B------:R-:W-:Y:S02]  /*b600*/  ISETP.LT.OR P3, PT, R176.reuse, 0x22, P3 ;  /* 0x00000022b000780c */ /* 0x040fe40001f61670 */
[----:B------:R-:W-:Y:S02]  /*b610*/  ISETP.LT.OR P4, PT, R176, 0x29, P4 ;  /* 0x00000029b000780c */ /* 0x000fe40002781670 */
[----:B------:R-:W-:-:S02]  /*b620*/  FSEL R159, R159, -INF , !P3 ;  /* 0xff8000009f9f7808 */ /* 0x000fc40005800000 */
[----:B------:R-:W-:Y:S02]  /*b630*/  ISETP.GT.AND P3, PT, R177, 0x29, P2 ;  /* 0x00000029b100780c */ /* 0x000fe40001764270 */
[----:B------:R-:W-:Y:S02]  /*b640*/  FSEL R161, R161, -INF , !P4 ;  /* 0xff800000a1a17808 */ /* 0x000fe40006000000 */
[----:B------:R-:W-:Y:S02]  /*b650*/  ISETP.GT.AND P4, PT, R177, 0x30, P2 ;  /* 0x00000030b100780c */ /* 0x000fe40001784270 */
[C---:B------:R-:W-:Y:S02]  /*b660*/  ISETP.LT.OR P3, PT, R176.reuse, 0x2a, P3 ;  /* 0x0000002ab000780c */ /* 0x040fe40001f61670 */
[----:B------:R-:W-:Y:S02]  /*b670*/  ISETP.LT.OR P4, PT, R176, 0x31, P4 ;  /* 0x00000031b000780c */ /* 0x000fe40002781670 */
[----:B0-----:R-:W-:-:S02]  /*b680*/  FMNMX.FTZ R5, R178, R5, !PT ;  /* 0x00000005b2057209 */ /* 0x001fc40007810000 */
[----:B------:R-:W-:Y:S02]  /*b690*/  FSEL R160, R160, -INF , !P3 ;  /* 0xff800000a0a07808 */ /* 0x000fe40005800000 */
[C---:B------:R-:W-:Y:S01]  /*b6a0*/  FSETP.NEU.FTZ.AND P5, PT, R5.reuse, -INF , PT ;  /* 0xff8000000500780b */ /* 0x040fe20003fbd000 */
[----:B------:R-:W-:Y:S01]  /*b6b0*/  FMUL.FTZ R4, R5, UR7 ;  /* 0x0000000705047c20 */ /* 0x000fe20008410000 */
[----:B------:R-:W-:Y:S02]  /*b6c0*/  ISETP.GT.AND P3, PT, R177, 0x31, P2 ;  /* 0x00000031b100780c */ /* 0x000fe40001764270 */
[----:B------:R-:W-:Y:S02]  /*b6d0*/  FSEL R162, R162, -INF , !P4 ;  /* 0xff800000a2a27808 */ /* 0x000fe40006000000 */
[----:B------:R-:W-:Y:S02]  /*b6e0*/  FSEL R0, R4, RZ, P5 ;  /* 0x000000ff04007208 */ /* 0x000fe40002800000 */
[----:B------:R-:W-:-:S02]  /*b6f0*/  FMNMX.FTZ R4, R156, R153, !PT ;  /* 0x000000999c047209 */ /* 0x000fc40007810000 */
[----:B------:R-:W-:Y:S01]  /*b700*/  ISETP.GT.AND P4, PT, R177, 0x38, P2 ;  /* 0x00000038b100780c */ /* 0x000fe20001784270 */
[--C-:B------:R-:W-:Y:S01]  /*b710*/  FFMA.FTZ R153, R175, UR7, -R0.reuse ;  /* 0x00000007af997c23 */ /* 0x100fe20008010800 */
[----:B------:R-:W-:Y:S01]  /*b720*/  FMNMX.FTZ R175, R157, R4, !PT ;  /* 0x000000049daf7209 */ /* 0x000fe20007810000 */
[--C-:B------:R-:W-:Y:S01]  /*b730*/  FFMA.FTZ R192, R186, UR7, -R0.reuse ;  /* 0x00000007bac07c23 */ /* 0x100fe20008010800 */
[----:B------:R-:W-:Y:S01]  /*b740*/  ISETP.LT.OR P3, PT, R176, 0x32, P3 ;  /* 0x00000032b000780c */ /* 0x000fe20001f61670 */
[--C-:B------:R-:W-:Y:S01]  /*b750*/  FFMA.FTZ R186, R173, UR7, -R0.reuse ;  /* 0x00000007adba7c23 */ /* 0x100fe20008010800 */
[----:B------:R-:W-:Y:S01]  /*b760*/  FMNMX.FTZ R4, R158, R175, !PT ;  /* 0x000000af9e047209 */ /* 0x000fe20007810000 */
[--C-:B------:R-:W-:Y:S01]  /*b770*/  FFMA.FTZ R198, R184, UR7, -R0.reuse ;  /* 0x00000007b8c67c23 */ /* 0x100fe20008010800 */
        /* <DEDUP_REMOVED lines=20> */
[----:B------:R-:W-:Y:S01]  /*b8c0*/  FSEL R175, R165, -INF , !P2 ;  /* 0xff800000a5af7808 */ /* 0x000fe20005000000 */
[--C-:B------:R-:W-:Y:S01]  /*b8d0*/  FFMA.FTZ R174, R174, UR7, -R0.reuse ;  /* 0x00000007aeae7c23 */ /* 0x100fe20008010800 */
[----:B------:R-:W-:Y:S01]  /*b8e0*/  FMNMX.FTZ R4, R164, R177, !PT ;  /* 0x000000b1a4047209 */ /* 0x000fe20007810000 */
[----:B------:R-:W-:Y:S01]  /*b8f0*/  FFMA.FTZ R177, R187, UR7, -R0 ;  /* 0x00000007bbb17c23 */ /* 0x000fe20008010800 */
[----:B------:R-:W-:Y:S01]  /*b900*/  FSEL R173, R5, RZ, P5 ;  /* 0x000000ff05ad7208 */ /* 0x000fe20002800000 */
[----:B------:R-:W-:Y:S01]  /*b910*/  MUFU.EX2 R153, R153 ;  /* 0x0000009900997308 */ /* 0x000fe20000000800 */
[----:B------:R-:W-:-:S03]  /*b920*/  FMNMX.FTZ R4, R175, R4, !PT ;  /* 0x00000004af047209 */ /* 0x000fc60007810000 */
[----:B------:R-:W-:Y:S01]  /*b930*/  FADD.FTZ R0, -R173, R200 ;  /* 0x000000c8ad007221 */ /* 0x000fe20000010100 */
[----:B------:R-:W-:Y:S01]  /*b940*/  IMAD.MOV.U32 R200, RZ, RZ, R5 ;  /* 0x000000ffffc87224 */ /* 0x000fe200078e0005 */
[----:B------:R-:W0:Y:S02]  /*b950*/  SHFL.BFLY PT, R183, R4, 0x2, 0x1f ;  /* 0x0c401f0004b77f89 */ /* 0x000e2400000e0000 */
[----:B------:R-:W-:Y:S01]  /*b960*/  FMUL.FTZ R0, R0, UR7 ;  /* 0x0000000700007c20 */ /* 0x000fe20008410000 */
[----:B------:R-:W-:Y:S08]  /*b970*/  MUFU.EX2 R196, R196 ;  /* 0x000000c400c47308 */ /* 0x000ff00000000800 */
[----:B------:R-:W1:Y:S08]  /*b980*/  MUFU.EX2 R0, R0 ;  /* 0x0000000000007308 */ /* 0x000e700000000800 */
[----:B------:R-:W2:Y:S01]  /*b990*/  MUFU.EX2 R198, R198 ;  /* 0x000000c600c67308 */ /* 0x000ea20000000800 */
[----:B0-----:R-:W-:-:S07]  /*b9a0*/  FMNMX.FTZ R183, R4, R183, !PT ;  /* 0x000000b704b77209 */ /* 0x001fce0007810000 */
[----:B------:R-:W0:Y:S01]  /*b9b0*/  MUFU.EX2 R165, R185 ;  /* 0x000000b900a57308 */ /* 0x000e220000000800 */
[----:B-1----:R-:W-:Y:S01]  /*b9c0*/  FFMA.FTZ R17, R0, R17, R153 ;  /* 0x0000001100117223 */ /* 0x002fe20000010099 */
[----:B------:R-:W1:Y:S03]  /*b9d0*/  SHFL.BFLY PT, R4, R183, 0x1, 0x1f ;  /* 0x0c201f00b7047f89 */ /* 0x000e6600000e0000 */
[C---:B------:R-:W-:Y:S01]  /*b9e0*/  FADD.FTZ R17, R196.reuse, R17 ;  /* 0x00000011c4117221 */ /* 0x040fe20000010000 */
[----:B------:R-:W-:Y:S02]  /*b9f0*/  F2FP.F16.F32.PACK_AB R196, R196, R153 ;  /* 0x00000099c4c4723e */ /* 0x000fe400000000ff */
[----:B------:R-:W-:Y:S01]  /*ba00*/  MUFU.EX2 R192, R192 ;  /* 0x000000c000c07308 */ /* 0x000fe20000000800 */
[----:B--2---:R-:W-:-:S07]  /*ba10*/  FADD.FTZ R168, R198, R17 ;  /* 0x00000011c6a87221 */ /* 0x004fce0000010000 */
[----:B------:R-:W-:Y:S01]  /*ba20*/  MUFU.EX2 R177, R177 ;  /* 0x000000b100b17308 */ /* 0x000fe20000000800 */
[----:B0-----:R-:W-:-:S07]  /*ba30*/  F2FP.F16.F32.PACK_AB R198, R165, R198 ;  /* 0x000000c6a5c6723e */ /* 0x001fce00000000ff */
[----:B------:R-:W-:Y:S01]  /*ba40*/  MUFU.EX2 R194, R194 ;  /* 0x000000c200c27308 */ /* 0x000fe20000000800 */
[----:B-1----:R-:W-:-:S04]  /*ba50*/  FMNMX.FTZ R4, R183, R4, !PT ;  /* 0x00000004b7047209 */ /* 0x002fc80007810000 */
[C---:B------:R-:W-:Y:S01]  /*ba60*/  FSETP.NEU.FTZ.AND P2, PT, R4.reuse, -INF , PT ;  /* 0xff8000000400780b */ /* 0x040fe20003f5d000 */
[----:B------:R-:W-:Y:S02]  /*ba70*/  FMUL.FTZ R183, R4, UR7 ;  /* 0x0000000704b77c20 */ /* 0x000fe40008410000 */
[----:B------:R-:W-:Y:S03]  /*ba80*/  MUFU.EX2 R181, R181 ;  /* 0x000000b500b57308 */ /* 0x000fe60000000800 */
[----:B------:R-:W-:-:S05]  /*ba90*/  FSEL R183, R183, RZ, P2 ;  /* 0x000000ffb7b77208 */ /* 0x000fca0001000000 */
[----:B------:R-:W-:Y:S01]  /*baa0*/  MUFU.EX2 R188, R188 ;  /* 0x000000bc00bc7308 */ /* 0x000fe20000000800 */
[--C-:B------:R-:W-:Y:S01]  /*bab0*/  FFMA.FTZ R193, R154, UR7, -R183.reuse ;  /* 0x000000079ac17c23 */ /* 0x100fe200080108b7 */
        /* <DEDUP_REMOVED lines=11> */
[----:B------:R-:W-:Y:S01]  /*bb70*/  FADD.FTZ R157, R165, R168 ;  /* 0x000000a8a59d7221 */ /* 0x000fe20000010000 */
[--C-:B------:R-:W-:Y:S01]  /*bb80*/  FFMA.FTZ R189, R158, UR7, -R183.reuse ;  /* 0x000000079ebd7c23 */ /* 0x100fe200080108b7 */
[--C-:B------:R-:W-:Y:S01]  /*bb90*/  FFMA.FTZ R158, R159, UR7, -R183.reuse ;  /* 0x000000079f9e7c23 */ /* 0x100fe200080108b7 */
[--C-:B------:R-:W-:Y:S01]  /*bba0*/  FFMA.FTZ R191, R161, UR7, -R183.reuse ;  /* 0x00000007a1bf7c23 */ /* 0x100fe200080108b7 */
[----:B------:R-:W-:Y:S01]  /*bbb0*/  MUFU.EX2 R197, R197 ;  /* 0x000000c500c57308 */ /* 0x000fe20000000800 */
[--C-:B------:R-:W-:Y:S01]  /*bbc0*/  FFMA.FTZ R185, R162, UR7, -R183.reuse ;  /* 0x00000007a2b97c23 */ /* 0x100fe200080108b7 */
[--C-:B------:R-:W-:Y:S01]  /*bbd0*/  FFMA.FTZ R163, R163, UR7, -R183.reuse ;  /* 0x00000007a3a37c23 */ /* 0x100fe200080108b7 */
[--C-:B------:R-:W-:Y:S01]  /*bbe0*/  FFMA.FTZ R164, R164, UR7, -R183.reuse ;  /* 0x00000007a4a47c23 */ /* 0x100fe200080108b7 */
[----:B------:R-:W-:Y:S01]  /*bbf0*/  FFMA.FTZ R175, R175, UR7, -R183 ;  /* 0x00000007afaf7c23 */ /* 0x000fe200080108b7 */
[C---:B------:R-:W-:Y:S01]  /*bc00*/  ISETP.GT.AND P2, PT, R20.reuse, UR61, PT ;  /* 0x0000003d14007c0c */ /* 0x040fe2000bf44270 */
[----:B------:R-:W-:-:S02]  /*bc10*/  VIADD R20, R20, 0xffffffff ;  /* 0xffffffff14147836 */ /* 0x000fc40000000000 */
[----:B------:R-:W0:Y:S01]  /*bc20*/  MUFU.EX2 R2, R155 ;  /* 0x0000009b00027308 */ /* 0x000e220000000800 */
[----:B------:R-:W-:-:S07]  /*bc30*/  IMAD.MOV.U32 R202, RZ, RZ, R4 ;  /* 0x000000ffffca7224 */ /* 0x000fce00078e0004 */
[----:B------:R-:W1:Y:S08]  /*bc40*/  MUFU.EX2 R166, R166 ;  /* 0x000000a600a67308 */ /* 0x000e700000000800 */
[----:B------:R-:W2:Y:S01]  /*bc50*/  MUFU.EX2 R199, R199 ;  /* 0x000000c700c77308 */ /* 0x000ea20000000800 */
[----:B0-----:R-:W-:Y:S01]  /*bc60*/  FFMA.FTZ R17, R2, R16, R197 ;  /* 0x0000001002117223 */ /* 0x001fe200000100c5 */
[----:B------:R-:W-:Y:S01]  /*bc70*/  FADD.FTZ R16, R192, R157 ;  /* 0x0000009dc0107221 */ /* 0x000fe20000010000 */
[----:B------:R-:W-:-:S02]  /*bc80*/  MOV R157, UR14 ;  /* 0x0000000e009d7c02 */ /* 0x000fc40008000f00 */
[C---:B------:R-:W-:Y:S01]  /*bc90*/  F2FP.F16.F32.PACK_AB R192, R177.reuse, R192 ;  /* 0x000000c0b1c0723e */ /* 0x040fe200000000ff */
[----:B------:R-:W-:Y:S01]  /*bca0*/  FADD.FTZ R155, R177, R16 ;  /* 0x00000010b19b7221 */ /* 0x000fe20000010000 */
[----:B------:R-:W-:Y:S01]  /*bcb0*/  FFMA.FTZ R16, R160, UR7, -R183 ;  /* 0x00000007a0107c23 */ /* 0x000fe200080108b7 */
[----:B------:R-:W0:Y:S01]  /*bcc0*/  MUFU.EX2 R152, R152 ;  /* 0x0000009800987308 */ /* 0x000e220000000800 */
[C---:B-1----:R-:W-:Y:S01]  /*bcd0*/  FADD.FTZ R168, R166.reuse, R17 ;  /* 0x00000011a6a87221 */ /* 0x042fe20000010000 */
[----:B------:R-:W-:Y:S01]  /*bce0*/  @!P1 VIADD R157, R157, 0x30860 ;  /* 0x000308609d9d9836 */ /* 0x000fe20000000000 */
[----:B------:R-:W-:-:S04]  /*bcf0*/  F2FP.F16.F32.PACK_AB R197, R166, R197 ;  /* 0x000000c5a6c5723e */ /* 0x000fc800000000ff */
[----:B------:R-:W-:Y:S01]  /*bd00*/  @!P1 PRMT R157, RZ, 0x654, R157 ;  /* 0x00000654ff9d9816 */ /* 0x000fe2000000009d */
[----:B------:R-:W1:Y:S01]  /*bd10*/  MUFU.EX2 R154, R154 ;  /* 0x0000009a009a7308 */ /* 0x000e620000000800 */
[----:B--2---:R-:W-:Y:S01]  /*bd20*/  FADD.FTZ R17, R199, R168 ;  /* 0x000000a8c7117221 */ /* 0x004fe20000010000 */
[----:B------:R-:W-:Y:S01]  /*bd30*/  FADD.FTZ R168, R194, R155 ;  /* 0x0000009bc2a87221 */ /* 0x000fe20000010000 */
[----:B------:R2:W-:Y:S01]  /*bd40*/  @!P1 SYNCS.ARRIVE.TRANS64.RED.A1T0 RZ, [R157+URZ], RZ ;  /* 0x000000ff9dff99a7 */ /* 0x0005e2000810043f */
[C---:B------:R-:W-:Y:S02]  /*bd50*/  F2FP.F16.F32.PACK_AB R194, R181.reuse, R194 ;  /* 0x000000c2b5c2723e */ /* 0x040fe400000000ff */
[----:B------:R-:W-:Y:S02]  /*bd60*/  FADD.FTZ R155, R181, R168 ;  /* 0x000000a8b59b7221 */ /* 0x000fe40000010000 */
[----:B------:R-:W3:Y:S01]  /*bd70*/  MUFU.EX2 R195, R195 ;  /* 0x000000c300c37308 */ /* 0x000ee20000000800 */
[----:B0-----:R-:W-:Y:S01]  /*bd80*/  FADD.FTZ R160, R152, R17 ;  /* 0x0000001198a07221 */ /* 0x001fe20000010000 */
[----:B------:R-:W-:Y:S01]  /*bd90*/  FADD.FTZ R162, R188, R155 ;  /* 0x0000009bbca27221 */ /* 0x000fe20000010000 */
[----:B------:R-:W-:-:S02]  /*bda0*/  F2FP.F16.F32.PACK_AB R199, R152, R199 ;  /* 0x000000c798c7723e */ /* 0x000fc400000000ff */
[----:B------:R-:W-:-:S03]  /*bdb0*/  FADD.FTZ R17, R193, R160 ;  /* 0x000000a0c1117221 */ /* 0x000fc60000010000 */
        /* <DEDUP_REMOVED lines=19> */
[----:B---3--:R-:W-:-:S07]  /*bef0*/  FADD.FTZ R17, R191, R160 ;  /* 0x000000a0bf117221 */ /* 0x008fce0000010000 */
[----:B------:R-:W3:Y:S01]  /*bf00*/  MUFU.EX2 R184, R184 ;  /* 0x000000b800b87308 */ /* 0x000ee20000000800 */
[C---:B0-----:R-:W-:Y:S01]  /*bf10*/  FADD.FTZ R153, R169.reuse, R162 ;  /* 0x000000a2a9997221 */ /* 0x041fe20000010000 */
[----:B------:R-:W-:-:S06]  /*bf20*/  F2FP.F16.F32.PACK_AB R190, R169, R190 ;  /* 0x000000bea9be723e */ /* 0x000fcc00000000ff */
[----:B------:R-:W0:Y:S01]  /*bf30*/  MUFU.EX2 R185, R185 ;  /* 0x000000b900b97308 */ /* 0x000e220000000800 */
[C---:B-1----:R-:W-:Y:S01]  /*bf40*/  FADD.FTZ R160, R16.reuse, R17 ;  /* 0x0000001110a07221 */ /* 0x042fe20000010000 */
[----:B------:R-:W-:-:S06]  /*bf50*/  F2FP.F16.F32.PACK_AB R191, R16, R191 ;  /* 0x000000bf10bf723e */ /* 0x000fcc00000000ff */
[----:B------:R-:W1:Y:S01]  /*bf60*/  MUFU.EX2 R171, R171 ;  /* 0x000000ab00ab7308 */ /* 0x000e620000000800 */
[----:B---3--:R-:W-:-:S07]  /*bf70*/  FADD.FTZ R162, R184, R153 ;  /* 0x00000099b8a27221 */ /* 0x008fce0000010000 */
        /* <DEDUP_REMOVED lines=11> */
[----:B-1----:R-:W-:Y:S01]  /*c030*/  FADD.FTZ R160, R187, R160 ;  /* 0x000000a0bba07221 */ /* 0x002fe20000010000 */
[C---:B---3--:R-:W-:Y:S01]  /*c040*/  FADD.FTZ R17, R173.reuse, R162 ;  /* 0x000000a2ad117221 */ /* 0x048fe20000010000 */
[----:B------:R-:W-:Y:S02]  /*c050*/  F2FP.F16.F32.PACK_AB R186, R173, R186 ;  /* 0x000000baadba723e */ /* 0x000fe400000000ff */
[C---:B0-----:R-:W-:Y:S01]  /*c060*/  FADD.FTZ R16, R175.reuse, R160 ;  /* 0x000000a0af107221 */ /* 0x041fe20000010000 */
[----:B------:R-:W-:Y:S01]  /*c070*/  F2FP.F16.F32.PACK_AB R187, R175, R187 ;  /* 0x000000bbafbb723e */ /* 0x000fe200000000ff */
[----:B--2---:R-:W-:Y:S06]  /*c080*/  @P2 BRA `(.L_x_1156) ;  /* 0xffffffd400642947 */ /* 0x004fec000383ffff */
.L_x_1139:
        /* <DEDUP_REMOVED lines=131> */
.L_x_1157:
[----:B------:R-:W-:Y:S01]  /*c8c0*/  ULEA UR5, UR37, UR39, 0x3 ;  /* 0x0000002725057291 */ /* 0x000fe2000f8e183f */
[----:B------:R-:W-:-:S05]  /*c8d0*/  IMAD.U32 R0, RZ, RZ, UR36 ;  /* 0x00000024ff007e24 */ /* 0x000fca000f8e00ff */
[----:B------:R-:W-:-:S04]  /*c8e0*/  SHF.L.U32 R0, R0, 0x1f, RZ ;  /* 0x0000001f00007819 */ /* 0x000fc800000006ff */
[----:B------:R0:W1:Y:S01]  /*c8f0*/  SYNCS.PHASECHK.TRANS64.TRYWAIT P2, [UR5+0x30850], R0 ;  /* 0x03085000ff0075a7 */ /* 0x0000620008040145 */
[----:B------:R-:W-:Y:S05]  /*c900*/  @!P0 BRA `(.L_x_1158) ;  /* 0x0000000000048947 */ /* 0x000fea0003800000 */
[----:B------:R-:W-:Y:S01]  /*c910*/  BPT.TRAP 0x1 ;  /* 0x000000040000795c */ /* 0x000fe20000300000 */
.L_x_1158:
[----:B-1----:R-:W-:Y:S05]  /*c920*/  @P2 BRA `(.L_x_1159) ;  /* 0x0000000000082947 */ /* 0x002fea0003800000 */
[----:B------:R-:W1:Y:S02]  /*c930*/  SYNCS.PHASECHK.TRANS64.TRYWAIT P0, [UR5+0x30850], R0 ;  /* 0x03085000ff0075a7 */ /* 0x000e640008000145 */
[----:B-1----:R-:W-:Y:S05]  /*c940*/  @!P0 BRA `(.L_x_1160) ;  /* 0x00000094007c8947 */ /* 0x002fea0003800000 */
.L_x_1159:
[----:B------:R-:W-:Y:S01]  /*c950*/  UIADD3 UR39, UR39, 0x400, URZ ;  /* 0x0000040027277890 */ /* 0x000fe2000fffe03f */
[----:B------:R-:W-:Y:S01]  /*c960*/  WARPGROUP.ARRIVE ;  /* 0x00000000000079c5 */ /* 0x000fe20000000000 */
[----:B------:R-:W-:Y:S01]  /*c970*/  UMOV UR11, 0x40000040 ;  /* 0x40000040000b7882 */ /* 0x000fe20000000000 */
[----:B-1----:R-:W1:Y:S01]  /*c980*/  SHFL.BFLY PT, R3, R16, 0x2, 0x1f ;  /* 0x0c401f0010037f89 */ /* 0x002e6200000e0000 */
[----:B------:R-:W-:Y:S01]  /*c990*/  USHF.R.U32.HI UR39, URZ, 0x4, UR39 ;  /* 0x000000043f277899 */ /* 0x000fe20008011627 */
[----:B------:R-:W-:Y:S01]  /*c9a0*/  IMAD.MOV.U32 R13, RZ, RZ, RZ ;  /* 0x000000ffff0d7224 */ /* 0x000fe200078e00ff */
[----:B------:R-:W-:Y:S01]  /*c9b0*/  R2UR UR8, R209 ;  /* 0x00000000d10872ca */ /* 0x000fe200000e0000 */
[----:B0-----:R-:W0:Y:S01]  /*c9c0*/  SHFL.BFLY PT, R0, R17, 0x2, 0x1f ;  /* 0x0c401f0011007f89 */ /* 0x001e2200000e0000 */
[----:B------:R-:W-:Y:S01]  /*c9d0*/  ULOP3.LUT UR39, UR39, 0x3fff, URZ, 0xc0, !UPT ;  /* 0x00003fff27277892 */ /* 0x000fe2000f8ec03f */
[----:B------:R-:W-:Y:S02]  /*c9e0*/  IMAD.U32 R11, RZ, RZ, UR5 ;  /* 0x00000005ff0b7e24 */ /* 0x000fe4000f8e00ff */
[----:B------:R-:W-:Y:S01]  /*c9f0*/  IMAD.U32 R6, RZ, RZ, UR7 ;  /* 0x00000007ff067e24 */ /* 0x000fe2000f8e00ff */
[----:B------:R-:W-:Y:S01]  /*ca00*/  ULOP3.LUT UR4, UR39, 0x2000000, URZ, 0xfc, !UPT ;  /* 0x0200000027047892 */ /* 0x000fe2000f8efc3f */
[----:B------:R-:W-:-:S03]  /*ca10*/  IMAD.U32 R12, RZ, RZ, UR7 ;  /* 0x00000007ff0c7e24 */ /* 0x000fc6000f8e00ff */
[----:B------:R-:W-:Y:S02]  /*ca20*/  ULEA UR4, UR37, UR4, 0xb ;  /* 0x0000000425047291 */ /* 0x000fe4000f8e583f */
[----:B------:R-:W-:Y:S02]  /*ca30*/  UIADD3 UR37, UR37, 0x1, URZ ;  /* 0x0000000125257890 */ /* 0x000fe4000fffe03f */
[----:B------:R-:W-:Y:S02]  /*ca40*/  UIADD3 UR6, UR4, 0x80, URZ ;  /* 0x0000008004067890 */ /* 0x000fe4000fffe03f */
[----:B------:R-:W-:Y:S01]  /*ca50*/  UIADD3 UR8, UR8, 0x1, URZ ;  /* 0x0000000108087890 */ /* 0x000fe2000fffe03f */
[----:B------:R-:W-:Y:S01]  /*ca60*/  UMOV UR10, UR4 ;  /* 0x00000004000a7c82 */ /* 0x000fe20008000000 */
[----:B------:R-:W-:-:S07]  /*ca70*/  UISETP.NE.AND UP0, UPT, UR37, 0x2, UPT ;  /* 0x000000022500788c */ /* 0x000fce000bf05270 */
[----:B------:R-:W-:Y:S01]  /*ca80*/  HGMMA.64x256x16.F32 R24, R196, gdesc[UR8].tnspB, R24, gsb0 ;  /* 0x43e00008c4187df0 */ /* 0x000fe20008000818 */
[----:B------:R-:W-:Y:S01]  /*ca90*/  UMOV UR10, UR6 ;  /* 0x00000006000a7c82 */ /* 0x000fe20008000000 */
[----:B------:R-:W-:Y:S01]  /*caa0*/  UMOV UR11, 0x40000040 ;  /* 0x40000040000b7882 */ /* 0x000fe20000000000 */
[----:B------:R-:W-:Y:S01]  /*cab0*/  UIADD3 UR6, UR4, 0x100, URZ ;  /* 0x0000010004067890 */ /* 0x000fe2000fffe03f */
[----:B-1----:R-:W-:Y:S01]  /*cac0*/  FADD.FTZ R2, R3, R16 ;  /* 0x0000001003027221 */ /* 0x002fe20000010000 */
[----:B------:R-:W-:Y:S01]  /*cad0*/  UIADD3 UR4, UR4, 0x180, URZ ;  /* 0x0000018004047890 */ /* 0x000fe2000fffe03f */
[----:B0-----:R-:W-:Y:S01]  /*cae0*/  FADD.FTZ R0, R0, R17 ;  /* 0x0000001100007221 */ /* 0x001fe20000010000 */
[----:B------:R-:W-:Y:S01]  /*caf0*/  IMAD.U32 R209, RZ, RZ, UR8 ;  /* 0x00000008ffd17e24 */ /* 0x000fe2000f8e00ff */
[----:B------:R-:W-:Y:S01]  /*cb00*/  USEL UR37, UR37, URZ, UP0 ;  /* 0x0000003f25257287 */ /* 0x000fe20008000000 */
[----:B------:R-:W0:Y:S04]  /*cb10*/  SHFL.BFLY PT, R7, R2, 0x1, 0x1f ;  /* 0x0c201f0002077f89 */ /* 0x000e2800000e0000 */
[----:B------:R-:W1:Y:S01]  /*cb20*/  SHFL.BFLY PT, R3, R0, 0x1, 0x1f ;  /* 0x0c201f0000037f89 */ /* 0x000e6200000e0000 */
[----:B0-----:R-:W-:Y:S01]  /*cb30*/  FADD.FTZ R10, R2, R7 ;  /* 0x00000007020a7221 */ /* 0x001fe20000010000 */
[----:B------:R-:W-:-:S02]  /*cb40*/  IMAD.MOV.U32 R7, RZ, RZ, RZ ;  /* 0x000000ffff077224 */ /* 0x000fc400078e00ff */
[----:B------:R-:W-:Y:S02]  /*cb50*/  IMAD.MOV.U32 R2, RZ, RZ, -0x800000 ;  /* 0xff800000ff027424 */ /* 0x000fe400078e00ff */
[----:B-1----:R-:W-:Y:S01]  /*cb60*/  FADD.FTZ R9, R0, R3 ;  /* 0x0000000300097221 */ /* 0x002fe20000010000 */
[----:B------:R-:W-:Y:S02]  /*cb70*/  FSETP.NE.FTZ.AND P2, PT, R10, RZ, PT ;  /* 0x000000ff0a00720b */ /* 0x000fe40003f55000 */
[----:B------:R-:W-:Y:S02]  /*cb80*/  MOV R0, 0xff800000 ;  /* 0xff80000000007802 */ /* 0x000fe40000000f00 */
[----:B------:R-:W-:-:S09]  /*cb90*/  FSETP.NE.FTZ.AND P0, PT, R9, RZ, PT ;  /* 0x000000ff0900720b */ /* 0x000fd20003f15000 */
[----:B------:R-:W-:Y:S01]  /*cba0*/  @P2 MUFU.LG2 R8, R10 ;  /* 0x0000000a00082308 */ /* 0x000fe20000000c00 */
[----:B------:R-:W-:-:S03]  /*cbb0*/  @P2 FMUL.FTZ R12, R12, 0.69314718246459960938 ;  /* 0x3f3172180c0c2820 */ /* 0x000fc60000410000 */
[----:B------:R-:W-:-:S04]  /*cbc0*/  @P0 FMUL.FTZ R6, R6, 0.69314718246459960938 ;  /* 0x3f31721806060820 */ /* 0x000fc80000410000 */
[----:B------:R-:W0:Y:S08]  /*cbd0*/  @P0 MUFU.LG2 R3, R9 ;  /* 0x0000000900030308 */ /* 0x000e300000000c00 */
[----:B------:R-:W1:Y:S08]  /*cbe0*/  @P2 MUFU.RCP R7, R10 ;  /* 0x0000000a00072308 */ /* 0x000e700000001000 */
[----:B------:R2:W3:Y:S01]  /*cbf0*/  @P0 MUFU.RCP R13, R9 ;  /* 0x00000009000d0308 */ /* 0x0004e20000001000 */
[----:B0-----:R-:W-:-:S04]  /*cc00*/  @P0 FMUL.FTZ R3, R3, 0.69314718246459960938 ;  /* 0x3f31721803030820 */ /* 0x001fc80000410000 */
[----:B------:R-:W-:Y:S01]  /*cc10*/  @P0 FFMA.FTZ R0, R6, R5, R3 ;  /* 0x0000000506000223 */ /* 0x000fe20000010003 */
[----:B------:R-:W-:Y:S01]  /*cc20*/  PLOP3.LUT P0, PT, PT, PT, PT, 0x8, 0x0 ;  /* 0x000000000000781c */ /* 0x000fe20003f0e170 */
[----:B--2---:R-:W-:Y:S01]  /*cc30*/  @P2 FMUL.FTZ R9, R8, 0.69314718246459960938 ;  /* 0x3f31721808092820 */ /* 0x004fe20000410000 */
[----:B------:R-:W-:-:S03]  /*cc40*/  @!P1 VIADD R8, R11, 0x30860 ;  /* 0x000308600b089836 */ /* 0x000fc60000000000 */
[----:B------:R-:W-:Y:S02]  /*cc50*/  @P2 FFMA.FTZ R2, R12, R4, R9 ;  /* 0x000000040c022223 */ /* 0x000fe40000010009 */
[----:B------:R-:W-:Y:S01]  /*cc60*/  @!P1 PRMT R16, RZ, 0x654, R8 ;  /* 0x00000654ff109816 */ /* 0x000fe20000000008 */
        /* <DEDUP_REMOVED lines=18> */
[-C--:B-1----:R-:W-:Y:S01]  /*cd90*/  FMUL.FTZ R159, R75, R7.reuse ;  /* 0x000000074b9f7220 */ /* 0x082fe20000410000 */
[----:B------:R-:W-:Y:S01]  /*cda0*/  FMUL.FTZ R157, R79, R7 ;  /* 0x000000074f9d7220 */ /* 0x000fe20000410000 */
[-C--:B---3--:R-:W-:Y:S01]  /*cdb0*/  FMUL.FTZ R5, R24, R13.reuse ;  /* 0x0000000d18057220 */ /* 0x088fe20000410000 */
[----:B------:R-:W-:Y:S01]  /*cdc0*/  FMUL.FTZ R6, R28, R13 ;  /* 0x0000000d1c067220 */ /* 0x000fe20000410000 */
        /* <DEDUP_REMOVED lines=125> */
.L_x_1090:
[----:B------:R-:W0:Y:S01]  /*d5a0*/  S2R R20, SR_CgaCtaId ;  /* 0x0000000000147919 */ /* 0x000e220000008800 */
[----:B------:R-:W-:Y:S01]  /*d5b0*/  MOV R19, 0x400 ;  /* 0x0000040000137802 */ /* 0x000fe20000000f00 */
[----:B------:R-:W-:Y:S01]  /*d5c0*/  BSSY B0, `(.L_x_1161) ;  /* 0x00002bc000007945 */ /* 0x000fe20003800000 */
[----:B------:R-:W-:Y:S02]  /*d5d0*/  BAR.SYNC.DEFER_BLOCKING 0x5, 0x120 ;  /* 0x0144800000007b1d */ /* 0x000fe40000010000 */
[----:B0-----:R-:W-:-:S05]  /*d5e0*/  LEA R19, R20, R19, 0x18 ;  /* 0x0000001314137211 */ /* 0x001fca00078ec0ff */
[----:B------:R-:W0:Y:S02]  /*d5f0*/  LDS.128 R200, [R19+0x308d0] ;  /* 0x0308d00013c87984 */ /* 0x000e240000000c00 */
[----:B0-----:R-:W-:Y:S02]  /*d600*/  R2UR UR6, R202 ;  /* 0x00000000ca0672ca */ /* 0x001fe400000e0000 */
[----:B------:R-:W-:Y:S01]  /*d610*/  R2UR UR5, R203 ;  /* 0x00000000cb0572ca */ /* 0x000fe200000e0000 */
[----:B------:R-:W-:Y:S06]  /*d620*/  BAR.ARV 0x4, 0x120 ;  /* 0x0104800000007b1d */ /* 0x000fec0000002000 */
[----:B------:R-:W-:Y:S08]  /*d630*/  @P0 BRA `(.L_x_1162) ;  /* 0x0000001c009c0947 */ /* 0x000ff00003800000 */
[----:B------:R-:W0:Y:S01]  /*d640*/  S2R R22, SR_SWINHI ;  /* 0x0000000000167919 */ /* 0x000e220000002f00 */
[----:B------:R-:W-:Y:S01]  /*d650*/  F2FP.F16.F32.PACK_AB R4, R4, R5 ;  /* 0x000000050404723e */ /* 0x000fe200000000ff */
[----:B------:R-:W-:Y:S01]  /*d660*/  ULDC.64 UR8, c[0x0][0xbd8] ;  /* 0x0002f60000087ab9 */ /* 0x000fe20000000a00 */
[----:B------:R-:W-:Y:S01]  /*d670*/  F2FP.F16.F32.PACK_AB R5, R175, R26 ;  /* 0x0000001aaf05723e */ /* 0x000fe200000000ff */
[----:B------:R-:W-:Y:S01]  /*d680*/  UISETP.NE.U32.AND UP0, UPT, UR8, URZ, UPT ;  /* 0x0000003f0800728c */ /* 0x000fe2000bf05070 */
[----:B------:R-:W-:Y:S01]  /*d690*/  F2FP.F16.F32.PACK_AB R6, R29, R6 ;  /* 0x000000061d06723e */ /* 0x000fe200000000ff */
[----:B------:R-:W-:Y:S01]  /*d6a0*/  ULDC.64 UR10, c[0x0][0x208] ;  /* 0x00008200000a7ab9 */ /* 0x000fe20000000a00 */
[----:B------:R-:W-:Y:S01]  /*d6b0*/  F2FP.F16.F32.PACK_AB R8, R8, R9 ;  /* 0x000000090808723e */ /* 0x000fe200000000ff */
[----:B------:R-:W-:Y:S01]  /*d6c0*/  UISETP.NE.AND.EX UP0, UPT, UR9, URZ, UPT, UP0 ;  /* 0x0000003f0900728c */ /* 0x000fe2000bf05300 */
[----:B------:R-:W-:Y:S02]  /*d6d0*/  F2FP.F16.F32.PACK_AB R10, R10, R11 ;  /* 0x0000000b0a0a723e */ /* 0x000fe400000000ff */
[----:B------:R-:W-:Y:S01]  /*d6e0*/  F2FP.F16.F32.PACK_AB R9, R169, R154 ;  /* 0x0000009aa909723e */ /* 0x000fe200000000ff */
[----:B------:R-:W-:Y:S01]  /*d6f0*/  ULDC.64 UR8, c[0x0][0xbd8] ;  /* 0x0002f60000087ab9 */ /* 0x000fe20000000a00 */
        /* <DEDUP_REMOVED lines=10> */
[----:B------:R-:W-:Y:S02]  /*d7a0*/  MOV R20, R19 ;  /* 0x0000001300147202 */ /* 0x000fe40000000f00 */
[----:B0-----:R-:W-:Y:S02]  /*d7b0*/  MOV R21, R22 ;  /* 0x0000001600157202 */ /* 0x001fe40000000f00 */
[----:B------:R-:W-:-:S02]  /*d7c0*/  F2FP.F16.F32.PACK_AB R88, R89, R88 ;  /* 0x000000585958723e */ /* 0x000fc400000000ff */
[----:B------:R-:W-:Y:S01]  /*d7d0*/  F2FP.F16.F32.PACK_AB R82, R85, R84 ;  /* 0x000000545552723e */ /* 0x000fe200000000ff */
[----:B------:R-:W-:Y:S01]  /*d7e0*/  IMAD.WIDE R66, R213, 0x2, R20 ;  /* 0x00000002d5427825 */ /* 0x000fe200078e0214 */
[----:B------:R-:W-:Y:S02]  /*d7f0*/  F2FP.F16.F32.PACK_AB R83, R158, R83 ;  /* 0x000000539e53723e */ /* 0x000fe400000000ff */
[----:B------:R-:W-:Y:S02]  /*d800*/  F2FP.F16.F32.PACK_AB R89, R75, R90 ;  /* 0x0000005a4b59723e */ /* 0x000fe400000000ff */
[C---:B------:R-:W-:Y:S02]  /*d810*/  IADD3 R22, P1, R66.reuse, 0x20, RZ ;  /* 0x0000002042167810 */ /* 0x040fe40007f3e0ff */
[C---:B------:R-:W-:Y:S02]  /*d820*/  LOP3.LUT R7, R66.reuse, 0x380, RZ, 0xc0, !PT ;  /* 0x0000038042077812 */ /* 0x040fe400078ec0ff */
[C---:B------:R-:W-:Y:S01]  /*d830*/  IADD3 R87, P0, R66.reuse, 0x40, RZ ;  /* 0x0000004042577810 */ /* 0x040fe20007f1e0ff */
[----:B------:R-:W-:Y:S01]  /*d840*/  IMAD.X R35, RZ, RZ, R67, P1 ;  /* 0x000000ffff237224 */ /* 0x000fe200008e0643 */
[----:B------:R-:W-:-:S02]  /*d850*/  IADD3 R95, P4, R66, 0x60, RZ ;  /* 0x00000060425f7810 */ /* 0x000fc40007f9e0ff */
        /* <DEDUP_REMOVED lines=12> */
[----:B------:R-:W-:-:S02]  /*d920*/  IADD3.X R43, RZ, R67, RZ, P3, !PT ;  /* 0x00000043ff2b7210 */ /* 0x000fc40001ffe4ff */
[C---:B------:R-:W-:Y:S02]  /*d930*/  IADD3 R54, P0, R66.reuse, 0x8020, RZ ;  /* 0x0000802042367810 */ /* 0x040fe40007f1e0ff */
        /* <DEDUP_REMOVED lines=8> */
[----:B------:R-:W-:Y:S01]  /*d9c0*/  IMAD.X R63, RZ, RZ, R67, P6 ;  /* 0x000000ffff3f7224 */ /* 0x000fe200030e0643 */
[----:B------:R-:W-:-:S02]  /*d9d0*/  IADD3 R102, P1, R66, 0xc060, RZ ;  /* 0x0000c06042667810 */ /* 0x000fc40007f3e0ff */
[----:B------:R-:W-:Y:S01]  /*d9e0*/  LOP3.LUT R66, R7, R66, RZ, 0x3c, !PT ;  /* 0x0000004207427212 */ /* 0x000fe200078e3cff */
[--C-:B------:R-:W-:Y:S01]  /*d9f0*/  IMAD.X R27, RZ, RZ, R67.reuse, P2 ;  /* 0x000000ffff1b7224 */ /* 0x100fe200010e0643 */
[----:B------:R-:W-:Y:S01]  /*da00*/  LOP3.LUT R7, R22, 0x380, RZ, 0xc0, !PT ;  /* 0x0000038016077812 */ /* 0x000fe200078ec0ff */
[----:B------:R-:W-:Y:S01]  /*da10*/  IMAD.X R31, RZ, RZ, R67, P1 ;  /* 0x000000ffff1f7224 */ /* 0x000fe200008e0643 */
[----:B------:R-:W-:Y:S02]  /*da20*/  LOP3.LUT R38, R87, 0x380, RZ, 0xc0, !PT ;  /* 0x0000038057267812 */ /* 0x000fe400078ec0ff */
[----:B------:R-:W-:Y:S02]  /*da30*/  SHF.R.U64 R7, R7, 0x3, RZ ;  /* 0x0000000307077819 */ /* 0x000fe400000012ff */
[----:B------:R-:W-:Y:S02]  /*da40*/  LOP3.LUT R40, R95, 0x380, RZ, 0xc0, !PT ;  /* 0x000003805f287812 */ /* 0x000fe400078ec0ff */
[----:B------:R-:W-:-:S02]  /*da50*/  LOP3.LUT R34, R7, R22, RZ, 0x3c, !PT ;  /* 0x0000001607227212 */ /* 0x000fc400078e3cff */
[----:B------:R-:W-:Y:S02]  /*da60*/  LOP3.LUT R7, R44, 0x380, RZ, 0xc0, !PT ;  /* 0x000003802c077812 */ /* 0x000fe400078ec0ff */
[----:B------:R-:W-:Y:S02]  /*da70*/  LOP3.LUT R22, R177, 0x380, RZ, 0xc0, !PT ;  /* 0x00000380b1167812 */ /* 0x000fe400078ec0ff */
[----:B------:R-:W-:Y:S02]  /*da80*/  SHF.R.U64 R7, R7, 0x3, RZ ;  /* 0x0000000307077819 */ /* 0x000fe400000012ff */
[----:B------:R-:W-:Y:S02]  /*da90*/  SHF.R.U64 R22, R22, 0x3, RZ ;  /* 0x0000000316167819 */ /* 0x000fe400000012ff */
[----:B------:R-:W-:Y:S02]  /*daa0*/  LOP3.LUT R44, R7, R44, RZ, 0x3c, !PT ;  /* 0x0000002c072c7212 */ /* 0x000fe400078e3cff */
[----:B------:R-:W-:-:S02]  /*dab0*/  LOP3.LUT R7, R54, 0x380, RZ, 0xc0, !PT ;  /* 0x0000038036077812 */ /* 0x000fc400078ec0ff */
[----:B------:R-:W-:Y:S02]  /*dac0*/  LOP3.LUT R46, R22, R177, RZ, 0x3c, !PT ;  /* 0x000000b1162e7212 */ /* 0x000fe400078e3cff */
[----:B------:R-:W-:Y:S02]  /*dad0*/  SHF.R.U64 R7, R7, 0x3, RZ ;  /* 0x0000000307077819 */ /* 0x000fe400000012ff */
[----:B------:R-:W-:Y:S02]  /*dae0*/  LOP3.LUT R22, R183, 0x380, RZ, 0xc0, !PT ;  /* 0x00000380b7167812 */ /* 0x000fe400078ec0ff */
[----:B------:R-:W-:Y:S02]  /*daf0*/  LOP3.LUT R54, R7, R54, RZ, 0x3c, !PT ;  /* 0x0000003607367212 */ /* 0x000fe400078e3cff */
[----:B------:R-:W-:Y:S02]  /*db00*/  LOP3.LUT R7, R102, 0x380, RZ, 0xc0, !PT ;  /* 0x0000038066077812 */ /* 0x000fe400078ec0ff */
[----:B------:R-:W-:-:S02]  /*db10*/  SHF.R.U64 R22, R22, 0x3, RZ ;  /* 0x0000000316167819 */ /* 0x000fc400000012ff */
[----:B------:R-:W-:Y:S02]  /*db20*/  LOP3.LUT R26, R191, 0x380, RZ, 0xc0, !PT ;  /* 0x00000380bf1a7812 */ /* 0x000fe400078ec0ff */
[----:B------:R-:W-:Y:S02]  /*db30*/  LOP3.LUT R42, R103, 0x380, RZ, 0xc0, !PT ;  /* 0x00000380672a7812 */ /* 0x000fe400078ec0ff */
[----:B------:R-:W-:Y:S02]  /*db40*/  SHF.R.U64 R29, R7, 0x3, RZ ;  /* 0x00000003071d7819 */ /* 0x000fe400000012ff */
[----:B------:R-:W-:Y:S02]  /*db50*/  SHF.R.U64 R38, R38, 0x3, RZ ;  /* 0x0000000326267819 */ /* 0x000fe400000012ff */
[----:B------:R-:W-:Y:S02]  /*db60*/  LOP3.LUT R56, R22, R183, RZ, 0x3c, !PT ;  /* 0x000000b716387212 */ /* 0x000fe400078e3cff */
[----:B------:R-:W-:-:S02]  /*db70*/  MOV R66, R66 ;  /* 0x0000004200427202 */ /* 0x000fc40000000f00 */
[----:B------:R-:W-:Y:S01]  /*db80*/  F2FP.F16.F32.PACK_AB R7, R173, R30 ;  /* 0x0000001ead07723e */ /* 0x000fe200000000ff */
[----:B------:R-:W-:Y:S01]  /*db90*/  BAR.SYNC.DEFER_BLOCKING 0x1, 0x100 ;  /* 0x0044000000007b1d */ /* 0x000fe20000010000 */
[----:B------:R-:W-:Y:S02]  /*dba0*/  SHF.R.U64 R40, R40, 0x3, RZ ;  /* 0x0000000328287819 */ /* 0x000fe400000012ff */
[----:B------:R-:W-:Y:S02]  /*dbb0*/  LOP3.LUT R50, R179, 0x380, RZ, 0xc0, !PT ;  /* 0x00000380b3327812 */ /* 0x000fe400078ec0ff */
[----:B------:R-:W-:Y:S02]  /*dbc0*/  LOP3.LUT R22, R189, 0x380, RZ, 0xc0, !PT ;  /* 0x00000380bd167812 */ /* 0x000fe400078ec0ff */
[----:B------:R-:W-:Y:S02]  /*dbd0*/  SHF.R.U64 R26, R26, 0x3, RZ ;  /* 0x000000031a1a7819 */ /* 0x000fe400000012ff */
[----:B------:R-:W-:-:S02]  /*dbe0*/  SHF.R.U64 R42, R42, 0x3, RZ ;  /* 0x000000032a2a7819 */ /* 0x000fc400000012ff */
[----:B------:R-:W-:Y:S02]  /*dbf0*/  LOP3.LUT R52, R181, 0x380, RZ, 0xc0, !PT ;  /* 0x00000380b5347812 */ /* 0x000fe400078ec0ff */
[----:B------:R-:W-:Y:S02]  /*dc00*/  LOP3.LUT R38, R38, R87, RZ, 0x3c, !PT ;  /* 0x0000005726267212 */ /* 0x000fe400078e3cff */
[----:B------:R-:W-:Y:S02]  /*dc10*/  LOP3.LUT R40, R40, R95, RZ, 0x3c, !PT ;  /* 0x0000005f28287212 */ /* 0x000fe400078e3cff */
[----:B------:R-:W-:Y:S02]  /*dc20*/  SHF.R.U64 R50, R50, 0x3, RZ ;  /* 0x0000000332327819 */ /* 0x000fe400000012ff */
[----:B------:R-:W-:Y:S02]  /*dc30*/  LOP3.LUT R58, R185, 0x380, RZ, 0xc0, !PT ;  /* 0x00000380b93a7812 */ /* 0x000fe400078ec0ff */
[----:B------:R-:W-:-:S02]  /*dc40*/  SHF.R.U64 R22, R22, 0x3, RZ ;  /* 0x0000000316167819 */ /* 0x000fc400000012ff */
[----:B------:R-:W-:Y:S01]  /*dc50*/  LOP3.LUT R26, R26, R191, RZ, 0x3c, !PT ;  /* 0x000000bf1a1a7212 */ /* 0x000fe200078e3cff */
[----:B------:R0:W-:Y:S01]  /*dc60*/  STSM.16.M88.4 [R66], R4 ;  /* 0x0000000442007844 */ /* 0x0001e20000000200 */
[----:B------:R-:W-:Y:S02]  /*dc70*/  LOP3.LUT R42, R42, R103, RZ, 0x3c, !PT ;  /* 0x000000672a2a7212 */ /* 0x000fe400078e3cff */
[----:B------:R-:W-:Y:S02]  /*dc80*/  SHF.R.U64 R52, R52, 0x3, RZ ;  /* 0x0000000334347819 */ /* 0x000fe400000012ff */
[----:B------:R-:W-:Y:S02]  /*dc90*/  LOP3.LUT R62, R187, 0x380, RZ, 0xc0, !PT ;  /* 0x00000380bb3e7812 */ /* 0x000fe400078ec0ff */
[----:B------:R-:W-:Y:S02]  /*dca0*/  LOP3.LUT R30, R29, R102, RZ, 0x3c, !PT ;  /* 0x000000661d1e7212 */ /* 0x000fe400078e3cff */
[----:B------:R-:W-:-:S02]  /*dcb0*/  MOV R34, R34 ;  /* 0x0000002200227202 */ /* 0x000fc40000000f00 */
[----:B------:R-:W-:Y:S02]  /*dcc0*/  MOV R38, R38 ;  /* 0x0000002600267202 */ /* 0x000fe40000000f00 */
[----:B------:R-:W-:Y:S02]  /*dcd0*/  LOP3.LUT R50, R50, R179, RZ, 0x3c, !PT ;  /* 0x000000b332327212 */ /* 0x000fe400078e3cff */
[----:B------:R-:W-:Y:S02]  /*dce0*/  SHF.R.U64 R58, R58, 0x3, RZ ;  /* 0x000000033a3a7819 */ /* 0x000fe400000012ff */
[----:B0-----:R-:W-:Y:S02]  /*dcf0*/  F2FP.F16.F32.PACK_AB R4, R33, R32 ;  /* 0x000000202104723e */ /* 0x001fe400000000ff */
[----:B------:R-:W-:Y:S02]  /*dd00*/  F2FP.F16.F32.PACK_AB R5, R171, R156 ;  /* 0x0000009cab05723e */ /* 0x000fe400000000ff */
[----:B------:R-:W-:-:S02]  /*dd10*/  F2FP.F16.F32.PACK_AB R6, R37, R36 ;  /* 0x000000242506723e */ /* 0x000fc400000000ff */
[----:B------:R-:W-:Y:S02]  /*dd20*/  F2FP.F16.F32.PACK_AB R7, R166, R155 ;  /* 0x0000009ba607723e */ /* 0x000fe400000000ff */
[----:B------:R-:W-:Y:S02]  /*dd30*/  LOP3.LUT R64, R22, R189, RZ, 0x3c, !PT ;  /* 0x000000bd16407212 */ /* 0x000fe400078e3cff */
[----:B------:R-:W-:Y:S01]  /*dd40*/  MOV R40, R40 ;  /* 0x0000002800287202 */ /* 0x000fe20000000f00 */
[----:B------:R0:W-:Y:S01]  /*dd50*/  STSM.16.M88.4 [R34], R4 ;  /* 0x0000000422007844 */ /* 0x0001e20000000200 */
[----:B------:R-:W-:Y:S02]  /*dd60*/  MOV R32, R26 ;  /* 0x0000001a00207202 */ /* 0x000fe40000000f00 */
[----:B------:R-:W-:Y:S01]  /*dd70*/  LOP3.LUT R52, R52, R181, RZ, 0x3c, !PT ;  /* 0x000000b534347212 */ /* 0x000fe200078e3cff */
[----:B------:R-:W-:Y:S01]  /*dd80*/  STSM.16.M88.4 [R38], R8 ;  /* 0x0000000826007844 */ /* 0x000fe20000000200 */
[----:B------:R-:W-:-:S02]  /*dd90*/  SHF.R.U64 R62, R62, 0x3, RZ ;  /* 0x000000033e3e7819 */ /* 0x000fc400000012ff */
[----:B------:R-:W-:Y:S01]  /*dda0*/  MOV R42, R42 ;  /* 0x0000002a002a7202 */ /* 0x000fe20000000f00 */
[----:B------:R-:W-:Y:S01]  /*ddb0*/  STSM.16.M88.4 [R40], R12 ;  /* 0x0000000c28007844 */ /* 0x000fe20000000200 */
[----:B------:R-:W-:Y:S02]  /*ddc0*/  MOV R22, R30 ;  /* 0x0000001e00167202 */ /* 0x000fe40000000f00 */
[----:B------:R-:W-:Y:S02]  /*ddd0*/  F2FP.F16.F32.PACK_AB R26, R61, R60 ;  /* 0x0000003c3d1a723e */ /* 0x000fe400000000ff */
[----:B------:R-:W-:Y:S02]  /*dde0*/  F2FP.F16.F32.PACK_AB R27, R165, R48 ;  /* 0x00000030a51b723e */ /* 0x000fe400000000ff */
[----:B------:R-:W-:Y:S02]  /*ddf0*/  MOV R44, R44 ;  /* 0x0000002c002c7202 */ /* 0x000fe40000000f00 */
[----:B------:R-:W-:Y:S01]  /*de00*/  F2FP.F16.F32.PACK_AB R29, R163, R16 ;  /* 0x00000010a31d723e */ /* 0x000fe200000000ff */
[----:B------:R-:W-:Y:S01]  /*de10*/  STSM.16.M88.4 [R42], R24 ;  /* 0x000000182a007844 */ /* 0x000fe20000000200 */
[----:B------:R-:W-:-:S02]  /*de20*/  F2FP.F16.F32.PACK_AB R30, R69, R68 ;  /* 0x00000044451e723e */ /* 0x000fc400000000ff */
[----:B------:R-:W-:Y:S02]  /*de30*/  F2FP.F16.F32.PACK_AB R31, R161, R70 ;  /* 0x00000046a11f723e */ /* 0x000fe400000000ff */
[----:B------:R-:W-:Y:S02]  /*de40*/  MOV R46, R46 ;  /* 0x0000002e002e7202 */ /* 0x000fe40000000f00 */
[----:B0-----:R-:W-:Y:S01]  /*de50*/  F2FP.F16.F32.PACK_AB R4, R73, R72 ;  /* 0x000000484904723e */ /* 0x001fe200000000ff */
[----:B------:R-:W-:Y:S01]  /*de60*/  STSM.16.M88.4 [R44], R28 ;  /* 0x0000001c2c007844 */ /* 0x000fe20000000200 */
[----:B------:R-:W-:Y:S02]  /*de70*/  F2FP.F16.F32.PACK_AB R5, R159, R74 ;  /* 0x0000004a9f05723e */ /* 0x000fe400000000ff */
[----:B------:R-:W-:Y:S02]  /*de80*/  F2FP.F16.F32.PACK_AB R6, R77, R76 ;  /* 0x0000004c4d06723e */ /* 0x000fe400000000ff */
[----:B------:R-:W-:-:S02]  /*de90*/  F2FP.F16.F32.PACK_AB R7, R157, R78 ;  /* 0x0000004e9d07723e */ /* 0x000fc400000000ff */
[----:B------:R-:W-:Y:S02]  /*dea0*/  LOP3.LUT R58, R58, R185, RZ, 0x3c, !PT ;  /* 0x000000b93a3a7212 */ /* 0x000fe400078e3cff */
[----:B------:R-:W-:Y:S01]  /*deb0*/  MOV R50, R50 ;  /* 0x0000003200327202 */ /* 0x000fe20000000f00 */
[----:B------:R0:W-:Y:S01]  /*dec0*/  STSM.16.M88.4 [R46], R4 ;  /* 0x000000042e007844 */ /* 0x0001e20000000200 */
[----:B------:R-:W-:Y:S02]  /*ded0*/  F2FP.F16.F32.PACK_AB R96, R97, R96 ;  /* 0x000000606160723e */ /* 0x000fe400000000ff */
[----:B------:R-:W-:Y:S01]  /*dee0*/  LOP3.LUT R62, R62, R187, RZ, 0x3c, !PT ;  /* 0x000000bb3e3e7212 */ /* 0x000fe200078e3cff */
[----:B------:R1:W-:Y:S01]  /*def0*/  STSM.16.M88.4 [R50], R80 ;  /* 0x0000005032007844 */ /* 0x0003e20000000200 */
[----:B------:R-:W-:Y:S02]  /*df00*/  MOV R52, R52 ;  /* 0x0000003400347202 */ /* 0x000fe40000000f00 */
[----:B------:R-:W-:-:S02]  /*df10*/  F2FP.F16.F32.PACK_AB R90, R93, R92 ;  /* 0x0000005c5d5a723e */ /* 0x000fc400000000ff */
[----:B------:R-:W-:Y:S02]  /*df20*/  F2FP.F16.F32.PACK_AB R91, R94, R91 ;  /* 0x0000005b5e5b723e */ /* 0x000fe400000000ff */
[----:B------:R-:W-:Y:S02]  /*df30*/  F2FP.F16.F32.PACK_AB R97, R71, R98 ;  /* 0x000000624761723e */ /* 0x000fe400000000ff */
[----:B------:R-:W-:Y:S01]  /*df40*/  F2FP.F16.F32.PACK_AB R104, R105, R104 ;  /* 0x000000686968723e */ /* 0x000fe200000000ff */
[----:B------:R1:W-:Y:S01]  /*df50*/  STSM.16.M88.4 [R52], R88 ;  /* 0x0000005834007844 */ /* 0x0003e20000000200 */
[----:B------:R-:W-:Y:S02]  /*df60*/  IADD3.X R65, RZ, R67, RZ, P5, !PT ;  /* 0x00000043ff417210 */ /* 0x000fe40002ffe4ff */
[----:B------:R-:W-:Y:S02]  /*df70*/  MOV R54, R54 ;  /* 0x0000003600367202 */ /* 0x000fe40000000f00 */
[----:B------:R-:W-:-:S02]  /*df80*/  F2FP.F16.F32.PACK_AB R98, R101, R100 ;  /* 0x000000646562723e */ /* 0x000fc400000000ff */
[----:B------:R-:W-:Y:S02]  /*df90*/  F2FP.F16.F32.PACK_AB R99, R86, R99 ;  /* 0x000000635663723e */ /* 0x000fe400000000ff */
[----:B------:R-:W-:Y:S02]  /*dfa0*/  F2FP.F16.F32.PACK_AB R105, R107, R106 ;  /* 0x0000006a6b69723e */ /* 0x000fe400000000ff */
[----:B------:R-:W-:Y:S01]  /*dfb0*/  F2FP.F16.F32.PACK_AB R112, R113, R112 ;  /* 0x000000707170723e */ /* 0x000fe200000000ff */
[----:B------:R1:W-:Y:S01]  /*dfc0*/  STSM.16.M88.4 [R54], R96 ;  /* 0x0000006036007844 */ /* 0x0003e20000000200 */
[----:B------:R-:W-:Y:S02]  /*dfd0*/  MOV R56, R56 ;  /* 0x0000003800387202 */ /* 0x000fe40000000f00 */
        /* <DEDUP_REMOVED lines=21> */
[----:B------:R-:W-:Y:S01]  /*e130*/  F2FP.F16.F32.PACK_AB R144, R145, R144 ;  /* 0x000000909190723e */ /* 0x000fe200000000ff */
[----:B------:R1:W-:Y:S01]  /*e140*/  STSM.16.M88.4 [R64], R128 ;  /* 0x0000008040007844 */ /* 0x0003e20000000200 */
[----:B------:R-:W-:Y:S02]  /*e150*/  F2FP.F16.F32.PACK_AB R138, R141, R140 ;  /* 0x0000008c8d8a723e */ /* 0x000fe400000000ff */
[----:B------:R-:W-:-:S02]  /*e160*/  F2FP.F16.F32.PACK_AB R139, R143, R142 ;  /* 0x0000008e8f8b723e */ /* 0x000fc400000000ff */
[----:B------:R-:W-:Y:S02]  /*e170*/  F2FP.F16.F32.PACK_AB R145, R147, R146 ;  /* 0x000000929391723e */ /* 0x000fe400000000ff */
[----:B------:R-:W-:Y:S01]  /*e180*/  F2FP.F16.F32.PACK_AB R146, R149, R148 ;  /* 0x000000949592723e */ /* 0x000fe200000000ff */
[----:B------:R1:W-:Y:S01]  /*e190*/  STSM.16.M88.4 [R32], R136 ;  /* 0x0000008820007844 */ /* 0x0003e20000000200 */
[----:B------:R-:W-:Y:S02]  /*e1a0*/  F2FP.F16.F32.PACK_AB R147, R151, R150 ;  /* 0x000000969793723e */ /* 0x000fe400000000ff */
[----:B------:R-:W-:Y:S02]  /*e1b0*/  R2UR UR4, R208 ;  /* 0x00000000d00472ca */ /* 0x000fe400000e0000 */
[----:B------:R-:W-:Y:S01]  /*e1c0*/  PLOP3.LUT P1, PT, PT, PT, UP0, 0x80, 0x0 ;  /* 0x000000000000781c */ /* 0x000fe20003f2f008 */
[----:B------:R1:W-:Y:S10]  /*e1d0*/  STSM.16.M88.4 [R22], R144 ;  /* 0x0000009016007844 */ /* 0x0003f40000000200 */
[----:B------:R-:W-:-:S06]  /*e1e0*/  UIMAD.WIDE UR8, UR4, 0x4, UR8 ;  /* 0x00000004040878a5 */ /* 0x000fcc000f8e0208 */
[----:B0-----:R-:W-:Y:S02]  /*e1f0*/  IMAD.U32 R4, RZ, RZ, UR8 ;  /* 0x00000008ff047e24 */ /* 0x001fe4000f8e00ff */
[----:B------:R-:W-:Y:S01]  /*e200*/  IMAD.U32 R5, RZ, RZ, UR9 ;  /* 0x00000009ff057e24 */ /* 0x000fe2000f8e00ff */
[----:B------:R-:W-:Y:S06]  /*e210*/  BAR.SYNC.DEFER_BLOCKING 0x1, 0x100 ;  /* 0x0044000000007b1d */ /* 0x000fec0000010000 */
[----:B------:R-:W-:Y:S01]  /*e220*/  ULDC.64 UR8, c[0x0][0xbe0] ;  /* 0x0002f80000087ab9 */ /* 0x000fe20000000a00 */
[----:B------:R-:W2:Y:S01]  /*e230*/  @P1 LDG.E R3, desc[UR10][R4.64] ;  /* 0x0000000a04031981 */ /* 0x000ea2000c1e1900 */
[----:B------:R-:W-:Y:S01]  /*e240*/  UISETP.NE.U32.AND UP1, UPT, UR8, URZ, UPT ;  /* 0x0000003f0800728c */ /* 0x000fe2000bf25070 */
[----:B------:R-:W0:Y:S01]  /*e250*/  LDC R77, c[0x0][0xa88] ;  /* 0x0002a200ff4d7b82 */ /* 0x000e220000000800 */
[----:B------:R-:W-:-:S02]  /*e260*/  IMAD R7, R204, 0x40, R23 ;  /* 0x00000040cc077824 */ /* 0x000fc400078e0217 */
[----:B------:R-:W-:Y:S02]  /*e270*/  UISETP.NE.AND.EX UP1, UPT, UR9, URZ, UPT, UP1 ;  /* 0x0000003f0900728c */ /* 0x000fe4000bf25310 */
[----:B------:R-:W-:-:S04]  /*e280*/  IMAD.WIDE R20, R7, 0x2, R20 ;  /* 0x0000000207147825 */ /* 0x000fc800078e0214 */
[----:B------:R-:W-:Y:S02]  /*e290*/  PLOP3.LUT P2, PT, PT, PT, UP1, 0x80, 0x0 ;  /* 0x000000000000781c */ /* 0x000fe40003f4f018 */
[----:B------:R-:W-:-:S03]  /*e2a0*/  IADD3 R13, P0, R20, 0x1000, RZ ;  /* 0x00001000140d7810 */ /* 0x000fc60007f1e0ff */
[----:B------:R-:W-:Y:S02]  /*e2b0*/  @UP1 ULDC.64 UR8, c[0x0][0xbe0] ;  /* 0x0002f80000081ab9 */ /* 0x000fe40000000a00 */
[----:B------:R-:W-:-:S03]  /*e2c0*/  @UP1 UIMAD.WIDE UR8, UR4, 0x4, UR8 ;  /* 0x00000004040818a5 */ /* 0x000fc6000f8e0208 */
[----:B------:R-:W-:-:S03]  /*e2d0*/  UMOV UR4, URZ ;  /* 0x0000003f00047c82 */ /* 0x000fc60008000000 */
[----:B------:R-:W-:Y:S02]  /*e2e0*/  IMAD.U32 R6, RZ, RZ, UR8 ;  /* 0x00000008ff067e24 */ /* 0x000fe4000f8e00ff */
[----:B------:R-:W-:-:S05]  /*e2f0*/  IMAD.U32 R7, RZ, RZ, UR9 ;  /* 0x00000009ff077e24 */ /* 0x000fca000f8e00ff */
[----:B0-----:R1:W5:Y:S01]  /*e300*/  @P2 LDG.E R77, desc[UR10][R6.64] ;  /* 0x0000000a064d2981 */ /* 0x001362000c1e1900 */
[----:B--2---:R-:W-:Y:S01]  /*e310*/  @P1 R2UR UR4, R3 ;  /* 0x00000000030412ca */ /* 0x004fe200000e0000 */
[----:B-1----:R-:W-:-:S14]  /*e320*/  @P2 BRA `(.L_x_1163) ;  /* 0x0000000000142947 */ /* 0x002fdc0003800000 */
[----:B------:R-:W-:Y:S05]  /*e330*/  @!P1 BRA `(.L_x_1163) ;  /* 0x0000000000109947 */ /* 0x000fea0003800000 */
[----:B------:R-:W-:Y:S02]  /*e340*/  ULDC.64 UR8, c[0x0][0x208] ;  /* 0x0000820000087ab9 */ /* 0x000fe40000000a00 */
[----:B------:R-:W2:Y:S04]  /*e350*/  LDG.E R6, desc[UR8][R4.64] ;  /* 0x0000000804067981 */ /* 0x000ea8000c1e1900 */
[----:B-----5:R-:W2:Y:S02]  /*e360*/  LDG.E R77, desc[UR8][R4.64+0x4] ;  /* 0x00000408044d7981 */ /* 0x020ea4000c1e1900 */
[----:B--2---:R-:W-:-:S07]  /*e370*/  IMAD.IADD R77, R77, 0x1, -R6 ;  /* 0x000000014d4d7824 */ /* 0x004fce00078e0a06 */
.L_x_1163:
[----:B------:R-:W-:Y:S01]  /*e380*/  R2UR UR17, R207 ;  /* 0x00000000cf1172ca */ /* 0x000fe200000e0000 */
[----:B------:R-:W-:Y:S01]  /*e390*/  ULDC.64 UR12, c[0x0][0xb70] ;  /* 0x0002dc00000c7ab9 */ /* 0x000fe20000000a00 */
[----:B------:R-:W-:Y:S01]  /*e3a0*/  R2UR UR15, R208 ;  /* 0x00000000d00f72ca */ /* 0x000fe200000e0000 */
[----:B------:R-:W-:Y:S01]  /*e3b0*/  USHF.R.S32.HI UR11, URZ, 0x1f, UR4 ;  /* 0x0000001f3f0b7899 */ /* 0x000fe20008011404 */
[----:B------:R-:W-:Y:S01]  /*e3c0*/  IADD3 R5, P2, R20, 0x3000, RZ ;  /* 0x0000300014057810 */ /* 0x000fe20007f5e0ff */
[----:B------:R-:W-:Y:S01]  /*e3d0*/  UMOV UR10, UR4 ;  /* 0x00000004000a7c82 */ /* 0x000fe20008000000 */
[----:B------:R-:W-:Y:S01]  /*e3e0*/  LEA R10, R206, R211, 0x7 ;  /* 0x000000d3ce0a7211 */ /* 0x000fe200078e38ff */
[----:B------:R-:W-:Y:S01]  /*e3f0*/  ULDC.64 UR18, c[0x0][0x208] ;  /* 0x0000820000127ab9 */ /* 0x000fe20000000a00 */
[----:B------:R-:W-:Y:S02]  /*e400*/  LOP3.LUT R4, R5, 0x380, RZ, 0xc0, !PT ;  /* 0x0000038005047812 */ /* 0x000fe400078ec0ff */
[----:B------:R-:W-:-:S02]  /*e410*/  LOP3.LUT R12, R13, 0x380, RZ, 0xc0, !PT ;  /* 0x000003800d0c7812 */ /* 0x000fc400078ec0ff */
[----:B------:R-:W-:Y:S01]  /*e420*/  SHF.R.U64 R4, R4, 0x3, RZ ;  /* 0x0000000304047819 */ /* 0x000fe200000012ff */
[----:B------:R-:W-:Y:S01]  /*e430*/  USHF.R.S32.HI UR14, URZ, 0x1f, UR17 ;  /* 0x0000001f3f0e7899 */ /* 0x000fe20008011411 */
[----:B------:R-:W-:Y:S01]  /*e440*/  IADD3 R9, P1, R20, 0x2000, RZ ;  /* 0x0000200014097810 */ /* 0x000fe20007f3e0ff */
[----:B------:R-:W-:Y:S01]  /*e450*/  UIMAD.WIDE.U32 UR8, UR17, UR12, UR10 ;  /* 0x0000000c110872a5 */ /* 0x000fe2000f8e000a */
[----:B------:R-:W-:Y:S01]  /*e460*/  LOP3.LUT R4, R4, R5, RZ, 0x3c, !PT ;  /* 0x0000000504047212 */ /* 0x000fe200078e3cff */
[----:B------:R-:W-:Y:S01]  /*e470*/  UIMAD UR7, UR14, UR12, URZ ;  /* 0x0000000c0e0772a4 */ /* 0x000fe2000f8e023f */
[----:B------:R-:W-:Y:S02]  /*e480*/  SHF.R.S32.HI R3, RZ, 0x1f, R10 ;  /* 0x0000001fff037819 */ /* 0x000fe4000001140a */
[----:B------:R-:W-:Y:S01]  /*e490*/  SHF.R.U64 R12, R12, 0x3, RZ ;  /* 0x000000030c0c7819 */ /* 0x000fe200000012ff */
[----:B------:R-:W-:Y:S01]  /*e4a0*/  UIMAD UR10, UR17, UR13, UR7 ;  /* 0x0000000d110a72a4 */ /* 0x000fe2000f8e0207 */
[----:B------:R-:W-:Y:S01]  /*e4b0*/  LOP3.LUT R8, R9, 0x380, RZ, 0xc0, !PT ;  /* 0x0000038009087812 */ /* 0x000fe200078ec0ff */
[----:B------:R-:W-:Y:S01]  /*e4c0*/  USHF.R.S32.HI UR7, URZ, 0x1f, UR15 ;  /* 0x0000001f3f077899 */ /* 0x000fe2000801140f */
[----:B------:R-:W-:Y:S01]  /*e4d0*/  LOP3.LUT R12, R12, R13, RZ, 0x3c, !PT ;  /* 0x0000000d0c0c7212 */ /* 0x000fe200078e3cff */
[----:B------:R-:W-:Y:S01]  /*e4e0*/  ULDC.64 UR12, c[0x0][0xb78] ;  /* 0x0002de00000c7ab9 */ /* 0x000fe20000000a00 */
[----:B------:R-:W-:Y:S01]  /*e4f0*/  USEL UR15, UR15, URZ, !UP0 ;  /* 0x0000003f0f0f7287 */ /* 0x000fe2000c000000 */
[----:B------:R-:W-:Y:S01]  /*e500*/  SHF.R.U64 R8, R8, 0x3, RZ ;  /* 0x0000000308087819 */ /* 0x000fe200000012ff */
[----:B------:R-:W-:Y:S01]  /*e510*/  USEL UR16, UR7, URZ, !UP0 ;  /* 0x0000003f07107287 */ /* 0x000fe2000c000000 */
[--C-:B------:R-:W-:Y:S01]  /*e520*/  IMAD.X R13, RZ, RZ, R21.reuse, P0 ;  /* 0x000000ffff0d7224 */ /* 0x100fe200000e0615 */
[----:B------:R-:W-:Y:S01]  /*e530*/  UIADD3 UR9, UR9, UR10, URZ ;  /* 0x0000000a09097290 */ /* 0x000fe2000fffe03f */
[----:B------:R-:W-:Y:S01]  /*e540*/  IADD3 R69, P0, R20, 0x8000, RZ ;  /* 0x0000800014457810 */ /* 0x000fe20007f1e0ff */
[----:B------:R-:W-:Y:S01]  /*e550*/  UIMAD UR7, UR16, UR12, URZ ;  /* 0x0000000c100772a4 */ /* 0x000fe2000f8e023f */
[----:B------:R-:W-:Y:S01]  /*e560*/  LOP3.LUT R8, R8, R9, RZ, 0x3c, !PT ;  /* 0x0000000908087212 */ /* 0x000fe200078e3cff */
[----:B------:R-:W-:Y:S01]  /*e570*/  UIMAD.WIDE.U32 UR8, UR15, UR12, UR8 ;  /* 0x0000000c0f0872a5 */ /* 0x000fe2000f8e0008 */
[----:B------:R-:W-:Y:S01]  /*e580*/  IMAD.X R9, RZ, RZ, R21, P1 ;  /* 0x000000ffff097224 */ /* 0x000fe200008e0615 */
[----:B------:R-:W-:Y:S01]  /*e590*/  UIMAD UR7, UR15, UR13, UR7 ;  /* 0x0000000d0f0772a4 */ /* 0x000fe2000f8e0207 */
[----:B------:R-:W-:-:S02]  /*e5a0*/  IADD3 R61, P6, R20, 0x4000, RZ ;  /* 0x00004000143d7810 */ /* 0x000fc40007fde0ff */
[----:B------:R-:W-:Y:S02]  /*e5b0*/  IADD3 R37, P5, R20, 0x5000, RZ ;  /* 0x0000500014257810 */ /* 0x000fe40007fbe0ff */
[----:B------:R-:W-:Y:S01]  /*e5c0*/  IADD3 R5, P3, R10, UR8, RZ ;  /* 0x000000080a057c10 */ /* 0x000fe2000ff7e0ff */
[----:B------:R-:W-:Y:S01]  /*e5d0*/  IMAD.U32 R6, RZ, RZ, UR7 ;  /* 0x00000007ff067e24 */ /* 0x000fe2000f8e00ff */
[C---:B------:R-:W-:Y:S02]  /*e5e0*/  IADD3 R33, P4, R20.reuse, 0x6000, RZ ;  /* 0x0000600014217810 */ /* 0x040fe40007f9e0ff */
[----:B------:R-:W-:Y:S02]  /*e5f0*/  IADD3 R57, P1, R20, 0x9000, RZ ;  /* 0x0000900014397810 */ /* 0x000fe40007f3e0ff */
[----:B------:R-:W-:Y:S01]  /*e600*/  IADD3.X R6, R3, UR9, R6, P3, !PT ;  /* 0x0000000903067c10 */ /* 0x000fe20009ffe406 */
[----:B------:R-:W-:Y:S01]  /*e610*/  ULDC.64 UR8, c[0x0][0xb40] ;  /* 0x0002d00000087ab9 */ /* 0x000fe20000000a00 */
[----:B------:R-:W-:-:S02]  /*e620*/  LOP3.LUT R68, R69, 0x380, RZ, 0xc0, !PT ;  /* 0x0000038045447812 */ /* 0x000fc400078ec0ff */
[----:B------:R-:W-:Y:S02]  /*e630*/  LEA R16, P3, R5, UR8, 0x2 ;  /* 0x0000000805107c11 */ /* 0x000fe4000f8610ff */
[----:B------:R-:W-:Y:S02]  /*e640*/  LOP3.LUT R60, R61, 0x380, RZ, 0xc0, !PT ;  /* 0x000003803d3c7812 */ /* 0x000fe400078ec0ff */
[----:B------:R-:W-:Y:S01]  /*e650*/  LEA.HI.X R17, R5, UR9, R6, 0x2, P3 ;  /* 0x0000000905117c11 */ /* 0x000fe200098f1406 */
[----:B------:R-:W-:Y:S01]  /*e660*/  IMAD.X R5, RZ, RZ, R21, P2 ;  /* 0x000000ffff057224 */ /* 0x000fe200010e0615 */
[----:B------:R-:W-:Y:S01]  /*e670*/  IADD3 R25, P3, R20, 0x7000, RZ ;  /* 0x0000700014197810 */ /* 0x000fe20007f7e0ff */
[----:B------:R-:W-:Y:S01]  /*e680*/  VIADD R6, R10, 0x8 ;  /* 0x000000080a067836 */ /* 0x000fe20000000000 */
[----:B------:R-:W-:Y:S01]  /*e690*/  IADD3 R49, P2, R20, 0xa000, RZ ;  /* 0x0000a00014317810 */ /* 0x000fe20007f5e0ff */
[----:B------:R-:W-:Y:S01]  /*e6a0*/  ULDC.64 UR8, c[0x0][0xaa0] ;  /* 0x0002a80000087ab9 */ /* 0x000fe20000000a00 */
[----:B------:R-:W-:-:S02]  /*e6b0*/  LOP3.LUT R36, R37, 0x380, RZ, 0xc0, !PT ;  /* 0x0000038025247812 */ /* 0x000fc400078ec0ff */
[----:B------:R-:W-:Y:S02]  /*e6c0*/  LOP3.LUT R32, R33, 0x380, RZ, 0xc0, !PT ;  /* 0x0000038021207812 */ /* 0x000fe400078ec0ff */
[----:B------:R-:W-:Y:S02]  /*e6d0*/  LOP3.LUT R24, R25, 0x380, RZ, 0xc0, !PT ;  /* 0x0000038019187812 */ /* 0x000fe400078ec0ff */
[----:B------:R-:W-:Y:S02]  /*e6e0*/  LOP3.LUT R56, R57, 0x380, RZ, 0xc0, !PT ;  /* 0x0000038039387812 */ /* 0x000fe400078ec0ff */
[----:B------:R-:W-:Y:S02]  /*e6f0*/  SHF.R.U64 R68, R68, 0x3, RZ ;  /* 0x0000000344447819 */ /* 0x000fe400000012ff */
[----:B------:R-:W-:Y:S02]  /*e700*/  LOP3.LUT R48, R49, 0x380, RZ, 0xc0, !PT ;  /* 0x0000038031307812 */ /* 0x000fe400078ec0ff */
[----:B------:R-:W-:-:S02]  /*e710*/  SHF.R.U64 R60, R60, 0x3, RZ ;  /* 0x000000033c3c7819 */ /* 0x000fc400000012ff */
[----:B------:R-:W-:Y:S02]  /*e720*/  SHF.R.U64 R36, R36, 0x3, RZ ;  /* 0x0000000324247819 */ /* 0x000fe400000012ff */
[----:B------:R-:W-:Y:S02]  /*e730*/  SHF.R.U64 R32, R32, 0x3, RZ ;  /* 0x0000000320207819 */ /* 0x000fe400000012ff */
[----:B------:R-:W-:Y:S02]  /*e740*/  SHF.R.U64 R24, R24, 0x3, RZ ;  /* 0x0000000318187819 */ /* 0x000fe400000012ff */
[----:B------:R-:W-:Y:S02]  /*e750*/  SHF.R.U64 R56, R56, 0x3, RZ ;  /* 0x0000000338387819 */ /* 0x000fe400000012ff */
[----:B------:R-:W-:Y:S02]  /*e760*/  LOP3.LUT R68, R68, R69, RZ, 0x3c, !PT ;  /* 0x0000004544447212 */ /* 0x000fe400078e3cff */
[----:B------:R-:W-:-:S02]  /*e770*/  SHF.R.U64 R48, R48, 0x3, RZ ;  /* 0x0000000330307819 */ /* 0x000fc400000012ff */
[----:B------:R-:W-:Y:S02]  /*e780*/  IADD3.X R69, RZ, R21, RZ, P0, !PT ;  /* 0x00000015ff457210 */ /* 0x000fe400007fe4ff */
[----:B------:R-:W-:Y:S02]  /*e790*/  LOP3.LUT P0, RZ, R210, 0x3, RZ, 0xc0, !PT ;  /* 0x00000003d2ff7812 */ /* 0x000fe4000780c0ff */
        /* <DEDUP_REMOVED lines=12> */
[----:B------:R-:W-:-:S02]  /*e860*/  IADD3 R41, P6, R20, 0xb000, RZ ;  /* 0x0000b00014297810 */ /* 0x000fc40007fde0ff */
[C---:B------:R-:W-:Y:S02]  /*e870*/  IADD3 R73, P5, R20.reuse, 0xc000, RZ ;  /* 0x0000c00014497810 */ /* 0x040fe40007fbe0ff */
[C---:B------:R-:W-:Y:S02]  /*e880*/  IADD3 R65, P4, R20.reuse, 0xd000, RZ ;  /* 0x0000d00014417810 */ /* 0x040fe40007f9e0ff */
[----:B------:R-:W-:Y:S02]  /*e890*/  IADD3 R53, P3, R20, 0xe000, RZ ;  /* 0x0000e00014357810 */ /* 0x000fe40007f7e0ff */
[-C--:B-----5:R-:W-:Y:S02]  /*e8a0*/  ISETP.GE.OR P1, PT, R10, R77.reuse, P0 ;  /* 0x0000004d0a00720c */ /* 0x0a0fe40000726670 */
[----:B------:R-:W-:Y:S02]  /*e8b0*/  IADD3 R10, P2, R20, 0xf000, RZ ;  /* 0x0000f000140a7810 */ /* 0x000fe40007f5e0ff */
[----:B------:R-:W-:-:S02]  /*e8c0*/  ISETP.GE.OR P0, PT, R6, R77, P0 ;  /* 0x0000004d0600720c */ /* 0x000fc40000706670 */
[----:B------:R-:W-:Y:S01]  /*e8d0*/  LOP3.LUT R40, R41, 0x380, RZ, 0xc0, !PT ;  /* 0x0000038029287812 */ /* 0x000fe200078ec0ff */
[----:B------:R-:W-:Y:S01]  /*e8e0*/  IMAD.X R45, RZ, RZ, R21, P2 ;  /* 0x000000ffff2d7224 */ /* 0x000fe200010e0615 */
[----:B------:R-:W-:Y:S02]  /*e8f0*/  LOP3.LUT R72, R73, 0x380, RZ, 0xc0, !PT ;  /* 0x0000038049487812 */ /* 0x000fe400078ec0ff */
[----:B------:R-:W-:Y:S02]  /*e900*/  LOP3.LUT R64, R65, 0x380, RZ, 0xc0, !PT ;  /* 0x0000038041407812 */ /* 0x000fe400078ec0ff */
[----:B------:R-:W-:Y:S01]  /*e910*/  LOP3.LUT R52, R53, 0x380, RZ, 0xc0, !PT ;  /* 0x0000038035347812 */ /* 0x000fe200078ec0ff */
[----:B------:R-:W-:Y:S01]  /*e920*/  @!P1 STG.E desc[UR18][R16.64], R0 ;  /* 0x0000000010009986 */ /* 0x000fe2000c101912 */
[----:B------:R-:W-:Y:S02]  /*e930*/  LOP3.LUT R3, R10, 0x380, RZ, 0xc0, !PT ;  /* 0x000003800a037812 */ /* 0x000fe400078ec0ff */
[----:B------:R-:W-:Y:S01]  /*e940*/  LOP3.LUT R7, R20, 0x380, RZ, 0xc0, !PT ;  /* 0x0000038014077812 */ /* 0x000fe200078ec0ff */
[----:B------:R0:W-:Y:S01]  /*e950*/  @!P0 STG.E desc[UR18][R16.64+0x20], R2 ;  /* 0x0000200210008986 */ /* 0x0001e2000c101912 */
[----:B------:R-:W-:-:S02]  /*e960*/  SHF.R.U64 R40, R40, 0x3, RZ ;  /* 0x0000000328287819 */ /* 0x000fc400000012ff */
[----:B------:R-:W-:Y:S01]  /*e970*/  SHF.R.U64 R72, R72, 0x3, RZ ;  /* 0x0000000348487819 */ /* 0x000fe200000012ff */
[----:B------:R-:W-:Y:S01]  /*e980*/  UIMAD UR7, UR11, UR8, URZ ;  /* 0x000000080b0772a4 */ /* 0x000fe2000f8e023f */
[----:B------:R-:W-:Y:S01]  /*e990*/  SHF.R.U64 R64, R64, 0x3, RZ ;  /* 0x0000000340407819 */ /* 0x000fe200000012ff */
[----:B------:R-:W5:Y:S01]  /*e9a0*/  LD.E.128 R12, desc[UR18][R12.64] ;  /* 0x000000120c0c7980 */ /* 0x000f62000c101d00 */
[----:B------:R-:W-:Y:S02]  /*e9b0*/  SHF.R.U64 R52, R52, 0x3, RZ ;  /* 0x0000000334347819 */ /* 0x000fe400000012ff */
[----:B------:R-:W-:Y:S01]  /*e9c0*/  SHF.R.U64 R3, R3, 0x3, RZ ;  /* 0x0000000303037819 */ /* 0x000fe200000012ff */
[----:B------:R-:W5:Y:S01]  /*e9d0*/  LD.E.128 R60, desc[UR18][R60.64] ;  /* 0x000000123c3c7980 */ /* 0x000f62000c101d00 */
[----:B------:R-:W-:Y:S02]  /*e9e0*/  SHF.R.U64 R7, R7, 0x3, RZ ;  /* 0x0000000307077819 */ /* 0x000fe400000012ff */
        /* <DEDUP_REMOVED lines=8> */
[----:B------:R-:W-:Y:S01]  /*ea70*/  LOP3.LUT R44, R3, R10, RZ, 0x3c, !PT ;  /* 0x0000000a032c7212 */ /* 0x000fe200078e3cff */
[--C-:B0-----:R-:W-:Y:S01]  /*ea80*/  IMAD.MOV.U32 R2, RZ, RZ, R23.reuse ;  /* 0x000000ffff027224 */ /* 0x101fe200078e0017 */
[----:B------:R-:W-:Y:S01]  /*ea90*/  LOP3.LUT R20, R7, R20, RZ, 0x3c, !PT ;  /* 0x0000001407147212 */ /* 0x000fe200078e3cff */
[----:B------:R-:W5:Y:S01]  /*eaa0*/  LD.E.128 R8, desc[UR18][R8.64] ;  /* 0x0000001208087980 */ /* 0x000f62000c101d00 */
[----:B------:R-:W-:-:S02]  /*eab0*/  SHF.R.S32.HI R3, RZ, 0x1f, R23 ;  /* 0x0000001fff037819 */ /* 0x000fc40000011417 */
[----:B------:R-:W-:Y:S01]  /*eac0*/  MOV R17, UR8 ;  /* 0x0000000800117c02 */ /* 0x000fe20008000f00 */
[----:B------:R0:W5:Y:S01]  /*ead0*/  LD.E.128 R28, desc[UR18][R20.64] ;  /* 0x00000012141c7980 */ /* 0x000162000c101d00 */
[----:B------:R-:W-:-:S03]  /*eae0*/  UIMAD UR7, UR4, UR9, UR7 ;  /* 0x00000009040772a4 */ /* 0x000fc6000f8e0207 */
[----:B------:R-:W5:Y:S01]  /*eaf0*/  LD.E.128 R4, desc[UR18][R4.64] ;  /* 0x0000001204047980 */ /* 0x000f62000c101d00 */
[----:B------:R-:W-:Y:S01]  /*eb00*/  IMAD.WIDE.U32 R2, R17, UR4, R2 ;  /* 0x0000000411027c25 */ /* 0x000fe2000f8e0002 */
        /* <DEDUP_REMOVED lines=13> */
[----:B------:R-:W-:Y:S01]  /*ebe0*/  @!PT LDS RZ, [RZ] ;  /* 0x00000000fffff984 */ /* 0x000fe20000000800 */
[----:B------:R-:W-:Y:S01]  /*ebf0*/  @!PT LDS RZ, [RZ] ;  /* 0x00000000fffff984 */ /* 0x000fe20000000800 */
[----:B------:R-:W-:Y:S01]  /*ec00*/  @!PT LDS RZ, [RZ] ;  /* 0x00000000fffff984 */ /* 0x000fe20000000800 */
[----:B------:R-:W-:Y:S01]  /*ec10*/  @!PT LDS RZ, [RZ] ;  /* 0x00000000fffff984 */ /* 0x000fe20000000800 */
[----:B------:R1:W-:Y:S06]  /*ec20*/  MEMBAR.ALL.CTA ;  /* 0x0000000000007992 */ /* 0x0003ec0000008000 */
[----:B-1----:R-:W1:Y:S01]  /*ec30*/  FENCE.VIEW.ASYNC.S ;  /* 0x00000000000073c6 */ /* 0x002e620000000000 */
[----:B------:R-:W-:-:S02]  /*ec40*/  VIADD R3, R3, UR7 ;  /* 0x0000000703037c36 */ /* 0x000fc40008000000 */
[----:B------:R-:W-:Y:S01]  /*ec50*/  IMAD.U32 R17, RZ, RZ, UR8 ;  /* 0x00000008ff117e24 */ /* 0x000fe2000f8e00ff */
[----:B------:R-:W-:Y:S01]  /*ec60*/  UIMAD UR4, UR17, UR9, UR4 ;  /* 0x00000009110472a4 */ /* 0x000fe2000f8e0204 */
[----:B------:R-:W-:Y:S02]  /*ec70*/  IMAD R77, R206, -0x80, R77 ;  /* 0xffffff80ce4d7824 */ /* 0x000fe400078e024d */
[----:B------:R-:W-:Y:S01]  /*ec80*/  IMAD.WIDE.U32 R2, R17, UR17, R2 ;  /* 0x0000001111027c25 */ /* 0x000fe2000f8e0002 */
[----:B------:R-:W-:Y:S02]  /*ec90*/  ULDC.64 UR8, c[0x0][0xae8] ;  /* 0x0002ba0000087ab9 */ /* 0x000fe40000000a00 */
[CC--:B------:R-:W-:Y:S01]  /*eca0*/  ISETP.GE.AND P3, PT, R204.reuse, R77.reuse, PT ;  /* 0x0000004dcc00720c */ /* 0x0c0fe20003f66270 */
[----:B------:R-:W-:Y:S01]  /*ecb0*/  VIADD R3, R3, UR4 ;  /* 0x0000000403037c36 */ /* 0x000fe20008000000 */
[----:B------:R-:W-:Y:S01]  /*ecc0*/  UIMAD UR4, UR16, UR8, URZ ;  /* 0x00000008100472a4 */ /* 0x000fe2000f8e023f */
[C---:B------:R-:W-:Y:S01]  /*ecd0*/  VIADD R0, R204.reuse, 0x20 ;  /* 0x00000020cc007836 */ /* 0x040fe20000000000 */
[----:B------:R-:W-:Y:S01]  /*ece0*/  IADD3 R19, R19, 0x30820, RZ ;  /* 0x0003082013137810 */ /* 0x000fe20007ffe0ff */
[----:B0-----:R-:W-:Y:S01]  /*ecf0*/  IMAD.U32 R21, RZ, RZ, UR8 ;  /* 0x00000008ff157e24 */ /* 0x001fe2000f8e00ff */
[----:B------:R-:W-:Y:S01]  /*ed00*/  UIMAD UR4, UR15, UR9, UR4 ;  /* 0x000000090f0472a4 */ /* 0x000fe2000f8e0204 */
[----:B------:R-:W-:Y:S01]  /*ed10*/  VIADD R16, R204, 0x60 ;  /* 0x00000060cc107836 */ /* 0x000fe20000000000 */
[----:B------:R-:W-:Y:S01]  /*ed20*/  PRMT R19, RZ, 0x654, R19 ;  /* 0x00000654ff137816 */ /* 0x000fe20000000013 */
[----:B------:R-:W-:Y:S01]  /*ed30*/  IMAD.WIDE.U32 R20, R21, UR15, R2 ;  /* 0x0000000f15147c25 */ /* 0x000fe2000f8e0002 */
[----:B------:R-:W-:-:S02]  /*ed40*/  ISETP.GE.AND P0, PT, R0, R77, PT ;  /* 0x0000004d0000720c */ /* 0x000fc40003f06270 */
[--C-:B------:R-:W-:Y:S01]  /*ed50*/  SHF.R.S32.HI R205, RZ, 0x1f, R204.reuse ;  /* 0x0000001fffcd7819 */ /* 0x100fe200000114cc */
[----:B------:R-:W-:Y:S01]  /*ed60*/  VIADD R0, R204, 0x40 ;  /* 0x00000040cc007836 */ /* 0x000fe20000000000 */
[----:B-1----:R0:W-:Y:S01]  /*ed70*/  SYNCS.ARRIVE.TRANS64.RED.A1T0 RZ, [R19+URZ], RZ ;  /* 0x000000ff13ff79a7 */ /* 0x0021e2000810043f */
[----:B------:R-:W-:Y:S01]  /*ed80*/  VIADD R79, R21, UR4 ;  /* 0x00000004154f7c36 */ /* 0x000fe20008000000 */
[----:B------:R-:W-:Y:S01]  /*ed90*/  BSSY B1, `(.L_x_1164) ;  /* 0x000001c000017945 */ /* 0x000fe20003800000 */
[-C--:B------:R-:W-:Y:S01]  /*eda0*/  ISETP.GE.AND P2, PT, R16, R77.reuse, PT ;  /* 0x0000004d1000720c */ /* 0x080fe20003f46270 */
[----:B------:R-:W-:Y:S01]  /*edb0*/  IMAD.WIDE R16, R206, 0x80, R204 ;  /* 0x00000080ce107825 */ /* 0x000fe200078e02cc */
[----:B------:R-:W-:Y:S01]  /*edc0*/  ISETP.GE.AND P1, PT, R0, R77, PT ;  /* 0x0000004d0000720c */ /* 0x000fe20003f26270 */
[----:B------:R-:W-:-:S12]  /*edd0*/  @P3 BRA `(.L_x_1165) ;  /* 0x00000000005c3947 */ /* 0x000fd80003800000 */
[----:B------:R-:W-:Y:S01]  /*ede0*/  ULDC.64 UR8, c[0x0][0xad8] ;  /* 0x0002b60000087ab9 */ /* 0x000fe20000000a00 */
[----:B------:R-:W-:Y:S01]  /*edf0*/  IMAD.MOV.U32 R2, RZ, RZ, R20 ;  /* 0x000000ffff027224 */ /* 0x000fe200078e0014 */
[----:B------:R-:W-:Y:S01]  /*ee00*/  ULDC UR4, c[0x0][0xa8c] ;  /* 0x0002a30000047ab9 */ /* 0x000fe20000000800 */
[----:B0-----:R-:W-:Y:S01]  /*ee10*/  IMAD R19, R17, UR8, RZ ;  /* 0x0000000811137c24 */ /* 0x001fe2000f8e02ff */
[C---:B------:R-:W-:Y:S01]  /*ee20*/  ISETP.GE.AND P4, PT, R23.reuse, UR4, PT ;  /* 0x0000000417007c0c */ /* 0x040fe2000bf86270 */
[----:B------:R-:W-:Y:S01]  /*ee30*/  IMAD.MOV.U32 R3, RZ, RZ, R79 ;  /* 0x000000ffff037224 */ /* 0x000fe200078e004f */
[----:B------:R-:W-:Y:S01]  /*ee40*/  ULDC.64 UR10, c[0x0][0x208] ;  /* 0x00008200000a7ab9 */ /* 0x000fe20000000a00 */
[----:B------:R-:W-:Y:S02]  /*ee50*/  VIADD R0, R23, 0x40 ;  /* 0x0000004017007836 */ /* 0x000fe40000000000 */
        /* <DEDUP_REMOVED lines=15> */
.L_x_1165:
[----:B------:R-:W-:Y:S05]  /*ef50*/  BSYNC B1 ;  /* 0x0000000000017941 */ /* 0x000fea0003800000 */
.L_x_1164:
[----:B------:R-:W-:Y:S04]  /*ef60*/  BSSY B1, `(.L_x_1166) ;  /* 0x000001b000017945 */ /* 0x000fe80003800000 */
[----:B------:R-:W-:Y:S05]  /*ef70*/  @P0 BRA `(.L_x_1167) ;  /* 0x0000000000640947 */ /* 0x000fea0003800000 */
[----:B0-----:R-:W-:Y:S01]  /*ef80*/  IADD3 R19, P0, R16, 0x20, RZ ;  /* 0x0000002010137810 */ /* 0x001fe20007f1e0ff */
        /* <DEDUP_REMOVED lines=9> */
[C---:B------:R-:W-:Y:S01]  /*f020*/  ISETP.GE.AND P3, PT, R23.reuse, UR4, PT ;  /* 0x0000000417007c0c */ /* 0x040fe2000bf66270 */
[----:B------:R-:W-:Y:S01]  /*f030*/  IMAD R0, R0, UR8, RZ ;  /* 0x0000000800007c24 */ /* 0x000fe2000f8e02ff */
[----:B------:R-:W-:Y:S01]  /*f040*/  ULDC.64 UR10, c[0x0][0x208] ;  /* 0x00008200000a7ab9 */ /* 0x000fe20000000a00 */
[----:B------:R-:W-:-:S02]  /*f050*/  VIADD R22, R23, 0xc0 ;  /* 0x000000c017167836 */ /* 0x000fc40000000000 */
[----:B------:R-:W-:-:S03]  /*f060*/  IMAD.WIDE.U32 R2, R19, UR8, R2 ;  /* 0x0000000813027c25 */ /* 0x000fc6000f8e0002 */
[----:B------:R-:W-:Y:S01]  /*f070*/  ISETP.GE.AND P6, PT, R22, UR4, PT ;  /* 0x0000000416007c0c */ /* 0x000fe2000bfc6270 */
        /* <DEDUP_REMOVED lines=9> */
.L_x_1167:
[----:B------:R-:W-:Y:S05]  /*f110*/  BSYNC B1 ;  /* 0x0000000000017941 */ /* 0x000fea0003800000 */
.L_x_1166:
[----:B------:R-:W-:Y:S04]  /*f120*/  BSSY B1, `(.L_x_1168) ;  /* 0x000001b000017945 */ /* 0x000fe80003800000 */
[----:B------:R-:W-:Y:S05]  /*f130*/  @P1 BRA `(.L_x_1169) ;  /* 0x0000000000641947 */ /* 0x000fea0003800000 */
[----:B--2--5:R-:W-:Y:S01]  /*f140*/  IADD3 R13, P0, R16, 0x40, RZ ;  /* 0x00000040100d7810 */ /* 0x024fe20007f1e0ff */
        /* <DEDUP_REMOVED lines=9> */
[C---:B------:R-:W-:Y:S01]  /*f1e0*/  IADD3 R12, R23.reuse, 0xc0, RZ ;  /* 0x000000c0170c7810 */ /* 0x040fe20007ffe0ff */
        /* <DEDUP_REMOVED lines=10> */
[----:B------:R3:W-:Y:S04]  /*f290*/  @!P1 STG.E.128 desc[UR10][R12.64], R8 ;  /* 0x000000080c009986 */ /* 0x0007e8000c101d0a */
[----:B------:R3:W-:Y:S04]  /*f2a0*/  @!P3 STG.E.128 desc[UR10][R12.64+0x80], R32 ;  /* 0x000080200c00b986 */ /* 0x0007e8000c101d0a */
[----:B------:R3:W-:Y:S04]  /*f2b0*/  @!P4 STG.E.128 desc[UR10][R12.64+0x100], R48 ;  /* 0x000100300c00c986 */ /* 0x0007e8000c101d0a */
[----:B------:R3:W-:Y:S02]  /*f2c0*/  @!P5 STG.E.128 desc[UR10][R12.64+0x180], R52 ;  /* 0x000180340c00d986 */ /* 0x0007e4000c101d0a */
.L_x_1169:
[----:B------:R-:W-:Y:S05]  /*f2d0*/  BSYNC B1 ;  /* 0x0000000000017941 */ /* 0x000fea0003800000 */
.L_x_1168:
[----:B------:R-:W-:Y:S05]  /*f2e0*/  @P2 BRA `(.L_x_1170) ;  /* 0x0000000c00a42947 */ /* 0x000fea0003800000 */
[----:B---3-5:R-:W-:Y:S01]  /*f2f0*/  IADD3 R9, P0, R16, 0x60, RZ ;  /* 0x0000006010097810 */ /* 0x028fe20007f1e0ff */
[C---:B------:R-:W-:Y:S01]  /*f300*/  VIADD R0, R23.reuse, 0x40 ;  /* 0x0000004017007836 */ /* 0x040fe20000000000 */
[----:B------:R-:W-:Y:S01]  /*f310*/  ULDC.64 UR8, c[0x0][0xad8] ;  /* 0x0002b60000087ab9 */ /* 0x000fe20000000a00 */
[----:B------:R-:W-:Y:S01]  /*f320*/  IMAD.MOV.U32 R2, RZ, RZ, R20 ;  /* 0x000000ffff027224 */ /* 0x000fe200078e0014 */
[----:B------:R-:W-:Y:S01]  /*f330*/  ULDC UR4, c[0x0][0xa8c] ;  /* 0x0002a30000047ab9 */ /* 0x000fe20000000800 */
[----:B------:R-:W-:Y:S01]  /*f340*/  IMAD.X R16, RZ, RZ, R17, P0 ;  /* 0x000000ffff107224 */ /* 0x000fe200000e0611 */
        /* <DEDUP_REMOVED lines=22> */
.L_x_1162:
[----:B------:R-:W-:Y:S01]  /*f4b0*/  R2UR UR7, R208 ;  /* 0x00000000d00772ca */ /* 0x000fe200000e0000 */
[----:B------:R-:W-:Y:S01]  /*f4c0*/  ULDC.64 UR8, c[0x0][0xbd8] ;  /* 0x0002f60000087ab9 */ /* 0x000fe20000000a00 */
[----:B------:R-:W-:Y:S01]  /*f4d0*/  R2UR UR4, R207 ;  /* 0x00000000cf0472ca */ /* 0x000fe200000e0000 */
[----:B------:R-:W-:Y:S01]  /*f4e0*/  UISETP.NE.U32.AND UP0, UPT, UR8, URZ, UPT ;  /* 0x0000003f0800728c */ /* 0x000fe2000bf05070 */
[----:B------:R-:W-:Y:S01]  /*f4f0*/  IMAD.MOV.U32 R9, RZ, RZ, RZ ;  /* 0x000000ffff097224 */ /* 0x000fe200078e00ff */
[----:B------:R-:W-:Y:S02]  /*f500*/  ULDC.64 UR10, c[0x0][0x208] ;  /* 0x00008200000a7ab9 */ /* 0x000fe40000000a00 */
[----:B------:R-:W-:-:S03]  /*f510*/  UISETP.NE.AND.EX UP0, UPT, UR9, URZ, UPT, UP0 ;  /* 0x0000003f0900728c */ /* 0x000fc6000bf05300 */
[----:B------:R-:W-:-:S03]  /*f520*/  ULDC.64 UR8, c[0x0][0xbd8] ;  /* 0x0002f60000087ab9 */ /* 0x000fc60000000a00 */
[----:B------:R-:W-:Y:S01]  /*f530*/  UIMAD.WIDE UR8, UR7, 0x4, UR8 ;  /* 0x00000004070878a5 */ /* 0x000fe2000f8e0208 */
[----:B------:R-:W0:Y:S01]  /*f540*/  LDC R7, c[0x0][0xa88] ;  /* 0x0002a200ff077b82 */ /* 0x000e220000000800 */
[----:B------:R-:W-:-:S04]  /*f550*/  PLOP3.LUT P1, PT, PT, PT, UP0, 0x80, 0x0 ;  /* 0x000000000000781c */ /* 0x000fc80003f2f008 */
[----:B------:R-:W-:Y:S02]  /*f560*/  IMAD.U32 R2, RZ, RZ, UR8 ;  /* 0x00000008ff027e24 */ /* 0x000fe4000f8e00ff */
[----:B------:R-:W-:Y:S01]  /*f570*/  IMAD.U32 R3, RZ, RZ, UR9 ;  /* 0x00000009ff037e24 */ /* 0x000fe2000f8e00ff */
[----:B------:R-:W-:Y:S02]  /*f580*/  ULDC.64 UR8, c[0x0][0xbe0] ;  /* 0x0002f80000087ab9 */ /* 0x000fe40000000a00 */
[----:B------:R-:W-:-:S04]  /*f590*/  UISETP.NE.U32.AND UP1, UPT, UR8, URZ, UPT ;  /* 0x0000003f0800728c */ /* 0x000fc8000bf25070 */
[----:B------:R-:W-:Y:S01]  /*f5a0*/  UISETP.NE.AND.EX UP1, UPT, UR9, URZ, UPT, UP1 ;  /* 0x0000003f0900728c */ /* 0x000fe2000bf25310 */
[----:B------:R1:W5:Y:S05]  /*f5b0*/  @P1 LDG.E R9, desc[UR10][R2.64] ;  /* 0x0000000a02091981 */ /* 0x00036a000c1e1900 */
[----:B------:R-:W-:-:S05]  /*f5c0*/  PLOP3.LUT P2, PT, PT, PT, UP1, 0x80, 0x0 ;  /* 0x000000000000781c */ /* 0x000fca0003f4f018 */
[----:B------:R-:W-:Y:S02]  /*f5d0*/  @UP1 ULDC.64 UR8, c[0x0][0xbe0] ;  /* 0x0002f80000081ab9 */ /* 0x000fe40000000a00 */
[----:B------:R-:W-:-:S06]  /*f5e0*/  @UP1 UIMAD.WIDE UR8, UR7, 0x4, UR8 ;  /* 0x00000004070818a5 */ /* 0x000fcc000f8e0208 */
[----:B------:R-:W-:Y:S02]  /*f5f0*/  IMAD.U32 R4, RZ, RZ, UR8 ;  /* 0x00000008ff047e24 */ /* 0x000fe4000f8e00ff */
[----:B------:R-:W-:Y:S01]  /*f600*/  IMAD.U32 R5, RZ, RZ, UR9 ;  /* 0x00000009ff057e24 */ /* 0x000fe2000f8e00ff */
[----:B------:R-:W-:Y:S01]  /*f610*/  USHF.R.S32.HI UR8, URZ, 0x1f, UR4 ;  /* 0x0000001f3f087899 */ /* 0x000fe20008011404 */
[----:B------:R-:W-:-:S03]  /*f620*/  ISETP.GT.AND P0, PT, R215, 0x7f, PT ;  /* 0x0000007fd700780c */ /* 0x000fc60003f04270 */
[----:B0-----:R1:W5:Y:S01]  /*f630*/  @P2 LDG.E R7, desc[UR10][R4.64] ;  /* 0x0000000a04072981 */ /* 0x001362000c1e1900 */
[----:B------:R-:W-:Y:S09]  /*f640*/  @P2 BRA `(.L_x_1171) ;  /* 0x0000000000142947 */ /* 0x000ff20003800000 */
[----:B------:R-:W-:Y:S05]  /*f650*/  @!P1 BRA `(.L_x_1171) ;  /* 0x0000000000109947 */ /* 0x000fea0003800000 */
[----:B------:R-:W-:Y:S02]  /*f660*/  ULDC.64 UR10, c[0x0][0x208] ;  /* 0x00008200000a7ab9 */ /* 0x000fe40000000a00 */
[----:B------:R-:W2:Y:S04]  /*f670*/  LDG.E R0, desc[UR10][R2.64] ;  /* 0x0000000a02007981 */ /* 0x000ea8000c1e1900 */
[----:B-----5:R-:W2:Y:S02]  /*f680*/  LDG.E R7, desc[UR10][R2.64+0x4] ;  /* 0x0000040a02077981 */ /* 0x020ea4000c1e1900 */
[----:B--2---:R-:W-:-:S07]  /*f690*/  IMAD.IADD R7, R7, 0x1, -R0 ;  /* 0x0000000107077824 */ /* 0x004fce00078e0a00 */
.L_x_1171:
[----:B------:R-:W-:Y:S01]  /*f6a0*/  R2UR UR7, R208 ;  /* 0x00000000d00772ca */ /* 0x000fe200000e0000 */
[----:B------:R-:W-:Y:S01]  /*f6b0*/  BSSY B1, `(.L_x_1172) ;  /* 0x0000021000017945 */ /* 0x000fe20003800000 */
[----:B------:R-:W-:Y:S02]  /*f6c0*/  SHF.R.S32.HI R8, RZ, 0x1f, R23 ;  /* 0x0000001fff087819 */ /* 0x000fe40000011417 */
[----:B-----5:R-:W-:-:S09]  /*f6d0*/  SHF.R.S32.HI R6, RZ, 0x1f, R9 ;  /* 0x0000001fff067819 */ /* 0x020fd20000011409 */
[----:B------:R-:W-:Y:S02]  /*f6e0*/  USHF.R.S32.HI UR4, URZ, 0x1f, UR7 ;  /* 0x0000001f3f047899 */ /* 0x000fe40008011407 */
[----:B------:R-:W-:Y:S02]  /*f6f0*/  USEL UR10, UR7, URZ, !UP0 ;  /* 0x0000003f070a7287 */ /* 0x000fe4000c000000 */
[----:B------:R-:W-:Y:S01]  /*f700*/  USEL UR9, UR4, URZ, !UP0 ;  /* 0x0000003f04097287 */ /* 0x000fe2000c000000 */
[----:B------:R-:W-:Y:S11]  /*f710*/  @P0 BRA `(.L_x_1173) ;  /* 0x0000000000680947 */ /* 0x000ff60003800000 */
[----:B------:R-:W0:Y:S02]  /*f720*/  S2R R0, SR_TID.X ;  /* 0x0000000000007919 */ /* 0x000e240000002100 */
[----:B0-----:R-:W-:-:S05]  /*f730*/  IMAD R0, R206, 0x80, R0 ;  /* 0x00000080ce007824 */ /* 0x001fca00078e0200 */
[----:B------:R-:W-:-:S04]  /*f740*/  IADD3 R0, R0, -0x80, RZ ;  /* 0xffffff8000007810 */ /* 0x000fc80007ffe0ff */
        /* <DEDUP_REMOVED lines=12> */
[----:B------:R-:W-:Y:S01]  /*f810*/  UIMAD UR7, UR9, UR12, URZ ;  /* 0x0000000c090772a4 */ /* 0x000fe2000f8e023f */
[----:B------:R-:W-:Y:S02]  /*f820*/  VIADD R3, R3, UR4 ;  /* 0x0000000403037c36 */ /* 0x000fe40008000000 */
[----:B------:R-:W-:Y:S01]  /*f830*/  IMAD.U32 R5, RZ, RZ, UR12 ;  /* 0x0000000cff057e24 */ /* 0x000fe2000f8e00ff */
        /* <DEDUP_REMOVED lines=8> */
.L_x_1173:
[----:B------:R-:W-:Y:S05]  /*f8c0*/  BSYNC B1 ;  /* 0x0000000000017941 */ /* 0x000fea0003800000 */
.L_x_1172:
[----:B------:R-:W-:Y:S01]  /*f8d0*/  R2UR UR7, R207 ;  /* 0x00000000cf0772ca */ /* 0x000fe200000e0000 */
[----:B------:R-:W-:Y:S01]  /*f8e0*/  ULDC.64 UR12, c[0x0][0xaa0] ;  /* 0x0002a800000c7ab9 */ /* 0x000fe20000000a00 */
[----:B-1----:R-:W-:Y:S01]  /*f8f0*/  IMAD.MOV.U32 R2, RZ, RZ, R23 ;  /* 0x000000ffff027224 */ /* 0x002fe200078e0017 */
[----:B------:R-:W-:Y:S01]  /*f900*/  BSSY B1, `(.L_x_1174) ;  /* 0x0000034000017945 */ /* 0x000fe20003800000 */
[----:B0-----:R-:W-:Y:S02]  /*f910*/  IMAD.MOV.U32 R3, RZ, RZ, R8 ;  /* 0x000000ffff037224 */ /* 0x001fe400078e0008 */
[----:B------:R-:W-:Y:S02]  /*f920*/  IMAD R0, R6, UR12, RZ ;  /* 0x0000000c06007c24 */ /* 0x000fe4000f8e02ff */
[----:B------:R-:W-:-:S04]  /*f930*/  IMAD.WIDE.U32 R2, R9, UR12, R2 ;  /* 0x0000000c09027c25 */ /* 0x000fc8000f8e0002 */
[----:B------:R-:W-:Y:S01]  /*f940*/  IMAD R9, R9, UR13, R0 ;  /* 0x0000000d09097c24 */ /* 0x000fe2000f8e0200 */
[----:B------:R-:W-:Y:S01]  /*f950*/  ULDC.64 UR12, c[0x0][0xae0] ;  /* 0x0002b800000c7ab9 */ /* 0x000fe20000000a00 */
[----:B------:R-:W-:Y:S01]  /*f960*/  IMAD R11, R206, -0x80, R7 ;  /* 0xffffff80ce0b7824 */ /* 0x000fe200078e0207 */
[----:B------:R-:W-:Y:S02]  /*f970*/  UIMAD UR4, UR8, UR12, URZ ;  /* 0x0000000c080472a4 */ /* 0x000fe4000f8e023f */
[----:B------:R-:W-:Y:S01]  /*f980*/  MOV R5, UR12 ;  /* 0x0000000c00057c02 */ /* 0x000fe20008000f00 */
[----:B------:R-:W-:Y:S01]  /*f990*/  IMAD.IADD R3, R3, 0x1, R9 ;  /* 0x0000000103037824 */ /* 0x000fe200078e0209 */
[----:B------:R-:W-:Y:S01]  /*f9a0*/  SHF.R.S32.HI R7, RZ, 0x1f, R204 ;  /* 0x0000001fff077819 */ /* 0x000fe200000114cc */
[----:B------:R-:W-:Y:S01]  /*f9b0*/  UIMAD UR4, UR7, UR13, UR4 ;  /* 0x0000000d070472a4 */ /* 0x000fe2000f8e0204 */
[----:B------:R-:W-:Y:S01]  /*f9c0*/  ISETP.GE.AND P2, PT, R204, R11, PT ;  /* 0x0000000bcc00720c */ /* 0x000fe20003f46270 */
[----:B------:R-:W-:Y:S01]  /*f9d0*/  IMAD.WIDE.U32 R2, R5, UR7, R2 ;  /* 0x0000000705027c25 */ /* 0x000fe2000f8e0002 */
[----:B------:R-:W-:-:S03]  /*f9e0*/  ULDC.64 UR12, c[0x0][0xae8] ;  /* 0x0002ba00000c7ab9 */ /* 0x000fc60000000a00 */
[----:B------:R-:W-:Y:S01]  /*f9f0*/  VIADD R3, R3, UR4 ;  /* 0x0000000403037c36 */ /* 0x000fe20008000000 */
[----:B------:R-:W-:Y:S01]  /*fa00*/  UIMAD UR4, UR9, UR12, URZ ;  /* 0x0000000c090472a4 */ /* 0x000fe2000f8e023f */
[C---:B------:R-:W-:Y:S02]  /*fa10*/  VIADD R4, R204.reuse, 0x40 ;  /* 0x00000040cc047836 */ /* 0x040fe40000000000 */
[----:B------:R-:W-:Y:S01]  /*fa20*/  IMAD.U32 R5, RZ, RZ, UR12 ;  /* 0x0000000cff057e24 */ /* 0x000fe2000f8e00ff */
[----:B------:R-:W-:Y:S01]  /*fa30*/  UIMAD UR4, UR10, UR13, UR4 ;  /* 0x0000000d0a0472a4 */ /* 0x000fe2000f8e0204 */
[----:B------:R-:W-:Y:S01]  /*fa40*/  VIADD R0, R204, 0x20 ;  /* 0x00000020cc007836 */ /* 0x000fe20000000000 */
[----:B------:R-:W-:Y:S01]  /*fa50*/  ISETP.GE.AND P0, PT, R4, R11, PT ;  /* 0x0000000b0400720c */ /* 0x000fe20003f06270 */
[----:B------:R-:W-:-:S03]  /*fa60*/  IMAD.WIDE.U32 R4, R5, UR10, R2 ;  /* 0x0000000a05047c25 */ /* 0x000fc6000f8e0002 */
[----:B------:R-:W-:Y:S01]  /*fa70*/  ISETP.GE.AND P1, PT, R0, R11, PT ;  /* 0x0000000b0000720c */ /* 0x000fe20003f26270 */
[----:B------:R-:W-:Y:S02]  /*fa80*/  IMAD.MOV.U32 R6, RZ, RZ, R204 ;  /* 0x000000ffff067224 */ /* 0x000fe400078e00cc */
[----:B------:R-:W-:Y:S02]  /*fa90*/  VIADD R13, R5, UR4 ;  /* 0x00000004050d7c36 */ /* 0x000fe40008000000 */
[----:B------:R-:W-:-:S04]  /*faa0*/  IMAD.WIDE R6, R206, 0x80, R6 ;  /* 0x00000080ce067825 */ /* 0x000fc800078e0206 */
[----:B------:R-:W-:Y:S01]  /*fab0*/  VIADD R0, R204, 0x60 ;  /* 0x00000060cc007836 */ /* 0x000fe20000000000 */
[----:B------:R-:W-:Y:S06]  /*fac0*/  @P2 BRA `(.L_x_1175) ;  /* 0x00000000005c2947 */ /* 0x000fec0003800000 */
[C---:B------:R-:W-:Y:S01]  /*fad0*/  VIADD R2, R23.reuse, 0x40 ;  /* 0x0000004017027836 */ /* 0x040fe20000000000 */
[C---:B------:R-:W-:Y:S01]  /*fae0*/  IADD3 R3, R23.reuse, 0x80, RZ ;  /* 0x0000008017037810 */ /* 0x040fe20007ffe0ff */
[----:B------:R-:W-:Y:S01]  /*faf0*/  ULDC UR4, c[0x0][0xa8c] ;  /* 0x0002a30000047ab9 */ /* 0x000fe20000000800 */
[----:B------:R-:W-:Y:S01]  /*fb00*/  ULDC.64 UR8, c[0x0][0xad8] ;  /* 0x0002b60000087ab9 */ /* 0x000fe20000000a00 */
[----:B------:R-:W-:Y:S01]  /*fb10*/  VIADD R8, R23, 0xc0 ;  /* 0x000000c017087836 */ /* 0x000fe20000000000 */
[----:B------:R-:W-:Y:S01]  /*fb20*/  ISETP.GE.AND P4, PT, R2, UR4, PT ;  /* 0x0000000402007c0c */ /* 0x000fe2000bf86270 */
[----:B------:R-:W-:Y:S01]  /*fb30*/  IMAD R9, R7, UR8, RZ ;  /* 0x0000000807097c24 */ /* 0x000fe2000f8e02ff */
[----:B------:R-:W-:Y:S01]  /*fb40*/  ISETP.GE.AND P5, PT, R3, UR4, PT ;  /* 0x0000000403007c0c */ /* 0x000fe2000bfa6270 */
[----:B------:R-:W-:Y:S01]  /*fb50*/  IMAD.MOV.U32 R2, RZ, RZ, R4 ;  /* 0x000000ffff027224 */ /* 0x000fe200078e0004 */
[----:B------:R-:W-:Y:S01]  /*fb60*/  ISETP.GE.AND P3, PT, R23, UR4, PT ;  /* 0x0000000417007c0c */ /* 0x000fe2000bf66270 */
[----:B------:R-:W-:Y:S01]  /*fb70*/  IMAD.MOV.U32 R3, RZ, RZ, R13 ;  /* 0x000000ffff037224 */ /* 0x000fe200078e000d */
[----:B------:R-:W-:Y:S01]  /*fb80*/  ISETP.GE.AND P6, PT, R8, UR4, PT ;  /* 0x0000000408007c0c */ /* 0x000fe2000bfc6270 */
[C---:B------:R-:W-:Y:S01]  /*fb90*/  IMAD R9, R6.reuse, UR9, R9 ;  /* 0x0000000906097c24 */ /* 0x040fe2000f8e0209 */
[----:B------:R-:W-:Y:S01]  /*fba0*/  ULDC.64 UR10, c[0x0][0x208] ;  /* 0x00008200000a7ab9 */ /* 0x000fe20000000a00 */
        /* <DEDUP_REMOVED lines=9> */
.L_x_1175:
[----:B------:R-:W-:Y:S05]  /*fc40*/  BSYNC B1 ;  /* 0x0000000000017941 */ /* 0x000fea0003800000 */
.L_x_1174:
[----:B------:R-:W-:Y:S01]  /*fc50*/  BSSY B1, `(.L_x_1176) ;  /* 0x000001c000017945 */ /* 0x000fe20003800000 */
[----:B------:R-:W-:-:S03]  /*fc60*/  ISETP.GE.AND P2, PT, R0, R11, PT ;  /* 0x0000000b0000720c */ /* 0x000fc60003f46270 */
[----:B------:R-:W-:Y:S10]  /*fc70*/  @P1 BRA `(.L_x_1177) ;  /* 0x0000000000641947 */ /* 0x000ff40003800000 */
[----:B0-----:R-:W-:Y:S01]  /*fc80*/  IADD3 R9, P1, R6, 0x20, RZ ;  /* 0x0000002006097810 */ /* 0x001fe20007f3e0ff */
[C---:B------:R-:W-:Y:S01]  /*fc90*/  VIADD R2, R23.reuse, 0x40 ;  /* 0x0000004017027836 */ /* 0x040fe20000000000 */
[----:B------:R-:W-:Y:S01]  /*fca0*/  ULDC UR4, c[0x0][0xa8c] ;  /* 0x0002a30000047ab9 */ /* 0x000fe20000000800 */
[C---:B------:R-:W-:Y:S01]  /*fcb0*/  VIADD R3, R23.reuse, 0x80 ;  /* 0x0000008017037836 */ /* 0x040fe20000000000 */
[----:B------:R-:W-:Y:S01]  /*fcc0*/  ULDC.64 UR8, c[0x0][0xad8] ;  /* 0x0002b60000087ab9 */ /* 0x000fe20000000a00 */
[----:B------:R-:W-:Y:S01]  /*fcd0*/  IMAD.X R0, RZ, RZ, R7, P1 ;  /* 0x000000ffff007224 */ /* 0x000fe200008e0607 */
        /* <DEDUP_REMOVED lines=19> */
.L_x_1177:
[----:B------:R-:W-:Y:S05]  /*fe10*/  BSYNC B1 ;  /* 0x0000000000017941 */ /* 0x000fea0003800000 */
.L_x_1176:
[----:B------:R-:W-:Y:S04]  /*fe20*/  BSSY B1, `(.L_x_1178) ;  /* 0x000001b000017945 */ /* 0x000fe80003800000 */
[----:B------:R-:W-:Y:S05]  /*fe30*/  @P0 BRA `(.L_x_1179) ;  /* 0x0000000000640947 */ /* 0x000fea0003800000 */
[----:B01----:R-:W-:Y:S01]  /*fe40*/  IADD3 R9, P0, R6, 0x40, RZ ;  /* 0x0000004006097810 */ /* 0x003fe20007f1e0ff */
        /* <DEDUP_REMOVED lines=24> */
.L_x_1179:
[----:B------:R-:W-:Y:S05]  /*ffd0*/  BSYNC B1 ;  /* 0x0000000000017941 */ /* 0x000fea0003800000 */
.L_x_1178:
[----:B------:R-:W-:Y:S05]  /*ffe0*/  @P2 BRA `(.L_x_1170) ;  /* 0x0000000000642947 */ /* 0x000fea0003800000 */
[----:B------:R-:W-:Y:S01]  /*fff0*/  IADD3 R5, P0, R6, 0x60, RZ ;  /* 0x0000006006057810 */ /* 0x000fe20007f1e0ff */
[C---:B------:R-:W-:Y:S01]  /*10000*/  VIADD R0, R23.reuse, 0x40 ;  /* 0x0000004017007836 */ /* 0x040fe20000000000 */
[----:B------:R-:W-:Y:S01]  /*10010*/  ULDC UR4, c[0x0][0xa8c] ;  /* 0x0002a30000047ab9 */ /* 0x000fe20000000800 */
[----:B------:R-:W-:Y:S01]  /*10020*/  ULDC.64 UR8, c[0x0][0xad8] ;  /* 0x0002b60000087ab9 */ /* 0x000fe20000000a00 */
[----:B------:R-:W-:Y:S01]  /*10030*/  IMAD.MOV.U32 R2, RZ, RZ, R4 ;  /* 0x000000ffff027224 */ /* 0x000fe200078e0004 */
[C---:B------:R-:W-:Y:S01]  /*10040*/  ISETP.GE.AND P1, PT, R23.reuse, UR4, PT ;  /* 0x0000000417007c0c */ /* 0x040fe2000bf26270 */
[----:B------:R-:W-:Y:S01]  /*10050*/  IMAD.X R6, RZ, RZ, R7, P0 ;  /* 0x000000ffff067224 */ /* 0x000fe200000e0607 */
[----:B------:R-:W-:Y:S01]  /*10060*/  ISETP.GE.AND P2, PT, R0, UR4, PT ;  /* 0x0000000400007c0c */ /* 0x000fe2000bf46270 */
[----:B------:R-:W-:Y:S01]  /*10070*/  IMAD.MOV.U32 R3, RZ, RZ, R13 ;  /* 0x000000ffff037224 */ /* 0x000fe200078e000d */
[----:B------:R-:W-:Y:S01]  /*10080*/  ULDC.64 UR10, c[0x0][0x208] ;  /* 0x00008200000a7ab9 */ /* 0x000fe20000000a00 */
[----:B------:R-:W-:-:S02]  /*10090*/  VIADD R4, R23, 0x80 ;  /* 0x0000008017047836 */ /* 0x000fc40000000000 */
[----:B------:R-:W-:Y:S02]  /*100a0*/  IMAD R6, R6, UR8, RZ ;  /* 0x0000000806067c24 */ /* 0x000fe4000f8e02ff */
        /* <DEDUP_REMOVED lines=13> */
.L_x_1170:
[----:B------:R-:W-:Y:S05]  /*10180*/  BSYNC B0 ;  /* 0x0000000000007941 */ /* 0x000fea0003800000 */
.L_x_1161:
[----:B------:R-:W-:Y:S02]  /*10190*/  ULDC UR4, c[0x0][0xc14] ;  /* 0x0003050000047ab9 */ /* 0x000fe40000000800 */
[----:B------:R-:W-:-:S06]  /*101a0*/  UISETP.GE.AND UP0, UPT, UR5, UR4, UPT ;  /* 0x000000040500728c */ /* 0x000fcc000bf06270 */
[----:B------:R-:W-:-:S13]  /*101b0*/  PLOP3.LUT P0, PT, PT, PT, UP0, 0x80, 0x0 ;  /* 0x000000000000781c */ /* 0x000fda0003f0f008 */
[----:B------:R-:W-:Y:S05]  /*101c0*/  @!P0 BRA `(.L_x_1180) ;  /* 0xffffff0800f88947 */ /* 0x000fea000383ffff */
[----:B------:R-:W-:Y:S05]  /*101d0*/  EXIT ;  /* 0x000000000000794d */ /* 0x000fea0003800000 */
.L_x_1079:
        /* <DEDUP_REMOVED lines=9> */
[----:B------:R-:W-:Y:S01]  /*10270*/  IMAD.MOV.U32 R10, RZ, RZ, RZ ;  /* 0x000000ffff0a7224 */ /* 0x000fe200078e00ff */
        /* <DEDUP_REMOVED lines=13> */
[----:B------:R-:W-:-:S09]  /*10350*/  LOP3.LUT R0, R0, 0xfffffffe, RZ, 0xc0, !PT ;  /* 0xfffffffe00007812 */ /* 0x000fd200078ec0ff */
[----:B------:R-:W-:-:S04]  /*10360*/  @P1 LOP3.LUT R0, R0, 0x1, RZ, 0xfc, !PT ;  /* 0x0000000100001812 */ /* 0x000fc800078efcff */
[----:B------:R-:W-:-:S04]  /*10370*/  LOP3.LUT R0, R0, 0xffffffef, RZ, 0xc0, !PT ;  /* 0xffffffef00007812 */ /* 0x000fc800078ec0ff */
[----:B------:R-:W-:-:S04]  /*10380*/  @P0 LOP3.LUT R0, R0, 0x10, RZ, 0xfc, !PT ;  /* 0x0000001000000812 */ /* 0x000fc800078efcff */
[----:B------:R-:W-:Y:S01]  /*10390*/  LOP3.LUT R0, R0, 0xfffffff7, RZ, 0xc0, !PT ;  /* 0xfffffff700007812 */ /* 0x000fe200078ec0ff */
[----:B--2---:R-:W1:Y:S02]  /*103a0*/  SHFL.UP PT, R4, R10, 0x1, RZ ;  /* 0x042000000a047989 */ /* 0x004e6400000e00ff */
[----:B-1----:R-:W-:-:S04]  /*103b0*/  SEL R5, R4, RZ, P1 ;  /* 0x000000ff04057207 */ /* 0x002fc80000800000 */
[----:B------:R-:W-:-:S05]  /*103c0*/  IADD3 R5, R10, R5, RZ ;  /* 0x000000050a057210 */ /* 0x000fca0007ffe0ff */
[----:B------:R-:W1:Y:S02]  /*103d0*/  SHFL.UP PT, R4, R5, 0x2, RZ ;  /* 0x0440000005047989 */ /* 0x000e6400000e00ff */
[----:B-1----:R-:W-:Y:S02]  /*103e0*/  SEL R4, R4, RZ, P0 ;  /* 0x000000ff04047207 */ /* 0x002fe40000000000 */
[----:B------:R-:W-:-:S03]  /*103f0*/  ISETP.GE.U32.AND P0, PT, R7, 0x4, PT ;  /* 0x000000040700780c */ /* 0x000fc60003f06070 */
[----:B------:R-:W-:-:S05]  /*10400*/  IMAD.IADD R4, R5, 0x1, R4 ;  /* 0x0000000105047824 */ /* 0x000fca00078e0204 */
[----:B------:R-:W1:Y:S05]  /*10410*/  SHFL.UP PT, R6, R4, 0x4, RZ ;  /* 0x0480000004067989 */ /* 0x000e6a00000e00ff */
[----:B------:R-:W-:-:S04]  /*10420*/  @P0 LOP3.LUT R0, R0, 0x8, RZ, 0xfc, !PT ;  /* 0x0000000800000812 */ /* 0x000fc800078efcff */
[----:B------:R-:W-:Y:S02]  /*10430*/  LOP3.LUT R0, R0, 0xfffffffb, RZ, 0xc0, !PT ;  /* 0xfffffffb00007812 */ /* 0x000fe400078ec0ff */
[----:B-1----:R-:W-:Y:S01]  /*10440*/  SEL R3, R6, RZ, P0 ;  /* 0x000000ff06037207 */ /* 0x002fe20000000000 */
[----:B------:R-:W-:Y:S01]  /*10450*/  IMAD.MOV.U32 R6, RZ, RZ, RZ ;  /* 0x000000ffff067224 */ /* 0x000fe200078e00ff */
        /* <DEDUP_REMOVED lines=18> */
[----:B------:R-:W-:Y:S01]  /*10580*/  MOV R6, RZ ;  /* 0x000000ff00067202 */ /* 0x000fe20000000f00 */
[----:B------:R-:W-:Y:S01]  /*10590*/  ULDC UR5, c[0x0][0xc14] ;  /* 0x0003050000057ab9 */ /* 0x000fe20000000800 */
[----:B------:R-:W-:Y:S01]  /*105a0*/  ULDC UR7, c[0x0][0xc14] ;  /* 0x0003050000077ab9 */ /* 0x000fe20000000800 */
[----:B------:R-:W-:-:S05]  /*105b0*/  ULDC UR4, c[0x0][0xc10] ;  /* 0x0003040000047ab9 */ /* 0x000fca0000000800 */
.L_x_1185:
[----:B------:R-:W-:Y:S02]  /*105c0*/  VIADD R6, R6, 0x1f ;  /* 0x0000001f06067836 */ /* 0x000fe40000000000 */
[----:B------:R-:W-:-:S03]  /*105d0*/  IMAD.U32 R19, RZ, RZ, UR7 ;  /* 0x00000007ff137e24 */ /* 0x000fc6000f8e00ff */
[----:B------:R-:W-:-:S13]  /*105e0*/  ISETP.GE.AND P0, PT, R6, UR5, PT ;  /* 0x0000000506007c0c */ /* 0x000fda000bf06270 */
[----:B------:R-:W-:Y:S05]  /*105f0*/  @P0 BRA `(.L_x_1182) ;  /* 0x0000000400cc0947 */ /* 0x000fea0003800000 */
[----:B------:R-:W0:Y:S01]  /*10600*/  S2R R2, SR_TID.X ;  /* 0x0000000000027919 */ /* 0x000e220000002100 */
        /* <DEDUP_REMOVED lines=11> */
.L_x_1184:
[----:B------:R-:W-:Y:S05]  /*106c0*/  BSYNC B0 ;  /* 0x0000000000007941 */ /* 0x000fea0003800000 */
.L_x_1183:
        /* <DEDUP_REMOVED lines=25> */
.L_x_1181:
[----:B------:R-:W-:Y:S01]  /*10860*/  IMAD.IADD R7, R5, 0x1, -R2 ;  /* 0x0000000105077824 */ /* 0x000fe200078e0a02 */
[----:B------:R-:W-:-:S03]  /*10870*/  ULDC.64 UR8, c[0x0][0x208] ;  /* 0x0000820000087ab9 */ /* 0x000fc60000000a00 */
[----:B------:R-:W-:-:S05]  /*10880*/  IMAD R2, R4, UR4, R7 ;  /* 0x0000000404027c24 */ /* 0x000fca000f8e0207 */
[----:B------:R-:W-:Y:S02]  /*10890*/  ISETP.GT.AND P0, PT, R2, UR6, PT ;  /* 0x0000000602007c0c */ /* 0x000fe4000bf04270 */
[----:B------:R-:W0:Y:S11]  /*108a0*/  LDC.64 R2, c[0x0][0xc68] ;  /* 0x00031a00ff027b82 */ /* 0x000e360000000a00 */
[----:B------:R-:W-:-:S04]  /*108b0*/  VOTE.ANY R9, PT, !P0 ;  /* 0x0000000000097806 */ /* 0x000fc800040e0100 */
[----:B------:R-:W1:Y:S02]  /*108c0*/  POPC R5, R9 ;  /* 0x0000000900057309 */ /* 0x000e640000000000 */
[----:B-1----:R-:W-:-:S04]  /*108d0*/  IMAD.IADD R19, R5, 0x1, R6 ;  /* 0x0000000105137824 */ /* 0x002fc800078e0206 */
[----:B0-----:R-:W-:-:S05]  /*108e0*/  IMAD.WIDE R2, R19, 0x4, R2 ;  /* 0x0000000413027825 */ /* 0x001fca00078e0202 */
[----:B------:R-:W2:Y:S01]  /*108f0*/  LDG.E R8, desc[UR8][R2.64] ;  /* 0x0000000802087981 */ /* 0x000ea2000c1e1900 */
[----:B------:R-:W-:-:S03]  /*10900*/  ISETP.NE.AND P0, PT, R9, RZ, PT ;  /* 0x000000ff0900720c */ /* 0x000fc60003f05270 */
[----:B------:R-:W2:Y:S02]  /*10910*/  SHFL.IDX PT, R17, R10, R5, 0x1f ;  /* 0x00001f050a117589 */ /* 0x000ea400000e0000 */
[----:B--2---:R-:W-:-:S05]  /*10920*/  IMAD R6, R17, R8, RZ ;  /* 0x0000000811067224 */ /* 0x004fca00078e02ff */
[----:B------:R-:W-:-:S04]  /*10930*/  IABS R11, R6 ;  /* 0x00000006000b7213 */ /* 0x000fc80000000000 */
[----:B------:R-:W0:Y:S08]  /*10940*/  I2F.RP R12, R11 ;  /* 0x0000000b000c7306 */ /* 0x000e300000209400 */
[----:B0-----:R-:W0:Y:S02]  /*10950*/  MUFU.RCP R12, R12 ;  /* 0x0000000c000c7308 */ /* 0x001e240000001000 */
[----:B0-----:R-:W-:-:S06]  /*10960*/  VIADD R13, R12, 0xffffffe ;  /* 0x0ffffffe0c0d7836 */ /* 0x001fcc0000000000 */
[----:B------:R0:W1:Y:S01]  /*10970*/  F2I.FTZ.U32.TRUNC.NTZ R3, R13 ;  /* 0x0000000d00037305 */ /* 0x000062000021f000 */
[----:B------:R-:W-:Y:S05]  /*10980*/  @!P0 BRA `(.L_x_1186) ;  /* 0x0000000000088947 */ /* 0x000fea0003800000 */
[----:B------:R-:W-:-:S05]  /*10990*/  VIADD R5, R5, 0xffffffff ;  /* 0xffffffff05057836 */ /* 0x000fca0000000000 */
[----:B------:R2:W3:Y:S02]  /*109a0*/  SHFL.IDX PT, R16, R4, R5, 0x1f ;  /* 0x00001f0504107589 */ /* 0x0004e400000e0000 */
.L_x_1186:
[----:B-1----:R-:W-:Y:S01]  /*109b0*/  IMAD.MOV R2, RZ, RZ, -R3 ;  /* 0x000000ffff027224 */ /* 0x002fe200078e0a03 */
[----:B--2---:R-:W-:Y:S01]  /*109c0*/  IABS R4, R6 ;  /* 0x0000000600047213 */ /* 0x004fe20000000000 */
[----:B---3--:R-:W-:Y:S02]  /*109d0*/  IMAD R16, R16, UR4, R7 ;  /* 0x0000000410107c24 */ /* 0x008fe4000f8e0207 */
[----:B------:R-:W-:Y:S02]  /*109e0*/  IMAD R5, R2, R11, RZ ;  /* 0x0000000b02057224 */ /* 0x000fe400078e02ff */
[----:B------:R-:W-:Y:S02]  /*109f0*/  IMAD.MOV.U32 R2, RZ, RZ, RZ ;  /* 0x000000ffff027224 */ /* 0x000fe400078e00ff */
[----:B------:R-:W-:Y:S02]  /*10a00*/  IMAD.MOV R4, RZ, RZ, -R4 ;  /* 0x000000ffff047224 */ /* 0x000fe400078e0a04 */
[----:B------:R-:W-:Y:S01]  /*10a10*/  IMAD.HI.U32 R2, R3, R5, R2 ;  /* 0x0000000503027227 */ /* 0x000fe200078e0002 */
[----:B------:R-:W-:-:S04]  /*10a20*/  IADD3 R5, -R16, UR6, RZ ;  /* 0x0000000610057c10 */ /* 0x000fc8000fffe1ff */
[----:B------:R-:W-:-:S05]  /*10a30*/  IABS R3, R5 ;  /* 0x0000000500037213 */ /* 0x000fca0000000000 */
[----:B------:R-:W-:-:S04]  /*10a40*/  IMAD.HI.U32 R9, R2, R3, RZ ;  /* 0x0000000302097227 */ /* 0x000fc800078e00ff */
[----:B------:R-:W-:-:S05]  /*10a50*/  IMAD R2, R9, R4, R3 ;  /* 0x0000000409027224 */ /* 0x000fca00078e0203 */
[----:B------:R-:W-:-:S13]  /*10a60*/  ISETP.GT.U32.AND P0, PT, R11, R2, PT ;  /* 0x000000020b00720c */ /* 0x000fda0003f04070 */
[----:B------:R-:W-:Y:S01]  /*10a70*/  @!P0 IMAD.IADD R2, R2, 0x1, -R11 ;  /* 0x0000000102028824 */ /* 0x000fe200078e0a0b */
[----:B------:R-:W-:-:S04]  /*10a80*/  @!P0 IADD3 R9, R9, 0x1, RZ ;  /* 0x0000000109098810 */ /* 0x000fc80007ffe0ff */
[----:B------:R-:W-:Y:S02]  /*10a90*/  ISETP.GE.U32.AND P0, PT, R2, R11, PT ;  /* 0x0000000b0200720c */ /* 0x000fe40003f06070 */
[----:B------:R-:W-:-:S11]  /*10aa0*/  LOP3.LUT R2, R5, R6, RZ, 0x3c, !PT ;  /* 0x0000000605027212 */ /* 0x000fd600078e3cff */
[----:B------:R-:W-:Y:S01]  /*10ab0*/  @P0 VIADD R9, R9, 0x1 ;  /* 0x0000000109090836 */ /* 0x000fe20000000000 */
[----:B------:R-:W-:-:S13]  /*10ac0*/  ISETP.GE.AND P0, PT, R2, RZ, PT ;  /* 0x000000ff0200720c */ /* 0x000fda0003f06270 */
[----:B------:R-:W-:Y:S01]  /*10ad0*/  @!P0 IMAD.MOV R9, RZ, RZ, -R9 ;  /* 0x000000ffff098224 */ /* 0x000fe200078e0a09 */
[----:B------:R-:W-:-:S13]  /*10ae0*/  ISETP.NE.AND P0, PT, R6, RZ, PT ;  /* 0x000000ff0600720c */ /* 0x000fda0003f05270 */
[----:B------:R-:W-:-:S05]  /*10af0*/  @!P0 LOP3.LUT R9, RZ, R6, RZ, 0x33, !PT ;  /* 0x00000006ff098212 */ /* 0x000fca00078e33ff */
[----:B------:R-:W-:Y:S02]  /*10b00*/  IMAD R4, R8, R9, RZ ;  /* 0x0000000908047224 */ /* 0x000fe400078e02ff */
[----:B------:R-:W-:Y:S02]  /*10b10*/  IMAD.MOV R9, RZ, RZ, -R9 ;  /* 0x000000ffff097224 */ /* 0x000fe400078e0a09 */
[----:B------:R-:W-:Y:S02]  /*10b20*/  IMAD.MOV R3, RZ, RZ, -R4 ;  /* 0x000000ffff037224 */ /* 0x000fe400078e0a04 */
[----:B------:R-:W-:-:S03]  /*10b30*/  IMAD R5, R6, R9, R5 ;  /* 0x0000000906057224 */ /* 0x000fc600078e0205 */
[----:B------:R-:W-:Y:S01]  /*10b40*/  VIADDMNMX R8, R3, UR4, R8, PT ;  /* 0x0000000403087c46 */ /* 0x000fe2000b800108 */
[----:B------:R-:W-:-:S03]  /*10b50*/  IMAD.IADD R4, R5, 0x1, R4 ;  /* 0x0000000105047824 */ /* 0x000fc600078e0204 */
[----:B------:R-:W-:-:S04]  /*10b60*/  IABS R7, R8 ;  /* 0x0000000800077213 */ /* 0x000fc80000000000 */
[----:B------:R-:W1:Y:S08]  /*10b70*/  I2F.RP R10, R7 ;  /* 0x00000007000a7306 */ /* 0x000e700000209400 */
[----:B-1----:R-:W1:Y:S02]  /*10b80*/  MUFU.RCP R10, R10 ;  /* 0x0000000a000a7308 */ /* 0x002e640000001000 */
[----:B-1----:R-:W-:-:S06]  /*10b90*/  VIADD R2, R10, 0xffffffe ;  /* 0x0ffffffe0a027836 */ /* 0x002fcc0000000000 */
[----:B------:R1:W2:Y:S02]  /*10ba0*/  F2I.FTZ.U32.TRUNC.NTZ R3, R2 ;  /* 0x0000000200037305 */ /* 0x0002a4000021f000 */
[----:B-1----:R-:W-:Y:S02]  /*10bb0*/  IMAD.MOV.U32 R2, RZ, RZ, RZ ;  /* 0x000000ffff027224 */ /* 0x002fe400078e00ff */
[----:B--2---:R-:W-:-:S04]  /*10bc0*/  IMAD.MOV R6, RZ, RZ, -R3 ;  /* 0x000000ffff067224 */ /* 0x004fc800078e0a03 */
[----:B------:R-:W-:Y:S01]  /*10bd0*/  IMAD R9, R6, R7, RZ ;  /* 0x0000000706097224 */ /* 0x000fe200078e02ff */
[----:B------:R-:W-:-:S03]  /*10be0*/  IABS R6, R5 ;  /* 0x0000000500067213 */ /* 0x000fc60000000000 */
[----:B------:R-:W-:Y:S01]  /*10bf0*/  IMAD.HI.U32 R3, R3, R9, R2 ;  /* 0x0000000903037227 */ /* 0x000fe200078e0002 */
[----:B------:R-:W-:-:S04]  /*10c00*/  IABS R9, R8 ;  /* 0x0000000800097213 */ /* 0x000fc80000000000 */
[----:B------:R-:W-:Y:S01]  /*10c10*/  IADD3 R2, RZ, -R9, RZ ;  /* 0x80000009ff027210 */ /* 0x000fe20007ffe0ff */
[----:B------:R-:W-:-:S04]  /*10c20*/  IMAD.HI.U32 R3, R3, R6, RZ ;  /* 0x0000000603037227 */ /* 0x000fc800078e00ff */
[----:B------:R-:W-:-:S05]  /*10c30*/  IMAD R2, R3, R2, R6 ;  /* 0x0000000203027224 */ /* 0x000fca00078e0206 */
[----:B------:R-:W-:-:S13]  /*10c40*/  ISETP.GT.U32.AND P0, PT, R7, R2, PT ;  /* 0x000000020700720c */ /* 0x000fda0003f04070 */
[----:B------:R-:W-:Y:S02]  /*10c50*/  @!P0 IMAD.IADD R2, R2, 0x1, -R7 ;  /* 0x0000000102028824 */ /* 0x000fe400078e0a07 */
[----:B------:R-:W-:-:S03]  /*10c60*/  @!P0 VIADD R3, R3, 0x1 ;  /* 0x0000000103038836 */ /* 0x000fc60000000000 */
[----:B------:R-:W-:Y:S02]  /*10c70*/  ISETP.GE.U32.AND P0, PT, R2, R7, PT ;  /* 0x000000070200720c */ /* 0x000fe40003f06070 */
[----:B------:R-:W-:-:S11]  /*10c80*/  LOP3.LUT R2, R5, R8, RZ, 0x3c, !PT ;  /* 0x0000000805027212 */ /* 0x000fd600078e3cff */
[----:B------:R-:W-:Y:S01]  /*10c90*/  @P0 VIADD R3, R3, 0x1 ;  /* 0x0000000103030836 */ /* 0x000fe20000000000 */
[----:B------:R-:W-:-:S13]  /*10ca0*/  ISETP.GE.AND P0, PT, R2, RZ, PT ;  /* 0x000000ff0200720c */ /* 0x000fda0003f06270 */
[----:B------:R-:W-:Y:S01]  /*10cb0*/  @!P0 IMAD.MOV R3, RZ, RZ, -R3 ;  /* 0x000000ffff038224 */ /* 0x000fe200078e0a03 */
[----:B------:R-:W-:-:S13]  /*10cc0*/  ISETP.NE.AND P0, PT, R8, RZ, PT ;  /* 0x000000ff0800720c */ /* 0x000fda0003f05270 */
[----:B------:R-:W-:Y:S01]  /*10cd0*/  @!P0 LOP3.LUT R3, RZ, R8, RZ, 0x33, !PT ;  /* 0x00000008ff038212 */ /* 0x000fe200078e33ff */
[----:B------:R-:W-:-:S03]  /*10ce0*/  IMAD.MOV R8, RZ, RZ, -R8 ;  /* 0x000000ffff087224 */ /* 0x000fc600078e0a08 */
[----:B------:R-:W-:Y:S01]  /*10cf0*/  LOP3.LUT R2, RZ, R3, RZ, 0x33, !PT ;  /* 0x00000003ff027212 */ /* 0x000fe200078e33ff */
[----:B------:R-:W-:-:S04]  /*10d00*/  IMAD R18, R3, R8, R4 ;  /* 0x0000000803127224 */ /* 0x000fc800078e0204 */
[----:B------:R-:W-:Y:S01]  /*10d10*/  IMAD.IADD R17, R17, 0x1, R2 ;  /* 0x0000000111117824 */ /* 0x000fe200078e0202 */
[----:B------:R-:W-:Y:S06]  /*10d20*/  BRA `(.L_x_1187) ;  /* 0x00000000000c7947 */ /* 0x000fec0003800000 */
.L_x_1182:
[----:B------:R-:W-:Y:S01]  /*10d30*/  IMAD.MOV.U32 R17, RZ, RZ, RZ ;  /* 0x000000ffff117224 */ /* 0x000fe200078e00ff */
[----:B------:R-:W-:Y:S01]  /*10d40*/  MOV R16, UR6 ;  /* 0x0000000600107c02 */ /* 0x000fe20008000f00 */
[----:B------:R-:W-:-:S07]  /*10d50*/  IMAD.MOV.U32 R18, RZ, RZ, RZ ;  /* 0x000000ffff127224 */ /* 0x000fce00078e00ff */
.L_x_1187:
[----:B------:R-:W1:Y:S01]  /*10d60*/  S2R R2, SR_TID.X ;  /* 0x0000000000027919 */ /* 0x000e620000002100 */
[----:B------:R-:W-:Y:S01]  /*10d70*/  STL [R1], RZ ;  /* 0x000000ff01007387 */ /* 0x000fe20000100800 */
[----:B-1----:R-:W-:-:S04]  /*10d80*/  LOP3.LUT R2, R2, 0x1f, RZ, 0xc0, !PT ;  /* 0x0000001f02027812 */ /* 0x002fc800078ec0ff */
[----:B------:R-:W-:-:S13]  /*10d90*/  ISETP.NE.AND P0, PT, R2, RZ, PT ;  /* 0x000000ff0200720c */ /* 0x000fda0003f05270 */
[----:B------:R-:W1:Y:S01]  /*10da0*/  @!P0 S2R R3, SR_CgaCtaId ;  /* 0x0000000000038919 */ /* 0x000e620000008800 */
[----:B------:R-:W-:-:S04]  /*10db0*/  @!P0 MOV R0, 0x400 ;  /* 0x0000040000008802 */ /* 0x000fc80000000f00 */
[----:B-1----:R-:W-:-:S05]  /*10dc0*/  @!P0 LEA R0, R3, R0, 0x18 ;  /* 0x0000000003008211 */ /* 0x002fca00078ec0ff */
[----:B------:R1:W-:Y:S01]  /*10dd0*/  @!P0 STS.128 [R0+0x308d0], R16 ;  /* 0x0308d01000008388 */ /* 0x0003e20000000c00 */
[----:B------:R-:W-:Y:S06]  /*10de0*/  BAR.ARV 0x5, 0x120 ;  /* 0x0144800000007b1d */ /* 0x000fec0000002000 */
[----:B------:R-:W-:Y:S01]  /*10df0*/  ISETP.GE.AND P0, PT, R19, UR5, PT ;  /* 0x0000000513007c0c */ /* 0x000fe2000bf06270 */
[----:B-1----:R-:W-:-:S05]  /*10e00*/  IMAD.MOV.U32 R0, RZ, RZ, 0x1 ;  /* 0x00000001ff007424 */ /* 0x002fca00078e00ff */
[----:B------:R1:W-:Y:S04]  /*10e10*/  STL [R1+0x8], R0 ;  /* 0x0000080001007387 */ /* 0x0003e80000100800 */
[----:B------:R1:W-:Y:S03]  /*10e20*/  STL [R1+0x18], RZ ;  /* 0x000018ff01007387 */ /* 0x0003e60000100800 */
[----:B------:R-:W-:Y:S05]  /*10e30*/  @P0 BRA `(.L_x_1188) ;  /* 0x0000004800880947 */ /* 0x000fea0003800000 */
[----:B-1----:R-:W-:Y:S01]  /*10e40*/  IMAD.MOV.U32 R0, RZ, RZ, 0x1 ;  /* 0x00000001ff007424 */ /* 0x002fe200078e00ff */
[----:B------:R1:W-:Y:S01]  /*10e50*/  STL [R1+0x18], RZ ;  /* 0x000018ff01007387 */ /* 0x0003e20000100800 */
[----:B------:R-:W-:Y:S01]  /*10e60*/  ULDC UR38, c[0x0][0xc] ;  /* 0x0000030000267ab9 */ /* 0x000fe20000000800 */
[----:B------:R-:W-:Y:S02]  /*10e70*/  ULDC.64 UR36, c[0x0][0x198] ;  /* 0x0000660000247ab9 */ /* 0x000fe40000000a00 */
[----:B------:R1:W-:Y:S04]  /*10e80*/  STL [R1+0x8], R0 ;  /* 0x0000080001007387 */ /* 0x0003e80000100800 */
[----:B------:R1:W-:Y:S02]  /*10e90*/  STL [R1], RZ ;  /* 0x000000ff01007387 */ /* 0x0003e40000100800 */
.L_x_1264:
[----:B------:R-:W-:Y:S05]  /*10ea0*/  YIELD ;  /* 0x0000000000007946 */ /* 0x000fea0003800000 */
[----:B------:R-:W-:Y:S01]  /*10eb0*/  ULDC.64 UR4, c[0x0][0xa28] ;  /* 0x00028a0000047ab9 */ /* 0x000fe20000000a00 */
[----:B------:R-:W-:Y:S01]  /*10ec0*/  IMAD.MOV.U32 R4, RZ, RZ, RZ ;  /* 0x000000ffff047224 */ /* 0x000fe200078e00ff */
[----:B------:R-:W-:Y:S01]  /*10ed0*/  ISETP.NE.U32.AND P0, PT, RZ, UR4, PT ;  /* 0x00000004ff007c0c */ /* 0x000fe2000bf05070 */
[----:B------:R-:W-:-:S03]  /*10ee0*/  ULDC.64 UR6, c[0x0][0x208] ;  /* 0x0000820000067ab9 */ /* 0x000fc60000000a00 */
[----:B------:R-:W-:Y:S01]  /*10ef0*/  ISETP.NE.AND.EX P0, PT, RZ, UR5, PT, P0 ;  /* 0x00000005ff007c0c */ /* 0x000fe2000bf05300 */
[----:B------:R-:W-:-:S12]  /*10f00*/  ULDC.64 UR4, c[0x0][0xa00] ;  /* 0x0002800000047ab9 */ /* 0x000fd80000000a00 */
[----:B--2---:R-:W2:Y:S01]  /*10f10*/  @P0 LDC.64 R2, c[0x0][0xa28] ;  /* 0x00028a00ff020b82 */ /* 0x004ea20000000a00 */
[----:B------:R-:W-:Y:S01]  /*10f20*/  ISETP.NE.U32.AND P2, PT, RZ, UR4, PT ;  /* 0x00000004ff007c0c */ /* 0x000fe2000bf45070 */
[----:B--2---:R-:W-:-:S05]  /*10f30*/  @P0 IMAD.WIDE R2, R19, 0x4, R2 ;  /* 0x0000000413020825 */ /* 0x004fca00078e0202 */
[----:B------:R2:W5:Y:S01]  /*10f40*/  @P0 LDG.E R4, desc[UR6][R2.64] ;  /* 0x0000000602040981 */ /* 0x000562000c1e1900 */
[----:B------:R-:W-:Y:S01]  /*10f50*/  ISETP.NE.AND.EX P2, PT, RZ, UR5, PT, P2 ;  /* 0x00000005ff007c0c */ /* 0x000fe2000bf45320 */
[----:B-1----:R-:W-:Y:S01]  /*10f60*/  IMAD.MOV.U32 R0, RZ, RZ, RZ ;  /* 0x000000ffff007224 */ /* 0x002fe200078e00ff */
[----:B------:R-:W-:Y:S01]  /*10f70*/  ULDC.64 UR4, c[0x0][0xa18] ;  /* 0x0002860000047ab9 */ /* 0x000fe20000000a00 */
[----:B--2---:R-:W1:Y:S02]  /*10f80*/  LDC.64 R2, c[0x0][0xa00] ;  /* 0x00028000ff027b82 */ /* 0x004e640000000a00 */
[----:B-1----:R-:W-:-:S08]  /*10f90*/  IMAD.WIDE R2, R19, 0x4, R2 ;  /* 0x0000000413027825 */ /* 0x002fd000078e0202 */
[----:B------:R-:W2:Y:S01]  /*10fa0*/  @P2 LDG.E R0, desc[UR6][R2.64] ;  /* 0x0000000602002981 */ /* 0x000ea2000c1e1900 */
[----:B------:R-:W-:Y:S01]  /*10fb0*/  ISETP.NE.U32.AND P1, PT, RZ, UR4, PT ;  /* 0x00000004ff007c0c */ /* 0x000fe2000bf25070 */
[----:B------:R-:W-:-:S03]  /*10fc0*/  ULDC UR4, c[0x0][0x288] ;  /* 0x0000a20000047ab9 */ /* 0x000fc60000000800 */
[----:B------:R-:W-:-:S13]  /*10fd0*/  ISETP.NE.AND.EX P1, PT, RZ, UR5, PT, P1 ;  /* 0x00000005ff007c0c */ /* 0x000fda000bf25310 */
[----:B------:R-:W1:Y:S02]  /*10fe0*/  @P1 LDC.64 R6, c[0x0][0xa18] ;  /* 0x00028600ff061b82 */ /* 0x000e640000000a00 */
[----:B-1----:R-:W-:Y:S01]  /*10ff0*/  @P1 IMAD.WIDE R6, R19, 0x4, R6 ;  /* 0x0000000413061825 */ /* 0x002fe200078e0206 */
[----:B--2---:R1:W-:Y:S03]  /*11000*/  STL [R1+0x1c], R0 ;  /* 0x00001c0001007387 */ /* 0x0043e60000100800 */
[----:B-1----:R-:W-:Y:S01]  /*11010*/  IMAD.U32 R0, RZ, RZ, UR4 ;  /* 0x00000004ff007e24 */ /* 0x002fe2000f8e00ff */
[----:B------:R-:W-:Y:S02]  /*11020*/  ULDC.64 UR4, c[0x0][0x3f8] ;  /* 0x0000fe0000047ab9 */ /* 0x000fe40000000a00 */
[----:B------:R-:W-:-:S03]  /*11030*/  UISETP.NE.U32.AND UP0, UPT, UR4, URZ, UPT ;  /* 0x0000003f0400728c */ /* 0x000fc6000bf05070 */
[----:B------:R-:W-:Y:S01]  /*11040*/  ULDC UR4, c[0x0][0x404] ;  /* 0x0001010000047ab9 */ /* 0x000fe20000000800 */
[----:B------:R-:W-:Y:S01]  /*11050*/  UISETP.NE.AND.EX UP0, UPT, UR5, URZ, UPT, UP0 ;  /* 0x0000003f0500728c */ /* 0x000fe2000bf05300 */
[----:B------:R1:W5:Y:S01]  /*11060*/  @P1 LDG.E R0, desc[UR6][R6.64] ;  /* 0x0000000606001981 */ /* 0x000362000c1e1900 */
[----:B------:R-:W-:Y:S01]  /*11070*/  ULDC.64 UR6, c[0x0][0xa08] ;  /* 0x0002820000067ab9 */ /* 0x000fe20000000a00 */
[----:B------:R-:W-:Y:S01]  /*11080*/  ULDC UR5, c[0x0][0x2e0] ;  /* 0x0000b80000057ab9 */ /* 0x000fe20000000800 */
[----:B------:R-:W-:Y:S01]  /*11090*/  USEL UR4, UR4, 0x1, UP0 ;  /* 0x0000000104047887 */ /* 0x000fe20008000000 */
[----:B------:R-:W-:-:S03]  /*110a0*/  ISETP.NE.U32.AND P0, PT, RZ, UR6, PT ;  /* 0x00000006ff007c0c */ /* 0x000fc6000bf05070 */
[----:B------:R-:W-:Y:S01]  /*110b0*/  UIMAD UR4, UR4, UR5, URZ ;  /* 0x00000005040472a4 */ /* 0x000fe2000f8e023f */
[----:B------:R-:W-:-:S05]  /*110c0*/  ISETP.NE.AND.EX P0, PT, RZ, UR7, PT, P0 ;  /* 0x00000007ff007c0c */ /* 0x000fca000bf05300 */
[----:B------:R-:W-:Y:S01]  /*110d0*/  IMAD.U32 R5, RZ, RZ, UR4 ;  /* 0x00000004ff057e24 */ /* 0x000fe2000f8e00ff */
[----:B-1----:R-:W-:Y:S07]  /*110e0*/  @P1 BRA `(.L_x_1189) ;  /* 0x0000000000141947 */ /* 0x002fee0003800000 */
[----:B------:R-:W-:Y:S05]  /*110f0*/  @!P2 BRA `(.L_x_1189) ;  /* 0x000000000010a947 */ /* 0x000fea0003800000 */
[----:B------:R-:W-:Y:S02]  /*11100*/  ULDC.64 UR4, c[0x0][0x208] ;  /* 0x0000820000047ab9 */ /* 0x000fe40000000a00 */
[----:B------:R-:W2:Y:S04]  /*11110*/  LDG.E R7, desc[UR4][R2.64] ;  /* 0x0000000402077981 */ /* 0x000ea8000c1e1900 */
[----:B-----5:R-:W2:Y:S02]  /*11120*/  LDG.E R0, desc[UR4][R2.64+0x4] ;  /* 0x0000040402007981 */ /* 0x020ea4000c1e1900 */
[----:B--2---:R-:W-:-:S07]  /*11130*/  IMAD.IADD R0, R0, 0x1, -R7 ;  /* 0x0000000100007824 */ /* 0x004fce00078e0a07 */
.L_x_1189:
[----:B------:R-:W1:Y:S01]  /*11140*/  LDC.64 R2, c[0x0][0xa08] ;  /* 0x00028200ff027b82 */ /* 0x000e620000000a00 */
[----:B------:R-:W-:Y:S01]  /*11150*/  MOV R7, RZ ;  /* 0x000000ff00077202 */ /* 0x000fe20000000f00 */
[----:B------:R-:W-:Y:S01]  /*11160*/  ULDC.64 UR4, c[0x0][0x208] ;  /* 0x0000820000047ab9 */ /* 0x000fe20000000a00 */
[----:B-1----:R-:W-:-:S05]  /*11170*/  IMAD.WIDE R2, R19, 0x4, R2 ;  /* 0x0000000413027825 */ /* 0x002fca00078e0202 */
[----:B------:R-:W2:Y:S01]  /*11180*/  @P0 LDG.E R7, desc[UR4][R2.64] ;  /* 0x0000000402070981 */ /* 0x000ea2000c1e1900 */
[----:B------:R-:W-:Y:S02]  /*11190*/  ULDC.64 UR4, c[0x0][0xa20] ;  /* 0x0002880000047ab9 */ /* 0x000fe40000000a00 */
[----:B------:R-:W-:-:S04]  /*111a0*/  ISETP.NE.U32.AND P1, PT, RZ, UR4, PT ;  /* 0x00000004ff007c0c */ /* 0x000fc8000bf25070 */
[----:B------:R-:W-:Y:S01]  /*111b0*/  ISETP.NE.AND.EX P1, PT, RZ, UR5, PT, P1 ;  /* 0x00000005ff007c0c */ /* 0x000fe2000bf25310 */
[----:B--2--5:R-:W-:-:S05]  /*111c0*/  IMAD.IADD R6, R7, 0x1, R4 ;  /* 0x0000000107067824 */ /* 0x024fca00078e0204 */
[----:B------:R1:W-:Y:S07]  /*111d0*/  STL [R1+0x4], R6 ;  /* 0x0000040601007387 */ /* 0x0003ee0000100800 */
[----:B------:R-:W-:Y:S05]  /*111e0*/  @!P1 BRA `(.L_x_1190) ;  /* 0x0000000000149947 */ /* 0x000fea0003800000 */
[----:B------:R-:W2:Y:S01]  /*111f0*/  LDC.64 R2, c[0x0][0xa20] ;  /* 0x00028800ff027b82 */ /* 0x000ea20000000a00 */
[----:B------:R-:W-:Y:S01]  /*11200*/  ULDC.64 UR4, c[0x0][0x208] ;  /* 0x0000820000047ab9 */ /* 0x000fe20000000a00 */
[----:B--2---:R-:W-:-:S05]  /*11210*/  IMAD.WIDE R2, R19, 0x4, R2 ;  /* 0x0000000413027825 */ /* 0x004fca00078e0202 */
[----:B------:R2:W5:Y:S01]  /*11220*/  LDG.E R5, desc[UR4][R2.64] ;  /* 0x0000000402057981 */ /* 0x000562000c1e1900 */
[----:B------:R-:W-:Y:S05]  /*11230*/  BRA `(.L_x_1191) ;  /* 0x0000000000147947 */ /* 0x000fea0003800000 */
.L_x_1190:
[----:B------:R-:W-:Y:S05]  /*11240*/  @!P0 BRA `(.L_x_1191) ;  /* 0x0000000000108947 */ /* 0x000fea0003800000 */
[----:B------:R-:W-:Y:S02]  /*11250*/  ULDC.64 UR4, c[0x0][0x208] ;  /* 0x0000820000047ab9 */ /* 0x000fe40000000a00 */
[----:B-1----:R-:W2:Y:S04]  /*11260*/  LDG.E R6, desc[UR4][R2.64] ;  /* 0x0000000402067981 */ /* 0x002ea8000c1e1900 */
[----:B------:R-:W2:Y:S02]  /*11270*/  LDG.E R5, desc[UR4][R2.64+0x4] ;  /* 0x0000040402057981 */ /* 0x000ea4000c1e1900 */
[----:B--2---:R-:W-:-:S07]  /*11280*/  IMAD.IADD R5, R5, 0x1, -R6 ;  /* 0x0000000105057824 */ /* 0x004fce00078e0a06 */
.L_x_1191:
[----:B--2---:R-:W2:Y:S01]  /*11290*/  LDC.64 R2, c[0x0][0x9e0] ;  /* 0x00027800ff027b82 */ /* 0x004ea20000000a00 */
[----:B-----5:R-:W-:Y:S01]  /*112a0*/  IMAD.IADD R7, R5, 0x1, -R4 ;  /* 0x0000000105077824 */ /* 0x020fe200078e0a04 */
[----:B------:R-:W-:-:S04]  /*112b0*/  LEA R9, R17, 0x80, 0x7 ;  /* 0x0000008011097811 */ /* 0x000fc800078e38ff */
[----:B------:R-:W-:Y:S02]  /*112c0*/  IADD3 R9, R7, R9, -R0 ;  /* 0x0000000907097210 */ /* 0x000fe40007ffe800 */
[----:B--2---:R-:W-:-:S03]  /*112d0*/  ISETP.GE.AND P0, PT, R3, 0x1, PT ;  /* 0x000000010300780c */ /* 0x004fc60003f06270 */
[----:B------:R-:W-:-:S10]  /*112e0*/  IMAD.IADD R2, R9, 0x1, R2 ;  /* 0x0000000109027824 */ /* 0x000fd400078e0202 */
[----:B------:R-:W-:Y:S05]  /*112f0*/  @!P0 BRA `(.L_x_1192) ;  /* 0x0000000000488947 */ /* 0x000fea0003800000 */
[C---:B------:R-:W-:Y:S01]  /*11300*/  ISETP.GT.AND P1, PT, R9.reuse, RZ, PT ;  /* 0x000000ff0900720c */ /* 0x040fe20003f24270 */
[----:B------:R-:W-:Y:S01]  /*11310*/  BSSY B0, `(.L_x_1193) ;  /* 0x000000e000007945 */ /* 0x000fe20003800000 */
[----:B-1----:R-:W-:-:S11]  /*11320*/  VIADD R6, R9, 0xffffffff ;  /* 0xffffffff09067836 */ /* 0x002fd60000000000 */
[----:B------:R-:W-:Y:S05]  /*11330*/  @P1 BRA `(.L_x_1194) ;  /* 0x00000000001c1947 */ /* 0x000fea0003800000 */
[----:B------:R-:W-:Y:S01]  /*11340*/  ISETP.NE.AND P1, PT, R3, 0x1, PT ;  /* 0x000000010300780c */ /* 0x000fe20003f25270 */
[----:B------:R-:W-:-:S12]  /*11350*/  IMAD.MOV R9, RZ, RZ, -R9 ;  /* 0x000000ffff097224 */ /* 0x000fd800078e0a09 */
[----:B------:R-:W1:Y:S02]  /*11360*/  @P1 LDC.64 R4, c[0x0][0x9e8] ;  /* 0x00027a00ff041b82 */ /* 0x000e640000000a00 */
[----:B-1----:R-:W-:-:S05]  /*11370*/  @P1 IMAD.HI.U32 R4, R9, R4, RZ ;  /* 0x0000000409041227 */ /* 0x002fca00078e00ff */
[----:B------:R-:W-:-:S04]  /*11380*/  @P1 SHF.R.U32.HI R9, RZ, R5, R4 ;  /* 0x00000005ff091219 */ /* 0x000fc80000011604 */
[----:B------:R-:W-:Y:S01]  /*11390*/  LOP3.LUT R6, RZ, R9, RZ, 0x33, !PT ;  /* 0x00000009ff067212 */ /* 0x000fe200078e33ff */
[----:B------:R-:W-:Y:S06]  /*113a0*/  BRA `(.L_x_1195) ;  /* 0x0000000000107947 */ /* 0x000fec0003800000 */
.L_x_1194:
[----:B------:R-:W-:-:S13]  /*113b0*/  ISETP.NE.AND P1, PT, R3, 0x1, PT ;  /* 0x000000010300780c */ /* 0x000fda0003f25270 */
[----:B------:R-:W1:Y:S02]  /*113c0*/  @P1 LDC.64 R4, c[0x0][0x9e8] ;  /* 0x00027a00ff041b82 */ /* 0x000e640000000a00 */
[----:B-1----:R-:W-:-:S05]  /*113d0*/  @P1 IMAD.HI.U32 R4, R6, R4, RZ ;  /* 0x0000000406041227 */ /* 0x002fca00078e00ff */
[----:B------:R-:W-:-:S07]  /*113e0*/  @P1 SHF.R.U32.HI R6, RZ, R5, R4 ;  /* 0x00000005ff061219 */ /* 0x000fce0000011604 */
.L_x_1195:
[----:B------:R-:W-:Y:S05]  /*113f0*/  BSYNC B0 ;  /* 0x0000000000007941 */ /* 0x000fea0003800000 */
.L_x_1193:
[----:B------:R-:W-:-:S05]  /*11400*/  IMAD R5, R6, R3, R3 ;  /* 0x0000000306057224 */ /* 0x000fca00078e0203 */
[----:B------:R-:W-:-:S07]  /*11410*/  VIMNMX R2, R2, R5, PT ;  /* 0x0000000502027248 */ /* 0x000fce0003fe0100 */
.L_x_1192:
[----:B------:R-:W-:Y:S01]  /*11420*/  VIADD R2, R2, 0x3f ;  /* 0x0000003f02027836 */ /* 0x000fe20000000000 */
[----:B------:R-:W-:Y:S01]  /*11430*/  LEA R0, R17, -R0, 0x7 ;  /* 0x8000000011007211 */ /* 0x000fe200078e38ff */
[----:B------:R-:W-:-:S03]  /*11440*/  ULDC UR4, c[0x0][0x9dc] ;  /* 0x0002770000047ab9 */ /* 0x000fc60000000800 */
[----:B------:R-:W-:-:S04]  /*11450*/  SHF.R.S32.HI R5, RZ, 0x1f, R2 ;  /* 0x0000001fff057819 */ /* 0x000fc80000011402 */
[----:B------:R-:W-:Y:S01]  /*11460*/  LEA.HI R4, R5, R2, RZ, 0x6 ;  /* 0x0000000205047211 */ /* 0x000fe200078f30ff */
[----:B------:R-:W-:-:S03]  /*11470*/  VIADD R2, R7, 0x3f ;  /* 0x0000003f07027836 */ /* 0x000fc60000000000 */
[----:B------:R-:W-:Y:S02]  /*11480*/  SHF.R.S32.HI R4, RZ, 0x6, R4 ;  /* 0x00000006ff047819 */ /* 0x000fe40000011404 */
[----:B------:R-:W-:-:S04]  /*11490*/  SHF.R.S32.HI R5, RZ, 0x1f, R2 ;  /* 0x0000001fff057819 */ /* 0x000fc80000011402 */
[----:B------:R-:W-:Y:S01]  /*114a0*/  LEA.HI R5, R5, R2, RZ, 0x6 ;  /* 0x0000000205057211 */ /* 0x000fe200078f30ff */
[----:B------:R-:W-:-:S03]  /*114b0*/  IMAD.IADD R2, R7, 0x1, R0 ;  /* 0x0000000107027824 */ /* 0x000fc600078e0200 */
[----:B------:R-:W-:Y:S01]  /*114c0*/  SHF.R.S32.HI R5, RZ, 0x6, R5 ;  /* 0x00000006ff057819 */ /* 0x000fe20000011405 */
[----:B------:R-:W-:-:S03]  /*114d0*/  VIADD R0, R2, -UR4 ;  /* 0x8000000402007c36 */ /* 0x000fc60008000000 */
[----:B-1----:R-:W-:-:S05]  /*114e0*/  VIMNMX R6, R5, R4, PT ;  /* 0x0000000405067248 */ /* 0x002fca0003fe0100 */
[----:B------:R1:W-:Y:S01]  /*114f0*/  STL [R1+0x14], R6 ;  /* 0x0000140601007387 */ /* 0x0003e20000100800 */
[----:B------:R-:W-:Y:S05]  /*11500*/  @!P0 BRA `(.L_x_1196) ;  /* 0x0000000000448947 */ /* 0x000fea0003800000 */
[----:B------:R-:W-:Y:S01]  /*11510*/  ISETP.GT.AND P0, PT, R2, -0x1, PT ;  /* 0xffffffff0200780c */ /* 0x000fe20003f04270 */
[----:B------:R-:W-:-:S12]  /*11520*/  BSSY B0, `(.L_x_1197) ;  /* 0x000000d000007945 */ /* 0x000fd80003800000 */
[----:B------:R-:W-:Y:S05]  /*11530*/  @P0 BRA `(.L_x_1198) ;  /* 0x00000000001c0947 */ /* 0x000fea0003800000 */
[----:B------:R-:W-:Y:S02]  /*11540*/  ISETP.NE.AND P0, PT, R3, 0x1, PT ;  /* 0x000000010300780c */ /* 0x000fe40003f05270 */
[----:B------:R-:W-:-:S11]  /*11550*/  LOP3.LUT R7, RZ, R2, RZ, 0x33, !PT ;  /* 0x00000002ff077212 */ /* 0x000fd600078e33ff */
[----:B------:R-:W2:Y:S02]  /*11560*/  @P0 LDC.64 R4, c[0x0][0x9e8] ;  /* 0x00027a00ff040b82 */ /* 0x000ea40000000a00 */
[----:B--2---:R-:W-:-:S05]  /*11570*/  @P0 IMAD.HI.U32 R4, R7, R4, RZ ;  /* 0x0000000407040227 */ /* 0x004fca00078e00ff */
[----:B------:R-:W-:-:S04]  /*11580*/  @P0 SHF.R.U32.HI R7, RZ, R5, R4 ;  /* 0x00000005ff070219 */ /* 0x000fc80000011604 */
[----:B------:R-:W-:Y:S01]  /*11590*/  LOP3.LUT R2, RZ, R7, RZ, 0x33, !PT ;  /* 0x00000007ff027212 */ /* 0x000fe200078e33ff */
[----:B------:R-:W-:Y:S06]  /*115a0*/  BRA `(.L_x_1199) ;  /* 0x0000000000107947 */ /* 0x000fec0003800000 */
.L_x_1198:
[----:B------:R-:W-:-:S13]  /*115b0*/  ISETP.NE.AND P0, PT, R3, 0x1, PT ;  /* 0x000000010300780c */ /* 0x000fda0003f05270 */
[----:B------:R-:W2:Y:S02]  /*115c0*/  @P0 LDC.64 R4, c[0x0][0x9e8] ;  /* 0x00027a00ff040b82 */ /* 0x000ea40000000a00 */
[----:B--2---:R-:W-:-:S05]  /*115d0*/  @P0 IMAD.HI.U32 R4, R2, R4, RZ ;  /* 0x0000000402040227 */ /* 0x004fca00078e00ff */
[----:B------:R-:W-:-:S07]  /*115e0*/  @P0 SHF.R.U32.HI R2, RZ, R5, R4 ;  /* 0x00000005ff020219 */ /* 0x000fce0000011604 */
.L_x_1199:
[----:B------:R-:W-:Y:S05]  /*115f0*/  BSYNC B0 ;  /* 0x0000000000007941 */ /* 0x000fea0003800000 */
.L_x_1197:
[----:B------:R-:W-:-:S05]  /*11600*/  IMAD R3, R2, R3, RZ ;  /* 0x0000000302037224 */ /* 0x000fca00078e02ff */
[----:B------:R-:W-:-:S07]  /*11610*/  VIMNMX R0, R0, R3, !PT ;  /* 0x0000000300007248 */ /* 0x000fce0007fe0100 */
.L_x_1196:
[----:B------:R-:W-:Y:S01]  /*11620*/  SHF.R.S32.HI R3, RZ, 0x1f, R0 ;  /* 0x0000001fff037819 */ /* 0x000fe20000011400 */
[----:B------:R-:W-:Y:S03]  /*11630*/  BSSY B6, `(.L_x_1200) ;  /* 0x000035e000067945 */ /* 0x000fe60003800000 */
[----:B------:R-:W-:-:S04]  /*11640*/  LEA.HI R3, R3, R0, RZ, 0x6 ;  /* 0x0000000003037211 */ /* 0x000fc800078f30ff */
[----:B------:R-:W-:-:S04]  /*11650*/  SHF.R.S32.HI R3, RZ, 0x6, R3 ;  /* 0x00000006ff037819 */ /* 0x000fc80000011403 */
[----:B------:R-:W-:-:S04]  /*11660*/  VIMNMX R2, RZ, R3, !PT ;  /* 0x00000003ff027248 */ /* 0x000fc80007fe0100 */
[----:B------:R-:W-:Y:S01]  /*11670*/  ISETP.GT.AND P0, PT, R6, R2, PT ;  /* 0x000000020600720c */ /* 0x000fe20003f04270 */
[----:B------:R2:W-:-:S12]  /*11680*/  STL [R1+0x10], R2 ;  /* 0x0000100201007387 */ /* 0x0005d80000100800 */
[----:B--2---:R-:W-:Y:S05]  /*11690*/  @P0 BRA `(.L_x_1201) ;  /* 0x0000000000480947 */ /* 0x004fea0003800000 */
[----:B------:R-:W2:Y:S02]  /*116a0*/  S2R R2, SR_TID.X ;  /* 0x0000000000027919 */ /* 0x000ea40000002100 */
[----:B--2---:R-:W-:-:S04]  /*116b0*/  LOP3.LUT R2, R2, 0x1f, RZ, 0xc0, !PT ;  /* 0x0000001f02027812 */ /* 0x004fc800078ec0ff */
[----:B------:R-:W-:-:S13]  /*116c0*/  ISETP.NE.AND P1, PT, R2, RZ, PT ;  /* 0x000000ff0200720c */ /* 0x000fda0003f25270 */
[----:B------:R-:W-:Y:S05]  /*116d0*/  @P1 BRA `(.L_x_1202) ;  /* 0x00000034004c1947 */ /* 0x000fea0003800000 */
[----:B------:R-:W2:Y:S01]  /*116e0*/  S2R R7, SR_LANEID ;  /* 0x0000000000077919 */ /* 0x000ea20000000000 */
[----:B------:R-:W-:Y:S01]  /*116f0*/  VOTEU.ANY UR4, UPT, PT ;  /* 0x0000000000047886 */ /* 0x000fe200038e0100 */
[----:B------:R-:W3:Y:S01]  /*11700*/  LDC.64 R2, c[0x0][0xc38] ;  /* 0x00030e00ff027b82 */ /* 0x000ee20000000a00 */
[----:B------:R-:W2:Y:S01]  /*11710*/  FLO.U32 R0, UR4 ;  /* 0x0000000400007d00 */ /* 0x000ea200080e0000 */
[----:B------:R-:W-:-:S07]  /*11720*/  ULDC.64 UR6, c[0x0][0x208] ;  /* 0x0000820000067ab9 */ /* 0x000fce0000000a00 */
[----:B------:R-:W3:Y:S01]  /*11730*/  POPC R5, UR4 ;  /* 0x0000000400057d09 */ /* 0x000ee20008000000 */
[----:B--2---:R-:W-:-:S13]  /*11740*/  ISETP.EQ.U32.AND P0, PT, R0, R7, PT ;  /* 0x000000070000720c */ /* 0x004fda0003f02070 */
[----:B---3--:R-:W2:Y:S01]  /*11750*/  @P0 ATOMG.E.ADD.STRONG.GPU PT, R3, desc[UR6][R2.64], R5 ;  /* 0x00000005020309a8 */ /* 0x008ea200081ee1c6 */
[----:B------:R-:W3:Y:S02]  /*11760*/  S2R R4, SR_LTMASK ;  /* 0x0000000000047919 */ /* 0x000ee40000003900 */
[----:B---3--:R-:W-:-:S04]  /*11770*/  LOP3.LUT R4, R4, UR4, RZ, 0xc0, !PT ;  /* 0x0000000404047c12 */ /* 0x008fc8000f8ec0ff */
[----:B------:R-:W3:Y:S01]  /*11780*/  POPC R7, R4 ;  /* 0x0000000400077309 */ /* 0x000ee20000000000 */
[----:B--2---:R-:W3:Y:S02]  /*11790*/  SHFL.IDX PT, R0, R3, R0, 0x1f ;  /* 0x00001f0003007589 */ /* 0x004ee400000e0000 */
[----:B---3--:R-:W-:Y:S01]  /*117a0*/  IADD3 R16, R0, UR38, R7 ;  /* 0x0000002600107c10 */ /* 0x008fe2000fffe007 */
[----:B------:R-:W-:Y:S06]  /*117b0*/  BRA `(.L_x_1202) ;  /* 0x0000003400147947 */ /* 0x000fec0003800000 */
.L_x_1201:
[----:B------:R-:W2:Y:S01]  /*117c0*/  S2R R3, SR_CgaCtaId ;  /* 0x0000000000037919 */ /* 0x000ea20000008800 */
[----:B------:R-:W-:-:S04]  /*117d0*/  MOV R0, 0x400 ;  /* 0x0000040000007802 */ /* 0x000fc80000000f00 */
[----:B--2---:R-:W-:-:S05]  /*117e0*/  LEA R2, R3, R0, 0x18 ;  /* 0x0000000003027211 */ /* 0x004fca00078ec0ff */
[----:B------:R2:W-:Y:S01]  /*117f0*/  STL [R1+0xc], R2 ;  /* 0x00000c0201007387 */ /* 0x0005e20000100800 */
[----:B------:R-:W-:-:S05]  /*11800*/  VIADD R0, R2, 0x20400 ;  /* 0x0002040002007836 */ /* 0x000fca0000000000 */
[----:B------:R-:W-:-:S13]  /*11810*/  LOP3.LUT P0, RZ, R0, 0x3ff, RZ, 0xc0, !PT ;  /* 0x000003ff00ff7812 */ /* 0x000fda000780c0ff */
[----:B--2---:R-:W-:Y:S05]  /*11820*/  @!P0 BRA `(.L_x_1203) ;  /* 0x0000000000408947 */ /* 0x004fea0003800000 */
[----:B------:R-:W-:Y:S01]  /*11830*/  MOV R2, 0x0 ;  /* 0x0000000000027802 */ /* 0x000fe20000000f00 */
[----:B------:R-:W-:Y:S01]  /*11840*/  ULDC.64 UR6, c[0x4][0x1b8] ;  /* 0x01006e0000067ab9 */ /* 0x000fe20000000a00 */
[----:B------:R-:W-:Y:S01]  /*11850*/  ULDC.64 UR8, c[0x4][0x1c0] ;  /* 0x0100700000087ab9 */ /* 0x000fe20000000a00 */
[----:B------:R-:W-:Y:S01]  /*11860*/  ULDC.64 UR4, c[0x4][0x140] ;  /* 0x0100500000047ab9 */ /* 0x000fe20000000a00 */
[----:B------:R-:W-:Y:S01]  /*11870*/  IMAD.U32 R4, RZ, RZ, UR6 ;  /* 0x00000006ff047e24 */ /* 0x000fe2000f8e00ff */
[----:B------:R-:W-:Y:S01]  /*11880*/  MOV R11, UR5 ;  /* 0x00000005000b7c02 */ /* 0x000fe20008000f00 */
[----:B------:R-:W2:Y:S01]  /*11890*/  LDC.64 R2, c[0x4][R2] ;  /* 0x0100000002027b82 */ /* 0x000ea20000000a00 */
[----:B------:R-:W-:Y:S02]  /*118a0*/  IMAD.U32 R5, RZ, RZ, UR7 ;  /* 0x00000007ff057e24 */ /* 0x000fe4000f8e00ff */
[----:B-1----:R-:W-:Y:S02]  /*118b0*/  IMAD.U32 R6, RZ, RZ, UR8 ;  /* 0x00000008ff067e24 */ /* 0x002fe4000f8e00ff */
[----:B------:R-:W-:-:S02]  /*118c0*/  IMAD.U32 R7, RZ, RZ, UR9 ;  /* 0x00000009ff077e24 */ /* 0x000fc4000f8e00ff */
[----:B------:R-:W-:Y:S02]  /*118d0*/  IMAD.U32 R10, RZ, RZ, UR4 ;  /* 0x00000004ff0a7e24 */ /* 0x000fe4000f8e00ff */
[----:B------:R-:W-:Y:S02]  /*118e0*/  IMAD.MOV.U32 R8, RZ, RZ, 0x70 ;  /* 0x00000070ff087424 */ /* 0x000fe400078e00ff */
[----:B------:R-:W-:Y:S02]  /*118f0*/  IMAD.MOV.U32 R12, RZ, RZ, 0x1 ;  /* 0x00000001ff0c7424 */ /* 0x000fe400078e00ff */
[----:B0-----:R-:W-:-:S07]  /*11900*/  IMAD.MOV.U32 R13, RZ, RZ, RZ ;  /* 0x000000ffff0d7224 */ /* 0x001fce00078e00ff */
[----:B------:R-:W-:-:S07]  /*11910*/  LEPC R20, `(.L_x_1203) ;  /* 0x000000001014794e */ /* 0x000fce0000000000 */
[----:B--2---:R-:W-:Y:S05]  /*11920*/  CALL.ABS.NOINC R2 ;  /* 0x0000000002007343 */ /* 0x004fea0003c00000 */
.L_x_1203:
        /* <DEDUP_REMOVED lines=8> */
[----:B------:R2:W3:Y:S01]  /*119b0*/  LDC.64 R2, c[0x4][R0] ;  /* 0x0100000000027b82 */ /* 0x0004e20000000a00 */
[----:B------:R-:W-:Y:S01]  /*119c0*/  IMAD.U32 R4, RZ, RZ, UR6 ;  /* 0x00000006ff047e24 */ /* 0x000fe2000f8e00ff */
[----:B------:R-:W-:Y:S01]  /*119d0*/  MOV R10, UR4 ;  /* 0x00000004000a7c02 */ /* 0x000fe20008000f00 */
[----:B------:R-:W-:Y:S02]  /*119e0*/  IMAD.U32 R5, RZ, RZ, UR7 ;  /* 0x00000007ff057e24 */ /* 0x000fe4000f8e00ff */
[----:B-1----:R-:W-:Y:S02]  /*119f0*/  IMAD.U32 R6, RZ, RZ, UR8 ;  /* 0x00000008ff067e24 */ /* 0x002fe4000f8e00ff */
[----:B------:R-:W-:-:S02]  /*11a00*/  IMAD.U32 R7, RZ, RZ, UR9 ;  /* 0x00000009ff077e24 */ /* 0x000fc4000f8e00ff */
[----:B------:R-:W-:Y:S02]  /*11a10*/  IMAD.U32 R11, RZ, RZ, UR5 ;  /* 0x00000005ff0b7e24 */ /* 0x000fe4000f8e00ff */
[----:B------:R-:W-:Y:S02]  /*11a20*/  IMAD.MOV.U32 R8, RZ, RZ, 0x70 ;  /* 0x00000070ff087424 */ /* 0x000fe400078e00ff */
[----:B------:R-:W-:Y:S02]  /*11a30*/  IMAD.MOV.U32 R12, RZ, RZ, 0x1 ;  /* 0x00000001ff0c7424 */ /* 0x000fe400078e00ff */
[----:B0-2---:R-:W-:-:S07]  /*11a40*/  IMAD.MOV.U32 R13, RZ, RZ, RZ ;  /* 0x000000ffff0d7224 */ /* 0x005fce00078e00ff */
[----:B------:R-:W-:-:S07]  /*11a50*/  LEPC R20, `(.L_x_1205) ;  /* 0x000000001014794e */ /* 0x000fce0000000000 */
[----:B---3--:R-:W-:Y:S05]  /*11a60*/  CALL.ABS.NOINC R2 ;  /* 0x0000000002007343 */ /* 0x008fea0003c00000 */
.L_x_1205:
        /* <DEDUP_REMOVED lines=16> */
.L_x_1204:
[----:B-1----:R-:W2:Y:S01]  /*11b70*/  LDL.LU R6, [R1+0x1c] ;  /* 0x00001c0001067983 */ /* 0x002ea20000300800 */
[----:B------:R-:W1:Y:S01]  /*11b80*/  LDC R0, c[0x0][0x428] ;  /* 0x00010a00ff007b82 */ /* 0x000e620000000800 */
[----:B------:R-:W-:Y:S01]  /*11b90*/  IMAD.MOV.U32 R4, RZ, RZ, R18 ;  /* 0x000000ffff047224 */ /* 0x000fe200078e0012 */
[----:B------:R-:W-:Y:S01]  /*11ba0*/  ULDC.64 UR4, c[0x0][0x9f8] ;  /* 0x00027e0000047ab9 */ /* 0x000fe20000000a00 */
[----:B------:R-:W3:Y:S01]  /*11bb0*/  S2R R7, SR_TID.X ;  /* 0x0000000000077919 */ /* 0x000ee20000002100 */
[----:B------:R-:W-:Y:S01]  /*11bc0*/  ULDC.64 UR6, c[0x0][0x208] ;  /* 0x0000820000067ab9 */ /* 0x000fe20000000a00 */
[----:B-1----:R-:W-:Y:S02]  /*11bd0*/  ISETP.NE.AND P0, PT, R0, 0x1, PT ;  /* 0x000000010000780c */ /* 0x002fe40003f05270 */
[----:B---3--:R-:W-:-:S11]  /*11be0*/  LOP3.LUT R7, R7, 0x1f, RZ, 0xc0, !PT ;  /* 0x0000001f07077812 */ /* 0x008fd600078ec0ff */
[----:B------:R-:W1:Y:S08]  /*11bf0*/  @P0 LDC R3, c[0x0][0x42c] ;  /* 0x00010b00ff030b82 */ /* 0x000e700000000800 */
[----:B------:R-:W3:Y:S01]  /*11c00*/  @P0 LDC R5, c[0x0][0x430] ;  /* 0x00010c00ff050b82 */ /* 0x000ee20000000800 */
[----:B-1----:R-:W-:-:S05]  /*11c10*/  @P0 IMAD.HI.U32 R0, R18, R3, RZ ;  /* 0x0000000312000227 */ /* 0x002fca00078e00ff */
[----:B---3--:R-:W-:Y:S01]  /*11c20*/  @P0 SHF.R.U32.HI R4, RZ, R5, R0 ;  /* 0x00000005ff040219 */ /* 0x008fe20000011600 */
[----:B------:R-:W-:Y:S01]  /*11c30*/  IMAD.MOV.U32 R0, RZ, RZ, R19 ;  /* 0x000000ffff007224 */ /* 0x000fe200078e0013 */
[----:B------:R-:W-:-:S04]  /*11c40*/  ISETP.NE.U32.AND P0, PT, RZ, UR4, PT ;  /* 0x00000004ff007c0c */ /* 0x000fc8000bf05070 */
[----:B------:R-:W-:Y:S01]  /*11c50*/  ISETP.NE.AND.EX P0, PT, RZ, UR5, PT, P0 ;  /* 0x00000005ff007c0c */ /* 0x000fe2000bf05300 */
[----:B------:R-:W-:-:S12]  /*11c60*/  ULDC.64 UR4, c[0x0][0xa00] ;  /* 0x0002800000047ab9 */ /* 0x000fd80000000a00 */
[----:B------:R-:W1:Y:S01]  /*11c70*/  @P0 LDC.64 R2, c[0x0][0x9f8] ;  /* 0x00027e00ff020b82 */ /* 0x000e620000000a00 */
[----:B------:R-:W-:-:S04]  /*11c80*/  ISETP.NE.AND P6, PT, R7, RZ, PT ;  /* 0x000000ff0700720c */ /* 0x000fc80003fc5270 */
[----:B------:R-:W-:-:S09]  /*11c90*/  PLOP3.LUT P1, PT, P6, PT, PT, 0x8, 0x0 ;  /* 0x000000000000781c */ /* 0x000fd2000372e170 */
[----:B------:R-:W-:Y:S01]  /*11ca0*/  VOTEU.ALL UP1, P6 ;  /* 0x00000000003f7886 */ /* 0x000fe20003020000 */
[----:B-1----:R-:W-:-:S05]  /*11cb0*/  @P0 IMAD.WIDE R2, R19, 0x4, R2 ;  /* 0x0000000413020825 */ /* 0x002fca00078e0202 */
[----:B------:R1:W5:Y:S01]  /*11cc0*/  @P0 LDG.E R0, desc[UR6][R2.64] ;  /* 0x0000000602000981 */ /* 0x000362000c1e1900 */
[----:B------:R-:W-:Y:S01]  /*11cd0*/  ISETP.NE.U32.AND P0, PT, RZ, UR4, PT ;  /* 0x00000004ff007c0c */ /* 0x000fe2000bf05070 */
[----:B------:R-:W-:-:S03]  /*11ce0*/  @!UP1 UIADD3 UR8, UP0, UR36, 0x270, URZ ;  /* 0x0000027024089890 */ /* 0x000fc6000ff1e03f */
[----:B------:R-:W-:Y:S01]  /*11cf0*/  ISETP.NE.AND.EX P0, PT, RZ, UR5, PT, P0 ;  /* 0x00000005ff007c0c */ /* 0x000fe2000bf05300 */
[----:B------:R-:W-:-:S03]  /*11d00*/  @!UP1 UIADD3.X UR9, URZ, UR37, URZ, UP0, !UPT ;  /* 0x000000253f099290 */ /* 0x000fc600087fe43f */
[----:B------:R-:W-:Y:S01]  /*11d10*/  SEL R7, R19, RZ, !P0 ;  /* 0x000000ff13077207 */ /* 0x000fe20004000000 */
[----:B------:R-:W-:Y:S01]  /*11d20*/  VOTEU.ALL UP0, P6 ;  /* 0x00000000003f7886 */ /* 0x000fe20003000000 */
[----:B-12---:R-:W-:-:S07]  /*11d30*/  IMAD R8, R17, 0x80, R6 ;  /* 0x0000008011087824 */ /* 0x006fce00078e0206 */
.L_x_1206:
        /* <DEDUP_REMOVED lines=16> */
.L_x_1207:
        /* <DEDUP_REMOVED lines=15> */
.L_x_1208:
        /* <DEDUP_REMOVED lines=15> */
.L_x_1209:
        /* <DEDUP_REMOVED lines=9> */
[----:B------:R-:W2:Y:S01]  /*120b0*/  LDL R5, [R1+0x14] ;  /* 0x0000140001057983 */ /* 0x000ea20000100800 */
[----:B------:R-:W1:Y:S01]  /*120c0*/  LDC.64 R2, c[0x0][0x3f8] ;  /* 0x0000fe00ff027b82 */ /* 0x000e620000000a00 */
[----:B------:R-:W-:Y:S02]  /*120d0*/  ULDC.64 UR4, c[0x0][0xa08] ;  /* 0x0002820000047ab9 */ /* 0x000fe40000000a00 */
[----:B-1----:R-:W-:Y:S01]  /*120e0*/  LOP3.LUT P0, RZ, R2, UR4, RZ, 0xfc, !PT ;  /* 0x0000000402ff7c12 */ /* 0x002fe2000f80fcff */
[----:B------:R-:W-:-:S03]  /*120f0*/  UMOV UR4, 0xffffffff ;  /* 0xffffffff00047882 */ /* 0x000fc60000000000 */
[----:B------:R-:W-:-:S04]  /*12100*/  LOP3.LUT P0, RZ, R3, UR5, RZ, 0xfc, P0 ;  /* 0x0000000503ff7c12 */ /* 0x000fc8000800fcff */
[----:B-----5:R-:W-:Y:S01]  /*12110*/  SEL R6, R0, RZ, !P0 ;  /* 0x000000ff00067207 */ /* 0x020fe20004000000 */
[----:B--2---:R-:W-:Y:S01]  /*12120*/  VIADD R5, R5, 0xffffffff ;  /* 0xffffffff05057836 */ /* 0x004fe20000000000 */
[----:B------:R-:W-:Y:S07]  /*12130*/  BRA.DIV UR4, `(.L_x_1210) ;  /* 0x0000003e04987947 */ /* 0x000fee000b800000 */
.L_x_1280:
[----:B------:R-:W-:Y:S01]  /*12140*/  UMOV UR4, 0xffffffff ;  /* 0xffffffff00047882 */ /* 0x000fe20000000000 */
[----:B------:R-:W-:Y:S02]  /*12150*/  SHF.R.S32.HI R17, RZ, 0x1f, R0 ;  /* 0x0000001fff117819 */ /* 0x000fe40000011400 */
[----:B------:R-:W-:Y:S05]  /*12160*/  BRA.DIV UR4, `(.L_x_1211) ;  /* 0x0000003e04c07947 */ /* 0x000fea000b800000 */
[----:B------:R-:W-:-:S13]  /*12170*/  ELECT P6, URZ, PT ;  /* 0x00000000003f782f */ /* 0x000fda00038c0000 */
.L_x_1283:
[----:B------:R-:W-:Y:S05]  /*12180*/  @!P6 BRA `(.L_x_1212) ;  /* 0x00000004003ce947 */ /* 0x000fea0003800000 */
[----:B------:R-:W-:-:S04]  /*12190*/  ISETP.NE.U32.AND P0, PT, R2, RZ, PT ;  /* 0x000000ff0200720c */ /* 0x000fc80003f05070 */
[----:B------:R-:W-:-:S13]  /*121a0*/  ISETP.NE.AND.EX P0, PT, R3, RZ, PT, P0 ;  /* 0x000000ff0300720c */ /* 0x000fda0003f05300 */
[----:B------:R-:W-:Y:S05]  /*121b0*/  @!P0 BRA `(.L_x_1213) ;  /* 0x00000000004c8947 */ /* 0x000fea0003800000 */
        /* <DEDUP_REMOVED lines=9> */
[--C-:B------:R-:W-:Y:S02]  /*12250*/  IMAD.MOV R9, RZ, RZ, -R6.reuse ;  /* 0x000000ffff097224 */ /* 0x100fe400078e0a06 */
[----:B------:R-:W-:Y:S02]  /*12260*/  IMAD.MOV.U32 R10, RZ, RZ, R6 ;  /* 0x000000ffff0a7224 */ /* 0x000fe400078e0006 */
[----:B------:R-:W-:Y:S02]  /*12270*/  IMAD R5, R12, R9, R5 ;  /* 0x000000090c057224 */ /* 0x000fe400078e0205 */
[----:B------:R-:W-:Y:S02]  /*12280*/  IMAD R9, R17, UR4, RZ ;  /* 0x0000000411097c24 */ /* 0x000fe4000f8e02ff */
[----:B------:R-:W-:-:S04]  /*12290*/  IMAD.WIDE.U32 R10, R0, UR4, R10 ;  /* 0x00000004000a7c25 */ /* 0x000fc8000f8e000a */
[----:B------:R-:W-:Y:S01]  /*122a0*/  IMAD R9, R0, UR5, R9 ;  /* 0x0000000500097c24 */ /* 0x000fe2000f8e0209 */
[----:B------:R-:W-:-:S03]  /*122b0*/  LEA R12, P0, R10, R2, 0x2 ;  /* 0x000000020a0c7211 */ /* 0x000fc600078010ff */
[----:B------:R-:W-:-:S05]  /*122c0*/  IMAD.IADD R6, R11, 0x1, R9 ;  /* 0x000000010b067824 */ /* 0x000fca00078e0209 */
[----:B0-----:R-:W-:-:S05]  /*122d0*/  LEA.HI.X R13, R10, R3, R6, 0x2, P0 ;  /* 0x000000030a0d7211 */ /* 0x001fca00000f1406 */
[----:B------:R1:W5:Y:S02]  /*122e0*/  LDG.E R6, desc[UR6][R12.64] ;  /* 0x000000060c067981 */ /* 0x000364000c1e1900 */
.L_x_1213:
[----:B------:R-:W2:Y:S01]  /*122f0*/  LDL R9, [R1] ;  /* 0x0000000001097983 */ /* 0x000ea20000100800 */
[----:B------:R-:W-:-:S03]  /*12300*/  MOV R11, 0x400 ;  /* 0x00000400000b7802 */ /* 0x000fc60000000f00 */
[----:B------:R-:W3:Y:S01]  /*12310*/  LDL R10, [R1+0x8] ;  /* 0x00000800010a7983 */ /* 0x000ee20000100800 */
[----:B-1----:R-:W1:Y:S02]  /*12320*/  S2R R12, SR_CgaCtaId ;  /* 0x00000000000c7919 */ /* 0x002e640000008800 */
[----:B-1----:R-:W-:-:S05]  /*12330*/  LEA R11, R12, R11, 0x18 ;  /* 0x0000000b0c0b7211 */ /* 0x002fca00078ec0ff */
[----:B--2---:R-:W-:Y:S01]  /*12340*/  IMAD R9, R9, 0x8, R11 ;  /* 0x0000000809097824 */ /* 0x004fe200078e020b */
[----:B---3--:R-:W-:-:S04]  /*12350*/  SHF.L.U32 R10, R10, 0x1f, RZ ;  /* 0x0000001f0a0a7819 */ /* 0x008fc800000006ff */
[----:B------:R-:W1:Y:S02]  /*12360*/  SYNCS.PHASECHK.TRANS64.TRYWAIT P0, [R9+URZ+0x30840], R10 ;  /* 0x0308400a090075a7 */ /* 0x000e64000800017f */
[----:B-1----:R-:W-:Y:S05]  /*12370*/  @!P0 BRA `(.L_x_1214) ;  /* 0x0000003c005c8947 */ /* 0x002fea0003800000 */
.L_x_1284:
        /* <DEDUP_REMOVED lines=11> */
.L_x_1215:
[----:B------:R-:W2:Y:S01]  /*12430*/  LDL R11, [R1] ;  /* 0x00000000010b7983 */ /* 0x000ea20000100800 */
[----:B------:R-:W-:-:S03]  /*12440*/  MOV R12, 0x400 ;  /* 0x00000400000c7802 */ /* 0x000fc60000000f00 */
[----:B-1----:R-:W3:Y:S01]  /*12450*/  LDL R10, [R1+0x4] ;  /* 0x00000400010a7983 */ /* 0x002ee20000100800 */
[----:B0-----:R-:W0:Y:S01]  /*12460*/  S2R R13, SR_CgaCtaId ;  /* 0x00000000000d7919 */ /* 0x001e220000008800 */
[----:B------:R-:W-:Y:S02]  /*12470*/  R2UR UR9, R9 ;  /* 0x00000000090972ca */ /* 0x000fe400000e0000 */
[----:B------:R-:W-:Y:S01]  /*12480*/  R2UR UR11, R5 ;  /* 0x00000000050b72ca */ /* 0x000fe200000e0000 */
[----:B------:R-:W-:Y:S01]  /*12490*/  UIADD3 UR4, UP0, UR36, 0x370, URZ ;  /* 0x0000037024047890 */ /* 0x000fe2000ff1e03f */
[----:B------:R-:W-:Y:S02]  /*124a0*/  R2UR UR12, R4 ;  /* 0x00000000040c72ca */ /* 0x000fe400000e0000 */
[----:B-----5:R-:W-:Y:S02]  /*124b0*/  R2UR UR13, R6 ;  /* 0x00000000060d72ca */ /* 0x020fe400000e0000 */
[----:B0-----:R-:W-:-:S05]  /*124c0*/  LEA R12, R13, R12, 0x18 ;  /* 0x0000000c0d0c7211 */ /* 0x001fca00078ec0ff */
[----:B------:R-:W-:Y:S01]  /*124d0*/  UIADD3 UR9, UR9, 0x30830, URZ ;  /* 0x0003083009097890 */ /* 0x000fe2000fffe03f */
[----:B------:R-:W-:Y:S01]  /*124e0*/  UMOV UR10, URZ ;  /* 0x0000003f000a7c82 */ /* 0x000fe20008000000 */
[----:B------:R-:W-:Y:S01]  /*124f0*/  UMOV UR6, 0x0 ;  /* 0x0000000000067882 */ /* 0x000fe20000000000 */
[----:B------:R-:W-:Y:S01]  /*12500*/  UMOV UR7, 0x14f00000 ;  /* 0x14f0000000077882 */ /* 0x000fe20000000000 */
[----:B------:R-:W-:Y:S01]  /*12510*/  UMOV UR16, 0x40 ;  /* 0x0000004000107882 */ /* 0x000fe20000000000 */
[----:B--2---:R-:W-:Y:S01]  /*12520*/  IMAD R9, R11, 0x8000, R12 ;  /* 0x000080000b097824 */ /* 0x004fe200078e020c */
[----:B---3--:R-:W-:-:S04]  /*12530*/  R2UR UR5, R10 ;  /* 0x000000000a0572ca */ /* 0x008fc800000e0000 */
[----:B------:R-:W-:-:S09]  /*12540*/  R2UR UR14, R9 ;  /* 0x00000000090e72ca */ /* 0x000fd200000e0000 */
[----:B------:R-:W-:-:S04]  /*12550*/  ULEA UR11, UR11, UR5, 0x6 ;  /* 0x000000050b0b7291 */ /* 0x000fc8000f8e303f */
[----:B------:R-:W-:Y:S02]  /*12560*/  UIADD3 UR8, UR14, 0x20400, URZ ;  /* 0x000204000e087890 */ /* 0x000fe4000fffe03f */
        /* <DEDUP_REMOVED lines=17> */
.L_x_1212:
[----:B------:R-:W2:Y:S01]  /*12680*/  LDL.LU R12, [R1+0x18] ;  /* 0x00001800010c7983 */ /* 0x000ea20000300800 */
[----:B------:R-:W-:Y:S01]  /*12690*/  MOV R10, 0x400 ;  /* 0x00000400000a7802 */ /* 0x000fe20000000f00 */
[----:B------:R-:W-:Y:S05]  /*126a0*/  WARPSYNC.ALL ;  /* 0x0000000000007948 */ /* 0x000fea0003800000 */
[----:B------:R-:W1:Y:S01]  /*126b0*/  S2R R11, SR_CgaCtaId ;  /* 0x00000000000b7919 */ /* 0x000e620000008800 */
[----:B------:R-:W-:-:S13]  /*126c0*/  ELECT P0, URZ, PT ;  /* 0x00000000003f782f */ /* 0x000fda0003800000 */
[C---:B------:R-:W-:Y:S01]  /*126d0*/  @P0 R2UR UR13, R7.reuse ;  /* 0x00000000070d02ca */ /* 0x040fe200000e0000 */
[----:B------:R-:W-:Y:S01]  /*126e0*/  UIADD3 UR4, UP0, UR36, 0x270, URZ ;  /* 0x0000027024047890 */ /* 0x000fe2000ff1e03f */
[----:B------:R-:W-:Y:S01]  /*126f0*/  @P0 R2UR UR12, R18 ;  /* 0x00000000120c02ca */ /* 0x000fe200000e0000 */
[----:B------:R-:W-:Y:S01]  /*12700*/  UMOV UR6, 0x0 ;  /* 0x0000000000067882 */ /* 0x000fe20000000000 */
[----:B------:R-:W-:Y:S01]  /*12710*/  @P0 R2UR UR11, R8 ;  /* 0x00000000080b02ca */ /* 0x000fe200000e0000 */
        /* <DEDUP_REMOVED lines=13> */
[----:B-1----:R-:W-:Y:S01]  /*127f0*/  LEA R10, R11, R10, 0x18 ;  /* 0x0000000a0b0a7211 */ /* 0x002fe200078ec0ff */
        /* <DEDUP_REMOVED lines=9> */
[----:B---3--:R-:W-:Y:S01]  /*12890*/  @P0 R2UR UR13, R7 ;  /* 0x00000000070d02ca */ /* 0x008fe200000e0000 */
[----:B------:R-:W-:Y:S01]  /*128a0*/  UIADD3 UR8, UR24, 0x18400, URZ ;  /* 0x0001840018087890 */ /* 0x000fe2000fffe03f */
[----:B------:R-:W-:Y:S01]  /*128b0*/  @P0 R2UR UR12, R18 ;  /* 0x00000000120c02ca */ /* 0x000fe200000e0000 */
[----:B------:R-:W-:Y:S01]  /*128c0*/  UMOV UR10, 0x80 ;  /* 0x00000080000a7882 */ /* 0x000fe20000000000 */
[----:B------:R-:W-:Y:S01]  /*128d0*/  @P0 R2UR UR11, R8 ;  /* 0x00000000080b02ca */ /* 0x000fe200000e0000 */
[----:B------:R-:W-:Y:S01]  /*128e0*/  UMOV UR6, 0x0 ;  /* 0x0000000000067882 */ /* 0x000fe20000000000 */
[----:B------:R-:W-:-:S11]  /*128f0*/  UMOV UR7, 0x12f00000 ;  /* 0x12f0000000077882 */ /* 0x000fd60000000000 */
[----:B------:R3:W-:Y:S02]  /*12900*/  UTMALDG.4D [UR8], [UR4], desc[UR22] ;  /* 0x00001608040075b4 */ /* 0x0007e40008019000 */
[----:B---3--:R-:W-:Y:S01]  /*12910*/  @P0 R2UR UR13, R7 ;  /* 0x00000000070d02ca */ /* 0x008fe200000e0000 */
        /* <DEDUP_REMOVED lines=11> */
[----:B------:R-:W2:Y:S02]  /*129d0*/  SYNCS.PHASECHK.TRANS64.TRYWAIT P0, [R10+URZ+0x30820], R7 ;  /* 0x030820070a0075a7 */ /* 0x000ea4000800017f */
[----:B-12---:R-:W-:Y:S05]  /*129e0*/  @!P0 BRA `(.L_x_1217) ;  /* 0x0000003400d48947 */ /* 0x006fea0003800000 */
.L_x_1285:
[----:B------:R-:W-:Y:S05]  /*129f0*/  BSYNC B0 ;  /* 0x0000000000007941 */ /* 0x000fea0003800000 */
.L_x_1216:
[----:B------:R-:W2:Y:S04]  /*12a00*/  LDL R9, [R1+0x14] ;  /* 0x0000140001097983 */ /* 0x000ea80000100800 */
[----:B-1----:R-:W3:Y:S01]  /*12a10*/  LDL R8, [R1+0x10] ;  /* 0x0000100001087983 */ /* 0x002ee20000100800 */
[----:B------:R-:W-:Y:S01]  /*12a20*/  BSSY B0, `(.L_x_1218) ;  /* 0x00001c6000007945 */ /* 0x000fe20003800000 */
[----:B--2---:R-:W-:-:S05]  /*12a30*/  VIADD R7, R9, 0xfffffffe ;  /* 0xfffffffe09077836 */ /* 0x004fca0000000000 */
[----:B---3--:R-:W-:-:S13]  /*12a40*/  ISETP.GE.AND P0, PT, R7, R8, PT ;  /* 0x000000080700720c */ /* 0x008fda0003f06270 */
[----:B------:R-:W-:Y:S05]  /*12a50*/  @!P0 BRA `(.L_x_1219) ;  /* 0x0000001c00088947 */ /* 0x000fea0003800000 */
[----:B0-----:R-:W-:Y:S01]  /*12a60*/  LOP3.LUT R13, RZ, R8, RZ, 0x33, !PT ;  /* 0x00000008ff0d7212 */ /* 0x001fe200078e33ff */
[----:B------:R-:W-:Y:S01]  /*12a70*/  IMAD.MOV R8, RZ, RZ, -R9 ;  /* 0x000000ffff087224 */ /* 0x000fe200078e0a09 */
[----:B------:R-:W-:Y:S04]  /*12a80*/  BSSY B1, `(.L_x_1220) ;  /* 0x000009c000017945 */ /* 0x000fe80003800000 */
[----:B------:R-:W-:-:S05]  /*12a90*/  VIADDMNMX R13, R8, 0x1, R13, !PT ;  /* 0x00000001080d7846 */ /* 0x000fca000780010d */
[----:B------:R-:W-:-:S05]  /*12aa0*/  IMAD.IADD R8, R9, 0x1, R13 ;  /* 0x0000000109087824 */ /* 0x000fca00078e020d */
        /* <DEDUP_REMOVED lines=34> */
.L_x_1224:
[----:B0-----:R-:W0:Y:S01]  /*12cd0*/  S2R R3, SR_CgaCtaId ;  /* 0x0000000000037919 */ /* 0x001e220000008800 */
[----:B------:R-:W-:-:S04]  /*12ce0*/  MOV R2, 0x400 ;  /* 0x0000040000027802 */ /* 0x000fc80000000f00 */
[----:B0-----:R-:W-:Y:S02]  /*12cf0*/  LEA R2, R3, R2, 0x18 ;  /* 0x0000000203027211 */ /* 0x001fe400078ec0ff */
[----:B------:R-:W-:Y:S02]  /*12d00*/  SHF.L.U32 R3, R14, 0x1f, RZ ;  /* 0x0000001f0e037819 */ /* 0x000fe400000006ff */
[----:B------:R-:W-:-:S04]  /*12d10*/  LEA R2, R12, R2, 0x3 ;  /* 0x000000020c027211 */ /* 0x000fc800078e18ff */
[----:B------:R-:W0:Y:S02]  /*12d20*/  SYNCS.PHASECHK.TRANS64.TRYWAIT P0, [R2+URZ+0x30840], R3 ;  /* 0x03084003020075a7 */ /* 0x000e24000800017f */
[----:B0-----:R-:W-:Y:S05]  /*12d30*/  @!P0 BRA `(.L_x_1225) ;  /* 0x0000003400208947 */ /* 0x001fea0003800000 */
.L_x_1286:
        /* <DEDUP_REMOVED lines=11> */
.L_x_1226:
        /* <DEDUP_REMOVED lines=26> */
[----:B------:R-:W-:Y:S02]  /*12f90*/  ULEA UR11, UR11, UR5, 0x6 ;  /* 0x000000050b0b7291 */ /* 0x000fe4000f8e303f */
        /* <DEDUP_REMOVED lines=15> */
.L_x_1287:
        /* <DEDUP_REMOVED lines=13> */
.L_x_1228:
[----:B01----:R-:W2:Y:S01]  /*13160*/  LDL.LU R2, [R1] ;  /* 0x0000000001027983 */ /* 0x003ea20000300800 */
[----:B------:R-:W-:-:S03]  /*13170*/  MOV R10, 0x400 ;  /* 0x00000400000a7802 */ /* 0x000fc60000000f00 */
[----:B------:R-:W3:Y:S01]  /*13180*/  LDL R3, [R1+0x4] ;  /* 0x0000040001037983 */ /* 0x000ee20000100800 */
[----:B------:R-:W0:Y:S01]  /*13190*/  S2R R11, SR_CgaCtaId ;  /* 0x00000000000b7919 */ /* 0x000e220000008800 */
[----:B------:R-:W-:Y:S01]  /*131a0*/  R2UR UR11, R5 ;  /* 0x00000000050b72ca */ /* 0x000fe200000e0000 */
[----:B------:R-:W-:Y:S01]  /*131b0*/  UIADD3 UR4, UP0, UR36, 0x470, URZ ;  /* 0x0000047024047890 */ /* 0x000fe2000ff1e03f */
[----:B------:R-:W-:Y:S02]  /*131c0*/  R2UR UR13, R6 ;  /* 0x00000000060d72ca */ /* 0x000fe400000e0000 */
[----:B------:R-:W-:Y:S02]  /*131d0*/  R2UR UR12, R4 ;  /* 0x00000000040c72ca */ /* 0x000fe400000e0000 */
[----:B0-----:R-:W-:Y:S01]  /*131e0*/  LEA R10, R11, R10, 0x18 ;  /* 0x0000000a0b0a7211 */ /* 0x001fe200078ec0ff */
[----:B------:R-:W-:Y:S01]  /*131f0*/  UMOV UR10, URZ ;  /* 0x0000003f000a7c82 */ /* 0x000fe20008000000 */
[----:B------:R-:W-:Y:S01]  /*13200*/  UMOV UR6, 0x0 ;  /* 0x0000000000067882 */ /* 0x000fe20000000000 */
[----:B------:R-:W-:Y:S01]  /*13210*/  UMOV UR7, 0x14f00000 ;  /* 0x14f0000000077882 */ /* 0x000fe20000000000 */
[----:B------:R-:W-:Y:S01]  /*13220*/  UMOV UR17, 0x40 ;  /* 0x0000004000117882 */ /* 0x000fe20000000000 */
[----:B------:R-:W-:-:S02]  /*13230*/  IMAD.MOV.U32 R6, RZ, RZ, R8 ;  /* 0x000000ffff067224 */ /* 0x000fc400078e0008 */
[----:B------:R-:W-:Y:S02]  /*13240*/  IMAD.MOV.U32 R5, RZ, RZ, R7 ;  /* 0x000000ffff057224 */ /* 0x000fe400078e0007 */
[----:B--2---:R-:W-:-:S04]  /*13250*/  IMAD.MOV.U32 R9, RZ, RZ, R2 ;  /* 0x000000ffff097224 */ /* 0x004fc800078e0002 */
[----:B------:R-:W-:Y:S01]  /*13260*/  IMAD R2, R9, 0x8, R10 ;  /* 0x0000000809027824 */ /* 0x000fe200078e020a */
[----:B---3--:R-:W-:-:S04]  /*13270*/  R2UR UR5, R3 ;  /* 0x00000000030572ca */ /* 0x008fc800000e0000 */
[----:B------:R-:W-:Y:S02]  /*13280*/  R2UR UR9, R2 ;  /* 0x00000000020972ca */ /* 0x000fe400000e0000 */
[----:B------:R-:W-:-:S04]  /*13290*/  LEA R2, R9, R10, 0xf ;  /* 0x0000000a09027211 */ /* 0x000fc800078e78ff */
[----:B------:R-:W-:-:S03]  /*132a0*/  R2UR UR16, R2 ;  /* 0x00000000021072ca */ /* 0x000fc600000e0000 */
[----:B------:R-:W-:Y:S02]  /*132b0*/  ULEA UR11, UR11, UR5, 0x6 ;  /* 0x000000050b0b7291 */ /* 0x000fe4000f8e303f */
[----:B------:R-:W-:Y:S02]  /*132c0*/  UIADD3.X UR5, URZ, UR37, URZ, UP0, !UPT ;  /* 0x000000253f057290 */ /* 0x000fe400087fe43f */
[----:B------:R-:W-:-:S06]  /*132d0*/  UIADD3 UR9, UR9, 0x30850, URZ ;  /* 0x0003085009097890 */ /* 0x000fcc000fffe03f */
[----:B------:R-:W-:Y:S02]  /*132e0*/  UIADD3 UR8, UR16, 0x400, URZ ;  /* 0x0000040010087890 */ /* 0x000fe4000fffe03f */
        /* <DEDUP_REMOVED lines=16> */
.L_x_1223:
[----:B------:R-:W-:Y:S05]  /*133f0*/  BSYNC B2 ;  /* 0x0000000000027941 */ /* 0x000fea0003800000 */
.L_x_1222:
[----:B------:R-:W2:Y:S04]  /*13400*/  LDL R2, [R1+0x14] ;  /* 0x0000140001027983 */ /* 0x000ea80000100800 */
[----:B------:R0:W-:Y:S04]  /*13410*/  STL [R1], R12 ;  /* 0x0000000c01007387 */ /* 0x0001e80000100800 */
[----:B------:R0:W-:Y:S02]  /*13420*/  STL [R1+0x8], R14 ;  /* 0x0000080e01007387 */ /* 0x0001e40000100800 */
[----:B0-2---:R-:W-:-:S07]  /*13430*/  VIADD R7, R2, 0xfffffffd ;  /* 0xfffffffd02077836 */ /* 0x005fce0000000000 */
.L_x_1221:
[----:B------:R-:W-:Y:S05]  /*13440*/  BSYNC B1 ;  /* 0x0000000000017941 */ /* 0x000fea0003800000 */
.L_x_1220:
[----:B------:R-:W2:Y:S01]  /*13450*/  LDL.LU R2, [R1+0x14] ;  /* 0x0000140001027983 */ /* 0x000ea20000300800 */
[----:B------:R-:W-:Y:S01]  /*13460*/  VIADD R13, R13, 0xfffffffe ;  /* 0xfffffffe0d0d7836 */ /* 0x000fe20000000000 */
[----:B--2---:R-:W-:-:S04]  /*13470*/  LOP3.LUT R2, RZ, R2, RZ, 0x33, !PT ;  /* 0x00000002ff027212 */ /* 0x004fc800078e33ff */
[----:B------:R-:W-:-:S13]  /*13480*/  ISETP.NE.AND P0, PT, R13, R2, PT ;  /* 0x000000020d00720c */ /* 0x000fda0003f05270 */
[----:B------:R-:W-:Y:S05]  /*13490*/  @!P0 BRA `(.L_x_1219) ;  /* 0x0000001000788947 */ /* 0x000fea0003800000 */
[----:B------:R-:W-:-:S07]  /*134a0*/  IMAD.MOV.U32 R10, RZ, RZ, R6 ;  /* 0x000000ffff0a7224 */ /* 0x000fce00078e0006 */
.L_x_1243:
        /* <DEDUP_REMOVED lines=33> */
.L_x_1231:
[----:B------:R-:W1:Y:S01]  /*136c0*/  S2R R3, SR_CgaCtaId ;  /* 0x0000000000037919 */ /* 0x000e620000008800 */
[----:B------:R-:W-:-:S04]  /*136d0*/  MOV R2, 0x400 ;  /* 0x0000040000027802 */ /* 0x000fc80000000f00 */
[----:B-1----:R-:W-:Y:S02]  /*136e0*/  LEA R2, R3, R2, 0x18 ;  /* 0x0000000203027211 */ /* 0x002fe400078ec0ff */
[----:B------:R-:W-:-:S03]  /*136f0*/  SHF.L.U32 R3, R9, 0x1f, RZ ;  /* 0x0000001f09037819 */ /* 0x000fc600000006ff */
[----:B------:R-:W-:-:S04]  /*13700*/  IMAD R2, R8, 0x8, R2 ;  /* 0x0000000808027824 */ /* 0x000fc800078e0202 */
[----:B------:R-:W1:Y:S02]  /*13710*/  SYNCS.PHASECHK.TRANS64.TRYWAIT P0, [R2+URZ+0x30840], R3 ;  /* 0x03084003020075a7 */ /* 0x000e64000800017f */
[----:B-1----:R-:W-:Y:S05]  /*13720*/  @!P0 BRA `(.L_x_1232) ;  /* 0x0000002800cc8947 */ /* 0x002fea0003800000 */
.L_x_1288:
        /* <DEDUP_REMOVED lines=11> */
.L_x_1233:
[----:B------:R-:W2:Y:S04]  /*137e0*/  LDL R15, [R1+0x4] ;  /* 0x00000400010f7983 */ /* 0x000ea80000100800 */
[----:B------:R-:W3:Y:S01]  /*137f0*/  LDL.LU R14, [R1+0x8] ;  /* 0x00000800010e7983 */ /* 0x000ee20000300800 */
[----:B-1----:R-:W-:-:S03]  /*13800*/  MOV R3, 0x400 ;  /* 0x0000040000037802 */ /* 0x002fc60000000f00 */
        /* <DEDUP_REMOVED lines=39> */
.L_x_1289:
        /* <DEDUP_REMOVED lines=8> */
.L_x_1235:
[----:B0-----:R-:W2:Y:S01]  /*13b00*/  LDL.LU R2, [R1] ;  /* 0x0000000001027983 */ /* 0x001ea20000300800 */
[----:B------:R-:W-:-:S03]  /*13b10*/  MOV R13, 0x400 ;  /* 0x00000400000d7802 */ /* 0x000fc60000000f00 */
[----:B------:R-:W3:Y:S01]  /*13b20*/  LDL R11, [R1+0x4] ;  /* 0x00000400010b7983 */ /* 0x000ee20000100800 */
[----:B------:R-:W0:Y:S01]  /*13b30*/  S2R R14, SR_CgaCtaId ;  /* 0x00000000000e7919 */ /* 0x000e220000008800 */
[----:B------:R-:W-:Y:S02]  /*13b40*/  R2UR UR11, R5 ;  /* 0x00000000050b72ca */ /* 0x000fe400000e0000 */
[----:B------:R-:W-:Y:S01]  /*13b50*/  R2UR UR9, R3 ;  /* 0x00000000030972ca */ /* 0x000fe200000e0000 */
[----:B------:R-:W-:Y:S01]  /*13b60*/  UIADD3 UR4, UP0, UR36, 0x470, URZ ;  /* 0x0000047024047890 */ /* 0x000fe2000ff1e03f */
[----:B------:R-:W-:Y:S02]  /*13b70*/  R2UR UR13, R6 ;  /* 0x00000000060d72ca */ /* 0x000fe400000e0000 */
[----:B------:R-:W-:Y:S02]  /*13b80*/  R2UR UR12, R4 ;  /* 0x00000000040c72ca */ /* 0x000fe400000e0000 */
[----:B0-----:R-:W-:-:S07]  /*13b90*/  LEA R13, R14, R13, 0x18 ;  /* 0x0000000d0e0d7211 */ /* 0x001fce00078ec0ff */
[----:B------:R-:W-:Y:S01]  /*13ba0*/  UIADD3 UR9, UR9, 0x50, URZ ;  /* 0x0000005009097890 */ /* 0x000fe2000fffe03f */
[----:B------:R-:W-:Y:S01]  /*13bb0*/  UMOV UR10, URZ ;  /* 0x0000003f000a7c82 */ /* 0x000fe20008000000 */
[----:B------:R-:W-:Y:S01]  /*13bc0*/  UMOV UR6, 0x0 ;  /* 0x0000000000067882 */ /* 0x000fe20000000000 */
[----:B------:R-:W-:Y:S01]  /*13bd0*/  UMOV UR7, 0x14f00000 ;  /* 0x14f0000000077882 */ /* 0x000fe20000000000 */
[----:B------:R-:W-:Y:S01]  /*13be0*/  UMOV UR17, 0x40 ;  /* 0x0000004000117882 */ /* 0x000fe20000000000 */
[----:B------:R-:W-:Y:S01]  /*13bf0*/  MOV R5, R12 ;  /* 0x0000000c00057202 */ /* 0x000fe20000000f00 */
[----:B------:R-:W-:Y:S02]  /*13c00*/  IMAD.MOV.U32 R6, RZ, RZ, R10 ;  /* 0x000000ffff067224 */ /* 0x000fe400078e000a */
        /* <DEDUP_REMOVED lines=22> */
.L_x_1230:
[----:B------:R-:W-:Y:S05]  /*13d70*/  BSYNC B1 ;  /* 0x0000000000017941 */ /* 0x000fea0003800000 */
.L_x_1229:
[----:B------:R-:W-:Y:S01]  /*13d80*/  VIADD R3, R8, 0x1 ;  /* 0x0000000108037836 */ /* 0x000fe20000000000 */
[----:B------:R-:W-:Y:S01]  /*13d90*/  BSSY B1, `(.L_x_1236) ;  /* 0x000008a000017945 */ /* 0x000fe20003800000 */
[----:B------:R-:W-:-:S03]  /*13da0*/  VIADD R13, R7, 0xffffffff ;  /* 0xffffffff070d7836 */ /* 0x000fc60000000000 */
        /* <DEDUP_REMOVED lines=8> */
[----:B------:R-:W-:Y:S01]  /*13e30*/  IMAD.MOV.U32 R12, RZ, RZ, R13 ;  /* 0x000000ffff0c7224 */ /* 0x000fe200078e000d */
        /* <DEDUP_REMOVED lines=21> */
.L_x_1238:
[----:B------:R-:W2:Y:S01]  /*13f90*/  S2R R3, SR_CgaCtaId ;  /* 0x0000000000037919 */ /* 0x000ea20000008800 */
[----:B------:R-:W-:-:S04]  /*13fa0*/  MOV R2, 0x400 ;  /* 0x0000040000027802 */ /* 0x000fc80000000f00 */
[----:B--2---:R-:W-:Y:S02]  /*13fb0*/  LEA R2, R3, R2, 0x18 ;  /* 0x0000000203027211 */ /* 0x004fe400078ec0ff */
[----:B------:R-:W-:-:S03]  /*13fc0*/  SHF.L.U32 R3, R14, 0x1f, RZ ;  /* 0x0000001f0e037819 */ /* 0x000fc600000006ff */
[----:B------:R-:W-:-:S04]  /*13fd0*/  IMAD R2, R15, 0x8, R2 ;  /* 0x000000080f027824 */ /* 0x000fc800078e0202 */
[----:B------:R-:W2:Y:S02]  /*13fe0*/  SYNCS.PHASECHK.TRANS64.TRYWAIT P0, [R2+URZ+0x30840], R3 ;  /* 0x03084003020075a7 */ /* 0x000ea4000800017f */
[----:B--2---:R-:W-:Y:S05]  /*13ff0*/  @!P0 BRA `(.L_x_1239) ;  /* 0x0000002000c08947 */ /* 0x004fea0003800000 */
.L_x_1290:
        /* <DEDUP_REMOVED lines=11> */
.L_x_1240:
        /* <DEDUP_REMOVED lines=23> */
[----:B------:R-:W-:Y:S02]  /*14220*/  ULEA UR11, UR11, UR5, 0x6 ;  /* 0x000000050b0b7291 */ /* 0x000fe4000f8e303f */
[----:B------:R-:W-:Y:S02]  /*14230*/  UIADD3.X UR5, URZ, UR37, URZ, UP0, !UPT ;  /* 0x000000253f057290 */ /* 0x000fe400087fe43f */
[----:B------:R-:W-:Y:S02]  /*14240*/  UIADD3 UR8, UR14, 0x20400, URZ ;  /* 0x000204000e087890 */ /* 0x000fe4000fffe03f */
[----:B------:R-:W-:Y:S02]  /*14250*/  UIADD3 UR15, UR14, 0x22400, URZ ;  /* 0x000224000e0f7890 */ /* 0x000fe4000fffe03f */
[----:B------:R-:W-:-:S02]  /*14260*/  UIADD3 UR16, UR14, 0x24400, URZ ;  /* 0x000244000e107890 */ /* 0x000fc4000fffe03f */
[----:B------:R-:W-:-:S03]  /*14270*/  UIADD3 UR14, UR14, 0x26400, URZ ;  /* 0x000264000e0e7890 */ /* 0x000fc6000fffe03f */
[----:B------:R0:W-:Y:S01]  /*14280*/  UTMALDG.4D [UR8], [UR4], desc[UR6] ;  /* 0x00000608040075b4 */ /* 0x0001e20008019000 */
[----:B------:R-:W-:Y:S01]  /*14290*/  IMAD R2, R8, 0x8, R2 ;  /* 0x0000000808027824 */ /* 0x000fe200078e0202 */
        /* <DEDUP_REMOVED lines=11> */
.L_x_1291:
        /* <DEDUP_REMOVED lines=8> */
.L_x_1242:
[----:B-1----:R-:W2:Y:S01]  /*143d0*/  LDL R3, [R1+0x4] ;  /* 0x0000040001037983 */ /* 0x002ea20000100800 */
[----:B0-----:R-:W-:Y:S01]  /*143e0*/  MOV R9, 0x400 ;  /* 0x0000040000097802 */ /* 0x001fe20000000f00 */
[----:B------:R-:W0:Y:S01]  /*143f0*/  S2R R11, SR_CgaCtaId ;  /* 0x00000000000b7919 */ /* 0x000e220000008800 */
[----:B------:R-:W-:Y:S02]  /*14400*/  R2UR UR11, R5 ;  /* 0x00000000050b72ca */ /* 0x000fe400000e0000 */
        /* <DEDUP_REMOVED lines=16> */
[----:B------:R-:W-:Y:S02]  /*14510*/  IMAD.MOV.U32 R5, RZ, RZ, R12 ;  /* 0x000000ffff057224 */ /* 0x000fe400078e000c */
[----:B------:R-:W-:Y:S01]  /*14520*/  IMAD.MOV.U32 R6, RZ, RZ, R10 ;  /* 0x000000ffff067224 */ /* 0x000fe200078e000a */
[----:B--2---:R-:W-:-:S13]  /*14530*/  R2UR UR5, R3 ;  /* 0x00000000030572ca */ /* 0x004fda00000e0000 */
[----:B------:R-:W-:Y:S02]  /*14540*/  ULEA UR11, UR11, UR5, 0x6 ;  /* 0x000000050b0b7291 */ /* 0x000fe4000f8e303f */
        /* <DEDUP_REMOVED lines=14> */
.L_x_1237:
[----:B------:R-:W-:Y:S05]  /*14630*/  BSYNC B1 ;  /* 0x0000000000017941 */ /* 0x000fea0003800000 */
.L_x_1236:
[----:B------:R-:W2:Y:S01]  /*14640*/  LDL R2, [R1+0x10] ;  /* 0x0000100001027983 */ /* 0x000ea20000100800 */
[----:B------:R-:W-:Y:S02]  /*14650*/  IADD3 R7, R7, -0x2, RZ ;  /* 0xfffffffe07077810 */ /* 0x000fe40007ffe0ff */
[----:B--2---:R-:W-:-:S13]  /*14660*/  ISETP.GT.AND P0, PT, R13, R2, PT ;  /* 0x000000020d00720c */ /* 0x004fda0003f04270 */
[----:B------:R-:W-:Y:S05]  /*14670*/  @P0 BRA `(.L_x_1243) ;  /* 0xffffffec008c0947 */ /* 0x000fea000383ffff */
.L_x_1219:
[----:B------:R-:W-:Y:S05]  /*14680*/  BSYNC B0 ;  /* 0x0000000000007941 */ /* 0x000fea0003800000 */
.L_x_1218:
        /* <DEDUP_REMOVED lines=18> */
.L_x_1245:
[----:B------:R-:W-:Y:S05]  /*147b0*/  BSYNC B0 ;  /* 0x0000000000007941 */ /* 0x000fea0003800000 */
.L_x_1244:
        /* <DEDUP_REMOVED lines=11> */
.L_x_1292:
        /* <DEDUP_REMOVED lines=11> */
.L_x_1249:
[----:B------:R-:W2:Y:S01]  /*14920*/  LDL.LU R8, [R1+0x4] ;  /* 0x0000040001087983 */ /* 0x000ea20000300800 */
[----:B------:R-:W-:-:S03]  /*14930*/  MOV R2, 0x400 ;  /* 0x0000040000027802 */ /* 0x000fc60000000f00 */
[----:B-1----:R-:W3:Y:S01]  /*14940*/  LDL R0, [R1] ;  /* 0x0000000001007983 */ /* 0x002ee20000100800 */
[----:B------:R-:W1:Y:S01]  /*14950*/  S2R R7, SR_CgaCtaId ;  /* 0x0000000000077919 */ /* 0x000e620000008800 */
[----:B------:R-:W-:Y:S02]  /*14960*/  R2UR UR11, R5 ;  /* 0x00000000050b72ca */ /* 0x000fe400000e0000 */
[----:B------:R-:W-:Y:S01]  /*14970*/  R2UR UR9, R3 ;  /* 0x00000000030972ca */ /* 0x000fe200000e0000 */
[----:B------:R-:W-:Y:S01]  /*14980*/  UIADD3 UR4, UP0, UR36, 0x470, URZ ;  /* 0x0000047024047890 */ /* 0x000fe2000ff1e03f */
[----:B------:R-:W-:Y:S02]  /*14990*/  R2UR UR12, R4 ;  /* 0x00000000040c72ca */ /* 0x000fe400000e0000 */
[----:B------:R-:W-:Y:S02]  /*149a0*/  R2UR UR13, R6 ;  /* 0x00000000060d72ca */ /* 0x000fe400000e0000 */
[----:B-1----:R-:W-:-:S07]  /*149b0*/  LEA R2, R7, R2, 0x18 ;  /* 0x0000000207027211 */ /* 0x002fce00078ec0ff */
[----:B------:R-:W-:Y:S01]  /*149c0*/  UIADD3 UR9, UR9, 0x30850, URZ ;  /* 0x0003085009097890 */ /* 0x000fe2000fffe03f */
[----:B------:R-:W-:Y:S01]  /*149d0*/  UMOV UR10, URZ ;  /* 0x0000003f000a7c82 */ /* 0x000fe20008000000 */
[----:B------:R-:W-:Y:S01]  /*149e0*/  UMOV UR6, 0x0 ;  /* 0x0000000000067882 */ /* 0x000fe20000000000 */
[----:B------:R-:W-:Y:S01]  /*149f0*/  UMOV UR7, 0x14f00000 ;  /* 0x14f0000000077882 */ /* 0x000fe20000000000 */
[----:B------:R-:W-:Y:S01]  /*14a00*/  UMOV UR17, 0x40 ;  /* 0x0000004000117882 */ /* 0x000fe20000000000 */
[----:B--2---:R-:W-:Y:S01]  /*14a10*/  R2UR UR5, R8 ;  /* 0x00000000080572ca */ /* 0x004fe200000e0000 */
[----:B---3--:R-:W-:-:S05]  /*14a20*/  IMAD R0, R0, 0x8000, R2 ;  /* 0x0000800000007824 */ /* 0x008fca00078e0202 */
[----:B------:R-:W-:-:S07]  /*14a30*/  R2UR UR14, R0 ;  /* 0x00000000000e72ca */ /* 0x000fce00000e0000 */
[----:B------:R-:W-:Y:S02]  /*14a40*/  ULEA UR11, UR11, UR5, 0x6 ;  /* 0x000000050b0b7291 */ /* 0x000fe4000f8e303f */
[----:B------:R-:W-:-:S04]  /*14a50*/  UIADD3.X UR5, URZ, UR37, URZ, UP0, !UPT ;  /* 0x000000253f057290 */ /* 0x000fc800087fe43f */
        /* <DEDUP_REMOVED lines=17> */
.L_x_1247:
[----:B------:R-:W-:Y:S05]  /*14b70*/  BSYNC B0 ;  /* 0x0000000000007941 */ /* 0x000fea0003800000 */
.L_x_1246:
        /* <DEDUP_REMOVED lines=9> */
.L_x_1202:
[----:B------:R-:W-:Y:S05]  /*14c10*/  BSYNC B6 ;  /* 0x0000000000067941 */ /* 0x000fea0003800000 */
.L_x_1200:
[----:B------:R-:W-:-:S03]  /*14c20*/  UMOV UR4, 0xffffffff ;  /* 0xffffffff00047882 */ /* 0x000fc60000000000 */
[----:B------:R-:W-:Y:S05]  /*14c30*/  BRA.DIV UR4, `(.L_x_1250) ;  /* 0x0000001604ec7947 */ /* 0x000fea000b800000 */
[----:B------:R2:W3:Y:S04]  /*14c40*/  SHFL.IDX PT, R4, R16, RZ, 0x1f ;  /* 0x00001fff10047589 */ /* 0x0004e800000e0000 */
[----:B------:R-:W4:Y:S02]  /*14c50*/  SHFL.IDX PT, R16, R16, 0x1, 0x1f ;  /* 0x00201f0010107f89 */ /* 0x000f2400000e0000 */
.L_x_1296:
[----:B-1----:R-:W1:Y:S01]  /*14c60*/  S2R R0, SR_TID.X ;  /* 0x0000000000007919 */ /* 0x002e620000002100 */
[----:B------:R-:W-:Y:S01]  /*14c70*/  ULDC UR4, c[0x0][0xc14] ;  /* 0x0003050000047ab9 */ /* 0x000fe20000000800 */
[----:B------:R-:W-:Y:S01]  /*14c80*/  BSSY B0, `(.L_x_1251) ;  /* 0x000000c000007945 */ /* 0x000fe20003800000 */
[----:B------:R-:W-:Y:S01]  /*14c90*/  IMAD.MOV.U32 R17, RZ, RZ, RZ ;  /* 0x000000ffff117224 */ /* 0x000fe200078e00ff */
[----:B-1----:R-:W-:Y:S01]  /*14ca0*/  LOP3.LUT R6, R0, 0x1f, RZ, 0xc0, !PT ;  /* 0x0000001f00067812 */ /* 0x002fe200078ec0ff */
[----:B------:R-:W-:-:S03]  /*14cb0*/  IMAD.U32 R0, RZ, RZ, UR4 ;  /* 0x00000004ff007e24 */ /* 0x000fc6000f8e00ff */
[C---:B------:R-:W-:Y:S01]  /*14cc0*/  ISETP.NE.AND P0, PT, R6.reuse, 0x1f, PT ;  /* 0x0000001f0600780c */ /* 0x040fe20003f05270 */
[----:B------:R-:W-:-:S05]  /*14cd0*/  IMAD.IADD R5, R6, 0x1, R19 ;  /* 0x0000000106057824 */ /* 0x000fca00078e0213 */
[----:B------:R-:W-:-:S13]  /*14ce0*/  ISETP.GE.OR P0, PT, R5, R0, !P0 ;  /* 0x000000000500720c */ /* 0x000fda0004706670 */
[----:B------:R-:W-:Y:S05]  /*14cf0*/  @P0 BRA `(.L_x_1252) ;  /* 0x0000000000100947 */ /* 0x000fea0003800000 */
[----:B------:R-:W1:Y:S01]  /*14d00*/  LDC.64 R2, c[0x0][0xc58] ;  /* 0x00031600ff027b82 */ /* 0x000e620000000a00 */
[----:B------:R-:W-:Y:S01]  /*14d10*/  ULDC.64 UR4, c[0x0][0x208] ;  /* 0x0000820000047ab9 */ /* 0x000fe20000000a00 */
[----:B-1----:R-:W-:-:S05]  /*14d20*/  IMAD.WIDE R2, R5, 0x4, R2 ;  /* 0x0000000405027825 */ /* 0x002fca00078e0202 */
[----:B------:R1:W5:Y:S02]  /*14d30*/  LDG.E R17, desc[UR4][R2.64] ;  /* 0x0000000402117981 */ /* 0x000364000c1e1900 */
.L_x_1252:
[----:B------:R-:W-:Y:S05]  /*14d40*/  BSYNC B0 ;  /* 0x0000000000007941 */ /* 0x000fea0003800000 */
.L_x_1251:
[----:B------:R-:W-:-:S03]  /*14d50*/  UMOV UR4, 0xffffffff ;  /* 0xffffffff00047882 */ /* 0x000fc60000000000 */
[----:B------:R-:W-:Y:S05]  /*14d60*/  BRA.DIV UR4, `(.L_x_1253) ;  /* 0x0000001604ec7947 */ /* 0x000fea000b800000 */
[----:B0----5:R-:W0:Y:S01]  /*14d70*/  SHFL.UP PT, R14, R17, 0x1, RZ ;  /* 0x04200000110e7989 */ /* 0x021e2200000e00ff */
[C---:B------:R-:W-:Y:S02]  /*14d80*/  ISETP.NE.AND P0, PT, R6.reuse, RZ, PT ;  /* 0x000000ff0600720c */ /* 0x040fe40003f05270 */
[----:B------:R-:W-:Y:S02]  /*14d90*/  ISETP.GE.U32.AND P1, PT, R6, 0x2, PT ;  /* 0x000000020600780c */ /* 0x000fe40003f26070 */
[----:B0-----:R-:W-:Y:S02]  /*14da0*/  SEL R14, R14, RZ, P0 ;  /* 0x000000ff0e0e7207 */ /* 0x001fe40000000000 */
[----:B------:R-:W-:-:S03]  /*14db0*/  ISETP.GE.U32.AND P0, PT, R6, 0x4, PT ;  /* 0x000000040600780c */ /* 0x000fc60003f06070 */
[----:B------:R-:W-:-:S05]  /*14dc0*/  IMAD.IADD R13, R17, 0x1, R14 ;  /* 0x00000001110d7824 */ /* 0x000fca00078e020e */
[----:B------:R-:W1:Y:S02]  /*14dd0*/  SHFL.UP PT, R14, R13, 0x2, RZ ;  /* 0x044000000d0e7989 */ /* 0x000e6400000e00ff */
[----:B-1----:R-:W-:Y:S02]  /*14de0*/  SEL R2, R14, RZ, P1 ;  /* 0x000000ff0e027207 */ /* 0x002fe40000800000 */
[----:B------:R-:W-:Y:S02]  /*14df0*/  ISETP.GE.U32.AND P1, PT, R6, 0x8, PT ;  /* 0x000000080600780c */ /* 0x000fe40003f26070 */
[----:B------:R-:W-:-:S05]  /*14e00*/  IADD3 R2, R13, R2, RZ ;  /* 0x000000020d027210 */ /* 0x000fca0007ffe0ff */
        /* <DEDUP_REMOVED lines=8> */
[----:B0-----:R-:W-:-:S05]  /*14e90*/  SEL R14, R14, RZ, P0 ;  /* 0x000000ff0e0e7207 */ /* 0x001fca0000000000 */
[----:B------:R-:W-:-:S05]  /*14ea0*/  IMAD.IADD R2, R5, 0x1, R14 ;  /* 0x0000000105027824 */ /* 0x000fca00078e020e */
[----:B------:R0:W1:Y:S02]  /*14eb0*/  SHFL.IDX PT, R14, R2, 0x1f, 0x1f ;  /* 0x03e01f00020e7f89 */ /* 0x00006400000e0000 */
.L_x_1304:
[----:B------:R-:W-:Y:S02]  /*14ec0*/  ULDC UR4, c[0x0][0xc10] ;  /* 0x0003040000047ab9 */ /* 0x000fe40000000800 */
[----:B------:R-:W-:-:S04]  /*14ed0*/  IMAD.U32 R5, RZ, RZ, UR4 ;  /* 0x00000004ff057e24 */ /* 0x000fc8000f8e00ff */
[----:B-1----:R-:W-:-:S04]  /*14ee0*/  IMAD R3, R14, R5, RZ ;  /* 0x000000050e037224 */ /* 0x002fc800078e02ff */
[----:B--2-4-:R-:W-:-:S05]  /*14ef0*/  IMAD.IADD R16, R16, 0x1, R3 ;  /* 0x0000000110107824 */ /* 0x014fca00078e0203 */
[----:B---3--:R-:W-:-:S13]  /*14f00*/  ISETP.GT.AND P0, PT, R16, R4, PT ;  /* 0x000000041000720c */ /* 0x008fda0003f04270 */
[----:B------:R-:W-:Y:S05]  /*14f10*/  @P0 BRA `(.L_x_1254) ;  /* 0x0000000000b80947 */ /* 0x000fea0003800000 */
[----:B------:R-:W1:Y:S02]  /*14f20*/  LDC R0, c[0x0][0xc14] ;  /* 0x00030500ff007b82 */ /* 0x000e640000000800 */
.L_x_1259:
[----:B------:R-:W-:-:S05]  /*14f30*/  VIADD R19, R19, 0x1f ;  /* 0x0000001f13137836 */ /* 0x000fca0000000000 */
        /* <DEDUP_REMOVED lines=12> */
[----:B0-----:R-:W-:-:S05]  /*15000*/  IMAD.WIDE R2, R5, 0x4, R2 ;  /* 0x0000000405027825 */ /* 0x001fca00078e0202 */
[----:B------:R0:W5:Y:S02]  /*15010*/  LDG.E R17, desc[UR4][R2.64] ;  /* 0x0000000402117981 */ /* 0x000164000c1e1900 */
.L_x_1257:
[----:B------:R-:W-:Y:S05]  /*15020*/  BSYNC B0 ;  /* 0x0000000000007941 */ /* 0x000fea0003800000 */
.L_x_1256:
[----:B------:R-:W-:-:S03]  /*15030*/  UMOV UR4, 0xffffffff ;  /* 0xffffffff00047882 */ /* 0x000fc60000000000 */
[----:B------:R-:W-:Y:S05]  /*15040*/  BRA.DIV UR4, `(.L_x_1258) ;  /* 0x0000001a04047947 */ /* 0x000fea000b800000 */
[----:B-----5:R-:W1:Y:S01]  /*15050*/  SHFL.UP PT, R14, R17, 0x1, RZ ;  /* 0x04200000110e7989 */ /* 0x020e6200000e00ff */
[C---:B------:R-:W-:Y:S02]  /*15060*/  ISETP.NE.AND P0, PT, R6.reuse, RZ, PT ;  /* 0x000000ff0600720c */ /* 0x040fe40003f05270 */
[----:B------:R-:W-:Y:S02]  /*15070*/  ISETP.GE.U32.AND P1, PT, R6, 0x2, PT ;  /* 0x000000020600780c */ /* 0x000fe40003f26070 */
        /* <DEDUP_REMOVED lines=18> */
.L_x_1312:
[----:B------:R-:W-:Y:S02]  /*151a0*/  ULDC UR4, c[0x0][0xc10] ;  /* 0x0003040000047ab9 */ /* 0x000fe40000000800 */
[----:B------:R-:W-:-:S04]  /*151b0*/  IMAD.U32 R5, RZ, RZ, UR4 ;  /* 0x00000004ff057e24 */ /* 0x000fc8000f8e00ff */
[----:B-1----:R-:W-:-:S04]  /*151c0*/  IMAD R3, R14, R5, RZ ;  /* 0x000000050e037224 */ /* 0x002fc800078e02ff */
[----:B------:R-:W-:-:S05]  /*151d0*/  IMAD.IADD R16, R3, 0x1, R16 ;  /* 0x0000000103107824 */ /* 0x000fca00078e0210 */
[----:B------:R-:W-:-:S13]  /*151e0*/  ISETP.GT.AND P0, PT, R16, R4, PT ;  /* 0x000000041000720c */ /* 0x000fda0003f04270 */
[----:B------:R-:W-:Y:S05]  /*151f0*/  @!P0 BRA `(.L_x_1259) ;  /* 0xfffffffc004c8947 */ /* 0x000fea000383ffff */
.L_x_1254:
        /* <DEDUP_REMOVED lines=8> */
.L_x_1316:
[----:B------:R-:W-:Y:S01]  /*15280*/  ISETP.NE.AND P0, PT, R3, RZ, PT ;  /* 0x000000ff0300720c */ /* 0x000fe20003f05270 */
[----:B------:R-:W-:-:S12]  /*15290*/  IMAD.MOV.U32 R7, RZ, RZ, RZ ;  /* 0x000000ffff077224 */ /* 0x000fd800078e00ff */
[----:B------:R-:W-:Y:S05]  /*152a0*/  @!P0 BRA `(.L_x_1261) ;  /* 0x0000000000108947 */ /* 0x000fea0003800000 */
[----:B------:R-:W-:Y:S01]  /*152b0*/  UMOV UR4, 0xffffffff ;  /* 0xffffffff00047882 */ /* 0x000fe20000000000 */
[----:B------:R-:W-:Y:S02]  /*152c0*/  IADD3 R12, R6, -0x1, RZ ;  /* 0xffffffff060c7810 */ /* 0x000fe40007ffe0ff */
[----:B------:R-:W-:Y:S05]  /*152d0*/  BRA.DIV UR4, `(.L_x_1262) ;  /* 0x0000001a04787947 */ /* 0x000fea000b800000 */
[----:B------:R3:W4:Y:S02]  /*152e0*/  SHFL.IDX PT, R7, R2, R12, 0x1f ;  /* 0x00001f0c02077589 */ /* 0x00072400000e0000 */
.L_x_1261:
[----:B0--3--:R-:W0:Y:S01]  /*152f0*/  LDC.64 R2, c[0x0][0xc68] ;  /* 0x00031a00ff027b82 */ /* 0x009e220000000a00 */
[----:B------:R-:W-:Y:S01]  /*15300*/  IMAD.IADD R19, R6, 0x1, R19 ;  /* 0x0000000106137824 */ /* 0x000fe200078e0213 */
[----:B------:R-:W-:-:S03]  /*15310*/  ULDC.64 UR4, c[0x0][0x208] ;  /* 0x0000820000047ab9 */ /* 0x000fc60000000a00 */
[----:B0-----:R-:W-:-:S05]  /*15320*/  IMAD.WIDE R2, R19, 0x4, R2 ;  /* 0x0000000413027825 */ /* 0x001fca00078e0202 */
[----:B------:R0:W1:Y:S01]  /*15330*/  LDG.E R8, desc[UR4][R2.64] ;  /* 0x0000000402087981 */ /* 0x000062000c1e1900 */
[----:B----4-:R-:W-:-:S04]  /*15340*/  IMAD R16, R7, R5, R16 ;  /* 0x0000000507107224 */ /* 0x010fc800078e0210 */
[----:B------:R-:W-:Y:S02]  /*15350*/  IMAD.IADD R7, R4, 0x1, -R16 ;  /* 0x0000000104077824 */ /* 0x000fe400078e0a10 */
[----:B0-----:R-:W-:Y:S02]  /*15360*/  IMAD.MOV.U32 R2, RZ, RZ, RZ ;  /* 0x000000ffff027224 */ /* 0x001fe400078e00ff */
[----:B-12---:R-:W-:-:S05]  /*15370*/  IMAD R6, R17, R8, RZ ;  /* 0x0000000811067224 */ /* 0x006fca00078e02ff */
[-C--:B------:R-:W-:Y:S02]  /*15380*/  IABS R9, R6.reuse ;  /* 0x0000000600097213 */ /* 0x080fe40000000000 */
[----:B------:R-:W-:Y:S02]  /*15390*/  IABS R4, R6 ;  /* 0x0000000600047213 */ /* 0x000fe40000000000 */
[----:B------:R-:W0:Y:S03]  /*153a0*/  I2F.RP R10, R9 ;  /* 0x00000009000a7306 */ /* 0x000e260000209400 */
[----:B------:R-:W-:-:S05]  /*153b0*/  IMAD.MOV R4, RZ, RZ, -R4 ;  /* 0x000000ffff047224 */ /* 0x000fca00078e0a04 */
[----:B0-----:R-:W0:Y:S02]  /*153c0*/  MUFU.RCP R10, R10 ;  /* 0x0000000a000a7308 */ /* 0x001e240000001000 */
[----:B0-----:R-:W-:-:S06]  /*153d0*/  VIADD R11, R10, 0xffffffe ;  /* 0x0ffffffe0a0b7836 */ /* 0x001fcc0000000000 */
[----:B------:R-:W0:Y:S02]  /*153e0*/  F2I.FTZ.U32.TRUNC.NTZ R3, R11 ;  /* 0x0000000b00037305 */ /* 0x000e24000021f000 */
[----:B0-----:R-:W-:-:S04]  /*153f0*/  IMAD.MOV R12, RZ, RZ, -R3 ;  /* 0x000000ffff0c7224 */ /* 0x001fc800078e0a03 */
[----:B------:R-:W-:-:S04]  /*15400*/  IMAD R13, R12, R9, RZ ;  /* 0x000000090c0d7224 */ /* 0x000fc800078e02ff */
[----:B------:R-:W-:Y:S01]  /*15410*/  IMAD.HI.U32 R2, R3, R13, R2 ;  /* 0x0000000d03027227 */ /* 0x000fe200078e0002 */
[----:B------:R-:W-:-:S05]  /*15420*/  IABS R3, R7 ;  /* 0x0000000700037213 */ /* 0x000fca0000000000 */
[----:B------:R-:W-:-:S04]  /*15430*/  IMAD.HI.U32 R2, R2, R3, RZ ;  /* 0x0000000302027227 */ /* 0x000fc800078e00ff */
[----:B------:R-:W-:Y:S01]  /*15440*/  IMAD R4, R2, R4, R3 ;  /* 0x0000000402047224 */ /* 0x000fe200078e0203 */
[----:B------:R-:W-:-:S04]  /*15450*/  LOP3.LUT R3, R7, R6, RZ, 0x3c, !PT ;  /* 0x0000000607037212 */ /* 0x000fc800078e3cff */
[----:B------:R-:W-:-:S13]  /*15460*/  ISETP.GT.U32.AND P0, PT, R9, R4, PT ;  /* 0x000000040900720c */ /* 0x000fda0003f04070 */
[----:B------:R-:W-:Y:S02]  /*15470*/  @!P0 IMAD.IADD R4, R4, 0x1, -R9 ;  /* 0x0000000104048824 */ /* 0x000fe400078e0a09 */
[----:B------:R-:W-:-:S03]  /*15480*/  @!P0 VIADD R2, R2, 0x1 ;  /* 0x0000000102028836 */ /* 0x000fc60000000000 */
[----:B------:R-:W-:-:S13]  /*15490*/  ISETP.GE.U32.AND P0, PT, R4, R9, PT ;  /* 0x000000090400720c */ /* 0x000fda0003f06070 */
[----:B------:R-:W-:Y:S02]  /*154a0*/  @P0 IADD3 R2, R2, 0x1, RZ ;  /* 0x0000000102020810 */ /* 0x000fe40007ffe0ff */
[----:B------:R-:W-:-:S03]  /*154b0*/  ISETP.GE.AND P0, PT, R3, RZ, PT ;  /* 0x000000ff0300720c */ /* 0x000fc60003f06270 */
[----:B------:R-:W-:-:S10]  /*154c0*/  IMAD.MOV.U32 R9, RZ, RZ, R2 ;  /* 0x000000ffff097224 */ /* 0x000fd400078e0002 */
[----:B------:R-:W-:Y:S01]  /*154d0*/  @!P0 IMAD.MOV R9, RZ, RZ, -R9 ;  /* 0x000000ffff098224 */ /* 0x000fe200078e0a09 */
[----:B------:R-:W-:-:S13]  /*154e0*/  ISETP.NE.AND P0, PT, R6, RZ, PT ;  /* 0x000000ff0600720c */ /* 0x000fda0003f05270 */
[----:B------:R-:W-:-:S05]  /*154f0*/  @!P0 LOP3.LUT R9, RZ, R6, RZ, 0x33, !PT ;  /* 0x00000006ff098212 */ /* 0x000fca00078e33ff */
[----:B------:R-:W-:Y:S02]  /*15500*/  IMAD R4, R8, R9, RZ ;  /* 0x0000000908047224 */ /* 0x000fe400078e02ff */
[----:B------:R-:W-:Y:S02]  /*15510*/  IMAD.MOV R9, RZ, RZ, -R9 ;  /* 0x000000ffff097224 */ /* 0x000fe400078e0a09 */
[----:B------:R-:W-:Y:S02]  /*15520*/  IMAD.MOV R2, RZ, RZ, -R4 ;  /* 0x000000ffff027224 */ /* 0x000fe400078e0a04 */
[----:B------:R-:W-:-:S03]  /*15530*/  IMAD R7, R6, R9, R7 ;  /* 0x0000000906077224 */ /* 0x000fc600078e0207 */
[----:B------:R-:W-:Y:S01]  /*15540*/  VIADDMNMX R8, R2, R5, R8, PT ;  /* 0x0000000502087246 */ /* 0x000fe20003800108 */
[----:B------:R-:W-:-:S03]  /*15550*/  IMAD.IADD R4, R7, 0x1, R4 ;  /* 0x0000000107047824 */ /* 0x000fc600078e0204 */
[----:B------:R-:W-:-:S04]  /*15560*/  IABS R5, R8 ;  /* 0x0000000800057213 */ /* 0x000fc80000000000 */
[----:B------:R-:W0:Y:S08]  /*15570*/  I2F.RP R10, R5 ;  /* 0x00000005000a7306 */ /* 0x000e300000209400 */
[----:B0-----:R-:W0:Y:S02]  /*15580*/  MUFU.RCP R10, R10 ;  /* 0x0000000a000a7308 */ /* 0x001e240000001000 */
[----:B0-----:R-:W-:-:S06]  /*15590*/  VIADD R2, R10, 0xffffffe ;  /* 0x0ffffffe0a027836 */ /* 0x001fcc0000000000 */
[----:B------:R0:W1:Y:S02]  /*155a0*/  F2I.FTZ.U32.TRUNC.NTZ R3, R2 ;  /* 0x0000000200037305 */ /* 0x000064000021f000 */
[----:B0-----:R-:W-:Y:S02]  /*155b0*/  IMAD.MOV.U32 R2, RZ, RZ, RZ ;  /* 0x000000ffff027224 */ /* 0x001fe400078e00ff */
[----:B-1----:R-:W-:-:S04]  /*155c0*/  IMAD.MOV R6, RZ, RZ, -R3 ;  /* 0x000000ffff067224 */ /* 0x002fc800078e0a03 */
[----:B------:R-:W-:Y:S01]  /*155d0*/  IMAD R9, R6, R5, RZ ;  /* 0x0000000506097224 */ /* 0x000fe200078e02ff */
[----:B------:R-:W-:-:S03]  /*155e0*/  IABS R6, R7 ;  /* 0x0000000700067213 */ /* 0x000fc60000000000 */
[----:B------:R-:W-:Y:S01]  /*155f0*/  IMAD.HI.U32 R3, R3, R9, R2 ;  /* 0x0000000903037227 */ /* 0x000fe200078e0002 */
[----:B------:R-:W-:-:S05]  /*15600*/  IABS R9, R8 ;  /* 0x0000000800097213 */ /* 0x000fca0000000000 */
        /* <DEDUP_REMOVED lines=18> */
.L_x_1255:
[----:B------:R-:W-:Y:S01]  /*15730*/  UMOV UR4, URZ ;  /* 0x0000003f00047c82 */ /* 0x000fe20008000000 */
[----:B------:R-:W-:Y:S01]  /*15740*/  UMOV UR5, URZ ;  /* 0x0000003f00057c82 */ /* 0x000fe20008000000 */
[----:B------:R-:W-:Y:S01]  /*15750*/  ULDC UR6, c[0x0][0xc14] ;  /* 0x0003050000067ab9 */ /* 0x000fe20000000800 */
[----:B------:R-:W-:Y:S01]  /*15760*/  IMAD.MOV.U32 R16, RZ, RZ, R4 ;  /* 0x000000ffff107224 */ /* 0x000fe200078e0004 */
[----:B------:R-:W-:Y:S01]  /*15770*/  MOV R18, UR5 ;  /* 0x0000000500127c02 */ /* 0x000fe20008000f00 */
[----:B------:R-:W-:Y:S02]  /*15780*/  IMAD.U32 R17, RZ, RZ, UR4 ;  /* 0x00000004ff117e24 */ /* 0x000fe4000f8e00ff */
[----:B------:R-:W-:-:S07]  /*15790*/  IMAD.U32 R19, RZ, RZ, UR6 ;  /* 0x00000006ff137e24 */ /* 0x000fce000f8e00ff */
.L_x_1263:
        /* <DEDUP_REMOVED lines=12> */
.L_x_1188:
[----:B-1----:R-:W3:Y:S01]  /*15860*/  LDL.LU R0, [R1+0x18] ;  /* 0x0000180001007983 */ /* 0x002ee20000300800 */
[----:B------:R-:W-:Y:S01]  /*15870*/  BSSY B0, `(.L_x_1265) ;  /* 0x000000b000007945 */ /* 0x000fe20003800000 */
[----:B------:R-:W1:Y:S01]  /*15880*/  S2R R5, SR_CgaCtaId ;  /* 0x0000000000057919 */ /* 0x000e620000008800 */
[----:B---3--:R-:W-:-:S05]  /*15890*/  VIADD R0, R0, 0x1 ;  /* 0x0000000100007836 */ /* 0x008fca0000000000 */
[----:B--2---:R-:W-:-:S04]  /*158a0*/  LEA.HI R2, R0, R0, RZ, 0x1 ;  /* 0x0000000000027211 */ /* 0x004fc800078f08ff */
[----:B------:R-:W-:-:S05]  /*158b0*/  LOP3.LUT R3, R2, 0xfffffffe, RZ, 0xc0, !PT ;  /* 0xfffffffe02037812 */ /* 0x000fca00078ec0ff */
[----:B------:R-:W-:Y:S01]  /*158c0*/  IMAD.IADD R3, R0, 0x1, -R3 ;  /* 0x0000000100037824 */ /* 0x000fe200078e0a03 */
[----:B------:R-:W-:-:S04]  /*158d0*/  MOV R0, 0x400 ;  /* 0x0000040000007802 */ /* 0x000fc80000000f00 */
[----:B-1----:R-:W-:Y:S02]  /*158e0*/  LEA R0, R5, R0, 0x18 ;  /* 0x0000000005007211 */ /* 0x002fe400078ec0ff */
[----:B------:R-:W-:-:S04]  /*158f0*/  SHF.L.U32 R3, R3, 0x1f, RZ ;  /* 0x0000001f03037819 */ /* 0x000fc800000006ff */
[----:B------:R-:W1:Y:S02]  /*15900*/  SYNCS.PHASECHK.TRANS64.TRYWAIT P0, [R0+URZ+0x30820], R3 ;  /* 0x03082003000075a7 */ /* 0x000e64000800017f */
[----:B-1----:R-:W-:Y:S05]  /*15910*/  @!P0 BRA `(.L_x_1266) ;  /* 0x0000001400108947 */ /* 0x002fea0003800000 */
.L_x_1319:
[----:B------:R-:W-:Y:S05]  /*15920*/  BSYNC B0 ;  /* 0x0000000000007941 */ /* 0x000fea0003800000 */
.L_x_1265:
[----:B------:R-:W-:-:S03]  /*15930*/  UMOV UR4, 0xffffffff ;  /* 0xffffffff00047882 */ /* 0x000fc60000000000 */
[----:B------:R-:W-:Y:S05]  /*15940*/  BRA.DIV UR4, `(.L_x_1267) ;  /* 0x0000001604187947 */ /* 0x000fea000b800000 */
[----:B------:R-:W2:Y:S02]  /*15950*/  S2R R2, SR_TID.X ;  /* 0x0000000000027919 */ /* 0x000ea40000002100 */
[----:B--2---:R-:W-:-:S04]  /*15960*/  SHF.R.U32.HI R2, RZ, 0x5, R2 ;  /* 0x00000005ff027819 */ /* 0x004fc80000011602 */
[----:B------:R-:W-:-:S05]  /*15970*/  LOP3.LUT R2, R2, 0x3, RZ, 0xc0, !PT ;  /* 0x0000000302027812 */ /* 0x000fca00078ec0ff */
[----:B------:R2:W3:Y:S02]  /*15980*/  SHFL.IDX PT, R14, R2, RZ, 0x1f ;  /* 0x00001fff020e7589 */ /* 0x0004e400000e0000 */
.L_x_1322:
[----:B---3--:R-:W-:Y:S01]  /*15990*/  ISETP.NE.AND P0, PT, R14, RZ, PT ;  /* 0x000000ff0e00720c */ /* 0x008fe20003f05270 */
[----:B------:R-:W-:-:S12]  /*159a0*/  BSSY B0, `(.L_x_1268) ;  /* 0x0000029000007945 */ /* 0x000fd80003800000 */
[----:B------:R-:W-:Y:S05]  /*159b0*/  @P0 BRA `(.L_x_1269) ;  /* 0x00000000009c0947 */ /* 0x000fea0003800000 */
[----:B------:R-:W-:-:S03]  /*159c0*/  UMOV UR4, 0xffffffff ;  /* 0xffffffff00047882 */ /* 0x000fc60000000000 */
[----:B------:R-:W-:Y:S05]  /*159d0*/  BRA.DIV UR4, `(.L_x_1270) ;  /* 0x0000001604287947 */ /* 0x000fea000b800000 */
[----:B------:R-:W-:-:S13]  /*159e0*/  ELECT P6, URZ, PT ;  /* 0x00000000003f782f */ /* 0x000fda00038c0000 */
.L_x_1325:
        /* <DEDUP_REMOVED lines=8> */
.L_x_1271:
[----:B-1----:R-:W2:Y:S04]  /*15a70*/  LDL R3, [R1] ;  /* 0x0000000001037983 */ /* 0x002ea80000100800 */
[----:B------:R-:W3:Y:S01]  /*15a80*/  LDL.LU R7, [R1+0x8] ;  /* 0x0000080001077983 */ /* 0x000ee20000300800 */
[----:B------:R-:W-:-:S04]  /*15a90*/  VIADD R2, R0, 0x30840 ;  /* 0x0003084000027836 */ /* 0x000fc80000000000 */
[C---:B--2---:R-:W-:Y:S02]  /*15aa0*/  IMAD R6, R3.reuse, 0x8, R2 ;  /* 0x0000000803067824 */ /* 0x044fe400078e0202 */
[----:B------:R-:W-:Y:S01]  /*15ab0*/  VIADD R3, R3, 0x1 ;  /* 0x0000000103037836 */ /* 0x000fe20000000000 */
[----:B---3--:R-:W-:-:S04]  /*15ac0*/  SHF.L.U32 R5, R7, 0x1f, RZ ;  /* 0x0000001f07057819 */ /* 0x008fc800000006ff */
[C---:B------:R-:W-:Y:S01]  /*15ad0*/  ISETP.NE.AND P1, PT, R3.reuse, 0x2, PT ;  /* 0x000000020300780c */ /* 0x040fe20003f25270 */
[----:B------:R-:W1:Y:S03]  /*15ae0*/  SYNCS.PHASECHK.TRANS64.TRYWAIT P0, [R6+URZ], R5 ;  /* 0x00000005060075a7 */ /* 0x000e66000800017f */
[----:B------:R-:W-:Y:S02]  /*15af0*/  SEL R4, RZ, 0x1, P1 ;  /* 0x00000001ff047807 */ /* 0x000fe40000800000 */
[----:B------:R-:W-:Y:S02]  /*15b00*/  SEL R3, R3, RZ, P1 ;  /* 0x000000ff03037207 */ /* 0x000fe40000800000 */
[----:B------:R-:W-:-:S03]  /*15b10*/  LOP3.LUT R4, R7, R4, RZ, 0x3c, !PT ;  /* 0x0000000407047212 */ /* 0x000fc600078e3cff */
[----:B------:R-:W-:Y:S01]  /*15b20*/  IMAD R7, R3, 0x8, R2 ;  /* 0x0000000803077824 */ /* 0x000fe200078e0202 */
[----:B------:R-:W-:Y:S01]  /*15b30*/  SHF.L.U32 R2, R4, 0x1f, RZ ;  /* 0x0000001f04027819 */ /* 0x000fe200000006ff */
[----:B-1----:R-:W-:Y:S06]  /*15b40*/  @!P0 BRA `(.L_x_1272) ;  /* 0x0000001000ec8947 */ /* 0x002fec0003800000 */
.L_x_1326:
[----:B------:R-:W2:Y:S02]  /*15b50*/  SYNCS.PHASECHK.TRANS64.TRYWAIT P0, [R7+URZ], R2 ;  /* 0x00000002070075a7 */ /* 0x000ea4000800017f */
[----:B--2---:R-:W-:Y:S05]  /*15b60*/  @!P0 BRA `(.L_x_1273) ;  /* 0x0000001000f88947 */ /* 0x004fea0003800000 */
.L_x_1327:
[----:B------:R-:W-:Y:S05]  /*15b70*/  @!P2 BRA `(.L_x_1274) ;  /* 0x000000000004a947 */ /* 0x000fea0003800000 */
[----:B------:R-:W-:Y:S01]  /*15b80*/  BPT.TRAP 0x1 ;  /* 0x000000040000795c */ /* 0x000fe20000300000 */
.L_x_1274:
[----:B------:R-:W3:Y:S01]  /*15b90*/  LDL.LU R4, [R1] ;  /* 0x0000000001047983 */ /* 0x000ee20000300800 */
[----:B------:R-:W-:-:S05]  /*15ba0*/  IADD3 R0, R0, 0x30860, RZ ;  /* 0x0003086000007810 */ /* 0x000fca0007ffe0ff */
[----:B---3--:R-:W-:-:S04]  /*15bb0*/  IMAD R4, R4, 0x8, R0 ;  /* 0x0000000804047824 */ /* 0x008fc800078e0200 */
[----:B------:R-:W3:Y:S02]  /*15bc0*/  SYNCS.PHASECHK.TRANS64.TRYWAIT P0, [R4+URZ], R5 ;  /* 0x00000005040075a7 */ /* 0x000ee4000800017f */
[----:B---3--:R-:W-:Y:S05]  /*15bd0*/  @!P0 BRA `(.L_x_1275) ;  /* 0x0000001000f08947 */ /* 0x008fea0003800000 */
.L_x_1328:
[----:B------:R-:W-:-:S07]  /*15be0*/  IMAD R3, R3, 0x8, R0 ;  /* 0x0000000803037824 */ /* 0x000fce00078e0200 */
.L_x_1276:
[----:B----4-:R4:W0:Y:S02]  /*15bf0*/  SYNCS.PHASECHK.TRANS64.TRYWAIT P0, [R3+URZ], R2 ;  /* 0x00000002030075a7 */ /* 0x010824000800017f */
[----:B0-----:R-:W-:Y:S05]  /*15c00*/  @!P0 NANOSLEEP.SYNCS 0x989680 ;  /* 0x009896800000895d */ /* 0x001fea0003900000 */
[----:B------:R-:W0:Y:S02]  /*15c10*/  @!P0 SYNCS.PHASECHK.TRANS64 P0, [R3+URZ], R2 ;  /* 0x00000002030085a7 */ /* 0x000e24000800007f */
[----:B0-----:R-:W-:Y:S05]  /*15c20*/  @!P0 BRA `(.L_x_1276) ;  /* 0xfffffffc00f08947 */ /* 0x001fea000383ffff */
.L_x_1269:
[----:B------:R-:W-:Y:S05]  /*15c30*/  BSYNC B0 ;  /* 0x0000000000007941 */ /* 0x000fea0003800000 */
.L_x_1268:
[----:B------:R-:W-:Y:S05]  /*15c40*/  EXIT ;  /* 0x000000000000794d */ /* 0x000fea0003800000 */
.L_x_1092:
[----:B0-----:R-:W-:-:S04]  /*15c50*/  IMAD.U32 R3, RZ, RZ, UR39 ;  /* 0x00000027ff037e24 */ /* 0x001fc8000f8e00ff */
[----:B------:R0:W1:Y:S03]  /*15c60*/  SYNCS.PHASECHK.TRANS64.TRYWAIT P1, [R3+URZ+0x30800], R0 ;  /* 0x03080000030075a7 */ /* 0x000066000802017f */
[----:B-1----:R-:W-:Y:S05]  /*15c70*/  @!P1 NANOSLEEP.SYNCS 0x989680 ;  /* 0x009896800000995d */ /* 0x002fea0003900000 */
[----:B------:R-:W1:Y:S02]  /*15c80*/  @!P1 SYNCS.PHASECHK.TRANS64 P1, [R3+URZ+0x30800], R0 ;  /* 0x03080000030095a7 */ /* 0x000e64000802007f */
[----:B-1----:R-:W-:Y:S05]  /*15c90*/  @!P1 BRA `(.L_x_1092) ;  /* 0xfffffffc00ec9947 */ /* 0x002fea000383ffff */
[----:B------:R-:W-:Y:S05]  /*15ca0*/  BRA `(.L_x_1277) ;  /* 0xfffffec000087947 */ /* 0x000fea000383ffff */
.L_x_1096:
[----:B-1----:R1:W2:Y:S02]  /*15cb0*/  SYNCS.PHASECHK.TRANS64.TRYWAIT P2, [R5+URZ+0x30830], R0 ;  /* 0x03083000050075a7 */ /* 0x0022a4000804017f */
[----:B--2---:R-:W-:Y:S05]  /*15cc0*/  @!P2 NANOSLEEP.SYNCS 0x989680 ;  /* 0x009896800000a95d */ /* 0x004fea0003900000 */
[----:B------:R-:W2:Y:S02]  /*15cd0*/  @!P2 SYNCS.PHASECHK.TRANS64 P2, [R5+URZ+0x30830], R0 ;  /* 0x030830000500a5a7 */ /* 0x000ea4000804007f */
[----:B--2---:R-:W-:Y:S05]  /*15ce0*/  @!P2 BRA `(.L_x_1096) ;  /* 0xfffffffc00f0a947 */ /* 0x004fea000383ffff */
[----:B------:R-:W-:Y:S05]  /*15cf0*/  BRA `(.L_x_1095) ;  /* 0xfffffec0002c7947 */ /* 0x000fea000383ffff */
.L_x_1112:
[----:B-1----:R-:W-:-:S04]  /*15d00*/  IMAD.U32 R153, RZ, RZ, UR6 ;  /* 0x00000006ff997e24 */ /* 0x002fc8000f8e00ff */
[----:B------:R1:W2:Y:S03]  /*15d10*/  SYNCS.PHASECHK.TRANS64.TRYWAIT P2, [R153+URZ+0x30830], R152 ;  /* 0x03083098990075a7 */ /* 0x0002a6000804017f */
[----:B--2---:R-:W-:Y:S05]  /*15d20*/  @!P2 NANOSLEEP.SYNCS 0x989680 ;  /* 0x009896800000a95d */ /* 0x004fea0003900000 */
[----:B------:R-:W2:Y:S02]  /*15d30*/  @!P2 SYNCS.PHASECHK.TRANS64 P2, [R153+URZ+0x30830], R152 ;  /* 0x030830989900a5a7 */ /* 0x000ea4000804007f */
[----:B--2---:R-:W-:Y:S05]  /*15d40*/  @!P2 BRA `(.L_x_1112) ;  /* 0xfffffffc00eca947 */ /* 0x004fea000383ffff */
[----:B------:R-:W-:Y:S05]  /*15d50*/  BRA `(.L_x_1111) ;  /* 0xfffffee800d47947 */ /* 0x000fea000383ffff */
.L_x_1116:
[----:B-1----:R-:W-:-:S04]  /*15d60*/  IMAD.U32 R219, RZ, RZ, UR14 ;  /* 0x0000000effdb7e24 */ /* 0x002fc8000f8e00ff */
[----:B------:R1:W2:Y:S03]  /*15d70*/  SYNCS.PHASECHK.TRANS64.TRYWAIT P2, [R219+URZ+0x30850], R0 ;  /* 0x03085000db0075a7 */ /* 0x0002a6000804017f */
[----:B--2---:R-:W-:Y:S05]  /*15d80*/  @!P2 NANOSLEEP.SYNCS 0x989680 ;  /* 0x009896800000a95d */ /* 0x004fea0003900000 */
[----:B------:R-:W2:Y:S02]  /*15d90*/  @!P2 SYNCS.PHASECHK.TRANS64 P2, [R219+URZ+0x30850], R0 ;  /* 0x03085000db00a5a7 */ /* 0x000ea4000804007f */
[----:B--2---:R-:W-:Y:S05]  /*15da0*/  @!P2 BRA `(.L_x_1116) ;  /* 0xfffffffc00eca947 */ /* 0x004fea000383ffff */
[----:B------:R-:W-:Y:S05]  /*15db0*/  BRA `(.L_x_1115) ;  /* 0xfffffef8006c7947 */ /* 0x000fea000383ffff */
.L_x_1133:
[----:B-1----:R-:W-:-:S04]  /*15dc0*/  IMAD.U32 R5, RZ, RZ, UR6 ;  /* 0x00000006ff057e24 */ /* 0x002fc8000f8e00ff */
[----:B------:R1:W2:Y:S03]  /*15dd0*/  SYNCS.PHASECHK.TRANS64.TRYWAIT P2, [R5+URZ+0x30830], R4 ;  /* 0x03083004050075a7 */ /* 0x0002a6000804017f */
[----:B--2---:R-:W-:Y:S05]  /*15de0*/  @!P2 NANOSLEEP.SYNCS 0x989680 ;  /* 0x009896800000a95d */ /* 0x004fea0003900000 */
[----:B------:R-:W2:Y:S02]  /*15df0*/  @!P2 SYNCS.PHASECHK.TRANS64 P2, [R5+URZ+0x30830], R4 ;  /* 0x030830040500a5a7 */ /* 0x000ea4000804007f */
[----:B--2---:R-:W-:Y:S05]  /*15e00*/  @!P2 BRA `(.L_x_1133) ;  /* 0xfffffffc00eca947 */ /* 0x004fea000383ffff */
[----:B------:R-:W-:Y:S05]  /*15e10*/  BRA `(.L_x_1132) ;  /* 0xffffff1400f07947 */ /* 0x000fea000383ffff */
.L_x_1137:
[----:B-1----:R-:W-:-:S04]  /*15e20*/  IMAD.U32 R5, RZ, RZ, UR14 ;  /* 0x0000000eff057e24 */ /* 0x002fc8000f8e00ff */
[----:B------:R1:W3:Y:S03]  /*15e30*/  SYNCS.PHASECHK.TRANS64.TRYWAIT P2, [R5+URZ+0x30850], R0 ;  /* 0x03085000050075a7 */ /* 0x0002e6000804017f */
[----:B---3--:R-:W-:Y:S05]  /*15e40*/  @!P2 NANOSLEEP.SYNCS 0x989680 ;  /* 0x009896800000a95d */ /* 0x008fea0003900000 */
[----:B------:R-:W3:Y:S02]  /*15e50*/  @!P2 SYNCS.PHASECHK.TRANS64 P2, [R5+URZ+0x30850], R0 ;  /* 0x030850000500a5a7 */ /* 0x000ee4000804007f */
[----:B---3--:R-:W-:Y:S05]  /*15e60*/  @!P2 BRA `(.L_x_1137) ;  /* 0xfffffffc00eca947 */ /* 0x008fea000383ffff */
[----:B------:R-:W-:Y:S05]  /*15e70*/  BRA `(.L_x_1136) ;  /* 0xffffff2400887947 */ /* 0x000fea000383ffff */
.L_x_1143:
[----:B-1----:R-:W-:-:S04]  /*15e80*/  IMAD.U32 R5, RZ, RZ, UR6 ;  /* 0x00000006ff057e24 */ /* 0x002fc8000f8e00ff */
[----:B------:R1:W2:Y:S03]  /*15e90*/  SYNCS.PHASECHK.TRANS64.TRYWAIT P2, [R5+URZ+0x30830], R4 ;  /* 0x03083004050075a7 */ /* 0x0002a6000804017f */
[----:B--2---:R-:W-:Y:S05]  /*15ea0*/  @!P2 NANOSLEEP.SYNCS 0x989680 ;  /* 0x009896800000a95d */ /* 0x004fea0003900000 */
[----:B------:R-:W2:Y:S02]  /*15eb0*/  @!P2 SYNCS.PHASECHK.TRANS64 P2, [R5+URZ+0x30830], R4 ;  /* 0x030830040500a5a7 */ /* 0x000ea4000804007f */
[----:B--2---:R-:W-:Y:S05]  /*15ec0*/  @!P2 BRA `(.L_x_1143) ;  /* 0xfffffffc00eca947 */ /* 0x004fea000383ffff */
[----:B------:R-:W-:Y:S05]  /*15ed0*/  BRA `(.L_x_1142) ;  /* 0xffffff3800107947 */ /* 0x000fea000383ffff */
.L_x_1147:
[----:B-1----:R-:W-:-:S04]  /*15ee0*/  MOV R5, UR14 ;  /* 0x0000000e00057c02 */ /* 0x002fc80008000f00 */
[----:B------:R1:W3:Y:S03]  /*15ef0*/  SYNCS.PHASECHK.TRANS64.TRYWAIT P2, [R5+URZ+0x30850], R0 ;  /* 0x03085000050075a7 */ /* 0x0002e6000804017f */
[----:B---3--:R-:W-:Y:S05]  /*15f00*/  @!P2 NANOSLEEP.SYNCS 0x989680 ;  /* 0x009896800000a95d */ /* 0x008fea0003900000 */
[----:B------:R-:W3:Y:S02]  /*15f10*/  @!P2 SYNCS.PHASECHK.TRANS64 P2, [R5+URZ+0x30850], R0 ;  /* 0x030850000500a5a7 */ /* 0x000ee4000804007f */
[----:B---3--:R-:W-:Y:S05]  /*15f20*/  @!P2 BRA `(.L_x_1147) ;  /* 0xfffffffc00eca947 */ /* 0x008fea000383ffff */
[----:B------:R-:W-:Y:S05]  /*15f30*/  BRA `(.L_x_1146) ;  /* 0xffffff4400a87947 */ /* 0x000fea000383ffff */
.L_x_1160:
[----:B-1----:R-:W-:-:S04]  /*15f40*/  IMAD.U32 R3, RZ, RZ, UR5 ;  /* 0x00000005ff037e24 */ /* 0x002fc8000f8e00ff */
[----:B------:R1:W2:Y:S03]  /*15f50*/  SYNCS.PHASECHK.TRANS64.TRYWAIT P0, [R3+URZ+0x30850], R0 ;  /* 0x03085000030075a7 */ /* 0x0002a6000800017f */
[----:B--2---:R-:W-:Y:S05]  /*15f60*/  @!P0 NANOSLEEP.SYNCS 0x989680 ;  /* 0x009896800000895d */ /* 0x004fea0003900000 */
[----:B------:R-:W2:Y:S02]  /*15f70*/  @!P0 SYNCS.PHASECHK.TRANS64 P0, [R3+URZ+0x30850], R0 ;  /* 0x03085000030085a7 */ /* 0x000ea4000800007f */
[----:B--2---:R-:W-:Y:S05]  /*15f80*/  @!P0 BRA `(.L_x_1160) ;  /* 0xfffffffc00ec8947 */ /* 0x004fea000383ffff */
[----:B------:R-:W-:Y:S05]  /*15f90*/  BRA `(.L_x_1159) ;  /* 0xffffff68006c7947 */ /* 0x000fea000383ffff */
.L_x_1210:
[----:B------:R-:W1:Y:S01]  /*15fa0*/  S2R R9, SR_TID.X ;  /* 0x0000000000097919 */ /* 0x000e620000002100 */
[----:B------:R-:W-:Y:S01]  /*15fb0*/  BSSY B0, `(.L_x_1278) ;  /* 0x000000a000007945 */ /* 0x000fe20003800000 */
[----:B------:R-:W-:Y:S02]  /*15fc0*/  IMAD.MOV.U32 R12, RZ, RZ, RZ ;  /* 0x000000ffff0c7224 */ /* 0x000fe400078e00ff */
[----:B------:R-:W-:Y:S02]  /*15fd0*/  IMAD.MOV.U32 R11, RZ, RZ, 0x1f ;  /* 0x0000001fff0b7424 */ /* 0x000fe400078e00ff */
[----:B------:R-:W-:Y:S01]  /*15fe0*/  IMAD.MOV.U32 R15, RZ, RZ, -0x1 ;  /* 0xffffffffff0f7424 */ /* 0x000fe200078e00ff */
[----:B-1----:R-:W-:-:S04]  /*15ff0*/  SHF.R.U32.HI R9, RZ, 0x5, R9 ;  /* 0x00000005ff097819 */ /* 0x002fc80000011609 */
[----:B------:R-:W-:-:S05]  /*16000*/  LOP3.LUT R9, R9, 0x3, RZ, 0xc0, !PT ;  /* 0x0000000309097812 */ /* 0x000fca00078ec0ff */
[----:B0-----:R-:W-:-:S07]  /*16010*/  IMAD.MOV.U32 R13, RZ, RZ, R9 ;  /* 0x000000ffff0d7224 */ /* 0x001fce00078e0009 */
[----:B------:R-:W-:Y:S05]  /*16020*/  WARPSYNC.COLLECTIVE R15, `(.L_x_1279) ;  /* 0x000000000f087348 */ /* 0x000fea0003c00000 */
[----:B------:R0:W1:Y:S02]  /*16030*/  SHFL.IDX P6, R14, R13, R12, R11 ;  /* 0x0000000c0d0e7389 */ /* 0x00006400000c000b */
[----:B01----:R-:W-:Y:S01]  /*16040*/  ENDCOLLECTIVE ;  /* 0x000000000000791b */ /* 0x003fe20003800000 */
.L_x_1279:
[----:B------:R-:W-:Y:S05]  /*16050*/  BSYNC B0 ;  /* 0x0000000000007941 */ /* 0x000fea0003800000 */
.L_x_1278:
[----:B------:R-:W-:Y:S05]  /*16060*/  BRA `(.L_x_1280) ;  /* 0xffffffc000347947 */ /* 0x000fea000383ffff */
.L_x_1211:
[----:B------:R-:W-:Y:S01]  /*16070*/  BSSY B0, `(.L_x_1281) ;  /* 0x0000006000007945 */ /* 0x000fe20003800000 */
[----:B------:R-:W-:-:S07]  /*16080*/  IMAD.MOV.U32 R15, RZ, RZ, -0x1 ;  /* 0xffffffffff0f7424 */ /* 0x000fce00078e00ff */
[----:B0-----:R-:W-:Y:S05]  /*16090*/  WARPSYNC.COLLECTIVE R15, `(.L_x_1282) ;  /* 0x000000000f0c7348 */ /* 0x001fea0003c00000 */
[----:B------:R-:W-:Y:S02]  /*160a0*/  ELECT P6, UR62, PT ;  /* 0x00000000003e782f */ /* 0x000fe400038c0000 */
[----:B------:R-:W-:Y:S01]  /*160b0*/  MOV R14, UR62 ;  /* 0x0000003e000e7c02 */ /* 0x000fe20008000f00 */
[----:B0-----:R-:W-:Y:S10]  /*160c0*/  ENDCOLLECTIVE ;  /* 0x000000000000791b */ /* 0x001ff40003800000 */
.L_x_1282:
[----:B------:R-:W-:Y:S05]  /*160d0*/  BSYNC B0 ;  /* 0x0000000000007941 */ /* 0x000fea0003800000 */
.L_x_1281:
[----:B------:R-:W-:Y:S05]  /*160e0*/  BRA `(.L_x_1283) ;  /* 0xffffffc000247947 */ /* 0x000fea000383ffff */
.L_x_1214:
[----:B-1----:R1:W2:Y:S02]  /*160f0*/  SYNCS.PHASECHK.TRANS64.TRYWAIT P0, [R9+URZ+0x30840], R10 ;  /* 0x0308400a090075a7 */ /* 0x0022a4000800017f */
[----:B--2---:R-:W-:Y:S05]  /*16100*/  @!P0 NANOSLEEP.SYNCS 0x989680 ;  /* 0x009896800000895d */ /* 0x004fea0003900000 */
[----:B------:R-:W2:Y:S02]  /*16110*/  @!P0 SYNCS.PHASECHK.TRANS64 P0, [R9+URZ+0x30840], R10 ;  /* 0x0308400a090085a7 */ /* 0x000ea4000800007f */
[----:B--2---:R-:W-:Y:S05]  /*16120*/  @!P0 BRA `(.L_x_1214) ;  /* 0xfffffffc00f08947 */ /* 0x004fea000383ffff */
[----:B------:R-:W-:Y:S05]  /*16130*/  BRA `(.L_x_1284) ;  /* 0xffffffc000907947 */ /* 0x000fea000383ffff */
.L_x_1217:
        /* <DEDUP_REMOVED lines=8> */
.L_x_1225:
[----:B0-----:R0:W1:Y:S02]  /*161c0*/  SYNCS.PHASECHK.TRANS64.TRYWAIT P0, [R2+URZ+0x30840], R3 ;  /* 0x03084003020075a7 */ /* 0x001064000800017f */
[----:B-1----:R-:W-:Y:S05]  /*161d0*/  @!P0 NANOSLEEP.SYNCS 0x989680 ;  /* 0x009896800000895d */ /* 0x002fea0003900000 */
[----:B------:R-:W1:Y:S02]  /*161e0*/  @!P0 SYNCS.PHASECHK.TRANS64 P0, [R2+URZ+0x30840], R3 ;  /* 0x03084003020085a7 */ /* 0x000e64000800007f */
[----:B-1----:R-:W-:Y:S05]  /*161f0*/  @!P0 BRA `(.L_x_1225) ;  /* 0xfffffffc00f08947 */ /* 0x002fea000383ffff */
[----:B------:R-:W-:Y:S05]  /*16200*/  BRA `(.L_x_1286) ;  /* 0xffffffc800cc7947 */ /* 0x000fea000383ffff */
.L_x_1227:
[----:B0-----:R0:W1:Y:S02]  /*16210*/  SYNCS.PHASECHK.TRANS64.TRYWAIT P0, [R3+URZ+0x60], R2 ;  /* 0x00006002030075a7 */ /* 0x001064000800017f */
[----:B-1----:R-:W-:Y:S05]  /*16220*/  @!P0 NANOSLEEP.SYNCS 0x989680 ;  /* 0x009896800000895d */ /* 0x002fea0003900000 */
[----:B------:R-:W1:Y:S02]  /*16230*/  @!P0 SYNCS.PHASECHK.TRANS64 P0, [R3+URZ+0x60], R2 ;  /* 0x00006002030085a7 */ /* 0x000e64000800007f */
[----:B-1----:R-:W-:Y:S05]  /*16240*/  @!P0 BRA `(.L_x_1227) ;  /* 0xfffffffc00f08947 */ /* 0x002fea000383ffff */
[----:B------:R-:W-:Y:S05]  /*16250*/  BRA `(.L_x_1287) ;  /* 0xffffffcc008c7947 */ /* 0x000fea000383ffff */
.L_x_1232:
[----:B-1----:R1:W2:Y:S02]  /*16260*/  SYNCS.PHASECHK.TRANS64.TRYWAIT P0, [R2+URZ+0x30840], R3 ;  /* 0x03084003020075a7 */ /* 0x0022a4000800017f */
[----:B--2---:R-:W-:Y:S05]  /*16270*/  @!P0 NANOSLEEP.SYNCS 0x989680 ;  /* 0x009896800000895d */ /* 0x004fea0003900000 */
[----:B------:R-:W2:Y:S02]  /*16280*/  @!P0 SYNCS.PHASECHK.TRANS64 P0, [R2+URZ+0x30840], R3 ;  /* 0x03084003020085a7 */ /* 0x000ea4000800007f */
[----:B--2---:R-:W-:Y:S05]  /*16290*/  @!P0 BRA `(.L_x_1232) ;  /* 0xfffffffc00f08947 */ /* 0x004fea000383ffff */
[----:B------:R-:W-:Y:S05]  /*162a0*/  BRA `(.L_x_1288) ;  /* 0xffffffd400207947 */ /* 0x000fea000383ffff */
.L_x_1234:
[----:B0-----:R0:W1:Y:S02]  /*162b0*/  SYNCS.PHASECHK.TRANS64.TRYWAIT P1, [R3+URZ+0x60], R2 ;  /* 0x00006002030075a7 */ /* 0x001064000802017f */
[----:B-1----:R-:W-:Y:S05]  /*162c0*/  @!P1 NANOSLEEP.SYNCS 0x989680 ;  /* 0x009896800000995d */ /* 0x002fea0003900000 */
[----:B------:R-:W1:Y:S02]  /*162d0*/  @!P1 SYNCS.PHASECHK.TRANS64 P1, [R3+URZ+0x60], R2 ;  /* 0x00006002030095a7 */ /* 0x000e64000802007f */
[----:B-1----:R-:W-:Y:S05]  /*162e0*/  @!P1 BRA `(.L_x_1234) ;  /* 0xfffffffc00f09947 */ /* 0x002fea000383ffff */
[----:B------:R-:W-:Y:S05]  /*162f0*/  BRA `(.L_x_1289) ;  /* 0xffffffd400e07947 */ /* 0x000fea000383ffff */
.L_x_1239:
[----:B--2---:R2:W3:Y:S02]  /*16300*/  SYNCS.PHASECHK.TRANS64.TRYWAIT P0, [R2+URZ+0x30840], R3 ;  /* 0x03084003020075a7 */ /* 0x0044e4000800017f */
[----:B---3--:R-:W-:Y:S05]  /*16310*/  @!P0 NANOSLEEP.SYNCS 0x989680 ;  /* 0x009896800000895d */ /* 0x008fea0003900000 */
[----:B------:R-:W3:Y:S02]  /*16320*/  @!P0 SYNCS.PHASECHK.TRANS64 P0, [R2+URZ+0x30840], R3 ;  /* 0x03084003020085a7 */ /* 0x000ee4000800007f */
[----:B---3--:R-:W-:Y:S05]  /*16330*/  @!P0 BRA `(.L_x_1239) ;  /* 0xfffffffc00f08947 */ /* 0x008fea000383ffff */
[----:B------:R-:W-:Y:S05]  /*16340*/  BRA `(.L_x_1290) ;  /* 0xffffffdc002c7947 */ /* 0x000fea000383ffff */
.L_x_1241:
[----:B0-----:R0:W1:Y:S02]  /*16350*/  SYNCS.PHASECHK.TRANS64.TRYWAIT P1, [R2+URZ+0x60], R9 ;  /* 0x00006009020075a7 */ /* 0x001064000802017f */
[----:B-1----:R-:W-:Y:S05]  /*16360*/  @!P1 NANOSLEEP.SYNCS 0x989680 ;  /* 0x009896800000995d */ /* 0x002fea0003900000 */
[----:B------:R-:W1:Y:S02]  /*16370*/  @!P1 SYNCS.PHASECHK.TRANS64 P1, [R2+URZ+0x60], R9 ;  /* 0x00006009020095a7 */ /* 0x000e64000802007f */
[----:B-1----:R-:W-:Y:S05]  /*16380*/  @!P1 BRA `(.L_x_1241) ;  /* 0xfffffffc00f09947 */ /* 0x002fea000383ffff */
[----:B------:R-:W-:Y:S05]  /*16390*/  BRA `(.L_x_1291) ;  /* 0xffffffdc00ec7947 */ /* 0x000fea000383ffff */
.L_x_1248:
[----:B-1----:R1:W2:Y:S02]  /*163a0*/  SYNCS.PHASECHK.TRANS64.TRYWAIT P0, [R3+URZ+0x30860], R0 ;  /* 0x03086000030075a7 */ /* 0x0022a4000800017f */
[----:B--2---:R-:W-:Y:S05]  /*163b0*/  @!P0 NANOSLEEP.SYNCS 0x989680 ;  /* 0x009896800000895d */ /* 0x004fea0003900000 */
[----:B------:R-:W2:Y:S02]  /*163c0*/  @!P0 SYNCS.PHASECHK.TRANS64 P0, [R3+URZ+0x30860], R0 ;  /* 0x03086000030085a7 */ /* 0x000ea4000800007f */
[----:B--2---:R-:W-:Y:S05]  /*163d0*/  @!P0 BRA `(.L_x_1248) ;  /* 0xfffffffc00f08947 */ /* 0x004fea000383ffff */
[----:B------:R-:W-:Y:S05]  /*163e0*/  BRA `(.L_x_1292) ;  /* 0xffffffe400207947 */ /* 0x000fea000383ffff */
.L_x_1250:
        /* <DEDUP_REMOVED lines=8> */
.L_x_1294:
[----:B------:R-:W-:Y:S05]  /*16470*/  BSYNC B0 ;  /* 0x0000000000007941 */ /* 0x000fea0003800000 */
.L_x_1293:
[----:B------:R-:W-:Y:S02]  /*16480*/  IMAD.MOV.U32 R13, RZ, RZ, R16 ;  /* 0x000000ffff0d7224 */ /* 0x000fe400078e0010 */
[----:B------:R-:W-:Y:S02]  /*16490*/  IMAD.MOV.U32 R12, RZ, RZ, 0x1 ;  /* 0x00000001ff0c7424 */ /* 0x000fe400078e00ff */
[----:B------:R-:W-:Y:S02]  /*164a0*/  IMAD.MOV.U32 R11, RZ, RZ, 0x1f ;  /* 0x0000001fff0b7424 */ /* 0x000fe400078e00ff */
[----:B------:R-:W-:Y:S02]  /*164b0*/  IMAD.MOV.U32 R15, RZ, RZ, -0x1 ;  /* 0xffffffffff0f7424 */ /* 0x000fe400078e00ff */
[----:B------:R-:W-:-:S07]  /*164c0*/  IMAD.MOV.U32 R4, RZ, RZ, R14 ;  /* 0x000000ffff047224 */ /* 0x000fce00078e000e */
[----:B------:R-:W-:Y:S05]  /*164d0*/  WARPSYNC.COLLECTIVE R15, `(.L_x_1295) ;  /* 0x000000000f087348 */ /* 0x000fea0003c00000 */
[----:B------:R0:W1:Y:S02]  /*164e0*/  SHFL.IDX P6, R14, R13, R12, R11 ;  /* 0x0000000c0d0e7389 */ /* 0x00006400000c000b */
[----:B01----:R-:W-:Y:S01]  /*164f0*/  ENDCOLLECTIVE ;  /* 0x000000000000791b */ /* 0x003fe20003800000 */
.L_x_1295:
[----:B------:R-:W-:Y:S01]  /*16500*/  IMAD.MOV.U32 R16, RZ, RZ, R14 ;  /* 0x000000ffff107224 */ /* 0x000fe200078e000e */
[----:B------:R-:W-:Y:S06]  /*16510*/  BRA `(.L_x_1296) ;  /* 0xffffffe400d07947 */ /* 0x000fec000383ffff */
.L_x_1253:
[----:B------:R-:W-:Y:S01]  /*16520*/  BSSY B0, `(.L_x_1297) ;  /* 0x0000008000007945 */ /* 0x000fe20003800000 */
[----:B0----5:R-:W-:Y:S01]  /*16530*/  IMAD.MOV.U32 R13, RZ, RZ, R17 ;  /* 0x000000ffff0d7224 */ /* 0x021fe200078e0011 */
[----:B------:R-:W-:Y:S01]  /*16540*/  MOV R12, 0x1 ;  /* 0x00000001000c7802 */ /* 0x000fe20000000f00 */
[----:B------:R-:W-:Y:S02]  /*16550*/  IMAD.MOV.U32 R11, RZ, RZ, RZ ;  /* 0x000000ffff0b7224 */ /* 0x000fe400078e00ff */
[----:B------:R-:W-:-:S07]  /*16560*/  IMAD.MOV.U32 R15, RZ, RZ, -0x1 ;  /* 0xffffffffff0f7424 */ /* 0x000fce00078e00ff */
[----:B-1234-:R-:W-:Y:S05]  /*16570*/  WARPSYNC.COLLECTIVE R15, `(.L_x_1298) ;  /* 0x000000000f087348 */ /* 0x01efea0003c00000 */
[----:B------:R0:W0:Y:S02]  /*16580*/  SHFL.UP P6, R14, R13, R12, R11 ;  /* 0x0400000c0d0e7389 */ /* 0x00002400000c000b */
[----:B01234-:R-:W-:Y:S01]  /*16590*/  ENDCOLLECTIVE ;  /* 0x000000000000791b */ /* 0x01ffe20003800000 */
.L_x_1298:
[----:B------:R-:W-:Y:S05]  /*165a0*/  BSYNC B0 ;  /* 0x0000000000007941 */ /* 0x000fea0003800000 */
.L_x_1297:
[----:B------:R-:W-:Y:S01]  /*165b0*/  ISETP.NE.AND P0, PT, R6, RZ, PT ;  /* 0x000000ff0600720c */ /* 0x000fe20003f05270 */
[----:B------:R-:W-:Y:S02]  /*165c0*/  IMAD.MOV.U32 R12, RZ, RZ, 0x2 ;  /* 0x00000002ff0c7424 */ /* 0x000fe400078e00ff */
[----:B------:R-:W-:Y:S01]  /*165d0*/  IMAD.MOV.U32 R11, RZ, RZ, RZ ;  /* 0x000000ffff0b7224 */ /* 0x000fe200078e00ff */
[----:B------:R-:W-:Y:S01]  /*165e0*/  SEL R14, R14, RZ, P0 ;  /* 0x000000ff0e0e7207 */ /* 0x000fe20000000000 */
[----:B------:R-:W-:Y:S01]  /*165f0*/  IMAD.MOV.U32 R15, RZ, RZ, -0x1 ;  /* 0xffffffffff0f7424 */ /* 0x000fe200078e00ff */
[----:B------:R-:W-:-:S03]  /*16600*/  ISETP.GE.U32.AND P0, PT, R6, 0x2, PT ;  /* 0x000000020600780c */ /* 0x000fc60003f06070 */
[----:B------:R-:W-:-:S10]  /*16610*/  IMAD.IADD R13, R17, 0x1, R14 ;  /* 0x00000001110d7824 */ /* 0x000fd400078e020e */
[----:B------:R-:W-:Y:S05]  /*16620*/  WARPSYNC.COLLECTIVE R15, `(.L_x_1299) ;  /* 0x000000000f087348 */ /* 0x000fea0003c00000 */
[----:B------:R0:W1:Y:S02]  /*16630*/  SHFL.UP P6, R14, R13, R12, R11 ;  /* 0x0400000c0d0e7389 */ /* 0x00006400000c000b */
[----:B01----:R-:W-:Y:S01]  /*16640*/  ENDCOLLECTIVE ;  /* 0x000000000000791b */ /* 0x003fe20003800000 */
.L_x_1299:
        /* <DEDUP_REMOVED lines=8> */
.L_x_1300:
        /* <DEDUP_REMOVED lines=8> */
.L_x_1301:
        /* <DEDUP_REMOVED lines=8> */
.L_x_1302:
        /* <DEDUP_REMOVED lines=8> */
.L_x_1303:
[----:B------:R-:W-:Y:S05]  /*16850*/  BRA `(.L_x_1304) ;  /* 0xffffffe400987947 */ /* 0x000fea000383ffff */
.L_x_1258:
[----:B------:R-:W-:Y:S01]  /*16860*/  BSSY B0, `(.L_x_1305) ;  /* 0x0000008000007945 */ /* 0x000fe20003800000 */
[----:B-----5:R-:W-:Y:S02]  /*16870*/  IMAD.MOV.U32 R13, RZ, RZ, R17 ;  /* 0x000000ffff0d7224 */ /* 0x020fe400078e0011 */
[----:B------:R-:W-:Y:S02]  /*16880*/  IMAD.MOV.U32 R12, RZ, RZ, 0x1 ;  /* 0x00000001ff0c7424 */ /* 0x000fe400078e00ff */
[----:B------:R-:W-:Y:S02]  /*16890*/  IMAD.MOV.U32 R11, RZ, RZ, RZ ;  /* 0x000000ffff0b7224 */ /* 0x000fe400078e00ff */
[----:B------:R-:W-:-:S07]  /*168a0*/  IMAD.MOV.U32 R15, RZ, RZ, -0x1 ;  /* 0xffffffffff0f7424 */ /* 0x000fce00078e00ff */
[----:B0-----:R-:W-:Y:S05]  /*168b0*/  WARPSYNC.COLLECTIVE R15, `(.L_x_1306) ;  /* 0x000000000f087348 */ /* 0x001fea0003c00000 */
[----:B------:R1:W2:Y:S02]  /*168c0*/  SHFL.UP P6, R14, R13, R12, R11 ;  /* 0x0400000c0d0e7389 */ /* 0x0002a400000c000b */
[----:B012---:R-:W-:Y:S01]  /*168d0*/  ENDCOLLECTIVE ;  /* 0x000000000000791b */ /* 0x007fe20003800000 */
.L_x_1306:
[----:B------:R-:W-:Y:S05]  /*168e0*/  BSYNC B0 ;  /* 0x0000000000007941 */ /* 0x000fea0003800000 */
.L_x_1305:
[----:B------:R-:W-:Y:S01]  /*168f0*/  ISETP.NE.AND P0, PT, R6, RZ, PT ;  /* 0x000000ff0600720c */ /* 0x000fe20003f05270 */
[----:B------:R-:W-:Y:S01]  /*16900*/  IMAD.MOV.U32 R12, RZ, RZ, 0x2 ;  /* 0x00000002ff0c7424 */ /* 0x000fe200078e00ff */
[----:B------:R-:W-:Y:S01]  /*16910*/  MOV R11, RZ ;  /* 0x000000ff000b7202 */ /* 0x000fe20000000f00 */
[----:B------:R-:W-:Y:S01]  /*16920*/  IMAD.MOV.U32 R15, RZ, RZ, -0x1 ;  /* 0xffffffffff0f7424 */ /* 0x000fe200078e00ff */
[----:B------:R-:W-:Y:S02]  /*16930*/  SEL R14, R14, RZ, P0 ;  /* 0x000000ff0e0e7207 */ /* 0x000fe40000000000 */
[----:B------:R-:W-:-:S03]  /*16940*/  ISETP.GE.U32.AND P0, PT, R6, 0x2, PT ;  /* 0x000000020600780c */ /* 0x000fc60003f06070 */
[----:B------:R-:W-:-:S10]  /*16950*/  IMAD.IADD R13, R17, 0x1, R14 ;  /* 0x00000001110d7824 */ /* 0x000fd400078e020e */
[----:B------:R-:W-:Y:S05]  /*16960*/  WARPSYNC.COLLECTIVE R15, `(.L_x_1307) ;  /* 0x000000000f087348 */ /* 0x000fea0003c00000 */
[----:B------:R0:W1:Y:S02]  /*16970*/  SHFL.UP P6, R14, R13, R12, R11 ;  /* 0x0400000c0d0e7389 */ /* 0x00006400000c000b */
[----:B01----:R-:W-:Y:S01]  /*16980*/  ENDCOLLECTIVE ;  /* 0x000000000000791b */ /* 0x003fe20003800000 */
.L_x_1307:
        /* <DEDUP_REMOVED lines=8> */
.L_x_1308:
        /* <DEDUP_REMOVED lines=8> */
.L_x_1309:
[----:B------:R-:W-:Y:S01]  /*16a90*/  IMAD.MOV.U32 R12, RZ, RZ, 0x10 ;  /* 0x00000010ff0c7424 */ /* 0x000fe200078e00ff */
[----:B------:R-:W-:Y:S02]  /*16aa0*/  SEL R14, R14, RZ, P0 ;  /* 0x000000ff0e0e7207 */ /* 0x000fe40000000000 */
[----:B------:R-:W-:Y:S02]  /*16ab0*/  ISETP.GE.U32.AND P0, PT, R6, 0x10, PT ;  /* 0x000000100600780c */ /* 0x000fe40003f06070 */
[----:B------:R-:W-:-:S05]  /*16ac0*/  IADD3 R5, R3, R14, RZ ;  /* 0x0000000e03057210 */ /* 0x000fca0007ffe0ff */
[----:B------:R-:W-:-:S07]  /*16ad0*/  IMAD.MOV.U32 R13, RZ, RZ, R5 ;  /* 0x000000ffff0d7224 */ /* 0x000fce00078e0005 */
[----:B------:R-:W-:Y:S05]  /*16ae0*/  WARPSYNC.COLLECTIVE R15, `(.L_x_1310) ;  /* 0x000000000f087348 */ /* 0x000fea0003c00000 */
[----:B------:R0:W1:Y:S02]  /*16af0*/  SHFL.UP P6, R14, R13, R12, R11 ;  /* 0x0400000c0d0e7389 */ /* 0x00006400000c000b */
[----:B01----:R-:W-:Y:S01]  /*16b00*/  ENDCOLLECTIVE ;  /* 0x000000000000791b */ /* 0x003fe20003800000 */
.L_x_1310:
        /* <DEDUP_REMOVED lines=8> */
.L_x_1311:
[----:B------:R-:W-:Y:S05]  /*16b90*/  BRA `(.L_x_1312) ;  /* 0xffffffe400807947 */ /* 0x000fea000383ffff */
.L_x_1260:
[----:B------:R-:W-:Y:S01]  /*16ba0*/  BSSY B0, `(.L_x_1313) ;  /* 0x0000006000007945 */ /* 0x000fe20003800000 */
[----:B------:R-:W-:Y:S01]  /*16bb0*/  PLOP3.LUT P6, PT, P6, PT, PT, 0x8, 0x0 ;  /* 0x000000000000781c */ /* 0x000fe200037ce170 */
[----:B------:R-:W-:-:S12]  /*16bc0*/  IMAD.MOV.U32 R15, RZ, RZ, -0x1 ;  /* 0xffffffffff0f7424 */ /* 0x000fd800078e00ff */
[----:B0-----:R-:W-:Y:S05]  /*16bd0*/  WARPSYNC.COLLECTIVE R15, `(.L_x_1314) ;  /* 0x000000000f087348 */ /* 0x001fea0003c00000 */
[----:B------:R-:W-:Y:S01]  /*16be0*/  VOTE.ANY R14, PT, P6 ;  /* 0x00000000000e7806 */ /* 0x000fe200030e0100 */
[----:B0-----:R-:W-:Y:S06]  /*16bf0*/  ENDCOLLECTIVE ;  /* 0x000000000000791b */ /* 0x001fec0003800000 */
.L_x_1314:
[----:B------:R-:W-:Y:S05]  /*16c00*/  BSYNC B0 ;  /* 0x0000000000007941 */ /* 0x000fea0003800000 */
.L_x_1313:
[----:B------:R-:W-:Y:S01]  /*16c10*/  MOV R3, R14 ;  /* 0x0000000e00037202 */ /* 0x000fe20000000f00 */
[----:B------:R-:W-:Y:S02]  /*16c20*/  IMAD.MOV.U32 R13, RZ, RZ, R17 ;  /* 0x000000ffff0d7224 */ /* 0x000fe400078e0011 */
[----:B------:R-:W-:Y:S01]  /*16c30*/  IMAD.MOV.U32 R11, RZ, RZ, 0x1f ;  /* 0x0000001fff0b7424 */ /* 0x000fe200078e00ff */
[----:B------:R-:W0:Y:S01]  /*16c40*/  POPC R6, R3 ;  /* 0x0000000300067309 */ /* 0x000e220000000000 */
[----:B------:R-:W-:Y:S02]  /*16c50*/  IMAD.MOV.U32 R15, RZ, RZ, -0x1 ;  /* 0xffffffffff0f7424 */ /* 0x000fe400078e00ff */
[----:B0-----:R-:W-:-:S07]  /*16c60*/  IMAD.MOV.U32 R12, RZ, RZ, R6 ;  /* 0x000000ffff0c7224 */ /* 0x001fce00078e0006 */
[----:B------:R-:W-:Y:S05]  /*16c70*/  WARPSYNC.COLLECTIVE R15, `(.L_x_1315) ;  /* 0x000000000f087348 */ /* 0x000fea0003c00000 */
[----:B------:R0:W1:Y:S02]  /*16c80*/  SHFL.IDX P6, R14, R13, R12, R11 ;  /* 0x0000000c0d0e7389 */ /* 0x00006400000c000b */
[----:B01----:R-:W-:Y:S01]  /*16c90*/  ENDCOLLECTIVE ;  /* 0x000000000000791b */ /* 0x003fe20003800000 */
.L_x_1315:
[----:B------:R-:W-:Y:S01]  /*16ca0*/  IMAD.MOV.U32 R17, RZ, RZ, R14 ;  /* 0x000000ffff117224 */ /* 0x000fe200078e000e */
[----:B------:R-:W-:Y:S06]  /*16cb0*/  BRA `(.L_x_1316) ;  /* 0xffffffe400707947 */ /* 0x000fec000383ffff */
.L_x_1262:
[----:B------:R-:W-:Y:S01]  /*16cc0*/  BSSY B0, `(.L_x_1317) ;  /* 0x0000007000007945 */ /* 0x000fe20003800000 */
[----:B------:R-:W-:Y:S01]  /*16cd0*/  IMAD.MOV.U32 R13, RZ, RZ, R2 ;  /* 0x000000ffff0d7224 */ /* 0x000fe200078e0002 */
[----:B------:R-:W-:Y:S01]  /*16ce0*/  MOV R15, 0xffffffff ;  /* 0xffffffff000f7802 */ /* 0x000fe20000000f00 */
[----:B------:R-:W-:-:S07]  /*16cf0*/  IMAD.MOV.U32 R11, RZ, RZ, 0x1f ;  /* 0x0000001fff0b7424 */ /* 0x000fce00078e00ff */
[----:B012---:R-:W-:Y:S05]  /*16d00*/  WARPSYNC.COLLECTIVE R15, `(.L_x_1318) ;  /* 0x000000000f087348 */ /* 0x007fea0003c00000 */
[----:B------:R3:W4:Y:S02]  /*16d10*/  SHFL.IDX P6, R14, R13, R12, R11 ;  /* 0x0000000c0d0e7389 */ /* 0x00072400000c000b */
[----:B01234-:R-:W-:Y:S01]  /*16d20*/  ENDCOLLECTIVE ;  /* 0x000000000000791b */ /* 0x01ffe20003800000 */
.L_x_1318:
[----:B------:R-:W-:Y:S05]  /*16d30*/  BSYNC B0 ;  /* 0x0000000000007941 */ /* 0x000fea0003800000 */
.L_x_1317:
[----:B------:R-:W-:Y:S01]  /*16d40*/  IMAD.MOV.U32 R7, RZ, RZ, R14 ;  /* 0x000000ffff077224 */ /* 0x000fe200078e000e */
[----:B------:R-:W-:Y:S06]  /*16d50*/  BRA `(.L_x_1261) ;  /* 0xffffffe400647947 */ /* 0x000fec000383ffff */
.L_x_1266:
[----:B-1----:R1:W2:Y:S02]  /*16d60*/  SYNCS.PHASECHK.TRANS64.TRYWAIT P0, [R0+URZ+0x30820], R3 ;  /* 0x03082003000075a7 */ /* 0x0022a4000800017f */
[----:B--2---:R-:W-:Y:S05]  /*16d70*/  @!P0 NANOSLEEP.SYNCS 0x989680 ;  /* 0x009896800000895d */ /* 0x004fea0003900000 */
[----:B------:R-:W2:Y:S02]  /*16d80*/  @!P0 SYNCS.PHASECHK.TRANS64 P0, [R0+URZ+0x30820], R3 ;  /* 0x03082003000085a7 */ /* 0x000ea4000800007f */
[----:B--2---:R-:W-:Y:S05]  /*16d90*/  @!P0 BRA `(.L_x_1266) ;  /* 0xfffffffc00f08947 */ /* 0x004fea000383ffff */
[----:B------:R-:W-:Y:S05]  /*16da0*/  BRA `(.L_x_1319) ;  /* 0xffffffe800dc7947 */ /* 0x000fea000383ffff */
.L_x_1267:
[----:B------:R-:W2:Y:S01]  /*16db0*/  S2R R2, SR_TID.X ;  /* 0x0000000000027919 */ /* 0x000ea20000002100 */
[----:B------:R-:W-:Y:S01]  /*16dc0*/  BSSY B0, `(.L_x_1320) ;  /* 0x000000a000007945 */ /* 0x000fe20003800000 */
[----:B------:R-:W-:Y:S02]  /*16dd0*/  IMAD.MOV.U32 R12, RZ, RZ, RZ ;  /* 0x000000ffff0c7224 */ /* 0x000fe400078e00ff */
[----:B------:R-:W-:Y:S02]  /*16de0*/  IMAD.MOV.U32 R11, RZ, RZ, 0x1f ;  /* 0x0000001fff0b7424 */ /* 0x000fe400078e00ff */
[----:B------:R-:W-:Y:S01]  /*16df0*/  IMAD.MOV.U32 R15, RZ, RZ, -0x1 ;  /* 0xffffffffff0f7424 */ /* 0x000fe200078e00ff */
[----:B--2---:R-:W-:-:S04]  /*16e00*/  SHF.R.U32.HI R2, RZ, 0x5, R2 ;  /* 0x00000005ff027819 */ /* 0x004fc80000011602 */
[----:B------:R-:W-:-:S05]  /*16e10*/  LOP3.LUT R2, R2, 0x3, RZ, 0xc0, !PT ;  /* 0x0000000302027812 */ /* 0x000fca00078ec0ff */
[----:B0-----:R-:W-:-:S07]  /*16e20*/  IMAD.MOV.U32 R13, RZ, RZ, R2 ;  /* 0x000000ffff0d7224 */ /* 0x001fce00078e0002 */
[----:B-1----:R-:W-:Y:S05]  /*16e30*/  WARPSYNC.COLLECTIVE R15, `(.L_x_1321) ;  /* 0x000000000f087348 */ /* 0x002fea0003c00000 */
[----:B------:R0:W2:Y:S02]  /*16e40*/  SHFL.IDX P6, R14, R13, R12, R11 ;  /* 0x0000000c0d0e7389 */ /* 0x0000a400000c000b */
[----:B012---:R-:W-:Y:S01]  /*16e50*/  ENDCOLLECTIVE ;  /* 0x000000000000791b */ /* 0x007fe20003800000 */
.L_x_1321:
[----:B------:R-:W-:Y:S05]  /*16e60*/  BSYNC B0 ;  /* 0x0000000000007941 */ /* 0x000fea0003800000 */
.L_x_1320:
[----:B------:R-:W-:Y:S05]  /*16e70*/  BRA `(.L_x_1322) ;  /* 0xffffffe800c47947 */ /* 0x000fea000383ffff */
.L_x_1270:
[----:B------:R-:W-:Y:S01]  /*16e80*/  BSSY B1, `(.L_x_1323) ;  /* 0x0000006000017945 */ /* 0x000fe20003800000 */
[----:B------:R-:W-:-:S07]  /*16e90*/  IMAD.MOV.U32 R15, RZ, RZ, -0x1 ;  /* 0xffffffffff0f7424 */ /* 0x000fce00078e00ff */
[----:B012---:R-:W-:Y:S05]  /*16ea0*/  WARPSYNC.COLLECTIVE R15, `(.L_x_1324) ;  /* 0x000000000f0c7348 */ /* 0x007fea0003c00000 */
[----:B------:R-:W-:Y:S02]  /*16eb0*/  ELECT P6, UR62, PT ;  /* 0x00000000003e782f */ /* 0x000fe400038c0000 */
[----:B------:R-:W-:Y:S01]  /*16ec0*/  MOV R14, UR62 ;  /* 0x0000003e000e7c02 */ /* 0x000fe20008000f00 */
[----:B012---:R-:W-:Y:S10]  /*16ed0*/  ENDCOLLECTIVE ;  /* 0x000000000000791b */ /* 0x007ff40003800000 */
.L_x_1324:
[----:B------:R-:W-:Y:S05]  /*16ee0*/  BSYNC B1 ;  /* 0x0000000000017941 */ /* 0x000fea0003800000 */
.L_x_1323:
[----:B------:R-:W-:Y:S05]  /*16ef0*/  BRA `(.L_x_1325) ;  /* 0xffffffe800bc7947 */ /* 0x000fea000383ffff */
.L_x_1272:
[----:B-1----:R1:W2:Y:S02]  /*16f00*/  SYNCS.PHASECHK.TRANS64.TRYWAIT P0, [R6+URZ], R5 ;  /* 0x00000005060075a7 */ /* 0x0022a4000800017f */
[----:B--2---:R-:W-:Y:S05]  /*16f10*/  @!P0 NANOSLEEP.SYNCS 0x989680 ;  /* 0x009896800000895d */ /* 0x004fea0003900000 */
[----:B------:R-:W2:Y:S02]  /*16f20*/  @!P0 SYNCS.PHASECHK.TRANS64 P0, [R6+URZ], R5 ;  /* 0x00000005060085a7 */ /* 0x000ea4000800007f */
[----:B--2---:R-:W-:Y:S05]  /*16f30*/  @!P0 BRA `(.L_x_1272) ;  /* 0xfffffffc00f08947 */ /* 0x004fea000383ffff */
[----:B------:R-:W-:Y:S05]  /*16f40*/  BRA `(.L_x_1326) ;  /* 0xffffffec00007947 */ /* 0x000fea000383ffff */
.L_x_1273:
[----:B--2---:R2:W3:Y:S02]  /*16f50*/  SYNCS.PHASECHK.TRANS64.TRYWAIT P0, [R7+URZ], R2 ;  /* 0x00000002070075a7 */ /* 0x0044e4000800017f */
[----:B---3--:R-:W-:Y:S05]  /*16f60*/  @!P0 NANOSLEEP.SYNCS 0x989680 ;  /* 0x009896800000895d */ /* 0x008fea0003900000 */
[----:B------:R-:W3:Y:S02]  /*16f70*/  @!P0 SYNCS.PHASECHK.TRANS64 P0, [R7+URZ], R2 ;  /* 0x00000002070085a7 */ /* 0x000ee4000800007f */
[----:B---3--:R-:W-:Y:S05]  /*16f80*/  @!P0 BRA `(.L_x_1273) ;  /* 0xfffffffc00f08947 */ /* 0x008fea000383ffff */
[----:B------:R-:W-:Y:S05]  /*16f90*/  BRA `(.L_x_1327) ;  /* 0xffffffe800f47947 */ /* 0x000fea000383ffff */
.L_x_1275:
[----:B---3--:R3:W4:Y:S02]  /*16fa0*/  SYNCS.PHASECHK.TRANS64.TRYWAIT P0, [R4+URZ], R5 ;  /* 0x00000005040075a7 */ /* 0x008724000800017f */
[----:B----4-:R-:W-:Y:S05]  /*16fb0*/  @!P0 NANOSLEEP.SYNCS 0x989680 ;  /* 0x009896800000895d */ /* 0x010fea0003900000 */
[----:B------:R-:W4:Y:S02]  /*16fc0*/  @!P0 SYNCS.PHASECHK.TRANS64 P0, [R4+URZ], R5 ;  /* 0x00000005040085a7 */ /* 0x000f24000800007f */
[----:B----4-:R-:W-:Y:S05]  /*16fd0*/  @!P0 BRA `(.L_x_1275) ;  /* 0xfffffffc00f08947 */ /* 0x010fea000383ffff */
[----:B------:R-:W-:Y:S05]  /*16fe0*/  BRA `(.L_x_1328) ;  /* 0xffffffe800fc7947 */ /* 0x000fea000383ffff */
.L_x_1329:
        /* <DEDUP_REMOVED lines=9> */
.L_x_12751:


//--------------------- .text._ZN7cutlass13device_kernelIN5flash11enable_sm90INS1_16FlashAttnFwdSm90INS1_25CollectiveMainloopFwdSm90ILi2EN4cute5tupleIJNS5_1CILi1EEES8_S8_EEENS6_IJNS7_ILi128EEENS7_ILi64EEENS7_ILi256EEEEEELi256ENS_6half_tEfNS_4arch4Sm90ELb0ELb1ELb1ELb1ELb0ELb1ELb0ELb1ELb1ELb0ELb0ELb0EEENS1_21CollectiveEpilogueFwdINS6_IJSA_SC_SB_EEES9_SE_SG_Li256ELb1ELb0ELb0ELb0EEENS1_36VarlenDynamicPersistentTileSchedulerILi128ELi64ELi256ELi32ELb0ELb0ELb1ELb1ELb0ELb1EEEEEEEEEvNT_6ParamsE --------------------------
	.section	.text._ZN7cutlass13device_kernelIN5flash11enable_sm90INS1_16FlashAttnFwdSm90INS1_25CollectiveMainloopFwdSm90ILi2EN4cute5tupleIJNS5_1CILi1EEES8_S8_EEENS6_IJNS7_ILi128EEENS7_ILi64EEENS7_ILi256EEEEEELi256ENS_6half_tEfNS_4arch4Sm90ELb0ELb1ELb1ELb1ELb0ELb1ELb0ELb1ELb1ELb0ELb0ELb0EEENS1_21CollectiveEpilogueFwdINS6_IJSA_SC_SB_EEES9_SE_SG_Li256ELb1ELb0ELb0ELb0EEENS1_36VarlenDynamicPersistentTileSchedulerILi128ELi64ELi256ELi32ELb0ELb0ELb1ELb1ELb0ELb1EEEEEEEEEvNT_6ParamsE,"ax",@progbits
	.align	128
.text._ZN7cutlass13device_kernelIN5flash11enable_sm90INS1_16FlashAttnFwdSm90INS1_25CollectiveMainloopFwdSm90ILi2EN4cute5tupleIJNS5_1CILi1EEES8_S8_EEENS6_IJNS7_ILi128EEENS7_ILi64EEENS7_ILi256EEEEEELi256ENS_6half_tEfNS_4arch4Sm90ELb0ELb1ELb1ELb1ELb0ELb1ELb0ELb1ELb1ELb0ELb0ELb0EEENS1_21CollectiveEpilogueFwdINS6_IJSA_SC_SB_EEES9_SE_SG_Li256ELb1ELb0ELb0ELb0EEENS1_36VarlenDynamicPersistentTileSchedulerILi128ELi64ELi256ELi32ELb0ELb0ELb1ELb1ELb0ELb1EEEEEEEEEvNT_6ParamsE:
        .type           _ZN7cutlass13device_kernelIN5flash11enable_sm90INS1_16FlashAttnFwdSm90INS1_25CollectiveMainloopFwdSm90ILi2EN4cute5tupleIJNS5_1CILi1EEES8_S8_EEENS6_IJNS7_ILi128EEENS7_ILi64EEENS7_ILi256EEEEEELi256ENS_6half_tEfNS_4arch4Sm90ELb0ELb1ELb1ELb1ELb0ELb1ELb0ELb1ELb1ELb0ELb0ELb0EEENS1_21CollectiveEpilogueFwdINS6_IJSA_SC_SB_EEES9_SE_SG_Li256ELb1ELb0ELb0ELb0EEENS1_36VarlenDynamicPersistentTileSchedulerILi128ELi64ELi256ELi32ELb0ELb0ELb1ELb1ELb0ELb1EEEEEEEEEvNT_6ParamsE,@function
        .size           _ZN7cutlass13device_kernelIN5flash11enable_sm90INS1_16FlashAttnFwdSm90INS1_25CollectiveMainloopFwdSm90ILi2EN4cute5tupleIJNS5_1CILi1EEES8_S8_EEENS6_IJNS7_ILi128EEENS7_ILi64EEENS7_ILi256EEEEEELi256ENS_6half_tEfNS_4arch4Sm90ELb0ELb1ELb1ELb1ELb0ELb1ELb0ELb1ELb1ELb0ELb0ELb0EEENS1_21CollectiveEpilogueFwdINS6_IJSA_SC_SB_EEES9_SE_SG_Li256ELb1ELb0ELb0ELb0EEENS1_36VarlenDynamicPersistentTileSchedulerILi128ELi64ELi256ELi32ELb0ELb0ELb1ELb1ELb0ELb1EEEEEEEEEvNT_6ParamsE,(.L_x_12752 - _ZN7cutlass13device_kernelIN5flash11enable_sm90INS1_16FlashAttnFwdSm90INS1_25CollectiveMainloopFwdSm90ILi2EN4cute5tupleIJNS5_1CILi1EEES8_S8_EEENS6_IJNS7_ILi128EEENS7_ILi64EEENS7_ILi256EEEEEELi256ENS_6half_tEfNS_4arch4Sm90ELb0ELb1ELb1ELb1ELb0ELb1ELb0ELb1ELb1ELb0ELb0ELb0EEENS1_21CollectiveEpilogueFwdINS6_IJSA_SC_SB_EEES9_SE_SG_Li256ELb1ELb0ELb0ELb0EEENS1_36VarlenDynamicPersistentTileSchedulerILi128ELi64ELi256ELi32ELb0ELb0ELb1ELb1ELb0ELb1EEEEEEEEEvNT_6ParamsE)
        .other          _ZN7cutlass13device_kernelIN5flash11enable_sm90INS1_16FlashAttnFwdSm90INS1_25CollectiveMainloopFwdSm90ILi2EN4cute5tupleIJNS5_1CILi1EEES8_S8_EEENS6_IJNS7_ILi128EEENS7_ILi64EEENS7_ILi256EEEEEELi256ENS_6half_tEfNS_4arch4Sm90ELb0ELb1ELb1ELb1ELb0ELb1ELb0ELb1ELb1ELb0ELb0ELb0EEENS1_21CollectiveEpilogueFwdINS6_IJSA_SC_SB_EEES9_SE_SG_Li256ELb1ELb0ELb0ELb0EEENS1_36VarlenDynamicPersistentTileSchedulerILi128ELi64ELi256ELi32ELb0ELb0ELb1ELb1ELb0ELb1EEEEEEEEEvNT_6ParamsE,@"STO_CUDA_ENTRY STV_DEFAULT"
_ZN7cutlass13device_kernelIN5flash11enable_sm90INS1_16FlashAttnFwdSm90INS1_25CollectiveMainloopFwdSm90ILi2EN4cute5tupleIJNS5_1CILi1EEES8_S8_EEENS6_IJNS7_ILi128EEENS7_ILi64EEENS7_ILi256EEEEEELi256ENS_6half_tEfNS_4arch4Sm90ELb0ELb1ELb1ELb1ELb0ELb1ELb0ELb1ELb1ELb0ELb0ELb0EEENS1_21CollectiveEpilogueFwdINS6_IJSA_SC_SB_EEES9_SE_SG_Li256ELb1ELb0ELb0ELb0EEENS1_36VarlenDynamicPersistentTileSchedulerILi128ELi64ELi256ELi32ELb0ELb0ELb1ELb1ELb0ELb1EEEEEEEEEvNT_6ParamsE:
        /* <DEDUP_REMOVED lines=27> */
.L_x_1331:
[----:B------:R-:W-:Y:S05]  /*01b0*/  BSYNC B0 ;  /* 0x0000000000007941 */ /* 0x000fea0003800000 */
.L_x_1330:
        /* <DEDUP_REMOVED lines=41> */
.L_x_1332:
        /* <DEDUP_REMOVED lines=22> */
.L_x_1333:
        /* <DEDUP_REMOVED lines=18> */
.L_x_1334:
        /* <DEDUP_REMOVED lines=22> */
.L_x_1335:
        /* <DEDUP_REMOVED lines=22> */
.L_x_1336:
[----:B0-----:R-:W-:Y:S01]  /*0990*/  UMOV UR4, 0x1 ;  /* 0x0000000100047882 */ /* 0x001fe20000000000 */
[----:B------:R-:W-:Y:S01]  /*09a0*/  PLOP3.LUT P0, PT, PT, PT, UP0, 0x80, 0x0 ;  /* 0x000000000000781c */ /* 0x000fe20003f0f008 */
[----:B------:R-:W-:Y:S01]  /*09b0*/  USEL UR4, UR4, 0x2, !UP0 ;  /* 0x0000000204047887 */ /* 0x000fe2000c000000 */
[----:B------:R-:W-:Y:S01]  /*09c0*/  NOP ;  /* 0x0000000000007918 */ /* 0x000fe20000000000 */
[----:B------:R-:W-:Y:S04]  /*09d0*/  BSSY B7, `(.L_x_1337) ;  /* 0x00027cc000077945 */ /* 0x000fe80003800000 */
[----:B------:R-:W-:-:S05]  /*09e0*/  IMAD.U32 R2, RZ, RZ, UR4 ;  /* 0x00000004ff027e24 */ /* 0x000fca000f8e00ff */
[----:B------:R0:W-:Y:S01]  /*09f0*/  STL [R1+0xa4], R2 ;  /* 0x0000a40201007387 */ /* 0x0001e20000100800 */
[----:B-12-4-:R-:W-:Y:S06]  /*0a00*/  BAR.SYNC.DEFER_BLOCKING 0x0 ;  /* 0x0000000000007b1d */ /* 0x016fec0000010000 */
[----:B------:R-:W-:Y:S05]  /*0a10*/  @!P0 BRA `(.L_x_1338) ;  /* 0x0000020c00188947 */ /* 0x000fea0003800000 */
.L_x_1339:
        /* <DEDUP_REMOVED lines=8> */
[----:B-1----:R-:W-:-:S06]  /*0aa0*/  ULEA UR4, UR5, UR4, 0x18 ;  /* 0x0000000405047291 */ /* 0x002fcc000f8ec03f */
[----:B------:R-:W-:Y:S01]  /*0ab0*/  IMAD.U32 R16, RZ, RZ, UR4 ;  /* 0x00000004ff107e24 */ /* 0x000fe2000f8e00ff */
[----:B------:R-:W-:-:S04]  /*0ac0*/  ULDC UR4, c[0x0][0xc14] ;  /* 0x0003050000047ab9 */ /* 0x000fc80000000800 */
[----:B------:R-:W1:Y:S01]  /*0ad0*/  LDS.128 R12, [R16+0x308d0] ;  /* 0x0308d000100c7984 */ /* 0x000e620000000c00 */
[----:B------:R-:W-:Y:S06]  /*0ae0*/  BAR.ARV 0x4, 0x120 ;  /* 0x0104800000007b1d */ /* 0x000fec0000002000 */
[----:B-1----:R-:W-:-:S13]  /*0af0*/  ISETP.GE.AND P0, PT, R15, UR4, PT ;  /* 0x000000040f007c0c */ /* 0x002fda000bf06270 */
[----:B------:R-:W-:Y:S05]  /*0b00*/  @P0 BRA `(.L_x_1340) ;  /* 0x0000027800e00947 */ /* 0x000fea0003800000 */
[----:B0-----:R-:W2:Y:S01]  /*0b10*/  LDL R2, [R1+0xa4] ;  /* 0x0000a40001027983 */ /* 0x001ea20000100800 */
[----:B------:R-:W-:Y:S01]  /*0b20*/  IMAD.MOV.U32 R236, RZ, RZ, RZ ;  /* 0x000000ffffec7224 */ /* 0x000fe200078e00ff */
[----:B------:R-:W-:Y:S01]  /*0b30*/  MOV R218, RZ ;  /* 0x000000ff00da7202 */ /* 0x000fe20000000f00 */
[----:B------:R-:W0:Y:S02]  /*0b40*/  S2R R0, SR_TID.X ;  /* 0x0000000000007919 */ /* 0x000e240000002100 */
[----:B0-----:R-:W-:-:S04]  /*0b50*/  IADD3 R0, R0, -0x80, RZ ;  /* 0xffffff8000007810 */ /* 0x001fc80007ffe0ff */
[----:B------:R-:W-:-:S04]  /*0b60*/  SHF.R.S32.HI R3, RZ, 0x1f, R0 ;  /* 0x0000001fff037819 */ /* 0x000fc80000011400 */
[CC--:B------:R-:W-:Y:S02]  /*0b70*/  LEA.HI R18, R3.reuse, R0.reuse, RZ, 0x3 ;  /* 0x0000000003127211 */ /* 0x0c0fe400078f18ff */
[CC--:B------:R-:W-:Y:S02]  /*0b80*/  LEA.HI R4, R3.reuse, R0.reuse, RZ, 0x4 ;  /* 0x0000000003047211 */ /* 0x0c0fe400078f20ff */
[----:B------:R-:W-:Y:S02]  /*0b90*/  LOP3.LUT R7, R18, 0xfffffff8, RZ, 0xc0, !PT ;  /* 0xfffffff812077812 */ /* 0x000fe400078ec0ff */
[CC--:B------:R-:W-:Y:S02]  /*0ba0*/  LEA.HI R6, R3.reuse, R0.reuse, RZ, 0x5 ;  /* 0x0000000003067211 */ /* 0x0c0fe400078f28ff */
[----:B------:R-:W-:Y:S01]  /*0bb0*/  LEA.HI R10, R3, R0, RZ, 0x6 ;  /* 0x00000000030a7211 */ /* 0x000fe200078f30ff */
[----:B------:R-:W-:Y:S01]  /*0bc0*/  IMAD.IADD R12, R0, 0x1, -R7 ;  /* 0x00000001000c7824 */ /* 0x000fe200078e0a07 */
[----:B------:R-:W-:-:S02]  /*0bd0*/  SHF.R.S32.HI R7, RZ, 0x4, R4 ;  /* 0x00000004ff077819 */ /* 0x000fc40000011404 */
[----:B------:R-:W-:Y:S01]  /*0be0*/  SHF.L.U32 R6, R6, 0x5, RZ ;  /* 0x0000000506067819 */ /* 0x000fe200000006ff */
[C---:B------:R-:W-:Y:S01]  /*0bf0*/  IMAD.SHL.U32 R208, R12.reuse, 0x4, RZ ;  /* 0x000000040cd07824 */ /* 0x040fe200078e00ff */
[----:B------:R-:W-:Y:S01]  /*0c00*/  SHF.R.S32.HI R18, RZ, 0x3, R18 ;  /* 0x00000003ff127819 */ /* 0x000fe20000011412 */
[----:B------:R-:W-:Y:S01]  /*0c10*/  IMAD.SHL.U32 R228, R12, 0x8, RZ ;  /* 0x000000080ce47824 */ /* 0x000fe200078e00ff */
[----:B------:R-:W-:Y:S01]  /*0c20*/  LOP3.LUT R6, R6, 0xfffffc00, RZ, 0xc0, !PT ;  /* 0xfffffc0006067812 */ /* 0x000fe200078ec0ff */
[----:B------:R-:W-:Y:S01]  /*0c30*/  IMAD.SHL.U32 R10, R10, 0x8, RZ ;  /* 0x000000080a0a7824 */ /* 0x000fe200078e00ff */
[----:B------:R-:W-:Y:S01]  /*0c40*/  IADD3 R237, R208, 0x40, RZ ;  /* 0x00000040d0ed7810 */ /* 0x000fe20007ffe0ff */
[C---:B------:R-:W-:Y:S02]  /*0c50*/  VIADD R233, R18.reuse, 0x20 ;  /* 0x0000002012e97836 */ /* 0x040fe40000000000 */
[----:B------:R-:W-:Y:S01]  /*0c60*/  IMAD.SHL.U32 R26, R18, 0x40, RZ ;  /* 0x00000040121a7824 */ /* 0x000fe200078e00ff */
[----:B------:R-:W-:Y:S01]  /*0c70*/  LOP3.LUT R10, R10, 0xfffffe00, RZ, 0xc0, !PT ;  /* 0xfffffe000a0a7812 */ /* 0x000fe200078ec0ff */
[----:B------:R-:W-:Y:S01]  /*0c80*/  IMAD.IADD R225, R208, 0x1, R237 ;  /* 0x00000001d0e17824 */ /* 0x000fe200078e02ed */
[----:B--2---:R-:W-:-:S02]  /*0c90*/  R2UR UR4, R2 ;  /* 0x00000000020472ca */ /* 0x004fc400000e0000 */
[----:B------:R-:W-:-:S04]  /*0ca0*/  LEA.HI R2, R3, R0, RZ, 0x7 ;  /* 0x0000000003027211 */ /* 0x000fc800078f38ff */
[----:B------:R-:W-:Y:S02]  /*0cb0*/  LOP3.LUT R5, R2, 0xffffff80, RZ, 0xc0, !PT ;  /* 0xffffff8002057812 */ /* 0x000fe400078ec0ff */
[----:B------:R-:W-:-:S03]  /*0cc0*/  SHF.R.S32.HI R3, RZ, 0x7, R2 ;  /* 0x00000007ff037819 */ /* 0x000fc60000011402 */
[----:B------:R-:W-:Y:S01]  /*0cd0*/  IMAD.IADD R24, R0, 0x1, -R5 ;  /* 0x0000000100187824 */ /* 0x000fe200078e0a05 */
[C---:B------:R-:W-:Y:S01]  /*0ce0*/  LOP3.LUT R5, R4.reuse, 0x3fffff0, RZ, 0xc0, !PT ;  /* 0x03fffff004057812 */ /* 0x040fe200078ec0ff */
[----:B------:R-:W-:Y:S01]  /*0cf0*/  ULOP3.LUT UR4, UR4, 0x1, URZ, 0xfc, !UPT ;  /* 0x0000000104047892 */ /* 0x000fe2000f8efc3f */
[----:B------:R-:W-:Y:S02]  /*0d00*/  LEA.HI R4, R4, R7, RZ, 0x1 ;  /* 0x0000000704047211 */ /* 0x000fe400078f08ff */
[----:B------:R-:W-:Y:S01]  /*0d10*/  SHF.R.S32.HI R8, RZ, 0x1f, R24 ;  /* 0x0000001fff087819 */ /* 0x000fe20000011418 */
[----:B------:R-:W-:Y:S01]  /*0d20*/  IMAD.IADD R5, R0, 0x1, -R5 ;  /* 0x0000000100057824 */ /* 0x000fe200078e0a05 */
[----:B------:R-:W-:Y:S01]  /*0d30*/  LOP3.LUT R4, R4, 0x1ffffffe, RZ, 0xc0, !PT ;  /* 0x1ffffffe04047812 */ /* 0x000fe200078ec0ff */
[----:B------:R-:W-:Y:S01]  /*0d40*/  STL [R1+0x80], R24 ;  /* 0x0000801801007387 */ /* 0x000fe20000100800 */
[----:B------:R-:W-:Y:S01]  /*0d50*/  LEA.HI R9, R8, R24, RZ, 0x2 ;  /* 0x0000001808097211 */ /* 0x000fe200078f10ff */
[----:B------:R-:W-:Y:S01]  /*0d60*/  IMAD R5, R5, 0x40, R6 ;  /* 0x0000004005057824 */ /* 0x000fe200078e0206 */
[----:B------:R-:W-:Y:S01]  /*0d70*/  LEA.HI R2, R2, R3, RZ, 0x1 ;  /* 0x0000000302027211 */ /* 0x000fe200078f08ff */
[----:B------:R-:W-:Y:S01]  /*0d80*/  IMAD.IADD R4, R7, 0x1, -R4 ;  /* 0x0000000107047824 */ /* 0x000fe200078e0a04 */
[--C-:B------:R-:W-:Y:S01]  /*0d90*/  SHF.R.S32.HI R0, RZ, 0x2, R9.reuse ;  /* 0x00000002ff007819 */ /* 0x100fe20000011409 */
[----:B------:R-:W-:Y:S01]  /*0da0*/  VIADD R7, R18, 0x40 ;  /* 0x0000004012077836 */ /* 0x000fe20000000000 */
[----:B------:R-:W-:Y:S01]  /*0db0*/  SHF.R.S32.HI R11, RZ, 0x1f, R9 ;  /* 0x0000001fff0b7819 */ /* 0x000fe20000011409 */
[----:B------:R0:W-:Y:S01]  /*0dc0*/  STL [R1+0x20], R12 ;  /* 0x0000200c01007387 */ /* 0x0001e20000100800 */
[----:B------:R-:W-:-:S02]  /*0dd0*/  LOP3.LUT R2, R2, 0x3fffffe, RZ, 0xc0, !PT ;  /* 0x03fffffe02027812 */ /* 0x000fc400078ec0ff */
[----:B------:R-:W-:Y:S02]  /*0de0*/  LEA.HI R11, R11, R0, RZ, 0x3 ;  /* 0x000000000b0b7211 */ /* 0x000fe400078f18ff */
[----:B------:R-:W-:Y:S02]  /*0df0*/  LEA.HI R8, R8, R24, RZ, 0x5 ;  /* 0x0000001808087211 */ /* 0x000fe400078f28ff */
[----:B------:R-:W-:Y:S02]  /*0e00*/  LOP3.LUT R11, R11, 0xfffffff8, RZ, 0xc0, !PT ;  /* 0xfffffff80b0b7812 */ /* 0x000fe400078ec0ff */
[----:B------:R-:W-:Y:S02]  /*0e10*/  IADD3 R6, R18, 0x60, RZ ;  /* 0x0000006012067810 */ /* 0x000fe40007ffe0ff */
[----:B------:R-:W-:Y:S01]  /*0e20*/  IADD3 R2, R3, -R2, RZ ;  /* 0x8000000203027210 */ /* 0x000fe20007ffe0ff */
[----:B------:R-:W-:Y:S01]  /*0e30*/  IMAD.IADD R11, R0, 0x1, -R11 ;  /* 0x00000001000b7824 */ /* 0x000fe200078e0a0b */
[----:B------:R-:W-:Y:S01]  /*0e40*/  SHF.R.S32.HI R8, RZ, 0x5, R8 ;  /* 0x00000005ff087819 */ /* 0x000fe20000011408 */
[----:B------:R-:W-:Y:S01]  /*0e50*/  IMAD R0, R4, 0x8, R5 ;  /* 0x0000000804007824 */ /* 0x000fe200078e0205 */
[----:B------:R-:W-:Y:S01]  /*0e60*/  SHF.R.S32.HI R3, RZ, 0x1f, R7 ;  /* 0x0000001fff037819 */ /* 0x000fe20000011407 */
[----:B------:R-:W-:Y:S01]  /*0e70*/  IMAD.SHL.U32 R4, R6, 0x40, RZ ;  /* 0x0000004006047824 */ /* 0x000fe200078e00ff */
[----:B------:R-:W-:Y:S01]  /*0e80*/  SHF.R.S32.HI R5, RZ, 0x1f, R6 ;  /* 0x0000001fff057819 */ /* 0x000fe20000011406 */
[----:B------:R-:W-:Y:S01]  /*0e90*/  IMAD R11, R8, 0x10, R11 ;  /* 0x00000010080b7824 */ /* 0x000fe200078e020b */
[----:B------:R-:W-:Y:S01]  /*0ea0*/  LEA.HI R3, R3, R7, RZ, 0x3 ;  /* 0x0000000703037211 */ /* 0x000fe200078f18ff */
[----:B------:R1:W-:Y:S01]  /*0eb0*/  STL [R1+0xa0], R0 ;  /* 0x0000a00001007387 */ /* 0x0003e20000100800 */
[----:B------:R-:W-:-:S02]  /*0ec0*/  LEA.HI R5, R5, R6, RZ, 0x3 ;  /* 0x0000000605057211 */ /* 0x000fc400078f18ff */
[----:B------:R-:W-:Y:S01]  /*0ed0*/  LOP3.LUT R8, R4, 0x1c0, RZ, 0xc0, !PT ;  /* 0x000001c004087812 */ /* 0x000fe200078ec0ff */
[----:B------:R-:W-:Y:S01]  /*0ee0*/  IMAD.SHL.U32 R3, R3, 0x40, RZ ;  /* 0x0000004003037824 */ /* 0x000fe200078e00ff */
[----:B------:R-:W-:Y:S01]  /*0ef0*/  SHF.R.S32.HI R4, RZ, 0x1f, R225 ;  /* 0x0000001fff047819 */ /* 0x000fe200000114e1 */
[----:B------:R-:W-:Y:S01]  /*0f00*/  STL [R1+0x74], R7 ;  /* 0x0000740701007387 */ /* 0x000fe20000100800 */
[----:B0-----:R-:W-:Y:S02]  /*0f10*/  SHF.L.U32 R12, R5, 0x6, RZ ;  /* 0x00000006050c7819 */ /* 0x001fe400000006ff */
[----:B------:R-:W-:Y:S01]  /*0f20*/  LEA.HI R5, R4, R225, RZ, 0x3 ;  /* 0x000000e104057211 */ /* 0x000fe200078f18ff */
[----:B-1----:R-:W-:Y:S01]  /*0f30*/  IMAD.SHL.U32 R0, R7, 0x40, RZ ;  /* 0x0000004007007824 */ /* 0x002fe200078e00ff */
[----:B------:R0:W-:Y:S01]  /*0f40*/  STL [R1+0x70], R6 ;  /* 0x0000700601007387 */ /* 0x0001e20000100800 */
[----:B------:R-:W-:Y:S02]  /*0f50*/  LOP3.LUT R25, R3, 0xfffffe00, RZ, 0xc0, !PT ;  /* 0xfffffe0003197812 */ /* 0x000fe400078ec0ff */
[----:B------:R-:W-:-:S02]  /*0f60*/  LOP3.LUT R22, R12, 0xfffffe00, RZ, 0xc0, !PT ;  /* 0xfffffe000c167812 */ /* 0x000fc400078ec0ff */
[----:B------:R-:W-:Y:S01]  /*0f70*/  LOP3.LUT R0, R0, 0x1c0, RZ, 0xc0, !PT ;  /* 0x000001c000007812 */ /* 0x000fe200078ec0ff */
[----:B------:R-:W-:Y:S01]  /*0f80*/  STL [R1+0x7c], R25 ;  /* 0x00007c1901007387 */ /* 0x000fe20000100800 */
[----:B------:R-:W-:Y:S02]  /*0f90*/  SHF.R.U32.HI R17, RZ, 0x3, R8 ;  /* 0x00000003ff117819 */ /* 0x000fe40000011608 */
[C---:B------:R-:W-:Y:S01]  /*0fa0*/  LOP3.LUT R3, R0.reuse, 0x38, R5, 0xf8, !PT ;  /* 0x0000003800037812 */ /* 0x040fe200078ef805 */
[----:B------:R-:W-:Y:S01]  /*0fb0*/  STL [R1+0x78], R22 ;  /* 0x0000781601007387 */ /* 0x000fe20000100800 */
[----:B0-----:R-:W-:Y:S02]  /*0fc0*/  SHF.R.U32.HI R6, RZ, 0x3, R0 ;  /* 0x00000003ff067819 */ /* 0x001fe40000011600 */
[----:B------:R-:W-:Y:S02]  /*0fd0*/  LOP3.LUT R7, R0, 0x38, R228, 0xf8, !PT ;  /* 0x0000003800077812 */ /* 0x000fe400078ef8e4 */
[----:B------:R-:W-:Y:S01]  /*0fe0*/  LOP3.LUT R19, R3, R6, RZ, 0x3c, !PT ;  /* 0x0000000603137212 */ /* 0x000fe200078e3cff */
[----:B------:R-:W-:Y:S01]  /*0ff0*/  IMAD R3, R2, 0x40, R11 ;  /* 0x0000004002037824 */ /* 0x000fe200078e020b */
[----:B------:R-:W-:-:S02]  /*1000*/  SHF.R.S32.HI R2, RZ, 0x1f, R233 ;  /* 0x0000001fff027819 */ /* 0x000fc400000114e9 */
[----:B------:R-:W-:Y:S02]  /*1010*/  LOP3.LUT R20, R8, 0x38, R228, 0xf8, !PT ;  /* 0x0000003808147812 */ /* 0x000fe400078ef8e4 */
[----:B------:R-:W-:Y:S01]  /*1020*/  LEA.HI R2, R2, R233, RZ, 0x3 ;  /* 0x000000e902027211 */ /* 0x000fe200078f18ff */
[----:B------:R0:W-:Y:S01]  /*1030*/  STL [R1+0x54], R3 ;  /* 0x0000540301007387 */ /* 0x0001e20000100800 */
[----:B------:R-:W-:Y:S02]  /*1040*/  SHF.L.U32 R0, R233, 0x6, RZ ;  /* 0x00000006e9007819 */ /* 0x000fe400000006ff */
[----:B------:R-:W-:Y:S01]  /*1050*/  LOP3.LUT R8, R8, 0x38, R5, 0xf8, !PT ;  /* 0x0000003808087812 */ /* 0x000fe200078ef805 */
[----:B------:R-:W-:Y:S01]  /*1060*/  IMAD.SHL.U32 R2, R2, 0x40, RZ ;  /* 0x0000004002027824 */ /* 0x000fe200078e00ff */
[----:B------:R-:W-:Y:S01]  /*1070*/  LOP3.LUT R23, R22, R20, R17, 0xf6, !PT ;  /* 0x0000001416177212 */ /* 0x000fe200078ef611 */
[----:B------:R-:W-:Y:S01]  /*1080*/  STL [R1+0x38], R26 ;  /* 0x0000381a01007387 */ /* 0x000fe20000100800 */
[----:B------:R-:W-:-:S02]  /*1090*/  LOP3.LUT R20, R0, 0x1c0, RZ, 0xc0, !PT ;  /* 0x000001c000147812 */ /* 0x000fc400078ec0ff */
[----:B------:R-:W-:Y:S02]  /*10a0*/  LEA.HI R4, R4, R225, RZ, 0x6 ;  /* 0x000000e104047211 */ /* 0x000fe400078f30ff */
[----:B0-----:R-:W-:Y:S01]  /*10b0*/  LOP3.LUT R3, R26, 0x1c0, RZ, 0xc0, !PT ;  /* 0x000001c01a037812 */ /* 0x001fe200078ec0ff */
[----:B------:R-:W-:Y:S01]  /*10c0*/  STL [R1+0x34], R20 ;  /* 0x0000341401007387 */ /* 0x000fe20000100800 */
[----:B------:R-:W-:Y:S01]  /*10d0*/  LOP3.LUT R17, R8, R17, RZ, 0x3c, !PT ;  /* 0x0000001108117212 */ /* 0x000fe200078e3cff */
[----:B------:R-:W-:Y:S01]  /*10e0*/  IMAD.SHL.U32 R4, R4, 0x80, RZ ;  /* 0x0000008004047824 */ /* 0x000fe200078e00ff */
[----:B------:R-:W-:Y:S02]  /*10f0*/  SHF.R.U32.HI R12, RZ, 0x3, R3 ;  /* 0x00000003ff0c7819 */ /* 0x000fe40000011603 */
[----:B------:R-:W-:Y:S02]  /*1100*/  LOP3.LUT R0, R5, 0x38, RZ, 0xc0, !PT ;  /* 0x0000003805007812 */ /* 0x000fe400078ec0ff */
[----:B------:R-:W-:Y:S01]  /*1110*/  LOP3.LUT R21, R25, R7, R6, 0xf6, !PT ;  /* 0x0000000719157212 */ /* 0x000fe200078ef606 */
[----:B------:R-:W-:Y:S01]  /*1120*/  STL [R1+0x44], R12 ;  /* 0x0000440c01007387 */ /* 0x000fe20000100800 */
[----:B------:R-:W-:-:S02]  /*1130*/  SHF.R.U32.HI R8, RZ, 0x3, R20 ;  /* 0x00000003ff087819 */ /* 0x000fc40000011614 */
[----:B------:R-:W-:Y:S01]  /*1140*/  LOP3.LUT R6, R2, 0xfffffe00, RZ, 0xc0, !PT ;  /* 0xfffffe0002067812 */ /* 0x000fe200078ec0ff */
[----:B------:R-:W-:Y:S01]  /*1150*/  IMAD.U32 R2, RZ, RZ, UR4 ;  /* 0x00000004ff027e24 */ /* 0x000fe2000f8e00ff */
[----:B------:R-:W-:Y:S01]  /*1160*/  LOP3.LUT R5, R20, 0x38, R5, 0xf8, !PT ;  /* 0x0000003814057812 */ /* 0x000fe200078ef805 */
[----:B------:R-:W-:Y:S01]  /*1170*/  STL [R1+0x3c], R8 ;  /* 0x00003c0801007387 */ /* 0x000fe20000100800 */
[----:B------:R-:W-:Y:S02]  /*1180*/  LOP3.LUT R0, R0, 0x1c0, R26, 0xf8, !PT ;  /* 0x000001c000007812 */ /* 0x000fe400078ef81a */
[----:B------:R-:W-:Y:S01]  /*1190*/  LOP3.LUT R4, R4, 0xffffe000, RZ, 0xc0, !PT ;  /* 0xffffe00004047812 */ /* 0x000fe200078ec0ff */
[----:B------:R-:W-:Y:S01]  /*11a0*/  STL [R1+0x40], R6 ;  /* 0x0000400601007387 */ /* 0x000fe20000100800 */
[----:B------:R-:W-:Y:S02]  /*11b0*/  LOP3.LUT R7, R5, R8, RZ, 0x3c, !PT ;  /* 0x0000000805077212 */ /* 0x000fe400078e3cff */
[----:B------:R-:W-:Y:S01]  /*11c0*/  LOP3.LUT R5, R0, R12, RZ, 0x3c, !PT ;  /* 0x0000000c00057212 */ /* 0x000fe200078e3cff */
[----:B------:R-:W-:Y:S01]  /*11d0*/  STL [R1+0x48], R10 ;  /* 0x0000480a01007387 */ /* 0x000fe20000100800 */
[----:B------:R-:W-:-:S02]  /*11e0*/  IADD3 R11, R19, R4, R25 ;  /* 0x00000004130b7210 */ /* 0x000fc40007ffe019 */
[-C--:B------:R-:W-:Y:S01]  /*11f0*/  IADD3 R7, R7, R4.reuse, R6 ;  /* 0x0000000407077210 */ /* 0x080fe20007ffe006 */
[----:B------:R0:W-:Y:S01]  /*1200*/  STL [R1+0x4], R13 ;  /* 0x0000040d01007387 */ /* 0x0001e20000100800 */
[-C--:B------:R-:W-:Y:S01]  /*1210*/  IADD3 R25, R17, R4.reuse, R22 ;  /* 0x0000000411197210 */ /* 0x080fe20007ffe016 */
[----:B------:R-:W-:Y:S01]  /*1220*/  IMAD.MOV.U32 R17, RZ, RZ, RZ ;  /* 0x000000ffff117224 */ /* 0x000fe200078e00ff */
[----:B------:R-:W-:Y:S01]  /*1230*/  IADD3 R5, R5, R4, R10 ;  /* 0x0000000405057210 */ /* 0x000fe20007ffe00a */
[----:B------:R-:W-:Y:S01]  /*1240*/  STL [R1+0x8], R14 ;  /* 0x0000080e01007387 */ /* 0x000fe20000100800 */
[----:B------:R-:W-:Y:S01]  /*1250*/  SHF.R.S32.HI R4, RZ, 0x1f, R233 ;  /* 0x0000001fff047819 */ /* 0x000fe200000114e9 */
[----:B------:R-:W-:Y:S01]  /*1260*/  IMAD.MOV.U32 R22, RZ, RZ, RZ ;  /* 0x000000ffff167224 */ /* 0x000fe200078e00ff */
[----:B------:R-:W-:Y:S01]  /*1270*/  LOP3.LUT R3, R3, 0x38, R228, 0xf8, !PT ;  /* 0x0000003803037812 */ /* 0x000fe200078ef8e4 */
[----:B------:R-:W-:Y:S01]  /*1280*/  STL [R1+0xc], R15 ;  /* 0x00000c0f01007387 */ /* 0x000fe20000100800 */
[----:B------:R-:W-:Y:S01]  /*1290*/  IADD3 R0, R16, 0x10400, RZ ;  /* 0x0001040010007810 */ /* 0x000fe20007ffe0ff */
[----:B0-----:R-:W-:Y:S01]  /*12a0*/  VIADD R13, R208, 0x60 ;  /* 0x00000060d00d7836 */ /* 0x001fe20000000000 */
[----:B------:R-:W-:Y:S01]  /*12b0*/  LOP3.LUT R234, R9, 0x7ffffffc, RZ, 0xc0, !PT ;  /* 0x7ffffffc09ea7812 */ /* 0x000fe200078ec0ff */
[----:B------:R-:W-:Y:S01]  /*12c0*/  STL [R1+0x68], RZ ;  /* 0x000068ff01007387 */ /* 0x000fe20000100800 */
[----:B------:R-:W-:Y:S01]  /*12d0*/  SHF.R.S32.HI R19, RZ, 0x1f, R18 ;  /* 0x0000001fff137819 */ /* 0x000fe20000011412 */
[----:B------:R-:W-:-:S02]  /*12e0*/  VIADD R9, R228, 0xc0 ;  /* 0x000000c0e4097836 */ /* 0x000fc40000000000 */
[----:B------:R0:W-:Y:S01]  /*12f0*/  STL [R1+0x30], R2 ;  /* 0x0000300201007387 */ /* 0x0001e20000100800 */
[----:B------:R-:W-:-:S03]  /*1300*/  IMAD.IADD R234, R24, 0x1, -R234 ;  /* 0x0000000118ea7824 */ /* 0x000fc600078e0aea */
[----:B------:R1:W-:Y:S01]  /*1310*/  STL [R1+0x5c], R4 ;  /* 0x00005c0401007387 */ /* 0x0003e20000100800 */
[----:B0-----:R-:W-:Y:S01]  /*1320*/  VIADD R2, R208, 0x20 ;  /* 0x00000020d0027836 */ /* 0x001fe20000000000 */
[----:B-1----:R-:W-:-:S04]  /*1330*/  IADD3 R4, R228, 0x80, RZ ;  /* 0x00000080e4047810 */ /* 0x002fc80007ffe0ff */
[----:B------:R0:W-:Y:S01]  /*1340*/  STL [R1+0x10], R2 ;  /* 0x0000100201007387 */ /* 0x0001e20000100800 */
[----:B------:R-:W-:-:S03]  /*1350*/  LOP3.LUT R4, R10, R3, R12, 0xf6, !PT ;  /* 0x000000030a047212 */ /* 0x000fc600078ef60c */
[----:B------:R-:W-:Y:S04]  /*1360*/  STL [R1+0x14], R13 ;  /* 0x0000140d01007387 */ /* 0x000fe80000100800 */
[----:B------:R-:W-:Y:S01]  /*1370*/  STL [R1+0x58], R4 ;  /* 0x0000580401007387 */ /* 0x000fe20000100800 */
[----:B0-----:R-:W-:-:S04]  /*1380*/  LOP3.LUT R2, R20, 0x38, R228, 0xf8, !PT ;  /* 0x0000003814027812 */ /* 0x001fc800078ef8e4 */
[----:B------:R-:W-:Y:S01]  /*1390*/  LOP3.LUT R3, R6, R2, R8, 0xf6, !PT ;  /* 0x0000000206037212 */ /* 0x000fe200078ef608 */
[----:B------:R-:W-:Y:S01]  /*13a0*/  IMAD R2, R21, 0x2, R0 ;  /* 0x0000000215027824 */ /* 0x000fe200078e0200 */
[----:B------:R-:W-:-:S03]  /*13b0*/  LEA R6, R23, R0, 0x1 ;  /* 0x0000000017067211 */ /* 0x000fc600078e08ff */
[--C-:B------:R-:W-:Y:S01]  /*13c0*/  IMAD R3, R3, 0x2, R0.reuse ;  /* 0x0000000203037824 */ /* 0x100fe200078e0200 */
[----:B------:R0:W-:Y:S04]  /*13d0*/  STL [R1+0x90], R2 ;  /* 0x0000900201007387 */ /* 0x0001e80000100800 */
[----:B------:R1:W-:Y:S04]  /*13e0*/  STL [R1+0x88], R6 ;  /* 0x0000880601007387 */ /* 0x0003e80000100800 */
[----:B------:R2:W-:Y:S01]  /*13f0*/  STL [R1+0x98], R3 ;  /* 0x0000980301007387 */ /* 0x0005e20000100800 */
[----:B0-----:R-:W-:-:S02]  /*1400*/  IMAD R2, R7, 0x2, R0 ;  /* 0x0000000207027824 */ /* 0x001fc400078e0200 */
[----:B-1----:R-:W-:-:S03]  /*1410*/  IMAD R6, R11, 0x2, R0 ;  /* 0x000000020b067824 */ /* 0x002fc600078e0200 */
[----:B------:R0:W-:Y:S01]  /*1420*/  STL [R1+0x94], R2 ;  /* 0x0000940201007387 */ /* 0x0001e20000100800 */
[----:B--2---:R-:W-:-:S03]  /*1430*/  LEA R3, R25, R0, 0x1 ;  /* 0x0000000019037211 */ /* 0x004fc600078e08ff */
[----:B------:R1:W-:Y:S04]  /*1440*/  STL [R1+0x8c], R6 ;  /* 0x00008c0601007387 */ /* 0x0003e80000100800 */
[----:B------:R1:W-:Y:S01]  /*1450*/  STL [R1+0x84], R3 ;  /* 0x0000840301007387 */ /* 0x0003e20000100800 */
[--C-:B0-----:R-:W-:Y:S02]  /*1460*/  IMAD R2, R5, 0x2, R0.reuse ;  /* 0x0000000205027824 */ /* 0x101fe400078e0200 */
[----:B------:R-:W-:-:S05]  /*1470*/  IMAD R0, R4, 0x2, R0 ;  /* 0x0000000204007824 */ /* 0x000fca00078e0200 */
[----:B------:R1:W-:Y:S04]  /*1480*/  STL [R1+0x4c], R0 ;  /* 0x00004c0001007387 */ /* 0x0003e80000100800 */
[----:B------:R1:W-:Y:S02]  /*1490*/  STL [R1+0x9c], R2 ;  /* 0x00009c0201007387 */ /* 0x0003e40000100800 */
.L_x_1653:
[----:B-12--5:R-:W2:Y:S01]  /*14a0*/  LDL R12, [R1+0x4] ;  /* 0x00000400010c7983 */ /* 0x026ea20000100800 */
[----:B------:R-:W-:Y:S01]  /*14b0*/  ULDC.64 UR4, c[0x0][0xa28] ;  /* 0x00028a0000047ab9 */ /* 0x000fe20000000a00 */
[----:B0---4-:R-:W0:Y:S02]  /*14c0*/  LDC.64 R4, c[0x0][0xa08] ;  /* 0x00028200ff047b82 */ /* 0x011e240000000a00 */
[----:B------:R-:W3:Y:S04]  /*14d0*/  LDL R27, [R1+0x8] ;  /* 0x00000800011b7983 */ /* 0x000ee80000100800 */
[----:B------:R-:W4:Y:S01]  /*14e0*/  LDL R28, [R1+0xc] ;  /* 0x00000c00011c7983 */ /* 0x000f220000100800 */
[----:B------:R-:W-:-:S04]  /*14f0*/  ISETP.NE.U32.AND P0, PT, RZ, UR4, PT ;  /* 0x00000004ff007c0c */ /* 0x000fc8000bf05070 */
[----:B------:R-:W-:Y:S01]  /*1500*/  ISETP.NE.AND.EX P0, PT, RZ, UR5, PT, P0 ;  /* 0x00000005ff007c0c */ /* 0x000fe2000bf05300 */
[----:B------:R-:W-:Y:S02]  /*1510*/  ULDC.64 UR4, c[0x0][0xa18] ;  /* 0x0002860000047ab9 */ /* 0x000fe40000000a00 */
[----:B------:R-:W-:-:S04]  /*1520*/  ISETP.NE.U32.AND P1, PT, RZ, UR4, PT ;  /* 0x00000004ff007c0c */ /* 0x000fc8000bf25070 */
[----:B------:R-:W-:Y:S01]  /*1530*/  ISETP.NE.AND.EX P1, PT, RZ, UR5, PT, P1 ;  /* 0x00000005ff007c0c */ /* 0x000fe2000bf25310 */
[----:B------:R-:W-:-:S05]  /*1540*/  ULDC.64 UR4, c[0x0][0xa08] ;  /* 0x0002820000047ab9 */ /* 0x000fca0000000a00 */
[----:B-1----:R-:W1:Y:S08]  /*1550*/  @P0 LDC.64 R2, c[0x0][0xa28] ;  /* 0x00028a00ff020b82 */ /* 0x002e700000000a00 */
[----:B------:R-:W1:Y:S01]  /*1560*/  @P1 LDC.64 R6, c[0x0][0xa18] ;  /* 0x00028600ff061b82 */ /* 0x000e620000000a00 */
[----:B------:R-:W-:Y:S01]  /*1570*/  ISETP.NE.U32.AND P3, PT, RZ, UR4, PT ;  /* 0x00000004ff007c0c */ /* 0x000fe2000bf65070 */
[----:B------:R-:W-:-:S03]  /*1580*/  ULDC UR4, c[0x0][0x288] ;  /* 0x0000a20000047ab9 */ /* 0x000fc60000000800 */
[----:B------:R-:W-:Y:S01]  /*1590*/  ISETP.NE.AND.EX P3, PT, RZ, UR5, PT, P3 ;  /* 0x00000005ff007c0c */ /* 0x000fe2000bf65330 */
[----:B------:R-:W-:Y:S01]  /*15a0*/  IMAD.U32 R224, RZ, RZ, UR4 ;  /* 0x00000004ffe07e24 */ /* 0x000fe2000f8e00ff */
[----:B------:R-:W-:Y:S01]  /*15b0*/  ULDC.64 UR4, c[0x0][0x3f8] ;  /* 0x0000fe0000047ab9 */ /* 0x000fe20000000a00 */
[----:B------:R-:W-:Y:S01]  /*15c0*/  IMAD.MOV.U32 R0, RZ, RZ, RZ ;  /* 0x000000ffff007224 */ /* 0x000fe200078e00ff */
[----:B------:R-:W-:Y:S01]  /*15d0*/  MOV R26, RZ ;  /* 0x000000ff001a7202 */ /* 0x000fe20000000f00 */
[----:B------:R-:W-:Y:S01]  /*15e0*/  UISETP.NE.U32.AND UP0, UPT, UR4, URZ, UPT ;  /* 0x0000003f0400728c */ /* 0x000fe2000bf05070 */
[----:B------:R-:W-:Y:S02]  /*15f0*/  ULDC.64 UR6, c[0x0][0x208] ;  /* 0x0000820000067ab9 */ /* 0x000fe40000000a00 */
[----:B------:R-:W-:Y:S01]  /*1600*/  ULDC UR4, c[0x0][0x404] ;  /* 0x0001010000047ab9 */ /* 0x000fe20000000800 */
[----:B------:R-:W-:-:S03]  /*1610*/  UISETP.NE.AND.EX UP0, UPT, UR5, URZ, UPT, UP0 ;  /* 0x0000003f0500728c */ /* 0x000fc6000bf05300 */
[----:B------:R-:W-:Y:S01]  /*1620*/  ULDC UR5, c[0x0][0x2e0] ;  /* 0x0000b80000057ab9 */ /* 0x000fe20000000800 */
[----:B------:R-:W-:-:S04]  /*1630*/  USEL UR4, UR4, 0x1, UP0 ;  /* 0x0000000104047887 */ /* 0x000fc80008000000 */
[----:B------:R-:W-:-:S03]  /*1640*/  UIMAD UR4, UR4, UR5, URZ ;  /* 0x00000005040472a4 */ /* 0x000fc6000f8e023f */
[----:B------:R-:W-:Y:S01]  /*1650*/  ULDC UR5, c[0x0][0x338] ;  /* 0x0000ce0000057ab9 */ /* 0x000fe20000000800 */
[----:B--2---:R2:W-:Y:S04]  /*1660*/  STL [R1+0x6c], R12 ;  /* 0x00006c0c01007387 */ /* 0x0045e80000100800 */
[----:B---3--:R2:W-:Y:S04]  /*1670*/  STL [R1+0x60], R27 ;  /* 0x0000601b01007387 */ /* 0x0085e80000100800 */
[----:B----4-:R2:W-:Y:S01]  /*1680*/  STL [R1+0x64], R28 ;  /* 0x0000641c01007387 */ /* 0x0105e20000100800 */
[----:B0-----:R-:W-:-:S04]  /*1690*/  IMAD.WIDE R8, R28, 0x4, R4 ;  /* 0x000000041c087825 */ /* 0x001fc800078e0204 */
[C---:B-1----:R-:W-:Y:S01]  /*16a0*/  @P0 IMAD.WIDE R2, R28.reuse, 0x4, R2 ;  /* 0x000000041c020825 */ /* 0x042fe200078e0202 */
[----:B------:R2:W5:Y:S03]  /*16b0*/  @P3 LDG.E R26, desc[UR6][R8.64] ;  /* 0x00000006081a3981 */ /* 0x000566000c1e1900 */
[----:B------:R-:W-:Y:S01]  /*16c0*/  @P1 IMAD.WIDE R4, R28, 0x4, R6 ;  /* 0x000000041c041825 */ /* 0x000fe200078e0206 */
[----:B------:R2:W5:Y:S04]  /*16d0*/  @P0 LDG.E R0, desc[UR6][R2.64] ;  /* 0x0000000602000981 */ /* 0x000568000c1e1900 */
[----:B------:R2:W5:Y:S01]  /*16e0*/  @P1 LDG.E R224, desc[UR6][R4.64] ;  /* 0x0000000604e01981 */ /* 0x000562000c1e1900 */
[----:B------:R-:W-:-:S02]  /*16f0*/  ULDC.64 UR6, c[0x0][0xa20] ;  /* 0x0002880000067ab9 */ /* 0x000fc40000000a00 */
[----:B------:R-:W-:-:S04]  /*1700*/  ISETP.NE.U32.AND P2, PT, RZ, UR6, PT ;  /* 0x00000006ff007c0c */ /* 0x000fc8000bf45070 */
[----:B------:R-:W-:Y:S01]  /*1710*/  ISETP.NE.AND.EX P2, PT, RZ, UR7, PT, P2 ;  /* 0x00000007ff007c0c */ /* 0x000fe2000bf45320 */
[----:B------:R-:W-:-:S12]  /*1720*/  @P1 BRA `(.L_x_1341) ;  /* 0x0000000000281947 */ /* 0x000fd80003800000 */
[----:B------:R-:W-:Y:S02]  /*1730*/  ULDC.64 UR6, c[0x0][0xa00] ;  /* 0x0002800000067ab9 */ /* 0x000fe40000000a00 */
[----:B------:R-:W-:-:S04]  /*1740*/  ISETP.NE.U32.AND P0, PT, RZ, UR6, PT ;  /* 0x00000006ff007c0c */ /* 0x000fc8000bf05070 */
[----:B------:R-:W-:-:S13]  /*1750*/  ISETP.NE.AND.EX P0, PT, RZ, UR7, PT, P0 ;  /* 0x00000007ff007c0c */ /* 0x000fda000bf05300 */
[----:B------:R-:W-:Y:S05]  /*1760*/  @!P0 BRA `(.L_x_1341) ;  /* 0x0000000000188947 */ /* 0x000fea0003800000 */
[----:B--2---:R-:W0:Y:S01]  /*1770*/  LDC.64 R2, c[0x0][0xa00] ;  /* 0x00028000ff027b82 */ /* 0x004e220000000a00 */
[----:B------:R-:W-:Y:S01]  /*1780*/  ULDC.64 UR6, c[0x0][0x208] ;  /* 0x0000820000067ab9 */ /* 0x000fe20000000a00 */
[----:B0-----:R-:W-:-:S05]  /*1790*/  IMAD.WIDE R2, R28, 0x4, R2 ;  /* 0x000000041c027825 */ /* 0x001fca00078e0202 */
[----:B-----5:R-:W2:Y:S04]  /*17a0*/  LDG.E R224, desc[UR6][R2.64] ;  /* 0x0000000602e07981 */ /* 0x020ea8000c1e1900 */
[----:B------:R-:W2:Y:S02]  /*17b0*/  LDG.E R5, desc[UR6][R2.64+0x4] ;  /* 0x0000040602057981 */ /* 0x000ea4000c1e1900 */
[----:B--2---:R-:W-:-:S07]  /*17c0*/  IMAD.IADD R224, R5, 0x1, -R224 ;  /* 0x0000000105e07824 */ /* 0x004fce00078e0ae0 */
.L_x_1341:
[----:B--2---:R-:W-:Y:S01]  /*17d0*/  IMAD.U32 R2, RZ, RZ, UR5 ;  /* 0x00000005ff027e24 */ /* 0x004fe2000f8e00ff */
[----:B------:R-:W-:Y:S01]  /*17e0*/  MOV R25, UR4 ;  /* 0x0000000400197c02 */ /* 0x000fe20008000f00 */
[----:B------:R-:W-:Y:S06]  /*17f0*/  @!P2 BRA `(.L_x_1342) ;  /* 0x000000000014a947 */ /* 0x000fec0003800000 */
[----:B------:R-:W0:Y:S01]  /*1800*/  LDC.64 R4, c[0x0][0xa20] ;  /* 0x00028800ff047b82 */ /* 0x000e220000000a00 */
[----:B------:R-:W-:Y:S01]  /*1810*/  ULDC.64 UR4, c[0x0][0x208] ;  /* 0x0000820000047ab9 */ /* 0x000fe20000000a00 */
[----:B0-----:R-:W-:-:S05]  /*1820*/  IMAD.WIDE R4, R28, 0x4, R4 ;  /* 0x000000041c047825 */ /* 0x001fca00078e0204 */
[----:B------:R0:W5:Y:S01]  /*1830*/  LDG.E R25, desc[UR4][R4.64] ;  /* 0x0000000404197981 */ /* 0x000162000c1e1900 */
[----:B------:R-:W-:Y:S05]  /*1840*/  BRA `(.L_x_1343) ;  /* 0x0000000000147947 */ /* 0x000fea0003800000 */
.L_x_1342:
[----:B------:R-:W-:Y:S05]  /*1850*/  @!P3 BRA `(.L_x_1343) ;  /* 0x000000000010b947 */ /* 0x000fea0003800000 */
[----:B------:R-:W-:Y:S02]  /*1860*/  ULDC.64 UR4, c[0x0][0x208] ;  /* 0x0000820000047ab9 */ /* 0x000fe40000000a00 */
[----:B------:R-:W2:Y:S04]  /*1870*/  LDG.E R4, desc[UR4][R8.64] ;  /* 0x0000000408047981 */ /* 0x000ea8000c1e1900 */
[----:B------:R-:W2:Y:S02]  /*1880*/  LDG.E R25, desc[UR4][R8.64+0x4] ;  /* 0x0000040408197981 */ /* 0x000ea4000c1e1900 */
[----:B--2---:R-:W-:-:S07]  /*1890*/  IMAD.IADD R25, R25, 0x1, -R4 ;  /* 0x0000000119197824 */ /* 0x004fce00078e0a04 */
.L_x_1343:
[----:B------:R-:W-:Y:S01]  /*18a0*/  ULDC.64 UR4, c[0x0][0xa10] ;  /* 0x0002840000047ab9 */ /* 0x000fe20000000a00 */
[----:B------:R-:W-:Y:S01]  /*18b0*/  ULDC.64 UR6, c[0x0][0x208] ;  /* 0x0000820000067ab9 */ /* 0x000fe20000000a00 */
[----:B------:R-:W-:Y:S01]  /*18c0*/  ISETP.NE.U32.AND P0, PT, RZ, UR4, PT ;  /* 0x00000004ff007c0c */ /* 0x000fe2000bf05070 */
[----:B------:R-:W1:Y:S03]  /*18d0*/  LDC.64 R10, c[0x0][0x9e0] ;  /* 0x00027800ff0a7b82 */ /* 0x000e660000000a00 */
[----:B------:R-:W-:Y:S01]  /*18e0*/  ISETP.NE.AND.EX P0, PT, RZ, UR5, PT, P0 ;  /* 0x00000005ff007c0c */ /* 0x000fe2000bf05300 */
[----:B------:R-:W-:Y:S02]  /*18f0*/  ULDC.64 UR4, c[0x0][0xa30] ;  /* 0x00028c0000047ab9 */ /* 0x000fe40000000a00 */
[----:B------:R-:W-:-:S04]  /*1900*/  ISETP.NE.U32.AND P1, PT, RZ, UR4, PT ;  /* 0x00000004ff007c0c */ /* 0x000fc8000bf25070 */
[----:B------:R-:W-:-:S06]  /*1910*/  ISETP.NE.AND.EX P1, PT, RZ, UR5, PT, P1 ;  /* 0x00000005ff007c0c */ /* 0x000fcc000bf25310 */
[----:B0-----:R-:W0:Y:S08]  /*1920*/  @P0 LDC.64 R4, c[0x0][0xa10] ;  /* 0x00028400ff040b82 */ /* 0x001e300000000a00 */
[----:B------:R-:W2:Y:S01]  /*1930*/  @P1 LDC.64 R6, c[0x0][0xa30] ;  /* 0x00028c00ff061b82 */ /* 0x000ea20000000a00 */
[----:B0-----:R-:W-:-:S05]  /*1940*/  @P0 IMAD.WIDE R4, R28, 0x4, R4 ;  /* 0x000000041c040825 */ /* 0x001fca00078e0204 */
[----:B------:R-:W3:Y:S04]  /*1950*/  @P0 LDG.E R3, desc[UR6][R4.64] ;  /* 0x0000000604030981 */ /* 0x000ee8000c1e1900 */
[----:B------:R-:W3:Y:S01]  /*1960*/  @P0 LDG.E R8, desc[UR6][R4.64+0x4] ;  /* 0x0000040604080981 */ /* 0x000ee2000c1e1900 */
[----:B-----5:R-:W-:Y:S01]  /*1970*/  IMAD.MOV.U32 R100, RZ, RZ, R25 ;  /* 0x000000ffff647224 */ /* 0x020fe200078e0019 */
[----:B------:R-:W-:Y:S01]  /*1980*/  IADD3 R9, R25, -R0, RZ ;  /* 0x8000000019097210 */ /* 0x000fe20007ffe0ff */
[----:B--2---:R-:W-:-:S05]  /*1990*/  @P1 IMAD.WIDE R6, R28, 0x4, R6 ;  /* 0x000000041c061825 */ /* 0x004fca00078e0206 */
[----:B------:R0:W5:Y:S01]  /*19a0*/  @P1 LDG.E R100, desc[UR6][R6.64] ;  /* 0x0000000606641981 */ /* 0x000162000c1e1900 */
[----:B-1----:R-:W-:Y:S02]  /*19b0*/  ISETP.GE.AND P1, PT, R11, 0x1, PT ;  /* 0x000000010b00780c */ /* 0x002fe40003f26270 */
[----:B------:R-:W-:Y:S01]  /*19c0*/  LEA R103, R12, 0x80, 0x7 ;  /* 0x000000800c677811 */ /* 0x000fe200078e38ff */
[----:B---3--:R-:W-:-:S04]  /*19d0*/  @P0 IMAD.IADD R2, R8, 0x1, -R3 ;  /* 0x0000000108020824 */ /* 0x008fc800078e0a03 */
[----:B------:R-:W-:-:S04]  /*19e0*/  IMAD.IADD R219, R9, 0x1, R2 ;  /* 0x0000000109db7824 */ /* 0x000fc800078e0202 */
[C---:B------:R-:W-:Y:S01]  /*19f0*/  VIADD R0, R219.reuse, 0x3f ;  /* 0x0000003fdb007836 */ /* 0x040fe20000000000 */
[----:B------:R-:W-:-:S04]  /*1a00*/  IADD3 R103, R219, R103, -R224 ;  /* 0x00000067db677210 */ /* 0x000fc80007ffe8e0 */
[----:B------:R-:W-:-:S04]  /*1a10*/  SHF.R.S32.HI R3, RZ, 0x1f, R0 ;  /* 0x0000001fff037819 */ /* 0x000fc80000011400 */
[----:B------:R-:W-:Y:S01]  /*1a20*/  LEA.HI R3, R3, R0, RZ, 0x6 ;  /* 0x0000000003037211 */ /* 0x000fe200078f30ff */
[----:B------:R-:W-:-:S03]  /*1a30*/  IMAD.IADD R0, R103, 0x1, R10 ;  /* 0x0000000167007824 */ /* 0x000fc600078e020a */
[----:B------:R-:W-:Y:S01]  /*1a40*/  SHF.R.S32.HI R104, RZ, 0x6, R3 ;  /* 0x00000006ff687819 */ /* 0x000fe20000011403 */
[----:B0-----:R-:W-:Y:S06]  /*1a50*/  @!P1 BRA `(.L_x_1344) ;  /* 0x0000000000489947 */ /* 0x001fec0003800000 */
[C---:B------:R-:W-:Y:S01]  /*1a60*/  ISETP.GT.AND P0, PT, R103.reuse, RZ, PT ;  /* 0x000000ff6700720c */ /* 0x040fe20003f04270 */
[----:B------:R-:W-:Y:S01]  /*1a70*/  BSSY B0, `(.L_x_1345) ;  /* 0x000000e000007945 */ /* 0x000fe20003800000 */
        /* <DEDUP_REMOVED lines=9> */
.L_x_1346:
[----:B------:R-:W-:-:S13]  /*1b10*/  ISETP.NE.AND P0, PT, R11, 0x1, PT ;  /* 0x000000010b00780c */ /* 0x000fda0003f05270 */
[----:B------:R-:W0:Y:S02]  /*1b20*/  @P0 LDC.64 R4, c[0x0][0x9e8] ;  /* 0x00027a00ff040b82 */ /* 0x000e240000000a00 */
[----:B0-----:R-:W-:-:S05]  /*1b30*/  @P0 IMAD.HI.U32 R4, R3, R4, RZ ;  /* 0x0000000403040227 */ /* 0x001fca00078e00ff */
[----:B------:R-:W-:-:S07]  /*1b40*/  @P0 SHF.R.U32.HI R3, RZ, R5, R4 ;  /* 0x00000005ff030219 */ /* 0x000fce0000011604 */
.L_x_1347:
[----:B------:R-:W-:Y:S05]  /*1b50*/  BSYNC B0 ;  /* 0x0000000000007941 */ /* 0x000fea0003800000 */
.L_x_1345:
[----:B------:R-:W-:-:S05]  /*1b60*/  IMAD R3, R3, R11, R11 ;  /* 0x0000000b03037224 */ /* 0x000fca00078e020b */
[----:B------:R-:W-:-:S07]  /*1b70*/  VIMNMX R0, R0, R3, PT ;  /* 0x0000000300007248 */ /* 0x000fce0003fe0100 */
.L_x_1344:
[----:B------:R-:W-:Y:S01]  /*1b80*/  IMAD R4, R12, 0x80, -R224 ;  /* 0x000000800c047824 */ /* 0x000fe200078e0ae0 */
[----:B------:R-:W-:-:S03]  /*1b90*/  ULDC UR4, c[0x0][0x9dc] ;  /* 0x0002770000047ab9 */ /* 0x000fc60000000800 */
[----:B------:R-:W-:-:S05]  /*1ba0*/  IMAD.IADD R101, R219, 0x1, R4 ;  /* 0x00000001db657824 */ /* 0x000fca00078e0204 */
[----:B------:R-:W-:Y:S01]  /*1bb0*/  IADD3 R3, R101, -UR4, RZ ;  /* 0x8000000465037c10 */ /* 0x000fe2000fffe0ff */
[----:B------:R-:W-:Y:S06]  /*1bc0*/  @!P1 BRA `(.L_x_1348) ;  /* 0x0000000000489947 */ /* 0x000fec0003800000 */
[----:B------:R-:W-:Y:S01]  /*1bd0*/  ISETP.GT.AND P0, PT, R101, -0x1, PT ;  /* 0xffffffff6500780c */ /* 0x000fe20003f04270 */
[----:B------:R-:W-:-:S12]  /*1be0*/  BSSY B0, `(.L_x_1349) ;  /* 0x000000e000007945 */ /* 0x000fd80003800000 */
        /* <DEDUP_REMOVED lines=8> */
.L_x_1350:
[----:B------:R-:W-:Y:S01]  /*1c70*/  ISETP.NE.AND P0, PT, R11, 0x1, PT ;  /* 0x000000010b00780c */ /* 0x000fe20003f05270 */
[----:B------:R-:W-:-:S12]  /*1c80*/  IMAD.MOV.U32 R4, RZ, RZ, R101 ;  /* 0x000000ffff047224 */ /* 0x000fd800078e0065 */
[----:B------:R-:W0:Y:S02]  /*1c90*/  @P0 LDC.64 R6, c[0x0][0x9e8] ;  /* 0x00027a00ff060b82 */ /* 0x000e240000000a00 */
[----:B0-----:R-:W-:-:S05]  /*1ca0*/  @P0 IMAD.HI.U32 R6, R101, R6, RZ ;  /* 0x0000000665060227 */ /* 0x001fca00078e00ff */
[----:B------:R-:W-:-:S07]  /*1cb0*/  @P0 SHF.R.U32.HI R4, RZ, R7, R6 ;  /* 0x00000007ff040219 */ /* 0x000fce0000011606 */
.L_x_1351:
[----:B------:R-:W-:Y:S05]  /*1cc0*/  BSYNC B0 ;  /* 0x0000000000007941 */ /* 0x000fea0003800000 */
.L_x_1349:
[----:B------:R-:W-:-:S05]  /*1cd0*/  IMAD R4, R4, R11, RZ ;  /* 0x0000000b04047224 */ /* 0x000fca00078e02ff */
[----:B------:R-:W-:-:S07]  /*1ce0*/  VIMNMX R3, R3, R4, !PT ;  /* 0x0000000403037248 */ /* 0x000fce0007fe0100 */
.L_x_1348:
[----:B------:R-:W-:Y:S01]  /*1cf0*/  VIADD R0, R0, 0x3f ;  /* 0x0000003f00007836 */ /* 0x000fe20000000000 */
[----:B------:R-:W-:-:S04]  /*1d00*/  SHF.R.S32.HI R4, RZ, 0x1f, R3 ;  /* 0x0000001fff047819 */ /* 0x000fc80000011403 */
[----:B------:R-:W-:Y:S02]  /*1d10*/  SHF.R.S32.HI R5, RZ, 0x1f, R0 ;  /* 0x0000001fff057819 */ /* 0x000fe40000011400 */
[----:B------:R-:W-:Y:S02]  /*1d20*/  LEA.HI R4, R4, R3, RZ, 0x6 ;  /* 0x0000000304047211 */ /* 0x000fe400078f30ff */
[----:B------:R-:W-:Y:S02]  /*1d30*/  LEA.HI R5, R5, R0, RZ, 0x6 ;  /* 0x0000000005057211 */ /* 0x000fe400078f30ff */
[----:B------:R-:W-:Y:S02]  /*1d40*/  SHF.R.S32.HI R4, RZ, 0x6, R4 ;  /* 0x00000006ff047819 */ /* 0x000fe40000011404 */
[----:B------:R-:W-:Y:S02]  /*1d50*/  SHF.R.S32.HI R5, RZ, 0x6, R5 ;  /* 0x00000006ff057819 */ /* 0x000fe40000011405 */
[----:B------:R-:W-:-:S02]  /*1d60*/  VIMNMX R4, RZ, R4, !PT ;  /* 0x00000004ff047248 */ /* 0x000fc40007fe0100 */
[----:B------:R-:W-:-:S03]  /*1d70*/  VIMNMX R5, R104, R5, PT ;  /* 0x0000000568057248 */ /* 0x000fc60003fe0100 */
[----:B------:R-:W-:Y:S01]  /*1d80*/  IMAD R4, R4, 0x40, -R9 ;  /* 0x0000004004047824 */ /* 0x000fe200078e0a09 */
[----:B------:R-:W-:-:S04]  /*1d90*/  LEA R5, R5, -R9, 0x6 ;  /* 0x8000000905057211 */ /* 0x000fc800078e30ff */
[----:B------:R-:W-:Y:S02]  /*1da0*/  VIMNMX R4, RZ, R4, !PT ;  /* 0x00000004ff047248 */ /* 0x000fe40007fe0100 */
[----:B------:R-:W-:Y:S02]  /*1db0*/  VIMNMX R5, R5, R2, PT ;  /* 0x0000000205057248 */ /* 0x000fe40003fe0100 */
[----:B------:R-:W-:Y:S02]  /*1dc0*/  SHF.R.U32.HI R23, RZ, 0x6, R4 ;  /* 0x00000006ff177819 */ /* 0x000fe40000011604 */
[----:B------:R-:W-:-:S03]  /*1dd0*/  ISETP.GT.AND P0, PT, R5, R4, PT ;  /* 0x000000040500720c */ /* 0x000fc60003f04270 */
[----:B------:R-:W-:-:S10]  /*1de0*/  IMAD.MOV.U32 R24, RZ, RZ, R23 ;  /* 0x000000ffff187224 */ /* 0x000fd400078e0017 */
[----:B------:R-:W-:-:S05]  /*1df0*/  @P0 VIADD R0, R5, 0x3f ;  /* 0x0000003f05000836 */ /* 0x000fca0000000000 */
[----:B------:R-:W-:-:S04]  /*1e00*/  @P0 SHF.R.S32.HI R3, RZ, 0x1f, R0 ;  /* 0x0000001fff030819 */ /* 0x000fc80000011400 */
[----:B------:R-:W-:-:S04]  /*1e10*/  @P0 LEA.HI R3, R3, R0, RZ, 0x6 ;  /* 0x0000000003030211 */ /* 0x000fc800078f30ff */
[----:B------:R-:W-:Y:S02]  /*1e20*/  @P0 SHF.R.S32.HI R24, RZ, 0x6, R3 ;  /* 0x00000006ff180819 */ /* 0x000fe40000011403 */
[----:B------:R-:W-:Y:S02]  /*1e30*/  PLOP3.LUT P0, PT, PT, PT, PT, 0x80, 0x0 ;  /* 0x000000000000781c */ /* 0x000fe40003f0f070 */
[----:B------:R-:W-:-:S13]  /*1e40*/  ISETP.GT.AND P1, PT, R24, R23, PT ;  /* 0x000000171800720c */ /* 0x000fda0003f24270 */
[----:B------:R-:W-:Y:S05]  /*1e50*/  @!P1 BRA `(.L_x_1352) ;  /* 0x0000006400b49947 */ /* 0x000fea0003800000 */
        /* <DEDUP_REMOVED lines=11> */
[----:B------:R-:W-:Y:S01]  /*1f10*/  MOV R10, UR6 ;  /* 0x00000006000a7c02 */ /* 0x000fe20008000f00 */
[----:B------:R-:W-:Y:S01]  /*1f20*/  IMAD.U32 R6, RZ, RZ, UR4 ;  /* 0x00000004ff067e24 */ /* 0x000fe2000f8e00ff */
[----:B------:R-:W-:Y:S01]  /*1f30*/  MOV R13, RZ ;  /* 0x000000ff000d7202 */ /* 0x000fe20000000f00 */
[----:B------:R-:W-:-:S02]  /*1f40*/  IMAD.U32 R7, RZ, RZ, UR5 ;  /* 0x00000005ff077e24 */ /* 0x000fc4000f8e00ff */
[----:B------:R-:W-:Y:S02]  /*1f50*/  IMAD.U32 R11, RZ, RZ, UR7 ;  /* 0x00000007ff0b7e24 */ /* 0x000fe4000f8e00ff */
[----:B------:R-:W-:Y:S02]  /*1f60*/  IMAD.MOV.U32 R8, RZ, RZ, 0x70 ;  /* 0x00000070ff087424 */ /* 0x000fe400078e00ff */
[----:B0-----:R-:W-:-:S07]  /*1f70*/  IMAD.MOV.U32 R12, RZ, RZ, 0x1 ;  /* 0x00000001ff0c7424 */ /* 0x001fce00078e00ff */
[----:B------:R-:W-:-:S07]  /*1f80*/  LEPC R20, `(.L_x_1354) ;  /* 0x000000001014794e */ /* 0x000fce0000000000 */
[----:B-1---5:R-:W-:Y:S05]  /*1f90*/  CALL.ABS.NOINC R14 ;  /* 0x000000000e007343 */ /* 0x022fea0003c00000 */
.L_x_1354:
[----:B------:R-:W-:Y:S05]  /*1fa0*/  BSYNC B6 ;  /* 0x0000000000067941 */ /* 0x000fea0003800000 */
.L_x_1353:
        /* <DEDUP_REMOVED lines=20> */
.L_x_1356:
[----:B------:R-:W-:Y:S05]  /*20f0*/  BSYNC B6 ;  /* 0x0000000000067941 */ /* 0x000fea0003800000 */
.L_x_1355:
[----:B------:R-:W-:Y:S01]  /*2100*/  ULDC.64 UR4, c[0x0][0x9f8] ;  /* 0x00027e0000047ab9 */ /* 0x000fe20000000a00 */
[----:B------:R-:W0:Y:S01]  /*2110*/  LDC R0, c[0x0][0x428] ;  /* 0x00010a00ff007b82 */ /* 0x000e220000000800 */
[----:B------:R-:W-:Y:S01]  /*2120*/  ISETP.NE.U32.AND P0, PT, RZ, UR4, PT ;  /* 0x00000004ff007c0c */ /* 0x000fe2000bf05070 */
[----:B------:R-:W-:Y:S01]  /*2130*/  IMAD.MOV.U32 R3, RZ, RZ, R28 ;  /* 0x000000ffff037224 */ /* 0x000fe200078e001c */
[----:B------:R-:W-:Y:S01]  /*2140*/  ULDC.64 UR6, c[0x0][0x208] ;  /* 0x0000820000067ab9 */ /* 0x000fe20000000a00 */
[----:B------:R-:W-:Y:S01]  /*2150*/  IMAD.MOV.U32 R7, RZ, RZ, R27 ;  /* 0x000000ffff077224 */ /* 0x000fe200078e001b */
[----:B------:R-:W-:Y:S01]  /*2160*/  ISETP.NE.AND.EX P0, PT, RZ, UR5, PT, P0 ;  /* 0x00000005ff007c0c */ /* 0x000fe2000bf05300 */
[----:B------:R-:W-:Y:S01]  /*2170*/  ULDC.64 UR4, c[0x0][0x2f8] ;  /* 0x0000be0000047ab9 */ /* 0x000fe20000000a00 */
[----:B------:R-:W2:Y:S01]  /*2180*/  LDL R34, [R1+0x38] ;  /* 0x0000380001227983 */ /* 0x000ea20000100800 */
[----:B------:R-:W-:Y:S01]  /*2190*/  IADD3 R77, R26, R25, RZ ;  /* 0x000000191a4d7210 */ /* 0x000fe20007ffe0ff */
[----:B------:R-:W1:Y:S01]  /*21a0*/  LDC.64 R12, c[0x0][0x2f0] ;  /* 0x0000bc00ff0c7b82 */ /* 0x000e620000000a00 */
[----:B------:R-:W-:Y:S01]  /*21b0*/  VIADD R20, R228, 0x80 ;  /* 0x00000080e4147836 */ /* 0x000fe20000000000 */
[----:B------:R-:W3:Y:S01]  /*21c0*/  LDL R33, [R1+0x3c] ;  /* 0x00003c0001217983 */ /* 0x000ee20000100800 */
[----:B------:R-:W-:-:S03]  /*21d0*/  ULDC.64 UR8, c[0x0][0x320] ;  /* 0x0000c80000087ab9 */ /* 0x000fc60000000a00 */
[----:B------:R-:W4:Y:S02]  /*21e0*/  LDL R26, [R1+0x40] ;  /* 0x00004000011a7983 */ /* 0x000f240000100800 */
[----:B------:R-:W1:Y:S02]  /*21f0*/  LDC R32, c[0x0][0x3d4] ;  /* 0x0000f500ff207b82 */ /* 0x000e640000000800 */
[----:B------:R-:W4:Y:S06]  /*2200*/  LDL R14, [R1+0x48] ;  /* 0x00004800010e7983 */ /* 0x000f2c0000100800 */
[----:B------:R-:W0:Y:S02]  /*2210*/  @P0 LDC.64 R4, c[0x0][0x9f8] ;  /* 0x00027e00ff040b82 */ /* 0x000e240000000a00 */
[----:B0-----:R-:W-:Y:S01]  /*2220*/  @P0 IMAD.WIDE R4, R28, 0x4, R4 ;  /* 0x000000041c040825 */ /* 0x001fe200078e0204 */
[----:B------:R-:W-:-:S05]  /*2230*/  SHF.R.S32.HI R31, RZ, 0x1f, R77 ;  /* 0x0000001fff1f7819 */ /* 0x000fca000001144d */
[----:B------:R-:W0:Y:S01]  /*2240*/  LDC.64 R28, c[0x0][0x3d8] ;  /* 0x0000f600ff1c7b82 */ /* 0x000e220000000a00 */
[----:B------:R1:W2:Y:S01]  /*2250*/  @P0 LDG.E R3, desc[UR6][R4.64] ;  /* 0x0000000604030981 */ /* 0x0002a2000c1e1900 */
[----:B------:R-:W-:Y:S01]  /*2260*/  ISETP.NE.AND P0, PT, R0, 0x1, PT ;  /* 0x000000010000780c */ /* 0x000fe20003f05270 */
[----:B------:R-:W-:Y:S01]  /*2270*/  ULDC UR6, c[0x0][0x2e4] ;  /* 0x0000b90000067ab9 */ /* 0x000fe20000000800 */
[-C--:B-1----:R-:W-:Y:S01]  /*2280*/  IMAD R6, R31, R12.reuse, RZ ;  /* 0x0000000c1f067224 */ /* 0x082fe200078e02ff */
[----:B------:R-:W-:Y:S01]  /*2290*/  ISETP.GE.AND P1, PT, R225, UR6, PT ;  /* 0x00000006e1007c0c */ /* 0x000fe2000bf26270 */
[----:B------:R-:W-:-:S09]  /*22a0*/  IMAD.WIDE.U32 R4, R77, R12, RZ ;  /* 0x0000000c4d047225 */ /* 0x000fd200078e00ff */
[----:B------:R-:W1:Y:S08]  /*22b0*/  @P0 LDC R0, c[0x0][0x42c] ;  /* 0x00010b00ff000b82 */ /* 0x000e700000000800 */
[----:B------:R-:W0:Y:S01]  /*22c0*/  @P0 LDC R9, c[0x0][0x430] ;  /* 0x00010c00ff090b82 */ /* 0x000e220000000800 */
[----:B-1----:R-:W-:Y:S02]  /*22d0*/  @P0 IMAD.HI.U32 R0, R27, R0, RZ ;  /* 0x000000001b000227 */ /* 0x002fe400078e00ff */
[----:B------:R-:W4:Y:S03]  /*22e0*/  LDL R27, [R1+0x44] ;  /* 0x00004400011b7983 */ /* 0x000f260000100800 */
[----:B0-----:R-:W-:Y:S01]  /*22f0*/  @P0 SHF.R.U32.HI R7, RZ, R9, R0 ;  /* 0x00000009ff070219 */ /* 0x001fe20000011600 */
[----:B------:R-:W-:Y:S01]  /*2300*/  IMAD R9, R77, R13, R6 ;  /* 0x0000000d4d097224 */ /* 0x000fe200078e0206 */
[----:B------:R-:W-:-:S02]  /*2310*/  ISETP.GE.AND P0, PT, R228, UR6, PT ;  /* 0x00000006e4007c0c */ /* 0x000fc4000bf06270 */
[----:B------:R-:W-:Y:S01]  /*2320*/  SHF.R.S32.HI R8, RZ, 0x1f, R7 ;  /* 0x0000001fff087819 */ /* 0x000fe20000011407 */
[----:B------:R-:W-:Y:S01]  /*2330*/  IMAD.IADD R5, R5, 0x1, R9 ;  /* 0x0000000105057824 */ /* 0x000fe200078e0209 */
[----:B------:R-:W-:Y:S02]  /*2340*/  SEL R6, RZ, 0xffffffff, P1 ;  /* 0xffffffffff067807 */ /* 0x000fe40000800000 */
[----:B------:R-:W-:Y:S01]  /*2350*/  SEL R0, RZ, 0x1, P0 ;  /* 0x00000001ff007807 */ /* 0x000fe20000000000 */
[----:B------:R-:W-:Y:S01]  /*2360*/  IMAD R10, R8, UR4, RZ ;  /* 0x00000004080a7c24 */ /* 0x000fe2000f8e02ff */
[----:B------:R-:W-:Y:S01]  /*2370*/  SHF.L.U32 R9, R6, 0x1, RZ ;  /* 0x0000000106097819 */ /* 0x000fe200000006ff */
[C---:B------:R-:W-:Y:S01]  /*2380*/  IMAD.WIDE.U32 R4, R7.reuse, UR4, R4 ;  /* 0x0000000407047c25 */ /* 0x040fe2000f8e0004 */
[----:B------:R-:W-:Y:S02]  /*2390*/  ISETP.GE.AND P0, PT, R20, UR6, PT ;  /* 0x0000000614007c0c */ /* 0x000fe4000bf06270 */
[----:B------:R-:W0:Y:S01]  /*23a0*/  LDC.64 R20, c[0x0][0x3e8] ;  /* 0x0000fa00ff147b82 */ /* 0x000e220000000a00 */
[----:B------:R-:W-:Y:S01]  /*23b0*/  IMAD R11, R7, UR5, R10 ;  /* 0x00000005070b7c24 */ /* 0x000fe2000f8e020a */
[----:B------:R-:W-:Y:S01]  /*23c0*/  LOP3.LUT R0, R9, 0x2, R0, 0xe2, !PT ;  /* 0x0000000209007812 */ /* 0x000fe200078ee200 */
[----:B------:R-:W3:Y:S01]  /*23d0*/  LDL R10, [R1+0x34] ;  /* 0x00003400010a7983 */ /* 0x000ee20000100800 */
[----:B------:R-:W-:Y:S01]  /*23e0*/  ULDC.64 UR4, c[0x0][0xa08] ;  /* 0x0002820000047ab9 */ /* 0x000fe20000000a00 */
[----:B------:R-:W-:-:S02]  /*23f0*/  SEL R9, RZ, 0x4, P0 ;  /* 0x00000004ff097807 */ /* 0x000fc40000000000 */
[----:B------:R-:W-:Y:S02]  /*2400*/  ISETP.NE.U32.AND P0, PT, RZ, UR4, PT ;  /* 0x00000004ff007c0c */ /* 0x000fe4000bf05070 */
[----:B------:R-:W-:Y:S02]  /*2410*/  LOP3.LUT R30, R0, R9, RZ, 0xfc, !PT ;  /* 0x00000009001e7212 */ /* 0x000fe400078efcff */
[----:B------:R-:W-:Y:S01]  /*2420*/  ISETP.NE.AND.EX P0, PT, RZ, UR5, PT, P0 ;  /* 0x00000005ff007c0c */ /* 0x000fe2000bf05300 */
[----:B------:R-:W-:Y:S01]  /*2430*/  IMAD.IADD R5, R5, 0x1, R11 ;  /* 0x0000000105057824 */ /* 0x000fe200078e020b */
[----:B------:R-:W-:Y:S01]  /*2440*/  ULDC.64 UR4, c[0x0][0x300] ;  /* 0x0000c00000047ab9 */ /* 0x000fe20000000a00 */
[----:B------:R-:W-:Y:S01]  /*2450*/  SHF.R.S32.HI R229, RZ, 0x1f, R228 ;  /* 0x0000001fffe57819 */ /* 0x000fe200000114e4 */
[----:B------:R-:W-:-:S04]  /*2460*/  IMAD R6, R8, UR8, RZ ;  /* 0x0000000808067c24 */ /* 0x000fc8000f8e02ff */
[C---:B------:R-:W-:Y:S02]  /*2470*/  IMAD R25, R7.reuse, UR9, R6 ;  /* 0x0000000907197c24 */ /* 0x040fe4000f8e0206 */
[----:B------:R-:W-:Y:S01]  /*2480*/  IMAD.WIDE.U32 R6, R7, UR8, R228 ;  /* 0x0000000807067c25 */ /* 0x000fe2000f8e00e4 */
[----:B------:R-:W-:-:S03]  /*2490*/  ISETP.GE.AND P3, PT, R228, R32, PT ;  /* 0x00000020e400720c */ /* 0x000fc60003f66270 */
[----:B------:R-:W-:Y:S01]  /*24a0*/  IMAD.IADD R7, R7, 0x1, R25 ;  /* 0x0000000107077824 */ /* 0x000fe200078e0219 */
[----:B------:R-:W-:Y:S02]  /*24b0*/  SHF.R.S32.HI R209, RZ, 0x1f, R208 ;  /* 0x0000001fffd17819 */ /* 0x000fe400000114d0 */
[----:B------:R-:W-:Y:S01]  /*24c0*/  ISETP.GE.AND P2, PT, R225, R32, PT ;  /* 0x00000020e100720c */ /* 0x000fe20003f46270 */
[----:B------:R-:W-:-:S04]  /*24d0*/  IMAD.WIDE.U32 R78, R18, R28, R228 ;  /* 0x0000001c124e7225 */ /* 0x000fc800078e00e4 */
[----:B------:R-:W-:-:S04]  /*24e0*/  IMAD.WIDE.U32 R80, R18, R28, R208 ;  /* 0x0000001c12507225 */ /* 0x000fc800078e00d0 */
[----:B0-----:R-:W-:-:S04]  /*24f0*/  IMAD.WIDE.U32 R84, R18, R20, R208 ;  /* 0x0000001412547225 */ /* 0x001fc800078e00d0 */
[C---:B------:R-:W-:Y:S01]  /*2500*/  IMAD.WIDE.U32 R82, R18.reuse, R20, R228 ;  /* 0x0000001412527225 */ /* 0x040fe200078e00e4 */
[----:B------:R-:W0:Y:S01]  /*2510*/  S2R R108, SR_TID.X ;  /* 0x00000000006c7919 */ /* 0x000e220000002100 */
[----:B-----5:R-:W-:Y:S02]  /*2520*/  SHF.R.S32.HI R25, RZ, 0x1f, R100 ;  /* 0x0000001fff197819 */ /* 0x020fe40000011464 */
[----:B------:R-:W-:-:S04]  /*2530*/  IADD3 R76, P1, R18, R77, RZ ;  /* 0x0000004d124c7210 */ /* 0x000fc80007f3e0ff */
[----:B------:R-:W-:Y:S02]  /*2540*/  IADD3.X R77, R19, R31, RZ, P1, !PT ;  /* 0x0000001f134d7210 */ /* 0x000fe40000ffe4ff */
[----:B0-----:R-:W-:Y:S02]  /*2550*/  LEA.HI R108, R108, 0x8, RZ, 0x19 ;  /* 0x000000086c6c7811 */ /* 0x001fe400078fc8ff */
[----:B--2---:R-:W-:Y:S02]  /*2560*/  SHF.R.S32.HI R0, RZ, 0x1f, R3 ;  /* 0x0000001fff007819 */ /* 0x004fe40000011403 */
[----:B------:R-:W-:Y:S02]  /*2570*/  SEL R87, R3, RZ, !P0 ;  /* 0x000000ff03577207 */ /* 0x000fe40004000000 */
[----:B------:R-:W-:-:S03]  /*2580*/  SEL R0, R0, RZ, !P0 ;  /* 0x000000ff00007207 */ /* 0x000fc60004000000 */
[----:B------:R-:W-:-:S04]  /*2590*/  IMAD.WIDE.U32 R88, R87, UR4, R4 ;  /* 0x0000000457587c25 */ /* 0x000fc8000f8e0004 */
[C---:B------:R-:W-:Y:S02]  /*25a0*/  IMAD R4, R19.reuse, R12, RZ ;  /* 0x0000000c13047224 */ /* 0x040fe400078e02ff */
[----:B------:R-:W-:Y:S02]  /*25b0*/  IMAD R8, R0, UR4, RZ ;  /* 0x0000000400087c24 */ /* 0x000fe4000f8e02ff */
[C---:B------:R-:W-:Y:S02]  /*25c0*/  IMAD R15, R18.reuse, R13, R4 ;  /* 0x0000000d120f7224 */ /* 0x040fe400078e0204 */
[----:B------:R-:W-:Y:S02]  /*25d0*/  IMAD R3, R19, R20, RZ ;  /* 0x0000001413037224 */ /* 0x000fe400078e02ff */
[----:B------:R-:W-:Y:S01]  /*25e0*/  IMAD R11, R87, UR5, R8 ;  /* 0x00000005570b7c24 */ /* 0x000fe2000f8e0208 */
[----:B------:R-:W-:Y:S01]  /*25f0*/  ULDC.64 UR4, c[0x0][0x328] ;  /* 0x0000ca0000047ab9 */ /* 0x000fe20000000a00 */
[----:B------:R-:W-:-:S04]  /*2600*/  IMAD.WIDE.U32 R4, R18, R12, R228 ;  /* 0x0000000c12047225 */ /* 0x000fc800078e00e4 */
[----:B------:R-:W-:Y:S01]  /*2610*/  IMAD R9, R18, R21, R3 ;  /* 0x0000001512097224 */ /* 0x000fe200078e0203 */
[----:B------:R-:W-:Y:S01]  /*2620*/  IADD3 R3, P0, R88, R4, RZ ;  /* 0x0000000458037210 */ /* 0x000fe20007f1e0ff */
[----:B------:R-:W-:Y:S01]  /*2630*/  IMAD R8, R0, UR4, RZ ;  /* 0x0000000400087c24 */ /* 0x000fe2000f8e02ff */
[----:B------:R-:W-:-:S04]  /*2640*/  IADD3 R0, R89, R11, RZ ;  /* 0x0000000b59007210 */ /* 0x000fc80007ffe0ff */
[----:B------:R-:W-:Y:S01]  /*2650*/  IADD3.X R4, R0, R5, R15, P0, !PT ;  /* 0x0000000500047210 */ /* 0x000fe200007fe40f */
[----:B------:R-:W-:Y:S02]  /*2660*/  IMAD R5, R19, R28, RZ ;  /* 0x0000001c13057224 */ /* 0x000fe400078e02ff */
[C---:B------:R-:W-:Y:S02]  /*2670*/  IMAD R97, R87.reuse, UR5, R8 ;  /* 0x0000000557617c24 */ /* 0x040fe4000f8e0208 */
[----:B------:R-:W-:-:S04]  /*2680*/  IMAD.WIDE.U32 R86, R87, UR4, R6 ;  /* 0x0000000457567c25 */ /* 0x000fc8000f8e0006 */
[----:B------:R-:W-:Y:S01]  /*2690*/  IMAD R7, R18, R29, R5 ;  /* 0x0000001d12077224 */ /* 0x000fe200078e0205 */
[C---:B------:R-:W-:Y:S02]  /*26a0*/  SEL R5, R32.reuse, RZ, P3 ;  /* 0x000000ff20057207 */ /* 0x040fe40001800000 */
[----:B------:R-:W-:-:S03]  /*26b0*/  SEL R6, R32, RZ, P2 ;  /* 0x000000ff20067207 */ /* 0x000fc60001000000 */
[----:B------:R-:W-:Y:S01]  /*26c0*/  IMAD.IADD R5, R228, 0x1, R5 ;  /* 0x00000001e4057824 */ /* 0x000fe200078e0205 */
[----:B------:R-:W-:Y:S01]  /*26d0*/  IADD3 R79, R7, R79, RZ ;  /* 0x0000004f074f7210 */ /* 0x000fe20007ffe0ff */
[----:B------:R-:W-:Y:S02]  /*26e0*/  IMAD.IADD R81, R81, 0x1, R7 ;  /* 0x0000000151517824 */ /* 0x000fe400078e0207 */
[----:B------:R-:W-:Y:S01]  /*26f0*/  IMAD.IADD R7, R225, 0x1, R6 ;  /* 0x00000001e1077824 */ /* 0x000fe200078e0206 */
[----:B------:R-:W-:-:S04]  /*2700*/  SHF.R.S32.HI R6, RZ, 0x1f, R5 ;  /* 0x0000001fff067819 */ /* 0x000fc80000011405 */
[CC--:B------:R-:W-:Y:S02]  /*2710*/  LEA.HI R35, R6.reuse, R5.reuse, RZ, 0x3 ;  /* 0x0000000506237211 */ /* 0x0c0fe400078f18ff */
[----:B------:R-:W-:Y:S02]  /*2720*/  LEA.HI R5, R6, R5, RZ, 0x6 ;  /* 0x0000000506057211 */ /* 0x000fe400078f30ff */
[----:B------:R-:W-:Y:S01]  /*2730*/  SHF.R.S32.HI R8, RZ, 0x1f, R7 ;  /* 0x0000001fff087819 */ /* 0x000fe20000011407 */
[----:B------:R-:W-:Y:S02]  /*2740*/  IMAD.IADD R85, R85, 0x1, R9 ;  /* 0x0000000155557824 */ /* 0x000fe400078e0209 */
[----:B------:R-:W-:Y:S01]  /*2750*/  IMAD.IADD R83, R9, 0x1, R83 ;  /* 0x0000000109537824 */ /* 0x000fe200078e0253 */
[CC--:B------:R-:W-:Y:S01]  /*2760*/  LEA.HI R9, R8.reuse, R7.reuse, RZ, 0x6 ;  /* 0x0000000708097211 */ /* 0x0c0fe200078f30ff */
[----:B------:R-:W-:Y:S01]  /*2770*/  IMAD.SHL.U32 R6, R5, 0x40, RZ ;  /* 0x0000004005067824 */ /* 0x000fe200078e00ff */
[----:B------:R-:W-:-:S02]  /*2780*/  LEA.HI R91, R8, R7, RZ, 0x3 ;  /* 0x00000007085b7211 */ /* 0x000fc400078f18ff */
[----:B------:R-:W-:Y:S02]  /*2790*/  LOP3.LUT R5, R35, 0x38, RZ, 0xc0, !PT ;  /* 0x0000003823057812 */ /* 0x000fe400078ec0ff */
[C---:B---3--:R-:W-:Y:S01]  /*27a0*/  LOP3.LUT R8, R10.reuse, 0x38, R35, 0xf8, !PT ;  /* 0x000000380a087812 */ /* 0x048fe200078ef823 */
[----:B------:R-:W-:Y:S01]  /*27b0*/  IMAD.SHL.U32 R9, R9, 0x40, RZ ;  /* 0x0000004009097824 */ /* 0x000fe200078e00ff */
[----:B------:R-:W-:Y:S02]  /*27c0*/  LOP3.LUT R7, R91, 0x38, RZ, 0xc0, !PT ;  /* 0x000000385b077812 */ /* 0x000fe400078ec0ff */
[----:B------:R-:W-:Y:S02]  /*27d0*/  LOP3.LUT R5, R5, 0x1c0, R34, 0xf8, !PT ;  /* 0x000001c005057812 */ /* 0x000fe400078ef822 */
[----:B------:R-:W-:Y:S02]  /*27e0*/  LOP3.LUT R10, R10, 0x38, R91, 0xf8, !PT ;  /* 0x000000380a0a7812 */ /* 0x000fe400078ef85b */
[----:B------:R-:W-:-:S02]  /*27f0*/  LOP3.LUT R11, R8, R33, RZ, 0x3c, !PT ;  /* 0x00000021080b7212 */ /* 0x000fc400078e3cff */
[----:B------:R-:W-:Y:S02]  /*2800*/  LOP3.LUT R6, R6, 0xfffff000, RZ, 0xc0, !PT ;  /* 0xfffff00006067812 */ /* 0x000fe400078ec0ff */
[----:B------:R-:W-:Y:S02]  /*2810*/  LOP3.LUT R8, R7, 0x1c0, R34, 0xf8, !PT ;  /* 0x000001c007087812 */ /* 0x000fe400078ef822 */
[----:B----4-:R-:W-:Y:S02]  /*2820*/  LOP3.LUT R7, R5, R27, RZ, 0x3c, !PT ;  /* 0x0000001b05077212 */ /* 0x010fe400078e3cff */
[----:B------:R-:W-:Y:S02]  /*2830*/  LOP3.LUT R9, R9, 0xfffff000, RZ, 0xc0, !PT ;  /* 0xfffff00009097812 */ /* 0x000fe400078ec0ff */
[----:B------:R-:W-:Y:S02]  /*2840*/  LOP3.LUT R10, R10, R33, RZ, 0x3c, !PT ;  /* 0x000000210a0a7212 */ /* 0x000fe400078e3cff */
[----:B------:R-:W-:-:S02]  /*2850*/  IADD3 R5, R11, R6, R26 ;  /* 0x000000060b057210 */ /* 0x000fc40007ffe01a */
[----:B------:R-:W-:Y:S02]  /*2860*/  LOP3.LUT R8, R8, R27, RZ, 0x3c, !PT ;  /* 0x0000001b08087212 */ /* 0x000fe400078e3cff */
[----:B------:R-:W-:Y:S02]  /*2870*/  IADD3 R6, R7, R6, R14 ;  /* 0x0000000607067210 */ /* 0x000fe40007ffe00e */
[-C--:B------:R-:W-:Y:S01]  /*2880*/  IADD3 R7, R10, R9.reuse, R26 ;  /* 0x000000090a077210 */ /* 0x080fe20007ffe01a */
[----:B------:R-:W-:Y:S01]  /*2890*/  VIADD R26, R228, 0xc0 ;  /* 0x000000c0e41a7836 */ /* 0x000fe20000000000 */
[----:B------:R-:W-:Y:S01]  /*28a0*/  IADD3 R8, R8, R9, R14 ;  /* 0x0000000908087210 */ /* 0x000fe20007ffe00e */
[C---:B------:R-:W-:Y:S02]  /*28b0*/  IMAD R14, R25.reuse, R20, RZ ;  /* 0x00000014190e7224 */ /* 0x040fe400078e02ff */
[----:B------:R-:W-:Y:S01]  /*28c0*/  IMAD R25, R25, R28, RZ ;  /* 0x0000001c19197224 */ /* 0x000fe200078e02ff */
[----:B------:R-:W-:Y:S01]  /*28d0*/  ISETP.GE.AND P0, PT, R26, UR6, PT ;  /* 0x000000061a007c0c */ /* 0x000fe2000bf06270 */
[----:B------:R-:W-:Y:S01]  /*28e0*/  IMAD R37, R100, R21, R14 ;  /* 0x0000001564257224 */ /* 0x000fe200078e020e */
[----:B------:R-:W-:Y:S01]  /*28f0*/  SHF.L.U64.HI R9, R12, 0x6, R13 ;  /* 0x000000060c097819 */ /* 0x000fe2000001020d */
[----:B------:R-:W-:Y:S01]  /*2900*/  IMAD R33, R100, R29, R25 ;  /* 0x0000001d64217224 */ /* 0x000fe200078e0219 */
[----:B------:R-:W-:-:S02]  /*2910*/  SHF.L.U64.HI R10, R12, 0x5, R13 ;  /* 0x000000050c0a7819 */ /* 0x000fc4000001020d */
[C-C-:B------:R-:W-:Y:S02]  /*2920*/  SHF.L.U64.HI R13, R20.reuse, 0x6, R21.reuse ;  /* 0x00000006140d7819 */ /* 0x140fe40000010215 */
[----:B------:R-:W-:Y:S02]  /*2930*/  SHF.L.U64.HI R14, R20, 0x5, R21 ;  /* 0x00000005140e7819 */ /* 0x000fe40000010215 */
[C-C-:B------:R-:W-:Y:S02]  /*2940*/  SHF.L.U64.HI R21, R28.reuse, 0x6, R29.reuse ;  /* 0x000000061c157819 */ /* 0x140fe4000001021d */
[----:B------:R-:W-:Y:S02]  /*2950*/  SHF.L.U64.HI R25, R28, 0x5, R29 ;  /* 0x000000051c197819 */ /* 0x000fe4000001021d */
[----:B------:R-:W-:Y:S01]  /*2960*/  SEL R29, RZ, 0x8, P0 ;  /* 0x00000008ff1d7807 */ /* 0x000fe20000000000 */
[----:B------:R-:W-:Y:S01]  /*2970*/  IMAD.WIDE.U32 R80, R100, R28, R80 ;  /* 0x0000001c64507225 */ /* 0x000fe200078e0050 */
[----:B------:R-:W-:-:S02]  /*2980*/  SHF.R.S32.HI R34, RZ, 0x3, R35 ;  /* 0x00000003ff227819 */ /* 0x000fc40000011423 */
[----:B------:R-:W-:Y:S01]  /*2990*/  LOP3.LUT R94, R30, R29, RZ, 0xfc, !PT ;  /* 0x0000001d1e5e7212 */ /* 0x000fe200078efcff */
[C---:B------:R-:W-:Y:S01]  /*29a0*/  IMAD.WIDE.U32 R78, R100.reuse, R28, R78 ;  /* 0x0000001c644e7225 */ /* 0x040fe200078e004e */
[----:B------:R-:W-:Y:S02]  /*29b0*/  SHF.R.S32.HI R90, RZ, 0x3, R91 ;  /* 0x00000003ff5a7819 */ /* 0x000fe4000001145b */
[----:B------:R-:W-:Y:S01]  /*29c0*/  LOP3.LUT R35, R35, 0xfffffff8, RZ, 0xc0, !PT ;  /* 0xfffffff823237812 */ /* 0x000fe200078ec0ff */
[----:B------:R-:W-:Y:S01]  /*29d0*/  IMAD.WIDE.U32 R84, R100, R20, R84 ;  /* 0x0000001464547225 */ /* 0x000fe200078e0054 */
[----:B------:R-:W-:-:S03]  /*29e0*/  LOP3.LUT R91, R91, 0xfffffff8, RZ, 0xc0, !PT ;  /* 0xfffffff85b5b7812 */ /* 0x000fc600078ec0ff */
[----:B------:R-:W-:Y:S01]  /*29f0*/  IMAD.WIDE.U32 R82, R100, R20, R82 ;  /* 0x0000001464527225 */ /* 0x000fe200078e0052 */
[----:B------:R-:W-:-:S03]  /*2a00*/  SHF.L.U32 R11, R12, 0x6, RZ ;  /* 0x000000060c0b7819 */ /* 0x000fc600000006ff */
[C---:B------:R-:W-:Y:S02]  /*2a10*/  IMAD.SHL.U32 R26, R28.reuse, 0x40, RZ ;  /* 0x000000401c1a7824 */ /* 0x040fe400078e00ff */
[----:B------:R-:W-:Y:S01]  /*2a20*/  IMAD.SHL.U32 R27, R28, 0x20, RZ ;  /* 0x000000201c1b7824 */ /* 0x000fe200078e00ff */
[----:B------:R-:W-:Y:S01]  /*2a30*/  LOP3.LUT R29, R30, 0x1, RZ, 0xc0, !PT ;  /* 0x000000011e1d7812 */ /* 0x000fe200078ec0ff */
[----:B------:R-:W-:Y:S01]  /*2a40*/  IMAD.SHL.U32 R28, R32, 0x2, RZ ;  /* 0x00000002201c7824 */ /* 0x000fe200078e00ff */
[----:B------:R-:W-:Y:S01]  /*2a50*/  LOP3.LUT R92, R94, 0x2, RZ, 0xc0, !PT ;  /* 0x000000025e5c7812 */ /* 0x000fe200078ec0ff */
[----:B------:R-:W-:Y:S01]  /*2a60*/  IMAD.SHL.U32 R15, R20, 0x40, RZ ;  /* 0x00000040140f7824 */ /* 0x000fe200078e00ff */
[----:B------:R-:W-:Y:S01]  /*2a70*/  LOP3.LUT R93, R94, 0x4, RZ, 0xc0, !PT ;  /* 0x000000045e5d7812 */ /* 0x000fe200078ec0ff */
[----:B------:R-:W-:Y:S01]  /*2a80*/  IMAD.IADD R32, R81, 0x1, R33 ;  /* 0x0000000151207824 */ /* 0x000fe200078e0221 */
[----:B------:R-:W-:Y:S01]  /*2a90*/  SHF.L.U32 R20, R20, 0x5, RZ ;  /* 0x0000000514147819 */ /* 0x000fe200000006ff */
[----:B------:R-:W-:Y:S01]  /*2aa0*/  IMAD.SHL.U32 R12, R12, 0x20, RZ ;  /* 0x000000200c0c7824 */ /* 0x000fe200078e00ff */
[----:B------:R-:W-:Y:S01]  /*2ab0*/  IADD3 R33, R33, R79, RZ ;  /* 0x0000004f21217210 */ /* 0x000fe20007ffe0ff */
[----:B------:R-:W-:Y:S01]  /*2ac0*/  IMAD.IADD R30, R85, 0x1, R37 ;  /* 0x00000001551e7824 */ /* 0x000fe200078e0225 */
[----:B------:R-:W-:Y:S01]  /*2ad0*/  LOP3.LUT R94, R94, 0x8, RZ, 0xc0, !PT ;  /* 0x000000085e5e7812 */ /* 0x000fe200078ec0ff */
[----:B------:R-:W-:Y:S01]  /*2ae0*/  IMAD.IADD R31, R37, 0x1, R83 ;  /* 0x00000001251f7824 */ /* 0x000fe200078e0253 */
[----:B------:R-:W-:Y:S01]  /*2af0*/  SHF.R.S32.HI R95, RZ, 0x1f, R35 ;  /* 0x0000001fff5f7819 */ /* 0x000fe20000011423 */
[----:B------:R-:W-:Y:S01]  /*2b00*/  IMAD.IADD R97, R87, 0x1, R97 ;  /* 0x0000000157617824 */ /* 0x000fe200078e0261 */
[----:B------:R-:W-:-:S07]  /*2b10*/  SHF.R.S32.HI R96, RZ, 0x1f, R91 ;  /* 0x0000001fff607819 */ /* 0x000fce000001145b */
.L_x_1432:
[----:B------:R-:W2:Y:S01]  /*2b20*/  LDL R41, [R1+0x58] ;  /* 0x0000580001297983 */ /* 0x000ea20000100800 */
[----:B------:R-:W0:Y:S01]  /*2b30*/  LDC R120, c[0x0][0x3d4] ;  /* 0x0000f500ff787b82 */ /* 0x000e220000000800 */
[----:B------:R-:W-:Y:S01]  /*2b40*/  VIADD R40, R24, 0xffffffff ;  /* 0xffffffff18287836 */ /* 0x000fe20000000000 */
[----:B------:R-:W-:Y:S05]  /*2b50*/  YIELD ;  /* 0x0000000000007946 */ /* 0x000fea0003800000 */
[----:B------:R-:W-:Y:S01]  /*2b60*/  SHF.R.S32.HI R39, RZ, 0x1f, R40 ;  /* 0x0000001fff277819 */ /* 0x000fe20000011428 */
[----:B------:R-:W1:Y:S01]  /*2b70*/  LDC.64 R106, c[0x0][0x2d8] ;  /* 0x0000b600ff6a7b82 */ /* 0x000e620000000a00 */
[-C--:B------:R-:W-:Y:S01]  /*2b80*/  IMAD R24, R9, R40.reuse, RZ ;  /* 0x0000002809187224 */ /* 0x080fe200078e02ff */
[----:B------:R-:W-:Y:S01]  /*2b90*/  BSSY B0, `(.L_x_1357) ;  /* 0x0000528000007945 */ /* 0x000fe20003800000 */
[----:B------:R-:W-:-:S04]  /*2ba0*/  IMAD.WIDE.U32 R112, R11, R40, RZ ;  /* 0x000000280b707225 */ /* 0x000fc800078e00ff */
[----:B------:R-:W-:Y:S01]  /*2bb0*/  IMAD R73, R39, R11, R24 ;  /* 0x0000000b27497224 */ /* 0x000fe200078e0218 */
[CC--:B------:R-:W-:Y:S02]  /*2bc0*/  IADD3 R37, P0, R3.reuse, R112.reuse, RZ ;  /* 0x0000007003257210 */ /* 0x0c0fe40007f1e0ff */
[----:B------:R-:W-:Y:S01]  /*2bd0*/  IADD3 R24, P4, P5, R3, R112, R12 ;  /* 0x0000007003187210 */ /* 0x000fe20007d9e00c */
[----:B------:R-:W-:-:S05]  /*2be0*/  IMAD.IADD R73, R113, 0x1, R73 ;  /* 0x0000000171497824 */ /* 0x000fca00078e0249 */
[----:B------:R-:W-:Y:S02]  /*2bf0*/  IADD3.X R38, R73, R4, RZ, P0, !PT ;  /* 0x0000000449267210 */ /* 0x000fe400007fe4ff */
[----:B0-----:R-:W-:Y:S02]  /*2c00*/  ISETP.GE.AND P0, PT, R120, 0x1, PT ;  /* 0x000000017800780c */ /* 0x001fe40003f06270 */
[----:B------:R-:W-:Y:S02]  /*2c10*/  IADD3.X R36, R4, R73, R10, P4, P5 ;  /* 0x0000004904247210 */ /* 0x000fe400027ea40a */
[CC--:B-1----:R-:W-:Y:S02]  /*2c20*/  LEA R50, P1, R37.reuse, R106.reuse, 0x1 ;  /* 0x0000006a25327211 */ /* 0x0c2fe400078208ff */
[----:B------:R-:W-:Y:S02]  /*2c30*/  LEA R48, P6, R24, R106, 0x1 ;  /* 0x0000006a18307211 */ /* 0x000fe400078c08ff */
[----:B------:R-:W-:-:S02]  /*2c40*/  LEA.HI.X R51, R37, R107, R38, 0x1, P1 ;  /* 0x0000006b25337211 */ /* 0x000fc400008f0c26 */
[----:B------:R-:W-:Y:S02]  /*2c50*/  ISETP.GT.AND P1, PT, R40, R23, PT ;  /* 0x000000172800720c */ /* 0x000fe40003f24270 */
[----:B------:R-:W-:Y:S01]  /*2c60*/  LEA.HI.X R49, R24, R107, R36, 0x1, P6 ;  /* 0x0000006b18317211 */ /* 0x000fe200030f0c24 */
[----:B------:R-:W-:Y:S01]  /*2c70*/  IMAD.MOV.U32 R24, RZ, RZ, R40 ;  /* 0x000000ffff187224 */ /* 0x000fe200078e0028 */
[----:B------:R-:W-:Y:S01]  /*2c80*/  P2R R99, PR, RZ, 0x2 ;  /* 0x00000002ff637803 */ /* 0x000fe20000000000 */
[----:B--2---:R-:W-:-:S04]  /*2c90*/  IMAD R37, R17, 0x4000, R41 ;  /* 0x0000400011257824 */ /* 0x004fc800078e0229 */
[----:B------:R-:W-:Y:S01]  /*2ca0*/  IMAD R102, R37, 0x2, R16 ;  /* 0x0000000225667824 */ /* 0x000fe200078e0210 */
[----:B---3--:R-:W-:Y:S06]  /*2cb0*/  @!P0 BRA `(.L_x_1358) ;  /* 0x0000004c009c8947 */ /* 0x008fec0003800000 */
[----:B------:R-:W-:Y:S01]  /*2cc0*/  ULDC.U8 UR4, c[0x0][0x3f0] ;  /* 0x0000fc0000047ab9 */ /* 0x000fe20000000000 */
[-C--:B------:R-:W-:Y:S01]  /*2cd0*/  IMAD R37, R21, R40.reuse, RZ ;  /* 0x0000002815257224 */ /* 0x080fe200078e02ff */
[----:B------:R-:W-:Y:S01]  /*2ce0*/  ISETP.NE.AND P0, PT, RZ, UR4, PT ;  /* 0x00000004ff007c0c */ /* 0x000fe2000bf05270 */
[----:B------:R-:W-:Y:S02]  /*2cf0*/  IMAD R36, R13, R40, RZ ;  /* 0x000000280d247224 */ /* 0x000fe400078e02ff */
[----:B------:R-:W-:Y:S02]  /*2d00*/  IMAD R37, R39, R26, R37 ;  /* 0x0000001a27257224 */ /* 0x000fe400078e0225 */
[----:B------:R-:W-:Y:S02]  /*2d10*/  IMAD R105, R24, -0x40, R2 ;  /* 0xffffffc018697824 */ /* 0x000fe400078e0202 */
[----:B------:R-:W-:-:S03]  /*2d20*/  IMAD.WIDE.U32 R70, R26, R40, RZ ;  /* 0x000000281a467225 */ /* 0x000fc600078e00ff */
[----:B------:R-:W-:Y:S01]  /*2d30*/  VIMNMX R105, R105, 0x40, PT ;  /* 0x0000004069697848 */ /* 0x000fe20003fe0100 */
[----:B------:R-:W-:Y:S01]  /*2d40*/  IMAD R39, R39, R15, R36 ;  /* 0x0000000f27277224 */ /* 0x000fe200078e0224 */
[----:B------:R-:W-:Y:S01]  /*2d50*/  IADD3 R98, R71, R37, RZ ;  /* 0x0000002547627210 */ /* 0x000fe20007ffe0ff */
[----:B------:R-:W-:-:S04]  /*2d60*/  IMAD.WIDE.U32 R68, R15, R40, RZ ;  /* 0x000000280f447225 */ /* 0x000fc800078e00ff */
[----:B------:R-:W-:Y:S01]  /*2d70*/  IMAD.IADD R109, R69, 0x1, R39 ;  /* 0x00000001456d7824 */ /* 0x000fe200078e0227 */
[----:B------:R-:W-:Y:S06]  /*2d80*/  @!P0 BRA `(.L_x_1359) ;  /* 0x0000002000fc8947 */ /* 0x000fec0003800000 */
[----:B------:R0:W5:Y:S04]  /*2d90*/  LDL R115, [R1+0x10] ;  /* 0x0000100001737983 */ /* 0x0001680000100800 */
[----:B------:R0:W5:Y:S01]  /*2da0*/  LDL R114, [R1+0x14] ;  /* 0x0000140001727983 */ /* 0x0001620000100800 */
[----:B------:R-:W-:Y:S01]  /*2db0*/  ISETP.GE.AND P0, PT, R18, R105, PT ;  /* 0x000000691200720c */ /* 0x000fe20003f06270 */
[----:B------:R-:W-:Y:S01]  /*2dc0*/  BSSY B1, `(.L_x_1360) ;  /* 0x000002a000017945 */ /* 0x000fe20003800000 */
        /* <DEDUP_REMOVED lines=9> */
[----:B0-----:R-:W-:Y:S06]  /*2e60*/  @P0 BRA `(.L_x_1361) ;  /* 0x00000000007c0947 */ /* 0x001fec0003800000 */
        /* <DEDUP_REMOVED lines=12> */
[----:B-----5:R-:W-:-:S02]  /*2f30*/  ISETP.GE.AND P4, PT, R115, R120, PT ;  /* 0x000000787300720c */ /* 0x020fc40003f86270 */
        /* <DEDUP_REMOVED lines=18> */
.L_x_1361:
[----:B------:R-:W-:Y:S05]  /*3060*/  BSYNC B1 ;  /* 0x0000000000017941 */ /* 0x000fea0003800000 */
.L_x_1360:
        /* <DEDUP_REMOVED lines=8> */
[----:B-----5:R-:W-:Y:S01]  /*30f0*/  MOV R112, R60 ;  /* 0x0000003c00707202 */ /* 0x020fe20000000f00 */
[----:B------:R-:W-:Y:S01]  /*3100*/  IMAD.MOV.U32 R113, RZ, RZ, R61 ;  /* 0x000000ffff717224 */ /* 0x000fe200078e003d */
        /* <DEDUP_REMOVED lines=33> */
.L_x_1363:
[----:B------:R-:W-:Y:S05]  /*3320*/  BSYNC B1 ;  /* 0x0000000000017941 */ /* 0x000fea0003800000 */
.L_x_1362:
[----:B01----:R-:W2:Y:S01]  /*3330*/  LDL R36, [R1+0x30] ;  /* 0x0000300001247983 */ /* 0x003ea20000100800 */
[----:B------:R-:W-:Y:S01]  /*3340*/  IMAD.MOV.U32 R37, RZ, RZ, R65 ;  /* 0x000000ffff257224 */ /* 0x000fe200078e0041 */
[----:B------:R-:W-:Y:S02]  /*3350*/  MOV R38, R72 ;  /* 0x0000004800267202 */ /* 0x000fe40000000f00 */
[----:B------:R-:W-:Y:S02]  /*3360*/  MOV R39, R62 ;  /* 0x0000003e00277202 */ /* 0x000fe40000000f00 */
[----:B------:R-:W-:Y:S01]  /*3370*/  PRMT R121, R121, 0x5410, R38 ;  /* 0x0000541079797816 */ /* 0x000fe20000000026 */
[----:B------:R-:W-:Y:S01]  /*3380*/  IMAD.MOV.U32 R38, RZ, RZ, R107 ;  /* 0x000000ffff267224 */ /* 0x000fe200078e006b */
[----:B------:R-:W-:Y:S02]  /*3390*/  PRMT R117, R39, 0x7610, R117 ;  /* 0x0000761027757816 */ /* 0x000fe40000000075 */
[----:B------:R-:W-:-:S02]  /*33a0*/  MOV R39, R74 ;  /* 0x0000004a00277202 */ /* 0x000fc40000000f00 */
[----:B------:R-:W-:Y:S02]  /*33b0*/  PRMT R116, R112, 0x5410, R113 ;  /* 0x0000541070747816 */ /* 0x000fe40000000071 */
[----:B------:R-:W-:Y:S02]  /*33c0*/  PRMT R122, R39, 0x7610, R122 ;  /* 0x00007610277a7816 */ /* 0x000fe4000000007a */
[----:B-----5:R-:W-:-:S04]  /*33d0*/  MOV R39, R40 ;  /* 0x0000002800277202 */ /* 0x020fc80000000f00 */
[----:B------:R-:W-:Y:S02]  /*33e0*/  PRMT R68, R39, 0x7610, R68 ;  /* 0x0000761027447816 */ /* 0x000fe40000000044 */
[----:B------:R-:W-:-:S04]  /*33f0*/  MOV R39, R52 ;  /* 0x0000003400277202 */ /* 0x000fc80000000f00 */
[----:B------:R-:W-:Y:S02]  /*3400*/  PRMT R112, R39, 0x7610, R112 ;  /* 0x0000761027707816 */ /* 0x000fe40000000070 */
[----:B------:R-:W-:-:S04]  /*3410*/  MOV R39, R42 ;  /* 0x0000002a00277202 */ /* 0x000fc80000000f00 */
[----:B------:R-:W-:Y:S01]  /*3420*/  PRMT R69, R39, 0x7610, R69 ;  /* 0x0000761027457816 */ /* 0x000fe20000000045 */
[----:B------:R-:W-:Y:S01]  /*3430*/  IMAD.MOV.U32 R39, RZ, RZ, R59 ;  /* 0x000000ffff277224 */ /* 0x000fe200078e003b */
[----:B--2---:R-:W-:Y:S01]  /*3440*/  R2UR UR4, R36 ;  /* 0x00000000240472ca */ /* 0x004fe200000e0000 */
[----:B------:R-:W-:-:S05]  /*3450*/  IMAD.MOV.U32 R36, RZ, RZ, R64 ;  /* 0x000000ffff247224 */ /* 0x000fca00078e0040 */
[----:B------:R-:W-:Y:S01]  /*3460*/  PRMT R118, R37, 0x5410, R36 ;  /* 0x0000541025767816 */ /* 0x000fe20000000024 */
[----:B------:R-:W-:Y:S02]  /*3470*/  IMAD.MOV.U32 R37, RZ, RZ, R106 ;  /* 0x000000ffff257224 */ /* 0x000fe400078e006a */
[----:B------:R-:W-:-:S03]  /*3480*/  IMAD.MOV.U32 R36, RZ, RZ, R73 ;  /* 0x000000ffff247224 */ /* 0x000fc600078e0049 */
[----:B------:R-:W-:Y:S01]  /*3490*/  PRMT R127, R37, 0x5410, R38 ;  /* 0x00005410257f7816 */ /* 0x000fe20000000026 */
[----:B------:R-:W-:Y:S01]  /*34a0*/  IMAD.MOV.U32 R37, RZ, RZ, R66 ;  /* 0x000000ffff257224 */ /* 0x000fe200078e0042 */
[----:B------:R-:W-:Y:S01]  /*34b0*/  PRMT R121, R36, 0x7610, R121 ;  /* 0x0000761024797816 */ /* 0x000fe20000000079 */
[----:B------:R-:W-:Y:S01]  /*34c0*/  IMAD.MOV.U32 R38, RZ, RZ, R67 ;  /* 0x000000ffff267224 */ /* 0x000fe200078e0043 */
[----:B------:R-:W-:Y:S01]  /*34d0*/  UISETP.NE.AND UP0, UPT, UR4, 0x3, UPT ;  /* 0x000000030400788c */ /* 0x000fe2000bf05270 */
[----:B------:R-:W-:-:S03]  /*34e0*/  IMAD.MOV.U32 R36, RZ, RZ, R63 ;  /* 0x000000ffff247224 */ /* 0x000fc600078e003f */
[----:B------:R-:W-:Y:S01]  /*34f0*/  PRMT R119, R38, 0x5410, R37 ;  /* 0x0000541026777816 */ /* 0x000fe20000000025 */
[----:B------:R-:W-:Y:S01]  /*3500*/  IMAD.MOV.U32 R37, RZ, RZ, R110 ;  /* 0x000000ffff257224 */ /* 0x000fe200078e006e */
[----:B------:R-:W-:Y:S01]  /*3510*/  PRMT R117, R117, 0x5410, R36 ;  /* 0x0000541075757816 */ /* 0x000fe20000000024 */
[----:B------:R-:W-:Y:S01]  /*3520*/  IMAD.MOV.U32 R38, RZ, RZ, R111 ;  /* 0x000000ffff267224 */ /* 0x000fe200078e006f */
[----:B------:R-:W-:Y:S01]  /*3530*/  PLOP3.LUT P1, PT, PT, PT, UP0, 0x80, 0x0 ;  /* 0x000000000000781c */ /* 0x000fe20003f2f008 */
[----:B------:R-:W-:-:S03]  /*3540*/  IMAD.MOV.U32 R36, RZ, RZ, R75 ;  /* 0x000000ffff247224 */ /* 0x000fc600078e004b */
[----:B------:R-:W-:Y:S01]  /*3550*/  PRMT R131, R37, 0x5410, R38 ;  /* 0x0000541025837816 */ /* 0x000fe20000000026 */
[----:B------:R-:W-:Y:S01]  /*3560*/  IMAD.MOV.U32 R37, RZ, RZ, R44 ;  /* 0x000000ffff257224 */ /* 0x000fe200078e002c */
[----:B------:R-:W-:Y:S01]  /*3570*/  PRMT R122, R122, 0x5410, R36 ;  /* 0x000054107a7a7816 */ /* 0x000fe20000000024 */
[----:B------:R-:W-:Y:S02]  /*3580*/  IMAD.MOV.U32 R38, RZ, RZ, R45 ;  /* 0x000000ffff267224 */ /* 0x000fe400078e002d */
        /* <DEDUP_REMOVED lines=20> */
.L_x_1364:
[----:B------:R-:W-:Y:S01]  /*36d0*/  LEA R98, R17, R16, 0x3 ;  /* 0x0000001011627211 */ /* 0x000fe200078e18ff */
[----:B------:R-:W-:Y:S01]  /*36e0*/  BSSY B1, `(.L_x_1365) ;  /* 0x0000004000017945 */ /* 0x000fe20003800000 */
[----:B------:R-:W-:-:S04]  /*36f0*/  SHF.L.U32 R109, R236, 0x1f, RZ ;  /* 0x0000001fec6d7819 */ /* 0x000fc800000006ff */
[----:B------:R-:W0:Y:S02]  /*3700*/  SYNCS.PHASECHK.TRANS64.TRYWAIT P5, [R98+URZ+0x30890], R109 ;  /* 0x0308906d620075a7 */ /* 0x000e2400080a017f */
[----:B0-----:R-:W-:Y:S05]  /*3710*/  @!P5 BRA `(.L_x_1366) ;  /* 0x0000024c00e4d947 */ /* 0x001fea0003800000 */
.L_x_1779:
[----:B------:R-:W-:Y:S05]  /*3720*/  BSYNC B1 ;  /* 0x0000000000017941 */ /* 0x000fea0003800000 */
.L_x_1365:
        /* <DEDUP_REMOVED lines=21> */
[----:B------:R-:W-:Y:S02]  /*3880*/  HADD2.F32 R39, -RZ, R39.H0_H0 ;  /* 0x20000027ff277230 */ /* 0x000fe40000004100 */
[----:B------:R-:W-:Y:S01]  /*3890*/  FMUL.FTZ R111, R37, R111 ;  /* 0x0000006f256f7220 */ /* 0x000fe20000410000 */
[----:B------:R-:W-:Y:S02]  /*38a0*/  HADD2.F32 R124, -RZ, R124.H0_H0 ;  /* 0x2000007cff7c7230 */ /* 0x000fe40000004100 */
[----:B------:R-:W-:Y:S01]  /*38b0*/  FMUL.FTZ R130, R107, R126 ;  /* 0x0000007e6b827220 */ /* 0x000fe20000410000 */
[----:B------:R-:W-:Y:S01]  /*38c0*/  FFMA.FTZ R128, R37, R110, -R128 ;  /* 0x0000006e25807223 */ /* 0x000fe20000010880 */
[----:B------:R-:W-:Y:S01]  /*38d0*/  FMUL.FTZ R126, R39, R126 ;  /* 0x0000007e277e7220 */ /* 0x000fe20000410000 */
[----:B------:R-:W-:Y:S01]  /*38e0*/  FFMA.FTZ R125, R38, R110, R111 ;  /* 0x0000006e267d7223 */ /* 0x000fe2000001006f */
[----:B------:R-:W-:-:S02]  /*38f0*/  HADD2.F32 R110, -RZ, R131.H0_H0 ;  /* 0x20000083ff6e7230 */ /* 0x000fc40000004100 */
[-C--:B------:R-:W-:Y:S01]  /*3900*/  FFMA.FTZ R130, R39, R124.reuse, -R130 ;  /* 0x0000007c27827223 */ /* 0x080fe20000010882 */
[----:B------:R-:W-:Y:S02]  /*3910*/  HADD2.F32 R111, -RZ, R131.H1_H1 ;  /* 0x30000083ff6f7230 */ /* 0x000fe40000004100 */
[----:B------:R-:W-:Y:S01]  /*3920*/  FFMA.FTZ R129, R107, R124, R126 ;  /* 0x0000007c6b817223 */ /* 0x000fe2000001007e */
[----:B------:R-:W-:Y:S02]  /*3930*/  HADD2.F32 R37, -RZ, R36.H1_H1 ;  /* 0x30000024ff257230 */ /* 0x000fe40000004100 */
[----:B------:R-:W-:Y:S02]  /*3940*/  HADD2.F32 R38, -RZ, R106.H1_H1 ;  /* 0x3000006aff267230 */ /* 0x000fe40000004100 */
[----:B------:R-:W-:Y:S02]  /*3950*/  HADD2.F32 R36, -RZ, R36.H0_H0 ;  /* 0x20000024ff247230 */ /* 0x000fe40000004100 */
[----:B------:R-:W-:Y:S01]  /*3960*/  FMUL.FTZ R123, R37, R110 ;  /* 0x0000006e257b7220 */ /* 0x000fe20000410000 */
[----:B------:R-:W-:-:S02]  /*3970*/  HADD2.F32 R106, -RZ, R106.H0_H0 ;  /* 0x2000006aff6a7230 */ /* 0x000fc40000004100 */
[--C-:B------:R-:W-:Y:S02]  /*3980*/  HADD2.F32 R39, -RZ, R127.reuse.H0_H0 ;  /* 0x2000007fff277230 */ /* 0x100fe40000004100 */
[----:B------:R-:W-:Y:S01]  /*3990*/  FMUL.FTZ R110, R36, R110 ;  /* 0x0000006e246e7220 */ /* 0x000fe20000410000 */
[----:B------:R-:W-:Y:S02]  /*39a0*/  HADD2.F32 R107, -RZ, R127.H1_H1 ;  /* 0x3000007fff6b7230 */ /* 0x000fe40000004100 */
[-C--:B------:R-:W-:Y:S01]  /*39b0*/  FMUL.FTZ R127, R38, R111.reuse ;  /* 0x0000006f267f7220 */ /* 0x080fe20000410000 */
        /* <DEDUP_REMOVED lines=9> */
.L_x_1372:
[----:B------:R-:W-:Y:S05]  /*3a50*/  BSYNC B3 ;  /* 0x0000000000037941 */ /* 0x000fea0003800000 */
.L_x_1371:
[----:B------:R-:W-:Y:S02]  /*3a60*/  ULDC.64 UR4, c[0x0][0x208] ;  /* 0x0000820000047ab9 */ /* 0x000fe40000000a00 */
[----:B--2---:R1:W-:Y:S03]  /*3a70*/  STG.E.128 desc[UR4][R50.64], R36 ;  /* 0x0000002432007986 */ /* 0x0043e6000c101d04 */
.L_x_1370:
[----:B------:R-:W-:Y:S05]  /*3a80*/  BSYNC B2 ;  /* 0x0000000000027941 */ /* 0x000fea0003800000 */
.L_x_1369:
[----:B------:R-:W-:Y:S01]  /*3a90*/  ISETP.NE.AND P0, PT, R92, RZ, PT ;  /* 0x000000ff5c00720c */ /* 0x000fe20003f05270 */
[----:B------:R-:W-:-:S12]  /*3aa0*/  BSSY B2, `(.L_x_1373) ;  /* 0x0000033000027945 */ /* 0x000fd80003800000 */
[----:B------:R-:W-:Y:S05]  /*3ab0*/  @!P0 BRA `(.L_x_1374) ;  /* 0x0000000000c48947 */ /* 0x000fea0003800000 */
[----:B------:R-:W2:Y:S01]  /*3ac0*/  LDL R106, [R1+0x10] ;  /* 0x00001000016a7983 */ /* 0x000ea20000100800 */
[----:B------:R-:W-:Y:S03]  /*3ad0*/  BSSY B3, `(.L_x_1375) ;  /* 0x000002d000037945 */ /* 0x000fe60003800000 */
[----:B-1----:R1:W3:Y:S01]  /*3ae0*/  LDS.128 R36, [R102+0x22400] ;  /* 0x0224000066247984 */ /* 0x0022e20000000c00 */
[----:B--2---:R-:W-:-:S13]  /*3af0*/  ISETP.GE.AND P0, PT, R106, R120, PT ;  /* 0x000000786a00720c */ /* 0x004fda0003f06270 */
[----:B-1-3--:R-:W-:Y:S05]  /*3b00*/  @P0 BRA `(.L_x_1376) ;  /* 0x0000000000a40947 */ /* 0x00afea0003800000 */
[--C-:B------:R-:W-:Y:S01]  /*3b10*/  SHF.R.U64 R107, R72, 0x10, R73.reuse ;  /* 0x00000010486b7819 */ /* 0x100fe20000001249 */
[----:B------:R-:W-:Y:S01]  /*3b20*/  IMAD.MOV.U32 R72, RZ, RZ, R38 ;  /* 0x000000ffff487224 */ /* 0x000fe200078e0026 */
        /* <DEDUP_REMOVED lines=9> */
[-C--:B------:R-:W-:Y:S01]  /*3bc0*/  FMUL.FTZ R124, R38, R75.reuse ;  /* 0x0000004b267c7220 */ /* 0x080fe20000410000 */
[----:B------:R-:W-:Y:S02]  /*3bd0*/  HADD2.F32 R39, -RZ, R39.H0_H0 ;  /* 0x20000027ff277230 */ /* 0x000fe40000004100 */
[----:B------:R-:W-:Y:S01]  /*3be0*/  FMUL.FTZ R75, R37, R75 ;  /* 0x0000004b254b7220 */ /* 0x000fe20000410000 */
[----:B------:R-:W-:Y:S02]  /*3bf0*/  HADD2.F32 R106, -RZ, R106.H0_H0 ;  /* 0x2000006aff6a7230 */ /* 0x000fe40000004100 */
[----:B------:R-:W-:Y:S01]  /*3c00*/  FMUL.FTZ R126, R73, R110 ;  /* 0x0000006e497e7220 */ /* 0x000fe20000410000 */
[----:B------:R-:W-:Y:S01]  /*3c10*/  FFMA.FTZ R124, R37, R74, -R124 ;  /* 0x0000004a257c7223 */ /* 0x000fe2000001087c */
[----:B------:R-:W-:Y:S01]  /*3c20*/  FMUL.FTZ R110, R39, R110 ;  /* 0x0000006e276e7220 */ /* 0x000fe20000410000 */
[----:B------:R-:W-:-:S02]  /*3c30*/  HADD2.F32 R37, -RZ, R36.H1_H1 ;  /* 0x30000024ff257230 */ /* 0x000fc40000004100 */
[----:B------:R-:W-:Y:S01]  /*3c40*/  FFMA.FTZ R111, R38, R74, R75 ;  /* 0x0000004a266f7223 */ /* 0x000fe2000001004b */
[----:B------:R-:W-:Y:S02]  /*3c50*/  HADD2.F32 R36, -RZ, R36.H0_H0 ;  /* 0x20000024ff247230 */ /* 0x000fe40000004100 */
[-C--:B------:R-:W-:Y:S01]  /*3c60*/  FFMA.FTZ R123, R73, R106.reuse, R110 ;  /* 0x0000006a497b7223 */ /* 0x080fe2000001006e */
[--C-:B------:R-:W-:Y:S02]  /*3c70*/  HADD2.F32 R73, -RZ, R122.reuse.H0_H0 ;  /* 0x2000007aff497230 */ /* 0x100fe40000004100 */
[----:B------:R-:W-:Y:S01]  /*3c80*/  FFMA.FTZ R126, R39, R106, -R126 ;  /* 0x0000006a277e7223 */ /* 0x000fe2000001087e */
[----:B------:R-:W-:Y:S02]  /*3c90*/  HADD2.F32 R75, -RZ, R122.H1_H1 ;  /* 0x3000007aff4b7230 */ /* 0x000fe40000004100 */
[--C-:B------:R-:W-:Y:S02]  /*3ca0*/  HADD2.F32 R38, -RZ, R72.reuse.H1_H1 ;  /* 0x30000048ff267230 */ /* 0x100fe40000004100 */
[----:B------:R-:W-:Y:S01]  /*3cb0*/  FMUL.FTZ R107, R37, R73 ;  /* 0x00000049256b7220 */ /* 0x000fe20000410000 */
[----:B------:R-:W-:-:S02]  /*3cc0*/  HADD2.F32 R72, -RZ, R72.H0_H0 ;  /* 0x20000048ff487230 */ /* 0x000fc40000004100 */
[----:B------:R-:W-:Y:S01]  /*3cd0*/  FMUL.FTZ R74, R36, R73 ;  /* 0x00000049244a7220 */ /* 0x000fe20000410000 */
[--C-:B------:R-:W-:Y:S02]  /*3ce0*/  HADD2.F32 R39, -RZ, R121.reuse.H1_H1 ;  /* 0x30000079ff277230 */ /* 0x100fe40000004100 */
[-C--:B------:R-:W-:Y:S01]  /*3cf0*/  FMUL.FTZ R73, R38, R75.reuse ;  /* 0x0000004b26497220 */ /* 0x080fe20000410000 */
[----:B------:R-:W-:Y:S02]  /*3d00*/  HADD2.F32 R121, -RZ, R121.H0_H0 ;  /* 0x20000079ff797230 */ /* 0x000fe40000004100 */
        /* <DEDUP_REMOVED lines=9> */
.L_x_1376:
[----:B------:R-:W-:Y:S05]  /*3da0*/  BSYNC B3 ;  /* 0x0000000000037941 */ /* 0x000fea0003800000 */
.L_x_1375:
[----:B------:R-:W-:Y:S02]  /*3db0*/  ULDC.64 UR4, c[0x0][0x208] ;  /* 0x0000820000047ab9 */ /* 0x000fe40000000a00 */
[----:B------:R2:W-:Y:S03]  /*3dc0*/  STG.E.128 desc[UR4][R50.64+0x80], R36 ;  /* 0x0000802432007986 */ /* 0x0005e6000c101d04 */
.L_x_1374:
[----:B------:R-:W-:Y:S05]  /*3dd0*/  BSYNC B2 ;  /* 0x0000000000027941 */ /* 0x000fea0003800000 */
.L_x_1373:
[----:B------:R-:W-:Y:S01]  /*3de0*/  ISETP.NE.AND P0, PT, R93, RZ, PT ;  /* 0x000000ff5d00720c */ /* 0x000fe20003f05270 */
[----:B------:R-:W-:-:S12]  /*3df0*/  BSSY B2, `(.L_x_1377) ;  /* 0x0000032000027945 */ /* 0x000fd80003800000 */
[----:B------:R-:W-:Y:S05]  /*3e00*/  @!P0 BRA `(.L_x_1378) ;  /* 0x0000000000c08947 */ /* 0x000fea0003800000 */
[----:B-12---:R1:W2:Y:S01]  /*3e10*/  LDS.128 R36, [R102+0x24400] ;  /* 0x0244000066247984 */ /* 0x0062a20000000c00 */
        /* <DEDUP_REMOVED lines=21> */
[----:B------:R-:W-:-:S02]  /*3f70*/  HADD2.F32 R66, -RZ, R119.H1_H1 ;  /* 0x30000077ff427230 */ /* 0x000fc40000004100 */
[C---:B------:R-:W-:Y:S01]  /*3f80*/  FMUL.FTZ R74, R39.reuse, R74 ;  /* 0x0000004a274a7220 */ /* 0x040fe20000410000 */
[----:B------:R-:W-:Y:S02]  /*3f90*/  HADD2.F32 R119, -RZ, R119.H0_H0 ;  /* 0x20000077ff777230 */ /* 0x000fe40000004100 */
        /* <DEDUP_REMOVED lines=8> */
[--C-:B------:R-:W-:Y:S02]  /*4020*/  HADD2.F32 R39, -RZ, R118.reuse.H1_H1 ;  /* 0x30000076ff277230 */ /* 0x100fe40000004100 */
[----:B------:R-:W-:Y:S01]  /*4030*/  FMUL.FTZ R66, R36, R66 ;  /* 0x0000004224427220 */ /* 0x000fe20000410000 */
        /* <DEDUP_REMOVED lines=10> */
.L_x_1380:
[----:B------:R-:W-:Y:S05]  /*40e0*/  BSYNC B3 ;  /* 0x0000000000037941 */ /* 0x000fea0003800000 */
.L_x_1379:
[----:B------:R-:W-:Y:S02]  /*40f0*/  ULDC.64 UR4, c[0x0][0x208] ;  /* 0x0000820000047ab9 */ /* 0x000fe40000000a00 */
[----:B--2---:R3:W-:Y:S03]  /*4100*/  STG.E.128 desc[UR4][R50.64+0x100], R36 ;  /* 0x0001002432007986 */ /* 0x0047e6000c101d04 */
.L_x_1378:
[----:B------:R-:W-:Y:S05]  /*4110*/  BSYNC B2 ;  /* 0x0000000000027941 */ /* 0x000fea0003800000 */
.L_x_1377:
[----:B------:R-:W-:-:S13]  /*4120*/  ISETP.NE.AND P0, PT, R94, RZ, PT ;  /* 0x000000ff5e00720c */ /* 0x000fda0003f05270 */
[----:B------:R-:W-:Y:S05]  /*4130*/  @!P0 BRA `(.L_x_1368) ;  /* 0x0000000000c48947 */ /* 0x000fea0003800000 */
[----:B------:R-:W4:Y:S01]  /*4140*/  LDL R64, [R1+0x14] ;  /* 0x0000140001407983 */ /* 0x000f220000100800 */
[----:B------:R-:W-:Y:S03]  /*4150*/  BSSY B2, `(.L_x_1381) ;  /* 0x000002d000027945 */ /* 0x000fe60003800000 */
[----:B-123--:R1:W2:Y:S01]  /*4160*/  LDS.128 R36, [R102+0x26400] ;  /* 0x0264000066247984 */ /* 0x00e2a20000000c00 */
[----:B----4-:R-:W-:-:S13]  /*4170*/  ISETP.GE.AND P0, PT, R64, R120, PT ;  /* 0x000000784000720c */ /* 0x010fda0003f06270 */
[----:B-12---:R-:W-:Y:S05]  /*4180*/  @P0 BRA `(.L_x_1382) ;  /* 0x0000000000a40947 */ /* 0x006fea0003800000 */
[--C-:B------:R-:W-:Y:S02]  /*4190*/  SHF.R.U64 R65, R60, 0x10, R61.reuse ;  /* 0x000000103c417819 */ /* 0x100fe4000000123d */
[----:B------:R-:W-:Y:S02]  /*41a0*/  SHF.R.U32.HI R64, RZ, 0x10, R61 ;  /* 0x00000010ff407819 */ /* 0x000fe4000001163d */
[--C-:B------:R-:W-:Y:S01]  /*41b0*/  SHF.R.U64 R61, R62, 0x10, R63.reuse ;  /* 0x000000103e3d7819 */ /* 0x100fe2000000123f */
[----:B------:R-:W-:Y:S01]  /*41c0*/  HADD2.F32 R62, -RZ, R65.H0_H0 ;  /* 0x20000041ff3e7230 */ /* 0x000fe20000004100 */
[----:B------:R-:W-:Y:S01]  /*41d0*/  SHF.R.U32.HI R66, RZ, 0x10, R63 ;  /* 0x00000010ff427819 */ /* 0x000fe2000001163f */
[----:B------:R-:W-:Y:S01]  /*41e0*/  HADD2.F32 R64, -RZ, R64.H0_H0 ;  /* 0x20000040ff407230 */ /* 0x000fe20000004100 */
[----:B------:R-:W-:Y:S01]  /*41f0*/  MOV R60, R38 ;  /* 0x00000026003c7202 */ /* 0x000fe20000000f00 */
[----:B------:R-:W-:Y:S02]  /*4200*/  HADD2.F32 R63, -RZ, R61.H0_H0 ;  /* 0x2000003dff3f7230 */ /* 0x000fe40000004100 */
[----:B------:R-:W-:-:S02]  /*4210*/  HADD2.F32 R38, -RZ, R37.H1_H1 ;  /* 0x30000025ff267230 */ /* 0x000fc40000004100 */
[----:B------:R-:W-:Y:S02]  /*4220*/  HADD2.F32 R37, -RZ, R37.H0_H0 ;  /* 0x20000025ff257230 */ /* 0x000fe40000004100 */
[----:B------:R-:W-:Y:S02]  /*4230*/  HADD2.F32 R66, -RZ, R66.H0_H0 ;  /* 0x20000042ff427230 */ /* 0x000fe40000004100 */
[-C--:B------:R-:W-:Y:S01]  /*4240*/  FMUL.FTZ R72, R38, R63.reuse ;  /* 0x0000003f26487220 */ /* 0x080fe20000410000 */
[--C-:B------:R-:W-:Y:S02]  /*4250*/  HADD2.F32 R61, -RZ, R39.reuse.H1_H1 ;  /* 0x30000027ff3d7230 */ /* 0x100fe40000004100 */
[C---:B------:R-:W-:Y:S01]  /*4260*/  FMUL.FTZ R63, R37.reuse, R63 ;  /* 0x0000003f253f7220 */ /* 0x040fe20000410000 */
[----:B------:R-:W-:Y:S02]  /*4270*/  HADD2.F32 R39, -RZ, R39.H0_H0 ;  /* 0x20000027ff277230 */ /* 0x000fe40000004100 */
[----:B------:R-:W-:Y:S01]  /*4280*/  FFMA.FTZ R72, R37, R62, -R72 ;  /* 0x0000003e25487223 */ /* 0x000fe20000010848 */
[----:B------:R-:W-:-:S02]  /*4290*/  HADD2.F32 R37, -RZ, R36.H1_H1 ;  /* 0x30000024ff257230 */ /* 0x000fc40000004100 */
[----:B------:R-:W-:Y:S01]  /*42a0*/  FFMA.FTZ R65, R38, R62, R63 ;  /* 0x0000003e26417223 */ /* 0x000fe2000001003f */
[-C--:B------:R-:W-:Y:S01]  /*42b0*/  FMUL.FTZ R74, R61, R66.reuse ;  /* 0x000000423d4a7220 */ /* 0x080fe20000410000 */
[--C-:B------:R-:W-:Y:S02]  /*42c0*/  HADD2.F32 R62, -RZ, R117.reuse.H0_H0 ;  /* 0x20000075ff3e7230 */ /* 0x100fe40000004100 */
[C---:B------:R-:W-:Y:S01]  /*42d0*/  FMUL.FTZ R66, R39.reuse, R66 ;  /* 0x0000004227427220 */ /* 0x040fe20000410000 */
[----:B------:R-:W-:Y:S02]  /*42e0*/  HADD2.F32 R117, -RZ, R117.H1_H1 ;  /* 0x30000075ff757230 */ /* 0x000fe40000004100 */
[-C--:B------:R-:W-:Y:S01]  /*42f0*/  FFMA.FTZ R74, R39, R64.reuse, -R74 ;  /* 0x00000040274a7223 */ /* 0x080fe2000001084a */
[----:B------:R-:W-:Y:S02]  /*4300*/  HADD2.F32 R38, -RZ, R60.H1_H1 ;  /* 0x3000003cff267230 */ /* 0x000fe40000004100 */
[----:B------:R-:W-:Y:S01]  /*4310*/  FFMA.FTZ R73, R61, R64, R66 ;  /* 0x000000403d497223 */ /* 0x000fe20000010042 */
[----:B------:R-:W-:-:S02]  /*4320*/  HADD2.F32 R36, -RZ, R36.H0_H0 ;  /* 0x20000024ff247230 */ /* 0x000fc40000004100 */
[CC--:B------:R-:W-:Y:S01]  /*4330*/  FMUL.FTZ R63, R37.reuse, R62.reuse ;  /* 0x0000003e253f7220 */ /* 0x0c0fe20000410000 */
[----:B------:R-:W-:Y:S02]  /*4340*/  HADD2.F32 R60, -RZ, R60.H0_H0 ;  /* 0x2000003cff3c7230 */ /* 0x000fe40000004100 */
        /* <DEDUP_REMOVED lines=13> */
.L_x_1382:
[----:B------:R-:W-:Y:S05]  /*4420*/  BSYNC B2 ;  /* 0x0000000000027941 */ /* 0x000fea0003800000 */
.L_x_1381:
[----:B------:R-:W-:Y:S02]  /*4430*/  ULDC.64 UR4, c[0x0][0x208] ;  /* 0x0000820000047ab9 */ /* 0x000fe40000000a00 */
[----:B------:R4:W-:Y:S03]  /*4440*/  STG.E.128 desc[UR4][R50.64+0x180], R36 ;  /* 0x0001802432007986 */ /* 0x0009e6000c101d04 */
.L_x_1368:
[----:B------:R-:W-:Y:S05]  /*4450*/  BSYNC B1 ;  /* 0x0000000000017941 */ /* 0x000fea0003800000 */
.L_x_1367:
        /* <DEDUP_REMOVED lines=49> */
.L_x_1387:
[----:B------:R-:W-:Y:S05]  /*4770*/  BSYNC B2 ;  /* 0x0000000000027941 */ /* 0x000fea0003800000 */
.L_x_1386:
[----:B------:R-:W-:Y:S02]  /*4780*/  ULDC.64 UR4, c[0x0][0x208] ;  /* 0x0000820000047ab9 */ /* 0x000fe40000000a00 */
[----:B--2---:R1:W-:Y:S03]  /*4790*/  STG.E.128 desc[UR4][R48.64], R36 ;  /* 0x0000002430007986 */ /* 0x0043e6000c101d04 */
.L_x_1385:
[----:B------:R-:W-:Y:S05]  /*47a0*/  BSYNC B1 ;  /* 0x0000000000017941 */ /* 0x000fea0003800000 */
.L_x_1384:
[----:B------:R-:W-:Y:S01]  /*47b0*/  ISETP.NE.AND P0, PT, R92, RZ, PT ;  /* 0x000000ff5c00720c */ /* 0x000fe20003f05270 */
[----:B------:R-:W-:-:S12]  /*47c0*/  BSSY B1, `(.L_x_1388) ;  /* 0x0000033000017945 */ /* 0x000fd80003800000 */
[----:B------:R-:W-:Y:S05]  /*47d0*/  @!P0 BRA `(.L_x_1389) ;  /* 0x0000000000c48947 */ /* 0x000fea0003800000 */
[----:B-1234-:R-:W2:Y:S01]  /*47e0*/  LDL R50, [R1+0x10] ;  /* 0x0000100001327983 */ /* 0x01eea20000100800 */
[----:B------:R-:W-:Y:S03]  /*47f0*/  BSSY B2, `(.L_x_1390) ;  /* 0x000002d000027945 */ /* 0x000fe60003800000 */
[----:B------:R1:W3:Y:S01]  /*4800*/  LDS.128 R36, [R102+0x23400] ;  /* 0x0234000066247984 */ /* 0x0002e20000000c00 */
        /* <DEDUP_REMOVED lines=43> */
.L_x_1391:
[----:B------:R-:W-:Y:S05]  /*4ac0*/  BSYNC B2 ;  /* 0x0000000000027941 */ /* 0x000fea0003800000 */
.L_x_1390:
[----:B------:R-:W-:Y:S02]  /*4ad0*/  ULDC.64 UR4, c[0x0][0x208] ;  /* 0x0000820000047ab9 */ /* 0x000fe40000000a00 */
[----:B------:R1:W-:Y:S03]  /*4ae0*/  STG.E.128 desc[UR4][R48.64+0x80], R36 ;  /* 0x0000802430007986 */ /* 0x0003e6000c101d04 */
.L_x_1389:
[----:B------:R-:W-:Y:S05]  /*4af0*/  BSYNC B1 ;  /* 0x0000000000017941 */ /* 0x000fea0003800000 */
.L_x_1388:
        /* <DEDUP_REMOVED lines=48> */
.L_x_1395:
[----:B------:R-:W-:Y:S05]  /*4e00*/  BSYNC B2 ;  /* 0x0000000000027941 */ /* 0x000fea0003800000 */
.L_x_1394:
[----:B------:R-:W-:Y:S02]  /*4e10*/  ULDC.64 UR4, c[0x0][0x208] ;  /* 0x0000820000047ab9 */ /* 0x000fe40000000a00 */
[----:B--2---:R1:W-:Y:S03]  /*4e20*/  STG.E.128 desc[UR4][R48.64+0x100], R36 ;  /* 0x0001002430007986 */ /* 0x0043e6000c101d04 */
.L_x_1393:
[----:B------:R-:W-:Y:S05]  /*4e30*/  BSYNC B1 ;  /* 0x0000000000017941 */ /* 0x000fea0003800000 */
.L_x_1392:
[----:B------:R-:W-:-:S13]  /*4e40*/  ISETP.NE.AND P0, PT, R94, RZ, PT ;  /* 0x000000ff5e00720c */ /* 0x000fda0003f05270 */
[----:B------:R-:W-:Y:S05]  /*4e50*/  @!P0 BRA `(.L_x_1383) ;  /* 0x0000002c00ec8947 */ /* 0x000fea0003800000 */
[----:B------:R-:W5:Y:S01]  /*4e60*/  LDL R44, [R1+0x14] ;  /* 0x00001400012c7983 */ /* 0x000f620000100800 */
[----:B------:R-:W-:Y:S03]  /*4e70*/  BSSY B1, `(.L_x_1396) ;  /* 0x000002d000017945 */ /* 0x000fe60003800000 */
[----:B-1234-:R1:W2:Y:S01]  /*4e80*/  LDS.128 R36, [R102+0x27400] ;  /* 0x0274000066247984 */ /* 0x01e2a20000000c00 */
[----:B-----5:R-:W-:-:S13]  /*4e90*/  ISETP.GE.AND P0, PT, R44, R120, PT ;  /* 0x000000782c00720c */ /* 0x020fda0003f06270 */
        /* <DEDUP_REMOVED lines=42> */
.L_x_1397:
[----:B------:R-:W-:Y:S05]  /*5140*/  BSYNC B1 ;  /* 0x0000000000017941 */ /* 0x000fea0003800000 */
.L_x_1396:
[----:B------:R-:W-:Y:S02]  /*5150*/  ULDC.64 UR4, c[0x0][0x208] ;  /* 0x0000820000047ab9 */ /* 0x000fe40000000a00 */
[----:B------:R1:W-:Y:S01]  /*5160*/  STG.E.128 desc[UR4][R48.64+0x180], R36 ;  /* 0x0001802430007986 */ /* 0x0003e2000c101d04 */
[----:B------:R-:W-:Y:S05]  /*5170*/  BRA `(.L_x_1383) ;  /* 0x0000002c00247947 */ /* 0x000fea0003800000 */
.L_x_1359:
        /* <DEDUP_REMOVED lines=18> */
[----:B------:R-:W-:Y:S01]  /*52a0*/  LEA R56, P0, R36, UR6, 0x1 ;  /* 0x0000000624387c11 */ /* 0x000fe2000f8008ff */
[----:B------:R-:W-:Y:S01]  /*52b0*/  IMAD.X R37, R109, 0x1, R31, P5 ;  /* 0x000000016d257824 */ /* 0x000fe200028e061f */
[----:B------:R-:W-:Y:S02]  /*52c0*/  ISETP.GE.AND P5, PT, R225, R120, PT ;  /* 0x00000078e100720c */ /* 0x000fe40003fa6270 */
[----:B------:R-:W-:-:S02]  /*52d0*/  CS2R R42, SRZ ;  /* 0x00000000002a7805 */ /* 0x000fc4000001ff00 */
[----:B------:R-:W-:Y:S02]  /*52e0*/  LEA.HI.X R53, R38, UR5, R39, 0x1, P1 ;  /* 0x0000000526357c11 */ /* 0x000fe400088f0c27 */
[----:B------:R-:W-:Y:S02]  /*52f0*/  CS2R R40, SRZ ;  /* 0x0000000000287805 */ /* 0x000fe4000001ff00 */
[----:B------:R-:W-:Y:S02]  /*5300*/  ISETP.GE.AND P1, PT, R228, R120, PT ;  /* 0x00000078e400720c */ /* 0x000fe40003f26270 */
[----:B------:R-:W-:Y:S02]  /*5310*/  CS2R R38, SRZ ;  /* 0x0000000000267805 */ /* 0x000fe4000001ff00 */
[----:B------:R-:W-:Y:S02]  /*5320*/  LEA.HI.X R57, R36, UR7, R37, 0x1, P0 ;  /* 0x0000000724397c11 */ /* 0x000fe400080f0c25 */
        /* <DEDUP_REMOVED lines=10> */
.L_x_1399:
[----:B------:R-:W-:Y:S05]  /*53d0*/  BSYNC B1 ;  /* 0x0000000000017941 */ /* 0x000fea0003800000 */
.L_x_1398:
[----:B------:R-:W-:Y:S01]  /*53e0*/  ISETP.GE.AND P0, PT, R233, R105, PT ;  /* 0x00000069e900720c */ /* 0x000fe20003f06270 */
[----:B------:R-:W-:Y:S01]  /*53f0*/  BSSY B1, `(.L_x_1400) ;  /* 0x0000024000017945 */ /* 0x000fe20003800000 */
[----:B0-----:R-:W-:Y:S02]  /*5400*/  CS2R R52, SRZ ;  /* 0x0000000000347805 */ /* 0x001fe4000001ff00 */
[----:B------:R-:W-:Y:S02]  /*5410*/  CS2R R58, SRZ ;  /* 0x00000000003a7805 */ /* 0x000fe4000001ff00 */
[----:B------:R-:W-:Y:S02]  /*5420*/  CS2R R56, SRZ ;  /* 0x0000000000387805 */ /* 0x000fe4000001ff00 */
[----:B------:R-:W-:Y:S02]  /*5430*/  CS2R R62, SRZ ;  /* 0x00000000003e7805 */ /* 0x000fe4000001ff00 */
[----:B------:R-:W-:-:S02]  /*5440*/  CS2R R60, SRZ ;  /* 0x00000000003c7805 */ /* 0x000fc4000001ff00 */
[----:B------:R-:W-:Y:S01]  /*5450*/  CS2R R66, SRZ ;  /* 0x0000000000427805 */ /* 0x000fe2000001ff00 */
[----:B-----5:R-:W-:Y:S01]  /*5460*/  IMAD.MOV.U32 R72, RZ, RZ, R38 ;  /* 0x000000ffff487224 */ /* 0x020fe200078e0026 */
[----:B------:R-:W-:Y:S02]  /*5470*/  MOV R74, R39 ;  /* 0x00000027004a7202 */ /* 0x000fe40000000f00 */
        /* <DEDUP_REMOVED lines=27> */
.L_x_1401:
[----:B------:R-:W-:Y:S05]  /*5630*/  BSYNC B1 ;  /* 0x0000000000017941 */ /* 0x000fea0003800000 */
.L_x_1400:
[----:B0-----:R-:W2:Y:S01]  /*5640*/  LDL R68, [R1+0x30] ;  /* 0x0000300001447983 */ /* 0x001ea20000100800 */
[----:B------:R-:W-:Y:S01]  /*5650*/  IMAD.MOV.U32 R69, RZ, RZ, R37 ;  /* 0x000000ffff457224 */ /* 0x000fe200078e0025 */
[----:B------:R-:W-:Y:S01]  /*5660*/  PRMT R133, R72, 0x5410, R74 ;  /* 0x0000541048857816 */ /* 0x000fe2000000004a */
[----:B------:R-:W-:Y:S02]  /*5670*/  IMAD.MOV.U32 R70, RZ, RZ, R42 ;  /* 0x000000ffff467224 */ /* 0x000fe400078e002a */
[----:B------:R-:W-:Y:S01]  /*5680*/  IMAD.MOV.U32 R71, RZ, RZ, R46 ;  /* 0x000000ffff477224 */ /* 0x000fe200078e002e */
[----:B------:R-:W-:Y:S01]  /*5690*/  PRMT R136, R69, 0x7610, R136 ;  /* 0x0000761045887816 */ /* 0x000fe20000000088 */
[----:B------:R-:W-:Y:S01]  /*56a0*/  IMAD.MOV.U32 R69, RZ, RZ, R40 ;  /* 0x000000ffff457224 */ /* 0x000fe200078e0028 */
[----:B------:R-:W-:Y:S01]  /*56b0*/  PRMT R137, R137, 0x5410, R70 ;  /* 0x0000541089897816 */ /* 0x000fe20000000046 */
[----:B------:R-:W-:-:S03]  /*56c0*/  IMAD.MOV.U32 R70, RZ, RZ, R41 ;  /* 0x000000ffff467224 */ /* 0x000fc600078e0029 */
[----:B------:R-:W-:Y:S01]  /*56d0*/  PRMT R139, R69, 0x7610, R139 ;  /* 0x00007610458b7816 */ /* 0x000fe2000000008b */
[----:B------:R-:W-:Y:S01]  /*56e0*/  IMAD.MOV.U32 R69, RZ, RZ, R44 ;  /* 0x000000ffff457224 */ /* 0x000fe200078e002c */
[----:B------:R-:W-:Y:S01]  /*56f0*/  PRMT R141, R70, 0x7610, R141 ;  /* 0x00007610468d7816 */ /* 0x000fe2000000008d */
[----:B------:R-:W-:-:S05]  /*5700*/  IMAD.MOV.U32 R70, RZ, RZ, R45 ;  /* 0x000000ffff467224 */ /* 0x000fca00078e002d */
[----:B------:R-:W-:Y:S01]  /*5710*/  PRMT R136, R136, 0x5410, R70 ;  /* 0x0000541088887816 */ /* 0x000fe20000000046 */
[----:B------:R-:W-:-:S05]  /*5720*/  IMAD.MOV.U32 R70, RZ, RZ, R49 ;  /* 0x000000ffff467224 */ /* 0x000fca00078e0031 */
[----:B------:R-:W-:Y:S01]  /*5730*/  PRMT R141, R141, 0x5410, R70 ;  /* 0x000054108d8d7816 */ /* 0x000fe20000000046 */
[----:B-----5:R-:W-:Y:S01]  /*5740*/  IMAD.MOV.U32 R70, RZ, RZ, R53 ;  /* 0x000000ffff467224 */ /* 0x020fe200078e0035 */
[----:B--2---:R-:W-:Y:S01]  /*5750*/  R2UR UR4, R68 ;  /* 0x00000000440472ca */ /* 0x004fe200000e0000 */
[----:B------:R-:W-:-:S05]  /*5760*/  IMAD.MOV.U32 R68, RZ, RZ, R36 ;  /* 0x000000ffff447224 */ /* 0x000fca00078e0024 */
[----:B------:R-:W-:Y:S02]  /*5770*/  PRMT R134, R68, 0x7610, R134 ;  /* 0x0000761044867816 */ /* 0x000fe40000000086 */
[----:B------:R-:W-:Y:S02]  /*5780*/  MOV R68, R43 ;  /* 0x0000002b00447202 */ /* 0x000fe40000000f00 */
[----:B------:R-:W-:Y:S01]  /*5790*/  PRMT R134, R134, 0x5410, R71 ;  /* 0x0000541086867816 */ /* 0x000fe20000000047 */
[----:B------:R-:W-:Y:S01]  /*57a0*/  IMAD.MOV.U32 R71, RZ, RZ, R50 ;  /* 0x000000ffff477224 */ /* 0x000fe200078e0032 */
[----:B------:R-:W-:Y:S01]  /*57b0*/  PRMT R140, R68, 0x7610, R140 ;  /* 0x00007610448c7816 */ /* 0x000fe2000000008c */
[----:B------:R-:W-:Y:S01]  /*57c0*/  UISETP.NE.AND UP0, UPT, UR4, 0x3, UPT ;  /* 0x000000030400788c */ /* 0x000fe2000bf05270 */
[----:B------:R-:W-:Y:S02]  /*57d0*/  MOV R68, R47 ;  /* 0x0000002f00447202 */ /* 0x000fe40000000f00 */
[----:B------:R-:W-:Y:S01]  /*57e0*/  PRMT R137, R71, 0x7610, R137 ;  /* 0x0000761047897816 */ /* 0x000fe20000000089 */
[----:B------:R-:W-:Y:S01]  /*57f0*/  IMAD.MOV.U32 R71, RZ, RZ, R54 ;  /* 0x000000ffff477224 */ /* 0x000fe200078e0036 */
[----:B------:R-:W-:Y:S01]  /*5800*/  PRMT R135, R68, 0x5410, R69 ;  /* 0x0000541044877816 */ /* 0x000fe20000000045 */
[----:B------:R-:W-:Y:S01]  /*5810*/  IMAD.MOV.U32 R69, RZ, RZ, R48 ;  /* 0x000000ffff457224 */ /* 0x000fe200078e0030 */
[----:B------:R-:W-:-:S02]  /*5820*/  MOV R68, R51 ;  /* 0x0000003300447202 */ /* 0x000fc40000000f00 */
[----:B------:R-:W-:Y:S01]  /*5830*/  PRMT R122, R71, 0x7610, R122 ;  /* 0x00007610477a7816 */ /* 0x000fe2000000007a */
[----:B------:R-:W-:Y:S01]  /*5840*/  IMAD.MOV.U32 R71, RZ, RZ, R58 ;  /* 0x000000ffff477224 */ /* 0x000fe200078e003a */
[----:B------:R-:W-:Y:S01]  /*5850*/  PRMT R139, R139, 0x5410, R69 ;  /* 0x000054108b8b7816 */ /* 0x000fe20000000045 */
[----:B------:R-:W-:Y:S01]  /*5860*/  IMAD.MOV.U32 R69, RZ, RZ, R52 ;  /* 0x000000ffff457224 */ /* 0x000fe200078e0034 */
[----:B------:R-:W-:Y:S02]  /*5870*/  PRMT R140, R140, 0x5410, R68 ;  /* 0x000054108c8c7816 */ /* 0x000fe40000000044 */
        /* <DEDUP_REMOVED lines=20> */
[----:B------:R-:W-:-:S02]  /*59c0*/  MOV R69, R67 ;  /* 0x0000004300457202 */ /* 0x000fc40000000f00 */
[----:B------:R-:W-:Y:S02]  /*59d0*/  PRMT R131, R70, 0x5410, R71 ;  /* 0x0000541046837816 */ /* 0x000fe40000000047 */
[----:B------:R-:W-:Y:S01]  /*59e0*/  PRMT R130, R68, 0x5410, R69 ;  /* 0x0000541044827816 */ /* 0x000fe20000000045 */
[----:B------:R-:W-:Y:S06]  /*59f0*/  @!P1 BRA `(.L_x_1402) ;  /* 0x0000000000049947 */ /* 0x000fec0003800000 */
[----:B------:R-:W-:Y:S01]  /*5a00*/  BPT.TRAP 0x1 ;  /* 0x000000040000795c */ /* 0x000fe20000300000 */
.L_x_1402:
[----:B------:R-:W-:Y:S01]  /*5a10*/  IMAD R98, R17, 0x8, R16 ;  /* 0x0000000811627824 */ /* 0x000fe200078e0210 */
[----:B------:R-:W-:Y:S01]  /*5a20*/  SHF.L.U32 R109, R236, 0x1f, RZ ;  /* 0x0000001fec6d7819 */ /* 0x000fe200000006ff */
[----:B------:R-:W0:Y:S01]  /*5a30*/  LDC R121, c[0x0][0x2e4] ;  /* 0x0000b900ff797b82 */ /* 0x000e220000000800 */
[----:B------:R-:W-:Y:S02]  /*5a40*/  BSSY B1, `(.L_x_1403) ;  /* 0x0000004000017945 */ /* 0x000fe40003800000 */
[----:B------:R-:W1:Y:S05]  /*5a50*/  SYNCS.PHASECHK.TRANS64.TRYWAIT P5, [R98+URZ+0x30890], R109 ;  /* 0x0308906d620075a7 */ /* 0x000e6a00080a017f */
[----:B------:R-:W2:Y:S01]  /*5a60*/  LDC.64 R110, c[0x0][0x2f0] ;  /* 0x0000bc00ff6e7b82 */ /* 0x000ea20000000a00 */
[----:B-1----:R-:W-:Y:S05]  /*5a70*/  @!P5 BRA `(.L_x_1404) ;  /* 0x0000022c0020d947 */ /* 0x002fea0003800000 */
.L_x_1780:
[----:B------:R-:W-:Y:S05]  /*5a80*/  BSYNC B1 ;  /* 0x0000000000017941 */ /* 0x000fea0003800000 */
.L_x_1403:
[----:B------:R-:W-:Y:S01]  /*5a90*/  BSSY B1, `(.L_x_1405) ;  /* 0x0000100000017945 */ /* 0x000fe20003800000 */
[----:B0-----:R-:W-:Y:S01]  /*5aa0*/  IADD3 R123, -R28, R121, RZ ;  /* 0x000000791c7b7210 */ /* 0x001fe20007ffe1ff */
[----:B------:R-:W-:Y:S02]  /*5ab0*/  IMAD.MOV.U32 R113, RZ, RZ, R73 ;  /* 0x000000ffff717224 */ /* 0x000fe400078e0049 */
        /* <DEDUP_REMOVED lines=8> */
[----:B------:R-:W2:Y:S04]  /*5b40*/  LDL R117, [R1+0x38] ;  /* 0x0000380001757983 */ /* 0x000ea80000100800 */
[----:B------:R-:W3:Y:S04]  /*5b50*/  LDL R116, [R1+0x44] ;  /* 0x0000440001747983 */ /* 0x000ee80000100800 */
[----:B------:R-:W4:Y:S01]  /*5b60*/  LDL R75, [R1+0x48] ;  /* 0x00004800014b7983 */ /* 0x000f220000100800 */
[----:B------:R-:W-:Y:S01]  /*5b70*/  SEL R68, R28, R123, !P3 ;  /* 0x0000007b1c447207 */ /* 0x000fe20005800000 */
[----:B------:R-:W-:Y:S01]  /*5b80*/  BSSY B3, `(.L_x_1409) ;  /* 0x0000071000037945 */ /* 0x000fe20003800000 */
[----:B------:R-:W-:-:S02]  /*5b90*/  IADD3 R72, P4, P5, R88, R114, R35 ;  /* 0x0000007258487210 */ /* 0x000fc40007d9e023 */
[----:B------:R-:W-:Y:S02]  /*5ba0*/  SHF.R.S32.HI R69, RZ, 0x1f, R68 ;  /* 0x0000001fff457819 */ /* 0x000fe40000011444 */
[----:B------:R-:W-:Y:S02]  /*5bb0*/  IADD3.X R74, R0, R127, R95, P4, P5 ;  /* 0x0000007f004a7210 */ /* 0x000fe400027ea45f */
[----:B------:R-:W-:-:S04]  /*5bc0*/  LEA.HI R69, R69, R68, RZ, 0x4 ;  /* 0x0000004445457211 */ /* 0x000fc800078f20ff */
[----:B------:R-:W-:-:S05]  /*5bd0*/  LEA.HI.SX32 R69, R69, R34, 0x1c ;  /* 0x0000002245457211 */ /* 0x000fca00078fe2ff */
[----:B------:R-:W-:-:S05]  /*5be0*/  IMAD.SHL.U32 R71, R69, 0x8, RZ ;  /* 0x0000000845477824 */ /* 0x000fca00078e00ff */
[----:B------:R-:W-:-:S13]  /*5bf0*/  ISETP.GE.AND P4, PT, R71, R121, PT ;  /* 0x000000794700720c */ /* 0x000fda0003f86270 */
[--C-:B------:R-:W-:Y:S02]  /*5c00*/  @!P4 SHF.R.S32.HI R68, RZ, 0x1f, R71.reuse ;  /* 0x0000001fff44c819 */ /* 0x100fe40000011447 */
[----:B------:R-:W-:Y:S02]  /*5c10*/  @!P4 IADD3 R70, P5, P6, R88, R114, R71 ;  /* 0x000000725846c210 */ /* 0x000fe40007ebe047 */
[----:B------:R-:W-:Y:S02]  /*5c20*/  LOP3.LUT R71, R71, 0x38, RZ, 0xc0, !PT ;  /* 0x0000003847477812 */ /* 0x000fe400078ec0ff */
[----:B------:R-:W-:Y:S02]  /*5c30*/  @!P4 IADD3.X R73, R0, R127, R68, P5, P6 ;  /* 0x0000007f0049c210 */ /* 0x000fe40002fec444 */
[----:B------:R-:W-:-:S04]  /*5c40*/  SHF.R.S32.HI R68, RZ, 0x1f, R69 ;  /* 0x0000001fff447819 */ /* 0x000fc80000011445 */
[----:B------:R-:W-:Y:S01]  /*5c50*/  LEA.HI R68, R68, R69, RZ, 0x3 ;  /* 0x0000004544447211 */ /* 0x000fe200078f18ff */
[----:B------:R-:W-:-:S03]  /*5c60*/  IMAD R69, R17, 0x4000, R6 ;  /* 0x0000400011457824 */ /* 0x000fc600078e0206 */
[----:B------:R-:W-:Y:S01]  /*5c70*/  SHF.L.U32 R68, R68, 0x9, RZ ;  /* 0x0000000944447819 */ /* 0x000fe200000006ff */
[----:B------:R-:W-:-:S03]  /*5c80*/  IMAD R69, R69, 0x2, R16 ;  /* 0x0000000245457824 */ /* 0x000fc600078e0210 */
[----:B------:R-:W-:Y:S02]  /*5c90*/  LOP3.LUT R68, R68, 0x7ffff000, RZ, 0xc0, !PT ;  /* 0x7ffff00044447812 */ /* 0x000fe400078ec0ff */
[----:B--2---:R-:W-:-:S04]  /*5ca0*/  LOP3.LUT R71, R71, 0x1c0, R117, 0xf8, !PT ;  /* 0x000001c047477812 */ /* 0x004fc800078ef875 */
[----:B---3--:R-:W-:Y:S02]  /*5cb0*/  LOP3.LUT R71, R71, R116, RZ, 0x3c, !PT ;  /* 0x0000007447477212 */ /* 0x008fe400078e3cff */
[C---:B------:R-:W-:Y:S02]  /*5cc0*/  LEA R116, P5, R72.reuse, R106, 0x1 ;  /* 0x0000006a48747211 */ /* 0x040fe400078a08ff */
[----:B----4-:R-:W-:Y:S02]  /*5cd0*/  IADD3 R68, R71, R68, R75 ;  /* 0x0000004447447210 */ /* 0x010fe40007ffe04b */
[----:B------:R-:W-:Y:S02]  /*5ce0*/  LEA.HI.X R117, R72, R107, R74, 0x1, P5 ;  /* 0x0000006b48757211 */ /* 0x000fe400028f0c4a */
[----:B------:R-:W-:Y:S01]  /*5cf0*/  @!P4 LEA R118, P5, R70, R106, 0x1 ;  /* 0x0000006a4676c211 */ /* 0x000fe200078a08ff */
[----:B------:R-:W-:-:S03]  /*5d00*/  IMAD R71, R17, 0x4000, R68 ;  /* 0x0000400011477824 */ /* 0x000fc600078e0244 */
[----:B------:R-:W-:Y:S02]  /*5d10*/  @!P4 LEA.HI.X R119, R70, R107, R73, 0x1, P5 ;  /* 0x0000006b4677c211 */ /* 0x000fe400028f0c49 */
[----:B------:R-:W-:Y:S02]  /*5d20*/  LEA R72, R71, R16, 0x1 ;  /* 0x0000001047487211 */ /* 0x000fe400078e08ff */
[----:B------:R-:W0:Y:S01]  /*5d30*/  LDS.128 R68, [R69+0x20400] ;  /* 0x0204000045447984 */ /* 0x000e220000000c00 */
[----:B------:R-:W-:-:S03]  /*5d40*/  ISETP.GE.AND P5, PT, R228, R120, PT ;  /* 0x00000078e400720c */ /* 0x000fc60003fa6270 */
[----:B------:R-:W2:Y:S10]  /*5d50*/  LDS.128 R72, [R72+0x20400] ;  /* 0x0204000048487984 */ /* 0x000eb40000000c00 */
[----:B------:R-:W-:Y:S05]  /*5d60*/  @P5 BRA `(.L_x_1410) ;  /* 0x0000000400485947 */ /* 0x000fea0003800000 */
[--C-:B------:R-:W-:Y:S02]  /*5d70*/  SHF.R.U64 R48, R48, 0x10, R49.reuse ;  /* 0x0000001030307819 */ /* 0x100fe40000001231 */
[----:B------:R-:W-:Y:S02]  /*5d80*/  SHF.R.U32.HI R49, RZ, 0x10, R49 ;  /* 0x00000010ff317819 */ /* 0x000fe40000011631 */
[--C-:B------:R-:W-:Y:S02]  /*5d90*/  SHF.R.U64 R132, R40, 0x10, R41.reuse ;  /* 0x0000001028847819 */ /* 0x100fe40000001229 */
[----:B------:R-:W-:Y:S02]  /*5da0*/  SHF.R.U32.HI R142, RZ, 0x10, R41 ;  /* 0x00000010ff8e7819 */ /* 0x000fe40000011629 */
[--C-:B------:R-:W-:Y:S01]  /*5db0*/  SHF.R.U64 R40, R42, 0x10, R43.reuse ;  /* 0x000000102a287819 */ /* 0x100fe2000000122b */
[----:B0-----:R-:W-:Y:S01]  /*5dc0*/  HADD2.F32 R42, -RZ, R69.H0_H0 ;  /* 0x20000045ff2a7230 */ /* 0x001fe20000004100 */
[----:B------:R-:W-:Y:S01]  /*5dd0*/  SHF.R.U32.HI R138, RZ, 0x10, R43 ;  /* 0x00000010ff8a7819 */ /* 0x000fe2000001162b */
[--C-:B--2---:R-:W-:Y:S01]  /*5de0*/  HADD2.F32 R43, -RZ, R73.reuse.H0_H0 ;  /* 0x20000049ff2b7230 */ /* 0x104fe20000004100 */
[--C-:B------:R-:W-:Y:S01]  /*5df0*/  SHF.R.U64 R41, R50, 0x10, R51.reuse ;  /* 0x0000001032297819 */ /* 0x100fe20000001233 */
[----:B------:R-:W-:Y:S01]  /*5e00*/  HADD2.F32 R50, -RZ, R73.H1_H1 ;  /* 0x30000049ff327230 */ /* 0x000fe20000004100 */
[----:B------:R-:W-:Y:S01]  /*5e10*/  SHF.R.U32.HI R146, RZ, 0x10, R51 ;  /* 0x00000010ff927819 */ /* 0x000fe20000011633 */
[----:B------:R-:W-:-:S02]  /*5e20*/  HADD2.F32 R73, -RZ, R49.H0_H0 ;  /* 0x20000031ff497230 */ /* 0x000fc40000004100 */
[----:B------:R-:W-:Y:S02]  /*5e30*/  HADD2.F32 R49, -RZ, R69.H1_H1 ;  /* 0x30000045ff317230 */ /* 0x000fe40000004100 */
[--C-:B------:R-:W-:Y:S02]  /*5e40*/  HADD2.F32 R51, -RZ, R141.reuse.H0_H0 ;  /* 0x2000008dff337230 */ /* 0x100fe40000004100 */
[-C--:B------:R-:W-:Y:S01]  /*5e50*/  FMUL.FTZ R144, R50, R73.reuse ;  /* 0x0000004932907220 */ /* 0x080fe20000410000 */
[----:B------:R-:W-:Y:S02]  /*5e60*/  HADD2.F32 R141, -RZ, R141.H1_H1 ;  /* 0x3000008dff8d7230 */ /* 0x000fe40000004100 */
[----:B------:R-:W-:Y:S01]  /*5e70*/  FMUL.FTZ R73, R49, R73 ;  /* 0x0000004931497220 */ /* 0x000fe20000410000 */
[----:B------:R-:W-:Y:S02]  /*5e80*/  HADD2.F32 R69, -RZ, R142.H0_H0 ;  /* 0x2000008eff457230 */ /* 0x000fe40000004100 */
[----:B------:R-:W-:-:S02]  /*5e90*/  HADD2.F32 R146, -RZ, R146.H0_H0 ;  /* 0x20000092ff927230 */ /* 0x000fc40000004100 */
[-C--:B------:R-:W-:Y:S01]  /*5ea0*/  FMUL.FTZ R143, R43, R141.reuse ;  /* 0x0000008d2b8f7220 */ /* 0x080fe20000410000 */
[----:B------:R-:W-:Y:S01]  /*5eb0*/  FMUL.FTZ R142, R42, R141 ;  /* 0x0000008d2a8e7220 */ /* 0x000fe20000410000 */
[-C--:B------:R-:W-:Y:S01]  /*5ec0*/  FFMA.FTZ R49, R49, R69.reuse, -R144 ;  /* 0x0000004531317223 */ /* 0x080fe20000010890 */
[----:B------:R-:W-:Y:S01]  /*5ed0*/  FFMA.FTZ R50, R50, R69, R73 ;  /* 0x0000004532327223 */ /* 0x000fe20000010049 */
[----:B------:R-:W-:Y:S02]  /*5ee0*/  HADD2.F32 R144, -RZ, R140.H1_H1 ;  /* 0x3000008cff907230 */ /* 0x000fe40000004100 */
[-C--:B------:R-:W-:Y:S01]  /*5ef0*/  FFMA.FTZ R42, R42, R51.reuse, -R143 ;  /* 0x000000332a2a7223 */ /* 0x080fe2000001088f */
[--C-:B------:R-:W-:Y:S02]  /*5f00*/  HADD2.F32 R69, -RZ, R75.reuse.H0_H0 ;  /* 0x2000004bff457230 */ /* 0x100fe40000004100 */
[----:B------:R-:W-:Y:S01]  /*5f10*/  FFMA.FTZ R43, R43, R51, R142 ;  /* 0x000000332b2b7223 */ /* 0x000fe2000001008e */
[----:B------:R-:W-:-:S02]  /*5f20*/  HADD2.F32 R75, -RZ, R75.H1_H1 ;  /* 0x3000004bff4b7230 */ /* 0x000fc40000004100 */
[----:B------:R-:W-:Y:S01]  /*5f30*/  HADD2.F32 R142, -RZ, R140.H0_H0 ;  /* 0x2000008cff8e7230 */ /* 0x000fe20000004100 */
[----:B------:R-:W-:Y:S01]  /*5f40*/  F2FP.F16.F32.PACK_AB R42, R49, R42 ;  /* 0x0000002a312a723e */ /* 0x000fe200000000ff */
[--C-:B------:R-:W-:Y:S02]  /*5f50*/  HADD2.F32 R51, -RZ, R71.reuse.H0_H0 ;  /* 0x20000047ff337230 */ /* 0x100fe40000004100 */
[----:B------:R-:W-:Y:S01]  /*5f60*/  FMUL.FTZ R148, R75, R146 ;  /* 0x000000924b947220 */ /* 0x000fe20000410000 */
[----:B------:R-:W-:Y:S02]  /*5f70*/  HADD2.F32 R140, -RZ, R138.H0_H0 ;  /* 0x2000008aff8c7230 */ /* 0x000fe40000004100 */
[-C--:B------:R-:W-:Y:S01]  /*5f80*/  FMUL.FTZ R138, R69, R144.reuse ;  /* 0x00000090458a7220 */ /* 0x080fe20000410000 */
[----:B------:R-:W-:Y:S02]  /*5f90*/  HADD2.F32 R71, -RZ, R71.H1_H1 ;  /* 0x30000047ff477230 */ /* 0x000fe40000004100 */
[----:B------:R-:W-:Y:S01]  /*5fa0*/  FMUL.FTZ R144, R51, R144 ;  /* 0x0000009033907220 */ /* 0x000fe20000410000 */
[----:B------:R-:W-:-:S02]  /*5fb0*/  HADD2.F32 R73, -RZ, R139.H0_H0 ;  /* 0x2000008bff497230 */ /* 0x000fc40000004100 */
[----:B------:R-:W-:Y:S01]  /*5fc0*/  FFMA.FTZ R51, R51, R142, -R138 ;  /* 0x0000008e33337223 */ /* 0x000fe2000001088a */
[----:B------:R-:W-:Y:S02]  /*5fd0*/  HADD2.F32 R141, -RZ, R48.H0_H0 ;  /* 0x20000030ff8d7230 */ /* 0x000fe40000004100 */
[C---:B------:R-:W-:Y:S01]  /*5fe0*/  FMUL.FTZ R146, R71.reuse, R146 ;  /* 0x0000009247927220 */ /* 0x040fe20000410000 */
[----:B------:R-:W-:Y:S01]  /*5ff0*/  FFMA.FTZ R138, R71, R140, -R148 ;  /* 0x0000008c478a7223 */ /* 0x000fe20000010894 */
[----:B------:R-:W-:Y:S02]  /*6000*/  HADD2.F32 R139, -RZ, R139.H1_H1 ;  /* 0x3000008bff8b7230 */ /* 0x000fe40000004100 */
[----:B------:R-:W-:Y:S01]  /*6010*/  FFMA.FTZ R69, R69, R142, R144 ;  /* 0x0000008e45457223 */ /* 0x000fe20000010090 */
[----:B------:R-:W-:Y:S02]  /*6020*/  HADD2.F32 R71, -RZ, R72.H0_H0 ;  /* 0x20000048ff477230 */ /* 0x000fe40000004100 */
[----:B------:R-:W-:Y:S01]  /*6030*/  FFMA.FTZ R146, R75, R140, R146 ;  /* 0x0000008c4b927223 */ /* 0x000fe20000010092 */
[----:B------:R-:W-:-:S02]  /*6040*/  HADD2.F32 R48, -RZ, R68.H0_H0 ;  /* 0x20000044ff307230 */ /* 0x000fc40000004100 */
[----:B------:R-:W-:Y:S02]  /*6050*/  HADD2.F32 R72, -RZ, R72.H1_H1 ;  /* 0x30000048ff487230 */ /* 0x000fe40000004100 */
[CC--:B------:R-:W-:Y:S01]  /*6060*/  FMUL.FTZ R143, R71.reuse, R139.reuse ;  /* 0x0000008b478f7220 */ /* 0x0c0fe20000410000 */
[----:B------:R-:W-:Y:S02]  /*6070*/  HADD2.F32 R75, -RZ, R132.H0_H0 ;  /* 0x20000084ff4b7230 */ /* 0x000fe40000004100 */
[----:B------:R-:W-:Y:S01]  /*6080*/  FMUL.FTZ R132, R48, R139 ;  /* 0x0000008b30847220 */ /* 0x000fe20000410000 */
[----:B------:R-:W-:Y:S02]  /*6090*/  HADD2.F32 R68, -RZ, R68.H1_H1 ;  /* 0x30000044ff447230 */ /* 0x000fe40000004100 */
[----:B------:R-:W-:Y:S01]  /*60a0*/  FMUL.FTZ R139, R72, R141 ;  /* 0x0000008d488b7220 */ /* 0x000fe20000410000 */
[-C--:B------:R-:W-:Y:S01]  /*60b0*/  FFMA.FTZ R143, R48, R73.reuse, -R143 ;  /* 0x00000049308f7223 */ /* 0x080fe2000001088f */
[----:B------:R-:W-:Y:S01]  /*60c0*/  FFMA.FTZ R132, R71, R73, R132 ;  /* 0x0000004947847223 */ /* 0x000fe20000010084 */
[----:B------:R-:W-:-:S02]  /*60d0*/  HADD2.F32 R73, -RZ, R41.H0_H0 ;  /* 0x20000029ff497230 */ /* 0x000fc40000004100 */
[C---:B------:R-:W-:Y:S01]  /*60e0*/  FMUL.FTZ R141, R68.reuse, R141 ;  /* 0x0000008d448d7220 */ /* 0x040fe20000410000 */
[----:B------:R-:W-:Y:S01]  /*60f0*/  FFMA.FTZ R140, R68, R75, -R139 ;  /* 0x0000004b448c7223 */ /* 0x000fe2000001088b */
[--C-:B------:R-:W-:Y:S01]  /*6100*/  HADD2.F32 R68, -RZ, R137.reuse.H1_H1 ;  /* 0x30000089ff447230 */ /* 0x100fe20000004100 */
[----:B------:R-:W-:Y:S01]  /*6110*/  F2FP.F16.F32.PACK_AB R146, R146, R69 ;  /* 0x000000459292723e */ /* 0x000fe200000000ff */
[----:B------:R-:W-:Y:S02]  /*6120*/  HADD2.F32 R48, -RZ, R74.H0_H0 ;  /* 0x2000004aff307230 */ /* 0x000fe40000004100 */
[----:B------:R-:W-:Y:S01]  /*6130*/  FFMA.FTZ R141, R72, R75, R141 ;  /* 0x0000004b488d7223 */ /* 0x000fe2000001008d */
[----:B------:R-:W-:Y:S02]  /*6140*/  HADD2.F32 R137, -RZ, R137.H0_H0 ;  /* 0x20000089ff897230 */ /* 0x000fe40000004100 */
[----:B------:R-:W-:Y:S02]  /*6150*/  HADD2.F32 R41, -RZ, R70.H0_H0 ;  /* 0x20000046ff297230 */ /* 0x000fe40000004100 */
[----:B------:R-:W-:Y:S01]  /*6160*/  HADD2.F32 R74, -RZ, R74.H1_H1 ;  /* 0x3000004aff4a7230 */ /* 0x000fe20000004100 */
[----:B------:R-:W-:Y:S01]  /*6170*/  F2FP.F16.F32.PACK_AB R72, R141, R132 ;  /* 0x000000848d48723e */ /* 0x000fe200000000ff */
[----:B------:R-:W-:-:S02]  /*6180*/  HADD2.F32 R70, -RZ, R70.H1_H1 ;  /* 0x30000046ff467230 */ /* 0x000fc40000004100 */
[----:B------:R-:W-:Y:S02]  /*6190*/  HADD2.F32 R71, -RZ, R40.H0_H0 ;  /* 0x20000028ff477230 */ /* 0x000fe40000004100 */
[----:B------:R-:W-:Y:S01]  /*61a0*/  FMUL.FTZ R40, R48, R137 ;  /* 0x0000008930287220 */ /* 0x000fe20000410000 */
[----:B------:R-:W-:Y:S01]  /*61b0*/  FMUL.FTZ R75, R74, R73 ;  /* 0x000000494a4b7220 */ /* 0x000fe20000410000 */
[C---:B------:R-:W-:Y:S01]  /*61c0*/  FMUL.FTZ R137, R41.reuse, R137 ;  /* 0x0000008929897220 */ /* 0x040fe20000410000 */
[C---:B------:R-:W-:Y:S01]  /*61d0*/  FMUL.FTZ R73, R70.reuse, R73 ;  /* 0x0000004946497220 */ /* 0x040fe20000410000 */
[-C--:B------:R-:W-:Y:S01]  /*61e0*/  FFMA.FTZ R40, R41, R68.reuse, -R40 ;  /* 0x0000004429287223 */ /* 0x080fe20000010828 */
[-C--:B------:R-:W-:Y:S01]  /*61f0*/  FFMA.FTZ R75, R70, R71.reuse, -R75 ;  /* 0x00000047464b7223 */ /* 0x080fe2000001084b */
[----:B------:R-:W-:Y:S01]  /*6200*/  FFMA.FTZ R137, R48, R68, R137 ;  /* 0x0000004430897223 */ /* 0x000fe20000010089 */
[----:B------:R-:W-:Y:S01]  /*6210*/  FFMA.FTZ R74, R74, R71, R73 ;  /* 0x000000474a4a7223 */ /* 0x000fe20000010049 */
[----:B------:R-:W-:Y:S01]  /*6220*/  F2FP.F16.F32.PACK_AB R71, R138, R51 ;  /* 0x000000338a47723e */ /* 0x000fe200000000ff */
[----:B------:R-:W-:Y:S01]  /*6230*/  IMAD.MOV.U32 R69, RZ, RZ, R42 ;  /* 0x000000ffff457224 */ /* 0x000fe200078e002a */
[----:B------:R-:W-:Y:S01]  /*6240*/  F2FP.F16.F32.PACK_AB R70, R75, R40 ;  /* 0x000000284b46723e */ /* 0x000fe200000000ff */
[----:B------:R-:W-:Y:S01]  /*6250*/  IMAD.MOV.U32 R75, RZ, RZ, R146 ;  /* 0x000000ffff4b7224 */ /* 0x000fe200078e0092 */
[----:B------:R-:W-:-:S02]  /*6260*/  F2FP.F16.F32.PACK_AB R73, R50, R43 ;  /* 0x0000002b3249723e */ /* 0x000fc400000000ff */
[----:B------:R-:W-:Y:S02]  /*6270*/  F2FP.F16.F32.PACK_AB R68, R140, R143 ;  /* 0x0000008f8c44723e */ /* 0x000fe400000000ff */
[----:B------:R-:W-:-:S07]  /*6280*/  F2FP.F16.F32.PACK_AB R74, R74, R137 ;  /* 0x000000894a4a723e */ /* 0x000fce00000000ff */
.L_x_1410:
[----:B------:R-:W-:Y:S05]  /*6290*/  BSYNC B3 ;  /* 0x0000000000037941 */ /* 0x000fea0003800000 */
.L_x_1409:
[----:B------:R-:W-:Y:S02]  /*62a0*/  ULDC.64 UR4, c[0x0][0x208] ;  /* 0x0000820000047ab9 */ /* 0x000fe40000000a00 */
[----:B0-----:R0:W-:Y:S04]  /*62b0*/  STG.E.128 desc[UR4][R116.64], R68 ;  /* 0x0000004474007986 */ /* 0x0011e8000c101d04 */
[----:B--2---:R0:W-:Y:S02]  /*62c0*/  @!P4 STG.E.128 desc[UR4][R118.64], R72 ;  /* 0x000000487600c986 */ /* 0x0041e4000c101d04 */
.L_x_1408:
[----:B------:R-:W-:Y:S05]  /*62d0*/  BSYNC B2 ;  /* 0x0000000000027941 */ /* 0x000fea0003800000 */
.L_x_1407:
[----:B------:R-:W-:-:S13]  /*62e0*/  ISETP.NE.AND P4, PT, R92, RZ, PT ;  /* 0x000000ff5c00720c */ /* 0x000fda0003f85270 */
        /* <DEDUP_REMOVED lines=17> */
[----:B------:R-:W-:Y:S02]  /*6400*/  SHF.R.S32.HI R40, RZ, 0x1f, R41 ;  /* 0x0000001fff287819 */ /* 0x000fe40000011429 */
[----:B0-----:R-:W-:-:S02]  /*6410*/  LEA R68, P5, R42, R106, 0x1 ;  /* 0x0000006a2a447211 */ /* 0x001fc400078a08ff */
[----:B------:R-:W-:Y:S01]  /*6420*/  LEA.HI R40, R40, R41, RZ, 0x3 ;  /* 0x0000002928287211 */ /* 0x000fe200078f18ff */
[----:B------:R-:W-:Y:S01]  /*6430*/  IMAD R41, R17, 0x4000, R8 ;  /* 0x0000400011297824 */ /* 0x000fe200078e0208 */
[-C--:B------:R-:W-:Y:S02]  /*6440*/  LEA.HI.X R69, R42, R107.reuse, R48, 0x1, P5 ;  /* 0x0000006b2a457211 */ /* 0x080fe400028f0c30 */
[----:B------:R-:W-:Y:S01]  /*6450*/  SHF.L.U32 R40, R40, 0x9, RZ ;  /* 0x0000000928287819 */ /* 0x000fe200000006ff */
[----:B------:R-:W-:Y:S01]  /*6460*/  IMAD R41, R41, 0x2, R16 ;  /* 0x0000000229297824 */ /* 0x000fe200078e0210 */
[----:B------:R-:W-:Y:S02]  /*6470*/  @!P4 LEA R70, P5, R114, R106, 0x1 ;  /* 0x0000006a7246c211 */ /* 0x000fe400078a08ff */
[----:B------:R-:W-:Y:S02]  /*6480*/  LOP3.LUT R40, R40, 0x7ffff000, RZ, 0xc0, !PT ;  /* 0x7ffff00028287812 */ /* 0x000fe400078ec0ff */
[----:B------:R-:W-:-:S02]  /*6490*/  @!P4 LEA.HI.X R71, R114, R107, R127, 0x1, P5 ;  /* 0x0000006b7247c211 */ /* 0x000fc400028f0c7f */
[----:B------:R-:W-:Y:S02]  /*64a0*/  ISETP.GE.AND P5, PT, R225, R120, PT ;  /* 0x00000078e100720c */ /* 0x000fe40003fa6270 */
[----:B--2---:R-:W-:-:S04]  /*64b0*/  LOP3.LUT R43, R43, 0x1c0, R51, 0xf8, !PT ;  /* 0x000001c02b2b7812 */ /* 0x004fc800078ef833 */
[----:B---3--:R-:W-:-:S04]  /*64c0*/  LOP3.LUT R43, R43, R50, RZ, 0x3c, !PT ;  /* 0x000000322b2b7212 */ /* 0x008fc800078e3cff */
[----:B----4-:R-:W-:-:S05]  /*64d0*/  IADD3 R40, R43, R40, R49 ;  /* 0x000000282b287210 */ /* 0x010fca0007ffe031 */
[----:B------:R-:W-:-:S05]  /*64e0*/  IMAD R43, R17, 0x4000, R40 ;  /* 0x00004000112b7824 */ /* 0x000fca00078e0228 */
[----:B------:R-:W-:Y:S02]  /*64f0*/  LEA R48, R43, R16, 0x1 ;  /* 0x000000102b307211 */ /* 0x000fe400078e08ff */
[----:B------:R-:W0:Y:S04]  /*6500*/  LDS.128 R40, [R41+0x20400] ;  /* 0x0204000029287984 */ /* 0x000e280000000c00 */
[----:B------:R-:W2:Y:S01]  /*6510*/  LDS.128 R48, [R48+0x20400] ;  /* 0x0204000030307984 */ /* 0x000ea20000000c00 */
[----:B------:R-:W-:Y:S05]  /*6520*/  @P5 BRA `(.L_x_1412) ;  /* 0x0000000400485947 */ /* 0x000fea0003800000 */
[----:B------:R-:W-:Y:S02]  /*6530*/  SHF.R.U32.HI R74, RZ, 0x10, R45 ;  /* 0x00000010ff4a7819 */ /* 0x000fe4000001162d */
[----:B------:R-:W-:Y:S02]  /*6540*/  SHF.R.U64 R72, R36, 0x10, R37 ;  /* 0x0000001024487819 */ /* 0x000fe40000001225 */
[----:B------:R-:W-:Y:S01]  /*6550*/  SHF.R.U64 R117, R44, 0x10, R45 ;  /* 0x000000102c757819 */ /* 0x000fe2000000122d */
[--C-:B------:R-:W-:Y:S01]  /*6560*/  HADD2.F32 R44, -RZ, R136.reuse.H0_H0 ;  /* 0x20000088ff2c7230 */ /* 0x100fe20000004100 */
[--C-:B------:R-:W-:Y:S01]  /*6570*/  SHF.R.U64 R36, R38, 0x10, R39.reuse ;  /* 0x0000001026247819 */ /* 0x100fe20000001227 */
[----:B------:R-:W-:Y:S01]  /*6580*/  HADD2.F32 R136, -RZ, R136.H1_H1 ;  /* 0x30000088ff887230 */ /* 0x000fe20000004100 */
[----:B------:R-:W-:Y:S01]  /*6590*/  SHF.R.U32.HI R115, RZ, 0x10, R39 ;  /* 0x00000010ff737819 */ /* 0x000fe20000011627 */
[--C-:B--2---:R-:W-:Y:S01]  /*65a0*/  HADD2.F32 R39, -RZ, R49.reuse.H0_H0 ;  /* 0x20000031ff277230 */ /* 0x104fe20000004100 */
[----:B------:R-:W-:Y:S01]  /*65b0*/  SHF.R.U32.HI R73, RZ, 0x10, R37 ;  /* 0x00000010ff497819 */ /* 0x000fe20000011625 */
[----:B------:R-:W-:Y:S01]  /*65c0*/  HADD2.F32 R49, -RZ, R49.H1_H1 ;  /* 0x30000031ff317230 */ /* 0x000fe20000004100 */
[----:B------:R-:W-:Y:S01]  /*65d0*/  SHF.R.U64 R37, R46, 0x10, R47 ;  /* 0x000000102e257819 */ /* 0x000fe2000000122f */
[----:B0-----:R-:W-:-:S02]  /*65e0*/  HADD2.F32 R38, -RZ, R41.H0_H0 ;  /* 0x20000029ff267230 */ /* 0x001fc40000004100 */
[-C--:B------:R-:W-:Y:S01]  /*65f0*/  FMUL.FTZ R45, R39, R136.reuse ;  /* 0x00000088272d7220 */ /* 0x080fe20000410000 */
[----:B------:R-:W-:Y:S01]  /*6600*/  HADD2.F32 R74, -RZ, R74.H0_H0 ;  /* 0x2000004aff4a7230 */ /* 0x000fe20000004100 */
[----:B------:R-:W-:Y:S01]  /*6610*/  SHF.R.U32.HI R75, RZ, 0x10, R47 ;  /* 0x00000010ff4b7819 */ /* 0x000fe2000001162f */
[----:B------:R-:W-:Y:S02]  /*6620*/  HADD2.F32 R41, -RZ, R41.H1_H1 ;  /* 0x30000029ff297230 */ /* 0x000fe40000004100 */
[C---:B------:R-:W-:Y:S01]  /*6630*/  FMUL.FTZ R136, R38.reuse, R136 ;  /* 0x0000008826887220 */ /* 0x040fe20000410000 */
[----:B------:R-:W-:Y:S02]  /*6640*/  HADD2.F32 R46, -RZ, R73.H0_H0 ;  /* 0x20000049ff2e7230 */ /* 0x000fe40000004100 */
[----:B------:R-:W-:Y:S01]  /*6650*/  FMUL.FTZ R114, R49, R74 ;  /* 0x0000004a31727220 */ /* 0x000fe20000410000 */
[----:B------:R-:W-:Y:S01]  /*6660*/  FFMA.FTZ R38, R38, R44, -R45 ;  /* 0x0000002c26267223 */ /* 0x000fe2000001082d */
[----:B------:R-:W-:Y:S01]  /*6670*/  FMUL.FTZ R74, R41, R74 ;  /* 0x0000004a294a7220 */ /* 0x000fe20000410000 */
[----:B------:R-:W-:Y:S01]  /*6680*/  FFMA.FTZ R39, R39, R44, R136 ;  /* 0x0000002c27277223 */ /* 0x000fe20000010088 */
[----:B------:R-:W-:Y:S01]  /*6690*/  FFMA.FTZ R73, R41, R46, -R114 ;  /* 0x0000002e29497223 */ /* 0x000fe20000010872 */
[----:B------:R-:W-:-:S02]  /*66a0*/  HADD2.F32 R44, -RZ, R51.H0_H0 ;  /* 0x20000033ff2c7230 */ /* 0x000fc40000004100 */
[----:B------:R-:W-:Y:S01]  /*66b0*/  FFMA.FTZ R114, R49, R46, R74 ;  /* 0x0000002e31727223 */ /* 0x000fe2000001004a */
[----:B------:R-:W-:Y:S02]  /*66c0*/  HADD2.F32 R41, -RZ, R43.H0_H0 ;  /* 0x2000002bff297230 */ /* 0x000fe40000004100 */
[----:B------:R-:W-:Y:S02]  /*66d0*/  HADD2.F32 R47, -RZ, R135.H0_H0 ;  /* 0x20000087ff2f7230 */ /* 0x000fe40000004100 */
[----:B------:R-:W-:Y:S01]  /*66e0*/  HADD2.F32 R51, -RZ, R51.H1_H1 ;  /* 0x30000033ff337230 */ /* 0x000fe20000004100 */
[----:B------:R-:W-:Y:S01]  /*66f0*/  F2FP.F16.F32.PACK_AB R39, R114, R39 ;  /* 0x000000277227723e */ /* 0x000fe200000000ff */
[----:B------:R-:W-:Y:S02]  /*6700*/  HADD2.F32 R74, -RZ, R75.H0_H0 ;  /* 0x2000004bff4a7230 */ /* 0x000fe40000004100 */
[----:B------:R-:W-:Y:S01]  /*6710*/  FMUL.FTZ R116, R44, R47 ;  /* 0x0000002f2c747220 */ /* 0x000fe20000410000 */
[----:B------:R-:W-:-:S02]  /*6720*/  HADD2.F32 R43, -RZ, R43.H1_H1 ;  /* 0x3000002bff2b7230 */ /* 0x000fc40000004100 */
[----:B------:R-:W-:Y:S01]  /*6730*/  FMUL.FTZ R47, R41, R47 ;  /* 0x0000002f292f7220 */ /* 0x000fe20000410000 */
[----:B------:R-:W-:Y:S02]  /*6740*/  HADD2.F32 R46, -RZ, R115.H0_H0 ;  /* 0x20000073ff2e7230 */ /* 0x000fe40000004100 */
[-C--:B------:R-:W-:Y:S01]  /*6750*/  FMUL.FTZ R118, R51, R74.reuse ;  /* 0x0000004a33767220 */ /* 0x080fe20000410000 */
[--C-:B------:R-:W-:Y:S02]  /*6760*/  HADD2.F32 R45, -RZ, R133.reuse.H1_H1 ;  /* 0x30000085ff2d7230 */ /* 0x100fe40000004100 */
[C---:B------:R-:W-:Y:S01]  /*6770*/  FMUL.FTZ R132, R43.reuse, R74 ;  /* 0x0000004a2b847220 */ /* 0x040fe20000410000 */
[----:B------:R-:W-:Y:S02]  /*6780*/  HADD2.F32 R133, -RZ, R133.H0_H0 ;  /* 0x20000085ff857230 */ /* 0x000fe40000004100 */
[----:B------:R-:W-:Y:S01]  /*6790*/  FFMA.FTZ R75, R43, R46, -R118 ;  /* 0x0000002e2b4b7223 */ /* 0x000fe20000010876 */
[----:B------:R-:W-:-:S02]  /*67a0*/  HADD2.F32 R43, -RZ, R48.H0_H0 ;  /* 0x20000030ff2b7230 */ /* 0x000fc40000004100 */
[----:B------:R-:W-:Y:S01]  /*67b0*/  FFMA.FTZ R115, R51, R46, R132 ;  /* 0x0000002e33737223 */ /* 0x000fe20000010084 */
[-C--:B------:R-:W-:Y:S01]  /*67c0*/  FFMA.FTZ R116, R41, R45.reuse, -R116 ;  /* 0x0000002d29747223 */ /* 0x080fe20000010874 */
[----:B------:R-:W-:Y:S01]  /*67d0*/  FFMA.FTZ R74, R44, R45, R47 ;  /* 0x0000002d2c4a7223 */ /* 0x000fe2000001002f */
[----:B------:R-:W-:Y:S02]  /*67e0*/  HADD2.F32 R46, -RZ, R135.H1_H1 ;  /* 0x30000087ff2e7230 */ /* 0x000fe40000004100 */
[----:B------:R-:W-:Y:S02]  /*67f0*/  HADD2.F32 R47, -RZ, R117.H0_H0 ;  /* 0x20000075ff2f7230 */ /* 0x000fe40000004100 */
[----:B------:R-:W-:Y:S01]  /*6800*/  HADD2.F32 R41, -RZ, R40.H0_H0 ;  /* 0x20000028ff297230 */ /* 0x000fe20000004100 */
[----:B------:R-:W-:Y:S01]  /*6810*/  F2FP.F16.F32.PACK_AB R74, R115, R74 ;  /* 0x0000004a734a723e */ /* 0x000fe200000000ff */
[----:B------:R-:W-:Y:S02]  /*6820*/  HADD2.F32 R48, -RZ, R48.H1_H1 ;  /* 0x30000030ff307230 */ /* 0x000fe40000004100 */
[----:B------:R-:W-:-:S02]  /*6830*/  HADD2.F32 R45, -RZ, R72.H0_H0 ;  /* 0x20000048ff2d7230 */ /* 0x000fc40000004100 */
[-C--:B------:R-:W-:Y:S01]  /*6840*/  FMUL.FTZ R72, R43, R46.reuse ;  /* 0x0000002e2b487220 */ /* 0x080fe20000410000 */
[----:B------:R-:W-:Y:S02]  /*6850*/  HADD2.F32 R44, -RZ, R134.H0_H0 ;  /* 0x20000086ff2c7230 */ /* 0x000fe40000004100 */
[----:B------:R-:W-:Y:S01]  /*6860*/  FMUL.FTZ R46, R41, R46 ;  /* 0x0000002e292e7220 */ /* 0x000fe20000410000 */
[----:B------:R-:W-:Y:S02]  /*6870*/  HADD2.F32 R40, -RZ, R40.H1_H1 ;  /* 0x30000028ff287230 */ /* 0x000fe40000004100 */
[----:B------:R-:W-:Y:S01]  /*6880*/  FMUL.FTZ R49, R48, R47 ;  /* 0x0000002f30317220 */ /* 0x000fe20000410000 */
[----:B------:R-:W-:Y:S02]  /*6890*/  HADD2.F32 R134, -RZ, R134.H1_H1 ;  /* 0x30000086ff867230 */ /* 0x000fe40000004100 */
[----:B------:R-:W-:Y:S01]  /*68a0*/  FFMA.FTZ R46, R43, R44, R46 ;  /* 0x0000002c2b2e7223 */ /* 0x000fe2000001002e */
[----:B------:R-:W-:-:S02]  /*68b0*/  HADD2.F32 R43, -RZ, R37.H0_H0 ;  /* 0x20000025ff2b7230 */ /* 0x000fc40000004100 */
[C---:B------:R-:W-:Y:S01]  /*68c0*/  FMUL.FTZ R47, R40.reuse, R47 ;  /* 0x0000002f282f7220 */ /* 0x040fe20000410000 */
[-C--:B------:R-:W-:Y:S01]  /*68d0*/  FFMA.FTZ R49, R40, R45.reuse, -R49 ;  /* 0x0000002d28317223 */ /* 0x080fe20000010831 */
[----:B------:R-:W-:Y:S02]  /*68e0*/  HADD2.F32 R40, -RZ, R50.H0_H0 ;  /* 0x20000032ff287230 */ /* 0x000fe40000004100 */
[----:B------:R-:W-:Y:S01]  /*68f0*/  FFMA.FTZ R72, R41, R44, -R72 ;  /* 0x0000002c29487223 */ /* 0x000fe20000010848 */
[----:B------:R-:W-:Y:S02]  /*6900*/  HADD2.F32 R37, -RZ, R42.H0_H0 ;  /* 0x2000002aff257230 */ /* 0x000fe40000004100 */
[----:B------:R-:W-:Y:S01]  /*6910*/  FFMA.FTZ R47, R48, R45, R47 ;  /* 0x0000002d302f7223 */ /* 0x000fe2000001002f */
[----:B------:R-:W-:Y:S02]  /*6920*/  HADD2.F32 R50, -RZ, R50.H1_H1 ;  /* 0x30000032ff327230 */ /* 0x000fe40000004100 */
[----:B------:R-:W-:-:S02]  /*6930*/  HADD2.F32 R42, -RZ, R42.H1_H1 ;  /* 0x3000002aff2a7230 */ /* 0x000fc40000004100 */
[CC--:B------:R-:W-:Y:S01]  /*6940*/  FMUL.FTZ R45, R37.reuse, R134.reuse ;  /* 0x00000086252d7220 */ /* 0x0c0fe20000410000 */
[----:B------:R-:W-:Y:S02]  /*6950*/  HADD2.F32 R41, -RZ, R36.H0_H0 ;  /* 0x20000024ff297230 */ /* 0x000fe40000004100 */
[----:B------:R-:W-:Y:S01]  /*6960*/  FMUL.FTZ R36, R40, R134 ;  /* 0x0000008628247220 */ /* 0x000fe20000410000 */
[-C--:B------:R-:W-:Y:S01]  /*6970*/  FMUL.FTZ R51, R50, R43.reuse ;  /* 0x0000002b32337220 */ /* 0x080fe20000410000 */
[----:B------:R-:W-:Y:S01]  /*6980*/  FMUL.FTZ R43, R42, R43 ;  /* 0x0000002b2a2b7220 */ /* 0x000fe20000410000 */
[-C--:B------:R-:W-:Y:S01]  /*6990*/  FFMA.FTZ R45, R40, R133.reuse, R45 ;  /* 0x00000085282d7223 */ /* 0x080fe2000001002d */
[----:B------:R-:W-:Y:S01]  /*69a0*/  FFMA.FTZ R36, R37, R133, -R36 ;  /* 0x0000008525247223 */ /* 0x000fe20000010824 */
[-C--:B------:R-:W-:Y:S01]  /*69b0*/  FFMA.FTZ R51, R42, R41.reuse, -R51 ;  /* 0x000000292a337223 */ /* 0x080fe20000010833 */
[----:B------:R-:W-:Y:S01]  /*69c0*/  FFMA.FTZ R50, R50, R41, R43 ;  /* 0x0000002932327223 */ /* 0x000fe2000001002b */
[----:B------:R-:W-:Y:S01]  /*69d0*/  F2FP.F16.F32.PACK_AB R40, R49, R72 ;  /* 0x000000483128723e */ /* 0x000fe200000000ff */
[----:B------:R-:W-:Y:S01]  /*69e0*/  IMAD.MOV.U32 R49, RZ, RZ, R39 ;  /* 0x000000ffff317224 */ /* 0x000fe200078e0027 */
[----:B------:R-:W-:-:S02]  /*69f0*/  F2FP.F16.F32.PACK_AB R41, R73, R38 ;  /* 0x000000264929723e */ /* 0x000fc400000000ff */
[----:B------:R-:W-:Y:S01]  /*6a00*/  F2FP.F16.F32.PACK_AB R42, R51, R36 ;  /* 0x00000024332a723e */ /* 0x000fe200000000ff */
[----:B------:R-:W-:Y:S01]  /*6a10*/  IMAD.MOV.U32 R51, RZ, RZ, R74 ;  /* 0x000000ffff337224 */ /* 0x000fe200078e004a */
[----:B------:R-:W-:Y:S02]  /*6a20*/  F2FP.F16.F32.PACK_AB R43, R75, R116 ;  /* 0x000000744b2b723e */ /* 0x000fe400000000ff */
[----:B------:R-:W-:Y:S02]  /*6a30*/  F2FP.F16.F32.PACK_AB R48, R47, R46 ;  /* 0x0000002e2f30723e */ /* 0x000fe400000000ff */
[----:B------:R-:W-:-:S07]  /*6a40*/  F2FP.F16.F32.PACK_AB R50, R50, R45 ;  /* 0x0000002d3232723e */ /* 0x000fce00000000ff */
.L_x_1412:
[----:B------:R-:W-:Y:S05]  /*6a50*/  BSYNC B2 ;  /* 0x0000000000027941 */ /* 0x000fea0003800000 */
.L_x_1411:
[----:B------:R-:W-:Y:S02]  /*6a60*/  ULDC.64 UR4, c[0x0][0x208] ;  /* 0x0000820000047ab9 */ /* 0x000fe40000000a00 */
[----:B0-----:R3:W-:Y:S04]  /*6a70*/  STG.E.128 desc[UR4][R68.64], R40 ;  /* 0x0000002844007986 */ /* 0x0017e8000c101d04 */
[----:B--2---:R3:W-:Y:S02]  /*6a80*/  @!P4 STG.E.128 desc[UR4][R70.64], R48 ;  /* 0x000000304600c986 */ /* 0x0047e4000c101d04 */
.L_x_1406:
[----:B------:R-:W-:Y:S05]  /*6a90*/  BSYNC B1 ;  /* 0x0000000000017941 */ /* 0x000fea0003800000 */
.L_x_1405:
[----:B------:R-:W4:Y:S01]  /*6aa0*/  LDL R36, [R1+0x5c] ;  /* 0x00005c0001247983 */ /* 0x000f220000100800 */
[----:B--2---:R-:W-:-:S04]  /*6ab0*/  IMAD.WIDE.U32 R112, R233, R110, R112 ;  /* 0x0000006ee9707225 */ /* 0x004fc800078e0070 */
[----:B----4-:R-:W-:-:S04]  /*6ac0*/  IMAD R36, R36, R110, RZ ;  /* 0x0000006e24247224 */ /* 0x010fc800078e02ff */
[----:B---3--:R-:W-:Y:S01]  /*6ad0*/  IMAD R49, R233, R111, R36 ;  /* 0x0000006fe9317224 */ /* 0x008fe200078e0224 */
[----:B------:R-:W-:Y:S06]  /*6ae0*/  @P0 BRA `(.L_x_1383) ;  /* 0x0000001000c80947 */ /* 0x000fec0003800000 */
[----:B------:R-:W-:Y:S01]  /*6af0*/  ISETP.NE.AND P0, PT, R29, RZ, PT ;  /* 0x000000ff1d00720c */ /* 0x000fe20003f05270 */
[----:B------:R-:W-:Y:S01]  /*6b00*/  BSSY B1, `(.L_x_1413) ;  /* 0x000007f000017945 */ /* 0x000fe20003800000 */
[----:B------:R-:W-:-:S11]  /*6b10*/  IMAD.IADD R49, R113, 0x1, R49 ;  /* 0x0000000171317824 */ /* 0x000fd600078e0231 */
[----:B------:R-:W-:Y:S05]  /*6b20*/  @!P0 BRA `(.L_x_1414) ;  /* 0x0000000400f08947 */ /* 0x000fea0003800000 */
[----:B------:R-:W2:Y:S04]  /*6b30*/  LDL R39, [R1+0x34] ;  /* 0x0000340001277983 */ /* 0x000ea80000100800 */
[----:B------:R-:W3:Y:S04]  /*6b40*/  LDL R41, [R1+0x3c] ;  /* 0x00003c0001297983 */ /* 0x000ee80000100800 */
[----:B------:R-:W4:Y:S01]  /*6b50*/  LDL R40, [R1+0x40] ;  /* 0x0000400001287983 */ /* 0x000f220000100800 */
[----:B------:R-:W-:Y:S01]  /*6b60*/  SEL R36, R28, R123, !P3 ;  /* 0x0000007b1c247207 */ /* 0x000fe20005800000 */
[----:B------:R-:W-:Y:S03]  /*6b70*/  BSSY B2, `(.L_x_1415) ;  /* 0x0000074000027945 */ /* 0x000fe60003800000 */
[----:B------:R-:W-:-:S04]  /*6b80*/  SHF.R.S32.HI R37, RZ, 0x1f, R36 ;  /* 0x0000001fff257819 */ /* 0x000fc80000011424 */
[----:B------:R-:W-:-:S04]  /*6b90*/  LEA.HI R37, R37, R36, RZ, 0x4 ;  /* 0x0000002425257211 */ /* 0x000fc800078f20ff */
[----:B------:R-:W-:-:S04]  /*6ba0*/  LEA.HI.SX32 R37, R37, R34, 0x1c ;  /* 0x0000002225257211 */ /* 0x000fc800078fe2ff */
[----:B------:R-:W-:Y:S02]  /*6bb0*/  SHF.R.S32.HI R36, RZ, 0x1f, R37 ;  /* 0x0000001fff247819 */ /* 0x000fe40000011425 */
[----:B------:R-:W-:Y:S02]  /*6bc0*/  SHF.L.U32 R47, R37, 0x3, RZ ;  /* 0x00000003252f7819 */ /* 0x000fe400000006ff */
[----:B------:R-:W-:Y:S02]  /*6bd0*/  LEA.HI R38, R36, R37, RZ, 0x3 ;  /* 0x0000002524267211 */ /* 0x000fe400078f18ff */
[----:B------:R-:W-:Y:S02]  /*6be0*/  IADD3 R37, P4, P5, R88, R112, R35 ;  /* 0x0000007058257210 */ /* 0x000fe40007d9e023 */
[----:B------:R-:W-:-:S13]  /*6bf0*/  ISETP.GE.AND P0, PT, R47, R121, PT ;  /* 0x000000792f00720c */ /* 0x000fda0003f06270 */
[--C-:B------:R-:W-:Y:S02]  /*6c00*/  @!P0 SHF.R.S32.HI R48, RZ, 0x1f, R47.reuse ;  /* 0x0000001fff308819 */ /* 0x100fe4000001142f */
[----:B--2---:R-:W-:Y:S01]  /*6c10*/  LOP3.LUT R36, R39, 0x38, R47, 0xf8, !PT ;  /* 0x0000003827247812 */ /* 0x004fe200078ef82f */
[----:B------:R-:W-:Y:S01]  /*6c20*/  IMAD.SHL.U32 R39, R38, 0x200, RZ ;  /* 0x0000020026277824 */ /* 0x000fe200078e00ff */
[----:B------:R-:W-:Y:S02]  /*6c30*/  IADD3.X R38, R0, R49, R95, P4, P5 ;  /* 0x0000003100267210 */ /* 0x000fe400027ea45f */
[----:B---3--:R-:W-:Y:S02]  /*6c40*/  LOP3.LUT R36, R36, R41, RZ, 0x3c, !PT ;  /* 0x0000002924247212 */ /* 0x008fe400078e3cff */
[----:B------:R-:W-:Y:S02]  /*6c50*/  LOP3.LUT R39, R39, 0x7ffff000, RZ, 0xc0, !PT ;  /* 0x7ffff00027277812 */ /* 0x000fe400078ec0ff */
[----:B------:R-:W-:-:S02]  /*6c60*/  LEA R44, P4, R37, R106, 0x1 ;  /* 0x0000006a252c7211 */ /* 0x000fc400078808ff */
[----:B----4-:R-:W-:Y:S02]  /*6c70*/  IADD3 R36, R36, R39, R40 ;  /* 0x0000002724247210 */ /* 0x010fe40007ffe028 */
[----:B------:R-:W-:Y:S01]  /*6c80*/  LEA.HI.X R45, R37, R107, R38, 0x1, P4 ;  /* 0x0000006b252d7211 */ /* 0x000fe200020f0c26 */
        /* <DEDUP_REMOVED lines=12> */
[--C-:B0-----:R-:W-:Y:S01]  /*6d50*/  SHF.R.U64 R71, R64, 0x10, R65.reuse ;  /* 0x0000001040477819 */ /* 0x101fe20000001241 */
[----:B---3--:R-:W-:Y:S01]  /*6d60*/  IMAD.MOV.U32 R48, RZ, RZ, R40 ;  /* 0x000000ffff307224 */ /* 0x008fe200078e0028 */
[----:B------:R-:W-:Y:S01]  /*6d70*/  SHF.R.U32.HI R64, RZ, 0x10, R65 ;  /* 0x00000010ff407819 */ /* 0x000fe20000011641 */
[----:B--2---:R-:W-:Y:S01]  /*6d80*/  IMAD.MOV.U32 R40, RZ, RZ, R38 ;  /* 0x000000ffff287224 */ /* 0x004fe200078e0026 */
[--C-:B------:R-:W-:Y:S01]  /*6d90*/  SHF.R.U64 R73, R56, 0x10, R57.reuse ;  /* 0x0000001038497819 */ /* 0x100fe20000001239 */
[----:B------:R-:W-:Y:S01]  /*6da0*/  HADD2.F32 R38, -RZ, R37.H0_H0 ;  /* 0x20000025ff267230 */ /* 0x000fe20000004100 */
[----:B------:R-:W-:Y:S01]  /*6db0*/  SHF.R.U32.HI R56, RZ, 0x10, R57 ;  /* 0x00000010ff387819 */ /* 0x000fe20000011639 */
[----:B------:R-:W-:Y:S01]  /*6dc0*/  HADD2.F32 R57, -RZ, R131.H1_H1 ;  /* 0x30000083ff397230 */ /* 0x000fe20000004100 */
[----:B------:R-:W-:Y:S01]  /*6dd0*/  MOV R50, R42 ;  /* 0x0000002a00327202 */ /* 0x000fe20000000f00 */
[--C-:B------:R-:W-:Y:S01]  /*6de0*/  HADD2.F32 R42, -RZ, R41.reuse.H0_H0 ;  /* 0x20000029ff2a7230 */ /* 0x100fe20000004100 */
[--C-:B------:R-:W-:Y:S01]  /*6df0*/  SHF.R.U64 R72, R58, 0x10, R59.reuse ;  /* 0x000000103a487819 */ /* 0x100fe2000000123b */
[----:B------:R-:W-:Y:S01]  /*6e00*/  HADD2.F32 R41, -RZ, R41.H1_H1 ;  /* 0x30000029ff297230 */ /* 0x000fe20000004100 */
[----:B------:R-:W-:Y:S01]  /*6e10*/  SHF.R.U32.HI R68, RZ, 0x10, R59 ;  /* 0x00000010ff447819 */ /* 0x000fe2000001163b */
[----:B------:R-:W-:-:S02]  /*6e20*/  HADD2.F32 R58, -RZ, R64.H0_H0 ;  /* 0x20000040ff3a7230 */ /* 0x000fc40000004100 */
[-C--:B------:R-:W-:Y:S01]  /*6e30*/  FMUL.FTZ R59, R42, R57.reuse ;  /* 0x000000392a3b7220 */ /* 0x080fe20000410000 */
[----:B------:R-:W-:Y:S02]  /*6e40*/  HADD2.F32 R51, -RZ, R129.H1_H1 ;  /* 0x30000081ff337230 */ /* 0x000fe40000004100 */
[----:B------:R-:W-:Y:S01]  /*6e50*/  FMUL.FTZ R57, R38, R57 ;  /* 0x0000003926397220 */ /* 0x000fe20000410000 */
[----:B------:R-:W-:Y:S02]  /*6e60*/  HADD2.F32 R37, -RZ, R37.H1_H1 ;  /* 0x30000025ff257230 */ /* 0x000fe40000004100 */
[-C--:B------:R-:W-:Y:S01]  /*6e70*/  FMUL.FTZ R64, R41, R58.reuse ;  /* 0x0000003a29407220 */ /* 0x080fe20000410000 */
[----:B------:R-:W-:Y:S01]  /*6e80*/  HADD2.F32 R56, -RZ, R56.H0_H0 ;  /* 0x20000038ff387230 */ /* 0x000fe20000004100 */
[----:B------:R-:W-:Y:S01]  /*6e90*/  SHF.R.U64 R65, R66, 0x10, R67 ;  /* 0x0000001042417819 */ /* 0x000fe20000001243 */
[-C--:B------:R-:W-:Y:S01]  /*6ea0*/  FFMA.FTZ R59, R38, R51.reuse, -R59 ;  /* 0x00000033263b7223 */ /* 0x080fe2000001083b */
[----:B------:R-:W-:Y:S01]  /*6eb0*/  SHF.R.U32.HI R66, RZ, 0x10, R67 ;  /* 0x00000010ff427819 */ /* 0x000fe20000011643 */
[C---:B------:R-:W-:Y:S01]  /*6ec0*/  FMUL.FTZ R58, R37.reuse, R58 ;  /* 0x0000003a253a7220 */ /* 0x040fe20000410000 */
[----:B------:R-:W-:Y:S01]  /*6ed0*/  FFMA.FTZ R57, R42, R51, R57 ;  /* 0x000000332a397223 */ /* 0x000fe20000010039 */
[----:B------:R-:W-:Y:S01]  /*6ee0*/  FFMA.FTZ R64, R37, R56, -R64 ;  /* 0x0000003825407223 */ /* 0x000fe20000010840 */
[----:B------:R-:W-:-:S02]  /*6ef0*/  HADD2.F32 R51, -RZ, R130.H1_H1 ;  /* 0x30000082ff337230 */ /* 0x000fc40000004100 */
        /* <DEDUP_REMOVED lines=9> */
[----:B------:R-:W-:Y:S02]  /*6f90*/  HADD2.F32 R41, -RZ, R128.H1_H1 ;  /* 0x30000080ff297230 */ /* 0x000fe40000004100 */
[----:B------:R-:W-:Y:S02]  /*6fa0*/  HADD2.F32 R42, -RZ, R68.H0_H0 ;  /* 0x20000044ff2a7230 */ /* 0x000fe40000004100 */
[-C--:B------:R-:W-:Y:S01]  /*6fb0*/  FMUL.FTZ R68, R43, R56.reuse ;  /* 0x000000382b447220 */ /* 0x080fe20000410000 */
[----:B------:R-:W-:Y:S01]  /*6fc0*/  FMUL.FTZ R70, R39, R56 ;  /* 0x0000003827467220 */ /* 0x000fe20000410000 */
[-C--:B------:R-:W-:Y:S01]  /*6fd0*/  FFMA.FTZ R56, R38, R41.reuse, R51 ;  /* 0x0000002926387223 */ /* 0x080fe20000010033 */
[----:B------:R-:W-:Y:S01]  /*6fe0*/  FFMA.FTZ R66, R37, R41, -R66 ;  /* 0x0000002925427223 */ /* 0x000fe20000010842 */
[----:B------:R-:W-:Y:S02]  /*6ff0*/  HADD2.F32 R38, -RZ, R48.H0_H0 ;  /* 0x20000030ff267230 */ /* 0x000fe40000004100 */
[----:B------:R-:W-:Y:S01]  /*7000*/  FFMA.FTZ R67, R39, R42, -R68 ;  /* 0x0000002a27437223 */ /* 0x000fe20000010844 */
[----:B------:R-:W-:-:S02]  /*7010*/  HADD2.F32 R131, -RZ, R131.H0_H0 ;  /* 0x20000083ff837230 */ /* 0x000fc40000004100 */
[----:B------:R-:W-:Y:S01]  /*7020*/  FFMA.FTZ R69, R43, R42, R70 ;  /* 0x0000002a2b457223 */ /* 0x000fe20000010046 */
[----:B------:R-:W-:Y:S02]  /*7030*/  HADD2.F32 R41, -RZ, R71.H0_H0 ;  /* 0x20000047ff297230 */ /* 0x000fe40000004100 */
[----:B------:R-:W-:Y:S02]  /*7040*/  HADD2.F32 R37, -RZ, R36.H0_H0 ;  /* 0x20000024ff257230 */ /* 0x000fe40000004100 */
[-C--:B------:R-:W-:Y:S01]  /*7050*/  FMUL.FTZ R42, R38, R131.reuse ;  /* 0x00000083262a7220 */ /* 0x080fe20000410000 */
[----:B------:R-:W-:Y:S01]  /*7060*/  HADD2.F32 R48, -RZ, R48.H1_H1 ;  /* 0x30000030ff307230 */ /* 0x000fe20000004100 */
[----:B------:R-:W-:Y:S01]  /*7070*/  F2FP.F16.F32.PACK_AB R69, R69, R56 ;  /* 0x000000384545723e */ /* 0x000fe200000000ff */
[----:B------:R-:W-:Y:S02]  /*7080*/  HADD2.F32 R36, -RZ, R36.H1_H1 ;  /* 0x30000024ff247230 */ /* 0x000fe40000004100 */
[----:B------:R-:W-:Y:S01]  /*7090*/  FMUL.FTZ R131, R37, R131 ;  /* 0x0000008325837220 */ /* 0x000fe20000410000 */
[----:B------:R-:W-:-:S02]  /*70a0*/  HADD2.F32 R129, -RZ, R129.H0_H0 ;  /* 0x20000081ff817230 */ /* 0x000fc40000004100 */
[-C--:B------:R-:W-:Y:S01]  /*70b0*/  FMUL.FTZ R43, R48, R41.reuse ;  /* 0x00000029302b7220 */ /* 0x080fe20000410000 */
[----:B------:R-:W-:Y:S02]  /*70c0*/  HADD2.F32 R39, -RZ, R73.H0_H0 ;  /* 0x20000049ff277230 */ /* 0x000fe40000004100 */
[C---:B------:R-:W-:Y:S01]  /*70d0*/  FMUL.FTZ R41, R36.reuse, R41 ;  /* 0x0000002924297220 */ /* 0x040fe20000410000 */
[----:B------:R-:W-:Y:S02]  /*70e0*/  HADD2.F32 R130, -RZ, R130.H0_H0 ;  /* 0x20000082ff827230 */ /* 0x000fe40000004100 */
[----:B------:R-:W-:Y:S01]  /*70f0*/  FFMA.FTZ R42, R37, R129, -R42 ;  /* 0x00000081252a7223 */ /* 0x000fe2000001082a */
[----:B------:R-:W-:Y:S02]  /*7100*/  HADD2.F32 R37, -RZ, R50.H0_H0 ;  /* 0x20000032ff257230 */ /* 0x000fe40000004100 */
[-C--:B------:R-:W-:Y:S01]  /*7110*/  FFMA.FTZ R43, R36, R39.reuse, -R43 ;  /* 0x00000027242b7223 */ /* 0x080fe2000001082b */
[----:B------:R-:W-:Y:S01]  /*7120*/  FFMA.FTZ R48, R48, R39, R41 ;  /* 0x0000002730307223 */ /* 0x000fe20000010029 */
[----:B------:R-:W-:-:S02]  /*7130*/  HADD2.F32 R41, -RZ, R65.H0_H0 ;  /* 0x20000041ff297230 */ /* 0x000fc40000004100 */
[----:B------:R-:W-:Y:S01]  /*7140*/  FFMA.FTZ R131, R38, R129, R131 ;  /* 0x0000008126837223 */ /* 0x000fe20000010083 */
[----:B------:R-:W-:Y:S02]  /*7150*/  HADD2.F32 R36, -RZ, R40.H0_H0 ;  /* 0x20000028ff247230 */ /* 0x000fe40000004100 */
[-C--:B------:R-:W-:Y:S01]  /*7160*/  FMUL.FTZ R51, R37, R130.reuse ;  /* 0x0000008225337220 */ /* 0x080fe20000410000 */
[----:B------:R-:W-:Y:S02]  /*7170*/  HADD2.F32 R50, -RZ, R50.H1_H1 ;  /* 0x30000032ff327230 */ /* 0x000fe40000004100 */
[----:B------:R-:W-:Y:S02]  /*7180*/  HADD2.F32 R40, -RZ, R40.H1_H1 ;  /* 0x30000028ff287230 */ /* 0x000fe40000004100 */
[----:B------:R-:W-:Y:S01]  /*7190*/  FMUL.FTZ R130, R36, R130 ;  /* 0x0000008224827220 */ /* 0x000fe20000410000 */
[----:B------:R-:W-:Y:S02]  /*71a0*/  HADD2.F32 R128, -RZ, R128.H0_H0 ;  /* 0x20000080ff807230 */ /* 0x000fe40000004100 */
[----:B------:R-:W-:Y:S01]  /*71b0*/  FMUL.FTZ R65, R50, R41 ;  /* 0x0000002932417220 */ /* 0x000fe20000410000 */
[----:B------:R-:W-:-:S02]  /*71c0*/  HADD2.F32 R39, -RZ, R72.H0_H0 ;  /* 0x20000048ff277230 */ /* 0x000fc40000004100 */
[----:B------:R-:W-:Y:S01]  /*71d0*/  FMUL.FTZ R41, R40, R41 ;  /* 0x0000002928297220 */ /* 0x000fe20000410000 */
[----:B------:R-:W-:Y:S01]  /*71e0*/  F2FP.F16.F32.PACK_AB R56, R48, R131 ;  /* 0x000000833038723e */ /* 0x000fe200000000ff */
[-C--:B------:R-:W-:Y:S01]  /*71f0*/  FFMA.FTZ R51, R36, R128.reuse, -R51 ;  /* 0x0000008024337223 */ /* 0x080fe20000010833 */
[----:B------:R-:W-:Y:S01]  /*7200*/  FFMA.FTZ R130, R37, R128, R130 ;  /* 0x0000008025827223 */ /* 0x000fe20000010082 */
[-C--:B------:R-:W-:Y:S01]  /*7210*/  FFMA.FTZ R40, R40, R39.reuse, -R65 ;  /* 0x0000002728287223 */ /* 0x080fe20000010841 */
[----:B------:R-:W-:Y:S01]  /*7220*/  FFMA.FTZ R41, R50, R39, R41 ;  /* 0x0000002732297223 */ /* 0x000fe20000010029 */
[----:B------:R-:W-:Y:S01]  /*7230*/  F2FP.F16.F32.PACK_AB R36, R43, R42 ;  /* 0x0000002a2b24723e */ /* 0x000fe200000000ff */
[----:B------:R-:W-:Y:S01]  /*7240*/  IMAD.MOV.U32 R43, RZ, RZ, R69 ;  /* 0x000000ffff2b7224 */ /* 0x000fe200078e0045 */
[----:B------:R-:W-:Y:S02]  /*7250*/  F2FP.F16.F32.PACK_AB R37, R64, R59 ;  /* 0x0000003b4025723e */ /* 0x000fe400000000ff */
[----:B------:R-:W-:Y:S01]  /*7260*/  F2FP.F16.F32.PACK_AB R38, R40, R51 ;  /* 0x000000332826723e */ /* 0x000fe200000000ff */
[----:B------:R-:W-:Y:S01]  /*7270*/  IMAD.MOV.U32 R40, RZ, RZ, R56 ;  /* 0x000000ffff287224 */ /* 0x000fe200078e0038 */
[----:B------:R-:W-:Y:S01]  /*7280*/  F2FP.F16.F32.PACK_AB R42, R41, R130 ;  /* 0x00000082292a723e */ /* 0x000fe200000000ff */
[----:B------:R-:W-:Y:S01]  /*7290*/  IMAD.MOV.U32 R41, RZ, RZ, R57 ;  /* 0x000000ffff297224 */ /* 0x000fe200078e0039 */
[----:B------:R-:W-:-:S07]  /*72a0*/  F2FP.F16.F32.PACK_AB R39, R67, R66 ;  /* 0x000000424327723e */ /* 0x000fce00000000ff */
.L_x_1416:
[----:B------:R-:W-:Y:S05]  /*72b0*/  BSYNC B2 ;  /* 0x0000000000027941 */ /* 0x000fea0003800000 */
.L_x_1415:
[----:B------:R-:W-:Y:S02]  /*72c0*/  ULDC.64 UR4, c[0x0][0x208] ;  /* 0x0000820000047ab9 */ /* 0x000fe40000000a00 */
[----:B--2---:R2:W-:Y:S04]  /*72d0*/  STG.E.128 desc[UR4][R44.64], R36 ;  /* 0x000000242c007986 */ /* 0x0045e8000c101d04 */
[----:B---3--:R2:W-:Y:S02]  /*72e0*/  @!P0 STG.E.128 desc[UR4][R46.64], R40 ;  /* 0x000000282e008986 */ /* 0x0085e4000c101d04 */
.L_x_1414:
[----:B------:R-:W-:Y:S05]  /*72f0*/  BSYNC B1 ;  /* 0x0000000000017941 */ /* 0x000fea0003800000 */
.L_x_1413:
[----:B------:R-:W-:-:S13]  /*7300*/  ISETP.NE.AND P0, PT, R92, RZ, PT ;  /* 0x000000ff5c00720c */ /* 0x000fda0003f05270 */
[----:B------:R-:W-:Y:S05]  /*7310*/  @!P0 BRA `(.L_x_1383) ;  /* 0x0000000800bc8947 */ /* 0x000fea0003800000 */
[----:B--2---:R-:W2:Y:S04]  /*7320*/  LDL R39, [R1+0x34] ;  /* 0x0000340001277983 */ /* 0x004ea80000100800 */
[----:B------:R-:W3:Y:S04]  /*7330*/  LDL R38, [R1+0x3c] ;  /* 0x00003c0001267983 */ /* 0x000ee80000100800 */
[----:B------:R-:W4:Y:S01]  /*7340*/  LDL R37, [R1+0x40] ;  /* 0x0000400001257983 */ /* 0x000f220000100800 */
[----:B------:R-:W-:Y:S01]  /*7350*/  SEL R123, R28, R123, !P2 ;  /* 0x0000007b1c7b7207 */ /* 0x000fe20005000000 */
[----:B------:R-:W-:Y:S01]  /*7360*/  BSSY B1, `(.L_x_1417) ;  /* 0x0000070000017945 */ /* 0x000fe20003800000 */
[----:B------:R-:W-:-:S02]  /*7370*/  IADD3 R45, P0, P4, R88, R112, R91 ;  /* 0x00000070582d7210 */ /* 0x000fc40007c1e05b */
[----:B------:R-:W-:Y:S02]  /*7380*/  SHF.R.S32.HI R36, RZ, 0x1f, R123 ;  /* 0x0000001fff247819 */ /* 0x000fe4000001147b */
[----:B------:R-:W-:Y:S02]  /*7390*/  IADD3.X R46, R0, R49, R96, P0, P4 ;  /* 0x00000031002e7210 */ /* 0x000fe400007e8460 */
[----:B------:R-:W-:Y:S02]  /*73a0*/  LEA.HI R123, R36, R123, RZ, 0x4 ;  /* 0x0000007b247b7211 */ /* 0x000fe400078f20ff */
[----:B------:R-:W-:Y:S02]  /*73b0*/  ISETP.GE.AND P4, PT, R225, R120, PT ;  /* 0x00000078e100720c */ /* 0x000fe40003f86270 */
[----:B------:R-:W-:Y:S02]  /*73c0*/  LEA.HI.SX32 R123, R123, R90, 0x1c ;  /* 0x0000005a7b7b7211 */ /* 0x000fe400078fe2ff */
[----:B------:R-:W-:-:S02]  /*73d0*/  LEA R44, P0, R45, R106, 0x1 ;  /* 0x0000006a2d2c7211 */ /* 0x000fc400078008ff */
[----:B------:R-:W-:Y:S02]  /*73e0*/  SHF.R.S32.HI R36, RZ, 0x1f, R123 ;  /* 0x0000001fff247819 */ /* 0x000fe4000001147b */
[----:B------:R-:W-:Y:S02]  /*73f0*/  SHF.L.U32 R47, R123, 0x3, RZ ;  /* 0x000000037b2f7819 */ /* 0x000fe400000006ff */
[----:B------:R-:W-:Y:S02]  /*7400*/  LEA.HI R123, R36, R123, RZ, 0x3 ;  /* 0x0000007b247b7211 */ /* 0x000fe400078f18ff */
[----:B------:R-:W-:-:S03]  /*7410*/  LEA.HI.X R45, R45, R107, R46, 0x1, P0 ;  /* 0x0000006b2d2d7211 */ /* 0x000fc600000f0c2e */
[----:B------:R-:W-:-:S05]  /*7420*/  IMAD.SHL.U32 R123, R123, 0x200, RZ ;  /* 0x000002007b7b7824 */ /* 0x000fca00078e00ff */
[----:B------:R-:W-:Y:S02]  /*7430*/  LOP3.LUT R123, R123, 0x7ffff000, RZ, 0xc0, !PT ;  /* 0x7ffff0007b7b7812 */ /* 0x000fe400078ec0ff */
[----:B--2---:R-:W-:-:S04]  /*7440*/  LOP3.LUT R36, R39, 0x38, R47, 0xf8, !PT ;  /* 0x0000003827247812 */ /* 0x004fc800078ef82f */
[----:B---3--:R-:W-:-:S04]  /*7450*/  LOP3.LUT R36, R36, R38, RZ, 0x3c, !PT ;  /* 0x0000002624247212 */ /* 0x008fc800078e3cff */
[----:B----4-:R-:W-:Y:S01]  /*7460*/  IADD3 R36, R36, R123, R37 ;  /* 0x0000007b24247210 */ /* 0x010fe20007ffe025 */
[----:B------:R-:W-:-:S04]  /*7470*/  IMAD R37, R17, 0x4000, R7 ;  /* 0x0000400011257824 */ /* 0x000fc800078e0207 */
[----:B------:R-:W-:Y:S01]  /*7480*/  IMAD R39, R17, 0x4000, R36 ;  /* 0x0000400011277824 */ /* 0x000fe200078e0224 */
[----:B------:R-:W-:-:S03]  /*7490*/  LEA R37, R37, R16, 0x1 ;  /* 0x0000001025257211 */ /* 0x000fc600078e08ff */
[----:B------:R-:W-:-:S03]  /*74a0*/  IMAD R40, R39, 0x2, R16 ;  /* 0x0000000227287824 */ /* 0x000fc600078e0210 */
[----:B------:R-:W2:Y:S04]  /*74b0*/  LDS.128 R36, [R37+0x20400] ;  /* 0x0204000025247984 */ /* 0x000ea80000000c00 */
[----:B------:R-:W3:Y:S01]  /*74c0*/  LDS.128 R40, [R40+0x20400] ;  /* 0x0204000028287984 */ /* 0x000ee20000000c00 */
[----:B------:R-:W-:Y:S05]  /*74d0*/  @P4 BRA `(.L_x_1418) ;  /* 0x0000000400604947 */ /* 0x000fea0003800000 */
[----:B------:R-:W-:Y:S01]  /*74e0*/  SHF.R.U64 R65, R52, 0x10, R53 ;  /* 0x0000001034417819 */ /* 0x000fe20000001235 */
[----:B---3--:R-:W-:Y:S01]  /*74f0*/  IMAD.MOV.U32 R46, RZ, RZ, R40 ;  /* 0x000000ffff2e7224 */ /* 0x008fe200078e0028 */
[----:B------:R-:W-:Y:S01]  /*7500*/  SHF.R.U32.HI R52, RZ, 0x10, R61 ;  /* 0x00000010ff347819 */ /* 0x000fe2000001163d */
[----:B--2---:R-:W-:Y:S01]  /*7510*/  IMAD.MOV.U32 R40, RZ, RZ, R38 ;  /* 0x000000ffff287224 */ /* 0x004fe200078e0026 */
        /* <DEDUP_REMOVED lines=8> */
[--C-:B------:R-:W-:Y:S01]  /*75a0*/  SHF.R.U64 R57, R62, 0x10, R63.reuse ;  /* 0x000000103e397819 */ /* 0x100fe2000000123f */
[----:B------:R-:W-:Y:S01]  /*75b0*/  HADD2.F32 R37, -RZ, R37.H1_H1 ;  /* 0x30000025ff257230 */ /* 0x000fe20000004100 */
[----:B------:R-:W-:Y:S01]  /*75c0*/  SHF.R.U32.HI R62, RZ, 0x10, R63 ;  /* 0x00000010ff3e7819 */ /* 0x000fe2000001163f */
        /* <DEDUP_REMOVED lines=16> */
[----:B------:R-:W-:Y:S01]  /*76d0*/  FMUL.FTZ R51, R37, R50 ;  /* 0x0000003225337220 */ /* 0x000fe20000410000 */
[----:B------:R-:W-:Y:S01]  /*76e0*/  HADD2.F32 R43, -RZ, R43.H1_H1 ;  /* 0x3000002bff2b7230 */ /* 0x000fe20000004100 */
[----:B------:R-:W-:Y:S01]  /*76f0*/  F2FP.F16.F32.PACK_AB R53, R56, R53 ;  /* 0x000000353835723e */ /* 0x000fe200000000ff */
[----:B------:R-:W-:-:S02]  /*7700*/  HADD2.F32 R52, -RZ, R62.H0_H0 ;  /* 0x2000003eff347230 */ /* 0x000fc40000004100 */
[----:B------:R-:W-:Y:S02]  /*7710*/  HADD2.F32 R42, -RZ, R58.H0_H0 ;  /* 0x2000003aff2a7230 */ /* 0x000fe40000004100 */
[C---:B------:R-:W-:Y:S01]  /*7720*/  FMUL.FTZ R58, R38.reuse, R50 ;  /* 0x00000032263a7220 */ /* 0x040fe20000410000 */
[----:B------:R-:W-:Y:S02]  /*7730*/  HADD2.F32 R39, -RZ, R39.H1_H1 ;  /* 0x30000027ff277230 */ /* 0x000fe40000004100 */
[-C--:B------:R-:W-:Y:S01]  /*7740*/  FFMA.FTZ R50, R38, R41.reuse, R51 ;  /* 0x0000002926327223 */ /* 0x080fe20000010033 */
[-C--:B------:R-:W-:Y:S01]  /*7750*/  FMUL.FTZ R60, R43, R52.reuse ;  /* 0x000000342b3c7220 */ /* 0x080fe20000410000 */
[----:B------:R-:W-:Y:S01]  /*7760*/  FFMA.FTZ R58, R37, R41, -R58 ;  /* 0x00000029253a7223 */ /* 0x000fe2000001083a */
[----:B------:R-:W-:Y:S02]  /*7770*/  HADD2.F32 R38, -RZ, R46.H0_H0 ;  /* 0x2000002eff267230 */ /* 0x000fe40000004100 */
[----:B------:R-:W-:Y:S01]  /*7780*/  FMUL.FTZ R52, R39, R52 ;  /* 0x0000003427347220 */ /* 0x000fe20000410000 */
[----:B------:R-:W-:-:S02]  /*7790*/  HADD2.F32 R126, -RZ, R126.H0_H0 ;  /* 0x2000007eff7e7230 */ /* 0x000fc40000004100 */
[-C--:B------:R-:W-:Y:S01]  /*77a0*/  FFMA.FTZ R61, R39, R42.reuse, -R60 ;  /* 0x0000002a273d7223 */ /* 0x080fe2000001083c */
[----:B------:R-:W-:Y:S02]  /*77b0*/  HADD2.F32 R41, -RZ, R59.H0_H0 ;  /* 0x2000003bff297230 */ /* 0x000fe40000004100 */
[----:B------:R-:W-:Y:S01]  /*77c0*/  FFMA.FTZ R63, R43, R42, R52 ;  /* 0x0000002a2b3f7223 */ /* 0x000fe20000010034 */
[----:B------:R-:W-:Y:S02]  /*77d0*/  HADD2.F32 R37, -RZ, R36.H0_H0 ;  /* 0x20000024ff257230 */ /* 0x000fe40000004100 */
[-C--:B------:R-:W-:Y:S01]  /*77e0*/  FMUL.FTZ R42, R38, R126.reuse ;  /* 0x0000007e262a7220 */ /* 0x080fe20000410000 */
[----:B------:R-:W-:Y:S02]  /*77f0*/  HADD2.F32 R46, -RZ, R46.H1_H1 ;  /* 0x3000002eff2e7230 */ /* 0x000fe40000004100 */
[----:B------:R-:W-:Y:S02]  /*7800*/  HADD2.F32 R36, -RZ, R36.H1_H1 ;  /* 0x30000024ff247230 */ /* 0x000fe40000004100 */
[----:B------:R-:W-:Y:S01]  /*7810*/  FMUL.FTZ R43, R37, R126 ;  /* 0x0000007e252b7220 */ /* 0x000fe20000410000 */
[----:B------:R-:W-:-:S02]  /*7820*/  HADD2.F32 R124, -RZ, R124.H0_H0 ;  /* 0x2000007cff7c7230 */ /* 0x000fc40000004100 */
[-C--:B------:R-:W-:Y:S01]  /*7830*/  FMUL.FTZ R51, R46, R41.reuse ;  /* 0x000000292e337220 */ /* 0x080fe20000410000 */
[----:B------:R-:W-:Y:S02]  /*7840*/  HADD2.F32 R39, -RZ, R65.H0_H0 ;  /* 0x20000041ff277230 */ /* 0x000fe40000004100 */
[----:B------:R-:W-:Y:S01]  /*7850*/  FMUL.FTZ R41, R36, R41 ;  /* 0x0000002924297220 */ /* 0x000fe20000410000 */
[----:B------:R-:W-:Y:S02]  /*7860*/  HADD2.F32 R125, -RZ, R125.H0_H0 ;  /* 0x2000007dff7d7230 */ /* 0x000fe40000004100 */
[----:B------:R-:W-:Y:S01]  /*7870*/  FFMA.FTZ R42, R37, R124, -R42 ;  /* 0x0000007c252a7223 */ /* 0x000fe2000001082a */
[----:B------:R-:W-:Y:S02]  /*7880*/  HADD2.F32 R37, -RZ, R48.H0_H0 ;  /* 0x20000030ff257230 */ /* 0x000fe40000004100 */
[-C--:B------:R-:W-:Y:S01]  /*7890*/  FFMA.FTZ R46, R46, R39.reuse, R41 ;  /* 0x000000272e2e7223 */ /* 0x080fe20000010029 */
[----:B------:R-:W-:Y:S01]  /*78a0*/  FFMA.FTZ R51, R36, R39, -R51 ;  /* 0x0000002724337223 */ /* 0x000fe20000010833 */
[----:B------:R-:W-:-:S02]  /*78b0*/  HADD2.F32 R41, -RZ, R57.H0_H0 ;  /* 0x20000039ff297230 */ /* 0x000fc40000004100 */
[----:B------:R-:W-:Y:S01]  /*78c0*/  FFMA.FTZ R43, R38, R124, R43 ;  /* 0x0000007c262b7223 */ /* 0x000fe2000001002b */
[----:B------:R-:W-:Y:S02]  /*78d0*/  HADD2.F32 R48, -RZ, R48.H1_H1 ;  /* 0x30000030ff307230 */ /* 0x000fe40000004100 */
[----:B------:R-:W-:Y:S01]  /*78e0*/  FMUL.FTZ R57, R37, R125 ;  /* 0x0000007d25397220 */ /* 0x000fe20000410000 */
[--C-:B------:R-:W-:Y:S01]  /*78f0*/  HADD2.F32 R36, -RZ, R40.reuse.H0_H0 ;  /* 0x20000028ff247230 */ /* 0x100fe20000004100 */
[----:B------:R-:W-:Y:S01]  /*7900*/  F2FP.F16.F32.PACK_AB R50, R63, R50 ;  /* 0x000000323f32723e */ /* 0x000fe200000000ff */
        /* <DEDUP_REMOVED lines=18> */
[----:B------:R-:W-:Y:S01]  /*7a30*/  F2FP.F16.F32.PACK_AB R39, R61, R58 ;  /* 0x0000003a3d27723e */ /* 0x000fe200000000ff */
[----:B------:R-:W-:Y:S01]  /*7a40*/  IMAD.MOV.U32 R38, RZ, RZ, R42 ;  /* 0x000000ffff267224 */ /* 0x000fe200078e002a */
[----:B------:R-:W-:-:S07]  /*7a50*/  MOV R42, R51 ;  /* 0x00000033002a7202 */ /* 0x000fce0000000f00 */
.L_x_1418:
[----:B------:R-:W-:Y:S05]  /*7a60*/  BSYNC B1 ;  /* 0x0000000000017941 */ /* 0x000fea0003800000 */
.L_x_1417:
        /* <DEDUP_REMOVED lines=12> */
.L_x_1358:
[----:B------:R-:W2:Y:S02]  /*7b30*/  LDL R36, [R1+0x30] ;  /* 0x0000300001247983 */ /* 0x000ea40000100800 */
[----:B--2---:R-:W-:-:S13]  /*7b40*/  R2UR UR4, R36 ;  /* 0x00000000240472ca */ /* 0x004fda00000e0000 */
[----:B------:R-:W-:-:S06]  /*7b50*/  UISETP.NE.AND UP0, UPT, UR4, 0x3, UPT ;  /* 0x000000030400788c */ /* 0x000fcc000bf05270 */
[----:B------:R-:W-:-:S13]  /*7b60*/  PLOP3.LUT P1, PT, PT, PT, UP0, 0x80, 0x0 ;  /* 0x000000000000781c */ /* 0x000fda0003f2f008 */
[----:B------:R-:W-:Y:S05]  /*7b70*/  @!P1 BRA `(.L_x_1419) ;  /* 0x0000000000049947 */ /* 0x000fea0003800000 */
[----:B------:R-:W-:Y:S01]  /*7b80*/  BPT.TRAP 0x1 ;  /* 0x000000040000795c */ /* 0x000fe20000300000 */
.L_x_1419:
        /* <DEDUP_REMOVED lines=8> */
.L_x_1781:
[----:B------:R-:W-:Y:S05]  /*7c10*/  BSYNC B1 ;  /* 0x0000000000017941 */ /* 0x000fea0003800000 */
.L_x_1420:
        /* <DEDUP_REMOVED lines=15> */
.L_x_1423:
[----:B------:R-:W-:Y:S05]  /*7d10*/  BSYNC B1 ;  /* 0x0000000000017941 */ /* 0x000fea0003800000 */
.L_x_1422:
[----:B------:R-:W-:-:S13]  /*7d20*/  ISETP.GE.AND P0, PT, R233, R105, PT ;  /* 0x00000069e900720c */ /* 0x000fda0003f06270 */
        /* <DEDUP_REMOVED lines=14> */
.L_x_1383:
[----:B------:R-:W-:Y:S05]  /*7e10*/  BSYNC B0 ;  /* 0x0000000000007941 */ /* 0x000fea0003800000 */
.L_x_1357:
        /* <DEDUP_REMOVED lines=12> */
[----:B------:R-:W-:-:S05]  /*7ee0*/  @!P0 VIADD R36, R98, 0x308a0 ;  /* 0x000308a062248836 */ /* 0x000fca0000000000 */
[----:B------:R-:W-:-:S04]  /*7ef0*/  @!P0 PRMT R36, RZ, 0x654, R36 ;  /* 0x00000654ff248816 */ /* 0x000fc80000000024 */
[----:B------:R1:W-:Y:S01]  /*7f00*/  @!P0 SYNCS.ARRIVE.TRANS64.RED.A1T0 RZ, [R36+URZ], RZ ;  /* 0x000000ff24ff89a7 */ /* 0x0003e2000810043f */
[----:B------:R-:W-:Y:S05]  /*7f10*/  @!P1 BRA `(.L_x_1425) ;  /* 0x0000000000049947 */ /* 0x000fea0003800000 */
[----:B------:R-:W-:Y:S01]  /*7f20*/  BPT.TRAP 0x1 ;  /* 0x000000040000795c */ /* 0x000fe20000300000 */
.L_x_1425:
[----:B------:R-:W-:Y:S05]  /*7f30*/  BSYNC B0 ;  /* 0x0000000000007941 */ /* 0x000fea0003800000 */
.L_x_1424:
[----:B------:R-:W2:Y:S01]  /*7f40*/  SYNCS.PHASECHK.TRANS64.TRYWAIT P1, [R98+URZ+0x308b0], R109 ;  /* 0x0308b06d620075a7 */ /* 0x000ea2000802017f */
[----:B------:R-:W-:Y:S01]  /*7f50*/  ULDC.64 UR4, c[0x0][0x308] ;  /* 0x0000c20000047ab9 */ /* 0x000fe20000000a00 */
[----:B------:R-:W-:Y:S01]  /*7f60*/  ULDC.64 UR60, c[0x0][0x318] ;  /* 0x0000c600003c7ab9 */ /* 0x000fe20000000a00 */
[----:B-1----:R-:W-:Y:S01]  /*7f70*/  IMAD.U32 R36, RZ, RZ, UR5 ;  /* 0x00000005ff247e24 */ /* 0x002fe2000f8e00ff */
[----:B------:R-:W-:Y:S01]  /*7f80*/  MOV R37, UR4 ;  /* 0x0000000400257c02 */ /* 0x000fe20008000f00 */
[----:B------:R-:W-:Y:S01]  /*7f90*/  BSSY B0, `(.L_x_1426) ;  /* 0x0000006000007945 */ /* 0x000fe20003800000 */
[----:B------:R-:W-:Y:S01]  /*7fa0*/  ISETP.GE.AND P4, PT, R18, R105, PT ;  /* 0x000000691200720c */ /* 0x000fe20003f86270 */
[----:B------:R-:W-:Y:S01]  /*7fb0*/  IMAD.WIDE R48, R24, 0x40, R76 ;  /* 0x0000004018307825 */ /* 0x000fe200078e024c */
[----:B------:R1:W-:Y:S04]  /*7fc0*/  STL [R1+0x18], R36 ;  /* 0x0000182401007387 */ /* 0x0003e80000100800 */
[----:B------:R1:W-:Y:S02]  /*7fd0*/  STL [R1+0x1c], R37 ;  /* 0x00001c2501007387 */ /* 0x0003e40000100800 */
[----:B-12---:R-:W-:Y:S05]  /*7fe0*/  @!P1 BRA `(.L_x_1427) ;  /* 0x0000020400ec9947 */ /* 0x006fea0003800000 */
.L_x_1782:
[----:B------:R-:W-:Y:S05]  /*7ff0*/  BSYNC B0 ;  /* 0x0000000000007941 */ /* 0x000fea0003800000 */
.L_x_1426:
[----:B------:R-:W-:Y:S04]  /*8000*/  BSSY B0, `(.L_x_1428) ;  /* 0x000001e000007945 */ /* 0x000fe80003800000 */
[----:B------:R-:W-:Y:S05]  /*8010*/  @P4 BRA `(.L_x_1429) ;  /* 0x0000000000704947 */ /* 0x000fea0003800000 */
[----:B------:R-:W2:Y:S01]  /*8020*/  LDL R37, [R1+0x1c] ;  /* 0x00001c0001257983 */ /* 0x000ea20000100800 */
[----:B------:R-:W-:-:S03]  /*8030*/  ULDC UR6, c[0x0][0x2e4] ;  /* 0x0000b90000067ab9 */ /* 0x000fc60000000800 */
[----:B------:R-:W3:Y:S01]  /*8040*/  LDL R36, [R1+0x18] ;  /* 0x0000180001247983 */ /* 0x000ee20000100800 */
[----:B------:R-:W-:Y:S01]  /*8050*/  ISETP.GE.AND P5, PT, R228, UR6, PT ;  /* 0x00000006e4007c0c */ /* 0x000fe2000bfa6270 */
[----:B------:R-:W-:Y:S01]  /*8060*/  IMAD R43, R49, UR60, RZ ;  /* 0x0000003c312b7c24 */ /* 0x000fe2000f8e02ff */
[----:B------:R-:W-:Y:S01]  /*8070*/  ISETP.GE.AND P4, PT, R225, UR6, PT ;  /* 0x00000006e1007c0c */ /* 0x000fe2000bf86270 */
[----:B------:R-:W-:Y:S02]  /*8080*/  IMAD.MOV.U32 R40, RZ, RZ, R86 ;  /* 0x000000ffff287224 */ /* 0x000fe400078e0056 */
[----:B------:R-:W-:Y:S02]  /*8090*/  IMAD.MOV.U32 R41, RZ, RZ, R97 ;  /* 0x000000ffff297224 */ /* 0x000fe400078e0061 */
[C---:B------:R-:W-:Y:S02]  /*80a0*/  IMAD R43, R48.reuse, UR61, R43 ;  /* 0x0000003d302b7c24 */ /* 0x040fe4000f8e022b */
[----:B------:R-:W-:-:S04]  /*80b0*/  IMAD.WIDE.U32 R40, R48, UR60, R40 ;  /* 0x0000003c30287c25 */ /* 0x000fc8000f8e0028 */
[C---:B------:R-:W-:Y:S01]  /*80c0*/  VIADD R44, R228.reuse, 0x80 ;  /* 0x00000080e42c7836 */ /* 0x040fe20000000000 */
[----:B------:R-:W-:Y:S01]  /*80d0*/  IADD3 R41, R41, R43, RZ ;  /* 0x0000002b29297210 */ /* 0x000fe20007ffe0ff */
[----:B------:R-:W-:Y:S01]  /*80e0*/  VIADD R42, R228, 0xc0 ;  /* 0x000000c0e42a7836 */ /* 0x000fe20000000000 */
[----:B--2---:R-:W-:Y:S02]  /*80f0*/  R2UR UR4, R37 ;  /* 0x00000000250472ca */ /* 0x004fe400000e0000 */
[----:B---3--:R-:W-:Y:S02]  /*8100*/  R2UR UR7, R36 ;  /* 0x00000000240772ca */ /* 0x008fe400000e0000 */
[----:B------:R-:W2:Y:S09]  /*8110*/  @!P5 LDS.128 R36, [R102+0x400] ;  /* 0x000400006624d984 */ /* 0x000eb20000000c00 */
[----:B------:R-:W-:Y:S01]  /*8120*/  LEA R50, P1, R40, UR4, 0x1 ;  /* 0x0000000428327c11 */ /* 0x000fe2000f8208ff */
[----:B------:R-:W-:-:S03]  /*8130*/  ULDC.64 UR4, c[0x0][0x208] ;  /* 0x0000820000047ab9 */ /* 0x000fc60000000a00 */
[----:B------:R-:W-:Y:S02]  /*8140*/  LEA.HI.X R51, R40, UR7, R41, 0x1, P1 ;  /* 0x0000000728337c11 */ /* 0x000fe400088f0c29 */
[----:B------:R-:W-:-:S03]  /*8150*/  ISETP.GE.AND P1, PT, R44, UR6, PT ;  /* 0x000000062c007c0c */ /* 0x000fc6000bf26270 */
[----:B--2---:R-:W-:Y:S01]  /*8160*/  @!P5 STG.E.128 desc[UR4][R50.64], R36 ;  /* 0x000000243200d986 */ /* 0x004fe2000c101d04 */
[----:B------:R-:W-:-:S03]  /*8170*/  ISETP.GE.AND P5, PT, R42, UR6, PT ;  /* 0x000000062a007c0c */ /* 0x000fc6000bfa6270 */
[----:B------:R-:W2:Y:S06]  /*8180*/  @!P4 LDS.128 R36, [R102+0x2400] ;  /* 0x002400006624c984 */ /* 0x000eac0000000c00 */
[----:B------:R-:W3:Y:S04]  /*8190*/  @!P1 LDS.128 R40, [R102+0x4400] ;  /* 0x0044000066289984 */ /* 0x000ee80000000c00 */
[----:B------:R-:W4:Y:S04]  /*81a0*/  @!P5 LDS.128 R44, [R102+0x6400] ;  /* 0x00640000662cd984 */ /* 0x000f280000000c00 */
[----:B--2---:R2:W-:Y:S04]  /*81b0*/  @!P4 STG.E.128 desc[UR4][R50.64+0x80], R36 ;  /* 0x000080243200c986 */ /* 0x0045e8000c101d04 */
[----:B---3--:R2:W-:Y:S04]  /*81c0*/  @!P1 STG.E.128 desc[UR4][R50.64+0x100], R40 ;  /* 0x0001002832009986 */ /* 0x0085e8000c101d04 */
[----:B----4-:R2:W-:Y:S02]  /*81d0*/  @!P5 STG.E.128 desc[UR4][R50.64+0x180], R44 ;  /* 0x0001802c3200d986 */ /* 0x0105e4000c101d04 */
.L_x_1429:
[----:B------:R-:W-:Y:S05]  /*81e0*/  BSYNC B0 ;  /* 0x0000000000007941 */ /* 0x000fea0003800000 */
.L_x_1428:
[----:B------:R-:W-:Y:S01]  /*81f0*/  ISETP.GE.AND P1, PT, R233, R105, PT ;  /* 0x00000069e900720c */ /* 0x000fe20003f26270 */
[----:B------:R-:W-:-:S12]  /*8200*/  BSSY B0, `(.L_x_1430) ;  /* 0x0000020000007945 */ /* 0x000fd80003800000 */
[----:B------:R-:W-:Y:S05]  /*8210*/  @P1 BRA `(.L_x_1431) ;  /* 0x0000000000781947 */ /* 0x000fea0003800000 */
[----:B--2---:R-:W2:Y:S01]  /*8220*/  LDL R36, [R1+0x18] ;  /* 0x0000180001247983 */ /* 0x004ea20000100800 */
[----:B------:R-:W-:-:S03]  /*8230*/  ULDC UR6, c[0x0][0x2e4] ;  /* 0x0000b90000067ab9 */ /* 0x000fc60000000800 */
[----:B------:R-:W3:Y:S01]  /*8240*/  LDL R37, [R1+0x1c] ;  /* 0x00001c0001257983 */ /* 0x000ee20000100800 */
[----:B------:R-:W-:Y:S01]  /*8250*/  ISETP.GE.AND P1, PT, R228, UR6, PT ;  /* 0x00000006e4007c0c */ /* 0x000fe2000bf26270 */
[----:B------:R-:W-:Y:S01]  /*8260*/  IMAD.MOV.U32 R41, RZ, RZ, R97 ;  /* 0x000000ffff297224 */ /* 0x000fe200078e0061 */
[----:B------:R-:W-:Y:S01]  /*8270*/  IADD3 R43, P4, R48, 0x20, RZ ;  /* 0x00000020302b7810 */ /* 0x000fe20007f9e0ff */
[C---:B------:R-:W-:Y:S01]  /*8280*/  VIADD R44, R228.reuse, 0x80 ;  /* 0x00000080e42c7836 */ /* 0x040fe20000000000 */
[----:B------:R-:W-:Y:S02]  /*8290*/  MOV R40, R86 ;  /* 0x0000005600287202 */ /* 0x000fe40000000f00 */
[----:B------:R-:W-:Y:S01]  /*82a0*/  IADD3 R42, R228, 0xc0, RZ ;  /* 0x000000c0e42a7810 */ /* 0x000fe20007ffe0ff */
[----:B------:R-:W-:Y:S01]  /*82b0*/  IMAD.X R48, RZ, RZ, R49, P4 ;  /* 0x000000ffff307224 */ /* 0x000fe200020e0631 */
[----:B------:R-:W-:Y:S01]  /*82c0*/  ISETP.GE.AND P5, PT, R225, UR6, PT ;  /* 0x00000006e1007c0c */ /* 0x000fe2000bfa6270 */
[----:B------:R-:W-:-:S04]  /*82d0*/  IMAD.WIDE.U32 R40, R43, UR60, R40 ;  /* 0x0000003c2b287c25 */ /* 0x000fc8000f8e0028 */
[----:B------:R-:W-:-:S04]  /*82e0*/  IMAD R48, R48, UR60, RZ ;  /* 0x0000003c30307c24 */ /* 0x000fc8000f8e02ff */
[----:B------:R-:W-:-:S04]  /*82f0*/  IMAD R43, R43, UR61, R48 ;  /* 0x0000003d2b2b7c24 */ /* 0x000fc8000f8e0230 */
[----:B------:R-:W-:Y:S01]  /*8300*/  IMAD.IADD R41, R41, 0x1, R43 ;  /* 0x0000000129297824 */ /* 0x000fe200078e022b */
[----:B--2---:R-:W-:Y:S02]  /*8310*/  R2UR UR7, R36 ;  /* 0x00000000240772ca */ /* 0x004fe400000e0000 */
[----:B---3--:R-:W-:Y:S02]  /*8320*/  R2UR UR4, R37 ;  /* 0x00000000250472ca */ /* 0x008fe400000e0000 */
[----:B------:R-:W2:Y:S11]  /*8330*/  @!P1 LDS.128 R36, [R102+0x1400] ;  /* 0x0014000066249984 */ /* 0x000eb60000000c00 */
        /* <DEDUP_REMOVED lines=12> */
.L_x_1431:
[----:B------:R-:W-:Y:S05]  /*8400*/  BSYNC B0 ;  /* 0x0000000000007941 */ /* 0x000fea0003800000 */
.L_x_1430:
[----:B------:R-:W-:Y:S01]  /*8410*/  @!PT LDS RZ, [RZ] ;  /* 0x00000000fffff984 */ /* 0x000fe20000000800 */
[----:B------:R-:W-:Y:S01]  /*8420*/  @!PT LDS RZ, [RZ] ;  /* 0x00000000fffff984 */ /* 0x000fe20000000800 */
[----:B------:R-:W-:Y:S01]  /*8430*/  @!PT LDS RZ, [RZ] ;  /* 0x00000000fffff984 */ /* 0x000fe20000000800 */
[----:B------:R-:W-:Y:S01]  /*8440*/  @!PT LDS RZ, [RZ] ;  /* 0x00000000fffff984 */ /* 0x000fe20000000800 */
[----:B------:R3:W-:Y:S06]  /*8450*/  MEMBAR.ALL.CTA ;  /* 0x0000000000007992 */ /* 0x0007ec0000008000 */
[----:B---3--:R-:W3:Y:S02]  /*8460*/  FENCE.VIEW.ASYNC.S ;  /* 0x00000000000073c6 */ /* 0x008ee40000000000 */
[----:B---3--:R3:W-:Y:S01]  /*8470*/  BAR.SYNC.DEFER_BLOCKING R108, 0x80 ;  /* 0x0002006c0000751d */ /* 0x0087e20000010000 */
[----:B------:R-:W-:Y:S01]  /*8480*/  ISETP.NE.AND P4, PT, R99, RZ, PT ;  /* 0x000000ff6300720c */ /* 0x000fe20003f85270 */
[----:B------:R-:W-:-:S02]  /*8490*/  VIADD R17, R17, 0x1 ;  /* 0x0000000111117836 */ /* 0x000fc40000000000 */
[----:B01----:R-:W-:-:S03]  /*84a0*/  @!P0 VIADD R98, R98, 0x308c0 ;  /* 0x000308c062628836 */ /* 0x003fc60000000000 */
[C---:B------:R-:W-:Y:S02]  /*84b0*/  ISETP.NE.AND P1, PT, R17.reuse, 0x2, PT ;  /* 0x000000021100780c */ /* 0x040fe40003f25270 */
[----:B------:R-:W-:Y:S02]  /*84c0*/  @!P0 PRMT R98, RZ, 0x654, R98 ;  /* 0x00000654ff628816 */ /* 0x000fe40000000062 */
[----:B--2---:R-:W-:Y:S02]  /*84d0*/  SEL R37, RZ, 0x1, P1 ;  /* 0x00000001ff257807 */ /* 0x004fe40000800000 */
[----:B------:R-:W-:Y:S02]  /*84e0*/  SEL R17, R17, RZ, P1 ;  /* 0x000000ff11117207 */ /* 0x000fe40000800000 */
[----:B------:R-:W-:Y:S01]  /*84f0*/  LOP3.LUT R236, R236, R37, RZ, 0x3c, !PT ;  /* 0x00000025ecec7212 */ /* 0x000fe200078e3cff */
[----:B------:R3:W-:Y:S01]  /*8500*/  @!P0 SYNCS.ARRIVE.TRANS64.RED.A1T0 RZ, [R98+URZ], RZ ;  /* 0x000000ff62ff89a7 */ /* 0x0007e2000810043f */
[----:B------:R-:W-:Y:S01]  /*8510*/  PLOP3.LUT P0, PT, PT, PT, PT, 0x8, 0x0 ;  /* 0x000000000000781c */ /* 0x000fe20003f0e170 */
[----:B------:R-:W-:-:S12]  /*8520*/  @P4 BRA `(.L_x_1432) ;  /* 0xffffffa4007c4947 */ /* 0x000fd8000383ffff */
.L_x_1352:
[----:B------:R-:W0:Y:S01]  /*8530*/  LDC.64 R4, c[0x0][0x9e0] ;  /* 0x00027800ff047b82 */ /* 0x000e220000000a00 */
[----:B------:R-:W-:Y:S01]  /*8540*/  BSSY B0, `(.L_x_1433) ;  /* 0x0000005000007945 */ /* 0x000fe20003800000 */
[----:B0-----:R-:W-:-:S03]  /*8550*/  ISETP.GE.AND P1, PT, R5, 0x1, PT ;  /* 0x000000010500780c */ /* 0x001fc60003f26270 */
[----:B------:R-:W-:Y:S10]  /*8560*/  @P0 BRA `(.L_x_1434) ;  /* 0x0000000000080947 */ /* 0x000ff40003800000 */
[----:B------:R-:W0:Y:S02]  /*8570*/  FENCE.VIEW.ASYNC.G ;  /* 0x00000000000073c6 */ /* 0x000e240000000100 */
[----:B0-----:R-:W-:Y:S06]  /*8580*/  BAR.ARV 0xc, 0x120 ;  /* 0x0304800000007b1d */ /* 0x001fec0000002000 */
.L_x_1434:
[----:B------:R-:W-:Y:S05]  /*8590*/  BSYNC B0 ;  /* 0x0000000000007941 */ /* 0x000fea0003800000 */
.L_x_1433:
[----:B------:R-:W-:Y:S01]  /*85a0*/  IMAD.IADD R0, R103, 0x1, R4 ;  /* 0x0000000167007824 */ /* 0x000fe200078e0204 */
[----:B------:R-:W-:Y:S06]  /*85b0*/  @!P1 BRA `(.L_x_1435) ;  /* 0x0000000000489947 */ /* 0x000fec0003800000 */
        /* <DEDUP_REMOVED lines=11> */
.L_x_1437:
[----:B------:R-:W-:-:S13]  /*8670*/  ISETP.NE.AND P0, PT, R5, 0x1, PT ;  /* 0x000000010500780c */ /* 0x000fda0003f05270 */
[----:B------:R-:W0:Y:S02]  /*8680*/  @P0 LDC.64 R6, c[0x0][0x9e8] ;  /* 0x00027a00ff060b82 */ /* 0x000e240000000a00 */
[----:B0-----:R-:W-:-:S05]  /*8690*/  @P0 IMAD.HI.U32 R4, R2, R6, RZ ;  /* 0x0000000602040227 */ /* 0x001fca00078e00ff */
[----:B------:R-:W-:-:S07]  /*86a0*/  @P0 SHF.R.U32.HI R2, RZ, R7, R4 ;  /* 0x00000007ff020219 */ /* 0x000fce0000011604 */
.L_x_1438:
[----:B------:R-:W-:Y:S05]  /*86b0*/  BSYNC B0 ;  /* 0x0000000000007941 */ /* 0x000fea0003800000 */
.L_x_1436:
[----:B------:R-:W-:-:S05]  /*86c0*/  IMAD R3, R2, R5, R5 ;  /* 0x0000000502037224 */ /* 0x000fca00078e0205 */
[----:B------:R-:W-:-:S07]  /*86d0*/  VIMNMX R0, R0, R3, PT ;  /* 0x0000000300007248 */ /* 0x000fce0003fe0100 */
.L_x_1435:
[----:B------:R-:W-:Y:S01]  /*86e0*/  VIADD R0, R0, 0x3f ;  /* 0x0000003f00007836 */ /* 0x000fe20000000000 */
[----:B------:R-:W-:Y:S02]  /*86f0*/  ULDC UR4, c[0x0][0x9dc] ;  /* 0x0002770000047ab9 */ /* 0x000fe40000000800 */
[----:B------:R-:W-:Y:S02]  /*8700*/  VIADD R2, R101, -UR4 ;  /* 0x8000000465027c36 */ /* 0x000fe40008000000 */
[----:B------:R-:W-:-:S04]  /*8710*/  SHF.R.S32.HI R3, RZ, 0x1f, R0 ;  /* 0x0000001fff037819 */ /* 0x000fc80000011400 */
[----:B------:R-:W-:-:S04]  /*8720*/  LEA.HI R3, R3, R0, RZ, 0x6 ;  /* 0x0000000003037211 */ /* 0x000fc800078f30ff */
[----:B------:R-:W-:-:S04]  /*8730*/  SHF.R.S32.HI R3, RZ, 0x6, R3 ;  /* 0x00000006ff037819 */ /* 0x000fc80000011403 */
[----:B------:R-:W-:Y:S01]  /*8740*/  VIMNMX R104, R104, R3, PT ;  /* 0x0000000368687248 */ /* 0x000fe20003fe0100 */
        /* <DEDUP_REMOVED lines=11> */
.L_x_1441:
[----:B------:R-:W-:-:S13]  /*8800*/  ISETP.NE.AND P0, PT, R5, 0x1, PT ;  /* 0x000000010500780c */ /* 0x000fda0003f05270 */
[----:B------:R-:W0:Y:S02]  /*8810*/  @P0 LDC.64 R6, c[0x0][0x9e8] ;  /* 0x00027a00ff060b82 */ /* 0x000e240000000a00 */
[----:B0-----:R-:W-:-:S05]  /*8820*/  @P0 IMAD.HI.U32 R6, R101, R6, RZ ;  /* 0x0000000665060227 */ /* 0x001fca00078e00ff */
[----:B------:R-:W-:-:S07]  /*8830*/  @P0 SHF.R.U32.HI R101, RZ, R7, R6 ;  /* 0x00000007ff650219 */ /* 0x000fce0000011606 */
.L_x_1442:
[----:B------:R-:W-:Y:S05]  /*8840*/  BSYNC B0 ;  /* 0x0000000000007941 */ /* 0x000fea0003800000 */
.L_x_1440:
[----:B------:R-:W-:-:S05]  /*8850*/  IMAD R101, R101, R5, RZ ;  /* 0x0000000565657224 */ /* 0x000fca00078e02ff */
[----:B------:R-:W-:-:S07]  /*8860*/  VIMNMX R2, R2, R101, !PT ;  /* 0x0000006502027248 */ /* 0x000fce0007fe0100 */
.L_x_1439:
[----:B------:R-:W-:Y:S02]  /*8870*/  SHF.R.S32.HI R3, RZ, 0x1f, R2 ;  /* 0x0000001fff037819 */ /* 0x000fe40000011402 */
[----:B------:R-:W-:Y:S02]  /*8880*/  CS2R R4, SRZ ;  /* 0x0000000000047805 */ /* 0x000fe4000001ff00 */
[----:B------:R-:W-:Y:S02]  /*8890*/  PLOP3.LUT P0, PT, PT, PT, PT, 0x80, 0x0 ;  /* 0x000000000000781c */ /* 0x000fe40003f0f070 */
[----:B------:R-:W-:Y:S02]  /*88a0*/  CS2R R150, SRZ ;  /* 0x0000000000967805 */ /* 0x000fe4000001ff00 */
[----:B------:R-:W-:Y:S02]  /*88b0*/  LEA.HI R3, R3, R2, RZ, 0x6 ;  /* 0x0000000203037211 */ /* 0x000fe400078f30ff */
[----:B------:R-:W-:-:S02]  /*88c0*/  CS2R R148, SRZ ;  /* 0x0000000000947805 */ /* 0x000fc4000001ff00 */
[----:B------:R-:W-:Y:S02]  /*88d0*/  MOV R0, RZ ;  /* 0x000000ff00007202 */ /* 0x000fe40000000f00 */
[----:B------:R-:W-:Y:S02]  /*88e0*/  CS2R R146, SRZ ;  /* 0x0000000000927805 */ /* 0x000fe4000001ff00 */
[----:B------:R-:W-:Y:S02]  /*88f0*/  SHF.R.S32.HI R3, RZ, 0x6, R3 ;  /* 0x00000006ff037819 */ /* 0x000fe40000011403 */
[----:B------:R-:W-:Y:S02]  /*8900*/  CS2R R144, SRZ ;  /* 0x0000000000907805 */ /* 0x000fe4000001ff00 */
[----:B------:R-:W-:Y:S02]  /*8910*/  CS2R R142, SRZ ;  /* 0x00000000008e7805 */ /* 0x000fe4000001ff00 */
[----:B------:R-:W-:-:S02]  /*8920*/  CS2R R140, SRZ ;  /* 0x00000000008c7805 */ /* 0x000fc4000001ff00 */
[----:B------:R-:W-:Y:S02]  /*8930*/  VIMNMX R6, RZ, R3, !PT ;  /* 0x00000003ff067248 */ /* 0x000fe40007fe0100 */
[----:B------:R-:W-:Y:S02]  /*8940*/  CS2R R138, SRZ ;  /* 0x00000000008a7805 */ /* 0x000fe4000001ff00 */
[----:B------:R-:W-:Y:S02]  /*8950*/  CS2R R136, SRZ ;  /* 0x0000000000887805 */ /* 0x000fe4000001ff00 */
[----:B------:R-:W-:Y:S02]  /*8960*/  CS2R R134, SRZ ;  /* 0x0000000000867805 */ /* 0x000fe4000001ff00 */
[----:B------:R-:W-:Y:S01]  /*8970*/  ISETP.GT.AND P1, PT, R104, R6, PT ;  /* 0x000000066800720c */ /* 0x000fe20003f24270 */
[----:B------:R0:W-:Y:S01]  /*8980*/  STL [R1+0x50], R6 ;  /* 0x0000500601007387 */ /* 0x0001e20000100800 */
[----:B------:R-:W-:-:S02]  /*8990*/  CS2R R132, SRZ ;  /* 0x0000000000847805 */ /* 0x000fc4000001ff00 */
[----:B------:R-:W-:Y:S02]  /*89a0*/  CS2R R120, SRZ ;  /* 0x0000000000787805 */ /* 0x000fe4000001ff00 */
[----:B------:R-:W-:Y:S02]  /*89b0*/  CS2R R116, SRZ ;  /* 0x0000000000747805 */ /* 0x000fe4000001ff00 */
[----:B------:R-:W-:Y:S02]  /*89c0*/  CS2R R128, SRZ ;  /* 0x0000000000807805 */ /* 0x000fe4000001ff00 */
[----:B------:R-:W-:Y:S02]  /*89d0*/  CS2R R112, SRZ ;  /* 0x0000000000707805 */ /* 0x000fe4000001ff00 */
[----:B---3--:R-:W-:Y:S02]  /*89e0*/  CS2R R108, SRZ ;  /* 0x00000000006c7805 */ /* 0x008fe4000001ff00 */
        /* <DEDUP_REMOVED lines=13> */
[----:B------:R-:W-:Y:S01]  /*8ac0*/  IMAD.MOV.U32 R105, RZ, RZ, RZ ;  /* 0x000000ffff697224 */ /* 0x000fe200078e00ff */
        /* <DEDUP_REMOVED lines=35> */
[----:B------:R-:W-:Y:S01]  /*8d00*/  CS2R R24, SRZ ;  /* 0x0000000000187805 */ /* 0x000fe2000001ff00 */
[----:B0-----:R-:W-:Y:S06]  /*8d10*/  @!P1 BRA `(.L_x_1443) ;  /* 0x0000015c00e89947 */ /* 0x001fec0003800000 */
[----:B------:R-:W0:Y:S01]  /*8d20*/  S2R R6, SR_TID.X ;  /* 0x0000000000067919 */ /* 0x000e220000002100 */
[----:B------:R-:W-:Y:S01]  /*8d30*/  BSSY B6, `(.L_x_1444) ;  /* 0x0000020000067945 */ /* 0x000fe20003800000 */
[----:B0-----:R-:W-:-:S04]  /*8d40*/  IADD3 R0, R6, -0x80, RZ ;  /* 0xffffff8006007810 */ /* 0x001fc80007ffe0ff */
[----:B------:R-:W-:-:S04]  /*8d50*/  SHF.R.S32.HI R3, RZ, 0x1f, R0 ;  /* 0x0000001fff037819 */ /* 0x000fc80000011400 */
[----:B------:R-:W-:-:S04]  /*8d60*/  LEA.HI R3, R3, R0, RZ, 0x7 ;  /* 0x0000000003037211 */ /* 0x000fc800078f38ff */
[----:B------:R-:W-:-:S06]  /*8d70*/  SHF.R.S32.HI R0, RZ, 0x7, R3 ;  /* 0x00000007ff007819 */ /* 0x000fcc0000011403 */
[----:B------:R-:W0:Y:S02]  /*8d80*/  SHFL.IDX PT, R0, R0, RZ, 0x1f ;  /* 0x00001fff00007589 */ /* 0x000e2400000e0000 */
[----:B0-----:R-:W-:-:S04]  /*8d90*/  LEA.HI R2, R0, R0, RZ, 0x1 ;  /* 0x0000000000027211 */ /* 0x001fc800078f08ff */
[----:B------:R-:W-:Y:S01]  /*8da0*/  LOP3.LUT R3, R2, 0x1e, RZ, 0xc0, !PT ;  /* 0x0000001e02037812 */ /* 0x000fe200078ec0ff */
[----:B------:R-:W-:-:S04]  /*8db0*/  VIADD R2, R16, 0x10400 ;  /* 0x0001040010027836 */ /* 0x000fc80000000000 */
[----:B------:R-:W-:Y:S01]  /*8dc0*/  IMAD.IADD R3, R0, 0x1, -R3 ;  /* 0x0000000100037824 */ /* 0x000fe200078e0a03 */
[----:B------:R-:W-:-:S03]  /*8dd0*/  LOP3.LUT P0, RZ, R2, 0x3ff, RZ, 0xc0, !PT ;  /* 0x000003ff02ff7812 */ /* 0x000fc6000780c0ff */
[----:B------:R-:W-:Y:S01]  /*8de0*/  IMAD R3, R3, 0x2000, R2 ;  /* 0x0000200003037824 */ /* 0x000fe200078e0202 */
[----:B------:R-:W-:-:S04]  /*8df0*/  P2R R23, PR, RZ, 0x1 ;  /* 0x00000001ff177803 */ /* 0x000fc80000000000 */
[----:B------:R-:W-:-:S04]  /*8e00*/  SHF.R.U32.HI R2, RZ, 0x4, R3 ;  /* 0x00000004ff027819 */ /* 0x000fc80000011603 */
[----:B------:R-:W-:Y:S01]  /*8e10*/  LOP3.LUT R2, R2, 0x3fff, RZ, 0xc0, !PT ;  /* 0x00003fff02027812 */ /* 0x000fe200078ec0ff */
[----:B------:R-:W-:Y:S06]  /*8e20*/  @!P0 BRA `(.L_x_1445) ;  /* 0x0000000000408947 */ /* 0x000fec0003800000 */
        /* <DEDUP_REMOVED lines=10> */
[----:B------:R-:W-:Y:S01]  /*8ed0*/  MOV R13, RZ ;  /* 0x000000ff000d7202 */ /* 0x000fe20000000f00 */
[----:B------:R-:W-:-:S02]  /*8ee0*/  IMAD.U32 R11, RZ, RZ, UR5 ;  /* 0x00000005ff0b7e24 */ /* 0x000fc4000f8e00ff */
[----:B------:R-:W-:Y:S02]  /*8ef0*/  IMAD.MOV.U32 R8, RZ, RZ, 0x70 ;  /* 0x00000070ff087424 */ /* 0x000fe400078e00ff */
[----:B0-----:R-:W-:-:S07]  /*8f00*/  IMAD.MOV.U32 R12, RZ, RZ, 0x1 ;  /* 0x00000001ff0c7424 */ /* 0x001fce00078e00ff */
[----:B------:R-:W-:-:S07]  /*8f10*/  LEPC R20, `(.L_x_1445) ;  /* 0x000000001014794e */ /* 0x000fce0000000000 */
[----:B-1---5:R-:W-:Y:S05]  /*8f20*/  CALL.ABS.NOINC R14 ;  /* 0x000000000e007343 */ /* 0x022fea0003c00000 */
.L_x_1445:
[----:B------:R-:W-:Y:S05]  /*8f30*/  BSYNC B6 ;  /* 0x0000000000067941 */ /* 0x000fea0003800000 */
.L_x_1444:
[----:B------:R-:W-:Y:S02]  /*8f40*/  ULDC UR4, c[0x0][0x3d4] ;  /* 0x0000f50000047ab9 */ /* 0x000fe40000000800 */
[----:B------:R-:W-:-:S13]  /*8f50*/  ISETP.LT.AND P0, PT, RZ, UR4, PT ;  /* 0x00000004ff007c0c */ /* 0x000fda000bf01270 */
[----:B------:R-:W-:Y:S05]  /*8f60*/  @P0 BRA `(.L_x_1446) ;  /* 0x0000000000400947 */ /* 0x000fea0003800000 */
[----:B------:R-:W2:Y:S02]  /*8f70*/  LDL R20, [R1+0x68] ;  /* 0x0000680001147983 */ /* 0x000ea40000100800 */
[----:B--2---:R-:W-:-:S04]  /*8f80*/  LEA.HI R0, R20, R20, RZ, 0x1 ;  /* 0x0000001414007211 */ /* 0x004fc800078f08ff */
[----:B------:R-:W-:-:S05]  /*8f90*/  LOP3.LUT R0, R0, 0xfffffffe, RZ, 0xc0, !PT ;  /* 0xfffffffe00007812 */ /* 0x000fca00078ec0ff */
[----:B------:R-:W-:-:S05]  /*8fa0*/  IMAD.IADD R0, R20, 0x1, -R0 ;  /* 0x0000000114007824 */ /* 0x000fca00078e0a00 */
[----:B------:R-:W-:-:S04]  /*8fb0*/  SHF.L.U32 R3, R0, 0x1f, RZ ;  /* 0x0000001f00037819 */ /* 0x000fc800000006ff */
[----:B------:R0:W1:Y:S03]  /*8fc0*/  SYNCS.PHASECHK.TRANS64.TRYWAIT P0, [R16+URZ+0x30800], R3 ;  /* 0x03080003100075a7 */ /* 0x000066000800017f */
[----:B-1----:R-:W-:Y:S05]  /*8fd0*/  @!P0 NANOSLEEP.SYNCS 0x989680 ;  /* 0x009896800000895d */ /* 0x002fea0003900000 */
[----:B------:R-:W1:Y:S01]  /*8fe0*/  @!P0 SYNCS.PHASECHK.TRANS64 P0, [R16+URZ+0x30800], R3 ;  /* 0x03080003100085a7 */ /* 0x000e62000800007f */
[----:B------:R-:W-:Y:S04]  /*8ff0*/  BSSY B0, `(.L_x_1447) ;  /* 0x0000006000007945 */ /* 0x000fe80003800000 */
[----:B-1----:R-:W-:Y:S05]  /*9000*/  @P0 BRA `(.L_x_1448) ;  /* 0x0000000000100947 */ /* 0x002fea0003800000 */
.L_x_1449:
[----:B-1----:R1:W2:Y:S02]  /*9010*/  SYNCS.PHASECHK.TRANS64.TRYWAIT P0, [R16+URZ+0x30800], R3 ;  /* 0x03080003100075a7 */ /* 0x0022a4000800017f */
[----:B--2---:R-:W-:Y:S05]  /*9020*/  @!P0 NANOSLEEP.SYNCS 0x989680 ;  /* 0x009896800000895d */ /* 0x004fea0003900000 */
[----:B------:R-:W2:Y:S02]  /*9030*/  @!P0 SYNCS.PHASECHK.TRANS64 P0, [R16+URZ+0x30800], R3 ;  /* 0x03080003100085a7 */ /* 0x000ea4000800007f */
[----:B--2---:R-:W-:Y:S05]  /*9040*/  @!P0 BRA `(.L_x_1449) ;  /* 0xfffffffc00f08947 */ /* 0x004fea000383ffff */
.L_x_1448:
[----:B------:R-:W-:Y:S05]  /*9050*/  BSYNC B0 ;  /* 0x0000000000007941 */ /* 0x000fea0003800000 */
.L_x_1447:
[----:B------:R-:W-:Y:S05]  /*9060*/  BRA `(.L_x_1450) ;  /* 0x0000009400147947 */ /* 0x000fea0003800000 */
.L_x_1446:
[----:B------:R-:W0:Y:S01]  /*9070*/  LDC.64 R12, c[0x0][0x3d8] ;  /* 0x0000f600ff0c7b82 */ /* 0x000e220000000a00 */
[----:B-----5:R-:W-:Y:S01]  /*9080*/  SHF.R.S32.HI R3, RZ, 0x1f, R100 ;  /* 0x0000001fff037819 */ /* 0x020fe20000011464 */
[--C-:B------:R-:W-:Y:S01]  /*9090*/  IMAD.MOV.U32 R4, RZ, RZ, R208.reuse ;  /* 0x000000ffff047224 */ /* 0x100fe200078e00d0 */
[----:B------:R-:W-:Y:S01]  /*90a0*/  SHF.R.S32.HI R5, RZ, 0x1f, R208 ;  /* 0x0000001fff057819 */ /* 0x000fe200000114d0 */
[----:B------:R-:W-:Y:S01]  /*90b0*/  BSSY B6, `(.L_x_1451) ;  /* 0x0000031000067945 */ /* 0x000fe20003800000 */
[----:B------:R-:W-:Y:S02]  /*90c0*/  ISETP.NE.AND P4, PT, R23, RZ, PT ;  /* 0x000000ff1700720c */ /* 0x000fe40003f85270 */
[----:B------:R-:W-:Y:S01]  /*90d0*/  SHF.R.S32.HI R229, RZ, 0x1f, R228 ;  /* 0x0000001fffe57819 */ /* 0x000fe200000114e4 */
[----:B------:R-:W1:Y:S01]  /*90e0*/  LDC.64 R14, c[0x0][0x3e8] ;  /* 0x0000fa00ff0e7b82 */ /* 0x000e620000000a00 */
[-C--:B0-----:R-:W-:Y:S01]  /*90f0*/  IMAD R6, R19, R12.reuse, RZ ;  /* 0x0000000c13067224 */ /* 0x081fe200078e02ff */
[----:B------:R-:W-:Y:S01]  /*9100*/  SHF.L.U64.HI R86, R12, 0x5, R13 ;  /* 0x000000050c567819 */ /* 0x000fe2000001020d */
[----:B------:R-:W-:-:S02]  /*9110*/  IMAD R0, R3, R12, RZ ;  /* 0x0000000c03007224 */ /* 0x000fc400078e02ff */
[C---:B------:R-:W-:Y:S02]  /*9120*/  IMAD R95, R18.reuse, R13, R6 ;  /* 0x0000000d125f7224 */ /* 0x040fe400078e0206 */
[----:B------:R-:W-:Y:S01]  /*9130*/  IMAD.WIDE.U32 R6, R18, R12, R4 ;  /* 0x0000000c12067225 */ /* 0x000fe200078e0004 */
[----:B-1----:R-:W-:-:S03]  /*9140*/  SHF.L.U64.HI R90, R14, 0x5, R15 ;  /* 0x000000050e5a7819 */ /* 0x002fc6000001020f */
[-C--:B------:R-:W-:Y:S02]  /*9150*/  IMAD R3, R3, R14.reuse, RZ ;  /* 0x0000000e03037224 */ /* 0x080fe400078e02ff */
[----:B------:R-:W-:Y:S02]  /*9160*/  IMAD R10, R19, R14, RZ ;  /* 0x0000000e130a7224 */ /* 0x000fe400078e02ff */
[----:B------:R-:W-:-:S04]  /*9170*/  IMAD.WIDE.U32 R82, R100, R12, RZ ;  /* 0x0000000c64527225 */ /* 0x000fc800078e00ff */
[----:B------:R-:W-:Y:S01]  /*9180*/  IMAD R25, R100, R13, R0 ;  /* 0x0000000d64197224 */ /* 0x000fe200078e0200 */
[----:B------:R-:W-:Y:S01]  /*9190*/  IADD3 R93, P0, R6, R82, RZ ;  /* 0x00000052065d7210 */ /* 0x000fe20007f1e0ff */
[C---:B------:R-:W-:Y:S02]  /*91a0*/  IMAD R3, R100.reuse, R15, R3 ;  /* 0x0000000f64037224 */ /* 0x040fe400078e0203 */
[----:B------:R-:W-:-:S04]  /*91b0*/  IMAD.WIDE.U32 R80, R100, R14, RZ ;  /* 0x0000000e64507225 */ /* 0x000fc800078e00ff */
[----:B------:R-:W-:Y:S01]  /*91c0*/  IMAD.WIDE.U32 R4, R18, R14, R4 ;  /* 0x0000000e12047225 */ /* 0x000fe200078e0004 */
[----:B------:R-:W-:-:S03]  /*91d0*/  IADD3 R27, R3, R81, RZ ;  /* 0x00000051031b7210 */ /* 0x000fc60007ffe0ff */
[----:B------:R-:W-:Y:S01]  /*91e0*/  IMAD R97, R18, R15, R10 ;  /* 0x0000000f12617224 */ /* 0x000fe200078e020a */
[----:B------:R-:W-:Y:S01]  /*91f0*/  IADD3 R87, P1, R4, R80, RZ ;  /* 0x0000005004577210 */ /* 0x000fe20007f3e0ff */
[----:B------:R-:W-:-:S03]  /*9200*/  IMAD.WIDE.U32 R8, R18, R12, R228 ;  /* 0x0000000c12087225 */ /* 0x000fc600078e00e4 */
[----:B------:R-:W-:Y:S01]  /*9210*/  IADD3.X R107, R27, R5, R97, P1, !PT ;  /* 0x000000051b6b7210 */ /* 0x000fe20000ffe461 */
[----:B------:R-:W-:Y:S01]  /*9220*/  IMAD.WIDE.U32 R10, R18, R14, R228 ;  /* 0x0000000e120a7225 */ /* 0x000fe200078e00e4 */
[----:B------:R-:W-:-:S03]  /*9230*/  IADD3 R91, P2, R8, R82, RZ ;  /* 0x00000052085b7210 */ /* 0x000fc60007f5e0ff */
[----:B------:R-:W-:Y:S01]  /*9240*/  IMAD.IADD R25, R25, 0x1, R83 ;  /* 0x0000000119197824 */ /* 0x000fe200078e0253 */
[----:B------:R-:W-:Y:S01]  /*9250*/  IADD3 R23, P3, R10, R80, RZ ;  /* 0x000000500a177210 */ /* 0x000fe20007f7e0ff */
[----:B------:R-:W-:Y:S02]  /*9260*/  IMAD.SHL.U32 R88, R12, 0x20, RZ ;  /* 0x000000200c587824 */ /* 0x000fe400078e00ff */
[----:B------:R-:W-:Y:S01]  /*9270*/  IMAD.SHL.U32 R92, R14, 0x20, RZ ;  /* 0x000000200e5c7824 */ /* 0x000fe200078e00ff */
[C---:B------:R-:W-:Y:S02]  /*9280*/  IADD3.X R89, R25.reuse, R7, R95, P0, !PT ;  /* 0x0000000719597210 */ /* 0x040fe400007fe45f */
[----:B------:R-:W-:Y:S02]  /*9290*/  IADD3.X R95, R25, R95, R9, P2, !PT ;  /* 0x0000005f195f7210 */ /* 0x000fe400017fe409 */
[----:B------:R-:W-:Y:S01]  /*92a0*/  IADD3.X R97, R27, R97, R11, P3, !PT ;  /* 0x000000611b617210 */ /* 0x000fe20001ffe40b */
        /* <DEDUP_REMOVED lines=14> */
[----:B0-----:R-:W-:-:S07]  /*9390*/  IMAD.MOV.U32 R13, RZ, RZ, RZ ;  /* 0x000000ffff0d7224 */ /* 0x001fce00078e00ff */
[----:B------:R-:W-:-:S07]  /*93a0*/  LEPC R20, `(.L_x_1452) ;  /* 0x000000001014794e */ /* 0x000fce0000000000 */
[----:B-1----:R-:W-:Y:S05]  /*93b0*/  CALL.ABS.NOINC R14 ;  /* 0x000000000e007343 */ /* 0x002fea0003c00000 */
.L_x_1452:
[----:B------:R-:W-:Y:S05]  /*93c0*/  BSYNC B6 ;  /* 0x0000000000067941 */ /* 0x000fea0003800000 */
.L_x_1451:
[----:B------:R-:W2:Y:S01]  /*93d0*/  LDL R110, [R1+0x4] ;  /* 0x00000400016e7983 */ /* 0x000ea20000100800 */
[----:B------:R-:W0:Y:S01]  /*93e0*/  LDC.64 R84, c[0x0][0x3d8] ;  /* 0x0000f600ff547b82 */ /* 0x000e220000000a00 */
[----:B------:R-:W-:Y:S01]  /*93f0*/  ULDC.U8 UR4, c[0x0][0x3f0] ;  /* 0x0000fc0000047ab9 */ /* 0x000fe20000000000 */
[----:B------:R-:W-:Y:S01]  /*9400*/  BSSY B0, `(.L_x_1453) ;  /* 0x0000903000007945 */ /* 0x000fe20003800000 */
[----:B------:R-:W-:-:S05]  /*9410*/  ISETP.NE.AND P0, PT, RZ, UR4, PT ;  /* 0x00000004ff007c0c */ /* 0x000fca000bf05270 */
[----:B------:R-:W1:Y:S01]  /*9420*/  LDC.64 R14, c[0x0][0x3e8] ;  /* 0x0000fa00ff0e7b82 */ /* 0x000e620000000a00 */
[----:B--2---:R-:W-:Y:S01]  /*9430*/  SHF.R.S32.HI R3, RZ, 0x1f, R110 ;  /* 0x0000001fff037819 */ /* 0x004fe2000001146e */
[----:B0-----:R-:W-:-:S04]  /*9440*/  IMAD.WIDE.U32 R4, R110, R84, RZ ;  /* 0x000000546e047225 */ /* 0x001fc800078e00ff */
[C---:B------:R-:W-:Y:S02]  /*9450*/  IMAD R0, R3.reuse, R84, RZ ;  /* 0x0000005403007224 */ /* 0x040fe400078e02ff */
[-C--:B-1----:R-:W-:Y:S02]  /*9460*/  IMAD R8, R3, R14.reuse, RZ ;  /* 0x0000000e03087224 */ /* 0x082fe400078e02ff */
[C---:B------:R-:W-:Y:S02]  /*9470*/  IMAD R3, R110.reuse, R85, R0 ;  /* 0x000000556e037224 */ /* 0x040fe400078e0200 */
[----:B------:R-:W-:-:S03]  /*9480*/  IMAD.WIDE.U32 R6, R110, R14, RZ ;  /* 0x0000000e6e067225 */ /* 0x000fc600078e00ff */
[----:B------:R-:W-:Y:S01]  /*9490*/  IADD3 R5, R5, R3, RZ ;  /* 0x0000000305057210 */ /* 0x000fe20007ffe0ff */
[C---:B------:R-:W-:Y:S02]  /*94a0*/  IMAD R9, R110.reuse, R15, R8 ;  /* 0x0000000f6e097224 */ /* 0x040fe400078e0208 */
[----:B------:R-:W-:Y:S01]  /*94b0*/  IMAD R0, R110, -0x80, R224 ;  /* 0xffffff806e007824 */ /* 0x000fe200078e02e0 */
[C---:B------:R-:W-:Y:S01]  /*94c0*/  SHF.L.U64.HI R13, R4.reuse, 0x7, R5 ;  /* 0x00000007040d7819 */ /* 0x040fe20000010205 */
[----:B------:R-:W-:Y:S02]  /*94d0*/  IMAD.IADD R3, R7, 0x1, R9 ;  /* 0x0000000107037824 */ /* 0x000fe400078e0209 */
[----:B------:R-:W-:Y:S01]  /*94e0*/  IMAD.SHL.U32 R12, R4, 0x80, RZ ;  /* 0x00000080040c7824 */ /* 0x000fe200078e00ff */
[----:B------:R-:W-:Y:S01]  /*94f0*/  VIMNMX R21, R0, 0x80, PT ;  /* 0x0000008000157848 */ /* 0x000fe20003fe0100 */
[C---:B------:R-:W-:Y:S01]  /*9500*/  IMAD.SHL.U32 R10, R6.reuse, 0x80, RZ ;  /* 0x00000080060a7824 */ /* 0x040fe200078e00ff */
[----:B------:R-:W-:Y:S01]  /*9510*/  SHF.L.U64.HI R11, R6, 0x7, R3 ;  /* 0x00000007060b7819 */ /* 0x000fe20000010203 */
[----:B------:R-:W-:Y:S06]  /*9520*/  @!P0 BRA `(.L_x_1454) ;  /* 0x0000004400988947 */ /* 0x000fec0003800000 */
[----:B------:R-:W2:Y:S01]  /*9530*/  LDL R20, [R1+0x74] ;  /* 0x0000740001147983 */ /* 0x000ea20000100800 */
[-C--:B------:R-:W-:Y:S02]  /*9540*/  ISETP.GE.AND P0, PT, R18, R21.reuse, PT ;  /* 0x000000151200720c */ /* 0x080fe40003f06270 */
[----:B------:R-:W-:Y:S01]  /*9550*/  ISETP.GE.AND P1, PT, R233, R21, PT ;  /* 0x00000015e900720c */ /* 0x000fe20003f26270 */
[----:B------:R0:W5:Y:S04]  /*9560*/  LDL R94, [R1+0x10] ;  /* 0x00001000015e7983 */ /* 0x0001680000100800 */
[----:B------:R0:W5:Y:S01]  /*9570*/  LDL R91, [R1+0x14] ;  /* 0x00001400015b7983 */ /* 0x0001620000100800 */
[----:B------:R-:W-:Y:S01]  /*9580*/  BSSY B1, `(.L_x_1455) ;  /* 0x0000034000017945 */ /* 0x000fe20003800000 */
        /* <DEDUP_REMOVED lines=17> */
[----:B--2---:R-:W-:Y:S01]  /*96a0*/  ISETP.GE.AND P2, PT, R20, R21, PT ;  /* 0x000000151400720c */ /* 0x004fe20003f46270 */
[----:B0-----:R-:W-:-:S12]  /*96b0*/  @P0 BRA `(.L_x_1456) ;  /* 0x0000000000800947 */ /* 0x001fd80003800000 */
[----:B------:R-:W-:Y:S01]  /*96c0*/  IADD3 R0, P4, R10, R87, RZ ;  /* 0x000000570a007210 */ /* 0x000fe20007f9e0ff */
[----:B------:R-:W-:Y:S01]  /*96d0*/  ULDC.64 UR4, c[0x0][0x3c8] ;  /* 0x0000f20000047ab9 */ /* 0x000fe20000000a00 */
[----:B------:R-:W-:Y:S01]  /*96e0*/  IADD3 R7, P3, R12, R93, RZ ;  /* 0x0000005d0c077210 */ /* 0x000fe20007f7e0ff */
[----:B------:R-:W-:Y:S01]  /*96f0*/  ULDC.64 UR6, c[0x0][0x3e0] ;  /* 0x0000f80000067ab9 */ /* 0x000fe20000000a00 */
[----:B------:R-:W-:Y:S01]  /*9700*/  CS2R R78, SRZ ;  /* 0x00000000004e7805 */ /* 0x000fe2000001ff00 */
[----:B------:R-:W-:Y:S01]  /*9710*/  IMAD.X R3, R11, 0x1, R107, P4 ;  /* 0x000000010b037824 */ /* 0x000fe200020e066b */
[----:B------:R-:W-:Y:S02]  /*9720*/  IADD3.X R20, R13, R89, RZ, P3, !PT ;  /* 0x000000590d147210 */ /* 0x000fe40001ffe4ff */
[----:B------:R-:W-:Y:S02]  /*9730*/  CS2R R74, SRZ ;  /* 0x00000000004a7805 */ /* 0x000fe4000001ff00 */
[----:B------:R-:W-:Y:S01]  /*9740*/  LEA R6, P3, R7, UR4, 0x1 ;  /* 0x0000000407067c11 */ /* 0x000fe2000f8608ff */
[----:B------:R-:W-:Y:S01]  /*9750*/  ULDC UR4, c[0x0][0x3d4] ;  /* 0x0000f50000047ab9 */ /* 0x000fe20000000800 */
[----:B------:R-:W-:-:S02]  /*9760*/  LEA R8, P4, R0, UR6, 0x1 ;  /* 0x0000000600087c11 */ /* 0x000fc4000f8808ff */
[----:B------:R-:W-:Y:S02]  /*9770*/  CS2R R70, SRZ ;  /* 0x0000000000467805 */ /* 0x000fe4000001ff00 */
[----:B------:R-:W-:Y:S02]  /*9780*/  LEA.HI.X R7, R7, UR5, R20, 0x1, P3 ;  /* 0x0000000507077c11 */ /* 0x000fe400098f0c14 */
[----:B------:R-:W-:Y:S02]  /*9790*/  CS2R R66, SRZ ;  /* 0x0000000000427805 */ /* 0x000fe4000001ff00 */
[----:B------:R-:W-:Y:S01]  /*97a0*/  LEA.HI.X R9, R0, UR7, R3, 0x1, P4 ;  /* 0x0000000700097c11 */ /* 0x000fe2000a0f0c03 */
[----:B------:R-:W-:Y:S01]  /*97b0*/  ULDC.64 UR8, c[0x0][0x208] ;  /* 0x0000820000087ab9 */ /* 0x000fe20000000a00 */
[----:B------:R-:W-:Y:S02]  /*97c0*/  ISETP.GE.AND P3, PT, R208, UR4, PT ;  /* 0x00000004d0007c0c */ /* 0x000fe4000bf66270 */
[----:B-----5:R-:W-:-:S02]  /*97d0*/  ISETP.GE.AND P4, PT, R94, UR4, PT ;  /* 0x000000045e007c0c */ /* 0x020fc4000bf86270 */
[----:B------:R-:W-:Y:S02]  /*97e0*/  ISETP.GE.AND P5, PT, R237, UR4, PT ;  /* 0x00000004ed007c0c */ /* 0x000fe4000bfa6270 */
[----:B------:R-:W-:Y:S02]  /*97f0*/  ISETP.GE.AND P6, PT, R91, UR4, PT ;  /* 0x000000045b007c0c */ /* 0x000fe4000bfc6270 */
[----:B------:R-:W-:Y:S02]  /*9800*/  CS2R R76, SRZ ;  /* 0x00000000004c7805 */ /* 0x000fe4000001ff00 */
[----:B------:R-:W-:Y:S02]  /*9810*/  CS2R R72, SRZ ;  /* 0x0000000000487805 */ /* 0x000fe4000001ff00 */
[----:B------:R-:W-:Y:S02]  /*9820*/  CS2R R68, SRZ ;  /* 0x0000000000447805 */ /* 0x000fe4000001ff00 */
[----:B------:R-:W-:Y:S01]  /*9830*/  CS2R R64, SRZ ;  /* 0x0000000000407805 */ /* 0x000fe2000001ff00 */
        /* <DEDUP_REMOVED lines=8> */
.L_x_1456:
[----:B------:R-:W-:Y:S05]  /*98c0*/  BSYNC B1 ;  /* 0x0000000000017941 */ /* 0x000fea0003800000 */
.L_x_1455:
[----:B------:R-:W-:Y:S04]  /*98d0*/  BSSY B1, `(.L_x_1457) ;  /* 0x0000022000017945 */ /* 0x000fe80003800000 */
[----:B------:R-:W-:Y:S05]  /*98e0*/  @P1 BRA `(.L_x_1458) ;  /* 0x0000000000801947 */ /* 0x000fea0003800000 */
[----:B0-----:R-:W-:Y:S01]  /*98f0*/  IADD3 R7, P5, P6, R93, R88, R12 ;  /* 0x000000585d077210 */ /* 0x001fe20007ebe00c */
[----:B------:R-:W-:Y:S01]  /*9900*/  ULDC.64 UR4, c[0x0][0x3c8] ;  /* 0x0000f20000047ab9 */ /* 0x000fe20000000a00 */
[----:B------:R-:W-:Y:S01]  /*9910*/  IADD3 R0, P3, P4, R87, R92, R10 ;  /* 0x0000005c57007210 */ /* 0x000fe20007c7e00a */
[----:B------:R-:W-:Y:S01]  /*9920*/  ULDC.64 UR6, c[0x0][0x3e0] ;  /* 0x0000f80000067ab9 */ /* 0x000fe20000000a00 */
[----:B------:R-:W-:Y:S02]  /*9930*/  IADD3.X R20, R89, R86, R13, P5, P6 ;  /* 0x0000005659147210 */ /* 0x000fe40002fec40d */
[----:B------:R-:W-:Y:S02]  /*9940*/  CS2R R62, SRZ ;  /* 0x00000000003e7805 */ /* 0x000fe4000001ff00 */
[----:B------:R-:W-:Y:S02]  /*9950*/  IADD3.X R3, R107, R90, R11, P3, P4 ;  /* 0x0000005a6b037210 */ /* 0x000fe40001fe840b */
[----:B------:R-:W-:-:S02]  /*9960*/  CS2R R56, SRZ ;  /* 0x0000000000387805 */ /* 0x000fc4000001ff00 */
[C---:B------:R-:W-:Y:S01]  /*9970*/  LEA R6, P5, R7.reuse, UR4, 0x1 ;  /* 0x0000000407067c11 */ /* 0x040fe2000f8a08ff */
[----:B------:R-:W-:Y:S01]  /*9980*/  ULDC UR4, c[0x0][0x3d4] ;  /* 0x0000f50000047ab9 */ /* 0x000fe20000000800 */
[C---:B------:R-:W-:Y:S02]  /*9990*/  LEA R8, P4, R0.reuse, UR6, 0x1 ;  /* 0x0000000600087c11 */ /* 0x040fe4000f8808ff */
[----:B------:R-:W-:Y:S02]  /*99a0*/  CS2R R54, SRZ ;  /* 0x0000000000367805 */ /* 0x000fe4000001ff00 */
[----:B------:R-:W-:Y:S02]  /*99b0*/  LEA.HI.X R7, R7, UR5, R20, 0x1, P5 ;  /* 0x0000000507077c11 */ /* 0x000fe4000a8f0c14 */
[----:B------:R-:W-:Y:S02]  /*99c0*/  CS2R R48, SRZ ;  /* 0x0000000000307805 */ /* 0x000fe4000001ff00 */
[----:B------:R-:W-:Y:S01]  /*99d0*/  LEA.HI.X R9, R0, UR7, R3, 0x1, P4 ;  /* 0x0000000700097c11 */ /* 0x000fe2000a0f0c03 */
[----:B------:R-:W-:Y:S01]  /*99e0*/  ULDC.64 UR8, c[0x0][0x208] ;  /* 0x0000820000087ab9 */ /* 0x000fe20000000a00 */
[----:B------:R-:W-:-:S02]  /*99f0*/  ISETP.GE.AND P3, PT, R208, UR4, PT ;  /* 0x00000004d0007c0c */ /* 0x000fc4000bf66270 */
[----:B-----5:R-:W-:Y:S02]  /*9a00*/  ISETP.GE.AND P4, PT, R94, UR4, PT ;  /* 0x000000045e007c0c */ /* 0x020fe4000bf86270 */
[----:B------:R-:W-:Y:S02]  /*9a10*/  ISETP.GE.AND P5, PT, R237, UR4, PT ;  /* 0x00000004ed007c0c */ /* 0x000fe4000bfa6270 */
[----:B------:R-:W-:Y:S02]  /*9a20*/  ISETP.GE.AND P6, PT, R91, UR4, PT ;  /* 0x000000045b007c0c */ /* 0x000fe4000bfc6270 */
        /* <DEDUP_REMOVED lines=12> */
.L_x_1458:
[----:B------:R-:W-:Y:S05]  /*9af0*/  BSYNC B1 ;  /* 0x0000000000017941 */ /* 0x000fea0003800000 */
.L_x_1457:
[----:B------:R-:W-:Y:S01]  /*9b00*/  BSSY B1, `(.L_x_1459) ;  /* 0x000002e000017945 */ /* 0x000fe20003800000 */
        /* <DEDUP_REMOVED lines=8> */
[----:B------:R-:W-:Y:S06]  /*9b90*/  @P2 BRA `(.L_x_1460) ;  /* 0x0000000000902947 */ /* 0x000fec0003800000 */
[----:B01----:R-:W-:Y:S01]  /*9ba0*/  LEA R6, P3, R84, R12, 0x6 ;  /* 0x0000000c54067211 */ /* 0x003fe200078630ff */
[----:B------:R-:W-:Y:S01]  /*9bb0*/  ULDC.64 UR4, c[0x0][0x3c8] ;  /* 0x0000f20000047ab9 */ /* 0x000fe20000000a00 */
[----:B------:R-:W-:Y:S01]  /*9bc0*/  LEA R0, P4, R14, R10, 0x6 ;  /* 0x0000000a0e007211 */ /* 0x000fe200078830ff */
[----:B------:R-:W-:Y:S01]  /*9bd0*/  ULDC.64 UR6, c[0x0][0x3e0] ;  /* 0x0000f80000067ab9 */ /* 0x000fe20000000a00 */
[----:B------:R-:W-:Y:S02]  /*9be0*/  IADD3 R7, P5, R6, R93, RZ ;  /* 0x0000005d06077210 */ /* 0x000fe40007fbe0ff */
[----:B------:R-:W-:Y:S02]  /*9bf0*/  CS2R R44, SRZ ;  /* 0x00000000002c7805 */ /* 0x000fe4000001ff00 */
[----:B------:R-:W-:Y:S02]  /*9c00*/  LEA.HI.X R20, R84, R13, R85, 0x6, P3 ;  /* 0x0000000d54147211 */ /* 0x000fe400018f3455 */
[----:B------:R-:W-:-:S02]  /*9c10*/  CS2R R40, SRZ ;  /* 0x0000000000287805 */ /* 0x000fc4000001ff00 */
[----:B------:R-:W-:Y:S02]  /*9c20*/  IADD3 R0, P6, R0, R87, RZ ;  /* 0x0000005700007210 */ /* 0x000fe40007fde0ff */
[----:B------:R-:W-:Y:S02]  /*9c30*/  CS2R R38, SRZ ;  /* 0x0000000000267805 */ /* 0x000fe4000001ff00 */
[----:B------:R-:W-:Y:S01]  /*9c40*/  LEA.HI.X R8, R14, R11, R15, 0x6, P4 ;  /* 0x0000000b0e087211 */ /* 0x000fe200020f340f */
[----:B------:R-:W-:Y:S01]  /*9c50*/  IMAD.X R20, R20, 0x1, R89, P5 ;  /* 0x0000000114147824 */ /* 0x000fe200028e0659 */
[C---:B------:R-:W-:Y:S01]  /*9c60*/  LEA R6, P3, R7.reuse, UR4, 0x1 ;  /* 0x0000000407067c11 */ /* 0x040fe2000f8608ff */
[----:B------:R-:W-:Y:S01]  /*9c70*/  ULDC UR4, c[0x0][0x3d4] ;  /* 0x0000f50000047ab9 */ /* 0x000fe20000000800 */
[----:B------:R-:W-:Y:S01]  /*9c80*/  CS2R R34, SRZ ;  /* 0x0000000000227805 */ /* 0x000fe2000001ff00 */
[----:B------:R-:W-:Y:S01]  /*9c90*/  IMAD.X R3, R8, 0x1, R107, P6 ;  /* 0x0000000108037824 */ /* 0x000fe200030e066b */
[----:B------:R-:W-:Y:S01]  /*9ca0*/  LEA R8, P4, R0, UR6, 0x1 ;  /* 0x0000000600087c11 */ /* 0x000fe2000f8808ff */
[----:B------:R-:W-:Y:S01]  /*9cb0*/  ULDC.64 UR8, c[0x0][0x208] ;  /* 0x0000820000087ab9 */ /* 0x000fe20000000a00 */
[----:B------:R-:W-:-:S02]  /*9cc0*/  LEA.HI.X R7, R7, UR5, R20, 0x1, P3 ;  /* 0x0000000507077c11 */ /* 0x000fc400098f0c14 */
[----:B------:R-:W-:Y:S02]  /*9cd0*/  LEA.HI.X R9, R0, UR7, R3, 0x1, P4 ;  /* 0x0000000700097c11 */ /* 0x000fe4000a0f0c03 */
[----:B------:R-:W-:Y:S02]  /*9ce0*/  ISETP.GE.AND P3, PT, R208, UR4, PT ;  /* 0x00000004d0007c0c */ /* 0x000fe4000bf66270 */
[----:B-----5:R-:W-:Y:S02]  /*9cf0*/  ISETP.GE.AND P4, PT, R94, UR4, PT ;  /* 0x000000045e007c0c */ /* 0x020fe4000bf86270 */
[----:B------:R-:W-:Y:S02]  /*9d00*/  ISETP.GE.AND P5, PT, R237, UR4, PT ;  /* 0x00000004ed007c0c */ /* 0x000fe4000bfa6270 */
[----:B------:R-:W-:Y:S02]  /*9d10*/  ISETP.GE.AND P6, PT, R91, UR4, PT ;  /* 0x000000045b007c0c */ /* 0x000fe4000bfc6270 */
[----:B------:R-:W-:-:S02]  /*9d20*/  CS2R R46, SRZ ;  /* 0x00000000002e7805 */ /* 0x000fc4000001ff00 */
        /* <DEDUP_REMOVED lines=11> */
.L_x_1460:
[----:B------:R-:W-:Y:S05]  /*9de0*/  BSYNC B1 ;  /* 0x0000000000017941 */ /* 0x000fea0003800000 */
.L_x_1459:
[----:B------:R-:W3:Y:S01]  /*9df0*/  LDL R0, [R1+0x70] ;  /* 0x0000700001007983 */ /* 0x000ee20000100800 */
[----:B-----5:R-:W-:Y:S01]  /*9e00*/  IMAD.MOV.U32 R3, RZ, RZ, R67 ;  /* 0x000000ffff037224 */ /* 0x020fe200078e0043 */
[----:B------:R-:W4:Y:S01]  /*9e10*/  LDC R23, c[0x0][0x428] ;  /* 0x00010a00ff177b82 */ /* 0x000f220000000800 */
[----:B012---:R-:W-:Y:S01]  /*9e20*/  IMAD.MOV.U32 R6, RZ, RZ, R74 ;  /* 0x000000ffff067224 */ /* 0x007fe200078e004a */
[----:B------:R-:W-:Y:S01]  /*9e30*/  BSSY B1, `(.L_x_1461) ;  /* 0x0000050000017945 */ /* 0x000fe20003800000 */
        /* <DEDUP_REMOVED lines=21> */
[----:B------:R-:W-:-:S02]  /*9f90*/  MOV R3, R76 ;  /* 0x0000004c00037202 */ /* 0x000fc40000000f00 */
[----:B------:R-:W-:Y:S02]  /*9fa0*/  CS2R R24, SRZ ;  /* 0x0000000000187805 */ /* 0x000fe4000001ff00 */
[----:B------:R-:W-:Y:S02]  /*9fb0*/  CS2R R28, SRZ ;  /* 0x00000000001c7805 */ /* 0x000fe4000001ff00 */
[----:B------:R-:W-:Y:S02]  /*9fc0*/  CS2R R8, SRZ ;  /* 0x0000000000087805 */ /* 0x000fe4000001ff00 */
[----:B------:R-:W-:Y:S02]  /*9fd0*/  PRMT R109, R3, 0x7610, R109 ;  /* 0x00007610036d7816 */ /* 0x000fe4000000006d */
[----:B------:R-:W-:Y:S02]  /*9fe0*/  CS2R R26, SRZ ;  /* 0x00000000001a7805 */ /* 0x000fe4000001ff00 */
[----:B------:R-:W-:-:S02]  /*9ff0*/  CS2R R30, SRZ ;  /* 0x00000000001e7805 */ /* 0x000fc4000001ff00 */
[----:B---3--:R-:W-:Y:S02]  /*a000*/  ISETP.GE.AND P3, PT, R0, R21, PT ;  /* 0x000000150000720c */ /* 0x008fe40003f66270 */
[----:B------:R-:W-:Y:S02]  /*a010*/  CS2R R20, SRZ ;  /* 0x0000000000147805 */ /* 0x000fe4000001ff00 */
[----:B------:R-:W-:-:S04]  /*a020*/  MOV R0, R66 ;  /* 0x0000004200007202 */ /* 0x000fc80000000f00 */
[----:B------:R-:W-:Y:S02]  /*a030*/  PRMT R95, R95, 0x5410, R0 ;  /* 0x000054105f5f7816 */ /* 0x000fe40000000000 */
[----:B------:R-:W-:-:S04]  /*a040*/  MOV R0, R70 ;  /* 0x0000004600007202 */ /* 0x000fc80000000f00 */
[----:B------:R-:W-:Y:S02]  /*a050*/  PRMT R99, R99, 0x5410, R0 ;  /* 0x0000541063637816 */ /* 0x000fe40000000000 */
[----:B------:R-:W-:-:S04]  /*a060*/  MOV R0, R78 ;  /* 0x0000004e00007202 */ /* 0x000fc80000000f00 */
[----:B------:R-:W-:Y:S02]  /*a070*/  PRMT R108, R108, 0x5410, R0 ;  /* 0x000054106c6c7816 */ /* 0x000fe40000000000 */
[----:B------:R-:W-:Y:S02]  /*a080*/  MOV R0, R68 ;  /* 0x0000004400007202 */ /* 0x000fe40000000f00 */
[----:B------:R-:W-:Y:S02]  /*a090*/  PRMT R108, R6, 0x7610, R108 ;  /* 0x00007610066c7816 */ /* 0x000fe4000000006c */
[----:B------:R-:W-:Y:S02]  /*a0a0*/  CS2R R6, SRZ ;  /* 0x0000000000067805 */ /* 0x000fe4000001ff00 */
[----:B------:R-:W-:Y:S01]  /*a0b0*/  PRMT R100, R100, 0x5410, R0 ;  /* 0x0000541064647816 */ /* 0x000fe20000000000 */
[----:B------:R-:W-:-:S05]  /*a0c0*/  IMAD.MOV.U32 R0, RZ, RZ, R73 ;  /* 0x000000ffff007224 */ /* 0x000fca00078e0049 */
[----:B------:R-:W-:Y:S01]  /*a0d0*/  PRMT R105, R0, 0x7610, R105 ;  /* 0x0000761000697816 */ /* 0x000fe20000000069 */
[----:B----4-:R-:W-:Y:S06]  /*a0e0*/  @P3 BRA `(.L_x_1462) ;  /* 0x0000000000903947 */ /* 0x010fec0003800000 */
[----:B------:R-:W-:Y:S01]  /*a0f0*/  IMAD.WIDE.U32 R12, R84, 0x60, R12 ;  /* 0x00000060540c7825 */ /* 0x000fe200078e000c */
[----:B------:R-:W-:Y:S01]  /*a100*/  ULDC UR4, c[0x0][0x3d4] ;  /* 0x0000f50000047ab9 */ /* 0x000fe20000000800 */
[----:B------:R-:W-:Y:S01]  /*a110*/  ULDC.64 UR6, c[0x0][0x3c8] ;  /* 0x0000f20000067ab9 */ /* 0x000fe20000000a00 */
[----:B------:R-:W-:Y:S01]  /*a120*/  ULDC.64 UR8, c[0x0][0x3e0] ;  /* 0x0000f80000087ab9 */ /* 0x000fe20000000a00 */
[----:B------:R-:W-:Y:S01]  /*a130*/  IMAD.WIDE.U32 R10, R14, 0x60, R10 ;  /* 0x000000600e0a7825 */ /* 0x000fe200078e000a */
[----:B------:R-:W-:Y:S02]  /*a140*/  IADD3 R93, P4, R93, R12, RZ ;  /* 0x0000000c5d5d7210 */ /* 0x000fe40007f9e0ff */
[----:B------:R-:W-:Y:S02]  /*a150*/  CS2R R28, SRZ ;  /* 0x00000000001c7805 */ /* 0x000fe4000001ff00 */
[----:B------:R-:W-:Y:S01]  /*a160*/  CS2R R30, SRZ ;  /* 0x00000000001e7805 */ /* 0x000fe2000001ff00 */
[----:B------:R-:W-:Y:S01]  /*a170*/  IMAD R4, R85, 0x60, RZ ;  /* 0x0000006055047824 */ /* 0x000fe200078e02ff */
[----:B------:R-:W-:Y:S01]  /*a180*/  IADD3 R87, P5, R87, R10, RZ ;  /* 0x0000000a57577210 */ /* 0x000fe20007fbe0ff */
[----:B------:R-:W-:Y:S01]  /*a190*/  IMAD R0, R15, 0x60, RZ ;  /* 0x000000600f007824 */ /* 0x000fe200078e02ff */
[----:B------:R-:W-:-:S02]  /*a1a0*/  ULDC.64 UR10, c[0x0][0x208] ;  /* 0x00008200000a7ab9 */ /* 0x000fc40000000a00 */
[----:B------:R-:W-:Y:S02]  /*a1b0*/  IADD3.X R4, R89, R13, R4, P4, !PT ;  /* 0x0000000d59047210 */ /* 0x000fe400027fe404 */
[----:B------:R-:W-:Y:S02]  /*a1c0*/  ISETP.GE.AND P4, PT, R208, UR4, PT ;  /* 0x00000004d0007c0c */ /* 0x000fe4000bf86270 */
[----:B------:R-:W-:Y:S02]  /*a1d0*/  IADD3.X R0, R107, R11, R0, P5, !PT ;  /* 0x0000000b6b007210 */ /* 0x000fe40002ffe400 */
[----:B------:R-:W-:Y:S02]  /*a1e0*/  LEA R10, P5, R93, UR6, 0x1 ;  /* 0x000000065d0a7c11 */ /* 0x000fe4000f8a08ff */
[----:B------:R-:W-:Y:S02]  /*a1f0*/  LEA R12, P6, R87, UR8, 0x1 ;  /* 0x00000008570c7c11 */ /* 0x000fe4000f8c08ff */
[----:B------:R-:W-:-:S02]  /*a200*/  LEA.HI.X R11, R93, UR7, R4, 0x1, P5 ;  /* 0x000000075d0b7c11 */ /* 0x000fc4000a8f0c04 */
[----:B------:R-:W-:Y:S02]  /*a210*/  LEA.HI.X R13, R87, UR9, R0, 0x1, P6 ;  /* 0x00000009570d7c11 */ /* 0x000fe4000b0f0c00 */
[----:B------:R-:W-:Y:S01]  /*a220*/  ISETP.GE.AND P6, PT, R94, UR4, PT ;  /* 0x000000045e007c0c */ /* 0x000fe2000bfc6270 */
[----:B------:R0:W5:Y:S01]  /*a230*/  @!P4 LDG.E.64 R28, desc[UR10][R10.64] ;  /* 0x0000000a0a1cc981 */ /* 0x000162000c1e1b00 */
[----:B------:R-:W-:-:S03]  /*a240*/  ISETP.GE.AND P5, PT, R237, UR4, PT ;  /* 0x00000004ed007c0c */ /* 0x000fc6000bfa6270 */
[----:B------:R0:W5:Y:S01]  /*a250*/  @!P4 LDG.E.64 R30, desc[UR10][R12.64] ;  /* 0x0000000a0c1ec981 */ /* 0x000162000c1e1b00 */
[----:B------:R-:W-:Y:S02]  /*a260*/  ISETP.GE.AND P4, PT, R91, UR4, PT ;  /* 0x000000045b007c0c */ /* 0x000fe4000bf86270 */
        /* <DEDUP_REMOVED lines=12> */
.L_x_1462:
[----:B------:R-:W-:Y:S05]  /*a330*/  BSYNC B1 ;  /* 0x0000000000017941 */ /* 0x000fea0003800000 */
.L_x_1461:
[----:B------:R-:W2:Y:S01]  /*a340*/  LDL R107, [R1+0x20] ;  /* 0x00002000016b7983 */ /* 0x000ea20000100800 */
[----:B------:R-:W-:Y:S01]  /*a350*/  IMAD.MOV.U32 R0, RZ, RZ, R49 ;  /* 0x000000ffff007224 */ /* 0x000fe200078e0031 */
[----:B------:R-:W-:Y:S01]  /*a360*/  MOV R3, R54 ;  /* 0x0000003600037202 */ /* 0x000fe20000000f00 */
[----:B0-----:R-:W-:Y:S01]  /*a370*/  IMAD.MOV.U32 R10, RZ, RZ, R55 ;  /* 0x000000ffff0a7224 */ /* 0x001fe200078e0037 */
[----:B------:R-:W-:Y:S01]  /*a380*/  ISETP.NE.AND P4, PT, R23, 0x1, PT ;  /* 0x000000011700780c */ /* 0x000fe20003f85270 */
[----:B------:R-:W-:Y:S01]  /*a390*/  IMAD.MOV.U32 R11, RZ, RZ, R56 ;  /* 0x000000ffff0b7224 */ /* 0x000fe200078e0038 */
[----:B------:R-:W-:Y:S01]  /*a3a0*/  PRMT R92, R0, 0x7610, R92 ;  /* 0x00007610005c7816 */ /* 0x000fe2000000005c */
[----:B------:R-:W-:Y:S01]  /*a3b0*/  IMAD.MOV.U32 R0, RZ, RZ, R57 ;  /* 0x000000ffff007224 */ /* 0x000fe200078e0039 */
[----:B------:R-:W-:Y:S01]  /*a3c0*/  PRMT R93, R93, 0x5410, R3 ;  /* 0x000054105d5d7816 */ /* 0x000fe20000000003 */
[----:B------:R-:W-:Y:S01]  /*a3d0*/  IMAD.MOV.U32 R12, RZ, RZ, R58 ;  /* 0x000000ffff0c7224 */ /* 0x000fe200078e003a */
[----:B------:R-:W-:Y:S01]  /*a3e0*/  MOV R3, R62 ;  /* 0x0000003e00037202 */ /* 0x000fe20000000f00 */
[----:B------:R-:W-:Y:S01]  /*a3f0*/  IMAD.MOV.U32 R13, RZ, RZ, R61 ;  /* 0x000000ffff0d7224 */ /* 0x000fe200078e003d */
[----:B------:R-:W-:Y:S01]  /*a400*/  PRMT R94, R10, 0x7610, R94 ;  /* 0x000076100a5e7816 */ /* 0x000fe2000000005e */
[----:B------:R-:W-:Y:S01]  /*a410*/  IMAD.MOV.U32 R10, RZ, RZ, R63 ;  /* 0x000000ffff0a7224 */ /* 0x000fe200078e003f */
[----:B------:R-:W-:Y:S01]  /*a420*/  PRMT R101, R101, 0x5410, R3 ;  /* 0x0000541065657816 */ /* 0x000fe20000000003 */
[----:B------:R-:W-:Y:S01]  /*a430*/  ULDC.64 UR4, c[0x0][0x3c8] ;  /* 0x0000f20000047ab9 */ /* 0x000fe20000000a00 */
[----:B------:R-:W-:Y:S01]  /*a440*/  PRMT R98, R0, 0x7610, R98 ;  /* 0x0000761000627816 */ /* 0x000fe20000000062 */
[----:B------:R-:W-:Y:S01]  /*a450*/  IMAD.MOV.U32 R0, RZ, RZ, R51 ;  /* 0x000000ffff007224 */ /* 0x000fe200078e0033 */
[----:B------:R-:W-:Y:S01]  /*a460*/  MOV R3, R52 ;  /* 0x0000003400037202 */ /* 0x000fe20000000f00 */
[----:B------:R-:W-:Y:S01]  /*a470*/  ULDC.64 UR6, c[0x0][0x3e0] ;  /* 0x0000f80000067ab9 */ /* 0x000fe20000000a00 */
[----:B------:R-:W-:Y:S01]  /*a480*/  PRMT R97, R97, 0x5410, R11 ;  /* 0x0000541061617816 */ /* 0x000fe2000000000b */
[----:B------:R-:W-:Y:S01]  /*a490*/  IMAD.MOV.U32 R11, RZ, RZ, R50 ;  /* 0x000000ffff0b7224 */ /* 0x000fe200078e0032 */
[----:B------:R-:W-:Y:S01]  /*a4a0*/  PRMT R94, R94, 0x5410, R3 ;  /* 0x000054105e5e7816 */ /* 0x000fe20000000003 */
[----:B------:R-:W-:Y:S01]  /*a4b0*/  IMAD.MOV.U32 R3, RZ, RZ, R59 ;  /* 0x000000ffff037224 */ /* 0x000fe200078e003b */
[----:B------:R-:W-:Y:S01]  /*a4c0*/  PRMT R93, R0, 0x7610, R93 ;  /* 0x00007610005d7816 */ /* 0x000fe2000000005d */
[----:B------:R-:W-:Y:S01]  /*a4d0*/  IMAD R0, R110, 0x80, R18 ;  /* 0x000000806e007824 */ /* 0x000fe200078e0212 */
[----:B------:R-:W-:Y:S01]  /*a4e0*/  PRMT R92, R92, 0x5410, R11 ;  /* 0x000054105c5c7816 */ /* 0x000fe2000000000b */
[----:B------:R-:W-:Y:S01]  /*a4f0*/  IMAD.MOV.U32 R11, RZ, RZ, R53 ;  /* 0x000000ffff0b7224 */ /* 0x000fe200078e0035 */
[----:B------:R-:W-:-:S02]  /*a500*/  PRMT R99, R3, 0x7610, R99 ;  /* 0x0000761003637816 */ /* 0x000fc40000000063 */
[----:B------:R-:W-:Y:S02]  /*a510*/  PRMT R102, R10, 0x7610, R102 ;  /* 0x000076100a667816 */ /* 0x000fe40000000066 */
[----:B------:R-:W0:Y:S01]  /*a520*/  @P4 LDC R10, c[0x0][0x42c] ;  /* 0x00010b00ff0a4b82 */ /* 0x000e220000000800 */
[----:B------:R-:W-:Y:S02]  /*a530*/  PRMT R95, R11, 0x7610, R95 ;  /* 0x000076100b5f7816 */ /* 0x000fe4000000005f */
[----:B------:R-:W-:Y:S02]  /*a540*/  PRMT R98, R98, 0x5410, R12 ;  /* 0x0000541062627816 */ /* 0x000fe4000000000c */
[----:B------:R-:W-:Y:S01]  /*a550*/  MOV R12, R60 ;  /* 0x0000003c000c7202 */ /* 0x000fe20000000f00 */
[----:B------:R-:W-:Y:S01]  /*a560*/  IMAD.MOV.U32 R23, RZ, RZ, R39 ;  /* 0x000000ffff177224 */ /* 0x000fe200078e0027 */
[----:B------:R-:W-:Y:S01]  /*a570*/  PRMT R103, R13, 0x7610, R103 ;  /* 0x000076100d677816 */ /* 0x000fe20000000067 */
[----:B------:R-:W1:Y:S01]  /*a580*/  @P4 LDC R11, c[0x0][0x430] ;  /* 0x00010c00ff0b4b82 */ /* 0x000e620000000800 */
[----:B------:R-:W-:Y:S01]  /*a590*/  PRMT R102, R102, 0x5410, R12 ;  /* 0x0000541066667816 */ /* 0x000fe2000000000c */
[----:B--2---:R-:W-:-:S02]  /*a5a0*/  IMAD R3, R107, 0x20, R0 ;  /* 0x000000206b037824 */ /* 0x004fc400078e0200 */
[----:B------:R-:W2:Y:S01]  /*a5b0*/  LDL R107, [R1+0x68] ;  /* 0x00006800016b7983 */ /* 0x000ea20000100800 */
[----:B------:R-:W-:Y:S01]  /*a5c0*/  IMAD.MOV.U32 R12, RZ, RZ, R35 ;  /* 0x000000ffff0c7224 */ /* 0x000fe200078e0023 */
[----:B------:R-:W-:Y:S01]  /*a5d0*/  MOV R0, R34 ;  /* 0x0000002200007202 */ /* 0x000fe20000000f00 */
[----:B------:R-:W-:-:S03]  /*a5e0*/  IMAD.MOV.U32 R13, RZ, RZ, R38 ;  /* 0x000000ffff0d7224 */ /* 0x000fc600078e0026 */
[----:B------:R-:W-:Y:S01]  /*a5f0*/  PRMT R87, R12, 0x5410, R0 ;  /* 0x000054100c577816 */ /* 0x000fe20000000000 */
[----:B0-----:R-:W-:Y:S01]  /*a600*/  @P4 IMAD.HI.U32 R0, R3, R10, RZ ;  /* 0x0000000a03004227 */ /* 0x001fe200078e00ff */
[----:B------:R-:W-:Y:S02]  /*a610*/  MOV R10, R40 ;  /* 0x00000028000a7202 */ /* 0x000fe40000000f00 */
[----:B------:R-:W-:Y:S01]  /*a620*/  PRMT R88, R13, 0x5410, R23 ;  /* 0x000054100d587816 */ /* 0x000fe20000000017 */
[----:B------:R-:W-:Y:S01]  /*a630*/  IMAD.MOV.U32 R12, RZ, RZ, R41 ;  /* 0x000000ffff0c7224 */ /* 0x000fe200078e0029 */
[----:B-1----:R-:W-:Y:S01]  /*a640*/  @P4 SHF.R.U32.HI R3, RZ, R11, R0 ;  /* 0x0000000bff034219 */ /* 0x002fe20000011600 */
[----:B------:R-:W-:Y:S01]  /*a650*/  IMAD.MOV.U32 R13, RZ, RZ, R44 ;  /* 0x000000ffff0d7224 */ /* 0x000fe200078e002c */
[----:B------:R-:W-:Y:S01]  /*a660*/  PRMT R89, R89, 0x5410, R10 ;  /* 0x0000541059597816 */ /* 0x000fe2000000000a */
[----:B------:R-:W-:Y:S01]  /*a670*/  IMAD.MOV.U32 R23, RZ, RZ, R45 ;  /* 0x000000ffff177224 */ /* 0x000fe200078e002d */
[----:B------:R-:W-:Y:S01]  /*a680*/  PRMT R90, R12, 0x7610, R90 ;  /* 0x000076100c5a7816 */ /* 0x000fe2000000005a */
[----:B------:R-:W-:Y:S01]  /*a690*/  IMAD.MOV.U32 R12, RZ, RZ, R36 ;  /* 0x000000ffff0c7224 */ /* 0x000fe200078e0024 */
[----:B------:R-:W-:Y:S01]  /*a6a0*/  SHF.R.S32.HI R11, RZ, 0x1f, R3 ;  /* 0x0000001fff0b7819 */ /* 0x000fe20000011403 */
[----:B------:R-:W-:Y:S01]  /*a6b0*/  IMAD.MOV.U32 R10, RZ, RZ, R33 ;  /* 0x000000ffff0a7224 */ /* 0x000fe200078e0021 */
[----:B------:R-:W-:Y:S01]  /*a6c0*/  MOV R0, R32 ;  /* 0x0000002000007202 */ /* 0x000fe20000000f00 */
[----:B------:R-:W-:Y:S01]  /*a6d0*/  IMAD.WIDE.U32 R80, R3, R14, R80 ;  /* 0x0000000e03507225 */ /* 0x000fe200078e0050 */
[----:B------:R-:W-:-:S02]  /*a6e0*/  PRMT R91, R13, 0x5410, R23 ;  /* 0x000054100d5b7816 */ /* 0x000fc40000000017 */
[----:B------:R-:W-:Y:S01]  /*a6f0*/  PRMT R89, R12, 0x7610, R89 ;  /* 0x000076100c597816 */ /* 0x000fe20000000059 */
[----:B------:R-:W-:Y:S01]  /*a700*/  IMAD.WIDE.U32 R12, R3, R84, R82 ;  /* 0x00000054030c7225 */ /* 0x000fe200078e0052 */
[----:B------:R-:W-:-:S03]  /*a710*/  PRMT R86, R10, 0x5410, R0 ;  /* 0x000054100a567816 */ /* 0x000fc60000000000 */
[C---:B------:R-:W-:Y:S02]  /*a720*/  IMAD R84, R11.reuse, R84, RZ ;  /* 0x000000540b547224 */ /* 0x040fe400078e02ff */
[----:B------:R-:W-:Y:S01]  /*a730*/  IMAD R0, R11, R14, RZ ;  /* 0x0000000e0b007224 */ /* 0x000fe200078e02ff */
[----:B------:R-:W-:Y:S01]  /*a740*/  MOV R11, R42 ;  /* 0x0000002a000b7202 */ /* 0x000fe20000000f00 */
[----:B------:R-:W-:Y:S02]  /*a750*/  IMAD.MOV.U32 R10, RZ, RZ, R37 ;  /* 0x000000ffff0a7224 */ /* 0x000fe400078e0025 */
[C---:B------:R-:W-:Y:S02]  /*a760*/  IMAD R23, R3.reuse, R85, R84 ;  /* 0x0000005503177224 */ /* 0x040fe400078e0254 */
[----:B------:R-:W-:Y:S01]  /*a770*/  IMAD R3, R3, R15, R0 ;  /* 0x0000000f03037224 */ /* 0x000fe200078e0200 */
[----:B------:R-:W-:Y:S01]  /*a780*/  PRMT R83, R10, 0x7610, R83 ;  /* 0x000076100a537816 */ /* 0x000fe20000000053 */
[----:B------:R-:W-:Y:S01]  /*a790*/  IMAD.IADD R23, R13, 0x1, R23 ;  /* 0x000000010d177824 */ /* 0x000fe200078e0217 */
[----:B------:R-:W-:Y:S01]  /*a7a0*/  LEA R10, P4, R12, UR4, 0x1 ;  /* 0x000000040c0a7c11 */ /* 0x000fe2000f8808ff */
[----:B------:R-:W-:Y:S01]  /*a7b0*/  IMAD.IADD R3, R81, 0x1, R3 ;  /* 0x0000000151037824 */ /* 0x000fe200078e0203 */
[----:B------:R-:W-:Y:S01]  /*a7c0*/  LEA R0, P5, R80, UR6, 0x1 ;  /* 0x0000000650007c11 */ /* 0x000fe2000f8a08ff */
[----:B------:R-:W-:Y:S01]  /*a7d0*/  IMAD.MOV.U32 R14, RZ, RZ, R43 ;  /* 0x000000ffff0e7224 */ /* 0x000fe200078e002b */
[----:B------:R-:W-:Y:S01]  /*a7e0*/  UMOV UR4, 0xffffffff ;  /* 0xffffffff00047882 */ /* 0x000fe20000000000 */
[----:B------:R-:W-:-:S02]  /*a7f0*/  LEA.HI.X R23, R12, UR5, R23, 0x1, P4 ;  /* 0x000000050c177c11 */ /* 0x000fc4000a0f0c17 */
[----:B------:R-:W-:Y:S02]  /*a800*/  LEA.HI.X R3, R80, UR7, R3, 0x1, P5 ;  /* 0x0000000750037c11 */ /* 0x000fe4000a8f0c03 */
[----:B------:R-:W-:Y:S02]  /*a810*/  PRMT R83, R83, 0x5410, R11 ;  /* 0x0000541053537816 */ /* 0x000fe4000000000b */
[----:B------:R-:W-:Y:S02]  /*a820*/  PRMT R84, R14, 0x7610, R84 ;  /* 0x000076100e547816 */ /* 0x000fe40000000054 */
[----:B--2---:R-:W-:Y:S01]  /*a830*/  LEA.HI R80, R107, R107, RZ, 0x1 ;  /* 0x0000006b6b507211 */ /* 0x004fe200078f08ff */
[----:B------:R-:W-:Y:S06]  /*a840*/  BRA.DIV UR4, `(.L_x_1463) ;  /* 0x000001de04e87947 */ /* 0x000fec000b800000 */
.L_x_1785:
[----:B------:R-:W-:-:S03]  /*a850*/  UMOV UR4, 0xffffffff ;  /* 0xffffffff00047882 */ /* 0x000fc60000000000 */
[----:B------:R-:W-:Y:S05]  /*a860*/  BRA.DIV UR4, `(.L_x_1464) ;  /* 0x000001e204087947 */ /* 0x000fea000b800000 */
.L_x_1788:
[----:B------:R-:W-:-:S03]  /*a870*/  UMOV UR4, 0xffffffff ;  /* 0xffffffff00047882 */ /* 0x000fc60000000000 */
[----:B------:R-:W-:Y:S05]  /*a880*/  BRA.DIV UR4, `(.L_x_1465) ;  /* 0x000001e204287947 */ /* 0x000fea000b800000 */
.L_x_1791:
[----:B------:R-:W-:-:S03]  /*a890*/  UMOV UR4, 0xffffffff ;  /* 0xffffffff00047882 */ /* 0x000fc60000000000 */
[----:B------:R-:W-:Y:S05]  /*a8a0*/  BRA.DIV UR4, `(.L_x_1466) ;  /* 0x000001e204487947 */ /* 0x000fea000b800000 */
.L_x_1794:
[----:B------:R-:W-:-:S03]  /*a8b0*/  UMOV UR4, 0xffffffff ;  /* 0xffffffff00047882 */ /* 0x000fc60000000000 */
[----:B------:R-:W-:Y:S05]  /*a8c0*/  BRA.DIV UR4, `(.L_x_1467) ;  /* 0x000001e204687947 */ /* 0x000fea000b800000 */
.L_x_1797:
[----:B------:R-:W-:-:S03]  /*a8d0*/  UMOV UR4, 0xffffffff ;  /* 0xffffffff00047882 */ /* 0x000fc60000000000 */
[----:B------:R-:W-:Y:S05]  /*a8e0*/  BRA.DIV UR4, `(.L_x_1468) ;  /* 0x000001e204887947 */ /* 0x000fea000b800000 */
.L_x_1800:
[----:B------:R-:W-:-:S03]  /*a8f0*/  UMOV UR4, 0xffffffff ;  /* 0xffffffff00047882 */ /* 0x000fc60000000000 */
[----:B------:R-:W-:Y:S05]  /*a900*/  BRA.DIV UR4, `(.L_x_1469) ;  /* 0x000001e204a87947 */ /* 0x000fea000b800000 */
.L_x_1803:
[----:B------:R-:W-:-:S03]  /*a910*/  UMOV UR4, 0xffffffff ;  /* 0xffffffff00047882 */ /* 0x000fc60000000000 */
[----:B------:R-:W-:Y:S05]  /*a920*/  BRA.DIV UR4, `(.L_x_1470) ;  /* 0x000001e204c87947 */ /* 0x000fea000b800000 */
.L_x_1806:
[----:B------:R-:W-:-:S03]  /*a930*/  UMOV UR4, 0xffffffff ;  /* 0xffffffff00047882 */ /* 0x000fc60000000000 */
[----:B------:R-:W-:Y:S05]  /*a940*/  BRA.DIV UR4, `(.L_x_1471) ;  /* 0x000001e204e87947 */ /* 0x000fea000b800000 */
.L_x_1809:
[----:B------:R-:W-:-:S03]  /*a950*/  UMOV UR4, 0xffffffff ;  /* 0xffffffff00047882 */ /* 0x000fc60000000000 */
[----:B------:R-:W-:Y:S05]  /*a960*/  BRA.DIV UR4, `(.L_x_1472) ;  /* 0x000001e604087947 */ /* 0x000fea000b800000 */
.L_x_1812:
[----:B------:R-:W-:-:S03]  /*a970*/  UMOV UR4, 0xffffffff ;  /* 0xffffffff00047882 */ /* 0x000fc60000000000 */
[----:B------:R-:W-:Y:S05]  /*a980*/  BRA.DIV UR4, `(.L_x_1473) ;  /* 0x000001e604287947 */ /* 0x000fea000b800000 */
.L_x_1815:
[----:B------:R-:W-:-:S03]  /*a990*/  UMOV UR4, 0xffffffff ;  /* 0xffffffff00047882 */ /* 0x000fc60000000000 */
[----:B------:R-:W-:Y:S05]  /*a9a0*/  BRA.DIV UR4, `(.L_x_1474) ;  /* 0x000001e604487947 */ /* 0x000fea000b800000 */
.L_x_1818:
[----:B------:R-:W-:-:S03]  /*a9b0*/  UMOV UR4, 0xffffffff ;  /* 0xffffffff00047882 */ /* 0x000fc60000000000 */
[----:B------:R-:W-:Y:S05]  /*a9c0*/  BRA.DIV UR4, `(.L_x_1475) ;  /* 0x000001e604687947 */ /* 0x000fea000b800000 */
.L_x_1821:
[----:B------:R-:W-:Y:S01]  /*a9d0*/  UMOV UR4, 0xffffffff ;  /* 0xffffffff00047882 */ /* 0x000fe20000000000 */
[----:B------:R-:W-:Y:S02]  /*a9e0*/  LOP3.LUT R80, R80, 0xfffffffe, RZ, 0xc0, !PT ;  /* 0xfffffffe50507812 */ /* 0x000fe400078ec0ff */
[----:B------:R-:W-:Y:S05]  /*a9f0*/  BRA.DIV UR4, `(.L_x_1476) ;  /* 0x000001e604847947 */ /* 0x000fea000b800000 */
.L_x_1824:
[----:B------:R-:W-:Y:S01]  /*aa00*/  UMOV UR4, 0xffffffff ;  /* 0xffffffff00047882 */ /* 0x000fe20000000000 */
[----:B------:R-:W-:Y:S02]  /*aa10*/  IADD3 R80, R107, -R80, RZ ;  /* 0x800000506b507210 */ /* 0x000fe40007ffe0ff */
[----:B------:R-:W-:Y:S05]  /*aa20*/  BRA.DIV UR4, `(.L_x_1477) ;  /* 0x000001e604a07947 */ /* 0x000fea000b800000 */
.L_x_1827:
[----:B------:R-:W-:Y:S01]  /*aa30*/  UMOV UR4, 0xffffffff ;  /* 0xffffffff00047882 */ /* 0x000fe20000000000 */
[----:B------:R-:W-:Y:S02]  /*aa40*/  SHF.L.U32 R107, R80, 0x1f, RZ ;  /* 0x0000001f506b7819 */ /* 0x000fe400000006ff */
[----:B------:R-:W-:Y:S05]  /*aa50*/  BRA.DIV UR4, `(.L_x_1478) ;  /* 0x000001e604bc7947 */ /* 0x000fea000b800000 */
.L_x_1830:
[----:B------:R-:W0:Y:S01]  /*aa60*/  SYNCS.PHASECHK.TRANS64.TRYWAIT P4, [R16+URZ+0x30800], R107 ;  /* 0x0308006b100075a7 */ /* 0x000e22000808017f */
[----:B------:R-:W-:Y:S01]  /*aa70*/  IMAD.MOV.U32 R0, RZ, RZ, R46 ;  /* 0x000000ffff007224 */ /* 0x000fe200078e002e */
[----:B-----5:R-:W-:Y:S01]  /*aa80*/  MOV R11, R5 ;  /* 0x00000005000b7202 */ /* 0x020fe20000000f00 */
[----:B------:R-:W-:Y:S01]  /*aa90*/  IMAD.MOV.U32 R3, RZ, RZ, R47 ;  /* 0x000000ffff037224 */ /* 0x000fe200078e002f */
        /* <DEDUP_REMOVED lines=10> */
[----:B------:R-:W-:Y:S01]  /*ab40*/  MOV R13, R9 ;  /* 0x00000009000d7202 */ /* 0x000fe20000000f00 */
[----:B------:R-:W-:Y:S01]  /*ab50*/  BSSY B1, `(.L_x_1479) ;  /* 0x000000f000017945 */ /* 0x000fe20003800000 */
[----:B------:R-:W-:Y:S01]  /*ab60*/  PRMT R10, R3, 0x5410, R11 ;  /* 0x00005410030a7816 */ /* 0x000fe2000000000b */
[----:B------:R-:W-:Y:S01]  /*ab70*/  IMAD.MOV.U32 R3, RZ, RZ, R28 ;  /* 0x000000ffff037224 */ /* 0x000fe200078e001c */
[----:B------:R-:W-:Y:S01]  /*ab80*/  MOV R14, R27 ;  /* 0x0000001b000e7202 */ /* 0x000fe20000000f00 */
[----:B------:R-:W-:-:S05]  /*ab90*/  IMAD.MOV.U32 R11, RZ, RZ, R29 ;  /* 0x000000ffff0b7224 */ /* 0x000fca00078e001d */
        /* <DEDUP_REMOVED lines=9> */
[----:B0-----:R-:W-:Y:S06]  /*ac30*/  @!P4 BRA `(.L_x_1480) ;  /* 0x000001e4006cc947 */ /* 0x001fec0003800000 */
.L_x_1831:
[----:B------:R-:W-:Y:S05]  /*ac40*/  BSYNC B1 ;  /* 0x0000000000017941 */ /* 0x000fea0003800000 */
.L_x_1479:
[----:B------:R-:W-:Y:S01]  /*ac50*/  BSSY B1, `(.L_x_1481) ;  /* 0x00000bd000017945 */ /* 0x000fe20003800000 */
[----:B------:R-:W-:-:S03]  /*ac60*/  PRMT R82, R12, 0x5410, R13 ;  /* 0x000054100c527816 */ /* 0x000fc6000000000d */
[----:B------:R-:W-:Y:S05]  /*ac70*/  @P0 BRA `(.L_x_1482) ;  /* 0x0000000800e80947 */ /* 0x000fea0003800000 */
[----:B------:R-:W2:Y:S01]  /*ac80*/  LDL R15, [R1+0x10] ;  /* 0x00001000010f7983 */ /* 0x000ea20000100800 */
[----:B------:R-:W1:Y:S03]  /*ac90*/  LDC R12, c[0x0][0x3d4] ;  /* 0x0000f500ff0c7b82 */ /* 0x000e660000000800 */
[----:B------:R-:W3:Y:S04]  /*aca0*/  LDL R14, [R1+0x14] ;  /* 0x00001400010e7983 */ /* 0x000ee80000100800 */
[----:B------:R4:W5:Y:S01]  /*acb0*/  LDL R118, [R1+0x4c] ;  /* 0x00004c0001767983 */ /* 0x0009620000100800 */
[----:B------:R-:W-:Y:S01]  /*acc0*/  BSSY B2, `(.L_x_1483) ;  /* 0x0000030000027945 */ /* 0x000fe20003800000 */
[----:B-1----:R-:W-:-:S02]  /*acd0*/  ISETP.GE.AND P0, PT, R208, R12, PT ;  /* 0x0000000cd000720c */ /* 0x002fc40003f06270 */
[-C--:B------:R-:W-:Y:S02]  /*ace0*/  ISETP.GE.AND P5, PT, R237, R12.reuse, PT ;  /* 0x0000000ced00720c */ /* 0x080fe40003fa6270 */
[-C--:B--2---:R-:W-:Y:S02]  /*acf0*/  ISETP.GE.AND P4, PT, R15, R12.reuse, PT ;  /* 0x0000000c0f00720c */ /* 0x084fe40003f86270 */
[----:B---3--:R-:W-:-:S07]  /*ad00*/  ISETP.GE.AND P6, PT, R14, R12, PT ;  /* 0x0000000c0e00720c */ /* 0x008fce0003fc6270 */
[----:B----4-:R-:W-:Y:S06]  /*ad10*/  @P0 BRA `(.L_x_1484) ;  /* 0x0000000000a80947 */ /* 0x010fec0003800000 */
[----:B-----5:R-:W1:Y:S01]  /*ad20*/  LDS.128 R12, [R118] ;  /* 0x00000000760c7984 */ /* 0x020e620000000c00 */
[----:B------:R-:W-:Y:S01]  /*ad30*/  SHF.R.U32.HI R112, RZ, 0x10, R79 ;  /* 0x00000010ff707819 */ /* 0x000fe2000001164f */
[----:B------:R-:W-:Y:S01]  /*ad40*/  HADD2.F32 R110, -RZ, R109.H0_H0 ;  /* 0x2000006dff6e7230 */ /* 0x000fe20000004100 */
[----:B------:R-:W-:Y:S01]  /*ad50*/  SHF.R.U32.HI R111, RZ, 0x10, R77 ;  /* 0x00000010ff6f7819 */ /* 0x000fe2000001164d */
[----:B0-----:R-:W-:Y:S01]  /*ad60*/  HADD2.F32 R107, -RZ, R108.H1_H1 ;  /* 0x3000006cff6b7230 */ /* 0x001fe20000004100 */
[----:B------:R-:W-:Y:S01]  /*ad70*/  SHF.R.U64 R117, R78, 0x10, R79 ;  /* 0x000000104e757819 */ /* 0x000fe2000000124f */
[----:B------:R-:W-:Y:S01]  /*ad80*/  HADD2.F32 R109, -RZ, R112.H0_H0 ;  /* 0x20000070ff6d7230 */ /* 0x000fe20000004100 */
[----:B------:R-:W-:Y:S01]  /*ad90*/  SHF.R.U64 R115, R76, 0x10, R77 ;  /* 0x000000104c737819 */ /* 0x000fe2000000124d */
[----:B------:R-:W-:Y:S02]  /*ada0*/  HADD2.F32 R111, -RZ, R111.H0_H0 ;  /* 0x2000006fff6f7230 */ /* 0x000fe40000004100 */
[----:B------:R-:W-:-:S02]  /*adb0*/  HADD2.F32 R108, -RZ, R108.H0_H0 ;  /* 0x2000006cff6c7230 */ /* 0x000fc40000004100 */
[--C-:B-1----:R-:W-:Y:S02]  /*adc0*/  HADD2.F32 R79, -RZ, R15.reuse.H1_H1 ;  /* 0x3000000fff4f7230 */ /* 0x102fe40000004100 */
[----:B------:R-:W-:Y:S02]  /*add0*/  HADD2.F32 R78, -RZ, R15.H0_H0 ;  /* 0x2000000fff4e7230 */ /* 0x000fe40000004100 */
[--C-:B------:R-:W-:Y:S02]  /*ade0*/  HADD2.F32 R15, -RZ, R12.reuse.H0_H0 ;  /* 0x2000000cff0f7230 */ /* 0x100fe40000004100 */
[C---:B------:R-:W-:Y:S01]  /*adf0*/  FMUL.FTZ R114, R79.reuse, R109 ;  /* 0x0000006d4f727220 */ /* 0x040fe20000410000 */
[----:B------:R-:W-:Y:S02]  /*ae00*/  HADD2.F32 R12, -RZ, R12.H1_H1 ;  /* 0x3000000cff0c7230 */ /* 0x000fe40000004100 */
[----:B------:R-:W-:Y:S01]  /*ae10*/  FMUL.FTZ R113, R79, R111 ;  /* 0x0000006f4f717220 */ /* 0x000fe20000410000 */
[----:B------:R-:W-:-:S02]  /*ae20*/  HADD2.F32 R76, -RZ, R14.H0_H0 ;  /* 0x2000000eff4c7230 */ /* 0x000fc40000004100 */
[----:B------:R-:W-:Y:S01]  /*ae30*/  FFMA.FTZ R116, R78, R111, R114 ;  /* 0x0000006f4e747223 */ /* 0x000fe20000010072 */
[----:B------:R-:W-:Y:S02]  /*ae40*/  HADD2.F32 R77, -RZ, R14.H1_H1 ;  /* 0x3000000eff4d7230 */ /* 0x000fe40000004100 */
[----:B------:R-:W-:Y:S01]  /*ae50*/  FMUL.FTZ R112, R12, R110 ;  /* 0x0000006e0c707220 */ /* 0x000fe20000410000 */
[--C-:B------:R-:W-:Y:S02]  /*ae60*/  HADD2.F32 R14, -RZ, R13.reuse.H0_H0 ;  /* 0x2000000dff0e7230 */ /* 0x100fe40000004100 */
[----:B------:R-:W-:Y:S01]  /*ae70*/  FFMA.FTZ R113, R78, R109, -R113 ;  /* 0x0000006d4e717223 */ /* 0x000fe20000010871 */
[-C--:B------:R-:W-:Y:S01]  /*ae80*/  FMUL.FTZ R114, R12, R107.reuse ;  /* 0x0000006b0c727220 */ /* 0x080fe20000410000 */
[----:B------:R-:W-:Y:S02]  /*ae90*/  HADD2.F32 R13, -RZ, R13.H1_H1 ;  /* 0x3000000dff0d7230 */ /* 0x000fe40000004100 */
[----:B------:R-:W-:Y:S01]  /*aea0*/  FFMA.FTZ R112, R15, R107, -R112 ;  /* 0x0000006b0f707223 */ /* 0x000fe20000010870 */
[----:B------:R-:W-:-:S02]  /*aeb0*/  HADD2.F32 R78, -RZ, R106.H1_H1 ;  /* 0x3000006aff4e7230 */ /* 0x000fc40000004100 */
[----:B------:R-:W-:Y:S01]  /*aec0*/  FFMA.FTZ R107, R15, R110, R114 ;  /* 0x0000006e0f6b7223 */ /* 0x000fe20000010072 */
[----:B------:R-:W-:Y:S02]  /*aed0*/  HADD2.F32 R79, -RZ, R115.H0_H0 ;  /* 0x20000073ff4f7230 */ /* 0x000fe40000004100 */
[C---:B------:R-:W-:Y:S01]  /*aee0*/  FMUL.FTZ R109, R77.reuse, R108 ;  /* 0x0000006c4d6d7220 */ /* 0x040fe20000410000 */
[----:B------:R-:W-:Y:S02]  /*aef0*/  HADD2.F32 R12, -RZ, R117.H0_H0 ;  /* 0x20000075ff0c7230 */ /* 0x000fe40000004100 */
[-C--:B------:R-:W-:Y:S01]  /*af00*/  FMUL.FTZ R77, R77, R78.reuse ;  /* 0x0000004e4d4d7220 */ /* 0x080fe20000410000 */
[C---:B------:R-:W-:Y:S01]  /*af10*/  FMUL.FTZ R15, R13.reuse, R79 ;  /* 0x0000004f0d0f7220 */ /* 0x040fe20000410000 */
[C---:B------:R-:W-:Y:S01]  /*af20*/  FFMA.FTZ R109, R76.reuse, R78, -R109 ;  /* 0x0000004e4c6d7223 */ /* 0x040fe2000001086d */
[----:B------:R-:W-:Y:S01]  /*af30*/  FMUL.FTZ R110, R13, R12 ;  /* 0x0000000c0d6e7220 */ /* 0x000fe20000410000 */
[----:B------:R-:W-:Y:S01]  /*af40*/  FFMA.FTZ R76, R76, R108, R77 ;  /* 0x0000006c4c4c7223 */ /* 0x000fe2000001004d */
[----:B------:R-:W-:Y:S01]  /*af50*/  FFMA.FTZ R13, R14, R12, -R15 ;  /* 0x0000000c0e0d7223 */ /* 0x000fe2000001080f */
[----:B------:R-:W-:Y:S01]  /*af60*/  F2FP.F16.F32.PACK_AB R15, R116, R113 ;  /* 0x00000071740f723e */ /* 0x000fe200000000ff */
[----:B------:R-:W-:Y:S01]  /*af70*/  FFMA.FTZ R110, R14, R79, R110 ;  /* 0x0000004f0e6e7223 */ /* 0x000fe2000001006e */
[----:B------:R-:W-:-:S02]  /*af80*/  F2FP.F16.F32.PACK_AB R12, R107, R112 ;  /* 0x000000706b0c723e */ /* 0x000fc400000000ff */
[----:B------:R-:W-:Y:S02]  /*af90*/  F2FP.F16.F32.PACK_AB R14, R76, R109 ;  /* 0x0000006d4c0e723e */ /* 0x000fe400000000ff */
[----:B------:R-:W-:-:S05]  /*afa0*/  F2FP.F16.F32.PACK_AB R13, R110, R13 ;  /* 0x0000000d6e0d723e */ /* 0x000fca00000000ff */
[----:B------:R1:W-:Y:S02]  /*afb0*/  STS.128 [R118], R12 ;  /* 0x0000000c76007388 */ /* 0x0003e40000000c00 */
.L_x_1484:
[----:B------:R-:W-:Y:S05]  /*afc0*/  BSYNC B2 ;  /* 0x0000000000027941 */ /* 0x000fea0003800000 */
.L_x_1483:
[----:B------:R-:W-:Y:S04]  /*afd0*/  BSSY B2, `(.L_x_1485) ;  /* 0x000002c000027945 */ /* 0x000fe80003800000 */
[----:B------:R-:W-:Y:S05]  /*afe0*/  @P4 BRA `(.L_x_1486) ;  /* 0x0000000000a84947 */ /* 0x000fea0003800000 */
[----:B-1---5:R-:W1:Y:S01]  /*aff0*/  LDS.128 R12, [R118+0x4000] ;  /* 0x00400000760c7984 */ /* 0x022e620000000c00 */
[----:B------:R-:W-:Y:S01]  /*b000*/  SHF.R.U32.HI R78, RZ, 0x10, R73 ;  /* 0x00000010ff4e7819 */ /* 0x000fe20000011649 */
[----:B------:R-:W-:Y:S01]  /*b010*/  HADD2.F32 R106, -RZ, R106.H0_H0 ;  /* 0x2000006aff6a7230 */ /* 0x000fe20000004100 */
[--C-:B------:R-:W-:Y:S01]  /*b020*/  SHF.R.U32.HI R76, RZ, 0x10, R75.reuse ;  /* 0x00000010ff4c7819 */ /* 0x100fe2000001164b */
[--C-:B------:R-:W-:Y:S01]  /*b030*/  HADD2.F32 R77, -RZ, R105.reuse.H1_H1 ;  /* 0x30000069ff4d7230 */ /* 0x100fe20000004100 */
        /* <DEDUP_REMOVED lines=12> */
[----:B0-----:R-:W-:Y:S01]  /*b100*/  FFMA.FTZ R107, R74, R76, -R79 ;  /* 0x0000004c4a6b7223 */ /* 0x001fe2000001084f */
[----:B------:R-:W-:Y:S02]  /*b110*/  HADD2.F32 R73, -RZ, R14.H1_H1 ;  /* 0x3000000eff497230 */ /* 0x000fe40000004100 */
[----:B------:R-:W-:Y:S01]  /*b120*/  FMUL.FTZ R108, R12, R77 ;  /* 0x0000004d0c6c7220 */ /* 0x000fe20000410000 */
[--C-:B------:R-:W-:Y:S02]  /*b130*/  HADD2.F32 R14, -RZ, R13.reuse.H0_H0 ;  /* 0x2000000dff0e7230 */ /* 0x100fe40000004100 */
[----:B------:R-:W-:Y:S01]  /*b140*/  FFMA.FTZ R110, R74, R78, R75 ;  /* 0x0000004e4a6e7223 */ /* 0x000fe2000001004b */
        /* <DEDUP_REMOVED lines=11> */
[-C--:B------:R-:W-:Y:S01]  /*b200*/  FMUL.FTZ R76, R13, R12.reuse ;  /* 0x0000000c0d4c7220 */ /* 0x080fe20000410000 */
[----:B------:R-:W-:Y:S01]  /*b210*/  FFMA.FTZ R78, R72, R105, R78 ;  /* 0x00000069484e7223 */ /* 0x000fe2000001004e */
[----:B------:R-:W-:Y:S01]  /*b220*/  FFMA.FTZ R13, R14, R12, -R15 ;  /* 0x0000000c0e0d7223 */ /* 0x000fe2000001080f */
[----:B------:R-:W-:Y:S01]  /*b230*/  F2FP.F16.F32.PACK_AB R15, R110, R107 ;  /* 0x0000006b6e0f723e */ /* 0x000fe200000000ff */
[----:B------:R-:W-:Y:S01]  /*b240*/  FFMA.FTZ R76, R14, R75, R76 ;  /* 0x0000004b0e4c7223 */ /* 0x000fe2000001004c */
[----:B------:R-:W-:-:S02]  /*b250*/  F2FP.F16.F32.PACK_AB R12, R77, R108 ;  /* 0x0000006c4d0c723e */ /* 0x000fc400000000ff */
[----:B------:R-:W-:Y:S02]  /*b260*/  F2FP.F16.F32.PACK_AB R14, R78, R79 ;  /* 0x0000004f4e0e723e */ /* 0x000fe400000000ff */
[----:B------:R-:W-:-:S05]  /*b270*/  F2FP.F16.F32.PACK_AB R13, R76, R13 ;  /* 0x0000000d4c0d723e */ /* 0x000fca00000000ff */
[----:B------:R2:W-:Y:S02]  /*b280*/  STS.128 [R118+0x4000], R12 ;  /* 0x0040000c76007388 */ /* 0x0005e40000000c00 */
.L_x_1486:
[----:B------:R-:W-:Y:S05]  /*b290*/  BSYNC B2 ;  /* 0x0000000000027941 */ /* 0x000fea0003800000 */
.L_x_1485:
[----:B------:R-:W-:Y:S04]  /*b2a0*/  BSSY B2, `(.L_x_1487) ;  /* 0x000002c000027945 */ /* 0x000fe80003800000 */
[----:B------:R-:W-:Y:S05]  /*b2b0*/  @P5 BRA `(.L_x_1488) ;  /* 0x0000000000a85947 */ /* 0x000fea0003800000 */
[----:B-12--5:R-:W1:Y:S01]  /*b2c0*/  LDS.128 R12, [R118+0x8000] ;  /* 0x00800000760c7984 */ /* 0x026e620000000c00 */
[----:B------:R-:W-:Y:S01]  /*b2d0*/  SHF.R.U32.HI R73, RZ, 0x10, R71 ;  /* 0x00000010ff497819 */ /* 0x000fe20000011647 */
[----:B------:R-:W-:Y:S01]  /*b2e0*/  HADD2.F32 R72, -RZ, R99.H1_H1 ;  /* 0x30000063ff487230 */ /* 0x000fe20000004100 */
[----:B------:R-:W-:Y:S01]  /*b2f0*/  SHF.R.U32.HI R75, RZ, 0x10, R69 ;  /* 0x00000010ff4b7819 */ /* 0x000fe20000011645 */
        /* <DEDUP_REMOVED lines=16> */
[----:B------:R-:W-:Y:S02]  /*b400*/  HADD2.F32 R14, -RZ, R13.H0_H0 ;  /* 0x2000000dff0e7230 */ /* 0x000fe40000004100 */
[----:B------:R-:W-:Y:S01]  /*b410*/  FFMA.FTZ R77, R70, R73, -R77 ;  /* 0x00000049464d7223 */ /* 0x000fe2000001084d */
[-C--:B------:R-:W-:Y:S01]  /*b420*/  FMUL.FTZ R78, R12, R72.reuse ;  /* 0x000000480c4e7220 */ /* 0x080fe20000410000 */
[----:B------:R-:W-:Y:S02]  /*b430*/  HADD2.F32 R71, -RZ, R101.H0_H0 ;  /* 0x20000065ff477230 */ /* 0x000fe40000004100 */
[----:B------:R-:W-:Y:S01]  /*b440*/  FFMA.FTZ R76, R15, R72, -R76 ;  /* 0x000000480f4c7223 */ /* 0x000fe2000001084c */
[----:B------:R-:W-:-:S02]  /*b450*/  HADD2.F32 R13, -RZ, R13.H1_H1 ;  /* 0x3000000dff0d7230 */ /* 0x000fc40000004100 */
[----:B------:R-:W-:Y:S01]  /*b460*/  FFMA.FTZ R73, R15, R74, R78 ;  /* 0x0000004a0f497223 */ /* 0x000fe2000001004e */
[----:B------:R-:W-:Y:S02]  /*b470*/  HADD2.F32 R70, -RZ, R79.H0_H0 ;  /* 0x2000004fff467230 */ /* 0x000fe40000004100 */
[CC--:B------:R-:W-:Y:S01]  /*b480*/  FMUL.FTZ R75, R69.reuse, R71.reuse ;  /* 0x00000047454b7220 */ /* 0x0c0fe20000410000 */
[----:B------:R-:W-:Y:S02]  /*b490*/  HADD2.F32 R12, -RZ, R105.H0_H0 ;  /* 0x20000069ff0c7230 */ /* 0x000fe40000004100 */
[----:B------:R-:W-:Y:S01]  /*b4a0*/  FMUL.FTZ R72, R69, R100 ;  /* 0x0000006445487220 */ /* 0x000fe20000410000 */
        /* <DEDUP_REMOVED lines=11> */
.L_x_1488:
[----:B------:R-:W-:Y:S05]  /*b560*/  BSYNC B2 ;  /* 0x0000000000027941 */ /* 0x000fea0003800000 */
.L_x_1487:
[----:B------:R-:W-:Y:S05]  /*b570*/  @P6 BRA `(.L_x_1482) ;  /* 0x0000000000a86947 */ /* 0x000fea0003800000 */
[----:B-123-5:R-:W1:Y:S01]  /*b580*/  LDS.128 R12, [R118+0xc000] ;  /* 0x00c00000760c7984 */ /* 0x02ee620000000c00 */
        /* <DEDUP_REMOVED lines=41> */
.L_x_1482:
[----:B------:R-:W-:Y:S05]  /*b820*/  BSYNC B1 ;  /* 0x0000000000017941 */ /* 0x000fea0003800000 */
.L_x_1481:
[----:B------:R-:W-:Y:S04]  /*b830*/  BSSY B1, `(.L_x_1489) ;  /* 0x00000bc000017945 */ /* 0x000fe80003800000 */
[----:B------:R-:W-:Y:S05]  /*b840*/  @P1 BRA `(.L_x_1490) ;  /* 0x0000000800e81947 */ /* 0x000fea0003800000 */
[----:B-1234-:R-:W2:Y:S01]  /*b850*/  LDL R14, [R1+0x10] ;  /* 0x00001000010e7983 */ /* 0x01eea20000100800 */
        /* <DEDUP_REMOVED lines=9> */
[----:B-----5:R-:W1:Y:S01]  /*b8f0*/  LDS.128 R12, [R71+0x1000] ;  /* 0x00100000470c7984 */ /* 0x020e620000000c00 */
[----:B------:R-:W-:Y:S01]  /*b900*/  SHF.R.U32.HI R66, RZ, 0x10, R61 ;  /* 0x00000010ff427819 */ /* 0x000fe2000001163d */
[----:B------:R-:W-:Y:S01]  /*b910*/  HADD2.F32 R101, -RZ, R101.H1_H1 ;  /* 0x30000065ff657230 */ /* 0x000fe20000004100 */
[--C-:B------:R-:W-:Y:S01]  /*b920*/  SHF.R.U32.HI R64, RZ, 0x10, R63.reuse ;  /* 0x00000010ff407819 */ /* 0x100fe2000001163f */
[----:B------:R-:W-:Y:S01]  /*b930*/  HADD2.F32 R65, -RZ, R102.H1_H1 ;  /* 0x30000066ff417230 */ /* 0x000fe20000004100 */
[----:B------:R-:W-:Y:S01]  /*b940*/  SHF.R.U64 R70, R62, 0x10, R63 ;  /* 0x000000103e467819 */ /* 0x000fe2000000123f */
[----:B------:R-:W-:Y:S01]  /*b950*/  HADD2.F32 R66, -RZ, R66.H0_H0 ;  /* 0x20000042ff427230 */ /* 0x000fe20000004100 */
[----:B------:R-:W-:Y:S01]  /*b960*/  SHF.R.U64 R69, R60, 0x10, R61 ;  /* 0x000000103c457819 */ /* 0x000fe2000000123d */
[----:B------:R-:W-:Y:S02]  /*b970*/  HADD2.F32 R64, -RZ, R64.H0_H0 ;  /* 0x20000040ff407230 */ /* 0x000fe40000004100 */
[----:B------:R-:W-:-:S02]  /*b980*/  HADD2.F32 R103, -RZ, R103.H0_H0 ;  /* 0x20000067ff677230 */ /* 0x000fc40000004100 */
[----:B------:R-:W-:Y:S02]  /*b990*/  HADD2.F32 R102, -RZ, R102.H0_H0 ;  /* 0x20000066ff667230 */ /* 0x000fe40000004100 */
[--C-:B-1----:R-:W-:Y:S02]  /*b9a0*/  HADD2.F32 R63, -RZ, R15.reuse.H1_H1 ;  /* 0x3000000fff3f7230 */ /* 0x102fe40000004100 */
[----:B------:R-:W-:Y:S02]  /*b9b0*/  HADD2.F32 R62, -RZ, R15.H0_H0 ;  /* 0x2000000fff3e7230 */ /* 0x000fe40000004100 */
[--C-:B------:R-:W-:Y:S02]  /*b9c0*/  HADD2.F32 R15, -RZ, R12.reuse.H0_H0 ;  /* 0x2000000cff0f7230 */ /* 0x100fe40000004100 */
[C---:B------:R-:W-:Y:S01]  /*b9d0*/  FMUL.FTZ R67, R63.reuse, R66 ;  /* 0x000000423f437220 */ /* 0x040fe20000410000 */
[----:B------:R-:W-:Y:S02]  /*b9e0*/  HADD2.F32 R12, -RZ, R12.H1_H1 ;  /* 0x3000000cff0c7230 */ /* 0x000fe40000004100 */
[----:B------:R-:W-:Y:S01]  /*b9f0*/  FMUL.FTZ R63, R63, R64 ;  /* 0x000000403f3f7220 */ /* 0x000fe20000410000 */
[----:B------:R-:W-:-:S02]  /*ba00*/  HADD2.F32 R60, -RZ, R14.H0_H0 ;  /* 0x2000000eff3c7230 */ /* 0x000fc40000004100 */
[----:B------:R-:W-:Y:S01]  /*ba10*/  FFMA.FTZ R67, R62, R64, -R67 ;  /* 0x000000403e437223 */ /* 0x000fe20000010843 */
[----:B------:R-:W-:Y:S02]  /*ba20*/  HADD2.F32 R61, -RZ, R14.H1_H1 ;  /* 0x3000000eff3d7230 */ /* 0x000fe40000004100 */
[----:B------:R-:W-:Y:S01]  /*ba30*/  FMUL.FTZ R68, R12, R65 ;  /* 0x000000410c447220 */ /* 0x000fe20000410000 */
[--C-:B------:R-:W-:Y:S02]  /*ba40*/  HADD2.F32 R14, -RZ, R13.reuse.H0_H0 ;  /* 0x2000000dff0e7230 */ /* 0x100fe40000004100 */
[----:B------:R-:W-:Y:S01]  /*ba50*/  FFMA.FTZ R66, R62, R66, R63 ;  /* 0x000000423e427223 */ /* 0x000fe2000001003f */
[-C--:B------:R-:W-:Y:S01]  /*ba60*/  FMUL.FTZ R64, R12, R101.reuse ;  /* 0x000000650c407220 */ /* 0x080fe20000410000 */
[----:B------:R-:W-:Y:S02]  /*ba70*/  HADD2.F32 R13, -RZ, R13.H1_H1 ;  /* 0x3000000dff0d7230 */ /* 0x000fe40000004100 */
[----:B------:R-:W-:Y:S01]  /*ba80*/  FFMA.FTZ R68, R15, R101, -R68 ;  /* 0x000000650f447223 */ /* 0x000fe20000010844 */
[----:B------:R-:W-:-:S02]  /*ba90*/  HADD2.F32 R62, -RZ, R69.H0_H0 ;  /* 0x20000045ff3e7230 */ /* 0x000fc40000004100 */
[----:B------:R-:W-:Y:S01]  /*baa0*/  FFMA.FTZ R65, R15, R65, R64 ;  /* 0x000000410f417223 */ /* 0x000fe20000010040 */
[----:B------:R-:W-:Y:S02]  /*bab0*/  HADD2.F32 R12, -RZ, R70.H0_H0 ;  /* 0x20000046ff0c7230 */ /* 0x000fe40000004100 */
[CC--:B------:R-:W-:Y:S01]  /*bac0*/  FMUL.FTZ R63, R61.reuse, R103.reuse ;  /* 0x000000673d3f7220 */ /* 0x0c0fe20000410000 */
[----:B------:R-:W-:Y:S01]  /*bad0*/  FMUL.FTZ R64, R61, R102 ;  /* 0x000000663d407220 */ /* 0x000fe20000410000 */
[C---:B------:R-:W-:Y:S01]  /*bae0*/  FMUL.FTZ R15, R13.reuse, R62 ;  /* 0x0000003e0d0f7220 */ /* 0x040fe20000410000 */
[----:B------:R-:W-:Y:S01]  /*baf0*/  FMUL.FTZ R61, R13, R12 ;  /* 0x0000000c0d3d7220 */ /* 0x000fe20000410000 */
[C---:B------:R-:W-:Y:S01]  /*bb00*/  FFMA.FTZ R63, R60.reuse, R102, -R63 ;  /* 0x000000663c3f7223 */ /* 0x040fe2000001083f */
[----:B------:R-:W-:Y:S01]  /*bb10*/  FFMA.FTZ R64, R60, R103, R64 ;  /* 0x000000673c407223 */ /* 0x000fe20000010040 */
[C---:B------:R-:W-:Y:S01]  /*bb20*/  FFMA.FTZ R13, R14.reuse, R12, -R15 ;  /* 0x0000000c0e0d7223 */ /* 0x040fe2000001080f */
[----:B------:R-:W-:Y:S01]  /*bb30*/  FFMA.FTZ R62, R14, R62, R61 ;  /* 0x0000003e0e3e7223 */ /* 0x000fe2000001003d */
[----:B------:R-:W-:-:S02]  /*bb40*/  F2FP.F16.F32.PACK_AB R15, R66, R67 ;  /* 0x00000043420f723e */ /* 0x000fc400000000ff */
[----:B------:R-:W-:Y:S02]  /*bb50*/  F2FP.F16.F32.PACK_AB R14, R64, R63 ;  /* 0x0000003f400e723e */ /* 0x000fe400000000ff */
[----:B------:R-:W-:Y:S02]  /*bb60*/  F2FP.F16.F32.PACK_AB R12, R65, R68 ;  /* 0x00000044410c723e */ /* 0x000fe400000000ff */
[----:B------:R-:W-:-:S05]  /*bb70*/  F2FP.F16.F32.PACK_AB R13, R62, R13 ;  /* 0x0000000d3e0d723e */ /* 0x000fca00000000ff */
[----:B------:R1:W-:Y:S02]  /*bb80*/  STS.128 [R71+0x1000], R12 ;  /* 0x0010000c47007388 */ /* 0x0003e40000000c00 */
.L_x_1492:
[----:B------:R-:W-:Y:S05]  /*bb90*/  BSYNC B2 ;  /* 0x0000000000027941 */ /* 0x000fea0003800000 */
.L_x_1491:
[----:B------:R-:W-:Y:S04]  /*bba0*/  BSSY B2, `(.L_x_1493) ;  /* 0x000002c000027945 */ /* 0x000fe80003800000 */
[----:B------:R-:W-:Y:S05]  /*bbb0*/  @P1 BRA `(.L_x_1494) ;  /* 0x0000000000a81947 */ /* 0x000fea0003800000 */
[----:B-1---5:R-:W1:Y:S01]  /*bbc0*/  LDS.128 R12, [R71+0x5000] ;  /* 0x00500000470c7984 */ /* 0x022e620000000c00 */
[----:B------:R-:W-:Y:S01]  /*bbd0*/  SHF.R.U32.HI R62, RZ, 0x10, R59 ;  /* 0x00000010ff3e7819 */ /* 0x000fe2000001163b */
[----:B------:R-:W-:Y:S01]  /*bbe0*/  HADD2.F32 R97, -RZ, R97.H1_H1 ;  /* 0x30000061ff617230 */ /* 0x000fe20000004100 */
[----:B------:R-:W-:Y:S01]  /*bbf0*/  SHF.R.U32.HI R60, RZ, 0x10, R57 ;  /* 0x00000010ff3c7819 */ /* 0x000fe20000011639 */
        /* <DEDUP_REMOVED lines=38> */
.L_x_1494:
[----:B------:R-:W-:Y:S05]  /*be60*/  BSYNC B2 ;  /* 0x0000000000027941 */ /* 0x000fea0003800000 */
.L_x_1493:
[----:B------:R-:W-:Y:S04]  /*be70*/  BSSY B2, `(.L_x_1495) ;  /* 0x000002c000027945 */ /* 0x000fe80003800000 */
[----:B------:R-:W-:Y:S05]  /*be80*/  @P4 BRA `(.L_x_1496) ;  /* 0x0000000000a84947 */ /* 0x000fea0003800000 */
[----:B-12--5:R-:W1:Y:S01]  /*be90*/  LDS.128 R12, [R71+0x9000] ;  /* 0x00900000470c7984 */ /* 0x026e620000000c00 */
        /* <DEDUP_REMOVED lines=41> */
.L_x_1496:
[----:B------:R-:W-:Y:S05]  /*c130*/  BSYNC B2 ;  /* 0x0000000000027941 */ /* 0x000fea0003800000 */
.L_x_1495:
[----:B------:R-:W-:Y:S05]  /*c140*/  @P5 BRA `(.L_x_1490) ;  /* 0x0000000000a85947 */ /* 0x000fea0003800000 */
[----:B-123-5:R-:W1:Y:S01]  /*c150*/  LDS.128 R12, [R71+0xd000] ;  /* 0x00d00000470c7984 */ /* 0x02ee620000000c00 */
        /* <DEDUP_REMOVED lines=41> */
.L_x_1490:
[----:B------:R-:W-:Y:S05]  /*c3f0*/  BSYNC B1 ;  /* 0x0000000000017941 */ /* 0x000fea0003800000 */
.L_x_1489:
        /* <DEDUP_REMOVED lines=14> */
[----:B------:R-:W-:Y:S01]  /*c4e0*/  HADD2.F32 R48, -RZ, R91.H0_H0 ;  /* 0x2000005bff307230 */ /* 0x000fe20000004100 */
[--C-:B------:R-:W-:Y:S01]  /*c4f0*/  SHF.R.U32.HI R51, RZ, 0x10, R47.reuse ;  /* 0x00000010ff337819 */ /* 0x100fe2000001162f */
[----:B------:R-:W-:Y:S01]  /*c500*/  HADD2.F32 R50, -RZ, R84.H1_H1 ;  /* 0x30000054ff327230 */ /* 0x000fe20000004100 */
[----:B------:R-:W-:Y:S01]  /*c510*/  SHF.R.U64 R55, R46, 0x10, R47 ;  /* 0x000000102e377819 */ /* 0x000fe2000000122f */
[----:B------:R-:W-:Y:S01]  /*c520*/  HADD2.F32 R49, -RZ, R49.H0_H0 ;  /* 0x20000031ff317230 */ /* 0x000fe20000004100 */
[----:B------:R-:W-:Y:S01]  /*c530*/  SHF.R.U64 R57, R44, 0x10, R45 ;  /* 0x000000102c397819 */ /* 0x000fe2000000122d */
[----:B------:R-:W-:Y:S02]  /*c540*/  HADD2.F32 R51, -RZ, R51.H0_H0 ;  /* 0x20000033ff337230 */ /* 0x000fe40000004100 */
[----:B------:R-:W-:-:S02]  /*c550*/  HADD2.F32 R85, -RZ, R85.H0_H0 ;  /* 0x20000055ff557230 */ /* 0x000fc40000004100 */
[----:B------:R-:W-:Y:S02]  /*c560*/  HADD2.F32 R91, -RZ, R91.H1_H1 ;  /* 0x3000005bff5b7230 */ /* 0x000fe40000004100 */
        /* <DEDUP_REMOVED lines=18> */
[C---:B------:R-:W-:Y:S01]  /*c690*/  FMUL.FTZ R49, R45.reuse, R85 ;  /* 0x000000552d317220 */ /* 0x040fe20000410000 */
[-C--:B------:R-:W-:Y:S01]  /*c6a0*/  FMUL.FTZ R48, R45, R91.reuse ;  /* 0x0000005b2d307220 */ /* 0x080fe20000410000 */
[C---:B------:R-:W-:Y:S01]  /*c6b0*/  FMUL.FTZ R15, R13.reuse, R46 ;  /* 0x0000002e0d0f7220 */ /* 0x040fe20000410000 */
        /* <DEDUP_REMOVED lines=10> */
.L_x_1500:
[----:B------:R-:W-:Y:S05]  /*c760*/  BSYNC B2 ;  /* 0x0000000000027941 */ /* 0x000fea0003800000 */
.L_x_1499:
[----:B------:R-:W-:Y:S04]  /*c770*/  BSSY B2, `(.L_x_1501) ;  /* 0x000002c000027945 */ /* 0x000fe80003800000 */
[----:B------:R-:W-:Y:S05]  /*c780*/  @P1 BRA `(.L_x_1502) ;  /* 0x0000000000a81947 */ /* 0x000fea0003800000 */
[----:B-1---5:R-:W1:Y:S01]  /*c790*/  LDS.128 R12, [R58+0x6000] ;  /* 0x006000003a0c7984 */ /* 0x022e620000000c00 */
        /* <DEDUP_REMOVED lines=41> */
.L_x_1502:
[----:B------:R-:W-:Y:S05]  /*ca30*/  BSYNC B2 ;  /* 0x0000000000027941 */ /* 0x000fea0003800000 */
.L_x_1501:
[----:B------:R-:W-:Y:S04]  /*ca40*/  BSSY B2, `(.L_x_1503) ;  /* 0x000002c000027945 */ /* 0x000fe80003800000 */
[----:B------:R-:W-:Y:S05]  /*ca50*/  @P2 BRA `(.L_x_1504) ;  /* 0x0000000000a82947 */ /* 0x000fea0003800000 */
[----:B-12--5:R-:W1:Y:S01]  /*ca60*/  LDS.128 R12, [R58+0xa000] ;  /* 0x00a000003a0c7984 */ /* 0x026e620000000c00 */
[----:B------:R-:W-:Y:S01]  /*ca70*/  SHF.R.U32.HI R42, RZ, 0x10, R37 ;  /* 0x00000010ff2a7819 */ /* 0x000fe20000011625 */
[----:B------:R-:W-:Y:S01]  /*ca80*/  HADD2.F32 R40, -RZ, R88.H0_H0 ;  /* 0x20000058ff287230 */ /* 0x000fe20000004100 */
[--C-:B------:R-:W-:Y:S01]  /*ca90*/  SHF.R.U32.HI R41, RZ, 0x10, R39.reuse ;  /* 0x00000010ff297819 */ /* 0x100fe20000011627 */
[----:B------:R-:W-:Y:S01]  /*caa0*/  HADD2.F32 R89, -RZ, R89.H0_H0 ;  /* 0x20000059ff597230 */ /* 0x000fe20000004100 */
        /* <DEDUP_REMOVED lines=13> */
[C---:B------:R-:W-:Y:S01]  /*cb80*/  FFMA.FTZ R43, R38.reuse, R41, -R43 ;  /* 0x00000029262b7223 */ /* 0x040fe2000001082b */
[----:B------:R-:W-:Y:S02]  /*cb90*/  HADD2.F32 R37, -RZ, R14.H1_H1 ;  /* 0x3000000eff257230 */ /* 0x000fe40000004100 */
[----:B------:R-:W-:Y:S01]  /*cba0*/  FFMA.FTZ R46, R38, R42, R39 ;  /* 0x0000002a262e7223 */ /* 0x000fe20000010027 */
[--C-:B------:R-:W-:Y:S02]  /*cbb0*/  HADD2.F32 R14, -RZ, R13.reuse.H0_H0 ;  /* 0x2000000dff0e7230 */ /* 0x100fe40000004100 */
[C---:B------:R-:W-:Y:S01]  /*cbc0*/  FMUL.FTZ R44, R12.reuse, R89 ;  /* 0x000000590c2c7220 */ /* 0x040fe20000410000 */
[----:B------:R-:W-:Y:S01]  /*cbd0*/  FMUL.FTZ R42, R12, R40 ;  /* 0x000000280c2a7220 */ /* 0x000fe20000410000 */
[----:B------:R-:W-:Y:S02]  /*cbe0*/  HADD2.F32 R13, -RZ, R13.H1_H1 ;  /* 0x3000000dff0d7230 */ /* 0x000fe40000004100 */
[----:B------:R-:W-:Y:S01]  /*cbf0*/  FMUL.FTZ R39, R37, R83 ;  /* 0x0000005325277220 */ /* 0x000fe20000410000 */
[----:B------:R-:W-:-:S02]  /*cc00*/  HADD2.F32 R38, -RZ, R45.H0_H0 ;  /* 0x2000002dff267230 */ /* 0x000fc40000004100 */
[C---:B------:R-:W-:Y:S01]  /*cc10*/  FFMA.FTZ R44, R15.reuse, R40, -R44 ;  /* 0x000000280f2c7223 */ /* 0x040fe2000001082c */
[----:B------:R-:W-:Y:S02]  /*cc20*/  HADD2.F32 R12, -RZ, R47.H0_H0 ;  /* 0x2000002fff0c7230 */ /* 0x000fe40000004100 */
[----:B------:R-:W-:Y:S01]  /*cc30*/  FFMA.FTZ R89, R15, R89, R42 ;  /* 0x000000590f597223 */ /* 0x000fe2000001002a */
        /* <DEDUP_REMOVED lines=12> */
.L_x_1504:
[----:B------:R-:W-:Y:S05]  /*cd00*/  BSYNC B2 ;  /* 0x0000000000027941 */ /* 0x000fea0003800000 */
.L_x_1503:
        /* <DEDUP_REMOVED lines=43> */
.L_x_1498:
[----:B------:R-:W-:Y:S05]  /*cfc0*/  BSYNC B1 ;  /* 0x0000000000017941 */ /* 0x000fea0003800000 */
.L_x_1497:
        /* <DEDUP_REMOVED lines=15> */
[--C-:B------:R-:W-:Y:S01]  /*d0c0*/  HADD2.F32 R34, -RZ, R82.reuse.H0_H0 ;  /* 0x20000052ff227230 */ /* 0x100fe20000004100 */
[----:B------:R-:W-:Y:S01]  /*d0d0*/  SHF.R.U64 R39, R30, 0x10, R31 ;  /* 0x000000101e277819 */ /* 0x000fe2000000121f */
[----:B------:R-:W-:Y:S01]  /*d0e0*/  HADD2.F32 R33, -RZ, R33.H0_H0 ;  /* 0x20000021ff217230 */ /* 0x000fe20000004100 */
[----:B------:R-:W-:Y:S01]  /*d0f0*/  SHF.R.U64 R41, R28, 0x10, R29 ;  /* 0x000000101c297819 */ /* 0x000fe2000000121d */
[----:B------:R-:W-:Y:S02]  /*d100*/  HADD2.F32 R35, -RZ, R35.H0_H0 ;  /* 0x20000023ff237230 */ /* 0x000fe40000004100 */
[----:B------:R-:W-:-:S02]  /*d110*/  HADD2.F32 R82, -RZ, R82.H1_H1 ;  /* 0x30000052ff527230 */ /* 0x000fc40000004100 */
        /* <DEDUP_REMOVED lines=32> */
.L_x_1507:
[----:B------:R-:W-:Y:S05]  /*d320*/  BSYNC B1 ;  /* 0x0000000000017941 */ /* 0x000fea0003800000 */
.L_x_1506:
[----:B------:R-:W-:Y:S04]  /*d330*/  BSSY B1, `(.L_x_1508) ;  /* 0x000002c000017945 */ /* 0x000fe80003800000 */
[----:B------:R-:W-:Y:S05]  /*d340*/  @P1 BRA `(.L_x_1509) ;  /* 0x0000000000a81947 */ /* 0x000fea0003800000 */
[----:B-1---5:R-:W1:Y:S01]  /*d350*/  LDS.128 R12, [R42+0x7000] ;  /* 0x007000002a0c7984 */ /* 0x022e620000000c00 */
        /* <DEDUP_REMOVED lines=41> */
.L_x_1509:
[----:B------:R-:W-:Y:S05]  /*d5f0*/  BSYNC B1 ;  /* 0x0000000000017941 */ /* 0x000fea0003800000 */
.L_x_1508:
        /* <DEDUP_REMOVED lines=11> */
[----:B-1----:R-:W-:-:S02]  /*d6b0*/  HADD2.F32 R21, -RZ, R15.H1_H1 ;  /* 0x3000000fff157230 */ /* 0x002fc40000004100 */
[----:B------:R-:W-:Y:S02]  /*d6c0*/  HADD2.F32 R20, -RZ, R15.H0_H0 ;  /* 0x2000000fff147230 */ /* 0x000fe40000004100 */
[--C-:B------:R-:W-:Y:S02]  /*d6d0*/  HADD2.F32 R6, -RZ, R12.reuse.H0_H0 ;  /* 0x2000000cff067230 */ /* 0x100fe40000004100 */
[C---:B------:R-:W-:Y:S01]  /*d6e0*/  FMUL.FTZ R27, R21.reuse, R26 ;  /* 0x0000001a151b7220 */ /* 0x040fe20000410000 */
[----:B------:R-:W-:Y:S02]  /*d6f0*/  HADD2.F32 R12, -RZ, R12.H1_H1 ;  /* 0x3000000cff0c7230 */ /* 0x000fe40000004100 */
[-C--:B------:R-:W-:Y:S01]  /*d700*/  FMUL.FTZ R29, R21, R24.reuse ;  /* 0x00000018151d7220 */ /* 0x080fe20000410000 */
[--C-:B------:R-:W-:Y:S02]  /*d710*/  HADD2.F32 R15, -RZ, R14.reuse.H0_H0 ;  /* 0x2000000eff0f7230 */ /* 0x100fe40000004100 */
[----:B------:R-:W-:Y:S01]  /*d720*/  FFMA.FTZ R28, R20, R24, -R27 ;  /* 0x00000018141c7223 */ /* 0x000fe2000001081b */
[----:B------:R-:W-:-:S02]  /*d730*/  HADD2.F32 R14, -RZ, R14.H1_H1 ;  /* 0x3000000eff0e7230 */ /* 0x000fc40000004100 */
[----:B------:R-:W-:Y:S01]  /*d740*/  FFMA.FTZ R29, R20, R26, R29 ;  /* 0x0000001a141d7223 */ /* 0x000fe2000001001d */
[C---:B------:R-:W-:Y:S01]  /*d750*/  FMUL.FTZ R21, R12.reuse, R25 ;  /* 0x000000190c157220 */ /* 0x040fe20000410000 */
[----:B------:R-:W-:Y:S02]  /*d760*/  HADD2.F32 R20, -RZ, R11.H1_H1 ;  /* 0x3000000bff147230 */ /* 0x000fe40000004100 */
[-C--:B------:R-:W-:Y:S01]  /*d770*/  FMUL.FTZ R27, R12, R23.reuse ;  /* 0x000000170c1b7220 */ /* 0x080fe20000410000 */
[--C-:B------:R-:W-:Y:S02]  /*d780*/  HADD2.F32 R7, -RZ, R13.reuse.H0_H0 ;  /* 0x2000000dff077230 */ /* 0x100fe40000004100 */
[C---:B------:R-:W-:Y:S01]  /*d790*/  FFMA.FTZ R21, R6.reuse, R23, -R21 ;  /* 0x0000001706157223 */ /* 0x040fe20000010815 */
[----:B------:R-:W-:Y:S02]  /*d7a0*/  HADD2.F32 R11, -RZ, R10.H1_H1 ;  /* 0x3000000aff0b7230 */ /* 0x000fe40000004100 */
[----:B------:R-:W-:Y:S01]  /*d7b0*/  FFMA.FTZ R6, R6, R25, R27 ;  /* 0x0000001906067223 */ /* 0x000fe2000001001b */
[----:B------:R-:W-:-:S02]  /*d7c0*/  HADD2.F32 R13, -RZ, R13.H1_H1 ;  /* 0x3000000dff0d7230 */ /* 0x000fc40000004100 */
[C---:B------:R-:W-:Y:S01]  /*d7d0*/  FMUL.FTZ R24, R14.reuse, R20 ;  /* 0x000000140e187220 */ /* 0x040fe20000410000 */
[----:B------:R-:W-:Y:S02]  /*d7e0*/  HADD2.F32 R12, -RZ, R30.H0_H0 ;  /* 0x2000001eff0c7230 */ /* 0x000fe40000004100 */
[-C--:B------:R-:W-:Y:S01]  /*d7f0*/  FMUL.FTZ R25, R14, R11.reuse ;  /* 0x0000000b0e197220 */ /* 0x080fe20000410000 */
[----:B------:R-:W-:Y:S02]  /*d800*/  HADD2.F32 R10, -RZ, R31.H0_H0 ;  /* 0x2000001fff0a7230 */ /* 0x000fe40000004100 */
[----:B------:R-:W-:Y:S01]  /*d810*/  FFMA.FTZ R24, R15, R11, -R24 ;  /* 0x0000000b0f187223 */ /* 0x000fe20000010818 */
[----:B------:R-:W-:Y:S01]  /*d820*/  FMUL.FTZ R14, R13, R12 ;  /* 0x0000000c0d0e7220 */ /* 0x000fe20000410000 */
[----:B------:R-:W-:Y:S01]  /*d830*/  FFMA.FTZ R25, R15, R20, R25 ;  /* 0x000000140f197223 */ /* 0x000fe20000010019 */
[----:B------:R-:W-:Y:S01]  /*d840*/  FMUL.FTZ R23, R13, R10 ;  /* 0x0000000a0d177220 */ /* 0x000fe20000410000 */
[----:B------:R-:W-:Y:S01]  /*d850*/  F2FP.F16.F32.PACK_AB R15, R29, R28 ;  /* 0x0000001c1d0f723e */ /* 0x000fe200000000ff */
[----:B------:R-:W-:-:S02]  /*d860*/  FFMA.FTZ R13, R7, R10, -R14 ;  /* 0x0000000a070d7223 */ /* 0x000fc4000001080e */
[----:B------:R-:W-:Y:S01]  /*d870*/  FFMA.FTZ R10, R7, R12, R23 ;  /* 0x0000000c070a7223 */ /* 0x000fe20000010017 */
[----:B------:R-:W-:Y:S02]  /*d880*/  F2FP.F16.F32.PACK_AB R14, R25, R24 ;  /* 0x00000018190e723e */ /* 0x000fe400000000ff */
[----:B------:R-:W-:Y:S02]  /*d890*/  F2FP.F16.F32.PACK_AB R12, R6, R21 ;  /* 0x00000015060c723e */ /* 0x000fe400000000ff */
[----:B------:R-:W-:-:S05]  /*d8a0*/  F2FP.F16.F32.PACK_AB R13, R10, R13 ;  /* 0x0000000d0a0d723e */ /* 0x000fca00000000ff */
[----:B------:R3:W-:Y:S02]  /*d8b0*/  STS.128 [R42+0xb000], R12 ;  /* 0x00b0000c2a007388 */ /* 0x0007e40000000c00 */
.L_x_1511:
[----:B------:R-:W-:Y:S05]  /*d8c0*/  BSYNC B1 ;  /* 0x0000000000017941 */ /* 0x000fea0003800000 */
.L_x_1510:
[----:B------:R-:W-:Y:S05]  /*d8d0*/  @P3 BRA `(.L_x_1505) ;  /* 0x0000004800d43947 */ /* 0x000fea0003800000 */
[----:B-123-5:R-:W1:Y:S01]  /*d8e0*/  LDS.128 R12, [R42+0xf000] ;  /* 0x00f000002a0c7984 */ /* 0x02ee620000000c00 */
[--C-:B------:R-:W-:Y:S01]  /*d8f0*/  SHF.R.U64 R25, R4, 0x10, R5.reuse ;  /* 0x0000001004197819 */ /* 0x100fe20000001205 */
[----:B------:R-:W-:Y:S01]  /*d900*/  HADD2.F32 R11, -RZ, R3.H0_H0 ;  /* 0x20000003ff0b7230 */ /* 0x000fe20000004100 */
[----:B------:R-:W-:Y:S02]  /*d910*/  SHF.R.U32.HI R5, RZ, 0x10, R5 ;  /* 0x00000010ff057819 */ /* 0x000fe40000011605 */
[--C-:B------:R-:W-:Y:S02]  /*d920*/  SHF.R.U32.HI R10, RZ, 0x10, R9.reuse ;  /* 0x00000010ff0a7819 */ /* 0x100fe40000011609 */
[----:B------:R-:W-:Y:S01]  /*d930*/  SHF.R.U64 R24, R8, 0x10, R9 ;  /* 0x0000001008187819 */ /* 0x000fe20000001209 */
[----:B------:R-:W-:Y:S02]  /*d940*/  HADD2.F32 R8, -RZ, R5.H0_H0 ;  /* 0x20000005ff087230 */ /* 0x000fe40000004100 */
[----:B------:R-:W-:-:S02]  /*d950*/  HADD2.F32 R10, -RZ, R10.H0_H0 ;  /* 0x2000000aff0a7230 */ /* 0x000fc40000004100 */
[----:B------:R-:W-:Y:S02]  /*d960*/  HADD2.F32 R9, -RZ, R0.H0_H0 ;  /* 0x20000000ff097230 */ /* 0x000fe40000004100 */
[--C-:B-1----:R-:W-:Y:S02]  /*d970*/  HADD2.F32 R7, -RZ, R15.reuse.H0_H0 ;  /* 0x2000000fff077230 */ /* 0x102fe40000004100 */
[----:B------:R-:W-:Y:S02]  /*d980*/  HADD2.F32 R15, -RZ, R15.H1_H1 ;  /* 0x3000000fff0f7230 */ /* 0x000fe40000004100 */
[--C-:B------:R-:W-:Y:S02]  /*d990*/  HADD2.F32 R4, -RZ, R12.reuse.H0_H0 ;  /* 0x2000000cff047230 */ /* 0x100fe40000004100 */
[----:B------:R-:W-:Y:S02]  /*d9a0*/  HADD2.F32 R12, -RZ, R12.H1_H1 ;  /* 0x3000000cff0c7230 */ /* 0x000fe40000004100 */
[C---:B------:R-:W-:Y:S01]  /*d9b0*/  FMUL.FTZ R20, R15.reuse, R10 ;  /* 0x0000000a0f147220 */ /* 0x040fe20000410000 */
[----:B------:R-:W-:Y:S01]  /*d9c0*/  FMUL.FTZ R21, R15, R8 ;  /* 0x000000080f157220 */ /* 0x000fe20000410000 */
[----:B------:R-:W-:-:S02]  /*d9d0*/  HADD2.F32 R6, -RZ, R14.H0_H0 ;  /* 0x2000000eff067230 */ /* 0x000fc40000004100 */
[C---:B------:R-:W-:Y:S01]  /*d9e0*/  FFMA.FTZ R20, R7.reuse, R8, -R20 ;  /* 0x0000000807147223 */ /* 0x040fe20000010814 */
[----:B------:R-:W-:Y:S01]  /*d9f0*/  FFMA.FTZ R23, R7, R10, R21 ;  /* 0x0000000a07177223 */ /* 0x000fe20000010015 */
[----:B------:R-:W-:Y:S02]  /*da00*/  HADD2.F32 R5, -RZ, R13.H0_H0 ;  /* 0x2000000dff057230 */ /* 0x000fe40000004100 */
[C---:B------:R-:W-:Y:S01]  /*da10*/  FMUL.FTZ R15, R12.reuse, R11 ;  /* 0x0000000b0c0f7220 */ /* 0x040fe20000410000 */
[----:B------:R-:W-:Y:S02]  /*da20*/  HADD2.F32 R7, -RZ, R3.H1_H1 ;  /* 0x30000003ff077230 */ /* 0x000fe40000004100 */
[-C--:B------:R-:W-:Y:S01]  /*da30*/  FMUL.FTZ R21, R12, R9.reuse ;  /* 0x000000090c157220 */ /* 0x080fe20000410000 */
[----:B------:R-:W-:Y:S02]  /*da40*/  HADD2.F32 R14, -RZ, R14.H1_H1 ;  /* 0x3000000eff0e7230 */ /* 0x000fe40000004100 */
[----:B------:R-:W-:Y:S01]  /*da50*/  FFMA.FTZ R15, R4, R9, -R15 ;  /* 0x00000009040f7223 */ /* 0x000fe2000001080f */
[----:B------:R-:W-:-:S02]  /*da60*/  HADD2.F32 R13, -RZ, R13.H1_H1 ;  /* 0x3000000dff0d7230 */ /* 0x000fc40000004100 */
[----:B------:R-:W-:Y:S01]  /*da70*/  FFMA.FTZ R4, R4, R11, R21 ;  /* 0x0000000b04047223 */ /* 0x000fe20000010015 */
[----:B------:R-:W-:Y:S02]  /*da80*/  HADD2.F32 R3, -RZ, R0.H1_H1 ;  /* 0x30000000ff037230 */ /* 0x000fe40000004100 */
[C---:B------:R-:W-:Y:S01]  /*da90*/  FMUL.FTZ R9, R14.reuse, R7 ;  /* 0x000000070e097220 */ /* 0x040fe20000410000 */
[----:B------:R-:W-:Y:S02]  /*daa0*/  HADD2.F32 R8, -RZ, R24.H0_H0 ;  /* 0x20000018ff087230 */ /* 0x000fe40000004100 */
[----:B------:R-:W-:Y:S02]  /*dab0*/  HADD2.F32 R0, -RZ, R25.H0_H0 ;  /* 0x20000019ff007230 */ /* 0x000fe40000004100 */
[-C--:B------:R-:W-:Y:S01]  /*dac0*/  FMUL.FTZ R14, R14, R3.reuse ;  /* 0x000000030e0e7220 */ /* 0x080fe20000410000 */
[----:B------:R-:W-:Y:S01]  /*dad0*/  FFMA.FTZ R9, R6, R3, -R9 ;  /* 0x0000000306097223 */ /* 0x000fe20000010809 */
[C---:B------:R-:W-:Y:S01]  /*dae0*/  FMUL.FTZ R10, R13.reuse, R8 ;  /* 0x000000080d0a7220 */ /* 0x040fe20000410000 */
[----:B------:R-:W-:Y:S01]  /*daf0*/  F2FP.F16.F32.PACK_AB R4, R4, R15 ;  /* 0x0000000f0404723e */ /* 0x000fe200000000ff */
[-C--:B------:R-:W-:Y:S01]  /*db00*/  FMUL.FTZ R13, R13, R0.reuse ;  /* 0x000000000d0d7220 */ /* 0x080fe20000410000 */
[----:B------:R-:W-:Y:S01]  /*db10*/  FFMA.FTZ R6, R6, R7, R14 ;  /* 0x0000000706067223 */ /* 0x000fe2000001000e */
[----:B------:R-:W-:Y:S01]  /*db20*/  FFMA.FTZ R10, R5, R0, -R10 ;  /* 0x00000000050a7223 */ /* 0x000fe2000001080a */
[----:B------:R-:W-:Y:S01]  /*db30*/  F2FP.F16.F32.PACK_AB R7, R23, R20 ;  /* 0x000000141707723e */ /* 0x000fe200000000ff */
[----:B------:R-:W-:-:S02]  /*db40*/  FFMA.FTZ R5, R5, R8, R13 ;  /* 0x0000000805057223 */ /* 0x000fc4000001000d */
[----:B------:R-:W-:-:S03]  /*db50*/  F2FP.F16.F32.PACK_AB R6, R6, R9 ;  /* 0x000000090606723e */ /* 0x000fc600000000ff */
[----:B------:R-:W-:-:S05]  /*db60*/  F2FP.F16.F32.PACK_AB R5, R5, R10 ;  /* 0x0000000a0505723e */ /* 0x000fca00000000ff */
[----:B------:R1:W-:Y:S01]  /*db70*/  STS.128 [R42+0xf000], R4 ;  /* 0x00f000042a007388 */ /* 0x0003e20000000c00 */
[----:B------:R-:W-:Y:S05]  /*db80*/  BRA `(.L_x_1505) ;  /* 0x0000004800287947 */ /* 0x000fea0003800000 */
.L_x_1454:
[----:B------:R-:W2:Y:S04]  /*db90*/  LDL R3, [R1+0x74] ;  /* 0x0000740001037983 */ /* 0x000ea80000100800 */
[----:B------:R-:W3:Y:S01]  /*dba0*/  LDL R0, [R1+0x70] ;  /* 0x0000700001007983 */ /* 0x000ee20000100800 */
[-C--:B------:R-:W-:Y:S01]  /*dbb0*/  ISETP.GE.AND P0, PT, R18, R21.reuse, PT ;  /* 0x000000151200720c */ /* 0x080fe20003f06270 */
[----:B------:R-:W-:Y:S01]  /*dbc0*/  BSSY B1, `(.L_x_1512) ;  /* 0x0000032000017945 */ /* 0x000fe20003800000 */
[----:B------:R-:W-:Y:S01]  /*dbd0*/  ISETP.GE.AND P1, PT, R233, R21, PT ;  /* 0x00000015e900720c */ /* 0x000fe20003f26270 */
[----:B------:R-:W-:Y:S01]  /*dbe0*/  IMAD.MOV.U32 R9, RZ, RZ, R27 ;  /* 0x000000ffff097224 */ /* 0x000fe200078e001b */
[----:B------:R-:W-:Y:S01]  /*dbf0*/  CS2R R34, SRZ ;  /* 0x0000000000227805 */ /* 0x000fe2000001ff00 */
[----:B------:R-:W-:Y:S01]  /*dc00*/  IMAD.MOV.U32 R20, RZ, RZ, R82 ;  /* 0x000000ffff147224 */ /* 0x000fe200078e0052 */
[----:B------:R-:W-:Y:S01]  /*dc10*/  CS2R R6, SRZ ;  /* 0x0000000000067805 */ /* 0x000fe2000001ff00 */
[----:B------:R-:W-:Y:S01]  /*dc20*/  IMAD.MOV.U32 R8, RZ, RZ, R80 ;  /* 0x000000ffff087224 */ /* 0x000fe200078e0050 */
        /* <DEDUP_REMOVED lines=12> */
[----:B--2---:R-:W-:-:S02]  /*dcf0*/  ISETP.GE.AND P2, PT, R3, R21, PT ;  /* 0x000000150300720c */ /* 0x004fc40003f46270 */
[----:B---3--:R-:W-:Y:S02]  /*dd00*/  ISETP.GE.AND P3, PT, R0, R21, PT ;  /* 0x000000150000720c */ /* 0x008fe40003f66270 */
[----:B------:R-:W-:Y:S02]  /*dd10*/  MOV R21, R25 ;  /* 0x0000001900157202 */ /* 0x000fe40000000f00 */
[----:B------:R-:W-:Y:S01]  /*dd20*/  CS2R R24, SRZ ;  /* 0x0000000000187805 */ /* 0x000fe2000001ff00 */
[----:B------:R-:W-:Y:S08]  /*dd30*/  @P0 BRA `(.L_x_1513) ;  /* 0x0000000000680947 */ /* 0x000ff00003800000 */
[----:B------:R-:W-:Y:S01]  /*dd40*/  IADD3 R3, P4, R12, R91, RZ ;  /* 0x0000005b0c037210 */ /* 0x000fe20007f9e0ff */
[----:B------:R-:W-:Y:S01]  /*dd50*/  ULDC.64 UR4, c[0x0][0x3c8] ;  /* 0x0000f20000047ab9 */ /* 0x000fe20000000a00 */
[----:B------:R-:W-:Y:S01]  /*dd60*/  IADD3 R0, P5, R10, R23, RZ ;  /* 0x000000170a007210 */ /* 0x000fe20007fbe0ff */
[----:B------:R-:W-:Y:S01]  /*dd70*/  ULDC.64 UR6, c[0x0][0x3e0] ;  /* 0x0000f80000067ab9 */ /* 0x000fe20000000a00 */
[----:B------:R-:W-:Y:S01]  /*dd80*/  CS2R R26, SRZ ;  /* 0x00000000001a7805 */ /* 0x000fe2000001ff00 */
[----:B------:R-:W-:Y:S01]  /*dd90*/  IMAD.X R4, R13, 0x1, R95, P4 ;  /* 0x000000010d047824 */ /* 0x000fe200020e065f */
[----:B------:R-:W-:Y:S01]  /*dda0*/  LEA R48, P4, R3, UR4, 0x1 ;  /* 0x0000000403307c11 */ /* 0x000fe2000f8808ff */
[----:B------:R-:W-:Y:S01]  /*ddb0*/  ULDC UR4, c[0x0][0x3d4] ;  /* 0x0000f50000047ab9 */ /* 0x000fe20000000800 */
[----:B------:R-:W-:Y:S02]  /*ddc0*/  CS2R R24, SRZ ;  /* 0x0000000000187805 */ /* 0x000fe4000001ff00 */
[----:B------:R-:W-:-:S02]  /*ddd0*/  ISETP.GE.AND P6, PT, R225, UR4, PT ;  /* 0x00000004e1007c0c */ /* 0x000fc4000bfc6270 */
[----:B------:R-:W-:Y:S02]  /*dde0*/  CS2R R6, SRZ ;  /* 0x0000000000067805 */ /* 0x000fe4000001ff00 */
[----:B------:R-:W-:Y:S02]  /*ddf0*/  LEA.HI.X R49, R3, UR5, R4, 0x1, P4 ;  /* 0x0000000503317c11 */ /* 0x000fe4000a0f0c04 */
[----:B------:R-:W-:Y:S02]  /*de00*/  CS2R R4, SRZ ;  /* 0x0000000000047805 */ /* 0x000fe4000001ff00 */
[----:B------:R-:W-:Y:S02]  /*de10*/  IADD3.X R3, R11, R97, RZ, P5, !PT ;  /* 0x000000610b037210 */ /* 0x000fe40002ffe4ff */
[----:B------:R-:W-:Y:S02]  /*de20*/  CS2R R46, SRZ ;  /* 0x00000000002e7805 */ /* 0x000fe4000001ff00 */
[----:B------:R-:W-:-:S02]  /*de30*/  ISETP.GE.AND P5, PT, R228, UR4, PT ;  /* 0x00000004e4007c0c */ /* 0x000fc4000bfa6270 */
[----:B------:R-:W-:Y:S02]  /*de40*/  CS2R R44, SRZ ;  /* 0x00000000002c7805 */ /* 0x000fe4000001ff00 */
[C---:B------:R-:W-:Y:S02]  /*de50*/  LEA R52, P4, R0.reuse, UR6, 0x1 ;  /* 0x0000000600347c11 */ /* 0x040fe4000f8808ff */
[----:B------:R-:W-:Y:S02]  /*de60*/  CS2R R30, SRZ ;  /* 0x00000000001e7805 */ /* 0x000fe4000001ff00 */
[----:B------:R-:W-:Y:S01]  /*de70*/  CS2R R28, SRZ ;  /* 0x00000000001c7805 */ /* 0x000fe2000001ff00 */
[----:B------:R-:W-:Y:S01]  /*de80*/  ULDC.64 UR8, c[0x0][0x208] ;  /* 0x0000820000087ab9 */ /* 0x000fe20000000a00 */
[----:B------:R-:W-:Y:S01]  /*de90*/  LEA.HI.X R53, R0, UR7, R3, 0x1, P4 ;  /* 0x0000000700357c11 */ /* 0x000fe2000a0f0c03 */
[----:B------:R0:W5:Y:S04]  /*dea0*/  @!P6 LDG.E.128 R4, desc[UR8][R48.64+0x80] ;  /* 0x000080083004e981 */ /* 0x000168000c1e1d00 */
[----:B------:R0:W5:Y:S04]  /*deb0*/  @!P6 LDG.E.128 R28, desc[UR8][R52.64+0x80] ;  /* 0x00008008341ce981 */ /* 0x000168000c1e1d00 */
[----:B------:R0:W5:Y:S04]  /*dec0*/  @!P5 LDG.E.128 R24, desc[UR8][R48.64] ;  /* 0x000000083018d981 */ /* 0x000168000c1e1d00 */
[----:B------:R0:W5:Y:S02]  /*ded0*/  @!P5 LDG.E.128 R44, desc[UR8][R52.64] ;  /* 0x00000008342cd981 */ /* 0x000164000c1e1d00 */
.L_x_1513:
[----:B------:R-:W-:Y:S05]  /*dee0*/  BSYNC B1 ;  /* 0x0000000000017941 */ /* 0x000fea0003800000 */
.L_x_1512:
[----:B------:R-:W-:Y:S01]  /*def0*/  BSSY B1, `(.L_x_1514) ;  /* 0x000001f000017945 */ /* 0x000fe20003800000 */
[----:B-----5:R-:W-:Y:S01]  /*df00*/  IMAD.MOV.U32 R56, RZ, RZ, R6 ;  /* 0x000000ffff387224 */ /* 0x020fe200078e0006 */
[----:B0-----:R-:W-:Y:S01]  /*df10*/  CS2R R48, SRZ ;  /* 0x0000000000307805 */ /* 0x001fe2000001ff00 */
[----:B------:R-:W-:Y:S01]  /*df20*/  IMAD.MOV.U32 R57, RZ, RZ, R7 ;  /* 0x000000ffff397224 */ /* 0x000fe200078e0007 */
[----:B------:R-:W-:Y:S06]  /*df30*/  @P1 BRA `(.L_x_1515) ;  /* 0x0000000000681947 */ /* 0x000fec0003800000 */
[----:B------:R-:W-:Y:S01]  /*df40*/  IADD3 R3, P4, P5, R91, R88, R12 ;  /* 0x000000585b037210 */ /* 0x000fe20007d9e00c */
[----:B------:R-:W-:Y:S01]  /*df50*/  ULDC.64 UR4, c[0x0][0x3c8] ;  /* 0x0000f20000047ab9 */ /* 0x000fe20000000a00 */
[----:B------:R-:W-:Y:S01]  /*df60*/  ULDC.64 UR6, c[0x0][0x3e0] ;  /* 0x0000f80000067ab9 */ /* 0x000fe20000000a00 */
[----:B------:R-:W-:Y:S02]  /*df70*/  CS2R R38, SRZ ;  /* 0x0000000000267805 */ /* 0x000fe4000001ff00 */
[----:B------:R-:W-:Y:S02]  /*df80*/  IADD3.X R32, R95, R86, R13, P4, P5 ;  /* 0x000000565f207210 */ /* 0x000fe400027ea40d */
[----:B------:R-:W-:Y:S02]  /*df90*/  CS2R R36, SRZ ;  /* 0x0000000000247805 */ /* 0x000fe4000001ff00 */
[----:B------:R-:W-:Y:S01]  /*dfa0*/  LEA R52, P4, R3, UR4, 0x1 ;  /* 0x0000000403347c11 */ /* 0x000fe2000f8808ff */
[----:B------:R-:W-:Y:S01]  /*dfb0*/  ULDC UR4, c[0x0][0x3d4] ;  /* 0x0000f50000047ab9 */ /* 0x000fe20000000800 */
[----:B------:R-:W-:-:S02]  /*dfc0*/  IADD3 R0, P5, P6, R23, R92, R10 ;  /* 0x0000005c17007210 */ /* 0x000fc40007ebe00a */
[----:B------:R-:W-:Y:S02]  /*dfd0*/  CS2R R34, SRZ ;  /* 0x0000000000227805 */ /* 0x000fe4000001ff00 */
[----:B------:R-:W-:Y:S02]  /*dfe0*/  LEA.HI.X R53, R3, UR5, R32, 0x1, P4 ;  /* 0x0000000503357c11 */ /* 0x000fe4000a0f0c20 */
[----:B------:R-:W-:Y:S02]  /*dff0*/  CS2R R32, SRZ ;  /* 0x0000000000207805 */ /* 0x000fe4000001ff00 */
[----:B------:R-:W-:Y:S02]  /*e000*/  IADD3.X R3, R97, R90, R11, P5, P6 ;  /* 0x0000005a61037210 */ /* 0x000fe40002fec40b */
[----:B------:R-:W-:Y:S02]  /*e010*/  CS2R R50, SRZ ;  /* 0x0000000000327805 */ /* 0x000fe4000001ff00 */
[----:B------:R-:W-:-:S02]  /*e020*/  ISETP.GE.AND P5, PT, R228, UR4, PT ;  /* 0x00000004e4007c0c */ /* 0x000fc4000bfa6270 */
[----:B------:R-:W-:Y:S02]  /*e030*/  CS2R R48, SRZ ;  /* 0x0000000000307805 */ /* 0x000fe4000001ff00 */
[----:B------:R-:W-:Y:S02]  /*e040*/  ISETP.GE.AND P6, PT, R225, UR4, PT ;  /* 0x00000004e1007c0c */ /* 0x000fe4000bfc6270 */
[----:B------:R-:W-:Y:S02]  /*e050*/  CS2R R42, SRZ ;  /* 0x00000000002a7805 */ /* 0x000fe4000001ff00 */
[C---:B------:R-:W-:Y:S02]  /*e060*/  LEA R54, P4, R0.reuse, UR6, 0x1 ;  /* 0x0000000600367c11 */ /* 0x040fe4000f8808ff */
[----:B------:R-:W-:Y:S01]  /*e070*/  CS2R R40, SRZ ;  /* 0x0000000000287805 */ /* 0x000fe2000001ff00 */
[----:B------:R-:W-:Y:S01]  /*e080*/  ULDC.64 UR8, c[0x0][0x208] ;  /* 0x0000820000087ab9 */ /* 0x000fe20000000a00 */
[----:B------:R-:W-:Y:S01]  /*e090*/  LEA.HI.X R55, R0, UR7, R3, 0x1, P4 ;  /* 0x0000000700377c11 */ /* 0x000fe2000a0f0c03 */
[----:B------:R0:W5:Y:S04]  /*e0a0*/  @!P5 LDG.E.128 R36, desc[UR8][R52.64] ;  /* 0x000000083424d981 */ /* 0x000168000c1e1d00 */
[----:B------:R0:W5:Y:S04]  /*e0b0*/  @!P6 LDG.E.128 R32, desc[UR8][R52.64+0x80] ;  /* 0x000080083420e981 */ /* 0x000168000c1e1d00 */
[----:B------:R0:W5:Y:S04]  /*e0c0*/  @!P5 LDG.E.128 R48, desc[UR8][R54.64] ;  /* 0x000000083630d981 */ /* 0x000168000c1e1d00 */
[----:B------:R0:W5:Y:S02]  /*e0d0*/  @!P6 LDG.E.128 R40, desc[UR8][R54.64+0x80] ;  /* 0x000080083628e981 */ /* 0x000164000c1e1d00 */
.L_x_1515:
[----:B------:R-:W-:Y:S05]  /*e0e0*/  BSYNC B1 ;  /* 0x0000000000017941 */ /* 0x000fea0003800000 */
.L_x_1514:
[----:B------:R-:W-:Y:S01]  /*e0f0*/  IMAD.MOV.U32 R0, RZ, RZ, R4 ;  /* 0x000000ffff007224 */ /* 0x000fe200078e0004 */
[----:B------:R-:W-:Y:S01]  /*e100*/  MOV R3, R5 ;  /* 0x0000000500037202 */ /* 0x000fe20000000f00 */
[----:B0-----:R-:W-:Y:S01]  /*e110*/  IMAD.MOV.U32 R52, RZ, RZ, R27 ;  /* 0x000000ffff347224 */ /* 0x001fe200078e001b */
[----:B------:R-:W0:Y:S01]  /*e120*/  LDC R90, c[0x0][0x428] ;  /* 0x00010a00ff5a7b82 */ /* 0x000e220000000800 */
[----:B------:R-:W-:Y:S01]  /*e130*/  BSSY B1, `(.L_x_1516) ;  /* 0x0000048000017945 */ /* 0x000fe20003800000 */
[----:B------:R-:W-:Y:S01]  /*e140*/  PRMT R101, R0, 0x5410, R3 ;  /* 0x0000541000657816 */ /* 0x000fe20000000003 */
[----:B------:R-:W-:Y:S01]  /*e150*/  IMAD.MOV.U32 R0, RZ, RZ, R26 ;  /* 0x000000ffff007224 */ /* 0x000fe200078e001a */
[----:B------:R-:W-:Y:S01]  /*e160*/  PRMT R100, R56, 0x5410, R57 ;  /* 0x0000541038647816 */ /* 0x000fe20000000039 */
[----:B------:R-:W-:Y:S01]  /*e170*/  IMAD.MOV.U32 R3, RZ, RZ, R24 ;  /* 0x000000ffff037224 */ /* 0x000fe200078e0018 */
[----:B------:R-:W-:Y:S02]  /*e180*/  CS2R R66, SRZ ;  /* 0x0000000000427805 */ /* 0x000fe4000001ff00 */
[----:B------:R-:W-:-:S02]  /*e190*/  CS2R R54, SRZ ;  /* 0x0000000000367805 */ /* 0x000fc4000001ff00 */
[----:B------:R-:W-:Y:S01]  /*e1a0*/  PRMT R111, R0, 0x5410, R52 ;  /* 0x00005410006f7816 */ /* 0x000fe20000000034 */
[----:B------:R-:W-:Y:S01]  /*e1b0*/  IMAD.MOV.U32 R52, RZ, RZ, R31 ;  /* 0x000000ffff347224 */ /* 0x000fe200078e001f */
        /* <DEDUP_REMOVED lines=17> */
[----:B------:R-:W-:Y:S01]  /*e2d0*/  IMAD.MOV.U32 R3, RZ, RZ, R44 ;  /* 0x000000ffff037224 */ /* 0x000fe200078e002c */
[----:B------:R-:W-:Y:S02]  /*e2e0*/  CS2R R68, SRZ ;  /* 0x0000000000447805 */ /* 0x000fe4000001ff00 */
[----:B------:R-:W-:Y:S02]  /*e2f0*/  CS2R R74, SRZ ;  /* 0x00000000004a7805 */ /* 0x000fe4000001ff00 */
[----:B------:R-:W-:Y:S01]  /*e300*/  PRMT R110, R0, 0x5410, R52 ;  /* 0x00005410006e7816 */ /* 0x000fe20000000034 */
[----:B-----5:R-:W-:Y:S01]  /*e310*/  IMAD.MOV.U32 R52, RZ, RZ, R35 ;  /* 0x000000ffff347224 */ /* 0x020fe200078e0023 */
        /* <DEDUP_REMOVED lines=8> */
[----:B------:R-:W-:-:S02]  /*e3a0*/  PRMT R114, R0, 0x7610, R114 ;  /* 0x0000761000727816 */ /* 0x000fc40000000072 */
[----:B------:R-:W-:Y:S01]  /*e3b0*/  CS2R R80, SRZ ;  /* 0x0000000000507805 */ /* 0x000fe2000001ff00 */
[----:B0-----:R-:W-:Y:S06]  /*e3c0*/  @P2 BRA `(.L_x_1517) ;  /* 0x0000000000782947 */ /* 0x001fec0003800000 */
[----:B------:R-:W-:Y:S01]  /*e3d0*/  LEA R0, P4, R84, R12, 0x6 ;  /* 0x0000000c54007211 */ /* 0x000fe200078830ff */
[----:B------:R-:W-:Y:S01]  /*e3e0*/  ULDC.64 UR4, c[0x0][0x3c8] ;  /* 0x0000f20000047ab9 */ /* 0x000fe20000000a00 */
[----:B------:R-:W-:Y:S01]  /*e3f0*/  ULDC.64 UR6, c[0x0][0x3e0] ;  /* 0x0000f80000067ab9 */ /* 0x000fe20000000a00 */
[----:B------:R-:W-:Y:S02]  /*e400*/  CS2R R58, SRZ ;  /* 0x00000000003a7805 */ /* 0x000fe4000001ff00 */
[----:B------:R-:W-:Y:S02]  /*e410*/  IADD3 R3, P5, R0, R91, RZ ;  /* 0x0000005b00037210 */ /* 0x000fe40007fbe0ff */
[----:B------:R-:W-:Y:S02]  /*e420*/  CS2R R56, SRZ ;  /* 0x0000000000387805 */ /* 0x000fe4000001ff00 */
[----:B------:R-:W-:Y:S02]  /*e430*/  LEA.HI.X R52, R84, R13, R85, 0x6, P4 ;  /* 0x0000000d54347211 */ /* 0x000fe400020f3455 */
[----:B------:R-:W-:-:S02]  /*e440*/  CS2R R82, SRZ ;  /* 0x0000000000527805 */ /* 0x000fc4000001ff00 */
[----:B------:R-:W-:Y:S02]  /*e450*/  LEA R0, P4, R14, R10, 0x6 ;  /* 0x0000000a0e007211 */ /* 0x000fe400078830ff */
[----:B------:R-:W-:Y:S02]  /*e460*/  CS2R R80, SRZ ;  /* 0x0000000000507805 */ /* 0x000fe4000001ff00 */
[----:B------:R-:W-:Y:S01]  /*e470*/  CS2R R62, SRZ ;  /* 0x00000000003e7805 */ /* 0x000fe2000001ff00 */
[----:B------:R-:W-:Y:S01]  /*e480*/  IMAD.X R52, R52, 0x1, R95, P5 ;  /* 0x0000000134347824 */ /* 0x000fe200028e065f */
[----:B------:R-:W-:Y:S01]  /*e490*/  LEA R86, P5, R3, UR4, 0x1 ;  /* 0x0000000403567c11 */ /* 0x000fe2000f8a08ff */
[----:B------:R-:W-:Y:S01]  /*e4a0*/  ULDC UR4, c[0x0][0x3d4] ;  /* 0x0000f50000047ab9 */ /* 0x000fe20000000800 */
[----:B------:R-:W-:Y:S02]  /*e4b0*/  IADD3 R0, P6, R0, R23, RZ ;  /* 0x0000001700007210 */ /* 0x000fe40007fde0ff */
[----:B------:R-:W-:-:S02]  /*e4c0*/  CS2R R60, SRZ ;  /* 0x00000000003c7805 */ /* 0x000fc4000001ff00 */
[----:B------:R-:W-:Y:S01]  /*e4d0*/  LEA.HI.X R54, R14, R11, R15, 0x6, P4 ;  /* 0x0000000b0e367211 */ /* 0x000fe200020f340f */
[----:B------:R-:W-:Y:S01]  /*e4e0*/  ULDC.64 UR8, c[0x0][0x208] ;  /* 0x0000820000087ab9 */ /* 0x000fe20000000a00 */
[----:B------:R-:W-:Y:S02]  /*e4f0*/  LEA.HI.X R87, R3, UR5, R52, 0x1, P5 ;  /* 0x0000000503577c11 */ /* 0x000fe4000a8f0c34 */
[----:B------:R-:W-:Y:S02]  /*e500*/  CS2R R52, SRZ ;  /* 0x0000000000347805 */ /* 0x000fe4000001ff00 */
[----:B------:R-:W-:Y:S02]  /*e510*/  IADD3.X R3, R54, R97, RZ, P6, !PT ;  /* 0x0000006136037210 */ /* 0x000fe400037fe4ff */
[----:B------:R-:W-:Y:S02]  /*e520*/  CS2R R54, SRZ ;  /* 0x0000000000367805 */ /* 0x000fe4000001ff00 */
[----:B------:R-:W-:-:S02]  /*e530*/  ISETP.GE.AND P5, PT, R228, UR4, PT ;  /* 0x00000004e4007c0c */ /* 0x000fc4000bfa6270 */
[----:B------:R-:W-:Y:S02]  /*e540*/  ISETP.GE.AND P6, PT, R225, UR4, PT ;  /* 0x00000004e1007c0c */ /* 0x000fe4000bfc6270 */
[----:B------:R-:W-:-:S04]  /*e550*/  LEA R88, P4, R0, UR6, 0x1 ;  /* 0x0000000600587c11 */ /* 0x000fc8000f8808ff */
[----:B------:R-:W-:-:S05]  /*e560*/  LEA.HI.X R89, R0, UR7, R3, 0x1, P4 ;  /* 0x0000000700597c11 */ /* 0x000fca000a0f0c03 */
[----:B------:R0:W5:Y:S04]  /*e570*/  @!P5 LDG.E.128 R56, desc[UR8][R86.64] ;  /* 0x000000085638d981 */ /* 0x000168000c1e1d00 */
[----:B------:R0:W5:Y:S04]  /*e580*/  @!P6 LDG.E.128 R52, desc[UR8][R86.64+0x80] ;  /* 0x000080085634e981 */ /* 0x000168000c1e1d00 */
[----:B------:R0:W5:Y:S04]  /*e590*/  @!P5 LDG.E.128 R80, desc[UR8][R88.64] ;  /* 0x000000085850d981 */ /* 0x000168000c1e1d00 */
[----:B------:R0:W5:Y:S02]  /*e5a0*/  @!P6 LDG.E.128 R60, desc[UR8][R88.64+0x80] ;  /* 0x00008008583ce981 */ /* 0x000164000c1e1d00 */
.L_x_1517:
[----:B------:R-:W-:Y:S05]  /*e5b0*/  BSYNC B1 ;  /* 0x0000000000017941 */ /* 0x000fea0003800000 */
.L_x_1516:
[----:B------:R-:W-:Y:S04]  /*e5c0*/  BSSY B1, `(.L_x_1518) ;  /* 0x0000020000017945 */ /* 0x000fe80003800000 */
[----:B------:R-:W-:Y:S05]  /*e5d0*/  @P3 BRA `(.L_x_1519) ;  /* 0x0000000000783947 */ /* 0x000fea0003800000 */
[----:B------:R-:W-:Y:S01]  /*e5e0*/  IMAD.WIDE.U32 R12, R84, 0x60, R12 ;  /* 0x00000060540c7825 */ /* 0x000fe200078e000c */
[----:B------:R-:W-:Y:S01]  /*e5f0*/  ULDC.64 UR4, c[0x0][0x3c8] ;  /* 0x0000f20000047ab9 */ /* 0x000fe20000000a00 */
[----:B------:R-:W-:Y:S01]  /*e600*/  ULDC.64 UR6, c[0x0][0x3e0] ;  /* 0x0000f80000067ab9 */ /* 0x000fe20000000a00 */
[----:B------:R-:W-:Y:S01]  /*e610*/  CS2R R66, SRZ ;  /* 0x0000000000427805 */ /* 0x000fe2000001ff00 */
[----:B------:R-:W-:Y:S01]  /*e620*/  IMAD.WIDE.U32 R10, R14, 0x60, R10 ;  /* 0x000000600e0a7825 */ /* 0x000fe200078e000a */
[----:B------:R-:W-:Y:S02]  /*e630*/  IADD3 R91, P4, R91, R12, RZ ;  /* 0x0000000c5b5b7210 */ /* 0x000fe40007f9e0ff */
[----:B------:R-:W-:Y:S02]  /*e640*/  CS2R R64, SRZ ;  /* 0x0000000000407805 */ /* 0x000fe4000001ff00 */
[----:B------:R-:W-:Y:S01]  /*e650*/  CS2R R76, SRZ ;  /* 0x00000000004c7805 */ /* 0x000fe2000001ff00 */
[----:B------:R-:W-:Y:S01]  /*e660*/  IMAD R0, R85, 0x60, RZ ;  /* 0x0000006055007824 */ /* 0x000fe200078e02ff */
[----:B------:R-:W-:Y:S01]  /*e670*/  IADD3 R23, P5, R23, R10, RZ ;  /* 0x0000000a17177210 */ /* 0x000fe20007fbe0ff */
[----:B------:R-:W-:Y:S01]  /*e680*/  IMAD R3, R15, 0x60, RZ ;  /* 0x000000600f037824 */ /* 0x000fe200078e02ff */
[----:B------:R-:W-:-:S02]  /*e690*/  CS2R R78, SRZ ;  /* 0x00000000004e7805 */ /* 0x000fc4000001ff00 */
[----:B------:R-:W-:Y:S02]  /*e6a0*/  CS2R R74, SRZ ;  /* 0x00000000004a7805 */ /* 0x000fe4000001ff00 */
[----:B------:R-:W-:Y:S02]  /*e6b0*/  IADD3.X R12, R95, R13, R0, P4, !PT ;  /* 0x0000000d5f0c7210 */ /* 0x000fe400027fe400 */
[----:B------:R-:W-:Y:S02]  /*e6c0*/  CS2R R72, SRZ ;  /* 0x0000000000487805 */ /* 0x000fe4000001ff00 */
[----:B------:R-:W-:Y:S01]  /*e6d0*/  LEA R10, P4, R91, UR4, 0x1 ;  /* 0x000000045b0a7c11 */ /* 0x000fe2000f8808ff */
[----:B------:R-:W-:Y:S01]  /*e6e0*/  ULDC UR4, c[0x0][0x3d4] ;  /* 0x0000f50000047ab9 */ /* 0x000fe20000000800 */
[----:B------:R-:W-:Y:S02]  /*e6f0*/  IADD3.X R0, R97, R11, R3, P5, !PT ;  /* 0x0000000b61007210 */ /* 0x000fe40002ffe403 */
[----:B------:R-:W-:-:S02]  /*e700*/  CS2R R70, SRZ ;  /* 0x0000000000467805 */ /* 0x000fc4000001ff00 */
[----:B------:R-:W-:Y:S02]  /*e710*/  ISETP.GE.AND P5, PT, R228, UR4, PT ;  /* 0x00000004e4007c0c */ /* 0x000fe4000bfa6270 */
[----:B------:R-:W-:Y:S02]  /*e720*/  CS2R R68, SRZ ;  /* 0x0000000000447805 */ /* 0x000fe4000001ff00 */
[----:B------:R-:W-:Y:S01]  /*e730*/  ISETP.GE.AND P6, PT, R225, UR4, PT ;  /* 0x00000004e1007c0c */ /* 0x000fe2000bfc6270 */
[----:B------:R-:W-:Y:S01]  /*e740*/  ULDC.64 UR8, c[0x0][0x208] ;  /* 0x0000820000087ab9 */ /* 0x000fe20000000a00 */
[----:B------:R-:W-:Y:S02]  /*e750*/  LEA.HI.X R11, R91, UR5, R12, 0x1, P4 ;  /* 0x000000055b0b7c11 */ /* 0x000fe4000a0f0c0c */
[----:B------:R-:W-:-:S04]  /*e760*/  LEA R12, P4, R23, UR6, 0x1 ;  /* 0x00000006170c7c11 */ /* 0x000fc8000f8808ff */
[----:B------:R-:W-:Y:S01]  /*e770*/  LEA.HI.X R13, R23, UR7, R0, 0x1, P4 ;  /* 0x00000007170d7c11 */ /* 0x000fe2000a0f0c00 */
[----:B------:R1:W5:Y:S04]  /*e780*/  @!P5 LDG.E.128 R64, desc[UR8][R10.64] ;  /* 0x000000080a40d981 */ /* 0x000368000c1e1d00 */
[----:B------:R1:W5:Y:S04]  /*e790*/  @!P6 LDG.E.128 R76, desc[UR8][R10.64+0x80] ;  /* 0x000080080a4ce981 */ /* 0x000368000c1e1d00 */
[----:B------:R1:W5:Y:S04]  /*e7a0*/  @!P5 LDG.E.128 R72, desc[UR8][R12.64] ;  /* 0x000000080c48d981 */ /* 0x000368000c1e1d00 */
[----:B------:R1:W5:Y:S02]  /*e7b0*/  @!P6 LDG.E.128 R68, desc[UR8][R12.64+0x80] ;  /* 0x000080080c44e981 */ /* 0x000364000c1e1d00 */
.L_x_1519:
[----:B------:R-:W-:Y:S05]  /*e7c0*/  BSYNC B1 ;  /* 0x0000000000017941 */ /* 0x000fea0003800000 */
.L_x_1518:
[----:B------:R-:W2:Y:S04]  /*e7d0*/  LDL R91, [R1+0x4] ;  /* 0x00000400015b7983 */ /* 0x000ea80000100800 */
[----:B------:R-:W3:Y:S01]  /*e7e0*/  LDL R23, [R1+0x20] ;  /* 0x0000200001177983 */ /* 0x000ee20000100800 */
[----:B------:R-:W-:Y:S01]  /*e7f0*/  ISETP.NE.AND P4, PT, R90, 0x1, PT ;  /* 0x000000015a00780c */ /* 0x000fe20003f85270 */
[----:B------:R-:W-:Y:S01]  /*e800*/  IMAD.MOV.U32 R0, RZ, RZ, R32 ;  /* 0x000000ffff007224 */ /* 0x000fe200078e0020 */
[----:B-1----:R-:W-:Y:S01]  /*e810*/  MOV R11, R39 ;  /* 0x00000027000b7202 */ /* 0x002fe20000000f00 */
[----:B------:R-:W4:Y:S01]  /*e820*/  LDL R90, [R1+0x68] ;  /* 0x00006800015a7983 */ /* 0x000f220000100800 */
        /* <DEDUP_REMOVED lines=10> */
[----:B-----5:R-:W-:Y:S01]  /*e8d0*/  IMAD.MOV.U32 R13, RZ, RZ, R54 ;  /* 0x000000ffff0d7224 */ /* 0x020fe200078e0036 */
[----:B------:R-:W-:Y:S01]  /*e8e0*/  PRMT R106, R0, 0x5410, R3 ;  /* 0x00005410006a7816 */ /* 0x000fe20000000003 */
[----:B------:R-:W-:Y:S01]  /*e8f0*/  IMAD.MOV.U32 R3, RZ, RZ, R40 ;  /* 0x000000ffff037224 */ /* 0x000fe200078e0028 */
[----:B------:R-:W-:Y:S01]  /*e900*/  PRMT R98, R11, 0x7610, R98 ;  /* 0x000076100b627816 */ /* 0x000fe20000000062 */
[----:B------:R-:W-:Y:S01]  /*e910*/  IMAD.MOV.U32 R11, RZ, RZ, R50 ;  /* 0x000000ffff0b7224 */ /* 0x000fe200078e0032 */
[----:B------:R-:W1:Y:S01]  /*e920*/  @P4 LDC R0, c[0x0][0x42c] ;  /* 0x00010b00ff004b82 */ /* 0x000e620000000800 */
[----:B------:R-:W-:Y:S01]  /*e930*/  PRMT R97, R97, 0x5410, R10 ;  /* 0x0000541061617816 */ /* 0x000fe2000000000a */
[----:B------:R-:W-:Y:S01]  /*e940*/  IMAD.MOV.U32 R10, RZ, RZ, R41 ;  /* 0x000000ffff0a7224 */ /* 0x000fe200078e0029 */
[----:B------:R-:W-:Y:S01]  /*e950*/  PRMT R98, R98, 0x5410, R3 ;  /* 0x0000541062627816 */ /* 0x000fe20000000003 */
[----:B------:R-:W-:Y:S01]  /*e960*/  ULDC.64 UR4, c[0x0][0x3c8] ;  /* 0x0000f20000047ab9 */ /* 0x000fe20000000a00 */
[----:B------:R-:W-:Y:S01]  /*e970*/  PRMT R107, R11, 0x5410, R12 ;  /* 0x000054100b6b7816 */ /* 0x000fe2000000000c */
[----:B------:R-:W-:Y:S01]  /*e980*/  IMAD.MOV.U32 R12, RZ, RZ, R49 ;  /* 0x000000ffff0c7224 */ /* 0x000fe200078e0031 */
[----:B------:R-:W-:Y:S01]  /*e990*/  PRMT R99, R10, 0x7610, R99 ;  /* 0x000076100a637816 */ /* 0x000fe20000000063 */
[----:B------:R-:W1:Y:S01]  /*e9a0*/  @P4 LDC R11, c[0x0][0x430] ;  /* 0x00010c00ff0b4b82 */ /* 0x000e620000000800 */
[----:B------:R-:W-:Y:S01]  /*e9b0*/  IMAD.MOV.U32 R10, RZ, RZ, R48 ;  /* 0x000000ffff0a7224 */ /* 0x000fe200078e0030 */
[----:B0-----:R-:W-:Y:S01]  /*e9c0*/  PRMT R86, R13, 0x7610, R86 ;  /* 0x000076100d567816 */ /* 0x001fe20000000056 */
[----:B------:R-:W-:-:S03]  /*e9d0*/  ULDC.64 UR6, c[0x0][0x3e0] ;  /* 0x0000f80000067ab9 */ /* 0x000fc60000000a00 */
[----:B------:R-:W-:Y:S01]  /*e9e0*/  PRMT R108, R10, 0x5410, R12 ;  /* 0x000054100a6c7816 */ /* 0x000fe2000000000c */
[----:B------:R-:W-:Y:S01]  /*e9f0*/  IMAD.MOV.U32 R10, RZ, RZ, R55 ;  /* 0x000000ffff0a7224 */ /* 0x000fe200078e0037 */
[----:B------:R-:W-:Y:S01]  /*ea00*/  MOV R13, R53 ;  /* 0x00000035000d7202 */ /* 0x000fe20000000f00 */
[----:B------:R-:W-:-:S03]  /*ea10*/  IMAD.MOV.U32 R12, RZ, RZ, R52 ;  /* 0x000000ffff0c7224 */ /* 0x000fc600078e0034 */
[----:B------:R-:W-:Y:S01]  /*ea20*/  PRMT R86, R86, 0x5410, R10 ;  /* 0x0000541056567816 */ /* 0x000fe2000000000a */
[----:B------:R-:W-:Y:S01]  /*ea30*/  IMAD.MOV.U32 R10, RZ, RZ, R59 ;  /* 0x000000ffff0a7224 */ /* 0x000fe200078e003b */
[----:B------:R-:W-:Y:S01]  /*ea40*/  PRMT R87, R12, 0x5410, R13 ;  /* 0x000054100c577816 */ /* 0x000fe2000000000d */
[----:B------:R-:W-:Y:S01]  /*ea50*/  IMAD.MOV.U32 R12, RZ, RZ, R56 ;  /* 0x000000ffff0c7224 */ /* 0x000fe200078e0038 */
[----:B------:R-:W-:-:S04]  /*ea60*/  MOV R13, R57 ;  /* 0x00000039000d7202 */ /* 0x000fc80000000f00 */
[----:B------:R-:W-:Y:S02]  /*ea70*/  PRMT R93, R12, 0x5410, R13 ;  /* 0x000054100c5d7816 */ /* 0x000fe4000000000d */
[----:B--2---:R-:W-:-:S05]  /*ea80*/  LEA R3, R91, R18, 0x7 ;  /* 0x000000125b037211 */ /* 0x004fca00078e38ff */
[----:B---3--:R-:W-:Y:S02]  /*ea90*/  IMAD R3, R23, 0x20, R3 ;  /* 0x0000002017037824 */ /* 0x008fe400078e0203 */
[----:B------:R-:W-:Y:S02]  /*eaa0*/  IMAD.MOV.U32 R23, RZ, RZ, R58 ;  /* 0x000000ffff177224 */ /* 0x000fe400078e003a */
[----:B-1----:R-:W-:-:S03]  /*eab0*/  @P4 IMAD.HI.U32 R0, R3, R0, RZ ;  /* 0x0000000003004227 */ /* 0x002fc600078e00ff */
[----:B------:R-:W-:Y:S01]  /*eac0*/  PRMT R92, R23, 0x7610, R92 ;  /* 0x00007610175c7816 */ /* 0x000fe2000000005c */
[----:B------:R-:W-:Y:S01]  /*ead0*/  IMAD.MOV.U32 R23, RZ, RZ, R62 ;  /* 0x000000ffff177224 */ /* 0x000fe200078e003e */
[----:B------:R-:W-:Y:S02]  /*eae0*/  @P4 SHF.R.U32.HI R3, RZ, R11, R0 ;  /* 0x0000000bff034219 */ /* 0x000fe40000011600 */
[----:B------:R-:W-:Y:S01]  /*eaf0*/  PRMT R92, R92, 0x5410, R10 ;  /* 0x000054105c5c7816 */ /* 0x000fe2000000000a */
[----:B------:R-:W-:Y:S01]  /*eb00*/  IMAD.MOV.U32 R10, RZ, RZ, R60 ;  /* 0x000000ffff0a7224 */ /* 0x000fe200078e003c */
[----:B------:R-:W-:Y:S01]  /*eb10*/  MOV R11, R61 ;  /* 0x0000003d000b7202 */ /* 0x000fe20000000f00 */
[----:B------:R-:W-:Y:S01]  /*eb20*/  IMAD.MOV.U32 R0, RZ, RZ, R63 ;  /* 0x000000ffff007224 */ /* 0x000fe200078e003f */
[----:B------:R-:W-:Y:S02]  /*eb30*/  SHF.R.S32.HI R13, RZ, 0x1f, R3 ;  /* 0x0000001fff0d7819 */ /* 0x000fe40000011403 */
[----:B------:R-:W-:-:S02]  /*eb40*/  PRMT R88, R23, 0x7610, R88 ;  /* 0x0000761017587816 */ /* 0x000fc40000000058 */
[----:B------:R-:W-:Y:S01]  /*eb50*/  PRMT R89, R10, 0x5410, R11 ;  /* 0x000054100a597816 */ /* 0x000fe2000000000b */
[----:B------:R-:W-:Y:S01]  /*eb60*/  IMAD.WIDE.U32 R10, R3, R84, R20 ;  /* 0x00000054030a7225 */ /* 0x000fe200078e0014 */
[----:B------:R-:W-:-:S03]  /*eb70*/  PRMT R88, R88, 0x5410, R0 ;  /* 0x0000541058587816 */ /* 0x000fc60000000000 */
[C---:B------:R-:W-:Y:S02]  /*eb80*/  IMAD R84, R13.reuse, R84, RZ ;  /* 0x000000540d547224 */ /* 0x040fe400078e02ff */
[-C--:B------:R-:W-:Y:S02]  /*eb90*/  IMAD R0, R13, R14.reuse, RZ ;  /* 0x0000000e0d007224 */ /* 0x080fe400078e02ff */
[----:B------:R-:W-:-:S04]  /*eba0*/  IMAD.WIDE.U32 R12, R3, R14, R8 ;  /* 0x0000000e030c7225 */ /* 0x000fc800078e0008 */
[C---:B------:R-:W-:Y:S02]  /*ebb0*/  IMAD R9, R3.reuse, R85, R84 ;  /* 0x0000005503097224 */ /* 0x040fe400078e0254 */
[----:B------:R-:W-:Y:S02]  /*ebc0*/  IMAD R3, R3, R15, R0 ;  /* 0x0000000f03037224 */ /* 0x000fe400078e0200 */
[----:B------:R-:W-:Y:S01]  /*ebd0*/  IMAD.MOV.U32 R20, RZ, RZ, R82 ;  /* 0x000000ffff147224 */ /* 0x000fe200078e0052 */
[----:B------:R-:W-:Y:S01]  /*ebe0*/  IADD3 R9, R11, R9, RZ ;  /* 0x000000090b097210 */ /* 0x000fe20007ffe0ff */
[----:B------:R-:W-:Y:S01]  /*ebf0*/  IMAD.IADD R3, R13, 0x1, R3 ;  /* 0x000000010d037824 */ /* 0x000fe200078e0203 */
[----:B------:R-:W-:Y:S02]  /*ec00*/  LEA R8, P4, R10, UR4, 0x1 ;  /* 0x000000040a087c11 */ /* 0x000fe4000f8808ff */
[----:B------:R-:W-:Y:S01]  /*ec10*/  LEA R0, P5, R12, UR6, 0x1 ;  /* 0x000000060c007c11 */ /* 0x000fe2000f8a08ff */
[----:B------:R-:W-:Y:S01]  /*ec20*/  IMAD.MOV.U32 R14, RZ, RZ, R83 ;  /* 0x000000ffff0e7224 */ /* 0x000fe200078e0053 */
[----:B------:R-:W-:Y:S01]  /*ec30*/  UMOV UR4, 0xffffffff ;  /* 0xffffffff00047882 */ /* 0x000fe20000000000 */
[----:B------:R-:W-:Y:S01]  /*ec40*/  IMAD.MOV.U32 R15, RZ, RZ, R80 ;  /* 0x000000ffff0f7224 */ /* 0x000fe200078e0050 */
[----:B------:R-:W-:-:S02]  /*ec50*/  PRMT R95, R20, 0x7610, R95 ;  /* 0x00007610145f7816 */ /* 0x000fc4000000005f */
[----:B------:R-:W-:Y:S02]  /*ec60*/  LEA.HI.X R9, R10, UR5, R9, 0x1, P4 ;  /* 0x000000050a097c11 */ /* 0x000fe4000a0f0c09 */
[----:B------:R-:W-:Y:S02]  /*ec70*/  LEA.HI.X R3, R12, UR7, R3, 0x1, P5 ;  /* 0x000000070c037c11 */ /* 0x000fe4000a8f0c03 */
[----:B------:R-:W-:Y:S02]  /*ec80*/  PRMT R95, R95, 0x5410, R14 ;  /* 0x000054105f5f7816 */ /* 0x000fe4000000000e */
[----:B------:R-:W-:Y:S02]  /*ec90*/  PRMT R96, R15, 0x7610, R96 ;  /* 0x000076100f607816 */ /* 0x000fe40000000060 */
[----:B----4-:R-:W-:Y:S01]  /*eca0*/  LEA.HI R10, R90, R90, RZ, 0x1 ;  /* 0x0000005a5a0a7211 */ /* 0x010fe200078f08ff */
[----:B------:R-:W-:Y:S06]  /*ecb0*/  BRA.DIV UR4, `(.L_x_1520) ;  /* 0x000001a604607947 */ /* 0x000fec000b800000 */
.L_x_1834:
[----:B------:R-:W-:-:S03]  /*ecc0*/  UMOV UR4, 0xffffffff ;  /* 0xffffffff00047882 */ /* 0x000fc60000000000 */
[----:B------:R-:W-:Y:S05]  /*ecd0*/  BRA.DIV UR4, `(.L_x_1521) ;  /* 0x000001a604807947 */ /* 0x000fea000b800000 */
.L_x_1837:
[----:B------:R-:W-:-:S03]  /*ece0*/  UMOV UR4, 0xffffffff ;  /* 0xffffffff00047882 */ /* 0x000fc60000000000 */
[----:B------:R-:W-:Y:S05]  /*ecf0*/  BRA.DIV UR4, `(.L_x_1522) ;  /* 0x000001a604a07947 */ /* 0x000fea000b800000 */
.L_x_1840:
[----:B------:R-:W-:-:S03]  /*ed00*/  UMOV UR4, 0xffffffff ;  /* 0xffffffff00047882 */ /* 0x000fc60000000000 */
[----:B------:R-:W-:Y:S05]  /*ed10*/  BRA.DIV UR4, `(.L_x_1523) ;  /* 0x000001a604c07947 */ /* 0x000fea000b800000 */
.L_x_1843:
[----:B------:R-:W-:-:S03]  /*ed20*/  UMOV UR4, 0xffffffff ;  /* 0xffffffff00047882 */ /* 0x000fc60000000000 */
[----:B------:R-:W-:Y:S05]  /*ed30*/  BRA.DIV UR4, `(.L_x_1524) ;  /* 0x000001a604e07947 */ /* 0x000fea000b800000 */
.L_x_1846:
[----:B------:R-:W-:-:S03]  /*ed40*/  UMOV UR4, 0xffffffff ;  /* 0xffffffff00047882 */ /* 0x000fc60000000000 */
[----:B------:R-:W-:Y:S05]  /*ed50*/  BRA.DIV UR4, `(.L_x_1525) ;  /* 0x000001aa04007947 */ /* 0x000fea000b800000 */
.L_x_1849:
[----:B------:R-:W-:-:S03]  /*ed60*/  UMOV UR4, 0xffffffff ;  /* 0xffffffff00047882 */ /* 0x000fc60000000000 */
[----:B------:R-:W-:Y:S05]  /*ed70*/  BRA.DIV UR4, `(.L_x_1526) ;  /* 0x000001aa04207947 */ /* 0x000fea000b800000 */
.L_x_1852:
[----:B------:R-:W-:-:S03]  /*ed80*/  UMOV UR4, 0xffffffff ;  /* 0xffffffff00047882 */ /* 0x000fc60000000000 */
[----:B------:R-:W-:Y:S05]  /*ed90*/  BRA.DIV UR4, `(.L_x_1527) ;  /* 0x000001aa04407947 */ /* 0x000fea000b800000 */
.L_x_1855:
[----:B------:R-:W-:-:S03]  /*eda0*/  UMOV UR4, 0xffffffff ;  /* 0xffffffff00047882 */ /* 0x000fc60000000000 */
[----:B------:R-:W-:Y:S05]  /*edb0*/  BRA.DIV UR4, `(.L_x_1528) ;  /* 0x000001aa04607947 */ /* 0x000fea000b800000 */
.L_x_1858:
[----:B------:R-:W-:-:S03]  /*edc0*/  UMOV UR4, 0xffffffff ;  /* 0xffffffff00047882 */ /* 0x000fc60000000000 */
[----:B------:R-:W-:Y:S05]  /*edd0*/  BRA.DIV UR4, `(.L_x_1529) ;  /* 0x000001aa04807947 */ /* 0x000fea000b800000 */
.L_x_1861:
[----:B------:R-:W-:-:S03]  /*ede0*/  UMOV UR4, 0xffffffff ;  /* 0xffffffff00047882 */ /* 0x000fc60000000000 */
[----:B------:R-:W-:Y:S05]  /*edf0*/  BRA.DIV UR4, `(.L_x_1530) ;  /* 0x000001aa04a07947 */ /* 0x000fea000b800000 */
.L_x_1864:
[----:B------:R-:W-:-:S03]  /*ee00*/  UMOV UR4, 0xffffffff ;  /* 0xffffffff00047882 */ /* 0x000fc60000000000 */
[----:B------:R-:W-:Y:S05]  /*ee10*/  BRA.DIV UR4, `(.L_x_1531) ;  /* 0x000001aa04c07947 */ /* 0x000fea000b800000 */
.L_x_1867:
[----:B------:R-:W-:-:S03]  /*ee20*/  UMOV UR4, 0xffffffff ;  /* 0xffffffff00047882 */ /* 0x000fc60000000000 */
[----:B------:R-:W-:Y:S05]  /*ee30*/  BRA.DIV UR4, `(.L_x_1532) ;  /* 0x000001aa04e07947 */ /* 0x000fea000b800000 */
.L_x_1870:
[----:B------:R-:W-:Y:S01]  /*ee40*/  UMOV UR4, 0xffffffff ;  /* 0xffffffff00047882 */ /* 0x000fe20000000000 */
[----:B------:R-:W-:Y:S02]  /*ee50*/  LOP3.LUT R10, R10, 0xfffffffe, RZ, 0xc0, !PT ;  /* 0xfffffffe0a0a7812 */ /* 0x000fe400078ec0ff */
[----:B------:R-:W-:Y:S05]  /*ee60*/  BRA.DIV UR4, `(.L_x_1533) ;  /* 0x000001aa04fc7947 */ /* 0x000fea000b800000 */
.L_x_1873:
[----:B------:R-:W-:Y:S01]  /*ee70*/  UMOV UR4, 0xffffffff ;  /* 0xffffffff00047882 */ /* 0x000fe20000000000 */
[----:B------:R-:W-:Y:S02]  /*ee80*/  IMAD.IADD R9, R90, 0x1, -R10 ;  /* 0x000000015a097824 */ /* 0x000fe400078e0a0a */
[----:B------:R-:W-:Y:S05]  /*ee90*/  BRA.DIV UR4, `(.L_x_1534) ;  /* 0x000001ae04187947 */ /* 0x000fea000b800000 */
.L_x_1876:
[----:B------:R-:W-:Y:S01]  /*eea0*/  UMOV UR4, 0xffffffff ;  /* 0xffffffff00047882 */ /* 0x000fe20000000000 */
[----:B------:R-:W-:Y:S01]  /*eeb0*/  SHF.L.U32 R9, R9, 0x1f, RZ ;  /* 0x0000001f09097819 */ /* 0x000fe200000006ff */
[----:B------:R-:W-:Y:S01]  /*eec0*/  IMAD.MOV.U32 R3, RZ, RZ, R81 ;  /* 0x000000ffff037224 */ /* 0x000fe200078e0051 */
[----:B------:R-:W-:Y:S06]  /*eed0*/  BRA.DIV UR4, `(.L_x_1535) ;  /* 0x000001ae04307947 */ /* 0x000fec000b800000 */
.L_x_1879:
[----:B------:R-:W0:Y:S01]  /*eee0*/  SYNCS.PHASECHK.TRANS64.TRYWAIT P4, [R16+URZ+0x30800], R9 ;  /* 0x03080009100075a7 */ /* 0x000e22000808017f */
[----:B------:R-:W-:Y:S01]  /*eef0*/  IMAD.MOV.U32 R8, RZ, RZ, R64 ;  /* 0x000000ffff087224 */ /* 0x000fe200078e0040 */
[----:B------:R-:W-:Y:S01]  /*ef00*/  PRMT R99, R99, 0x5410, R3 ;  /* 0x0000541063637816 */ /* 0x000fe20000000003 */
[----:B------:R-:W-:Y:S01]  /*ef10*/  IMAD.MOV.U32 R10, RZ, RZ, R65 ;  /* 0x000000ffff0a7224 */ /* 0x000fe200078e0041 */
[----:B------:R-:W-:Y:S01]  /*ef20*/  MOV R0, R66 ;  /* 0x0000004200007202 */ /* 0x000fe20000000f00 */
[----:B------:R-:W-:Y:S01]  /*ef30*/  IMAD.MOV.U32 R3, RZ, RZ, R67 ;  /* 0x000000ffff037224 */ /* 0x000fe200078e0043 */
[----:B------:R-:W-:Y:S01]  /*ef40*/  BSSY B1, `(.L_x_1536) ;  /* 0x0000018000017945 */ /* 0x000fe20003800000 */
[----:B------:R-:W-:Y:S01]  /*ef50*/  IMAD.MOV.U32 R11, RZ, RZ, R69 ;  /* 0x000000ffff0b7224 */ /* 0x000fe200078e0045 */
        /* <DEDUP_REMOVED lines=15> */
[----:B------:R-:W-:Y:S02]  /*f050*/  MOV R8, R76 ;  /* 0x0000004c00087202 */ /* 0x000fe40000000f00 */
[----:B------:R-:W-:Y:S02]  /*f060*/  SHF.R.S32.HI R0, RZ, 0x1f, R225 ;  /* 0x0000001fff007819 */ /* 0x000fe400000114e1 */
[----:B------:R-:W-:Y:S01]  /*f070*/  PRMT R21, R8, 0x5410, R10 ;  /* 0x0000541008157816 */ /* 0x000fe2000000000a */
[----:B------:R-:W-:Y:S01]  /*f080*/  IMAD.MOV.U32 R8, RZ, RZ, R79 ;  /* 0x000000ffff087224 */ /* 0x000fe200078e004f */
[----:B------:R-:W-:-:S02]  /*f090*/  PRMT R23, R11, 0x7610, R23 ;  /* 0x000076100b177816 */ /* 0x000fc40000000017 */
[----:B------:R-:W-:Y:S01]  /*f0a0*/  LEA.HI R0, R0, R225, RZ, 0x3 ;  /* 0x000000e100007211 */ /* 0x000fe200078f18ff */
[----:B0-----:R-:W-:Y:S06]  /*f0b0*/  @!P4 BRA `(.L_x_1537) ;  /* 0x000001a800e0c947 */ /* 0x001fec0003800000 */
.L_x_1880:
[----:B------:R-:W-:Y:S05]  /*f0c0*/  BSYNC B1 ;  /* 0x0000000000017941 */ /* 0x000fea0003800000 */
.L_x_1536:
[----:B------:R-:W-:Y:S01]  /*f0d0*/  BSSY B1, `(.L_x_1538) ;  /* 0x00000cf000017945 */ /* 0x000fe20003800000 */
[----:B------:R-:W-:Y:S02]  /*f0e0*/  PRMT R23, R23, 0x5410, R8 ;  /* 0x0000541017177816 */ /* 0x000fe40000000008 */
[----:B------:R-:W-:Y:S01]  /*f0f0*/  SHF.R.S32.HI R0, RZ, 0x3, R0 ;  /* 0x00000003ff007819 */ /* 0x000fe20000011400 */
[----:B------:R-:W-:Y:S06]  /*f100*/  @P0 BRA `(.L_x_1539) ;  /* 0x0000000c002c0947 */ /* 0x000fec0003800000 */
[----:B------:R1:W5:Y:S01]  /*f110*/  LDL R130, [R1+0x38] ;  /* 0x0000380001827983 */ /* 0x0003620000100800 */
[----:B------:R-:W2:Y:S03]  /*f120*/  LDC R109, c[0x0][0x3d4] ;  /* 0x0000f500ff6d7b82 */ /* 0x000ea60000000800 */
[----:B------:R1:W5:Y:S04]  /*f130*/  LDL R129, [R1+0x44] ;  /* 0x0000440001817983 */ /* 0x0003680000100800 */
[----:B------:R1:W5:Y:S01]  /*f140*/  LDL R127, [R1+0x48] ;  /* 0x00004800017f7983 */ /* 0x0003620000100800 */
[----:B------:R-:W-:Y:S01]  /*f150*/  BSSY B2, `(.L_x_1540) ;  /* 0x0000065000027945 */ /* 0x000fe20003800000 */
[----:B--2---:R-:W-:-:S02]  /*f160*/  ISETP.GE.AND P0, PT, R228, R109, PT ;  /* 0x0000006de400720c */ /* 0x004fc40003f06270 */
[----:B------:R-:W-:-:S11]  /*f170*/  ISETP.GE.AND P4, PT, R225, R109, PT ;  /* 0x0000006de100720c */ /* 0x000fd60003f86270 */
[----:B-1----:R-:W-:Y:S05]  /*f180*/  @P0 BRA `(.L_x_1541) ;  /* 0x0000000400840947 */ /* 0x002fea0003800000 */
[----:B------:R-:W2:Y:S04]  /*f190*/  LDL R10, [R1+0x20] ;  /* 0x00002000010a7983 */ /* 0x000ea80000100800 */
[----:B------:R-:W3:Y:S01]  /*f1a0*/  LDL R131, [R1+0x4c] ;  /* 0x00004c0001837983 */ /* 0x000ee20000100800 */
[--C-:B------:R-:W-:Y:S01]  /*f1b0*/  HADD2.F32 R123, -RZ, R114.reuse.H0_H0 ;  /* 0x20000072ff7b7230 */ /* 0x100fe20000004100 */
[----:B------:R-:W-:Y:S01]  /*f1c0*/  SHF.R.U32.HI R124, RZ, 0x10, R45 ;  /* 0x00000010ff7c7819 */ /* 0x000fe2000001162d */
[----:B------:R-:W-:Y:S01]  /*f1d0*/  HADD2.F32 R121, -RZ, R114.H1_H1 ;  /* 0x30000072ff797230 */ /* 0x000fe20000004100 */
[--C-:B------:R-:W-:Y:S02]  /*f1e0*/  SHF.R.U32.HI R122, RZ, 0x10, R25.reuse ;  /* 0x00000010ff7a7819 */ /* 0x100fe40000011619 */
[----:B------:R-:W-:Y:S01]  /*f1f0*/  SHF.R.U64 R24, R24, 0x10, R25 ;  /* 0x0000001018187819 */ /* 0x000fe20000001219 */
[----:B------:R-:W-:Y:S01]  /*f200*/  HADD2.F32 R124, -RZ, R124.H0_H0 ;  /* 0x2000007cff7c7230 */ /* 0x000fe20000004100 */
[----:B------:R-:W-:-:S02]  /*f210*/  SHF.R.U64 R25, R26, 0x10, R27 ;  /* 0x000000101a197819 */ /* 0x000fc4000000121b */
[----:B------:R-:W-:Y:S02]  /*f220*/  SHF.R.U64 R26, R46, 0x10, R47 ;  /* 0x000000102e1a7819 */ /* 0x000fe4000000122f */
[----:B------:R-:W-:Y:S01]  /*f230*/  SHF.R.U32.HI R27, RZ, 0x10, R27 ;  /* 0x00000010ff1b7819 */ /* 0x000fe2000001161b */
[----:B------:R-:W-:Y:S01]  /*f240*/  HADD2.F32 R25, -RZ, R25.H0_H0 ;  /* 0x20000019ff197230 */ /* 0x000fe20000004100 */
[----:B------:R-:W-:Y:S02]  /*f250*/  SHF.R.U32.HI R47, RZ, 0x10, R47 ;  /* 0x00000010ff2f7819 */ /* 0x000fe4000001162f */
[----:B------:R-:W-:Y:S02]  /*f260*/  SHF.R.U64 R44, R44, 0x10, R45 ;  /* 0x000000102c2c7819 */ /* 0x000fe4000000122d */
[----:B--2---:R-:W-:-:S04]  /*f270*/  LEA.HI R8, R109, R10, RZ, 0x1d ;  /* 0x0000000a6d087211 */ /* 0x004fc800078fe8ff */
[----:B------:R-:W-:Y:S02]  /*f280*/  SHF.R.S32.HI R11, RZ, 0x1f, R8 ;  /* 0x0000001fff0b7819 */ /* 0x000fe40000011408 */
[----:B0-----:R-:W-:Y:S02]  /*f290*/  SHF.L.U32 R9, R8, 0x3, RZ ;  /* 0x0000000308097819 */ /* 0x001fe400000006ff */
[----:B------:R-:W-:Y:S02]  /*f2a0*/  LEA.HI R11, R11, R8, RZ, 0x3 ;  /* 0x000000080b0b7211 */ /* 0x000fe400078f18ff */
[----:B------:R-:W-:-:S03]  /*f2b0*/  LOP3.LUT R9, R9, 0x38, RZ, 0xc0, !PT ;  /* 0x0000003809097812 */ /* 0x000fc600078ec0ff */
[----:B------:R-:W-:Y:S01]  /*f2c0*/  IMAD.SHL.U32 R11, R11, 0x400, RZ ;  /* 0x000004000b0b7824 */ /* 0x000fe200078e00ff */
[----:B-----5:R-:W-:-:S04]  /*f2d0*/  LOP3.LUT R9, R9, 0x1c0, R130, 0xf8, !PT ;  /* 0x000001c009097812 */ /* 0x020fc800078ef882 */
[----:B------:R-:W-:Y:S02]  /*f2e0*/  LOP3.LUT R13, R9, R129, RZ, 0x3c, !PT ;  /* 0x00000081090d7212 */ /* 0x000fe400078e3cff */
[----:B------:R-:W-:Y:S02]  /*f2f0*/  LOP3.LUT R12, R11, 0x7fffe000, RZ, 0xc0, !PT ;  /* 0x7fffe0000b0c7812 */ /* 0x000fe400078ec0ff */
[----:B---3--:R-:W0:Y:S02]  /*f300*/  LDS.128 R8, [R131] ;  /* 0x0000000083087984 */ /* 0x008e240000000c00 */
[----:B------:R-:W-:-:S05]  /*f310*/  IADD3 R13, R13, R12, R127 ;  /* 0x0000000c0d0d7210 */ /* 0x000fca0007ffe07f */
[----:B------:R-:W-:-:S05]  /*f320*/  IMAD R112, R13, 0x2, R16 ;  /* 0x000000020d707824 */ /* 0x000fca00078e0210 */
[----:B------:R-:W1:Y:S01]  /*f330*/  LDS.128 R12, [R112+0x10400] ;  /* 0x01040000700c7984 */ /* 0x000e620000000c00 */
[--C-:B0-----:R-:W-:Y:S02]  /*f340*/  HADD2.F32 R116, -RZ, R9.reuse.H0_H0 ;  /* 0x20000009ff747230 */ /* 0x101fe40000004100 */
[----:B------:R-:W-:Y:S02]  /*f350*/  HADD2.F32 R117, -RZ, R9.H1_H1 ;  /* 0x30000009ff757230 */ /* 0x000fe40000004100 */
[----:B------:R-:W-:Y:S02]  /*f360*/  HADD2.F32 R115, -RZ, R8.H0_H0 ;  /* 0x20000008ff737230 */ /* 0x000fe40000004100 */
[----:B------:R-:W-:Y:S02]  /*f370*/  HADD2.F32 R46, -RZ, R10.H0_H0 ;  /* 0x2000000aff2e7230 */ /* 0x000fe40000004100 */
[--C-:B------:R-:W-:Y:S02]  /*f380*/  HADD2.F32 R45, -RZ, R11.reuse.H0_H0 ;  /* 0x2000000bff2d7230 */ /* 0x100fe40000004100 */
[----:B------:R-:W-:-:S02]  /*f390*/  HADD2.F32 R11, -RZ, R11.H1_H1 ;  /* 0x3000000bff0b7230 */ /* 0x000fc40000004100 */
[--C-:B-1----:R-:W-:Y:S02]  /*f3a0*/  HADD2.F32 R9, -RZ, R13.reuse.H0_H0 ;  /* 0x2000000dff097230 */ /* 0x102fe40000004100 */
[----:B------:R-:W-:Y:S02]  /*f3b0*/  HADD2.F32 R114, -RZ, R13.H1_H1 ;  /* 0x3000000dff727230 */ /* 0x000fe40000004100 */
[----:B------:R-:W-:Y:S02]  /*f3c0*/  HADD2.F32 R118, -RZ, R12.H0_H0 ;  /* 0x2000000cff767230 */ /* 0x000fe40000004100 */
[C---:B------:R-:W-:Y:S01]  /*f3d0*/  FMUL.FTZ R13, R9.reuse, R123 ;  /* 0x0000007b090d7220 */ /* 0x040fe20000410000 */
[-C--:B------:R-:W-:Y:S01]  /*f3e0*/  FMUL.FTZ R125, R9, R121.reuse ;  /* 0x00000079097d7220 */ /* 0x080fe20000410000 */
[----:B------:R-:W-:Y:S01]  /*f3f0*/  FMUL.FTZ R126, R114, R124 ;  /* 0x0000007c727e7220 */ /* 0x000fe20000410000 */
[----:B------:R-:W-:Y:S02]  /*f400*/  HADD2.F32 R119, -RZ, R14.H0_H0 ;  /* 0x2000000eff777230 */ /* 0x000fe40000004100 */
[----:B------:R-:W-:Y:S01]  /*f410*/  FFMA.FTZ R9, R116, R121, -R13 ;  /* 0x0000007974097223 */ /* 0x000fe2000001080d */
[----:B------:R-:W-:-:S02]  /*f420*/  HADD2.F32 R121, -RZ, R122.H0_H0 ;  /* 0x2000007aff797230 */ /* 0x000fc40000004100 */
[----:B------:R-:W-:Y:S01]  /*f430*/  FFMA.FTZ R13, R116, R123, R125 ;  /* 0x0000007b740d7223 */ /* 0x000fe2000001007d */
[--C-:B------:R-:W-:Y:S02]  /*f440*/  HADD2.F32 R122, -RZ, R113.reuse.H1_H1 ;  /* 0x30000071ff7a7230 */ /* 0x100fe40000004100 */
[----:B------:R-:W-:Y:S02]  /*f450*/  HADD2.F32 R113, -RZ, R113.H0_H0 ;  /* 0x20000071ff717230 */ /* 0x000fe40000004100 */
[-C--:B------:R-:W-:Y:S01]  /*f460*/  FMUL.FTZ R128, R114, R121.reuse ;  /* 0x0000007972807220 */ /* 0x080fe20000410000 */
[----:B------:R-:W-:Y:S01]  /*f470*/  FFMA.FTZ R114, R117, R121, -R126 ;  /* 0x0000007975727223 */ /* 0x000fe2000001087e */
[C---:B------:R-:W-:Y:S01]  /*f480*/  FMUL.FTZ R126, R118.reuse, R122 ;  /* 0x0000007a767e7220 */ /* 0x040fe20000410000 */
[----:B------:R-:W-:Y:S02]  /*f490*/  HADD2.F32 R120, -RZ, R15.H0_H0 ;  /* 0x2000000fff787230 */ /* 0x000fe40000004100 */
[----:B------:R-:W-:Y:S01]  /*f4a0*/  FMUL.FTZ R121, R118, R113 ;  /* 0x0000007176797220 */ /* 0x000fe20000410000 */
[----:B------:R-:W-:-:S02]  /*f4b0*/  HADD2.F32 R116, -RZ, R110.H0_H0 ;  /* 0x2000006eff747230 */ /* 0x000fc40000004100 */
[C---:B------:R-:W-:Y:S01]  /*f4c0*/  FFMA.FTZ R126, R115.reuse, R113, -R126 ;  /* 0x00000071737e7223 */ /* 0x040fe2000001087e */
[--C-:B------:R-:W-:Y:S02]  /*f4d0*/  HADD2.F32 R113, -RZ, R111.reuse.H0_H0 ;  /* 0x2000006fff717230 */ /* 0x100fe40000004100 */
[----:B------:R-:W-:Y:S01]  /*f4e0*/  FFMA.FTZ R121, R115, R122, R121 ;  /* 0x0000007a73797223 */ /* 0x000fe20000010079 */
[----:B------:R-:W-:Y:S02]  /*f4f0*/  HADD2.F32 R115, -RZ, R110.H1_H1 ;  /* 0x3000006eff737230 */ /* 0x000fe40000004100 */
[----:B------:R-:W-:Y:S01]  /*f500*/  FFMA.FTZ R128, R117, R124, R128 ;  /* 0x0000007c75807223 */ /* 0x000fe20000010080 */
[----:B------:R-:W-:Y:S02]  /*f510*/  HADD2.F32 R111, -RZ, R111.H1_H1 ;  /* 0x3000006fff6f7230 */ /* 0x000fe40000004100 */
[----:B------:R-:W-:Y:S01]  /*f520*/  FMUL.FTZ R117, R119, R116 ;  /* 0x0000007477757220 */ /* 0x000fe20000410000 */
[----:B------:R-:W-:-:S02]  /*f530*/  HADD2.F32 R15, -RZ, R15.H1_H1 ;  /* 0x3000000fff0f7230 */ /* 0x000fc40000004100 */
[C---:B------:R-:W-:Y:S01]  /*f540*/  FMUL.FTZ R122, R120.reuse, R115 ;  /* 0x00000073787a7220 */ /* 0x040fe20000410000 */
[----:B------:R-:W-:Y:S01]  /*f550*/  FMUL.FTZ R119, R119, R113 ;  /* 0x0000007177777220 */ /* 0x000fe20000410000 */
[----:B------:R-:W-:Y:S02]  /*f560*/  HADD2.F32 R118, -RZ, R47.H0_H0 ;  /* 0x2000002fff767230 */ /* 0x000fe40000004100 */
[----:B------:R-:W-:Y:S01]  /*f570*/  FMUL.FTZ R120, R120, R111 ;  /* 0x0000006f78787220 */ /* 0x000fe20000410000 */
[----:B------:R-:W-:Y:S02]  /*f580*/  HADD2.F32 R110, -RZ, R27.H0_H0 ;  /* 0x2000001bff6e7230 */ /* 0x000fe40000004100 */
[C---:B------:R-:W-:Y:S01]  /*f590*/  FFMA.FTZ R117, R46.reuse, R113, -R117 ;  /* 0x000000712e757223 */ /* 0x040fe20000010875 */
[----:B------:R-:W-:Y:S01]  /*f5a0*/  FFMA.FTZ R119, R46, R116, R119 ;  /* 0x000000742e777223 */ /* 0x000fe20000010077 */
[C---:B------:R-:W-:Y:S01]  /*f5b0*/  FFMA.FTZ R122, R45.reuse, R111, -R122 ;  /* 0x0000006f2d7a7223 */ /* 0x040fe2000001087a */
[----:B------:R-:W-:Y:S01]  /*f5c0*/  FFMA.FTZ R120, R45, R115, R120 ;  /* 0x000000732d787223 */ /* 0x000fe20000010078 */
[----:B------:R-:W-:-:S02]  /*f5d0*/  HADD2.F32 R12, -RZ, R12.H1_H1 ;  /* 0x3000000cff0c7230 */ /* 0x000fc40000004100 */
[C---:B------:R-:W-:Y:S01]  /*f5e0*/  FMUL.FTZ R46, R15.reuse, R118 ;  /* 0x000000760f2e7220 */ /* 0x040fe20000410000 */
[----:B------:R-:W-:Y:S02]  /*f5f0*/  HADD2.F32 R14, -RZ, R14.H1_H1 ;  /* 0x3000000eff0e7230 */ /* 0x000fe40000004100 */
[-C--:B------:R-:W-:Y:S01]  /*f600*/  FMUL.FTZ R116, R15, R110.reuse ;  /* 0x0000006e0f747220 */ /* 0x080fe20000410000 */
[----:B------:R-:W-:Y:S02]  /*f610*/  HADD2.F32 R27, -RZ, R44.H0_H0 ;  /* 0x2000002cff1b7230 */ /* 0x000fe40000004100 */
[C---:B------:R-:W-:Y:S01]  /*f620*/  FFMA.FTZ R113, R11.reuse, R110, -R46 ;  /* 0x0000006e0b717223 */ /* 0x040fe2000001082e */
[----:B------:R-:W-:Y:S02]  /*f630*/  HADD2.F32 R45, -RZ, R26.H0_H0 ;  /* 0x2000001aff2d7230 */ /* 0x000fe40000004100 */
[----:B------:R-:W-:Y:S01]  /*f640*/  FFMA.FTZ R115, R11, R118, R116 ;  /* 0x000000760b737223 */ /* 0x000fe20000010074 */
[----:B------:R-:W-:-:S02]  /*f650*/  HADD2.F32 R15, -RZ, R24.H0_H0 ;  /* 0x20000018ff0f7230 */ /* 0x000fc40000004100 */
[----:B------:R-:W-:Y:S01]  /*f660*/  FMUL.FTZ R11, R12, R27 ;  /* 0x0000001b0c0b7220 */ /* 0x000fe20000410000 */
[----:B------:R-:W-:Y:S02]  /*f670*/  HADD2.F32 R8, -RZ, R8.H1_H1 ;  /* 0x30000008ff087230 */ /* 0x000fe40000004100 */
[----:B------:R-:W-:Y:S01]  /*f680*/  FMUL.FTZ R111, R14, R45 ;  /* 0x0000002d0e6f7220 */ /* 0x000fe20000410000 */
[----:B------:R-:W-:Y:S02]  /*f690*/  HADD2.F32 R10, -RZ, R10.H1_H1 ;  /* 0x3000000aff0a7230 */ /* 0x000fe40000004100 */
[----:B------:R-:W-:Y:S01]  /*f6a0*/  FMUL.FTZ R12, R12, R15 ;  /* 0x0000000f0c0c7220 */ /* 0x000fe20000410000 */
[----:B------:R-:W-:Y:S01]  /*f6b0*/  FMUL.FTZ R24, R14, R25 ;  /* 0x000000190e187220 */ /* 0x000fe20000410000 */
[----:B------:R-:W-:Y:S01]  /*f6c0*/  FFMA.FTZ R47, R8, R15, -R11 ;  /* 0x0000000f082f7223 */ /* 0x000fe2000001080b */
[----:B------:R-:W-:Y:S01]  /*f6d0*/  F2FP.F16.F32.PACK_AB R11, R113, R122 ;  /* 0x0000007a710b723e */ /* 0x000fe200000000ff */
[----:B------:R-:W-:Y:S01]  /*f6e0*/  FFMA.FTZ R14, R10, R25, -R111 ;  /* 0x000000190a0e7223 */ /* 0x000fe2000001086f */
        /* <DEDUP_REMOVED lines=11> */
.L_x_1541:
[----:B------:R-:W-:Y:S05]  /*f7a0*/  BSYNC B2 ;  /* 0x0000000000027941 */ /* 0x000fea0003800000 */
.L_x_1540:
[----:B------:R-:W-:Y:S05]  /*f7b0*/  @P4 BRA `(.L_x_1539) ;  /* 0x0000000400804947 */ /* 0x000fea0003800000 */
[----:B------:R-:W0:Y:S01]  /*f7c0*/  LDL R115, [R1+0x9c] ;  /* 0x00009c0001737983 */ /* 0x000e220000100800 */
[----:B------:R-:W-:Y:S01]  /*f7d0*/  LEA.HI R109, R109, R0, RZ, 0x1d ;  /* 0x000000006d6d7211 */ /* 0x000fe200078fe8ff */
[----:B------:R-:W-:Y:S01]  /*f7e0*/  HADD2.F32 R45, -RZ, R103.H1_H1 ;  /* 0x30000067ff2d7230 */ /* 0x000fe20000004100 */
[----:B------:R-:W-:Y:S01]  /*f7f0*/  SHF.R.U64 R25, R28, 0x10, R29 ;  /* 0x000000101c197819 */ /* 0x000fe2000000121d */
[----:B------:R-:W-:Y:S01]  /*f800*/  HADD2.F32 R44, -RZ, R101.H1_H1 ;  /* 0x30000065ff2c7230 */ /* 0x000fe20000004100 */
[----:B-1----:R-:W-:Y:S01]  /*f810*/  SHF.R.S32.HI R10, RZ, 0x1f, R109 ;  /* 0x0000001fff0a7819 */ /* 0x002fe2000001146d */
[----:B------:R-:W-:Y:S01]  /*f820*/  IMAD.SHL.U32 R8, R109, 0x8, RZ ;  /* 0x000000086d087824 */ /* 0x000fe200078e00ff */
[----:B------:R-:W-:Y:S01]  /*f830*/  SHF.R.U32.HI R46, RZ, 0x10, R29 ;  /* 0x00000010ff2e7819 */ /* 0x000fe2000001161d */
[----:B------:R-:W-:Y:S01]  /*f840*/  HADD2.F32 R103, -RZ, R103.H0_H0 ;  /* 0x20000067ff677230 */ /* 0x000fe20000004100 */
[----:B------:R-:W-:Y:S01]  /*f850*/  LEA.HI R10, R10, R109, RZ, 0x3 ;  /* 0x0000006d0a0a7211 */ /* 0x000fe200078f18ff */
[----:B------:R-:W-:Y:S01]  /*f860*/  HADD2.F32 R101, -RZ, R101.H0_H0 ;  /* 0x20000065ff657230 */ /* 0x000fe20000004100 */
[----:B------:R-:W-:Y:S01]  /*f870*/  LOP3.LUT R8, R8, 0x38, RZ, 0xc0, !PT ;  /* 0x0000003808087812 */ /* 0x000fe200078ec0ff */
[----:B------:R-:W-:Y:S01]  /*f880*/  HADD2.F32 R46, -RZ, R46.H0_H0 ;  /* 0x2000002eff2e7230 */ /* 0x000fe20000004100 */
[----:B------:R-:W-:Y:S01]  /*f890*/  SHF.L.U32 R10, R10, 0xa, RZ ;  /* 0x0000000a0a0a7819 */ /* 0x000fe200000006ff */
[----:B------:R-:W-:Y:S01]  /*f8a0*/  HADD2.F32 R25, -RZ, R25.H0_H0 ;  /* 0x20000019ff197230 */ /* 0x000fe20000004100 */
[----:B-----5:R-:W-:-:S02]  /*f8b0*/  LOP3.LUT R8, R8, 0x1c0, R130, 0xf8, !PT ;  /* 0x000001c008087812 */ /* 0x020fc400078ef882 */
[----:B------:R-:W-:Y:S02]  /*f8c0*/  LOP3.LUT R12, R10, 0x7fffe000, RZ, 0xc0, !PT ;  /* 0x7fffe0000a0c7812 */ /* 0x000fe400078ec0ff */
[----:B------:R-:W-:Y:S02]  /*f8d0*/  LOP3.LUT R13, R8, R129, RZ, 0x3c, !PT ;  /* 0x00000081080d7212 */ /* 0x000fe400078e3cff */
[----:B------:R-:W-:Y:S02]  /*f8e0*/  SHF.R.U64 R4, R4, 0x10, R5 ;  /* 0x0000001004047819 */ /* 0x000fe40000001205 */
[----:B------:R-:W-:Y:S02]  /*f8f0*/  IADD3 R13, R13, R12, R127 ;  /* 0x0000000c0d0d7210 */ /* 0x000fe40007ffe07f */
[----:B------:R-:W-:Y:S02]  /*f900*/  SHF.R.U32.HI R47, RZ, 0x10, R5 ;  /* 0x00000010ff2f7819 */ /* 0x000fe40000011605 */
[--C-:B------:R-:W-:Y:S01]  /*f910*/  SHF.R.U64 R5, R6, 0x10, R7.reuse ;  /* 0x0000001006057819 */ /* 0x100fe20000001207 */
[----:B------:R-:W-:Y:S01]  /*f920*/  IMAD R24, R13, 0x2, R16 ;  /* 0x000000020d187824 */ /* 0x000fe200078e0210 */
[----:B------:R-:W-:-:S02]  /*f930*/  SHF.R.U32.HI R113, RZ, 0x10, R7 ;  /* 0x00000010ff717819 */ /* 0x000fc40000011607 */
[--C-:B------:R-:W-:Y:S01]  /*f940*/  SHF.R.U64 R111, R30, 0x10, R31.reuse ;  /* 0x000000101e6f7819 */ /* 0x100fe2000000121f */
[----:B------:R-:W-:Y:S01]  /*f950*/  HADD2.F32 R5, -RZ, R5.H0_H0 ;  /* 0x20000005ff057230 */ /* 0x000fe20000004100 */
[----:B------:R-:W1:Y:S01]  /*f960*/  LDS.128 R12, [R24+0x10400] ;  /* 0x01040000180c7984 */ /* 0x000e620000000c00 */
[----:B------:R-:W-:Y:S01]  /*f970*/  SHF.R.U32.HI R109, RZ, 0x10, R31 ;  /* 0x00000010ff6d7819 */ /* 0x000fe2000001161f */
[--C-:B-1----:R-:W-:Y:S02]  /*f980*/  HADD2.F32 R28, -RZ, R13.reuse.H0_H0 ;  /* 0x2000000dff1c7230 */ /* 0x102fe40000004100 */
[----:B------:R-:W-:Y:S02]  /*f990*/  HADD2.F32 R29, -RZ, R13.H1_H1 ;  /* 0x3000000dff1d7230 */ /* 0x000fe40000004100 */
[----:B------:R-:W-:Y:S02]  /*f9a0*/  HADD2.F32 R13, -RZ, R12.H0_H0 ;  /* 0x2000000cff0d7230 */ /* 0x000fe40000004100 */
[C---:B------:R-:W-:Y:S01]  /*f9b0*/  FMUL.FTZ R110, R28.reuse, R45 ;  /* 0x0000002d1c6e7220 */ /* 0x040fe20000410000 */
[----:B------:R-:W-:Y:S01]  /*f9c0*/  FMUL.FTZ R112, R28, R44 ;  /* 0x0000002c1c707220 */ /* 0x000fe20000410000 */
[----:B------:R-:W-:-:S02]  /*f9d0*/  HADD2.F32 R28, -RZ, R47.H0_H0 ;  /* 0x2000002fff1c7230 */ /* 0x000fc40000004100 */
[----:B------:R-:W-:Y:S02]  /*f9e0*/  HADD2.F32 R30, -RZ, R14.H0_H0 ;  /* 0x2000000eff1e7230 */ /* 0x000fe40000004100 */
[--C-:B------:R-:W-:Y:S02]  /*f9f0*/  HADD2.F32 R31, -RZ, R15.reuse.H0_H0 ;  /* 0x2000000fff1f7230 */ /* 0x100fe40000004100 */
[----:B------:R-:W-:Y:S01]  /*fa00*/  FMUL.FTZ R114, R29, R28 ;  /* 0x0000001c1d727220 */ /* 0x000fe20000410000 */
[----:B------:R-:W-:Y:S02]  /*fa10*/  HADD2.F32 R15, -RZ, R15.H1_H1 ;  /* 0x3000000fff0f7230 */ /* 0x000fe40000004100 */
[----:B------:R-:W-:Y:S02]  /*fa20*/  HADD2.F32 R12, -RZ, R12.H1_H1 ;  /* 0x3000000cff0c7230 */ /* 0x000fe40000004100 */
[----:B------:R-:W-:Y:S01]  /*fa30*/  HADD2.F32 R14, -RZ, R14.H1_H1 ;  /* 0x3000000eff0e7230 */ /* 0x000fe20000004100 */
[----:B0-----:R-:W0:Y:S02]  /*fa40*/  LDS.128 R8, [R115] ;  /* 0x0000000073087984 */ /* 0x001e240000000c00 */
[----:B0-----:R-:W-:-:S02]  /*fa50*/  HADD2.F32 R7, -RZ, R9.H0_H0 ;  /* 0x20000009ff077230 */ /* 0x001fc40000004100 */
[----:B------:R-:W-:Y:S02]  /*fa60*/  HADD2.F32 R9, -RZ, R9.H1_H1 ;  /* 0x30000009ff097230 */ /* 0x000fe40000004100 */
[----:B------:R-:W-:Y:S02]  /*fa70*/  HADD2.F32 R6, -RZ, R8.H0_H0 ;  /* 0x20000008ff067230 */ /* 0x000fe40000004100 */
[----:B------:R-:W-:Y:S01]  /*fa80*/  FFMA.FTZ R110, R7, R44, -R110 ;  /* 0x0000002c076e7223 */ /* 0x000fe2000001086e */
[----:B------:R-:W-:Y:S01]  /*fa90*/  FMUL.FTZ R44, R29, R46 ;  /* 0x0000002e1d2c7220 */ /* 0x000fe20000410000 */
[----:B------:R-:W-:Y:S01]  /*faa0*/  FFMA.FTZ R112, R7, R45, R112 ;  /* 0x0000002d07707223 */ /* 0x000fe20000010070 */
[----:B------:R-:W-:Y:S01]  /*fab0*/  FMUL.FTZ R7, R13, R103 ;  /* 0x000000670d077220 */ /* 0x000fe20000410000 */
[----:B------:R-:W-:Y:S02]  /*fac0*/  HADD2.F32 R29, -RZ, R102.H0_H0 ;  /* 0x20000066ff1d7230 */ /* 0x000fe40000004100 */
[----:B------:R-:W-:Y:S01]  /*fad0*/  FFMA.FTZ R45, R9, R28, -R44 ;  /* 0x0000001c092d7223 */ /* 0x000fe2000001082c */
[-C--:B------:R-:W-:Y:S01]  /*fae0*/  FMUL.FTZ R28, R13, R101.reuse ;  /* 0x000000650d1c7220 */ /* 0x080fe20000410000 */
[----:B------:R-:W-:Y:S01]  /*faf0*/  FFMA.FTZ R101, R6, R101, -R7 ;  /* 0x0000006506657223 */ /* 0x000fe20000010807 */
[----:B------:R-:W-:-:S02]  /*fb00*/  HADD2.F32 R7, -RZ, R100.H0_H0 ;  /* 0x20000064ff077230 */ /* 0x000fc40000004100 */
[----:B------:R-:W-:Y:S01]  /*fb10*/  FFMA.FTZ R13, R9, R46, R114 ;  /* 0x0000002e090d7223 */ /* 0x000fe20000010072 */
[----:B------:R-:W-:Y:S02]  /*fb20*/  HADD2.F32 R102, -RZ, R102.H1_H1 ;  /* 0x30000066ff667230 */ /* 0x000fe40000004100 */
[----:B------:R-:W-:Y:S01]  /*fb30*/  FFMA.FTZ R103, R6, R103, R28 ;  /* 0x0000006706677223 */ /* 0x000fe2000001001c */
[----:B------:R-:W-:Y:S02]  /*fb40*/  HADD2.F32 R26, -RZ, R10.H0_H0 ;  /* 0x2000000aff1a7230 */ /* 0x000fe40000004100 */
[C---:B------:R-:W-:Y:S01]  /*fb50*/  FMUL.FTZ R9, R30.reuse, R29 ;  /* 0x0000001d1e097220 */ /* 0x040fe20000410000 */
[----:B------:R-:W-:Y:S02]  /*fb60*/  HADD2.F32 R100, -RZ, R100.H1_H1 ;  /* 0x30000064ff647230 */ /* 0x000fe40000004100 */
[----:B------:R-:W-:Y:S01]  /*fb70*/  FMUL.FTZ R47, R30, R7 ;  /* 0x000000071e2f7220 */ /* 0x000fe20000410000 */
[----:B------:R-:W-:-:S02]  /*fb80*/  HADD2.F32 R28, -RZ, R109.H0_H0 ;  /* 0x2000006dff1c7230 */ /* 0x000fc40000004100 */
[C---:B------:R-:W-:Y:S01]  /*fb90*/  FMUL.FTZ R44, R31.reuse, R102 ;  /* 0x000000661f2c7220 */ /* 0x040fe20000410000 */
[----:B------:R-:W-:Y:S02]  /*fba0*/  HADD2.F32 R6, -RZ, R113.H0_H0 ;  /* 0x20000071ff067230 */ /* 0x000fe40000004100 */
[C---:B------:R-:W-:Y:S01]  /*fbb0*/  FFMA.FTZ R30, R26.reuse, R7, -R9 ;  /* 0x000000071a1e7223 */ /* 0x040fe20000010809 */
[--C-:B------:R-:W-:Y:S02]  /*fbc0*/  HADD2.F32 R27, -RZ, R11.reuse.H0_H0 ;  /* 0x2000000bff1b7230 */ /* 0x100fe40000004100 */
[----:B------:R-:W-:Y:S01]  /*fbd0*/  FMUL.FTZ R31, R31, R100 ;  /* 0x000000641f1f7220 */ /* 0x000fe20000410000 */
[----:B------:R-:W-:Y:S02]  /*fbe0*/  HADD2.F32 R11, -RZ, R11.H1_H1 ;  /* 0x3000000bff0b7230 */ /* 0x000fe40000004100 */
[----:B------:R-:W-:Y:S01]  /*fbf0*/  FFMA.FTZ R47, R26, R29, R47 ;  /* 0x0000001d1a2f7223 */ /* 0x000fe2000001002f */
[C---:B------:R-:W-:Y:S01]  /*fc00*/  FMUL.FTZ R26, R15.reuse, R28 ;  /* 0x0000001c0f1a7220 */ /* 0x040fe20000410000 */
[----:B------:R-:W-:Y:S01]  /*fc10*/  FMUL.FTZ R46, R15, R6 ;  /* 0x000000060f2e7220 */ /* 0x000fe20000410000 */
[----:B------:R-:W-:-:S02]  /*fc20*/  HADD2.F32 R9, -RZ, R111.H0_H0 ;  /* 0x2000006fff097230 */ /* 0x000fc40000004100 */
[C---:B------:R-:W-:Y:S01]  /*fc30*/  FFMA.FTZ R44, R27.reuse, R100, -R44 ;  /* 0x000000641b2c7223 */ /* 0x040fe2000001082c */
[----:B------:R-:W-:Y:S02]  /*fc40*/  HADD2.F32 R7, -RZ, R4.H0_H0 ;  /* 0x20000004ff077230 */ /* 0x000fe40000004100 */
[----:B------:R-:W-:Y:S01]  /*fc50*/  FFMA.FTZ R31, R27, R102, R31 ;  /* 0x000000661b1f7223 */ /* 0x000fe2000001001f */
[----:B------:R-:W-:Y:S02]  /*fc60*/  HADD2.F32 R8, -RZ, R8.H1_H1 ;  /* 0x30000008ff087230 */ /* 0x000fe40000004100 */
[C---:B------:R-:W-:Y:S01]  /*fc70*/  FFMA.FTZ R27, R11.reuse, R6, -R26 ;  /* 0x000000060b1b7223 */ /* 0x040fe2000001081a */
[----:B------:R-:W-:Y:S02]  /*fc80*/  HADD2.F32 R10, -RZ, R10.H1_H1 ;  /* 0x3000000aff0a7230 */ /* 0x000fe40000004100 */
[----:B------:R-:W-:Y:S01]  /*fc90*/  FFMA.FTZ R46, R11, R28, R46 ;  /* 0x0000001c0b2e7223 */ /* 0x000fe2000001002e */
[----:B------:R-:W-:Y:S01]  /*fca0*/  FMUL.FTZ R11, R12, R25 ;  /* 0x000000190c0b7220 */ /* 0x000fe20000410000 */
[----:B------:R-:W-:Y:S01]  /*fcb0*/  FMUL.FTZ R15, R14, R9 ;  /* 0x000000090e0f7220 */ /* 0x000fe20000410000 */
[----:B------:R-:W-:Y:S01]  /*fcc0*/  FMUL.FTZ R12, R12, R7 ;  /* 0x000000070c0c7220 */ /* 0x000fe20000410000 */
[----:B------:R-:W-:Y:S01]  /*fcd0*/  FMUL.FTZ R14, R14, R5 ;  /* 0x000000050e0e7220 */ /* 0x000fe20000410000 */
[----:B------:R-:W-:Y:S01]  /*fce0*/  FFMA.FTZ R4, R8, R7, -R11 ;  /* 0x0000000708047223 */ /* 0x000fe2000001080b */
[----:B------:R-:W-:Y:S01]  /*fcf0*/  FFMA.FTZ R15, R10, R5, -R15 ;  /* 0x000000050a0f7223 */ /* 0x000fe2000001080f */
        /* <DEDUP_REMOVED lines=12> */
.L_x_1539:
[----:B------:R-:W-:Y:S05]  /*fdc0*/  BSYNC B1 ;  /* 0x0000000000017941 */ /* 0x000fea0003800000 */
.L_x_1538:
[----:B------:R-:W-:Y:S04]  /*fdd0*/  BSSY B1, `(.L_x_1542) ;  /* 0x00000cb000017945 */ /* 0x000fe80003800000 */
[----:B------:R-:W-:Y:S05]  /*fde0*/  @P1 BRA `(.L_x_1543) ;  /* 0x0000000c00241947 */ /* 0x000fea0003800000 */
[----:B------:R3:W5:Y:S01]  /*fdf0*/  LDL R109, [R1+0x34] ;  /* 0x00003400016d7983 */ /* 0x0007620000100800 */
[----:B-1----:R-:W1:Y:S03]  /*fe00*/  LDC R13, c[0x0][0x3d4] ;  /* 0x0000f500ff0d7b82 */ /* 0x002e660000000800 */
[----:B------:R3:W5:Y:S04]  /*fe10*/  LDL R103, [R1+0x3c] ;  /* 0x00003c0001677983 */ /* 0x0007680000100800 */
[----:B------:R3:W5:Y:S01]  /*fe20*/  LDL R102, [R1+0x40] ;  /* 0x0000400001667983 */ /* 0x0007620000100800 */
[----:B------:R-:W-:Y:S01]  /*fe30*/  BSSY B2, `(.L_x_1544) ;  /* 0x0000064000027945 */ /* 0x000fe20003800000 */
[----:B-1----:R-:W-:-:S02]  /*fe40*/  ISETP.GE.AND P0, PT, R228, R13, PT ;  /* 0x0000000de400720c */ /* 0x002fc40003f06270 */
[----:B------:R-:W-:-:S11]  /*fe50*/  ISETP.GE.AND P1, PT, R225, R13, PT ;  /* 0x0000000de100720c */ /* 0x000fd60003f26270 */
[----:B---3--:R-:W-:Y:S05]  /*fe60*/  @P0 BRA `(.L_x_1545) ;  /* 0x0000000400800947 */ /* 0x008fea0003800000 */
[----:B--2---:R-:W2:Y:S04]  /*fe70*/  LDL R4, [R1+0x20] ;  /* 0x0000200001047983 */ /* 0x004ea80000100800 */
[----:B------:R-:W3:Y:S01]  /*fe80*/  LDL R110, [R1+0x98] ;  /* 0x00009800016e7983 */ /* 0x000ee20000100800 */
[--C-:B------:R-:W-:Y:S01]  /*fe90*/  SHF.R.U64 R101, R36, 0x10, R37.reuse ;  /* 0x0000001024657819 */ /* 0x100fe20000001225 */
[----:B------:R-:W-:Y:S01]  /*fea0*/  HADD2.F32 R31, -RZ, R106.H1_H1 ;  /* 0x3000006aff1f7230 */ /* 0x000fe20000004100 */
[----:B------:R-:W-:Y:S01]  /*feb0*/  SHF.R.U32.HI R36, RZ, 0x10, R37 ;  /* 0x00000010ff247819 */ /* 0x000fe20000011625 */
[--C-:B------:R-:W-:Y:S01]  /*fec0*/  HADD2.F32 R37, -RZ, R108.reuse.H1_H1 ;  /* 0x3000006cff257230 */ /* 0x100fe20000004100 */
[--C-:B------:R-:W-:Y:S01]  /*fed0*/  SHF.R.U64 R100, R48, 0x10, R49.reuse ;  /* 0x0000001030647819 */ /* 0x100fe20000001231 */
[----:B------:R-:W-:Y:S01]  /*fee0*/  HADD2.F32 R108, -RZ, R108.H0_H0 ;  /* 0x2000006cff6c7230 */ /* 0x000fe20000004100 */
[----:B------:R-:W-:Y:S01]  /*fef0*/  SHF.R.U32.HI R30, RZ, 0x10, R49 ;  /* 0x00000010ff1e7819 */ /* 0x000fe20000011631 */
[----:B------:R-:W-:Y:S01]  /*ff00*/  HADD2.F32 R106, -RZ, R106.H0_H0 ;  /* 0x2000006aff6a7230 */ /* 0x000fe20000004100 */
[----:B------:R-:W-:-:S02]  /*ff10*/  SHF.R.U64 R49, R38, 0x10, R39 ;  /* 0x0000001026317819 */ /* 0x000fc40000001227 */
[----:B------:R-:W-:Y:S01]  /*ff20*/  SHF.R.U32.HI R44, RZ, 0x10, R39 ;  /* 0x00000010ff2c7819 */ /* 0x000fe20000011627 */
[----:B------:R-:W-:Y:S01]  /*ff30*/  HADD2.F32 R30, -RZ, R30.H0_H0 ;  /* 0x2000001eff1e7230 */ /* 0x000fe20000004100 */
[--C-:B------:R-:W-:Y:S02]  /*ff40*/  SHF.R.U64 R48, R50, 0x10, R51.reuse ;  /* 0x0000001032307819 */ /* 0x100fe40000001233 */
[----:B------:R-:W-:Y:S02]  /*ff50*/  SHF.R.U32.HI R50, RZ, 0x10, R51 ;  /* 0x00000010ff327819 */ /* 0x000fe40000011633 */
[----:B--2---:R-:W-:-:S04]  /*ff60*/  LEA.HI R4, R13, R4, RZ, 0x1d ;  /* 0x000000040d047211 */ /* 0x004fc800078fe8ff */
[----:B------:R-:W-:Y:S01]  /*ff70*/  SHF.R.S32.HI R7, RZ, 0x1f, R4 ;  /* 0x0000001fff077819 */ /* 0x000fe20000011404 */
[----:B------:R-:W-:-:S03]  /*ff80*/  IMAD.SHL.U32 R5, R4, 0x8, RZ ;  /* 0x0000000804057824 */ /* 0x000fc600078e00ff */
[----:B------:R-:W-:Y:S02]  /*ff90*/  LEA.HI R7, R7, R4, RZ, 0x3 ;  /* 0x0000000407077211 */ /* 0x000fe400078f18ff */
[----:B-----5:R-:W-:-:S03]  /*ffa0*/  LOP3.LUT R4, R109, 0x38, R5, 0xf8, !PT ;  /* 0x000000386d047812 */ /* 0x020fc600078ef805 */
[----:B------:R-:W-:Y:S01]  /*ffb0*/  IMAD.SHL.U32 R7, R7, 0x400, RZ ;  /* 0x0000040007077824 */ /* 0x000fe200078e00ff */
[----:B------:R-:W-:-:S04]  /*ffc0*/  LOP3.LUT R8, R4, R103, RZ, 0x3c, !PT ;  /* 0x0000006704087212 */ /* 0x000fc800078e3cff */
[----:B0-----:R-:W-:Y:S02]  /*ffd0*/  LOP3.LUT R9, R7, 0x7fffe000, RZ, 0xc0, !PT ;  /* 0x7fffe00007097812 */ /* 0x001fe400078ec0ff */
[----:B---3--:R-:W0:Y:S02]  /*ffe0*/  LDS.128 R4, [R110] ;  /* 0x000000006e047984 */ /* 0x008e240000000c00 */
[----:B------:R-:W-:-:S04]  /*fff0*/  IADD3 R9, R8, R9, R102 ;  /* 0x0000000908097210 */ /* 0x000fc80007ffe066 */
[----:B------:R-:W-:-:S05]  /*10000*/  LEA R12, R9, R16, 0x1 ;  /* 0x00000010090c7211 */ /* 0x000fca00078e08ff */
        /* <DEDUP_REMOVED lines=12> */
[----:B------:R-:W-:Y:S02]  /*100d0*/  HADD2.F32 R26, -RZ, R36.H0_H0 ;  /* 0x20000024ff1a7230 */ /* 0x000fe40000004100 */
[----:B------:R-:W-:Y:S01]  /*100e0*/  FMUL.FTZ R36, R27, R30 ;  /* 0x0000001e1b247220 */ /* 0x000fe20000410000 */
[C---:B------:R-:W-:Y:S01]  /*100f0*/  FFMA.FTZ R39, R14.reuse, R31, -R39 ;  /* 0x0000001f0e277223 */ /* 0x040fe20000010827 */
[----:B------:R-:W-:Y:S01]  /*10100*/  FFMA.FTZ R45, R14, R37, R45 ;  /* 0x000000250e2d7223 */ /* 0x000fe2000001002d */
[----:B------:R-:W-:Y:S01]  /*10110*/  FMUL.FTZ R14, R9, R108 ;  /* 0x0000006c090e7220 */ /* 0x000fe20000410000 */
[----:B------:R-:W-:Y:S01]  /*10120*/  FMUL.FTZ R38, R27, R26 ;  /* 0x0000001a1b267220 */ /* 0x000fe20000410000 */
[----:B------:R-:W-:Y:S01]  /*10130*/  FMUL.FTZ R31, R9, R106 ;  /* 0x0000006a091f7220 */ /* 0x000fe20000410000 */
[----:B------:R-:W-:-:S02]  /*10140*/  HADD2.F32 R28, -RZ, R10.H0_H0 ;  /* 0x2000000aff1c7230 */ /* 0x000fc40000004100 */
[C---:B------:R-:W-:Y:S01]  /*10150*/  FFMA.FTZ R36, R15.reuse, R26, -R36 ;  /* 0x0000001a0f247223 */ /* 0x040fe20000010824 */
[----:B------:R-:W-:Y:S02]  /*10160*/  HADD2.F32 R27, -RZ, R107.H0_H0 ;  /* 0x2000006bff1b7230 */ /* 0x000fe40000004100 */
[----:B------:R-:W-:Y:S01]  /*10170*/  FFMA.FTZ R38, R15, R30, R38 ;  /* 0x0000001e0f267223 */ /* 0x000fe20000010026 */
[----:B------:R-:W-:Y:S02]  /*10180*/  HADD2.F32 R9, -RZ, R105.H0_H0 ;  /* 0x20000069ff097230 */ /* 0x000fe40000004100 */
[C---:B------:R-:W-:Y:S01]  /*10190*/  FFMA.FTZ R106, R5.reuse, R106, -R14 ;  /* 0x0000006a056a7223 */ /* 0x040fe2000001080e */
[----:B------:R-:W-:Y:S02]  /*101a0*/  HADD2.F32 R29, -RZ, R11.H0_H0 ;  /* 0x2000000bff1d7230 */ /* 0x000fe40000004100 */
[----:B------:R-:W-:Y:S01]  /*101b0*/  FFMA.FTZ R31, R5, R108, R31 ;  /* 0x0000006c051f7223 */ /* 0x000fe2000001001f */
[----:B------:R-:W-:-:S02]  /*101c0*/  HADD2.F32 R30, -RZ, R107.H1_H1 ;  /* 0x3000006bff1e7230 */ /* 0x000fc40000004100 */
[C---:B------:R-:W-:Y:S01]  /*101d0*/  FMUL.FTZ R5, R28.reuse, R27 ;  /* 0x0000001b1c057220 */ /* 0x040fe20000410000 */
[----:B------:R-:W-:Y:S02]  /*101e0*/  HADD2.F32 R14, -RZ, R105.H1_H1 ;  /* 0x30000069ff0e7230 */ /* 0x000fe40000004100 */
[-C--:B------:R-:W-:Y:S01]  /*101f0*/  FMUL.FTZ R15, R28, R9.reuse ;  /* 0x000000091c0f7220 */ /* 0x080fe20000410000 */
[----:B------:R-:W-:Y:S02]  /*10200*/  HADD2.F32 R26, -RZ, R44.H0_H0 ;  /* 0x2000002cff1a7230 */ /* 0x000fe40000004100 */
[----:B------:R-:W-:Y:S01]  /*10210*/  FMUL.FTZ R44, R29, R30 ;  /* 0x0000001e1d2c7220 */ /* 0x000fe20000410000 */
[----:B------:R-:W-:Y:S02]  /*10220*/  HADD2.F32 R11, -RZ, R11.H1_H1 ;  /* 0x3000000bff0b7230 */ /* 0x000fe40000004100 */
[----:B------:R-:W-:Y:S01]  /*10230*/  FFMA.FTZ R37, R24, R9, -R5 ;  /* 0x0000000918257223 */ /* 0x000fe20000010805 */
[----:B------:R-:W-:-:S02]  /*10240*/  HADD2.F32 R28, -RZ, R50.H0_H0 ;  /* 0x20000032ff1c7230 */ /* 0x000fc40000004100 */
[-C--:B------:R-:W-:Y:S01]  /*10250*/  FMUL.FTZ R29, R29, R14.reuse ;  /* 0x0000000e1d1d7220 */ /* 0x080fe20000410000 */
[----:B------:R-:W-:Y:S01]  /*10260*/  FFMA.FTZ R44, R25, R14, -R44 ;  /* 0x0000000e192c7223 */ /* 0x000fe2000001082c */
[----:B------:R-:W-:Y:S01]  /*10270*/  FFMA.FTZ R24, R24, R27, R15 ;  /* 0x0000001b18187223 */ /* 0x000fe2000001000f */
[C---:B------:R-:W-:Y:S01]  /*10280*/  FMUL.FTZ R14, R11.reuse, R26 ;  /* 0x0000001a0b0e7220 */ /* 0x040fe20000410000 */
[----:B------:R-:W-:Y:S01]  /*10290*/  FMUL.FTZ R46, R11, R28 ;  /* 0x0000001c0b2e7220 */ /* 0x000fe20000410000 */
[----:B------:R-:W-:Y:S02]  /*102a0*/  HADD2.F32 R8, -RZ, R8.H1_H1 ;  /* 0x30000008ff087230 */ /* 0x000fe40000004100 */
[----:B------:R-:W-:Y:S01]  /*102b0*/  FFMA.FTZ R29, R25, R30, R29 ;  /* 0x0000001e191d7223 */ /* 0x000fe2000001001d */
[----:B------:R-:W-:Y:S02]  /*102c0*/  HADD2.F32 R10, -RZ, R10.H1_H1 ;  /* 0x3000000aff0a7230 */ /* 0x000fe40000004100 */
[----:B------:R-:W-:Y:S01]  /*102d0*/  FFMA.FTZ R47, R7, R26, -R46 ;  /* 0x0000001a072f7223 */ /* 0x000fe2000001082e */
[----:B------:R-:W-:-:S02]  /*102e0*/  HADD2.F32 R11, -RZ, R100.H0_H0 ;  /* 0x20000064ff0b7230 */ /* 0x000fc40000004100 */
[----:B------:R-:W-:Y:S01]  /*102f0*/  FFMA.FTZ R28, R7, R28, R14 ;  /* 0x0000001c071c7223 */ /* 0x000fe2000001000e */
[----:B------:R-:W-:Y:S02]  /*10300*/  HADD2.F32 R15, -RZ, R48.H0_H0 ;  /* 0x20000030ff0f7230 */ /* 0x000fe40000004100 */
[----:B------:R-:W-:Y:S02]  /*10310*/  HADD2.F32 R5, -RZ, R101.H0_H0 ;  /* 0x20000065ff057230 */ /* 0x000fe40000004100 */
[----:B------:R-:W-:Y:S01]  /*10320*/  FMUL.FTZ R7, R8, R11 ;  /* 0x0000000b08077220 */ /* 0x000fe20000410000 */
[----:B------:R-:W-:Y:S02]  /*10330*/  HADD2.F32 R9, -RZ, R49.H0_H0 ;  /* 0x20000031ff097230 */ /* 0x000fe40000004100 */
[----:B------:R-:W-:Y:S01]  /*10340*/  FMUL.FTZ R27, R10, R15 ;  /* 0x0000000f0a1b7220 */ /* 0x000fe20000410000 */
[----:B------:R-:W-:Y:S02]  /*10350*/  HADD2.F32 R4, -RZ, R4.H1_H1 ;  /* 0x30000004ff047230 */ /* 0x000fe40000004100 */
[----:B------:R-:W-:Y:S01]  /*10360*/  FMUL.FTZ R8, R8, R5 ;  /* 0x0000000508087220 */ /* 0x000fe20000410000 */
[----:B------:R-:W-:-:S02]  /*10370*/  HADD2.F32 R6, -RZ, R6.H1_H1 ;  /* 0x30000006ff067230 */ /* 0x000fc40000004100 */
[----:B------:R-:W-:Y:S01]  /*10380*/  FMUL.FTZ R14, R10, R9 ;  /* 0x000000090a0e7220 */ /* 0x000fe20000410000 */
[C---:B------:R-:W-:Y:S01]  /*10390*/  FFMA.FTZ R25, R4.reuse, R5, -R7 ;  /* 0x0000000504197223 */ /* 0x040fe20000010807 */
[----:B------:R-:W-:Y:S01]  /*103a0*/  FFMA.FTZ R8, R4, R11, R8 ;  /* 0x0000000b04087223 */ /* 0x000fe20000010008 */
[C---:B------:R-:W-:Y:S01]  /*103b0*/  FFMA.FTZ R10, R6.reuse, R9, -R27 ;  /* 0x00000009060a7223 */ /* 0x040fe2000001081b */
[----:B------:R-:W-:Y:S01]  /*103c0*/  FFMA.FTZ R15, R6, R15, R14 ;  /* 0x0000000f060f7223 */ /* 0x000fe2000001000e */
[----:B------:R-:W-:Y:S02]  /*103d0*/  F2FP.F16.F32.PACK_AB R7, R47, R44 ;  /* 0x0000002c2f07723e */ /* 0x000fe400000000ff */
[----:B------:R-:W-:Y:S02]  /*103e0*/  F2FP.F16.F32.PACK_AB R5, R36, R39 ;  /* 0x000000272405723e */ /* 0x000fe400000000ff */
[----:B------:R-:W-:Y:S02]  /*103f0*/  F2FP.F16.F32.PACK_AB R4, R25, R106 ;  /* 0x0000006a1904723e */ /* 0x000fe400000000ff */
[----:B------:R-:W-:-:S02]  /*10400*/  F2FP.F16.F32.PACK_AB R6, R10, R37 ;  /* 0x000000250a06723e */ /* 0x000fc400000000ff */
[----:B------:R-:W-:Y:S02]  /*10410*/  F2FP.F16.F32.PACK_AB R11, R28, R29 ;  /* 0x0000001d1c0b723e */ /* 0x000fe400000000ff */
[----:B------:R-:W-:Y:S01]  /*10420*/  F2FP.F16.F32.PACK_AB R9, R38, R45 ;  /* 0x0000002d2609723e */ /* 0x000fe200000000ff */
[----:B------:R1:W-:Y:S01]  /*10430*/  STS.128 [R110], R4 ;  /* 0x000000046e007388 */ /* 0x0003e20000000c00 */
[----:B------:R-:W-:Y:S02]  /*10440*/  F2FP.F16.F32.PACK_AB R8, R8, R31 ;  /* 0x0000001f0808723e */ /* 0x000fe400000000ff */
[----:B------:R-:W-:-:S05]  /*10450*/  F2FP.F16.F32.PACK_AB R10, R15, R24 ;  /* 0x000000180f0a723e */ /* 0x000fca00000000ff */
[----:B------:R1:W-:Y:S02]  /*10460*/  STS.128 [R12+0x10400], R8 ;  /* 0x010400080c007388 */ /* 0x0003e40000000c00 */
.L_x_1545:
[----:B------:R-:W-:Y:S05]  /*10470*/  BSYNC B2 ;  /* 0x0000000000027941 */ /* 0x000fea0003800000 */
.L_x_1544:
[----:B------:R-:W-:Y:S05]  /*10480*/  @P1 BRA `(.L_x_1543) ;  /* 0x00000004007c1947 */ /* 0x000fea0003800000 */
[----:B------:R-:W3:Y:S01]  /*10490*/  LDL R45, [R1+0x94] ;  /* 0x00009400012d7983 */ /* 0x000ee20000100800 */
[----:B------:R-:W-:Y:S01]  /*104a0*/  LEA.HI R13, R13, R0, RZ, 0x1d ;  /* 0x000000000d0d7211 */ /* 0x000fe200078fe8ff */
[----:B------:R-:W-:Y:S01]  /*104b0*/  HADD2.F32 R30, -RZ, R97.H0_H0 ;  /* 0x20000061ff1e7230 */ /* 0x000fe20000004100 */
[----:B------:R-:W-:Y:S02]  /*104c0*/  SHF.R.U64 R39, R40, 0x10, R41 ;  /* 0x0000001028277819 */ /* 0x000fe40000001229 */
[----:B-12---:R-:W-:Y:S01]  /*104d0*/  SHF.R.S32.HI R6, RZ, 0x1f, R13 ;  /* 0x0000001fff067819 */ /* 0x006fe2000001140d */
[----:B------:R-:W-:Y:S01]  /*104e0*/  IMAD.SHL.U32 R4, R13, 0x8, RZ ;  /* 0x000000080d047824 */ /* 0x000fe200078e00ff */
[----:B------:R-:W-:Y:S02]  /*104f0*/  SHF.R.U32.HI R29, RZ, 0x10, R41 ;  /* 0x00000010ff1d7819 */ /* 0x000fe40000011629 */
[----:B------:R-:W-:Y:S02]  /*10500*/  LEA.HI R6, R6, R13, RZ, 0x3 ;  /* 0x0000000d06067211 */ /* 0x000fe400078f18ff */
[----:B-----5:R-:W-:Y:S01]  /*10510*/  LOP3.LUT R4, R109, 0x38, R4, 0xf8, !PT ;  /* 0x000000386d047812 */ /* 0x020fe200078ef804 */
[----:B------:R-:W-:Y:S01]  /*10520*/  HADD2.F32 R29, -RZ, R29.H0_H0 ;  /* 0x2000001dff1d7230 */ /* 0x000fe20000004100 */
[----:B------:R-:W-:Y:S01]  /*10530*/  SHF.R.U64 R41, R34, 0x10, R35 ;  /* 0x0000001022297819 */ /* 0x000fe20000001223 */
[----:B------:R-:W-:Y:S01]  /*10540*/  IMAD.SHL.U32 R6, R6, 0x400, RZ ;  /* 0x0000040006067824 */ /* 0x000fe200078e00ff */
[----:B------:R-:W-:Y:S01]  /*10550*/  LOP3.LUT R8, R4, R103, RZ, 0x3c, !PT ;  /* 0x0000006704087212 */ /* 0x000fe200078e3cff */
[----:B------:R-:W-:Y:S01]  /*10560*/  HADD2.F32 R34, -RZ, R99.H0_H0 ;  /* 0x20000063ff227230 */ /* 0x000fe20000004100 */
[----:B------:R-:W-:-:S02]  /*10570*/  SHF.R.U64 R44, R32, 0x10, R33 ;  /* 0x00000010202c7819 */ /* 0x000fc40000001221 */
[----:B0-----:R-:W-:Y:S02]  /*10580*/  LOP3.LUT R9, R6, 0x7fffe000, RZ, 0xc0, !PT ;  /* 0x7fffe00006097812 */ /* 0x001fe400078ec0ff */
[----:B------:R-:W-:Y:S02]  /*10590*/  SHF.R.U32.HI R33, RZ, 0x10, R33 ;  /* 0x00000010ff217819 */ /* 0x000fe40000011621 */
[----:B------:R-:W-:Y:S02]  /*105a0*/  IADD3 R9, R8, R9, R102 ;  /* 0x0000000908097210 */ /* 0x000fe40007ffe066 */
[----:B------:R-:W-:Y:S02]  /*105b0*/  SHF.R.U64 R37, R42, 0x10, R43 ;  /* 0x000000102a257819 */ /* 0x000fe4000000122b */
[----:B------:R-:W-:Y:S01]  /*105c0*/  SHF.R.U32.HI R35, RZ, 0x10, R35 ;  /* 0x00000010ff237819 */ /* 0x000fe20000011623 */
[----:B------:R-:W-:Y:S01]  /*105d0*/  IMAD R12, R9, 0x2, R16 ;  /* 0x00000002090c7824 */ /* 0x000fe200078e0210 */
[----:B------:R-:W-:-:S04]  /*105e0*/  SHF.R.U32.HI R42, RZ, 0x10, R43 ;  /* 0x00000010ff2a7819 */ /* 0x000fc8000001162b */
[----:B------:R-:W0:Y:S02]  /*105f0*/  LDS.128 R8, [R12+0x10400] ;  /* 0x010400000c087984 */ /* 0x000e240000000c00 */
[--C-:B0-----:R-:W-:Y:S02]  /*10600*/  HADD2.F32 R25, -RZ, R9.reuse.H0_H0 ;  /* 0x20000009ff197230 */ /* 0x101fe40000004100 */
[----:B------:R-:W-:Y:S02]  /*10610*/  HADD2.F32 R26, -RZ, R9.H1_H1 ;  /* 0x30000009ff1a7230 */ /* 0x000fe40000004100 */
[----:B------:R-:W-:Y:S02]  /*10620*/  HADD2.F32 R9, -RZ, R8.H0_H0 ;  /* 0x20000008ff097230 */ /* 0x000fe40000004100 */
[C---:B------:R-:W-:Y:S01]  /*10630*/  FMUL.FTZ R32, R25.reuse, R34 ;  /* 0x0000002219207220 */ /* 0x040fe20000410000 */
[----:B------:R-:W-:Y:S01]  /*10640*/  FMUL.FTZ R36, R25, R30 ;  /* 0x0000001e19247220 */ /* 0x000fe20000410000 */
[----:B------:R-:W-:-:S02]  /*10650*/  HADD2.F32 R25, -RZ, R33.H0_H0 ;  /* 0x20000021ff197230 */ /* 0x000fc40000004100 */
[----:B------:R-:W-:Y:S01]  /*10660*/  FMUL.FTZ R33, R26, R29 ;  /* 0x0000001d1a217220 */ /* 0x000fe20000410000 */
[----:B------:R-:W-:Y:S02]  /*10670*/  HADD2.F32 R27, -RZ, R10.H0_H0 ;  /* 0x2000000aff1b7230 */ /* 0x000fe40000004100 */
[--C-:B------:R-:W-:Y:S02]  /*10680*/  HADD2.F32 R28, -RZ, R11.reuse.H0_H0 ;  /* 0x2000000bff1c7230 */ /* 0x100fe40000004100 */
[----:B------:R-:W-:Y:S02]  /*10690*/  HADD2.F32 R11, -RZ, R11.H1_H1 ;  /* 0x3000000bff0b7230 */ /* 0x000fe40000004100 */
[----:B------:R-:W-:Y:S02]  /*106a0*/  HADD2.F32 R8, -RZ, R8.H1_H1 ;  /* 0x30000008ff087230 */ /* 0x000fe40000004100 */
[----:B------:R-:W-:Y:S01]  /*106b0*/  HADD2.F32 R10, -RZ, R10.H1_H1 ;  /* 0x3000000aff0a7230 */ /* 0x000fe20000004100 */
[----:B---3--:R-:W0:Y:S02]  /*106c0*/  LDS.128 R4, [R45] ;  /* 0x000000002d047984 */ /* 0x008e240000000c00 */
[----:B0-----:R-:W-:-:S02]  /*106d0*/  HADD2.F32 R13, -RZ, R5.H0_H0 ;  /* 0x20000005ff0d7230 */ /* 0x001fc40000004100 */
[----:B------:R-:W-:Y:S02]  /*106e0*/  HADD2.F32 R14, -RZ, R5.H1_H1 ;  /* 0x30000005ff0e7230 */ /* 0x000fe40000004100 */
[----:B------:R-:W-:Y:S02]  /*106f0*/  HADD2.F32 R5, -RZ, R4.H0_H0 ;  /* 0x20000004ff057230 */ /* 0x000fe40000004100 */
[C---:B------:R-:W-:Y:S01]  /*10700*/  FFMA.FTZ R31, R13.reuse, R30, -R32 ;  /* 0x0000001e0d1f7223 */ /* 0x040fe20000010820 */
[----:B------:R-:W-:Y:S02]  /*10710*/  HADD2.F32 R32, -RZ, R98.H1_H1 ;  /* 0x30000062ff207230 */ /* 0x000fe40000004100 */
[----:B------:R-:W-:Y:S01]  /*10720*/  FFMA.FTZ R36, R13, R34, R36 ;  /* 0x000000220d247223 */ /* 0x000fe20000010024 */
[----:B------:R-:W-:Y:S02]  /*10730*/  HADD2.F32 R30, -RZ, R96.H1_H1 ;  /* 0x30000060ff1e7230 */ /* 0x000fe40000004100 */
[----:B------:R-:W-:Y:S01]  /*10740*/  FMUL.FTZ R13, R26, R25 ;  /* 0x000000191a0d7220 */ /* 0x000fe20000410000 */
[----:B------:R-:W-:-:S02]  /*10750*/  HADD2.F32 R26, -RZ, R97.H1_H1 ;  /* 0x30000061ff1a7230 */ /* 0x000fc40000004100 */
[C---:B------:R-:W-:Y:S01]  /*10760*/  FMUL.FTZ R34, R9.reuse, R32 ;  /* 0x0000002009227220 */ /* 0x040fe20000410000 */
[C---:B------:R-:W-:Y:S01]  /*10770*/  FFMA.FTZ R38, R14.reuse, R25, -R33 ;  /* 0x000000190e267223 */ /* 0x040fe20000010821 */
[-C--:B------:R-:W-:Y:S01]  /*10780*/  FMUL.FTZ R9, R9, R30.reuse ;  /* 0x0000001e09097220 */ /* 0x080fe20000410000 */
[----:B------:R-:W-:Y:S01]  /*10790*/  FFMA.FTZ R29, R14, R29, R13 ;  /* 0x0000001d0e1d7223 */ /* 0x000fe2000001000d */
[----:B------:R-:W-:Y:S02]  /*107a0*/  HADD2.F32 R14, -RZ, R94.H0_H0 ;  /* 0x2000005eff0e7230 */ /* 0x000fe40000004100 */
[C---:B------:R-:W-:Y:S01]  /*107b0*/  FFMA.FTZ R34, R5.reuse, R30, -R34 ;  /* 0x0000001e05227223 */ /* 0x040fe20000010822 */
[----:B------:R-:W-:Y:S01]  /*107c0*/  FFMA.FTZ R32, R5, R32, R9 ;  /* 0x0000002005207223 */ /* 0x000fe20000010009 */
[----:B------:R-:W-:Y:S02]  /*107d0*/  HADD2.F32 R15, -RZ, R6.H0_H0 ;  /* 0x20000006ff0f7230 */ /* 0x000fe40000004100 */
[----:B------:R-:W-:Y:S01]  /*107e0*/  FMUL.FTZ R30, R27, R26 ;  /* 0x0000001a1b1e7220 */ /* 0x000fe20000410000 */
[----:B------:R-:W-:-:S02]  /*107f0*/  HADD2.F32 R9, -RZ, R98.H0_H0 ;  /* 0x20000062ff097230 */ /* 0x000fc40000004100 */
[-C--:B------:R-:W-:Y:S01]  /*10800*/  FMUL.FTZ R40, R27, R14.reuse ;  /* 0x0000000e1b287220 */ /* 0x080fe20000410000 */
[----:B------:R-:W-:Y:S02]  /*10810*/  HADD2.F32 R5, -RZ, R94.H1_H1 ;  /* 0x3000005eff057230 */ /* 0x000fe40000004100 */
[----:B------:R-:W-:Y:S01]  /*10820*/  FFMA.FTZ R27, R15, R14, -R30 ;  /* 0x0000000e0f1b7223 */ /* 0x000fe2000001081e */
[----:B------:R-:W-:Y:S02]  /*10830*/  HADD2.F32 R24, -RZ, R7.H0_H0 ;  /* 0x20000007ff187230 */ /* 0x000fe40000004100 */
[C---:B------:R-:W-:Y:S01]  /*10840*/  FMUL.FTZ R13, R28.reuse, R9 ;  /* 0x000000091c0d7220 */ /* 0x040fe20000410000 */
[----:B------:R-:W-:Y:S02]  /*10850*/  HADD2.F32 R30, -RZ, R42.H0_H0 ;  /* 0x2000002aff1e7230 */ /* 0x000fe40000004100 */
[----:B------:R-:W-:Y:S01]  /*10860*/  FMUL.FTZ R28, R28, R5 ;  /* 0x000000051c1c7220 */ /* 0x000fe20000410000 */
[----:B------:R-:W-:-:S02]  /*10870*/  HADD2.F32 R14, -RZ, R35.H0_H0 ;  /* 0x20000023ff0e7230 */ /* 0x000fc40000004100 */
[----:B------:R-:W-:Y:S01]  /*10880*/  FFMA.FTZ R40, R15, R26, R40 ;  /* 0x0000001a0f287223 */ /* 0x000fe20000010028 */
[C---:B------:R-:W-:Y:S01]  /*10890*/  FFMA.FTZ R26, R24.reuse, R5, -R13 ;  /* 0x00000005181a7223 */ /* 0x040fe2000001080d */
[----:B------:R-:W-:Y:S01]  /*108a0*/  FFMA.FTZ R28, R24, R9, R28 ;  /* 0x00000009181c7223 */ /* 0x000fe2000001001c */
[----:B------:R-:W-:Y:S02]  /*108b0*/  HADD2.F32 R7, -RZ, R7.H1_H1 ;  /* 0x30000007ff077230 */ /* 0x000fe40000004100 */
[C---:B------:R-:W-:Y:S01]  /*108c0*/  FMUL.FTZ R42, R11.reuse, R30 ;  /* 0x0000001e0b2a7220 */ /* 0x040fe20000410000 */
[-C--:B------:R-:W-:Y:S01]  /*108d0*/  FMUL.FTZ R24, R11, R14.reuse ;  /* 0x0000000e0b187220 */ /* 0x080fe20000410000 */
[----:B------:R-:W-:Y:S02]  /*108e0*/  HADD2.F32 R11, -RZ, R39.H0_H0 ;  /* 0x20000027ff0b7230 */ /* 0x000fe40000004100 */
[----:B------:R-:W-:Y:S02]  /*108f0*/  HADD2.F32 R13, -RZ, R37.H0_H0 ;  /* 0x20000025ff0d7230 */ /* 0x000fe40000004100 */
[----:B------:R-:W-:Y:S01]  /*10900*/  FFMA.FTZ R35, R7, R14, -R42 ;  /* 0x0000000e07237223 */ /* 0x000fe2000001082a */
[----:B------:R-:W-:-:S02]  /*10910*/  HADD2.F32 R5, -RZ, R44.H0_H0 ;  /* 0x2000002cff057230 */ /* 0x000fc40000004100 */
[----:B------:R-:W-:Y:S01]  /*10920*/  FFMA.FTZ R37, R7, R30, R24 ;  /* 0x0000001e07257223 */ /* 0x000fe20000010018 */
[----:B------:R-:W-:Y:S02]  /*10930*/  HADD2.F32 R9, -RZ, R41.H0_H0 ;  /* 0x20000029ff097230 */ /* 0x000fe40000004100 */
        /* <DEDUP_REMOVED lines=20> */
.L_x_1543:
[----:B------:R-:W-:Y:S05]  /*10a80*/  BSYNC B1 ;  /* 0x0000000000017941 */ /* 0x000fea0003800000 */
.L_x_1542:
[----:B------:R-:W-:Y:S04]  /*10a90*/  BSSY B1, `(.L_x_1546) ;  /* 0x00000cd000017945 */ /* 0x000fe80003800000 */
[----:B------:R-:W-:Y:S05]  /*10aa0*/  @P2 BRA `(.L_x_1547) ;  /* 0x0000000c002c2947 */ /* 0x000fea0003800000 */
[----:B-123--:R-:W2:Y:S01]  /*10ab0*/  LDL R4, [R1+0x74] ;  /* 0x0000740001047983 */ /* 0x00eea20000100800 */
[----:B------:R-:W1:Y:S03]  /*10ac0*/  LDC R43, c[0x0][0x3d4] ;  /* 0x0000f500ff2b7b82 */ /* 0x000e660000000800 */
[----:B------:R3:W5:Y:S01]  /*10ad0*/  LDL R46, [R1+0x7c] ;  /* 0x00007c00012e7983 */ /* 0x0007620000100800 */
[----:B------:R-:W-:Y:S01]  /*10ae0*/  BSSY B2, `(.L_x_1548) ;  /* 0x0000067000027945 */ /* 0x000fe20003800000 */
[-C--:B-1----:R-:W-:Y:S02]  /*10af0*/  ISETP.GE.AND P0, PT, R228, R43.reuse, PT ;  /* 0x0000002be400720c */ /* 0x082fe40003f06270 */
[----:B------:R-:W-:Y:S02]  /*10b00*/  ISETP.GE.AND P1, PT, R225, R43, PT ;  /* 0x0000002be100720c */ /* 0x000fe40003f26270 */
[----:B--2---:R-:W-:-:S04]  /*10b10*/  SHF.L.U32 R4, R4, 0x6, RZ ;  /* 0x0000000604047819 */ /* 0x004fc800000006ff */
[----:B------:R-:W-:-:S04]  /*10b20*/  LOP3.LUT R42, R4, 0x1c0, RZ, 0xc0, !PT ;  /* 0x000001c0042a7812 */ /* 0x000fc800078ec0ff */
[----:B------:R-:W-:Y:S01]  /*10b30*/  SHF.R.U32.HI R45, RZ, 0x3, R42 ;  /* 0x00000003ff2d7819 */ /* 0x000fe2000001162a */
[----:B---3--:R-:W-:Y:S06]  /*10b40*/  @P0 BRA `(.L_x_1549) ;  /* 0x0000000400800947 */ /* 0x008fec0003800000 */
[----:B------:R-:W2:Y:S04]  /*10b50*/  LDL R5, [R1+0x20] ;  /* 0x0000200001057983 */ /* 0x000ea80000100800 */
[----:B------:R-:W3:Y:S01]  /*10b60*/  LDL R44, [R1+0x90] ;  /* 0x00009000012c7983 */ /* 0x000ee20000100800 */
[----:B------:R-:W-:Y:S01]  /*10b70*/  HADD2.F32 R32, -RZ, R99.H1_H1 ;  /* 0x30000063ff207230 */ /* 0x000fe20000004100 */
[--C-:B------:R-:W-:Y:S01]  /*10b80*/  SHF.R.U64 R41, R56, 0x10, R57.reuse ;  /* 0x0000001038297819 */ /* 0x100fe20000001239 */
[----:B------:R-:W-:Y:S01]  /*10b90*/  HADD2.F32 R30, -RZ, R93.H1_H1 ;  /* 0x3000005dff1e7230 */ /* 0x000fe20000004100 */
[----:B------:R-:W-:Y:S01]  /*10ba0*/  SHF.R.U32.HI R56, RZ, 0x10, R57 ;  /* 0x00000010ff387819 */ /* 0x000fe20000011639 */
[----:B------:R-:W-:Y:S01]  /*10bb0*/  HADD2.F32 R96, -RZ, R96.H0_H0 ;  /* 0x20000060ff607230 */ /* 0x000fe20000004100 */
[----:B------:R-:W-:-:S02]  /*10bc0*/  SHF.R.U32.HI R29, RZ, 0x10, R81 ;  /* 0x00000010ff1d7819 */ /* 0x000fc40000011651 */
[----:B------:R-:W-:Y:S02]  /*10bd0*/  SHF.R.U64 R39, R58, 0x10, R59 ;  /* 0x000000103a277819 */ /* 0x000fe4000000123b */
[----:B------:R-:W-:Y:S01]  /*10be0*/  SHF.R.U64 R33, R82, 0x10, R83 ;  /* 0x0000001052217819 */ /* 0x000fe20000001253 */
[----:B------:R-:W-:Y:S01]  /*10bf0*/  HADD2.F32 R29, -RZ, R29.H0_H0 ;  /* 0x2000001dff1d7230 */ /* 0x000fe20000004100 */
[----:B------:R-:W-:Y:S02]  /*10c00*/  SHF.R.U32.HI R58, RZ, 0x10, R59 ;  /* 0x00000010ff3a7819 */ /* 0x000fe4000001163b */
[----:B------:R-:W-:Y:S02]  /*10c10*/  SHF.R.U32.HI R82, RZ, 0x10, R83 ;  /* 0x00000010ff527819 */ /* 0x000fe40000011653 */
[----:B------:R-:W-:Y:S02]  /*10c20*/  SHF.R.U64 R37, R80, 0x10, R81 ;  /* 0x0000001050257819 */ /* 0x000fe40000001251 */
[----:B--2---:R-:W-:-:S04]  /*10c30*/  LEA.HI R4, R43, R5, RZ, 0x1d ;  /* 0x000000052b047211 */ /* 0x004fc800078fe8ff */
[----:B------:R-:W-:Y:S01]  /*10c40*/  SHF.R.S32.HI R7, RZ, 0x1f, R4 ;  /* 0x0000001fff077819 */ /* 0x000fe20000011404 */
[----:B------:R-:W-:-:S03]  /*10c50*/  IMAD.SHL.U32 R5, R4, 0x8, RZ ;  /* 0x0000000804057824 */ /* 0x000fc600078e00ff */
[----:B------:R-:W-:Y:S02]  /*10c60*/  LEA.HI R7, R7, R4, RZ, 0x3 ;  /* 0x0000000407077211 */ /* 0x000fe400078f18ff */
[----:B------:R-:W-:-:S03]  /*10c70*/  LOP3.LUT R4, R42, 0x38, R5, 0xf8, !PT ;  /* 0x000000382a047812 */ /* 0x000fc600078ef805 */
[----:B------:R-:W-:Y:S01]  /*10c80*/  IMAD.SHL.U32 R7, R7, 0x400, RZ ;  /* 0x0000040007077824 */ /* 0x000fe200078e00ff */
[----:B------:R-:W-:-:S04]  /*10c90*/  LOP3.LUT R8, R4, R45, RZ, 0x3c, !PT ;  /* 0x0000002d04087212 */ /* 0x000fc800078e3cff */
[----:B0-----:R-:W-:Y:S02]  /*10ca0*/  LOP3.LUT R9, R7, 0x7fffe000, RZ, 0xc0, !PT ;  /* 0x7fffe00007097812 */ /* 0x001fe400078ec0ff */
[----:B---3--:R-:W0:Y:S02]  /*10cb0*/  LDS.128 R4, [R44] ;  /* 0x000000002c047984 */ /* 0x008e240000000c00 */
[----:B-----5:R-:W-:-:S05]  /*10cc0*/  IADD3 R9, R8, R9, R46 ;  /* 0x0000000908097210 */ /* 0x020fca0007ffe02e */
        /* <DEDUP_REMOVED lines=15> */
[----:B------:R-:W-:Y:S01]  /*10dc0*/  FFMA.FTZ R34, R13, R30, -R34 ;  /* 0x0000001e0d227223 */ /* 0x000fe20000010822 */
[----:B------:R-:W-:-:S02]  /*10dd0*/  HADD2.F32 R30, -RZ, R93.H0_H0 ;  /* 0x2000005dff1e7230 */ /* 0x000fc40000004100 */
[----:B------:R-:W-:Y:S01]  /*10de0*/  FFMA.FTZ R36, R13, R32, R36 ;  /* 0x000000200d247223 */ /* 0x000fe20000010024 */
[-C--:B------:R-:W-:Y:S01]  /*10df0*/  FMUL.FTZ R13, R26, R25.reuse ;  /* 0x000000191a0d7220 */ /* 0x080fe20000410000 */
[C---:B------:R-:W-:Y:S01]  /*10e00*/  FMUL.FTZ R32, R9.reuse, R96 ;  /* 0x0000006009207220 */ /* 0x040fe20000410000 */
[----:B------:R-:W-:Y:S02]  /*10e10*/  HADD2.F32 R27, -RZ, R10.H0_H0 ;  /* 0x2000000aff1b7230 */ /* 0x000fe40000004100 */
[----:B------:R-:W-:Y:S01]  /*10e20*/  FMUL.FTZ R9, R9, R30 ;  /* 0x0000001e09097220 */ /* 0x000fe20000410000 */
[----:B------:R-:W-:Y:S02]  /*10e30*/  HADD2.F32 R26, -RZ, R95.H0_H0 ;  /* 0x2000005fff1a7230 */ /* 0x000fe40000004100 */
[C---:B------:R-:W-:Y:S01]  /*10e40*/  FFMA.FTZ R31, R14.reuse, R25, -R31 ;  /* 0x000000190e1f7223 */ /* 0x040fe2000001081f */
[----:B------:R-:W-:Y:S01]  /*10e50*/  FFMA.FTZ R29, R14, R29, R13 ;  /* 0x0000001d0e1d7223 */ /* 0x000fe2000001000d */
[----:B------:R-:W-:-:S02]  /*10e60*/  HADD2.F32 R14, -RZ, R92.H0_H0 ;  /* 0x2000005cff0e7230 */ /* 0x000fc40000004100 */
[C---:B------:R-:W-:Y:S01]  /*10e70*/  FFMA.FTZ R32, R5.reuse, R30, -R32 ;  /* 0x0000001e05207223 */ /* 0x040fe20000010820 */
[----:B------:R-:W-:Y:S02]  /*10e80*/  HADD2.F32 R28, -RZ, R11.H0_H0 ;  /* 0x2000000bff1c7230 */ /* 0x000fe40000004100 */
[----:B------:R-:W-:Y:S01]  /*10e90*/  FFMA.FTZ R96, R5, R96, R9 ;  /* 0x0000006005607223 */ /* 0x000fe20000010009 */
[----:B------:R-:W-:Y:S02]  /*10ea0*/  HADD2.F32 R95, -RZ, R95.H1_H1 ;  /* 0x3000005fff5f7230 */ /* 0x000fe40000004100 */
[C---:B------:R-:W-:Y:S01]  /*10eb0*/  FMUL.FTZ R30, R27.reuse, R26 ;  /* 0x0000001a1b1e7220 */ /* 0x040fe20000410000 */
[----:B------:R-:W-:Y:S02]  /*10ec0*/  HADD2.F32 R5, -RZ, R92.H1_H1 ;  /* 0x3000005cff057230 */ /* 0x000fe40000004100 */
[----:B------:R-:W-:Y:S01]  /*10ed0*/  FMUL.FTZ R38, R27, R14 ;  /* 0x0000000e1b267220 */ /* 0x000fe20000410000 */
[----:B------:R-:W-:-:S02]  /*10ee0*/  HADD2.F32 R11, -RZ, R11.H1_H1 ;  /* 0x3000000bff0b7230 */ /* 0x000fc40000004100 */
[C---:B------:R-:W-:Y:S01]  /*10ef0*/  FFMA.FTZ R27, R15.reuse, R14, -R30 ;  /* 0x0000000e0f1b7223 */ /* 0x040fe2000001081e */
[C---:B------:R-:W-:Y:S01]  /*10f00*/  FMUL.FTZ R9, R28.reuse, R95 ;  /* 0x0000005f1c097220 */ /* 0x040fe20000410000 */
[----:B------:R-:W-:Y:S02]  /*10f10*/  HADD2.F32 R30, -RZ, R82.H0_H0 ;  /* 0x20000052ff1e7230 */ /* 0x000fe40000004100 */
[-C--:B------:R-:W-:Y:S01]  /*10f20*/  FMUL.FTZ R28, R28, R5.reuse ;  /* 0x000000051c1c7220 */ /* 0x080fe20000410000 */
[----:B------:R-:W-:Y:S02]  /*10f30*/  HADD2.F32 R14, -RZ, R58.H0_H0 ;  /* 0x2000003aff0e7230 */ /* 0x000fe40000004100 */
[----:B------:R-:W-:Y:S01]  /*10f40*/  FFMA.FTZ R38, R15, R26, R38 ;  /* 0x0000001a0f267223 */ /* 0x000fe20000010026 */
[C---:B------:R-:W-:Y:S01]  /*10f50*/  FFMA.FTZ R26, R24.reuse, R5, -R9 ;  /* 0x00000005181a7223 */ /* 0x040fe20000010809 */
[----:B------:R-:W-:Y:S01]  /*10f60*/  FFMA.FTZ R28, R24, R95, R28 ;  /* 0x0000005f181c7223 */ /* 0x000fe2000001001c */
[C---:B------:R-:W-:Y:S01]  /*10f70*/  FMUL.FTZ R40, R11.reuse, R30 ;  /* 0x0000001e0b287220 */ /* 0x040fe20000410000 */
[----:B------:R-:W-:Y:S01]  /*10f80*/  FMUL.FTZ R24, R11, R14 ;  /* 0x0000000e0b187220 */ /* 0x000fe20000410000 */
[----:B------:R-:W-:-:S02]  /*10f90*/  HADD2.F32 R8, -RZ, R8.H1_H1 ;  /* 0x30000008ff087230 */ /* 0x000fc40000004100 */
[----:B------:R-:W-:Y:S02]  /*10fa0*/  HADD2.F32 R10, -RZ, R10.H1_H1 ;  /* 0x3000000aff0a7230 */ /* 0x000fe40000004100 */
[C---:B------:R-:W-:Y:S01]  /*10fb0*/  FFMA.FTZ R35, R7.reuse, R14, -R40 ;  /* 0x0000000e07237223 */ /* 0x040fe20000010828 */
[----:B------:R-:W-:Y:S02]  /*10fc0*/  HADD2.F32 R11, -RZ, R37.H0_H0 ;  /* 0x20000025ff0b7230 */ /* 0x000fe40000004100 */
[----:B------:R-:W-:Y:S01]  /*10fd0*/  FFMA.FTZ R37, R7, R30, R24 ;  /* 0x0000001e07257223 */ /* 0x000fe20000010018 */
[----:B------:R-:W-:Y:S02]  /*10fe0*/  HADD2.F32 R13, -RZ, R33.H0_H0 ;  /* 0x20000021ff0d7230 */ /* 0x000fe40000004100 */
[----:B------:R-:W-:Y:S02]  /*10ff0*/  HADD2.F32 R5, -RZ, R41.H0_H0 ;  /* 0x20000029ff057230 */ /* 0x000fe40000004100 */
[----:B------:R-:W-:Y:S01]  /*11000*/  FMUL.FTZ R7, R8, R11 ;  /* 0x0000000b08077220 */ /* 0x000fe20000410000 */
[----:B------:R-:W-:-:S02]  /*11010*/  HADD2.F32 R9, -RZ, R39.H0_H0 ;  /* 0x20000027ff097230 */ /* 0x000fc40000004100 */
[----:B------:R-:W-:Y:S01]  /*11020*/  FMUL.FTZ R33, R10, R13 ;  /* 0x0000000d0a217220 */ /* 0x000fe20000410000 */
[----:B------:R-:W-:Y:S02]  /*11030*/  HADD2.F32 R4, -RZ, R4.H1_H1 ;  /* 0x30000004ff047230 */ /* 0x000fe40000004100 */
[----:B------:R-:W-:Y:S01]  /*11040*/  FMUL.FTZ R8, R8, R5 ;  /* 0x0000000508087220 */ /* 0x000fe20000410000 */
[----:B------:R-:W-:Y:S02]  /*11050*/  HADD2.F32 R6, -RZ, R6.H1_H1 ;  /* 0x30000006ff067230 */ /* 0x000fe40000004100 */
        /* <DEDUP_REMOVED lines=15> */
.L_x_1549:
[----:B------:R-:W-:Y:S05]  /*11150*/  BSYNC B2 ;  /* 0x0000000000027941 */ /* 0x000fea0003800000 */
.L_x_1548:
[----:B------:R-:W-:Y:S05]  /*11160*/  @P1 BRA `(.L_x_1547) ;  /* 0x00000004007c1947 */ /* 0x000fea0003800000 */
[----:B-1----:R-:W2:Y:S01]  /*11170*/  LDL R44, [R1+0x8c] ;  /* 0x00008c00012c7983 */ /* 0x002ea20000100800 */
[----:B------:R-:W-:Y:S01]  /*11180*/  LEA.HI R43, R43, R0, RZ, 0x1d ;  /* 0x000000002b2b7211 */ /* 0x000fe200078fe8ff */
[----:B------:R-:W-:Y:S01]  /*11190*/  HADD2.F32 R34, -RZ, R89.H1_H1 ;  /* 0x30000059ff227230 */ /* 0x000fe20000004100 */
[----:B------:R-:W-:Y:S01]  /*111a0*/  SHF.R.U32.HI R29, RZ, 0x10, R61 ;  /* 0x00000010ff1d7819 */ /* 0x000fe2000001163d */
[----:B------:R-:W-:Y:S01]  /*111b0*/  HADD2.F32 R30, -RZ, R87.H1_H1 ;  /* 0x30000057ff1e7230 */ /* 0x000fe20000004100 */
[----:B------:R-:W-:Y:S02]  /*111c0*/  SHF.R.S32.HI R6, RZ, 0x1f, R43 ;  /* 0x0000001fff067819 */ /* 0x000fe4000001142b */
[----:B------:R-:W-:Y:S01]  /*111d0*/  SHF.L.U32 R4, R43, 0x3, RZ ;  /* 0x000000032b047819 */ /* 0x000fe200000006ff */
[----:B------:R-:W-:Y:S01]  /*111e0*/  HADD2.F32 R29, -RZ, R29.H0_H0 ;  /* 0x2000001dff1d7230 */ /* 0x000fe20000004100 */
[----:B------:R-:W-:Y:S02]  /*111f0*/  LEA.HI R6, R6, R43, RZ, 0x3 ;  /* 0x0000002b06067211 */ /* 0x000fe400078f18ff */
[----:B------:R-:W-:-:S02]  /*11200*/  LOP3.LUT R4, R42, 0x38, R4, 0xf8, !PT ;  /* 0x000000382a047812 */ /* 0x000fc400078ef804 */
[--C-:B------:R-:W-:Y:S01]  /*11210*/  SHF.R.U64 R43, R52, 0x10, R53.reuse ;  /* 0x00000010342b7819 */ /* 0x100fe20000001235 */
[----:B------:R-:W-:Y:S01]  /*11220*/  IMAD.SHL.U32 R6, R6, 0x400, RZ ;  /* 0x0000040006067824 */ /* 0x000fe200078e00ff */
[----:B------:R-:W-:Y:S02]  /*11230*/  LOP3.LUT R8, R4, R45, RZ, 0x3c, !PT ;  /* 0x0000002d04087212 */ /* 0x000fe400078e3cff */
[----:B------:R-:W-:Y:S02]  /*11240*/  SHF.R.U32.HI R52, RZ, 0x10, R53 ;  /* 0x00000010ff347819 */ /* 0x000fe40000011635 */
[----:B0-----:R-:W-:Y:S02]  /*11250*/  LOP3.LUT R9, R6, 0x7fffe000, RZ, 0xc0, !PT ;  /* 0x7fffe00006097812 */ /* 0x001fe400078ec0ff */
[----:B------:R-:W-:Y:S02]  /*11260*/  SHF.R.U64 R41, R54, 0x10, R55 ;  /* 0x0000001036297819 */ /* 0x000fe40000001237 */
[----:B-----5:R-:W-:-:S02]  /*11270*/  IADD3 R9, R8, R9, R46 ;  /* 0x0000000908097210 */ /* 0x020fc40007ffe02e */
[----:B------:R-:W-:Y:S02]  /*11280*/  SHF.R.U64 R37, R62, 0x10, R63 ;  /* 0x000000103e257819 */ /* 0x000fe4000000123f */
[----:B------:R-:W-:Y:S01]  /*11290*/  SHF.R.U32.HI R54, RZ, 0x10, R55 ;  /* 0x00000010ff367819 */ /* 0x000fe20000011637 */
[----:B------:R-:W-:Y:S01]  /*112a0*/  IMAD R12, R9, 0x2, R16 ;  /* 0x00000002090c7824 */ /* 0x000fe200078e0210 */
[----:B------:R-:W-:Y:S02]  /*112b0*/  SHF.R.U32.HI R62, RZ, 0x10, R63 ;  /* 0x00000010ff3e7819 */ /* 0x000fe4000001163f */
[----:B------:R-:W-:Y:S02]  /*112c0*/  SHF.R.U64 R39, R60, 0x10, R61 ;  /* 0x000000103c277819 */ /* 0x000fe4000000123d */
[----:B------:R-:W0:Y:S02]  /*112d0*/  LDS.128 R8, [R12+0x10400] ;  /* 0x010400000c087984 */ /* 0x000e240000000c00 */
[----:B0-----:R-:W-:-:S02]  /*112e0*/  HADD2.F32 R25, -RZ, R9.H0_H0 ;  /* 0x20000009ff197230 */ /* 0x001fc40000004100 */
[----:B------:R-:W-:Y:S02]  /*112f0*/  HADD2.F32 R26, -RZ, R9.H1_H1 ;  /* 0x30000009ff1a7230 */ /* 0x000fe40000004100 */
[----:B------:R-:W-:Y:S02]  /*11300*/  HADD2.F32 R9, -RZ, R8.H0_H0 ;  /* 0x20000008ff097230 */ /* 0x000fe40000004100 */
[C---:B------:R-:W-:Y:S01]  /*11310*/  FMUL.FTZ R32, R25.reuse, R34 ;  /* 0x0000002219207220 */ /* 0x040fe20000410000 */
[----:B------:R-:W-:Y:S01]  /*11320*/  FMUL.FTZ R36, R25, R30 ;  /* 0x0000001e19247220 */ /* 0x000fe20000410000 */
[----:B------:R-:W-:Y:S02]  /*11330*/  HADD2.F32 R25, -RZ, R52.H0_H0 ;  /* 0x20000034ff197230 */ /* 0x000fe40000004100 */
[----:B------:R-:W-:Y:S01]  /*11340*/  FMUL.FTZ R33, R26, R29 ;  /* 0x0000001d1a217220 */ /* 0x000fe20000410000 */
[----:B------:R-:W-:Y:S02]  /*11350*/  HADD2.F32 R27, -RZ, R10.H0_H0 ;  /* 0x2000000aff1b7230 */ /* 0x000fe40000004100 */
[----:B------:R-:W-:-:S02]  /*11360*/  HADD2.F32 R28, -RZ, R11.H0_H0 ;  /* 0x2000000bff1c7230 */ /* 0x000fc40000004100 */
[----:B------:R-:W-:Y:S02]  /*11370*/  HADD2.F32 R11, -RZ, R11.H1_H1 ;  /* 0x3000000bff0b7230 */ /* 0x000fe40000004100 */
[----:B------:R-:W-:Y:S02]  /*11380*/  HADD2.F32 R8, -RZ, R8.H1_H1 ;  /* 0x30000008ff087230 */ /* 0x000fe40000004100 */
[----:B------:R-:W-:Y:S01]  /*11390*/  HADD2.F32 R10, -RZ, R10.H1_H1 ;  /* 0x3000000aff0a7230 */ /* 0x000fe20000004100 */
[----:B--2---:R-:W0:Y:S02]  /*113a0*/  LDS.128 R4, [R44] ;  /* 0x000000002c047984 */ /* 0x004e240000000c00 */
[--C-:B0-----:R-:W-:Y:S02]  /*113b0*/  HADD2.F32 R13, -RZ, R5.reuse.H0_H0 ;  /* 0x20000005ff0d7230 */ /* 0x101fe40000004100 */
[----:B------:R-:W-:Y:S02]  /*113c0*/  HADD2.F32 R14, -RZ, R5.H1_H1 ;  /* 0x30000005ff0e7230 */ /* 0x000fe40000004100 */
[----:B------:R-:W-:-:S02]  /*113d0*/  HADD2.F32 R5, -RZ, R4.H0_H0 ;  /* 0x20000004ff057230 */ /* 0x000fc40000004100 */
[C---:B------:R-:W-:Y:S01]  /*113e0*/  FFMA.FTZ R31, R13.reuse, R30, -R32 ;  /* 0x0000001e0d1f7223 */ /* 0x040fe20000010820 */
[----:B------:R-:W-:Y:S02]  /*113f0*/  HADD2.F32 R32, -RZ, R89.H0_H0 ;  /* 0x20000059ff207230 */ /* 0x000fe40000004100 */
[----:B------:R-:W-:Y:S01]  /*11400*/  FFMA.FTZ R36, R13, R34, R36 ;  /* 0x000000220d247223 */ /* 0x000fe20000010024 */
[----:B------:R-:W-:Y:S02]  /*11410*/  HADD2.F32 R30, -RZ, R87.H0_H0 ;  /* 0x20000057ff1e7230 */ /* 0x000fe40000004100 */
[-C--:B------:R-:W-:Y:S01]  /*11420*/  FMUL.FTZ R13, R26, R25.reuse ;  /* 0x000000191a0d7220 */ /* 0x080fe20000410000 */
[----:B------:R-:W-:Y:S02]  /*11430*/  HADD2.F32 R26, -RZ, R88.H0_H0 ;  /* 0x20000058ff1a7230 */ /* 0x000fe40000004100 */
[C---:B------:R-:W-:Y:S01]  /*11440*/  FMUL.FTZ R34, R9.reuse, R32 ;  /* 0x0000002009227220 */ /* 0x040fe20000410000 */
[C---:B------:R-:W-:Y:S01]  /*11450*/  FFMA.FTZ R38, R14.reuse, R25, -R33 ;  /* 0x000000190e267223 */ /* 0x040fe20000010821 */
[----:B------:R-:W-:Y:S01]  /*11460*/  FMUL.FTZ R9, R9, R30 ;  /* 0x0000001e09097220 */ /* 0x000fe20000410000 */
[----:B------:R-:W-:Y:S01]  /*11470*/  FFMA.FTZ R29, R14, R29, R13 ;  /* 0x0000001d0e1d7223 */ /* 0x000fe2000001000d */
        /* <DEDUP_REMOVED lines=9> */
[----:B------:R-:W-:-:S02]  /*11510*/  HADD2.F32 R24, -RZ, R7.H0_H0 ;  /* 0x20000007ff187230 */ /* 0x000fc40000004100 */
[C---:B------:R-:W-:Y:S01]  /*11520*/  FMUL.FTZ R13, R28.reuse, R9 ;  /* 0x000000091c0d7220 */ /* 0x040fe20000410000 */
[----:B------:R-:W-:Y:S02]  /*11530*/  HADD2.F32 R30, -RZ, R62.H0_H0 ;  /* 0x2000003eff1e7230 */ /* 0x000fe40000004100 */
[-C--:B------:R-:W-:Y:S01]  /*11540*/  FMUL.FTZ R28, R28, R5.reuse ;  /* 0x000000051c1c7220 */ /* 0x080fe20000410000 */
[----:B------:R-:W-:Y:S02]  /*11550*/  HADD2.F32 R14, -RZ, R54.H0_H0 ;  /* 0x20000036ff0e7230 */ /* 0x000fe40000004100 */
[----:B------:R-:W-:Y:S01]  /*11560*/  FFMA.FTZ R40, R15, R26, R40 ;  /* 0x0000001a0f287223 */ /* 0x000fe20000010028 */
[C---:B------:R-:W-:Y:S01]  /*11570*/  FFMA.FTZ R26, R24.reuse, R5, -R13 ;  /* 0x00000005181a7223 */ /* 0x040fe2000001080d */
[----:B------:R-:W-:Y:S01]  /*11580*/  FFMA.FTZ R28, R24, R9, R28 ;  /* 0x00000009181c7223 */ /* 0x000fe2000001001c */
[----:B------:R-:W-:Y:S02]  /*11590*/  HADD2.F32 R7, -RZ, R7.H1_H1 ;  /* 0x30000007ff077230 */ /* 0x000fe40000004100 */
[C---:B------:R-:W-:Y:S01]  /*115a0*/  FMUL.FTZ R42, R11.reuse, R30 ;  /* 0x0000001e0b2a7220 */ /* 0x040fe20000410000 */
[----:B------:R-:W-:Y:S01]  /*115b0*/  FMUL.FTZ R24, R11, R14 ;  /* 0x0000000e0b187220 */ /* 0x000fe20000410000 */
[----:B------:R-:W-:-:S02]  /*115c0*/  HADD2.F32 R11, -RZ, R39.H0_H0 ;  /* 0x20000027ff0b7230 */ /* 0x000fc40000004100 */
[----:B------:R-:W-:Y:S02]  /*115d0*/  HADD2.F32 R13, -RZ, R37.H0_H0 ;  /* 0x20000025ff0d7230 */ /* 0x000fe40000004100 */
[C---:B------:R-:W-:Y:S01]  /*115e0*/  FFMA.FTZ R35, R7.reuse, R14, -R42 ;  /* 0x0000000e07237223 */ /* 0x040fe2000001082a */
[----:B------:R-:W-:Y:S02]  /*115f0*/  HADD2.F32 R5, -RZ, R43.H0_H0 ;  /* 0x2000002bff057230 */ /* 0x000fe40000004100 */
[----:B------:R-:W-:Y:S01]  /*11600*/  FFMA.FTZ R37, R7, R30, R24 ;  /* 0x0000001e07257223 */ /* 0x000fe20000010018 */
[----:B------:R-:W-:Y:S02]  /*11610*/  HADD2.F32 R9, -RZ, R41.H0_H0 ;  /* 0x20000029ff097230 */ /* 0x000fe40000004100 */
[----:B------:R-:W-:Y:S01]  /*11620*/  FMUL.FTZ R7, R8, R11 ;  /* 0x0000000b08077220 */ /* 0x000fe20000410000 */
[----:B------:R-:W-:Y:S02]  /*11630*/  HADD2.F32 R4, -RZ, R4.H1_H1 ;  /* 0x30000004ff047230 */ /* 0x000fe40000004100 */
[----:B------:R-:W-:Y:S01]  /*11640*/  FMUL.FTZ R33, R10, R13 ;  /* 0x0000000d0a217220 */ /* 0x000fe20000410000 */
[----:B------:R-:W-:-:S02]  /*11650*/  HADD2.F32 R6, -RZ, R6.H1_H1 ;  /* 0x30000006ff067230 */ /* 0x000fc40000004100 */
[----:B------:R-:W-:Y:S01]  /*11660*/  FMUL.FTZ R8, R8, R5 ;  /* 0x0000000508087220 */ /* 0x000fe20000410000 */
[----:B------:R-:W-:Y:S01]  /*11670*/  FMUL.FTZ R14, R10, R9 ;  /* 0x000000090a0e7220 */ /* 0x000fe20000410000 */
[----:B------:R-:W-:Y:S01]  /*11680*/  FFMA.FTZ R15, R4, R5, -R7 ;  /* 0x00000005040f7223 */ /* 0x000fe20000010807 */
[----:B------:R-:W-:Y:S01]  /*11690*/  F2FP.F16.F32.PACK_AB R7, R35, R26 ;  /* 0x0000001a2307723e */ /* 0x000fe200000000ff */
[----:B------:R-:W-:Y:S01]  /*116a0*/  FFMA.FTZ R10, R6, R9, -R33 ;  /* 0x00000009060a7223 */ /* 0x000fe20000010821 */
[----:B------:R-:W-:Y:S01]  /*116b0*/  FFMA.FTZ R25, R4, R11, R8 ;  /* 0x0000000b04197223 */ /* 0x000fe20000010008 */
[----:B------:R-:W-:Y:S01]  /*116c0*/  FFMA.FTZ R13, R6, R13, R14 ;  /* 0x0000000d060d7223 */ /* 0x000fe2000001000e */
        /* <DEDUP_REMOVED lines=9> */
.L_x_1547:
[----:B------:R-:W-:Y:S05]  /*11760*/  BSYNC B1 ;  /* 0x0000000000017941 */ /* 0x000fea0003800000 */
.L_x_1546:
[----:B------:R-:W-:Y:S05]  /*11770*/  @P3 BRA `(.L_x_1505) ;  /* 0x0000000c002c3947 */ /* 0x000fea0003800000 */
[----:B-1234-:R-:W2:Y:S01]  /*11780*/  LDL R4, [R1+0x70] ;  /* 0x0000700001047983 */ /* 0x01eea20000100800 */
[----:B------:R-:W1:Y:S03]  /*11790*/  LDC R45, c[0x0][0x3d4] ;  /* 0x0000f500ff2d7b82 */ /* 0x000e660000000800 */
[----:B-----5:R3:W5:Y:S01]  /*117a0*/  LDL R46, [R1+0x78] ;  /* 0x00007800012e7983 */ /* 0x0207620000100800 */
[----:B------:R-:W-:Y:S01]  /*117b0*/  BSSY B1, `(.L_x_1550) ;  /* 0x0000067000017945 */ /* 0x000fe20003800000 */
[-C--:B-1----:R-:W-:Y:S02]  /*117c0*/  ISETP.GE.AND P0, PT, R228, R45.reuse, PT ;  /* 0x0000002de400720c */ /* 0x082fe40003f06270 */
[----:B------:R-:W-:Y:S01]  /*117d0*/  ISETP.GE.AND P1, PT, R225, R45, PT ;  /* 0x0000002de100720c */ /* 0x000fe20003f26270 */
[----:B--2---:R-:W-:-:S05]  /*117e0*/  IMAD.SHL.U32 R4, R4, 0x40, RZ ;  /* 0x0000004004047824 */ /* 0x004fca00078e00ff */
        /* <DEDUP_REMOVED lines=8> */
[----:B------:R-:W-:Y:S02]  /*11870*/  SHF.R.U32.HI R64, RZ, 0x10, R65 ;  /* 0x00000010ff407819 */ /* 0x000fe40000011641 */
        /* <DEDUP_REMOVED lines=8> */
[----:B------:R-:W-:Y:S02]  /*11900*/  SHF.R.S32.HI R7, RZ, 0x1f, R4 ;  /* 0x0000001fff077819 */ /* 0x000fe40000011404 */
[----:B------:R-:W-:Y:S02]  /*11910*/  SHF.L.U32 R5, R4, 0x3, RZ ;  /* 0x0000000304057819 */ /* 0x000fe400000006ff */
        /* <DEDUP_REMOVED lines=25> */
[----:B------:R-:W-:Y:S02]  /*11ab0*/  HADD2.F32 R30, -RZ, R85.H0_H0 ;  /* 0x20000055ff1e7230 */ /* 0x000fe40000004100 */
[-C--:B------:R-:W-:Y:S01]  /*11ac0*/  FMUL.FTZ R13, R26, R25.reuse ;  /* 0x000000191a0d7220 */ /* 0x080fe20000410000 */
[----:B------:R-:W-:Y:S02]  /*11ad0*/  HADD2.F32 R27, -RZ, R10.H0_H0 ;  /* 0x2000000aff1b7230 */ /* 0x000fe40000004100 */
[C---:B------:R-:W-:Y:S01]  /*11ae0*/  FMUL.FTZ R34, R9.reuse, R32 ;  /* 0x0000002009227220 */ /* 0x040fe20000410000 */
[----:B------:R-:W-:Y:S02]  /*11af0*/  HADD2.F32 R26, -RZ, R90.H0_H0 ;  /* 0x2000005aff1a7230 */ /* 0x000fe40000004100 */
[----:B------:R-:W-:Y:S01]  /*11b00*/  FMUL.FTZ R9, R9, R30 ;  /* 0x0000001e09097220 */ /* 0x000fe20000410000 */
[C---:B------:R-:W-:Y:S01]  /*11b10*/  FFMA.FTZ R38, R14.reuse, R25, -R33 ;  /* 0x000000190e267223 */ /* 0x040fe20000010821 */
[----:B------:R-:W-:Y:S01]  /*11b20*/  FFMA.FTZ R29, R14, R29, R13 ;  /* 0x0000001d0e1d7223 */ /* 0x000fe2000001000d */
[----:B------:R-:W-:-:S02]  /*11b30*/  HADD2.F32 R14, -RZ, R84.H0_H0 ;  /* 0x20000054ff0e7230 */ /* 0x000fc40000004100 */
[C---:B------:R-:W-:Y:S01]  /*11b40*/  FFMA.FTZ R32, R5.reuse, R32, R9 ;  /* 0x0000002005207223 */ /* 0x040fe20000010009 */
[--C-:B------:R-:W-:Y:S02]  /*11b50*/  HADD2.F32 R28, -RZ, R11.reuse.H0_H0 ;  /* 0x2000000bff1c7230 */ /* 0x100fe40000004100 */
[----:B------:R-:W-:Y:S01]  /*11b60*/  FFMA.FTZ R34, R5, R30, -R34 ;  /* 0x0000001e05227223 */ /* 0x000fe20000010822 */
        /* <DEDUP_REMOVED lines=19> */
[----:B------:R-:W-:Y:S02]  /*11ca0*/  HADD2.F32 R13, -RZ, R37.H0_H0 ;  /* 0x20000025ff0d7230 */ /* 0x000fe40000004100 */
[----:B------:R-:W-:Y:S01]  /*11cb0*/  FFMA.FTZ R37, R7, R30, R24 ;  /* 0x0000001e07257223 */ /* 0x000fe20000010018 */
        /* <DEDUP_REMOVED lines=22> */
.L_x_1551:
[----:B------:R-:W-:Y:S05]  /*11e20*/  BSYNC B1 ;  /* 0x0000000000017941 */ /* 0x000fea0003800000 */
.L_x_1550:
[----:B------:R-:W-:Y:S05]  /*11e30*/  @P1 BRA `(.L_x_1505) ;  /* 0x00000004007c1947 */ /* 0x000fea0003800000 */
[----:B------:R-:W2:Y:S01]  /*11e40*/  LDL R40, [R1+0x84] ;  /* 0x0000840001287983 */ /* 0x000ea20000100800 */
[----:B------:R-:W-:Y:S01]  /*11e50*/  LEA.HI R0, R45, R0, RZ, 0x1d ;  /* 0x000000002d007211 */ /* 0x000fe200078fe8ff */
[----:B------:R-:W-:Y:S01]  /*11e60*/  HADD2.F32 R29, -RZ, R21.H1_H1 ;  /* 0x30000015ff1d7230 */ /* 0x000fe20000004100 */
[----:B------:R-:W-:Y:S01]  /*11e70*/  SHF.R.U32.HI R28, RZ, 0x10, R69 ;  /* 0x00000010ff1c7819 */ /* 0x000fe20000011645 */
[----:B------:R-:W-:Y:S01]  /*11e80*/  HADD2.F32 R31, -RZ, R20.H1_H1 ;  /* 0x30000014ff1f7230 */ /* 0x000fe20000004100 */
[----:B-1----:R-:W-:Y:S01]  /*11e90*/  SHF.R.S32.HI R5, RZ, 0x1f, R0 ;  /* 0x0000001fff057819 */ /* 0x002fe20000011400 */
[----:B------:R-:W-:Y:S01]  /*11ea0*/  IMAD.SHL.U32 R4, R0, 0x8, RZ ;  /* 0x0000000800047824 */ /* 0x000fe200078e00ff */
[----:B------:R-:W-:Y:S01]  /*11eb0*/  SHF.R.U64 R39, R76, 0x10, R77 ;  /* 0x000000104c277819 */ /* 0x000fe2000000124d */
[----:B------:R-:W-:Y:S01]  /*11ec0*/  HADD2.F32 R28, -RZ, R28.H0_H0 ;  /* 0x2000001cff1c7230 */ /* 0x000fe20000004100 */
[----:B------:R-:W-:Y:S01]  /*11ed0*/  LEA.HI R5, R5, R0, RZ, 0x3 ;  /* 0x0000000005057211 */ /* 0x000fe200078f18ff */
[----:B------:R-:W-:Y:S01]  /*11ee0*/  HADD2.F32 R20, -RZ, R20.H0_H0 ;  /* 0x20000014ff147230 */ /* 0x000fe20000004100 */
[----:B------:R-:W-:-:S02]  /*11ef0*/  LOP3.LUT R0, R44, 0x38, R4, 0xf8, !PT ;  /* 0x000000382c007812 */ /* 0x000fc400078ef804 */
[----:B------:R-:W-:Y:S02]  /*11f00*/  SHF.L.U32 R5, R5, 0xa, RZ ;  /* 0x0000000a05057819 */ /* 0x000fe400000006ff */
[----:B------:R-:W-:Y:S02]  /*11f10*/  LOP3.LUT R0, R0, R47, RZ, 0x3c, !PT ;  /* 0x0000002f00007212 */ /* 0x000fe400078e3cff */
[----:B0-----:R-:W-:Y:S02]  /*11f20*/  LOP3.LUT R9, R5, 0x7fffe000, RZ, 0xc0, !PT ;  /* 0x7fffe00005097812 */ /* 0x001fe400078ec0ff */
[----:B------:R-:W-:Y:S02]  /*11f30*/  SHF.R.U32.HI R76, RZ, 0x10, R77 ;  /* 0x00000010ff4c7819 */ /* 0x000fe4000001164d */
[----:B-----5:R-:W-:Y:S02]  /*11f40*/  IADD3 R9, R0, R9, R46 ;  /* 0x0000000900097210 */ /* 0x020fe40007ffe02e */
[----:B------:R-:W-:-:S02]  /*11f50*/  SHF.R.U64 R38, R78, 0x10, R79 ;  /* 0x000000104e267819 */ /* 0x000fc4000000124f */
[----:B------:R-:W-:Y:S01]  /*11f60*/  SHF.R.U64 R36, R70, 0x10, R71 ;  /* 0x0000001046247819 */ /* 0x000fe20000001247 */
[----:B------:R-:W-:Y:S01]  /*11f70*/  IMAD R0, R9, 0x2, R16 ;  /* 0x0000000209007824 */ /* 0x000fe200078e0210 */
[----:B------:R-:W-:Y:S02]  /*11f80*/  SHF.R.U32.HI R78, RZ, 0x10, R79 ;  /* 0x00000010ff4e7819 */ /* 0x000fe4000001164f */
[----:B------:R-:W-:Y:S02]  /*11f90*/  SHF.R.U32.HI R70, RZ, 0x10, R71 ;  /* 0x00000010ff467819 */ /* 0x000fe40000011647 */
[----:B------:R-:W0:Y:S01]  /*11fa0*/  LDS.128 R8, [R0+0x10400] ;  /* 0x0104000000087984 */ /* 0x000e220000000c00 */
[----:B------:R-:W-:Y:S01]  /*11fb0*/  SHF.R.U64 R37, R68, 0x10, R69 ;  /* 0x0000001044257819 */ /* 0x000fe20000001245 */
[--C-:B0-----:R-:W-:Y:S02]  /*11fc0*/  HADD2.F32 R24, -RZ, R9.reuse.H0_H0 ;  /* 0x20000009ff187230 */ /* 0x101fe40000004100 */
[----:B------:R-:W-:-:S02]  /*11fd0*/  HADD2.F32 R25, -RZ, R9.H1_H1 ;  /* 0x30000009ff197230 */ /* 0x000fc40000004100 */
[----:B------:R-:W-:Y:S02]  /*11fe0*/  HADD2.F32 R9, -RZ, R8.H0_H0 ;  /* 0x20000008ff097230 */ /* 0x000fe40000004100 */
[C---:B------:R-:W-:Y:S01]  /*11ff0*/  FMUL.FTZ R33, R24.reuse, R31 ;  /* 0x0000001f18217220 */ /* 0x040fe20000410000 */
[----:B------:R-:W-:Y:S01]  /*12000*/  FMUL.FTZ R35, R24, R29 ;  /* 0x0000001d18237220 */ /* 0x000fe20000410000 */
[----:B------:R-:W-:Y:S02]  /*12010*/  HADD2.F32 R24, -RZ, R76.H0_H0 ;  /* 0x2000004cff187230 */ /* 0x000fe40000004100 */
[C---:B------:R-:W-:Y:S01]  /*12020*/  FMUL.FTZ R30, R25.reuse, R28 ;  /* 0x0000001c191e7220 */ /* 0x040fe20000410000 */
[----:B------:R-:W-:Y:S02]  /*12030*/  HADD2.F32 R26, -RZ, R10.H0_H0 ;  /* 0x2000000aff1a7230 */ /* 0x000fe40000004100 */
[--C-:B------:R-:W-:Y:S02]  /*12040*/  HADD2.F32 R27, -RZ, R11.reuse.H0_H0 ;  /* 0x2000000bff1b7230 */ /* 0x100fe40000004100 */
[----:B------:R-:W-:Y:S01]  /*12050*/  FMUL.FTZ R32, R25, R24 ;  /* 0x0000001819207220 */ /* 0x000fe20000410000 */
[----:B------:R-:W-:-:S02]  /*12060*/  HADD2.F32 R11, -RZ, R11.H1_H1 ;  /* 0x3000000bff0b7230 */ /* 0x000fc40000004100 */
[----:B------:R-:W-:Y:S02]  /*12070*/  HADD2.F32 R8, -RZ, R8.H1_H1 ;  /* 0x30000008ff087230 */ /* 0x000fe40000004100 */
[----:B------:R-:W-:Y:S01]  /*12080*/  HADD2.F32 R10, -RZ, R10.H1_H1 ;  /* 0x3000000aff0a7230 */ /* 0x000fe20000004100 */
[----:B--2---:R-:W0:Y:S02]  /*12090*/  LDS.128 R4, [R40] ;  /* 0x0000000028047984 */ /* 0x004e240000000c00 */
[--C-:B0-----:R-:W-:Y:S02]  /*120a0*/  HADD2.F32 R12, -RZ, R5.reuse.H0_H0 ;  /* 0x20000005ff0c7230 */ /* 0x101fe40000004100 */
[----:B------:R-:W-:Y:S02]  /*120b0*/  HADD2.F32 R13, -RZ, R5.H1_H1 ;  /* 0x30000005ff0d7230 */ /* 0x000fe40000004100 */
[----:B------:R-:W-:Y:S02]  /*120c0*/  HADD2.F32 R5, -RZ, R4.H0_H0 ;  /* 0x20000004ff057230 */ /* 0x000fe40000004100 */
[C---:B------:R-:W-:Y:S01]  /*120d0*/  FFMA.FTZ R33, R12.reuse, R29, -R33 ;  /* 0x0000001d0c217223 */ /* 0x040fe20000010821 */
[----:B------:R-:W-:Y:S01]  /*120e0*/  FFMA.FTZ R35, R12, R31, R35 ;  /* 0x0000001f0c237223 */ /* 0x000fe20000010023 */
[----:B------:R-:W-:-:S02]  /*120f0*/  HADD2.F32 R12, -RZ, R21.H0_H0 ;  /* 0x20000015ff0c7230 */ /* 0x000fc40000004100 */
[----:B------:R-:W-:Y:S01]  /*12100*/  FFMA.FTZ R30, R13, R24, -R30 ;  /* 0x000000180d1e7223 */ /* 0x000fe2000001081e */
[----:B------:R-:W-:Y:S01]  /*12110*/  FMUL.FTZ R24, R9, R20 ;  /* 0x0000001409187220 */ /* 0x000fe20000410000 */
[----:B------:R-:W-:Y:S01]  /*12120*/  FFMA.FTZ R32, R13, R28, R32 ;  /* 0x0000001c0d207223 */ /* 0x000fe20000010020 */
[----:B------:R-:W-:Y:S02]  /*12130*/  HADD2.F32 R21, -RZ, R3.H0_H0 ;  /* 0x20000003ff157230 */ /* 0x000fe40000004100 */
[-C--:B------:R-:W-:Y:S01]  /*12140*/  FMUL.FTZ R25, R9, R12.reuse ;  /* 0x0000000c09197220 */ /* 0x080fe20000410000 */
[C---:B------:R-:W-:Y:S01]  /*12150*/  FFMA.FTZ R13, R5.reuse, R12, -R24 ;  /* 0x0000000c050d7223 */ /* 0x040fe20000010818 */
[----:B------:R-:W-:Y:S02]  /*12160*/  HADD2.F32 R9, -RZ, R23.H0_H0 ;  /* 0x20000017ff097230 */ /* 0x000fe40000004100 */
[----:B------:R-:W-:Y:S02]  /*12170*/  HADD2.F32 R24, -RZ, R3.H1_H1 ;  /* 0x30000003ff187230 */ /* 0x000fe40000004100 */
[----:B------:R-:W-:Y:S01]  /*12180*/  FFMA.FTZ R25, R5, R20, R25 ;  /* 0x0000001405197223 */ /* 0x000fe20000010019 */
[----:B------:R-:W-:-:S02]  /*12190*/  HADD2.F32 R15, -RZ, R7.H0_H0 ;  /* 0x20000007ff0f7230 */ /* 0x000fc40000004100 */
[C---:B------:R-:W-:Y:S01]  /*121a0*/  FMUL.FTZ R5, R26.reuse, R21 ;  /* 0x000000151a057220 */ /* 0x040fe20000410000 */
[----:B------:R-:W-:Y:S02]  /*121b0*/  HADD2.F32 R12, -RZ, R23.H1_H1 ;  /* 0x30000017ff0c7230 */ /* 0x000fe40000004100 */
[----:B------:R-:W-:Y:S01]  /*121c0*/  FMUL.FTZ R3, R26, R9 ;  /* 0x000000091a037220 */ /* 0x000fe20000410000 */
[----:B------:R-:W-:Y:S02]  /*121d0*/  HADD2.F32 R14, -RZ, R6.H0_H0 ;  /* 0x20000006ff0e7230 */ /* 0x000fe40000004100 */
[C---:B------:R-:W-:Y:S01]  /*121e0*/  FMUL.FTZ R28, R27.reuse, R24 ;  /* 0x000000181b1c7220 */ /* 0x040fe20000410000 */
[----:B------:R-:W-:Y:S02]  /*121f0*/  HADD2.F32 R26, -RZ, R70.H0_H0 ;  /* 0x20000046ff1a7230 */ /* 0x000fe40000004100 */
[----:B------:R-:W-:Y:S01]  /*12200*/  FMUL.FTZ R27, R27, R12 ;  /* 0x0000000c1b1b7220 */ /* 0x000fe20000410000 */
[----:B------:R-:W-:-:S02]  /*12210*/  HADD2.F32 R20, -RZ, R78.H0_H0 ;  /* 0x2000004eff147230 */ /* 0x000fc40000004100 */
[----:B------:R-:W-:Y:S01]  /*12220*/  FFMA.FTZ R28, R15, R12, -R28 ;  /* 0x0000000c0f1c7223 */ /* 0x000fe2000001081c */
[----:B------:R-:W-:Y:S02]  /*12230*/  HADD2.F32 R7, -RZ, R7.H1_H1 ;  /* 0x30000007ff077230 */ /* 0x000fe40000004100 */
[C---:B------:R-:W-:Y:S01]  /*12240*/  FFMA.FTZ R23, R14.reuse, R9, -R5 ;  /* 0x000000090e177223 */ /* 0x040fe20000010805 */
[C---:B------:R-:W-:Y:S01]  /*12250*/  FMUL.FTZ R34, R11.reuse, R26 ;  /* 0x0000001a0b227220 */ /* 0x040fe20000410000 */
[----:B------:R-:W-:Y:S01]  /*12260*/  FMUL.FTZ R12, R11, R20 ;  /* 0x000000140b0c7220 */ /* 0x000fe20000410000 */
[----:B------:R-:W-:Y:S01]  /*12270*/  FFMA.FTZ R14, R14, R21, R3 ;  /* 0x000000150e0e7223 */ /* 0x000fe20000010003 */
[----:B------:R-:W-:Y:S02]  /*12280*/  HADD2.F32 R9, -RZ, R37.H0_H0 ;  /* 0x20000025ff097230 */ /* 0x000fe40000004100 */
[----:B------:R-:W-:Y:S01]  /*12290*/  FFMA.FTZ R27, R15, R24, R27 ;  /* 0x000000180f1b7223 */ /* 0x000fe2000001001b */
[----:B------:R-:W-:-:S02]  /*122a0*/  HADD2.F32 R11, -RZ, R36.H0_H0 ;  /* 0x20000024ff0b7230 */ /* 0x000fc40000004100 */
        /* <DEDUP_REMOVED lines=24> */
.L_x_1505:
[----:B------:R-:W-:Y:S05]  /*12430*/  BSYNC B0 ;  /* 0x0000000000007941 */ /* 0x000fea0003800000 */
.L_x_1453:
[----:B------:R-:W-:Y:S01]  /*12440*/  @!PT LDS RZ, [RZ] ;  /* 0x00000000fffff984 */ /* 0x000fe20000000800 */
[----:B------:R-:W-:Y:S01]  /*12450*/  @!PT LDS RZ, [RZ] ;  /* 0x00000000fffff984 */ /* 0x000fe20000000800 */
[----:B------:R-:W-:Y:S01]  /*12460*/  @!PT LDS RZ, [RZ] ;  /* 0x00000000fffff984 */ /* 0x000fe20000000800 */
[----:B------:R-:W-:Y:S01]  /*12470*/  @!PT LDS RZ, [RZ] ;  /* 0x00000000fffff984 */ /* 0x000fe20000000800 */
[----:B------:R2:W-:Y:S06]  /*12480*/  MEMBAR.ALL.CTA ;  /* 0x0000000000007992 */ /* 0x0005ec0000008000 */
[----:B--2---:R-:W2:Y:S01]  /*12490*/  FENCE.VIEW.ASYNC.S ;  /* 0x00000000000073c6 */ /* 0x004ea20000000000 */
[----:B------:R-:W-:Y:S05]  /*124a0*/  WARPSYNC.ALL ;  /* 0x0000000000007948 */ /* 0x000fea0003800000 */
[----:B--2---:R-:W-:Y:S06]  /*124b0*/  BAR.SYNC.DEFER_BLOCKING 0xd, 0x100 ;  /* 0x0344000000007b1d */ /* 0x004fec0000010000 */
.L_x_1450:
[----:B0-----:R-:W2:Y:S02]  /*124c0*/  LDL R0, [R1+0x30] ;  /* 0x0000300001007983 */ /* 0x001ea40000100800 */
[----:B--2---:R-:W-:-:S13]  /*124d0*/  R2UR UR4, R0 ;  /* 0x00000000000472ca */ /* 0x004fda00000e0000 */
[----:B------:R-:W-:-:S05]  /*124e0*/  IMAD.U32 R0, RZ, RZ, UR4 ;  /* 0x00000004ff007e24 */ /* 0x000fca000f8e00ff */
[----:B------:R-:W-:-:S13]  /*124f0*/  ISETP.NE.AND P0, PT, R0, 0x3, PT ;  /* 0x000000030000780c */ /* 0x000fda0003f05270 */
[----:B------:R-:W-:Y:S05]  /*12500*/  @!P0 BRA `(.L_x_1552) ;  /* 0x0000000000048947 */ /* 0x000fea0003800000 */
[----:B------:R-:W-:Y:S01]  /*12510*/  BPT.TRAP 0x1 ;  /* 0x000000040000795c */ /* 0x000fe20000300000 */
.L_x_1552:
[----:B------:R-:W-:Y:S01]  /*12520*/  IMAD R23, R22, 0x8, R16 ;  /* 0x0000000816177824 */ /* 0x000fe200078e0210 */
[----:B------:R-:W-:-:S04]  /*12530*/  SHF.L.U32 R0, R218, 0x1f, RZ ;  /* 0x0000001fda007819 */ /* 0x000fc800000006ff */
[----:B------:R0:W2:Y:S01]  /*12540*/  SYNCS.PHASECHK.TRANS64.TRYWAIT P2, [R23+URZ+0x30830], R0 ;  /* 0x03083000170075a7 */ /* 0x0000a2000804017f */
[----:B------:R-:W-:Y:S05]  /*12550*/  @!P0 BRA `(.L_x_1553) ;  /* 0x0000000000048947 */ /* 0x000fea0003800000 */
[----:B------:R-:W-:Y:S01]  /*12560*/  BPT.TRAP 0x1 ;  /* 0x000000040000795c */ /* 0x000fe20000300000 */
.L_x_1553:
[----:B-1----:R-:W1:Y:S02]  /*12570*/  S2R R3, SR_TID.X ;  /* 0x0000000000037919 */ /* 0x002e640000002100 */
[----:B-1----:R-:W-:-:S04]  /*12580*/  LOP3.LUT R3, R3, 0x7f, RZ, 0xc0, !PT ;  /* 0x0000007f03037812 */ /* 0x002fc800078ec0ff */
[----:B------:R-:W-:Y:S01]  /*12590*/  ISETP.NE.AND P1, PT, R3, RZ, PT ;  /* 0x000000ff0300720c */ /* 0x000fe20003f25270 */
[----:B--2---:R-:W-:-:S12]  /*125a0*/  @P2 BRA `(.L_x_1554) ;  /* 0x0000000000082947 */ /* 0x004fd80003800000 */
[----:B------:R-:W1:Y:S02]  /*125b0*/  SYNCS.PHASECHK.TRANS64.TRYWAIT P2, [R23+URZ+0x30830], R0 ;  /* 0x03083000170075a7 */ /* 0x000e64000804017f */
[----:B-1----:R-:W-:Y:S05]  /*125c0*/  @!P2 BRA `(.L_x_1555) ;  /* 0x0000017400b0a947 */ /* 0x002fea0003800000 */
.L_x_1554:
[----:B------:R-:W-:Y:S05]  /*125d0*/  WARPSYNC.ALL ;  /* 0x0000000000007948 */ /* 0x000fea0003800000 */
[----:B01----:R-:W-:Y:S02]  /*125e0*/  IADD3 R0, R16, 0x20400, RZ ;  /* 0x0002040010007810 */ /* 0x003fe40007ffe0ff */
[----:B---34-:R-:W-:Y:S02]  /*125f0*/  LOP3.LUT R6, R2, 0x10000, RZ, 0xfc, !PT ;  /* 0x0001000002067812 */ /* 0x018fe400078efcff */
[----:B------:R-:W-:-:S04]  /*12600*/  SHF.R.U32.HI R0, RZ, 0x4, R0 ;  /* 0x00000004ff007819 */ /* 0x000fc80000011600 */
[----:B------:R-:W-:-:S04]  /*12610*/  LOP3.LUT R0, R0, 0x3fff, RZ, 0xc0, !PT ;  /* 0x00003fff00007812 */ /* 0x000fc800078ec0ff */
[----:B------:R-:W-:Y:S01]  /*12620*/  LOP3.LUT R4, R0, 0x10000, RZ, 0xfc, !PT ;  /* 0x0001000000047812 */ /* 0x000fe200078efcff */
[----:B------:R-:W-:Y:S02]  /*12630*/  IMAD.MOV.U32 R7, RZ, RZ, 0x40000040 ;  /* 0x40000040ff077424 */ /* 0x000fe400078e00ff */
[----:B------:R-:W-:Y:S02]  /*12640*/  IMAD.MOV.U32 R3, RZ, RZ, 0x40000040 ;  /* 0x40000040ff037424 */ /* 0x000fe400078e00ff */
[----:B------:R-:W-:Y:S01]  /*12650*/  IMAD R2, R22, 0x800, R4 ;  /* 0x0000080016027824 */ /* 0x000fe200078e0204 */
[----:B------:R-:W-:Y:S01]  /*12660*/  R2UR UR4, R6 ;  /* 0x00000000060472ca */ /* 0x000fe200000e0000 */
[----:B-----5:R-:W-:Y:S01]  /*12670*/  WARPGROUP.ARRIVE ;  /* 0x00000000000079c5 */ /* 0x020fe20000000000 */
[----:B------:R-:W-:Y:S01]  /*12680*/  R2UR UR5, R7 ;  /* 0x00000000070572ca */ /* 0x000fe200000e0000 */
[----:B------:R0:W-:Y:S01]  /*12690*/  STL [R1+0xc], R4 ;  /* 0x00000c0401007387 */ /* 0x0001e20000100800 */
[----:B------:R-:W-:-:S02]  /*126a0*/  R2UR UR6, R2 ;  /* 0x00000000020672ca */ /* 0x000fc400000e0000 */
[----:B------:R-:W-:Y:S01]  /*126b0*/  R2UR UR7, R3 ;  /* 0x00000000030772ca */ /* 0x000fe200000e0000 */
[----:B------:R-:W-:Y:S01]  /*126c0*/  IMAD.MOV.U32 R223, RZ, RZ, 0x40000040 ;  /* 0x40000040ffdf7424 */ /* 0x000fe200078e00ff */
[C---:B------:R-:W-:Y:S01]  /*126d0*/  IADD3 R222, R6.reuse, 0x2, RZ ;  /* 0x0000000206de7810 */ /* 0x040fe20007ffe0ff */
[----:B------:R-:W-:Y:S01]  /*126e0*/  IMAD.MOV.U32 R5, RZ, RZ, 0x40000040 ;  /* 0x40000040ff057424 */ /* 0x000fe200078e00ff */
[C---:B------:R-:W-:Y:S01]  /*126f0*/  IADD3 R220, R6.reuse, 0x4, RZ ;  /* 0x0000000406dc7810 */ /* 0x040fe20007ffe0ff */
[----:B------:R-:W-:Y:S01]  /*12700*/  IMAD.MOV.U32 R221, RZ, RZ, 0x40000040 ;  /* 0x40000040ffdd7424 */ /* 0x000fe200078e00ff */
[----:B------:R-:W-:Y:S01]  /*12710*/  IADD3 R216, R6, 0x6, RZ ;  /* 0x0000000606d87810 */ /* 0x000fe20007ffe0ff */
[----:B0-----:R-:W-:Y:S02]  /*12720*/  VIADD R4, R2, 0x2 ;  /* 0x0000000202047836 */ /* 0x001fe40000000000 */
[----:B------:R-:W-:Y:S01]  /*12730*/  IMAD.MOV.U32 R217, RZ, RZ, 0x40000040 ;  /* 0x40000040ffd97424 */ /* 0x000fe200078e00ff */
[C---:B------:R-:W-:Y:S01]  /*12740*/  IADD3 R214, R6.reuse, 0x400, RZ ;  /* 0x0000040006d67810 */ /* 0x040fe20007ffe0ff */
[----:B------:R-:W-:Y:S01]  /*12750*/  IMAD.MOV.U32 R215, RZ, RZ, 0x40000040 ;  /* 0x40000040ffd77424 */ /* 0x000fe200078e00ff */
[----:B------:R-:W-:Y:S01]  /*12760*/  IADD3 R212, R6, 0x402, RZ ;  /* 0x0000040206d47810 */ /* 0x000fe20007ffe0ff */
[----:B------:R-:W-:Y:S01]  /*12770*/  HGMMA.64x64x16.F32 R24, gdesc[UR4], RZ, !UPT, gsb0 ;  /* 0x00e00000041879f0 */ /* 0x000fe2000c0008ff */
[----:B------:R-:W-:Y:S01]  /*12780*/  R2UR UR4, R222 ;  /* 0x00000000de0472ca */ /* 0x000fe200000e0000 */
[----:B------:R-:W-:Y:S01]  /*12790*/  IMAD.MOV.U32 R213, RZ, RZ, 0x40000040 ;  /* 0x40000040ffd57424 */ /* 0x000fe200078e00ff */
[----:B------:R-:W-:Y:S01]  /*127a0*/  R2UR UR5, R223 ;  /* 0x00000000df0572ca */ /* 0x000fe200000e0000 */
[----:B------:R-:W-:Y:S01]  /*127b0*/  IMAD.MOV.U32 R211, RZ, RZ, 0x40000040 ;  /* 0x40000040ffd37424 */ /* 0x000fe200078e00ff */
[----:B------:R-:W-:Y:S01]  /*127c0*/  R2UR UR6, R4 ;  /* 0x00000000040672ca */ /* 0x000fe200000e0000 */
[----:B------:R-:W-:Y:S01]  /*127d0*/  IMAD.MOV.U32 R207, RZ, RZ, 0x40000040 ;  /* 0x40000040ffcf7424 */ /* 0x000fe200078e00ff */
[----:B------:R-:W-:Y:S01]  /*127e0*/  R2UR UR7, R5 ;  /* 0x00000000050772ca */ /* 0x000fe200000e0000 */
[----:B------:R-:W-:Y:S01]  /*127f0*/  IMAD.MOV.U32 R205, RZ, RZ, 0x40000040 ;  /* 0x40000040ffcd7424 */ /* 0x000fe200078e00ff */
[C---:B------:R-:W-:Y:S01]  /*12800*/  IADD3 R210, R6.reuse, 0x404, RZ ;  /* 0x0000040406d27810 */ /* 0x040fe20007ffe0ff */
        /* <DEDUP_REMOVED lines=10> */
[----:B------:R-:W2:Y:S01]  /*128b0*/  LDL R65, [R1+0x54] ;  /* 0x0000540001417983 */ /* 0x000ea20000100800 */
[----:B------:R-:W-:-:S02]  /*128c0*/  IADD3 R14, R6, 0xc00, RZ ;  /* 0x00000c00060e7810 */ /* 0x000fc40007ffe0ff */
[----:B------:R-:W-:Y:S01]  /*128d0*/  IADD3 R12, R6, 0xc02, RZ ;  /* 0x00000c02060c7810 */ /* 0x000fe20007ffe0ff */
[----:B------:R-:W2:Y:S01]  /*128e0*/  LDL R74, [R1+0x4] ;  /* 0x00000400014a7983 */ /* 0x000ea20000100800 */
[----:B------:R-:W-:Y:S01]  /*128f0*/  VIADD R4, R2, 0x4 ;  /* 0x0000000402047836 */ /* 0x000fe20000000000 */
[C---:B------:R-:W-:Y:S01]  /*12900*/  IADD3 R10, R6.reuse, 0xc04, RZ ;  /* 0x00000c04060a7810 */ /* 0x040fe20007ffe0ff */
[----:B------:R-:W-:Y:S01]  /*12910*/  IMAD.MOV.U32 R5, RZ, RZ, 0x40000040 ;  /* 0x40000040ff057424 */ /* 0x000fe200078e00ff */
[----:B------:R-:W-:Y:S01]  /*12920*/  IADD3 R8, R6, 0xc06, RZ ;  /* 0x00000c0606087810 */ /* 0x000fe20007ffe0ff */
[----:B------:R-:W-:Y:S02]  /*12930*/  IMAD.MOV.U32 R11, RZ, RZ, 0x40000040 ;  /* 0x40000040ff0b7424 */ /* 0x000fe400078e00ff */
[----:B------:R-:W-:Y:S02]  /*12940*/  IMAD.MOV.U32 R9, RZ, RZ, 0x40000040 ;  /* 0x40000040ff097424 */ /* 0x000fe400078e00ff */
[----:B------:R-:W-:-:S02]  /*12950*/  IMAD.MOV.U32 R3, RZ, RZ, 0x40000040 ;  /* 0x40000040ff037424 */ /* 0x000fc400078e00ff */
[----:B------:R-:W-:-:S05]  /*12960*/  @!P1 VIADD R23, R23, 0x30840 ;  /* 0x0003084017179836 */ /* 0x000fca0000000000 */
[----:B------:R-:W-:Y:S01]  /*12970*/  @!P1 PRMT R23, RZ, 0x654, R23 ;  /* 0x00000654ff179816 */ /* 0x000fe20000000017 */
[----:B------:R-:W-:Y:S02]  /*12980*/  WARPGROUP.DEPBAR.LE gsb0, 0x0 ;  /* 0x00008000000079c5 */ /* 0x000fe40000010000 */
[----:B------:R-:W-:-:S06]  /*12990*/  WARPGROUP.ARRIVE ;  /* 0x00000000000079c5 */ /* 0x000fcc0000000000 */
[----:B------:R-:W-:Y:S01]  /*129a0*/  HGMMA.64x64x16.F32 R24, gdesc[UR4], R24, gsb0 ;  /* 0x00e00000041879f0 */ /* 0x000fe20008000818 */
[----:B------:R-:W-:Y:S02]  /*129b0*/  R2UR UR4, R220 ;  /* 0x00000000dc0472ca */ /* 0x000fe400000e0000 */
[----:B------:R-:W-:Y:S02]  /*129c0*/  R2UR UR5, R221 ;  /* 0x00000000dd0572ca */ /* 0x000fe400000e0000 */
[----:B------:R-:W-:Y:S01]  /*129d0*/  R2UR UR6, R4 ;  /* 0x00000000040672ca */ /* 0x000fe200000e0000 */
[----:B------:R-:W-:Y:S01]  /*129e0*/  VIADD R4, R2, 0x6 ;  /* 0x0000000602047836 */ /* 0x000fe20000000000 */
[----:B------:R-:W-:Y:S01]  /*129f0*/  R2UR UR7, R5 ;  /* 0x00000000050772ca */ /* 0x000fe200000e0000 */
[----:B------:R-:W-:Y:S01]  /*12a00*/  IMAD.MOV.U32 R5, RZ, RZ, 0x40000040 ;  /* 0x40000040ff057424 */ /* 0x000fe200078e00ff */
[----:B------:R-:W-:Y:S02]  /*12a10*/  WARPGROUP.DEPBAR.LE gsb0, 0x0 ;  /* 0x00008000000079c5 */ /* 0x000fe40000010000 */
[----:B------:R-:W-:-:S09]  /*12a20*/  WARPGROUP.ARRIVE ;  /* 0x00000000000079c5 */ /* 0x000fd20000000000 */
        /* <DEDUP_REMOVED lines=15> */
[----:B------:R-:W-:Y:S02]  /*12b20*/  IMAD.MOV.U32 R5, RZ, RZ, 0x40000040 ;  /* 0x40000040ff057424 */ /* 0x000fe400078e00ff */
[----:B--2---:R-:W-:Y:S01]  /*12b30*/  IMAD R231, R74, 0x80, R65 ;  /* 0x000000804ae77824 */ /* 0x004fe200078e0241 */
[----:B------:R-:W-:-:S02]  /*12b40*/  WARPGROUP.DEPBAR.LE gsb0, 0x0 ;  /* 0x00008000000079c5 */ /* 0x000fc40000010000 */
[----:B------:R-:W-:-:S07]  /*12b50*/  WARPGROUP.ARRIVE ;  /* 0x00000000000079c5 */ /* 0x000fce0000000000 */
        /* <DEDUP_REMOVED lines=76> */
[C---:B------:R-:W-:Y:S01]  /*13020*/  VIADD R4, R2.reuse, 0x604 ;  /* 0x0000060402047836 */ /* 0x040fe20000000000 */
[----:B------:R-:W-:Y:S01]  /*13030*/  R2UR UR7, R5 ;  /* 0x00000000050772ca */ /* 0x000fe200000e0000 */
[----:B------:R-:W-:Y:S02]  /*13040*/  IMAD.MOV.U32 R5, RZ, RZ, 0x40000040 ;  /* 0x40000040ff057424 */ /* 0x000fe400078e00ff */
[----:B------:R-:W-:Y:S01]  /*13050*/  VIADD R2, R2, 0x606 ;  /* 0x0000060602027836 */ /* 0x000fe20000000000 */
[----:B------:R-:W-:-:S02]  /*13060*/  WARPGROUP.DEPBAR.LE gsb0, 0x0 ;  /* 0x00008000000079c5 */ /* 0x000fc40000010000 */
[----:B------:R-:W-:-:S07]  /*13070*/  WARPGROUP.ARRIVE ;  /* 0x00000000000079c5 */ /* 0x000fce0000000000 */
[----:B------:R-:W-:Y:S01]  /*13080*/  HGMMA.64x64x16.F32 R24, gdesc[UR4], R24, gsb0 ;  /* 0x00e00000041879f0 */ /* 0x000fe20008000818 */
[----:B------:R-:W-:Y:S02]  /*13090*/  R2UR UR4, R10 ;  /* 0x000000000a0472ca */ /* 0x000fe400000e0000 */
[----:B------:R-:W-:Y:S02]  /*130a0*/  R2UR UR5, R11 ;  /* 0x000000000b0572ca */ /* 0x000fe400000e0000 */
[----:B------:R-:W-:Y:S02]  /*130b0*/  R2UR UR6, R4 ;  /* 0x00000000040672ca */ /* 0x000fe400000e0000 */
[----:B------:R-:W-:Y:S01]  /*130c0*/  R2UR UR7, R5 ;  /* 0x00000000050772ca */ /* 0x000fe200000e0000 */
[----:B------:R-:W-:Y:S02]  /*130d0*/  WARPGROUP.DEPBAR.LE gsb0, 0x0 ;  /* 0x00008000000079c5 */ /* 0x000fe40000010000 */
[----:B------:R-:W-:-:S10]  /*130e0*/  WARPGROUP.ARRIVE ;  /* 0x00000000000079c5 */ /* 0x000fd40000000000 */
        /* <DEDUP_REMOVED lines=15> */
[----:B------:R0:W1:Y:S01]  /*131e0*/  MUFU.TANH R57, R25 ;  /* 0x0000001900397308 */ /* 0x0000620000002400 */
[----:B------:R-:W-:Y:S01]  /*131f0*/  MOV R27, 0xffffffc0 ;  /* 0xffffffc0001b7802 */ /* 0x000fe20000000f00 */
[----:B------:R-:W-:Y:S01]  /*13200*/  FMUL.FTZ R28, R28, UR4 ;  /* 0x000000041c1c7c20 */ /* 0x000fe20008410000 */
[----:B------:R-:W-:Y:S01]  /*13210*/  FMUL.FTZ R32, R32, UR4 ;  /* 0x0000000420207c20 */ /* 0x000fe20008410000 */
[----:B------:R-:W-:Y:S01]  /*13220*/  FMUL.FTZ R3, R30, UR4 ;  /* 0x000000041e037c20 */ /* 0x000fe20008410000 */
[----:B------:R-:W-:Y:S01]  /*13230*/  FMUL.FTZ R30, R31, UR4 ;  /* 0x000000041f1e7c20 */ /* 0x000fe20008410000 */
[----:B------:R-:W-:Y:S01]  /*13240*/  FMUL.FTZ R0, R26, UR4 ;  /* 0x000000041a007c20 */ /* 0x000fe20008410000 */
[----:B------:R-:W-:Y:S01]  /*13250*/  FMUL.FTZ R29, R29, UR4 ;  /* 0x000000041d1d7c20 */ /* 0x000fe20008410000 */
[----:B------:R2:W3:Y:S01]  /*13260*/  MUFU.TANH R61, R38 ;  /* 0x00000026003d7308 */ /* 0x0004e20000002400 */
[----:B0-----:R-:W0:Y:S01]  /*13270*/  LDC.64 R24, c[0x0][0x9e0] ;  /* 0x00027800ff187b82 */ /* 0x001e220000000a00 */
[----:B------:R-:W-:Y:S01]  /*13280*/  FMUL.FTZ R33, R33, UR4 ;  /* 0x0000000421217c20 */ /* 0x000fe20008410000 */
[----:B------:R-:W-:Y:S01]  /*13290*/  FMUL.FTZ R34, R34, UR4 ;  /* 0x0000000422227c20 */ /* 0x000fe20008410000 */
[----:B------:R-:W-:Y:S01]  /*132a0*/  FMUL.FTZ R35, R35, UR4 ;  /* 0x0000000423237c20 */ /* 0x000fe20008410000 */
[----:B------:R-:W-:Y:S01]  /*132b0*/  FMUL.FTZ R37, R37, UR4 ;  /* 0x0000000425257c20 */ /* 0x000fe20008410000 */
[----:B------:R-:W-:Y:S01]  /*132c0*/  FMUL.FTZ R40, R40, UR4 ;  /* 0x0000000428287c20 */ /* 0x000fe20008410000 */
[----:B------:R-:W-:Y:S01]  /*132d0*/  FMUL.FTZ R42, R42, UR4 ;  /* 0x000000042a2a7c20 */ /* 0x000fe20008410000 */
[----:B------:R4:W0:Y:S01]  /*132e0*/  MUFU.TANH R58, R28 ;  /* 0x0000001c003a7308 */ /* 0x0008220000002400 */
[----:B--2---:R-:W-:-:S02]  /*132f0*/  IMAD R38, R104, R27, 0x40 ;  /* 0x0000004068267424 */ /* 0x004fc400078e021b */
[----:B------:R-:W-:Y:S01]  /*13300*/  FMUL.FTZ R44, R44, UR4 ;  /* 0x000000042c2c7c20 */ /* 0x000fe20008410000 */
[----:B------:R-:W-:Y:S01]  /*13310*/  FMUL.FTZ R45, R45, UR4 ;  /* 0x000000042d2d7c20 */ /* 0x000fe20008410000 */
[----:B------:R-:W-:Y:S01]  /*13320*/  FMUL.FTZ R46, R46, UR4 ;  /* 0x000000042e2e7c20 */ /* 0x000fe20008410000 */
[----:B------:R-:W-:Y:S02]  /*13330*/  IMAD.IADD R27, R219, 0x1, R38 ;  /* 0x00000001db1b7824 */ /* 0x000fe400078e0226 */
[----:B------:R-:W-:Y:S01]  /*13340*/  FMUL.FTZ R48, R48, UR4 ;  /* 0x0000000430307c20 */ /* 0x000fe20008410000 */
[----:B------:R-:W-:Y:S01]  /*13350*/  FMUL.FTZ R49, R49, UR4 ;  /* 0x0000000431317c20 */ /* 0x000fe20008410000 */
[----:B------:R2:W0:Y:S01]  /*13360*/  MUFU.TANH R31, R32 ;  /* 0x00000020001f7308 */ /* 0x0004220000002400 */
[----:B------:R-:W-:Y:S01]  /*13370*/  FMUL.FTZ R5, R50, UR4 ;  /* 0x0000000432057c20 */ /* 0x000fe20008410000 */
[----:B------:R-:W-:Y:S01]  /*13380*/  FMUL.FTZ R4, R51, UR4 ;  /* 0x0000000433047c20 */ /* 0x000fe20008410000 */
[----:B------:R-:W-:Y:S01]  /*13390*/  FMUL.FTZ R52, R52, UR4 ;  /* 0x0000000434347c20 */ /* 0x000fe20008410000 */
[----:B------:R-:W-:Y:S01]  /*133a0*/  FMUL.FTZ R53, R53, UR4 ;  /* 0x0000000435357c20 */ /* 0x000fe20008410000 */
[----:B----4-:R-:W-:Y:S01]  /*133b0*/  FMUL.FTZ R28, R54, UR4 ;  /* 0x00000004361c7c20 */ /* 0x010fe20008410000 */
[----:B------:R-:W-:Y:S01]  /*133c0*/  FMUL.FTZ R36, R36, UR4 ;  /* 0x0000000424247c20 */ /* 0x000fe20008410000 */
[----:B------:R-:W-:Y:S01]  /*133d0*/  FMUL.FTZ R39, R39, UR4 ;  /* 0x0000000427277c20 */ /* 0x000fe20008410000 */
[----:B------:R-:W-:Y:S01]  /*133e0*/  FMUL.FTZ R41, R41, UR4 ;  /* 0x0000000429297c20 */ /* 0x000fe20008410000 */
[----:B--2---:R-:W-:Y:S01]  /*133f0*/  FMUL.FTZ R32, R55, UR4 ;  /* 0x0000000437207c20 */ /* 0x004fe20008410000 */
[----:B------:R-:W-:Y:S01]  /*13400*/  FMUL.FTZ R47, R47, UR4 ;  /* 0x000000042f2f7c20 */ /* 0x000fe20008410000 */
[----:B------:R2:W-:Y:S01]  /*13410*/  @!P1 SYNCS.ARRIVE.TRANS64.RED.A1T0 RZ, [R23+URZ], RZ ;  /* 0x000000ff17ff99a7 */ /* 0x0005e2000810043f */
[----:B0-----:R-:W-:Y:S01]  /*13420*/  ISETP.GE.AND P2, PT, R25, 0x1, PT ;  /* 0x000000011900780c */ /* 0x001fe20003f46270 */
[----:B------:R-:W0:Y:S01]  /*13430*/  MUFU.TANH R59, R35 ;  /* 0x00000023003b7308 */ /* 0x000e220000002400 */
[----:B------:R-:W-:Y:S01]  /*13440*/  FMUL.FTZ R43, R43, UR4 ;  /* 0x000000042b2b7c20 */ /* 0x000fe20008410000 */
[----:B------:R-:W-:-:S02]  /*13450*/  MOV R26, UR8 ;  /* 0x00000008001a7c02 */ /* 0x000fc40008000f00 */
[----:B------:R-:W-:Y:S02]  /*13460*/  LEA R50, R104, 0xffffffc0, 0x6 ;  /* 0xffffffc068327811 */ /* 0x000fe400078e30ff */
[----:B--2---:R-:W-:Y:S01]  /*13470*/  IADD3 R23, -R224, 0x1, R27 ;  /* 0x00000001e0177810 */ /* 0x004fe20007ffe11b */
[----:B------:R2:W-:Y:S01]  /*13480*/  STL [R1+0x24], R26 ;  /* 0x0000241a01007387 */ /* 0x0005e20000100800 */
[----:B------:R-:W4:Y:S03]  /*13490*/  MUFU.TANH R56, R56 ;  /* 0x0000003800387308 */ /* 0x000f260000002400 */
[----:B------:R-:W-:-:S04]  /*134a0*/  IMAD R23, R234, -0x2, R23 ;  /* 0xfffffffeea177824 */ /* 0x000fc800078e0217 */
[C---:B------:R-:W-:Y:S01]  /*134b0*/  IMAD.IADD R54, R23.reuse, 0x1, R24 ;  /* 0x0000000117367824 */ /* 0x040fe200078e0218 */
[----:B------:R-:W0:Y:S01]  /*134c0*/  MUFU.TANH R0, R0 ;  /* 0x0000000000007308 */ /* 0x000e220000002400 */
[----:B------:R-:W-:-:S07]  /*134d0*/  VIADD R66, R23, UR8 ;  /* 0x0000000817427c36 */ /* 0x000fce0008000000 */
        /* <DEDUP_REMOVED lines=24> */
[----:B------:R1:W0:Y:S02]  /*13660*/  MUFU.TANH R63, R43 ;  /* 0x0000002b003f7308 */ /* 0x0002240000002400 */
[----:B-1----:R-:W-:-:S02]  /*13670*/  IMAD R43, R234, -0x2, R27 ;  /* 0xfffffffeea2b7824 */ /* 0x002fc400078e021b */
[----:B------:R-:W-:-:S03]  /*13680*/  IMAD.IADD R27, R66, 0x1, R231 ;  /* 0x00000001421b7824 */ /* 0x000fc600078e02e7 */
[----:B--2---:R-:W-:Y:S01]  /*13690*/  VIADDMNMX R26, R231, R54, R43, PT ;  /* 0x00000036e71a7246 */ /* 0x004fe2000380012b */
[----:B---34-:R-:W-:Y:S06]  /*136a0*/  @!P2 BRA `(.L_x_1556) ;  /* 0x000000000050a947 */ /* 0x018fec0003800000 */
[----:B------:R-:W-:Y:S01]  /*136b0*/  IADD3 R23, -R224, R219, R231 ;  /* 0x000000dbe0177210 */ /* 0x000fe20007ffe1e7 */
[----:B------:R-:W-:Y:S03]  /*136c0*/  BSSY B0, `(.L_x_1557) ;  /* 0x000000e000007945 */ /* 0x000fe60003800000 */
[----:B------:R-:W-:-:S13]  /*136d0*/  ISETP.GT.AND P3, PT, R23, -0x1, PT ;  /* 0xffffffff1700780c */ /* 0x000fda0003f64270 */
[----:B------:R-:W-:Y:S05]  /*136e0*/  @P3 BRA `(.L_x_1558) ;  /* 0x00000000001c3947 */ /* 0x000fea0003800000 */
[----:B------:R-:W-:Y:S02]  /*136f0*/  ISETP.NE.AND P3, PT, R25, 0x1, PT ;  /* 0x000000011900780c */ /* 0x000fe40003f65270 */
[----:B------:R-:W-:-:S11]  /*13700*/  LOP3.LUT R23, RZ, R23, RZ, 0x33, !PT ;  /* 0x00000017ff177212 */ /* 0x000fd600078e33ff */
[----:B------:R-:W1:Y:S02]  /*13710*/  @P3 LDC.64 R68, c[0x0][0x9e8] ;  /* 0x00027a00ff443b82 */ /* 0x000e640000000a00 */
[----:B-1----:R-:W-:-:S05]  /*13720*/  @P3 IMAD.HI.U32 R36, R23, R68, RZ ;  /* 0x0000004417243227 */ /* 0x002fca00078e00ff */
[----:B------:R-:W-:-:S04]  /*13730*/  @P3 SHF.R.U32.HI R23, RZ, R69, R36 ;  /* 0x00000045ff173219 */ /* 0x000fc80000011624 */
[----:B------:R-:W-:Y:S01]  /*13740*/  LOP3.LUT R23, RZ, R23, RZ, 0x33, !PT ;  /* 0x00000017ff177212 */ /* 0x000fe200078e33ff */
[----:B------:R-:W-:Y:S06]  /*13750*/  BRA `(.L_x_1559) ;  /* 0x0000000000107947 */ /* 0x000fec0003800000 */
.L_x_1558:
[----:B------:R-:W-:-:S13]  /*13760*/  ISETP.NE.AND P3, PT, R25, 0x1, PT ;  /* 0x000000011900780c */ /* 0x000fda0003f65270 */
[----:B------:R-:W1:Y:S02]  /*13770*/  @P3 LDC.64 R68, c[0x0][0x9e8] ;  /* 0x00027a00ff443b82 */ /* 0x000e640000000a00 */
[----:B-1----:R-:W-:-:S05]  /*13780*/  @P3 IMAD.HI.U32 R36, R23, R68, RZ ;  /* 0x0000004417243227 */ /* 0x002fca00078e00ff */
[----:B------:R-:W-:-:S07]  /*13790*/  @P3 SHF.R.U32.HI R23, RZ, R69, R36 ;  /* 0x00000045ff173219 */ /* 0x000fce0000011624 */
.L_x_1559:
[----:B------:R-:W-:Y:S05]  /*137a0*/  BSYNC B0 ;  /* 0x0000000000007941 */ /* 0x000fea0003800000 */
.L_x_1557:
[----:B------:R-:W-:-:S04]  /*137b0*/  IMAD R23, R23, R25, -R50 ;  /* 0x0000001917177224 */ /* 0x000fc800078e0a32 */
[----:B------:R-:W-:-:S05]  /*137c0*/  IMAD R36, R234, -0x2, R23 ;  /* 0xfffffffeea247824 */ /* 0x000fca00078e0217 */
[----:B------:R-:W-:Y:S02]  /*137d0*/  VIMNMX R27, R27, R36, !PT ;  /* 0x000000241b1b7248 */ /* 0x000fe40007fe0100 */
[----:B------:R-:W-:-:S07]  /*137e0*/  VIADDMNMX R26, R36, R25, R26, PT ;  /* 0x00000019241a7246 */ /* 0x000fce000380011a */
.L_x_1556:
[C---:B------:R-:W-:Y:S02]  /*137f0*/  ISETP.GE.AND P3, PT, R38.reuse, 0x2, PT ;  /* 0x000000022600780c */ /* 0x040fe40003f66270 */
[----:B------:R-:W-:Y:S02]  /*13800*/  ISETP.GE.AND P4, PT, R38, 0x9, PT ;  /* 0x000000092600780c */ /* 0x000fe40003f86270 */
[C---:B------:R-:W-:Y:S02]  /*13810*/  ISETP.GT.AND P6, PT, R27.reuse, 0x1, !P3 ;  /* 0x000000011b00780c */ /* 0x040fe40005fc4270 */
[----:B------:R-:W-:Y:S02]  /*13820*/  ISETP.GT.AND P5, PT, R27, 0x8, !P4 ;  /* 0x000000081b00780c */ /* 0x000fe400067a4270 */
[C---:B------:R-:W-:Y:S02]  /*13830*/  ISETP.LT.OR P6, PT, R26.reuse, 0x2, P6 ;  /* 0x000000021a00780c */ /* 0x040fe400037c1670 */
[----:B------:R-:W-:-:S02]  /*13840*/  ISETP.LT.OR P5, PT, R26, 0x9, P5 ;  /* 0x000000091a00780c */ /* 0x000fc40002fa1670 */
[----:B------:R-:W-:Y:S02]  /*13850*/  FSEL R67, R57, -INF , !P6 ;  /* 0xff80000039437808 */ /* 0x000fe40007000000 */
[----:B------:R-:W-:Y:S02]  /*13860*/  ISETP.GE.AND P6, PT, R38, 0xa, PT ;  /* 0x0000000a2600780c */ /* 0x000fe40003fc6270 */
[----:B------:R-:W-:Y:S02]  /*13870*/  FSEL R69, R58, -INF , !P5 ;  /* 0xff8000003a457808 */ /* 0x000fe40006800000 */
[----:B------:R-:W-:Y:S02]  /*13880*/  ISETP.GT.AND P5, PT, R27, 0x9, !P6 ;  /* 0x000000091b00780c */ /* 0x000fe400077a4270 */
[----:B------:R-:W-:Y:S02]  /*13890*/  P2R R47, PR, RZ, 0x40 ;  /* 0x00000040ff2f7803 */ /* 0x000fe40000000000 */
[----:B------:R-:W-:-:S02]  /*138a0*/  ISETP.LT.OR P5, PT, R26, 0xa, P5 ;  /* 0x0000000a1a00780c */ /* 0x000fc40002fa1670 */
[----:B------:R-:W-:Y:S02]  /*138b0*/  ISETP.GE.AND P6, PT, R38, 0x11, PT ;  /* 0x000000112600780c */ /* 0x000fe40003fc6270 */
[----:B0-----:R-:W-:Y:S02]  /*138c0*/  FSEL R73, R29, -INF , !P5 ;  /* 0xff8000001d497808 */ /* 0x001fe40006800000 */
        /* <DEDUP_REMOVED lines=10> */
[C---:B------:R-:W-:Y:S02]  /*13970*/  ISETP.GT.AND P5, PT, R27.reuse, 0x18, !P6 ;  /* 0x000000181b00780c */ /* 0x040fe400077a4270 */
        /* <DEDUP_REMOVED lines=47> */
[----:B------:R-:W-:Y:S02]  /*13c70*/  ISETP.GE.AND P6, PT, R38, 0x3a, PT ;  /* 0x0000003a2600780c */ /* 0x000fe40003fc6270 */
[----:B------:R-:W-:Y:S02]  /*13c80*/  IADD3 R38, R66, 0x8, R231 ;  /* 0x0000000842267810 */ /* 0x000fe40007ffe0e7 */
[----:B------:R-:W-:Y:S02]  /*13c90*/  P2R R52, PR, RZ, 0x40 ;  /* 0x00000040ff347803 */ /* 0x000fe40000000000 */
[----:B------:R-:W-:-:S04]  /*13ca0*/  ISETP.GT.AND P6, PT, R27, 0x39, !P6 ;  /* 0x000000391b00780c */ /* 0x000fc800077c4270 */
[----:B------:R-:W-:Y:S02]  /*13cb0*/  ISETP.LT.OR P6, PT, R26, 0x3a, P6 ;  /* 0x0000003a1a00780c */ /* 0x000fe400037c1670 */
[----:B------:R-:W-:Y:S02]  /*13cc0*/  IADD3 R26, R231, 0x8, RZ ;  /* 0x00000008e71a7810 */ /* 0x000fe40007ffe0ff */
[----:B------:R-:W-:Y:S02]  /*13cd0*/  FSEL R29, R53, -INF , !P6 ;  /* 0xff800000351d7808 */ /* 0x000fe40007000000 */
[----:B------:R-:W-:Y:S01]  /*13ce0*/  VIADDMNMX R36, R26, R54, R43, PT ;  /* 0x000000361a247246 */ /* 0x000fe2000380012b */
[----:B------:R-:W-:Y:S06]  /*13cf0*/  @!P2 BRA `(.L_x_1560) ;  /* 0x000000000054a947 */ /* 0x000fec0003800000 */
[----:B------:R-:W-:Y:S01]  /*13d00*/  IADD3 R27, R219, 0x8, R231 ;  /* 0x00000008db1b7810 */ /* 0x000fe20007ffe0e7 */
[----:B------:R-:W-:Y:S04]  /*13d10*/  BSSY B0, `(.L_x_1561) ;  /* 0x000000f000007945 */ /* 0x000fe80003800000 */
[----:B------:R-:W-:-:S05]  /*13d20*/  IMAD.IADD R40, R27, 0x1, -R224 ;  /* 0x000000011b287824 */ /* 0x000fca00078e0ae0 */
        /* <DEDUP_REMOVED lines=9> */
.L_x_1562:
[----:B------:R-:W-:-:S13]  /*13dc0*/  ISETP.NE.AND P6, PT, R25, 0x1, PT ;  /* 0x000000011900780c */ /* 0x000fda0003fc5270 */
[----:B------:R-:W0:Y:S02]  /*13dd0*/  @P6 LDC.64 R26, c[0x0][0x9e8] ;  /* 0x00027a00ff1a6b82 */ /* 0x000e240000000a00 */
[----:B0-----:R-:W-:-:S05]  /*13de0*/  @P6 IMAD.HI.U32 R26, R40, R26, RZ ;  /* 0x0000001a281a6227 */ /* 0x001fca00078e00ff */
[----:B------:R-:W-:-:S07]  /*13df0*/  @P6 SHF.R.U32.HI R40, RZ, R27, R26 ;  /* 0x0000001bff286219 */ /* 0x000fce000001161a */
.L_x_1563:
[----:B------:R-:W-:Y:S05]  /*13e00*/  BSYNC B0 ;  /* 0x0000000000007941 */ /* 0x000fea0003800000 */
.L_x_1561:
[----:B------:R-:W-:-:S04]  /*13e10*/  IMAD R27, R40, R25, -R50 ;  /* 0x00000019281b7224 */ /* 0x000fc800078e0a32 */
[----:B------:R-:W-:-:S05]  /*13e20*/  IMAD R27, R234, -0x2, R27 ;  /* 0xfffffffeea1b7824 */ /* 0x000fca00078e021b */
[----:B------:R-:W-:Y:S02]  /*13e30*/  VIMNMX R38, R38, R27, !PT ;  /* 0x0000001b26267248 */ /* 0x000fe40007fe0100 */
[----:B------:R-:W-:-:S07]  /*13e40*/  VIADDMNMX R36, R27, R25, R36, PT ;  /* 0x000000191b247246 */ /* 0x000fce0003800124 */
.L_x_1560:
[C---:B------:R-:W-:Y:S01]  /*13e50*/  ISETP.GT.AND P3, PT, R38.reuse, 0x1, !P3 ;  /* 0x000000012600780c */ /* 0x040fe20005f64270 */
[----:B------:R-:W-:Y:S01]  /*13e60*/  ULDC UR4, c[0x0][0x988] ;  /* 0x0002620000047ab9 */ /* 0x000fe20000000800 */
[----:B------:R-:W-:Y:S02]  /*13e70*/  ISETP.GT.AND P4, PT, R38, 0x8, !P4 ;  /* 0x000000082600780c */ /* 0x000fe40006784270 */
[C---:B------:R-:W-:Y:S02]  /*13e80*/  ISETP.LT.OR P3, PT, R36.reuse, 0x2, P3 ;  /* 0x000000022400780c */ /* 0x040fe40001f61670 */
[----:B------:R-:W-:Y:S02]  /*13e90*/  ISETP.LT.OR P4, PT, R36, 0x9, P4 ;  /* 0x000000092400780c */ /* 0x000fe40002781670 */
[----:B------:R-:W-:Y:S01]  /*13ea0*/  FSEL R26, R2, -INF , !P3 ;  /* 0xff800000021a7808 */ /* 0x000fe20005800000 */
[----:B------:R-:W-:Y:S01]  /*13eb0*/  IMAD.U32 R2, RZ, RZ, UR4 ;  /* 0x00000004ff027e24 */ /* 0x000fe2000f8e00ff */
[----:B------:R-:W-:-:S02]  /*13ec0*/  ISETP.NE.AND P3, PT, R47, RZ, PT ;  /* 0x000000ff2f00720c */ /* 0x000fc40003f65270 */
[----:B------:R-:W-:Y:S02]  /*13ed0*/  FSEL R45, R3, -INF , !P4 ;  /* 0xff800000032d7808 */ /* 0x000fe40006000000 */
[----:B------:R-:W-:Y:S02]  /*13ee0*/  ISETP.GT.AND P3, PT, R38, 0x9, !P3 ;  /* 0x000000092600780c */ /* 0x000fe40005f64270 */
[----:B------:R-:W-:Y:S02]  /*13ef0*/  ISETP.NE.AND P4, PT, R71, RZ, PT ;  /* 0x000000ff4700720c */ /* 0x000fe40003f85270 */
[----:B------:R-:W-:Y:S02]  /*13f00*/  ISETP.LT.OR P3, PT, R36, 0xa, P3 ;  /* 0x0000000a2400780c */ /* 0x000fe40001f61670 */
[----:B------:R-:W-:Y:S02]  /*13f10*/  ISETP.NE.AND P6, PT, R44, RZ, PT ;  /* 0x000000ff2c00720c */ /* 0x000fe40003fc5270 */
[----:B------:R-:W-:-:S02]  /*13f20*/  FSEL R47, R30, -INF , !P3 ;  /* 0xff8000001e2f7808 */ /* 0x000fc40005800000 */
[----:B------:R-:W-:Y:S02]  /*13f30*/  ISETP.NE.AND P3, PT, R51, RZ, PT ;  /* 0x000000ff3300720c */ /* 0x000fe40003f65270 */
[C---:B------:R-:W-:Y:S02]  /*13f40*/  ISETP.GT.AND P5, PT, R38.reuse, 0x38, !P5 ;  /* 0x000000382600780c */ /* 0x040fe40006fa4270 */
[----:B------:R-:W-:Y:S02]  /*13f50*/  ISETP.GT.AND P3, PT, R38, 0x10, !P3 ;  /* 0x000000102600780c */ /* 0x000fe40005f64270 */
[C---:B------:R-:W-:Y:S02]  /*13f60*/  ISETP.LT.OR P5, PT, R36.reuse, 0x39, P5 ;  /* 0x000000392400780c */ /* 0x040fe40002fa1670 */
[----:B------:R-:W-:Y:S02]  /*13f70*/  ISETP.LT.OR P3, PT, R36, 0x11, P3 ;  /* 0x000000112400780c */ /* 0x000fe40001f61670 */
[----:B------:R-:W-:-:S02]  /*13f80*/  IADD3 R152, R219, -R224, RZ ;  /* 0x800000e0db987210 */ /* 0x000fc40007ffe0ff */
[----:B------:R-:W-:Y:S02]  /*13f90*/  FSEL R49, R34, -INF , !P3 ;  /* 0xff80000022317808 */ /* 0x000fe40005800000 */
[----:B------:R-:W-:Y:S01]  /*13fa0*/  ISETP.NE.AND P3, PT, R55, RZ, PT ;  /* 0x000000ff3700720c */ /* 0x000fe20003f65270 */
[----:B------:R-:W-:Y:S03]  /*13fb0*/  STL [R1+0x8], R152 ;  /* 0x0000089801007387 */ /* 0x000fe60000100800 */
[----:B------:R-:W-:-:S04]  /*13fc0*/  ISETP.GT.AND P3, PT, R38, 0x11, !P3 ;  /* 0x000000112600780c */ /* 0x000fc80005f64270 */
[----:B------:R-:W-:-:S04]  /*13fd0*/  ISETP.LT.OR P3, PT, R36, 0x12, P3 ;  /* 0x000000122400780c */ /* 0x000fc80001f61670 */
[----:B------:R-:W-:Y:S02]  /*13fe0*/  FSEL R51, R59, -INF , !P3 ;  /* 0xff8000003b337808 */ /* 0x000fe40005800000 */
[----:B------:R-:W-:-:S04]  /*13ff0*/  ISETP.NE.AND P3, PT, R57, RZ, PT ;  /* 0x000000ff3900720c */ /* 0x000fc80003f65270 */
        /* <DEDUP_REMOVED lines=19> */
[----:B------:R-:W-:Y:S02]  /*14130*/  ISETP.GT.AND P3, PT, R38, 0x29, !P4 ;  /* 0x000000292600780c */ /* 0x000fe40006764270 */
[----:B------:R-:W-:Y:S02]  /*14140*/  ISETP.NE.AND P4, PT, R48, RZ, PT ;  /* 0x000000ff3000720c */ /* 0x000fe40003f85270 */
[----:B------:R-:W-:Y:S02]  /*14150*/  ISETP.LT.OR P3, PT, R36, 0x2a, P3 ;  /* 0x0000002a2400780c */ /* 0x000fe40001f61670 */
[----:B------:R-:W-:Y:S02]  /*14160*/  ISETP.GT.AND P4, PT, R38, 0x31, !P4 ;  /* 0x000000312600780c */ /* 0x000fe40006784270 */
[----:B------:R-:W-:-:S02]  /*14170*/  FSEL R27, R64, -INF , !P3 ;  /* 0xff800000401b7808 */ /* 0x000fc40005800000 */
[----:B------:R-:W-:Y:S02]  /*14180*/  ISETP.GT.AND P3, PT, R38, RZ, !P6 ;  /* 0x000000ff2600720c */ /* 0x000fe40007764270 */
[----:B------:R-:W-:Y:S02]  /*14190*/  ISETP.NE.AND P6, PT, R52, RZ, PT ;  /* 0x000000ff3400720c */ /* 0x000fe40003fc5270 */
[C---:B------:R-:W-:Y:S02]  /*141a0*/  ISETP.LT.OR P3, PT, R36.reuse, 0x1, P3 ;  /* 0x000000012400780c */ /* 0x040fe40001f61670 */
[----:B------:R-:W-:Y:S02]  /*141b0*/  ISETP.LT.OR P4, PT, R36, 0x32, P4 ;  /* 0x000000322400780c */ /* 0x000fe40002781670 */
[----:B------:R-:W-:Y:S02]  /*141c0*/  FSEL R43, R0, -INF , !P3 ;  /* 0xff800000002b7808 */ /* 0x000fe40005800000 */
[----:B------:R-:W-:-:S02]  /*141d0*/  FMNMX.FTZ R0, R65, R67, !PT ;  /* 0x0000004341007209 */ /* 0x000fc40007810000 */
[----:B------:R-:W-:Y:S02]  /*141e0*/  ISETP.GT.AND P6, PT, R38, 0x39, !P6 ;  /* 0x000000392600780c */ /* 0x000fe400077c4270 */
[----:B------:R-:W-:Y:S02]  /*141f0*/  FMNMX.FTZ R0, R69, R0, !PT ;  /* 0x0000000045007209 */ /* 0x000fe40007810000 */
[----:B------:R-:W-:Y:S02]  /*14200*/  FSEL R63, R4, -INF , !P4 ;  /* 0xff800000043f7808 */ /* 0x000fe40006000000 */
[----:B------:R-:W-:Y:S02]  /*14210*/  FMNMX.FTZ R0, R73, R0, !PT ;  /* 0x0000000049007209 */ /* 0x000fe40007810000 */
[----:B------:R-:W-:Y:S02]  /*14220*/  ISETP.LT.OR P6, PT, R36, 0x3a, P6 ;  /* 0x0000003a2400780c */ /* 0x000fe400037c1670 */
        /* <DEDUP_REMOVED lines=11> */
[----:B------:R-:W-:-:S05]  /*142e0*/  FMNMX.FTZ R30, R29, R0, !PT ;  /* 0x000000001d1e7209 */ /* 0x000fca0007810000 */
[----:B------:R-:W0:Y:S02]  /*142f0*/  SHFL.BFLY PT, R3, R30, 0x2, 0x1f ;  /* 0x0c401f001e037f89 */ /* 0x000e2400000e0000 */
[----:B0-----:R-:W-:-:S05]  /*14300*/  FMNMX.FTZ R34, R30, R3, !PT ;  /* 0x000000031e227209 */ /* 0x001fca0007810000 */
[----:B------:R-:W0:Y:S02]  /*14310*/  SHFL.BFLY PT, R3, R34, 0x1, 0x1f ;  /* 0x0c201f0022037f89 */ /* 0x000e2400000e0000 */
[----:B0-----:R-:W-:-:S04]  /*14320*/  FMNMX.FTZ R3, R34, R3, !PT ;  /* 0x0000000322037209 */ /* 0x001fc80007810000 */
        /* <DEDUP_REMOVED lines=8> */
[----:B------:R-:W-:Y:S01]  /*143b0*/  ISETP.GT.AND P3, PT, R38, 0x30, !P3 ;  /* 0x000000302600780c */ /* 0x000fe20005f64270 */
[--C-:B------:R-:W-:Y:S01]  /*143c0*/  FFMA.FTZ R34, R75, R2, -R40.reuse ;  /* 0x000000024b227223 */ /* 0x100fe20000010828 */
[----:B------:R-:W-:Y:S01]  /*143d0*/  FMNMX.FTZ R0, R47, R0, !PT ;  /* 0x000000002f007209 */ /* 0x000fe20007810000 */
[----:B------:R-:W-:Y:S01]  /*143e0*/  MUFU.EX2 R71, R4 ;  /* 0x0000000400477308 */ /* 0x000fe20000000800 */
[----:B------:R-:W-:Y:S01]  /*143f0*/  ISETP.LT.OR P3, PT, R36, 0x31, P3 ;  /* 0x000000312400780c */ /* 0x000fe20001f61670 */
[--C-:B------:R-:W-:Y:S01]  /*14400*/  FFMA.FTZ R36, R77, R2, -R40.reuse ;  /* 0x000000024d247223 */ /* 0x100fe20000010828 */
[----:B------:R-:W-:Y:S01]  /*14410*/  FMNMX.FTZ R0, R49, R0, !PT ;  /* 0x0000000031007209 */ /* 0x000fe20007810000 */
[-CC-:B------:R-:W-:Y:S01]  /*14420*/  FFMA.FTZ R29, R29, R2.reuse, -R40.reuse ;  /* 0x000000021d1d7223 */ /* 0x180fe20000010828 */
[----:B------:R-:W-:Y:S01]  /*14430*/  FSEL R5, R5, -INF , !P3 ;  /* 0xff80000005057808 */ /* 0x000fe20005800000 */
[--C-:B------:R-:W-:Y:S01]  /*14440*/  FFMA.FTZ R38, R79, R2, -R40.reuse ;  /* 0x000000024f267223 */ /* 0x100fe20000010828 */
[----:B------:R-:W-:Y:S01]  /*14450*/  FMNMX.FTZ R0, R51, R0, !PT ;  /* 0x0000000033007209 */ /* 0x000fe20007810000 */
[----:B------:R-:W0:Y:S01]  /*14460*/  MUFU.EX2 R30, R30 ;  /* 0x0000001e001e7308 */ /* 0x000e220000000800 */
[----:B------:R-:W-:Y:S01]  /*14470*/  FSEL R65, R28, -INF , !P5 ;  /* 0xff8000001c417808 */ /* 0x000fe20006800000 */
[--C-:B------:R-:W-:Y:S01]  /*14480*/  FFMA.FTZ R28, R69, R2, -R40.reuse ;  /* 0x00000002451c7223 */ /* 0x100fe20000010828 */
[----:B------:R-:W-:Y:S01]  /*14490*/  FMNMX.FTZ R0, R53, R0, !PT ;  /* 0x0000000035007209 */ /* 0x000fe20007810000 */
[-CC-:B------:R-:W-:Y:S01]  /*144a0*/  FFMA.FTZ R42, R81, R2.reuse, -R40.reuse ;  /* 0x00000002512a7223 */ /* 0x180fe20000010828 */
[----:B------:R-:W-:Y:S01]  /*144b0*/  FSEL R67, R32, -INF , !P6 ;  /* 0xff80000020437808 */ /* 0x000fe20007000000 */
        /* <DEDUP_REMOVED lines=10> */
[----:B------:R-:W1:Y:S01]  /*14560*/  MUFU.EX2 R73, R32 ;  /* 0x0000002000497308 */ /* 0x000e620000000800 */
[-CC-:B------:R-:W-:Y:S01]  /*14570*/  FFMA.FTZ R33, R33, R2.reuse, -R40.reuse ;  /* 0x0000000221217223 */ /* 0x180fe20000010828 */
[----:B------:R-:W-:Y:S01]  /*14580*/  FFMA.FTZ R23, R23, R2, -R40 ;  /* 0x0000000217177223 */ /* 0x000fe20000010828 */
[----:B------:R-:W-:-:S02]  /*14590*/  FMNMX.FTZ R0, R61, R0, !PT ;  /* 0x000000003d007209 */ /* 0x000fc40007810000 */
[----:B0-----:R-:W-:Y:S02]  /*145a0*/  F2FP.F16.F32.PACK_AB R196, R71, R30 ;  /* 0x0000001e47c4723e */ /* 0x001fe400000000ff */
        /* <DEDUP_REMOVED lines=8> */
[----:B------:R1:W-:Y:S04]  /*14630*/  MUFU.EX2 R186, R29 ;  /* 0x0000001d00ba7308 */ /* 0x0003e80000000800 */
[----:B------:R-:W2:Y:S04]  /*14640*/  SHFL.BFLY PT, R69, R0, 0x2, 0x1f ;  /* 0x0c401f0000457f89 */ /* 0x000ea800000e0000 */
[----:B------:R-:W-:Y:S01]  /*14650*/  MUFU.EX2 R38, R38 ;  /* 0x0000002600267308 */ /* 0x000fe20000000800 */
[----:B-1----:R-:W-:Y:S01]  /*14660*/  FADD.FTZ R29, R30, R71 ;  /* 0x000000471e1d7221 */ /* 0x002fe20000010000 */
[----:B0-----:R-:W-:-:S03]  /*14670*/  F2FP.F16.F32.PACK_AB R192, R75, R34 ;  /* 0x000000224bc0723e */ /* 0x001fc600000000ff */
[----:B------:R-:W-:-:S03]  /*14680*/  FADD.FTZ R44, R28, R29 ;  /* 0x0000001d1c2c7221 */ /* 0x000fc60000010000 */
[----:B------:R-:W0:Y:S01]  /*14690*/  MUFU.EX2 R77, R42 ;  /* 0x0000002a004d7308 */ /* 0x000e220000000800 */
[----:B------:R-:W-:-:S04]  /*146a0*/  FADD.FTZ R29, R73, R44 ;  /* 0x0000002c491d7221 */ /* 0x000fc80000010000 */
[----:B------:R-:W-:-:S03]  /*146b0*/  FADD.FTZ R46, R34, R29 ;  /* 0x0000001d222e7221 */ /* 0x000fc60000010000 */
[----:B------:R-:W1:Y:S01]  /*146c0*/  MUFU.EX2 R41, R41 ;  /* 0x0000002900297308 */ /* 0x000e620000000800 */
[----:B--2---:R-:W-:-:S07]  /*146d0*/  FMNMX.FTZ R69, R0, R69, !PT ;  /* 0x0000004500457209 */ /* 0x004fce0007810000 */
[----:B------:R-:W2:Y:S01]  /*146e0*/  MUFU.EX2 R188, R39 ;  /* 0x0000002700bc7308 */ /* 0x000ea20000000800 */
[----:B------:R-:W3:Y:S01]  /*146f0*/  SHFL.BFLY PT, R4, R69, 0x1, 0x1f ;  /* 0x0c201f0045047f89 */ /* 0x000ee200000e0000 */
[----:B0-----:R-:W-:-:S06]  /*14700*/  F2FP.F16.F32.PACK_AB R194, R77, R38 ;  /* 0x000000264dc2723e */ /* 0x001fcc00000000ff */
[----:B------:R0:W-:Y:S08]  /*14710*/  MUFU.EX2 R184, R31 ;  /* 0x0000001f00b87308 */ /* 0x0001f00000000800 */
[----:B------:R-:W-:Y:S01]  /*14720*/  MUFU.EX2 R37, R37 ;  /* 0x0000002500257308 */ /* 0x000fe20000000800 */
[----:B0-----:R-:W-:-:S04]  /*14730*/  FADD.FTZ R31, R75, R46 ;  /* 0x0000002e4b1f7221 */ /* 0x001fc80000010000 */
[----:B------:R-:W-:-:S03]  /*14740*/  FADD.FTZ R48, R38, R31 ;  /* 0x0000001f26307221 */ /* 0x000fc60000010000 */
[----:B------:R-:W-:Y:S01]  /*14750*/  MUFU.EX2 R190, R35 ;  /* 0x0000002300be7308 */ /* 0x000fe20000000800 */
[----:B---3--:R-:W-:Y:S01]  /*14760*/  FMNMX.FTZ R4, R69, R4, !PT ;  /* 0x0000000445047209 */ /* 0x008fe20007810000 */
[----:B------:R-:W-:-:S03]  /*14770*/  FADD.FTZ R48, R77, R48 ;  /* 0x000000304d307221 */ /* 0x000fc60000010000 */
[C---:B------:R-:W-:Y:S01]  /*14780*/  FSETP.NEU.FTZ.AND P3, PT, R4.reuse, -INF , PT ;  /* 0xff8000000400780b */ /* 0x040fe20003f7d000 */
[----:B------:R-:W-:Y:S01]  /*14790*/  FMUL.FTZ R0, R4, R2 ;  /* 0x0000000204007220 */ /* 0x000fe20000410000 */
[----:B-1----:R-:W-:Y:S01]  /*147a0*/  FADD.FTZ R31, R41, R48 ;  /* 0x00000030291f7221 */ /* 0x002fe20000010000 */
[----:B------:R-:W-:Y:S03]  /*147b0*/  MUFU.EX2 R33, R33 ;  /* 0x0000002100217308 */ /* 0x000fe60000000800 */
[----:B------:R-:W-:Y:S01]  /*147c0*/  FSEL R0, R0, RZ, P3 ;  /* 0x000000ff00007208 */ /* 0x000fe20001800000 */
[C---:B--2---:R-:W-:Y:S01]  /*147d0*/  FADD.FTZ R48, R188.reuse, R31 ;  /* 0x0000001fbc307221 */ /* 0x044fe20000010000 */
[----:B------:R-:W-:-:S03]  /*147e0*/  F2FP.F16.F32.PACK_AB R188, R188, R41 ;  /* 0x00000029bcbc723e */ /* 0x000fc600000000ff */
        /* <DEDUP_REMOVED lines=17> */
[----:B------:R-:W-:-:S05]  /*14900*/  FFMA.FTZ R67, R67, R2, -R0 ;  /* 0x0000000243437223 */ /* 0x000fca0000010800 */
[----:B------:R-:W1:Y:S08]  /*14910*/  MUFU.EX2 R45, R45 ;  /* 0x0000002d002d7308 */ /* 0x000e700000000800 */
[----:B------:R-:W2:Y:S01]  /*14920*/  MUFU.EX2 R32, R47 ;  /* 0x0000002f00207308 */ /* 0x000ea20000000800 */
[----:B0-----:R-:W-:Y:S01]  /*14930*/  FADD.FTZ R44, R43, R26 ;  /* 0x0000001a2b2c7221 */ /* 0x001fe20000010000 */
[----:B------:R-:W-:-:S06]  /*14940*/  F2FP.F16.F32.PACK_AB R197, R26, R43 ;  /* 0x0000002b1ac5723e */ /* 0x000fcc00000000ff */
        /* <DEDUP_REMOVED lines=8> */
[C---:B-1----:R-:W-:Y:S01]  /*149d0*/  FADD.FTZ R46, R36.reuse, R29 ;  /* 0x0000001d242e7221 */ /* 0x042fe20000010000 */
[----:B------:R-:W-:Y:S01]  /*149e0*/  FADD.FTZ R29, R37, R48 ;  /* 0x00000030251d7221 */ /* 0x000fe20000010000 */
[----:B------:R-:W-:-:S03]  /*149f0*/  F2FP.F16.F32.PACK_AB R193, R36, R49 ;  /* 0x0000003124c1723e */ /* 0x000fc600000000ff */
[C---:B------:R-:W-:Y:S01]  /*14a00*/  FADD.FTZ R30, R190.reuse, R29 ;  /* 0x0000001dbe1e7221 */ /* 0x040fe20000010000 */
[----:B------:R-:W-:Y:S01]  /*14a10*/  F2FP.F16.F32.PACK_AB R190, R190, R37 ;  /* 0x00000025bebe723e */ /* 0x000fe200000000ff */
[----:B------:R-:W-:Y:S02]  /*14a20*/  MUFU.EX2 R57, R57 ;  /* 0x0000003900397308 */ /* 0x000fe40000000800 */
[----:B------:R-:W-:-:S04]  /*14a30*/  FADD.FTZ R29, R33, R30 ;  /* 0x0000001e211d7221 */ /* 0x000fc80000010000 */
[C---:B------:R-:W-:Y:S01]  /*14a40*/  FADD.FTZ R30, R184.reuse, R29 ;  /* 0x0000001db81e7221 */ /* 0x040fe20000010000 */
[----:B------:R-:W-:Y:S01]  /*14a50*/  F2FP.F16.F32.PACK_AB R184, R184, R33 ;  /* 0x00000021b8b8723e */ /* 0x000fe200000000ff */
[----:B------:R-:W1:Y:S01]  /*14a60*/  MUFU.EX2 R42, R59 ;  /* 0x0000003b002a7308 */ /* 0x000e620000000800 */
[----:B0-----:R-:W-:-:S07]  /*14a70*/  F2FP.F16.F32.PACK_AB R195, R40, R53 ;  /* 0x0000003528c3723e */ /* 0x001fce00000000ff */
[----:B------:R-:W-:Y:S08]  /*14a80*/  MUFU.EX2 R61, R61 ;  /* 0x0000003d003d7308 */ /* 0x000ff00000000800 */
[----:B------:R0:W2:Y:S01]  /*14a90*/  MUFU.EX2 R44, R27 ;  /* 0x0000001b002c7308 */ /* 0x0000a20000000800 */
[----:B-1----:R-:W-:-:S07]  /*14aa0*/  F2FP.F16.F32.PACK_AB R189, R42, R57 ;  /* 0x000000392abd723e */ /* 0x002fce00000000ff */
[----:B------:R-:W1:Y:S01]  /*14ab0*/  MUFU.EX2 R23, R23 ;  /* 0x0000001700177308 */ /* 0x000e620000000800 */
[----:B0-----:R-:W-:-:S04]  /*14ac0*/  FADD.FTZ R27, R53, R46 ;  /* 0x0000002e351b7221 */ /* 0x001fc80000010000 */
[----:B------:R-:W-:-:S03]  /*14ad0*/  FADD.FTZ R46, R40, R27 ;  /* 0x0000001b282e7221 */ /* 0x000fc60000010000 */
[----:B------:R-:W0:Y:S01]  /*14ae0*/  MUFU.EX2 R5, R5 ;  /* 0x0000000500057308 */ /* 0x000e220000000800 */
[----:B------:R-:W-:Y:S01]  /*14af0*/  FADD.FTZ R27, R57, R46 ;  /* 0x0000002e391b7221 */ /* 0x000fe20000010000 */
[----:B--2---:R-:W-:-:S03]  /*14b00*/  F2FP.F16.F32.PACK_AB R191, R44, R61 ;  /* 0x0000003d2cbf723e */ /* 0x004fc600000000ff */
[----:B------:R-:W-:-:S03]  /*14b10*/  FADD.FTZ R28, R42, R27 ;  /* 0x0000001b2a1c7221 */ /* 0x000fc60000010000 */
[----:B------:R-:W2:Y:S01]  /*14b20*/  MUFU.EX2 R0, R63 ;  /* 0x0000003f00007308 */ /* 0x000ea20000000800 */
[----:B------:R-:W-:Y:S01]  /*14b30*/  FADD.FTZ R27, R61, R28 ;  /* 0x0000001c3d1b7221 */ /* 0x000fe20000010000 */
[----:B-1----:R-:W-:-:S03]  /*14b40*/  FADD.FTZ R227, R23, R30 ;  /* 0x0000001e17e37221 */ /* 0x002fc60000010000 */
[----:B------:R-:W-:Y:S01]  /*14b50*/  FADD.FTZ R30, R44, R27 ;  /* 0x0000001b2c1e7221 */ /* 0x000fe20000010000 */
[C---:B------:R-:W-:Y:S01]  /*14b60*/  FADD.FTZ R227, R186.reuse, R227 ;  /* 0x000000e3bae37221 */ /* 0x040fe20000010000 */
[----:B------:R-:W-:Y:S01]  /*14b70*/  F2FP.F16.F32.PACK_AB R186, R186, R23 ;  /* 0x00000017baba723e */ /* 0x000fe200000000ff */
[----:B------:R-:W1:Y:S01]  /*14b80*/  MUFU.EX2 R65, R65 ;  /* 0x0000004100417308 */ /* 0x000e620000000800 */
[----:B0-----:R-:W-:Y:S01]  /*14b90*/  FADD.FTZ R23, R5, R30 ;  /* 0x0000001e05177221 */ /* 0x001fe20000010000 */
[----:B------:R-:W-:-:S05]  /*14ba0*/  IMAD R27, R74, 0x80, R152 ;  /* 0x000000804a1b7824 */ /* 0x000fca00078e0298 */
[----:B------:R-:W-:Y:S01]  /*14bb0*/  IADD3 R24, R27, R24, RZ ;  /* 0x000000181b187210 */ /* 0x000fe20007ffe0ff */
[----:B------:R-:W0:Y:S01]  /*14bc0*/  MUFU.EX2 R28, R67 ;  /* 0x00000043001c7308 */ /* 0x000e220000000800 */
[C---:B--2---:R-:W-:Y:S01]  /*14bd0*/  FADD.FTZ R26, R0.reuse, R23 ;  /* 0x00000017001a7221 */ /* 0x044fe20000010000 */
[----:B------:R-:W-:Y:S01]  /*14be0*/  F2FP.F16.F32.PACK_AB R185, R0, R5 ;  /* 0x0000000500b9723e */ /* 0x000fe200000000ff */
[----:B------:R-:W-:Y:S02]  /*14bf0*/  VIADD R5, R104, 0xfffffffe ;  /* 0xfffffffe68057836 */ /* 0x000fe40000000000 */
[----:B-1----:R-:W-:-:S04]  /*14c00*/  FADD.FTZ R23, R65, R26 ;  /* 0x0000001a41177221 */ /* 0x002fc80000010000 */
[C---:B0-----:R-:W-:Y:S01]  /*14c10*/  FADD.FTZ R226, R28.reuse, R23 ;  /* 0x000000171ce27221 */ /* 0x041fe20000010000 */
[----:B------:R-:W-:Y:S01]  /*14c20*/  F2FP.F16.F32.PACK_AB R187, R28, R65 ;  /* 0x000000411cbb723e */ /* 0x000fe200000000ff */
[----:B------:R-:W-:Y:S06]  /*14c30*/  @!P2 BRA `(.L_x_1564) ;  /* 0x000000000048a947 */ /* 0x000fec0003800000 */
[C---:B------:R-:W-:Y:S01]  /*14c40*/  ISETP.GT.AND P3, PT, R27.reuse, RZ, PT ;  /* 0x000000ff1b00720c */ /* 0x040fe20003f64270 */
[----:B------:R-:W-:Y:S01]  /*14c50*/  BSSY B0, `(.L_x_1565) ;  /* 0x000000e000007945 */ /* 0x000fe20003800000 */
[----:B------:R-:W-:-:S11]  /*14c60*/  VIADD R0, R27, 0xffffffff ;  /* 0xffffffff1b007836 */ /* 0x000fd60000000000 */
        /* <DEDUP_REMOVED lines=8> */
.L_x_1566:
[----:B------:R-:W-:-:S13]  /*14cf0*/  ISETP.NE.AND P3, PT, R25, 0x1, PT ;  /* 0x000000011900780c */ /* 0x000fda0003f65270 */
[----:B------:R-:W0:Y:S02]  /*14d00*/  @P3 LDC.64 R26, c[0x0][0x9e8] ;  /* 0x00027a00ff1a3b82 */ /* 0x000e240000000a00 */
[----:B0-----:R-:W-:-:S05]  /*14d10*/  @P3 IMAD.HI.U32 R26, R0, R26, RZ ;  /* 0x0000001a001a3227 */ /* 0x001fca00078e00ff */
[----:B------:R-:W-:-:S07]  /*14d20*/  @P3 SHF.R.U32.HI R0, RZ, R27, R26 ;  /* 0x0000001bff003219 */ /* 0x000fce000001161a */
.L_x_1567:
[----:B------:R-:W-:Y:S05]  /*14d30*/  BSYNC B0 ;  /* 0x0000000000007941 */ /* 0x000fea0003800000 */
.L_x_1565:
[----:B------:R-:W-:-:S05]  /*14d40*/  IMAD R25, R0, R25, R25 ;  /* 0x0000001900197224 */ /* 0x000fca00078e0219 */
[----:B------:R-:W-:-:S07]  /*14d50*/  VIMNMX R24, R24, R25, PT ;  /* 0x0000001918187248 */ /* 0x000fce0003fe0100 */
.L_x_1564:
[----:B------:R-:W2:Y:S01]  /*14d60*/  LDL R25, [R1+0x50] ;  /* 0x0000500001197983 */ /* 0x000ea20000100800 */
[----:B------:R-:W-:Y:S01]  /*14d70*/  SHF.R.S32.HI R23, RZ, 0x1f, R24 ;  /* 0x0000001fff177819 */ /* 0x000fe20000011418 */
[----:B------:R-:W-:Y:S01]  /*14d80*/  BSSY B1, `(.L_x_1568) ;  /* 0x000033d000017945 */ /* 0x000fe20003800000 */
[----:B------:R-:W-:Y:S02]  /*14d90*/  MOV R0, 0x3f800000 ;  /* 0x3f80000000007802 */ /* 0x000fe40000000f00 */
[----:B------:R-:W-:Y:S02]  /*14da0*/  CS2R R150, SRZ ;  /* 0x0000000000967805 */ /* 0x000fe4000001ff00 */
[----:B------:R-:W-:Y:S01]  /*14db0*/  LEA.HI R24, R23, R24, RZ, 0x6 ;  /* 0x0000001817187211 */ /* 0x000fe200078f30ff */
[----:B------:R-:W-:Y:S01]  /*14dc0*/  IMAD.MOV.U32 R23, RZ, RZ, 0x3f800000 ;  /* 0x3f800000ff177424 */ /* 0x000fe200078e00ff */
[----:B------:R-:W-:Y:S02]  /*14dd0*/  CS2R R148, SRZ ;  /* 0x0000000000947805 */ /* 0x000fe4000001ff00 */
[----:B------:R-:W-:-:S02]  /*14de0*/  CS2R R146, SRZ ;  /* 0x0000000000927805 */ /* 0x000fc4000001ff00 */
[----:B------:R-:W-:Y:S02]  /*14df0*/  SHF.R.S32.HI R24, RZ, 0x6, R24 ;  /* 0x00000006ff187819 */ /* 0x000fe40000011418 */
        /* <DEDUP_REMOVED lines=60> */
[----:B--2---:R-:W-:-:S04]  /*151c0*/  VIMNMX R25, R25, R24, !PT ;  /* 0x0000001819197248 */ /* 0x004fc80007fe0100 */
[----:B------:R-:W-:Y:S01]  /*151d0*/  ISETP.GE.AND P3, PT, R5, R25, PT ;  /* 0x000000190500720c */ /* 0x000fe20003f66270 */
[----:B------:R0:W-:Y:S02]  /*151e0*/  STL [R1+0x2c], R25 ;  /* 0x00002c1901007387 */ /* 0x0001e40000100800 */
[----:B0-----:R-:W-:-:S10]  /*151f0*/  CS2R R24, SRZ ;  /* 0x0000000000187805 */ /* 0x001fd4000001ff00 */
[----:B------:R-:W-:Y:S05]  /*15200*/  @!P3 BRA `(.L_x_1569) ;  /* 0x0000002c00d0b947 */ /* 0x000fea0003800000 */
[----:B------:R-:W-:Y:S01]  /*15210*/  IMAD.IADD R2, R231, 0x1, R152 ;  /* 0x00000001e7027824 */ /* 0x000fe200078e0298 */
[----:B------:R-:W-:Y:S01]  /*15220*/  BSSY B0, `(.L_x_1570) ;  /* 0x00002ee000007945 */ /* 0x000fe20003800000 */
[----:B------:R-:W-:Y:S01]  /*15230*/  MOV R0, 0x3f800000 ;  /* 0x3f80000000007802 */ /* 0x000fe20000000f00 */
[----:B------:R-:W-:Y:S02]  /*15240*/  IMAD.MOV.U32 R151, RZ, RZ, RZ ;  /* 0x000000ffff977224 */ /* 0x000fe400078e00ff */
[----:B------:R0:W-:Y:S01]  /*15250*/  STL [R1+0x28], R2 ;  /* 0x0000280201007387 */ /* 0x0001e20000100800 */
[----:B------:R-:W-:-:S07]  /*15260*/  VIADD R230, R2, 0x8 ;  /* 0x0000000802e67836 */ /* 0x000fce0000000000 */
.L_x_1589:
[----:B------:R-:W-:-:S04]  /*15270*/  IADD3 R229, R22, 0x1, RZ ;  /* 0x0000000116e57810 */ /* 0x000fc80007ffe0ff */
[----:B------:R-:W-:-:S04]  /*15280*/  ISETP.NE.AND P3, PT, R229, 0x2, PT ;  /* 0x00000002e500780c */ /* 0x000fc80003f65270 */
[----:B------:R-:W-:Y:S02]  /*15290*/  SEL R232, RZ, 0x1, P3 ;  /* 0x00000001ffe87807 */ /* 0x000fe40001800000 */
[----:B------:R-:W-:Y:S02]  /*152a0*/  SEL R229, R229, RZ, P3 ;  /* 0x000000ffe5e57207 */ /* 0x000fe40001800000 */
[----:B------:R-:W-:Y:S01]  /*152b0*/  LOP3.LUT R232, R218, R232, RZ, 0x3c, !PT ;  /* 0x000000e8dae87212 */ /* 0x000fe200078e3cff */
[----:B------:R-:W-:Y:S06]  /*152c0*/  @!P0 BRA `(.L_x_1571) ;  /* 0x0000000000048947 */ /* 0x000fec0003800000 */
[----:B------:R-:W-:Y:S01]  /*152d0*/  BPT.TRAP 0x1 ;  /* 0x000000040000795c */ /* 0x000fe20000300000 */
.L_x_1571:
[----:B0-----:R-:W-:Y:S01]  /*152e0*/  IMAD R2, R229, 0x8, R16 ;  /* 0x00000008e5027824 */ /* 0x001fe200078e0210 */
[----:B------:R-:W-:-:S04]  /*152f0*/  SHF.L.U32 R152, R232, 0x1f, RZ ;  /* 0x0000001fe8987819 */ /* 0x000fc800000006ff */
[----:B------:R0:W1:Y:S01]  /*15300*/  SYNCS.PHASECHK.TRANS64.TRYWAIT P3, [R2+URZ+0x30830], R152 ;  /* 0x03083098020075a7 */ /* 0x000062000806017f */
[----:B------:R-:W-:Y:S05]  /*15310*/  @!P0 BRA `(.L_x_1572) ;  /* 0x0000000000048947 */ /* 0x000fea0003800000 */
[----:B------:R-:W-:Y:S01]  /*15320*/  BPT.TRAP 0x1 ;  /* 0x000000040000795c */ /* 0x000fe20000300000 */
.L_x_1572:
[----:B------:R-:W2:Y:S01]  /*15330*/  LDL R153, [R1+0xc] ;  /* 0x00000c0001997983 */ /* 0x000ea20000100800 */
[----:B------:R-:W-:Y:S01]  /*15340*/  BSSY B2, `(.L_x_1573) ;  /* 0x0000007000027945 */ /* 0x000fe20003800000 */
[----:B--2---:R-:W-:-:S04]  /*15350*/  IMAD R158, R229, 0x800, R153 ;  /* 0x00000800e59e7824 */ /* 0x004fc800078e0299 */
[C---:B------:R-:W-:Y:S01]  /*15360*/  VIADD R155, R158.reuse, 0x4 ;  /* 0x000000049e9b7836 */ /* 0x040fe20000000000 */
[----:B------:R-:W-:Y:S01]  /*15370*/  IADD3 R156, R158, 0x2, RZ ;  /* 0x000000029e9c7810 */ /* 0x000fe20007ffe0ff */
[----:B-1----:R-:W-:Y:S06]  /*15380*/  @P3 BRA `(.L_x_1574) ;  /* 0x0000000000083947 */ /* 0x002fec0003800000 */
[----:B------:R-:W1:Y:S02]  /*15390*/  SYNCS.PHASECHK.TRANS64.TRYWAIT P3, [R2+URZ+0x30830], R152 ;  /* 0x03083098020075a7 */ /* 0x000e64000806017f */
[----:B-1----:R-:W-:Y:S05]  /*153a0*/  @!P3 BRA `(.L_x_1575) ;  /* 0x00000148004cb947 */ /* 0x002fea0003800000 */
.L_x_1574:
[----:B------:R-:W-:Y:S05]  /*153b0*/  BSYNC B2 ;  /* 0x0000000000027941 */ /* 0x000fea0003800000 */
.L_x_1573:
[----:B01----:R-:W-:Y:S01]  /*153c0*/  IMAD.MOV.U32 R152, RZ, RZ, R158 ;  /* 0x000000ffff987224 */ /* 0x003fe200078e009e */
[----:B------:R-:W-:Y:S01]  /*153d0*/  MOV R153, 0x40000040 ;  /* 0x4000004000997802 */ /* 0x000fe20000000f00 */
[----:B------:R-:W-:Y:S01]  /*153e0*/  VIADD R154, R158, 0x6 ;  /* 0x000000069e9a7836 */ /* 0x000fe20000000000 */
[----:B------:R-:W-:Y:S01]  /*153f0*/  MOV R157, 0x40000040 ;  /* 0x40000040009d7802 */ /* 0x000fe20000000f00 */
[-C--:B------:R-:W-:Y:S01]  /*15400*/  FMUL.FTZ R24, R24, R23.reuse ;  /* 0x0000001718187220 */ /* 0x080fe20000410000 */
[----:B------:R-:W-:Y:S01]  /*15410*/  R2UR UR6, R152 ;  /* 0x00000000980672ca */ /* 0x000fe200000e0000 */
[----:B------:R-:W-:Y:S01]  /*15420*/  IMAD.MOV.U32 R152, RZ, RZ, R156 ;  /* 0x000000ffff987224 */ /* 0x000fe200078e009c */
[----:B------:R-:W-:Y:S01]  /*15430*/  R2UR UR10, R154 ;  /* 0x000000009a0a72ca */ /* 0x000fe200000e0000 */
[----:B------:R-:W-:Y:S01]  /*15440*/  VIADD R156, R158, 0x204 ;  /* 0x000002049e9c7836 */ /* 0x000fe20000000000 */
[----:B------:R-:W-:Y:S01]  /*15450*/  R2UR UR5, R153 ;  /* 0x00000000990572ca */ /* 0x000fe200000e0000 */
[-C--:B------:R-:W-:Y:S01]  /*15460*/  FMUL.FTZ R25, R25, R23.reuse ;  /* 0x0000001719197220 */ /* 0x080fe20000410000 */
[----:B------:R-:W-:Y:S01]  /*15470*/  R2UR UR4, R152 ;  /* 0x00000000980472ca */ /* 0x000fe200000e0000 */
[----:B------:R-:W-:Y:S01]  /*15480*/  FMUL.FTZ R28, R28, R23 ;  /* 0x000000171c1c7220 */ /* 0x000fe20000410000 */
[----:B------:R-:W-:Y:S01]  /*15490*/  MOV R152, R155 ;  /* 0x0000009b00987202 */ /* 0x000fe20000000f00 */
[----:B------:R-:W-:Y:S01]  /*154a0*/  IMAD.MOV.U32 R155, RZ, RZ, 0x40000040 ;  /* 0x40000040ff9b7424 */ /* 0x000fe200078e00ff */
[----:B------:R-:W-:Y:S01]  /*154b0*/  R2UR UR22, R156 ;  /* 0x000000009c1672ca */ /* 0x000fe200000e0000 */
[----:B------:R-:W-:Y:S01]  /*154c0*/  VIADD R156, R158, 0x400 ;  /* 0x000004009e9c7836 */ /* 0x000fe20000000000 */
[----:B------:R-:W-:Y:S01]  /*154d0*/  R2UR UR8, R152 ;  /* 0x00000000980872ca */ /* 0x000fe200000e0000 */
[C---:B------:R-:W-:Y:S01]  /*154e0*/  VIADD R152, R158.reuse, 0x200 ;  /* 0x000002009e987836 */ /* 0x040fe20000000000 */
[----:B------:R-:W-:Y:S01]  /*154f0*/  R2UR UR11, R155 ;  /* 0x000000009b0b72ca */ /* 0x000fe200000e0000 */
[-C--:B------:R-:W-:Y:S01]  /*15500*/  FMUL.FTZ R29, R29, R23.reuse ;  /* 0x000000171d1d7220 */ /* 0x080fe20000410000 */
[----:B------:R-:W-:Y:S01]  /*15510*/  IADD3 R154, R158, 0x202, RZ ;  /* 0x000002029e9a7810 */ /* 0x000fe20007ffe0ff */
[-C--:B------:R-:W-:Y:S01]  /*15520*/  FMUL.FTZ R32, R32, R23.reuse ;  /* 0x0000001720207220 */ /* 0x080fe20000410000 */
[----:B------:R-:W-:Y:S01]  /*15530*/  R2UR UR14, R152 ;  /* 0x00000000980e72ca */ /* 0x000fe200000e0000 */
[----:B------:R-:W-:Y:S01]  /*15540*/  VIADD R152, R158, 0x206 ;  /* 0x000002069e987836 */ /* 0x000fe20000000000 */
[----:B------:R-:W-:Y:S01]  /*15550*/  R2UR UR18, R154 ;  /* 0x000000009a1272ca */ /* 0x000fe200000e0000 */
[----:B------:R-:W-:Y:S01]  /*15560*/  VIADD R154, R158, 0x402 ;  /* 0x000004029e9a7836 */ /* 0x000fe20000000000 */
[----:B------:R-:W-:Y:S01]  /*15570*/  R2UR UR30, R156 ;  /* 0x000000009c1e72ca */ /* 0x000fe200000e0000 */
[----:B------:R-:W-:Y:S01]  /*15580*/  VIADD R156, R158, 0x406 ;  /* 0x000004069e9c7836 */ /* 0x000fe20000000000 */
[----:B------:R-:W-:Y:S01]  /*15590*/  R2UR UR26, R152 ;  /* 0x00000000981a72ca */ /* 0x000fe200000e0000 */
[-C--:B------:R-:W-:Y:S01]  /*155a0*/  FMUL.FTZ R33, R33, R23.reuse ;  /* 0x0000001721217220 */ /* 0x080fe20000410000 */
[----:B------:R-:W-:Y:S01]  /*155b0*/  IADD3 R152, R158, 0x404, RZ ;  /* 0x000004049e987810 */ /* 0x000fe20007ffe0ff */
[-C--:B------:R-:W-:Y:S01]  /*155c0*/  FMUL.FTZ R36, R36, R23.reuse ;  /* 0x0000001724247220 */ /* 0x080fe20000410000 */
[----:B------:R-:W-:Y:S01]  /*155d0*/  MOV R159, UR11 ;  /* 0x0000000b009f7c02 */ /* 0x000fe20008000f00 */
[----:B------:R-:W-:Y:S01]  /*155e0*/  UMOV UR11, UR5 ;  /* 0x00000005000b7c82 */ /* 0x000fe20008000000 */
[----:B------:R-:W-:Y:S01]  /*155f0*/  R2UR UR38, R152 ;  /* 0x00000000982672ca */ /* 0x000fe200000e0000 */
[----:B------:R-:W-:Y:S01]  /*15600*/  VIADD R152, R158, 0x600 ;  /* 0x000006009e987836 */ /* 0x000fe20000000000 */
[----:B------:R-:W-:Y:S01]  /*15610*/  MOV R235, UR10 ;  /* 0x0000000a00eb7c02 */ /* 0x000fe20008000f00 */
[----:B------:R-:W-:Y:S01]  /*15620*/  UMOV UR10, UR4 ;  /* 0x00000004000a7c82 */ /* 0x000fe20008000000 */
[----:B------:R-:W-:Y:S01]  /*15630*/  R2UR UR7, R153 ;  /* 0x00000000990772ca */ /* 0x000fe200000e0000 */
[-C--:B------:R-:W-:Y:S01]  /*15640*/  FMUL.FTZ R37, R37, R23.reuse ;  /* 0x0000001725257220 */ /* 0x080fe20000410000 */
[----:B------:R-:W-:Y:S01]  /*15650*/  R2UR UR34, R154 ;  /* 0x000000009a2272ca */ /* 0x000fe200000e0000 */
[----:B------:R-:W-:Y:S01]  /*15660*/  VIADD R154, R158, 0x604 ;  /* 0x000006049e9a7836 */ /* 0x000fe20000000000 */
[----:B------:R-:W-:Y:S01]  /*15670*/  R2UR UR42, R156 ;  /* 0x000000009c2a72ca */ /* 0x000fe200000e0000 */
[-C--:B------:R-:W-:Y:S01]  /*15680*/  FMUL.FTZ R40, R40, R23.reuse ;  /* 0x0000001728287220 */ /* 0x080fe20000410000 */
[----:B------:R-:W-:Y:S01]  /*15690*/  R2UR UR46, R152 ;  /* 0x00000000982e72ca */ /* 0x000fe200000e0000 */
[----:B------:R-:W-:Y:S01]  /*156a0*/  VIADD R152, R158, 0x606 ;  /* 0x000006069e987836 */ /* 0x000fe20000000000 */
[----:B------:R-:W-:Y:S01]  /*156b0*/  R2UR UR4, R6 ;  /* 0x00000000060472ca */ /* 0x000fe200000e0000 */
[-C--:B------:R-:W-:Y:S01]  /*156c0*/  FMUL.FTZ R41, R41, R23.reuse ;  /* 0x0000001729297220 */ /* 0x080fe20000410000 */
[----:B------:R-:W-:Y:S01]  /*156d0*/  R2UR UR5, R7 ;  /* 0x00000000070572ca */ /* 0x000fe200000e0000 */
[-C--:B------:R-:W-:Y:S01]  /*156e0*/  FMUL.FTZ R44, R44, R23.reuse ;  /* 0x000000172c2c7220 */ /* 0x080fe20000410000 */
[----:B------:R-:W-:Y:S01]  /*156f0*/  IADD3 R156, R158, 0x602, RZ ;  /* 0x000006029e9c7810 */ /* 0x000fe20007ffe0ff */
        /* <DEDUP_REMOVED lines=53> */
[C---:B------:R-:W-:Y:S01]  /*15a50*/  R2UR UR9, R153.reuse ;  /* 0x00000000990972ca */ /* 0x040fe200000e0000 */
[-C--:B------:R-:W-:Y:S01]  /*15a60*/  FMUL.FTZ R26, R26, R0.reuse ;  /* 0x000000001a1a7220 */ /* 0x080fe20000410000 */
[----:B------:R-:W-:Y:S01]  /*15a70*/  R2UR UR15, R153 ;  /* 0x00000000990f72ca */ /* 0x000fe200000e0000 */
        /* <DEDUP_REMOVED lines=29> */
[----:B------:R-:W-:Y:S01]  /*15c50*/  MOV R23, R159 ;  /* 0x0000009f00177202 */ /* 0x000fe20000000f00 */
[-C--:B------:R-:W-:Y:S01]  /*15c60*/  FMUL.FTZ R58, R58, R0.reuse ;  /* 0x000000003a3a7220 */ /* 0x080fe20000410000 */
[----:B------:R-:W-:Y:S01]  /*15c70*/  WARPGROUP.ARRIVE ;  /* 0x00000000000079c5 */ /* 0x000fe20000000000 */
[----:B------:R-:W-:Y:S01]  /*15c80*/  R2UR UR12, R214 ;  /* 0x00000000d60c72ca */ /* 0x000fe200000e0000 */
[-C--:B------:R-:W-:Y:S01]  /*15c90*/  FMUL.FTZ R59, R59, R0.reuse ;  /* 0x000000003b3b7220 */ /* 0x080fe20000410000 */
[----:B------:R-:W-:Y:S01]  /*15ca0*/  R2UR UR13, R215 ;  /* 0x00000000d70d72ca */ /* 0x000fe200000e0000 */
[-C--:B------:R-:W-:Y:S01]  /*15cb0*/  FMUL.FTZ R62, R62, R0.reuse ;  /* 0x000000003e3e7220 */ /* 0x080fe20000410000 */
[----:B------:R-:W-:Y:S01]  /*15cc0*/  R2UR UR16, R212 ;  /* 0x00000000d41072ca */ /* 0x000fe200000e0000 */
[----:B------:R-:W-:Y:S01]  /*15cd0*/  HGMMA.64x64x16.F32 R152, gdesc[UR4], RZ, !UPT, gsb0 ;  /* 0x00e00000049879f0 */ /* 0x000fe2000c0008ff */
[----:B------:R-:W-:Y:S01]  /*15ce0*/  UMOV UR6, UR8 ;  /* 0x0000000800067c82 */ /* 0x000fe20008000000 */
[----:B------:R-:W-:Y:S01]  /*15cf0*/  UMOV UR7, UR9 ;  /* 0x0000000900077c82 */ /* 0x000fe20008000000 */
        /* <DEDUP_REMOVED lines=73> */
[----:B------:R-:W-:Y:S02]  /*16190*/  R2UR UR11, R23 ;  /* 0x00000000170b72ca */ /* 0x000fe400000e0000 */
[----:B------:R-:W-:Y:S02]  /*161a0*/  R2UR UR10, R235 ;  /* 0x00000000eb0a72ca */ /* 0x000fe400000e0000 */
[----:B------:R-:W-:Y:S02]  /*161b0*/  R2UR UR8, R216 ;  /* 0x00000000d80872ca */ /* 0x000fe400000e0000 */
[----:B------:R-:W-:Y:S01]  /*161c0*/  R2UR UR9, R217 ;  /* 0x00000000d90972ca */ /* 0x000fe200000e0000 */
        /* <DEDUP_REMOVED lines=45> */
.L_x_1576:
[----:B------:R-:W-:Y:S01]  /*164a0*/  SHF.L.U32 R23, R218, 0x1f, RZ ;  /* 0x0000001fda177819 */ /* 0x000fe200000006ff */
[----:B------:R-:W-:-:S04]  /*164b0*/  IMAD R0, R22, 0x8, R16 ;  /* 0x0000000816007824 */ /* 0x000fc800078e0210 */
[----:B------:R0:W1:Y:S01]  /*164c0*/  SYNCS.PHASECHK.TRANS64.TRYWAIT P3, [R0+URZ+0x30850], R23 ;  /* 0x03085017000075a7 */ /* 0x000062000806017f */
[----:B------:R-:W-:Y:S05]  /*164d0*/  @!P0 BRA `(.L_x_1577) ;  /* 0x0000000000048947 */ /* 0x000fea0003800000 */
[----:B------:R-:W-:Y:S01]  /*164e0*/  BPT.TRAP 0x1 ;  /* 0x000000040000795c */ /* 0x000fe20000300000 */
.L_x_1577:
[----:B------:R-:W-:Y:S04]  /*164f0*/  BSSY B2, `(.L_x_1578) ;  /* 0x0000004000027945 */ /* 0x000fe80003800000 */
[----:B-1----:R-:W-:Y:S05]  /*16500*/  @P3 BRA `(.L_x_1579) ;  /* 0x0000000000083947 */ /* 0x002fea0003800000 */
[----:B------:R-:W1:Y:S02]  /*16510*/  SYNCS.PHASECHK.TRANS64.TRYWAIT P3, [R0+URZ+0x30850], R23 ;  /* 0x03085017000075a7 */ /* 0x000e64000806017f */
[----:B-1----:R-:W-:Y:S05]  /*16520*/  @!P3 BRA `(.L_x_1580) ;  /* 0x000001380000b947 */ /* 0x002fea0003800000 */
.L_x_1579:
[----:B------:R-:W-:Y:S05]  /*16530*/  BSYNC B2 ;  /* 0x0000000000027941 */ /* 0x000fea0003800000 */
.L_x_1578:
[----:B01----:R-:W-:Y:S01]  /*16540*/  VIADD R23, R16, 0x400 ;  /* 0x0000040010177836 */ /* 0x003fe20000000000 */
[----:B------:R-:W-:Y:S01]  /*16550*/  WARPGROUP.ARRIVE ;  /* 0x00000000000079c5 */ /* 0x000fe20000000000 */
[----:B------:R-:W2:Y:S01]  /*16560*/  LDL R218, [R1+0x24] ;  /* 0x0000240001da7983 */ /* 0x000ea20000100800 */
[----:B------:R-:W-:Y:S01]  /*16570*/  @!P1 VIADD R2, R2, 0x30840 ;  /* 0x0003084002029836 */ /* 0x000fe20000000000 */
[----:B------:R-:W-:Y:S01]  /*16580*/  ULDC UR5, c[0x0][0x9d8] ;  /* 0x0002760000057ab9 */ /* 0x000fe20000000800 */
[----:B------:R-:W-:Y:S01]  /*16590*/  SHF.R.U32.HI R23, RZ, 0x4, R23 ;  /* 0x00000004ff177819 */ /* 0x000fe20000011617 */
[----:B------:R-:W-:Y:S01]  /*165a0*/  FMUL.FTZ R161, R161, UR5 ;  /* 0x00000005a1a17c20 */ /* 0x000fe20008410000 */
[----:B------:R-:W-:Y:S01]  /*165b0*/  FMUL.FTZ R169, R169, UR5 ;  /* 0x00000005a9a97c20 */ /* 0x000fe20008410000 */
[----:B------:R-:W-:Y:S01]  /*165c0*/  @!P1 PRMT R2, RZ, 0x654, R2 ;  /* 0x00000654ff029816 */ /* 0x000fe20000000002 */
[----:B------:R-:W-:Y:S01]  /*165d0*/  FMUL.FTZ R173, R173, UR5 ;  /* 0x00000005adad7c20 */ /* 0x000fe20008410000 */
[----:B------:R-:W-:Y:S01]  /*165e0*/  LOP3.LUT R23, R23, 0x3fff, RZ, 0xc0, !PT ;  /* 0x00003fff17177812 */ /* 0x000fe200078ec0ff */
[----:B------:R-:W-:Y:S01]  /*165f0*/  FMUL.FTZ R177, R177, UR5 ;  /* 0x00000005b1b17c20 */ /* 0x000fe20008410000 */
[----:B------:R-:W0:Y:S02]  /*16600*/  MUFU.TANH R161, R161 ;  /* 0x000000a100a17308 */ /* 0x000e240000002400 */
[----:B------:R-:W-:-:S04]  /*16610*/  LOP3.LUT R23, R23, 0x2000000, RZ, 0xfc, !PT ;  /* 0x0200000017177812 */ /* 0x000fc800078efcff */
[----:B------:R-:W-:Y:S01]  /*16620*/  LEA R22, R22, R23, 0xb ;  /* 0x0000001716167211 */ /* 0x000fe200078e58ff */
[----:B------:R-:W-:Y:S01]  /*16630*/  IMAD.MOV.U32 R23, RZ, RZ, 0x40000040 ;  /* 0x40000040ff177424 */ /* 0x000fe200078e00ff */
[----:B------:R-:W1:Y:S02]  /*16640*/  MUFU.TANH R169, R169 ;  /* 0x000000a900a97308 */ /* 0x000e640000002400 */
[----:B------:R-:W-:Y:S02]  /*16650*/  R2UR UR6, R22 ;  /* 0x00000000160672ca */ /* 0x000fe400000e0000 */
[----:B------:R-:W-:Y:S01]  /*16660*/  R2UR UR7, R23 ;  /* 0x00000000170772ca */ /* 0x000fe200000e0000 */
[----:B------:R-:W-:-:S03]  /*16670*/  IMAD.MOV.U32 R23, RZ, RZ, 0x40000040 ;  /* 0x40000040ff177424 */ /* 0x000fc600078e00ff */
[----:B------:R-:W3:Y:S08]  /*16680*/  MUFU.TANH R173, R173 ;  /* 0x000000ad00ad7308 */ /* 0x000ef00000002400 */
[----:B------:R-:W4:Y:S01]  /*16690*/  MUFU.TANH R177, R177 ;  /* 0x000000b100b17308 */ /* 0x000f220000002400 */
[----:B------:R-:W-:Y:S01]  /*166a0*/  HGMMA.64x256x16.F32 R24, R196, gdesc[UR4].tnspB, R24, gsb0 ;  /* 0x43e00004c4187df0 */ /* 0x000fe20008000818 */
[----:B--2---:R-:W-:-:S02]  /*166b0*/  R2UR UR4, R218 ;  /* 0x00000000da0472ca */ /* 0x004fc400000e0000 */
[----:B------:R-:W-:Y:S02]  /*166c0*/  WARPGROUP.DEPBAR.LE gsb0, 0x0 ;  /* 0x00008000000079c5 */ /* 0x000fe40000010000 */
[----:B------:R-:W-:Y:S01]  /*166d0*/  VIADD R196, R22, 0x80 ;  /* 0x0000008016c47836 */ /* 0x000fe20000000000 */
[----:B------:R-:W-:Y:S01]  /*166e0*/  MOV R197, 0x40000040 ;  /* 0x4000004000c57802 */ /* 0x000fe20000000f00 */
[----:B------:R-:W-:-:S03]  /*166f0*/  WARPGROUP.ARRIVE ;  /* 0x00000000000079c5 */ /* 0x000fc60000000000 */
[----:B------:R-:W-:Y:S02]  /*16700*/  R2UR UR6, R196 ;  /* 0x00000000c40672ca */ /* 0x000fe400000e0000 */
[----:B------:R-:W-:-:S15]  /*16710*/  R2UR UR7, R197 ;  /* 0x00000000c50772ca */ /* 0x000fde00000e0000 */
[----:B------:R-:W-:-:S01]  /*16720*/  NOP ;  /* 0x0000000000007918 */ /* 0x000fc20000000000 */
[----:B------:R-:W-:Y:S03]  /*16730*/  HGMMA.64x256x16.F32 R24, R192, gdesc[UR4].tnspB, R24, gsb0 ;  /* 0x43e00004c0187df0 */ /* 0x000fe60008000818 */
[----:B------:R-:W-:Y:S02]  /*16740*/  WARPGROUP.DEPBAR.LE gsb0, 0x0 ;  /* 0x00008000000079c5 */ /* 0x000fe40000010000 */
[C---:B------:R-:W-:Y:S01]  /*16750*/  VIADD R192, R22.reuse, 0x100 ;  /* 0x0000010016c07836 */ /* 0x040fe20000000000 */
[----:B------:R-:W-:Y:S01]  /*16760*/  WARPGROUP.ARRIVE ;  /* 0x00000000000079c5 */ /* 0x000fe20000000000 */
[----:B------:R-:W-:Y:S01]  /*16770*/  IMAD.MOV.U32 R193, RZ, RZ, 0x40000040 ;  /* 0x40000040ffc17424 */ /* 0x000fe200078e00ff */
[----:B------:R-:W-:Y:S02]  /*16780*/  IADD3 R22, R22, 0x180, RZ ;  /* 0x0000018016167810 */ /* 0x000fe40007ffe0ff */
[----:B------:R-:W-:-:S02]  /*16790*/  R2UR UR6, R192 ;  /* 0x00000000c00672ca */ /* 0x000fc400000e0000 */
[----:B------:R-:W-:-:S15]  /*167a0*/  R2UR UR7, R193 ;  /* 0x00000000c10772ca */ /* 0x000fde00000e0000 */
[----:B------:R-:W-:-:S01]  /*167b0*/  NOP ;  /* 0x0000000000007918 */ /* 0x000fc20000000000 */
        /* <DEDUP_REMOVED lines=17> */
[----:B------:R-:W2:Y:S08]  /*168d0*/  MUFU.TANH R23, R23 ;  /* 0x0000001700177308 */ /* 0x000eb00000002400 */
        /* <DEDUP_REMOVED lines=14> */
[----:B------:R-:W-:-:S06]  /*169c0*/  WARPGROUP.ARRIVE ;  /* 0x00000000000079c5 */ /* 0x000fcc0000000000 */
[----:B------:R-:W-:Y:S03]  /*169d0*/  HGMMA.64x256x16.F32 R24, R184, gdesc[UR4].tnspB, R24, gsb0 ;  /* 0x43e00004b8187df0 */ /* 0x000fe60008000818 */
[----:B------:R-:W-:Y:S02]  /*169e0*/  WARPGROUP.DEPBAR.LE gsb0, 0x0 ;  /* 0x00008000000079c5 */ /* 0x000fe40000010000 */
[----:B------:R5:W-:Y:S01]  /*169f0*/  @!P1 SYNCS.ARRIVE.TRANS64.RED.A1T0 RZ, [R2+URZ], RZ ;  /* 0x000000ff02ff99a7 */ /* 0x000be2000810043f */
[----:B------:R-:W-:Y:S01]  /*16a00*/  FMUL.FTZ R185, R164, UR5 ;  /* 0x00000005a4b97c20 */ /* 0x000fe20008410000 */
[----:B------:R-:W-:Y:S01]  /*16a10*/  FMUL.FTZ R164, R167, UR5 ;  /* 0x00000005a7a47c20 */ /* 0x000fe20008410000 */
[----:B------:R-:W-:Y:S01]  /*16a20*/  FMUL.FTZ R186, R165, UR5 ;  /* 0x00000005a5ba7c20 */ /* 0x000fe20008410000 */
[----:B------:R-:W-:Y:S01]  /*16a30*/  FMUL.FTZ R167, R168, UR5 ;  /* 0x00000005a8a77c20 */ /* 0x000fe20008410000 */
[----:B------:R-:W-:Y:S01]  /*16a40*/  FMUL.FTZ R165, R170, UR5 ;  /* 0x00000005aaa57c20 */ /* 0x000fe20008410000 */
[----:B------:R-:W-:Y:S01]  /*16a50*/  FMUL.FTZ R187, R172, UR5 ;  /* 0x00000005acbb7c20 */ /* 0x000fe20008410000 */
[----:B------:R-:W-:Y:S01]  /*16a60*/  FMUL.FTZ R168, R174, UR5 ;  /* 0x00000005aea87c20 */ /* 0x000fe20008410000 */
[----:B-----5:R-:W-:Y:S01]  /*16a70*/  SHF.L.U32 R2, R5, 0x6, RZ ;  /* 0x0000000605027819 */ /* 0x020fe200000006ff */
[----:B------:R-:W-:Y:S01]  /*16a80*/  FMUL.FTZ R170, R175, UR5 ;  /* 0x00000005afaa7c20 */ /* 0x000fe20008410000 */
[----:B------:R-:W-:Y:S01]  /*16a90*/  FMUL.FTZ R174, R176, UR5 ;  /* 0x00000005b0ae7c20 */ /* 0x000fe20008410000 */
[----:B------:R-:W-:Y:S01]  /*16aa0*/  FMUL.FTZ R172, R179, UR5 ;  /* 0x00000005b3ac7c20 */ /* 0x000fe20008410000 */
[----:B------:R-:W-:Y:S01]  /*16ab0*/  IADD3 R156, R219, 0x1, -R2 ;  /* 0x00000001db9c7810 */ /* 0x000fe20007ffe802 */
[----:B------:R-:W-:Y:S01]  /*16ac0*/  FMUL.FTZ R184, R157, UR5 ;  /* 0x000000059db87c20 */ /* 0x000fe20008410000 */
[----:B------:R-:W-:Y:S01]  /*16ad0*/  FMUL.FTZ R179, R181, UR5 ;  /* 0x00000005b5b37c20 */ /* 0x000fe20008410000 */
[----:B------:R-:W-:Y:S01]  /*16ae0*/  FMUL.FTZ R175, R182, UR5 ;  /* 0x00000005b6af7c20 */ /* 0x000fe20008410000 */
[----:B------:R-:W-:Y:S01]  /*16af0*/  FMUL.FTZ R176, R183, UR5 ;  /* 0x00000005b7b07c20 */ /* 0x000fe20008410000 */
[----:B------:R-:W-:Y:S01]  /*16b00*/  IMAD.IADD R156, R156, 0x1, -R224 ;  /* 0x000000019c9c7824 */ /* 0x000fe200078e0ae0 */
[----:B------:R-:W0:Y:S01]  /*16b10*/  MUFU.TANH R185, R185 ;  /* 0x000000b900b97308 */ /* 0x000e220000002400 */
[----:B------:R-:W-:-:S02]  /*16b20*/  ULDC UR5, c[0x0][0x9e0] ;  /* 0x0002780000057ab9 */ /* 0x000fc40000000800 */
[----:B------:R-:W-:-:S04]  /*16b30*/  IMAD R156, R234, -0x2, R156 ;  /* 0xfffffffeea9c7824 */ /* 0x000fc800078e029c */
[C---:B------:R-:W-:Y:S01]  /*16b40*/  VIADD R183, R156.reuse, UR5 ;  /* 0x000000059cb77c36 */ /* 0x040fe20008000000 */
[----:B------:R-:W0:Y:S01]  /*16b50*/  MUFU.TANH R184, R184 ;  /* 0x000000b800b87308 */ /* 0x000e220000002400 */
[----:B------:R-:W-:Y:S02]  /*16b60*/  IADD3 R182, R156, UR4, RZ ;  /* 0x000000049cb67c10 */ /* 0x000fe4000fffe0ff */
[----:B------:R-:W-:-:S03]  /*16b70*/  IMAD.IADD R181, R231, 0x1, R183 ;  /* 0x00000001e7b57824 */ /* 0x000fc600078e02b7 */
        /* <DEDUP_REMOVED lines=14> */
[----:B------:R-:W2:Y:S01]  /*16c60*/  LDL R218, [R1+0x8] ;  /* 0x0000080001da7983 */ /* 0x000ea20000100800 */
[----:B------:R-:W-:Y:S01]  /*16c70*/  BSSY B2, `(.L_x_1582) ;  /* 0x0000013000027945 */ /* 0x000fe20003800000 */
[----:B--2---:R-:W-:-:S04]  /*16c80*/  IADD3 R188, R231, R218, RZ ;  /* 0x000000dae7bc7210 */ /* 0x004fc80007ffe0ff */
[----:B------:R-:W-:-:S13]  /*16c90*/  ISETP.GT.AND P3, PT, R188, -0x1, PT ;  /* 0xffffffffbc00780c */ /* 0x000fda0003f64270 */
[----:B------:R-:W-:Y:S05]  /*16ca0*/  @P3 BRA `(.L_x_1583) ;  /* 0x0000000000243947 */ /* 0x000fea0003800000 */
[----:B------:R-:W-:Y:S01]  /*16cb0*/  ULDC UR4, c[0x0][0x9e4] ;  /* 0x0002790000047ab9 */ /* 0x000fe20000000800 */
[----:B------:R-:W-:Y:S01]  /*16cc0*/  LOP3.LUT R188, RZ, R188, RZ, 0x33, !PT ;  /* 0x000000bcffbc7212 */ /* 0x000fe200078e33ff */
[----:B------:R-:W-:-:S05]  /*16cd0*/  IMAD.U32 R189, RZ, RZ, UR4 ;  /* 0x00000004ffbd7e24 */ /* 0x000fca000f8e00ff */
[----:B------:R-:W-:-:S13]  /*16ce0*/  ISETP.NE.AND P3, PT, R189, 0x1, PT ;  /* 0x00000001bd00780c */ /* 0x000fda0003f65270 */
[----:B------:R-:W1:Y:S02]  /*16cf0*/  @P3 LDC.64 R156, c[0x0][0x9e8] ;  /* 0x00027a00ff9c3b82 */ /* 0x000e640000000a00 */
[----:B-1----:R-:W-:-:S05]  /*16d00*/  @P3 IMAD.HI.U32 R156, R188, R156, RZ ;  /* 0x0000009cbc9c3227 */ /* 0x002fca00078e00ff */
[----:B------:R-:W-:-:S04]  /*16d10*/  @P3 SHF.R.U32.HI R188, RZ, R157, R156 ;  /* 0x0000009dffbc3219 */ /* 0x000fc8000001169c */
[----:B------:R-:W-:Y:S01]  /*16d20*/  LOP3.LUT R188, RZ, R188, RZ, 0x33, !PT ;  /* 0x000000bcffbc7212 */ /* 0x000fe200078e33ff */
[----:B------:R-:W-:Y:S06]  /*16d30*/  BRA `(.L_x_1584) ;  /* 0x0000000000187947 */ /* 0x000fec0003800000 */
.L_x_1583:
[----:B------:R-:W-:Y:S02]  /*16d40*/  ULDC UR4, c[0x0][0x9e4] ;  /* 0x0002790000047ab9 */ /* 0x000fe40000000800 */
[----:B------:R-:W-:-:S05]  /*16d50*/  IMAD.U32 R189, RZ, RZ, UR4 ;  /* 0x00000004ffbd7e24 */ /* 0x000fca000f8e00ff */
[----:B------:R-:W-:-:S13]  /*16d60*/  ISETP.NE.AND P3, PT, R189, 0x1, PT ;  /* 0x00000001bd00780c */ /* 0x000fda0003f65270 */
[----:B------:R-:W1:Y:S02]  /*16d70*/  @P3 LDC.64 R156, c[0x0][0x9e8] ;  /* 0x00027a00ff9c3b82 */ /* 0x000e640000000a00 */
[----:B-1----:R-:W-:-:S05]  /*16d80*/  @P3 IMAD.HI.U32 R156, R188, R156, RZ ;  /* 0x0000009cbc9c3227 */ /* 0x002fca00078e00ff */
[----:B------:R-:W-:-:S07]  /*16d90*/  @P3 SHF.R.U32.HI R188, RZ, R157, R156 ;  /* 0x0000009dffbc3219 */ /* 0x000fce000001169c */
.L_x_1584:
[----:B------:R-:W-:Y:S05]  /*16da0*/  BSYNC B2 ;  /* 0x0000000000027941 */ /* 0x000fea0003800000 */
.L_x_1582:
[----:B------:R-:W-:-:S04]  /*16db0*/  IMAD R188, R188, R189, -R2 ;  /* 0x000000bdbcbc7224 */ /* 0x000fc800078e0a02 */
[----:B------:R-:W-:-:S05]  /*16dc0*/  IMAD R188, R234, -0x2, R188 ;  /* 0xfffffffeeabc7824 */ /* 0x000fca00078e02bc */
[----:B------:R-:W-:Y:S02]  /*16dd0*/  VIMNMX R180, R180, R188, !PT ;  /* 0x000000bcb4b47248 */ /* 0x000fe40007fe0100 */
[----:B------:R-:W-:-:S07]  /*16de0*/  VIADDMNMX R181, R188, R189, R181, PT ;  /* 0x000000bdbcb57246 */ /* 0x000fce00038001b5 */
.L_x_1581:
[----:B------:R-:W-:Y:S02]  /*16df0*/  ISETP.GT.AND P3, PT, R5, -0x1, PT ;  /* 0xffffffff0500780c */ /* 0x000fe40003f64270 */
[----:B------:R-:W-:Y:S02]  /*16e00*/  IADD3 R183, R183, 0x8, R231 ;  /* 0x00000008b7b77810 */ /* 0x000fe40007ffe0e7 */
[C---:B------:R-:W-:Y:S02]  /*16e10*/  ISETP.GT.AND P4, PT, R180.reuse, RZ, P3 ;  /* 0x000000ffb400720c */ /* 0x040fe40001f84270 */
[C---:B------:R-:W-:Y:S02]  /*16e20*/  ISETP.GT.AND P6, PT, R180.reuse, 0x1, P3 ;  /* 0x00000001b400780c */ /* 0x040fe40001fc4270 */
[----:B------:R-:W-:Y:S02]  /*16e30*/  ISETP.LT.OR P5, PT, R181, 0x1, P4 ;  /* 0x00000001b500780c */ /* 0x000fe400027a1670 */
[----:B------:R-:W-:-:S02]  /*16e40*/  ISETP.GT.AND P4, PT, R180, 0x8, P3 ;  /* 0x00000008b400780c */ /* 0x000fc40001f84270 */
[----:B------:R-:W-:Y:S02]  /*16e50*/  FSEL R23, R23, -INF , !P5 ;  /* 0xff80000017177808 */ /* 0x000fe40006800000 */
[----:B------:R-:W-:Y:S02]  /*16e60*/  ISETP.GT.AND P5, PT, R180, 0x9, P3 ;  /* 0x00000009b400780c */ /* 0x000fe40001fa4270 */
[C---:B------:R-:W-:Y:S02]  /*16e70*/  ISETP.LT.OR P6, PT, R181.reuse, 0x2, P6 ;  /* 0x00000002b500780c */ /* 0x040fe400037c1670 */
[C---:B------:R-:W-:Y:S02]  /*16e80*/  ISETP.LT.OR P4, PT, R181.reuse, 0x9, P4 ;  /* 0x00000009b500780c */ /* 0x040fe40002781670 */
[----:B------:R-:W-:Y:S02]  /*16e90*/  ISETP.LT.OR P5, PT, R181, 0xa, P5 ;  /* 0x0000000ab500780c */ /* 0x000fe40002fa1670 */
[----:B0-----:R-:W-:-:S02]  /*16ea0*/  FSEL R152, R152, -INF , !P6 ;  /* 0xff80000098987808 */ /* 0x001fc40007000000 */
[----:B------:R-:W-:Y:S02]  /*16eb0*/  FSEL R154, R154, -INF , !P4 ;  /* 0xff8000009a9a7808 */ /* 0x000fe40006000000 */
[----:B------:R-:W-:Y:S02]  /*16ec0*/  FSEL R184, R184, -INF , !P5 ;  /* 0xff800000b8b87808 */ /* 0x000fe40006800000 */
[C---:B------:R-:W-:Y:S02]  /*16ed0*/  ISETP.GT.AND P6, PT, R180.reuse, 0x10, P3 ;  /* 0x00000010b400780c */ /* 0x040fe40001fc4270 */
[C---:B------:R-:W-:Y:S02]  /*16ee0*/  ISETP.GT.AND P4, PT, R180.reuse, 0x11, P3 ;  /* 0x00000011b400780c */ /* 0x040fe40001f84270 */
        /* <DEDUP_REMOVED lines=10> */
[C---:B------:R-:W-:Y:S02]  /*16f90*/  ISETP.LT.OR P6, PT, R181.reuse, 0x1a, P6 ;  /* 0x0000001ab500780c */ /* 0x040fe400037c1670 */
[C---:B------:R-:W-:Y:S02]  /*16fa0*/  ISETP.LT.OR P4, PT, R181.reuse, 0x21, P4 ;  /* 0x00000021b500780c */ /* 0x040fe40002781670 */
[----:B------:R-:W-:Y:S02]  /*16fb0*/  ISETP.LT.OR P5, PT, R181, 0x22, P5 ;  /* 0x00000022b500780c */ /* 0x000fe40002fa1670 */
[----:B------:R-:W-:-:S02]  /*16fc0*/  FSEL R186, R186, -INF , !P6 ;  /* 0xff800000baba7808 */ /* 0x000fc40007000000 */
        /* <DEDUP_REMOVED lines=17> */
[----:B------:R-:W-:-:S02]  /*170e0*/  IADD3 R182, R182, 0x8, R231 ;  /* 0x00000008b6b67810 */ /* 0x000fc40007ffe0e7 */
[----:B------:R-:W-:Y:S02]  /*170f0*/  FSEL R177, R177, -INF , !P6 ;  /* 0xff800000b1b17808 */ /* 0x000fe40007000000 */
[----:B------:R-:W-:Y:S02]  /*17100*/  FSEL R178, R178, -INF , !P4 ;  /* 0xff800000b2b27808 */ /* 0x000fe40006000000 */
[----:B------:R-:W-:Y:S01]  /*17110*/  FSEL R179, R179, -INF , !P5 ;  /* 0xff800000b3b37808 */ /* 0x000fe20006800000 */
[----:B------:R-:W-:Y:S06]  /*17120*/  @!P2 BRA `(.L_x_1585) ;  /* 0x000000000068a947 */ /* 0x000fec0003800000 */
[----:B------:R-:W-:Y:S01]  /*17130*/  ISETP.GT.AND P4, PT, R230, -0x1, PT ;  /* 0xffffffffe600780c */ /* 0x000fe20003f84270 */
[----:B------:R-:W-:-:S12]  /*17140*/  BSSY B2, `(.L_x_1586) ;  /* 0x0000014000027945 */ /* 0x000fd80003800000 */
[----:B------:R-:W-:Y:S05]  /*17150*/  @P4 BRA `(.L_x_1587) ;  /* 0x00000000002c4947 */ /* 0x000fea0003800000 */
[----:B------:R-:W2:Y:S01]  /*17160*/  LDL R188, [R1+0x28] ;  /* 0x0000280001bc7983 */ /* 0x000ea20000100800 */
[----:B------:R-:W-:Y:S02]  /*17170*/  ULDC UR4, c[0x0][0x9e4] ;  /* 0x0002790000047ab9 */ /* 0x000fe40000000800 */
[----:B------:R-:W-:-:S04]  /*17180*/  MOV R180, UR4 ;  /* 0x0000000400b47c02 */ /* 0x000fc80008000f00 */
[----:B------:R-:W-:-:S13]  /*17190*/  ISETP.NE.AND P4, PT, R180, 0x1, PT ;  /* 0x00000001b400780c */ /* 0x000fda0003f85270 */
[----:B------:R-:W0:Y:S01]  /*171a0*/  @P4 LDC.64 R156, c[0x0][0x9e8] ;  /* 0x00027a00ff9c4b82 */ /* 0x000e220000000a00 */
[----:B--2---:R-:W-:-:S05]  /*171b0*/  VIADD R181, R188, 0x8 ;  /* 0x00000008bcb57836 */ /* 0x004fca0000000000 */
[----:B------:R-:W-:-:S05]  /*171c0*/  LOP3.LUT R181, RZ, R181, RZ, 0x33, !PT ;  /* 0x000000b5ffb57212 */ /* 0x000fca00078e33ff */
[----:B0-----:R-:W-:-:S05]  /*171d0*/  @P4 IMAD.HI.U32 R156, R181, R156, RZ ;  /* 0x0000009cb59c4227 */ /* 0x001fca00078e00ff */
[----:B------:R-:W-:-:S04]  /*171e0*/  @P4 SHF.R.U32.HI R181, RZ, R157, R156 ;  /* 0x0000009dffb54219 */ /* 0x000fc8000001169c */
[----:B------:R-:W-:Y:S01]  /*171f0*/  LOP3.LUT R181, RZ, R181, RZ, 0x33, !PT ;  /* 0x000000b5ffb57212 */ /* 0x000fe200078e33ff */
[----:B------:R-:W-:Y:S06]  /*17200*/  BRA `(.L_x_1588) ;  /* 0x00000000001c7947 */ /* 0x000fec0003800000 */
.L_x_1587:
[----:B------:R-:W-:Y:S01]  /*17210*/  ULDC UR4, c[0x0][0x9e4] ;  /* 0x0002790000047ab9 */ /* 0x000fe20000000800 */
[----:B------:R-:W-:Y:S01]  /*17220*/  MOV R181, R230 ;  /* 0x000000e600b57202 */ /* 0x000fe20000000f00 */
[----:B------:R-:W-:-:S05]  /*17230*/  IMAD.U32 R180, RZ, RZ, UR4 ;  /* 0x00000004ffb47e24 */ /* 0x000fca000f8e00ff */
[----:B------:R-:W-:-:S13]  /*17240*/  ISETP.NE.AND P4, PT, R180, 0x1, PT ;  /* 0x00000001b400780c */ /* 0x000fda0003f85270 */
[----:B------:R-:W0:Y:S02]  /*17250*/  @P4 LDC.64 R156, c[0x0][0x9e8] ;  /* 0x00027a00ff9c4b82 */ /* 0x000e240000000a00 */
[----:B0-----:R-:W-:-:S05]  /*17260*/  @P4 IMAD.HI.U32 R156, R230, R156, RZ ;  /* 0x0000009ce69c4227 */ /* 0x001fca00078e00ff */
[----:B------:R-:W-:-:S07]  /*17270*/  @P4 SHF.R.U32.HI R181, RZ, R157, R156 ;  /* 0x0000009dffb54219 */ /* 0x000fce000001169c */
.L_x_1588:
[----:B------:R-:W-:Y:S05]  /*17280*/  BSYNC B2 ;  /* 0x0000000000027941 */ /* 0x000fea0003800000 */
.L_x_1586:
[----:B------:R-:W-:-:S04]  /*17290*/  IMAD R2, R181, R180, -R2 ;  /* 0x000000b4b5027224 */ /* 0x000fc800078e0a02 */
[----:B------:R-:W-:-:S05]  /*172a0*/  IMAD R2, R234, -0x2, R2 ;  /* 0xfffffffeea027824 */ /* 0x000fca00078e0202 */
[----:B------:R-:W-:Y:S02]  /*172b0*/  VIMNMX R182, R182, R2, !PT ;  /* 0x00000002b6b67248 */ /* 0x000fe40007fe0100 */
[----:B------:R-:W-:-:S07]  /*172c0*/  VIADDMNMX R183, R2, R180, R183, PT ;  /* 0x000000b402b77246 */ /* 0x000fce00038001b7 */
.L_x_1585:
[----:B------:R-:W-:Y:S01]  /*172d0*/  @!P1 VIADD R0, R0, 0x30860 ;  /* 0x0003086000009836 */ /* 0x000fe20000000000 */
[----:B------:R-:W2:Y:S01]  /*172e0*/  LDL R180, [R1+0x2c] ;  /* 0x00002c0001b47983 */ /* 0x000ea20000100800 */
[----:B------:R-:W-:Y:S01]  /*172f0*/  ULDC UR4, c[0x0][0x988] ;  /* 0x0002620000047ab9 */ /* 0x000fe20000000800 */
[C---:B------:R-:W-:Y:S01]  /*17300*/  ISETP.GT.AND P6, PT, R182.reuse, 0x9, P3 ;  /* 0x00000009b600780c */ /* 0x040fe20001fc4270 */
[----:B------:R-:W-:Y:S01]  /*17310*/  IMAD.MOV.U32 R218, RZ, RZ, R232 ;  /* 0x000000ffffda7224 */ /* 0x000fe200078e00e8 */
[----:B------:R-:W-:Y:S02]  /*17320*/  @!P1 PRMT R0, RZ, 0x654, R0 ;  /* 0x00000654ff009816 */ /* 0x000fe40000000000 */
[----:B------:R-:W-:Y:S02]  /*17330*/  ISETP.LT.OR P6, PT, R183, 0xa, P6 ;  /* 0x0000000ab700780c */ /* 0x000fe400037c1670 */
[----:B------:R0:W-:Y:S01]  /*17340*/  @!P1 SYNCS.ARRIVE.TRANS64.RED.A1T0 RZ, [R0+URZ], RZ ;  /* 0x000000ff00ff99a7 */ /* 0x0001e2000810043f */
[----:B------:R-:W-:-:S02]  /*17350*/  ISETP.GT.AND P5, PT, R182, 0x1, P3 ;  /* 0x00000001b600780c */ /* 0x000fc40001fa4270 */
[----:B------:R-:W-:Y:S02]  /*17360*/  FSEL R158, R158, -INF , !P6 ;  /* 0xff8000009e9e7808 */ /* 0x000fe40007000000 */
[----:B------:R-:W-:Y:S02]  /*17370*/  ISETP.GT.AND P6, PT, R182, 0x18, P3 ;  /* 0x00000018b600780c */ /* 0x000fe40001fc4270 */
[----:B------:R-:W-:Y:S02]  /*17380*/  ISETP.LT.OR P5, PT, R183, 0x2, P5 ;  /* 0x00000002b700780c */ /* 0x000fe40002fa1670 */
[----:B0-----:R-:W-:Y:S02]  /*17390*/  FMNMX.FTZ R0, R23, R3, !PT ;  /* 0x0000000317007209 */ /* 0x001fe40007810000 */
[----:B------:R-:W-:Y:S02]  /*173a0*/  ISETP.LT.OR P6, PT, R183, 0x19, P6 ;  /* 0x00000019b700780c */ /* 0x000fe400037c1670 */
[----:B------:R-:W-:-:S02]  /*173b0*/  FMNMX.FTZ R0, R152, R0, !PT ;  /* 0x0000000098007209 */ /* 0x000fc40007810000 */
[----:B------:R-:W-:Y:S02]  /*173c0*/  FSEL R163, R163, -INF , !P6 ;  /* 0xff800000a3a37808 */ /* 0x000fe40007000000 */
[----:B------:R-:W-:Y:S02]  /*173d0*/  FMNMX.FTZ R0, R154, R0, !PT ;  /* 0x000000009a007209 */ /* 0x000fe40007810000 */
[----:B------:R-:W-:Y:S02]  /*173e0*/  ISETP.GT.AND P6, PT, R182, 0x21, P3 ;  /* 0x00000021b600780c */ /* 0x000fe40001fc4270 */
[----:B------:R-:W-:Y:S02]  /*173f0*/  FMNMX.FTZ R0, R184, R0, !PT ;  /* 0x00000000b8007209 */ /* 0x000fe40007810000 */
[----:B------:R-:W-:Y:S02]  /*17400*/  ISETP.LT.OR P6, PT, R183, 0x22, P6 ;  /* 0x00000022b700780c */ /* 0x000fe400037c1670 */
[----:B------:R-:W-:-:S02]  /*17410*/  FMNMX.FTZ R0, R159, R0, !PT ;  /* 0x000000009f007209 */ /* 0x000fc40007810000 */
[----:B------:R-:W-:Y:S02]  /*17420*/  FSEL R166, R166, -INF , !P6 ;  /* 0xff800000a6a67808 */ /* 0x000fe40007000000 */
[----:B------:R-:W-:Y:S02]  /*17430*/  FMNMX.FTZ R0, R161, R0, !PT ;  /* 0x00000000a1007209 */ /* 0x000fe40007810000 */
[----:B------:R-:W-:Y:S02]  /*17440*/  ISETP.GT.AND P6, PT, R182, RZ, P3 ;  /* 0x000000ffb600720c */ /* 0x000fe40001fc4270 */
[----:B------:R-:W-:Y:S02]  /*17450*/  FMNMX.FTZ R0, R185, R0, !PT ;  /* 0x00000000b9007209 */ /* 0x000fe40007810000 */
[----:B------:R-:W-:Y:S02]  /*17460*/  ISETP.LT.OR P6, PT, R183, 0x1, P6 ;  /* 0x00000001b700780c */ /* 0x000fe400037c1670 */
[----:B------:R-:W-:-:S02]  /*17470*/  FMNMX.FTZ R0, R186, R0, !PT ;  /* 0x00000000ba007209 */ /* 0x000fc40007810000 */
[----:B------:R-:W-:Y:S02]  /*17480*/  FSEL R22, R22, -INF , !P6 ;  /* 0xff80000016167808 */ /* 0x000fe40007000000 */
[----:B------:R-:W-:Y:S02]  /*17490*/  FMNMX.FTZ R0, R167, R0, !PT ;  /* 0x00000000a7007209 */ /* 0x000fe40007810000 */
[----:B------:R-:W-:Y:S02]  /*174a0*/  FSEL R153, R153, -INF , !P5 ;  /* 0xff80000099997808 */ /* 0x000fe40006800000 */
[----:B------:R-:W-:Y:S02]  /*174b0*/  FMNMX.FTZ R0, R169, R0, !PT ;  /* 0x00000000a9007209 */ /* 0x000fe40007810000 */
[----:B------:R-:W-:Y:S02]  /*174c0*/  ISETP.GT.AND P5, PT, R182, 0x10, P3 ;  /* 0x00000010b600780c */ /* 0x000fe40001fa4270 */
[----:B------:R-:W-:-:S02]  /*174d0*/  FMNMX.FTZ R0, R187, R0, !PT ;  /* 0x00000000bb007209 */ /* 0x000fc40007810000 */
[----:B------:R-:W-:Y:S02]  /*174e0*/  ISETP.LT.OR P5, PT, R183, 0x11, P5 ;  /* 0x00000011b700780c */ /* 0x000fe40002fa1670 */
        /* <DEDUP_REMOVED lines=9> */
[C---:B------:R-:W-:Y:S02]  /*17580*/  ISETP.GT.AND P5, PT, R182.reuse, 0x28, P3 ;  /* 0x00000028b600780c */ /* 0x040fe40001fa4270 */
[----:B------:R-:W-:Y:S01]  /*17590*/  ISETP.GT.AND P6, PT, R182, 0x38, P3 ;  /* 0x00000038b600780c */ /* 0x000fe20001fc4270 */
[----:B------:R-:W0:Y:S01]  /*175a0*/  SHFL.BFLY PT, R2, R0, 0x2, 0x1f ;  /* 0x0c401f0000027f89 */ /* 0x000e2200000e0000 */
[----:B------:R-:W-:-:S02]  /*175b0*/  ISETP.LT.OR P5, PT, R183, 0x29, P5 ;  /* 0x00000029b700780c */ /* 0x000fc40002fa1670 */
[----:B------:R-:W-:Y:S02]  /*175c0*/  ISETP.LT.OR P6, PT, R183, 0x39, P6 ;  /* 0x00000039b700780c */ /* 0x000fe400037c1670 */
[----:B------:R-:W-:Y:S02]  /*175d0*/  FSEL R168, R168, -INF , !P5 ;  /* 0xff800000a8a87808 */ /* 0x000fe40006800000 */
[----:B------:R-:W-:Y:S02]  /*175e0*/  ISETP.GT.AND P5, PT, R182, 0x30, P3 ;  /* 0x00000030b600780c */ /* 0x000fe40001fa4270 */
[----:B------:R-:W-:Y:S02]  /*175f0*/  FSEL R175, R175, -INF , !P6 ;  /* 0xff800000afaf7808 */ /* 0x000fe40007000000 */
[----:B------:R-:W-:-:S04]  /*17600*/  ISETP.LT.OR P5, PT, R183, 0x31, P5 ;  /* 0x00000031b700780c */ /* 0x000fc80002fa1670 */
[----:B------:R-:W-:Y:S02]  /*17610*/  FSEL R171, R171, -INF , !P5 ;  /* 0xff800000abab7808 */ /* 0x000fe40006800000 */
[----:B0-----:R-:W-:-:S05]  /*17620*/  FMNMX.FTZ R2, R0, R2, !PT ;  /* 0x0000000200027209 */ /* 0x001fca0007810000 */
[----:B------:R-:W0:Y:S02]  /*17630*/  SHFL.BFLY PT, R156, R2, 0x1, 0x1f ;  /* 0x0c201f00029c7f89 */ /* 0x000e2400000e0000 */
[----:B0-----:R-:W-:Y:S01]  /*17640*/  FMNMX.FTZ R156, R2, R156, !PT ;  /* 0x0000009c029c7209 */ /* 0x001fe20007810000 */
[----:B------:R-:W-:-:S03]  /*17650*/  IMAD.U32 R2, RZ, RZ, UR4 ;  /* 0x00000004ff027e24 */ /* 0x000fc6000f8e00ff */
[----:B------:R-:W-:-:S04]  /*17660*/  FSETP.NEU.FTZ.AND P4, PT, R156, -INF , PT ;  /* 0xff8000009c00780b */ /* 0x000fc80003f9d000 */
[----:B------:R-:W-:-:S05]  /*17670*/  FSEL R0, R156, RZ, P4 ;  /* 0x000000ff9c007208 */ /* 0x000fca0002000000 */
[----:B------:R-:W-:Y:S01]  /*17680*/  FADD.FTZ R3, -R0, R3 ;  /* 0x0000000300037221 */ /* 0x000fe20000010100 */
[----:B------:R-:W-:-:S03]  /*17690*/  FMUL.FTZ R0, R156, R2 ;  /* 0x000000029c007220 */ /* 0x000fc60000410000 */
[----:B------:R-:W-:Y:S02]  /*176a0*/  FMUL.FTZ R3, R3, R2 ;  /* 0x0000000203037220 */ /* 0x000fe40000410000 */
[----:B------:R-:W-:Y:S02]  /*176b0*/  FSEL R0, R0, RZ, P4 ;  /* 0x000000ff00007208 */ /* 0x000fe40002000000 */
[----:B------:R-:W-:-:S03]  /*176c0*/  ISETP.GT.AND P4, PT, R182, 0x8, P3 ;  /* 0x00000008b600780c */ /* 0x000fc60001f84270 */
[-CC-:B------:R-:W-:Y:S01]  /*176d0*/  FFMA.FTZ R23, R23, R2.reuse, -R0.reuse ;  /* 0x0000000217177223 */ /* 0x180fe20000010800 */
[-CC-:B------:R-:W-:Y:S01]  /*176e0*/  FFMA.FTZ R152, R152, R2.reuse, -R0.reuse ;  /* 0x0000000298987223 */ /* 0x180fe20000010800 */
[----:B------:R-:W-:Y:S01]  /*176f0*/  ISETP.LT.OR P4, PT, R183, 0x9, P4 ;  /* 0x00000009b700780c */ /* 0x000fe20002781670 */
[-CC-:B------:R-:W-:Y:S01]  /*17700*/  FFMA.FTZ R154, R154, R2.reuse, -R0.reuse ;  /* 0x000000029a9a7223 */ /* 0x180fe20000010800 */
[----:B------:R-:W-:Y:S01]  /*17710*/  MUFU.EX2 R196, R23 ;  /* 0x0000001700c47308 */ /* 0x000fe20000000800 */
[-CC-:B------:R-:W-:Y:S01]  /*17720*/  FFMA.FTZ R184, R184, R2.reuse, -R0.reuse ;  /* 0x00000002b8b87223 */ /* 0x180fe20000010800 */
[----:B------:R-:W-:Y:S01]  /*17730*/  FSEL R155, R155, -INF , !P4 ;  /* 0xff8000009b9b7808 */ /* 0x000fe20006000000 */
[-CC-:B------:R-:W-:Y:S01]  /*17740*/  FFMA.FTZ R159, R159, R2.reuse, -R0.reuse ;  /* 0x000000029f9f7223 */ /* 0x180fe20000010800 */
[----:B------:R-:W-:Y:S01]  /*17750*/  ISETP.GT.AND P4, PT, R182, 0x11, P3 ;  /* 0x00000011b600780c */ /* 0x000fe20001f84270 */
[-CC-:B------:R-:W-:Y:S01]  /*17760*/  FFMA.FTZ R161, R161, R2.reuse, -R0.reuse ;  /* 0x00000002a1a17223 */ /* 0x180fe20000010800 */
[-CC-:B------:R-:W-:Y:S01]  /*17770*/  FFMA.FTZ R185, R185, R2.reuse, -R0.reuse ;  /* 0x00000002b9b97223 */ /* 0x180fe20000010800 */
[-CC-:B------:R-:W-:Y:S01]  /*17780*/  FFMA.FTZ R186, R186, R2.reuse, -R0.reuse ;  /* 0x00000002baba7223 */ /* 0x180fe20000010800 */
[----:B------:R-:W0:Y:S01]  /*17790*/  MUFU.EX2 R23, R3 ;  /* 0x0000000300177308 */ /* 0x000e220000000800 */
[----:B------:R-:W-:Y:S01]  /*177a0*/  ISETP.LT.OR P4, PT, R183, 0x12, P4 ;  /* 0x00000012b700780c */ /* 0x000fe20002781670 */
[-CC-:B------:R-:W-:Y:S01]  /*177b0*/  FFMA.FTZ R167, R167, R2.reuse, -R0.reuse ;  /* 0x00000002a7a77223 */ /* 0x180fe20000010800 */
[-CC-:B------:R-:W-:Y:S01]  /*177c0*/  FFMA.FTZ R169, R169, R2.reuse, -R0.reuse ;  /* 0x00000002a9a97223 */ /* 0x180fe20000010800 */
[-CC-:B------:R-:W-:Y:S01]  /*177d0*/  FFMA.FTZ R187, R187, R2.reuse, -R0.reuse ;  /* 0x00000002bbbb7223 */ /* 0x180fe20000010800 */
[----:B------:R-:W-:Y:S01]  /*177e0*/  FSEL R162, R162, -INF , !P4 ;  /* 0xff800000a2a27808 */ /* 0x000fe20006000000 */
[-CC-:B------:R-:W-:Y:S01]  /*177f0*/  FFMA.FTZ R173, R173, R2.reuse, -R0.reuse ;  /* 0x00000002adad7223 */ /* 0x180fe20000010800 */
[----:B------:R-:W-:Y:S01]  /*17800*/  ISETP.GT.AND P4, PT, R182, 0x20, P3 ;  /* 0x00000020b600780c */ /* 0x000fe20001f84270 */
[----:B------:R-:W1:Y:S01]  /*17810*/  MUFU.EX2 R152, R152 ;  /* 0x0000009800987308 */ /* 0x000e620000000800 */
[-CC-:B------:R-:W-:Y:S01]  /*17820*/  FFMA.FTZ R174, R174, R2.reuse, -R0.reuse ;  /* 0x00000002aeae7223 */ /* 0x180fe20000010800 */
[-CC-:B------:R-:W-:Y:S01]  /*17830*/  FFMA.FTZ R177, R177, R2.reuse, -R0.reuse ;  /* 0x00000002b1b17223 */ /* 0x180fe20000010800 */
[----:B------:R-:W-:Y:S01]  /*17840*/  ISETP.LT.OR P4, PT, R183, 0x21, P4 ;  /* 0x00000021b700780c */ /* 0x000fe20002781670 */
[-CC-:B------:R-:W-:Y:S01]  /*17850*/  FFMA.FTZ R178, R178, R2.reuse, -R0.reuse ;  /* 0x00000002b2b27223 */ /* 0x180fe20000010800 */
[----:B------:R-:W-:-:S02]  /*17860*/  FFMA.FTZ R0, R179, R2, -R0 ;  /* 0x00000002b3007223 */ /* 0x000fc40000010800 */
[----:B------:R-:W-:Y:S01]  /*17870*/  FSEL R165, R165, -INF , !P4 ;  /* 0xff800000a5a57808 */ /* 0x000fe20006000000 */
[----:B------:R-:W-:Y:S01]  /*17880*/  MUFU.EX2 R154, R154 ;  /* 0x0000009a009a7308 */ /* 0x000fe20000000800 */
[----:B0-----:R-:W-:Y:S01]  /*17890*/  FFMA.FTZ R3, R23, R227, R196 ;  /* 0x000000e317037223 */ /* 0x001fe200000100c4 */
[----:B------:R-:W-:-:S04]  /*178a0*/  ISETP.GT.AND P4, PT, R182, 0x29, P3 ;  /* 0x00000029b600780c */ /* 0x000fc80001f84270 */
[----:B------:R-:W-:Y:S02]  /*178b0*/  ISETP.LT.OR P4, PT, R183, 0x2a, P4 ;  /* 0x0000002ab700780c */ /* 0x000fe40002781670 */
[----:B------:R-:W0:Y:S01]  /*178c0*/  MUFU.EX2 R184, R184 ;  /* 0x000000b800b87308 */ /* 0x000e220000000800 */
[C---:B-1----:R-:W-:Y:S01]  /*178d0*/  FADD.FTZ R3, R152.reuse, R3 ;  /* 0x0000000398037221 */ /* 0x042fe20000010000 */
[----:B------:R-:W-:Y:S02]  /*178e0*/  F2FP.F16.F32.PACK_AB R196, R152, R196 ;  /* 0x000000c498c4723e */ /* 0x000fe400000000ff */
[----:B------:R-:W-:Y:S02]  /*178f0*/  FMNMX.FTZ R152, R22, R4, !PT ;  /* 0x0000000416987209 */ /* 0x000fe40007810000 */
[----:B------:R-:W-:Y:S02]  /*17900*/  FSEL R170, R170, -INF , !P4 ;  /* 0xff800000aaaa7808 */ /* 0x000fe40006000000 */
[----:B------:R-:W-:Y:S01]  /*17910*/  FMNMX.FTZ R152, R153, R152, !PT ;  /* 0x0000009899987209 */ /* 0x000fe20007810000 */
[----:B------:R-:W-:Y:S01]  /*17920*/  MUFU.EX2 R159, R159 ;  /* 0x0000009f009f7308 */ /* 0x000fe20000000800 */
[----:B------:R-:W-:-:S02]  /*17930*/  ISETP.GT.AND P4, PT, R182, 0x31, P3 ;  /* 0x00000031b600780c */ /* 0x000fc40001f84270 */
[----:B------:R-:W-:Y:S02]  /*17940*/  FMNMX.FTZ R152, R155, R152, !PT ;  /* 0x000000989b987209 */ /* 0x000fe40007810000 */
[----:B------:R-:W-:Y:S02]  /*17950*/  ISETP.LT.OR P4, PT, R183, 0x32, P4 ;  /* 0x00000032b700780c */ /* 0x000fe40002781670 */
[----:B------:R-:W-:Y:S01]  /*17960*/  FMNMX.FTZ R152, R158, R152, !PT ;  /* 0x000000989e987209 */ /* 0x000fe20007810000 */
[----:B------:R-:W1:Y:S01]  /*17970*/  MUFU.EX2 R161, R161 ;  /* 0x000000a100a17308 */ /* 0x000e620000000800 */
[----:B------:R-:W-:Y:S02]  /*17980*/  ISETP.GT.AND P3, PT, R182, 0x39, P3 ;  /* 0x00000039b600780c */ /* 0x000fe40001f64270 */
[----:B------:R-:W-:Y:S02]  /*17990*/  FMNMX.FTZ R152, R160, R152, !PT ;  /* 0x00000098a0987209 */ /* 0x000fe40007810000 */
[----:B------:R-:W-:-:S02]  /*179a0*/  FSEL R172, R172, -INF , !P4 ;  /* 0xff800000acac7808 */ /* 0x000fc40006000000 */
[----:B------:R-:W-:Y:S01]  /*179b0*/  FMNMX.FTZ R152, R162, R152, !PT ;  /* 0x00000098a2987209 */ /* 0x000fe20007810000 */
[----:B------:R-:W-:Y:S01]  /*179c0*/  MUFU.EX2 R185, R185 ;  /* 0x000000b900b97308 */ /* 0x000fe20000000800 */
[----:B------:R-:W-:Y:S02]  /*179d0*/  ISETP.LT.OR P3, PT, R183, 0x3a, P3 ;  /* 0x0000003ab700780c */ /* 0x000fe40001f61670 */
[----:B------:R-:W-:Y:S02]  /*179e0*/  FMNMX.FTZ R152, R163, R152, !PT ;  /* 0x00000098a3987209 */ /* 0x000fe40007810000 */
[----:B------:R-:W-:Y:S02]  /*179f0*/  FSEL R176, R176, -INF , !P3 ;  /* 0xff800000b0b07808 */ /* 0x000fe40005800000 */
[----:B------:R-:W-:Y:S01]  /*17a00*/  FMNMX.FTZ R152, R164, R152, !PT ;  /* 0x00000098a4987209 */ /* 0x000fe20007810000 */
[----:B------:R-:W3:Y:S01]  /*17a10*/  MUFU.EX2 R186, R186 ;  /* 0x000000ba00ba7308 */ /* 0x000ee20000000800 */
[----:B0-----:R-:W-:-:S02]  /*17a20*/  F2FP.F16.F32.PACK_AB R198, R184, R154 ;  /* 0x0000009ab8c6723e */ /* 0x001fc400000000ff */
[----:B------:R-:W-:Y:S02]  /*17a30*/  FMNMX.FTZ R152, R165, R152, !PT ;  /* 0x00000098a5987209 */ /* 0x000fe40007810000 */
[----:B-1----:R-:W-:Y:S02]  /*17a40*/  F2FP.F16.F32.PACK_AB R192, R161, R159 ;  /* 0x0000009fa1c0723e */ /* 0x002fe400000000ff */
[----:B------:R-:W-:Y:S01]  /*17a50*/  FMNMX.FTZ R152, R166, R152, !PT ;  /* 0x00000098a6987209 */ /* 0x000fe20007810000 */
[----:B------:R-:W-:Y:S03]  /*17a60*/  MUFU.EX2 R167, R167 ;  /* 0x000000a700a77308 */ /* 0x000fe60000000800 */
[----:B------:R-:W-:-:S04]  /*17a70*/  FMNMX.FTZ R152, R168, R152, !PT ;  /* 0x00000098a8987209 */ /* 0x000fc80007810000 */
[----:B------:R-:W-:Y:S01]  /*17a80*/  FMNMX.FTZ R152, R170, R152, !PT ;  /* 0x00000098aa987209 */ /* 0x000fe20007810000 */
[----:B------:R-:W0:Y:S01]  /*17a90*/  MUFU.EX2 R169, R169 ;  /* 0x000000a900a97308 */ /* 0x000e220000000800 */
[----:B---3--:R-:W-:Y:S02]  /*17aa0*/  F2FP.F16.F32.PACK_AB R194, R186, R185 ;  /* 0x000000b9bac2723e */ /* 0x008fe400000000ff */
[----:B------:R-:W-:-:S04]  /*17ab0*/  FMNMX.FTZ R152, R171, R152, !PT ;  /* 0x00000098ab987209 */ /* 0x000fc80007810000 */
[----:B------:R-:W-:Y:S01]  /*17ac0*/  FMNMX.FTZ R152, R172, R152, !PT ;  /* 0x00000098ac987209 */ /* 0x000fe20007810000 */
[----:B------:R-:W-:Y:S03]  /*17ad0*/  MUFU.EX2 R187, R187 ;  /* 0x000000bb00bb7308 */ /* 0x000fe60000000800 */
[----:B------:R-:W-:-:S04]  /*17ae0*/  FMNMX.FTZ R152, R175, R152, !PT ;  /* 0x00000098af987209 */ /* 0x000fc80007810000 */
[----:B------:R-:W-:Y:S01]  /*17af0*/  FMNMX.FTZ R157, R176, R152, !PT ;  /* 0x00000098b09d7209 */ /* 0x000fe20007810000 */
[----:B------:R-:W1:Y:S01]  /*17b00*/  MUFU.EX2 R173, R173 ;  /* 0x000000ad00ad7308 */ /* 0x000e620000000800 */
[----:B0-----:R-:W-:-:S03]  /*17b10*/  F2FP.F16.F32.PACK_AB R188, R169, R167 ;  /* 0x000000a7a9bc723e */ /* 0x001fc600000000ff */
[----:B------:R-:W0:Y:S04]  /*17b20*/  SHFL.BFLY PT, R152, R157, 0x2, 0x1f ;  /* 0x0c401f009d987f89 */ /* 0x000e2800000e0000 */
[----:B------:R-:W-:Y:S08]  /*17b30*/  MUFU.EX2 R174, R174 ;  /* 0x000000ae00ae7308 */ /* 0x000ff00000000800 */
[----:B------:R-:W3:Y:S01]  /*17b40*/  MUFU.EX2 R177, R177 ;  /* 0x000000b100b17308 */ /* 0x000ee20000000800 */
[----:B-1----:R-:W-:-:S07]  /*17b50*/  F2FP.F16.F32.PACK_AB R190, R173, R187 ;  /* 0x000000bbadbe723e */ /* 0x002fce00000000ff */
[----:B------:R-:W-:Y:S01]  /*17b60*/  MUFU.EX2 R178, R178 ;  /* 0x000000b200b27308 */ /* 0x000fe20000000800 */
[----:B0-----:R-:W-:-:S05]  /*17b70*/  FMNMX.FTZ R157, R157, R152, !PT ;  /* 0x000000989d9d7209 */ /* 0x001fca0007810000 */
[----:B------:R-:W0:Y:S02]  /*17b80*/  SHFL.BFLY PT, R152, R157, 0x1, 0x1f ;  /* 0x0c201f009d987f89 */ /* 0x000e2400000e0000 */
[----:B0-----:R-:W-:Y:S02]  /*17b90*/  FMNMX.FTZ R152, R157, R152, !PT ;  /* 0x000000989d987209 */ /* 0x001fe40007810000 */
[----:B------:R0:W1:Y:S02]  /*17ba0*/  MUFU.EX2 R157, R0 ;  /* 0x00000000009d7308 */ /* 0x0000640000000800 */
[C---:B------:R-:W-:Y:S01]  /*17bb0*/  FSETP.NEU.FTZ.AND P3, PT, R152.reuse, -INF , PT ;  /* 0xff8000009800780b */ /* 0x040fe20003f7d000 */
[----:B------:R-:W-:-:S05]  /*17bc0*/  FMUL.FTZ R179, R152, R2 ;  /* 0x0000000298b37220 */ /* 0x000fca0000410000 */
[----:B------:R-:W-:Y:S01]  /*17bd0*/  FSEL R179, R179, RZ, P3 ;  /* 0x000000ffb3b37208 */ /* 0x000fe20001800000 */
[----:B0-----:R-:W-:Y:S01]  /*17be0*/  FADD.FTZ R0, R154, R3 ;  /* 0x000000039a007221 */ /* 0x001fe20000010000 */
[----:B------:R-:W-:Y:S02]  /*17bf0*/  FSEL R3, R152, RZ, P3 ;  /* 0x000000ff98037208 */ /* 0x000fe40001800000 */
[----:B--2---:R-:W-:Y:S01]  /*17c00*/  ISETP.GT.AND P3, PT, R5, R180, PT ;  /* 0x000000b40500720c */ /* 0x004fe20003f64270 */
[----:B------:R-:W-:Y:S01]  /*17c10*/  FADD.FTZ R0, R184, R0 ;  /* 0x00000000b8007221 */ /* 0x000fe20000010000 */
[-CC-:B------:R-:W-:Y:S01]  /*17c20*/  FFMA.FTZ R22, R22, R2.reuse, -R179.reuse ;  /* 0x0000000216167223 */ /* 0x180fe200000108b3 */
[----:B------:R-:W-:Y:S01]  /*17c30*/  FADD.FTZ R3, -R3, R4 ;  /* 0x0000000403037221 */ /* 0x000fe20000010100 */
[-CC-:B------:R-:W-:Y:S01]  /*17c40*/  FFMA.FTZ R153, R153, R2.reuse, -R179.reuse ;  /* 0x0000000299997223 */ /* 0x180fe200000108b3 */
[----:B------:R-:W-:Y:S01]  /*17c50*/  FADD.FTZ R0, R159, R0 ;  /* 0x000000009f007221 */ /* 0x000fe20000010000 */
[-CC-:B------:R-:W-:Y:S01]  /*17c60*/  FFMA.FTZ R155, R155, R2.reuse, -R179.reuse ;  /* 0x000000029b9b7223 */ /* 0x180fe200000108b3 */
[-C--:B------:R-:W-:Y:S01]  /*17c70*/  FMUL.FTZ R3, R3, R2.reuse ;  /* 0x0000000203037220 */ /* 0x080fe20000410000 */
[----:B------:R-:W-:Y:S01]  /*17c80*/  MUFU.EX2 R22, R22 ;  /* 0x0000001600167308 */ /* 0x000fe20000000800 */
[----:B------:R-:W-:Y:S01]  /*17c90*/  FADD.FTZ R0, R161, R0 ;  /* 0x00000000a1007221 */ /* 0x000fe20000010000 */
[-CC-:B------:R-:W-:Y:S01]  /*17ca0*/  FFMA.FTZ R158, R158, R2.reuse, -R179.reuse ;  /* 0x000000029e9e7223 */ /* 0x180fe200000108b3 */
[-CC-:B------:R-:W-:Y:S01]  /*17cb0*/  FFMA.FTZ R160, R160, R2.reuse, -R179.reuse ;  /* 0x00000002a0a07223 */ /* 0x180fe200000108b3 */
[-CC-:B------:R-:W-:Y:S01]  /*17cc0*/  FFMA.FTZ R162, R162, R2.reuse, -R179.reuse ;  /* 0x00000002a2a27223 */ /* 0x180fe200000108b3 */
[----:B------:R-:W-:Y:S01]  /*17cd0*/  FADD.FTZ R4, R185, R0 ;  /* 0x00000000b9047221 */ /* 0x000fe20000010000 */
        /* <DEDUP_REMOVED lines=8> */
[----:B------:R-:W-:Y:S01]  /*17d60*/  FADD.FTZ R4, R186, R4 ;  /* 0x00000004ba047221 */ /* 0x000fe20000010000 */
[-CC-:B------:R-:W-:Y:S01]  /*17d70*/  FFMA.FTZ R172, R172, R2.reuse, -R179.reuse ;  /* 0x00000002acac7223 */ /* 0x180fe200000108b3 */
[----:B------:R-:W2:Y:S01]  /*17d80*/  MUFU.EX2 R153, R153 ;  /* 0x0000009900997308 */ /* 0x000ea20000000800 */
[-CC-:B------:R-:W-:Y:S01]  /*17d90*/  FFMA.FTZ R175, R175, R2.reuse, -R179.reuse ;  /* 0x00000002afaf7223 */ /* 0x180fe200000108b3 */
[----:B------:R-:W-:Y:S01]  /*17da0*/  FADD.FTZ R4, R167, R4 ;  /* 0x00000004a7047221 */ /* 0x000fe20000010000 */
[----:B------:R-:W-:Y:S01]  /*17db0*/  FFMA.FTZ R176, R176, R2, -R179 ;  /* 0x00000002b0b07223 */ /* 0x000fe200000108b3 */
[----:B---3--:R-:W-:-:S02]  /*17dc0*/  F2FP.F16.F32.PACK_AB R184, R177, R174 ;  /* 0x000000aeb1b8723e */ /* 0x008fc400000000ff */
[----:B------:R-:W-:Y:S01]  /*17dd0*/  FADD.FTZ R4, R169, R4 ;  /* 0x00000004a9047221 */ /* 0x000fe20000010000 */
[----:B-1----:R-:W-:Y:S01]  /*17de0*/  F2FP.F16.F32.PACK_AB R186, R157, R178 ;  /* 0x000000b29dba723e */ /* 0x002fe200000000ff */
[----:B------:R-:W1:Y:S01]  /*17df0*/  MUFU.EX2 R155, R155 ;  /* 0x0000009b009b7308 */ /* 0x000e620000000800 */
[----:B0-----:R-:W-:Y:S01]  /*17e00*/  FFMA.FTZ R226, R0, R226, R22 ;  /* 0x000000e200e27223 */ /* 0x001fe20000010016 */
[----:B------:R-:W-:Y:S01]  /*17e10*/  FADD.FTZ R4, R187, R4 ;  /* 0x00000004bb047221 */ /* 0x000fe20000010000 */
[----:B------:R-:W-:Y:S02]  /*17e20*/  IADD3 R5, R5, -0x1, RZ ;  /* 0xffffffff05057810 */ /* 0x000fe40007ffe0ff */
[----:B------:R-:W-:Y:S01]  /*17e30*/  MOV R3, R156 ;  /* 0x0000009c00037202 */ /* 0x000fe20000000f00 */
[----:B------:R-:W-:Y:S02]  /*17e40*/  FADD.FTZ R4, R173, R4 ;  /* 0x00000004ad047221 */ /* 0x000fe40000010000 */
[----:B------:R-:W0:Y:S01]  /*17e50*/  MUFU.EX2 R158, R158 ;  /* 0x0000009e009e7308 */ /* 0x000e220000000800 */
[C---:B--2---:R-:W-:Y:S01]  /*17e60*/  FADD.FTZ R226, R153.reuse, R226 ;  /* 0x000000e299e27221 */ /* 0x044fe20000010000 */
[----:B------:R-:W-:Y:S01]  /*17e70*/  FADD.FTZ R4, R174, R4 ;  /* 0x00000004ae047221 */ /* 0x000fe20000010000 */
[----:B------:R-:W-:Y:S01]  /*17e80*/  F2FP.F16.F32.PACK_AB R197, R153, R22 ;  /* 0x0000001699c5723e */ /* 0x000fe200000000ff */
[----:B------:R-:W-:-:S02]  /*17e90*/  IMAD.MOV.U32 R22, RZ, RZ, R229 ;  /* 0x000000ffff167224 */ /* 0x000fc400078e00e5 */
[----:B------:R-:W-:Y:S02]  /*17ea0*/  FADD.FTZ R4, R177, R4 ;  /* 0x00000004b1047221 */ /* 0x000fe40000010000 */
[----:B------:R-:W2:Y:S01]  /*17eb0*/  MUFU.EX2 R160, R160 ;  /* 0x000000a000a07308 */ /* 0x000ea20000000800 */
[----:B-1----:R-:W-:Y:S01]  /*17ec0*/  FADD.FTZ R226, R155, R226 ;  /* 0x000000e29be27221 */ /* 0x002fe20000010000 */
[----:B------:R-:W-:-:S04]  /*17ed0*/  FADD.FTZ R4, R178, R4 ;  /* 0x00000004b2047221 */ /* 0x000fc80000010000 */
[----:B------:R-:W-:Y:S01]  /*17ee0*/  FADD.FTZ R227, R157, R4 ;  /* 0x000000049de37221 */ /* 0x000fe20000010000 */
[----:B------:R-:W-:Y:S01]  /*17ef0*/  IMAD.MOV.U32 R4, RZ, RZ, R152 ;  /* 0x000000ffff047224 */ /* 0x000fe200078e0098 */
[----:B------:R-:W1:Y:S01]  /*17f00*/  MUFU.EX2 R162, R162 ;  /* 0x000000a200a27308 */ /* 0x000e620000000800 */
[C---:B0-----:R-:W-:Y:S01]  /*17f10*/  FADD.FTZ R226, R158.reuse, R226 ;  /* 0x000000e29ee27221 */ /* 0x041fe20000010000 */
[----:B------:R-:W-:-:S06]  /*17f20*/  F2FP.F16.F32.PACK_AB R199, R158, R155 ;  /* 0x0000009b9ec7723e */ /* 0x000fcc00000000ff */
[----:B------:R-:W0:Y:S01]  /*17f30*/  MUFU.EX2 R163, R163 ;  /* 0x000000a300a37308 */ /* 0x000e220000000800 */
[----:B--2---:R-:W-:-:S07]  /*17f40*/  FADD.FTZ R226, R160, R226 ;  /* 0x000000e2a0e27221 */ /* 0x004fce0000010000 */
[----:B------:R-:W2:Y:S01]  /*17f50*/  MUFU.EX2 R164, R164 ;  /* 0x000000a400a47308 */ /* 0x000ea20000000800 */
[C---:B-1----:R-:W-:Y:S01]  /*17f60*/  FADD.FTZ R226, R162.reuse, R226 ;  /* 0x000000e2a2e27221 */ /* 0x042fe20000010000 */
[----:B------:R-:W-:-:S06]  /*17f70*/  F2FP.F16.F32.PACK_AB R193, R162, R160 ;  /* 0x000000a0a2c1723e */ /* 0x000fcc00000000ff */
[----:B------:R-:W1:Y:S01]  /*17f80*/  MUFU.EX2 R165, R165 ;  /* 0x000000a500a57308 */ /* 0x000e620000000800 */
[----:B0-----:R-:W-:-:S07]  /*17f90*/  FADD.FTZ R226, R163, R226 ;  /* 0x000000e2a3e27221 */ /* 0x001fce0000010000 */
[----:B------:R-:W0:Y:S01]  /*17fa0*/  MUFU.EX2 R166, R166 ;  /* 0x000000a600a67308 */ /* 0x000e220000000800 */
[C---:B--2---:R-:W-:Y:S01]  /*17fb0*/  FADD.FTZ R226, R164.reuse, R226 ;  /* 0x000000e2a4e27221 */ /* 0x044fe20000010000 */
[----:B------:R-:W-:-:S06]  /*17fc0*/  F2FP.F16.F32.PACK_AB R195, R164, R163 ;  /* 0x000000a3a4c3723e */ /* 0x000fcc00000000ff */
[----:B------:R-:W2:Y:S01]  /*17fd0*/  MUFU.EX2 R168, R168 ;  /* 0x000000a800a87308 */ /* 0x000ea20000000800 */
[----:B-1----:R-:W-:-:S07]  /*17fe0*/  FADD.FTZ R226, R165, R226 ;  /* 0x000000e2a5e27221 */ /* 0x002fce0000010000 */
        /* <DEDUP_REMOVED lines=12> */
[----:B------:R-:W-:-:S03]  /*180b0*/  F2FP.F16.F32.PACK_AB R185, R172, R171 ;  /* 0x000000abacb9723e */ /* 0x000fc600000000ff */
[----:B-1----:R-:W-:-:S04]  /*180c0*/  FADD.FTZ R226, R175, R226 ;  /* 0x000000e2afe27221 */ /* 0x002fc80000010000 */
[C---:B0-----:R-:W-:Y:S01]  /*180d0*/  FADD.FTZ R226, R176.reuse, R226 ;  /* 0x000000e2b0e27221 */ /* 0x041fe20000010000 */
[----:B------:R-:W-:Y:S01]  /*180e0*/  F2FP.F16.F32.PACK_AB R187, R176, R175 ;  /* 0x000000afb0bb723e */ /* 0x000fe200000000ff */
[----:B------:R-:W-:Y:S06]  /*180f0*/  @P3 BRA `(.L_x_1589) ;  /* 0xffffffd0005c3947 */ /* 0x000fec000383ffff */
[----:B------:R-:W-:Y:S05]  /*18100*/  BSYNC B0 ;  /* 0x0000000000007941 */ /* 0x000fea0003800000 */
.L_x_1570:
[----:B------:R-:W-:Y:S01]  /*18110*/  IMAD.MOV.U32 R4, RZ, RZ, R152 ;  /* 0x000000ffff047224 */ /* 0x000fe200078e0098 */
[----:B------:R-:W-:Y:S01]  /*18120*/  MOV R3, R156 ;  /* 0x0000009c00037202 */ /* 0x000fe20000000f00 */
[----:B------:R-:W-:Y:S02]  /*18130*/  IMAD.MOV.U32 R22, RZ, RZ, R229 ;  /* 0x000000ffff167224 */ /* 0x000fe400078e00e5 */
[----:B------:R-:W-:-:S07]  /*18140*/  IMAD.MOV.U32 R218, RZ, RZ, R232 ;  /* 0x000000ffffda7224 */ /* 0x000fce00078e00e8 */
.L_x_1569:
[----:B------:R-:W-:Y:S05]  /*18150*/  BSYNC B1 ;  /* 0x0000000000017941 */ /* 0x000fea0003800000 */
.L_x_1568:
[----:B------:R-:W2:Y:S01]  /*18160*/  LDL R152, [R1+0x4] ;  /* 0x0000040001987983 */ /* 0x000ea20000100800 */
[----:B------:R-:W0:Y:S01]  /*18170*/  LDC R156, c[0x0][0x9e4] ;  /* 0x00027900ff9c7b82 */ /* 0x000e220000000800 */
[----:B------:R-:W-:Y:S01]  /*18180*/  IADD3 R155, R219, 0x80, -R224 ;  /* 0x00000080db9b7810 */ /* 0x000fe20007ffe8e0 */
[----:B------:R-:W-:Y:S01]  /*18190*/  ULDC UR4, c[0x0][0x9dc] ;  /* 0x0002770000047ab9 */ /* 0x000fe20000000800 */
[----:B0-----:R-:W-:Y:S02]  /*181a0*/  ISETP.GE.AND P5, PT, R156, 0x1, PT ;  /* 0x000000019c00780c */ /* 0x001fe40003fa6270 */
[----:B--2---:R-:W-:-:S05]  /*181b0*/  LEA R155, R152, R155, 0x7 ;  /* 0x0000009b989b7211 */ /* 0x004fca00078e38ff */
[----:B------:R-:W-:-:S06]  /*181c0*/  VIADD R154, R155, -UR4 ;  /* 0x800000049b9a7c36 */ /* 0x000fcc0008000000 */
[----:B------:R-:W-:Y:S05]  /*181d0*/  @!P5 BRA `(.L_x_1590) ;  /* 0x000000000044d947 */ /* 0x000fea0003800000 */
        /* <DEDUP_REMOVED lines=10> */
.L_x_1592:
[----:B------:R-:W-:-:S13]  /*18280*/  ISETP.NE.AND P2, PT, R156, 0x1, PT ;  /* 0x000000019c00780c */ /* 0x000fda0003f45270 */
[----:B------:R-:W0:Y:S02]  /*18290*/  @P2 LDC.64 R152, c[0x0][0x9e8] ;  /* 0x00027a00ff982b82 */ /* 0x000e240000000a00 */
[----:B0-----:R-:W-:-:S05]  /*182a0*/  @P2 IMAD.HI.U32 R152, R155, R152, RZ ;  /* 0x000000989b982227 */ /* 0x001fca00078e00ff */
[----:B------:R-:W-:-:S07]  /*182b0*/  @P2 SHF.R.U32.HI R155, RZ, R153, R152 ;  /* 0x00000099ff9b2219 */ /* 0x000fce0000011698 */
.L_x_1593:
[----:B------:R-:W-:Y:S05]  /*182c0*/  BSYNC B0 ;  /* 0x0000000000007941 */ /* 0x000fea0003800000 */
.L_x_1591:
[----:B------:R-:W-:-:S05]  /*182d0*/  IMAD R155, R155, R156, RZ ;  /* 0x0000009c9b9b7224 */ /* 0x000fca00078e02ff */
[----:B------:R-:W-:-:S07]  /*182e0*/  VIMNMX R154, R154, R155, !PT ;  /* 0x0000009b9a9a7248 */ /* 0x000fce0007fe0100 */
.L_x_1590:
[----:B------:R-:W2:Y:S01]  /*182f0*/  LDL R153, [R1+0x50] ;  /* 0x0000500001997983 */ /* 0x000ea20000100800 */
[----:B------:R-:W-:Y:S01]  /*18300*/  VIADD R154, R154, 0x3f ;  /* 0x0000003f9a9a7836 */ /* 0x000fe20000000000 */
[----:B------:R-:W-:Y:S04]  /*18310*/  BSSY B0, `(.L_x_1594) ;  /* 0x000024e000007945 */ /* 0x000fe80003800000 */
[----:B------:R-:W-:-:S04]  /*18320*/  SHF.R.S32.HI R152, RZ, 0x1f, R154 ;  /* 0x0000001fff987819 */ /* 0x000fc8000001149a */
[----:B------:R-:W-:-:S04]  /*18330*/  LEA.HI R152, R152, R154, RZ, 0x6 ;  /* 0x0000009a98987211 */ /* 0x000fc800078f30ff */
[----:B------:R-:W-:-:S04]  /*18340*/  SHF.R.S32.HI R152, RZ, 0x6, R152 ;  /* 0x00000006ff987819 */ /* 0x000fc80000011498 */
[----:B--2---:R-:W-:-:S04]  /*18350*/  VIMNMX R153, R153, R152, !PT ;  /* 0x0000009899997248 */ /* 0x004fc80007fe0100 */
[----:B------:R-:W-:Y:S01]  /*18360*/  ISETP.GE.AND P2, PT, R5, R153, PT ;  /* 0x000000990500720c */ /* 0x000fe20003f46270 */
[----:B------:R0:W-:-:S12]  /*18370*/  STL [R1], R153 ;  /* 0x0000009901007387 */ /* 0x0001d80000100800 */
[----:B0-----:R-:W-:Y:S05]  /*18380*/  @!P2 BRA `(.L_x_1595) ;  /* 0x000000240018a947 */ /* 0x001fea0003800000 */
[----:B------:R-:W-:Y:S01]  /*18390*/  BSSY B1, `(.L_x_1596) ;  /* 0x0000244000017945 */ /* 0x000fe20003800000 */
[----:B------:R-:W-:Y:S01]  /*183a0*/  IMAD.MOV.U32 R231, RZ, RZ, R5 ;  /* 0x000000ffffe77224 */ /* 0x000fe200078e0005 */
[----:B------:R-:W-:Y:S01]  /*183b0*/  MOV R230, R4 ;  /* 0x0000000400e67202 */ /* 0x000fe20000000f00 */
[----:B------:R-:W-:Y:S01]  /*183c0*/  IMAD.MOV.U32 R229, RZ, RZ, R3 ;  /* 0x000000ffffe57224 */ /* 0x000fe200078e0003 */
[----:B------:R-:W-:Y:S01]  /*183d0*/  MOV R232, R218 ;  /* 0x000000da00e87202 */ /* 0x000fe20000000f00 */
[----:B------:R-:W-:-:S07]  /*183e0*/  IMAD.MOV.U32 R5, RZ, RZ, R22 ;  /* 0x000000ffff057224 */ /* 0x000fce00078e0016 */
.L_x_1607:
[----:B------:R-:W-:-:S05]  /*183f0*/  VIADD R22, R5, 0x1 ;  /* 0x0000000105167836 */ /* 0x000fca0000000000 */
[----:B------:R-:W-:-:S04]  /*18400*/  ISETP.NE.AND P2, PT, R22, 0x2, PT ;  /* 0x000000021600780c */ /* 0x000fc80003f45270 */
[----:B------:R-:W-:Y:S02]  /*18410*/  SEL R218, RZ, 0x1, P2 ;  /* 0x00000001ffda7807 */ /* 0x000fe40001000000 */
[----:B------:R-:W-:Y:S02]  /*18420*/  SEL R22, R22, RZ, P2 ;  /* 0x000000ff16167207 */ /* 0x000fe40001000000 */
[----:B------:R-:W-:Y:S01]  /*18430*/  LOP3.LUT R218, R232, R218, RZ, 0x3c, !PT ;  /* 0x000000dae8da7212 */ /* 0x000fe200078e3cff */
[----:B------:R-:W-:Y:S06]  /*18440*/  @!P0 BRA `(.L_x_1597) ;  /* 0x0000000000048947 */ /* 0x000fec0003800000 */
[----:B------:R-:W-:Y:S01]  /*18450*/  BPT.TRAP 0x1 ;  /* 0x000000040000795c */ /* 0x000fe20000300000 */
.L_x_1597:
[----:B------:R-:W-:Y:S02]  /*18460*/  LEA R2, R22, R16, 0x3 ;  /* 0x0000001016027211 */ /* 0x000fe400078e18ff */
[----:B------:R-:W-:-:S04]  /*18470*/  SHF.L.U32 R3, R218, 0x1f, RZ ;  /* 0x0000001fda037819 */ /* 0x000fc800000006ff */
[----:B------:R0:W1:Y:S01]  /*18480*/  SYNCS.PHASECHK.TRANS64.TRYWAIT P2, [R2+URZ+0x30830], R3 ;  /* 0x03083003020075a7 */ /* 0x000062000804017f */
[----:B------:R-:W-:Y:S05]  /*18490*/  @!P0 BRA `(.L_x_1598) ;  /* 0x0000000000048947 */ /* 0x000fea0003800000 */
[----:B------:R-:W-:Y:S01]  /*184a0*/  BPT.TRAP 0x1 ;  /* 0x000000040000795c */ /* 0x000fe20000300000 */
.L_x_1598:
        /* <DEDUP_REMOVED lines=8> */
.L_x_1600:
[----:B------:R-:W-:Y:S05]  /*18530*/  BSYNC B2 ;  /* 0x0000000000027941 */ /* 0x000fea0003800000 */
.L_x_1599:
[----:B01----:R-:W-:Y:S01]  /*18540*/  IMAD.MOV.U32 R2, RZ, RZ, R156 ;  /* 0x000000ffff027224 */ /* 0x003fe200078e009c */
[C---:B------:R-:W-:Y:S01]  /*18550*/  IADD3 R152, R156.reuse, 0x6, RZ ;  /* 0x000000069c987810 */ /* 0x040fe20007ffe0ff */
[----:B------:R-:W-:Y:S01]  /*18560*/  IMAD.MOV.U32 R3, RZ, RZ, 0x40000040 ;  /* 0x40000040ff037424 */ /* 0x000fe200078e00ff */
[----:B------:R-:W-:Y:S01]  /*18570*/  IADD3 R154, R156, 0x204, RZ ;  /* 0x000002049c9a7810 */ /* 0x000fe20007ffe0ff */
[----:B------:R-:W-:Y:S01]  /*18580*/  IMAD.MOV.U32 R155, RZ, RZ, 0x40000040 ;  /* 0x40000040ff9b7424 */ /* 0x000fe200078e00ff */
[----:B------:R-:W-:Y:S01]  /*18590*/  R2UR UR6, R2 ;  /* 0x00000000020672ca */ /* 0x000fe200000e0000 */
[----:B------:R-:W-:Y:S01]  /*185a0*/  IMAD.MOV.U32 R2, RZ, RZ, R153 ;  /* 0x000000ffff027224 */ /* 0x000fe200078e0099 */
[----:B------:R-:W-:Y:S01]  /*185b0*/  R2UR UR10, R152 ;  /* 0x00000000980a72ca */ /* 0x000fe200000e0000 */
[----:B------:R-:W-:Y:S01]  /*185c0*/  IMAD.MOV.U32 R153, RZ, RZ, 0x40000040 ;  /* 0x40000040ff997424 */ /* 0x000fe200078e00ff */
[----:B------:R-:W-:Y:S01]  /*185d0*/  R2UR UR5, R3 ;  /* 0x00000000030572ca */ /* 0x000fe200000e0000 */
[----:B------:R-:W-:Y:S01]  /*185e0*/  VIADD R152, R156, 0x202 ;  /* 0x000002029c987836 */ /* 0x000fe20000000000 */
[----:B------:R-:W-:Y:S01]  /*185f0*/  R2UR UR4, R2 ;  /* 0x00000000020472ca */ /* 0x000fe200000e0000 */
[----:B------:R-:W-:Y:S01]  /*18600*/  IMAD.MOV.U32 R2, RZ, RZ, R4 ;  /* 0x000000ffff027224 */ /* 0x000fe200078e0004 */
[----:B------:R-:W-:Y:S01]  /*18610*/  R2UR UR11, R153 ;  /* 0x00000000990b72ca */ /* 0x000fe200000e0000 */
[-C--:B------:R-:W-:Y:S01]  /*18620*/  FMUL.FTZ R24, R24, R23.reuse ;  /* 0x0000001718187220 */ /* 0x080fe20000410000 */
[----:B------:R-:W-:Y:S01]  /*18630*/  R2UR UR22, R154 ;  /* 0x000000009a1672ca */ /* 0x000fe200000e0000 */
[-C--:B------:R-:W-:Y:S01]  /*18640*/  FMUL.FTZ R25, R25, R23.reuse ;  /* 0x0000001719197220 */ /* 0x080fe20000410000 */
[----:B------:R-:W-:Y:S01]  /*18650*/  R2UR UR8, R2 ;  /* 0x00000000020872ca */ /* 0x000fe200000e0000 */
[-C--:B------:R-:W-:Y:S01]  /*18660*/  FMUL.FTZ R28, R28, R23.reuse ;  /* 0x000000171c1c7220 */ /* 0x080fe20000410000 */
[C---:B------:R-:W-:Y:S01]  /*18670*/  IADD3 R2, R156.reuse, 0x200, RZ ;  /* 0x000002009c027810 */ /* 0x040fe20007ffe0ff */
        /* <DEDUP_REMOVED lines=8> */
[-C--:B------:R-:W-:Y:S01]  /*18700*/  FMUL.FTZ R33, R33, R23.reuse ;  /* 0x0000001721217220 */ /* 0x080fe20000410000 */
[----:B------:R-:W-:Y:S01]  /*18710*/  R2UR UR26, R2 ;  /* 0x00000000021a72ca */ /* 0x000fe200000e0000 */
[C---:B------:R-:W-:Y:S01]  /*18720*/  VIADD R2, R156.reuse, 0x404 ;  /* 0x000004049c027836 */ /* 0x040fe20000000000 */
[----:B------:R-:W-:Y:S01]  /*18730*/  IADD3 R154, R156, 0x406, RZ ;  /* 0x000004069c9a7810 */ /* 0x000fe20007ffe0ff */
[-C--:B------:R-:W-:Y:S01]  /*18740*/  FMUL.FTZ R36, R36, R23.reuse ;  /* 0x0000001724247220 */ /* 0x080fe20000410000 */
[----:B------:R-:W-:Y:S01]  /*18750*/  MOV R235, UR11 ;  /* 0x0000000b00eb7c02 */ /* 0x000fe20008000f00 */
[----:B------:R-:W-:Y:S01]  /*18760*/  UMOV UR11, UR5 ;  /* 0x00000005000b7c82 */ /* 0x000fe20008000000 */
[----:B------:R-:W-:Y:S01]  /*18770*/  MOV R4, UR10 ;  /* 0x0000000a00047c02 */ /* 0x000fe20008000f00 */
[----:B------:R-:W-:Y:S01]  /*18780*/  UMOV UR10, UR4 ;  /* 0x00000004000a7c82 */ /* 0x000fe20008000000 */
[----:B------:R-:W-:Y:S01]  /*18790*/  R2UR UR38, R2 ;  /* 0x00000000022672ca */ /* 0x000fe200000e0000 */
[----:B------:R-:W-:Y:S01]  /*187a0*/  VIADD R2, R156, 0x600 ;  /* 0x000006009c027836 */ /* 0x000fe20000000000 */
[----:B------:R-:W-:Y:S01]  /*187b0*/  R2UR UR7, R3 ;  /* 0x00000000030772ca */ /* 0x000fe200000e0000 */
[-C--:B------:R-:W-:Y:S01]  /*187c0*/  FMUL.FTZ R37, R37, R23.reuse ;  /* 0x0000001725257220 */ /* 0x080fe20000410000 */
        /* <DEDUP_REMOVED lines=10> */
[----:B------:R-:W-:Y:S01]  /*18870*/  R2UR UR46, R2 ;  /* 0x00000000022e72ca */ /* 0x000fe200000e0000 */
[----:B------:R-:W-:Y:S01]  /*18880*/  VIADD R2, R156, 0x606 ;  /* 0x000006069c027836 */ /* 0x000fe20000000000 */
        /* <DEDUP_REMOVED lines=26> */
[----:B------:R-:W-:Y:S01]  /*18a30*/  R2UR UR8, R222 ;  /* 0x00000000de0872ca */ /* 0x000fe200000e0000 */
[-C--:B------:R-:W-:Y:S01]  /*18a40*/  FMUL.FTZ R69, R69, R23.reuse ;  /* 0x0000001745457220 */ /* 0x080fe20000410000 */
[----:B------:R-:W-:Y:S01]  /*18a50*/  R2UR UR4, R220 ;  /* 0x00000000dc0472ca */ /* 0x000fe200000e0000 */
[-C--:B------:R-:W-:Y:S01]  /*18a60*/  FMUL.FTZ R72, R72, R23.reuse ;  /* 0x0000001748487220 */ /* 0x080fe20000410000 */
[----:B------:R-:W-:Y:S01]  /*18a70*/  R2UR UR5, R221 ;  /* 0x00000000dd0572ca */ /* 0x000fe200000e0000 */
[-C--:B------:R-:W-:Y:S01]  /*18a80*/  FMUL.FTZ R73, R73, R23.reuse ;  /* 0x0000001749497220 */ /* 0x080fe20000410000 */
        /* <DEDUP_REMOVED lines=184> */
.L_x_1602:
[----:B------:R-:W-:Y:S01]  /*19610*/  SHF.L.U32 R0, R232, 0x1f, RZ ;  /* 0x0000001fe8007819 */ /* 0x000fe200000006ff */
[----:B------:R-:W-:-:S04]  /*19620*/  IMAD R232, R5, 0x8, R16 ;  /* 0x0000000805e87824 */ /* 0x000fc800078e0210 */
[----:B------:R0:W1:Y:S01]  /*19630*/  SYNCS.PHASECHK.TRANS64.TRYWAIT P2, [R232+URZ+0x30850], R0 ;  /* 0x03085000e80075a7 */ /* 0x000062000804017f */
[----:B------:R-:W-:Y:S05]  /*19640*/  @!P0 BRA `(.L_x_1603) ;  /* 0x0000000000048947 */ /* 0x000fea0003800000 */
[----:B------:R-:W-:Y:S01]  /*19650*/  BPT.TRAP 0x1 ;  /* 0x000000040000795c */ /* 0x000fe20000300000 */
.L_x_1603:
[----:B------:R-:W-:Y:S04]  /*19660*/  BSSY B2, `(.L_x_1604) ;  /* 0x0000004000027945 */ /* 0x000fe80003800000 */
[----:B-1----:R-:W-:Y:S05]  /*19670*/  @P2 BRA `(.L_x_1605) ;  /* 0x0000000000082947 */ /* 0x002fea0003800000 */
[----:B------:R-:W1:Y:S02]  /*19680*/  SYNCS.PHASECHK.TRANS64.TRYWAIT P2, [R232+URZ+0x30850], R0 ;  /* 0x03085000e80075a7 */ /* 0x000e64000804017f */
[----:B-1----:R-:W-:Y:S05]  /*19690*/  @!P2 BRA `(.L_x_1606) ;  /* 0x0000010400cca947 */ /* 0x002fea0003800000 */
.L_x_1605:
[----:B------:R-:W-:Y:S05]  /*196a0*/  BSYNC B2 ;  /* 0x0000000000027941 */ /* 0x000fea0003800000 */
.L_x_1604:
[----:B01----:R-:W-:Y:S01]  /*196b0*/  IADD3 R0, R16, 0x400, RZ ;  /* 0x0000040010007810 */ /* 0x003fe20007ffe0ff */
[----:B------:R-:W-:Y:S01]  /*196c0*/  IMAD.MOV.U32 R3, RZ, RZ, 0x40000040 ;  /* 0x40000040ff037424 */ /* 0x000fe200078e00ff */
[----:B------:R-:W-:Y:S01]  /*196d0*/  WARPGROUP.ARRIVE ;  /* 0x00000000000079c5 */ /* 0x000fe20000000000 */
[----:B------:R-:W-:Y:S01]  /*196e0*/  ULDC UR4, c[0x0][0x9d8] ;  /* 0x0002760000047ab9 */ /* 0x000fe20000000800 */
[----:B------:R-:W-:Y:S01]  /*196f0*/  SHF.R.U32.HI R0, RZ, 0x4, R0 ;  /* 0x00000004ff007819 */ /* 0x000fe20000011600 */
[----:B------:R-:W2:Y:S01]  /*19700*/  LDL R235, [R1] ;  /* 0x0000000001eb7983 */ /* 0x000ea20000100800 */
[----:B------:R-:W-:Y:S01]  /*19710*/  R2UR UR7, R3 ;  /* 0x00000000030772ca */ /* 0x000fe200000e0000 */
[----:B------:R-:W-:Y:S01]  /*19720*/  IMAD.MOV.U32 R3, RZ, RZ, 0x40000040 ;  /* 0x40000040ff037424 */ /* 0x000fe200078e00ff */
[----:B------:R-:W-:Y:S01]  /*19730*/  LOP3.LUT R0, R0, 0x3fff, RZ, 0xc0, !PT ;  /* 0x00003fff00007812 */ /* 0x000fe200078ec0ff */
[----:B------:R-:W-:Y:S01]  /*19740*/  FMUL.FTZ R162, R162, UR4 ;  /* 0x00000004a2a27c20 */ /* 0x000fe20008410000 */
[----:B------:R-:W-:Y:S01]  /*19750*/  FMUL.FTZ R163, R163, UR4 ;  /* 0x00000004a3a37c20 */ /* 0x000fe20008410000 */
[----:B------:R-:W-:Y:S01]  /*19760*/  FMUL.FTZ R166, R166, UR4 ;  /* 0x00000004a6a67c20 */ /* 0x000fe20008410000 */
[----:B------:R-:W-:Y:S01]  /*19770*/  LOP3.LUT R0, R0, 0x2000000, RZ, 0xfc, !PT ;  /* 0x0200000000007812 */ /* 0x000fe200078efcff */
[----:B------:R-:W-:Y:S01]  /*19780*/  FMUL.FTZ R167, R167, UR4 ;  /* 0x00000004a7a77c20 */ /* 0x000fe20008410000 */
[----:B------:R-:W-:Y:S01]  /*19790*/  FMUL.FTZ R170, R170, UR4 ;  /* 0x00000004aaaa7c20 */ /* 0x000fe20008410000 */
[----:B------:R-:W-:Y:S01]  /*197a0*/  MUFU.TANH R162, R162 ;  /* 0x000000a200a27308 */ /* 0x000fe20000002400 */
[----:B------:R-:W-:Y:S01]  /*197b0*/  FMUL.FTZ R171, R171, UR4 ;  /* 0x00000004abab7c20 */ /* 0x000fe20008410000 */
[----:B------:R-:W-:-:S02]  /*197c0*/  IMAD R2, R5, 0x800, R0 ;  /* 0x0000080005027824 */ /* 0x000fc400078e0200 */
[----:B------:R-:W-:Y:S01]  /*197d0*/  FMUL.FTZ R0, R152, UR4 ;  /* 0x0000000498007c20 */ /* 0x000fe20008410000 */
[----:B------:R-:W-:Y:S02]  /*197e0*/  IMAD.MOV.U32 R5, RZ, RZ, 0x40000040 ;  /* 0x40000040ff057424 */ /* 0x000fe400078e00ff */
[----:B------:R-:W-:Y:S01]  /*197f0*/  FMUL.FTZ R152, R155, UR4 ;  /* 0x000000049b987c20 */ /* 0x000fe20008410000 */
[----:B------:R-:W-:Y:S01]  /*19800*/  FMUL.FTZ R155, R157, UR4 ;  /* 0x000000049d9b7c20 */ /* 0x000fe20008410000 */
[----:B------:R-:W-:Y:S01]  /*19810*/  R2UR UR6, R2 ;  /* 0x00000000020672ca */ /* 0x000fe200000e0000 */
[----:B------:R-:W-:Y:S01]  /*19820*/  FMUL.FTZ R157, R160, UR4 ;  /* 0x00000004a09d7c20 */ /* 0x000fe20008410000 */
[----:B------:R-:W-:Y:S01]  /*19830*/  IADD3 R4, R2, 0x80, RZ ;  /* 0x0000008002047810 */ /* 0x000fe20007ffe0ff */
[----:B------:R-:W-:Y:S01]  /*19840*/  MUFU.TANH R0, R0 ;  /* 0x0000000000007308 */ /* 0x000fe20000002400 */
[----:B------:R-:W-:Y:S01]  /*19850*/  FMUL.FTZ R160, R165, UR4 ;  /* 0x00000004a5a07c20 */ /* 0x000fe20008410000 */
[----:B------:R-:W-:Y:S01]  /*19860*/  FMUL.FTZ R165, R172, UR4 ;  /* 0x00000004aca57c20 */ /* 0x000fe20008410000 */
[----:B------:R-:W-:Y:S01]  /*19870*/  FMUL.FTZ R172, R180, UR4 ;  /* 0x00000004b4ac7c20 */ /* 0x000fe20008410000 */
[----:B------:R-:W-:Y:S01]  /*19880*/  FMUL.FTZ R174, R174, UR4 ;  /* 0x00000004aeae7c20 */ /* 0x000fe20008410000 */
[----:B------:R-:W-:Y:S01]  /*19890*/  FMUL.FTZ R175, R175, UR4 ;  /* 0x00000004afaf7c20 */ /* 0x000fe20008410000 */
[----:B------:R-:W-:Y:S01]  /*198a0*/  FMUL.FTZ R180, R183, UR4 ;  /* 0x00000004b7b47c20 */ /* 0x000fe20008410000 */
[----:B------:R-:W-:Y:S01]  /*198b0*/  @!P1 IADD3 R232, R232, 0x30860, RZ ;  /* 0x00030860e8e89810 */ /* 0x000fe20007ffe0ff */
[----:B------:R-:W-:Y:S02]  /*198c0*/  MUFU.TANH R155, R155 ;  /* 0x0000009b009b7308 */ /* 0x000fe40000002400 */
[----:B------:R-:W-:Y:S01]  /*198d0*/  HGMMA.64x256x16.F32 R24, R196, gdesc[UR4].tnspB, R24, gsb0 ;  /* 0x43e00004c4187df0 */ /* 0x000fe20008000818 */
[----:B------:R-:W-:Y:S01]  /*198e0*/  R2UR UR6, R4 ;  /* 0x00000000040672ca */ /* 0x000fe200000e0000 */
[C---:B------:R-:W-:Y:S01]  /*198f0*/  VIADD R4, R2.reuse, 0x100 ;  /* 0x0000010002047836 */ /* 0x040fe20000000000 */
[----:B------:R-:W-:Y:S01]  /*19900*/  R2UR UR7, R5 ;  /* 0x00000000050772ca */ /* 0x000fe200000e0000 */
[----:B------:R-:W-:Y:S01]  /*19910*/  VIADD R2, R2, 0x180 ;  /* 0x0000018002027836 */ /* 0x000fe20000000000 */
[----:B------:R-:W-:Y:S01]  /*19920*/  MOV R5, 0x40000040 ;  /* 0x4000004000057802 */ /* 0x000fe20000000f00 */
        /* <DEDUP_REMOVED lines=16> */
[C---:B--2---:R-:W-:Y:S01]  /*19a30*/  ISETP.GT.AND P2, PT, R231.reuse, R235, PT ;  /* 0x000000ebe700720c */ /* 0x044fe20003f44270 */
[----:B------:R-:W-:-:S04]  /*19a40*/  VIADD R231, R231, 0xffffffff ;  /* 0xffffffffe7e77836 */ /* 0x000fc80000000000 */
        /* <DEDUP_REMOVED lines=21> */
[----:B------:R-:W-:-:S03]  /*19ba0*/  ULDC UR4, c[0x0][0x988] ;  /* 0x0002620000047ab9 */ /* 0x000fc60000000800 */
        /* <DEDUP_REMOVED lines=8> */
[----:B------:R-:W0:Y:S08]  /*19c30*/  MUFU.TANH R5, R5 ;  /* 0x0000000500057308 */ /* 0x000e300000002400 */
[----:B------:R-:W1:Y:S08]  /*19c40*/  MUFU.TANH R153, R153 ;  /* 0x0000009900997308 */ /* 0x000e700000002400 */
[----:B------:R-:W2:Y:S01]  /*19c50*/  MUFU.TANH R156, R156 ;  /* 0x0000009c009c7308 */ /* 0x000ea20000002400 */
[----:B0-----:R-:W-:-:S04]  /*19c60*/  FMNMX.FTZ R23, R5, R230, !PT ;  /* 0x000000e605177209 */ /* 0x001fc80007810000 */
[----:B------:R-:W-:-:S03]  /*19c70*/  FMNMX.FTZ R23, R152, R23, !PT ;  /* 0x0000001798177209 */ /* 0x000fc60007810000 */
[----:B------:R-:W0:Y:S01]  /*19c80*/  MUFU.TANH R177, R177 ;  /* 0x000000b100b17308 */ /* 0x000e220000002400 */
[----:B-1----:R-:W-:-:S07]  /*19c90*/  FMNMX.FTZ R23, R153, R23, !PT ;  /* 0x0000001799177209 */ /* 0x002fce0007810000 */
[----:B------:R-:W1:Y:S01]  /*19ca0*/  MUFU.TANH R178, R178 ;  /* 0x000000b200b27308 */ /* 0x000e620000002400 */
[----:B--2---:R-:W-:-:S04]  /*19cb0*/  FMNMX.FTZ R23, R156, R23, !PT ;  /* 0x000000179c177209 */ /* 0x004fc80007810000 */
[----:B------:R-:W-:-:S03]  /*19cc0*/  FMNMX.FTZ R23, R162, R23, !PT ;  /* 0x00000017a2177209 */ /* 0x000fc60007810000 */
[----:B------:R-:W2:Y:S01]  /*19cd0*/  MUFU.TANH R179, R179 ;  /* 0x000000b300b37308 */ /* 0x000ea20000002400 */
[----:B------:R-:W-:-:S04]  /*19ce0*/  FMNMX.FTZ R23, R163, R23, !PT ;  /* 0x00000017a3177209 */ /* 0x000fc80007810000 */
[----:B------:R-:W-:-:S04]  /*19cf0*/  FMNMX.FTZ R23, R166, R23, !PT ;  /* 0x00000017a6177209 */ /* 0x000fc80007810000 */
[----:B------:R-:W-:-:S04]  /*19d00*/  FMNMX.FTZ R182, R167, R23, !PT ;  /* 0x00000017a7b67209 */ /* 0x000fc80007810000 */
[----:B------:R-:W-:-:S04]  /*19d10*/  FMNMX.FTZ R182, R170, R182, !PT ;  /* 0x000000b6aab67209 */ /* 0x000fc80007810000 */
[----:B------:R-:W-:-:S04]  /*19d20*/  FMNMX.FTZ R182, R171, R182, !PT ;  /* 0x000000b6abb67209 */ /* 0x000fc80007810000 */
[----:B------:R-:W-:-:S04]  /*19d30*/  FMNMX.FTZ R182, R174, R182, !PT ;  /* 0x000000b6aeb67209 */ /* 0x000fc80007810000 */
[----:B------:R-:W-:-:S04]  /*19d40*/  FMNMX.FTZ R182, R175, R182, !PT ;  /* 0x000000b6afb67209 */ /* 0x000fc80007810000 */
[----:B0-----:R-:W-:-:S04]  /*19d50*/  FMNMX.FTZ R182, R177, R182, !PT ;  /* 0x000000b6b1b67209 */ /* 0x001fc80007810000 */
[----:B-1----:R-:W-:Y:S01]  /*19d60*/  FMNMX.FTZ R182, R178, R182, !PT ;  /* 0x000000b6b2b67209 */ /* 0x002fe20007810000 */
[----:B------:R-:W-:Y:S02]  /*19d70*/  WARPGROUP.DEPBAR.LE gsb0, 0x0 ;  /* 0x00008000000079c5 */ /* 0x000fe40000010000 */
[----:B------:R-:W-:-:S06]  /*19d80*/  WARPGROUP.ARRIVE ;  /* 0x00000000000079c5 */ /* 0x000fcc0000000000 */
[----:B------:R-:W-:Y:S01]  /*19d90*/  HGMMA.64x256x16.F32 R24, R188, gdesc[UR4].tnspB, R24, gsb0 ;  /* 0x43e00004bc187df0 */ /* 0x000fe20008000818 */
[----:B------:R-:W-:Y:S02]  /*19da0*/  R2UR UR6, R2 ;  /* 0x00000000020672ca */ /* 0x000fe400000e0000 */
[----:B------:R-:W-:Y:S02]  /*19db0*/  FMNMX.FTZ R2, R0, R229, !PT ;  /* 0x000000e500027209 */ /* 0x000fe40007810000 */
[----:B------:R-:W-:Y:S02]  /*19dc0*/  R2UR UR7, R3 ;  /* 0x00000000030772ca */ /* 0x000fe400000e0000 */
        /* <DEDUP_REMOVED lines=18> */
[----:B0-----:R-:W-:Y:S02]  /*19ef0*/  FMNMX.FTZ R3, R3, R2, !PT ;  /* 0x0000000203037209 */ /* 0x001fe40007810000 */
[----:B------:R-:W-:-:S03]  /*19f00*/  MOV R2, UR4 ;  /* 0x0000000400027c02 */ /* 0x000fc60008000f00 */
[----:B------:R-:W-:Y:S01]  /*19f10*/  FADD.FTZ R181, -R3, R229 ;  /* 0x000000e503b57221 */ /* 0x000fe20000010100 */
[----:B------:R-:W-:-:S03]  /*19f20*/  IMAD.MOV.U32 R229, RZ, RZ, R3 ;  /* 0x000000ffffe57224 */ /* 0x000fc600078e0003 */
[----:B------:R-:W-:-:S04]  /*19f30*/  FMUL.FTZ R181, R181, R2 ;  /* 0x00000002b5b57220 */ /* 0x000fc80000410000 */
[----:B------:R0:W-:Y:S02]  /*19f40*/  MUFU.EX2 R23, R181 ;  /* 0x000000b500177308 */ /* 0x0001e40000000800 */
[----:B0-----:R-:W-:-:S04]  /*19f50*/  FMUL.FTZ R181, R3, R2 ;  /* 0x0000000203b57220 */ /* 0x001fc80000410000 */
[--C-:B------:R-:W-:Y:S01]  /*19f60*/  FFMA.FTZ R183, R0, R2, -R181.reuse ;  /* 0x0000000200b77223 */ /* 0x100fe200000108b5 */
[----:B--2---:R-:W-:Y:S01]  /*19f70*/  FMNMX.FTZ R0, R179, R182, !PT ;  /* 0x000000b6b3007209 */ /* 0x004fe20007810000 */
[-CC-:B------:R-:W-:Y:S01]  /*19f80*/  FFMA.FTZ R196, R4, R2.reuse, -R181.reuse ;  /* 0x0000000204c47223 */ /* 0x180fe200000108b5 */
[-CC-:B------:R-:W-:Y:S01]  /*19f90*/  FFMA.FTZ R198, R154, R2.reuse, -R181.reuse ;  /* 0x000000029ac67223 */ /* 0x180fe200000108b5 */
[--C-:B------:R-:W-:Y:S01]  /*19fa0*/  FFMA.FTZ R155, R155, R2, -R181.reuse ;  /* 0x000000029b9b7223 */ /* 0x100fe200000108b5 */
[----:B------:R-:W-:Y:S01]  /*19fb0*/  FMNMX.FTZ R0, R180, R0, !PT ;  /* 0x00000000b4007209 */ /* 0x000fe20007810000 */
[----:B------:R-:W0:Y:S01]  /*19fc0*/  MUFU.EX2 R183, R183 ;  /* 0x000000b700b77308 */ /* 0x000e220000000800 */
[-CC-:B------:R-:W-:Y:S01]  /*19fd0*/  FFMA.FTZ R192, R157, R2.reuse, -R181.reuse ;  /* 0x000000029dc07223 */ /* 0x180fe200000108b5 */
[-CC-:B------:R-:W-:Y:S01]  /*19fe0*/  FFMA.FTZ R154, R158, R2.reuse, -R181.reuse ;  /* 0x000000029e9a7223 */ /* 0x180fe200000108b5 */
[-CC-:B------:R-:W-:Y:S01]  /*19ff0*/  FFMA.FTZ R157, R164, R2.reuse, -R181.reuse ;  /* 0x00000002a49d7223 */ /* 0x180fe200000108b5 */
[----:B------:R-:W1:Y:S01]  /*1a000*/  SHFL.BFLY PT, R4, R0, 0x2, 0x1f ;  /* 0x0c401f0000047f89 */ /* 0x000e6200000e0000 */
[-CC-:B------:R-:W-:Y:S01]  /*1a010*/  FFMA.FTZ R194, R159, R2.reuse, -R181.reuse ;  /* 0x000000029fc27223 */ /* 0x180fe200000108b5 */
[-CC-:B------:R-:W-:Y:S01]  /*1a020*/  FFMA.FTZ R158, R168, R2.reuse, -R181.reuse ;  /* 0x00000002a89e7223 */ /* 0x180fe200000108b5 */
[----:B------:R-:W-:Y:S01]  /*1a030*/  FFMA.FTZ R159, R173, R2, -R181 ;  /* 0x00000002ad9f7223 */ /* 0x000fe200000108b5 */
[----:B------:R-:W2:Y:S08]  /*1a040*/  MUFU.EX2 R196, R196 ;  /* 0x000000c400c47308 */ /* 0x000eb00000000800 */
[----:B------:R-:W3:Y:S01]  /*1a050*/  MUFU.EX2 R198, R198 ;  /* 0x000000c600c67308 */ /* 0x000ee20000000800 */
[----:B0-----:R-:W-:-:S07]  /*1a060*/  FFMA.FTZ R164, R23, R227, R183 ;  /* 0x000000e317a47223 */ /* 0x001fce00000100b7 */
[----:B------:R0:W4:Y:S01]  /*1a070*/  MUFU.EX2 R182, R155 ;  /* 0x0000009b00b67308 */ /* 0x0001220000000800 */
[C---:B--2---:R-:W-:Y:S01]  /*1a080*/  FADD.FTZ R164, R196.reuse, R164 ;  /* 0x000000a4c4a47221 */ /* 0x044fe20000010000 */
[----:B------:R-:W-:Y:S02]  /*1a090*/  F2FP.F16.F32.PACK_AB R196, R196, R183 ;  /* 0x000000b7c4c4723e */ /* 0x000fe400000000ff */
[----:B-1----:R-:W-:-:S04]  /*1a0a0*/  FMNMX.FTZ R0, R0, R4, !PT ;  /* 0x0000000400007209 */ /* 0x002fc80007810000 */
[----:B------:R-:W1:Y:S01]  /*1a0b0*/  MUFU.EX2 R192, R192 ;  /* 0x000000c000c07308 */ /* 0x000e620000000800 */
[----:B------:R-:W2:Y:S01]  /*1a0c0*/  SHFL.BFLY PT, R4, R0, 0x1, 0x1f ;  /* 0x0c201f0000047f89 */ /* 0x000ea200000e0000 */
[-CC-:B0-----:R-:W-:Y:S01]  /*1a0d0*/  FFMA.FTZ R155, R160, R2.reuse, -R181.reuse ;  /* 0x00000002a09b7223 */ /* 0x181fe200000108b5 */
[----:B------:R-:W-:-:S05]  /*1a0e0*/  FFMA.FTZ R160, R176, R2, -R181 ;  /* 0x00000002b0a07223 */ /* 0x000fca00000108b5 */
[----:B------:R-:W0:Y:S08]  /*1a0f0*/  MUFU.EX2 R154, R154 ;  /* 0x0000009a009a7308 */ /* 0x000e300000000800 */
[----:B------:R-:W-:Y:S08]  /*1a100*/  MUFU.EX2 R194, R194 ;  /* 0x000000c200c27308 */ /* 0x000ff00000000800 */
[----:B------:R-:W-:Y:S01]  /*1a110*/  MUFU.EX2 R155, R155 ;  /* 0x0000009b009b7308 */ /* 0x000fe20000000800 */
[----:B--2---:R-:W-:-:S05]  /*1a120*/  FMNMX.FTZ R4, R0, R4, !PT ;  /* 0x0000000400047209 */ /* 0x004fca0007810000 */
[----:B------:R-:W-:Y:S01]  /*1a130*/  FADD.FTZ R0, -R4, R230 ;  /* 0x000000e604007221 */ /* 0x000fe20000010100 */
[----:B------:R-:W-:Y:S01]  /*1a140*/  IMAD.MOV.U32 R230, RZ, RZ, R4 ;  /* 0x000000ffffe67224 */ /* 0x000fe200078e0004 */
[----:B------:R-:W-:Y:S02]  /*1a150*/  MUFU.EX2 R157, R157 ;  /* 0x0000009d009d7308 */ /* 0x000fe40000000800 */
[----:B------:R-:W-:-:S06]  /*1a160*/  FMUL.FTZ R0, R0, R2 ;  /* 0x0000000200007220 */ /* 0x000fcc0000410000 */
[----:B------:R-:W-:Y:S08]  /*1a170*/  MUFU.EX2 R0, R0 ;  /* 0x0000000000007308 */ /* 0x000ff00000000800 */
[----:B------:R-:W-:Y:S08]  /*1a180*/  MUFU.EX2 R158, R158 ;  /* 0x0000009e009e7308 */ /* 0x000ff00000000800 */
[----:B------:R-:W-:Y:S08]  /*1a190*/  MUFU.EX2 R159, R159 ;  /* 0x0000009f009f7308 */ /* 0x000ff00000000800 */
[----:B------:R-:W-:Y:S01]  /*1a1a0*/  MUFU.EX2 R160, R160 ;  /* 0x000000a000a07308 */ /* 0x000fe20000000800 */
[----:B------:R-:W-:-:S02]  /*1a1b0*/  WARPGROUP.DEPBAR.LE gsb0, 0x0 ;  /* 0x00008000000079c5 */ /* 0x000fc40000010000 */
[----:B------:R-:W-:Y:S01]  /*1a1c0*/  WARPGROUP.ARRIVE ;  /* 0x00000000000079c5 */ /* 0x000fe20000000000 */
[-CC-:B------:R-:W-:Y:S01]  /*1a1d0*/  FFMA.FTZ R188, R161, R2.reuse, -R181.reuse ;  /* 0x00000002a1bc7223 */ /* 0x180fe200000108b5 */
[-C--:B------:R-:W-:Y:S01]  /*1a1e0*/  FMUL.FTZ R161, R4, R2.reuse ;  /* 0x0000000204a17220 */ /* 0x080fe20000410000 */
[----:B------:R-:W-:Y:S01]  /*1a1f0*/  FFMA.FTZ R190, R165, R2, -R181 ;  /* 0x00000002a5be7223 */ /* 0x000fe200000108b5 */
[----:B---3--:R-:W-:Y:S01]  /*1a200*/  FADD.FTZ R165, R198, R164 ;  /* 0x000000a4c6a57221 */ /* 0x008fe20000010000 */
[----:B----4-:R-:W-:Y:S01]  /*1a210*/  F2FP.F16.F32.PACK_AB R198, R182, R198 ;  /* 0x000000c6b6c6723e */ /* 0x010fe200000000ff */
[----:B------:R-:W-:Y:S01]  /*1a220*/  HGMMA.64x256x16.F32 R24, R184, gdesc[UR4].tnspB, R24, gsb0 ;  /* 0x43e00004b8187df0 */ /* 0x000fe20008000818 */
[-CC-:B------:R-:W-:Y:S01]  /*1a230*/  FFMA.FTZ R197, R5, R2.reuse, -R161.reuse ;  /* 0x0000000205c57223 */ /* 0x180fe200000108a1 */
[-CC-:B------:R-:W-:Y:S01]  /*1a240*/  FFMA.FTZ R5, R152, R2.reuse, -R161.reuse ;  /* 0x0000000298057223 */ /* 0x180fe200000108a1 */
[-CC-:B------:R-:W-:Y:S01]  /*1a250*/  FFMA.FTZ R199, R153, R2.reuse, -R161.reuse ;  /* 0x0000000299c77223 */ /* 0x180fe200000108a1 */
[----:B------:R-:W-:Y:S01]  /*1a260*/  FFMA.FTZ R152, R156, R2, -R161 ;  /* 0x000000029c987223 */ /* 0x000fe200000108a1 */
[----:B------:R-:W-:-:S02]  /*1a270*/  @!P1 IMAD R153, R22, 0x8, R16 ;  /* 0x0000000816999824 */ /* 0x000fc400078e0210 */
[-CC-:B------:R-:W-:Y:S01]  /*1a280*/  FFMA.FTZ R193, R162, R2.reuse, -R161.reuse ;  /* 0x00000002a2c17223 */ /* 0x180fe200000108a1 */
[----:B------:R-:W2:Y:S01]  /*1a290*/  MUFU.EX2 R197, R197 ;  /* 0x000000c500c57308 */ /* 0x000ea20000000800 */
[-CC-:B------:R-:W-:Y:S01]  /*1a2a0*/  FFMA.FTZ R163, R163, R2.reuse, -R161.reuse ;  /* 0x00000002a3a37223 */ /* 0x180fe200000108a1 */
[----:B------:R-:W-:Y:S02]  /*1a2b0*/  @!P1 VIADD R156, R153, 0x30840 ;  /* 0x00030840999c9836 */ /* 0x000fe40000000000 */
[-CC-:B------:R-:W-:Y:S01]  /*1a2c0*/  FFMA.FTZ R195, R166, R2.reuse, -R161.reuse ;  /* 0x00000002a6c37223 */ /* 0x180fe200000108a1 */
[-C--:B------:R-:W-:Y:S01]  /*1a2d0*/  FFMA.FTZ R189, R170, R2.reuse, -R161 ;  /* 0x00000002aabd7223 */ /* 0x080fe200000108a1 */
[----:B------:R-:W-:Y:S01]  /*1a2e0*/  FADD.FTZ R165, R182, R165 ;  /* 0x000000a5b6a57221 */ /* 0x000fe20000010000 */
[-C--:B------:R-:W-:Y:S01]  /*1a2f0*/  FFMA.FTZ R162, R171, R2.reuse, -R161 ;  /* 0x00000002aba27223 */ /* 0x080fe200000108a1 */
[----:B------:R-:W-:Y:S01]  /*1a300*/  @!P1 PRMT R156, RZ, 0x654, R156 ;  /* 0x00000654ff9c9816 */ /* 0x000fe2000000009c */
[----:B------:R-:W3:Y:S01]  /*1a310*/  MUFU.EX2 R5, R5 ;  /* 0x0000000500057308 */ /* 0x000ee20000000800 */
[----:B-1----:R-:W-:Y:S01]  /*1a320*/  FADD.FTZ R166, R192, R165 ;  /* 0x000000a5c0a67221 */ /* 0x002fe20000010000 */
[-CC-:B------:R-:W-:Y:S01]  /*1a330*/  FFMA.FTZ R191, R174, R2.reuse, -R161.reuse ;  /* 0x00000002aebf7223 */ /* 0x180fe200000108a1 */
[-CC-:B------:R-:W-:Y:S01]  /*1a340*/  FFMA.FTZ R178, R178, R2.reuse, -R161.reuse ;  /* 0x00000002b2b27223 */ /* 0x180fe200000108a1 */
[----:B------:R-:W-:Y:S01]  /*1a350*/  FFMA.FTZ R179, R179, R2, -R161 ;  /* 0x00000002b3b37223 */ /* 0x000fe200000108a1 */
[----:B0-----:R-:W-:-:S03]  /*1a360*/  F2FP.F16.F32.PACK_AB R192, R154, R192 ;  /* 0x000000c09ac0723e */ /* 0x001fc600000000ff */
[----:B------:R-:W0:Y:S01]  /*1a370*/  MUFU.EX2 R199, R199 ;  /* 0x000000c700c77308 */ /* 0x000e220000000800 */
[----:B--2---:R-:W-:-:S07]  /*1a380*/  FFMA.FTZ R226, R0, R226, R197 ;  /* 0x000000e200e27223 */ /* 0x004fce00000100c5 */
[----:B------:R-:W1:Y:S01]  /*1a390*/  MUFU.EX2 R152, R152 ;  /* 0x0000009800987308 */ /* 0x000e620000000800 */
[C---:B---3--:R-:W-:Y:S01]  /*1a3a0*/  FADD.FTZ R226, R5.reuse, R226 ;  /* 0x000000e205e27221 */ /* 0x048fe20000010000 */
[----:B------:R-:W-:Y:S02]  /*1a3b0*/  F2FP.F16.F32.PACK_AB R197, R5, R197 ;  /* 0x000000c505c5723e */ /* 0x000fe400000000ff */
[----:B------:R-:W-:-:S04]  /*1a3c0*/  MOV R5, R22 ;  /* 0x0000001600057202 */ /* 0x000fc80000000f00 */
[----:B------:R-:W2:Y:S01]  /*1a3d0*/  MUFU.EX2 R193, R193 ;  /* 0x000000c100c17308 */ /* 0x000ea20000000800 */
[----:B0-----:R-:W-:-:S07]  /*1a3e0*/  FADD.FTZ R164, R199, R226 ;  /* 0x000000e2c7a47221 */ /* 0x001fce0000010000 */
[----:B------:R0:W3:Y:S01]  /*1a3f0*/  MUFU.EX2 R153, R163 ;  /* 0x000000a300997308 */ /* 0x0000e20000000800 */
[C---:B-1----:R-:W-:Y:S01]  /*1a400*/  FADD.FTZ R164, R152.reuse, R164 ;  /* 0x000000a498a47221 */ /* 0x042fe20000010000 */
[----:B------:R-:W-:-:S06]  /*1a410*/  F2FP.F16.F32.PACK_AB R199, R152, R199 ;  /* 0x000000c798c7723e */ /* 0x000fcc00000000ff */
[----:B------:R-:W1:Y:S01]  /*1a420*/  MUFU.EX2 R195, R195 ;  /* 0x000000c300c37308 */ /* 0x000e620000000800 */
[----:B--2---:R-:W-:Y:S01]  /*1a430*/  FADD.FTZ R165, R193, R164 ;  /* 0x000000a4c1a57221 */ /* 0x004fe20000010000 */
[----:B------:R-:W-:Y:S01]  /*1a440*/  FADD.FTZ R164, R154, R166 ;  /* 0x000000a69aa47221 */ /* 0x000fe20000010000 */
[----:B0-----:R-:W-:-:S03]  /*1a450*/  FFMA.FTZ R163, R175, R2, -R161 ;  /* 0x00000002afa37223 */ /* 0x001fc600000108a1 */
[----:B------:R-:W-:Y:S01]  /*1a460*/  FADD.FTZ R164, R194, R164 ;  /* 0x000000a4c2a47221 */ /* 0x000fe20000010000 */
[----:B------:R-:W-:Y:S01]  /*1a470*/  F2FP.F16.F32.PACK_AB R194, R155, R194 ;  /* 0x000000c29bc2723e */ /* 0x000fe200000000ff */
[----:B------:R-:W0:Y:S01]  /*1a480*/  MUFU.EX2 R188, R188 ;  /* 0x000000bc00bc7308 */ /* 0x000e220000000800 */
[----:B---3--:R-:W-:Y:S01]  /*1a490*/  FADD.FTZ R165, R153, R165 ;  /* 0x000000a599a57221 */ /* 0x008fe20000010000 */
[----:B------:R-:W-:Y:S01]  /*1a4a0*/  FADD.FTZ R166, R155, R164 ;  /* 0x000000a49ba67221 */ /* 0x000fe20000010000 */
[----:B------:R-:W-:-:S05]  /*1a4b0*/  F2FP.F16.F32.PACK_AB R193, R153, R193 ;  /* 0x000000c199c1723e */ /* 0x000fca00000000ff */
[----:B------:R-:W-:Y:S01]  /*1a4c0*/  MUFU.EX2 R189, R189 ;  /* 0x000000bd00bd7308 */ /* 0x000fe20000000800 */
[----:B-1----:R-:W-:-:S07]  /*1a4d0*/  FADD.FTZ R165, R195, R165 ;  /* 0x000000a5c3a57221 */ /* 0x002fce0000010000 */
[----:B------:R-:W-:Y:S01]  /*1a4e0*/  MUFU.EX2 R162, R162 ;  /* 0x000000a200a27308 */ /* 0x000fe20000000800 */
[----:B0-----:R-:W-:Y:S01]  /*1a4f0*/  FADD.FTZ R166, R188, R166 ;  /* 0x000000a6bca67221 */ /* 0x001fe20000010000 */
[----:B------:R-:W-:-:S03]  /*1a500*/  F2FP.F16.F32.PACK_AB R188, R157, R188 ;  /* 0x000000bc9dbc723e */ /* 0x000fc600000000ff */
[----:B------:R-:W-:-:S03]  /*1a510*/  FADD.FTZ R166, R157, R166 ;  /* 0x000000a69da67221 */ /* 0x000fc60000010000 */
[----:B------:R-:W0:Y:S08]  /*1a520*/  MUFU.EX2 R190, R190 ;  /* 0x000000be00be7308 */ /* 0x000e300000000800 */
[----:B------:R-:W-:Y:S08]  /*1a530*/  MUFU.EX2 R191, R191 ;  /* 0x000000bf00bf7308 */ /* 0x000ff00000000800 */
[----:B------:R-:W-:Y:S01]  /*1a540*/  MUFU.EX2 R163, R163 ;  /* 0x000000a300a37308 */ /* 0x000fe20000000800 */
[----:B0-----:R-:W-:Y:S01]  /*1a550*/  FADD.FTZ R166, R190, R166 ;  /* 0x000000a6bea67221 */ /* 0x001fe20000010000 */
[----:B------:R-:W-:-:S03]  /*1a560*/  F2FP.F16.F32.PACK_AB R190, R158, R190 ;  /* 0x000000be9ebe723e */ /* 0x000fc600000000ff */
[----:B------:R-:W-:-:S03]  /*1a570*/  FADD.FTZ R166, R158, R166 ;  /* 0x000000a69ea67221 */ /* 0x000fc60000010000 */
[----:B------:R-:W-:Y:S08]  /*1a580*/  MUFU.EX2 R178, R178 ;  /* 0x000000b200b27308 */ /* 0x000ff00000000800 */
[----:B------:R-:W-:Y:S01]  /*1a590*/  MUFU.EX2 R179, R179 ;  /* 0x000000b300b37308 */ /* 0x000fe20000000800 */
[----:B------:R-:W-:Y:S02]  /*1a5a0*/  WARPGROUP.DEPBAR.LE gsb0, 0x0 ;  /* 0x00008000000079c5 */ /* 0x000fe40000010000 */
[----:B------:R0:W-:Y:S01]  /*1a5b0*/  @!P1 SYNCS.ARRIVE.TRANS64.RED.A1T0 RZ, [R156+URZ], RZ ;  /* 0x000000ff9cff99a7 */ /* 0x0001e2000810043f */
[-C--:B------:R-:W-:Y:S01]  /*1a5c0*/  FFMA.FTZ R184, R169, R2.reuse, -R181 ;  /* 0x00000002a9b87223 */ /* 0x080fe200000108b5 */
[-C--:B------:R-:W-:Y:S01]  /*1a5d0*/  FFMA.FTZ R185, R177, R2.reuse, -R161 ;  /* 0x00000002b1b97223 */ /* 0x080fe200000108a1 */
[----:B------:R-:W-:-:S04]  /*1a5e0*/  FFMA.FTZ R186, R172, R2, -R181 ;  /* 0x00000002acba7223 */ /* 0x000fc800000108b5 */
[----:B------:R-:W1:Y:S01]  /*1a5f0*/  MUFU.EX2 R184, R184 ;  /* 0x000000b800b87308 */ /* 0x000e620000000800 */
[-CC-:B0-----:R-:W-:Y:S01]  /*1a600*/  FFMA.FTZ R156, R167, R2.reuse, -R161.reuse ;  /* 0x00000002a79c7223 */ /* 0x181fe200000108a1 */
[----:B------:R-:W-:Y:S01]  /*1a610*/  FFMA.FTZ R161, R180, R2, -R161 ;  /* 0x00000002b4a17223 */ /* 0x000fe200000108a1 */
[----:B------:R0:W-:Y:S05]  /*1a620*/  @!P1 SYNCS.ARRIVE.TRANS64.RED.A1T0 RZ, [R232+URZ], RZ ;  /* 0x000000ffe8ff99a7 */ /* 0x0001ea000810043f */
[----:B------:R-:W2:Y:S01]  /*1a630*/  MUFU.EX2 R156, R156 ;  /* 0x0000009c009c7308 */ /* 0x000ea20000000800 */
[----:B0-----:R-:W-:-:S07]  /*1a640*/  IMAD.MOV.U32 R232, RZ, RZ, R218 ;  /* 0x000000ffffe87224 */ /* 0x001fce00078e00da */
[----:B------:R-:W-:Y:S01]  /*1a650*/  MUFU.EX2 R185, R185 ;  /* 0x000000b900b97308 */ /* 0x000fe20000000800 */
[----:B-1----:R-:W-:Y:S01]  /*1a660*/  FADD.FTZ R166, R184, R166 ;  /* 0x000000a6b8a67221 */ /* 0x002fe20000010000 */
[----:B------:R-:W-:-:S03]  /*1a670*/  F2FP.F16.F32.PACK_AB R184, R159, R184 ;  /* 0x000000b89fb8723e */ /* 0x000fc600000000ff */
[----:B------:R-:W-:-:S03]  /*1a680*/  FADD.FTZ R166, R159, R166 ;  /* 0x000000a69fa67221 */ /* 0x000fc60000010000 */
[----:B------:R-:W0:Y:S01]  /*1a690*/  MUFU.EX2 R186, R186 ;  /* 0x000000ba00ba7308 */ /* 0x000e220000000800 */
[C---:B--2---:R-:W-:Y:S01]  /*1a6a0*/  FADD.FTZ R164, R156.reuse, R165 ;  /* 0x000000a59ca47221 */ /* 0x044fe20000010000 */
[----:B------:R-:W-:-:S03]  /*1a6b0*/  F2FP.F16.F32.PACK_AB R195, R156, R195 ;  /* 0x000000c39cc3723e */ /* 0x000fc600000000ff */
[----:B------:R-:W-:Y:S01]  /*1a6c0*/  FADD.FTZ R164, R189, R164 ;  /* 0x000000a4bda47221 */ /* 0x000fe20000010000 */
[C---:B------:R-:W-:Y:S02]  /*1a6d0*/  F2FP.F16.F32.PACK_AB R189, R162.reuse, R189 ;  /* 0x000000bda2bd723e */ /* 0x040fe400000000ff */
[----:B------:R-:W1:Y:S01]  /*1a6e0*/  MUFU.EX2 R161, R161 ;  /* 0x000000a100a17308 */ /* 0x000e620000000800 */
[----:B------:R-:W-:-:S04]  /*1a6f0*/  FADD.FTZ R164, R162, R164 ;  /* 0x000000a4a2a47221 */ /* 0x000fc80000010000 */
[----:B------:R-:W-:Y:S01]  /*1a700*/  FADD.FTZ R164, R191, R164 ;  /* 0x000000a4bfa47221 */ /* 0x000fe20000010000 */
[----:B------:R-:W-:-:S03]  /*1a710*/  F2FP.F16.F32.PACK_AB R191, R163, R191 ;  /* 0x000000bfa3bf723e */ /* 0x000fc600000000ff */
[----:B------:R-:W-:Y:S01]  /*1a720*/  FADD.FTZ R164, R163, R164 ;  /* 0x000000a4a3a47221 */ /* 0x000fe20000010000 */
[----:B0-----:R-:W-:Y:S01]  /*1a730*/  FADD.FTZ R166, R186, R166 ;  /* 0x000000a6baa67221 */ /* 0x001fe20000010000 */
[----:B------:R-:W-:Y:S02]  /*1a740*/  F2FP.F16.F32.PACK_AB R186, R160, R186 ;  /* 0x000000baa0ba723e */ /* 0x000fe400000000ff */
[----:B------:R-:W-:Y:S01]  /*1a750*/  FADD.FTZ R164, R185, R164 ;  /* 0x000000a4b9a47221 */ /* 0x000fe20000010000 */
[----:B------:R-:W-:Y:S01]  /*1a760*/  F2FP.F16.F32.PACK_AB R185, R178, R185 ;  /* 0x000000b9b2b9723e */ /* 0x000fe200000000ff */
[----:B------:R-:W-:Y:S02]  /*1a770*/  FADD.FTZ R227, R160, R166 ;  /* 0x000000a6a0e37221 */ /* 0x000fe40000010000 */
[----:B------:R-:W-:Y:S01]  /*1a780*/  FADD.FTZ R164, R178, R164 ;  /* 0x000000a4b2a47221 */ /* 0x000fe20000010000 */
[----:B-1----:R-:W-:-:S03]  /*1a790*/  F2FP.F16.F32.PACK_AB R187, R161, R179 ;  /* 0x000000b3a1bb723e */ /* 0x002fc600000000ff */
[----:B------:R-:W-:-:S04]  /*1a7a0*/  FADD.FTZ R164, R179, R164 ;  /* 0x000000a4b3a47221 */ /* 0x000fc80000010000 */
[----:B------:R-:W-:Y:S01]  /*1a7b0*/  FADD.FTZ R226, R161, R164 ;  /* 0x000000a4a1e27221 */ /* 0x000fe20000010000 */
[----:B------:R-:W-:Y:S06]  /*1a7c0*/  @P2 BRA `(.L_x_1607) ;  /* 0xffffffdc00082947 */ /* 0x000fec000383ffff */
[----:B------:R-:W-:Y:S05]  /*1a7d0*/  BSYNC B1 ;  /* 0x0000000000017941 */ /* 0x000fea0003800000 */
.L_x_1596:
[----:B------:R-:W-:-:S07]  /*1a7e0*/  MOV R5, R231 ;  /* 0x000000e700057202 */ /* 0x000fce0000000f00 */
.L_x_1595:
[----:B------:R-:W-:Y:S05]  /*1a7f0*/  BSYNC B0 ;  /* 0x0000000000007941 */ /* 0x000fea0003800000 */
.L_x_1594:
[----:B------:R-:W2:Y:S01]  /*1a800*/  LDL R152, [R1+0x50] ;  /* 0x0000500001987983 */ /* 0x000ea20000100800 */
[----:B------:R-:W-:Y:S01]  /*1a810*/  BSSY B0, `(.L_x_1608) ;  /* 0x00002f8000007945 */ /* 0x000fe20003800000 */
[----:B--2---:R-:W-:-:S13]  /*1a820*/  ISETP.GE.AND P2, PT, R5, R152, PT ;  /* 0x000000980500720c */ /* 0x004fda0003f46270 */
[----:B------:R-:W-:Y:S05]  /*1a830*/  @!P2 BRA `(.L_x_1609) ;  /* 0x0000002c00d4a947 */ /* 0x000fea0003800000 */
[----:B------:R-:W2:Y:S04]  /*1a840*/  LDL R153, [R1+0x54] ;  /* 0x0000540001997983 */ /* 0x000ea80000100800 */
[----:B------:R-:W2:Y:S01]  /*1a850*/  LDL R152, [R1+0x4] ;  /* 0x0000040001987983 */ /* 0x000ea20000100800 */
[----:B------:R-:W-:Y:S01]  /*1a860*/  IMAD.MOV.U32 R229, RZ, RZ, R4 ;  /* 0x000000ffffe57224 */ /* 0x000fe200078e0004 */
[----:B------:R-:W-:Y:S01]  /*1a870*/  MOV R232, R22 ;  /* 0x0000001600e87202 */ /* 0x000fe20000000f00 */
[----:B------:R-:W-:Y:S02]  /*1a880*/  IMAD.MOV.U32 R230, RZ, RZ, R3 ;  /* 0x000000ffffe67224 */ /* 0x000fe400078e0003 */
[----:B------:R-:W-:Y:S02]  /*1a890*/  IMAD.MOV.U32 R235, RZ, RZ, R218 ;  /* 0x000000ffffeb7224 */ /* 0x000fe400078e00da */
[----:B--2---:R-:W-:-:S05]  /*1a8a0*/  IMAD R231, R152, 0x80, R153 ;  /* 0x0000008098e77824 */ /* 0x004fca00078e0299 */
[----:B------:R-:W-:-:S04]  /*1a8b0*/  IADD3 R231, R231, 0x8, RZ ;  /* 0x00000008e7e77810 */ /* 0x000fc80007ffe0ff */
[----:B------:R-:W-:-:S07]  /*1a8c0*/  IADD3 R231, R231, R219, -R224 ;  /* 0x000000dbe7e77210 */ /* 0x000fce0007ffe8e0 */
.L_x_1628:
[----:B------:R-:W-:-:S05]  /*1a8d0*/  VIADD R2, R232, 0x1 ;  /* 0x00000001e8027836 */ /* 0x000fca0000000000 */
[----:B------:R-:W-:-:S04]  /*1a8e0*/  ISETP.NE.AND P2, PT, R2, 0x2, PT ;  /* 0x000000020200780c */ /* 0x000fc80003f45270 */
[----:B------:R-:W-:Y:S02]  /*1a8f0*/  SEL R2, R2, RZ, P2 ;  /* 0x000000ff02027207 */ /* 0x000fe40001000000 */
[----:B------:R-:W-:-:S03]  /*1a900*/  SEL R218, RZ, 0x1, P2 ;  /* 0x00000001ffda7807 */ /* 0x000fc60001000000 */
[----:B------:R-:W-:Y:S01]  /*1a910*/  IMAD.MOV.U32 R22, RZ, RZ, R2 ;  /* 0x000000ffff167224 */ /* 0x000fe200078e0002 */
[----:B------:R-:W-:Y:S01]  /*1a920*/  LOP3.LUT R218, R235, R218, RZ, 0x3c, !PT ;  /* 0x000000daebda7212 */ /* 0x000fe200078e3cff */
[----:B------:R-:W-:Y:S06]  /*1a930*/  @!P0 BRA `(.L_x_1610) ;  /* 0x0000000000048947 */ /* 0x000fec0003800000 */
[----:B------:R-:W-:Y:S01]  /*1a940*/  BPT.TRAP 0x1 ;  /* 0x000000040000795c */ /* 0x000fe20000300000 */
.L_x_1610:
[----:B------:R-:W-:Y:S02]  /*1a950*/  LEA R4, R2, R16, 0x3 ;  /* 0x0000001002047211 */ /* 0x000fe400078e18ff */
[----:B------:R-:W-:-:S04]  /*1a960*/  SHF.L.U32 R2, R218, 0x1f, RZ ;  /* 0x0000001fda027819 */ /* 0x000fc800000006ff */
[----:B------:R0:W1:Y:S01]  /*1a970*/  SYNCS.PHASECHK.TRANS64.TRYWAIT P2, [R4+URZ+0x30830], R2 ;  /* 0x03083002040075a7 */ /* 0x000062000804017f */
[----:B------:R-:W-:Y:S05]  /*1a980*/  @!P0 BRA `(.L_x_1611) ;  /* 0x0000000000048947 */ /* 0x000fea0003800000 */
[----:B------:R-:W-:Y:S01]  /*1a990*/  BPT.TRAP 0x1 ;  /* 0x000000040000795c */ /* 0x000fe20000300000 */
.L_x_1611:
        /* <DEDUP_REMOVED lines=8> */
.L_x_1613:
[----:B------:R-:W-:Y:S05]  /*1aa20*/  BSYNC B1 ;  /* 0x0000000000017941 */ /* 0x000fea0003800000 */
.L_x_1612:
[----:B01----:R-:W-:Y:S01]  /*1aa30*/  IMAD.MOV.U32 R2, RZ, RZ, R156 ;  /* 0x000000ffff027224 */ /* 0x003fe200078e009c */
[----:B------:R-:W-:Y:S01]  /*1aa40*/  IADD3 R152, R156, 0x6, RZ ;  /* 0x000000069c987810 */ /* 0x000fe20007ffe0ff */
[----:B------:R-:W-:Y:S01]  /*1aa50*/  IMAD.MOV.U32 R3, RZ, RZ, 0x40000040 ;  /* 0x40000040ff037424 */ /* 0x000fe200078e00ff */
[----:B------:R-:W-:Y:S01]  /*1aa60*/  R2UR UR12, R214 ;  /* 0x00000000d60c72ca */ /* 0x000fe200000e0000 */
[----:B------:R-:W-:Y:S01]  /*1aa70*/  IMAD.MOV.U32 R155, RZ, RZ, 0x40000040 ;  /* 0x40000040ff9b7424 */ /* 0x000fe200078e00ff */
[----:B------:R-:W-:Y:S01]  /*1aa80*/  R2UR UR6, R2 ;  /* 0x00000000020672ca */ /* 0x000fe200000e0000 */
[----:B------:R-:W-:Y:S01]  /*1aa90*/  IMAD.MOV.U32 R2, RZ, RZ, R154 ;  /* 0x000000ffff027224 */ /* 0x000fe200078e009a */
[----:B------:R-:W-:Y:S01]  /*1aaa0*/  R2UR UR10, R152 ;  /* 0x00000000980a72ca */ /* 0x000fe200000e0000 */
[----:B------:R-:W-:Y:S01]  /*1aab0*/  VIADD R152, R156, 0x202 ;  /* 0x000002029c987836 */ /* 0x000fe20000000000 */
[----:B------:R-:W-:Y:S01]  /*1aac0*/  R2UR UR5, R3 ;  /* 0x00000000030572ca */ /* 0x000fe200000e0000 */
[-C--:B------:R-:W-:Y:S01]  /*1aad0*/  FMUL.FTZ R24, R24, R23.reuse ;  /* 0x0000001718187220 */ /* 0x080fe20000410000 */
[----:B------:R-:W-:Y:S01]  /*1aae0*/  R2UR UR4, R2 ;  /* 0x00000000020472ca */ /* 0x000fe200000e0000 */
[----:B------:R-:W-:Y:S01]  /*1aaf0*/  IMAD.MOV.U32 R2, RZ, RZ, R153 ;  /* 0x000000ffff027224 */ /* 0x000fe200078e0099 */
[----:B------:R-:W-:Y:S01]  /*1ab00*/  IADD3 R154, R156, 0x204, RZ ;  /* 0x000002049c9a7810 */ /* 0x000fe20007ffe0ff */
[----:B------:R-:W-:Y:S01]  /*1ab10*/  IMAD.MOV.U32 R153, RZ, RZ, 0x40000040 ;  /* 0x40000040ff997424 */ /* 0x000fe200078e00ff */
[----:B------:R-:W-:Y:S01]  /*1ab20*/  R2UR UR18, R152 ;  /* 0x00000000981272ca */ /* 0x000fe200000e0000 */
[----:B------:R-:W-:Y:S01]  /*1ab30*/  VIADD R152, R156, 0x402 ;  /* 0x000004029c987836 */ /* 0x000fe20000000000 */
[----:B------:R-:W-:Y:S01]  /*1ab40*/  R2UR UR8, R2 ;  /* 0x00000000020872ca */ /* 0x000fe200000e0000 */
[-C--:B------:R-:W-:Y:S01]  /*1ab50*/  FMUL.FTZ R25, R25, R23.reuse ;  /* 0x0000001719197220 */ /* 0x080fe20000410000 */
[----:B------:R-:W-:Y:S01]  /*1ab60*/  IADD3 R2, R156, 0x200, RZ ;  /* 0x000002009c027810 */ /* 0x000fe20007ffe0ff */
[-C--:B------:R-:W-:Y:S01]  /*1ab70*/  FMUL.FTZ R28, R28, R23.reuse ;  /* 0x000000171c1c7220 */ /* 0x080fe20000410000 */
[----:B------:R-:W-:Y:S01]  /*1ab80*/  R2UR UR11, R153 ;  /* 0x00000000990b72ca */ /* 0x000fe200000e0000 */
[-C--:B------:R-:W-:Y:S01]  /*1ab90*/  FMUL.FTZ R29, R29, R23.reuse ;  /* 0x000000171d1d7220 */ /* 0x080fe20000410000 */
[----:B------:R-:W-:Y:S01]  /*1aba0*/  R2UR UR14, R2 ;  /* 0x00000000020e72ca */ /* 0x000fe200000e0000 */
[----:B------:R-:W-:Y:S01]  /*1abb0*/  VIADD R2, R156, 0x206 ;  /* 0x000002069c027836 */ /* 0x000fe20000000000 */
        /* <DEDUP_REMOVED lines=31> */
[-C--:B------:R-:W-:Y:S01]  /*1adb0*/  FMUL.FTZ R49, R49, R23.reuse ;  /* 0x0000001731317220 */ /* 0x080fe20000410000 */
[C---:B------:R-:W-:Y:S01]  /*1adc0*/  R2UR UR15, R3.reuse ;  /* 0x00000000030f72ca */ /* 0x040fe200000e0000 */
[-C--:B------:R-:W-:Y:S01]  /*1add0*/  FMUL.FTZ R52, R52, R23.reuse ;  /* 0x0000001734347220 */ /* 0x080fe20000410000 */
[----:B------:R-:W-:Y:S01]  /*1ade0*/  R2UR UR27, R3 ;  /* 0x00000000031b72ca */ /* 0x000fe200000e0000 */
[-C--:B------:R-:W-:Y:S01]  /*1adf0*/  FMUL.FTZ R53, R53, R23.reuse ;  /* 0x0000001735357220 */ /* 0x080fe20000410000 */
[C---:B------:R-:W-:Y:S01]  /*1ae00*/  R2UR UR39, R3.reuse ;  /* 0x00000000032772ca */ /* 0x040fe200000e0000 */
[-C--:B------:R-:W-:Y:S01]  /*1ae10*/  FMUL.FTZ R56, R56, R23.reuse ;  /* 0x0000001738387220 */ /* 0x080fe20000410000 */
[----:B------:R-:W-:Y:S01]  /*1ae20*/  R2UR UR47, R3 ;  /* 0x00000000032f72ca */ /* 0x000fe200000e0000 */
[-C--:B------:R-:W-:Y:S01]  /*1ae30*/  FMUL.FTZ R57, R57, R23.reuse ;  /* 0x0000001739397220 */ /* 0x080fe20000410000 */
[----:B------:R-:W-:Y:S01]  /*1ae40*/  R2UR UR58, R2 ;  /* 0x00000000023a72ca */ /* 0x000fe200000e0000 */
[-C--:B------:R-:W-:Y:S01]  /*1ae50*/  FMUL.FTZ R60, R60, R23.reuse ;  /* 0x000000173c3c7220 */ /* 0x080fe20000410000 */
[----:B------:R-:W-:Y:S01]  /*1ae60*/  R2UR UR59, R3 ;  /* 0x00000000033b72ca */ /* 0x000fe200000e0000 */
[----:B------:R-:W-:Y:S01]  /*1ae70*/  IMAD.MOV.U32 R3, RZ, RZ, R158 ;  /* 0x000000ffff037224 */ /* 0x000fe200078e009e */
        /* <DEDUP_REMOVED lines=17> */
[----:B------:R-:W-:Y:S01]  /*1af90*/  FMUL.FTZ R77, R77, R23 ;  /* 0x000000174d4d7220 */ /* 0x000fe20000410000 */
        /* <DEDUP_REMOVED lines=184> */
.L_x_1615:
[----:B------:R-:W-:Y:S01]  /*1bb20*/  SHF.L.U32 R2, R235, 0x1f, RZ ;  /* 0x0000001feb027819 */ /* 0x000fe200000006ff */
[----:B------:R-:W-:-:S04]  /*1bb30*/  IMAD R0, R232, 0x8, R16 ;  /* 0x00000008e8007824 */ /* 0x000fc800078e0210 */
[----:B------:R0:W1:Y:S01]  /*1bb40*/  SYNCS.PHASECHK.TRANS64.TRYWAIT P2, [R0+URZ+0x30850], R2 ;  /* 0x03085002000075a7 */ /* 0x000062000804017f */
[----:B------:R-:W-:Y:S05]  /*1bb50*/  @!P0 BRA `(.L_x_1616) ;  /* 0x0000000000048947 */ /* 0x000fea0003800000 */
[----:B------:R-:W-:Y:S01]  /*1bb60*/  BPT.TRAP 0x1 ;  /* 0x000000040000795c */ /* 0x000fe20000300000 */
.L_x_1616:
[----:B------:R-:W-:Y:S04]  /*1bb70*/  BSSY B1, `(.L_x_1617) ;  /* 0x0000004000017945 */ /* 0x000fe80003800000 */
[----:B-1----:R-:W-:Y:S05]  /*1bb80*/  @P2 BRA `(.L_x_1618) ;  /* 0x0000000000082947 */ /* 0x002fea0003800000 */
[----:B------:R-:W1:Y:S02]  /*1bb90*/  SYNCS.PHASECHK.TRANS64.TRYWAIT P2, [R0+URZ+0x30850], R2 ;  /* 0x03085002000075a7 */ /* 0x000e64000804017f */
[----:B-1----:R-:W-:Y:S05]  /*1bba0*/  @!P2 BRA `(.L_x_1619) ;  /* 0x000000e000b0a947 */ /* 0x002fea0003800000 */
.L_x_1618:
[----:B------:R-:W-:Y:S05]  /*1bbb0*/  BSYNC B1 ;  /* 0x0000000000017941 */ /* 0x000fea0003800000 */
.L_x_1617:
[----:B01----:R-:W-:Y:S01]  /*1bbc0*/  VIADD R2, R16, 0x400 ;  /* 0x0000040010027836 */ /* 0x003fe20000000000 */
[----:B------:R-:W2:Y:S01]  /*1bbd0*/  LDL R23, [R1+0x24] ;  /* 0x0000240001177983 */ /* 0x000ea20000100800 */
[----:B------:R-:W-:Y:S01]  /*1bbe0*/  IMAD.MOV.U32 R3, RZ, RZ, 0x40000040 ;  /* 0x40000040ff037424 */ /* 0x000fe200078e00ff */
[----:B------:R-:W-:Y:S01]  /*1bbf0*/  WARPGROUP.ARRIVE ;  /* 0x00000000000079c5 */ /* 0x000fe20000000000 */
[----:B------:R-:W-:Y:S01]  /*1bc00*/  ULDC UR8, c[0x0][0x9d8] ;  /* 0x0002760000087ab9 */ /* 0x000fe20000000800 */
[----:B------:R-:W-:Y:S01]  /*1bc10*/  SHF.R.U32.HI R2, RZ, 0x4, R2 ;  /* 0x00000004ff027819 */ /* 0x000fe20000011602 */
[----:B------:R-:W3:Y:S01]  /*1bc20*/  LDL R235, [R1+0x4] ;  /* 0x0000040001eb7983 */ /* 0x000ee20000100800 */
[----:B------:R-:W-:Y:S01]  /*1bc30*/  @!P1 VIADD R4, R4, 0x30840 ;  /* 0x0003084004049836 */ /* 0x000fe20000000000 */
[----:B------:R-:W-:Y:S01]  /*1bc40*/  ULDC UR5, c[0x0][0x9e0] ;  /* 0x0002780000057ab9 */ /* 0x000fe20000000800 */
[----:B------:R-:W-:-:S04]  /*1bc50*/  LOP3.LUT R2, R2, 0x3fff, RZ, 0xc0, !PT ;  /* 0x00003fff02027812 */ /* 0x000fc800078ec0ff */
[----:B------:R-:W-:-:S04]  /*1bc60*/  LOP3.LUT R2, R2, 0x2000000, RZ, 0xfc, !PT ;  /* 0x0200000002027812 */ /* 0x000fc800078efcff */
[----:B------:R-:W-:Y:S02]  /*1bc70*/  LEA R2, R232, R2, 0xb ;  /* 0x00000002e8027211 */ /* 0x000fe400078e58ff */
[----:B------:R-:W-:Y:S01]  /*1bc80*/  R2UR UR7, R3 ;  /* 0x00000000030772ca */ /* 0x000fe200000e0000 */
[----:B------:R-:W3:Y:S01]  /*1bc90*/  LDL R232, [R1+0x54] ;  /* 0x0000540001e87983 */ /* 0x000ee20000100800 */
[----:B------:R-:W-:-:S13]  /*1bca0*/  R2UR UR6, R2 ;  /* 0x00000000020672ca */ /* 0x000fda00000e0000 */
[----:B------:R-:W-:Y:S01]  /*1bcb0*/  HGMMA.64x256x16.F32 R24, R196, gdesc[UR4].tnspB, R24, gsb0 ;  /* 0x43e00004c4187df0 */ /* 0x000fe20008000818 */
[----:B--2---:R-:W-:Y:S02]  /*1bcc0*/  R2UR UR4, R23 ;  /* 0x00000000170472ca */ /* 0x004fe400000e0000 */
[----:B------:R-:W-:Y:S02]  /*1bcd0*/  WARPGROUP.DEPBAR.LE gsb0, 0x0 ;  /* 0x00008000000079c5 */ /* 0x000fe40000010000 */
[----:B------:R-:W-:Y:S01]  /*1bce0*/  VIADD R196, R2, 0x80 ;  /* 0x0000008002c47836 */ /* 0x000fe20000000000 */
[----:B------:R-:W-:-:S04]  /*1bcf0*/  MOV R197, 0x40000040 ;  /* 0x4000004000c57802 */ /* 0x000fc80000000f00 */
[----:B------:R-:W-:Y:S02]  /*1bd00*/  R2UR UR6, R196 ;  /* 0x00000000c40672ca */ /* 0x000fe400000e0000 */
[----:B------:R-:W-:Y:S01]  /*1bd10*/  R2UR UR7, R197 ;  /* 0x00000000c50772ca */ /* 0x000fe200000e0000 */
[----:B------:R-:W-:-:S15]  /*1bd20*/  WARPGROUP.ARRIVE ;  /* 0x00000000000079c5 */ /* 0x000fde0000000000 */
[----:B------:R-:W-:Y:S01]  /*1bd30*/  HGMMA.64x256x16.F32 R24, R192, gdesc[UR4].tnspB, R24, gsb0 ;  /* 0x43e00004c0187df0 */ /* 0x000fe20008000818 */
[----:B------:R-:W-:Y:S02]  /*1bd40*/  IMAD.MOV.U32 R3, RZ, RZ, 0x40000040 ;  /* 0x40000040ff037424 */ /* 0x000fe400078e00ff */
[----:B------:R-:W-:Y:S02]  /*1bd50*/  WARPGROUP.DEPBAR.LE gsb0, 0x0 ;  /* 0x00008000000079c5 */ /* 0x000fe40000010000 */
[----:B------:R-:W-:Y:S02]  /*1bd60*/  VIADD R192, R2, 0x100 ;  /* 0x0000010002c07836 */ /* 0x000fe40000000000 */
[----:B------:R-:W-:-:S03]  /*1bd70*/  IMAD.MOV.U32 R193, RZ, RZ, 0x40000040 ;  /* 0x40000040ffc17424 */ /* 0x000fc600078e00ff */
[----:B------:R-:W-:Y:S02]  /*1bd80*/  R2UR UR6, R192 ;  /* 0x00000000c00672ca */ /* 0x000fe400000e0000 */
[----:B------:R-:W-:Y:S01]  /*1bd90*/  R2UR UR7, R193 ;  /* 0x00000000c10772ca */ /* 0x000fe200000e0000 */
[----:B------:R-:W-:-:S15]  /*1bda0*/  WARPGROUP.ARRIVE ;  /* 0x00000000000079c5 */ /* 0x000fde0000000000 */
[----:B------:R-:W-:Y:S01]  /*1bdb0*/  HGMMA.64x256x16.F32 R24, R188, gdesc[UR4].tnspB, R24, gsb0 ;  /* 0x43e00004bc187df0 */ /* 0x000fe20008000818 */
[----:B------:R-:W-:Y:S02]  /*1bdc0*/  IADD3 R2, R2, 0x180, RZ ;  /* 0x0000018002027810 */ /* 0x000fe40007ffe0ff */
[----:B------:R-:W-:Y:S02]  /*1bdd0*/  R2UR UR7, R3 ;  /* 0x00000000030772ca */ /* 0x000fe400000e0000 */
[----:B------:R-:W-:Y:S01]  /*1bde0*/  R2UR UR6, R2 ;  /* 0x00000000020672ca */ /* 0x000fe200000e0000 */
[----:B------:R-:W-:Y:S01]  /*1bdf0*/  FMUL.FTZ R3, R153, UR8 ;  /* 0x0000000899037c20 */ /* 0x000fe20008410000 */
[----:B------:R-:W-:Y:S01]  /*1be00*/  FMUL.FTZ R23, R155, UR8 ;  /* 0x000000089b177c20 */ /* 0x000fe20008410000 */
[----:B------:R-:W-:Y:S01]  /*1be10*/  FMUL.FTZ R153, R158, UR8 ;  /* 0x000000089e997c20 */ /* 0x000fe20008410000 */
[----:B------:R-:W-:Y:S01]  /*1be20*/  FMUL.FTZ R155, R159, UR8 ;  /* 0x000000089f9b7c20 */ /* 0x000fe20008410000 */
[----:B------:R-:W-:Y:S01]  /*1be30*/  @!P1 PRMT R4, RZ, 0x654, R4 ;  /* 0x00000654ff049816 */ /* 0x000fe20000000004 */
        /* <DEDUP_REMOVED lines=18> */
[----:B---3--:R-:W-:-:S07]  /*1bf60*/  IMAD R180, R235, 0x80, R232 ;  /* 0x00000080ebb47824 */ /* 0x008fce00078e02e8 */
[----:B------:R-:W1:Y:S08]  /*1bf70*/  MUFU.TANH R3, R3 ;  /* 0x0000000300037308 */ /* 0x000e700000002400 */
[----:B------:R-:W2:Y:S08]  /*1bf80*/  MUFU.TANH R152, R152 ;  /* 0x0000009800987308 */ /* 0x000eb00000002400 */
[----:B------:R-:W3:Y:S08]  /*1bf90*/  MUFU.TANH R23, R23 ;  /* 0x0000001700177308 */ /* 0x000ef00000002400 */
[----:B------:R-:W4:Y:S08]  /*1bfa0*/  MUFU.TANH R154, R154 ;  /* 0x0000009a009a7308 */ /* 0x000f300000002400 */
[----:B------:R-:W0:Y:S08]  /*1bfb0*/  MUFU.TANH R153, R153 ;  /* 0x0000009900997308 */ /* 0x000e300000002400 */
[----:B------:R-:W0:Y:S08]  /*1bfc0*/  MUFU.TANH R155, R155 ;  /* 0x0000009b009b7308 */ /* 0x000e300000002400 */
[----:B------:R-:W0:Y:S01]  /*1bfd0*/  MUFU.TANH R159, R159 ;  /* 0x0000009f009f7308 */ /* 0x000e220000002400 */
[----:B------:R-:W-:-:S02]  /*1bfe0*/  WARPGROUP.DEPBAR.LE gsb0, 0x0 ;  /* 0x00008000000079c5 */ /* 0x000fc40000010000 */
[----:B------:R-:W-:-:S06]  /*1bff0*/  WARPGROUP.ARRIVE ;  /* 0x00000000000079c5 */ /* 0x000fcc0000000000 */
[----:B------:R-:W-:Y:S01]  /*1c000*/  HGMMA.64x256x16.F32 R24, R184, gdesc[UR4].tnspB, R24, gsb0 ;  /* 0x43e00004b8187df0 */ /* 0x000fe20008000818 */
        /* <DEDUP_REMOVED lines=19> */
[----:B------:R-:W-:Y:S01]  /*1c140*/  SHF.L.U32 R177, R5, 0x6, RZ ;  /* 0x0000000605b17819 */ /* 0x000fe200000006ff */
[----:B------:R-:W-:Y:S01]  /*1c150*/  FMUL.FTZ R186, R164, UR8 ;  /* 0x00000008a4ba7c20 */ /* 0x000fe20008410000 */
[----:B------:R-:W-:Y:S01]  /*1c160*/  FMUL.FTZ R164, R171, UR8 ;  /* 0x00000008aba47c20 */ /* 0x000fe20008410000 */
[----:B------:R-:W-:Y:S01]  /*1c170*/  FMUL.FTZ R171, R179, UR8 ;  /* 0x00000008b3ab7c20 */ /* 0x000fe20008410000 */
[----:B------:R5:W-:Y:S01]  /*1c180*/  @!P1 SYNCS.ARRIVE.TRANS64.RED.A1T0 RZ, [R4+URZ], RZ ;  /* 0x000000ff04ff99a7 */ /* 0x000be2000810043f */
[----:B------:R-:W-:Y:S01]  /*1c190*/  FMUL.FTZ R184, R157, UR8 ;  /* 0x000000089db87c20 */ /* 0x000fe20008410000 */
[----:B------:R-:W-:Y:S01]  /*1c1a0*/  FMUL.FTZ R179, R181, UR8 ;  /* 0x00000008b5b37c20 */ /* 0x000fe20008410000 */
[----:B------:R-:W-:Y:S01]  /*1c1b0*/  IADD3 R156, R219, 0x1, -R177 ;  /* 0x00000001db9c7810 */ /* 0x000fe20007ffe8b1 */
[----:B-----5:R-:W-:-:S04]  /*1c1c0*/  FMUL.FTZ R4, R182, UR8 ;  /* 0x00000008b6047c20 */ /* 0x020fc80008410000 */
[----:B------:R-:W-:Y:S01]  /*1c1d0*/  IMAD.IADD R156, R156, 0x1, -R224 ;  /* 0x000000019c9c7824 */ /* 0x000fe200078e0ae0 */
[----:B------:R-:W0:Y:S03]  /*1c1e0*/  MUFU.TANH R184, R184 ;  /* 0x000000b800b87308 */ /* 0x000e260000002400 */
[----:B------:R-:W-:-:S05]  /*1c1f0*/  IMAD R183, R234, -0x2, R156 ;  /* 0xfffffffeeab77824 */ /* 0x000fca00078e029c */
        /* <DEDUP_REMOVED lines=11> */
[----:B------:R-:W-:Y:S01]  /*1c2b0*/  IADD3 R183, R183, UR4, RZ ;  /* 0x00000004b7b77c10 */ /* 0x000fe2000fffe0ff */
[----:B------:R-:W-:-:S03]  /*1c2c0*/  IMAD.IADD R182, R180, 0x1, R187 ;  /* 0x00000001b4b67824 */ /* 0x000fc600078e02bb */
[----:B------:R-:W-:Y:S01]  /*1c2d0*/  IADD3 R181, R180, R183, RZ ;  /* 0x000000b7b4b57210 */ /* 0x000fe20007ffe0ff */
[----:B-1234-:R-:W-:Y:S06]  /*1c2e0*/  @!P5 BRA `(.L_x_1620) ;  /* 0x000000000064d947 */ /* 0x01efec0003800000 */
[----:B------:R-:W-:Y:S01]  /*1c2f0*/  IADD3 R189, R180, R219, -R224 ;  /* 0x000000dbb4bd7210 */ /* 0x000fe20007ffe8e0 */
[----:B------:R-:W-:Y:S03]  /*1c300*/  BSSY B1, `(.L_x_1621) ;  /* 0x0000013000017945 */ /* 0x000fe60003800000 */
        /* <DEDUP_REMOVED lines=11> */
.L_x_1622:
[----:B------:R-:W-:Y:S01]  /*1c3c0*/  ULDC UR4, c[0x0][0x9e4] ;  /* 0x0002790000047ab9 */ /* 0x000fe20000000800 */
[----:B------:R-:W-:Y:S01]  /*1c3d0*/  IADD3 R189, R180, R219, -R224 ;  /* 0x000000dbb4bd7210 */ /* 0x000fe20007ffe8e0 */
[----:B------:R-:W-:-:S05]  /*1c3e0*/  IMAD.U32 R188, RZ, RZ, UR4 ;  /* 0x00000004ffbc7e24 */ /* 0x000fca000f8e00ff */
[----:B------:R-:W-:-:S13]  /*1c3f0*/  ISETP.NE.AND P2, PT, R188, 0x1, PT ;  /* 0x00000001bc00780c */ /* 0x000fda0003f45270 */
[----:B------:R-:W1:Y:S02]  /*1c400*/  @P2 LDC.64 R156, c[0x0][0x9e8] ;  /* 0x00027a00ff9c2b82 */ /* 0x000e640000000a00 */
[----:B-1----:R-:W-:-:S05]  /*1c410*/  @P2 IMAD.HI.U32 R156, R189, R156, RZ ;  /* 0x0000009cbd9c2227 */ /* 0x002fca00078e00ff */
[----:B------:R-:W-:-:S07]  /*1c420*/  @P2 SHF.R.U32.HI R189, RZ, R157, R156 ;  /* 0x0000009dffbd2219 */ /* 0x000fce000001169c */
.L_x_1623:
[----:B------:R-:W-:Y:S05]  /*1c430*/  BSYNC B1 ;  /* 0x0000000000017941 */ /* 0x000fea0003800000 */
.L_x_1621:
[----:B------:R-:W-:-:S04]  /*1c440*/  IMAD R189, R189, R188, -R177 ;  /* 0x000000bcbdbd7224 */ /* 0x000fc800078e0ab1 */
[----:B------:R-:W-:-:S05]  /*1c450*/  IMAD R189, R234, -0x2, R189 ;  /* 0xfffffffeeabd7824 */ /* 0x000fca00078e02bd */
[----:B------:R-:W-:Y:S02]  /*1c460*/  VIMNMX R181, R181, R189, !PT ;  /* 0x000000bdb5b57248 */ /* 0x000fe40007fe0100 */
[----:B------:R-:W-:-:S07]  /*1c470*/  VIADDMNMX R182, R189, R188, R182, PT ;  /* 0x000000bcbdb67246 */ /* 0x000fce00038001b6 */
.L_x_1620:
[----:B------:R-:W-:Y:S02]  /*1c480*/  ISETP.GT.AND P2, PT, R5, -0x1, PT ;  /* 0xffffffff0500780c */ /* 0x000fe40003f44270 */
[----:B------:R-:W-:Y:S02]  /*1c490*/  IADD3 R187, R187, 0x8, R180 ;  /* 0x00000008bbbb7810 */ /* 0x000fe40007ffe0b4 */
[C---:B------:R-:W-:Y:S02]  /*1c4a0*/  ISETP.GT.AND P3, PT, R181.reuse, RZ, P2 ;  /* 0x000000ffb500720c */ /* 0x040fe40001764270 */
[C---:B------:R-:W-:Y:S02]  /*1c4b0*/  ISETP.GT.AND P6, PT, R181.reuse, 0x1, P2 ;  /* 0x00000001b500780c */ /* 0x040fe400017c4270 */
[----:B------:R-:W-:Y:S02]  /*1c4c0*/  ISETP.LT.OR P4, PT, R182, 0x1, P3 ;  /* 0x00000001b600780c */ /* 0x000fe40001f81670 */
[----:B------:R-:W-:-:S02]  /*1c4d0*/  ISETP.GT.AND P3, PT, R181, 0x8, P2 ;  /* 0x00000008b500780c */ /* 0x000fc40001764270 */
[----:B0-----:R-:W-:Y:S02]  /*1c4e0*/  FSEL R156, R2, -INF , !P4 ;  /* 0xff800000029c7808 */ /* 0x001fe40006000000 */
        /* <DEDUP_REMOVED lines=48> */
[----:B------:R-:W-:Y:S01]  /*1c7f0*/  ULDC UR4, c[0x0][0x9e4] ;  /* 0x0002790000047ab9 */ /* 0x000fe20000000800 */
[----:B------:R-:W-:Y:S01]  /*1c800*/  VIADD R180, R180, 0x8 ;  /* 0x00000008b4b47836 */ /* 0x000fe20000000000 */
[----:B------:R-:W-:-:S04]  /*1c810*/  MOV R181, UR4 ;  /* 0x0000000400b57c02 */ /* 0x000fc80008000f00 */
[----:B------:R-:W-:Y:S02]  /*1c820*/  ISETP.NE.AND P3, PT, R181, 0x1, PT ;  /* 0x00000001b500780c */ /* 0x000fe40003f65270 */
[----:B------:R-:W-:-:S04]  /*1c830*/  IADD3 R180, R180, R219, -R224 ;  /* 0x000000dbb4b47210 */ /* 0x000fc80007ffe8e0 */
[----:B------:R-:W-:-:S07]  /*1c840*/  LOP3.LUT R180, RZ, R180, RZ, 0x33, !PT ;  /* 0x000000b4ffb47212 */ /* 0x000fce00078e33ff */
[----:B------:R-:W0:Y:S02]  /*1c850*/  @P3 LDC.64 R2, c[0x0][0x9e8] ;  /* 0x00027a00ff023b82 */ /* 0x000e240000000a00 */
[----:B0-----:R-:W-:-:S05]  /*1c860*/  @P3 IMAD.HI.U32 R2, R180, R2, RZ ;  /* 0x00000002b4023227 */ /* 0x001fca00078e00ff */
[----:B------:R-:W-:-:S04]  /*1c870*/  @P3 SHF.R.U32.HI R180, RZ, R3, R2 ;  /* 0x00000003ffb43219 */ /* 0x000fc80000011602 */
[----:B------:R-:W-:Y:S01]  /*1c880*/  LOP3.LUT R180, RZ, R180, RZ, 0x33, !PT ;  /* 0x000000b4ffb47212 */ /* 0x000fe200078e33ff */
[----:B------:R-:W-:Y:S06]  /*1c890*/  BRA `(.L_x_1627) ;  /* 0x00000000001c7947 */ /* 0x000fec0003800000 */
.L_x_1626:
[----:B------:R-:W-:Y:S01]  /*1c8a0*/  ULDC UR4, c[0x0][0x9e4] ;  /* 0x0002790000047ab9 */ /* 0x000fe20000000800 */
[----:B------:R-:W-:Y:S01]  /*1c8b0*/  MOV R180, R231 ;  /* 0x000000e700b47202 */ /* 0x000fe20000000f00 */
[----:B------:R-:W-:-:S05]  /*1c8c0*/  IMAD.U32 R181, RZ, RZ, UR4 ;  /* 0x00000004ffb57e24 */ /* 0x000fca000f8e00ff */
[----:B------:R-:W-:-:S13]  /*1c8d0*/  ISETP.NE.AND P3, PT, R181, 0x1, PT ;  /* 0x00000001b500780c */ /* 0x000fda0003f65270 */
[----:B------:R-:W0:Y:S02]  /*1c8e0*/  @P3 LDC.64 R2, c[0x0][0x9e8] ;  /* 0x00027a00ff023b82 */ /* 0x000e240000000a00 */
[----:B0-----:R-:W-:-:S05]  /*1c8f0*/  @P3 IMAD.HI.U32 R2, R231, R2, RZ ;  /* 0x00000002e7023227 */ /* 0x001fca00078e00ff */
[----:B------:R-:W-:-:S07]  /*1c900*/  @P3 SHF.R.U32.HI R180, RZ, R3, R2 ;  /* 0x00000003ffb43219 */ /* 0x000fce0000011602 */
.L_x_1627:
[----:B------:R-:W-:Y:S05]  /*1c910*/  BSYNC B1 ;  /* 0x0000000000017941 */ /* 0x000fea0003800000 */
.L_x_1625:
[----:B------:R-:W-:-:S04]  /*1c920*/  IMAD R177, R180, R181, -R177 ;  /* 0x000000b5b4b17224 */ /* 0x000fc800078e0ab1 */
[----:B------:R-:W-:-:S05]  /*1c930*/  IMAD R177, R234, -0x2, R177 ;  /* 0xfffffffeeab17824 */ /* 0x000fca00078e02b1 */
[----:B------:R-:W-:Y:S02]  /*1c940*/  VIMNMX R183, R183, R177, !PT ;  /* 0x000000b1b7b77248 */ /* 0x000fe40007fe0100 */
[----:B------:R-:W-:-:S07]  /*1c950*/  VIADDMNMX R187, R177, R181, R187, PT ;  /* 0x000000b5b1bb7246 */ /* 0x000fce00038001bb */
.L_x_1624:
[----:B------:R-:W-:Y:S01]  /*1c960*/  @!P1 VIADD R0, R0, 0x30860 ;  /* 0x0003086000009836 */ /* 0x000fe20000000000 */
[----:B------:R-:W2:Y:S01]  /*1c970*/  LDL R181, [R1+0x50] ;  /* 0x0000500001b57983 */ /* 0x000ea20000100800 */
[----:B------:R-:W-:Y:S01]  /*1c980*/  ULDC UR4, c[0x0][0x988] ;  /* 0x0002620000047ab9 */ /* 0x000fe20000000800 */
[----:B------:R-:W-:Y:S01]  /*1c990*/  ISETP.GT.AND P6, PT, R183, 0x9, P2 ;  /* 0x00000009b700780c */ /* 0x000fe200017c4270 */
[----:B------:R-:W-:Y:S01]  /*1c9a0*/  IMAD.MOV.U32 R235, RZ, RZ, R218 ;  /* 0x000000ffffeb7224 */ /* 0x000fe200078e00da */
[----:B------:R-:W-:Y:S01]  /*1c9b0*/  @!P1 PRMT R0, RZ, 0x654, R0 ;  /* 0x00000654ff009816 */ /* 0x000fe20000000000 */
[----:B------:R-:W-:Y:S01]  /*1c9c0*/  IMAD.MOV.U32 R232, RZ, RZ, R22 ;  /* 0x000000ffffe87224 */ /* 0x000fe200078e0016 */
[----:B------:R-:W-:Y:S02]  /*1c9d0*/  ISETP.LT.OR P6, PT, R187, 0xa, P6 ;  /* 0x0000000abb00780c */ /* 0x000fe400037c1670 */
[----:B------:R0:W-:Y:S01]  /*1c9e0*/  @!P1 SYNCS.ARRIVE.TRANS64.RED.A1T0 RZ, [R0+URZ], RZ ;  /* 0x000000ff00ff99a7 */ /* 0x0001e2000810043f */
[----:B------:R-:W-:-:S02]  /*1c9f0*/  ISETP.GT.AND P4, PT, R183, 0x1, P2 ;  /* 0x00000001b700780c */ /* 0x000fc40001784270 */
[----:B------:R-:W-:Y:S02]  /*1ca00*/  FSEL R155, R155, -INF , !P6 ;  /* 0xff8000009b9b7808 */ /* 0x000fe40007000000 */
[----:B------:R-:W-:Y:S02]  /*1ca10*/  ISETP.GT.AND P6, PT, R183, 0x18, P2 ;  /* 0x00000018b700780c */ /* 0x000fe400017c4270 */
[C---:B------:R-:W-:Y:S02]  /*1ca20*/  ISETP.LT.OR P4, PT, R187.reuse, 0x2, P4 ;  /* 0x00000002bb00780c */ /* 0x040fe40002781670 */
        /* <DEDUP_REMOVED lines=17> */
[----:B------:R-:W-:Y:S02]  /*1cb40*/  ISETP.GT.AND P6, PT, R183, 0x38, P2 ;  /* 0x00000038b700780c */ /* 0x000fe400017c4270 */
[----:B------:R-:W-:Y:S02]  /*1cb50*/  FMNMX.FTZ R0, R169, R0, !PT ;  /* 0x00000000a9007209 */ /* 0x000fe40007810000 */
[----:B------:R-:W-:Y:S02]  /*1cb60*/  ISETP.LT.OR P6, PT, R187, 0x39, P6 ;  /* 0x00000039bb00780c */ /* 0x000fe400037c1670 */
        /* <DEDUP_REMOVED lines=9> */
[----:B0-----:R-:W-:Y:S01]  /*1cc00*/  FMNMX.FTZ R3, R2, R3, !PT ;  /* 0x0000000302037209 */ /* 0x001fe20007810000 */
[----:B------:R-:W-:-:S03]  /*1cc10*/  IMAD.U32 R2, RZ, RZ, UR4 ;  /* 0x00000004ff027e24 */ /* 0x000fc6000f8e00ff */
[C---:B------:R-:W-:Y:S01]  /*1cc20*/  FSETP.NEU.FTZ.AND P3, PT, R3.reuse, -INF , PT ;  /* 0xff8000000300780b */ /* 0x040fe20003f7d000 */
[----:B------:R-:W-:-:S03]  /*1cc30*/  FMUL.FTZ R0, R3, R2 ;  /* 0x0000000203007220 */ /* 0x000fc60000410000 */
[----:B------:R-:W-:Y:S02]  /*1cc40*/  FSEL R177, R3, RZ, P3 ;  /* 0x000000ff03b17208 */ /* 0x000fe40001800000 */
[----:B------:R-:W-:Y:S02]  /*1cc50*/  FSEL R0, R0, RZ, P3 ;  /* 0x000000ff00007208 */ /* 0x000fe40001800000 */
[----:B------:R-:W-:Y:S01]  /*1cc60*/  ISETP.GT.AND P3, PT, R183, 0x8, P2 ;  /* 0x00000008b700780c */ /* 0x000fe20001764270 */
[----:B------:R-:W-:Y:S01]  /*1cc70*/  FADD.FTZ R177, -R177, R230 ;  /* 0x000000e6b1b17221 */ /* 0x000fe20000010100 */
[----:B------:R-:W-:Y:S01]  /*1cc80*/  MOV R230, R3 ;  /* 0x0000000300e67202 */ /* 0x000fe20000000f00 */
[-CC-:B------:R-:W-:Y:S01]  /*1cc90*/  FFMA.FTZ R156, R156, R2.reuse, -R0.reuse ;  /* 0x000000029c9c7223 */ /* 0x180fe20000010800 */
[-CC-:B------:R-:W-:Y:S01]  /*1cca0*/  FFMA.FTZ R157, R157, R2.reuse, -R0.reuse ;  /* 0x000000029d9d7223 */ /* 0x180fe20000010800 */
[-C--:B------:R-:W-:Y:S01]  /*1ccb0*/  FMUL.FTZ R177, R177, R2.reuse ;  /* 0x00000002b1b17220 */ /* 0x080fe20000410000 */
[-CC-:B------:R-:W-:Y:S01]  /*1ccc0*/  FFMA.FTZ R154, R154, R2.reuse, -R0.reuse ;  /* 0x000000029a9a7223 */ /* 0x180fe20000010800 */
        /* <DEDUP_REMOVED lines=12> */
[----:B------:R-:W-:Y:S01]  /*1cd90*/  FFMA.FTZ R0, R179, R2, -R0 ;  /* 0x00000002b3007223 */ /* 0x000fe20000010800 */
[----:B------:R-:W-:Y:S01]  /*1cda0*/  FSEL R179, R23, -INF , !P4 ;  /* 0xff80000017b37808 */ /* 0x000fe20006000000 */
[----:B------:R-:W-:Y:S01]  /*1cdb0*/  MUFU.EX2 R156, R156 ;  /* 0x0000009c009c7308 */ /* 0x000fe20000000800 */
[----:B------:R-:W-:-:S02]  /*1cdc0*/  ISETP.LT.OR P3, PT, R187, 0x9, P3 ;  /* 0x00000009bb00780c */ /* 0x000fc40001f61670 */
[----:B------:R-:W-:Y:S02]  /*1cdd0*/  ISETP.GT.AND P4, PT, R183, 0x10, P2 ;  /* 0x00000010b700780c */ /* 0x000fe40001784270 */
[----:B------:R-:W-:Y:S02]  /*1cde0*/  FSEL R153, R153, -INF , !P3 ;  /* 0xff80000099997808 */ /* 0x000fe40005800000 */
[----:B------:R-:W-:Y:S01]  /*1cdf0*/  ISETP.GT.AND P3, PT, R183, 0x11, P2 ;  /* 0x00000011b700780c */ /* 0x000fe20001764270 */
[----:B------:R-:W0:Y:S01]  /*1ce00*/  MUFU.EX2 R23, R177 ;  /* 0x000000b100177308 */ /* 0x000e220000000800 */
[C---:B------:R-:W-:Y:S02]  /*1ce10*/  ISETP.LT.OR P4, PT, R187.reuse, 0x11, P4 ;  /* 0x00000011bb00780c */ /* 0x040fe40002781670 */
[----:B------:R-:W-:Y:S02]  /*1ce20*/  ISETP.LT.OR P3, PT, R187, 0x12, P3 ;  /* 0x00000012bb00780c */ /* 0x000fe40001f61670 */
[----:B------:R-:W-:-:S02]  /*1ce30*/  FSEL R158, R158, -INF , !P4 ;  /* 0xff8000009e9e7808 */ /* 0x000fc40006000000 */
[C---:B------:R-:W-:Y:S01]  /*1ce40*/  ISETP.GT.AND P4, PT, R183.reuse, 0x19, P2 ;  /* 0x00000019b700780c */ /* 0x040fe20001784270 */
[----:B------:R0:W1:Y:S01]  /*1ce50*/  MUFU.EX2 R196, R157 ;  /* 0x0000009d00c47308 */ /* 0x0000620000000800 */
[----:B------:R-:W-:Y:S02]  /*1ce60*/  FSEL R160, R160, -INF , !P3 ;  /* 0xff800000a0a07808 */ /* 0x000fe40005800000 */
[----:B------:R-:W-:Y:S02]  /*1ce70*/  ISETP.GT.AND P3, PT, R183, 0x20, P2 ;  /* 0x00000020b700780c */ /* 0x000fe40001764270 */
[C---:B------:R-:W-:Y:S02]  /*1ce80*/  ISETP.LT.OR P4, PT, R187.reuse, 0x1a, P4 ;  /* 0x0000001abb00780c */ /* 0x040fe40002781670 */
[----:B------:R-:W-:Y:S01]  /*1ce90*/  ISETP.LT.OR P3, PT, R187, 0x21, P3 ;  /* 0x00000021bb00780c */ /* 0x000fe20001f61670 */
[----:B------:R-:W-:Y:S01]  /*1cea0*/  MUFU.EX2 R154, R154 ;  /* 0x0000009a009a7308 */ /* 0x000fe20000000800 */
[----:B0-----:R-:W-:Y:S01]  /*1ceb0*/  FFMA.FTZ R157, R23, R227, R156 ;  /* 0x000000e3179d7223 */ /* 0x001fe2000001009c */
[----:B------:R-:W-:-:S02]  /*1cec0*/  FSEL R162, R162, -INF , !P4 ;  /* 0xff800000a2a27808 */ /* 0x000fc40006000000 */
[----:B------:R-:W-:Y:S02]  /*1ced0*/  ISETP.GT.AND P4, PT, R183, 0x28, P2 ;  /* 0x00000028b700780c */ /* 0x000fe40001784270 */
[----:B------:R-:W-:Y:S02]  /*1cee0*/  FSEL R163, R163, -INF , !P3 ;  /* 0xff800000a3a37808 */ /* 0x000fe40005800000 */
[----:B------:R-:W-:Y:S01]  /*1cef0*/  ISETP.GT.AND P3, PT, R183, 0x29, P2 ;  /* 0x00000029b700780c */ /* 0x000fe20001764270 */
[C---:B-1----:R-:W-:Y:S01]  /*1cf00*/  FADD.FTZ R157, R196.reuse, R157 ;  /* 0x0000009dc49d7221 */ /* 0x042fe20000010000 */
[----:B------:R-:W-:Y:S01]  /*1cf10*/  F2FP.F16.F32.PACK_AB R196, R196, R156 ;  /* 0x0000009cc4c4723e */ /* 0x000fe200000000ff */
[----:B------:R-:W0:Y:S01]  /*1cf20*/  MUFU.EX2 R184, R184 ;  /* 0x000000b800b87308 */ /* 0x000e220000000800 */
[----:B------:R-:W-:Y:S02]  /*1cf30*/  FMNMX.FTZ R156, R152, R229, !PT ;  /* 0x000000e5989c7209 */ /* 0x000fe40007810000 */
[----:B------:R-:W-:-:S02]  /*1cf40*/  ISETP.LT.OR P4, PT, R187, 0x29, P4 ;  /* 0x00000029bb00780c */ /* 0x000fc40002781670 */
[----:B------:R-:W-:Y:S02]  /*1cf50*/  FMNMX.FTZ R156, R179, R156, !PT ;  /* 0x0000009cb39c7209 */ /* 0x000fe40007810000 */
[----:B------:R-:W-:Y:S01]  /*1cf60*/  ISETP.LT.OR P3, PT, R187, 0x2a, P3 ;  /* 0x0000002abb00780c */ /* 0x000fe20001f61670 */
[----:B------:R-:W-:Y:S01]  /*1cf70*/  MUFU.EX2 R159, R159 ;  /* 0x0000009f009f7308 */ /* 0x000fe20000000800 */
[----:B------:R-:W-:Y:S02]  /*1cf80*/  FMNMX.FTZ R156, R153, R156, !PT ;  /* 0x0000009c999c7209 */ /* 0x000fe40007810000 */
[----:B------:R-:W-:Y:S02]  /*1cf90*/  FSEL R166, R166, -INF , !P4 ;  /* 0xff800000a6a67808 */ /* 0x000fe40006000000 */
[----:B------:R-:W-:Y:S02]  /*1cfa0*/  FMNMX.FTZ R156, R155, R156, !PT ;  /* 0x0000009c9b9c7209 */ /* 0x000fe40007810000 */
[----:B------:R-:W-:Y:S01]  /*1cfb0*/  ISETP.GT.AND P4, PT, R183, 0x30, P2 ;  /* 0x00000030b700780c */ /* 0x000fe20001784270 */
[----:B------:R-:W1:Y:S01]  /*1cfc0*/  MUFU.EX2 R185, R185 ;  /* 0x000000b900b97308 */ /* 0x000e620000000800 */
[----:B------:R-:W-:-:S02]  /*1cfd0*/  FMNMX.FTZ R156, R158, R156, !PT ;  /* 0x0000009c9e9c7209 */ /* 0x000fc40007810000 */
[----:B------:R-:W-:Y:S02]  /*1cfe0*/  FSEL R168, R168, -INF , !P3 ;  /* 0xff800000a8a87808 */ /* 0x000fe40005800000 */
[----:B------:R-:W-:Y:S02]  /*1cff0*/  FMNMX.FTZ R156, R160, R156, !PT ;  /* 0x0000009ca09c7209 */ /* 0x000fe40007810000 */
[----:B------:R-:W-:Y:S01]  /*1d000*/  ISETP.GT.AND P3, PT, R183, 0x31, P2 ;  /* 0x00000031b700780c */ /* 0x000fe20001764270 */
[----:B------:R-:W-:Y:S01]  /*1d010*/  MUFU.EX2 R186, R186 ;  /* 0x000000ba00ba7308 */ /* 0x000fe20000000800 */
[----:B------:R-:W-:Y:S02]  /*1d020*/  FMNMX.FTZ R156, R161, R156, !PT ;  /* 0x0000009ca19c7209 */ /* 0x000fe40007810000 */
[----:B------:R-:W-:Y:S02]  /*1d030*/  ISETP.LT.OR P4, PT, R187, 0x31, P4 ;  /* 0x00000031bb00780c */ /* 0x000fe40002781670 */
[----:B------:R-:W-:-:S02]  /*1d040*/  FMNMX.FTZ R156, R162, R156, !PT ;  /* 0x0000009ca29c7209 */ /* 0x000fc40007810000 */
[----:B------:R-:W-:Y:S01]  /*1d050*/  ISETP.LT.OR P3, PT, R187, 0x32, P3 ;  /* 0x00000032bb00780c */ /* 0x000fe20001f61670 */
[----:B------:R-:W3:Y:S01]  /*1d060*/  MUFU.EX2 R165, R165 ;  /* 0x000000a500a57308 */ /* 0x000ee20000000800 */
[----:B------:R-:W-:Y:S02]  /*1d070*/  FMNMX.FTZ R156, R163, R156, !PT ;  /* 0x0000009ca39c7209 */ /* 0x000fe40007810000 */
[----:B------:R-:W-:Y:S02]  /*1d080*/  FSEL R170, R170, -INF , !P4 ;  /* 0xff800000aaaa7808 */ /* 0x000fe40006000000 */
[----:B------:R-:W-:Y:S02]  /*1d090*/  FMNMX.FTZ R156, R164, R156, !PT ;  /* 0x0000009ca49c7209 */ /* 0x000fe40007810000 */
[----:B------:R-:W-:Y:S01]  /*1d0a0*/  ISETP.GT.AND P2, PT, R183, 0x39, P2 ;  /* 0x00000039b700780c */ /* 0x000fe20001744270 */
[----:B------:R-:W-:Y:S01]  /*1d0b0*/  MUFU.EX2 R167, R167 ;  /* 0x000000a700a77308 */ /* 0x000fe20000000800 */
[----:B------:R-:W-:-:S02]  /*1d0c0*/  FMNMX.FTZ R156, R166, R156, !PT ;  /* 0x0000009ca69c7209 */ /* 0x000fc40007810000 */
[----:B------:R-:W-:Y:S02]  /*1d0d0*/  FSEL R171, R171, -INF , !P3 ;  /* 0xff800000abab7808 */ /* 0x000fe40005800000 */
[----:B------:R-:W-:Y:S02]  /*1d0e0*/  FMNMX.FTZ R156, R168, R156, !PT ;  /* 0x0000009ca89c7209 */ /* 0x000fe40007810000 */
[----:B------:R-:W-:Y:S01]  /*1d0f0*/  ISETP.LT.OR P2, PT, R187, 0x3a, P2 ;  /* 0x0000003abb00780c */ /* 0x000fe20001741670 */
[----:B------:R-:W4:Y:S01]  /*1d100*/  MUFU.EX2 R169, R169 ;  /* 0x000000a900a97308 */ /* 0x000f220000000800 */
[----:B------:R-:W-:Y:S02]  /*1d110*/  FMNMX.FTZ R177, R170, R156, !PT ;  /* 0x0000009caab17209 */ /* 0x000fe40007810000 */
[----:B------:R-:W-:Y:S02]  /*1d120*/  FSEL R156, R4, -INF , !P6 ;  /* 0xff800000049c7808 */ /* 0x000fe40007000000 */
[----:B------:R-:W-:-:S02]  /*1d130*/  FMNMX.FTZ R177, R171, R177, !PT ;  /* 0x000000b1abb17209 */ /* 0x000fc40007810000 */
[----:B------:R-:W-:Y:S01]  /*1d140*/  FSEL R175, R175, -INF , !P2 ;  /* 0xff800000afaf7808 */ /* 0x000fe20005000000 */
[----:B------:R-:W-:Y:S01]  /*1d150*/  MUFU.EX2 R172, R172 ;  /* 0x000000ac00ac7308 */ /* 0x000fe20000000800 */
[----:B------:R-:W-:Y:S02]  /*1d160*/  FMNMX.FTZ R177, R156, R177, !PT ;  /* 0x000000b19cb17209 */ /* 0x000fe40007810000 */
[----:B0-----:R-:W-:Y:S02]  /*1d170*/  F2FP.F16.F32.PACK_AB R198, R184, R154 ;  /* 0x0000009ab8c6723e */ /* 0x001fe400000000ff */
[----:B------:R-:W-:Y:S02]  /*1d180*/  FMNMX.FTZ R177, R175, R177, !PT ;  /* 0x000000b1afb17209 */ /* 0x000fe40007810000 */
[----:B-1----:R-:W-:Y:S01]  /*1d190*/  F2FP.F16.F32.PACK_AB R192, R185, R159 ;  /* 0x0000009fb9c0723e */ /* 0x002fe200000000ff */
[----:B------:R-:W0:Y:S01]  /*1d1a0*/  MUFU.EX2 R173, R173 ;  /* 0x000000ad00ad7308 */ /* 0x000e220000000800 */
[----:B---3--:R-:W-:Y:S01]  /*1d1b0*/  F2FP.F16.F32.PACK_AB R194, R165, R186 ;  /* 0x000000baa5c2723e */ /* 0x008fe200000000ff */
[----:B------:R-:W1:Y:S01]  /*1d1c0*/  SHFL.BFLY PT, R4, R177, 0x2, 0x1f ;  /* 0x0c401f00b1047f89 */ /* 0x000e6200000e0000 */
[----:B----4-:R-:W-:-:S05]  /*1d1d0*/  F2FP.F16.F32.PACK_AB R188, R169, R167 ;  /* 0x000000a7a9bc723e */ /* 0x010fca00000000ff */
[----:B------:R-:W-:Y:S08]  /*1d1e0*/  MUFU.EX2 R174, R174 ;  /* 0x000000ae00ae7308 */ /* 0x000ff00000000800 */
[----:B------:R-:W3:Y:S01]  /*1d1f0*/  MUFU.EX2 R176, R176 ;  /* 0x000000b000b07308 */ /* 0x000ee20000000800 */
[----:B0-----:R-:W-:-:S07]  /*1d200*/  F2FP.F16.F32.PACK_AB R190, R173, R172 ;  /* 0x000000acadbe723e */ /* 0x001fce00000000ff */
[----:B------:R-:W-:Y:S01]  /*1d210*/  MUFU.EX2 R178, R178 ;  /* 0x000000b200b27308 */ /* 0x000fe20000000800 */
[----:B-1----:R-:W-:-:S05]  /*1d220*/  FMNMX.FTZ R177, R177, R4, !PT ;  /* 0x00000004b1b17209 */ /* 0x002fca0007810000 */
        /* <DEDUP_REMOVED lines=12> */
[-C--:B------:R-:W-:Y:S01]  /*1d2f0*/  FFMA.FTZ R179, R179, R2.reuse, -R180 ;  /* 0x00000002b3b37223 */ /* 0x080fe200000108b4 */
[----:B------:R-:W-:Y:S01]  /*1d300*/  FADD.FTZ R0, R159, R0 ;  /* 0x000000009f007221 */ /* 0x000fe20000010000 */
[-C--:B------:R-:W-:Y:S01]  /*1d310*/  FFMA.FTZ R153, R153, R2.reuse, -R180 ;  /* 0x0000000299997223 */ /* 0x080fe200000108b4 */
[-C--:B------:R-:W-:Y:S01]  /*1d320*/  FMUL.FTZ R154, R154, R2.reuse ;  /* 0x000000029a9a7220 */ /* 0x080fe20000410000 */
[----:B------:R-:W-:Y:S01]  /*1d330*/  MUFU.EX2 R152, R152 ;  /* 0x0000009800987308 */ /* 0x000fe20000000800 */
[----:B------:R-:W-:Y:S01]  /*1d340*/  FADD.FTZ R0, R185, R0 ;  /* 0x00000000b9007221 */ /* 0x000fe20000010000 */
[-CC-:B------:R-:W-:Y:S01]  /*1d350*/  FFMA.FTZ R155, R155, R2.reuse, -R180.reuse ;  /* 0x000000029b9b7223 */ /* 0x180fe200000108b4 */
[-CC-:B------:R-:W-:Y:S01]  /*1d360*/  FFMA.FTZ R158, R158, R2.reuse, -R180.reuse ;  /* 0x000000029e9e7223 */ /* 0x180fe200000108b4 */
[-C--:B------:R-:W-:Y:S01]  /*1d370*/  FFMA.FTZ R160, R160, R2.reuse, -R180 ;  /* 0x00000002a0a07223 */ /* 0x080fe200000108b4 */
[----:B------:R-:W-:Y:S01]  /*1d380*/  FADD.FTZ R0, R186, R0 ;  /* 0x00000000ba007221 */ /* 0x000fe20000010000 */
[-CC-:B------:R-:W-:Y:S01]  /*1d390*/  FFMA.FTZ R161, R161, R2.reuse, -R180.reuse ;  /* 0x00000002a1a17223 */ /* 0x180fe200000108b4 */
[-C--:B------:R-:W-:Y:S01]  /*1d3a0*/  FFMA.FTZ R162, R162, R2.reuse, -R180 ;  /* 0x00000002a2a27223 */ /* 0x080fe200000108b4 */
[----:B------:R-:W0:Y:S01]  /*1d3b0*/  MUFU.EX2 R179, R179 ;  /* 0x000000b300b37308 */ /* 0x000e220000000800 */
[----:B------:R-:W-:Y:S01]  /*1d3c0*/  FADD.FTZ R0, R165, R0 ;  /* 0x00000000a5007221 */ /* 0x000fe20000010000 */
[-CC-:B------:R-:W-:Y:S01]  /*1d3d0*/  FFMA.FTZ R163, R163, R2.reuse, -R180.reuse ;  /* 0x00000002a3a37223 */ /* 0x180fe200000108b4 */
[-CC-:B------:R-:W-:Y:S01]  /*1d3e0*/  FFMA.FTZ R164, R164, R2.reuse, -R180.reuse ;  /* 0x00000002a4a47223 */ /* 0x180fe200000108b4 */
[-C--:B------:R-:W-:Y:S01]  /*1d3f0*/  FFMA.FTZ R166, R166, R2.reuse, -R180 ;  /* 0x00000002a6a67223 */ /* 0x080fe200000108b4 */
[----:B------:R-:W-:Y:S01]  /*1d400*/  FADD.FTZ R157, R167, R0 ;  /* 0x00000000a79d7221 */ /* 0x000fe20000010000 */
[-CC-:B------:R-:W-:Y:S01]  /*1d410*/  FFMA.FTZ R168, R168, R2.reuse, -R180.reuse ;  /* 0x00000002a8a87223 */ /* 0x180fe200000108b4 */
[-CC-:B------:R-:W-:Y:S01]  /*1d420*/  FFMA.FTZ R170, R170, R2.reuse, -R180.reuse ;  /* 0x00000002aaaa7223 */ /* 0x180fe200000108b4 */
[----:B------:R2:W4:Y:S01]  /*1d430*/  MUFU.EX2 R0, R154 ;  /* 0x0000009a00007308 */ /* 0x0005220000000800 */
[-CC-:B------:R-:W-:Y:S01]  /*1d440*/  FFMA.FTZ R171, R171, R2.reuse, -R180.reuse ;  /* 0x00000002abab7223 */ /* 0x180fe200000108b4 */
[-CC-:B------:R-:W-:Y:S01]  /*1d450*/  FFMA.FTZ R156, R156, R2.reuse, -R180.reuse ;  /* 0x000000029c9c7223 */ /* 0x180fe200000108b4 */
[----:B------:R-:W-:Y:S01]  /*1d460*/  FADD.FTZ R157, R169, R157 ;  /* 0x0000009da99d7221 */ /* 0x000fe20000010000 */
[----:B------:R-:W-:Y:S01]  /*1d470*/  FFMA.FTZ R175, R175, R2, -R180 ;  /* 0x00000002afaf7223 */ /* 0x000fe200000108b4 */
[----:B---3--:R-:W-:Y:S01]  /*1d480*/  F2FP.F16.F32.PACK_AB R184, R176, R174 ;  /* 0x000000aeb0b8723e */ /* 0x008fe200000000ff */
[----:B------:R-:W-:-:S02]  /*1d490*/  IMAD.MOV.U32 R229, RZ, RZ, R4 ;  /* 0x000000ffffe57224 */ /* 0x000fc400078e0004 */
[----:B------:R-:W-:Y:S01]  /*1d4a0*/  FADD.FTZ R157, R172, R157 ;  /* 0x0000009dac9d7221 */ /* 0x000fe20000010000 */
[----:B------:R-:W3:Y:S01]  /*1d4b0*/  MUFU.EX2 R153, R153 ;  /* 0x0000009900997308 */ /* 0x000ee20000000800 */
[----:B-1----:R-:W-:Y:S02]  /*1d4c0*/  F2FP.F16.F32.PACK_AB R186, R177, R178 ;  /* 0x000000b2b1ba723e */ /* 0x002fe400000000ff */
[----:B------:R-:W-:Y:S01]  /*1d4d0*/  FADD.FTZ R157, R173, R157 ;  /* 0x0000009dad9d7221 */ /* 0x000fe20000010000 */
[----:B0-----:R-:W-:Y:S02]  /*1d4e0*/  F2FP.F16.F32.PACK_AB R197, R179, R152 ;  /* 0x00000098b3c5723e */ /* 0x001fe400000000ff */
[----:B------:R-:W-:Y:S01]  /*1d4f0*/  IADD3 R5, R5, -0x1, RZ ;  /* 0xffffffff05057810 */ /* 0x000fe20007ffe0ff */
[----:B--2---:R-:W-:Y:S01]  /*1d500*/  FADD.FTZ R154, R174, R157 ;  /* 0x0000009dae9a7221 */ /* 0x004fe20000010000 */
[----:B------:R-:W0:Y:S01]  /*1d510*/  MUFU.EX2 R155, R155 ;  /* 0x0000009b009b7308 */ /* 0x000e220000000800 */
[----:B----4-:R-:W-:-:S02]  /*1d520*/  FFMA.FTZ R226, R0, R226, R152 ;  /* 0x000000e200e27223 */ /* 0x010fc40000010098 */
[----:B------:R-:W-:Y:S02]  /*1d530*/  FADD.FTZ R154, R176, R154 ;  /* 0x0000009ab09a7221 */ /* 0x000fe40000010000 */
[----:B------:R-:W-:Y:S02]  /*1d540*/  FADD.FTZ R226, R179, R226 ;  /* 0x000000e2b3e27221 */ /* 0x000fe40000010000 */
[----:B------:R-:W-:Y:S01]  /*1d550*/  FADD.FTZ R154, R178, R154 ;  /* 0x0000009ab29a7221 */ /* 0x000fe20000010000 */
[----:B------:R-:W1:Y:S01]  /*1d560*/  MUFU.EX2 R158, R158 ;  /* 0x0000009e009e7308 */ /* 0x000e620000000800 */
[----:B---3--:R-:W-:Y:S02]  /*1d570*/  FADD.FTZ R226, R153, R226 ;  /* 0x000000e299e27221 */ /* 0x008fe40000010000 */
[----:B------:R-:W-:-:S05]  /*1d580*/  FADD.FTZ R227, R177, R154 ;  /* 0x0000009ab1e37221 */ /* 0x000fca0000010000 */
        /* <DEDUP_REMOVED lines=27> */
[----:B------:R-:W-:-:S03]  /*1d740*/  F2FP.F16.F32.PACK_AB R185, R171, R170 ;  /* 0x000000aaabb9723e */ /* 0x000fc600000000ff */
[----:B--2---:R-:W-:-:S04]  /*1d750*/  FADD.FTZ R226, R156, R226 ;  /* 0x000000e29ce27221 */ /* 0x004fc80000010000 */
[C---:B0-----:R-:W-:Y:S01]  /*1d760*/  FADD.FTZ R226, R175.reuse, R226 ;  /* 0x000000e2afe27221 */ /* 0x041fe20000010000 */
[----:B------:R-:W-:Y:S01]  /*1d770*/  F2FP.F16.F32.PACK_AB R187, R175, R156 ;  /* 0x0000009cafbb723e */ /* 0x000fe200000000ff */
[----:B------:R-:W-:Y:S06]  /*1d780*/  @P2 BRA `(.L_x_1628) ;  /* 0xffffffd000502947 */ /* 0x000fec000383ffff */
.L_x_1609:
[----:B------:R-:W-:Y:S05]  /*1d790*/  BSYNC B0 ;  /* 0x0000000000007941 */ /* 0x000fea0003800000 */
.L_x_1608:
        /* <DEDUP_REMOVED lines=131> */
.L_x_1629:
[----:B------:R-:W-:Y:S01]  /*1dfd0*/  IMAD R12, R22, 0x8, R16 ;  /* 0x00000008160c7824 */ /* 0x000fe200078e0210 */
[----:B------:R-:W-:-:S04]  /*1dfe0*/  SHF.L.U32 R5, R218, 0x1f, RZ ;  /* 0x0000001fda057819 */ /* 0x000fc800000006ff */
[----:B------:R0:W1:Y:S01]  /*1dff0*/  SYNCS.PHASECHK.TRANS64.TRYWAIT P2, [R12+URZ+0x30850], R5 ;  /* 0x030850050c0075a7 */ /* 0x000062000804017f */
[----:B------:R-:W-:Y:S05]  /*1e000*/  @!P0 BRA `(.L_x_1630) ;  /* 0x0000000000048947 */ /* 0x000fea0003800000 */
[----:B------:R-:W-:Y:S01]  /*1e010*/  BPT.TRAP 0x1 ;  /* 0x000000040000795c */ /* 0x000fe20000300000 */
.L_x_1630:
[----:B------:R-:W-:Y:S01]  /*1e020*/  IADD3 R16, R16, 0x400, RZ ;  /* 0x0000040010107810 */ /* 0x000fe20007ffe0ff */
[----:B------:R-:W-:Y:S03]  /*1e030*/  BSSY B0, `(.L_x_1631) ;  /* 0x0000008000007945 */ /* 0x000fe60003800000 */
[----:B------:R-:W-:-:S04]  /*1e040*/  SHF.R.U32.HI R16, RZ, 0x4, R16 ;  /* 0x00000004ff107819 */ /* 0x000fc80000011610 */
[----:B------:R-:W-:-:S04]  /*1e050*/  LOP3.LUT R16, R16, 0x3fff, RZ, 0xc0, !PT ;  /* 0x00003fff10107812 */ /* 0x000fc800078ec0ff */
[----:B------:R-:W-:-:S05]  /*1e060*/  LOP3.LUT R7, R16, 0x2000000, RZ, 0xfc, !PT ;  /* 0x0200000010077812 */ /* 0x000fca00078efcff */
[----:B------:R-:W-:Y:S01]  /*1e070*/  IMAD R0, R22, 0x800, R7 ;  /* 0x0000080016007824 */ /* 0x000fe200078e0207 */
[----:B-1----:R-:W-:Y:S06]  /*1e080*/  @P2 BRA `(.L_x_1632) ;  /* 0x0000000000082947 */ /* 0x002fec0003800000 */
[----:B------:R-:W1:Y:S02]  /*1e090*/  SYNCS.PHASECHK.TRANS64.TRYWAIT P0, [R12+URZ+0x30850], R5 ;  /* 0x030850050c0075a7 */ /* 0x000e64000800017f */
[----:B-1----:R-:W-:Y:S05]  /*1e0a0*/  @!P0 BRA `(.L_x_1633) ;  /* 0x000000bc00848947 */ /* 0x002fea0003800000 */
.L_x_1632:
[----:B------:R-:W-:Y:S05]  /*1e0b0*/  BSYNC B0 ;  /* 0x0000000000007941 */ /* 0x000fea0003800000 */
.L_x_1631:
[----:B------:R-:W-:Y:S01]  /*1e0c0*/  IMAD.MOV.U32 R6, RZ, RZ, R0 ;  /* 0x000000ffff067224 */ /* 0x000fe200078e0000 */
[----:B------:R-:W-:Y:S01]  /*1e0d0*/  MOV R7, 0x40000040 ;  /* 0x4000004000077802 */ /* 0x000fe20000000f00 */
[----:B------:R-:W2:Y:S01]  /*1e0e0*/  LDL.LU R16, [R1+0x68] ;  /* 0x0000680001107983 */ /* 0x000ea20000300800 */
[----:B------:R-:W-:Y:S01]  /*1e0f0*/  WARPGROUP.ARRIVE ;  /* 0x00000000000079c5 */ /* 0x000fe20000000000 */
[----:B------:R-:W-:Y:S01]  /*1e100*/  VIADD R22, R22, 0x1 ;  /* 0x0000000116167836 */ /* 0x000fe20000000000 */
[----:B------:R-:W-:Y:S01]  /*1e110*/  R2UR UR6, R6 ;  /* 0x00000000060672ca */ /* 0x000fe200000e0000 */
[----:B------:R-:W-:Y:S01]  /*1e120*/  VIADD R6, R0, 0x80 ;  /* 0x0000008000067836 */ /* 0x000fe20000000000 */
[----:B------:R-:W-:Y:S01]  /*1e130*/  R2UR UR7, R7 ;  /* 0x00000000070772ca */ /* 0x000fe200000e0000 */
[----:B------:R-:W-:Y:S01]  /*1e140*/  IMAD.MOV.U32 R7, RZ, RZ, 0x40000040 ;  /* 0x40000040ff077424 */ /* 0x000fe200078e00ff */
[----:B01----:R-:W-:Y:S01]  /*1e150*/  SHFL.BFLY PT, R5, R226, 0x2, 0x1f ;  /* 0x0c401f00e2057f89 */ /* 0x003fe200000e0000 */
[----:B------:R-:W-:Y:S01]  /*1e160*/  ISETP.NE.AND P2, PT, R22, 0x2, PT ;  /* 0x000000021600780c */ /* 0x000fe20003f45270 */
[----:B------:R-:W-:-:S03]  /*1e170*/  @!P1 VIADD R12, R12, 0x30860 ;  /* 0x000308600c0c9836 */ /* 0x000fc60000000000 */
[----:B------:R-:W-:Y:S02]  /*1e180*/  SEL R22, R22, RZ, P2 ;  /* 0x000000ff16167207 */ /* 0x000fe40001000000 */
[----:B------:R-:W-:-:S04]  /*1e190*/  @!P1 PRMT R12, RZ, 0x654, R12 ;  /* 0x00000654ff0c9816 */ /* 0x000fc8000000000c */
[----:B------:R-:W-:Y:S01]  /*1e1a0*/  HGMMA.64x256x16.F32 R24, R196, gdesc[UR4].tnspB, R24, gsb0 ;  /* 0x43e00004c4187df0 */ /* 0x000fe20008000818 */
[----:B------:R-:W-:Y:S02]  /*1e1b0*/  R2UR UR6, R6 ;  /* 0x00000000060672ca */ /* 0x000fe400000e0000 */
[----:B------:R-:W-:Y:S01]  /*1e1c0*/  R2UR UR7, R7 ;  /* 0x00000000070772ca */ /* 0x000fe200000e0000 */
[----:B------:R-:W-:Y:S01]  /*1e1d0*/  IMAD.MOV.U32 R7, RZ, RZ, 0x40000040 ;  /* 0x40000040ff077424 */ /* 0x000fe200078e00ff */
[----:B------:R-:W-:Y:S01]  /*1e1e0*/  IADD3 R6, R0, 0x100, RZ ;  /* 0x0000010000067810 */ /* 0x000fe20007ffe0ff */
[----:B------:R-:W-:Y:S02]  /*1e1f0*/  WARPGROUP.DEPBAR.LE gsb0, 0x0 ;  /* 0x00008000000079c5 */ /* 0x000fe40000010000 */
[----:B------:R-:W-:-:S15]  /*1e200*/  WARPGROUP.ARRIVE ;  /* 0x00000000000079c5 */ /* 0x000fde0000000000 */
[----:B------:R-:W-:-:S05]  /*1e210*/  NOP ;  /* 0x0000000000007918 */ /* 0x000fca0000000000 */
[----:B------:R-:W-:Y:S01]  /*1e220*/  HGMMA.64x256x16.F32 R24, R192, gdesc[UR4].tnspB, R24, gsb0 ;  /* 0x43e00004c0187df0 */ /* 0x000fe20008000818 */
[----:B------:R-:W-:Y:S01]  /*1e230*/  R2UR UR6, R6 ;  /* 0x00000000060672ca */ /* 0x000fe200000e0000 */
[----:B------:R-:W-:Y:S01]  /*1e240*/  VIADD R6, R0, 0x180 ;  /* 0x0000018000067836 */ /* 0x000fe20000000000 */
[----:B------:R-:W-:Y:S01]  /*1e250*/  R2UR UR7, R7 ;  /* 0x00000000070772ca */ /* 0x000fe200000e0000 */
[----:B------:R-:W0:Y:S01]  /*1e260*/  SHFL.BFLY PT, R0, R227, 0x2, 0x1f ;  /* 0x0c401f00e3007f89 */ /* 0x000e2200000e0000 */
[----:B------:R-:W-:Y:S01]  /*1e270*/  MOV R7, 0x40000040 ;  /* 0x4000004000077802 */ /* 0x000fe20000000f00 */
[----:B--2---:R-:W-:-:S05]  /*1e280*/  VIADD R16, R16, 0x1 ;  /* 0x0000000110107836 */ /* 0x004fca0000000000 */
[----:B------:R-:W-:Y:S01]  /*1e290*/  STL [R1+0x68], R16 ;  /* 0x0000681001007387 */ /* 0x000fe20000100800 */
[----:B0-----:R-:W-:Y:S01]  /*1e2a0*/  FADD.FTZ R0, R0, R227 ;  /* 0x000000e300007221 */ /* 0x001fe20000010000 */
[----:B------:R-:W-:Y:S02]  /*1e2b0*/  WARPGROUP.DEPBAR.LE gsb0, 0x0 ;  /* 0x00008000000079c5 */ /* 0x000fe40000010000 */
[----:B------:R-:W-:-:S13]  /*1e2c0*/  WARPGROUP.ARRIVE ;  /* 0x00000000000079c5 */ /* 0x000fda0000000000 */
[----:B------:R-:W-:Y:S01]  /*1e2d0*/  HGMMA.64x256x16.F32 R24, R188, gdesc[UR4].tnspB, R24, gsb0 ;  /* 0x43e00004bc187df0 */ /* 0x000fe20008000818 */
[----:B------:R-:W-:Y:S01]  /*1e2e0*/  R2UR UR6, R6 ;  /* 0x00000000060672ca */ /* 0x000fe200000e0000 */
[----:B------:R-:W-:Y:S01]  /*1e2f0*/  FADD.FTZ R6, R5, R226 ;  /* 0x000000e205067221 */ /* 0x000fe20000010000 */
[----:B------:R-:W-:Y:S01]  /*1e300*/  R2UR UR7, R7 ;  /* 0x00000000070772ca */ /* 0x000fe200000e0000 */
[----:B------:R-:W0:Y:S04]  /*1e310*/  SHFL.BFLY PT, R5, R0, 0x1, 0x1f ;  /* 0x0c201f0000057f89 */ /* 0x000e2800000e0000 */
[----:B------:R-:W1:Y:S01]  /*1e320*/  SHFL.BFLY PT, R7, R6, 0x1, 0x1f ;  /* 0x0c201f0006077f89 */ /* 0x000e6200000e0000 */
[----:B0-----:R-:W-:Y:S01]  /*1e330*/  FADD.FTZ R13, R0, R5 ;  /* 0x00000005000d7221 */ /* 0x001fe20000010000 */
[----:B------:R-:W-:Y:S01]  /*1e340*/  SEL R5, RZ, 0x1, P2 ;  /* 0x00000001ff057807 */ /* 0x000fe20001000000 */
[----:B------:R-:W-:-:S02]  /*1e350*/  IMAD.MOV.U32 R0, RZ, RZ, -0x800000 ;  /* 0xff800000ff007424 */ /* 0x000fc400078e00ff */
[----:B-1----:R-:W-:Y:S01]  /*1e360*/  FADD.FTZ R14, R6, R7 ;  /* 0x00000007060e7221 */ /* 0x002fe20000010000 */
[----:B------:R-:W-:Y:S02]  /*1e370*/  FSETP.NE.FTZ.AND P0, PT, R13, RZ, PT ;  /* 0x000000ff0d00720b */ /* 0x000fe40003f15000 */
[----:B------:R-:W-:Y:S02]  /*1e380*/  CS2R R6, SRZ ;  /* 0x0000000000067805 */ /* 0x000fe4000001ff00 */
[----:B------:R-:W-:Y:S02]  /*1e390*/  LOP3.LUT R218, R218, R5, RZ, 0x3c, !PT ;  /* 0x00000005dada7212 */ /* 0x000fe400078e3cff */
[----:B------:R-:W-:Y:S02]  /*1e3a0*/  FSETP.NE.FTZ.AND P3, PT, R14, RZ, PT ;  /* 0x000000ff0e00720b */ /* 0x000fe40003f75000 */
[----:B------:R-:W-:-:S05]  /*1e3b0*/  MOV R5, 0xff800000 ;  /* 0xff80000000057802 */ /* 0x000fca0000000f00 */
[----:B------:R-:W0:Y:S01]  /*1e3c0*/  @P0 MUFU.LG2 R9, R13 ;  /* 0x0000000d00090308 */ /* 0x000e220000000c00 */
[----:B------:R-:W-:-:S05]  /*1e3d0*/  @P0 FMUL.FTZ R8, R2, 0.69314718246459960938 ;  /* 0x3f31721802080820 */ /* 0x000fca0000410000 */
[----:B------:R-:W-:Y:S02]  /*1e3e0*/  @P3 FMUL.FTZ R2, R2, 0.69314718246459960938 ;  /* 0x3f31721802023820 */ /* 0x000fe40000410000 */
[----:B------:R-:W1:Y:S08]  /*1e3f0*/  @P3 MUFU.LG2 R10, R14 ;  /* 0x0000000e000a3308 */ /* 0x000e700000000c00 */
[----:B------:R-:W2:Y:S01]  /*1e400*/  @P0 MUFU.RCP R7, R13 ;  /* 0x0000000d00070308 */ /* 0x000ea20000001000 */
[----:B0-----:R-:W-:-:S04]  /*1e410*/  @P0 FMUL.FTZ R9, R9, 0.69314718246459960938 ;  /* 0x3f31721809090820 */ /* 0x001fc80000410000 */
[----:B------:R-:W-:Y:S01]  /*1e420*/  @P0 FFMA.FTZ R5, R8, R3, R9 ;  /* 0x0000000308050223 */ /* 0x000fe20000010009 */
[----:B------:R-:W-:Y:S02]  /*1e430*/  PLOP3.LUT P0, PT, PT, PT, PT, 0x8, 0x0 ;  /* 0x000000000000781c */ /* 0x000fe40003f0e170 */
[----:B------:R-:W0:Y:S01]  /*1e440*/  @P3 MUFU.RCP R6, R14 ;  /* 0x0000000e00063308 */ /* 0x000e220000001000 */
[----:B-1----:R-:W-:-:S04]  /*1e450*/  @P3 FMUL.FTZ R11, R10, 0.69314718246459960938 ;  /* 0x3f3172180a0b3820 */ /* 0x002fc80000410000 */
[----:B------:R-:W-:Y:S01]  /*1e460*/  @P3 FFMA.FTZ R0, R2, R4, R11 ;  /* 0x0000000402003223 */ /* 0x000fe2000001000b */
[----:B------:R-:W-:Y:S02]  /*1e470*/  WARPGROUP.DEPBAR.LE gsb0, 0x0 ;  /* 0x00008000000079c5 */ /* 0x000fe40000010000 */
[----:B------:R-:W-:-:S06]  /*1e480*/  WARPGROUP.ARRIVE ;  /* 0x00000000000079c5 */ /* 0x000fcc0000000000 */
[----:B------:R-:W-:Y:S03]  /*1e490*/  HGMMA.64x256x16.F32 R24, R184, gdesc[UR4].tnspB, R24, gsb0 ;  /* 0x43e00004b8187df0 */ /* 0x000fe60008000818 */
[----:B------:R-:W-:Y:S02]  /*1e4a0*/  WARPGROUP.DEPBAR.LE gsb0, 0x0 ;  /* 0x00008000000079c5 */ /* 0x000fe40000010000 */
[-C--:B--2---:R-:W-:Y:S01]  /*1e4b0*/  FMUL.FTZ R153, R48, R7.reuse ;  /* 0x0000000730997220 */ /* 0x084fe20000410000 */
[-C--:B------:R-:W-:Y:S01]  /*1e4c0*/  FMUL.FTZ R154, R52, R7.reuse ;  /* 0x00000007349a7220 */ /* 0x080fe20000410000 */
[-C--:B------:R-:W-:Y:S01]  /*1e4d0*/  FMUL.FTZ R152, R44, R7.reuse ;  /* 0x000000072c987220 */ /* 0x080fe20000410000 */
[-C--:B0-----:R-:W-:Y:S01]  /*1e4e0*/  FMUL.FTZ R52, R27, R6.reuse ;  /* 0x000000061b347220 */ /* 0x081fe20000410000 */
[-C--:B------:R-:W-:Y:S01]  /*1e4f0*/  FMUL.FTZ R48, R31, R6.reuse ;  /* 0x000000061f307220 */ /* 0x080fe20000410000 */
        /* <DEDUP_REMOVED lines=124> */
.L_x_1443:
[----:B------:R-:W0:Y:S08]  /*1ecc0*/  S2UR UR5, SR_CgaCtaId ;  /* 0x00000000000579c3 */ /* 0x000e300000008800 */
[----:B------:R-:W-:Y:S06]  /*1ecd0*/  BAR.SYNC.DEFER_BLOCKING 0x5, 0x120 ;  /* 0x0144800000007b1d */ /* 0x000fec0000010000 */
[----:B------:R-:W-:Y:S01]  /*1ece0*/  UMOV UR4, 0x400 ;  /* 0x0000040000047882 */ /* 0x000fe20000000000 */
[----:B------:R-:W-:Y:S01]  /*1ecf0*/  BSSY B0, `(.L_x_1634) ;  /* 0x0000293000007945 */ /* 0x000fe20003800000 */
[----:B0-----:R-:W-:-:S06]  /*1ed00*/  ULEA UR4, UR5, UR4, 0x18 ;  /* 0x0000000405047291 */ /* 0x001fcc000f8ec03f */
[----:B------:R-:W-:-:S05]  /*1ed10*/  MOV R16, UR4 ;  /* 0x0000000400107c02 */ /* 0x000fca0008000f00 */
[----:B------:R-:W0:Y:S04]  /*1ed20*/  LDS.128 R172, [R16+0x308d0] ;  /* 0x0308d00010ac7984 */ /* 0x000e280000000c00 */
[----:B0-----:R0:W-:Y:S04]  /*1ed30*/  STL.64 [R1], R172 ;  /* 0x000000ac01007387 */ /* 0x0011e80000100a00 */
[----:B------:R0:W-:Y:S01]  /*1ed40*/  STL.64 [R1+0x8], R174 ;  /* 0x000008ae01007387 */ /* 0x0001e20000100a00 */
[----:B------:R-:W-:Y:S06]  /*1ed50*/  BAR.ARV 0x4, 0x120 ;  /* 0x0104800000007b1d */ /* 0x000fec0000002000 */
[----:B------:R-:W-:Y:S05]  /*1ed60*/  @P0 BRA `(.L_x_1635) ;  /* 0x0000001c00540947 */ /* 0x000fea0003800000 */
[----:B------:R-:W2:Y:S04]  /*1ed70*/  LDL R6, [R1+0xa0] ;  /* 0x0000a00001067983 */ /* 0x000ea80000100800 */
[----:B0-----:R-:W3:Y:S04]  /*1ed80*/  LDL R174, [R1+0x64] ;  /* 0x0000640001ae7983 */ /* 0x001ee80000100800 */
[----:B------:R-:W4:Y:S04]  /*1ed90*/  LDL R178, [R1+0x38] ;  /* 0x0000380001b27983 */ /* 0x000f280000100800 */
[----:B------:R-:W4:Y:S01]  /*1eda0*/  LDL R176, [R1+0x20] ;  /* 0x0000200001b07983 */ /* 0x000f220000100800 */
[----:B------:R-:W0:Y:S01]  /*1edb0*/  S2R R7, SR_SWINHI ;  /* 0x0000000000077919 */ /* 0x000e220000002f00 */
[----:B------:R-:W-:Y:S01]  /*1edc0*/  F2FP.F16.F32.PACK_AB R24, R25, R24 ;  /* 0x000000181918723e */ /* 0x000fe200000000ff */
[----:B------:R-:W-:Y:S01]  /*1edd0*/  ULDC.64 UR4, c[0x0][0xbd8] ;  /* 0x0002f60000047ab9 */ /* 0x000fe20000000a00 */
[----:B------:R-:W-:-:S02]  /*1ede0*/  MOV R2, R16 ;  /* 0x0000001000027202 */ /* 0x000fc40000000f00 */
[----:B0-----:R-:W-:Y:S02]  /*1edf0*/  MOV R3, R7 ;  /* 0x0000000700037202 */ /* 0x001fe40000000f00 */
        /* <DEDUP_REMOVED lines=33> */
[----:B------:R-:W-:Y:S01]  /*1f010*/  F2FP.F16.F32.PACK_AB R147, R151, R150 ;  /* 0x000000969793723e */ /* 0x000fe200000000ff */
[----:B------:R-:W-:Y:S01]  /*1f020*/  ULDC.64 UR6, c[0x0][0x208] ;  /* 0x0000820000067ab9 */ /* 0x000fe20000000a00 */
[----:B--2---:R-:W-:-:S03]  /*1f030*/  IMAD.WIDE R130, R6, 0x2, R2 ;  /* 0x0000000206827825 */ /* 0x004fc600078e0202 */
[----:B------:R-:W-:-:S04]  /*1f040*/  IADD3 R38, P0, R130, 0x40, RZ ;  /* 0x0000004082267810 */ /* 0x000fc80007f1e0ff */
[----:B------:R-:W-:Y:S02]  /*1f050*/  LOP3.LUT R173, R38, 0x380, RZ, 0xc0, !PT ;  /* 0x0000038026ad7812 */ /* 0x000fe400078ec0ff */
[----:B------:R-:W-:Y:S02]  /*1f060*/  IADD3 R54, P6, R130, 0x4020, RZ ;  /* 0x0000402082367810 */ /* 0x000fe40007fde0ff */
[----:B------:R-:W-:-:S04]  /*1f070*/  SHF.R.U64 R173, R173, 0x3, RZ ;  /* 0x00000003adad7819 */ /* 0x000fc800000012ff */
[----:B------:R-:W-:Y:S02]  /*1f080*/  LOP3.LUT R38, R173, R38, RZ, 0x3c, !PT ;  /* 0x00000026ad267212 */ /* 0x000fe400078e3cff */
[----:B------:R-:W-:Y:S02]  /*1f090*/  LOP3.LUT R173, R54, 0x380, RZ, 0xc0, !PT ;  /* 0x0000038036ad7812 */ /* 0x000fe400078ec0ff */
[C---:B------:R-:W-:Y:S01]  /*1f0a0*/  IADD3 R20, P1, R130.reuse, 0x20, RZ ;  /* 0x0000002082147810 */ /* 0x040fe20007f3e0ff */
[--C-:B------:R-:W-:Y:S01]  /*1f0b0*/  IMAD.X R39, RZ, RZ, R131.reuse, P0 ;  /* 0x000000ffff277224 */ /* 0x100fe200000e0683 */
[----:B------:R-:W-:Y:S02]  /*1f0c0*/  SHF.R.U64 R173, R173, 0x3, RZ ;  /* 0x00000003adad7819 */ /* 0x000fe400000012ff */
[C---:B------:R-:W-:Y:S01]  /*1f0d0*/  IADD3 R106, P0, R130.reuse, 0x8020, RZ ;  /* 0x00008020826a7810 */ /* 0x040fe20007f1e0ff */
[----:B------:R-:W-:Y:S01]  /*1f0e0*/  IMAD.X R21, RZ, RZ, R131, P1 ;  /* 0x000000ffff157224 */ /* 0x000fe200008e0683 */
[----:B------:R-:W-:-:S02]  /*1f0f0*/  IADD3 R46, P4, R130, 0x60, RZ ;  /* 0x00000060822e7810 */ /* 0x000fc40007f9e0ff */
[C---:B------:R-:W-:Y:S02]  /*1f100*/  IADD3 R58, P5, R130.reuse, 0x4040, RZ ;  /* 0x00004040823a7810 */ /* 0x040fe40007fbe0ff */
[----:B------:R-:W-:Y:S02]  /*1f110*/  IADD3 R102, P1, R130, 0x8000, RZ ;  /* 0x0000800082667810 */ /* 0x000fe40007f3e0ff */
[----:B------:R-:W-:Y:S02]  /*1f120*/  LOP3.LUT R54, R173, R54, RZ, 0x3c, !PT ;  /* 0x00000036ad367212 */ /* 0x000fe400078e3cff */
[----:B------:R-:W-:Y:S02]  /*1f130*/  LOP3.LUT R173, R106, 0x380, RZ, 0xc0, !PT ;  /* 0x000003806aad7812 */ /* 0x000fe400078ec0ff */
[----:B------:R-:W-:Y:S02]  /*1f140*/  IADD3 R50, P3, R130, 0x4000, RZ ;  /* 0x0000400082327810 */ /* 0x000fe40007f7e0ff */
[----:B------:R-:W-:Y:S01]  /*1f150*/  LOP3.LUT R122, R46, 0x380, RZ, 0xc0, !PT ;  /* 0x000003802e7a7812 */ /* 0x000fe200078ec0ff */
[----:B------:R-:W-:Y:S01]  /*1f160*/  IMAD.X R103, RZ, RZ, R131, P1 ;  /* 0x000000ffff677224 */ /* 0x000fe200008e0683 */
[----:B------:R-:W-:-:S02]  /*1f170*/  IADD3.X R59, RZ, R131, RZ, P5, !PT ;  /* 0x00000083ff3b7210 */ /* 0x000fc40002ffe4ff */
[C---:B------:R-:W-:Y:S02]  /*1f180*/  LOP3.LUT R7, R130.reuse, 0x380, RZ, 0xc0, !PT ;  /* 0x0000038082077812 */ /* 0x040fe400078ec0ff */
[C---:B------:R-:W-:Y:S02]  /*1f190*/  IADD3 R6, P5, R130.reuse, 0xc020, RZ ;  /* 0x0000c02082067810 */ /* 0x040fe40007fbe0ff */
[----:B------:R-:W-:Y:S01]  /*1f1a0*/  SHF.R.U64 R173, R173, 0x3, RZ ;  /* 0x00000003adad7819 */ /* 0x000fe200000012ff */
[----:B------:R-:W-:Y:S01]  /*1f1b0*/  IMAD.X R51, RZ, RZ, R131, P3 ;  /* 0x000000ffff337224 */ /* 0x000fe200018e0683 */
[C---:B------:R-:W-:Y:S02]  /*1f1c0*/  IADD3 R62, P2, R130.reuse, 0x4060, RZ ;  /* 0x00004060823e7810 */ /* 0x040fe40007f5e0ff */
[----:B------:R-:W-:Y:S02]  /*1f1d0*/  IADD3 R104, P1, R130, 0xc060, RZ ;  /* 0x0000c06082687810 */ /* 0x000fe40007f3e0ff */
[----:B------:R-:W-:-:S02]  /*1f1e0*/  LOP3.LUT R172, R20, 0x380, RZ, 0xc0, !PT ;  /* 0x0000038014ac7812 */ /* 0x000fc400078ec0ff */
[----:B------:R-:W-:Y:S02]  /*1f1f0*/  SHF.R.U64 R122, R122, 0x3, RZ ;  /* 0x000000037a7a7819 */ /* 0x000fe400000012ff */
[----:B------:R-:W-:Y:S02]  /*1f200*/  IADD3 R114, P3, R130, 0x8060, RZ ;  /* 0x0000806082727810 */ /* 0x000fe40007f7e0ff */
[----:B------:R-:W-:Y:S02]  /*1f210*/  SHF.R.U64 R7, R7, 0x3, RZ ;  /* 0x0000000307077819 */ /* 0x000fe400000012ff */
[----:B------:R-:W-:Y:S02]  /*1f220*/  LOP3.LUT R106, R173, R106, RZ, 0x3c, !PT ;  /* 0x0000006aad6a7212 */ /* 0x000fe400078e3cff */
[----:B------:R-:W-:Y:S01]  /*1f230*/  LOP3.LUT R52, R6, 0x380, RZ, 0xc0, !PT ;  /* 0x0000038006347812 */ /* 0x000fe200078ec0ff */
[--C-:B------:R-:W-:Y:S01]  /*1f240*/  IMAD.X R55, RZ, RZ, R131.reuse, P6 ;  /* 0x000000ffff377224 */ /* 0x100fe200030e0683 */
[----:B------:R-:W-:Y:S01]  /*1f250*/  SHF.R.U64 R172, R172, 0x3, RZ ;  /* 0x00000003acac7819 */ /* 0x000fe200000012ff */
[----:B------:R-:W-:Y:S01]  /*1f260*/  IMAD.X R63, RZ, RZ, R131, P2 ;  /* 0x000000ffff3f7224 */ /* 0x000fe200010e0683 */
[----:B------:R-:W-:-:S02]  /*1f270*/  LOP3.LUT R175, R58, 0x380, RZ, 0xc0, !PT ;  /* 0x000003803aaf7812 */ /* 0x000fc400078ec0ff */
[----:B------:R-:W-:Y:S02]  /*1f280*/  LOP3.LUT R173, R104, 0x380, RZ, 0xc0, !PT ;  /* 0x0000038068ad7812 */ /* 0x000fe400078ec0ff */
[----:B------:R-:W-:Y:S02]  /*1f290*/  IADD3.X R47, RZ, R131, RZ, P4, !PT ;  /* 0x00000083ff2f7210 */ /* 0x000fe400027fe4ff */
[----:B------:R-:W-:Y:S02]  /*1f2a0*/  LOP3.LUT R46, R122, R46, RZ, 0x3c, !PT ;  /* 0x0000002e7a2e7212 */ /* 0x000fe400078e3cff */
[----:B------:R-:W-:Y:S01]  /*1f2b0*/  LOP3.LUT R177, R62, 0x380, RZ, 0xc0, !PT ;  /* 0x000003803eb17812 */ /* 0x000fe200078ec0ff */
[----:B------:R-:W-:Y:S01]  /*1f2c0*/  IMAD.X R115, RZ, RZ, R131, P3 ;  /* 0x000000ffff737224 */ /* 0x000fe200018e0683 */
[C---:B------:R-:W-:Y:S02]  /*1f2d0*/  IADD3 R110, P4, R130.reuse, 0x8040, RZ ;  /* 0x00008040826e7810 */ /* 0x040fe40007f9e0ff */
[----:B------:R-:W-:-:S02]  /*1f2e0*/  IADD3 R118, P6, R130, 0xc000, RZ ;  /* 0x0000c00082767810 */ /* 0x000fc40007fde0ff */
[----:B-----5:R-:W-:Y:S02]  /*1f2f0*/  IADD3 R100, P2, R130, 0xc040, RZ ;  /* 0x0000c04082647810 */ /* 0x020fe40007f5e0ff */
[----:B------:R-:W-:Y:S02]  /*1f300*/  LOP3.LUT R126, R50, 0x380, RZ, 0xc0, !PT ;  /* 0x00000380327e7812 */ /* 0x000fe400078ec0ff */
[----:B------:R-:W-:Y:S02]  /*1f310*/  LOP3.LUT R122, R102, 0x380, RZ, 0xc0, !PT ;  /* 0x00000380667a7812 */ /* 0x000fe400078ec0ff */
[----:B------:R-:W-:Y:S02]  /*1f320*/  LOP3.LUT R130, R7, R130, RZ, 0x3c, !PT ;  /* 0x0000008207827212 */ /* 0x000fe400078e3cff */
[----:B------:R-:W-:Y:S02]  /*1f330*/  SHF.R.U64 R29, R52, 0x3, RZ ;  /* 0x00000003341d7819 */ /* 0x000fe400000012ff */
[----:B------:R-:W-:-:S02]  /*1f340*/  LOP3.LUT R20, R172, R20, RZ, 0x3c, !PT ;  /* 0x00000014ac147212 */ /* 0x000fc400078e3cff */
[----:B------:R-:W-:Y:S02]  /*1f350*/  SHF.R.U64 R175, R175, 0x3, RZ ;  /* 0x00000003afaf7819 */ /* 0x000fe400000012ff */
[----:B------:R-:W-:Y:S02]  /*1f360*/  SHF.R.U64 R173, R173, 0x3, RZ ;  /* 0x00000003adad7819 */ /* 0x000fe400000012ff */
[----:B------:R-:W-:Y:S02]  /*1f370*/  ISETP.NE.U32.AND P3, PT, RZ, UR4, PT ;  /* 0x00000004ff007c0c */ /* 0x000fe4000bf65070 */
[----:B------:R-:W-:Y:S02]  /*1f380*/  SHF.R.U64 R177, R177, 0x3, RZ ;  /* 0x00000003b1b17819 */ /* 0x000fe400000012ff */
[----:B------:R-:W-:Y:S02]  /*1f390*/  SHF.R.U64 R126, R126, 0x3, RZ ;  /* 0x000000037e7e7819 */ /* 0x000fe400000012ff */
[----:B------:R-:W-:-:S02]  /*1f3a0*/  SHF.R.U64 R179, R122, 0x3, RZ ;  /* 0x000000037ab37819 */ /* 0x000fc400000012ff */
[----:B------:R-:W-:Y:S01]  /*1f3b0*/  MOV R130, R130 ;  /* 0x0000008200827202 */ /* 0x000fe20000000f00 */
[----:B------:R-:W-:Y:S01]  /*1f3c0*/  BAR.SYNC.DEFER_BLOCKING 0x1, 0x100 ;  /* 0x0044000000007b1d */ /* 0x000fe20000010000 */
[----:B------:R-:W-:Y:S02]  /*1f3d0*/  LOP3.LUT R122, R29, R6, RZ, 0x3c, !PT ;  /* 0x000000061d7a7212 */ /* 0x000fe400078e3cff */
[----:B------:R-:W-:Y:S02]  /*1f3e0*/  IADD3.X R7, RZ, R131, RZ, P1, !PT ;  /* 0x00000083ff077210 */ /* 0x000fe40000ffe4ff */
[----:B------:R-:W-:Y:S02]  /*1f3f0*/  LOP3.LUT R58, R175, R58, RZ, 0x3c, !PT ;  /* 0x0000003aaf3a7212 */ /* 0x000fe400078e3cff */
[----:B------:R-:W-:Y:S02]  /*1f400*/  LOP3.LUT R6, R173, R104, RZ, 0x3c, !PT ;  /* 0x00000068ad067212 */ /* 0x000fe400078e3cff */
[----:B------:R-:W-:-:S02]  /*1f410*/  MOV R21, R20 ;  /* 0x0000001400157202 */ /* 0x000fc40000000f00 */
[----:B------:R-:W-:Y:S01]  /*1f420*/  ISETP.NE.AND.EX P3, PT, RZ, UR5, PT, P3 ;  /* 0x00000005ff007c0c */ /* 0x000fe2000bf65330 */
[----:B------:R-:W-:Y:S01]  /*1f430*/  ULDC.64 UR4, c[0x0][0xbe0] ;  /* 0x0002f80000047ab9 */ /* 0x000fe20000000a00 */
[----:B------:R-:W-:Y:S01]  /*1f440*/  LOP3.LUT R62, R177, R62, RZ, 0x3c, !PT ;  /* 0x0000003eb13e7212 */ /* 0x000fe200078e3cff */
[----:B------:R-:W-:Y:S01]  /*1f450*/  IMAD.X R127, RZ, RZ, R131, P2 ;  /* 0x000000ffff7f7224 */ /* 0x000fe200010e0683 */
[----:B------:R-:W-:Y:S02]  /*1f460*/  LOP3.LUT R175, R110, 0x380, RZ, 0xc0, !PT ;  /* 0x000003806eaf7812 */ /* 0x000fe400078ec0ff */
[----:B------:R-:W-:Y:S02]  /*1f470*/  MOV R38, R38 ;  /* 0x0000002600267202 */ /* 0x000fe40000000f00 */
[----:B------:R-:W-:Y:S02]  /*1f480*/  LOP3.LUT R50, R126, R50, RZ, 0x3c, !PT ;  /* 0x000000327e327212 */ /* 0x000fe400078e3cff */
[----:B------:R-:W-:-:S02]  /*1f490*/  LOP3.LUT R177, R114, 0x380, RZ, 0xc0, !PT ;  /* 0x0000038072b17812 */ /* 0x000fc400078ec0ff */
[----:B------:R-:W-:Y:S01]  /*1f4a0*/  MOV R46, R46 ;  /* 0x0000002e002e7202 */ /* 0x000fe20000000f00 */
[----:B------:R0:W-:Y:S01]  /*1f4b0*/  STSM.16.M88.4 [R130], R24 ;  /* 0x0000001882007844 */ /* 0x0001e20000000200 */
[----:B------:R-:W-:Y:S02]  /*1f4c0*/  LOP3.LUT R102, R179, R102, RZ, 0x3c, !PT ;  /* 0x00000066b3667212 */ /* 0x000fe400078e3cff */
[----:B------:R-:W-:Y:S01]  /*1f4d0*/  ISETP.NE.U32.AND P2, PT, RZ, UR4, PT ;  /* 0x00000004ff007c0c */ /* 0x000fe2000bf45070 */
[--C-:B------:R-:W-:Y:S01]  /*1f4e0*/  IMAD.X R111, RZ, RZ, R131.reuse, P4 ;  /* 0x000000ffff6f7224 */ /* 0x100fe200020e0683 */
[----:B------:R-:W-:Y:S01]  /*1f4f0*/  LOP3.LUT R179, R118, 0x380, RZ, 0xc0, !PT ;  /* 0x0000038076b37812 */ /* 0x000fe200078ec0ff */
[----:B------:R-:W-:Y:S01]  /*1f500*/  IMAD.X R123, RZ, RZ, R131, P5 ;  /* 0x000000ffff7b7224 */ /* 0x000fe200028e0683 */
[-C--:B------:R-:W-:Y:S01]  /*1f510*/  IADD3.X R107, RZ, R131.reuse, RZ, P0, !PT ;  /* 0x00000083ff6b7210 */ /* 0x080fe200007fe4ff */
[----:B------:R-:W-:Y:S01]  /*1f520*/  STSM.16.M88.4 [R21], R32 ;  /* 0x0000002015007844 */ /* 0x000fe20000000200 */
[----:B------:R-:W-:-:S02]  /*1f530*/  IADD3.X R119, RZ, R131, RZ, P6, !PT ;  /* 0x00000083ff777210 */ /* 0x000fc400037fe4ff */
[----:B------:R-:W-:Y:S01]  /*1f540*/  SHF.R.U64 R175, R175, 0x3, RZ ;  /* 0x00000003afaf7819 */ /* 0x000fe200000012ff */
[----:B------:R-:W-:Y:S01]  /*1f550*/  STSM.16.M88.4 [R38], R40 ;  /* 0x0000002826007844 */ /* 0x000fe20000000200 */
[----:B------:R-:W-:Y:S02]  /*1f560*/  MOV R20, R6 ;  /* 0x0000000600147202 */ /* 0x000fe40000000f00 */
[----:B------:R-:W-:Y:S01]  /*1f570*/  SHF.R.U64 R177, R177, 0x3, RZ ;  /* 0x00000003b1b17819 */ /* 0x000fe200000012ff */
[----:B------:R-:W3:Y:S01]  /*1f580*/  LDC.64 R6, c[0x0][0xbd8] ;  /* 0x0002f600ff067b82 */ /* 0x000ee20000000a00 */
[----:B------:R-:W-:Y:S01]  /*1f590*/  LOP3.LUT R131, R100, 0x380, RZ, 0xc0, !PT ;  /* 0x0000038064837812 */ /* 0x000fe200078ec0ff */
[----:B------:R1:W-:Y:S01]  /*1f5a0*/  STSM.16.M88.4 [R46], R8 ;  /* 0x000000082e007844 */ /* 0x0003e20000000200 */
[----:B------:R-:W-:Y:S02]  /*1f5b0*/  MOV R50, R50 ;  /* 0x0000003200327202 */ /* 0x000fe40000000f00 */
[----:B------:R-:W-:-:S02]  /*1f5c0*/  MOV R54, R54 ;  /* 0x0000003600367202 */ /* 0x000fc40000000f00 */
[----:B0-----:R-:W-:Y:S02]  /*1f5d0*/  F2FP.F16.F32.PACK_AB R24, R65, R157 ;  /* 0x0000009d4118723e */ /* 0x001fe400000000ff */
[----:B------:R-:W-:Y:S02]  /*1f5e0*/  F2FP.F16.F32.PACK_AB R25, R67, R66 ;  /* 0x000000424319723e */ /* 0x000fe400000000ff */
[----:B------:R-:W-:Y:S02]  /*1f5f0*/  F2FP.F16.F32.PACK_AB R26, R69, R158 ;  /* 0x0000009e451a723e */ /* 0x000fe400000000ff */
[----:B------:R-:W-:Y:S02]  /*1f600*/  F2FP.F16.F32.PACK_AB R27, R71, R70 ;  /* 0x00000046471b723e */ /* 0x000fe400000000ff */
[----:B------:R-:W-:Y:S02]  /*1f610*/  ISETP.NE.AND.EX P2, PT, RZ, UR5, PT, P2 ;  /* 0x00000005ff007c0c */ /* 0x000fe4000bf45320 */
[----:B------:R-:W-:-:S02]  /*1f620*/  SHF.R.U64 R179, R179, 0x3, RZ ;  /* 0x00000003b3b37819 */ /* 0x000fc400000012ff */
[----:B------:R-:W-:Y:S02]  /*1f630*/  MOV R58, R58 ;  /* 0x0000003a003a7202 */ /* 0x000fe40000000f00 */
[----:B-1----:R-:W-:Y:S02]  /*1f640*/  F2FP.F16.F32.PACK_AB R8, R73, R159 ;  /* 0x0000009f4908723e */ /* 0x002fe400000000ff */
[----:B------:R-:W-:Y:S02]  /*1f650*/  F2FP.F16.F32.PACK_AB R9, R75, R74 ;  /* 0x0000004a4b09723e */ /* 0x000fe400000000ff */
[----:B------:R-:W-:Y:S02]  /*1f660*/  F2FP.F16.F32.PACK_AB R10, R77, R160 ;  /* 0x000000a04d0a723e */ /* 0x000fe400000000ff */
[----:B------:R-:W-:Y:S02]  /*1f670*/  F2FP.F16.F32.PACK_AB R11, R79, R78 ;  /* 0x0000004e4f0b723e */ /* 0x000fe400000000ff */
[----:B------:R-:W-:Y:S01]  /*1f680*/  LOP3.LUT R110, R175, R110, RZ, 0x3c, !PT ;  /* 0x0000006eaf6e7212 */ /* 0x000fe200078e3cff */
[----:B------:R-:W-:Y:S01]  /*1f690*/  STSM.16.M88.4 [R50], R12 ;  /* 0x0000000c32007844 */ /* 0x000fe20000000200 */
[----:B------:R-:W-:-:S02]  /*1f6a0*/  LOP3.LUT R114, R177, R114, RZ, 0x3c, !PT ;  /* 0x00000072b1727212 */ /* 0x000fc400078e3cff */
[----:B------:R-:W-:Y:S02]  /*1f6b0*/  SHF.R.U64 R131, R131, 0x3, RZ ;  /* 0x0000000383837819 */ /* 0x000fe400000012ff */
[----:B------:R-:W-:Y:S02]  /*1f6c0*/  MOV R62, R62 ;  /* 0x0000003e003e7202 */ /* 0x000fe40000000f00 */
[----:B------:R-:W-:Y:S01]  /*1f6d0*/  F2FP.F16.F32.PACK_AB R29, R83, R82 ;  /* 0x00000052531d723e */ /* 0x000fe200000000ff */
[----:B------:R-:W-:Y:S01]  /*1f6e0*/  STSM.16.M88.4 [R54], R24 ;  /* 0x0000001836007844 */ /* 0x000fe20000000200 */
[----:B------:R-:W-:Y:S02]  /*1f6f0*/  MOV R102, R102 ;  /* 0x0000006600667202 */ /* 0x000fe40000000f00 */
[----:B------:R-:W-:Y:S02]  /*1f700*/  F2FP.F16.F32.PACK_AB R32, R89, R163 ;  /* 0x000000a35920723e */ /* 0x000fe400000000ff */
[----:B------:R-:W-:-:S02]  /*1f710*/  F2FP.F16.F32.PACK_AB R33, R91, R90 ;  /* 0x0000005a5b21723e */ /* 0x000fc400000000ff */
[----:B------:R-:W-:Y:S02]  /*1f720*/  F2FP.F16.F32.PACK_AB R34, R93, R164 ;  /* 0x000000a45d22723e */ /* 0x000fe400000000ff */
[----:B------:R-:W-:Y:S01]  /*1f730*/  F2FP.F16.F32.PACK_AB R35, R95, R94 ;  /* 0x0000005e5f23723e */ /* 0x000fe200000000ff */
[----:B------:R0:W-:Y:S01]  /*1f740*/  STSM.16.M88.4 [R58], R8 ;  /* 0x000000083a007844 */ /* 0x0001e20000000200 */
[----:B------:R-:W-:Y:S02]  /*1f750*/  LOP3.LUT R118, R179, R118, RZ, 0x3c, !PT ;  /* 0x00000076b3767212 */ /* 0x000fe400078e3cff */
[----:B------:R-:W-:Y:S02]  /*1f760*/  MOV R106, R106 ;  /* 0x0000006a006a7202 */ /* 0x000fe40000000f00 */
[----:B------:R-:W-:Y:S02]  /*1f770*/  F2FP.F16.F32.PACK_AB R38, R101, R166 ;  /* 0x000000a66526723e */ /* 0x000fe400000000ff */
[----:B------:R-:W-:-:S02]  /*1f780*/  F2FP.F16.F32.PACK_AB R39, R60, R56 ;  /* 0x000000383c27723e */ /* 0x000fc400000000ff */
[----:B------:R-:W-:Y:S02]  /*1f790*/  MOV R110, R110 ;  /* 0x0000006e006e7202 */ /* 0x000fe40000000f00 */
[----:B------:R-:W-:Y:S02]  /*1f7a0*/  F2FP.F16.F32.PACK_AB R40, R105, R167 ;  /* 0x000000a76928723e */ /* 0x000fe400000000ff */
[----:B------:R-:W-:Y:S02]  /*1f7b0*/  F2FP.F16.F32.PACK_AB R41, R68, R64 ;  /* 0x000000404429723e */ /* 0x000fe400000000ff */
[----:B------:R-:W-:Y:S02]  /*1f7c0*/  F2FP.F16.F32.PACK_AB R42, R109, R168 ;  /* 0x000000a86d2a723e */ /* 0x000fe400000000ff */
[----:B------:R-:W-:Y:S01]  /*1f7d0*/  F2FP.F16.F32.PACK_AB R43, R76, R72 ;  /* 0x000000484c2b723e */ /* 0x000fe200000000ff */
[----:B------:R-:W-:Y:S01]  /*1f7e0*/  STSM.16.M88.4 [R62], R28 ;  /* 0x0000001c3e007844 */ /* 0x000fe20000000200 */
[----:B------:R-:W-:-:S02]  /*1f7f0*/  LOP3.LUT R126, R131, R100, RZ, 0x3c, !PT ;  /* 0x00000064837e7212 */ /* 0x000fc400078e3cff */
[----:B------:R-:W-:Y:S02]  /*1f800*/  MOV R114, R114 ;  /* 0x0000007200727202 */ /* 0x000fe40000000f00 */
[----:B0-----:R-:W-:Y:S02]  /*1f810*/  F2FP.F16.F32.PACK_AB R8, R113, R169 ;  /* 0x000000a97108723e */ /* 0x001fe400000000ff */
[----:B------:R-:W-:Y:S02]  /*1f820*/  F2FP.F16.F32.PACK_AB R9, R84, R80 ;  /* 0x000000505409723e */ /* 0x000fe400000000ff */
[----:B------:R-:W-:Y:S02]  /*1f830*/  F2FP.F16.F32.PACK_AB R10, R117, R170 ;  /* 0x000000aa750a723e */ /* 0x000fe400000000ff */
[----:B------:R-:W-:Y:S01]  /*1f840*/  F2FP.F16.F32.PACK_AB R11, R88, R87 ;  /* 0x00000057580b723e */ /* 0x000fe200000000ff */
[----:B------:R-:W-:Y:S01]  /*1f850*/  STSM.16.M88.4 [R102], R32 ;  /* 0x0000002066007844 */ /* 0x000fe20000000200 */
[----:B------:R-:W-:-:S02]  /*1f860*/  MOV R118, R118 ;  /* 0x0000007600767202 */ /* 0x000fc40000000f00 */
[----:B------:R-:W-:Y:S01]  /*1f870*/  F2FP.F16.F32.PACK_AB R12, R121, R171 ;  /* 0x000000ab790c723e */ /* 0x000fe200000000ff */
[----:B------:R-:W-:Y:S01]  /*1f880*/  STSM.16.M88.4 [R106], R36 ;  /* 0x000000246a007844 */ /* 0x000fe20000000200 */
[----:B------:R-:W-:Y:S02]  /*1f890*/  F2FP.F16.F32.PACK_AB R13, R96, R92 ;  /* 0x0000005c600d723e */ /* 0x000fe400000000ff */
[----:B------:R-:W-:Y:S02]  /*1f8a0*/  F2FP.F16.F32.PACK_AB R14, R125, R124 ;  /* 0x0000007c7d0e723e */ /* 0x000fe400000000ff */
[----:B------:R-:W-:Y:S01]  /*1f8b0*/  F2FP.F16.F32.PACK_AB R15, R112, R108 ;  /* 0x0000006c700f723e */ /* 0x000fe200000000ff */
[----:B------:R-:W-:Y:S01]  /*1f8c0*/  STSM.16.M88.4 [R110], R40 ;  /* 0x000000286e007844 */ /* 0x000fe20000000200 */
[----:B------:R-:W-:Y:S02]  /*1f8d0*/  MOV R122, R122 ;  /* 0x0000007a007a7202 */ /* 0x000fe40000000f00 */
[----:B------:R-:W-:-:S02]  /*1f8e0*/  F2FP.F16.F32.PACK_AB R130, R133, R132 ;  /* 0x000000848582723e */ /* 0x000fc400000000ff */
[----:B------:R-:W-:Y:S01]  /*1f8f0*/  F2FP.F16.F32.PACK_AB R131, R135, R134 ;  /* 0x000000868783723e */ /* 0x000fe200000000ff */
[----:B------:R0:W-:Y:S01]  /*1f900*/  STSM.16.M88.4 [R114], R8 ;  /* 0x0000000872007844 */ /* 0x0001e20000000200 */
[----:B------:R-:W-:-:S03]  /*1f910*/  MOV R126, R126 ;  /* 0x0000007e007e7202 */ /* 0x000fc60000000f00 */
[----:B------:R1:W-:Y:S04]  /*1f920*/  STSM.16.M88.4 [R118], R12 ;  /* 0x0000000c76007844 */ /* 0x0003e80000000200 */
[----:B------:R-:W-:Y:S04]  /*1f930*/  STSM.16.M88.4 [R122], R128 ;  /* 0x000000807a007844 */ /* 0x000fe80000000200 */
[----:B------:R-:W-:Y:S01]  /*1f940*/  STSM.16.M88.4 [R126], R136 ;  /* 0x000000887e007844 */ /* 0x000fe20000000200 */
[----:B0-----:R-:W0:Y:S03]  /*1f950*/  @P2 LDC.64 R8, c[0x0][0xbe0] ;  /* 0x0002f800ff082b82 */ /* 0x001e260000000a00 */
[----:B------:R2:W-:Y:S01]  /*1f960*/  STSM.16.M88.4 [R20], R144 ;  /* 0x0000009014007844 */ /* 0x0005e20000000200 */
[----:B---3--:R-:W-:-:S04]  /*1f970*/  IMAD.WIDE R10, R174, 0x4, R6 ;  /* 0x00000004ae0a7825 */ /* 0x008fc800078e0206 */
[----:B----4-:R-:W-:-:S04]  /*1f980*/  IMAD R7, R176, 0x8, R178 ;  /* 0x00000008b0077824 */ /* 0x010fc800078e02b2 */
[----:B------:R-:W-:Y:S01]  /*1f990*/  IMAD.WIDE R6, R7, 0x2, R2 ;  /* 0x0000000207067825 */ /* 0x000fe200078e0202 */
[----:B------:R-:W-:Y:S01]  /*1f9a0*/  ULDC UR4, c[0x0][0xa88] ;  /* 0x0002a20000047ab9 */ /* 0x000fe20000000800 */
[----:B------:R-:W-:Y:S01]  /*1f9b0*/  BAR.SYNC.DEFER_BLOCKING 0x1, 0x100 ;  /* 0x0044000000007b1d */ /* 0x000fe20000010000 */
[----:B-1----:R-:W-:Y:S01]  /*1f9c0*/  IADD3 R15, P0, R6, 0x1000, RZ ;  /* 0x00001000060f7810 */ /* 0x002fe20007f1e0ff */
[----:B------:R-:W-:Y:S01]  /*1f9d0*/  IMAD.MOV.U32 R21, RZ, RZ, RZ ;  /* 0x000000ffff157224 */ /* 0x000fe200078e00ff */
[----:B--2---:R-:W-:Y:S02]  /*1f9e0*/  MOV R20, UR4 ;  /* 0x0000000400147c02 */ /* 0x004fe40008000f00 */
[----:B------:R-:W-:Y:S01]  /*1f9f0*/  LOP3.LUT R4, R15, 0x380, RZ, 0xc0, !PT ;  /* 0x000003800f047812 */ /* 0x000fe200078ec0ff */
[----:B0-----:R-:W-:-:S03]  /*1fa00*/  @P2 IMAD.WIDE R2, R174, 0x4, R8 ;  /* 0x00000004ae022825 */ /* 0x001fc600078e0208 */
[----:B------:R-:W-:Y:S02]  /*1fa10*/  SHF.R.U64 R8, R4, 0x3, RZ ;  /* 0x0000000304087819 */ /* 0x000fe400000012ff */
[----:B------:R-:W-:Y:S02]  /*1fa20*/  IADD3 R13, P1, R6, 0x2000, RZ ;  /* 0x00002000060d7810 */ /* 0x000fe40007f3e0ff */
[----:B------:R-:W-:Y:S01]  /*1fa30*/  LOP3.LUT R8, R8, R15, RZ, 0x3c, !PT ;  /* 0x0000000f08087212 */ /* 0x000fe200078e3cff */
[----:B------:R0:W5:Y:S04]  /*1fa40*/  @P3 LDG.E R21, desc[UR6][R10.64] ;  /* 0x000000060a153981 */ /* 0x000168000c1e1900 */
[----:B------:R0:W5:Y:S01]  /*1fa50*/  @P2 LDG.E R20, desc[UR6][R2.64] ;  /* 0x0000000602142981 */ /* 0x000162000c1e1900 */
[----:B------:R-:W-:Y:S05]  /*1fa60*/  @P2 BRA `(.L_x_1636) ;  /* 0x0000000000142947 */ /* 0x000fea0003800000 */
[----:B------:R-:W-:Y:S05]  /*1fa70*/  @!P3 BRA `(.L_x_1636) ;  /* 0x000000000010b947 */ /* 0x000fea0003800000 */
[----:B------:R-:W-:Y:S02]  /*1fa80*/  ULDC.64 UR4, c[0x0][0x208] ;  /* 0x0000820000047ab9 */ /* 0x000fe40000000a00 */
[----:B0-----:R-:W2:Y:S04]  /*1fa90*/  LDG.E R3, desc[UR4][R10.64] ;  /* 0x000000040a037981 */ /* 0x001ea8000c1e1900 */
[----:B-----5:R-:W2:Y:S02]  /*1faa0*/  LDG.E R20, desc[UR4][R10.64+0x4] ;  /* 0x000004040a147981 */ /* 0x020ea4000c1e1900 */
[----:B--2---:R-:W-:-:S07]  /*1fab0*/  IMAD.IADD R20, R20, 0x1, -R3 ;  /* 0x0000000114147824 */ /* 0x004fce00078e0a03 */
.L_x_1636:
[----:B------:R-:W2:Y:S01]  /*1fac0*/  LDL R14, [R1+0x54] ;  /* 0x00005400010e7983 */ /* 0x000ea20000100800 */
[----:B------:R-:W-:-:S03]  /*1fad0*/  ULDC.64 UR4, c[0x0][0xb70] ;  /* 0x0002dc0000047ab9 */ /* 0x000fc60000000a00 */
[----:B------:R-:W3:Y:S04]  /*1fae0*/  LDL.LU R81, [R1+0x60] ;  /* 0x0000600001517983 */ /* 0x000ee80000300800 */
[----:B------:R-:W2:Y:S01]  /*1faf0*/  LDL.LU R78, [R1+0x6c] ;  /* 0x00006c00014e7983 */ /* 0x000ea20000300800 */
[--C-:B0----5:R-:W-:Y:S01]  /*1fb00*/  SHF.R.S32.HI R3, RZ, 0x1f, R21.reuse ;  /* 0x0000001fff037819 */ /* 0x121fe20000011415 */
[----:B------:R-:W-:Y:S01]  /*1fb10*/  IMAD.MOV.U32 R2, RZ, RZ, R21 ;  /* 0x000000ffff027224 */ /* 0x000fe200078e0015 */
[----:B------:R-:W-:Y:S01]  /*1fb20*/  SHF.R.S32.HI R4, RZ, 0x1f, R174 ;  /* 0x0000001fff047819 */ /* 0x000fe200000114ae */
[----:B------:R-:W4:Y:S01]  /*1fb30*/  LDL R80, [R1+0x74] ;  /* 0x0000740001507983 */ /* 0x000f220000100800 */
[----:B------:R-:W-:Y:S02]  /*1fb40*/  SEL R77, R174, RZ, !P3 ;  /* 0x000000ffae4d7207 */ /* 0x000fe40005800000 */
[----:B------:R-:W-:Y:S01]  /*1fb50*/  SEL R76, R4, RZ, !P3 ;  /* 0x000000ff044c7207 */ /* 0x000fe20005800000 */
[----:B------:R-:W4:Y:S01]  /*1fb60*/  LDL R79, [R1+0x70] ;  /* 0x00007000014f7983 */ /* 0x000f220000100800 */
[----:B------:R-:W-:-:S02]  /*1fb70*/  IADD3 R25, P2, R6, 0x3000, RZ ;  /* 0x0000300006197810 */ /* 0x000fc40007f5e0ff */
[----:B------:R-:W-:Y:S02]  /*1fb80*/  LOP3.LUT R12, R13, 0x380, RZ, 0xc0, !PT ;  /* 0x000003800d0c7812 */ /* 0x000fe400078ec0ff */
[----:B------:R-:W-:Y:S02]  /*1fb90*/  LOP3.LUT R24, R25, 0x380, RZ, 0xc0, !PT ;  /* 0x0000038019187812 */ /* 0x000fe400078ec0ff */
[----:B------:R-:W-:Y:S02]  /*1fba0*/  SHF.R.U64 R12, R12, 0x3, RZ ;  /* 0x000000030c0c7819 */ /* 0x000fe400000012ff */
[----:B------:R-:W-:Y:S02]  /*1fbb0*/  SHF.R.U64 R24, R24, 0x3, RZ ;  /* 0x0000000318187819 */ /* 0x000fe400000012ff */
[----:B------:R-:W-:Y:S02]  /*1fbc0*/  LOP3.LUT R12, R12, R13, RZ, 0x3c, !PT ;  /* 0x0000000d0c0c7212 */ /* 0x000fe400078e3cff */
[----:B------:R-:W-:-:S02]  /*1fbd0*/  LOP3.LUT R24, R24, R25, RZ, 0x3c, !PT ;  /* 0x0000001918187212 */ /* 0x000fc400078e3cff */
[C---:B------:R-:W-:Y:S02]  /*1fbe0*/  IADD3 R29, P6, R6.reuse, 0x4000, RZ ;  /* 0x00004000061d7810 */ /* 0x040fe40007fde0ff */
[C---:B------:R-:W-:Y:S02]  /*1fbf0*/  IADD3 R33, P5, R6.reuse, 0x5000, RZ ;  /* 0x0000500006217810 */ /* 0x040fe40007fbe0ff */
[----:B------:R-:W-:Y:S01]  /*1fc00*/  IADD3 R37, P4, R6, 0x6000, RZ ;  /* 0x0000600006257810 */ /* 0x000fe20007f9e0ff */
[----:B------:R-:W-:Y:S01]  /*1fc10*/  ULDC.64 UR6, c[0x0][0x208] ;  /* 0x0000820000067ab9 */ /* 0x000fe20000000a00 */
[----:B------:R-:W-:Y:S01]  /*1fc20*/  SHF.R.S32.HI R229, RZ, 0x1f, R228 ;  /* 0x0000001fffe57819 */ /* 0x000fe200000114e4 */
[----:B------:R-:W-:Y:S01]  /*1fc30*/  BSSY B1, `(.L_x_1637) ;  /* 0x000009c000017945 */ /* 0x000fe20003800000 */
[----:B------:R-:W-:Y:S01]  /*1fc40*/  VIADD R82, R228, 0x80 ;  /* 0x00000080e4527836 */ /* 0x000fe20000000000 */
[----:B---3--:R-:W-:Y:S01]  /*1fc50*/  SHF.R.S32.HI R23, RZ, 0x1f, R81 ;  /* 0x0000001fff177819 */ /* 0x008fe20000011451 */
[----:B------:R-:W-:-:S04]  /*1fc60*/  IMAD.WIDE.U32 R10, R81, UR4, R2 ;  /* 0x00000004510a7c25 */ /* 0x000fc8000f8e0002 */
[----:B--2---:R-:W-:Y:S02]  /*1fc70*/  IMAD R15, R78, 0x80, R14 ;  /* 0x000000804e0f7824 */ /* 0x004fe400078e020e */
[----:B------:R-:W2:Y:S01]  /*1fc80*/  LDL R14, [R1+0x80] ;  /* 0x00008000010e7983 */ /* 0x000ea20000100800 */
[----:B------:R-:W-:-:S04]  /*1fc90*/  IMAD R9, R23, UR4, RZ ;  /* 0x0000000417097c24 */ /* 0x000fc8000f8e02ff */
[----:B------:R-:W-:Y:S01]  /*1fca0*/  IMAD R9, R81, UR5, R9 ;  /* 0x0000000551097c24 */ /* 0x000fe2000f8e0209 */
[----:B------:R-:W-:Y:S02]  /*1fcb0*/  ULDC.64 UR4, c[0x0][0xb78] ;  /* 0x0002de0000047ab9 */ /* 0x000fe40000000a00 */
[----:B------:R-:W-:Y:S02]  /*1fcc0*/  IMAD R2, R76, UR4, RZ ;  /* 0x000000044c027c24 */ /* 0x000fe4000f8e02ff */
[----:B------:R-:W-:-:S03]  /*1fcd0*/  IADD3 R11, R11, R9, RZ ;  /* 0x000000090b0b7210 */ /* 0x000fc60007ffe0ff */
[----:B------:R-:W-:Y:S01]  /*1fce0*/  IMAD.WIDE.U32 R10, R77, UR4, R10 ;  /* 0x000000044d0a7c25 */ /* 0x000fe2000f8e000a */
[----:B------:R-:W-:-:S03]  /*1fcf0*/  SHF.R.S32.HI R9, RZ, 0x1f, R15 ;  /* 0x0000001fff097819 */ /* 0x000fc6000001140f */
[----:B------:R-:W-:Y:S01]  /*1fd00*/  IMAD R4, R77, UR5, R2 ;  /* 0x000000054d047c24 */ /* 0x000fe2000f8e0202 */
[----:B------:R-:W-:Y:S01]  /*1fd10*/  IADD3 R2, P3, R15, R10, RZ ;  /* 0x0000000a0f027210 */ /* 0x000fe20007f7e0ff */
[----:B------:R-:W-:-:S03]  /*1fd20*/  ULDC.64 UR4, c[0x0][0xb40] ;  /* 0x0002d00000047ab9 */ /* 0x000fc60000000a00 */
[----:B------:R-:W-:Y:S02]  /*1fd30*/  IADD3.X R9, R9, R11, R4, P3, !PT ;  /* 0x0000000b09097210 */ /* 0x000fe40001ffe404 */
[----:B------:R-:W-:-:S04]  /*1fd40*/  LEA R54, P3, R2, UR4, 0x2 ;  /* 0x0000000402367c11 */ /* 0x000fc8000f8610ff */
[----:B------:R-:W-:Y:S01]  /*1fd50*/  LEA.HI.X R55, R2, UR5, R9, 0x2, P3 ;  /* 0x0000000502377c11 */ /* 0x000fe200098f1409 */
[--C-:B------:R-:W-:Y:S01]  /*1fd60*/  IMAD.X R9, RZ, RZ, R7.reuse, P0 ;  /* 0x000000ffff097224 */ /* 0x100fe200000e0607 */
[C---:B------:R-:W-:Y:S01]  /*1fd70*/  IADD3 R45, P0, R6.reuse, 0x8000, RZ ;  /* 0x00008000062d7810 */ /* 0x040fe20007f1e0ff */
[----:B------:R-:W-:Y:S01]  /*1fd80*/  IMAD.X R25, RZ, RZ, R7, P2 ;  /* 0x000000ffff197224 */ /* 0x000fe200010e0607 */
[----:B------:R-:W-:Y:S02]  /*1fd90*/  IADD3.X R13, RZ, R7, RZ, P1, !PT ;  /* 0x00000007ff0d7210 */ /* 0x000fe40000ffe4ff */
[----:B------:R-:W-:Y:S02]  /*1fda0*/  LOP3.LUT R28, R29, 0x380, RZ, 0xc0, !PT ;  /* 0x000003801d1c7812 */ /* 0x000fe400078ec0ff */
[----:B------:R-:W-:Y:S02]  /*1fdb0*/  LOP3.LUT R32, R33, 0x380, RZ, 0xc0, !PT ;  /* 0x0000038021207812 */ /* 0x000fe400078ec0ff */
[----:B------:R-:W-:Y:S01]  /*1fdc0*/  LOP3.LUT R36, R37, 0x380, RZ, 0xc0, !PT ;  /* 0x0000038025247812 */ /* 0x000fe200078ec0ff */
[----:B------:R-:W-:Y:S01]  /*1fdd0*/  VIADD R11, R15, 0x8 ;  /* 0x000000080f0b7836 */ /* 0x000fe20000000000 */
[C---:B------:R-:W-:Y:S01]  /*1fde0*/  IADD3 R41, P3, R6.reuse, 0x7000, RZ ;  /* 0x0000700006297810 */ /* 0x040fe20007f7e0ff */
[----:B------:R-:W-:Y:S01]  /*1fdf0*/  ULDC.64 UR4, c[0x0][0xaa0] ;  /* 0x0002a80000047ab9 */ /* 0x000fe20000000a00 */
[----:B------:R-:W-:-:S02]  /*1fe00*/  IADD3 R49, P1, R6, 0x9000, RZ ;  /* 0x0000900006317810 */ /* 0x000fc40007f3e0ff */
[----:B------:R-:W-:Y:S02]  /*1fe10*/  LOP3.LUT R44, R45, 0x380, RZ, 0xc0, !PT ;  /* 0x000003802d2c7812 */ /* 0x000fe400078ec0ff */
[----:B------:R-:W-:Y:S02]  /*1fe20*/  IADD3 R53, P2, R6, 0xa000, RZ ;  /* 0x0000a00006357810 */ /* 0x000fe40007f5e0ff */
[----:B------:R-:W-:Y:S02]  /*1fe30*/  LOP3.LUT R40, R41, 0x380, RZ, 0xc0, !PT ;  /* 0x0000038029287812 */ /* 0x000fe400078ec0ff */
[----:B------:R-:W-:Y:S02]  /*1fe40*/  LOP3.LUT R48, R49, 0x380, RZ, 0xc0, !PT ;  /* 0x0000038031307812 */ /* 0x000fe400078ec0ff */
[----:B------:R-:W-:Y:S02]  /*1fe50*/  SHF.R.U64 R44, R44, 0x3, RZ ;  /* 0x000000032c2c7819 */ /* 0x000fe400000012ff */
[----:B------:R-:W-:-:S02]  /*1fe60*/  LOP3.LUT R52, R53, 0x380, RZ, 0xc0, !PT ;  /* 0x0000038035347812 */ /* 0x000fc400078ec0ff */
[----:B------:R-:W-:Y:S02]  /*1fe70*/  SHF.R.U64 R28, R28, 0x3, RZ ;  /* 0x000000031c1c7819 */ /* 0x000fe400000012ff */
[----:B------:R-:W-:Y:S02]  /*1fe80*/  SHF.R.U64 R32, R32, 0x3, RZ ;  /* 0x0000000320207819 */ /* 0x000fe400000012ff */
[----:B------:R-:W-:Y:S02]  /*1fe90*/  SHF.R.U64 R36, R36, 0x3, RZ ;  /* 0x0000000324247819 */ /* 0x000fe400000012ff */
[----:B------:R-:W-:Y:S02]  /*1fea0*/  SHF.R.U64 R40, R40, 0x3, RZ ;  /* 0x0000000328287819 */ /* 0x000fe400000012ff */
[----:B------:R-:W-:Y:S02]  /*1feb0*/  SHF.R.U64 R48, R48, 0x3, RZ ;  /* 0x0000000330307819 */ /* 0x000fe400000012ff */
[----:B------:R-:W-:-:S02]  /*1fec0*/  LOP3.LUT R44, R44, R45, RZ, 0x3c, !PT ;  /* 0x0000002d2c2c7212 */ /* 0x000fc400078e3cff */
[----:B------:R-:W-:Y:S02]  /*1fed0*/  SHF.R.U64 R52, R52, 0x3, RZ ;  /* 0x0000000334347819 */ /* 0x000fe400000012ff */
[----:B------:R-:W-:Y:S02]  /*1fee0*/  IADD3.X R45, RZ, R7, RZ, P0, !PT ;  /* 0x00000007ff2d7210 */ /* 0x000fe400007fe4ff */
[----:B------:R-:W-:Y:S01]  /*1fef0*/  LOP3.LUT R28, R28, R29, RZ, 0x3c, !PT ;  /* 0x0000001d1c1c7212 */ /* 0x000fe200078e3cff */
[--C-:B------:R-:W-:Y:S01]  /*1ff00*/  IMAD.X R29, RZ, RZ, R7.reuse, P6 ;  /* 0x000000ffff1d7224 */ /* 0x100fe200030e0607 */
[----:B------:R-:W-:Y:S02]  /*1ff10*/  LOP3.LUT R32, R32, R33, RZ, 0x3c, !PT ;  /* 0x0000002120207212 */ /* 0x000fe400078e3cff */
[----:B------:R-:W-:Y:S01]  /*1ff20*/  LOP3.LUT R36, R36, R37, RZ, 0x3c, !PT ;  /* 0x0000002524247212 */ /* 0x000fe200078e3cff */
[--C-:B------:R-:W-:Y:S01]  /*1ff30*/  IMAD.X R37, RZ, RZ, R7.reuse, P4 ;  /* 0x000000ffff257224 */ /* 0x100fe200020e0607 */
[----:B------:R-:W-:Y:S01]  /*1ff40*/  LOP3.LUT R40, R40, R41, RZ, 0x3c, !PT ;  /* 0x0000002928287212 */ /* 0x000fe200078e3cff */
[--C-:B------:R-:W-:Y:S01]  /*1ff50*/  IMAD.X R41, RZ, RZ, R7.reuse, P3 ;  /* 0x000000ffff297224 */ /* 0x100fe200018e0607 */
[----:B------:R-:W-:Y:S01]  /*1ff60*/  LOP3.LUT R48, R48, R49, RZ, 0x3c, !PT ;  /* 0x0000003130307212 */ /* 0x000fe200078e3cff */
[----:B------:R-:W-:Y:S01]  /*1ff70*/  IMAD.X R49, RZ, RZ, R7, P1 ;  /* 0x000000ffff317224 */ /* 0x000fe200008e0607 */
[----:B------:R-:W-:-:S02]  /*1ff80*/  LOP3.LUT R52, R52, R53, RZ, 0x3c, !PT ;  /* 0x0000003534347212 */ /* 0x000fc400078e3cff */
[----:B------:R-:W-:Y:S02]  /*1ff90*/  IADD3.X R33, RZ, R7, RZ, P5, !PT ;  /* 0x00000007ff217210 */ /* 0x000fe40002ffe4ff */
[C---:B------:R-:W-:Y:S02]  /*1ffa0*/  IADD3 R57, P6, R6.reuse, 0xb000, RZ ;  /* 0x0000b00006397810 */ /* 0x040fe40007fde0ff */
[C---:B------:R-:W-:Y:S02]  /*1ffb0*/  IADD3 R61, P5, R6.reuse, 0xc000, RZ ;  /* 0x0000c000063d7810 */ /* 0x040fe40007fbe0ff */
[C---:B------:R-:W-:Y:S02]  /*1ffc0*/  IADD3 R65, P4, R6.reuse, 0xd000, RZ ;  /* 0x0000d00006417810 */ /* 0x040fe40007f9e0ff */
[C---:B------:R-:W-:Y:S02]  /*1ffd0*/  IADD3 R69, P3, R6.reuse, 0xe000, RZ ;  /* 0x0000e00006457810 */ /* 0x040fe40007f7e0ff */
[----:B------:R-:W-:-:S02]  /*1ffe0*/  LOP3.LUT R2, R6, 0x380, RZ, 0xc0, !PT ;  /* 0x0000038006027812 */ /* 0x000fc400078ec0ff */
[----:B------:R-:W-:Y:S02]  /*1fff0*/  IADD3.X R53, RZ, R7, RZ, P2, !PT ;  /* 0x00000007ff357210 */ /* 0x000fe400017fe4ff */
[----:B------:R-:W-:Y:S02]  /*20000*/  LOP3.LUT R56, R57, 0x380, RZ, 0xc0, !PT ;  /* 0x0000038039387812 */ /* 0x000fe400078ec0ff */
[----:B------:R-:W-:Y:S02]  /*20010*/  LOP3.LUT R60, R61, 0x380, RZ, 0xc0, !PT ;  /* 0x000003803d3c7812 */ /* 0x000fe400078ec0ff */
[----:B------:R-:W-:Y:S02]  /*20020*/  LOP3.LUT R64, R65, 0x380, RZ, 0xc0, !PT ;  /* 0x0000038041407812 */ /* 0x000fe400078ec0ff */
[----:B------:R-:W-:Y:S02]  /*20030*/  LOP3.LUT R68, R69, 0x380, RZ, 0xc0, !PT ;  /* 0x0000038045447812 */ /* 0x000fe400078ec0ff */
[----:B------:R-:W-:-:S02]  /*20040*/  SHF.R.U64 R56, R56, 0x3, RZ ;  /* 0x0000000338387819 */ /* 0x000fc400000012ff */
[----:B------:R-:W-:Y:S02]  /*20050*/  SHF.R.U64 R60, R60, 0x3, RZ ;  /* 0x000000033c3c7819 */ /* 0x000fe400000012ff */
[----:B------:R-:W-:Y:S02]  /*20060*/  SHF.R.U64 R64, R64, 0x3, RZ ;  /* 0x0000000340407819 */ /* 0x000fe400000012ff */
[----:B------:R-:W-:Y:S02]  /*20070*/  SHF.R.U64 R68, R68, 0x3, RZ ;  /* 0x0000000344447819 */ /* 0x000fe400000012ff */
[----:B------:R-:W-:Y:S01]  /*20080*/  LOP3.LUT R56, R56, R57, RZ, 0x3c, !PT ;  /* 0x0000003938387212 */ /* 0x000fe200078e3cff */
[--C-:B------:R-:W-:Y:S01]  /*20090*/  IMAD.X R57, RZ, RZ, R7.reuse, P6 ;  /* 0x000000ffff397224 */ /* 0x100fe200030e0607 */
[----:B------:R-:W-:Y:S01]  /*200a0*/  LOP3.LUT R60, R60, R61, RZ, 0x3c, !PT ;  /* 0x0000003d3c3c7212 */ /* 0x000fe200078e3cff */
[----:B------:R-:W-:Y:S01]  /*200b0*/  IMAD.X R61, RZ, RZ, R7, P5 ;  /* 0x000000ffff3d7224 */ /* 0x000fe200028e0607 */
[----:B------:R-:W-:-:S02]  /*200c0*/  LOP3.LUT R64, R64, R65, RZ, 0x3c, !PT ;  /* 0x0000004140407212 */ /* 0x000fc400078e3cff */
[----:B------:R-:W-:Y:S01]  /*200d0*/  LOP3.LUT R68, R68, R69, RZ, 0x3c, !PT ;  /* 0x0000004544447212 */ /* 0x000fe200078e3cff */
[----:B------:R-:W-:Y:S01]  /*200e0*/  IMAD.X R69, RZ, RZ, R7, P3 ;  /* 0x000000ffff457224 */ /* 0x000fe200018e0607 */
[----:B------:R-:W-:Y:S02]  /*200f0*/  IADD3.X R65, RZ, R7, RZ, P4, !PT ;  /* 0x00000007ff417210 */ /* 0x000fe400027fe4ff */
[----:B--2---:R-:W-:-:S04]  /*20100*/  LOP3.LUT P0, RZ, R14, 0x3, RZ, 0xc0, !PT ;  /* 0x000000030eff7812 */ /* 0x004fc8000780c0ff */
[-C--:B------:R-:W-:Y:S02]  /*20110*/  ISETP.GE.OR P1, PT, R15, R20.reuse, P0 ;  /* 0x000000140f00720c */ /* 0x080fe40000726670 */
[----:B------:R-:W-:Y:S02]  /*20120*/  IADD3 R15, P2, R6, 0xf000, RZ ;  /* 0x0000f000060f7810 */ /* 0x000fe40007f5e0ff */
[----:B------:R-:W-:Y:S02]  /*20130*/  ISETP.GE.OR P0, PT, R11, R20, P0 ;  /* 0x000000140b00720c */ /* 0x000fe40000706670 */
[----:B------:R-:W-:Y:S02]  /*20140*/  SHF.R.U64 R11, R2, 0x3, RZ ;  /* 0x00000003020b7819 */ /* 0x000fe400000012ff */
[----:B------:R-:W-:-:S04]  /*20150*/  LOP3.LUT R2, R15, 0x380, RZ, 0xc0, !PT ;  /* 0x000003800f027812 */ /* 0x000fc800078ec0ff */
[----:B------:R-:W-:Y:S01]  /*20160*/  SHF.R.U64 R2, R2, 0x3, RZ ;  /* 0x0000000302027819 */ /* 0x000fe200000012ff */
[----:B------:R-:W-:Y:S01]  /*20170*/  IMAD.X R73, RZ, RZ, R7, P2 ;  /* 0x000000ffff497224 */ /* 0x000fe200010e0607 */
[----:B------:R-:W-:Y:S02]  /*20180*/  LOP3.LUT R6, R11, R6, RZ, 0x3c, !PT ;  /* 0x000000060b067212 */ /* 0x000fe400078e3cff */
[----:B------:R-:W-:Y:S01]  /*20190*/  LOP3.LUT R72, R2, R15, RZ, 0x3c, !PT ;  /* 0x0000000f02487212 */ /* 0x000fe200078e3cff */
[----:B------:R0:W-:Y:S04]  /*201a0*/  @!P1 STG.E desc[UR6][R54.64], R5 ;  /* 0x0000000536009986 */ /* 0x0001e8000c101906 */
[----:B------:R1:W-:Y:S04]  /*201b0*/  @!P0 STG.E desc[UR6][R54.64+0x20], R0 ;  /* 0x0000200036008986 */ /* 0x0003e8000c101906 */
[----:B------:R-:W5:Y:S04]  /*201c0*/  LD.E.128 R8, desc[UR6][R8.64] ;  /* 0x0000000608087980 */ /* 0x000f68000c101d00 */
[----:B0-----:R-:W5:Y:S04]  /*201d0*/  LD.E.128 R4, desc[UR6][R6.64] ;  /* 0x0000000606047980 */ /* 0x001f68000c101d00 */
[----:B------:R-:W5:Y:S01]  /*201e0*/  LD.E.128 R12, desc[UR6][R12.64] ;  /* 0x000000060c0c7980 */ /* 0x000f62000c101d00 */
[----:B-1----:R-:W-:-:S03]  /*201f0*/  IMAD R0, R3, UR4, RZ ;  /* 0x0000000403007c24 */ /* 0x002fc6000f8e02ff */
[----:B------:R-:W5:Y:S01]  /*20200*/  LD.E.128 R24, desc[UR6][R24.64] ;  /* 0x0000000618187980 */ /* 0x000f62000c101d00 */
[----:B------:R-:W-:-:S03]  /*20210*/  IMAD.WIDE.U32 R2, R21, UR4, R228 ;  /* 0x0000000415027c25 */ /* 0x000fc6000f8e00e4 */
        /* <DEDUP_REMOVED lines=12> */
[----:B------:R-:W-:Y:S01]  /*202e0*/  IMAD R21, R21, UR5, R0 ;  /* 0x0000000515157c24 */ /* 0x000fe2000f8e0200 */
[----:B------:R-:W-:Y:S01]  /*202f0*/  ULDC.64 UR4, c[0x0][0xae0] ;  /* 0x0002b80000047ab9 */ /* 0x000fe20000000a00 */
[----:B------:R-:W-:Y:S01]  /*20300*/  @!PT LDS RZ, [RZ] ;  /* 0x00000000fffff984 */ /* 0x000fe20000000800 */
[----:B------:R-:W-:Y:S01]  /*20310*/  @!PT LDS RZ, [RZ] ;  /* 0x00000000fffff984 */ /* 0x000fe20000000800 */
[----:B------:R-:W-:Y:S01]  /*20320*/  @!PT LDS RZ, [RZ] ;  /* 0x00000000fffff984 */ /* 0x000fe20000000800 */
[----:B------:R-:W-:Y:S01]  /*20330*/  @!PT LDS RZ, [RZ] ;  /* 0x00000000fffff984 */ /* 0x000fe20000000800 */
[----:B------:R0:W-:Y:S06]  /*20340*/  MEMBAR.ALL.CTA ;  /* 0x0000000000007992 */ /* 0x0001ec0000008000 */
[----:B0-----:R-:W0:Y:S01]  /*20350*/  FENCE.VIEW.ASYNC.S ;  /* 0x00000000000073c6 */ /* 0x001e220000000000 */
[----:B------:R-:W-:-:S02]  /*20360*/  IMAD R0, R23, UR4, RZ ;  /* 0x0000000417007c24 */ /* 0x000fc4000f8e02ff */
[----:B------:R-:W-:Y:S01]  /*20370*/  IMAD R23, R78, -0x80, R20 ;  /* 0xffffff804e177824 */ /* 0x000fe200078e0214 */
[----:B------:R-:W-:Y:S01]  /*20380*/  IADD3 R3, R3, R21, RZ ;  /* 0x0000001503037210 */ /* 0x000fe20007ffe0ff */
[----:B------:R-:W-:-:S03]  /*20390*/  IMAD R21, R81, UR5, R0 ;  /* 0x0000000551157c24 */ /* 0x000fc6000f8e0200 */
[----:B------:R-:W-:Y:S01]  /*203a0*/  ISETP.GE.AND P3, PT, R18, R23, PT ;  /* 0x000000171200720c */ /* 0x000fe20003f66270 */
[----:B------:R-:W-:Y:S01]  /*203b0*/  IMAD.WIDE.U32 R2, R81, UR4, R2 ;  /* 0x0000000451027c25 */ /* 0x000fe2000f8e0002 */
[----:B------:R-:W-:-:S03]  /*203c0*/  ULDC.64 UR4, c[0x0][0xae8] ;  /* 0x0002ba0000047ab9 */ /* 0x000fc60000000a00 */
[----:B------:R-:W-:Y:S02]  /*203d0*/  VIADD R0, R16, 0x30820 ;  /* 0x0003082010007836 */ /* 0x000fe40000000000 */
[----:B------:R-:W-:Y:S02]  /*203e0*/  IMAD R20, R76, UR4, RZ ;  /* 0x000000044c147c24 */ /* 0x000fe4000f8e02ff */
[----:B------:R-:W-:Y:S01]  /*203f0*/  IMAD.IADD R3, R3, 0x1, R21 ;  /* 0x0000000103037824 */ /* 0x000fe200078e0215 */
[----:B------:R-:W-:Y:S02]  /*20400*/  PRMT R0, RZ, 0x654, R0 ;  /* 0x00000654ff007816 */ /* 0x000fe40000000000 */
[-C--:B------:R-:W-:Y:S02]  /*20410*/  ISETP.GE.AND P0, PT, R233, R23.reuse, PT ;  /* 0x00000017e900720c */ /* 0x080fe40003f06270 */
[-C--:B----4-:R-:W-:Y:S02]  /*20420*/  ISETP.GE.AND P1, PT, R80, R23.reuse, PT ;  /* 0x000000175000720c */ /* 0x090fe40003f26270 */
[----:B------:R-:W-:Y:S01]  /*20430*/  ISETP.GE.AND P2, PT, R79, R23, PT ;  /* 0x000000174f00720c */ /* 0x000fe20003f46270 */
[C---:B------:R-:W-:Y:S01]  /*20440*/  IMAD R23, R77.reuse, UR5, R20 ;  /* 0x000000054d177c24 */ /* 0x040fe2000f8e0214 */
[----:B0-----:R0:W-:Y:S01]  /*20450*/  SYNCS.ARRIVE.TRANS64.RED.A1T0 RZ, [R0+URZ], RZ ;  /* 0x000000ff00ff79a7 */ /* 0x0011e2000810043f */
[----:B------:R-:W-:Y:S01]  /*20460*/  IMAD.WIDE.U32 R76, R77, UR4, R2 ;  /* 0x000000044d4c7c25 */ /* 0x000fe2000f8e0002 */
[----:B------:R-:W-:-:S03]  /*20470*/  IADD3 R80, R228, 0xc0, RZ ;  /* 0x000000c0e4507810 */ /* 0x000fc60007ffe0ff */
[----:B------:R-:W-:-:S04]  /*20480*/  IMAD.WIDE R20, R78, 0x80, R18 ;  /* 0x000000804e147825 */ /* 0x000fc800078e0212 */
[----:B------:R-:W-:Y:S01]  /*20490*/  IMAD.IADD R81, R77, 0x1, R23 ;  /* 0x000000014d517824 */ /* 0x000fe200078e0217 */
[----:B0-----:R-:W-:Y:S06]  /*204a0*/  @P3 BRA `(.L_x_1638) ;  /* 0x0000000000503947 */ /* 0x001fec0003800000 */
        /* <DEDUP_REMOVED lines=9> */
[----:B------:R-:W-:Y:S01]  /*20540*/  ISETP.GE.AND P3, PT, R228, UR4, PT ;  /* 0x00000004e4007c0c */ /* 0x000fe2000bf66270 */
[----:B------:R-:W-:Y:S01]  /*20550*/  IMAD.IADD R3, R3, 0x1, R23 ;  /* 0x0000000103037824 */ /* 0x000fe200078e0217 */
[----:B------:R-:W-:-:S02]  /*20560*/  LEA R78, P5, R2, UR6, 0x1 ;  /* 0x00000006024e7c11 */ /* 0x000fc4000f8a08ff */
[----:B------:R-:W-:Y:S02]  /*20570*/  ISETP.GE.AND P4, PT, R225, UR4, PT ;  /* 0x00000004e1007c0c */ /* 0x000fe4000bf86270 */
[----:B------:R-:W-:Y:S02]  /*20580*/  LEA.HI.X R79, R2, UR7, R3, 0x1, P5 ;  /* 0x00000007024f7c11 */ /* 0x000fe4000a8f0c03 */
[----:B------:R-:W-:Y:S02]  /*20590*/  ISETP.GE.AND P5, PT, R82, UR4, PT ;  /* 0x0000000452007c0c */ /* 0x000fe4000bfa6270 */
[----:B------:R-:W-:-:S03]  /*205a0*/  ISETP.GE.AND P6, PT, R80, UR4, PT ;  /* 0x0000000450007c0c */ /* 0x000fc6000bfc6270 */
[----:B-----5:R0:W-:Y:S04]  /*205b0*/  @!P3 STG.E.128 desc[UR8][R78.64], R4 ;  /* 0x000000044e00b986 */ /* 0x0201e8000c101d08 */
[----:B------:R0:W-:Y:S04]  /*205c0*/  @!P4 STG.E.128 desc[UR8][R78.64+0x80], R28 ;  /* 0x0000801c4e00c986 */ /* 0x0001e8000c101d08 */
[----:B------:R0:W-:Y:S04]  /*205d0*/  @!P5 STG.E.128 desc[UR8][R78.64+0x100], R44 ;  /* 0x0001002c4e00d986 */ /* 0x0001e8000c101d08 */
[----:B------:R0:W-:Y:S02]  /*205e0*/  @!P6 STG.E.128 desc[UR8][R78.64+0x180], R60 ;  /* 0x0001803c4e00e986 */ /* 0x0001e4000c101d08 */
.L_x_1638:
[----:B------:R-:W-:Y:S05]  /*205f0*/  BSYNC B1 ;  /* 0x0000000000017941 */ /* 0x000fea0003800000 */
.L_x_1637:
[----:B------:R-:W-:Y:S04]  /*20600*/  BSSY B1, `(.L_x_1639) ;  /* 0x0000018000017945 */ /* 0x000fe80003800000 */
[----:B------:R-:W-:Y:S05]  /*20610*/  @P0 BRA `(.L_x_1640) ;  /* 0x0000000000580947 */ /* 0x000fea0003800000 */
[----:B0----5:R-:W-:Y:S01]  /*20620*/  IADD3 R5, P0, R20, 0x20, RZ ;  /* 0x0000002014057810 */ /* 0x021fe20007f1e0ff */
[----:B------:R-:W-:Y:S01]  /*20630*/  ULDC.64 UR6, c[0x0][0xad8] ;  /* 0x0002b60000067ab9 */ /* 0x000fe20000000a00 */
[----:B------:R-:W-:Y:S01]  /*20640*/  IMAD.MOV.U32 R2, RZ, RZ, R76 ;  /* 0x000000ffff027224 */ /* 0x000fe200078e004c */
[----:B------:R-:W-:Y:S01]  /*20650*/  ULDC UR4, c[0x0][0xa8c] ;  /* 0x0002a30000047ab9 */ /* 0x000fe20000000800 */
[----:B------:R-:W-:Y:S01]  /*20660*/  IADD3.X R0, RZ, R21, RZ, P0, !PT ;  /* 0x00000015ff007210 */ /* 0x000fe200007fe4ff */
[----:B------:R-:W-:Y:S01]  /*20670*/  IMAD.MOV.U32 R3, RZ, RZ, R81 ;  /* 0x000000ffff037224 */ /* 0x000fe200078e0051 */
[----:B------:R-:W-:Y:S01]  /*20680*/  ISETP.GE.AND P3, PT, R228, UR4, PT ;  /* 0x00000004e4007c0c */ /* 0x000fe2000bf66270 */
[----:B------:R-:W-:Y:S01]  /*20690*/  ULDC.64 UR8, c[0x0][0x208] ;  /* 0x0000820000087ab9 */ /* 0x000fe20000000a00 */
[----:B------:R-:W-:Y:S01]  /*206a0*/  ISETP.GE.AND P4, PT, R225, UR4, PT ;  /* 0x00000004e1007c0c */ /* 0x000fe2000bf86270 */
[----:B------:R-:W-:Y:S01]  /*206b0*/  IMAD R0, R0, UR6, RZ ;  /* 0x0000000600007c24 */ /* 0x000fe2000f8e02ff */
[----:B------:R-:W-:Y:S01]  /*206c0*/  ISETP.GE.AND P5, PT, R82, UR4, PT ;  /* 0x0000000452007c0c */ /* 0x000fe2000bfa6270 */
[----:B------:R-:W-:Y:S01]  /*206d0*/  IMAD.WIDE.U32 R2, R5, UR6, R2 ;  /* 0x0000000605027c25 */ /* 0x000fe2000f8e0002 */
        /* <DEDUP_REMOVED lines=10> */
.L_x_1640:
[----:B------:R-:W-:Y:S05]  /*20780*/  BSYNC B1 ;  /* 0x0000000000017941 */ /* 0x000fea0003800000 */
.L_x_1639:
[----:B------:R-:W-:Y:S04]  /*20790*/  BSSY B1, `(.L_x_1641) ;  /* 0x0000018000017945 */ /* 0x000fe80003800000 */
[----:B------:R-:W-:Y:S05]  /*207a0*/  @P1 BRA `(.L_x_1642) ;  /* 0x0000000000581947 */ /* 0x000fea0003800000 */
[----:B01---5:R-:W-:Y:S01]  /*207b0*/  IADD3 R5, P0, R20, 0x40, RZ ;  /* 0x0000004014057810 */ /* 0x023fe20007f1e0ff */
        /* <DEDUP_REMOVED lines=21> */
.L_x_1642:
[----:B------:R-:W-:Y:S05]  /*20910*/  BSYNC B1 ;  /* 0x0000000000017941 */ /* 0x000fea0003800000 */
.L_x_1641:
[----:B------:R-:W-:Y:S05]  /*20920*/  @P2 BRA `(.L_x_1643) ;  /* 0x0000000c003c2947 */ /* 0x000fea0003800000 */
[----:B012--5:R-:W-:Y:S01]  /*20930*/  IADD3 R5, P0, R20, 0x60, RZ ;  /* 0x0000006014057810 */ /* 0x027fe20007f1e0ff */
        /* <DEDUP_REMOVED lines=24> */
.L_x_1635:
[----:B------:R-:W2:Y:S01]  /*20ac0*/  LDL R10, [R1+0x64] ;  /* 0x00006400010a7983 */ /* 0x000ea20000100800 */
[----:B------:R-:W-:Y:S01]  /*20ad0*/  ULDC.64 UR4, c[0x0][0xbd8] ;  /* 0x0002f60000047ab9 */ /* 0x000fe20000000a00 */
[----:B------:R-:W2:Y:S01]  /*20ae0*/  LDC.64 R2, c[0x0][0xbd8] ;  /* 0x0002f600ff027b82 */ /* 0x000ea20000000a00 */
[----:B------:R-:W-:Y:S01]  /*20af0*/  ISETP.NE.U32.AND P0, PT, RZ, UR4, PT ;  /* 0x00000004ff007c0c */ /* 0x000fe2000bf05070 */
[----:B------:R-:W-:Y:S01]  /*20b00*/  ULDC.64 UR6, c[0x0][0x208] ;  /* 0x0000820000067ab9 */ /* 0x000fe20000000a00 */
[----:B------:R-:W-:Y:S02]  /*20b10*/  MOV R7, RZ ;  /* 0x000000ff00077202 */ /* 0x000fe40000000f00 */
[----:B------:R-:W-:Y:S01]  /*20b20*/  ISETP.NE.AND.EX P0, PT, RZ, UR5, PT, P0 ;  /* 0x00000005ff007c0c */ /* 0x000fe2000bf05300 */
[----:B------:R-:W-:Y:S02]  /*20b30*/  ULDC.64 UR4, c[0x0][0xbe0] ;  /* 0x0002f80000047ab9 */ /* 0x000fe40000000a00 */
[----:B------:R-:W-:-:S04]  /*20b40*/  ISETP.NE.U32.AND P1, PT, RZ, UR4, PT ;  /* 0x00000004ff007c0c */ /* 0x000fc8000bf25070 */
[----:B------:R-:W-:Y:S01]  /*20b50*/  ISETP.NE.AND.EX P1, PT, RZ, UR5, PT, P1 ;  /* 0x00000005ff007c0c */ /* 0x000fe2000bf25310 */
[----:B------:R-:W1:-:S12]  /*20b60*/  S2R R8, SR_TID.X ;  /* 0x0000000000087919 */ /* 0x000e580000002100 */
[----:B------:R-:W3:Y:S01]  /*20b70*/  @P1 LDC.64 R4, c[0x0][0xbe0] ;  /* 0x0002f800ff041b82 */ /* 0x000ee20000000a00 */
[----:B------:R-:W-:Y:S02]  /*20b80*/  ULDC UR4, c[0x0][0xa88] ;  /* 0x0002a20000047ab9 */ /* 0x000fe40000000800 */
[----:B------:R-:W-:Y:S02]  /*20b90*/  IMAD.U32 R0, RZ, RZ, UR4 ;  /* 0x00000004ff007e24 */ /* 0x000fe4000f8e00ff */
[----:B-1----:R-:W-:-:S05]  /*20ba0*/  VIADD R6, R8, 0xffffff80 ;  /* 0xffffff8008067836 */ /* 0x002fca0000000000 */
[----:B------:R-:W-:Y:S01]  /*20bb0*/  ISETP.GT.AND P2, PT, R6, 0x7f, PT ;  /* 0x0000007f0600780c */ /* 0x000fe20003f44270 */
[----:B--2---:R-:W-:-:S04]  /*20bc0*/  IMAD.WIDE R2, R10, 0x4, R2 ;  /* 0x000000040a027825 */ /* 0x004fc800078e0202 */
[----:B---3--:R-:W-:Y:S01]  /*20bd0*/  @P1 IMAD.WIDE R4, R10, 0x4, R4 ;  /* 0x000000040a041825 */ /* 0x008fe200078e0204 */
        /* <DEDUP_REMOVED lines=8> */
.L_x_1644:
[----:B------:R-:W2:Y:S04]  /*20c60*/  LDL R14, [R1+0x60] ;  /* 0x00006000010e7983 */ /* 0x000ea80000100800 */
[----:B------:R3:W5:Y:S01]  /*20c70*/  LDL R12, [R1+0x6c] ;  /* 0x00006c00010c7983 */ /* 0x0007620000100800 */
[----:B-1----:R-:W-:Y:S01]  /*20c80*/  SHF.R.S32.HI R2, RZ, 0x1f, R10 ;  /* 0x0000001fff027819 */ /* 0x002fe2000001140a */
[----:B------:R-:W-:Y:S01]  /*20c90*/  BSSY B1, `(.L_x_1645) ;  /* 0x000001d000017945 */ /* 0x000fe20003800000 */
[----:B------:R-:W-:Y:S02]  /*20ca0*/  SEL R11, R10, RZ, !P0 ;  /* 0x000000ff0a0b7207 */ /* 0x000fe40004000000 */
[----:B------:R-:W-:Y:S02]  /*20cb0*/  SHF.R.S32.HI R229, RZ, 0x1f, R228 ;  /* 0x0000001fffe57819 */ /* 0x000fe400000114e4 */
[----:B------:R-:W-:-:S02]  /*20cc0*/  SEL R10, R2, RZ, !P0 ;  /* 0x000000ff020a7207 */ /* 0x000fc40004000000 */
[----:B-----5:R-:W-:Y:S02]  /*20cd0*/  SHF.R.S32.HI R6, RZ, 0x1f, R7 ;  /* 0x0000001fff067819 */ /* 0x020fe40000011407 */
[----:B--2---:R-:W-:Y:S01]  /*20ce0*/  SHF.R.S32.HI R9, RZ, 0x1f, R14 ;  /* 0x0000001fff097819 */ /* 0x004fe2000001140e */
[----:B---3--:R-:W-:Y:S06]  /*20cf0*/  @P2 BRA `(.L_x_1646) ;  /* 0x0000000000582947 */ /* 0x008fec0003800000 */
[----:B------:R-:W-:-:S04]  /*20d00*/  IMAD R2, R12, 0x80, R8 ;  /* 0x000000800c027824 */ /* 0x000fc800078e0208 */
        /* <DEDUP_REMOVED lines=18> */
[----:B------:R-:W-:Y:S01]  /*20e30*/  LEA.HI.X R5, R2, UR5, R3, 0x2, P0 ;  /* 0x0000000502057c11 */ /* 0x000fe200080f1403 */
[----:B------:R-:W-:-:S05]  /*20e40*/  IMAD.MOV.U32 R3, RZ, RZ, -0x800000 ;  /* 0xff800000ff037424 */ /* 0x000fca00078e00ff */
[----:B------:R1:W-:Y:S03]  /*20e50*/  STG.E desc[UR6][R4.64], R3 ;  /* 0x0000000304007986 */ /* 0x0003e6000c101906 */
.L_x_1646:
[----:B------:R-:W-:Y:S05]  /*20e60*/  BSYNC B1 ;  /* 0x0000000000017941 */ /* 0x000fea0003800000 */
.L_x_1645:
[----:B------:R-:W2:Y:S01]  /*20e70*/  LDL R13, [R1+0x74] ;  /* 0x00007400010d7983 */ /* 0x000ea20000100800 */
[----:B------:R-:W-:Y:S01]  /*20e80*/  ULDC.64 UR4, c[0x0][0xaa0] ;  /* 0x0002a80000047ab9 */ /* 0x000fe20000000a00 */
[----:B------:R-:W-:Y:S01]  /*20e90*/  IMAD R8, R12, -0x80, R0 ;  /* 0xffffff800c087824 */ /* 0x000fe200078e0200 */
[----:B------:R-:W-:Y:S01]  /*20ea0*/  BSSY B1, `(.L_x_1647) ;  /* 0x000002c000017945 */ /* 0x000fe20003800000 */
[----:B-1----:R-:W-:Y:S02]  /*20eb0*/  IMAD R4, R6, UR4, RZ ;  /* 0x0000000406047c24 */ /* 0x002fe4000f8e02ff */
[----:B------:R-:W-:Y:S01]  /*20ec0*/  IMAD.WIDE.U32 R2, R7, UR4, R228 ;  /* 0x0000000407027c25 */ /* 0x000fe2000f8e00e4 */
[-C--:B------:R-:W-:Y:S02]  /*20ed0*/  ISETP.GE.AND P2, PT, R18, R8.reuse, PT ;  /* 0x000000081200720c */ /* 0x080fe40003f46270 */
[----:B------:R-:W-:Y:S01]  /*20ee0*/  ISETP.GE.AND P1, PT, R233, R8, PT ;  /* 0x00000008e900720c */ /* 0x000fe20003f26270 */
[----:B------:R-:W-:Y:S01]  /*20ef0*/  IMAD R7, R7, UR5, R4 ;  /* 0x0000000507077c24 */ /* 0x000fe2000f8e0204 */
[----:B------:R-:W-:Y:S01]  /*20f00*/  ULDC.64 UR4, c[0x0][0xae0] ;  /* 0x0002b80000047ab9 */ /* 0x000fe20000000a00 */
[----:B------:R-:W-:-:S02]  /*20f10*/  VIADD R15, R228, 0x80 ;  /* 0x00000080e40f7836 */ /* 0x000fc40000000000 */
[----:B------:R-:W-:Y:S01]  /*20f20*/  IMAD R4, R9, UR4, RZ ;  /* 0x0000000409047c24 */ /* 0x000fe2000f8e02ff */
[----:B------:R-:W-:-:S03]  /*20f30*/  IADD3 R3, R3, R7, RZ ;  /* 0x0000000703037210 */ /* 0x000fc60007ffe0ff */
[C---:B------:R-:W-:Y:S02]  /*20f40*/  IMAD R5, R14.reuse, UR5, R4 ;  /* 0x000000050e057c24 */ /* 0x040fe4000f8e0204 */
[----:B------:R-:W-:Y:S01]  /*20f50*/  IMAD.WIDE.U32 R2, R14, UR4, R2 ;  /* 0x000000040e027c25 */ /* 0x000fe2000f8e0002 */
[----:B------:R-:W-:-:S03]  /*20f60*/  ULDC.64 UR4, c[0x0][0xae8] ;  /* 0x0002ba0000047ab9 */ /* 0x000fc60000000a00 */
[----:B------:R-:W-:Y:S02]  /*20f70*/  IMAD.IADD R3, R3, 0x1, R5 ;  /* 0x0000000103037824 */ /* 0x000fe400078e0205 */
[----:B------:R-:W-:Y:S02]  /*20f80*/  IMAD R0, R10, UR4, RZ ;  /* 0x000000040a007c24 */ /* 0x000fe4000f8e02ff */
[----:B------:R-:W-:Y:S01]  /*20f90*/  IMAD.WIDE.U32 R4, R11, UR4, R2 ;  /* 0x000000040b047c25 */ /* 0x000fe2000f8e0002 */
[----:B------:R-:W-:-:S03]  /*20fa0*/  MOV R3, R19 ;  /* 0x0000001300037202 */ /* 0x000fc60000000f00 */
[----:B------:R-:W-:Y:S02]  /*20fb0*/  IMAD R9, R11, UR5, R0 ;  /* 0x000000050b097c24 */ /* 0x000fe4000f8e0200 */
[----:B------:R-:W-:Y:S02]  /*20fc0*/  IMAD.MOV.U32 R2, RZ, RZ, R18 ;  /* 0x000000ffff027224 */ /* 0x000fe400078e0012 */
[----:B------:R-:W-:Y:S01]  /*20fd0*/  VIADD R14, R228, 0xc0 ;  /* 0x000000c0e40e7836 */ /* 0x000fe20000000000 */
[----:B------:R-:W-:Y:S01]  /*20fe0*/  IADD3 R11, R5, R9, RZ ;  /* 0x00000009050b7210 */ /* 0x000fe20007ffe0ff */
[----:B------:R-:W-:Y:S01]  /*20ff0*/  IMAD.WIDE R6, R12, 0x80, R2 ;  /* 0x000000800c067825 */ /* 0x000fe200078e0202 */
[----:B--2---:R-:W-:Y:S01]  /*21000*/  ISETP.GE.AND P0, PT, R13, R8, PT ;  /* 0x000000080d00720c */ /* 0x004fe20003f06270 */
[----:B------:R-:W-:-:S12]  /*21010*/  @P2 BRA `(.L_x_1648) ;  /* 0x0000000000502947 */ /* 0x000fd80003800000 */
[----:B------:R-:W-:Y:S01]  /*21020*/  ULDC.64 UR6, c[0x0][0xad8] ;  /* 0x0002b60000067ab9 */ /* 0x000fe20000000a00 */
[----:B------:R-:W-:Y:S01]  /*21030*/  IMAD.MOV.U32 R2, RZ, RZ, R4 ;  /* 0x000000ffff027224 */ /* 0x000fe200078e0004 */
[----:B------:R-:W-:Y:S01]  /*21040*/  ULDC UR4, c[0x0][0xa8c] ;  /* 0x0002a30000047ab9 */ /* 0x000fe20000000800 */
[----:B------:R-:W-:Y:S01]  /*21050*/  IMAD R9, R7, UR6, RZ ;  /* 0x0000000607097c24 */ /* 0x000fe2000f8e02ff */
[----:B------:R-:W-:Y:S01]  /*21060*/  ISETP.GE.AND P3, PT, R228, UR4, PT ;  /* 0x00000004e4007c0c */ /* 0x000fe2000bf66270 */
[----:B------:R-:W-:Y:S01]  /*21070*/  IMAD.MOV.U32 R3, RZ, RZ, R11 ;  /* 0x000000ffff037224 */ /* 0x000fe200078e000b */
[----:B------:R-:W-:Y:S01]  /*21080*/  ISETP.GE.AND P4, PT, R225, UR4, PT ;  /* 0x00000004e1007c0c */ /* 0x000fe2000bf86270 */
[C---:B------:R-:W-:Y:S01]  /*21090*/  IMAD R9, R6.reuse, UR7, R9 ;  /* 0x0000000706097c24 */ /* 0x040fe2000f8e0209 */
[----:B------:R-:W-:Y:S01]  /*210a0*/  ISETP.GE.AND P5, PT, R15, UR4, PT ;  /* 0x000000040f007c0c */ /* 0x000fe2000bfa6270 */
[----:B------:R-:W-:Y:S01]  /*210b0*/  IMAD.WIDE.U32 R2, R6, UR6, R2 ;  /* 0x0000000606027c25 */ /* 0x000fe2000f8e0002 */
[----:B------:R-:W-:Y:S01]  /*210c0*/  ISETP.GE.AND P6, PT, R14, UR4, PT ;  /* 0x000000040e007c0c */ /* 0x000fe2000bfc6270 */
[----:B------:R-:W-:Y:S01]  /*210d0*/  ULDC.64 UR6, c[0x0][0xa80] ;  /* 0x0002a00000067ab9 */ /* 0x000fe20000000a00 */
[----:B------:R-:W-:Y:S01]  /*210e0*/  ULDC.64 UR8, c[0x0][0x208] ;  /* 0x0000820000087ab9 */ /* 0x000fe20000000a00 */
[----:B------:R-:W-:-:S02]  /*210f0*/  LEA R12, P2, R2, UR6, 0x1 ;  /* 0x00000006020c7c11 */ /* 0x000fc4000f8408ff */
[----:B------:R-:W-:-:S04]  /*21100*/  IADD3 R3, R3, R9, RZ ;  /* 0x0000000903037210 */ /* 0x000fc80007ffe0ff */
[----:B------:R-:W-:-:S05]  /*21110*/  LEA.HI.X R13, R2, UR7, R3, 0x1, P2 ;  /* 0x00000007020d7c11 */ /* 0x000fca00090f0c03 */
[----:B------:R1:W-:Y:S04]  /*21120*/  @!P3 STG.E.128 desc[UR8][R12.64], RZ ;  /* 0x000000ff0c00b986 */ /* 0x0003e8000c101d08 */
[----:B------:R1:W-:Y:S04]  /*21130*/  @!P4 STG.E.128 desc[UR8][R12.64+0x80], RZ ;  /* 0x000080ff0c00c986 */ /* 0x0003e8000c101d08 */
[----:B------:R1:W-:Y:S04]  /*21140*/  @!P5 STG.E.128 desc[UR8][R12.64+0x100], RZ ;  /* 0x000100ff0c00d986 */ /* 0x0003e8000c101d08 */
[----:B------:R1:W-:Y:S02]  /*21150*/  @!P6 STG.E.128 desc[UR8][R12.64+0x180], RZ ;  /* 0x000180ff0c00e986 */ /* 0x0003e4000c101d08 */
.L_x_1648:
[----:B------:R-:W-:Y:S05]  /*21160*/  BSYNC B1 ;  /* 0x0000000000017941 */ /* 0x000fea0003800000 */
.L_x_1647:
[----:B------:R-:W2:Y:S01]  /*21170*/  LDL R0, [R1+0x70] ;  /* 0x0000700001007983 */ /* 0x000ea20000100800 */
[----:B------:R-:W-:Y:S01]  /*21180*/  BSSY B1, `(.L_x_1649) ;  /* 0x0000019000017945 */ /* 0x000fe20003800000 */
[----:B--2---:R-:W-:-:S03]  /*21190*/  ISETP.GE.AND P2, PT, R0, R8, PT ;  /* 0x000000080000720c */ /* 0x004fc60003f46270 */
[----:B------:R-:W-:Y:S10]  /*211a0*/  @P1 BRA `(.L_x_1650) ;  /* 0x0000000000581947 */ /* 0x000ff40003800000 */
[----:B------:R-:W-:Y:S01]  /*211b0*/  IADD3 R9, P1, R6, 0x20, RZ ;  /* 0x0000002006097810 */ /* 0x000fe20007f3e0ff */
        /* <DEDUP_REMOVED lines=21> */
.L_x_1650:
[----:B------:R-:W-:Y:S05]  /*21310*/  BSYNC B1 ;  /* 0x0000000000017941 */ /* 0x000fea0003800000 */
.L_x_1649:
[----:B------:R-:W-:Y:S04]  /*21320*/  BSSY B1, `(.L_x_1651) ;  /* 0x0000018000017945 */ /* 0x000fe80003800000 */
[----:B------:R-:W-:Y:S05]  /*21330*/  @P0 BRA `(.L_x_1652) ;  /* 0x0000000000580947 */ /* 0x000fea0003800000 */
[----:B--2---:R-:W-:Y:S01]  /*21340*/  IADD3 R9, P0, R6, 0x40, RZ ;  /* 0x0000004006097810 */ /* 0x004fe20007f1e0ff */
        /* <DEDUP_REMOVED lines=21> */
.L_x_1652:
[----:B------:R-:W-:Y:S05]  /*214a0*/  BSYNC B1 ;  /* 0x0000000000017941 */ /* 0x000fea0003800000 */
.L_x_1651:
[----:B------:R-:W-:Y:S05]  /*214b0*/  @P2 BRA `(.L_x_1643) ;  /* 0x0000000000582947 */ /* 0x000fea0003800000 */
[----:B------:R-:W-:Y:S01]  /*214c0*/  IADD3 R5, P0, R6, 0x60, RZ ;  /* 0x0000006006057810 */ /* 0x000fe20007f1e0ff */
        /* <DEDUP_REMOVED lines=21> */
.L_x_1643:
[----:B------:R-:W-:Y:S05]  /*21620*/  BSYNC B0 ;  /* 0x0000000000007941 */ /* 0x000fea0003800000 */
.L_x_1634:
[----:B------:R-:W3:Y:S01]  /*21630*/  LDL R0, [R1+0xc] ;  /* 0x00000c0001007983 */ /* 0x000ee20000100800 */
[----:B------:R-:W-:Y:S02]  /*21640*/  ULDC UR4, c[0x0][0xc14] ;  /* 0x0003050000047ab9 */ /* 0x000fe40000000800 */
[----:B---3--:R-:W-:-:S13]  /*21650*/  ISETP.GE.AND P0, PT, R0, UR4, PT ;  /* 0x0000000400007c0c */ /* 0x008fda000bf06270 */
[----:B------:R-:W-:Y:S05]  /*21660*/  @!P0 BRA `(.L_x_1653) ;  /* 0xfffffdfc008c8947 */ /* 0x000fea000383ffff */
[----:B------:R-:W-:Y:S05]  /*21670*/  BRA `(.L_x_1340) ;  /* 0x0000007000047947 */ /* 0x000fea0003800000 */
.L_x_1338:
[----:B------:R-:W-:-:S08]  /*21680*/  NOP ;  /* 0x0000000000007918 */ /* 0x000fd00000000000 */
[----:B0-----:R-:W0:-:S00]  /*21690*/  USETMAXREG.DEALLOC.CTAPOOL 0x18 ;  /* 0x00000018000079c8 */ /* 0x001e0000080e0500 */
[----:B0-----:R-:W-:-:S06]  /*216a0*/  LOP3.LUT R0, R0, 0x3, RZ, 0xc0, !PT ;  /* 0x0000000300007812 */ /* 0x001fcc00078ec0ff */
[----:B------:R-:W0:Y:S02]  /*216b0*/  SHFL.IDX PT, R0, R0, RZ, 0x1f ;  /* 0x00001fff00007589 */ /* 0x000e2400000e0000 */
[----:B0-----:R-:W-:-:S13]  /*216c0*/  ISETP.NE.AND P0, PT, R0, RZ, PT ;  /* 0x000000ff0000720c */ /* 0x001fda0003f05270 */
[----:B------:R-:W-:Y:S05]  /*216d0*/  @P0 BRA `(.L_x_1340) ;  /* 0x0000006c00ec0947 */ /* 0x000fea0003800000 */
[----:B------:R-:W2:Y:S01]  /*216e0*/  LDL.LU R6, [R1+0x14] ;  /* 0x0000140001067983 */ /* 0x000ea20000300800 */
[----:B------:R-:W-:Y:S01]  /*216f0*/  ULDC UR5, c[0x0][0xc14] ;  /* 0x0003050000057ab9 */ /* 0x000fe20000000800 */
[----:B------:R-:W0:Y:S01]  /*21700*/  S2R R2, SR_TID.X ;  /* 0x0000000000027919 */ /* 0x000e220000002100 */
[----:B------:R-:W-:Y:S01]  /*21710*/  CS2R R16, SRZ ;  /* 0x0000000000107805 */ /* 0x000fe2000001ff00 */
[----:B------:R-:W-:Y:S01]  /*21720*/  ULDC.64 UR6, c[0x0][0x208] ;  /* 0x0000820000067ab9 */ /* 0x000fe20000000a00 */
[----:B------:R-:W-:Y:S01]  /*21730*/  ULDC UR4, c[0x0][0xc10] ;  /* 0x0003040000047ab9 */ /* 0x000fe20000000800 */
[----:B0-----:R-:W-:-:S04]  /*21740*/  LOP3.LUT R7, R2, 0x1f, RZ, 0xc0, !PT ;  /* 0x0000001f02077812 */ /* 0x001fc800078ec0ff */
[----:B------:R-:W-:Y:S02]  /*21750*/  ISETP.NE.AND P0, PT, R7, 0x1f, PT ;  /* 0x0000001f0700780c */ /* 0x000fe40003f05270 */
[----:B--2---:R-:W-:-:S11]  /*21760*/  LOP3.LUT R6, R6, 0xffffff7f, RZ, 0xc0, !PT ;  /* 0xffffff7f06067812 */ /* 0x004fd600078ec0ff */
[----:B------:R-:W-:Y:S02]  /*21770*/  @P0 LOP3.LUT R6, R6, 0x80, RZ, 0xfc, !PT ;  /* 0x0000008006060812 */ /* 0x000fe400078efcff */
[----:B------:R-:W-:-:S13]  /*21780*/  ISETP.GE.OR P0, PT, R7, UR5, !P0 ;  /* 0x0000000507007c0c */ /* 0x000fda000c706670 */
[----:B------:R-:W0:Y:S02]  /*21790*/  @!P0 LDC.64 R2, c[0x0][0xc58] ;  /* 0x00031600ff028b82 */ /* 0x000e240000000a00 */
[----:B0-----:R-:W-:-:S05]  /*217a0*/  @!P0 IMAD.WIDE.U32 R2, R7, 0x4, R2 ;  /* 0x0000000407028825 */ /* 0x001fca00078e0002 */
[----:B------:R-:W2:Y:S01]  /*217b0*/  @!P0 LDG.E R17, desc[UR6][R2.64] ;  /* 0x0000000602118981 */ /* 0x000ea2000c1e1900 */
[C---:B------:R-:W-:Y:S02]  /*217c0*/  ISETP.NE.AND P1, PT, R7.reuse, RZ, PT ;  /* 0x000000ff0700720c */ /* 0x040fe40003f25270 */
[----:B------:R-:W-:Y:S02]  /*217d0*/  ISETP.GE.U32.AND P0, PT, R7, 0x2, PT ;  /* 0x000000020700780c */ /* 0x000fe40003f06070 */
[----:B------:R-:W-:-:S09]  /*217e0*/  LOP3.LUT R6, R6, 0xfffffffe, RZ, 0xc0, !PT ;  /* 0xfffffffe06067812 */ /* 0x000fd200078ec0ff */
[----:B------:R-:W-:-:S04]  /*217f0*/  @P1 LOP3.LUT R6, R6, 0x1, RZ, 0xfc, !PT ;  /* 0x0000000106061812 */ /* 0x000fc800078efcff */
[----:B------:R-:W-:-:S04]  /*21800*/  LOP3.LUT R6, R6, 0xffffffdf, RZ, 0xc0, !PT ;  /* 0xffffffdf06067812 */ /* 0x000fc800078ec0ff */
[----:B------:R-:W-:-:S04]  /*21810*/  @P0 LOP3.LUT R6, R6, 0x20, RZ, 0xfc, !PT ;  /* 0x0000002006060812 */ /* 0x000fc800078efcff */
[----:B------:R-:W-:Y:S01]  /*21820*/  LOP3.LUT R6, R6, 0xffffffef, RZ, 0xc0, !PT ;  /* 0xffffffef06067812 */ /* 0x000fe200078ec0ff */
[----:B------:R-:W0:Y:S01]  /*21830*/  S2UR UR6, SR_CTAID.X ;  /* 0x00000000000679c3 */ /* 0x000e220000002500 */
[----:B------:R-:W-:Y:S01]  /*21840*/  MOV R19, RZ ;  /* 0x000000ff00137202 */ /* 0x000fe20000000f00 */
[----:B--2---:R-:W1:Y:S02]  /*21850*/  SHFL.UP PT, R0, R17, 0x1, RZ ;  /* 0x0420000011007989 */ /* 0x004e6400000e00ff */
[----:B-1----:R-:W-:-:S05]  /*21860*/  SEL R0, R0, RZ, P1 ;  /* 0x000000ff00007207 */ /* 0x002fca0000800000 */
[----:B------:R-:W-:-:S05]  /*21870*/  IMAD.IADD R0, R17, 0x1, R0 ;  /* 0x0000000111007824 */ /* 0x000fca00078e0200 */
[----:B------:R-:W1:Y:S02]  /*21880*/  SHFL.UP PT, R4, R0, 0x2, RZ ;  /* 0x0440000000047989 */ /* 0x000e6400000e00ff */
[----:B-1----:R-:W-:-:S05]  /*21890*/  SEL R5, R4, RZ, P0 ;  /* 0x000000ff04057207 */ /* 0x002fca0000000000 */
[----:B------:R-:W-:-:S05]  /*218a0*/  IMAD.IADD R5, R0, 0x1, R5 ;  /* 0x0000000100057824 */ /* 0x000fca00078e0205 */
[----:B------:R-:W1:Y:S01]  /*218b0*/  SHFL.UP PT, R4, R5, 0x4, RZ ;  /* 0x0480000005047989 */ /* 0x000e6200000e00ff */
[----:B------:R-:W-:-:S04]  /*218c0*/  ISETP.GE.U32.AND P0, PT, R7, 0x4, PT ;  /* 0x000000040700780c */ /* 0x000fc80003f06070 */
[----:B-1----:R-:W-:-:S04]  /*218d0*/  SEL R4, R4, RZ, P0 ;  /* 0x000000ff04047207 */ /* 0x002fc80000000000 */
[----:B------:R-:W-:-:S05]  /*218e0*/  IADD3 R4, R5, R4, RZ ;  /* 0x0000000405047210 */ /* 0x000fca0007ffe0ff */
[----:B------:R-:W1:Y:S01]  /*218f0*/  SHFL.UP PT, R2, R4, 0x8, RZ ;  /* 0x0500000004027989 */ /* 0x000e6200000e00ff */
[----:B------:R-:W-:Y:S02]  /*21900*/  @P0 LOP3.LUT R6, R6, 0x10, RZ, 0xfc, !PT ;  /* 0x0000001006060812 */ /* 0x000fe400078efcff */
[----:B------:R-:W-:-:S04]  /*21910*/  ISETP.GE.U32.AND P0, PT, R7, 0x8, PT ;  /* 0x000000080700780c */ /* 0x000fc80003f06070 */
[----:B-1----:R-:W-:-:S05]  /*21920*/  SEL R3, R2, RZ, P0 ;  /* 0x000000ff02037207 */ /* 0x002fca0000000000 */
[----:B------:R-:W-:-:S05]  /*21930*/  IMAD.IADD R3, R4, 0x1, R3 ;  /* 0x0000000104037824 */ /* 0x000fca00078e0203 */
[----:B------:R-:W1:Y:S01]  /*21940*/  SHFL.UP PT, R0, R3, 0x10, RZ ;  /* 0x0600000003007989 */ /* 0x000e6200000e00ff */
[----:B------:R-:W-:-:S04]  /*21950*/  LOP3.LUT R6, R6, 0xfffffff7, RZ, 0xc0, !PT ;  /* 0xfffffff706067812 */ /* 0x000fc800078ec0ff */
[----:B------:R-:W-:Y:S02]  /*21960*/  @P0 LOP3.LUT R6, R6, 0x8, RZ, 0xfc, !PT ;  /* 0x0000000806060812 */ /* 0x000fe400078efcff */
[----:B------:R-:W-:-:S04]  /*21970*/  ISETP.GE.U32.AND P0, PT, R7, 0x10, PT ;  /* 0x000000100700780c */ /* 0x000fc80003f06070 */
[----:B-1----:R-:W-:-:S05]  /*21980*/  SEL R0, R0, RZ, P0 ;  /* 0x000000ff00007207 */ /* 0x002fca0000000000 */
[----:B------:R-:W-:-:S05]  /*21990*/  IMAD.IADD R0, R3, 0x1, R0 ;  /* 0x0000000103007824 */ /* 0x000fca00078e0200 */
[----:B------:R-:W1:Y:S01]  /*219a0*/  SHFL.IDX PT, R2, R0, 0x1f, 0x1f ;  /* 0x03e01f0000027f89 */ /* 0x000e6200000e0000 */
[----:B------:R-:W-:-:S04]  /*219b0*/  LOP3.LUT R6, R6, 0xfffffffb, RZ, 0xc0, !PT ;  /* 0xfffffffb06067812 */ /* 0x000fc800078ec0ff */
[----:B------:R-:W-:-:S05]  /*219c0*/  @P0 LOP3.LUT R6, R6, 0x4, RZ, 0xfc, !PT ;  /* 0x0000000406060812 */ /* 0x000fca00078efcff */
[----:B------:R2:W-:Y:S01]  /*219d0*/  STL [R1+0x14], R6 ;  /* 0x0000140601007387 */ /* 0x0005e20000100800 */
[----:B-1----:R-:W-:-:S05]  /*219e0*/  IMAD R4, R2, UR4, RZ ;  /* 0x0000000402047c24 */ /* 0x002fca000f8e02ff */
[----:B0-----:R-:W-:Y:S01]  /*219f0*/  ISETP.GT.AND P0, PT, R4, UR6, PT ;  /* 0x0000000604007c0c */ /* 0x001fe2000bf04270 */
[----:B------:R-:W-:-:S12]  /*21a00*/  IMAD.MOV.U32 R5, RZ, RZ, R4 ;  /* 0x000000ffff057224 */ /* 0x000fd800078e0004 */
[----:B--2---:R-:W-:Y:S05]  /*21a10*/  @P0 BRA `(.L_x_1654) ;  /* 0x0000000000c00947 */ /* 0x004fea0003800000 */
[----:B------:R-:W-:Y:S01]  /*21a20*/  IMAD.MOV.U32 R4, RZ, RZ, R5 ;  /* 0x000000ffff047224 */ /* 0x000fe200078e0005 */
[----:B------:R-:W-:Y:S01]  /*21a30*/  MOV R19, RZ ;  /* 0x000000ff00137202 */ /* 0x000fe20000000f00 */
[----:B------:R-:W-:Y:S01]  /*21a40*/  ULDC UR5, c[0x0][0xc14] ;  /* 0x0003050000057ab9 */ /* 0x000fe20000000800 */
[----:B------:R-:W-:Y:S01]  /*21a50*/  ULDC UR7, c[0x0][0xc14] ;  /* 0x0003050000077ab9 */ /* 0x000fe20000000800 */
[----:B------:R-:W-:-:S05]  /*21a60*/  ULDC UR4, c[0x0][0xc10] ;  /* 0x0003040000047ab9 */ /* 0x000fca0000000800 */
.L_x_1658:
[----:B------:R-:W-:Y:S02]  /*21a70*/  VIADD R0, R19, 0x1f ;  /* 0x0000001f13007836 */ /* 0x000fe40000000000 */
[----:B------:R-:W-:-:S03]  /*21a80*/  IMAD.U32 R19, RZ, RZ, UR7 ;  /* 0x00000007ff137e24 */ /* 0x000fc6000f8e00ff */
[----:B------:R-:W-:-:S13]  /*21a90*/  ISETP.GE.AND P0, PT, R0, UR5, PT ;  /* 0x0000000500007c0c */ /* 0x000fda000bf06270 */
[----:B------:R-:W-:Y:S05]  /*21aa0*/  @P0 BRA `(.L_x_1655) ;  /* 0x0000000400d00947 */ /* 0x000fea0003800000 */
[----:B------:R-:W0:Y:S01]  /*21ab0*/  S2R R2, SR_TID.X ;  /* 0x0000000000027919 */ /* 0x000e220000002100 */
[----:B------:R-:W-:Y:S01]  /*21ac0*/  MOV R19, R0 ;  /* 0x0000000000137202 */ /* 0x000fe20000000f00 */
        /* <DEDUP_REMOVED lines=11> */
.L_x_1657:
[----:B------:R-:W-:Y:S05]  /*21b80*/  BSYNC B0 ;  /* 0x0000000000007941 */ /* 0x000fea0003800000 */
.L_x_1656:
[----:B-----5:R-:W1:Y:S01]  /*21b90*/  SHFL.UP PT, R0, R17, 0x1, RZ ;  /* 0x0420000011007989 */ /* 0x020e6200000e00ff */
[C---:B------:R-:W-:Y:S02]  /*21ba0*/  ISETP.NE.AND P0, PT, R6.reuse, RZ, PT ;  /* 0x000000ff0600720c */ /* 0x040fe40003f05270 */
[----:B------:R-:W-:Y:S02]  /*21bb0*/  ISETP.GE.U32.AND P1, PT, R6, 0x2, PT ;  /* 0x000000020600780c */ /* 0x000fe40003f26070 */
[----:B-1----:R-:W-:Y:S02]  /*21bc0*/  SEL R0, R0, RZ, P0 ;  /* 0x000000ff00007207 */ /* 0x002fe40000000000 */
[----:B------:R-:W-:Y:S02]  /*21bd0*/  ISETP.GE.U32.AND P0, PT, R6, 0x4, PT ;  /* 0x000000040600780c */ /* 0x000fe40003f06070 */
[----:B------:R-:W-:-:S05]  /*21be0*/  IADD3 R0, R17, R0, RZ ;  /* 0x0000000011007210 */ /* 0x000fca0007ffe0ff */
[----:B0-----:R-:W0:Y:S02]  /*21bf0*/  SHFL.UP PT, R2, R0, 0x2, RZ ;  /* 0x0440000000027989 */ /* 0x001e2400000e00ff */
        /* <DEDUP_REMOVED lines=18> */
.L_x_1654:
[----:B------:R-:W-:Y:S01]  /*21d20*/  IADD3 R5, -R5, R4, RZ ;  /* 0x0000000405057210 */ /* 0x000fe20007ffe1ff */
[----:B------:R-:W-:-:S04]  /*21d30*/  ULDC.64 UR8, c[0x0][0x208] ;  /* 0x0000820000087ab9 */ /* 0x000fc80000000a00 */
        /* <DEDUP_REMOVED lines=17> */
[----:B------:R-:W-:-:S05]  /*21e50*/  IADD3 R7, R4, -0x1, RZ ;  /* 0xffffffff04077810 */ /* 0x000fca0007ffe0ff */
[----:B------:R2:W3:Y:S02]  /*21e60*/  SHFL.IDX PT, R16, R0, R7, 0x1f ;  /* 0x00001f0700107589 */ /* 0x0004e400000e0000 */
.L_x_1659:
[----:B-12---:R-:W-:Y:S02]  /*21e70*/  IMAD.MOV R0, RZ, RZ, -R3 ;  /* 0x000000ffff007224 */ /* 0x006fe400078e0a03 */
[----:B---3--:R-:W-:Y:S02]  /*21e80*/  IMAD R16, R16, UR4, R5 ;  /* 0x0000000410107c24 */ /* 0x008fe4000f8e0205 */
[----:B------:R-:W-:Y:S02]  /*21e90*/  IMAD R5, R0, R9, RZ ;  /* 0x0000000900057224 */ /* 0x000fe400078e02ff */
[----:B------:R-:W-:-:S04]  /*21ea0*/  IMAD.MOV.U32 R2, RZ, RZ, RZ ;  /* 0x000000ffff027224 */ /* 0x000fc800078e00ff */
[----:B------:R-:W-:Y:S01]  /*21eb0*/  IMAD.HI.U32 R2, R3, R5, R2 ;  /* 0x0000000503027227 */ /* 0x000fe200078e0002 */
[----:B------:R-:W-:Y:S02]  /*21ec0*/  IADD3 R5, -R16, UR6, RZ ;  /* 0x0000000610057c10 */ /* 0x000fe4000fffe1ff */
[----:B------:R-:W-:Y:S02]  /*21ed0*/  IABS R3, R6 ;  /* 0x0000000600037213 */ /* 0x000fe40000000000 */
[----:B------:R-:W-:Y:S02]  /*21ee0*/  IABS R0, R5 ;  /* 0x0000000500007213 */ /* 0x000fe40000000000 */
[----:B------:R-:W-:-:S03]  /*21ef0*/  IADD3 R3, RZ, -R3, RZ ;  /* 0x80000003ff037210 */ /* 0x000fc60007ffe0ff */
[----:B------:R-:W-:-:S04]  /*21f00*/  IMAD.HI.U32 R7, R2, R0, RZ ;  /* 0x0000000002077227 */ /* 0x000fc800078e00ff */
[----:B------:R-:W-:-:S05]  /*21f10*/  IMAD R0, R7, R3, R0 ;  /* 0x0000000307007224 */ /* 0x000fca00078e0200 */
[----:B------:R-:W-:-:S13]  /*21f20*/  ISETP.GT.U32.AND P0, PT, R9, R0, PT ;  /* 0x000000000900720c */ /* 0x000fda0003f04070 */
[----:B------:R-:W-:Y:S02]  /*21f30*/  @!P0 IMAD.IADD R0, R0, 0x1, -R9 ;  /* 0x0000000100008824 */ /* 0x000fe400078e0a09 */
[----:B------:R-:W-:-:S03]  /*21f40*/  @!P0 VIADD R7, R7, 0x1 ;  /* 0x0000000107078836 */ /* 0x000fc60000000000 */
[----:B------:R-:W-:Y:S02]  /*21f50*/  ISETP.GE.U32.AND P0, PT, R0, R9, PT ;  /* 0x000000090000720c */ /* 0x000fe40003f06070 */
[----:B------:R-:W-:-:S11]  /*21f60*/  LOP3.LUT R0, R5, R6, RZ, 0x3c, !PT ;  /* 0x0000000605007212 */ /* 0x000fd600078e3cff */
[----:B------:R-:W-:Y:S02]  /*21f70*/  @P0 IADD3 R7, R7, 0x1, RZ ;  /* 0x0000000107070810 */ /* 0x000fe40007ffe0ff */
        /* <DEDUP_REMOVED lines=8> */
[----:B------:R-:W-:Y:S02]  /*22000*/  VIADDMNMX R8, R3, UR4, R8, PT ;  /* 0x0000000403087c46 */ /* 0x000fe4000b800108 */
[----:B------:R-:W-:Y:S02]  /*22010*/  IABS R6, R5 ;  /* 0x0000000500067213 */ /* 0x000fe40000000000 */
[----:B------:R-:W-:Y:S02]  /*22020*/  IABS R4, R8 ;  /* 0x0000000800047213 */ /* 0x000fe40000000000 */
[----:B------:R-:W-:Y:S02]  /*22030*/  IADD3 R0, R5, R0, RZ ;  /* 0x0000000005007210 */ /* 0x000fe40007ffe0ff */
[----:B------:R-:W1:Y:S08]  /*22040*/  I2F.RP R9, R4 ;  /* 0x0000000400097306 */ /* 0x000e700000209400 */
[----:B-1----:R-:W1:Y:S02]  /*22050*/  MUFU.RCP R9, R9 ;  /* 0x0000000900097308 */ /* 0x002e640000001000 */
[----:B-1----:R-:W-:-:S06]  /*22060*/  IADD3 R2, R9, 0xffffffe, RZ ;  /* 0x0ffffffe09027810 */ /* 0x002fcc0007ffe0ff */
[----:B------:R1:W2:Y:S02]  /*22070*/  F2I.FTZ.U32.TRUNC.NTZ R3, R2 ;  /* 0x0000000200037305 */ /* 0x0002a4000021f000 */
[----:B-1----:R-:W-:Y:S01]  /*22080*/  MOV R2, RZ ;  /* 0x000000ff00027202 */ /* 0x002fe20000000f00 */
[----:B--2---:R-:W-:-:S04]  /*22090*/  IMAD.MOV R7, RZ, RZ, -R3 ;  /* 0x000000ffff077224 */ /* 0x004fc800078e0a03 */
[----:B------:R-:W-:-:S04]  /*220a0*/  IMAD R7, R7, R4, RZ ;  /* 0x0000000407077224 */ /* 0x000fc800078e02ff */
[----:B------:R-:W-:Y:S01]  /*220b0*/  IMAD.HI.U32 R3, R3, R7, R2 ;  /* 0x0000000703037227 */ /* 0x000fe200078e0002 */
[-C--:B------:R-:W-:Y:S02]  /*220c0*/  IABS R7, R8.reuse ;  /* 0x0000000800077213 */ /* 0x080fe40000000000 */
[----:B------:R-:W-:-:S03]  /*220d0*/  LOP3.LUT R2, R5, R8, RZ, 0x3c, !PT ;  /* 0x0000000805027212 */ /* 0x000fc600078e3cff */
[----:B------:R-:W-:Y:S02]  /*220e0*/  IMAD.MOV R7, RZ, RZ, -R7 ;  /* 0x000000ffff077224 */ /* 0x000fe400078e0a07 */
[----:B------:R-:W-:-:S04]  /*220f0*/  IMAD.HI.U32 R3, R3, R6, RZ ;  /* 0x0000000603037227 */ /* 0x000fc800078e00ff */
[----:B------:R-:W-:-:S05]  /*22100*/  IMAD R7, R3, R7, R6 ;  /* 0x0000000703077224 */ /* 0x000fca00078e0206 */
[----:B------:R-:W-:-:S13]  /*22110*/  ISETP.GT.U32.AND P0, PT, R4, R7, PT ;  /* 0x000000070400720c */ /* 0x000fda0003f04070 */
[----:B------:R-:W-:Y:S01]  /*22120*/  @!P0 IADD3 R7, R7, -R4, RZ ;  /* 0x8000000407078210 */ /* 0x000fe20007ffe0ff */
[----:B------:R-:W-:-:S03]  /*22130*/  @!P0 VIADD R3, R3, 0x1 ;  /* 0x0000000103038836 */ /* 0x000fc60000000000 */
[----:B------:R-:W-:-:S13]  /*22140*/  ISETP.GE.U32.AND P0, PT, R7, R4, PT ;  /* 0x000000040700720c */ /* 0x000fda0003f06070 */
[----:B------:R-:W-:Y:S01]  /*22150*/  @P0 VIADD R3, R3, 0x1 ;  /* 0x0000000103030836 */ /* 0x000fe20000000000 */
[----:B------:R-:W-:-:S13]  /*22160*/  ISETP.GE.AND P0, PT, R2, RZ, PT ;  /* 0x000000ff0200720c */ /* 0x000fda0003f06270 */
[----:B------:R-:W-:Y:S01]  /*22170*/  @!P0 IMAD.MOV R3, RZ, RZ, -R3 ;  /* 0x000000ffff038224 */ /* 0x000fe200078e0a03 */
[----:B------:R-:W-:-:S13]  /*22180*/  ISETP.NE.AND P0, PT, R8, RZ, PT ;  /* 0x000000ff0800720c */ /* 0x000fda0003f05270 */
[----:B------:R-:W-:Y:S01]  /*22190*/  @!P0 LOP3.LUT R3, RZ, R8, RZ, 0x33, !PT ;  /* 0x00000008ff038212 */ /* 0x000fe200078e33ff */
[----:B------:R-:W-:-:S04]  /*221a0*/  IMAD.MOV R8, RZ, RZ, -R8 ;  /* 0x000000ffff087224 */ /* 0x000fc800078e0a08 */
[----:B------:R-:W-:Y:S01]  /*221b0*/  IMAD R18, R3, R8, R0 ;  /* 0x0000000803127224 */ /* 0x000fe200078e0200 */
[----:B------:R-:W-:-:S05]  /*221c0*/  LOP3.LUT R0, RZ, R3, RZ, 0x33, !PT ;  /* 0x00000003ff007212 */ /* 0x000fca00078e33ff */
[----:B------:R-:W-:Y:S01]  /*221d0*/  IMAD.IADD R17, R17, 0x1, R0 ;  /* 0x0000000111117824 */ /* 0x000fe200078e0200 */
[----:B------:R-:W-:Y:S06]  /*221e0*/  BRA `(.L_x_1660) ;  /* 0x00000000000c7947 */ /* 0x000fec0003800000 */
.L_x_1655:
[----:B------:R-:W-:Y:S01]  /*221f0*/  MOV R17, RZ ;  /* 0x000000ff00117202 */ /* 0x000fe20000000f00 */
[----:B------:R-:W-:Y:S02]  /*22200*/  IMAD.U32 R16, RZ, RZ, UR6 ;  /* 0x00000006ff107e24 */ /* 0x000fe4000f8e00ff */
[----:B------:R-:W-:-:S07]  /*22210*/  IMAD.MOV.U32 R18, RZ, RZ, RZ ;  /* 0x000000ffff127224 */ /* 0x000fce00078e00ff */
.L_x_1660:
[----:B------:R-:W2:Y:S01]  /*22220*/  LDL.LU R2, [R1+0x14] ;  /* 0x0000140001027983 */ /* 0x000ea20000300800 */
[----:B------:R-:W1:Y:S02]  /*22230*/  S2R R4, SR_TID.X ;  /* 0x0000000000047919 */ /* 0x000e640000002100 */
[----:B-1----:R-:W-:-:S04]  /*22240*/  LOP3.LUT R5, R4, 0x1f, RZ, 0xc0, !PT ;  /* 0x0000001f04057812 */ /* 0x002fc800078ec0ff */
[----:B------:R-:W-:-:S13]  /*22250*/  ISETP.NE.AND P0, PT, R5, RZ, PT ;  /* 0x000000ff0500720c */ /* 0x000fda0003f05270 */
[----:B------:R-:W1:Y:S01]  /*22260*/  @!P0 S2R R3, SR_CgaCtaId ;  /* 0x0000000000038919 */ /* 0x000e620000008800 */
[----:B------:R-:W-:-:S04]  /*22270*/  @!P0 MOV R0, 0x400 ;  /* 0x0000040000008802 */ /* 0x000fc80000000f00 */
[----:B-1----:R-:W-:-:S05]  /*22280*/  @!P0 LEA R0, R3, R0, 0x18 ;  /* 0x0000000003008211 */ /* 0x002fca00078ec0ff */
[----:B------:R1:W-:Y:S02]  /*22290*/  @!P0 STS.128 [R0+0x308d0], R16 ;  /* 0x0308d01000008388 */ /* 0x0003e40000000c00 */
[----:B-1----:R-:W-:Y:S02]  /*222a0*/  MOV R0, 0x1 ;  /* 0x0000000100007802 */ /* 0x002fe40000000f00 */
        /* <DEDUP_REMOVED lines=9> */
[----:B------:R-:W2:Y:S01]  /*22340*/  LDL R6, [R1+0xa4] ;  /* 0x0000a40001067983 */ /* 0x000ea20000100800 */
[----:B------:R-:W-:Y:S01]  /*22350*/  LOP3.LUT R4, R4, 0x7f, RZ, 0xc0, !PT ;  /* 0x0000007f04047812 */ /* 0x000fe200078ec0ff */
[----:B-1----:R-:W-:Y:S01]  /*22360*/  IMAD.MOV.U32 R0, RZ, RZ, 0x1 ;  /* 0x00000001ff007424 */ /* 0x002fe200078e00ff */
[----:B------:R-:W-:Y:S01]  /*22370*/  ISETP.NE.AND P1, PT, R5, RZ, PT ;  /* 0x000000ff0500720c */ /* 0x000fe20003f25270 */
[----:B------:R1:W-:Y:S01]  /*22380*/  STL [R1+0x28], RZ ;  /* 0x000028ff01007387 */ /* 0x0003e20000100800 */
[C---:B------:R-:W-:Y:S01]  /*22390*/  ISETP.NE.AND P2, PT, R4.reuse, RZ, PT ;  /* 0x000000ff0400720c */ /* 0x040fe20003f45270 */
[----:B------:R-:W-:Y:S01]  /*223a0*/  ULDC.64 UR36, c[0x0][0x198] ;  /* 0x0000660000247ab9 */ /* 0x000fe20000000a00 */
[----:B------:R-:W-:Y:S01]  /*223b0*/  ISETP.NE.OR P0, PT, R4, RZ, !P1 ;  /* 0x000000ff0400720c */ /* 0x000fe20004f05670 */
[----:B------:R1:W-:Y:S01]  /*223c0*/  STL [R1+0x10], R0 ;  /* 0x0000100001007387 */ /* 0x0003e20000100800 */
[----:B------:R-:W-:Y:S01]  /*223d0*/  LOP3.LUT R2, R2, 0xffffffbf, RZ, 0xc0, !PT ;  /* 0xffffffbf02027812 */ /* 0x000fe200078ec0ff */
[----:B------:R-:W-:-:S02]  /*223e0*/  ULDC UR39, c[0x0][0xc] ;  /* 0x0000030000277ab9 */ /* 0x000fc40000000800 */
[----:B------:R1:W-:Y:S01]  /*223f0*/  STL [R1+0xc], RZ ;  /* 0x00000cff01007387 */ /* 0x0003e20000100800 */
[----:B------:R-:W-:-:S03]  /*22400*/  LOP3.LUT R2, R2, 0xfffffffd, RZ, 0xc0, !PT ;  /* 0xfffffffd02027812 */ /* 0x000fc600078ec0ff */
[----:B------:R1:W-:Y:S02]  /*22410*/  STL [R1], RZ ;  /* 0x000000ff01007387 */ /* 0x0003e40000100800 */
[----:B------:R-:W-:Y:S02]  /*22420*/  @P2 LOP3.LUT R2, R2, 0x2, RZ, 0xfc, !PT ;  /* 0x0000000202022812 */ /* 0x000fe400078efcff */
[----:B------:R1:W-:Y:S02]  /*22430*/  STL [R1+0x8], R0 ;  /* 0x0000080001007387 */ /* 0x0003e40000100800 */
[----:B------:R-:W-:-:S05]  /*22440*/  @P0 LOP3.LUT R2, R2, 0x40, RZ, 0xfc, !PT ;  /* 0x0000004002020812 */ /* 0x000fca00078efcff */
[----:B------:R1:W-:Y:S01]  /*22450*/  STL [R1+0x14], R2 ;  /* 0x0000140201007387 */ /* 0x0003e20000100800 */
[----:B--2---:R-:W-:-:S13]  /*22460*/  R2UR UR4, R6 ;  /* 0x00000000060472ca */ /* 0x004fda00000e0000 */
[----:B-1----:R-:W-:-:S12]  /*22470*/  ULOP3.LUT UR38, UR4, 0x2, URZ, 0xfc, !UPT ;  /* 0x0000000204267892 */ /* 0x002fd8000f8efc3f */
.L_x_1768:
[----:B------:R-:W-:Y:S05]  /*22480*/  YIELD ;  /* 0x0000000000007946 */ /* 0x000fea0003800000 */
[----:B------:R-:W-:Y:S01]  /*22490*/  ULDC.64 UR4, c[0x0][0xa28] ;  /* 0x00028a0000047ab9 */ /* 0x000fe20000000a00 */
[----:B------:R-:W-:Y:S01]  /*224a0*/  IMAD.MOV.U32 R8, RZ, RZ, RZ ;  /* 0x000000ffff087224 */ /* 0x000fe200078e00ff */
[----:B------:R-:W-:Y:S01]  /*224b0*/  ISETP.NE.U32.AND P0, PT, RZ, UR4, PT ;  /* 0x00000004ff007c0c */ /* 0x000fe2000bf05070 */
[----:B------:R-:W-:Y:S01]  /*224c0*/  ULDC.64 UR6, c[0x0][0x208] ;  /* 0x0000820000067ab9 */ /* 0x000fe20000000a00 */
[----:B------:R-:W-:Y:S01]  /*224d0*/  MOV R0, RZ ;  /* 0x000000ff00007202 */ /* 0x000fe20000000f00 */
[----:B------:R-:W-:Y:S01]  /*224e0*/  ULDC.64 UR8, c[0x0][0xa08] ;  /* 0x0002820000087ab9 */ /* 0x000fe20000000a00 */
[----:B------:R-:W-:Y:S01]  /*224f0*/  ISETP.NE.AND.EX P0, PT, RZ, UR5, PT, P0 ;  /* 0x00000005ff007c0c */ /* 0x000fe2000bf05300 */
[----:B------:R-:W-:Y:S01]  /*22500*/  ULDC.64 UR4, c[0x0][0xa00] ;  /* 0x0002800000047ab9 */ /* 0x000fe20000000a00 */
[----:B------:R-:W-:-:S11]  /*22510*/  ULDC.64 UR10, c[0x0][0xa10] ;  /* 0x00028400000a7ab9 */ /* 0x000fd60000000a00 */
[----:B--2---:R-:W1:Y:S01]  /*22520*/  @P0 LDC.64 R2, c[0x0][0xa28] ;  /* 0x00028a00ff020b82 */ /* 0x004e620000000a00 */
[----:B------:R-:W-:Y:S01]  /*22530*/  ISETP.NE.U32.AND P2, PT, RZ, UR4, PT ;  /* 0x00000004ff007c0c */ /* 0x000fe2000bf45070 */
[----:B-1----:R-:W-:-:S05]  /*22540*/  @P0 IMAD.WIDE R2, R19, 0x4, R2 ;  /* 0x0000000413020825 */ /* 0x002fca00078e0202 */
[----:B------:R1:W5:Y:S01]  /*22550*/  @P0 LDG.E R8, desc[UR6][R2.64] ;  /* 0x0000000602080981 */ /* 0x000362000c1e1900 */
[----:B------:R-:W-:Y:S01]  /*22560*/  ISETP.NE.AND.EX P2, PT, RZ, UR5, PT, P2 ;  /* 0x00000005ff007c0c */ /* 0x000fe2000bf45320 */
[----:B------:R-:W-:Y:S01]  /*22570*/  ULDC.64 UR4, c[0x0][0xa18] ;  /* 0x0002860000047ab9 */ /* 0x000fe20000000a00 */
[----:B-1----:R-:W1:Y:S02]  /*22580*/  LDC.64 R2, c[0x0][0xa00] ;  /* 0x00028000ff027b82 */ /* 0x002e640000000a00 */
[----:B-1----:R-:W-:-:S09]  /*22590*/  IMAD.WIDE R2, R19, 0x4, R2 ;  /* 0x0000000413027825 */ /* 0x002fd200078e0202 */
[----:B------:R-:W2:Y:S01]  /*225a0*/  @P2 LDG.E R0, desc[UR6][R2.64] ;  /* 0x0000000602002981 */ /* 0x000ea2000c1e1900 */
[----:B------:R-:W-:Y:S01]  /*225b0*/  ISETP.NE.U32.AND P0, PT, RZ, UR4, PT ;  /* 0x00000004ff007c0c */ /* 0x000fe2000bf05070 */
[----:B------:R-:W-:-:S03]  /*225c0*/  ULDC UR4, c[0x0][0x288] ;  /* 0x0000a20000047ab9 */ /* 0x000fc60000000800 */
[----:B------:R-:W-:-:S13]  /*225d0*/  ISETP.NE.AND.EX P0, PT, RZ, UR5, PT, P0 ;  /* 0x00000005ff007c0c */ /* 0x000fda000bf05300 */
[----:B------:R-:W1:Y:S01]  /*225e0*/  @P0 LDC.64 R4, c[0x0][0xa18] ;  /* 0x00028600ff040b82 */ /* 0x000e620000000a00 */
[----:B------:R-:W-:-:S04]  /*225f0*/  ISETP.NE.U32.AND P1, PT, RZ, UR8, PT ;  /* 0x00000008ff007c0c */ /* 0x000fc8000bf25070 */
[----:B------:R-:W-:Y:S02]  /*22600*/  ISETP.NE.AND.EX P3, PT, RZ, UR9, PT, P1 ;  /* 0x00000009ff007c0c */ /* 0x000fe4000bf65310 */
[----:B------:R-:W-:-:S04]  /*22610*/  ISETP.NE.U32.AND P1, PT, RZ, UR10, PT ;  /* 0x0000000aff007c0c */ /* 0x000fc8000bf25070 */
[----:B------:R-:W-:Y:S01]  /*22620*/  ISETP.NE.AND.EX P1, PT, RZ, UR11, PT, P1 ;  /* 0x0000000bff007c0c */ /* 0x000fe2000bf25310 */
        /* <DEDUP_REMOVED lines=8> */
[----:B------:R-:W-:Y:S01]  /*226b0*/  ULDC UR6, c[0x0][0x338] ;  /* 0x0000ce0000067ab9 */ /* 0x000fe20000000800 */
[----:B------:R-:W-:Y:S01]  /*226c0*/  ULDC UR5, c[0x0][0x2e0] ;  /* 0x0000b80000057ab9 */ /* 0x000fe20000000800 */
[----:B------:R-:W-:Y:S01]  /*226d0*/  USEL UR4, UR4, 0x1, UP0 ;  /* 0x0000000104047887 */ /* 0x000fe20008000000 */
[----:B------:R-:W-:-:S03]  /*226e0*/  IMAD.U32 R10, RZ, RZ, UR6 ;  /* 0x00000006ff0a7e24 */ /* 0x000fc6000f8e00ff */
[----:B------:R-:W-:-:S06]  /*226f0*/  UIMAD UR4, UR4, UR5, URZ ;  /* 0x00000005040472a4 */ /* 0x000fcc000f8e023f */
[----:B-1----:R-:W-:Y:S01]  /*22700*/  MOV R5, UR4 ;  /* 0x0000000400057c02 */ /* 0x002fe20008000f00 */
[----:B------:R-:W-:Y:S06]  /*22710*/  @P0 BRA `(.L_x_1662) ;  /* 0x0000000000140947 */ /* 0x000fec0003800000 */
[----:B------:R-:W-:Y:S05]  /*22720*/  @!P2 BRA `(.L_x_1662) ;  /* 0x000000000010a947 */ /* 0x000fea0003800000 */
[----:B------:R-:W-:Y:S02]  /*22730*/  ULDC.64 UR4, c[0x0][0x208] ;  /* 0x0000820000047ab9 */ /* 0x000fe40000000a00 */
[----:B-----5:R-:W2:Y:S04]  /*22740*/  LDG.E R0, desc[UR4][R2.64] ;  /* 0x0000000402007981 */ /* 0x020ea8000c1e1900 */
[----:B------:R-:W2:Y:S02]  /*22750*/  LDG.E R7, desc[UR4][R2.64+0x4] ;  /* 0x0000040402077981 */ /* 0x000ea4000c1e1900 */
[----:B--2---:R-:W-:-:S07]  /*22760*/  IMAD.IADD R0, R7, 0x1, -R0 ;  /* 0x0000000107007824 */ /* 0x004fce00078e0a00 */
.L_x_1662:
[----:B------:R-:W1:Y:S01]  /*22770*/  LDC.64 R6, c[0x0][0xa08] ;  /* 0x00028200ff067b82 */ /* 0x000e620000000a00 */
[----:B------:R-:W-:Y:S01]  /*22780*/  IMAD.MOV.U32 R9, RZ, RZ, RZ ;  /* 0x000000ffff097224 */ /* 0x000fe200078e00ff */
[----:B------:R-:W-:-:S06]  /*22790*/  ULDC.64 UR4, c[0x0][0x208] ;  /* 0x0000820000047ab9 */ /* 0x000fcc0000000a00 */
[----:B------:R-:W2:Y:S01]  /*227a0*/  LDC.64 R2, c[0x0][0xa10] ;  /* 0x00028400ff027b82 */ /* 0x000ea20000000a00 */
[----:B-1----:R-:W-:-:S05]  /*227b0*/  IMAD.WIDE R6, R19, 0x4, R6 ;  /* 0x0000000413067825 */ /* 0x002fca00078e0206 */
[----:B------:R-:W3:Y:S01]  /*227c0*/  @P3 LDG.E R9, desc[UR4][R6.64] ;  /* 0x0000000406093981 */ /* 0x000ee2000c1e1900 */
[----:B------:R-:W-:Y:S01]  /*227d0*/  MOV R4, RZ ;  /* 0x000000ff00047202 */ /* 0x000fe20000000f00 */
[----:B--2---:R-:W-:-:S05]  /*227e0*/  IMAD.WIDE R2, R19, 0x4, R2 ;  /* 0x0000000413027825 */ /* 0x004fca00078e0202 */
[----:B------:R1:W5:Y:S01]  /*227f0*/  @P1 LDG.E R4, desc[UR4][R2.64] ;  /* 0x0000000402041981 */ /* 0x000362000c1e1900 */
[----:B------:R-:W-:Y:S02]  /*22800*/  ULDC.64 UR4, c[0x0][0xa20] ;  /* 0x0002880000047ab9 */ /* 0x000fe40000000a00 */
[----:B------:R-:W-:-:S04]  /*22810*/  ISETP.NE.U32.AND P0, PT, RZ, UR4, PT ;  /* 0x00000004ff007c0c */ /* 0x000fc8000bf05070 */
[----:B------:R-:W-:Y:S01]  /*22820*/  ISETP.NE.AND.EX P0, PT, RZ, UR5, PT, P0 ;  /* 0x00000005ff007c0c */ /* 0x000fe2000bf05300 */
[----:B---3-5:R-:W-:-:S05]  /*22830*/  IMAD.IADD R9, R9, 0x1, R8 ;  /* 0x0000000109097824 */ /* 0x028fca00078e0208 */
[----:B------:R1:W-:Y:S07]  /*22840*/  STL [R1+0x4], R9 ;  /* 0x0000040901007387 */ /* 0x0003ee0000100800 */
[----:B------:R-:W-:Y:S05]  /*22850*/  @!P0 BRA `(.L_x_1663) ;  /* 0x0000000000148947 */ /* 0x000fea0003800000 */
[----:B------:R-:W2:Y:S01]  /*22860*/  LDC.64 R6, c[0x0][0xa20] ;  /* 0x00028800ff067b82 */ /* 0x000ea20000000a00 */
[----:B------:R-:W-:Y:S01]  /*22870*/  ULDC.64 UR4, c[0x0][0x208] ;  /* 0x0000820000047ab9 */ /* 0x000fe20000000a00 */
[----:B--2---:R-:W-:-:S05]  /*22880*/  IMAD.WIDE R6, R19, 0x4, R6 ;  /* 0x0000000413067825 */ /* 0x004fca00078e0206 */
[----:B------:R2:W5:Y:S01]  /*22890*/  LDG.E R5, desc[UR4][R6.64] ;  /* 0x0000000406057981 */ /* 0x000562000c1e1900 */
[----:B------:R-:W-:Y:S05]  /*228a0*/  BRA `(.L_x_1664) ;  /* 0x0000000000147947 */ /* 0x000fea0003800000 */
.L_x_1663:
[----:B------:R-:W-:Y:S05]  /*228b0*/  @!P3 BRA `(.L_x_1664) ;  /* 0x000000000010b947 */ /* 0x000fea0003800000 */
[----:B------:R-:W-:Y:S02]  /*228c0*/  ULDC.64 UR4, c[0x0][0x208] ;  /* 0x0000820000047ab9 */ /* 0x000fe40000000a00 */
[----:B------:R-:W2:Y:S04]  /*228d0*/  LDG.E R5, desc[UR4][R6.64] ;  /* 0x0000000406057981 */ /* 0x000ea8000c1e1900 */
[----:B------:R-:W2:Y:S02]  /*228e0*/  LDG.E R6, desc[UR4][R6.64+0x4] ;  /* 0x0000040406067981 */ /* 0x000ea4000c1e1900 */
[----:B--2---:R-:W-:-:S07]  /*228f0*/  IMAD.IADD R5, R6, 0x1, -R5 ;  /* 0x0000000106057824 */ /* 0x004fce00078e0a05 */
.L_x_1664:
[----:B------:R-:W-:Y:S02]  /*22900*/  ULDC.64 UR4, c[0x0][0x208] ;  /* 0x0000820000047ab9 */ /* 0x000fe40000000a00 */
[----:B--2---:R-:W2:Y:S04]  /*22910*/  @P1 LDG.E R6, desc[UR4][R2.64] ;  /* 0x0000000402061981 */ /* 0x004ea8000c1e1900 */
[----:B-1----:R-:W2:Y:S01]  /*22920*/  @P1 LDG.E R2, desc[UR4][R2.64+0x4] ;  /* 0x0000040402021981 */ /* 0x002ea2000c1e1900 */
[----:B-----5:R-:W-:Y:S01]  /*22930*/  IMAD.IADD R8, R5, 0x1, -R8 ;  /* 0x0000000105087824 */ /* 0x020fe200078e0a08 */
[----:B------:R-:W-:Y:S02]  /*22940*/  LEA R20, R17, 0x80, 0x7 ;  /* 0x0000008011147811 */ /* 0x000fe400078e38ff */
[----:B--2---:R-:W-:-:S05]  /*22950*/  @P1 IADD3 R10, -R6, R2, RZ ;  /* 0x00000002060a1210 */ /* 0x004fca0007ffe1ff */
[----:B------:R-:W-:-:S05]  /*22960*/  IMAD.IADD R5, R8, 0x1, R10 ;  /* 0x0000000108057824 */ /* 0x000fca00078e020a */
[C---:B------:R-:W-:Y:S02]  /*22970*/  IADD3 R21, R5.reuse, 0x3f, RZ ;  /* 0x0000003f05157810 */ /* 0x040fe40007ffe0ff */
[----:B------:R-:W-:Y:S02]  /*22980*/  IADD3 R20, R5, R20, -R0 ;  /* 0x0000001405147210 */ /* 0x000fe40007ffe800 */
[----:B------:R-:W-:-:S04]  /*22990*/  SHF.R.S32.HI R2, RZ, 0x1f, R21 ;  /* 0x0000001fff027819 */ /* 0x000fc80000011415 */
[----:B------:R-:W-:Y:S02]  /*229a0*/  LEA.HI R21, R2, R21, RZ, 0x6 ;  /* 0x0000001502157211 */ /* 0x000fe400078f30ff */
[----:B------:R-:W1:Y:S02]  /*229b0*/  LDC.64 R2, c[0x0][0x9e0] ;  /* 0x00027800ff027b82 */ /* 0x000e640000000a00 */
[----:B------:R-:W-:Y:S02]  /*229c0*/  SHF.R.S32.HI R21, RZ, 0x6, R21 ;  /* 0x00000006ff157819 */ /* 0x000fe40000011415 */
[----:B-1----:R-:W-:Y:S01]  /*229d0*/  ISETP.GE.AND P2, PT, R3, 0x1, PT ;  /* 0x000000010300780c */ /* 0x002fe20003f46270 */
[----:B------:R-:W-:-:S12]  /*229e0*/  IMAD.IADD R2, R20, 0x1, R2 ;  /* 0x0000000114027824 */ /* 0x000fd800078e0202 */
[----:B------:R-:W-:Y:S05]  /*229f0*/  @!P2 BRA `(.L_x_1665) ;  /* 0x000000000048a947 */ /* 0x000fea0003800000 */
[C---:B------:R-:W-:Y:S01]  /*22a00*/  ISETP.GT.AND P0, PT, R20.reuse, RZ, PT ;  /* 0x000000ff1400720c */ /* 0x040fe20003f04270 */
[----:B------:R-:W-:Y:S01]  /*22a10*/  BSSY B0, `(.L_x_1666) ;  /* 0x000000e000007945 */ /* 0x000fe20003800000 */
[----:B------:R-:W-:-:S11]  /*22a20*/  VIADD R9, R20, 0xffffffff ;  /* 0xffffffff14097836 */ /* 0x000fd60000000000 */
[----:B------:R-:W-:Y:S05]  /*22a30*/  @P0 BRA `(.L_x_1667) ;  /* 0x00000000001c0947 */ /* 0x000fea0003800000 */
[----:B------:R-:W-:Y:S02]  /*22a40*/  ISETP.NE.AND P0, PT, R3, 0x1, PT ;  /* 0x000000010300780c */ /* 0x000fe40003f05270 */
[----:B------:R-:W-:-:S11]  /*22a50*/  IADD3 R9, -R20, RZ, RZ ;  /* 0x000000ff14097210 */ /* 0x000fd60007ffe1ff */
[----:B------:R-:W1:Y:S02]  /*22a60*/  @P0 LDC.64 R6, c[0x0][0x9e8] ;  /* 0x00027a00ff060b82 */ /* 0x000e640000000a00 */
[----:B-1----:R-:W-:-:S05]  /*22a70*/  @P0 IMAD.HI.U32 R6, R9, R6, RZ ;  /* 0x0000000609060227 */ /* 0x002fca00078e00ff */
[----:B------:R-:W-:-:S04]  /*22a80*/  @P0 SHF.R.U32.HI R9, RZ, R7, R6 ;  /* 0x00000007ff090219 */ /* 0x000fc80000011606 */
[----:B------:R-:W-:Y:S01]  /*22a90*/  LOP3.LUT R9, RZ, R9, RZ, 0x33, !PT ;  /* 0x00000009ff097212 */ /* 0x000fe200078e33ff */
[----:B------:R-:W-:Y:S06]  /*22aa0*/  BRA `(.L_x_1668) ;  /* 0x0000000000107947 */ /* 0x000fec0003800000 */
.L_x_1667:
[----:B------:R-:W-:-:S13]  /*22ab0*/  ISETP.NE.AND P0, PT, R3, 0x1, PT ;  /* 0x000000010300780c */ /* 0x000fda0003f05270 */
[----:B------:R-:W1:Y:S02]  /*22ac0*/  @P0 LDC.64 R6, c[0x0][0x9e8] ;  /* 0x00027a00ff060b82 */ /* 0x000e640000000a00 */
[----:B-1----:R-:W-:-:S05]  /*22ad0*/  @P0 IMAD.HI.U32 R6, R9, R6, RZ ;  /* 0x0000000609060227 */ /* 0x002fca00078e00ff */
[----:B------:R-:W-:-:S07]  /*22ae0*/  @P0 SHF.R.U32.HI R9, RZ, R7, R6 ;  /* 0x00000007ff090219 */ /* 0x000fce0000011606 */
.L_x_1668:
[----:B------:R-:W-:Y:S05]  /*22af0*/  BSYNC B0 ;  /* 0x0000000000007941 */ /* 0x000fea0003800000 */
.L_x_1666:
[----:B------:R-:W-:-:S05]  /*22b00*/  IMAD R9, R9, R3, R3 ;  /* 0x0000000309097224 */ /* 0x000fca00078e0203 */
[----:B------:R-:W-:-:S07]  /*22b10*/  VIMNMX R2, R2, R9, PT ;  /* 0x0000000902027248 */ /* 0x000fce0003fe0100 */
.L_x_1665:
        /* <DEDUP_REMOVED lines=15> */
.L_x_1671:
[----:B------:R-:W-:Y:S01]  /*22c10*/  ISETP.NE.AND P0, PT, R3, 0x1, PT ;  /* 0x000000010300780c */ /* 0x000fe20003f05270 */
[----:B------:R-:W-:-:S12]  /*22c20*/  IMAD.MOV.U32 R9, RZ, RZ, R0 ;  /* 0x000000ffff097224 */ /* 0x000fd800078e0000 */
[----:B------:R-:W1:Y:S02]  /*22c30*/  @P0 LDC.64 R6, c[0x0][0x9e8] ;  /* 0x00027a00ff060b82 */ /* 0x000e640000000a00 */
[----:B-1----:R-:W-:-:S05]  /*22c40*/  @P0 IMAD.HI.U32 R6, R0, R6, RZ ;  /* 0x0000000600060227 */ /* 0x002fca00078e00ff */
[----:B------:R-:W-:-:S07]  /*22c50*/  @P0 SHF.R.U32.HI R9, RZ, R7, R6 ;  /* 0x00000007ff090219 */ /* 0x000fce0000011606 */
.L_x_1672:
[----:B------:R-:W-:Y:S05]  /*22c60*/  BSYNC B0 ;  /* 0x0000000000007941 */ /* 0x000fea0003800000 */
.L_x_1670:
[----:B------:R-:W-:-:S05]  /*22c70*/  IMAD R3, R9, R3, RZ ;  /* 0x0000000309037224 */ /* 0x000fca00078e02ff */
[----:B------:R-:W-:-:S07]  /*22c80*/  VIMNMX R5, R5, R3, !PT ;  /* 0x0000000305057248 */ /* 0x000fce0007fe0100 */
.L_x_1669:
[----:B------:R-:W-:Y:S01]  /*22c90*/  VIADD R2, R2, 0x3f ;  /* 0x0000003f02027836 */ /* 0x000fe20000000000 */
[----:B------:R-:W-:Y:S01]  /*22ca0*/  BSSY B0, `(.L_x_1673) ;  /* 0x0000103000007945 */ /* 0x000fe20003800000 */
[----:B------:R-:W-:-:S03]  /*22cb0*/  PLOP3.LUT P2, PT, PT, PT, PT, 0x80, 0x0 ;  /* 0x000000000000781c */ /* 0x000fc60003f4f070 */
[----:B------:R-:W-:-:S04]  /*22cc0*/  SHF.R.S32.HI R3, RZ, 0x1f, R2 ;  /* 0x0000001fff037819 */ /* 0x000fc80000011402 */
[----:B------:R-:W-:Y:S02]  /*22cd0*/  LEA.HI R3, R3, R2, RZ, 0x6 ;  /* 0x0000000203037211 */ /* 0x000fe400078f30ff */
[----:B------:R-:W-:Y:S02]  /*22ce0*/  SHF.R.S32.HI R2, RZ, 0x1f, R5 ;  /* 0x0000001fff027819 */ /* 0x000fe40000011405 */
[----:B------:R-:W-:Y:S02]  /*22cf0*/  SHF.R.S32.HI R3, RZ, 0x6, R3 ;  /* 0x00000006ff037819 */ /* 0x000fe40000011403 */
[----:B------:R-:W-:Y:S02]  /*22d00*/  LEA.HI R2, R2, R5, RZ, 0x6 ;  /* 0x0000000502027211 */ /* 0x000fe400078f30ff */
[----:B------:R-:W-:Y:S02]  /*22d10*/  VIMNMX R3, R21, R3, PT ;  /* 0x0000000315037248 */ /* 0x000fe40003fe0100 */
[----:B------:R-:W-:-:S03]  /*22d20*/  SHF.R.S32.HI R2, RZ, 0x6, R2 ;  /* 0x00000006ff027819 */ /* 0x000fc60000011402 */
[----:B------:R-:W-:Y:S01]  /*22d30*/  IMAD R3, R3, 0x40, -R8 ;  /* 0x0000004003037824 */ /* 0x000fe200078e0a08 */
[----:B------:R-:W-:-:S04]  /*22d40*/  VIMNMX R2, RZ, R2, !PT ;  /* 0x00000002ff027248 */ /* 0x000fc80007fe0100 */
[----:B------:R-:W-:Y:S02]  /*22d50*/  LEA R2, R2, -R8, 0x6 ;  /* 0x8000000802027211 */ /* 0x000fe400078e30ff */
[----:B------:R-:W-:Y:S02]  /*22d60*/  VIMNMX R3, R3, R10, PT ;  /* 0x0000000a03037248 */ /* 0x000fe40003fe0100 */
[----:B------:R-:W-:-:S04]  /*22d70*/  VIMNMX R5, RZ, R2, !PT ;  /* 0x00000002ff057248 */ /* 0x000fc80007fe0100 */
[----:B------:R-:W-:Y:S02]  /*22d80*/  ISETP.GT.AND P0, PT, R3, R5, PT ;  /* 0x000000050300720c */ /* 0x000fe40003f04270 */
[----:B------:R-:W-:-:S04]  /*22d90*/  SHF.R.U32.HI R5, RZ, 0x6, R5 ;  /* 0x00000006ff057819 */ /* 0x000fc80000011605 */
[----:B------:R-:W-:-:S07]  /*22da0*/  MOV R6, R5 ;  /* 0x0000000500067202 */ /* 0x000fce0000000f00 */
[----:B------:R-:W-:-:S05]  /*22db0*/  @P0 VIADD R2, R3, 0x3f ;  /* 0x0000003f03020836 */ /* 0x000fca0000000000 */
[----:B------:R-:W-:-:S04]  /*22dc0*/  @P0 SHF.R.S32.HI R3, RZ, 0x1f, R2 ;  /* 0x0000001fff030819 */ /* 0x000fc80000011402 */
[----:B------:R-:W-:-:S04]  /*22dd0*/  @P0 LEA.HI R3, R3, R2, RZ, 0x6 ;  /* 0x0000000203030211 */ /* 0x000fc800078f30ff */
[----:B------:R-:W-:-:S04]  /*22de0*/  @P0 SHF.R.S32.HI R6, RZ, 0x6, R3 ;  /* 0x00000006ff060819 */ /* 0x000fc80000011403 */
[----:B------:R-:W-:-:S13]  /*22df0*/  ISETP.GT.AND P0, PT, R6, R5, PT ;  /* 0x000000050600720c */ /* 0x000fda0003f04270 */
[----:B------:R-:W-:Y:S05]  /*22e00*/  @!P0 BRA `(.L_x_1674) ;  /* 0x0000000c00b08947 */ /* 0x000fea0003800000 */
[----:B------:R-:W1:Y:S01]  /*22e10*/  LDC R2, c[0x0][0x428] ;  /* 0x00010a00ff027b82 */ /* 0x000e620000000800 */
[----:B------:R-:W-:Y:S01]  /*22e20*/  UMOV UR4, 0xffffffff ;  /* 0xffffffff00047882 */ /* 0x000fe20000000000 */
[----:B------:R-:W-:Y:S01]  /*22e30*/  IMAD.MOV.U32 R3, RZ, RZ, R18 ;  /* 0x000000ffff037224 */ /* 0x000fe200078e0012 */
[----:B-1----:R-:W-:-:S13]  /*22e40*/  ISETP.NE.AND P0, PT, R2, 0x1, PT ;  /* 0x000000010200780c */ /* 0x002fda0003f05270 */
[----:B------:R-:W1:Y:S08]  /*22e50*/  @P0 LDC R2, c[0x0][0x42c] ;  /* 0x00010b00ff020b82 */ /* 0x000e700000000800 */
[----:B------:R-:W2:Y:S01]  /*22e60*/  @P0 LDC R7, c[0x0][0x430] ;  /* 0x00010c00ff070b82 */ /* 0x000ea20000000800 */
[----:B-1----:R-:W-:-:S05]  /*22e70*/  @P0 IMAD.HI.U32 R2, R18, R2, RZ ;  /* 0x0000000212020227 */ /* 0x002fca00078e00ff */
[----:B--2---:R-:W-:Y:S02]  /*22e80*/  @P0 SHF.R.U32.HI R3, RZ, R7, R2 ;  /* 0x00000007ff030219 */ /* 0x004fe40000011602 */
[----:B------:R-:W-:Y:S01]  /*22e90*/  SEL R2, R19, RZ, !P1 ;  /* 0x000000ff13027207 */ /* 0x000fe20004800000 */
[----:B------:R-:W-:Y:S06]  /*22ea0*/  BRA.DIV UR4, `(.L_x_1675) ;  /* 0x0000007204187947 */ /* 0x000fec000b800000 */
.L_x_1883:
[----:B------:R-:W-:-:S03]  /*22eb0*/  UMOV UR4, 0xffffffff ;  /* 0xffffffff00047882 */ /* 0x000fc60000000000 */
[----:B------:R-:W-:Y:S05]  /*22ec0*/  BRA.DIV UR4, `(.L_x_1676) ;  /* 0x0000007204447947 */ /* 0x000fea000b800000 */
[----:B------:R-:W-:-:S13]  /*22ed0*/  ELECT P6, URZ, PT ;  /* 0x00000000003f782f */ /* 0x000fda00038c0000 */
.L_x_1886:
[----:B------:R-:W2:Y:S01]  /*22ee0*/  LDL R7, [R1+0x28] ;  /* 0x0000280001077983 */ /* 0x000ea20000100800 */
[----:B------:R-:W-:Y:S01]  /*22ef0*/  BSSY B1, `(.L_x_1677) ;  /* 0x000000b000017945 */ /* 0x000fe20003800000 */
[----:B0-----:R-:W0:Y:S01]  /*22f00*/  S2R R11, SR_CgaCtaId ;  /* 0x00000000000b7919 */ /* 0x001e220000008800 */
        /* <DEDUP_REMOVED lines=9> */
.L_x_1887:
[----:B------:R-:W-:Y:S05]  /*22fa0*/  BSYNC B1 ;  /* 0x0000000000017941 */ /* 0x000fea0003800000 */
.L_x_1677:
        /* <DEDUP_REMOVED lines=8> */
.L_x_1888:
[----:B------:R-:W1:Y:S02]  /*23030*/  S2R R8, SR_TID.X ;  /* 0x0000000000087919 */ /* 0x000e640000002100 */
[----:B-1----:R-:W-:-:S04]  /*23040*/  LOP3.LUT R8, R8, 0x7f, RZ, 0xc0, !PT ;  /* 0x0000007f08087812 */ /* 0x002fc800078ec0ff */
[----:B------:R-:W-:-:S13]  /*23050*/  ISETP.NE.AND P1, PT, R8, RZ, PT ;  /* 0x000000ff0800720c */ /* 0x000fda0003f25270 */
        /* <DEDUP_REMOVED lines=8> */
.L_x_1682:
[----:B-1----:R-:W2:Y:S01]  /*230e0*/  LDL R8, [R1+0xc] ;  /* 0x00000c0001087983 */ /* 0x002ea20000100800 */
[----:B------:R-:W-:Y:S01]  /*230f0*/  R2UR UR9, R7 ;  /* 0x00000000070972ca */ /* 0x000fe200000e0000 */
[----:B------:R-:W-:Y:S01]  /*23100*/  UIADD3 UR4, UP0, UR36, 0x570, URZ ;  /* 0x0000057024047890 */ /* 0x000fe2000ff1e03f */
[----:B------:R-:W-:Y:S01]  /*23110*/  R2UR UR12, R3 ;  /* 0x00000000030c72ca */ /* 0x000fe200000e0000 */
[----:B------:R-:W-:Y:S01]  /*23120*/  UMOV UR10, URZ ;  /* 0x0000003f000a7c82 */ /* 0x000fe20008000000 */
[----:B------:R-:W-:Y:S01]  /*23130*/  R2UR UR13, R2 ;  /* 0x00000000020d72ca */ /* 0x000fe200000e0000 */
[----:B------:R-:W-:Y:S01]  /*23140*/  UIADD3.X UR5, URZ, UR37, URZ, UP0, !UPT ;  /* 0x000000253f057290 */ /* 0x000fe200087fe43f */
[----:B------:R-:W-:Y:S01]  /*23150*/  UMOV UR6, 0x0 ;  /* 0x0000000000067882 */ /* 0x000fe20000000000 */
[----:B------:R-:W-:Y:S01]  /*23160*/  UMOV UR7, 0x12f00000 ;  /* 0x12f0000000077882 */ /* 0x000fe20000000000 */
[----:B------:R-:W-:-:S05]  /*23170*/  UMOV UR17, 0x40 ;  /* 0x0000004000117882 */ /* 0x000fca0000000000 */
[----:B------:R-:W-:Y:S01]  /*23180*/  UIADD3 UR9, UR9, 0x30890, URZ ;  /* 0x0003089009097890 */ /* 0x000fe2000fffe03f */
[----:B--2---:R-:W-:-:S04]  /*23190*/  LEA R8, R8, R11, 0xf ;  /* 0x0000000b08087211 */ /* 0x004fc800078e78ff */
[----:B------:R-:W-:Y:S01]  /*231a0*/  R2UR UR14, R8 ;  /* 0x00000000080e72ca */ /* 0x000fe200000e0000 */
[----:B------:R-:W-:-:S04]  /*231b0*/  IMAD R8, R6, 0x40, R4 ;  /* 0x0000004006087824 */ /* 0x000fc800078e0204 */
[----:B------:R-:W-:-:S05]  /*231c0*/  VIADD R8, R8, 0xffffffc0 ;  /* 0xffffffc008087836 */ /* 0x000fca0000000000 */
[----:B------:R-:W-:-:S03]  /*231d0*/  R2UR UR11, R8 ;  /* 0x00000000080b72ca */ /* 0x000fc600000e0000 */
[----:B------:R-:W-:Y:S02]  /*231e0*/  UIADD3 UR8, UR14, 0x20400, URZ ;  /* 0x000204000e087890 */ /* 0x000fe4000fffe03f */
[----:B------:R-:W-:Y:S02]  /*231f0*/  UIADD3 UR15, UR14, 0x22400, URZ ;  /* 0x000224000e0f7890 */ /* 0x000fe4000fffe03f */
[----:B------:R-:W-:Y:S02]  /*23200*/  UIADD3 UR16, UR14, 0x24400, URZ ;  /* 0x000244000e107890 */ /* 0x000fe4000fffe03f */
[----:B------:R-:W-:-:S04]  /*23210*/  UIADD3 UR14, UR14, 0x26400, URZ ;  /* 0x000264000e0e7890 */ /* 0x000fc8000fffe03f */
        /* <DEDUP_REMOVED lines=14> */
.L_x_1889:
[----:B------:R-:W0:Y:S02]  /*23300*/  LDL R10, [R1+0xc] ;  /* 0x00000c00010a7983 */ /* 0x000e240000100800 */
[----:B01----:R-:W-:Y:S01]  /*23310*/  SHF.L.U32 R9, R10, 0xe, RZ ;  /* 0x0000000e0a097819 */ /* 0x003fe200000006ff */
[----:B------:R-:W-:Y:S06]  /*23320*/  @P1 BRA `(.L_x_1684) ;  /* 0x00000000001c1947 */ /* 0x000fec0003800000 */
[----:B------:R-:W0:Y:S02]  /*23330*/  S2R R10, SR_TID.X ;  /* 0x00000000000a7919 */ /* 0x000e240000002100 */
[----:B0-----:R-:W-:-:S04]  /*23340*/  LOP3.LUT R10, R10, 0x1f, RZ, 0xc0, !PT ;  /* 0x0000001f0a0a7812 */ /* 0x001fc800078ec0ff */
[----:B------:R-:W-:Y:S01]  /*23350*/  ISETP.NE.AND P0, PT, R10, RZ, PT ;  /* 0x000000ff0a00720c */ /* 0x000fe20003f05270 */
[----:B------:R-:W-:-:S04]  /*23360*/  IMAD.MOV.U32 R10, RZ, RZ, 0x8000 ;  /* 0x00008000ff0a7424 */ /* 0x000fc800078e00ff */
[----:B------:R0:W-:Y:S08]  /*23370*/  SYNCS.ARRIVE.TRANS64 RZ, [R7+URZ+0x308b0], R10 ;  /* 0x0308b00a07ff79a7 */ /* 0x0001f0000800003f */
[----:B------:R-:W-:Y:S05]  /*23380*/  @!P0 BRA `(.L_x_1684) ;  /* 0x0000000000048947 */ /* 0x000fea0003800000 */
[----:B------:R-:W-:Y:S01]  /*23390*/  BPT.TRAP 0x1 ;  /* 0x000000040000795c */ /* 0x000fe20000300000 */
.L_x_1684:
[----:B------:R-:W-:Y:S01]  /*233a0*/  IMAD R9, R9, 0x2, R11 ;  /* 0x0000000209097824 */ /* 0x000fe200078e020b */
        /* <DEDUP_REMOVED lines=11> */
[----:B------:R-:W-:-:S04]  /*23460*/  UIADD3 UR9, UR9, 0x308b0, URZ ;  /* 0x000308b009097890 */ /* 0x000fc8000fffe03f */
        /* <DEDUP_REMOVED lines=17> */
.L_x_1680:
[----:B------:R-:W-:Y:S05]  /*23580*/  BSYNC B1 ;  /* 0x0000000000017941 */ /* 0x000fea0003800000 */
.L_x_1679:
[----:B0-----:R-:W2:Y:S04]  /*23590*/  LDL.LU R7, [R1+0xc] ;  /* 0x00000c0001077983 */ /* 0x001ea80000300800 */
[----:B------:R-:W3:Y:S01]  /*235a0*/  LDL.LU R9, [R1+0x10] ;  /* 0x0000100001097983 */ /* 0x000ee20000300800 */
[----:B------:R-:W-:Y:S01]  /*235b0*/  VIADD R6, R6, 0xfffffffe ;  /* 0xfffffffe06067836 */ /* 0x000fe20000000000 */
[----:B------:R-:W-:Y:S02]  /*235c0*/  PLOP3.LUT P2, PT, PT, PT, PT, 0x8, 0x0 ;  /* 0x000000000000781c */ /* 0x000fe40003f4e170 */
[----:B--2---:R-:W-:-:S04]  /*235d0*/  IADD3 R7, R7, 0x1, RZ ;  /* 0x0000000107077810 */ /* 0x004fc80007ffe0ff */
[----:B------:R-:W-:-:S04]  /*235e0*/  ISETP.NE.AND P0, PT, R7, 0x2, PT ;  /* 0x000000020700780c */ /* 0x000fc80003f05270 */
[----:B------:R-:W-:Y:S02]  /*235f0*/  SEL R8, RZ, 0x1, P0 ;  /* 0x00000001ff087807 */ /* 0x000fe40000000000 */
[----:B------:R-:W-:Y:S02]  /*23600*/  SEL R7, R7, RZ, P0 ;  /* 0x000000ff07077207 */ /* 0x000fe40000000000 */
[----:B---3--:R-:W-:Y:S02]  /*23610*/  LOP3.LUT R9, R9, R8, RZ, 0x3c, !PT ;  /* 0x0000000809097212 */ /* 0x008fe400078e3cff */
[----:B------:R-:W-:-:S03]  /*23620*/  ISETP.GE.AND P0, PT, R6, R5, PT ;  /* 0x000000050600720c */ /* 0x000fc60003f06270 */
[----:B------:R1:W-:Y:S04]  /*23630*/  STL [R1+0x10], R9 ;  /* 0x0000100901007387 */ /* 0x0003e80000100800 */
[----:B------:R1:W-:Y:S06]  /*23640*/  STL [R1+0xc], R7 ;  /* 0x00000c0701007387 */ /* 0x0003ec0000100800 */
[----:B------:R-:W-:Y:S05]  /*23650*/  @!P0 BRA `(.L_x_1674) ;  /* 0x00000004009c8947 */ /* 0x000fea0003800000 */
.L_x_1691:
[----:B------:R-:W-:Y:S05]  /*23660*/  YIELD ;  /* 0x0000000000007946 */ /* 0x000fea0003800000 */
[----:B------:R-:W-:Y:S04]  /*23670*/  BSSY B1, `(.L_x_1685) ;  /* 0x0000059000017945 */ /* 0x000fe80003800000 */
[----:B--2---:R-:W-:Y:S05]  /*23680*/  @!P6 BRA `(.L_x_1686) ;  /* 0x00000004005ce947 */ /* 0x004fea0003800000 */
[----:B-1----:R-:W2:Y:S04]  /*23690*/  LDL R7, [R1+0xc] ;  /* 0x00000c0001077983 */ /* 0x002ea80000100800 */
[----:B------:R-:W3:Y:S01]  /*236a0*/  LDL R8, [R1+0x10] ;  /* 0x0000100001087983 */ /* 0x000ee20000100800 */
[----:B--2---:R-:W-:Y:S01]  /*236b0*/  IMAD R7, R7, 0x8, R11 ;  /* 0x0000000807077824 */ /* 0x004fe200078e020b */
[----:B---3--:R-:W-:-:S04]  /*236c0*/  SHF.L.U32 R8, R8, 0x1f, RZ ;  /* 0x0000001f08087819 */ /* 0x008fc800000006ff */
[----:B------:R-:W0:Y:S02]  /*236d0*/  SYNCS.PHASECHK.TRANS64.TRYWAIT P0, [R7+URZ+0x308a0], R8 ;  /* 0x0308a008070075a7 */ /* 0x000e24000800017f */
[----:B0-----:R-:W-:Y:S05]  /*236e0*/  @!P0 BRA `(.L_x_1687) ;  /* 0x0000006800988947 */ /* 0x001fea0003800000 */
.L_x_1890:
        /* <DEDUP_REMOVED lines=11> */
.L_x_1688:
[----:B-1----:R-:W2:Y:S01]  /*237a0*/  LDL R9, [R1+0xc] ;  /* 0x00000c0001097983 */ /* 0x002ea20000100800 */
[----:B------:R-:W-:Y:S01]  /*237b0*/  R2UR UR9, R7 ;  /* 0x00000000070972ca */ /* 0x000fe200000e0000 */
[----:B------:R-:W-:Y:S01]  /*237c0*/  IMAD R10, R6, 0x40, R4 ;  /* 0x00000040060a7824 */ /* 0x000fe200078e0204 */
        /* <DEDUP_REMOVED lines=8> */
[----:B------:R-:W-:-:S03]  /*23850*/  UMOV UR17, 0x40 ;  /* 0x0000004000117882 */ /* 0x000fc60000000000 */
        /* <DEDUP_REMOVED lines=21> */
.L_x_1891:
        /* <DEDUP_REMOVED lines=8> */
.L_x_1690:
        /* <DEDUP_REMOVED lines=29> */
.L_x_1686:
[----:B------:R-:W-:Y:S05]  /*23c00*/  BSYNC B1 ;  /* 0x0000000000017941 */ /* 0x000fea0003800000 */
.L_x_1685:
[----:B01----:R-:W2:Y:S04]  /*23c10*/  LDL.LU R7, [R1+0xc] ;  /* 0x00000c0001077983 */ /* 0x003ea80000300800 */
[----:B------:R-:W3:Y:S01]  /*23c20*/  LDL.LU R9, [R1+0x10] ;  /* 0x0000100001097983 */ /* 0x000ee20000300800 */
[----:B--2---:R-:W-:-:S05]  /*23c30*/  VIADD R7, R7, 0x1 ;  /* 0x0000000107077836 */ /* 0x004fca0000000000 */
[----:B------:R-:W-:-:S04]  /*23c40*/  ISETP.NE.AND P0, PT, R7, 0x2, PT ;  /* 0x000000020700780c */ /* 0x000fc80003f05270 */
[----:B------:R-:W-:Y:S02]  /*23c50*/  SEL R8, RZ, 0x1, P0 ;  /* 0x00000001ff087807 */ /* 0x000fe40000000000 */
[----:B------:R-:W-:Y:S02]  /*23c60*/  SEL R7, R7, RZ, P0 ;  /* 0x000000ff07077207 */ /* 0x000fe40000000000 */
[----:B---3--:R-:W-:Y:S02]  /*23c70*/  LOP3.LUT R9, R9, R8, RZ, 0x3c, !PT ;  /* 0x0000000809097212 */ /* 0x008fe400078e3cff */
[C---:B------:R-:W-:Y:S01]  /*23c80*/  ISETP.GT.AND P0, PT, R6.reuse, R5, PT ;  /* 0x000000050600720c */ /* 0x040fe20003f04270 */
[----:B------:R-:W-:Y:S02]  /*23c90*/  VIADD R6, R6, 0xffffffff ;  /* 0xffffffff06067836 */ /* 0x000fe40000000000 */
[----:B------:R2:W-:Y:S04]  /*23ca0*/  STL [R1+0x10], R9 ;  /* 0x0000100901007387 */ /* 0x0005e80000100800 */
[----:B------:R2:W-:Y:S06]  /*23cb0*/  STL [R1+0xc], R7 ;  /* 0x00000c0701007387 */ /* 0x0005ec0000100800 */
[----:B------:R-:W-:Y:S05]  /*23cc0*/  @P0 BRA `(.L_x_1691) ;  /* 0xfffffff800640947 */ /* 0x000fea000383ffff */
.L_x_1674:
[----:B------:R-:W-:Y:S05]  /*23cd0*/  BSYNC B0 ;  /* 0x0000000000007941 */ /* 0x000fea0003800000 */
.L_x_1673:
[----:B------:R-:W3:Y:S01]  /*23ce0*/  LDC.64 R2, c[0x0][0x9e0] ;  /* 0x00027800ff027b82 */ /* 0x000ee20000000a00 */
[----:B------:R-:W-:Y:S07]  /*23cf0*/  @!P2 WARPSYNC.ALL ;  /* 0x000000000000a948 */ /* 0x000fee0003800000 */
[----:B------:R-:W-:Y:S01]  /*23d00*/  @!P2 BAR.SYNC.DEFER_BLOCKING 0xc, 0x120 ;  /* 0x030480000000ab1d */ /* 0x000fe20000010000 */
[----:B---3--:R-:W-:Y:S02]  /*23d10*/  ISETP.GE.AND P0, PT, R3, 0x1, PT ;  /* 0x000000010300780c */ /* 0x008fe40003f06270 */
[----:B------:R-:W-:-:S11]  /*23d20*/  IADD3 R2, R20, R2, RZ ;  /* 0x0000000214027210 */ /* 0x000fd60007ffe0ff */
[----:B------:R-:W-:Y:S05]  /*23d30*/  @!P0 BRA `(.L_x_1692) ;  /* 0x0000000000488947 */ /* 0x000fea0003800000 */
[C---:B------:R-:W-:Y:S01]  /*23d40*/  ISETP.GT.AND P1, PT, R20.reuse, RZ, PT ;  /* 0x000000ff1400720c */ /* 0x040fe20003f24270 */
[----:B------:R-:W-:Y:S01]  /*23d50*/  BSSY B0, `(.L_x_1693) ;  /* 0x000000e000007945 */ /* 0x000fe20003800000 */
[----:B------:R-:W-:-:S11]  /*23d60*/  VIADD R6, R20, 0xffffffff ;  /* 0xffffffff14067836 */ /* 0x000fd60000000000 */
[----:B------:R-:W-:Y:S05]  /*23d70*/  @P1 BRA `(.L_x_1694) ;  /* 0x00000000001c1947 */ /* 0x000fea0003800000 */
[----:B------:R-:W-:Y:S01]  /*23d80*/  ISETP.NE.AND P1, PT, R3, 0x1, PT ;  /* 0x000000010300780c */ /* 0x000fe20003f25270 */
[----:B------:R-:W-:-:S12]  /*23d90*/  IMAD.MOV R6, RZ, RZ, -R20 ;  /* 0x000000ffff067224 */ /* 0x000fd800078e0a14 */
[----:B------:R-:W3:Y:S02]  /*23da0*/  @P1 LDC.64 R4, c[0x0][0x9e8] ;  /* 0x00027a00ff041b82 */ /* 0x000ee40000000a00 */
[----:B---3--:R-:W-:-:S05]  /*23db0*/  @P1 IMAD.HI.U32 R4, R6, R4, RZ ;  /* 0x0000000406041227 */ /* 0x008fca00078e00ff */
[----:B------:R-:W-:-:S04]  /*23dc0*/  @P1 SHF.R.U32.HI R6, RZ, R5, R4 ;  /* 0x00000005ff061219 */ /* 0x000fc80000011604 */
[----:B------:R-:W-:Y:S01]  /*23dd0*/  LOP3.LUT R6, RZ, R6, RZ, 0x33, !PT ;  /* 0x00000006ff067212 */ /* 0x000fe200078e33ff */
[----:B------:R-:W-:Y:S06]  /*23de0*/  BRA `(.L_x_1695) ;  /* 0x0000000000107947 */ /* 0x000fec0003800000 */
.L_x_1694:
[----:B------:R-:W-:-:S13]  /*23df0*/  ISETP.NE.AND P1, PT, R3, 0x1, PT ;  /* 0x000000010300780c */ /* 0x000fda0003f25270 */
[----:B------:R-:W3:Y:S02]  /*23e00*/  @P1 LDC.64 R4, c[0x0][0x9e8] ;  /* 0x00027a00ff041b82 */ /* 0x000ee40000000a00 */
[----:B---3--:R-:W-:-:S05]  /*23e10*/  @P1 IMAD.HI.U32 R4, R6, R4, RZ ;  /* 0x0000000406041227 */ /* 0x008fca00078e00ff */
[----:B------:R-:W-:-:S07]  /*23e20*/  @P1 SHF.R.U32.HI R6, RZ, R5, R4 ;  /* 0x00000005ff061219 */ /* 0x000fce0000011604 */
.L_x_1695:
[----:B------:R-:W-:Y:S05]  /*23e30*/  BSYNC B0 ;  /* 0x0000000000007941 */ /* 0x000fea0003800000 */
.L_x_1693:
[----:B------:R-:W-:-:S05]  /*23e40*/  IMAD R5, R6, R3, R3 ;  /* 0x0000000306057224 */ /* 0x000fca00078e0203 */
[----:B------:R-:W-:-:S07]  /*23e50*/  VIMNMX R2, R2, R5, PT ;  /* 0x0000000502027248 */ /* 0x000fce0003fe0100 */
.L_x_1692:
[----:B------:R-:W-:Y:S01]  /*23e60*/  IADD3 R2, R2, 0x3f, RZ ;  /* 0x0000003f02027810 */ /* 0x000fe20007ffe0ff */
[----:B------:R-:W-:-:S03]  /*23e70*/  ULDC UR4, c[0x0][0x9dc] ;  /* 0x0002770000047ab9 */ /* 0x000fc60000000800 */
[----:B------:R-:W-:-:S04]  /*23e80*/  SHF.R.S32.HI R5, RZ, 0x1f, R2 ;  /* 0x0000001fff057819 */ /* 0x000fc80000011402 */
[----:B------:R-:W-:-:S04]  /*23e90*/  LEA.HI R5, R5, R2, RZ, 0x6 ;  /* 0x0000000205057211 */ /* 0x000fc800078f30ff */
[----:B------:R-:W-:-:S04]  /*23ea0*/  SHF.R.S32.HI R2, RZ, 0x6, R5 ;  /* 0x00000006ff027819 */ /* 0x000fc80000011405 */
[----:B------:R-:W-:Y:S01]  /*23eb0*/  VIMNMX R6, R21, R2, PT ;  /* 0x0000000215067248 */ /* 0x000fe20003fe0100 */
[----:B------:R-:W-:-:S04]  /*23ec0*/  VIADD R2, R0, -UR4 ;  /* 0x8000000400027c36 */ /* 0x000fc80008000000 */
[----:B------:R3:W-:Y:S01]  /*23ed0*/  STL [R1+0x24], R6 ;  /* 0x0000240601007387 */ /* 0x0007e20000100800 */
[----:B------:R-:W-:Y:S05]  /*23ee0*/  @!P0 BRA `(.L_x_1696) ;  /* 0x0000000000448947 */ /* 0x000fea0003800000 */
[----:B------:R-:W-:Y:S01]  /*23ef0*/  ISETP.GT.AND P0, PT, R0, -0x1, PT ;  /* 0xffffffff0000780c */ /* 0x000fe20003f04270 */
[----:B------:R-:W-:-:S12]  /*23f00*/  BSSY B0, `(.L_x_1697) ;  /* 0x000000d000007945 */ /* 0x000fd80003800000 */
[----:B------:R-:W-:Y:S05]  /*23f10*/  @P0 BRA `(.L_x_1698) ;  /* 0x00000000001c0947 */ /* 0x000fea0003800000 */
[----:B------:R-:W-:Y:S02]  /*23f20*/  ISETP.NE.AND P0, PT, R3, 0x1, PT ;  /* 0x000000010300780c */ /* 0x000fe40003f05270 */
[----:B------:R-:W-:-:S11]  /*23f30*/  LOP3.LUT R0, RZ, R0, RZ, 0x33, !PT ;  /* 0x00000000ff007212 */ /* 0x000fd600078e33ff */
[----:B------:R-:W4:Y:S02]  /*23f40*/  @P0 LDC.64 R4, c[0x0][0x9e8] ;  /* 0x00027a00ff040b82 */ /* 0x000f240000000a00 */
[----:B----4-:R-:W-:-:S05]  /*23f50*/  @P0 IMAD.HI.U32 R4, R0, R4, RZ ;  /* 0x0000000400040227 */ /* 0x010fca00078e00ff */
[----:B------:R-:W-:-:S04]  /*23f60*/  @P0 SHF.R.U32.HI R0, RZ, R5, R4 ;  /* 0x00000005ff000219 */ /* 0x000fc80000011604 */
[----:B------:R-:W-:Y:S01]  /*23f70*/  LOP3.LUT R0, RZ, R0, RZ, 0x33, !PT ;  /* 0x00000000ff007212 */ /* 0x000fe200078e33ff */
[----:B------:R-:W-:Y:S06]  /*23f80*/  BRA `(.L_x_1699) ;  /* 0x0000000000107947 */ /* 0x000fec0003800000 */
.L_x_1698:
[----:B------:R-:W-:-:S13]  /*23f90*/  ISETP.NE.AND P0, PT, R3, 0x1, PT ;  /* 0x000000010300780c */ /* 0x000fda0003f05270 */
[----:B------:R-:W4:Y:S02]  /*23fa0*/  @P0 LDC.64 R4, c[0x0][0x9e8] ;  /* 0x00027a00ff040b82 */ /* 0x000f240000000a00 */
[----:B----4-:R-:W-:-:S05]  /*23fb0*/  @P0 IMAD.HI.U32 R4, R0, R4, RZ ;  /* 0x0000000400040227 */ /* 0x010fca00078e00ff */
[----:B------:R-:W-:-:S07]  /*23fc0*/  @P0 SHF.R.U32.HI R0, RZ, R5, R4 ;  /* 0x00000005ff000219 */ /* 0x000fce0000011604 */
.L_x_1699:
[----:B------:R-:W-:Y:S05]  /*23fd0*/  BSYNC B0 ;  /* 0x0000000000007941 */ /* 0x000fea0003800000 */
.L_x_1697:
[----:B------:R-:W-:-:S05]  /*23fe0*/  IMAD R3, R0, R3, RZ ;  /* 0x0000000300037224 */ /* 0x000fca00078e02ff */
[----:B------:R-:W-:-:S07]  /*23ff0*/  VIMNMX R2, R2, R3, !PT ;  /* 0x0000000302027248 */ /* 0x000fce0007fe0100 */
.L_x_1696:
[----:B------:R-:W-:Y:S01]  /*24000*/  SHF.R.S32.HI R3, RZ, 0x1f, R2 ;  /* 0x0000001fff037819 */ /* 0x000fe20000011402 */
[----:B------:R-:W-:Y:S03]  /*24010*/  BSSY B6, `(.L_x_1700) ;  /* 0x0000367000067945 */ /* 0x000fe60003800000 */
[----:B------:R-:W-:-:S04]  /*24020*/  LEA.HI R3, R3, R2, RZ, 0x6 ;  /* 0x0000000203037211 */ /* 0x000fc800078f30ff */
[----:B------:R-:W-:-:S04]  /*24030*/  SHF.R.S32.HI R3, RZ, 0x6, R3 ;  /* 0x00000006ff037819 */ /* 0x000fc80000011403 */
[----:B------:R-:W-:-:S04]  /*24040*/  VIMNMX R0, RZ, R3, !PT ;  /* 0x00000003ff007248 */ /* 0x000fc80007fe0100 */
[----:B------:R-:W-:Y:S01]  /*24050*/  ISETP.GT.AND P0, PT, R6, R0, PT ;  /* 0x000000000600720c */ /* 0x000fe20003f04270 */
[----:B------:R4:W-:-:S12]  /*24060*/  STL [R1+0x18], R0 ;  /* 0x0000180001007387 */ /* 0x0009d80000100800 */
[----:B----4-:R-:W-:Y:S05]  /*24070*/  @P0 BRA `(.L_x_1701) ;  /* 0x0000000000480947 */ /* 0x010fea0003800000 */
[----:B------:R-:W4:Y:S02]  /*24080*/  S2R R0, SR_TID.X ;  /* 0x0000000000007919 */ /* 0x000f240000002100 */
[----:B----4-:R-:W-:-:S04]  /*24090*/  LOP3.LUT R0, R0, 0x1f, RZ, 0xc0, !PT ;  /* 0x0000001f00007812 */ /* 0x010fc800078ec0ff */
[----:B------:R-:W-:-:S13]  /*240a0*/  ISETP.NE.AND P1, PT, R0, RZ, PT ;  /* 0x000000ff0000720c */ /* 0x000fda0003f25270 */
[----:B------:R-:W-:Y:S05]  /*240b0*/  @P1 BRA `(.L_x_1702) ;  /* 0x0000003400701947 */ /* 0x000fea0003800000 */
[----:B-12---:R-:W1:Y:S01]  /*240c0*/  S2R R7, SR_LANEID ;  /* 0x0000000000077919 */ /* 0x006e620000000000 */
        /* <DEDUP_REMOVED lines=11> */
[----:B-1----:R-:W-:Y:S01]  /*24180*/  IADD3 R16, R0, UR39, R7 ;  /* 0x0000002700107c10 */ /* 0x002fe2000fffe007 */
[----:B------:R-:W-:Y:S06]  /*24190*/  BRA `(.L_x_1702) ;  /* 0x0000003400387947 */ /* 0x000fec0003800000 */
.L_x_1701:
[----:B------:R-:W4:Y:S01]  /*241a0*/  S2R R3, SR_CgaCtaId ;  /* 0x0000000000037919 */ /* 0x000f220000008800 */
[----:B------:R-:W-:-:S04]  /*241b0*/  MOV R0, 0x400 ;  /* 0x0000040000007802 */ /* 0x000fc80000000f00 */
[----:B----4-:R-:W-:-:S05]  /*241c0*/  LEA R2, R3, R0, 0x18 ;  /* 0x0000000003027211 */ /* 0x010fca00078ec0ff */
[----:B------:R4:W-:Y:S01]  /*241d0*/  STL [R1+0x20], R2 ;  /* 0x0000200201007387 */ /* 0x0009e20000100800 */
[----:B------:R-:W-:-:S05]  /*241e0*/  VIADD R0, R2, 0x20400 ;  /* 0x0002040002007836 */ /* 0x000fca0000000000 */
[----:B------:R-:W-:-:S13]  /*241f0*/  LOP3.LUT P0, RZ, R0, 0x3ff, RZ, 0xc0, !PT ;  /* 0x000003ff00ff7812 */ /* 0x000fda000780c0ff */
[----:B----4-:R-:W-:Y:S05]  /*24200*/  @!P0 BRA `(.L_x_1703) ;  /* 0x0000000000408947 */ /* 0x010fea0003800000 */
[----:B------:R-:W-:Y:S01]  /*24210*/  MOV R2, 0x0 ;  /* 0x0000000000027802 */ /* 0x000fe20000000f00 */
[----:B------:R-:W-:Y:S01]  /*24220*/  ULDC.64 UR6, c[0x4][0x1b8] ;  /* 0x01006e0000067ab9 */ /* 0x000fe20000000a00 */
[----:B------:R-:W-:Y:S01]  /*24230*/  ULDC.64 UR8, c[0x4][0x1c0] ;  /* 0x0100700000087ab9 */ /* 0x000fe20000000a00 */
[----:B------:R-:W-:Y:S01]  /*24240*/  ULDC.64 UR4, c[0x4][0x140] ;  /* 0x0100500000047ab9 */ /* 0x000fe20000000a00 */
[----:B------:R-:W-:Y:S01]  /*24250*/  MOV R4, UR6 ;  /* 0x0000000600047c02 */ /* 0x000fe20008000f00 */
[----:B------:R-:W-:Y:S01]  /*24260*/  IMAD.U32 R5, RZ, RZ, UR7 ;  /* 0x00000007ff057e24 */ /* 0x000fe2000f8e00ff */
[----:B------:R-:W4:Y:S01]  /*24270*/  LDC.64 R2, c[0x4][R2] ;  /* 0x0100000002027b82 */ /* 0x000f220000000a00 */
[----:B---3--:R-:W-:Y:S01]  /*24280*/  IMAD.U32 R6, RZ, RZ, UR8 ;  /* 0x00000008ff067e24 */ /* 0x008fe2000f8e00ff */
[----:B-12---:R-:W-:Y:S01]  /*24290*/  MOV R7, UR9 ;  /* 0x0000000900077c02 */ /* 0x006fe20008000f00 */
[----:B------:R-:W-:Y:S01]  /*242a0*/  IMAD.U32 R10, RZ, RZ, UR4 ;  /* 0x00000004ff0a7e24 */ /* 0x000fe2000f8e00ff */
[----:B------:R-:W-:Y:S01]  /*242b0*/  MOV R8, 0x70 ;  /* 0x0000007000087802 */ /* 0x000fe20000000f00 */
[----:B0-----:R-:W-:-:S02]  /*242c0*/  IMAD.U32 R11, RZ, RZ, UR5 ;  /* 0x00000005ff0b7e24 */ /* 0x001fc4000f8e00ff */
[----:B------:R-:W-:Y:S02]  /*242d0*/  IMAD.MOV.U32 R12, RZ, RZ, 0x1 ;  /* 0x00000001ff0c7424 */ /* 0x000fe400078e00ff */
[----:B------:R-:W-:-:S07]  /*242e0*/  IMAD.MOV.U32 R13, RZ, RZ, RZ ;  /* 0x000000ffff0d7224 */ /* 0x000fce00078e00ff */
[----:B------:R-:W-:-:S07]  /*242f0*/  LEPC R20, `(.L_x_1703) ;  /* 0x000000001014794e */ /* 0x000fce0000000000 */
[----:B----4-:R-:W-:Y:S05]  /*24300*/  CALL.ABS.NOINC R2 ;  /* 0x0000000002007343 */ /* 0x010fea0003c00000 */
.L_x_1703:
[----:B------:R-:W4:Y:S02]  /*24310*/  LDL R2, [R1+0x20] ;  /* 0x0000200001027983 */ /* 0x000f240000100800 */
[----:B----4-:R-:W-:-:S04]  /*24320*/  IADD3 R0, R2, 0x400, RZ ;  /* 0x0000040002007810 */ /* 0x010fc80007ffe0ff */
[----:B------:R-:W-:-:S13]  /*24330*/  LOP3.LUT P0, RZ, R0, 0x3ff, RZ, 0xc0, !PT ;  /* 0x000003ff00ff7812 */ /* 0x000fda000780c0ff */
[----:B------:R-:W-:Y:S05]  /*24340*/  @!P0 BRA `(.L_x_1704) ;  /* 0x0000000000808947 */ /* 0x000fea0003800000 */
[----:B------:R-:W-:Y:S01]  /*24350*/  MOV R0, 0x0 ;  /* 0x0000000000007802 */ /* 0x000fe20000000f00 */
[----:B------:R-:W-:Y:S01]  /*24360*/  ULDC.64 UR6, c[0x4][0x1b8] ;  /* 0x01006e0000067ab9 */ /* 0x000fe20000000a00 */
[----:B------:R-:W-:Y:S01]  /*24370*/  ULDC.64 UR8, c[0x4][0x1c0] ;  /* 0x0100700000087ab9 */ /* 0x000fe20000000a00 */
[----:B------:R-:W-:Y:S01]  /*24380*/  ULDC.64 UR4, c[0x4][0x148] ;  /* 0x0100520000047ab9 */ /* 0x000fe20000000a00 */
[----:B------:R4:W4:Y:S01]  /*24390*/  LDC.64 R2, c[0x4][R0] ;  /* 0x0100000000027b82 */ /* 0x0009220000000a00 */
[----:B------:R-:W-:Y:S01]  /*243a0*/  IMAD.U32 R4, RZ, RZ, UR6 ;  /* 0x00000006ff047e24 */ /* 0x000fe2000f8e00ff */
[----:B---3--:R-:W-:Y:S01]  /*243b0*/  MOV R6, UR8 ;  /* 0x0000000800067c02 */ /* 0x008fe20008000f00 */
[----:B------:R-:W-:Y:S01]  /*243c0*/  IMAD.U32 R5, RZ, RZ, UR7 ;  /* 0x00000007ff057e24 */ /* 0x000fe2000f8e00ff */
[----:B0-----:R-:W-:Y:S01]  /*243d0*/  MOV R11, UR5 ;  /* 0x00000005000b7c02 */ /* 0x001fe20008000f00 */
[----:B-12---:R-:W-:Y:S01]  /*243e0*/  IMAD.U32 R7, RZ, RZ, UR9 ;  /* 0x00000009ff077e24 */ /* 0x006fe2000f8e00ff */
[----:B------:R-:W-:Y:S01]  /*243f0*/  MOV R13, RZ ;  /* 0x000000ff000d7202 */ /* 0x000fe20000000f00 */
[----:B------:R-:W-:-:S02]  /*24400*/  IMAD.U32 R10, RZ, RZ, UR4 ;  /* 0x00000004ff0a7e24 */ /* 0x000fc4000f8e00ff */
[----:B------:R-:W-:Y:S02]  /*24410*/  IMAD.MOV.U32 R8, RZ, RZ, 0x70 ;  /* 0x00000070ff087424 */ /* 0x000fe400078e00ff */
[----:B------:R-:W-:-:S07]  /*24420*/  IMAD.MOV.U32 R12, RZ, RZ, 0x1 ;  /* 0x00000001ff0c7424 */ /* 0x000fce00078e00ff */
[----:B------:R-:W-:-:S07]  /*24430*/  LEPC R20, `(.L_x_1705) ;  /* 0x000000001014794e */ /* 0x000fce0000000000 */
[----:B----4-:R-:W-:Y:S05]  /*24440*/  CALL.ABS.NOINC R2 ;  /* 0x0000000002007343 */ /* 0x010fea0003c00000 */
.L_x_1705:
        /* <DEDUP_REMOVED lines=10> */
[----:B------:R-:W-:Y:S01]  /*244f0*/  MOV R13, RZ ;  /* 0x000000ff000d7202 */ /* 0x000fe20000000f00 */
[----:B------:R-:W-:-:S02]  /*24500*/  IMAD.U32 R10, RZ, RZ, UR8 ;  /* 0x00000008ff0a7e24 */ /* 0x000fc4000f8e00ff */
[----:B------:R-:W-:Y:S02]  /*24510*/  IMAD.MOV.U32 R8, RZ, RZ, 0x70 ;  /* 0x00000070ff087424 */ /* 0x000fe400078e00ff */
[----:B------:R-:W-:-:S07]  /*24520*/  IMAD.MOV.U32 R12, RZ, RZ, 0x1 ;  /* 0x00000001ff0c7424 */ /* 0x000fce00078e00ff */
[----:B------:R-:W-:-:S07]  /*24530*/  LEPC R20, `(.L_x_1704) ;  /* 0x000000001014794e */ /* 0x000fce0000000000 */
[----:B0-----:R-:W-:Y:S05]  /*24540*/  CALL.ABS.NOINC R2 ;  /* 0x0000000002007343 */ /* 0x001fea0003c00000 */
.L_x_1704:
[----:B------:R-:W4:Y:S01]  /*24550*/  LDL.LU R4, [R1+0x2c] ;  /* 0x00002c0001047983 */ /* 0x000f220000300800 */
[----:B------:R-:W0:Y:S01]  /*24560*/  LDC R0, c[0x0][0x428] ;  /* 0x00010a00ff007b82 */ /* 0x000e220000000800 */
[----:B------:R-:W-:Y:S01]  /*24570*/  ULDC.64 UR4, c[0x0][0x9f8] ;  /* 0x00027e0000047ab9 */ /* 0x000fe20000000a00 */
[----:B------:R-:W-:Y:S01]  /*24580*/  MOV R5, R19 ;  /* 0x0000001300057202 */ /* 0x000fe20000000f00 */
[----:B------:R-:W-:Y:S01]  /*24590*/  ULDC.64 UR6, c[0x0][0x208] ;  /* 0x0000820000067ab9 */ /* 0x000fe20000000a00 */
[----:B0-----:R-:W-:Y:S01]  /*245a0*/  ISETP.NE.AND P0, PT, R0, 0x1, PT ;  /* 0x000000010000780c */ /* 0x001fe20003f05270 */
[----:B------:R-:W-:-:S12]  /*245b0*/  IMAD.MOV.U32 R0, RZ, RZ, R18 ;  /* 0x000000ffff007224 */ /* 0x000fd800078e0012 */
[----:B------:R-:W0:Y:S08]  /*245c0*/  @P0 LDC R3, c[0x0][0x42c] ;  /* 0x00010b00ff030b82 */ /* 0x000e300000000800 */
[----:B------:R-:W1:Y:S01]  /*245d0*/  @P0 LDC R2, c[0x0][0x430] ;  /* 0x00010c00ff020b82 */ /* 0x000e620000000800 */
[----:B0-----:R-:W-:-:S05]  /*245e0*/  @P0 IMAD.HI.U32 R3, R18, R3, RZ ;  /* 0x0000000312030227 */ /* 0x001fca00078e00ff */
[----:B-1----:R-:W-:Y:S02]  /*245f0*/  @P0 SHF.R.U32.HI R0, RZ, R2, R3 ;  /* 0x00000002ff000219 */ /* 0x002fe40000011603 */
[----:B------:R-:W-:-:S04]  /*24600*/  ISETP.NE.U32.AND P0, PT, RZ, UR4, PT ;  /* 0x00000004ff007c0c */ /* 0x000fc8000bf05070 */
[----:B------:R-:W-:Y:S01]  /*24610*/  ISETP.NE.AND.EX P0, PT, RZ, UR5, PT, P0 ;  /* 0x00000005ff007c0c */ /* 0x000fe2000bf05300 */
[----:B------:R-:W-:-:S12]  /*24620*/  ULDC.64 UR4, c[0x0][0xa00] ;  /* 0x0002800000047ab9 */ /* 0x000fd80000000a00 */
[----:B--23--:R-:W0:Y:S02]  /*24630*/  @P0 LDC.64 R6, c[0x0][0x9f8] ;  /* 0x00027e00ff060b82 */ /* 0x00ce240000000a00 */
[----:B0-----:R-:W-:-:S05]  /*24640*/  @P0 IMAD.WIDE R6, R19, 0x4, R6 ;  /* 0x0000000413060825 */ /* 0x001fca00078e0206 */
[----:B------:R0:W5:Y:S01]  /*24650*/  @P0 LDG.E R5, desc[UR6][R6.64] ;  /* 0x0000000606050981 */ /* 0x000162000c1e1900 */
[----:B------:R-:W-:-:S04]  /*24660*/  ISETP.NE.U32.AND P0, PT, RZ, UR4, PT ;  /* 0x00000004ff007c0c */ /* 0x000fc8000bf05070 */
[----:B------:R-:W-:-:S04]  /*24670*/  ISETP.NE.AND.EX P0, PT, RZ, UR5, PT, P0 ;  /* 0x00000005ff007c0c */ /* 0x000fc8000bf05300 */
[----:B------:R-:W-:Y:S01]  /*24680*/  SEL R2, R19, RZ, !P0 ;  /* 0x000000ff13027207 */ /* 0x000fe20004000000 */
[----:B----4-:R-:W-:Y:S02]  /*24690*/  IMAD R3, R17, 0x80, R4 ;  /* 0x0000008011037824 */ /* 0x010fe400078e0204 */
[----:B------:R-:W1:Y:S02]  /*246a0*/  S2R R4, SR_TID.X ;  /* 0x0000000000047919 */ /* 0x000e640000002100 */
[----:B-1----:R-:W-:-:S04]  /*246b0*/  LOP3.LUT R4, R4, 0x1f, RZ, 0xc0, !PT ;  /* 0x0000001f04047812 */ /* 0x002fc800078ec0ff */
[----:B------:R-:W-:-:S04]  /*246c0*/  ISETP.NE.AND P6, PT, R4, RZ, PT ;  /* 0x000000ff0400720c */ /* 0x000fc80003fc5270 */
[----:B------:R-:W-:-:S09]  /*246d0*/  PLOP3.LUT P1, PT, P6, PT, PT, 0x8, 0x0 ;  /* 0x000000000000781c */ /* 0x000fd2000372e170 */
[----:B------:R-:W-:-:S05]  /*246e0*/  VOTEU.ALL UP1, P6 ;  /* 0x00000000003f7886 */ /* 0x000fca0003020000 */
[----:B------:R-:W-:-:S04]  /*246f0*/  @!UP1 UIADD3 UR8, UP0, UR36, 0x270, URZ ;  /* 0x0000027024089890 */ /* 0x000fc8000ff1e03f */
[----:B------:R-:W-:-:S03]  /*24700*/  @!UP1 UIADD3.X UR9, URZ, UR37, URZ, UP0, !UPT ;  /* 0x000000253f099290 */ /* 0x000fc600087fe43f */
[----:B0-----:R-:W-:-:S09]  /*24710*/  VOTEU.ALL UP0, P6 ;  /* 0x00000000003f7886 */ /* 0x001fd20003000000 */
.L_x_1706:
        /* <DEDUP_REMOVED lines=16> */
.L_x_1707:
        /* <DEDUP_REMOVED lines=15> */
.L_x_1708:
        /* <DEDUP_REMOVED lines=15> */
.L_x_1709:
        /* <DEDUP_REMOVED lines=9> */
[----:B------:R-:W2:Y:S01]  /*24a90*/  LDL R4, [R1+0x24] ;  /* 0x0000240001047983 */ /* 0x000ea20000100800 */
[----:B------:R-:W0:Y:S01]  /*24aa0*/  LDC.64 R8, c[0x0][0x3f8] ;  /* 0x0000fe00ff087b82 */ /* 0x000e220000000a00 */
[----:B------:R-:W-:Y:S02]  /*24ab0*/  ULDC.64 UR4, c[0x0][0xa08] ;  /* 0x0002820000047ab9 */ /* 0x000fe40000000a00 */
[----:B0-----:R-:W-:Y:S01]  /*24ac0*/  LOP3.LUT P0, RZ, R8, UR4, RZ, 0xfc, !PT ;  /* 0x0000000408ff7c12 */ /* 0x001fe2000f80fcff */
[----:B------:R-:W-:-:S03]  /*24ad0*/  UMOV UR4, 0xffffffff ;  /* 0xffffffff00047882 */ /* 0x000fc60000000000 */
[----:B------:R-:W-:-:S04]  /*24ae0*/  LOP3.LUT P0, RZ, R9, UR5, RZ, 0xfc, P0 ;  /* 0x0000000509ff7c12 */ /* 0x000fc8000800fcff */
[----:B-----5:R-:W-:Y:S01]  /*24af0*/  SEL R6, R5, RZ, !P0 ;  /* 0x000000ff05067207 */ /* 0x020fe20004000000 */
[----:B--2---:R-:W-:Y:S01]  /*24b00*/  VIADD R4, R4, 0xffffffff ;  /* 0xffffffff04047836 */ /* 0x004fe20000000000 */
[----:B------:R-:W-:Y:S07]  /*24b10*/  BRA.DIV UR4, `(.L_x_1710) ;  /* 0x0000005604b47947 */ /* 0x000fee000b800000 */
.L_x_1894:
[----:B------:R-:W-:Y:S01]  /*24b20*/  UMOV UR4, 0xffffffff ;  /* 0xffffffff00047882 */ /* 0x000fe20000000000 */
[----:B------:R-:W-:Y:S02]  /*24b30*/  SHF.R.S32.HI R17, RZ, 0x1f, R5 ;  /* 0x0000001fff117819 */ /* 0x000fe40000011405 */
[----:B------:R-:W-:Y:S05]  /*24b40*/  BRA.DIV UR4, `(.L_x_1711) ;  /* 0x0000005604dc7947 */ /* 0x000fea000b800000 */
[----:B------:R-:W-:-:S13]  /*24b50*/  ELECT P6, URZ, PT ;  /* 0x00000000003f782f */ /* 0x000fda00038c0000 */
.L_x_1897:
[----:B------:R-:W-:Y:S05]  /*24b60*/  @!P6 BRA `(.L_x_1712) ;  /* 0x000000040038e947 */ /* 0x000fea0003800000 */
[----:B------:R-:W-:-:S04]  /*24b70*/  ISETP.NE.U32.AND P0, PT, R8, RZ, PT ;  /* 0x000000ff0800720c */ /* 0x000fc80003f05070 */
        /* <DEDUP_REMOVED lines=20> */
.L_x_1713:
        /* <DEDUP_REMOVED lines=9> */
.L_x_1898:
        /* <DEDUP_REMOVED lines=11> */
.L_x_1715:
[----:B------:R-:W2:Y:S01]  /*24e00*/  LDL R11, [R1] ;  /* 0x00000000010b7983 */ /* 0x000ea20000100800 */
[----:B------:R-:W-:-:S03]  /*24e10*/  MOV R12, 0x400 ;  /* 0x00000400000c7802 */ /* 0x000fc60000000f00 */
[----:B0-----:R-:W3:Y:S01]  /*24e20*/  LDL R10, [R1+0x4] ;  /* 0x00000400010a7983 */ /* 0x001ee20000100800 */
[----:B------:R-:W0:Y:S01]  /*24e30*/  S2R R13, SR_CgaCtaId ;  /* 0x00000000000d7919 */ /* 0x000e220000008800 */
        /* <DEDUP_REMOVED lines=33> */
.L_x_1712:
        /* <DEDUP_REMOVED lines=55> */
.L_x_1899:
[----:B------:R-:W-:Y:S05]  /*253c0*/  BSYNC B0 ;  /* 0x0000000000007941 */ /* 0x000fea0003800000 */
.L_x_1716:
[----:B0-----:R-:W2:Y:S04]  /*253d0*/  LDL R3, [R1+0x24] ;  /* 0x0000240001037983 */ /* 0x001ea80000100800 */
[----:B------:R-:W3:Y:S01]  /*253e0*/  LDL R10, [R1+0x18] ;  /* 0x00001800010a7983 */ /* 0x000ee20000100800 */
[----:B------:R-:W-:Y:S01]  /*253f0*/  BSSY B0, `(.L_x_1718) ;  /* 0x00001cd000007945 */ /* 0x000fe20003800000 */
[----:B--2---:R-:W-:-:S05]  /*25400*/  VIADD R7, R3, 0xfffffffe ;  /* 0xfffffffe03077836 */ /* 0x004fca0000000000 */
[----:B---3--:R-:W-:-:S13]  /*25410*/  ISETP.GE.AND P0, PT, R7, R10, PT ;  /* 0x0000000a0700720c */ /* 0x008fda0003f06270 */
[----:B------:R-:W-:Y:S05]  /*25420*/  @!P0 BRA `(.L_x_1719) ;  /* 0x0000001c00248947 */ /* 0x000fea0003800000 */
[----:B------:R-:W-:Y:S01]  /*25430*/  LOP3.LUT R2, RZ, R10, RZ, 0x33, !PT ;  /* 0x0000000aff027212 */ /* 0x000fe200078e33ff */
[----:B------:R-:W-:Y:S01]  /*25440*/  BSSY B1, `(.L_x_1720) ;  /* 0x000009b000017945 */ /* 0x000fe20003800000 */
[----:B------:R-:W-:-:S04]  /*25450*/  IADD3 R13, -R3, RZ, RZ ;  /* 0x000000ff030d7210 */ /* 0x000fc80007ffe1ff */
        /* <DEDUP_REMOVED lines=29> */
[----:B------:R-:W-:Y:S01]  /*25630*/  IMAD.WIDE.U32 R10, R5, UR4, R2 ;  /* 0x00000004050a7c25 */ /* 0x000fe2000f8e0002 */
[----:B------:R-:W-:-:S03]  /*25640*/  IADD3 R2, -R2, RZ, RZ ;  /* 0x000000ff02027210 */ /* 0x000fc60007ffe1ff */
[----:B------:R-:W-:Y:S01]  /*25650*/  IMAD.IADD R15, R15, 0x1, R11 ;  /* 0x000000010f0f7824 */ /* 0x000fe200078e020b */
[----:B------:R-:W-:Y:S01]  /*25660*/  LEA R8, P0, R10, R8, 0x2 ;  /* 0x000000080a087211 */ /* 0x000fe200078010ff */
[----:B------:R-:W-:-:S03]  /*25670*/  IMAD R7, R18, R2, R7 ;  /* 0x0000000212077224 */ /* 0x000fc600078e0207 */
[----:B------:R-:W-:-:S05]  /*25680*/  LEA.HI.X R9, R10, R9, R15, 0x2, P0 ;  /* 0x000000090a097211 */ /* 0x000fca00000f140f */
[----:B------:R0:W5:Y:S04]  /*25690*/  LDG.E R2, desc[UR6][R8.64] ;  /* 0x0000000608027981 */ /* 0x000168000c1e1900 */
.L_x_1724:
[----:B0-----:R-:W0:Y:S01]  /*256a0*/  S2R R8, SR_CgaCtaId ;  /* 0x0000000000087919 */ /* 0x001e220000008800 */
[----:B------:R-:W-:-:S04]  /*256b0*/  MOV R3, 0x400 ;  /* 0x0000040000037802 */ /* 0x000fc80000000f00 */
[----:B0-----:R-:W-:Y:S02]  /*256c0*/  LEA R3, R8, R3, 0x18 ;  /* 0x0000000308037211 */ /* 0x001fe400078ec0ff */
[----:B------:R-:W-:-:S03]  /*256d0*/  SHF.L.U32 R8, R14, 0x1f, RZ ;  /* 0x0000001f0e087819 */ /* 0x000fc600000006ff */
[----:B------:R-:W-:-:S04]  /*256e0*/  IMAD R3, R12, 0x8, R3 ;  /* 0x000000080c037824 */ /* 0x000fc800078e0203 */
[----:B------:R-:W0:Y:S02]  /*256f0*/  SYNCS.PHASECHK.TRANS64.TRYWAIT P0, [R3+URZ+0x30840], R8 ;  /* 0x03084008030075a7 */ /* 0x000e24000800017f */
[----:B0-----:R-:W-:Y:S05]  /*25700*/  @!P0 BRA `(.L_x_1725) ;  /* 0x0000004c00408947 */ /* 0x001fea0003800000 */
.L_x_1900:
        /* <DEDUP_REMOVED lines=11> */
.L_x_1726:
[----:B------:R-:W2:Y:S04]  /*257c0*/  LDL R15, [R1+0x4] ;  /* 0x00000400010f7983 */ /* 0x000ea80000100800 */
[----:B0-----:R-:W3:Y:S01]  /*257d0*/  LDL.LU R8, [R1+0x8] ;  /* 0x0000080001087983 */ /* 0x001ee20000300800 */
        /* <DEDUP_REMOVED lines=8> */
[----:B0-----:R-:W-:-:S04]  /*25860*/  LEA R10, R11, R10, 0x18 ;  /* 0x0000000a0b0a7211 */ /* 0x001fc800078ec0ff */
[----:B------:R-:W-:-:S04]  /*25870*/  LEA R3, R12, R10, 0xf ;  /* 0x0000000a0c037211 */ /* 0x000fc800078e78ff */
        /* <DEDUP_REMOVED lines=29> */
.L_x_1901:
        /* <DEDUP_REMOVED lines=10> */
.L_x_1728:
[----:B------:R-:W2:Y:S02]  /*25af0*/  LDL R8, [R1+0x14] ;  /* 0x0000140001087983 */ /* 0x000ea40000100800 */
[----:B--2---:R-:W-:-:S13]  /*25b00*/  LOP3.LUT P0, RZ, R8, 0x40, RZ, 0xc0, !PT ;  /* 0x0000004008ff7812 */ /* 0x004fda000780c0ff */
[----:B------:R-:W-:Y:S05]  /*25b10*/  @P0 BRA `(.L_x_1729) ;  /* 0x0000000000040947 */ /* 0x000fea0003800000 */
[----:B------:R-:W-:Y:S01]  /*25b20*/  BPT.TRAP 0x1 ;  /* 0x000000040000795c */ /* 0x000fe20000300000 */
.L_x_1729:
[----:B------:R-:W2:Y:S01]  /*25b30*/  LDL.LU R9, [R1] ;  /* 0x0000000001097983 */ /* 0x000ea20000300800 */
        /* <DEDUP_REMOVED lines=14> */
[----:B------:R-:W-:Y:S01]  /*25c20*/  IMAD.MOV.U32 R6, RZ, RZ, R2 ;  /* 0x000000ffff067224 */ /* 0x000fe200078e0002 */
[----:B--2---:R-:W-:Y:S02]  /*25c30*/  LEA R4, R9, R10, 0xf ;  /* 0x0000000a09047211 */ /* 0x004fe400078e78ff */
[----:B---3--:R-:W-:Y:S02]  /*25c40*/  R2UR UR5, R8 ;  /* 0x00000000080572ca */ /* 0x008fe400000e0000 */
[----:B------:R-:W-:-:S11]  /*25c50*/  R2UR UR16, R4 ;  /* 0x00000000041072ca */ /* 0x000fd600000e0000 */
[----:B------:R-:W-:Y:S02]  /*25c60*/  ULEA UR11, UR11, UR5, 0x6 ;  /* 0x000000050b0b7291 */ /* 0x000fe4000f8e303f */
        /* <DEDUP_REMOVED lines=9> */
[----:B------:R0:W-:Y:S01]  /*25d00*/  UTMALDG.4D [UR8], [UR4], desc[UR6] ;  /* 0x00000608040075b4 */ /* 0x0001e20008019000 */
[----:B------:R-:W-:Y:S01]  /*25d10*/  IMAD.MOV.U32 R4, RZ, RZ, R7 ;  /* 0x000000ffff047224 */ /* 0x000fe200078e0007 */
        /* <DEDUP_REMOVED lines=8> */
.L_x_1723:
[----:B------:R-:W-:Y:S05]  /*25da0*/  BSYNC B2 ;  /* 0x0000000000027941 */ /* 0x000fea0003800000 */
.L_x_1722:
[----:B------:R-:W2:Y:S04]  /*25db0*/  LDL R2, [R1+0x24] ;  /* 0x0000240001027983 */ /* 0x000ea80000100800 */
[----:B------:R0:W-:Y:S04]  /*25dc0*/  STL [R1+0x8], R14 ;  /* 0x0000080e01007387 */ /* 0x0001e80000100800 */
[----:B------:R0:W-:Y:S02]  /*25dd0*/  STL [R1], R12 ;  /* 0x0000000c01007387 */ /* 0x0001e40000100800 */
[----:B0-2---:R-:W-:-:S07]  /*25de0*/  IADD3 R7, R2, -0x3, RZ ;  /* 0xfffffffd02077810 */ /* 0x005fce0007ffe0ff */
.L_x_1721:
[----:B------:R-:W-:Y:S05]  /*25df0*/  BSYNC B1 ;  /* 0x0000000000017941 */ /* 0x000fea0003800000 */
.L_x_1720:
[----:B------:R-:W2:Y:S01]  /*25e00*/  LDL.LU R2, [R1+0x24] ;  /* 0x0000240001027983 */ /* 0x000ea20000300800 */
[----:B------:R-:W-:Y:S01]  /*25e10*/  VIADD R13, R13, 0xfffffffe ;  /* 0xfffffffe0d0d7836 */ /* 0x000fe20000000000 */
[----:B--2---:R-:W-:-:S04]  /*25e20*/  LOP3.LUT R2, RZ, R2, RZ, 0x33, !PT ;  /* 0x00000002ff027212 */ /* 0x004fc800078e33ff */
[----:B------:R-:W-:-:S13]  /*25e30*/  ISETP.NE.AND P0, PT, R13, R2, PT ;  /* 0x000000020d00720c */ /* 0x000fda0003f05270 */
[----:B------:R-:W-:Y:S05]  /*25e40*/  @!P0 BRA `(.L_x_1719) ;  /* 0x00000010009c8947 */ /* 0x000fea0003800000 */
[----:B------:R-:W-:-:S07]  /*25e50*/  IMAD.MOV.U32 R13, RZ, RZ, R6 ;  /* 0x000000ffff0d7224 */ /* 0x000fce00078e0006 */
.L_x_1746:
[----:B------:R-:W2:Y:S04]  /*25e60*/  LDL R3, [R1] ;  /* 0x0000000001037983 */ /* 0x000ea80000100800 */
[----:B------:R-:W3:Y:S01]  /*25e70*/  LDL R2, [R1+0x8] ;  /* 0x0000080001027983 */ /* 0x000ee20000100800 */
[----:B------:R-:W-:Y:S05]  /*25e80*/  YIELD ;  /* 0x0000000000007946 */ /* 0x000fea0003800000 */
[----:B------:R-:W-:Y:S01]  /*25e90*/  BSSY B1, `(.L_x_1730) ;  /* 0x000008e000017945 */ /* 0x000fe20003800000 */
[----:B--2---:R-:W-:-:S04]  /*25ea0*/  IADD3 R8, R3, 0x1, RZ ;  /* 0x0000000103087810 */ /* 0x004fc80007ffe0ff */
        /* <DEDUP_REMOVED lines=20> */
[C---:B------:R-:W-:Y:S01]  /*25ff0*/  IMAD R10, R5.reuse, UR7, R10 ;  /* 0x00000007050a7c24 */ /* 0x040fe2000f8e020a */
[----:B------:R-:W-:Y:S01]  /*26000*/  IADD3 R12, -R2, RZ, RZ ;  /* 0x000000ff020c7210 */ /* 0x000fe20007ffe1ff */
[----:B------:R-:W-:-:S04]  /*26010*/  IMAD.WIDE.U32 R2, R5, UR6, R2 ;  /* 0x0000000605027c25 */ /* 0x000fc8000f8e0002 */
[----:B------:R-:W-:Y:S01]  /*26020*/  IMAD.IADD R3, R10, 0x1, R3 ;  /* 0x000000010a037824 */ /* 0x000fe200078e0203 */
[----:B------:R-:W-:Y:S01]  /*26030*/  LEA R10, P0, R2, UR4, 0x2 ;  /* 0x00000004020a7c11 */ /* 0x000fe2000f8010ff */
[----:B------:R-:W-:-:S03]  /*26040*/  IMAD R12, R11, R12, R7 ;  /* 0x0000000c0b0c7224 */ /* 0x000fc600078e0207 */
[----:B------:R-:W-:-:S05]  /*26050*/  LEA.HI.X R11, R2, UR5, R3, 0x2, P0 ;  /* 0x00000005020b7c11 */ /* 0x000fca00080f1403 */
[----:B------:R0:W5:Y:S04]  /*26060*/  LDG.E R13, desc[UR8][R10.64] ;  /* 0x000000080a0d7981 */ /* 0x000168000c1e1900 */
.L_x_1732:
[----:B------:R-:W1:Y:S01]  /*26070*/  S2R R3, SR_CgaCtaId ;  /* 0x0000000000037919 */ /* 0x000e620000008800 */
[----:B------:R-:W-:-:S04]  /*26080*/  MOV R2, 0x400 ;  /* 0x0000040000027802 */ /* 0x000fc80000000f00 */
[----:B-1----:R-:W-:Y:S02]  /*26090*/  LEA R2, R3, R2, 0x18 ;  /* 0x0000000203027211 */ /* 0x002fe400078ec0ff */
[----:B------:R-:W-:-:S03]  /*260a0*/  SHF.L.U32 R3, R9, 0x1f, RZ ;  /* 0x0000001f09037819 */ /* 0x000fc600000006ff */
[----:B------:R-:W-:-:S04]  /*260b0*/  IMAD R2, R8, 0x8, R2 ;  /* 0x0000000808027824 */ /* 0x000fc800078e0202 */
[----:B------:R-:W1:Y:S02]  /*260c0*/  SYNCS.PHASECHK.TRANS64.TRYWAIT P0, [R2+URZ+0x30840], R3 ;  /* 0x03084003020075a7 */ /* 0x000e64000800017f */
[----:B-1----:R-:W-:Y:S05]  /*260d0*/  @!P0 BRA `(.L_x_1733) ;  /* 0x0000004000f48947 */ /* 0x002fea0003800000 */
.L_x_1902:
[----:B0-----:R-:W0:Y:S02]  /*260e0*/  S2R R10, SR_TID.X ;  /* 0x00000000000a7919 */ /* 0x001e240000002100 */
[----:B0-----:R-:W-:-:S04]  /*260f0*/  LOP3.LUT R10, R10, 0x7f, RZ, 0xc0, !PT ;  /* 0x0000007f0a0a7812 */ /* 0x001fc800078ec0ff */
[----:B------:R-:W-:-:S13]  /*26100*/  ISETP.NE.AND P0, PT, R10, RZ, PT ;  /* 0x000000ff0a00720c */ /* 0x000fda0003f05270 */
[----:B------:R-:W-:Y:S05]  /*26110*/  @P0 BRA `(.L_x_1734) ;  /* 0x00000000001c0947 */ /* 0x000fea0003800000 */
[----:B------:R-:W0:Y:S01]  /*26120*/  S2R R10, SR_TID.X ;  /* 0x00000000000a7919 */ /* 0x000e220000002100 */
[----:B-1----:R-:W-:-:S04]  /*26130*/  MOV R3, 0x8000 ;  /* 0x0000800000037802 */ /* 0x002fc80000000f00 */
[----:B------:R2:W-:Y:S01]  /*26140*/  SYNCS.ARRIVE.TRANS64 RZ, [R2+URZ+0x30830], R3 ;  /* 0x0308300302ff79a7 */ /* 0x0005e2000800003f */
[----:B0-----:R-:W-:-:S04]  /*26150*/  LOP3.LUT R10, R10, 0x1f, RZ, 0xc0, !PT ;  /* 0x0000001f0a0a7812 */ /* 0x001fc800078ec0ff */
[----:B------:R-:W-:-:S13]  /*26160*/  ISETP.NE.AND P1, PT, R10, RZ, PT ;  /* 0x000000ff0a00720c */ /* 0x000fda0003f25270 */
[----:B--2---:R-:W-:Y:S05]  /*26170*/  @!P1 BRA `(.L_x_1734) ;  /* 0x0000000000049947 */ /* 0x004fea0003800000 */
[----:B------:R-:W-:Y:S01]  /*26180*/  BPT.TRAP 0x1 ;  /* 0x000000040000795c */ /* 0x000fe20000300000 */
.L_x_1734:
        /* <DEDUP_REMOVED lines=41> */
.L_x_1903:
        /* <DEDUP_REMOVED lines=10> */
.L_x_1736:
[----:B------:R-:W2:Y:S02]  /*264c0*/  LDL R3, [R1+0x14] ;  /* 0x0000140001037983 */ /* 0x000ea40000100800 */
[----:B--2---:R-:W-:-:S13]  /*264d0*/  LOP3.LUT P0, RZ, R3, 0x40, RZ, 0xc0, !PT ;  /* 0x0000004003ff7812 */ /* 0x004fda000780c0ff */
[----:B------:R-:W-:Y:S05]  /*264e0*/  @P0 BRA `(.L_x_1737) ;  /* 0x0000000000040947 */ /* 0x000fea0003800000 */
[----:B------:R-:W-:Y:S01]  /*264f0*/  BPT.TRAP 0x1 ;  /* 0x000000040000795c */ /* 0x000fe20000300000 */
.L_x_1737:
        /* <DEDUP_REMOVED lines=16> */
[----:B------:R-:W-:Y:S01]  /*26600*/  MOV R6, R13 ;  /* 0x0000000d00067202 */ /* 0x000fe20000000f00 */
        /* <DEDUP_REMOVED lines=22> */
.L_x_1731:
[----:B------:R-:W-:Y:S05]  /*26770*/  BSYNC B1 ;  /* 0x0000000000017941 */ /* 0x000fea0003800000 */
.L_x_1730:
        /* <DEDUP_REMOVED lines=11> */
[----:B------:R-:W-:Y:S02]  /*26830*/  MOV R10, R11 ;  /* 0x0000000b000a7202 */ /* 0x000fe40000000f00 */
        /* <DEDUP_REMOVED lines=16> */
[----:B------:R-:W-:-:S05]  /*26940*/  IMAD.WIDE.U32 R2, R5, UR6, R2 ;  /* 0x0000000605027c25 */ /* 0x000fca000f8e0002 */
[----:B------:R-:W-:Y:S02]  /*26950*/  IADD3 R3, R12, R3, RZ ;  /* 0x000000030c037210 */ /* 0x000fe40007ffe0ff */
[----:B------:R-:W-:-:S04]  /*26960*/  LEA R12, P0, R2, UR4, 0x2 ;  /* 0x00000004020c7c11 */ /* 0x000fc8000f8010ff */
[----:B------:R-:W-:-:S06]  /*26970*/  LEA.HI.X R13, R2, UR5, R3, 0x2, P0 ;  /* 0x00000005020d7c11 */ /* 0x000fcc00080f1403 */
[----:B------:R1:W5:Y:S03]  /*26980*/  LDG.E R13, desc[UR8][R12.64] ;  /* 0x000000080c0d7981 */ /* 0x000366000c1e1900 */
.L_x_1740:
[----:B------:R-:W2:Y:S01]  /*26990*/  S2R R3, SR_CgaCtaId ;  /* 0x0000000000037919 */ /* 0x000ea20000008800 */
[----:B------:R-:W-:-:S04]  /*269a0*/  MOV R2, 0x400 ;  /* 0x0000040000027802 */ /* 0x000fc80000000f00 */
[----:B--2---:R-:W-:Y:S02]  /*269b0*/  LEA R2, R3, R2, 0x18 ;  /* 0x0000000203027211 */ /* 0x004fe400078ec0ff */
[----:B------:R-:W-:-:S03]  /*269c0*/  SHF.L.U32 R3, R14, 0x1f, RZ ;  /* 0x0000001f0e037819 */ /* 0x000fc600000006ff */
[----:B------:R-:W-:-:S04]  /*269d0*/  IMAD R2, R15, 0x8, R2 ;  /* 0x000000080f027824 */ /* 0x000fc800078e0202 */
[----:B------:R-:W2:Y:S02]  /*269e0*/  SYNCS.PHASECHK.TRANS64.TRYWAIT P0, [R2+URZ+0x30840], R3 ;  /* 0x03084003020075a7 */ /* 0x000ea4000800017f */
[----:B--2---:R-:W-:Y:S05]  /*269f0*/  @!P0 BRA `(.L_x_1741) ;  /* 0x0000003800d48947 */ /* 0x004fea0003800000 */
.L_x_1904:
        /* <DEDUP_REMOVED lines=11> */
.L_x_1742:
        /* <DEDUP_REMOVED lines=16> */
[----:B0-----:R-:W-:-:S04]  /*26bb0*/  LEA R3, R12, R3, 0x18 ;  /* 0x000000030c037211 */ /* 0x001fc800078ec0ff */
[----:B---3--:R-:W-:Y:S02]  /*26bc0*/  LEA R2, R15, R3, 0xf ;  /* 0x000000030f027211 */ /* 0x008fe400078e78ff */
[----:B----4-:R-:W-:Y:S02]  /*26bd0*/  R2UR UR5, R14 ;  /* 0x000000000e0572ca */ /* 0x010fe400000e0000 */
[----:B------:R-:W-:Y:S01]  /*26be0*/  R2UR UR14, R2 ;  /* 0x00000000020e72ca */ /* 0x000fe200000e0000 */
[----:B------:R-:W-:-:S10]  /*26bf0*/  IMAD R2, R8, 0x8, R3 ;  /* 0x0000000808027824 */ /* 0x000fd400078e0203 */
        /* <DEDUP_REMOVED lines=19> */
.L_x_1905:
        /* <DEDUP_REMOVED lines=10> */
.L_x_1744:
[----:B------:R-:W2:Y:S02]  /*26dd0*/  LDL R3, [R1+0x14] ;  /* 0x0000140001037983 */ /* 0x000ea40000100800 */
[----:B--2---:R-:W-:-:S13]  /*26de0*/  LOP3.LUT P0, RZ, R3, 0x40, RZ, 0xc0, !PT ;  /* 0x0000004003ff7812 */ /* 0x004fda000780c0ff */
[----:B------:R-:W-:Y:S05]  /*26df0*/  @P0 BRA `(.L_x_1745) ;  /* 0x0000000000040947 */ /* 0x000fea0003800000 */
[----:B------:R-:W-:Y:S01]  /*26e00*/  BPT.TRAP 0x1 ;  /* 0x000000040000795c */ /* 0x000fe20000300000 */
.L_x_1745:
[----:B------:R-:W2:Y:S01]  /*26e10*/  LDL R3, [R1+0x4] ;  /* 0x0000040001037983 */ /* 0x000ea20000100800 */
[----:B0-----:R-:W-:Y:S01]  /*26e20*/  MOV R9, 0x400 ;  /* 0x0000040000097802 */ /* 0x001fe20000000f00 */
[----:B------:R-:W0:Y:S01]  /*26e30*/  S2R R12, SR_CgaCtaId ;  /* 0x00000000000c7919 */ /* 0x000e220000008800 */
[----:B------:R-:W-:Y:S02]  /*26e40*/  R2UR UR11, R4 ;  /* 0x00000000040b72ca */ /* 0x000fe400000e0000 */
[----:B------:R-:W-:Y:S01]  /*26e50*/  R2UR UR9, R2 ;  /* 0x00000000020972ca */ /* 0x000fe200000e0000 */
[----:B------:R-:W-:Y:S01]  /*26e60*/  UIADD3 UR4, UP0, UR36, 0x470, URZ ;  /* 0x0000047024047890 */ /* 0x000fe2000ff1e03f */
[----:B------:R-:W-:Y:S02]  /*26e70*/  R2UR UR13, R6 ;  /* 0x00000000060d72ca */ /* 0x000fe400000e0000 */
[----:B------:R-:W-:Y:S02]  /*26e80*/  R2UR UR12, R0 ;  /* 0x00000000000c72ca */ /* 0x000fe400000e0000 */
        /* <DEDUP_REMOVED lines=30> */
.L_x_1739:
[----:B------:R-:W-:Y:S05]  /*27070*/  BSYNC B1 ;  /* 0x0000000000017941 */ /* 0x000fea0003800000 */
.L_x_1738:
[----:B------:R-:W2:Y:S01]  /*27080*/  LDL R2, [R1+0x18] ;  /* 0x0000180001027983 */ /* 0x000ea20000100800 */
[----:B------:R-:W-:Y:S02]  /*27090*/  IADD3 R7, R7, -0x2, RZ ;  /* 0xfffffffe07077810 */ /* 0x000fe40007ffe0ff */
[----:B--2---:R-:W-:-:S13]  /*270a0*/  ISETP.GT.AND P0, PT, R11, R2, PT ;  /* 0x000000020b00720c */ /* 0x004fda0003f04270 */
[----:B------:R-:W-:Y:S05]  /*270b0*/  @P0 BRA `(.L_x_1746) ;  /* 0xffffffec00680947 */ /* 0x000fea000383ffff */
.L_x_1719:
[----:B------:R-:W-:Y:S05]  /*270c0*/  BSYNC B0 ;  /* 0x0000000000007941 */ /* 0x000fea0003800000 */
.L_x_1718:
        /* <DEDUP_REMOVED lines=14> */
[----:B-1----:R-:W-:-:S06]  /*271b0*/  LOP3.LUT R8, R8, UR4, RZ, 0xc0, !PT ;  /* 0x0000000408087c12 */ /* 0x002fcc000f8ec0ff */
[----:B------:R-:W1:Y:S01]  /*271c0*/  POPC R8, R8 ;  /* 0x0000000800087309 */ /* 0x000e620000000000 */
[----:B--2---:R-:W1:Y:S02]  /*271d0*/  SHFL.IDX PT, R5, R2, R5, 0x1f ;  /* 0x00001f0502057589 */ /* 0x004e6400000e0000 */
[----:B-1----:R-:W-:-:S07]  /*271e0*/  IADD3 R16, R5, UR39, R8 ;  /* 0x0000002705107c10 */ /* 0x002fce000fffe008 */
.L_x_1748:
[----:B------:R-:W-:Y:S05]  /*271f0*/  BSYNC B0 ;  /* 0x0000000000007941 */ /* 0x000fea0003800000 */
.L_x_1747:
        /* <DEDUP_REMOVED lines=11> */
.L_x_1906:
        /* <DEDUP_REMOVED lines=10> */
.L_x_1752:
[----:B------:R-:W2:Y:S02]  /*27350*/  LDL R2, [R1+0x14] ;  /* 0x0000140001027983 */ /* 0x000ea40000100800 */
[----:B--2---:R-:W-:-:S13]  /*27360*/  LOP3.LUT P0, RZ, R2, 0x40, RZ, 0xc0, !PT ;  /* 0x0000004002ff7812 */ /* 0x004fda000780c0ff */
[----:B------:R-:W-:Y:S05]  /*27370*/  @P0 BRA `(.L_x_1753) ;  /* 0x0000000000040947 */ /* 0x000fea0003800000 */
[----:B------:R-:W-:Y:S01]  /*27380*/  BPT.TRAP 0x1 ;  /* 0x000000040000795c */ /* 0x000fe20000300000 */
.L_x_1753:
[----:B------:R-:W2:Y:S01]  /*27390*/  LDL.LU R8, [R1+0x4] ;  /* 0x0000040001087983 */ /* 0x000ea20000300800 */
[----:B------:R-:W-:-:S03]  /*273a0*/  MOV R5, 0x400 ;  /* 0x0000040000057802 */ /* 0x000fc60000000f00 */
[----:B------:R-:W3:Y:S01]  /*273b0*/  LDL R2, [R1] ;  /* 0x0000000001027983 */ /* 0x000ee20000100800 */
        /* <DEDUP_REMOVED lines=12> */
[----:B--2---:R-:W-:Y:S02]  /*27480*/  R2UR UR5, R8 ;  /* 0x00000000080572ca */ /* 0x004fe400000e0000 */
[----:B---3--:R-:W-:-:S04]  /*27490*/  LEA R2, R2, R5, 0xf ;  /* 0x0000000502027211 */ /* 0x008fc800078e78ff */
        /* <DEDUP_REMOVED lines=20> */
.L_x_1750:
[----:B------:R-:W-:Y:S05]  /*275e0*/  BSYNC B0 ;  /* 0x0000000000007941 */ /* 0x000fea0003800000 */
.L_x_1749:
        /* <DEDUP_REMOVED lines=9> */
.L_x_1702:
[----:B------:R-:W-:Y:S05]  /*27680*/  BSYNC B6 ;  /* 0x0000000000067941 */ /* 0x000fea0003800000 */
.L_x_1700:
[----:B------:R-:W-:-:S03]  /*27690*/  UMOV UR4, 0xffffffff ;  /* 0xffffffff00047882 */ /* 0x000fc60000000000 */
[----:B------:R-:W-:Y:S05]  /*276a0*/  BRA.DIV UR4, `(.L_x_1754) ;  /* 0x0000002e04e47947 */ /* 0x000fea000b800000 */
[----:B------:R0:W0:Y:S04]  /*276b0*/  SHFL.IDX PT, R4, R16, RZ, 0x1f ;  /* 0x00001fff10047589 */ /* 0x00002800000e0000 */
[----:B------:R-:W0:Y:S02]  /*276c0*/  SHFL.IDX PT, R16, R16, 0x1, 0x1f ;  /* 0x00201f0010107f89 */ /* 0x000e2400000e0000 */
.L_x_1910:
[----:B----4-:R-:W1:Y:S01]  /*276d0*/  S2R R0, SR_TID.X ;  /* 0x0000000000007919 */ /* 0x010e620000002100 */
[----:B------:R-:W-:Y:S01]  /*276e0*/  ULDC UR4, c[0x0][0xc14] ;  /* 0x0003050000047ab9 */ /* 0x000fe20000000800 */
[----:B------:R-:W-:Y:S01]  /*276f0*/  BSSY B0, `(.L_x_1755) ;  /* 0x000000c000007945 */ /* 0x000fe20003800000 */
[----:B------:R-:W-:Y:S01]  /*27700*/  IMAD.MOV.U32 R17, RZ, RZ, RZ ;  /* 0x000000ffff117224 */ /* 0x000fe200078e00ff */
[----:B-12---:R-:W-:Y:S02]  /*27710*/  LOP3.LUT R7, R0, 0x1f, RZ, 0xc0, !PT ;  /* 0x0000001f00077812 */ /* 0x006fe400078ec0ff */
[----:B------:R-:W-:Y:S02]  /*27720*/  MOV R0, UR4 ;  /* 0x0000000400007c02 */ /* 0x000fe40008000f00 */
        /* <DEDUP_REMOVED lines=8> */
.L_x_1756:
[----:B------:R-:W-:Y:S05]  /*277b0*/  BSYNC B0 ;  /* 0x0000000000007941 */ /* 0x000fea0003800000 */
.L_x_1755:
[----:B------:R-:W-:-:S03]  /*277c0*/  UMOV UR4, 0xffffffff ;  /* 0xffffffff00047882 */ /* 0x000fc60000000000 */
[----:B------:R-:W-:Y:S05]  /*277d0*/  BRA.DIV UR4, `(.L_x_1757) ;  /* 0x0000002e04e47947 */ /* 0x000fea000b800000 */
[----:B0----5:R-:W0:Y:S01]  /*277e0*/  SHFL.UP PT, R14, R17, 0x1, RZ ;  /* 0x04200000110e7989 */ /* 0x021e2200000e00ff */
[C---:B------:R-:W-:Y:S02]  /*277f0*/  ISETP.NE.AND P0, PT, R7.reuse, RZ, PT ;  /* 0x000000ff0700720c */ /* 0x040fe40003f05270 */
[C---:B------:R-:W-:Y:S02]  /*27800*/  ISETP.GE.U32.AND P1, PT, R7.reuse, 0x2, PT ;  /* 0x000000020700780c */ /* 0x040fe40003f26070 */
[----:B0-----:R-:W-:Y:S02]  /*27810*/  SEL R14, R14, RZ, P0 ;  /* 0x000000ff0e0e7207 */ /* 0x001fe40000000000 */
[----:B------:R-:W-:-:S03]  /*27820*/  ISETP.GE.U32.AND P0, PT, R7, 0x4, PT ;  /* 0x000000040700780c */ /* 0x000fc60003f06070 */
[----:B------:R-:W-:-:S05]  /*27830*/  IMAD.IADD R13, R17, 0x1, R14 ;  /* 0x00000001110d7824 */ /* 0x000fca00078e020e */
[----:B------:R-:W0:Y:S02]  /*27840*/  SHFL.UP PT, R14, R13, 0x2, RZ ;  /* 0x044000000d0e7989 */ /* 0x000e2400000e00ff */
[----:B0-----:R-:W-:Y:S02]  /*27850*/  SEL R14, R14, RZ, P1 ;  /* 0x000000ff0e0e7207 */ /* 0x001fe40000800000 */
[----:B------:R-:W-:Y:S02]  /*27860*/  ISETP.GE.U32.AND P1, PT, R7, 0x8, PT ;  /* 0x000000080700780c */ /* 0x000fe40003f26070 */
[----:B-1----:R-:W-:-:S05]  /*27870*/  IADD3 R3, R13, R14, RZ ;  /* 0x0000000e0d037210 */ /* 0x002fca0007ffe0ff */
[----:B------:R-:W0:Y:S02]  /*27880*/  SHFL.UP PT, R14, R3, 0x4, RZ ;  /* 0x04800000030e7989 */ /* 0x000e2400000e00ff */
[----:B0-----:R-:W-:Y:S02]  /*27890*/  SEL R14, R14, RZ, P0 ;  /* 0x000000ff0e0e7207 */ /* 0x001fe40000000000 */
[----:B------:R-:W-:-:S03]  /*278a0*/  ISETP.GE.U32.AND P0, PT, R7, 0x10, PT ;  /* 0x000000100700780c */ /* 0x000fc60003f06070 */
[----:B------:R-:W-:-:S05]  /*278b0*/  IMAD.IADD R5, R3, 0x1, R14 ;  /* 0x0000000103057824 */ /* 0x000fca00078e020e */
[----:B------:R-:W3:Y:S02]  /*278c0*/  SHFL.UP PT, R14, R5, 0x8, RZ ;  /* 0x05000000050e7989 */ /* 0x000ee400000e00ff */
[----:B---3--:R-:W-:-:S05]  /*278d0*/  SEL R6, R14, RZ, P1 ;  /* 0x000000ff0e067207 */ /* 0x008fca0000800000 */
[----:B------:R-:W-:-:S05]  /*278e0*/  IMAD.IADD R6, R5, 0x1, R6 ;  /* 0x0000000105067824 */ /* 0x000fca00078e0206 */
[----:B------:R-:W0:Y:S02]  /*278f0*/  SHFL.UP PT, R14, R6, 0x10, RZ ;  /* 0x06000000060e7989 */ /* 0x000e2400000e00ff */
[----:B0-----:R-:W-:-:S04]  /*27900*/  SEL R7, R14, RZ, P0 ;  /* 0x000000ff0e077207 */ /* 0x001fc80000000000 */
[----:B------:R-:W-:-:S05]  /*27910*/  IADD3 R2, R6, R7, RZ ;  /* 0x0000000706027210 */ /* 0x000fca0007ffe0ff */
[----:B------:R0:W1:Y:S02]  /*27920*/  SHFL.IDX PT, R14, R2, 0x1f, 0x1f ;  /* 0x03e01f00020e7f89 */ /* 0x00006400000e0000 */
.L_x_1918:
[----:B------:R-:W-:Y:S02]  /*27930*/  ULDC UR4, c[0x0][0xc10] ;  /* 0x0003040000047ab9 */ /* 0x000fe40000000800 */
[----:B------:R-:W-:-:S04]  /*27940*/  IMAD.U32 R5, RZ, RZ, UR4 ;  /* 0x00000004ff057e24 */ /* 0x000fc8000f8e00ff */
[----:B-1----:R-:W-:-:S04]  /*27950*/  IMAD R3, R14, R5, RZ ;  /* 0x000000050e037224 */ /* 0x002fc800078e02ff */
[----:B------:R-:W-:-:S05]  /*27960*/  IMAD.IADD R16, R16, 0x1, R3 ;  /* 0x0000000110107824 */ /* 0x000fca00078e0203 */
[----:B------:R-:W-:-:S13]  /*27970*/  ISETP.GT.AND P0, PT, R16, R4, PT ;  /* 0x000000041000720c */ /* 0x000fda0003f04270 */
[----:B------:R-:W-:Y:S05]  /*27980*/  @P0 BRA `(.L_x_1758) ;  /* 0x0000000000b80947 */ /* 0x000fea0003800000 */
[----:B------:R-:W1:Y:S02]  /*27990*/  LDC R0, c[0x0][0xc14] ;  /* 0x00030500ff007b82 */ /* 0x000e640000000800 */
.L_x_1763:
        /* <DEDUP_REMOVED lines=15> */
.L_x_1761:
[----:B------:R-:W-:Y:S05]  /*27a90*/  BSYNC B0 ;  /* 0x0000000000007941 */ /* 0x000fea0003800000 */
.L_x_1760:
        /* <DEDUP_REMOVED lines=11> */
[----:B0-----:R-:W-:-:S05]  /*27b50*/  IMAD.IADD R3, R13, 0x1, R14 ;  /* 0x000000010d037824 */ /* 0x001fca00078e020e */
        /* <DEDUP_REMOVED lines=11> */
.L_x_1926:
[----:B------:R-:W-:Y:S02]  /*27c10*/  ULDC UR4, c[0x0][0xc10] ;  /* 0x0003040000047ab9 */ /* 0x000fe40000000800 */
[----:B------:R-:W-:-:S04]  /*27c20*/  IMAD.U32 R5, RZ, RZ, UR4 ;  /* 0x00000004ff057e24 */ /* 0x000fc8000f8e00ff */
[----:B-1----:R-:W-:-:S05]  /*27c30*/  IMAD R3, R14, R5, RZ ;  /* 0x000000050e037224 */ /* 0x002fca00078e02ff */
[----:B------:R-:W-:-:S04]  /*27c40*/  IADD3 R16, R3, R16, RZ ;  /* 0x0000001003107210 */ /* 0x000fc80007ffe0ff */
[----:B------:R-:W-:-:S13]  /*27c50*/  ISETP.GT.AND P0, PT, R16, R4, PT ;  /* 0x000000041000720c */ /* 0x000fda0003f04270 */
[----:B------:R-:W-:Y:S05]  /*27c60*/  @!P0 BRA `(.L_x_1763) ;  /* 0xfffffffc004c8947 */ /* 0x000fea000383ffff */
.L_x_1758:
        /* <DEDUP_REMOVED lines=8> */
.L_x_1930:
[----:B------:R-:W-:Y:S01]  /*27cf0*/  ISETP.NE.AND P0, PT, R3, RZ, PT ;  /* 0x000000ff0300720c */ /* 0x000fe20003f05270 */
[----:B------:R-:W-:-:S12]  /*27d00*/  IMAD.MOV.U32 R7, RZ, RZ, RZ ;  /* 0x000000ffff077224 */ /* 0x000fd800078e00ff */
[----:B------:R-:W-:Y:S05]  /*27d10*/  @!P0 BRA `(.L_x_1765) ;  /* 0x0000000000108947 */ /* 0x000fea0003800000 */
[----:B------:R-:W-:Y:S01]  /*27d20*/  UMOV UR4, 0xffffffff ;  /* 0xffffffff00047882 */ /* 0x000fe20000000000 */
[----:B------:R-:W-:Y:S02]  /*27d30*/  IADD3 R12, R6, -0x1, RZ ;  /* 0xffffffff060c7810 */ /* 0x000fe40007ffe0ff */
[----:B------:R-:W-:Y:S05]  /*27d40*/  BRA.DIV UR4, `(.L_x_1766) ;  /* 0x0000003204707947 */ /* 0x000fea000b800000 */
[----:B------:R3:W4:Y:S02]  /*27d50*/  SHFL.IDX PT, R7, R2, R12, 0x1f ;  /* 0x00001f0c02077589 */ /* 0x00072400000e0000 */
.L_x_1765:
[----:B0--3--:R-:W0:Y:S01]  /*27d60*/  LDC.64 R2, c[0x0][0xc68] ;  /* 0x00031a00ff027b82 */ /* 0x009e220000000a00 */
[----:B------:R-:W-:Y:S01]  /*27d70*/  IMAD.IADD R19, R6, 0x1, R19 ;  /* 0x0000000106137824 */ /* 0x000fe200078e0213 */
[----:B------:R-:W-:-:S03]  /*27d80*/  ULDC.64 UR4, c[0x0][0x208] ;  /* 0x0000820000047ab9 */ /* 0x000fc60000000a00 */
[----:B0-----:R-:W-:-:S05]  /*27d90*/  IMAD.WIDE R2, R19, 0x4, R2 ;  /* 0x0000000413027825 */ /* 0x001fca00078e0202 */
[----:B------:R-:W1:Y:S01]  /*27da0*/  LDG.E R9, desc[UR4][R2.64] ;  /* 0x0000000402097981 */ /* 0x000e62000c1e1900 */
[----:B----4-:R-:W-:Y:S02]  /*27db0*/  IMAD R16, R7, R5, R16 ;  /* 0x0000000507107224 */ /* 0x010fe400078e0210 */
[----:B-12---:R-:W-:-:S05]  /*27dc0*/  IMAD R6, R17, R9, RZ ;  /* 0x0000000911067224 */ /* 0x006fca00078e02ff */
[----:B------:R-:W-:-:S04]  /*27dd0*/  IABS R8, R6 ;  /* 0x0000000600087213 */ /* 0x000fc80000000000 */
[----:B------:R-:W0:Y:S08]  /*27de0*/  I2F.RP R11, R8 ;  /* 0x00000008000b7306 */ /* 0x000e300000209400 */
[----:B0-----:R-:W0:Y:S02]  /*27df0*/  MUFU.RCP R11, R11 ;  /* 0x0000000b000b7308 */ /* 0x001e240000001000 */
[----:B0-----:R-:W-:-:S06]  /*27e00*/  VIADD R12, R11, 0xffffffe ;  /* 0x0ffffffe0b0c7836 */ /* 0x001fcc0000000000 */
[----:B------:R-:W0:Y:S02]  /*27e10*/  F2I.FTZ.U32.TRUNC.NTZ R3, R12 ;  /* 0x0000000c00037305 */ /* 0x000e24000021f000 */
[----:B0-----:R-:W-:-:S05]  /*27e20*/  IADD3 R2, RZ, -R3, RZ ;  /* 0x80000003ff027210 */ /* 0x001fca0007ffe0ff */
[----:B------:R-:W-:Y:S02]  /*27e30*/  IMAD R10, R2, R8, RZ ;  /* 0x00000008020a7224 */ /* 0x000fe400078e02ff */
[----:B------:R-:W-:-:S04]  /*27e40*/  IMAD.MOV.U32 R2, RZ, RZ, RZ ;  /* 0x000000ffff027224 */ /* 0x000fc800078e00ff */
[----:B------:R-:W-:-:S04]  /*27e50*/  IMAD.HI.U32 R10, R3, R10, R2 ;  /* 0x0000000a030a7227 */ /* 0x000fc800078e0002 */
[----:B------:R-:W-:Y:S01]  /*27e60*/  IMAD.IADD R2, R4, 0x1, -R16 ;  /* 0x0000000104027824 */ /* 0x000fe200078e0a10 */
[----:B------:R-:W-:-:S04]  /*27e70*/  IABS R4, R6 ;  /* 0x0000000600047213 */ /* 0x000fc80000000000 */
        /* <DEDUP_REMOVED lines=10> */
[----:B------:R-:W-:-:S03]  /*27f20*/  ISETP.GE.AND P0, PT, R3, RZ, PT ;  /* 0x000000ff0300720c */ /* 0x000fc60003f06270 */
[----:B------:R-:W-:-:S10]  /*27f30*/  IMAD.MOV.U32 R4, RZ, RZ, R10 ;  /* 0x000000ffff047224 */ /* 0x000fd400078e000a */
[----:B------:R-:W-:Y:S01]  /*27f40*/  @!P0 IMAD.MOV R4, RZ, RZ, -R4 ;  /* 0x000000ffff048224 */ /* 0x000fe200078e0a04 */
[----:B------:R-:W-:-:S13]  /*27f50*/  ISETP.NE.AND P0, PT, R6, RZ, PT ;  /* 0x000000ff0600720c */ /* 0x000fda0003f05270 */
[----:B------:R-:W-:-:S05]  /*27f60*/  @!P0 LOP3.LUT R4, RZ, R6, RZ, 0x33, !PT ;  /* 0x00000006ff048212 */ /* 0x000fca00078e33ff */
[----:B------:R-:W-:Y:S02]  /*27f70*/  IMAD R7, R9, R4, RZ ;  /* 0x0000000409077224 */ /* 0x000fe400078e02ff */
[----:B------:R-:W-:-:S03]  /*27f80*/  IMAD.MOV R4, RZ, RZ, -R4 ;  /* 0x000000ffff047224 */ /* 0x000fc600078e0a04 */
[----:B------:R-:W-:Y:S01]  /*27f90*/  IADD3 R8, -R7, RZ, RZ ;  /* 0x000000ff07087210 */ /* 0x000fe20007ffe1ff */
[----:B------:R-:W-:-:S03]  /*27fa0*/  IMAD R4, R6, R4, R2 ;  /* 0x0000000406047224 */ /* 0x000fc600078e0202 */
[----:B------:R-:W-:-:S04]  /*27fb0*/  VIADDMNMX R9, R8, R5, R9, PT ;  /* 0x0000000508097246 */ /* 0x000fc80003800109 */
        /* <DEDUP_REMOVED lines=8> */
[----:B------:R-:W-:Y:S01]  /*28040*/  IMAD.HI.U32 R11, R3, R11, R2 ;  /* 0x0000000b030b7227 */ /* 0x000fe200078e0002 */
[----:B------:R-:W-:Y:S02]  /*28050*/  IABS R2, R4 ;  /* 0x0000000400027213 */ /* 0x000fe40000000000 */
[----:B------:R-:W-:-:S03]  /*28060*/  IABS R3, R9 ;  /* 0x0000000900037213 */ /* 0x000fc60000000000 */
[----:B------:R-:W-:-:S04]  /*28070*/  IMAD.HI.U32 R11, R11, R2, RZ ;  /* 0x000000020b0b7227 */ /* 0x000fc800078e00ff */
[----:B------:R-:W-:-:S04]  /*28080*/  IMAD.MOV R3, RZ, RZ, -R3 ;  /* 0x000000ffff037224 */ /* 0x000fc800078e0a03 */
[----:B------:R-:W-:-:S05]  /*28090*/  IMAD R2, R11, R3, R2 ;  /* 0x000000030b027224 */ /* 0x000fca00078e0202 */
[----:B------:R-:W-:-:S13]  /*280a0*/  ISETP.GT.U32.AND P0, PT, R5, R2, PT ;  /* 0x000000020500720c */ /* 0x000fda0003f04070 */
[----:B------:R-:W-:Y:S01]  /*280b0*/  @!P0 IADD3 R2, R2, -R5, RZ ;  /* 0x8000000502028210 */ /* 0x000fe20007ffe0ff */
[----:B------:R-:W-:-:S03]  /*280c0*/  @!P0 VIADD R11, R11, 0x1 ;  /* 0x000000010b0b8836 */ /* 0x000fc60000000000 */
[----:B------:R-:W-:Y:S02]  /*280d0*/  ISETP.GE.U32.AND P0, PT, R2, R5, PT ;  /* 0x000000050200720c */ /* 0x000fe40003f06070 */
[C---:B------:R-:W-:Y:S01]  /*280e0*/  LOP3.LUT R2, R4.reuse, R9, RZ, 0x3c, !PT ;  /* 0x0000000904027212 */ /* 0x040fe200078e3cff */
[----:B------:R-:W-:-:S10]  /*280f0*/  IMAD.IADD R4, R4, 0x1, R7 ;  /* 0x0000000104047824 */ /* 0x000fd400078e0207 */
[----:B------:R-:W-:Y:S01]  /*28100*/  @P0 VIADD R11, R11, 0x1 ;  /* 0x000000010b0b0836 */ /* 0x000fe20000000000 */
[----:B------:R-:W-:-:S13]  /*28110*/  ISETP.GE.AND P0, PT, R2, RZ, PT ;  /* 0x000000ff0200720c */ /* 0x000fda0003f06270 */
[----:B------:R-:W-:Y:S02]  /*28120*/  @!P0 IADD3 R11, -R11, RZ, RZ ;  /* 0x000000ff0b0b8210 */ /* 0x000fe40007ffe1ff */
[----:B------:R-:W-:-:S13]  /*28130*/  ISETP.NE.AND P0, PT, R9, RZ, PT ;  /* 0x000000ff0900720c */ /* 0x000fda0003f05270 */
[----:B------:R-:W-:Y:S01]  /*28140*/  @!P0 LOP3.LUT R11, RZ, R9, RZ, 0x33, !PT ;  /* 0x00000009ff0b8212 */ /* 0x000fe200078e33ff */
[----:B------:R-:W-:-:S03]  /*28150*/  IMAD.MOV R9, RZ, RZ, -R9 ;  /* 0x000000ffff097224 */ /* 0x000fc600078e0a09 */
[----:B------:R-:W-:Y:S01]  /*28160*/  LOP3.LUT R2, RZ, R11, RZ, 0x33, !PT ;  /* 0x0000000bff027212 */ /* 0x000fe200078e33ff */
[----:B------:R-:W-:-:S03]  /*28170*/  IMAD R18, R11, R9, R4 ;  /* 0x000000090b127224 */ /* 0x000fc600078e0204 */
[----:B------:R-:W-:Y:S01]  /*28180*/  IADD3 R17, R17, R2, RZ ;  /* 0x0000000211117210 */ /* 0x000fe20007ffe0ff */
[----:B------:R-:W-:Y:S06]  /*28190*/  BRA `(.L_x_1767) ;  /* 0x00000000001c7947 */ /* 0x000fec0003800000 */
.L_x_1759:
[----:B------:R-:W-:Y:S01]  /*281a0*/  UMOV UR4, URZ ;  /* 0x0000003f00047c82 */ /* 0x000fe20008000000 */
[----:B------:R-:W-:Y:S01]  /*281b0*/  UMOV UR5, URZ ;  /* 0x0000003f00057c82 */ /* 0x000fe20008000000 */
[----:B------:R-:W-:Y:S01]  /*281c0*/  ULDC UR6, c[0x0][0xc14] ;  /* 0x0003050000067ab9 */ /* 0x000fe20000000800 */
[----:B------:R-:W-:Y:S01]  /*281d0*/  IMAD.MOV.U32 R16, RZ, RZ, R4 ;  /* 0x000000ffff107224 */ /* 0x000fe200078e0004 */
[----:B------:R-:W-:Y:S01]  /*281e0*/  MOV R18, UR5 ;  /* 0x0000000500127c02 */ /* 0x000fe20008000f00 */
[----:B------:R-:W-:Y:S02]  /*281f0*/  IMAD.U32 R17, RZ, RZ, UR4 ;  /* 0x00000004ff117e24 */ /* 0x000fe4000f8e00ff */
[----:B------:R-:W-:-:S07]  /*28200*/  IMAD.U32 R19, RZ, RZ, UR6 ;  /* 0x00000006ff137e24 */ /* 0x000fce000f8e00ff */
.L_x_1767:
        /* <DEDUP_REMOVED lines=12> */
.L_x_1661:
[----:B-1----:R-:W3:Y:S01]  /*282d0*/  LDL.LU R0, [R1+0x28] ;  /* 0x0000280001007983 */ /* 0x002ee20000300800 */
[----:B------:R-:W-:Y:S01]  /*282e0*/  BSSY B0, `(.L_x_1769) ;  /* 0x000000b000007945 */ /* 0x000fe20003800000 */
[----:B------:R-:W1:Y:S01]  /*282f0*/  S2R R5, SR_CgaCtaId ;  /* 0x0000000000057919 */ /* 0x000e620000008800 */
[----:B---3--:R-:W-:-:S05]  /*28300*/  VIADD R0, R0, 0x1 ;  /* 0x0000000100007836 */ /* 0x008fca0000000000 */
[----:B--2---:R-:W-:-:S04]  /*28310*/  LEA.HI R2, R0, R0, RZ, 0x1 ;  /* 0x0000000000027211 */ /* 0x004fc800078f08ff */
[----:B------:R-:W-:-:S04]  /*28320*/  LOP3.LUT R3, R2, 0xfffffffe, RZ, 0xc0, !PT ;  /* 0xfffffffe02037812 */ /* 0x000fc800078ec0ff */
[----:B------:R-:W-:Y:S02]  /*28330*/  IADD3 R3, R0, -R3, RZ ;  /* 0x8000000300037210 */ /* 0x000fe40007ffe0ff */
[----:B------:R-:W-:Y:S02]  /*28340*/  MOV R0, 0x400 ;  /* 0x0000040000007802 */ /* 0x000fe40000000f00 */
[----:B------:R-:W-:Y:S02]  /*28350*/  SHF.L.U32 R3, R3, 0x1f, RZ ;  /* 0x0000001f03037819 */ /* 0x000fe400000006ff */
[----:B-1----:R-:W-:-:S04]  /*28360*/  LEA R0, R5, R0, 0x18 ;  /* 0x0000000005007211 */ /* 0x002fc800078ec0ff */
[----:B------:R-:W1:Y:S02]  /*28370*/  SYNCS.PHASECHK.TRANS64.TRYWAIT P0, [R0+URZ+0x30820], R3 ;  /* 0x03082003000075a7 */ /* 0x000e64000800017f */
[----:B-1----:R-:W-:Y:S05]  /*28380*/  @!P0 BRA `(.L_x_1770) ;  /* 0x0000002c00088947 */ /* 0x002fea0003800000 */
.L_x_1933:
[----:B------:R-:W-:Y:S05]  /*28390*/  BSYNC B0 ;  /* 0x0000000000007941 */ /* 0x000fea0003800000 */
.L_x_1769:
[----:B------:R-:W-:-:S03]  /*283a0*/  UMOV UR4, 0xffffffff ;  /* 0xffffffff00047882 */ /* 0x000fc60000000000 */
[----:B------:R-:W-:Y:S05]  /*283b0*/  BRA.DIV UR4, `(.L_x_1771) ;  /* 0x0000002e04107947 */ /* 0x000fea000b800000 */
[----:B------:R-:W2:Y:S02]  /*283c0*/  S2R R2, SR_TID.X ;  /* 0x0000000000027919 */ /* 0x000ea40000002100 */
[----:B--2---:R-:W-:-:S04]  /*283d0*/  SHF.R.U32.HI R2, RZ, 0x5, R2 ;  /* 0x00000005ff027819 */ /* 0x004fc80000011602 */
[----:B------:R-:W-:-:S05]  /*283e0*/  LOP3.LUT R2, R2, 0x3, RZ, 0xc0, !PT ;  /* 0x0000000302027812 */ /* 0x000fca00078ec0ff */
[----:B------:R2:W3:Y:S02]  /*283f0*/  SHFL.IDX PT, R14, R2, RZ, 0x1f ;  /* 0x00001fff020e7589 */ /* 0x0004e400000e0000 */
.L_x_1936:
[----:B---3--:R-:W-:-:S13]  /*28400*/  ISETP.NE.AND P0, PT, R14, RZ, PT ;  /* 0x000000ff0e00720c */ /* 0x008fda0003f05270 */
[----:B------:R-:W-:Y:S05]  /*28410*/  @P0 BRA `(.L_x_1340) ;  /* 0x00000000009c0947 */ /* 0x000fea0003800000 */
[----:B------:R-:W-:-:S03]  /*28420*/  UMOV UR4, 0xffffffff ;  /* 0xffffffff00047882 */ /* 0x000fc60000000000 */
[----:B------:R-:W-:Y:S05]  /*28430*/  BRA.DIV UR4, `(.L_x_1772) ;  /* 0x0000002e04247947 */ /* 0x000fea000b800000 */
[----:B------:R-:W-:-:S13]  /*28440*/  ELECT P6, URZ, PT ;  /* 0x00000000003f782f */ /* 0x000fda00038c0000 */
.L_x_1939:
        /* <DEDUP_REMOVED lines=8> */
.L_x_1773:
[----:B-1----:R-:W2:Y:S04]  /*284d0*/  LDL R3, [R1] ;  /* 0x0000000001037983 */ /* 0x002ea80000100800 */
[----:B------:R-:W3:Y:S01]  /*284e0*/  LDL.LU R7, [R1+0x8] ;  /* 0x0000080001077983 */ /* 0x000ee20000300800 */
[----:B------:R-:W-:-:S05]  /*284f0*/  VIADD R2, R0, 0x30840 ;  /* 0x0003084000027836 */ /* 0x000fca0000000000 */
[C---:B--2---:R-:W-:Y:S01]  /*28500*/  LEA R6, R3.reuse, R2, 0x3 ;  /* 0x0000000203067211 */ /* 0x044fe200078e18ff */
        /* <DEDUP_REMOVED lines=10> */
.L_x_1940:
[----:B------:R-:W2:Y:S02]  /*285b0*/  SYNCS.PHASECHK.TRANS64.TRYWAIT P0, [R7+URZ], R2 ;  /* 0x00000002070075a7 */ /* 0x000ea4000800017f */
[----:B--2---:R-:W-:Y:S05]  /*285c0*/  @!P0 BRA `(.L_x_1775) ;  /* 0x0000002800f48947 */ /* 0x004fea0003800000 */
.L_x_1941:
[----:B------:R-:W-:Y:S05]  /*285d0*/  @!P2 BRA `(.L_x_1776) ;  /* 0x000000000004a947 */ /* 0x000fea0003800000 */
[----:B------:R-:W-:Y:S01]  /*285e0*/  BPT.TRAP 0x1 ;  /* 0x000000040000795c */ /* 0x000fe20000300000 */
.L_x_1776:
[----:B------:R-:W3:Y:S01]  /*285f0*/  LDL.LU R4, [R1] ;  /* 0x0000000001047983 */ /* 0x000ee20000300800 */
[----:B------:R-:W-:-:S05]  /*28600*/  IADD3 R0, R0, 0x30860, RZ ;  /* 0x0003086000007810 */ /* 0x000fca0007ffe0ff */
[----:B---3--:R-:W-:-:S04]  /*28610*/  IMAD R4, R4, 0x8, R0 ;  /* 0x0000000804047824 */ /* 0x008fc800078e0200 */
[----:B------:R-:W3:Y:S02]  /*28620*/  SYNCS.PHASECHK.TRANS64.TRYWAIT P0, [R4+URZ], R5 ;  /* 0x00000005040075a7 */ /* 0x000ee4000800017f */
[----:B---3--:R-:W-:Y:S05]  /*28630*/  @!P0 BRA `(.L_x_1777) ;  /* 0x0000002800ec8947 */ /* 0x008fea0003800000 */
.L_x_1942:
[----:B------:R-:W-:-:S07]  /*28640*/  IMAD R3, R3, 0x8, R0 ;  /* 0x0000000803037824 */ /* 0x000fce00078e0200 */
.L_x_1778:
[----:B----4-:R4:W0:Y:S02]  /*28650*/  SYNCS.PHASECHK.TRANS64.TRYWAIT P0, [R3+URZ], R2 ;  /* 0x00000002030075a7 */ /* 0x010824000800017f */
[----:B0-----:R-:W-:Y:S05]  /*28660*/  @!P0 NANOSLEEP.SYNCS 0x989680 ;  /* 0x009896800000895d */ /* 0x001fea0003900000 */
[----:B------:R-:W0:Y:S02]  /*28670*/  @!P0 SYNCS.PHASECHK.TRANS64 P0, [R3+URZ], R2 ;  /* 0x00000002030085a7 */ /* 0x000e24000800007f */
[----:B0-----:R-:W-:Y:S05]  /*28680*/  @!P0 BRA `(.L_x_1778) ;  /* 0xfffffffc00f08947 */ /* 0x001fea000383ffff */
.L_x_1340:
[----:B------:R-:W-:Y:S05]  /*28690*/  BSYNC B7 ;  /* 0x0000000000077941 */ /* 0x000fea0003800000 */
.L_x_1337:
[----:B------:R-:W-:Y:S05]  /*286a0*/  EXIT ;  /* 0x000000000000794d */ /* 0x000fea0003800000 */
.L_x_1366:
[----:B0-----:R0:W1:Y:S02]  /*286b0*/  SYNCS.PHASECHK.TRANS64.TRYWAIT P5, [R98+URZ+0x30890], R109 ;  /* 0x0308906d620075a7 */ /* 0x00106400080a017f */
[----:B-1----:R-:W-:Y:S05]  /*286c0*/  @!P5 NANOSLEEP.SYNCS 0x989680 ;  /* 0x009896800000d95d */ /* 0x002fea0003900000 */
[----:B------:R-:W1:Y:S02]  /*286d0*/  @!P5 SYNCS.PHASECHK.TRANS64 P5, [R98+URZ+0x30890], R109 ;  /* 0x0308906d6200d5a7 */ /* 0x000e6400080a007f */
[----:B-1----:R-:W-:Y:S05]  /*286e0*/  @!P5 BRA `(.L_x_1366) ;  /* 0xfffffffc00f0d947 */ /* 0x002fea000383ffff */
[----:B------:R-:W-:Y:S05]  /*286f0*/  BRA `(.L_x_1779) ;  /* 0xfffffdb000087947 */ /* 0x000fea000383ffff */
.L_x_1404:
[----:B-1----:R1:W3:Y:S02]  /*28700*/  SYNCS.PHASECHK.TRANS64.TRYWAIT P5, [R98+URZ+0x30890], R109 ;  /* 0x0308906d620075a7 */ /* 0x0022e400080a017f */
[----:B---3--:R-:W-:Y:S05]  /*28710*/  @!P5 NANOSLEEP.SYNCS 0x989680 ;  /* 0x009896800000d95d */ /* 0x008fea0003900000 */
[----:B------:R-:W3:Y:S02]  /*28720*/  @!P5 SYNCS.PHASECHK.TRANS64 P5, [R98+URZ+0x30890], R109 ;  /* 0x0308906d6200d5a7 */ /* 0x000ee400080a007f */
[----:B---3--:R-:W-:Y:S05]  /*28730*/  @!P5 BRA `(.L_x_1404) ;  /* 0xfffffffc00f0d947 */ /* 0x008fea000383ffff */
[----:B------:R-:W-:Y:S05]  /*28740*/  BRA `(.L_x_1780) ;  /* 0xfffffdd000cc7947 */ /* 0x000fea000383ffff */
.L_x_1421:
[----:B0-----:R0:W1:Y:S02]  /*28750*/  SYNCS.PHASECHK.TRANS64.TRYWAIT P0, [R98+URZ+0x30890], R109 ;  /* 0x0308906d620075a7 */ /* 0x001064000800017f */
[----:B-1----:R-:W-:Y:S05]  /*28760*/  @!P0 NANOSLEEP.SYNCS 0x989680 ;  /* 0x009896800000895d */ /* 0x002fea0003900000 */
[----:B------:R-:W1:Y:S02]  /*28770*/  @!P0 SYNCS.PHASECHK.TRANS64 P0, [R98+URZ+0x30890], R109 ;  /* 0x0308906d620085a7 */ /* 0x000e64000800007f */
[----:B-1----:R-:W-:Y:S05]  /*28780*/  @!P0 BRA `(.L_x_1421) ;  /* 0xfffffffc00f08947 */ /* 0x002fea000383ffff */
[----:B------:R-:W-:Y:S05]  /*28790*/  BRA `(.L_x_1781) ;  /* 0xfffffdf4001c7947 */ /* 0x000fea000383ffff */
.L_x_1427:
[----:B-1----:R1:W2:Y:S02]  /*287a0*/  SYNCS.PHASECHK.TRANS64.TRYWAIT P1, [R98+URZ+0x308b0], R109 ;  /* 0x0308b06d620075a7 */ /* 0x0022a4000802017f */
[----:B--2---:R-:W-:Y:S05]  /*287b0*/  @!P1 NANOSLEEP.SYNCS 0x989680 ;  /* 0x009896800000995d */ /* 0x004fea0003900000 */
[----:B------:R-:W2:Y:S02]  /*287c0*/  @!P1 SYNCS.PHASECHK.TRANS64 P1, [R98+URZ+0x308b0], R109 ;  /* 0x0308b06d620095a7 */ /* 0x000ea4000802007f */
[----:B--2---:R-:W-:Y:S05]  /*287d0*/  @!P1 BRA `(.L_x_1427) ;  /* 0xfffffffc00f09947 */ /* 0x004fea000383ffff */
[----:B------:R-:W-:Y:S05]  /*287e0*/  BRA `(.L_x_1782) ;  /* 0xfffffdf800007947 */ /* 0x000fea000383ffff */
.L_x_1463:
[----:B------:R-:W-:Y:S01]  /*287f0*/  BSSY B1, `(.L_x_1783) ;  /* 0x0000008000017945 */ /* 0x000fe20003800000 */
[----:B------:R-:W-:Y:S01]  /*28800*/  MOV R13, R23 ;  /* 0x00000017000d7202 */ /* 0x000fe20000000f00 */
[----:B------:R-:W-:Y:S01]  /*28810*/  IMAD.MOV.U32 R12, RZ, RZ, RZ ;  /* 0x000000ffff0c7224 */ /* 0x000fe200078e00ff */
[----:B------:R-:W-:Y:S01]  /*28820*/  MOV R15, 0xffffffff ;  /* 0xffffffff000f7802 */ /* 0x000fe20000000f00 */
[----:B------:R-:W-:-:S07]  /*28830*/  IMAD.MOV.U32 R11, RZ, RZ, 0x181f ;  /* 0x0000181fff0b7424 */ /* 0x000fce00078e00ff */
[----:B-----5:R-:W-:Y:S05]  /*28840*/  WARPSYNC.COLLECTIVE R15, `(.L_x_1784) ;  /* 0x000000000f087348 */ /* 0x020fea0003c00000 */
[----:B------:R0:W1:Y:S02]  /*28850*/  SHFL.IDX P6, R14, R13, R12, R11 ;  /* 0x0000000c0d0e7389 */ /* 0x00006400000c000b */
[----:B01---5:R-:W-:Y:S01]  /*28860*/  ENDCOLLECTIVE ;  /* 0x000000000000791b */ /* 0x023fe20003800000 */
.L_x_1784:
[----:B------:R-:W-:Y:S05]  /*28870*/  BSYNC B1 ;  /* 0x0000000000017941 */ /* 0x000fea0003800000 */
.L_x_1783:
[----:B------:R-:W-:Y:S05]  /*28880*/  BRA `(.L_x_1785) ;  /* 0xfffffe1c00f07947 */ /* 0x000fea000383ffff */
.L_x_1464:
[----:B------:R-:W-:Y:S01]  /*28890*/  BSSY B1, `(.L_x_1786) ;  /* 0x0000008000017945 */ /* 0x000fe20003800000 */
[----:B------:R-:W-:Y:S01]  /*288a0*/  IMAD.MOV.U32 R13, RZ, RZ, R10 ;  /* 0x000000ffff0d7224 */ /* 0x000fe200078e000a */
[----:B------:R-:W-:Y:S01]  /*288b0*/  MOV R11, 0x181f ;  /* 0x0000181f000b7802 */ /* 0x000fe20000000f00 */
[----:B------:R-:W-:Y:S02]  /*288c0*/  IMAD.MOV.U32 R12, RZ, RZ, RZ ;  /* 0x000000ffff0c7224 */ /* 0x000fe400078e00ff */
[----:B------:R-:W-:-:S07]  /*288d0*/  IMAD.MOV.U32 R15, RZ, RZ, -0x1 ;  /* 0xffffffffff0f7424 */ /* 0x000fce00078e00ff */
[----:B-----5:R-:W-:Y:S05]  /*288e0*/  WARPSYNC.COLLECTIVE R15, `(.L_x_1787) ;  /* 0x000000000f087348 */ /* 0x020fea0003c00000 */
[----:B------:R0:W1:Y:S02]  /*288f0*/  SHFL.IDX P6, R14, R13, R12, R11 ;  /* 0x0000000c0d0e7389 */ /* 0x00006400000c000b */
[----:B01---5:R-:W-:Y:S01]  /*28900*/  ENDCOLLECTIVE ;  /* 0x000000000000791b */ /* 0x023fe20003800000 */
.L_x_1787:
[----:B------:R-:W-:Y:S05]  /*28910*/  BSYNC B1 ;  /* 0x0000000000017941 */ /* 0x000fea0003800000 */
.L_x_1786:
[----:B------:R-:W-:Y:S05]  /*28920*/  BRA `(.L_x_1788) ;  /* 0xfffffe1c00d07947 */ /* 0x000fea000383ffff */
.L_x_1465:
[----:B------:R-:W-:Y:S01]  /*28930*/  BSSY B1, `(.L_x_1789) ;  /* 0x0000008000017945 */ /* 0x000fe20003800000 */
[----:B------:R-:W-:Y:S01]  /*28940*/  IMAD.MOV.U32 R13, RZ, RZ, R3 ;  /* 0x000000ffff0d7224 */ /* 0x000fe200078e0003 */
[----:B------:R-:W-:Y:S01]  /*28950*/  MOV R12, RZ ;  /* 0x000000ff000c7202 */ /* 0x000fe20000000f00 */
[----:B------:R-:W-:Y:S02]  /*28960*/  IMAD.MOV.U32 R11, RZ, RZ, 0x181f ;  /* 0x0000181fff0b7424 */ /* 0x000fe400078e00ff */
[----:B------:R-:W-:-:S07]  /*28970*/  IMAD.MOV.U32 R15, RZ, RZ, -0x1 ;  /* 0xffffffffff0f7424 */ /* 0x000fce00078e00ff */
[----:B-----5:R-:W-:Y:S05]  /*28980*/  WARPSYNC.COLLECTIVE R15, `(.L_x_1790) ;  /* 0x000000000f087348 */ /* 0x020fea0003c00000 */
[----:B------:R0:W1:Y:S02]  /*28990*/  SHFL.IDX P6, R14, R13, R12, R11 ;  /* 0x0000000c0d0e7389 */ /* 0x00006400000c000b */
[----:B01---5:R-:W-:Y:S01]  /*289a0*/  ENDCOLLECTIVE ;  /* 0x000000000000791b */ /* 0x023fe20003800000 */
.L_x_1790:
[----:B------:R-:W-:Y:S05]  /*289b0*/  BSYNC B1 ;  /* 0x0000000000017941 */ /* 0x000fea0003800000 */
.L_x_1789:
[----:B------:R-:W-:Y:S05]  /*289c0*/  BRA `(.L_x_1791) ;  /* 0xfffffe1c00b07947 */ /* 0x000fea000383ffff */
.L_x_1466:
        /* <DEDUP_REMOVED lines=8> */
.L_x_1793:
[----:B------:R-:W-:Y:S05]  /*28a50*/  BSYNC B1 ;  /* 0x0000000000017941 */ /* 0x000fea0003800000 */
.L_x_1792:
[----:B------:R-:W-:Y:S05]  /*28a60*/  BRA `(.L_x_1794) ;  /* 0xfffffe1c00907947 */ /* 0x000fea000383ffff */
.L_x_1467:
[----:B------:R-:W-:Y:S01]  /*28a70*/  BSSY B1, `(.L_x_1795) ;  /* 0x0000008000017945 */ /* 0x000fe20003800000 */
[----:B------:R-:W-:Y:S01]  /*28a80*/  IMAD.MOV.U32 R13, RZ, RZ, R23 ;  /* 0x000000ffff0d7224 */ /* 0x000fe200078e0017 */
[----:B------:R-:W-:Y:S01]  /*28a90*/  MOV R11, 0x181f ;  /* 0x0000181f000b7802 */ /* 0x000fe20000000f00 */
[----:B------:R-:W-:Y:S02]  /*28aa0*/  IMAD.MOV.U32 R12, RZ, RZ, 0x1 ;  /* 0x00000001ff0c7424 */ /* 0x000fe400078e00ff */
[----:B------:R-:W-:-:S07]  /*28ab0*/  IMAD.MOV.U32 R15, RZ, RZ, -0x1 ;  /* 0xffffffffff0f7424 */ /* 0x000fce00078e00ff */
[----:B-----5:R-:W-:Y:S05]  /*28ac0*/  WARPSYNC.COLLECTIVE R15, `(.L_x_1796) ;  /* 0x000000000f087348 */ /* 0x020fea0003c00000 */
[----:B------:R0:W1:Y:S02]  /*28ad0*/  SHFL.IDX P6, R14, R13, R12, R11 ;  /* 0x0000000c0d0e7389 */ /* 0x00006400000c000b */
[----:B01---5:R-:W-:Y:S01]  /*28ae0*/  ENDCOLLECTIVE ;  /* 0x000000000000791b */ /* 0x023fe20003800000 */
.L_x_1796:
[----:B------:R-:W-:Y:S05]  /*28af0*/  BSYNC B1 ;  /* 0x0000000000017941 */ /* 0x000fea0003800000 */
.L_x_1795:
[----:B------:R-:W-:Y:S05]  /*28b00*/  BRA `(.L_x_1797) ;  /* 0xfffffe1c00707947 */ /* 0x000fea000383ffff */
.L_x_1468:
        /* <DEDUP_REMOVED lines=8> */
.L_x_1799:
[----:B------:R-:W-:Y:S05]  /*28b90*/  BSYNC B1 ;  /* 0x0000000000017941 */ /* 0x000fea0003800000 */
.L_x_1798:
[----:B------:R-:W-:Y:S05]  /*28ba0*/  BRA `(.L_x_1800) ;  /* 0xfffffe1c00507947 */ /* 0x000fea000383ffff */
.L_x_1469:
[----:B------:R-:W-:Y:S01]  /*28bb0*/  BSSY B1, `(.L_x_1801) ;  /* 0x0000008000017945 */ /* 0x000fe20003800000 */
[----:B------:R-:W-:Y:S01]  /*28bc0*/  MOV R13, R3 ;  /* 0x00000003000d7202 */ /* 0x000fe20000000f00 */
[----:B------:R-:W-:Y:S01]  /*28bd0*/  IMAD.MOV.U32 R12, RZ, RZ, 0x1 ;  /* 0x00000001ff0c7424 */ /* 0x000fe200078e00ff */
[----:B------:R-:W-:Y:S01]  /*28be0*/  MOV R15, 0xffffffff ;  /* 0xffffffff000f7802 */ /* 0x000fe20000000f00 */
[----:B------:R-:W-:-:S07]  /*28bf0*/  IMAD.MOV.U32 R11, RZ, RZ, 0x181f ;  /* 0x0000181fff0b7424 */ /* 0x000fce00078e00ff */
[----:B-----5:R-:W-:Y:S05]  /*28c00*/  WARPSYNC.COLLECTIVE R15, `(.L_x_1802) ;  /* 0x000000000f087348 */ /* 0x020fea0003c00000 */
[----:B------:R0:W1:Y:S02]  /*28c10*/  SHFL.IDX P6, R14, R13, R12, R11 ;  /* 0x0000000c0d0e7389 */ /* 0x00006400000c000b */
[----:B01---5:R-:W-:Y:S01]  /*28c20*/  ENDCOLLECTIVE ;  /* 0x000000000000791b */ /* 0x023fe20003800000 */
.L_x_1802:
[----:B------:R-:W-:Y:S05]  /*28c30*/  BSYNC B1 ;  /* 0x0000000000017941 */ /* 0x000fea0003800000 */
.L_x_1801:
[----:B------:R-:W-:Y:S05]  /*28c40*/  BRA `(.L_x_1803) ;  /* 0xfffffe1c00307947 */ /* 0x000fea000383ffff */
.L_x_1470:
        /* <DEDUP_REMOVED lines=8> */
.L_x_1805:
[----:B------:R-:W-:Y:S05]  /*28cd0*/  BSYNC B1 ;  /* 0x0000000000017941 */ /* 0x000fea0003800000 */
.L_x_1804:
[----:B------:R-:W-:Y:S05]  /*28ce0*/  BRA `(.L_x_1806) ;  /* 0xfffffe1c00107947 */ /* 0x000fea000383ffff */
.L_x_1471:
        /* <DEDUP_REMOVED lines=8> */
.L_x_1808:
[----:B------:R-:W-:Y:S05]  /*28d70*/  BSYNC B1 ;  /* 0x0000000000017941 */ /* 0x000fea0003800000 */
.L_x_1807:
[----:B------:R-:W-:Y:S05]  /*28d80*/  BRA `(.L_x_1809) ;  /* 0xfffffe1800f07947 */ /* 0x000fea000383ffff */
.L_x_1472:
        /* <DEDUP_REMOVED lines=8> */
.L_x_1811:
[----:B------:R-:W-:Y:S05]  /*28e10*/  BSYNC B1 ;  /* 0x0000000000017941 */ /* 0x000fea0003800000 */
.L_x_1810:
[----:B------:R-:W-:Y:S05]  /*28e20*/  BRA `(.L_x_1812) ;  /* 0xfffffe1800d07947 */ /* 0x000fea000383ffff */
.L_x_1473:
        /* <DEDUP_REMOVED lines=8> */
.L_x_1814:
[----:B------:R-:W-:Y:S05]  /*28eb0*/  BSYNC B1 ;  /* 0x0000000000017941 */ /* 0x000fea0003800000 */
.L_x_1813:
[----:B------:R-:W-:Y:S05]  /*28ec0*/  BRA `(.L_x_1815) ;  /* 0xfffffe1800b07947 */ /* 0x000fea000383ffff */
.L_x_1474:
        /* <DEDUP_REMOVED lines=8> */
.L_x_1817:
[----:B------:R-:W-:Y:S05]  /*28f50*/  BSYNC B1 ;  /* 0x0000000000017941 */ /* 0x000fea0003800000 */
.L_x_1816:
[----:B------:R-:W-:Y:S05]  /*28f60*/  BRA `(.L_x_1818) ;  /* 0xfffffe1800907947 */ /* 0x000fea000383ffff */
.L_x_1475:
        /* <DEDUP_REMOVED lines=8> */
.L_x_1820:
[----:B------:R-:W-:Y:S05]  /*28ff0*/  BSYNC B1 ;  /* 0x0000000000017941 */ /* 0x000fea0003800000 */
.L_x_1819:
[----:B------:R-:W-:Y:S05]  /*29000*/  BRA `(.L_x_1821) ;  /* 0xfffffe1800707947 */ /* 0x000fea000383ffff */
.L_x_1476:
        /* <DEDUP_REMOVED lines=8> */
.L_x_1823:
[----:B------:R-:W-:Y:S05]  /*29090*/  BSYNC B1 ;  /* 0x0000000000017941 */ /* 0x000fea0003800000 */
.L_x_1822:
[----:B------:R-:W-:Y:S05]  /*290a0*/  BRA `(.L_x_1824) ;  /* 0xfffffe1800547947 */ /* 0x000fea000383ffff */
.L_x_1477:
        /* <DEDUP_REMOVED lines=8> */
.L_x_1826:
[----:B------:R-:W-:Y:S05]  /*29130*/  BSYNC B1 ;  /* 0x0000000000017941 */ /* 0x000fea0003800000 */
.L_x_1825:
[----:B------:R-:W-:Y:S05]  /*29140*/  BRA `(.L_x_1827) ;  /* 0xfffffe1800387947 */ /* 0x000fea000383ffff */
.L_x_1478:
        /* <DEDUP_REMOVED lines=8> */
.L_x_1829:
[----:B------:R-:W-:Y:S05]  /*291d0*/  BSYNC B1 ;  /* 0x0000000000017941 */ /* 0x000fea0003800000 */
.L_x_1828:
[----:B------:R-:W-:Y:S05]  /*291e0*/  BRA `(.L_x_1830) ;  /* 0xfffffe18001c7947 */ /* 0x000fea000383ffff */
.L_x_1480:
[----:B0-----:R0:W1:Y:S02]  /*291f0*/  SYNCS.PHASECHK.TRANS64.TRYWAIT P4, [R16+URZ+0x30800], R107 ;  /* 0x0308006b100075a7 */ /* 0x001064000808017f */
[----:B-1----:R-:W-:Y:S05]  /*29200*/  @!P4 NANOSLEEP.SYNCS 0x989680 ;  /* 0x009896800000c95d */ /* 0x002fea0003900000 */
[----:B------:R-:W1:Y:S02]  /*29210*/  @!P4 SYNCS.PHASECHK.TRANS64 P4, [R16+URZ+0x30800], R107 ;  /* 0x0308006b1000c5a7 */ /* 0x000e64000808007f */
[----:B-1----:R-:W-:Y:S05]  /*29220*/  @!P4 BRA `(.L_x_1480) ;  /* 0xfffffffc00f0c947 */ /* 0x002fea000383ffff */
[----:B------:R-:W-:Y:S05]  /*29230*/  BRA `(.L_x_1831) ;  /* 0xfffffe1800807947 */ /* 0x000fea000383ffff */
.L_x_1520:
[----:B------:R-:W-:Y:S01]  /*29240*/  BSSY B1, `(.L_x_1832) ;  /* 0x0000008000017945 */ /* 0x000fe20003800000 */
[----:B------:R-:W-:Y:S01]  /*29250*/  IMAD.MOV.U32 R13, RZ, RZ, R9 ;  /* 0x000000ffff0d7224 */ /* 0x000fe200078e0009 */
[----:B------:R-:W-:Y:S01]  /*29260*/  MOV R11, 0x181f ;  /* 0x0000181f000b7802 */ /* 0x000fe20000000f00 */
[----:B------:R-:W-:Y:S02]  /*29270*/  IMAD.MOV.U32 R12, RZ, RZ, RZ ;  /* 0x000000ffff0c7224 */ /* 0x000fe400078e00ff */
[----:B------:R-:W-:-:S07]  /*29280*/  IMAD.MOV.U32 R15, RZ, RZ, -0x1 ;  /* 0xffffffffff0f7424 */ /* 0x000fce00078e00ff */
[----:B------:R-:W-:Y:S05]  /*29290*/  WARPSYNC.COLLECTIVE R15, `(.L_x_1833) ;  /* 0x000000000f087348 */ /* 0x000fea0003c00000 */
[----:B------:R0:W1:Y:S02]  /*292a0*/  SHFL.IDX P6, R14, R13, R12, R11 ;  /* 0x0000000c0d0e7389 */ /* 0x00006400000c000b */
[----:B01----:R-:W-:Y:S01]  /*292b0*/  ENDCOLLECTIVE ;  /* 0x000000000000791b */ /* 0x003fe20003800000 */
.L_x_1833:
[----:B------:R-:W-:Y:S05]  /*292c0*/  BSYNC B1 ;  /* 0x0000000000017941 */ /* 0x000fea0003800000 */
.L_x_1832:
[----:B------:R-:W-:Y:S05]  /*292d0*/  BRA `(.L_x_1834) ;  /* 0xfffffe5800787947 */ /* 0x000fea000383ffff */
.L_x_1521:
[----:B------:R-:W-:Y:S01]  /*292e0*/  BSSY B1, `(.L_x_1835) ;  /* 0x0000008000017945 */ /* 0x000fe20003800000 */
[----:B------:R-:W-:Y:S01]  /*292f0*/  IMAD.MOV.U32 R13, RZ, RZ, R8 ;  /* 0x000000ffff0d7224 */ /* 0x000fe200078e0008 */
[----:B------:R-:W-:Y:S01]  /*29300*/  MOV R12, RZ ;  /* 0x000000ff000c7202 */ /* 0x000fe20000000f00 */
[----:B------:R-:W-:Y:S02]  /*29310*/  IMAD.MOV.U32 R11, RZ, RZ, 0x181f ;  /* 0x0000181fff0b7424 */ /* 0x000fe400078e00ff */
[----:B------:R-:W-:-:S07]  /*29320*/  IMAD.MOV.U32 R15, RZ, RZ, -0x1 ;  /* 0xffffffffff0f7424 */ /* 0x000fce00078e00ff */
[----:B------:R-:W-:Y:S05]  /*29330*/  WARPSYNC.COLLECTIVE R15, `(.L_x_1836) ;  /* 0x000000000f087348 */ /* 0x000fea0003c00000 */
[----:B------:R0:W1:Y:S02]  /*29340*/  SHFL.IDX P6, R14, R13, R12, R11 ;  /* 0x0000000c0d0e7389 */ /* 0x00006400000c000b */
[----:B01----:R-:W-:Y:S01]  /*29350*/  ENDCOLLECTIVE ;  /* 0x000000000000791b */ /* 0x003fe20003800000 */
.L_x_1836:
[----:B------:R-:W-:Y:S05]  /*29360*/  BSYNC B1 ;  /* 0x0000000000017941 */ /* 0x000fea0003800000 */
.L_x_1835:
[----:B------:R-:W-:Y:S05]  /*29370*/  BRA `(.L_x_1837) ;  /* 0xfffffe5800587947 */ /* 0x000fea000383ffff */
.L_x_1522:
[----:B------:R-:W-:Y:S01]  /*29380*/  BSSY B1, `(.L_x_1838) ;  /* 0x0000008000017945 */ /* 0x000fe20003800000 */
[----:B------:R-:W-:Y:S01]  /*29390*/  MOV R13, R3 ;  /* 0x00000003000d7202 */ /* 0x000fe20000000f00 */
[----:B------:R-:W-:Y:S01]  /*293a0*/  IMAD.MOV.U32 R12, RZ, RZ, RZ ;  /* 0x000000ffff0c7224 */ /* 0x000fe200078e00ff */
[----:B------:R-:W-:Y:S01]  /*293b0*/  MOV R15, 0xffffffff ;  /* 0xffffffff000f7802 */ /* 0x000fe20000000f00 */
[----:B------:R-:W-:-:S07]  /*293c0*/  IMAD.MOV.U32 R11, RZ, RZ, 0x181f ;  /* 0x0000181fff0b7424 */ /* 0x000fce00078e00ff */
[----:B------:R-:W-:Y:S05]  /*293d0*/  WARPSYNC.COLLECTIVE R15, `(.L_x_1839) ;  /* 0x000000000f087348 */ /* 0x000fea0003c00000 */
[----:B------:R0:W1:Y:S02]  /*293e0*/  SHFL.IDX P6, R14, R13, R12, R11 ;  /* 0x0000000c0d0e7389 */ /* 0x00006400000c000b */
[----:B01----:R-:W-:Y:S01]  /*293f0*/  ENDCOLLECTIVE ;  /* 0x000000000000791b */ /* 0x003fe20003800000 */
.L_x_1839:
[----:B------:R-:W-:Y:S05]  /*29400*/  BSYNC B1 ;  /* 0x0000000000017941 */ /* 0x000fea0003800000 */
.L_x_1838:
[----:B------:R-:W-:Y:S05]  /*29410*/  BRA `(.L_x_1840) ;  /* 0xfffffe5800387947 */ /* 0x000fea000383ffff */
.L_x_1523:
        /* <DEDUP_REMOVED lines=8> */
.L_x_1842:
[----:B------:R-:W-:Y:S05]  /*294a0*/  BSYNC B1 ;  /* 0x0000000000017941 */ /* 0x000fea0003800000 */
.L_x_1841:
[----:B------:R-:W-:Y:S05]  /*294b0*/  BRA `(.L_x_1843) ;  /* 0xfffffe5800187947 */ /* 0x000fea000383ffff */
.L_x_1524:
[----:B------:R-:W-:Y:S01]  /*294c0*/  BSSY B1, `(.L_x_1844) ;  /* 0x0000008000017945 */ /* 0x000fe20003800000 */
[----:B------:R-:W-:Y:S01]  /*294d0*/  IMAD.MOV.U32 R13, RZ, RZ, R9 ;  /* 0x000000ffff0d7224 */ /* 0x000fe200078e0009 */
[----:B------:R-:W-:Y:S01]  /*294e0*/  MOV R12, 0x1 ;  /* 0x00000001000c7802 */ /* 0x000fe20000000f00 */
[----:B------:R-:W-:Y:S02]  /*294f0*/  IMAD.MOV.U32 R11, RZ, RZ, 0x181f ;  /* 0x0000181fff0b7424 */ /* 0x000fe400078e00ff */
[----:B------:R-:W-:-:S07]  /*29500*/  IMAD.MOV.U32 R15, RZ, RZ, -0x1 ;  /* 0xffffffffff0f7424 */ /* 0x000fce00078e00ff */
[----:B------:R-:W-:Y:S05]  /*29510*/  WARPSYNC.COLLECTIVE R15, `(.L_x_1845) ;  /* 0x000000000f087348 */ /* 0x000fea0003c00000 */
[----:B------:R0:W1:Y:S02]  /*29520*/  SHFL.IDX P6, R14, R13, R12, R11 ;  /* 0x0000000c0d0e7389 */ /* 0x00006400000c000b */
[----:B01----:R-:W-:Y:S01]  /*29530*/  ENDCOLLECTIVE ;  /* 0x000000000000791b */ /* 0x003fe20003800000 */
.L_x_1845:
[----:B------:R-:W-:Y:S05]  /*29540*/  BSYNC B1 ;  /* 0x0000000000017941 */ /* 0x000fea0003800000 */
.L_x_1844:
[----:B------:R-:W-:Y:S05]  /*29550*/  BRA `(.L_x_1846) ;  /* 0xfffffe5400f87947 */ /* 0x000fea000383ffff */
.L_x_1525:
[----:B------:R-:W-:Y:S01]  /*29560*/  BSSY B1, `(.L_x_1847) ;  /* 0x0000008000017945 */ /* 0x000fe20003800000 */
[----:B------:R-:W-:Y:S01]  /*29570*/  MOV R13, R8 ;  /* 0x00000008000d7202 */ /* 0x000fe20000000f00 */
[----:B------:R-:W-:Y:S01]  /*29580*/  IMAD.MOV.U32 R12, RZ, RZ, 0x1 ;  /* 0x00000001ff0c7424 */ /* 0x000fe200078e00ff */
[----:B------:R-:W-:Y:S01]  /*29590*/  MOV R15, 0xffffffff ;  /* 0xffffffff000f7802 */ /* 0x000fe20000000f00 */
[----:B------:R-:W-:-:S07]  /*295a0*/  IMAD.MOV.U32 R11, RZ, RZ, 0x181f ;  /* 0x0000181fff0b7424 */ /* 0x000fce00078e00ff */
[----:B------:R-:W-:Y:S05]  /*295b0*/  WARPSYNC.COLLECTIVE R15, `(.L_x_1848) ;  /* 0x000000000f087348 */ /* 0x000fea0003c00000 */
[----:B------:R0:W1:Y:S02]  /*295c0*/  SHFL.IDX P6, R14, R13, R12, R11 ;  /* 0x0000000c0d0e7389 */ /* 0x00006400000c000b */
[----:B01----:R-:W-:Y:S01]  /*295d0*/  ENDCOLLECTIVE ;  /* 0x000000000000791b */ /* 0x003fe20003800000 */
.L_x_1848:
[----:B------:R-:W-:Y:S05]  /*295e0*/  BSYNC B1 ;  /* 0x0000000000017941 */ /* 0x000fea0003800000 */
.L_x_1847:
[----:B------:R-:W-:Y:S05]  /*295f0*/  BRA `(.L_x_1849) ;  /* 0xfffffe5400d87947 */ /* 0x000fea000383ffff */
.L_x_1526:
        /* <DEDUP_REMOVED lines=8> */
.L_x_1851:
[----:B------:R-:W-:Y:S05]  /*29680*/  BSYNC B1 ;  /* 0x0000000000017941 */ /* 0x000fea0003800000 */
.L_x_1850:
[----:B------:R-:W-:Y:S05]  /*29690*/  BRA `(.L_x_1852) ;  /* 0xfffffe5400b87947 */ /* 0x000fea000383ffff */
.L_x_1527:
        /* <DEDUP_REMOVED lines=8> */
.L_x_1854:
[----:B------:R-:W-:Y:S05]  /*29720*/  BSYNC B1 ;  /* 0x0000000000017941 */ /* 0x000fea0003800000 */
.L_x_1853:
[----:B------:R-:W-:Y:S05]  /*29730*/  BRA `(.L_x_1855) ;  /* 0xfffffe5400987947 */ /* 0x000fea000383ffff */
.L_x_1528:
        /* <DEDUP_REMOVED lines=8> */
.L_x_1857:
[----:B------:R-:W-:Y:S05]  /*297c0*/  BSYNC B1 ;  /* 0x0000000000017941 */ /* 0x000fea0003800000 */
.L_x_1856:
[----:B------:R-:W-:Y:S05]  /*297d0*/  BRA `(.L_x_1858) ;  /* 0xfffffe5400787947 */ /* 0x000fea000383ffff */
.L_x_1529:
        /* <DEDUP_REMOVED lines=8> */
.L_x_1860:
[----:B------:R-:W-:Y:S05]  /*29860*/  BSYNC B1 ;  /* 0x0000000000017941 */ /* 0x000fea0003800000 */
.L_x_1859:
[----:B------:R-:W-:Y:S05]  /*29870*/  BRA `(.L_x_1861) ;  /* 0xfffffe5400587947 */ /* 0x000fea000383ffff */
.L_x_1530:
        /* <DEDUP_REMOVED lines=8> */
.L_x_1863:
[----:B------:R-:W-:Y:S05]  /*29900*/  BSYNC B1 ;  /* 0x0000000000017941 */ /* 0x000fea0003800000 */
.L_x_1862:
[----:B------:R-:W-:Y:S05]  /*29910*/  BRA `(.L_x_1864) ;  /* 0xfffffe5400387947 */ /* 0x000fea000383ffff */
.L_x_1531:
        /* <DEDUP_REMOVED lines=8> */
.L_x_1866:
[----:B------:R-:W-:Y:S05]  /*299a0*/  BSYNC B1 ;  /* 0x0000000000017941 */ /* 0x000fea0003800000 */
.L_x_1865:
[----:B------:R-:W-:Y:S05]  /*299b0*/  BRA `(.L_x_1867) ;  /* 0xfffffe5400187947 */ /* 0x000fea000383ffff */
.L_x_1532:
        /* <DEDUP_REMOVED lines=8> */
.L_x_1869:
[----:B------:R-:W-:Y:S05]  /*29a40*/  BSYNC B1 ;  /* 0x0000000000017941 */ /* 0x000fea0003800000 */
.L_x_1868:
[----:B------:R-:W-:Y:S05]  /*29a50*/  BRA `(.L_x_1870) ;  /* 0xfffffe5000f87947 */ /* 0x000fea000383ffff */
.L_x_1533:
        /* <DEDUP_REMOVED lines=8> */
.L_x_1872:
[----:B------:R-:W-:Y:S05]  /*29ae0*/  BSYNC B1 ;  /* 0x0000000000017941 */ /* 0x000fea0003800000 */
.L_x_1871:
[----:B------:R-:W-:Y:S05]  /*29af0*/  BRA `(.L_x_1873) ;  /* 0xfffffe5000dc7947 */ /* 0x000fea000383ffff */
.L_x_1534:
        /* <DEDUP_REMOVED lines=8> */
.L_x_1875:
[----:B------:R-:W-:Y:S05]  /*29b80*/  BSYNC B1 ;  /* 0x0000000000017941 */ /* 0x000fea0003800000 */
.L_x_1874:
[----:B------:R-:W-:Y:S05]  /*29b90*/  BRA `(.L_x_1876) ;  /* 0xfffffe5000c07947 */ /* 0x000fea000383ffff */
.L_x_1535:
        /* <DEDUP_REMOVED lines=8> */
.L_x_1878:
[----:B------:R-:W-:Y:S05]  /*29c20*/  BSYNC B1 ;  /* 0x0000000000017941 */ /* 0x000fea0003800000 */
.L_x_1877:
[----:B------:R-:W-:Y:S05]  /*29c30*/  BRA `(.L_x_1879) ;  /* 0xfffffe5000a87947 */ /* 0x000fea000383ffff */
.L_x_1537:
[----:B0-----:R0:W1:Y:S02]  /*29c40*/  SYNCS.PHASECHK.TRANS64.TRYWAIT P4, [R16+URZ+0x30800], R9 ;  /* 0x03080009100075a7 */ /* 0x001064000808017f */
[----:B-1----:R-:W-:Y:S05]  /*29c50*/  @!P4 NANOSLEEP.SYNCS 0x989680 ;  /* 0x009896800000c95d */ /* 0x002fea0003900000 */
[----:B------:R-:W1:Y:S02]  /*29c60*/  @!P4 SYNCS.PHASECHK.TRANS64 P4, [R16+URZ+0x30800], R9 ;  /* 0x030800091000c5a7 */ /* 0x000e64000808007f */
[----:B-1----:R-:W-:Y:S05]  /*29c70*/  @!P4 BRA `(.L_x_1537) ;  /* 0xfffffffc00f0c947 */ /* 0x002fea000383ffff */
[----:B------:R-:W-:Y:S05]  /*29c80*/  BRA `(.L_x_1880) ;  /* 0xfffffe54000c7947 */ /* 0x000fea000383ffff */
.L_x_1555:
[----:B-1----:R1:W2:Y:S02]  /*29c90*/  SYNCS.PHASECHK.TRANS64.TRYWAIT P2, [R23+URZ+0x30830], R0 ;  /* 0x03083000170075a7 */ /* 0x0022a4000804017f */
[----:B--2---:R-:W-:Y:S05]  /*29ca0*/  @!P2 NANOSLEEP.SYNCS 0x989680 ;  /* 0x009896800000a95d */ /* 0x004fea0003900000 */
[----:B------:R-:W2:Y:S02]  /*29cb0*/  @!P2 SYNCS.PHASECHK.TRANS64 P2, [R23+URZ+0x30830], R0 ;  /* 0x030830001700a5a7 */ /* 0x000ea4000804007f */
[----:B--2---:R-:W-:Y:S05]  /*29cc0*/  @!P2 BRA `(.L_x_1555) ;  /* 0xfffffffc00f0a947 */ /* 0x004fea000383ffff */
[----:B------:R-:W-:Y:S05]  /*29cd0*/  BRA `(.L_x_1554) ;  /* 0xfffffe88003c7947 */ /* 0x000fea000383ffff */
.L_x_1575:
[----:B-1----:R1:W2:Y:S02]  /*29ce0*/  SYNCS.PHASECHK.TRANS64.TRYWAIT P3, [R2+URZ+0x30830], R152 ;  /* 0x03083098020075a7 */ /* 0x0022a4000806017f */
[----:B--2---:R-:W-:Y:S05]  /*29cf0*/  @!P3 NANOSLEEP.SYNCS 0x989680 ;  /* 0x009896800000b95d */ /* 0x004fea0003900000 */
[----:B------:R-:W2:Y:S02]  /*29d00*/  @!P3 SYNCS.PHASECHK.TRANS64 P3, [R2+URZ+0x30830], R152 ;  /* 0x030830980200b5a7 */ /* 0x000ea4000806007f */
[----:B--2---:R-:W-:Y:S05]  /*29d10*/  @!P3 BRA `(.L_x_1575) ;  /* 0xfffffffc00f0b947 */ /* 0x004fea000383ffff */
[----:B------:R-:W-:Y:S05]  /*29d20*/  BRA `(.L_x_1574) ;  /* 0xfffffeb400a07947 */ /* 0x000fea000383ffff */
.L_x_1580:
[----:B-1----:R1:W2:Y:S02]  /*29d30*/  SYNCS.PHASECHK.TRANS64.TRYWAIT P3, [R0+URZ+0x30850], R23 ;  /* 0x03085017000075a7 */ /* 0x0022a4000806017f */
[----:B--2---:R-:W-:Y:S05]  /*29d40*/  @!P3 NANOSLEEP.SYNCS 0x989680 ;  /* 0x009896800000b95d */ /* 0x004fea0003900000 */
[----:B------:R-:W2:Y:S02]  /*29d50*/  @!P3 SYNCS.PHASECHK.TRANS64 P3, [R0+URZ+0x30850], R23 ;  /* 0x030850170000b5a7 */ /* 0x000ea4000806007f */
[----:B--2---:R-:W-:Y:S05]  /*29d60*/  @!P3 BRA `(.L_x_1580) ;  /* 0xfffffffc00f0b947 */ /* 0x004fea000383ffff */
[----:B------:R-:W-:Y:S05]  /*29d70*/  BRA `(.L_x_1579) ;  /* 0xfffffec400ec7947 */ /* 0x000fea000383ffff */
.L_x_1601:
[----:B-1----:R1:W2:Y:S02]  /*29d80*/  SYNCS.PHASECHK.TRANS64.TRYWAIT P2, [R2+URZ+0x30830], R3 ;  /* 0x03083003020075a7 */ /* 0x0022a4000804017f */
[----:B--2---:R-:W-:Y:S05]  /*29d90*/  @!P2 NANOSLEEP.SYNCS 0x989680 ;  /* 0x009896800000a95d */ /* 0x004fea0003900000 */
[----:B------:R-:W2:Y:S02]  /*29da0*/  @!P2 SYNCS.PHASECHK.TRANS64 P2, [R2+URZ+0x30830], R3 ;  /* 0x030830030200a5a7 */ /* 0x000ea4000804007f */
[----:B--2---:R-:W-:Y:S05]  /*29db0*/  @!P2 BRA `(.L_x_1601) ;  /* 0xfffffffc00f0a947 */ /* 0x004fea000383ffff */
[----:B------:R-:W-:Y:S05]  /*29dc0*/  BRA `(.L_x_1600) ;  /* 0xfffffee400d87947 */ /* 0x000fea000383ffff */
.L_x_1606:
[----:B-1----:R1:W2:Y:S02]  /*29dd0*/  SYNCS.PHASECHK.TRANS64.TRYWAIT P2, [R232+URZ+0x30850], R0 ;  /* 0x03085000e80075a7 */ /* 0x0022a4000804017f */
[----:B--2---:R-:W-:Y:S05]  /*29de0*/  @!P2 NANOSLEEP.SYNCS 0x989680 ;  /* 0x009896800000a95d */ /* 0x004fea0003900000 */
[----:B------:R-:W2:Y:S02]  /*29df0*/  @!P2 SYNCS.PHASECHK.TRANS64 P2, [R232+URZ+0x30850], R0 ;  /* 0x03085000e800a5a7 */ /* 0x000ea4000804007f */
[----:B--2---:R-:W-:Y:S05]  /*29e00*/  @!P2 BRA `(.L_x_1606) ;  /* 0xfffffffc00f0a947 */ /* 0x004fea000383ffff */
[----:B------:R-:W-:Y:S05]  /*29e10*/  BRA `(.L_x_1605) ;  /* 0xfffffef800207947 */ /* 0x000fea000383ffff */
.L_x_1614:
[----:B-1----:R1:W2:Y:S02]  /*29e20*/  SYNCS.PHASECHK.TRANS64.TRYWAIT P2, [R4+URZ+0x30830], R2 ;  /* 0x03083002040075a7 */ /* 0x0022a4000804017f */
[----:B--2---:R-:W-:Y:S05]  /*29e30*/  @!P2 NANOSLEEP.SYNCS 0x989680 ;  /* 0x009896800000a95d */ /* 0x004fea0003900000 */
[----:B------:R-:W2:Y:S02]  /*29e40*/  @!P2 SYNCS.PHASECHK.TRANS64 P2, [R4+URZ+0x30830], R2 ;  /* 0x030830020400a5a7 */ /* 0x000ea4000804007f */
[----:B--2---:R-:W-:Y:S05]  /*29e50*/  @!P2 BRA `(.L_x_1614) ;  /* 0xfffffffc00f0a947 */ /* 0x004fea000383ffff */
[----:B------:R-:W-:Y:S05]  /*29e60*/  BRA `(.L_x_1613) ;  /* 0xffffff0800ec7947 */ /* 0x000fea000383ffff */
.L_x_1619:
[----:B-1----:R1:W2:Y:S02]  /*29e70*/  SYNCS.PHASECHK.TRANS64.TRYWAIT P2, [R0+URZ+0x30850], R2 ;  /* 0x03085002000075a7 */ /* 0x0022a4000804017f */
[----:B--2---:R-:W-:Y:S05]  /*29e80*/  @!P2 NANOSLEEP.SYNCS 0x989680 ;  /* 0x009896800000a95d */ /* 0x004fea0003900000 */
[----:B------:R-:W2:Y:S02]  /*29e90*/  @!P2 SYNCS.PHASECHK.TRANS64 P2, [R0+URZ+0x30850], R2 ;  /* 0x030850020000a5a7 */ /* 0x000ea4000804007f */
[----:B--2---:R-:W-:Y:S05]  /*29ea0*/  @!P2 BRA `(.L_x_1619) ;  /* 0xfffffffc00f0a947 */ /* 0x004fea000383ffff */
[----:B------:R-:W-:Y:S05]  /*29eb0*/  BRA `(.L_x_1618) ;  /* 0xffffff1c003c7947 */ /* 0x000fea000383ffff */
.L_x_1633:
[----:B-1----:R1:W2:Y:S02]  /*29ec0*/  SYNCS.PHASECHK.TRANS64.TRYWAIT P0, [R12+URZ+0x30850], R5 ;  /* 0x030850050c0075a7 */ /* 0x0022a4000800017f */
[----:B--2---:R-:W-:Y:S05]  /*29ed0*/  @!P0 NANOSLEEP.SYNCS 0x989680 ;  /* 0x009896800000895d */ /* 0x004fea0003900000 */
[----:B------:R-:W2:Y:S02]  /*29ee0*/  @!P0 SYNCS.PHASECHK.TRANS64 P0, [R12+URZ+0x30850], R5 ;  /* 0x030850050c0085a7 */ /* 0x000ea4000800007f */
[----:B--2---:R-:W-:Y:S05]  /*29ef0*/  @!P0 BRA `(.L_x_1633) ;  /* 0xfffffffc00f08947 */ /* 0x004fea000383ffff */
[----:B------:R-:W-:Y:S05]  /*29f00*/  BRA `(.L_x_1632) ;  /* 0xffffff4000687947 */ /* 0x000fea000383ffff */
.L_x_1675:
[----:B------:R-:W1:Y:S01]  /*29f10*/  S2R R9, SR_TID.X ;  /* 0x0000000000097919 */ /* 0x000e620000002100 */
[----:B------:R-:W-:Y:S01]  /*29f20*/  BSSY B1, `(.L_x_1881) ;  /* 0x000000a000017945 */ /* 0x000fe20003800000 */
[----:B------:R-:W-:Y:S01]  /*29f30*/  MOV R12, RZ ;  /* 0x000000ff000c7202 */ /* 0x000fe20000000f00 */
[----:B0-----:R-:W-:Y:S02]  /*29f40*/  IMAD.MOV.U32 R11, RZ, RZ, 0x1f ;  /* 0x0000001fff0b7424 */ /* 0x001fe400078e00ff */
[----:B------:R-:W-:Y:S01]  /*29f50*/  IMAD.MOV.U32 R15, RZ, RZ, -0x1 ;  /* 0xffffffffff0f7424 */ /* 0x000fe200078e00ff */
[----:B-1----:R-:W-:-:S04]  /*29f60*/  SHF.R.U32.HI R9, RZ, 0x5, R9 ;  /* 0x00000005ff097819 */ /* 0x002fc80000011609 */
[----:B------:R-:W-:-:S05]  /*29f70*/  LOP3.LUT R9, R9, 0x3, RZ, 0xc0, !PT ;  /* 0x0000000309097812 */ /* 0x000fca00078ec0ff */
[----:B------:R-:W-:-:S07]  /*29f80*/  IMAD.MOV.U32 R13, RZ, RZ, R9 ;  /* 0x000000ffff0d7224 */ /* 0x000fce00078e0009 */
[----:B------:R-:W-:Y:S05]  /*29f90*/  WARPSYNC.COLLECTIVE R15, `(.L_x_1882) ;  /* 0x000000000f087348 */ /* 0x000fea0003c00000 */
[----:B------:R0:W1:Y:S02]  /*29fa0*/  SHFL.IDX P6, R14, R13, R12, R11 ;  /* 0x0000000c0d0e7389 */ /* 0x00006400000c000b */
[----:B01----:R-:W-:Y:S01]  /*29fb0*/  ENDCOLLECTIVE ;  /* 0x000000000000791b */ /* 0x003fe20003800000 */
.L_x_1882:
[----:B------:R-:W-:Y:S05]  /*29fc0*/  BSYNC B1 ;  /* 0x0000000000017941 */ /* 0x000fea0003800000 */
.L_x_1881:
[----:B------:R-:W-:Y:S05]  /*29fd0*/  BRA `(.L_x_1883) ;  /* 0xffffff8c00b47947 */ /* 0x000fea000383ffff */
.L_x_1676:
[----:B------:R-:W-:Y:S01]  /*29fe0*/  BSSY B1, `(.L_x_1884) ;  /* 0x0000006000017945 */ /* 0x000fe20003800000 */
[----:B------:R-:W-:-:S07]  /*29ff0*/  MOV R15, 0xffffffff ;  /* 0xffffffff000f7802 */ /* 0x000fce0000000f00 */
[----:B0-----:R-:W-:Y:S05]  /*2a000*/  WARPSYNC.COLLECTIVE R15, `(.L_x_1885) ;  /* 0x000000000f0c7348 */ /* 0x001fea0003c00000 */
[----:B------:R-:W-:Y:S02]  /*2a010*/  ELECT P6, UR62, PT ;  /* 0x00000000003e782f */ /* 0x000fe400038c0000 */
[----:B------:R-:W-:Y:S01]  /*2a020*/  MOV R14, UR62 ;  /* 0x0000003e000e7c02 */ /* 0x000fe20008000f00 */
[----:B0-----:R-:W-:Y:S10]  /*2a030*/  ENDCOLLECTIVE ;  /* 0x000000000000791b */ /* 0x001ff40003800000 */
.L_x_1885:
[----:B------:R-:W-:Y:S05]  /*2a040*/  BSYNC B1 ;  /* 0x0000000000017941 */ /* 0x000fea0003800000 */
.L_x_1884:
[----:B------:R-:W-:Y:S05]  /*2a050*/  BRA `(.L_x_1886) ;  /* 0xffffff8c00a07947 */ /* 0x000fea000383ffff */
.L_x_1678:
[----:B0-----:R0:W1:Y:S02]  /*2a060*/  SYNCS.PHASECHK.TRANS64.TRYWAIT P0, [R11+URZ+0x30820], R7 ;  /* 0x030820070b0075a7 */ /* 0x001064000800017f */
[----:B-1----:R-:W-:Y:S05]  /*2a070*/  @!P0 NANOSLEEP.SYNCS 0x989680 ;  /* 0x009896800000895d */ /* 0x002fea0003900000 */
[----:B------:R-:W1:Y:S02]  /*2a080*/  @!P0 SYNCS.PHASECHK.TRANS64 P0, [R11+URZ+0x30820], R7 ;  /* 0x030820070b0085a7 */ /* 0x000e64000800007f */
[----:B-1----:R-:W-:Y:S05]  /*2a090*/  @!P0 BRA `(.L_x_1678) ;  /* 0xfffffffc00f08947 */ /* 0x002fea000383ffff */
[----:B------:R-:W-:Y:S05]  /*2a0a0*/  BRA `(.L_x_1887) ;  /* 0xffffff8c00bc7947 */ /* 0x000fea000383ffff */
.L_x_1681:
[----:B0-----:R0:W1:Y:S02]  /*2a0b0*/  SYNCS.PHASECHK.TRANS64.TRYWAIT P0, [R7+URZ+0x308a0], R9 ;  /* 0x0308a009070075a7 */ /* 0x001064000800017f */
[----:B-1----:R-:W-:Y:S05]  /*2a0c0*/  @!P0 NANOSLEEP.SYNCS 0x989680 ;  /* 0x009896800000895d */ /* 0x002fea0003900000 */
[----:B------:R-:W1:Y:S02]  /*2a0d0*/  @!P0 SYNCS.PHASECHK.TRANS64 P0, [R7+URZ+0x308a0], R9 ;  /* 0x0308a009070085a7 */ /* 0x000e64000800007f */
[----:B-1----:R-:W-:Y:S05]  /*2a0e0*/  @!P0 BRA `(.L_x_1681) ;  /* 0xfffffffc00f08947 */ /* 0x002fea000383ffff */
[----:B------:R-:W-:Y:S05]  /*2a0f0*/  BRA `(.L_x_1888) ;  /* 0xffffff8c00cc7947 */ /* 0x000fea000383ffff */
.L_x_1683:
[----:B-1----:R1:W2:Y:S02]  /*2a100*/  SYNCS.PHASECHK.TRANS64.TRYWAIT P0, [R7+URZ+0x308c0], R9 ;  /* 0x0308c009070075a7 */ /* 0x0022a4000800017f */
[----:B--2---:R-:W-:Y:S05]  /*2a110*/  @!P0 NANOSLEEP.SYNCS 0x989680 ;  /* 0x009896800000895d */ /* 0x004fea0003900000 */
[----:B------:R-:W2:Y:S02]  /*2a120*/  @!P0 SYNCS.PHASECHK.TRANS64 P0, [R7+URZ+0x308c0], R9 ;  /* 0x0308c009070085a7 */ /* 0x000ea4000800007f */
[----:B--2---:R-:W-:Y:S05]  /*2a130*/  @!P0 BRA `(.L_x_1683) ;  /* 0xfffffffc00f08947 */ /* 0x004fea000383ffff */
[----:B------:R-:W-:Y:S05]  /*2a140*/  BRA `(.L_x_1889) ;  /* 0xffffff90006c7947 */ /* 0x000fea000383ffff */
.L_x_1687:
[----:B0-----:R0:W1:Y:S02]  /*2a150*/  SYNCS.PHASECHK.TRANS64.TRYWAIT P0, [R7+URZ+0x308a0], R8 ;  /* 0x0308a008070075a7 */ /* 0x001064000800017f */
[----:B-1----:R-:W-:Y:S05]  /*2a160*/  @!P0 NANOSLEEP.SYNCS 0x989680 ;  /* 0x009896800000895d */ /* 0x002fea0003900000 */
[----:B------:R-:W1:Y:S02]  /*2a170*/  @!P0 SYNCS.PHASECHK.TRANS64 P0, [R7+URZ+0x308a0], R8 ;  /* 0x0308a008070085a7 */ /* 0x000e64000800007f */
[----:B-1----:R-:W-:Y:S05]  /*2a180*/  @!P0 BRA `(.L_x_1687) ;  /* 0xfffffffc00f08947 */ /* 0x002fea000383ffff */
[----:B------:R-:W-:Y:S05]  /*2a190*/  BRA `(.L_x_1890) ;  /* 0xffffff9400547947 */ /* 0x000fea000383ffff */
.L_x_1689:
[----:B-1----:R1:W2:Y:S02]  /*2a1a0*/  SYNCS.PHASECHK.TRANS64.TRYWAIT P1, [R7+URZ+0x308c0], R8 ;  /* 0x0308c008070075a7 */ /* 0x0022a4000802017f */
[----:B--2---:R-:W-:Y:S05]  /*2a1b0*/  @!P1 NANOSLEEP.SYNCS 0x989680 ;  /* 0x009896800000995d */ /* 0x004fea0003900000 */
[----:B------:R-:W2:Y:S02]  /*2a1c0*/  @!P1 SYNCS.PHASECHK.TRANS64 P1, [R7+URZ+0x308c0], R8 ;  /* 0x0308c008070095a7 */ /* 0x000ea4000802007f */
[----:B--2---:R-:W-:Y:S05]  /*2a1d0*/  @!P1 BRA `(.L_x_1689) ;  /* 0xfffffffc00f09947 */ /* 0x004fea000383ffff */
[----:B------:R-:W-:Y:S05]  /*2a1e0*/  BRA `(.L_x_1891) ;  /* 0xffffff9400f07947 */ /* 0x000fea000383ffff */
.L_x_1710:
[----:B------:R-:W0:Y:S01]  /*2a1f0*/  S2R R7, SR_TID.X ;  /* 0x0000000000077919 */ /* 0x000e220000002100 */
[----:B------:R-:W-:Y:S01]  /*2a200*/  BSSY B0, `(.L_x_1892) ;  /* 0x000000a000007945 */ /* 0x000fe20003800000 */
[----:B------:R-:W-:Y:S01]  /*2a210*/  IMAD.MOV.U32 R12, RZ, RZ, RZ ;  /* 0x000000ffff0c7224 */ /* 0x000fe200078e00ff */
[----:B------:R-:W-:Y:S01]  /*2a220*/  MOV R11, 0x1f ;  /* 0x0000001f000b7802 */ /* 0x000fe20000000f00 */
[----:B------:R-:W-:Y:S01]  /*2a230*/  IMAD.MOV.U32 R15, RZ, RZ, -0x1 ;  /* 0xffffffffff0f7424 */ /* 0x000fe200078e00ff */
[----:B0-----:R-:W-:-:S04]  /*2a240*/  SHF.R.U32.HI R7, RZ, 0x5, R7 ;  /* 0x00000005ff077819 */ /* 0x001fc80000011607 */
[----:B------:R-:W-:-:S05]  /*2a250*/  LOP3.LUT R7, R7, 0x3, RZ, 0xc0, !PT ;  /* 0x0000000307077812 */ /* 0x000fca00078ec0ff */
[----:B------:R-:W-:-:S07]  /*2a260*/  IMAD.MOV.U32 R13, RZ, RZ, R7 ;  /* 0x000000ffff0d7224 */ /* 0x000fce00078e0007 */
[----:B------:R-:W-:Y:S05]  /*2a270*/  WARPSYNC.COLLECTIVE R15, `(.L_x_1893) ;  /* 0x000000000f087348 */ /* 0x000fea0003c00000 */
[----:B------:R0:W1:Y:S02]  /*2a280*/  SHFL.IDX P6, R14, R13, R12, R11 ;  /* 0x0000000c0d0e7389 */ /* 0x00006400000c000b */
[----:B01----:R-:W-:Y:S01]  /*2a290*/  ENDCOLLECTIVE ;  /* 0x000000000000791b */ /* 0x003fe20003800000 */
.L_x_1893:
[----:B------:R-:W-:Y:S05]  /*2a2a0*/  BSYNC B0 ;  /* 0x0000000000007941 */ /* 0x000fea0003800000 */
.L_x_1892:
[----:B------:R-:W-:Y:S05]  /*2a2b0*/  BRA `(.L_x_1894) ;  /* 0xffffffa800187947 */ /* 0x000fea000383ffff */
.L_x_1711:
[----:B------:R-:W-:Y:S01]  /*2a2c0*/  BSSY B0, `(.L_x_1895) ;  /* 0x0000006000007945 */ /* 0x000fe20003800000 */
[----:B------:R-:W-:-:S07]  /*2a2d0*/  IMAD.MOV.U32 R15, RZ, RZ, -0x1 ;  /* 0xffffffffff0f7424 */ /* 0x000fce00078e00ff */
[----:B------:R-:W-:Y:S05]  /*2a2e0*/  WARPSYNC.COLLECTIVE R15, `(.L_x_1896) ;  /* 0x000000000f0c7348 */ /* 0x000fea0003c00000 */
[----:B------:R-:W-:Y:S02]  /*2a2f0*/  ELECT P6, UR62, PT ;  /* 0x00000000003e782f */ /* 0x000fe400038c0000 */
[----:B------:R-:W-:Y:S01]  /*2a300*/  MOV R14, UR62 ;  /* 0x0000003e000e7c02 */ /* 0x000fe20008000f00 */
[----:B------:R-:W-:Y:S10]  /*2a310*/  ENDCOLLECTIVE ;  /* 0x000000000000791b */ /* 0x000ff40003800000 */
.L_x_1896:
[----:B------:R-:W-:Y:S05]  /*2a320*/  BSYNC B0 ;  /* 0x0000000000007941 */ /* 0x000fea0003800000 */
.L_x_1895:
[----:B------:R-:W-:Y:S05]  /*2a330*/  BRA `(.L_x_1897) ;  /* 0xffffffa800087947 */ /* 0x000fea000383ffff */
.L_x_1714:
[----:B0-----:R0:W1:Y:S02]  /*2a340*/  SYNCS.PHASECHK.TRANS64.TRYWAIT P0, [R7+URZ+0x30840], R10 ;  /* 0x0308400a070075a7 */ /* 0x001064000800017f */
[----:B-1----:R-:W-:Y:S05]  /*2a350*/  @!P0 NANOSLEEP.SYNCS 0x989680 ;  /* 0x009896800000895d */ /* 0x002fea0003900000 */
[----:B------:R-:W1:Y:S02]  /*2a360*/  @!P0 SYNCS.PHASECHK.TRANS64 P0, [R7+URZ+0x30840], R10 ;  /* 0x0308400a070085a7 */ /* 0x000e64000800007f */
[----:B-1----:R-:W-:Y:S05]  /*2a370*/  @!P0 BRA `(.L_x_1714) ;  /* 0xfffffffc00f08947 */ /* 0x002fea000383ffff */
[----:B------:R-:W-:Y:S05]  /*2a380*/  BRA `(.L_x_1898) ;  /* 0xffffffa800707947 */ /* 0x000fea000383ffff */
.L_x_1717:
        /* <DEDUP_REMOVED lines=8> */
.L_x_1725:
[----:B0-----:R0:W1:Y:S02]  /*2a410*/  SYNCS.PHASECHK.TRANS64.TRYWAIT P0, [R3+URZ+0x30840], R8 ;  /* 0x03084008030075a7 */ /* 0x001064000800017f */
[----:B-1----:R-:W-:Y:S05]  /*2a420*/  @!P0 NANOSLEEP.SYNCS 0x989680 ;  /* 0x009896800000895d */ /* 0x002fea0003900000 */
[----:B------:R-:W1:Y:S02]  /*2a430*/  @!P0 SYNCS.PHASECHK.TRANS64 P0, [R3+URZ+0x30840], R8 ;  /* 0x03084008030085a7 */ /* 0x000e64000800007f */
[----:B-1----:R-:W-:Y:S05]  /*2a440*/  @!P0 BRA `(.L_x_1725) ;  /* 0xfffffffc00f08947 */ /* 0x002fea000383ffff */
[----:B------:R-:W-:Y:S05]  /*2a450*/  BRA `(.L_x_1900) ;  /* 0xffffffb000ac7947 */ /* 0x000fea000383ffff */
.L_x_1727:
[----:B0-----:R0:W1:Y:S02]  /*2a460*/  SYNCS.PHASECHK.TRANS64.TRYWAIT P0, [R3+URZ+0x30860], R8 ;  /* 0x03086008030075a7 */ /* 0x001064000800017f */
[----:B-1----:R-:W-:Y:S05]  /*2a470*/  @!P0 NANOSLEEP.SYNCS 0x989680 ;  /* 0x009896800000895d */ /* 0x002fea0003900000 */
[----:B------:R-:W1:Y:S02]  /*2a480*/  @!P0 SYNCS.PHASECHK.TRANS64 P0, [R3+URZ+0x30860], R8 ;  /* 0x03086008030085a7 */ /* 0x000e64000800007f */
[----:B-1----:R-:W-:Y:S05]  /*2a490*/  @!P0 BRA `(.L_x_1727) ;  /* 0xfffffffc00f08947 */ /* 0x002fea000383ffff */
[----:B------:R-:W-:Y:S05]  /*2a4a0*/  BRA `(.L_x_1901) ;  /* 0xffffffb400687947 */ /* 0x000fea000383ffff */
.L_x_1733:
[----:B-1----:R1:W2:Y:S02]  /*2a4b0*/  SYNCS.PHASECHK.TRANS64.TRYWAIT P0, [R2+URZ+0x30840], R3 ;  /* 0x03084003020075a7 */ /* 0x0022a4000800017f */
[----:B--2---:R-:W-:Y:S05]  /*2a4c0*/  @!P0 NANOSLEEP.SYNCS 0x989680 ;  /* 0x009896800000895d */ /* 0x004fea0003900000 */
[----:B------:R-:W2:Y:S02]  /*2a4d0*/  @!P0 SYNCS.PHASECHK.TRANS64 P0, [R2+URZ+0x30840], R3 ;  /* 0x03084003020085a7 */ /* 0x000ea4000800007f */
[----:B--2---:R-:W-:Y:S05]  /*2a4e0*/  @!P0 BRA `(.L_x_1733) ;  /* 0xfffffffc00f08947 */ /* 0x004fea000383ffff */
[----:B------:R-:W-:Y:S05]  /*2a4f0*/  BRA `(.L_x_1902) ;  /* 0xffffffb800f87947 */ /* 0x000fea000383ffff */
.L_x_1735:
[----:B0-----:R0:W1:Y:S02]  /*2a500*/  SYNCS.PHASECHK.TRANS64.TRYWAIT P0, [R2+URZ+0x30860], R3 ;  /* 0x03086003020075a7 */ /* 0x001064000800017f */
[----:B-1----:R-:W-:Y:S05]  /*2a510*/  @!P0 NANOSLEEP.SYNCS 0x989680 ;  /* 0x009896800000895d */ /* 0x002fea0003900000 */
[----:B------:R-:W1:Y:S02]  /*2a520*/  @!P0 SYNCS.PHASECHK.TRANS64 P0, [R2+URZ+0x30860], R3 ;  /* 0x03086003020085a7 */ /* 0x000e64000800007f */
[----:B-1----:R-:W-:Y:S05]  /*2a530*/  @!P0 BRA `(.L_x_1735) ;  /* 0xfffffffc00f08947 */ /* 0x002fea000383ffff */
[----:B------:R-:W-:Y:S05]  /*2a540*/  BRA `(.L_x_1903) ;  /* 0xffffffbc00b47947 */ /* 0x000fea000383ffff */
.L_x_1741:
[----:B--2---:R2:W3:Y:S02]  /*2a550*/  SYNCS.PHASECHK.TRANS64.TRYWAIT P0, [R2+URZ+0x30840], R3 ;  /* 0x03084003020075a7 */ /* 0x0044e4000800017f */
[----:B---3--:R-:W-:Y:S05]  /*2a560*/  @!P0 NANOSLEEP.SYNCS 0x989680 ;  /* 0x009896800000895d */ /* 0x008fea0003900000 */
[----:B------:R-:W3:Y:S02]  /*2a570*/  @!P0 SYNCS.PHASECHK.TRANS64 P0, [R2+URZ+0x30840], R3 ;  /* 0x03084003020085a7 */ /* 0x000ee4000800007f */
[----:B---3--:R-:W-:Y:S05]  /*2a580*/  @!P0 BRA `(.L_x_1741) ;  /* 0xfffffffc00f08947 */ /* 0x008fea000383ffff */
[----:B------:R-:W-:Y:S05]  /*2a590*/  BRA `(.L_x_1904) ;  /* 0xffffffc400187947 */ /* 0x000fea000383ffff */
.L_x_1743:
[----:B0-----:R0:W1:Y:S02]  /*2a5a0*/  SYNCS.PHASECHK.TRANS64.TRYWAIT P0, [R2+URZ+0x30860], R9 ;  /* 0x03086009020075a7 */ /* 0x001064000800017f */
[----:B-1----:R-:W-:Y:S05]  /*2a5b0*/  @!P0 NANOSLEEP.SYNCS 0x989680 ;  /* 0x009896800000895d */ /* 0x002fea0003900000 */
[----:B------:R-:W1:Y:S02]  /*2a5c0*/  @!P0 SYNCS.PHASECHK.TRANS64 P0, [R2+URZ+0x30860], R9 ;  /* 0x03086009020085a7 */ /* 0x000e64000800007f */
[----:B-1----:R-:W-:Y:S05]  /*2a5d0*/  @!P0 BRA `(.L_x_1743) ;  /* 0xfffffffc00f08947 */ /* 0x002fea000383ffff */
[----:B------:R-:W-:Y:S05]  /*2a5e0*/  BRA `(.L_x_1905) ;  /* 0xffffffc400d07947 */ /* 0x000fea000383ffff */
.L_x_1751:
[----:B-1----:R1:W2:Y:S02]  /*2a5f0*/  SYNCS.PHASECHK.TRANS64.TRYWAIT P0, [R3+URZ+0x30860], R2 ;  /* 0x03086002030075a7 */ /* 0x0022a4000800017f */
[----:B--2---:R-:W-:Y:S05]  /*2a600*/  @!P0 NANOSLEEP.SYNCS 0x989680 ;  /* 0x009896800000895d */ /* 0x004fea0003900000 */
[----:B------:R-:W2:Y:S02]  /*2a610*/  @!P0 SYNCS.PHASECHK.TRANS64 P0, [R3+URZ+0x30860], R2 ;  /* 0x03086002030085a7 */ /* 0x000ea4000800007f */
[----:B--2---:R-:W-:Y:S05]  /*2a620*/  @!P0 BRA `(.L_x_1751) ;  /* 0xfffffffc00f08947 */ /* 0x004fea000383ffff */
[----:B------:R-:W-:Y:S05]  /*2a630*/  BRA `(.L_x_1906) ;  /* 0xffffffcc001c7947 */ /* 0x000fea000383ffff */
.L_x_1754:
[----:B------:R-:W-:Y:S01]  /*2a640*/  BSSY B0, `(.L_x_1907) ;  /* 0x0000008000007945 */ /* 0x000fe20003800000 */
[----:B------:R-:W-:Y:S01]  /*2a650*/  MOV R13, R16 ;  /* 0x00000010000d7202 */ /* 0x000fe20000000f00 */
[----:B------:R-:W-:Y:S01]  /*2a660*/  IMAD.MOV.U32 R12, RZ, RZ, RZ ;  /* 0x000000ffff0c7224 */ /* 0x000fe200078e00ff */
[----:B0-----:R-:W-:Y:S01]  /*2a670*/  MOV R15, 0xffffffff ;  /* 0xffffffff000f7802 */ /* 0x001fe20000000f00 */
[----:B------:R-:W-:-:S07]  /*2a680*/  IMAD.MOV.U32 R11, RZ, RZ, 0x1f ;  /* 0x0000001fff0b7424 */ /* 0x000fce00078e00ff */
[----:B-1234-:R-:W-:Y:S05]  /*2a690*/  WARPSYNC.COLLECTIVE R15, `(.L_x_1908) ;  /* 0x000000000f087348 */ /* 0x01efea0003c00000 */
[----:B------:R0:W0:Y:S02]  /*2a6a0*/  SHFL.IDX P6, R14, R13, R12, R11 ;  /* 0x0000000c0d0e7389 */ /* 0x00002400000c000b */
[----:B01234-:R-:W-:Y:S01]  /*2a6b0*/  ENDCOLLECTIVE ;  /* 0x000000000000791b */ /* 0x01ffe20003800000 */
.L_x_1908:
[----:B------:R-:W-:Y:S05]  /*2a6c0*/  BSYNC B0 ;  /* 0x0000000000007941 */ /* 0x000fea0003800000 */
.L_x_1907:
[----:B------:R-:W-:Y:S01]  /*2a6d0*/  IMAD.MOV.U32 R13, RZ, RZ, R16 ;  /* 0x000000ffff0d7224 */ /* 0x000fe200078e0010 */
[----:B------:R-:W-:Y:S01]  /*2a6e0*/  MOV R12, 0x1 ;  /* 0x00000001000c7802 */ /* 0x000fe20000000f00 */
[----:B------:R-:W-:Y:S02]  /*2a6f0*/  IMAD.MOV.U32 R11, RZ, RZ, 0x1f ;  /* 0x0000001fff0b7424 */ /* 0x000fe400078e00ff */
[----:B------:R-:W-:Y:S02]  /*2a700*/  IMAD.MOV.U32 R15, RZ, RZ, -0x1 ;  /* 0xffffffffff0f7424 */ /* 0x000fe400078e00ff */
[----:B------:R-:W-:-:S07]  /*2a710*/  IMAD.MOV.U32 R4, RZ, RZ, R14 ;  /* 0x000000ffff047224 */ /* 0x000fce00078e000e */
[----:B------:R-:W-:Y:S05]  /*2a720*/  WARPSYNC.COLLECTIVE R15, `(.L_x_1909) ;  /* 0x000000000f087348 */ /* 0x000fea0003c00000 */
[----:B------:R0:W1:Y:S02]  /*2a730*/  SHFL.IDX P6, R14, R13, R12, R11 ;  /* 0x0000000c0d0e7389 */ /* 0x00006400000c000b */
[----:B01----:R-:W-:Y:S01]  /*2a740*/  ENDCOLLECTIVE ;  /* 0x000000000000791b */ /* 0x003fe20003800000 */
.L_x_1909:
[----:B------:R-:W-:Y:S01]  /*2a750*/  MOV R16, R14 ;  /* 0x0000000e00107202 */ /* 0x000fe20000000f00 */
[----:B------:R-:W-:Y:S06]  /*2a760*/  BRA `(.L_x_1910) ;  /* 0xffffffcc00d87947 */ /* 0x000fec000383ffff */
.L_x_1757:
[----:B------:R-:W-:Y:S01]  /*2a770*/  BSSY B0, `(.L_x_1911) ;  /* 0x0000008000007945 */ /* 0x000fe20003800000 */
[----:B-----5:R-:W-:Y:S01]  /*2a780*/  IMAD.MOV.U32 R13, RZ, RZ, R17 ;  /* 0x000000ffff0d7224 */ /* 0x020fe200078e0011 */
[----:B0-----:R-:W-:Y:S01]  /*2a790*/  MOV R11, RZ ;  /* 0x000000ff000b7202 */ /* 0x001fe20000000f00 */
[----:B------:R-:W-:Y:S02]  /*2a7a0*/  IMAD.MOV.U32 R12, RZ, RZ, 0x1 ;  /* 0x00000001ff0c7424 */ /* 0x000fe400078e00ff */
[----:B------:R-:W-:-:S07]  /*2a7b0*/  IMAD.MOV.U32 R15, RZ, RZ, -0x1 ;  /* 0xffffffffff0f7424 */ /* 0x000fce00078e00ff */
[----:B-1-3--:R-:W-:Y:S05]  /*2a7c0*/  WARPSYNC.COLLECTIVE R15, `(.L_x_1912) ;  /* 0x000000000f087348 */ /* 0x00afea0003c00000 */
[----:B------:R0:W2:Y:S02]  /*2a7d0*/  SHFL.UP P6, R14, R13, R12, R11 ;  /* 0x0400000c0d0e7389 */ /* 0x0000a400000c000b */
[----:B0123--:R-:W-:Y:S01]  /*2a7e0*/  ENDCOLLECTIVE ;  /* 0x000000000000791b */ /* 0x00ffe20003800000 */
.L_x_1912:
[----:B------:R-:W-:Y:S05]  /*2a7f0*/  BSYNC B0 ;  /* 0x0000000000007941 */ /* 0x000fea0003800000 */
.L_x_1911:
[C---:B------:R-:W-:Y:S01]  /*2a800*/  ISETP.NE.AND P0, PT, R7.reuse, RZ, PT ;  /* 0x000000ff0700720c */ /* 0x040fe20003f05270 */
[----:B------:R-:W-:Y:S01]  /*2a810*/  IMAD.MOV.U32 R11, RZ, RZ, RZ ;  /* 0x000000ffff0b7224 */ /* 0x000fe200078e00ff */
[----:B------:R-:W-:Y:S01]  /*2a820*/  MOV R12, 0x2 ;  /* 0x00000002000c7802 */ /* 0x000fe20000000f00 */
[----:B------:R-:W-:Y:S01]  /*2a830*/  IMAD.MOV.U32 R15, RZ, RZ, -0x1 ;  /* 0xffffffffff0f7424 */ /* 0x000fe200078e00ff */
[----:B------:R-:W-:Y:S02]  /*2a840*/  SEL R14, R14, RZ, P0 ;  /* 0x000000ff0e0e7207 */ /* 0x000fe40000000000 */
[----:B------:R-:W-:-:S03]  /*2a850*/  ISETP.GE.U32.AND P0, PT, R7, 0x2, PT ;  /* 0x000000020700780c */ /* 0x000fc60003f06070 */
[----:B------:R-:W-:-:S10]  /*2a860*/  IMAD.IADD R13, R17, 0x1, R14 ;  /* 0x00000001110d7824 */ /* 0x000fd400078e020e */
[----:B------:R-:W-:Y:S05]  /*2a870*/  WARPSYNC.COLLECTIVE R15, `(.L_x_1913) ;  /* 0x000000000f087348 */ /* 0x000fea0003c00000 */
[----:B------:R0:W1:Y:S02]  /*2a880*/  SHFL.UP P6, R14, R13, R12, R11 ;  /* 0x0400000c0d0e7389 */ /* 0x00006400000c000b */
[----:B01----:R-:W-:Y:S01]  /*2a890*/  ENDCOLLECTIVE ;  /* 0x000000000000791b */ /* 0x003fe20003800000 */
.L_x_1913:
        /* <DEDUP_REMOVED lines=8> */
.L_x_1914:
        /* <DEDUP_REMOVED lines=8> */
.L_x_1915:
        /* <DEDUP_REMOVED lines=8> */
.L_x_1916:
[----:B------:R-:W-:Y:S01]  /*2aa20*/  IMAD.MOV.U32 R12, RZ, RZ, 0x1f ;  /* 0x0000001fff0c7424 */ /* 0x000fe200078e00ff */
[----:B------:R-:W-:Y:S02]  /*2aa30*/  MOV R11, 0x1f ;  /* 0x0000001f000b7802 */ /* 0x000fe40000000f00 */
[----:B------:R-:W-:-:S04]  /*2aa40*/  SEL R3, R14, RZ, P0 ;  /* 0x000000ff0e037207 */ /* 0x000fc80000000000 */
[----:B------:R-:W-:-:S05]  /*2aa50*/  IADD3 R2, R6, R3, RZ ;  /* 0x0000000306027210 */ /* 0x000fca0007ffe0ff */
[----:B------:R-:W-:-:S07]  /*2aa60*/  IMAD.MOV.U32 R13, RZ, RZ, R2 ;  /* 0x000000ffff0d7224 */ /* 0x000fce00078e0002 */
[----:B------:R-:W-:Y:S05]  /*2aa70*/  WARPSYNC.COLLECTIVE R15, `(.L_x_1917) ;  /* 0x000000000f087348 */ /* 0x000fea0003c00000 */
[----:B------:R0:W1:Y:S02]  /*2aa80*/  SHFL.IDX P6, R14, R13, R12, R11 ;  /* 0x0000000c0d0e7389 */ /* 0x00006400000c000b */
[----:B01----:R-:W-:Y:S01]  /*2aa90*/  ENDCOLLECTIVE ;  /* 0x000000000000791b */ /* 0x003fe20003800000 */
.L_x_1917:
[----:B------:R-:W-:Y:S05]  /*2aaa0*/  BRA `(.L_x_1918) ;  /* 0xffffffcc00a07947 */ /* 0x000fea000383ffff */
.L_x_1762:
[----:B------:R-:W-:Y:S01]  /*2aab0*/  BSSY B0, `(.L_x_1919) ;  /* 0x0000008000007945 */ /* 0x000fe20003800000 */
[----:B-----5:R-:W-:Y:S01]  /*2aac0*/  IMAD.MOV.U32 R13, RZ, RZ, R17 ;  /* 0x000000ffff0d7224 */ /* 0x020fe200078e0011 */
[----:B------:R-:W-:Y:S01]  /*2aad0*/  MOV R11, RZ ;  /* 0x000000ff000b7202 */ /* 0x000fe20000000f00 */
[----:B------:R-:W-:Y:S02]  /*2aae0*/  IMAD.MOV.U32 R12, RZ, RZ, 0x1 ;  /* 0x00000001ff0c7424 */ /* 0x000fe400078e00ff */
[----:B------:R-:W-:-:S07]  /*2aaf0*/  IMAD.MOV.U32 R15, RZ, RZ, -0x1 ;  /* 0xffffffffff0f7424 */ /* 0x000fce00078e00ff */
[----:B0-----:R-:W-:Y:S05]  /*2ab00*/  WARPSYNC.COLLECTIVE R15, `(.L_x_1920) ;  /* 0x000000000f087348 */ /* 0x001fea0003c00000 */
[----:B------:R1:W2:Y:S02]  /*2ab10*/  SHFL.UP P6, R14, R13, R12, R11 ;  /* 0x0400000c0d0e7389 */ /* 0x0002a400000c000b */
[----:B012---:R-:W-:Y:S01]  /*2ab20*/  ENDCOLLECTIVE ;  /* 0x000000000000791b */ /* 0x007fe20003800000 */
.L_x_1920:
[----:B------:R-:W-:Y:S05]  /*2ab30*/  BSYNC B0 ;  /* 0x0000000000007941 */ /* 0x000fea0003800000 */
.L_x_1919:
        /* <DEDUP_REMOVED lines=10> */
.L_x_1921:
        /* <DEDUP_REMOVED lines=8> */
.L_x_1922:
        /* <DEDUP_REMOVED lines=8> */
.L_x_1923:
        /* <DEDUP_REMOVED lines=8> */
.L_x_1924:
        /* <DEDUP_REMOVED lines=8> */
.L_x_1925:
[----:B------:R-:W-:Y:S05]  /*2ade0*/  BRA `(.L_x_1926) ;  /* 0xffffffcc00887947 */ /* 0x000fea000383ffff */
.L_x_1764:
[----:B------:R-:W-:Y:S01]  /*2adf0*/  BSSY B0, `(.L_x_1927) ;  /* 0x0000006000007945 */ /* 0x000fe20003800000 */
[----:B------:R-:W-:Y:S01]  /*2ae00*/  PLOP3.LUT P6, PT, P6, PT, PT, 0x8, 0x0 ;  /* 0x000000000000781c */ /* 0x000fe200037ce170 */
[----:B------:R-:W-:-:S12]  /*2ae10*/  IMAD.MOV.U32 R15, RZ, RZ, -0x1 ;  /* 0xffffffffff0f7424 */ /* 0x000fd800078e00ff */
[----:B0-----:R-:W-:Y:S05]  /*2ae20*/  WARPSYNC.COLLECTIVE R15, `(.L_x_1928) ;  /* 0x000000000f087348 */ /* 0x001fea0003c00000 */
[----:B------:R-:W-:Y:S01]  /*2ae30*/  VOTE.ANY R14, PT, P6 ;  /* 0x00000000000e7806 */ /* 0x000fe200030e0100 */
[----:B0-----:R-:W-:Y:S06]  /*2ae40*/  ENDCOLLECTIVE ;  /* 0x000000000000791b */ /* 0x001fec0003800000 */
.L_x_1928:
[----:B------:R-:W-:Y:S05]  /*2ae50*/  BSYNC B0 ;  /* 0x0000000000007941 */ /* 0x000fea0003800000 */
.L_x_1927:
[----:B------:R-:W-:Y:S01]  /*2ae60*/  IMAD.MOV.U32 R3, RZ, RZ, R14 ;  /* 0x000000ffff037224 */ /* 0x000fe200078e000e */
[----:B------:R-:W-:Y:S01]  /*2ae70*/  MOV R13, R17 ;  /* 0x00000011000d7202 */ /* 0x000fe20000000f00 */
[----:B------:R-:W-:Y:S01]  /*2ae80*/  IMAD.MOV.U32 R11, RZ, RZ, 0x1f ;  /* 0x0000001fff0b7424 */ /* 0x000fe200078e00ff */
[----:B------:R-:W-:Y:S01]  /*2ae90*/  MOV R15, 0xffffffff ;  /* 0xffffffff000f7802 */ /* 0x000fe20000000f00 */
[----:B------:R-:W0:Y:S02]  /*2aea0*/  POPC R6, R3 ;  /* 0x0000000300067309 */ /* 0x000e240000000000 */
[----:B0-----:R-:W-:-:S07]  /*2aeb0*/  IMAD.MOV.U32 R12, RZ, RZ, R6 ;  /* 0x000000ffff0c7224 */ /* 0x001fce00078e0006 */
[----:B------:R-:W-:Y:S05]  /*2aec0*/  WARPSYNC.COLLECTIVE R15, `(.L_x_1929) ;  /* 0x000000000f087348 */ /* 0x000fea0003c00000 */
[----:B------:R0:W1:Y:S02]  /*2aed0*/  SHFL.IDX P6, R14, R13, R12, R11 ;  /* 0x0000000c0d0e7389 */ /* 0x00006400000c000b */
[----:B01----:R-:W-:Y:S01]  /*2aee0*/  ENDCOLLECTIVE ;  /* 0x000000000000791b */ /* 0x003fe20003800000 */
.L_x_1929:
[----:B------:R-:W-:Y:S01]  /*2aef0*/  IMAD.MOV.U32 R17, RZ, RZ, R14 ;  /* 0x000000ffff117224 */ /* 0x000fe200078e000e */
[----:B------:R-:W-:Y:S06]  /*2af00*/  BRA `(.L_x_1930) ;  /* 0xffffffcc00787947 */ /* 0x000fec000383ffff */
.L_x_1766:
[----:B------:R-:W-:Y:S01]  /*2af10*/  BSSY B0, `(.L_x_1931) ;  /* 0x0000007000007945 */ /* 0x000fe20003800000 */
[----:B------:R-:W-:Y:S01]  /*2af20*/  IMAD.MOV.U32 R13, RZ, RZ, R2 ;  /* 0x000000ffff0d7224 */ /* 0x000fe200078e0002 */
[----:B------:R-:W-:Y:S01]  /*2af30*/  MOV R11, 0x1f ;  /* 0x0000001f000b7802 */ /* 0x000fe20000000f00 */
[----:B------:R-:W-:-:S07]  /*2af40*/  IMAD.MOV.U32 R15, RZ, RZ, -0x1 ;  /* 0xffffffffff0f7424 */ /* 0x000fce00078e00ff */
[----:B012---:R-:W-:Y:S05]  /*2af50*/  WARPSYNC.COLLECTIVE R15, `(.L_x_1932) ;  /* 0x000000000f087348 */ /* 0x007fea0003c00000 */
[----:B------:R3:W4:Y:S02]  /*2af60*/  SHFL.IDX P6, R14, R13, R12, R11 ;  /* 0x0000000c0d0e7389 */ /* 0x00072400000c000b */
[----:B01234-:R-:W-:Y:S01]  /*2af70*/  ENDCOLLECTIVE ;  /* 0x000000000000791b */ /* 0x01ffe20003800000 */
.L_x_1932:
[----:B------:R-:W-:Y:S05]  /*2af80*/  BSYNC B0 ;  /* 0x0000000000007941 */ /* 0x000fea0003800000 */
.L_x_1931:
[----:B------:R-:W-:Y:S01]  /*2af90*/  IMAD.MOV.U32 R7, RZ, RZ, R14 ;  /* 0x000000ffff077224 */ /* 0x000fe200078e000e */
[----:B------:R-:W-:Y:S06]  /*2afa0*/  BRA `(.L_x_1765) ;  /* 0xffffffcc006c7947 */ /* 0x000fec000383ffff */
.L_x_1770:
[----:B-1----:R1:W2:Y:S02]  /*2afb0*/  SYNCS.PHASECHK.TRANS64.TRYWAIT P0, [R0+URZ+0x30820], R3 ;  /* 0x03082003000075a7 */ /* 0x0022a4000800017f */
[----:B--2---:R-:W-:Y:S05]  /*2afc0*/  @!P0 NANOSLEEP.SYNCS 0x989680 ;  /* 0x009896800000895d */ /* 0x004fea0003900000 */
[----:B------:R-:W2:Y:S02]  /*2afd0*/  @!P0 SYNCS.PHASECHK.TRANS64 P0, [R0+URZ+0x30820], R3 ;  /* 0x03082003000085a7 */ /* 0x000ea4000800007f */
[----:B--2---:R-:W-:Y:S05]  /*2afe0*/  @!P0 BRA `(.L_x_1770) ;  /* 0xfffffffc00f08947 */ /* 0x004fea000383ffff */
[----:B------:R-:W-:Y:S05]  /*2aff0*/  BRA `(.L_x_1933) ;  /* 0xffffffd000e47947 */ /* 0x000fea000383ffff */
.L_x_1771:
[----:B------:R-:W2:Y:S01]  /*2b000*/  S2R R2, SR_TID.X ;  /* 0x0000000000027919 */ /* 0x000ea20000002100 */
[----:B------:R-:W-:Y:S01]  /*2b010*/  BSSY B0, `(.L_x_1934) ;  /* 0x000000a000007945 */ /* 0x000fe20003800000 */
[----:B------:R-:W-:Y:S01]  /*2b020*/  IMAD.MOV.U32 R12, RZ, RZ, RZ ;  /* 0x000000ffff0c7224 */ /* 0x000fe200078e00ff */
[----:B------:R-:W-:Y:S01]  /*2b030*/  MOV R15, 0xffffffff ;  /* 0xffffffff000f7802 */ /* 0x000fe20000000f00 */
[----:B0-----:R-:W-:Y:S01]  /*2b040*/  IMAD.MOV.U32 R11, RZ, RZ, 0x1f ;  /* 0x0000001fff0b7424 */ /* 0x001fe200078e00ff */
[----:B--2---:R-:W-:-:S04]  /*2b050*/  SHF.R.U32.HI R2, RZ, 0x5, R2 ;  /* 0x00000005ff027819 */ /* 0x004fc80000011602 */
[----:B------:R-:W-:-:S04]  /*2b060*/  LOP3.LUT R2, R2, 0x3, RZ, 0xc0, !PT ;  /* 0x0000000302027812 */ /* 0x000fc800078ec0ff */
[----:B------:R-:W-:-:S07]  /*2b070*/  MOV R13, R2 ;  /* 0x00000002000d7202 */ /* 0x000fce0000000f00 */
[----:B-1----:R-:W-:Y:S05]  /*2b080*/  WARPSYNC.COLLECTIVE R15, `(.L_x_1935) ;  /* 0x000000000f087348 */ /* 0x002fea0003c00000 */
[----:B------:R0:W2:Y:S02]  /*2b090*/  SHFL.IDX P6, R14, R13, R12, R11 ;  /* 0x0000000c0d0e7389 */ /* 0x0000a400000c000b */
[----:B012---:R-:W-:Y:S01]  /*2b0a0*/  ENDCOLLECTIVE ;  /* 0x000000000000791b */ /* 0x007fe20003800000 */
.L_x_1935:
[----:B------:R-:W-:Y:S05]  /*2b0b0*/  BSYNC B0 ;  /* 0x0000000000007941 */ /* 0x000fea0003800000 */
.L_x_1934:
[----:B------:R-:W-:Y:S05]  /*2b0c0*/  BRA `(.L_x_1936) ;  /* 0xffffffd000cc7947 */ /* 0x000fea000383ffff */
.L_x_1772:
[----:B------:R-:W-:Y:S01]  /*2b0d0*/  BSSY B0, `(.L_x_1937) ;  /* 0x0000006000007945 */ /* 0x000fe20003800000 */
[----:B------:R-:W-:-:S07]  /*2b0e0*/  IMAD.MOV.U32 R15, RZ, RZ, -0x1 ;  /* 0xffffffffff0f7424 */ /* 0x000fce00078e00ff */
[----:B012---:R-:W-:Y:S05]  /*2b0f0*/  WARPSYNC.COLLECTIVE R15, `(.L_x_1938) ;  /* 0x000000000f0c7348 */ /* 0x007fea0003c00000 */
[----:B------:R-:W-:Y:S02]  /*2b100*/  ELECT P6, UR62, PT ;  /* 0x00000000003e782f */ /* 0x000fe400038c0000 */
[----:B------:R-:W-:Y:S01]  /*2b110*/  MOV R14, UR62 ;  /* 0x0000003e000e7c02 */ /* 0x000fe20008000f00 */
[----:B012---:R-:W-:Y:S10]  /*2b120*/  ENDCOLLECTIVE ;  /* 0x000000000000791b */ /* 0x007ff40003800000 */
.L_x_1938:
[----:B------:R-:W-:Y:S05]  /*2b130*/  BSYNC B0 ;  /* 0x0000000000007941 */ /* 0x000fea0003800000 */
.L_x_1937:
[----:B------:R-:W-:Y:S05]  /*2b140*/  BRA `(.L_x_1939) ;  /* 0xffffffd000c07947 */ /* 0x000fea000383ffff */
.L_x_1774:
[----:B-1----:R1:W2:Y:S02]  /*2b150*/  SYNCS.PHASECHK.TRANS64.TRYWAIT P0, [R6+URZ], R5 ;  /* 0x00000005060075a7 */ /* 0x0022a4000800017f */
[----:B--2---:R-:W-:Y:S05]  /*2b160*/  @!P0 NANOSLEEP.SYNCS 0x989680 ;  /* 0x009896800000895d */ /* 0x004fea0003900000 */
[----:B------:R-:W2:Y:S02]  /*2b170*/  @!P0 SYNCS.PHASECHK.TRANS64 P0, [R6+URZ], R5 ;  /* 0x00000005060085a7 */ /* 0x000ea4000800007f */
[----:B--2---:R-:W-:Y:S05]  /*2b180*/  @!P0 BRA `(.L_x_1774) ;  /* 0xfffffffc00f08947 */ /* 0x004fea000383ffff */
[----:B------:R-:W-:Y:S05]  /*2b190*/  BRA `(.L_x_1940) ;  /* 0xffffffd400047947 */ /* 0x000fea000383ffff */
.L_x_1775:
[----:B--2---:R2:W3:Y:S02]  /*2b1a0*/  SYNCS.PHASECHK.TRANS64.TRYWAIT P0, [R7+URZ], R2 ;  /* 0x00000002070075a7 */ /* 0x0044e4000800017f */
[----:B---3--:R-:W-:Y:S05]  /*2b1b0*/  @!P0 NANOSLEEP.SYNCS 0x989680 ;  /* 0x009896800000895d */ /* 0x008fea0003900000 */
[----:B------:R-:W3:Y:S02]  /*2b1c0*/  @!P0 SYNCS.PHASECHK.TRANS64 P0, [R7+URZ], R2 ;  /* 0x00000002070085a7 */ /* 0x000ee4000800007f */
[----:B---3--:R-:W-:Y:S05]  /*2b1d0*/  @!P0 BRA `(.L_x_1775) ;  /* 0xfffffffc00f08947 */ /* 0x008fea000383ffff */
[----:B------:R-:W-:Y:S05]  /*2b1e0*/  BRA `(.L_x_1941) ;  /* 0xffffffd000f87947 */ /* 0x000fea000383ffff */
.L_x_1777:
[----:B---3--:R3:W4:Y:S02]  /*2b1f0*/  SYNCS.PHASECHK.TRANS64.TRYWAIT P0, [R4+URZ], R5 ;  /* 0x00000005040075a7 */ /* 0x008724000800017f */
[----:B----4-:R-:W-:Y:S05]  /*2b200*/  @!P0 NANOSLEEP.SYNCS 0x989680 ;  /* 0x009896800000895d */ /* 0x010fea0003900000 */
[----:B------:R-:W4:Y:S02]  /*2b210*/  @!P0 SYNCS.PHASECHK.TRANS64 P0, [R4+URZ], R5 ;  /* 0x00000005040085a7 */ /* 0x000f24000800007f */
[----:B----4-:R-:W-:Y:S05]  /*2b220*/  @!P0 BRA `(.L_x_1777) ;  /* 0xfffffffc00f08947 */ /* 0x010fea000383ffff */
[----:B------:R-:W-:Y:S05]  /*2b230*/  BRA `(.L_x_1942) ;  /* 0xffffffd400007947 */ /* 0x000fea000383ffff */
.L_x_1943:
        /* <DEDUP_REMOVED lines=12> */
.L_x_12752:


//--------------------- .text._ZN7cutlass13device_kernelIN5flash11enable_sm90INS1_16FlashAttnFwdSm90INS1_25CollectiveMainloopFwdSm90ILi2EN4cute5tupleIJNS5_1CILi1EEES8_S8_EEENS6_IJNS7_ILi128EEENS7_ILi80EEENS7_ILi256EEEEEELi256ENS_6half_tEfNS_4arch4Sm90ELb1ELb0ELb1ELb0ELb0ELb0ELb0ELb1ELb1ELb0ELb0ELb0EEENS1_21CollectiveEpilogueFwdINS6_IJSA_SC_SB_EEES9_SE_SG_Li256ELb0ELb0ELb0ELb0EEENS1_30DynamicPersistentTileSchedulerILi256ELi32ELb0ELb0ELb1EEEEEEEEEvNT_6ParamsE --------------------------
	.section	.text._ZN7cutlass13device_kernelIN5flash11enable_sm90INS1_16FlashAttnFwdSm90INS1_25CollectiveMainloopFwdSm90ILi2EN4cute5tupleIJNS5_1CILi1EEES8_S8_EEENS6_IJNS7_ILi128EEENS7_ILi80EEENS7_ILi256EEEEEELi256ENS_6half_tEfNS_4arch4Sm90ELb1ELb0ELb1ELb0ELb0ELb0ELb0ELb1ELb1ELb0ELb0ELb0EEENS1_21CollectiveEpilogueFwdINS6_IJSA_SC_SB_EEES9_SE_SG_Li256ELb0ELb0ELb0ELb0EEENS1_30DynamicPersistentTileSchedulerILi256ELi32ELb0ELb0ELb1EEEEEEEEEvNT_6ParamsE,"ax",@progbits
	.align	128
.text._ZN7cutlass13device_kernelIN5flash11enable_sm90INS1_16FlashAttnFwdSm90INS1_25CollectiveMainloopFwdSm90ILi2EN4cute5tupleIJNS5_1CILi1EEES8_S8_EEENS6_IJNS7_ILi128EEENS7_ILi80EEENS7_ILi256EEEEEELi256ENS_6half_tEfNS_4arch4Sm90ELb1ELb0ELb1ELb0ELb0ELb0ELb0ELb1ELb1ELb0ELb0ELb0EEENS1_21CollectiveEpilogueFwdINS6_IJSA_SC_SB_EEES9_SE_SG_Li256ELb0ELb0ELb0ELb0EEENS1_30DynamicPersistentTileSchedulerILi256ELi32ELb0ELb0ELb1EEEEEEEEEvNT_6ParamsE:
        .type           _ZN7cutlass13device_kernelIN5flash11enable_sm90INS1_16FlashAttnFwdSm90INS1_25CollectiveMainloopFwdSm90ILi2EN4cute5tupleIJNS5_1CILi1EEES8_S8_EEENS6_IJNS7_ILi128EEENS7_ILi80EEENS7_ILi256EEEEEELi256ENS_6half_tEfNS_4arch4Sm90ELb1ELb0ELb1ELb0ELb0ELb0ELb0ELb1ELb1ELb0ELb0ELb0EEENS1_21CollectiveEpilogueFwdINS6_IJSA_SC_SB_EEES9_SE_SG_Li256ELb0ELb0ELb0ELb0EEENS1_30DynamicPersistentTileSchedulerILi256ELi32ELb0ELb0ELb1EEEEEEEEEvNT_6ParamsE,@function
        .size           _ZN7cutlass13device_kernelIN5flash11enable_sm90INS1_16FlashAttnFwdSm90INS1_25CollectiveMainloopFwdSm90ILi2EN4cute5tupleIJNS5_1CILi1EEES8_S8_EEENS6_IJNS7_ILi128EEENS7_ILi80EEENS7_ILi256EEEEEELi256ENS_6half_tEfNS_4arch4Sm90ELb1ELb0ELb1ELb0ELb0ELb0ELb0ELb1ELb1ELb0ELb0ELb0EEENS1_21CollectiveEpilogueFwdINS6_IJSA_SC_SB_EEES9_SE_SG_Li256ELb0ELb0ELb0ELb0EEENS1_30DynamicPersistentTileSchedulerILi256ELi32ELb0ELb0ELb1EEEEEEEEEvNT_6ParamsE,(.L_x_12753 - _ZN7cutlass13device_kernelIN5flash11enable_sm90INS1_16FlashAttnFwdSm90INS1_25CollectiveMainloopFwdSm90ILi2EN4cute5tupleIJNS5_1CILi1EEES8_S8_EEENS6_IJNS7_ILi128EEENS7_ILi80EEENS7_ILi256EEEEEELi256ENS_6half_tEfNS_4arch4Sm90ELb1ELb0ELb1ELb0ELb0ELb0ELb0ELb1ELb1ELb0ELb0ELb0EEENS1_21CollectiveEpilogueFwdINS6_IJSA_SC_SB_EEES9_SE_SG_Li256ELb0ELb0ELb0ELb0EEENS1_30DynamicPersistentTileSchedulerILi256ELi32ELb0ELb0ELb1EEEEEEEEEvNT_6ParamsE)
        .other          _ZN7cutlass13device_kernelIN5flash11enable_sm90INS1_16FlashAttnFwdSm90INS1_25CollectiveMainloopFwdSm90ILi2EN4cute5tupleIJNS5_1CILi1EEES8_S8_EEENS6_IJNS7_ILi128EEENS7_ILi80EEENS7_ILi256EEEEEELi256ENS_6half_tEfNS_4arch4Sm90ELb1ELb0ELb1ELb0ELb0ELb0ELb0ELb1ELb1ELb0ELb0ELb0EEENS1_21CollectiveEpilogueFwdINS6_IJSA_SC_SB_EEES9_SE_SG_Li256ELb0ELb0ELb0ELb0EEENS1_30DynamicPersistentTileSchedulerILi256ELi32ELb0ELb0ELb1EEEEEEEEEvNT_6ParamsE,@"STO_CUDA_ENTRY STV_DEFAULT"
_ZN7cutlass13device_kernelIN5flash11enable_sm90INS1_16FlashAttnFwdSm90INS1_25CollectiveMainloopFwdSm90ILi2EN4cute5tupleIJNS5_1CILi1EEES8_S8_EEENS6_IJNS7_ILi128EEENS7_ILi80EEENS7_ILi256EEEEEELi256ENS_6half_tEfNS_4arch4Sm90ELb1ELb0ELb1ELb0ELb0ELb0ELb0ELb1ELb1ELb0ELb0ELb0EEENS1_21CollectiveEpilogueFwdINS6_IJSA_SC_SB_EEES9_SE_SG_Li256ELb0ELb0ELb0ELb0EEENS1_30DynamicPersistentTileSchedulerILi256ELi32ELb0ELb0ELb1EEEEEEEEEvNT_6ParamsE:
        /* <DEDUP_REMOVED lines=24> */
.L_x_1945:
[----:B------:R-:W-:Y:S05]  /*0180*/  BSYNC B0 ;  /* 0x0000000000007941 */ /* 0x000fea0003800000 */
.L_x_1944:
        /* <DEDUP_REMOVED lines=37> */
.L_x_1946:
        /* <DEDUP_REMOVED lines=22> */
.L_x_1947:
        /* <DEDUP_REMOVED lines=18> */
.L_x_1948:
        /* <DEDUP_REMOVED lines=22> */
.L_x_1949:
        /* <DEDUP_REMOVED lines=22> */
.L_x_1950:
        /* <DEDUP_REMOVED lines=8> */
.L_x_1952:
        /* <DEDUP_REMOVED lines=14> */
[----:B-1----:R-:W1:Y:S05]  /*0a80*/  S2R R2, SR_TID.X ;  /* 0x0000000000027919 */ /* 0x002e6a0000002100 */
[----:B------:R-:W4:Y:S01]  /*0a90*/  S2UR UR6, SR_SWINHI ;  /* 0x00000000000679c3 */ /* 0x000f220000002f00 */
[----:B---3--:R-:W-:-:S07]  /*0aa0*/  ULEA UR60, UR4, UR60, 0x18 ;  /* 0x0000003c043c7291 */ /* 0x008fce000f8ec03f */
[----:B------:R-:W-:Y:S01]  /*0ab0*/  UMOV UR4, UR60 ;  /* 0x0000003c00047c82 */ /* 0x000fe20008000000 */
[----:B----4-:R-:W-:Y:S01]  /*0ac0*/  UMOV UR5, UR6 ;  /* 0x0000000600057c82 */ /* 0x010fe20008000000 */
[----:B------:R-:W-:Y:S01]  /*0ad0*/  IMAD.U32 R22, RZ, RZ, UR4 ;  /* 0x00000004ff167e24 */ /* 0x000fe2000f8e00ff */
[----:B-1----:R-:W-:Y:S01]  /*0ae0*/  IADD3 R224, R2, -0x80, RZ ;  /* 0xffffff8002e07810 */ /* 0x002fe20007ffe0ff */
[----:B------:R-:W-:Y:S01]  /*0af0*/  IMAD.U32 R23, RZ, RZ, UR5 ;  /* 0x00000005ff177e24 */ /* 0x000fe2000f8e00ff */
[----:B------:R-:W-:Y:S01]  /*0b00*/  UMOV UR4, UR7 ;  /* 0x0000000700047c82 */ /* 0x000fe20008000000 */
[----:B--2---:R-:W-:Y:S02]  /*0b10*/  R2UR UR8, R3 ;  /* 0x00000000030872ca */ /* 0x004fe400000e0000 */
[----:B------:R-:W-:-:S04]  /*0b20*/  SHF.R.S32.HI R3, RZ, 0x1f, R224 ;  /* 0x0000001fff037819 */ /* 0x000fc800000114e0 */
[CC--:B------:R-:W-:Y:S02]  /*0b30*/  LEA.HI R2, R3.reuse, R224.reuse, RZ, 0x4 ;  /* 0x000000e003027211 */ /* 0x0c0fe400078f20ff */
[CC--:B------:R-:W-:Y:S02]  /*0b40*/  LEA.HI R0, R3.reuse, R224.reuse, RZ, 0x7 ;  /* 0x000000e003007211 */ /* 0x0c0fe400078f38ff */
[----:B------:R-:W-:Y:S02]  /*0b50*/  SHF.R.S32.HI R5, RZ, 0x4, R2 ;  /* 0x00000004ff057819 */ /* 0x000fe40000011402 */
[----:B------:R-:W-:Y:S01]  /*0b60*/  LOP3.LUT R7, R0, 0xffffff80, RZ, 0xc0, !PT ;  /* 0xffffff8000077812 */ /* 0x000fe200078ec0ff */
[----:B------:R-:W-:Y:S01]  /*0b70*/  ULOP3.LUT UR5, UR8, 0x1, URZ, 0xfc, !UPT ;  /* 0x0000000108057892 */ /* 0x000fe2000f8efc3f */
[----:B------:R-:W-:Y:S02]  /*0b80*/  LEA.HI R4, R2, R5, RZ, 0x1 ;  /* 0x0000000502047211 */ /* 0x000fe400078f08ff */
[----:B------:R-:W-:Y:S01]  /*0b90*/  LEA.HI R222, R3, R224, RZ, 0x5 ;  /* 0x000000e003de7211 */ /* 0x000fe200078f28ff */
[----:B------:R-:W-:Y:S01]  /*0ba0*/  IMAD.IADD R220, R224, 0x1, -R7 ;  /* 0x00000001e0dc7824 */ /* 0x000fe200078e0a07 */
[----:B------:R-:W-:Y:S01]  /*0bb0*/  LOP3.LUT R4, R4, 0x1ffffffe, RZ, 0xc0, !PT ;  /* 0x1ffffffe04047812 */ /* 0x000fe200078ec0ff */
[----:B------:R-:W-:Y:S01]  /*0bc0*/  IMAD.U32 R223, RZ, RZ, UR5 ;  /* 0x00000005ffdf7e24 */ /* 0x000fe2000f8e00ff */
[----:B------:R-:W-:Y:S01]  /*0bd0*/  SHF.R.S32.HI R222, RZ, 0x5, R222 ;  /* 0x00000005ffde7819 */ /* 0x000fe200000114de */
[----:B------:R-:W-:Y:S01]  /*0be0*/  UMOV UR5, URZ ;  /* 0x0000003f00057c82 */ /* 0x000fe20008000000 */
[----:B------:R-:W-:Y:S01]  /*0bf0*/  SHF.R.S32.HI R7, RZ, 0x1f, R220 ;  /* 0x0000001fff077819 */ /* 0x000fe200000114dc */
[----:B------:R-:W-:Y:S01]  /*0c00*/  IMAD.IADD R4, R5, 0x1, -R4 ;  /* 0x0000000105047824 */ /* 0x000fe200078e0a04 */
[----:B------:R-:W-:Y:S01]  /*0c10*/  LOP3.LUT R5, R2, 0x3fffff0, RZ, 0xc0, !PT ;  /* 0x03fffff002057812 */ /* 0x000fe200078ec0ff */
[----:B------:R-:W-:Y:S01]  /*0c20*/  IMAD.U32 R219, RZ, RZ, UR5 ;  /* 0x00000005ffdb7e24 */ /* 0x000fe2000f8e00ff */
[----:B------:R-:W-:-:S02]  /*0c30*/  LEA.HI R2, R7, R220, RZ, 0x2 ;  /* 0x000000dc07027211 */ /* 0x000fc400078f10ff */
[----:B------:R-:W-:Y:S02]  /*0c40*/  IADD3 R5, R224, -R5, RZ ;  /* 0x80000005e0057210 */ /* 0x000fe40007ffe0ff */
[--C-:B------:R-:W-:Y:S02]  /*0c50*/  SHF.R.S32.HI R6, RZ, 0x2, R2.reuse ;  /* 0x00000002ff067819 */ /* 0x100fe40000011402 */
[----:B------:R-:W-:Y:S01]  /*0c60*/  SHF.R.S32.HI R9, RZ, 0x1f, R2 ;  /* 0x0000001fff097819 */ /* 0x000fe20000011402 */
[----:B------:R-:W-:Y:S01]  /*0c70*/  IMAD R5, R222, 0x10, R5 ;  /* 0x00000010de057824 */ /* 0x000fe200078e0205 */
[----:B------:R-:W-:Y:S02]  /*0c80*/  SHF.R.S32.HI R221, RZ, 0x7, R0 ;  /* 0x00000007ffdd7819 */ /* 0x000fe40000011400 */
[----:B------:R-:W-:Y:S01]  /*0c90*/  LEA.HI R9, R9, R6, RZ, 0x3 ;  /* 0x0000000609097211 */ /* 0x000fe200078f18ff */
[----:B------:R-:W-:Y:S01]  /*0ca0*/  IMAD R5, R5, 0x8, R4 ;  /* 0x0000000805057824 */ /* 0x000fe200078e0204 */
[----:B------:R-:W-:-:S02]  /*0cb0*/  LEA.HI R7, R7, R220, RZ, 0x5 ;  /* 0x000000dc07077211 */ /* 0x000fc400078f28ff */
[----:B------:R-:W-:Y:S02]  /*0cc0*/  LOP3.LUT R9, R9, 0xfffffff8, RZ, 0xc0, !PT ;  /* 0xfffffff809097812 */ /* 0x000fe400078ec0ff */
[----:B------:R-:W-:Y:S02]  /*0cd0*/  LEA.HI R0, R0, R221, RZ, 0x1 ;  /* 0x000000dd00007211 */ /* 0x000fe400078f08ff */
[----:B------:R-:W-:Y:S02]  /*0ce0*/  IADD3 R6, R6, -R9, RZ ;  /* 0x8000000906067210 */ /* 0x000fe40007ffe0ff */
[----:B------:R-:W-:Y:S02]  /*0cf0*/  SHF.R.S32.HI R7, RZ, 0x5, R7 ;  /* 0x00000005ff077819 */ /* 0x000fe40000011407 */
[----:B------:R-:W-:Y:S02]  /*0d00*/  LOP3.LUT R0, R0, 0x3fffffe, RZ, 0xc0, !PT ;  /* 0x03fffffe00007812 */ /* 0x000fe400078ec0ff */
[----:B------:R-:W-:Y:S01]  /*0d10*/  SHF.L.U32 R5, R5, 0x3, RZ ;  /* 0x0000000305057819 */ /* 0x000fe200000006ff */
[----:B------:R-:W-:Y:S01]  /*0d20*/  IMAD R7, R7, 0x10, R6 ;  /* 0x0000001007077824 */ /* 0x000fe200078e0206 */
[----:B------:R-:W-:Y:S01]  /*0d30*/  LEA.HI R3, R3, R224, RZ, 0x3 ;  /* 0x000000e003037211 */ /* 0x000fe200078f18ff */
[----:B------:R-:W-:Y:S01]  /*0d40*/  IMAD.IADD R0, R221, 0x1, -R0 ;  /* 0x00000001dd007824 */ /* 0x000fe200078e0a00 */
[----:B------:R-:W-:Y:S01]  /*0d50*/  MOV R16, UR5 ;  /* 0x0000000500107c02 */ /* 0x000fe20008000f00 */
[----:B------:R-:W-:Y:S01]  /*0d60*/  IMAD.WIDE R22, R5, 0x2, R22 ;  /* 0x0000000205167825 */ /* 0x000fe200078e0216 */
[----:B------:R-:W-:-:S02]  /*0d70*/  LOP3.LUT R5, R3, 0x1ffffff8, RZ, 0xc0, !PT ;  /* 0x1ffffff803057812 */ /* 0x000fc400078ec0ff */
[----:B------:R-:W-:Y:S02]  /*0d80*/  LEA R215, R0, R7, 0x6 ;  /* 0x0000000700d77211 */ /* 0x000fe400078e30ff */
[----:B------:R-:W-:Y:S01]  /*0d90*/  LOP3.LUT R7, R2, 0x7ffffffc, RZ, 0xc0, !PT ;  /* 0x7ffffffc02077812 */ /* 0x000fe200078ec0ff */
[----:B------:R-:W-:Y:S01]  /*0da0*/  IMAD.IADD R5, R224, 0x1, -R5 ;  /* 0x00000001e0057824 */ /* 0x000fe200078e0a05 */
[----:B------:R-:W-:-:S03]  /*0db0*/  SHF.R.S32.HI R216, RZ, 0x3, R3 ;  /* 0x00000003ffd87819 */ /* 0x000fc60000011403 */
[----:B------:R-:W-:Y:S01]  /*0dc0*/  IMAD.IADD R214, R220, 0x1, -R7 ;  /* 0x00000001dcd67824 */ /* 0x000fe200078e0a07 */
[----:B------:R-:W-:-:S07]  /*0dd0*/  SHF.L.U32 R212, R5, 0x3, RZ ;  /* 0x0000000305d47819 */ /* 0x000fce00000006ff */
.L_x_1999:
        /* <DEDUP_REMOVED lines=21> */
.L_x_1953:
        /* <DEDUP_REMOVED lines=8> */
.L_x_1954:
[----:B------:R-:W-:Y:S01]  /*0fb0*/  R2UR UR5, R218 ;  /* 0x00000000da0572ca */ /* 0x000fe200000e0000 */
[----:B------:R-:W-:Y:S01]  /*0fc0*/  ULDC.64 UR10, c[0x0][0x3f8] ;  /* 0x0000fe00000a7ab9 */ /* 0x000fe20000000a00 */
[----:B------:R-:W-:Y:S01]  /*0fd0*/  UIADD3 UR9, UR7, -UR4, URZ ;  /* 0x8000000407097290 */ /* 0x000fe2000fffe03f */
[----:B------:R-:W-:Y:S01]  /*0fe0*/  PLOP3.LUT P0, PT, PT, PT, PT, 0x80, 0x0 ;  /* 0x000000000000781c */ /* 0x000fe20003f0f070 */
[----:B------:R-:W-:Y:S01]  /*0ff0*/  UISETP.NE.U32.AND UP0, UPT, UR10, URZ, UPT ;  /* 0x0000003f0a00728c */ /* 0x000fe2000bf05070 */
[----:B------:R-:W-:Y:S01]  /*1000*/  CS2R R2, SRZ ;  /* 0x0000000000027805 */ /* 0x000fe2000001ff00 */
[----:B------:R-:W-:Y:S01]  /*1010*/  ULDC UR41, c[0x0][0x404] ;  /* 0x0001010000297ab9 */ /* 0x000fe20000000800 */
[----:B------:R-:W-:Y:S01]  /*1020*/  ULDC UR6, c[0x0][0x2e0] ;  /* 0x0000b80000067ab9 */ /* 0x000fe20000000800 */
[----:B------:R-:W-:Y:S01]  /*1030*/  UISETP.NE.AND.EX UP0, UPT, UR11, URZ, UPT, UP0 ;  /* 0x0000003f0b00728c */ /* 0x000fe2000bf05300 */
[----:B------:R-:W-:Y:S01]  /*1040*/  MOV R0, RZ ;  /* 0x000000ff00007202 */ /* 0x000fe20000000f00 */
[----:B------:R-:W-:Y:S01]  /*1050*/  ULDC UR7, c[0x0][0x288] ;  /* 0x0000a20000077ab9 */ /* 0x000fe20000000800 */
[----:B------:R-:W-:Y:S01]  /*1060*/  ULDC UR43, c[0x0][0xdb8] ;  /* 0x00036e00002b7ab9 */ /* 0x000fe20000000800 */
[----:B------:R-:W-:Y:S01]  /*1070*/  USEL UR41, UR41, 0x1, UP0 ;  /* 0x0000000129297887 */ /* 0x000fe20008000000 */
[----:B------:R-:W-:Y:S01]  /*1080*/  CS2R R150, SRZ ;  /* 0x0000000000967805 */ /* 0x000fe2000001ff00 */
[----:B------:R-:W-:Y:S01]  /*1090*/  ULOP3.LUT UR4, URZ, UR5, URZ, 0x33, !UPT ;  /* 0x000000053f047292 */ /* 0x000fe2000f8e333f */
[----:B------:R-:W-:Y:S01]  /*10a0*/  CS2R R148, SRZ ;  /* 0x0000000000947805 */ /* 0x000fe2000001ff00 */
[----:B------:R-:W-:Y:S01]  /*10b0*/  UIMAD UR41, UR41, UR6, URZ ;  /* 0x00000006292972a4 */ /* 0x000fe2000f8e023f */
[----:B------:R-:W-:Y:S01]  /*10c0*/  CS2R R146, SRZ ;  /* 0x0000000000927805 */ /* 0x000fe2000001ff00 */
[----:B------:R-:W-:Y:S01]  /*10d0*/  ULDC UR5, c[0x0][0xdac] ;  /* 0x00036b0000057ab9 */ /* 0x000fe20000000800 */
[----:B------:R-:W-:Y:S01]  /*10e0*/  UISETP.NE.AND UP1, UPT, UR43, 0x1, UPT ;  /* 0x000000012b00788c */ /* 0x000fe2000bf25270 */
[----:B------:R-:W-:Y:S01]  /*10f0*/  CS2R R144, SRZ ;  /* 0x0000000000907805 */ /* 0x000fe2000001ff00 */
[----:B------:R-:W-:Y:S01]  /*1100*/  UIADD3 UR4, UR4, UR5, URZ ;  /* 0x0000000504047290 */ /* 0x000fe2000fffe03f */
[----:B------:R-:W-:Y:S01]  /*1110*/  CS2R R142, SRZ ;  /* 0x00000000008e7805 */ /* 0x000fe2000001ff00 */
[----:B------:R-:W-:Y:S01]  /*1120*/  ULDC UR10, c[0x0][0xdc4] ;  /* 0x00037100000a7ab9 */ /* 0x000fe20000000800 */
[----:B------:R-:W-:Y:S01]  /*1130*/  CS2R R140, SRZ ;  /* 0x00000000008c7805 */ /* 0x000fe2000001ff00 */
[----:B------:R-:W-:Y:S01]  /*1140*/  USHF.L.U32 UR42, UR4, 0x7, URZ ;  /* 0x00000007042a7899 */ /* 0x000fe2000800063f */
[----:B------:R-:W-:Y:S01]  /*1150*/  CS2R R138, SRZ ;  /* 0x00000000008a7805 */ /* 0x000fe2000001ff00 */
[----:B------:R-:W-:Y:S01]  /*1160*/  UIADD3 UR4, UR41, 0x4f, URZ ;  /* 0x0000004f29047890 */ /* 0x000fe2000fffe03f */
[----:B------:R-:W-:Y:S01]  /*1170*/  CS2R R136, SRZ ;  /* 0x0000000000887805 */ /* 0x000fe2000001ff00 */
[----:B------:R-:W-:Y:S01]  /*1180*/  UIADD3 UR5, UR42, 0xcf, -UR7 ;  /* 0x000000cf2a057890 */ /* 0x000fe2000fffe807 */
[----:B------:R-:W-:Y:S01]  /*1190*/  CS2R R134, SRZ ;  /* 0x0000000000867805 */ /* 0x000fe2000001ff00 */
[----:B------:R-:W-:Y:S01]  /*11a0*/  UIMAD UR9, UR8, UR10, UR9 ;  /* 0x0000000a080972a4 */ /* 0x000fe2000f8e0209 */
[----:B------:R-:W-:Y:S01]  /*11b0*/  CS2R R132, SRZ ;  /* 0x0000000000847805 */ /* 0x000fe2000001ff00 */
[----:B------:R-:W-:Y:S01]  /*11c0*/  UIADD3 UR6, UR41, UR5, URZ ;  /* 0x0000000529067290 */ /* 0x000fe2000fffe03f */
[----:B------:R-:W-:Y:S01]  /*11d0*/  CS2R R130, SRZ ;  /* 0x0000000000827805 */ /* 0x000fe2000001ff00 */
[----:B------:R-:W-:Y:S01]  /*11e0*/  UIMAD.WIDE UR4, UR4, 0x66666667, URZ ;  /* 0x66666667040478a5 */ /* 0x000fe2000f8e023f */
[----:B------:R-:W-:Y:S01]  /*11f0*/  CS2R R128, SRZ ;  /* 0x0000000000807805 */ /* 0x000fe2000001ff00 */
[----:B------:R-:W-:Y:S01]  /*1200*/  UIMAD.WIDE UR6, UR6, 0x66666667, URZ ;  /* 0x66666667060678a5 */ /* 0x000fe2000f8e023f */
[----:B------:R-:W-:Y:S01]  /*1210*/  CS2R R126, SRZ ;  /* 0x00000000007e7805 */ /* 0x000fe2000001ff00 */
[----:B------:R-:W-:Y:S01]  /*1220*/  USHF.R.U32.HI UR4, URZ, 0x1f, UR5 ;  /* 0x0000001f3f047899 */ /* 0x000fe20008011605 */
[----:B------:R-:W-:Y:S01]  /*1230*/  CS2R R124, SRZ ;  /* 0x00000000007c7805 */ /* 0x000fe2000001ff00 */
[----:B------:R-:W-:Y:S01]  /*1240*/  USHF.R.U32.HI UR6, URZ, 0x1f, UR7 ;  /* 0x0000001f3f067899 */ /* 0x000fe20008011607 */
[----:B------:R-:W-:Y:S01]  /*1250*/  CS2R R122, SRZ ;  /* 0x00000000007a7805 */ /* 0x000fe2000001ff00 */
[----:B------:R-:W-:Y:S01]  /*1260*/  ULEA.HI.SX32 UR47, UR5, UR4, 0x1b ;  /* 0x00000004052f7291 */ /* 0x000fe2000f8fda3f */
[----:B------:R-:W-:Y:S01]  /*1270*/  CS2R R120, SRZ ;  /* 0x0000000000787805 */ /* 0x000fe2000001ff00 */
[----:B------:R-:W-:Y:S01]  /*1280*/  ULEA.HI.SX32 UR6, UR7, UR6, 0x1b ;  /* 0x0000000607067291 */ /* 0x000fe2000f8fda3f */
[----:B------:R-:W-:Y:S01]  /*1290*/  CS2R R118, SRZ ;  /* 0x0000000000767805 */ /* 0x000fe2000001ff00 */
[----:B------:R-:W-:Y:S01]  /*12a0*/  @UP1 ULDC UR8, c[0x0][0xdbc] ;  /* 0x00036f0000081ab9 */ /* 0x000fe20000000800 */
[----:B------:R-:W-:Y:S01]  /*12b0*/  @UP1 ULDC UR7, c[0x0][0xdc0] ;  /* 0x0003700000071ab9 */ /* 0x000fe20000000800 */
[----:B------:R-:W-:Y:S01]  /*12c0*/  UISETP.LT.AND UP0, UPT, UR47, UR6, UPT ;  /* 0x000000062f00728c */ /* 0x000fe2000bf01270 */
[----:B------:R-:W-:Y:S01]  /*12d0*/  CS2R R116, SRZ ;  /* 0x0000000000747805 */ /* 0x000fe2000001ff00 */
[----:B------:R-:W-:Y:S01]  /*12e0*/  UIMAD.WIDE.U32 UR4, UR9, UR8, URZ ;  /* 0x00000008090472a5 */ /* 0x000fe2000f8e003f */
[----:B------:R-:W-:Y:S01]  /*12f0*/  CS2R R114, SRZ ;  /* 0x0000000000727805 */ /* 0x000fe2000001ff00 */
[----:B------:R-:W-:Y:S01]  /*1300*/  USEL UR47, UR47, UR6, UP0 ;  /* 0x000000062f2f7287 */ /* 0x000fe20008000000 */
[----:B------:R-:W-:Y:S01]  /*1310*/  CS2R R112, SRZ ;  /* 0x0000000000707805 */ /* 0x000fe2000001ff00 */
[----:B------:R-:W-:Y:S01]  /*1320*/  UMOV UR44, UR9 ;  /* 0x00000009002c7c82 */ /* 0x000fe20008000000 */
[----:B------:R-:W-:Y:S01]  /*1330*/  @UP1 USHF.R.U32.HI UR44, URZ, UR7, UR5 ;  /* 0x000000073f2c1299 */ /* 0x000fe20008011605 */
[----:B------:R-:W-:Y:S01]  /*1340*/  CS2R R110, SRZ ;  /* 0x00000000006e7805 */ /* 0x000fe2000001ff00 */
[----:B------:R-:W-:Y:S01]  /*1350*/  UISETP.GE.AND UP0, UPT, UR47, 0x1, UPT ;  /* 0x000000012f00788c */ /* 0x000fe2000bf06270 */
[----:B------:R-:W-:Y:S01]  /*1360*/  CS2R R108, SRZ ;  /* 0x00000000006c7805 */ /* 0x000fe2000001ff00 */
[----:B------:R-:W-:Y:S01]  /*1370*/  UIADD3 UR4, -UR44, URZ, URZ ;  /* 0x0000003f2c047290 */ /* 0x000fe2000fffe13f */
[----:B------:R-:W-:-:S02]  /*1380*/  CS2R R106, SRZ ;  /* 0x00000000006a7805 */ /* 0x000fc4000001ff00 */
[----:B------:R-:W-:Y:S01]  /*1390*/  CS2R R104, SRZ ;  /* 0x0000000000687805 */ /* 0x000fe2000001ff00 */
[----:B------:R-:W-:Y:S01]  /*13a0*/  IMAD.MOV.U32 R102, RZ, RZ, RZ ;  /* 0x000000ffff667224 */ /* 0x000fe200078e00ff */
[----:B------:R-:W-:Y:S01]  /*13b0*/  PLOP3.LUT P1, PT, PT, PT, UP0, 0x80, 0x0 ;  /* 0x000000000000781c */ /* 0x000fe20003f2f008 */
[----:B------:R-:W-:Y:S01]  /*13c0*/  UIMAD UR43, UR43, UR4, UR9 ;  /* 0x000000042b2b72a4 */ /* 0x000fe2000f8e0209 */
        /* <DEDUP_REMOVED lines=39> */
[----:B------:R-:W-:Y:S01]  /*1640*/  MOV R4, RZ ;  /* 0x000000ff00047202 */ /* 0x000fe20000000f00 */
        /* <DEDUP_REMOVED lines=29> */
.L_x_1956:
[----:B------:R-:W-:Y:S02]  /*1820*/  R2UR UR6, R219 ;  /* 0x00000000db0672ca */ /* 0x000fe400000e0000 */
[----:B------:R-:W-:-:S11]  /*1830*/  R2UR UR5, R223 ;  /* 0x00000000df0572ca */ /* 0x000fd600000e0000 */
[----:B------:R-:W-:Y:S02]  /*1840*/  ULEA.HI UR4, UR6, UR6, URZ, 0x1 ;  /* 0x0000000606047291 */ /* 0x000fe4000f8f083f */
[----:B------:R-:W-:Y:S02]  /*1850*/  IMAD.U32 R2, RZ, RZ, UR5 ;  /* 0x00000005ff027e24 */ /* 0x000fe4000f8e00ff */
[----:B------:R-:W-:-:S03]  /*1860*/  ULOP3.LUT UR4, UR4, 0xfffffffe, URZ, 0xc0, !UPT ;  /* 0xfffffffe04047892 */ /* 0x000fc6000f8ec03f */
[----:B------:R-:W-:Y:S01]  /*1870*/  ISETP.NE.AND P0, PT, R2, 0x3, PT ;  /* 0x000000030200780c */ /* 0x000fe20003f05270 */
[----:B------:R-:W-:-:S06]  /*1880*/  UIADD3 UR4, UR6, -UR4, URZ ;  /* 0x8000000406047290 */ /* 0x000fcc000fffe03f */
[----:B------:R-:W-:-:S05]  /*1890*/  IMAD.U32 R0, RZ, RZ, UR4 ;  /* 0x00000004ff007e24 */ /* 0x000fca000f8e00ff */
[----:B------:R-:W-:-:S04]  /*18a0*/  SHF.L.U32 R0, R0, 0x1f, RZ ;  /* 0x0000001f00007819 */ /* 0x000fc800000006ff */
[----:B------:R-:W1:Y:S02]  /*18b0*/  SYNCS.PHASECHK.TRANS64.TRYWAIT P1, [UR60+0x38800], R0 ;  /* 0x03880000ff0075a7 */ /* 0x000e64000802017c */
[----:B-1----:R-:W-:Y:S05]  /*18c0*/  @!P1 BRA `(.L_x_1957) ;  /* 0x0000012c00349947 */ /* 0x002fea0003800000 */
.L_x_2058:
[----:B------:R-:W-:Y:S05]  /*18d0*/  @!P0 BRA `(.L_x_1958) ;  /* 0x0000000000048947 */ /* 0x000fea0003800000 */
[----:B------:R-:W-:Y:S01]  /*18e0*/  BPT.TRAP 0x1 ;  /* 0x000000040000795c */ /* 0x000fe20000300000 */
.L_x_1958:
[----:B------:R-:W-:Y:S02]  /*18f0*/  R2UR UR4, R16 ;  /* 0x00000000100472ca */ /* 0x000fe400000e0000 */
[----:B-1----:R-:W-:-:S04]  /*1900*/  MOV R0, UR46 ;  /* 0x0000002e00007c02 */ /* 0x002fc80008000f00 */
[----:B------:R-:W-:-:S07]  /*1910*/  LEA R0, R0, UR60, 0x3 ;  /* 0x0000003c00007c11 */ /* 0x000fce000f8e18ff */
[----:B------:R-:W-:-:S05]  /*1920*/  IMAD.U32 R3, RZ, RZ, UR4 ;  /* 0x00000004ff037e24 */ /* 0x000fca000f8e00ff */
[----:B------:R-:W-:-:S04]  /*1930*/  SHF.L.U32 R3, R3, 0x1f, RZ ;  /* 0x0000001f03037819 */ /* 0x000fc800000006ff */
[----:B------:R1:W2:Y:S01]  /*1940*/  SYNCS.PHASECHK.TRANS64.TRYWAIT P2, [R0+URZ+0x38830], R3 ;  /* 0x03883003000075a7 */ /* 0x0002a2000804017f */
[----:B------:R-:W-:Y:S05]  /*1950*/  @!P0 BRA `(.L_x_1959) ;  /* 0x0000000000048947 */ /* 0x000fea0003800000 */
[----:B------:R-:W-:Y:S01]  /*1960*/  BPT.TRAP 0x1 ;  /* 0x000000040000795c */ /* 0x000fe20000300000 */
.L_x_1959:
[----:B------:R-:W3:Y:S01]  /*1970*/  S2R R2, SR_TID.X ;  /* 0x0000000000027919 */ /* 0x000ee20000002100 */
[----:B------:R-:W-:Y:S01]  /*1980*/  IMAD.MOV.U32 R151, RZ, RZ, RZ ;  /* 0x000000ffff977224 */ /* 0x000fe200078e00ff */
[----:B---3--:R-:W-:Y:S01]  /*1990*/  LOP3.LUT P1, RZ, R2, 0x7f, RZ, 0xc0, !PT ;  /* 0x0000007f02ff7812 */ /* 0x008fe2000782c0ff */
[----:B--2---:R-:W-:-:S12]  /*19a0*/  @P2 BRA `(.L_x_1960) ;  /* 0x0000000000082947 */ /* 0x004fd80003800000 */
[----:B------:R-:W2:Y:S02]  /*19b0*/  SYNCS.PHASECHK.TRANS64.TRYWAIT P2, [R0+URZ+0x38830], R3 ;  /* 0x03883003000075a7 */ /* 0x000ea4000804017f */
[----:B--2---:R-:W-:Y:S05]  /*19c0*/  @!P2 BRA `(.L_x_1961) ;  /* 0x0000012c000ca947 */ /* 0x004fea0003800000 */
.L_x_1960:
[----:B------:R-:W-:Y:S05]  /*19d0*/  WARPSYNC.ALL ;  /* 0x0000000000007948 */ /* 0x000fea0003800000 */
[----:B------:R-:W-:Y:S01]  /*19e0*/  UIADD3 UR4, UR60, 0x24400, URZ ;  /* 0x000244003c047890 */ /* 0x000fe2000fffe03f */
[----:B------:R-:W-:Y:S01]  /*19f0*/  WARPGROUP.ARRIVE ;  /* 0x00000000000079c5 */ /* 0x000fe20000000000 */
[----:B------:R-:W-:Y:S01]  /*1a00*/  ULOP3.LUT UR5, UR36, 0x10000, URZ, 0xfc, !UPT ;  /* 0x0001000024057892 */ /* 0x000fe2000f8efc3f */
[----:B------:R-:W-:Y:S01]  /*1a10*/  MOV R2, UR43 ;  /* 0x0000002b00027c02 */ /* 0x000fe20008000f00 */
[----:B------:R-:W-:Y:S01]  /*1a20*/  USHF.R.U32.HI UR4, URZ, 0x4, UR4 ;  /* 0x000000043f047899 */ /* 0x000fe20008011604 */
[----:B-12---:R-:W-:Y:S01]  /*1a30*/  MOV R3, UR42 ;  /* 0x0000002a00037c02 */ /* 0x006fe20008000f00 */
[----:B------:R-:W-:Y:S01]  /*1a40*/  UMOV UR9, 0x40000040 ;  /* 0x4000004000097882 */ /* 0x000fe20000000000 */
[----:B------:R-:W-:Y:S01]  /*1a50*/  UMOV UR11, 0x40000040 ;  /* 0x40000040000b7882 */ /* 0x000fe20000000000 */
[----:B------:R-:W-:Y:S01]  /*1a60*/  ULOP3.LUT UR4, UR4, 0x3fff, URZ, 0xc0, !UPT ;  /* 0x00003fff04047892 */ /* 0x000fe2000f8ec03f */
[----:B------:R-:W-:Y:S01]  /*1a70*/  IMAD.U32 R19, RZ, RZ, UR9 ;  /* 0x00000009ff137e24 */ /* 0x000fe2000f8e00ff */
[----:B------:R-:W-:Y:S01]  /*1a80*/  UMOV UR8, UR5 ;  /* 0x0000000500087c82 */ /* 0x000fe20008000000 */
[----:B------:R-:W-:Y:S01]  /*1a90*/  UMOV UR21, UR9 ;  /* 0x0000000900157c82 */ /* 0x000fe20008000000 */
[----:B------:R-:W-:Y:S01]  /*1aa0*/  ULOP3.LUT UR40, UR4, 0x10000, URZ, 0xfc, !UPT ;  /* 0x0001000004287892 */ /* 0x000fe2000f8efc3f */
[----:B------:R-:W-:Y:S01]  /*1ab0*/  MOV R18, UR8 ;  /* 0x0000000800127c02 */ /* 0x000fe20008000f00 */
[----:B------:R-:W-:Y:S01]  /*1ac0*/  UMOV UR20, UR8 ;  /* 0x0000000800147c82 */ /* 0x000fe20008000000 */
[----:B------:R-:W-:Y:S01]  /*1ad0*/  UMOV UR13, UR21 ;  /* 0x00000015000d7c82 */ /* 0x000fe20008000000 */
[----:B------:R-:W-:Y:S01]  /*1ae0*/  UIMAD UR4, UR46, 0xa00, UR40 ;  /* 0x00000a002e0478a4 */ /* 0x000fe2000f8e0228 */
[----:B------:R-:W-:Y:S01]  /*1af0*/  MOV R4, UR41 ;  /* 0x0000002900047c02 */ /* 0x000fe20008000f00 */
[----:B------:R-:W-:Y:S01]  /*1b00*/  UMOV UR12, UR20 ;  /* 0x00000014000c7c82 */ /* 0x000fe20008000000 */
[----:B------:R-:W-:Y:S01]  /*1b10*/  UMOV UR15, 0x40000040 ;  /* 0x40000040000f7882 */ /* 0x000fe20000000000 */
[----:B------:R-:W-:Y:S01]  /*1b20*/  UIADD3 UR14, UR4, 0x100, URZ ;  /* 0x00000100040e7890 */ /* 0x000fe2000fffe03f */
[----:B------:R-:W-:Y:S01]  /*1b30*/  MOV R5, UR40 ;  /* 0x0000002800057c02 */ /* 0x000fe20008000f00 */
[----:B------:R-:W-:Y:S01]  /*1b40*/  UIADD3 UR18, UR4, 0x180, URZ ;  /* 0x0000018004127890 */ /* 0x000fe2000fffe03f */
[----:B------:R-:W-:Y:S01]  /*1b50*/  @!P1 IADD3 R0, R0, 0x38840, RZ ;  /* 0x0003884000009810 */ /* 0x000fe20007ffe0ff */
[----:B------:R-:W-:Y:S01]  /*1b60*/  UMOV UR10, UR4 ;  /* 0x00000004000a7c82 */ /* 0x000fe20008000000 */
[----:B------:R-:W-:Y:S01]  /*1b70*/  UMOV UR16, UR20 ;  /* 0x0000001400107c82 */ /* 0x000fe20008000000 */
[----:B------:R-:W-:Y:S01]  /*1b80*/  HGMMA.64x16x16.F32 R56, gdesc[UR8], RZ, !UPT, gsb0 ;  /* 0x00200000083879f0 */ /* 0x000fe2000c0008ff */
[----:B------:R-:W-:Y:S01]  /*1b90*/  UIADD3 UR10, UR4, 0x80, URZ ;  /* 0x00000080040a7890 */ /* 0x000fe2000fffe03f */
[----:B------:R-:W-:Y:S01]  /*1ba0*/  @!P1 PRMT R0, RZ, 0x654, R0 ;  /* 0x00000654ff009816 */ /* 0x000fe20000000000 */
[----:B------:R-:W-:Y:S01]  /*1bb0*/  UMOV UR8, UR20 ;  /* 0x0000001400087c82 */ /* 0x000fe20008000000 */
[----:B------:R-:W-:Y:S01]  /*1bc0*/  UMOV UR9, UR21 ;  /* 0x0000001500097c82 */ /* 0x000fe20008000000 */
[----:B------:R-:W-:Y:S01]  /*1bd0*/  UMOV UR11, 0x40000040 ;  /* 0x40000040000b7882 */ /* 0x000fe20000000000 */
[----:B------:R-:W-:Y:S01]  /*1be0*/  UMOV UR17, UR21 ;  /* 0x0000001500117c82 */ /* 0x000fe20008000000 */
[----:B------:R-:W-:Y:S01]  /*1bf0*/  UMOV UR19, 0x40000040 ;  /* 0x4000004000137882 */ /* 0x000fe20000000000 */
        /* <DEDUP_REMOVED lines=119> */
[----:B------:R-:W-:Y:S01]  /*2370*/  UIADD3 UR6, UR5, 0x4, URZ ;  /* 0x0000000405067890 */ /* 0x000fe2000fffe03f */
[--C-:B------:R-:W-:Y:S01]  /*2380*/  IMAD.MOV.U32 R69, RZ, RZ, R151.reuse ;  /* 0x000000ffff457224 */ /* 0x100fe200078e0097 */
[----:B------:R-:W-:Y:S01]  /*2390*/  UIADD3 UR7, UR4, 0x4, URZ ;  /* 0x0000000404077890 */ /* 0x000fe2000fffe03f */
[--C-:B------:R-:W-:Y:S01]  /*23a0*/  IMAD.MOV.U32 R67, RZ, RZ, R151.reuse ;  /* 0x000000ffff437224 */ /* 0x100fe200078e0097 */
[----:B------:R-:W-:Y:S01]  /*23b0*/  MOV R66, R151 ;  /* 0x0000009700427202 */ /* 0x000fe20000000f00 */
[----:B------:R-:W-:Y:S01]  /*23c0*/  IMAD.MOV.U32 R65, RZ, RZ, R151 ;  /* 0x000000ffff417224 */ /* 0x000fe200078e0097 */
        /* <DEDUP_REMOVED lines=205> */
[----:B------:R-:W-:Y:S01]  /*30a0*/  ULDC UR11, c[0x0][0x288] ;  /* 0x0000a200000b7ab9 */ /* 0x000fe20000000800 */
        /* <DEDUP_REMOVED lines=260> */
[----:B------:R-:W-:Y:S02]  /*40f0*/  R2UR UR42, R3 ;  /* 0x00000000032a72ca */ /* 0x000fe400000e0000 */
[----:B------:R-:W-:Y:S02]  /*4100*/  R2UR UR40, R5 ;  /* 0x00000000052872ca */ /* 0x000fe400000e0000 */
[----:B------:R-:W-:-:S09]  /*4110*/  R2UR UR43, R2 ;  /* 0x00000000022b72ca */ /* 0x000fd200000e0000 */
        /* <DEDUP_REMOVED lines=11> */
[----:B------:R-:W-:Y:S01]  /*41d0*/  UIMAD UR5, UR47, -0x50, UR41 ;  /* 0xffffffb02f0578a4 */ /* 0x000fe2000f8e0229 */
[----:B------:R-:W-:Y:S01]  /*41e0*/  IMAD.U32 R7, RZ, RZ, UR57 ;  /* 0x00000039ff077e24 */ /* 0x000fe2000f8e00ff */
[----:B------:R-:W-:Y:S01]  /*41f0*/  UMOV UR7, 0x40000040 ;  /* 0x4000004000077882 */ /* 0x000fe20000000000 */
[----:B------:R-:W-:-:S02]  /*4200*/  UIADD3 UR47, UR47, -0x2, URZ ;  /* 0xfffffffe2f2f7890 */ /* 0x000fc4000fffe03f */
[----:B------:R-:W-:Y:S02]  /*4210*/  UIADD3 UR15, -UR11, 0x51, UR5 ;  /* 0x000000510b0f7890 */ /* 0x000fe4000fffe105 */
[----:B------:R-:W-:-:S03]  /*4220*/  UIADD3 UR14, UR5, 0x50, URZ ;  /* 0x00000050050e7890 */ /* 0x000fc6000fffe03f */
[----:B------:R-:W-:Y:S01]  /*4230*/  UMOV UR5, UR19 ;  /* 0x0000001300057c82 */ /* 0x000fe20008000000 */
[----:B------:R-:W-:Y:S02]  /*4240*/  MOV R3, UR15 ;  /* 0x0000000f00037c02 */ /* 0x000fe40008000f00 */
[----:B------:R-:W-:-:S03]  /*4250*/  IMAD.U32 R5, RZ, RZ, UR14 ;  /* 0x0000000eff057e24 */ /* 0x000fc6000f8e00ff */
[C---:B------:R-:W-:Y:S02]  /*4260*/  IMAD R3, R214.reuse, -0x2, R3 ;  /* 0xfffffffed6037824 */ /* 0x040fe400078e0203 */
[----:B------:R-:W-:-:S03]  /*4270*/  IMAD R2, R214, -0x2, R5 ;  /* 0xfffffffed6027824 */ /* 0x000fc600078e0205 */
[----:B------:R-:W-:-:S04]  /*4280*/  IADD3 R5, R3, 0x8, R4 ;  /* 0x0000000803057810 */ /* 0x000fc80007ffe004 */
[----:B------:R-:W-:Y:S02]  /*4290*/  VIMNMX R5, R2, R5, PT ;  /* 0x0000000502057248 */ /* 0x000fe40003fe0100 */
[----:B------:R-:W-:Y:S02]  /*42a0*/  VIADDMNMX R2, R4, R3, R2, PT ;  /* 0x0000000304027246 */ /* 0x000fe40003800102 */
[C---:B------:R-:W-:Y:S02]  /*42b0*/  ISETP.GT.AND P2, PT, R5.reuse, RZ, PT ;  /* 0x000000ff0500720c */ /* 0x040fe40003f44270 */
[C---:B------:R-:W-:Y:S02]  /*42c0*/  ISETP.GT.AND P3, PT, R5.reuse, 0x1, PT ;  /* 0x000000010500780c */ /* 0x040fe40003f64270 */
[----:B------:R-:W-:Y:S02]  /*42d0*/  ISETP.GT.AND P4, PT, R5, 0x8, PT ;  /* 0x000000080500780c */ /* 0x000fe40003f84270 */
[----:B------:R-:W-:Y:S01]  /*42e0*/  ISETP.GT.AND P5, PT, R2, 0x9, PT ;  /* 0x000000090200780c */ /* 0x000fe20003fa4270 */
        /* <DEDUP_REMOVED lines=35> */
[----:B------:R-:W-:-:S05]  /*4520*/  ISETP.GT.AND P2, PT, R5, 0x9, PT ;  /* 0x000000090500780c */ /* 0x000fca0003f44270 */
[----:B------:R-:W1:Y:S01]  /*4530*/  MUFU.TANH R63, R63 ;  /* 0x0000003f003f7308 */ /* 0x000e620000002400 */
[----:B--2---:R-:W-:Y:S02]  /*4540*/  FSEL R59, R59, -INF , P3 ;  /* 0xff8000003b3b7808 */ /* 0x004fe40001800000 */
[----:B------:R-:W-:Y:S02]  /*4550*/  ISETP.GT.AND P3, PT, R5, 0x10, PT ;  /* 0x000000100500780c */ /* 0x000fe40003f64270 */
[----:B------:R-:W-:-:S03]  /*4560*/  FMNMX.FTZ R17, R58, R59, !PT ;  /* 0x0000003b3a117209 */ /* 0x000fc60007810000 */
[----:B------:R-:W-:Y:S01]  /*4570*/  MUFU.TANH R56, R56 ;  /* 0x0000003800387308 */ /* 0x000fe20000002400 */
[----:B---3--:R-:W-:Y:S02]  /*4580*/  FSEL R62, R62, -INF , P4 ;  /* 0xff8000003e3e7808 */ /* 0x008fe40002000000 */
[----:B------:R-:W-:Y:S02]  /*4590*/  ISETP.GT.AND P4, PT, R2, 0x8, PT ;  /* 0x000000080200780c */ /* 0x000fe40003f84270 */
[----:B------:R-:W-:-:S03]  /*45a0*/  FMNMX.FTZ R20, R62, R17, !PT ;  /* 0x000000113e147209 */ /* 0x000fc60007810000 */
[----:B------:R-:W-:Y:S01]  /*45b0*/  MUFU.TANH R57, R57 ;  /* 0x0000003900397308 */ /* 0x000fe20000002400 */
[----:B-1----:R-:W-:Y:S02]  /*45c0*/  FSEL R63, R63, -INF , P2 ;  /* 0xff8000003f3f7808 */ /* 0x002fe40001000000 */
[----:B------:R-:W-:Y:S02]  /*45d0*/  ISETP.GT.AND P2, PT, R5, 0x11, PT ;  /* 0x000000110500780c */ /* 0x000fe40003f44270 */
[----:B------:R-:W-:-:S03]  /*45e0*/  FMNMX.FTZ R17, R63, R20, !PT ;  /* 0x000000143f117209 */ /* 0x000fc60007810000 */
[----:B------:R-:W1:Y:S01]  /*45f0*/  MUFU.TANH R60, R60 ;  /* 0x0000003c003c7308 */ /* 0x000e620000002400 */
        /* <DEDUP_REMOVED lines=16> */
[----:B------:R-:W-:Y:S01]  /*4700*/  FMUL.FTZ R53, R53, UR10 ;  /* 0x0000000a35357c20 */ /* 0x000fe20008410000 */
[----:B------:R-:W3:Y:S01]  /*4710*/  MUFU.TANH R51, R51 ;  /* 0x0000003300337308 */ /* 0x000ee20000002400 */
[----:B-1----:R-:W-:-:S02]  /*4720*/  FSEL R60, R60, -INF , P4 ;  /* 0xff8000003c3c7808 */ /* 0x002fc40002000000 */
[----:B------:R-:W-:-:S05]  /*4730*/  ISETP.GT.AND P4, PT, R2, 0x19, PT ;  /* 0x000000190200780c */ /* 0x000fca0003f84270 */
[----:B------:R-:W1:Y:S01]  /*4740*/  MUFU.TANH R54, R54 ;  /* 0x0000003600367308 */ /* 0x000e620000002400 */
[----:B--2---:R-:W-:Y:S02]  /*4750*/  FSEL R50, R50, -INF , P3 ;  /* 0xff80000032327808 */ /* 0x004fe40001800000 */
[----:B------:R-:W-:Y:S02]  /*4760*/  ISETP.GT.AND P3, PT, R5, 0x18, PT ;  /* 0x000000180500780c */ /* 0x000fe40003f64270 */
[----:B------:R-:W-:-:S03]  /*4770*/  FMNMX.FTZ R20, R50, R17, !PT ;  /* 0x0000001132147209 */ /* 0x000fc60007810000 */
[----:B------:R-:W2:Y:S01]  /*4780*/  MUFU.TANH R55, R55 ;  /* 0x0000003700377308 */ /* 0x000ea20000002400 */
[----:B---3--:R-:W-:Y:S02]  /*4790*/  FSEL R51, R51, -INF , P2 ;  /* 0xff80000033337808 */ /* 0x008fe40001000000 */
[----:B------:R-:W-:Y:S02]  /*47a0*/  ISETP.GT.AND P2, PT, R5, 0x19, PT ;  /* 0x000000190500780c */ /* 0x000fe40003f44270 */
[----:B------:R-:W-:-:S03]  /*47b0*/  FMNMX.FTZ R17, R51, R20, !PT ;  /* 0x0000001433117209 */ /* 0x000fc60007810000 */
[----:B------:R-:W3:Y:S01]  /*47c0*/  MUFU.TANH R61, R61 ;  /* 0x0000003d003d7308 */ /* 0x000ee20000002400 */
[----:B-1----:R-:W-:Y:S02]  /*47d0*/  FSEL R54, R54, -INF , P3 ;  /* 0xff80000036367808 */ /* 0x002fe40001800000 */
[----:B------:R-:W-:Y:S02]  /*47e0*/  ISETP.GT.AND P3, PT, R5, 0x20, PT ;  /* 0x000000200500780c */ /* 0x000fe40003f64270 */
[----:B------:R-:W-:-:S03]  /*47f0*/  FMNMX.FTZ R20, R54, R17, !PT ;  /* 0x0000001136147209 */ /* 0x000fc60007810000 */
[----:B------:R-:W-:Y:S01]  /*4800*/  MUFU.TANH R48, R48 ;  /* 0x0000003000307308 */ /* 0x000fe20000002400 */
[----:B--2---:R-:W-:Y:S02]  /*4810*/  FSEL R55, R55, -INF , P2 ;  /* 0xff80000037377808 */ /* 0x004fe40001000000 */
[----:B------:R-:W-:Y:S02]  /*4820*/  ISETP.GT.AND P2, PT, R5, 0x21, PT ;  /* 0x000000210500780c */ /* 0x000fe40003f44270 */
[----:B------:R-:W-:-:S03]  /*4830*/  FMNMX.FTZ R17, R55, R20, !PT ;  /* 0x0000001437117209 */ /* 0x000fc60007810000 */
[----:B------:R-:W-:Y:S01]  /*4840*/  MUFU.TANH R49, R49 ;  /* 0x0000003100317308 */ /* 0x000fe20000002400 */
[----:B---3--:R-:W-:Y:S01]  /*4850*/  FSEL R61, R61, -INF , P5 ;  /* 0xff8000003d3d7808 */ /* 0x008fe20002800000 */
[----:B------:R-:W-:Y:S02]  /*4860*/  WARPGROUP.DEPBAR.LE gsb0, 0x0 ;  /* 0x00008000000079c5 */ /* 0x000fe40000010000 */
[----:B------:R-:W-:Y:S01]  /*4870*/  WARPGROUP.ARRIVE ;  /* 0x00000000000079c5 */ /* 0x000fe20000000000 */
[----:B------:R-:W-:Y:S01]  /*4880*/  FMUL.FTZ R42, R42, UR10 ;  /* 0x0000000a2a2a7c20 */ /* 0x000fe20008410000 */
[----:B------:R-:W-:Y:S01]  /*4890*/  FMUL.FTZ R43, R43, UR10 ;  /* 0x0000000a2b2b7c20 */ /* 0x000fe20008410000 */
[----:B------:R-:W-:Y:S01]  /*48a0*/  FMUL.FTZ R46, R46, UR10 ;  /* 0x0000000a2e2e7c20 */ /* 0x000fe20008410000 */
[----:B------:R-:W-:Y:S01]  /*48b0*/  FMUL.FTZ R47, R47, UR10 ;  /* 0x0000000a2f2f7c20 */ /* 0x000fe20008410000 */
[----:B------:R-:W1:Y:S01]  /*48c0*/  MUFU.TANH R52, R52 ;  /* 0x0000003400347308 */ /* 0x000e620000002400 */
[----:B------:R-:W-:Y:S01]  /*48d0*/  HGMMA.64x16x16.F32 R32, gdesc[UR56], R32, gsb0 ;  /* 0x00200000382079f0 */ /* 0x000fe20008000820 */
[----:B------:R-:W-:Y:S01]  /*48e0*/  FMUL.FTZ R40, R40, UR10 ;  /* 0x0000000a28287c20 */ /* 0x000fe20008410000 */
[----:B------:R-:W-:Y:S01]  /*48f0*/  FMUL.FTZ R41, R41, UR10 ;  /* 0x0000000a29297c20 */ /* 0x000fe20008410000 */
[----:B------:R-:W-:Y:S01]  /*4900*/  FMUL.FTZ R44, R44, UR10 ;  /* 0x0000000a2c2c7c20 */ /* 0x000fe20008410000 */
[----:B------:R-:W-:Y:S01]  /*4910*/  ISETP.GT.AND P5, PT, R2, 0x18, PT ;  /* 0x000000180200780c */ /* 0x000fe20003fa4270 */
[----:B------:R-:W-:-:S02]  /*4920*/  FMUL.FTZ R45, R45, UR10 ;  /* 0x0000000a2d2d7c20 */ /* 0x000fc40008410000 */
[----:B------:R-:W2:Y:S08]  /*4930*/  MUFU.TANH R42, R42 ;  /* 0x0000002a002a7308 */ /* 0x000eb00000002400 */
[----:B------:R-:W3:Y:S01]  /*4940*/  MUFU.TANH R43, R43 ;  /* 0x0000002b002b7308 */ /* 0x000ee20000002400 */
[----:B-1----:R-:W-:-:S07]  /*4950*/  FSEL R52, R52, -INF , P5 ;  /* 0xff80000034347808 */ /* 0x002fce0002800000 */
        /* <DEDUP_REMOVED lines=14> */
[----:B------:R-:W-:Y:S01]  /*4a40*/  ISETP.GT.AND P2, PT, R5, 0x31, PT ;  /* 0x000000310500780c */ /* 0x000fe20003f44270 */
[----:B------:R-:W-:Y:S02]  /*4a50*/  WARPGROUP.DEPBAR.LE gsb0, 0x0 ;  /* 0x00008000000079c5 */ /* 0x000fe40000010000 */
[----:B------:R-:W-:Y:S01]  /*4a60*/  WARPGROUP.ARRIVE ;  /* 0x00000000000079c5 */ /* 0x000fe20000000000 */
[----:B------:R-:W-:Y:S01]  /*4a70*/  FMUL.FTZ R34, R34, UR10 ;  /* 0x0000000a22227c20 */ /* 0x000fe20008410000 */
[----:B------:R-:W-:Y:S01]  /*4a80*/  FMUL.FTZ R35, R35, UR10 ;  /* 0x0000000a23237c20 */ /* 0x000fe20008410000 */
[----:B------:R-:W-:Y:S01]  /*4a90*/  FMUL.FTZ R38, R38, UR10 ;  /* 0x0000000a26267c20 */ /* 0x000fe20008410000 */
[----:B------:R-:W-:Y:S01]  /*4aa0*/  FMUL.FTZ R39, R39, UR10 ;  /* 0x0000000a27277c20 */ /* 0x000fe20008410000 */
[----:B------:R-:W-:Y:S01]  /*4ab0*/  FMNMX.FTZ R17, R47, R20, !PT ;  /* 0x000000142f117209 */ /* 0x000fe20007810000 */
[----:B------:R-:W-:Y:S01]  /*4ac0*/  HGMMA.64x16x16.F32 R24, gdesc[UR4], R24, gsb0 ;  /* 0x00200000041879f0 */ /* 0x000fe20008000818 */
[----:B------:R-:W1:Y:S01]  /*4ad0*/  MUFU.TANH R34, R34 ;  /* 0x0000002200227308 */ /* 0x000e620000002400 */
[----:B------:R-:W-:Y:S01]  /*4ae0*/  ULDC UR4, c[0x0][0x988] ;  /* 0x0002620000047ab9 */ /* 0x000fe20000000800 */
[----:B------:R-:W-:Y:S01]  /*4af0*/  FMUL.FTZ R32, R32, UR10 ;  /* 0x0000000a20207c20 */ /* 0x000fe20008410000 */
[----:B---3--:R-:W-:Y:S01]  /*4b00*/  FSEL R53, R53, -INF , P4 ;  /* 0xff80000035357808 */ /* 0x008fe20002000000 */
[----:B------:R-:W-:Y:S01]  /*4b10*/  FMUL.FTZ R33, R33, UR10 ;  /* 0x0000000a21217c20 */ /* 0x000fe20008410000 */
[----:B------:R-:W-:Y:S01]  /*4b20*/  FMUL.FTZ R36, R36, UR10 ;  /* 0x0000000a24247c20 */ /* 0x000fe20008410000 */
[----:B------:R-:W-:Y:S01]  /*4b30*/  FMUL.FTZ R37, R37, UR10 ;  /* 0x0000000a25257c20 */ /* 0x000fe20008410000 */
[----:B------:R-:W-:Y:S01]  /*4b40*/  UIADD3 UR6, UR42, -UR11, UR41 ;  /* 0x8000000b2a067290 */ /* 0x000fe2000fffe029 */
[----:B------:R-:W2:Y:S03]  /*4b50*/  MUFU.TANH R35, R35 ;  /* 0x0000002300237308 */ /* 0x000ea60000002400 */
[----:B------:R-:W-:-:S04]  /*4b60*/  UIMAD.WIDE UR6, UR6, 0x66666667, URZ ;  /* 0x66666667060678a5 */ /* 0x000fc8000f8e023f */
[----:B------:R-:W-:Y:S01]  /*4b70*/  USHF.R.U32.HI UR5, URZ, 0x1f, UR7 ;  /* 0x0000001f3f057899 */ /* 0x000fe20008011607 */
[----:B------:R-:W3:Y:S01]  /*4b80*/  MUFU.TANH R38, R38 ;  /* 0x0000002600267308 */ /* 0x000ee20000002400 */
[----:B-1----:R-:W-:Y:S02]  /*4b90*/  FSEL R34, R34, -INF , P3 ;  /* 0xff80000022227808 */ /* 0x002fe40001800000 */
[----:B------:R-:W-:Y:S01]  /*4ba0*/  ISETP.GT.AND P3, PT, R5, 0x38, PT ;  /* 0x000000380500780c */ /* 0x000fe20003f64270 */
[----:B------:R-:W-:Y:S01]  /*4bb0*/  ULEA.HI.SX32 UR5, UR7, UR5, 0x1b ;  /* 0x0000000507057291 */ /* 0x000fe2000f8fda3f */
[----:B------:R-:W-:-:S03]  /*4bc0*/  FMNMX.FTZ R20, R34, R17, !PT ;  /* 0x0000001122147209 */ /* 0x000fc60007810000 */
[----:B------:R-:W1:Y:S01]  /*4bd0*/  MUFU.TANH R39, R39 ;  /* 0x0000002700277308 */ /* 0x000e620000002400 */
[----:B--2---:R-:W-:Y:S01]  /*4be0*/  FSEL R35, R35, -INF , P2 ;  /* 0xff80000023237808 */ /* 0x004fe20001000000 */
[----:B------:R-:W-:Y:S01]  /*4bf0*/  UISETP.LT.AND UP0, UPT, URZ, UR5, UPT ;  /* 0x000000053f00728c */ /* 0x000fe2000bf01270 */
[----:B------:R-:W-:Y:S02]  /*4c00*/  ISETP.GT.AND P2, PT, R5, 0x39, PT ;  /* 0x000000390500780c */ /* 0x000fe40003f44270 */
[----:B------:R-:W-:Y:S01]  /*4c10*/  FMNMX.FTZ R17, R35, R20, !PT ;  /* 0x0000001423117209 */ /* 0x000fe20007810000 */
[----:B------:R-:W-:Y:S02]  /*4c20*/  USEL UR18, URZ, UR5, !UP0 ;  /* 0x000000053f127287 */ /* 0x000fe4000c000000 */
[----:B------:R-:W-:Y:S01]  /*4c30*/  MUFU.TANH R41, R41 ;  /* 0x0000002900297308 */ /* 0x000fe20000002400 */
[----:B---3--:R-:W-:Y:S01]  /*4c40*/  FSEL R38, R38, -INF , P3 ;  /* 0xff80000026267808 */ /* 0x008fe20001800000 */
[----:B------:R-:W-:Y:S01]  /*4c50*/  UISETP.GE.AND UP0, UPT, UR47, UR18, UPT ;  /* 0x000000122f00728c */ /* 0x000fe2000bf06270 */
[----:B------:R-:W-:-:S02]  /*4c60*/  ISETP.GT.AND P3, PT, R5, 0x40, PT ;  /* 0x000000400500780c */ /* 0x000fc40003f64270 */
[----:B------:R-:W-:Y:S02]  /*4c70*/  FMNMX.FTZ R20, R38, R17, !PT ;  /* 0x0000001126147209 */ /* 0x000fe40007810000 */
[----:B------:R-:W-:Y:S01]  /*4c80*/  MOV R226, UR18 ;  /* 0x0000001200e27c02 */ /* 0x000fe20008000f00 */
[----:B------:R-:W-:Y:S01]  /*4c90*/  MUFU.TANH R44, R44 ;  /* 0x0000002c002c7308 */ /* 0x000fe20000002400 */
[----:B-1----:R-:W-:Y:S02]  /*4ca0*/  FSEL R39, R39, -INF , P2 ;  /* 0xff80000027277808 */ /* 0x002fe40001000000 */
[----:B------:R-:W-:Y:S02]  /*4cb0*/  ISETP.GT.AND P2, PT, R5, 0x41, PT ;  /* 0x000000410500780c */ /* 0x000fe40003f44270 */
[----:B------:R-:W-:-:S03]  /*4cc0*/  FMNMX.FTZ R17, R39, R20, !PT ;  /* 0x0000001427117209 */ /* 0x000fc60007810000 */
[----:B------:R-:W-:Y:S01]  /*4cd0*/  MUFU.TANH R45, R45 ;  /* 0x0000002d002d7308 */ /* 0x000fe20000002400 */
[----:B------:R-:W-:Y:S02]  /*4ce0*/  WARPGROUP.DEPBAR.LE gsb0, 0x0 ;  /* 0x00008000000079c5 */ /* 0x000fe40000010000 */
[----:B------:R-:W-:Y:S01]  /*4cf0*/  FMUL.FTZ R26, R26, UR10 ;  /* 0x0000000a1a1a7c20 */ /* 0x000fe20008410000 */
[----:B------:R-:W-:Y:S01]  /*4d00*/  FMUL.FTZ R27, R27, UR10 ;  /* 0x0000000a1b1b7c20 */ /* 0x000fe20008410000 */
[----:B------:R-:W-:Y:S01]  /*4d10*/  FMUL.FTZ R30, R30, UR10 ;  /* 0x0000000a1e1e7c20 */ /* 0x000fe20008410000 */
[----:B------:R-:W-:Y:S02]  /*4d20*/  FMUL.FTZ R31, R31, UR10 ;  /* 0x0000000a1f1f7c20 */ /* 0x000fe40008410000 */
[----:B------:R-:W-:Y:S01]  /*4d30*/  MUFU.TANH R32, R32 ;  /* 0x0000002000207308 */ /* 0x000fe20000002400 */
[----:B------:R-:W-:Y:S01]  /*4d40*/  FMUL.FTZ R24, R24, UR10 ;  /* 0x0000000a18187c20 */ /* 0x000fe20008410000 */
[----:B------:R-:W-:Y:S01]  /*4d50*/  FMUL.FTZ R25, R25, UR10 ;  /* 0x0000000a19197c20 */ /* 0x000fe20008410000 */
[----:B------:R-:W-:Y:S01]  /*4d60*/  FMUL.FTZ R28, R28, UR10 ;  /* 0x0000000a1c1c7c20 */ /* 0x000fe20008410000 */
[----:B------:R-:W-:Y:S01]  /*4d70*/  FMUL.FTZ R29, R29, UR10 ;  /* 0x0000000a1d1d7c20 */ /* 0x000fe20008410000 */
[----:B------:R1:W-:Y:S03]  /*4d80*/  @!P1 SYNCS.ARRIVE.TRANS64.RED.A1T0 RZ, [R0+URZ], RZ ;  /* 0x000000ff00ff99a7 */ /* 0x0003e6000810043f */
[----:B------:R-:W2:Y:S08]  /*4d90*/  MUFU.TANH R26, R26 ;  /* 0x0000001a001a7308 */ /* 0x000eb00000002400 */
[----:B------:R-:W3:Y:S08]  /*4da0*/  MUFU.TANH R27, R27 ;  /* 0x0000001b001b7308 */ /* 0x000ef00000002400 */
[----:B------:R-:W4:Y:S01]  /*4db0*/  MUFU.TANH R30, R30 ;  /* 0x0000001e001e7308 */ /* 0x000f220000002400 */
[----:B--2---:R-:W-:-:S02]  /*4dc0*/  FSEL R26, R26, -INF , P3 ;  /* 0xff8000001a1a7808 */ /* 0x004fc40001800000 */
[----:B------:R-:W-:Y:S02]  /*4dd0*/  ISETP.GT.AND P3, PT, R5, 0x48, PT ;  /* 0x000000480500780c */ /* 0x000fe40003f64270 */
[----:B------:R-:W-:-:S03]  /*4de0*/  FMNMX.FTZ R20, R26, R17, !PT ;  /* 0x000000111a147209 */ /* 0x000fc60007810000 */
[----:B------:R-:W2:Y:S01]  /*4df0*/  MUFU.TANH R31, R31 ;  /* 0x0000001f001f7308 */ /* 0x000ea20000002400 */
[----:B---3--:R-:W-:Y:S02]  /*4e00*/  FSEL R27, R27, -INF , P2 ;  /* 0xff8000001b1b7808 */ /* 0x008fe40001000000 */
[----:B------:R-:W-:Y:S02]  /*4e10*/  ISETP.GT.AND P2, PT, R5, 0x49, PT ;  /* 0x000000490500780c */ /* 0x000fe40003f44270 */
[----:B------:R-:W-:-:S03]  /*4e20*/  FMNMX.FTZ R5, R27, R20, !PT ;  /* 0x000000141b057209 */ /* 0x000fc60007810000 */
[----:B------:R-:W-:Y:S01]  /*4e30*/  MUFU.TANH R33, R33 ;  /* 0x0000002100217308 */ /* 0x000fe20000002400 */
[----:B----4-:R-:W-:Y:S02]  /*4e40*/  FSEL R30, R30, -INF , P3 ;  /* 0xff8000001e1e7808 */ /* 0x010fe40001800000 */
[----:B------:R-:W-:Y:S02]  /*4e50*/  ISETP.GT.AND P3, PT, R2, 0x1, PT ;  /* 0x000000010200780c */ /* 0x000fe40003f64270 */
[----:B------:R-:W-:Y:S02]  /*4e60*/  FMNMX.FTZ R20, R30, R5, !PT ;  /* 0x000000051e147209 */ /* 0x000fe40007810000 */
[----:B------:R-:W-:Y:S01]  /*4e70*/  FSEL R57, R57, -INF , P3 ;  /* 0xff80000039397808 */ /* 0x000fe20001800000 */
[----:B------:R-:W3:Y:S01]  /*4e80*/  MUFU.TANH R36, R36 ;  /* 0x0000002400247308 */ /* 0x000ee20000002400 */
[----:B--2---:R-:W-:Y:S02]  /*4e90*/  FSEL R31, R31, -INF , P2 ;  /* 0xff8000001f1f7808 */ /* 0x004fe40001000000 */
[----:B------:R-:W-:-:S02]  /*4ea0*/  ISETP.GT.AND P2, PT, R2, RZ, PT ;  /* 0x000000ff0200720c */ /* 0x000fc40003f44270 */
[----:B------:R-:W-:Y:S02]  /*4eb0*/  FMNMX.FTZ R20, R31, R20, !PT ;  /* 0x000000141f147209 */ /* 0x000fe40007810000 */
[----:B------:R-:W-:Y:S01]  /*4ec0*/  FSEL R56, R56, -INF , P2 ;  /* 0xff80000038387808 */ /* 0x000fe20001000000 */
[----:B------:R-:W-:Y:S01]  /*4ed0*/  MUFU.TANH R37, R37 ;  /* 0x0000002500257308 */ /* 0x000fe20000002400 */
[C---:B------:R-:W-:Y:S01]  /*4ee0*/  ISETP.GT.AND P2, PT, R2.reuse, 0x10, PT ;  /* 0x000000100200780c */ /* 0x040fe20003f44270 */
[----:B------:R-:W2:Y:S01]  /*4ef0*/  SHFL.BFLY PT, R5, R20, 0x2, 0x1f ;  /* 0x0c401f0014057f89 */ /* 0x000ea200000e0000 */
[----:B------:R-:W-:Y:S02]  /*4f00*/  ISETP.GT.AND P3, PT, R2, 0x11, PT ;  /* 0x000000110200780c */ /* 0x000fe40003f64270 */
[----:B------:R-:W-:Y:S02]  /*4f10*/  FSEL R48, R48, -INF , P2 ;  /* 0xff80000030307808 */ /* 0x000fe40001000000 */
[----:B------:R-:W-:Y:S01]  /*4f20*/  FSEL R49, R49, -INF , P3 ;  /* 0xff80000031317808 */ /* 0x000fe20001800000 */
[----:B------:R-:W4:Y:S01]  /*4f30*/  MUFU.TANH R24, R24 ;  /* 0x0000001800187308 */ /* 0x000f220000002400 */
[----:B------:R-:W-:-:S04]  /*4f40*/  ISETP.GT.AND P2, PT, R2, 0x20, PT ;  /* 0x000000200200780c */ /* 0x000fc80003f44270 */
[----:B------:R-:W-:Y:S02]  /*4f50*/  FSEL R40, R40, -INF , P2 ;  /* 0xff80000028287808 */ /* 0x000fe40001000000 */
[----:B------:R-:W-:Y:S01]  /*4f60*/  ISETP.GT.AND P2, PT, R2, 0x28, PT ;  /* 0x000000280200780c */ /* 0x000fe20003f44270 */
[----:B------:R-:W-:Y:S03]  /*4f70*/  MUFU.TANH R25, R25 ;  /* 0x0000001900197308 */ /* 0x000fe60000002400 */
[----:B------:R-:W-:Y:S02]  /*4f80*/  FSEL R44, R44, -INF , P2 ;  /* 0xff8000002c2c7808 */ /* 0x000fe40001000000 */
[----:B------:R-:W-:-:S03]  /*4f90*/  ISETP.GT.AND P2, PT, R2, 0x30, PT ;  /* 0x000000300200780c */ /* 0x000fc60003f44270 */
[----:B------:R-:W5:Y:S01]  /*4fa0*/  MUFU.TANH R28, R28 ;  /* 0x0000001c001c7308 */ /* 0x000f620000002400 */
[----:B------:R-:W-:Y:S02]  /*4fb0*/  FSEL R32, R32, -INF , P2 ;  /* 0xff80000020207808 */ /* 0x000fe40001000000 */
[----:B--2---:R-:W-:Y:S02]  /*4fc0*/  FMNMX.FTZ R5, R20, R5, !PT ;  /* 0x0000000514057209 */ /* 0x004fe40007810000 */
[----:B------:R-:W-:-:S03]  /*4fd0*/  ISETP.GT.AND P2, PT, R2, 0x38, PT ;  /* 0x000000380200780c */ /* 0x000fc60003f44270 */
[----:B------:R-:W2:Y:S01]  /*4fe0*/  SHFL.BFLY PT, R20, R5, 0x1, 0x1f ;  /* 0x0c201f0005147f89 */ /* 0x000ea200000e0000 */
[----:B---3--:R-:W-:Y:S01]  /*4ff0*/  FSEL R36, R36, -INF , P2 ;  /* 0xff80000024247808 */ /* 0x008fe20001000000 */
[----:B------:R-:W3:Y:S01]  /*5000*/  MUFU.TANH R29, R29 ;  /* 0x0000001d001d7308 */ /* 0x000ee20000002400 */
[----:B------:R-:W-:-:S04]  /*5010*/  ISETP.GT.AND P2, PT, R2, 0x40, PT ;  /* 0x000000400200780c */ /* 0x000fc80003f44270 */
[----:B----4-:R-:W-:Y:S02]  /*5020*/  FSEL R24, R24, -INF , P2 ;  /* 0xff80000018187808 */ /* 0x010fe40001000000 */
[----:B------:R-:W-:-:S04]  /*5030*/  ISETP.GT.AND P2, PT, R2, 0x48, PT ;  /* 0x000000480200780c */ /* 0x000fc80003f44270 */
[----:B-----5:R-:W-:Y:S02]  /*5040*/  FSEL R28, R28, -INF , P2 ;  /* 0xff8000001c1c7808 */ /* 0x020fe40001000000 */
[----:B--2---:R-:W-:Y:S02]  /*5050*/  FMNMX.FTZ R3, R5, R20, !PT ;  /* 0x0000001405037209 */ /* 0x004fe40007810000 */
[----:B------:R-:W-:Y:S02]  /*5060*/  FMNMX.FTZ R5, R56, R57, !PT ;  /* 0x0000003938057209 */ /* 0x000fe40007810000 */
[C---:B------:R-:W-:Y:S01]  /*5070*/  FSETP.NEU.FTZ.AND P3, PT, R3.reuse, -INF , PT ;  /* 0xff8000000300780b */ /* 0x040fe20003f7d000 */
[----:B------:R-:W-:Y:S01]  /*5080*/  FMUL.FTZ R17, R3, UR4 ;  /* 0x0000000403117c20 */ /* 0x000fe20008410000 */
[----:B------:R-:W-:-:S04]  /*5090*/  FMNMX.FTZ R4, R60, R5, !PT ;  /* 0x000000053c047209 */ /* 0x000fc80007810000 */
[----:B------:R-:W-:Y:S02]  /*50a0*/  FMNMX.FTZ R5, R61, R4, !PT ;  /* 0x000000043d057209 */ /* 0x000fe40007810000 */
[----:B------:R-:W-:Y:S02]  /*50b0*/  FSEL R17, R17, RZ, P3 ;  /* 0x000000ff11117208 */ /* 0x000fe40001800000 */
[----:B------:R-:W-:Y:S02]  /*50c0*/  FMNMX.FTZ R4, R48, R5, !PT ;  /* 0x0000000530047209 */ /* 0x000fe40007810000 */
[----:B------:R-:W-:Y:S01]  /*50d0*/  ISETP.GT.AND P3, PT, R2, 0x21, PT ;  /* 0x000000210200780c */ /* 0x000fe20003f64270 */
[--C-:B------:R-:W-:Y:S01]  /*50e0*/  FFMA.FTZ R58, R58, UR4, -R17.reuse ;  /* 0x000000043a3a7c23 */ /* 0x100fe20008010811 */
[----:B------:R-:W-:Y:S01]  /*50f0*/  FMNMX.FTZ R5, R49, R4, !PT ;  /* 0x0000000431057209 */ /* 0x000fe20007810000 */
[--C-:B------:R-:W-:Y:S01]  /*5100*/  FFMA.FTZ R59, R59, UR4, -R17.reuse ;  /* 0x000000043b3b7c23 */ /* 0x100fe20008010811 */
[----:B------:R-:W-:Y:S01]  /*5110*/  FSEL R41, R41, -INF , P3 ;  /* 0xff80000029297808 */ /* 0x000fe20001800000 */
[--C-:B------:R-:W-:Y:S01]  /*5120*/  FFMA.FTZ R62, R62, UR4, -R17.reuse ;  /* 0x000000043e3e7c23 */ /* 0x100fe20008010811 */
[----:B------:R-:W-:Y:S01]  /*5130*/  FMNMX.FTZ R4, R52, R5, !PT ;  /* 0x0000000534047209 */ /* 0x000fe20007810000 */
[----:B------:R-:W-:Y:S01]  /*5140*/  MUFU.EX2 R58, R58 ;  /* 0x0000003a003a7308 */ /* 0x000fe20000000800 */
[----:B------:R-:W-:Y:S01]  /*5150*/  ISETP.GT.AND P3, PT, R2, 0x29, PT ;  /* 0x000000290200780c */ /* 0x000fe20003f64270 */
[--C-:B------:R-:W-:Y:S01]  /*5160*/  FFMA.FTZ R63, R63, UR4, -R17.reuse ;  /* 0x000000043f3f7c23 */ /* 0x100fe20008010811 */
[----:B------:R-:W-:Y:S01]  /*5170*/  FMNMX.FTZ R5, R53, R4, !PT ;  /* 0x0000000435057209 */ /* 0x000fe20007810000 */
[--C-:B------:R-:W-:Y:S01]  /*5180*/  FFMA.FTZ R50, R50, UR4, -R17.reuse ;  /* 0x0000000432327c23 */ /* 0x100fe20008010811 */
[----:B------:R-:W-:Y:S01]  /*5190*/  FSEL R45, R45, -INF , P3 ;  /* 0xff8000002d2d7808 */ /* 0x000fe20001800000 */
[--C-:B------:R-:W-:Y:S01]  /*51a0*/  FFMA.FTZ R51, R51, UR4, -R17.reuse ;  /* 0x0000000433337c23 */ /* 0x100fe20008010811 */
[----:B------:R-:W-:Y:S01]  /*51b0*/  FMNMX.FTZ R4, R40, R5, !PT ;  /* 0x0000000528047209 */ /* 0x000fe20007810000 */
[----:B------:R-:W2:Y:S01]  /*51c0*/  MUFU.EX2 R59, R59 ;  /* 0x0000003b003b7308 */ /* 0x000ea20000000800 */
        /* <DEDUP_REMOVED lines=15> */
[----:B------:R-:W4:Y:S01]  /*52c0*/  MUFU.EX2 R63, R63 ;  /* 0x0000003f003f7308 */ /* 0x000f220000000800 */
        /* <DEDUP_REMOVED lines=12> */
[----:B---3--:R-:W-:Y:S01]  /*5390*/  FSEL R29, R29, -INF , P3 ;  /* 0xff8000001d1d7808 */ /* 0x008fe20001800000 */
[--C-:B------:R-:W-:Y:S01]  /*53a0*/  FFMA.FTZ R27, R27, UR4, -R17.reuse ;  /* 0x000000041b1b7c23 */ /* 0x100fe20008010811 */
[----:B------:R-:W-:Y:S01]  /*53b0*/  FMNMX.FTZ R4, R24, R5, !PT ;  /* 0x0000000518047209 */ /* 0x000fe20007810000 */
[----:B------:R-:W3:Y:S01]  /*53c0*/  MUFU.EX2 R51, R51 ;  /* 0x0000003300337308 */ /* 0x000ee20000000800 */
[--C-:B------:R-:W-:Y:S01]  /*53d0*/  FFMA.FTZ R30, R30, UR4, -R17.reuse ;  /* 0x000000041e1e7c23 */ /* 0x100fe20008010811 */
[----:B------:R-:W-:Y:S01]  /*53e0*/  FFMA.FTZ R17, R31, UR4, -R17 ;  /* 0x000000041f117c23 */ /* 0x000fe20008010811 */
[----:B------:R-:W-:-:S02]  /*53f0*/  FMNMX.FTZ R5, R25, R4, !PT ;  /* 0x0000000419057209 */ /* 0x000fc40007810000 */
[----:B--2---:R-:W-:Y:S02]  /*5400*/  F2FP.F16.F32.PACK_AB R209, R59, R58 ;  /* 0x0000003a3bd1723e */ /* 0x004fe400000000ff */
[----:B------:R-:W-:Y:S01]  /*5410*/  FMNMX.FTZ R2, R28, R5, !PT ;  /* 0x000000051c027209 */ /* 0x000fe20007810000 */
[----:B------:R-:W-:Y:S01]  /*5420*/  MUFU.EX2 R54, R54 ;  /* 0x0000003600367308 */ /* 0x000fe20000000800 */
[----:B----4-:R-:W-:Y:S02]  /*5430*/  F2FP.F16.F32.PACK_AB R211, R63, R62 ;  /* 0x0000003e3fd3723e */ /* 0x010fe400000000ff */
[----:B------:R-:W-:Y:S02]  /*5440*/  FMNMX.FTZ R2, R29, R2, !PT ;  /* 0x000000021d027209 */ /* 0x000fe40007810000 */
[----:B------:R-:W-:-:S03]  /*5450*/  MOV R31, R151 ;  /* 0x00000097001f7202 */ /* 0x000fc60000000f00 */
[----:B------:R-:W2:Y:S01]  /*5460*/  SHFL.BFLY PT, R5, R2, 0x2, 0x1f ;  /* 0x0c401f0002057f89 */ /* 0x000ea200000e0000 */
[----:B------:R-:W4:Y:S01]  /*5470*/  MUFU.EX2 R55, R55 ;  /* 0x0000003700377308 */ /* 0x000f220000000800 */
[----:B---3--:R-:W-:-:S07]  /*5480*/  F2FP.F16.F32.PACK_AB R205, R51, R50 ;  /* 0x0000003233cd723e */ /* 0x008fce00000000ff */
[----:B------:R-:W-:Y:S08]  /*5490*/  MUFU.EX2 R42, R42 ;  /* 0x0000002a002a7308 */ /* 0x000ff00000000800 */
[----:B------:R-:W3:Y:S01]  /*54a0*/  MUFU.EX2 R43, R43 ;  /* 0x0000002b002b7308 */ /* 0x000ee20000000800 */
[----:B----4-:R-:W-:Y:S02]  /*54b0*/  F2FP.F16.F32.PACK_AB R207, R55, R54 ;  /* 0x0000003637cf723e */ /* 0x010fe400000000ff */
[----:B--2---:R-:W-:-:S05]  /*54c0*/  FMNMX.FTZ R5, R2, R5, !PT ;  /* 0x0000000502057209 */ /* 0x004fca0007810000 */
[----:B------:R-:W-:Y:S01]  /*54d0*/  MUFU.EX2 R46, R46 ;  /* 0x0000002e002e7308 */ /* 0x000fe20000000800 */
[----:B------:R-:W2:Y:S07]  /*54e0*/  SHFL.BFLY PT, R4, R5, 0x1, 0x1f ;  /* 0x0c201f0005047f89 */ /* 0x000eae00000e0000 */
[----:B------:R-:W4:Y:S01]  /*54f0*/  MUFU.EX2 R47, R47 ;  /* 0x0000002f002f7308 */ /* 0x000f220000000800 */
[----:B---3--:R-:W-:-:S07]  /*5500*/  F2FP.F16.F32.PACK_AB R201, R43, R42 ;  /* 0x0000002a2bc9723e */ /* 0x008fce00000000ff */
[----:B------:R-:W-:Y:S08]  /*5510*/  MUFU.EX2 R34, R34 ;  /* 0x0000002200227308 */ /* 0x000ff00000000800 */
[----:B------:R-:W3:Y:S01]  /*5520*/  MUFU.EX2 R35, R35 ;  /* 0x0000002300237308 */ /* 0x000ee20000000800 */
[----:B----4-:R-:W-:Y:S02]  /*5530*/  F2FP.F16.F32.PACK_AB R203, R47, R46 ;  /* 0x0000002e2fcb723e */ /* 0x010fe400000000ff */
[----:B--2---:R-:W-:Y:S01]  /*5540*/  FMNMX.FTZ R4, R5, R4, !PT ;  /* 0x0000000405047209 */ /* 0x004fe20007810000 */
[----:B------:R-:W-:Y:S01]  /*5550*/  FADD.FTZ R5, R58, R59 ;  /* 0x0000003b3a057221 */ /* 0x000fe20000010000 */
[----:B------:R-:W-:Y:S01]  /*5560*/  IMAD.MOV.U32 R59, RZ, RZ, R151 ;  /* 0x000000ffff3b7224 */ /* 0x000fe200078e0097 */
[----:B------:R-:W-:-:S02]  /*5570*/  MOV R58, R151 ;  /* 0x00000097003a7202 */ /* 0x000fc40000000f00 */
[----:B------:R-:W-:Y:S01]  /*5580*/  MUFU.EX2 R38, R38 ;  /* 0x0000002600267308 */ /* 0x000fe20000000800 */
[C---:B------:R-:W-:Y:S01]  /*5590*/  FMUL.FTZ R2, R4.reuse, UR4 ;  /* 0x0000000404027c20 */ /* 0x040fe20008410000 */
[----:B------:R-:W-:Y:S01]  /*55a0*/  FSETP.NEU.FTZ.AND P2, PT, R4, -INF , PT ;  /* 0xff8000000400780b */ /* 0x000fe20003f5d000 */
[----:B------:R-:W-:Y:S01]  /*55b0*/  FADD.FTZ R20, R62, R5 ;  /* 0x000000053e147221 */ /* 0x000fe20000010000 */
[----:B------:R-:W-:Y:S02]  /*55c0*/  MOV R62, R151 ;  /* 0x00000097003e7202 */ /* 0x000fe40000000f00 */
[----:B------:R-:W-:Y:S01]  /*55d0*/  FSEL R2, R2, RZ, P2 ;  /* 0x000000ff02027208 */ /* 0x000fe20001000000 */
[----:B------:R-:W-:Y:S01]  /*55e0*/  FADD.FTZ R5, R63, R20 ;  /* 0x000000143f057221 */ /* 0x000fe20000010000 */
[----:B------:R-:W-:Y:S01]  /*55f0*/  MUFU.EX2 R39, R39 ;  /* 0x0000002700277308 */ /* 0x000fe20000000800 */
        /* <DEDUP_REMOVED lines=10> */
[----:B------:R-:W-:Y:S01]  /*56a0*/  FADD.FTZ R20, R50, R5 ;  /* 0x0000000532147221 */ /* 0x000fe20000010000 */
[--C-:B------:R-:W-:Y:S01]  /*56b0*/  FFMA.FTZ R53, R53, UR4, -R2.reuse ;  /* 0x0000000435357c23 */ /* 0x100fe20008010802 */
[--C-:B------:R-:W-:Y:S01]  /*56c0*/  FFMA.FTZ R40, R40, UR4, -R2.reuse ;  /* 0x0000000428287c23 */ /* 0x100fe20008010802 */
[----:B------:R-:W-:Y:S01]  /*56d0*/  FFMA.FTZ R41, R41, UR4, -R2 ;  /* 0x0000000429297c23 */ /* 0x000fe20008010802 */
[----:B------:R-:W-:Y:S01]  /*56e0*/  FADD.FTZ R21, R51, R20 ;  /* 0x0000001433157221 */ /* 0x000fe20000010000 */
[--C-:B------:R-:W-:Y:S01]  /*56f0*/  FFMA.FTZ R44, R44, UR4, -R2.reuse ;  /* 0x000000042c2c7c23 */ /* 0x100fe20008010802 */
[----:B------:R-:W2:Y:S01]  /*5700*/  MUFU.EX2 R57, R57 ;  /* 0x0000003900397308 */ /* 0x000ea20000000800 */
[--C-:B------:R-:W-:Y:S01]  /*5710*/  FFMA.FTZ R45, R45, UR4, -R2.reuse ;  /* 0x000000042d2d7c23 */ /* 0x100fe20008010802 */
[----:B------:R-:W-:Y:S01]  /*5720*/  FADD.FTZ R64, R54, R21 ;  /* 0x0000001536407221 */ /* 0x000fe20000010000 */
[--C-:B------:R-:W-:Y:S01]  /*5730*/  FFMA.FTZ R32, R32, UR4, -R2.reuse ;  /* 0x0000000420207c23 */ /* 0x100fe20008010802 */
[--C-:B------:R-:W-:Y:S01]  /*5740*/  FFMA.FTZ R33, R33, UR4, -R2.reuse ;  /* 0x0000000421217c23 */ /* 0x100fe20008010802 */
[----:B------:R-:W-:Y:S01]  /*5750*/  FFMA.FTZ R36, R36, UR4, -R2 ;  /* 0x0000000424247c23 */ /* 0x000fe20008010802 */
[----:B------:R-:W-:Y:S01]  /*5760*/  FADD.FTZ R21, R55, R64 ;  /* 0x0000004037157221 */ /* 0x000fe20000010000 */
[--C-:B------:R-:W-:Y:S01]  /*5770*/  FFMA.FTZ R37, R37, UR4, -R2.reuse ;  /* 0x0000000425257c23 */ /* 0x100fe20008010802 */
[----:B------:R-:W4:Y:S01]  /*5780*/  MUFU.EX2 R60, R60 ;  /* 0x0000003c003c7308 */ /* 0x000f220000000800 */
[--C-:B------:R-:W-:Y:S01]  /*5790*/  FFMA.FTZ R24, R24, UR4, -R2.reuse ;  /* 0x0000000418187c23 */ /* 0x100fe20008010802 */
[----:B------:R-:W-:Y:S01]  /*57a0*/  FADD.FTZ R64, R42, R21 ;  /* 0x000000152a407221 */ /* 0x000fe20000010000 */
[--C-:B------:R-:W-:Y:S01]  /*57b0*/  FFMA.FTZ R25, R25, UR4, -R2.reuse ;  /* 0x0000000419197c23 */ /* 0x100fe20008010802 */
[--C-:B------:R-:W-:Y:S01]  /*57c0*/  FFMA.FTZ R28, R28, UR4, -R2.reuse ;  /* 0x000000041c1c7c23 */ /* 0x100fe20008010802 */
[----:B------:R-:W-:Y:S01]  /*57d0*/  FFMA.FTZ R2, R29, UR4, -R2 ;  /* 0x000000041d027c23 */ /* 0x000fe20008010802 */
[----:B------:R-:W-:Y:S01]  /*57e0*/  FADD.FTZ R21, R43, R64 ;  /* 0x000000402b157221 */ /* 0x000fe20000010000 */
[----:B---3--:R-:W-:Y:S01]  /*57f0*/  F2FP.F16.F32.PACK_AB R197, R35, R34 ;  /* 0x0000002223c5723e */ /* 0x008fe200000000ff */
[----:B------:R-:W3:Y:S01]  /*5800*/  MUFU.EX2 R61, R61 ;  /* 0x0000003d003d7308 */ /* 0x000ee20000000800 */
[----:B--2---:R-:W-:Y:S01]  /*5810*/  FADD.FTZ R5, R56, R57 ;  /* 0x0000003938057221 */ /* 0x004fe20000010000 */
[----:B-1----:R-:W-:Y:S01]  /*5820*/  FADD.FTZ R0, R46, R21 ;  /* 0x000000152e007221 */ /* 0x002fe20000010000 */
[----:B------:R-:W-:Y:S01]  /*5830*/  F2FP.F16.F32.PACK_AB R199, R39, R38 ;  /* 0x0000002627c7723e */ /* 0x000fe200000000ff */
[----:B------:R-:W-:Y:S01]  /*5840*/  IMAD.MOV.U32 R55, RZ, RZ, R151 ;  /* 0x000000ffff377224 */ /* 0x000fe200078e0097 */
[----:B------:R-:W-:Y:S01]  /*5850*/  F2FP.F16.F32.PACK_AB R208, R57, R56 ;  /* 0x0000003839d0723e */ /* 0x000fe200000000ff */
[----:B------:R-:W-:Y:S01]  /*5860*/  FADD.FTZ R21, R47, R0 ;  /* 0x000000002f157221 */ /* 0x000fe20000010000 */
[-C--:B------:R-:W-:Y:S01]  /*5870*/  MOV R64, R151.reuse ;  /* 0x0000009700407202 */ /* 0x080fe20000000f00 */
[----:B------:R-:W1:Y:S01]  /*5880*/  MUFU.EX2 R48, R48 ;  /* 0x0000003000307308 */ /* 0x000e620000000800 */
[----:B----4-:R-:W-:Y:S01]  /*5890*/  FADD.FTZ R20, R60, R5 ;  /* 0x000000053c147221 */ /* 0x010fe20000010000 */
[--C-:B------:R-:W-:Y:S01]  /*58a0*/  IMAD.MOV.U32 R57, RZ, RZ, R151.reuse ;  /* 0x000000ffff397224 */ /* 0x100fe200078e0097 */
[-C--:B------:R-:W-:Y:S01]  /*58b0*/  MOV R56, R151.reuse ;  /* 0x0000009700387202 */ /* 0x080fe20000000f00 */
[--C-:B------:R-:W-:Y:S01]  /*58c0*/  IMAD.MOV.U32 R51, RZ, RZ, R151.reuse ;  /* 0x000000ffff337224 */ /* 0x100fe200078e0097 */
[-C--:B------:R-:W-:Y:S01]  /*58d0*/  MOV R54, R151.reuse ;  /* 0x0000009700367202 */ /* 0x080fe20000000f00 */
[--C-:B------:R-:W-:Y:S01]  /*58e0*/  IMAD.MOV.U32 R47, RZ, RZ, R151.reuse ;  /* 0x000000ffff2f7224 */ /* 0x100fe200078e0097 */
[-C--:B------:R-:W-:Y:S01]  /*58f0*/  MOV R50, R151.reuse ;  /* 0x0000009700327202 */ /* 0x080fe20000000f00 */
[----:B------:R-:W2:Y:S01]  /*5900*/  MUFU.EX2 R49, R49 ;  /* 0x0000003100317308 */ /* 0x000ea20000000800 */
[C---:B---3--:R-:W-:Y:S01]  /*5910*/  FADD.FTZ R5, R61.reuse, R20 ;  /* 0x000000143d057221 */ /* 0x048fe20000010000 */
[----:B------:R-:W-:Y:S01]  /*5920*/  F2FP.F16.F32.PACK_AB R210, R61, R60 ;  /* 0x0000003c3dd2723e */ /* 0x000fe200000000ff */
[--C-:B------:R-:W-:Y:S01]  /*5930*/  IMAD.MOV.U32 R61, RZ, RZ, R151.reuse ;  /* 0x000000ffff3d7224 */ /* 0x100fe200078e0097 */
[-C--:B------:R-:W-:Y:S01]  /*5940*/  MOV R60, R151.reuse ;  /* 0x00000097003c7202 */ /* 0x080fe20000000f00 */
[----:B------:R-:W-:Y:S01]  /*5950*/  IMAD.MOV.U32 R43, RZ, RZ, R151 ;  /* 0x000000ffff2b7224 */ /* 0x000fe200078e0097 */
[----:B------:R-:W-:-:S02]  /*5960*/  MOV R46, R151 ;  /* 0x00000097002e7202 */ /* 0x000fc40000000f00 */
[----:B------:R-:W3:Y:S01]  /*5970*/  MUFU.EX2 R52, R52 ;  /* 0x0000003400347308 */ /* 0x000ee20000000800 */
[----:B-1----:R-:W-:Y:S01]  /*5980*/  FADD.FTZ R20, R48, R5 ;  /* 0x0000000530147221 */ /* 0x002fe20000010000 */
[----:B------:R-:W-:-:S06]  /*5990*/  MOV R42, R151 ;  /* 0x00000097002a7202 */ /* 0x000fcc0000000f00 */
[----:B------:R-:W1:Y:S01]  /*59a0*/  MUFU.EX2 R53, R53 ;  /* 0x0000003500357308 */ /* 0x000e620000000800 */
[C---:B--2---:R-:W-:Y:S01]  /*59b0*/  FADD.FTZ R5, R49.reuse, R20 ;  /* 0x0000001431057221 */ /* 0x044fe20000010000 */
[----:B------:R-:W-:Y:S01]  /*59c0*/  F2FP.F16.F32.PACK_AB R204, R49, R48 ;  /* 0x0000003031cc723e */ /* 0x000fe200000000ff */
[----:B------:R-:W-:Y:S01]  /*59d0*/  IMAD.MOV.U32 R49, RZ, RZ, R151 ;  /* 0x000000ffff317224 */ /* 0x000fe200078e0097 */
[----:B------:R-:W-:-:S04]  /*59e0*/  MOV R48, R151 ;  /* 0x0000009700307202 */ /* 0x000fc80000000f00 */
[----:B------:R-:W2:Y:S01]  /*59f0*/  MUFU.EX2 R40, R40 ;  /* 0x0000002800287308 */ /* 0x000ea20000000800 */
[----:B---3--:R-:W-:-:S07]  /*5a00*/  FADD.FTZ R20, R52, R5 ;  /* 0x0000000534147221 */ /* 0x008fce0000010000 */
[----:B------:R-:W3:Y:S01]  /*5a10*/  MUFU.EX2 R41, R41 ;  /* 0x0000002900297308 */ /* 0x000ee20000000800 */
[C---:B-1----:R-:W-:Y:S01]  /*5a20*/  FADD.FTZ R5, R53.reuse, R20 ;  /* 0x0000001435057221 */ /* 0x042fe20000010000 */
[----:B------:R-:W-:Y:S01]  /*5a30*/  FADD.FTZ R20, R34, R21 ;  /* 0x0000001522147221 */ /* 0x000fe20000010000 */
[----:B------:R-:W-:Y:S01]  /*5a40*/  F2FP.F16.F32.PACK_AB R206, R53, R52 ;  /* 0x0000003435ce723e */ /* 0x000fe200000000ff */
[--C-:B------:R-:W-:Y:S01]  /*5a50*/  IMAD.MOV.U32 R53, RZ, RZ, R151.reuse ;  /* 0x000000ffff357224 */ /* 0x100fe200078e0097 */
[-C--:B------:R-:W-:Y:S01]  /*5a60*/  MOV R52, R151.reuse ;  /* 0x0000009700347202 */ /* 0x080fe20000000f00 */
[----:B------:R-:W-:Y:S01]  /*5a70*/  FADD.FTZ R21, R35, R20 ;  /* 0x0000001423157221 */ /* 0x000fe20000010000 */
[----:B------:R-:W-:Y:S01]  /*5a80*/  IMAD.MOV.U32 R35, RZ, RZ, R151 ;  /* 0x000000ffff237224 */ /* 0x000fe200078e0097 */
[----:B------:R-:W1:Y:S01]  /*5a90*/  MUFU.EX2 R44, R44 ;  /* 0x0000002c002c7308 */ /* 0x000e620000000800 */
[----:B--2---:R-:W-:Y:S01]  /*5aa0*/  FADD.FTZ R0, R40, R5 ;  /* 0x0000000528007221 */ /* 0x004fe20000010000 */
[----:B------:R-:W-:Y:S01]  /*5ab0*/  FADD.FTZ R20, R38, R21 ;  /* 0x0000001526147221 */ /* 0x000fe20000010000 */
[----:B------:R-:W-:Y:S01]  /*5ac0*/  MOV R38, R151 ;  /* 0x0000009700267202 */ /* 0x000fe20000000f00 */
[----:B------:R-:W-:-:S02]  /*5ad0*/  IMAD.MOV.U32 R34, RZ, RZ, R151 ;  /* 0x000000ffff227224 */ /* 0x000fc400078e0097 */
[----:B------:R-:W-:Y:S01]  /*5ae0*/  FADD.FTZ R21, R39, R20 ;  /* 0x0000001427157221 */ /* 0x000fe20000010000 */
[--C-:B------:R-:W-:Y:S01]  /*5af0*/  IMAD.MOV.U32 R39, RZ, RZ, R151.reuse ;  /* 0x000000ffff277224 */ /* 0x100fe200078e0097 */
[----:B------:R-:W2:Y:S01]  /*5b00*/  MUFU.EX2 R45, R45 ;  /* 0x0000002d002d7308 */ /* 0x000ea20000000800 */
[C---:B---3--:R-:W-:Y:S01]  /*5b10*/  FADD.FTZ R5, R41.reuse, R0 ;  /* 0x0000000029057221 */ /* 0x048fe20000010000 */
[----:B------:R-:W-:Y:S01]  /*5b20*/  F2FP.F16.F32.PACK_AB R200, R41, R40 ;  /* 0x0000002829c8723e */ /* 0x000fe200000000ff */
[----:B------:R-:W-:Y:S01]  /*5b30*/  IMAD.MOV.U32 R41, RZ, RZ, R151 ;  /* 0x000000ffff297224 */ /* 0x000fe200078e0097 */
[----:B------:R-:W-:-:S04]  /*5b40*/  MOV R40, R151 ;  /* 0x0000009700287202 */ /* 0x000fc80000000f00 */
[----:B------:R-:W3:Y:S01]  /*5b50*/  MUFU.EX2 R32, R32 ;  /* 0x0000002000207308 */ /* 0x000ee20000000800 */
[----:B-1----:R-:W-:-:S07]  /*5b60*/  FADD.FTZ R0, R44, R5 ;  /* 0x000000052c007221 */ /* 0x002fce0000010000 */
        /* <DEDUP_REMOVED lines=22> */
[----:B--2---:R-:W-:-:S07]  /*5cd0*/  FADD.FTZ R20, R30, R21 ;  /* 0x000000151e147221 */ /* 0x004fce0000010000 */
[----:B------:R-:W2:Y:S01]  /*5ce0*/  MUFU.EX2 R17, R17 ;  /* 0x0000001100117308 */ /* 0x000ea20000000800 */
[C---:B---3--:R-:W-:Y:S01]  /*5cf0*/  FADD.FTZ R29, R37.reuse, R0 ;  /* 0x00000000251d7221 */ /* 0x048fe20000010000 */
[----:B------:R-:W-:Y:S01]  /*5d00*/  F2FP.F16.F32.PACK_AB R198, R37, R36 ;  /* 0x0000002425c6723e */ /* 0x000fe200000000ff */
[----:B------:R-:W-:Y:S01]  /*5d10*/  IMAD.MOV.U32 R37, RZ, RZ, R151 ;  /* 0x000000ffff257224 */ /* 0x000fe200078e0097 */
[----:B------:R-:W-:-:S04]  /*5d20*/  MOV R36, R151 ;  /* 0x0000009700247202 */ /* 0x000fc80000000f00 */
[----:B------:R-:W3:Y:S01]  /*5d30*/  MUFU.EX2 R25, R25 ;  /* 0x0000001900197308 */ /* 0x000ee20000000800 */
[----:B-1----:R-:W-:Y:S01]  /*5d40*/  FADD.FTZ R0, R24, R29 ;  /* 0x0000001d18007221 */ /* 0x002fe20000010000 */
[----:B------:R-:W-:-:S06]  /*5d50*/  MOV R29, R151 ;  /* 0x00000097001d7202 */ /* 0x000fcc0000000f00 */
[----:B------:R-:W1:Y:S01]  /*5d60*/  MUFU.EX2 R28, R28 ;  /* 0x0000001c001c7308 */ /* 0x000e620000000800 */
[C---:B--2---:R-:W-:Y:S01]  /*5d70*/  FADD.FTZ R5, R17.reuse, R20 ;  /* 0x0000001411057221 */ /* 0x044fe20000010000 */
[----:B------:R-:W-:Y:S01]  /*5d80*/  F2FP.F16.F32.PACK_AB R195, R17, R30 ;  /* 0x0000001e11c3723e */ /* 0x000fe200000000ff */
[----:B------:R-:W-:-:S05]  /*5d90*/  IMAD.MOV.U32 R30, RZ, RZ, R151 ;  /* 0x000000ffff1e7224 */ /* 0x000fca00078e0097 */
[----:B------:R2:W4:Y:S01]  /*5da0*/  MUFU.EX2 R21, R2 ;  /* 0x0000000200157308 */ /* 0x0005220000000800 */
[C---:B---3--:R-:W-:Y:S01]  /*5db0*/  FADD.FTZ R17, R25.reuse, R0 ;  /* 0x0000000019117221 */ /* 0x048fe20000010000 */
[----:B------:R-:W-:Y:S01]  /*5dc0*/  F2FP.F16.F32.PACK_AB R192, R25, R24 ;  /* 0x0000001819c0723e */ /* 0x000fe200000000ff */
[----:B------:R-:W-:Y:S01]  /*5dd0*/  IMAD.MOV.U32 R24, RZ, RZ, R151 ;  /* 0x000000ffff187224 */ /* 0x000fe200078e0097 */
[----:B------:R-:W-:Y:S01]  /*5de0*/  MOV R25, R151 ;  /* 0x0000009700197202 */ /* 0x000fe20000000f00 */
[----:B-1----:R-:W-:Y:S01]  /*5df0*/  FADD.FTZ R0, R28, R17 ;  /* 0x000000111c007221 */ /* 0x002fe20000010000 */
[----:B--2---:R-:W-:-:S03]  /*5e00*/  IMAD.MOV.U32 R2, RZ, RZ, 0x3f800000 ;  /* 0x3f800000ff027424 */ /* 0x004fc600078e00ff */
[C---:B----4-:R-:W-:Y:S01]  /*5e10*/  FADD.FTZ R17, R21.reuse, R0 ;  /* 0x0000000015117221 */ /* 0x050fe20000010000 */
[----:B------:R-:W-:Y:S01]  /*5e20*/  F2FP.F16.F32.PACK_AB R194, R21, R28 ;  /* 0x0000001c15c2723e */ /* 0x000fe200000000ff */
[----:B------:R-:W-:Y:S02]  /*5e30*/  IMAD.MOV.U32 R0, RZ, RZ, 0x3f800000 ;  /* 0x3f800000ff007424 */ /* 0x000fe400078e00ff */
[----:B------:R-:W-:Y:S01]  /*5e40*/  IMAD.MOV.U32 R28, RZ, RZ, R151 ;  /* 0x000000ffff1c7224 */ /* 0x000fe200078e0097 */
[----:B------:R-:W-:Y:S06]  /*5e50*/  @!P2 BRA `(.L_x_1962) ;  /* 0x0000004400a8a947 */ /* 0x000fec0003800000 */
[----:B------:R-:W-:Y:S01]  /*5e60*/  R2UR UR61, R16 ;  /* 0x00000000103d72ca */ /* 0x000fe200000e0000 */
[----:B------:R-:W-:Y:S01]  /*5e70*/  ULDC.64 UR4, c[0x0][0x3f8] ;  /* 0x0000fe0000047ab9 */ /* 0x000fe20000000a00 */
        /* <DEDUP_REMOVED lines=67> */
[----:B------:R-:W-:Y:S01]  /*62b0*/  IMAD.U32 R225, RZ, RZ, UR4 ;  /* 0x00000004ffe17e24 */ /* 0x000fe2000f8e00ff */
[----:B------:R-:W-:Y:S01]  /*62c0*/  MOV R227, UR5 ;  /* 0x0000000500e37c02 */ /* 0x000fe20008000f00 */
[----:B------:R-:W-:Y:S01]  /*62d0*/  UMOV UR45, UR47 ;  /* 0x0000002f002d7c82 */ /* 0x000fe20008000000 */
[----:B------:R-:W-:-:S05]  /*62e0*/  UMOV UR41, UR46 ;  /* 0x0000002e00297c82 */ /* 0x000fca0008000000 */
.L_x_1971:
        /* <DEDUP_REMOVED lines=8> */
.L_x_1963:
[----:B------:R-:W-:Y:S01]  /*6370*/  R2UR UR4, R16 ;  /* 0x00000000100472ca */ /* 0x000fe200000e0000 */
[----:B------:R-:W-:-:S12]  /*6380*/  ULEA UR47, UR46, UR60, 0x3 ;  /* 0x0000003c2e2f7291 */ /* 0x000fd8000f8e183f */
[----:B------:R-:W-:-:S04]  /*6390*/  MOV R3, UR4 ;  /* 0x0000000400037c02 */ /* 0x000fc80008000f00 */
[----:B------:R-:W-:-:S04]  /*63a0*/  SHF.L.U32 R3, R3, 0x1f, RZ ;  /* 0x0000001f03037819 */ /* 0x000fc800000006ff */
[----:B------:R1:W2:Y:S01]  /*63b0*/  SYNCS.PHASECHK.TRANS64.TRYWAIT P2, [UR47+0x38830], R3 ;  /* 0x03883003ff0075a7 */ /* 0x0002a2000804016f */
[----:B------:R-:W-:Y:S05]  /*63c0*/  @!P0 BRA `(.L_x_1964) ;  /* 0x0000000000048947 */ /* 0x000fea0003800000 */
[----:B------:R-:W-:Y:S01]  /*63d0*/  BPT.TRAP 0x1 ;  /* 0x000000040000795c */ /* 0x000fe20000300000 */
.L_x_1964:
[----:B--2---:R-:W-:Y:S05]  /*63e0*/  @P2 BRA `(.L_x_1965) ;  /* 0x0000000000082947 */ /* 0x004fea0003800000 */
[----:B------:R-:W2:Y:S02]  /*63f0*/  SYNCS.PHASECHK.TRANS64.TRYWAIT P2, [UR47+0x38830], R3 ;  /* 0x03883003ff0075a7 */ /* 0x000ea4000804016f */
[----:B--2---:R-:W-:Y:S05]  /*6400*/  @!P2 BRA `(.L_x_1966) ;  /* 0x000000e00090a947 */ /* 0x004fea0003800000 */
.L_x_1965:
[----:B------:R-:W-:Y:S01]  /*6410*/  R2UR UR10, R18 ;  /* 0x00000000120a72ca */ /* 0x000fe200000e0000 */
[----:B------:R-:W-:Y:S01]  /*6420*/  UIMAD UR4, UR46, 0xa00, UR40 ;  /* 0x00000a002e0478a4 */ /* 0x000fe2000f8e0228 */
[----:B------:R-:W-:Y:S01]  /*6430*/  R2UR UR11, R19 ;  /* 0x00000000130b72ca */ /* 0x000fe200000e0000 */
[----:B------:R-:W-:Y:S01]  /*6440*/  WARPGROUP.ARRIVE ;  /* 0x00000000000079c5 */ /* 0x000fe20000000000 */
[----:B------:R-:W-:Y:S01]  /*6450*/  UMOV UR59, 0x40000040 ;  /* 0x40000040003b7882 */ /* 0x000fe20000000000 */
[----:B------:R-:W-:Y:S01]  /*6460*/  R2UR UR6, R14 ;  /* 0x000000000e0672ca */ /* 0x000fe200000e0000 */
[----:B------:R-:W-:Y:S01]  /*6470*/  UIADD3 UR18, UR4, 0x286, URZ ;  /* 0x0000028604127890 */ /* 0x000fe2000fffe03f */
[----:B------:R-:W-:Y:S01]  /*6480*/  R2UR UR7, R15 ;  /* 0x000000000f0772ca */ /* 0x000fe200000e0000 */
[----:B------:R-:W-:Y:S01]  /*6490*/  UMOV UR58, UR4 ;  /* 0x00000004003a7c82 */ /* 0x000fe20008000000 */
[----:B------:R-:W-:Y:S01]  /*64a0*/  R2UR UR14, R12 ;  /* 0x000000000c0e72ca */ /* 0x000fe200000e0000 */
[----:B------:R-:W-:Y:S01]  /*64b0*/  UMOV UR19, 0x40000040 ;  /* 0x4000004000137882 */ /* 0x000fe20000000000 */
[----:B------:R-:W-:Y:S01]  /*64c0*/  R2UR UR15, R13 ;  /* 0x000000000d0f72ca */ /* 0x000fe200000e0000 */
[----:B------:R-:W-:Y:S01]  /*64d0*/  UIADD3 UR22, UR4, 0x500, URZ ;  /* 0x0000050004167890 */ /* 0x000fe2000fffe03f */
[-C--:B------:R-:W-:Y:S01]  /*64e0*/  FMUL.FTZ R24, R24, R0.reuse ;  /* 0x0000000018187220 */ /* 0x080fe20000410000 */
[----:B------:R-:W-:Y:S01]  /*64f0*/  UMOV UR56, UR10 ;  /* 0x0000000a00387c82 */ /* 0x000fe20008000000 */
[----:B------:R-:W-:Y:S01]  /*6500*/  UMOV UR57, UR11 ;  /* 0x0000000b00397c82 */ /* 0x000fe20008000000 */
[----:B------:R-:W-:Y:S01]  /*6510*/  UMOV UR23, 0x40000040 ;  /* 0x4000004000177882 */ /* 0x000fe20000000000 */
[----:B------:R-:W-:Y:S01]  /*6520*/  HGMMA.64x16x16.F32 R184, gdesc[UR56], RZ, !UPT, gsb0 ;  /* 0x0020000038b879f0 */ /* 0x000fe2000c0008ff */
[----:B------:R-:W-:Y:S01]  /*6530*/  UIADD3 UR58, UR4, 0x80, URZ ;  /* 0x00000080043a7890 */ /* 0x000fe2000fffe03f */
[-C--:B------:R-:W-:Y:S01]  /*6540*/  FMUL.FTZ R25, R25, R0.reuse ;  /* 0x0000000019197220 */ /* 0x080fe20000410000 */
[----:B------:R-:W-:Y:S01]  /*6550*/  UMOV UR59, 0x40000040 ;  /* 0x40000040003b7882 */ /* 0x000fe20000000000 */
[----:B------:R-:W-:Y:S01]  /*6560*/  UMOV UR56, UR10 ;  /* 0x0000000a00387c82 */ /* 0x000fe20008000000 */
[----:B------:R-:W-:Y:S01]  /*6570*/  UMOV UR57, UR11 ;  /* 0x0000000b00397c82 */ /* 0x000fe20008000000 */
        /* <DEDUP_REMOVED lines=56> */
[----:B------:R-:W-:Y:S01]  /*6900*/  UMOV UR59, 0x40000040 ;  /* 0x40000040003b7882 */ /* 0x000fe20000000000 */
[----:B------:R-:W-:Y:S01]  /*6910*/  UMOV UR56, UR10 ;  /* 0x0000000a00387c82 */ /* 0x000fe20008000000 */
[----:B------:R-:W-:Y:S01]  /*6920*/  UMOV UR57, UR11 ;  /* 0x0000000b00397c82 */ /* 0x000fe20008000000 */
        /* <DEDUP_REMOVED lines=97> */
[----:B------:R-:W-:Y:S01]  /*6f40*/  UMOV UR59, 0x40000040 ;  /* 0x40000040003b7882 */ /* 0x000fe20000000000 */
[----:B------:R-:W-:Y:S01]  /*6f50*/  UMOV UR56, UR10 ;  /* 0x0000000a00387c82 */ /* 0x000fe20008000000 */
[----:B------:R-:W-:Y:S01]  /*6f60*/  UMOV UR57, UR11 ;  /* 0x0000000b00397c82 */ /* 0x000fe20008000000 */
[----:B------:R-:W-:Y:S02]  /*6f70*/  R2UR UR10, R10 ;  /* 0x000000000a0a72ca */ /* 0x000fe400000e0000 */
[----:B------:R-:W-:Y:S01]  /*6f80*/  R2UR UR11, R11 ;  /* 0x000000000b0b72ca */ /* 0x000fe200000e0000 */
[----:B------:R-:W-:Y:S02]  /*6f90*/  WARPGROUP.DEPBAR.LE gsb0, 0x0 ;  /* 0x00008000000079c5 */ /* 0x000fe40000010000 */
[----:B------:R-:W-:-:S06]  /*6fa0*/  WARPGROUP.ARRIVE ;  /* 0x00000000000079c5 */ /* 0x000fcc0000000000 */
[----:B------:R-:W-:Y:S01]  /*6fb0*/  HGMMA.64x16x16.F32 R152, gdesc[UR56], RZ, !UPT, gsb0 ;  /* 0x00200000389879f0 */ /* 0x000fe2000c0008ff */
[----:B------:R-:W-:Y:S01]  /*6fc0*/  UIADD3 UR58, UR4, 0x2, URZ ;  /* 0x00000002043a7890 */ /* 0x000fe2000fffe03f */
[----:B------:R-:W-:Y:S01]  /*6fd0*/  UMOV UR59, 0x40000040 ;  /* 0x40000040003b7882 */ /* 0x000fe20000000000 */
[----:B------:R-:W-:Y:S01]  /*6fe0*/  UMOV UR56, UR6 ;  /* 0x0000000600387c82 */ /* 0x000fe20008000000 */
[----:B------:R-:W-:Y:S01]  /*6ff0*/  UMOV UR57, UR7 ;  /* 0x0000000700397c82 */ /* 0x000fe20008000000 */
[----:B------:R-:W-:Y:S02]  /*7000*/  WARPGROUP.DEPBAR.LE gsb0, 0x0 ;  /* 0x00008000000079c5 */ /* 0x000fe40000010000 */
[----:B------:R-:W-:-:S06]  /*7010*/  WARPGROUP.ARRIVE ;  /* 0x00000000000079c5 */ /* 0x000fcc0000000000 */
[----:B------:R-:W-:Y:S01]  /*7020*/  HGMMA.64x16x16.F32 R184, gdesc[UR56], R184, gsb0 ;  /* 0x0020000038b879f0 */ /* 0x000fe200080008b8 */
        /* <DEDUP_REMOVED lines=62> */
[----:B------:R-:W-:Y:S01]  /*7410*/  UIADD3 UR14, UR4, 0x284, URZ ;  /* 0x00000284040e7890 */ /* 0x000fe2000fffe03f */
[----:B------:R-:W-:Y:S01]  /*7420*/  UMOV UR15, 0x40000040 ;  /* 0x40000040000f7882 */ /* 0x000fe20000000000 */
        /* <DEDUP_REMOVED lines=345> */
.L_x_1967:
[----:B------:R-:W-:Y:S01]  /*89c0*/  ULEA UR5, UR41, UR60, 0x3 ;  /* 0x0000003c29057291 */ /* 0x000fe2000f8e183f */
[----:B------:R-:W-:-:S05]  /*89d0*/  IMAD.U32 R0, RZ, RZ, UR61 ;  /* 0x0000003dff007e24 */ /* 0x000fca000f8e00ff */
[----:B------:R-:W-:-:S04]  /*89e0*/  SHF.L.U32 R0, R0, 0x1f, RZ ;  /* 0x0000001f00007819 */ /* 0x000fc800000006ff */
[----:B------:R3:W4:Y:S01]  /*89f0*/  SYNCS.PHASECHK.TRANS64.TRYWAIT P2, [UR5+0x38850], R0 ;  /* 0x03885000ff0075a7 */ /* 0x0007220008040145 */
[----:B------:R-:W-:Y:S05]  /*8a00*/  @!P0 BRA `(.L_x_1968) ;  /* 0x0000000000048947 */ /* 0x000fea0003800000 */
[----:B------:R-:W-:Y:S01]  /*8a10*/  BPT.TRAP 0x1 ;  /* 0x000000040000795c */ /* 0x000fe20000300000 */
.L_x_1968:
[----:B----4-:R-:W-:Y:S05]  /*8a20*/  @P2 BRA `(.L_x_1969) ;  /* 0x0000000000082947 */ /* 0x010fea0003800000 */
[----:B------:R-:W4:Y:S02]  /*8a30*/  SYNCS.PHASECHK.TRANS64.TRYWAIT P2, [UR5+0x38850], R0 ;  /* 0x03885000ff0075a7 */ /* 0x000f240008040145 */
[----:B----4-:R-:W-:Y:S05]  /*8a40*/  @!P2 BRA `(.L_x_1970) ;  /* 0x000000bc0018a947 */ /* 0x010fea0003800000 */
.L_x_1969:
[----:B------:R-:W-:Y:S01]  /*8a50*/  UIADD3 UR4, UR60, 0x400, URZ ;  /* 0x000004003c047890 */ /* 0x000fe2000fffe03f */
[----:B------:R-:W-:Y:S01]  /*8a60*/  WARPGROUP.ARRIVE ;  /* 0x00000000000079c5 */ /* 0x000fe20000000000 */
[----:B------:R-:W-:Y:S01]  /*8a70*/  UMOV UR7, 0x40000040 ;  /* 0x4000004000077882 */ /* 0x000fe20000000000 */
[----:B------:R-:W-:Y:S01]  /*8a80*/  UMOV UR11, 0x40000040 ;  /* 0x40000040000b7882 */ /* 0x000fe20000000000 */
[----:B------:R-:W-:Y:S01]  /*8a90*/  USHF.R.U32.HI UR4, URZ, 0x4, UR4 ;  /* 0x000000043f047899 */ /* 0x000fe20008011604 */
[----:B------:R-:W-:Y:S02]  /*8aa0*/  R2UR UR15, R225 ;  /* 0x00000000e10f72ca */ /* 0x000fe400000e0000 */
[----:B------:R-:W-:Y:S01]  /*8ab0*/  R2UR UR14, R227 ;  /* 0x00000000e30e72ca */ /* 0x000fe200000e0000 */
[----:B------:R-:W-:Y:S01]  /*8ac0*/  ULOP3.LUT UR4, UR4, 0x3fff, URZ, 0xc0, !UPT ;  /* 0x00003fff04047892 */ /* 0x000fe2000f8ec03f */
[----:B------:R-:W-:-:S03]  /*8ad0*/  R2UR UR61, R16 ;  /* 0x00000000103d72ca */ /* 0x000fc600000e0000 */
[----:B------:R-:W-:-:S04]  /*8ae0*/  ULOP3.LUT UR4, UR4, 0x2800000, URZ, 0xfc, !UPT ;  /* 0x0280000004047892 */ /* 0x000fc8000f8efc3f */
[----:B------:R-:W-:Y:S02]  /*8af0*/  UIMAD UR6, UR41, 0xa00, UR4 ;  /* 0x00000a00290678a4 */ /* 0x000fe4000f8e0204 */
[----:B------:R-:W-:Y:S02]  /*8b00*/  UISETP.NE.U32.AND UP0, UPT, UR15, URZ, UPT ;  /* 0x0000003f0f00728c */ /* 0x000fe4000bf05070 */
[----:B------:R-:W-:Y:S02]  /*8b10*/  UIADD3 UR10, UR6, 0x80, URZ ;  /* 0x00000080060a7890 */ /* 0x000fe4000fffe03f */
[----:B------:R-:W-:Y:S02]  /*8b20*/  UIMAD UR4, UR45, -0x50, UR42 ;  /* 0xffffffb02d0478a4 */ /* 0x000fe4000f8e022a */
[----:B------:R-:W-:-:S07]  /*8b30*/  UISETP.NE.AND.EX UP0, UPT, UR14, URZ, UPT, UP0 ;  /* 0x0000003f0e00728c */ /* 0x000fce000bf05300 */
[----:B------:R-:W-:Y:S01]  /*8b40*/  HGMMA.64x256x16.F32 R24, R208, gdesc[UR4].tnspB, R24, gsb0 ;  /* 0x43e00004d0187df0 */ /* 0x000fe20008000818 */
[----:B------:R-:W-:Y:S01]  /*8b50*/  UIADD3 UR4, UR4, 0x1, URZ ;  /* 0x0000000104047890 */ /* 0x000fe2000fffe03f */
[----:B------:R-:W-:Y:S01]  /*8b60*/  ULDC UR14, c[0x0][0x404] ;  /* 0x00010100000e7ab9 */ /* 0x000fe20000000800 */
[----:B------:R-:W-:Y:S01]  /*8b70*/  UMOV UR41, UR46 ;  /* 0x0000002e00297c82 */ /* 0x000fe20008000000 */
[----:B------:R-:W-:Y:S01]  /*8b80*/  USEL UR7, UR14, 0x1, UP0 ;  /* 0x000000010e077887 */ /* 0x000fe20008000000 */
[----:B------:R-:W-:-:S13]  /*8b90*/  R2UR UR14, R226 ;  /* 0x00000000e20e72ca */ /* 0x000fda00000e0000 */
[----:B------:R-:W-:Y:S02]  /*8ba0*/  UISETP.GT.AND UP0, UPT, UR45, UR14, UPT ;  /* 0x0000000e2d00728c */ /* 0x000fe4000bf04270 */
[----:B------:R-:W-:Y:S01]  /*8bb0*/  UIADD3 UR45, UR45, -0x1, URZ ;  /* 0xffffffff2d2d7890 */ /* 0x000fe2000fffe03f */
        /* <DEDUP_REMOVED lines=9> */
[----:B------:R-:W-:Y:S01]  /*8c50*/  ULDC UR10, c[0x0][0x2e0] ;  /* 0x0000b800000a7ab9 */ /* 0x000fe20000000800 */
[----:B------:R-:W-:Y:S01]  /*8c60*/  UMOV UR11, 0x40000040 ;  /* 0x40000040000b7882 */ /* 0x000fe20000000000 */
[----:B------:R-:W-:Y:S02]  /*8c70*/  UIMAD UR7, UR7, UR10, UR4 ;  /* 0x0000000a070772a4 */ /* 0x000fe4000f8e0204 */
[----:B------:R-:W-:Y:S01]  /*8c80*/  UIADD3 UR10, UR6, 0x180, URZ ;  /* 0x00000180060a7890 */ /* 0x000fe2000fffe03f */
[----:B------:R-:W-:Y:S01]  /*8c90*/  ULDC UR4, c[0x0][0x9d8] ;  /* 0x0002760000047ab9 */ /* 0x000fe20000000800 */
[----:B------:R-:W-:Y:S01]  /*8ca0*/  UIADD3 UR6, UR6, 0x200, URZ ;  /* 0x0000020006067890 */ /* 0x000fe2000fffe03f */
[----:B------:R-:W-:Y:S01]  /*8cb0*/  FMUL.FTZ R2, R187, UR4 ;  /* 0x00000004bb027c20 */ /* 0x000fe20008410000 */
[----:B------:R-:W-:Y:S01]  /*8cc0*/  FMUL.FTZ R187, R189, UR4 ;  /* 0x00000004bdbb7c20 */ /* 0x000fe20008410000 */
[----:B-1-3--:R-:W-:Y:S01]  /*8cd0*/  FMUL.FTZ R0, R186, UR4 ;  /* 0x00000004ba007c20 */ /* 0x00afe20008410000 */
[----:B------:R-:W1:Y:S01]  /*8ce0*/  LDC R189, c[0x0][0x288] ;  /* 0x0000a200ffbd7b82 */ /* 0x000e620000000800 */
[----:B--2---:R-:W-:Y:S01]  /*8cf0*/  FMUL.FTZ R4, R184, UR4 ;  /* 0x00000004b8047c20 */ /* 0x004fe20008410000 */
        /* <DEDUP_REMOVED lines=14> */
[----:B------:R-:W3:Y:S01]  /*8de0*/  MUFU.TANH R185, R185 ;  /* 0x000000b900b97308 */ /* 0x000ee20000002400 */
[----:B------:R-:W-:Y:S01]  /*8df0*/  FMUL.FTZ R179, R183, UR4 ;  /* 0x00000004b7b37c20 */ /* 0x000fe20008410000 */
[----:B------:R-:W-:Y:S01]  /*8e00*/  FMUL.FTZ R183, R172, UR4 ;  /* 0x00000004acb77c20 */ /* 0x000fe20008410000 */
[----:B------:R-:W-:Y:S01]  /*8e10*/  FMUL.FTZ R172, R160, UR4 ;  /* 0x00000004a0ac7c20 */ /* 0x000fe20008410000 */
[----:B------:R-:W-:Y:S01]  /*8e20*/  FMUL.FTZ R174, R174, UR4 ;  /* 0x00000004aeae7c20 */ /* 0x000fe20008410000 */
[----:B------:R-:W-:Y:S01]  /*8e30*/  FMUL.FTZ R175, R175, UR4 ;  /* 0x00000004afaf7c20 */ /* 0x000fe20008410000 */
[----:B------:R-:W-:Y:S01]  /*8e40*/  FMUL.FTZ R162, R162, UR4 ;  /* 0x00000004a2a27c20 */ /* 0x000fe20008410000 */
[----:B------:R-:W-:Y:S01]  /*8e50*/  FMUL.FTZ R163, R163, UR4 ;  /* 0x00000004a3a37c20 */ /* 0x000fe20008410000 */
[----:B-1----:R-:W-:Y:S01]  /*8e60*/  IADD3 R169, -R189, UR7, RZ ;  /* 0x00000007bda97c10 */ /* 0x002fe2000fffe1ff */
[----:B------:R-:W1:Y:S01]  /*8e70*/  MUFU.TANH R186, R186 ;  /* 0x000000ba00ba7308 */ /* 0x000e620000002400 */
[----:B------:R-:W-:Y:S01]  /*8e80*/  FMUL.FTZ R166, R166, UR4 ;  /* 0x00000004a6a67c20 */ /* 0x000fe20008410000 */
[----:B------:R-:W-:Y:S01]  /*8e90*/  FMUL.FTZ R167, R167, UR4 ;  /* 0x00000004a7a77c20 */ /* 0x000fe20008410000 */
[----:B------:R-:W-:Y:S01]  /*8ea0*/  FMUL.FTZ R154, R154, UR4 ;  /* 0x000000049a9a7c20 */ /* 0x000fe20008410000 */
[----:B------:R-:W-:-:S02]  /*8eb0*/  IMAD R168, R214, -0x2, R169 ;  /* 0xfffffffed6a87824 */ /* 0x000fc400078e02a9 */
[----:B------:R-:W-:Y:S01]  /*8ec0*/  FMUL.FTZ R155, R155, UR4 ;  /* 0x000000049b9b7c20 */ /* 0x000fe20008410000 */
[----:B------:R-:W-:Y:S01]  /*8ed0*/  FMUL.FTZ R158, R158, UR4 ;  /* 0x000000049e9e7c20 */ /* 0x000fe20008410000 */
[----:B------:R-:W-:Y:S01]  /*8ee0*/  UMOV UR7, 0x40000040 ;  /* 0x4000004000077882 */ /* 0x000fe20000000000 */
[----:B------:R-:W4:Y:S01]  /*8ef0*/  MUFU.TANH R187, R187 ;  /* 0x000000bb00bb7308 */ /* 0x000f220000002400 */
[----:B------:R-:W-:-:S04]  /*8f00*/  IADD3 R189, R215, R168, RZ ;  /* 0x000000a8d7bd7210 */ /* 0x000fc80007ffe0ff */
[C---:B------:R-:W-:Y:S02]  /*8f10*/  ISETP.GT.AND P2, PT, R189.reuse, RZ, PT ;  /* 0x000000ffbd00720c */ /* 0x040fe40003f44270 */
[C---:B------:R-:W-:Y:S01]  /*8f20*/  ISETP.GT.AND P3, PT, R189.reuse, 0x1, PT ;  /* 0x00000001bd00780c */ /* 0x040fe20003f64270 */
[----:B------:R-:W5:Y:S01]  /*8f30*/  MUFU.TANH R188, R188 ;  /* 0x000000bc00bc7308 */ /* 0x000f620000002400 */
[----:B--2---:R-:W-:Y:S02]  /*8f40*/  FSEL R160, R4, -INF , P2 ;  /* 0xff80000004a07808 */ /* 0x004fe40001000000 */
[----:B------:R-:W-:Y:S02]  /*8f50*/  ISETP.GT.AND P2, PT, R189, 0x8, PT ;  /* 0x00000008bd00780c */ /* 0x000fe40003f44270 */
[----:B---3--:R-:W-:Y:S01]  /*8f60*/  FSEL R168, R185, -INF , P3 ;  /* 0xff800000b9a87808 */ /* 0x008fe20001800000 */
[----:B------:R-:W-:Y:S01]  /*8f70*/  FMUL.FTZ R185, R161, UR4 ;  /* 0x00000004a1b97c20 */ /* 0x000fe20008410000 */
[----:B------:R-:W-:Y:S01]  /*8f80*/  FMNMX.FTZ R169, R160, R21, !PT ;  /* 0x00000015a0a97209 */ /* 0x000fe20007810000 */
[----:B------:R-:W-:Y:S01]  /*8f90*/  MUFU.TANH R190, R190 ;  /* 0x000000be00be7308 */ /* 0x000fe20000002400 */
[----:B-1----:R-:W-:-:S02]  /*8fa0*/  FSEL R161, R186, -INF , P2 ;  /* 0xff800000baa17808 */ /* 0x002fc40001000000 */
[C---:B------:R-:W-:Y:S02]  /*8fb0*/  ISETP.GT.AND P3, PT, R189.reuse, 0x9, PT ;  /* 0x00000009bd00780c */ /* 0x040fe40003f64270 */
[----:B------:R-:W-:Y:S02]  /*8fc0*/  FMNMX.FTZ R186, R168, R169, !PT ;  /* 0x000000a9a8ba7209 */ /* 0x000fe40007810000 */
[----:B------:R-:W-:Y:S01]  /*8fd0*/  ISETP.GT.AND P2, PT, R189, 0x10, PT ;  /* 0x00000010bd00780c */ /* 0x000fe20003f44270 */
[----:B------:R-:W1:Y:S01]  /*8fe0*/  MUFU.TANH R191, R191 ;  /* 0x000000bf00bf7308 */ /* 0x000e620000002400 */
[----:B----4-:R-:W-:Y:S01]  /*8ff0*/  FSEL R169, R187, -INF , P3 ;  /* 0xff800000bba97808 */ /* 0x010fe20001800000 */
[----:B------:R-:W-:Y:S01]  /*9000*/  FMUL.FTZ R187, R165, UR4 ;  /* 0x00000004a5bb7c20 */ /* 0x000fe20008410000 */
[----:B------:R-:W-:-:S05]  /*9010*/  ISETP.GT.AND P3, PT, R189, 0x11, PT ;  /* 0x00000011bd00780c */ /* 0x000fca0003f64270 */
[----:B------:R-:W2:Y:S08]  /*9020*/  MUFU.TANH R180, R180 ;  /* 0x000000b400b47308 */ /* 0x000eb00000002400 */
[----:B------:R-:W3:Y:S08]  /*9030*/  MUFU.TANH R181, R181 ;  /* 0x000000b500b57308 */ /* 0x000ef00000002400 */
[----:B------:R5:W-:Y:S08]  /*9040*/  MUFU.TANH R4, R172 ;  /* 0x000000ac00047308 */ /* 0x000bf00000002400 */
[----:B------:R-:W4:Y:S01]  /*9050*/  MUFU.TANH R182, R182 ;  /* 0x000000b600b67308 */ /* 0x000f220000002400 */
[----:B-----5:R-:W-:-:S02]  /*9060*/  FSEL R172, R188, -INF , P2 ;  /* 0xff800000bcac7808 */ /* 0x020fc40001000000 */
[----:B------:R-:W-:-:S04]  /*9070*/  ISETP.GT.AND P2, PT, R189, 0x18, PT ;  /* 0x00000018bd00780c */ /* 0x000fc80003f44270 */
[----:B-1----:R-:W-:Y:S01]  /*9080*/  FSEL R165, R191, -INF , P2 ;  /* 0xff800000bfa57808 */ /* 0x002fe20001000000 */
[----:B------:R-:W1:Y:S01]  /*9090*/  MUFU.TANH R183, R183 ;  /* 0x000000b700b77308 */ /* 0x000e620000002400 */
[----:B------:R-:W-:-:S07]  /*90a0*/  ISETP.GT.AND P2, PT, R189, 0x20, PT ;  /* 0x00000020bd00780c */ /* 0x000fce0003f44270 */
        /* <DEDUP_REMOVED lines=21> */
[----:B------:R-:W-:Y:S01]  /*9200*/  FMNMX.FTZ R202, R161, R186, !PT ;  /* 0x000000baa1ca7209 */ /* 0x000fe20007810000 */
[----:B------:R-:W-:Y:S01]  /*9210*/  FMUL.FTZ R200, R173, UR4 ;  /* 0x00000004adc87c20 */ /* 0x000fe20008410000 */
[----:B------:R-:W-:Y:S01]  /*9220*/  FMUL.FTZ R186, R164, UR4 ;  /* 0x00000004a4ba7c20 */ /* 0x000fe20008410000 */
[----:B------:R-:W-:Y:S01]  /*9230*/  FSEL R164, R190, -INF , P3 ;  /* 0xff800000bea47808 */ /* 0x000fe20001800000 */
[----:B------:R-:W-:Y:S01]  /*9240*/  FMUL.FTZ R190, R153, UR4 ;  /* 0x0000000499be7c20 */ /* 0x000fe20008410000 */
[----:B------:R-:W-:Y:S01]  /*9250*/  HGMMA.64x256x16.F32 R24, R196, gdesc[UR8].tnspB, R24, gsb0 ;  /* 0x43e00008c4187df0 */ /* 0x000fe20008000818 */
[----:B------:R-:W-:Y:S01]  /*9260*/  FMNMX.FTZ R173, R169, R202, !PT ;  /* 0x000000caa9ad7209 */ /* 0x000fe20007810000 */
[----:B------:R-:W5:Y:S01]  /*9270*/  MUFU.TANH R200, R200 ;  /* 0x000000c800c87308 */ /* 0x000f620000002400 */
[----:B------:R-:W-:Y:S02]  /*9280*/  ISETP.GT.AND P3, PT, R189, 0x19, PT ;  /* 0x00000019bd00780c */ /* 0x000fe40003f64270 */
[----:B------:R-:W-:-:S04]  /*9290*/  FMNMX.FTZ R173, R172, R173, !PT ;  /* 0x000000adacad7209 */ /* 0x000fc80007810000 */
[----:B------:R-:W-:Y:S01]  /*92a0*/  FMNMX.FTZ R188, R164, R173, !PT ;  /* 0x000000ada4bc7209 */ /* 0x000fe20007810000 */
[----:B------:R-:W5:Y:S01]  /*92b0*/  MUFU.TANH R186, R186 ;  /* 0x000000ba00ba7308 */ /* 0x000f620000002400 */
[----:B--2---:R-:W-:Y:S02]  /*92c0*/  FSEL R173, R180, -INF , P3 ;  /* 0xff800000b4ad7808 */ /* 0x004fe40001800000 */
[----:B------:R-:W-:Y:S01]  /*92d0*/  FMNMX.FTZ R180, R165, R188, !PT ;  /* 0x000000bca5b47209 */ /* 0x000fe20007810000 */
[----:B------:R-:W-:Y:S01]  /*92e0*/  FMUL.FTZ R188, R152, UR4 ;  /* 0x0000000498bc7c20 */ /* 0x000fe20008410000 */
[----:B---3--:R-:W-:Y:S02]  /*92f0*/  FSEL R152, R181, -INF , P2 ;  /* 0xff800000b5987808 */ /* 0x008fe40001000000 */
[----:B------:R-:W-:Y:S01]  /*9300*/  ISETP.GT.AND P3, PT, R189, 0x21, PT ;  /* 0x00000021bd00780c */ /* 0x000fe20003f64270 */
[----:B------:R-:W-:Y:S01]  /*9310*/  MUFU.TANH R190, R190 ;  /* 0x000000be00be7308 */ /* 0x000fe20000002400 */
[----:B------:R-:W-:-:S02]  /*9320*/  FMNMX.FTZ R181, R173, R180, !PT ;  /* 0x000000b4adb57209 */ /* 0x000fc40007810000 */
[C---:B------:R-:W-:Y:S02]  /*9330*/  ISETP.GT.AND P2, PT, R189.reuse, 0x28, PT ;  /* 0x00000028bd00780c */ /* 0x040fe40003f44270 */
[----:B----4-:R-:W-:Y:S02]  /*9340*/  FSEL R180, R182, -INF , P3 ;  /* 0xff800000b6b47808 */ /* 0x010fe40001800000 */
[----:B------:R-:W-:Y:S01]  /*9350*/  FMNMX.FTZ R191, R152, R181, !PT ;  /* 0x000000b598bf7209 */ /* 0x000fe20007810000 */
[----:B------:R-:W2:Y:S01]  /*9360*/  MUFU.TANH R188, R188 ;  /* 0x000000bc00bc7308 */ /* 0x000ea20000002400 */
[----:B------:R-:W-:Y:S02]  /*9370*/  ISETP.GT.AND P3, PT, R189, 0x29, PT ;  /* 0x00000029bd00780c */ /* 0x000fe40003f64270 */
[----:B-1----:R-:W-:Y:S02]  /*9380*/  FSEL R181, R183, -INF , P2 ;  /* 0xff800000b7b57808 */ /* 0x002fe40001000000 */
[----:B------:R-:W-:Y:S01]  /*9390*/  FMNMX.FTZ R182, R180, R191, !PT ;  /* 0x000000bfb4b67209 */ /* 0x000fe20007810000 */
[----:B------:R-:W-:Y:S01]  /*93a0*/  FMUL.FTZ R191, R156, UR4 ;  /* 0x000000049cbf7c20 */ /* 0x000fe20008410000 */
[----:B------:R-:W-:-:S02]  /*93b0*/  ISETP.GT.AND P2, PT, R189, 0x30, PT ;  /* 0x00000030bd00780c */ /* 0x000fc40003f44270 */
[----:B-----5:R-:W-:Y:S02]  /*93c0*/  FSEL R153, R200, -INF , P3 ;  /* 0xff800000c8997808 */ /* 0x020fe40001800000 */
[----:B------:R-:W-:Y:S01]  /*93d0*/  FMNMX.FTZ R182, R181, R182, !PT ;  /* 0x000000b6b5b67209 */ /* 0x000fe20007810000 */
[----:B------:R-:W1:Y:S01]  /*93e0*/  MUFU.TANH R191, R191 ;  /* 0x000000bf00bf7308 */ /* 0x000e620000002400 */
[----:B------:R-:W-:Y:S02]  /*93f0*/  ISETP.GT.AND P3, PT, R189, 0x31, PT ;  /* 0x00000031bd00780c */ /* 0x000fe40003f64270 */
[----:B------:R-:W-:Y:S01]  /*9400*/  FSEL R156, R4, -INF , P2 ;  /* 0xff800000049c7808 */ /* 0x000fe20001000000 */
[----:B------:R-:W-:Y:S01]  /*9410*/  FMUL.FTZ R4, R157, UR4 ;  /* 0x000000049d047c20 */ /* 0x000fe20008410000 */
[----:B------:R-:W-:Y:S02]  /*9420*/  FMNMX.FTZ R183, R153, R182, !PT ;  /* 0x000000b699b77209 */ /* 0x000fe40007810000 */
[----:B------:R-:W-:-:S02]  /*9430*/  ISETP.GT.AND P2, PT, R189, 0x38, PT ;  /* 0x00000038bd00780c */ /* 0x000fc40003f44270 */
[----:B------:R-:W-:Y:S01]  /*9440*/  FSEL R182, R185, -INF , P3 ;  /* 0xff800000b9b67808 */ /* 0x000fe20001800000 */
[----:B------:R-:W3:Y:S01]  /*9450*/  MUFU.TANH R4, R4 ;  /* 0x0000000400047308 */ /* 0x000ee20000002400 */
[----:B------:R-:W-:Y:S02]  /*9460*/  FMNMX.FTZ R183, R156, R183, !PT ;  /* 0x000000b79cb77209 */ /* 0x000fe40007810000 */
[----:B------:R-:W-:Y:S02]  /*9470*/  FSEL R157, R186, -INF , P2 ;  /* 0xff800000ba9d7808 */ /* 0x000fe40001000000 */
[C---:B------:R-:W-:Y:S02]  /*9480*/  ISETP.GT.AND P3, PT, R189.reuse, 0x39, PT ;  /* 0x00000039bd00780c */ /* 0x040fe40003f64270 */
[----:B------:R-:W-:Y:S02]  /*9490*/  FMNMX.FTZ R186, R182, R183, !PT ;  /* 0x000000b7b6ba7209 */ /* 0x000fe40007810000 */
[----:B------:R-:W-:-:S02]  /*94a0*/  ISETP.GT.AND P2, PT, R189, 0x40, PT ;  /* 0x00000040bd00780c */ /* 0x000fc40003f44270 */
[----:B------:R-:W-:Y:S01]  /*94b0*/  FSEL R183, R187, -INF , P3 ;  /* 0xff800000bbb77808 */ /* 0x000fe20001800000 */
[----:B------:R-:W-:Y:S01]  /*94c0*/  FMUL.FTZ R187, R170, UR4 ;  /* 0x00000004aabb7c20 */ /* 0x000fe20008410000 */
[----:B------:R-:W-:Y:S02]  /*94d0*/  FMNMX.FTZ R186, R157, R186, !PT ;  /* 0x000000ba9dba7209 */ /* 0x000fe40007810000 */
[----:B------:R-:W-:Y:S02]  /*94e0*/  ISETP.GT.AND P3, PT, R189, 0x41, PT ;  /* 0x00000041bd00780c */ /* 0x000fe40003f64270 */
[----:B--2---:R-:W-:Y:S01]  /*94f0*/  FSEL R170, R188, -INF , P2 ;  /* 0xff800000bcaa7808 */ /* 0x004fe20001000000 */
[----:B------:R-:W-:Y:S01]  /*9500*/  FMUL.FTZ R188, R171, UR4 ;  /* 0x00000004abbc7c20 */ /* 0x000fe20008410000 */
[----:B------:R-:W-:Y:S01]  /*9510*/  FMNMX.FTZ R201, R183, R186, !PT ;  /* 0x000000bab7c97209 */ /* 0x000fe20007810000 */
[----:B------:R-:W2:Y:S01]  /*9520*/  MUFU.TANH R187, R187 ;  /* 0x000000bb00bb7308 */ /* 0x000ea20000002400 */
[----:B------:R-:W-:-:S02]  /*9530*/  ISETP.GT.AND P2, PT, R189, 0x48, PT ;  /* 0x00000048bd00780c */ /* 0x000fc40003f44270 */
[----:B------:R-:W-:Y:S02]  /*9540*/  FSEL R185, R190, -INF , P3 ;  /* 0xff800000beb97808 */ /* 0x000fe40001800000 */
[----:B------:R-:W-:Y:S02]  /*9550*/  FMNMX.FTZ R190, R170, R201, !PT ;  /* 0x000000c9aabe7209 */ /* 0x000fe40007810000 */
[C---:B------:R-:W-:Y:S01]  /*9560*/  ISETP.GT.AND P3, PT, R189.reuse, 0x49, PT ;  /* 0x00000049bd00780c */ /* 0x040fe20003f64270 */
[----:B------:R-:W-:Y:S01]  /*9570*/  VIADD R189, R189, 0x8 ;  /* 0x00000008bdbd7836 */ /* 0x000fe20000000000 */
[----:B-1----:R-:W-:Y:S01]  /*9580*/  FSEL R186, R191, -INF , P2 ;  /* 0xff800000bfba7808 */ /* 0x002fe20001000000 */
[----:B------:R-:W1:Y:S01]  /*9590*/  MUFU.TANH R188, R188 ;  /* 0x000000bc00bc7308 */ /* 0x000e620000002400 */
[----:B------:R-:W-:Y:S02]  /*95a0*/  FMNMX.FTZ R191, R185, R190, !PT ;  /* 0x000000beb9bf7209 */ /* 0x000fe40007810000 */
[----:B---3--:R-:W-:-:S02]  /*95b0*/  FSEL R171, R4, -INF , P3 ;  /* 0xff80000004ab7808 */ /* 0x008fc40001800000 */
[----:B------:R-:W-:Y:S02]  /*95c0*/  FMNMX.FTZ R4, R186, R191, !PT ;  /* 0x000000bfba047209 */ /* 0x000fe40007810000 */
[----:B------:R-:W-:Y:S02]  /*95d0*/  ISETP.GT.AND P2, PT, R189, RZ, PT ;  /* 0x000000ffbd00720c */ /* 0x000fe40003f44270 */
[----:B------:R-:W-:Y:S02]  /*95e0*/  FMNMX.FTZ R4, R171, R4, !PT ;  /* 0x00000004ab047209 */ /* 0x000fe40007810000 */
[C---:B------:R-:W-:Y:S02]  /*95f0*/  ISETP.GT.AND P3, PT, R189.reuse, 0x1, PT ;  /* 0x00000001bd00780c */ /* 0x040fe40003f64270 */
[----:B------:R-:W-:Y:S01]  /*9600*/  ISETP.GT.AND P4, PT, R189, 0x8, PT ;  /* 0x00000008bd00780c */ /* 0x000fe20003f84270 */
[----:B------:R-:W3:Y:S01]  /*9610*/  SHFL.BFLY PT, R191, R4, 0x2, 0x1f ;  /* 0x0c401f0004bf7f89 */ /* 0x000ee200000e0000 */
[----:B------:R-:W-:-:S02]  /*9620*/  FSEL R2, R2, -INF , P3 ;  /* 0xff80000002027808 */ /* 0x000fc40001800000 */
[C---:B------:R-:W-:Y:S02]  /*9630*/  ISETP.GT.AND P5, PT, R189.reuse, 0x9, PT ;  /* 0x00000009bd00780c */ /* 0x040fe40003fa4270 */
[C---:B------:R-:W-:Y:S02]  /*9640*/  ISETP.GT.AND P3, PT, R189.reuse, 0x10, PT ;  /* 0x00000010bd00780c */ /* 0x040fe40003f64270 */
[----:B------:R-:W-:Y:S02]  /*9650*/  FSEL R184, R184, -INF , P5 ;  /* 0xff800000b8b87808 */ /* 0x000fe40002800000 */
[----:B------:R-:W-:Y:S02]  /*9660*/  FSEL R176, R176, -INF , P3 ;  /* 0xff800000b0b07808 */ /* 0x000fe40001800000 */
[----:B------:R-:W-:-:S04]  /*9670*/  ISETP.GT.AND P3, PT, R189, 0x18, PT ;  /* 0x00000018bd00780c */ /* 0x000fc80003f64270 */
[----:B------:R-:W-:Y:S02]  /*9680*/  FSEL R178, R178, -INF , P3 ;  /* 0xff800000b2b27808 */ /* 0x000fe40001800000 */
[----:B------:R-:W-:-:S04]  /*9690*/  ISETP.GT.AND P3, PT, R189, 0x20, PT ;  /* 0x00000020bd00780c */ /* 0x000fc80003f64270 */
[----:B--2---:R-:W-:Y:S02]  /*96a0*/  FSEL R187, R187, -INF , P3 ;  /* 0xff800000bbbb7808 */ /* 0x004fe40001800000 */
[----:B------:R-:W-:Y:S02]  /*96b0*/  ISETP.GT.AND P3, PT, R189, 0x28, PT ;  /* 0x00000028bd00780c */ /* 0x000fe40003f64270 */
[----:B---3--:R-:W-:Y:S01]  /*96c0*/  FMNMX.FTZ R190, R4, R191, !PT ;  /* 0x000000bf04be7209 */ /* 0x008fe20007810000 */
[----:B------:R-:W-:Y:S01]  /*96d0*/  FMUL.FTZ R191, R159, UR4 ;  /* 0x000000049fbf7c20 */ /* 0x000fe20008410000 */
[----:B------:R-:W-:Y:S01]  /*96e0*/  FSEL R159, R0, -INF , P2 ;  /* 0xff800000009f7808 */ /* 0x000fe20001000000 */
[----:B------:R-:W-:Y:S01]  /*96f0*/  ULDC UR4, c[0x0][0x988] ;  /* 0x0002620000047ab9 */ /* 0x000fe20000000800 */
[----:B------:R-:W-:Y:S01]  /*9700*/  FSEL R174, R174, -INF , P3 ;  /* 0xff800000aeae7808 */ /* 0x000fe20001800000 */
[----:B------:R-:W2:Y:S01]  /*9710*/  SHFL.BFLY PT, R201, R190, 0x1, 0x1f ;  /* 0x0c201f00bec97f89 */ /* 0x000ea200000e0000 */
[----:B------:R-:W-:Y:S01]  /*9720*/  ISETP.GT.AND P3, PT, R189, 0x30, PT ;  /* 0x00000030bd00780c */ /* 0x000fe20003f64270 */
[----:B------:R-:W3:Y:S03]  /*9730*/  MUFU.TANH R191, R191 ;  /* 0x000000bf00bf7308 */ /* 0x000ee60000002400 */
[----:B------:R-:W-:-:S02]  /*9740*/  FSEL R162, R162, -INF , P3 ;  /* 0xff800000a2a27808 */ /* 0x000fc40001800000 */
[----:B------:R-:W-:-:S04]  /*9750*/  ISETP.GT.AND P3, PT, R189, 0x38, PT ;  /* 0x00000038bd00780c */ /* 0x000fc80003f64270 */
[----:B------:R-:W-:Y:S02]  /*9760*/  FSEL R166, R166, -INF , P3 ;  /* 0xff800000a6a67808 */ /* 0x000fe40001800000 */
[----:B------:R-:W-:-:S04]  /*9770*/  ISETP.GT.AND P3, PT, R189, 0x40, PT ;  /* 0x00000040bd00780c */ /* 0x000fc80003f64270 */
[----:B------:R-:W-:Y:S02]  /*9780*/  FSEL R154, R154, -INF , P3 ;  /* 0xff8000009a9a7808 */ /* 0x000fe40001800000 */
[----:B------:R-:W-:-:S04]  /*9790*/  ISETP.GT.AND P3, PT, R189, 0x48, PT ;  /* 0x00000048bd00780c */ /* 0x000fc80003f64270 */
[----:B------:R-:W-:Y:S02]  /*97a0*/  FSEL R158, R158, -INF , P3 ;  /* 0xff8000009e9e7808 */ /* 0x000fe40001800000 */
[----:B--2---:R-:W-:Y:S02]  /*97b0*/  FMNMX.FTZ R4, R190, R201, !PT ;  /* 0x000000c9be047209 */ /* 0x004fe40007810000 */
[----:B------:R-:W-:Y:S02]  /*97c0*/  FSEL R190, R3, -INF , P4 ;  /* 0xff80000003be7808 */ /* 0x000fe40002000000 */
[C---:B------:R-:W-:Y:S01]  /*97d0*/  FSETP.NEU.FTZ.AND P2, PT, R4.reuse, -INF , PT ;  /* 0xff8000000400780b */ /* 0x040fe20003f5d000 */
[----:B------:R-:W-:Y:S01]  /*97e0*/  FMUL.FTZ R0, R4, UR4 ;  /* 0x0000000404007c20 */ /* 0x000fe20008410000 */
[----:B------:R-:W-:-:S04]  /*97f0*/  ISETP.GT.AND P4, PT, R189, 0x11, PT ;  /* 0x00000011bd00780c */ /* 0x000fc80003f84270 */
[----:B------:R-:W-:-:S05]  /*9800*/  FSEL R0, R0, RZ, P2 ;  /* 0x000000ff00007208 */ /* 0x000fca0001000000 */
[--C-:B------:R-:W-:Y:S01]  /*9810*/  FFMA.FTZ R3, R160, UR4, -R0.reuse ;  /* 0x00000004a0037c23 */ /* 0x100fe20008010800 */
[----:B------:R-:W-:Y:S01]  /*9820*/  FSEL R160, R177, -INF , P4 ;  /* 0xff800000b1a07808 */ /* 0x000fe20002000000 */
[--C-:B------:R-:W-:Y:S01]  /*9830*/  FFMA.FTZ R208, R168, UR4, -R0.reuse ;  /* 0x00000004a8d07c23 */ /* 0x100fe20008010800 */
[----:B------:R-:W-:Y:S01]  /*9840*/  ISETP.GT.AND P4, PT, R189, 0x19, PT ;  /* 0x00000019bd00780c */ /* 0x000fe20003f84270 */
[----:B------:R-:W-:Y:S01]  /*9850*/  MUFU.EX2 R177, R3 ;  /* 0x0000000300b17308 */ /* 0x000fe20000000800 */
[--C-:B------:R-:W-:Y:S01]  /*9860*/  FFMA.FTZ R210, R161, UR4, -R0.reuse ;  /* 0x00000004a1d27c23 */ /* 0x100fe20008010800 */
[--C-:B------:R-:W-:Y:S01]  /*9870*/  FFMA.FTZ R161, R169, UR4, -R0.reuse ;  /* 0x00000004a9a17c23 */ /* 0x100fe20008010800 */
[----:B------:R-:W-:Y:S01]  /*9880*/  FSEL R179, R179, -INF , P4 ;  /* 0xff800000b3b37808 */ /* 0x000fe20002000000 */
[--C-:B------:R-:W-:Y:S01]  /*9890*/  FFMA.FTZ R169, R164, UR4, -R0.reuse ;  /* 0x00000004a4a97c23 */ /* 0x100fe20008010800 */
[----:B------:R-:W-:Y:S01]  /*98a0*/  ISETP.GT.AND P4, PT, R189, 0x21, PT ;  /* 0x00000021bd00780c */ /* 0x000fe20003f84270 */
[--C-:B------:R-:W-:Y:S01]  /*98b0*/  FFMA.FTZ R204, R172, UR4, -R0.reuse ;  /* 0x00000004accc7c23 */ /* 0x100fe20008010800 */
[--C-:B------:R-:W-:Y:S01]  /*98c0*/  FFMA.FTZ R200, R152, UR4, -R0.reuse ;  /* 0x0000000498c87c23 */ /* 0x100fe20008010800 */
[--C-:B------:R-:W-:Y:S01]  /*98d0*/  FFMA.FTZ R206, R165, UR4, -R0.reuse ;  /* 0x00000004a5ce7c23 */ /* 0x100fe20008010800 */
[----:B-1----:R-:W-:Y:S01]  /*98e0*/  FSEL R188, R188, -INF , P4 ;  /* 0xff800000bcbc7808 */ /* 0x002fe20002000000 */
[--C-:B------:R-:W-:Y:S01]  /*98f0*/  FFMA.FTZ R152, R170, UR4, -R0.reuse ;  /* 0x00000004aa987c23 */ /* 0x100fe20008010800 */
[----:B------:R-:W-:Y:S01]  /*9900*/  ISETP.GT.AND P4, PT, R189, 0x29, PT ;  /* 0x00000029bd00780c */ /* 0x000fe20003f84270 */
[--C-:B------:R-:W-:Y:S01]  /*9910*/  FFMA.FTZ R165, R173, UR4, -R0.reuse ;  /* 0x00000004ada57c23 */ /* 0x100fe20008010800 */
[--C-:B------:R-:W-:Y:S01]  /*9920*/  FFMA.FTZ R202, R181, UR4, -R0.reuse ;  /* 0x00000004b5ca7c23 */ /* 0x100fe20008010800 */
[--C-:B------:R-:W-:Y:S01]  /*9930*/  FFMA.FTZ R170, R171, UR4, -R0.reuse ;  /* 0x00000004abaa7c23 */ /* 0x100fe20008010800 */
[----:B------:R-:W-:Y:S01]  /*9940*/  FSEL R175, R175, -INF , P4 ;  /* 0xff800000afaf7808 */ /* 0x000fe20002000000 */
[--C-:B------:R-:W-:Y:S01]  /*9950*/  FFMA.FTZ R153, R153, UR4, -R0.reuse ;  /* 0x0000000499997c23 */ /* 0x100fe20008010800 */
[----:B------:R-:W-:Y:S01]  /*9960*/  ISETP.GT.AND P4, PT, R189, 0x31, PT ;  /* 0x00000031bd00780c */ /* 0x000fe20003f84270 */
[--C-:B------:R-:W-:Y:S01]  /*9970*/  FFMA.FTZ R173, R182, UR4, -R0.reuse ;  /* 0x00000004b6ad7c23 */ /* 0x100fe20008010800 */
[----:B------:R-:W-:Y:S01]  /*9980*/  FFMA.FTZ R181, R185, UR4, -R0 ;  /* 0x00000004b9b57c23 */ /* 0x000fe20008010800 */
[----:B------:R-:W-:Y:S01]  /*9990*/  MUFU.EX2 R208, R208 ;  /* 0x000000d000d07308 */ /* 0x000fe20000000800 */
[----:B------:R-:W-:-:S02]  /*99a0*/  FSEL R163, R163, -INF , P4 ;  /* 0xff800000a3a37808 */ /* 0x000fc40002000000 */
[----:B------:R-:W-:-:S04]  /*99b0*/  ISETP.GT.AND P4, PT, R189, 0x39, PT ;  /* 0x00000039bd00780c */ /* 0x000fc80003f84270 */
[----:B------:R-:W-:Y:S01]  /*99c0*/  FSEL R164, R167, -INF , P4 ;  /* 0xff800000a7a47808 */ /* 0x000fe20002000000 */
[----:B------:R-:W-:Y:S01]  /*99d0*/  MUFU.EX2 R210, R210 ;  /* 0x000000d200d27308 */ /* 0x000fe20000000800 */
[----:B------:R-:W-:-:S04]  /*99e0*/  ISETP.GT.AND P4, PT, R189, 0x41, PT ;  /* 0x00000041bd00780c */ /* 0x000fc80003f84270 */
[----:B------:R-:W-:Y:S02]  /*99f0*/  FSEL R155, R155, -INF , P4 ;  /* 0xff8000009b9b7808 */ /* 0x000fe40002000000 */
[----:B------:R-:W-:Y:S01]  /*9a00*/  ISETP.GT.AND P4, PT, R189, 0x49, PT ;  /* 0x00000049bd00780c */ /* 0x000fe20003f84270 */
[----:B------:R1:W-:Y:S03]  /*9a10*/  MUFU.EX2 R167, R169 ;  /* 0x000000a900a77308 */ /* 0x0003e60000000800 */
[----:B---3--:R-:W-:-:S05]  /*9a20*/  FSEL R191, R191, -INF , P4 ;  /* 0xff800000bfbf7808 */ /* 0x008fca0002000000 */
[----:B------:R-:W-:Y:S01]  /*9a30*/  MUFU.EX2 R161, R161 ;  /* 0x000000a100a17308 */ /* 0x000fe20000000800 */
[----:B-1----:R-:W-:-:S07]  /*9a40*/  FFMA.FTZ R169, R180, UR4, -R0 ;  /* 0x00000004b4a97c23 */ /* 0x002fce0008010800 */
        /* <DEDUP_REMOVED lines=8> */
[----:B------:R-:W-:Y:S01]  /*9ad0*/  FMNMX.FTZ R197, R159, R20, !PT ;  /* 0x000000149fc57209 */ /* 0x000fe20007810000 */
[----:B------:R-:W-:Y:S01]  /*9ae0*/  WARPGROUP.ARRIVE ;  /* 0x00000000000079c5 */ /* 0x000fe20000000000 */
[--C-:B------:R-:W-:Y:S01]  /*9af0*/  FFMA.FTZ R196, R156, UR4, -R0.reuse ;  /* 0x000000049cc47c23 */ /* 0x100fe20008010800 */
[--C-:B------:R-:W-:Y:S01]  /*9b00*/  FFMA.FTZ R198, R157, UR4, -R0.reuse ;  /* 0x000000049dc67c23 */ /* 0x100fe20008010800 */
[----:B------:R-:W-:Y:S01]  /*9b10*/  FMNMX.FTZ R197, R2, R197, !PT ;  /* 0x000000c502c57209 */ /* 0x000fe20007810000 */
[--C-:B------:R-:W-:Y:S01]  /*9b20*/  FFMA.FTZ R157, R183, UR4, -R0.reuse ;  /* 0x00000004b79d7c23 */ /* 0x100fe20008010800 */
[----:B------:R-:W-:Y:S01]  /*9b30*/  FFMA.FTZ R156, R186, UR4, -R0 ;  /* 0x00000004ba9c7c23 */ /* 0x000fe20008010800 */
[----:B------:R-:W-:Y:S01]  /*9b40*/  HGMMA.64x256x16.F32 R24, R192, gdesc[UR4].tnspB, R24, gsb0 ;  /* 0x43e00004c0187df0 */ /* 0x000fe20008000818 */
[----:B------:R-:W-:Y:S01]  /*9b50*/  FMNMX.FTZ R197, R190, R197, !PT ;  /* 0x000000c5bec57209 */ /* 0x000fe20007810000 */
[----:B------:R-:W-:Y:S03]  /*9b60*/  MUFU.EX2 R196, R196 ;  /* 0x000000c400c47308 */ /* 0x000fe60000000800 */
[----:B------:R-:W-:-:S04]  /*9b70*/  FMNMX.FTZ R197, R184, R197, !PT ;  /* 0x000000c5b8c57209 */ /* 0x000fc80007810000 */
        /* <DEDUP_REMOVED lines=18> */
[----:B------:R-:W-:-:S04]  /*9ca0*/  FMNMX.FTZ R168, R154, R3, !PT ;  /* 0x000000039aa87209 */ /* 0x000fc80007810000 */
[----:B------:R-:W-:-:S04]  /*9cb0*/  FMNMX.FTZ R3, R155, R168, !PT ;  /* 0x000000a89b037209 */ /* 0x000fc80007810000 */
[----:B------:R-:W-:-:S04]  /*9cc0*/  FMNMX.FTZ R168, R158, R3, !PT ;  /* 0x000000039ea87209 */ /* 0x000fc80007810000 */
[----:B------:R-:W-:-:S05]  /*9cd0*/  FMNMX.FTZ R168, R191, R168, !PT ;  /* 0x000000a8bfa87209 */ /* 0x000fca0007810000 */
[----:B------:R-:W1:Y:S02]  /*9ce0*/  SHFL.BFLY PT, R3, R168, 0x2, 0x1f ;  /* 0x0c401f00a8037f89 */ /* 0x000e6400000e0000 */
[----:B-1----:R-:W-:Y:S02]  /*9cf0*/  FMNMX.FTZ R172, R168, R3, !PT ;  /* 0x00000003a8ac7209 */ /* 0x002fe40007810000 */
[----:B------:R-:W-:-:S03]  /*9d00*/  FSEL R168, R4, RZ, P2 ;  /* 0x000000ff04a87208 */ /* 0x000fc60001000000 */
[----:B------:R-:W1:Y:S02]  /*9d10*/  SHFL.BFLY PT, R3, R172, 0x1, 0x1f ;  /* 0x0c201f00ac037f89 */ /* 0x000e6400000e0000 */
[----:B------:R-:W-:Y:S02]  /*9d20*/  FADD.FTZ R168, -R168, R21 ;  /* 0x00000015a8a87221 */ /* 0x000fe40000010100 */
[----:B------:R-:W-:Y:S02]  /*9d30*/  MUFU.EX2 R21, R170 ;  /* 0x000000aa00157308 */ /* 0x000fe40000000800 */
[----:B------:R-:W-:-:S06]  /*9d40*/  FMUL.FTZ R0, R168, UR4 ;  /* 0x00000004a8007c20 */ /* 0x000fcc0008410000 */
[----:B------:R-:W2:Y:S01]  /*9d50*/  MUFU.EX2 R0, R0 ;  /* 0x0000000000007308 */ /* 0x000ea20000000800 */
[----:B-1----:R-:W-:-:S04]  /*9d60*/  FMNMX.FTZ R3, R172, R3, !PT ;  /* 0x00000003ac037209 */ /* 0x002fc80007810000 */
[C---:B------:R-:W-:Y:S01]  /*9d70*/  FSETP.NEU.FTZ.AND P2, PT, R3.reuse, -INF , PT ;  /* 0xff8000000300780b */ /* 0x040fe20003f5d000 */
[----:B------:R-:W-:Y:S01]  /*9d80*/  FMUL.FTZ R171, R3, UR4 ;  /* 0x0000000403ab7c20 */ /* 0x000fe20008410000 */
[----:B--2---:R-:W-:-:S04]  /*9d90*/  FFMA.FTZ R17, R0, R17, R177 ;  /* 0x0000001100117223 */ /* 0x004fc800000100b1 */
[----:B------:R-:W-:Y:S01]  /*9da0*/  FSEL R171, R171, RZ, P2 ;  /* 0x000000ffabab7208 */ /* 0x000fe20001000000 */
[C---:B------:R-:W-:Y:S01]  /*9db0*/  FADD.FTZ R17, R208.reuse, R17 ;  /* 0x00000011d0117221 */ /* 0x040fe20000010000 */
[----:B------:R-:W-:-:S03]  /*9dc0*/  F2FP.F16.F32.PACK_AB R208, R208, R177 ;  /* 0x000000b1d0d0723e */ /* 0x000fc600000000ff */
        /* <DEDUP_REMOVED lines=8> */
[----:B------:R-:W-:Y:S01]  /*9e50*/  FADD.FTZ R176, R210, R17 ;  /* 0x00000011d2b07221 */ /* 0x000fe20000010000 */
[--C-:B------:R-:W-:Y:S01]  /*9e60*/  FFMA.FTZ R203, R174, UR4, -R171.reuse ;  /* 0x00000004aecb7c23 */ /* 0x100fe200080108ab */
[----:B------:R-:W-:Y:S01]  /*9e70*/  FMUL.FTZ R159, R159, UR4 ;  /* 0x000000049f9f7c20 */ /* 0x000fe20008410000 */
[--C-:B------:R-:W-:Y:S01]  /*9e80*/  FFMA.FTZ R174, R175, UR4, -R171.reuse ;  /* 0x00000004afae7c23 */ /* 0x100fe200080108ab */
[----:B------:R-:W-:Y:S01]  /*9e90*/  FADD.FTZ R175, R161, R176 ;  /* 0x000000b0a1af7221 */ /* 0x000fe20000010000 */
[--C-:B------:R-:W-:Y:S01]  /*9ea0*/  FFMA.FTZ R160, R160, UR4, -R171.reuse ;  /* 0x00000004a0a07c23 */ /* 0x100fe200080108ab */
[----:B------:R-:W-:Y:S01]  /*9eb0*/  FFMA.FTZ R207, R178, UR4, -R171 ;  /* 0x00000004b2cf7c23 */ /* 0x000fe200080108ab */
[----:B------:R1:W2:Y:S01]  /*9ec0*/  MUFU.EX2 R2, R159 ;  /* 0x0000009f00027308 */ /* 0x0002a20000000800 */
[----:B------:R-:W-:Y:S01]  /*9ed0*/  FADD.FTZ R176, R204, R175 ;  /* 0x000000afccb07221 */ /* 0x000fe20000010000 */
[--C-:B------:R-:W-:Y:S01]  /*9ee0*/  FFMA.FTZ R172, R179, UR4, -R171.reuse ;  /* 0x00000004b3ac7c23 */ /* 0x100fe200080108ab */
[----:B------:R-:W-:Y:S01]  /*9ef0*/  MOV R17, UR47 ;  /* 0x0000002f00117c02 */ /* 0x000fe20008000f00 */
[--C-:B------:R-:W-:Y:S01]  /*9f00*/  FFMA.FTZ R201, R187, UR4, -R171.reuse ;  /* 0x00000004bbc97c23 */ /* 0x100fe200080108ab */
[--C-:B------:R-:W-:Y:S01]  /*9f10*/  FFMA.FTZ R188, R188, UR4, -R171.reuse ;  /* 0x00000004bcbc7c23 */ /* 0x100fe200080108ab */
[--C-:B------:R-:W-:Y:S01]  /*9f20*/  FFMA.FTZ R199, R166, UR4, -R171.reuse ;  /* 0x00000004a6c77c23 */ /* 0x100fe200080108ab */
[----:B------:R-:W-:Y:S01]  /*9f30*/  FFMA.FTZ R197, R162, UR4, -R171 ;  /* 0x00000004a2c57c23 */ /* 0x000fe200080108ab */
[----:B------:R-:W3:Y:S01]  /*9f40*/  MUFU.EX2 R168, R168 ;  /* 0x000000a800a87308 */ /* 0x000ee20000000800 */
[----:B-1----:R-:W-:Y:S01]  /*9f50*/  FADD.FTZ R159, R167, R176 ;  /* 0x000000b0a79f7221 */ /* 0x002fe20000010000 */
[----:B------:R-:W-:-:S02]  /*9f60*/  @!P1 VIADD R17, R17, 0x38840 ;  /* 0x0003884011119836 */ /* 0x000fc40000000000 */
[--C-:B------:R-:W-:Y:S01]  /*9f70*/  FFMA.FTZ R162, R163, UR4, -R171.reuse ;  /* 0x00000004a3a27c23 */ /* 0x100fe200080108ab */
[----:B------:R-:W-:Y:S01]  /*9f80*/  FFMA.FTZ R164, R164, UR4, -R171 ;  /* 0x00000004a4a47c23 */ /* 0x000fe200080108ab */
[----:B------:R-:W-:Y:S01]  /*9f90*/  FADD.FTZ R178, R206, R159 ;  /* 0x0000009fceb27221 */ /* 0x000fe20000010000 */
[----:B------:R-:W-:Y:S01]  /*9fa0*/  FFMA.FTZ R155, R155, UR4, -R171 ;  /* 0x000000049b9b7c23 */ /* 0x000fe200080108ab */
[----:B------:R-:W-:Y:S01]  /*9fb0*/  @!P1 PRMT R17, RZ, 0x654, R17 ;  /* 0x00000654ff119816 */ /* 0x000fe20000000011 */
[----:B------:R-:W1:Y:S01]  /*9fc0*/  MUFU.EX2 R211, R211 ;  /* 0x000000d300d37308 */ /* 0x000e620000000800 */
[----:B--2---:R-:W-:Y:S01]  /*9fd0*/  FFMA.FTZ R5, R2, R5, R209 ;  /* 0x0000000502057223 */ /* 0x004fe200000100d1 */
[----:B------:R-:W-:Y:S01]  /*9fe0*/  FFMA.FTZ R158, R158, UR4, -R171 ;  /* 0x000000049e9e7c23 */ /* 0x000fe200080108ab */
[----:B------:R-:W-:Y:S02]  /*9ff0*/  MOV R159, UR5 ;  /* 0x00000005009f7c02 */ /* 0x000fe40008000f00 */
[----:B------:R-:W-:-:S02]  /*a000*/  PLOP3.LUT P2, PT, PT, PT, UP0, 0x80, 0x0 ;  /* 0x000000000000781c */ /* 0x000fc40003f4f008 */
[----:B------:R-:W-:Y:S01]  /*a010*/  F2FP.F16.F32.PACK_AB R210, R161, R210 ;  /* 0x000000d2a1d2723e */ /* 0x000fe200000000ff */
[----:B------:R-:W2:Y:S01]  /*a020*/  MUFU.EX2 R170, R170 ;  /* 0x000000aa00aa7308 */ /* 0x000ea20000000800 */
[C---:B---3--:R-:W-:Y:S01]  /*a030*/  FADD.FTZ R176, R168.reuse, R5 ;  /* 0x00000005a8b07221 */ /* 0x048fe20000010000 */
[----:B------:R-:W-:Y:S01]  /*a040*/  @!P1 VIADD R159, R159, 0x38860 ;  /* 0x000388609f9f9836 */ /* 0x000fe20000000000 */
[----:B------:R-:W-:Y:S02]  /*a050*/  F2FP.F16.F32.PACK_AB R204, R167, R204 ;  /* 0x000000cca7cc723e */ /* 0x000fe400000000ff */
[----:B------:R-:W-:Y:S02]  /*a060*/  F2FP.F16.F32.PACK_AB R206, R165, R206 ;  /* 0x000000cea5ce723e */ /* 0x000fe400000000ff */
[----:B------:R-:W-:Y:S01]  /*a070*/  @!P1 PRMT R159, RZ, 0x654, R159 ;  /* 0x00000654ff9f9816 */ /* 0x000fe2000000009f */
[----:B------:R-:W3:Y:S01]  /*a080*/  MUFU.EX2 R205, R205 ;  /* 0x000000cd00cd7308 */ /* 0x000ee20000000800 */
[----:B-1----:R-:W-:Y:S01]  /*a090*/  FADD.FTZ R5, R211, R176 ;  /* 0x000000b0d3057221 */ /* 0x002fe20000010000 */
[----:B------:R-:W-:-:S06]  /*a0a0*/  F2FP.F16.F32.PACK_AB R209, R168, R209 ;  /* 0x000000d1a8d1723e */ /* 0x000fcc00000000ff */
        /* <DEDUP_REMOVED lines=14> */
[----:B-1----:R-:W-:-:S07]  /*a190*/  FADD.FTZ R5, R201, R166 ;  /* 0x000000a6c9057221 */ /* 0x002fce0000010000 */
[----:B------:R-:W1:Y:S01]  /*a1a0*/  MUFU.EX2 R174, R174 ;  /* 0x000000ae00ae7308 */ /* 0x000e620000000800 */
[C---:B--2---:R-:W-:Y:S01]  /*a1b0*/  FADD.FTZ R166, R20.reuse, R5 ;  /* 0x0000000514a67221 */ /* 0x044fe20000010000 */
[----:B------:R-:W-:Y:S01]  /*a1c0*/  F2FP.F16.F32.PACK_AB R201, R20, R201 ;  /* 0x000000c914c9723e */ /* 0x000fe200000000ff */
[----:B------:R-:W-:-:S05]  /*a1d0*/  IMAD.MOV.U32 R20, RZ, RZ, R3 ;  /* 0x000000ffff147224 */ /* 0x000fca00078e0003 */
[----:B------:R-:W2:Y:S01]  /*a1e0*/  MUFU.EX2 R197, R197 ;  /* 0x000000c500c57308 */ /* 0x000ea20000000800 */
[----:B---3--:R-:W-:-:S07]  /*a1f0*/  FADD.FTZ R5, R203, R166 ;  /* 0x000000a6cb057221 */ /* 0x008fce0000010000 */
[----:B------:R-:W3:Y:S01]  /*a200*/  MUFU.EX2 R162, R162 ;  /* 0x000000a200a27308 */ /* 0x000ee20000000800 */
[----:B-1----:R-:W-:-:S07]  /*a210*/  F2FP.F16.F32.PACK_AB R203, R174, R203 ;  /* 0x000000cbaecb723e */ /* 0x002fce00000000ff */
[----:B------:R-:W1:Y:S01]  /*a220*/  MUFU.EX2 R199, R199 ;  /* 0x000000c700c77308 */ /* 0x000e620000000800 */
[----:B------:R-:W-:Y:S02]  /*a230*/  WARPGROUP.DEPBAR.LE gsb0, 0x0 ;  /* 0x00008000000079c5 */ /* 0x000fe40000010000 */
[----:B------:R4:W-:Y:S01]  /*a240*/  @!P1 SYNCS.ARRIVE.TRANS64.RED.A1T0 RZ, [R17+URZ], RZ ;  /* 0x000000ff11ff99a7 */ /* 0x0009e2000810043f */
[--C-:B------:R-:W-:Y:S01]  /*a250*/  FFMA.FTZ R193, R154, UR4, -R171.reuse ;  /* 0x000000049ac17c23 */ /* 0x100fe200080108ab */
[----:B------:R-:W-:Y:S01]  /*a260*/  FFMA.FTZ R171, R191, UR4, -R171 ;  /* 0x00000004bfab7c23 */ /* 0x000fe200080108ab */
[----:B------:R-:W-:Y:S02]  /*a270*/  F2FP.F16.F32.PACK_AB R192, R181, R152 ;  /* 0x00000098b5c0723e */ /* 0x000fe400000000ff */
[----:B------:R5:W1:Y:S01]  /*a280*/  MUFU.EX2 R154, R164 ;  /* 0x000000a4009a7308 */ /* 0x000a620000000800 */
[----:B------:R-:W-:Y:S01]  /*a290*/  F2FP.F16.F32.PACK_AB R194, R21, R156 ;  /* 0x0000009c15c2723e */ /* 0x000fe200000000ff */
[----:B----4-:R-:W-:Y:S01]  /*a2a0*/  FADD.FTZ R17, R165, R178 ;  /* 0x000000b2a5117221 */ /* 0x010fe20000010000 */
[----:B------:R4:W-:Y:S03]  /*a2b0*/  @!P1 SYNCS.ARRIVE.TRANS64.RED.A1T0 RZ, [R159+URZ], RZ ;  /* 0x000000ff9fff99a7 */ /* 0x0009e6000810043f */
[----:B------:R-:W-:-:S02]  /*a2c0*/  FADD.FTZ R178, R200, R17 ;  /* 0x00000011c8b27221 */ /* 0x000fc40000010000 */
[----:B------:R-:W4:Y:S01]  /*a2d0*/  MUFU.EX2 R193, R193 ;  /* 0x000000c100c17308 */ /* 0x000f220000000800 */
[----:B-----5:R-:W-:Y:S01]  /*a2e0*/  FADD.FTZ R164, R174, R5 ;  /* 0x00000005aea47221 */ /* 0x020fe20000010000 */
[C---:B------:R-:W-:Y:S01]  /*a2f0*/  F2FP.F16.F32.PACK_AB R200, R169.reuse, R200 ;  /* 0x000000c8a9c8723e */ /* 0x040fe200000000ff */
[----:B------:R-:W-:Y:S02]  /*a300*/  FADD.FTZ R17, R169, R178 ;  /* 0x000000b2a9117221 */ /* 0x000fe40000010000 */
[----:B--2---:R-:W-:Y:S01]  /*a310*/  FADD.FTZ R5, R197, R164 ;  /* 0x000000a4c5057221 */ /* 0x004fe20000010000 */
[----:B---3--:R-:W-:Y:S01]  /*a320*/  F2FP.F16.F32.PACK_AB R197, R162, R197 ;  /* 0x000000c5a2c5723e */ /* 0x008fe200000000ff */
[----:B------:R-:W-:Y:S01]  /*a330*/  FADD.FTZ R176, R202, R17 ;  /* 0x00000011cab07221 */ /* 0x000fe20000010000 */
[----:B------:R-:W2:Y:S01]  /*a340*/  MUFU.EX2 R155, R155 ;  /* 0x0000009b009b7308 */ /* 0x000ea20000000800 */
[----:B------:R-:W-:Y:S01]  /*a350*/  FADD.FTZ R164, R162, R5 ;  /* 0x00000005a2a47221 */ /* 0x000fe20000010000 */
[C---:B------:R-:W-:Y:S01]  /*a360*/  F2FP.F16.F32.PACK_AB R202, R153.reuse, R202 ;  /* 0x000000ca99ca723e */ /* 0x040fe200000000ff */
[----:B------:R-:W-:-:S02]  /*a370*/  FADD.FTZ R17, R153, R176 ;  /* 0x000000b099117221 */ /* 0x000fc40000010000 */
[----:B-1----:R-:W-:Y:S01]  /*a380*/  FADD.FTZ R5, R199, R164 ;  /* 0x000000a4c7057221 */ /* 0x002fe20000010000 */
[----:B------:R-:W-:Y:S01]  /*a390*/  F2FP.F16.F32.PACK_AB R199, R154, R199 ;  /* 0x000000c79ac7723e */ /* 0x000fe200000000ff */
[----:B------:R-:W-:Y:S01]  /*a3a0*/  FADD.FTZ R176, R196, R17 ;  /* 0x00000011c4b07221 */ /* 0x000fe20000010000 */
[----:B------:R-:W1:Y:S01]  /*a3b0*/  MUFU.EX2 R195, R158 ;  /* 0x0000009e00c37308 */ /* 0x000e620000000800 */
[C---:B------:R-:W-:Y:S02]  /*a3c0*/  F2FP.F16.F32.PACK_AB R196, R173.reuse, R196 ;  /* 0x000000c4adc4723e */ /* 0x040fe400000000ff */
[----:B------:R-:W-:-:S04]  /*a3d0*/  FADD.FTZ R17, R173, R176 ;  /* 0x000000b0ad117221 */ /* 0x000fc80000010000 */
[----:B------:R-:W-:Y:S01]  /*a3e0*/  FADD.FTZ R176, R198, R17 ;  /* 0x00000011c6b07221 */ /* 0x000fe20000010000 */
[----:B------:R-:W3:Y:S01]  /*a3f0*/  MUFU.EX2 R171, R171 ;  /* 0x000000ab00ab7308 */ /* 0x000ee20000000800 */
[C---:B------:R-:W-:Y:S02]  /*a400*/  F2FP.F16.F32.PACK_AB R198, R157.reuse, R198 ;  /* 0x000000c69dc6723e */ /* 0x040fe400000000ff */
[----:B------:R-:W-:-:S04]  /*a410*/  FADD.FTZ R17, R157, R176 ;  /* 0x000000b09d117221 */ /* 0x000fc80000010000 */
[----:B------:R-:W-:Y:S01]  /*a420*/  FADD.FTZ R166, R152, R17 ;  /* 0x0000001198a67221 */ /* 0x000fe20000010000 */
[----:B------:R-:W-:-:S03]  /*a430*/  FADD.FTZ R152, R154, R5 ;  /* 0x000000059a987221 */ /* 0x000fc60000010000 */
[----:B------:R-:W-:Y:S01]  /*a440*/  FADD.FTZ R17, R181, R166 ;  /* 0x000000a6b5117221 */ /* 0x000fe20000010000 */
[----:B----4-:R-:W-:Y:S01]  /*a450*/  FADD.FTZ R152, R193, R152 ;  /* 0x00000098c1987221 */ /* 0x010fe20000010000 */
[C---:B--2---:R-:W-:Y:S02]  /*a460*/  F2FP.F16.F32.PACK_AB R193, R155.reuse, R193 ;  /* 0x000000c19bc1723e */ /* 0x044fe400000000ff */
[----:B------:R-:W-:Y:S01]  /*a470*/  FADD.FTZ R166, R156, R17 ;  /* 0x000000119ca67221 */ /* 0x000fe20000010000 */
[----:B------:R-:W-:-:S03]  /*a480*/  FADD.FTZ R152, R155, R152 ;  /* 0x000000989b987221 */ /* 0x000fc60000010000 */
[----:B------:R-:W-:Y:S01]  /*a490*/  FADD.FTZ R17, R21, R166 ;  /* 0x000000a615117221 */ /* 0x000fe20000010000 */
[----:B-1----:R-:W-:Y:S01]  /*a4a0*/  FADD.FTZ R152, R195, R152 ;  /* 0x00000098c3987221 */ /* 0x002fe20000010000 */
[C---:B---3--:R-:W-:Y:S02]  /*a4b0*/  F2FP.F16.F32.PACK_AB R195, R171.reuse, R195 ;  /* 0x000000c3abc3723e */ /* 0x048fe400000000ff */
[----:B------:R-:W-:Y:S01]  /*a4c0*/  MOV R21, R4 ;  /* 0x0000000400157202 */ /* 0x000fe20000000f00 */
[----:B------:R-:W-:Y:S01]  /*a4d0*/  FADD.FTZ R5, R171, R152 ;  /* 0x00000098ab057221 */ /* 0x000fe20000010000 */
[----:B------:R-:W-:Y:S06]  /*a4e0*/  @P2 BRA `(.L_x_1971) ;  /* 0xffffffbc00802947 */ /* 0x000fec000383ffff */
[----:B------:R-:W-:-:S05]  /*a4f0*/  UMOV UR47, UR45 ;  /* 0x0000002d002f7c82 */ /* 0x000fca0008000000 */
.L_x_1962:
[----:B------:R-:W-:-:S13]  /*a500*/  ISETP.LE.AND P2, PT, RZ, UR47, PT ;  /* 0x0000002fff007c0c */ /* 0x000fda000bf43270 */
[----:B------:R-:W-:Y:S05]  /*a510*/  @!P2 BRA `(.L_x_1972) ;  /* 0x0000003c000ca947 */ /* 0x000fea0003800000 */
[----:B------:R-:W-:Y:S01]  /*a520*/  R2UR UR61, R16 ;  /* 0x00000000103d72ca */ /* 0x000fe200000e0000 */
[----:B------:R-:W-:Y:S01]  /*a530*/  IMAD.MOV.U32 R21, RZ, RZ, R4 ;  /* 0x000000ffff157224 */ /* 0x000fe200078e0004 */
[----:B------:R-:W-:Y:S01]  /*a540*/  MOV R20, R3 ;  /* 0x0000000300147202 */ /* 0x000fe20000000f00 */
[----:B------:R-:W-:Y:S01]  /*a550*/  UMOV UR45, UR46 ;  /* 0x0000002e002d7c82 */ /* 0x000fe20008000000 */
[----:B------:R-:W-:-:S11]  /*a560*/  ULDC UR41, c[0x0][0x9d8] ;  /* 0x0002760000297ab9 */ /* 0x000fd60000000800 */
.L_x_1981:
[----:B------:R-:W-:-:S04]  /*a570*/  UIADD3 UR46, UR45, 0x1, URZ ;  /* 0x000000012d2e7890 */ /* 0x000fc8000fffe03f */
[----:B------:R-:W-:-:S04]  /*a580*/  UISETP.NE.AND UP0, UPT, UR46, 0x2, UPT ;  /* 0x000000022e00788c */ /* 0x000fc8000bf05270 */
[----:B------:R-:W-:Y:S02]  /*a590*/  USEL UR4, URZ, 0x1, UP0 ;  /* 0x000000013f047887 */ /* 0x000fe40008000000 */
[----:B------:R-:W-:Y:S02]  /*a5a0*/  USEL UR46, UR46, URZ, UP0 ;  /* 0x0000003f2e2e7287 */ /* 0x000fe40008000000 */
[----:B------:R-:W-:-:S06]  /*a5b0*/  ULOP3.LUT UR4, UR61, UR4, URZ, 0x3c, !UPT ;  /* 0x000000043d047292 */ /* 0x000fcc000f8e3c3f */
[----:B------:R-:W-:Y:S01]  /*a5c0*/  MOV R16, UR4 ;  /* 0x0000000400107c02 */ /* 0x000fe20008000f00 */
[----:B------:R-:W-:Y:S06]  /*a5d0*/  @!P0 BRA `(.L_x_1973) ;  /* 0x0000000000048947 */ /* 0x000fec0003800000 */
[----:B------:R-:W-:Y:S01]  /*a5e0*/  BPT.TRAP 0x1 ;  /* 0x000000040000795c */ /* 0x000fe20000300000 */
.L_x_1973:
[----:B------:R-:W-:Y:S01]  /*a5f0*/  R2UR UR5, R16 ;  /* 0x00000000100572ca */ /* 0x000fe200000e0000 */
[----:B------:R-:W-:-:S12]  /*a600*/  ULEA UR4, UR46, UR60, 0x3 ;  /* 0x0000003c2e047291 */ /* 0x000fd8000f8e183f */
[----:B------:R-:W-:-:S05]  /*a610*/  IMAD.U32 R3, RZ, RZ, UR5 ;  /* 0x00000005ff037e24 */ /* 0x000fca000f8e00ff */
[----:B------:R-:W-:-:S04]  /*a620*/  SHF.L.U32 R3, R3, 0x1f, RZ ;  /* 0x0000001f03037819 */ /* 0x000fc800000006ff */
[----:B------:R1:W2:Y:S01]  /*a630*/  SYNCS.PHASECHK.TRANS64.TRYWAIT P2, [UR4+0x38830], R3 ;  /* 0x03883003ff0075a7 */ /* 0x0002a20008040144 */
[----:B------:R-:W-:Y:S05]  /*a640*/  @!P0 BRA `(.L_x_1974) ;  /* 0x0000000000048947 */ /* 0x000fea0003800000 */
[----:B------:R-:W-:Y:S01]  /*a650*/  BPT.TRAP 0x1 ;  /* 0x000000040000795c */ /* 0x000fe20000300000 */
.L_x_1974:
[----:B--2---:R-:W-:Y:S05]  /*a660*/  @P2 BRA `(.L_x_1975) ;  /* 0x0000000000082947 */ /* 0x004fea0003800000 */
[----:B------:R-:W2:Y:S02]  /*a670*/  SYNCS.PHASECHK.TRANS64.TRYWAIT P2, [UR4+0x38830], R3 ;  /* 0x03883003ff0075a7 */ /* 0x000ea40008040144 */
[----:B--2---:R-:W-:Y:S05]  /*a680*/  @!P2 BRA `(.L_x_1976) ;  /* 0x000000a00020a947 */ /* 0x004fea0003800000 */
.L_x_1975:
        /* <DEDUP_REMOVED lines=604> */
.L_x_1977:
[----:B------:R-:W-:Y:S01]  /*cc50*/  ULEA UR5, UR45, UR60, 0x3 ;  /* 0x0000003c2d057291 */ /* 0x000fe2000f8e183f */
[----:B------:R-:W-:-:S04]  /*cc60*/  MOV R0, UR61 ;  /* 0x0000003d00007c02 */ /* 0x000fc80008000f00 */
[----:B------:R-:W-:-:S04]  /*cc70*/  SHF.L.U32 R0, R0, 0x1f, RZ ;  /* 0x0000001f00007819 */ /* 0x000fc800000006ff */
[----:B------:R3:W4:Y:S01]  /*cc80*/  SYNCS.PHASECHK.TRANS64.TRYWAIT P2, [UR5+0x38850], R0 ;  /* 0x03885000ff0075a7 */ /* 0x0007220008040145 */
[----:B------:R-:W-:Y:S05]  /*cc90*/  @!P0 BRA `(.L_x_1978) ;  /* 0x0000000000048947 */ /* 0x000fea0003800000 */
[----:B------:R-:W-:Y:S01]  /*cca0*/  BPT.TRAP 0x1 ;  /* 0x000000040000795c */ /* 0x000fe20000300000 */
.L_x_1978:
[----:B----4-:R-:W-:Y:S05]  /*ccb0*/  @P2 BRA `(.L_x_1979) ;  /* 0x0000000000082947 */ /* 0x010fea0003800000 */
[----:B------:R-:W4:Y:S02]  /*ccc0*/  SYNCS.PHASECHK.TRANS64.TRYWAIT P2, [UR5+0x38850], R0 ;  /* 0x03885000ff0075a7 */ /* 0x000f240008040145 */
[----:B----4-:R-:W-:Y:S05]  /*ccd0*/  @!P2 BRA `(.L_x_1980) ;  /* 0x0000007800a4a947 */ /* 0x010fea0003800000 */
.L_x_1979:
[----:B------:R-:W-:Y:S01]  /*cce0*/  UIADD3 UR4, UR60, 0x400, URZ ;  /* 0x000004003c047890 */ /* 0x000fe2000fffe03f */
[----:B------:R-:W-:Y:S01]  /*ccf0*/  WARPGROUP.ARRIVE ;  /* 0x00000000000079c5 */ /* 0x000fe20000000000 */
[----:B------:R-:W-:Y:S01]  /*cd00*/  UMOV UR7, 0x40000040 ;  /* 0x4000004000077882 */ /* 0x000fe20000000000 */
[----:B------:R-:W-:Y:S01]  /*cd10*/  FMUL.FTZ R2, R184, UR41 ;  /* 0x00000029b8027c20 */ /* 0x000fe20008410000 */
[----:B------:R-:W-:Y:S01]  /*cd20*/  USHF.R.U32.HI UR4, URZ, 0x4, UR4 ;  /* 0x000000043f047899 */ /* 0x000fe20008011604 */
[----:B-12---:R-:W-:Y:S01]  /*cd30*/  FMUL.FTZ R3, R185, UR41 ;  /* 0x00000029b9037c20 */ /* 0x006fe20008410000 */
[----:B------:R-:W-:Y:S01]  /*cd40*/  FMUL.FTZ R184, R187, UR41 ;  /* 0x00000029bbb87c20 */ /* 0x000fe20008410000 */
[----:B------:R-:W-:Y:S01]  /*cd50*/  FMUL.FTZ R187, R188, UR41 ;  /* 0x00000029bcbb7c20 */ /* 0x000fe20008410000 */
[----:B------:R-:W-:Y:S01]  /*cd60*/  ULOP3.LUT UR4, UR4, 0x3fff, URZ, 0xc0, !UPT ;  /* 0x00003fff04047892 */ /* 0x000fe2000f8ec03f */
[----:B------:R-:W3:Y:S01]  /*cd70*/  MUFU.TANH R2, R2 ;  /* 0x0000000200027308 */ /* 0x000ee20000002400 */
[----:B------:R-:W-:Y:S01]  /*cd80*/  FMUL.FTZ R188, R189, UR41 ;  /* 0x00000029bdbc7c20 */ /* 0x000fe20008410000 */
[----:B------:R-:W-:Y:S01]  /*cd90*/  FMUL.FTZ R185, R186, UR41 ;  /* 0x00000029bab97c20 */ /* 0x000fe20008410000 */
[----:B------:R-:W-:Y:S01]  /*cda0*/  ULOP3.LUT UR4, UR4, 0x2800000, URZ, 0xfc, !UPT ;  /* 0x0280000004047892 */ /* 0x000fe2000f8efc3f */
[----:B------:R-:W-:Y:S01]  /*cdb0*/  FMUL.FTZ R186, R190, UR41 ;  /* 0x00000029beba7c20 */ /* 0x000fe20008410000 */
[----:B------:R-:W-:Y:S01]  /*cdc0*/  FMUL.FTZ R190, R176, UR41 ;  /* 0x00000029b0be7c20 */ /* 0x000fe20008410000 */
[----:B------:R-:W-:Y:S01]  /*cdd0*/  FMUL.FTZ R177, R177, UR41 ;  /* 0x00000029b1b17c20 */ /* 0x000fe20008410000 */
[----:B------:R-:W-:Y:S01]  /*cde0*/  UIMAD UR10, UR45, 0xa00, UR4 ;  /* 0x00000a002d0a78a4 */ /* 0x000fe2000f8e0204 */
[----:B------:R-:W1:Y:S01]  /*cdf0*/  MUFU.TANH R3, R3 ;  /* 0x0000000300037308 */ /* 0x000e620000002400 */
        /* <DEDUP_REMOVED lines=9> */
[----:B------:R-:W2:Y:S01]  /*ce90*/  MUFU.TANH R187, R187 ;  /* 0x000000bb00bb7308 */ /* 0x000ea20000002400 */
[----:B------:R-:W-:Y:S01]  /*cea0*/  UMOV UR7, 0x40000040 ;  /* 0x4000004000077882 */ /* 0x000fe20000000000 */
[----:B---3--:R-:W-:Y:S01]  /*ceb0*/  FMNMX.FTZ R0, R2, R21, !PT ;  /* 0x0000001502007209 */ /* 0x008fe20007810000 */
[----:B------:R-:W-:Y:S01]  /*cec0*/  FMUL.FTZ R168, R169, UR41 ;  /* 0x00000029a9a87c20 */ /* 0x000fe20008410000 */
[----:B------:R-:W-:Y:S01]  /*ced0*/  FMUL.FTZ R169, R172, UR41 ;  /* 0x00000029aca97c20 */ /* 0x000fe20008410000 */
[----:B------:R-:W-:Y:S01]  /*cee0*/  FMUL.FTZ R172, R173, UR41 ;  /* 0x00000029adac7c20 */ /* 0x000fe20008410000 */
[----:B------:R-:W-:Y:S01]  /*cef0*/  FMUL.FTZ R160, R160, UR41 ;  /* 0x00000029a0a07c20 */ /* 0x000fe20008410000 */
[----:B-1----:R-:W-:Y:S01]  /*cf00*/  FMNMX.FTZ R0, R3, R0, !PT ;  /* 0x0000000003007209 */ /* 0x002fe20007810000 */
        /* <DEDUP_REMOVED lines=9> */
[----:B--2---:R-:W-:Y:S01]  /*cfa0*/  FMNMX.FTZ R173, R187, R0, !PT ;  /* 0x00000000bbad7209 */ /* 0x004fe20007810000 */
[----:B------:R-:W-:Y:S01]  /*cfb0*/  FMUL.FTZ R170, R170, UR41 ;  /* 0x00000029aaaa7c20 */ /* 0x000fe20008410000 */
[----:B------:R-:W-:Y:S01]  /*cfc0*/  ULDC UR11, c[0x0][0x988] ;  /* 0x00026200000b7ab9 */ /* 0x000fe20000000800 */
[----:B------:R-:W-:Y:S01]  /*cfd0*/  FMUL.FTZ R171, R171, UR41 ;  /* 0x00000029abab7c20 */ /* 0x000fe20008410000 */
[----:B------:R-:W-:Y:S01]  /*cfe0*/  UMOV UR4, UR11 ;  /* 0x0000000b00047c82 */ /* 0x000fe20008000000 */
[----:B------:R-:W-:Y:S01]  /*cff0*/  FMUL.FTZ R174, R174, UR41 ;  /* 0x00000029aeae7c20 */ /* 0x000fe20008410000 */
[----:B------:R-:W-:Y:S01]  /*d000*/  FMUL.FTZ R175, R175, UR41 ;  /* 0x00000029afaf7c20 */ /* 0x000fe20008410000 */
[----:B------:R-:W2:Y:S01]  /*d010*/  MUFU.TANH R177, R177 ;  /* 0x000000b100b17308 */ /* 0x000ea20000002400 */
[----:B-1----:R-:W-:Y:S01]  /*d020*/  FMNMX.FTZ R173, R188, R173, !PT ;  /* 0x000000adbcad7209 */ /* 0x002fe20007810000 */
[----:B------:R-:W-:Y:S01]  /*d030*/  FMUL.FTZ R162, R162, UR41 ;  /* 0x00000029a2a27c20 */ /* 0x000fe20008410000 */
[----:B------:R-:W-:Y:S01]  /*d040*/  FMUL.FTZ R163, R163, UR41 ;  /* 0x00000029a3a37c20 */ /* 0x000fe20008410000 */
[----:B------:R-:W-:Y:S01]  /*d050*/  FMUL.FTZ R166, R166, UR41 ;  /* 0x00000029a6a67c20 */ /* 0x000fe20008410000 */
[----:B------:R-:W-:Y:S01]  /*d060*/  FMUL.FTZ R167, R167, UR41 ;  /* 0x00000029a7a77c20 */ /* 0x000fe20008410000 */
[----:B------:R-:W-:Y:S01]  /*d070*/  FMUL.FTZ R154, R154, UR41 ;  /* 0x000000299a9a7c20 */ /* 0x000fe20008410000 */
[----:B------:R-:W-:Y:S01]  /*d080*/  FMUL.FTZ R155, R155, UR41 ;  /* 0x000000299b9b7c20 */ /* 0x000fe20008410000 */
[----:B------:R-:W1:Y:S01]  /*d090*/  MUFU.TANH R180, R180 ;  /* 0x000000b400b47308 */ /* 0x000e620000002400 */
[----:B---3--:R-:W-:Y:S01]  /*d0a0*/  FMNMX.FTZ R0, R190, R173, !PT ;  /* 0x000000adbe007209 */ /* 0x008fe20007810000 */
[----:B------:R-:W-:Y:S01]  /*d0b0*/  FMUL.FTZ R158, R158, UR41 ;  /* 0x000000299e9e7c20 */ /* 0x000fe20008410000 */
[----:B------:R-:W-:Y:S01]  /*d0c0*/  FMUL.FTZ R159, R159, UR41 ;  /* 0x000000299f9f7c20 */ /* 0x000fe20008410000 */
[----:B------:R-:W-:Y:S01]  /*d0d0*/  ISETP.LT.AND P2, PT, RZ, UR47, PT ;  /* 0x0000002fff007c0c */ /* 0x000fe2000bf41270 */
[----:B------:R-:W-:Y:S01]  /*d0e0*/  UMOV UR45, UR46 ;  /* 0x0000002e002d7c82 */ /* 0x000fe20008000000 */
[----:B------:R-:W-:-:S02]  /*d0f0*/  R2UR UR61, R16 ;  /* 0x00000000103d72ca */ /* 0x000fc400000e0000 */
[----:B------:R-:W3:Y:S01]  /*d100*/  MUFU.TANH R181, R181 ;  /* 0x000000b500b57308 */ /* 0x000ee20000002400 */
[----:B--2---:R-:W-:-:S07]  /*d110*/  FMNMX.FTZ R173, R177, R0, !PT ;  /* 0x00000000b1ad7209 */ /* 0x004fce0007810000 */
[----:B------:R-:W2:Y:S01]  /*d120*/  MUFU.TANH R182, R182 ;  /* 0x000000b600b67308 */ /* 0x000ea20000002400 */
[----:B-1----:R-:W-:-:S07]  /*d130*/  FMNMX.FTZ R0, R180, R173, !PT ;  /* 0x000000adb4007209 */ /* 0x002fce0007810000 */
[----:B------:R-:W1:Y:S01]  /*d140*/  MUFU.TANH R168, R168 ;  /* 0x000000a800a87308 */ /* 0x000e620000002400 */
[----:B---3--:R-:W-:-:S07]  /*d150*/  FMNMX.FTZ R173, R181, R0, !PT ;  /* 0x00000000b5ad7209 */ /* 0x008fce0007810000 */
        /* <DEDUP_REMOVED lines=9> */
[----:B-1----:R-:W-:Y:S01]  /*d1f0*/  FMNMX.FTZ R0, R160, R173, !PT ;  /* 0x000000ada0007209 */ /* 0x002fe20007810000 */
[----:B------:R-:W-:-:S06]  /*d200*/  FMUL.FTZ R173, R157, UR41 ;  /* 0x000000299dad7c20 */ /* 0x000fcc0008410000 */
[----:B------:R-:W1:Y:S01]  /*d210*/  MUFU.TANH R165, R165 ;  /* 0x000000a500a57308 */ /* 0x000e620000002400 */
[----:B---3--:R-:W-:-:S07]  /*d220*/  FMNMX.FTZ R157, R161, R0, !PT ;  /* 0x00000000a19d7209 */ /* 0x008fce0007810000 */
[----:B------:R-:W3:Y:S01]  /*d230*/  MUFU.TANH R152, R152 ;  /* 0x0000009800987308 */ /* 0x000ee20000002400 */
[----:B--2---:R-:W-:Y:S01]  /*d240*/  FMNMX.FTZ R0, R164, R157, !PT ;  /* 0x0000009da4007209 */ /* 0x004fe20007810000 */
[----:B------:R-:W-:-:S06]  /*d250*/  FMUL.FTZ R157, R183, UR41 ;  /* 0x00000029b79d7c20 */ /* 0x000fcc0008410000 */
        /* <DEDUP_REMOVED lines=9> */
[----:B---3--:R-:W-:-:S05]  /*d2f0*/  FMNMX.FTZ R0, R173, R0, !PT ;  /* 0x00000000ad007209 */ /* 0x008fca0007810000 */
[----:B------:R-:W3:Y:S02]  /*d300*/  SHFL.BFLY PT, R183, R0, 0x2, 0x1f ;  /* 0x0c401f0000b77f89 */ /* 0x000ee400000e0000 */
[----:B------:R-:W4:Y:S08]  /*d310*/  MUFU.TANH R186, R186 ;  /* 0x000000ba00ba7308 */ /* 0x000f300000002400 */
[----:B------:R-:W5:Y:S08]  /*d320*/  MUFU.TANH R189, R189 ;  /* 0x000000bd00bd7308 */ /* 0x000f700000002400 */
[----:B------:R-:W5:Y:S01]  /*d330*/  MUFU.TANH R176, R176 ;  /* 0x000000b000b07308 */ /* 0x000f620000002400 */
[----:B---3--:R-:W-:-:S07]  /*d340*/  FMNMX.FTZ R183, R0, R183, !PT ;  /* 0x000000b700b77209 */ /* 0x008fce0007810000 */
[----:B------:R-:W3:Y:S01]  /*d350*/  MUFU.TANH R178, R178 ;  /* 0x000000b200b27308 */ /* 0x000ee20000002400 */
[----:B------:R-:W2:Y:S07]  /*d360*/  SHFL.BFLY PT, R4, R183, 0x1, 0x1f ;  /* 0x0c201f00b7047f89 */ /* 0x000eae00000e0000 */
[----:B------:R-:W3:Y:S08]  /*d370*/  MUFU.TANH R179, R179 ;  /* 0x000000b300b37308 */ /* 0x000ef00000002400 */
[----:B------:R-:W3:Y:S08]  /*d380*/  MUFU.TANH R157, R157 ;  /* 0x0000009d009d7308 */ /* 0x000ef00000002400 */
[----:B------:R-:W3:Y:S01]  /*d390*/  MUFU.TANH R170, R170 ;  /* 0x000000aa00aa7308 */ /* 0x000ee20000002400 */
[----:B--2---:R-:W-:-:S02]  /*d3a0*/  FMNMX.FTZ R4, R183, R4, !PT ;  /* 0x00000004b7047209 */ /* 0x004fc40007810000 */
[----:B------:R-:W-:-:S03]  /*d3b0*/  FMNMX.FTZ R183, R185, R20, !PT ;  /* 0x00000014b9b77209 */ /* 0x000fc60007810000 */
[----:B------:R-:W-:Y:S01]  /*d3c0*/  FADD.FTZ R0, -R4, R21 ;  /* 0x0000001504007221 */ /* 0x000fe20000010100 */
[----:B-1----:R-:W-:Y:S01]  /*d3d0*/  FMNMX.FTZ R183, R184, R183, !PT ;  /* 0x000000b7b8b77209 */ /* 0x002fe20007810000 */
[----:B------:R-:W1:Y:S02]  /*d3e0*/  MUFU.TANH R171, R171 ;  /* 0x000000ab00ab7308 */ /* 0x000e640000002400 */
[----:B------:R-:W-:-:S06]  /*d3f0*/  FMUL.FTZ R0, R0, UR4 ;  /* 0x0000000400007c20 */ /* 0x000fcc0008410000 */
[----:B------:R-:W2:Y:S08]  /*d400*/  MUFU.TANH R174, R174 ;  /* 0x000000ae00ae7308 */ /* 0x000eb00000002400 */
[----:B------:R-:W2:Y:S08]  /*d410*/  MUFU.TANH R175, R175 ;  /* 0x000000af00af7308 */ /* 0x000eb00000002400 */
[----:B------:R-:W2:Y:S08]  /*d420*/  MUFU.TANH R162, R162 ;  /* 0x000000a200a27308 */ /* 0x000eb00000002400 */
[----:B------:R-:W2:Y:S08]  /*d430*/  MUFU.TANH R163, R163 ;  /* 0x000000a300a37308 */ /* 0x000eb00000002400 */
[----:B------:R-:W2:Y:S08]  /*d440*/  MUFU.TANH R166, R166 ;  /* 0x000000a600a67308 */ /* 0x000eb00000002400 */
[----:B------:R-:W2:Y:S01]  /*d450*/  MUFU.TANH R167, R167 ;  /* 0x000000a700a77308 */ /* 0x000ea20000002400 */
[----:B------:R-:W-:-:S02]  /*d460*/  WARPGROUP.DEPBAR.LE gsb0, 0x0 ;  /* 0x00008000000079c5 */ /* 0x000fc40000010000 */
[----:B------:R-:W-:-:S05]  /*d470*/  WARPGROUP.ARRIVE ;  /* 0x00000000000079c5 */ /* 0x000fca0000000000 */
[----:B------:R-:W2:Y:S01]  /*d480*/  MUFU.TANH R154, R154 ;  /* 0x0000009a009a7308 */ /* 0x000ea20000002400 */
[----:B------:R-:W-:Y:S01]  /*d490*/  HGMMA.64x256x16.F32 R24, R204, gdesc[UR4].tnspB, R24, gsb0 ;  /* 0x43e00004cc187df0 */ /* 0x000fe20008000818 */
[----:B------:R-:W-:Y:S01]  /*d4a0*/  UIADD3 UR6, UR10, 0x100, URZ ;  /* 0x000001000a067890 */ /* 0x000fe2000fffe03f */
[----:B------:R-:W-:-:S05]  /*d4b0*/  UMOV UR7, 0x40000040 ;  /* 0x4000004000077882 */ /* 0x000fca0000000000 */
[----:B------:R-:W2:Y:S08]  /*d4c0*/  MUFU.TANH R155, R155 ;  /* 0x0000009b009b7308 */ /* 0x000eb00000002400 */
[----:B------:R-:W2:Y:S08]  /*d4d0*/  MUFU.TANH R158, R158 ;  /* 0x0000009e009e7308 */ /* 0x000eb00000002400 */
[----:B------:R-:W2:Y:S08]  /*d4e0*/  MUFU.TANH R159, R159 ;  /* 0x0000009f009f7308 */ /* 0x000eb00000002400 */
[----:B------:R-:W-:Y:S01]  /*d4f0*/  MUFU.EX2 R0, R0 ;  /* 0x0000000000007308 */ /* 0x000fe20000000800 */
        /* <DEDUP_REMOVED lines=13> */
[----:B----4-:R-:W-:Y:S01]  /*d5d0*/  FMNMX.FTZ R196, R186, R183, !PT ;  /* 0x000000b7bac47209 */ /* 0x010fe20007810000 */
[----:B------:R-:W-:-:S03]  /*d5e0*/  FMUL.FTZ R199, R4, UR4 ;  /* 0x0000000404c77c20 */ /* 0x000fc60008410000 */
[----:B-----5:R-:W-:-:S15]  /*d5f0*/  FMNMX.FTZ R21, R189, R196, !PT ;  /* 0x000000c4bd157209 */ /* 0x020fde0007810000 */
[----:B------:R-:W-:-:S03]  /*d600*/  NOP ;  /* 0x0000000000007918 */ /* 0x000fc60000000000 */
[----:B------:R-:W-:Y:S01]  /*d610*/  HGMMA.64x256x16.F32 R24, R192, gdesc[UR4].tnspB, R24, gsb0 ;  /* 0x43e00004c0187df0 */ /* 0x000fe20008000818 */
[--C-:B------:R-:W-:Y:S01]  /*d620*/  FFMA.FTZ R183, R2, UR4, -R199.reuse ;  /* 0x0000000402b77c23 */ /* 0x100fe200080108c7 */
[--C-:B------:R-:W-:Y:S01]  /*d630*/  FFMA.FTZ R208, R3, UR4, -R199.reuse ;  /* 0x0000000403d07c23 */ /* 0x100fe200080108c7 */
[----:B------:R-:W-:Y:S01]  /*d640*/  FMNMX.FTZ R21, R176, R21, !PT ;  /* 0x00000015b0157209 */ /* 0x000fe20007810000 */
[--C-:B------:R-:W-:Y:S01]  /*d650*/  FFMA.FTZ R196, R160, UR4, -R199.reuse ;  /* 0x00000004a0c47c23 */ /* 0x100fe200080108c7 */
[--C-:B------:R-:W-:Y:S01]  /*d660*/  FFMA.FTZ R202, R169, UR4, -R199.reuse ;  /* 0x00000004a9ca7c23 */ /* 0x100fe200080108c7 */
[--C-:B------:R-:W-:Y:S01]  /*d670*/  FFMA.FTZ R169, R172, UR4, -R199.reuse ;  /* 0x00000004aca97c23 */ /* 0x100fe200080108c7 */
[----:B---3--:R-:W-:Y:S01]  /*d680*/  FMNMX.FTZ R2, R178, R21, !PT ;  /* 0x00000015b2027209 */ /* 0x008fe20007810000 */
        /* <DEDUP_REMOVED lines=15> */
[----:B-1----:R-:W-:Y:S01]  /*d780*/  FMNMX.FTZ R3, R171, R2, !PT ;  /* 0x00000002ab037209 */ /* 0x002fe20007810000 */
[--C-:B------:R-:W-:Y:S01]  /*d790*/  FFMA.FTZ R187, R161, UR4, -R199.reuse ;  /* 0x00000004a1bb7c23 */ /* 0x100fe200080108c7 */
[--C-:B------:R-:W-:Y:S01]  /*d7a0*/  FFMA.FTZ R161, R165, UR4, -R199.reuse ;  /* 0x00000004a5a17c23 */ /* 0x100fe200080108c7 */
[--C-:B------:R-:W-:Y:S01]  /*d7b0*/  FFMA.FTZ R206, R180, UR4, -R199.reuse ;  /* 0x00000004b4ce7c23 */ /* 0x100fe200080108c7 */
[----:B--2---:R-:W-:Y:S01]  /*d7c0*/  FMNMX.FTZ R2, R174, R3, !PT ;  /* 0x00000003ae027209 */ /* 0x004fe20007810000 */
[----:B------:R-:W-:Y:S01]  /*d7d0*/  MUFU.EX2 R210, R210 ;  /* 0x000000d200d27308 */ /* 0x000fe20000000800 */
[--C-:B------:R-:W-:Y:S01]  /*d7e0*/  FFMA.FTZ R200, R182, UR4, -R199.reuse ;  /* 0x00000004b6c87c23 */ /* 0x100fe200080108c7 */
[----:B------:R-:W-:Y:S01]  /*d7f0*/  FFMA.FTZ R173, R173, UR4, -R199 ;  /* 0x00000004adad7c23 */ /* 0x000fe200080108c7 */
        /* <DEDUP_REMOVED lines=12> */
[----:B------:R-:W-:-:S05]  /*d8c0*/  FMNMX.FTZ R2, R159, R2, !PT ;  /* 0x000000029f027209 */ /* 0x000fca0007810000 */
[----:B------:R-:W1:Y:S01]  /*d8d0*/  SHFL.BFLY PT, R3, R2, 0x2, 0x1f ;  /* 0x0c401f0002037f89 */ /* 0x000e6200000e0000 */
[----:B------:R-:W-:Y:S08]  /*d8e0*/  MUFU.EX2 R191, R191 ;  /* 0x000000bf00bf7308 */ /* 0x000ff00000000800 */
[----:B------:R-:W-:Y:S08]  /*d8f0*/  MUFU.EX2 R200, R200 ;  /* 0x000000c800c87308 */ /* 0x000ff00000000800 */
[----:B------:R-:W-:Y:S01]  /*d900*/  MUFU.EX2 R181, R181 ;  /* 0x000000b500b57308 */ /* 0x000fe20000000800 */
[----:B-1----:R-:W-:-:S07]  /*d910*/  FMNMX.FTZ R160, R2, R3, !PT ;  /* 0x0000000302a07209 */ /* 0x002fce0007810000 */
[----:B------:R-:W-:Y:S01]  /*d920*/  MUFU.EX2 R202, R202 ;  /* 0x000000ca00ca7308 */ /* 0x000fe20000000800 */
[----:B------:R-:W1:Y:S07]  /*d930*/  SHFL.BFLY PT, R3, R160, 0x1, 0x1f ;  /* 0x0c201f00a0037f89 */ /* 0x000e6e00000e0000 */
[----:B------:R-:W-:Y:S08]  /*d940*/  MUFU.EX2 R169, R169 ;  /* 0x000000a900a97308 */ /* 0x000ff00000000800 */
[----:B------:R-:W-:Y:S08]  /*d950*/  MUFU.EX2 R196, R196 ;  /* 0x000000c400c47308 */ /* 0x000ff00000000800 */
[----:B------:R-:W-:Y:S01]  /*d960*/  MUFU.EX2 R187, R187 ;  /* 0x000000bb00bb7308 */ /* 0x000fe20000000800 */
[----:B-1----:R-:W-:-:S07]  /*d970*/  FMNMX.FTZ R3, R160, R3, !PT ;  /* 0x00000003a0037209 */ /* 0x002fce0007810000 */
        /* <DEDUP_REMOVED lines=12> */
[----:B------:R-:W-:Y:S01]  /*da40*/  @!P1 LEA R157, R157, UR60, 0x3 ;  /* 0x0000003c9d9d9c11 */ /* 0x000fe2000f8e18ff */
[--C-:B------:R-:W-:Y:S01]  /*da50*/  FFMA.FTZ R168, R178, UR4, -R156.reuse ;  /* 0x00000004b2a87c23 */ /* 0x100fe2000801089c */
[--C-:B------:R-:W-:Y:S01]  /*da60*/  FFMA.FTZ R207, R179, UR4, -R156.reuse ;  /* 0x00000004b3cf7c23 */ /* 0x100fe2000801089c */
[--C-:B------:R-:W-:Y:S01]  /*da70*/  FFMA.FTZ R201, R170, UR4, -R156.reuse ;  /* 0x00000004aac97c23 */ /* 0x100fe2000801089c */
[----:B------:R-:W-:Y:S01]  /*da80*/  @!P1 IADD3 R157, R157, 0x38840, RZ ;  /* 0x000388409d9d9810 */ /* 0x000fe20007ffe0ff */
[----:B------:R-:W1:Y:S01]  /*da90*/  MUFU.EX2 R209, R209 ;  /* 0x000000d100d17308 */ /* 0x000e620000000800 */
[--C-:B------:R-:W-:Y:S01]  /*daa0*/  FFMA.FTZ R199, R166, UR4, -R156.reuse ;  /* 0x00000004a6c77c23 */ /* 0x100fe2000801089c */
[--C-:B------:R-:W-:Y:S01]  /*dab0*/  FFMA.FTZ R170, R171, UR4, -R156.reuse ;  /* 0x00000004abaa7c23 */ /* 0x100fe2000801089c */
[----:B------:R-:W-:Y:S01]  /*dac0*/  @!P1 PRMT R157, RZ, 0x654, R157 ;  /* 0x00000654ff9d9816 */ /* 0x000fe2000000009d */
[--C-:B------:R-:W-:Y:S01]  /*dad0*/  FFMA.FTZ R203, R174, UR4, -R156.reuse ;  /* 0x00000004aecb7c23 */ /* 0x100fe2000801089c */
[--C-:B------:R-:W-:Y:S01]  /*dae0*/  FFMA.FTZ R174, R175, UR4, -R156.reuse ;  /* 0x00000004afae7c23 */ /* 0x100fe2000801089c */
[--C-:B------:R-:W-:Y:S01]  /*daf0*/  FFMA.FTZ R167, R167, UR4, -R156.reuse ;  /* 0x00000004a7a77c23 */ /* 0x100fe2000801089c */
[--C-:B------:R-:W-:Y:S01]  /*db00*/  FFMA.FTZ R155, R155, UR4, -R156.reuse ;  /* 0x000000049b9b7c23 */ /* 0x100fe2000801089c */
[----:B------:R-:W2:Y:S01]  /*db10*/  MUFU.EX2 R160, R160 ;  /* 0x000000a000a07308 */ /* 0x000ea20000000800 */
[----:B------:R-:W-:Y:S01]  /*db20*/  FFMA.FTZ R158, R158, UR4, -R156 ;  /* 0x000000049e9e7c23 */ /* 0x000fe2000801089c */
[----:B------:R-:W-:Y:S01]  /*db30*/  IMAD.U32 R171, RZ, RZ, UR5 ;  /* 0x00000005ffab7e24 */ /* 0x000fe2000f8e00ff */
[----:B------:R-:W-:-:S04]  /*db40*/  UIADD3 UR5, UR47, -0x1, URZ ;  /* 0xffffffff2f057890 */ /* 0x000fc8000fffe03f */
[----:B------:R-:W-:Y:S01]  /*db50*/  @!P1 IADD3 R171, R171, 0x38860, RZ ;  /* 0x00038860abab9810 */ /* 0x000fe20007ffe0ff */
[----:B------:R-:W-:Y:S01]  /*db60*/  MUFU.EX2 R211, R211 ;  /* 0x000000d300d37308 */ /* 0x000fe20000000800 */
[----:B-1----:R-:W-:Y:S01]  /*db70*/  FFMA.FTZ R165, R2, R5, R209 ;  /* 0x0000000502a57223 */ /* 0x002fe200000100d1 */
[----:B------:R-:W-:Y:S01]  /*db80*/  UMOV UR47, UR5 ;  /* 0x00000005002f7c82 */ /* 0x000fe20008000000 */
[----:B------:R-:W-:-:S05]  /*db90*/  @!P1 PRMT R171, RZ, 0x654, R171 ;  /* 0x00000654ffab9816 */ /* 0x000fca00000000ab */
[----:B------:R-:W-:Y:S01]  /*dba0*/  MUFU.EX2 R164, R164 ;  /* 0x000000a400a47308 */ /* 0x000fe20000000800 */
[C---:B--2---:R-:W-:Y:S01]  /*dbb0*/  FADD.FTZ R176, R160.reuse, R165 ;  /* 0x000000a5a0b07221 */ /* 0x044fe20000010000 */
[----:B------:R-:W-:-:S06]  /*dbc0*/  F2FP.F16.F32.PACK_AB R209, R160, R209 ;  /* 0x000000d1a0d1723e */ /* 0x000fcc00000000ff */
        /* <DEDUP_REMOVED lines=11> */
[----:B------:R-:W1:Y:S01]  /*dc80*/  MUFU.EX2 R152, R152 ;  /* 0x0000009800987308 */ /* 0x000e620000000800 */
[----:B------:R-:W-:-:S02]  /*dc90*/  WARPGROUP.DEPBAR.LE gsb0, 0x0 ;  /* 0x00008000000079c5 */ /* 0x000fc40000010000 */
[----:B------:R2:W-:Y:S05]  /*dca0*/  @!P1 SYNCS.ARRIVE.TRANS64.RED.A1T0 RZ, [R157+URZ], RZ ;  /* 0x000000ff9dff99a7 */ /* 0x0005ea000810043f */
[----:B------:R-:W-:Y:S01]  /*dcb0*/  MUFU.EX2 R155, R155 ;  /* 0x0000009b009b7308 */ /* 0x000fe20000000800 */
[----:B--2---:R-:W-:Y:S01]  /*dcc0*/  FFMA.FTZ R157, R0, R17, R183 ;  /* 0x00000011009d7223 */ /* 0x004fe200000100b7 */
[--C-:B------:R-:W-:Y:S01]  /*dcd0*/  FFMA.FTZ R17, R162, UR4, -R156.reuse ;  /* 0x00000004a2117c23 */ /* 0x100fe2000801089c */
[----:B------:R-:W-:-:S05]  /*dce0*/  FFMA.FTZ R162, R163, UR4, -R156 ;  /* 0x00000004a3a27c23 */ /* 0x000fca000801089c */
[----:B------:R-:W-:Y:S01]  /*dcf0*/  MUFU.EX2 R153, R153 ;  /* 0x0000009900997308 */ /* 0x000fe20000000800 */
[----:B------:R-:W-:Y:S01]  /*dd00*/  FADD.FTZ R157, R208, R157 ;  /* 0x0000009dd09d7221 */ /* 0x000fe20000010000 */
[----:B-1----:R-:W-:Y:S01]  /*dd10*/  F2FP.F16.F32.PACK_AB R192, R152, R21 ;  /* 0x0000001598c0723e */ /* 0x002fe200000000ff */
[----:B------:R1:W-:Y:S01]  /*dd20*/  @!P1 SYNCS.ARRIVE.TRANS64.RED.A1T0 RZ, [R171+URZ], RZ ;  /* 0x000000ffabff99a7 */ /* 0x0003e2000810043f */
[----:B------:R-:W-:Y:S01]  /*dd30*/  F2FP.F16.F32.PACK_AB R208, R208, R183 ;  /* 0x000000b7d0d0723e */ /* 0x000fe200000000ff */
[----:B------:R-:W-:Y:S01]  /*dd40*/  FADD.FTZ R178, R210, R157 ;  /* 0x0000009dd2b27221 */ /* 0x000fe20000010000 */
[----:B------:R-:W-:Y:S01]  /*dd50*/  FADD.FTZ R157, R211, R176 ;  /* 0x000000b0d39d7221 */ /* 0x000fe20000010000 */
[C---:B------:R-:W-:Y:S01]  /*dd60*/  F2FP.F16.F32.PACK_AB R211, R164.reuse, R211 ;  /* 0x000000d3a4d3723e */ /* 0x040fe200000000ff */
[----:B------:R2:W-:Y:S01]  /*dd70*/  MUFU.EX2 R5, R17 ;  /* 0x0000001100057308 */ /* 0x0005e20000000800 */
[C---:B------:R-:W-:Y:S01]  /*dd80*/  FADD.FTZ R163, R197.reuse, R178 ;  /* 0x000000b2c5a37221 */ /* 0x040fe20000010000 */
[----:B------:R-:W-:Y:S01]  /*dd90*/  FADD.FTZ R166, R164, R157 ;  /* 0x0000009da4a67221 */ /* 0x000fe20000010000 */
[----:B------:R-:W-:-:S02]  /*dda0*/  F2FP.F16.F32.PACK_AB R210, R197, R210 ;  /* 0x000000d2c5d2723e */ /* 0x000fc400000000ff */
[----:B------:R-:W-:Y:S01]  /*ddb0*/  FADD.FTZ R176, R204, R163 ;  /* 0x000000a3ccb07221 */ /* 0x000fe20000010000 */
[----:B------:R-:W-:Y:S01]  /*ddc0*/  FADD.FTZ R157, R205, R166 ;  /* 0x000000a6cd9d7221 */ /* 0x000fe20000010000 */
[C---:B------:R-:W-:Y:S01]  /*ddd0*/  F2FP.F16.F32.PACK_AB R204, R177.reuse, R204 ;  /* 0x000000ccb1cc723e */ /* 0x040fe200000000ff */
[----:B------:R-:W3:Y:S01]  /*dde0*/  MUFU.EX2 R162, R162 ;  /* 0x000000a200a27308 */ /* 0x000ee20000000800 */
[----:B--2---:R-:W-:Y:S01]  /*ddf0*/  FFMA.FTZ R17, R154, UR4, -R156 ;  /* 0x000000049a117c23 */ /* 0x004fe2000801089c */
[----:B------:R-:W-:Y:S01]  /*de00*/  FADD.FTZ R163, R177, R176 ;  /* 0x000000b0b1a37221 */ /* 0x000fe20000010000 */
[C---:B------:R-:W-:Y:S01]  /*de10*/  FADD.FTZ R154, R168.reuse, R157 ;  /* 0x0000009da89a7221 */ /* 0x040fe20000010000 */
[----:B------:R-:W-:Y:S01]  /*de20*/  FFMA.FTZ R156, R159, UR4, -R156 ;  /* 0x000000049f9c7c23 */ /* 0x000fe2000801089c */
[----:B------:R-:W-:Y:S01]  /*de30*/  F2FP.F16.F32.PACK_AB R205, R168, R205 ;  /* 0x000000cda8cd723e */ /* 0x000fe200000000ff */
[----:B------:R-:W-:Y:S01]  /*de40*/  FADD.FTZ R166, R206, R163 ;  /* 0x000000a3cea67221 */ /* 0x000fe20000010000 */
[----:B------:R-:W-:Y:S01]  /*de50*/  FADD.FTZ R157, R207, R154 ;  /* 0x0000009acf9d7221 */ /* 0x000fe20000010000 */
[----:B------:R-:W-:Y:S01]  /*de60*/  MUFU.EX2 R158, R158 ;  /* 0x0000009e009e7308 */ /* 0x000fe20000000800 */
[C---:B------:R-:W-:Y:S01]  /*de70*/  F2FP.F16.F32.PACK_AB R206, R191.reuse, R206 ;  /* 0x000000cebfce723e */ /* 0x040fe200000000ff */
[----:B------:R-:W-:Y:S01]  /*de80*/  FADD.FTZ R159, R191, R166 ;  /* 0x000000a6bf9f7221 */ /* 0x000fe20000010000 */
[C---:B------:R-:W-:Y:S01]  /*de90*/  FADD.FTZ R166, R172.reuse, R157 ;  /* 0x0000009daca67221 */ /* 0x040fe20000010000 */
[----:B------:R-:W-:-:S02]  /*dea0*/  F2FP.F16.F32.PACK_AB R207, R172, R207 ;  /* 0x000000cfaccf723e */ /* 0x000fc400000000ff */
[----:B------:R-:W-:Y:S01]  /*deb0*/  FADD.FTZ R176, R200, R159 ;  /* 0x0000009fc8b07221 */ /* 0x000fe20000010000 */
[----:B------:R-:W-:Y:S01]  /*dec0*/  FADD.FTZ R157, R201, R166 ;  /* 0x000000a6c99d7221 */ /* 0x000fe20000010000 */
[----:B------:R-:W2:Y:S01]  /*ded0*/  MUFU.EX2 R154, R167 ;  /* 0x000000a7009a7308 */ /* 0x000ea20000000800 */
[----:B---3--:R-:W-:Y:S01]  /*dee0*/  F2FP.F16.F32.PACK_AB R197, R162, R5 ;  /* 0x00000005a2c5723e */ /* 0x008fe200000000ff */
[C---:B------:R-:W-:Y:S01]  /*def0*/  FADD.FTZ R159, R181.reuse, R176 ;  /* 0x000000b0b59f7221 */ /* 0x040fe20000010000 */
[----:B------:R-:W-:Y:S01]  /*df00*/  FADD.FTZ R160, R170, R157 ;  /* 0x0000009daaa07221 */ /* 0x000fe20000010000 */
[----:B------:R-:W-:Y:S02]  /*df10*/  F2FP.F16.F32.PACK_AB R200, R181, R200 ;  /* 0x000000c8b5c8723e */ /* 0x000fe400000000ff */
[----:B------:R-:W-:Y:S01]  /*df20*/  FADD.FTZ R164, R202, R159 ;  /* 0x0000009fcaa47221 */ /* 0x000fe20000010000 */
[----:B------:R-:W-:Y:S01]  /*df30*/  FADD.FTZ R157, R203, R160 ;  /* 0x000000a0cb9d7221 */ /* 0x000fe20000010000 */
[----:B------:R3:W4:Y:S01]  /*df40*/  MUFU.EX2 R166, R17 ;  /* 0x0000001100a67308 */ /* 0x0007220000000800 */
[----:B------:R-:W-:Y:S01]  /*df50*/  F2FP.F16.F32.PACK_AB R201, R170, R201 ;  /* 0x000000c9aac9723e */ /* 0x000fe200000000ff */
[C---:B------:R-:W-:Y:S01]  /*df60*/  FADD.FTZ R159, R169.reuse, R164 ;  /* 0x000000a4a99f7221 */ /* 0x040fe20000010000 */
[----:B------:R-:W-:Y:S01]  /*df70*/  FADD.FTZ R160, R174, R157 ;  /* 0x0000009daea07221 */ /* 0x000fe20000010000 */
[----:B------:R-:W-:-:S02]  /*df80*/  F2FP.F16.F32.PACK_AB R202, R169, R202 ;  /* 0x000000caa9ca723e */ /* 0x000fc400000000ff */
[----:B------:R-:W-:Y:S01]  /*df90*/  FADD.FTZ R164, R196, R159 ;  /* 0x0000009fc4a47221 */ /* 0x000fe20000010000 */
[----:B------:R-:W-:Y:S01]  /*dfa0*/  F2FP.F16.F32.PACK_AB R203, R174, R203 ;  /* 0x000000cbaecb723e */ /* 0x000fe200000000ff */
[----:B------:R-:W5:Y:S01]  /*dfb0*/  MUFU.EX2 R20, R173 ;  /* 0x000000ad00147308 */ /* 0x000f620000000800 */
[----:B---3--:R-:W-:Y:S01]  /*dfc0*/  FADD.FTZ R17, R5, R160 ;  /* 0x000000a005117221 */ /* 0x008fe20000010000 */
[C---:B------:R-:W-:Y:S01]  /*dfd0*/  FADD.FTZ R157, R187.reuse, R164 ;  /* 0x000000a4bb9d7221 */ /* 0x040fe20000010000 */
[----:B------:R-:W-:Y:S02]  /*dfe0*/  F2FP.F16.F32.PACK_AB R196, R187, R196 ;  /* 0x000000c4bbc4723e */ /* 0x000fe400000000ff */
[----:B------:R-:W-:Y:S01]  /*dff0*/  FADD.FTZ R160, R162, R17 ;  /* 0x00000011a2a07221 */ /* 0x000fe20000010000 */
[----:B------:R-:W-:Y:S01]  /*e000*/  FADD.FTZ R164, R198, R157 ;  /* 0x0000009dc6a47221 */ /* 0x000fe20000010000 */
[----:B------:R-:W-:Y:S01]  /*e010*/  F2FP.F16.F32.PACK_AB R198, R161, R198 ;  /* 0x000000c6a1c6723e */ /* 0x000fe200000000ff */
[----:B------:R-:W3:Y:S01]  /*e020*/  MUFU.EX2 R156, R156 ;  /* 0x0000009c009c7308 */ /* 0x000ee20000000800 */
[----:B------:R-:W-:Y:S01]  /*e030*/  FADD.FTZ R17, R199, R160 ;  /* 0x000000a0c7117221 */ /* 0x000fe20000010000 */
[----:B------:R-:W-:Y:S01]  /*e040*/  FADD.FTZ R164, R161, R164 ;  /* 0x000000a4a1a47221 */ /* 0x000fe20000010000 */
[----:B--2---:R-:W-:-:S02]  /*e050*/  F2FP.F16.F32.PACK_AB R199, R154, R199 ;  /* 0x000000c79ac7723e */ /* 0x004fc400000000ff */
[----:B------:R-:W-:Y:S01]  /*e060*/  FADD.FTZ R17, R154, R17 ;  /* 0x000000119a117221 */ /* 0x000fe20000010000 */
[----:B------:R-:W-:Y:S01]  /*e070*/  FADD.FTZ R5, R21, R164 ;  /* 0x000000a415057221 */ /* 0x000fe20000010000 */
[C---:B----4-:R-:W-:Y:S02]  /*e080*/  F2FP.F16.F32.PACK_AB R193, R155.reuse, R166 ;  /* 0x000000a69bc1723e */ /* 0x050fe400000000ff */
[----:B------:R-:W-:Y:S01]  /*e090*/  FADD.FTZ R17, R166, R17 ;  /* 0x00000011a6117221 */ /* 0x000fe20000010000 */
[----:B------:R-:W-:Y:S01]  /*e0a0*/  FADD.FTZ R154, R152, R5 ;  /* 0x00000005989a7221 */ /* 0x000fe20000010000 */
[----:B-----5:R-:W-:Y:S02]  /*e0b0*/  F2FP.F16.F32.PACK_AB R194, R20, R153 ;  /* 0x0000009914c2723e */ /* 0x020fe400000000ff */
[----:B------:R-:W-:Y:S01]  /*e0c0*/  FADD.FTZ R17, R155, R17 ;  /* 0x000000119b117221 */ /* 0x000fe20000010000 */
[----:B------:R-:W-:-:S03]  /*e0d0*/  FADD.FTZ R5, R153, R154 ;  /* 0x0000009a99057221 */ /* 0x000fc60000010000 */
[----:B------:R-:W-:Y:S01]  /*e0e0*/  FADD.FTZ R21, R158, R17 ;  /* 0x000000119e157221 */ /* 0x000fe20000010000 */
[----:B------:R-:W-:Y:S01]  /*e0f0*/  FADD.FTZ R17, R20, R5 ;  /* 0x0000000514117221 */ /* 0x000fe20000010000 */
[C---:B---3--:R-:W-:Y:S01]  /*e100*/  F2FP.F16.F32.PACK_AB R195, R156.reuse, R158 ;  /* 0x0000009e9cc3723e */ /* 0x048fe200000000ff */
[----:B------:R-:W-:Y:S02]  /*e110*/  IMAD.MOV.U32 R20, RZ, RZ, R3 ;  /* 0x000000ffff147224 */ /* 0x000fe400078e0003 */
[----:B------:R-:W-:Y:S01]  /*e120*/  FADD.FTZ R5, R156, R21 ;  /* 0x000000159c057221 */ /* 0x000fe20000010000 */
[----:B------:R-:W-:Y:S01]  /*e130*/  MOV R21, R4 ;  /* 0x0000000400157202 */ /* 0x000fe20000000f00 */
[----:B-1----:R-:W-:Y:S06]  /*e140*/  @P2 BRA `(.L_x_1981) ;  /* 0xffffffc400082947 */ /* 0x002fec000383ffff */
.L_x_1972:
        /* <DEDUP_REMOVED lines=131> */
.L_x_1982:
[----:B------:R-:W-:Y:S01]  /*e980*/  R2UR UR6, R16 ;  /* 0x00000000100672ca */ /* 0x000fe200000e0000 */
[----:B------:R-:W-:-:S12]  /*e990*/  ULEA UR5, UR46, UR60, 0x3 ;  /* 0x0000003c2e057291 */ /* 0x000fd8000f8e183f */
[----:B------:R-:W-:-:S05]  /*e9a0*/  IMAD.U32 R0, RZ, RZ, UR6 ;  /* 0x00000006ff007e24 */ /* 0x000fca000f8e00ff */
[----:B------:R-:W-:-:S04]  /*e9b0*/  SHF.L.U32 R0, R0, 0x1f, RZ ;  /* 0x0000001f00007819 */ /* 0x000fc800000006ff */
[----:B------:R1:W2:Y:S01]  /*e9c0*/  SYNCS.PHASECHK.TRANS64.TRYWAIT P2, [UR5+0x38850], R0 ;  /* 0x03885000ff0075a7 */ /* 0x0002a20008040145 */
[----:B------:R-:W-:Y:S05]  /*e9d0*/  @!P0 BRA `(.L_x_1983) ;  /* 0x0000000000048947 */ /* 0x000fea0003800000 */
[----:B------:R-:W-:Y:S01]  /*e9e0*/  BPT.TRAP 0x1 ;  /* 0x000000040000795c */ /* 0x000fe20000300000 */
.L_x_1983:
[----:B--2---:R-:W-:Y:S05]  /*e9f0*/  @P2 BRA `(.L_x_1984) ;  /* 0x0000000000082947 */ /* 0x004fea0003800000 */
[----:B------:R-:W2:Y:S02]  /*ea00*/  SYNCS.PHASECHK.TRANS64.TRYWAIT P0, [UR5+0x38850], R0 ;  /* 0x03885000ff0075a7 */ /* 0x000ea40008000145 */
[----:B--2---:R-:W-:Y:S05]  /*ea10*/  @!P0 BRA `(.L_x_1985) ;  /* 0x0000005c006c8947 */ /* 0x004fea0003800000 */
.L_x_1984:
[----:B------:R-:W-:Y:S01]  /*ea20*/  UIADD3 UR60, UR60, 0x400, URZ ;  /* 0x000004003c3c7890 */ /* 0x000fe2000fffe03f */
[----:B------:R-:W-:Y:S01]  /*ea30*/  WARPGROUP.ARRIVE ;  /* 0x00000000000079c5 */ /* 0x000fe20000000000 */
[----:B------:R-:W-:Y:S01]  /*ea40*/  UMOV UR7, 0x40000040 ;  /* 0x4000004000077882 */ /* 0x000fe20000000000 */
[----:B------:R-:W-:Y:S01]  /*ea50*/  UMOV UR11, 0x40000040 ;  /* 0x40000040000b7882 */ /* 0x000fe20000000000 */
[----:B------:R-:W-:Y:S01]  /*ea60*/  USHF.R.U32.HI UR60, URZ, 0x4, UR60 ;  /* 0x000000043f3c7899 */ /* 0x000fe2000801163c */
[----:B------:R-:W3:Y:S01]  /*ea70*/  SHFL.BFLY PT, R2, R5, 0x2, 0x1f ;  /* 0x0c401f0005027f89 */ /* 0x000ee200000e0000 */
[----:B------:R-:W-:Y:S02]  /*ea80*/  R2UR UR12, R219 ;  /* 0x00000000db0c72ca */ /* 0x000fe400000e0000 */
[----:B------:R-:W-:Y:S01]  /*ea90*/  ULOP3.LUT UR60, UR60, 0x3fff, URZ, 0xc0, !UPT ;  /* 0x00003fff3c3c7892 */ /* 0x000fe2000f8ec03f */
[----:B-12---:R-:W1:Y:S01]  /*eaa0*/  SHFL.BFLY PT, R0, R17, 0x2, 0x1f ;  /* 0x0c401f0011007f89 */ /* 0x006e6200000e0000 */
[----:B------:R-:W-:-:S02]  /*eab0*/  R2UR UR9, R16 ;  /* 0x00000000100972ca */ /* 0x000fc400000e0000 */
[----:B------:R-:W-:Y:S01]  /*eac0*/  ULOP3.LUT UR6, UR60, 0x2800000, URZ, 0xfc, !UPT ;  /* 0x028000003c067892 */ /* 0x000fe2000f8efc3f */
[----:B------:R-:W-:Y:S02]  /*ead0*/  MOV R13, UR4 ;  /* 0x00000004000d7c02 */ /* 0x000fe40008000f00 */
[----:B------:R-:W-:Y:S01]  /*eae0*/  MOV R12, UR5 ;  /* 0x00000005000c7c02 */ /* 0x000fe20008000f00 */
[----:B------:R-:W-:Y:S02]  /*eaf0*/  UIMAD UR6, UR46, 0xa00, UR6 ;  /* 0x00000a002e0678a4 */ /* 0x000fe4000f8e0206 */
[----:B------:R-:W-:Y:S02]  /*eb00*/  UIADD3 UR46, UR46, 0x1, URZ ;  /* 0x000000012e2e7890 */ /* 0x000fe4000fffe03f */
[----:B------:R-:W-:Y:S02]  /*eb10*/  UIADD3 UR8, UR6, 0x80, URZ ;  /* 0x0000008006087890 */ /* 0x000fe4000fffe03f */
[----:B------:R-:W-:-:S02]  /*eb20*/  UISETP.NE.AND UP0, UPT, UR46, 0x2, UPT ;  /* 0x000000022e00788c */ /* 0x000fc4000bf05270 */
[----:B------:R-:W-:Y:S01]  /*eb30*/  UIADD3 UR12, UR12, 0x1, URZ ;  /* 0x000000010c0c7890 */ /* 0x000fe2000fffe03f */
[----:B------:R-:W-:Y:S01]  /*eb40*/  HGMMA.64x256x16.F32 R24, R208, gdesc[UR4].tnspB, R24, gsb0 ;  /* 0x43e00004d0187df0 */ /* 0x000fe20008000818 */
[----:B------:R-:W-:Y:S01]  /*eb50*/  UMOV UR7, 0x40000040 ;  /* 0x4000004000077882 */ /* 0x000fe20000000000 */
[----:B------:R-:W-:Y:S01]  /*eb60*/  UMOV UR10, UR8 ;  /* 0x00000008000a7c82 */ /* 0x000fe20008000000 */
[----:B------:R-:W-:Y:S01]  /*eb70*/  UIADD3 UR8, UR6, 0x100, URZ ;  /* 0x0000010006087890 */ /* 0x000fe2000fffe03f */
[----:B---3--:R-:W-:Y:S01]  /*eb80*/  FADD.FTZ R2, R2, R5 ;  /* 0x0000000502027221 */ /* 0x008fe20000010000 */
[----:B------:R-:W-:Y:S01]  /*eb90*/  IMAD.MOV.U32 R5, RZ, RZ, RZ ;  /* 0x000000ffff057224 */ /* 0x000fe200078e00ff */
[----:B------:R-:W-:Y:S01]  /*eba0*/  MOV R219, UR12 ;  /* 0x0000000c00db7c02 */ /* 0x000fe20008000f00 */
[----:B------:R-:W-:Y:S01]  /*ebb0*/  USEL UR46, UR46, URZ, UP0 ;  /* 0x0000003f2e2e7287 */ /* 0x000fe20008000000 */
[----:B-1----:R-:W-:Y:S01]  /*ebc0*/  FADD.FTZ R0, R0, R17 ;  /* 0x0000001100007221 */ /* 0x002fe20000010000 */
[----:B------:R-:W1:Y:S04]  /*ebd0*/  SHFL.BFLY PT, R9, R2, 0x1, 0x1f ;  /* 0x0c201f0002097f89 */ /* 0x000e6800000e0000 */
[----:B------:R-:W2:Y:S01]  /*ebe0*/  SHFL.BFLY PT, R7, R0, 0x1, 0x1f ;  /* 0x0c201f0000077f89 */ /* 0x000ea200000e0000 */
[----:B-1----:R-:W-:Y:S01]  /*ebf0*/  FADD.FTZ R11, R2, R9 ;  /* 0x00000009020b7221 */ /* 0x002fe20000010000 */
[----:B------:R-:W-:Y:S01]  /*ec00*/  MOV R9, UR4 ;  /* 0x0000000400097c02 */ /* 0x000fe20008000f00 */
[----:B------:R-:W-:Y:S01]  /*ec10*/  USEL UR4, URZ, 0x1, UP0 ;  /* 0x000000013f047887 */ /* 0x000fe20008000000 */
[----:B------:R-:W-:-:S02]  /*ec20*/  IMAD.MOV.U32 R2, RZ, RZ, -0x800000 ;  /* 0xff800000ff027424 */ /* 0x000fc400078e00ff */
[----:B--2---:R-:W-:Y:S01]  /*ec30*/  FADD.FTZ R10, R0, R7 ;  /* 0x00000007000a7221 */ /* 0x004fe20000010000 */
[----:B------:R-:W-:Y:S01]  /*ec40*/  FSETP.NE.FTZ.AND P2, PT, R11, RZ, PT ;  /* 0x000000ff0b00720b */ /* 0x000fe20003f55000 */
[----:B------:R-:W-:Y:S01]  /*ec50*/  ULOP3.LUT UR9, UR9, UR4, URZ, 0x3c, !UPT ;  /* 0x0000000409097292 */ /* 0x000fe2000f8e3c3f */
[----:B------:R-:W-:Y:S01]  /*ec60*/  MOV R7, RZ ;  /* 0x000000ff00077202 */ /* 0x000fe20000000f00 */
[----:B------:R-:W-:Y:S01]  /*ec70*/  IMAD.MOV.U32 R0, RZ, RZ, -0x800000 ;  /* 0xff800000ff007424 */ /* 0x000fe200078e00ff */
[----:B------:R-:W-:-:S03]  /*ec80*/  FSETP.NE.FTZ.AND P0, PT, R10, RZ, PT ;  /* 0x000000ff0a00720b */ /* 0x000fc60003f15000 */
[----:B------:R-:W-:-:S06]  /*ec90*/  IMAD.U32 R16, RZ, RZ, UR9 ;  /* 0x00000009ff107e24 */ /* 0x000fcc000f8e00ff */
[----:B------:R-:W1:Y:S01]  /*eca0*/  @P2 MUFU.LG2 R8, R11 ;  /* 0x0000000b00082308 */ /* 0x000e620000000c00 */
[----:B------:R-:W-:-:S03]  /*ecb0*/  @P2 FMUL.FTZ R13, R13, 0.69314718246459960938 ;  /* 0x3f3172180d0d2820 */ /* 0x000fc60000410000 */
[----:B------:R-:W-:-:S04]  /*ecc0*/  @P0 FMUL.FTZ R9, R9, 0.69314718246459960938 ;  /* 0x3f31721809090820 */ /* 0x000fc80000410000 */
[----:B------:R-:W-:Y:S08]  /*ecd0*/  @P2 MUFU.RCP R5, R11 ;  /* 0x0000000b00052308 */ /* 0x000ff00000001000 */
[----:B------:R-:W2:Y:S01]  /*ece0*/  @P0 MUFU.LG2 R6, R10 ;  /* 0x0000000a00060308 */ /* 0x000ea20000000c00 */
[----:B-1----:R-:W-:-:S04]  /*ecf0*/  @P2 FMUL.FTZ R8, R8, 0.69314718246459960938 ;  /* 0x3f31721808082820 */ /* 0x002fc80000410000 */
[----:B------:R-:W-:-:S03]  /*ed00*/  @P2 FFMA.FTZ R2, R13, R3, R8 ;  /* 0x000000030d022223 */ /* 0x000fc60000010008 */
[----:B------:R1:W3:Y:S02]  /*ed10*/  @P0 MUFU.RCP R7, R10 ;  /* 0x0000000a00070308 */ /* 0x0002e40000001000 */
[----:B-1----:R-:W-:Y:S02]  /*ed20*/  @!P1 VIADD R10, R12, 0x38860 ;  /* 0x000388600c0a9836 */ /* 0x002fe40000000000 */
[----:B--2---:R-:W-:-:S03]  /*ed30*/  @P0 FMUL.FTZ R6, R6, 0.69314718246459960938 ;  /* 0x3f31721806060820 */ /* 0x004fc60000410000 */
[----:B------:R-:W-:Y:S01]  /*ed40*/  @!P1 PRMT R3, RZ, 0x654, R10 ;  /* 0x00000654ff039816 */ /* 0x000fe2000000000a */
[----:B------:R-:W-:Y:S01]  /*ed50*/  @P0 FFMA.FTZ R0, R9, R4, R6 ;  /* 0x0000000409000223 */ /* 0x000fe20000010006 */
[----:B------:R-:W-:Y:S01]  /*ed60*/  PLOP3.LUT P0, PT, PT, PT, PT, 0x8, 0x0 ;  /* 0x000000000000781c */ /* 0x000fe20003f0e170 */
        /* <DEDUP_REMOVED lines=18> */
[----:B------:R-:W-:-:S15]  /*ee90*/  WARPGROUP.ARRIVE ;  /* 0x00000000000079c5 */ /* 0x000fde0000000000 */
[----:B------:R-:W-:-:S08]  /*eea0*/  NOP ;  /* 0x0000000000007918 */ /* 0x000fd00000000000 */
[----:B------:R-:W-:Y:S03]  /*eeb0*/  HGMMA.64x256x16.F32 R24, R192, gdesc[UR4].tnspB, R24, gsb0 ;  /* 0x43e00004c0187df0 */ /* 0x000fe60008000818 */
[----:B------:R-:W-:Y:S02]  /*eec0*/  WARPGROUP.DEPBAR.LE gsb0, 0x0 ;  /* 0x00008000000079c5 */ /* 0x000fe40000010000 */
[-C--:B------:R-:W-:Y:S01]  /*eed0*/  FMUL.FTZ R163, R83, R5.reuse ;  /* 0x0000000553a37220 */ /* 0x080fe20000410000 */
[-C--:B------:R-:W-:Y:S01]  /*eee0*/  FMUL.FTZ R83, R86, R5.reuse ;  /* 0x0000000556537220 */ /* 0x080fe20000410000 */
[-C--:B------:R-:W-:Y:S01]  /*eef0*/  FMUL.FTZ R86, R87, R5.reuse ;  /* 0x0000000557567220 */ /* 0x080fe20000410000 */
[-C--:B------:R-:W-:Y:S01]  /*ef00*/  FMUL.FTZ R87, R91, R5.reuse ;  /* 0x000000055b577220 */ /* 0x080fe20000410000 */
[-C--:B------:R-:W-:Y:S01]  /*ef10*/  FMUL.FTZ R91, R94, R5.reuse ;  /* 0x000000055e5b7220 */ /* 0x080fe20000410000 */
[----:B------:R-:W-:Y:S01]  /*ef20*/  FMUL.FTZ R94, R95, R5 ;  /* 0x000000055f5e7220 */ /* 0x000fe20000410000 */
[-C--:B---3--:R-:W-:Y:S01]  /*ef30*/  FMUL.FTZ R4, R24, R7.reuse ;  /* 0x0000000718047220 */ /* 0x088fe20000410000 */
        /* <DEDUP_REMOVED lines=122> */
.L_x_1955:
        /* <DEDUP_REMOVED lines=9> */
[----:B------:R-:W-:Y:S01]  /*f770*/  BAR.SYNC.DEFER_BLOCKING 0x1, 0x100 ;  /* 0x0044000000007b1d */ /* 0x000fe20000010000 */
[C---:B------:R-:W-:Y:S01]  /*f780*/  IADD3 R31, P3, R22.reuse, 0x4000, RZ ;  /* 0x00004000161f7810 */ /* 0x040fe20007f7e0ff */
[----:B------:R-:W-:Y:S01]  /*f790*/  USHF.R.S32.HI UR5, URZ, 0x1f, UR43 ;  /* 0x0000001f3f057899 */ /* 0x000fe2000801142b */
[----:B------:R-:W-:Y:S02]  /*f7a0*/  LOP3.LUT R26, R27, 0x380, RZ, 0xc0, !PT ;  /* 0x000003801b1a7812 */ /* 0x000fe400078ec0ff */
[C---:B------:R-:W-:Y:S01]  /*f7b0*/  IADD3 R19, P6, R22.reuse, 0x20, RZ ;  /* 0x0000002016137810 */ /* 0x040fe20007fde0ff */
[----:B------:R-:W-:Y:S01]  /*f7c0*/  ULDC UR10, c[0x0][0xa88] ;  /* 0x0002a200000a7ab9 */ /* 0x000fe20000000800 */
[----:B------:R-:W-:Y:S01]  /*f7d0*/  IADD3 R21, P5, R22, 0x40, RZ ;  /* 0x0000004016157810 */ /* 0x000fe20007fbe0ff */
[----:B------:R-:W-:Y:S01]  /*f7e0*/  ULDC.64 UR6, c[0x0][0xb70] ;  /* 0x0002dc0000067ab9 */ /* 0x000fe20000000a00 */
[----:B------:R-:W-:Y:S01]  /*f7f0*/  LOP3.LUT R30, R31, 0x380, RZ, 0xc0, !PT ;  /* 0x000003801f1e7812 */ /* 0x000fe200078ec0ff */
[----:B------:R-:W-:Y:S01]  /*f800*/  UIMAD UR5, UR5, UR6, URZ ;  /* 0x00000006050572a4 */ /* 0x000fe2000f8e023f */
[----:B------:R-:W-:Y:S01]  /*f810*/  SHF.R.U64 R26, R26, 0x3, RZ ;  /* 0x000000031a1a7819 */ /* 0x000fe200000012ff */
[----:B------:R-:W-:Y:S01]  /*f820*/  UIMAD.WIDE.U32 UR8, UR43, UR6, URZ ;  /* 0x000000062b0872a5 */ /* 0x000fe2000f8e003f */
[----:B------:R-:W-:Y:S01]  /*f830*/  LOP3.LUT R18, R19, 0x380, RZ, 0xc0, !PT ;  /* 0x0000038013127812 */ /* 0x000fe200078ec0ff */
[----:B------:R-:W-:Y:S01]  /*f840*/  UIMAD UR5, UR43, UR7, UR5 ;  /* 0x000000072b0572a4 */ /* 0x000fe2000f8e0205 */
[----:B------:R-:W-:Y:S01]  /*f850*/  IADD3 R35, P2, R22, 0x4020, RZ ;  /* 0x0000402016237810 */ /* 0x000fe20007f5e0ff */
[----:B------:R-:W-:Y:S01]  /*f860*/  ULDC.64 UR12, c[0x0][0x208] ;  /* 0x00008200000c7ab9 */ /* 0x000fe20000000a00 */
[----:B------:R-:W-:Y:S01]  /*f870*/  LOP3.LUT R20, R21, 0x380, RZ, 0xc0, !PT ;  /* 0x0000038015147812 */ /* 0x000fe200078ec0ff */
[----:B------:R-:W-:Y:S01]  /*f880*/  UIADD3 UR5, UR9, UR5, URZ ;  /* 0x0000000509057290 */ /* 0x000fe2000fffe03f */
[----:B------:R-:W-:Y:S01]  /*f890*/  SHF.R.U64 R30, R30, 0x3, RZ ;  /* 0x000000031e1e7819 */ /* 0x000fe200000012ff */
[----:B------:R-:W-:Y:S01]  /*f8a0*/  ULDC.64 UR6, c[0x0][0xb40] ;  /* 0x0002d00000067ab9 */ /* 0x000fe20000000a00 */
[----:B------:R-:W-:-:S02]  /*f8b0*/  LOP3.LUT R26, R26, R27, RZ, 0x3c, !PT ;  /* 0x0000001b1a1a7212 */ /* 0x000fc400078e3cff */
[----:B------:R-:W-:Y:S02]  /*f8c0*/  IADD3.X R27, RZ, R23, RZ, P4, !PT ;  /* 0x00000017ff1b7210 */ /* 0x000fe400027fe4ff */
[----:B------:R-:W-:Y:S02]  /*f8d0*/  SHF.R.U64 R18, R18, 0x3, RZ ;  /* 0x0000000312127819 */ /* 0x000fe400000012ff */
[----:B------:R-:W-:Y:S02]  /*f8e0*/  IADD3 R47, P4, R22, 0x8000, RZ ;  /* 0x00008000162f7810 */ /* 0x000fe40007f9e0ff */
[----:B------:R-:W-:Y:S02]  /*f8f0*/  LOP3.LUT R34, R35, 0x380, RZ, 0xc0, !PT ;  /* 0x0000038023227812 */ /* 0x000fe400078ec0ff */
[----:B------:R-:W-:Y:S02]  /*f900*/  SHF.R.U64 R20, R20, 0x3, RZ ;  /* 0x0000000314147819 */ /* 0x000fe400000012ff */
[----:B------:R-:W-:Y:S01]  /*f910*/  LOP3.LUT R30, R30, R31, RZ, 0x3c, !PT ;  /* 0x0000001f1e1e7212 */ /* 0x000fe200078e3cff */
[----:B------:R-:W-:Y:S01]  /*f920*/  IMAD.X R31, RZ, RZ, R23, P3 ;  /* 0x000000ffff1f7224 */ /* 0x000fe200018e0617 */
[----:B------:R-:W-:-:S02]  /*f930*/  IADD3 R103, R215, UR42, RZ ;  /* 0x0000002ad7677c10 */ /* 0x000fc4000fffe0ff */
[----:B------:R-:W-:Y:S02]  /*f940*/  LOP3.LUT R18, R18, R19, RZ, 0x3c, !PT ;  /* 0x0000001312127212 */ /* 0x000fe400078e3cff */
[----:B------:R-:W-:Y:S01]  /*f950*/  LOP3.LUT R46, R47, 0x380, RZ, 0xc0, !PT ;  /* 0x000003802f2e7812 */ /* 0x000fe200078ec0ff */
[----:B------:R-:W-:Y:S01]  /*f960*/  VIADD R5, R103, 0x8 ;  /* 0x0000000867057836 */ /* 0x000fe20000000000 */
[----:B------:R-:W-:Y:S02]  /*f970*/  SHF.R.U64 R34, R34, 0x3, RZ ;  /* 0x0000000322227819 */ /* 0x000fe400000012ff */
[----:B------:R-:W-:Y:S02]  /*f980*/  IADD3 R51, P3, R22, 0x8020, RZ ;  /* 0x0000802016337810 */ /* 0x000fe40007f7e0ff */
[----:B------:R-:W-:Y:S02]  /*f990*/  IADD3.X R19, RZ, R23, RZ, P6, !PT ;  /* 0x00000017ff137210 */ /* 0x000fe400037fe4ff */
[----:B------:R-:W-:Y:S01]  /*f9a0*/  LOP3.LUT R20, R20, R21, RZ, 0x3c, !PT ;  /* 0x0000001514147212 */ /* 0x000fe200078e3cff */
[----:B------:R-:W-:Y:S01]  /*f9b0*/  IMAD.X R21, RZ, RZ, R23, P5 ;  /* 0x000000ffff157224 */ /* 0x000fe200028e0617 */
[----:B------:R-:W-:-:S02]  /*f9c0*/  IADD3 R39, P6, R22, 0x4040, RZ ;  /* 0x0000404016277810 */ /* 0x000fc40007fde0ff */
[C---:B------:R-:W-:Y:S02]  /*f9d0*/  LOP3.LUT R67, R22.reuse, 0x380, RZ, 0xc0, !PT ;  /* 0x0000038016437812 */ /* 0x040fe400078ec0ff */
[----:B------:R-:W-:Y:S02]  /*f9e0*/  IADD3 R43, P5, R22, 0x4060, RZ ;  /* 0x00004060162b7810 */ /* 0x000fe40007fbe0ff */
[----:B------:R-:W-:Y:S02]  /*f9f0*/  SHF.R.U64 R46, R46, 0x3, RZ ;  /* 0x000000032e2e7819 */ /* 0x000fe400000012ff */
[----:B------:R-:W-:Y:S02]  /*fa00*/  LOP3.LUT R34, R34, R35, RZ, 0x3c, !PT ;  /* 0x0000002322227212 */ /* 0x000fe400078e3cff */
[----:B------:R-:W-:Y:S02]  /*fa10*/  LOP3.LUT R50, R51, 0x380, RZ, 0xc0, !PT ;  /* 0x0000038033327812 */ /* 0x000fe400078ec0ff */
[----:B------:R-:W-:-:S02]  /*fa20*/  LOP3.LUT P0, RZ, R220, 0x3, RZ, 0xc0, !PT ;  /* 0x00000003dcff7812 */ /* 0x000fc4000780c0ff */
[----:B------:R-:W-:Y:S02]  /*fa30*/  IADD3.X R35, RZ, R23, RZ, P2, !PT ;  /* 0x00000017ff237210 */ /* 0x000fe400017fe4ff */
[----:B------:R-:W-:Y:S02]  /*fa40*/  LOP3.LUT R38, R39, 0x380, RZ, 0xc0, !PT ;  /* 0x0000038027267812 */ /* 0x000fe400078ec0ff */
[----:B------:R-:W-:Y:S02]  /*fa50*/  IADD3 R55, P2, R22, 0x8040, RZ ;  /* 0x0000804016377810 */ /* 0x000fe40007f5e0ff */
[----:B------:R-:W-:Y:S02]  /*fa60*/  SHF.R.U64 R67, R67, 0x3, RZ ;  /* 0x0000000343437819 */ /* 0x000fe400000012ff */
[----:B------:R-:W-:Y:S02]  /*fa70*/  LOP3.LUT R42, R43, 0x380, RZ, 0xc0, !PT ;  /* 0x000003802b2a7812 */ /* 0x000fe400078ec0ff */
[----:B------:R-:W-:-:S02]  /*fa80*/  LOP3.LUT R46, R46, R47, RZ, 0x3c, !PT ;  /* 0x0000002f2e2e7212 */ /* 0x000fc400078e3cff */
[----:B------:R-:W-:Y:S02]  /*fa90*/  SHF.R.U64 R50, R50, 0x3, RZ ;  /* 0x0000000332327819 */ /* 0x000fe400000012ff */
[----:B------:R-:W-:Y:S02]  /*faa0*/  ISETP.GE.OR P1, PT, R5, UR10, P0 ;  /* 0x0000000a05007c0c */ /* 0x000fe40008726670 */
[----:B------:R-:W-:Y:S02]  /*fab0*/  IADD3.X R47, RZ, R23, RZ, P4, !PT ;  /* 0x00000017ff2f7210 */ /* 0x000fe400027fe4ff */
[----:B------:R-:W-:Y:S02]  /*fac0*/  SHF.R.U64 R38, R38, 0x3, RZ ;  /* 0x0000000326267819 */ /* 0x000fe400000012ff */
[----:B------:R-:W-:Y:S02]  /*fad0*/  LOP3.LUT R54, R55, 0x380, RZ, 0xc0, !PT ;  /* 0x0000038037367812 */ /* 0x000fe400078ec0ff */
[----:B------:R-:W-:-:S02]  /*fae0*/  IADD3 R75, P4, R22, 0xc020, RZ ;  /* 0x0000c020164b7810 */ /* 0x000fc40007f9e0ff */
[----:B------:R-:W-:Y:S02]  /*faf0*/  F2FP.F16.F32.PACK_AB R5, R165, R162 ;  /* 0x000000a2a505723e */ /* 0x000fe400000000ff */
[----:B------:R-:W-:Y:S01]  /*fb00*/  LOP3.LUT R66, R67, R22, RZ, 0x3c, !PT ;  /* 0x0000001643427212 */ /* 0x000fe200078e3cff */
[--C-:B------:R-:W-:Y:S01]  /*fb10*/  IMAD.MOV.U32 R67, RZ, RZ, R23.reuse ;  /* 0x000000ffff437224 */ /* 0x100fe200078e0017 */
[----:B------:R-:W-:Y:S02]  /*fb20*/  MOV R165, R20 ;  /* 0x0000001400a57202 */ /* 0x000fe40000000f00 */
[----:B------:R-:W-:Y:S01]  /*fb30*/  SHF.R.U64 R42, R42, 0x3, RZ ;  /* 0x000000032a2a7819 */ /* 0x000fe200000012ff */
[----:B------:R-:W1:Y:S01]  /*fb40*/  LDC.64 R20, c[0x0][0xb78] ;  /* 0x0002de00ff147b82 */ /* 0x000e620000000a00 */
[----:B------:R-:W-:Y:S01]  /*fb50*/  LOP3.LUT R50, R50, R51, RZ, 0x3c, !PT ;  /* 0x0000003332327212 */ /* 0x000fe200078e3cff */
[----:B------:R-:W-:Y:S01]  /*fb60*/  IMAD.X R51, RZ, RZ, R23, P3 ;  /* 0x000000ffff337224 */ /* 0x000fe200018e0617 */
[----:B------:R-:W-:-:S02]  /*fb70*/  F2FP.F16.F32.PACK_AB R4, R25, R4 ;  /* 0x000000041904723e */ /* 0x000fc400000000ff */
[----:B------:R-:W-:Y:S01]  /*fb80*/  LOP3.LUT R38, R38, R39, RZ, 0x3c, !PT ;  /* 0x0000002726267212 */ /* 0x000fe200078e3cff */
[----:B------:R-:W-:Y:S01]  /*fb90*/  IMAD.X R39, RZ, RZ, R23, P6 ;  /* 0x000000ffff277224 */ /* 0x000fe200030e0617 */
[----:B------:R-:W-:Y:S02]  /*fba0*/  SHF.R.U64 R54, R54, 0x3, RZ ;  /* 0x0000000336367819 */ /* 0x000fe400000012ff */
[----:B------:R-:W-:Y:S02]  /*fbb0*/  IADD3 R25, P3, R22, 0xc040, RZ ;  /* 0x0000c04016197810 */ /* 0x000fe40007f7e0ff */
[----:B------:R-:W-:Y:S02]  /*fbc0*/  LOP3.LUT R74, R75, 0x380, RZ, 0xc0, !PT ;  /* 0x000003804b4a7812 */ /* 0x000fe400078ec0ff */
[----:B------:R-:W-:Y:S02]  /*fbd0*/  LOP3.LUT R42, R42, R43, RZ, 0x3c, !PT ;  /* 0x0000002b2a2a7212 */ /* 0x000fe400078e3cff */
[----:B------:R-:W-:-:S02]  /*fbe0*/  IADD3 R59, P6, R22, 0x8060, RZ ;  /* 0x00008060163b7810 */ /* 0x000fc40007fde0ff */
[----:B------:R-:W-:Y:S02]  /*fbf0*/  IADD3.X R43, RZ, R23, RZ, P5, !PT ;  /* 0x00000017ff2b7210 */ /* 0x000fe40002ffe4ff */
[----:B------:R-:W-:Y:S02]  /*fc00*/  MOV R67, R66 ;  /* 0x0000004200437202 */ /* 0x000fe40000000f00 */
[----:B------:R-:W-:Y:S02]  /*fc10*/  IADD3 R63, P5, R22, 0xc000, RZ ;  /* 0x0000c000163f7810 */ /* 0x000fe40007fbe0ff */
[----:B------:R-:W-:Y:S02]  /*fc20*/  LOP3.LUT R54, R54, R55, RZ, 0x3c, !PT ;  /* 0x0000003736367212 */ /* 0x000fe400078e3cff */
[----:B------:R-:W-:Y:S02]  /*fc30*/  LOP3.LUT R66, R25, 0x380, RZ, 0xc0, !PT ;  /* 0x0000038019427812 */ /* 0x000fe400078ec0ff */
[----:B------:R-:W-:-:S02]  /*fc40*/  F2FP.F16.F32.PACK_AB R6, R29, R6 ;  /* 0x000000061d06723e */ /* 0x000fc400000000ff */
[----:B------:R-:W-:Y:S02]  /*fc50*/  SHF.R.U64 R74, R74, 0x3, RZ ;  /* 0x000000034a4a7819 */ /* 0x000fe400000012ff */
[----:B------:R-:W-:Y:S02]  /*fc60*/  F2FP.F16.F32.PACK_AB R7, R164, R7 ;  /* 0x00000007a407723e */ /* 0x000fe400000000ff */
[----:B------:R-:W-:Y:S02]  /*fc70*/  IADD3.X R55, RZ, R23, RZ, P2, !PT ;  /* 0x00000017ff377210 */ /* 0x000fe400017fe4ff */
[----:B------:R-:W-:Y:S01]  /*fc80*/  LOP3.LUT R58, R59, 0x380, RZ, 0xc0, !PT ;  /* 0x000003803b3a7812 */ /* 0x000fe200078ec0ff */
[----:B------:R2:W-:Y:S01]  /*fc90*/  STSM.16.M88.4 [R67], R4 ;  /* 0x0000000443007844 */ /* 0x0005e20000000200 */
[----:B------:R-:W-:Y:S02]  /*fca0*/  IADD3 R71, P2, R22, 0xc060, RZ ;  /* 0x0000c06016477810 */ /* 0x000fe40007f5e0ff */
[----:B------:R-:W-:-:S02]  /*fcb0*/  LOP3.LUT R62, R63, 0x380, RZ, 0xc0, !PT ;  /* 0x000003803f3e7812 */ /* 0x000fc400078ec0ff */
[----:B------:R-:W-:Y:S02]  /*fcc0*/  SHF.R.U64 R66, R66, 0x3, RZ ;  /* 0x0000000342427819 */ /* 0x000fe400000012ff */
[----:B------:R-:W-:Y:S01]  /*fcd0*/  LOP3.LUT R74, R74, R75, RZ, 0x3c, !PT ;  /* 0x0000004b4a4a7212 */ /* 0x000fe200078e3cff */
[----:B------:R-:W-:Y:S01]  /*fce0*/  IMAD.X R75, RZ, RZ, R23, P4 ;  /* 0x000000ffff4b7224 */ /* 0x000fe200020e0617 */
[----:B------:R-:W-:Y:S02]  /*fcf0*/  SHF.R.U64 R58, R58, 0x3, RZ ;  /* 0x000000033a3a7819 */ /* 0x000fe400000012ff */
[----:B------:R-:W-:Y:S02]  /*fd00*/  LOP3.LUT R70, R71, 0x380, RZ, 0xc0, !PT ;  /* 0x0000038047467812 */ /* 0x000fe400078ec0ff */
[----:B------:R-:W-:Y:S01]  /*fd10*/  MOV R166, R18 ;  /* 0x0000001200a67202 */ /* 0x000fe20000000f00 */
[----:B------:R-:W-:Y:S01]  /*fd20*/  IMAD.U32 R19, RZ, RZ, UR9 ;  /* 0x00000009ff137e24 */ /* 0x000fe2000f8e00ff */
[----:B------:R-:W-:-:S02]  /*fd30*/  F2FP.F16.F32.PACK_AB R8, R41, R8 ;  /* 0x000000082908723e */ /* 0x000fc400000000ff */
[----:B--2---:R-:W-:Y:S02]  /*fd40*/  F2FP.F16.F32.PACK_AB R4, R33, R32 ;  /* 0x000000202104723e */ /* 0x004fe400000000ff */
[----:B------:R-:W-:Y:S02]  /*fd50*/  F2FP.F16.F32.PACK_AB R5, R153, R56 ;  /* 0x000000389905723e */ /* 0x000fe400000000ff */
[----:B------:R-:W-:Y:S02]  /*fd60*/  F2FP.F16.F32.PACK_AB R6, R37, R36 ;  /* 0x000000242506723e */ /* 0x000fe400000000ff */
[----:B------:R-:W-:Y:S02]  /*fd70*/  F2FP.F16.F32.PACK_AB R7, R155, R52 ;  /* 0x000000349b07723e */ /* 0x000fe400000000ff */
[----:B------:R-:W-:Y:S02]  /*fd80*/  F2FP.F16.F32.PACK_AB R9, R64, R9 ;  /* 0x000000094009723e */ /* 0x000fe400000000ff */
[----:B------:R-:W-:Y:S01]  /*fd90*/  F2FP.F16.F32.PACK_AB R10, R45, R10 ;  /* 0x0000000a2d0a723e */ /* 0x000fe200000000ff */
[----:B------:R1:W-:Y:S01]  /*fda0*/  STSM.16.M88.4 [R166], R4 ;  /* 0x00000004a6007844 */ /* 0x0003e20000000200 */
[----:B------:R-:W-:-:S02]  /*fdb0*/  F2FP.F16.F32.PACK_AB R11, R152, R11 ;  /* 0x0000000b980b723e */ /* 0x000fc400000000ff */
[----:B------:R-:W-:Y:S02]  /*fdc0*/  SHF.R.U64 R62, R62, 0x3, RZ ;  /* 0x000000033e3e7819 */ /* 0x000fe400000012ff */
[----:B------:R-:W-:Y:S01]  /*fdd0*/  LOP3.LUT R66, R66, R25, RZ, 0x3c, !PT ;  /* 0x0000001942427212 */ /* 0x000fe200078e3cff */
[----:B------:R-:W-:Y:S01]  /*fde0*/  STSM.16.M88.4 [R165], R8 ;  /* 0x00000008a5007844 */ /* 0x000fe20000000200 */
[----:B------:R-:W-:Y:S02]  /*fdf0*/  MOV R164, R26 ;  /* 0x0000001a00a47202 */ /* 0x000fe40000000f00 */
[----:B------:R-:W-:Y:S02]  /*fe00*/  F2FP.F16.F32.PACK_AB R12, R49, R12 ;  /* 0x0000000c310c723e */ /* 0x000fe400000000ff */
[----:B------:R-:W-:Y:S02]  /*fe10*/  F2FP.F16.F32.PACK_AB R13, R154, R13 ;  /* 0x0000000d9a0d723e */ /* 0x000fe400000000ff */
[----:B------:R-:W-:-:S02]  /*fe20*/  F2FP.F16.F32.PACK_AB R14, R53, R14 ;  /* 0x0000000e350e723e */ /* 0x000fc400000000ff */
[----:B------:R-:W-:Y:S02]  /*fe30*/  F2FP.F16.F32.PACK_AB R15, R156, R15 ;  /* 0x0000000f9c0f723e */ /* 0x000fe400000000ff */
[----:B------:R-:W-:Y:S02]  /*fe40*/  MOV R162, R30 ;  /* 0x0000001e00a27202 */ /* 0x000fe40000000f00 */
[----:B------:R-:W-:Y:S01]  /*fe50*/  MOV R35, R34 ;  /* 0x0000002200237202 */ /* 0x000fe20000000f00 */
[----:B------:R-:W-:Y:S01]  /*fe60*/  STSM.16.M88.4 [R164], R12 ;  /* 0x0000000ca4007844 */ /* 0x000fe20000000200 */
[----:B------:R-:W-:Y:S02]  /*fe70*/  F2FP.F16.F32.PACK_AB R24, R57, R24 ;  /* 0x000000183918723e */ /* 0x000fe400000000ff */
[----:B------:R-:W-:Y:S02]  /*fe80*/  F2FP.F16.F32.PACK_AB R25, R157, R48 ;  /* 0x000000309d19723e */ /* 0x000fe400000000ff */
[----:B------:R-:W-:-:S02]  /*fe90*/  F2FP.F16.F32.PACK_AB R26, R61, R60 ;  /* 0x0000003c3d1a723e */ /* 0x000fc400000000ff */
[----:B------:R-:W-:Y:S02]  /*fea0*/  F2FP.F16.F32.PACK_AB R27, R159, R44 ;  /* 0x0000002c9f1b723e */ /* 0x000fe400000000ff */
[----:B------:R-:W-:Y:S01]  /*feb0*/  LOP3.LUT R58, R58, R59, RZ, 0x3c, !PT ;  /* 0x0000003b3a3a7212 */ /* 0x000fe200078e3cff */
[----:B------:R-:W-:Y:S01]  /*fec0*/  IMAD.X R59, RZ, RZ, R23, P6 ;  /* 0x000000ffff3b7224 */ /* 0x000fe200030e0617 */
[----:B------:R-:W-:Y:S01]  /*fed0*/  SHF.R.U64 R70, R70, 0x3, RZ ;  /* 0x0000000346467819 */ /* 0x000fe200000012ff */
[----:B------:R-:W-:Y:S01]  /*fee0*/  STSM.16.M88.4 [R162], R24 ;  /* 0x00000018a2007844 */ /* 0x000fe20000000200 */
[----:B------:R-:W-:Y:S02]  /*fef0*/  MOV R34, R74 ;  /* 0x0000004a00227202 */ /* 0x000fe40000000f00 */
[----:B------:R-:W-:Y:S02]  /*ff00*/  F2FP.F16.F32.PACK_AB R28, R65, R28 ;  /* 0x0000001c411c723e */ /* 0x000fe400000000ff */
[----:B------:R-:W-:-:S02]  /*ff10*/  F2FP.F16.F32.PACK_AB R29, R161, R40 ;  /* 0x00000028a11d723e */ /* 0x000fc400000000ff */
[----:B------:R-:W-:Y:S02]  /*ff20*/  F2FP.F16.F32.PACK_AB R30, R69, R68 ;  /* 0x00000044451e723e */ /* 0x000fe400000000ff */
[----:B------:R-:W-:Y:S02]  /*ff30*/  F2FP.F16.F32.PACK_AB R31, R158, R17 ;  /* 0x000000119e1f723e */ /* 0x000fe400000000ff */
[----:B------:R-:W-:Y:S02]  /*ff40*/  F2FP.F16.F32.PACK_AB R72, R73, R72 ;  /* 0x000000484948723e */ /* 0x000fe400000000ff */
[----:B------:R-:W-:Y:S01]  /*ff50*/  F2FP.F16.F32.PACK_AB R80, R81, R80 ;  /* 0x000000505150723e */ /* 0x000fe200000000ff */
[----:B------:R-:W-:Y:S01]  /*ff60*/  STSM.16.M88.4 [R35], R28 ;  /* 0x0000001c23007844 */ /* 0x000fe20000000200 */
[----:B------:R-:W-:Y:S02]  /*ff70*/  MOV R38, R38 ;  /* 0x0000002600267202 */ /* 0x000fe40000000f00 */
[----:B------:R-:W-:Y:S01]  /*ff80*/  MOV R19, UR5 ;  /* 0x0000000500137c02 */ /* 0x000fe20008000f00 */
[----:B------:R-:W-:Y:S01]  /*ff90*/  USHF.R.S32.HI UR5, URZ, 0x1f, UR44 ;  /* 0x0000001f3f057899 */ /* 0x000fe2000801142c */
[----:B------:R-:W-:-:S02]  /*ffa0*/  F2FP.F16.F32.PACK_AB R73, R160, R3 ;  /* 0x00000003a049723e */ /* 0x000fc400000000ff */
[----:B------:R-:W-:Y:S02]  /*ffb0*/  F2FP.F16.F32.PACK_AB R74, R77, R76 ;  /* 0x0000004c4d4a723e */ /* 0x000fe400000000ff */
[----:B------:R-:W-:Y:S01]  /*ffc0*/  F2FP.F16.F32.PACK_AB R75, R79, R78 ;  /* 0x0000004e4f4b723e */ /* 0x000fe200000000ff */
[----:B-1----:R-:W-:Y:S01]  /*ffd0*/  IMAD R4, R20, UR5, RZ ;  /* 0x0000000514047c24 */ /* 0x002fe2000f8e02ff */
[----:B------:R-:W-:Y:S02]  /*ffe0*/  F2FP.F16.F32.PACK_AB R81, R163, R82 ;  /* 0x00000052a351723e */ /* 0x000fe400000000ff */
[----:B------:R-:W-:Y:S01]  /*fff0*/  F2FP.F16.F32.PACK_AB R88, R89, R88 ;  /* 0x000000585958723e */ /* 0x000fe200000000ff */
[----:B------:R-:W-:Y:S01]  /*10000*/  STSM.16.M88.4 [R38], R72 ;  /* 0x0000004826007844 */ /* 0x000fe20000000200 */
[----:B------:R-:W-:Y:S01]  /*10010*/  LOP3.LUT R62, R62, R63, RZ, 0x3c, !PT ;  /* 0x0000003f3e3e7212 */ /* 0x000fe200078e3cff */
[----:B------:R-:W-:Y:S01]  /*10020*/  IMAD R4, R21, UR44, R4 ;  /* 0x0000002c15047c24 */ /* 0x000fe2000f8e0204 */
[----:B------:R-:W-:-:S02]  /*10030*/  MOV R42, R42 ;  /* 0x0000002a002a7202 */ /* 0x000fc40000000f00 */
[----:B------:R-:W-:Y:S02]  /*10040*/  F2FP.F16.F32.PACK_AB R82, R85, R84 ;  /* 0x000000545552723e */ /* 0x000fe400000000ff */
[----:B------:R-:W-:Y:S02]  /*10050*/  F2FP.F16.F32.PACK_AB R83, R86, R83 ;  /* 0x000000535653723e */ /* 0x000fe400000000ff */
[----:B------:R-:W-:Y:S02]  /*10060*/  F2FP.F16.F32.PACK_AB R89, R87, R90 ;  /* 0x0000005a5759723e */ /* 0x000fe400000000ff */
[----:B------:R-:W-:Y:S01]  /*10070*/  F2FP.F16.F32.PACK_AB R96, R97, R96 ;  /* 0x000000606160723e */ /* 0x000fe200000000ff */
[----:B------:R-:W-:Y:S01]  /*10080*/  STSM.16.M88.4 [R42], R80 ;  /* 0x000000502a007844 */ /* 0x000fe20000000200 */
[----:B------:R-:W-:Y:S02]  /*10090*/  MOV R46, R46 ;  /* 0x0000002e002e7202 */ /* 0x000fe40000000f00 */
[----:B------:R-:W-:-:S02]  /*100a0*/  IADD3.X R63, RZ, R23, RZ, P5, !PT ;  /* 0x00000017ff3f7210 */ /* 0x000fc40002ffe4ff */
[----:B------:R-:W-:Y:S02]  /*100b0*/  MOV R18, UR8 ;  /* 0x0000000800127c02 */ /* 0x000fe40008000f00 */
[----:B------:R-:W-:Y:S02]  /*100c0*/  F2FP.F16.F32.PACK_AB R90, R93, R92 ;  /* 0x0000005c5d5a723e */ /* 0x000fe400000000ff */
[----:B------:R-:W-:Y:S01]  /*100d0*/  F2FP.F16.F32.PACK_AB R91, R94, R91 ;  /* 0x0000005b5e5b723e */ /* 0x000fe200000000ff */
[----:B------:R-:W-:Y:S01]  /*100e0*/  IMAD.WIDE.U32 R18, R20, UR44, R18 ;  /* 0x0000002c14127c25 */ /* 0x000fe2000f8e0012 */
[----:B------:R-:W-:Y:S02]  /*100f0*/  F2FP.F16.F32.PACK_AB R97, R95, R98 ;  /* 0x000000625f61723e */ /* 0x000fe400000000ff */
[----:B------:R-:W-:Y:S01]  /*10100*/  F2FP.F16.F32.PACK_AB R104, R105, R104 ;  /* 0x000000686968723e */ /* 0x000fe200000000ff */
[----:B------:R-:W-:Y:S01]  /*10110*/  STSM.16.M88.4 [R46], R88 ;  /* 0x000000582e007844 */ /* 0x000fe20000000200 */
[----:B------:R-:W-:Y:S01]  /*10120*/  LOP3.LUT R70, R70, R71, RZ, 0x3c, !PT ;  /* 0x0000004746467212 */ /* 0x000fe200078e3cff */
[----:B------:R-:W-:Y:S01]  /*10130*/  IMAD.X R71, RZ, RZ, R23, P2 ;  /* 0x000000ffff477224 */ /* 0x000fe200010e0617 */
        /* <DEDUP_REMOVED lines=34> */
[----:B------:R-:W-:Y:S01]  /*10360*/  MOV R70, R70 ;  /* 0x0000004600467202 */ /* 0x000fe20000000f00 */
[----:B------:R-:W-:Y:S01]  /*10370*/  STSM.16.M88.4 [R66], R136 ;  /* 0x0000008842007844 */ /* 0x000fe20000000200 */
[----:B------:R-:W-:Y:S02]  /*10380*/  F2FP.F16.F32.PACK_AB R146, R149, R148 ;  /* 0x000000949592723e */ /* 0x000fe400000000ff */
[----:B------:R-:W-:-:S02]  /*10390*/  F2FP.F16.F32.PACK_AB R147, R151, R150 ;  /* 0x000000969793723e */ /* 0x000fc400000000ff */
        /* <DEDUP_REMOVED lines=50> */
.L_x_1989:
[----:B------:R-:W-:Y:S05]  /*106c0*/  BSYNC B0 ;  /* 0x0000000000007941 */ /* 0x000fea0003800000 */
.L_x_1988:
[----:B------:R-:W-:Y:S05]  /*106d0*/  BRA `(.L_x_1987) ;  /* 0x0000000800947947 */ /* 0x000fea0003800000 */
.L_x_1986:
        /* <DEDUP_REMOVED lines=31> */
[----:B------:R-:W-:Y:S02]  /*108d0*/  LEA.HI.X R5, R2, UR9, R3, 0x2, P0 ;  /* 0x0000000902057c11 */ /* 0x000fe400080f1403 */
[----:B------:R-:W-:-:S05]  /*108e0*/  MOV R3, 0xff800000 ;  /* 0xff80000000037802 */ /* 0x000fca0000000f00 */
[----:B------:R1:W-:Y:S02]  /*108f0*/  STG.E desc[UR10][R4.64], R3 ;  /* 0x0000000304007986 */ /* 0x0003e4000c10190a */
.L_x_1991:
[----:B------:R-:W-:Y:S05]  /*10900*/  BSYNC B0 ;  /* 0x0000000000007941 */ /* 0x000fea0003800000 */
.L_x_1990:
[----:B------:R-:W-:Y:S01]  /*10910*/  R2UR UR7, R218 ;  /* 0x00000000da0772ca */ /* 0x000fe200000e0000 */
[----:B------:R-:W-:Y:S01]  /*10920*/  ULDC UR5, c[0x0][0xa88] ;  /* 0x0002a20000057ab9 */ /* 0x000fe20000000800 */
[C---:B------:R-:W-:Y:S01]  /*10930*/  VIADD R0, R216.reuse, 0x20 ;  /* 0x00000020d8007836 */ /* 0x040fe20000000000 */
[----:B------:R-:W-:Y:S01]  /*10940*/  UIADD3 UR42, -UR42, UR5, URZ ;  /* 0x000000052a2a7290 */ /* 0x000fe2000fffe13f */
[----:B-1----:R-:W-:Y:S01]  /*10950*/  IMAD R3, R9, UR43, R8 ;  /* 0x0000002b09037c24 */ /* 0x002fe2000f8e0208 */
[----:B------:R-:W-:Y:S01]  /*10960*/  SHF.R.S32.HI R217, RZ, 0x1f, R216 ;  /* 0x0000001fffd97819 */ /* 0x000fe200000114d8 */
[----:B------:R-:W-:Y:S01]  /*10970*/  BSSY B0, `(.L_x_1992) ;  /* 0x0000026000007945 */ /* 0x000fe20003800000 */
[C---:B------:R-:W-:Y:S01]  /*10980*/  IADD3 R2, R216.reuse, 0x40, RZ ;  /* 0x00000040d8027810 */ /* 0x040fe20007ffe0ff */
        /* <DEDUP_REMOVED lines=9> */
[----:B--2---:R-:W-:-:S04]  /*10a20*/  IADD3 R5, R14, UR5, RZ ;  /* 0x000000050e057c10 */ /* 0x004fc8000fffe0ff */
[----:B------:R-:W-:Y:S01]  /*10a30*/  IADD3 R11, R7, R3, RZ ;  /* 0x00000003070b7210 */ /* 0x000fe20007ffe0ff */
        /* <DEDUP_REMOVED lines=17> */
[----:B------:R-:W-:-:S02]  /*10b50*/  ULDC.64 UR6, c[0x0][0xa80] ;  /* 0x0002a00000067ab9 */ /* 0x000fc40000000a00 */
[----:B------:R-:W-:Y:S02]  /*10b60*/  LEA R12, P6, R2, UR6, 0x1 ;  /* 0x00000006020c7c11 */ /* 0x000fe4000f8c08ff */
[----:B------:R-:W-:-:S04]  /*10b70*/  IADD3 R3, R3, R9, RZ ;  /* 0x0000000903037210 */ /* 0x000fc80007ffe0ff */
[----:B------:R-:W-:-:S05]  /*10b80*/  LEA.HI.X R13, R2, UR7, R3, 0x1, P6 ;  /* 0x00000007020d7c11 */ /* 0x000fca000b0f0c03 */
[----:B------:R1:W-:Y:S04]  /*10b90*/  @!P2 STG.E.128 desc[UR8][R12.64], RZ ;  /* 0x000000ff0c00a986 */ /* 0x0003e8000c101d08 */
[----:B------:R1:W-:Y:S04]  /*10ba0*/  @!P3 STG.E.128 desc[UR8][R12.64+0x80], RZ ;  /* 0x000080ff0c00b986 */ /* 0x0003e8000c101d08 */
[----:B------:R1:W-:Y:S04]  /*10bb0*/  @!P4 STG.E.128 desc[UR8][R12.64+0x100], RZ ;  /* 0x000100ff0c00c986 */ /* 0x0003e8000c101d08 */
[----:B------:R1:W-:Y:S02]  /*10bc0*/  @!P5 STG.E.128 desc[UR8][R12.64+0x180], RZ ;  /* 0x000180ff0c00d986 */ /* 0x0003e4000c101d08 */
.L_x_1993:
[----:B------:R-:W-:Y:S05]  /*10bd0*/  BSYNC B0 ;  /* 0x0000000000007941 */ /* 0x000fea0003800000 */
.L_x_1992:
        /* <DEDUP_REMOVED lines=10> */
[----:B------:R-:W-:Y:S01]  /*10c80*/  ULDC.64 UR8, c[0x0][0x208] ;  /* 0x0000820000087ab9 */ /* 0x000fe20000000a00 */
[----:B------:R-:W-:Y:S01]  /*10c90*/  ISETP.GE.AND P4, PT, R2, UR5, PT ;  /* 0x0000000502007c0c */ /* 0x000fe2000bf86270 */
[----:B------:R-:W-:Y:S01]  /*10ca0*/  IMAD.MOV.U32 R2, RZ, RZ, R6 ;  /* 0x000000ffff027224 */ /* 0x000fe200078e0006 */
[----:B------:R-:W-:Y:S01]  /*10cb0*/  MOV R3, R11 ;  /* 0x0000000b00037202 */ /* 0x000fe20000000f00 */
[----:B------:R-:W-:Y:S01]  /*10cc0*/  IMAD R0, R0, UR6, RZ ;  /* 0x0000000600007c24 */ /* 0x000fe2000f8e02ff */
[----:B------:R-:W-:-:S02]  /*10cd0*/  IADD3 R8, R212, 0xc0, RZ ;  /* 0x000000c0d4087810 */ /* 0x000fc40007ffe0ff */
[----:B------:R-:W-:Y:S01]  /*10ce0*/  ISETP.GE.AND P3, PT, R212, UR5, PT ;  /* 0x00000005d4007c0c */ /* 0x000fe2000bf66270 */
[----:B------:R-:W-:Y:S01]  /*10cf0*/  IMAD.WIDE.U32 R2, R9, UR6, R2 ;  /* 0x0000000609027c25 */ /* 0x000fe2000f8e0002 */
        /* <DEDUP_REMOVED lines=10> */
.L_x_1995:
[----:B------:R-:W-:Y:S05]  /*10da0*/  BSYNC B0 ;  /* 0x0000000000007941 */ /* 0x000fea0003800000 */
.L_x_1994:
[----:B------:R-:W-:Y:S04]  /*10db0*/  BSSY B0, `(.L_x_1996) ;  /* 0x000001b000007945 */ /* 0x000fe80003800000 */
[----:B------:R-:W-:Y:S05]  /*10dc0*/  @P1 BRA `(.L_x_1997) ;  /* 0x0000000000641947 */ /* 0x000fea0003800000 */
[----:B--2---:R-:W-:Y:S01]  /*10dd0*/  IADD3 R9, P0, R4, 0x40, RZ ;  /* 0x0000004004097810 */ /* 0x004fe20007f1e0ff */
[C---:B------:R-:W-:Y:S01]  /*10de0*/  VIADD R3, R212.reuse, 0x80 ;  /* 0x00000080d4037836 */ /* 0x040fe20000000000 */
[----:B------:R-:W-:Y:S01]  /*10df0*/  IADD3 R2, R212, 0x40, RZ ;  /* 0x00000040d4027810 */ /* 0x000fe20007ffe0ff */
[----:B------:R-:W-:Y:S01]  /*10e00*/  ULDC UR5, c[0x0][0xa8c] ;  /* 0x0002a30000057ab9 */ /* 0x000fe20000000800 */
        /* <DEDUP_REMOVED lines=21> */
.L_x_1997:
[----:B------:R-:W-:Y:S05]  /*10f60*/  BSYNC B0 ;  /* 0x0000000000007941 */ /* 0x000fea0003800000 */
.L_x_1996:
[----:B------:R-:W-:Y:S04]  /*10f70*/  BSSY B0, `(.L_x_1987) ;  /* 0x000001b000007945 */ /* 0x000fe80003800000 */
[----:B------:R-:W-:Y:S05]  /*10f80*/  @P2 BRA `(.L_x_1998) ;  /* 0x0000000000642947 */ /* 0x000fea0003800000 */
[----:B------:R-:W-:Y:S01]  /*10f90*/  IADD3 R7, P0, R4, 0x60, RZ ;  /* 0x0000006004077810 */ /* 0x000fe20007f1e0ff */
[----:B------:R-:W-:Y:S01]  /*10fa0*/  VIADD R0, R212, 0x40 ;  /* 0x00000040d4007836 */ /* 0x000fe20000000000 */
[----:B------:R-:W-:Y:S01]  /*10fb0*/  MOV R3, R11 ;  /* 0x0000000b00037202 */ /* 0x000fe20000000f00 */
[----:B------:R-:W-:Y:S01]  /*10fc0*/  ULDC UR5, c[0x0][0xa8c] ;  /* 0x0002a30000057ab9 */ /* 0x000fe20000000800 */
[----:B------:R-:W-:Y:S01]  /*10fd0*/  IADD3.X R4, RZ, R5, RZ, P0, !PT ;  /* 0x00000005ff047210 */ /* 0x000fe200007fe4ff */
[----:B------:R-:W-:Y:S01]  /*10fe0*/  ULDC.64 UR6, c[0x0][0xad8] ;  /* 0x0002b60000067ab9 */ /* 0x000fe20000000a00 */
[----:B------:R-:W-:Y:S01]  /*10ff0*/  IMAD.MOV.U32 R2, RZ, RZ, R6 ;  /* 0x000000ffff027224 */ /* 0x000fe200078e0006 */
[----:B------:R-:W-:Y:S01]  /*11000*/  ISETP.GE.AND P2, PT, R0, UR5, PT ;  /* 0x0000000500007c0c */ /* 0x000fe2000bf46270 */
[C---:B------:R-:W-:Y:S01]  /*11010*/  VIADD R5, R212.reuse, 0x80 ;  /* 0x00000080d4057836 */ /* 0x040fe20000000000 */
[----:B------:R-:W-:Y:S01]  /*11020*/  IADD3 R0, R212, 0xc0, RZ ;  /* 0x000000c0d4007810 */ /* 0x000fe20007ffe0ff */
[----:B------:R-:W-:Y:S01]  /*11030*/  IMAD R4, R4, UR6, RZ ;  /* 0x0000000604047c24 */ /* 0x000fe2000f8e02ff */
[----:B------:R-:W-:Y:S01]  /*11040*/  ISETP.GE.AND P1, PT, R212, UR5, PT ;  /* 0x00000005d4007c0c */ /* 0x000fe2000bf26270 */
[----:B------:R-:W-:Y:S01]  /*11050*/  IMAD.WIDE.U32 R2, R7, UR6, R2 ;  /* 0x0000000607027c25 */ /* 0x000fe2000f8e0002 */
[----:B------:R-:W-:Y:S01]  /*11060*/  ISETP.GE.AND P3, PT, R5, UR5, PT ;  /* 0x0000000505007c0c */ /* 0x000fe2000bf66270 */
[----:B------:R-:W-:Y:S01]  /*11070*/  ULDC.64 UR8, c[0x0][0x208] ;  /* 0x0000820000087ab9 */ /* 0x000fe20000000a00 */
[----:B------:R-:W-:Y:S01]  /*11080*/  ISETP.GE.AND P4, PT, R0, UR5, PT ;  /* 0x0000000500007c0c */ /* 0x000fe2000bf86270 */
[----:B------:R-:W-:Y:S01]  /*11090*/  IMAD R7, R7, UR7, R4 ;  /* 0x0000000707077c24 */ /* 0x000fe2000f8e0204 */
[----:B------:R-:W-:-:S02]  /*110a0*/  ULDC.64 UR6, c[0x0][0xa80] ;  /* 0x0002a00000067ab9 */ /* 0x000fc40000000a00 */
[----:B------:R-:W-:Y:S01]  /*110b0*/  LEA R4, P0, R2, UR6, 0x1 ;  /* 0x0000000602047c11 */ /* 0x000fe2000f8008ff */
[----:B------:R-:W-:-:S05]  /*110c0*/  IMAD.IADD R3, R3, 0x1, R7 ;  /* 0x0000000103037824 */ /* 0x000fca00078e0207 */
[----:B------:R-:W-:-:S05]  /*110d0*/  LEA.HI.X R5, R2, UR7, R3, 0x1, P0 ;  /* 0x0000000702057c11 */ /* 0x000fca00080f0c03 */
[----:B------:R4:W-:Y:S04]  /*110e0*/  @!P1 STG.E.128 desc[UR8][R4.64], RZ ;  /* 0x000000ff04009986 */ /* 0x0009e8000c101d08 */
[----:B------:R4:W-:Y:S04]  /*110f0*/  @!P2 STG.E.128 desc[UR8][R4.64+0x80], RZ ;  /* 0x000080ff0400a986 */ /* 0x0009e8000c101d08 */
[----:B------:R4:W-:Y:S04]  /*11100*/  @!P3 STG.E.128 desc[UR8][R4.64+0x100], RZ ;  /* 0x000100ff0400b986 */ /* 0x0009e8000c101d08 */
[----:B------:R4:W-:Y:S02]  /*11110*/  @!P4 STG.E.128 desc[UR8][R4.64+0x180], RZ ;  /* 0x000180ff0400c986 */ /* 0x0009e4000c101d08 */
.L_x_1998:
[----:B------:R-:W-:Y:S05]  /*11120*/  BSYNC B0 ;  /* 0x0000000000007941 */ /* 0x000fea0003800000 */
.L_x_1987:
[----:B------:R-:W5:Y:S02]  /*11130*/  LDC R0, c[0x0][0xda8] ;  /* 0x00036a00ff007b82 */ /* 0x000f640000000800 */
[----:B-----5:R-:W-:-:S13]  /*11140*/  ISETP.LE.AND P0, PT, R0, UR4, PT ;  /* 0x0000000400007c0c */ /* 0x020fda000bf03270 */
[----:B------:R-:W-:Y:S05]  /*11150*/  @!P0 BRA `(.L_x_1999) ;  /* 0xfffffefc00208947 */ /* 0x000fea000383ffff */
[----:B------:R-:W-:Y:S05]  /*11160*/  EXIT ;  /* 0x000000000000794d */ /* 0x000fea0003800000 */
.L_x_1951:
        /* <DEDUP_REMOVED lines=8> */
[----:B------:R-:W-:Y:S01]  /*111f0*/  MOV R17, 0x1 ;  /* 0x0000000100117802 */ /* 0x000fe20000000f00 */
[----:B------:R-:W-:-:S05]  /*11200*/  IMAD.MOV.U32 R16, RZ, RZ, RZ ;  /* 0x000000ffff107224 */ /* 0x000fca00078e00ff */
[----:B------:R-:W1:Y:S02]  /*11210*/  LDC R0, c[0x0][0xda8] ;  /* 0x00036a00ff007b82 */ /* 0x000e640000000800 */
[----:B-1----:R-:W-:-:S13]  /*11220*/  ISETP.LE.AND P0, PT, R0, UR4, PT ;  /* 0x0000000400007c0c */ /* 0x002fda000bf03270 */
[----:B------:R-:W-:Y:S05]  /*11230*/  @P0 BRA `(.L_x_2000) ;  /* 0x0000003000000947 */ /* 0x000fea0003800000 */
[----:B------:R-:W1:Y:S01]  /*11240*/  S2R R2, SR_TID.X ;  /* 0x0000000000027919 */ /* 0x000e620000002100 */
[----:B------:R-:W-:Y:S01]  /*11250*/  MOV R18, UR4 ;  /* 0x0000000400127c02 */ /* 0x000fe20008000f00 */
[----:B------:R-:W-:Y:S01]  /*11260*/  IMAD.MOV.U32 R16, RZ, RZ, RZ ;  /* 0x000000ffff107224 */ /* 0x000fe200078e00ff */
[----:B------:R-:W-:Y:S01]  /*11270*/  MOV R17, 0x1 ;  /* 0x0000000100117802 */ /* 0x000fe20000000f00 */
[----:B------:R-:W-:Y:S01]  /*11280*/  ULDC UR50, c[0x0][0xc] ;  /* 0x0000030000327ab9 */ /* 0x000fe20000000800 */
[----:B------:R-:W-:Y:S01]  /*11290*/  ULDC.64 UR42, c[0x0][0x198] ;  /* 0x00006600002a7ab9 */ /* 0x000fe20000000a00 */
[----:B------:R-:W-:Y:S01]  /*112a0*/  UMOV UR49, URZ ;  /* 0x0000003f00317c82 */ /* 0x000fe20008000000 */
[----:B-1----:R-:W-:-:S07]  /*112b0*/  LOP3.LUT R19, R2, 0x1f, RZ, 0xc0, !PT ;  /* 0x0000001f02137812 */ /* 0x002fce00078ec0ff */
.L_x_2048:
        /* <DEDUP_REMOVED lines=21> */
.L_x_2001:
[----:B------:R-:W-:Y:S01]  /*11410*/  ULDC UR9, c[0x0][0xdc4] ;  /* 0x0003710000097ab9 */ /* 0x000fe20000000800 */
[----:B------:R-:W-:Y:S01]  /*11420*/  UMOV UR6, UR7 ;  /* 0x0000000700067c82 */ /* 0x000fe20008000000 */
[----:B------:R-:W-:-:S11]  /*11430*/  UISETP.NE.AND UP0, UPT, UR9, 0x1, UPT ;  /* 0x000000010900788c */ /* 0x000fd6000bf05270 */
[----:B------:R-:W-:Y:S02]  /*11440*/  @UP0 ULDC.64 UR10, c[0x0][0xdc8] ;  /* 0x00037200000a0ab9 */ /* 0x000fe40000000a00 */
[----:B------:R-:W-:-:S04]  /*11450*/  UIMAD.WIDE.U32 UR4, UR7, UR10, URZ ;  /* 0x0000000a070472a5 */ /* 0x000fc8000f8e003f */
[----:B------:R-:W-:-:S04]  /*11460*/  @UP0 USHF.R.U32.HI UR6, URZ, UR11, UR5 ;  /* 0x0000000b3f060299 */ /* 0x000fc80008011605 */
[----:B------:R-:W-:-:S12]  /*11470*/  UIMAD UR4, UR6, UR9, URZ ;  /* 0x00000009060472a4 */ /* 0x000fd8000f8e023f */
.L_x_2002:
[----:B------:R-:W-:Y:S01]  /*11480*/  ULDC.64 UR10, c[0x0][0x3f8] ;  /* 0x0000fe00000a7ab9 */ /* 0x000fe20000000a00 */
[----:B------:R-:W-:Y:S01]  /*11490*/  ULOP3.LUT UR6, URZ, UR6, URZ, 0x33, !UPT ;  /* 0x000000063f067292 */ /* 0x000fe2000f8e333f */
[----:B------:R-:W-:Y:S01]  /*114a0*/  BSSY B6, `(.L_x_2003) ;  /* 0x00002ca000067945 */ /* 0x000fe20003800000 */
[----:B------:R-:W-:Y:S02]  /*114b0*/  UISETP.NE.U32.AND UP0, UPT, UR10, URZ, UPT ;  /* 0x0000003f0a00728c */ /* 0x000fe4000bf05070 */
[----:B------:R-:W-:Y:S02]  /*114c0*/  UIADD3 UR9, UR7, -UR4, URZ ;  /* 0x8000000407097290 */ /* 0x000fe4000fffe03f */
[----:B------:R-:W-:Y:S01]  /*114d0*/  UISETP.NE.AND.EX UP0, UPT, UR11, URZ, UPT, UP0 ;  /* 0x0000003f0b00728c */ /* 0x000fe2000bf05300 */
[----:B------:R-:W-:Y:S01]  /*114e0*/  ULDC UR4, c[0x0][0xdac] ;  /* 0x00036b0000047ab9 */ /* 0x000fe20000000800 */
[----:B------:R-:W-:Y:S01]  /*114f0*/  ULDC UR5, c[0x0][0x404] ;  /* 0x0001010000057ab9 */ /* 0x000fe20000000800 */
[----:B------:R-:W-:Y:S01]  /*11500*/  UIADD3 UR6, UR6, UR4, URZ ;  /* 0x0000000406067290 */ /* 0x000fe2000fffe03f */
[----:B------:R-:W-:-:S02]  /*11510*/  ULDC UR7, c[0x0][0x2e0] ;  /* 0x0000b80000077ab9 */ /* 0x000fc40000000800 */
[----:B------:R-:W-:Y:S01]  /*11520*/  ULDC UR4, c[0x0][0x288] ;  /* 0x0000a20000047ab9 */ /* 0x000fe20000000800 */
[----:B------:R-:W-:Y:S02]  /*11530*/  USHF.L.U32 UR45, UR6, 0x7, URZ ;  /* 0x00000007062d7899 */ /* 0x000fe4000800063f */
[----:B------:R-:W-:Y:S02]  /*11540*/  USEL UR6, UR5, 0x1, UP0 ;  /* 0x0000000105067887 */ /* 0x000fe40008000000 */
[----:B------:R-:W-:Y:S02]  /*11550*/  UIADD3 UR5, UR45, 0xcf, -UR4 ;  /* 0x000000cf2d057890 */ /* 0x000fe4000fffe804 */
[----:B------:R-:W-:Y:S02]  /*11560*/  UIMAD UR4, UR6, UR7, 0x4f ;  /* 0x0000004f060474a4 */ /* 0x000fe4000f8e0207 */
[----:B------:R-:W-:Y:S02]  /*11570*/  UIMAD UR6, UR6, UR7, UR5 ;  /* 0x00000007060672a4 */ /* 0x000fe4000f8e0205 */
[----:B------:R-:W-:Y:S01]  /*11580*/  UIMAD.WIDE UR4, UR4, 0x66666667, URZ ;  /* 0x66666667040478a5 */ /* 0x000fe2000f8e023f */
[----:B------:R-:W-:Y:S01]  /*11590*/  ULDC UR10, c[0x0][0xdc4] ;  /* 0x00037100000a7ab9 */ /* 0x000fe20000000800 */
[----:B------:R-:W-:-:S02]  /*115a0*/  UIMAD.WIDE UR6, UR6, 0x66666667, URZ ;  /* 0x66666667060678a5 */ /* 0x000fc4000f8e023f */
[----:B------:R-:W-:Y:S02]  /*115b0*/  UIMAD UR10, UR8, UR10, UR9 ;  /* 0x0000000a080a72a4 */ /* 0x000fe4000f8e0209 */
[----:B------:R-:W-:Y:S01]  /*115c0*/  USHF.R.U32.HI UR6, URZ, 0x1f, UR7 ;  /* 0x0000001f3f067899 */ /* 0x000fe20008011607 */
[----:B------:R-:W-:Y:S01]  /*115d0*/  UMOV UR8, UR5 ;  /* 0x0000000500087c82 */ /* 0x000fe20008000000 */
[----:B------:R-:W-:Y:S01]  /*115e0*/  ULDC UR11, c[0x0][0xdb8] ;  /* 0x00036e00000b7ab9 */ /* 0x000fe20000000800 */
[----:B------:R-:W-:Y:S02]  /*115f0*/  USHF.R.U32.HI UR9, URZ, 0x1f, UR8 ;  /* 0x0000001f3f097899 */ /* 0x000fe40008011608 */
[----:B------:R-:W-:Y:S02]  /*11600*/  ULEA.HI.SX32 UR6, UR7, UR6, 0x1b ;  /* 0x0000000607067291 */ /* 0x000fe4000f8fda3f */
[----:B------:R-:W-:Y:S02]  /*11610*/  ULEA.HI.SX32 UR9, UR8, UR9, 0x1b ;  /* 0x0000000908097291 */ /* 0x000fe4000f8fda3f */
[----:B------:R-:W-:-:S02]  /*11620*/  UISETP.NE.AND UP1, UPT, UR11, 0x1, UPT ;  /* 0x000000010b00788c */ /* 0x000fc4000bf25270 */
[----:B------:R-:W-:Y:S01]  /*11630*/  UISETP.LT.AND UP0, UPT, UR9, UR6, UPT ;  /* 0x000000060900728c */ /* 0x000fe2000bf01270 */
[----:B------:R-:W-:-:S03]  /*11640*/  UMOV UR47, UR10 ;  /* 0x0000000a002f7c82 */ /* 0x000fc60008000000 */
[----:B------:R-:W-:-:S05]  /*11650*/  USEL UR41, UR9, UR6, UP0 ;  /* 0x0000000609297287 */ /* 0x000fca0008000000 */
[----:B------:R-:W-:Y:S01]  /*11660*/  @UP1 ULDC UR12, c[0x0][0xdbc] ;  /* 0x00036f00000c1ab9 */ /* 0x000fe20000000800 */
[----:B------:R-:W-:Y:S01]  /*11670*/  ISETP.LT.AND P0, PT, RZ, UR41, PT ;  /* 0x00000029ff007c0c */ /* 0x000fe2000bf01270 */
[----:B------:R-:W-:Y:S01]  /*11680*/  UIMAD.WIDE.U32 UR4, UR10, UR12, URZ ;  /* 0x0000000c0a0472a5 */ /* 0x000fe2000f8e003f */
[----:B------:R-:W-:-:S03]  /*11690*/  @UP1 ULDC UR7, c[0x0][0xdc0] ;  /* 0x0003700000071ab9 */ /* 0x000fc60000000800 */
[----:B------:R-:W-:-:S04]  /*116a0*/  @UP1 USHF.R.U32.HI UR47, URZ, UR7, UR5 ;  /* 0x000000073f2f1299 */ /* 0x000fc80008011605 */
[----:B------:R-:W-:-:S04]  /*116b0*/  UIADD3 UR46, -UR47, URZ, URZ ;  /* 0x0000003f2f2e7290 */ /* 0x000fc8000fffe13f */
[----:B------:R-:W-:Y:S01]  /*116c0*/  UIMAD UR46, UR11, UR46, UR10 ;  /* 0x0000002e0b2e72a4 */ /* 0x000fe2000f8e020a */
[----:B------:R-:W-:Y:S11]  /*116d0*/  @P0 BRA `(.L_x_2004) ;  /* 0x0000000000440947 */ /* 0x000ff60003800000 */
[----:B------:R-:W-:Y:S01]  /*116e0*/  ISETP.NE.AND P0, PT, R19, RZ, PT ;  /* 0x000000ff1300720c */ /* 0x000fe20003f05270 */
[----:B------:R-:W-:-:S12]  /*116f0*/  IMAD.MOV.U32 R13, RZ, RZ, R18 ;  /* 0x000000ffff0d7224 */ /* 0x000fd800078e0012 */
        /* <DEDUP_REMOVED lines=15> */
.L_x_2004:
        /* <DEDUP_REMOVED lines=23> */
.L_x_2006:
        /* <DEDUP_REMOVED lines=12> */
[----:B------:R-:W-:Y:S01]  /*11a20*/  MOV R7, UR9 ;  /* 0x0000000900077c02 */ /* 0x000fe20008000f00 */
[----:B------:R-:W-:Y:S01]  /*11a30*/  IMAD.U32 R10, RZ, RZ, UR4 ;  /* 0x00000004ff0a7e24 */ /* 0x000fe2000f8e00ff */
[----:B------:R-:W-:Y:S01]  /*11a40*/  MOV R11, UR5 ;  /* 0x00000005000b7c02 */ /* 0x000fe20008000f00 */
[----:B------:R-:W-:Y:S01]  /*11a50*/  IMAD.MOV.U32 R8, RZ, RZ, 0x70 ;  /* 0x00000070ff087424 */ /* 0x000fe200078e00ff */
[----:B------:R-:W-:Y:S01]  /*11a60*/  MOV R12, 0x1 ;  /* 0x00000001000c7802 */ /* 0x000fe20000000f00 */
[----:B-1----:R-:W-:-:S07]  /*11a70*/  IMAD.MOV.U32 R13, RZ, RZ, RZ ;  /* 0x000000ffff0d7224 */ /* 0x002fce00078e00ff */
[----:B------:R-:W-:-:S07]  /*11a80*/  LEPC R20, `(.L_x_2008) ;  /* 0x000000001014794e */ /* 0x000fce0000000000 */
[----:B--2---:R-:W-:Y:S05]  /*11a90*/  CALL.ABS.NOINC R2 ;  /* 0x0000000002007343 */ /* 0x004fea0003c00000 */
.L_x_2008:
        /* <DEDUP_REMOVED lines=16> */
.L_x_2007:
[----:B------:R-:W-:Y:S01]  /*11ba0*/  ULDC.64 UR4, c[0x0][0x9f8] ;  /* 0x00027e0000047ab9 */ /* 0x000fe20000000a00 */
[----:B------:R-:W-:Y:S01]  /*11bb0*/  IMAD.U32 R5, RZ, RZ, UR47 ;  /* 0x0000002fff057e24 */ /* 0x000fe2000f8e00ff */
[----:B------:R-:W-:Y:S01]  /*11bc0*/  ISETP.NE.U32.AND P0, PT, RZ, UR4, PT ;  /* 0x00000004ff007c0c */ /* 0x000fe2000bf05070 */
[----:B------:R-:W-:Y:S01]  /*11bd0*/  ULDC.64 UR6, c[0x0][0x208] ;  /* 0x0000820000067ab9 */ /* 0x000fe20000000a00 */
[----:B------:R-:W-:Y:S01]  /*11be0*/  MOV R0, UR47 ;  /* 0x0000002f00007c02 */ /* 0x000fe20008000f00 */
[----:B------:R-:W1:Y:S01]  /*11bf0*/  LDC R4, c[0x0][0x428] ;  /* 0x00010a00ff047b82 */ /* 0x000e620000000800 */
[----:B------:R-:W-:-:S13]  /*11c00*/  ISETP.NE.AND.EX P0, PT, RZ, UR5, PT, P0 ;  /* 0x00000005ff007c0c */ /* 0x000fda000bf05300 */
[----:B------:R-:W2:Y:S02]  /*11c10*/  @P0 LDC.64 R2, c[0x0][0x9f8] ;  /* 0x00027e00ff020b82 */ /* 0x000ea40000000a00 */
[----:B--2---:R-:W-:-:S05]  /*11c20*/  @P0 IMAD.WIDE R2, R5, 0x4, R2 ;  /* 0x0000000405020825 */ /* 0x004fca00078e0202 */
[----:B------:R2:W3:Y:S01]  /*11c30*/  @P0 LDG.E R0, desc[UR6][R2.64] ;  /* 0x0000000602000981 */ /* 0x0004e2000c1e1900 */
[----:B-1----:R-:W-:Y:S01]  /*11c40*/  ISETP.NE.AND P0, PT, R4, 0x1, PT ;  /* 0x000000010400780c */ /* 0x002fe20003f05270 */
[----:B------:R-:W-:Y:S01]  /*11c50*/  IMAD.U32 R4, RZ, RZ, UR46 ;  /* 0x0000002eff047e24 */ /* 0x000fe2000f8e00ff */
[----:B------:R-:W-:Y:S01]  /*11c60*/  ISETP.NE.AND P1, PT, R19, RZ, PT ;  /* 0x000000ff1300720c */ /* 0x000fe20003f25270 */
[----:B------:R-:W-:Y:S01]  /*11c70*/  UMOV UR44, URZ ;  /* 0x0000003f002c7c82 */ /* 0x000fe20008000000 */
[----:B------:R-:W-:Y:S01]  /*11c80*/  UMOV UR8, 0x40 ;  /* 0x0000004000087882 */ /* 0x000fe20000000000 */
[----:B------:R-:W-:Y:S01]  /*11c90*/  UMOV UR9, UR45 ;  /* 0x0000002d00097c82 */ /* 0x000fe20008000000 */
[----:B------:R-:W-:Y:S01]  /*11ca0*/  UMOV UR10, UR46 ;  /* 0x0000002e000a7c82 */ /* 0x000fe20008000000 */
[----:B------:R-:W-:Y:S01]  /*11cb0*/  UMOV UR11, UR47 ;  /* 0x0000002f000b7c82 */ /* 0x000fe20008000000 */
[----:B------:R-:W-:Y:S01]  /*11cc0*/  UMOV UR12, 0x80 ;  /* 0x00000080000c7882 */ /* 0x000fe20000000000 */
[----:B--2---:R-:W1:Y:S01]  /*11cd0*/  LDC.64 R2, c[0x0][0x3f8] ;  /* 0x0000fe00ff027b82 */ /* 0x004e620000000a00 */
[----:B------:R-:W-:Y:S01]  /*11ce0*/  UMOV UR13, UR45 ;  /* 0x0000002d000d7c82 */ /* 0x000fe20008000000 */
[----:B------:R-:W-:Y:S01]  /*11cf0*/  UMOV UR14, UR46 ;  /* 0x0000002e000e7c82 */ /* 0x000fe20008000000 */
[----:B------:R-:W-:Y:S01]  /*11d00*/  UMOV UR15, UR47 ;  /* 0x0000002f000f7c82 */ /* 0x000fe20008000000 */
[----:B------:R-:W-:Y:S01]  /*11d10*/  UMOV UR16, 0xc0 ;  /* 0x000000c000107882 */ /* 0x000fe20000000000 */
[----:B------:R-:W-:Y:S01]  /*11d20*/  UMOV UR17, UR45 ;  /* 0x0000002d00117c82 */ /* 0x000fe20008000000 */
[----:B------:R-:W-:Y:S01]  /*11d30*/  VOTEU.ALL UP1, P1 ;  /* 0x00000000003f7886 */ /* 0x000fe20000820000 */
[----:B------:R-:W-:Y:S01]  /*11d40*/  UMOV UR18, UR46 ;  /* 0x0000002e00127c82 */ /* 0x000fe20008000000 */
[----:B------:R-:W2:Y:S01]  /*11d50*/  @P0 LDC R5, c[0x0][0x42c] ;  /* 0x00010b00ff050b82 */ /* 0x000ea20000000800 */
[----:B------:R-:W-:Y:S01]  /*11d60*/  UMOV UR19, UR47 ;  /* 0x0000002f00137c82 */ /* 0x000fe20008000000 */
[----:B------:R-:W-:Y:S01]  /*11d70*/  UMOV UR6, 0xffffffff ;  /* 0xffffffff00067882 */ /* 0x000fe20000000000 */
[----:B------:R-:W-:-:S04]  /*11d80*/  @!UP1 UIADD3 UR4, UP0, UR42, 0x270, URZ ;  /* 0x000002702a049890 */ /* 0x000fc8000ff1e03f */
[----:B------:R-:W-:Y:S01]  /*11d90*/  @!UP1 UIADD3.X UR5, URZ, UR43, URZ, UP0, !UPT ;  /* 0x0000002b3f059290 */ /* 0x000fe200087fe43f */
[----:B------:R-:W4:Y:S08]  /*11da0*/  @P0 LDC R6, c[0x0][0x430] ;  /* 0x00010c00ff060b82 */ /* 0x000f300000000800 */
[----:B------:R1:W-:Y:S01]  /*11db0*/  @!UP1 UTMAPF.L2.4D [UR44], [UR4] ;  /* 0x0000002c040095b8 */ /* 0x0003e20008018000 */
[----:B--2---:R-:W-:Y:S01]  /*11dc0*/  @P0 IMAD.HI.U32 R5, R5, UR46, RZ ;  /* 0x0000002e05050c27 */ /* 0x004fe2000f8e00ff */
[----:B------:R2:W-:Y:S04]  /*11dd0*/  @!UP1 UTMAPF.L2.4D [UR8], [UR4] ;  /* 0x00000008040095b8 */ /* 0x0005e80008018000 */
[----:B----4-:R-:W-:Y:S01]  /*11de0*/  @P0 SHF.R.U32.HI R4, RZ, R6, R5 ;  /* 0x00000006ff040219 */ /* 0x010fe20000011605 */
[----:B------:R2:W-:Y:S01]  /*11df0*/  @!UP1 UTMAPF.L2.4D [UR12], [UR4] ;  /* 0x0000000c040095b8 */ /* 0x0005e20008018000 */
[----:B-1----:R-:W-:-:S02]  /*11e00*/  ISETP.NE.U32.AND P0, PT, R2, RZ, PT ;  /* 0x000000ff0200720c */ /* 0x002fc40003f05070 */
[----:B------:R-:W-:Y:S02]  /*11e10*/  MOV R5, UR41 ;  /* 0x0000002900057c02 */ /* 0x000fe40008000f00 */
[----:B------:R-:W-:Y:S01]  /*11e20*/  ISETP.NE.AND.EX P0, PT, R3, RZ, PT, P0 ;  /* 0x000000ff0300720c */ /* 0x000fe20003f05300 */
[----:B------:R2:W-:Y:S02]  /*11e30*/  @!UP1 UTMAPF.L2.4D [UR16], [UR4] ;  /* 0x00000010040095b8 */ /* 0x0005e40008018000 */
[----:B------:R-:W-:Y:S01]  /*11e40*/  VIADD R5, R5, 0xffffffff ;  /* 0xffffffff05057836 */ /* 0x000fe20000000000 */
[----:B---3--:R-:W-:Y:S01]  /*11e50*/  SEL R6, R0, RZ, !P0 ;  /* 0x000000ff00067207 */ /* 0x008fe20004000000 */
[----:B--2---:R-:W-:Y:S08]  /*11e60*/  BRA.DIV UR6, `(.L_x_2009) ;  /* 0x0000002a06707947 */ /* 0x004ff0000b800000 */
.L_x_2060:
[----:B------:R-:W-:Y:S01]  /*11e70*/  UMOV UR4, 0xffffffff ;  /* 0xffffffff00047882 */ /* 0x000fe20000000000 */
[----:B------:R-:W-:Y:S02]  /*11e80*/  SHF.R.S32.HI R12, RZ, 0x1f, R0 ;  /* 0x0000001fff0c7819 */ /* 0x000fe40000011400 */
[----:B------:R-:W-:Y:S05]  /*11e90*/  BRA.DIV UR4, `(.L_x_2010) ;  /* 0x0000002a04907947 */ /* 0x000fea000b800000 */
[----:B------:R-:W-:-:S13]  /*11ea0*/  ELECT P6, URZ, PT ;  /* 0x00000000003f782f */ /* 0x000fda00038c0000 */
.L_x_2063:
[----:B------:R-:W-:Y:S05]  /*11eb0*/  @!P6 BRA `(.L_x_2011) ;  /* 0x000000040004e947 */ /* 0x000fea0003800000 */
[----:B------:R-:W-:Y:S01]  /*11ec0*/  MOV R6, R0 ;  /* 0x0000000000067202 */ /* 0x000fe20000000f00 */
[----:B------:R-:W-:Y:S06]  /*11ed0*/  @!P0 BRA `(.L_x_2012) ;  /* 0x00000000004c8947 */ /* 0x000fec0003800000 */
[----:B------:R-:W1:Y:S01]  /*11ee0*/  LDC R11, c[0x0][0x41c] ;  /* 0x00010700ff0b7b82 */ /* 0x000e620000000800 */
[----:B------:R-:W-:Y:S01]  /*11ef0*/  IMAD.MOV.U32 R10, RZ, RZ, R5 ;  /* 0x000000ffff0a7224 */ /* 0x000fe200078e0005 */
        /* <DEDUP_REMOVED lines=8> */
[----:B------:R-:W-:Y:S02]  /*11f80*/  SHF.R.S32.HI R7, RZ, 0x1f, R10 ;  /* 0x0000001fff077819 */ /* 0x000fe4000001140a */
[----:B------:R-:W-:-:S05]  /*11f90*/  MOV R6, R10 ;  /* 0x0000000a00067202 */ /* 0x000fca0000000f00 */
[----:B------:R-:W-:-:S04]  /*11fa0*/  IMAD.WIDE.U32 R6, R0, UR4, R6 ;  /* 0x0000000400067c25 */ /* 0x000fc8000f8e0006 */
[----:B------:R-:W-:Y:S01]  /*11fb0*/  IMAD.IADD R7, R7, 0x1, R9 ;  /* 0x0000000107077824 */ /* 0x000fe200078e0209 */
[----:B------:R-:W-:-:S04]  /*11fc0*/  LEA R8, P2, R6, R2, 0x2 ;  /* 0x0000000206087211 */ /* 0x000fc800078410ff */
[----:B------:R-:W-:-:S05]  /*11fd0*/  LEA.HI.X R9, R6, R3, R7, 0x2, P2 ;  /* 0x0000000306097211 */ /* 0x000fca00010f1407 */
[----:B------:R1:W5:Y:S01]  /*11fe0*/  LDG.E R6, desc[UR6][R8.64] ;  /* 0x0000000608067981 */ /* 0x000362000c1e1900 */
[----:B------:R-:W-:-:S05]  /*11ff0*/  IADD3 R10, -R10, RZ, RZ ;  /* 0x000000ff0a0a7210 */ /* 0x000fca0007ffe1ff */
[----:B------:R-:W-:-:S07]  /*12000*/  IMAD R5, R11, R10, R5 ;  /* 0x0000000a0b057224 */ /* 0x000fce00078e0205 */
.L_x_2012:
[----:B------:R-:W2:Y:S01]  /*12010*/  S2R R7, SR_TID.X ;  /* 0x0000000000077919 */ /* 0x000ea20000002100 */
[----:B-1----:R-:W-:Y:S02]  /*12020*/  LEA R8, R16, UR40, 0x3 ;  /* 0x0000002810087c11 */ /* 0x002fe4000f8e18ff */
[----:B--2---:R-:W-:Y:S02]  /*12030*/  LOP3.LUT R9, R7, 0x7f, RZ, 0xc0, !PT ;  /* 0x0000007f07097812 */ /* 0x004fe400078ec0ff */
[----:B------:R-:W-:Y:S02]  /*12040*/  SHF.L.U32 R7, R17, 0x1f, RZ ;  /* 0x0000001f11077819 */ /* 0x000fe400000006ff */
[----:B------:R-:W-:Y:S02]  /*12050*/  ISETP.NE.AND P3, PT, R9, RZ, PT ;  /* 0x000000ff0900720c */ /* 0x000fe40003f65270 */
[----:B------:R-:W1:Y:S02]  /*12060*/  SYNCS.PHASECHK.TRANS64.TRYWAIT P2, [R8+URZ+0x38840], R7 ;  /* 0x03884007080075a7 */ /* 0x000e64000804017f */
[----:B-1----:R-:W-:Y:S09]  /*12070*/  @!P2 BRA `(.L_x_2013) ;  /* 0x000000280038a947 */ /* 0x002ff20003800000 */
.L_x_2064:
[----:B------:R-:W-:Y:S05]  /*12080*/  @P3 BRA `(.L_x_2014) ;  /* 0x0000000000143947 */ /* 0x000fea0003800000 */
[----:B------:R-:W-:Y:S01]  /*12090*/  ISETP.NE.AND P2, PT, R19, RZ, PT ;  /* 0x000000ff1300720c */ /* 0x000fe20003f45270 */
[----:B-1----:R-:W-:-:S04]  /*120a0*/  IMAD.MOV.U32 R7, RZ, RZ, 0xa000 ;  /* 0x0000a000ff077424 */ /* 0x002fc800078e00ff */
[----:B------:R2:W-:Y:S08]  /*120b0*/  SYNCS.ARRIVE.TRANS64 RZ, [R8+URZ+0x38830], R7 ;  /* 0x0388300708ff79a7 */ /* 0x0005f0000800003f */
[----:B------:R-:W-:Y:S05]  /*120c0*/  @!P2 BRA `(.L_x_2014) ;  /* 0x000000000004a947 */ /* 0x000fea0003800000 */
[----:B------:R-:W-:Y:S01]  /*120d0*/  BPT.TRAP 0x1 ;  /* 0x000000040000795c */ /* 0x000fe20000300000 */
.L_x_2014:
        /* <DEDUP_REMOVED lines=11> */
[----:B------:R-:W-:Y:S02]  /*12190*/  UIMAD UR14, UR14, 0xa000, UR40 ;  /* 0x0000a0000e0e78a4 */ /* 0x000fe4000f8e0228 */
[----:B------:R-:W-:Y:S02]  /*121a0*/  UIADD3 UR9, UR9, 0x38830, URZ ;  /* 0x0003883009097890 */ /* 0x000fe4000fffe03f */
[----:B------:R-:W-:Y:S02]  /*121b0*/  UIMAD UR11, UR11, 0x50, URZ ;  /* 0x000000500b0b78a4 */ /* 0x000fe4000f8e023f */
[----:B------:R-:W-:Y:S02]  /*121c0*/  UIADD3 UR8, UR14, 0x24400, URZ ;  /* 0x000244000e087890 */ /* 0x000fe4000fffe03f */
[----:B------:R-:W-:Y:S02]  /*121d0*/  UIADD3 UR15, UR14, 0x26c00, URZ ;  /* 0x00026c000e0f7890 */ /* 0x000fe4000fffe03f */
[----:B------:R-:W-:-:S02]  /*121e0*/  UIADD3 UR17, UR14, 0x29400, URZ ;  /* 0x000294000e117890 */ /* 0x000fc4000fffe03f */
[----:B------:R-:W-:-:S03]  /*121f0*/  UIADD3 UR18, UR14, 0x2bc00, URZ ;  /* 0x0002bc000e127890 */ /* 0x000fc6000fffe03f */
[----:B------:R3:W-:Y:S01]  /*12200*/  UTMALDG.4D [UR8], [UR4], desc[UR6] ;  /* 0x00000608040075b4 */ /* 0x0007e20008019000 */
[----:B------:R-:W-:Y:S01]  /*12210*/  UMOV UR14, 0x80 ;  /* 0x00000080000e7882 */ /* 0x000fe20000000000 */
[----:B---3--:R-:W-:Y:S01]  /*12220*/  UMOV UR8, UR15 ;  /* 0x0000000f00087c82 */ /* 0x008fe20008000000 */
[----:B------:R-:W-:Y:S02]  /*12230*/  UMOV UR10, UR16 ;  /* 0x00000010000a7c82 */ /* 0x000fe40008000000 */
[----:B------:R3:W-:Y:S02]  /*12240*/  UTMALDG.4D [UR8], [UR4], desc[UR6] ;  /* 0x00000608040075b4 */ /* 0x0007e40008019000 */
[----:B---3--:R-:W-:Y:S01]  /*12250*/  UMOV UR8, UR17 ;  /* 0x0000001100087c82 */ /* 0x008fe20008000000 */
[----:B------:R-:W-:Y:S01]  /*12260*/  UMOV UR10, UR14 ;  /* 0x0000000e000a7c82 */ /* 0x000fe20008000000 */
[----:B------:R-:W-:Y:S01]  /*12270*/  UMOV UR14, 0xc0 ;  /* 0x000000c0000e7882 */ /* 0x000fe20000000000 */
[----:B------:R3:W-:Y:S02]  /*12280*/  UTMALDG.4D [UR8], [UR4], desc[UR6] ;  /* 0x00000608040075b4 */ /* 0x0007e40008019000 */
[----:B---3--:R-:W-:Y:S01]  /*12290*/  UMOV UR8, UR18 ;  /* 0x0000001200087c82 */ /* 0x008fe20008000000 */
[----:B------:R-:W-:-:S02]  /*122a0*/  UMOV UR10, UR14 ;  /* 0x0000000e000a7c82 */ /* 0x000fc40008000000 */
[----:B------:R3:W-:Y:S02]  /*122b0*/  UTMALDG.4D [UR8], [UR4], desc[UR6] ;  /* 0x00000608040075b4 */ /* 0x0007e40008019000 */
[----:B---3--:R-:W-:Y:S01]  /*122c0*/  NOP ;  /* 0x0000000000007918 */ /* 0x008fe20000000000 */
.L_x_2011:
        /* <DEDUP_REMOVED lines=9> */
[----:B-12---:R-:W-:Y:S01]  /*12360*/  @P2 MOV R7, 0x10000 ;  /* 0x0001000000072802 */ /* 0x006fe20000000f00 */
        /* <DEDUP_REMOVED lines=13> */
[----:B-1----:R-:W-:Y:S01]  /*12440*/  IMAD.U32 R7, RZ, RZ, UR14 ;  /* 0x0000000eff077e24 */ /* 0x002fe2000f8e00ff */
        /* <DEDUP_REMOVED lines=21> */
.L_x_2065:
[----:B------:R-:W-:-:S06]  /*125a0*/  UISETP.GE.AND UP0, UPT, UR41, 0x2, UPT ;  /* 0x000000022900788c */ /* 0x000fcc000bf06270 */
[----:B------:R-:W-:-:S13]  /*125b0*/  PLOP3.LUT P2, PT, PT, PT, UP0, 0x80, 0x0 ;  /* 0x000000000000781c */ /* 0x000fda0003f4f008 */
[----:B------:R-:W-:Y:S05]  /*125c0*/  @!P2 BRA `(.L_x_2016) ;  /* 0x0000001400c8a947 */ /* 0x000fea0003800000 */
[----:B------:R-:W-:Y:S02]  /*125d0*/  ULOP3.LUT UR4, UR41, 0x1, URZ, 0xc0, !UPT ;  /* 0x0000000129047892 */ /* 0x000fe4000f8ec03f */
[----:B------:R-:W-:Y:S02]  /*125e0*/  UIADD3 UR48, UR41, -0x2, URZ ;  /* 0xfffffffe29307890 */ /* 0x000fe4000fffe03f */
[----:B------:R-:W-:Y:S01]  /*125f0*/  UISETP.NE.U32.AND UP0, UPT, UR4, 0x1, UPT ;  /* 0x000000010400788c */ /* 0x000fe2000bf05070 */
[----:B------:R-:W-:-:S03]  /*12600*/  ULDC.64 UR38, c[0x0][0x408] ;  /* 0x0001020000267ab9 */ /* 0x000fc60000000a00 */
[----:B-1----:R-:W-:Y:S02]  /*12610*/  MOV R7, UR48 ;  /* 0x0000003000077c02 */ /* 0x002fe40008000f00 */
[----:B------:R-:W-:-:S13]  /*12620*/  PLOP3.LUT P2, PT, PT, PT, UP0, 0x80, 0x0 ;  /* 0x000000000000781c */ /* 0x000fda0003f4f008 */
[----:B------:R-:W-:Y:S05]  /*12630*/  @!P2 BRA `(.L_x_2017) ;  /* 0x0000000400f0a947 */ /* 0x000fea0003800000 */
        /* <DEDUP_REMOVED lines=8> */
[----:B------:R-:W-:Y:S01]  /*126c0*/  IMAD.U32 R8, RZ, RZ, UR48 ;  /* 0x00000030ff087e24 */ /* 0x000fe2000f8e00ff */
[----:B------:R-:W-:Y:S06]  /*126d0*/  @!P0 BRA `(.L_x_2020) ;  /* 0x0000000000548947 */ /* 0x000fec0003800000 */
[----:B------:R-:W-:Y:S01]  /*126e0*/  ULDC UR7, c[0x0][0x41c] ;  /* 0x0001070000077ab9 */ /* 0x000fe20000000800 */
[----:B------:R-:W-:Y:S01]  /*126f0*/  UMOV UR6, UR48 ;  /* 0x0000003000067c82 */ /* 0x000fe20008000000 */
[----:B------:R-:W-:Y:S01]  /*12700*/  UISETP.NE.AND UP0, UPT, UR7, 0x1, UPT ;  /* 0x000000010700788c */ /* 0x000fe2000bf05270 */
[----:B------:R-:W-:-:S10]  /*12710*/  ULDC.64 UR10, c[0x0][0x208] ;  /* 0x00008200000a7ab9 */ /* 0x000fd40000000a00 */
[----:B------:R-:W-:Y:S02]  /*12720*/  @UP0 ULDC.64 UR8, c[0x0][0x420] ;  /* 0x0001080000080ab9 */ /* 0x000fe40000000a00 */
[----:B------:R-:W-:-:S04]  /*12730*/  UIMAD.WIDE.U32 UR4, UR48, UR8, URZ ;  /* 0x00000008300472a5 */ /* 0x000fc8000f8e003f */
[----:B------:R-:W-:-:S03]  /*12740*/  @UP0 USHF.R.U32.HI UR6, URZ, UR9, UR5 ;  /* 0x000000093f060299 */ /* 0x000fc60008011605 */
[----:B------:R-:W-:Y:S01]  /*12750*/  ULDC.64 UR8, c[0x0][0x408] ;  /* 0x0001020000087ab9 */ /* 0x000fe20000000a00 */
[----:B------:R-:W-:Y:S01]  /*12760*/  USHF.R.S32.HI UR4, URZ, 0x1f, UR6 ;  /* 0x0000001f3f047899 */ /* 0x000fe20008011406 */
[----:B------:R-:W-:Y:S01]  /*12770*/  IMAD R11, R12, UR8, RZ ;  /* 0x000000080c0b7c24 */ /* 0x000fe2000f8e02ff */
[----:B------:R-:W-:-:S03]  /*12780*/  MOV R8, UR6 ;  /* 0x0000000600087c02 */ /* 0x000fc60008000f00 */
[C---:B------:R-:W-:Y:S02]  /*12790*/  IMAD R11, R0.reuse, UR9, R11 ;  /* 0x00000009000b7c24 */ /* 0x040fe4000f8e020b */
[----:B------:R-:W-:Y:S02]  /*127a0*/  IMAD.U32 R9, RZ, RZ, UR4 ;  /* 0x00000004ff097e24 */ /* 0x000fe4000f8e00ff */
[----:B------:R-:W-:-:S03]  /*127b0*/  IMAD.WIDE.U32 R8, R0, UR8, R8 ;  /* 0x0000000800087c25 */ /* 0x000fc6000f8e0008 */
[----:B------:R-:W-:Y:S02]  /*127c0*/  LEA R2, P2, R8, R2, 0x2 ;  /* 0x0000000208027211 */ /* 0x000fe400078410ff */
[----:B------:R-:W-:-:S04]  /*127d0*/  IADD3 R9, R11, R9, RZ ;  /* 0x000000090b097210 */ /* 0x000fc80007ffe0ff */
[----:B------:R-:W-:-:S05]  /*127e0*/  LEA.HI.X R3, R8, R3, R9, 0x2, P2 ;  /* 0x0000000308037211 */ /* 0x000fca00010f1409 */
[----:B------:R1:W5:Y:S01]  /*127f0*/  LDG.E R9, desc[UR10][R2.64] ;  /* 0x0000000a02097981 */ /* 0x000362000c1e1900 */
[----:B------:R-:W-:-:S04]  /*12800*/  UIADD3 UR4, -UR6, URZ, URZ ;  /* 0x0000003f06047290 */ /* 0x000fc8000fffe13f */
[----:B------:R-:W-:-:S06]  /*12810*/  UIMAD UR4, UR7, UR4, UR48 ;  /* 0x00000004070472a4 */ /* 0x000fcc000f8e0230 */
[----:B-1----:R-:W-:-:S07]  /*12820*/  IMAD.U32 R8, RZ, RZ, UR4 ;  /* 0x00000004ff087e24 */ /* 0x002fce000f8e00ff */
.L_x_2020:
[----:B------:R-:W1:Y:S01]  /*12830*/  S2R R2, SR_TID.X ;  /* 0x0000000000027919 */ /* 0x000e620000002100 */
[----:B------:R-:W-:Y:S02]  /*12840*/  LEA R3, R7, UR40, 0x3 ;  /* 0x0000002807037c11 */ /* 0x000fe4000f8e18ff */
[----:B-1----:R-:W-:Y:S02]  /*12850*/  LOP3.LUT R11, R2, 0x7f, RZ, 0xc0, !PT ;  /* 0x0000007f020b7812 */ /* 0x002fe400078ec0ff */
[----:B------:R-:W-:Y:S02]  /*12860*/  SHF.L.U32 R2, R10, 0x1f, RZ ;  /* 0x0000001f0a027819 */ /* 0x000fe400000006ff */
[----:B------:R-:W-:Y:S02]  /*12870*/  ISETP.NE.AND P2, PT, R11, RZ, PT ;  /* 0x000000ff0b00720c */ /* 0x000fe40003f45270 */
[----:B------:R-:W1:Y:S02]  /*12880*/  SYNCS.PHASECHK.TRANS64.TRYWAIT P3, [R3+URZ+0x38840], R2 ;  /* 0x03884002030075a7 */ /* 0x000e64000806017f */
[----:B-1----:R-:W-:Y:S09]  /*12890*/  @!P3 BRA `(.L_x_2021) ;  /* 0x00000020005cb947 */ /* 0x002ff20003800000 */
.L_x_2066:
[----:B------:R-:W-:Y:S05]  /*128a0*/  @P2 BRA `(.L_x_2022) ;  /* 0x0000000000142947 */ /* 0x000fea0003800000 */
[----:B------:R-:W-:Y:S02]  /*128b0*/  ISETP.NE.AND P3, PT, R19, RZ, PT ;  /* 0x000000ff1300720c */ /* 0x000fe40003f65270 */
[----:B-1----:R-:W-:-:S04]  /*128c0*/  MOV R2, 0xa000 ;  /* 0x0000a00000027802 */ /* 0x002fc80000000f00 */
[----:B------:R2:W-:Y:S07]  /*128d0*/  SYNCS.ARRIVE.TRANS64 RZ, [R3+URZ+0x38830], R2 ;  /* 0x0388300203ff79a7 */ /* 0x0005ee000800003f */
[----:B------:R-:W-:Y:S05]  /*128e0*/  @!P3 BRA `(.L_x_2022) ;  /* 0x000000000004b947 */ /* 0x000fea0003800000 */
[----:B------:R-:W-:Y:S01]  /*128f0*/  BPT.TRAP 0x1 ;  /* 0x000000040000795c */ /* 0x000fe20000300000 */
.L_x_2022:
        /* <DEDUP_REMOVED lines=12> */
[----:B-12---:R-:W-:Y:S01]  /*129c0*/  SHF.L.U32 R3, R17, 0x1f, RZ ;  /* 0x0000001f11037819 */ /* 0x006fe200000006ff */
[----:B------:R-:W-:-:S02]  /*129d0*/  UIMAD UR14, UR14, 0xa000, UR40 ;  /* 0x0000a0000e0e78a4 */ /* 0x000fc4000f8e0228 */
[----:B------:R-:W-:Y:S02]  /*129e0*/  UIADD3 UR9, UR9, 0x38830, URZ ;  /* 0x0003883009097890 */ /* 0x000fe4000fffe03f */
[----:B------:R-:W-:Y:S01]  /*129f0*/  UIMAD UR11, UR11, 0x50, URZ ;  /* 0x000000500b0b78a4 */ /* 0x000fe2000f8e023f */
        /* <DEDUP_REMOVED lines=19> */
.L_x_2067:
[----:B------:R-:W-:Y:S05]  /*12b30*/  @P2 BRA `(.L_x_2024) ;  /* 0x0000000000182947 */ /* 0x000fea0003800000 */
[----:B------:R-:W-:Y:S01]  /*12b40*/  ISETP.NE.AND P2, PT, R19, RZ, PT ;  /* 0x000000ff1300720c */ /* 0x000fe20003f45270 */
[----:B-1----:R-:W-:Y:S01]  /*12b50*/  IMAD.MOV.U32 R3, RZ, RZ, 0xa000 ;  /* 0x0000a000ff037424 */ /* 0x002fe200078e00ff */
[----:B------:R-:W-:-:S04]  /*12b60*/  LEA R2, R16, UR40, 0x3 ;  /* 0x0000002810027c11 */ /* 0x000fc8000f8e18ff */
[----:B------:R2:W-:Y:S07]  /*12b70*/  SYNCS.ARRIVE.TRANS64 RZ, [R2+URZ+0x38850], R3 ;  /* 0x0388500302ff79a7 */ /* 0x0005ee000800003f */
[----:B------:R-:W-:Y:S05]  /*12b80*/  @!P2 BRA `(.L_x_2024) ;  /* 0x000000000004a947 */ /* 0x000fea0003800000 */
[----:B------:R-:W-:Y:S01]  /*12b90*/  BPT.TRAP 0x1 ;  /* 0x000000040000795c */ /* 0x000fe20000300000 */
.L_x_2024:
        /* <DEDUP_REMOVED lines=10> */
[----:B------:R-:W-:Y:S01]  /*12c40*/  MOV R6, R9 ;  /* 0x0000000900067202 */ /* 0x000fe20000000f00 */
[----:B------:R-:W-:-:S02]  /*12c50*/  IMAD.MOV.U32 R5, RZ, RZ, R8 ;  /* 0x000000ffff057224 */ /* 0x000fc400078e0008 */
[----:B------:R-:W-:Y:S02]  /*12c60*/  UIMAD UR16, UR9, 0xa000, UR40 ;  /* 0x0000a000091078a4 */ /* 0x000fe4000f8e0228 */
[----:B------:R-:W-:Y:S02]  /*12c70*/  ULEA UR9, UR9, UR40, 0x3 ;  /* 0x0000002809097291 */ /* 0x000fe4000f8e183f */
[----:B------:R-:W-:Y:S02]  /*12c80*/  UIMAD UR11, UR11, 0x50, URZ ;  /* 0x000000500b0b78a4 */ /* 0x000fe4000f8e023f */
[----:B------:R-:W-:Y:S02]  /*12c90*/  UIADD3 UR8, UR16, 0x400, URZ ;  /* 0x0000040010087890 */ /* 0x000fe4000fffe03f */
[----:B------:R-:W-:Y:S02]  /*12ca0*/  UIADD3 UR9, UR9, 0x38850, URZ ;  /* 0x0003885009097890 */ /* 0x000fe4000fffe03f */
[----:B------:R-:W-:-:S02]  /*12cb0*/  UIADD3 UR14, UR16, 0x2c00, URZ ;  /* 0x00002c00100e7890 */ /* 0x000fc4000fffe03f */
[----:B------:R-:W-:Y:S02]  /*12cc0*/  UIADD3 UR15, UR16, 0x5400, URZ ;  /* 0x00005400100f7890 */ /* 0x000fe4000fffe03f */
[----:B------:R-:W-:-:S03]  /*12cd0*/  UIADD3 UR16, UR16, 0x7c00, URZ ;  /* 0x00007c0010107890 */ /* 0x000fc6000fffe03f */
[----:B------:R3:W-:Y:S02]  /*12ce0*/  UTMALDG.4D [UR8], [UR4], desc[UR6] ;  /* 0x00000608040075b4 */ /* 0x0007e40008019000 */
[----:B---3--:R-:W-:Y:S01]  /*12cf0*/  UMOV UR8, UR14 ;  /* 0x0000000e00087c82 */ /* 0x008fe20008000000 */
[----:B------:R-:W-:Y:S01]  /*12d00*/  UMOV UR10, UR17 ;  /* 0x00000011000a7c82 */ /* 0x000fe20008000000 */
[----:B------:R-:W-:Y:S01]  /*12d10*/  UMOV UR14, 0x80 ;  /* 0x00000080000e7882 */ /* 0x000fe20000000000 */
        /* <DEDUP_REMOVED lines=9> */
.L_x_2019:
[----:B------:R-:W-:Y:S05]  /*12db0*/  BSYNC B0 ;  /* 0x0000000000007941 */ /* 0x000fea0003800000 */
.L_x_2018:
[----:B------:R-:W-:Y:S01]  /*12dc0*/  UIADD3 UR4, UR41, -0x3, URZ ;  /* 0xfffffffd29047890 */ /* 0x000fe2000fffe03f */
[----:B------:R-:W-:Y:S01]  /*12dd0*/  MOV R16, R7 ;  /* 0x0000000700107202 */ /* 0x000fe20000000f00 */
[----:B------:R-:W-:-:S04]  /*12de0*/  IMAD.MOV.U32 R17, RZ, RZ, R10 ;  /* 0x000000ffff117224 */ /* 0x000fc800078e000a */
[----:B------:R-:W-:-:S07]  /*12df0*/  MOV R7, UR4 ;  /* 0x0000000400077c02 */ /* 0x000fce0008000f00 */
.L_x_2017:
[----:B------:R-:W-:Y:S01]  /*12e00*/  ISETP.NE.AND P2, PT, RZ, UR48, PT ;  /* 0x00000030ff007c0c */ /* 0x000fe2000bf45270 */
[----:B------:R-:W-:-:S12]  /*12e10*/  BSSY B0, `(.L_x_2016) ;  /* 0x00000ed000007945 */ /* 0x000fd80003800000 */
[----:B------:R-:W-:Y:S05]  /*12e20*/  @!P2 BRA `(.L_x_2025) ;  /* 0x0000000c00aca947 */ /* 0x000fea0003800000 */
[----:B------:R-:W-:-:S07]  /*12e30*/  IMAD.MOV.U32 R8, RZ, RZ, R6 ;  /* 0x000000ffff087224 */ /* 0x000fce00078e0006 */
.L_x_2040:
[----:B------:R-:W-:Y:S01]  /*12e40*/  IADD3 R10, R16, 0x1, RZ ;  /* 0x00000001100a7810 */ /* 0x000fe20007ffe0ff */
[----:B------:R-:W-:Y:S05]  /*12e50*/  YIELD ;  /* 0x0000000000007946 */ /* 0x000fea0003800000 */
[----:B------:R-:W-:Y:S01]  /*12e60*/  ISETP.NE.AND P2, PT, R10, 0x2, PT ;  /* 0x000000020a00780c */ /* 0x000fe20003f45270 */
[----:B------:R-:W-:Y:S03]  /*12e70*/  BSSY B1, `(.L_x_2026) ;  /* 0x0000070000017945 */ /* 0x000fe60003800000 */
[----:B-12---:R-:W-:-:S02]  /*12e80*/  SEL R2, RZ, 0x1, P2 ;  /* 0x00000001ff027807 */ /* 0x006fc40001000000 */
        /* <DEDUP_REMOVED lines=17> */
[----:B------:R-:W1:Y:S01]  /*12fa0*/  LDC.64 R8, c[0x0][0x3f8] ;  /* 0x0000fe00ff087b82 */ /* 0x000e620000000a00 */
[----:B------:R-:W-:-:S05]  /*12fb0*/  IMAD.WIDE.U32 R2, R0, UR38, R2 ;  /* 0x0000002600027c25 */ /* 0x000fca000f8e0002 */
[----:B------:R-:W-:Y:S02]  /*12fc0*/  IADD3 R14, R14, R3, RZ ;  /* 0x000000030e0e7210 */ /* 0x000fe40007ffe0ff */
[----:B-1----:R-:W-:-:S04]  /*12fd0*/  LEA R8, P2, R2, R8, 0x2 ;  /* 0x0000000802087211 */ /* 0x002fc800078410ff */
[----:B------:R-:W-:-:S05]  /*12fe0*/  LEA.HI.X R9, R2, R9, R14, 0x2, P2 ;  /* 0x0000000902097211 */ /* 0x000fca00010f140e */
[----:B------:R1:W5:Y:S04]  /*12ff0*/  LDG.E R8, desc[UR4][R8.64] ;  /* 0x0000000408087981 */ /* 0x000368000c1e1900 */
.L_x_2028:
[----:B------:R-:W1:Y:S01]  /*13000*/  S2R R2, SR_TID.X ;  /* 0x0000000000027919 */ /* 0x000e620000002100 */
[----:B------:R-:W-:Y:S02]  /*13010*/  LEA R3, R10, UR40, 0x3 ;  /* 0x000000280a037c11 */ /* 0x000fe4000f8e18ff */
[----:B-1----:R-:W-:Y:S02]  /*13020*/  LOP3.LUT R9, R2, 0x7f, RZ, 0xc0, !PT ;  /* 0x0000007f02097812 */ /* 0x002fe400078ec0ff */
[----:B------:R-:W-:Y:S02]  /*13030*/  SHF.L.U32 R2, R11, 0x1f, RZ ;  /* 0x0000001f0b027819 */ /* 0x000fe400000006ff */
[----:B------:R-:W-:Y:S02]  /*13040*/  ISETP.NE.AND P2, PT, R9, RZ, PT ;  /* 0x000000ff0900720c */ /* 0x000fe40003f45270 */
[----:B------:R-:W1:Y:S02]  /*13050*/  SYNCS.PHASECHK.TRANS64.TRYWAIT P3, [R3+URZ+0x38840], R2 ;  /* 0x03884002030075a7 */ /* 0x000e64000806017f */
[----:B-1----:R-:W-:Y:S09]  /*13060*/  @!P3 BRA `(.L_x_2029) ;  /* 0x000000180090b947 */ /* 0x002ff20003800000 */
.L_x_2068:
[----:B------:R-:W-:Y:S05]  /*13070*/  @P2 BRA `(.L_x_2030) ;  /* 0x0000000000142947 */ /* 0x000fea0003800000 */
[----:B------:R-:W-:Y:S01]  /*13080*/  ISETP.NE.AND P3, PT, R19, RZ, PT ;  /* 0x000000ff1300720c */ /* 0x000fe20003f65270 */
[----:B-1----:R-:W-:-:S04]  /*13090*/  IMAD.MOV.U32 R2, RZ, RZ, 0xa000 ;  /* 0x0000a000ff027424 */ /* 0x002fc800078e00ff */
[----:B------:R2:W-:Y:S08]  /*130a0*/  SYNCS.ARRIVE.TRANS64 RZ, [R3+URZ+0x38830], R2 ;  /* 0x0388300203ff79a7 */ /* 0x0005f0000800003f */
[----:B------:R-:W-:Y:S05]  /*130b0*/  @!P3 BRA `(.L_x_2030) ;  /* 0x000000000004b947 */ /* 0x000fea0003800000 */
[----:B------:R-:W-:Y:S01]  /*130c0*/  BPT.TRAP 0x1 ;  /* 0x000000040000795c */ /* 0x000fe20000300000 */
.L_x_2030:
        /* <DEDUP_REMOVED lines=13> */
[----:B------:R-:W-:-:S02]  /*131a0*/  UIMAD UR14, UR14, 0xa000, UR40 ;  /* 0x0000a0000e0e78a4 */ /* 0x000fc4000f8e0228 */
[----:B------:R-:W-:Y:S02]  /*131b0*/  UIADD3 UR9, UR9, 0x38830, URZ ;  /* 0x0003883009097890 */ /* 0x000fe4000fffe03f */
[----:B------:R-:W-:Y:S01]  /*131c0*/  UIMAD UR11, UR11, 0x50, URZ ;  /* 0x000000500b0b78a4 */ /* 0x000fe2000f8e023f */
[----:B-12---:R-:W-:Y:S01]  /*131d0*/  LEA R2, R16, UR19, 0x3 ;  /* 0x0000001310027c11 */ /* 0x006fe2000f8e18ff */
        /* <DEDUP_REMOVED lines=18> */
.L_x_2069:
[----:B------:R-:W-:Y:S05]  /*13300*/  @P2 BRA `(.L_x_2032) ;  /* 0x0000000000142947 */ /* 0x000fea0003800000 */
[----:B------:R-:W-:Y:S02]  /*13310*/  ISETP.NE.AND P2, PT, R19, RZ, PT ;  /* 0x000000ff1300720c */ /* 0x000fe40003f45270 */
[----:B------:R-:W-:-:S04]  /*13320*/  MOV R3, 0xa000 ;  /* 0x0000a00000037802 */ /* 0x000fc80000000f00 */
[----:B------:R2:W-:Y:S07]  /*13330*/  SYNCS.ARRIVE.TRANS64 RZ, [R2+URZ+0x50], R3 ;  /* 0x0000500302ff79a7 */ /* 0x0005ee000800003f */
[----:B------:R-:W-:Y:S05]  /*13340*/  @!P2 BRA `(.L_x_2032) ;  /* 0x000000000004a947 */ /* 0x000fea0003800000 */
[----:B------:R-:W-:Y:S01]  /*13350*/  BPT.TRAP 0x1 ;  /* 0x000000040000795c */ /* 0x000fe20000300000 */
.L_x_2032:
        /* <DEDUP_REMOVED lines=13> */
[----:B------:R-:W-:-:S02]  /*13430*/  UIMAD UR14, UR14, 0xa000, UR40 ;  /* 0x0000a0000e0e78a4 */ /* 0x000fc4000f8e0228 */
[----:B------:R-:W-:Y:S02]  /*13440*/  UIMAD UR11, UR11, 0x50, URZ ;  /* 0x000000500b0b78a4 */ /* 0x000fe4000f8e023f */
[----:B------:R-:W-:Y:S02]  /*13450*/  UIADD3 UR9, UR9, 0x50, URZ ;  /* 0x0000005009097890 */ /* 0x000fe4000fffe03f */
[----:B------:R-:W-:Y:S02]  /*13460*/  UIADD3 UR8, UR14, 0x400, URZ ;  /* 0x000004000e087890 */ /* 0x000fe4000fffe03f */
[----:B------:R-:W-:Y:S02]  /*13470*/  UIADD3 UR15, UR14, 0x2c00, URZ ;  /* 0x00002c000e0f7890 */ /* 0x000fe4000fffe03f */
        /* <DEDUP_REMOVED lines=15> */
.L_x_2027:
[----:B------:R-:W-:Y:S05]  /*13570*/  BSYNC B1 ;  /* 0x0000000000017941 */ /* 0x000fea0003800000 */
.L_x_2026:
[----:B------:R-:W-:Y:S01]  /*13580*/  VIADD R16, R10, 0x1 ;  /* 0x000000010a107836 */ /* 0x000fe20000000000 */
[----:B------:R-:W-:Y:S04]  /*13590*/  BSSY B1, `(.L_x_2033) ;  /* 0x0000071000017945 */ /* 0x000fe80003800000 */
[----:B------:R-:W-:-:S04]  /*135a0*/  ISETP.NE.AND P2, PT, R16, 0x2, PT ;  /* 0x000000021000780c */ /* 0x000fc80003f45270 */
[----:B-12---:R-:W-:Y:S02]  /*135b0*/  SEL R2, RZ, 0x1, P2 ;  /* 0x00000001ff027807 */ /* 0x006fe40001000000 */
[----:B------:R-:W-:Y:S02]  /*135c0*/  SEL R16, R16, RZ, P2 ;  /* 0x000000ff10107207 */ /* 0x000fe40001000000 */
[----:B------:R-:W-:Y:S01]  /*135d0*/  LOP3.LUT R17, R11, R2, RZ, 0x3c, !PT ;  /* 0x000000020b117212 */ /* 0x000fe200078e3cff */
[----:B------:R-:W-:Y:S06]  /*135e0*/  @!P6 BRA `(.L_x_2034) ;  /* 0x0000000400ace947 */ /* 0x000fec0003800000 */
[----:B------:R-:W-:Y:S01]  /*135f0*/  IADD3 R13, R7, -0x1, RZ ;  /* 0xffffffff070d7810 */ /* 0x000fe20007ffe0ff */
[----:B------:R-:W-:Y:S06]  /*13600*/  @!P0 BRA `(.L_x_2035) ;  /* 0x0000000000488947 */ /* 0x000fec0003800000 */
[----:B------:R-:W1:Y:S01]  /*13610*/  LDC R8, c[0x0][0x41c] ;  /* 0x00010700ff087b82 */ /* 0x000e620000000800 */
        /* <DEDUP_REMOVED lines=17> */
.L_x_2035:
[----:B------:R-:W1:Y:S01]  /*13730*/  S2R R2, SR_TID.X ;  /* 0x0000000000027919 */ /* 0x000e620000002100 */
[----:B------:R-:W-:Y:S02]  /*13740*/  SHF.L.U32 R3, R17, 0x1f, RZ ;  /* 0x0000001f11037819 */ /* 0x000fe400000006ff */
[----:B-1----:R-:W-:Y:S02]  /*13750*/  LOP3.LUT R9, R2, 0x7f, RZ, 0xc0, !PT ;  /* 0x0000007f02097812 */ /* 0x002fe400078ec0ff */
[----:B------:R-:W-:Y:S02]  /*13760*/  LEA R2, R16, UR40, 0x3 ;  /* 0x0000002810027c11 */ /* 0x000fe4000f8e18ff */
[----:B------:R-:W-:Y:S02]  /*13770*/  ISETP.NE.AND P2, PT, R9, RZ, PT ;  /* 0x000000ff0900720c */ /* 0x000fe40003f45270 */
[----:B------:R-:W1:Y:S02]  /*13780*/  SYNCS.PHASECHK.TRANS64.TRYWAIT P3, [R2+URZ+0x38840], R3 ;  /* 0x03884003020075a7 */ /* 0x000e64000806017f */
[----:B-1----:R-:W-:Y:S09]  /*13790*/  @!P3 BRA `(.L_x_2036) ;  /* 0x0000001000ecb947 */ /* 0x002ff20003800000 */
.L_x_2070:
[----:B------:R-:W-:Y:S05]  /*137a0*/  @P2 BRA `(.L_x_2037) ;  /* 0x0000000000142947 */ /* 0x000fea0003800000 */
[----:B------:R-:W-:Y:S02]  /*137b0*/  ISETP.NE.AND P3, PT, R19, RZ, PT ;  /* 0x000000ff1300720c */ /* 0x000fe40003f65270 */
[----:B-1----:R-:W-:-:S04]  /*137c0*/  MOV R3, 0xa000 ;  /* 0x0000a00000037802 */ /* 0x002fc80000000f00 */
[----:B------:R2:W-:Y:S07]  /*137d0*/  SYNCS.ARRIVE.TRANS64 RZ, [R2+URZ+0x38830], R3 ;  /* 0x0388300302ff79a7 */ /* 0x0005ee000800003f */
[----:B------:R-:W-:Y:S05]  /*137e0*/  @!P3 BRA `(.L_x_2037) ;  /* 0x000000000004b947 */ /* 0x000fea0003800000 */
[----:B------:R-:W-:Y:S01]  /*137f0*/  BPT.TRAP 0x1 ;  /* 0x000000040000795c */ /* 0x000fe20000300000 */
.L_x_2037:
        /* <DEDUP_REMOVED lines=13> */
[----:B------:R-:W-:Y:S01]  /*138d0*/  UIMAD UR14, UR9, 0xa000, UR40 ;  /* 0x0000a000090e78a4 */ /* 0x000fe2000f8e0228 */
[----:B-12---:R-:W-:Y:S01]  /*138e0*/  LEA R2, R10, UR19, 0x3 ;  /* 0x000000130a027c11 */ /* 0x006fe2000f8e18ff */
[----:B------:R-:W-:-:S02]  /*138f0*/  ULEA UR9, UR9, UR19, 0x3 ;  /* 0x0000001309097291 */ /* 0x000fc4000f8e183f */
[----:B------:R-:W-:Y:S02]  /*13900*/  UIMAD UR11, UR11, 0x50, URZ ;  /* 0x000000500b0b78a4 */ /* 0x000fe4000f8e023f */
        /* <DEDUP_REMOVED lines=18> */
.L_x_2071:
[----:B------:R-:W-:Y:S05]  /*13a30*/  @P2 BRA `(.L_x_2039) ;  /* 0x0000000000142947 */ /* 0x000fea0003800000 */
[----:B------:R-:W-:Y:S01]  /*13a40*/  ISETP.NE.AND P2, PT, R19, RZ, PT ;  /* 0x000000ff1300720c */ /* 0x000fe20003f45270 */
[----:B------:R-:W-:-:S04]  /*13a50*/  IMAD.MOV.U32 R3, RZ, RZ, 0xa000 ;  /* 0x0000a000ff037424 */ /* 0x000fc800078e00ff */
[----:B------:R2:W-:Y:S08]  /*13a60*/  SYNCS.ARRIVE.TRANS64 RZ, [R2+URZ+0x50], R3 ;  /* 0x0000500302ff79a7 */ /* 0x0005f0000800003f */
[----:B------:R-:W-:Y:S05]  /*13a70*/  @!P2 BRA `(.L_x_2039) ;  /* 0x000000000004a947 */ /* 0x000fea0003800000 */
[----:B------:R-:W-:Y:S01]  /*13a80*/  BPT.TRAP 0x1 ;  /* 0x000000040000795c */ /* 0x000fe20000300000 */
.L_x_2039:
        /* <DEDUP_REMOVED lines=11> */
[----:B------:R-:W-:Y:S01]  /*13b40*/  MOV R5, R13 ;  /* 0x0000000d00057202 */ /* 0x000fe20000000f00 */
[----:B------:R-:W-:Y:S01]  /*13b50*/  IMAD.MOV.U32 R6, RZ, RZ, R8 ;  /* 0x000000ffff067224 */ /* 0x000fe200078e0008 */
        /* <DEDUP_REMOVED lines=20> */
.L_x_2034:
[----:B------:R-:W-:Y:S05]  /*13ca0*/  BSYNC B1 ;  /* 0x0000000000017941 */ /* 0x000fea0003800000 */
.L_x_2033:
[C---:B------:R-:W-:Y:S02]  /*13cb0*/  ISETP.GT.AND P2, PT, R7.reuse, 0x1, PT ;  /* 0x000000010700780c */ /* 0x040fe40003f44270 */
[----:B------:R-:W-:-:S11]  /*13cc0*/  IADD3 R7, R7, -0x2, RZ ;  /* 0xfffffffe07077810 */ /* 0x000fd60007ffe0ff */
[----:B------:R-:W-:Y:S05]  /*13cd0*/  @P2 BRA `(.L_x_2040) ;  /* 0xfffffff000582947 */ /* 0x000fea000383ffff */
.L_x_2025:
[----:B------:R-:W-:Y:S05]  /*13ce0*/  BSYNC B0 ;  /* 0x0000000000007941 */ /* 0x000fea0003800000 */
.L_x_2016:
[----:B------:R-:W-:Y:S04]  /*13cf0*/  BSSY B0, `(.L_x_2041) ;  /* 0x000000f000007945 */ /* 0x000fe80003800000 */
[----:B------:R-:W-:Y:S05]  /*13d00*/  @P1 BRA `(.L_x_2042) ;  /* 0x0000000000341947 */ /* 0x000fea0003800000 */
[----:B-1----:R-:W1:Y:S01]  /*13d10*/  S2R R7, SR_LANEID ;  /* 0x0000000000077919 */ /* 0x002e620000000000 */
[----:B------:R-:W-:Y:S01]  /*13d20*/  VOTEU.ANY UR4, UPT, PT ;  /* 0x0000000000047886 */ /* 0x000fe200038e0100 */
[----:B--2---:R-:W2:Y:S01]  /*13d30*/  LDC.64 R2, c[0x0][0xdf0] ;  /* 0x00037c00ff027b82 */ /* 0x004ea20000000a00 */
        /* <DEDUP_REMOVED lines=10> */
.L_x_2042:
[----:B------:R-:W-:Y:S05]  /*13de0*/  BSYNC B0 ;  /* 0x0000000000007941 */ /* 0x000fea0003800000 */
.L_x_2041:
[----:B------:R-:W-:Y:S04]  /*13df0*/  BSSY B0, `(.L_x_2043) ;  /* 0x000002e000007945 */ /* 0x000fe80003800000 */
[----:B------:R-:W-:Y:S05]  /*13e00*/  @!P6 BRA `(.L_x_2044) ;  /* 0x0000000000b0e947 */ /* 0x000fea0003800000 */
[----:B------:R-:W3:Y:S01]  /*13e10*/  S2R R0, SR_TID.X ;  /* 0x0000000000007919 */ /* 0x000ee20000002100 */
[----:B-12---:R-:W-:Y:S02]  /*13e20*/  LEA R3, R16, UR40, 0x3 ;  /* 0x0000002810037c11 */ /* 0x006fe4000f8e18ff */
[----:B---3--:R-:W-:Y:S02]  /*13e30*/  LOP3.LUT R2, R0, 0x7f, RZ, 0xc0, !PT ;  /* 0x0000007f00027812 */ /* 0x008fe400078ec0ff */
[----:B------:R-:W-:Y:S02]  /*13e40*/  SHF.L.U32 R0, R17, 0x1f, RZ ;  /* 0x0000001f11007819 */ /* 0x000fe400000006ff */
[----:B------:R-:W-:Y:S02]  /*13e50*/  ISETP.NE.AND P1, PT, R2, RZ, PT ;  /* 0x000000ff0200720c */ /* 0x000fe40003f25270 */
[----:B------:R-:W1:Y:S02]  /*13e60*/  SYNCS.PHASECHK.TRANS64.TRYWAIT P0, [R3+URZ+0x38860], R0 ;  /* 0x03886000030075a7 */ /* 0x000e64000800017f */
[----:B-1----:R-:W-:Y:S09]  /*13e70*/  @!P0 BRA `(.L_x_2045) ;  /* 0x0000000c005c8947 */ /* 0x002ff20003800000 */
.L_x_2072:
[----:B------:R-:W-:Y:S05]  /*13e80*/  @P1 BRA `(.L_x_2046) ;  /* 0x0000000000141947 */ /* 0x000fea0003800000 */
[----:B------:R-:W-:Y:S01]  /*13e90*/  ISETP.NE.AND P0, PT, R19, RZ, PT ;  /* 0x000000ff1300720c */ /* 0x000fe20003f05270 */
[----:B-1----:R-:W-:-:S04]  /*13ea0*/  IMAD.MOV.U32 R0, RZ, RZ, 0xa000 ;  /* 0x0000a000ff007424 */ /* 0x002fc800078e00ff */
[----:B------:R2:W-:Y:S08]  /*13eb0*/  SYNCS.ARRIVE.TRANS64 RZ, [R3+URZ+0x38850], R0 ;  /* 0x0388500003ff79a7 */ /* 0x0005f0000800003f */
[----:B------:R-:W-:Y:S05]  /*13ec0*/  @!P0 BRA `(.L_x_2046) ;  /* 0x0000000000048947 */ /* 0x000fea0003800000 */
[----:B------:R-:W-:Y:S01]  /*13ed0*/  BPT.TRAP 0x1 ;  /* 0x000000040000795c */ /* 0x000fe20000300000 */
.L_x_2046:
        /* <DEDUP_REMOVED lines=11> */
[----:B------:R-:W-:Y:S02]  /*13f90*/  UIMAD UR14, UR14, 0xa000, UR40 ;  /* 0x0000a0000e0e78a4 */ /* 0x000fe4000f8e0228 */
[----:B------:R-:W-:Y:S02]  /*13fa0*/  UIMAD UR11, UR11, 0x50, URZ ;  /* 0x000000500b0b78a4 */ /* 0x000fe4000f8e023f */
[----:B------:R-:W-:Y:S02]  /*13fb0*/  UIADD3 UR9, UR9, 0x38850, URZ ;  /* 0x0003885009097890 */ /* 0x000fe4000fffe03f */
[----:B------:R-:W-:Y:S02]  /*13fc0*/  UIADD3 UR8, UR14, 0x400, URZ ;  /* 0x000004000e087890 */ /* 0x000fe4000fffe03f */
[----:B------:R-:W-:Y:S02]  /*13fd0*/  UIADD3 UR15, UR14, 0x2c00, URZ ;  /* 0x00002c000e0f7890 */ /* 0x000fe4000fffe03f */
[----:B------:R-:W-:-:S02]  /*13fe0*/  UIADD3 UR16, UR14, 0x5400, URZ ;  /* 0x000054000e107890 */ /* 0x000fc4000fffe03f */
        /* <DEDUP_REMOVED lines=14> */
.L_x_2044:
[----:B------:R-:W-:Y:S05]  /*140d0*/  BSYNC B0 ;  /* 0x0000000000007941 */ /* 0x000fea0003800000 */
.L_x_2043:
[----:B------:R-:W-:Y:S01]  /*140e0*/  IADD3 R16, R16, 0x1, RZ ;  /* 0x0000000110107810 */ /* 0x000fe20007ffe0ff */
[----:B------:R-:W-:-:S03]  /*140f0*/  IMAD.MOV.U32 R13, RZ, RZ, R18 ;  /* 0x000000ffff0d7224 */ /* 0x000fc600078e0012 */
[----:B------:R-:W-:-:S04]  /*14100*/  ISETP.NE.AND P0, PT, R16, 0x2, PT ;  /* 0x000000021000780c */ /* 0x000fc80003f05270 */
[----:B-12---:R-:W-:Y:S02]  /*14110*/  SEL R0, RZ, 0x1, P0 ;  /* 0x00000001ff007807 */ /* 0x006fe40000000000 */
[----:B------:R-:W-:Y:S02]  /*14120*/  SEL R16, R16, RZ, P0 ;  /* 0x000000ff10107207 */ /* 0x000fe40000000000 */
[----:B------:R-:W-:-:S07]  /*14130*/  LOP3.LUT R17, R17, R0, RZ, 0x3c, !PT ;  /* 0x0000000011117212 */ /* 0x000fce00078e3cff */
.L_x_2005:
[----:B------:R-:W-:Y:S05]  /*14140*/  BSYNC B6 ;  /* 0x0000000000067941 */ /* 0x000fea0003800000 */
.L_x_2003:
[----:B------:R-:W-:-:S03]  /*14150*/  UMOV UR4, 0xffffffff ;  /* 0xffffffff00047882 */ /* 0x000fc60000000000 */
[----:B------:R-:W-:Y:S05]  /*14160*/  BRA.DIV UR4, `(.L_x_2047) ;  /* 0x0000000a04b47947 */ /* 0x000fea000b800000 */
[----:B------:R1:W2:Y:S02]  /*14170*/  SHFL.IDX PT, R14, R13, RZ, 0x1f ;  /* 0x00001fff0d0e7589 */ /* 0x0002a400000e0000 */
.L_x_2075:
[----:B------:R-:W-:Y:S01]  /*14180*/  ISETP.NE.AND P0, PT, R19, RZ, PT ;  /* 0x000000ff1300720c */ /* 0x000fe20003f05270 */
[----:B------:R-:W-:Y:S05]  /*14190*/  WARPSYNC.ALL ;  /* 0x0000000000007948 */ /* 0x000fea0003800000 */
[----:B------:R-:W-:Y:S01]  /*141a0*/  BAR.SYNC.DEFER_BLOCKING 0x4, 0x120 ;  /* 0x0104800000007b1d */ /* 0x000fe20000010000 */
[----:B--2---:R-:W-:-:S05]  /*141b0*/  MOV R18, R14 ;  /* 0x0000000e00127202 */ /* 0x004fca0000000f00 */
[----:B------:R-:W-:Y:S01]  /*141c0*/  ULDC UR4, c[0x0][0xda8] ;  /* 0x00036a0000047ab9 */ /* 0x000fe20000000800 */
[----:B------:R-:W-:Y:S01]  /*141d0*/  @!P0 MOV R0, 0x400 ;  /* 0x0000040000008802 */ /* 0x000fe20000000f00 */
[----:B------:R-:W2:Y:S03]  /*141e0*/  @!P0 S2R R3, SR_CgaCtaId ;  /* 0x0000000000038919 */ /* 0x000ea60000008800 */
[----:B--2---:R-:W-:-:S05]  /*141f0*/  @!P0 LEA R0, R3, R0, 0x18 ;  /* 0x0000000003008211 */ /* 0x004fca00078ec0ff */
[----:B------:R2:W-:Y:S01]  /*14200*/  @!P0 STS [R0+0x388d0], R13 ;  /* 0x0388d00d00008388 */ /* 0x0005e20000000800 */
[----:B------:R-:W-:Y:S06]  /*14210*/  BAR.ARV 0x5, 0x120 ;  /* 0x0144800000007b1d */ /* 0x000fec0000002000 */
[----:B------:R-:W-:-:S13]  /*14220*/  ISETP.GE.AND P0, PT, R18, UR4, PT ;  /* 0x0000000412007c0c */ /* 0x000fda000bf06270 */
[----:B--2---:R-:W-:Y:S05]  /*14230*/  @!P0 BRA `(.L_x_2048) ;  /* 0xffffffd000208947 */ /* 0x004fea000383ffff */
.L_x_2000:
[----:B------:R-:W2:Y:S01]  /*14240*/  S2R R3, SR_CgaCtaId ;  /* 0x0000000000037919 */ /* 0x000ea20000008800 */
[----:B------:R-:W-:Y:S01]  /*14250*/  UIADD3 UR49, UR49, 0x1, URZ ;  /* 0x0000000131317890 */ /* 0x000fe2000fffe03f */
[----:B------:R-:W-:-:S03]  /*14260*/  MOV R0, 0x400 ;  /* 0x0000040000007802 */ /* 0x000fc60000000f00 */
[----:B------:R-:W-:-:S04]  /*14270*/  ULEA.HI UR4, UR49, UR49, URZ, 0x1 ;  /* 0x0000003131047291 */ /* 0x000fc8000f8f083f */
[----:B------:R-:W-:-:S04]  /*14280*/  ULOP3.LUT UR4, UR4, 0xfffffffe, URZ, 0xc0, !UPT ;  /* 0xfffffffe04047892 */ /* 0x000fc8000f8ec03f */
[----:B------:R-:W-:Y:S01]  /*14290*/  UIADD3 UR4, UR49, -UR4, URZ ;  /* 0x8000000431047290 */ /* 0x000fe2000fffe03f */
[----:B--2---:R-:W-:-:S05]  /*142a0*/  LEA R7, R3, R0, 0x18 ;  /* 0x0000000003077211 */ /* 0x004fca00078ec0ff */
[----:B------:R-:W-:-:S05]  /*142b0*/  IMAD.U32 R0, RZ, RZ, UR4 ;  /* 0x00000004ff007e24 */ /* 0x000fca000f8e00ff */
[----:B------:R-:W-:-:S04]  /*142c0*/  SHF.L.U32 R0, R0, 0x1f, RZ ;  /* 0x0000001f00007819 */ /* 0x000fc800000006ff */
[----:B------:R-:W2:Y:S02]  /*142d0*/  SYNCS.PHASECHK.TRANS64.TRYWAIT P0, [R7+URZ+0x38820], R0 ;  /* 0x03882000070075a7 */ /* 0x000ea4000800017f */
[----:B--2---:R-:W-:Y:S05]  /*142e0*/  @!P0 BRA `(.L_x_2049) ;  /* 0x0000000800788947 */ /* 0x004fea0003800000 */
.L_x_2076:
        /* <DEDUP_REMOVED lines=12> */
[----:B------:R-:W-:-:S04]  /*143b0*/  MOV R0, UR4 ;  /* 0x0000000400007c02 */ /* 0x000fc80008000f00 */
[----:B------:R-:W-:-:S13]  /*143c0*/  ISETP.NE.AND P2, PT, R0, 0x3, PT ;  /* 0x000000030000780c */ /* 0x000fda0003f45270 */
[----:B------:R-:W-:Y:S05]  /*143d0*/  @!P2 BRA `(.L_x_2052) ;  /* 0x000000000004a947 */ /* 0x000fea0003800000 */
[----:B------:R-:W-:Y:S01]  /*143e0*/  BPT.TRAP 0x1 ;  /* 0x000000040000795c */ /* 0x000fe20000300000 */
.L_x_2052:
        /* <DEDUP_REMOVED lines=9> */
[----:B------:R-:W-:Y:S02]  /*14480*/  SHF.L.U32 R0, R17, 0x1f, RZ ;  /* 0x0000001f11007819 */ /* 0x000fe400000006ff */
[----:B------:R-:W-:Y:S01]  /*14490*/  LEA R3, R2, R3, 0x3 ;  /* 0x0000000302037211 */ /* 0x000fe200078e18ff */
[----:B--2---:R-:W-:Y:S06]  /*144a0*/  @!P0 BRA `(.L_x_2053) ;  /* 0x00000008001c8947 */ /* 0x004fec0003800000 */
.L_x_2077:
[----:B------:R-:W3:Y:S02]  /*144b0*/  SYNCS.PHASECHK.TRANS64.TRYWAIT P0, [R3+URZ], R0 ;  /* 0x00000000030075a7 */ /* 0x000ee4000800017f */
[----:B---3--:R-:W-:Y:S05]  /*144c0*/  @!P0 BRA `(.L_x_2054) ;  /* 0x0000000800288947 */ /* 0x008fea0003800000 */
.L_x_2078:
[----:B------:R-:W-:Y:S05]  /*144d0*/  @!P2 BRA `(.L_x_2055) ;  /* 0x000000000004a947 */ /* 0x000fea0003800000 */
[----:B------:R-:W-:Y:S01]  /*144e0*/  BPT.TRAP 0x1 ;  /* 0x000000040000795c */ /* 0x000fe20000300000 */
.L_x_2055:
[----:B---3--:R-:W-:-:S05]  /*144f0*/  VIADD R3, R7, 0x38860 ;  /* 0x0003886007037836 */ /* 0x008fca0000000000 */
[----:B--2---:R-:W-:-:S04]  /*14500*/  LEA R5, R16, R3, 0x3 ;  /* 0x0000000310057211 */ /* 0x004fc800078e18ff */
[----:B------:R-:W2:Y:S02]  /*14510*/  SYNCS.PHASECHK.TRANS64.TRYWAIT P0, [R5+URZ], R4 ;  /* 0x00000004050075a7 */ /* 0x000ea4000800017f */
[----:B--2---:R-:W-:Y:S05]  /*14520*/  @!P0 BRA `(.L_x_2056) ;  /* 0x0000000800248947 */ /* 0x004fea0003800000 */
.L_x_2079:
[----:B------:R-:W-:-:S07]  /*14530*/  IMAD R3, R2, 0x8, R3 ;  /* 0x0000000802037824 */ /* 0x000fce00078e0203 */
.L_x_2057:
[----:B---3--:R3:W4:Y:S02]  /*14540*/  SYNCS.PHASECHK.TRANS64.TRYWAIT P0, [R3+URZ], R0 ;  /* 0x00000000030075a7 */ /* 0x008724000800017f */
[----:B----4-:R-:W-:Y:S05]  /*14550*/  @!P0 NANOSLEEP.SYNCS 0x989680 ;  /* 0x009896800000895d */ /* 0x010fea0003900000 */
[----:B------:R-:W4:Y:S02]  /*14560*/  @!P0 SYNCS.PHASECHK.TRANS64 P0, [R3+URZ], R0 ;  /* 0x00000000030085a7 */ /* 0x000f24000800007f */
[----:B----4-:R-:W-:Y:S05]  /*14570*/  @!P0 BRA `(.L_x_2057) ;  /* 0xfffffffc00f08947 */ /* 0x010fea000383ffff */
.L_x_2051:
[----:B------:R-:W-:Y:S05]  /*14580*/  BSYNC B0 ;  /* 0x0000000000007941 */ /* 0x000fea0003800000 */
.L_x_2050:
[----:B------:R-:W-:Y:S05]  /*14590*/  EXIT ;  /* 0x000000000000794d */ /* 0x000fea0003800000 */
.L_x_1957:
[----:B-1----:R-:W-:-:S04]  /*145a0*/  MOV R3, UR60 ;  /* 0x0000003c00037c02 */ /* 0x002fc80008000f00 */
[----:B------:R1:W2:Y:S03]  /*145b0*/  SYNCS.PHASECHK.TRANS64.TRYWAIT P1, [R3+URZ+0x38800], R0 ;  /* 0x03880000030075a7 */ /* 0x0002a6000802017f */
[----:B--2---:R-:W-:Y:S05]  /*145c0*/  @!P1 NANOSLEEP.SYNCS 0x989680 ;  /* 0x009896800000995d */ /* 0x004fea0003900000 */
[----:B------:R-:W2:Y:S02]  /*145d0*/  @!P1 SYNCS.PHASECHK.TRANS64 P1, [R3+URZ+0x38800], R0 ;  /* 0x03880000030095a7 */ /* 0x000ea4000802007f */
[----:B--2---:R-:W-:Y:S05]  /*145e0*/  @!P1 BRA `(.L_x_1957) ;  /* 0xfffffffc00ec9947 */ /* 0x004fea000383ffff */
[----:B------:R-:W-:Y:S05]  /*145f0*/  BRA `(.L_x_2058) ;  /* 0xfffffed000b47947 */ /* 0x000fea000383ffff */
.L_x_1961:
[----:B--2---:R2:W3:Y:S02]  /*14600*/  SYNCS.PHASECHK.TRANS64.TRYWAIT P2, [R0+URZ+0x38830], R3 ;  /* 0x03883003000075a7 */ /* 0x0044e4000804017f */
[----:B---3--:R-:W-:Y:S05]  /*14610*/  @!P2 NANOSLEEP.SYNCS 0x989680 ;  /* 0x009896800000a95d */ /* 0x008fea0003900000 */
[----:B------:R-:W3:Y:S02]  /*14620*/  @!P2 SYNCS.PHASECHK.TRANS64 P2, [R0+URZ+0x38830], R3 ;  /* 0x038830030000a5a7 */ /* 0x000ee4000804007f */
[----:B---3--:R-:W-:Y:S05]  /*14630*/  @!P2 BRA `(.L_x_1961) ;  /* 0xfffffffc00f0a947 */ /* 0x008fea000383ffff */
[----:B------:R-:W-:Y:S05]  /*14640*/  BRA `(.L_x_1960) ;  /* 0xfffffed000e07947 */ /* 0x000fea000383ffff */
.L_x_1966:
[----:B--2---:R-:W-:-:S04]  /*14650*/  IMAD.U32 R4, RZ, RZ, UR47 ;  /* 0x0000002fff047e24 */ /* 0x004fc8000f8e00ff */
[----:B------:R2:W3:Y:S03]  /*14660*/  SYNCS.PHASECHK.TRANS64.TRYWAIT P2, [R4+URZ+0x38830], R3 ;  /* 0x03883003040075a7 */ /* 0x0004e6000804017f */
[----:B---3--:R-:W-:Y:S05]  /*14670*/  @!P2 NANOSLEEP.SYNCS 0x989680 ;  /* 0x009896800000a95d */ /* 0x008fea0003900000 */
[----:B------:R-:W3:Y:S02]  /*14680*/  @!P2 SYNCS.PHASECHK.TRANS64 P2, [R4+URZ+0x38830], R3 ;  /* 0x038830030400a5a7 */ /* 0x000ee4000804007f */
[----:B---3--:R-:W-:Y:S05]  /*14690*/  @!P2 BRA `(.L_x_1966) ;  /* 0xfffffffc00eca947 */ /* 0x008fea000383ffff */
[----:B------:R-:W-:Y:S05]  /*146a0*/  BRA `(.L_x_1965) ;  /* 0xffffff1c00587947 */ /* 0x000fea000383ffff */
.L_x_1970:
[----:B-12---:R-:W-:-:S04]  /*146b0*/  MOV R3, UR5 ;  /* 0x0000000500037c02 */ /* 0x006fc80008000f00 */
[----:B------:R1:W2:Y:S03]  /*146c0*/  SYNCS.PHASECHK.TRANS64.TRYWAIT P2, [R3+URZ+0x38850], R0 ;  /* 0x03885000030075a7 */ /* 0x0002a6000804017f */
[----:B--2---:R-:W-:Y:S05]  /*146d0*/  @!P2 NANOSLEEP.SYNCS 0x989680 ;  /* 0x009896800000a95d */ /* 0x004fea0003900000 */
[----:B------:R-:W2:Y:S02]  /*146e0*/  @!P2 SYNCS.PHASECHK.TRANS64 P2, [R3+URZ+0x38850], R0 ;  /* 0x038850000300a5a7 */ /* 0x000ea4000804007f */
[----:B--2---:R-:W-:Y:S05]  /*146f0*/  @!P2 BRA `(.L_x_1970) ;  /* 0xfffffffc00eca947 */ /* 0x004fea000383ffff */
[----:B------:R-:W-:Y:S05]  /*14700*/  BRA `(.L_x_1969) ;  /* 0xffffff4000d07947 */ /* 0x000fea000383ffff */
.L_x_1976:
[----:B--2---:R-:W-:-:S04]  /*14710*/  IMAD.U32 R4, RZ, RZ, UR4 ;  /* 0x00000004ff047e24 */ /* 0x004fc8000f8e00ff */
[----:B------:R2:W3:Y:S03]  /*14720*/  SYNCS.PHASECHK.TRANS64.TRYWAIT P2, [R4+URZ+0x38830], R3 ;  /* 0x03883003040075a7 */ /* 0x0004e6000804017f */
[----:B---3--:R-:W-:Y:S05]  /*14730*/  @!P2 NANOSLEEP.SYNCS 0x989680 ;  /* 0x009896800000a95d */ /* 0x008fea0003900000 */
[----:B------:R-:W3:Y:S02]  /*14740*/  @!P2 SYNCS.PHASECHK.TRANS64 P2, [R4+URZ+0x38830], R3 ;  /* 0x038830030400a5a7 */ /* 0x000ee4000804007f */
[----:B---3--:R-:W-:Y:S05]  /*14750*/  @!P2 BRA `(.L_x_1976) ;  /* 0xfffffffc00eca947 */ /* 0x008fea000383ffff */
[----:B------:R-:W-:Y:S05]  /*14760*/  BRA `(.L_x_1975) ;  /* 0xffffff5c00c87947 */ /* 0x000fea000383ffff */
.L_x_1980:
[----:B-12---:R-:W-:-:S04]  /*14770*/  MOV R3, UR5 ;  /* 0x0000000500037c02 */ /* 0x006fc80008000f00 */
[----:B------:R1:W2:Y:S03]  /*14780*/  SYNCS.PHASECHK.TRANS64.TRYWAIT P2, [R3+URZ+0x38850], R0 ;  /* 0x03885000030075a7 */ /* 0x0002a6000804017f */
[----:B--2---:R-:W-:Y:S05]  /*14790*/  @!P2 NANOSLEEP.SYNCS 0x989680 ;  /* 0x009896800000a95d */ /* 0x004fea0003900000 */
[----:B------:R-:W2:Y:S02]  /*147a0*/  @!P2 SYNCS.PHASECHK.TRANS64 P2, [R3+URZ+0x38850], R0 ;  /* 0x038850000300a5a7 */ /* 0x000ea4000804007f */
[----:B--2---:R-:W-:Y:S05]  /*147b0*/  @!P2 BRA `(.L_x_1980) ;  /* 0xfffffffc00eca947 */ /* 0x004fea000383ffff */
[----:B------:R-:W-:Y:S05]  /*147c0*/  BRA `(.L_x_1979) ;  /* 0xffffff8400447947 */ /* 0x000fea000383ffff */
.L_x_1985:
[----:B--2---:R-:W-:-:S04]  /*147d0*/  IMAD.U32 R7, RZ, RZ, UR5 ;  /* 0x00000005ff077e24 */ /* 0x004fc8000f8e00ff */
[----:B------:R2:W3:Y:S03]  /*147e0*/  SYNCS.PHASECHK.TRANS64.TRYWAIT P0, [R7+URZ+0x38850], R0 ;  /* 0x03885000070075a7 */ /* 0x0004e6000800017f */
[----:B---3--:R-:W-:Y:S05]  /*147f0*/  @!P0 NANOSLEEP.SYNCS 0x989680 ;  /* 0x009896800000895d */ /* 0x008fea0003900000 */
[----:B------:R-:W3:Y:S02]  /*14800*/  @!P0 SYNCS.PHASECHK.TRANS64 P0, [R7+URZ+0x38850], R0 ;  /* 0x03885000070085a7 */ /* 0x000ee4000800007f */
[----:B---3--:R-:W-:Y:S05]  /*14810*/  @!P0 BRA `(.L_x_1985) ;  /* 0xfffffffc00ec8947 */ /* 0x008fea000383ffff */
[----:B------:R-:W-:Y:S05]  /*14820*/  BRA `(.L_x_1984) ;  /* 0xffffffa0007c7947 */ /* 0x000fea000383ffff */
.L_x_2009:
[----:B------:R-:W1:Y:S01]  /*14830*/  S2R R7, SR_TID.X ;  /* 0x0000000000077919 */ /* 0x000e620000002100 */
[----:B------:R-:W-:Y:S01]  /*14840*/  IMAD.MOV.U32 R12, RZ, RZ, RZ ;  /* 0x000000ffff0c7224 */ /* 0x000fe200078e00ff */
[----:B------:R-:W-:Y:S01]  /*14850*/  MOV R11, 0x1f ;  /* 0x0000001f000b7802 */ /* 0x000fe20000000f00 */
[----:B------:R-:W-:Y:S01]  /*14860*/  IMAD.MOV.U32 R15, RZ, RZ, -0x1 ;  /* 0xffffffffff0f7424 */ /* 0x000fe200078e00ff */
[----:B-1----:R-:W-:-:S04]  /*14870*/  SHF.R.U32.HI R7, RZ, 0x5, R7 ;  /* 0x00000005ff077819 */ /* 0x002fc80000011607 */
[----:B------:R-:W-:-:S04]  /*14880*/  LOP3.LUT R7, R7, 0x3, RZ, 0xc0, !PT ;  /* 0x0000000307077812 */ /* 0x000fc800078ec0ff */
[----:B------:R-:W-:-:S07]  /*14890*/  MOV R13, R7 ;  /* 0x00000007000d7202 */ /* 0x000fce0000000f00 */
[----:B------:R-:W-:Y:S05]  /*148a0*/  WARPSYNC.COLLECTIVE R15, `(.L_x_2059) ;  /* 0x000000000f087348 */ /* 0x000fea0003c00000 */
[----:B------:R1:W2:Y:S02]  /*148b0*/  SHFL.IDX P6, R14, R13, R12, R11 ;  /* 0x0000000c0d0e7389 */ /* 0x0002a400000c000b */
[----:B-12---:R-:W-:Y:S01]  /*148c0*/  ENDCOLLECTIVE ;  /* 0x000000000000791b */ /* 0x006fe20003800000 */
.L_x_2059:
[----:B------:R-:W-:Y:S05]  /*148d0*/  BRA `(.L_x_2060) ;  /* 0xffffffd400647947 */ /* 0x000fea000383ffff */
.L_x_2010:
[----:B------:R-:W-:Y:S01]  /*148e0*/  BSSY B0, `(.L_x_2061) ;  /* 0x0000006000007945 */ /* 0x000fe20003800000 */
[----:B------:R-:W-:-:S07]  /*148f0*/  MOV R15, 0xffffffff ;  /* 0xffffffff000f7802 */ /* 0x000fce0000000f00 */
[----:B------:R-:W-:Y:S05]  /*14900*/  WARPSYNC.COLLECTIVE R15, `(.L_x_2062) ;  /* 0x000000000f0c7348 */ /* 0x000fea0003c00000 */
[----:B------:R-:W-:Y:S02]  /*14910*/  ELECT P6, UR62, PT ;  /* 0x00000000003e782f */ /* 0x000fe400038c0000 */
[----:B------:R-:W-:Y:S01]  /*14920*/  MOV R14, UR62 ;  /* 0x0000003e000e7c02 */ /* 0x000fe20008000f00 */
[----:B------:R-:W-:Y:S10]  /*14930*/  ENDCOLLECTIVE ;  /* 0x000000000000791b */ /* 0x000ff40003800000 */
.L_x_2062:
[----:B------:R-:W-:Y:S05]  /*14940*/  BSYNC B0 ;  /* 0x0000000000007941 */ /* 0x000fea0003800000 */
.L_x_2061:
[----:B------:R-:W-:Y:S05]  /*14950*/  BRA `(.L_x_2063) ;  /* 0xffffffd400547947 */ /* 0x000fea000383ffff */
.L_x_2013:
[----:B-1----:R1:W2:Y:S02]  /*14960*/  SYNCS.PHASECHK.TRANS64.TRYWAIT P2, [R8+URZ+0x38840], R7 ;  /* 0x03884007080075a7 */ /* 0x0022a4000804017f */
[----:B--2---:R-:W-:Y:S05]  /*14970*/  @!P2 NANOSLEEP.SYNCS 0x989680 ;  /* 0x009896800000a95d */ /* 0x004fea0003900000 */
[----:B------:R-:W2:Y:S02]  /*14980*/  @!P2 SYNCS.PHASECHK.TRANS64 P2, [R8+URZ+0x38840], R7 ;  /* 0x038840070800a5a7 */ /* 0x000ea4000804007f */
[----:B--2---:R-:W-:Y:S05]  /*14990*/  @!P2 BRA `(.L_x_2013) ;  /* 0xfffffffc00f0a947 */ /* 0x004fea000383ffff */
[----:B------:R-:W-:Y:S05]  /*149a0*/  BRA `(.L_x_2064) ;  /* 0xffffffd400b47947 */ /* 0x000fea000383ffff */
.L_x_2015:
[----:B-1----:R-:W-:-:S04]  /*149b0*/  IMAD.U32 R8, RZ, RZ, UR40 ;  /* 0x00000028ff087e24 */ /* 0x002fc8000f8e00ff */
[----:B------:R1:W2:Y:S03]  /*149c0*/  SYNCS.PHASECHK.TRANS64.TRYWAIT P2, [R8+URZ+0x38820], R7 ;  /* 0x03882007080075a7 */ /* 0x0002a6000804017f */
[----:B--2---:R-:W-:Y:S05]  /*149d0*/  @!P2 NANOSLEEP.SYNCS 0x989680 ;  /* 0x009896800000a95d */ /* 0x004fea0003900000 */
[----:B------:R-:W2:Y:S02]  /*149e0*/  @!P2 SYNCS.PHASECHK.TRANS64 P2, [R8+URZ+0x38820], R7 ;  /* 0x038820070800a5a7 */ /* 0x000ea4000804007f */
[----:B--2---:R-:W-:Y:S05]  /*149f0*/  @!P2 BRA `(.L_x_2015) ;  /* 0xfffffffc00eca947 */ /* 0x004fea000383ffff */
[----:B------:R-:W-:Y:S05]  /*14a00*/  BRA `(.L_x_2065) ;  /* 0xffffffd800e47947 */ /* 0x000fea000383ffff */
.L_x_2021:
[----:B-1----:R1:W2:Y:S02]  /*14a10*/  SYNCS.PHASECHK.TRANS64.TRYWAIT P3, [R3+URZ+0x38840], R2 ;  /* 0x03884002030075a7 */ /* 0x0022a4000806017f */
[----:B--2---:R-:W-:Y:S05]  /*14a20*/  @!P3 NANOSLEEP.SYNCS 0x989680 ;  /* 0x009896800000b95d */ /* 0x004fea0003900000 */
[----:B------:R-:W2:Y:S02]  /*14a30*/  @!P3 SYNCS.PHASECHK.TRANS64 P3, [R3+URZ+0x38840], R2 ;  /* 0x038840020300b5a7 */ /* 0x000ea4000806007f */
[----:B--2---:R-:W-:Y:S05]  /*14a40*/  @!P3 BRA `(.L_x_2021) ;  /* 0xfffffffc00f0b947 */ /* 0x004fea000383ffff */
[----:B------:R-:W-:Y:S05]  /*14a50*/  BRA `(.L_x_2066) ;  /* 0xffffffdc00907947 */ /* 0x000fea000383ffff */
.L_x_2023:
[----:B-1----:R1:W2:Y:S02]  /*14a60*/  SYNCS.PHASECHK.TRANS64.TRYWAIT P3, [R2+URZ+0x60], R3 ;  /* 0x00006003020075a7 */ /* 0x0022a4000806017f */
[----:B--2---:R-:W-:Y:S05]  /*14a70*/  @!P3 NANOSLEEP.SYNCS 0x989680 ;  /* 0x009896800000b95d */ /* 0x004fea0003900000 */
[----:B------:R-:W2:Y:S02]  /*14a80*/  @!P3 SYNCS.PHASECHK.TRANS64 P3, [R2+URZ+0x60], R3 ;  /* 0x000060030200b5a7 */ /* 0x000ea4000806007f */
[----:B--2---:R-:W-:Y:S05]  /*14a90*/  @!P3 BRA `(.L_x_2023) ;  /* 0xfffffffc00f0b947 */ /* 0x004fea000383ffff */
[----:B------:R-:W-:Y:S05]  /*14aa0*/  BRA `(.L_x_2067) ;  /* 0xffffffe000207947 */ /* 0x000fea000383ffff */
.L_x_2029:
[----:B-1----:R1:W2:Y:S02]  /*14ab0*/  SYNCS.PHASECHK.TRANS64.TRYWAIT P3, [R3+URZ+0x38840], R2 ;  /* 0x03884002030075a7 */ /* 0x0022a4000806017f */
[----:B--2---:R-:W-:Y:S05]  /*14ac0*/  @!P3 NANOSLEEP.SYNCS 0x989680 ;  /* 0x009896800000b95d */ /* 0x004fea0003900000 */
[----:B------:R-:W2:Y:S02]  /*14ad0*/  @!P3 SYNCS.PHASECHK.TRANS64 P3, [R3+URZ+0x38840], R2 ;  /* 0x038840020300b5a7 */ /* 0x000ea4000806007f */
[----:B--2---:R-:W-:Y:S05]  /*14ae0*/  @!P3 BRA `(.L_x_2029) ;  /* 0xfffffffc00f0b947 */ /* 0x004fea000383ffff */
[----:B------:R-:W-:Y:S05]  /*14af0*/  BRA `(.L_x_2068) ;  /* 0xffffffe4005c7947 */ /* 0x000fea000383ffff */
.L_x_2031:
[----:B-1----:R1:W2:Y:S02]  /*14b00*/  SYNCS.PHASECHK.TRANS64.TRYWAIT P3, [R2+URZ+0x60], R17 ;  /* 0x00006011020075a7 */ /* 0x0022a4000806017f */
[----:B--2---:R-:W-:Y:S05]  /*14b10*/  @!P3 NANOSLEEP.SYNCS 0x989680 ;  /* 0x009896800000b95d */ /* 0x004fea0003900000 */
[----:B------:R-:W2:Y:S02]  /*14b20*/  @!P3 SYNCS.PHASECHK.TRANS64 P3, [R2+URZ+0x60], R17 ;  /* 0x000060110200b5a7 */ /* 0x000ea4000806007f */
[----:B--2---:R-:W-:Y:S05]  /*14b30*/  @!P3 BRA `(.L_x_2031) ;  /* 0xfffffffc00f0b947 */ /* 0x004fea000383ffff */
[----:B------:R-:W-:Y:S05]  /*14b40*/  BRA `(.L_x_2069) ;  /* 0xffffffe400ec7947 */ /* 0x000fea000383ffff */
.L_x_2036:
[----:B-1----:R1:W2:Y:S02]  /*14b50*/  SYNCS.PHASECHK.TRANS64.TRYWAIT P3, [R2+URZ+0x38840], R3 ;  /* 0x03884003020075a7 */ /* 0x0022a4000806017f */
[----:B--2---:R-:W-:Y:S05]  /*14b60*/  @!P3 NANOSLEEP.SYNCS 0x989680 ;  /* 0x009896800000b95d */ /* 0x004fea0003900000 */
[----:B------:R-:W2:Y:S02]  /*14b70*/  @!P3 SYNCS.PHASECHK.TRANS64 P3, [R2+URZ+0x38840], R3 ;  /* 0x038840030200b5a7 */ /* 0x000ea4000806007f */
[----:B--2---:R-:W-:Y:S05]  /*14b80*/  @!P3 BRA `(.L_x_2036) ;  /* 0xfffffffc00f0b947 */ /* 0x004fea000383ffff */
[----:B------:R-:W-:Y:S05]  /*14b90*/  BRA `(.L_x_2070) ;  /* 0xffffffec00007947 */ /* 0x000fea000383ffff */
.L_x_2038:
[----:B-1----:R1:W2:Y:S02]  /*14ba0*/  SYNCS.PHASECHK.TRANS64.TRYWAIT P3, [R2+URZ+0x60], R11 ;  /* 0x0000600b020075a7 */ /* 0x0022a4000806017f */
[----:B--2---:R-:W-:Y:S05]  /*14bb0*/  @!P3 NANOSLEEP.SYNCS 0x989680 ;  /* 0x009896800000b95d */ /* 0x004fea0003900000 */
[----:B------:R-:W2:Y:S02]  /*14bc0*/  @!P3 SYNCS.PHASECHK.TRANS64 P3, [R2+URZ+0x60], R11 ;  /* 0x0000600b0200b5a7 */ /* 0x000ea4000806007f */
[----:B--2---:R-:W-:Y:S05]  /*14bd0*/  @!P3 BRA `(.L_x_2038) ;  /* 0xfffffffc00f0b947 */ /* 0x004fea000383ffff */
[----:B------:R-:W-:Y:S05]  /*14be0*/  BRA `(.L_x_2071) ;  /* 0xffffffec00907947 */ /* 0x000fea000383ffff */
.L_x_2045:
[----:B-1----:R1:W2:Y:S02]  /*14bf0*/  SYNCS.PHASECHK.TRANS64.TRYWAIT P0, [R3+URZ+0x38860], R0 ;  /* 0x03886000030075a7 */ /* 0x0022a4000800017f */
[----:B--2---:R-:W-:Y:S05]  /*14c00*/  @!P0 NANOSLEEP.SYNCS 0x989680 ;  /* 0x009896800000895d */ /* 0x004fea0003900000 */
[----:B------:R-:W2:Y:S02]  /*14c10*/  @!P0 SYNCS.PHASECHK.TRANS64 P0, [R3+URZ+0x38860], R0 ;  /* 0x03886000030085a7 */ /* 0x000ea4000800007f */
[----:B--2---:R-:W-:Y:S05]  /*14c20*/  @!P0 BRA `(.L_x_2045) ;  /* 0xfffffffc00f08947 */ /* 0x004fea000383ffff */
[----:B------:R-:W-:Y:S05]  /*14c30*/  BRA `(.L_x_2072) ;  /* 0xfffffff000907947 */ /* 0x000fea000383ffff */
.L_x_2047:
[----:B------:R-:W-:Y:S01]  /*14c40*/  BSSY B0, `(.L_x_2073) ;  /* 0x0000007000007945 */ /* 0x000fe20003800000 */
[----:B------:R-:W-:Y:S01]  /*14c50*/  MOV R12, RZ ;  /* 0x000000ff000c7202 */ /* 0x000fe20000000f00 */
[----:B------:R-:W-:Y:S01]  /*14c60*/  IMAD.MOV.U32 R11, RZ, RZ, 0x1f ;  /* 0x0000001fff0b7424 */ /* 0x000fe200078e00ff */
[----:B------:R-:W-:-:S07]  /*14c70*/  MOV R15, 0xffffffff ;  /* 0xffffffff000f7802 */ /* 0x000fce0000000f00 */
[----:B------:R-:W-:Y:S05]  /*14c80*/  WARPSYNC.COLLECTIVE R15, `(.L_x_2074) ;  /* 0x000000000f087348 */ /* 0x000fea0003c00000 */
[----:B------:R1:W2:Y:S02]  /*14c90*/  SHFL.IDX P6, R14, R13, R12, R11 ;  /* 0x0000000c0d0e7389 */ /* 0x0002a400000c000b */
[----:B-12---:R-:W-:Y:S01]  /*14ca0*/  ENDCOLLECTIVE ;  /* 0x000000000000791b */ /* 0x006fe20003800000 */
.L_x_2074:
[----:B------:R-:W-:Y:S05]  /*14cb0*/  BSYNC B0 ;  /* 0x0000000000007941 */ /* 0x000fea0003800000 */
.L_x_2073:
[----:B------:R-:W-:Y:S05]  /*14cc0*/  BRA `(.L_x_2075) ;  /* 0xfffffff4002c7947 */ /* 0x000fea000383ffff */
.L_x_2049:
[----:B--2---:R2:W3:Y:S02]  /*14cd0*/  SYNCS.PHASECHK.TRANS64.TRYWAIT P0, [R7+URZ+0x38820], R0 ;  /* 0x03882000070075a7 */ /* 0x0044e4000800017f */
[----:B---3--:R-:W-:Y:S05]  /*14ce0*/  @!P0 NANOSLEEP.SYNCS 0x989680 ;  /* 0x009896800000895d */ /* 0x008fea0003900000 */
[----:B------:R-:W3:Y:S02]  /*14cf0*/  @!P0 SYNCS.PHASECHK.TRANS64 P0, [R7+URZ+0x38820], R0 ;  /* 0x03882000070085a7 */ /* 0x000ee4000800007f */
[----:B---3--:R-:W-:Y:S05]  /*14d00*/  @!P0 BRA `(.L_x_2049) ;  /* 0xfffffffc00f08947 */ /* 0x008fea000383ffff */
[----:B------:R-:W-:Y:S05]  /*14d10*/  BRA `(.L_x_2076) ;  /* 0xfffffff400747947 */ /* 0x000fea000383ffff */
.L_x_2053:
[----:B--2---:R2:W3:Y:S02]  /*14d20*/  SYNCS.PHASECHK.TRANS64.TRYWAIT P0, [R5+URZ], R4 ;  /* 0x00000004050075a7 */ /* 0x0044e4000800017f */
[----:B---3--:R-:W-:Y:S05]  /*14d30*/  @!P0 NANOSLEEP.SYNCS 0x989680 ;  /* 0x009896800000895d */ /* 0x008fea0003900000 */
[----:B------:R-:W3:Y:S02]  /*14d40*/  @!P0 SYNCS.PHASECHK.TRANS64 P0, [R5+URZ], R4 ;  /* 0x00000004050085a7 */ /* 0x000ee4000800007f */
[----:B---3--:R-:W-:Y:S05]  /*14d50*/  @!P0 BRA `(.L_x_2053) ;  /* 0xfffffffc00f08947 */ /* 0x008fea000383ffff */
[----:B------:R-:W-:Y:S05]  /*14d60*/  BRA `(.L_x_2077) ;  /* 0xfffffff400d07947 */ /* 0x000fea000383ffff */
.L_x_2054:
[----:B---3--:R3:W4:Y:S02]  /*14d70*/  SYNCS.PHASECHK.TRANS64.TRYWAIT P0, [R3+URZ], R0 ;  /* 0x00000000030075a7 */ /* 0x008724000800017f */
[----:B----4-:R-:W-:Y:S05]  /*14d80*/  @!P0 NANOSLEEP.SYNCS 0x989680 ;  /* 0x009896800000895d */ /* 0x010fea0003900000 */
[----:B------:R-:W4:Y:S02]  /*14d90*/  @!P0 SYNCS.PHASECHK.TRANS64 P0, [R3+URZ], R0 ;  /* 0x00000000030085a7 */ /* 0x000f24000800007f */
[----:B----4-:R-:W-:Y:S05]  /*14da0*/  @!P0 BRA `(.L_x_2054) ;  /* 0xfffffffc00f08947 */ /* 0x010fea000383ffff */
[----:B------:R-:W-:Y:S05]  /*14db0*/  BRA `(.L_x_2078) ;  /* 0xfffffff400c47947 */ /* 0x000fea000383ffff */
.L_x_2056:
[----:B--2---:R2:W3:Y:S02]  /*14dc0*/  SYNCS.PHASECHK.TRANS64.TRYWAIT P0, [R5+URZ], R4 ;  /* 0x00000004050075a7 */ /* 0x0044e4000800017f */
[----:B---3--:R-:W-:Y:S05]  /*14dd0*/  @!P0 NANOSLEEP.SYNCS 0x989680 ;  /* 0x009896800000895d */ /* 0x008fea0003900000 */
[----:B------:R-:W3:Y:S02]  /*14de0*/  @!P0 SYNCS.PHASECHK.TRANS64 P0, [R5+URZ], R4 ;  /* 0x00000004050085a7 */ /* 0x000ee4000800007f */
[----:B---3--:R-:W-:Y:S05]  /*14df0*/  @!P0 BRA `(.L_x_2056) ;  /* 0xfffffffc00f08947 */ /* 0x008fea000383ffff */
[----:B------:R-:W-:Y:S05]  /*14e00*/  BRA `(.L_x_2079) ;  /* 0xfffffff400c87947 */ /* 0x000fea000383ffff */
.L_x_2080:
        /* <DEDUP_REMOVED lines=15> */
.L_x_12753:


//--------------------- .text._ZN7cutlass13device_kernelIN5flash11enable_sm90INS1_16FlashAttnFwdSm90INS1_25CollectiveMainloopFwdSm90ILi2EN4cute5tupleIJNS5_1CILi1EEES8_S8_EEENS6_IJNS7_ILi128EEENS7_ILi80EEENS7_ILi256EEEEEELi256ENS_6half_tEfNS_4arch4Sm90ELb1ELb0ELb1ELb1ELb0ELb0ELb0ELb1ELb1ELb0ELb0ELb0EEENS1_21CollectiveEpilogueFwdINS6_IJSA_SC_SB_EEES9_SE_SG_Li256ELb1ELb0ELb0ELb0EEENS1_36VarlenDynamicPersistentTileSchedulerILi128ELi80ELi256ELi32ELb0ELb0ELb1ELb1ELb1ELb1EEEEEEEEEvNT_6ParamsE --------------------------
	.section	.text._ZN7cutlass13device_kernelIN5flash11enable_sm90INS1_16FlashAttnFwdSm90INS1_25CollectiveMainloopFwdSm90ILi2EN4cute5tupleIJNS5_1CILi1EEES8_S8_EEENS6_IJNS7_ILi128EEENS7_ILi80EEENS7_ILi256EEEEEELi256ENS_6half_tEfNS_4arch4Sm90ELb1ELb0ELb1ELb1ELb0ELb0ELb0ELb1ELb1ELb0ELb0ELb0EEENS1_21CollectiveEpilogueFwdINS6_IJSA_SC_SB_EEES9_SE_SG_Li256ELb1ELb0ELb0ELb0EEENS1_36VarlenDynamicPersistentTileSchedulerILi128ELi80ELi256ELi32ELb0ELb0ELb1ELb1ELb1ELb1EEEEEEEEEvNT_6ParamsE,"ax",@progbits
	.align	128
.text._ZN7cutlass13device_kernelIN5flash11enable_sm90INS1_16FlashAttnFwdSm90INS1_25CollectiveMainloopFwdSm90ILi2EN4cute5tupleIJNS5_1CILi1EEES8_S8_EEENS6_IJNS7_ILi128EEENS7_ILi80EEENS7_ILi256EEEEEELi256ENS_6half_tEfNS_4arch4Sm90ELb1ELb0ELb1ELb1ELb0ELb0ELb0ELb1ELb1ELb0ELb0ELb0EEENS1_21CollectiveEpilogueFwdINS6_IJSA_SC_SB_EEES9_SE_SG_Li256ELb1ELb0ELb0ELb0EEENS1_36VarlenDynamicPersistentTileSchedulerILi128ELi80ELi256ELi32ELb0ELb0ELb1ELb1ELb1ELb1EEEEEEEEEvNT_6ParamsE:
        .type           _ZN7cutlass13device_kernelIN5flash11enable_sm90INS1_16FlashAttnFwdSm90INS1_25CollectiveMainloopFwdSm90ILi2EN4cute5tupleIJNS5_1CILi1EEES8_S8_EEENS6_IJNS7_ILi128EEENS7_ILi80EEENS7_ILi256EEEEEELi256ENS_6half_tEfNS_4arch4Sm90ELb1ELb0ELb1ELb1ELb0ELb0ELb0ELb1ELb1ELb0ELb0ELb0EEENS1_21CollectiveEpilogueFwdINS6_IJSA_SC_SB_EEES9_SE_SG_Li256ELb1ELb0ELb0ELb0EEENS1_36VarlenDynamicPersistentTileSchedulerILi128ELi80ELi256ELi32ELb0ELb0ELb1ELb1ELb1ELb1EEEEEEEEEvNT_6ParamsE,@function
        .size           _ZN7cutlass13device_kernelIN5flash11enable_sm90INS1_16FlashAttnFwdSm90INS1_25CollectiveMainloopFwdSm90ILi2EN4cute5tupleIJNS5_1CILi1EEES8_S8_EEENS6_IJNS7_ILi128EEENS7_ILi80EEENS7_ILi256EEEEEELi256ENS_6half_tEfNS_4arch4Sm90ELb1ELb0ELb1ELb1ELb0ELb0ELb0ELb1ELb1ELb0ELb0ELb0EEENS1_21CollectiveEpilogueFwdINS6_IJSA_SC_SB_EEES9_SE_SG_Li256ELb1ELb0ELb0ELb0EEENS1_36VarlenDynamicPersistentTileSchedulerILi128ELi80ELi256ELi32ELb0ELb0ELb1ELb1ELb1ELb1EEEEEEEEEvNT_6ParamsE,(.L_x_12754 - _ZN7cutlass13device_kernelIN5flash11enable_sm90INS1_16FlashAttnFwdSm90INS1_25CollectiveMainloopFwdSm90ILi2EN4cute5tupleIJNS5_1CILi1EEES8_S8_EEENS6_IJNS7_ILi128EEENS7_ILi80EEENS7_ILi256EEEEEELi256ENS_6half_tEfNS_4arch4Sm90ELb1ELb0ELb1ELb1ELb0ELb0ELb0ELb1ELb1ELb0ELb0ELb0EEENS1_21CollectiveEpilogueFwdINS6_IJSA_SC_SB_EEES9_SE_SG_Li256ELb1ELb0ELb0ELb0EEENS1_36VarlenDynamicPersistentTileSchedulerILi128ELi80ELi256ELi32ELb0ELb0ELb1ELb1ELb1ELb1EEEEEEEEEvNT_6ParamsE)
        .other          _ZN7cutlass13device_kernelIN5flash11enable_sm90INS1_16FlashAttnFwdSm90INS1_25CollectiveMainloopFwdSm90ILi2EN4cute5tupleIJNS5_1CILi1EEES8_S8_EEENS6_IJNS7_ILi128EEENS7_ILi80EEENS7_ILi256EEEEEELi256ENS_6half_tEfNS_4arch4Sm90ELb1ELb0ELb1ELb1ELb0ELb0ELb0ELb1ELb1ELb0ELb0ELb0EEENS1_21CollectiveEpilogueFwdINS6_IJSA_SC_SB_EEES9_SE_SG_Li256ELb1ELb0ELb0ELb0EEENS1_36VarlenDynamicPersistentTileSchedulerILi128ELi80ELi256ELi32ELb0ELb0ELb1ELb1ELb1ELb1EEEEEEEEEvNT_6ParamsE,@"STO_CUDA_ENTRY STV_DEFAULT"
_ZN7cutlass13device_kernelIN5flash11enable_sm90INS1_16FlashAttnFwdSm90INS1_25CollectiveMainloopFwdSm90ILi2EN4cute5tupleIJNS5_1CILi1EEES8_S8_EEENS6_IJNS7_ILi128EEENS7_ILi80EEENS7_ILi256EEEEEELi256ENS_6half_tEfNS_4arch4Sm90ELb1ELb0ELb1ELb1ELb0ELb0ELb0ELb1ELb1ELb0ELb0ELb0EEENS1_21CollectiveEpilogueFwdINS6_IJSA_SC_SB_EEES9_SE_SG_Li256ELb1ELb0ELb0ELb0EEENS1_36VarlenDynamicPersistentTileSchedulerILi128ELi80ELi256ELi32ELb0ELb0ELb1ELb1ELb1ELb1EEEEEEEEEvNT_6ParamsE:
        /* <DEDUP_REMOVED lines=21> */
.L_x_2082:
[----:B------:R-:W-:Y:S05]  /*0150*/  BSYNC B0 ;  /* 0x0000000000007941 */ /* 0x000fea0003800000 */
.L_x_2081:
        /* <DEDUP_REMOVED lines=41> */
.L_x_2083:
        /* <DEDUP_REMOVED lines=22> */
.L_x_2084:
        /* <DEDUP_REMOVED lines=18> */
.L_x_2085:
        /* <DEDUP_REMOVED lines=22> */
.L_x_2086:
        /* <DEDUP_REMOVED lines=22> */
.L_x_2087:
        /* <DEDUP_REMOVED lines=8> */
.L_x_2089:
        /* <DEDUP_REMOVED lines=17> */
[----:B------:R-:W0:Y:S11]  /*0ac0*/  S2R R0, SR_TID.X ;  /* 0x0000000000007919 */ /* 0x000e360000002100 */
[----:B------:R-:W-:Y:S01]  /*0ad0*/  IMAD.U32 R22, RZ, RZ, UR5 ;  /* 0x00000005ff167e24 */ /* 0x000fe2000f8e00ff */
[----:B------:R-:W-:Y:S01]  /*0ae0*/  R2UR UR5, R14 ;  /* 0x000000000e0572ca */ /* 0x000fe200000e0000 */
[----:B0-----:R-:W-:-:S05]  /*0af0*/  VIADD R225, R0, 0xffffff80 ;  /* 0xffffff8000e17836 */ /* 0x001fca0000000000 */
[----:B------:R-:W-:-:S04]  /*0b00*/  SHF.R.S32.HI R0, RZ, 0x1f, R225 ;  /* 0x0000001fff007819 */ /* 0x000fc800000114e1 */
[CC--:B------:R-:W-:Y:S02]  /*0b10*/  LEA.HI R3, R0.reuse, R225.reuse, RZ, 0x7 ;  /* 0x000000e100037211 */ /* 0x0c0fe400078f38ff */
[----:B------:R-:W-:Y:S02]  /*0b20*/  LEA.HI R4, R0, R225, RZ, 0x5 ;  /* 0x000000e100047211 */ /* 0x000fe400078f28ff */
[----:B------:R-:W-:Y:S02]  /*0b30*/  SHF.R.S32.HI R222, RZ, 0x7, R3 ;  /* 0x00000007ffde7819 */ /* 0x000fe40000011403 */
[----:B--2---:R-:W-:Y:S02]  /*0b40*/  R2UR UR4, R2 ;  /* 0x00000000020472ca */ /* 0x004fe400000e0000 */
[C---:B------:R-:W-:Y:S02]  /*0b50*/  LOP3.LUT R2, R3.reuse, 0xffffff80, RZ, 0xc0, !PT ;  /* 0xffffff8003027812 */ /* 0x040fe400078ec0ff */
[----:B------:R-:W-:-:S03]  /*0b60*/  LEA.HI R3, R3, R222, RZ, 0x1 ;  /* 0x000000de03037211 */ /* 0x000fc600078f08ff */
[----:B------:R-:W-:Y:S01]  /*0b70*/  IMAD.IADD R221, R225, 0x1, -R2 ;  /* 0x00000001e1dd7824 */ /* 0x000fe200078e0a02 */
[----:B------:R-:W-:-:S04]  /*0b80*/  LOP3.LUT R3, R3, 0x3fffffe, RZ, 0xc0, !PT ;  /* 0x03fffffe03037812 */ /* 0x000fc800078ec0ff */
[----:B------:R-:W-:Y:S01]  /*0b90*/  SHF.R.S32.HI R8, RZ, 0x1f, R221 ;  /* 0x0000001fff087819 */ /* 0x000fe200000114dd */
[----:B------:R-:W-:Y:S01]  /*0ba0*/  ULOP3.LUT UR4, UR4, 0x1, URZ, 0xfc, !UPT ;  /* 0x0000000104047892 */ /* 0x000fe2000f8efc3f */
[----:B------:R-:W-:Y:S02]  /*0bb0*/  IADD3 R3, R222, -R3, RZ ;  /* 0x80000003de037210 */ /* 0x000fe40007ffe0ff */
[CC--:B------:R-:W-:Y:S02]  /*0bc0*/  LEA.HI R9, R8.reuse, R221.reuse, RZ, 0x2 ;  /* 0x000000dd08097211 */ /* 0x0c0fe400078f10ff */
[----:B------:R-:W-:Y:S01]  /*0bd0*/  LEA.HI R8, R8, R221, RZ, 0x5 ;  /* 0x000000dd08087211 */ /* 0x000fe200078f28ff */
[----:B------:R-:W-:Y:S01]  /*0be0*/  IMAD.U32 R224, RZ, RZ, UR4 ;  /* 0x00000004ffe07e24 */ /* 0x000fe2000f8e00ff */
[--C-:B------:R-:W-:Y:S01]  /*0bf0*/  SHF.R.S32.HI R5, RZ, 0x2, R9.reuse ;  /* 0x00000002ff057819 */ /* 0x100fe20000011409 */
[----:B------:R-:W-:Y:S01]  /*0c00*/  UMOV UR4, URZ ;  /* 0x0000003f00047c82 */ /* 0x000fe20008000000 */
[----:B------:R-:W-:Y:S01]  /*0c10*/  SHF.R.S32.HI R2, RZ, 0x1f, R9 ;  /* 0x0000001fff027819 */ /* 0x000fe20000011409 */
[----:B------:R-:W-:Y:S01]  /*0c20*/  IMAD.U32 R220, RZ, RZ, UR4 ;  /* 0x00000004ffdc7e24 */ /* 0x000fe2000f8e00ff */
[----:B------:R-:W-:Y:S01]  /*0c30*/  SHF.R.S32.HI R8, RZ, 0x5, R8 ;  /* 0x00000005ff087819 */ /* 0x000fe20000011408 */
[----:B------:R-:W-:Y:S01]  /*0c40*/  IMAD.U32 R16, RZ, RZ, UR4 ;  /* 0x00000004ff107e24 */ /* 0x000fe2000f8e00ff */
[----:B------:R-:W-:-:S02]  /*0c50*/  LEA.HI R2, R2, R5, RZ, 0x3 ;  /* 0x0000000502027211 */ /* 0x000fc400078f18ff */
[----:B------:R-:W-:Y:S02]  /*0c60*/  LOP3.LUT R214, R9, 0x7ffffffc, RZ, 0xc0, !PT ;  /* 0x7ffffffc09d67812 */ /* 0x000fe400078ec0ff */
[----:B------:R-:W-:Y:S02]  /*0c70*/  LOP3.LUT R6, R2, 0xfffffff8, RZ, 0xc0, !PT ;  /* 0xfffffff802067812 */ /* 0x000fe400078ec0ff */
[CC--:B------:R-:W-:Y:S01]  /*0c80*/  LEA.HI R2, R0.reuse, R225.reuse, RZ, 0x4 ;  /* 0x000000e100027211 */ /* 0x0c0fe200078f20ff */
[----:B------:R-:W-:Y:S01]  /*0c90*/  IMAD.IADD R214, R221, 0x1, -R214 ;  /* 0x00000001ddd67824 */ /* 0x000fe200078e0ad6 */
[----:B------:R-:W-:Y:S01]  /*0ca0*/  LEA.HI R0, R0, R225, RZ, 0x3 ;  /* 0x000000e100007211 */ /* 0x000fe200078f18ff */
[----:B------:R-:W-:Y:S01]  /*0cb0*/  IMAD.IADD R11, R5, 0x1, -R6 ;  /* 0x00000001050b7824 */ /* 0x000fe200078e0a06 */
[----:B------:R-:W-:Y:S02]  /*0cc0*/  SHF.R.S32.HI R5, RZ, 0x4, R2 ;  /* 0x00000004ff057819 */ /* 0x000fe40000011402 */
[----:B------:R-:W-:Y:S01]  /*0cd0*/  SHF.L.U32 R6, R4, 0x5, RZ ;  /* 0x0000000504067819 */ /* 0x000fe200000006ff */
[----:B------:R-:W-:Y:S01]  /*0ce0*/  IMAD R8, R8, 0x10, R11 ;  /* 0x0000001008087824 */ /* 0x000fe200078e020b */
[----:B------:R-:W-:-:S02]  /*0cf0*/  LOP3.LUT R4, R2, 0x3fffff0, RZ, 0xc0, !PT ;  /* 0x03fffff002047812 */ /* 0x000fc400078ec0ff */
[----:B------:R-:W-:Y:S01]  /*0d00*/  LEA.HI R2, R2, R5, RZ, 0x1 ;  /* 0x0000000502027211 */ /* 0x000fe200078f08ff */
[----:B------:R-:W-:Y:S01]  /*0d10*/  IMAD R215, R3, 0x40, R8 ;  /* 0x0000004003d77824 */ /* 0x000fe200078e0208 */
[----:B------:R-:W-:Y:S01]  /*0d20*/  LOP3.LUT R7, R6, 0xfffffc00, RZ, 0xc0, !PT ;  /* 0xfffffc0006077812 */ /* 0x000fe200078ec0ff */
[----:B------:R-:W-:Y:S01]  /*0d30*/  IMAD.IADD R4, R225, 0x1, -R4 ;  /* 0x00000001e1047824 */ /* 0x000fe200078e0a04 */
[----:B------:R-:W-:Y:S02]  /*0d40*/  LOP3.LUT R2, R2, 0x1ffffffe, RZ, 0xc0, !PT ;  /* 0x1ffffffe02027812 */ /* 0x000fe400078ec0ff */
[----:B------:R-:W-:Y:S01]  /*0d50*/  SHF.R.S32.HI R212, RZ, 0x3, R0 ;  /* 0x00000003ffd47819 */ /* 0x000fe20000011400 */
[----:B------:R-:W-:Y:S02]  /*0d60*/  IMAD R7, R4, 0x40, R7 ;  /* 0x0000004004077824 */ /* 0x000fe400078e0207 */
[----:B------:R-:W-:-:S04]  /*0d70*/  IMAD.IADD R2, R5, 0x1, -R2 ;  /* 0x0000000105027824 */ /* 0x000fc800078e0a02 */
[----:B------:R-:W-:Y:S01]  /*0d80*/  IMAD R223, R2, 0x8, R7 ;  /* 0x0000000802df7824 */ /* 0x000fe200078e0207 */
[----:B------:R-:W-:Y:S01]  /*0d90*/  LOP3.LUT R2, R0, 0x1ffffff8, RZ, 0xc0, !PT ;  /* 0x1ffffff800027812 */ /* 0x000fe200078ec0ff */
[----:B------:R-:W-:-:S04]  /*0da0*/  IMAD.MOV.U32 R7, RZ, RZ, R15 ;  /* 0x000000ffff077224 */ /* 0x000fc800078e000f */
[----:B------:R-:W-:-:S05]  /*0db0*/  IMAD.IADD R2, R225, 0x1, -R2 ;  /* 0x00000001e1027824 */ /* 0x000fca00078e0a02 */
[----:B------:R-:W-:-:S07]  /*0dc0*/  SHF.L.U32 R18, R2, 0x3, RZ ;  /* 0x0000000302127819 */ /* 0x000fce00000006ff */
.L_x_2143:
        /* <DEDUP_REMOVED lines=15> */
[----:B------:R-:W-:-:S04]  /*0ec0*/  @UP0 ULEA UR6, UP2, UR4, UR6, 0x2 ;  /* 0x0000000604060291 */ /* 0x000fc8000f84103f */
[----:B------:R-:W-:Y:S02]  /*0ed0*/  @UP0 ULEA.HI.X UR7, UR4, UR7, UR12, 0x2, UP2 ;  /* 0x0000000704070291 */ /* 0x000fe400090f140c */
[----:B------:R-:W-:Y:S01]  /*0ee0*/  IMAD.U32 R218, RZ, RZ, UR12 ;  /* 0x0000000cffda7e24 */ /* 0x000fe2000f8e00ff */
[----:B------:R-:W-:Y:S01]  /*0ef0*/  @UP1 ULEA UR8, UP0, UR4, UR8, 0x2 ;  /* 0x0000000804081291 */ /* 0x000fe2000f80103f */
[----:B------:R-:W-:-:S03]  /*0f00*/  MOV R2, UR6 ;  /* 0x0000000600027c02 */ /* 0x000fc60008000f00 */
[----:B------:R-:W-:Y:S01]  /*0f10*/  @UP1 ULEA.HI.X UR9, UR4, UR9, UR12, 0x2, UP0 ;  /* 0x0000000904091291 */ /* 0x000fe200080f140c */
[----:B------:R-:W-:Y:S01]  /*0f20*/  IMAD.U32 R3, RZ, RZ, UR7 ;  /* 0x00000007ff037e24 */ /* 0x000fe2000f8e00ff */
[----:B------:R-:W-:Y:S01]  /*0f30*/  ULDC.64 UR6, c[0x0][0x3f8] ;  /* 0x0000fe0000067ab9 */ /* 0x000fe20000000a00 */
[----:B---34-:R-:W-:-:S03]  /*0f40*/  IMAD.U32 R4, RZ, RZ, UR8 ;  /* 0x00000008ff047e24 */ /* 0x018fc6000f8e00ff */
[----:B------:R-:W-:Y:S01]  /*0f50*/  IMAD.U32 R5, RZ, RZ, UR9 ;  /* 0x00000009ff057e24 */ /* 0x000fe2000f8e00ff */
[----:B------:R-:W2:Y:S01]  /*0f60*/  @P0 LDG.E R2, desc[UR10][R2.64] ;  /* 0x0000000a02020981 */ /* 0x000ea2000c1e1900 */
[----:B------:R-:W-:Y:S01]  /*0f70*/  UISETP.NE.U32.AND UP0, UPT, UR6, URZ, UPT ;  /* 0x0000003f0600728c */ /* 0x000fe2000bf05070 */
[----:B------:R-:W-:Y:S02]  /*0f80*/  ULDC UR8, c[0x0][0x2e0] ;  /* 0x0000b80000087ab9 */ /* 0x000fe40000000800 */
[----:B------:R-:W3:Y:S01]  /*0f90*/  @P2 LDG.E R4, desc[UR10][R4.64] ;  /* 0x0000000a04042981 */ /* 0x000ee2000c1e1900 */
[----:B------:R-:W-:Y:S01]  /*0fa0*/  ULDC UR9, c[0x0][0x288] ;  /* 0x0000a20000097ab9 */ /* 0x000fe20000000800 */
[----:B------:R-:W-:Y:S01]  /*0fb0*/  UISETP.NE.AND.EX UP0, UPT, UR7, URZ, UPT, UP0 ;  /* 0x0000003f0700728c */ /* 0x000fe2000bf05300 */
[----:B------:R-:W-:Y:S01]  /*0fc0*/  IMAD.U32 R217, RZ, RZ, UR5 ;  /* 0x00000005ffd97e24 */ /* 0x000fe2000f8e00ff */
[----:B------:R-:W-:Y:S01]  /*0fd0*/  ULDC UR6, c[0x0][0x404] ;  /* 0x0001010000067ab9 */ /* 0x000fe20000000800 */
[----:B------:R-:W-:Y:S01]  /*0fe0*/  ULDC.64 UR10, c[0x0][0xa20] ;  /* 0x00028800000a7ab9 */ /* 0x000fe20000000a00 */
[----:B------:R-:W-:Y:S01]  /*0ff0*/  USEL UR6, UR6, 0x1, UP0 ;  /* 0x0000000106067887 */ /* 0x000fe20008000000 */
[----:B------:R-:W-:Y:S01]  /*1000*/  ISETP.NE.U32.AND P1, PT, RZ, UR10, PT ;  /* 0x0000000aff007c0c */ /* 0x000fe2000bf25070 */
[----:B------:R-:W-:-:S02]  /*1010*/  UMOV UR4, URZ ;  /* 0x0000003f00047c82 */ /* 0x000fc40008000000 */
[----:B------:R-:W-:Y:S01]  /*1020*/  UIMAD UR8, UR6, UR8, URZ ;  /* 0x00000008060872a4 */ /* 0x000fe2000f8e023f */
[----:B------:R-:W-:Y:S02]  /*1030*/  ISETP.NE.AND.EX P1, PT, RZ, UR11, PT, P1 ;  /* 0x0000000bff007c0c */ /* 0x000fe4000bf25310 */
[----:B--2---:R-:W-:Y:S02]  /*1040*/  @P0 R2UR UR4, R2 ;  /* 0x00000000020402ca */ /* 0x004fe400000e0000 */
[----:B---3--:R-:W-:-:S13]  /*1050*/  @P2 R2UR UR9, R4 ;  /* 0x00000000040922ca */ /* 0x008fda00000e0000 */
[----:B------:R-:W-:Y:S01]  /*1060*/  IMAD.U32 R19, RZ, RZ, UR9 ;  /* 0x00000009ff137e24 */ /* 0x000fe2000f8e00ff */
[----:B-1---5:R-:W-:Y:S06]  /*1070*/  @P2 BRA `(.L_x_2090) ;  /* 0x0000000000402947 */ /* 0x022fec0003800000 */
        /* <DEDUP_REMOVED lines=14> */
[----:B------:R-:W-:-:S06]  /*1160*/  UIADD3 UR5, -UR5, UR6, URZ ;  /* 0x0000000605057290 */ /* 0x000fcc000fffe13f */
[----:B------:R-:W-:-:S07]  /*1170*/  IMAD.U32 R19, RZ, RZ, UR5 ;  /* 0x00000005ff137e24 */ /* 0x000fce000f8e00ff */
.L_x_2090:
[----:B------:R-:W-:-:S13]  /*1180*/  R2UR UR5, R22 ;  /* 0x00000000160572ca */ /* 0x000fda00000e0000 */
[----:B------:R-:W-:Y:S01]  /*1190*/  IMAD.U32 R219, RZ, RZ, UR5 ;  /* 0x00000005ffdb7e24 */ /* 0x000fe2000f8e00ff */
[----:B------:R-:W-:Y:S06]  /*11a0*/  @!P1 BRA `(.L_x_2091) ;  /* 0x0000000000289947 */ /* 0x000fec0003800000 */
[----:B------:R-:W-:Y:S01]  /*11b0*/  R2UR UR6, R216 ;  /* 0x00000000d80672ca */ /* 0x000fe200000e0000 */
[----:B------:R-:W-:Y:S01]  /*11c0*/  ULDC.64 UR8, c[0x0][0x208] ;  /* 0x0000820000087ab9 */ /* 0x000fe20000000a00 */
[----:B------:R-:W-:-:S11]  /*11d0*/  R2UR UR7, R218 ;  /* 0x00000000da0772ca */ /* 0x000fd600000e0000 */
[----:B------:R-:W-:-:S04]  /*11e0*/  ULEA UR5, UP0, UR6, UR10, 0x2 ;  /* 0x0000000a06057291 */ /* 0x000fc8000f80103f */
[----:B------:R-:W-:Y:S02]  /*11f0*/  ULEA.HI.X UR6, UR6, UR11, UR7, 0x2, UP0 ;  /* 0x0000000b06067291 */ /* 0x000fe400080f1407 */
[----:B------:R-:W-:-:S04]  /*1200*/  IMAD.U32 R2, RZ, RZ, UR5 ;  /* 0x00000005ff027e24 */ /* 0x000fc8000f8e00ff */
[----:B------:R-:W-:-:S05]  /*1210*/  IMAD.U32 R3, RZ, RZ, UR6 ;  /* 0x00000006ff037e24 */ /* 0x000fca000f8e00ff */
[----:B------:R-:W2:Y:S02]  /*1220*/  LDG.E R2, desc[UR8][R2.64] ;  /* 0x0000000802027981 */ /* 0x000ea4000c1e1900 */
[----:B--2---:R-:W-:Y:S01]  /*1230*/  R2UR UR8, R2 ;  /* 0x00000000020872ca */ /* 0x004fe200000e0000 */
[----:B------:R-:W-:-:S14]  /*1240*/  BRA `(.L_x_2092) ;  /* 0x00000000003c7947 */ /* 0x000fdc0003800000 */
.L_x_2091:
        /* <DEDUP_REMOVED lines=15> */
.L_x_2092:
[----:B------:R-:W-:Y:S01]  /*1340*/  R2UR UR5, R22 ;  /* 0x00000000160572ca */ /* 0x000fe200000e0000 */
[----:B------:R-:W-:Y:S01]  /*1350*/  UIADD3 UR6, -UR4, UR8, URZ ;  /* 0x0000000804067290 */ /* 0x000fe2000fffe13f */
[----:B------:R-:W-:Y:S01]  /*1360*/  R2UR UR7, R19 ;  /* 0x00000000130772ca */ /* 0x000fe200000e0000 */
[----:B------:R-:W-:Y:S01]  /*1370*/  IMAD.MOV.U32 R0, RZ, RZ, RZ ;  /* 0x000000ffff007224 */ /* 0x000fe200078e00ff */
[----:B------:R-:W-:Y:S01]  /*1380*/  PLOP3.LUT P0, PT, PT, PT, PT, 0x80, 0x0 ;  /* 0x000000000000781c */ /* 0x000fe20003f0f070 */
[----:B------:R-:W-:Y:S01]  /*1390*/  UIADD3 UR4, UR6, 0x4f, URZ ;  /* 0x0000004f06047890 */ /* 0x000fe2000fffe03f */
[----:B------:R-:W-:Y:S01]  /*13a0*/  CS2R R2, SRZ ;  /* 0x0000000000027805 */ /* 0x000fe2000001ff00 */
[----:B------:R-:W-:Y:S01]  /*13b0*/  IMAD.U32 R23, RZ, RZ, UR6 ;  /* 0x00000006ff177e24 */ /* 0x000fe2000f8e00ff */
[----:B------:R-:W-:Y:S02]  /*13c0*/  CS2R R150, SRZ ;  /* 0x0000000000967805 */ /* 0x000fe4000001ff00 */
[----:B------:R-:W-:-:S02]  /*13d0*/  CS2R R148, SRZ ;  /* 0x0000000000947805 */ /* 0x000fc4000001ff00 */
[----:B------:R-:W-:Y:S02]  /*13e0*/  CS2R R146, SRZ ;  /* 0x0000000000927805 */ /* 0x000fe4000001ff00 */
[----:B------:R-:W-:Y:S02]  /*13f0*/  CS2R R144, SRZ ;  /* 0x0000000000907805 */ /* 0x000fe4000001ff00 */
[----:B------:R-:W-:Y:S01]  /*1400*/  CS2R R142, SRZ ;  /* 0x00000000008e7805 */ /* 0x000fe2000001ff00 */
[----:B------:R-:W-:Y:S01]  /*1410*/  ULEA UR5, UR5, 0xcf, 0x7 ;  /* 0x000000cf05057891 */ /* 0x000fe2000f8e383f */
[----:B------:R-:W-:Y:S02]  /*1420*/  CS2R R140, SRZ ;  /* 0x00000000008c7805 */ /* 0x000fe4000001ff00 */
[----:B------:R-:W-:Y:S02]  /*1430*/  CS2R R138, SRZ ;  /* 0x00000000008a7805 */ /* 0x000fe4000001ff00 */
[----:B------:R-:W-:Y:S01]  /*1440*/  CS2R R136, SRZ ;  /* 0x0000000000887805 */ /* 0x000fe2000001ff00 */
[----:B------:R-:W-:Y:S01]  /*1450*/  UIADD3 UR6, UR6, UR5, -UR7 ;  /* 0x0000000506067290 */ /* 0x000fe2000fffe807 */
        /* <DEDUP_REMOVED lines=12> */
[----:B------:R-:W-:-:S02]  /*1520*/  CS2R R122, SRZ ;  /* 0x00000000007a7805 */ /* 0x000fc4000001ff00 */
[----:B------:R-:W-:Y:S02]  /*1530*/  CS2R R120, SRZ ;  /* 0x0000000000787805 */ /* 0x000fe4000001ff00 */
[----:B------:R-:W-:Y:S01]  /*1540*/  CS2R R118, SRZ ;  /* 0x0000000000767805 */ /* 0x000fe2000001ff00 */
[----:B------:R-:W-:Y:S01]  /*1550*/  UISETP.LT.AND UP0, UPT, UR4, UR6, UPT ;  /* 0x000000060400728c */ /* 0x000fe2000bf01270 */
[----:B------:R-:W-:Y:S02]  /*1560*/  CS2R R116, SRZ ;  /* 0x0000000000747805 */ /* 0x000fe4000001ff00 */
[----:B------:R-:W-:Y:S02]  /*1570*/  CS2R R114, SRZ ;  /* 0x0000000000727805 */ /* 0x000fe4000001ff00 */
[----:B------:R-:W-:Y:S01]  /*1580*/  CS2R R112, SRZ ;  /* 0x0000000000707805 */ /* 0x000fe2000001ff00 */
[----:B------:R-:W-:Y:S01]  /*1590*/  USEL UR61, UR4, UR6, UP0 ;  /* 0x00000006043d7287 */ /* 0x000fe20008000000 */
[----:B------:R-:W-:-:S02]  /*15a0*/  CS2R R110, SRZ ;  /* 0x00000000006e7805 */ /* 0x000fc4000001ff00 */
[----:B------:R-:W-:Y:S01]  /*15b0*/  CS2R R108, SRZ ;  /* 0x00000000006c7805 */ /* 0x000fe2000001ff00 */
[----:B------:R-:W-:Y:S01]  /*15c0*/  IMAD.MOV.U32 R170, RZ, RZ, RZ ;  /* 0x000000ffffaa7224 */ /* 0x000fe200078e00ff */
[----:B------:R-:W-:Y:S01]  /*15d0*/  UISETP.GE.AND UP0, UPT, UR61, 0x1, UPT ;  /* 0x000000013d00788c */ /* 0x000fe2000bf06270 */
[----:B------:R-:W-:Y:S02]  /*15e0*/  CS2R R168, SRZ ;  /* 0x0000000000a87805 */ /* 0x000fe4000001ff00 */
[----:B------:R-:W-:Y:S02]  /*15f0*/  CS2R R104, SRZ ;  /* 0x0000000000687805 */ /* 0x000fe4000001ff00 */
[----:B------:R-:W-:Y:S02]  /*1600*/  CS2R R166, SRZ ;  /* 0x0000000000a67805 */ /* 0x000fe4000001ff00 */
[----:B------:R-:W-:Y:S02]  /*1610*/  CS2R R100, SRZ ;  /* 0x0000000000647805 */ /* 0x000fe4000001ff00 */
[----:B------:R-:W-:-:S02]  /*1620*/  CS2R R164, SRZ ;  /* 0x0000000000a47805 */ /* 0x000fc4000001ff00 */
[----:B------:R-:W-:Y:S02]  /*1630*/  PLOP3.LUT P1, PT, PT, PT, UP0, 0x80, 0x0 ;  /* 0x000000000000781c */ /* 0x000fe40003f2f008 */
        /* <DEDUP_REMOVED lines=33> */
[----:B------:R-:W-:Y:S02]  /*1850*/  MOV R8, RZ ;  /* 0x000000ff00087202 */ /* 0x000fe40000000f00 */
[----:B------:R-:W-:Y:S02]  /*1860*/  CS2R R26, SRZ ;  /* 0x00000000001a7805 */ /* 0x000fe4000001ff00 */
[----:B------:R-:W-:-:S02]  /*1870*/  CS2R R28, SRZ ;  /* 0x00000000001c7805 */ /* 0x000fc4000001ff00 */
[----:B------:R-:W-:Y:S01]  /*1880*/  CS2R R24, SRZ ;  /* 0x0000000000187805 */ /* 0x000fe2000001ff00 */
[----:B------:R-:W-:Y:S06]  /*1890*/  @!P1 BRA `(.L_x_2093) ;  /* 0x000000e000909947 */ /* 0x000fec0003800000 */
[----:B------:R-:W0:Y:S01]  /*18a0*/  SHFL.IDX PT, R0, R222, RZ, 0x1f ;  /* 0x00001fffde007589 */ /* 0x000e2200000e0000 */
[----:B------:R-:W1:Y:S01]  /*18b0*/  S2UR UR7, SR_CgaCtaId ;  /* 0x00000000000779c3 */ /* 0x000e620000008800 */
[----:B------:R-:W-:Y:S01]  /*18c0*/  UMOV UR6, 0x400 ;  /* 0x0000040000067882 */ /* 0x000fe20000000000 */
[----:B0-----:R-:W-:Y:S01]  /*18d0*/  R2UR UR4, R0 ;  /* 0x00000000000472ca */ /* 0x001fe200000e0000 */
[----:B-1----:R-:W-:-:S04]  /*18e0*/  ULEA UR8, UR7, UR6, 0x18 ;  /* 0x0000000607087291 */ /* 0x002fc8000f8ec03f */
[----:B------:R-:W-:Y:S02]  /*18f0*/  UIADD3 UR6, UR8, 0x14400, URZ ;  /* 0x0001440008067890 */ /* 0x000fe4000fffe03f */
[----:B------:R-:W-:Y:S02]  /*1900*/  IMAD.U32 R17, RZ, RZ, UR8 ;  /* 0x00000008ff117e24 */ /* 0x000fe4000f8e00ff */
        /* <DEDUP_REMOVED lines=14> */
[----:B------:R-:W-:Y:S01]  /*19f0*/  IMAD.U32 R5, RZ, RZ, UR5 ;  /* 0x00000005ff057e24 */ /* 0x000fe2000f8e00ff */
[----:B------:R-:W-:Y:S01]  /*1a00*/  ULDC.64 UR4, c[0x4][0x1c0] ;  /* 0x0100700000047ab9 */ /* 0x000fe20000000a00 */
[----:B------:R-:W-:Y:S01]  /*1a10*/  MOV R10, UR6 ;  /* 0x00000006000a7c02 */ /* 0x000fe20008000f00 */
        /* <DEDUP_REMOVED lines=8> */
.L_x_2094:
[----:B------:R-:W-:Y:S02]  /*1aa0*/  R2UR UR7, R220 ;  /* 0x00000000dc0772ca */ /* 0x000fe400000e0000 */
[----:B------:R-:W-:Y:S02]  /*1ab0*/  R2UR UR6, R17 ;  /* 0x00000000110672ca */ /* 0x000fe400000e0000 */
[----:B------:R-:W-:-:S09]  /*1ac0*/  R2UR UR5, R224 ;  /* 0x00000000e00572ca */ /* 0x000fd200000e0000 */
[----:B------:R-:W-:-:S04]  /*1ad0*/  ULEA.HI UR4, UR7, UR7, URZ, 0x1 ;  /* 0x0000000707047291 */ /* 0x000fc8000f8f083f */
[----:B------:R-:W-:Y:S01]  /*1ae0*/  ULOP3.LUT UR4, UR4, 0xfffffffe, URZ, 0xc0, !UPT ;  /* 0xfffffffe04047892 */ /* 0x000fe2000f8ec03f */
[----:B------:R-:W-:-:S03]  /*1af0*/  MOV R2, UR5 ;  /* 0x0000000500027c02 */ /* 0x000fc60008000f00 */
[----:B------:R-:W-:Y:S01]  /*1b00*/  UIADD3 UR4, UR7, -UR4, URZ ;  /* 0x8000000407047290 */ /* 0x000fe2000fffe03f */
[----:B------:R-:W-:-:S05]  /*1b10*/  ISETP.NE.AND P0, PT, R2, 0x3, PT ;  /* 0x000000030200780c */ /* 0x000fca0003f05270 */
[----:B------:R-:W-:-:S05]  /*1b20*/  IMAD.U32 R0, RZ, RZ, UR4 ;  /* 0x00000004ff007e24 */ /* 0x000fca000f8e00ff */
[----:B------:R-:W-:-:S04]  /*1b30*/  SHF.L.U32 R0, R0, 0x1f, RZ ;  /* 0x0000001f00007819 */ /* 0x000fc800000006ff */
[----:B------:R-:W0:Y:S02]  /*1b40*/  SYNCS.PHASECHK.TRANS64.TRYWAIT P1, [UR6+0x38800], R0 ;  /* 0x03880000ff0075a7 */ /* 0x000e240008020146 */
[----:B0-----:R-:W-:Y:S05]  /*1b50*/  @!P1 BRA `(.L_x_2095) ;  /* 0x0000016400249947 */ /* 0x001fea0003800000 */
.L_x_2232:
[----:B------:R-:W-:Y:S05]  /*1b60*/  @!P0 BRA `(.L_x_2096) ;  /* 0x0000000000048947 */ /* 0x000fea0003800000 */
[----:B------:R-:W-:Y:S01]  /*1b70*/  BPT.TRAP 0x1 ;  /* 0x000000040000795c */ /* 0x000fe20000300000 */
.L_x_2096:
[----:B------:R-:W-:Y:S01]  /*1b80*/  R2UR UR5, R16 ;  /* 0x00000000100572ca */ /* 0x000fe200000e0000 */
[----:B0-----:R-:W-:Y:S01]  /*1b90*/  IMAD.U32 R0, RZ, RZ, UR60 ;  /* 0x0000003cff007e24 */ /* 0x001fe2000f8e00ff */
[----:B------:R-:W-:-:S11]  /*1ba0*/  R2UR UR4, R17 ;  /* 0x00000000110472ca */ /* 0x000fd600000e0000 */
[----:B------:R-:W-:Y:S02]  /*1bb0*/  IMAD.U32 R3, RZ, RZ, UR5 ;  /* 0x00000005ff037e24 */ /* 0x000fe4000f8e00ff */
[----:B------:R-:W-:-:S03]  /*1bc0*/  LEA R0, R0, UR4, 0x3 ;  /* 0x0000000400007c11 */ /* 0x000fc6000f8e18ff */
[----:B------:R-:W-:-:S04]  /*1bd0*/  SHF.L.U32 R3, R3, 0x1f, RZ ;  /* 0x0000001f03037819 */ /* 0x000fc800000006ff */
[----:B------:R0:W1:Y:S01]  /*1be0*/  SYNCS.PHASECHK.TRANS64.TRYWAIT P2, [R0+URZ+0x38830], R3 ;  /* 0x03883003000075a7 */ /* 0x000062000804017f */
[----:B------:R-:W-:Y:S05]  /*1bf0*/  @!P0 BRA `(.L_x_2097) ;  /* 0x0000000000048947 */ /* 0x000fea0003800000 */
[----:B------:R-:W-:Y:S01]  /*1c00*/  BPT.TRAP 0x1 ;  /* 0x000000040000795c */ /* 0x000fe20000300000 */
.L_x_2097:
[----:B------:R-:W2:Y:S01]  /*1c10*/  S2R R2, SR_TID.X ;  /* 0x0000000000027919 */ /* 0x000ea20000002100 */
[----:B------:R-:W-:Y:S01]  /*1c20*/  IMAD.MOV.U32 R151, RZ, RZ, RZ ;  /* 0x000000ffff977224 */ /* 0x000fe200078e00ff */
[----:B--2---:R-:W-:Y:S01]  /*1c30*/  LOP3.LUT P1, RZ, R2, 0x7f, RZ, 0xc0, !PT ;  /* 0x0000007f02ff7812 */ /* 0x004fe2000782c0ff */
[----:B-1----:R-:W-:-:S12]  /*1c40*/  @P2 BRA `(.L_x_2098) ;  /* 0x0000000000082947 */ /* 0x002fd80003800000 */
[----:B------:R-:W1:Y:S02]  /*1c50*/  SYNCS.PHASECHK.TRANS64.TRYWAIT P2, [R0+URZ+0x38830], R3 ;  /* 0x03883003000075a7 */ /* 0x000e64000804017f */
[----:B-1----:R-:W-:Y:S05]  /*1c60*/  @!P2 BRA `(.L_x_2099) ;  /* 0x0000016000fca947 */ /* 0x002fea0003800000 */
.L_x_2098:
        /* <DEDUP_REMOVED lines=15> */
[----:B01----:R-:W-:Y:S01]  /*1d60*/  @!P1 VIADD R0, R0, 0x38840 ;  /* 0x0003884000009836 */ /* 0x003fe20000000000 */
[----:B------:R-:W-:Y:S01]  /*1d70*/  UMOV UR16, UR20 ;  /* 0x0000001400107c82 */ /* 0x000fe20008000000 */
[----:B------:R-:W-:Y:S01]  /*1d80*/  UMOV UR17, UR21 ;  /* 0x0000001500117c82 */ /* 0x000fe20008000000 */
[----:B------:R-:W-:Y:S01]  /*1d90*/  USHF.R.U32.HI UR4, URZ, 0x4, UR4 ;  /* 0x000000043f047899 */ /* 0x000fe20008011604 */
[--C-:B------:R-:W-:Y:S01]  /*1da0*/  IMAD.MOV.U32 R150, RZ, RZ, R151.reuse ;  /* 0x000000ffff967224 */ /* 0x100fe200078e0097 */
[----:B------:R-:W-:Y:S01]  /*1db0*/  UMOV UR19, 0x40000040 ;  /* 0x4000004000137882 */ /* 0x000fe20000000000 */
[----:B------:R-:W-:Y:S01]  /*1dc0*/  UMOV UR23, 0x40000040 ;  /* 0x4000004000177882 */ /* 0x000fe20000000000 */
[----:B------:R-:W-:Y:S01]  /*1dd0*/  ULOP3.LUT UR4, UR4, 0x3fff, URZ, 0xc0, !UPT ;  /* 0x00003fff04047892 */ /* 0x000fe2000f8ec03f */
[----:B------:R-:W-:Y:S01]  /*1de0*/  @!P1 PRMT R0, RZ, 0x654, R0 ;  /* 0x00000654ff009816 */ /* 0x000fe20000000000 */
[----:B------:R-:W-:Y:S01]  /*1df0*/  UMOV UR27, 0x40000040 ;  /* 0x40000040001b7882 */ /* 0x000fe20000000000 */
[----:B------:R-:W-:Y:S01]  /*1e00*/  UMOV UR31, 0x40000040 ;  /* 0x40000040001f7882 */ /* 0x000fe20000000000 */
[----:B------:R-:W-:Y:S01]  /*1e10*/  ULOP3.LUT UR6, UR4, 0x10000, URZ, 0xfc, !UPT ;  /* 0x0001000004067892 */ /* 0x000fe2000f8efc3f */
[--C-:B------:R-:W-:Y:S01]  /*1e20*/  IMAD.MOV.U32 R149, RZ, RZ, R151.reuse ;  /* 0x000000ffff957224 */ /* 0x100fe200078e0097 */
[----:B------:R-:W-:Y:S01]  /*1e30*/  UMOV UR35, 0x40000040 ;  /* 0x4000004000237882 */ /* 0x000fe20000000000 */
[----:B------:R-:W-:Y:S01]  /*1e40*/  UMOV UR39, 0x40000040 ;  /* 0x4000004000277882 */ /* 0x000fe20000000000 */
[----:B------:R-:W-:Y:S01]  /*1e50*/  UIMAD UR4, UR60, 0xa00, UR6 ;  /* 0x00000a003c0478a4 */ /* 0x000fe2000f8e0206 */
[--C-:B------:R-:W-:Y:S01]  /*1e60*/  IMAD.MOV.U32 R148, RZ, RZ, R151.reuse ;  /* 0x000000ffff947224 */ /* 0x100fe200078e0097 */
[----:B------:R-:W-:Y:S01]  /*1e70*/  UMOV UR43, 0x40000040 ;  /* 0x40000040002b7882 */ /* 0x000fe20000000000 */
[----:B------:R-:W-:Y:S01]  /*1e80*/  IMAD.U32 R15, RZ, RZ, UR6 ;  /* 0x00000006ff0f7e24 */ /* 0x000fe2000f8e00ff */
[----:B------:R-:W-:Y:S01]  /*1e90*/  UIADD3 UR14, UR4, 0x100, URZ ;  /* 0x00000100040e7890 */ /* 0x000fe2000fffe03f */
[-C--:B------:R-:W-:Y:S01]  /*1ea0*/  MOV R147, R151.reuse ;  /* 0x0000009700937202 */ /* 0x080fe20000000f00 */
        /* <DEDUP_REMOVED lines=59> */
[----:B------:R-:W-:Y:S01]  /*2260*/  MOV R69, R151 ;  /* 0x0000009700457202 */ /* 0x000fe20000000f00 */
[--C-:B------:R-:W-:Y:S02]  /*2270*/  IMAD.MOV.U32 R120, RZ, RZ, R151.reuse ;  /* 0x000000ffff787224 */ /* 0x100fe400078e0097 */
        /* <DEDUP_REMOVED lines=251> */
[----:B------:R-:W-:Y:S02]  /*3230*/  R2UR UR19, R23 ;  /* 0x00000000171372ca */ /* 0x000fe400000e0000 */
[----:B------:R-:W-:-:S13]  /*3240*/  R2UR UR18, R22 ;  /* 0x00000000161272ca */ /* 0x000fda00000e0000 */
[----:B------:R-:W-:-:S04]  /*3250*/  IMAD.U32 R4, RZ, RZ, UR18 ;  /* 0x00000012ff047e24 */ /* 0x000fc8000f8e00ff */
[----:B------:R-:W-:Y:S01]  /*3260*/  IMAD R4, R4, 0x80, R215 ;  /* 0x0000008004047824 */ /* 0x000fe200078e02d7 */
        /* <DEDUP_REMOVED lines=257> */
[----:B------:R-:W-:Y:S01]  /*4280*/  R2UR UR12, R3 ;  /* 0x00000000030c72ca */ /* 0x000fe200000e0000 */
[----:B------:R-:W-:Y:S01]  /*4290*/  UIADD3 UR15, UR61, -0x2, URZ ;  /* 0xfffffffe3d0f7890 */ /* 0x000fe2000fffe03f */
[----:B------:R-:W-:-:S05]  /*42a0*/  R2UR UR13, R2 ;  /* 0x00000000020d72ca */ /* 0x000fca00000e0000 */
[----:B------:R-:W-:Y:S01]  /*42b0*/  MOV R227, UR15 ;  /* 0x0000000f00e37c02 */ /* 0x000fe20008000f00 */
        /* <DEDUP_REMOVED lines=11> */
[----:B------:R-:W-:Y:S01]  /*4370*/  UIMAD UR5, UR61, -0x50, UR19 ;  /* 0xffffffb03d0578a4 */ /* 0x000fe2000f8e0213 */
[----:B------:R-:W-:-:S03]  /*4380*/  UMOV UR7, 0x40000040 ;  /* 0x4000004000077882 */ /* 0x000fc60000000000 */
[----:B------:R-:W-:Y:S02]  /*4390*/  UIADD3 UR11, -UR22, 0x51, UR5 ;  /* 0x00000051160b7890 */ /* 0x000fe4000fffe105 */
[----:B------:R-:W-:-:S03]  /*43a0*/  UIADD3 UR14, UR5, 0x50, URZ ;  /* 0x00000050050e7890 */ /* 0x000fc6000fffe03f */
[----:B------:R-:W-:Y:S01]  /*43b0*/  UMOV UR5, UR27 ;  /* 0x0000001b00057c82 */ /* 0x000fe20008000000 */
[----:B------:R-:W-:Y:S02]  /*43c0*/  IMAD.U32 R3, RZ, RZ, UR11 ;  /* 0x0000000bff037e24 */ /* 0x000fe4000f8e00ff */
[----:B------:R-:W-:Y:S02]  /*43d0*/  IMAD.U32 R5, RZ, RZ, UR14 ;  /* 0x0000000eff057e24 */ /* 0x000fe4000f8e00ff */
        /* <DEDUP_REMOVED lines=43> */
[----:B0-----:R-:W-:Y:S02]  /*4690*/  FSEL R58, R58, -INF , P2 ;  /* 0xff8000003a3a7808 */ /* 0x001fe40001000000 */
[----:B------:R-:W-:-:S05]  /*46a0*/  ISETP.GT.AND P2, PT, R5, 0x9, PT ;  /* 0x000000090500780c */ /* 0x000fca0003f44270 */
[----:B------:R-:W0:Y:S01]  /*46b0*/  MUFU.TANH R63, R63 ;  /* 0x0000003f003f7308 */ /* 0x000e220000002400 */
        /* <DEDUP_REMOVED lines=8> */
[----:B0-----:R-:W-:Y:S02]  /*4740*/  FSEL R63, R63, -INF , P2 ;  /* 0xff8000003f3f7808 */ /* 0x001fe40001000000 */
[----:B------:R-:W-:Y:S02]  /*4750*/  ISETP.GT.AND P2, PT, R5, 0x11, PT ;  /* 0x000000110500780c */ /* 0x000fe40003f44270 */
[----:B------:R-:W-:-:S03]  /*4760*/  FMNMX.FTZ R21, R63, R14, !PT ;  /* 0x0000000e3f157209 */ /* 0x000fc60007810000 */
[----:B------:R-:W0:Y:S01]  /*4770*/  MUFU.TANH R60, R60 ;  /* 0x0000003c003c7308 */ /* 0x000e220000002400 */
        /* <DEDUP_REMOVED lines=16> */
[----:B------:R-:W-:Y:S01]  /*4880*/  FMUL.FTZ R53, R53, UR10 ;  /* 0x0000000a35357c20 */ /* 0x000fe20008410000 */
[----:B------:R-:W2:Y:S01]  /*4890*/  MUFU.TANH R51, R51 ;  /* 0x0000003300337308 */ /* 0x000ea20000002400 */
[----:B0-----:R-:W-:-:S02]  /*48a0*/  FSEL R60, R60, -INF , P4 ;  /* 0xff8000003c3c7808 */ /* 0x001fc40002000000 */
[----:B------:R-:W-:-:S05]  /*48b0*/  ISETP.GT.AND P4, PT, R2, 0x19, PT ;  /* 0x000000190200780c */ /* 0x000fca0003f84270 */
[----:B------:R-:W0:Y:S01]  /*48c0*/  MUFU.TANH R54, R54 ;  /* 0x0000003600367308 */ /* 0x000e220000002400 */
[----:B-1----:R-:W-:Y:S02]  /*48d0*/  FSEL R50, R50, -INF , P3 ;  /* 0xff80000032327808 */ /* 0x002fe40001800000 */
[----:B------:R-:W-:Y:S02]  /*48e0*/  ISETP.GT.AND P3, PT, R5, 0x18, PT ;  /* 0x000000180500780c */ /* 0x000fe40003f64270 */
[----:B------:R-:W-:-:S03]  /*48f0*/  FMNMX.FTZ R14, R50, R21, !PT ;  /* 0x00000015320e7209 */ /* 0x000fc60007810000 */
[----:B------:R-:W1:Y:S01]  /*4900*/  MUFU.TANH R55, R55 ;  /* 0x0000003700377308 */ /* 0x000e620000002400 */
[----:B--2---:R-:W-:Y:S02]  /*4910*/  FSEL R51, R51, -INF , P2 ;  /* 0xff80000033337808 */ /* 0x004fe40001000000 */
[----:B------:R-:W-:Y:S02]  /*4920*/  ISETP.GT.AND P2, PT, R5, 0x19, PT ;  /* 0x000000190500780c */ /* 0x000fe40003f44270 */
[----:B------:R-:W-:-:S03]  /*4930*/  FMNMX.FTZ R21, R51, R14, !PT ;  /* 0x0000000e33157209 */ /* 0x000fc60007810000 */
[----:B------:R-:W2:Y:S01]  /*4940*/  MUFU.TANH R61, R61 ;  /* 0x0000003d003d7308 */ /* 0x000ea20000002400 */
[----:B0-----:R-:W-:Y:S02]  /*4950*/  FSEL R54, R54, -INF , P3 ;  /* 0xff80000036367808 */ /* 0x001fe40001800000 */
[----:B------:R-:W-:Y:S02]  /*4960*/  ISETP.GT.AND P3, PT, R5, 0x20, PT ;  /* 0x000000200500780c */ /* 0x000fe40003f64270 */
[----:B------:R-:W-:-:S03]  /*4970*/  FMNMX.FTZ R14, R54, R21, !PT ;  /* 0x00000015360e7209 */ /* 0x000fc60007810000 */
[----:B------:R-:W-:Y:S01]  /*4980*/  MUFU.TANH R48, R48 ;  /* 0x0000003000307308 */ /* 0x000fe20000002400 */
[----:B-1----:R-:W-:Y:S02]  /*4990*/  FSEL R55, R55, -INF , P2 ;  /* 0xff80000037377808 */ /* 0x002fe40001000000 */
[----:B------:R-:W-:Y:S02]  /*49a0*/  ISETP.GT.AND P2, PT, R5, 0x21, PT ;  /* 0x000000210500780c */ /* 0x000fe40003f44270 */
[----:B------:R-:W-:-:S03]  /*49b0*/  FMNMX.FTZ R21, R55, R14, !PT ;  /* 0x0000000e37157209 */ /* 0x000fc60007810000 */
[----:B------:R-:W-:Y:S01]  /*49c0*/  MUFU.TANH R49, R49 ;  /* 0x0000003100317308 */ /* 0x000fe20000002400 */
[----:B--2---:R-:W-:Y:S01]  /*49d0*/  FSEL R61, R61, -INF , P5 ;  /* 0xff8000003d3d7808 */ /* 0x004fe20002800000 */
[----:B------:R-:W-:Y:S02]  /*49e0*/  WARPGROUP.DEPBAR.LE gsb0, 0x0 ;  /* 0x00008000000079c5 */ /* 0x000fe40000010000 */
[----:B------:R-:W-:Y:S01]  /*49f0*/  WARPGROUP.ARRIVE ;  /* 0x00000000000079c5 */ /* 0x000fe20000000000 */
[----:B------:R-:W-:Y:S01]  /*4a00*/  FMUL.FTZ R42, R42, UR10 ;  /* 0x0000000a2a2a7c20 */ /* 0x000fe20008410000 */
[----:B------:R-:W-:Y:S01]  /*4a10*/  FMUL.FTZ R43, R43, UR10 ;  /* 0x0000000a2b2b7c20 */ /* 0x000fe20008410000 */
[----:B------:R-:W-:Y:S01]  /*4a20*/  FMUL.FTZ R46, R46, UR10 ;  /* 0x0000000a2e2e7c20 */ /* 0x000fe20008410000 */
[----:B------:R-:W-:Y:S01]  /*4a30*/  FMUL.FTZ R47, R47, UR10 ;  /* 0x0000000a2f2f7c20 */ /* 0x000fe20008410000 */
[----:B------:R-:W0:Y:S01]  /*4a40*/  MUFU.TANH R52, R52 ;  /* 0x0000003400347308 */ /* 0x000e220000002400 */
[----:B------:R-:W-:Y:S01]  /*4a50*/  HGMMA.64x16x16.F32 R32, gdesc[UR56], R32, gsb0 ;  /* 0x00200000382079f0 */ /* 0x000fe20008000820 */
[----:B------:R-:W-:Y:S01]  /*4a60*/  FMUL.FTZ R40, R40, UR10 ;  /* 0x0000000a28287c20 */ /* 0x000fe20008410000 */
[----:B------:R-:W-:Y:S01]  /*4a70*/  FMUL.FTZ R41, R41, UR10 ;  /* 0x0000000a29297c20 */ /* 0x000fe20008410000 */
[----:B------:R-:W-:Y:S01]  /*4a80*/  FMUL.FTZ R44, R44, UR10 ;  /* 0x0000000a2c2c7c20 */ /* 0x000fe20008410000 */
[----:B------:R-:W-:Y:S01]  /*4a90*/  ISETP.GT.AND P5, PT, R2, 0x18, PT ;  /* 0x000000180200780c */ /* 0x000fe20003fa4270 */
[----:B------:R-:W-:-:S02]  /*4aa0*/  FMUL.FTZ R45, R45, UR10 ;  /* 0x0000000a2d2d7c20 */ /* 0x000fc40008410000 */
[----:B------:R-:W1:Y:S08]  /*4ab0*/  MUFU.TANH R42, R42 ;  /* 0x0000002a002a7308 */ /* 0x000e700000002400 */
[----:B------:R-:W2:Y:S01]  /*4ac0*/  MUFU.TANH R43, R43 ;  /* 0x0000002b002b7308 */ /* 0x000ea20000002400 */
[----:B0-----:R-:W-:-:S07]  /*4ad0*/  FSEL R52, R52, -INF , P5 ;  /* 0xff80000034347808 */ /* 0x001fce0002800000 */
        /* <DEDUP_REMOVED lines=23> */
[----:B------:R-:W0:Y:S01]  /*4c50*/  MUFU.TANH R34, R34 ;  /* 0x0000002200227308 */ /* 0x000e220000002400 */
[----:B------:R-:W-:Y:S01]  /*4c60*/  ULDC UR5, c[0x0][0x988] ;  /* 0x0002620000057ab9 */ /* 0x000fe20000000800 */
[----:B------:R-:W-:Y:S01]  /*4c70*/  FMUL.FTZ R32, R32, UR10 ;  /* 0x0000000a20207c20 */ /* 0x000fe20008410000 */
[----:B--2---:R-:W-:Y:S01]  /*4c80*/  FSEL R53, R53, -INF , P4 ;  /* 0xff80000035357808 */ /* 0x004fe20002000000 */
[----:B------:R-:W-:Y:S01]  /*4c90*/  FMUL.FTZ R33, R33, UR10 ;  /* 0x0000000a21217c20 */ /* 0x000fe20008410000 */
[----:B------:R-:W-:Y:S01]  /*4ca0*/  FMUL.FTZ R36, R36, UR10 ;  /* 0x0000000a24247c20 */ /* 0x000fe20008410000 */
[----:B------:R-:W-:Y:S01]  /*4cb0*/  FMUL.FTZ R37, R37, UR10 ;  /* 0x0000000a25257c20 */ /* 0x000fe20008410000 */
[----:B------:R-:W-:Y:S01]  /*4cc0*/  UIADD3 UR4, UR19, -UR22, URZ ;  /* 0x8000001613047290 */ /* 0x000fe2000fffe03f */
[----:B------:R-:W1:Y:S03]  /*4cd0*/  MUFU.TANH R35, R35 ;  /* 0x0000002300237308 */ /* 0x000e660000002400 */
[----:B------:R-:W-:-:S04]  /*4ce0*/  ULEA UR4, UR18, UR4, 0x7 ;  /* 0x0000000412047291 */ /* 0x000fc8000f8e383f */
[----:B------:R-:W-:Y:S01]  /*4cf0*/  UIMAD.WIDE UR6, UR4, 0x66666667, URZ ;  /* 0x66666667040678a5 */ /* 0x000fe2000f8e023f */
[----:B------:R-:W2:Y:S01]  /*4d00*/  MUFU.TANH R38, R38 ;  /* 0x0000002600267308 */ /* 0x000ea20000002400 */
[----:B0-----:R-:W-:Y:S02]  /*4d10*/  FSEL R34, R34, -INF , P3 ;  /* 0xff80000022227808 */ /* 0x001fe40001800000 */
[----:B------:R-:W-:Y:S01]  /*4d20*/  ISETP.GT.AND P3, PT, R5, 0x38, PT ;  /* 0x000000380500780c */ /* 0x000fe20003f64270 */
[----:B------:R-:W-:Y:S01]  /*4d30*/  USHF.R.U32.HI UR4, URZ, 0x1f, UR7 ;  /* 0x0000001f3f047899 */ /* 0x000fe20008011607 */
[----:B------:R-:W-:-:S03]  /*4d40*/  FMNMX.FTZ R14, R34, R21, !PT ;  /* 0x00000015220e7209 */ /* 0x000fc60007810000 */
[----:B------:R-:W0:Y:S01]  /*4d50*/  MUFU.TANH R39, R39 ;  /* 0x0000002700277308 */ /* 0x000e220000002400 */
[----:B-1----:R-:W-:Y:S01]  /*4d60*/  FSEL R35, R35, -INF , P2 ;  /* 0xff80000023237808 */ /* 0x002fe20001000000 */
[----:B------:R-:W-:Y:S01]  /*4d70*/  ULEA.HI.SX32 UR4, UR7, UR4, 0x1b ;  /* 0x0000000407047291 */ /* 0x000fe2000f8fda3f */
[----:B------:R-:W-:Y:S02]  /*4d80*/  ISETP.GT.AND P2, PT, R5, 0x39, PT ;  /* 0x000000390500780c */ /* 0x000fe40003f44270 */
[----:B------:R-:W-:Y:S01]  /*4d90*/  FMNMX.FTZ R21, R35, R14, !PT ;  /* 0x0000000e23157209 */ /* 0x000fe20007810000 */
[----:B------:R-:W-:Y:S02]  /*4da0*/  UISETP.LT.AND UP0, UPT, URZ, UR4, UPT ;  /* 0x000000043f00728c */ /* 0x000fe4000bf01270 */
[----:B------:R-:W-:Y:S01]  /*4db0*/  MUFU.TANH R41, R41 ;  /* 0x0000002900297308 */ /* 0x000fe20000002400 */
[----:B--2---:R-:W-:Y:S02]  /*4dc0*/  FSEL R38, R38, -INF , P3 ;  /* 0xff80000026267808 */ /* 0x004fe40001800000 */
[----:B------:R-:W-:-:S02]  /*4dd0*/  ISETP.GT.AND P3, PT, R5, 0x40, PT ;  /* 0x000000400500780c */ /* 0x000fc40003f64270 */
[----:B------:R-:W-:-:S03]  /*4de0*/  FMNMX.FTZ R14, R38, R21, !PT ;  /* 0x00000015260e7209 */ /* 0x000fc60007810000 */
[----:B------:R-:W-:Y:S01]  /*4df0*/  MUFU.TANH R44, R44 ;  /* 0x0000002c002c7308 */ /* 0x000fe20000002400 */
[----:B0-----:R-:W-:Y:S02]  /*4e00*/  FSEL R39, R39, -INF , P2 ;  /* 0xff80000027277808 */ /* 0x001fe40001000000 */
        /* <DEDUP_REMOVED lines=13> */
[----:B------:R0:W-:Y:S01]  /*4ee0*/  @!P1 SYNCS.ARRIVE.TRANS64.RED.A1T0 RZ, [R0+URZ], RZ ;  /* 0x000000ff00ff99a7 */ /* 0x0001e2000810043f */
[----:B------:R-:W-:-:S02]  /*4ef0*/  USEL UR10, URZ, UR4, !UP0 ;  /* 0x000000043f0a7287 */ /* 0x000fc4000c000000 */
[----:B------:R-:W1:Y:S02]  /*4f00*/  MUFU.TANH R26, R26 ;  /* 0x0000001a001a7308 */ /* 0x000e640000002400 */
[----:B------:R-:W-:Y:S02]  /*4f10*/  UISETP.GE.AND UP0, UPT, UR15, UR10, UPT ;  /* 0x0000000a0f00728c */ /* 0x000fe4000bf06270 */
[----:B------:R-:W-:-:S04]  /*4f20*/  IMAD.U32 R226, RZ, RZ, UR10 ;  /* 0x0000000affe27e24 */ /* 0x000fc8000f8e00ff */
[----:B------:R-:W2:Y:S08]  /*4f30*/  MUFU.TANH R27, R27 ;  /* 0x0000001b001b7308 */ /* 0x000eb00000002400 */
[----:B------:R-:W3:Y:S01]  /*4f40*/  MUFU.TANH R30, R30 ;  /* 0x0000001e001e7308 */ /* 0x000ee20000002400 */
[----:B-1----:R-:W-:Y:S02]  /*4f50*/  FSEL R26, R26, -INF , P3 ;  /* 0xff8000001a1a7808 */ /* 0x002fe40001800000 */
[----:B------:R-:W-:-:S02]  /*4f60*/  ISETP.GT.AND P3, PT, R5, 0x48, PT ;  /* 0x000000480500780c */ /* 0x000fc40003f64270 */
[----:B------:R-:W-:-:S03]  /*4f70*/  FMNMX.FTZ R14, R26, R21, !PT ;  /* 0x000000151a0e7209 */ /* 0x000fc60007810000 */
[----:B------:R-:W1:Y:S01]  /*4f80*/  MUFU.TANH R31, R31 ;  /* 0x0000001f001f7308 */ /* 0x000e620000002400 */
[----:B--2---:R-:W-:Y:S02]  /*4f90*/  FSEL R27, R27, -INF , P2 ;  /* 0xff8000001b1b7808 */ /* 0x004fe40001000000 */
[----:B------:R-:W-:Y:S02]  /*4fa0*/  ISETP.GT.AND P2, PT, R5, 0x49, PT ;  /* 0x000000490500780c */ /* 0x000fe40003f44270 */
[----:B------:R-:W-:-:S03]  /*4fb0*/  FMNMX.FTZ R5, R27, R14, !PT ;  /* 0x0000000e1b057209 */ /* 0x000fc60007810000 */
[----:B------:R-:W-:Y:S01]  /*4fc0*/  MUFU.TANH R33, R33 ;  /* 0x0000002100217308 */ /* 0x000fe20000002400 */
[----:B---3--:R-:W-:Y:S02]  /*4fd0*/  FSEL R30, R30, -INF , P3 ;  /* 0xff8000001e1e7808 */ /* 0x008fe40001800000 */
[----:B------:R-:W-:Y:S02]  /*4fe0*/  ISETP.GT.AND P3, PT, R2, 0x1, PT ;  /* 0x000000010200780c */ /* 0x000fe40003f64270 */
[----:B------:R-:W-:Y:S02]  /*4ff0*/  FMNMX.FTZ R14, R30, R5, !PT ;  /* 0x000000051e0e7209 */ /* 0x000fe40007810000 */
[----:B------:R-:W-:Y:S01]  /*5000*/  FSEL R57, R57, -INF , P3 ;  /* 0xff80000039397808 */ /* 0x000fe20001800000 */
[----:B------:R-:W2:Y:S01]  /*5010*/  MUFU.TANH R36, R36 ;  /* 0x0000002400247308 */ /* 0x000ea20000002400 */
[----:B-1----:R-:W-:Y:S02]  /*5020*/  FSEL R31, R31, -INF , P2 ;  /* 0xff8000001f1f7808 */ /* 0x002fe40001000000 */
[----:B------:R-:W-:-:S02]  /*5030*/  ISETP.GT.AND P2, PT, R2, RZ, PT ;  /* 0x000000ff0200720c */ /* 0x000fc40003f44270 */
[----:B------:R-:W-:Y:S02]  /*5040*/  FMNMX.FTZ R14, R31, R14, !PT ;  /* 0x0000000e1f0e7209 */ /* 0x000fe40007810000 */
[----:B------:R-:W-:Y:S01]  /*5050*/  FSEL R56, R56, -INF , P2 ;  /* 0xff80000038387808 */ /* 0x000fe20001000000 */
[----:B------:R-:W-:Y:S01]  /*5060*/  MUFU.TANH R37, R37 ;  /* 0x0000002500257308 */ /* 0x000fe20000002400 */
[C---:B------:R-:W-:Y:S01]  /*5070*/  ISETP.GT.AND P2, PT, R2.reuse, 0x10, PT ;  /* 0x000000100200780c */ /* 0x040fe20003f44270 */
[----:B------:R-:W1:Y:S01]  /*5080*/  SHFL.BFLY PT, R5, R14, 0x2, 0x1f ;  /* 0x0c401f000e057f89 */ /* 0x000e6200000e0000 */
[----:B------:R-:W-:Y:S02]  /*5090*/  ISETP.GT.AND P3, PT, R2, 0x11, PT ;  /* 0x000000110200780c */ /* 0x000fe40003f64270 */
[----:B------:R-:W-:Y:S02]  /*50a0*/  FSEL R48, R48, -INF , P2 ;  /* 0xff80000030307808 */ /* 0x000fe40001000000 */
[----:B------:R-:W-:Y:S01]  /*50b0*/  FSEL R49, R49, -INF , P3 ;  /* 0xff80000031317808 */ /* 0x000fe20001800000 */
[----:B------:R-:W3:Y:S01]  /*50c0*/  MUFU.TANH R24, R24 ;  /* 0x0000001800187308 */ /* 0x000ee20000002400 */
[----:B------:R-:W-:-:S04]  /*50d0*/  ISETP.GT.AND P2, PT, R2, 0x20, PT ;  /* 0x000000200200780c */ /* 0x000fc80003f44270 */
[----:B------:R-:W-:Y:S02]  /*50e0*/  FSEL R40, R40, -INF , P2 ;  /* 0xff80000028287808 */ /* 0x000fe40001000000 */
[----:B------:R-:W-:Y:S01]  /*50f0*/  ISETP.GT.AND P2, PT, R2, 0x28, PT ;  /* 0x000000280200780c */ /* 0x000fe20003f44270 */
[----:B------:R-:W-:Y:S03]  /*5100*/  MUFU.TANH R25, R25 ;  /* 0x0000001900197308 */ /* 0x000fe60000002400 */
[----:B------:R-:W-:Y:S02]  /*5110*/  FSEL R44, R44, -INF , P2 ;  /* 0xff8000002c2c7808 */ /* 0x000fe40001000000 */
[----:B------:R-:W-:-:S03]  /*5120*/  ISETP.GT.AND P2, PT, R2, 0x30, PT ;  /* 0x000000300200780c */ /* 0x000fc60003f44270 */
[----:B------:R-:W4:Y:S01]  /*5130*/  MUFU.TANH R28, R28 ;  /* 0x0000001c001c7308 */ /* 0x000f220000002400 */
[----:B------:R-:W-:Y:S02]  /*5140*/  FSEL R32, R32, -INF , P2 ;  /* 0xff80000020207808 */ /* 0x000fe40001000000 */
[----:B-1----:R-:W-:Y:S02]  /*5150*/  FMNMX.FTZ R5, R14, R5, !PT ;  /* 0x000000050e057209 */ /* 0x002fe40007810000 */
[----:B------:R-:W-:-:S03]  /*5160*/  ISETP.GT.AND P2, PT, R2, 0x38, PT ;  /* 0x000000380200780c */ /* 0x000fc60003f44270 */
[----:B------:R-:W1:Y:S01]  /*5170*/  SHFL.BFLY PT, R14, R5, 0x1, 0x1f ;  /* 0x0c201f00050e7f89 */ /* 0x000e6200000e0000 */
[----:B--2---:R-:W-:Y:S01]  /*5180*/  FSEL R36, R36, -INF , P2 ;  /* 0xff80000024247808 */ /* 0x004fe20001000000 */
[----:B------:R-:W2:Y:S01]  /*5190*/  MUFU.TANH R29, R29 ;  /* 0x0000001d001d7308 */ /* 0x000ea20000002400 */
[----:B------:R-:W-:-:S04]  /*51a0*/  ISETP.GT.AND P2, PT, R2, 0x40, PT ;  /* 0x000000400200780c */ /* 0x000fc80003f44270 */
[----:B---3--:R-:W-:Y:S02]  /*51b0*/  FSEL R24, R24, -INF , P2 ;  /* 0xff80000018187808 */ /* 0x008fe40001000000 */
[----:B------:R-:W-:-:S04]  /*51c0*/  ISETP.GT.AND P2, PT, R2, 0x48, PT ;  /* 0x000000480200780c */ /* 0x000fc80003f44270 */
[----:B----4-:R-:W-:Y:S02]  /*51d0*/  FSEL R28, R28, -INF , P2 ;  /* 0xff8000001c1c7808 */ /* 0x010fe40001000000 */
[----:B-1----:R-:W-:Y:S02]  /*51e0*/  FMNMX.FTZ R3, R5, R14, !PT ;  /* 0x0000000e05037209 */ /* 0x002fe40007810000 */
        /* <DEDUP_REMOVED lines=22> */
[----:B------:R-:W1:Y:S01]  /*5350*/  MUFU.EX2 R59, R59 ;  /* 0x0000003b003b7308 */ /* 0x000e620000000800 */
        /* <DEDUP_REMOVED lines=15> */
[----:B------:R-:W3:Y:S01]  /*5450*/  MUFU.EX2 R63, R63 ;  /* 0x0000003f003f7308 */ /* 0x000ee20000000800 */
        /* <DEDUP_REMOVED lines=12> */
[----:B--2---:R-:W-:Y:S01]  /*5520*/  FSEL R29, R29, -INF , P3 ;  /* 0xff8000001d1d7808 */ /* 0x004fe20001800000 */
[--C-:B------:R-:W-:Y:S01]  /*5530*/  FFMA.FTZ R27, R27, UR5, -R14.reuse ;  /* 0x000000051b1b7c23 */ /* 0x100fe2000801080e */
[----:B------:R-:W-:Y:S01]  /*5540*/  FMNMX.FTZ R4, R24, R5, !PT ;  /* 0x0000000518047209 */ /* 0x000fe20007810000 */
[--C-:B------:R-:W-:Y:S01]  /*5550*/  FFMA.FTZ R30, R30, UR5, -R14.reuse ;  /* 0x000000051e1e7c23 */ /* 0x100fe2000801080e */
[----:B------:R-:W2:Y:S01]  /*5560*/  MUFU.EX2 R51, R51 ;  /* 0x0000003300337308 */ /* 0x000ea20000000800 */
[----:B------:R-:W-:Y:S01]  /*5570*/  FFMA.FTZ R14, R31, UR5, -R14 ;  /* 0x000000051f0e7c23 */ /* 0x000fe2000801080e */
[----:B------:R-:W-:Y:S01]  /*5580*/  FMNMX.FTZ R5, R25, R4, !PT ;  /* 0x0000000419057209 */ /* 0x000fe20007810000 */
[----:B------:R-:W-:Y:S01]  /*5590*/  IMAD.MOV.U32 R31, RZ, RZ, R151 ;  /* 0x000000ffff1f7224 */ /* 0x000fe200078e0097 */
[----:B-1----:R-:W-:-:S02]  /*55a0*/  F2FP.F16.F32.PACK_AB R209, R59, R58 ;  /* 0x0000003a3bd1723e */ /* 0x002fc400000000ff */
[----:B------:R-:W-:Y:S02]  /*55b0*/  FMNMX.FTZ R2, R28, R5, !PT ;  /* 0x000000051c027209 */ /* 0x000fe40007810000 */
[----:B------:R-:W-:Y:S01]  /*55c0*/  MUFU.EX2 R54, R54 ;  /* 0x0000003600367308 */ /* 0x000fe20000000800 */
[----:B---3--:R-:W-:Y:S02]  /*55d0*/  F2FP.F16.F32.PACK_AB R211, R63, R62 ;  /* 0x0000003e3fd3723e */ /* 0x008fe400000000ff */
[----:B------:R-:W-:-:S05]  /*55e0*/  FMNMX.FTZ R2, R29, R2, !PT ;  /* 0x000000021d027209 */ /* 0x000fca0007810000 */
[----:B------:R-:W1:Y:S01]  /*55f0*/  SHFL.BFLY PT, R5, R2, 0x2, 0x1f ;  /* 0x0c401f0002057f89 */ /* 0x000e6200000e0000 */
[----:B------:R-:W-:Y:S01]  /*5600*/  MUFU.EX2 R195, R14 ;  /* 0x0000000e00c37308 */ /* 0x000fe20000000800 */
[----:B--2---:R-:W-:-:S07]  /*5610*/  F2FP.F16.F32.PACK_AB R205, R51, R50 ;  /* 0x0000003233cd723e */ /* 0x004fce00000000ff */
[----:B------:R-:W2:Y:S08]  /*5620*/  MUFU.EX2 R55, R55 ;  /* 0x0000003700377308 */ /* 0x000eb00000000800 */
[----:B------:R-:W-:Y:S01]  /*5630*/  MUFU.EX2 R42, R42 ;  /* 0x0000002a002a7308 */ /* 0x000fe20000000800 */
[----:B-1----:R-:W-:-:S07]  /*5640*/  FMNMX.FTZ R5, R2, R5, !PT ;  /* 0x0000000502057209 */ /* 0x002fce0007810000 */
[----:B------:R-:W1:Y:S01]  /*5650*/  MUFU.EX2 R43, R43 ;  /* 0x0000002b002b7308 */ /* 0x000e620000000800 */
[----:B--2---:R-:W-:Y:S01]  /*5660*/  F2FP.F16.F32.PACK_AB R207, R55, R54 ;  /* 0x0000003637cf723e */ /* 0x004fe200000000ff */
[----:B------:R-:W2:Y:S06]  /*5670*/  SHFL.BFLY PT, R4, R5, 0x1, 0x1f ;  /* 0x0c201f0005047f89 */ /* 0x000eac00000e0000 */
[----:B------:R-:W-:Y:S08]  /*5680*/  MUFU.EX2 R46, R46 ;  /* 0x0000002e002e7308 */ /* 0x000ff00000000800 */
[----:B------:R-:W3:Y:S01]  /*5690*/  MUFU.EX2 R47, R47 ;  /* 0x0000002f002f7308 */ /* 0x000ee20000000800 */
[----:B-1----:R-:W-:-:S07]  /*56a0*/  F2FP.F16.F32.PACK_AB R201, R43, R42 ;  /* 0x0000002a2bc9723e */ /* 0x002fce00000000ff */
[----:B------:R-:W-:Y:S01]  /*56b0*/  MUFU.EX2 R34, R34 ;  /* 0x0000002200227308 */ /* 0x000fe20000000800 */
[----:B--2---:R-:W-:Y:S01]  /*56c0*/  FMNMX.FTZ R4, R5, R4, !PT ;  /* 0x0000000405047209 */ /* 0x004fe20007810000 */
[----:B------:R-:W-:Y:S01]  /*56d0*/  FADD.FTZ R5, R58, R59 ;  /* 0x0000003b3a057221 */ /* 0x000fe20000010000 */
[----:B------:R-:W-:Y:S01]  /*56e0*/  IMAD.MOV.U32 R59, RZ, RZ, R151 ;  /* 0x000000ffff3b7224 */ /* 0x000fe200078e0097 */
[----:B------:R-:W-:-:S04]  /*56f0*/  MOV R58, R151 ;  /* 0x00000097003a7202 */ /* 0x000fc80000000f00 */
[----:B------:R-:W1:Y:S01]  /*5700*/  MUFU.EX2 R35, R35 ;  /* 0x0000002300237308 */ /* 0x000e620000000800 */
[C---:B------:R-:W-:Y:S01]  /*5710*/  FMUL.FTZ R2, R4.reuse, UR5 ;  /* 0x0000000504027c20 */ /* 0x040fe20008410000 */
[----:B------:R-:W-:Y:S01]  /*5720*/  FSETP.NEU.FTZ.AND P2, PT, R4, -INF , PT ;  /* 0xff8000000400780b */ /* 0x000fe20003f5d000 */
[----:B------:R-:W-:Y:S01]  /*5730*/  FADD.FTZ R14, R62, R5 ;  /* 0x000000053e0e7221 */ /* 0x000fe20000010000 */
[----:B---3--:R-:W-:Y:S01]  /*5740*/  F2FP.F16.F32.PACK_AB R203, R47, R46 ;  /* 0x0000002e2fcb723e */ /* 0x008fe200000000ff */
[----:B------:R-:W-:Y:S01]  /*5750*/  IMAD.MOV.U32 R62, RZ, RZ, R151 ;  /* 0x000000ffff3e7224 */ /* 0x000fe200078e0097 */
[----:B------:R-:W-:Y:S01]  /*5760*/  FSEL R2, R2, RZ, P2 ;  /* 0x000000ff02027208 */ /* 0x000fe20001000000 */
[----:B------:R-:W-:Y:S01]  /*5770*/  FADD.FTZ R5, R63, R14 ;  /* 0x0000000e3f057221 */ /* 0x000fe20000010000 */
[----:B------:R-:W-:Y:S01]  /*5780*/  MUFU.EX2 R38, R38 ;  /* 0x0000002600267308 */ /* 0x000fe20000000800 */
[----:B------:R-:W-:Y:S02]  /*5790*/  PLOP3.LUT P2, PT, PT, PT, UP0, 0x80, 0x0 ;  /* 0x000000000000781c */ /* 0x000fe40003f4f008 */
[--C-:B------:R-:W-:Y:S01]  /*57a0*/  FFMA.FTZ R56, R56, UR5, -R2.reuse ;  /* 0x0000000538387c23 */ /* 0x100fe20008010802 */
[--C-:B------:R-:W-:Y:S01]  /*57b0*/  FFMA.FTZ R57, R57, UR5, -R2.reuse ;  /* 0x0000000539397c23 */ /* 0x100fe20008010802 */
[--C-:B------:R-:W-:Y:S01]  /*57c0*/  FFMA.FTZ R60, R60, UR5, -R2.reuse ;  /* 0x000000053c3c7c23 */ /* 0x100fe20008010802 */
[--C-:B------:R-:W-:Y:S01]  /*57d0*/  FFMA.FTZ R61, R61, UR5, -R2.reuse ;  /* 0x000000053d3d7c23 */ /* 0x100fe20008010802 */
[--C-:B------:R-:W-:Y:S01]  /*57e0*/  FFMA.FTZ R48, R48, UR5, -R2.reuse ;  /* 0x0000000530307c23 */ /* 0x100fe20008010802 */
[--C-:B------:R-:W-:Y:S01]  /*57f0*/  FFMA.FTZ R49, R49, UR5, -R2.reuse ;  /* 0x0000000531317c23 */ /* 0x100fe20008010802 */
[----:B------:R-:W-:Y:S01]  /*5800*/  MUFU.EX2 R56, R56 ;  /* 0x0000003800387308 */ /* 0x000fe20000000800 */
[----:B------:R-:W-:Y:S01]  /*5810*/  FADD.FTZ R14, R50, R5 ;  /* 0x00000005320e7221 */ /* 0x000fe20000010000 */
[--C-:B------:R-:W-:Y:S01]  /*5820*/  FFMA.FTZ R52, R52, UR5, -R2.reuse ;  /* 0x0000000534347c23 */ /* 0x100fe20008010802 */
[--C-:B------:R-:W-:Y:S01]  /*5830*/  FFMA.FTZ R53, R53, UR5, -R2.reuse ;  /* 0x0000000535357c23 */ /* 0x100fe20008010802 */
[----:B------:R-:W-:Y:S01]  /*5840*/  FFMA.FTZ R40, R40, UR5, -R2 ;  /* 0x0000000528287c23 */ /* 0x000fe20008010802 */
[----:B------:R-:W-:Y:S01]  /*5850*/  FADD.FTZ R21, R51, R14 ;  /* 0x0000000e33157221 */ /* 0x000fe20000010000 */
[--C-:B------:R-:W-:Y:S01]  /*5860*/  FFMA.FTZ R41, R41, UR5, -R2.reuse ;  /* 0x0000000529297c23 */ /* 0x100fe20008010802 */
[--C-:B------:R-:W-:Y:S01]  /*5870*/  FFMA.FTZ R44, R44, UR5, -R2.reuse ;  /* 0x000000052c2c7c23 */ /* 0x100fe20008010802 */
[----:B------:R-:W2:Y:S01]  /*5880*/  MUFU.EX2 R57, R57 ;  /* 0x0000003900397308 */ /* 0x000ea20000000800 */
[----:B------:R-:W-:Y:S01]  /*5890*/  FADD.FTZ R20, R54, R21 ;  /* 0x0000001536147221 */ /* 0x000fe20000010000 */
[--C-:B------:R-:W-:Y:S01]  /*58a0*/  FFMA.FTZ R45, R45, UR5, -R2.reuse ;  /* 0x000000052d2d7c23 */ /* 0x100fe20008010802 */
[--C-:B------:R-:W-:Y:S01]  /*58b0*/  FFMA.FTZ R32, R32, UR5, -R2.reuse ;  /* 0x0000000520207c23 */ /* 0x100fe20008010802 */
[----:B------:R-:W-:Y:S01]  /*58c0*/  FFMA.FTZ R33, R33, UR5, -R2 ;  /* 0x0000000521217c23 */ /* 0x000fe20008010802 */
[----:B------:R-:W-:Y:S01]  /*58d0*/  FADD.FTZ R21, R55, R20 ;  /* 0x0000001437157221 */ /* 0x000fe20000010000 */
[--C-:B------:R-:W-:Y:S01]  /*58e0*/  FFMA.FTZ R36, R36, UR5, -R2.reuse ;  /* 0x0000000524247c23 */ /* 0x100fe20008010802 */
[--C-:B------:R-:W-:Y:S01]  /*58f0*/  FFMA.FTZ R37, R37, UR5, -R2.reuse ;  /* 0x0000000525257c23 */ /* 0x100fe20008010802 */
[----:B------:R-:W3:Y:S01]  /*5900*/  MUFU.EX2 R60, R60 ;  /* 0x0000003c003c7308 */ /* 0x000ee20000000800 */
[----:B------:R-:W-:Y:S01]  /*5910*/  FADD.FTZ R20, R42, R21 ;  /* 0x000000152a147221 */ /* 0x000fe20000010000 */
[--C-:B------:R-:W-:Y:S01]  /*5920*/  FFMA.FTZ R24, R24, UR5, -R2.reuse ;  /* 0x0000000518187c23 */ /* 0x100fe20008010802 */
[--C-:B------:R-:W-:Y:S01]  /*5930*/  FFMA.FTZ R25, R25, UR5, -R2.reuse ;  /* 0x0000000519197c23 */ /* 0x100fe20008010802 */
[----:B------:R-:W-:Y:S01]  /*5940*/  FFMA.FTZ R28, R28, UR5, -R2 ;  /* 0x000000051c1c7c23 */ /* 0x000fe20008010802 */
[----:B------:R-:W-:Y:S01]  /*5950*/  FADD.FTZ R21, R43, R20 ;  /* 0x000000142b157221 */ /* 0x000fe20000010000 */
[----:B------:R-:W-:Y:S01]  /*5960*/  FFMA.FTZ R2, R29, UR5, -R2 ;  /* 0x000000051d027c23 */ /* 0x000fe20008010802 */
[----:B-1----:R-:W-:Y:S01]  /*5970*/  F2FP.F16.F32.PACK_AB R197, R35, R34 ;  /* 0x0000002223c5723e */ /* 0x002fe200000000ff */
[----:B------:R-:W1:Y:S01]  /*5980*/  MUFU.EX2 R61, R61 ;  /* 0x0000003d003d7308 */ /* 0x000e620000000800 */
[----:B--2---:R-:W-:Y:S01]  /*5990*/  FADD.FTZ R5, R56, R57 ;  /* 0x0000003938057221 */ /* 0x004fe20000010000 */
[----:B------:R-:W-:Y:S01]  /*59a0*/  F2FP.F16.F32.PACK_AB R208, R57, R56 ;  /* 0x0000003839d0723e */ /* 0x000fe200000000ff */
[--C-:B------:R-:W-:Y:S01]  /*59b0*/  IMAD.MOV.U32 R57, RZ, RZ, R151.reuse ;  /* 0x000000ffff397224 */ /* 0x100fe200078e0097 */
[-C--:B------:R-:W-:Y:S01]  /*59c0*/  MOV R63, R151.reuse ;  /* 0x00000097003f7202 */ /* 0x080fe20000000f00 */
[--C-:B------:R-:W-:Y:S01]  /*59d0*/  IMAD.MOV.U32 R56, RZ, RZ, R151.reuse ;  /* 0x000000ffff387224 */ /* 0x100fe200078e0097 */
[-C--:B------:R-:W-:Y:S01]  /*59e0*/  MOV R43, R151.reuse ;  /* 0x00000097002b7202 */ /* 0x080fe20000000f00 */
[----:B------:R-:W-:Y:S01]  /*59f0*/  IMAD.MOV.U32 R55, RZ, RZ, R151 ;  /* 0x000000ffff377224 */ /* 0x000fe200078e0097 */
[----:B------:R-:W2:Y:S01]  /*5a00*/  MUFU.EX2 R48, R48 ;  /* 0x0000003000307308 */ /* 0x000ea20000000800 */
[----:B---3--:R-:W-:Y:S01]  /*5a10*/  FADD.FTZ R14, R60, R5 ;  /* 0x000000053c0e7221 */ /* 0x008fe20000010000 */
[--C-:B------:R-:W-:Y:S01]  /*5a20*/  IMAD.MOV.U32 R54, RZ, RZ, R151.reuse ;  /* 0x000000ffff367224 */ /* 0x100fe200078e0097 */
[----:B------:R-:W-:Y:S01]  /*5a30*/  MOV R29, R151 ;  /* 0x00000097001d7202 */ /* 0x000fe20000000f00 */
[----:B------:R-:W-:-:S02]  /*5a40*/  IMAD.MOV.U32 R51, RZ, RZ, R151 ;  /* 0x000000ffff337224 */ /* 0x000fc400078e0097 */
[--C-:B------:R-:W-:Y:S02]  /*5a50*/  IMAD.MOV.U32 R50, RZ, RZ, R151.reuse ;  /* 0x000000ffff327224 */ /* 0x100fe400078e0097 */
[----:B------:R-:W3:Y:S01]  /*5a60*/  MUFU.EX2 R49, R49 ;  /* 0x0000003100317308 */ /* 0x000ee20000000800 */
[C---:B-1----:R-:W-:Y:S01]  /*5a70*/  FADD.FTZ R5, R61.reuse, R14 ;  /* 0x0000000e3d057221 */ /* 0x042fe20000010000 */
[----:B------:R-:W-:Y:S01]  /*5a80*/  F2FP.F16.F32.PACK_AB R210, R61, R60 ;  /* 0x0000003c3dd2723e */ /* 0x000fe200000000ff */
[--C-:B------:R-:W-:Y:S02]  /*5a90*/  IMAD.MOV.U32 R61, RZ, RZ, R151.reuse ;  /* 0x000000ffff3d7224 */ /* 0x100fe400078e0097 */
[--C-:B------:R-:W-:Y:S02]  /*5aa0*/  IMAD.MOV.U32 R60, RZ, RZ, R151.reuse ;  /* 0x000000ffff3c7224 */ /* 0x100fe400078e0097 */
[----:B------:R-:W-:Y:S01]  /*5ab0*/  IMAD.MOV.U32 R42, RZ, RZ, R151 ;  /* 0x000000ffff2a7224 */ /* 0x000fe200078e0097 */
[----:B------:R-:W0:Y:S01]  /*5ac0*/  MUFU.EX2 R52, R52 ;  /* 0x0000003400347308 */ /* 0x000e220000000800 */
[----:B--2---:R-:W-:-:S07]  /*5ad0*/  FADD.FTZ R14, R48, R5 ;  /* 0x00000005300e7221 */ /* 0x004fce0000010000 */
[----:B------:R-:W1:Y:S01]  /*5ae0*/  MUFU.EX2 R53, R53 ;  /* 0x0000003500357308 */ /* 0x000e620000000800 */
[C---:B---3--:R-:W-:Y:S01]  /*5af0*/  FADD.FTZ R5, R49.reuse, R14 ;  /* 0x0000000e31057221 */ /* 0x048fe20000010000 */
[----:B------:R-:W-:Y:S01]  /*5b00*/  FADD.FTZ R14, R46, R21 ;  /* 0x000000152e0e7221 */ /* 0x000fe20000010000 */
[----:B------:R-:W-:Y:S01]  /*5b10*/  F2FP.F16.F32.PACK_AB R204, R49, R48 ;  /* 0x0000003031cc723e */ /* 0x000fe200000000ff */
[--C-:B------:R-:W-:Y:S01]  /*5b20*/  IMAD.MOV.U32 R49, RZ, RZ, R151.reuse ;  /* 0x000000ffff317224 */ /* 0x100fe200078e0097 */
[-C--:B------:R-:W-:Y:S01]  /*5b30*/  MOV R48, R151.reuse ;  /* 0x0000009700307202 */ /* 0x080fe20000000f00 */
[----:B------:R-:W-:Y:S01]  /*5b40*/  FADD.FTZ R21, R47, R14 ;  /* 0x0000000e2f157221 */ /* 0x000fe20000010000 */
[----:B------:R-:W-:Y:S01]  /*5b50*/  IMAD.MOV.U32 R47, RZ, RZ, R151 ;  /* 0x000000ffff2f7224 */ /* 0x000fe200078e0097 */
[----:B------:R-:W2:Y:S01]  /*5b60*/  MUFU.EX2 R40, R40 ;  /* 0x0000002800287308 */ /* 0x000ea20000000800 */
[----:B0-----:R-:W-:Y:S01]  /*5b70*/  FADD.FTZ R0, R52, R5 ;  /* 0x0000000534007221 */ /* 0x001fe20000010000 */
[----:B------:R-:W-:Y:S01]  /*5b80*/  FADD.FTZ R14, R34, R21 ;  /* 0x00000015220e7221 */ /* 0x000fe20000010000 */
[----:B------:R-:W-:Y:S01]  /*5b90*/  IMAD.MOV.U32 R46, RZ, RZ, R151 ;  /* 0x000000ffff2e7224 */ /* 0x000fe200078e0097 */
[----:B------:R-:W-:-:S02]  /*5ba0*/  MOV R34, R151 ;  /* 0x0000009700227202 */ /* 0x000fc40000000f00 */
[----:B------:R-:W-:Y:S01]  /*5bb0*/  FADD.FTZ R21, R35, R14 ;  /* 0x0000000e23157221 */ /* 0x000fe20000010000 */
[----:B------:R-:W-:Y:S01]  /*5bc0*/  IMAD.MOV.U32 R35, RZ, RZ, R151 ;  /* 0x000000ffff237224 */ /* 0x000fe200078e0097 */
[----:B------:R-:W0:Y:S01]  /*5bd0*/  MUFU.EX2 R41, R41 ;  /* 0x0000002900297308 */ /* 0x000e220000000800 */
[C---:B-1----:R-:W-:Y:S01]  /*5be0*/  FADD.FTZ R5, R53.reuse, R0 ;  /* 0x0000000035057221 */ /* 0x042fe20000010000 */
[----:B------:R-:W-:Y:S01]  /*5bf0*/  FADD.FTZ R14, R38, R21 ;  /* 0x00000015260e7221 */ /* 0x000fe20000010000 */
[----:B------:R-:W-:Y:S01]  /*5c00*/  F2FP.F16.F32.PACK_AB R206, R53, R52 ;  /* 0x0000003435ce723e */ /* 0x000fe200000000ff */
[----:B------:R-:W-:Y:S01]  /*5c10*/  IMAD.MOV.U32 R52, RZ, RZ, R151 ;  /* 0x000000ffff347224 */ /* 0x000fe200078e0097 */
[----:B------:R-:W-:-:S03]  /*5c20*/  MOV R53, R151 ;  /* 0x0000009700357202 */ /* 0x000fc60000000f00 */
        /* <DEDUP_REMOVED lines=10> */
[C---:B--2---:R-:W-:Y:S01]  /*5cd0*/  FADD.FTZ R21, R39.reuse, R14 ;  /* 0x0000000e27157221 */ /* 0x044fe20000010000 */
[----:B------:R-:W-:Y:S01]  /*5ce0*/  F2FP.F16.F32.PACK_AB R199, R39, R38 ;  /* 0x0000002627c7723e */ /* 0x000fe200000000ff */
[----:B------:R-:W-:Y:S01]  /*5cf0*/  IMAD.MOV.U32 R39, RZ, RZ, R151 ;  /* 0x000000ffff277224 */ /* 0x000fe200078e0097 */
[----:B------:R-:W-:-:S04]  /*5d00*/  MOV R38, R151 ;  /* 0x0000009700267202 */ /* 0x000fc80000000f00 */
        /* <DEDUP_REMOVED lines=12> */
[----:B------:R-:W-:-:S05]  /*5dd0*/  IMAD.MOV.U32 R26, RZ, RZ, R151 ;  /* 0x000000ffff1a7224 */ /* 0x000fca00078e0097 */
[----:B------:R-:W0:Y:S01]  /*5de0*/  MUFU.EX2 R30, R30 ;  /* 0x0000001e001e7308 */ /* 0x000e220000000800 */
[C---:B-1----:R-:W-:Y:S01]  /*5df0*/  FADD.FTZ R5, R33.reuse, R0 ;  /* 0x0000000021057221 */ /* 0x042fe20000010000 */
[----:B------:R-:W-:Y:S01]  /*5e00*/  F2FP.F16.F32.PACK_AB R196, R33, R32 ;  /* 0x0000002021c4723e */ /* 0x000fe200000000ff */
[--C-:B------:R-:W-:Y:S02]  /*5e10*/  IMAD.MOV.U32 R33, RZ, RZ, R151.reuse ;  /* 0x000000ffff217224 */ /* 0x100fe400078e0097 */
[----:B------:R-:W-:-:S03]  /*5e20*/  IMAD.MOV.U32 R32, RZ, RZ, R151 ;  /* 0x000000ffff207224 */ /* 0x000fc600078e0097 */
[----:B------:R-:W1:Y:S01]  /*5e30*/  MUFU.EX2 R37, R37 ;  /* 0x0000002500257308 */ /* 0x000e620000000800 */
[----:B--2---:R-:W-:-:S07]  /*5e40*/  FADD.FTZ R0, R36, R5 ;  /* 0x0000000524007221 */ /* 0x004fce0000010000 */
[----:B------:R-:W2:Y:S01]  /*5e50*/  MUFU.EX2 R24, R24 ;  /* 0x0000001800187308 */ /* 0x000ea20000000800 */
[----:B0-----:R-:W-:-:S04]  /*5e60*/  FADD.FTZ R14, R30, R21 ;  /* 0x000000151e0e7221 */ /* 0x001fc80000010000 */
[C---:B------:R-:W-:Y:S01]  /*5e70*/  FADD.FTZ R5, R195.reuse, R14 ;  /* 0x0000000ec3057221 */ /* 0x040fe20000010000 */
[----:B------:R-:W-:Y:S01]  /*5e80*/  F2FP.F16.F32.PACK_AB R195, R195, R30 ;  /* 0x0000001ec3c3723e */ /* 0x000fe200000000ff */
[--C-:B------:R-:W-:Y:S01]  /*5e90*/  IMAD.MOV.U32 R30, RZ, RZ, R151.reuse ;  /* 0x000000ffff1e7224 */ /* 0x100fe200078e0097 */
[----:B------:R-:W0:Y:S01]  /*5ea0*/  MUFU.EX2 R25, R25 ;  /* 0x0000001900197308 */ /* 0x000e220000000800 */
[C---:B-1----:R-:W-:Y:S01]  /*5eb0*/  FADD.FTZ R27, R37.reuse, R0 ;  /* 0x00000000251b7221 */ /* 0x042fe20000010000 */
[----:B------:R-:W-:Y:S01]  /*5ec0*/  F2FP.F16.F32.PACK_AB R198, R37, R36 ;  /* 0x0000002425c6723e */ /* 0x000fe200000000ff */
[--C-:B------:R-:W-:Y:S02]  /*5ed0*/  IMAD.MOV.U32 R37, RZ, RZ, R151.reuse ;  /* 0x000000ffff257224 */ /* 0x100fe400078e0097 */
[----:B------:R-:W-:-:S03]  /*5ee0*/  IMAD.MOV.U32 R36, RZ, RZ, R151 ;  /* 0x000000ffff247224 */ /* 0x000fc600078e0097 */
[----:B------:R-:W1:Y:S01]  /*5ef0*/  MUFU.EX2 R28, R28 ;  /* 0x0000001c001c7308 */ /* 0x000e620000000800 */
[----:B--2---:R-:W-:-:S07]  /*5f00*/  FADD.FTZ R0, R24, R27 ;  /* 0x0000001b18007221 */ /* 0x004fce0000010000 */
[----:B------:R2:W3:Y:S01]  /*5f10*/  MUFU.EX2 R21, R2 ;  /* 0x0000000200157308 */ /* 0x0004e20000000800 */
[C---:B0-----:R-:W-:Y:S01]  /*5f20*/  FADD.FTZ R27, R25.reuse, R0 ;  /* 0x00000000191b7221 */ /* 0x041fe20000010000 */
[----:B------:R-:W-:Y:S01]  /*5f30*/  F2FP.F16.F32.PACK_AB R192, R25, R24 ;  /* 0x0000001819c0723e */ /* 0x000fe200000000ff */
[----:B------:R-:W-:Y:S01]  /*5f40*/  IMAD.MOV.U32 R0, RZ, RZ, 0x3f800000 ;  /* 0x3f800000ff007424 */ /* 0x000fe200078e00ff */
[----:B------:R-:W-:Y:S01]  /*5f50*/  MOV R24, R151 ;  /* 0x0000009700187202 */ /* 0x000fe20000000f00 */
[----:B------:R-:W-:Y:S02]  /*5f60*/  IMAD.MOV.U32 R25, RZ, RZ, R151 ;  /* 0x000000ffff197224 */ /* 0x000fe400078e0097 */
[----:B-1----:R-:W-:Y:S01]  /*5f70*/  FADD.FTZ R14, R28, R27 ;  /* 0x0000001b1c0e7221 */ /* 0x002fe20000010000 */
[----:B--2---:R-:W-:Y:S02]  /*5f80*/  IMAD.MOV.U32 R2, RZ, RZ, 0x3f800000 ;  /* 0x3f800000ff027424 */ /* 0x004fe400078e00ff */
[--C-:B------:R-:W-:Y:S01]  /*5f90*/  IMAD.MOV.U32 R27, RZ, RZ, R151.reuse ;  /* 0x000000ffff1b7224 */ /* 0x100fe200078e0097 */
[C---:B---3--:R-:W-:Y:S01]  /*5fa0*/  F2FP.F16.F32.PACK_AB R194, R21.reuse, R28 ;  /* 0x0000001c15c2723e */ /* 0x048fe200000000ff */
[----:B------:R-:W-:Y:S01]  /*5fb0*/  FADD.FTZ R14, R21, R14 ;  /* 0x0000000e150e7221 */ /* 0x000fe20000010000 */
[----:B------:R-:W-:Y:S01]  /*5fc0*/  IMAD.MOV.U32 R28, RZ, RZ, R151 ;  /* 0x000000ffff1c7224 */ /* 0x000fe200078e0097 */
[----:B------:R-:W-:Y:S06]  /*5fd0*/  @!P2 BRA `(.L_x_2100) ;  /* 0x000000440078a947 */ /* 0x000fec0003800000 */
[----:B------:R-:W-:Y:S01]  /*5fe0*/  R2UR UR5, R227 ;  /* 0x00000000e30572ca */ /* 0x000fe200000e0000 */
[----:B------:R-:W-:Y:S01]  /*5ff0*/  IMAD.MOV.U32 R21, RZ, RZ, R3 ;  /* 0x000000ffff157224 */ /* 0x000fe200078e0003 */
[----:B------:R-:W-:Y:S01]  /*6000*/  R2UR UR4, R16 ;  /* 0x00000000100472ca */ /* 0x000fe200000e0000 */
[----:B------:R-:W-:Y:S01]  /*6010*/  IMAD.MOV.U32 R20, RZ, RZ, R4 ;  /* 0x000000ffff147224 */ /* 0x000fe200078e0004 */
[----:B------:R-:W-:Y:S01]  /*6020*/  CS2R R150, SRZ ;  /* 0x0000000000967805 */ /* 0x000fe2000001ff00 */
[----:B------:R-:W-:Y:S01]  /*6030*/  IMAD.U32 R228, RZ, RZ, UR60 ;  /* 0x0000003cffe47e24 */ /* 0x000fe2000f8e00ff */
[----:B------:R-:W-:Y:S01]  /*6040*/  CS2R R146, SRZ ;  /* 0x0000000000927805 */ /* 0x000fe2000001ff00 */
[----:B------:R-:W-:Y:S01]  /*6050*/  IMAD.MOV.U32 R2, RZ, RZ, 0x3f800000 ;  /* 0x3f800000ff027424 */ /* 0x000fe200078e00ff */
[----:B------:R-:W-:Y:S02]  /*6060*/  CS2R R142, SRZ ;  /* 0x00000000008e7805 */ /* 0x000fe4000001ff00 */
[----:B------:R-:W-:-:S02]  /*6070*/  CS2R R138, SRZ ;  /* 0x00000000008a7805 */ /* 0x000fc4000001ff00 */
[----:B------:R-:W-:Y:S02]  /*6080*/  CS2R R134, SRZ ;  /* 0x0000000000867805 */ /* 0x000fe4000001ff00 */
[----:B------:R-:W-:Y:S02]  /*6090*/  CS2R R130, SRZ ;  /* 0x0000000000827805 */ /* 0x000fe4000001ff00 */
[----:B------:R-:W-:Y:S01]  /*60a0*/  CS2R R126, SRZ ;  /* 0x00000000007e7805 */ /* 0x000fe2000001ff00 */
[----:B------:R-:W-:Y:S01]  /*60b0*/  IMAD.U32 R229, RZ, RZ, UR5 ;  /* 0x00000005ffe57e24 */ /* 0x000fe2000f8e00ff */
[----:B------:R-:W-:Y:S02]  /*60c0*/  CS2R R122, SRZ ;  /* 0x00000000007a7805 */ /* 0x000fe4000001ff00 */
[----:B------:R-:W-:Y:S02]  /*60d0*/  MOV R230, UR4 ;  /* 0x0000000400e67c02 */ /* 0x000fe40008000f00 */
        /* <DEDUP_REMOVED lines=57> */
.L_x_2109:
[----:B------:R-:W-:Y:S02]  /*6470*/  R2UR UR4, R228 ;  /* 0x00000000e40472ca */ /* 0x000fe400000e0000 */
[----:B------:R-:W-:-:S11]  /*6480*/  R2UR UR6, R230 ;  /* 0x00000000e60672ca */ /* 0x000fd600000e0000 */
        /* <DEDUP_REMOVED lines=8> */
.L_x_2101:
[----:B------:R-:W-:Y:S02]  /*6510*/  R2UR UR4, R17 ;  /* 0x00000000110472ca */ /* 0x000fe400000e0000 */
[----:B------:R-:W-:-:S11]  /*6520*/  R2UR UR5, R16 ;  /* 0x00000000100572ca */ /* 0x000fd600000e0000 */
[----:B------:R-:W-:Y:S02]  /*6530*/  ULEA UR4, UR60, UR4, 0x3 ;  /* 0x000000043c047291 */ /* 0x000fe4000f8e183f */
[----:B------:R-:W-:-:S04]  /*6540*/  IMAD.U32 R3, RZ, RZ, UR5 ;  /* 0x00000005ff037e24 */ /* 0x000fc8000f8e00ff */
[----:B------:R-:W-:Y:S01]  /*6550*/  IMAD.U32 R227, RZ, RZ, UR4 ;  /* 0x00000004ffe37e24 */ /* 0x000fe2000f8e00ff */
[----:B------:R-:W-:-:S04]  /*6560*/  SHF.L.U32 R3, R3, 0x1f, RZ ;  /* 0x0000001f03037819 */ /* 0x000fc800000006ff */
[----:B------:R0:W1:Y:S01]  /*6570*/  SYNCS.PHASECHK.TRANS64.TRYWAIT P2, [UR4+0x38830], R3 ;  /* 0x03883003ff0075a7 */ /* 0x0000620008040144 */
[----:B------:R-:W-:Y:S05]  /*6580*/  @!P0 BRA `(.L_x_2102) ;  /* 0x0000000000048947 */ /* 0x000fea0003800000 */
[----:B------:R-:W-:Y:S01]  /*6590*/  BPT.TRAP 0x1 ;  /* 0x000000040000795c */ /* 0x000fe20000300000 */
.L_x_2102:
[----:B-1----:R-:W-:Y:S05]  /*65a0*/  @P2 BRA `(.L_x_2103) ;  /* 0x00000000000c2947 */ /* 0x002fea0003800000 */
[----:B------:R-:W-:-:S13]  /*65b0*/  R2UR UR4, R227 ;  /* 0x00000000e30472ca */ /* 0x000fda00000e0000 */
[----:B------:R-:W1:Y:S02]  /*65c0*/  SYNCS.PHASECHK.TRANS64.TRYWAIT P2, [UR4+0x38830], R3 ;  /* 0x03883003ff0075a7 */ /* 0x000e640008040144 */
[----:B-1----:R-:W-:Y:S05]  /*65d0*/  @!P2 BRA `(.L_x_2104) ;  /* 0x0000011800b4a947 */ /* 0x002fea0003800000 */
.L_x_2103:
        /* <DEDUP_REMOVED lines=580> */
.L_x_2105:
[----:B------:R-:W-:Y:S02]  /*8a20*/  R2UR UR6, R17 ;  /* 0x00000000110672ca */ /* 0x000fe400000e0000 */
[----:B------:R-:W-:Y:S02]  /*8a30*/  R2UR UR4, R228 ;  /* 0x00000000e40472ca */ /* 0x000fe400000e0000 */
[----:B------:R-:W-:-:S11]  /*8a40*/  R2UR UR5, R230 ;  /* 0x00000000e60572ca */ /* 0x000fd600000e0000 */
[----:B------:R-:W-:Y:S02]  /*8a50*/  ULEA UR4, UR4, UR6, 0x3 ;  /* 0x0000000604047291 */ /* 0x000fe4000f8e183f */
[----:B------:R-:W-:-:S04]  /*8a60*/  MOV R0, UR5 ;  /* 0x0000000500007c02 */ /* 0x000fc80008000f00 */
[----:B------:R-:W-:-:S04]  /*8a70*/  SHF.L.U32 R0, R0, 0x1f, RZ ;  /* 0x0000001f00007819 */ /* 0x000fc800000006ff */
[----:B------:R2:W3:Y:S01]  /*8a80*/  SYNCS.PHASECHK.TRANS64.TRYWAIT P2, [UR4+0x38850], R0 ;  /* 0x03885000ff0075a7 */ /* 0x0004e20008040144 */
[----:B------:R-:W-:Y:S05]  /*8a90*/  @!P0 BRA `(.L_x_2106) ;  /* 0x0000000000048947 */ /* 0x000fea0003800000 */
[----:B------:R-:W-:Y:S01]  /*8aa0*/  BPT.TRAP 0x1 ;  /* 0x000000040000795c */ /* 0x000fe20000300000 */
.L_x_2106:
[----:B---3--:R-:W-:Y:S05]  /*8ab0*/  @P2 BRA `(.L_x_2107) ;  /* 0x0000000000082947 */ /* 0x008fea0003800000 */
[----:B------:R-:W3:Y:S02]  /*8ac0*/  SYNCS.PHASECHK.TRANS64.TRYWAIT P2, [UR4+0x38850], R0 ;  /* 0x03885000ff0075a7 */ /* 0x000ee40008040144 */
[----:B---3--:R-:W-:Y:S05]  /*8ad0*/  @!P2 BRA `(.L_x_2108) ;  /* 0x000000f40090a947 */ /* 0x008fea0003800000 */
.L_x_2107:
[----:B------:R-:W-:Y:S01]  /*8ae0*/  R2UR UR5, R17 ;  /* 0x00000000110572ca */ /* 0x000fe200000e0000 */
[----:B------:R-:W-:Y:S01]  /*8af0*/  WARPGROUP.ARRIVE ;  /* 0x00000000000079c5 */ /* 0x000fe20000000000 */
[----:B------:R-:W-:Y:S01]  /*8b00*/  R2UR UR6, R228 ;  /* 0x00000000e40672ca */ /* 0x000fe200000e0000 */
[----:B------:R-:W-:Y:S01]  /*8b10*/  UMOV UR7, 0x40000040 ;  /* 0x4000004000077882 */ /* 0x000fe20000000000 */
[----:B------:R-:W-:Y:S01]  /*8b20*/  R2UR UR18, R22 ;  /* 0x00000000161272ca */ /* 0x000fe200000e0000 */
[----:B0-2---:R-:W-:Y:S01]  /*8b30*/  FMUL.FTZ R0, R186, UR61 ;  /* 0x0000003dba007c20 */ /* 0x005fe20008410000 */
[----:B------:R-:W-:Y:S01]  /*8b40*/  R2UR UR11, R229 ;  /* 0x00000000e50b72ca */ /* 0x000fe200000e0000 */
[----:B------:R-:W-:Y:S01]  /*8b50*/  FMUL.FTZ R186, R188, UR61 ;  /* 0x0000003dbcba7c20 */ /* 0x000fe20008410000 */
[----:B------:R-:W-:Y:S01]  /*8b60*/  R2UR UR15, R23 ;  /* 0x00000000170f72ca */ /* 0x000fe200000e0000 */
[----:B------:R-:W-:Y:S01]  /*8b70*/  FMUL.FTZ R188, R189, UR61 ;  /* 0x0000003dbdbc7c20 */ /* 0x000fe20008410000 */
[----:B------:R-:W-:Y:S01]  /*8b80*/  R2UR UR14, R19 ;  /* 0x00000000130e72ca */ /* 0x000fe200000e0000 */
[----:B------:R-:W-:Y:S01]  /*8b90*/  FMUL.FTZ R189, R176, UR61 ;  /* 0x0000003db0bd7c20 */ /* 0x000fe20008410000 */
[----:B------:R-:W-:Y:S01]  /*8ba0*/  FMUL.FTZ R176, R178, UR61 ;  /* 0x0000003db2b07c20 */ /* 0x000fe20008410000 */
[----:B------:R-:W-:Y:S01]  /*8bb0*/  UIADD3 UR5, UR5, 0x400, URZ ;  /* 0x0000040005057890 */ /* 0x000fe2000fffe03f */
[----:B------:R-:W-:Y:S01]  /*8bc0*/  FMUL.FTZ R185, R185, UR61 ;  /* 0x0000003db9b97c20 */ /* 0x000fe20008410000 */
[----:B------:R-:W-:Y:S01]  /*8bd0*/  FMUL.FTZ R178, R182, UR61 ;  /* 0x0000003db6b27c20 */ /* 0x000fe20008410000 */
[----:B------:R-:W-:Y:S01]  /*8be0*/  FMUL.FTZ R182, R169, UR61 ;  /* 0x0000003da9b67c20 */ /* 0x000fe20008410000 */
[----:B------:R-:W-:Y:S01]  /*8bf0*/  USHF.R.U32.HI UR5, URZ, 0x4, UR5 ;  /* 0x000000043f057899 */ /* 0x000fe20008011605 */
[----:B------:R-:W-:Y:S01]  /*8c00*/  IMAD.MOV.U32 R169, RZ, RZ, -0x2 ;  /* 0xfffffffeffa97424 */ /* 0x000fe200078e00ff */
[----:B------:R-:W-:Y:S01]  /*8c10*/  MUFU.TANH R186, R186 ;  /* 0x000000ba00ba7308 */ /* 0x000fe20000002400 */
[----:B-1----:R-:W-:Y:S01]  /*8c20*/  FMUL.FTZ R3, R190, UR61 ;  /* 0x0000003dbe037c20 */ /* 0x002fe20008410000 */
[----:B------:R-:W-:Y:S01]  /*8c30*/  ULOP3.LUT UR5, UR5, 0x3fff, URZ, 0xc0, !UPT ;  /* 0x00003fff05057892 */ /* 0x000fe2000f8ec03f */
[----:B------:R-:W-:Y:S01]  /*8c40*/  FMUL.FTZ R190, R177, UR61 ;  /* 0x0000003db1be7c20 */ /* 0x000fe20008410000 */
[----:B------:R-:W-:Y:S01]  /*8c50*/  FMUL.FTZ R2, R187, UR61 ;  /* 0x0000003dbb027c20 */ /* 0x000fe20008410000 */
[----:B------:R-:W-:Y:S01]  /*8c60*/  FMUL.FTZ R177, R179, UR61 ;  /* 0x0000003db3b17c20 */ /* 0x000fe20008410000 */
[----:B------:R-:W-:Y:S01]  /*8c70*/  ULOP3.LUT UR5, UR5, 0x2800000, URZ, 0xfc, !UPT ;  /* 0x0280000005057892 */ /* 0x000fe2000f8efc3f */
[----:B------:R-:W-:Y:S01]  /*8c80*/  FMUL.FTZ R179, R183, UR61 ;  /* 0x0000003db7b37c20 */ /* 0x000fe20008410000 */
[----:B------:R-:W-:Y:S01]  /*8c90*/  MUFU.TANH R185, R185 ;  /* 0x000000b900b97308 */ /* 0x000fe20000002400 */
[----:B------:R-:W-:Y:S01]  /*8ca0*/  FMUL.FTZ R183, R172, UR61 ;  /* 0x0000003dacb77c20 */ /* 0x000fe20008410000 */
[----:B------:R-:W-:Y:S01]  /*8cb0*/  UIMAD UR10, UR6, 0xa00, UR5 ;  /* 0x00000a00060a78a4 */ /* 0x000fe2000f8e0205 */
[----:B------:R-:W-:Y:S01]  /*8cc0*/  FMUL.FTZ R174, R174, UR61 ;  /* 0x0000003daeae7c20 */ /* 0x000fe20008410000 */
[----:B------:R-:W-:Y:S01]  /*8cd0*/  USHF.L.U32 UR5, UR18, 0x7, URZ ;  /* 0x0000000712057899 */ /* 0x000fe2000800063f */
[----:B------:R-:W-:Y:S01]  /*8ce0*/  FMUL.FTZ R175, R175, UR61 ;  /* 0x0000003dafaf7c20 */ /* 0x000fe20008410000 */
[----:B------:R-:W-:Y:S01]  /*8cf0*/  FMUL.FTZ R162, R162, UR61 ;  /* 0x0000003da2a27c20 */ /* 0x000fe20008410000 */
[----:B------:R-:W-:Y:S01]  /*8d00*/  FMUL.FTZ R163, R163, UR61 ;  /* 0x0000003da3a37c20 */ /* 0x000fe20008410000 */
[----:B------:R-:W-:Y:S01]  /*8d10*/  UIMAD UR5, UR11, -0x50, UR5 ;  /* 0xffffffb00b0578a4 */ /* 0x000fe2000f8e0205 */
[----:B------:R-:W-:Y:S01]  /*8d20*/  MUFU.TANH R188, R188 ;  /* 0x000000bc00bc7308 */ /* 0x000fe20000002400 */
[----:B------:R-:W-:Y:S01]  /*8d30*/  UMOV UR6, UR10 ;  /* 0x0000000a00067c82 */ /* 0x000fe20008000000 */
[----:B------:R-:W-:-:S06]  /*8d40*/  FMUL.FTZ R166, R166, UR61 ;  /* 0x0000003da6a67c20 */ /* 0x000fcc0008410000 */
[----:B------:R-:W-:Y:S01]  /*8d50*/  HGMMA.64x256x16.F32 R24, R208, gdesc[UR4].tnspB, R24, gsb0 ;  /* 0x43e00004d0187df0 */ /* 0x000fe20008000818 */
[----:B------:R-:W-:Y:S01]  /*8d60*/  UIADD3 UR6, UR10, 0x80, URZ ;  /* 0x000000800a067890 */ /* 0x000fe2000fffe03f */
[----:B------:R-:W-:Y:S01]  /*8d70*/  FMUL.FTZ R167, R167, UR61 ;  /* 0x0000003da7a77c20 */ /* 0x000fe20008410000 */
[----:B------:R-:W-:Y:S01]  /*8d80*/  UMOV UR7, 0x40000040 ;  /* 0x4000004000077882 */ /* 0x000fe20000000000 */
[----:B------:R-:W-:Y:S01]  /*8d90*/  UIADD3 UR5, UR5, 0x1, UR15 ;  /* 0x0000000105057890 */ /* 0x000fe2000fffe00f */
[----:B------:R-:W-:Y:S01]  /*8da0*/  MUFU.TANH R189, R189 ;  /* 0x000000bd00bd7308 */ /* 0x000fe20000002400 */
[----:B------:R-:W-:Y:S01]  /*8db0*/  FMUL.FTZ R154, R154, UR61 ;  /* 0x0000003d9a9a7c20 */ /* 0x000fe20008410000 */
[----:B------:R-:W-:Y:S01]  /*8dc0*/  FMUL.FTZ R155, R155, UR61 ;  /* 0x0000003d9b9b7c20 */ /* 0x000fe20008410000 */
[----:B------:R-:W-:Y:S01]  /*8dd0*/  UIADD3 UR5, UR5, -UR14, URZ ;  /* 0x8000000e05057290 */ /* 0x000fe2000fffe03f */
[----:B------:R-:W-:Y:S01]  /*8de0*/  FMUL.FTZ R158, R158, UR61 ;  /* 0x0000003d9e9e7c20 */ /* 0x000fe20008410000 */
[----:B------:R-:W-:Y:S01]  /*8df0*/  IMAD.U32 R228, RZ, RZ, UR60 ;  /* 0x0000003cffe47e24 */ /* 0x000fe2000f8e00ff */
[----:B------:R-:W-:-:S02]  /*8e00*/  ULDC UR14, c[0x0][0x988] ;  /* 0x00026200000e7ab9 */ /* 0x000fc40000000800 */
[----:B------:R-:W-:Y:S01]  /*8e10*/  MUFU.TANH R190, R190 ;  /* 0x000000be00be7308 */ /* 0x000fe20000002400 */
[----:B------:R-:W-:Y:S01]  /*8e20*/  IMAD R4, R214, R169, UR5 ;  /* 0x00000005d6047e24 */ /* 0x000fe2000f8e02a9 */
[----:B------:R-:W-:Y:S01]  /*8e30*/  UMOV UR5, UR14 ;  /* 0x0000000e00057c82 */ /* 0x000fe20008000000 */
[----:B------:R-:W-:Y:S02]  /*8e40*/  R2UR UR14, R227 ;  /* 0x00000000e30e72ca */ /* 0x000fe400000e0000 */
[----:B------:R-:W-:-:S03]  /*8e50*/  IMAD.IADD R4, R215, 0x1, R4 ;  /* 0x00000001d7047824 */ /* 0x000fc600078e0204 */
[----:B------:R-:W-:Y:S02]  /*8e60*/  MUFU.TANH R182, R182 ;  /* 0x000000b600b67308 */ /* 0x000fe40000002400 */
[C---:B------:R-:W-:Y:S02]  /*8e70*/  ISETP.GT.AND P2, PT, R4.reuse, RZ, PT ;  /* 0x000000ff0400720c */ /* 0x040fe40003f44270 */
[----:B------:R-:W-:-:S04]  /*8e80*/  ISETP.GT.AND P3, PT, R4, 0x1, PT ;  /* 0x000000010400780c */ /* 0x000fc80003f64270 */
        /* <DEDUP_REMOVED lines=31> */
[----:B------:R-:W-:Y:S01]  /*9080*/  UIADD3 UR6, UR10, 0x180, URZ ;  /* 0x000001800a067890 */ /* 0x000fe2000fffe03f */
[----:B------:R-:W0:Y:S01]  /*9090*/  MUFU.TANH R204, R204 ;  /* 0x000000cc00cc7308 */ /* 0x000e220000002400 */
[----:B------:R-:W-:-:S07]  /*90a0*/  UMOV UR7, 0x40000040 ;  /* 0x4000004000077882 */ /* 0x000fce0000000000 */
[----:B------:R-:W1:Y:S08]  /*90b0*/  MUFU.TANH R191, R191 ;  /* 0x000000bf00bf7308 */ /* 0x000e700000002400 */
[----:B------:R-:W2:Y:S01]  /*90c0*/  MUFU.TANH R180, R180 ;  /* 0x000000b400b47308 */ /* 0x000ea20000002400 */
[----:B0-----:R-:W-:Y:S02]  /*90d0*/  FSEL R187, R204, -INF , P2 ;  /* 0xff800000ccbb7808 */ /* 0x001fe40001000000 */
[----:B------:R-:W-:-:S02]  /*90e0*/  ISETP.GT.AND P2, PT, R4, 0x8, PT ;  /* 0x000000080400780c */ /* 0x000fc40003f44270 */
[----:B------:R-:W-:Y:S02]  /*90f0*/  FMNMX.FTZ R169, R187, R20, !PT ;  /* 0x00000014bba97209 */ /* 0x000fe40007810000 */
[----:B------:R-:W-:Y:S01]  /*9100*/  FSEL R168, R186, -INF , P2 ;  /* 0xff800000baa87808 */ /* 0x000fe20001000000 */
[----:B------:R-:W0:Y:S01]  /*9110*/  MUFU.TANH R181, R181 ;  /* 0x000000b500b57308 */ /* 0x000e220000002400 */
[----:B------:R-:W-:Y:S01]  /*9120*/  ISETP.GT.AND P2, PT, R4, 0x10, PT ;  /* 0x000000100400780c */ /* 0x000fe20003f44270 */
[----:B------:R-:W-:-:S06]  /*9130*/  FMUL.FTZ R186, R164, UR61 ;  /* 0x0000003da4ba7c20 */ /* 0x000fcc0008410000 */
[----:B------:R-:W-:Y:S08]  /*9140*/  MUFU.TANH R186, R186 ;  /* 0x000000ba00ba7308 */ /* 0x000ff00000002400 */
[----:B------:R-:W-:Y:S01]  /*9150*/  MUFU.TANH R184, R184 ;  /* 0x000000b800b87308 */ /* 0x000fe20000002400 */
[----:B------:R-:W-:Y:S02]  /*9160*/  WARPGROUP.DEPBAR.LE gsb0, 0x0 ;  /* 0x00008000000079c5 */ /* 0x000fe40000010000 */
[----:B------:R-:W-:Y:S01]  /*9170*/  WARPGROUP.ARRIVE ;  /* 0x00000000000079c5 */ /* 0x000fe20000000000 */
[----:B------:R-:W-:Y:S01]  /*9180*/  FMUL.FTZ R201, R160, UR61 ;  /* 0x0000003da0c97c20 */ /* 0x000fe20008410000 */
[----:B------:R-:W-:Y:S01]  /*9190*/  FSEL R160, R185, -INF , P3 ;  /* 0xff800000b9a07808 */ /* 0x000fe20001800000 */
[----:B------:R-:W-:Y:S01]  /*91a0*/  FMUL.FTZ R185, R161, UR61 ;  /* 0x0000003da1b97c20 */ /* 0x000fe20008410000 */
[----:B------:R-:W-:Y:S01]  /*91b0*/  ISETP.GT.AND P3, PT, R4, 0x9, PT ;  /* 0x000000090400780c */ /* 0x000fe20003f64270 */
[----:B------:R-:W-:Y:S01]  /*91c0*/  FMUL.FTZ R200, R173, UR61 ;  /* 0x0000003dadc87c20 */ /* 0x000fe20008410000 */
[----:B------:R-:W-:Y:S01]  /*91d0*/  HGMMA.64x256x16.F32 R24, R196, gdesc[UR4].tnspB, R24, gsb0 ;  /* 0x43e00004c4187df0 */ /* 0x000fe20008000818 */
[----:B------:R-:W-:Y:S01]  /*91e0*/  FMNMX.FTZ R169, R160, R169, !PT ;  /* 0x000000a9a0a97209 */ /* 0x000fe20007810000 */
[----:B------:R-:W-:Y:S01]  /*91f0*/  MUFU.TANH R201, R201 ;  /* 0x000000c900c97308 */ /* 0x000fe20000002400 */
[----:B------:R-:W-:Y:S01]  /*9200*/  FSEL R161, R188, -INF , P3 ;  /* 0xff800000bca17808 */ /* 0x000fe20001800000 */
[----:B------:R-:W-:Y:S01]  /*9210*/  FMUL.FTZ R188, R165, UR61 ;  /* 0x0000003da5bc7c20 */ /* 0x000fe20008410000 */
[----:B------:R-:W-:Y:S01]  /*9220*/  FMNMX.FTZ R172, R168, R169, !PT ;  /* 0x000000a9a8ac7209 */ /* 0x000fe20007810000 */
[----:B------:R-:W-:Y:S01]  /*9230*/  UIADD3 UR6, UR10, 0x200, URZ ;  /* 0x000002000a067890 */ /* 0x000fe2000fffe03f */
[----:B------:R-:W-:Y:S01]  /*9240*/  ISETP.GT.AND P3, PT, R4, 0x11, PT ;  /* 0x000000110400780c */ /* 0x000fe20003f64270 */
[----:B------:R-:W-:Y:S01]  /*9250*/  UMOV UR7, 0x40000040 ;  /* 0x4000004000077882 */ /* 0x000fe20000000000 */
[----:B------:R-:W-:Y:S01]  /*9260*/  FSEL R169, R189, -INF , P2 ;  /* 0xff800000bda97808 */ /* 0x000fe20001000000 */
[----:B------:R-:W3:Y:S01]  /*9270*/  MUFU.TANH R200, R200 ;  /* 0x000000c800c87308 */ /* 0x000ee20000002400 */
[----:B------:R-:W-:Y:S01]  /*9280*/  FMNMX.FTZ R172, R161, R172, !PT ;  /* 0x000000aca1ac7209 */ /* 0x000fe20007810000 */
[----:B------:R-:W-:Y:S01]  /*9290*/  FMUL.FTZ R189, R152, UR61 ;  /* 0x0000003d98bd7c20 */ /* 0x000fe20008410000 */
[----:B------:R-:W-:-:S02]  /*92a0*/  ISETP.GT.AND P2, PT, R4, 0x18, PT ;  /* 0x000000180400780c */ /* 0x000fc40003f44270 */
[----:B------:R-:W-:Y:S02]  /*92b0*/  FSEL R164, R190, -INF , P3 ;  /* 0xff800000bea47808 */ /* 0x000fe40001800000 */
[----:B------:R-:W-:Y:S01]  /*92c0*/  FMNMX.FTZ R173, R169, R172, !PT ;  /* 0x000000aca9ad7209 */ /* 0x000fe20007810000 */
[----:B------:R-:W4:Y:S01]  /*92d0*/  MUFU.TANH R185, R185 ;  /* 0x000000b900b97308 */ /* 0x000f220000002400 */
[----:B------:R-:W-:Y:S02]  /*92e0*/  ISETP.GT.AND P3, PT, R4, 0x19, PT ;  /* 0x000000190400780c */ /* 0x000fe40003f64270 */
[----:B-1----:R-:W-:Y:S02]  /*92f0*/  FSEL R165, R191, -INF , P2 ;  /* 0xff800000bfa57808 */ /* 0x002fe40001000000 */
[----:B------:R-:W-:Y:S02]  /*9300*/  FMNMX.FTZ R190, R164, R173, !PT ;  /* 0x000000ada4be7209 */ /* 0x000fe40007810000 */
[----:B------:R-:W-:Y:S01]  /*9310*/  ISETP.GT.AND P2, PT, R4, 0x20, PT ;  /* 0x000000200400780c */ /* 0x000fe20003f44270 */
[----:B------:R-:W1:Y:S01]  /*9320*/  MUFU.TANH R188, R188 ;  /* 0x000000bc00bc7308 */ /* 0x000e620000002400 */
[----:B--2---:R-:W-:-:S02]  /*9330*/  FSEL R172, R180, -INF , P3 ;  /* 0xff800000b4ac7808 */ /* 0x004fc40001800000 */
[----:B------:R-:W-:Y:S02]  /*9340*/  FMNMX.FTZ R173, R165, R190, !PT ;  /* 0x000000bea5ad7209 */ /* 0x000fe40007810000 */
[----:B0-----:R-:W-:Y:S02]  /*9350*/  FSEL R152, R181, -INF , P2 ;  /* 0xff800000b5987808 */ /* 0x001fe40001000000 */
[----:B------:R-:W-:Y:S01]  /*9360*/  ISETP.GT.AND P3, PT, R4, 0x21, PT ;  /* 0x000000210400780c */ /* 0x000fe20003f64270 */
[----:B------:R-:W0:Y:S01]  /*9370*/  MUFU.TANH R189, R189 ;  /* 0x000000bd00bd7308 */ /* 0x000e220000002400 */
[----:B------:R-:W-:Y:S02]  /*9380*/  FMNMX.FTZ R181, R172, R173, !PT ;  /* 0x000000adacb57209 */ /* 0x000fe40007810000 */
[----:B------:R-:W-:Y:S02]  /*9390*/  ISETP.GT.AND P2, PT, R4, 0x28, PT ;  /* 0x000000280400780c */ /* 0x000fe40003f44270 */
[----:B------:R-:W-:Y:S01]  /*93a0*/  FSEL R173, R182, -INF , P3 ;  /* 0xff800000b6ad7808 */ /* 0x000fe20001800000 */
[----:B------:R-:W-:Y:S01]  /*93b0*/  FMUL.FTZ R182, R153, UR61 ;  /* 0x0000003d99b67c20 */ /* 0x000fe20008410000 */
[----:B------:R-:W-:-:S02]  /*93c0*/  FMNMX.FTZ R190, R152, R181, !PT ;  /* 0x000000b598be7209 */ /* 0x000fc40007810000 */
[----:B------:R-:W-:Y:S02]  /*93d0*/  ISETP.GT.AND P3, PT, R4, 0x29, PT ;  /* 0x000000290400780c */ /* 0x000fe40003f64270 */
[----:B------:R-:W-:Y:S02]  /*93e0*/  FSEL R180, R183, -INF , P2 ;  /* 0xff800000b7b47808 */ /* 0x000fe40001000000 */
[----:B------:R-:W-:Y:S01]  /*93f0*/  FMNMX.FTZ R181, R173, R190, !PT ;  /* 0x000000beadb57209 */ /* 0x000fe20007810000 */
[----:B------:R-:W-:Y:S01]  /*9400*/  FMUL.FTZ R190, R156, UR61 ;  /* 0x0000003d9cbe7c20 */ /* 0x000fe20008410000 */
[----:B---3--:R-:W-:Y:S01]  /*9410*/  FSEL R153, R200, -INF , P3 ;  /* 0xff800000c8997808 */ /* 0x008fe20001800000 */
[----:B------:R2:W3:Y:S01]  /*9420*/  MUFU.TANH R183, R182 ;  /* 0x000000b600b77308 */ /* 0x0004e20000002400 */
[----:B------:R-:W-:Y:S02]  /*9430*/  ISETP.GT.AND P2, PT, R4, 0x30, PT ;  /* 0x000000300400780c */ /* 0x000fe40003f44270 */
[----:B------:R-:W-:-:S02]  /*9440*/  FMNMX.FTZ R200, R180, R181, !PT ;  /* 0x000000b5b4c87209 */ /* 0x000fc40007810000 */
[C---:B------:R-:W-:Y:S02]  /*9450*/  ISETP.GT.AND P3, PT, R4.reuse, 0x31, PT ;  /* 0x000000310400780c */ /* 0x040fe40003f64270 */
[----:B------:R-:W-:Y:S01]  /*9460*/  FSEL R156, R201, -INF , P2 ;  /* 0xff800000c99c7808 */ /* 0x000fe20001000000 */
[----:B------:R-:W5:Y:S01]  /*9470*/  MUFU.TANH R190, R190 ;  /* 0x000000be00be7308 */ /* 0x000f620000002400 */
[----:B------:R-:W-:Y:S02]  /*9480*/  FMNMX.FTZ R191, R153, R200, !PT ;  /* 0x000000c899bf7209 */ /* 0x000fe40007810000 */
[----:B------:R-:W-:Y:S02]  /*9490*/  ISETP.GT.AND P2, PT, R4, 0x38, PT ;  /* 0x000000380400780c */ /* 0x000fe40003f44270 */
[----:B----4-:R-:W-:Y:S01]  /*94a0*/  FSEL R181, R185, -INF , P3 ;  /* 0xff800000b9b57808 */ /* 0x010fe20001800000 */
[----:B------:R-:W-:Y:S01]  /*94b0*/  FMUL.FTZ R185, R157, UR61 ;  /* 0x0000003d9db97c20 */ /* 0x000fe20008410000 */
[----:B--2---:R-:W-:-:S02]  /*94c0*/  FMNMX.FTZ R182, R156, R191, !PT ;  /* 0x000000bf9cb67209 */ /* 0x004fc40007810000 */
[----:B------:R-:W-:Y:S02]  /*94d0*/  ISETP.GT.AND P3, PT, R4, 0x39, PT ;  /* 0x000000390400780c */ /* 0x000fe40003f64270 */
[----:B------:R-:W-:Y:S02]  /*94e0*/  FSEL R157, R186, -INF , P2 ;  /* 0xff800000ba9d7808 */ /* 0x000fe40001000000 */
[----:B------:R-:W-:Y:S01]  /*94f0*/  FMNMX.FTZ R200, R181, R182, !PT ;  /* 0x000000b6b5c87209 */ /* 0x000fe20007810000 */
[----:B------:R5:W2:Y:S01]  /*9500*/  MUFU.TANH R186, R185 ;  /* 0x000000b900ba7308 */ /* 0x000aa20000002400 */
[----:B------:R-:W-:Y:S02]  /*9510*/  ISETP.GT.AND P2, PT, R4, 0x40, PT ;  /* 0x000000400400780c */ /* 0x000fe40003f44270 */
[----:B-1----:R-:W-:Y:S01]  /*9520*/  FSEL R182, R188, -INF , P3 ;  /* 0xff800000bcb67808 */ /* 0x002fe20001800000 */
[----:B------:R-:W-:Y:S01]  /*9530*/  FMUL.FTZ R188, R170, UR61 ;  /* 0x0000003daabc7c20 */ /* 0x000fe20008410000 */
[----:B------:R-:W-:-:S02]  /*9540*/  FMNMX.FTZ R191, R157, R200, !PT ;  /* 0x000000c89dbf7209 */ /* 0x000fc40007810000 */
[----:B------:R-:W-:Y:S02]  /*9550*/  ISETP.GT.AND P3, PT, R4, 0x41, PT ;  /* 0x000000410400780c */ /* 0x000fe40003f64270 */
[----:B0-----:R-:W-:Y:S01]  /*9560*/  FSEL R170, R189, -INF , P2 ;  /* 0xff800000bdaa7808 */ /* 0x001fe20001000000 */
[----:B------:R-:W-:Y:S01]  /*9570*/  FMUL.FTZ R189, R171, UR61 ;  /* 0x0000003dabbd7c20 */ /* 0x000fe20008410000 */
[----:B------:R-:W-:Y:S01]  /*9580*/  FMNMX.FTZ R191, R182, R191, !PT ;  /* 0x000000bfb6bf7209 */ /* 0x000fe20007810000 */
[----:B------:R-:W0:Y:S01]  /*9590*/  MUFU.TANH R188, R188 ;  /* 0x000000bc00bc7308 */ /* 0x000e220000002400 */
[----:B------:R-:W-:Y:S02]  /*95a0*/  ISETP.GT.AND P2, PT, R4, 0x48, PT ;  /* 0x000000480400780c */ /* 0x000fe40003f44270 */
[----:B---3--:R-:W-:Y:S02]  /*95b0*/  FSEL R183, R183, -INF , P3 ;  /* 0xff800000b7b77808 */ /* 0x008fe40001800000 */
[----:B------:R-:W-:-:S02]  /*95c0*/  FMNMX.FTZ R200, R170, R191, !PT ;  /* 0x000000bfaac87209 */ /* 0x000fc40007810000 */
[----:B------:R-:W-:Y:S01]  /*95d0*/  ISETP.GT.AND P3, PT, R4, 0x49, PT ;  /* 0x000000490400780c */ /* 0x000fe20003f64270 */
[----:B------:R-:W1:Y:S01]  /*95e0*/  MUFU.TANH R189, R189 ;  /* 0x000000bd00bd7308 */ /* 0x000e620000002400 */
[----:B-----5:R-:W-:Y:S01]  /*95f0*/  FSEL R185, R190, -INF , P2 ;  /* 0xff800000beb97808 */ /* 0x020fe20001000000 */
[----:B------:R-:W-:Y:S01]  /*9600*/  VIADD R190, R4, 0x8 ;  /* 0x0000000804be7836 */ /* 0x000fe20000000000 */
[----:B------:R-:W-:Y:S02]  /*9610*/  FMNMX.FTZ R200, R183, R200, !PT ;  /* 0x000000c8b7c87209 */ /* 0x000fe40007810000 */
[----:B--2---:R-:W-:Y:S02]  /*9620*/  FSEL R171, R186, -INF , P3 ;  /* 0xff800000baab7808 */ /* 0x004fe40001800000 */
[----:B------:R-:W-:Y:S02]  /*9630*/  FMNMX.FTZ R200, R185, R200, !PT ;  /* 0x000000c8b9c87209 */ /* 0x000fe40007810000 */
[----:B------:R-:W-:-:S02]  /*9640*/  ISETP.GT.AND P2, PT, R190, RZ, PT ;  /* 0x000000ffbe00720c */ /* 0x000fc40003f44270 */
[----:B------:R-:W-:Y:S02]  /*9650*/  FMNMX.FTZ R200, R171, R200, !PT ;  /* 0x000000c8abc87209 */ /* 0x000fe40007810000 */
[C---:B------:R-:W-:Y:S02]  /*9660*/  ISETP.GT.AND P3, PT, R190.reuse, 0x1, PT ;  /* 0x00000001be00780c */ /* 0x040fe40003f64270 */
[----:B------:R-:W-:Y:S01]  /*9670*/  ISETP.GT.AND P4, PT, R190, 0x8, PT ;  /* 0x00000008be00780c */ /* 0x000fe20003f84270 */
[----:B------:R-:W2:Y:S01]  /*9680*/  SHFL.BFLY PT, R191, R200, 0x2, 0x1f ;  /* 0x0c401f00c8bf7f89 */ /* 0x000ea200000e0000 */
[----:B------:R-:W-:Y:S02]  /*9690*/  FSEL R2, R2, -INF , P3 ;  /* 0xff80000002027808 */ /* 0x000fe40001800000 */
[C---:B------:R-:W-:Y:S02]  /*96a0*/  ISETP.GT.AND P5, PT, R190.reuse, 0x9, PT ;  /* 0x00000009be00780c */ /* 0x040fe40003fa4270 */
[----:B------:R-:W-:-:S02]  /*96b0*/  ISETP.GT.AND P3, PT, R190, 0x10, PT ;  /* 0x00000010be00780c */ /* 0x000fc40003f64270 */
[----:B------:R-:W-:Y:S02]  /*96c0*/  FSEL R184, R184, -INF , P5 ;  /* 0xff800000b8b87808 */ /* 0x000fe40002800000 */
[----:B------:R-:W-:Y:S02]  /*96d0*/  FSEL R176, R176, -INF , P3 ;  /* 0xff800000b0b07808 */ /* 0x000fe40001800000 */
[----:B------:R-:W-:-:S04]  /*96e0*/  ISETP.GT.AND P3, PT, R190, 0x18, PT ;  /* 0x00000018be00780c */ /* 0x000fc80003f64270 */
[----:B------:R-:W-:Y:S02]  /*96f0*/  FSEL R178, R178, -INF , P3 ;  /* 0xff800000b2b27808 */ /* 0x000fe40001800000 */
[----:B------:R-:W-:Y:S02]  /*9700*/  ISETP.GT.AND P3, PT, R190, 0x20, PT ;  /* 0x00000020be00780c */ /* 0x000fe40003f64270 */
[----:B--2---:R-:W-:Y:S01]  /*9710*/  FMNMX.FTZ R186, R200, R191, !PT ;  /* 0x000000bfc8ba7209 */ /* 0x004fe20007810000 */
[----:B------:R-:W-:Y:S01]  /*9720*/  FMUL.FTZ R191, R159, UR61 ;  /* 0x0000003d9fbf7c20 */ /* 0x000fe20008410000 */
[----:B------:R-:W-:Y:S02]  /*9730*/  FSEL R159, R3, -INF , P4 ;  /* 0xff800000039f7808 */ /* 0x000fe40002000000 */
[----:B------:R-:W-:Y:S01]  /*9740*/  ISETP.GT.AND P4, PT, R190, 0x11, PT ;  /* 0x00000011be00780c */ /* 0x000fe20003f84270 */
[----:B------:R-:W2:Y:S02]  /*9750*/  SHFL.BFLY PT, R201, R186, 0x1, 0x1f ;  /* 0x0c201f00bac97f89 */ /* 0x000ea400000e0000 */
[----:B------:R-:W3:Y:S01]  /*9760*/  MUFU.TANH R191, R191 ;  /* 0x000000bf00bf7308 */ /* 0x000ee20000002400 */
[----:B--2---:R-:W-:-:S02]  /*9770*/  FMNMX.FTZ R4, R186, R201, !PT ;  /* 0x000000c9ba047209 */ /* 0x004fc40007810000 */
[----:B------:R-:W-:Y:S02]  /*9780*/  FSEL R186, R0, -INF , P2 ;  /* 0xff80000000ba7808 */ /* 0x000fe40001000000 */
[C---:B------:R-:W-:Y:S01]  /*9790*/  FSETP.NEU.FTZ.AND P2, PT, R4.reuse, -INF , PT ;  /* 0xff8000000400780b */ /* 0x040fe20003f5d000 */
[----:B------:R-:W-:-:S05]  /*97a0*/  FMUL.FTZ R0, R4, UR5 ;  /* 0x0000000504007c20 */ /* 0x000fca0008410000 */
[----:B------:R-:W-:-:S05]  /*97b0*/  FSEL R0, R0, RZ, P2 ;  /* 0x000000ff00007208 */ /* 0x000fca0001000000 */
[--C-:B------:R-:W-:Y:S01]  /*97c0*/  FFMA.FTZ R208, R160, UR5, -R0.reuse ;  /* 0x00000005a0d07c23 */ /* 0x100fe20008010800 */
[----:B0-----:R-:W-:Y:S01]  /*97d0*/  FSEL R160, R188, -INF , P3 ;  /* 0xff800000bca07808 */ /* 0x001fe20001800000 */
        /* <DEDUP_REMOVED lines=14> */
[----:B------:R-:W-:Y:S01]  /*98c0*/  FFMA.FTZ R171, R171, UR5, -R0 ;  /* 0x00000005abab7c23 */ /* 0x000fe20008010800 */
[----:B------:R-:W-:Y:S02]  /*98d0*/  MUFU.EX2 R208, R208 ;  /* 0x000000d000d07308 */ /* 0x000fe40000000800 */
[----:B------:R-:W-:-:S02]  /*98e0*/  FSEL R166, R166, -INF , P3 ;  /* 0xff800000a6a67808 */ /* 0x000fc40001800000 */
[----:B------:R-:W-:-:S04]  /*98f0*/  ISETP.GT.AND P3, PT, R190, 0x40, PT ;  /* 0x00000040be00780c */ /* 0x000fc80003f64270 */
[----:B------:R-:W-:Y:S01]  /*9900*/  FSEL R154, R154, -INF , P3 ;  /* 0xff8000009a9a7808 */ /* 0x000fe20001800000 */
[----:B------:R-:W-:Y:S01]  /*9910*/  MUFU.EX2 R210, R210 ;  /* 0x000000d200d27308 */ /* 0x000fe20000000800 */
[----:B------:R-:W-:-:S04]  /*9920*/  ISETP.GT.AND P3, PT, R190, 0x48, PT ;  /* 0x00000048be00780c */ /* 0x000fc80003f64270 */
[----:B------:R-:W-:-:S03]  /*9930*/  FSEL R158, R158, -INF , P3 ;  /* 0xff8000009e9e7808 */ /* 0x000fc60001800000 */
        /* <DEDUP_REMOVED lines=14> */
[----:B------:R-:W-:Y:S01]  /*9a20*/  FFMA.FTZ R197, R187, UR5, -R0 ;  /* 0x00000005bbc57c23 */ /* 0x000fe20008010800 */
[----:B------:R-:W-:Y:S01]  /*9a30*/  FSEL R187, R177, -INF , P4 ;  /* 0xff800000b1bb7808 */ /* 0x000fe20002000000 */
[----:B------:R-:W-:Y:S01]  /*9a40*/  HGMMA.64x256x16.F32 R24, R192, gdesc[UR4].tnspB, R24, gsb0 ;  /* 0x43e00004c0187df0 */ /* 0x000fe20008000818 */
[----:B------:R-:W-:Y:S01]  /*9a50*/  FMNMX.FTZ R3, R159, R196, !PT ;  /* 0x000000c49f037209 */ /* 0x000fe20007810000 */
[----:B------:R-:W-:Y:S01]  /*9a60*/  MUFU.EX2 R177, R197 ;  /* 0x000000c500b17308 */ /* 0x000fe20000000800 */
[----:B------:R-:W-:-:S02]  /*9a70*/  ISETP.GT.AND P4, PT, R190, 0x19, PT ;  /* 0x00000019be00780c */ /* 0x000fc40003f84270 */
[----:B------:R-:W-:Y:S02]  /*9a80*/  FMNMX.FTZ R3, R184, R3, !PT ;  /* 0x00000003b8037209 */ /* 0x000fe40007810000 */
[----:B------:R-:W-:Y:S02]  /*9a90*/  FSEL R179, R179, -INF , P4 ;  /* 0xff800000b3b37808 */ /* 0x000fe40002000000 */
[----:B------:R-:W-:Y:S01]  /*9aa0*/  FMNMX.FTZ R196, R176, R3, !PT ;  /* 0x00000003b0c47209 */ /* 0x000fe20007810000 */
[----:B------:R-:W-:Y:S01]  /*9ab0*/  MUFU.EX2 R198, R198 ;  /* 0x000000c600c67308 */ /* 0x000fe20000000800 */
[----:B------:R-:W-:Y:S02]  /*9ac0*/  ISETP.GT.AND P4, PT, R190, 0x21, PT ;  /* 0x00000021be00780c */ /* 0x000fe40003f84270 */
[----:B------:R-:W-:Y:S02]  /*9ad0*/  FMNMX.FTZ R3, R187, R196, !PT ;  /* 0x000000c4bb037209 */ /* 0x000fe40007810000 */
[----:B-1----:R-:W-:-:S02]  /*9ae0*/  FSEL R168, R189, -INF , P4 ;  /* 0xff800000bda87808 */ /* 0x002fc40002000000 */
[----:B------:R-:W-:Y:S01]  /*9af0*/  FMNMX.FTZ R196, R178, R3, !PT ;  /* 0x00000003b2c47209 */ /* 0x000fe20007810000 */
[----:B------:R-:W-:Y:S01]  /*9b00*/  MUFU.EX2 R157, R157 ;  /* 0x0000009d009d7308 */ /* 0x000fe20000000800 */
[----:B------:R-:W-:Y:S02]  /*9b10*/  ISETP.GT.AND P4, PT, R190, 0x29, PT ;  /* 0x00000029be00780c */ /* 0x000fe40003f84270 */
[----:B------:R-:W-:Y:S01]  /*9b20*/  FMNMX.FTZ R3, R179, R196, !PT ;  /* 0x000000c4b3037209 */ /* 0x000fe20007810000 */
[--C-:B------:R-:W-:Y:S01]  /*9b30*/  FFMA.FTZ R196, R156, UR5, -R0.reuse ;  /* 0x000000059cc47c23 */ /* 0x100fe20008010800 */
[----:B------:R-:W-:Y:S01]  /*9b40*/  FSEL R175, R175, -INF , P4 ;  /* 0xff800000afaf7808 */ /* 0x000fe20002000000 */
[----:B------:R-:W-:Y:S01]  /*9b50*/  FFMA.FTZ R156, R185, UR5, -R0 ;  /* 0x00000005b99c7c23 */ /* 0x000fe20008010800 */
[----:B------:R-:W-:Y:S02]  /*9b60*/  FMNMX.FTZ R3, R160, R3, !PT ;  /* 0x00000003a0037209 */ /* 0x000fe40007810000 */
[----:B------:R-:W-:Y:S01]  /*9b70*/  ISETP.GT.AND P4, PT, R190, 0x31, PT ;  /* 0x00000031be00780c */ /* 0x000fe20003f84270 */
[----:B------:R-:W-:Y:S01]  /*9b80*/  MUFU.EX2 R196, R196 ;  /* 0x000000c400c47308 */ /* 0x000fe20000000800 */
[----:B------:R-:W-:-:S02]  /*9b90*/  FMNMX.FTZ R3, R168, R3, !PT ;  /* 0x00000003a8037209 */ /* 0x000fc40007810000 */
[----:B------:R-:W-:Y:S02]  /*9ba0*/  FSEL R163, R163, -INF , P4 ;  /* 0xff800000a3a37808 */ /* 0x000fe40002000000 */
[----:B------:R-:W-:Y:S02]  /*9bb0*/  FMNMX.FTZ R188, R174, R3, !PT ;  /* 0x00000003aebc7209 */ /* 0x000fe40007810000 */
[----:B------:R-:W-:Y:S01]  /*9bc0*/  ISETP.GT.AND P4, PT, R190, 0x39, PT ;  /* 0x00000039be00780c */ /* 0x000fe20003f84270 */
[----:B------:R-:W-:Y:S01]  /*9bd0*/  MUFU.EX2 R156, R156 ;  /* 0x0000009c009c7308 */ /* 0x000fe20000000800 */
[----:B------:R-:W-:Y:S02]  /*9be0*/  FMNMX.FTZ R3, R175, R188, !PT ;  /* 0x000000bcaf037209 */ /* 0x000fe40007810000 */
[----:B------:R-:W-:Y:S02]  /*9bf0*/  FSEL R164, R167, -INF , P4 ;  /* 0xff800000a7a47808 */ /* 0x000fe40002000000 */
[----:B------:R-:W-:-:S02]  /*9c00*/  FMNMX.FTZ R188, R162, R3, !PT ;  /* 0x00000003a2bc7209 */ /* 0x000fc40007810000 */
[----:B------:R-:W-:Y:S01]  /*9c10*/  ISETP.GT.AND P4, PT, R190, 0x41, PT ;  /* 0x00000041be00780c */ /* 0x000fe20003f84270 */
[----:B------:R0:W-:Y:S01]  /*9c20*/  MUFU.EX2 R167, R169 ;  /* 0x000000a900a77308 */ /* 0x0001e20000000800 */
[----:B------:R-:W-:Y:S02]  /*9c30*/  FMNMX.FTZ R3, R163, R188, !PT ;  /* 0x000000bca3037209 */ /* 0x000fe40007810000 */
[----:B------:R-:W-:Y:S02]  /*9c40*/  FSEL R155, R155, -INF , P4 ;  /* 0xff8000009b9b7808 */ /* 0x000fe40002000000 */
[----:B------:R-:W-:Y:S02]  /*9c50*/  FMNMX.FTZ R3, R166, R3, !PT ;  /* 0x00000003a6037209 */ /* 0x000fe40007810000 */
[----:B------:R-:W-:Y:S02]  /*9c60*/  ISETP.GT.AND P4, PT, R190, 0x49, PT ;  /* 0x00000049be00780c */ /* 0x000fe40003f84270 */
[----:B------:R-:W-:Y:S01]  /*9c70*/  FMNMX.FTZ R3, R164, R3, !PT ;  /* 0x00000003a4037209 */ /* 0x000fe20007810000 */
[--C-:B0-----:R-:W-:Y:S01]  /*9c80*/  FFMA.FTZ R169, R173, UR5, -R0.reuse ;  /* 0x00000005ada97c23 */ /* 0x101fe20008010800 */
[----:B---3--:R-:W-:Y:S01]  /*9c90*/  FSEL R172, R191, -INF , P4 ;  /* 0xff800000bfac7808 */ /* 0x008fe20002000000 */
[--C-:B------:R-:W-:Y:S01]  /*9ca0*/  FFMA.FTZ R173, R181, UR5, -R0.reuse ;  /* 0x00000005b5ad7c23 */ /* 0x100fe20008010800 */
[----:B------:R-:W-:Y:S01]  /*9cb0*/  FMNMX.FTZ R188, R154, R3, !PT ;  /* 0x000000039abc7209 */ /* 0x000fe20007810000 */
[----:B------:R-:W-:Y:S01]  /*9cc0*/  FFMA.FTZ R181, R183, UR5, -R0 ;  /* 0x00000005b7b57c23 */ /* 0x000fe20008010800 */
[----:B------:R-:W-:Y:S01]  /*9cd0*/  FSEL R183, R4, RZ, P2 ;  /* 0x000000ff04b77208 */ /* 0x000fe20001000000 */
[----:B------:R-:W-:Y:S01]  /*9ce0*/  MUFU.EX2 R169, R169 ;  /* 0x000000a900a97308 */ /* 0x000fe20000000800 */
[----:B------:R-:W-:-:S02]  /*9cf0*/  FMNMX.FTZ R3, R155, R188, !PT ;  /* 0x000000bc9b037209 */ /* 0x000fc40007810000 */
[----:B------:R-:W-:Y:S01]  /*9d00*/  R2UR UR6, R226 ;  /* 0x00000000e20672ca */ /* 0x000fe200000e0000 */
[----:B------:R-:W-:Y:S01]  /*9d10*/  FADD.FTZ R183, -R183, R20 ;  /* 0x00000014b7b77221 */ /* 0x000fe20000010100 */
[----:B------:R-:W-:-:S03]  /*9d20*/  FMNMX.FTZ R3, R158, R3, !PT ;  /* 0x000000039e037209 */ /* 0x000fc60007810000 */
[----:B------:R-:W-:Y:S01]  /*9d30*/  MUFU.EX2 R173, R173 ;  /* 0x000000ad00ad7308 */ /* 0x000fe20000000800 */
[----:B------:R-:W-:-:S05]  /*9d40*/  FMNMX.FTZ R3, R172, R3, !PT ;  /* 0x00000003ac037209 */ /* 0x000fca0007810000 */
[----:B------:R-:W0:Y:S02]  /*9d50*/  SHFL.BFLY PT, R152, R3, 0x2, 0x1f ;  /* 0x0c401f0003987f89 */ /* 0x000e2400000e0000 */
[----:B------:R-:W-:Y:S01]  /*9d60*/  MUFU.EX2 R181, R181 ;  /* 0x000000b500b57308 */ /* 0x000fe20000000800 */
[----:B------:R-:W-:Y:S01]  /*9d70*/  UISETP.GT.AND UP0, UPT, UR11, UR6, UPT ;  /* 0x000000060b00728c */ /* 0x000fe2000bf04270 */
[----:B------:R-:W-:-:S13]  /*9d80*/  R2UR UR6, R16 ;  /* 0x00000000100672ca */ /* 0x000fda00000e0000 */
[----:B------:R-:W-:Y:S02]  /*9d90*/  MOV R230, UR6 ;  /* 0x0000000600e67c02 */ /* 0x000fe40008000f00 */
[----:B0-----:R-:W-:Y:S01]  /*9da0*/  FMNMX.FTZ R180, R3, R152, !PT ;  /* 0x0000009803b47209 */ /* 0x001fe20007810000 */
[----:B------:R-:W-:Y:S01]  /*9db0*/  FFMA.FTZ R152, R170, UR5, -R0 ;  /* 0x00000005aa987c23 */ /* 0x000fe20008010800 */
[----:B------:R-:W-:-:S03]  /*9dc0*/  FMUL.FTZ R0, R183, UR5 ;  /* 0x00000005b7007c20 */ /* 0x000fc60008410000 */
[----:B------:R-:W0:Y:S02]  /*9dd0*/  SHFL.BFLY PT, R3, R180, 0x1, 0x1f ;  /* 0x0c201f00b4037f89 */ /* 0x000e2400000e0000 */
[----:B------:R-:W-:Y:S08]  /*9de0*/  MUFU.EX2 R152, R152 ;  /* 0x0000009800987308 */ /* 0x000ff00000000800 */
[----:B------:R-:W1:Y:S01]  /*9df0*/  MUFU.EX2 R0, R0 ;  /* 0x0000000000007308 */ /* 0x000e620000000800 */
[----:B0-----:R-:W-:-:S04]  /*9e00*/  FMNMX.FTZ R3, R180, R3, !PT ;  /* 0x00000003b4037209 */ /* 0x001fc80007810000 */
[C---:B------:R-:W-:Y:S01]  /*9e10*/  FSETP.NEU.FTZ.AND P2, PT, R3.reuse, -INF , PT ;  /* 0xff8000000300780b */ /* 0x040fe20003f5d000 */
[----:B------:R-:W-:-:S05]  /*9e20*/  FMUL.FTZ R20, R3, UR5 ;  /* 0x0000000503147c20 */ /* 0x000fca0008410000 */
[----:B------:R-:W-:-:S05]  /*9e30*/  FSEL R183, R20, RZ, P2 ;  /* 0x000000ff14b77208 */ /* 0x000fca0001000000 */
[--C-:B------:R-:W-:Y:S01]  /*9e40*/  FFMA.FTZ R20, R2, UR5, -R183.reuse ;  /* 0x0000000502147c23 */ /* 0x100fe200080108b7 */
[----:B------:R-:W-:Y:S01]  /*9e50*/  FSEL R2, R3, RZ, P2 ;  /* 0x000000ff03027208 */ /* 0x000fe20001000000 */
[--C-:B------:R-:W-:Y:S01]  /*9e60*/  FFMA.FTZ R209, R186, UR5, -R183.reuse ;  /* 0x00000005bad17c23 */ /* 0x100fe200080108b7 */
[--C-:B------:R-:W-:Y:S01]  /*9e70*/  FFMA.FTZ R211, R159, UR5, -R183.reuse ;  /* 0x000000059fd37c23 */ /* 0x100fe200080108b7 */
[----:B------:R-:W-:Y:S01]  /*9e80*/  FFMA.FTZ R170, R184, UR5, -R183 ;  /* 0x00000005b8aa7c23 */ /* 0x000fe200080108b7 */
[----:B------:R-:W-:Y:S02]  /*9e90*/  IMAD.U32 R159, RZ, RZ, UR14 ;  /* 0x0000000eff9f7e24 */ /* 0x000fe4000f8e00ff */
[----:B------:R-:W-:Y:S01]  /*9ea0*/  FADD.FTZ R2, -R2, R21 ;  /* 0x0000001502027221 */ /* 0x000fe20000010100 */
[----:B-1----:R-:W-:Y:S01]  /*9eb0*/  FFMA.FTZ R21, R0, R14, R177 ;  /* 0x0000000e00157223 */ /* 0x002fe200000100b1 */
[----:B------:R-:W-:Y:S01]  /*9ec0*/  MUFU.EX2 R209, R209 ;  /* 0x000000d100d17308 */ /* 0x000fe20000000800 */
[----:B------:R-:W-:Y:S01]  /*9ed0*/  FFMA.FTZ R205, R176, UR5, -R183 ;  /* 0x00000005b0cd7c23 */ /* 0x000fe200080108b7 */
[----:B------:R-:W-:Y:S01]  /*9ee0*/  FMUL.FTZ R2, R2, UR5 ;  /* 0x0000000502027c20 */ /* 0x000fe20008410000 */
[----:B------:R-:W-:Y:S01]  /*9ef0*/  FADD.FTZ R21, R208, R21 ;  /* 0x00000015d0157221 */ /* 0x000fe20000010000 */
[--C-:B------:R-:W-:Y:S01]  /*9f00*/  FFMA.FTZ R176, R187, UR5, -R183.reuse ;  /* 0x00000005bbb07c23 */ /* 0x100fe200080108b7 */
[--C-:B------:R-:W-:Y:S01]  /*9f10*/  FFMA.FTZ R207, R178, UR5, -R183.reuse ;  /* 0x00000005b2cf7c23 */ /* 0x100fe200080108b7 */
[----:B------:R-:W-:Y:S01]  /*9f20*/  FFMA.FTZ R178, R179, UR5, -R183 ;  /* 0x00000005b3b27c23 */ /* 0x000fe200080108b7 */
[----:B------:R-:W-:Y:S01]  /*9f30*/  FADD.FTZ R14, R210, R21 ;  /* 0x00000015d20e7221 */ /* 0x000fe20000010000 */
[----:B------:R-:W0:Y:S01]  /*9f40*/  MUFU.EX2 R2, R2 ;  /* 0x0000000200027308 */ /* 0x000e220000000800 */
[--C-:B------:R-:W-:Y:S01]  /*9f50*/  FFMA.FTZ R201, R160, UR5, -R183.reuse ;  /* 0x00000005a0c97c23 */ /* 0x100fe200080108b7 */
[--C-:B------:R-:W-:Y:S01]  /*9f60*/  FFMA.FTZ R203, R174, UR5, -R183.reuse ;  /* 0x00000005aecb7c23 */ /* 0x100fe200080108b7 */
[----:B------:R-:W-:Y:S01]  /*9f70*/  FADD.FTZ R21, R161, R14 ;  /* 0x0000000ea1157221 */ /* 0x000fe20000010000 */
[----:B------:R-:W-:Y:S01]  /*9f80*/  @!P1 IADD3 R14, R159, 0x38840, RZ ;  /* 0x000388409f0e9810 */ /* 0x000fe20007ffe0ff */
[--C-:B------:R-:W-:Y:S01]  /*9f90*/  FFMA.FTZ R160, R168, UR5, -R183.reuse ;  /* 0x00000005a8a07c23 */ /* 0x100fe200080108b7 */
[----:B------:R-:W-:Y:S01]  /*9fa0*/  FFMA.FTZ R168, R175, UR5, -R183 ;  /* 0x00000005afa87c23 */ /* 0x000fe200080108b7 */
[----:B------:R-:W-:Y:S01]  /*9fb0*/  FADD.FTZ R174, R204, R21 ;  /* 0x00000015ccae7221 */ /* 0x000fe20000010000 */
[----:B------:R-:W1:Y:S01]  /*9fc0*/  MUFU.EX2 R20, R20 ;  /* 0x0000001400147308 */ /* 0x000e620000000800 */
[----:B------:R-:W-:Y:S01]  /*9fd0*/  @!P1 PRMT R14, RZ, 0x654, R14 ;  /* 0x00000654ff0e9816 */ /* 0x000fe2000000000e */
[--C-:B------:R-:W-:Y:S01]  /*9fe0*/  FFMA.FTZ R197, R162, UR5, -R183.reuse ;  /* 0x00000005a2c57c23 */ /* 0x100fe200080108b7 */
[----:B------:R-:W-:Y:S01]  /*9ff0*/  FADD.FTZ R21, R167, R174 ;  /* 0x000000aea7157221 */ /* 0x000fe20000010000 */
[--C-:B------:R-:W-:Y:S01]  /*a000*/  FFMA.FTZ R162, R163, UR5, -R183.reuse ;  /* 0x00000005a3a27c23 */ /* 0x100fe200080108b7 */
[--C-:B------:R-:W-:Y:S01]  /*a010*/  FFMA.FTZ R199, R166, UR5, -R183.reuse ;  /* 0x00000005a6c77c23 */ /* 0x100fe200080108b7 */
[----:B------:R-:W-:Y:S01]  /*a020*/  FFMA.FTZ R164, R164, UR5, -R183 ;  /* 0x00000005a4a47c23 */ /* 0x000fe200080108b7 */
[----:B------:R-:W-:Y:S01]  /*a030*/  FADD.FTZ R174, R206, R21 ;  /* 0x00000015ceae7221 */ /* 0x000fe20000010000 */
[----:B------:R-:W2:Y:S01]  /*a040*/  MUFU.EX2 R211, R211 ;  /* 0x000000d300d37308 */ /* 0x000ea20000000800 */
[----:B0-----:R-:W-:Y:S01]  /*a050*/  FFMA.FTZ R5, R2, R5, R209 ;  /* 0x0000000502057223 */ /* 0x001fe200000100d1 */
[--C-:B------:R-:W-:Y:S01]  /*a060*/  FFMA.FTZ R155, R155, UR5, -R183.reuse ;  /* 0x000000059b9b7c23 */ /* 0x100fe200080108b7 */
[----:B------:R-:W-:Y:S01]  /*a070*/  FADD.FTZ R21, R165, R174 ;  /* 0x000000aea5157221 */ /* 0x000fe20000010000 */
[--C-:B------:R-:W-:Y:S01]  /*a080*/  FFMA.FTZ R158, R158, UR5, -R183.reuse ;  /* 0x000000059e9e7c23 */ /* 0x100fe200080108b7 */
[----:B------:R-:W-:Y:S01]  /*a090*/  FFMA.FTZ R172, R172, UR5, -R183 ;  /* 0x00000005acac7c23 */ /* 0x000fe200080108b7 */
[----:B------:R-:W-:-:S02]  /*a0a0*/  IMAD.U32 R159, RZ, RZ, UR4 ;  /* 0x00000004ff9f7e24 */ /* 0x000fc4000f8e00ff */
[----:B------:R-:W-:Y:S01]  /*a0b0*/  FADD.FTZ R174, R200, R21 ;  /* 0x00000015c8ae7221 */ /* 0x000fe20000010000 */
[----:B------:R-:W0:Y:S01]  /*a0c0*/  MUFU.EX2 R170, R170 ;  /* 0x000000aa00aa7308 */ /* 0x000e220000000800 */
[----:B------:R-:W-:Y:S01]  /*a0d0*/  PLOP3.LUT P2, PT, PT, PT, UP0, 0x80, 0x0 ;  /* 0x000000000000781c */ /* 0x000fe20003f4f008 */
[----:B------:R-:W-:Y:S02]  /*a0e0*/  @!P1 VIADD R159, R159, 0x38860 ;  /* 0x000388609f9f9836 */ /* 0x000fe40000000000 */
[----:B------:R-:W-:Y:S01]  /*a0f0*/  FADD.FTZ R21, R169, R174 ;  /* 0x000000aea9157221 */ /* 0x000fe20000010000 */
[----:B------:R-:W-:Y:S01]  /*a100*/  UIADD3 UR4, UR11, -0x1, URZ ;  /* 0xffffffff0b047890 */ /* 0x000fe2000fffe03f */
[----:B-1----:R-:W-:Y:S02]  /*a110*/  F2FP.F16.F32.PACK_AB R209, R20, R209 ;  /* 0x000000d114d1723e */ /* 0x002fe400000000ff */
[----:B------:R-:W-:Y:S01]  /*a120*/  FADD.FTZ R166, R202, R21 ;  /* 0x00000015caa67221 */ /* 0x000fe20000010000 */
[----:B------:R-:W1:Y:S01]  /*a130*/  MUFU.EX2 R205, R205 ;  /* 0x000000cd00cd7308 */ /* 0x000e620000000800 */
[----:B------:R-:W-:Y:S01]  /*a140*/  @!P1 PRMT R159, RZ, 0x654, R159 ;  /* 0x00000654ff9f9816 */ /* 0x000fe2000000009f */
[----:B------:R-:W-:-:S02]  /*a150*/  IMAD.U32 R229, RZ, RZ, UR4 ;  /* 0x00000004ffe57e24 */ /* 0x000fc4000f8e00ff */
[----:B------:R-:W-:Y:S01]  /*a160*/  FADD.FTZ R21, R153, R166 ;  /* 0x000000a699157221 */ /* 0x000fe20000010000 */
[----:B------:R-:W-:Y:S02]  /*a170*/  F2FP.F16.F32.PACK_AB R208, R208, R177 ;  /* 0x000000b1d0d0723e */ /* 0x000fe400000000ff */
[----:B------:R-:W-:Y:S01]  /*a180*/  F2FP.F16.F32.PACK_AB R210, R161, R210 ;  /* 0x000000d2a1d2723e */ /* 0x000fe200000000ff */
[----:B------:R-:W-:Y:S01]  /*a190*/  FADD.FTZ R166, R196, R21 ;  /* 0x00000015c4a67221 */ /* 0x000fe20000010000 */
[----:B------:R-:W3:Y:S01]  /*a1a0*/  MUFU.EX2 R176, R176 ;  /* 0x000000b000b07308 */ /* 0x000ee20000000800 */
[----:B------:R-:W-:Y:S02]  /*a1b0*/  F2FP.F16.F32.PACK_AB R204, R167, R204 ;  /* 0x000000cca7cc723e */ /* 0x000fe400000000ff */
[----:B------:R-:W-:Y:S01]  /*a1c0*/  FADD.FTZ R21, R173, R166 ;  /* 0x000000a6ad157221 */ /* 0x000fe20000010000 */
[----:B------:R-:W-:Y:S02]  /*a1d0*/  F2FP.F16.F32.PACK_AB R206, R165, R206 ;  /* 0x000000cea5ce723e */ /* 0x000fe400000000ff */
[----:B------:R-:W-:Y:S01]  /*a1e0*/  F2FP.F16.F32.PACK_AB R200, R169, R200 ;  /* 0x000000c8a9c8723e */ /* 0x000fe200000000ff */
[----:B------:R-:W-:Y:S01]  /*a1f0*/  FADD.FTZ R166, R198, R21 ;  /* 0x00000015c6a67221 */ /* 0x000fe20000010000 */
[----:B------:R-:W4:Y:S01]  /*a200*/  MUFU.EX2 R207, R207 ;  /* 0x000000cf00cf7308 */ /* 0x000f220000000800 */
[----:B------:R-:W-:-:S02]  /*a210*/  F2FP.F16.F32.PACK_AB R202, R153, R202 ;  /* 0x000000ca99ca723e */ /* 0x000fc400000000ff */
[----:B------:R-:W-:Y:S01]  /*a220*/  FADD.FTZ R21, R157, R166 ;  /* 0x000000a69d157221 */ /* 0x000fe20000010000 */
[----:B------:R-:W-:Y:S02]  /*a230*/  F2FP.F16.F32.PACK_AB R196, R173, R196 ;  /* 0x000000c4adc4723e */ /* 0x000fe400000000ff */
[----:B------:R-:W-:Y:S02]  /*a240*/  F2FP.F16.F32.PACK_AB R198, R157, R198 ;  /* 0x000000c69dc6723e */ /* 0x000fe400000000ff */
[----:B------:R-:W5:Y:S08]  /*a250*/  MUFU.EX2 R178, R178 ;  /* 0x000000b200b27308 */ /* 0x000f700000000800 */
[----:B------:R-:W5:Y:S08]  /*a260*/  MUFU.EX2 R201, R201 ;  /* 0x000000c900c97308 */ /* 0x000f700000000800 */
[----:B------:R-:W5:Y:S08]  /*a270*/  MUFU.EX2 R160, R160 ;  /* 0x000000a000a07308 */ /* 0x000f700000000800 */
[----:B------:R-:W5:Y:S08]  /*a280*/  MUFU.EX2 R203, R203 ;  /* 0x000000cb00cb7308 */ /* 0x000f700000000800 */
[----:B------:R-:W5:Y:S08]  /*a290*/  MUFU.EX2 R168, R168 ;  /* 0x000000a800a87308 */ /* 0x000f700000000800 */
[----:B------:R-:W5:Y:S08]  /*a2a0*/  MUFU.EX2 R197, R197 ;  /* 0x000000c500c57308 */ /* 0x000f700000000800 */
[----:B------:R-:W5:Y:S01]  /*a2b0*/  MUFU.EX2 R162, R162 ;  /* 0x000000a200a27308 */ /* 0x000f620000000800 */
[----:B------:R-:W-:-:S02]  /*a2c0*/  WARPGROUP.DEPBAR.LE gsb0, 0x0 ;  /* 0x00008000000079c5 */ /* 0x000fc40000010000 */
[----:B------:R2:W-:Y:S05]  /*a2d0*/  @!P1 SYNCS.ARRIVE.TRANS64.RED.A1T0 RZ, [R14+URZ], RZ ;  /* 0x000000ff0eff99a7 */ /* 0x0005ea000810043f */
[----:B------:R-:W5:Y:S01]  /*a2e0*/  MUFU.EX2 R199, R199 ;  /* 0x000000c700c77308 */ /* 0x000f620000000800 */
[----:B------:R-:W-:Y:S01]  /*a2f0*/  FFMA.FTZ R193, R154, UR5, -R183 ;  /* 0x000000059ac17c23 */ /* 0x000fe200080108b7 */
[----:B------:R-:W-:Y:S02]  /*a300*/  F2FP.F16.F32.PACK_AB R192, R181, R152 ;  /* 0x00000098b5c0723e */ /* 0x000fe400000000ff */
[----:B------:R-:W-:Y:S01]  /*a310*/  F2FP.F16.F32.PACK_AB R194, R171, R156 ;  /* 0x0000009cabc2723e */ /* 0x000fe200000000ff */
[----:B--2---:R-:W-:-:S03]  /*a320*/  FADD.FTZ R14, R20, R5 ;  /* 0x00000005140e7221 */ /* 0x004fc60000010000 */
[----:B------:R2:W5:Y:S01]  /*a330*/  MUFU.EX2 R154, R164 ;  /* 0x000000a4009a7308 */ /* 0x0005620000000800 */
[----:B------:R1:W-:Y:S01]  /*a340*/  @!P1 SYNCS.ARRIVE.TRANS64.RED.A1T0 RZ, [R159+URZ], RZ ;  /* 0x000000ff9fff99a7 */ /* 0x0003e2000810043f */
[----:B------:R-:W-:Y:S02]  /*a350*/  IMAD.MOV.U32 R20, RZ, RZ, R4 ;  /* 0x000000ffff147224 */ /* 0x000fe400078e0004 */
[----:B------:R-:W-:Y:S01]  /*a360*/  FADD.FTZ R5, R211, R14 ;  /* 0x0000000ed3057221 */ /* 0x000fe20000010000 */
[----:B0-----:R-:W-:-:S03]  /*a370*/  F2FP.F16.F32.PACK_AB R211, R170, R211 ;  /* 0x000000d3aad3723e */ /* 0x001fc600000000ff */
[----:B------:R-:W-:Y:S01]  /*a380*/  FADD.FTZ R14, R170, R5 ;  /* 0x00000005aa0e7221 */ /* 0x000fe20000010000 */
[----:B------:R-:W0:Y:S01]  /*a390*/  MUFU.EX2 R193, R193 ;  /* 0x000000c100c17308 */ /* 0x000e220000000800 */
[----:B--2---:R-:W-:Y:S02]  /*a3a0*/  FADD.FTZ R164, R152, R21 ;  /* 0x0000001598a47221 */ /* 0x004fe40000010000 */
[----:B-1----:R-:W-:Y:S01]  /*a3b0*/  FADD.FTZ R5, R205, R14 ;  /* 0x0000000ecd057221 */ /* 0x002fe20000010000 */
[C---:B---3--:R-:W-:Y:S01]  /*a3c0*/  F2FP.F16.F32.PACK_AB R205, R176.reuse, R205 ;  /* 0x000000cdb0cd723e */ /* 0x048fe200000000ff */
[----:B------:R-:W-:Y:S02]  /*a3d0*/  FADD.FTZ R21, R181, R164 ;  /* 0x000000a4b5157221 */ /* 0x000fe40000010000 */
[----:B------:R-:W-:Y:S01]  /*a3e0*/  FADD.FTZ R14, R176, R5 ;  /* 0x00000005b00e7221 */ /* 0x000fe20000010000 */
[----:B------:R-:W1:Y:S01]  /*a3f0*/  MUFU.EX2 R155, R155 ;  /* 0x0000009b009b7308 */ /* 0x000e620000000800 */
[----:B------:R-:W-:Y:S01]  /*a400*/  FADD.FTZ R164, R156, R21 ;  /* 0x000000159ca47221 */ /* 0x000fe20000010000 */
[----:B------:R-:W-:-:S02]  /*a410*/  IMAD.MOV.U32 R21, RZ, RZ, R3 ;  /* 0x000000ffff157224 */ /* 0x000fc400078e0003 */
[----:B----4-:R-:W-:Y:S01]  /*a420*/  FADD.FTZ R5, R207, R14 ;  /* 0x0000000ecf057221 */ /* 0x010fe20000010000 */
[----:B-----5:R-:W-:-:S03]  /*a430*/  F2FP.F16.F32.PACK_AB R207, R178, R207 ;  /* 0x000000cfb2cf723e */ /* 0x020fc600000000ff */
[----:B------:R-:W-:Y:S01]  /*a440*/  FADD.FTZ R14, R178, R5 ;  /* 0x00000005b20e7221 */ /* 0x000fe20000010000 */
[----:B------:R-:W2:Y:S03]  /*a450*/  MUFU.EX2 R195, R158 ;  /* 0x0000009e00c37308 */ /* 0x000ea60000000800 */
[----:B------:R-:W-:Y:S01]  /*a460*/  FADD.FTZ R5, R201, R14 ;  /* 0x0000000ec9057221 */ /* 0x000fe20000010000 */
[----:B------:R-:W-:-:S03]  /*a470*/  F2FP.F16.F32.PACK_AB R201, R160, R201 ;  /* 0x000000c9a0c9723e */ /* 0x000fc600000000ff */
[----:B------:R-:W-:Y:S01]  /*a480*/  FADD.FTZ R14, R160, R5 ;  /* 0x00000005a00e7221 */ /* 0x000fe20000010000 */
[----:B------:R-:W3:Y:S03]  /*a490*/  MUFU.EX2 R172, R172 ;  /* 0x000000ac00ac7308 */ /* 0x000ee60000000800 */
[----:B------:R-:W-:Y:S01]  /*a4a0*/  FADD.FTZ R5, R203, R14 ;  /* 0x0000000ecb057221 */ /* 0x000fe20000010000 */
[----:B------:R-:W-:-:S03]  /*a4b0*/  F2FP.F16.F32.PACK_AB R203, R168, R203 ;  /* 0x000000cba8cb723e */ /* 0x000fc600000000ff */
[----:B------:R-:W-:-:S04]  /*a4c0*/  FADD.FTZ R14, R168, R5 ;  /* 0x00000005a80e7221 */ /* 0x000fc80000010000 */
[----:B------:R-:W-:Y:S01]  /*a4d0*/  FADD.FTZ R5, R197, R14 ;  /* 0x0000000ec5057221 */ /* 0x000fe20000010000 */
[----:B------:R-:W-:-:S03]  /*a4e0*/  F2FP.F16.F32.PACK_AB R197, R162, R197 ;  /* 0x000000c5a2c5723e */ /* 0x000fc600000000ff */
[----:B------:R-:W-:-:S04]  /*a4f0*/  FADD.FTZ R14, R162, R5 ;  /* 0x00000005a20e7221 */ /* 0x000fc80000010000 */
[----:B------:R-:W-:Y:S01]  /*a500*/  FADD.FTZ R5, R199, R14 ;  /* 0x0000000ec7057221 */ /* 0x000fe20000010000 */
[----:B------:R-:W-:Y:S01]  /*a510*/  FADD.FTZ R14, R171, R164 ;  /* 0x000000a4ab0e7221 */ /* 0x000fe20000010000 */
[C---:B------:R-:W-:Y:S02]  /*a520*/  F2FP.F16.F32.PACK_AB R199, R154.reuse, R199 ;  /* 0x000000c79ac7723e */ /* 0x040fe400000000ff */
[----:B------:R-:W-:-:S04]  /*a530*/  FADD.FTZ R152, R154, R5 ;  /* 0x000000059a987221 */ /* 0x000fc80000010000 */
[----:B0-----:R-:W-:Y:S01]  /*a540*/  FADD.FTZ R152, R193, R152 ;  /* 0x00000098c1987221 */ /* 0x001fe20000010000 */
[----:B-1----:R-:W-:-:S03]  /*a550*/  F2FP.F16.F32.PACK_AB R193, R155, R193 ;  /* 0x000000c19bc1723e */ /* 0x002fc600000000ff */
[----:B------:R-:W-:-:S04]  /*a560*/  FADD.FTZ R152, R155, R152 ;  /* 0x000000989b987221 */ /* 0x000fc80000010000 */
[----:B--2---:R-:W-:Y:S01]  /*a570*/  FADD.FTZ R152, R195, R152 ;  /* 0x00000098c3987221 */ /* 0x004fe20000010000 */
[----:B---3--:R-:W-:-:S03]  /*a580*/  F2FP.F16.F32.PACK_AB R195, R172, R195 ;  /* 0x000000c3acc3723e */ /* 0x008fc600000000ff */
[----:B------:R-:W-:Y:S01]  /*a590*/  FADD.FTZ R5, R172, R152 ;  /* 0x00000098ac057221 */ /* 0x000fe20000010000 */
[----:B------:R-:W-:Y:S06]  /*a5a0*/  @P2 BRA `(.L_x_2109) ;  /* 0xffffffbc00b02947 */ /* 0x000fec000383ffff */
[----:B------:R-:W-:-:S07]  /*a5b0*/  IMAD.U32 R227, RZ, RZ, UR4 ;  /* 0x00000004ffe37e24 */ /* 0x000fce000f8e00ff */
.L_x_2100:
[----:B------:R-:W-:-:S13]  /*a5c0*/  R2UR UR4, R227 ;  /* 0x00000000e30472ca */ /* 0x000fda00000e0000 */
[----:B------:R-:W-:-:S13]  /*a5d0*/  ISETP.LE.AND P2, PT, RZ, UR4, PT ;  /* 0x00000004ff007c0c */ /* 0x000fda000bf43270 */
[----:B------:R-:W-:Y:S05]  /*a5e0*/  @!P2 BRA `(.L_x_2110) ;  /* 0x0000003c00cca947 */ /* 0x000fea0003800000 */
[----:B------:R-:W-:Y:S01]  /*a5f0*/  R2UR UR4, R16 ;  /* 0x00000000100472ca */ /* 0x000fe200000e0000 */
[----:B------:R-:W-:Y:S01]  /*a600*/  IMAD.MOV.U32 R20, RZ, RZ, R3 ;  /* 0x000000ffff147224 */ /* 0x000fe200078e0003 */
[----:B------:R-:W-:Y:S01]  /*a610*/  MOV R19, R4 ;  /* 0x0000000400137202 */ /* 0x000fe20000000f00 */
[----:B------:R-:W-:Y:S01]  /*a620*/  IMAD.U32 R22, RZ, RZ, UR60 ;  /* 0x0000003cff167e24 */ /* 0x000fe2000f8e00ff */
[----:B------:R-:W-:-:S09]  /*a630*/  ULDC UR61, c[0x0][0x9d8] ;  /* 0x00027600003d7ab9 */ /* 0x000fd20000000800 */
[----:B------:R-:W-:-:S07]  /*a640*/  IMAD.U32 R21, RZ, RZ, UR4 ;  /* 0x00000004ff157e24 */ /* 0x000fce000f8e00ff */
.L_x_2119:
        /* <DEDUP_REMOVED lines=10> */
.L_x_2111:
[----:B------:R-:W-:Y:S02]  /*a6f0*/  R2UR UR4, R17 ;  /* 0x00000000110472ca */ /* 0x000fe400000e0000 */
[----:B------:R-:W-:-:S11]  /*a700*/  R2UR UR5, R16 ;  /* 0x00000000100572ca */ /* 0x000fd600000e0000 */
[----:B------:R-:W-:Y:S02]  /*a710*/  ULEA UR4, UR60, UR4, 0x3 ;  /* 0x000000043c047291 */ /* 0x000fe4000f8e183f */
[----:B------:R-:W-:-:S05]  /*a720*/  IMAD.U32 R3, RZ, RZ, UR5 ;  /* 0x00000005ff037e24 */ /* 0x000fca000f8e00ff */
[----:B------:R-:W-:-:S04]  /*a730*/  SHF.L.U32 R3, R3, 0x1f, RZ ;  /* 0x0000001f03037819 */ /* 0x000fc800000006ff */
[----:B------:R0:W1:Y:S01]  /*a740*/  SYNCS.PHASECHK.TRANS64.TRYWAIT P2, [UR4+0x38830], R3 ;  /* 0x03883003ff0075a7 */ /* 0x0000620008040144 */
[----:B------:R-:W-:Y:S05]  /*a750*/  @!P0 BRA `(.L_x_2112) ;  /* 0x0000000000048947 */ /* 0x000fea0003800000 */
[----:B------:R-:W-:Y:S01]  /*a760*/  BPT.TRAP 0x1 ;  /* 0x000000040000795c */ /* 0x000fe20000300000 */
.L_x_2112:
[----:B-1----:R-:W-:Y:S05]  /*a770*/  @P2 BRA `(.L_x_2113) ;  /* 0x0000000000082947 */ /* 0x002fea0003800000 */
[----:B------:R-:W1:Y:S02]  /*a780*/  SYNCS.PHASECHK.TRANS64.TRYWAIT P2, [UR4+0x38830], R3 ;  /* 0x03883003ff0075a7 */ /* 0x000e640008040144 */
[----:B-1----:R-:W-:Y:S05]  /*a790*/  @!P2 BRA `(.L_x_2114) ;  /* 0x000000d80078a947 */ /* 0x002fea0003800000 */
.L_x_2113:
        /* <DEDUP_REMOVED lines=617> */
[----:B------:R-:W-:-:S03]  /*ce30*/  UIADD3 UR6, UR4, 0x906, URZ ;  /* 0x0000090604067890 */ /* 0x000fc6000fffe03f */
        /* <DEDUP_REMOVED lines=25> */
.L_x_2115:
        /* <DEDUP_REMOVED lines=9> */
.L_x_2116:
[----:B---3--:R-:W-:Y:S05]  /*d060*/  @P2 BRA `(.L_x_2117) ;  /* 0x0000000000082947 */ /* 0x008fea0003800000 */
[----:B------:R-:W3:Y:S02]  /*d070*/  SYNCS.PHASECHK.TRANS64.TRYWAIT P2, [UR4+0x38850], R0 ;  /* 0x03885000ff0075a7 */ /* 0x000ee40008040144 */
[----:B---3--:R-:W-:Y:S05]  /*d080*/  @!P2 BRA `(.L_x_2118) ;  /* 0x000000b00054a947 */ /* 0x008fea0003800000 */
.L_x_2117:
[----:B------:R-:W-:Y:S01]  /*d090*/  R2UR UR11, R17 ;  /* 0x00000000110b72ca */ /* 0x000fe200000e0000 */
[----:B------:R-:W-:Y:S01]  /*d0a0*/  WARPGROUP.ARRIVE ;  /* 0x00000000000079c5 */ /* 0x000fe20000000000 */
[----:B------:R-:W-:Y:S01]  /*d0b0*/  R2UR UR6, R22 ;  /* 0x00000000160672ca */ /* 0x000fe200000e0000 */
[----:B------:R-:W-:Y:S01]  /*d0c0*/  UMOV UR7, 0x40000040 ;  /* 0x4000004000077882 */ /* 0x000fe20000000000 */
[----:B------:R-:W-:Y:S01]  /*d0d0*/  FMUL.FTZ R2, R184, UR61 ;  /* 0x0000003db8027c20 */ /* 0x000fe20008410000 */
[----:B01----:R-:W-:Y:S01]  /*d0e0*/  FMUL.FTZ R3, R185, UR61 ;  /* 0x0000003db9037c20 */ /* 0x003fe20008410000 */
[----:B------:R-:W-:Y:S01]  /*d0f0*/  FMUL.FTZ R184, R188, UR61 ;  /* 0x0000003dbcb87c20 */ /* 0x000fe20008410000 */
[----:B------:R-:W-:Y:S01]  /*d100*/  FMUL.FTZ R185, R189, UR61 ;  /* 0x0000003dbdb97c20 */ /* 0x000fe20008410000 */
[----:B------:R-:W-:Y:S01]  /*d110*/  FMUL.FTZ R176, R176, UR61 ;  /* 0x0000003db0b07c20 */ /* 0x000fe20008410000 */
[----:B------:R-:W-:Y:S01]  /*d120*/  FMUL.FTZ R22, R187, UR61 ;  /* 0x0000003dbb167c20 */ /* 0x000fe20008410000 */
[----:B------:R-:W2:Y:S01]  /*d130*/  MUFU.TANH R2, R2 ;  /* 0x0000000200027308 */ /* 0x000ea20000002400 */
[----:B------:R-:W-:Y:S01]  /*d140*/  FMUL.FTZ R187, R177, UR61 ;  /* 0x0000003db1bb7c20 */ /* 0x000fe20008410000 */
[----:B------:R-:W-:Y:S01]  /*d150*/  FMUL.FTZ R177, R178, UR61 ;  /* 0x0000003db2b17c20 */ /* 0x000fe20008410000 */
[----:B------:R-:W-:Y:S01]  /*d160*/  UIADD3 UR5, UR11, 0x400, URZ ;  /* 0x000004000b057890 */ /* 0x000fe2000fffe03f */
[----:B------:R-:W-:Y:S01]  /*d170*/  FMUL.FTZ R178, R179, UR61 ;  /* 0x0000003db3b27c20 */ /* 0x000fe20008410000 */
[----:B------:R-:W-:Y:S01]  /*d180*/  FMUL.FTZ R179, R182, UR61 ;  /* 0x0000003db6b37c20 */ /* 0x000fe20008410000 */
[----:B------:R-:W-:Y:S01]  /*d190*/  FMUL.FTZ R182, R168, UR61 ;  /* 0x0000003da8b67c20 */ /* 0x000fe20008410000 */
[----:B------:R-:W-:Y:S01]  /*d1a0*/  USHF.R.U32.HI UR5, URZ, 0x4, UR5 ;  /* 0x000000043f057899 */ /* 0x000fe20008011605 */
[----:B------:R-:W0:Y:S01]  /*d1b0*/  MUFU.TANH R3, R3 ;  /* 0x0000000300037308 */ /* 0x000e220000002400 */
[----:B------:R-:W-:Y:S01]  /*d1c0*/  FMUL.FTZ R180, R180, UR61 ;  /* 0x0000003db4b47c20 */ /* 0x000fe20008410000 */
[----:B------:R-:W-:Y:S01]  /*d1d0*/  FMUL.FTZ R168, R169, UR61 ;  /* 0x0000003da9a87c20 */ /* 0x000fe20008410000 */
[----:B------:R-:W-:Y:S01]  /*d1e0*/  ULOP3.LUT UR5, UR5, 0x3fff, URZ, 0xc0, !UPT ;  /* 0x00003fff05057892 */ /* 0x000fe2000f8ec03f */
[----:B------:R-:W-:Y:S01]  /*d1f0*/  FMUL.FTZ R169, R172, UR61 ;  /* 0x0000003daca97c20 */ /* 0x000fe20008410000 */
[----:B------:R-:W-:Y:S01]  /*d200*/  FMUL.FTZ R172, R173, UR61 ;  /* 0x0000003dadac7c20 */ /* 0x000fe20008410000 */
[----:B------:R-:W-:Y:S01]  /*d210*/  FMUL.FTZ R181, R181, UR61 ;  /* 0x0000003db5b57c20 */ /* 0x000fe20008410000 */
[----:B------:R-:W-:Y:S01]  /*d220*/  ULOP3.LUT UR5, UR5, 0x2800000, URZ, 0xfc, !UPT ;  /* 0x0280000005057892 */ /* 0x000fe2000f8efc3f */
[----:B------:R-:W1:Y:S01]  /*d230*/  MUFU.TANH R184, R184 ;  /* 0x000000b800b87308 */ /* 0x000e620000002400 */
[----:B--2---:R-:W-:Y:S01]  /*d240*/  FMNMX.FTZ R0, R2, R19, !PT ;  /* 0x0000001302007209 */ /* 0x004fe20007810000 */
[----:B------:R-:W-:Y:S01]  /*d250*/  FMUL.FTZ R160, R160, UR61 ;  /* 0x0000003da0a07c20 */ /* 0x000fe20008410000 */
[----:B------:R-:W-:Y:S01]  /*d260*/  UIMAD UR10, UR6, 0xa00, UR5 ;  /* 0x00000a00060a78a4 */ /* 0x000fe2000f8e0205 */
[----:B------:R-:W-:Y:S01]  /*d270*/  FMUL.FTZ R161, R161, UR61 ;  /* 0x0000003da1a17c20 */ /* 0x000fe20008410000 */
[----:B------:R-:W-:Y:S01]  /*d280*/  FMUL.FTZ R164, R164, UR61 ;  /* 0x0000003da4a47c20 */ /* 0x000fe20008410000 */
[----:B------:R-:W-:Y:S01]  /*d290*/  FMUL.FTZ R165, R165, UR61 ;  /* 0x0000003da5a57c20 */ /* 0x000fe20008410000 */
[----:B------:R-:W-:Y:S01]  /*d2a0*/  FMUL.FTZ R188, R156, UR61 ;  /* 0x0000003d9cbc7c20 */ /* 0x000fe20008410000 */
[----:B------:R-:W2:Y:S01]  /*d2b0*/  MUFU.TANH R185, R185 ;  /* 0x000000b900b97308 */ /* 0x000ea20000002400 */
[----:B0-----:R-:W-:Y:S01]  /*d2c0*/  FMNMX.FTZ R173, R3, R0, !PT ;  /* 0x0000000003ad7209 */ /* 0x001fe20007810000 */
[----:B------:R-:W-:Y:S01]  /*d2d0*/  UMOV UR6, UR10 ;  /* 0x0000000a00067c82 */ /* 0x000fe20008000000 */
[----:B------:R-:W-:Y:S01]  /*d2e0*/  FMUL.FTZ R156, R157, UR61 ;  /* 0x0000003d9d9c7c20 */ /* 0x000fe20008410000 */
[----:B------:R-:W-:Y:S01]  /*d2f0*/  HGMMA.64x256x16.F32 R24, R208, gdesc[UR4].tnspB, R24, gsb0 ;  /* 0x43e00004d0187df0 */ /* 0x000fe20008000818 */
[----:B------:R-:W-:Y:S01]  /*d300*/  UIADD3 UR6, UR10, 0x80, URZ ;  /* 0x000000800a067890 */ /* 0x000fe2000fffe03f */
[----:B------:R-:W-:Y:S01]  /*d310*/  FMUL.FTZ R157, R170, UR61 ;  /* 0x0000003daa9d7c20 */ /* 0x000fe20008410000 */
[----:B------:R-:W-:Y:S01]  /*d320*/  UMOV UR7, 0x40000040 ;  /* 0x4000004000077882 */ /* 0x000fe20000000000 */
[----:B------:R-:W0:Y:S01]  /*d330*/  MUFU.TANH R176, R176 ;  /* 0x000000b000b07308 */ /* 0x000e220000002400 */
        /* <DEDUP_REMOVED lines=9> */
[----:B------:R-:W-:Y:S01]  /*d3d0*/  ULDC UR14, c[0x0][0x988] ;  /* 0x00026200000e7ab9 */ /* 0x000fe20000000800 */
[----:B------:R-:W-:Y:S01]  /*d3e0*/  FMUL.FTZ R162, R162, UR61 ;  /* 0x0000003da2a27c20 */ /* 0x000fe20008410000 */
[----:B------:R-:W-:Y:S01]  /*d3f0*/  UMOV UR5, UR14 ;  /* 0x0000000e00057c82 */ /* 0x000fe20008000000 */
[----:B------:R-:W-:Y:S01]  /*d400*/  FMUL.FTZ R163, R163, UR61 ;  /* 0x0000003da3a37c20 */ /* 0x000fe20008410000 */
[----:B------:R-:W-:Y:S01]  /*d410*/  FMUL.FTZ R166, R166, UR61 ;  /* 0x0000003da6a67c20 */ /* 0x000fe20008410000 */
[----:B------:R-:W-:Y:S01]  /*d420*/  FMUL.FTZ R167, R167, UR61 ;  /* 0x0000003da7a77c20 */ /* 0x000fe20008410000 */
[----:B------:R-:W2:Y:S01]  /*d430*/  MUFU.TANH R180, R180 ;  /* 0x000000b400b47308 */ /* 0x000ea20000002400 */
[----:B0-----:R-:W-:Y:S01]  /*d440*/  FMNMX.FTZ R0, R176, R173, !PT ;  /* 0x000000adb0007209 */ /* 0x001fe20007810000 */
[----:B------:R-:W-:Y:S01]  /*d450*/  FMUL.FTZ R154, R154, UR61 ;  /* 0x0000003d9a9a7c20 */ /* 0x000fe20008410000 */
[----:B------:R-:W-:Y:S01]  /*d460*/  FMUL.FTZ R155, R155, UR61 ;  /* 0x0000003d9b9b7c20 */ /* 0x000fe20008410000 */
[----:B------:R-:W-:Y:S01]  /*d470*/  FMUL.FTZ R158, R158, UR61 ;  /* 0x0000003d9e9e7c20 */ /* 0x000fe20008410000 */
[----:B------:R-:W-:-:S03]  /*d480*/  FMUL.FTZ R159, R159, UR61 ;  /* 0x0000003d9f9f7c20 */ /* 0x000fc60008410000 */
[----:B------:R-:W0:Y:S01]  /*d490*/  MUFU.TANH R181, R181 ;  /* 0x000000b500b57308 */ /* 0x000e220000002400 */
[----:B-1----:R-:W-:-:S07]  /*d4a0*/  FMNMX.FTZ R173, R187, R0, !PT ;  /* 0x00000000bbad7209 */ /* 0x002fce0007810000 */
[----:B------:R-:W1:Y:S01]  /*d4b0*/  MUFU.TANH R182, R182 ;  /* 0x000000b600b67308 */ /* 0x000e620000002400 */
[----:B--2---:R-:W-:Y:S01]  /*d4c0*/  FMNMX.FTZ R0, R180, R173, !PT ;  /* 0x000000adb4007209 */ /* 0x004fe20007810000 */
[----:B------:R-:W-:Y:S01]  /*d4d0*/  FMUL.FTZ R173, R152, UR61 ;  /* 0x0000003d98ad7c20 */ /* 0x000fe20008410000 */
[----:B------:R-:W-:-:S05]  /*d4e0*/  FMUL.FTZ R152, R153, UR61 ;  /* 0x0000003d99987c20 */ /* 0x000fca0008410000 */
        /* <DEDUP_REMOVED lines=15> */
[----:B-1----:R-:W-:Y:S01]  /*d5e0*/  FMNMX.FTZ R0, R164, R153, !PT ;  /* 0x00000099a4007209 */ /* 0x002fe20007810000 */
[----:B------:R-:W-:-:S06]  /*d5f0*/  FMUL.FTZ R153, R183, UR61 ;  /* 0x0000003db7997c20 */ /* 0x000fcc0008410000 */
        /* <DEDUP_REMOVED lines=9> */
[----:B0-----:R-:W-:-:S05]  /*d690*/  FMNMX.FTZ R183, R156, R183, !PT ;  /* 0x000000b79cb77209 */ /* 0x001fca0007810000 */
[----:B------:R-:W0:Y:S02]  /*d6a0*/  SHFL.BFLY PT, R0, R183, 0x2, 0x1f ;  /* 0x0c401f00b7007f89 */ /* 0x000e2400000e0000 */
[----:B------:R-:W3:Y:S08]  /*d6b0*/  MUFU.TANH R23, R23 ;  /* 0x0000001700177308 */ /* 0x000ef00000002400 */
[----:B------:R-:W4:Y:S08]  /*d6c0*/  MUFU.TANH R186, R186 ;  /* 0x000000ba00ba7308 */ /* 0x000f300000002400 */
[----:B------:R-:W5:Y:S01]  /*d6d0*/  MUFU.TANH R177, R177 ;  /* 0x000000b100b17308 */ /* 0x000f620000002400 */
[----:B0-----:R-:W-:-:S07]  /*d6e0*/  FMNMX.FTZ R0, R183, R0, !PT ;  /* 0x00000000b7007209 */ /* 0x001fce0007810000 */
[----:B------:R-:W0:Y:S01]  /*d6f0*/  MUFU.TANH R178, R178 ;  /* 0x000000b200b27308 */ /* 0x000e220000002400 */
[----:B------:R-:W1:Y:S07]  /*d700*/  SHFL.BFLY PT, R175, R0, 0x1, 0x1f ;  /* 0x0c201f0000af7f89 */ /* 0x000e6e00000e0000 */
[----:B------:R-:W0:Y:S08]  /*d710*/  MUFU.TANH R179, R179 ;  /* 0x000000b300b37308 */ /* 0x000e300000002400 */
[----:B------:R-:W0:Y:S08]  /*d720*/  MUFU.TANH R153, R153 ;  /* 0x0000009900997308 */ /* 0x000e300000002400 */
[----:B------:R-:W0:Y:S01]  /*d730*/  MUFU.TANH R157, R157 ;  /* 0x0000009d009d7308 */ /* 0x000e220000002400 */
[----:B-1----:R-:W-:-:S02]  /*d740*/  FMNMX.FTZ R4, R0, R175, !PT ;  /* 0x000000af00047209 */ /* 0x002fc40007810000 */
[----:B------:R-:W-:-:S03]  /*d750*/  FMNMX.FTZ R175, R21, R20, !PT ;  /* 0x0000001415af7209 */ /* 0x000fc60007810000 */
[----:B------:R-:W-:Y:S01]  /*d760*/  FADD.FTZ R19, -R4, R19 ;  /* 0x0000001304137221 */ /* 0x000fe20000010100 */
[----:B--2---:R-:W-:Y:S01]  /*d770*/  FMNMX.FTZ R0, R22, R175, !PT ;  /* 0x000000af16007209 */ /* 0x004fe20007810000 */
[----:B------:R-:W-:Y:S01]  /*d780*/  FMUL.FTZ R191, R4, UR5 ;  /* 0x0000000504bf7c20 */ /* 0x000fe20008410000 */
[----:B------:R-:W1:Y:S01]  /*d790*/  MUFU.TANH R170, R170 ;  /* 0x000000aa00aa7308 */ /* 0x000e620000002400 */
[----:B------:R-:W-:Y:S01]  /*d7a0*/  FMUL.FTZ R183, R19, UR5 ;  /* 0x0000000513b77c20 */ /* 0x000fe20008410000 */
[----:B---3--:R-:W-:Y:S01]  /*d7b0*/  FMNMX.FTZ R19, R23, R0, !PT ;  /* 0x0000000017137209 */ /* 0x008fe20007810000 */
[--C-:B------:R-:W-:Y:S01]  /*d7c0*/  FFMA.FTZ R175, R2, UR5, -R191.reuse ;  /* 0x0000000502af7c23 */ /* 0x100fe200080108bf */
[--C-:B------:R-:W-:Y:S01]  /*d7d0*/  FFMA.FTZ R189, R185, UR5, -R191.reuse ;  /* 0x00000005b9bd7c23 */ /* 0x100fe200080108bf */
[--C-:B------:R-:W-:Y:S01]  /*d7e0*/  FFMA.FTZ R185, R161, UR5, -R191.reuse ;  /* 0x00000005a1b97c23 */ /* 0x100fe200080108bf */
[----:B----4-:R-:W-:Y:S01]  /*d7f0*/  FMNMX.FTZ R190, R186, R19, !PT ;  /* 0x00000013babe7209 */ /* 0x010fe20007810000 */
[--C-:B------:R-:W-:Y:S01]  /*d800*/  FFMA.FTZ R161, R165, UR5, -R191.reuse ;  /* 0x00000005a5a17c23 */ /* 0x100fe200080108bf */
[----:B------:R-:W2:Y:S01]  /*d810*/  MUFU.TANH R171, R171 ;  /* 0x000000ab00ab7308 */ /* 0x000ea20000002400 */
[--C-:B------:R-:W-:Y:S01]  /*d820*/  FFMA.FTZ R165, R156, UR5, -R191.reuse ;  /* 0x000000059ca57c23 */ /* 0x100fe200080108bf */
[----:B-----5:R-:W-:Y:S01]  /*d830*/  FMNMX.FTZ R19, R177, R190, !PT ;  /* 0x000000beb1137209 */ /* 0x020fe20007810000 */
[----:B------:R-:W-:-:S03]  /*d840*/  FFMA.FTZ R152, R152, UR5, -R191 ;  /* 0x0000000598987c23 */ /* 0x000fc600080108bf */
[----:B0-----:R-:W-:Y:S01]  /*d850*/  FMNMX.FTZ R2, R178, R19, !PT ;  /* 0x00000013b2027209 */ /* 0x001fe20007810000 */
[----:B------:R-:W-:Y:S01]  /*d860*/  FFMA.FTZ R19, R173, UR5, -R191 ;  /* 0x00000005ad137c23 */ /* 0x000fe200080108bf */
[----:B------:R-:W0:Y:S02]  /*d870*/  MUFU.TANH R174, R174 ;  /* 0x000000ae00ae7308 */ /* 0x000e240000002400 */
[----:B------:R-:W-:-:S04]  /*d880*/  FMNMX.FTZ R2, R179, R2, !PT ;  /* 0x00000002b3027209 */ /* 0x000fc80007810000 */
[----:B------:R-:W-:Y:S02]  /*d890*/  FMNMX.FTZ R2, R153, R2, !PT ;  /* 0x0000000299027209 */ /* 0x000fe40007810000 */
[----:B------:R-:W3:Y:S08]  /*d8a0*/  MUFU.TANH R162, R162 ;  /* 0x000000a200a27308 */ /* 0x000ef00000002400 */
[----:B------:R-:W4:Y:S08]  /*d8b0*/  MUFU.TANH R163, R163 ;  /* 0x000000a300a37308 */ /* 0x000f300000002400 */
[----:B------:R-:W5:Y:S08]  /*d8c0*/  MUFU.TANH R166, R166 ;  /* 0x000000a600a67308 */ /* 0x000f700000002400 */
[----:B------:R-:W5:Y:S08]  /*d8d0*/  MUFU.TANH R167, R167 ;  /* 0x000000a700a77308 */ /* 0x000f700000002400 */
[----:B------:R-:W5:Y:S01]  /*d8e0*/  MUFU.TANH R154, R154 ;  /* 0x0000009a009a7308 */ /* 0x000f620000002400 */
[----:B------:R-:W-:-:S02]  /*d8f0*/  WARPGROUP.DEPBAR.LE gsb0, 0x0 ;  /* 0x00008000000079c5 */ /* 0x000fc40000010000 */
[----:B------:R-:W-:Y:S01]  /*d900*/  WARPGROUP.ARRIVE ;  /* 0x00000000000079c5 */ /* 0x000fe20000000000 */
[----:B------:R-:W-:Y:S01]  /*d910*/  FFMA.FTZ R208, R3, UR5, -R191 ;  /* 0x0000000503d07c23 */ /* 0x000fe200080108bf */
[----:B------:R-:W-:-:S03]  /*d920*/  FMNMX.FTZ R3, R157, R2, !PT ;  /* 0x000000029d037209 */ /* 0x000fc60007810000 */
[----:B------:R-:W5:Y:S01]  /*d930*/  MUFU.TANH R155, R155 ;  /* 0x0000009b009b7308 */ /* 0x000f620000002400 */
[----:B------:R-:W-:Y:S01]  /*d940*/  FFMA.FTZ R210, R184, UR5, -R191 ;  /* 0x00000005b8d27c23 */ /* 0x000fe200080108bf */
[----:B------:R-:W-:Y:S01]  /*d950*/  HGMMA.64x256x16.F32 R24, R204, gdesc[UR4].tnspB, R24, gsb0 ;  /* 0x43e00004cc187df0 */ /* 0x000fe20008000818 */
[----:B------:R-:W-:Y:S01]  /*d960*/  UIADD3 UR6, UR10, 0x100, URZ ;  /* 0x000001000a067890 */ /* 0x000fe2000fffe03f */
[----:B-1----:R-:W-:Y:S01]  /*d970*/  FMNMX.FTZ R2, R170, R3, !PT ;  /* 0x00000003aa027209 */ /* 0x002fe20007810000 */
[----:B------:R-:W-:-:S03]  /*d980*/  UMOV UR7, 0x40000040 ;  /* 0x4000004000077882 */ /* 0x000fc60000000000 */
[----:B------:R-:W1:Y:S01]  /*d990*/  MUFU.TANH R158, R158 ;  /* 0x0000009e009e7308 */ /* 0x000e620000002400 */
[----:B--2---:R-:W-:-:S04]  /*d9a0*/  FMNMX.FTZ R3, R171, R2, !PT ;  /* 0x00000002ab037209 */ /* 0x004fc80007810000 */
[----:B0-----:R-:W-:-:S03]  /*d9b0*/  FMNMX.FTZ R3, R174, R3, !PT ;  /* 0x00000003ae037209 */ /* 0x001fc60007810000 */
[----:B------:R-:W0:Y:S01]  /*d9c0*/  MUFU.TANH R159, R159 ;  /* 0x0000009f009f7308 */ /* 0x000e220000002400 */
[----:B---3--:R-:W-:-:S04]  /*d9d0*/  FMNMX.FTZ R2, R162, R3, !PT ;  /* 0x00000003a2027209 */ /* 0x008fc80007810000 */
[----:B----4-:R-:W-:-:S03]  /*d9e0*/  FMNMX.FTZ R3, R163, R2, !PT ;  /* 0x00000002a3037209 */ /* 0x010fc60007810000 */
[----:B------:R2:W-:Y:S01]  /*d9f0*/  MUFU.EX2 R0, R183 ;  /* 0x000000b700007308 */ /* 0x0005e20000000800 */
[----:B-----5:R-:W-:-:S04]  /*da00*/  FMNMX.FTZ R2, R166, R3, !PT ;  /* 0x00000003a6027209 */ /* 0x020fc80007810000 */
[----:B------:R-:W-:-:S03]  /*da10*/  FMNMX.FTZ R3, R167, R2, !PT ;  /* 0x00000002a7037209 */ /* 0x000fc60007810000 */
[----:B------:R-:W-:Y:S01]  /*da20*/  MUFU.EX2 R175, R175 ;  /* 0x000000af00af7308 */ /* 0x000fe20000000800 */
[----:B------:R-:W-:Y:S01]  /*da30*/  FMNMX.FTZ R2, R154, R3, !PT ;  /* 0x000000039a027209 */ /* 0x000fe20007810000 */
[--C-:B--2---:R-:W-:Y:S01]  /*da40*/  FFMA.FTZ R183, R187, UR5, -R191.reuse ;  /* 0x00000005bbb77c23 */ /* 0x104fe200080108bf */
[--C-:B------:R-:W-:Y:S01]  /*da50*/  FFMA.FTZ R187, R181, UR5, -R191.reuse ;  /* 0x00000005b5bb7c23 */ /* 0x100fe200080108bf */
[----:B------:R-:W-:Y:S01]  /*da60*/  FFMA.FTZ R181, R168, UR5, -R191 ;  /* 0x00000005a8b57c23 */ /* 0x000fe200080108bf */
[----:B------:R-:W-:-:S03]  /*da70*/  FMNMX.FTZ R3, R155, R2, !PT ;  /* 0x000000029b037209 */ /* 0x000fc60007810000 */
[----:B------:R-:W-:Y:S01]  /*da80*/  MUFU.EX2 R208, R208 ;  /* 0x000000d000d07308 */ /* 0x000fe20000000800 */
[----:B-1----:R-:W-:-:S04]  /*da90*/  FMNMX.FTZ R2, R158, R3, !PT ;  /* 0x000000039e027209 */ /* 0x002fc80007810000 */
[----:B0-----:R-:W-:-:S03]  /*daa0*/  FMNMX.FTZ R2, R159, R2, !PT ;  /* 0x000000029f027209 */ /* 0x001fc60007810000 */
[----:B------:R-:W-:Y:S02]  /*dab0*/  MUFU.EX2 R210, R210 ;  /* 0x000000d200d27308 */ /* 0x000fe40000000800 */
[----:B------:R-:W0:Y:S06]  /*dac0*/  SHFL.BFLY PT, R3, R2, 0x2, 0x1f ;  /* 0x0c401f0002037f89 */ /* 0x000e2c00000e0000 */
        /* <DEDUP_REMOVED lines=14> */
[----:B------:R-:W-:Y:S02]  /*dbb0*/  IMAD.U32 R21, RZ, RZ, UR60 ;  /* 0x0000003cff157e24 */ /* 0x000fe4000f8e00ff */
[--C-:B------:R-:W-:Y:S01]  /*dbc0*/  FFMA.FTZ R22, R22, UR5, -R20.reuse ;  /* 0x0000000516167c23 */ /* 0x100fe20008010814 */
[--C-:B------:R-:W-:Y:S01]  /*dbd0*/  FFMA.FTZ R211, R23, UR5, -R20.reuse ;  /* 0x0000000517d37c23 */ /* 0x100fe20008010814 */
[--C-:B------:R-:W-:Y:S01]  /*dbe0*/  FFMA.FTZ R156, R186, UR5, -R20.reuse ;  /* 0x00000005ba9c7c23 */ /* 0x100fe20008010814 */
[----:B------:R-:W-:Y:S01]  /*dbf0*/  MUFU.EX2 R2, R2 ;  /* 0x0000000200027308 */ /* 0x000fe20000000800 */
[----:B------:R-:W-:Y:S01]  /*dc00*/  @!P1 LEA R21, R21, UR11, 0x3 ;  /* 0x0000000b15159c11 */ /* 0x000fe2000f8e18ff */
[--C-:B------:R-:W-:Y:S01]  /*dc10*/  FFMA.FTZ R168, R153, UR5, -R20.reuse ;  /* 0x0000000599a87c23 */ /* 0x100fe20008010814 */
[--C-:B------:R-:W-:Y:S01]  /*dc20*/  FFMA.FTZ R170, R170, UR5, -R20.reuse ;  /* 0x00000005aaaa7c23 */ /* 0x100fe20008010814 */
[--C-:B------:R-:W-:Y:S01]  /*dc30*/  FFMA.FTZ R167, R167, UR5, -R20.reuse ;  /* 0x00000005a7a77c23 */ /* 0x100fe20008010814 */
[----:B------:R-:W-:Y:S01]  /*dc40*/  FFMA.FTZ R154, R154, UR5, -R20 ;  /* 0x000000059a9a7c23 */ /* 0x000fe20008010814 */
[----:B------:R-:W-:-:S02]  /*dc50*/  @!P1 VIADD R21, R21, 0x38840 ;  /* 0x0003884015159836 */ /* 0x000fc40000000000 */
[--C-:B------:R-:W-:Y:S01]  /*dc60*/  FFMA.FTZ R155, R155, UR5, -R20.reuse ;  /* 0x000000059b9b7c23 */ /* 0x100fe20008010814 */
[----:B------:R-:W0:Y:S01]  /*dc70*/  MUFU.EX2 R209, R209 ;  /* 0x000000d100d17308 */ /* 0x000e220000000800 */
[--C-:B------:R-:W-:Y:S01]  /*dc80*/  FFMA.FTZ R158, R158, UR5, -R20.reuse ;  /* 0x000000059e9e7c23 */ /* 0x100fe20008010814 */
[----:B------:R-:W-:Y:S01]  /*dc90*/  FFMA.FTZ R159, R159, UR5, -R20 ;  /* 0x000000059f9f7c23 */ /* 0x000fe20008010814 */
[----:B------:R-:W-:Y:S01]  /*dca0*/  @!P1 PRMT R21, RZ, 0x654, R21 ;  /* 0x00000654ff159816 */ /* 0x000fe20000000015 */
[----:B------:R-:W-:-:S04]  /*dcb0*/  IMAD.U32 R23, RZ, RZ, UR4 ;  /* 0x00000004ff177e24 */ /* 0x000fc8000f8e00ff */
[----:B------:R-:W1:Y:S01]  /*dcc0*/  MUFU.EX2 R22, R22 ;  /* 0x0000001600167308 */ /* 0x000e620000000800 */
[----:B------:R-:W-:-:S05]  /*dcd0*/  @!P1 VIADD R23, R23, 0x38860 ;  /* 0x0003886017179836 */ /* 0x000fca0000000000 */
[----:B------:R-:W-:Y:S02]  /*dce0*/  @!P1 PRMT R23, RZ, 0x654, R23 ;  /* 0x00000654ff179816 */ /* 0x000fe40000000017 */
[----:B------:R-:W2:Y:S01]  /*dcf0*/  MUFU.EX2 R211, R211 ;  /* 0x000000d300d37308 */ /* 0x000ea20000000800 */
[----:B0-----:R-:W-:-:S07]  /*dd00*/  FFMA.FTZ R5, R2, R5, R209 ;  /* 0x0000000502057223 */ /* 0x001fce00000100d1 */
[----:B------:R-:W0:Y:S01]  /*dd10*/  MUFU.EX2 R156, R156 ;  /* 0x0000009c009c7308 */ /* 0x000e220000000800 */
[----:B-1----:R-:W-:-:S07]  /*dd20*/  F2FP.F16.F32.PACK_AB R209, R22, R209 ;  /* 0x000000d116d1723e */ /* 0x002fce00000000ff */
        /* <DEDUP_REMOVED lines=8> */
[----:B------:R-:W-:Y:S01]  /*ddb0*/  WARPGROUP.ARRIVE ;  /* 0x00000000000079c5 */ /* 0x000fe20000000000 */
[--C-:B------:R-:W-:Y:S01]  /*ddc0*/  FFMA.FTZ R204, R176, UR5, -R191.reuse ;  /* 0x00000005b0cc7c23 */ /* 0x100fe200080108bf */
[--C-:B------:R-:W-:Y:S01]  /*ddd0*/  FFMA.FTZ R205, R177, UR5, -R20.reuse ;  /* 0x00000005b1cd7c23 */ /* 0x100fe20008010814 */
[----:B------:R-:W-:Y:S01]  /*dde0*/  FFMA.FTZ R206, R180, UR5, -R191 ;  /* 0x00000005b4ce7c23 */ /* 0x000fe200080108bf */
[----:B------:R-:W-:Y:S02]  /*ddf0*/  FFMA.FTZ R207, R179, UR5, -R20 ;  /* 0x00000005b3cf7c23 */ /* 0x000fe40008010814 */
[----:B------:R-:W-:Y:S01]  /*de00*/  HGMMA.64x256x16.F32 R24, R200, gdesc[UR4].tnspB, R24, gsb0 ;  /* 0x43e00004c8187df0 */ /* 0x000fe20008000818 */
[----:B------:R-:W-:Y:S01]  /*de10*/  UIADD3 UR6, UR10, 0x180, URZ ;  /* 0x000001800a067890 */ /* 0x000fe2000fffe03f */
[----:B------:R-:W-:Y:S01]  /*de20*/  MUFU.EX2 R204, R204 ;  /* 0x000000cc00cc7308 */ /* 0x000fe20000000800 */
[----:B------:R-:W-:-:S07]  /*de30*/  UMOV UR7, 0x40000040 ;  /* 0x4000004000077882 */ /* 0x000fce0000000000 */
[----:B------:R-:W1:Y:S08]  /*de40*/  MUFU.EX2 R205, R205 ;  /* 0x000000cd00cd7308 */ /* 0x000e700000000800 */
[----:B------:R-:W-:Y:S08]  /*de50*/  MUFU.EX2 R206, R206 ;  /* 0x000000ce00ce7308 */ /* 0x000ff00000000800 */
[----:B------:R-:W-:Y:S01]  /*de60*/  MUFU.EX2 R207, R207 ;  /* 0x000000cf00cf7308 */ /* 0x000fe20000000800 */
[----:B------:R-:W-:-:S02]  /*de70*/  WARPGROUP.DEPBAR.LE gsb0, 0x0 ;  /* 0x00008000000079c5 */ /* 0x000fc40000010000 */
[----:B------:R-:W-:Y:S01]  /*de80*/  WARPGROUP.ARRIVE ;  /* 0x00000000000079c5 */ /* 0x000fe20000000000 */
[--C-:B------:R-:W-:Y:S01]  /*de90*/  FFMA.FTZ R202, R169, UR5, -R191.reuse ;  /* 0x00000005a9ca7c23 */ /* 0x100fe200080108bf */
[--C-:B------:R-:W-:Y:S01]  /*dea0*/  FFMA.FTZ R169, R172, UR5, -R191.reuse ;  /* 0x00000005aca97c23 */ /* 0x100fe200080108bf */
[--C-:B------:R-:W-:Y:S01]  /*deb0*/  FFMA.FTZ R172, R174, UR5, -R20.reuse ;  /* 0x00000005aeac7c23 */ /* 0x100fe20008010814 */
[----:B------:R-:W-:Y:S01]  /*dec0*/  FFMA.FTZ R200, R182, UR5, -R191 ;  /* 0x00000005b6c87c23 */ /* 0x000fe200080108bf */
[--C-:B------:R-:W-:Y:S01]  /*ded0*/  FFMA.FTZ R201, R157, UR5, -R20.reuse ;  /* 0x000000059dc97c23 */ /* 0x100fe20008010814 */
[----:B------:R-:W-:Y:S01]  /*dee0*/  HGMMA.64x256x16.F32 R24, R196, gdesc[UR4].tnspB, R24, gsb0 ;  /* 0x43e00004c4187df0 */ /* 0x000fe20008000818 */
[----:B------:R-:W-:Y:S01]  /*def0*/  UIADD3 UR6, UR10, 0x200, URZ ;  /* 0x000002000a067890 */ /* 0x000fe2000fffe03f */
[----:B------:R-:W-:Y:S01]  /*df00*/  FFMA.FTZ R203, R171, UR5, -R20 ;  /* 0x00000005abcb7c23 */ /* 0x000fe20008010814 */
[----:B------:R-:W-:Y:S01]  /*df10*/  UMOV UR7, 0x40000040 ;  /* 0x4000004000077882 */ /* 0x000fe20000000000 */
        /* <DEDUP_REMOVED lines=8> */
[----:B------:R-:W-:Y:S01]  /*dfa0*/  FFMA.FTZ R198, R164, UR5, -R191 ;  /* 0x00000005a4c67c23 */ /* 0x000fe200080108bf */
[--C-:B------:R-:W-:Y:S01]  /*dfb0*/  FFMA.FTZ R164, R178, UR5, -R20.reuse ;  /* 0x00000005b2a47c23 */ /* 0x100fe20008010814 */
[--C-:B------:R-:W-:Y:S01]  /*dfc0*/  FFMA.FTZ R197, R162, UR5, -R20.reuse ;  /* 0x00000005a2c57c23 */ /* 0x100fe20008010814 */
[----:B------:R-:W-:Y:S01]  /*dfd0*/  FADD.FTZ R162, R22, R5 ;  /* 0x0000000516a27221 */ /* 0x000fe20000010000 */
[----:B------:R-:W-:Y:S01]  /*dfe0*/  FFMA.FTZ R199, R166, UR5, -R20 ;  /* 0x00000005a6c77c23 */ /* 0x000fe20008010814 */
[----:B------:R-:W-:Y:S01]  /*dff0*/  HGMMA.64x256x16.F32 R24, R192, gdesc[UR4].tnspB, R24, gsb0 ;  /* 0x43e00004c0187df0 */ /* 0x000fe20008000818 */
[--C-:B------:R-:W-:Y:S01]  /*e000*/  FFMA.FTZ R196, R160, UR5, -R191.reuse ;  /* 0x00000005a0c47c23 */ /* 0x100fe200080108bf */
[----:B------:R-:W3:Y:S01]  /*e010*/  MUFU.EX2 R164, R164 ;  /* 0x000000a400a47308 */ /* 0x000ee20000000800 */
[----:B--2---:R-:W-:Y:S01]  /*e020*/  FADD.FTZ R5, R211, R162 ;  /* 0x000000a2d3057221 */ /* 0x004fe20000010000 */
[----:B0-----:R-:W-:Y:S01]  /*e030*/  F2FP.F16.F32.PACK_AB R211, R156, R211 ;  /* 0x000000d39cd3723e */ /* 0x001fe200000000ff */
[----:B------:R-:W-:Y:S01]  /*e040*/  FFMA.FTZ R160, R188, UR5, -R191 ;  /* 0x00000005bca07c23 */ /* 0x000fe200080108bf */
[----:B------:R-:W-:Y:S01]  /*e050*/  R2UR UR6, R227 ;  /* 0x00000000e30672ca */ /* 0x000fe200000e0000 */
[----:B------:R-:W-:-:S03]  /*e060*/  FADD.FTZ R162, R156, R5 ;  /* 0x000000059ca27221 */ /* 0x000fc60000010000 */
[----:B------:R-:W-:Y:S01]  /*e070*/  MUFU.EX2 R196, R196 ;  /* 0x000000c400c47308 */ /* 0x000fe20000000800 */
[----:B-1----:R-:W-:-:S07]  /*e080*/  FADD.FTZ R5, R205, R162 ;  /* 0x000000a2cd057221 */ /* 0x002fce0000010000 */
[----:B------:R-:W0:Y:S01]  /*e090*/  MUFU.EX2 R197, R197 ;  /* 0x000000c500c57308 */ /* 0x000e220000000800 */
[----:B---3--:R-:W-:Y:S01]  /*e0a0*/  FADD.FTZ R162, R164, R5 ;  /* 0x00000005a4a27221 */ /* 0x008fe20000010000 */
[----:B------:R-:W-:Y:S02]  /*e0b0*/  UIADD3 UR4, UR6, -0x1, URZ ;  /* 0xffffffff06047890 */ /* 0x000fe4000fffe03f */
[----:B------:R-:W-:Y:S01]  /*e0c0*/  ISETP.LT.AND P2, PT, RZ, UR6, PT ;  /* 0x00000006ff007c0c */ /* 0x000fe2000bf41270 */
[----:B------:R-:W-:Y:S01]  /*e0d0*/  FADD.FTZ R5, R207, R162 ;  /* 0x000000a2cf057221 */ /* 0x000fe20000010000 */
[----:B------:R-:W-:Y:S02]  /*e0e0*/  R2UR UR6, R16 ;  /* 0x00000000100672ca */ /* 0x000fe400000e0000 */
[----:B------:R-:W-:Y:S01]  /*e0f0*/  MUFU.EX2 R198, R198 ;  /* 0x000000c600c67308 */ /* 0x000fe20000000800 */
[----:B------:R-:W-:Y:S01]  /*e100*/  FADD.FTZ R162, R168, R5 ;  /* 0x00000005a8a27221 */ /* 0x000fe20000010000 */
[----:B------:R-:W-:Y:S01]  /*e110*/  IMAD.U32 R227, RZ, RZ, UR4 ;  /* 0x00000004ffe37e24 */ /* 0x000fe2000f8e00ff */
[----:B------:R-:W-:-:S02]  /*e120*/  F2FP.F16.F32.PACK_AB R205, R164, R205 ;  /* 0x000000cda4cd723e */ /* 0x000fc400000000ff */
[----:B------:R-:W-:Y:S01]  /*e130*/  FADD.FTZ R5, R201, R162 ;  /* 0x000000a2c9057221 */ /* 0x000fe20000010000 */
[----:B------:R-:W-:Y:S02]  /*e140*/  F2FP.F16.F32.PACK_AB R207, R168, R207 ;  /* 0x000000cfa8cf723e */ /* 0x000fe400000000ff */
[----:B------:R-:W-:Y:S01]  /*e150*/  MUFU.EX2 R199, R199 ;  /* 0x000000c700c77308 */ /* 0x000fe20000000800 */
[C---:B------:R-:W-:Y:S01]  /*e160*/  FADD.FTZ R22, R170.reuse, R5 ;  /* 0x00000005aa167221 */ /* 0x040fe20000010000 */
[----:B------:R-:W-:-:S03]  /*e170*/  F2FP.F16.F32.PACK_AB R201, R170, R201 ;  /* 0x000000c9aac9723e */ /* 0x000fc600000000ff */
[----:B------:R-:W-:Y:S01]  /*e180*/  FADD.FTZ R5, R203, R22 ;  /* 0x00000016cb057221 */ /* 0x000fe20000010000 */
[C---:B------:R-:W-:Y:S02]  /*e190*/  F2FP.F16.F32.PACK_AB R203, R172.reuse, R203 ;  /* 0x000000cbaccb723e */ /* 0x040fe400000000ff */
[----:B------:R-:W1:Y:S01]  /*e1a0*/  MUFU.EX2 R162, R154 ;  /* 0x0000009a00a27308 */ /* 0x000e620000000800 */
[----:B------:R-:W-:-:S04]  /*e1b0*/  FADD.FTZ R22, R172, R5 ;  /* 0x00000005ac167221 */ /* 0x000fc80000010000 */
[----:B0-----:R-:W-:-:S03]  /*e1c0*/  FADD.FTZ R5, R197, R22 ;  /* 0x00000016c5057221 */ /* 0x001fc60000010000 */
[----:B------:R-:W0:Y:S01]  /*e1d0*/  MUFU.EX2 R160, R160 ;  /* 0x000000a000a07308 */ /* 0x000e220000000800 */
[----:B------:R-:W-:Y:S02]  /*e1e0*/  WARPGROUP.DEPBAR.LE gsb0, 0x0 ;  /* 0x00008000000079c5 */ /* 0x000fe40000010000 */
[----:B------:R2:W-:Y:S01]  /*e1f0*/  @!P1 SYNCS.ARRIVE.TRANS64.RED.A1T0 RZ, [R21+URZ], RZ ;  /* 0x000000ff15ff99a7 */ /* 0x0005e2000810043f */
[----:B------:R-:W-:Y:S02]  /*e200*/  F2FP.F16.F32.PACK_AB R192, R152, R19 ;  /* 0x0000001398c0723e */ /* 0x000fe400000000ff */
[----:B-1----:R-:W-:Y:S02]  /*e210*/  F2FP.F16.F32.PACK_AB R193, R155, R162 ;  /* 0x000000a29bc1723e */ /* 0x002fe400000000ff */
[----:B0-----:R-:W-:Y:S02]  /*e220*/  F2FP.F16.F32.PACK_AB R194, R165, R160 ;  /* 0x000000a0a5c2723e */ /* 0x001fe400000000ff */
[----:B------:R-:W-:Y:S01]  /*e230*/  F2FP.F16.F32.PACK_AB R195, R159, R158 ;  /* 0x0000009e9fc3723e */ /* 0x000fe200000000ff */
[----:B--2---:R-:W-:Y:S01]  /*e240*/  FFMA.FTZ R21, R0, R14, R175 ;  /* 0x0000000e00157223 */ /* 0x004fe200000100af */
[----:B------:R-:W-:Y:S01]  /*e250*/  FFMA.FTZ R14, R163, UR5, -R20 ;  /* 0x00000005a30e7c23 */ /* 0x000fe20008010814 */
[----:B------:R0:W-:Y:S01]  /*e260*/  @!P1 SYNCS.ARRIVE.TRANS64.RED.A1T0 RZ, [R23+URZ], RZ ;  /* 0x000000ff17ff99a7 */ /* 0x0001e2000810043f */
[----:B------:R-:W-:Y:S01]  /*e270*/  MUFU.EX2 R20, R167 ;  /* 0x000000a700147308 */ /* 0x000fe20000000800 */
[C---:B------:R-:W-:Y:S01]  /*e280*/  FADD.FTZ R21, R208.reuse, R21 ;  /* 0x00000015d0157221 */ /* 0x040fe20000010000 */
[----:B------:R-:W-:-:S03]  /*e290*/  F2FP.F16.F32.PACK_AB R208, R208, R175 ;  /* 0x000000afd0d0723e */ /* 0x000fc600000000ff */
[----:B------:R-:W-:Y:S01]  /*e2a0*/  FADD.FTZ R174, R210, R21 ;  /* 0x00000015d2ae7221 */ /* 0x000fe20000010000 */
[C---:B------:R-:W-:Y:S02]  /*e2b0*/  F2FP.F16.F32.PACK_AB R210, R189.reuse, R210 ;  /* 0x000000d2bdd2723e */ /* 0x040fe400000000ff */
[----:B------:R-:W1:Y:S01]  /*e2c0*/  MUFU.EX2 R14, R14 ;  /* 0x0000000e000e7308 */ /* 0x000e620000000800 */
[----:B------:R-:W-:-:S04]  /*e2d0*/  FADD.FTZ R21, R189, R174 ;  /* 0x000000aebd157221 */ /* 0x000fc80000010000 */
[----:B------:R-:W-:Y:S01]  /*e2e0*/  FADD.FTZ R166, R204, R21 ;  /* 0x00000015cca67221 */ /* 0x000fe20000010000 */
[----:B------:R-:W-:-:S03]  /*e2f0*/  F2FP.F16.F32.PACK_AB R204, R183, R204 ;  /* 0x000000ccb7cc723e */ /* 0x000fc600000000ff */
[----:B------:R-:W-:-:S04]  /*e300*/  FADD.FTZ R21, R183, R166 ;  /* 0x000000a6b7157221 */ /* 0x000fc80000010000 */
[----:B------:R-:W-:Y:S01]  /*e310*/  FADD.FTZ R166, R206, R21 ;  /* 0x00000015cea67221 */ /* 0x000fe20000010000 */
[----:B------:R-:W-:-:S03]  /*e320*/  F2FP.F16.F32.PACK_AB R206, R187, R206 ;  /* 0x000000cebbce723e */ /* 0x000fc600000000ff */
[----:B------:R-:W-:Y:S01]  /*e330*/  FADD.FTZ R21, R187, R166 ;  /* 0x000000a6bb157221 */ /* 0x000fe20000010000 */
[C---:B-1----:R-:W-:Y:S01]  /*e340*/  FADD.FTZ R22, R14.reuse, R5 ;  /* 0x000000050e167221 */ /* 0x042fe20000010000 */
[----:B------:R-:W-:Y:S02]  /*e350*/  F2FP.F16.F32.PACK_AB R197, R14, R197 ;  /* 0x000000c50ec5723e */ /* 0x000fe400000000ff */
[----:B------:R-:W-:Y:S01]  /*e360*/  FADD.FTZ R166, R200, R21 ;  /* 0x00000015c8a67221 */ /* 0x000fe20000010000 */
[----:B------:R-:W-:Y:S01]  /*e370*/  FADD.FTZ R5, R199, R22 ;  /* 0x00000016c7057221 */ /* 0x000fe20000010000 */
[C---:B------:R-:W-:Y:S01]  /*e380*/  F2FP.F16.F32.PACK_AB R199, R20.reuse, R199 ;  /* 0x000000c714c7723e */ /* 0x040fe200000000ff */
[----:B------:R-:W-:Y:S02]  /*e390*/  IMAD.U32 R22, RZ, RZ, UR60 ;  /* 0x0000003cff167e24 */ /* 0x000fe4000f8e00ff */
[C---:B------:R-:W-:Y:S01]  /*e3a0*/  FADD.FTZ R21, R181.reuse, R166 ;  /* 0x000000a6b5157221 */ /* 0x040fe20000010000 */
[----:B------:R-:W-:Y:S01]  /*e3b0*/  FADD.FTZ R5, R20, R5 ;  /* 0x0000000514057221 */ /* 0x000fe20000010000 */
[----:B------:R-:W-:-:S02]  /*e3c0*/  F2FP.F16.F32.PACK_AB R200, R181, R200 ;  /* 0x000000c8b5c8723e */ /* 0x000fc400000000ff */
[----:B------:R-:W-:Y:S01]  /*e3d0*/  FADD.FTZ R156, R202, R21 ;  /* 0x00000015ca9c7221 */ /* 0x000fe20000010000 */
[----:B------:R-:W-:Y:S01]  /*e3e0*/  FADD.FTZ R5, R162, R5 ;  /* 0x00000005a2057221 */ /* 0x000fe20000010000 */
[C---:B------:R-:W-:Y:S02]  /*e3f0*/  F2FP.F16.F32.PACK_AB R202, R169.reuse, R202 ;  /* 0x000000caa9ca723e */ /* 0x040fe400000000ff */
[----:B------:R-:W-:Y:S01]  /*e400*/  FADD.FTZ R21, R169, R156 ;  /* 0x0000009ca9157221 */ /* 0x000fe20000010000 */
[----:B------:R-:W-:Y:S01]  /*e410*/  FADD.FTZ R5, R155, R5 ;  /* 0x000000059b057221 */ /* 0x000fe20000010000 */
[----:B------:R-:W-:Y:S02]  /*e420*/  MOV R20, R3 ;  /* 0x0000000300147202 */ /* 0x000fe40000000f00 */
[----:B------:R-:W-:Y:S01]  /*e430*/  FADD.FTZ R154, R196, R21 ;  /* 0x00000015c49a7221 */ /* 0x000fe20000010000 */
[----:B------:R-:W-:Y:S01]  /*e440*/  FADD.FTZ R5, R158, R5 ;  /* 0x000000059e057221 */ /* 0x000fe20000010000 */
[----:B------:R-:W-:-:S02]  /*e450*/  F2FP.F16.F32.PACK_AB R196, R185, R196 ;  /* 0x000000c4b9c4723e */ /* 0x000fc400000000ff */
[----:B------:R-:W-:Y:S01]  /*e460*/  FADD.FTZ R21, R185, R154 ;  /* 0x0000009ab9157221 */ /* 0x000fe20000010000 */
[----:B------:R-:W-:-:S03]  /*e470*/  FADD.FTZ R5, R159, R5 ;  /* 0x000000059f057221 */ /* 0x000fc60000010000 */
[----:B------:R-:W-:Y:S01]  /*e480*/  FADD.FTZ R154, R198, R21 ;  /* 0x00000015c69a7221 */ /* 0x000fe20000010000 */
[----:B------:R-:W-:-:S03]  /*e490*/  F2FP.F16.F32.PACK_AB R198, R161, R198 ;  /* 0x000000c6a1c6723e */ /* 0x000fc600000000ff */
[----:B------:R-:W-:-:S04]  /*e4a0*/  FADD.FTZ R154, R161, R154 ;  /* 0x0000009aa19a7221 */ /* 0x000fc80000010000 */
[----:B------:R-:W-:Y:S01]  /*e4b0*/  FADD.FTZ R21, R19, R154 ;  /* 0x0000009a13157221 */ /* 0x000fe20000010000 */
[----:B------:R-:W-:-:S03]  /*e4c0*/  IMAD.MOV.U32 R19, RZ, RZ, R4 ;  /* 0x000000ffff137224 */ /* 0x000fc600078e0004 */
[----:B------:R-:W-:-:S04]  /*e4d0*/  FADD.FTZ R21, R152, R21 ;  /* 0x0000001598157221 */ /* 0x000fc80000010000 */
[----:B------:R-:W-:Y:S01]  /*e4e0*/  FADD.FTZ R14, R160, R21 ;  /* 0x00000015a00e7221 */ /* 0x000fe20000010000 */
[----:B------:R-:W-:-:S03]  /*e4f0*/  IMAD.U32 R21, RZ, RZ, UR6 ;  /* 0x00000006ff157e24 */ /* 0x000fc6000f8e00ff */
[----:B------:R-:W-:Y:S01]  /*e500*/  FADD.FTZ R14, R165, R14 ;  /* 0x0000000ea50e7221 */ /* 0x000fe20000010000 */
[----:B0-----:R-:W-:Y:S06]  /*e510*/  @P2 BRA `(.L_x_2119) ;  /* 0xffffffc0004c2947 */ /* 0x001fec000383ffff */
.L_x_2110:
        /* <DEDUP_REMOVED lines=131> */
.L_x_2120:
[----:B------:R-:W-:Y:S02]  /*ed50*/  R2UR UR6, R17 ;  /* 0x00000000110672ca */ /* 0x000fe400000e0000 */
[----:B------:R-:W-:-:S11]  /*ed60*/  R2UR UR4, R16 ;  /* 0x00000000100472ca */ /* 0x000fd600000e0000 */
[----:B------:R-:W-:Y:S02]  /*ed70*/  ULEA UR7, UR60, UR6, 0x3 ;  /* 0x000000063c077291 */ /* 0x000fe4000f8e183f */
[----:B------:R-:W-:-:S04]  /*ed80*/  MOV R0, UR4 ;  /* 0x0000000400007c02 */ /* 0x000fc80008000f00 */
[----:B------:R-:W-:-:S04]  /*ed90*/  SHF.L.U32 R0, R0, 0x1f, RZ ;  /* 0x0000001f00007819 */ /* 0x000fc800000006ff */
[----:B------:R0:W1:Y:S01]  /*eda0*/  SYNCS.PHASECHK.TRANS64.TRYWAIT P2, [UR7+0x38850], R0 ;  /* 0x03885000ff0075a7 */ /* 0x0000620008040147 */
[----:B------:R-:W-:Y:S05]  /*edb0*/  @!P0 BRA `(.L_x_2121) ;  /* 0x0000000000048947 */ /* 0x000fea0003800000 */
[----:B------:R-:W-:Y:S01]  /*edc0*/  BPT.TRAP 0x1 ;  /* 0x000000040000795c */ /* 0x000fe20000300000 */
.L_x_2121:
[----:B-1----:R-:W-:Y:S05]  /*edd0*/  @P2 BRA `(.L_x_2122) ;  /* 0x0000000000082947 */ /* 0x002fea0003800000 */
[----:B------:R-:W1:Y:S02]  /*ede0*/  SYNCS.PHASECHK.TRANS64.TRYWAIT P0, [UR7+0x38850], R0 ;  /* 0x03885000ff0075a7 */ /* 0x000e640008000147 */
[----:B-1----:R-:W-:Y:S05]  /*edf0*/  @!P0 BRA `(.L_x_2123) ;  /* 0x0000009400108947 */ /* 0x002fea0003800000 */
.L_x_2122:
[----:B------:R-:W-:Y:S01]  /*ee00*/  R2UR UR4, R17 ;  /* 0x00000000110472ca */ /* 0x000fe200000e0000 */
[----:B------:R-:W-:Y:S01]  /*ee10*/  WARPGROUP.ARRIVE ;  /* 0x00000000000079c5 */ /* 0x000fe20000000000 */
[----:B------:R-:W-:Y:S01]  /*ee20*/  UMOV UR11, 0x40000040 ;  /* 0x40000040000b7882 */ /* 0x000fe20000000000 */
[----:B01----:R-:W0:Y:S01]  /*ee30*/  SHFL.BFLY PT, R0, R5, 0x2, 0x1f ;  /* 0x0c401f0005007f89 */ /* 0x003e2200000e0000 */
[----:B------:R-:W-:Y:S01]  /*ee40*/  IMAD.MOV.U32 R6, RZ, RZ, RZ ;  /* 0x000000ffff067224 */ /* 0x000fe200078e00ff */
[----:B------:R-:W-:Y:S01]  /*ee50*/  R2UR UR9, R220 ;  /* 0x00000000dc0972ca */ /* 0x000fe200000e0000 */
[----:B------:R-:W-:Y:S01]  /*ee60*/  IMAD.U32 R12, RZ, RZ, UR7 ;  /* 0x00000007ff0c7e24 */ /* 0x000fe2000f8e00ff */
[----:B------:R-:W1:Y:S01]  /*ee70*/  SHFL.BFLY PT, R7, R14, 0x2, 0x1f ;  /* 0x0c401f000e077f89 */ /* 0x000e6200000e0000 */
[----:B------:R-:W-:Y:S02]  /*ee80*/  R2UR UR8, R16 ;  /* 0x00000000100872ca */ /* 0x000fe400000e0000 */
[----:B------:R-:W-:-:S03]  /*ee90*/  MOV R13, UR5 ;  /* 0x00000005000d7c02 */ /* 0x000fc60008000f00 */
[----:B------:R-:W-:-:S04]  /*eea0*/  UIADD3 UR4, UR4, 0x400, URZ ;  /* 0x0000040004047890 */ /* 0x000fc8000fffe03f */
[----:B------:R-:W-:Y:S02]  /*eeb0*/  USHF.R.U32.HI UR4, URZ, 0x4, UR4 ;  /* 0x000000043f047899 */ /* 0x000fe40008011604 */
[----:B------:R-:W-:Y:S02]  /*eec0*/  UIADD3 UR9, UR9, 0x1, URZ ;  /* 0x0000000109097890 */ /* 0x000fe4000fffe03f */
[----:B------:R-:W-:-:S04]  /*eed0*/  ULOP3.LUT UR4, UR4, 0x3fff, URZ, 0xc0, !UPT ;  /* 0x00003fff04047892 */ /* 0x000fc8000f8ec03f */
[----:B------:R-:W-:Y:S01]  /*eee0*/  ULOP3.LUT UR4, UR4, 0x2800000, URZ, 0xfc, !UPT ;  /* 0x0280000004047892 */ /* 0x000fe2000f8efc3f */
[----:B------:R-:W-:Y:S02]  /*eef0*/  IMAD.U32 R220, RZ, RZ, UR9 ;  /* 0x00000009ffdc7e24 */ /* 0x000fe4000f8e00ff */
[----:B0-----:R-:W-:Y:S01]  /*ef00*/  FADD.FTZ R2, R0, R5 ;  /* 0x0000000500027221 */ /* 0x001fe20000010000 */
[----:B------:R-:W-:Y:S01]  /*ef10*/  IMAD.MOV.U32 R5, RZ, RZ, RZ ;  /* 0x000000ffff057224 */ /* 0x000fe200078e00ff */
[----:B------:R-:W-:Y:S01]  /*ef20*/  UIMAD UR4, UR60, 0xa00, UR4 ;  /* 0x00000a003c0478a4 */ /* 0x000fe2000f8e0204 */
[----:B-1----:R-:W-:Y:S02]  /*ef30*/  FADD.FTZ R7, R7, R14 ;  /* 0x0000000e07077221 */ /* 0x002fe40000010000 */
[----:B------:R-:W0:Y:S01]  /*ef40*/  SHFL.BFLY PT, R9, R2, 0x1, 0x1f ;  /* 0x0c201f0002097f89 */ /* 0x000e2200000e0000 */
[----:B------:R-:W-:Y:S02]  /*ef50*/  UIADD3 UR6, UR4, 0x80, URZ ;  /* 0x0000008004067890 */ /* 0x000fe4000fffe03f */
[----:B------:R-:W-:Y:S01]  /*ef60*/  UIADD3 UR60, UR60, 0x1, URZ ;  /* 0x000000013c3c7890 */ /* 0x000fe2000fffe03f */
[----:B------:R-:W1:Y:S01]  /*ef70*/  SHFL.BFLY PT, R0, R7, 0x1, 0x1f ;  /* 0x0c201f0007007f89 */ /* 0x000e6200000e0000 */
[----:B------:R-:W-:-:S02]  /*ef80*/  UMOV UR10, UR4 ;  /* 0x00000004000a7c82 */ /* 0x000fc40008000000 */
[----:B------:R-:W-:Y:S01]  /*ef90*/  HGMMA.64x256x16.F32 R24, R208, gdesc[UR8].tnspB, R24, gsb0 ;  /* 0x43e00008d0187df0 */ /* 0x000fe20008000818 */
[----:B------:R-:W-:Y:S01]  /*efa0*/  UMOV UR10, UR6 ;  /* 0x00000006000a7c82 */ /* 0x000fe20008000000 */
[----:B------:R-:W-:Y:S01]  /*efb0*/  UMOV UR11, 0x40000040 ;  /* 0x40000040000b7882 */ /* 0x000fe20000000000 */
[----:B------:R-:W-:Y:S02]  /*efc0*/  UIADD3 UR6, UR4, 0x100, URZ ;  /* 0x0000010004067890 */ /* 0x000fe4000fffe03f */
[----:B------:R-:W-:-:S04]  /*efd0*/  UISETP.NE.AND UP0, UPT, UR60, 0x2, UPT ;  /* 0x000000023c00788c */ /* 0x000fc8000bf05270 */
[----:B------:R-:W-:Y:S01]  /*efe0*/  USEL UR60, UR60, URZ, UP0 ;  /* 0x0000003f3c3c7287 */ /* 0x000fe20008000000 */
[----:B0-----:R-:W-:Y:S01]  /*eff0*/  FADD.FTZ R11, R2, R9 ;  /* 0x00000009020b7221 */ /* 0x001fe20000010000 */
[----:B------:R-:W-:Y:S02]  /*f000*/  IMAD.MOV.U32 R2, RZ, RZ, -0x800000 ;  /* 0xff800000ff027424 */ /* 0x000fe400078e00ff */
[----:B-1----:R-:W-:Y:S02]  /*f010*/  FADD.FTZ R10, R7, R0 ;  /* 0x00000000070a7221 */ /* 0x002fe40000010000 */
[----:B------:R-:W-:Y:S01]  /*f020*/  FSETP.NE.FTZ.AND P2, PT, R11, RZ, PT ;  /* 0x000000ff0b00720b */ /* 0x000fe20003f55000 */
[----:B------:R-:W-:Y:S02]  /*f030*/  IMAD.U32 R7, RZ, RZ, UR5 ;  /* 0x00000005ff077e24 */ /* 0x000fe4000f8e00ff */
[----:B------:R-:W-:Y:S01]  /*f040*/  IMAD.MOV.U32 R0, RZ, RZ, -0x800000 ;  /* 0xff800000ff007424 */ /* 0x000fe200078e00ff */
[----:B------:R-:W-:-:S09]  /*f050*/  FSETP.NE.FTZ.AND P0, PT, R10, RZ, PT ;  /* 0x000000ff0a00720b */ /* 0x000fd20003f15000 */
[----:B------:R-:W0:Y:S01]  /*f060*/  @P2 MUFU.LG2 R9, R11 ;  /* 0x0000000b00092308 */ /* 0x000e220000000c00 */
[----:B------:R-:W-:-:S03]  /*f070*/  @P2 FMUL.FTZ R13, R13, 0.69314718246459960938 ;  /* 0x3f3172180d0d2820 */ /* 0x000fc60000410000 */
[----:B------:R-:W-:-:S04]  /*f080*/  @P0 FMUL.FTZ R7, R7, 0.69314718246459960938 ;  /* 0x3f31721807070820 */ /* 0x000fc80000410000 */
[----:B------:R-:W-:Y:S08]  /*f090*/  @P0 MUFU.RCP R6, R10 ;  /* 0x0000000a00060308 */ /* 0x000ff00000001000 */
[----:B------:R0:W1:Y:S08]  /*f0a0*/  @P0 MUFU.LG2 R8, R10 ;  /* 0x0000000a00080308 */ /* 0x0000700000000c00 */
[----:B------:R-:W2:Y:S01]  /*f0b0*/  @P2 MUFU.RCP R5, R11 ;  /* 0x0000000b00052308 */ /* 0x000ea20000001000 */
[----:B0-----:R-:W-:Y:S01]  /*f0c0*/  @P2 FMUL.FTZ R10, R9, 0.69314718246459960938 ;  /* 0x3f317218090a2820 */ /* 0x001fe20000410000 */
[----:B------:R-:W-:-:S03]  /*f0d0*/  @!P1 VIADD R9, R12, 0x38860 ;  /* 0x000388600c099836 */ /* 0x000fc60000000000 */
[----:B------:R-:W-:Y:S02]  /*f0e0*/  @P2 FFMA.FTZ R0, R13, R3, R10 ;  /* 0x000000030d002223 */ /* 0x000fe4000001000a */
[----:B------:R-:W-:Y:S01]  /*f0f0*/  @!P1 PRMT R9, RZ, 0x654, R9 ;  /* 0x00000654ff099816 */ /* 0x000fe20000000009 */
[----:B-1----:R-:W-:-:S04]  /*f100*/  @P0 FMUL.FTZ R8, R8, 0.69314718246459960938 ;  /* 0x3f31721808080820 */ /* 0x002fc80000410000 */
        /* <DEDUP_REMOVED lines=22> */
[----:B------:R-:W-:-:S06]  /*f270*/  ULOP3.LUT UR8, UR8, UR4, URZ, 0x3c, !UPT ;  /* 0x0000000408087292 */ /* 0x000fcc000f8e3c3f */
[----:B------:R-:W-:Y:S01]  /*f280*/  MOV R16, UR8 ;  /* 0x0000000800107c02 */ /* 0x000fe20008000f00 */
[----:B------:R-:W-:Y:S02]  /*f290*/  WARPGROUP.DEPBAR.LE gsb0, 0x0 ;  /* 0x00008000000079c5 */ /* 0x000fe40000010000 */
[----:B------:R-:W-:-:S12]  /*f2a0*/  WARPGROUP.ARRIVE ;  /* 0x00000000000079c5 */ /* 0x000fd80000000000 */
[----:B------:R-:W-:Y:S03]  /*f2b0*/  HGMMA.64x256x16.F32 R24, R192, gdesc[UR8].tnspB, R24, gsb0 ;  /* 0x43e00008c0187df0 */ /* 0x000fe60008000818 */
[----:B------:R-:W-:Y:S02]  /*f2c0*/  WARPGROUP.DEPBAR.LE gsb0, 0x0 ;  /* 0x00008000000079c5 */ /* 0x000fe40000010000 */
[----:B------:R0:W-:Y:S01]  /*f2d0*/  @!P1 SYNCS.ARRIVE.TRANS64.RED.A1T0 RZ, [R9+URZ], RZ ;  /* 0x000000ff09ff99a7 */ /* 0x0001e2000810043f */
[-C--:B--2---:R-:W-:Y:S01]  /*f2e0*/  FMUL.FTZ R3, R83, R5.reuse ;  /* 0x0000000553037220 */ /* 0x084fe20000410000 */
        /* <DEDUP_REMOVED lines=127> */
.L_x_2093:
[----:B------:R-:W0:Y:S01]  /*fae0*/  S2R R4, SR_CgaCtaId ;  /* 0x0000000000047919 */ /* 0x000e220000008800 */
[----:B------:R-:W-:Y:S01]  /*faf0*/  MOV R19, 0x400 ;  /* 0x0000040000137802 */ /* 0x000fe20000000f00 */
[----:B------:R-:W-:Y:S01]  /*fb00*/  BSSY B0, `(.L_x_2124) ;  /* 0x00002ce000007945 */ /* 0x000fe20003800000 */
[----:B------:R-:W-:Y:S02]  /*fb10*/  BAR.SYNC.DEFER_BLOCKING 0x5, 0x120 ;  /* 0x0144800000007b1d */ /* 0x000fe40000010000 */
[----:B0-----:R-:W-:-:S05]  /*fb20*/  LEA R19, R4, R19, 0x18 ;  /* 0x0000001304137211 */ /* 0x001fca00078ec0ff */
[----:B------:R-:W0:Y:S02]  /*fb30*/  LDS.128 R4, [R19+0x388d0] ;  /* 0x0388d00013047984 */ /* 0x000e240000000c00 */
[----:B0-----:R-:W-:Y:S02]  /*fb40*/  R2UR UR4, R5 ;  /* 0x00000000050472ca */ /* 0x001fe400000e0000 */
[----:B------:R-:W-:-:S11]  /*fb50*/  R2UR UR5, R6 ;  /* 0x00000000060572ca */ /* 0x000fd600000e0000 */
[----:B------:R-:W-:Y:S01]  /*fb60*/  IMAD.U32 R22, RZ, RZ, UR4 ;  /* 0x00000004ff167e24 */ /* 0x000fe2000f8e00ff */
[----:B------:R-:W-:Y:S06]  /*fb70*/  BAR.ARV 0x4, 0x120 ;  /* 0x0104800000007b1d */ /* 0x000fec0000002000 */
[----:B------:R-:W-:Y:S05]  /*fb80*/  @P0 BRA `(.L_x_2125) ;  /* 0x0000001c00c00947 */ /* 0x000fea0003800000 */
        /* <DEDUP_REMOVED lines=29> */
[----:B------:R-:W-:-:S02]  /*fd60*/  IADD3 R173, P0, R106, 0x40, RZ ;  /* 0x000000406aad7810 */ /* 0x000fc40007f1e0ff */
[C---:B------:R-:W-:Y:S01]  /*fd70*/  IADD3 R175, P4, R106.reuse, 0x60, RZ ;  /* 0x000000606aaf7810 */ /* 0x040fe20007f9e0ff */
[--C-:B------:R-:W-:Y:S01]  /*fd80*/  IMAD.X R11, RZ, RZ, R107.reuse, P1 ;  /* 0x000000ffff0b7224 */ /* 0x100fe200008e066b */
[C---:B------:R-:W-:Y:S01]  /*fd90*/  LOP3.LUT R9, R106.reuse, 0x380, RZ, 0xc0, !PT ;  /* 0x000003806a097812 */ /* 0x040fe200078ec0ff */
[--C-:B------:R-:W-:Y:S01]  /*fda0*/  IMAD.X R13, RZ, RZ, R107.reuse, P0 ;  /* 0x000000ffff0d7224 */ /* 0x100fe200000e066b */
[C---:B------:R-:W-:Y:S01]  /*fdb0*/  IADD3 R177, P3, R106.reuse, 0x4000, RZ ;  /* 0x000040006ab17810 */ /* 0x040fe20007f7e0ff */
[--C-:B------:R-:W-:Y:S01]  /*fdc0*/  IMAD.X R15, RZ, RZ, R107.reuse, P4 ;  /* 0x000000ffff0f7224 */ /* 0x100fe200020e066b */
[C---:B------:R-:W-:Y:S02]  /*fdd0*/  IADD3 R179, P6, R106.reuse, 0x4020, RZ ;  /* 0x000040206ab37810 */ /* 0x040fe40007fde0ff */
[C---:B------:R-:W-:Y:S02]  /*fde0*/  IADD3 R181, P5, R106.reuse, 0x4040, RZ ;  /* 0x000040406ab57810 */ /* 0x040fe40007fbe0ff */
[C---:B------:R-:W-:Y:S01]  /*fdf0*/  IADD3 R183, P2, R106.reuse, 0x4060, RZ ;  /* 0x000040606ab77810 */ /* 0x040fe20007f5e0ff */
[--C-:B------:R-:W-:Y:S01]  /*fe00*/  IMAD.X R31, RZ, RZ, R107.reuse, P6 ;  /* 0x000000ffff1f7224 */ /* 0x100fe200030e066b */
[----:B------:R-:W-:Y:S01]  /*fe10*/  IADD3 R185, P1, R106, 0x8000, RZ ;  /* 0x000080006ab97810 */ /* 0x000fe20007f3e0ff */
[--C-:B------:R-:W-:Y:S01]  /*fe20*/  IMAD.X R39, RZ, RZ, R107.reuse, P5 ;  /* 0x000000ffff277224 */ /* 0x100fe200028e066b */
[----:B------:R-:W-:Y:S01]  /*fe30*/  LOP3.LUT R10, R171, 0x380, RZ, 0xc0, !PT ;  /* 0x00000380ab0a7812 */ /* 0x000fe200078ec0ff */
[--C-:B------:R-:W-:Y:S01]  /*fe40*/  IMAD.X R47, RZ, RZ, R107.reuse, P2 ;  /* 0x000000ffff2f7224 */ /* 0x100fe200010e066b */
[----:B------:R-:W-:Y:S01]  /*fe50*/  LOP3.LUT R12, R173, 0x380, RZ, 0xc0, !PT ;  /* 0x00000380ad0c7812 */ /* 0x000fe200078ec0ff */
[----:B------:R-:W-:Y:S01]  /*fe60*/  IMAD.X R55, RZ, RZ, R107, P1 ;  /* 0x000000ffff377224 */ /* 0x000fe200008e066b */
[----:B------:R-:W-:-:S02]  /*fe70*/  LOP3.LUT R14, R175, 0x380, RZ, 0xc0, !PT ;  /* 0x00000380af0e7812 */ /* 0x000fc400078ec0ff */
[----:B------:R-:W-:Y:S02]  /*fe80*/  SHF.R.U64 R9, R9, 0x3, RZ ;  /* 0x0000000309097819 */ /* 0x000fe400000012ff */
[----:B------:R-:W-:Y:S02]  /*fe90*/  LOP3.LUT R20, R177, 0x380, RZ, 0xc0, !PT ;  /* 0x00000380b1147812 */ /* 0x000fe400078ec0ff */
[----:B------:R-:W-:Y:S02]  /*fea0*/  IADD3 R187, P0, R106, 0x8020, RZ ;  /* 0x000080206abb7810 */ /* 0x000fe40007f1e0ff */
[----:B------:R-:W-:Y:S02]  /*feb0*/  SHF.R.U64 R10, R10, 0x3, RZ ;  /* 0x000000030a0a7819 */ /* 0x000fe400000012ff */
[----:B------:R-:W-:Y:S02]  /*fec0*/  LOP3.LUT R30, R179, 0x380, RZ, 0xc0, !PT ;  /* 0x00000380b31e7812 */ /* 0x000fe400078ec0ff */
[----:B------:R-:W-:-:S02]  /*fed0*/  IADD3 R189, P4, R106, 0x8040, RZ ;  /* 0x000080406abd7810 */ /* 0x000fc40007f9e0ff */
[----:B------:R-:W-:Y:S02]  /*fee0*/  IADD3.X R21, RZ, R107, RZ, P3, !PT ;  /* 0x0000006bff157210 */ /* 0x000fe40001ffe4ff */
[----:B------:R-:W-:Y:S01]  /*fef0*/  SHF.R.U64 R12, R12, 0x3, RZ ;  /* 0x000000030c0c7819 */ /* 0x000fe200000012ff */
[--C-:B------:R-:W-:Y:S01]  /*ff00*/  IMAD.X R71, RZ, RZ, R107.reuse, P4 ;  /* 0x000000ffff477224 */ /* 0x100fe200020e066b */
[----:B------:R-:W-:Y:S02]  /*ff10*/  LOP3.LUT R38, R181, 0x380, RZ, 0xc0, !PT ;  /* 0x00000380b5267812 */ /* 0x000fe400078ec0ff */
[C---:B------:R-:W-:Y:S02]  /*ff20*/  IADD3 R191, P3, R106.reuse, 0x8060, RZ ;  /* 0x000080606abf7810 */ /* 0x040fe40007f7e0ff */
[C---:B------:R-:W-:Y:S02]  /*ff30*/  IADD3 R193, P6, R106.reuse, 0xc000, RZ ;  /* 0x0000c0006ac17810 */ /* 0x040fe40007fde0ff */
[C---:B------:R-:W-:Y:S01]  /*ff40*/  IADD3 R6, P5, R106.reuse, 0xc020, RZ ;  /* 0x0000c0206a067810 */ /* 0x040fe20007fbe0ff */
[--C-:B------:R-:W-:Y:S01]  /*ff50*/  IMAD.X R79, RZ, RZ, R107.reuse, P3 ;  /* 0x000000ffff4f7224 */ /* 0x100fe200018e066b */
[C---:B------:R-:W-:Y:S01]  /*ff60*/  IADD3 R102, P2, R106.reuse, 0xc040, RZ ;  /* 0x0000c0406a667810 */ /* 0x040fe20007f5e0ff */
[--C-:B------:R-:W-:Y:S01]  /*ff70*/  IMAD.X R95, RZ, RZ, R107.reuse, P6 ;  /* 0x000000ffff5f7224 */ /* 0x100fe200030e066b */
[----:B------:R-:W-:Y:S01]  /*ff80*/  IADD3 R23, P1, R106, 0xc060, RZ ;  /* 0x0000c0606a177810 */ /* 0x000fe20007f3e0ff */
[----:B------:R-:W-:Y:S01]  /*ff90*/  IMAD.X R99, RZ, RZ, R107, P5 ;  /* 0x000000ffff637224 */ /* 0x000fe200028e066b */
[----:B------:R-:W-:-:S02]  /*ffa0*/  SHF.R.U64 R14, R14, 0x3, RZ ;  /* 0x000000030e0e7819 */ /* 0x000fc400000012ff */
[----:B------:R-:W-:Y:S02]  /*ffb0*/  LOP3.LUT R46, R183, 0x380, RZ, 0xc0, !PT ;  /* 0x00000380b72e7812 */ /* 0x000fe400078ec0ff */
[----:B------:R-:W-:Y:S01]  /*ffc0*/  LOP3.LUT R106, R9, R106, RZ, 0x3c, !PT ;  /* 0x0000006a096a7212 */ /* 0x000fe200078e3cff */
[----:B------:R-:W-:Y:S01]  /*ffd0*/  IMAD.X R9, RZ, RZ, R107, P1 ;  /* 0x000000ffff097224 */ /* 0x000fe200008e066b */
[----:B------:R-:W-:Y:S02]  /*ffe0*/  SHF.R.U64 R20, R20, 0x3, RZ ;  /* 0x0000000314147819 */ /* 0x000fe400000012ff */
[----:B------:R-:W-:Y:S02]  /*fff0*/  LOP3.LUT R54, R185, 0x380, RZ, 0xc0, !PT ;  /* 0x00000380b9367812 */ /* 0x000fe400078ec0ff */
[----:B------:R-:W-:Y:S02]  /*10000*/  LOP3.LUT R10, R10, R171, RZ, 0x3c, !PT ;  /* 0x000000ab0a0a7212 */ /* 0x000fe400078e3cff */
[----:B------:R-:W-:-:S02]  /*10010*/  SHF.R.U64 R30, R30, 0x3, RZ ;  /* 0x000000031e1e7819 */ /* 0x000fc400000012ff */
[----:B------:R-:W-:Y:S02]  /*10020*/  LOP3.LUT R62, R187, 0x380, RZ, 0xc0, !PT ;  /* 0x00000380bb3e7812 */ /* 0x000fe400078ec0ff */
[----:B------:R-:W-:Y:S02]  /*10030*/  LOP3.LUT R12, R12, R173, RZ, 0x3c, !PT ;  /* 0x000000ad0c0c7212 */ /* 0x000fe400078e3cff */
[----:B------:R-:W-:Y:S02]  /*10040*/  SHF.R.U64 R38, R38, 0x3, RZ ;  /* 0x0000000326267819 */ /* 0x000fe400000012ff */
[----:B------:R-:W-:Y:S02]  /*10050*/  LOP3.LUT R70, R189, 0x380, RZ, 0xc0, !PT ;  /* 0x00000380bd467812 */ /* 0x000fe400078ec0ff */
[----:B------:R-:W-:Y:S02]  /*10060*/  LOP3.LUT R14, R14, R175, RZ, 0x3c, !PT ;  /* 0x000000af0e0e7212 */ /* 0x000fe400078e3cff */
[----:B------:R-:W-:-:S02]  /*10070*/  SHF.R.U64 R46, R46, 0x3, RZ ;  /* 0x000000032e2e7819 */ /* 0x000fc400000012ff */
[----:B------:R-:W-:Y:S02]  /*10080*/  LOP3.LUT R78, R191, 0x380, RZ, 0xc0, !PT ;  /* 0x00000380bf4e7812 */ /* 0x000fe400078ec0ff */
[-C--:B------:R-:W-:Y:S02]  /*10090*/  IADD3.X R63, RZ, R107.reuse, RZ, P0, !PT ;  /* 0x0000006bff3f7210 */ /* 0x080fe400007fe4ff */
[----:B------:R-:W-:Y:S02]  /*100a0*/  IADD3.X R103, RZ, R107, RZ, P2, !PT ;  /* 0x0000006bff677210 */ /* 0x000fe400017fe4ff */
[----:B------:R-:W-:Y:S02]  /*100b0*/  LOP3.LUT R20, R20, R177, RZ, 0x3c, !PT ;  /* 0x000000b114147212 */ /* 0x000fe400078e3cff */
[----:B------:R-:W-:Y:S02]  /*100c0*/  SHF.R.U64 R54, R54, 0x3, RZ ;  /* 0x0000000336367819 */ /* 0x000fe400000012ff */
[----:B------:R-:W-:-:S02]  /*100d0*/  LOP3.LUT R94, R193, 0x380, RZ, 0xc0, !PT ;  /* 0x00000380c15e7812 */ /* 0x000fc400078ec0ff */
[----:B------:R-:W-:Y:S01]  /*100e0*/  MOV R106, R106 ;  /* 0x0000006a006a7202 */ /* 0x000fe20000000f00 */
[----:B------:R-:W-:Y:S01]  /*100f0*/  BAR.SYNC.DEFER_BLOCKING 0x1, 0x100 ;  /* 0x0044000000007b1d */ /* 0x000fe20000010000 */
[----:B------:R-:W-:Y:S02]  /*10100*/  LOP3.LUT R30, R30, R179, RZ, 0x3c, !PT ;  /* 0x000000b31e1e7212 */ /* 0x000fe400078e3cff */
[----:B------:R-:W-:Y:S02]  /*10110*/  SHF.R.U64 R62, R62, 0x3, RZ ;  /* 0x000000033e3e7819 */ /* 0x000fe400000012ff */
[----:B------:R-:W-:Y:S02]  /*10120*/  LOP3.LUT R98, R6, 0x380, RZ, 0xc0, !PT ;  /* 0x0000038006627812 */ /* 0x000fe400078ec0ff */
[----:B------:R-:W-:Y:S02]  /*10130*/  LOP3.LUT R107, R102, 0x380, RZ, 0xc0, !PT ;  /* 0x00000380666b7812 */ /* 0x000fe400078ec0ff */
[----:B------:R-:W-:-:S02]  /*10140*/  MOV R10, R10 ;  /* 0x0000000a000a7202 */ /* 0x000fc40000000f00 */
[----:B------:R-:W-:Y:S02]  /*10150*/  LOP3.LUT R38, R38, R181, RZ, 0x3c, !PT ;  /* 0x000000b526267212 */ /* 0x000fe400078e3cff */
[----:B------:R-:W-:Y:S02]  /*10160*/  SHF.R.U64 R70, R70, 0x3, RZ ;  /* 0x0000000346467819 */ /* 0x000fe400000012ff */
[----:B------:R-:W-:Y:S02]  /*10170*/  MOV R12, R12 ;  /* 0x0000000c000c7202 */ /* 0x000fe40000000f00 */
[----:B------:R-:W-:Y:S02]  /*10180*/  LOP3.LUT R46, R46, R183, RZ, 0x3c, !PT ;  /* 0x000000b72e2e7212 */ /* 0x000fe400078e3cff */
[----:B------:R-:W-:Y:S02]  /*10190*/  SHF.R.U64 R78, R78, 0x3, RZ ;  /* 0x000000034e4e7819 */ /* 0x000fe400000012ff */
[----:B------:R-:W-:-:S02]  /*101a0*/  LOP3.LUT R163, R23, 0x380, RZ, 0xc0, !PT ;  /* 0x0000038017a37812 */ /* 0x000fc400078ec0ff */
[----:B------:R-:W-:Y:S01]  /*101b0*/  MOV R14, R14 ;  /* 0x0000000e000e7202 */ /* 0x000fe20000000f00 */
[----:B------:R0:W-:Y:S01]  /*101c0*/  STSM.16.M88.4 [R106], R24 ;  /* 0x000000186a007844 */ /* 0x0001e20000000200 */
[----:B------:R-:W-:Y:S02]  /*101d0*/  LOP3.LUT R54, R54, R185, RZ, 0x3c, !PT ;  /* 0x000000b936367212 */ /* 0x000fe400078e3cff */
[----:B------:R-:W-:Y:S01]  /*101e0*/  SHF.R.U64 R94, R94, 0x3, RZ ;  /* 0x000000035e5e7819 */ /* 0x000fe200000012ff */
[----:B------:R1:W-:Y:S01]  /*101f0*/  STSM.16.M88.4 [R10], R32 ;  /* 0x000000200a007844 */ /* 0x0003e20000000200 */
[----:B------:R-:W-:Y:S02]  /*10200*/  MOV R20, R20 ;  /* 0x0000001400147202 */ /* 0x000fe40000000f00 */
[----:B------:R-:W-:Y:S01]  /*10210*/  F2FP.F16.F32.PACK_AB R59, R155, R59 ;  /* 0x0000003b9b3b723e */ /* 0x000fe200000000ff */
[----:B------:R2:W-:Y:S01]  /*10220*/  STSM.16.M88.4 [R12], R40 ;  /* 0x000000280c007844 */ /* 0x0005e20000000200 */
[----:B------:R-:W-:-:S02]  /*10230*/  F2FP.F16.F32.PACK_AB R65, R154, R66 ;  /* 0x000000429a41723e */ /* 0x000fc400000000ff */
[----:B------:R-:W-:Y:S01]  /*10240*/  F2FP.F16.F32.PACK_AB R72, R73, R72 ;  /* 0x000000484948723e */ /* 0x000fe200000000ff */
[----:B------:R2:W-:Y:S01]  /*10250*/  STSM.16.M88.4 [R14], R48 ;  /* 0x000000300e007844 */ /* 0x0005e20000000200 */
[----:B------:R-:W-:Y:S02]  /*10260*/  LOP3.LUT R62, R62, R187, RZ, 0x3c, !PT ;  /* 0x000000bb3e3e7212 */ /* 0x000fe400078e3cff */
[----:B------:R-:W-:Y:S01]  /*10270*/  SHF.R.U64 R29, R98, 0x3, RZ ;  /* 0x00000003621d7819 */ /* 0x000fe200000012ff */
[----:B------:R2:W-:Y:S01]  /*10280*/  STSM.16.M88.4 [R20], R56 ;  /* 0x0000003814007844 */ /* 0x0005e20000000200 */
[----:B------:R-:W-:Y:S02]  /*10290*/  SHF.R.U64 R107, R107, 0x3, RZ ;  /* 0x000000036b6b7819 */ /* 0x000fe400000012ff */
[----:B------:R-:W-:Y:S02]  /*102a0*/  MOV R30, R30 ;  /* 0x0000001e001e7202 */ /* 0x000fe40000000f00 */
[----:B------:R-:W-:-:S02]  /*102b0*/  F2FP.F16.F32.PACK_AB R66, R69, R68 ;  /* 0x000000444542723e */ /* 0x000fc400000000ff */
[----:B------:R-:W-:Y:S02]  /*102c0*/  F2FP.F16.F32.PACK_AB R67, R153, R67 ;  /* 0x000000439943723e */ /* 0x000fe400000000ff */
[----:B------:R-:W-:Y:S02]  /*102d0*/  F2FP.F16.F32.PACK_AB R73, R152, R74 ;  /* 0x0000004a9849723e */ /* 0x000fe400000000ff */
[----:B------:R-:W-:Y:S01]  /*102e0*/  F2FP.F16.F32.PACK_AB R80, R81, R80 ;  /* 0x000000505150723e */ /* 0x000fe200000000ff */
[----:B------:R2:W-:Y:S01]  /*102f0*/  STSM.16.M88.4 [R30], R64 ;  /* 0x000000401e007844 */ /* 0x0005e20000000200 */
[----:B------:R-:W-:Y:S02]  /*10300*/  R2UR UR6, R218 ;  /* 0x00000000da0672ca */ /* 0x000fe400000e0000 */
[----:B------:R-:W-:Y:S02]  /*10310*/  R2UR UR4, R216 ;  /* 0x00000000d80472ca */ /* 0x000fe400000e0000 */
[----:B------:R-:W-:-:S02]  /*10320*/  LOP3.LUT R70, R70, R189, RZ, 0x3c, !PT ;  /* 0x000000bd46467212 */ /* 0x000fc400078e3cff */
[----:B------:R-:W-:Y:S02]  /*10330*/  MOV R38, R38 ;  /* 0x0000002600267202 */ /* 0x000fe40000000f00 */
[----:B------:R-:W-:Y:S02]  /*10340*/  F2FP.F16.F32.PACK_AB R74, R77, R76 ;  /* 0x0000004c4d4a723e */ /* 0x000fe400000000ff */
[----:B------:R-:W-:Y:S02]  /*10350*/  F2FP.F16.F32.PACK_AB R75, R17, R75 ;  /* 0x0000004b114b723e */ /* 0x000fe400000000ff */
[----:B------:R-:W-:Y:S02]  /*10360*/  F2FP.F16.F32.PACK_AB R81, R3, R82 ;  /* 0x000000520351723e */ /* 0x000fe400000000ff */
[----:B------:R-:W-:Y:S01]  /*10370*/  LOP3.LUT R78, R78, R191, RZ, 0x3c, !PT ;  /* 0x000000bf4e4e7212 */ /* 0x000fe200078e3cff */
[----:B------:R2:W-:Y:S01]  /*10380*/  STSM.16.M88.4 [R38], R72 ;  /* 0x0000004826007844 */ /* 0x0005e20000000200 */
[----:B------:R-:W-:Y:S01]  /*10390*/  SHF.R.U64 R28, R163, 0x3, RZ ;  /* 0x00000003a31c7819 */ /* 0x000fe200000012ff */
[----:B------:R-:W-:Y:S01]  /*103a0*/  USHF.L.U64.HI UR11, UR4, 0x2, UR6 ;  /* 0x00000002040b7899 */ /* 0x000fe20008010206 */
[----:B------:R-:W-:Y:S01]  /*103b0*/  MOV R46, R46 ;  /* 0x0000002e002e7202 */ /* 0x000fe20000000f00 */
[----:B------:R-:W-:Y:S01]  /*103c0*/  USHF.L.U32 UR10, UR4, 0x2, URZ ;  /* 0x00000002040a7899 */ /* 0x000fe2000800063f */
[----:B------:R-:W-:Y:S01]  /*103d0*/  F2FP.F16.F32.PACK_AB R82, R85, R84 ;  /* 0x000000545552723e */ /* 0x000fe200000000ff */
[----:B------:R-:W-:Y:S01]  /*103e0*/  ULDC.64 UR6, c[0x0][0xbd8] ;  /* 0x0002f60000067ab9 */ /* 0x000fe20000000a00 */
[----:B------:R-:W-:Y:S01]  /*103f0*/  F2FP.F16.F32.PACK_AB R83, R83, R86 ;  /* 0x000000565353723e */ /* 0x000fe200000000ff */
[----:B------:R-:W-:Y:S01]  /*10400*/  UISETP.NE.U32.AND UP1, UPT, UR6, URZ, UPT ;  /* 0x0000003f0600728c */ /* 0x000fe2000bf25070 */
[----:B------:R-:W-:Y:S01]  /*10410*/  LOP3.LUT R94, R94, R193, RZ, 0x3c, !PT ;  /* 0x000000c15e5e7212 */ /* 0x000fe200078e3cff */
[----:B------:R-:W-:Y:S01]  /*10420*/  UIADD3 UR4, UP2, UR10, UR6, URZ ;  /* 0x000000060a047290 */ /* 0x000fe2000ff5e03f */
[----:B------:R-:W-:Y:S01]  /*10430*/  MOV R54, R54 ;  /* 0x0000003600367202 */ /* 0x000fe20000000f00 */
[----:B------:R2:W-:Y:S01]  /*10440*/  STSM.16.M88.4 [R46], R80 ;  /* 0x000000502e007844 */ /* 0x0005e20000000200 */
[----:B------:R-:W-:Y:S01]  /*10450*/  F2FP.F16.F32.PACK_AB R84, R89, R88 ;  /* 0x000000585954723e */ /* 0x000fe200000000ff */
[----:B------:R-:W-:Y:S01]  /*10460*/  UISETP.NE.AND.EX UP1, UPT, UR7, URZ, UPT, UP1 ;  /* 0x0000003f0700728c */ /* 0x000fe2000bf25310 */
[----:B------:R-:W-:Y:S01]  /*10470*/  F2FP.F16.F32.PACK_AB R85, R91, R90 ;  /* 0x0000005a5b55723e */ /* 0x000fe200000000ff */
[----:B------:R-:W-:Y:S01]  /*10480*/  @UP0 UIADD3 UR6, UP3, UR10, UR8, URZ ;  /* 0x000000080a060290 */ /* 0x000fe2000ff7e03f */
[----:B------:R-:W-:Y:S01]  /*10490*/  F2FP.F16.F32.PACK_AB R86, R93, R92 ;  /* 0x0000005c5d56723e */ /* 0x000fe200000000ff */
[----:B------:R-:W-:Y:S01]  /*104a0*/  UIADD3.X UR8, UR11, UR7, URZ, UP2, !UPT ;  /* 0x000000070b087290 */ /* 0x000fe200097fe43f */
[----:B------:R-:W-:Y:S01]  /*104b0*/  F2FP.F16.F32.PACK_AB R87, R164, R87 ;  /* 0x00000057a457723e */ /* 0x000fe200000000ff */
[----:B------:R-:W-:Y:S01]  /*104c0*/  @UP0 UIADD3.X UR7, UR11, UR9, URZ, UP3, !UPT ;  /* 0x000000090b070290 */ /* 0x000fe20009ffe43f */
[----:B------:R-:W-:-:S02]  /*104d0*/  F2FP.F16.F32.PACK_AB R165, R166, R165 ;  /* 0x000000a5a6a5723e */ /* 0x000fc400000000ff */
[----:B------:R-:W-:Y:S01]  /*104e0*/  LOP3.LUT R98, R29, R6, RZ, 0x3c, !PT ;  /* 0x000000061d627212 */ /* 0x000fe200078e3cff */
[----:B------:R2:W-:Y:S01]  /*104f0*/  STSM.16.M88.4 [R54], R84 ;  /* 0x0000005436007844 */ /* 0x0005e20000000200 */
[----:B------:R-:W-:Y:S02]  /*10500*/  LOP3.LUT R102, R107, R102, RZ, 0x3c, !PT ;  /* 0x000000666b667212 */ /* 0x000fe400078e3cff */
[----:B------:R-:W-:Y:S02]  /*10510*/  MOV R62, R62 ;  /* 0x0000003e003e7202 */ /* 0x000fe40000000f00 */
[----:B------:R-:W-:Y:S02]  /*10520*/  F2FP.F16.F32.PACK_AB R164, R97, R96 ;  /* 0x0000006061a4723e */ /* 0x000fe400000000ff */
[----:B------:R-:W-:Y:S02]  /*10530*/  F2FP.F16.F32.PACK_AB R166, R101, R100 ;  /* 0x0000006465a6723e */ /* 0x000fe400000000ff */
[----:B------:R-:W-:-:S02]  /*10540*/  F2FP.F16.F32.PACK_AB R167, R168, R167 ;  /* 0x000000a7a8a7723e */ /* 0x000fc400000000ff */
[----:B------:R-:W-:Y:S02]  /*10550*/  F2FP.F16.F32.PACK_AB R104, R105, R104 ;  /* 0x000000686968723e */ /* 0x000fe400000000ff */
[----:B------:R-:W-:Y:S01]  /*10560*/  F2FP.F16.F32.PACK_AB R112, R113, R112 ;  /* 0x000000707170723e */ /* 0x000fe200000000ff */
[----:B------:R2:W-:Y:S01]  /*10570*/  STSM.16.M88.4 [R62], R164 ;  /* 0x000000a43e007844 */ /* 0x0005e20000000200 */
[----:B------:R-:W-:Y:S02]  /*10580*/  MOV R70, R70 ;  /* 0x0000004600467202 */ /* 0x000fe40000000f00 */
[----:B------:R-:W-:Y:S02]  /*10590*/  F2FP.F16.F32.PACK_AB R105, R170, R169 ;  /* 0x000000a9aa69723e */ /* 0x000fe400000000ff */
[----:B0-----:R-:W-:Y:S02]  /*105a0*/  F2FP.F16.F32.PACK_AB R106, R109, R108 ;  /* 0x0000006c6d6a723e */ /* 0x001fe400000000ff */
        /* <DEDUP_REMOVED lines=27> */
[----:B------:R-:W-:Y:S01]  /*10760*/  MOV R6, R8 ;  /* 0x0000000800067202 */ /* 0x000fe20000000f00 */
[----:B------:R2:W-:Y:S01]  /*10770*/  STSM.16.M88.4 [R102], R136 ;  /* 0x0000008866007844 */ /* 0x0005e20000000200 */
[----:B------:R-:W-:Y:S02]  /*10780*/  F2FP.F16.F32.PACK_AB R146, R149, R148 ;  /* 0x000000949592723e */ /* 0x000fe400000000ff */
[----:B------:R-:W-:-:S02]  /*10790*/  PLOP3.LUT P1, PT, PT, PT, UP1, 0x80, 0x0 ;  /* 0x000000000000781c */ /* 0x000fc40003f2f018 */
[----:B------:R-:W-:Y:S01]  /*107a0*/  PLOP3.LUT P2, PT, PT, PT, UP0, 0x80, 0x0 ;  /* 0x000000000000781c */ /* 0x000fe20003f4f008 */
[----:B-1----:R-:W-:Y:S01]  /*107b0*/  IMAD.U32 R10, RZ, RZ, UR6 ;  /* 0x00000006ff0a7e24 */ /* 0x002fe2000f8e00ff */
[----:B------:R-:W-:Y:S01]  /*107c0*/  F2FP.F16.F32.PACK_AB R147, R151, R150 ;  /* 0x000000969793723e */ /* 0x000fe200000000ff */
[----:B------:R-:W-:Y:S01]  /*107d0*/  IMAD.U32 R8, RZ, RZ, UR4 ;  /* 0x00000004ff087e24 */ /* 0x000fe2000f8e00ff */
[----:B------:R-:W-:Y:S01]  /*107e0*/  MOV R11, UR7 ;  /* 0x00000007000b7c02 */ /* 0x000fe20008000f00 */
[----:B------:R-:W-:Y:S02]  /*107f0*/  IMAD.U32 R9, RZ, RZ, UR8 ;  /* 0x00000008ff097e24 */ /* 0x000fe4000f8e00ff */
[----:B------:R2:W-:Y:S01]  /*10800*/  STSM.16.M88.4 [R6], R144 ;  /* 0x0000009006007844 */ /* 0x0005e20000000200 */
[----:B------:R-:W-:Y:S06]  /*10810*/  BAR.SYNC.DEFER_BLOCKING 0x1, 0x100 ;  /* 0x0044000000007b1d */ /* 0x000fec0000010000 */
[----:B------:R-:W3:Y:S04]  /*10820*/  @P1 LDG.E R3, desc[UR12][R8.64] ;  /* 0x0000000c08031981 */ /* 0x000ee8000c1e1900 */
[----:B------:R-:W4:Y:S01]  /*10830*/  @P2 LDG.E R10, desc[UR12][R10.64] ;  /* 0x0000000c0a0a2981 */ /* 0x000f22000c1e1900 */
[----:B------:R-:W-:Y:S01]  /*10840*/  IMAD R13, R212, 0x40, R18 ;  /* 0x00000040d40d7824 */ /* 0x000fe200078e0212 */
[----:B------:R-:W-:Y:S01]  /*10850*/  UMOV UR4, URZ ;  /* 0x0000003f00047c82 */ /* 0x000fe20008000000 */
[----:B------:R-:W-:-:S02]  /*10860*/  ULDC UR10, c[0x0][0xa88] ;  /* 0x0002a200000a7ab9 */ /* 0x000fc40000000800 */
[----:B------:R-:W-:-:S03]  /*10870*/  IMAD.WIDE R4, R13, 0x2, R4 ;  /* 0x000000020d047825 */ /* 0x000fc600078e0204 */
[----:B------:R-:W-:Y:S02]  /*10880*/  IADD3 R25, P0, R4, 0x1000, RZ ;  /* 0x0000100004197810 */ /* 0x000fe40007f1e0ff */
[----:B---3--:R-:W-:Y:S02]  /*10890*/  @P1 R2UR UR4, R3 ;  /* 0x00000000030412ca */ /* 0x008fe400000e0000 */
[----:B----4-:R-:W-:Y:S01]  /*108a0*/  @P2 R2UR UR10, R10 ;  /* 0x000000000a0a22ca */ /* 0x010fe200000e0000 */
[----:B--2---:R-:W-:-:S14]  /*108b0*/  @P2 BRA `(.L_x_2126) ;  /* 0x00000000001c2947 */ /* 0x004fdc0003800000 */
[----:B------:R-:W-:Y:S05]  /*108c0*/  @!P1 BRA `(.L_x_2126) ;  /* 0x0000000000189947 */ /* 0x000fea0003800000 */
[----:B------:R-:W-:Y:S02]  /*108d0*/  ULDC.64 UR6, c[0x0][0x208] ;  /* 0x0000820000067ab9 */ /* 0x000fe40000000a00 */
[----:B------:R-:W2:Y:S04]  /*108e0*/  LDG.E R6, desc[UR6][R8.64] ;  /* 0x0000000608067981 */ /* 0x000ea8000c1e1900 */
[----:B------:R-:W3:Y:S01]  /*108f0*/  LDG.E R3, desc[UR6][R8.64+0x4] ;  /* 0x0000040608037981 */ /* 0x000ee2000c1e1900 */
[----:B--2---:R-:W-:Y:S02]  /*10900*/  R2UR UR6, R6 ;  /* 0x00000000060672ca */ /* 0x004fe400000e0000 */
[----:B---3--:R-:W-:-:S13]  /*10910*/  R2UR UR10, R3 ;  /* 0x00000000030a72ca */ /* 0x008fda00000e0000 */
[----:B------:R-:W-:-:S12]  /*10920*/  UIADD3 UR10, -UR6, UR10, URZ ;  /* 0x0000000a060a7290 */ /* 0x000fd8000fffe13f */
.L_x_2126:
[----:B------:R-:W-:Y:S01]  /*10930*/  R2UR UR18, R217 ;  /* 0x00000000d91272ca */ /* 0x000fe200000e0000 */
[----:B------:R-:W-:Y:S01]  /*10940*/  ULDC.64 UR12, c[0x0][0xb70] ;  /* 0x0002dc00000c7ab9 */ /* 0x000fe20000000a00 */
[----:B------:R-:W-:Y:S01]  /*10950*/  R2UR UR16, R218 ;  /* 0x00000000da1072ca */ /* 0x000fe200000e0000 */
[----:B------:R-:W-:Y:S01]  /*10960*/  USHF.R.S32.HI UR9, URZ, 0x1f, UR4 ;  /* 0x0000001f3f097899 */ /* 0x000fe20008011404 */
[----:B------:R-:W-:Y:S01]  /*10970*/  R2UR UR15, R216 ;  /* 0x00000000d80f72ca */ /* 0x000fe200000e0000 */
[----:B------:R-:W-:Y:S01]  /*10980*/  UMOV UR8, UR4 ;  /* 0x0000000400087c82 */ /* 0x000fe20008000000 */
[----:B------:R-:W-:Y:S01]  /*10990*/  R2UR UR17, R219 ;  /* 0x00000000db1172ca */ /* 0x000fe200000e0000 */
[----:B------:R-:W-:Y:S01]  /*109a0*/  ULDC.64 UR20, c[0x0][0x208] ;  /* 0x0000820000147ab9 */ /* 0x000fe20000000a00 */
[----:B------:R-:W-:Y:S02]  /*109b0*/  IADD3 R9, P2, R4, 0x3000, RZ ;  /* 0x0000300004097810 */ /* 0x000fe40007f5e0ff */
[----:B------:R-:W-:-:S02]  /*109c0*/  LOP3.LUT R24, R25, 0x380, RZ, 0xc0, !PT ;  /* 0x0000038019187812 */ /* 0x000fc400078ec0ff */
[----:B------:R-:W-:Y:S01]  /*109d0*/  IADD3 R13, P1, R4, 0x2000, RZ ;  /* 0x00002000040d7810 */ /* 0x000fe20007f3e0ff */
[----:B------:R-:W-:Y:S01]  /*109e0*/  USHF.R.S32.HI UR14, URZ, 0x1f, UR18 ;  /* 0x0000001f3f0e7899 */ /* 0x000fe20008011412 */
[----:B------:R-:W-:Y:S01]  /*109f0*/  LOP3.LUT R8, R9, 0x380, RZ, 0xc0, !PT ;  /* 0x0000038009087812 */ /* 0x000fe200078ec0ff */
[----:B------:R-:W-:Y:S01]  /*10a00*/  USEL UR16, UR16, URZ, !UP1 ;  /* 0x0000003f10107287 */ /* 0x000fe2000c800000 */
[----:B------:R-:W-:Y:S01]  /*10a10*/  SHF.R.U64 R24, R24, 0x3, RZ ;  /* 0x0000000318187819 */ /* 0x000fe200000012ff */
[----:B------:R-:W-:Y:S01]  /*10a20*/  UIMAD UR11, UR14, UR12, URZ ;  /* 0x0000000c0e0b72a4 */ /* 0x000fe2000f8e023f */
[----:B------:R-:W-:Y:S01]  /*10a30*/  LOP3.LUT R12, R13, 0x380, RZ, 0xc0, !PT ;  /* 0x000003800d0c7812 */ /* 0x000fe200078ec0ff */
[----:B------:R-:W-:Y:S01]  /*10a40*/  UIMAD.WIDE.U32 UR6, UR18, UR12, UR8 ;  /* 0x0000000c120672a5 */ /* 0x000fe2000f8e0008 */
[----:B------:R-:W-:Y:S01]  /*10a50*/  IMAD.U32 R10, RZ, RZ, UR17 ;  /* 0x00000011ff0a7e24 */ /* 0x000fe2000f8e00ff */
[----:B------:R-:W-:Y:S01]  /*10a60*/  UIMAD UR11, UR18, UR13, UR11 ;  /* 0x0000000d120b72a4 */ /* 0x000fe2000f8e020b */
[----:B------:R-:W-:Y:S01]  /*10a70*/  SHF.R.U64 R8, R8, 0x3, RZ ;  /* 0x0000000308087819 */ /* 0x000fe200000012ff */
[----:B------:R-:W-:Y:S01]  /*10a80*/  USEL UR15, UR15, URZ, !UP1 ;  /* 0x0000003f0f0f7287 */ /* 0x000fe2000c800000 */
[----:B------:R-:W-:Y:S01]  /*10a90*/  IMAD R10, R10, 0x80, R215 ;  /* 0x000000800a0a7824 */ /* 0x000fe200078e02d7 */
[----:B------:R-:W-:Y:S01]  /*10aa0*/  ULDC.64 UR12, c[0x0][0xb78] ;  /* 0x0002de00000c7ab9 */ /* 0x000fe20000000a00 */
[----:B------:R-:W-:Y:S01]  /*10ab0*/  UIADD3 UR7, UR7, UR11, URZ ;  /* 0x0000000b07077290 */ /* 0x000fe2000fffe03f */
[----:B------:R-:W-:Y:S01]  /*10ac0*/  LOP3.LUT R24, R24, R25, RZ, 0x3c, !PT ;  /* 0x0000001918187212 */ /* 0x000fe200078e3cff */
[----:B------:R-:W-:Y:S01]  /*10ad0*/  UIMAD UR8, UR16, UR12, URZ ;  /* 0x0000000c100872a4 */ /* 0x000fe2000f8e023f */
[----:B------:R-:W-:Y:S01]  /*10ae0*/  SHF.R.S32.HI R3, RZ, 0x1f, R10 ;  /* 0x0000001fff037819 */ /* 0x000fe2000001140a */
[----:B------:R-:W-:Y:S01]  /*10af0*/  UIMAD.WIDE.U32 UR6, UR15, UR12, UR6 ;  /* 0x0000000c0f0672a5 */ /* 0x000fe2000f8e0006 */
[----:B------:R-:W-:Y:S01]  /*10b00*/  SHF.R.U64 R12, R12, 0x3, RZ ;  /* 0x000000030c0c7819 */ /* 0x000fe200000012ff */
[----:B------:R-:W-:Y:S01]  /*10b10*/  UIMAD UR8, UR15, UR13, UR8 ;  /* 0x0000000d0f0872a4 */ /* 0x000fe2000f8e0208 */
[----:B------:R-:W-:-:S02]  /*10b20*/  IADD3.X R25, RZ, R5, RZ, P0, !PT ;  /* 0x00000005ff197210 */ /* 0x000fc400007fe4ff */
[----:B------:R-:W-:Y:S01]  /*10b30*/  IADD3 R73, P0, R4, 0x8000, RZ ;  /* 0x0000800004497810 */ /* 0x000fe20007f1e0ff */
[----:B------:R-:W-:Y:S01]  /*10b40*/  ULDC.64 UR12, c[0x0][0xaa0] ;  /* 0x0002a800000c7ab9 */ /* 0x000fe20000000a00 */
[----:B------:R-:W-:Y:S01]  /*10b50*/  IADD3 R6, P3, R10, UR6, RZ ;  /* 0x000000060a067c10 */ /* 0x000fe2000ff7e0ff */
[----:B------:R-:W-:Y:S01]  /*10b60*/  IMAD.U32 R14, RZ, RZ, UR8 ;  /* 0x00000008ff0e7e24 */ /* 0x000fe2000f8e00ff */
[----:B------:R-:W-:Y:S01]  /*10b70*/  LOP3.LUT R8, R8, R9, RZ, 0x3c, !PT ;  /* 0x0000000908087212 */ /* 0x000fe200078e3cff */
[--C-:B------:R-:W-:Y:S01]  /*10b80*/  IMAD.X R9, RZ, RZ, R5.reuse, P2 ;  /* 0x000000ffff097224 */ /* 0x100fe200010e0605 */
[----:B------:R-:W-:Y:S01]  /*10b90*/  LOP3.LUT R12, R12, R13, RZ, 0x3c, !PT ;  /* 0x0000000d0c0c7212 */ /* 0x000fe200078e3cff */
[----:B------:R-:W-:Y:S01]  /*10ba0*/  IMAD.X R13, RZ, RZ, R5, P1 ;  /* 0x000000ffff0d7224 */ /* 0x000fe200008e0605 */
[----:B------:R-:W-:Y:S01]  /*10bb0*/  IADD3.X R3, R3, UR7, R14, P3, !PT ;  /* 0x0000000703037c10 */ /* 0x000fe20009ffe40e */
[----:B------:R-:W-:Y:S01]  /*10bc0*/  ULDC.64 UR6, c[0x0][0xb40] ;  /* 0x0002d00000067ab9 */ /* 0x000fe20000000a00 */
[----:B------:R-:W-:-:S02]  /*10bd0*/  IADD3 R65, P6, R4, 0x4000, RZ ;  /* 0x0000400004417810 */ /* 0x000fc40007fde0ff */
        /* <DEDUP_REMOVED lines=9> */
[----:B------:R-:W-:Y:S02]  /*10c70*/  LOP3.LUT R64, R65, 0x380, RZ, 0xc0, !PT ;  /* 0x0000038041407812 */ /* 0x000fe400078ec0ff */
[----:B------:R-:W-:Y:S02]  /*10c80*/  LOP3.LUT R52, R53, 0x380, RZ, 0xc0, !PT ;  /* 0x0000038035347812 */ /* 0x000fe400078ec0ff */
[----:B------:R-:W-:Y:S02]  /*10c90*/  LOP3.LUT R36, R37, 0x380, RZ, 0xc0, !PT ;  /* 0x0000038025247812 */ /* 0x000fe400078ec0ff */
[----:B------:R-:W-:-:S02]  /*10ca0*/  LOP3.LUT R28, R29, 0x380, RZ, 0xc0, !PT ;  /* 0x000003801d1c7812 */ /* 0x000fc400078ec0ff */
[----:B------:R-:W-:Y:S02]  /*10cb0*/  LOP3.LUT R48, R49, 0x380, RZ, 0xc0, !PT ;  /* 0x0000038031307812 */ /* 0x000fe400078ec0ff */
[----:B------:R-:W-:Y:S02]  /*10cc0*/  LOP3.LUT R60, R61, 0x380, RZ, 0xc0, !PT ;  /* 0x000003803d3c7812 */ /* 0x000fe400078ec0ff */
[----:B------:R-:W-:Y:S02]  /*10cd0*/  SHF.R.U64 R72, R72, 0x3, RZ ;  /* 0x0000000348487819 */ /* 0x000fe400000012ff */
[----:B------:R-:W-:Y:S02]  /*10ce0*/  SHF.R.U64 R64, R64, 0x3, RZ ;  /* 0x0000000340407819 */ /* 0x000fe400000012ff */
[----:B------:R-:W-:Y:S02]  /*10cf0*/  SHF.R.U64 R52, R52, 0x3, RZ ;  /* 0x0000000334347819 */ /* 0x000fe400000012ff */
[----:B------:R-:W-:-:S02]  /*10d00*/  SHF.R.U64 R36, R36, 0x3, RZ ;  /* 0x0000000324247819 */ /* 0x000fc400000012ff */
[----:B------:R-:W-:Y:S02]  /*10d10*/  SHF.R.U64 R28, R28, 0x3, RZ ;  /* 0x000000031c1c7819 */ /* 0x000fe400000012ff */
[----:B------:R-:W-:Y:S02]  /*10d20*/  SHF.R.U64 R48, R48, 0x3, RZ ;  /* 0x0000000330307819 */ /* 0x000fe400000012ff */
[----:B------:R-:W-:Y:S02]  /*10d30*/  SHF.R.U64 R60, R60, 0x3, RZ ;  /* 0x000000033c3c7819 */ /* 0x000fe400000012ff */
[----:B------:R-:W-:Y:S01]  /*10d40*/  LOP3.LUT R72, R72, R73, RZ, 0x3c, !PT ;  /* 0x0000004948487212 */ /* 0x000fe200078e3cff */
[--C-:B------:R-:W-:Y:S01]  /*10d50*/  IMAD.X R73, RZ, RZ, R5.reuse, P0 ;  /* 0x000000ffff497224 */ /* 0x100fe200000e0605 */
[----:B------:R-:W-:Y:S01]  /*10d60*/  LOP3.LUT R64, R64, R65, RZ, 0x3c, !PT ;  /* 0x0000004140407212 */ /* 0x000fe200078e3cff */
[--C-:B------:R-:W-:Y:S01]  /*10d70*/  IMAD.X R65, RZ, RZ, R5.reuse, P6 ;  /* 0x000000ffff417224 */ /* 0x100fe200030e0605 */
[----:B------:R-:W-:Y:S01]  /*10d80*/  LOP3.LUT R52, R52, R53, RZ, 0x3c, !PT ;  /* 0x0000003534347212 */ /* 0x000fe200078e3cff */
[----:B------:R-:W-:Y:S01]  /*10d90*/  IMAD.X R53, RZ, RZ, R5, P5 ;  /* 0x000000ffff357224 */ /* 0x000fe200028e0605 */
[----:B------:R-:W-:-:S02]  /*10da0*/  LOP3.LUT R36, R36, R37, RZ, 0x3c, !PT ;  /* 0x0000002524247212 */ /* 0x000fc400078e3cff */
[----:B------:R-:W-:Y:S01]  /*10db0*/  LOP3.LUT R28, R28, R29, RZ, 0x3c, !PT ;  /* 0x0000001d1c1c7212 */ /* 0x000fe200078e3cff */
[--C-:B------:R-:W-:Y:S01]  /*10dc0*/  IMAD.X R29, RZ, RZ, R5.reuse, P3 ;  /* 0x000000ffff1d7224 */ /* 0x100fe200018e0605 */
[----:B------:R-:W-:Y:S02]  /*10dd0*/  LOP3.LUT P0, RZ, R221, 0x3, RZ, 0xc0, !PT ;  /* 0x00000003ddff7812 */ /* 0x000fe4000780c0ff */
[----:B------:R-:W-:Y:S02]  /*10de0*/  LOP3.LUT R48, R48, R49, RZ, 0x3c, !PT ;  /* 0x0000003130307212 */ /* 0x000fe400078e3cff */
[----:B------:R-:W-:Y:S02]  /*10df0*/  IADD3.X R37, RZ, R5, RZ, P4, !PT ;  /* 0x00000005ff257210 */ /* 0x000fe400027fe4ff */
[----:B------:R-:W-:Y:S01]  /*10e00*/  LOP3.LUT R60, R60, R61, RZ, 0x3c, !PT ;  /* 0x0000003d3c3c7212 */ /* 0x000fe200078e3cff */
[----:B------:R-:W-:Y:S01]  /*10e10*/  IMAD.X R61, RZ, RZ, R5, P1 ;  /* 0x000000ffff3d7224 */ /* 0x000fe200008e0605 */
[----:B------:R-:W-:-:S02]  /*10e20*/  IADD3 R41, P6, R4, 0xb000, RZ ;  /* 0x0000b00004297810 */ /* 0x000fc40007fde0ff */
[C---:B------:R-:W-:Y:S02]  /*10e30*/  IADD3 R77, P5, R4.reuse, 0xc000, RZ ;  /* 0x0000c000044d7810 */ /* 0x040fe40007fbe0ff */
[C---:B------:R-:W-:Y:S02]  /*10e40*/  IADD3 R69, P4, R4.reuse, 0xd000, RZ ;  /* 0x0000d00004457810 */ /* 0x040fe40007f9e0ff */
[C---:B------:R-:W-:Y:S02]  /*10e50*/  IADD3 R57, P3, R4.reuse, 0xe000, RZ ;  /* 0x0000e00004397810 */ /* 0x040fe40007f7e0ff */
[----:B------:R-:W-:Y:S02]  /*10e60*/  IADD3.X R49, RZ, R5, RZ, P2, !PT ;  /* 0x00000005ff317210 */ /* 0x000fe400017fe4ff */
[----:B------:R-:W-:Y:S02]  /*10e70*/  IADD3 R6, P2, R4, 0xf000, RZ ;  /* 0x0000f00004067810 */ /* 0x000fe40007f5e0ff */
[----:B------:R-:W-:-:S02]  /*10e80*/  ISETP.GE.OR P1, PT, R10, UR10, P0 ;  /* 0x0000000a0a007c0c */ /* 0x000fc40008726670 */
[----:B------:R-:W-:Y:S02]  /*10e90*/  ISETP.GE.OR P0, PT, R3, UR10, P0 ;  /* 0x0000000a03007c0c */ /* 0x000fe40008706670 */
[----:B------:R-:W-:Y:S02]  /*10ea0*/  LOP3.LUT R40, R41, 0x380, RZ, 0xc0, !PT ;  /* 0x0000038029287812 */ /* 0x000fe400078ec0ff */
[----:B------:R-:W-:Y:S02]  /*10eb0*/  LOP3.LUT R76, R77, 0x380, RZ, 0xc0, !PT ;  /* 0x000003804d4c7812 */ /* 0x000fe400078ec0ff */
[----:B------:R-:W-:Y:S02]  /*10ec0*/  LOP3.LUT R68, R69, 0x380, RZ, 0xc0, !PT ;  /* 0x0000038045447812 */ /* 0x000fe400078ec0ff */
[----:B------:R-:W-:Y:S02]  /*10ed0*/  LOP3.LUT R56, R57, 0x380, RZ, 0xc0, !PT ;  /* 0x0000038039387812 */ /* 0x000fe400078ec0ff */
[----:B------:R-:W-:Y:S01]  /*10ee0*/  LOP3.LUT R11, R4, 0x380, RZ, 0xc0, !PT ;  /* 0x00000380040b7812 */ /* 0x000fe200078ec0ff */
[----:B------:R0:W-:Y:S01]  /*10ef0*/  @!P1 STG.E desc[UR20][R20.64], R2 ;  /* 0x0000000214009986 */ /* 0x0001e2000c101914 */
[----:B------:R-:W-:-:S02]  /*10f00*/  LOP3.LUT R3, R6, 0x380, RZ, 0xc0, !PT ;  /* 0x0000038006037812 */ /* 0x000fc400078ec0ff */
[----:B------:R-:W-:Y:S01]  /*10f10*/  SHF.R.U64 R40, R40, 0x3, RZ ;  /* 0x0000000328287819 */ /* 0x000fe200000012ff */
[----:B------:R1:W-:Y:S01]  /*10f20*/  @!P0 STG.E desc[UR20][R20.64+0x20], R0 ;  /* 0x0000200014008986 */ /* 0x0003e2000c101914 */
[----:B------:R-:W-:Y:S02]  /*10f30*/  SHF.R.U64 R76, R76, 0x3, RZ ;  /* 0x000000034c4c7819 */ /* 0x000fe400000012ff */
[----:B------:R-:W-:Y:S01]  /*10f40*/  SHF.R.U64 R68, R68, 0x3, RZ ;  /* 0x0000000344447819 */ /* 0x000fe200000012ff */
[----:B------:R-:W-:Y:S01]  /*10f50*/  UIMAD UR6, UR9, UR12, URZ ;  /* 0x0000000c090672a4 */ /* 0x000fe2000f8e023f */
[----:B------:R-:W-:Y:S01]  /*10f60*/  SHF.R.U64 R56, R56, 0x3, RZ ;  /* 0x0000000338387819 */ /* 0x000fe200000012ff */
[----:B------:R-:W5:Y:S01]  /*10f70*/  LD.E.128 R24, desc[UR20][R24.64] ;  /* 0x0000001418187980 */ /* 0x000f62000c101d00 */
[----:B------:R-:W-:Y:S02]  /*10f80*/  SHF.R.U64 R11, R11, 0x3, RZ ;  /* 0x000000030b0b7819 */ /* 0x000fe400000012ff */
[----:B------:R-:W-:Y:S01]  /*10f90*/  IADD3.X R45, RZ, R5, RZ, P2, !PT ;  /* 0x00000005ff2d7210 */ /* 0x000fe200017fe4ff */
[--C-:B0-----:R-:W-:Y:S01]  /*10fa0*/  IMAD.MOV.U32 R2, RZ, RZ, R18.reuse ;  /* 0x000000ffff027224 */ /* 0x101fe200078e0012 */
[----:B------:R-:W-:Y:S01]  /*10fb0*/  SHF.R.U64 R3, R3, 0x3, RZ ;  /* 0x0000000303037819 */ /* 0x000fe200000012ff */
[----:B------:R-:W5:Y:S01]  /*10fc0*/  LD.E.128 R12, desc[UR20][R12.64] ;  /* 0x000000140c0c7980 */ /* 0x000f62000c101d00 */
        /* <DEDUP_REMOVED lines=9> */
[----:B------:R-:W5:Y:S01]  /*11060*/  LD.E.128 R64, desc[UR20][R64.64] ;  /* 0x0000001440407980 */ /* 0x000f62000c101d00 */
[----:B------:R-:W-:Y:S01]  /*11070*/  LOP3.LUT R44, R3, R6, RZ, 0x3c, !PT ;  /* 0x00000006032c7212 */ /* 0x000fe200078e3cff */
[----:B------:R-:W-:Y:S01]  /*11080*/  ULDC.64 UR8, c[0x0][0xae0] ;  /* 0x0002b80000087ab9 */ /* 0x000fe20000000a00 */
[----:B------:R-:W-:Y:S01]  /*11090*/  SHF.R.S32.HI R3, RZ, 0x1f, R18 ;  /* 0x0000001fff037819 */ /* 0x000fe20000011412 */
[----:B------:R0:W5:Y:S01]  /*110a0*/  LD.E.128 R32, desc[UR20][R4.64] ;  /* 0x0000001404207980 */ /* 0x000162000c101d00 */
[----:B------:R-:W-:-:S03]  /*110b0*/  UIMAD UR6, UR4, UR13, UR6 ;  /* 0x0000000d040672a4 */ /* 0x000fc6000f8e0206 */
[----:B------:R-:W5:Y:S04]  /*110c0*/  LD.E.128 R8, desc[UR20][R8.64] ;  /* 0x0000001408087980 */ /* 0x000f68000c101d00 */
[----:B------:R-:W5:Y:S01]  /*110d0*/  LD.E.128 R52, desc[UR20][R52.64] ;  /* 0x0000001434347980 */ /* 0x000f62000c101d00 */
[----:B0-----:R-:W-:-:S03]  /*110e0*/  IMAD.U32 R5, RZ, RZ, UR12 ;  /* 0x0000000cff057e24 */ /* 0x001fc6000f8e00ff */
[----:B------:R-:W5:Y:S04]  /*110f0*/  LD.E.128 R36, desc[UR20][R36.64] ;  /* 0x0000001424247980 */ /* 0x000f68000c101d00 */
        /* <DEDUP_REMOVED lines=15> */
[----:B0-----:R-:W0:Y:S01]  /*111f0*/  FENCE.VIEW.ASYNC.S ;  /* 0x00000000000073c6 */ /* 0x001e220000000000 */
[----:B------:R-:W-:Y:S01]  /*11200*/  UIMAD UR4, UR14, UR8, URZ ;  /* 0x000000080e0472a4 */ /* 0x000fe2000f8e023f */
[----:B------:R-:W-:Y:S01]  /*11210*/  VIADD R3, R3, UR6 ;  /* 0x0000000603037c36 */ /* 0x000fe20008000000 */
[----:B------:R-:W-:Y:S01]  /*11220*/  UIMAD UR10, UR17, -0x80, UR10 ;  /* 0xffffff80110a78a4 */ /* 0x000fe2000f8e020a */
[----:B------:R-:W-:Y:S01]  /*11230*/  IMAD.U32 R5, RZ, RZ, UR8 ;  /* 0x00000008ff057e24 */ /* 0x000fe2000f8e00ff */
[----:B------:R-:W-:Y:S01]  /*11240*/  UIMAD UR4, UR18, UR9, UR4 ;  /* 0x00000009120472a4 */ /* 0x000fe2000f8e0204 */
[----:B------:R-:W-:-:S02]  /*11250*/  ULDC.64 UR6, c[0x0][0xae8] ;  /* 0x0002ba0000067ab9 */ /* 0x000fc40000000a00 */
[----:B------:R-:W-:Y:S01]  /*11260*/  IMAD.WIDE.U32 R2, R5, UR18, R2 ;  /* 0x0000001205027c25 */ /* 0x000fe2000f8e0002 */
[----:B------:R-:W-:-:S03]  /*11270*/  ISETP.GE.AND P3, PT, R212, UR10, PT ;  /* 0x0000000ad4007c0c */ /* 0x000fc6000bf66270 */
[----:B------:R-:W-:Y:S01]  /*11280*/  VIADD R3, R3, UR4 ;  /* 0x0000000403037c36 */ /* 0x000fe20008000000 */
[----:B------:R-:W-:Y:S01]  /*11290*/  UIMAD UR4, UR16, UR6, URZ ;  /* 0x00000006100472a4 */ /* 0x000fe2000f8e023f */
[----:B------:R-:W-:Y:S01]  /*112a0*/  VIADD R19, R19, 0x38820 ;  /* 0x0003882013137836 */ /* 0x000fe20000000000 */
[----:B-1----:R-:W-:Y:S01]  /*112b0*/  MOV R21, UR6 ;  /* 0x0000000600157c02 */ /* 0x002fe20008000f00 */
[C---:B------:R-:W-:Y:S01]  /*112c0*/  VIADD R5, R212.reuse, 0x60 ;  /* 0x00000060d4057836 */ /* 0x040fe20000000000 */
[----:B------:R-:W-:Y:S02]  /*112d0*/  UIMAD UR4, UR15, UR7, UR4 ;  /* 0x000000070f0472a4 */ /* 0x000fe4000f8e0204 */
[----:B------:R-:W-:Y:S01]  /*112e0*/  PRMT R19, RZ, 0x654, R19 ;  /* 0x00000654ff137816 */ /* 0x000fe20000000013 */
[----:B------:R-:W-:Y:S01]  /*112f0*/  IMAD.WIDE.U32 R20, R21, UR15, R2 ;  /* 0x0000000f15147c25 */ /* 0x000fe2000f8e0002 */
[----:B------:R-:W-:Y:S02]  /*11300*/  ISETP.GE.AND P2, PT, R5, UR10, PT ;  /* 0x0000000a05007c0c */ /* 0x000fe4000bf46270 */
[--C-:B------:R-:W-:Y:S01]  /*11310*/  SHF.R.S32.HI R213, RZ, 0x1f, R212.reuse ;  /* 0x0000001fffd57819 */ /* 0x100fe200000114d4 */
[C---:B------:R-:W-:Y:S01]  /*11320*/  VIADD R4, R212.reuse, 0x40 ;  /* 0x00000040d4047836 */ /* 0x040fe20000000000 */
[----:B------:R-:W-:Y:S01]  /*11330*/  IADD3 R0, R212, 0x20, RZ ;  /* 0x00000020d4007810 */ /* 0x000fe20007ffe0ff */
[----:B------:R-:W-:Y:S01]  /*11340*/  IMAD.U32 R5, RZ, RZ, UR17 ;  /* 0x00000011ff057e24 */ /* 0x000fe2000f8e00ff */
[----:B0-----:R0:W-:Y:S01]  /*11350*/  SYNCS.ARRIVE.TRANS64.RED.A1T0 RZ, [R19+URZ], RZ ;  /* 0x000000ff13ff79a7 */ /* 0x0011e2000810043f */
[----:B------:R-:W-:Y:S01]  /*11360*/  BSSY B1, `(.L_x_2127) ;  /* 0x000001d000017945 */ /* 0x000fe20003800000 */
[----:B------:R-:W-:Y:S01]  /*11370*/  ISETP.GE.AND P1, PT, R4, UR10, PT ;  /* 0x0000000a04007c0c */ /* 0x000fe2000bf26270 */
[----:B------:R-:W-:Y:S01]  /*11380*/  IMAD.WIDE R4, R5, 0x80, R212 ;  /* 0x0000008005047825 */ /* 0x000fe200078e02d4 */
[----:B------:R-:W-:-:S03]  /*11390*/  ISETP.GE.AND P0, PT, R0, UR10, PT ;  /* 0x0000000a00007c0c */ /* 0x000fc6000bf06270 */
[----:B0-----:R-:W-:Y:S01]  /*113a0*/  VIADD R19, R21, UR4 ;  /* 0x0000000415137c36 */ /* 0x001fe20008000000 */
[----:B------:R-:W-:Y:S09]  /*113b0*/  @P3 BRA `(.L_x_2128) ;  /* 0x00000000005c3947 */ /* 0x000ff20003800000 */
        /* <DEDUP_REMOVED lines=23> */
.L_x_2128:
[----:B------:R-:W-:Y:S05]  /*11530*/  BSYNC B1 ;  /* 0x0000000000017941 */ /* 0x000fea0003800000 */
.L_x_2127:
[----:B------:R-:W-:Y:S04]  /*11540*/  BSSY B1, `(.L_x_2129) ;  /* 0x000001b000017945 */ /* 0x000fe80003800000 */
[----:B------:R-:W-:Y:S05]  /*11550*/  @P0 BRA `(.L_x_2130) ;  /* 0x0000000000640947 */ /* 0x000fea0003800000 */
        /* <DEDUP_REMOVED lines=18> */
[----:B0----5:R-:W-:Y:S02]  /*11680*/  LEA R32, P0, R2, UR6, 0x1 ;  /* 0x0000000602207c11 */ /* 0x021fe4000f8008ff */
[----:B------:R-:W-:-:S04]  /*11690*/  IADD3 R3, R3, R17, RZ ;  /* 0x0000001103037210 */ /* 0x000fc80007ffe0ff */
[----:B------:R-:W-:-:S05]  /*116a0*/  LEA.HI.X R33, R2, UR7, R3, 0x1, P0 ;  /* 0x0000000702217c11 */ /* 0x000fca00080f0c03 */
[----:B------:R1:W-:Y:S04]  /*116b0*/  @!P3 STG.E.128 desc[UR8][R32.64], R24 ;  /* 0x000000182000b986 */ /* 0x0003e8000c101d08 */
[----:B------:R1:W-:Y:S04]  /*116c0*/  @!P4 STG.E.128 desc[UR8][R32.64+0x80], R52 ;  /* 0x000080342000c986 */ /* 0x0003e8000c101d08 */
[----:B------:R1:W-:Y:S04]  /*116d0*/  @!P5 STG.E.128 desc[UR8][R32.64+0x100], R60 ;  /* 0x0001003c2000d986 */ /* 0x0003e8000c101d08 */
[----:B------:R1:W-:Y:S02]  /*116e0*/  @!P6 STG.E.128 desc[UR8][R32.64+0x180], R68 ;  /* 0x000180442000e986 */ /* 0x0003e4000c101d08 */
.L_x_2130:
[----:B------:R-:W-:Y:S05]  /*116f0*/  BSYNC B1 ;  /* 0x0000000000017941 */ /* 0x000fea0003800000 */
.L_x_2129:
        /* <DEDUP_REMOVED lines=27> */
.L_x_2132:
[----:B------:R-:W-:Y:S05]  /*118b0*/  BSYNC B1 ;  /* 0x0000000000017941 */ /* 0x000fea0003800000 */
.L_x_2131:
[----:B------:R-:W-:Y:S05]  /*118c0*/  @P2 BRA `(.L_x_2133) ;  /* 0x0000000c00c42947 */ /* 0x000fea0003800000 */
[----:B--2--5:R-:W-:Y:S01]  /*118d0*/  IADD3 R13, P0, R4, 0x60, RZ ;  /* 0x00000060040d7810 */ /* 0x024fe20007f1e0ff */
[----:B------:R-:W-:Y:S01]  /*118e0*/  VIADD R0, R18, 0x40 ;  /* 0x0000004012007836 */ /* 0x000fe20000000000 */
[----:B------:R-:W-:Y:S01]  /*118f0*/  MOV R3, R19 ;  /* 0x0000001300037202 */ /* 0x000fe20000000f00 */
[----:B------:R-:W-:Y:S01]  /*11900*/  ULDC.64 UR6, c[0x0][0xad8] ;  /* 0x0002b60000067ab9 */ /* 0x000fe20000000a00 */
[----:B------:R-:W-:Y:S01]  /*11910*/  IMAD.MOV.U32 R2, RZ, RZ, R20 ;  /* 0x000000ffff027224 */ /* 0x000fe200078e0014 */
[----:B------:R-:W-:Y:S01]  /*11920*/  ULDC UR4, c[0x0][0xa8c] ;  /* 0x0002a30000047ab9 */ /* 0x000fe20000000800 */
[----:B------:R-:W-:Y:S01]  /*11930*/  IMAD.X R4, RZ, RZ, R5, P0 ;  /* 0x000000ffff047224 */ /* 0x000fe200000e0605 */
[----:B------:R-:W-:Y:S01]  /*11940*/  ISETP.GE.AND P2, PT, R0, UR4, PT ;  /* 0x0000000400007c0c */ /* 0x000fe2000bf46270 */
[C---:B------:R-:W-:Y:S01]  /*11950*/  VIADD R0, R18.reuse, 0x80 ;  /* 0x0000008012007836 */ /* 0x040fe20000000000 */
[----:B------:R-:W-:Y:S01]  /*11960*/  ISETP.GE.AND P1, PT, R18, UR4, PT ;  /* 0x0000000412007c0c */ /* 0x000fe2000bf26270 */
[----:B------:R-:W-:Y:S01]  /*11970*/  IMAD R4, R4, UR6, RZ ;  /* 0x0000000604047c24 */ /* 0x000fe2000f8e02ff */
[----:B------:R-:W-:Y:S01]  /*11980*/  ULDC.64 UR8, c[0x0][0x208] ;  /* 0x0000820000087ab9 */ /* 0x000fe20000000a00 */
[----:B------:R-:W-:Y:S01]  /*11990*/  IMAD.WIDE.U32 R2, R13, UR6, R2 ;  /* 0x000000060d027c25 */ /* 0x000fe2000f8e0002 */
[----:B------:R-:W-:-:S03]  /*119a0*/  ISETP.GE.AND P3, PT, R0, UR4, PT ;  /* 0x0000000400007c0c */ /* 0x000fc6000bf66270 */
        /* <DEDUP_REMOVED lines=14> */
.L_x_2125:
[----:B------:R-:W-:Y:S01]  /*11a90*/  R2UR UR8, R218 ;  /* 0x00000000da0872ca */ /* 0x000fe200000e0000 */
[----:B------:R-:W-:Y:S01]  /*11aa0*/  ULDC.64 UR6, c[0x0][0xbe0] ;  /* 0x0002f80000067ab9 */ /* 0x000fe20000000a00 */
[----:B------:R-:W-:Y:S01]  /*11ab0*/  R2UR UR4, R216 ;  /* 0x00000000d80472ca */ /* 0x000fe200000e0000 */
[----:B------:R-:W-:Y:S01]  /*11ac0*/  UISETP.NE.U32.AND UP0, UPT, UR6, URZ, UPT ;  /* 0x0000003f0600728c */ /* 0x000fe2000bf05070 */
[----:B------:R-:W-:-:S03]  /*11ad0*/  ULDC.64 UR12, c[0x0][0x208] ;  /* 0x00008200000c7ab9 */ /* 0x000fc60000000a00 */
[----:B------:R-:W-:-:S06]  /*11ae0*/  UISETP.NE.AND.EX UP1, UPT, UR7, URZ, UPT, UP0 ;  /* 0x0000003f0700728c */ /* 0x000fcc000bf25300 */
[----:B------:R-:W-:Y:S02]  /*11af0*/  PLOP3.LUT P2, PT, PT, PT, UP1, 0x80, 0x0 ;  /* 0x000000000000781c */ /* 0x000fe40003f4f018 */
[----:B------:R-:W-:Y:S02]  /*11b00*/  USHF.L.U64.HI UR10, UR4, 0x2, UR8 ;  /* 0x00000002040a7899 */ /* 0x000fe40008010208 */
[----:B------:R-:W-:Y:S01]  /*11b10*/  USHF.L.U32 UR4, UR4, 0x2, URZ ;  /* 0x0000000204047899 */ /* 0x000fe2000800063f */
[----:B------:R-:W-:-:S03]  /*11b20*/  ULDC.64 UR8, c[0x0][0xbd8] ;  /* 0x0002f60000087ab9 */ /* 0x000fc60000000a00 */
[----:B------:R-:W-:Y:S02]  /*11b30*/  @UP1 UIADD3 UR6, UP2, UR4, UR6, URZ ;  /* 0x0000000604061290 */ /* 0x000fe4000ff5e03f */
[----:B------:R-:W-:Y:S02]  /*11b40*/  UISETP.NE.U32.AND UP0, UPT, UR8, URZ, UPT ;  /* 0x0000003f0800728c */ /* 0x000fe4000bf05070 */
[----:B------:R-:W-:Y:S02]  /*11b50*/  @UP1 UIADD3.X UR7, UR10, UR7, URZ, UP2, !UPT ;  /* 0x000000070a071290 */ /* 0x000fe400097fe43f */
[----:B------:R-:W-:Y:S01]  /*11b60*/  MOV R4, UR6 ;  /* 0x0000000600047c02 */ /* 0x000fe20008000f00 */
[----:B------:R-:W-:Y:S02]  /*11b70*/  UISETP.NE.AND.EX UP0, UPT, UR9, URZ, UPT, UP0 ;  /* 0x0000003f0900728c */ /* 0x000fe4000bf05300 */
[----:B------:R-:W-:Y:S01]  /*11b80*/  UIADD3 UR4, UP1, UR4, UR8, URZ ;  /* 0x0000000804047290 */ /* 0x000fe2000ff3e03f */
[----:B------:R-:W-:-:S03]  /*11b90*/  IMAD.U32 R5, RZ, RZ, UR7 ;  /* 0x00000007ff057e24 */ /* 0x000fc6000f8e00ff */
[----:B------:R-:W-:Y:S01]  /*11ba0*/  PLOP3.LUT P1, PT, PT, PT, UP0, 0x80, 0x0 ;  /* 0x000000000000781c */ /* 0x000fe20003f2f008 */
[----:B------:R-:W-:Y:S01]  /*11bb0*/  UIADD3.X UR6, UR10, UR9, URZ, UP1, !UPT ;  /* 0x000000090a067290 */ /* 0x000fe20008ffe43f */
[----:B------:R-:W2:Y:S01]  /*11bc0*/  @P2 LDG.E R4, desc[UR12][R4.64] ;  /* 0x0000000c04042981 */ /* 0x000ea2000c1e1900 */
[----:B------:R-:W-:Y:S02]  /*11bd0*/  IMAD.MOV.U32 R9, RZ, RZ, RZ ;  /* 0x000000ffff097224 */ /* 0x000fe400078e00ff */
[----:B------:R-:W-:Y:S02]  /*11be0*/  IMAD.U32 R2, RZ, RZ, UR4 ;  /* 0x00000004ff027e24 */ /* 0x000fe4000f8e00ff */
[----:B------:R-:W-:Y:S01]  /*11bf0*/  IMAD.U32 R3, RZ, RZ, UR6 ;  /* 0x00000006ff037e24 */ /* 0x000fe2000f8e00ff */
[----:B------:R-:W-:Y:S01]  /*11c00*/  ULDC UR4, c[0x0][0xa88] ;  /* 0x0002a20000047ab9 */ /* 0x000fe20000000800 */
[----:B------:R-:W-:-:S04]  /*11c10*/  ISETP.GT.AND P0, PT, R225, 0x7f, PT ;  /* 0x0000007fe100780c */ /* 0x000fc80003f04270 */
[----:B------:R0:W5:Y:S01]  /*11c20*/  @P1 LDG.E R9, desc[UR12][R2.64] ;  /* 0x0000000c02091981 */ /* 0x000162000c1e1900 */
[----:B--2---:R-:W-:Y:S01]  /*11c30*/  @P2 R2UR UR4, R4 ;  /* 0x00000000040422ca */ /* 0x004fe200000e0000 */
[----:B0-----:R-:W-:-:S14]  /*11c40*/  @P2 BRA `(.L_x_2134) ;  /* 0x00000000001c2947 */ /* 0x001fdc0003800000 */
[----:B------:R-:W-:Y:S05]  /*11c50*/  @!P1 BRA `(.L_x_2134) ;  /* 0x0000000000189947 */ /* 0x000fea0003800000 */
[----:B------:R-:W-:Y:S02]  /*11c60*/  ULDC.64 UR6, c[0x0][0x208] ;  /* 0x0000820000067ab9 */ /* 0x000fe40000000a00 */
[----:B------:R-:W2:Y:S04]  /*11c70*/  LDG.E R4, desc[UR6][R2.64] ;  /* 0x0000000602047981 */ /* 0x000ea8000c1e1900 */
[----:B------:R-:W3:Y:S01]  /*11c80*/  LDG.E R0, desc[UR6][R2.64+0x4] ;  /* 0x0000040602007981 */ /* 0x000ee2000c1e1900 */
[----:B--2---:R-:W-:Y:S02]  /*11c90*/  R2UR UR6, R4 ;  /* 0x00000000040672ca */ /* 0x004fe400000e0000 */
[----:B---3--:R-:W-:-:S13]  /*11ca0*/  R2UR UR4, R0 ;  /* 0x00000000000472ca */ /* 0x008fda00000e0000 */
[----:B------:R-:W-:-:S12]  /*11cb0*/  UIADD3 UR4, -UR6, UR4, URZ ;  /* 0x0000000406047290 */ /* 0x000fd8000fffe13f */
.L_x_2134:
        /* <DEDUP_REMOVED lines=10> */
[----:B------:R-:W0:Y:S01]  /*11d60*/  S2R R2, SR_TID.X ;  /* 0x0000000000027919 */ /* 0x000e220000002100 */
[----:B------:R-:W-:-:S13]  /*11d70*/  R2UR UR6, R219 ;  /* 0x00000000db0672ca */ /* 0x000fda00000e0000 */
[----:B------:R-:W-:-:S05]  /*11d80*/  MOV R0, UR6 ;  /* 0x0000000600007c02 */ /* 0x000fca0008000f00 */
[----:B0-----:R-:W-:-:S04]  /*11d90*/  IMAD R0, R0, 0x80, R2 ;  /* 0x0000008000007824 */ /* 0x001fc800078e0202 */
[----:B------:R-:W-:-:S05]  /*11da0*/  VIADD R0, R0, 0xffffff80 ;  /* 0xffffff8000007836 */ /* 0x000fca0000000000 */
[----:B------:R-:W-:-:S13]  /*11db0*/  ISETP.GE.AND P0, PT, R0, UR4, PT ;  /* 0x0000000400007c0c */ /* 0x000fda000bf06270 */
[----:B------:R-:W-:Y:S05]  /*11dc0*/  @P0 BRA `(.L_x_2136) ;  /* 0x0000000000540947 */ /* 0x000fea0003800000 */
[----:B------:R-:W-:Y:S01]  /*11dd0*/  R2UR UR7, R217 ;  /* 0x00000000d90772ca */ /* 0x000fe200000e0000 */
[----:B------:R-:W-:Y:S01]  /*11de0*/  ULDC.64 UR12, c[0x0][0xb70] ;  /* 0x0002dc00000c7ab9 */ /* 0x000fe20000000a00 */
[C---:B------:R-:W-:Y:S01]  /*11df0*/  IADD3 R2, P0, R0.reuse, R9, RZ ;  /* 0x0000000900027210 */ /* 0x040fe20007f1e0ff */
        /* <DEDUP_REMOVED lines=18> */
.L_x_2136:
[----:B------:R-:W-:Y:S05]  /*11f20*/  BSYNC B1 ;  /* 0x0000000000017941 */ /* 0x000fea0003800000 */
.L_x_2135:
[----:B------:R-:W-:Y:S01]  /*11f30*/  R2UR UR11, R219 ;  /* 0x00000000db0b72ca */ /* 0x000fe200000e0000 */
[----:B------:R-:W-:Y:S01]  /*11f40*/  ULDC.64 UR6, c[0x0][0xaa0] ;  /* 0x0002a80000067ab9 */ /* 0x000fe20000000a00 */
[----:B------:R-:W-:Y:S01]  /*11f50*/  R2UR UR14, R217 ;  /* 0x00000000d90e72ca */ /* 0x000fe200000e0000 */
[----:B------:R-:W-:Y:S01]  /*11f60*/  IMAD R0, R6, UR6, RZ ;  /* 0x0000000606007c24 */ /* 0x000fe2000f8e02ff */
[----:B------:R-:W-:Y:S01]  /*11f70*/  ULDC.64 UR12, c[0x0][0xae0] ;  /* 0x0002b800000c7ab9 */ /* 0x000fe20000000a00 */
[C---:B0-----:R-:W-:Y:S01]  /*11f80*/  IMAD.WIDE.U32 R2, R9.reuse, UR6, R18 ;  /* 0x0000000609027c25 */ /* 0x041fe2000f8e0012 */
[----:B------:R-:W-:Y:S01]  /*11f90*/  UIMAD UR6, UR8, UR12, URZ ;  /* 0x0000000c080672a4 */ /* 0x000fe2000f8e023f */
[----:B------:R-:W-:Y:S01]  /*11fa0*/  MOV R8, R212 ;  /* 0x000000d400087202 */ /* 0x000fe20000000f00 */
[----:B------:R-:W-:Y:S01]  /*11fb0*/  BSSY B1, `(.L_x_2137) ;  /* 0x000002f000017945 */ /* 0x000fe20003800000 */
[----:B------:R-:W-:Y:S01]  /*11fc0*/  IMAD R9, R9, UR7, R0 ;  /* 0x0000000709097c24 */ /* 0x000fe2000f8e0200 */
[----:B------:R-:W-:Y:S01]  /*11fd0*/  IADD3 R0, R212, 0x20, RZ ;  /* 0x00000020d4007810 */ /* 0x000fe20007ffe0ff */
[----:B------:R-:W-:-:S02]  /*11fe0*/  IMAD.U32 R5, RZ, RZ, UR12 ;  /* 0x0000000cff057e24 */ /* 0x000fc4000f8e00ff */
[----:B------:R-:W-:Y:S01]  /*11ff0*/  UIMAD UR7, UR11, -0x80, UR4 ;  /* 0xffffff800b0778a4 */ /* 0x000fe2000f8e0204 */
[----:B------:R-:W-:Y:S01]  /*12000*/  IMAD.IADD R3, R3, 0x1, R9 ;  /* 0x0000000103037824 */ /* 0x000fe200078e0209 */
[----:B------:R-:W-:Y:S01]  /*12010*/  UIMAD UR6, UR14, UR13, UR6 ;  /* 0x0000000d0e0672a4 */ /* 0x000fe2000f8e0206 */
[C---:B------:R-:W-:Y:S01]  /*12020*/  VIADD R4, R212.reuse, 0x40 ;  /* 0x00000040d4047836 */ /* 0x040fe20000000000 */
[----:B------:R-:W-:Y:S01]  /*12030*/  SHF.R.S32.HI R9, RZ, 0x1f, R212 ;  /* 0x0000001fff097819 */ /* 0x000fe200000114d4 */
[----:B------:R-:W-:Y:S01]  /*12040*/  IMAD.WIDE.U32 R2, R5, UR14, R2 ;  /* 0x0000000e05027c25 */ /* 0x000fe2000f8e0002 */
[----:B------:R-:W-:Y:S01]  /*12050*/  ULDC.64 UR12, c[0x0][0xae8] ;  /* 0x0002ba00000c7ab9 */ /* 0x000fe20000000a00 */
[----:B------:R-:W-:Y:S01]  /*12060*/  ISETP.GE.AND P2, PT, R212, UR7, PT ;  /* 0x00000007d4007c0c */ /* 0x000fe2000bf46270 */
[----:B------:R-:W-:Y:S01]  /*12070*/  UIMAD UR4, UR10, UR12, URZ ;  /* 0x0000000c0a0472a4 */ /* 0x000fe2000f8e023f */
[----:B------:R-:W-:Y:S01]  /*12080*/  VIADD R3, R3, UR6 ;  /* 0x0000000603037c36 */ /* 0x000fe20008000000 */
[----:B------:R-:W-:Y:S01]  /*12090*/  ISETP.GE.AND P0, PT, R4, UR7, PT ;  /* 0x0000000704007c0c */ /* 0x000fe2000bf06270 */
[----:B------:R-:W-:Y:S01]  /*120a0*/  IMAD.U32 R5, RZ, RZ, UR12 ;  /* 0x0000000cff057e24 */ /* 0x000fe2000f8e00ff */
[----:B------:R-:W-:Y:S01]  /*120b0*/  UIMAD UR4, UR9, UR13, UR4 ;  /* 0x0000000d090472a4 */ /* 0x000fe2000f8e0204 */
[----:B------:R-:W-:Y:S01]  /*120c0*/  IMAD.U32 R11, RZ, RZ, UR11 ;  /* 0x0000000bff0b7e24 */ /* 0x000fe2000f8e00ff */
[----:B------:R-:W-:Y:S01]  /*120d0*/  ISETP.GE.AND P1, PT, R0, UR7, PT ;  /* 0x0000000700007c0c */ /* 0x000fe2000bf26270 */
[----:B------:R-:W-:-:S04]  /*120e0*/  IMAD.WIDE.U32 R4, R5, UR9, R2 ;  /* 0x0000000905047c25 */ /* 0x000fc8000f8e0002 */
[----:B------:R-:W-:Y:S02]  /*120f0*/  VIADD R13, R5, UR4 ;  /* 0x00000004050d7c36 */ /* 0x000fe40008000000 */
[----:B------:R-:W-:-:S04]  /*12100*/  IMAD.WIDE R8, R11, 0x80, R8 ;  /* 0x000000800b087825 */ /* 0x000fc800078e0208 */
[----:B------:R-:W-:Y:S01]  /*12110*/  VIADD R6, R212, 0x60 ;  /* 0x00000060d4067836 */ /* 0x000fe20000000000 */
[----:B------:R-:W-:Y:S06]  /*12120*/  @P2 BRA `(.L_x_2138) ;  /* 0x00000000005c2947 */ /* 0x000fec0003800000 */
[C---:B------:R-:W-:Y:S01]  /*12130*/  VIADD R2, R18.reuse, 0x80 ;  /* 0x0000008012027836 */ /* 0x040fe20000000000 */
[----:B------:R-:W-:Y:S01]  /*12140*/  ULDC UR4, c[0x0][0xa8c] ;  /* 0x0002a30000047ab9 */ /* 0x000fe20000000800 */
[----:B------:R-:W-:Y:S01]  /*12150*/  VIADD R0, R18, 0x40 ;  /* 0x0000004012007836 */ /* 0x000fe20000000000 */
[----:B------:R-:W-:Y:S01]  /*12160*/  ULDC.64 UR8, c[0x0][0xad8] ;  /* 0x0002b60000087ab9 */ /* 0x000fe20000000a00 */
[----:B------:R-:W-:Y:S01]  /*12170*/  IMAD.MOV.U32 R3, RZ, RZ, R13 ;  /* 0x000000ffff037224 */ /* 0x000fe200078e000d */
[----:B------:R-:W-:Y:S01]  /*12180*/  ISETP.GE.AND P5, PT, R2, UR4, PT ;  /* 0x0000000402007c0c */ /* 0x000fe2000bfa6270 */
[----:B------:R-:W-:Y:S01]  /*12190*/  IMAD R11, R9, UR8, RZ ;  /* 0x00000008090b7c24 */ /* 0x000fe2000f8e02ff */
[----:B------:R-:W-:Y:S01]  /*121a0*/  ISETP.GE.AND P4, PT, R0, UR4, PT ;  /* 0x0000000400007c0c */ /* 0x000fe2000bf86270 */
[----:B------:R-:W-:Y:S01]  /*121b0*/  IMAD.MOV.U32 R2, RZ, RZ, R4 ;  /* 0x000000ffff027224 */ /* 0x000fe200078e0004 */
[----:B------:R-:W-:Y:S01]  /*121c0*/  IADD3 R0, R18, 0xc0, RZ ;  /* 0x000000c012007810 */ /* 0x000fe20007ffe0ff */
[----:B------:R-:W-:Y:S01]  /*121d0*/  IMAD R11, R8, UR9, R11 ;  /* 0x00000009080b7c24 */ /* 0x000fe2000f8e020b */
[----:B------:R-:W-:Y:S01]  /*121e0*/  ISETP.GE.AND P3, PT, R18, UR4, PT ;  /* 0x0000000412007c0c */ /* 0x000fe2000bf66270 */
[----:B------:R-:W-:Y:S01]  /*121f0*/  IMAD.WIDE.U32 R2, R8, UR8, R2 ;  /* 0x0000000808027c25 */ /* 0x000fe2000f8e0002 */
[----:B------:R-:W-:Y:S01]  /*12200*/  ISETP.GE.AND P6, PT, R0, UR4, PT ;  /* 0x0000000400007c0c */ /* 0x000fe2000bfc6270 */
[----:B------:R-:W-:Y:S01]  /*12210*/  ULDC.64 UR8, c[0x0][0xa80] ;  /* 0x0002a00000087ab9 */ /* 0x000fe20000000a00 */
[----:B------:R-:W-:Y:S01]  /*12220*/  ULDC.64 UR10, c[0x0][0x208] ;  /* 0x00008200000a7ab9 */ /* 0x000fe20000000a00 */
[----:B------:R-:W-:Y:S01]  /*12230*/  IMAD.IADD R3, R3, 0x1, R11 ;  /* 0x0000000103037824 */ /* 0x000fe200078e020b */
[----:B------:R-:W-:-:S04]  /*12240*/  LEA R10, P2, R2, UR8, 0x1 ;  /* 0x00000008020a7c11 */ /* 0x000fc8000f8408ff */
[----:B------:R-:W-:-:S05]  /*12250*/  LEA.HI.X R11, R2, UR9, R3, 0x1, P2 ;  /* 0x00000009020b7c11 */ /* 0x000fca00090f0c03 */
[----:B------:R0:W-:Y:S04]  /*12260*/  @!P3 STG.E.128 desc[UR10][R10.64], RZ ;  /* 0x000000ff0a00b986 */ /* 0x0001e8000c101d0a */
[----:B------:R0:W-:Y:S04]  /*12270*/  @!P4 STG.E.128 desc[UR10][R10.64+0x80], RZ ;  /* 0x000080ff0a00c986 */ /* 0x0001e8000c101d0a */
[----:B------:R0:W-:Y:S04]  /*12280*/  @!P5 STG.E.128 desc[UR10][R10.64+0x100], RZ ;  /* 0x000100ff0a00d986 */ /* 0x0001e8000c101d0a */
[----:B------:R0:W-:Y:S02]  /*12290*/  @!P6 STG.E.128 desc[UR10][R10.64+0x180], RZ ;  /* 0x000180ff0a00e986 */ /* 0x0001e4000c101d0a */
.L_x_2138:
[----:B------:R-:W-:Y:S05]  /*122a0*/  BSYNC B1 ;  /* 0x0000000000017941 */ /* 0x000fea0003800000 */
.L_x_2137:
[----:B------:R-:W-:Y:S01]  /*122b0*/  BSSY B1, `(.L_x_2139) ;  /* 0x000001c000017945 */ /* 0x000fe20003800000 */
[----:B------:R-:W-:-:S03]  /*122c0*/  ISETP.GE.AND P2, PT, R6, UR7, PT ;  /* 0x0000000706007c0c */ /* 0x000fc6000bf46270 */
[----:B------:R-:W-:Y:S10]  /*122d0*/  @P1 BRA `(.L_x_2140) ;  /* 0x0000000000641947 */ /* 0x000ff40003800000 */
        /* <DEDUP_REMOVED lines=25> */
.L_x_2140:
[----:B------:R-:W-:Y:S05]  /*12470*/  BSYNC B1 ;  /* 0x0000000000017941 */ /* 0x000fea0003800000 */
.L_x_2139:
        /* <DEDUP_REMOVED lines=27> */
.L_x_2142:
[----:B------:R-:W-:Y:S05]  /*12630*/  BSYNC B1 ;  /* 0x0000000000017941 */ /* 0x000fea0003800000 */
.L_x_2141:
[----:B------:R-:W-:Y:S05]  /*12640*/  @P2 BRA `(.L_x_2133) ;  /* 0x0000000000642947 */ /* 0x000fea0003800000 */
[----:B------:R-:W-:Y:S01]  /*12650*/  IADD3 R5, P0, R8, 0x60, RZ ;  /* 0x0000006008057810 */ /* 0x000fe20007f1e0ff */
[----:B------:R-:W-:Y:S01]  /*12660*/  ULDC UR4, c[0x0][0xa8c] ;  /* 0x0002a30000047ab9 */ /* 0x000fe20000000800 */
[C---:B------:R-:W-:Y:S01]  /*12670*/  IADD3 R0, R18.reuse, 0x40, RZ ;  /* 0x0000004012007810 */ /* 0x040fe20007ffe0ff */
[----:B------:R-:W-:Y:S01]  /*12680*/  ULDC.64 UR6, c[0x0][0xad8] ;  /* 0x0002b60000067ab9 */ /* 0x000fe20000000a00 */
[----:B------:R-:W-:Y:S01]  /*12690*/  IMAD.MOV.U32 R2, RZ, RZ, R4 ;  /* 0x000000ffff027224 */ /* 0x000fe200078e0004 */
[----:B------:R-:W-:Y:S01]  /*126a0*/  ISETP.GE.AND P1, PT, R18, UR4, PT ;  /* 0x0000000412007c0c */ /* 0x000fe2000bf26270 */
        /* <DEDUP_REMOVED lines=19> */
.L_x_2133:
[----:B------:R-:W-:Y:S05]  /*127e0*/  BSYNC B0 ;  /* 0x0000000000007941 */ /* 0x000fea0003800000 */
.L_x_2124:
[----:B------:R-:W-:Y:S02]  /*127f0*/  ULDC UR4, c[0x0][0xc14] ;  /* 0x0003050000047ab9 */ /* 0x000fe40000000800 */
[----:B------:R-:W-:-:S13]  /*12800*/  ISETP.GE.AND P0, PT, R7, UR4, PT ;  /* 0x0000000407007c0c */ /* 0x000fda000bf06270 */
[----:B------:R-:W-:Y:S05]  /*12810*/  @!P0 BRA `(.L_x_2143) ;  /* 0xfffffee4006c8947 */ /* 0x000fea000383ffff */
[----:B------:R-:W-:Y:S05]  /*12820*/  EXIT ;  /* 0x000000000000794d */ /* 0x000fea0003800000 */
.L_x_2088:
        /* <DEDUP_REMOVED lines=50> */
[----:B-1----:R-:W-:-:S04]  /*12b50*/  SEL R5, R5, RZ, P0 ;  /* 0x000000ff05057207 */ /* 0x002fc80000000000 */
[----:B------:R-:W-:-:S05]  /*12b60*/  IADD3 R4, R2, R5, RZ ;  /* 0x0000000502047210 */ /* 0x000fca0007ffe0ff */
        /* <DEDUP_REMOVED lines=10> */
.L_x_2148:
        /* <DEDUP_REMOVED lines=16> */
.L_x_2147:
[----:B------:R-:W-:Y:S05]  /*12d10*/  BSYNC B0 ;  /* 0x0000000000007941 */ /* 0x000fea0003800000 */
.L_x_2146:
[----:B0----5:R-:W0:Y:S01]  /*12d20*/  SHFL.UP PT, R2, R10, 0x1, RZ ;  /* 0x042000000a027989 */ /* 0x021e2200000e00ff */
[C---:B------:R-:W-:Y:S02]  /*12d30*/  ISETP.NE.AND P0, PT, R8.reuse, RZ, PT ;  /* 0x000000ff0800720c */ /* 0x040fe40003f05270 */
[----:B------:R-:W-:Y:S02]  /*12d40*/  ISETP.GE.U32.AND P1, PT, R8, 0x2, PT ;  /* 0x000000020800780c */ /* 0x000fe40003f26070 */
        /* <DEDUP_REMOVED lines=17> */
[----:B------:R-:W0:Y:S02]  /*12e60*/  SHFL.IDX PT, R3, R4, 0x1f, 0x1f ;  /* 0x03e01f0004037f89 */ /* 0x000e2400000e0000 */
[----:B0-----:R-:W-:-:S05]  /*12e70*/  IMAD R2, R3, UR4, RZ ;  /* 0x0000000403027c24 */ /* 0x001fca000f8e02ff */
[----:B------:R-:W-:-:S04]  /*12e80*/  IADD3 R5, R2, R5, RZ ;  /* 0x0000000502057210 */ /* 0x000fc80007ffe0ff */
[----:B------:R-:W-:-:S13]  /*12e90*/  ISETP.GT.AND P0, PT, R5, UR6, PT ;  /* 0x0000000605007c0c */ /* 0x000fda000bf04270 */
[----:B------:R-:W-:Y:S05]  /*12ea0*/  @!P0 BRA `(.L_x_2148) ;  /* 0xfffffffc00588947 */ /* 0x000fea000383ffff */
.L_x_2144:
        /* <DEDUP_REMOVED lines=21> */
.L_x_2149:
[----:B-1----:R-:W-:Y:S01]  /*13000*/  IADD3 R2, RZ, -R3, RZ ;  /* 0x80000003ff027210 */ /* 0x002fe20007ffe0ff */
[----:B---3--:R-:W-:Y:S01]  /*13010*/  IMAD R16, R16, UR4, R7 ;  /* 0x0000000410107c24 */ /* 0x008fe2000f8e0207 */
[----:B--2---:R-:W-:-:S03]  /*13020*/  IABS R4, R6 ;  /* 0x0000000600047213 */ /* 0x004fc60000000000 */
        /* <DEDUP_REMOVED lines=29> */
[----:B-1----:R-:W-:Y:S01]  /*13200*/  IMAD.MOV.U32 R2, RZ, RZ, RZ ;  /* 0x000000ffff027224 */ /* 0x002fe200078e00ff */
[----:B--2---:R-:W-:-:S05]  /*13210*/  IADD3 R6, RZ, -R3, RZ ;  /* 0x80000003ff067210 */ /* 0x004fca0007ffe0ff */
        /* <DEDUP_REMOVED lines=22> */
.L_x_2145:
[----:B------:R-:W-:Y:S01]  /*13380*/  MOV R17, RZ ;  /* 0x000000ff00117202 */ /* 0x000fe20000000f00 */
[----:B------:R-:W-:Y:S02]  /*13390*/  IMAD.U32 R16, RZ, RZ, UR6 ;  /* 0x00000006ff107e24 */ /* 0x000fe4000f8e00ff */
[----:B------:R-:W-:-:S07]  /*133a0*/  IMAD.MOV.U32 R18, RZ, RZ, RZ ;  /* 0x000000ffff127224 */ /* 0x000fce00078e00ff */
.L_x_2150:
[----:B------:R-:W1:Y:S01]  /*133b0*/  S2R R2, SR_TID.X ;  /* 0x0000000000027919 */ /* 0x000e620000002100 */
[----:B------:R-:W-:Y:S01]  /*133c0*/  STL [R1+0x20], RZ ;  /* 0x000020ff01007387 */ /* 0x000fe20000100800 */
        /* <DEDUP_REMOVED lines=10> */
[----:B------:R1:W-:Y:S03]  /*13470*/  STL [R1], RZ ;  /* 0x000000ff01007387 */ /* 0x0003e60000100800 */
[----:B------:R-:W-:Y:S05]  /*13480*/  @P0 BRA `(.L_x_2151) ;  /* 0x0000004400dc0947 */ /* 0x000fea0003800000 */
[----:B-1----:R-:W-:Y:S01]  /*13490*/  IMAD.MOV.U32 R0, RZ, RZ, 0x1 ;  /* 0x00000001ff007424 */ /* 0x002fe200078e00ff */
[----:B------:R1:W-:Y:S01]  /*134a0*/  STL [R1], RZ ;  /* 0x000000ff01007387 */ /* 0x0003e20000100800 */
[----:B------:R-:W-:Y:S01]  /*134b0*/  ULDC UR38, c[0x0][0xc] ;  /* 0x0000030000267ab9 */ /* 0x000fe20000000800 */
[----:B------:R-:W-:Y:S02]  /*134c0*/  ULDC.64 UR36, c[0x0][0x198] ;  /* 0x0000660000247ab9 */ /* 0x000fe40000000a00 */
[----:B------:R1:W-:Y:S04]  /*134d0*/  STL [R1+0x8], R0 ;  /* 0x0000080001007387 */ /* 0x0003e80000100800 */
[----:B------:R1:W-:Y:S02]  /*134e0*/  STL [R1+0x20], RZ ;  /* 0x000020ff01007387 */ /* 0x0003e40000100800 */
.L_x_2219:
[----:B--2---:R-:W2:Y:S01]  /*134f0*/  LDC.64 R2, c[0x0][0xc60] ;  /* 0x00031800ff027b82 */ /* 0x004ea20000000a00 */
[----:B------:R-:W-:Y:S01]  /*13500*/  ULDC.64 UR4, c[0x0][0x208] ;  /* 0x0000820000047ab9 */ /* 0x000fe20000000a00 */
[----:B--2---:R-:W-:-:S05]  /*13510*/  IMAD.WIDE R2, R19, 0x4, R2 ;  /* 0x0000000413027825 */ /* 0x004fca00078e0202 */
[----:B------:R-:W2:Y:S01]  /*13520*/  LDG.E R5, desc[UR4][R2.64] ;  /* 0x0000000402057981 */ /* 0x000ea2000c1e1900 */
[----:B------:R-:W-:Y:S05]  /*13530*/  YIELD ;  /* 0x0000000000007946 */ /* 0x000fea0003800000 */
[----:B------:R-:W-:Y:S01]  /*13540*/  ULDC.64 UR4, c[0x0][0xa28] ;  /* 0x00028a0000047ab9 */ /* 0x000fe20000000a00 */
[----:B-1----:R-:W-:Y:S01]  /*13550*/  MOV R0, RZ ;  /* 0x000000ff00007202 */ /* 0x002fe20000000f00 */
[----:B------:R-:W-:Y:S01]  /*13560*/  ULDC.64 UR8, c[0x0][0x208] ;  /* 0x0000820000087ab9 */ /* 0x000fe20000000a00 */
[----:B------:R-:W-:Y:S01]  /*13570*/  ISETP.NE.U32.AND P0, PT, RZ, UR4, PT ;  /* 0x00000004ff007c0c */ /* 0x000fe2000bf05070 */
[----:B------:R-:W-:Y:S01]  /*13580*/  IMAD.MOV.U32 R6, RZ, RZ, RZ ;  /* 0x000000ffff067224 */ /* 0x000fe200078e00ff */
[----:B------:R-:W-:-:S02]  /*13590*/  ULDC.64 UR6, c[0x0][0xa08] ;  /* 0x0002820000067ab9 */ /* 0x000fc40000000a00 */
[----:B------:R-:W-:Y:S02]  /*135a0*/  ISETP.NE.AND.EX P0, PT, RZ, UR5, PT, P0 ;  /* 0x00000005ff007c0c */ /* 0x000fe4000bf05300 */
[----:B--2---:R-:W-:Y:S01]  /*135b0*/  SHF.R.S32.HI R4, RZ, 0x1f, R5 ;  /* 0x0000001fff047819 */ /* 0x004fe20000011405 */
[----:B------:R-:W-:-:S10]  /*135c0*/  IMAD.SHL.U32 R11, R5, 0x4, RZ ;  /* 0x00000004050b7824 */ /* 0x000fd400078e00ff */
[C---:B------:R-:W-:Y:S01]  /*135d0*/  @P0 LEA R2, P1, R5.reuse, UR4, 0x2 ;  /* 0x0000000405020c11 */ /* 0x040fe2000f8210ff */
[----:B------:R1:W-:Y:S03]  /*135e0*/  STL [R1+0x10], R5 ;  /* 0x0000100501007387 */ /* 0x0003e60000100800 */
[C-C-:B------:R-:W-:Y:S01]  /*135f0*/  @P0 LEA.HI.X R3, R5.reuse, UR5, R4.reuse, 0x2, P1 ;  /* 0x0000000505030c11 */ /* 0x140fe200088f1404 */
[----:B------:R-:W-:Y:S02]  /*13600*/  ULDC.64 UR4, c[0x0][0xa18] ;  /* 0x0002860000047ab9 */ /* 0x000fe40000000a00 */
[----:B------:R-:W-:Y:S02]  /*13610*/  ISETP.NE.U32.AND P1, PT, RZ, UR4, PT ;  /* 0x00000004ff007c0c */ /* 0x000fe4000bf25070 */
[----:B------:R2:W5:Y:S01]  /*13620*/  @P0 LDG.E R0, desc[UR8][R2.64] ;  /* 0x0000000802000981 */ /* 0x000562000c1e1900 */
[----:B------:R-:W-:-:S02]  /*13630*/  SHF.L.U64.HI R10, R5, 0x2, R4 ;  /* 0x00000002050a7819 */ /* 0x000fc40000010204 */
[----:B------:R-:W-:Y:S01]  /*13640*/  ISETP.NE.AND.EX P1, PT, RZ, UR5, PT, P1 ;  /* 0x00000005ff007c0c */ /* 0x000fe2000bf25310 */
[----:B------:R-:W-:Y:S04]  /*13650*/  STL [R1+0x18], R11 ;  /* 0x0000180b01007387 */ /* 0x000fe80000100800 */
[----:B------:R-:W-:Y:S08]  /*13660*/  STL [R1+0x1c], R10 ;  /* 0x00001c0a01007387 */ /* 0x000ff00000100800 */
[----:B------:R-:W-:-:S04]  /*13670*/  @P1 IADD3 R8, P0, R11, UR4, RZ ;  /* 0x000000040b081c10 */ /* 0x000fc8000ff1e0ff */
[C---:B------:R-:W-:Y:S01]  /*13680*/  @P1 IADD3.X R9, R10.reuse, UR5, RZ, P0, !PT ;  /* 0x000000050a091c10 */ /* 0x040fe200087fe4ff */
[----:B------:R-:W-:Y:S02]  /*13690*/  ULDC.64 UR4, c[0x0][0xa00] ;  /* 0x0002800000047ab9 */ /* 0x000fe40000000a00 */
[----:B------:R-:W-:Y:S02]  /*136a0*/  ISETP.NE.U32.AND P2, PT, RZ, UR4, PT ;  /* 0x00000004ff007c0c */ /* 0x000fe4000bf45070 */
[C---:B--2---:R-:W-:Y:S02]  /*136b0*/  IADD3 R2, P0, R11.reuse, UR4, RZ ;  /* 0x000000040b027c10 */ /* 0x044fe4000ff1e0ff */
[----:B------:R-:W-:Y:S02]  /*136c0*/  ISETP.NE.AND.EX P2, PT, RZ, UR5, PT, P2 ;  /* 0x00000005ff007c0c */ /* 0x000fe4000bf45320 */
[----:B------:R-:W-:Y:S01]  /*136d0*/  IADD3.X R3, R10, UR5, RZ, P0, !PT ;  /* 0x000000050a037c10 */ /* 0x000fe200087fe4ff */
[----:B------:R-:W-:Y:S01]  /*136e0*/  ULDC UR4, c[0x0][0x288] ;  /* 0x0000a20000047ab9 */ /* 0x000fe20000000800 */
[----:B------:R-:W-:-:S04]  /*136f0*/  IADD3 R4, P0, R11, UR6, RZ ;  /* 0x000000060b047c10 */ /* 0x000fc8000ff1e0ff */
[----:B-1----:R-:W-:-:S05]  /*13700*/  IADD3.X R5, R10, UR7, RZ, P0, !PT ;  /* 0x000000070a057c10 */ /* 0x002fca00087fe4ff */
[----:B------:R-:W2:Y:S01]  /*13710*/  @P2 LDG.E R6, desc[UR8][R2.64] ;  /* 0x0000000802062981 */ /* 0x000ea2000c1e1900 */
[----:B------:R-:W-:-:S04]  /*13720*/  ISETP.NE.U32.AND P0, PT, RZ, UR6, PT ;  /* 0x00000006ff007c0c */ /* 0x000fc8000bf05070 */
[----:B------:R-:W-:Y:S01]  /*13730*/  ISETP.NE.AND.EX P0, PT, RZ, UR7, PT, P0 ;  /* 0x00000007ff007c0c */ /* 0x000fe2000bf05300 */
[----:B--2---:R1:W-:Y:S02]  /*13740*/  STL [R1+0x24], R6 ;  /* 0x0000240601007387 */ /* 0x0043e40000100800 */
[----:B-1----:R-:W-:Y:S01]  /*13750*/  IMAD.U32 R6, RZ, RZ, UR4 ;  /* 0x00000004ff067e24 */ /* 0x002fe2000f8e00ff */
[----:B------:R-:W-:Y:S02]  /*13760*/  ULDC.64 UR4, c[0x0][0x3f8] ;  /* 0x0000fe0000047ab9 */ /* 0x000fe40000000a00 */
[----:B------:R-:W-:-:S03]  /*13770*/  UISETP.NE.U32.AND UP0, UPT, UR4, URZ, UPT ;  /* 0x0000003f0400728c */ /* 0x000fc6000bf05070 */
[----:B------:R-:W-:Y:S01]  /*13780*/  ULDC UR4, c[0x0][0x404] ;  /* 0x0001010000047ab9 */ /* 0x000fe20000000800 */
[----:B------:R-:W-:Y:S01]  /*13790*/  UISETP.NE.AND.EX UP0, UPT, UR5, URZ, UPT, UP0 ;  /* 0x0000003f0500728c */ /* 0x000fe2000bf05300 */
[----:B------:R1:W5:Y:S02]  /*137a0*/  @P1 LDG.E R6, desc[UR8][R8.64] ;  /* 0x0000000808061981 */ /* 0x000364000c1e1900 */
[----:B------:R-:W-:Y:S01]  /*137b0*/  ULDC UR5, c[0x0][0x2e0] ;  /* 0x0000b80000057ab9 */ /* 0x000fe20000000800 */
[----:B------:R-:W-:-:S04]  /*137c0*/  USEL UR4, UR4, 0x1, UP0 ;  /* 0x0000000104047887 */ /* 0x000fc80008000000 */
[----:B------:R-:W-:-:S06]  /*137d0*/  UIMAD UR4, UR4, UR5, URZ ;  /* 0x00000005040472a4 */ /* 0x000fcc000f8e023f */
[----:B------:R-:W-:Y:S01]  /*137e0*/  IMAD.U32 R7, RZ, RZ, UR4 ;  /* 0x00000004ff077e24 */ /* 0x000fe2000f8e00ff */
[----:B-1----:R-:W-:Y:S06]  /*137f0*/  @P1 BRA `(.L_x_2152) ;  /* 0x0000000000141947 */ /* 0x002fec0003800000 */
[----:B------:R-:W-:Y:S05]  /*13800*/  @!P2 BRA `(.L_x_2152) ;  /* 0x000000000010a947 */ /* 0x000fea0003800000 */
[----:B------:R-:W-:Y:S02]  /*13810*/  ULDC.64 UR4, c[0x0][0x208] ;  /* 0x0000820000047ab9 */ /* 0x000fe40000000a00 */
[----:B-----5:R-:W2:Y:S04]  /*13820*/  LDG.E R6, desc[UR4][R2.64] ;  /* 0x0000000402067981 */ /* 0x020ea8000c1e1900 */
[----:B------:R-:W2:Y:S02]  /*13830*/  LDG.E R9, desc[UR4][R2.64+0x4] ;  /* 0x0000040402097981 */ /* 0x000ea4000c1e1900 */
[----:B--2---:R-:W-:-:S07]  /*13840*/  IADD3 R6, -R6, R9, RZ ;  /* 0x0000000906067210 */ /* 0x004fce0007ffe1ff */
.L_x_2152:
[----:B------:R-:W-:Y:S01]  /*13850*/  IMAD.MOV.U32 R3, RZ, RZ, RZ ;  /* 0x000000ffff037224 */ /* 0x000fe200078e00ff */
[----:B------:R-:W-:-:S05]  /*13860*/  ULDC.64 UR4, c[0x0][0x208] ;  /* 0x0000820000047ab9 */ /* 0x000fca0000000a00 */
[----:B------:R-:W2:Y:S01]  /*13870*/  @P0 LDG.E R3, desc[UR4][R4.64] ;  /* 0x0000000404030981 */ /* 0x000ea2000c1e1900 */
[----:B------:R-:W-:Y:S02]  /*13880*/  ULDC.64 UR4, c[0x0][0xa20] ;  /* 0x0002880000047ab9 */ /* 0x000fe40000000a00 */
[----:B------:R-:W-:-:S04]  /*13890*/  ISETP.NE.U32.AND P1, PT, RZ, UR4, PT ;  /* 0x00000004ff007c0c */ /* 0x000fc8000bf25070 */
[----:B------:R-:W-:Y:S01]  /*138a0*/  ISETP.NE.AND.EX P1, PT, RZ, UR5, PT, P1 ;  /* 0x00000005ff007c0c */ /* 0x000fe2000bf25310 */
[----:B--2--5:R-:W-:-:S05]  /*138b0*/  IMAD.IADD R2, R3, 0x1, R0 ;  /* 0x0000000103027824 */ /* 0x024fca00078e0200 */
[----:B------:R1:W-:Y:S07]  /*138c0*/  STL [R1+0x4], R2 ;  /* 0x0000040201007387 */ /* 0x0003ee0000100800 */
[----:B------:R-:W-:Y:S05]  /*138d0*/  @!P1 BRA `(.L_x_2153) ;  /* 0x0000000000149947 */ /* 0x000fea0003800000 */
[----:B-1----:R-:W-:Y:S01]  /*138e0*/  IADD3 R2, P0, R11, UR4, RZ ;  /* 0x000000040b027c10 */ /* 0x002fe2000ff1e0ff */
[----:B------:R-:W-:-:S03]  /*138f0*/  ULDC.64 UR6, c[0x0][0x208] ;  /* 0x0000820000067ab9 */ /* 0x000fc60000000a00 */
[----:B------:R-:W-:-:S05]  /*13900*/  IADD3.X R3, R10, UR5, RZ, P0, !PT ;  /* 0x000000050a037c10 */ /* 0x000fca00087fe4ff */
[----:B------:R2:W5:Y:S01]  /*13910*/  LDG.E R7, desc[UR6][R2.64] ;  /* 0x0000000602077981 */ /* 0x000562000c1e1900 */
[----:B------:R-:W-:Y:S05]  /*13920*/  BRA `(.L_x_2154) ;  /* 0x0000000000147947 */ /* 0x000fea0003800000 */
.L_x_2153:
[----:B------:R-:W-:Y:S05]  /*13930*/  @!P0 BRA `(.L_x_2154) ;  /* 0x0000000000108947 */ /* 0x000fea0003800000 */
[----:B------:R-:W-:Y:S02]  /*13940*/  ULDC.64 UR4, c[0x0][0x208] ;  /* 0x0000820000047ab9 */ /* 0x000fe40000000a00 */
[----:B------:R-:W2:Y:S04]  /*13950*/  LDG.E R7, desc[UR4][R4.64] ;  /* 0x0000000404077981 */ /* 0x000ea8000c1e1900 */
[----:B-1----:R-:W2:Y:S02]  /*13960*/  LDG.E R2, desc[UR4][R4.64+0x4] ;  /* 0x0000040404027981 */ /* 0x002ea4000c1e1900 */
[----:B--2---:R-:W-:-:S07]  /*13970*/  IMAD.IADD R7, R2, 0x1, -R7 ;  /* 0x0000000102077824 */ /* 0x004fce00078e0a07 */
.L_x_2154:
[----:B-----5:R-:W-:Y:S01]  /*13980*/  IMAD.IADD R7, R7, 0x1, -R0 ;  /* 0x0000000107077824 */ /* 0x020fe200078e0a00 */
[----:B------:R-:W-:Y:S01]  /*13990*/  LEA R0, R17, 0xcf, 0x7 ;  /* 0x000000cf11007811 */ /* 0x000fe200078e38ff */
[----:B------:R-:W-:Y:S03]  /*139a0*/  BSSY B6, `(.L_x_2155) ;  /* 0x0000361000067945 */ /* 0x000fe60003800000 */
[C---:B------:R-:W-:Y:S02]  /*139b0*/  IADD3 R0, R7.reuse, R0, -R6 ;  /* 0x0000000007007210 */ /* 0x040fe40007ffe806 */
[----:B------:R-:W-:-:S03]  /*139c0*/  IADD3 R7, R7, 0x4f, RZ ;  /* 0x0000004f07077810 */ /* 0x000fc60007ffe0ff */
[----:B-12---:R-:W-:-:S04]  /*139d0*/  IMAD.HI R2, R0, 0x66666667, RZ ;  /* 0x6666666700027827 */ /* 0x006fc800078e02ff */
[----:B------:R-:W-:Y:S01]  /*139e0*/  IMAD.HI R7, R7, 0x66666667, RZ ;  /* 0x6666666707077827 */ /* 0x000fe200078e02ff */
[----:B------:R-:W-:-:S04]  /*139f0*/  SHF.R.U32.HI R3, RZ, 0x1f, R2 ;  /* 0x0000001fff037819 */ /* 0x000fc80000011602 */
[----:B------:R-:W-:Y:S02]  /*13a00*/  SHF.R.U32.HI R0, RZ, 0x1f, R7 ;  /* 0x0000001fff007819 */ /* 0x000fe40000011607 */
[----:B------:R-:W-:Y:S02]  /*13a10*/  LEA.HI.SX32 R3, R2, R3, 0x1b ;  /* 0x0000000302037211 */ /* 0x000fe400078fdaff */
[----:B------:R-:W-:-:S04]  /*13a20*/  LEA.HI.SX32 R0, R7, R0, 0x1b ;  /* 0x0000000007007211 */ /* 0x000fc800078fdaff */
[----:B------:R-:W-:-:S04]  /*13a30*/  VIMNMX R4, R0, R3, PT ;  /* 0x0000000300047248 */ /* 0x000fc80003fe0100 */
[----:B------:R-:W-:Y:S01]  /*13a40*/  ISETP.GT.AND P0, PT, R4, RZ, PT ;  /* 0x000000ff0400720c */ /* 0x000fe20003f04270 */
[----:B------:R1:W-:-:S12]  /*13a50*/  STL [R1+0x14], R4 ;  /* 0x0000140401007387 */ /* 0x0003d80000100800 */
[----:B-1----:R-:W-:Y:S05]  /*13a60*/  @P0 BRA `(.L_x_2156) ;  /* 0x0000000000480947 */ /* 0x002fea0003800000 */
[----:B------:R-:W1:Y:S02]  /*13a70*/  S2R R4, SR_TID.X ;  /* 0x0000000000047919 */ /* 0x000e640000002100 */
        /* <DEDUP_REMOVED lines=17> */
.L_x_2156:
        /* <DEDUP_REMOVED lines=15> */
[----:B0-----:R-:W-:Y:S01]  /*13c80*/  MOV R13, RZ ;  /* 0x000000ff000d7202 */ /* 0x001fe20000000f00 */
[----:B------:R-:W-:Y:S02]  /*13c90*/  IMAD.U32 R6, RZ, RZ, UR8 ;  /* 0x00000008ff067e24 */ /* 0x000fe4000f8e00ff */
[----:B------:R-:W-:-:S02]  /*13ca0*/  IMAD.U32 R10, RZ, RZ, UR4 ;  /* 0x00000004ff0a7e24 */ /* 0x000fc4000f8e00ff */
[----:B------:R-:W-:Y:S02]  /*13cb0*/  IMAD.U32 R11, RZ, RZ, UR5 ;  /* 0x00000005ff0b7e24 */ /* 0x000fe4000f8e00ff */
[----:B------:R-:W-:Y:S02]  /*13cc0*/  IMAD.MOV.U32 R8, RZ, RZ, 0x70 ;  /* 0x00000070ff087424 */ /* 0x000fe400078e00ff */
[----:B------:R-:W-:-:S07]  /*13cd0*/  IMAD.MOV.U32 R12, RZ, RZ, 0x1 ;  /* 0x00000001ff0c7424 */ /* 0x000fce00078e00ff */
[----:B------:R-:W-:-:S07]  /*13ce0*/  LEPC R20, `(.L_x_2158) ;  /* 0x000000001014794e */ /* 0x000fce0000000000 */
[----:B-1----:R-:W-:Y:S05]  /*13cf0*/  CALL.ABS.NOINC R2 ;  /* 0x0000000002007343 */ /* 0x002fea0003c00000 */
.L_x_2158:
        /* <DEDUP_REMOVED lines=12> */
[----:B0-----:R-:W-:Y:S01]  /*13dc0*/  MOV R13, RZ ;  /* 0x000000ff000d7202 */ /* 0x001fe20000000f00 */
[----:B------:R-:W-:Y:S02]  /*13dd0*/  IMAD.U32 R6, RZ, RZ, UR8 ;  /* 0x00000008ff067e24 */ /* 0x000fe4000f8e00ff */
[----:B------:R-:W-:-:S02]  /*13de0*/  IMAD.U32 R10, RZ, RZ, UR4 ;  /* 0x00000004ff0a7e24 */ /* 0x000fc4000f8e00ff */
[----:B------:R-:W-:Y:S02]  /*13df0*/  IMAD.U32 R11, RZ, RZ, UR5 ;  /* 0x00000005ff0b7e24 */ /* 0x000fe4000f8e00ff */
[----:B------:R-:W-:Y:S02]  /*13e00*/  IMAD.MOV.U32 R8, RZ, RZ, 0x70 ;  /* 0x00000070ff087424 */ /* 0x000fe400078e00ff */
[----:B-1----:R-:W-:-:S07]  /*13e10*/  IMAD.MOV.U32 R12, RZ, RZ, 0x1 ;  /* 0x00000001ff0c7424 */ /* 0x002fce00078e00ff */
[----:B------:R-:W-:-:S07]  /*13e20*/  LEPC R20, `(.L_x_2160) ;  /* 0x000000001014794e */ /* 0x000fce0000000000 */
[----:B--2---:R-:W-:Y:S05]  /*13e30*/  CALL.ABS.NOINC R2 ;  /* 0x0000000002007343 */ /* 0x004fea0003c00000 */
.L_x_2160:
        /* <DEDUP_REMOVED lines=16> */
.L_x_2159:
        /* <DEDUP_REMOVED lines=18> */
[----:B------:R-:W1:Y:S01]  /*14060*/  LDC R0, c[0x0][0x428] ;  /* 0x00010a00ff007b82 */ /* 0x000e620000000800 */
[----:B----4-:R-:W-:-:S06]  /*14070*/  MOV R4, R7 ;  /* 0x0000000700047202 */ /* 0x010fcc0000000f00 */
[----:B------:R2:W5:Y:S01]  /*14080*/  @P0 LDG.E R4, desc[UR6][R2.64] ;  /* 0x0000000602040981 */ /* 0x000562000c1e1900 */
[----:B------:R-:W-:Y:S01]  /*14090*/  IMAD R17, R17, 0x80, R8 ;  /* 0x0000008011117824 */ /* 0x000fe200078e0208 */
[----:B------:R-:W-:Y:S02]  /*140a0*/  PLOP3.LUT P1, PT, P6, PT, PT, 0x8, 0x0 ;  /* 0x000000000000781c */ /* 0x000fe4000372e170 */
[----:B-1----:R-:W-:Y:S01]  /*140b0*/  ISETP.NE.AND P0, PT, R0, 0x1, PT ;  /* 0x000000010000780c */ /* 0x002fe20003f05270 */
[----:B------:R-:W-:-:S12]  /*140c0*/  IMAD.MOV.U32 R0, RZ, RZ, R18 ;  /* 0x000000ffff007224 */ /* 0x000fd800078e0012 */
[----:B------:R-:W1:Y:S08]  /*140d0*/  @P0 LDC R5, c[0x0][0x42c] ;  /* 0x00010b00ff050b82 */ /* 0x000e700000000800 */
[----:B------:R-:W3:Y:S01]  /*140e0*/  @P0 LDC R6, c[0x0][0x430] ;  /* 0x00010c00ff060b82 */ /* 0x000ee20000000800 */
[----:B-1----:R-:W-:-:S05]  /*140f0*/  @P0 IMAD.HI.U32 R5, R18, R5, RZ ;  /* 0x0000000512050227 */ /* 0x002fca00078e00ff */
[----:B---3--:R-:W-:Y:S02]  /*14100*/  @P0 SHF.R.U32.HI R0, RZ, R6, R5 ;  /* 0x00000006ff000219 */ /* 0x008fe40000011605 */
[----:B------:R-:W-:-:S04]  /*14110*/  ISETP.NE.U32.AND P0, PT, RZ, UR4, PT ;  /* 0x00000004ff007c0c */ /* 0x000fc8000bf05070 */
[----:B------:R-:W-:-:S04]  /*14120*/  ISETP.NE.AND.EX P0, PT, RZ, UR5, PT, P0 ;  /* 0x00000005ff007c0c */ /* 0x000fc8000bf05300 */
[----:B--2---:R-:W-:-:S09]  /*14130*/  SEL R7, R7, RZ, !P0 ;  /* 0x000000ff07077207 */ /* 0x004fd20004000000 */
.L_x_2161:
        /* <DEDUP_REMOVED lines=16> */
.L_x_2162:
        /* <DEDUP_REMOVED lines=15> */
.L_x_2163:
        /* <DEDUP_REMOVED lines=15> */
.L_x_2164:
        /* <DEDUP_REMOVED lines=18> */
.L_x_2235:
[----:B------:R-:W-:Y:S01]  /*14540*/  UMOV UR4, 0xffffffff ;  /* 0xffffffff00047882 */ /* 0x000fe20000000000 */
[----:B0-----:R-:W-:Y:S02]  /*14550*/  SHF.R.S32.HI R13, RZ, 0x1f, R4 ;  /* 0x0000001fff0d7819 */ /* 0x001fe40000011404 */
[----:B------:R-:W-:Y:S05]  /*14560*/  BRA.DIV UR4, `(.L_x_2166) ;  /* 0x0000003e04807947 */ /* 0x000fea000b800000 */
[----:B------:R-:W-:-:S13]  /*14570*/  ELECT P6, URZ, PT ;  /* 0x00000000003f782f */ /* 0x000fda00038c0000 */
.L_x_2238:
[----:B------:R-:W-:Y:S05]  /*14580*/  @!P6 BRA `(.L_x_2167) ;  /* 0x00000004003ce947 */ /* 0x000fea0003800000 */
[----:B------:R-:W-:-:S04]  /*14590*/  ISETP.NE.U32.AND P0, PT, R2, RZ, PT ;  /* 0x000000ff0200720c */ /* 0x000fc80003f05070 */
        /* <DEDUP_REMOVED lines=10> */
[----:B------:R-:W-:Y:S02]  /*14640*/  IADD3 R8, -R6, RZ, RZ ;  /* 0x000000ff06087210 */ /* 0x000fe40007ffe1ff */
[----:B------:R-:W-:-:S03]  /*14650*/  SHF.R.S32.HI R9, RZ, 0x1f, R6 ;  /* 0x0000001fff097819 */ /* 0x000fc60000011406 */
[----:B------:R-:W-:Y:S02]  /*14660*/  IMAD R5, R10, R8, R5 ;  /* 0x000000080a057224 */ /* 0x000fe400078e0205 */
[----:B------:R-:W-:-:S04]  /*14670*/  IMAD R8, R13, UR4, RZ ;  /* 0x000000040d087c24 */ /* 0x000fc8000f8e02ff */
[----:B------:R-:W-:Y:S02]  /*14680*/  IMAD R10, R4, UR5, R8 ;  /* 0x00000005040a7c24 */ /* 0x000fe4000f8e0208 */
[----:B------:R-:W-:-:S04]  /*14690*/  IMAD.MOV.U32 R8, RZ, RZ, R6 ;  /* 0x000000ffff087224 */ /* 0x000fc800078e0006 */
[----:B------:R-:W-:-:S04]  /*146a0*/  IMAD.WIDE.U32 R8, R4, UR4, R8 ;  /* 0x0000000404087c25 */ /* 0x000fc8000f8e0008 */
[----:B------:R-:W-:Y:S01]  /*146b0*/  IMAD.IADD R6, R9, 0x1, R10 ;  /* 0x0000000109067824 */ /* 0x000fe200078e020a */
[----:B------:R-:W-:-:S04]  /*146c0*/  LEA R10, P0, R8, R2, 0x2 ;  /* 0x00000002080a7211 */ /* 0x000fc800078010ff */
[----:B------:R-:W-:-:S05]  /*146d0*/  LEA.HI.X R11, R8, R3, R6, 0x2, P0 ;  /* 0x00000003080b7211 */ /* 0x000fca00000f1406 */
[----:B------:R0:W5:Y:S04]  /*146e0*/  LDG.E R6, desc[UR6][R10.64] ;  /* 0x000000060a067981 */ /* 0x000168000c1e1900 */
.L_x_2168:
        /* <DEDUP_REMOVED lines=9> */
.L_x_2239:
        /* <DEDUP_REMOVED lines=11> */
.L_x_2170:
        /* <DEDUP_REMOVED lines=18> */
[----:B------:R-:W-:-:S04]  /*14950*/  UIMAD UR11, UR11, 0x50, UR5 ;  /* 0x000000500b0b78a4 */ /* 0x000fc8000f8e0205 */
        /* <DEDUP_REMOVED lines=18> */
.L_x_2167:
[----:B------:R-:W2:Y:S01]  /*14a80*/  LDL.LU R11, [R1+0x20] ;  /* 0x00002000010b7983 */ /* 0x000ea20000300800 */
[----:B------:R-:W-:Y:S01]  /*14a90*/  MOV R9, 0x400 ;  /* 0x0000040000097802 */ /* 0x000fe20000000f00 */
[----:B------:R-:W-:Y:S05]  /*14aa0*/  WARPSYNC.ALL ;  /* 0x0000000000007948 */ /* 0x000fea0003800000 */
[----:B------:R-:W0:Y:S01]  /*14ab0*/  S2R R10, SR_CgaCtaId ;  /* 0x00000000000a7919 */ /* 0x000e220000008800 */
[----:B------:R-:W-:-:S13]  /*14ac0*/  ELECT P0, URZ, PT ;  /* 0x00000000003f782f */ /* 0x000fda0003800000 */
[----:B------:R-:W-:Y:S01]  /*14ad0*/  @P0 R2UR UR13, R7 ;  /* 0x00000000070d02ca */ /* 0x000fe200000e0000 */
[----:B------:R-:W-:Y:S01]  /*14ae0*/  UIADD3 UR4, UP0, UR36, 0x270, URZ ;  /* 0x0000027024047890 */ /* 0x000fe2000ff1e03f */
[C---:B------:R-:W-:Y:S01]  /*14af0*/  @P0 R2UR UR12, R18.reuse ;  /* 0x00000000120c02ca */ /* 0x040fe200000e0000 */
        /* <DEDUP_REMOVED lines=42> */
[----:B------:R-:W-:-:S05]  /*14da0*/  LOP3.LUT R7, R7, 0xfffffffe, RZ, 0xc0, !PT ;  /* 0xfffffffe07077812 */ /* 0x000fca00078ec0ff */
[----:B------:R-:W-:-:S05]  /*14db0*/  IMAD.IADD R7, R11, 0x1, -R7 ;  /* 0x000000010b077824 */ /* 0x000fca00078e0a07 */
[----:B------:R-:W-:-:S04]  /*14dc0*/  SHF.L.U32 R7, R7, 0x1f, RZ ;  /* 0x0000001f07077819 */ /* 0x000fc800000006ff */
[----:B------:R-:W1:Y:S02]  /*14dd0*/  SYNCS.PHASECHK.TRANS64.TRYWAIT P0, [R9+URZ+0x38820], R7 ;  /* 0x03882007090075a7 */ /* 0x000e64000800017f */
[----:B01----:R-:W-:Y:S05]  /*14de0*/  @!P0 BRA `(.L_x_2172) ;  /* 0x0000003400948947 */ /* 0x003fea0003800000 */
.L_x_2240:
[----:B------:R-:W-:Y:S05]  /*14df0*/  BSYNC B0 ;  /* 0x0000000000007941 */ /* 0x000fea0003800000 */
.L_x_2171:
[----:B0-----:R-:W2:Y:S01]  /*14e00*/  LDL R8, [R1+0x14] ;  /* 0x0000140001087983 */ /* 0x001ea20000100800 */
[----:B------:R-:W-:Y:S01]  /*14e10*/  BSSY B0, `(.L_x_2173) ;  /* 0x00001c1000007945 */ /* 0x000fe20003800000 */
[----:B--2---:R-:W-:-:S13]  /*14e20*/  ISETP.GE.AND P0, PT, R8, 0x2, PT ;  /* 0x000000020800780c */ /* 0x004fda0003f06270 */
[----:B------:R-:W-:Y:S05]  /*14e30*/  @!P0 BRA `(.L_x_2174) ;  /* 0x0000001800f88947 */ /* 0x000fea0003800000 */
[C---:B------:R-:W-:Y:S01]  /*14e40*/  LOP3.LUT R7, R8.reuse, 0x1, RZ, 0xc0, !PT ;  /* 0x0000000108077812 */ /* 0x040fe200078ec0ff */
[----:B------:R-:W-:Y:S01]  /*14e50*/  VIADD R10, R8, 0xfffffffe ;  /* 0xfffffffe080a7836 */ /* 0x000fe20000000000 */
[----:B------:R-:W-:Y:S02]  /*14e60*/  BSSY B1, `(.L_x_2175) ;  /* 0x000009c000017945 */ /* 0x000fe40003800000 */
[----:B------:R-:W-:Y:S01]  /*14e70*/  ISETP.NE.U32.AND P0, PT, R7, 0x1, PT ;  /* 0x000000010700780c */ /* 0x000fe20003f05070 */
[----:B------:R-:W-:-:S12]  /*14e80*/  IMAD.MOV.U32 R7, RZ, RZ, R10 ;  /* 0x000000ffff077224 */ /* 0x000fd800078e000a */
[----:B------:R-:W-:Y:S05]  /*14e90*/  @!P0 BRA `(.L_x_2176) ;  /* 0x0000000800608947 */ /* 0x000fea0003800000 */
        /* <DEDUP_REMOVED lines=10> */
[----:B------:R-:W-:Y:S02]  /*14f40*/  IMAD.MOV.U32 R8, RZ, RZ, R6 ;  /* 0x000000ffff087224 */ /* 0x000fe400078e0006 */
[----:B------:R-:W-:Y:S01]  /*14f50*/  IMAD.MOV.U32 R7, RZ, RZ, R10 ;  /* 0x000000ffff077224 */ /* 0x000fe200078e000a */
        /* <DEDUP_REMOVED lines=11> */
[--C-:B------:R-:W-:Y:S01]  /*15010*/  SHF.R.S32.HI R9, RZ, 0x1f, R7.reuse ;  /* 0x0000001fff097819 */ /* 0x100fe20000011407 */
[C---:B------:R-:W-:Y:S02]  /*15020*/  IMAD R14, R4.reuse, UR5, R8 ;  /* 0x00000005040e7c24 */ /* 0x040fe4000f8e0208 */
[--C-:B------:R-:W-:Y:S02]  /*15030*/  IMAD.MOV.U32 R8, RZ, RZ, R7.reuse ;  /* 0x000000ffff087224 */ /* 0x100fe400078e0007 */
[----:B------:R-:W-:Y:S02]  /*15040*/  IMAD.MOV R7, RZ, RZ, -R7 ;  /* 0x000000ffff077224 */ /* 0x000fe400078e0a07 */
[----:B------:R-:W-:-:S04]  /*15050*/  IMAD.WIDE.U32 R8, R4, UR4, R8 ;  /* 0x0000000404087c25 */ /* 0x000fc8000f8e0008 */
[----:B------:R-:W-:Y:S01]  /*15060*/  IMAD R7, R15, R7, R10 ;  /* 0x000000070f077224 */ /* 0x000fe200078e020a */
[----:B------:R-:W-:Y:S02]  /*15070*/  IADD3 R14, R14, R9, RZ ;  /* 0x000000090e0e7210 */ /* 0x000fe40007ffe0ff */
[----:B------:R-:W-:-:S04]  /*15080*/  LEA R2, P0, R8, R2, 0x2 ;  /* 0x0000000208027211 */ /* 0x000fc800078010ff */
[----:B------:R-:W-:-:S05]  /*15090*/  LEA.HI.X R3, R8, R3, R14, 0x2, P0 ;  /* 0x0000000308037211 */ /* 0x000fca00000f140e */
[----:B------:R0:W5:Y:S04]  /*150a0*/  LDG.E R8, desc[UR6][R2.64] ;  /* 0x0000000602087981 */ /* 0x000168000c1e1900 */
.L_x_2179:
[----:B0-----:R-:W0:Y:S01]  /*150b0*/  S2R R3, SR_CgaCtaId ;  /* 0x0000000000037919 */ /* 0x001e220000008800 */
[----:B------:R-:W-:-:S04]  /*150c0*/  MOV R2, 0x400 ;  /* 0x0000040000027802 */ /* 0x000fc80000000f00 */
[----:B0-----:R-:W-:Y:S02]  /*150d0*/  LEA R2, R3, R2, 0x18 ;  /* 0x0000000203027211 */ /* 0x001fe400078ec0ff */
[----:B------:R-:W-:-:S03]  /*150e0*/  SHF.L.U32 R3, R12, 0x1f, RZ ;  /* 0x0000001f0c037819 */ /* 0x000fc600000006ff */
[----:B------:R-:W-:-:S04]  /*150f0*/  IMAD R2, R11, 0x8, R2 ;  /* 0x000000080b027824 */ /* 0x000fc800078e0202 */
[----:B------:R-:W0:Y:S02]  /*15100*/  SYNCS.PHASECHK.TRANS64.TRYWAIT P0, [R2+URZ+0x38840], R3 ;  /* 0x03884003020075a7 */ /* 0x000e24000800017f */
[----:B0-----:R-:W-:Y:S05]  /*15110*/  @!P0 BRA `(.L_x_2180) ;  /* 0x0000003000e88947 */ /* 0x001fea0003800000 */
.L_x_2241:
        /* <DEDUP_REMOVED lines=11> */
.L_x_2181:
        /* <DEDUP_REMOVED lines=42> */
.L_x_2242:
        /* <DEDUP_REMOVED lines=13> */
.L_x_2183:
        /* <DEDUP_REMOVED lines=13> */
[----:B------:R-:W-:Y:S01]  /*15610*/  MOV R6, R8 ;  /* 0x0000000800067202 */ /* 0x000fe20000000f00 */
[----:B------:R-:W-:-:S02]  /*15620*/  IMAD.MOV.U32 R5, RZ, RZ, R7 ;  /* 0x000000ffff057224 */ /* 0x000fc400078e0007 */
[----:B--2---:R-:W-:-:S04]  /*15630*/  IMAD.MOV.U32 R9, RZ, RZ, R2 ;  /* 0x000000ffff097224 */ /* 0x004fc800078e0002 */
[----:B------:R-:W-:-:S05]  /*15640*/  IMAD R2, R9, 0x8, R14 ;  /* 0x0000000809027824 */ /* 0x000fca00078e020e */
[----:B------:R-:W-:Y:S01]  /*15650*/  R2UR UR9, R2 ;  /* 0x00000000020972ca */ /* 0x000fe200000e0000 */
[----:B------:R-:W-:Y:S01]  /*15660*/  IMAD R2, R9, 0xa000, R14 ;  /* 0x0000a00009027824 */ /* 0x000fe200078e020e */
[----:B---3--:R-:W-:-:S04]  /*15670*/  R2UR UR5, R3 ;  /* 0x00000000030572ca */ /* 0x008fc800000e0000 */
        /* <DEDUP_REMOVED lines=21> */
.L_x_2178:
[----:B------:R-:W-:Y:S05]  /*157d0*/  BSYNC B2 ;  /* 0x0000000000027941 */ /* 0x000fea0003800000 */
.L_x_2177:
[----:B------:R-:W2:Y:S04]  /*157e0*/  LDL.LU R2, [R1+0x14] ;  /* 0x0000140001027983 */ /* 0x000ea80000300800 */
[----:B------:R0:W-:Y:S04]  /*157f0*/  STL [R1], R11 ;  /* 0x0000000b01007387 */ /* 0x0001e80000100800 */
[----:B------:R0:W-:Y:S02]  /*15800*/  STL [R1+0x8], R12 ;  /* 0x0000080c01007387 */ /* 0x0001e40000100800 */
[----:B0-2---:R-:W-:-:S07]  /*15810*/  VIADD R7, R2, 0xfffffffd ;  /* 0xfffffffd02077836 */ /* 0x005fce0000000000 */
.L_x_2176:
[----:B------:R-:W-:Y:S05]  /*15820*/  BSYNC B1 ;  /* 0x0000000000017941 */ /* 0x000fea0003800000 */
.L_x_2175:
[----:B------:R-:W-:-:S13]  /*15830*/  ISETP.NE.AND P0, PT, R10, RZ, PT ;  /* 0x000000ff0a00720c */ /* 0x000fda0003f05270 */
[----:B------:R-:W-:Y:S05]  /*15840*/  @!P0 BRA `(.L_x_2174) ;  /* 0x0000001000748947 */ /* 0x000fea0003800000 */
[----:B------:R-:W-:-:S07]  /*15850*/  IMAD.MOV.U32 R10, RZ, RZ, R6 ;  /* 0x000000ffff0a7224 */ /* 0x000fce00078e0006 */
.L_x_2198:
        /* <DEDUP_REMOVED lines=33> */
.L_x_2186:
[----:B------:R-:W1:Y:S01]  /*15a70*/  S2R R3, SR_CgaCtaId ;  /* 0x0000000000037919 */ /* 0x000e620000008800 */
[----:B------:R-:W-:-:S04]  /*15a80*/  MOV R2, 0x400 ;  /* 0x0000040000027802 */ /* 0x000fc80000000f00 */
[----:B-1----:R-:W-:Y:S02]  /*15a90*/  LEA R2, R3, R2, 0x18 ;  /* 0x0000000203027211 */ /* 0x002fe400078ec0ff */
[----:B------:R-:W-:-:S03]  /*15aa0*/  SHF.L.U32 R3, R9, 0x1f, RZ ;  /* 0x0000001f09037819 */ /* 0x000fc600000006ff */
[----:B------:R-:W-:-:S04]  /*15ab0*/  IMAD R2, R8, 0x8, R2 ;  /* 0x0000000808027824 */ /* 0x000fc800078e0202 */
[----:B------:R-:W1:Y:S02]  /*15ac0*/  SYNCS.PHASECHK.TRANS64.TRYWAIT P0, [R2+URZ+0x38840], R3 ;  /* 0x03884003020075a7 */ /* 0x000e64000800017f */
[----:B-1----:R-:W-:Y:S05]  /*15ad0*/  @!P0 BRA `(.L_x_2187) ;  /* 0x0000002800a08947 */ /* 0x002fea0003800000 */
.L_x_2243:
        /* <DEDUP_REMOVED lines=11> */
.L_x_2188:
        /* <DEDUP_REMOVED lines=42> */
.L_x_2244:
        /* <DEDUP_REMOVED lines=8> */
.L_x_2190:
        /* <DEDUP_REMOVED lines=39> */
.L_x_2185:
[----:B------:R-:W-:Y:S05]  /*16120*/  BSYNC B1 ;  /* 0x0000000000017941 */ /* 0x000fea0003800000 */
.L_x_2184:
        /* <DEDUP_REMOVED lines=30> */
[----:B------:R-:W-:-:S05]  /*16310*/  LEA.HI.X R11, R2, UR5, R3, 0x2, P0 ;  /* 0x00000005020b7c11 */ /* 0x000fca00080f1403 */
[----:B------:R1:W5:Y:S04]  /*16320*/  LDG.E R10, desc[UR8][R10.64] ;  /* 0x000000080a0a7981 */ /* 0x000368000c1e1900 */
.L_x_2193:
[----:B------:R-:W2:Y:S01]  /*16330*/  S2R R3, SR_CgaCtaId ;  /* 0x0000000000037919 */ /* 0x000ea20000008800 */
[----:B------:R-:W-:-:S04]  /*16340*/  MOV R2, 0x400 ;  /* 0x0000040000027802 */ /* 0x000fc80000000f00 */
[----:B--2---:R-:W-:Y:S02]  /*16350*/  LEA R2, R3, R2, 0x18 ;  /* 0x0000000203027211 */ /* 0x004fe400078ec0ff */
[----:B------:R-:W-:-:S03]  /*16360*/  SHF.L.U32 R3, R14, 0x1f, RZ ;  /* 0x0000001f0e037819 */ /* 0x000fc600000006ff */
[----:B------:R-:W-:-:S04]  /*16370*/  IMAD R2, R15, 0x8, R2 ;  /* 0x000000080f027824 */ /* 0x000fc800078e0202 */
[----:B------:R-:W2:Y:S02]  /*16380*/  SYNCS.PHASECHK.TRANS64.TRYWAIT P0, [R2+URZ+0x38840], R3 ;  /* 0x03884003020075a7 */ /* 0x000ea4000800017f */
[----:B--2---:R-:W-:Y:S05]  /*16390*/  @!P0 BRA `(.L_x_2194) ;  /* 0x0000002000988947 */ /* 0x004fea0003800000 */
.L_x_2245:
        /* <DEDUP_REMOVED lines=11> */
.L_x_2195:
        /* <DEDUP_REMOVED lines=42> */
.L_x_2246:
        /* <DEDUP_REMOVED lines=8> */
.L_x_2197:
        /* <DEDUP_REMOVED lines=38> */
.L_x_2192:
[----:B------:R-:W-:Y:S05]  /*169d0*/  BSYNC B1 ;  /* 0x0000000000017941 */ /* 0x000fea0003800000 */
.L_x_2191:
[C---:B------:R-:W-:Y:S01]  /*169e0*/  ISETP.GT.AND P0, PT, R7.reuse, 0x1, PT ;  /* 0x000000010700780c */ /* 0x040fe20003f04270 */
[----:B------:R-:W-:-:S05]  /*169f0*/  VIADD R2, R7, 0xfffffffe ;  /* 0xfffffffe07027836 */ /* 0x000fca0000000000 */
[----:B------:R-:W-:-:S07]  /*16a00*/  MOV R7, R2 ;  /* 0x0000000200077202 */ /* 0x000fce0000000f00 */
[----:B------:R-:W-:Y:S05]  /*16a10*/  @P0 BRA `(.L_x_2198) ;  /* 0xffffffec00900947 */ /* 0x000fea000383ffff */
.L_x_2174:
[----:B------:R-:W-:Y:S05]  /*16a20*/  BSYNC B0 ;  /* 0x0000000000007941 */ /* 0x000fea0003800000 */
.L_x_2173:
        /* <DEDUP_REMOVED lines=18> */
.L_x_2200:
[----:B------:R-:W-:Y:S05]  /*16b50*/  BSYNC B0 ;  /* 0x0000000000007941 */ /* 0x000fea0003800000 */
.L_x_2199:
        /* <DEDUP_REMOVED lines=11> */
.L_x_2247:
        /* <DEDUP_REMOVED lines=11> */
.L_x_2204:
[----:B-1----:R-:W2:Y:S01]  /*16cc0*/  LDL R2, [R1] ;  /* 0x0000000001027983 */ /* 0x002ea20000100800 */
[----:B------:R-:W-:-:S03]  /*16cd0*/  MOV R7, 0x400 ;  /* 0x0000040000077802 */ /* 0x000fc60000000f00 */
[----:B------:R-:W3:Y:S01]  /*16ce0*/  LDL.LU R4, [R1+0x4] ;  /* 0x0000040001047983 */ /* 0x000ee20000300800 */
        /* <DEDUP_REMOVED lines=34> */
.L_x_2202:
[----:B------:R-:W-:Y:S05]  /*16f10*/  BSYNC B0 ;  /* 0x0000000000007941 */ /* 0x000fea0003800000 */
.L_x_2201:
        /* <DEDUP_REMOVED lines=9> */
.L_x_2157:
[----:B------:R-:W-:Y:S05]  /*16fb0*/  BSYNC B6 ;  /* 0x0000000000067941 */ /* 0x000fea0003800000 */
.L_x_2155:
[----:B------:R-:W-:-:S03]  /*16fc0*/  UMOV UR4, 0xffffffff ;  /* 0xffffffff00047882 */ /* 0x000fc60000000000 */
[----:B------:R-:W-:Y:S05]  /*16fd0*/  BRA.DIV UR4, `(.L_x_2205) ;  /* 0x0000001604c47947 */ /* 0x000fea000b800000 */
[----:B------:R2:W3:Y:S04]  /*16fe0*/  SHFL.IDX PT, R4, R16, RZ, 0x1f ;  /* 0x00001fff10047589 */ /* 0x0004e800000e0000 */
[----:B------:R-:W4:Y:S02]  /*16ff0*/  SHFL.IDX PT, R16, R16, 0x1, 0x1f ;  /* 0x00201f0010107f89 */ /* 0x000f2400000e0000 */
.L_x_2251:
[----:B-1----:R-:W1:Y:S01]  /*17000*/  S2R R0, SR_TID.X ;  /* 0x0000000000007919 */ /* 0x002e620000002100 */
[----:B------:R-:W-:Y:S01]  /*17010*/  ULDC UR4, c[0x0][0xc14] ;  /* 0x0003050000047ab9 */ /* 0x000fe20000000800 */
[----:B------:R-:W-:Y:S01]  /*17020*/  BSSY B0, `(.L_x_2206) ;  /* 0x000000c000007945 */ /* 0x000fe20003800000 */
[----:B------:R-:W-:Y:S01]  /*17030*/  IMAD.MOV.U32 R17, RZ, RZ, RZ ;  /* 0x000000ffff117224 */ /* 0x000fe200078e00ff */
[----:B-1----:R-:W-:Y:S02]  /*17040*/  LOP3.LUT R6, R0, 0x1f, RZ, 0xc0, !PT ;  /* 0x0000001f00067812 */ /* 0x002fe400078ec0ff */
        /* <DEDUP_REMOVED lines=9> */
.L_x_2207:
[----:B------:R-:W-:Y:S05]  /*170e0*/  BSYNC B0 ;  /* 0x0000000000007941 */ /* 0x000fea0003800000 */
.L_x_2206:
        /* <DEDUP_REMOVED lines=23> */
.L_x_2259:
[----:B------:R-:W-:Y:S02]  /*17260*/  ULDC UR4, c[0x0][0xc10] ;  /* 0x0003040000047ab9 */ /* 0x000fe40000000800 */
[----:B------:R-:W-:-:S04]  /*17270*/  IMAD.U32 R5, RZ, RZ, UR4 ;  /* 0x00000004ff057e24 */ /* 0x000fc8000f8e00ff */
[----:B-1----:R-:W-:-:S04]  /*17280*/  IMAD R3, R14, R5, RZ ;  /* 0x000000050e037224 */ /* 0x002fc800078e02ff */
[----:B--2-4-:R-:W-:-:S05]  /*17290*/  IMAD.IADD R16, R16, 0x1, R3 ;  /* 0x0000000110107824 */ /* 0x014fca00078e0203 */
[----:B---3--:R-:W-:-:S13]  /*172a0*/  ISETP.GT.AND P0, PT, R16, R4, PT ;  /* 0x000000041000720c */ /* 0x008fda0003f04270 */
[----:B------:R-:W-:Y:S05]  /*172b0*/  @P0 BRA `(.L_x_2209) ;  /* 0x0000000000b80947 */ /* 0x000fea0003800000 */
[----:B------:R-:W1:Y:S02]  /*172c0*/  LDC R0, c[0x0][0xc14] ;  /* 0x00030500ff007b82 */ /* 0x000e640000000800 */
.L_x_2214:
[----:B------:R-:W-:-:S05]  /*172d0*/  VIADD R19, R19, 0x1f ;  /* 0x0000001f13137836 */ /* 0x000fca0000000000 */
[----:B-1----:R-:W-:-:S13]  /*172e0*/  ISETP.GE.AND P0, PT, R19, R0, PT ;  /* 0x000000001300720c */ /* 0x002fda0003f06270 */
[----:B------:R-:W-:Y:S05]  /*172f0*/  @P0 BRA `(.L_x_2210) ;  /* 0x0000000400f40947 */ /* 0x000fea0003800000 */
[----:B0-----:R-:W0:Y:S01]  /*17300*/  S2R R2, SR_TID.X ;  /* 0x0000000000027919 */ /* 0x001e220000002100 */
[----:B------:R-:W-:Y:S01]  /*17310*/  BSSY B0, `(.L_x_2211) ;  /* 0x000000b000007945 */ /* 0x000fe20003800000 */
[----:B------:R-:W-:Y:S01]  /*17320*/  IMAD.MOV.U32 R17, RZ, RZ, RZ ;  /* 0x000000ffff117224 */ /* 0x000fe200078e00ff */
[----:B0-----:R-:W-:-:S04]  /*17330*/  LOP3.LUT R6, R2, 0x1f, RZ, 0xc0, !PT ;  /* 0x0000001f02067812 */ /* 0x001fc800078ec0ff */
[C---:B------:R-:W-:Y:S02]  /*17340*/  ISETP.NE.AND P1, PT, R6.reuse, 0x1f, PT ;  /* 0x0000001f0600780c */ /* 0x040fe40003f25270 */
[----:B------:R-:W-:-:S04]  /*17350*/  IADD3 R5, R6, R19, RZ ;  /* 0x0000001306057210 */ /* 0x000fc80007ffe0ff */
[----:B------:R-:W-:-:S13]  /*17360*/  ISETP.GE.OR P0, PT, R5, R0, !P1 ;  /* 0x000000000500720c */ /* 0x000fda0004f06670 */
[----:B------:R-:W-:Y:S05]  /*17370*/  @P0 BRA `(.L_x_2212) ;  /* 0x0000000000100947 */ /* 0x000fea0003800000 */
[----:B------:R-:W0:Y:S01]  /*17380*/  LDC.64 R2, c[0x0][0xc58] ;  /* 0x00031600ff027b82 */ /* 0x000e220000000a00 */
[----:B------:R-:W-:Y:S01]  /*17390*/  ULDC.64 UR4, c[0x0][0x208] ;  /* 0x0000820000047ab9 */ /* 0x000fe20000000a00 */
[----:B0-----:R-:W-:-:S05]  /*173a0*/  IMAD.WIDE R2, R5, 0x4, R2 ;  /* 0x0000000405027825 */ /* 0x001fca00078e0202 */
[----:B------:R0:W5:Y:S02]  /*173b0*/  LDG.E R17, desc[UR4][R2.64] ;  /* 0x0000000402117981 */ /* 0x000164000c1e1900 */
.L_x_2212:
[----:B------:R-:W-:Y:S05]  /*173c0*/  BSYNC B0 ;  /* 0x0000000000007941 */ /* 0x000fea0003800000 */
.L_x_2211:
        /* <DEDUP_REMOVED lines=23> */
.L_x_2267:
[----:B------:R-:W-:Y:S02]  /*17540*/  ULDC UR4, c[0x0][0xc10] ;  /* 0x0003040000047ab9 */ /* 0x000fe40000000800 */
[----:B------:R-:W-:-:S04]  /*17550*/  IMAD.U32 R5, RZ, RZ, UR4 ;  /* 0x00000004ff057e24 */ /* 0x000fc8000f8e00ff */
[----:B-1----:R-:W-:-:S04]  /*17560*/  IMAD R3, R14, R5, RZ ;  /* 0x000000050e037224 */ /* 0x002fc800078e02ff */
[----:B------:R-:W-:-:S05]  /*17570*/  IMAD.IADD R16, R3, 0x1, R16 ;  /* 0x0000000103107824 */ /* 0x000fca00078e0210 */
[----:B------:R-:W-:-:S13]  /*17580*/  ISETP.GT.AND P0, PT, R16, R4, PT ;  /* 0x000000041000720c */ /* 0x000fda0003f04270 */
[----:B------:R-:W-:Y:S05]  /*17590*/  @!P0 BRA `(.L_x_2214) ;  /* 0xfffffffc004c8947 */ /* 0x000fea000383ffff */
.L_x_2209:
        /* <DEDUP_REMOVED lines=8> */
.L_x_2271:
[----:B------:R-:W-:Y:S02]  /*17620*/  ISETP.NE.AND P0, PT, R3, RZ, PT ;  /* 0x000000ff0300720c */ /* 0x000fe40003f05270 */
[----:B------:R-:W-:-:S11]  /*17630*/  MOV R7, RZ ;  /* 0x000000ff00077202 */ /* 0x000fd60000000f00 */
[----:B------:R-:W-:Y:S05]  /*17640*/  @!P0 BRA `(.L_x_2216) ;  /* 0x0000000000108947 */ /* 0x000fea0003800000 */
[----:B------:R-:W-:Y:S01]  /*17650*/  UMOV UR4, 0xffffffff ;  /* 0xffffffff00047882 */ /* 0x000fe20000000000 */
[----:B------:R-:W-:Y:S02]  /*17660*/  VIADD R12, R6, 0xffffffff ;  /* 0xffffffff060c7836 */ /* 0x000fe40000000000 */
[----:B------:R-:W-:Y:S05]  /*17670*/  BRA.DIV UR4, `(.L_x_2217) ;  /* 0x0000001a04507947 */ /* 0x000fea000b800000 */
[----:B------:R3:W4:Y:S02]  /*17680*/  SHFL.IDX PT, R7, R2, R12, 0x1f ;  /* 0x00001f0c02077589 */ /* 0x00072400000e0000 */
.L_x_2216:
[----:B0--3--:R-:W0:Y:S01]  /*17690*/  LDC.64 R2, c[0x0][0xc68] ;  /* 0x00031a00ff027b82 */ /* 0x009e220000000a00 */
[----:B------:R-:W-:Y:S01]  /*176a0*/  IMAD.IADD R19, R6, 0x1, R19 ;  /* 0x0000000106137824 */ /* 0x000fe200078e0213 */
[----:B------:R-:W-:-:S03]  /*176b0*/  ULDC.64 UR4, c[0x0][0x208] ;  /* 0x0000820000047ab9 */ /* 0x000fc60000000a00 */
[----:B0-----:R-:W-:-:S05]  /*176c0*/  IMAD.WIDE R2, R19, 0x4, R2 ;  /* 0x0000000413027825 */ /* 0x001fca00078e0202 */
[----:B------:R0:W1:Y:S01]  /*176d0*/  LDG.E R8, desc[UR4][R2.64] ;  /* 0x0000000402087981 */ /* 0x000062000c1e1900 */
[----:B----4-:R-:W-:-:S04]  /*176e0*/  IMAD R16, R7, R5, R16 ;  /* 0x0000000507107224 */ /* 0x010fc800078e0210 */
[----:B------:R-:W-:Y:S01]  /*176f0*/  IMAD.IADD R7, R4, 0x1, -R16 ;  /* 0x0000000104077824 */ /* 0x000fe200078e0a10 */
[----:B0-----:R-:W-:Y:S01]  /*17700*/  MOV R2, RZ ;  /* 0x000000ff00027202 */ /* 0x001fe20000000f00 */
        /* <DEDUP_REMOVED lines=25> */
[----:B------:R-:W-:Y:S01]  /*178a0*/  IMAD R4, R8, R9, RZ ;  /* 0x0000000908047224 */ /* 0x000fe200078e02ff */
[----:B------:R-:W-:-:S03]  /*178b0*/  IADD3 R9, -R9, RZ, RZ ;  /* 0x000000ff09097210 */ /* 0x000fc60007ffe1ff */
        /* <DEDUP_REMOVED lines=30> */
[----:B------:R-:W-:-:S03]  /*17aa0*/  IMAD R18, R3, R8, R4 ;  /* 0x0000000803127224 */ /* 0x000fc600078e0204 */
[----:B------:R-:W-:Y:S01]  /*17ab0*/  IADD3 R17, R17, R2, RZ ;  /* 0x0000000211117210 */ /* 0x000fe20007ffe0ff */
[----:B------:R-:W-:Y:S06]  /*17ac0*/  BRA `(.L_x_2218) ;  /* 0x00000000001c7947 */ /* 0x000fec0003800000 */
.L_x_2210:
[----:B------:R-:W-:Y:S01]  /*17ad0*/  UMOV UR4, URZ ;  /* 0x0000003f00047c82 */ /* 0x000fe20008000000 */
[----:B------:R-:W-:Y:S01]  /*17ae0*/  UMOV UR5, URZ ;  /* 0x0000003f00057c82 */ /* 0x000fe20008000000 */
[----:B------:R-:W-:Y:S01]  /*17af0*/  ULDC UR6, c[0x0][0xc14] ;  /* 0x0003050000067ab9 */ /* 0x000fe20000000800 */
[----:B------:R-:W-:Y:S02]  /*17b00*/  IMAD.MOV.U32 R16, RZ, RZ, R4 ;  /* 0x000000ffff107224 */ /* 0x000fe400078e0004 */
[----:B------:R-:W-:Y:S02]  /*17b10*/  IMAD.U32 R17, RZ, RZ, UR4 ;  /* 0x00000004ff117e24 */ /* 0x000fe4000f8e00ff */
[----:B------:R-:W-:Y:S02]  /*17b20*/  IMAD.U32 R18, RZ, RZ, UR5 ;  /* 0x00000005ff127e24 */ /* 0x000fe4000f8e00ff */
[----:B------:R-:W-:-:S07]  /*17b30*/  IMAD.U32 R19, RZ, RZ, UR6 ;  /* 0x00000006ff137e24 */ /* 0x000fce000f8e00ff */
.L_x_2218:
        /* <DEDUP_REMOVED lines=12> */
.L_x_2151:
[----:B-1----:R-:W3:Y:S01]  /*17c00*/  LDL.LU R0, [R1+0x20] ;  /* 0x0000200001007983 */ /* 0x002ee20000300800 */
[----:B------:R-:W-:Y:S01]  /*17c10*/  BSSY B0, `(.L_x_2220) ;  /* 0x000000b000007945 */ /* 0x000fe20003800000 */
[----:B------:R-:W1:Y:S01]  /*17c20*/  S2R R5, SR_CgaCtaId ;  /* 0x0000000000057919 */ /* 0x000e620000008800 */
[----:B---3--:R-:W-:-:S04]  /*17c30*/  IADD3 R0, R0, 0x1, RZ ;  /* 0x0000000100007810 */ /* 0x008fc80007ffe0ff */
        /* <DEDUP_REMOVED lines=8> */
.L_x_2274:
[----:B------:R-:W-:Y:S05]  /*17cc0*/  BSYNC B0 ;  /* 0x0000000000007941 */ /* 0x000fea0003800000 */
.L_x_2220:
[----:B------:R-:W-:-:S03]  /*17cd0*/  UMOV UR4, 0xffffffff ;  /* 0xffffffff00047882 */ /* 0x000fc60000000000 */
[----:B------:R-:W-:Y:S05]  /*17ce0*/  BRA.DIV UR4, `(.L_x_2222) ;  /* 0x0000001204f07947 */ /* 0x000fea000b800000 */
[----:B------:R-:W2:Y:S02]  /*17cf0*/  S2R R2, SR_TID.X ;  /* 0x0000000000027919 */ /* 0x000ea40000002100 */
[----:B--2---:R-:W-:-:S04]  /*17d00*/  SHF.R.U32.HI R2, RZ, 0x5, R2 ;  /* 0x00000005ff027819 */ /* 0x004fc80000011602 */
[----:B------:R-:W-:-:S05]  /*17d10*/  LOP3.LUT R2, R2, 0x3, RZ, 0xc0, !PT ;  /* 0x0000000302027812 */ /* 0x000fca00078ec0ff */
[----:B------:R2:W3:Y:S02]  /*17d20*/  SHFL.IDX PT, R14, R2, RZ, 0x1f ;  /* 0x00001fff020e7589 */ /* 0x0004e400000e0000 */
.L_x_2277:
[----:B---3--:R-:W-:Y:S01]  /*17d30*/  ISETP.NE.AND P0, PT, R14, RZ, PT ;  /* 0x000000ff0e00720c */ /* 0x008fe20003f05270 */
[----:B------:R-:W-:-:S12]  /*17d40*/  BSSY B0, `(.L_x_2223) ;  /* 0x0000029000007945 */ /* 0x000fd80003800000 */
[----:B------:R-:W-:Y:S05]  /*17d50*/  @P0 BRA `(.L_x_2224) ;  /* 0x00000000009c0947 */ /* 0x000fea0003800000 */
[----:B------:R-:W-:-:S03]  /*17d60*/  UMOV UR4, 0xffffffff ;  /* 0xffffffff00047882 */ /* 0x000fc60000000000 */
[----:B------:R-:W-:Y:S05]  /*17d70*/  BRA.DIV UR4, `(.L_x_2225) ;  /* 0x0000001604007947 */ /* 0x000fea000b800000 */
[----:B------:R-:W-:-:S13]  /*17d80*/  ELECT P6, URZ, PT ;  /* 0x00000000003f782f */ /* 0x000fda00038c0000 */
.L_x_2280:
        /* <DEDUP_REMOVED lines=8> */
.L_x_2226:
[----:B-1----:R-:W2:Y:S04]  /*17e10*/  LDL R3, [R1] ;  /* 0x0000000001037983 */ /* 0x002ea80000100800 */
[----:B------:R-:W3:Y:S01]  /*17e20*/  LDL.LU R7, [R1+0x8] ;  /* 0x0000080001077983 */ /* 0x000ee20000300800 */
[----:B------:R-:W-:-:S04]  /*17e30*/  VIADD R2, R0, 0x38840 ;  /* 0x0003884000027836 */ /* 0x000fc80000000000 */
[C---:B--2---:R-:W-:Y:S01]  /*17e40*/  IMAD R6, R3.reuse, 0x8, R2 ;  /* 0x0000000803067824 */ /* 0x044fe200078e0202 */
[----:B------:R-:W-:Y:S02]  /*17e50*/  IADD3 R3, R3, 0x1, RZ ;  /* 0x0000000103037810 */ /* 0x000fe40007ffe0ff */
[----:B---3--:R-:W-:Y:S02]  /*17e60*/  SHF.L.U32 R5, R7, 0x1f, RZ ;  /* 0x0000001f07057819 */ /* 0x008fe400000006ff */
[C---:B------:R-:W-:Y:S02]  /*17e70*/  ISETP.NE.AND P1, PT, R3.reuse, 0x2, PT ;  /* 0x000000020300780c */ /* 0x040fe40003f25270 */
[----:B------:R-:W1:Y:S02]  /*17e80*/  SYNCS.PHASECHK.TRANS64.TRYWAIT P0, [R6+URZ], R5 ;  /* 0x00000005060075a7 */ /* 0x000e64000800017f */
[----:B------:R-:W-:Y:S02]  /*17e90*/  SEL R4, RZ, 0x1, P1 ;  /* 0x00000001ff047807 */ /* 0x000fe40000800000 */
[----:B------:R-:W-:-:S02]  /*17ea0*/  SEL R3, R3, RZ, P1 ;  /* 0x000000ff03037207 */ /* 0x000fc40000800000 */
[----:B------:R-:W-:-:S03]  /*17eb0*/  LOP3.LUT R4, R7, R4, RZ, 0x3c, !PT ;  /* 0x0000000407047212 */ /* 0x000fc600078e3cff */
[----:B------:R-:W-:Y:S01]  /*17ec0*/  IMAD R7, R3, 0x8, R2 ;  /* 0x0000000803077824 */ /* 0x000fe200078e0202 */
[----:B------:R-:W-:Y:S01]  /*17ed0*/  SHF.L.U32 R2, R4, 0x1f, RZ ;  /* 0x0000001f04027819 */ /* 0x000fe200000006ff */
[----:B-1----:R-:W-:Y:S06]  /*17ee0*/  @!P0 BRA `(.L_x_2227) ;  /* 0x0000001000c48947 */ /* 0x002fec0003800000 */
.L_x_2281:
[----:B------:R-:W2:Y:S02]  /*17ef0*/  SYNCS.PHASECHK.TRANS64.TRYWAIT P0, [R7+URZ], R2 ;  /* 0x00000002070075a7 */ /* 0x000ea4000800017f */
[----:B--2---:R-:W-:Y:S05]  /*17f00*/  @!P0 BRA `(.L_x_2228) ;  /* 0x0000001000d08947 */ /* 0x004fea0003800000 */
.L_x_2282:
[----:B------:R-:W-:Y:S05]  /*17f10*/  @!P2 BRA `(.L_x_2229) ;  /* 0x000000000004a947 */ /* 0x000fea0003800000 */
[----:B------:R-:W-:Y:S01]  /*17f20*/  BPT.TRAP 0x1 ;  /* 0x000000040000795c */ /* 0x000fe20000300000 */
.L_x_2229:
[----:B------:R-:W3:Y:S01]  /*17f30*/  LDL.LU R4, [R1] ;  /* 0x0000000001047983 */ /* 0x000ee20000300800 */
[----:B------:R-:W-:-:S04]  /*17f40*/  VIADD R0, R0, 0x38860 ;  /* 0x0003886000007836 */ /* 0x000fc80000000000 */
[----:B---3--:R-:W-:-:S04]  /*17f50*/  IMAD R4, R4, 0x8, R0 ;  /* 0x0000000804047824 */ /* 0x008fc800078e0200 */
[----:B------:R-:W3:Y:S02]  /*17f60*/  SYNCS.PHASECHK.TRANS64.TRYWAIT P0, [R4+URZ], R5 ;  /* 0x00000005040075a7 */ /* 0x000ee4000800017f */
[----:B---3--:R-:W-:Y:S05]  /*17f70*/  @!P0 BRA `(.L_x_2230) ;  /* 0x0000001000c88947 */ /* 0x008fea0003800000 */
.L_x_2283:
[----:B------:R-:W-:-:S07]  /*17f80*/  IMAD R3, R3, 0x8, R0 ;  /* 0x0000000803037824 */ /* 0x000fce00078e0200 */
.L_x_2231:
[----:B----4-:R4:W0:Y:S02]  /*17f90*/  SYNCS.PHASECHK.TRANS64.TRYWAIT P0, [R3+URZ], R2 ;  /* 0x00000002030075a7 */ /* 0x010824000800017f */
[----:B0-----:R-:W-:Y:S05]  /*17fa0*/  @!P0 NANOSLEEP.SYNCS 0x989680 ;  /* 0x009896800000895d */ /* 0x001fea0003900000 */
[----:B------:R-:W0:Y:S02]  /*17fb0*/  @!P0 SYNCS.PHASECHK.TRANS64 P0, [R3+URZ], R2 ;  /* 0x00000002030085a7 */ /* 0x000e24000800007f */
[----:B0-----:R-:W-:Y:S05]  /*17fc0*/  @!P0 BRA `(.L_x_2231) ;  /* 0xfffffffc00f08947 */ /* 0x001fea000383ffff */
.L_x_2224:
[----:B------:R-:W-:Y:S05]  /*17fd0*/  BSYNC B0 ;  /* 0x0000000000007941 */ /* 0x000fea0003800000 */
.L_x_2223:
[----:B------:R-:W-:Y:S05]  /*17fe0*/  EXIT ;  /* 0x000000000000794d */ /* 0x000fea0003800000 */
.L_x_2095:
[----:B------:R-:W-:-:S13]  /*17ff0*/  R2UR UR4, R17 ;  /* 0x00000000110472ca */ /* 0x000fda00000e0000 */
[----:B0-----:R-:W-:-:S04]  /*18000*/  MOV R3, UR4 ;  /* 0x0000000400037c02 */ /* 0x001fc80008000f00 */
[----:B------:R0:W1:Y:S03]  /*18010*/  SYNCS.PHASECHK.TRANS64.TRYWAIT P1, [R3+URZ+0x38800], R0 ;  /* 0x03880000030075a7 */ /* 0x000066000802017f */
[----:B-1----:R-:W-:Y:S05]  /*18020*/  @!P1 NANOSLEEP.SYNCS 0x989680 ;  /* 0x009896800000995d */ /* 0x002fea0003900000 */
[----:B------:R-:W1:Y:S02]  /*18030*/  @!P1 SYNCS.PHASECHK.TRANS64 P1, [R3+URZ+0x38800], R0 ;  /* 0x03880000030095a7 */ /* 0x000e64000802007f */
[----:B-1----:R-:W-:Y:S05]  /*18040*/  @!P1 BRA `(.L_x_2095) ;  /* 0xfffffffc00e89947 */ /* 0x002fea000383ffff */
[----:B------:R-:W-:Y:S05]  /*18050*/  BRA `(.L_x_2232) ;  /* 0xfffffe9800c07947 */ /* 0x000fea000383ffff */
.L_x_2099:
[----:B-1----:R1:W2:Y:S02]  /*18060*/  SYNCS.PHASECHK.TRANS64.TRYWAIT P2, [R0+URZ+0x38830], R3 ;  /* 0x03883003000075a7 */ /* 0x0022a4000804017f */
[----:B--2---:R-:W-:Y:S05]  /*18070*/  @!P2 NANOSLEEP.SYNCS 0x989680 ;  /* 0x009896800000a95d */ /* 0x004fea0003900000 */
[----:B------:R-:W2:Y:S02]  /*18080*/  @!P2 SYNCS.PHASECHK.TRANS64 P2, [R0+URZ+0x38830], R3 ;  /* 0x038830030000a5a7 */ /* 0x000ea4000804007f */
[----:B--2---:R-:W-:Y:S05]  /*18090*/  @!P2 BRA `(.L_x_2099) ;  /* 0xfffffffc00f0a947 */ /* 0x004fea000383ffff */
[----:B------:R-:W-:Y:S05]  /*180a0*/  BRA `(.L_x_2098) ;  /* 0xfffffe9800f07947 */ /* 0x000fea000383ffff */
.L_x_2104:
[----:B------:R-:W-:-:S13]  /*180b0*/  R2UR UR4, R227 ;  /* 0x00000000e30472ca */ /* 0x000fda00000e0000 */
[----:B-1----:R-:W-:-:S04]  /*180c0*/  IMAD.U32 R4, RZ, RZ, UR4 ;  /* 0x00000004ff047e24 */ /* 0x002fc8000f8e00ff */
[----:B------:R1:W2:Y:S03]  /*180d0*/  SYNCS.PHASECHK.TRANS64.TRYWAIT P2, [R4+URZ+0x38830], R3 ;  /* 0x03883003040075a7 */ /* 0x0002a6000804017f */
[----:B--2---:R-:W-:Y:S05]  /*180e0*/  @!P2 NANOSLEEP.SYNCS 0x989680 ;  /* 0x009896800000a95d */ /* 0x004fea0003900000 */
[----:B------:R-:W2:Y:S02]  /*180f0*/  @!P2 SYNCS.PHASECHK.TRANS64 P2, [R4+URZ+0x38830], R3 ;  /* 0x038830030400a5a7 */ /* 0x000ea4000804007f */
[----:B--2---:R-:W-:Y:S05]  /*18100*/  @!P2 BRA `(.L_x_2104) ;  /* 0xfffffffc00e8a947 */ /* 0x004fea000383ffff */
[----:B------:R-:W-:Y:S05]  /*18110*/  BRA `(.L_x_2103) ;  /* 0xfffffee400307947 */ /* 0x000fea000383ffff */
.L_x_2108:
[----:B01----:R-:W-:-:S04]  /*18120*/  IMAD.U32 R3, RZ, RZ, UR4 ;  /* 0x00000004ff037e24 */ /* 0x003fc8000f8e00ff */
[----:B------:R0:W1:Y:S03]  /*18130*/  SYNCS.PHASECHK.TRANS64.TRYWAIT P2, [R3+URZ+0x38850], R0 ;  /* 0x03885000030075a7 */ /* 0x000066000804017f */
[----:B-1----:R-:W-:Y:S05]  /*18140*/  @!P2 NANOSLEEP.SYNCS 0x989680 ;  /* 0x009896800000a95d */ /* 0x002fea0003900000 */
[----:B------:R-:W1:Y:S02]  /*18150*/  @!P2 SYNCS.PHASECHK.TRANS64 P2, [R3+URZ+0x38850], R0 ;  /* 0x038850000300a5a7 */ /* 0x000e64000804007f */
[----:B-1----:R-:W-:Y:S05]  /*18160*/  @!P2 BRA `(.L_x_2108) ;  /* 0xfffffffc00eca947 */ /* 0x002fea000383ffff */
[----:B------:R-:W-:Y:S05]  /*18170*/  BRA `(.L_x_2107) ;  /* 0xffffff0800587947 */ /* 0x000fea000383ffff */
.L_x_2114:
[----:B-1----:R-:W-:-:S04]  /*18180*/  IMAD.U32 R4, RZ, RZ, UR4 ;  /* 0x00000004ff047e24 */ /* 0x002fc8000f8e00ff */
[----:B------:R1:W2:Y:S03]  /*18190*/  SYNCS.PHASECHK.TRANS64.TRYWAIT P2, [R4+URZ+0x38830], R3 ;  /* 0x03883003040075a7 */ /* 0x0002a6000804017f */
[----:B--2---:R-:W-:Y:S05]  /*181a0*/  @!P2 NANOSLEEP.SYNCS 0x989680 ;  /* 0x009896800000a95d */ /* 0x004fea0003900000 */
[----:B------:R-:W2:Y:S02]  /*181b0*/  @!P2 SYNCS.PHASECHK.TRANS64 P2, [R4+URZ+0x38830], R3 ;  /* 0x038830030400a5a7 */ /* 0x000ea4000804007f */
[----:B--2---:R-:W-:Y:S05]  /*181c0*/  @!P2 BRA `(.L_x_2114) ;  /* 0xfffffffc00eca947 */ /* 0x004fea000383ffff */
[----:B------:R-:W-:Y:S05]  /*181d0*/  BRA `(.L_x_2113) ;  /* 0xffffff2400707947 */ /* 0x000fea000383ffff */
.L_x_2118:
[----:B01----:R-:W-:-:S04]  /*181e0*/  IMAD.U32 R3, RZ, RZ, UR4 ;  /* 0x00000004ff037e24 */ /* 0x003fc8000f8e00ff */
[----:B------:R0:W1:Y:S03]  /*181f0*/  SYNCS.PHASECHK.TRANS64.TRYWAIT P2, [R3+URZ+0x38850], R0 ;  /* 0x03885000030075a7 */ /* 0x000066000804017f */
[----:B-1----:R-:W-:Y:S05]  /*18200*/  @!P2 NANOSLEEP.SYNCS 0x989680 ;  /* 0x009896800000a95d */ /* 0x002fea0003900000 */
[----:B------:R-:W1:Y:S02]  /*18210*/  @!P2 SYNCS.PHASECHK.TRANS64 P2, [R3+URZ+0x38850], R0 ;  /* 0x038850000300a5a7 */ /* 0x000e64000804007f */
[----:B-1----:R-:W-:Y:S05]  /*18220*/  @!P2 BRA `(.L_x_2118) ;  /* 0xfffffffc00eca947 */ /* 0x002fea000383ffff */
[----:B------:R-:W-:Y:S05]  /*18230*/  BRA `(.L_x_2117) ;  /* 0xffffff4c00947947 */ /* 0x000fea000383ffff */
.L_x_2123:
[----:B-1----:R-:W-:-:S04]  /*18240*/  MOV R7, UR7 ;  /* 0x0000000700077c02 */ /* 0x002fc80008000f00 */
[----:B------:R1:W2:Y:S03]  /*18250*/  SYNCS.PHASECHK.TRANS64.TRYWAIT P0, [R7+URZ+0x38850], R0 ;  /* 0x03885000070075a7 */ /* 0x0002a6000800017f */
[----:B--2---:R-:W-:Y:S05]  /*18260*/  @!P0 NANOSLEEP.SYNCS 0x989680 ;  /* 0x009896800000895d */ /* 0x004fea0003900000 */
[----:B------:R-:W2:Y:S02]  /*18270*/  @!P0 SYNCS.PHASECHK.TRANS64 P0, [R7+URZ+0x38850], R0 ;  /* 0x03885000070085a7 */ /* 0x000ea4000800007f */
[----:B--2---:R-:W-:Y:S05]  /*18280*/  @!P0 BRA `(.L_x_2123) ;  /* 0xfffffffc00ec8947 */ /* 0x004fea000383ffff */
[----:B------:R-:W-:Y:S05]  /*18290*/  BRA `(.L_x_2122) ;  /* 0xffffff6800d87947 */ /* 0x000fea000383ffff */
.L_x_2165:
        /* <DEDUP_REMOVED lines=11> */
.L_x_2234:
[----:B------:R-:W-:Y:S05]  /*18350*/  BSYNC B0 ;  /* 0x0000000000007941 */ /* 0x000fea0003800000 */
.L_x_2233:
[----:B------:R-:W-:Y:S05]  /*18360*/  BRA `(.L_x_2235) ;  /* 0xffffffc000747947 */ /* 0x000fea000383ffff */
.L_x_2166:
[----:B------:R-:W-:Y:S01]  /*18370*/  BSSY B0, `(.L_x_2236) ;  /* 0x0000006000007945 */ /* 0x000fe20003800000 */
[----:B------:R-:W-:-:S07]  /*18380*/  MOV R15, 0xffffffff ;  /* 0xffffffff000f7802 */ /* 0x000fce0000000f00 */
[----:B------:R-:W-:Y:S05]  /*18390*/  WARPSYNC.COLLECTIVE R15, `(.L_x_2237) ;  /* 0x000000000f0c7348 */ /* 0x000fea0003c00000 */
[----:B------:R-:W-:Y:S02]  /*183a0*/  ELECT P6, UR62, PT ;  /* 0x00000000003e782f */ /* 0x000fe400038c0000 */
[----:B------:R-:W-:Y:S01]  /*183b0*/  MOV R14, UR62 ;  /* 0x0000003e000e7c02 */ /* 0x000fe20008000f00 */
[----:B------:R-:W-:Y:S10]  /*183c0*/  ENDCOLLECTIVE ;  /* 0x000000000000791b */ /* 0x000ff40003800000 */
.L_x_2237:
[----:B------:R-:W-:Y:S05]  /*183d0*/  BSYNC B0 ;  /* 0x0000000000007941 */ /* 0x000fea0003800000 */
.L_x_2236:
[----:B------:R-:W-:Y:S05]  /*183e0*/  BRA `(.L_x_2238) ;  /* 0xffffffc000647947 */ /* 0x000fea000383ffff */
.L_x_2169:
[----:B0-----:R0:W1:Y:S02]  /*183f0*/  SYNCS.PHASECHK.TRANS64.TRYWAIT P0, [R8+URZ+0x38840], R9 ;  /* 0x03884009080075a7 */ /* 0x001064000800017f */
[----:B-1----:R-:W-:Y:S05]  /*18400*/  @!P0 NANOSLEEP.SYNCS 0x989680 ;  /* 0x009896800000895d */ /* 0x002fea0003900000 */
[----:B------:R-:W1:Y:S02]  /*18410*/  @!P0 SYNCS.PHASECHK.TRANS64 P0, [R8+URZ+0x38840], R9 ;  /* 0x03884009080085a7 */ /* 0x000e64000800007f */
[----:B-1----:R-:W-:Y:S05]  /*18420*/  @!P0 BRA `(.L_x_2169) ;  /* 0xfffffffc00f08947 */ /* 0x002fea000383ffff */
[----:B------:R-:W-:Y:S05]  /*18430*/  BRA `(.L_x_2239) ;  /* 0xffffffc000d07947 */ /* 0x000fea000383ffff */
.L_x_2172:
        /* <DEDUP_REMOVED lines=8> */
.L_x_2180:
[----:B0-----:R0:W1:Y:S02]  /*184c0*/  SYNCS.PHASECHK.TRANS64.TRYWAIT P0, [R2+URZ+0x38840], R3 ;  /* 0x03884003020075a7 */ /* 0x001064000800017f */
[----:B-1----:R-:W-:Y:S05]  /*184d0*/  @!P0 NANOSLEEP.SYNCS 0x989680 ;  /* 0x009896800000895d */ /* 0x002fea0003900000 */
[----:B------:R-:W1:Y:S02]  /*184e0*/  @!P0 SYNCS.PHASECHK.TRANS64 P0, [R2+URZ+0x38840], R3 ;  /* 0x03884003020085a7 */ /* 0x000e64000800007f */
[----:B-1----:R-:W-:Y:S05]  /*184f0*/  @!P0 BRA `(.L_x_2180) ;  /* 0xfffffffc00f08947 */ /* 0x002fea000383ffff */
[----:B------:R-:W-:Y:S05]  /*18500*/  BRA `(.L_x_2241) ;  /* 0xffffffcc00047947 */ /* 0x000fea000383ffff */
.L_x_2182:
[----:B0-----:R0:W1:Y:S02]  /*18510*/  SYNCS.PHASECHK.TRANS64.TRYWAIT P0, [R3+URZ+0x60], R2 ;  /* 0x00006002030075a7 */ /* 0x001064000800017f */
[----:B-1----:R-:W-:Y:S05]  /*18520*/  @!P0 NANOSLEEP.SYNCS 0x989680 ;  /* 0x009896800000895d */ /* 0x002fea0003900000 */
[----:B------:R-:W1:Y:S02]  /*18530*/  @!P0 SYNCS.PHASECHK.TRANS64 P0, [R3+URZ+0x60], R2 ;  /* 0x00006002030085a7 */ /* 0x000e64000800007f */
[----:B-1----:R-:W-:Y:S05]  /*18540*/  @!P0 BRA `(.L_x_2182) ;  /* 0xfffffffc00f08947 */ /* 0x002fea000383ffff */
[----:B------:R-:W-:Y:S05]  /*18550*/  BRA `(.L_x_2242) ;  /* 0xffffffcc00c47947 */ /* 0x000fea000383ffff */
.L_x_2187:
[----:B-1----:R1:W2:Y:S02]  /*18560*/  SYNCS.PHASECHK.TRANS64.TRYWAIT P0, [R2+URZ+0x38840], R3 ;  /* 0x03884003020075a7 */ /* 0x0022a4000800017f */
[----:B--2---:R-:W-:Y:S05]  /*18570*/  @!P0 NANOSLEEP.SYNCS 0x989680 ;  /* 0x009896800000895d */ /* 0x004fea0003900000 */
[----:B------:R-:W2:Y:S02]  /*18580*/  @!P0 SYNCS.PHASECHK.TRANS64 P0, [R2+URZ+0x38840], R3 ;  /* 0x03884003020085a7 */ /* 0x000ea4000800007f */
[----:B--2---:R-:W-:Y:S05]  /*18590*/  @!P0 BRA `(.L_x_2187) ;  /* 0xfffffffc00f08947 */ /* 0x004fea000383ffff */
[----:B------:R-:W-:Y:S05]  /*185a0*/  BRA `(.L_x_2243) ;  /* 0xffffffd4004c7947 */ /* 0x000fea000383ffff */
.L_x_2189:
[----:B0-----:R0:W1:Y:S02]  /*185b0*/  SYNCS.PHASECHK.TRANS64.TRYWAIT P1, [R3+URZ+0x60], R2 ;  /* 0x00006002030075a7 */ /* 0x001064000802017f */
[----:B-1----:R-:W-:Y:S05]  /*185c0*/  @!P1 NANOSLEEP.SYNCS 0x989680 ;  /* 0x009896800000995d */ /* 0x002fea0003900000 */
[----:B------:R-:W1:Y:S02]  /*185d0*/  @!P1 SYNCS.PHASECHK.TRANS64 P1, [R3+URZ+0x60], R2 ;  /* 0x00006002030095a7 */ /* 0x000e64000802007f */
[----:B-1----:R-:W-:Y:S05]  /*185e0*/  @!P1 BRA `(.L_x_2189) ;  /* 0xfffffffc00f09947 */ /* 0x002fea000383ffff */
[----:B------:R-:W-:Y:S05]  /*185f0*/  BRA `(.L_x_2244) ;  /* 0xffffffd8000c7947 */ /* 0x000fea000383ffff */
.L_x_2194:
[----:B--2---:R2:W3:Y:S02]  /*18600*/  SYNCS.PHASECHK.TRANS64.TRYWAIT P0, [R2+URZ+0x38840], R3 ;  /* 0x03884003020075a7 */ /* 0x0044e4000800017f */
[----:B---3--:R-:W-:Y:S05]  /*18610*/  @!P0 NANOSLEEP.SYNCS 0x989680 ;  /* 0x009896800000895d */ /* 0x008fea0003900000 */
[----:B------:R-:W3:Y:S02]  /*18620*/  @!P0 SYNCS.PHASECHK.TRANS64 P0, [R2+URZ+0x38840], R3 ;  /* 0x03884003020085a7 */ /* 0x000ee4000800007f */
[----:B---3--:R-:W-:Y:S05]  /*18630*/  @!P0 BRA `(.L_x_2194) ;  /* 0xfffffffc00f08947 */ /* 0x008fea000383ffff */
[----:B------:R-:W-:Y:S05]  /*18640*/  BRA `(.L_x_2245) ;  /* 0xffffffdc00547947 */ /* 0x000fea000383ffff */
.L_x_2196:
[----:B0-----:R0:W1:Y:S02]  /*18650*/  SYNCS.PHASECHK.TRANS64.TRYWAIT P1, [R2+URZ+0x60], R9 ;  /* 0x00006009020075a7 */ /* 0x001064000802017f */
[----:B-1----:R-:W-:Y:S05]  /*18660*/  @!P1 NANOSLEEP.SYNCS 0x989680 ;  /* 0x009896800000995d */ /* 0x002fea0003900000 */
[----:B------:R-:W1:Y:S02]  /*18670*/  @!P1 SYNCS.PHASECHK.TRANS64 P1, [R2+URZ+0x60], R9 ;  /* 0x00006009020095a7 */ /* 0x000e64000802007f */
[----:B-1----:R-:W-:Y:S05]  /*18680*/  @!P1 BRA `(.L_x_2196) ;  /* 0xfffffffc00f09947 */ /* 0x002fea000383ffff */
[----:B------:R-:W-:Y:S05]  /*18690*/  BRA `(.L_x_2246) ;  /* 0xffffffe000147947 */ /* 0x000fea000383ffff */
.L_x_2203:
[----:B-1----:R1:W2:Y:S02]  /*186a0*/  SYNCS.PHASECHK.TRANS64.TRYWAIT P0, [R3+URZ+0x38860], R2 ;  /* 0x03886002030075a7 */ /* 0x0022a4000800017f */
[----:B--2---:R-:W-:Y:S05]  /*186b0*/  @!P0 NANOSLEEP.SYNCS 0x989680 ;  /* 0x009896800000895d */ /* 0x004fea0003900000 */
[----:B------:R-:W2:Y:S02]  /*186c0*/  @!P0 SYNCS.PHASECHK.TRANS64 P0, [R3+URZ+0x38860], R2 ;  /* 0x03886002030085a7 */ /* 0x000ea4000800007f */
[----:B--2---:R-:W-:Y:S05]  /*186d0*/  @!P0 BRA `(.L_x_2203) ;  /* 0xfffffffc00f08947 */ /* 0x004fea000383ffff */
[----:B------:R-:W-:Y:S05]  /*186e0*/  BRA `(.L_x_2247) ;  /* 0xffffffe400487947 */ /* 0x000fea000383ffff */
.L_x_2205:
[----:B------:R-:W-:Y:S01]  /*186f0*/  BSSY B0, `(.L_x_2248) ;  /* 0x0000008000007945 */ /* 0x000fe20003800000 */
[----:B0-----:R-:W-:Y:S02]  /*18700*/  IMAD.MOV.U32 R13, RZ, RZ, R16 ;  /* 0x000000ffff0d7224 */ /* 0x001fe400078e0010 */
[----:B------:R-:W-:Y:S02]  /*18710*/  IMAD.MOV.U32 R12, RZ, RZ, RZ ;  /* 0x000000ffff0c7224 */ /* 0x000fe400078e00ff */
[----:B------:R-:W-:Y:S02]  /*18720*/  IMAD.MOV.U32 R11, RZ, RZ, 0x1f ;  /* 0x0000001fff0b7424 */ /* 0x000fe400078e00ff */
[----:B------:R-:W-:-:S07]  /*18730*/  IMAD.MOV.U32 R15, RZ, RZ, -0x1 ;  /* 0xffffffffff0f7424 */ /* 0x000fce00078e00ff */
[----:B-1----:R-:W-:Y:S05]  /*18740*/  WARPSYNC.COLLECTIVE R15, `(.L_x_2249) ;  /* 0x000000000f087348 */ /* 0x002fea0003c00000 */
[----:B------:R0:W2:Y:S02]  /*18750*/  SHFL.IDX P6, R14, R13, R12, R11 ;  /* 0x0000000c0d0e7389 */ /* 0x0000a400000c000b */
[----:B012---:R-:W-:Y:S01]  /*18760*/  ENDCOLLECTIVE ;  /* 0x000000000000791b */ /* 0x007fe20003800000 */
.L_x_2249:
[----:B------:R-:W-:Y:S05]  /*18770*/  BSYNC B0 ;  /* 0x0000000000007941 */ /* 0x000fea0003800000 */
.L_x_2248:
[----:B------:R-:W-:Y:S01]  /*18780*/  IMAD.MOV.U32 R13, RZ, RZ, R16 ;  /* 0x000000ffff0d7224 */ /* 0x000fe200078e0010 */
[----:B------:R-:W-:Y:S01]  /*18790*/  MOV R4, R14 ;  /* 0x0000000e00047202 */ /* 0x000fe20000000f00 */
[----:B------:R-:W-:Y:S02]  /*187a0*/  IMAD.MOV.U32 R12, RZ, RZ, 0x1 ;  /* 0x00000001ff0c7424 */ /* 0x000fe400078e00ff */
[----:B------:R-:W-:Y:S02]  /*187b0*/  IMAD.MOV.U32 R11, RZ, RZ, 0x1f ;  /* 0x0000001fff0b7424 */ /* 0x000fe400078e00ff */
[----:B------:R-:W-:-:S07]  /*187c0*/  IMAD.MOV.U32 R15, RZ, RZ, -0x1 ;  /* 0xffffffffff0f7424 */ /* 0x000fce00078e00ff */
[----:B------:R-:W-:Y:S05]  /*187d0*/  WARPSYNC.COLLECTIVE R15, `(.L_x_2250) ;  /* 0x000000000f087348 */ /* 0x000fea0003c00000 */
[----:B------:R0:W1:Y:S02]  /*187e0*/  SHFL.IDX P6, R14, R13, R12, R11 ;  /* 0x0000000c0d0e7389 */ /* 0x00006400000c000b */
[----:B01----:R-:W-:Y:S01]  /*187f0*/  ENDCOLLECTIVE ;  /* 0x000000000000791b */ /* 0x003fe20003800000 */
.L_x_2250:
[----:B------:R-:W-:Y:S01]  /*18800*/  MOV R16, R14 ;  /* 0x0000000e00107202 */ /* 0x000fe20000000f00 */
[----:B------:R-:W-:Y:S06]  /*18810*/  BRA `(.L_x_2251) ;  /* 0xffffffe400f87947 */ /* 0x000fec000383ffff */
.L_x_2208:
[----:B------:R-:W-:Y:S01]  /*18820*/  BSSY B0, `(.L_x_2252) ;  /* 0x0000008000007945 */ /* 0x000fe20003800000 */
[----:B0----5:R-:W-:Y:S02]  /*18830*/  IMAD.MOV.U32 R13, RZ, RZ, R17 ;  /* 0x000000ffff0d7224 */ /* 0x021fe400078e0011 */
[----:B------:R-:W-:Y:S02]  /*18840*/  IMAD.MOV.U32 R12, RZ, RZ, 0x1 ;  /* 0x00000001ff0c7424 */ /* 0x000fe400078e00ff */
[----:B------:R-:W-:Y:S02]  /*18850*/  IMAD.MOV.U32 R11, RZ, RZ, RZ ;  /* 0x000000ffff0b7224 */ /* 0x000fe400078e00ff */
[----:B------:R-:W-:-:S07]  /*18860*/  IMAD.MOV.U32 R15, RZ, RZ, -0x1 ;  /* 0xffffffffff0f7424 */ /* 0x000fce00078e00ff */
[----:B-1234-:R-:W-:Y:S05]  /*18870*/  WARPSYNC.COLLECTIVE R15, `(.L_x_2253) ;  /* 0x000000000f087348 */ /* 0x01efea0003c00000 */
[----:B------:R0:W0:Y:S02]  /*18880*/  SHFL.UP P6, R14, R13, R12, R11 ;  /* 0x0400000c0d0e7389 */ /* 0x00002400000c000b */
[----:B01234-:R-:W-:Y:S01]  /*18890*/  ENDCOLLECTIVE ;  /* 0x000000000000791b */ /* 0x01ffe20003800000 */
.L_x_2253:
[----:B------:R-:W-:Y:S05]  /*188a0*/  BSYNC B0 ;  /* 0x0000000000007941 */ /* 0x000fea0003800000 */
.L_x_2252:
[----:B------:R-:W-:Y:S01]  /*188b0*/  ISETP.NE.AND P0, PT, R6, RZ, PT ;  /* 0x000000ff0600720c */ /* 0x000fe20003f05270 */
        /* <DEDUP_REMOVED lines=9> */
.L_x_2254:
        /* <DEDUP_REMOVED lines=8> */
.L_x_2255:
        /* <DEDUP_REMOVED lines=8> */
.L_x_2256:
        /* <DEDUP_REMOVED lines=8> */
.L_x_2257:
        /* <DEDUP_REMOVED lines=8> */
.L_x_2258:
[----:B------:R-:W-:Y:S05]  /*18b50*/  BRA `(.L_x_2259) ;  /* 0xffffffe400c07947 */ /* 0x000fea000383ffff */
.L_x_2213:
[----:B------:R-:W-:Y:S01]  /*18b60*/  BSSY B0, `(.L_x_2260) ;  /* 0x0000008000007945 */ /* 0x000fe20003800000 */
[----:B-----5:R-:W-:Y:S01]  /*18b70*/  IMAD.MOV.U32 R13, RZ, RZ, R17 ;  /* 0x000000ffff0d7224 */ /* 0x020fe200078e0011 */
[----:B------:R-:W-:Y:S01]  /*18b80*/  MOV R15, 0xffffffff ;  /* 0xffffffff000f7802 */ /* 0x000fe20000000f00 */
[----:B------:R-:W-:Y:S02]  /*18b90*/  IMAD.MOV.U32 R12, RZ, RZ, 0x1 ;  /* 0x00000001ff0c7424 */ /* 0x000fe400078e00ff */
[----:B------:R-:W-:-:S07]  /*18ba0*/  IMAD.MOV.U32 R11, RZ, RZ, RZ ;  /* 0x000000ffff0b7224 */ /* 0x000fce00078e00ff */
[----:B0-----:R-:W-:Y:S05]  /*18bb0*/  WARPSYNC.COLLECTIVE R15, `(.L_x_2261) ;  /* 0x000000000f087348 */ /* 0x001fea0003c00000 */
[----:B------:R1:W2:Y:S02]  /*18bc0*/  SHFL.UP P6, R14, R13, R12, R11 ;  /* 0x0400000c0d0e7389 */ /* 0x0002a400000c000b */
[----:B012---:R-:W-:Y:S01]  /*18bd0*/  ENDCOLLECTIVE ;  /* 0x000000000000791b */ /* 0x007fe20003800000 */
.L_x_2261:
[----:B------:R-:W-:Y:S05]  /*18be0*/  BSYNC B0 ;  /* 0x0000000000007941 */ /* 0x000fea0003800000 */
.L_x_2260:
        /* <DEDUP_REMOVED lines=10> */
.L_x_2262:
        /* <DEDUP_REMOVED lines=8> */
.L_x_2263:
        /* <DEDUP_REMOVED lines=8> */
.L_x_2264:
        /* <DEDUP_REMOVED lines=8> */
.L_x_2265:
[----:B------:R-:W-:Y:S02]  /*18e10*/  IMAD.MOV.U32 R12, RZ, RZ, 0x1f ;  /* 0x0000001fff0c7424 */ /* 0x000fe400078e00ff */
[----:B------:R-:W-:Y:S01]  /*18e20*/  IMAD.MOV.U32 R11, RZ, RZ, 0x1f ;  /* 0x0000001fff0b7424 */ /* 0x000fe200078e00ff */
[----:B------:R-:W-:-:S05]  /*18e30*/  SEL R2, R14, RZ, P0 ;  /* 0x000000ff0e027207 */ /* 0x000fca0000000000 */
[----:B------:R-:W-:-:S05]  /*18e40*/  IMAD.IADD R2, R5, 0x1, R2 ;  /* 0x0000000105027824 */ /* 0x000fca00078e0202 */
[----:B------:R-:W-:-:S07]  /*18e50*/  MOV R13, R2 ;  /* 0x00000002000d7202 */ /* 0x000fce0000000f00 */
[----:B------:R-:W-:Y:S05]  /*18e60*/  WARPSYNC.COLLECTIVE R15, `(.L_x_2266) ;  /* 0x000000000f087348 */ /* 0x000fea0003c00000 */
[----:B------:R0:W1:Y:S02]  /*18e70*/  SHFL.IDX P6, R14, R13, R12, R11 ;  /* 0x0000000c0d0e7389 */ /* 0x00006400000c000b */
[----:B01----:R-:W-:Y:S01]  /*18e80*/  ENDCOLLECTIVE ;  /* 0x000000000000791b */ /* 0x003fe20003800000 */
.L_x_2266:
[----:B------:R-:W-:Y:S05]  /*18e90*/  BRA `(.L_x_2267) ;  /* 0xffffffe400a87947 */ /* 0x000fea000383ffff */
.L_x_2215:
[----:B------:R-:W-:Y:S01]  /*18ea0*/  BSSY B0, `(.L_x_2268) ;  /* 0x0000006000007945 */ /* 0x000fe20003800000 */
[----:B------:R-:W-:Y:S01]  /*18eb0*/  PLOP3.LUT P6, PT, P6, PT, PT, 0x8, 0x0 ;  /* 0x000000000000781c */ /* 0x000fe200037ce170 */
[----:B------:R-:W-:-:S12]  /*18ec0*/  IMAD.MOV.U32 R15, RZ, RZ, -0x1 ;  /* 0xffffffffff0f7424 */ /* 0x000fd800078e00ff */
[----:B0-----:R-:W-:Y:S05]  /*18ed0*/  WARPSYNC.COLLECTIVE R15, `(.L_x_2269) ;  /* 0x000000000f087348 */ /* 0x001fea0003c00000 */
[----:B------:R-:W-:Y:S01]  /*18ee0*/  VOTE.ANY R14, PT, P6 ;  /* 0x00000000000e7806 */ /* 0x000fe200030e0100 */
[----:B0-----:R-:W-:Y:S06]  /*18ef0*/  ENDCOLLECTIVE ;  /* 0x000000000000791b */ /* 0x001fec0003800000 */
.L_x_2269:
[----:B------:R-:W-:Y:S05]  /*18f00*/  BSYNC B0 ;  /* 0x0000000000007941 */ /* 0x000fea0003800000 */
.L_x_2268:
[----:B------:R-:W-:Y:S01]  /*18f10*/  IMAD.MOV.U32 R3, RZ, RZ, R14 ;  /* 0x000000ffff037224 */ /* 0x000fe200078e000e */
[----:B------:R-:W-:Y:S01]  /*18f20*/  MOV R13, R17 ;  /* 0x00000011000d7202 */ /* 0x000fe20000000f00 */
[----:B------:R-:W-:Y:S02]  /*18f30*/  IMAD.MOV.U32 R11, RZ, RZ, 0x1f ;  /* 0x0000001fff0b7424 */ /* 0x000fe400078e00ff */
[----:B------:R-:W0:Y:S01]  /*18f40*/  POPC R6, R3 ;  /* 0x0000000300067309 */ /* 0x000e220000000000 */
[----:B------:R-:W-:Y:S02]  /*18f50*/  IMAD.MOV.U32 R15, RZ, RZ, -0x1 ;  /* 0xffffffffff0f7424 */ /* 0x000fe400078e00ff */
[----:B0-----:R-:W-:-:S07]  /*18f60*/  IMAD.MOV.U32 R12, RZ, RZ, R6 ;  /* 0x000000ffff0c7224 */ /* 0x001fce00078e0006 */
[----:B------:R-:W-:Y:S05]  /*18f70*/  WARPSYNC.COLLECTIVE R15, `(.L_x_2270) ;  /* 0x000000000f087348 */ /* 0x000fea0003c00000 */
[----:B------:R0:W1:Y:S02]  /*18f80*/  SHFL.IDX P6, R14, R13, R12, R11 ;  /* 0x0000000c0d0e7389 */ /* 0x00006400000c000b */
[----:B01----:R-:W-:Y:S01]  /*18f90*/  ENDCOLLECTIVE ;  /* 0x000000000000791b */ /* 0x003fe20003800000 */
.L_x_2270:
[----:B------:R-:W-:Y:S01]  /*18fa0*/  IMAD.MOV.U32 R17, RZ, RZ, R14 ;  /* 0x000000ffff117224 */ /* 0x000fe200078e000e */
[----:B------:R-:W-:Y:S06]  /*18fb0*/  BRA `(.L_x_2271) ;  /* 0xffffffe400987947 */ /* 0x000fec000383ffff */
.L_x_2217:
[----:B------:R-:W-:Y:S01]  /*18fc0*/  BSSY B0, `(.L_x_2272) ;  /* 0x0000007000007945 */ /* 0x000fe20003800000 */
[----:B------:R-:W-:Y:S01]  /*18fd0*/  MOV R13, R2 ;  /* 0x00000002000d7202 */ /* 0x000fe20000000f00 */
[----:B------:R-:W-:Y:S02]  /*18fe0*/  IMAD.MOV.U32 R11, RZ, RZ, 0x1f ;  /* 0x0000001fff0b7424 */ /* 0x000fe400078e00ff */
[----:B------:R-:W-:-:S07]  /*18ff0*/  IMAD.MOV.U32 R15, RZ, RZ, -0x1 ;  /* 0xffffffffff0f7424 */ /* 0x000fce00078e00ff */
[----:B012---:R-:W-:Y:S05]  /*19000*/  WARPSYNC.COLLECTIVE R15, `(.L_x_2273) ;  /* 0x000000000f087348 */ /* 0x007fea0003c00000 */
[----:B------:R3:W4:Y:S02]  /*19010*/  SHFL.IDX P6, R14, R13, R12, R11 ;  /* 0x0000000c0d0e7389 */ /* 0x00072400000c000b */
[----:B01234-:R-:W-:Y:S01]  /*19020*/  ENDCOLLECTIVE ;  /* 0x000000000000791b */ /* 0x01ffe20003800000 */
.L_x_2273:
[----:B------:R-:W-:Y:S05]  /*19030*/  BSYNC B0 ;  /* 0x0000000000007941 */ /* 0x000fea0003800000 */
.L_x_2272:
[----:B------:R-:W-:Y:S01]  /*19040*/  IMAD.MOV.U32 R7, RZ, RZ, R14 ;  /* 0x000000ffff077224 */ /* 0x000fe200078e000e */
[----:B------:R-:W-:Y:S06]  /*19050*/  BRA `(.L_x_2216) ;  /* 0xffffffe4008c7947 */ /* 0x000fec000383ffff */
.L_x_2221:
[----:B-1----:R1:W2:Y:S02]  /*19060*/  SYNCS.PHASECHK.TRANS64.TRYWAIT P0, [R0+URZ+0x38820], R3 ;  /* 0x03882003000075a7 */ /* 0x0022a4000800017f */
[----:B--2---:R-:W-:Y:S05]  /*19070*/  @!P0 NANOSLEEP.SYNCS 0x989680 ;  /* 0x009896800000895d */ /* 0x004fea0003900000 */
[----:B------:R-:W2:Y:S02]  /*19080*/  @!P0 SYNCS.PHASECHK.TRANS64 P0, [R0+URZ+0x38820], R3 ;  /* 0x03882003000085a7 */ /* 0x000ea4000800007f */
[----:B--2---:R-:W-:Y:S05]  /*19090*/  @!P0 BRA `(.L_x_2221) ;  /* 0xfffffffc00f08947 */ /* 0x004fea000383ffff */
[----:B------:R-:W-:Y:S05]  /*190a0*/  BRA `(.L_x_2274) ;  /* 0xffffffec00047947 */ /* 0x000fea000383ffff */
.L_x_2222:
[----:B------:R-:W2:Y:S01]  /*190b0*/  S2R R2, SR_TID.X ;  /* 0x0000000000027919 */ /* 0x000ea20000002100 */
[----:B------:R-:W-:Y:S01]  /*190c0*/  BSSY B0, `(.L_x_2275) ;  /* 0x000000a000007945 */ /* 0x000fe20003800000 */
[----:B------:R-:W-:Y:S01]  /*190d0*/  MOV R12, RZ ;  /* 0x000000ff000c7202 */ /* 0x000fe20000000f00 */
        /* <DEDUP_REMOVED lines=8> */
.L_x_2276:
[----:B------:R-:W-:Y:S05]  /*19160*/  BSYNC B0 ;  /* 0x0000000000007941 */ /* 0x000fea0003800000 */
.L_x_2275:
[----:B------:R-:W-:Y:S05]  /*19170*/  BRA `(.L_x_2277) ;  /* 0xffffffe800ec7947 */ /* 0x000fea000383ffff */
.L_x_2225:
[----:B------:R-:W-:Y:S01]  /*19180*/  BSSY B1, `(.L_x_2278) ;  /* 0x0000006000017945 */ /* 0x000fe20003800000 */
[----:B------:R-:W-:-:S07]  /*19190*/  IMAD.MOV.U32 R15, RZ, RZ, -0x1 ;  /* 0xffffffffff0f7424 */ /* 0x000fce00078e00ff */
[----:B012---:R-:W-:Y:S05]  /*191a0*/  WARPSYNC.COLLECTIVE R15, `(.L_x_2279) ;  /* 0x000000000f0c7348 */ /* 0x007fea0003c00000 */
[----:B------:R-:W-:Y:S02]  /*191b0*/  ELECT P6, UR62, PT ;  /* 0x00000000003e782f */ /* 0x000fe400038c0000 */
[----:B------:R-:W-:Y:S01]  /*191c0*/  MOV R14, UR62 ;  /* 0x0000003e000e7c02 */ /* 0x000fe20008000f00 */
[----:B012---:R-:W-:Y:S10]  /*191d0*/  ENDCOLLECTIVE ;  /* 0x000000000000791b */ /* 0x007ff40003800000 */
.L_x_2279:
[----:B------:R-:W-:Y:S05]  /*191e0*/  BSYNC B1 ;  /* 0x0000000000017941 */ /* 0x000fea0003800000 */
.L_x_2278:
[----:B------:R-:W-:Y:S05]  /*191f0*/  BRA `(.L_x_2280) ;  /* 0xffffffe800e47947 */ /* 0x000fea000383ffff */
.L_x_2227:
[----:B-1----:R1:W2:Y:S02]  /*19200*/  SYNCS.PHASECHK.TRANS64.TRYWAIT P0, [R6+URZ], R5 ;  /* 0x00000005060075a7 */ /* 0x0022a4000800017f */
[----:B--2---:R-:W-:Y:S05]  /*19210*/  @!P0 NANOSLEEP.SYNCS 0x989680 ;  /* 0x009896800000895d */ /* 0x004fea0003900000 */
[----:B------:R-:W2:Y:S02]  /*19220*/  @!P0 SYNCS.PHASECHK.TRANS64 P0, [R6+URZ], R5 ;  /* 0x00000005060085a7 */ /* 0x000ea4000800007f */
[----:B--2---:R-:W-:Y:S05]  /*19230*/  @!P0 BRA `(.L_x_2227) ;  /* 0xfffffffc00f08947 */ /* 0x004fea000383ffff */
[----:B------:R-:W-:Y:S05]  /*19240*/  BRA `(.L_x_2281) ;  /* 0xffffffec00287947 */ /* 0x000fea000383ffff */
.L_x_2228:
[----:B--2---:R2:W3:Y:S02]  /*19250*/  SYNCS.PHASECHK.TRANS64.TRYWAIT P0, [R7+URZ], R2 ;  /* 0x00000002070075a7 */ /* 0x0044e4000800017f */
[----:B---3--:R-:W-:Y:S05]  /*19260*/  @!P0 NANOSLEEP.SYNCS 0x989680 ;  /* 0x009896800000895d */ /* 0x008fea0003900000 */
[----:B------:R-:W3:Y:S02]  /*19270*/  @!P0 SYNCS.PHASECHK.TRANS64 P0, [R7+URZ], R2 ;  /* 0x00000002070085a7 */ /* 0x000ee4000800007f */
[----:B---3--:R-:W-:Y:S05]  /*19280*/  @!P0 BRA `(.L_x_2228) ;  /* 0xfffffffc00f08947 */ /* 0x008fea000383ffff */
[----:B------:R-:W-:Y:S05]  /*19290*/  BRA `(.L_x_2282) ;  /* 0xffffffec001c7947 */ /* 0x000fea000383ffff */
.L_x_2230:
[----:B---3--:R3:W4:Y:S02]  /*192a0*/  SYNCS.PHASECHK.TRANS64.TRYWAIT P0, [R4+URZ], R5 ;  /* 0x00000005040075a7 */ /* 0x008724000800017f */
[----:B----4-:R-:W-:Y:S05]  /*192b0*/  @!P0 NANOSLEEP.SYNCS 0x989680 ;  /* 0x009896800000895d */ /* 0x010fea0003900000 */
[----:B------:R-:W4:Y:S02]  /*192c0*/  @!P0 SYNCS.PHASECHK.TRANS64 P0, [R4+URZ], R5 ;  /* 0x00000005040085a7 */ /* 0x000f24000800007f */
[----:B----4-:R-:W-:Y:S05]  /*192d0*/  @!P0 BRA `(.L_x_2230) ;  /* 0xfffffffc00f08947 */ /* 0x010fea000383ffff */
[----:B------:R-:W-:Y:S05]  /*192e0*/  BRA `(.L_x_2283) ;  /* 0xffffffec00247947 */ /* 0x000fea000383ffff */
.L_x_2284:
        /* <DEDUP_REMOVED lines=9> */
.L_x_12754:


//--------------------- .text._ZN7cutlass13device_kernelIN5flash11enable_sm90INS1_16FlashAttnFwdSm90INS1_25CollectiveMainloopFwdSm90ILi2EN4cute5tupleIJNS5_1CILi1EEES8_S8_EEENS6_IJNS7_ILi128EEENS7_ILi80EEENS7_ILi256EEEEEELi256ENS_6half_tEfNS_4arch4Sm90ELb1ELb0ELb1ELb1ELb0ELb1ELb0ELb1ELb1ELb0ELb0ELb0EEENS1_21CollectiveEpilogueFwdINS6_IJSA_SC_SB_EEES9_SE_SG_Li256ELb1ELb0ELb0ELb0EEENS1_36VarlenDynamicPersistentTileSchedulerILi128ELi80ELi256ELi32ELb0ELb0ELb1ELb1ELb1ELb1EEEEEEEEEvNT_6ParamsE --------------------------
	.section	.text._ZN7cutlass13device_kernelIN5flash11enable_sm90INS1_16FlashAttnFwdSm90INS1_25CollectiveMainloopFwdSm90ILi2EN4cute5tupleIJNS5_1CILi1EEES8_S8_EEENS6_IJNS7_ILi128EEENS7_ILi80EEENS7_ILi256EEEEEELi256ENS_6half_tEfNS_4arch4Sm90ELb1ELb0ELb1ELb1ELb0ELb1ELb0ELb1ELb1ELb0ELb0ELb0EEENS1_21CollectiveEpilogueFwdINS6_IJSA_SC_SB_EEES9_SE_SG_Li256ELb1ELb0ELb0ELb0EEENS1_36VarlenDynamicPersistentTileSchedulerILi128ELi80ELi256ELi32ELb0ELb0ELb1ELb1ELb1ELb1EEEEEEEEEvNT_6ParamsE,"ax",@progbits
	.align	128
.text._ZN7cutlass13device_kernelIN5flash11enable_sm90INS1_16FlashAttnFwdSm90INS1_25CollectiveMainloopFwdSm90ILi2EN4cute5tupleIJNS5_1CILi1EEES8_S8_EEENS6_IJNS7_ILi128EEENS7_ILi80EEENS7_ILi256EEEEEELi256ENS_6half_tEfNS_4arch4Sm90ELb1ELb0ELb1ELb1ELb0ELb1ELb0ELb1ELb1ELb0ELb0ELb0EEENS1_21CollectiveEpilogueFwdINS6_IJSA_SC_SB_EEES9_SE_SG_Li256ELb1ELb0ELb0ELb0EEENS1_36VarlenDynamicPersistentTileSchedulerILi128ELi80ELi256ELi32ELb0ELb0ELb1ELb1ELb1ELb1EEEEEEEEEvNT_6ParamsE:
        .type           _ZN7cutlass13device_kernelIN5flash11enable_sm90INS1_16FlashAttnFwdSm90INS1_25CollectiveMainloopFwdSm90ILi2EN4cute5tupleIJNS5_1CILi1EEES8_S8_EEENS6_IJNS7_ILi128EEENS7_ILi80EEENS7_ILi256EEEEEELi256ENS_6half_tEfNS_4arch4Sm90ELb1ELb0ELb1ELb1ELb0ELb1ELb0ELb1ELb1ELb0ELb0ELb0EEENS1_21CollectiveEpilogueFwdINS6_IJSA_SC_SB_EEES9_SE_SG_Li256ELb1ELb0ELb0ELb0EEENS1_36VarlenDynamicPersistentTileSchedulerILi128ELi80ELi256ELi32ELb0ELb0ELb1ELb1ELb1ELb1EEEEEEEEEvNT_6ParamsE,@function
        .size           _ZN7cutlass13device_kernelIN5flash11enable_sm90INS1_16FlashAttnFwdSm90INS1_25CollectiveMainloopFwdSm90ILi2EN4cute5tupleIJNS5_1CILi1EEES8_S8_EEENS6_IJNS7_ILi128EEENS7_ILi80EEENS7_ILi256EEEEEELi256ENS_6half_tEfNS_4arch4Sm90ELb1ELb0ELb1ELb1ELb0ELb1ELb0ELb1ELb1ELb0ELb0ELb0EEENS1_21CollectiveEpilogueFwdINS6_IJSA_SC_SB_EEES9_SE_SG_Li256ELb1ELb0ELb0ELb0EEENS1_36VarlenDynamicPersistentTileSchedulerILi128ELi80ELi256ELi32ELb0ELb0ELb1ELb1ELb1ELb1EEEEEEEEEvNT_6ParamsE,(.L_x_12755 - _ZN7cutlass13device_kernelIN5flash11enable_sm90INS1_16FlashAttnFwdSm90INS1_25CollectiveMainloopFwdSm90ILi2EN4cute5tupleIJNS5_1CILi1EEES8_S8_EEENS6_IJNS7_ILi128EEENS7_ILi80EEENS7_ILi256EEEEEELi256ENS_6half_tEfNS_4arch4Sm90ELb1ELb0ELb1ELb1ELb0ELb1ELb0ELb1ELb1ELb0ELb0ELb0EEENS1_21CollectiveEpilogueFwdINS6_IJSA_SC_SB_EEES9_SE_SG_Li256ELb1ELb0ELb0ELb0EEENS1_36VarlenDynamicPersistentTileSchedulerILi128ELi80ELi256ELi32ELb0ELb0ELb1ELb1ELb1ELb1EEEEEEEEEvNT_6ParamsE)
        .other          _ZN7cutlass13device_kernelIN5flash11enable_sm90INS1_16FlashAttnFwdSm90INS1_25CollectiveMainloopFwdSm90ILi2EN4cute5tupleIJNS5_1CILi1EEES8_S8_EEENS6_IJNS7_ILi128EEENS7_ILi80EEENS7_ILi256EEEEEELi256ENS_6half_tEfNS_4arch4Sm90ELb1ELb0ELb1ELb1ELb0ELb1ELb0ELb1ELb1ELb0ELb0ELb0EEENS1_21CollectiveEpilogueFwdINS6_IJSA_SC_SB_EEES9_SE_SG_Li256ELb1ELb0ELb0ELb0EEENS1_36VarlenDynamicPersistentTileSchedulerILi128ELi80ELi256ELi32ELb0ELb0ELb1ELb1ELb1ELb1EEEEEEEEEvNT_6ParamsE,@"STO_CUDA_ENTRY STV_DEFAULT"
_ZN7cutlass13device_kernelIN5flash11enable_sm90INS1_16FlashAttnFwdSm90INS1_25CollectiveMainloopFwdSm90ILi2EN4cute5tupleIJNS5_1CILi1EEES8_S8_EEENS6_IJNS7_ILi128EEENS7_ILi80EEENS7_ILi256EEEEEELi256ENS_6half_tEfNS_4arch4Sm90ELb1ELb0ELb1ELb1ELb0ELb1ELb0ELb1ELb1ELb0ELb0ELb0EEENS1_21CollectiveEpilogueFwdINS6_IJSA_SC_SB_EEES9_SE_SG_Li256ELb1ELb0ELb0ELb0EEENS1_36VarlenDynamicPersistentTileSchedulerILi128ELi80ELi256ELi32ELb0ELb0ELb1ELb1ELb1ELb1EEEEEEEEEvNT_6ParamsE:
        /* <DEDUP_REMOVED lines=27> */
.L_x_2286:
[----:B------:R-:W-:Y:S05]  /*01b0*/  BSYNC B0 ;  /* 0x0000000000007941 */ /* 0x000fea0003800000 */
.L_x_2285:
        /* <DEDUP_REMOVED lines=41> */
.L_x_2287:
        /* <DEDUP_REMOVED lines=22> */
.L_x_2288:
        /* <DEDUP_REMOVED lines=18> */
.L_x_2289:
        /* <DEDUP_REMOVED lines=22> */
.L_x_2290:
        /* <DEDUP_REMOVED lines=22> */
.L_x_2291:
[----:B0-----:R-:W-:Y:S01]  /*0990*/  UMOV UR4, 0x1 ;  /* 0x0000000100047882 */ /* 0x001fe20000000000 */
[----:B------:R-:W-:Y:S01]  /*09a0*/  PLOP3.LUT P0, PT, PT, PT, UP0, 0x80, 0x0 ;  /* 0x000000000000781c */ /* 0x000fe20003f0f008 */
[----:B------:R-:W-:Y:S01]  /*09b0*/  USEL UR4, UR4, 0x2, !UP0 ;  /* 0x0000000204047887 */ /* 0x000fe2000c000000 */
[----:B------:R-:W-:Y:S01]  /*09c0*/  NOP ;  /* 0x0000000000007918 */ /* 0x000fe20000000000 */
[----:B------:R-:W-:Y:S01]  /*09d0*/  ULDC.64 UR60, c[0x0][0x208] ;  /* 0x00008200003c7ab9 */ /* 0x000fe20000000a00 */
[----:B------:R-:W-:Y:S03]  /*09e0*/  BSSY B7, `(.L_x_2292) ;  /* 0x0002d6c000077945 */ /* 0x000fe60003800000 */
[----:B------:R-:W-:-:S05]  /*09f0*/  IMAD.U32 R2, RZ, RZ, UR4 ;  /* 0x00000004ff027e24 */ /* 0x000fca000f8e00ff */
[----:B------:R0:W-:Y:S01]  /*0a00*/  STL [R1+0x9c], R2 ;  /* 0x00009c0201007387 */ /* 0x0001e20000100800 */
[----:B-12-4-:R-:W-:Y:S06]  /*0a10*/  BAR.SYNC.DEFER_BLOCKING 0x0 ;  /* 0x0000000000007b1d */ /* 0x016fec0000010000 */
[----:B------:R-:W-:Y:S05]  /*0a20*/  @!P0 BRA `(.L_x_2293) ;  /* 0x0000026c00648947 */ /* 0x000fea0003800000 */
.L_x_2294:
        /* <DEDUP_REMOVED lines=9> */
[----:B------:R-:W-:Y:S01]  /*0ac0*/  MOV R16, UR4 ;  /* 0x0000000400107c02 */ /* 0x000fe20008000f00 */
[----:B------:R-:W-:-:S04]  /*0ad0*/  ULDC UR4, c[0x0][0xc14] ;  /* 0x0003050000047ab9 */ /* 0x000fc80000000800 */
[----:B------:R-:W1:Y:S01]  /*0ae0*/  LDS.128 R224, [R16+0x388d0] ;  /* 0x0388d00010e07984 */ /* 0x000e620000000c00 */
[----:B------:R-:W-:Y:S06]  /*0af0*/  BAR.ARV 0x4, 0x120 ;  /* 0x0104800000007b1d */ /* 0x000fec0000002000 */
[----:B-1----:R-:W-:-:S13]  /*0b00*/  ISETP.GE.AND P0, PT, R227, UR4, PT ;  /* 0x00000004e3007c0c */ /* 0x002fda000bf06270 */
[----:B------:R-:W-:Y:S05]  /*0b10*/  @P0 BRA `(.L_x_2295) ;  /* 0x000002d400600947 */ /* 0x000fea0003800000 */
[----:B0-----:R-:W2:Y:S01]  /*0b20*/  LDL R2, [R1+0x9c] ;  /* 0x00009c0001027983 */ /* 0x001ea20000100800 */
[----:B------:R-:W-:Y:S01]  /*0b30*/  R2UR UR4, R16 ;  /* 0x00000000100472ca */ /* 0x000fe200000e0000 */
[----:B------:R-:W-:Y:S01]  /*0b40*/  IMAD.MOV.U32 R17, RZ, RZ, RZ ;  /* 0x000000ffff117224 */ /* 0x000fe200078e00ff */
[----:B------:R-:W-:Y:S01]  /*0b50*/  MOV R214, RZ ;  /* 0x000000ff00d67202 */ /* 0x000fe20000000f00 */
[----:B------:R-:W0:Y:S01]  /*0b60*/  S2R R0, SR_TID.X ;  /* 0x0000000000007919 */ /* 0x000e220000002100 */
[----:B------:R-:W-:Y:S02]  /*0b70*/  IMAD.MOV.U32 R221, RZ, RZ, RZ ;  /* 0x000000ffffdd7224 */ /* 0x000fe400078e00ff */
[----:B------:R-:W-:-:S07]  /*0b80*/  IMAD.MOV.U32 R219, RZ, RZ, RZ ;  /* 0x000000ffffdb7224 */ /* 0x000fce00078e00ff */
[----:B------:R-:W-:Y:S01]  /*0b90*/  UIADD3 UR4, UR4, 0x14400, URZ ;  /* 0x0001440004047890 */ /* 0x000fe2000fffe03f */
[----:B0-----:R-:W-:-:S05]  /*0ba0*/  VIADD R222, R0, 0xffffff80 ;  /* 0xffffff8000de7836 */ /* 0x001fca0000000000 */
[----:B------:R-:W-:-:S04]  /*0bb0*/  SHF.R.S32.HI R3, RZ, 0x1f, R222 ;  /* 0x0000001fff037819 */ /* 0x000fc800000114de */
[CC--:B------:R-:W-:Y:S02]  /*0bc0*/  LEA.HI R0, R3.reuse, R222.reuse, RZ, 0x7 ;  /* 0x000000de03007211 */ /* 0x0c0fe400078f38ff */
[CC--:B------:R-:W-:Y:S02]  /*0bd0*/  LEA.HI R18, R3.reuse, R222.reuse, RZ, 0x3 ;  /* 0x000000de03127211 */ /* 0x0c0fe400078f18ff */
[----:B------:R-:W-:Y:S02]  /*0be0*/  LOP3.LUT R5, R0, 0xffffff80, RZ, 0xc0, !PT ;  /* 0xffffff8000057812 */ /* 0x000fe400078ec0ff */
[CC--:B------:R-:W-:Y:S02]  /*0bf0*/  LEA.HI R4, R3.reuse, R222.reuse, RZ, 0x5 ;  /* 0x000000de03047211 */ /* 0x0c0fe400078f28ff */
[----:B------:R-:W-:Y:S01]  /*0c00*/  LEA.HI R10, R3, R222, RZ, 0x6 ;  /* 0x000000de030a7211 */ /* 0x000fe200078f30ff */
[----:B------:R-:W-:Y:S01]  /*0c10*/  IMAD.IADD R6, R222, 0x1, -R5 ;  /* 0x00000001de067824 */ /* 0x000fe200078e0a05 */
[----:B------:R-:W-:-:S02]  /*0c20*/  LOP3.LUT R7, R18, 0xfffffff8, RZ, 0xc0, !PT ;  /* 0xfffffff812077812 */ /* 0x000fc400078ec0ff */
[----:B------:R-:W-:Y:S01]  /*0c30*/  SHF.L.U32 R5, R4, 0x5, RZ ;  /* 0x0000000504057819 */ /* 0x000fe200000006ff */
[----:B------:R-:W-:Y:S01]  /*0c40*/  IMAD.SHL.U32 R10, R10, 0x8, RZ ;  /* 0x000000080a0a7824 */ /* 0x000fe200078e00ff */
[----:B------:R-:W-:Y:S02]  /*0c50*/  SHF.R.S32.HI R9, RZ, 0x1f, R6 ;  /* 0x0000001fff097819 */ /* 0x000fe40000011406 */
[----:B------:R-:W-:Y:S02]  /*0c60*/  SHF.R.S32.HI R18, RZ, 0x3, R18 ;  /* 0x00000003ff127819 */ /* 0x000fe40000011412 */
[CC--:B------:R-:W-:Y:S02]  /*0c70*/  LEA.HI R8, R9.reuse, R6.reuse, RZ, 0x2 ;  /* 0x0000000609087211 */ /* 0x0c0fe400078f10ff */
[----:B------:R-:W-:Y:S01]  /*0c80*/  LEA.HI R9, R9, R6, RZ, 0x5 ;  /* 0x0000000609097211 */ /* 0x000fe200078f28ff */
[C---:B------:R-:W-:Y:S01]  /*0c90*/  IMAD.SHL.U32 R234, R18.reuse, 0x40, RZ ;  /* 0x0000004012ea7824 */ /* 0x040fe200078e00ff */
[----:B------:R-:W-:Y:S01]  /*0ca0*/  SHF.R.S32.HI R11, RZ, 0x1f, R8 ;  /* 0x0000001fff0b7819 */ /* 0x000fe20000011408 */
[C---:B------:R-:W-:Y:S01]  /*0cb0*/  VIADD R218, R18.reuse, 0x20 ;  /* 0x0000002012da7836 */ /* 0x040fe20000000000 */
[----:B------:R-:W-:Y:S01]  /*0cc0*/  SHF.R.S32.HI R9, RZ, 0x5, R9 ;  /* 0x00000005ff097819 */ /* 0x000fe20000011409 */
[----:B------:R-:W-:Y:S01]  /*0cd0*/  VIADD R220, R18, 0x40 ;  /* 0x0000004012dc7836 */ /* 0x000fe20000000000 */
[----:B------:R-:W-:-:S02]  /*0ce0*/  LOP3.LUT R236, R10, 0xfffffe00, RZ, 0xc0, !PT ;  /* 0xfffffe000aec7812 */ /* 0x000fc400078ec0ff */
[----:B------:R-:W-:Y:S01]  /*0cf0*/  SHF.L.U32 R229, R218, 0x6, RZ ;  /* 0x00000006dae57819 */ /* 0x000fe200000006ff */
[----:B------:R-:W-:Y:S01]  /*0d00*/  IMAD.SHL.U32 R228, R220, 0x40, RZ ;  /* 0x00000040dce47824 */ /* 0x000fe200078e00ff */
[----:B------:R-:W-:Y:S02]  /*0d10*/  SHF.R.S32.HI R19, RZ, 0x1f, R18 ;  /* 0x0000001fff137819 */ /* 0x000fe40000011412 */
[----:B------:R-:W-:Y:S02]  /*0d20*/  LOP3.LUT R229, R229, 0x1c0, RZ, 0xc0, !PT ;  /* 0x000001c0e5e57812 */ /* 0x000fe400078ec0ff */
[----:B------:R-:W-:Y:S02]  /*0d30*/  LOP3.LUT R228, R228, 0x1c0, RZ, 0xc0, !PT ;  /* 0x000001c0e4e47812 */ /* 0x000fe400078ec0ff */
[----:B------:R-:W-:Y:S02]  /*0d40*/  SHF.R.U32.HI R233, RZ, 0x3, R229 ;  /* 0x00000003ffe97819 */ /* 0x000fe400000116e5 */
[----:B------:R-:W-:-:S02]  /*0d50*/  SHF.R.U32.HI R232, RZ, 0x3, R228 ;  /* 0x00000003ffe87819 */ /* 0x000fc400000116e4 */
[----:B--2---:R-:W-:Y:S02]  /*0d60*/  R2UR UR5, R2 ;  /* 0x00000000020572ca */ /* 0x004fe400000e0000 */
[----:B------:R-:W-:-:S04]  /*0d70*/  LEA.HI R2, R3, R222, RZ, 0x4 ;  /* 0x000000de03027211 */ /* 0x000fc800078f20ff */
[----:B------:R-:W-:-:S05]  /*0d80*/  LOP3.LUT R3, R2, 0x3fffff0, RZ, 0xc0, !PT ;  /* 0x03fffff002037812 */ /* 0x000fca00078ec0ff */
[C---:B------:R-:W-:Y:S01]  /*0d90*/  IMAD.IADD R4, R222.reuse, 0x1, -R3 ;  /* 0x00000001de047824 */ /* 0x040fe200078e0a03 */
[----:B------:R-:W-:Y:S01]  /*0da0*/  SHF.R.S32.HI R3, RZ, 0x7, R0 ;  /* 0x00000007ff037819 */ /* 0x000fe20000011400 */
[----:B------:R-:W-:Y:S01]  /*0db0*/  IMAD.IADD R222, R222, 0x1, -R7 ;  /* 0x00000001dede7824 */ /* 0x000fe200078e0a07 */
[----:B------:R-:W-:Y:S01]  /*0dc0*/  LOP3.LUT R7, R5, 0xfffffc00, RZ, 0xc0, !PT ;  /* 0xfffffc0005077812 */ /* 0x000fe200078ec0ff */
[----:B------:R-:W-:Y:S01]  /*0dd0*/  ULOP3.LUT UR5, UR5, 0x1, URZ, 0xfc, !UPT ;  /* 0x0000000105057892 */ /* 0x000fe2000f8efc3f */
[----:B------:R-:W-:Y:S01]  /*0de0*/  SHF.R.S32.HI R5, RZ, 0x4, R2 ;  /* 0x00000004ff057819 */ /* 0x000fe20000011402 */
[----:B------:R-:W-:Y:S01]  /*0df0*/  IMAD.SHL.U32 R22, R222, 0x4, RZ ;  /* 0x00000004de167824 */ /* 0x000fe200078e00ff */
[----:B------:R-:W-:Y:S01]  /*0e00*/  LEA.HI R0, R0, R3, RZ, 0x1 ;  /* 0x0000000300007211 */ /* 0x000fe200078f08ff */
[----:B------:R-:W-:Y:S01]  /*0e10*/  IMAD.SHL.U32 R213, R222, 0x8, RZ ;  /* 0x00000008ded57824 */ /* 0x000fe200078e00ff */
[----:B------:R-:W-:Y:S01]  /*0e20*/  LEA R7, R4, R7, 0x6 ;  /* 0x0000000704077211 */ /* 0x000fe200078e30ff */
[----:B------:R-:W-:Y:S01]  /*0e30*/  VIADD R215, R22, 0x40 ;  /* 0x0000004016d77836 */ /* 0x000fe20000000000 */
[----:B------:R-:W-:Y:S01]  /*0e40*/  LEA.HI R2, R2, R5, RZ, 0x1 ;  /* 0x0000000502027211 */ /* 0x000fe200078f08ff */
[C---:B------:R-:W-:Y:S01]  /*0e50*/  VIADD R216, R22.reuse, 0x20 ;  /* 0x0000002016d87836 */ /* 0x040fe20000000000 */
[----:B------:R-:W-:Y:S01]  /*0e60*/  SHF.R.S32.HI R4, RZ, 0x2, R8 ;  /* 0x00000002ff047819 */ /* 0x000fe20000011408 */
[----:B------:R-:W-:Y:S01]  /*0e70*/  IMAD.IADD R212, R22, 0x1, R215 ;  /* 0x0000000116d47824 */ /* 0x000fe200078e02d7 */
[----:B------:R-:W-:-:S02]  /*0e80*/  LOP3.LUT R0, R0, 0x3fffffe, RZ, 0xc0, !PT ;  /* 0x03fffffe00007812 */ /* 0x000fc400078ec0ff */
[----:B------:R-:W-:Y:S02]  /*0e90*/  LOP3.LUT R2, R2, 0x1ffffffe, RZ, 0xc0, !PT ;  /* 0x1ffffffe02027812 */ /* 0x000fe400078ec0ff */
[----:B------:R-:W-:Y:S02]  /*0ea0*/  LEA.HI R11, R11, R4, RZ, 0x3 ;  /* 0x000000040b0b7211 */ /* 0x000fe400078f18ff */
[----:B------:R-:W-:Y:S01]  /*0eb0*/  IADD3 R0, R3, -R0, RZ ;  /* 0x8000000003007210 */ /* 0x000fe20007ffe0ff */
[----:B------:R-:W-:Y:S01]  /*0ec0*/  IMAD.IADD R2, R5, 0x1, -R2 ;  /* 0x0000000105027824 */ /* 0x000fe200078e0a02 */
[----:B------:R-:W-:Y:S02]  /*0ed0*/  SHF.R.S32.HI R3, RZ, 0x1f, R212 ;  /* 0x0000001fff037819 */ /* 0x000fe400000114d4 */
[----:B------:R-:W-:Y:S01]  /*0ee0*/  LOP3.LUT R11, R11, 0xfffffff8, RZ, 0xc0, !PT ;  /* 0xfffffff80b0b7812 */ /* 0x000fe200078ec0ff */
[----:B------:R-:W-:Y:S01]  /*0ef0*/  IMAD R2, R2, 0x8, R7 ;  /* 0x0000000802027824 */ /* 0x000fe200078e0207 */
[----:B------:R-:W-:-:S02]  /*0f00*/  LEA.HI R5, R3, R212, RZ, 0x3 ;  /* 0x000000d403057211 */ /* 0x000fc400078f18ff */
[----:B------:R-:W-:Y:S02]  /*0f10*/  LEA.HI R3, R3, R212, RZ, 0x6 ;  /* 0x000000d403037211 */ /* 0x000fe400078f30ff */
[----:B------:R-:W-:Y:S01]  /*0f20*/  IADD3 R4, R4, -R11, RZ ;  /* 0x8000000b04047210 */ /* 0x000fe20007ffe0ff */
[----:B------:R0:W-:Y:S01]  /*0f30*/  STL [R1+0x98], R2 ;  /* 0x0000980201007387 */ /* 0x0001e20000100800 */
[----:B------:R-:W-:Y:S01]  /*0f40*/  LOP3.LUT R5, R5, 0x38, RZ, 0xc0, !PT ;  /* 0x0000003805057812 */ /* 0x000fe200078ec0ff */
[----:B------:R-:W-:Y:S01]  /*0f50*/  IMAD.SHL.U32 R7, R3, 0x80, RZ ;  /* 0x0000008003077824 */ /* 0x000fe200078e00ff */
[----:B------:R-:W-:Y:S02]  /*0f60*/  LEA R9, R9, R4, 0x4 ;  /* 0x0000000409097211 */ /* 0x000fe400078e20ff */
[----:B------:R-:W-:Y:S02]  /*0f70*/  LOP3.LUT R3, R8, 0x7ffffffc, RZ, 0xc0, !PT ;  /* 0x7ffffffc08037812 */ /* 0x000fe400078ec0ff */
[----:B------:R-:W-:Y:S01]  /*0f80*/  LOP3.LUT R4, R5, 0x1c0, R234, 0xf8, !PT ;  /* 0x000001c005047812 */ /* 0x000fe200078ef8ea */
[----:B------:R-:W-:Y:S01]  /*0f90*/  IMAD R0, R0, 0x40, R9 ;  /* 0x0000004000007824 */ /* 0x000fe200078e0209 */
[----:B------:R-:W-:-:S02]  /*0fa0*/  IADD3 R3, R6, -R3, RZ ;  /* 0x8000000306037210 */ /* 0x000fc40007ffe0ff */
[----:B0-----:R-:W-:Y:S02]  /*0fb0*/  LOP3.LUT R2, R234, 0x1c0, RZ, 0xc0, !PT ;  /* 0x000001c0ea027812 */ /* 0x001fe400078ec0ff */
[----:B------:R-:W-:Y:S01]  /*0fc0*/  IADD3 R6, R18, 0x60, RZ ;  /* 0x0000006012067810 */ /* 0x000fe20007ffe0ff */
[----:B------:R-:W-:Y:S01]  /*0fd0*/  STL [R1+0x68], R3 ;  /* 0x0000680301007387 */ /* 0x000fe20000100800 */
[----:B------:R-:W-:Y:S02]  /*0fe0*/  SHF.R.U32.HI R235, RZ, 0x3, R2 ;  /* 0x00000003ffeb7819 */ /* 0x000fe40000011602 */
[----:B------:R-:W-:Y:S01]  /*0ff0*/  LOP3.LUT R7, R7, 0xffffe000, RZ, 0xc0, !PT ;  /* 0xffffe00007077812 */ /* 0x000fe200078ec0ff */
[----:B------:R0:W-:Y:S01]  /*1000*/  STL [R1+0x6c], R0 ;  /* 0x00006c0001007387 */ /* 0x0001e20000100800 */
[----:B------:R-:W-:Y:S02]  /*1010*/  LOP3.LUT R4, R4, R235, RZ, 0x3c, !PT ;  /* 0x000000eb04047212 */ /* 0x000fe400078e3cff */
[----:B------:R-:W-:Y:S01]  /*1020*/  LOP3.LUT R2, R2, 0x38, R213, 0xf8, !PT ;  /* 0x0000003802027812 */ /* 0x000fe200078ef8d5 */
[----:B------:R-:W-:Y:S01]  /*1030*/  STL [R1+0x84], RZ ;  /* 0x000084ff01007387 */ /* 0x000fe20000100800 */
[----:B------:R-:W-:-:S02]  /*1040*/  IADD3 R4, R4, R7, R236 ;  /* 0x0000000704047210 */ /* 0x000fc40007ffe0ec */
[----:B------:R-:W-:Y:S02]  /*1050*/  SHF.R.S32.HI R8, RZ, 0x1f, R218 ;  /* 0x0000001fff087819 */ /* 0x000fe400000114da */
[--C-:B------:R-:W-:Y:S02]  /*1060*/  SHF.R.S32.HI R7, RZ, 0x1f, R220.reuse ;  /* 0x0000001fff077819 */ /* 0x100fe400000114dc */
[----:B0-----:R-:W-:Y:S02]  /*1070*/  MOV R0, UR5 ;  /* 0x0000000500007c02 */ /* 0x001fe40008000f00 */
[----:B------:R-:W-:Y:S02]  /*1080*/  LOP3.LUT R2, R236, R2, R235, 0xf6, !PT ;  /* 0x00000002ec027212 */ /* 0x000fe400078ef6eb */
[----:B------:R-:W-:Y:S01]  /*1090*/  SHF.R.S32.HI R5, RZ, 0x1f, R220 ;  /* 0x0000001fff057819 */ /* 0x000fe200000114dc */
[----:B------:R0:W-:Y:S01]  /*10a0*/  STL [R1+0x60], R0 ;  /* 0x0000600001007387 */ /* 0x0001e20000100800 */
[----:B------:R-:W-:-:S02]  /*10b0*/  SHF.R.S32.HI R3, RZ, 0x1f, R218 ;  /* 0x0000001fff037819 */ /* 0x000fc400000114da */
[----:B------:R-:W-:Y:S02]  /*10c0*/  LEA.HI R5, R5, R220, RZ, 0x3 ;  /* 0x000000dc05057211 */ /* 0x000fe400078f18ff */
[----:B------:R-:W-:Y:S02]  /*10d0*/  LEA.HI R3, R3, R218, RZ, 0x3 ;  /* 0x000000da03037211 */ /* 0x000fe400078f18ff */
[----:B------:R-:W-:Y:S01]  /*10e0*/  IADD3 R217, R22, 0x60, RZ ;  /* 0x0000006016d97810 */ /* 0x000fe20007ffe0ff */
[----:B------:R-:W-:Y:S01]  /*10f0*/  IMAD.SHL.U32 R5, R5, 0x40, RZ ;  /* 0x0000004005057824 */ /* 0x000fe200078e00ff */
[----:B------:R-:W-:Y:S01]  /*1100*/  SHF.L.U32 R3, R3, 0x6, RZ ;  /* 0x0000000603037819 */ /* 0x000fe200000006ff */
[----:B0-----:R-:W-:-:S03]  /*1110*/  IMAD.U32 R0, RZ, RZ, UR4 ;  /* 0x00000004ff007e24 */ /* 0x001fc6000f8e00ff */
[----:B------:R-:W-:Y:S02]  /*1120*/  LOP3.LUT R230, R3, 0xfffffe00, RZ, 0xc0, !PT ;  /* 0xfffffe0003e67812 */ /* 0x000fe400078ec0ff */
[----:B------:R0:W-:Y:S01]  /*1130*/  STL [R1+0x80], R0 ;  /* 0x0000800001007387 */ /* 0x0001e20000100800 */
[----:B------:R-:W-:-:S03]  /*1140*/  LOP3.LUT R231, R5, 0xfffffe00, RZ, 0xc0, !PT ;  /* 0xfffffe0005e77812 */ /* 0x000fc600078ec0ff */
[----:B------:R1:W-:Y:S04]  /*1150*/  STL [R1+0x8c], R6 ;  /* 0x00008c0601007387 */ /* 0x0003e80000100800 */
[----:B------:R-:W-:Y:S01]  /*1160*/  STL [R1+0x74], R8 ;  /* 0x0000740801007387 */ /* 0x000fe20000100800 */
[----:B0-----:R-:W-:-:S03]  /*1170*/  SHF.R.S32.HI R0, RZ, 0x1f, R6 ;  /* 0x0000001fff007819 */ /* 0x001fc60000011406 */
[----:B------:R0:W-:Y:S01]  /*1180*/  STL [R1+0x70], R7 ;  /* 0x0000700701007387 */ /* 0x0001e20000100800 */
[----:B------:R-:W-:Y:S01]  /*1190*/  LEA.HI R0, R0, R6, RZ, 0x3 ;  /* 0x0000000600007211 */ /* 0x000fe200078f18ff */
[C---:B-1----:R-:W-:Y:S02]  /*11a0*/  VIADD R6, R213.reuse, 0xc0 ;  /* 0x000000c0d5067836 */ /* 0x042fe40000000000 */
[----:B------:R1:W-:Y:S02]  /*11b0*/  STL [R1+0x64], R2 ;  /* 0x0000640201007387 */ /* 0x0003e40000100800 */
[----:B------:R-:W-:Y:S02]  /*11c0*/  IMAD.SHL.U32 R0, R0, 0x40, RZ ;  /* 0x0000004000007824 */ /* 0x000fe400078e00ff */
[----:B0-----:R-:W-:-:S03]  /*11d0*/  VIADD R7, R213, 0x80 ;  /* 0x00000080d5077836 */ /* 0x001fc60000000000 */
[----:B-1----:R-:W-:Y:S02]  /*11e0*/  LOP3.LUT R2, R0, 0xfffffe00, RZ, 0xc0, !PT ;  /* 0xfffffe0000027812 */ /* 0x002fe400078ec0ff */
[----:B------:R-:W-:-:S05]  /*11f0*/  LEA R0, R4, UR4, 0x1 ;  /* 0x0000000404007c11 */ /* 0x000fca000f8e08ff */
[----:B------:R0:W-:Y:S04]  /*1200*/  STL [R1+0x94], R0 ;  /* 0x0000940001007387 */ /* 0x0001e80000100800 */
[----:B------:R0:W-:Y:S02]  /*1210*/  STL [R1+0x90], R2 ;  /* 0x0000900201007387 */ /* 0x0001e40000100800 */
.L_x_2575:
[----:B0-----:R-:W0:Y:S01]  /*1220*/  LDC.64 R2, c[0x0][0xc60] ;  /* 0x00031800ff027b82 */ /* 0x001e220000000a00 */
        /* <DEDUP_REMOVED lines=14> */
[C---:B------:R-:W-:Y:S02]  /*1310*/  @P2 LEA R2, P3, R8.reuse, UR4, 0x2 ;  /* 0x0000000408022c11 */ /* 0x040fe4000f8610ff */
[C-C-:B------:R-:W-:Y:S02]  /*1320*/  SHF.L.U64.HI R29, R8.reuse, 0x2, R0.reuse ;  /* 0x00000002081d7819 */ /* 0x140fe40000010200 */
[C---:B------:R-:W-:Y:S01]  /*1330*/  @P2 LEA.HI.X R3, R8.reuse, UR5, R0, 0x2, P3 ;  /* 0x0000000508032c11 */ /* 0x040fe200098f1400 */
[----:B------:R-:W-:Y:S01]  /*1340*/  IMAD.MOV.U32 R0, RZ, RZ, RZ ;  /* 0x000000ffff007224 */ /* 0x000fe200078e00ff */
[----:B------:R-:W-:Y:S01]  /*1350*/  SHF.L.U32 R28, R8, 0x2, RZ ;  /* 0x00000002081c7819 */ /* 0x000fe200000006ff */
[----:B------:R-:W-:-:S03]  /*1360*/  ULDC UR4, c[0x0][0x288] ;  /* 0x0000a20000047ab9 */ /* 0x000fc60000000800 */
[C---:B------:R-:W-:Y:S01]  /*1370*/  IADD3 R6, P4, R28.reuse, UR8, RZ ;  /* 0x000000081c067c10 */ /* 0x040fe2000ff9e0ff */
[----:B------:R0:W5:Y:S01]  /*1380*/  @P2 LDG.E R0, desc[UR60][R2.64] ;  /* 0x0000003c02002981 */ /* 0x000162000c1e1900 */
[----:B------:R-:W-:Y:S01]  /*1390*/  @P1 IADD3 R4, P2, R28, UR6, RZ ;  /* 0x000000061c041c10 */ /* 0x000fe2000ff5e0ff */
[----:B------:R-:W-:Y:S01]  /*13a0*/  ULDC UR8, c[0x0][0x2e0] ;  /* 0x0000b80000087ab9 */ /* 0x000fe20000000800 */
[----:B------:R-:W-:Y:S01]  /*13b0*/  MOV R227, UR4 ;  /* 0x0000000400e37c02 */ /* 0x000fe20008000f00 */
[----:B------:R0:W-:Y:S01]  /*13c0*/  STL [R1+0x88], R225 ;  /* 0x000088e101007387 */ /* 0x0001e20000100800 */
[C---:B------:R-:W-:Y:S01]  /*13d0*/  IADD3.X R7, R29.reuse, UR9, RZ, P4, !PT ;  /* 0x000000091d077c10 */ /* 0x040fe2000a7fe4ff */
[----:B------:R-:W-:Y:S01]  /*13e0*/  ULDC.64 UR4, c[0x0][0x3f8] ;  /* 0x0000fe0000047ab9 */ /* 0x000fe20000000a00 */
[----:B------:R-:W-:-:S03]  /*13f0*/  @P1 IADD3.X R5, R29, UR7, RZ, P2, !PT ;  /* 0x000000071d051c10 */ /* 0x000fc600097fe4ff */
[----:B------:R0:W5:Y:S04]  /*1400*/  @P0 LDG.E R26, desc[UR60][R6.64] ;  /* 0x0000003c061a0981 */ /* 0x000168000c1e1900 */
[----:B------:R0:W-:Y:S01]  /*1410*/  STL [R1+0x7c], R226 ;  /* 0x00007ce201007387 */ /* 0x0001e20000100800 */
[----:B------:R-:W-:Y:S01]  /*1420*/  UISETP.NE.U32.AND UP0, UPT, UR4, URZ, UPT ;  /* 0x0000003f0400728c */ /* 0x000fe2000bf05070 */
[----:B------:R-:W-:Y:S02]  /*1430*/  ULDC.64 UR6, c[0x0][0xa20] ;  /* 0x0002880000067ab9 */ /* 0x000fe40000000a00 */
[----:B------:R0:W5:Y:S01]  /*1440*/  @P1 LDG.E R227, desc[UR60][R4.64] ;  /* 0x0000003c04e31981 */ /* 0x000162000c1e1900 */
[----:B------:R-:W-:Y:S01]  /*1450*/  UISETP.NE.AND.EX UP0, UPT, UR5, URZ, UPT, UP0 ;  /* 0x0000003f0500728c */ /* 0x000fe2000bf05300 */
[----:B------:R-:W-:Y:S01]  /*1460*/  ULDC UR4, c[0x0][0x404] ;  /* 0x0001010000047ab9 */ /* 0x000fe20000000800 */
[----:B------:R-:W-:-:S02]  /*1470*/  ISETP.NE.U32.AND P2, PT, RZ, UR6, PT ;  /* 0x00000006ff007c0c */ /* 0x000fc4000bf45070 */
[----:B------:R-:W-:Y:S01]  /*1480*/  USEL UR4, UR4, 0x1, UP0 ;  /* 0x0000000104047887 */ /* 0x000fe20008000000 */
[----:B------:R-:W-:Y:S01]  /*1490*/  ULDC UR9, c[0x0][0x338] ;  /* 0x0000ce0000097ab9 */ /* 0x000fe20000000800 */
[----:B------:R-:W-:Y:S02]  /*14a0*/  ISETP.NE.AND.EX P2, PT, RZ, UR7, PT, P2 ;  /* 0x00000007ff007c0c */ /* 0x000fe4000bf45320 */
[----:B------:R-:W-:Y:S01]  /*14b0*/  UIMAD UR8, UR4, UR8, URZ ;  /* 0x00000008040872a4 */ /* 0x000fe2000f8e023f */
[----:B------:R-:W-:Y:S01]  /*14c0*/  IMAD.MOV.U32 R25, RZ, RZ, R8 ;  /* 0x000000ffff197224 */ /* 0x000fe200078e0008 */
[----:B0-----:R-:W-:Y:S10]  /*14d0*/  @P1 BRA `(.L_x_2296) ;  /* 0x0000000000241947 */ /* 0x001ff40003800000 */
[----:B------:R-:W-:Y:S02]  /*14e0*/  ULDC.64 UR4, c[0x0][0xa00] ;  /* 0x0002800000047ab9 */ /* 0x000fe40000000a00 */
[----:B------:R-:W-:-:S04]  /*14f0*/  ISETP.NE.U32.AND P1, PT, RZ, UR4, PT ;  /* 0x00000004ff007c0c */ /* 0x000fc8000bf25070 */
[----:B------:R-:W-:-:S13]  /*1500*/  ISETP.NE.AND.EX P1, PT, RZ, UR5, PT, P1 ;  /* 0x00000005ff007c0c */ /* 0x000fda000bf25310 */
[----:B------:R-:W-:Y:S05]  /*1510*/  @!P1 BRA `(.L_x_2296) ;  /* 0x0000000000149947 */ /* 0x000fea0003800000 */
[----:B------:R-:W0:Y:S02]  /*1520*/  LDC.64 R2, c[0x0][0xa00] ;  /* 0x00028000ff027b82 */ /* 0x000e240000000a00 */
[----:B0-----:R-:W-:-:S05]  /*1530*/  IMAD.WIDE R2, R25, 0x4, R2 ;  /* 0x0000000419027825 */ /* 0x001fca00078e0202 */
[----:B-----5:R-:W2:Y:S04]  /*1540*/  LDG.E R227, desc[UR60][R2.64] ;  /* 0x0000003c02e37981 */ /* 0x020ea8000c1e1900 */
[----:B------:R-:W2:Y:S02]  /*1550*/  LDG.E R4, desc[UR60][R2.64+0x4] ;  /* 0x0000043c02047981 */ /* 0x000ea4000c1e1900 */
[----:B--2---:R-:W-:-:S07]  /*1560*/  IMAD.IADD R227, R4, 0x1, -R227 ;  /* 0x0000000104e37824 */ /* 0x004fce00078e0ae3 */
.L_x_2296:
[----:B------:R-:W-:Y:S01]  /*1570*/  MOV R2, UR9 ;  /* 0x0000000900027c02 */ /* 0x000fe20008000f00 */
[----:B------:R-:W-:Y:S01]  /*1580*/  IMAD.U32 R27, RZ, RZ, UR8 ;  /* 0x00000008ff1b7e24 */ /* 0x000fe2000f8e00ff */
[----:B------:R-:W-:Y:S06]  /*1590*/  @!P2 BRA `(.L_x_2297) ;  /* 0x000000000010a947 */ /* 0x000fec0003800000 */
[----:B------:R-:W-:-:S04]  /*15a0*/  IADD3 R4, P0, R28, UR6, RZ ;  /* 0x000000061c047c10 */ /* 0x000fc8000ff1e0ff */
[----:B------:R-:W-:-:S05]  /*15b0*/  IADD3.X R5, R29, UR7, RZ, P0, !PT ;  /* 0x000000071d057c10 */ /* 0x000fca00087fe4ff */
[----:B------:R0:W5:Y:S01]  /*15c0*/  LDG.E R27, desc[UR60][R4.64] ;  /* 0x0000003c041b7981 */ /* 0x000162000c1e1900 */
[----:B------:R-:W-:Y:S05]  /*15d0*/  BRA `(.L_x_2298) ;  /* 0x0000000000107947 */ /* 0x000fea0003800000 */
.L_x_2297:
[----:B------:R-:W-:Y:S05]  /*15e0*/  @!P0 BRA `(.L_x_2298) ;  /* 0x00000000000c8947 */ /* 0x000fea0003800000 */
[----:B------:R-:W2:Y:S04]  /*15f0*/  LDG.E R4, desc[UR60][R6.64] ;  /* 0x0000003c06047981 */ /* 0x000ea8000c1e1900 */
[----:B------:R-:W2:Y:S02]  /*1600*/  LDG.E R27, desc[UR60][R6.64+0x4] ;  /* 0x0000043c061b7981 */ /* 0x000ea4000c1e1900 */
[----:B--2---:R-:W-:-:S07]  /*1610*/  IMAD.IADD R27, R27, 0x1, -R4 ;  /* 0x000000011b1b7824 */ /* 0x004fce00078e0a04 */
.L_x_2298:
[----:B------:R-:W-:Y:S02]  /*1620*/  ULDC.64 UR4, c[0x0][0xa10] ;  /* 0x0002840000047ab9 */ /* 0x000fe40000000a00 */
[----:B------:R-:W-:-:S04]  /*1630*/  ISETP.NE.U32.AND P0, PT, RZ, UR4, PT ;  /* 0x00000004ff007c0c */ /* 0x000fc8000bf05070 */
[----:B------:R-:W-:Y:S01]  /*1640*/  ISETP.NE.AND.EX P0, PT, RZ, UR5, PT, P0 ;  /* 0x00000005ff007c0c */ /* 0x000fe2000bf05300 */
[----:B------:R-:W-:-:S12]  /*1650*/  ULDC.64 UR4, c[0x0][0xa30] ;  /* 0x00028c0000047ab9 */ /* 0x000fd80000000a00 */
[----:B0-----:R-:W0:Y:S02]  /*1660*/  @P0 LDC.64 R4, c[0x0][0xa10] ;  /* 0x00028400ff040b82 */ /* 0x001e240000000a00 */
[----:B0-----:R-:W-:-:S05]  /*1670*/  @P0 IMAD.WIDE R4, R25, 0x4, R4 ;  /* 0x0000000419040825 */ /* 0x001fca00078e0204 */
[----:B------:R-:W2:Y:S04]  /*1680*/  @P0 LDG.E R3, desc[UR60][R4.64] ;  /* 0x0000003c04030981 */ /* 0x000ea8000c1e1900 */
[----:B------:R0:W2:Y:S01]  /*1690*/  @P0 LDG.E R8, desc[UR60][R4.64+0x4] ;  /* 0x0000043c04080981 */ /* 0x0000a2000c1e1900 */
[----:B------:R-:W-:Y:S02]  /*16a0*/  ISETP.NE.U32.AND P1, PT, RZ, UR4, PT ;  /* 0x00000004ff007c0c */ /* 0x000fe4000bf25070 */
[----:B-----5:R-:W-:Y:S02]  /*16b0*/  MOV R144, R27 ;  /* 0x0000001b00907202 */ /* 0x020fe40000000f00 */
[----:B------:R-:W-:-:S13]  /*16c0*/  ISETP.NE.AND.EX P1, PT, RZ, UR5, PT, P1 ;  /* 0x00000005ff007c0c */ /* 0x000fda000bf25310 */
[----:B------:R-:W-:-:S04]  /*16d0*/  @P1 IADD3 R6, P2, R28, UR4, RZ ;  /* 0x000000041c061c10 */ /* 0x000fc8000ff5e0ff */
[----:B------:R-:W-:-:S05]  /*16e0*/  @P1 IADD3.X R7, R29, UR5, RZ, P2, !PT ;  /* 0x000000051d071c10 */ /* 0x000fca00097fe4ff */
[----:B------:R1:W5:Y:S01]  /*16f0*/  @P1 LDG.E R144, desc[UR60][R6.64] ;  /* 0x0000003c06901981 */ /* 0x000362000c1e1900 */
[----:B------:R-:W-:Y:S01]  /*1700*/  IMAD.IADD R9, R27, 0x1, -R0 ;  /* 0x000000011b097824 */ /* 0x000fe200078e0a00 */
[----:B0-----:R-:W-:Y:S02]  /*1710*/  LEA R4, R225, 0xcf, 0x7 ;  /* 0x000000cfe1047811 */ /* 0x001fe400078e38ff */
[----:B------:R-:W-:Y:S01]  /*1720*/  PLOP3.LUT P2, PT, PT, PT, PT, 0x80, 0x0 ;  /* 0x000000000000781c */ /* 0x000fe20003f4f070 */
[----:B------:R-:W-:-:S05]  /*1730*/  IMAD.MOV R124, RZ, RZ, -R9 ;  /* 0x000000ffff7c7224 */ /* 0x000fca00078e0a09 */
[----:B------:R-:W-:Y:S01]  /*1740*/  VIMNMX R124, RZ, R124, !PT ;  /* 0x0000007cff7c7248 */ /* 0x000fe20007fe0100 */
[----:B--2---:R-:W-:-:S05]  /*1750*/  @P0 IMAD.IADD R2, R8, 0x1, -R3 ;  /* 0x0000000108020824 */ /* 0x004fca00078e0a03 */
[----:B------:R-:W-:-:S04]  /*1760*/  IADD3 R237, R9, R2, RZ ;  /* 0x0000000209ed7210 */ /* 0x000fc80007ffe0ff */
[C---:B------:R-:W-:Y:S01]  /*1770*/  IADD3 R4, R237.reuse, R4, -R227 ;  /* 0x00000004ed047210 */ /* 0x040fe20007ffe8e3 */
[----:B------:R-:W-:-:S04]  /*1780*/  VIADD R0, R237, 0x4f ;  /* 0x0000004fed007836 */ /* 0x000fc80000000000 */
[----:B------:R-:W-:-:S04]  /*1790*/  IMAD.HI R0, R0, 0x66666667, RZ ;  /* 0x6666666700007827 */ /* 0x000fc800078e02ff */
[----:B------:R-:W-:Y:S01]  /*17a0*/  IMAD.HI R4, R4, 0x66666667, RZ ;  /* 0x6666666704047827 */ /* 0x000fe200078e02ff */
[----:B------:R-:W-:-:S04]  /*17b0*/  SHF.R.U32.HI R3, RZ, 0x1f, R0 ;  /* 0x0000001fff037819 */ /* 0x000fc80000011600 */
[----:B------:R-:W-:Y:S02]  /*17c0*/  SHF.R.U32.HI R5, RZ, 0x1f, R4 ;  /* 0x0000001fff057819 */ /* 0x000fe40000011604 */
[----:B------:R-:W-:Y:S02]  /*17d0*/  LEA.HI.SX32 R3, R0, R3, 0x1b ;  /* 0x0000000300037211 */ /* 0x000fe400078fdaff */
[----:B------:R-:W-:-:S04]  /*17e0*/  LEA.HI.SX32 R4, R4, R5, 0x1b ;  /* 0x0000000504047211 */ /* 0x000fc800078fdaff */
[----:B------:R-:W-:-:S05]  /*17f0*/  VIMNMX R177, R3, R4, PT ;  /* 0x0000000403b17248 */ /* 0x000fca0003fe0100 */
[----:B------:R-:W-:-:S05]  /*1800*/  IMAD R3, R177, 0x50, -R9 ;  /* 0x00000050b1037824 */ /* 0x000fca00078e0a09 */
[----:B------:R-:W-:-:S04]  /*1810*/  VIMNMX R3, R3, R2, PT ;  /* 0x0000000203037248 */ /* 0x000fc80003fe0100 */
[----:B------:R-:W-:Y:S01]  /*1820*/  ISETP.GT.AND P0, PT, R3, R124, PT ;  /* 0x0000007c0300720c */ /* 0x000fe20003f04270 */
[----:B------:R-:W-:-:S05]  /*1830*/  IMAD.WIDE.U32 R124, R124, -0x33333333, RZ ;  /* 0xcccccccd7c7c7825 */ /* 0x000fca00078e00ff */
[----:B------:R-:W-:-:S05]  /*1840*/  SHF.R.U32.HI R124, RZ, 0x6, R125 ;  /* 0x00000006ff7c7819 */ /* 0x000fca000001167d */
[----:B------:R-:W-:Y:S02]  /*1850*/  IMAD.MOV.U32 R24, RZ, RZ, R124 ;  /* 0x000000ffff187224 */ /* 0x000fe400078e007c */
[----:B------:R-:W-:-:S05]  /*1860*/  @P0 IADD3 R0, R3, 0x4f, RZ ;  /* 0x0000004f03000810 */ /* 0x000fca0007ffe0ff */
[----:B------:R-:W-:-:S05]  /*1870*/  @P0 IMAD.HI R0, R0, 0x66666667, RZ ;  /* 0x6666666700000827 */ /* 0x000fca00078e02ff */
[----:B------:R-:W-:-:S04]  /*1880*/  @P0 SHF.R.U32.HI R3, RZ, 0x1f, R0 ;  /* 0x0000001fff030819 */ /* 0x000fc80000011600 */
[----:B------:R-:W-:-:S04]  /*1890*/  @P0 LEA.HI.SX32 R24, R0, R3, 0x1b ;  /* 0x0000000300180211 */ /* 0x000fc800078fdaff */
[----:B------:R-:W-:-:S13]  /*18a0*/  ISETP.GT.AND P0, PT, R24, R124, PT ;  /* 0x0000007c1800720c */ /* 0x000fda0003f04270 */
[----:B-1----:R-:W-:Y:S05]  /*18b0*/  @!P0 BRA `(.L_x_2299) ;  /* 0x0000008c00788947 */ /* 0x002fea0003800000 */
        /* <DEDUP_REMOVED lines=20> */
.L_x_2301:
[----:B------:R-:W-:Y:S05]  /*1a00*/  BSYNC B6 ;  /* 0x0000000000067941 */ /* 0x000fea0003800000 */
.L_x_2300:
[----:B------:R-:W-:Y:S01]  /*1a10*/  IADD3 R0, R16, 0x400, RZ ;  /* 0x0000040010007810 */ /* 0x000fe20007ffe0ff */
[----:B------:R-:W-:Y:S03]  /*1a20*/  BSSY B6, `(.L_x_2302) ;  /* 0x0000013000067945 */ /* 0x000fe60003800000 */
        /* <DEDUP_REMOVED lines=15> */
[----:B0-----:R-:W-:-:S07]  /*1b20*/  IMAD.MOV.U32 R12, RZ, RZ, 0x1 ;  /* 0x00000001ff0c7424 */ /* 0x001fce00078e00ff */
[----:B------:R-:W-:-:S07]  /*1b30*/  LEPC R20, `(.L_x_2303) ;  /* 0x000000001014794e */ /* 0x000fce0000000000 */
[----:B-1---5:R-:W-:Y:S05]  /*1b40*/  CALL.ABS.NOINC R14 ;  /* 0x000000000e007343 */ /* 0x022fea0003c00000 */
.L_x_2303:
[----:B------:R-:W-:Y:S05]  /*1b50*/  BSYNC B6 ;  /* 0x0000000000067941 */ /* 0x000fea0003800000 */
.L_x_2302:
[----:B------:R-:W-:Y:S01]  /*1b60*/  ULDC.64 UR4, c[0x0][0x9f8] ;  /* 0x00027e0000047ab9 */ /* 0x000fe20000000a00 */
[----:B------:R-:W0:Y:S01]  /*1b70*/  LDC R0, c[0x0][0x428] ;  /* 0x00010a00ff007b82 */ /* 0x000e220000000800 */
[----:B------:R-:W-:-:S07]  /*1b80*/  ISETP.NE.U32.AND P0, PT, RZ, UR4, PT ;  /* 0x00000004ff007c0c */ /* 0x000fce000bf05070 */
[----:B------:R-:W1:Y:S01]  /*1b90*/  LDC.64 R98, c[0x0][0x2f0] ;  /* 0x0000bc00ff627b82 */ /* 0x000e620000000a00 */
[----:B------:R-:W-:Y:S01]  /*1ba0*/  ISETP.NE.AND.EX P0, PT, RZ, UR5, PT, P0 ;  /* 0x00000005ff007c0c */ /* 0x000fe2000bf05300 */
[----:B------:R-:W-:Y:S01]  /*1bb0*/  IMAD.IADD R113, R26, 0x1, R27 ;  /* 0x000000011a717824 */ /* 0x000fe200078e021b */
[----:B------:R-:W-:Y:S01]  /*1bc0*/  ULDC UR8, c[0x0][0x2e4] ;  /* 0x0000b90000087ab9 */ /* 0x000fe20000000800 */
[----:B------:R-:W-:Y:S01]  /*1bd0*/  IADD3 R20, R213, 0x80, RZ ;  /* 0x00000080d5147810 */ /* 0x000fe20007ffe0ff */
[----:B------:R-:W-:-:S03]  /*1be0*/  ULDC.64 UR6, c[0x0][0x320] ;  /* 0x0000c80000067ab9 */ /* 0x000fc60000000a00 */
[----:B------:R-:W2:Y:S06]  /*1bf0*/  LDC.64 R104, c[0x0][0x3e8] ;  /* 0x0000fa00ff687b82 */ /* 0x000eac0000000a00 */
[----:B------:R-:W-:Y:S02]  /*1c00*/  @P0 IADD3 R4, P1, R28, UR4, RZ ;  /* 0x000000041c040c10 */ /* 0x000fe4000ff3e0ff */
[----:B------:R-:W3:Y:S02]  /*1c10*/  LDC.64 R110, c[0x0][0x3d8] ;  /* 0x0000f600ff6e7b82 */ /* 0x000ee40000000a00 */
[----:B------:R-:W-:Y:S01]  /*1c20*/  @P0 IADD3.X R5, R29, UR5, RZ, P1, !PT ;  /* 0x000000051d050c10 */ /* 0x000fe20008ffe4ff */
[----:B------:R-:W-:-:S04]  /*1c30*/  ULDC.64 UR4, c[0x0][0x2f8] ;  /* 0x0000be0000047ab9 */ /* 0x000fc80000000a00 */
[----:B------:R4:W3:Y:S01]  /*1c40*/  @P0 LDG.E R25, desc[UR60][R4.64] ;  /* 0x0000003c04190981 */ /* 0x0008e2000c1e1900 */
[----:B0-----:R-:W-:Y:S01]  /*1c50*/  ISETP.NE.AND P0, PT, R0, 0x1, PT ;  /* 0x000000010000780c */ /* 0x001fe20003f05270 */
[----:B------:R-:W0:Y:S01]  /*1c60*/  LDC R117, c[0x0][0x3d4] ;  /* 0x0000f500ff757b82 */ /* 0x000e220000000800 */
[----:B------:R-:W-:Y:S01]  /*1c70*/  SHF.R.S32.HI R21, RZ, 0x1f, R113 ;  /* 0x0000001fff157819 */ /* 0x000fe20000011471 */
[----:B------:R-:W0:Y:S01]  /*1c80*/  S2R R147, SR_TID.X ;  /* 0x0000000000937919 */ /* 0x000e220000002100 */
[----:B------:R-:W-:Y:S01]  /*1c90*/  ISETP.GE.AND P1, PT, R212, UR8, PT ;  /* 0x00000008d4007c0c */ /* 0x000fe2000bf26270 */
[----:B------:R-:W-:Y:S01]  /*1ca0*/  VIADD R12, R213, 0xc0 ;  /* 0x000000c0d50c7836 */ /* 0x000fe20000000000 */
[----:B------:R-:W-:Y:S01]  /*1cb0*/  SHF.R.S32.HI R23, RZ, 0x1f, R22 ;  /* 0x0000001fff177819 */ /* 0x000fe20000011416 */
[-C--:B-1----:R-:W-:Y:S01]  /*1cc0*/  IMAD R6, R21, R98.reuse, RZ ;  /* 0x0000006215067224 */ /* 0x082fe200078e02ff */
[----:B------:R-:W-:Y:S01]  /*1cd0*/  IADD3 R112, P3, R18, R113, RZ ;  /* 0x0000007112707210 */ /* 0x000fe20007f7e0ff */
[----:B----4-:R-:W-:Y:S01]  /*1ce0*/  IMAD.WIDE.U32 R4, R113, R98, RZ ;  /* 0x0000006271047225 */ /* 0x010fe200078e00ff */
[----:B------:R-:W-:-:S02]  /*1cf0*/  ISETP.GE.AND P2, PT, R12, UR8, PT ;  /* 0x000000080c007c0c */ /* 0x000fc4000bf46270 */
[----:B------:R-:W-:Y:S01]  /*1d00*/  SHF.L.U64.HI R128, R98, 0x5, R99 ;  /* 0x0000000562807819 */ /* 0x000fe20000010263 */
[----:B------:R-:W1:Y:S01]  /*1d10*/  @P0 LDC R3, c[0x0][0x42c] ;  /* 0x00010b00ff030b82 */ /* 0x000e620000000800 */
[----:B--2---:R-:W-:Y:S01]  /*1d20*/  IMAD.WIDE.U32 R100, R18, R104, R22 ;  /* 0x0000006812647225 */ /* 0x004fe200078e0016 */
[----:B------:R-:W-:Y:S02]  /*1d30*/  SHF.L.U64.HI R130, R98, 0x6, R99 ;  /* 0x0000000662827819 */ /* 0x000fe40000010263 */
[----:B---3--:R-:W-:Y:S01]  /*1d40*/  SHF.L.U64.HI R30, R110, 0x5, R111 ;  /* 0x000000056e1e7819 */ /* 0x008fe2000001026f */
[----:B------:R-:W-:Y:S01]  /*1d50*/  IMAD.WIDE.U32 R106, R18, R110, R22 ;  /* 0x0000006e126a7225 */ /* 0x000fe200078e0016 */
[C---:B------:R-:W-:Y:S02]  /*1d60*/  SHF.L.U64.HI R29, R110.reuse, 0x6, R111 ;  /* 0x000000066e1d7819 */ /* 0x040fe4000001026f */
[----:B------:R-:W2:Y:S01]  /*1d70*/  @P0 LDC R7, c[0x0][0x430] ;  /* 0x00010c00ff070b82 */ /* 0x000ea20000000800 */
[C---:B------:R-:W-:Y:S01]  /*1d80*/  IMAD.SHL.U32 R28, R110.reuse, 0x20, RZ ;  /* 0x000000206e1c7824 */ /* 0x040fe200078e00ff */
[----:B------:R-:W-:Y:S01]  /*1d90*/  SHF.L.U32 R27, R110, 0x6, RZ ;  /* 0x000000066e1b7819 */ /* 0x000fe200000006ff */
[----:B------:R-:W-:Y:S01]  /*1da0*/  IMAD R125, R99, 0x50, RZ ;  /* 0x00000050637d7824 */ /* 0x000fe200078e02ff */
[--C-:B------:R-:W-:Y:S01]  /*1db0*/  SHF.L.U64.HI R34, R104, 0x5, R105.reuse ;  /* 0x0000000568227819 */ /* 0x100fe20000010269 */
[----:B------:R-:W-:Y:S01]  /*1dc0*/  IMAD.SHL.U32 R129, R98, 0x20, RZ ;  /* 0x0000002062817824 */ /* 0x000fe200078e00ff */
[----:B------:R-:W-:Y:S01]  /*1dd0*/  SHF.L.U64.HI R33, R104, 0x6, R105 ;  /* 0x0000000668217819 */ /* 0x000fe20000010269 */
[----:B------:R-:W-:Y:S01]  /*1de0*/  IMAD.SHL.U32 R131, R98, 0x40, RZ ;  /* 0x0000004062837824 */ /* 0x000fe200078e00ff */
[----:B------:R-:W-:Y:S01]  /*1df0*/  SHF.L.U32 R32, R104, 0x5, RZ ;  /* 0x0000000568207819 */ /* 0x000fe200000006ff */
[----:B------:R-:W-:-:S02]  /*1e00*/  IMAD R127, R105, 0x50, RZ ;  /* 0x00000050697f7824 */ /* 0x000fc400078e02ff */
[----:B------:R-:W-:Y:S01]  /*1e10*/  IMAD.SHL.U32 R31, R104, 0x40, RZ ;  /* 0x00000040681f7824 */ /* 0x000fe200078e00ff */
[----:B0-----:R-:W-:Y:S01]  /*1e20*/  LEA.HI R147, R147, 0x8, RZ, 0x19 ;  /* 0x0000000893937811 */ /* 0x001fe200078fc8ff */
        /* <DEDUP_REMOVED lines=9> */
[----:B------:R-:W-:Y:S01]  /*1ec0*/  ISETP.GE.AND P1, PT, R212, R117, PT ;  /* 0x00000075d400720c */ /* 0x000fe20003f26270 */
[----:B------:R-:W-:Y:S01]  /*1ed0*/  IMAD R7, R6, UR4, RZ ;  /* 0x0000000406077c24 */ /* 0x000fe2000f8e02ff */
[----:B------:R-:W-:Y:S01]  /*1ee0*/  SEL R0, RZ, 0x1, P0 ;  /* 0x00000001ff007807 */ /* 0x000fe20000000000 */
[----:B------:R-:W-:Y:S01]  /*1ef0*/  IMAD.SHL.U32 R3, R3, 0x2, RZ ;  /* 0x0000000203037824 */ /* 0x000fe200078e00ff */
[----:B------:R-:W-:Y:S01]  /*1f00*/  ISETP.GE.AND P0, PT, R20, UR8, PT ;  /* 0x0000000814007c0c */ /* 0x000fe2000bf06270 */
[----:B------:R-:W-:Y:S01]  /*1f10*/  IMAD R7, R226, UR5, R7 ;  /* 0x00000005e2077c24 */ /* 0x000fe2000f8e0207 */
[----:B------:R-:W-:Y:S01]  /*1f20*/  ULDC.64 UR4, c[0x0][0xa08] ;  /* 0x0002820000047ab9 */ /* 0x000fe20000000a00 */
[----:B------:R-:W-:Y:S01]  /*1f30*/  MOV R38, R4 ;  /* 0x0000000400267202 */ /* 0x000fe20000000f00 */
[----:B------:R-:W-:Y:S01]  /*1f40*/  IMAD.MOV.U32 R4, RZ, RZ, R213 ;  /* 0x000000ffff047224 */ /* 0x000fe200078e00d5 */
[----:B------:R-:W-:Y:S01]  /*1f50*/  LOP3.LUT R0, R3, 0x2, R0, 0xe2, !PT ;  /* 0x0000000203007812 */ /* 0x000fe200078ee200 */
[----:B------:R-:W-:Y:S01]  /*1f60*/  IMAD.IADD R39, R5, 0x1, R7 ;  /* 0x0000000105277824 */ /* 0x000fe200078e0207 */
[----:B------:R-:W-:Y:S01]  /*1f70*/  SEL R3, RZ, 0x4, P0 ;  /* 0x00000004ff037807 */ /* 0x000fe20000000000 */
[----:B------:R-:W-:Y:S01]  /*1f80*/  IMAD R7, R6, UR6, RZ ;  /* 0x0000000606077c24 */ /* 0x000fe2000f8e02ff */
[----:B------:R-:W-:Y:S01]  /*1f90*/  ISETP.NE.U32.AND P0, PT, RZ, UR4, PT ;  /* 0x00000004ff007c0c */ /* 0x000fe2000bf05070 */
[C---:B------:R-:W-:Y:S01]  /*1fa0*/  IMAD R6, R19.reuse, R104, RZ ;  /* 0x0000006813067224 */ /* 0x040fe200078e02ff */
[----:B------:R-:W-:Y:S01]  /*1fb0*/  LOP3.LUT R3, R0, R3, RZ, 0xfc, !PT ;  /* 0x0000000300037212 */ /* 0x000fe200078efcff */
[----:B------:R-:W-:Y:S01]  /*1fc0*/  IMAD R15, R226, UR7, R7 ;  /* 0x00000007e20f7c24 */ /* 0x000fe2000f8e0207 */
[----:B------:R-:W-:Y:S01]  /*1fd0*/  ISETP.NE.AND.EX P0, PT, RZ, UR5, PT, P0 ;  /* 0x00000005ff007c0c */ /* 0x000fe2000bf05300 */
[----:B------:R-:W-:Y:S01]  /*1fe0*/  ULDC.64 UR4, c[0x0][0x300] ;  /* 0x0000c00000047ab9 */ /* 0x000fe20000000a00 */
[----:B------:R-:W-:Y:S01]  /*1ff0*/  SHF.R.S32.HI R5, RZ, 0x1f, R213 ;  /* 0x0000001fff057819 */ /* 0x000fe200000114d5 */
[----:B------:R-:W-:Y:S01]  /*2000*/  IMAD R7, R19, R98, RZ ;  /* 0x0000006213077224 */ /* 0x000fe200078e02ff */
[----:B------:R-:W-:Y:S01]  /*2010*/  LOP3.LUT R26, R3, 0x1, RZ, 0xc0, !PT ;  /* 0x00000001031a7812 */ /* 0x000fe200078ec0ff */
[----:B------:R-:W-:-:S02]  /*2020*/  IMAD R13, R18, R105, R6 ;  /* 0x00000069120d7224 */ /* 0x000fc400078e0206 */
[C---:B------:R-:W-:Y:S02]  /*2030*/  IMAD R35, R18.reuse, R99, R7 ;  /* 0x0000006312237224 */ /* 0x040fe400078e0207 */
[----:B------:R-:W-:Y:S01]  /*2040*/  IMAD.WIDE.U32 R6, R18, R98, R4 ;  /* 0x0000006212067225 */ /* 0x000fe200078e0004 */
[----:B------:R-:W-:-:S03]  /*2050*/  IADD3 R101, R101, R13, RZ ;  /* 0x0000000d65657210 */ /* 0x000fc60007ffe0ff */
[----:B------:R-:W-:-:S04]  /*2060*/  IMAD.WIDE.U32 R8, R226, UR6, R4 ;  /* 0x00000006e2087c25 */ /* 0x000fc8000f8e0004 */
[----:B------:R-:W-:-:S04]  /*2070*/  IMAD.WIDE.U32 R102, R18, R104, R4 ;  /* 0x0000006812667225 */ /* 0x000fc800078e0004 */
[----:B------:R-:W-:Y:S01]  /*2080*/  IMAD.WIDE.U32 R108, R18, R110, R4 ;  /* 0x0000006e126c7225 */ /* 0x000fe200078e0004 */
[----:B------:R-:W-:-:S03]  /*2090*/  SEL R5, R117, RZ, P1 ;  /* 0x000000ff75057207 */ /* 0x000fc60000800000 */
[----:B------:R-:W-:Y:S02]  /*20a0*/  IMAD.IADD R9, R9, 0x1, R15 ;  /* 0x0000000109097824 */ /* 0x000fe400078e020f */
[----:B------:R-:W-:Y:S02]  /*20b0*/  IMAD.IADD R103, R13, 0x1, R103 ;  /* 0x000000010d677824 */ /* 0x000fe400078e0267 */
[----:B-----5:R-:W-:-:S04]  /*20c0*/  IMAD.WIDE.U32 R100, R144, R104, R100 ;  /* 0x0000006890647225 */ /* 0x020fc800078e0064 */
[----:B------:R-:W-:-:S04]  /*20d0*/  IMAD.WIDE.U32 R102, R144, R104, R102 ;  /* 0x0000006890667225 */ /* 0x000fc800078e0066 */
[----:B------:R-:W-:-:S04]  /*20e0*/  IMAD.WIDE.U32 R98, R98, 0x50, RZ ;  /* 0x0000005062627825 */ /* 0x000fc800078e00ff */
[----:B------:R-:W-:Y:S01]  /*20f0*/  IMAD.IADD R125, R99, 0x1, R125 ;  /* 0x00000001637d7824 */ /* 0x000fe200078e027d */
        /* <DEDUP_REMOVED lines=19> */
[----:B------:R-:W-:Y:S01]  /*2230*/  IMAD.IADD R109, R7, 0x1, R109 ;  /* 0x00000001076d7824 */ /* 0x000fe200078e026d */
[----:B------:R-:W-:Y:S01]  /*2240*/  IADD3 R107, R107, R7, RZ ;  /* 0x000000076b6b7210 */ /* 0x000fe20007ffe0ff */
[----:B------:R-:W-:Y:S01]  /*2250*/  IMAD.IADD R0, R213, 0x1, R0 ;  /* 0x00000001d5007824 */ /* 0x000fe200078e0200 */
[----:B------:R-:W-:Y:S01]  /*2260*/  SHF.R.S32.HI R7, RZ, 0x1f, R6 ;  /* 0x0000001fff077819 */ /* 0x000fe20000011406 */
[----:B------:R-:W-:-:S03]  /*2270*/  IMAD.WIDE.U32 R108, R144, R110, R108 ;  /* 0x0000006e906c7225 */ /* 0x000fc600078e006c */
[----:B------:R-:W-:Y:S01]  /*2280*/  SHF.R.S32.HI R5, RZ, 0x1f, R0 ;  /* 0x0000001fff057819 */ /* 0x000fe20000011400 */
[----:B------:R-:W-:-:S03]  /*2290*/  IMAD.WIDE.U32 R106, R144, R110, R106 ;  /* 0x0000006e906a7225 */ /* 0x000fc600078e006a */
[CC--:B------:R-:W-:Y:S02]  /*22a0*/  LEA.HI R4, R5.reuse, R0.reuse, RZ, 0x6 ;  /* 0x0000000005047211 */ /* 0x0c0fe400078f30ff */
[----:B------:R-:W-:Y:S02]  /*22b0*/  LEA.HI R5, R5, R0, RZ, 0x3 ;  /* 0x0000000005057211 */ /* 0x000fe400078f18ff */
[CC--:B------:R-:W-:Y:S02]  /*22c0*/  LEA.HI R0, R7.reuse, R6.reuse, RZ, 0x6 ;  /* 0x0000000607007211 */ /* 0x0c0fe400078f30ff */
[----:B------:R-:W-:Y:S02]  /*22d0*/  LEA.HI R6, R7, R6, RZ, 0x3 ;  /* 0x0000000607067211 */ /* 0x000fe400078f18ff */
[----:B------:R-:W-:Y:S02]  /*22e0*/  SHF.R.S32.HI R13, RZ, 0x6, R0 ;  /* 0x00000006ff0d7819 */ /* 0x000fe40000011400 */
[----:B------:R-:W-:-:S02]  /*22f0*/  LOP3.LUT R0, R229, 0x38, R6, 0xf8, !PT ;  /* 0x00000038e5007812 */ /* 0x000fc400078ef806 */
[----:B------:R-:W-:Y:S01]  /*2300*/  SHF.R.S32.HI R9, RZ, 0x6, R4 ;  /* 0x00000006ff097819 */ /* 0x000fe20000011404 */
[----:B------:R-:W-:Y:S01]  /*2310*/  IMAD R140, R13, 0x1400, R230 ;  /* 0x000014000d8c7824 */ /* 0x000fe200078e02e6 */
[--C-:B------:R-:W-:Y:S01]  /*2320*/  LOP3.LUT R4, R229, 0x38, R5.reuse, 0xf8, !PT ;  /* 0x00000038e5047812 */ /* 0x100fe200078ef805 */
[----:B------:R-:W-:Y:S01]  /*2330*/  IMAD R142, R13, 0x1400, R236 ;  /* 0x000014000d8e7824 */ /* 0x000fe200078e02ec */
[-C--:B------:R-:W-:Y:S01]  /*2340*/  LOP3.LUT R11, R0, R233.reuse, RZ, 0x3c, !PT ;  /* 0x000000e9000b7212 */ /* 0x080fe200078e3cff */
[C---:B------:R-:W-:Y:S01]  /*2350*/  IMAD R141, R9.reuse, 0x1400, R230 ;  /* 0x00001400098d7824 */ /* 0x040fe200078e02e6 */
[----:B------:R-:W-:Y:S01]  /*2360*/  LOP3.LUT R7, R228, 0x38, R5, 0xf8, !PT ;  /* 0x00000038e4077812 */ /* 0x000fe200078ef805 */
[C---:B------:R-:W-:Y:S01]  /*2370*/  IMAD R143, R9.reuse, 0x1400, R236 ;  /* 0x00001400098f7824 */ /* 0x040fe200078e02ec */
[----:B------:R-:W-:Y:S01]  /*2380*/  LOP3.LUT R4, R4, R233, RZ, 0x3c, !PT ;  /* 0x000000e904047212 */ /* 0x000fe200078e3cff */
[--C-:B------:R-:W-:Y:S01]  /*2390*/  IMAD R133, R9, 0x1400, R231.reuse ;  /* 0x0000140009857824 */ /* 0x100fe200078e02e7 */
[----:B------:R-:W-:Y:S01]  /*23a0*/  IADD3 R140, R140, R11, RZ ;  /* 0x0000000b8c8c7210 */ /* 0x000fe20007ffe0ff */
[----:B------:R-:W-:Y:S01]  /*23b0*/  IMAD R132, R13, 0x1400, R231 ;  /* 0x000014000d847824 */ /* 0x000fe200078e02e7 */
[----:B------:R-:W-:Y:S01]  /*23c0*/  LOP3.LUT R11, R6, 0x38, RZ, 0xc0, !PT ;  /* 0x00000038060b7812 */ /* 0x000fe200078ec0ff */
[----:B------:R-:W-:Y:S01]  /*23d0*/  IMAD.IADD R141, R141, 0x1, R4 ;  /* 0x000000018d8d7824 */ /* 0x000fe200078e0204 */
[----:B------:R-:W-:-:S02]  /*23e0*/  LOP3.LUT R8, R7, R232, RZ, 0x3c, !PT ;  /* 0x000000e807087212 */ /* 0x000fc400078e3cff */
[----:B------:R-:W-:Y:S02]  /*23f0*/  LOP3.LUT R7, R5, 0x38, RZ, 0xc0, !PT ;  /* 0x0000003805077812 */ /* 0x000fe400078ec0ff */
[----:B------:R-:W-:Y:S01]  /*2400*/  LOP3.LUT R4, R11, 0x1c0, R234, 0xf8, !PT ;  /* 0x000001c00b047812 */ /* 0x000fe200078ef8ea */
[----:B------:R-:W-:Y:S01]  /*2410*/  IMAD.IADD R133, R133, 0x1, R8 ;  /* 0x0000000185857824 */ /* 0x000fe200078e0208 */
[----:B------:R-:W-:Y:S02]  /*2420*/  LOP3.LUT R0, R7, 0x1c0, R234, 0xf8, !PT ;  /* 0x000001c007007812 */ /* 0x000fe400078ef8ea */
[-C--:B------:R-:W-:Y:S02]  /*2430*/  LOP3.LUT R7, R4, R235.reuse, RZ, 0x3c, !PT ;  /* 0x000000eb04077212 */ /* 0x080fe400078e3cff */
[----:B------:R-:W-:Y:S02]  /*2440*/  LOP3.LUT R0, R0, R235, RZ, 0x3c, !PT ;  /* 0x000000eb00007212 */ /* 0x000fe400078e3cff */
[----:B------:R-:W-:-:S02]  /*2450*/  IADD3 R142, R142, R7, RZ ;  /* 0x000000078e8e7210 */ /* 0x000fc40007ffe0ff */
[----:B------:R-:W-:Y:S01]  /*2460*/  SHF.R.S32.HI R7, RZ, 0x1f, R144 ;  /* 0x0000001fff077819 */ /* 0x000fe20000011490 */
[----:B------:R-:W-:Y:S01]  /*2470*/  IMAD.IADD R143, R143, 0x1, R0 ;  /* 0x000000018f8f7824 */ /* 0x000fe200078e0200 */
[----:B------:R-:W-:Y:S02]  /*2480*/  LOP3.LUT R15, R228, 0x38, R6, 0xf8, !PT ;  /* 0x00000038e40f7812 */ /* 0x000fe400078ef806 */
[----:B------:R-:W-:Y:S01]  /*2490*/  LOP3.LUT R13, R5, 0xfffffff8, RZ, 0xc0, !PT ;  /* 0xfffffff8050d7812 */ /* 0x000fe200078ec0ff */
[----:B------:R-:W-:Y:S01]  /*24a0*/  IMAD R0, R7, R104, RZ ;  /* 0x0000006807007224 */ /* 0x000fe200078e02ff */
[----:B------:R-:W-:Y:S02]  /*24b0*/  LOP3.LUT R15, R15, R232, RZ, 0x3c, !PT ;  /* 0x000000e80f0f7212 */ /* 0x000fe400078e3cff */
[----:B------:R-:W-:Y:S01]  /*24c0*/  LOP3.LUT R11, R6, 0xfffffff8, RZ, 0xc0, !PT ;  /* 0xfffffff8060b7812 */ /* 0x000fe200078ec0ff */
[----:B------:R-:W-:Y:S01]  /*24d0*/  IMAD R9, R144, R105, R0 ;  /* 0x0000006990097224 */ /* 0x000fe200078e0200 */
[----:B------:R-:W-:Y:S01]  /*24e0*/  SHF.R.S32.HI R14, RZ, 0x3, R5 ;  /* 0x00000003ff0e7819 */ /* 0x000fe20000011405 */
[----:B------:R-:W-:Y:S01]  /*24f0*/  IMAD R0, R7, R110, RZ ;  /* 0x0000006e07007224 */ /* 0x000fe200078e02ff */
[----:B------:R-:W-:Y:S01]  /*2500*/  SHF.R.S32.HI R12, RZ, 0x3, R6 ;  /* 0x00000003ff0c7819 */ /* 0x000fe20000011406 */
[----:B------:R-:W-:Y:S01]  /*2510*/  IMAD.IADD R132, R132, 0x1, R15 ;  /* 0x0000000184847824 */ /* 0x000fe200078e020f */
[----:B------:R-:W-:Y:S01]  /*2520*/  SHF.R.S32.HI R6, RZ, 0x1f, R11 ;  /* 0x0000001fff067819 */ /* 0x000fe2000001140b */
[----:B------:R-:W-:Y:S01]  /*2530*/  IMAD R15, R144, R111, R0 ;  /* 0x0000006f900f7224 */ /* 0x000fe200078e0200 */
[----:B------:R-:W-:Y:S01]  /*2540*/  SEL R0, RZ, 0x8, P2 ;  /* 0x00000008ff007807 */ /* 0x000fe20001000000 */
[----:B------:R-:W-:-:S02]  /*2550*/  IMAD R7, R111, 0x50, RZ ;  /* 0x000000506f077824 */ /* 0x000fc400078e02ff */
[----:B------:R-:W-:Y:S01]  /*2560*/  IMAD.WIDE.U32 R110, R110, 0x50, RZ ;  /* 0x000000506e6e7825 */ /* 0x000fe200078e00ff */
[----:B------:R-:W-:Y:S02]  /*2570*/  LOP3.LUT R0, R3, R0, RZ, 0xfc, !PT ;  /* 0x0000000003007212 */ /* 0x000fe400078efcff */
[----:B------:R-:W-:Y:S01]  /*2580*/  IADD3 R20, R107, R15, RZ ;  /* 0x0000000f6b147210 */ /* 0x000fe20007ffe0ff */
[----:B------:R-:W-:Y:S01]  /*2590*/  IMAD.WIDE.U32 R104, R104, 0x50, RZ ;  /* 0x0000005068687825 */ /* 0x000fe200078e00ff */
[----:B------:R-:W-:Y:S02]  /*25a0*/  IADD3 R126, R111, R7, RZ ;  /* 0x000000076f7e7210 */ /* 0x000fe40007ffe0ff */
[C---:B------:R-:W-:Y:S01]  /*25b0*/  LOP3.LUT R10, R0.reuse, 0x2, RZ, 0xc0, !PT ;  /* 0x00000002000a7812 */ /* 0x040fe200078ec0ff */
[----:B------:R-:W-:Y:S01]  /*25c0*/  IMAD.IADD R25, R101, 0x1, R9 ;  /* 0x0000000165197824 */ /* 0x000fe200078e0209 */
[C---:B------:R-:W-:Y:S01]  /*25d0*/  LOP3.LUT R8, R0.reuse, 0x8, RZ, 0xc0, !PT ;  /* 0x0000000800087812 */ /* 0x040fe200078ec0ff */
[----:B------:R-:W-:Y:S01]  /*25e0*/  IMAD.IADD R21, R9, 0x1, R103 ;  /* 0x0000000109157824 */ /* 0x000fe200078e0267 */
[----:B------:R-:W-:Y:S01]  /*25f0*/  LOP3.LUT R9, R0, 0x4, RZ, 0xc0, !PT ;  /* 0x0000000400097812 */ /* 0x000fe200078ec0ff */
[----:B------:R-:W-:Y:S01]  /*2600*/  IMAD.IADD R127, R105, 0x1, R127 ;  /* 0x00000001697f7824 */ /* 0x000fe200078e027f */
[----:B------:R-:W-:Y:S01]  /*2610*/  SHF.R.S32.HI R7, RZ, 0x1f, R13 ;  /* 0x0000001fff077819 */ /* 0x000fe2000001140d */
[----:B------:R-:W-:-:S02]  /*2620*/  IMAD.IADD R15, R15, 0x1, R109 ;  /* 0x000000010f0f7824 */ /* 0x000fc400078e026d */
[----:B------:R-:W-:-:S07]  /*2630*/  IMAD.IADD R5, R97, 0x1, R41 ;  /* 0x0000000161057824 */ /* 0x000fce00078e0229 */
.L_x_2411:
[----:B--23--:R-:W2:Y:S01]  /*2640*/  LDL R43, [R1+0x64] ;  /* 0x00006400012b7983 */ /* 0x00cea20000100800 */
[----:B------:R-:W0:Y:S01]  /*2650*/  LDC.64 R118, c[0x0][0x2d8] ;  /* 0x0000b600ff767b82 */ /* 0x000e220000000a00 */
[----:B------:R-:W-:Y:S01]  /*2660*/  IADD3 R45, R24, -0x1, RZ ;  /* 0xffffffff182d7810 */ /* 0x000fe20007ffe0ff */
[----:B------:R-:W-:Y:S05]  /*2670*/  YIELD ;  /* 0x0000000000007946 */ /* 0x000fea0003800000 */
[----:B------:R-:W-:Y:S01]  /*2680*/  SHF.R.S32.HI R42, RZ, 0x1f, R45 ;  /* 0x0000001fff2a7819 */ /* 0x000fe2000001142d */
[----:B------:R-:W1:Y:S01]  /*2690*/  LDC R116, c[0x0][0x3d4] ;  /* 0x0000f500ff747b82 */ /* 0x000e620000000800 */
        /* <DEDUP_REMOVED lines=12> */
[----:B------:R-:W-:Y:S02]  /*2760*/  LEA.HI.X R53, R0, R119, R3, 0x1, P2 ;  /* 0x0000007700357211 */ /* 0x000fe400010f0c03 */
[----:B-1----:R-:W-:Y:S02]  /*2770*/  ISETP.GE.AND P2, PT, R116, 0x1, PT ;  /* 0x000000017400780c */ /* 0x002fe40003f46270 */
[----:B------:R-:W-:-:S02]  /*2780*/  LEA R54, P5, R4, R118, 0x1 ;  /* 0x0000007604367211 */ /* 0x000fc400078a08ff */
[----:B-----5:R-:W-:Y:S02]  /*2790*/  LEA R60, P6, R40, R118, 0x1 ;  /* 0x00000076283c7211 */ /* 0x020fe400078c08ff */
[----:B------:R-:W-:Y:S02]  /*27a0*/  ISETP.GT.AND P3, PT, R45, R124, PT ;  /* 0x0000007c2d00720c */ /* 0x000fe40003f64270 */
[-C--:B------:R-:W-:Y:S01]  /*27b0*/  LEA.HI.X R55, R4, R119.reuse, R24, 0x1, P5 ;  /* 0x0000007704377211 */ /* 0x080fe200028f0c18 */
[----:B------:R-:W-:Y:S01]  /*27c0*/  IMAD.MOV.U32 R24, RZ, RZ, R45 ;  /* 0x000000ffff187224 */ /* 0x000fe200078e002d */
[----:B------:R-:W-:Y:S02]  /*27d0*/  LEA.HI.X R61, R40, R119, R41, 0x1, P6 ;  /* 0x00000077283d7211 */ /* 0x000fe400030f0c29 */
[----:B------:R-:W-:Y:S01]  /*27e0*/  P2R R114, PR, RZ, 0x8 ;  /* 0x00000008ff727803 */ /* 0x000fe20000000000 */
[----:B--2---:R-:W-:-:S05]  /*27f0*/  IMAD R3, R17, 0x5000, R43 ;  /* 0x0000500011037824 */ /* 0x004fca00078e022b */
        /* <DEDUP_REMOVED lines=31> */
[----:B------:R-:W-:Y:S01]  /*29f0*/  ISETP.GE.AND P5, PT, R22, R116, PT ;  /* 0x000000741600720c */ /* 0x000fe20003fa6270 */
[----:B------:R-:W-:Y:S01]  /*2a00*/  IMAD.X R42, R0, 0x1, R20, P2 ;  /* 0x00000001002a7824 */ /* 0x000fe200010e0614 */
[----:B------:R-:W-:Y:S01]  /*2a10*/  LEA R40, P2, R41, UR4, 0x1 ;  /* 0x0000000429287c11 */ /* 0x000fe2000f8408ff */
[----:B------:R-:W-:Y:S01]  /*2a20*/  IMAD.X R44, R115, 0x1, R25, P4 ;  /* 0x00000001732c7824 */ /* 0x000fe200020e0619 */
[----:B------:R-:W-:-:S02]  /*2a30*/  CS2R R122, SRZ ;  /* 0x00000000007a7805 */ /* 0x000fc4000001ff00 */
[-C--:B------:R-:W-:Y:S02]  /*2a40*/  ISETP.GE.AND P4, PT, R216, R116.reuse, PT ;  /* 0x00000074d800720c */ /* 0x080fe40003f86270 */
[----:B------:R-:W-:Y:S01]  /*2a50*/  LEA.HI.X R41, R41, UR5, R42, 0x1, P2 ;  /* 0x0000000529297c11 */ /* 0x000fe200090f0c2a */
[----:B------:R-:W-:Y:S02]  /*2a60*/  ULDC.64 UR4, c[0x0][0x3e0] ;  /* 0x0000f80000047ab9 */ /* 0x000fe40000000a00 */
[C---:B------:R-:W-:Y:S02]  /*2a70*/  LEA R42, P2, R43.reuse, UR4, 0x1 ;  /* 0x000000042b2a7c11 */ /* 0x040fe4000f8408ff */
[----:B------:R0:W5:Y:S02]  /*2a80*/  @!P5 LDG.E.64 R120, desc[UR60][R40.64] ;  /* 0x0000003c2878d981 */ /* 0x000164000c1e1b00 */
        /* <DEDUP_REMOVED lines=16> */
.L_x_2308:
[----:B------:R-:W-:Y:S05]  /*2b90*/  BSYNC B1 ;  /* 0x0000000000017941 */ /* 0x000fea0003800000 */
.L_x_2307:
        /* <DEDUP_REMOVED lines=21> */
[----:B------:R-:W-:Y:S01]  /*2cf0*/  CS2R R80, SRZ ;  /* 0x0000000000507805 */ /* 0x000fe2000001ff00 */
[----:B------:R-:W-:Y:S01]  /*2d00*/  IMAD.MOV.U32 R42, RZ, RZ, R92 ;  /* 0x000000ffff2a7224 */ /* 0x000fe200078e005c */
[----:B------:R-:W-:Y:S02]  /*2d10*/  PRMT R155, R41, 0x7610, R155 ;  /* 0x00007610299b7816 */ /* 0x000fe4000000009b */
        /* <DEDUP_REMOVED lines=8> */
[----:B------:R-:W-:Y:S02]  /*2da0*/  MOV R41, R123 ;  /* 0x0000007b00297202 */ /* 0x000fe40000000f00 */
[----:B------:R-:W-:Y:S02]  /*2db0*/  PRMT R153, R153, 0x5410, R42 ;  /* 0x0000541099997816 */ /* 0x000fe4000000002a */
        /* <DEDUP_REMOVED lines=32> */
.L_x_2310:
[----:B------:R-:W-:Y:S05]  /*2fc0*/  BSYNC B1 ;  /* 0x0000000000017941 */ /* 0x000fea0003800000 */
.L_x_2309:
        /* <DEDUP_REMOVED lines=42> */
.L_x_2312:
[----:B------:R-:W-:Y:S05]  /*3270*/  BSYNC B1 ;  /* 0x0000000000017941 */ /* 0x000fea0003800000 */
.L_x_2311:
[----:B------:R-:W2:Y:S01]  /*3280*/  LDL R0, [R1+0x60] ;  /* 0x0000600001007983 */ /* 0x000ea20000100800 */
[----:B01----:R-:W-:Y:S01]  /*3290*/  IMAD.MOV.U32 R41, RZ, RZ, R71 ;  /* 0x000000ffff297224 */ /* 0x003fe200078e0047 */
[----:B------:R-:W-:Y:S01]  /*32a0*/  MOV R40, R70 ;  /* 0x0000004600287202 */ /* 0x000fe20000000f00 */
[----:B------:R-:W-:Y:S01]  /*32b0*/  IMAD.MOV.U32 R42, RZ, RZ, R74 ;  /* 0x000000ffff2a7224 */ /* 0x000fe200078e004a */
[----:B------:R-:W-:Y:S02]  /*32c0*/  PRMT R138, R134, 0x7610, R138 ;  /* 0x00007610868a7816 */ /* 0x000fe4000000008a */
[----:B------:R-:W-:Y:S01]  /*32d0*/  PRMT R145, R40, 0x5410, R41 ;  /* 0x0000541028917816 */ /* 0x000fe20000000029 */
[----:B------:R-:W-:Y:S01]  /*32e0*/  IMAD.MOV.U32 R40, RZ, RZ, R78 ;  /* 0x000000ffff287224 */ /* 0x000fe200078e004e */
[----:B------:R-:W-:Y:S01]  /*32f0*/  PRMT R150, R42, 0x7610, R150 ;  /* 0x000076102a967816 */ /* 0x000fe20000000096 */
[----:B------:R-:W-:Y:S01]  /*3300*/  IMAD.MOV.U32 R41, RZ, RZ, R79 ;  /* 0x000000ffff297224 */ /* 0x000fe200078e004f */
[----:B------:R-:W-:-:S02]  /*3310*/  MOV R42, R68 ;  /* 0x00000044002a7202 */ /* 0x000fc40000000f00 */
[----:B------:R-:W-:Y:S01]  /*3320*/  PRMT R157, R157, 0x5410, R40 ;  /* 0x000054109d9d7816 */ /* 0x000fe20000000028 */
[----:B------:R-:W-:Y:S01]  /*3330*/  IMAD.MOV.U32 R40, RZ, RZ, R72 ;  /* 0x000000ffff287224 */ /* 0x000fe200078e0048 */
[----:B------:R-:W-:Y:S02]  /*3340*/  PRMT R156, R41, 0x7610, R156 ;  /* 0x00007610299c7816 */ /* 0x000fe4000000009c */
[----:B------:R-:W-:Y:S01]  /*3350*/  PRMT R139, R42, 0x7610, R139 ;  /* 0x000076102a8b7816 */ /* 0x000fe2000000008b */
[----:B------:R-:W-:Y:S01]  /*3360*/  IMAD.MOV.U32 R42, RZ, RZ, R76 ;  /* 0x000000ffff2a7224 */ /* 0x000fe200078e004c */
[----:B------:R-:W-:-:S04]  /*3370*/  MOV R41, R73 ;  /* 0x0000004900297202 */ /* 0x000fc80000000f00 */
[----:B------:R-:W-:Y:S01]  /*3380*/  PRMT R146, R40, 0x5410, R41 ;  /* 0x0000541028927816 */ /* 0x000fe20000000029 */
[----:B------:R-:W-:Y:S01]  /*3390*/  IMAD.MOV.U32 R41, RZ, RZ, R81 ;  /* 0x000000ffff297224 */ /* 0x000fe200078e0051 */
[----:B------:R-:W-:Y:S01]  /*33a0*/  PRMT R151, R42, 0x7610, R151 ;  /* 0x000076102a977816 */ /* 0x000fe20000000097 */
[----:B-----5:R-:W-:Y:S01]  /*33b0*/  IMAD.MOV.U32 R42, RZ, RZ, R44 ;  /* 0x000000ffff2a7224 */ /* 0x020fe200078e002c */
[----:B------:R-:W-:Y:S02]  /*33c0*/  MOV R40, R80 ;  /* 0x0000005000287202 */ /* 0x000fe40000000f00 */
[----:B------:R-:W-:Y:S01]  /*33d0*/  PRMT R156, R156, 0x5410, R41 ;  /* 0x000054109c9c7816 */ /* 0x000fe20000000029 */
[----:B------:R-:W-:Y:S01]  /*33e0*/  IMAD.MOV.U32 R41, RZ, RZ, R51 ;  /* 0x000000ffff297224 */ /* 0x000fe200078e0033 */
[----:B------:R-:W-:Y:S01]  /*33f0*/  PRMT R157, R40, 0x7610, R157 ;  /* 0x00007610289d7816 */ /* 0x000fe2000000009d */
[----:B------:R-:W-:Y:S01]  /*3400*/  IMAD.MOV.U32 R40, RZ, RZ, R50 ;  /* 0x000000ffff287224 */ /* 0x000fe200078e0032 */
[----:B------:R-:W-:-:S02]  /*3410*/  PRMT R88, R42, 0x7610, R88 ;  /* 0x000076102a587816 */ /* 0x000fc40000000058 */
[----:B------:R-:W-:Y:S02]  /*3420*/  MOV R42, R56 ;  /* 0x00000038002a7202 */ /* 0x000fe40000000f00 */
        /* <DEDUP_REMOVED lines=10> */
[----:B--2---:R-:W-:Y:S01]  /*34d0*/  R2UR UR4, R0 ;  /* 0x00000000000472ca */ /* 0x004fe200000e0000 */
[----:B------:R-:W-:-:S05]  /*34e0*/  IMAD.MOV.U32 R0, RZ, RZ, R67 ;  /* 0x000000ffff007224 */ /* 0x000fca00078e0043 */
[----:B------:R-:W-:Y:S02]  /*34f0*/  PRMT R138, R138, 0x5410, R0 ;  /* 0x000054108a8a7816 */ /* 0x000fe40000000000 */
[----:B------:R-:W-:-:S04]  /*3500*/  MOV R0, R75 ;  /* 0x0000004b00007202 */ /* 0x000fc80000000f00 */
[----:B------:R-:W-:Y:S01]  /*3510*/  PRMT R150, R150, 0x5410, R0 ;  /* 0x0000541096967816 */ /* 0x000fe20000000000 */
[----:B------:R-:W-:Y:S01]  /*3520*/  IMAD.MOV.U32 R0, RZ, RZ, R69 ;  /* 0x000000ffff007224 */ /* 0x000fe200078e0045 */
[----:B------:R-:W-:-:S04]  /*3530*/  UISETP.NE.AND UP0, UPT, UR4, 0x3, UPT ;  /* 0x000000030400788c */ /* 0x000fc8000bf05270 */
[----:B------:R-:W-:Y:S01]  /*3540*/  PRMT R139, R139, 0x5410, R0 ;  /* 0x000054108b8b7816 */ /* 0x000fe20000000000 */
[----:B------:R-:W-:Y:S01]  /*3550*/  IMAD.MOV.U32 R0, RZ, RZ, R77 ;  /* 0x000000ffff007224 */ /* 0x000fe200078e004d */
[----:B------:R-:W-:-:S04]  /*3560*/  PLOP3.LUT P2, PT, PT, PT, UP0, 0x80, 0x0 ;  /* 0x000000000000781c */ /* 0x000fc80003f4f008 */
[----:B------:R-:W-:Y:S02]  /*3570*/  PRMT R151, R151, 0x5410, R0 ;  /* 0x0000541097977816 */ /* 0x000fe40000000000 */
[----:B------:R-:W-:-:S04]  /*3580*/  MOV R0, R45 ;  /* 0x0000002d00007202 */ /* 0x000fc80000000f00 */
[----:B------:R-:W-:Y:S01]  /*3590*/  PRMT R88, R88, 0x5410, R0 ;  /* 0x0000541058587816 */ /* 0x000fe20000000000 */
[----:B------:R-:W-:-:S05]  /*35a0*/  IMAD.MOV.U32 R0, RZ, RZ, R46 ;  /* 0x000000ffff007224 */ /* 0x000fca00078e002e */
[----:B------:R-:W-:Y:S01]  /*35b0*/  PRMT R89, R0, 0x7610, R89 ;  /* 0x0000761000597816 */ /* 0x000fe20000000059 */
[----:B------:R-:W-:-:S03]  /*35c0*/  IMAD.MOV.U32 R0, RZ, RZ, R49 ;  /* 0x000000ffff007224 */ /* 0x000fc600078e0031 */
[----:B------:R-:W-:Y:S02]  /*35d0*/  PRMT R89, R89, 0x5410, R41 ;  /* 0x0000541059597816 */ /* 0x000fe40000000029 */
[----:B------:R-:W-:Y:S01]  /*35e0*/  PRMT R91, R40, 0x5410, R0 ;  /* 0x00005410285b7816 */ /* 0x000fe20000000000 */
[----:B------:R-:W-:Y:S01]  /*35f0*/  IMAD.MOV.U32 R40, RZ, RZ, R64 ;  /* 0x000000ffff287224 */ /* 0x000fe200078e0040 */
[----:B------:R-:W-:Y:S01]  /*3600*/  MOV R41, R59 ;  /* 0x0000003b00297202 */ /* 0x000fe20000000f00 */
[----:B------:R-:W-:-:S03]  /*3610*/  IMAD.MOV.U32 R0, RZ, RZ, R65 ;  /* 0x000000ffff007224 */ /* 0x000fc600078e0041 */
[----:B------:R-:W-:Y:S02]  /*3620*/  PRMT R135, R42, 0x5410, R41 ;  /* 0x000054102a877816 */ /* 0x000fe40000000029 */
[----:B------:R-:W-:Y:S01]  /*3630*/  PRMT R137, R40, 0x5410, R0 ;  /* 0x0000541028897816 */ /* 0x000fe20000000000 */
[----:B------:R-:W-:Y:S06]  /*3640*/  @!P2 BRA `(.L_x_2313) ;  /* 0x000000000004a947 */ /* 0x000fec0003800000 */
[----:B------:R-:W-:Y:S01]  /*3650*/  BPT.TRAP 0x1 ;  /* 0x000000040000795c */ /* 0x000fe20000300000 */
.L_x_2313:
[----:B------:R-:W-:Y:S01]  /*3660*/  LEA R0, R17, R16, 0x3 ;  /* 0x0000001011007211 */ /* 0x000fe200078e18ff */
[----:B------:R-:W-:Y:S01]  /*3670*/  BSSY B1, `(.L_x_2314) ;  /* 0x0000004000017945 */ /* 0x000fe20003800000 */
[----:B------:R-:W-:-:S04]  /*3680*/  SHF.L.U32 R115, R221, 0x1f, RZ ;  /* 0x0000001fdd737819 */ /* 0x000fc800000006ff */
[----:B------:R-:W0:Y:S02]  /*3690*/  SYNCS.PHASECHK.TRANS64.TRYWAIT P6, [R0+URZ+0x38890], R115 ;  /* 0x03889073000075a7 */ /* 0x000e2400080c017f */
[----:B0-----:R-:W-:Y:S05]  /*36a0*/  @!P6 BRA `(.L_x_2315) ;  /* 0x000002a80084e947 */ /* 0x001fea0003800000 */
.L_x_2685:
[----:B------:R-:W-:Y:S05]  /*36b0*/  BSYNC B1 ;  /* 0x0000000000017941 */ /* 0x000fea0003800000 */
.L_x_2314:
        /* <DEDUP_REMOVED lines=9> */
[----:B------:R-:W-:Y:S01]  /*3750*/  SHF.R.U64 R148, R120, 0x10, R121 ;  /* 0x0000001078947819 */ /* 0x000fe20000001279 */
[----:B--2---:R-:W-:Y:S01]  /*3760*/  HADD2.F32 R152, -RZ, R43.H0_H0 ;  /* 0x2000002bff987230 */ /* 0x004fe20000004100 */
[----:B------:R-:W-:Y:S02]  /*3770*/  SHF.R.U32.HI R149, RZ, 0x10, R123 ;  /* 0x00000010ff957819 */ /* 0x000fe4000001167b */
        /* <DEDUP_REMOVED lines=15> */
[----:B------:R-:W-:-:S02]  /*3870*/  HADD2.F32 R123, -RZ, R153.H1_H1 ;  /* 0x30000099ff7b7230 */ /* 0x000fc40000004100 */
[-C--:B------:R-:W-:Y:S01]  /*3880*/  FFMA.FTZ R41, R41, R148.reuse, -R120 ;  /* 0x0000009429297223 */ /* 0x080fe20000010878 */
[--C-:B------:R-:W-:Y:S02]  /*3890*/  HADD2.F32 R149, -RZ, R40.reuse.H1_H1 ;  /* 0x30000028ff957230 */ /* 0x100fe40000004100 */
[----:B------:R-:W-:Y:S01]  /*38a0*/  FFMA.FTZ R120, R121, R148, R154 ;  /* 0x0000009479787223 */ /* 0x000fe2000001009a */
[----:B------:R-:W-:Y:S01]  /*38b0*/  HADD2.F32 R152, -RZ, R40.H0_H0 ;  /* 0x20000028ff987230 */ /* 0x000fe20000004100 */
[----:B------:R-:W-:Y:S01]  /*38c0*/  F2FP.F16.F32.PACK_AB R43, R122, R43 ;  /* 0x0000002b7a2b723e */ /* 0x000fe200000000ff */
[----:B------:R-:W-:Y:S02]  /*38d0*/  HADD2.F32 R121, -RZ, R155.H1_H1 ;  /* 0x3000009bff797230 */ /* 0x000fe40000004100 */
[----:B------:R-:W-:Y:S02]  /*38e0*/  HADD2.F32 R40, -RZ, R42.H1_H1 ;  /* 0x3000002aff287230 */ /* 0x000fe40000004100 */
[----:B------:R-:W-:Y:S01]  /*38f0*/  FMUL.FTZ R154, R152, R123 ;  /* 0x0000007b989a7220 */ /* 0x000fe20000410000 */
[----:B------:R-:W-:-:S02]  /*3900*/  HADD2.F32 R148, -RZ, R153.H0_H0 ;  /* 0x20000099ff947230 */ /* 0x000fc40000004100 */
[C---:B------:R-:W-:Y:S01]  /*3910*/  FMUL.FTZ R153, R149.reuse, R123 ;  /* 0x0000007b95997220 */ /* 0x040fe20000410000 */
[----:B------:R-:W-:Y:S02]  /*3920*/  HADD2.F32 R42, -RZ, R42.H0_H0 ;  /* 0x2000002aff2a7230 */ /* 0x000fe40000004100 */
[-C--:B------:R-:W-:Y:S01]  /*3930*/  FMUL.FTZ R123, R40, R121.reuse ;  /* 0x00000079287b7220 */ /* 0x080fe20000410000 */
[----:B------:R-:W-:Y:S02]  /*3940*/  HADD2.F32 R155, -RZ, R155.H0_H0 ;  /* 0x2000009bff9b7230 */ /* 0x000fe40000004100 */
[-C--:B------:R-:W-:Y:S01]  /*3950*/  FFMA.FTZ R153, R152, R148.reuse, -R153 ;  /* 0x0000009498997223 */ /* 0x080fe20000010899 */
[----:B------:R-:W-:Y:S01]  /*3960*/  FFMA.FTZ R154, R149, R148, R154 ;  /* 0x00000094959a7223 */ /* 0x000fe2000001009a */
[----:B------:R-:W-:Y:S01]  /*3970*/  FMUL.FTZ R121, R42, R121 ;  /* 0x000000792a797220 */ /* 0x000fe20000410000 */
[----:B------:R-:W-:Y:S01]  /*3980*/  F2FP.F16.F32.PACK_AB R41, R120, R41 ;  /* 0x000000297829723e */ /* 0x000fe200000000ff */
[----:B------:R-:W-:-:S02]  /*3990*/  FFMA.FTZ R123, R42, R155, -R123 ;  /* 0x0000009b2a7b7223 */ /* 0x000fc4000001087b */
[----:B------:R-:W-:Y:S01]  /*39a0*/  FFMA.FTZ R40, R40, R155, R121 ;  /* 0x0000009b28287223 */ /* 0x000fe20000010079 */
[----:B------:R-:W-:-:S04]  /*39b0*/  F2FP.F16.F32.PACK_AB R154, R154, R153 ;  /* 0x000000999a9a723e */ /* 0x000fc800000000ff */
[----:B------:R-:W-:Y:S01]  /*39c0*/  F2FP.F16.F32.PACK_AB R42, R40, R123 ;  /* 0x0000007b282a723e */ /* 0x000fe200000000ff */
[----:B------:R-:W-:-:S07]  /*39d0*/  IMAD.MOV.U32 R40, RZ, RZ, R154 ;  /* 0x000000ffff287224 */ /* 0x000fce00078e009a */
.L_x_2321:
[----:B------:R-:W-:Y:S05]  /*39e0*/  BSYNC B3 ;  /* 0x0000000000037941 */ /* 0x000fea0003800000 */
.L_x_2320:
[----:B--2---:R1:W-:Y:S02]  /*39f0*/  STG.E.128 desc[UR60][R60.64], R40 ;  /* 0x000000283c007986 */ /* 0x0043e4000c101d3c */
.L_x_2319:
[----:B------:R-:W-:Y:S05]  /*3a00*/  BSYNC B2 ;  /* 0x0000000000027941 */ /* 0x000fea0003800000 */
.L_x_2318:
[----:B------:R-:W-:Y:S01]  /*3a10*/  ISETP.NE.AND P3, PT, R10, RZ, PT ;  /* 0x000000ff0a00720c */ /* 0x000fe20003f65270 */
[----:B------:R-:W-:-:S12]  /*3a20*/  BSSY B2, `(.L_x_2322) ;  /* 0x0000031000027945 */ /* 0x000fd80003800000 */
[----:B------:R-:W-:Y:S05]  /*3a30*/  @!P3 BRA `(.L_x_2323) ;  /* 0x0000000000bcb947 */ /* 0x000fea0003800000 */
[----:B-1----:R1:W2:Y:S01]  /*3a40*/  LDS.128 R40, [R4+0x26c00] ;  /* 0x026c000004287984 */ /* 0x0022a20000000c00 */
        /* <DEDUP_REMOVED lines=44> */
.L_x_2325:
[----:B------:R-:W-:Y:S05]  /*3d10*/  BSYNC B3 ;  /* 0x0000000000037941 */ /* 0x000fea0003800000 */
.L_x_2324:
[----:B--2---:R2:W-:Y:S02]  /*3d20*/  STG.E.128 desc[UR60][R60.64+0x80], R40 ;  /* 0x000080283c007986 */ /* 0x0045e4000c101d3c */
.L_x_2323:
[----:B------:R-:W-:Y:S05]  /*3d30*/  BSYNC B2 ;  /* 0x0000000000027941 */ /* 0x000fea0003800000 */
.L_x_2322:
        /* <DEDUP_REMOVED lines=14> */
[----:B------:R-:W-:Y:S02]  /*3e20*/  HADD2.F32 R93, -RZ, R93.H0_H0 ;  /* 0x2000005dff5d7230 */ /* 0x000fe40000004100 */
[--C-:B------:R-:W-:Y:S02]  /*3e30*/  HADD2.F32 R94, -RZ, R43.reuse.H1_H1 ;  /* 0x3000002bff5e7230 */ /* 0x100fe40000004100 */
[----:B------:R-:W-:Y:S01]  /*3e40*/  FMUL.FTZ R120, R95, R92 ;  /* 0x0000005c5f787220 */ /* 0x000fe20000410000 */
[----:B------:R-:W-:-:S02]  /*3e50*/  HADD2.F32 R118, -RZ, R43.H0_H0 ;  /* 0x2000002bff767230 */ /* 0x000fc40000004100 */
[C---:B------:R-:W-:Y:S01]  /*3e60*/  FMUL.FTZ R92, R41.reuse, R92 ;  /* 0x0000005c295c7220 */ /* 0x040fe20000410000 */
[----:B------:R-:W-:Y:S02]  /*3e70*/  HADD2.F32 R86, -RZ, R86.H0_H0 ;  /* 0x20000056ff567230 */ /* 0x000fe40000004100 */
[-C--:B------:R-:W-:Y:S01]  /*3e80*/  FMUL.FTZ R43, R94, R93.reuse ;  /* 0x0000005d5e2b7220 */ /* 0x080fe20000410000 */
[----:B------:R-:W-:Y:S02]  /*3e90*/  HADD2.F32 R87, -RZ, R87.H0_H0 ;  /* 0x20000057ff577230 */ /* 0x000fe40000004100 */
[C---:B------:R-:W-:Y:S01]  /*3ea0*/  FMUL.FTZ R93, R118.reuse, R93 ;  /* 0x0000005d765d7220 */ /* 0x040fe20000410000 */
[----:B------:R-:W-:Y:S02]  /*3eb0*/  HADD2.F32 R119, -RZ, R42.H0_H0 ;  /* 0x2000002aff777230 */ /* 0x000fe40000004100 */
[-C--:B------:R-:W-:Y:S01]  /*3ec0*/  FFMA.FTZ R120, R41, R86.reuse, -R120 ;  /* 0x0000005629787223 */ /* 0x080fe20000010878 */
[----:B------:R-:W-:Y:S01]  /*3ed0*/  FFMA.FTZ R95, R95, R86, R92 ;  /* 0x000000565f5f7223 */ /* 0x000fe2000001005c */
[-C--:B------:R-:W-:Y:S01]  /*3ee0*/  FFMA.FTZ R43, R118, R87.reuse, -R43 ;  /* 0x00000057762b7223 */ /* 0x080fe2000001082b */
[----:B------:R-:W-:Y:S01]  /*3ef0*/  FFMA.FTZ R94, R94, R87, R93 ;  /* 0x000000575e5e7223 */ /* 0x000fe2000001005d */
[----:B------:R-:W-:-:S02]  /*3f00*/  HADD2.F32 R86, -RZ, R162.H0_H0 ;  /* 0x200000a2ff567230 */ /* 0x000fc40000004100 */
[----:B------:R-:W-:Y:S02]  /*3f10*/  HADD2.F32 R162, -RZ, R162.H1_H1 ;  /* 0x300000a2ffa27230 */ /* 0x000fe40000004100 */
[----:B------:R-:W-:Y:S01]  /*3f20*/  HADD2.F32 R87, -RZ, R40.H1_H1 ;  /* 0x30000028ff577230 */ /* 0x000fe20000004100 */
[----:B------:R-:W-:Y:S01]  /*3f30*/  F2FP.F16.F32.PACK_AB R43, R94, R43 ;  /* 0x0000002b5e2b723e */ /* 0x000fe200000000ff */
[----:B------:R-:W-:Y:S02]  /*3f40*/  HADD2.F32 R93, -RZ, R42.H1_H1 ;  /* 0x3000002aff5d7230 */ /* 0x000fe40000004100 */
[----:B------:R-:W-:Y:S02]  /*3f50*/  HADD2.F32 R40, -RZ, R40.H0_H0 ;  /* 0x20000028ff287230 */ /* 0x000fe40000004100 */
[----:B------:R-:W-:Y:S01]  /*3f60*/  FMUL.FTZ R121, R87, R86 ;  /* 0x0000005657797220 */ /* 0x000fe20000410000 */
[--C-:B------:R-:W-:Y:S02]  /*3f70*/  HADD2.F32 R41, -RZ, R160.reuse.H0_H0 ;  /* 0x200000a0ff297230 */ /* 0x100fe40000004100 */
[----:B------:R-:W-:Y:S01]  /*3f80*/  FMUL.FTZ R42, R93, R162 ;  /* 0x000000a25d2a7220 */ /* 0x000fe20000410000 */
[----:B------:R-:W-:-:S02]  /*3f90*/  HADD2.F32 R160, -RZ, R160.H1_H1 ;  /* 0x300000a0ffa07230 */ /* 0x000fc40000004100 */
[C---:B------:R-:W-:Y:S01]  /*3fa0*/  FMUL.FTZ R86, R40.reuse, R86 ;  /* 0x0000005628567220 */ /* 0x040fe20000410000 */
[----:B------:R-:W-:Y:S01]  /*3fb0*/  FMUL.FTZ R162, R119, R162 ;  /* 0x000000a277a27220 */ /* 0x000fe20000410000 */
[-C--:B------:R-:W-:Y:S02]  /*3fc0*/  FFMA.FTZ R121, R40, R41.reuse, -R121 ;  /* 0x0000002928797223 */ /* 0x080fe40000010879 */
[----:B------:R-:W-:Y:S01]  /*3fd0*/  FFMA.FTZ R86, R87, R41, R86 ;  /* 0x0000002957567223 */ /* 0x000fe20000010056 */
[-C--:B------:R-:W-:Y:S01]  /*3fe0*/  FFMA.FTZ R42, R119, R160.reuse, -R42 ;  /* 0x000000a0772a7223 */ /* 0x080fe2000001082a */
[----:B------:R-:W-:Y:S01]  /*3ff0*/  FFMA.FTZ R93, R93, R160, R162 ;  /* 0x000000a05d5d7223 */ /* 0x000fe200000100a2 */
[----:B------:R-:W-:Y:S02]  /*4000*/  F2FP.F16.F32.PACK_AB R41, R95, R120 ;  /* 0x000000785f29723e */ /* 0x000fe400000000ff */
[----:B------:R-:W-:Y:S02]  /*4010*/  F2FP.F16.F32.PACK_AB R40, R86, R121 ;  /* 0x000000795628723e */ /* 0x000fe400000000ff */
[----:B------:R-:W-:-:S07]  /*4020*/  F2FP.F16.F32.PACK_AB R42, R93, R42 ;  /* 0x0000002a5d2a723e */ /* 0x000fce00000000ff */
.L_x_2329:
[----:B------:R-:W-:Y:S05]  /*4030*/  BSYNC B3 ;  /* 0x0000000000037941 */ /* 0x000fea0003800000 */
.L_x_2328:
[----:B--2---:R3:W-:Y:S02]  /*4040*/  STG.E.128 desc[UR60][R60.64+0x100], R40 ;  /* 0x000100283c007986 */ /* 0x0047e4000c101d3c */
.L_x_2327:
[----:B------:R-:W-:Y:S05]  /*4050*/  BSYNC B2 ;  /* 0x0000000000027941 */ /* 0x000fea0003800000 */
.L_x_2326:
[----:B------:R-:W-:-:S13]  /*4060*/  ISETP.NE.AND P3, PT, R8, RZ, PT ;  /* 0x000000ff0800720c */ /* 0x000fda0003f65270 */
[----:B------:R-:W-:Y:S05]  /*4070*/  @!P3 BRA `(.L_x_2317) ;  /* 0x0000000000bcb947 */ /* 0x000fea0003800000 */
[----:B-123--:R1:W2:Y:S01]  /*4080*/  LDS.128 R40, [R4+0x2bc00] ;  /* 0x02bc000004287984 */ /* 0x00e2a20000000c00 */
[----:B------:R-:W-:Y:S01]  /*4090*/  ISETP.GE.AND P3, PT, R217, R116, PT ;  /* 0x00000074d900720c */ /* 0x000fe20003f66270 */
[----:B------:R-:W-:-:S12]  /*40a0*/  BSSY B2, `(.L_x_2330) ;  /* 0x000002b000027945 */ /* 0x000fd80003800000 */
[----:B-1----:R-:W-:Y:S05]  /*40b0*/  @P3 BRA `(.L_x_2331) ;  /* 0x0000000000a43947 */ /* 0x002fea0003800000 */
[----:B------:R-:W-:Y:S01]  /*40c0*/  SHF.R.U64 R86, R82, 0x10, R83 ;  /* 0x0000001052567819 */ /* 0x000fe20000001253 */
[----:B--2---:R-:W-:Y:S01]  /*40d0*/  HADD2.F32 R92, -RZ, R41.H1_H1 ;  /* 0x30000029ff5c7230 */ /* 0x004fe20000004100 */
[----:B------:R-:W-:Y:S02]  /*40e0*/  SHF.R.U64 R87, R84, 0x10, R85 ;  /* 0x0000001054577819 */ /* 0x000fe40000001255 */
[----:B------:R-:W-:Y:S02]  /*40f0*/  SHF.R.U32.HI R82, RZ, 0x10, R83 ;  /* 0x00000010ff527819 */ /* 0x000fe40000011653 */
[----:B------:R-:W-:Y:S01]  /*4100*/  SHF.R.U32.HI R93, RZ, 0x10, R85 ;  /* 0x00000010ff5d7819 */ /* 0x000fe20000011655 */
[----:B------:R-:W-:Y:S01]  /*4110*/  HADD2.F32 R87, -RZ, R87.H0_H0 ;  /* 0x20000057ff577230 */ /* 0x000fe20000004100 */
[----:B------:R-:W-:Y:S01]  /*4120*/  MOV R83, R43 ;  /* 0x0000002b00537202 */ /* 0x000fe20000000f00 */
[----:B------:R-:W-:Y:S02]  /*4130*/  HADD2.F32 R43, -RZ, R86.H0_H0 ;  /* 0x20000056ff2b7230 */ /* 0x000fe40000004100 */
[----:B------:R-:W-:-:S02]  /*4140*/  HADD2.F32 R86, -RZ, R41.H0_H0 ;  /* 0x20000029ff567230 */ /* 0x000fc40000004100 */
[-C--:B------:R-:W-:Y:S01]  /*4150*/  FMUL.FTZ R41, R92, R87.reuse ;  /* 0x000000575c297220 */ /* 0x080fe20000410000 */
[----:B------:R-:W-:Y:S02]  /*4160*/  HADD2.F32 R93, -RZ, R93.H0_H0 ;  /* 0x2000005dff5d7230 */ /* 0x000fe40000004100 */
[--C-:B------:R-:W-:Y:S02]  /*4170*/  HADD2.F32 R84, -RZ, R83.reuse.H1_H1 ;  /* 0x30000053ff547230 */ /* 0x100fe40000004100 */
[C---:B------:R-:W-:Y:S01]  /*4180*/  FMUL.FTZ R87, R86.reuse, R87 ;  /* 0x0000005756577220 */ /* 0x040fe20000410000 */
[----:B------:R-:W-:Y:S02]  /*4190*/  HADD2.F32 R83, -RZ, R83.H0_H0 ;  /* 0x20000053ff537230 */ /* 0x000fe40000004100 */
[----:B------:R-:W-:Y:S01]  /*41a0*/  FFMA.FTZ R41, R86, R43, -R41 ;  /* 0x0000002b56297223 */ /* 0x000fe20000010829 */
[----:B------:R-:W-:Y:S02]  /*41b0*/  HADD2.F32 R85, -RZ, R82.H0_H0 ;  /* 0x20000052ff557230 */ /* 0x000fe40000004100 */
[----:B------:R-:W-:Y:S01]  /*41c0*/  FMUL.FTZ R94, R84, R93 ;  /* 0x0000005d545e7220 */ /* 0x000fe20000410000 */
[----:B------:R-:W-:Y:S01]  /*41d0*/  FFMA.FTZ R82, R92, R43, R87 ;  /* 0x0000002b5c527223 */ /* 0x000fe20000010057 */
[----:B------:R-:W-:Y:S01]  /*41e0*/  FMUL.FTZ R93, R83, R93 ;  /* 0x0000005d535d7220 */ /* 0x000fe20000410000 */
[----:B------:R-:W-:-:S02]  /*41f0*/  HADD2.F32 R87, -RZ, R159.H0_H0 ;  /* 0x2000009fff577230 */ /* 0x000fc40000004100 */
[-C--:B------:R-:W-:Y:S01]  /*4200*/  FFMA.FTZ R43, R83, R85.reuse, -R94 ;  /* 0x00000055532b7223 */ /* 0x080fe2000001085e */
[--C-:B------:R-:W-:Y:S02]  /*4210*/  HADD2.F32 R83, -RZ, R40.reuse.H1_H1 ;  /* 0x30000028ff537230 */ /* 0x100fe40000004100 */
[----:B------:R-:W-:Y:S01]  /*4220*/  FFMA.FTZ R84, R84, R85, R93 ;  /* 0x0000005554547223 */ /* 0x000fe2000001005d */
[----:B------:R-:W-:Y:S01]  /*4230*/  HADD2.F32 R40, -RZ, R40.H0_H0 ;  /* 0x20000028ff287230 */ /* 0x000fe20000004100 */
[----:B------:R-:W-:Y:S01]  /*4240*/  F2FP.F16.F32.PACK_AB R41, R82, R41 ;  /* 0x000000295229723e */ /* 0x000fe200000000ff */
[--C-:B------:R-:W-:Y:S02]  /*4250*/  HADD2.F32 R85, -RZ, R42.reuse.H1_H1 ;  /* 0x3000002aff557230 */ /* 0x100fe40000004100 */
[-C--:B------:R-:W-:Y:S01]  /*4260*/  FMUL.FTZ R93, R83, R87.reuse ;  /* 0x00000057535d7220 */ /* 0x080fe20000410000 */
[----:B------:R-:W-:Y:S02]  /*4270*/  HADD2.F32 R159, -RZ, R159.H1_H1 ;  /* 0x3000009fff9f7230 */ /* 0x000fe40000004100 */
[----:B------:R-:W-:Y:S01]  /*4280*/  FMUL.FTZ R92, R40, R87 ;  /* 0x00000057285c7220 */ /* 0x000fe20000410000 */
[----:B------:R-:W-:Y:S01]  /*4290*/  HADD2.F32 R42, -RZ, R42.H0_H0 ;  /* 0x2000002aff2a7230 */ /* 0x000fe20000004100 */
[----:B------:R-:W-:Y:S01]  /*42a0*/  F2FP.F16.F32.PACK_AB R43, R84, R43 ;  /* 0x0000002b542b723e */ /* 0x000fe200000000ff */
[----:B------:R-:W-:-:S02]  /*42b0*/  HADD2.F32 R86, -RZ, R158.H1_H1 ;  /* 0x3000009eff567230 */ /* 0x000fc40000004100 */
[-C--:B------:R-:W-:Y:S01]  /*42c0*/  FMUL.FTZ R87, R85, R159.reuse ;  /* 0x0000009f55577220 */ /* 0x080fe20000410000 */
[----:B------:R-:W-:Y:S02]  /*42d0*/  HADD2.F32 R158, -RZ, R158.H0_H0 ;  /* 0x2000009eff9e7230 */ /* 0x000fe40000004100 */
[----:B------:R-:W-:Y:S01]  /*42e0*/  FMUL.FTZ R94, R42, R159 ;  /* 0x0000009f2a5e7220 */ /* 0x000fe20000410000 */
[-C--:B------:R-:W-:Y:S01]  /*42f0*/  FFMA.FTZ R93, R40, R86.reuse, -R93 ;  /* 0x00000056285d7223 */ /* 0x080fe2000001085d */
[----:B------:R-:W-:Y:S01]  /*4300*/  FFMA.FTZ R92, R83, R86, R92 ;  /* 0x00000056535c7223 */ /* 0x000fe2000001005c */
[-C--:B------:R-:W-:Y:S01]  /*4310*/  FFMA.FTZ R87, R42, R158.reuse, -R87 ;  /* 0x0000009e2a577223 */ /* 0x080fe20000010857 */
[----:B------:R-:W-:-:S03]  /*4320*/  FFMA.FTZ R94, R85, R158, R94 ;  /* 0x0000009e555e7223 */ /* 0x000fc6000001005e */
[----:B------:R-:W-:Y:S02]  /*4330*/  F2FP.F16.F32.PACK_AB R40, R92, R93 ;  /* 0x0000005d5c28723e */ /* 0x000fe400000000ff */
[----:B------:R-:W-:-:S07]  /*4340*/  F2FP.F16.F32.PACK_AB R42, R94, R87 ;  /* 0x000000575e2a723e */ /* 0x000fce00000000ff */
.L_x_2331:
[----:B------:R-:W-:Y:S05]  /*4350*/  BSYNC B2 ;  /* 0x0000000000027941 */ /* 0x000fea0003800000 */
.L_x_2330:
[----:B--2---:R4:W-:Y:S02]  /*4360*/  STG.E.128 desc[UR60][R60.64+0x180], R40 ;  /* 0x000180283c007986 */ /* 0x0049e4000c101d3c */
.L_x_2317:
[----:B------:R-:W-:Y:S05]  /*4370*/  BSYNC B1 ;  /* 0x0000000000017941 */ /* 0x000fea0003800000 */
.L_x_2316:
        /* <DEDUP_REMOVED lines=11> */
[----:B------:R-:W-:Y:S01]  /*4430*/  SHF.R.U32.HI R83, RZ, 0x10, R79 ;  /* 0x00000010ff537819 */ /* 0x000fe2000001164f */
[----:B------:R-:W-:Y:S01]  /*4440*/  IMAD.MOV.U32 R60, RZ, RZ, R40 ;  /* 0x000000ffff3c7224 */ /* 0x000fe200078e0028 */
[--C-:B------:R-:W-:Y:S01]  /*4450*/  SHF.R.U64 R79, R80, 0x10, R81.reuse ;  /* 0x00000010504f7819 */ /* 0x100fe20000001251 */
[--C-:B------:R-:W-:Y:S01]  /*4460*/  HADD2.F32 R43, -RZ, R41.reuse.H1_H1 ;  /* 0x30000029ff2b7230 */ /* 0x100fe20000004100 */
[----:B------:R-:W-:Y:S01]  /*4470*/  SHF.R.U32.HI R82, RZ, 0x10, R81 ;  /* 0x00000010ff527819 */ /* 0x000fe20000011651 */
[----:B------:R-:W-:Y:S02]  /*4480*/  HADD2.F32 R40, -RZ, R41.H0_H0 ;  /* 0x20000029ff287230 */ /* 0x000fe40000004100 */
        /* <DEDUP_REMOVED lines=8> */
[----:B------:R-:W-:Y:S02]  /*4510*/  HADD2.F32 R80, -RZ, R83.H0_H0 ;  /* 0x20000053ff507230 */ /* 0x000fe40000004100 */
[----:B------:R-:W-:Y:S01]  /*4520*/  FMUL.FTZ R82, R61, R82 ;  /* 0x000000523d527220 */ /* 0x000fe20000410000 */
[-C--:B------:R-:W-:Y:S01]  /*4530*/  FFMA.FTZ R40, R40, R78.reuse, -R81 ;  /* 0x0000004e28287223 */ /* 0x080fe20000010851 */
[----:B------:R-:W-:Y:S01]  /*4540*/  FFMA.FTZ R81, R43, R78, R84 ;  /* 0x0000004e2b517223 */ /* 0x000fe20000010054 */
[-C--:B------:R-:W-:Y:S01]  /*4550*/  FFMA.FTZ R86, R61, R80.reuse, -R86 ;  /* 0x000000503d567223 */ /* 0x080fe20000010856 */
[----:B------:R-:W-:Y:S01]  /*4560*/  FFMA.FTZ R85, R41, R80, R82 ;  /* 0x0000005029557223 */ /* 0x000fe20000010052 */
[----:B------:R-:W-:-:S02]  /*4570*/  HADD2.F32 R61, -RZ, R157.H1_H1 ;  /* 0x3000009dff3d7230 */ /* 0x000fc40000004100 */
[----:B------:R-:W-:Y:S02]  /*4580*/  HADD2.F32 R78, -RZ, R156.H1_H1 ;  /* 0x3000009cff4e7230 */ /* 0x000fe40000004100 */
[----:B------:R-:W-:Y:S02]  /*4590*/  HADD2.F32 R41, -RZ, R60.H1_H1 ;  /* 0x3000003cff297230 */ /* 0x000fe40000004100 */
        /* <DEDUP_REMOVED lines=12> */
[----:B------:R-:W-:Y:S01]  /*4660*/  FFMA.FTZ R78, R43, R156, R78 ;  /* 0x0000009c2b4e7223 */ /* 0x000fe2000001004e */
[----:B------:R-:W-:-:S02]  /*4670*/  F2FP.F16.F32.PACK_AB R41, R81, R40 ;  /* 0x000000285129723e */ /* 0x000fc400000000ff */
[----:B------:R-:W-:Y:S02]  /*4680*/  F2FP.F16.F32.PACK_AB R43, R85, R86 ;  /* 0x00000056552b723e */ /* 0x000fe400000000ff */
[----:B------:R-:W-:Y:S02]  /*4690*/  F2FP.F16.F32.PACK_AB R40, R80, R79 ;  /* 0x0000004f5028723e */ /* 0x000fe400000000ff */
[----:B------:R-:W-:-:S07]  /*46a0*/  F2FP.F16.F32.PACK_AB R42, R78, R83 ;  /* 0x000000534e2a723e */ /* 0x000fce00000000ff */
.L_x_2337:
[----:B------:R-:W-:Y:S05]  /*46b0*/  BSYNC B3 ;  /* 0x0000000000037941 */ /* 0x000fea0003800000 */
.L_x_2336:
[----:B--2---:R1:W-:Y:S02]  /*46c0*/  STG.E.128 desc[UR60][R54.64], R40 ;  /* 0x0000002836007986 */ /* 0x0043e4000c101d3c */
.L_x_2335:
[----:B------:R-:W-:Y:S05]  /*46d0*/  BSYNC B2 ;  /* 0x0000000000027941 */ /* 0x000fea0003800000 */
.L_x_2334:
        /* <DEDUP_REMOVED lines=13> */
[----:B------:R-:W-:Y:S01]  /*47b0*/  MOV R60, R42 ;  /* 0x0000002a003c7202 */ /* 0x000fe20000000f00 */
[----:B------:R-:W-:Y:S01]  /*47c0*/  HADD2.F32 R42, -RZ, R41.H1_H1 ;  /* 0x30000029ff2a7230 */ /* 0x000fe20000004100 */
[----:B------:R-:W-:Y:S01]  /*47d0*/  SHF.R.U32.HI R78, RZ, 0x10, R77 ;  /* 0x00000010ff4e7819 */ /* 0x000fe2000001164d */
[----:B------:R-:W-:Y:S02]  /*47e0*/  HADD2.F32 R75, -RZ, R75.H0_H0 ;  /* 0x2000004bff4b7230 */ /* 0x000fe40000004100 */
[----:B------:R-:W-:-:S02]  /*47f0*/  HADD2.F32 R41, -RZ, R41.H0_H0 ;  /* 0x20000029ff297230 */ /* 0x000fc40000004100 */
[----:B------:R-:W-:Y:S02]  /*4800*/  HADD2.F32 R78, -RZ, R78.H0_H0 ;  /* 0x2000004eff4e7230 */ /* 0x000fe40000004100 */
[CC--:B------:R-:W-:Y:S01]  /*4810*/  FMUL.FTZ R80, R42.reuse, R75.reuse ;  /* 0x0000004b2a507220 */ /* 0x0c0fe20000410000 */
[----:B------:R-:W-:Y:S02]  /*4820*/  HADD2.F32 R76, -RZ, R79.H0_H0 ;  /* 0x2000004fff4c7230 */ /* 0x000fe40000004100 */
[C---:B------:R-:W-:Y:S01]  /*4830*/  FMUL.FTZ R75, R41.reuse, R75 ;  /* 0x0000004b294b7220 */ /* 0x040fe20000410000 */
[----:B------:R-:W-:Y:S01]  /*4840*/  FFMA.FTZ R80, R41, R74, -R80 ;  /* 0x0000004a29507223 */ /* 0x000fe20000010850 */
[----:B------:R-:W-:Y:S02]  /*4850*/  FMUL.FTZ R82, R61, R78 ;  /* 0x0000004e3d527220 */ /* 0x000fe40000410000 */
[----:B------:R-:W-:Y:S01]  /*4860*/  FFMA.FTZ R77, R42, R74, R75 ;  /* 0x0000004a2a4d7223 */ /* 0x000fe2000001004b */
        /* <DEDUP_REMOVED lines=23> */
.L_x_2341:
[----:B------:R-:W-:Y:S05]  /*49e0*/  BSYNC B3 ;  /* 0x0000000000037941 */ /* 0x000fea0003800000 */
.L_x_2340:
[----:B--2---:R1:W-:Y:S02]  /*49f0*/  STG.E.128 desc[UR60][R54.64+0x80], R40 ;  /* 0x0000802836007986 */ /* 0x0043e4000c101d3c */
.L_x_2339:
[----:B------:R-:W-:Y:S05]  /*4a00*/  BSYNC B2 ;  /* 0x0000000000027941 */ /* 0x000fea0003800000 */
.L_x_2338:
        /* <DEDUP_REMOVED lines=48> */
.L_x_2345:
[----:B------:R-:W-:Y:S05]  /*4d10*/  BSYNC B3 ;  /* 0x0000000000037941 */ /* 0x000fea0003800000 */
.L_x_2344:
[----:B--2---:R1:W-:Y:S02]  /*4d20*/  STG.E.128 desc[UR60][R54.64+0x100], R40 ;  /* 0x0001002836007986 */ /* 0x0043e4000c101d3c */
.L_x_2343:
[----:B------:R-:W-:Y:S05]  /*4d30*/  BSYNC B2 ;  /* 0x0000000000027941 */ /* 0x000fea0003800000 */
.L_x_2342:
        /* <DEDUP_REMOVED lines=47> */
.L_x_2347:
[----:B------:R-:W-:Y:S05]  /*5030*/  BSYNC B2 ;  /* 0x0000000000027941 */ /* 0x000fea0003800000 */
.L_x_2346:
[----:B--2---:R1:W-:Y:S02]  /*5040*/  STG.E.128 desc[UR60][R54.64+0x180], R40 ;  /* 0x0001802836007986 */ /* 0x0043e4000c101d3c */
.L_x_2333:
[----:B------:R-:W-:Y:S05]  /*5050*/  BSYNC B1 ;  /* 0x0000000000017941 */ /* 0x000fea0003800000 */
.L_x_2332:
        /* <DEDUP_REMOVED lines=9> */
[----:B--2---:R-:W-:Y:S01]  /*50f0*/  HADD2.F32 R55, -RZ, R43.H1_H1 ;  /* 0x3000002bff377230 */ /* 0x004fe20000004100 */
[----:B------:R-:W-:Y:S01]  /*5100*/  MOV R54, R42 ;  /* 0x0000002a00367202 */ /* 0x000fe20000000f00 */
[----:B------:R-:W-:Y:S01]  /*5110*/  HADD2.F32 R42, -RZ, R41.H1_H1 ;  /* 0x30000029ff2a7230 */ /* 0x000fe20000004100 */
[----:B------:R-:W-:Y:S01]  /*5120*/  SHF.R.U64 R60, R62, 0x10, R63 ;  /* 0x000000103e3c7819 */ /* 0x000fe2000000123f */
[----:B------:R-:W-:Y:S01]  /*5130*/  HADD2.F32 R61, -RZ, R61.H0_H0 ;  /* 0x2000003dff3d7230 */ /* 0x000fe20000004100 */
[----:B------:R-:W-:Y:S01]  /*5140*/  SHF.R.U32.HI R64, RZ, 0x10, R65 ;  /* 0x00000010ff407819 */ /* 0x000fe20000011641 */
[----:B------:R-:W-:Y:S01]  /*5150*/  HADD2.F32 R41, -RZ, R41.H0_H0 ;  /* 0x20000029ff297230 */ /* 0x000fe20000004100 */
[----:B------:R-:W-:Y:S01]  /*5160*/  SHF.R.U32.HI R62, RZ, 0x10, R63 ;  /* 0x00000010ff3e7819 */ /* 0x000fe2000001163f */
        /* <DEDUP_REMOVED lines=8> */
[-C--:B------:R-:W-:Y:S01]  /*51f0*/  FMUL.FTZ R68, R55, R64.reuse ;  /* 0x0000004037447220 */ /* 0x080fe20000410000 */
[--C-:B------:R-:W-:Y:S02]  /*5200*/  HADD2.F32 R60, -RZ, R137.reuse.H0_H0 ;  /* 0x20000089ff3c7230 */ /* 0x100fe40000004100 */
[----:B------:R-:W-:Y:S01]  /*5210*/  FMUL.FTZ R64, R43, R64 ;  /* 0x000000402b407220 */ /* 0x000fe20000410000 */
[----:B------:R-:W-:-:S02]  /*5220*/  HADD2.F32 R137, -RZ, R137.H1_H1 ;  /* 0x30000089ff897230 */ /* 0x000fc40000004100 */
[-C--:B------:R-:W-:Y:S01]  /*5230*/  FFMA.FTZ R68, R43, R62.reuse, -R68 ;  /* 0x0000003e2b447223 */ /* 0x080fe20000010844 */
[----:B------:R-:W-:Y:S02]  /*5240*/  HADD2.F32 R41, -RZ, R40.H1_H1 ;  /* 0x30000028ff297230 */ /* 0x000fe40000004100 */
[----:B------:R-:W-:Y:S01]  /*5250*/  FFMA.FTZ R67, R55, R62, R64 ;  /* 0x0000003e37437223 */ /* 0x000fe20000010040 */
[----:B------:R-:W-:Y:S02]  /*5260*/  HADD2.F32 R42, -RZ, R54.H1_H1 ;  /* 0x30000036ff2a7230 */ /* 0x000fe40000004100 */
[----:B------:R-:W-:Y:S02]  /*5270*/  HADD2.F32 R40, -RZ, R40.H0_H0 ;  /* 0x20000028ff287230 */ /* 0x000fe40000004100 */
[----:B------:R-:W-:Y:S01]  /*5280*/  FMUL.FTZ R61, R41, R60 ;  /* 0x0000003c293d7220 */ /* 0x000fe20000410000 */
[----:B------:R-:W-:Y:S02]  /*5290*/  HADD2.F32 R54, -RZ, R54.H0_H0 ;  /* 0x20000036ff367230 */ /* 0x000fe40000004100 */
[----:B------:R-:W-:Y:S01]  /*52a0*/  FMUL.FTZ R65, R42, R137 ;  /* 0x000000892a417220 */ /* 0x000fe20000410000 */
[----:B------:R-:W-:-:S02]  /*52b0*/  HADD2.F32 R43, -RZ, R136.H0_H0 ;  /* 0x20000088ff2b7230 */ /* 0x000fc40000004100 */
[----:B------:R-:W-:Y:S01]  /*52c0*/  FMUL.FTZ R60, R40, R60 ;  /* 0x0000003c283c7220 */ /* 0x000fe20000410000 */
[----:B------:R-:W-:Y:S02]  /*52d0*/  HADD2.F32 R55, -RZ, R136.H1_H1 ;  /* 0x30000088ff377230 */ /* 0x000fe40000004100 */
[----:B------:R-:W-:Y:S01]  /*52e0*/  FMUL.FTZ R137, R54, R137 ;  /* 0x0000008936897220 */ /* 0x000fe20000410000 */
[-C--:B------:R-:W-:Y:S01]  /*52f0*/  FFMA.FTZ R61, R40, R43.reuse, -R61 ;  /* 0x0000002b283d7223 */ /* 0x080fe2000001083d */
[----:B------:R-:W-:Y:S01]  /*5300*/  FFMA.FTZ R60, R41, R43, R60 ;  /* 0x0000002b293c7223 */ /* 0x000fe2000001003c */
[-C--:B------:R-:W-:Y:S01]  /*5310*/  FFMA.FTZ R65, R54, R55.reuse, -R65 ;  /* 0x0000003736417223 */ /* 0x080fe20000010841 */
[----:B------:R-:W-:Y:S01]  /*5320*/  FFMA.FTZ R42, R42, R55, R137 ;  /* 0x000000372a2a7223 */ /* 0x000fe20000010089 */
[----:B------:R-:W-:Y:S02]  /*5330*/  F2FP.F16.F32.PACK_AB R41, R63, R66 ;  /* 0x000000423f29723e */ /* 0x000fe400000000ff */
[----:B------:R-:W-:-:S02]  /*5340*/  F2FP.F16.F32.PACK_AB R43, R67, R68 ;  /* 0x00000044432b723e */ /* 0x000fc400000000ff */
[----:B------:R-:W-:Y:S02]  /*5350*/  F2FP.F16.F32.PACK_AB R40, R60, R61 ;  /* 0x0000003d3c28723e */ /* 0x000fe400000000ff */
[----:B------:R-:W-:-:S07]  /*5360*/  F2FP.F16.F32.PACK_AB R42, R42, R65 ;  /* 0x000000412a2a723e */ /* 0x000fce00000000ff */
.L_x_2352:
[----:B------:R-:W-:Y:S05]  /*5370*/  BSYNC B2 ;  /* 0x0000000000027941 */ /* 0x000fea0003800000 */
.L_x_2351:
[----:B--2---:R1:W-:Y:S02]  /*5380*/  STG.E.128 desc[UR60][R52.64], R40 ;  /* 0x0000002834007986 */ /* 0x0043e4000c101d3c */
.L_x_2350:
[----:B------:R-:W-:Y:S05]  /*5390*/  BSYNC B1 ;  /* 0x0000000000017941 */ /* 0x000fea0003800000 */
.L_x_2349:
        /* <DEDUP_REMOVED lines=48> */
.L_x_2356:
[----:B------:R-:W-:Y:S05]  /*56a0*/  BSYNC B2 ;  /* 0x0000000000027941 */ /* 0x000fea0003800000 */
.L_x_2355:
[----:B--2---:R1:W-:Y:S02]  /*56b0*/  STG.E.128 desc[UR60][R52.64+0x80], R40 ;  /* 0x0000802834007986 */ /* 0x0043e4000c101d3c */
.L_x_2354:
[----:B------:R-:W-:Y:S05]  /*56c0*/  BSYNC B1 ;  /* 0x0000000000017941 */ /* 0x000fea0003800000 */
.L_x_2353:
        /* <DEDUP_REMOVED lines=10> */
[----:B--2---:R-:W-:Y:S01]  /*5770*/  IMAD.MOV.U32 R48, RZ, RZ, R42 ;  /* 0x000000ffff307224 */ /* 0x004fe200078e002a */
[----:B------:R-:W-:Y:S01]  /*5780*/  SHF.R.U32.HI R56, RZ, 0x10, R49 ;  /* 0x00000010ff387819 */ /* 0x000fe20000011631 */
[----:B------:R-:W-:Y:S02]  /*5790*/  HADD2.F32 R42, -RZ, R41.H1_H1 ;  /* 0x30000029ff2a7230 */ /* 0x000fe40000004100 */
[----:B------:R-:W-:Y:S02]  /*57a0*/  HADD2.F32 R51, -RZ, R51.H0_H0 ;  /* 0x20000033ff337230 */ /* 0x000fe40000004100 */
[----:B------:R-:W-:-:S02]  /*57b0*/  HADD2.F32 R41, -RZ, R41.H0_H0 ;  /* 0x20000029ff297230 */ /* 0x000fc40000004100 */
[----:B------:R-:W-:Y:S02]  /*57c0*/  HADD2.F32 R50, -RZ, R50.H0_H0 ;  /* 0x20000032ff327230 */ /* 0x000fe40000004100 */
[CC--:B------:R-:W-:Y:S01]  /*57d0*/  FMUL.FTZ R58, R42.reuse, R51.reuse ;  /* 0x000000332a3a7220 */ /* 0x0c0fe20000410000 */
[----:B------:R-:W-:Y:S02]  /*57e0*/  HADD2.F32 R56, -RZ, R56.H0_H0 ;  /* 0x20000038ff387230 */ /* 0x000fe40000004100 */
[C---:B------:R-:W-:Y:S01]  /*57f0*/  FMUL.FTZ R51, R41.reuse, R51 ;  /* 0x0000003329337220 */ /* 0x040fe20000410000 */
[--C-:B------:R-:W-:Y:S02]  /*5800*/  HADD2.F32 R49, -RZ, R43.reuse.H1_H1 ;  /* 0x3000002bff317230 */ /* 0x100fe40000004100 */
[-C--:B------:R-:W-:Y:S01]  /*5810*/  FFMA.FTZ R58, R41, R50.reuse, -R58 ;  /* 0x00000032293a7223 */ /* 0x080fe2000001083a */
[----:B------:R-:W-:Y:S02]  /*5820*/  HADD2.F32 R43, -RZ, R43.H0_H0 ;  /* 0x2000002bff2b7230 */ /* 0x000fe40000004100 */
[----:B------:R-:W-:Y:S01]  /*5830*/  FFMA.FTZ R55, R42, R50, R51 ;  /* 0x000000322a377223 */ /* 0x000fe20000010033 */
[----:B------:R-:W-:-:S02]  /*5840*/  HADD2.F32 R54, -RZ, R54.H0_H0 ;  /* 0x20000036ff367230 */ /* 0x000fc40000004100 */
[-C--:B------:R-:W-:Y:S01]  /*5850*/  FMUL.FTZ R60, R49, R56.reuse ;  /* 0x00000038313c7220 */ /* 0x080fe20000410000 */
[--C-:B------:R-:W-:Y:S02]  /*5860*/  HADD2.F32 R50, -RZ, R91.reuse.H0_H0 ;  /* 0x2000005bff327230 */ /* 0x100fe40000004100 */
[C---:B------:R-:W-:Y:S01]  /*5870*/  FMUL.FTZ R56, R43.reuse, R56 ;  /* 0x000000382b387220 */ /* 0x040fe20000410000 */
[----:B------:R-:W-:Y:S02]  /*5880*/  HADD2.F32 R91, -RZ, R91.H1_H1 ;  /* 0x3000005bff5b7230 */ /* 0x000fe40000004100 */
[-C--:B------:R-:W-:Y:S01]  /*5890*/  FFMA.FTZ R60, R43, R54.reuse, -R60 ;  /* 0x000000362b3c7223 */ /* 0x080fe2000001083c */
[----:B------:R-:W-:Y:S02]  /*58a0*/  HADD2.F32 R41, -RZ, R40.H1_H1 ;  /* 0x30000028ff297230 */ /* 0x000fe40000004100 */
[----:B------:R-:W-:Y:S01]  /*58b0*/  FFMA.FTZ R59, R49, R54, R56 ;  /* 0x00000036313b7223 */ /* 0x000fe20000010038 */
[----:B------:R-:W-:-:S02]  /*58c0*/  HADD2.F32 R42, -RZ, R48.H1_H1 ;  /* 0x30000030ff2a7230 */ /* 0x000fc40000004100 */
[----:B------:R-:W-:Y:S02]  /*58d0*/  HADD2.F32 R40, -RZ, R40.H0_H0 ;  /* 0x20000028ff287230 */ /* 0x000fe40000004100 */
        /* <DEDUP_REMOVED lines=15> */
.L_x_2360:
[----:B------:R-:W-:Y:S05]  /*59d0*/  BSYNC B2 ;  /* 0x0000000000027941 */ /* 0x000fea0003800000 */
.L_x_2359:
[----:B--2---:R1:W-:Y:S02]  /*59e0*/  STG.E.128 desc[UR60][R52.64+0x100], R40 ;  /* 0x0001002834007986 */ /* 0x0043e4000c101d3c */
.L_x_2358:
[----:B------:R-:W-:Y:S05]  /*59f0*/  BSYNC B1 ;  /* 0x0000000000017941 */ /* 0x000fea0003800000 */
.L_x_2357:
[----:B------:R-:W-:-:S13]  /*5a00*/  ISETP.NE.AND P3, PT, R8, RZ, PT ;  /* 0x000000ff0800720c */ /* 0x000fda0003f65270 */
        /* <DEDUP_REMOVED lines=9> */
[----:B------:R-:W-:Y:S01]  /*5aa0*/  SHF.R.U32.HI R50, RZ, 0x10, R47 ;  /* 0x00000010ff327819 */ /* 0x000fe2000001162f */
[----:B------:R-:W-:Y:S01]  /*5ab0*/  HADD2.F32 R48, -RZ, R48.H0_H0 ;  /* 0x20000030ff307230 */ /* 0x000fe20000004100 */
[----:B--2---:R-:W-:Y:S01]  /*5ac0*/  MOV R44, R42 ;  /* 0x0000002a002c7202 */ /* 0x004fe20000000f00 */
        /* <DEDUP_REMOVED lines=34> */
.L_x_2362:
[----:B------:R-:W-:Y:S05]  /*5cf0*/  BSYNC B1 ;  /* 0x0000000000017941 */ /* 0x000fea0003800000 */
.L_x_2361:
[----:B--2---:R1:W-:Y:S01]  /*5d00*/  STG.E.128 desc[UR60][R52.64+0x180], R40 ;  /* 0x0001802834007986 */ /* 0x0043e2000c101d3c */
[----:B------:R-:W-:Y:S05]  /*5d10*/  BRA `(.L_x_2348) ;  /* 0x0000003c00f47947 */ /* 0x000fea0003800000 */
.L_x_2306:
        /* <DEDUP_REMOVED lines=32> */
[----:B------:R0:W5:Y:S04]  /*5f20*/  @!P4 LDG.E.128 R40, desc[UR60][R56.64+0x80] ;  /* 0x0000803c3828c981 */ /* 0x000168000c1e1d00 */
[----:B------:R0:W5:Y:S04]  /*5f30*/  @!P3 LDG.E.128 R44, desc[UR60][R56.64] ;  /* 0x0000003c382cb981 */ /* 0x000168000c1e1d00 */
[----:B------:R0:W5:Y:S04]  /*5f40*/  @!P3 LDG.E.128 R52, desc[UR60][R60.64] ;  /* 0x0000003c3c34b981 */ /* 0x000168000c1e1d00 */
[----:B------:R0:W5:Y:S02]  /*5f50*/  @!P4 LDG.E.128 R48, desc[UR60][R60.64+0x80] ;  /* 0x0000803c3c30c981 */ /* 0x000164000c1e1d00 */
.L_x_2364:
[----:B------:R-:W-:Y:S05]  /*5f60*/  BSYNC B1 ;  /* 0x0000000000017941 */ /* 0x000fea0003800000 */
.L_x_2363:
[----:B0----5:R-:W-:Y:S01]  /*5f70*/  MOV R56, R42 ;  /* 0x0000002a00387202 */ /* 0x021fe20000000f00 */
[----:B------:R-:W-:Y:S01]  /*5f80*/  IMAD.MOV.U32 R57, RZ, RZ, R43 ;  /* 0x000000ffff397224 */ /* 0x000fe200078e002b */
[----:B------:R-:W-:Y:S01]  /*5f90*/  ISETP.GE.AND P3, PT, R218, R3, PT ;  /* 0x00000003da00720c */ /* 0x000fe20003f66270 */
[----:B------:R-:W-:Y:S01]  /*5fa0*/  IMAD.MOV.U32 R60, RZ, RZ, R40 ;  /* 0x000000ffff3c7224 */ /* 0x000fe200078e0028 */
[----:B------:R-:W-:Y:S01]  /*5fb0*/  PRMT R174, R174, 0x5410, R56 ;  /* 0x00005410aeae7816 */ /* 0x000fe20000000038 */
[----:B------:R-:W-:Y:S01]  /*5fc0*/  BSSY B1, `(.L_x_2365) ;  /* 0x000003c000017945 */ /* 0x000fe20003800000 */
[----:B------:R-:W-:Y:S02]  /*5fd0*/  MOV R56, R41 ;  /* 0x0000002900387202 */ /* 0x000fe40000000f00 */
[----:B------:R-:W-:Y:S02]  /*5fe0*/  CS2R R62, SRZ ;  /* 0x00000000003e7805 */ /* 0x000fe4000001ff00 */
        /* <DEDUP_REMOVED lines=12> */
[----:B------:R-:W-:Y:S01]  /*60b0*/  CS2R R70, SRZ ;  /* 0x0000000000467805 */ /* 0x000fe2000001ff00 */
[----:B------:R-:W-:Y:S01]  /*60c0*/  IMAD.MOV.U32 R60, RZ, RZ, R48 ;  /* 0x000000ffff3c7224 */ /* 0x000fe200078e0030 */
[----:B------:R-:W-:-:S02]  /*60d0*/  PRMT R158, R57, 0x7610, R158 ;  /* 0x00007610399e7816 */ /* 0x000fc4000000009e */
[----:B------:R-:W-:Y:S02]  /*60e0*/  CS2R R68, SRZ ;  /* 0x0000000000447805 */ /* 0x000fe4000001ff00 */
[----:B------:R-:W-:Y:S02]  /*60f0*/  MOV R57, R51 ;  /* 0x0000003300397202 */ /* 0x000fe40000000f00 */
        /* <DEDUP_REMOVED lines=8> */
[----:B------:R-:W-:-:S02]  /*6180*/  PRMT R179, R179, 0x5410, R57 ;  /* 0x00005410b3b37816 */ /* 0x000fc40000000039 */
[----:B------:R-:W-:Y:S02]  /*6190*/  MOV R57, R53 ;  /* 0x0000003500397202 */ /* 0x000fe40000000f00 */
[----:B------:R-:W-:Y:S02]  /*61a0*/  PRMT R166, R56, 0x7610, R166 ;  /* 0x0000761038a67816 */ /* 0x000fe400000000a6 */
[----:B------:R-:W-:Y:S02]  /*61b0*/  PRMT R180, R60, 0x7610, R180 ;  /* 0x000076103cb47816 */ /* 0x000fe400000000b4 */
[----:B------:R-:W-:Y:S02]  /*61c0*/  CS2R R60, SRZ ;  /* 0x00000000003c7805 */ /* 0x000fe4000001ff00 */
[----:B------:R-:W-:Y:S02]  /*61d0*/  PRMT R159, R57, 0x7610, R159 ;  /* 0x00007610399f7816 */ /* 0x000fe4000000009f */
        /* <DEDUP_REMOVED lines=14> */
[----:B------:R-:W-:Y:S02]  /*62c0*/  LEA R72, P4, R58, UR4, 0x1 ;  /* 0x000000043a487c11 */ /* 0x000fe4000f8808ff */
        /* <DEDUP_REMOVED lines=11> */
.L_x_2366:
[----:B------:R-:W-:Y:S05]  /*6380*/  BSYNC B1 ;  /* 0x0000000000017941 */ /* 0x000fea0003800000 */
.L_x_2365:
        /* <DEDUP_REMOVED lines=14> */
[----:B------:R-:W-:Y:S02]  /*6470*/  ULDC.64 UR6, c[0x0][0x3e0] ;  /* 0x0000f80000067ab9 */ /* 0x000fe40000000a00 */
        /* <DEDUP_REMOVED lines=17> */
.L_x_2368:
[----:B------:R-:W-:Y:S05]  /*6590*/  BSYNC B1 ;  /* 0x0000000000017941 */ /* 0x000fea0003800000 */
.L_x_2367:
[----:B------:R-:W2:Y:S01]  /*65a0*/  LDL R0, [R1+0x60] ;  /* 0x0000600001007983 */ /* 0x000ea20000100800 */
[----:B0-----:R-:W-:Y:S01]  /*65b0*/  IMAD.MOV.U32 R89, RZ, RZ, R57 ;  /* 0x000000ffff597224 */ /* 0x001fe200078e0039 */
[----:B------:R-:W-:Y:S01]  /*65c0*/  MOV R88, R56 ;  /* 0x0000003800587202 */ /* 0x000fe20000000f00 */
[----:B------:R-:W-:Y:S01]  /*65d0*/  IMAD.MOV.U32 R90, RZ, RZ, R62 ;  /* 0x000000ffff5a7224 */ /* 0x000fe200078e003e */
[----:B------:R-:W-:Y:S02]  /*65e0*/  PRMT R169, R169, 0x5410, R93 ;  /* 0x00005410a9a97816 */ /* 0x000fe4000000005d */
[----:B------:R-:W-:Y:S01]  /*65f0*/  PRMT R168, R89, 0x5410, R88 ;  /* 0x0000541059a87816 */ /* 0x000fe20000000058 */
[----:B------:R-:W-:Y:S01]  /*6600*/  IMAD.MOV.U32 R88, RZ, RZ, R60 ;  /* 0x000000ffff587224 */ /* 0x000fe200078e003c */
[----:B------:R-:W-:Y:S01]  /*6610*/  PRMT R170, R90, 0x7610, R170 ;  /* 0x000076105aaa7816 */ /* 0x000fe200000000aa */
[----:B------:R-:W-:Y:S01]  /*6620*/  IMAD.MOV.U32 R89, RZ, RZ, R61 ;  /* 0x000000ffff597224 */ /* 0x000fe200078e003d */
[----:B------:R-:W-:-:S04]  /*6630*/  MOV R90, R66 ;  /* 0x00000042005a7202 */ /* 0x000fc80000000f00 */
        /* <DEDUP_REMOVED lines=8> */
[----:B-----5:R-:W-:Y:S01]  /*66c0*/  IMAD.MOV.U32 R90, RZ, RZ, R74 ;  /* 0x000000ffff5a7224 */ /* 0x020fe200078e004a */
        /* <DEDUP_REMOVED lines=8> */
[----:B------:R-:W-:Y:S02]  /*6750*/  MOV R88, R77 ;  /* 0x0000004d00587202 */ /* 0x000fe40000000f00 */
[----:B------:R-:W-:Y:S01]  /*6760*/  PRMT R152, R90, 0x7610, R152 ;  /* 0x000076105a987816 */ /* 0x000fe20000000098 */
[----:B------:R-:W-:Y:S01]  /*6770*/  IMAD.MOV.U32 R90, RZ, RZ, R79 ;  /* 0x000000ffff5a7224 */ /* 0x000fe200078e004f */
[----:B------:R-:W-:Y:S01]  /*6780*/  PRMT R153, R89, 0x5410, R88 ;  /* 0x0000541059997816 */ /* 0x000fe20000000058 */
[----:B------:R-:W-:Y:S01]  /*6790*/  IMAD.MOV.U32 R89, RZ, RZ, R83 ;  /* 0x000000ffff597224 */ /* 0x000fe200078e0053 */
[----:B------:R-:W-:Y:S02]  /*67a0*/  MOV R88, R80 ;  /* 0x0000005000587202 */ /* 0x000fe40000000f00 */
        /* <DEDUP_REMOVED lines=27> */
.L_x_2369:
[----:B------:R-:W-:Y:S01]  /*6960*/  LEA R0, R17, R16, 0x3 ;  /* 0x0000001011007211 */ /* 0x000fe200078e18ff */
[----:B------:R-:W0:Y:S01]  /*6970*/  LDC R145, c[0x0][0x2e4] ;  /* 0x0000b900ff917b82 */ /* 0x000e220000000800 */
[----:B------:R-:W-:Y:S01]  /*6980*/  SHF.L.U32 R115, R221, 0x1f, RZ ;  /* 0x0000001fdd737819 */ /* 0x000fe200000006ff */
[----:B------:R-:W-:Y:S03]  /*6990*/  BSSY B1, `(.L_x_2370) ;  /* 0x0000004000017945 */ /* 0x000fe60003800000 */
[----:B------:R-:W1:Y:S03]  /*69a0*/  SYNCS.PHASECHK.TRANS64.TRYWAIT P6, [R0+URZ+0x38890], R115 ;  /* 0x03889073000075a7 */ /* 0x000e6600080c017f */
[----:B------:R-:W2:Y:S01]  /*69b0*/  LDC.64 R120, c[0x0][0x2f0] ;  /* 0x0000bc00ff787b82 */ /* 0x000ea20000000a00 */
[----:B-1----:R-:W-:Y:S05]  /*69c0*/  @!P6 BRA `(.L_x_2371) ;  /* 0x0000027400d0e947 */ /* 0x002fea0003800000 */
.L_x_2686:
[----:B------:R-:W-:Y:S05]  /*69d0*/  BSYNC B1 ;  /* 0x0000000000017941 */ /* 0x000fea0003800000 */
.L_x_2370:
[----:B------:R-:W-:Y:S01]  /*69e0*/  BSSY B1, `(.L_x_2372) ;  /* 0x00000fd000017945 */ /* 0x000fe20003800000 */
[----:B0-----:R-:W-:Y:S02]  /*69f0*/  IMAD.IADD R146, R145, 0x1, -R117 ;  /* 0x0000000191927824 */ /* 0x001fe400078e0a75 */
[----:B------:R-:W-:Y:S01]  /*6a00*/  IMAD.MOV.U32 R123, RZ, RZ, R92 ;  /* 0x000000ffff7b7224 */ /* 0x000fe200078e005c */
[----:B------:R-:W-:Y:S06]  /*6a10*/  @P5 BRA `(.L_x_2373) ;  /* 0x0000000c00e45947 */ /* 0x000fec0003800000 */
[----:B------:R-:W-:Y:S01]  /*6a20*/  ISETP.NE.AND P5, PT, R26, RZ, PT ;  /* 0x000000ff1a00720c */ /* 0x000fe20003fa5270 */
[-C--:B--2---:R-:W-:Y:S01]  /*6a30*/  IMAD R88, R19, R120.reuse, RZ ;  /* 0x0000007813587224 */ /* 0x084fe200078e02ff */
[----:B------:R-:W-:Y:S01]  /*6a40*/  BSSY B2, `(.L_x_2374) ;  /* 0x000007d000027945 */ /* 0x000fe20003800000 */
[----:B------:R-:W-:-:S04]  /*6a50*/  IMAD.WIDE.U32 R134, R18, R120, R122 ;  /* 0x0000007812867225 */ /* 0x000fc800078e007a */
[----:B------:R-:W-:-:S05]  /*6a60*/  IMAD R89, R18, R121, R88 ;  /* 0x0000007912597224 */ /* 0x000fca00078e0258 */
[----:B------:R-:W-:Y:S01]  /*6a70*/  IADD3 R156, R89, R135, RZ ;  /* 0x00000087599c7210 */ /* 0x000fe20007ffe0ff */
[----:B------:R-:W-:Y:S06]  /*6a80*/  @!P5 BRA `(.L_x_2375) ;  /* 0x0000000400e0d947 */ /* 0x000fec0003800000 */
        /* <DEDUP_REMOVED lines=11> */
[----:B------:R-:W-:Y:S02]  /*6b40*/  @!P5 IADD3 R90, P1, P6, R38, R134, R89 ;  /* 0x00000086265ad210 */ /* 0x000fe40007e3e059 */
[----:B------:R-:W-:Y:S02]  /*6b50*/  LOP3.LUT R89, R89, 0x38, RZ, 0xc0, !PT ;  /* 0x0000003859597812 */ /* 0x000fe400078ec0ff */
[----:B------:R-:W-:Y:S02]  /*6b60*/  @!P5 IADD3.X R91, R37, R156, R91, P1, P6 ;  /* 0x0000009c255bd210 */ /* 0x000fe40000fec45b */
[----:B------:R-:W-:Y:S02]  /*6b70*/  LEA R136, P6, R92, R118, 0x1 ;  /* 0x000000765c887211 */ /* 0x000fe400078c08ff */
[----:B------:R-:W-:-:S02]  /*6b80*/  ISETP.NE.AND P1, PT, R94, RZ, PT ;  /* 0x000000ff5e00720c */ /* 0x000fc40003f25270 */
[----:B------:R-:W-:Y:S02]  /*6b90*/  LEA.HI.X R137, R92, R119, R93, 0x1, P6 ;  /* 0x000000775c897211 */ /* 0x000fe400030f0c5d */
[----:B------:R-:W-:-:S04]  /*6ba0*/  @!P5 LEA R138, P6, R90, R118, 0x1 ;  /* 0x000000765a8ad211 */ /* 0x000fc800078c08ff */
[----:B------:R-:W-:Y:S02]  /*6bb0*/  @!P5 LEA.HI.X R139, R90, R119, R91, 0x1, P6 ;  /* 0x000000775a8bd211 */ /* 0x000fe400030f0c5b */
[----:B------:R-:W-:Y:S02]  /*6bc0*/  SHF.R.S32.HI R91, RZ, 0x1f, R88 ;  /* 0x0000001fff5b7819 */ /* 0x000fe40000011458 */
[----:B------:R-:W-:Y:S02]  /*6bd0*/  ISETP.GE.AND P6, PT, R213, R116, PT ;  /* 0x00000074d500720c */ /* 0x000fe40003fc6270 */
[----:B------:R-:W-:Y:S02]  /*6be0*/  LEA.HI R91, R91, R88, RZ, 0x3 ;  /* 0x000000585b5b7211 */ /* 0x000fe400078f18ff */
[----:B------:R-:W-:Y:S02]  /*6bf0*/  LOP3.LUT R88, R89, 0x1c0, R234, 0xf8, !PT ;  /* 0x000001c059587812 */ /* 0x000fe400078ef8ea */
[----:B------:R-:W-:-:S02]  /*6c00*/  SHF.R.S32.HI R91, RZ, 0x3, R91 ;  /* 0x00000003ff5b7819 */ /* 0x000fc4000001145b */
[----:B------:R-:W-:-:S03]  /*6c10*/  LOP3.LUT R88, R88, R235, RZ, 0x3c, !PT ;  /* 0x000000eb58587212 */ /* 0x000fc600078e3cff */
[----:B------:R-:W-:-:S04]  /*6c20*/  IMAD R91, R91, 0x1400, R236 ;  /* 0x000014005b5b7824 */ /* 0x000fc800078e02ec */
[----:B------:R-:W-:Y:S02]  /*6c30*/  IMAD.IADD R88, R91, 0x1, R88 ;  /* 0x000000015b587824 */ /* 0x000fe400078e0258 */
[C---:B------:R-:W-:Y:S02]  /*6c40*/  IMAD R91, R17.reuse, 0x5000, R143 ;  /* 0x00005000115b7824 */ /* 0x040fe400078e028f */
[----:B------:R-:W-:-:S03]  /*6c50*/  IMAD R89, R17, 0x5000, R88 ;  /* 0x0000500011597824 */ /* 0x000fc600078e0258 */
[----:B------:R-:W-:Y:S01]  /*6c60*/  LEA R88, R91, R16, 0x1 ;  /* 0x000000105b587211 */ /* 0x000fe200078e08ff */
[----:B------:R-:W-:-:S05]  /*6c70*/  IMAD R92, R89, 0x2, R16 ;  /* 0x00000002595c7824 */ /* 0x000fca00078e0210 */
[----:B------:R-:W0:Y:S04]  /*6c80*/  LDS.128 R88, [R88+0x24400] ;  /* 0x0244000058587984 */ /* 0x000e280000000c00 */
[----:B------:R-:W2:Y:S01]  /*6c90*/  LDS.128 R92, [R92+0x24400] ;  /* 0x024400005c5c7984 */ /* 0x000ea20000000c00 */
[----:B------:R-:W-:Y:S05]  /*6ca0*/  @P6 BRA `(.L_x_2377) ;  /* 0x00000004004c6947 */ /* 0x000fea0003800000 */
[--C-:B------:R-:W-:Y:S01]  /*6cb0*/  SHF.R.U64 R44, R44, 0x10, R45.reuse ;  /* 0x000000102c2c7819 */ /* 0x100fe2000000122d */
[----:B--2---:R-:W-:Y:S01]  /*6cc0*/  HADD2.F32 R160, -RZ, R93.H1_H1 ;  /* 0x3000005dffa07230 */ /* 0x004fe20000004100 */
[----:B------:R-:W-:Y:S01]  /*6cd0*/  SHF.R.U32.HI R157, RZ, 0x10, R45 ;  /* 0x00000010ff9d7819 */ /* 0x000fe2000001162d */
[----:B------:R-:W-:Y:S01]  /*6ce0*/  HADD2.F32 R158, -RZ, R158.H0_H0 ;  /* 0x2000009eff9e7230 */ /* 0x000fe20000004100 */
[--C-:B------:R-:W-:Y:S02]  /*6cf0*/  SHF.R.U64 R45, R52, 0x10, R53.reuse ;  /* 0x00000010342d7819 */ /* 0x100fe40000001235 */
[----:B------:R-:W-:Y:S01]  /*6d00*/  SHF.R.U32.HI R52, RZ, 0x10, R53 ;  /* 0x00000010ff347819 */ /* 0x000fe20000011635 */
[----:B------:R-:W-:Y:S01]  /*6d10*/  HADD2.F32 R157, -RZ, R157.H0_H0 ;  /* 0x2000009dff9d7230 */ /* 0x000fe20000004100 */
[--C-:B------:R-:W-:Y:S01]  /*6d20*/  SHF.R.U64 R53, R54, 0x10, R55.reuse ;  /* 0x0000001036357819 */ /* 0x100fe20000001237 */
[----:B------:R-:W-:Y:S01]  /*6d30*/  HADD2.F32 R45, -RZ, R45.H0_H0 ;  /* 0x2000002dff2d7230 */ /* 0x000fe20000004100 */
[----:B------:R-:W-:Y:S01]  /*6d40*/  SHF.R.U32.HI R54, RZ, 0x10, R55 ;  /* 0x00000010ff367819 */ /* 0x000fe20000011637 */
[----:B------:R-:W-:Y:S01]  /*6d50*/  HADD2.F32 R55, -RZ, R159.H0_H0 ;  /* 0x2000009fff377230 */ /* 0x000fe20000004100 */
[--C-:B------:R-:W-:Y:S01]  /*6d60*/  SHF.R.U64 R46, R46, 0x10, R47.reuse ;  /* 0x000000102e2e7819 */ /* 0x100fe2000000122f */
[----:B------:R-:W-:Y:S01]  /*6d70*/  HADD2.F32 R159, -RZ, R93.H0_H0 ;  /* 0x2000005dff9f7230 */ /* 0x000fe20000004100 */
[----:B------:R-:W-:Y:S01]  /*6d80*/  SHF.R.U32.HI R47, RZ, 0x10, R47 ;  /* 0x00000010ff2f7819 */ /* 0x000fe2000001162f */
[----:B0-----:R-:W-:-:S02]  /*6d90*/  HADD2.F32 R93, -RZ, R89.H0_H0 ;  /* 0x20000059ff5d7230 */ /* 0x001fc40000004100 */
[----:B------:R-:W-:Y:S02]  /*6da0*/  HADD2.F32 R161, -RZ, R52.H0_H0 ;  /* 0x20000034ffa17230 */ /* 0x000fe40000004100 */
[-C--:B------:R-:W-:Y:S01]  /*6db0*/  FMUL.FTZ R162, R159, R55.reuse ;  /* 0x000000379fa27220 */ /* 0x080fe20000410000 */
[----:B------:R-:W-:Y:S02]  /*6dc0*/  HADD2.F32 R52, -RZ, R89.H1_H1 ;  /* 0x30000059ff347230 */ /* 0x000fe40000004100 */
[C---:B------:R-:W-:Y:S01]  /*6dd0*/  FMUL.FTZ R164, R93.reuse, R55 ;  /* 0x000000375da47220 */ /* 0x040fe20000410000 */
[----:B------:R-:W-:Y:S02]  /*6de0*/  HADD2.F32 R54, -RZ, R54.H0_H0 ;  /* 0x20000036ff367230 */ /* 0x000fe40000004100 */
[-C--:B------:R-:W-:Y:S01]  /*6df0*/  FMUL.FTZ R55, R160, R161.reuse ;  /* 0x000000a1a0377220 */ /* 0x080fe20000410000 */
[----:B------:R-:W-:Y:S01]  /*6e00*/  FFMA.FTZ R162, R93, R158, -R162 ;  /* 0x0000009e5da27223 */ /* 0x000fe200000108a2 */
[----:B------:R-:W-:Y:S01]  /*6e10*/  FMUL.FTZ R161, R52, R161 ;  /* 0x000000a134a17220 */ /* 0x000fe20000410000 */
[----:B------:R-:W-:-:S02]  /*6e20*/  HADD2.F32 R93, -RZ, R95.H0_H0 ;  /* 0x2000005fff5d7230 */ /* 0x000fc40000004100 */
[-C--:B------:R-:W-:Y:S01]  /*6e30*/  FFMA.FTZ R55, R52, R157.reuse, -R55 ;  /* 0x0000009d34377223 */ /* 0x080fe20000010837 */
[----:B------:R-:W-:Y:S02]  /*6e40*/  HADD2.F32 R52, -RZ, R166.H0_H0 ;  /* 0x200000a6ff347230 */ /* 0x000fe40000004100 */
[----:B------:R-:W-:Y:S01]  /*6e50*/  FFMA.FTZ R161, R160, R157, R161 ;  /* 0x0000009da0a17223 */ /* 0x000fe200000100a1 */
[----:B------:R-:W-:Y:S02]  /*6e60*/  HADD2.F32 R157, -RZ, R95.H1_H1 ;  /* 0x3000005fff9d7230 */ /* 0x000fe40000004100 */
[----:B------:R-:W-:Y:S01]  /*6e70*/  FFMA.FTZ R164, R159, R158, R164 ;  /* 0x0000009e9fa47223 */ /* 0x000fe200000100a4 */
[--C-:B------:R-:W-:Y:S02]  /*6e80*/  HADD2.F32 R95, -RZ, R91.reuse.H0_H0 ;  /* 0x2000005bff5f7230 */ /* 0x100fe40000004100 */
[----:B------:R-:W-:Y:S01]  /*6e90*/  FMUL.FTZ R158, R93, R52 ;  /* 0x000000345d9e7220 */ /* 0x000fe20000410000 */
[----:B------:R-:W-:Y:S01]  /*6ea0*/  HADD2.F32 R91, -RZ, R91.H1_H1 ;  /* 0x3000005bff5b7230 */ /* 0x000fe20000004100 */
[----:B------:R-:W-:Y:S01]  /*6eb0*/  F2FP.F16.F32.PACK_AB R55, R55, R162 ;  /* 0x000000a23737723e */ /* 0x000fe200000000ff */
[----:B------:R-:W-:-:S02]  /*6ec0*/  HADD2.F32 R89, -RZ, R163.H1_H1 ;  /* 0x300000a3ff597230 */ /* 0x000fc40000004100 */
[----:B------:R-:W-:Y:S01]  /*6ed0*/  FMUL.FTZ R166, R95, R52 ;  /* 0x000000345fa67220 */ /* 0x000fe20000410000 */
[----:B------:R-:W-:Y:S02]  /*6ee0*/  HADD2.F32 R160, -RZ, R47.H0_H0 ;  /* 0x2000002fffa07230 */ /* 0x000fe40000004100 */
[-C--:B------:R-:W-:Y:S01]  /*6ef0*/  FMUL.FTZ R52, R157, R54.reuse ;  /* 0x000000369d347220 */ /* 0x080fe20000410000 */
[----:B------:R-:W-:Y:S01]  /*6f00*/  FMUL.FTZ R54, R91, R54 ;  /* 0x000000365b367220 */ /* 0x000fe20000410000 */
[-C--:B------:R-:W-:Y:S01]  /*6f10*/  FFMA.FTZ R158, R95, R89.reuse, -R158 ;  /* 0x000000595f9e7223 */ /* 0x080fe2000001089e */
[----:B------:R-:W-:Y:S01]  /*6f20*/  FFMA.FTZ R166, R93, R89, R166 ;  /* 0x000000595da67223 */ /* 0x000fe200000100a6 */
[----:B------:R-:W-:Y:S02]  /*6f30*/  HADD2.F32 R47, -RZ, R180.H0_H0 ;  /* 0x200000b4ff2f7230 */ /* 0x000fe40000004100 */
[----:B------:R-:W-:Y:S01]  /*6f40*/  FFMA.FTZ R157, R157, R160, R54 ;  /* 0x000000a09d9d7223 */ /* 0x000fe20000010036 */
[----:B------:R-:W-:-:S02]  /*6f50*/  HADD2.F32 R89, -RZ, R92.H0_H0 ;  /* 0x2000005cff597230 */ /* 0x000fc40000004100 */
[----:B------:R-:W-:Y:S01]  /*6f60*/  FFMA.FTZ R91, R91, R160, -R52 ;  /* 0x000000a05b5b7223 */ /* 0x000fe20000010834 */
[----:B------:R-:W-:Y:S01]  /*6f70*/  HADD2.F32 R54, -RZ, R88.H0_H0 ;  /* 0x20000058ff367230 */ /* 0x000fe20000004100 */
[----:B------:R-:W-:Y:S01]  /*6f80*/  F2FP.F16.F32.PACK_AB R161, R161, R164 ;  /* 0x000000a4a1a1723e */ /* 0x000fe200000000ff */
[----:B------:R-:W-:Y:S02]  /*6f90*/  HADD2.F32 R92, -RZ, R92.H1_H1 ;  /* 0x3000005cff5c7230 */ /* 0x000fe40000004100 */
[-C--:B------:R-:W-:Y:S01]  /*6fa0*/  FMUL.FTZ R93, R89, R47.reuse ;  /* 0x0000002f595d7220 */ /* 0x080fe20000410000 */
[----:B------:R-:W-:Y:S01]  /*6fb0*/  HADD2.F32 R88, -RZ, R88.H1_H1 ;  /* 0x30000058ff587230 */ /* 0x000fe20000004100 */
[----:B------:R-:W-:Y:S01]  /*6fc0*/  F2FP.F16.F32.PACK_AB R157, R157, R166 ;  /* 0x000000a69d9d723e */ /* 0x000fe200000000ff */
[----:B------:R-:W-:Y:S02]  /*6fd0*/  HADD2.F32 R95, -RZ, R44.H0_H0 ;  /* 0x2000002cff5f7230 */ /* 0x000fe40000004100 */
[----:B------:R-:W-:Y:S01]  /*6fe0*/  FMUL.FTZ R44, R54, R47 ;  /* 0x0000002f362c7220 */ /* 0x000fe20000410000 */
[----:B------:R-:W-:-:S02]  /*6ff0*/  HADD2.F32 R52, -RZ, R179.H0_H0 ;  /* 0x200000b3ff347230 */ /* 0x000fc40000004100 */
[-C--:B------:R-:W-:Y:S01]  /*7000*/  FMUL.FTZ R47, R92, R45.reuse ;  /* 0x0000002d5c2f7220 */ /* 0x080fe20000410000 */
[C---:B------:R-:W-:Y:S01]  /*7010*/  FMUL.FTZ R45, R88.reuse, R45 ;  /* 0x0000002d582d7220 */ /* 0x040fe20000410000 */
[----:B------:R-:W-:Y:S01]  /*7020*/  HADD2.F32 R53, -RZ, R53.H0_H0 ;  /* 0x20000035ff357230 */ /* 0x000fe20000004100 */
[----:B------:R-:W-:Y:S01]  /*7030*/  F2FP.F16.F32.PACK_AB R91, R91, R158 ;  /* 0x0000009e5b5b723e */ /* 0x000fe200000000ff */
[-C--:B------:R-:W-:Y:S01]  /*7040*/  FFMA.FTZ R88, R88, R95.reuse, -R47 ;  /* 0x0000005f58587223 */ /* 0x080fe2000001082f */
[-C--:B------:R-:W-:Y:S01]  /*7050*/  FFMA.FTZ R93, R54, R52.reuse, -R93 ;  /* 0x00000034365d7223 */ /* 0x080fe2000001085d */
[----:B------:R-:W-:Y:S01]  /*7060*/  FFMA.FTZ R44, R89, R52, R44 ;  /* 0x00000034592c7223 */ /* 0x000fe2000001002c */
[----:B------:R-:W-:Y:S01]  /*7070*/  FFMA.FTZ R95, R92, R95, R45 ;  /* 0x0000005f5c5f7223 */ /* 0x000fe2000001002d */
[----:B------:R-:W-:Y:S02]  /*7080*/  HADD2.F32 R45, -RZ, R179.H1_H1 ;  /* 0x300000b3ff2d7230 */ /* 0x000fe40000004100 */
[----:B------:R-:W-:Y:S01]  /*7090*/  HADD2.F32 R54, -RZ, R94.H0_H0 ;  /* 0x2000005eff367230 */ /* 0x000fe20000004100 */
[----:B------:R-:W-:Y:S01]  /*70a0*/  F2FP.F16.F32.PACK_AB R88, R88, R93 ;  /* 0x0000005d5858723e */ /* 0x000fe200000000ff */
[----:B------:R-:W-:Y:S01]  /*70b0*/  HADD2.F32 R52, -RZ, R90.H0_H0 ;  /* 0x2000005aff347230 */ /* 0x000fe20000004100 */
[----:B------:R-:W-:Y:S01]  /*70c0*/  F2FP.F16.F32.PACK_AB R92, R95, R44 ;  /* 0x0000002c5f5c723e */ /* 0x000fe200000000ff */
[----:B------:R-:W-:-:S02]  /*70d0*/  HADD2.F32 R94, -RZ, R94.H1_H1 ;  /* 0x3000005eff5e7230 */ /* 0x000fc40000004100 */
[----:B------:R-:W-:Y:S01]  /*70e0*/  FMUL.FTZ R89, R54, R45 ;  /* 0x0000002d36597220 */ /* 0x000fe20000410000 */
[----:B------:R-:W-:Y:S01]  /*70f0*/  HADD2.F32 R90, -RZ, R90.H1_H1 ;  /* 0x3000005aff5a7230 */ /* 0x000fe20000004100 */
[----:B------:R-:W-:Y:S01]  /*7100*/  MOV R93, R161 ;  /* 0x000000a1005d7202 */ /* 0x000fe20000000f00 */
        /* <DEDUP_REMOVED lines=9> */
[----:B------:R-:W-:-:S03]  /*71a0*/  IMAD.MOV.U32 R95, RZ, RZ, R157 ;  /* 0x000000ffff5f7224 */ /* 0x000fc600078e009d */
[----:B------:R-:W-:Y:S01]  /*71b0*/  F2FP.F16.F32.PACK_AB R90, R90, R89 ;  /* 0x000000595a5a723e */ /* 0x000fe200000000ff */
[----:B------:R-:W-:Y:S01]  /*71c0*/  IMAD.MOV.U32 R89, RZ, RZ, R55 ;  /* 0x000000ffff597224 */ /* 0x000fe200078e0037 */
[----:B------:R-:W-:-:S07]  /*71d0*/  F2FP.F16.F32.PACK_AB R94, R94, R163 ;  /* 0x000000a35e5e723e */ /* 0x000fce00000000ff */
.L_x_2377:
[----:B------:R-:W-:Y:S05]  /*71e0*/  BSYNC B3 ;  /* 0x0000000000037941 */ /* 0x000fea0003800000 */
.L_x_2376:
[----:B0-----:R0:W-:Y:S04]  /*71f0*/  STG.E.128 desc[UR60][R136.64], R88 ;  /* 0x0000005888007986 */ /* 0x0011e8000c101d3c */
[----:B--2---:R0:W-:Y:S02]  /*7200*/  @!P5 STG.E.128 desc[UR60][R138.64], R92 ;  /* 0x0000005c8a00d986 */ /* 0x0041e4000c101d3c */
.L_x_2375:
[----:B------:R-:W-:Y:S05]  /*7210*/  BSYNC B2 ;  /* 0x0000000000027941 */ /* 0x000fea0003800000 */
.L_x_2374:
        /* <DEDUP_REMOVED lines=16> */
[----:B0-----:R-:W-:Y:S02]  /*7320*/  LEA R88, P6, R47, R118, 0x1 ;  /* 0x000000762f587211 */ /* 0x001fe400078c08ff */
[----:B------:R-:W-:-:S02]  /*7330*/  ISETP.NE.AND P0, PT, R52, RZ, PT ;  /* 0x000000ff3400720c */ /* 0x000fc40003f05270 */
[----:B------:R-:W-:Y:S02]  /*7340*/  LEA.HI.X R89, R47, R119, R46, 0x1, P6 ;  /* 0x000000772f597211 */ /* 0x000fe400030f0c2e */
[----:B------:R-:W-:Y:S02]  /*7350*/  SHF.R.S32.HI R47, RZ, 0x1f, R44 ;  /* 0x0000001fff2f7819 */ /* 0x000fe4000001142c */
[----:B------:R-:W-:Y:S02]  /*7360*/  @!P5 LEA R90, P6, R134, R118, 0x1 ;  /* 0x00000076865ad211 */ /* 0x000fe400078c08ff */
[----:B------:R-:W-:Y:S02]  /*7370*/  LEA.HI R47, R47, R44, RZ, 0x3 ;  /* 0x0000002c2f2f7211 */ /* 0x000fe400078f18ff */
[----:B------:R-:W-:Y:S02]  /*7380*/  LOP3.LUT R44, R45, 0x1c0, R234, 0xf8, !PT ;  /* 0x000001c02d2c7812 */ /* 0x000fe400078ef8ea */
[----:B------:R-:W-:-:S02]  /*7390*/  SHF.R.S32.HI R47, RZ, 0x3, R47 ;  /* 0x00000003ff2f7819 */ /* 0x000fc4000001142f */
[----:B------:R-:W-:Y:S02]  /*73a0*/  LOP3.LUT R44, R44, R235, RZ, 0x3c, !PT ;  /* 0x000000eb2c2c7212 */ /* 0x000fe400078e3cff */
[----:B------:R-:W-:Y:S01]  /*73b0*/  @!P5 LEA.HI.X R91, R134, R119, R156, 0x1, P6 ;  /* 0x00000077865bd211 */ /* 0x000fe200030f0c9c */
[----:B------:R-:W-:Y:S01]  /*73c0*/  IMAD R47, R47, 0x1400, R236 ;  /* 0x000014002f2f7824 */ /* 0x000fe200078e02ec */
[----:B------:R-:W-:-:S04]  /*73d0*/  ISETP.GE.AND P6, PT, R212, R116, PT ;  /* 0x00000074d400720c */ /* 0x000fc80003fc6270 */
        /* <DEDUP_REMOVED lines=9> */
[--C-:B--2---:R-:W-:Y:S01]  /*7470*/  HADD2.F32 R94, -RZ, R53.reuse.H0_H0 ;  /* 0x20000035ff5e7230 */ /* 0x104fe20000004100 */
[----:B------:R-:W-:Y:S01]  /*7480*/  SHF.R.U32.HI R92, RZ, 0x10, R41 ;  /* 0x00000010ff5c7819 */ /* 0x000fe20000011629 */
[----:B------:R-:W-:Y:S01]  /*7490*/  HADD2.F32 R53, -RZ, R53.H1_H1 ;  /* 0x30000035ff357230 */ /* 0x000fe20000004100 */
[--C-:B------:R-:W-:Y:S01]  /*74a0*/  SHF.R.U64 R41, R48, 0x10, R49.reuse ;  /* 0x0000001030297819 */ /* 0x100fe20000001231 */
[--C-:B0-----:R-:W-:Y:S01]  /*74b0*/  HADD2.F32 R134, -RZ, R45.reuse.H0_H0 ;  /* 0x2000002dff867230 */ /* 0x101fe20000004100 */
[----:B------:R-:W-:Y:S01]  /*74c0*/  SHF.R.U32.HI R48, RZ, 0x10, R49 ;  /* 0x00000010ff307819 */ /* 0x000fe20000011631 */
[----:B------:R-:W-:Y:S01]  /*74d0*/  HADD2.F32 R45, -RZ, R45.H1_H1 ;  /* 0x3000002dff2d7230 */ /* 0x000fe20000004100 */
[--C-:B------:R-:W-:Y:S01]  /*74e0*/  SHF.R.U64 R49, R50, 0x10, R51.reuse ;  /* 0x0000001032317819 */ /* 0x100fe20000001233 */
[----:B------:R-:W-:Y:S01]  /*74f0*/  HADD2.F32 R92, -RZ, R92.H0_H0 ;  /* 0x2000005cff5c7230 */ /* 0x000fe20000004100 */
[----:B------:R-:W-:Y:S01]  /*7500*/  SHF.R.U32.HI R50, RZ, 0x10, R51 ;  /* 0x00000010ff327819 */ /* 0x000fe20000011633 */
[----:B------:R-:W-:Y:S01]  /*7510*/  HADD2.F32 R48, -RZ, R48.H0_H0 ;  /* 0x20000030ff307230 */ /* 0x000fe20000004100 */
[--C-:B------:R-:W-:Y:S01]  /*7520*/  SHF.R.U64 R42, R42, 0x10, R43.reuse ;  /* 0x000000102a2a7819 */ /* 0x100fe2000000122b */
[--C-:B------:R-:W-:Y:S01]  /*7530*/  HADD2.F32 R51, -RZ, R178.reuse.H1_H1 ;  /* 0x300000b2ff337230 */ /* 0x100fe20000004100 */
[----:B------:R-:W-:Y:S01]  /*7540*/  SHF.R.U32.HI R43, RZ, 0x10, R43 ;  /* 0x00000010ff2b7819 */ /* 0x000fe2000001162b */
[----:B------:R-:W-:-:S02]  /*7550*/  HADD2.F32 R93, -RZ, R178.H0_H0 ;  /* 0x200000b2ff5d7230 */ /* 0x000fc40000004100 */
[-C--:B------:R-:W-:Y:S01]  /*7560*/  FMUL.FTZ R136, R53, R48.reuse ;  /* 0x0000003035887220 */ /* 0x080fe20000410000 */
[C---:B------:R-:W-:Y:S01]  /*7570*/  FMUL.FTZ R48, R45.reuse, R48 ;  /* 0x000000302d307220 */ /* 0x040fe20000410000 */
[-C--:B------:R-:W-:Y:S01]  /*7580*/  FMUL.FTZ R95, R94, R51.reuse ;  /* 0x000000335e5f7220 */ /* 0x080fe20000410000 */
[----:B------:R-:W-:Y:S01]  /*7590*/  FMUL.FTZ R51, R134, R51 ;  /* 0x0000003386337220 */ /* 0x000fe20000410000 */
[-C--:B------:R-:W-:Y:S01]  /*75a0*/  FFMA.FTZ R136, R45, R92.reuse, -R136 ;  /* 0x0000005c2d887223 */ /* 0x080fe20000010888 */
[----:B------:R-:W-:Y:S01]  /*75b0*/  FFMA.FTZ R48, R53, R92, R48 ;  /* 0x0000005c35307223 */ /* 0x000fe20000010030 */
[----:B------:R-:W-:Y:S02]  /*75c0*/  HADD2.F32 R45, -RZ, R176.H0_H0 ;  /* 0x200000b0ff2d7230 */ /* 0x000fe40000004100 */
[-C--:B------:R-:W-:Y:S01]  /*75d0*/  FFMA.FTZ R51, R94, R93.reuse, R51 ;  /* 0x0000005d5e337223 */ /* 0x080fe20000010033 */
[--C-:B------:R-:W-:Y:S02]  /*75e0*/  HADD2.F32 R92, -RZ, R55.reuse.H0_H0 ;  /* 0x20000037ff5c7230 */ /* 0x100fe40000004100 */
[----:B------:R-:W-:Y:S01]  /*75f0*/  FFMA.FTZ R95, R134, R93, -R95 ;  /* 0x0000005d865f7223 */ /* 0x000fe2000001085f */
[----:B------:R-:W-:-:S02]  /*7600*/  HADD2.F32 R55, -RZ, R55.H1_H1 ;  /* 0x30000037ff377230 */ /* 0x000fc40000004100 */
[----:B------:R-:W-:Y:S02]  /*7610*/  HADD2.F32 R94, -RZ, R47.H0_H0 ;  /* 0x2000002fff5e7230 */ /* 0x000fe40000004100 */
[----:B------:R-:W-:Y:S01]  /*7620*/  HADD2.F32 R50, -RZ, R50.H0_H0 ;  /* 0x20000032ff327230 */ /* 0x000fe20000004100 */
[----:B------:R-:W-:Y:S01]  /*7630*/  F2FP.F16.F32.PACK_AB R95, R136, R95 ;  /* 0x0000005f885f723e */ /* 0x000fe200000000ff */
[----:B------:R-:W-:Y:S02]  /*7640*/  HADD2.F32 R134, -RZ, R43.H0_H0 ;  /* 0x2000002bff867230 */ /* 0x000fe40000004100 */
[-C--:B------:R-:W-:Y:S01]  /*7650*/  FMUL.FTZ R43, R92, R45.reuse ;  /* 0x0000002d5c2b7220 */ /* 0x080fe20000410000 */
[----:B------:R-:W-:Y:S02]  /*7660*/  HADD2.F32 R53, -RZ, R176.H1_H1 ;  /* 0x300000b0ff357230 */ /* 0x000fe40000004100 */
[----:B------:R-:W-:Y:S01]  /*7670*/  FMUL.FTZ R45, R94, R45 ;  /* 0x0000002d5e2d7220 */ /* 0x000fe20000410000 */
[----:B------:R-:W-:-:S02]  /*7680*/  HADD2.F32 R47, -RZ, R47.H1_H1 ;  /* 0x3000002fff2f7230 */ /* 0x000fc40000004100 */
[-C--:B------:R-:W-:Y:S01]  /*7690*/  FMUL.FTZ R138, R55, R50.reuse ;  /* 0x00000032378a7220 */ /* 0x080fe20000410000 */
[----:B------:R-:W-:Y:S02]  /*76a0*/  HADD2.F32 R41, -RZ, R41.H0_H0 ;  /* 0x20000029ff297230 */ /* 0x000fe40000004100 */
[-C--:B------:R-:W-:Y:S01]  /*76b0*/  FFMA.FTZ R43, R94, R53.reuse, -R43 ;  /* 0x000000355e2b7223 */ /* 0x080fe2000001082b */
[----:B------:R-:W-:Y:S01]  /*76c0*/  FFMA.FTZ R45, R92, R53, R45 ;  /* 0x000000355c2d7223 */ /* 0x000fe2000001002d */
[C---:B------:R-:W-:Y:S01]  /*76d0*/  FMUL.FTZ R50, R47.reuse, R50 ;  /* 0x000000322f327220 */ /* 0x040fe20000410000 */
[-C--:B------:R-:W-:Y:S01]  /*76e0*/  FFMA.FTZ R138, R47, R134.reuse, -R138 ;  /* 0x000000862f8a7223 */ /* 0x080fe2000001088a */
[----:B------:R-:W-:Y:S02]  /*76f0*/  HADD2.F32 R47, -RZ, R175.H0_H0 ;  /* 0x200000afff2f7230 */ /* 0x000fe40000004100 */
[----:B------:R-:W-:Y:S02]  /*7700*/  HADD2.F32 R94, -RZ, R52.H0_H0 ;  /* 0x20000034ff5e7230 */ /* 0x000fe40000004100 */
[----:B------:R-:W-:Y:S01]  /*7710*/  FFMA.FTZ R50, R55, R134, R50 ;  /* 0x0000008637327223 */ /* 0x000fe20000010032 */
[----:B------:R-:W-:-:S02]  /*7720*/  HADD2.F32 R92, -RZ, R44.H0_H0 ;  /* 0x2000002cff5c7230 */ /* 0x000fc40000004100 */
[----:B------:R-:W-:Y:S02]  /*7730*/  HADD2.F32 R52, -RZ, R52.H1_H1 ;  /* 0x30000034ff347230 */ /* 0x000fe40000004100 */
[-C--:B------:R-:W-:Y:S01]  /*7740*/  FMUL.FTZ R55, R94, R47.reuse ;  /* 0x0000002f5e377220 */ /* 0x080fe20000410000 */
[----:B------:R-:W-:Y:S02]  /*7750*/  HADD2.F32 R53, -RZ, R175.H1_H1 ;  /* 0x300000afff357230 */ /* 0x000fe40000004100 */
[----:B------:R-:W-:Y:S01]  /*7760*/  FMUL.FTZ R135, R92, R47 ;  /* 0x0000002f5c877220 */ /* 0x000fe20000410000 */
[----:B------:R-:W-:Y:S02]  /*7770*/  HADD2.F32 R44, -RZ, R44.H1_H1 ;  /* 0x3000002cff2c7230 */ /* 0x000fe40000004100 */
[----:B------:R-:W-:Y:S01]  /*7780*/  FMUL.FTZ R47, R52, R41 ;  /* 0x00000029342f7220 */ /* 0x000fe20000410000 */
[----:B------:R-:W-:Y:S02]  /*7790*/  HADD2.F32 R93, -RZ, R40.H0_H0 ;  /* 0x20000028ff5d7230 */ /* 0x000fe40000004100 */
[-C--:B------:R-:W-:Y:S01]  /*77a0*/  FFMA.FTZ R55, R92, R53.reuse, -R55 ;  /* 0x000000355c377223 */ /* 0x080fe20000010837 */
[----:B------:R-:W-:Y:S01]  /*77b0*/  FFMA.FTZ R135, R94, R53, R135 ;  /* 0x000000355e877223 */ /* 0x000fe20000010087 */
[----:B------:R-:W-:Y:S01]  /*77c0*/  FMUL.FTZ R41, R44, R41 ;  /* 0x000000292c297220 */ /* 0x000fe20000410000 */
[----:B------:R-:W-:-:S02]  /*77d0*/  HADD2.F32 R53, -RZ, R54.H0_H0 ;  /* 0x20000036ff357230 */ /* 0x000fc40000004100 */
[-C--:B------:R-:W-:Y:S01]  /*77e0*/  FFMA.FTZ R44, R44, R93.reuse, -R47 ;  /* 0x0000005d2c2c7223 */ /* 0x080fe2000001082f */
[----:B------:R-:W-:Y:S02]  /*77f0*/  HADD2.F32 R40, -RZ, R174.H0_H0 ;  /* 0x200000aeff287230 */ /* 0x000fe40000004100 */
[----:B------:R-:W-:Y:S01]  /*7800*/  FFMA.FTZ R52, R52, R93, R41 ;  /* 0x0000005d34347223 */ /* 0x000fe20000010029 */
[----:B------:R-:W-:Y:S01]  /*7810*/  HADD2.F32 R49, -RZ, R49.H0_H0 ;  /* 0x20000031ff317230 */ /* 0x000fe20000004100 */
[----:B------:R-:W-:Y:S01]  /*7820*/  F2FP.F16.F32.PACK_AB R50, R50, R45 ;  /* 0x0000002d3232723e */ /* 0x000fe200000000ff */
[----:B------:R-:W-:Y:S01]  /*7830*/  HADD2.F32 R47, -RZ, R46.H0_H0 ;  /* 0x2000002eff2f7230 */ /* 0x000fe20000004100 */
[----:B------:R-:W-:Y:S01]  /*7840*/  F2FP.F16.F32.PACK_AB R44, R44, R55 ;  /* 0x000000372c2c723e */ /* 0x000fe200000000ff */
[----:B------:R-:W-:Y:S01]  /*7850*/  HADD2.F32 R54, -RZ, R54.H1_H1 ;  /* 0x30000036ff367230 */ /* 0x000fe20000004100 */
[----:B------:R-:W-:Y:S01]  /*7860*/  F2FP.F16.F32.PACK_AB R52, R52, R135 ;  /* 0x000000873434723e */ /* 0x000fe200000000ff */
[----:B------:R-:W-:Y:S01]  /*7870*/  HADD2.F32 R46, -RZ, R46.H1_H1 ;  /* 0x3000002eff2e7230 */ /* 0x000fe20000004100 */
[----:B------:R-:W-:Y:S01]  /*7880*/  MOV R45, R95 ;  /* 0x0000005f002d7202 */ /* 0x000fe20000000f00 */
[----:B------:R-:W-:-:S02]  /*7890*/  HADD2.F32 R93, -RZ, R42.H0_H0 ;  /* 0x2000002aff5d7230 */ /* 0x000fc40000004100 */
[-C--:B------:R-:W-:Y:S01]  /*78a0*/  FMUL.FTZ R42, R53, R40.reuse ;  /* 0x00000028352a7220 */ /* 0x080fe20000410000 */
[----:B------:R-:W-:Y:S02]  /*78b0*/  HADD2.F32 R41, -RZ, R174.H1_H1 ;  /* 0x300000aeff297230 */ /* 0x000fe40000004100 */
[-C--:B------:R-:W-:Y:S01]  /*78c0*/  FMUL.FTZ R137, R54, R49.reuse ;  /* 0x0000003136897220 */ /* 0x080fe20000410000 */
[C---:B------:R-:W-:Y:S01]  /*78d0*/  FMUL.FTZ R40, R47.reuse, R40 ;  /* 0x000000282f287220 */ /* 0x040fe20000410000 */
[C---:B------:R-:W-:Y:S01]  /*78e0*/  FMUL.FTZ R49, R46.reuse, R49 ;  /* 0x000000312e317220 */ /* 0x040fe20000410000 */
[----:B------:R-:W-:Y:S02]  /*78f0*/  IMAD.MOV.U32 R55, RZ, RZ, R50 ;  /* 0x000000ffff377224 */ /* 0x000fe400078e0032 */
        /* <DEDUP_REMOVED lines=8> */
.L_x_2379:
[----:B------:R-:W-:Y:S05]  /*7980*/  BSYNC B2 ;  /* 0x0000000000027941 */ /* 0x000fea0003800000 */
.L_x_2378:
[----:B0-----:R3:W-:Y:S04]  /*7990*/  STG.E.128 desc[UR60][R88.64], R44 ;  /* 0x0000002c58007986 */ /* 0x0017e8000c101d3c */
[----:B--2---:R3:W-:Y:S02]  /*79a0*/  @!P5 STG.E.128 desc[UR60][R90.64], R52 ;  /* 0x000000345a00d986 */ /* 0x0047e4000c101d3c */
.L_x_2373:
[----:B------:R-:W-:Y:S05]  /*79b0*/  BSYNC B1 ;  /* 0x0000000000017941 */ /* 0x000fea0003800000 */
.L_x_2372:
[----:B------:R-:W-:Y:S04]  /*79c0*/  BSSY B1, `(.L_x_2380) ;  /* 0x00000f7000017945 */ /* 0x000fe80003800000 */
[----:B------:R-:W-:Y:S05]  /*79d0*/  @P3 BRA `(.L_x_2381) ;  /* 0x0000000c00d43947 */ /* 0x000fea0003800000 */
[----:B------:R-:W4:Y:S01]  /*79e0*/  LDL R40, [R1+0x74] ;  /* 0x0000740001287983 */ /* 0x000f220000100800 */
[----:B------:R-:W-:Y:S01]  /*79f0*/  ISETP.NE.AND P3, PT, R26, RZ, PT ;  /* 0x000000ff1a00720c */ /* 0x000fe20003f65270 */
[-C--:B--2---:R-:W-:Y:S01]  /*7a00*/  IMAD.WIDE.U32 R48, R218, R120.reuse, R122 ;  /* 0x00000078da307225 */ /* 0x084fe200078e007a */
[----:B------:R-:W-:Y:S03]  /*7a10*/  BSSY B2, `(.L_x_2382) ;  /* 0x0000079000027945 */ /* 0x000fe60003800000 */
[----:B----4-:R-:W-:-:S04]  /*7a20*/  IMAD R40, R40, R120, RZ ;  /* 0x0000007828287224 */ /* 0x010fc800078e02ff */
[----:B------:R-:W-:-:S04]  /*7a30*/  IMAD R41, R218, R121, R40 ;  /* 0x00000079da297224 */ /* 0x000fc800078e0228 */
[----:B---3--:R-:W-:Y:S01]  /*7a40*/  IMAD.IADD R54, R49, 0x1, R41 ;  /* 0x0000000131367824 */ /* 0x008fe200078e0229 */
        /* <DEDUP_REMOVED lines=8> */
[----:B------:R-:W-:Y:S02]  /*7ad0*/  SHF.L.U32 R45, R44, 0x3, RZ ;  /* 0x000000032c2d7819 */ /* 0x000fe400000006ff */
[----:B------:R-:W-:Y:S02]  /*7ae0*/  SHF.R.S32.HI R47, RZ, 0x1f, R44 ;  /* 0x0000001fff2f7819 */ /* 0x000fe4000001142c */
[----:B------:R-:W-:Y:S02]  /*7af0*/  ISETP.GE.AND P3, PT, R45, R145, PT ;  /* 0x000000912d00720c */ /* 0x000fe40003f66270 */
[----:B------:R-:W-:Y:S02]  /*7b00*/  LEA.HI R47, R47, R44, RZ, 0x3 ;  /* 0x0000002c2f2f7211 */ /* 0x000fe400078f18ff */
[----:B------:R-:W-:Y:S02]  /*7b10*/  LOP3.LUT R44, R229, 0x38, R45, 0xf8, !PT ;  /* 0x00000038e52c7812 */ /* 0x000fe400078ef82d */
[----:B------:R-:W-:-:S02]  /*7b20*/  SHF.R.S32.HI R47, RZ, 0x3, R47 ;  /* 0x00000003ff2f7819 */ /* 0x000fc4000001142f */
[----:B------:R-:W-:-:S05]  /*7b30*/  LOP3.LUT R44, R44, R233, RZ, 0x3c, !PT ;  /* 0x000000e92c2c7212 */ /* 0x000fca00078e3cff */
[--C-:B------:R-:W-:Y:S02]  /*7b40*/  @!P3 SHF.R.S32.HI R41, RZ, 0x1f, R45.reuse ;  /* 0x0000001fff29b819 */ /* 0x100fe4000001142d */
[----:B------:R-:W-:Y:S01]  /*7b50*/  @!P3 IADD3 R40, P5, P6, R38, R48, R45 ;  /* 0x000000302628b210 */ /* 0x000fe20007ebe02d */
[----:B------:R-:W-:-:S03]  /*7b60*/  IMAD R45, R47, 0x1400, R230 ;  /* 0x000014002f2d7824 */ /* 0x000fc600078e02e6 */
[----:B------:R-:W-:Y:S01]  /*7b70*/  @!P3 IADD3.X R41, R37, R54, R41, P5, P6 ;  /* 0x000000362529b210 */ /* 0x000fe20002fec429 */
[----:B------:R-:W-:Y:S01]  /*7b80*/  IMAD.IADD R44, R45, 0x1, R44 ;  /* 0x000000012d2c7824 */ /* 0x000fe200078e022c */
[CC--:B------:R-:W-:Y:S01]  /*7b90*/  LEA R50, P5, R42.reuse, R118.reuse, 0x1 ;  /* 0x000000762a327211 */ /* 0x0c0fe200078a08ff */
[C---:B------:R-:W-:Y:S02]  /*7ba0*/  IMAD R45, R17.reuse, 0x5000, R141 ;  /* 0x00005000112d7824 */ /* 0x040fe400078e028d */
[----:B------:R-:W-:Y:S01]  /*7bb0*/  IMAD R47, R17, 0x5000, R44 ;  /* 0x00005000112f7824 */ /* 0x000fe200078e022c */
[----:B------:R-:W-:Y:S01]  /*7bc0*/  LEA.HI.X R51, R42, R119, R43, 0x1, P5 ;  /* 0x000000772a337211 */ /* 0x000fe200028f0c2b */
[----:B------:R-:W-:Y:S01]  /*7bd0*/  IMAD R42, R45, 0x2, R16 ;  /* 0x000000022d2a7824 */ /* 0x000fe200078e0210 */
[----:B------:R-:W-:Y:S02]  /*7be0*/  @!P3 LEA R52, P5, R40, R118, 0x1 ;  /* 0x000000762834b211 */ /* 0x000fe400078a08ff */
[----:B------:R-:W-:-:S02]  /*7bf0*/  LEA R47, R47, R16, 0x1 ;  /* 0x000000102f2f7211 */ /* 0x000fc400078e08ff */
[----:B------:R-:W-:Y:S02]  /*7c00*/  @!P3 LEA.HI.X R53, R40, R119, R41, 0x1, P5 ;  /* 0x000000772835b211 */ /* 0x000fe400028f0c29 */
[----:B------:R-:W2:Y:S01]  /*7c10*/  LDS.128 R40, [R42+0x24400] ;  /* 0x024400002a287984 */ /* 0x000ea20000000c00 */
[----:B------:R-:W-:-:S03]  /*7c20*/  ISETP.GE.AND P5, PT, R213, R116, PT ;  /* 0x00000074d500720c */ /* 0x000fc60003fa6270 */
[----:B------:R-:W3:Y:S10]  /*7c30*/  LDS.128 R44, [R47+0x24400] ;  /* 0x024400002f2c7984 */ /* 0x000ef40000000c00 */
[----:B------:R-:W-:Y:S05]  /*7c40*/  @P5 BRA `(.L_x_2385) ;  /* 0x0000000400485947 */ /* 0x000fea0003800000 */
[----:B------:R-:W-:Y:S01]  /*7c50*/  SHF.R.U64 R55, R60, 0x10, R61 ;  /* 0x000000103c377819 */ /* 0x000fe2000000123d */
[----:B0-----:R-:W-:Y:S01]  /*7c60*/  HADD2.F32 R88, -RZ, R173.H1_H1 ;  /* 0x300000adff587230 */ /* 0x001fe20000004100 */
[--C-:B------:R-:W-:Y:S01]  /*7c70*/  SHF.R.U64 R60, R68, 0x10, R69.reuse ;  /* 0x00000010443c7819 */ /* 0x100fe20000001245 */
[--C-:B---3--:R-:W-:Y:S01]  /*7c80*/  HADD2.F32 R89, -RZ, R45.reuse.H0_H0 ;  /* 0x2000002dff597230 */ /* 0x108fe20000004100 */
[----:B------:R-:W-:Y:S01]  /*7c90*/  SHF.R.U32.HI R68, RZ, 0x10, R69 ;  /* 0x00000010ff447819 */ /* 0x000fe20000011645 */
[----:B------:R-:W-:Y:S01]  /*7ca0*/  HADD2.F32 R90, -RZ, R45.H1_H1 ;  /* 0x3000002dff5a7230 */ /* 0x000fe20000004100 */
[----:B------:R-:W-:Y:S01]  /*7cb0*/  SHF.R.U32.HI R61, RZ, 0x10, R61 ;  /* 0x00000010ff3d7819 */ /* 0x000fe2000001163d */
[--C-:B--2---:R-:W-:Y:S01]  /*7cc0*/  HADD2.F32 R45, -RZ, R41.reuse.H0_H0 ;  /* 0x20000029ff2d7230 */ /* 0x104fe20000004100 */
[--C-:B------:R-:W-:Y:S01]  /*7cd0*/  SHF.R.U64 R69, R70, 0x10, R71.reuse ;  /* 0x0000001046457819 */ /* 0x100fe20000001247 */
[----:B------:R-:W-:Y:S01]  /*7ce0*/  HADD2.F32 R91, -RZ, R68.H0_H0 ;  /* 0x20000044ff5b7230 */ /* 0x000fe20000004100 */
[----:B------:R-:W-:Y:S01]  /*7cf0*/  SHF.R.U32.HI R70, RZ, 0x10, R71 ;  /* 0x00000010ff467819 */ /* 0x000fe20000011647 */
        /* <DEDUP_REMOVED lines=10> */
[----:B------:R-:W-:Y:S01]  /*7da0*/  SHF.R.U64 R62, R62, 0x10, R63 ;  /* 0x000000103e3e7819 */ /* 0x000fe2000000123f */
[----:B------:R-:W-:Y:S01]  /*7db0*/  FFMA.FTZ R91, R90, R61, R91 ;  /* 0x0000003d5a5b7223 */ /* 0x000fe2000001005b */
[----:B------:R-:W-:Y:S01]  /*7dc0*/  HADD2.F32 R71, -RZ, R172.H1_H1 ;  /* 0x300000acff477230 */ /* 0x000fe20000004100 */
[----:B------:R-:W-:Y:S01]  /*7dd0*/  SHF.R.U32.HI R63, RZ, 0x10, R63 ;  /* 0x00000010ff3f7819 */ /* 0x000fe2000001163f */
[----:B------:R-:W-:Y:S01]  /*7de0*/  HADD2.F32 R68, -RZ, R47.H0_H0 ;  /* 0x2000002fff447230 */ /* 0x000fe20000004100 */
[----:B------:R-:W-:Y:S01]  /*7df0*/  F2FP.F16.F32.PACK_AB R41, R41, R92 ;  /* 0x0000005c2929723e */ /* 0x000fe200000000ff */
[----:B------:R-:W-:Y:S01]  /*7e00*/  HADD2.F32 R90, -RZ, R43.H0_H0 ;  /* 0x2000002bff5a7230 */ /* 0x000fe20000004100 */
[----:B------:R-:W-:Y:S01]  /*7e10*/  F2FP.F16.F32.PACK_AB R88, R91, R88 ;  /* 0x000000585b58723e */ /* 0x000fe200000000ff */
[----:B------:R-:W-:-:S02]  /*7e20*/  HADD2.F32 R47, -RZ, R47.H1_H1 ;  /* 0x3000002fff2f7230 */ /* 0x000fc40000004100 */
[----:B------:R-:W-:Y:S02]  /*7e30*/  HADD2.F32 R94, -RZ, R70.H0_H0 ;  /* 0x20000046ff5e7230 */ /* 0x000fe40000004100 */
[----:B------:R-:W-:Y:S02]  /*7e40*/  HADD2.F32 R45, -RZ, R170.H1_H1 ;  /* 0x300000aaff2d7230 */ /* 0x000fe40000004100 */
[----:B------:R-:W-:Y:S02]  /*7e50*/  HADD2.F32 R61, -RZ, R43.H1_H1 ;  /* 0x3000002bff3d7230 */ /* 0x000fe40000004100 */
[-C--:B------:R-:W-:Y:S01]  /*7e60*/  FMUL.FTZ R43, R68, R71.reuse ;  /* 0x00000047442b7220 */ /* 0x080fe20000410000 */
[----:B------:R-:W-:Y:S02]  /*7e70*/  HADD2.F32 R70, -RZ, R63.H0_H0 ;  /* 0x2000003fff467230 */ /* 0x000fe40000004100 */
[C---:B------:R-:W-:Y:S01]  /*7e80*/  FMUL.FTZ R71, R90.reuse, R71 ;  /* 0x000000475a477220 */ /* 0x040fe20000410000 */
[-C--:B------:R-:W-:Y:S01]  /*7e90*/  FMUL.FTZ R134, R47, R94.reuse ;  /* 0x0000005e2f867220 */ /* 0x080fe20000410000 */
[-C--:B------:R-:W-:Y:S01]  /*7ea0*/  FFMA.FTZ R43, R90, R45.reuse, -R43 ;  /* 0x0000002d5a2b7223 */ /* 0x080fe2000001082b */
[C---:B------:R-:W-:Y:S01]  /*7eb0*/  FMUL.FTZ R94, R61.reuse, R94 ;  /* 0x0000005e3d5e7220 */ /* 0x040fe20000410000 */
[----:B------:R-:W-:Y:S01]  /*7ec0*/  FFMA.FTZ R45, R68, R45, R71 ;  /* 0x0000002d442d7223 */ /* 0x000fe20000010047 */
[----:B------:R-:W-:Y:S01]  /*7ed0*/  FFMA.FTZ R68, R61, R70, -R134 ;  /* 0x000000463d447223 */ /* 0x000fe20000010886 */
[----:B------:R-:W-:-:S02]  /*7ee0*/  HADD2.F32 R134, -RZ, R60.H0_H0 ;  /* 0x2000003cff867230 */ /* 0x000fc40000004100 */
[----:B------:R-:W-:Y:S01]  /*7ef0*/  FFMA.FTZ R70, R47, R70, R94 ;  /* 0x000000462f467223 */ /* 0x000fe2000001005e */
[----:B------:R-:W-:Y:S02]  /*7f00*/  HADD2.F32 R173, -RZ, R173.H0_H0 ;  /* 0x200000adffad7230 */ /* 0x000fe40000004100 */
[----:B------:R-:W-:Y:S01]  /*7f10*/  HADD2.F32 R60, -RZ, R44.H0_H0 ;  /* 0x2000002cff3c7230 */ /* 0x000fe20000004100 */
[----:B------:R-:W-:Y:S01]  /*7f20*/  F2FP.F16.F32.PACK_AB R43, R68, R43 ;  /* 0x0000002b442b723e */ /* 0x000fe200000000ff */
[----:B------:R-:W-:Y:S01]  /*7f30*/  HADD2.F32 R90, -RZ, R40.H0_H0 ;  /* 0x20000028ff5a7230 */ /* 0x000fe20000004100 */
[----:B------:R-:W-:Y:S01]  /*7f40*/  F2FP.F16.F32.PACK_AB R70, R70, R45 ;  /* 0x0000002d4646723e */ /* 0x000fe200000000ff */
[----:B------:R-:W-:Y:S02]  /*7f50*/  HADD2.F32 R47, -RZ, R44.H1_H1 ;  /* 0x3000002cff2f7230 */ /* 0x000fe40000004100 */
[----:B------:R-:W-:Y:S02]  /*7f60*/  HADD2.F32 R94, -RZ, R55.H0_H0 ;  /* 0x20000037ff5e7230 */ /* 0x000fe40000004100 */
[----:B------:R-:W-:Y:S01]  /*7f70*/  FMUL.FTZ R55, R60, R173 ;  /* 0x000000ad3c377220 */ /* 0x000fe20000410000 */
[----:B------:R-:W-:-:S02]  /*7f80*/  HADD2.F32 R171, -RZ, R171.H0_H0 ;  /* 0x200000abffab7230 */ /* 0x000fc40000004100 */
        /* <DEDUP_REMOVED lines=8> */
[----:B------:R-:W-:-:S02]  /*8010*/  HADD2.F32 R71, -RZ, R69.H0_H0 ;  /* 0x20000045ff477230 */ /* 0x000fc40000004100 */
[--C-:B------:R-:W-:Y:S02]  /*8020*/  HADD2.F32 R63, -RZ, R46.reuse.H0_H0 ;  /* 0x2000002eff3f7230 */ /* 0x100fe40000004100 */
[----:B------:R-:W-:Y:S01]  /*8030*/  FFMA.FTZ R47, R47, R94, R134 ;  /* 0x0000005e2f2f7223 */ /* 0x000fe20000010086 */
[----:B------:R-:W-:Y:S01]  /*8040*/  HADD2.F32 R60, -RZ, R46.H1_H1 ;  /* 0x3000002eff3c7230 */ /* 0x000fe20000004100 */
[----:B------:R-:W-:Y:S01]  /*8050*/  F2FP.F16.F32.PACK_AB R40, R55, R40 ;  /* 0x000000283728723e */ /* 0x000fe200000000ff */
[--C-:B------:R-:W-:Y:S02]  /*8060*/  HADD2.F32 R61, -RZ, R42.reuse.H0_H0 ;  /* 0x2000002aff3d7230 */ /* 0x100fe40000004100 */
[----:B------:R-:W-:Y:S02]  /*8070*/  HADD2.F32 R46, -RZ, R42.H1_H1 ;  /* 0x3000002aff2e7230 */ /* 0x000fe40000004100 */
[----:B------:R-:W-:Y:S01]  /*8080*/  FMUL.FTZ R42, R63, R172 ;  /* 0x000000ac3f2a7220 */ /* 0x000fe20000410000 */
[----:B------:R-:W-:-:S02]  /*8090*/  HADD2.F32 R170, -RZ, R170.H0_H0 ;  /* 0x200000aaffaa7230 */ /* 0x000fc40000004100 */
[-C--:B------:R-:W-:Y:S01]  /*80a0*/  FMUL.FTZ R89, R60, R71.reuse ;  /* 0x000000473c597220 */ /* 0x080fe20000410000 */
[----:B------:R-:W-:Y:S02]  /*80b0*/  HADD2.F32 R69, -RZ, R62.H0_H0 ;  /* 0x2000003eff457230 */ /* 0x000fe40000004100 */
[C---:B------:R-:W-:Y:S01]  /*80c0*/  FMUL.FTZ R172, R61.reuse, R172 ;  /* 0x000000ac3dac7220 */ /* 0x040fe20000410000 */
[C---:B------:R-:W-:Y:S01]  /*80d0*/  FMUL.FTZ R71, R46.reuse, R71 ;  /* 0x000000472e477220 */ /* 0x040fe20000410000 */
[----:B------:R-:W-:Y:S01]  /*80e0*/  FFMA.FTZ R42, R61, R170, -R42 ;  /* 0x000000aa3d2a7223 */ /* 0x000fe2000001082a */
[----:B------:R-:W-:Y:S01]  /*80f0*/  F2FP.F16.F32.PACK_AB R44, R47, R44 ;  /* 0x0000002c2f2c723e */ /* 0x000fe200000000ff */
[----:B------:R-:W-:Y:S01]  /*8100*/  FFMA.FTZ R172, R63, R170, R172 ;  /* 0x000000aa3fac7223 */ /* 0x000fe200000100ac */
[-C--:B------:R-:W-:Y:S01]  /*8110*/  FFMA.FTZ R89, R46, R69.reuse, -R89 ;  /* 0x000000452e597223 */ /* 0x080fe20000010859 */
[----:B------:R-:W-:Y:S01]  /*8120*/  FFMA.FTZ R71, R60, R69, R71 ;  /* 0x000000453c477223 */ /* 0x000fe20000010047 */
[----:B------:R-:W-:-:S02]  /*8130*/  IMAD.MOV.U32 R45, RZ, RZ, R88 ;  /* 0x000000ffff2d7224 */ /* 0x000fc400078e0058 */
[----:B------:R-:W-:Y:S01]  /*8140*/  IMAD.MOV.U32 R47, RZ, RZ, R70 ;  /* 0x000000ffff2f7224 */ /* 0x000fe200078e0046 */
[----:B------:R-:W-:Y:S02]  /*8150*/  F2FP.F16.F32.PACK_AB R42, R89, R42 ;  /* 0x0000002a592a723e */ /* 0x000fe400000000ff */
[----:B------:R-:W-:-:S07]  /*8160*/  F2FP.F16.F32.PACK_AB R46, R71, R172 ;  /* 0x000000ac472e723e */ /* 0x000fce00000000ff */
.L_x_2385:
[----:B------:R-:W-:Y:S05]  /*8170*/  BSYNC B3 ;  /* 0x0000000000037941 */ /* 0x000fea0003800000 */
.L_x_2384:
[----:B--2---:R2:W-:Y:S04]  /*8180*/  STG.E.128 desc[UR60][R50.64], R40 ;  /* 0x0000002832007986 */ /* 0x0045e8000c101d3c */
[----:B---3--:R2:W-:Y:S02]  /*8190*/  @!P3 STG.E.128 desc[UR60][R52.64], R44 ;  /* 0x0000002c3400b986 */ /* 0x0085e4000c101d3c */
.L_x_2383:
[----:B------:R-:W-:Y:S05]  /*81a0*/  BSYNC B2 ;  /* 0x0000000000027941 */ /* 0x000fea0003800000 */
.L_x_2382:
        /* <DEDUP_REMOVED lines=12> */
[----:B------:R-:W-:-:S04]  /*8270*/  LEA.HI R46, R46, R41, RZ, 0x3 ;  /* 0x000000292e2e7211 */ /* 0x000fc800078f18ff */
[----:B------:R-:W-:-:S05]  /*8280*/  SHF.R.S32.HI R41, RZ, 0x3, R46 ;  /* 0x00000003ff297819 */ /* 0x000fca000001142e */
[----:B------:R-:W-:Y:S02]  /*8290*/  IMAD R41, R41, 0x1400, R230 ;  /* 0x0000140029297824 */ /* 0x000fe400078e02e6 */
[--C-:B------:R-:W-:Y:S02]  /*82a0*/  @!P3 SHF.R.S32.HI R43, RZ, 0x1f, R40.reuse ;  /* 0x0000001fff2bb819 */ /* 0x100fe40000011428 */
[--C-:B------:R-:W-:Y:S02]  /*82b0*/  @!P3 IADD3 R42, P5, P6, R38, R48, R40.reuse ;  /* 0x00000030262ab210 */ /* 0x100fe40007ebe028 */
[----:B------:R-:W-:Y:S02]  /*82c0*/  LOP3.LUT R40, R229, 0x38, R40, 0xf8, !PT ;  /* 0x00000038e5287812 */ /* 0x000fe400078ef828 */
[----:B------:R-:W-:Y:S02]  /*82d0*/  @!P3 IADD3.X R54, R37, R54, R43, P5, P6 ;  /* 0x000000362536b210 */ /* 0x000fe40002fec42b */
[----:B------:R-:W-:-:S02]  /*82e0*/  LOP3.LUT R40, R40, R233, RZ, 0x3c, !PT ;  /* 0x000000e928287212 */ /* 0x000fc400078e3cff */
[----:B------:R-:W-:-:S03]  /*82f0*/  LEA R48, P5, R44, R118, 0x1 ;  /* 0x000000762c307211 */ /* 0x000fc600078a08ff */
[----:B------:R-:W-:Y:S01]  /*8300*/  IMAD.IADD R40, R41, 0x1, R40 ;  /* 0x0000000129287824 */ /* 0x000fe200078e0228 */
[-C--:B------:R-:W-:Y:S01]  /*8310*/  LEA.HI.X R49, R44, R119.reuse, R45, 0x1, P5 ;  /* 0x000000772c317211 */ /* 0x080fe200028f0c2d */
[C---:B------:R-:W-:Y:S01]  /*8320*/  IMAD R41, R17.reuse, 0x5000, R140 ;  /* 0x0000500011297824 */ /* 0x040fe200078e028c */
[C---:B------:R-:W-:Y:S01]  /*8330*/  @!P3 LEA R50, P5, R42.reuse, R118, 0x1 ;  /* 0x000000762a32b211 */ /* 0x040fe200078a08ff */
[----:B------:R-:W-:Y:S02]  /*8340*/  IMAD R43, R17, 0x5000, R40 ;  /* 0x00005000112b7824 */ /* 0x000fe400078e0228 */
[----:B------:R-:W-:Y:S01]  /*8350*/  IMAD R41, R41, 0x2, R16 ;  /* 0x0000000229297824 */ /* 0x000fe200078e0210 */
[----:B------:R-:W-:Y:S02]  /*8360*/  @!P3 LEA.HI.X R51, R42, R119, R54, 0x1, P5 ;  /* 0x000000772a33b211 */ /* 0x000fe400028f0c36 */
[----:B------:R-:W-:Y:S02]  /*8370*/  LEA R44, R43, R16, 0x1 ;  /* 0x000000102b2c7211 */ /* 0x000fe400078e08ff */
[----:B------:R-:W-:Y:S01]  /*8380*/  ISETP.GE.AND P5, PT, R212, R116, PT ;  /* 0x00000074d400720c */ /* 0x000fe20003fa6270 */
[----:B------:R-:W2:Y:S04]  /*8390*/  LDS.128 R40, [R41+0x24400] ;  /* 0x0244000029287984 */ /* 0x000ea80000000c00 */
[----:B------:R-:W3:Y:S08]  /*83a0*/  LDS.128 R44, [R44+0x24400] ;  /* 0x024400002c2c7984 */ /* 0x000ef00000000c00 */
[----:B------:R-:W-:Y:S05]  /*83b0*/  @P5 BRA `(.L_x_2387) ;  /* 0x0000000400505947 */ /* 0x000fea0003800000 */
[----:B------:R-:W-:Y:S01]  /*83c0*/  SHF.R.U64 R52, R56, 0x10, R57 ;  /* 0x0000001038347819 */ /* 0x000fe20000001239 */
[----:B---3--:R-:W-:Y:S01]  /*83d0*/  IMAD.MOV.U32 R56, RZ, RZ, R45 ;  /* 0x000000ffff387224 */ /* 0x008fe200078e002d */
[----:B------:R-:W-:Y:S01]  /*83e0*/  SHF.R.U32.HI R61, RZ, 0x10, R65 ;  /* 0x00000010ff3d7819 */ /* 0x000fe20000011641 */
[----:B--2---:R-:W-:Y:S01]  /*83f0*/  IMAD.MOV.U32 R45, RZ, RZ, R43 ;  /* 0x000000ffff2d7224 */ /* 0x004fe200078e002b */
[----:B------:R-:W-:Y:S01]  /*8400*/  SHF.R.U32.HI R63, RZ, 0x10, R57 ;  /* 0x00000010ff3f7819 */ /* 0x000fe20000011639 */
[----:B------:R-:W-:Y:S01]  /*8410*/  HADD2.F32 R43, -RZ, R41.H0_H0 ;  /* 0x20000029ff2b7230 */ /* 0x000fe20000004100 */
[----:B------:R-:W-:Y:S01]  /*8420*/  SHF.R.U64 R54, R64, 0x10, R65 ;  /* 0x0000001040367819 */ /* 0x000fe20000001241 */
[----:B------:R-:W-:Y:S01]  /*8430*/  HADD2.F32 R64, -RZ, R165.H0_H0 ;  /* 0x200000a5ff407230 */ /* 0x000fe20000004100 */
[----:B------:R-:W-:Y:S01]  /*8440*/  MOV R57, R47 ;  /* 0x0000002f00397202 */ /* 0x000fe20000000f00 */
[--C-:B------:R-:W-:Y:S01]  /*8450*/  HADD2.F32 R47, -RZ, R56.reuse.H0_H0 ;  /* 0x20000038ff2f7230 */ /* 0x100fe20000004100 */
[--C-:B------:R-:W-:Y:S01]  /*8460*/  SHF.R.U64 R53, R58, 0x10, R59.reuse ;  /* 0x000000103a357819 */ /* 0x100fe2000000123b */
[----:B------:R-:W-:Y:S01]  /*8470*/  HADD2.F32 R60, -RZ, R56.H1_H1 ;  /* 0x30000038ff3c7230 */ /* 0x000fe20000004100 */
[----:B------:R-:W-:Y:S01]  /*8480*/  SHF.R.U32.HI R58, RZ, 0x10, R59 ;  /* 0x00000010ff3a7819 */ /* 0x000fe2000001163b */
[----:B------:R-:W-:-:S02]  /*8490*/  HADD2.F32 R61, -RZ, R61.H0_H0 ;  /* 0x2000003dff3d7230 */ /* 0x000fc40000004100 */
[-C--:B------:R-:W-:Y:S01]  /*84a0*/  FMUL.FTZ R68, R47, R64.reuse ;  /* 0x000000402f447220 */ /* 0x080fe20000410000 */
[----:B------:R-:W-:Y:S01]  /*84b0*/  HADD2.F32 R56, -RZ, R41.H1_H1 ;  /* 0x30000029ff387230 */ /* 0x000fe20000004100 */
[--C-:B------:R-:W-:Y:S01]  /*84c0*/  SHF.R.U64 R55, R66, 0x10, R67.reuse ;  /* 0x0000001042377819 */ /* 0x100fe20000001243 */
[----:B------:R-:W-:Y:S02]  /*84d0*/  HADD2.F32 R62, -RZ, R168.H0_H0 ;  /* 0x200000a8ff3e7230 */ /* 0x000fe40000004100 */
[C---:B------:R-:W-:Y:S01]  /*84e0*/  FMUL.FTZ R64, R43.reuse, R64 ;  /* 0x000000402b407220 */ /* 0x040fe20000410000 */
[----:B------:R-:W-:Y:S02]  /*84f0*/  HADD2.F32 R59, -RZ, R63.H0_H0 ;  /* 0x2000003fff3b7230 */ /* 0x000fe40000004100 */
[-C--:B------:R-:W-:Y:S01]  /*8500*/  FMUL.FTZ R63, R60, R61.reuse ;  /* 0x0000003d3c3f7220 */ /* 0x080fe20000410000 */
[C---:B------:R-:W-:Y:S01]  /*8510*/  FMUL.FTZ R61, R56.reuse, R61 ;  /* 0x0000003d383d7220 */ /* 0x040fe20000410000 */
[----:B------:R-:W-:Y:S01]  /*8520*/  SHF.R.U32.HI R66, RZ, 0x10, R67 ;  /* 0x00000010ff427819 */ /* 0x000fe20000011643 */
[-C--:B------:R-:W-:Y:S01]  /*8530*/  FFMA.FTZ R41, R43, R62.reuse, -R68 ;  /* 0x0000003e2b297223 */ /* 0x080fe20000010844 */
[----:B------:R-:W-:Y:S01]  /*8540*/  FFMA.FTZ R43, R47, R62, R64 ;  /* 0x0000003e2f2b7223 */ /* 0x000fe20000010040 */
[-C--:B------:R-:W-:Y:S01]  /*8550*/  FFMA.FTZ R56, R56, R59.reuse, -R63 ;  /* 0x0000003b38387223 */ /* 0x080fe2000001083f */
[----:B------:R-:W-:Y:S01]  /*8560*/  FFMA.FTZ R60, R60, R59, R61 ;  /* 0x0000003b3c3c7223 */ /* 0x000fe2000001003d */
[----:B------:R-:W-:-:S02]  /*8570*/  HADD2.F32 R68, -RZ, R167.H0_H0 ;  /* 0x200000a7ff447230 */ /* 0x000fc40000004100 */
[--C-:B------:R-:W-:Y:S01]  /*8580*/  HADD2.F32 R59, -RZ, R57.reuse.H0_H0 ;  /* 0x20000039ff3b7230 */ /* 0x100fe20000004100 */
[----:B------:R-:W-:Y:S01]  /*8590*/  F2FP.F16.F32.PACK_AB R41, R56, R41 ;  /* 0x000000293829723e */ /* 0x000fe200000000ff */
[----:B------:R-:W-:Y:S02]  /*85a0*/  HADD2.F32 R62, -RZ, R57.H1_H1 ;  /* 0x30000039ff3e7230 */ /* 0x000fe40000004100 */
[----:B------:R-:W-:Y:S02]  /*85b0*/  HADD2.F32 R66, -RZ, R66.H0_H0 ;  /* 0x20000042ff427230 */ /* 0x000fe40000004100 */
[----:B------:R-:W-:Y:S02]  /*85c0*/  HADD2.F32 R57, -RZ, R45.H1_H1 ;  /* 0x3000002dff397230 */ /* 0x000fe40000004100 */
[----:B------:R-:W-:Y:S02]  /*85d0*/  HADD2.F32 R64, -RZ, R169.H0_H0 ;  /* 0x200000a9ff407230 */ /* 0x000fe40000004100 */
[----:B------:R-:W-:Y:S01]  /*85e0*/  FMUL.FTZ R70, R62, R66 ;  /* 0x000000423e467220 */ /* 0x000fe20000410000 */
[----:B------:R-:W-:-:S02]  /*85f0*/  HADD2.F32 R47, -RZ, R45.H0_H0 ;  /* 0x2000002dff2f7230 */ /* 0x000fc40000004100 */
[----:B------:R-:W-:Y:S01]  /*8600*/  FMUL.FTZ R63, R57, R66 ;  /* 0x00000042393f7220 */ /* 0x000fe20000410000 */
[----:B------:R-:W-:Y:S02]  /*8610*/  HADD2.F32 R61, -RZ, R58.H0_H0 ;  /* 0x2000003aff3d7230 */ /* 0x000fe40000004100 */
[-C--:B------:R-:W-:Y:S01]  /*8620*/  FMUL.FTZ R58, R59, R68.reuse ;  /* 0x000000443b3a7220 */ /* 0x080fe20000410000 */
[----:B------:R-:W-:Y:S02]  /*8630*/  HADD2.F32 R165, -RZ, R165.H1_H1 ;  /* 0x300000a5ffa57230 */ /* 0x000fe40000004100 */
[C---:B------:R-:W-:Y:S01]  /*8640*/  FMUL.FTZ R68, R47.reuse, R68 ;  /* 0x000000442f447220 */ /* 0x040fe20000410000 */
[----:B------:R-:W-:Y:S02]  /*8650*/  HADD2.F32 R168, -RZ, R168.H1_H1 ;  /* 0x300000a8ffa87230 */ /* 0x000fe40000004100 */
[----:B------:R-:W-:Y:S01]  /*8660*/  FFMA.FTZ R45, R47, R64, -R58 ;  /* 0x000000402f2d7223 */ /* 0x000fe2000001083a */
[-C--:B------:R-:W-:Y:S01]  /*8670*/  FFMA.FTZ R58, R57, R61.reuse, -R70 ;  /* 0x0000003d393a7223 */ /* 0x080fe20000010846 */
[----:B------:R-:W-:Y:S01]  /*8680*/  FFMA.FTZ R62, R62, R61, R63 ;  /* 0x0000003d3e3e7223 */ /* 0x000fe2000001003f */
[----:B------:R-:W-:-:S02]  /*8690*/  HADD2.F32 R61, -RZ, R54.H0_H0 ;  /* 0x20000036ff3d7230 */ /* 0x000fc40000004100 */
[----:B------:R-:W-:Y:S01]  /*86a0*/  FFMA.FTZ R47, R59, R64, R68 ;  /* 0x000000403b2f7223 */ /* 0x000fe20000010044 */
[----:B------:R-:W-:Y:S01]  /*86b0*/  HADD2.F32 R57, -RZ, R44.H0_H0 ;  /* 0x2000002cff397230 */ /* 0x000fe20000004100 */
[----:B------:R-:W-:Y:S01]  /*86c0*/  F2FP.F16.F32.PACK_AB R58, R58, R45 ;  /* 0x0000002d3a3a723e */ /* 0x000fe200000000ff */
[----:B------:R-:W-:Y:S01]  /*86d0*/  HADD2.F32 R54, -RZ, R40.H0_H0 ;  /* 0x20000028ff367230 */ /* 0x000fe20000004100 */
[----:B------:R-:W-:Y:S01]  /*86e0*/  F2FP.F16.F32.PACK_AB R45, R60, R43 ;  /* 0x0000002b3c2d723e */ /* 0x000fe200000000ff */
[----:B------:R-:W-:Y:S02]  /*86f0*/  HADD2.F32 R44, -RZ, R44.H1_H1 ;  /* 0x3000002cff2c7230 */ /* 0x000fe40000004100 */
[----:B------:R-:W-:Y:S01]  /*8700*/  FMUL.FTZ R63, R57, R165 ;  /* 0x000000a5393f7220 */ /* 0x000fe20000410000 */
[----:B------:R-:W-:Y:S01]  /*8710*/  HADD2.F32 R40, -RZ, R40.H1_H1 ;  /* 0x30000028ff287230 */ /* 0x000fe20000004100 */
[----:B------:R-:W-:Y:S01]  /*8720*/  F2FP.F16.F32.PACK_AB R47, R62, R47 ;  /* 0x0000002f3e2f723e */ /* 0x000fe200000000ff */
[----:B------:R-:W-:-:S02]  /*8730*/  HADD2.F32 R59, -RZ, R52.H0_H0 ;  /* 0x20000034ff3b7230 */ /* 0x000fc40000004100 */
[----:B------:R-:W-:Y:S01]  /*8740*/  FMUL.FTZ R65, R44, R61 ;  /* 0x0000003d2c417220 */ /* 0x000fe20000410000 */
[----:B------:R-:W-:Y:S01]  /*8750*/  FMUL.FTZ R52, R54, R165 ;  /* 0x000000a536347220 */ /* 0x000fe20000410000 */
[----:B------:R-:W-:Y:S01]  /*8760*/  FMUL.FTZ R61, R40, R61 ;  /* 0x0000003d283d7220 */ /* 0x000fe20000410000 */
[-C--:B------:R-:W-:Y:S01]  /*8770*/  FFMA.FTZ R63, R54, R168.reuse, -R63 ;  /* 0x000000a8363f7223 */ /* 0x080fe2000001083f */
[-C--:B------:R-:W-:Y:S01]  /*8780*/  FFMA.FTZ R54, R40, R59.reuse, -R65 ;  /* 0x0000003b28367223 */ /* 0x080fe20000010841 */
[----:B------:R-:W-:Y:S02]  /*8790*/  HADD2.F32 R167, -RZ, R167.H1_H1 ;  /* 0x300000a7ffa77230 */ /* 0x000fe40000004100 */
[----:B------:R-:W-:Y:S01]  /*87a0*/  FFMA.FTZ R61, R44, R59, R61 ;  /* 0x0000003b2c3d7223 */ /* 0x000fe2000001003d */
[----:B------:R-:W-:Y:S02]  /*87b0*/  HADD2.F32 R44, -RZ, R46.H0_H0 ;  /* 0x2000002eff2c7230 */ /* 0x000fe40000004100 */
[----:B------:R-:W-:Y:S01]  /*87c0*/  FFMA.FTZ R52, R57, R168, R52 ;  /* 0x000000a839347223 */ /* 0x000fe20000010034 */
[----:B------:R-:W-:-:S02]  /*87d0*/  HADD2.F32 R55, -RZ, R55.H0_H0 ;  /* 0x20000037ff377230 */ /* 0x000fc40000004100 */
[----:B------:R-:W-:Y:S02]  /*87e0*/  HADD2.F32 R40, -RZ, R42.H0_H0 ;  /* 0x2000002aff287230 */ /* 0x000fe40000004100 */
[-C--:B------:R-:W-:Y:S01]  /*87f0*/  FMUL.FTZ R57, R44, R167.reuse ;  /* 0x000000a72c397220 */ /* 0x080fe20000410000 */
[----:B------:R-:W-:Y:S02]  /*8800*/  HADD2.F32 R46, -RZ, R46.H1_H1 ;  /* 0x3000002eff2e7230 */ /* 0x000fe40000004100 */
[----:B------:R-:W-:Y:S02]  /*8810*/  HADD2.F32 R42, -RZ, R42.H1_H1 ;  /* 0x3000002aff2a7230 */ /* 0x000fe40000004100 */
[----:B------:R-:W-:Y:S01]  /*8820*/  FMUL.FTZ R167, R40, R167 ;  /* 0x000000a728a77220 */ /* 0x000fe20000410000 */
[----:B------:R-:W-:Y:S02]  /*8830*/  HADD2.F32 R169, -RZ, R169.H1_H1 ;  /* 0x300000a9ffa97230 */ /* 0x000fe40000004100 */
[----:B------:R-:W-:Y:S01]  /*8840*/  FMUL.FTZ R59, R46, R55 ;  /* 0x000000372e3b7220 */ /* 0x000fe20000410000 */
[----:B------:R-:W-:-:S02]  /*8850*/  HADD2.F32 R53, -RZ, R53.H0_H0 ;  /* 0x20000035ff357230 */ /* 0x000fc40000004100 */
[----:B------:R-:W-:Y:S01]  /*8860*/  FMUL.FTZ R55, R42, R55 ;  /* 0x000000372a377220 */ /* 0x000fe20000410000 */
[----:B------:R-:W-:Y:S02]  /*8870*/  IMAD.MOV.U32 R43, RZ, RZ, R58 ;  /* 0x000000ffff2b7224 */ /* 0x000fe400078e003a */
[-C--:B------:R-:W-:Y:S01]  /*8880*/  FFMA.FTZ R57, R40, R169.reuse, -R57 ;  /* 0x000000a928397223 */ /* 0x080fe20000010839 */
[----:B------:R-:W-:Y:S01]  /*8890*/  FFMA.FTZ R167, R44, R169, R167 ;  /* 0x000000a92ca77223 */ /* 0x000fe200000100a7 */
[-C--:B------:R-:W-:Y:S01]  /*88a0*/  FFMA.FTZ R42, R42, R53.reuse, -R59 ;  /* 0x000000352a2a7223 */ /* 0x080fe2000001083b */
[----:B------:R-:W-:Y:S01]  /*88b0*/  FFMA.FTZ R46, R46, R53, R55 ;  /* 0x000000352e2e7223 */ /* 0x000fe20000010037 */
[----:B------:R-:W-:Y:S02]  /*88c0*/  F2FP.F16.F32.PACK_AB R40, R54, R63 ;  /* 0x0000003f3628723e */ /* 0x000fe400000000ff */
[----:B------:R-:W-:Y:S02]  /*88d0*/  F2FP.F16.F32.PACK_AB R44, R61, R52 ;  /* 0x000000343d2c723e */ /* 0x000fe400000000ff */
[----:B------:R-:W-:-:S02]  /*88e0*/  F2FP.F16.F32.PACK_AB R42, R42, R57 ;  /* 0x000000392a2a723e */ /* 0x000fc400000000ff */
[----:B------:R-:W-:-:S07]  /*88f0*/  F2FP.F16.F32.PACK_AB R46, R46, R167 ;  /* 0x000000a72e2e723e */ /* 0x000fce00000000ff */
.L_x_2387:
[----:B------:R-:W-:Y:S05]  /*8900*/  BSYNC B2 ;  /* 0x0000000000027941 */ /* 0x000fea0003800000 */
.L_x_2386:
[----:B--2---:R4:W-:Y:S04]  /*8910*/  STG.E.128 desc[UR60][R48.64], R40 ;  /* 0x0000002830007986 */ /* 0x0049e8000c101d3c */
[----:B---3--:R4:W-:Y:S02]  /*8920*/  @!P3 STG.E.128 desc[UR60][R50.64], R44 ;  /* 0x0000002c3200b986 */ /* 0x0089e4000c101d3c */
.L_x_2381:
[----:B------:R-:W-:Y:S05]  /*8930*/  BSYNC B1 ;  /* 0x0000000000017941 */ /* 0x000fea0003800000 */
.L_x_2380:
[----:B--2-4-:R-:W2:Y:S01]  /*8940*/  LDL R40, [R1+0x70] ;  /* 0x0000700001287983 */ /* 0x014ea20000100800 */
[----:B------:R-:W-:-:S04]  /*8950*/  IMAD.WIDE.U32 R122, R220, R120, R122 ;  /* 0x00000078dc7a7225 */ /* 0x000fc800078e007a */
[----:B--2---:R-:W-:-:S04]  /*8960*/  IMAD R40, R40, R120, RZ ;  /* 0x0000007828287224 */ /* 0x004fc800078e02ff */
        /* <DEDUP_REMOVED lines=18> */
[----:B------:R-:W-:-:S02]  /*8a90*/  LOP3.LUT R41, R228, 0x38, R51, 0xf8, !PT ;  /* 0x00000038e4297812 */ /* 0x000fc400078ef833 */
[----:B------:R-:W-:Y:S02]  /*8aa0*/  SHF.R.S32.HI R40, RZ, 0x3, R40 ;  /* 0x00000003ff287819 */ /* 0x000fe40000011428 */
[----:B------:R-:W-:Y:S02]  /*8ab0*/  LOP3.LUT R41, R41, R232, RZ, 0x3c, !PT ;  /* 0x000000e829297212 */ /* 0x000fe400078e3cff */
[----:B------:R-:W-:Y:S01]  /*8ac0*/  ISETP.GE.AND P3, PT, R51, R145, PT ;  /* 0x000000913300720c */ /* 0x000fe20003f66270 */
[----:B------:R-:W-:-:S04]  /*8ad0*/  IMAD R40, R40, 0x1400, R231 ;  /* 0x0000140028287824 */ /* 0x000fc800078e02e7 */
[----:B------:R-:W-:Y:S02]  /*8ae0*/  IMAD.IADD R40, R40, 0x1, R41 ;  /* 0x0000000128287824 */ /* 0x000fe400078e0229 */
[C---:B------:R-:W-:Y:S02]  /*8af0*/  IMAD R41, R17.reuse, 0x5000, R133 ;  /* 0x0000500011297824 */ /* 0x040fe400078e0285 */
[----:B------:R-:W-:Y:S02]  /*8b00*/  IMAD R43, R17, 0x5000, R40 ;  /* 0x00005000112b7824 */ /* 0x000fe400078e0228 */
[----:B------:R-:W-:Y:S02]  /*8b10*/  IMAD R41, R41, 0x2, R16 ;  /* 0x0000000229297824 */ /* 0x000fe400078e0210 */
[----:B------:R-:W-:Y:S02]  /*8b20*/  @!P3 SHF.R.S32.HI R54, RZ, 0x1f, R51 ;  /* 0x0000001fff36b819 */ /* 0x000fe40000011433 */
[----:B------:R-:W-:-:S02]  /*8b30*/  LEA R44, R43, R16, 0x1 ;  /* 0x000000102b2c7211 */ /* 0x000fc400078e08ff */
[----:B------:R-:W2:Y:S01]  /*8b40*/  LDS.128 R40, [R41+0x24400] ;  /* 0x0244000029287984 */ /* 0x000ea20000000c00 */
[----:B------:R-:W-:-:S03]  /*8b50*/  @!P3 IADD3 R51, P4, P5, R38, R122, R51 ;  /* 0x0000007a2633b210 */ /* 0x000fc60007d9e033 */
[----:B------:R-:W3:Y:S01]  /*8b60*/  LDS.128 R44, [R44+0x24400] ;  /* 0x024400002c2c7984 */ /* 0x000ee20000000c00 */
[----:B------:R-:W-:Y:S02]  /*8b70*/  @!P3 IADD3.X R54, R37, R52, R54, P4, P5 ;  /* 0x000000342536b210 */ /* 0x000fe400027ea436 */
[----:B------:R-:W-:Y:S02]  /*8b80*/  ISETP.GE.AND P5, PT, R213, R116, PT ;  /* 0x00000074d500720c */ /* 0x000fe40003fa6270 */
[----:B------:R-:W-:-:S04]  /*8b90*/  @!P3 LEA R50, P4, R51, R118, 0x1 ;  /* 0x000000763332b211 */ /* 0x000fc800078808ff */
[----:B------:R-:W-:-:S07]  /*8ba0*/  @!P3 LEA.HI.X R51, R51, R119, R54, 0x1, P4 ;  /* 0x000000773333b211 */ /* 0x000fce00020f0c36 */
[----:B------:R-:W-:Y:S05]  /*8bb0*/  @P5 BRA `(.L_x_2391) ;  /* 0x00000004005c5947 */ /* 0x000fea0003800000 */
[----:B--2---:R-:W-:Y:S01]  /*8bc0*/  IMAD.MOV.U32 R57, RZ, RZ, R40 ;  /* 0x000000ffff397224 */ /* 0x004fe200078e0028 */
[----:B------:R-:W-:Y:S01]  /*8bd0*/  SHF.R.U32.HI R62, RZ, 0x10, R85 ;  /* 0x00000010ff3e7819 */ /* 0x000fe20000011655 */
[----:B---3--:R-:W-:Y:S01]  /*8be0*/  IMAD.MOV.U32 R40, RZ, RZ, R45 ;  /* 0x000000ffff287224 */ /* 0x008fe200078e002d */
[----:B------:R-:W-:Y:S01]  /*8bf0*/  MOV R58, R44 ;  /* 0x0000002c003a7202 */ /* 0x000fe20000000f00 */
[----:B------:R-:W-:Y:S01]  /*8c00*/  IMAD.MOV.U32 R59, RZ, RZ, R47 ;  /* 0x000000ffff3b7224 */ /* 0x000fe200078e002f */
[----:B------:R-:W-:Y:S01]  /*8c10*/  SHF.R.U32.HI R60, RZ, 0x10, R77 ;  /* 0x00000010ff3c7819 */ /* 0x000fe2000001164d */
[----:B------:R-:W-:Y:S01]  /*8c20*/  HADD2.F32 R63, -RZ, R155.H1_H1 ;  /* 0x3000009bff3f7230 */ /* 0x000fe20000004100 */
[--C-:B------:R-:W-:Y:S01]  /*8c30*/  SHF.R.U64 R54, R86, 0x10, R87.reuse ;  /* 0x0000001056367819 */ /* 0x100fe20000001257 */
[--C-:B------:R-:W-:Y:S01]  /*8c40*/  HADD2.F32 R44, -RZ, R40.reuse.H0_H0 ;  /* 0x20000028ff2c7230 */ /* 0x100fe20000004100 */
[----:B------:R-:W-:Y:S01]  /*8c50*/  SHF.R.U32.HI R86, RZ, 0x10, R87 ;  /* 0x00000010ff567819 */ /* 0x000fe20000011657 */
[----:B------:R-:W-:Y:S01]  /*8c60*/  HADD2.F32 R47, -RZ, R40.H1_H1 ;  /* 0x30000028ff2f7230 */ /* 0x000fe20000004100 */
[----:B------:R-:W-:Y:S01]  /*8c70*/  SHF.R.U64 R53, R78, 0x10, R79 ;  /* 0x000000104e357819 */ /* 0x000fe2000000124f */
[----:B------:R-:W-:Y:S01]  /*8c80*/  IMAD.MOV.U32 R45, RZ, RZ, R43 ;  /* 0x000000ffff2d7224 */ /* 0x000fe200078e002b */
[----:B------:R-:W-:Y:S01]  /*8c90*/  SHF.R.U32.HI R78, RZ, 0x10, R79 ;  /* 0x00000010ff4e7819 */ /* 0x000fe2000001164f */
[--C-:B------:R-:W-:Y:S01]  /*8ca0*/  HADD2.F32 R40, -RZ, R41.reuse.H0_H0 ;  /* 0x20000029ff287230 */ /* 0x100fe20000004100 */
[----:B------:R-:W-:Y:S01]  /*8cb0*/  SHF.R.U64 R56, R84, 0x10, R85 ;  /* 0x0000001054387819 */ /* 0x000fe20000001255 */
        /* <DEDUP_REMOVED lines=13> */
[----:B------:R-:W-:-:S02]  /*8d90*/  HADD2.F32 R60, -RZ, R59.H0_H0 ;  /* 0x2000003bff3c7230 */ /* 0x000fc40000004100 */
[----:B------:R-:W-:Y:S01]  /*8da0*/  HADD2.F32 R59, -RZ, R59.H1_H1 ;  /* 0x3000003bff3b7230 */ /* 0x000fe20000004100 */
[----:B------:R-:W-:Y:S01]  /*8db0*/  F2FP.F16.F32.PACK_AB R43, R43, R40 ;  /* 0x000000282b2b723e */ /* 0x000fe200000000ff */
[--C-:B------:R-:W-:Y:S02]  /*8dc0*/  HADD2.F32 R47, -RZ, R45.reuse.H0_H0 ;  /* 0x2000002dff2f7230 */ /* 0x100fe40000004100 */
[----:B------:R-:W-:Y:S02]  /*8dd0*/  HADD2.F32 R64, -RZ, R86.H0_H0 ;  /* 0x20000056ff407230 */ /* 0x000fe40000004100 */
[----:B------:R-:W-:Y:S02]  /*8de0*/  HADD2.F32 R63, -RZ, R154.H1_H1 ;  /* 0x3000009aff3f7230 */ /* 0x000fe40000004100 */
[----:B------:R-:W-:Y:S02]  /*8df0*/  HADD2.F32 R45, -RZ, R45.H1_H1 ;  /* 0x3000002dff2d7230 */ /* 0x000fe40000004100 */
[----:B------:R-:W-:Y:S01]  /*8e00*/  FMUL.FTZ R68, R59, R64 ;  /* 0x000000403b447220 */ /* 0x000fe20000410000 */
[----:B------:R-:W-:-:S02]  /*8e10*/  HADD2.F32 R61, -RZ, R152.H1_H1 ;  /* 0x30000098ff3d7230 */ /* 0x000fc40000004100 */
[-C--:B------:R-:W-:Y:S01]  /*8e20*/  FMUL.FTZ R66, R60, R63.reuse ;  /* 0x0000003f3c427220 */ /* 0x080fe20000410000 */
[----:B------:R-:W-:Y:S02]  /*8e30*/  HADD2.F32 R62, -RZ, R78.H0_H0 ;  /* 0x2000004eff3e7230 */ /* 0x000fe40000004100 */
[----:B------:R-:W-:Y:S01]  /*8e40*/  FMUL.FTZ R64, R45, R64 ;  /* 0x000000402d407220 */ /* 0x000fe20000410000 */
[C---:B------:R-:W-:Y:S01]  /*8e50*/  FMUL.FTZ R65, R47.reuse, R63 ;  /* 0x0000003f2f417220 */ /* 0x040fe20000410000 */
[----:B------:R-:W-:Y:S01]  /*8e60*/  FFMA.FTZ R63, R47, R61, -R66 ;  /* 0x0000003d2f3f7223 */ /* 0x000fe20000010842 */
[----:B------:R-:W-:Y:S02]  /*8e70*/  HADD2.F32 R47, -RZ, R58.H0_H0 ;  /* 0x2000003aff2f7230 */ /* 0x000fe40000004100 */
[-C--:B------:R-:W-:Y:S01]  /*8e80*/  FFMA.FTZ R68, R45, R62.reuse, -R68 ;  /* 0x0000003e2d447223 */ /* 0x080fe20000010844 */
[----:B------:R-:W-:Y:S01]  /*8e90*/  FFMA.FTZ R70, R59, R62, R64 ;  /* 0x0000003e3b467223 */ /* 0x000fe20000010040 */
[----:B------:R-:W-:-:S02]  /*8ea0*/  HADD2.F32 R62, -RZ, R155.H0_H0 ;  /* 0x2000009bff3e7230 */ /* 0x000fc40000004100 */
[----:B------:R-:W-:Y:S01]  /*8eb0*/  FFMA.FTZ R65, R60, R61, R65 ;  /* 0x0000003d3c417223 */ /* 0x000fe20000010041 */
[--C-:B------:R-:W-:Y:S01]  /*8ec0*/  HADD2.F32 R45, -RZ, R57.reuse.H0_H0 ;  /* 0x20000039ff2d7230 */ /* 0x100fe20000004100 */
[----:B------:R-:W-:Y:S01]  /*8ed0*/  F2FP.F16.F32.PACK_AB R63, R68, R63 ;  /* 0x0000003f443f723e */ /* 0x000fe200000000ff */
[----:B------:R-:W-:Y:S02]  /*8ee0*/  HADD2.F32 R56, -RZ, R56.H0_H0 ;  /* 0x20000038ff387230 */ /* 0x000fe40000004100 */
[-C--:B------:R-:W-:Y:S01]  /*8ef0*/  FMUL.FTZ R64, R47, R62.reuse ;  /* 0x0000003e2f407220 */ /* 0x080fe20000410000 */
[----:B------:R-:W-:Y:S02]  /*8f00*/  HADD2.F32 R58, -RZ, R58.H1_H1 ;  /* 0x3000003aff3a7230 */ /* 0x000fe40000004100 */
[----:B------:R-:W-:Y:S01]  /*8f10*/  FMUL.FTZ R62, R45, R62 ;  /* 0x0000003e2d3e7220 */ /* 0x000fe20000410000 */
[----:B------:R-:W-:Y:S02]  /*8f20*/  HADD2.F32 R57, -RZ, R57.H1_H1 ;  /* 0x30000039ff397230 */ /* 0x000fe40000004100 */
[----:B------:R-:W-:-:S02]  /*8f30*/  HADD2.F32 R60, -RZ, R153.H0_H0 ;  /* 0x20000099ff3c7230 */ /* 0x000fc40000004100 */
[CC--:B------:R-:W-:Y:S01]  /*8f40*/  FMUL.FTZ R66, R58.reuse, R56.reuse ;  /* 0x000000383a427220 */ /* 0x0c0fe20000410000 */
[----:B------:R-:W-:Y:S02]  /*8f50*/  HADD2.F32 R55, -RZ, R55.H0_H0 ;  /* 0x20000037ff377230 */ /* 0x000fe40000004100 */
[----:B------:R-:W-:Y:S01]  /*8f60*/  FMUL.FTZ R59, R57, R56 ;  /* 0x00000038393b7220 */ /* 0x000fe20000410000 */
[----:B------:R-:W-:Y:S02]  /*8f70*/  HADD2.F32 R154, -RZ, R154.H0_H0 ;  /* 0x2000009aff9a7230 */ /* 0x000fe40000004100 */
[-C--:B------:R-:W-:Y:S01]  /*8f80*/  FFMA.FTZ R62, R47, R60.reuse, R62 ;  /* 0x0000003c2f3e7223 */ /* 0x080fe2000001003e */
[----:B------:R-:W-:Y:S01]  /*8f90*/  FFMA.FTZ R64, R45, R60, -R64 ;  /* 0x0000003c2d407223 */ /* 0x000fe20000010840 */
[-C--:B------:R-:W-:Y:S01]  /*8fa0*/  FFMA.FTZ R57, R57, R55.reuse, -R66 ;  /* 0x0000003739397223 */ /* 0x080fe20000010842 */
[----:B------:R-:W-:Y:S01]  /*8fb0*/  FFMA.FTZ R59, R58, R55, R59 ;  /* 0x000000373a3b7223 */ /* 0x000fe2000001003b */
[----:B------:R-:W-:-:S02]  /*8fc0*/  HADD2.F32 R47, -RZ, R46.H0_H0 ;  /* 0x2000002eff2f7230 */ /* 0x000fc40000004100 */
[----:B------:R-:W-:Y:S01]  /*8fd0*/  HADD2.F32 R55, -RZ, R54.H0_H0 ;  /* 0x20000036ff377230 */ /* 0x000fe20000004100 */
[----:B------:R-:W-:Y:S01]  /*8fe0*/  F2FP.F16.F32.PACK_AB R40, R57, R64 ;  /* 0x000000403928723e */ /* 0x000fe200000000ff */
        /* <DEDUP_REMOVED lines=8> */
[C---:B------:R-:W-:Y:S01]  /*9070*/  FMUL.FTZ R55, R42.reuse, R55 ;  /* 0x000000372a377220 */ /* 0x040fe20000410000 */
[-C--:B------:R-:W-:Y:S01]  /*9080*/  FFMA.FTZ R54, R45, R152.reuse, -R54 ;  /* 0x000000982d367223 */ /* 0x080fe20000010836 */
[----:B------:R-:W-:Y:S01]  /*9090*/  FFMA.FTZ R154, R47, R152, R154 ;  /* 0x000000982f9a7223 */ /* 0x000fe2000001009a */
[-C--:B------:R-:W-:Y:S01]  /*90a0*/  FFMA.FTZ R61, R42, R53.reuse, -R61 ;  /* 0x000000352a3d7223 */ /* 0x080fe2000001083d */
[----:B------:R-:W-:Y:S01]  /*90b0*/  FFMA.FTZ R55, R46, R53, R55 ;  /* 0x000000352e377223 */ /* 0x000fe20000010037 */
[----:B------:R-:W-:Y:S02]  /*90c0*/  F2FP.F16.F32.PACK_AB R45, R44, R41 ;  /* 0x000000292c2d723e */ /* 0x000fe400000000ff */
[----:B------:R-:W-:Y:S01]  /*90d0*/  MOV R41, R43 ;  /* 0x0000002b00297202 */ /* 0x000fe20000000f00 */
[----:B------:R-:W-:Y:S01]  /*90e0*/  IMAD.MOV.U32 R43, RZ, RZ, R63 ;  /* 0x000000ffff2b7224 */ /* 0x000fe200078e003f */
[----:B------:R-:W-:-:S02]  /*90f0*/  F2FP.F16.F32.PACK_AB R47, R70, R65 ;  /* 0x00000041462f723e */ /* 0x000fc400000000ff */
[----:B------:R-:W-:Y:S02]  /*9100*/  F2FP.F16.F32.PACK_AB R44, R59, R62 ;  /* 0x0000003e3b2c723e */ /* 0x000fe400000000ff */
[----:B------:R-:W-:Y:S02]  /*9110*/  F2FP.F16.F32.PACK_AB R42, R61, R54 ;  /* 0x000000363d2a723e */ /* 0x000fe400000000ff */
[----:B------:R-:W-:-:S07]  /*9120*/  F2FP.F16.F32.PACK_AB R46, R55, R154 ;  /* 0x0000009a372e723e */ /* 0x000fce00000000ff */
.L_x_2391:
[----:B------:R-:W-:Y:S05]  /*9130*/  BSYNC B2 ;  /* 0x0000000000027941 */ /* 0x000fea0003800000 */
.L_x_2390:
[----:B--2---:R2:W-:Y:S04]  /*9140*/  STG.E.128 desc[UR60][R48.64], R40 ;  /* 0x0000002830007986 */ /* 0x0045e8000c101d3c */
[----:B---3--:R2:W-:Y:S02]  /*9150*/  @!P3 STG.E.128 desc[UR60][R50.64], R44 ;  /* 0x0000002c3200b986 */ /* 0x0085e4000c101d3c */
.L_x_2389:
[----:B------:R-:W-:Y:S05]  /*9160*/  BSYNC B1 ;  /* 0x0000000000017941 */ /* 0x000fea0003800000 */
.L_x_2388:
        /* <DEDUP_REMOVED lines=14> */
[----:B------:R-:W-:Y:S02]  /*9250*/  LEA.HI R40, R40, R41, RZ, 0x3 ;  /* 0x0000002928287211 */ /* 0x000fe400078f18ff */
[----:B------:R-:W-:-:S02]  /*9260*/  LOP3.LUT R41, R228, 0x38, R51, 0xf8, !PT ;  /* 0x00000038e4297812 */ /* 0x000fc400078ef833 */
[----:B------:R-:W-:Y:S02]  /*9270*/  SHF.R.S32.HI R40, RZ, 0x3, R40 ;  /* 0x00000003ff287819 */ /* 0x000fe40000011428 */
[----:B------:R-:W-:-:S03]  /*9280*/  LOP3.LUT R41, R41, R232, RZ, 0x3c, !PT ;  /* 0x000000e829297212 */ /* 0x000fc600078e3cff */
[----:B------:R-:W-:-:S05]  /*9290*/  IMAD R40, R40, 0x1400, R231 ;  /* 0x0000140028287824 */ /* 0x000fca00078e02e7 */
[----:B------:R-:W-:Y:S01]  /*92a0*/  IADD3 R40, R40, R41, RZ ;  /* 0x0000002928287210 */ /* 0x000fe20007ffe0ff */
[----:B------:R-:W-:-:S04]  /*92b0*/  IMAD R41, R17, 0x5000, R132 ;  /* 0x0000500011297824 */ /* 0x000fc800078e0284 */
[----:B------:R-:W-:Y:S02]  /*92c0*/  IMAD R43, R17, 0x5000, R40 ;  /* 0x00005000112b7824 */ /* 0x000fe400078e0228 */
[--C-:B------:R-:W-:Y:S02]  /*92d0*/  IMAD R41, R41, 0x2, R16.reuse ;  /* 0x0000000229297824 */ /* 0x100fe400078e0210 */
[----:B------:R-:W-:-:S04]  /*92e0*/  IMAD R44, R43, 0x2, R16 ;  /* 0x000000022b2c7824 */ /* 0x000fc800078e0210 */
[----:B------:R-:W2:Y:S04]  /*92f0*/  LDS.128 R40, [R41+0x24400] ;  /* 0x0244000029287984 */ /* 0x000ea80000000c00 */
[----:B------:R-:W3:Y:S01]  /*9300*/  LDS.128 R44, [R44+0x24400] ;  /* 0x024400002c2c7984 */ /* 0x000ee20000000c00 */
[----:B------:R-:W-:Y:S05]  /*9310*/  @P4 BRA `(.L_x_2393) ;  /* 0x0000000400584947 */ /* 0x000fea0003800000 */
[----:B------:R-:W-:Y:S01]  /*9320*/  SHF.R.U32.HI R58, RZ, 0x10, R81 ;  /* 0x00000010ff3a7819 */ /* 0x000fe20000011651 */
[----:B---3--:R-:W-:Y:S01]  /*9330*/  IMAD.MOV.U32 R54, RZ, RZ, R46 ;  /* 0x000000ffff367224 */ /* 0x008fe200078e002e */
[----:B------:R-:W-:Y:S01]  /*9340*/  MOV R53, R44 ;  /* 0x0000002c00357202 */ /* 0x000fe20000000f00 */
[----:B--2---:R-:W-:Y:S01]  /*9350*/  IMAD.MOV.U32 R44, RZ, RZ, R42 ;  /* 0x000000ffff2c7224 */ /* 0x004fe200078e002a */
[----:B------:R-:W-:Y:S01]  /*9360*/  SHF.R.U32.HI R56, RZ, 0x10, R73 ;  /* 0x00000010ff387819 */ /* 0x000fe20000011649 */
[----:B------:R-:W-:Y:S01]  /*9370*/  HADD2.F32 R57, -RZ, R151.H1_H1 ;  /* 0x30000097ff397230 */ /* 0x000fe20000004100 */
[--C-:B------:R-:W-:Y:S01]  /*9380*/  SHF.R.U64 R65, R82, 0x10, R83.reuse ;  /* 0x0000001052417819 */ /* 0x100fe20000001253 */
[----:B------:R-:W-:Y:S01]  /*9390*/  HADD2.F32 R46, -RZ, R45.H0_H0 ;  /* 0x2000002dff2e7230 */ /* 0x000fe20000004100 */
[----:B------:R-:W-:Y:S01]  /*93a0*/  SHF.R.U32.HI R82, RZ, 0x10, R83 ;  /* 0x00000010ff527819 */ /* 0x000fe20000011653 */
[----:B------:R-:W-:Y:S01]  /*93b0*/  HADD2.F32 R42, -RZ, R41.H0_H0 ;  /* 0x20000029ff2a7230 */ /* 0x000fe20000004100 */
[----:B------:R-:W-:Y:S01]  /*93c0*/  SHF.R.U64 R50, R74, 0x10, R75 ;  /* 0x000000104a327819 */ /* 0x000fe2000000124b */
[----:B------:R-:W-:-:S02]  /*93d0*/  HADD2.F32 R45, -RZ, R45.H1_H1 ;  /* 0x3000002dff2d7230 */ /* 0x000fc40000004100 */
[-C--:B------:R-:W-:Y:S01]  /*93e0*/  FMUL.FTZ R59, R46, R57.reuse ;  /* 0x000000392e3b7220 */ /* 0x080fe20000410000 */
[----:B------:R-:W-:Y:S02]  /*93f0*/  HADD2.F32 R58, -RZ, R58.H0_H0 ;  /* 0x2000003aff3a7230 */ /* 0x000fe40000004100 */
[C---:B------:R-:W-:Y:S01]  /*9400*/  FMUL.FTZ R57, R42.reuse, R57 ;  /* 0x000000392a397220 */ /* 0x040fe20000410000 */
[----:B------:R-:W-:Y:S01]  /*9410*/  HADD2.F32 R55, -RZ, R149.H1_H1 ;  /* 0x30000095ff377230 */ /* 0x000fe20000004100 */
[----:B------:R-:W-:Y:S01]  /*9420*/  SHF.R.U32.HI R74, RZ, 0x10, R75 ;  /* 0x00000010ff4a7819 */ /* 0x000fe2000001164b */
[----:B------:R-:W-:Y:S02]  /*9430*/  HADD2.F32 R41, -RZ, R41.H1_H1 ;  /* 0x30000029ff297230 */ /* 0x000fe40000004100 */
[-C--:B------:R-:W-:Y:S01]  /*9440*/  FMUL.FTZ R60, R45, R58.reuse ;  /* 0x0000003a2d3c7220 */ /* 0x080fe20000410000 */
[----:B------:R-:W-:Y:S02]  /*9450*/  HADD2.F32 R56, -RZ, R56.H0_H0 ;  /* 0x20000038ff387230 */ /* 0x000fe40000004100 */
[-C--:B------:R-:W-:Y:S01]  /*9460*/  FFMA.FTZ R59, R42, R55.reuse, -R59 ;  /* 0x000000372a3b7223 */ /* 0x080fe2000001083b */
[----:B------:R-:W-:Y:S01]  /*9470*/  FFMA.FTZ R57, R46, R55, R57 ;  /* 0x000000372e397223 */ /* 0x000fe20000010039 */
[----:B------:R-:W-:Y:S01]  /*9480*/  FMUL.FTZ R58, R41, R58 ;  /* 0x0000003a293a7220 */ /* 0x000fe20000410000 */
[----:B------:R-:W-:-:S02]  /*9490*/  HADD2.F32 R55, -RZ, R150.H1_H1 ;  /* 0x30000096ff377230 */ /* 0x000fc40000004100 */
[-C--:B------:R-:W-:Y:S01]  /*94a0*/  FFMA.FTZ R60, R41, R56.reuse, -R60 ;  /* 0x00000038293c7223 */ /* 0x080fe2000001083c */
[----:B------:R-:W-:Y:S02]  /*94b0*/  HADD2.F32 R42, -RZ, R47.H0_H0 ;  /* 0x2000002fff2a7230 */ /* 0x000fe40000004100 */
[----:B------:R-:W-:Y:S01]  /*94c0*/  FFMA.FTZ R58, R45, R56, R58 ;  /* 0x000000382d3a7223 */ /* 0x000fe2000001003a */
[----:B------:R-:W-:Y:S01]  /*94d0*/  HADD2.F32 R41, -RZ, R43.H0_H0 ;  /* 0x2000002bff297230 */ /* 0x000fe20000004100 */
[----:B------:R-:W-:Y:S01]  /*94e0*/  SHF.R.U64 R66, R80, 0x10, R81 ;  /* 0x0000001050427819 */ /* 0x000fe20000001251 */
[----:B------:R-:W-:Y:S02]  /*94f0*/  HADD2.F32 R45, -RZ, R148.H1_H1 ;  /* 0x30000094ff2d7230 */ /* 0x000fe40000004100 */
[-C--:B------:R-:W-:Y:S01]  /*9500*/  FMUL.FTZ R62, R42, R55.reuse ;  /* 0x000000372a3e7220 */ /* 0x080fe20000410000 */
[----:B------:R-:W-:Y:S02]  /*9510*/  HADD2.F32 R47, -RZ, R47.H1_H1 ;  /* 0x3000002fff2f7230 */ /* 0x000fe40000004100 */
[----:B------:R-:W-:Y:S01]  /*9520*/  FMUL.FTZ R55, R41, R55 ;  /* 0x0000003729377220 */ /* 0x000fe20000410000 */
[----:B------:R-:W-:Y:S01]  /*9530*/  HADD2.F32 R56, -RZ, R82.H0_H0 ;  /* 0x20000052ff387230 */ /* 0x000fe20000004100 */
[----:B------:R-:W-:Y:S01]  /*9540*/  SHF.R.U64 R67, R72, 0x10, R73 ;  /* 0x0000001048437819 */ /* 0x000fe20000001249 */
[----:B------:R-:W-:-:S02]  /*9550*/  HADD2.F32 R43, -RZ, R43.H1_H1 ;  /* 0x3000002bff2b7230 */ /* 0x000fc40000004100 */
[-C--:B------:R-:W-:Y:S01]  /*9560*/  FFMA.FTZ R61, R42, R45.reuse, R55 ;  /* 0x0000002d2a3d7223 */ /* 0x080fe20000010037 */
[----:B------:R-:W-:Y:S02]  /*9570*/  HADD2.F32 R46, -RZ, R74.H0_H0 ;  /* 0x2000004aff2e7230 */ /* 0x000fe40000004100 */
[-C--:B------:R-:W-:Y:S01]  /*9580*/  FMUL.FTZ R64, R47, R56.reuse ;  /* 0x000000382f407220 */ /* 0x080fe20000410000 */
[----:B------:R-:W-:Y:S01]  /*9590*/  FFMA.FTZ R62, R41, R45, -R62 ;  /* 0x0000002d293e7223 */ /* 0x000fe2000001083e */
[C---:B------:R-:W-:Y:S01]  /*95a0*/  FMUL.FTZ R56, R43.reuse, R56 ;  /* 0x000000382b387220 */ /* 0x040fe20000410000 */
[----:B------:R-:W-:Y:S02]  /*95b0*/  HADD2.F32 R151, -RZ, R151.H0_H0 ;  /* 0x20000097ff977230 */ /* 0x000fe40000004100 */
[-C--:B------:R-:W-:Y:S01]  /*95c0*/  FFMA.FTZ R63, R43, R46.reuse, -R64 ;  /* 0x0000002e2b3f7223 */ /* 0x080fe20000010840 */
[--C-:B------:R-:W-:Y:S02]  /*95d0*/  HADD2.F32 R42, -RZ, R53.reuse.H0_H0 ;  /* 0x20000035ff2a7230 */ /* 0x100fe40000004100 */
[----:B------:R-:W-:Y:S01]  /*95e0*/  FFMA.FTZ R64, R47, R46, R56 ;  /* 0x0000002e2f407223 */ /* 0x000fe20000010038 */
[----:B------:R-:W-:Y:S01]  /*95f0*/  HADD2.F32 R45, -RZ, R66.H0_H0 ;  /* 0x20000042ff2d7230 */ /* 0x000fe20000004100 */
[----:B------:R-:W-:Y:S01]  /*9600*/  F2FP.F16.F32.PACK_AB R57, R58, R57 ;  /* 0x000000393a39723e */ /* 0x000fe200000000ff */
[----:B------:R-:W-:-:S02]  /*9610*/  HADD2.F32 R53, -RZ, R53.H1_H1 ;  /* 0x30000035ff357230 */ /* 0x000fc40000004100 */
[----:B------:R-:W-:Y:S01]  /*9620*/  FMUL.FTZ R46, R42, R151 ;  /* 0x000000972a2e7220 */ /* 0x000fe20000410000 */
[----:B------:R-:W-:Y:S01]  /*9630*/  HADD2.F32 R149, -RZ, R149.H0_H0 ;  /* 0x20000095ff957230 */ /* 0x000fe20000004100 */
[----:B------:R-:W-:Y:S01]  /*9640*/  F2FP.F16.F32.PACK_AB R61, R64, R61 ;  /* 0x0000003d403d723e */ /* 0x000fe200000000ff */
[--C-:B------:R-:W-:Y:S02]  /*9650*/  HADD2.F32 R41, -RZ, R40.reuse.H0_H0 ;  /* 0x20000028ff297230 */ /* 0x100fe40000004100 */
[----:B------:R-:W-:Y:S01]  /*9660*/  FMUL.FTZ R47, R53, R45 ;  /* 0x0000002d352f7220 */ /* 0x000fe20000410000 */
        /* <DEDUP_REMOVED lines=13> */
[----:B------:R-:W-:-:S02]  /*9740*/  HADD2.F32 R54, -RZ, R54.H1_H1 ;  /* 0x30000036ff367230 */ /* 0x000fc40000004100 */
        /* <DEDUP_REMOVED lines=15> */
[----:B------:R-:W-:Y:S01]  /*9840*/  F2FP.F16.F32.PACK_AB R46, R45, R150 ;  /* 0x000000962d2e723e */ /* 0x000fe200000000ff */
[----:B------:R-:W-:Y:S01]  /*9850*/  IMAD.MOV.U32 R45, RZ, RZ, R57 ;  /* 0x000000ffff2d7224 */ /* 0x000fe200078e0039 */
[----:B------:R-:W-:Y:S02]  /*9860*/  F2FP.F16.F32.PACK_AB R43, R63, R62 ;  /* 0x0000003e3f2b723e */ /* 0x000fe400000000ff */
[----:B------:R-:W-:-:S07]  /*9870*/  MOV R44, R56 ;  /* 0x00000038002c7202 */ /* 0x000fce0000000f00 */
.L_x_2393:
[----:B------:R-:W-:Y:S05]  /*9880*/  BSYNC B1 ;  /* 0x0000000000017941 */ /* 0x000fea0003800000 */
.L_x_2392:
[----:B--2---:R2:W-:Y:S01]  /*9890*/  STG.E.128 desc[UR60][R48.64], R40 ;  /* 0x0000002830007986 */ /* 0x0045e2000c101d3c */
[----:B------:R-:W-:-:S13]  /*98a0*/  ISETP.GE.AND P3, PT, R51, R145, PT ;  /* 0x000000913300720c */ /* 0x000fda0003f66270 */
[----:B------:R-:W-:Y:S05]  /*98b0*/  @P3 BRA `(.L_x_2348) ;  /* 0x00000004000c3947 */ /* 0x000fea0003800000 */
[--C-:B------:R-:W-:Y:S02]  /*98c0*/  IADD3 R122, P3, P4, R38, R122, R51.reuse ;  /* 0x0000007a267a7210 */ /* 0x100fe40007c7e033 */
[----:B------:R-:W-:-:S04]  /*98d0*/  SHF.R.S32.HI R51, RZ, 0x1f, R51 ;  /* 0x0000001fff337819 */ /* 0x000fc80000011433 */
[----:B------:R-:W-:Y:S02]  /*98e0*/  IADD3.X R52, R37, R52, R51, P3, P4 ;  /* 0x0000003425347210 */ /* 0x000fe40001fe8433 */
[----:B------:R-:W-:-:S04]  /*98f0*/  LEA R118, P3, R122, R118, 0x1 ;  /* 0x000000767a767211 */ /* 0x000fc800078608ff */
[----:B------:R-:W-:-:S05]  /*9900*/  LEA.HI.X R119, R122, R119, R52, 0x1, P3 ;  /* 0x000000777a777211 */ /* 0x000fca00018f0c34 */
[----:B---3--:R3:W-:Y:S01]  /*9910*/  STG.E.128 desc[UR60][R118.64], R44 ;  /* 0x0000002c76007986 */ /* 0x0087e2000c101d3c */
[----:B------:R-:W-:Y:S05]  /*9920*/  BRA `(.L_x_2348) ;  /* 0x0000000000f07947 */ /* 0x000fea0003800000 */
.L_x_2305:
[----:B------:R-:W2:Y:S02]  /*9930*/  LDL R40, [R1+0x60] ;  /* 0x0000600001287983 */ /* 0x000ea40000100800 */
[----:B--2---:R-:W-:-:S13]  /*9940*/  R2UR UR4, R40 ;  /* 0x00000000280472ca */ /* 0x004fda00000e0000 */
[----:B------:R-:W-:-:S06]  /*9950*/  UISETP.NE.AND UP0, UPT, UR4, 0x3, UPT ;  /* 0x000000030400788c */ /* 0x000fcc000bf05270 */
[----:B------:R-:W-:-:S13]  /*9960*/  PLOP3.LUT P2, PT, PT, PT, UP0, 0x80, 0x0 ;  /* 0x000000000000781c */ /* 0x000fda0003f4f008 */
[----:B------:R-:W-:Y:S05]  /*9970*/  @!P2 BRA `(.L_x_2394) ;  /* 0x000000000004a947 */ /* 0x000fea0003800000 */
[----:B------:R-:W-:Y:S01]  /*9980*/  BPT.TRAP 0x1 ;  /* 0x000000040000795c */ /* 0x000fe20000300000 */
.L_x_2394:
[----:B------:R-:W-:Y:S01]  /*9990*/  LEA R0, R17, R16, 0x3 ;  /* 0x0000001011007211 */ /* 0x000fe200078e18ff */
[----:B------:R-:W-:Y:S01]  /*99a0*/  IMAD R3, R24, -0x50, R2 ;  /* 0xffffffb018037824 */ /* 0x000fe200078e0202 */
[----:B------:R-:W-:Y:S01]  /*99b0*/  SHF.L.U32 R115, R221, 0x1f, RZ ;  /* 0x0000001fdd737819 */ /* 0x000fe200000006ff */
[----:B------:R-:W-:Y:S03]  /*99c0*/  BSSY B1, `(.L_x_2395) ;  /* 0x0000005000017945 */ /* 0x000fe60003800000 */
[----:B------:R-:W0:Y:S01]  /*99d0*/  SYNCS.PHASECHK.TRANS64.TRYWAIT P3, [R0+URZ+0x38890], R115 ;  /* 0x03889073000075a7 */ /* 0x000e22000806017f */
[----:B------:R-:W-:-:S04]  /*99e0*/  VIMNMX R3, R3, 0x50, PT ;  /* 0x0000005003037848 */ /* 0x000fc80003fe0100 */
[----:B------:R-:W-:Y:S01]  /*99f0*/  ISETP.GE.AND P4, PT, R18, R3, PT ;  /* 0x000000031200720c */ /* 0x000fe20003f86270 */
[----:B0-----:R-:W-:-:S12]  /*9a00*/  @!P3 BRA `(.L_x_2396) ;  /* 0x0000024400d4b947 */ /* 0x001fd80003800000 */
.L_x_2687:
[----:B------:R-:W-:Y:S05]  /*9a10*/  BSYNC B1 ;  /* 0x0000000000017941 */ /* 0x000fea0003800000 */
.L_x_2395:
[----:B------:R-:W-:Y:S04]  /*9a20*/  BSSY B1, `(.L_x_2397) ;  /* 0x000000e000017945 */ /* 0x000fe80003800000 */
[----:B------:R-:W-:Y:S05]  /*9a30*/  @P4 BRA `(.L_x_2398) ;  /* 0x0000000000304947 */ /* 0x000fea0003800000 */
[----:B------:R-:W-:Y:S02]  /*9a40*/  ISETP.NE.AND P5, PT, R26, RZ, PT ;  /* 0x000000ff1a00720c */ /* 0x000fe40003fa5270 */
        /* <DEDUP_REMOVED lines=11> */
.L_x_2398:
[----:B------:R-:W-:Y:S05]  /*9b00*/  BSYNC B1 ;  /* 0x0000000000017941 */ /* 0x000fea0003800000 */
.L_x_2397:
[----:B------:R-:W-:Y:S01]  /*9b10*/  ISETP.GE.AND P3, PT, R218, R3, PT ;  /* 0x00000003da00720c */ /* 0x000fe20003f66270 */
[----:B------:R-:W-:-:S12]  /*9b20*/  BSSY B1, `(.L_x_2399) ;  /* 0x000000e000017945 */ /* 0x000fd80003800000 */
[----:B------:R-:W-:Y:S05]  /*9b30*/  @P3 BRA `(.L_x_2400) ;  /* 0x0000000000303947 */ /* 0x000fea0003800000 */
[----:B------:R-:W-:Y:S02]  /*9b40*/  ISETP.NE.AND P5, PT, R26, RZ, PT ;  /* 0x000000ff1a00720c */ /* 0x000fe40003fa5270 */
        /* <DEDUP_REMOVED lines=11> */
.L_x_2400:
[----:B------:R-:W-:Y:S05]  /*9c00*/  BSYNC B1 ;  /* 0x0000000000017941 */ /* 0x000fea0003800000 */
.L_x_2399:
[----:B------:R-:W-:-:S13]  /*9c10*/  ISETP.GE.AND P3, PT, R220, R3, PT ;  /* 0x00000003dc00720c */ /* 0x000fda0003f66270 */
[----:B------:R-:W-:Y:S05]  /*9c20*/  @P3 BRA `(.L_x_2348) ;  /* 0x0000000000303947 */ /* 0x000fea0003800000 */
[----:B------:R-:W-:Y:S02]  /*9c30*/  ISETP.NE.AND P5, PT, R26, RZ, PT ;  /* 0x000000ff1a00720c */ /* 0x000fe40003fa5270 */
        /* <DEDUP_REMOVED lines=11> */
.L_x_2348:
[----:B------:R-:W-:Y:S05]  /*9cf0*/  BSYNC B0 ;  /* 0x0000000000007941 */ /* 0x000fea0003800000 */
.L_x_2304:
        /* <DEDUP_REMOVED lines=17> */
.L_x_2402:
[----:B------:R-:W-:Y:S05]  /*9e10*/  BSYNC B0 ;  /* 0x0000000000007941 */ /* 0x000fea0003800000 */
.L_x_2401:
[----:B------:R-:W2:Y:S01]  /*9e20*/  SYNCS.PHASECHK.TRANS64.TRYWAIT P2, [R0+URZ+0x388b0], R115 ;  /* 0x0388b073000075a7 */ /* 0x000ea2000804017f */
[----:B------:R-:W-:Y:S01]  /*9e30*/  ULDC.64 UR6, c[0x0][0x318] ;  /* 0x0000c60000067ab9 */ /* 0x000fe20000000a00 */
[----:B------:R-:W-:Y:S01]  /*9e40*/  ULDC.64 UR4, c[0x0][0x308] ;  /* 0x0000c20000047ab9 */ /* 0x000fe20000000a00 */
[----:B-1----:R-:W-:Y:S01]  /*9e50*/  IMAD.U32 R40, RZ, RZ, UR6 ;  /* 0x00000006ff287e24 */ /* 0x002fe2000f8e00ff */
[----:B------:R-:W-:Y:S01]  /*9e60*/  MOV R42, UR7 ;  /* 0x00000007002a7c02 */ /* 0x000fe20008000f00 */
[----:B------:R-:W-:Y:S01]  /*9e70*/  IMAD.U32 R41, RZ, RZ, UR4 ;  /* 0x00000004ff297e24 */ /* 0x000fe2000f8e00ff */
[----:B------:R-:W-:Y:S01]  /*9e80*/  BSSY B0, `(.L_x_2403) ;  /* 0x0000009000007945 */ /* 0x000fe20003800000 */
[----:B------:R-:W-:Y:S01]  /*9e90*/  ISETP.GE.AND P4, PT, R18, R3, PT ;  /* 0x000000031200720c */ /* 0x000fe20003f86270 */
[----:B------:R1:W-:Y:S01]  /*9ea0*/  STL [R1+0x5c], R40 ;  /* 0x00005c2801007387 */ /* 0x0003e20000100800 */
[----:B------:R-:W-:-:S03]  /*9eb0*/  IMAD.WIDE R52, R24, 0x50, R112 ;  /* 0x0000005018347825 */ /* 0x000fc600078e0270 */
[----:B------:R3:W-:Y:S01]  /*9ec0*/  STL [R1+0x58], R42 ;  /* 0x0000582a01007387 */ /* 0x0007e20000100800 */
[----:B-1----:R-:W-:-:S05]  /*9ed0*/  IMAD.U32 R40, RZ, RZ, UR5 ;  /* 0x00000005ff287e24 */ /* 0x002fca000f8e00ff */
[----:B------:R3:W-:Y:S04]  /*9ee0*/  STL [R1+0x50], R40 ;  /* 0x0000502801007387 */ /* 0x0007e80000100800 */
[----:B------:R3:W-:Y:S02]  /*9ef0*/  STL [R1+0x54], R41 ;  /* 0x0000542901007387 */ /* 0x0007e40000100800 */
[----:B--23--:R-:W-:Y:S05]  /*9f00*/  @!P2 BRA `(.L_x_2404) ;  /* 0x0000024000a8a947 */ /* 0x00cfea0003800000 */
.L_x_2688:
[----:B------:R-:W-:Y:S05]  /*9f10*/  BSYNC B0 ;  /* 0x0000000000007941 */ /* 0x000fea0003800000 */
.L_x_2403:
[----:B------:R-:W-:Y:S04]  /*9f20*/  BSSY B0, `(.L_x_2405) ;  /* 0x0000021000007945 */ /* 0x000fe80003800000 */
[----:B------:R-:W-:Y:S05]  /*9f30*/  @P4 BRA `(.L_x_2406) ;  /* 0x00000000007c4947 */ /* 0x000fea0003800000 */
[----:B------:R-:W2:Y:S01]  /*9f40*/  LDL R43, [R1+0x5c] ;  /* 0x00005c00012b7983 */ /* 0x000ea20000100800 */
[----:B------:R-:W-:-:S03]  /*9f50*/  ULDC UR4, c[0x0][0x2e4] ;  /* 0x0000b90000047ab9 */ /* 0x000fc60000000800 */
[----:B------:R-:W3:Y:S04]  /*9f60*/  LDL R42, [R1+0x58] ;  /* 0x00005800012a7983 */ /* 0x000ee80000100800 */
[----:B------:R-:W4:Y:S04]  /*9f70*/  LDL R41, [R1+0x54] ;  /* 0x0000540001297983 */ /* 0x000f280000100800 */
[----:B------:R-:W5:Y:S01]  /*9f80*/  LDL R40, [R1+0x50] ;  /* 0x0000500001287983 */ /* 0x000f620000100800 */
[C---:B------:R-:W-:Y:S01]  /*9f90*/  ISETP.GE.AND P5, PT, R213.reuse, UR4, PT ;  /* 0x00000004d5007c0c */ /* 0x040fe2000bfa6270 */
[----:B------:R-:W-:Y:S01]  /*9fa0*/  IMAD.MOV.U32 R45, RZ, RZ, R5 ;  /* 0x000000ffff2d7224 */ /* 0x000fe200078e0005 */
[----:B------:R-:W-:Y:S01]  /*9fb0*/  MOV R44, R96 ;  /* 0x00000060002c7202 */ /* 0x000fe20000000f00 */
[C---:B------:R-:W-:Y:S01]  /*9fc0*/  VIADD R46, R213.reuse, 0xc0 ;  /* 0x000000c0d52e7836 */ /* 0x040fe20000000000 */
[----:B------:R-:W-:-:S02]  /*9fd0*/  IADD3 R48, R213, 0x80, RZ ;  /* 0x00000080d5307810 */ /* 0x000fc40007ffe0ff */
[----:B------:R-:W-:Y:S02]  /*9fe0*/  ISETP.GE.AND P4, PT, R212, UR4, PT ;  /* 0x00000004d4007c0c */ /* 0x000fe4000bf86270 */
[----:B--2---:R-:W-:Y:S02]  /*9ff0*/  R2UR UR8, R43 ;  /* 0x000000002b0872ca */ /* 0x004fe400000e0000 */
[----:B---3--:R-:W-:Y:S02]  /*a000*/  R2UR UR7, R42 ;  /* 0x000000002a0772ca */ /* 0x008fe400000e0000 */
[----:B----4-:R-:W-:Y:S02]  /*a010*/  R2UR UR6, R41 ;  /* 0x00000000290672ca */ /* 0x010fe400000e0000 */
[----:B-----5:R-:W-:-:S07]  /*a020*/  R2UR UR5, R40 ;  /* 0x00000000280572ca */ /* 0x020fce00000e0000 */
[----:B------:R-:W-:Y:S01]  /*a030*/  IMAD R47, R53, UR8, RZ ;  /* 0x00000008352f7c24 */ /* 0x000fe2000f8e02ff */
[----:B------:R-:W2:Y:S01]  /*a040*/  @!P5 LDS.128 R40, [R4+0x400] ;  /* 0x000400000428d984 */ /* 0x000ea20000000c00 */
[----:B------:R-:W-:-:S04]  /*a050*/  IMAD.WIDE.U32 R44, R52, UR8, R44 ;  /* 0x00000008342c7c25 */ /* 0x000fc8000f8e002c */
[----:B------:R-:W-:Y:S01]  /*a060*/  IMAD R47, R52, UR7, R47 ;  /* 0x00000007342f7c24 */ /* 0x000fe2000f8e022f */
[----:B------:R-:W-:-:S03]  /*a070*/  LEA R54, P2, R44, UR6, 0x1 ;  /* 0x000000062c367c11 */ /* 0x000fc6000f8408ff */
[----:B------:R-:W-:-:S05]  /*a080*/  IMAD.IADD R45, R45, 0x1, R47 ;  /* 0x000000012d2d7824 */ /* 0x000fca00078e022f */
        /* <DEDUP_REMOVED lines=10> */
.L_x_2406:
[----:B------:R-:W-:Y:S05]  /*a130*/  BSYNC B0 ;  /* 0x0000000000007941 */ /* 0x000fea0003800000 */
.L_x_2405:
[----:B------:R3:W5:Y:S04]  /*a140*/  LDL R61, [R1+0x5c] ;  /* 0x00005c00013d7983 */ /* 0x0007680000100800 */
[----:B------:R3:W5:Y:S04]  /*a150*/  LDL R60, [R1+0x58] ;  /* 0x00005800013c7983 */ /* 0x0007680000100800 */
[----:B------:R3:W5:Y:S04]  /*a160*/  LDL R59, [R1+0x54] ;  /* 0x00005400013b7983 */ /* 0x0007680000100800 */
[----:B------:R3:W5:Y:S01]  /*a170*/  LDL R58, [R1+0x50] ;  /* 0x00005000013a7983 */ /* 0x0007620000100800 */
[----:B------:R-:W-:Y:S01]  /*a180*/  ISETP.GE.AND P2, PT, R218, R3, PT ;  /* 0x00000003da00720c */ /* 0x000fe20003f46270 */
[----:B------:R-:W-:Y:S01]  /*a190*/  BSSY B0, `(.L_x_2407) ;  /* 0x000001f000007945 */ /* 0x000fe20003800000 */
[C---:B------:R-:W-:Y:S01]  /*a1a0*/  VIADD R56, R213.reuse, 0xc0 ;  /* 0x000000c0d5387836 */ /* 0x040fe20000000000 */
[----:B------:R-:W-:-:S10]  /*a1b0*/  IADD3 R57, R213, 0x80, RZ ;  /* 0x00000080d5397810 */ /* 0x000fd40007ffe0ff */
[----:B---3--:R-:W-:Y:S05]  /*a1c0*/  @P2 BRA `(.L_x_2408) ;  /* 0x00000000006c2947 */ /* 0x008fea0003800000 */
[----:B------:R-:W-:Y:S01]  /*a1d0*/  ULDC UR4, c[0x0][0x2e4] ;  /* 0x0000b90000047ab9 */ /* 0x000fe20000000800 */
[----:B-----5:R-:W-:Y:S02]  /*a1e0*/  R2UR UR8, R61 ;  /* 0x000000003d0872ca */ /* 0x020fe400000e0000 */
[----:B------:R-:W-:Y:S02]  /*a1f0*/  ISETP.GE.AND P2, PT, R213, UR4, PT ;  /* 0x00000004d5007c0c */ /* 0x000fe4000bf46270 */
[----:B--2---:R-:W-:Y:S02]  /*a200*/  IADD3 R47, P4, R52, 0x20, RZ ;  /* 0x00000020342f7810 */ /* 0x004fe40007f9e0ff */
[----:B------:R-:W-:Y:S02]  /*a210*/  R2UR UR7, R60 ;  /* 0x000000003c0772ca */ /* 0x000fe400000e0000 */
[----:B------:R-:W-:Y:S01]  /*a220*/  R2UR UR6, R59 ;  /* 0x000000003b0672ca */ /* 0x000fe200000e0000 */
[----:B------:R-:W-:Y:S01]  /*a230*/  IMAD.X R44, RZ, RZ, R53, P4 ;  /* 0x000000ffff2c7224 */ /* 0x000fe200020e0635 */
[----:B------:R-:W-:-:S02]  /*a240*/  MOV R45, R5 ;  /* 0x00000005002d7202 */ /* 0x000fc40000000f00 */
[----:B------:R-:W-:Y:S01]  /*a250*/  R2UR UR5, R58 ;  /* 0x000000003a0572ca */ /* 0x000fe200000e0000 */
[----:B------:R-:W-:Y:S01]  /*a260*/  IMAD R46, R44, UR8, RZ ;  /* 0x000000082c2e7c24 */ /* 0x000fe2000f8e02ff */
[----:B------:R-:W-:Y:S01]  /*a270*/  ISETP.GE.AND P5, PT, R212, UR4, PT ;  /* 0x00000004d4007c0c */ /* 0x000fe2000bfa6270 */
[----:B------:R-:W2:Y:S01]  /*a280*/  @!P2 LDS.128 R40, [R4+0x1400] ;  /* 0x001400000428a984 */ /* 0x000ea20000000c00 */
        /* <DEDUP_REMOVED lines=8> */
[----:B--2---:R-:W-:Y:S01]  /*a310*/  @!P2 STG.E.128 desc[UR60][R54.64], R40 ;  /* 0x000000283600a986 */ /* 0x004fe2000c101d3c */
[----:B------:R-:W-:-:S03]  /*a320*/  ISETP.GE.AND P2, PT, R56, UR4, PT ;  /* 0x0000000438007c0c */ /* 0x000fc6000bf46270 */
[----:B------:R-:W2:Y:S10]  /*a330*/  @!P5 LDS.128 R40, [R4+0x3c00] ;  /* 0x003c00000428d984 */ /* 0x000eb40000000c00 */
[----:B------:R-:W4:Y:S04]  /*a340*/  @!P2 LDS.128 R48, [R4+0x8c00] ;  /* 0x008c00000430a984 */ /* 0x000f280000000c00 */
[----:B---3--:R3:W-:Y:S04]  /*a350*/  @!P4 STG.E.128 desc[UR60][R54.64+0x100], R44 ;  /* 0x0001002c3600c986 */ /* 0x0087e8000c101d3c */
[----:B--2---:R3:W-:Y:S04]  /*a360*/  @!P5 STG.E.128 desc[UR60][R54.64+0x80], R40 ;  /* 0x000080283600d986 */ /* 0x0047e8000c101d3c */
[----:B----4-:R3:W-:Y:S02]  /*a370*/  @!P2 STG.E.128 desc[UR60][R54.64+0x180], R48 ;  /* 0x000180303600a986 */ /* 0x0107e4000c101d3c */
.L_x_2408:
[----:B------:R-:W-:Y:S05]  /*a380*/  BSYNC B0 ;  /* 0x0000000000007941 */ /* 0x000fea0003800000 */
.L_x_2407:
[----:B------:R-:W-:Y:S01]  /*a390*/  ISETP.GE.AND P2, PT, R220, R3, PT ;  /* 0x00000003dc00720c */ /* 0x000fe20003f46270 */
[----:B------:R-:W-:-:S12]  /*a3a0*/  BSSY B0, `(.L_x_2409) ;  /* 0x000001d000007945 */ /* 0x000fd80003800000 */
[----:B------:R-:W-:Y:S05]  /*a3b0*/  @P2 BRA `(.L_x_2410) ;  /* 0x00000000006c2947 */ /* 0x000fea0003800000 */
[----:B------:R-:W-:Y:S01]  /*a3c0*/  ULDC UR4, c[0x0][0x2e4] ;  /* 0x0000b90000047ab9 */ /* 0x000fe20000000800 */
[----:B-----5:R-:W-:Y:S01]  /*a3d0*/  R2UR UR8, R61 ;  /* 0x000000003d0872ca */ /* 0x020fe200000e0000 */
[----:B--23--:R-:W-:Y:S01]  /*a3e0*/  IMAD.MOV.U32 R45, RZ, RZ, R5 ;  /* 0x000000ffff2d7224 */ /* 0x00cfe200078e0005 */
[----:B------:R-:W-:Y:S02]  /*a3f0*/  ISETP.GE.AND P2, PT, R213, UR4, PT ;  /* 0x00000004d5007c0c */ /* 0x000fe4000bf46270 */
[----:B------:R-:W-:Y:S02]  /*a400*/  R2UR UR7, R60 ;  /* 0x000000003c0772ca */ /* 0x000fe400000e0000 */
[----:B------:R-:W-:Y:S02]  /*a410*/  IADD3 R3, P4, R52, 0x40, RZ ;  /* 0x0000004034037810 */ /* 0x000fe40007f9e0ff */
[----:B------:R-:W-:Y:S02]  /*a420*/  R2UR UR6, R59 ;  /* 0x000000003b0672ca */ /* 0x000fe400000e0000 */
[----:B------:R-:W-:Y:S01]  /*a430*/  MOV R44, R96 ;  /* 0x00000060002c7202 */ /* 0x000fe20000000f00 */
[----:B------:R-:W-:Y:S01]  /*a440*/  IMAD.X R52, RZ, RZ, R53, P4 ;  /* 0x000000ffff347224 */ /* 0x000fe200020e0635 */
[----:B------:R-:W-:-:S02]  /*a450*/  R2UR UR5, R58 ;  /* 0x000000003a0572ca */ /* 0x000fc400000e0000 */
[----:B------:R-:W-:Y:S01]  /*a460*/  ISETP.GE.AND P5, PT, R212, UR4, PT ;  /* 0x00000004d4007c0c */ /* 0x000fe2000bfa6270 */
[----:B------:R-:W2:Y:S01]  /*a470*/  @!P2 LDS.128 R40, [R4+0x2400] ;  /* 0x002400000428a984 */ /* 0x000ea20000000c00 */
[----:B------:R-:W-:Y:S02]  /*a480*/  IMAD R52, R52, UR8, RZ ;  /* 0x0000000834347c24 */ /* 0x000fe4000f8e02ff */
[----:B------:R-:W-:-:S04]  /*a490*/  IMAD.WIDE.U32 R44, R3, UR8, R44 ;  /* 0x00000008032c7c25 */ /* 0x000fc8000f8e002c */
[----:B------:R-:W-:Y:S01]  /*a4a0*/  IMAD R3, R3, UR7, R52 ;  /* 0x0000000703037c24 */ /* 0x000fe2000f8e0234 */
[----:B------:R-:W-:-:S03]  /*a4b0*/  LEA R52, P4, R44, UR6, 0x1 ;  /* 0x000000062c347c11 */ /* 0x000fc6000f8808ff */
[----:B------:R-:W-:-:S05]  /*a4c0*/  IMAD.IADD R3, R45, 0x1, R3 ;  /* 0x000000012d037824 */ /* 0x000fca00078e0203 */
[----:B------:R-:W-:Y:S02]  /*a4d0*/  LEA.HI.X R53, R44, UR5, R3, 0x1, P4 ;  /* 0x000000052c357c11 */ /* 0x000fe4000a0f0c03 */
[----:B------:R-:W-:Y:S01]  /*a4e0*/  ISETP.GE.AND P4, PT, R57, UR4, PT ;  /* 0x0000000439007c0c */ /* 0x000fe2000bf86270 */
[----:B------:R-:W3:Y:S04]  /*a4f0*/  @!P5 LDS.128 R44, [R4+0x4c00] ;  /* 0x004c0000042cd984 */ /* 0x000ee80000000c00 */
[----:B--2---:R-:W-:Y:S01]  /*a500*/  @!P2 STG.E.128 desc[UR60][R52.64], R40 ;  /* 0x000000283400a986 */ /* 0x004fe2000c101d3c */
[----:B------:R-:W-:-:S07]  /*a510*/  ISETP.GE.AND P2, PT, R56, UR4, PT ;  /* 0x0000000438007c0c */ /* 0x000fce000bf46270 */
[----:B------:R-:W2:Y:S06]  /*a520*/  @!P4 LDS.128 R40, [R4+0x7400] ;  /* 0x007400000428c984 */ /* 0x000eac0000000c00 */
[----:B------:R-:W4:Y:S04]  /*a530*/  @!P2 LDS.128 R48, [R4+0x9c00] ;  /* 0x009c00000430a984 */ /* 0x000f280000000c00 */
[----:B---3--:R3:W-:Y:S04]  /*a540*/  @!P5 STG.E.128 desc[UR60][R52.64+0x80], R44 ;  /* 0x0000802c3400d986 */ /* 0x0087e8000c101d3c */
[----:B--2---:R3:W-:Y:S04]  /*a550*/  @!P4 STG.E.128 desc[UR60][R52.64+0x100], R40 ;  /* 0x000100283400c986 */ /* 0x0047e8000c101d3c */
[----:B----4-:R3:W-:Y:S02]  /*a560*/  @!P2 STG.E.128 desc[UR60][R52.64+0x180], R48 ;  /* 0x000180303400a986 */ /* 0x0107e4000c101d3c */
.L_x_2410:
[----:B------:R-:W-:Y:S05]  /*a570*/  BSYNC B0 ;  /* 0x0000000000007941 */ /* 0x000fea0003800000 */
.L_x_2409:
[----:B------:R-:W-:Y:S01]  /*a580*/  @!PT LDS RZ, [RZ] ;  /* 0x00000000fffff984 */ /* 0x000fe20000000800 */
[----:B------:R-:W-:Y:S01]  /*a590*/  @!PT LDS RZ, [RZ] ;  /* 0x00000000fffff984 */ /* 0x000fe20000000800 */
[----:B------:R-:W-:Y:S01]  /*a5a0*/  @!PT LDS RZ, [RZ] ;  /* 0x00000000fffff984 */ /* 0x000fe20000000800 */
[----:B------:R-:W-:Y:S01]  /*a5b0*/  @!PT LDS RZ, [RZ] ;  /* 0x00000000fffff984 */ /* 0x000fe20000000800 */
[----:B------:R4:W-:Y:S06]  /*a5c0*/  MEMBAR.ALL.CTA ;  /* 0x0000000000007992 */ /* 0x0009ec0000008000 */
[----:B----4-:R-:W4:Y:S01]  /*a5d0*/  FENCE.VIEW.ASYNC.S ;  /* 0x00000000000073c6 */ /* 0x010f220000000000 */
[----:B01----:R-:W-:Y:S01]  /*a5e0*/  @!P3 IADD3 R0, R0, 0x388c0, RZ ;  /* 0x000388c00000b810 */ /* 0x003fe20007ffe0ff */
        /* <DEDUP_REMOVED lines=8> */
[----:B-1----:R-:W-:-:S04]  /*a670*/  SEL R0, RZ, 0x1, P3 ;  /* 0x00000001ff007807 */ /* 0x002fc80001800000 */
[----:B------:R-:W-:Y:S01]  /*a680*/  LOP3.LUT R221, R221, R0, RZ, 0x3c, !PT ;  /* 0x00000000dddd7212 */ /* 0x000fe200078e3cff */
[----:B0-----:R-:W-:Y:S06]  /*a690*/  @P4 BRA `(.L_x_2411) ;  /* 0xffffff7c00e84947 */ /* 0x001fec000383ffff */
.L_x_2299:
[----:B------:R-:W-:Y:S01]  /*a6a0*/  BSSY B0, `(.L_x_2412) ;  /* 0x000004b000007945 */ /* 0x000fe20003800000 */
[----:B------:R-:W-:Y:S02]  /*a6b0*/  ISETP.GE.AND P1, PT, R177, 0x1, PT ;  /* 0x00000001b100780c */ /* 0x000fe40003f26270 */
[----:B------:R-:W-:Y:S02]  /*a6c0*/  CS2R R2, SRZ ;  /* 0x0000000000027805 */ /* 0x000fe4000001ff00 */
[----:B------:R-:W-:Y:S01]  /*a6d0*/  PLOP3.LUT P0, PT, PT, PT, PT, 0x80, 0x0 ;  /* 0x000000000000781c */ /* 0x000fe20003f0f070 */
[----:B------:R-:W-:Y:S01]  /*a6e0*/  IMAD.MOV.U32 R0, RZ, RZ, RZ ;  /* 0x000000ffff007224 */ /* 0x000fe200078e00ff */
[----:B------:R-:W-:Y:S02]  /*a6f0*/  CS2R R150, SRZ ;  /* 0x0000000000967805 */ /* 0x000fe4000001ff00 */
[----:B------:R-:W-:Y:S02]  /*a700*/  CS2R R148, SRZ ;  /* 0x0000000000947805 */ /* 0x000fe4000001ff00 */
[----:B------:R-:W-:-:S02]  /*a710*/  CS2R R146, SRZ ;  /* 0x0000000000927805 */ /* 0x000fc4000001ff00 */
[----:B------:R-:W-:Y:S01]  /*a720*/  MOV R145, RZ ;  /* 0x000000ff00917202 */ /* 0x000fe20000000f00 */
        /* <DEDUP_REMOVED lines=15> */
[----:B-----5:R-:W-:Y:S02]  /*a820*/  CS2R R60, SRZ ;  /* 0x00000000003c7805 */ /* 0x020fe4000001ff00 */
[----:B------:R-:W-:Y:S02]  /*a830*/  CS2R R154, SRZ ;  /* 0x00000000009a7805 */ /* 0x000fe4000001ff00 */
[----:B------:R-:W-:-:S02]  /*a840*/  CS2R R56, SRZ ;  /* 0x0000000000387805 */ /* 0x000fc4000001ff00 */
[----:B--23--:R-:W-:Y:S02]  /*a850*/  CS2R R50, SRZ ;  /* 0x0000000000327805 */ /* 0x00cfe4000001ff00 */
        /* <DEDUP_REMOVED lines=35> */
[----:B------:R-:W-:Y:S01]  /*aa90*/  MOV R24, RZ ;  /* 0x000000ff00187202 */ /* 0x000fe20000000f00 */
[----:B------:R-:W-:Y:S01]  /*aaa0*/  IMAD.MOV.U32 R43, RZ, RZ, RZ ;  /* 0x000000ffff2b7224 */ /* 0x000fe200078e00ff */
[----:B------:R-:W-:-:S02]  /*aab0*/  CS2R R8, SRZ ;  /* 0x0000000000087805 */ /* 0x000fc4000001ff00 */
[----:B------:R-:W-:Y:S02]  /*aac0*/  CS2R R38, SRZ ;  /* 0x0000000000267805 */ /* 0x000fe4000001ff00 */
[----:B------:R-:W-:Y:S01]  /*aad0*/  CS2R R34, SRZ ;  /* 0x0000000000227805 */ /* 0x000fe2000001ff00 */
[----:B------:R-:W-:Y:S01]  /*aae0*/  IMAD.MOV.U32 R31, RZ, RZ, RZ ;  /* 0x000000ffff1f7224 */ /* 0x000fe200078e00ff */
[----:B------:R-:W-:Y:S01]  /*aaf0*/  MOV R7, RZ ;  /* 0x000000ff00077202 */ /* 0x000fe20000000f00 */
[----:B------:R-:W-:Y:S02]  /*ab00*/  IMAD.MOV.U32 R27, RZ, RZ, RZ ;  /* 0x000000ffff1b7224 */ /* 0x000fe400078e00ff */
[----:B------:R-:W-:Y:S01]  /*ab10*/  IMAD.MOV.U32 R5, RZ, RZ, RZ ;  /* 0x000000ffff057224 */ /* 0x000fe200078e00ff */
[----:B------:R-:W-:Y:S06]  /*ab20*/  @P2 BRA `(.L_x_2413) ;  /* 0x0000000000082947 */ /* 0x000fec0003800000 */
[----:B------:R-:W0:Y:S02]  /*ab30*/  FENCE.VIEW.ASYNC.G ;  /* 0x00000000000073c6 */ /* 0x000e240000000100 */
[----:B0-----:R-:W-:Y:S06]  /*ab40*/  BAR.ARV 0xc, 0x120 ;  /* 0x0304800000007b1d */ /* 0x001fec0000002000 */
.L_x_2413:
[----:B------:R-:W-:Y:S05]  /*ab50*/  BSYNC B0 ;  /* 0x0000000000007941 */ /* 0x000fea0003800000 */
.L_x_2412:
[----:B------:R-:W-:Y:S01]  /*ab60*/  MOV R25, RZ ;  /* 0x000000ff00197202 */ /* 0x000fe20000000f00 */
[----:B------:R-:W-:Y:S01]  /*ab70*/  IMAD.MOV.U32 R4, RZ, RZ, RZ ;  /* 0x000000ffff047224 */ /* 0x000fe200078e00ff */
[----:B------:R-:W-:Y:S06]  /*ab80*/  @!P1 BRA `(.L_x_2414) ;  /* 0x000001a000c49947 */ /* 0x000fec0003800000 */
[----:B------:R-:W2:Y:S01]  /*ab90*/  LDL R20, [R1+0x80] ;  /* 0x0000800001147983 */ /* 0x000ea20000100800 */
[----:B------:R-:W0:Y:S02]  /*aba0*/  S2R R6, SR_TID.X ;  /* 0x0000000000067919 */ /* 0x000e240000002100 */
[----:B0-----:R-:W-:-:S05]  /*abb0*/  VIADD R0, R6, 0xffffff80 ;  /* 0xffffff8006007836 */ /* 0x001fca0000000000 */
[----:B------:R-:W-:-:S04]  /*abc0*/  SHF.R.S32.HI R3, RZ, 0x1f, R0 ;  /* 0x0000001fff037819 */ /* 0x000fc80000011400 */
[----:B------:R-:W-:-:S04]  /*abd0*/  LEA.HI R3, R3, R0, RZ, 0x7 ;  /* 0x0000000003037211 */ /* 0x000fc800078f38ff */
[----:B------:R-:W-:-:S06]  /*abe0*/  SHF.R.S32.HI R0, RZ, 0x7, R3 ;  /* 0x00000007ff007819 */ /* 0x000fcc0000011403 */
[----:B------:R-:W0:Y:S02]  /*abf0*/  SHFL.IDX PT, R0, R0, RZ, 0x1f ;  /* 0x00001fff00007589 */ /* 0x000e2400000e0000 */
[----:B0-----:R-:W-:-:S04]  /*ac00*/  LEA.HI R2, R0, R0, RZ, 0x1 ;  /* 0x0000000000027211 */ /* 0x001fc800078f08ff */
[----:B------:R-:W-:-:S04]  /*ac10*/  LOP3.LUT R3, R2, 0x1e, RZ, 0xc0, !PT ;  /* 0x0000001e02037812 */ /* 0x000fc800078ec0ff */
[----:B------:R-:W-:Y:S02]  /*ac20*/  IADD3 R3, R0, -R3, RZ ;  /* 0x8000000300037210 */ /* 0x000fe40007ffe0ff */
[----:B--2---:R-:W-:-:S13]  /*ac30*/  R2UR UR4, R20 ;  /* 0x00000000140472ca */ /* 0x004fda00000e0000 */
[----:B------:R-:W-:Y:S02]  /*ac40*/  ULOP3.LUT UP0, URZ, UR4, 0x9f, URZ, 0xc0, !UPT ;  /* 0x0000009f043f7892 */ /* 0x000fe4000f80c03f */
[----:B------:R-:W-:-:S04]  /*ac50*/  LEA R3, R3, UR4, 0xd ;  /* 0x0000000403037c11 */ /* 0x000fc8000f8e68ff */
[----:B------:R-:W-:Y:S02]  /*ac60*/  SHF.R.U32.HI R2, RZ, 0x4, R3 ;  /* 0x00000004ff027819 */ /* 0x000fe40000011603 */
[----:B------:R-:W-:Y:S02]  /*ac70*/  PLOP3.LUT P0, PT, PT, PT, UP0, 0x80, 0x0 ;  /* 0x000000000000781c */ /* 0x000fe40003f0f008 */
[----:B------:R-:W-:-:S11]  /*ac80*/  LOP3.LUT R2, R2, 0x3fff, RZ, 0xc0, !PT ;  /* 0x00003fff02027812 */ /* 0x000fd600078ec0ff */
        /* <DEDUP_REMOVED lines=9> */
[----:B------:R-:W-:Y:S01]  /*ad20*/  IMAD.U32 R7, RZ, RZ, UR7 ;  /* 0x00000007ff077e24 */ /* 0x000fe2000f8e00ff */
[----:B------:R-:W-:Y:S01]  /*ad30*/  MOV R11, UR5 ;  /* 0x00000005000b7c02 */ /* 0x000fe20008000f00 */
[----:B------:R-:W-:Y:S01]  /*ad40*/  IMAD.U32 R10, RZ, RZ, UR4 ;  /* 0x00000004ff0a7e24 */ /* 0x000fe2000f8e00ff */
[----:B------:R-:W-:Y:S01]  /*ad50*/  MOV R13, RZ ;  /* 0x000000ff000d7202 */ /* 0x000fe20000000f00 */
[----:B------:R-:W-:-:S02]  /*ad60*/  IMAD.MOV.U32 R8, RZ, RZ, 0x70 ;  /* 0x00000070ff087424 */ /* 0x000fc400078e00ff */
[----:B0-----:R-:W-:-:S07]  /*ad70*/  IMAD.MOV.U32 R12, RZ, RZ, 0x1 ;  /* 0x00000001ff0c7424 */ /* 0x001fce00078e00ff */
[----:B------:R-:W-:-:S07]  /*ad80*/  LEPC R20, `(.L_x_2415) ;  /* 0x000000001014794e */ /* 0x000fce0000000000 */
[----:B-1----:R-:W-:Y:S05]  /*ad90*/  CALL.ABS.NOINC R14 ;  /* 0x000000000e007343 */ /* 0x002fea0003c00000 */
.L_x_2415:
        /* <DEDUP_REMOVED lines=13> */
.L_x_2419:
[----:B-1----:R1:W2:Y:S02]  /*ae70*/  SYNCS.PHASECHK.TRANS64.TRYWAIT P0, [R16+URZ+0x38800], R3 ;  /* 0x03880003100075a7 */ /* 0x0022a4000800017f */
[----:B--2---:R-:W-:Y:S05]  /*ae80*/  @!P0 NANOSLEEP.SYNCS 0x989680 ;  /* 0x009896800000895d */ /* 0x004fea0003900000 */
[----:B------:R-:W2:Y:S02]  /*ae90*/  @!P0 SYNCS.PHASECHK.TRANS64 P0, [R16+URZ+0x38800], R3 ;  /* 0x03880003100085a7 */ /* 0x000ea4000800007f */
[----:B--2---:R-:W-:Y:S05]  /*aea0*/  @!P0 BRA `(.L_x_2419) ;  /* 0xfffffffc00f08947 */ /* 0x004fea000383ffff */
.L_x_2418:
[----:B------:R-:W-:Y:S05]  /*aeb0*/  BSYNC B0 ;  /* 0x0000000000007941 */ /* 0x000fea0003800000 */
.L_x_2417:
[----:B------:R-:W-:Y:S05]  /*aec0*/  BRA `(.L_x_2420) ;  /* 0x0000009000ec7947 */ /* 0x000fea0003800000 */
.L_x_2416:
[----:B------:R-:W2:Y:S01]  /*aed0*/  LDL R24, [R1+0x80] ;  /* 0x0000800001187983 */ /* 0x000ea20000100800 */
[----:B------:R-:W0:Y:S01]  /*aee0*/  LDC.64 R10, c[0x0][0x3d8] ;  /* 0x0000f600ff0a7b82 */ /* 0x000e220000000a00 */
[----:B------:R-:W-:Y:S01]  /*aef0*/  SHF.R.S32.HI R3, RZ, 0x1f, R144 ;  /* 0x0000001fff037819 */ /* 0x000fe20000011490 */
[--C-:B------:R-:W-:Y:S01]  /*af00*/  IMAD.MOV.U32 R4, RZ, RZ, R22.reuse ;  /* 0x000000ffff047224 */ /* 0x100fe200078e0016 */
[----:B------:R-:W-:Y:S02]  /*af10*/  SHF.R.S32.HI R5, RZ, 0x1f, R22 ;  /* 0x0000001fff057819 */ /* 0x000fe40000011416 */
[----:B------:R-:W-:-:S03]  /*af20*/  SHF.R.S32.HI R9, RZ, 0x1f, R213 ;  /* 0x0000001fff097819 */ /* 0x000fc600000114d5 */
[----:B------:R-:W1:Y:S01]  /*af30*/  LDC.64 R12, c[0x0][0x3e8] ;  /* 0x0000fa00ff0c7b82 */ /* 0x000e620000000a00 */
[-C--:B0-----:R-:W-:Y:S01]  /*af40*/  IMAD R0, R3, R10.reuse, RZ ;  /* 0x0000000a03007224 */ /* 0x081fe200078e02ff */
[C---:B------:R-:W-:Y:S01]  /*af50*/  SHF.L.U64.HI R82, R10.reuse, 0x5, R11 ;  /* 0x000000050a527819 */ /* 0x040fe2000001020b */
[-C--:B------:R-:W-:Y:S01]  /*af60*/  IMAD R8, R19, R10.reuse, RZ ;  /* 0x0000000a13087224 */ /* 0x080fe200078e02ff */
[----:B------:R-:W-:Y:S01]  /*af70*/  SHF.L.U32 R88, R10, 0x5, RZ ;  /* 0x000000050a587819 */ /* 0x000fe200000006ff */
[----:B------:R-:W-:-:S04]  /*af80*/  IMAD.WIDE.U32 R86, R144, R10, RZ ;  /* 0x0000000a90567225 */ /* 0x000fc800078e00ff */
[----:B------:R-:W-:Y:S01]  /*af90*/  IMAD R25, R144, R11, R0 ;  /* 0x0000000b90197224 */ /* 0x000fe200078e0200 */
[----:B-1----:R-:W-:Y:S01]  /*afa0*/  SHF.L.U64.HI R92, R12, 0x5, R13 ;  /* 0x000000050c5c7819 */ /* 0x002fe2000001020d */
[----:B------:R-:W-:-:S03]  /*afb0*/  IMAD.WIDE.U32 R6, R18, R10, R4 ;  /* 0x0000000a12067225 */ /* 0x000fc600078e0004 */
[----:B------:R-:W-:Y:S01]  /*afc0*/  IADD3 R25, R25, R87, RZ ;  /* 0x0000005719197210 */ /* 0x000fe20007ffe0ff */
[----:B------:R-:W-:Y:S01]  /*afd0*/  IMAD R97, R18, R11, R8 ;  /* 0x0000000b12617224 */ /* 0x000fe200078e0208 */
[----:B------:R-:W-:Y:S01]  /*afe0*/  IADD3 R83, P0, R6, R86, RZ ;  /* 0x0000005606537210 */ /* 0x000fe20007f1e0ff */
[----:B------:R-:W-:Y:S02]  /*aff0*/  IMAD.MOV.U32 R8, RZ, RZ, R213 ;  /* 0x000000ffff087224 */ /* 0x000fe400078e00d5 */
[----:B------:R-:W-:Y:S01]  /*b000*/  IMAD R3, R3, R12, RZ ;  /* 0x0000000c03037224 */ /* 0x000fe200078e02ff */
[----:B------:R-:W-:Y:S01]  /*b010*/  IADD3.X R89, R25, R7, R97, P0, !PT ;  /* 0x0000000719597210 */ /* 0x000fe200007fe461 */
[----:B------:R-:W-:-:S04]  /*b020*/  IMAD.WIDE.U32 R6, R18, R10, R8 ;  /* 0x0000000a12067225 */ /* 0x000fc800078e0008 */
[----:B------:R-:W-:Y:S01]  /*b030*/  IMAD R0, R19, R12, RZ ;  /* 0x0000000c13007224 */ /* 0x000fe200078e02ff */
[----:B------:R-:W-:Y:S01]  /*b040*/  IADD3 R95, P1, R6, R86, RZ ;  /* 0x00000056065f7210 */ /* 0x000fe20007f3e0ff */
[C---:B------:R-:W-:Y:S02]  /*b050*/  IMAD R3, R144.reuse, R13, R3 ;  /* 0x0000000d90037224 */ /* 0x040fe400078e0203 */
[----:B------:R-:W-:Y:S01]  /*b060*/  IMAD.WIDE.U32 R90, R144, R12, RZ ;  /* 0x0000000c905a7225 */ /* 0x000fe200078e00ff */
[----:B------:R-:W-:-:S03]  /*b070*/  IADD3.X R97, R25, R97, R7, P1, !PT ;  /* 0x0000006119617210 */ /* 0x000fc60000ffe407 */
[----:B------:R-:W-:-:S04]  /*b080*/  IMAD.WIDE.U32 R4, R18, R12, R4 ;  /* 0x0000000c12047225 */ /* 0x000fc800078e0004 */
[----:B------:R-:W-:Y:S01]  /*b090*/  IMAD.WIDE.U32 R8, R18, R12, R8 ;  /* 0x0000000c12087225 */ /* 0x000fe200078e0008 */
[----:B------:R-:W-:-:S03]  /*b0a0*/  IADD3 R109, P0, R4, R90, RZ ;  /* 0x0000005a046d7210 */ /* 0x000fc60007f1e0ff */
[----:B------:R-:W-:Y:S01]  /*b0b0*/  IMAD R0, R18, R13, R0 ;  /* 0x0000000d12007224 */ /* 0x000fe200078e0200 */
[----:B------:R-:W-:Y:S01]  /*b0c0*/  IADD3 R93, P2, R8, R90, RZ ;  /* 0x0000005a085d7210 */ /* 0x000fe20007f5e0ff */
[----:B------:R-:W-:Y:S02]  /*b0d0*/  IMAD.IADD R27, R3, 0x1, R91 ;  /* 0x00000001031b7824 */ /* 0x000fe400078e025b */
[----:B------:R-:W-:-:S03]  /*b0e0*/  IMAD.SHL.U32 R94, R12, 0x20, RZ ;  /* 0x000000200c5e7824 */ /* 0x000fc600078e00ff */
[C---:B------:R-:W-:Y:S02]  /*b0f0*/  IADD3.X R111, R27.reuse, R5, R0, P0, !PT ;  /* 0x000000051b6f7210 */ /* 0x040fe400007fe400 */
[----:B------:R-:W-:Y:S02]  /*b100*/  IADD3.X R99, R27, R0, R9, P2, !PT ;  /* 0x000000001b637210 */ /* 0x000fe400017fe409 */
        /* <DEDUP_REMOVED lines=19> */
[----:B-1----:R-:W-:Y:S05]  /*b240*/  CALL.ABS.NOINC R14 ;  /* 0x000000000e007343 */ /* 0x002fea0003c00000 */
.L_x_2421:
[----:B------:R-:W2:Y:S01]  /*b250*/  LDL R20, [R1+0x64] ;  /* 0x0000640001147983 */ /* 0x000ea20000100800 */
[----:B------:R-:W0:Y:S01]  /*b260*/  LDC.64 R84, c[0x0][0x3d8] ;  /* 0x0000f600ff547b82 */ /* 0x000e220000000a00 */
[----:B------:R-:W-:Y:S01]  /*b270*/  SHF.R.S32.HI R3, RZ, 0x1f, R225 ;  /* 0x0000001fff037819 */ /* 0x000fe200000114e1 */
[----:B------:R-:W-:Y:S01]  /*b280*/  ULDC.U8 UR4, c[0x0][0x3f0] ;  /* 0x0000fc0000047ab9 */ /* 0x000fe20000000000 */
[----:B------:R-:W-:Y:S01]  /*b290*/  R2UR UR5, R24 ;  /* 0x00000000180572ca */ /* 0x000fe200000e0000 */
[----:B------:R-:W-:Y:S01]  /*b2a0*/  BSSY B0, `(.L_x_2422) ;  /* 0x00008f5000007945 */ /* 0x000fe20003800000 */
[----:B------:R-:W-:-:S03]  /*b2b0*/  ISETP.NE.AND P0, PT, RZ, UR4, PT ;  /* 0x00000004ff007c0c */ /* 0x000fc6000bf05270 */
[----:B------:R-:W1:Y:S01]  /*b2c0*/  LDC.64 R14, c[0x0][0x3e8] ;  /* 0x0000fa00ff0e7b82 */ /* 0x000e620000000a00 */
[-C--:B0-----:R-:W-:Y:S02]  /*b2d0*/  IMAD R0, R3, R84.reuse, RZ ;  /* 0x0000005403007224 */ /* 0x081fe400078e02ff */
[----:B------:R-:W-:-:S04]  /*b2e0*/  IMAD.WIDE.U32 R4, R225, R84, RZ ;  /* 0x00000054e1047225 */ /* 0x000fc800078e00ff */
[----:B------:R-:W-:Y:S02]  /*b2f0*/  IMAD.SHL.U32 R12, R4, 0x80, RZ ;  /* 0x00000080040c7824 */ /* 0x000fe400078e00ff */
[-C--:B-1----:R-:W-:Y:S02]  /*b300*/  IMAD R8, R3, R14.reuse, RZ ;  /* 0x0000000e03087224 */ /* 0x082fe400078e02ff */
[C---:B------:R-:W-:Y:S02]  /*b310*/  IMAD R3, R225.reuse, R85, R0 ;  /* 0x00000055e1037224 */ /* 0x040fe400078e0200 */
[----:B------:R-:W-:-:S04]  /*b320*/  IMAD.WIDE.U32 R6, R225, R14, RZ ;  /* 0x0000000ee1067225 */ /* 0x000fc800078e00ff */
[C---:B------:R-:W-:Y:S02]  /*b330*/  IMAD R9, R225.reuse, R15, R8 ;  /* 0x0000000fe1097224 */ /* 0x040fe400078e0208 */
[----:B------:R-:W-:Y:S02]  /*b340*/  IMAD R0, R225, -0x80, R227 ;  /* 0xffffff80e1007824 */ /* 0x000fe400078e02e3 */
[----:B------:R-:W-:Y:S01]  /*b350*/  IMAD.IADD R5, R5, 0x1, R3 ;  /* 0x0000000105057824 */ /* 0x000fe200078e0203 */
[----:B------:R-:W-:Y:S01]  /*b360*/  IADD3 R3, R7, R9, RZ ;  /* 0x0000000907037210 */ /* 0x000fe20007ffe0ff */
[----:B------:R-:W-:Y:S01]  /*b370*/  IMAD.SHL.U32 R10, R6, 0x80, RZ ;  /* 0x00000080060a7824 */ /* 0x000fe200078e00ff */
[----:B------:R-:W-:Y:S02]  /*b380*/  VIMNMX R29, R0, 0x80, PT ;  /* 0x00000080001d7848 */ /* 0x000fe40003fe0100 */
[----:B------:R-:W-:Y:S02]  /*b390*/  SHF.L.U64.HI R13, R4, 0x7, R5 ;  /* 0x00000007040d7819 */ /* 0x000fe40000010205 */
[----:B------:R-:W-:-:S02]  /*b3a0*/  SHF.L.U64.HI R11, R6, 0x7, R3 ;  /* 0x00000007060b7819 */ /* 0x000fc40000010203 */
[----:B--2---:R-:W-:Y:S01]  /*b3b0*/  LEA R21, R20, UR5, 0x1 ;  /* 0x0000000514157c11 */ /* 0x004fe2000f8e08ff */
[----:B------:R-:W-:Y:S06]  /*b3c0*/  @!P0 BRA `(.L_x_2423) ;  /* 0x0000004400448947 */ /* 0x000fec0003800000 */
[-C--:B------:R-:W-:Y:S01]  /*b3d0*/  ISETP.GE.AND P0, PT, R18, R29.reuse, PT ;  /* 0x0000001d1200720c */ /* 0x080fe20003f06270 */
[----:B------:R-:W-:Y:S01]  /*b3e0*/  BSSY B1, `(.L_x_2424) ;  /* 0x0000034000017945 */ /* 0x000fe20003800000 */
[-C--:B------:R-:W-:Y:S02]  /*b3f0*/  ISETP.GE.AND P1, PT, R218, R29.reuse, PT ;  /* 0x0000001dda00720c */ /* 0x080fe40003f26270 */
[----:B------:R-:W-:Y:S02]  /*b400*/  CS2R R50, SRZ ;  /* 0x0000000000327805 */ /* 0x000fe4000001ff00 */
[----:B------:R-:W-:Y:S02]  /*b410*/  ISETP.GE.AND P2, PT, R220, R29, PT ;  /* 0x0000001ddc00720c */ /* 0x000fe40003f46270 */
        /* <DEDUP_REMOVED lines=25> */
[----:B------:R-:W-:-:S02]  /*b5b0*/  LEA R6, P3, R7, UR6, 0x1 ;  /* 0x0000000607067c11 */ /* 0x000fc4000f8608ff */
[----:B------:R-:W-:Y:S02]  /*b5c0*/  CS2R R70, SRZ ;  /* 0x0000000000467805 */ /* 0x000fe4000001ff00 */
[C---:B------:R-:W-:Y:S01]  /*b5d0*/  LEA R8, P4, R0.reuse, UR4, 0x1 ;  /* 0x0000000400087c11 */ /* 0x040fe2000f8808ff */
[----:B------:R-:W-:Y:S01]  /*b5e0*/  ULDC UR4, c[0x0][0x3d4] ;  /* 0x0000f50000047ab9 */ /* 0x000fe20000000800 */
[----:B------:R-:W-:Y:S02]  /*b5f0*/  LEA.HI.X R7, R7, UR7, R20, 0x1, P3 ;  /* 0x0000000707077c11 */ /* 0x000fe400098f0c14 */
[----:B------:R-:W-:Y:S02]  /*b600*/  CS2R R68, SRZ ;  /* 0x0000000000447805 */ /* 0x000fe4000001ff00 */
[----:B------:R-:W-:Y:S02]  /*b610*/  LEA.HI.X R9, R0, UR5, R3, 0x1, P4 ;  /* 0x0000000500097c11 */ /* 0x000fe4000a0f0c03 */
[----:B------:R-:W-:-:S02]  /*b620*/  ISETP.GE.AND P3, PT, R22, UR4, PT ;  /* 0x0000000416007c0c */ /* 0x000fc4000bf66270 */
[----:B------:R-:W-:Y:S02]  /*b630*/  ISETP.GE.AND P4, PT, R216, UR4, PT ;  /* 0x00000004d8007c0c */ /* 0x000fe4000bf86270 */
        /* <DEDUP_REMOVED lines=14> */
.L_x_2425:
[----:B------:R-:W-:Y:S05]  /*b720*/  BSYNC B1 ;  /* 0x0000000000017941 */ /* 0x000fea0003800000 */
.L_x_2424:
        /* <DEDUP_REMOVED lines=10> */
[C---:B------:R-:W-:Y:S02]  /*b7d0*/  LEA R6, P5, R7.reuse, UR6, 0x1 ;  /* 0x0000000607067c11 */ /* 0x040fe4000f8a08ff */
[----:B------:R-:W-:Y:S02]  /*b7e0*/  CS2R R54, SRZ ;  /* 0x0000000000367805 */ /* 0x000fe4000001ff00 */
[C---:B------:R-:W-:Y:S01]  /*b7f0*/  LEA R8, P4, R0.reuse, UR4, 0x1 ;  /* 0x0000000400087c11 */ /* 0x040fe2000f8808ff */
[----:B------:R-:W-:Y:S01]  /*b800*/  ULDC UR4, c[0x0][0x3d4] ;  /* 0x0000f50000047ab9 */ /* 0x000fe20000000800 */
[----:B------:R-:W-:Y:S02]  /*b810*/  LEA.HI.X R7, R7, UR7, R20, 0x1, P5 ;  /* 0x0000000707077c11 */ /* 0x000fe4000a8f0c14 */
[----:B------:R-:W-:Y:S02]  /*b820*/  CS2R R50, SRZ ;  /* 0x0000000000327805 */ /* 0x000fe4000001ff00 */
[----:B------:R-:W-:-:S02]  /*b830*/  LEA.HI.X R9, R0, UR5, R3, 0x1, P4 ;  /* 0x0000000500097c11 */ /* 0x000fc4000a0f0c03 */
[----:B------:R-:W-:Y:S02]  /*b840*/  ISETP.GE.AND P3, PT, R22, UR4, PT ;  /* 0x0000000416007c0c */ /* 0x000fe4000bf66270 */
[----:B------:R-:W-:Y:S02]  /*b850*/  ISETP.GE.AND P4, PT, R216, UR4, PT ;  /* 0x00000004d8007c0c */ /* 0x000fe4000bf86270 */
[----:B------:R-:W-:Y:S02]  /*b860*/  ISETP.GE.AND P5, PT, R215, UR4, PT ;  /* 0x00000004d7007c0c */ /* 0x000fe4000bfa6270 */
[----:B------:R-:W-:Y:S02]  /*b870*/  ISETP.GE.AND P6, PT, R217, UR4, PT ;  /* 0x00000004d9007c0c */ /* 0x000fe4000bfc6270 */
[----:B------:R-:W-:Y:S02]  /*b880*/  CS2R R62, SRZ ;  /* 0x00000000003e7805 */ /* 0x000fe4000001ff00 */
[----:B------:R-:W-:-:S02]  /*b890*/  CS2R R58, SRZ ;  /* 0x00000000003a7805 */ /* 0x000fc4000001ff00 */
        /* <DEDUP_REMOVED lines=10> */
.L_x_2427:
[----:B------:R-:W-:Y:S05]  /*b940*/  BSYNC B1 ;  /* 0x0000000000017941 */ /* 0x000fea0003800000 */
.L_x_2426:
        /* <DEDUP_REMOVED lines=22> */
[----:B------:R-:W-:Y:S02]  /*bab0*/  LEA R6, P3, R7, UR6, 0x1 ;  /* 0x0000000607067c11 */ /* 0x000fe4000f8608ff */
[----:B------:R-:W-:Y:S02]  /*bac0*/  CS2R R34, SRZ ;  /* 0x0000000000227805 */ /* 0x000fe4000001ff00 */
[----:B------:R-:W-:-:S02]  /*bad0*/  IADD3.X R3, R8, R111, RZ, P6, !PT ;  /* 0x0000006f08037210 */ /* 0x000fc400037fe4ff */
[C---:B------:R-:W-:Y:S01]  /*bae0*/  LEA R8, P4, R0.reuse, UR4, 0x1 ;  /* 0x0000000400087c11 */ /* 0x040fe2000f8808ff */
[----:B------:R-:W-:Y:S01]  /*baf0*/  ULDC UR4, c[0x0][0x3d4] ;  /* 0x0000f50000047ab9 */ /* 0x000fe20000000800 */
[----:B------:R-:W-:Y:S02]  /*bb00*/  LEA.HI.X R7, R7, UR7, R20, 0x1, P3 ;  /* 0x0000000707077c11 */ /* 0x000fe400098f0c14 */
[----:B------:R-:W-:Y:S02]  /*bb10*/  LEA.HI.X R9, R0, UR5, R3, 0x1, P4 ;  /* 0x0000000500097c11 */ /* 0x000fe4000a0f0c03 */
[----:B------:R-:W-:Y:S02]  /*bb20*/  ISETP.GE.AND P3, PT, R22, UR4, PT ;  /* 0x0000000416007c0c */ /* 0x000fe4000bf66270 */
[----:B------:R-:W-:Y:S02]  /*bb30*/  ISETP.GE.AND P4, PT, R216, UR4, PT ;  /* 0x00000004d8007c0c */ /* 0x000fe4000bf86270 */
[----:B------:R-:W-:-:S02]  /*bb40*/  ISETP.GE.AND P5, PT, R215, UR4, PT ;  /* 0x00000004d7007c0c */ /* 0x000fc4000bfa6270 */
        /* <DEDUP_REMOVED lines=13> */
.L_x_2429:
[----:B------:R-:W-:Y:S05]  /*bc20*/  BSYNC B1 ;  /* 0x0000000000017941 */ /* 0x000fea0003800000 */
.L_x_2428:
        /* <DEDUP_REMOVED lines=8> */
[----:B------:R-:W-:Y:S02]  /*bcb0*/  MOV R3, R71 ;  /* 0x0000004700037202 */ /* 0x000fe40000000f00 */
[----:B------:R-:W-:-:S02]  /*bcc0*/  CS2R R26, SRZ ;  /* 0x00000000001a7805 */ /* 0x000fc4000001ff00 */
[----:B------:R-:W-:Y:S01]  /*bcd0*/  PRMT R105, R105, 0x5410, R6 ;  /* 0x0000541069697816 */ /* 0x000fe20000000006 */
[----:B------:R-:W-:Y:S01]  /*bce0*/  IMAD.MOV.U32 R6, RZ, RZ, R66 ;  /* 0x000000ffff067224 */ /* 0x000fe200078e0042 */
        /* <DEDUP_REMOVED lines=8> */
[----:B------:R-:W-:Y:S02]  /*bd70*/  PRMT R98, R98, 0x5410, R6 ;  /* 0x0000541062627816 */ /* 0x000fe40000000006 */
[----:B------:R-:W-:Y:S02]  /*bd80*/  CS2R R32, SRZ ;  /* 0x0000000000207805 */ /* 0x000fe4000001ff00 */
[----:B------:R-:W-:Y:S02]  /*bd90*/  MOV R6, R74 ;  /* 0x0000004a00067202 */ /* 0x000fe40000000f00 */
[----:B------:R-:W-:Y:S01]  /*bda0*/  PRMT R99, R7, 0x7610, R99 ;  /* 0x0000761007637816 */ /* 0x000fe20000000063 */
[----:B------:R-:W-:Y:S01]  /*bdb0*/  IMAD.MOV.U32 R7, RZ, RZ, R50 ;  /* 0x000000ffff077224 */ /* 0x000fe200078e0032 */
[----:B------:R-:W-:Y:S01]  /*bdc0*/  PRMT R103, R3, 0x7610, R103 ;  /* 0x0000761003677816 */ /* 0x000fe20000000067 */
[----:B------:R-:W-:Y:S01]  /*bdd0*/  IMAD.MOV.U32 R3, RZ, RZ, R78 ;  /* 0x000000ffff037224 */ /* 0x000fe200078e004e */
[----:B------:R-:W-:-:S02]  /*bde0*/  PRMT R106, R106, 0x5410, R6 ;  /* 0x000054106a6a7816 */ /* 0x000fc40000000006 */
[----:B------:R-:W-:Y:S02]  /*bdf0*/  MOV R6, R79 ;  /* 0x0000004f00067202 */ /* 0x000fe40000000f00 */
[----:B------:R-:W-:Y:S02]  /*be00*/  MOV R87, R25 ;  /* 0x0000001900577202 */ /* 0x000fe40000000f00 */
[----:B------:R-:W-:Y:S02]  /*be10*/  CS2R R24, SRZ ;  /* 0x0000000000187805 */ /* 0x000fe4000001ff00 */
[----:B------:R-:W-:Y:S02]  /*be20*/  PRMT R92, R92, 0x5410, R7 ;  /* 0x000054105c5c7816 */ /* 0x000fe40000000007 */
[----:B------:R-:W-:Y:S02]  /*be30*/  PRMT R110, R3, 0x7610, R110 ;  /* 0x00007610036e7816 */ /* 0x000fe4000000006e */
[----:B---3--:R-:W-:Y:S01]  /*be40*/  ISETP.GE.AND P3, PT, R0, R29, PT ;  /* 0x0000001d0000720c */ /* 0x008fe20003f66270 */
[----:B------:R-:W-:Y:S01]  /*be50*/  IMAD.MOV.U32 R0, RZ, RZ, R68 ;  /* 0x000000ffff007224 */ /* 0x000fe200078e0044 */
[----:B------:R-:W-:-:S04]  /*be60*/  CS2R R28, SRZ ;  /* 0x00000000001c7805 */ /* 0x000fc8000001ff00 */
[----:B------:R-:W-:Y:S01]  /*be70*/  PRMT R97, R97, 0x5410, R0 ;  /* 0x0000541061617816 */ /* 0x000fe20000000000 */
[----:B------:R-:W-:-:S05]  /*be80*/  IMAD.MOV.U32 R0, RZ, RZ, R70 ;  /* 0x000000ffff007224 */ /* 0x000fca00078e0046 */
[----:B------:R-:W-:Y:S02]  /*be90*/  PRMT R101, R101, 0x5410, R0 ;  /* 0x0000541065657816 */ /* 0x000fe40000000000 */
[----:B------:R-:W-:-:S04]  /*bea0*/  MOV R0, R80 ;  /* 0x0000005000007202 */ /* 0x000fc80000000f00 */
[----:B------:R-:W-:Y:S01]  /*beb0*/  PRMT R108, R108, 0x5410, R0 ;  /* 0x000054106c6c7816 */ /* 0x000fe20000000000 */
[----:B------:R-:W-:-:S03]  /*bec0*/  IMAD.MOV.U32 R0, RZ, RZ, R72 ;  /* 0x000000ffff007224 */ /* 0x000fc600078e0048 */
        /* <DEDUP_REMOVED lines=16> */
[----:B------:R-:W-:-:S03]  /*bfd0*/  IMAD R0, R15, 0x60, RZ ;  /* 0x000000600f007824 */ /* 0x000fc600078e02ff */
        /* <DEDUP_REMOVED lines=24> */
.L_x_2431:
[----:B------:R-:W-:Y:S05]  /*c160*/  BSYNC B1 ;  /* 0x0000000000017941 */ /* 0x000fea0003800000 */
.L_x_2430:
[----:B------:R-:W2:Y:S01]  /*c170*/  LDL R109, [R1+0x84] ;  /* 0x00008400016d7983 */ /* 0x000ea20000100800 */
[----:B------:R-:W-:Y:S01]  /*c180*/  ISETP.NE.AND P4, PT, R20, 0x1, PT ;  /* 0x000000011400780c */ /* 0x000fe20003f85270 */
[----:B------:R-:W-:Y:S01]  /*c190*/  IMAD.MOV.U32 R0, RZ, RZ, R51 ;  /* 0x000000ffff007224 */ /* 0x000fe200078e0033 */
[----:B------:R-:W-:Y:S01]  /*c1a0*/  MOV R3, R54 ;  /* 0x0000003600037202 */ /* 0x000fe20000000f00 */
[----:B0-----:R-:W-:Y:S01]  /*c1b0*/  IMAD.MOV.U32 R11, RZ, RZ, R60 ;  /* 0x000000ffff0b7224 */ /* 0x001fe200078e003c */
[----:B------:R-:W-:Y:S01]  /*c1c0*/  ULDC.64 UR4, c[0x0][0x3c8] ;  /* 0x0000f20000047ab9 */ /* 0x000fe20000000a00 */
[----:B------:R-:W-:Y:S01]  /*c1d0*/  IMAD.MOV.U32 R10, RZ, RZ, R55 ;  /* 0x000000ffff0a7224 */ /* 0x000fe200078e0037 */
[----:B------:R-:W-:Y:S01]  /*c1e0*/  PRMT R94, R0, 0x7610, R94 ;  /* 0x00007610005e7816 */ /* 0x000fe2000000005e */
[----:B------:R-:W-:Y:S01]  /*c1f0*/  IMAD.MOV.U32 R12, RZ, RZ, R58 ;  /* 0x000000ffff0c7224 */ /* 0x000fe200078e003a */
[----:B------:R-:W-:Y:S01]  /*c200*/  PRMT R99, R99, 0x5410, R11 ;  /* 0x0000541063637816 */ /* 0x000fe2000000000b */
[----:B------:R-:W-:Y:S01]  /*c210*/  IMAD.MOV.U32 R13, RZ, RZ, R63 ;  /* 0x000000ffff0d7224 */ /* 0x000fe200078e003f */
[----:B------:R-:W-:Y:S01]  /*c220*/  MOV R0, R61 ;  /* 0x0000003d00007202 */ /* 0x000fe20000000f00 */
[----:B------:R-:W-:Y:S01]  /*c230*/  IMAD.MOV.U32 R20, RZ, RZ, R39 ;  /* 0x000000ffff147224 */ /* 0x000fe200078e0027 */
[----:B------:R-:W-:Y:S01]  /*c240*/  MOV R11, R52 ;  /* 0x00000034000b7202 */ /* 0x000fe20000000f00 */
[----:B------:R-:W-:Y:S01]  /*c250*/  ULDC.64 UR6, c[0x0][0x3e0] ;  /* 0x0000f80000067ab9 */ /* 0x000fe20000000a00 */
[----:B------:R-:W-:-:S02]  /*c260*/  PRMT R100, R0, 0x7610, R100 ;  /* 0x0000761000647816 */ /* 0x000fc40000000064 */
[----:B------:R-:W-:Y:S01]  /*c270*/  PRMT R94, R94, 0x5410, R11 ;  /* 0x000054105e5e7816 */ /* 0x000fe2000000000b */
[----:B------:R-:W0:Y:S01]  /*c280*/  @P4 LDC R0, c[0x0][0x42c] ;  /* 0x00010b00ff004b82 */ /* 0x000e220000000800 */
[----:B------:R-:W-:Y:S02]  /*c290*/  MOV R11, R57 ;  /* 0x00000039000b7202 */ /* 0x000fe40000000f00 */
[----:B------:R-:W-:Y:S01]  /*c2a0*/  PRMT R95, R95, 0x5410, R3 ;  /* 0x000054105f5f7816 */ /* 0x000fe20000000003 */
[----:B------:R-:W-:Y:S01]  /*c2b0*/  IMAD.MOV.U32 R3, RZ, RZ, R64 ;  /* 0x000000ffff037224 */ /* 0x000fe200078e0040 */
[----:B------:R-:W-:Y:S01]  /*c2c0*/  PRMT R96, R10, 0x7610, R96 ;  /* 0x000076100a607816 */ /* 0x000fe20000000060 */
[----:B------:R-:W-:Y:S01]  /*c2d0*/  IMAD.MOV.U32 R10, RZ, RZ, R65 ;  /* 0x000000ffff0a7224 */ /* 0x000fe200078e0041 */
[----:B------:R-:W-:Y:S02]  /*c2e0*/  PRMT R97, R11, 0x7610, R97 ;  /* 0x000076100b617816 */ /* 0x000fe40000000061 */
[----:B------:R-:W1:Y:S01]  /*c2f0*/  @P4 LDC R11, c[0x0][0x430] ;  /* 0x00010c00ff0b4b82 */ /* 0x000e620000000800 */
[----:B------:R-:W-:Y:S01]  /*c300*/  PRMT R103, R103, 0x5410, R3 ;  /* 0x0000541067677816 */ /* 0x000fe20000000003 */
[----:B------:R-:W-:Y:S01]  /*c310*/  IMAD.MOV.U32 R3, RZ, RZ, R53 ;  /* 0x000000ffff037224 */ /* 0x000fe200078e0035 */
[----:B------:R-:W-:Y:S01]  /*c320*/  PRMT R104, R10, 0x7610, R104 ;  /* 0x000076100a687816 */ /* 0x000fe20000000068 */
[----:B------:R-:W-:Y:S01]  /*c330*/  IMAD.MOV.U32 R10, RZ, RZ, R56 ;  /* 0x000000ffff0a7224 */ /* 0x000fe200078e0038 */
[----:B------:R-:W-:-:S02]  /*c340*/  PRMT R100, R100, 0x5410, R12 ;  /* 0x0000541064647816 */ /* 0x000fc4000000000c */
[----:B------:R-:W-:Y:S01]  /*c350*/  PRMT R95, R3, 0x7610, R95 ;  /* 0x00007610035f7816 */ /* 0x000fe2000000005f */
[----:B------:R-:W-:Y:S01]  /*c360*/  IMAD R3, R225, 0x80, R18 ;  /* 0x00000080e1037824 */ /* 0x000fe200078e0212 */
[----:B------:R-:W-:Y:S01]  /*c370*/  PRMT R96, R96, 0x5410, R10 ;  /* 0x0000541060607816 */ /* 0x000fe2000000000a */
[----:B------:R-:W-:Y:S01]  /*c380*/  IMAD.MOV.U32 R10, RZ, RZ, R59 ;  /* 0x000000ffff0a7224 */ /* 0x000fe200078e003b */
[----:B------:R-:W-:Y:S02]  /*c390*/  MOV R12, R62 ;  /* 0x0000003e000c7202 */ /* 0x000fe40000000f00 */
[----:B------:R-:W-:Y:S02]  /*c3a0*/  LEA R3, R222, R3, 0x5 ;  /* 0x00000003de037211 */ /* 0x000fe400078e28ff */
[----:B------:R-:W-:Y:S01]  /*c3b0*/  PRMT R101, R10, 0x7610, R101 ;  /* 0x000076100a657816 */ /* 0x000fe20000000065 */
[----:B------:R-:W-:Y:S01]  /*c3c0*/  IMAD.MOV.U32 R10, RZ, RZ, R34 ;  /* 0x000000ffff0a7224 */ /* 0x000fe200078e0022 */
[----:B------:R-:W-:Y:S01]  /*c3d0*/  PRMT R104, R104, 0x5410, R12 ;  /* 0x0000541068687816 */ /* 0x000fe2000000000c */
[----:B------:R-:W-:Y:S01]  /*c3e0*/  IMAD.MOV.U32 R12, RZ, RZ, R35 ;  /* 0x000000ffff0c7224 */ /* 0x000fe200078e0023 */
[----:B------:R-:W-:Y:S01]  /*c3f0*/  PRMT R105, R13, 0x7610, R105 ;  /* 0x000076100d697816 */ /* 0x000fe20000000069 */
[----:B0-----:R-:W-:Y:S01]  /*c400*/  @P4 IMAD.HI.U32 R0, R3, R0, RZ ;  /* 0x0000000003004227 */ /* 0x001fe200078e00ff */
[----:B------:R-:W-:-:S02]  /*c410*/  MOV R13, R38 ;  /* 0x00000026000d7202 */ /* 0x000fc40000000f00 */
[----:B------:R-:W-:Y:S01]  /*c420*/  PRMT R82, R12, 0x5410, R10 ;  /* 0x000054100c527816 */ /* 0x000fe2000000000a */
[----:B------:R-:W-:Y:S01]  /*c430*/  IMAD.MOV.U32 R10, RZ, RZ, R42 ;  /* 0x000000ffff0a7224 */ /* 0x000fe200078e002a */
[----:B------:R-:W-:Y:S02]  /*c440*/  MOV R12, R43 ;  /* 0x0000002b000c7202 */ /* 0x000fe40000000f00 */
[----:B-1----:R-:W-:Y:S02]  /*c450*/  @P4 SHF.R.U32.HI R3, RZ, R11, R0 ;  /* 0x0000000bff034219 */ /* 0x002fe40000011600 */
[----:B------:R-:W-:Y:S01]  /*c460*/  PRMT R88, R13, 0x5410, R20 ;  /* 0x000054100d587816 */ /* 0x000fe20000000014 */
[----:B------:R-:W-:Y:S01]  /*c470*/  IMAD.MOV.U32 R13, RZ, RZ, R46 ;  /* 0x000000ffff0d7224 */ /* 0x000fe200078e002e */
[----:B------:R-:W-:Y:S01]  /*c480*/  PRMT R92, R12, 0x7610, R92 ;  /* 0x000076100c5c7816 */ /* 0x000fe2000000005c */
[----:B------:R-:W-:Y:S01]  /*c490*/  IMAD.MOV.U32 R20, RZ, RZ, R47 ;  /* 0x000000ffff147224 */ /* 0x000fe200078e002f */
[----:B------:R-:W-:Y:S01]  /*c4a0*/  PRMT R89, R89, 0x5410, R10 ;  /* 0x0000541059597816 */ /* 0x000fe2000000000a */
[----:B------:R-:W-:Y:S01]  /*c4b0*/  IMAD.MOV.U32 R12, RZ, RZ, R40 ;  /* 0x000000ffff0c7224 */ /* 0x000fe200078e0028 */
[----:B------:R-:W-:Y:S01]  /*c4c0*/  SHF.R.S32.HI R11, RZ, 0x1f, R3 ;  /* 0x0000001fff0b7819 */ /* 0x000fe20000011403 */
[----:B------:R-:W-:Y:S01]  /*c4d0*/  IMAD.MOV.U32 R10, RZ, RZ, R37 ;  /* 0x000000ffff0a7224 */ /* 0x000fe200078e0025 */
[----:B------:R-:W-:-:S02]  /*c4e0*/  MOV R0, R36 ;  /* 0x0000002400007202 */ /* 0x000fc40000000f00 */
[----:B------:R-:W-:Y:S02]  /*c4f0*/  PRMT R93, R13, 0x5410, R20 ;  /* 0x000054100d5d7816 */ /* 0x000fe40000000014 */
[----:B------:R-:W-:Y:S01]  /*c500*/  PRMT R89, R12, 0x7610, R89 ;  /* 0x000076100c597816 */ /* 0x000fe20000000059 */
[-C--:B------:R-:W-:Y:S01]  /*c510*/  IMAD.WIDE.U32 R12, R3, R84.reuse, R86 ;  /* 0x00000054030c7225 */ /* 0x080fe200078e0056 */
[----:B------:R-:W-:Y:S02]  /*c520*/  PRMT R83, R0, 0x5410, R10 ;  /* 0x0000541000537816 */ /* 0x000fe4000000000a */
[----:B------:R-:W-:Y:S01]  /*c530*/  MOV R10, R41 ;  /* 0x00000029000a7202 */ /* 0x000fe20000000f00 */
[C---:B------:R-:W-:Y:S02]  /*c540*/  IMAD R84, R11.reuse, R84, RZ ;  /* 0x000000540b547224 */ /* 0x040fe400078e02ff */
[-C--:B------:R-:W-:Y:S02]  /*c550*/  IMAD R0, R11, R14.reuse, RZ ;  /* 0x0000000e0b007224 */ /* 0x080fe400078e02ff */
[----:B------:R-:W-:Y:S01]  /*c560*/  IMAD.WIDE.U32 R86, R3, R14, R90 ;  /* 0x0000000e03567225 */ /* 0x000fe200078e005a */
[----:B------:R-:W-:-:S02]  /*c570*/  PRMT R90, R10, 0x7610, R90 ;  /* 0x000076100a5a7816 */ /* 0x000fc4000000005a */
[----:B------:R-:W-:Y:S01]  /*c580*/  LEA R10, P4, R12, UR4, 0x1 ;  /* 0x000000040c0a7c11 */ /* 0x000fe2000f8808ff */
[C---:B------:R-:W-:Y:S01]  /*c590*/  IMAD R11, R3.reuse, R85, R84 ;  /* 0x00000055030b7224 */ /* 0x040fe200078e0254 */
[----:B------:R-:W-:Y:S01]  /*c5a0*/  UMOV UR4, 0xffffffff ;  /* 0xffffffff00047882 */ /* 0x000fe20000000000 */
[----:B------:R-:W-:Y:S01]  /*c5b0*/  IMAD R3, R3, R15, R0 ;  /* 0x0000000f03037224 */ /* 0x000fe200078e0200 */
[----:B------:R-:W-:Y:S01]  /*c5c0*/  LEA R0, P5, R86, UR6, 0x1 ;  /* 0x0000000656007c11 */ /* 0x000fe2000f8a08ff */
[----:B------:R-:W-:Y:S01]  /*c5d0*/  IMAD.MOV.U32 R14, RZ, RZ, R44 ;  /* 0x000000ffff0e7224 */ /* 0x000fe200078e002c */
[----:B------:R-:W-:Y:S01]  /*c5e0*/  IADD3 R11, R13, R11, RZ ;  /* 0x0000000b0d0b7210 */ /* 0x000fe20007ffe0ff */
[----:B------:R-:W-:Y:S02]  /*c5f0*/  IMAD.IADD R3, R87, 0x1, R3 ;  /* 0x0000000157037824 */ /* 0x000fe400078e0203 */
[----:B------:R-:W-:Y:S01]  /*c600*/  IMAD.MOV.U32 R15, RZ, RZ, R45 ;  /* 0x000000ffff0f7224 */ /* 0x000fe200078e002d */
[----:B------:R-:W-:-:S02]  /*c610*/  LEA.HI.X R20, R12, UR5, R11, 0x1, P4 ;  /* 0x000000050c147c11 */ /* 0x000fc4000a0f0c0b */
[----:B------:R-:W-:Y:S02]  /*c620*/  LEA.HI.X R3, R86, UR7, R3, 0x1, P5 ;  /* 0x0000000756037c11 */ /* 0x000fe4000a8f0c03 */
[----:B------:R-:W-:Y:S02]  /*c630*/  PRMT R87, R14, 0x5410, R15 ;  /* 0x000054100e577816 */ /* 0x000fe4000000000f */
[----:B--2---:R-:W-:Y:S01]  /*c640*/  LEA.HI R84, R109, R109, RZ, 0x1 ;  /* 0x0000006d6d547211 */ /* 0x004fe200078f08ff */
[----:B------:R-:W-:Y:S06]  /*c650*/  BRA.DIV UR4, `(.L_x_2432) ;  /* 0x0000021a04e87947 */ /* 0x000fec000b800000 */
.L_x_2691:
[----:B------:R-:W-:-:S03]  /*c660*/  UMOV UR4, 0xffffffff ;  /* 0xffffffff00047882 */ /* 0x000fc60000000000 */
[----:B------:R-:W-:Y:S05]  /*c670*/  BRA.DIV UR4, `(.L_x_2433) ;  /* 0x0000021e04087947 */ /* 0x000fea000b800000 */
.L_x_2694:
[----:B------:R-:W-:-:S03]  /*c680*/  UMOV UR4, 0xffffffff ;  /* 0xffffffff00047882 */ /* 0x000fc60000000000 */
[----:B------:R-:W-:Y:S05]  /*c690*/  BRA.DIV UR4, `(.L_x_2434) ;  /* 0x0000021e04287947 */ /* 0x000fea000b800000 */
.L_x_2697:
[----:B------:R-:W-:-:S03]  /*c6a0*/  UMOV UR4, 0xffffffff ;  /* 0xffffffff00047882 */ /* 0x000fc60000000000 */
[----:B------:R-:W-:Y:S05]  /*c6b0*/  BRA.DIV UR4, `(.L_x_2435) ;  /* 0x0000021e04487947 */ /* 0x000fea000b800000 */
.L_x_2700:
[----:B------:R-:W-:-:S03]  /*c6c0*/  UMOV UR4, 0xffffffff ;  /* 0xffffffff00047882 */ /* 0x000fc60000000000 */
[----:B------:R-:W-:Y:S05]  /*c6d0*/  BRA.DIV UR4, `(.L_x_2436) ;  /* 0x0000021e04687947 */ /* 0x000fea000b800000 */
.L_x_2703:
[----:B------:R-:W-:-:S03]  /*c6e0*/  UMOV UR4, 0xffffffff ;  /* 0xffffffff00047882 */ /* 0x000fc60000000000 */
[----:B------:R-:W-:Y:S05]  /*c6f0*/  BRA.DIV UR4, `(.L_x_2437) ;  /* 0x0000021e04887947 */ /* 0x000fea000b800000 */
.L_x_2706:
[----:B------:R-:W-:-:S03]  /*c700*/  UMOV UR4, 0xffffffff ;  /* 0xffffffff00047882 */ /* 0x000fc60000000000 */
[----:B------:R-:W-:Y:S05]  /*c710*/  BRA.DIV UR4, `(.L_x_2438) ;  /* 0x0000021e04a87947 */ /* 0x000fea000b800000 */
.L_x_2709:
[----:B------:R-:W-:-:S03]  /*c720*/  UMOV UR4, 0xffffffff ;  /* 0xffffffff00047882 */ /* 0x000fc60000000000 */
[----:B------:R-:W-:Y:S05]  /*c730*/  BRA.DIV UR4, `(.L_x_2439) ;  /* 0x0000021e04c87947 */ /* 0x000fea000b800000 */
.L_x_2712:
[----:B------:R-:W-:-:S03]  /*c740*/  UMOV UR4, 0xffffffff ;  /* 0xffffffff00047882 */ /* 0x000fc60000000000 */
[----:B------:R-:W-:Y:S05]  /*c750*/  BRA.DIV UR4, `(.L_x_2440) ;  /* 0x0000021e04e87947 */ /* 0x000fea000b800000 */
.L_x_2715:
[----:B------:R-:W-:-:S03]  /*c760*/  UMOV UR4, 0xffffffff ;  /* 0xffffffff00047882 */ /* 0x000fc60000000000 */
[----:B------:R-:W-:Y:S05]  /*c770*/  BRA.DIV UR4, `(.L_x_2441) ;  /* 0x0000022204087947 */ /* 0x000fea000b800000 */
.L_x_2718:
[----:B------:R-:W-:-:S03]  /*c780*/  UMOV UR4, 0xffffffff ;  /* 0xffffffff00047882 */ /* 0x000fc60000000000 */
[----:B------:R-:W-:Y:S05]  /*c790*/  BRA.DIV UR4, `(.L_x_2442) ;  /* 0x0000022204287947 */ /* 0x000fea000b800000 */
.L_x_2721:
[----:B------:R-:W-:-:S03]  /*c7a0*/  UMOV UR4, 0xffffffff ;  /* 0xffffffff00047882 */ /* 0x000fc60000000000 */
[----:B------:R-:W-:Y:S05]  /*c7b0*/  BRA.DIV UR4, `(.L_x_2443) ;  /* 0x0000022204487947 */ /* 0x000fea000b800000 */
.L_x_2724:
[----:B------:R-:W-:-:S03]  /*c7c0*/  UMOV UR4, 0xffffffff ;  /* 0xffffffff00047882 */ /* 0x000fc60000000000 */
[----:B------:R-:W-:Y:S05]  /*c7d0*/  BRA.DIV UR4, `(.L_x_2444) ;  /* 0x0000022204687947 */ /* 0x000fea000b800000 */
.L_x_2727:
[----:B------:R-:W-:Y:S01]  /*c7e0*/  UMOV UR4, 0xffffffff ;  /* 0xffffffff00047882 */ /* 0x000fe20000000000 */
[----:B------:R-:W-:Y:S02]  /*c7f0*/  LOP3.LUT R84, R84, 0xfffffffe, RZ, 0xc0, !PT ;  /* 0xfffffffe54547812 */ /* 0x000fe400078ec0ff */
[----:B------:R-:W-:Y:S05]  /*c800*/  BRA.DIV UR4, `(.L_x_2445) ;  /* 0x0000022204847947 */ /* 0x000fea000b800000 */
.L_x_2730:
[----:B------:R-:W-:Y:S01]  /*c810*/  UMOV UR4, 0xffffffff ;  /* 0xffffffff00047882 */ /* 0x000fe20000000000 */
[----:B------:R-:W-:Y:S02]  /*c820*/  IMAD.IADD R84, R109, 0x1, -R84 ;  /* 0x000000016d547824 */ /* 0x000fe400078e0a54 */
[----:B------:R-:W-:Y:S05]  /*c830*/  BRA.DIV UR4, `(.L_x_2446) ;  /* 0x0000022204a07947 */ /* 0x000fea000b800000 */
.L_x_2733:
[----:B------:R-:W-:Y:S01]  /*c840*/  UMOV UR4, 0xffffffff ;  /* 0xffffffff00047882 */ /* 0x000fe20000000000 */
[----:B------:R-:W-:Y:S02]  /*c850*/  SHF.L.U32 R109, R84, 0x1f, RZ ;  /* 0x0000001f546d7819 */ /* 0x000fe400000006ff */
[----:B------:R-:W-:Y:S05]  /*c860*/  BRA.DIV UR4, `(.L_x_2447) ;  /* 0x0000022204bc7947 */ /* 0x000fea000b800000 */
.L_x_2736:
[----:B------:R-:W0:Y:S01]  /*c870*/  SYNCS.PHASECHK.TRANS64.TRYWAIT P4, [R16+URZ+0x38800], R109 ;  /* 0x0388006d100075a7 */ /* 0x000e22000808017f */
[----:B------:R-:W-:Y:S01]  /*c880*/  MOV R0, R48 ;  /* 0x0000003000007202 */ /* 0x000fe20000000f00 */
[----:B------:R-:W-:Y:S01]  /*c890*/  IMAD.MOV.U32 R3, RZ, RZ, R49 ;  /* 0x000000ffff037224 */ /* 0x000fe200078e0031 */
[----:B-----5:R-:W-:Y:S01]  /*c8a0*/  MOV R11, R5 ;  /* 0x00000005000b7202 */ /* 0x020fe20000000f00 */
        /* <DEDUP_REMOVED lines=9> */
[----:B------:R-:W-:-:S02]  /*c940*/  MOV R14, R29 ;  /* 0x0000001d000e7202 */ /* 0x000fc40000000f00 */
[----:B------:R-:W-:Y:S01]  /*c950*/  PRMT R11, R10, 0x5410, R3 ;  /* 0x000054100a0b7816 */ /* 0x000fe20000000003 */
[----:B------:R-:W-:Y:S01]  /*c960*/  IMAD.MOV.U32 R3, RZ, RZ, R30 ;  /* 0x000000ffff037224 */ /* 0x000fe200078e001e */
[----:B------:R-:W-:Y:S01]  /*c970*/  PRMT R20, R12, 0x5410, R13 ;  /* 0x000054100c147816 */ /* 0x000fe2000000000d */
[----:B------:R-:W-:Y:S01]  /*c980*/  IMAD.MOV.U32 R12, RZ, RZ, R8 ;  /* 0x000000ffff0c7224 */ /* 0x000fe200078e0008 */
[----:B------:R-:W-:Y:S01]  /*c990*/  MOV R10, R31 ;  /* 0x0000001f000a7202 */ /* 0x000fe20000000f00 */
[----:B------:R-:W-:-:S03]  /*c9a0*/  IMAD.MOV.U32 R13, RZ, RZ, R9 ;  /* 0x000000ffff0d7224 */ /* 0x000fc600078e0009 */
[----:B------:R-:W-:Y:S02]  /*c9b0*/  PRMT R85, R3, 0x5410, R10 ;  /* 0x0000541003557816 */ /* 0x000fe4000000000a */
        /* <DEDUP_REMOVED lines=8> */
[----:B0-----:R-:W-:Y:S06]  /*ca40*/  @!P4 BRA `(.L_x_2449) ;  /* 0x00000220006cc947 */ /* 0x001fec0003800000 */
.L_x_2737:
[----:B------:R-:W-:Y:S05]  /*ca50*/  BSYNC B1 ;  /* 0x0000000000017941 */ /* 0x000fea0003800000 */
.L_x_2448:
[----:B------:R-:W-:Y:S01]  /*ca60*/  BSSY B1, `(.L_x_2450) ;  /* 0x00000ba000017945 */ /* 0x000fe20003800000 */
[----:B------:R-:W-:-:S03]  /*ca70*/  PRMT R86, R12, 0x5410, R13 ;  /* 0x000054100c567816 */ /* 0x000fc6000000000d */
[----:B------:R-:W-:Y:S05]  /*ca80*/  @P0 BRA `(.L_x_2451) ;  /* 0x0000000800dc0947 */ /* 0x000fea0003800000 */
[----:B------:R-:W1:Y:S01]  /*ca90*/  LDC R12, c[0x0][0x3d4] ;  /* 0x0000f500ff0c7b82 */ /* 0x000e620000000800 */
[----:B------:R-:W-:Y:S01]  /*caa0*/  BSSY B2, `(.L_x_2452) ;  /* 0x0000030000027945 */ /* 0x000fe20003800000 */
[-C--:B-1----:R-:W-:Y:S02]  /*cab0*/  ISETP.GE.AND P0, PT, R22, R12.reuse, PT ;  /* 0x0000000c1600720c */ /* 0x082fe40003f06270 */
[-C--:B------:R-:W-:Y:S02]  /*cac0*/  ISETP.GE.AND P4, PT, R216, R12.reuse, PT ;  /* 0x0000000cd800720c */ /* 0x080fe40003f86270 */
[-C--:B------:R-:W-:Y:S02]  /*cad0*/  ISETP.GE.AND P5, PT, R215, R12.reuse, PT ;  /* 0x0000000cd700720c */ /* 0x080fe40003fa6270 */
[----:B------:R-:W-:-:S07]  /*cae0*/  ISETP.GE.AND P6, PT, R217, R12, PT ;  /* 0x0000000cd900720c */ /* 0x000fce0003fc6270 */
[----:B------:R-:W-:Y:S06]  /*caf0*/  @P0 BRA `(.L_x_2453) ;  /* 0x0000000000a80947 */ /* 0x000fec0003800000 */
[----:B------:R-:W1:Y:S01]  /*cb00*/  LDS.128 R12, [R21] ;  /* 0x00000000150c7984 */ /* 0x000e620000000c00 */
[----:B------:R-:W-:Y:S01]  /*cb10*/  SHF.R.U32.HI R112, RZ, 0x10, R79 ;  /* 0x00000010ff707819 */ /* 0x000fe2000001164f */
[----:B------:R-:W-:Y:S01]  /*cb20*/  HADD2.F32 R111, -RZ, R110.H0_H0 ;  /* 0x2000006eff6f7230 */ /* 0x000fe20000004100 */
[--C-:B------:R-:W-:Y:S01]  /*cb30*/  SHF.R.U32.HI R113, RZ, 0x10, R81.reuse ;  /* 0x00000010ff717819 */ /* 0x100fe20000011651 */
        /* <DEDUP_REMOVED lines=38> */
.L_x_2453:
[----:B------:R-:W-:Y:S05]  /*cda0*/  BSYNC B2 ;  /* 0x0000000000027941 */ /* 0x000fea0003800000 */
.L_x_2452:
[----:B------:R-:W-:Y:S04]  /*cdb0*/  BSSY B2, `(.L_x_2454) ;  /* 0x000002c000027945 */ /* 0x000fe80003800000 */
[----:B------:R-:W-:Y:S05]  /*cdc0*/  @P4 BRA `(.L_x_2455) ;  /* 0x0000000000a84947 */ /* 0x000fea0003800000 */
[----:B-1----:R-:W1:Y:S01]  /*cdd0*/  LDS.128 R12, [R21+0x4000] ;  /* 0x00400000150c7984 */ /* 0x002e620000000c00 */
        /* <DEDUP_REMOVED lines=15> */
[----:B0-----:R-:W-:Y:S01]  /*ced0*/  FMUL.FTZ R109, R77, R81 ;  /* 0x000000514d6d7220 */ /* 0x001fe20000410000 */
        /* <DEDUP_REMOVED lines=25> */
.L_x_2455:
[----:B------:R-:W-:Y:S05]  /*d070*/  BSYNC B2 ;  /* 0x0000000000027941 */ /* 0x000fea0003800000 */
.L_x_2454:
[----:B------:R-:W-:Y:S04]  /*d080*/  BSSY B2, `(.L_x_2456) ;  /* 0x000002c000027945 */ /* 0x000fe80003800000 */
[----:B------:R-:W-:Y:S05]  /*d090*/  @P5 BRA `(.L_x_2457) ;  /* 0x0000000000a85947 */ /* 0x000fea0003800000 */
[----:B-12---:R-:W1:Y:S01]  /*d0a0*/  LDS.128 R12, [R21+0x8000] ;  /* 0x00800000150c7984 */ /* 0x006e620000000c00 */
[----:B------:R-:W-:Y:S01]  /*d0b0*/  SHF.R.U32.HI R75, RZ, 0x10, R71 ;  /* 0x00000010ff4b7819 */ /* 0x000fe20000011647 */
[----:B------:R-:W-:Y:S01]  /*d0c0*/  HADD2.F32 R74, -RZ, R101.H1_H1 ;  /* 0x30000065ff4a7230 */ /* 0x000fe20000004100 */
        /* <DEDUP_REMOVED lines=39> */
.L_x_2457:
[----:B------:R-:W-:Y:S05]  /*d340*/  BSYNC B2 ;  /* 0x0000000000027941 */ /* 0x000fea0003800000 */
.L_x_2456:
[----:B------:R-:W-:Y:S05]  /*d350*/  @P6 BRA `(.L_x_2451) ;  /* 0x0000000000a86947 */ /* 0x000fea0003800000 */
[----:B-123--:R-:W1:Y:S01]  /*d360*/  LDS.128 R12, [R21+0xc000] ;  /* 0x00c00000150c7984 */ /* 0x00ee620000000c00 */
        /* <DEDUP_REMOVED lines=41> */
.L_x_2451:
[----:B------:R-:W-:Y:S05]  /*d600*/  BSYNC B1 ;  /* 0x0000000000017941 */ /* 0x000fea0003800000 */
.L_x_2450:
[----:B------:R-:W-:Y:S04]  /*d610*/  BSSY B1, `(.L_x_2458) ;  /* 0x00000b9000017945 */ /* 0x000fe80003800000 */
[----:B------:R-:W-:Y:S05]  /*d620*/  @P1 BRA `(.L_x_2459) ;  /* 0x0000000800dc1947 */ /* 0x000fea0003800000 */
[----:B-1234-:R-:W1:Y:S01]  /*d630*/  LDC R12, c[0x0][0x3d4] ;  /* 0x0000f500ff0c7b82 */ /* 0x01ee620000000800 */
[----:B------:R-:W-:Y:S01]  /*d640*/  BSSY B2, `(.L_x_2460) ;  /* 0x0000030000027945 */ /* 0x000fe20003800000 */
[-C--:B-1----:R-:W-:Y:S02]  /*d650*/  ISETP.GE.AND P0, PT, R22, R12.reuse, PT ;  /* 0x0000000c1600720c */ /* 0x082fe40003f06270 */
[-C--:B------:R-:W-:Y:S02]  /*d660*/  ISETP.GE.AND P1, PT, R216, R12.reuse, PT ;  /* 0x0000000cd800720c */ /* 0x080fe40003f26270 */
[-C--:B------:R-:W-:Y:S02]  /*d670*/  ISETP.GE.AND P4, PT, R215, R12.reuse, PT ;  /* 0x0000000cd700720c */ /* 0x080fe40003f86270 */
[----:B------:R-:W-:-:S07]  /*d680*/  ISETP.GE.AND P5, PT, R217, R12, PT ;  /* 0x0000000cd900720c */ /* 0x000fce0003fa6270 */
[----:B------:R-:W-:Y:S06]  /*d690*/  @P0 BRA `(.L_x_2461) ;  /* 0x0000000000a80947 */ /* 0x000fec0003800000 */
[----:B------:R-:W1:Y:S01]  /*d6a0*/  LDS.128 R12, [R21+0x1000] ;  /* 0x00100000150c7984 */ /* 0x000e620000000c00 */
        /* <DEDUP_REMOVED lines=41> */
.L_x_2461:
[----:B------:R-:W-:Y:S05]  /*d940*/  BSYNC B2 ;  /* 0x0000000000027941 */ /* 0x000fea0003800000 */
.L_x_2460:
[----:B------:R-:W-:Y:S04]  /*d950*/  BSSY B2, `(.L_x_2462) ;  /* 0x000002c000027945 */ /* 0x000fe80003800000 */
[----:B------:R-:W-:Y:S05]  /*d960*/  @P1 BRA `(.L_x_2463) ;  /* 0x0000000000a81947 */ /* 0x000fea0003800000 */
[----:B-1----:R-:W1:Y:S01]  /*d970*/  LDS.128 R12, [R21+0x5000] ;  /* 0x00500000150c7984 */ /* 0x002e620000000c00 */
        /* <DEDUP_REMOVED lines=41> */
.L_x_2463:
[----:B------:R-:W-:Y:S05]  /*dc10*/  BSYNC B2 ;  /* 0x0000000000027941 */ /* 0x000fea0003800000 */
.L_x_2462:
[----:B------:R-:W-:Y:S04]  /*dc20*/  BSSY B2, `(.L_x_2464) ;  /* 0x000002c000027945 */ /* 0x000fe80003800000 */
[----:B------:R-:W-:Y:S05]  /*dc30*/  @P4 BRA `(.L_x_2465) ;  /* 0x0000000000a84947 */ /* 0x000fea0003800000 */
[----:B-12---:R-:W1:Y:S01]  /*dc40*/  LDS.128 R12, [R21+0x9000] ;  /* 0x00900000150c7984 */ /* 0x006e620000000c00 */
        /* <DEDUP_REMOVED lines=41> */
.L_x_2465:
[----:B------:R-:W-:Y:S05]  /*dee0*/  BSYNC B2 ;  /* 0x0000000000027941 */ /* 0x000fea0003800000 */
.L_x_2464:
[----:B------:R-:W-:Y:S05]  /*def0*/  @P5 BRA `(.L_x_2459) ;  /* 0x0000000000a85947 */ /* 0x000fea0003800000 */
[----:B-123--:R-:W1:Y:S01]  /*df00*/  LDS.128 R12, [R21+0xd000] ;  /* 0x00d00000150c7984 */ /* 0x00ee620000000c00 */
        /* <DEDUP_REMOVED lines=41> */
.L_x_2459:
[----:B------:R-:W-:Y:S05]  /*e1a0*/  BSYNC B1 ;  /* 0x0000000000017941 */ /* 0x000fea0003800000 */
.L_x_2458:
        /* <DEDUP_REMOVED lines=51> */
.L_x_2469:
[----:B------:R-:W-:Y:S05]  /*e4e0*/  BSYNC B2 ;  /* 0x0000000000027941 */ /* 0x000fea0003800000 */
.L_x_2468:
[----:B------:R-:W-:Y:S04]  /*e4f0*/  BSSY B2, `(.L_x_2470) ;  /* 0x000002c000027945 */ /* 0x000fe80003800000 */
[----:B------:R-:W-:Y:S05]  /*e500*/  @P1 BRA `(.L_x_2471) ;  /* 0x0000000000a81947 */ /* 0x000fea0003800000 */
[----:B-1----:R-:W1:Y:S01]  /*e510*/  LDS.128 R12, [R21+0x6000] ;  /* 0x00600000150c7984 */ /* 0x002e620000000c00 */
[----:B------:R-:W-:Y:S01]  /*e520*/  SHF.R.U32.HI R47, RZ, 0x10, R43 ;  /* 0x00000010ff2f7819 */ /* 0x000fe2000001162b */
[----:B------:R-:W-:Y:S01]  /*e530*/  HADD2.F32 R46, -RZ, R89.H1_H1 ;  /* 0x30000059ff2e7230 */ /* 0x000fe20000004100 */
[--C-:B------:R-:W-:Y:S01]  /*e540*/  SHF.R.U32.HI R49, RZ, 0x10, R45.reuse ;  /* 0x00000010ff317819 */ /* 0x100fe2000001162d */
[----:B------:R-:W-:Y:S01]  /*e550*/  HADD2.F32 R48, -RZ, R87.H0_H0 ;  /* 0x20000057ff307230 */ /* 0x000fe20000004100 */
[----:B------:R-:W-:Y:S01]  /*e560*/  SHF.R.U64 R53, R44, 0x10, R45 ;  /* 0x000000102c357819 */ /* 0x000fe2000000122d */
[----:B------:R-:W-:Y:S01]  /*e570*/  HADD2.F32 R47, -RZ, R47.H0_H0 ;  /* 0x2000002fff2f7230 */ /* 0x000fe20000004100 */
[----:B------:R-:W-:Y:S01]  /*e580*/  SHF.R.U64 R55, R42, 0x10, R43 ;  /* 0x000000102a377819 */ /* 0x000fe2000000122b */
[----:B------:R-:W-:Y:S02]  /*e590*/  HADD2.F32 R49, -RZ, R49.H0_H0 ;  /* 0x20000031ff317230 */ /* 0x000fe40000004100 */
[----:B------:R-:W-:-:S02]  /*e5a0*/  HADD2.F32 R87, -RZ, R87.H1_H1 ;  /* 0x30000057ff577230 */ /* 0x000fc40000004100 */
        /* <DEDUP_REMOVED lines=32> */
.L_x_2471:
[----:B------:R-:W-:Y:S05]  /*e7b0*/  BSYNC B2 ;  /* 0x0000000000027941 */ /* 0x000fea0003800000 */
.L_x_2470:
[----:B------:R-:W-:Y:S04]  /*e7c0*/  BSSY B2, `(.L_x_2472) ;  /* 0x000002c000027945 */ /* 0x000fe80003800000 */
[----:B------:R-:W-:Y:S05]  /*e7d0*/  @P2 BRA `(.L_x_2473) ;  /* 0x0000000000a82947 */ /* 0x000fea0003800000 */
[----:B-12---:R-:W1:Y:S01]  /*e7e0*/  LDS.128 R12, [R21+0xa000] ;  /* 0x00a00000150c7984 */ /* 0x006e620000000c00 */
[----:B------:R-:W-:Y:S01]  /*e7f0*/  SHF.R.U32.HI R44, RZ, 0x10, R41 ;  /* 0x00000010ff2c7819 */ /* 0x000fe20000011629 */
[----:B------:R-:W-:Y:S01]  /*e800*/  HADD2.F32 R42, -RZ, R88.H0_H0 ;  /* 0x20000058ff2a7230 */ /* 0x000fe20000004100 */
[----:B------:R-:W-:Y:S01]  /*e810*/  SHF.R.U32.HI R43, RZ, 0x10, R39 ;  /* 0x00000010ff2b7819 */ /* 0x000fe20000011627 */
        /* <DEDUP_REMOVED lines=38> */
.L_x_2473:
[----:B------:R-:W-:Y:S05]  /*ea80*/  BSYNC B2 ;  /* 0x0000000000027941 */ /* 0x000fea0003800000 */
.L_x_2472:
[----:B------:R-:W-:Y:S05]  /*ea90*/  @P4 BRA `(.L_x_2467) ;  /* 0x0000000000a84947 */ /* 0x000fea0003800000 */
[----:B-123--:R-:W1:Y:S01]  /*eaa0*/  LDS.128 R12, [R21+0xe000] ;  /* 0x00e00000150c7984 */ /* 0x00ee620000000c00 */
        /* <DEDUP_REMOVED lines=41> */
.L_x_2467:
[----:B------:R-:W-:Y:S05]  /*ed40*/  BSYNC B1 ;  /* 0x0000000000017941 */ /* 0x000fea0003800000 */
.L_x_2466:
        /* <DEDUP_REMOVED lines=50> */
.L_x_2476:
[----:B------:R-:W-:Y:S05]  /*f070*/  BSYNC B1 ;  /* 0x0000000000017941 */ /* 0x000fea0003800000 */
.L_x_2475:
[----:B------:R-:W-:Y:S04]  /*f080*/  BSSY B1, `(.L_x_2477) ;  /* 0x000002c000017945 */ /* 0x000fe80003800000 */
[----:B------:R-:W-:Y:S05]  /*f090*/  @P1 BRA `(.L_x_2478) ;  /* 0x0000000000a81947 */ /* 0x000fea0003800000 */
[----:B-1----:R-:W1:Y:S01]  /*f0a0*/  LDS.128 R12, [R21+0x7000] ;  /* 0x00700000150c7984 */ /* 0x002e620000000c00 */
        /* <DEDUP_REMOVED lines=41> */
.L_x_2478:
[----:B------:R-:W-:Y:S05]  /*f340*/  BSYNC B1 ;  /* 0x0000000000017941 */ /* 0x000fea0003800000 */
.L_x_2477:
[----:B------:R-:W-:Y:S04]  /*f350*/  BSSY B1, `(.L_x_2479) ;  /* 0x000002c000017945 */ /* 0x000fe80003800000 */
[----:B------:R-:W-:Y:S05]  /*f360*/  @P2 BRA `(.L_x_2480) ;  /* 0x0000000000a82947 */ /* 0x000fea0003800000 */
[----:B-12---:R-:W1:Y:S01]  /*f370*/  LDS.128 R12, [R21+0xb000] ;  /* 0x00b00000150c7984 */ /* 0x006e620000000c00 */
[----:B------:R-:W-:Y:S01]  /*f380*/  SHF.R.U32.HI R31, RZ, 0x10, R25 ;  /* 0x00000010ff1f7819 */ /* 0x000fe20000011619 */
[----:B------:R-:W-:Y:S01]  /*f390*/  HADD2.F32 R29, -RZ, R10.H1_H1 ;  /* 0x3000000aff1d7230 */ /* 0x000fe20000004100 */
[----:B------:R-:W-:Y:S02]  /*f3a0*/  SHF.R.U32.HI R27, RZ, 0x10, R7 ;  /* 0x00000010ff1b7819 */ /* 0x000fe40000011607 */
[----:B------:R-:W-:Y:S01]  /*f3b0*/  SHF.R.U64 R28, R24, 0x10, R25 ;  /* 0x00000010181c7819 */ /* 0x000fe20000001219 */
[----:B------:R-:W-:Y:S01]  /*f3c0*/  HADD2.F32 R31, -RZ, R31.H0_H0 ;  /* 0x2000001fff1f7230 */ /* 0x000fe20000004100 */
[----:B------:R-:W-:Y:S01]  /*f3d0*/  SHF.R.U64 R30, R6, 0x10, R7 ;  /* 0x00000010061e7819 */ /* 0x000fe20000001207 */
[----:B------:R-:W-:Y:S02]  /*f3e0*/  HADD2.F32 R27, -RZ, R27.H0_H0 ;  /* 0x2000001bff1b7230 */ /* 0x000fe40000004100 */
[----:B------:R-:W-:-:S02]  /*f3f0*/  HADD2.F32 R25, -RZ, R11.H1_H1 ;  /* 0x3000000bff197230 */ /* 0x000fc40000004100 */
[----:B------:R-:W-:Y:S02]  /*f400*/  HADD2.F32 R11, -RZ, R11.H0_H0 ;  /* 0x2000000bff0b7230 */ /* 0x000fe40000004100 */
[--C-:B-1----:R-:W-:Y:S02]  /*f410*/  HADD2.F32 R24, -RZ, R15.reuse.H1_H1 ;  /* 0x3000000fff187230 */ /* 0x102fe40000004100 */
[--C-:B------:R-:W-:Y:S02]  /*f420*/  HADD2.F32 R6, -RZ, R12.reuse.H0_H0 ;  /* 0x2000000cff067230 */ /* 0x100fe40000004100 */
[----:B------:R-:W-:Y:S02]  /*f430*/  HADD2.F32 R20, -RZ, R15.H0_H0 ;  /* 0x2000000fff147230 */ /* 0x000fe40000004100 */
[C---:B------:R-:W-:Y:S01]  /*f440*/  FMUL.FTZ R35, R24.reuse, R31 ;  /* 0x0000001f18237220 */ /* 0x040fe20000410000 */
[----:B------:R-:W-:Y:S02]  /*f450*/  HADD2.F32 R12, -RZ, R12.H1_H1 ;  /* 0x3000000cff0c7230 */ /* 0x000fe40000004100 */
[----:B------:R-:W-:Y:S01]  /*f460*/  FMUL.FTZ R24, R24, R27 ;  /* 0x0000001b18187220 */ /* 0x000fe20000410000 */
[----:B------:R-:W-:-:S02]  /*f470*/  HADD2.F32 R15, -RZ, R14.H0_H0 ;  /* 0x2000000eff0f7230 */ /* 0x000fc40000004100 */
[----:B------:R-:W-:Y:S01]  /*f480*/  FFMA.FTZ R35, R20, R27, -R35 ;  /* 0x0000001b14237223 */ /* 0x000fe20000010823 */
[----:B------:R-:W-:Y:S02]  /*f490*/  HADD2.F32 R14, -RZ, R14.H1_H1 ;  /* 0x3000000eff0e7230 */ /* 0x000fe40000004100 */
[----:B------:R-:W-:Y:S01]  /*f4a0*/  FMUL.FTZ R33, R12, R29 ;  /* 0x0000001d0c217220 */ /* 0x000fe20000410000 */
[----:B------:R-:W-:Y:S01]  /*f4b0*/  FFMA.FTZ R26, R20, R31, R24 ;  /* 0x0000001f141a7223 */ /* 0x000fe20000010018 */
[--C-:B------:R-:W-:Y:S02]  /*f4c0*/  HADD2.F32 R7, -RZ, R13.reuse.H0_H0 ;  /* 0x2000000dff077230 */ /* 0x100fe40000004100 */
[-C--:B------:R-:W-:Y:S01]  /*f4d0*/  FMUL.FTZ R27, R12, R25.reuse ;  /* 0x000000190c1b7220 */ /* 0x080fe20000410000 */
[----:B------:R-:W-:Y:S02]  /*f4e0*/  HADD2.F32 R20, -RZ, R10.H0_H0 ;  /* 0x2000000aff147230 */ /* 0x000fe40000004100 */
[----:B------:R-:W-:Y:S01]  /*f4f0*/  FFMA.FTZ R33, R6, R25, -R33 ;  /* 0x0000001906217223 */ /* 0x000fe20000010821 */
[----:B------:R-:W-:-:S02]  /*f500*/  HADD2.F32 R13, -RZ, R13.H1_H1 ;  /* 0x3000000dff0d7230 */ /* 0x000fc40000004100 */
[----:B------:R-:W-:Y:S01]  /*f510*/  FFMA.FTZ R6, R6, R29, R27 ;  /* 0x0000001d06067223 */ /* 0x000fe2000001001b */
[----:B------:R-:W-:Y:S02]  /*f520*/  HADD2.F32 R12, -RZ, R28.H0_H0 ;  /* 0x2000001cff0c7230 */ /* 0x000fe40000004100 */
[C---:B------:R-:W-:Y:S01]  /*f530*/  FMUL.FTZ R24, R14.reuse, R20 ;  /* 0x000000140e187220 */ /* 0x040fe20000410000 */
[----:B------:R-:W-:Y:S02]  /*f540*/  HADD2.F32 R10, -RZ, R30.H0_H0 ;  /* 0x2000001eff0a7230 */ /* 0x000fe40000004100 */
[-C--:B------:R-:W-:Y:S01]  /*f550*/  FMUL.FTZ R27, R14, R11.reuse ;  /* 0x0000000b0e1b7220 */ /* 0x080fe20000410000 */
[----:B------:R-:W-:Y:S01]  /*f560*/  FMUL.FTZ R14, R13, R12 ;  /* 0x0000000c0d0e7220 */ /* 0x000fe20000410000 */
[----:B------:R-:W-:Y:S01]  /*f570*/  FFMA.FTZ R24, R15, R11, -R24 ;  /* 0x0000000b0f187223 */ /* 0x000fe20000010818 */
[----:B------:R-:W-:Y:S01]  /*f580*/  FMUL.FTZ R25, R13, R10 ;  /* 0x0000000a0d197220 */ /* 0x000fe20000410000 */
[----:B------:R-:W-:Y:S01]  /*f590*/  FFMA.FTZ R27, R15, R20, R27 ;  /* 0x000000140f1b7223 */ /* 0x000fe2000001001b */
[C---:B------:R-:W-:Y:S01]  /*f5a0*/  FFMA.FTZ R13, R7.reuse, R10, -R14 ;  /* 0x0000000a070d7223 */ /* 0x040fe2000001080e */
[----:B------:R-:W-:Y:S01]  /*f5b0*/  F2FP.F16.F32.PACK_AB R15, R26, R35 ;  /* 0x000000231a0f723e */ /* 0x000fe200000000ff */
[----:B------:R-:W-:Y:S01]  /*f5c0*/  FFMA.FTZ R10, R7, R12, R25 ;  /* 0x0000000c070a7223 */ /* 0x000fe20000010019 */
[----:B------:R-:W-:-:S02]  /*f5d0*/  F2FP.F16.F32.PACK_AB R12, R6, R33 ;  /* 0x00000021060c723e */ /* 0x000fc400000000ff */
[----:B------:R-:W-:Y:S02]  /*f5e0*/  F2FP.F16.F32.PACK_AB R14, R27, R24 ;  /* 0x000000181b0e723e */ /* 0x000fe400000000ff */
[----:B------:R-:W-:-:S05]  /*f5f0*/  F2FP.F16.F32.PACK_AB R13, R10, R13 ;  /* 0x0000000d0a0d723e */ /* 0x000fca00000000ff */
[----:B------:R3:W-:Y:S02]  /*f600*/  STS.128 [R21+0xb000], R12 ;  /* 0x00b0000c15007388 */ /* 0x0007e40000000c00 */
.L_x_2480:
[----:B------:R-:W-:Y:S05]  /*f610*/  BSYNC B1 ;  /* 0x0000000000017941 */ /* 0x000fea0003800000 */
.L_x_2479:
[----:B------:R-:W-:Y:S05]  /*f620*/  @P3 BRA `(.L_x_2474) ;  /* 0x0000004800f03947 */ /* 0x000fea0003800000 */
[----:B-123--:R-:W1:Y:S01]  /*f630*/  LDS.128 R12, [R21+0xf000] ;  /* 0x00f00000150c7984 */ /* 0x00ee620000000c00 */
[--C-:B------:R-:W-:Y:S01]  /*f640*/  SHF.R.U64 R26, R4, 0x10, R5.reuse ;  /* 0x00000010041a7819 */ /* 0x100fe20000001205 */
[----:B------:R-:W-:Y:S01]  /*f650*/  HADD2.F32 R11, -RZ, R3.H0_H0 ;  /* 0x20000003ff0b7230 */ /* 0x000fe20000004100 */
[----:B------:R-:W-:Y:S02]  /*f660*/  SHF.R.U32.HI R5, RZ, 0x10, R5 ;  /* 0x00000010ff057819 */ /* 0x000fe40000011605 */
[--C-:B------:R-:W-:Y:S02]  /*f670*/  SHF.R.U32.HI R10, RZ, 0x10, R9.reuse ;  /* 0x00000010ff0a7819 */ /* 0x100fe40000011609 */
[----:B------:R-:W-:Y:S01]  /*f680*/  SHF.R.U64 R24, R8, 0x10, R9 ;  /* 0x0000001008187819 */ /* 0x000fe20000001209 */
[----:B------:R-:W-:Y:S02]  /*f690*/  HADD2.F32 R8, -RZ, R5.H0_H0 ;  /* 0x20000005ff087230 */ /* 0x000fe40000004100 */
[----:B------:R-:W-:-:S02]  /*f6a0*/  HADD2.F32 R10, -RZ, R10.H0_H0 ;  /* 0x2000000aff0a7230 */ /* 0x000fc40000004100 */
[----:B------:R-:W-:Y:S02]  /*f6b0*/  HADD2.F32 R9, -RZ, R0.H1_H1 ;  /* 0x30000000ff097230 */ /* 0x000fe40000004100 */
        /* <DEDUP_REMOVED lines=34> */
.L_x_2423:
[----:B------:R-:W2:Y:S01]  /*f8e0*/  LDL R0, [R1+0x8c] ;  /* 0x00008c0001007983 */ /* 0x000ea20000100800 */
[-C--:B------:R-:W-:Y:S01]  /*f8f0*/  ISETP.GE.AND P0, PT, R18, R29.reuse, PT ;  /* 0x0000001d1200720c */ /* 0x080fe20003f06270 */
[----:B------:R-:W-:Y:S01]  /*f900*/  BSSY B1, `(.L_x_2481) ;  /* 0x0000030000017945 */ /* 0x000fe20003800000 */
[-C--:B------:R-:W-:Y:S01]  /*f910*/  ISETP.GE.AND P1, PT, R218, R29.reuse, PT ;  /* 0x0000001dda00720c */ /* 0x080fe20003f26270 */
[----:B------:R-:W-:Y:S01]  /*f920*/  IMAD.MOV.U32 R9, RZ, RZ, R27 ;  /* 0x000000ffff097224 */ /* 0x000fe200078e001b */
[----:B------:R-:W-:Y:S01]  /*f930*/  ISETP.GE.AND P2, PT, R220, R29, PT ;  /* 0x0000001ddc00720c */ /* 0x000fe20003f46270 */
[----:B------:R-:W-:Y:S01]  /*f940*/  IMAD.MOV.U32 R8, RZ, RZ, R90 ;  /* 0x000000ffff087224 */ /* 0x000fe200078e005a */
[----:B------:R-:W-:Y:S02]  /*f950*/  MOV R87, R25 ;  /* 0x0000001900577202 */ /* 0x000fe40000000f00 */
        /* <DEDUP_REMOVED lines=14> */
[----:B--2---:R-:W-:Y:S02]  /*fa40*/  ISETP.GE.AND P3, PT, R0, R29, PT ;  /* 0x0000001d0000720c */ /* 0x004fe40003f66270 */
[----:B------:R-:W-:Y:S01]  /*fa50*/  CS2R R28, SRZ ;  /* 0x00000000001c7805 */ /* 0x000fe2000001ff00 */
[----:B------:R-:W-:Y:S10]  /*fa60*/  @P0 BRA `(.L_x_2482) ;  /* 0x0000000000640947 */ /* 0x000ff40003800000 */
[----:B------:R-:W-:Y:S01]  /*fa70*/  IADD3 R3, P4, R12, R95, RZ ;  /* 0x0000005f0c037210 */ /* 0x000fe20007f9e0ff */
[----:B------:R-:W-:Y:S01]  /*fa80*/  ULDC.64 UR4, c[0x0][0x3c8] ;  /* 0x0000f20000047ab9 */ /* 0x000fe20000000a00 */
[----:B------:R-:W-:Y:S01]  /*fa90*/  IADD3 R0, P5, R10, R93, RZ ;  /* 0x0000005d0a007210 */ /* 0x000fe20007fbe0ff */
[----:B------:R-:W-:Y:S01]  /*faa0*/  ULDC.64 UR6, c[0x0][0x3e0] ;  /* 0x0000f80000067ab9 */ /* 0x000fe20000000a00 */
[----:B------:R-:W-:Y:S02]  /*fab0*/  IADD3.X R4, R13, R97, RZ, P4, !PT ;  /* 0x000000610d047210 */ /* 0x000fe400027fe4ff */
[----:B------:R-:W-:Y:S02]  /*fac0*/  CS2R R28, SRZ ;  /* 0x00000000001c7805 */ /* 0x000fe4000001ff00 */
[----:B------:R-:W-:Y:S01]  /*fad0*/  LEA R50, P4, R3, UR4, 0x1 ;  /* 0x0000000403327c11 */ /* 0x000fe2000f8808ff */
[----:B------:R-:W-:Y:S01]  /*fae0*/  ULDC UR4, c[0x0][0x3d4] ;  /* 0x0000f50000047ab9 */ /* 0x000fe20000000800 */
[----:B------:R-:W-:-:S02]  /*faf0*/  CS2R R30, SRZ ;  /* 0x00000000001e7805 */ /* 0x000fc4000001ff00 */
[----:B------:R-:W-:Y:S02]  /*fb00*/  ISETP.GE.AND P6, PT, R212, UR4, PT ;  /* 0x00000004d4007c0c */ /* 0x000fe4000bfc6270 */
[----:B------:R-:W-:Y:S02]  /*fb10*/  CS2R R44, SRZ ;  /* 0x00000000002c7805 */ /* 0x000fe4000001ff00 */
[----:B------:R-:W-:Y:S01]  /*fb20*/  LEA.HI.X R51, R3, UR5, R4, 0x1, P4 ;  /* 0x0000000503337c11 */ /* 0x000fe2000a0f0c04 */
[----:B------:R-:W-:Y:S01]  /*fb30*/  IMAD.X R3, R11, 0x1, R99, P5 ;  /* 0x000000010b037824 */ /* 0x000fe200028e0663 */
[----:B------:R-:W-:Y:S02]  /*fb40*/  ISETP.GE.AND P5, PT, R213, UR4, PT ;  /* 0x00000004d5007c0c */ /* 0x000fe4000bfa6270 */
[----:B------:R-:W-:Y:S02]  /*fb50*/  CS2R R46, SRZ ;  /* 0x00000000002e7805 */ /* 0x000fe4000001ff00 */
[----:B------:R-:W-:-:S02]  /*fb60*/  LEA R52, P4, R0, UR6, 0x1 ;  /* 0x0000000600347c11 */ /* 0x000fc4000f8808ff */
[----:B------:R-:W-:Y:S02]  /*fb70*/  CS2R R26, SRZ ;  /* 0x00000000001a7805 */ /* 0x000fe4000001ff00 */
[----:B------:R-:W-:Y:S02]  /*fb80*/  CS2R R24, SRZ ;  /* 0x0000000000187805 */ /* 0x000fe4000001ff00 */
[----:B------:R-:W-:Y:S02]  /*fb90*/  CS2R R6, SRZ ;  /* 0x0000000000067805 */ /* 0x000fe4000001ff00 */
[----:B------:R-:W-:Y:S02]  /*fba0*/  CS2R R4, SRZ ;  /* 0x0000000000047805 */ /* 0x000fe4000001ff00 */
[----:B------:R-:W-:Y:S01]  /*fbb0*/  LEA.HI.X R53, R0, UR7, R3, 0x1, P4 ;  /* 0x0000000700357c11 */ /* 0x000fe2000a0f0c03 */
[----:B------:R0:W5:Y:S04]  /*fbc0*/  @!P6 LDG.E.128 R44, desc[UR60][R50.64+0x80] ;  /* 0x0000803c322ce981 */ /* 0x000168000c1e1d00 */
[----:B------:R0:W5:Y:S04]  /*fbd0*/  @!P5 LDG.E.128 R28, desc[UR60][R50.64] ;  /* 0x0000003c321cd981 */ /* 0x000168000c1e1d00 */
[----:B------:R0:W5:Y:S04]  /*fbe0*/  @!P5 LDG.E.128 R24, desc[UR60][R52.64] ;  /* 0x0000003c3418d981 */ /* 0x000168000c1e1d00 */
[----:B------:R0:W5:Y:S02]  /*fbf0*/  @!P6 LDG.E.128 R4, desc[UR60][R52.64+0x80] ;  /* 0x0000803c3404e981 */ /* 0x000164000c1e1d00 */
.L_x_2482:
[----:B------:R-:W-:Y:S05]  /*fc00*/  BSYNC B1 ;  /* 0x0000000000017941 */ /* 0x000fea0003800000 */
.L_x_2481:
[----:B------:R-:W-:Y:S01]  /*fc10*/  BSSY B1, `(.L_x_2483) ;  /* 0x000001e000017945 */ /* 0x000fe20003800000 */
[----:B-----5:R-:W-:Y:S01]  /*fc20*/  IMAD.MOV.U32 R56, RZ, RZ, R6 ;  /* 0x000000ffff387224 */ /* 0x020fe200078e0006 */
[----:B------:R-:W-:Y:S02]  /*fc30*/  MOV R57, R7 ;  /* 0x0000000700397202 */ /* 0x000fe40000000f00 */
[----:B0-----:R-:W-:Y:S01]  /*fc40*/  CS2R R50, SRZ ;  /* 0x0000000000327805 */ /* 0x001fe2000001ff00 */
        /* <DEDUP_REMOVED lines=20> */
[----:B------:R-:W-:Y:S02]  /*fd90*/  CS2R R32, SRZ ;  /* 0x0000000000207805 */ /* 0x000fe4000001ff00 */
[----:B------:R-:W-:Y:S01]  /*fda0*/  LEA.HI.X R55, R0, UR7, R3, 0x1, P4 ;  /* 0x0000000700377c11 */ /* 0x000fe2000a0f0c03 */
[----:B------:R0:W5:Y:S04]  /*fdb0*/  @!P5 LDG.E.128 R40, desc[UR60][R52.64] ;  /* 0x0000003c3428d981 */ /* 0x000168000c1e1d00 */
[----:B------:R0:W5:Y:S04]  /*fdc0*/  @!P6 LDG.E.128 R48, desc[UR60][R52.64+0x80] ;  /* 0x0000803c3430e981 */ /* 0x000168000c1e1d00 */
[----:B------:R0:W5:Y:S04]  /*fdd0*/  @!P5 LDG.E.128 R36, desc[UR60][R54.64] ;  /* 0x0000003c3624d981 */ /* 0x000168000c1e1d00 */
[----:B------:R0:W5:Y:S02]  /*fde0*/  @!P6 LDG.E.128 R32, desc[UR60][R54.64+0x80] ;  /* 0x0000803c3620e981 */ /* 0x000164000c1e1d00 */
.L_x_2484:
[----:B------:R-:W-:Y:S05]  /*fdf0*/  BSYNC B1 ;  /* 0x0000000000017941 */ /* 0x000fea0003800000 */
.L_x_2483:
[----:B------:R-:W-:Y:S01]  /*fe00*/  IMAD.MOV.U32 R0, RZ, RZ, R4 ;  /* 0x000000ffff007224 */ /* 0x000fe200078e0004 */
[----:B------:R-:W1:Y:S01]  /*fe10*/  LDC R92, c[0x0][0x428] ;  /* 0x00010a00ff5c7b82 */ /* 0x000e620000000800 */
[----:B------:R-:W-:Y:S01]  /*fe20*/  IMAD.MOV.U32 R3, RZ, RZ, R5 ;  /* 0x000000ffff037224 */ /* 0x000fe200078e0005 */
[----:B------:R-:W-:Y:S01]  /*fe30*/  BSSY B1, `(.L_x_2485) ;  /* 0x0000049000017945 */ /* 0x000fe20003800000 */
[----:B------:R-:W-:Y:S01]  /*fe40*/  IMAD.MOV.U32 R20, RZ, RZ, R27 ;  /* 0x000000ffff147224 */ /* 0x000fe200078e001b */
[----:B------:R-:W-:Y:S02]  /*fe50*/  PRMT R108, R56, 0x5410, R57 ;  /* 0x00005410386c7816 */ /* 0x000fe40000000039 */
[----:B------:R-:W-:Y:S02]  /*fe60*/  CS2R R64, SRZ ;  /* 0x0000000000407805 */ /* 0x000fe4000001ff00 */
[----:B------:R-:W-:Y:S01]  /*fe70*/  PRMT R109, R0, 0x5410, R3 ;  /* 0x00005410006d7816 */ /* 0x000fe20000000003 */
[----:B------:R-:W-:Y:S01]  /*fe80*/  IMAD.MOV.U32 R3, RZ, RZ, R24 ;  /* 0x000000ffff037224 */ /* 0x000fe200078e0018 */
[----:B------:R-:W-:-:S02]  /*fe90*/  MOV R0, R26 ;  /* 0x0000001a00007202 */ /* 0x000fc40000000f00 */
[----:B------:R-:W-:Y:S02]  /*fea0*/  CS2R R56, SRZ ;  /* 0x0000000000387805 */ /* 0x000fe4000001ff00 */
[----:B------:R-:W-:Y:S01]  /*feb0*/  PRMT R114, R20, 0x7610, R114 ;  /* 0x0000761014727816 */ /* 0x000fe20000000072 */
[----:B------:R-:W-:Y:S01]  /*fec0*/  IMAD.MOV.U32 R20, RZ, RZ, R29 ;  /* 0x000000ffff147224 */ /* 0x000fe200078e001d */
[----:B------:R-:W-:Y:S02]  /*fed0*/  PRMT R115, R115, 0x5410, R0 ;  /* 0x0000541073737816 */ /* 0x000fe40000000000 */
[----:B0-----:R-:W-:Y:S02]  /*fee0*/  CS2R R54, SRZ ;  /* 0x0000000000367805 */ /* 0x001fe4000001ff00 */
[----:B------:R-:W-:Y:S02]  /*fef0*/  MOV R0, R25 ;  /* 0x0000001900007202 */ /* 0x000fe40000000f00 */
[----:B------:R-:W-:-:S02]  /*ff00*/  CS2R R52, SRZ ;  /* 0x0000000000347805 */ /* 0x000fc4000001ff00 */
[----:B------:R-:W-:Y:S01]  /*ff10*/  PRMT R116, R3, 0x7610, R116 ;  /* 0x0000761003747816 */ /* 0x000fe20000000074 */
[----:B------:R-:W-:Y:S01]  /*ff20*/  IMAD.MOV.U32 R3, RZ, RZ, R28 ;  /* 0x000000ffff037224 */ /* 0x000fe200078e001c */
[----:B------:R-:W-:Y:S02]  /*ff30*/  PRMT R117, R0, 0x5410, R20 ;  /* 0x0000541000757816 */ /* 0x000fe40000000014 */
        /* <DEDUP_REMOVED lines=11> */
[----:B------:R-:W-:Y:S01]  /*fff0*/  PRMT R110, R0, 0x5410, R20 ;  /* 0x00005410006e7816 */ /* 0x000fe20000000014 */
[----:B------:R-:W-:Y:S01]  /*10000*/  IMAD.MOV.U32 R0, RZ, RZ, R47 ;  /* 0x000000ffff007224 */ /* 0x000fe200078e002f */
[----:B------:R-:W-:Y:S01]  /*10010*/  CS2R R80, SRZ ;  /* 0x0000000000507805 */ /* 0x000fe2000001ff00 */
[----:B-----5:R-:W-:Y:S01]  /*10020*/  IMAD.MOV.U32 R20, RZ, RZ, R35 ;  /* 0x000000ffff147224 */ /* 0x020fe200078e0023 */
[----:B------:R-:W-:Y:S02]  /*10030*/  CS2R R66, SRZ ;  /* 0x0000000000427805 */ /* 0x000fe4000001ff00 */
[----:B------:R-:W-:-:S02]  /*10040*/  CS2R R68, SRZ ;  /* 0x0000000000447805 */ /* 0x000fc4000001ff00 */
[----:B------:R-:W-:Y:S02]  /*10050*/  PRMT R111, R3, 0x5410, R0 ;  /* 0x00005410036f7816 */ /* 0x000fe40000000000 */
[----:B------:R-:W-:Y:S02]  /*10060*/  CS2R R70, SRZ ;  /* 0x0000000000467805 */ /* 0x000fe4000001ff00 */
[----:B------:R-:W-:Y:S02]  /*10070*/  MOV R3, R34 ;  /* 0x0000002200037202 */ /* 0x000fe40000000f00 */
[----:B------:R-:W-:Y:S02]  /*10080*/  CS2R R72, SRZ ;  /* 0x0000000000487805 */ /* 0x000fe4000001ff00 */
[----:B------:R-:W-:Y:S02]  /*10090*/  CS2R R74, SRZ ;  /* 0x00000000004a7805 */ /* 0x000fe4000001ff00 */
[----:B------:R-:W-:-:S02]  /*100a0*/  CS2R R76, SRZ ;  /* 0x00000000004c7805 */ /* 0x000fc4000001ff00 */
[----:B------:R-:W-:Y:S02]  /*100b0*/  PRMT R100, R3, 0x5410, R20 ;  /* 0x0000541003647816 */ /* 0x000fe40000000014 */
[----:B------:R-:W-:Y:S02]  /*100c0*/  CS2R R78, SRZ ;  /* 0x00000000004e7805 */ /* 0x000fe4000001ff00 */
[----:B------:R-:W-:Y:S01]  /*100d0*/  CS2R R82, SRZ ;  /* 0x0000000000527805 */ /* 0x000fe2000001ff00 */
[----:B-1----:R-:W-:Y:S06]  /*100e0*/  @P2 BRA `(.L_x_2486) ;  /* 0x0000000000742947 */ /* 0x002fec0003800000 */
        /* <DEDUP_REMOVED lines=16> */
[----:B------:R-:W-:Y:S02]  /*101f0*/  LEA.HI.X R52, R14, R11, R15, 0x6, P4 ;  /* 0x0000000b0e347211 */ /* 0x000fe400020f340f */
[----:B------:R-:W-:Y:S02]  /*10200*/  CS2R R58, SRZ ;  /* 0x00000000003a7805 */ /* 0x000fe4000001ff00 */
[----:B------:R-:W-:Y:S02]  /*10210*/  LEA.HI.X R89, R3, UR5, R20, 0x1, P5 ;  /* 0x0000000503597c11 */ /* 0x000fe4000a8f0c14 */
        /* <DEDUP_REMOVED lines=10> */
.L_x_2486:
[----:B------:R-:W-:Y:S05]  /*102c0*/  BSYNC B1 ;  /* 0x0000000000017941 */ /* 0x000fea0003800000 */
.L_x_2485:
        /* <DEDUP_REMOVED lines=23> */
[----:B------:R-:W-:Y:S02]  /*10440*/  ISETP.GE.AND P6, PT, R212, UR6, PT ;  /* 0x00000006d4007c0c */ /* 0x000fe4000bfc6270 */
[----:B------:R-:W-:Y:S02]  /*10450*/  LEA.HI.X R11, R95, UR7, R12, 0x1, P4 ;  /* 0x000000075f0b7c11 */ /* 0x000fe4000a0f0c0c */
[----:B------:R-:W-:-:S04]  /*10460*/  LEA R12, P4, R93, UR4, 0x1 ;  /* 0x000000045d0c7c11 */ /* 0x000fc8000f8808ff */
[----:B------:R-:W-:Y:S01]  /*10470*/  LEA.HI.X R13, R93, UR5, R0, 0x1, P4 ;  /* 0x000000055d0d7c11 */ /* 0x000fe2000a0f0c00 */
[----:B------:R1:W5:Y:S04]  /*10480*/  @!P5 LDG.E.128 R72, desc[UR60][R10.64] ;  /* 0x0000003c0a48d981 */ /* 0x000368000c1e1d00 */
[----:B------:R1:W5:Y:S04]  /*10490*/  @!P6 LDG.E.128 R76, desc[UR60][R10.64+0x80] ;  /* 0x0000803c0a4ce981 */ /* 0x000368000c1e1d00 */
[----:B------:R1:W5:Y:S04]  /*104a0*/  @!P5 LDG.E.128 R64, desc[UR60][R12.64] ;  /* 0x0000003c0c40d981 */ /* 0x000368000c1e1d00 */
[----:B------:R1:W5:Y:S02]  /*104b0*/  @!P6 LDG.E.128 R68, desc[UR60][R12.64+0x80] ;  /* 0x0000803c0c44e981 */ /* 0x000364000c1e1d00 */
.L_x_2488:
[----:B------:R-:W-:Y:S05]  /*104c0*/  BSYNC B1 ;  /* 0x0000000000017941 */ /* 0x000fea0003800000 */
.L_x_2487:
[----:B0-----:R-:W2:Y:S01]  /*104d0*/  LDL R90, [R1+0x84] ;  /* 0x00008400015a7983 */ /* 0x001ea20000100800 */
[----:B------:R-:W-:Y:S01]  /*104e0*/  ISETP.NE.AND P4, PT, R92, 0x1, PT ;  /* 0x000000015c00780c */ /* 0x000fe20003f85270 */
[----:B-1----:R-:W-:Y:S01]  /*104f0*/  IMAD.MOV.U32 R11, RZ, RZ, R39 ;  /* 0x000000ffff0b7224 */ /* 0x002fe200078e0027 */
[----:B------:R-:W-:Y:S01]  /*10500*/  MOV R10, R38 ;  /* 0x00000026000a7202 */ /* 0x000fe20000000f00 */
[----:B------:R-:W-:Y:S01]  /*10510*/  IMAD.MOV.U32 R0, RZ, RZ, R32 ;  /* 0x000000ffff007224 */ /* 0x000fe200078e0020 */
[----:B------:R-:W-:Y:S01]  /*10520*/  MOV R12, R49 ;  /* 0x00000031000c7202 */ /* 0x000fe20000000f00 */
[----:B------:R-:W-:Y:S01]  /*10530*/  IMAD.MOV.U32 R3, RZ, RZ, R33 ;  /* 0x000000ffff037224 */ /* 0x000fe200078e0021 */
[----:B------:R-:W-:Y:S01]  /*10540*/  PRMT R104, R10, 0x5410, R11 ;  /* 0x000054100a687816 */ /* 0x000fe2000000000b */
[----:B------:R-:W-:Y:S01]  /*10550*/  IMAD.MOV.U32 R10, RZ, RZ, R40 ;  /* 0x000000ffff0a7224 */ /* 0x000fe200078e0028 */
[----:B-----5:R-:W-:Y:S01]  /*10560*/  MOV R13, R56 ;  /* 0x00000038000d7202 */ /* 0x020fe20000000f00 */
[----:B------:R-:W-:Y:S01]  /*10570*/  IMAD.MOV.U32 R11, RZ, RZ, R41 ;  /* 0x000000ffff0b7224 */ /* 0x000fe200078e0029 */
        /* <DEDUP_REMOVED lines=8> */
[----:B------:R-:W0:Y:S01]  /*10600*/  @P4 LDC R0, c[0x0][0x42c] ;  /* 0x00010b00ff004b82 */ /* 0x000e220000000800 */
[----:B------:R-:W-:Y:S01]  /*10610*/  MOV R3, R42 ;  /* 0x0000002a00037202 */ /* 0x000fe20000000f00 */
[----:B------:R-:W-:Y:S01]  /*10620*/  ULDC.64 UR6, c[0x0][0x3e0] ;  /* 0x0000f80000067ab9 */ /* 0x000fe20000000a00 */
[----:B------:R-:W-:Y:S01]  /*10630*/  PRMT R102, R11, 0x5410, R12 ;  /* 0x000054100b667816 */ /* 0x000fe2000000000c */
[----:B------:R-:W-:Y:S01]  /*10640*/  IMAD.MOV.U32 R12, RZ, RZ, R51 ;  /* 0x000000ffff0c7224 */ /* 0x000fe200078e0033 */
[----:B------:R-:W-:Y:S01]  /*10650*/  PRMT R107, R3, 0x5410, R10 ;  /* 0x00005410036b7816 */ /* 0x000fe2000000000a */
[----:B------:R-:W-:Y:S01]  /*10660*/  IMAD.MOV.U32 R10, RZ, RZ, R50 ;  /* 0x000000ffff0a7224 */ /* 0x000fe200078e0032 */
[----:B------:R-:W-:Y:S01]  /*10670*/  PRMT R88, R88, 0x5410, R13 ;  /* 0x0000541058587816 */ /* 0x000fe2000000000d */
[----:B------:R-:W1:Y:S01]  /*10680*/  @P4 LDC R11, c[0x0][0x430] ;  /* 0x00010c00ff0b4b82 */ /* 0x000e620000000800 */
[----:B------:R-:W-:Y:S01]  /*10690*/  IMAD R3, R225, 0x80, R18 ;  /* 0x00000080e1037824 */ /* 0x000fe200078e0212 */
[----:B------:R-:W-:Y:S01]  /*106a0*/  MOV R20, R52 ;  /* 0x0000003400147202 */ /* 0x000fe20000000f00 */
[----:B------:R-:W-:Y:S01]  /*106b0*/  IMAD.MOV.U32 R13, RZ, RZ, R55 ;  /* 0x000000ffff0d7224 */ /* 0x000fe200078e0037 */
[----:B------:R-:W-:Y:S01]  /*106c0*/  PRMT R103, R10, 0x5410, R12 ;  /* 0x000054100a677816 */ /* 0x000fe2000000000c */
[----:B------:R-:W-:Y:S01]  /*106d0*/  IMAD R3, R222, 0x20, R3 ;  /* 0x00000020de037824 */ /* 0x000fe200078e0203 */
        /* <DEDUP_REMOVED lines=9> */
[----:B0-----:R-:W-:Y:S01]  /*10770*/  @P4 IMAD.HI.U32 R0, R3, R0, RZ ;  /* 0x0000000003004227 */ /* 0x001fe200078e00ff */
[----:B------:R-:W-:-:S02]  /*10780*/  PRMT R97, R10, 0x5410, R20 ;  /* 0x000054100a617816 */ /* 0x000fc40000000014 */
[----:B------:R-:W-:Y:S01]  /*10790*/  PRMT R89, R12, 0x5410, R13 ;  /* 0x000054100c597816 */ /* 0x000fe2000000000d */
[----:B------:R-:W-:Y:S01]  /*107a0*/  IMAD.MOV.U32 R20, RZ, RZ, R80 ;  /* 0x000000ffff147224 */ /* 0x000fe200078e0050 */
[----:B------:R-:W-:Y:S02]  /*107b0*/  MOV R10, R62 ;  /* 0x0000003e000a7202 */ /* 0x000fe40000000f00 */
[----:B-1----:R-:W-:Y:S01]  /*107c0*/  @P4 SHF.R.U32.HI R3, RZ, R11, R0 ;  /* 0x0000000bff034219 */ /* 0x002fe20000011600 */
[----:B------:R-:W-:Y:S01]  /*107d0*/  IMAD.MOV.U32 R0, RZ, RZ, R61 ;  /* 0x000000ffff007224 */ /* 0x000fe200078e003d */
[----:B------:R-:W-:Y:S01]  /*107e0*/  PRMT R94, R20, 0x7610, R94 ;  /* 0x00007610145e7816 */ /* 0x000fe2000000005e */
[----:B------:R-:W-:Y:S01]  /*107f0*/  IMAD.MOV.U32 R11, RZ, RZ, R63 ;  /* 0x000000ffff0b7224 */ /* 0x000fe200078e003f */
[----:B------:R-:W-:Y:S02]  /*10800*/  SHF.R.S32.HI R13, RZ, 0x1f, R3 ;  /* 0x0000001fff0d7819 */ /* 0x000fe40000011403 */
[----:B------:R-:W-:-:S02]  /*10810*/  PRMT R98, R0, 0x5410, R10 ;  /* 0x0000541000627816 */ /* 0x000fc4000000000a */
[----:B------:R-:W-:Y:S01]  /*10820*/  PRMT R99, R11, 0x7610, R99 ;  /* 0x000076100b637816 */ /* 0x000fe20000000063 */
[----:B------:R-:W-:-:S04]  /*10830*/  IMAD.WIDE.U32 R10, R3, R84, R86 ;  /* 0x00000054030a7225 */ /* 0x000fc800078e0056 */
[C---:B------:R-:W-:Y:S02]  /*10840*/  IMAD R84, R13.reuse, R84, RZ ;  /* 0x000000540d547224 */ /* 0x040fe400078e02ff */
[-C--:B------:R-:W-:Y:S02]  /*10850*/  IMAD R0, R13, R14.reuse, RZ ;  /* 0x0000000e0d007224 */ /* 0x080fe400078e02ff */
[C---:B------:R-:W-:Y:S01]  /*10860*/  IMAD.WIDE.U32 R12, R3.reuse, R14, R8 ;  /* 0x0000000e030c7225 */ /* 0x040fe200078e0008 */
[----:B------:R-:W-:Y:S01]  /*10870*/  LEA R8, P4, R10, UR4, 0x1 ;  /* 0x000000040a087c11 */ /* 0x000fe2000f8808ff */
[----:B------:R-:W-:Y:S01]  /*10880*/  UMOV UR4, 0xffffffff ;  /* 0xffffffff00047882 */ /* 0x000fe20000000000 */
[----:B------:R-:W-:Y:S01]  /*10890*/  MOV R14, R81 ;  /* 0x00000051000e7202 */ /* 0x000fe20000000f00 */
[C---:B------:R-:W-:Y:S02]  /*108a0*/  IMAD R9, R3.reuse, R85, R84 ;  /* 0x0000005503097224 */ /* 0x040fe400078e0254 */
[----:B------:R-:W-:Y:S01]  /*108b0*/  IMAD R3, R3, R15, R0 ;  /* 0x0000000f03037224 */ /* 0x000fe200078e0200 */
[----:B------:R-:W-:Y:S01]  /*108c0*/  LEA R0, P5, R12, UR6, 0x1 ;  /* 0x000000060c007c11 */ /* 0x000fe2000f8a08ff */
[----:B------:R-:W-:Y:S01]  /*108d0*/  IMAD.IADD R9, R11, 0x1, R9 ;  /* 0x000000010b097824 */ /* 0x000fe200078e0209 */
[----:B------:R-:W-:Y:S01]  /*108e0*/  PRMT R94, R94, 0x5410, R14 ;  /* 0x000054105e5e7816 */ /* 0x000fe2000000000e */
[----:B------:R-:W-:Y:S01]  /*108f0*/  IMAD.MOV.U32 R15, RZ, RZ, R82 ;  /* 0x000000ffff0f7224 */ /* 0x000fe200078e0052 */
[----:B------:R-:W-:-:S02]  /*10900*/  IADD3 R3, R13, R3, RZ ;  /* 0x000000030d037210 */ /* 0x000fc40007ffe0ff */
[----:B------:R-:W-:Y:S02]  /*10910*/  LEA.HI.X R9, R10, UR5, R9, 0x1, P4 ;  /* 0x000000050a097c11 */ /* 0x000fe4000a0f0c09 */
[----:B------:R-:W-:Y:S02]  /*10920*/  LEA.HI.X R3, R12, UR7, R3, 0x1, P5 ;  /* 0x000000070c037c11 */ /* 0x000fe4000a8f0c03 */
[----:B------:R-:W-:Y:S02]  /*10930*/  PRMT R95, R15, 0x7610, R95 ;  /* 0x000076100f5f7816 */ /* 0x000fe4000000005f */
[----:B--2---:R-:W-:Y:S01]  /*10940*/  LEA.HI R10, R90, R90, RZ, 0x1 ;  /* 0x0000005a5a0a7211 */ /* 0x004fe200078f08ff */
[----:B------:R-:W-:Y:S06]  /*10950*/  BRA.DIV UR4, `(.L_x_2489) ;  /* 0x000001e204bc7947 */ /* 0x000fec000b800000 */
.L_x_2740:
[----:B------:R-:W-:-:S03]  /*10960*/  UMOV UR4, 0xffffffff ;  /* 0xffffffff00047882 */ /* 0x000fc60000000000 */
[----:B------:R-:W-:Y:S05]  /*10970*/  BRA.DIV UR4, `(.L_x_2490) ;  /* 0x000001e204dc7947 */ /* 0x000fea000b800000 */
.L_x_2743:
[----:B------:R-:W-:-:S03]  /*10980*/  UMOV UR4, 0xffffffff ;  /* 0xffffffff00047882 */ /* 0x000fc60000000000 */
[----:B------:R-:W-:Y:S05]  /*10990*/  BRA.DIV UR4, `(.L_x_2491) ;  /* 0x000001e204fc7947 */ /* 0x000fea000b800000 */
.L_x_2746:
[----:B------:R-:W-:-:S03]  /*109a0*/  UMOV UR4, 0xffffffff ;  /* 0xffffffff00047882 */ /* 0x000fc60000000000 */
[----:B------:R-:W-:Y:S05]  /*109b0*/  BRA.DIV UR4, `(.L_x_2492) ;  /* 0x000001e6041c7947 */ /* 0x000fea000b800000 */
.L_x_2749:
[----:B------:R-:W-:-:S03]  /*109c0*/  UMOV UR4, 0xffffffff ;  /* 0xffffffff00047882 */ /* 0x000fc60000000000 */
[----:B------:R-:W-:Y:S05]  /*109d0*/  BRA.DIV UR4, `(.L_x_2493) ;  /* 0x000001e6043c7947 */ /* 0x000fea000b800000 */
.L_x_2752:
[----:B------:R-:W-:-:S03]  /*109e0*/  UMOV UR4, 0xffffffff ;  /* 0xffffffff00047882 */ /* 0x000fc60000000000 */
[----:B------:R-:W-:Y:S05]  /*109f0*/  BRA.DIV UR4, `(.L_x_2494) ;  /* 0x000001e6045c7947 */ /* 0x000fea000b800000 */
.L_x_2755:
[----:B------:R-:W-:-:S03]  /*10a00*/  UMOV UR4, 0xffffffff ;  /* 0xffffffff00047882 */ /* 0x000fc60000000000 */
[----:B------:R-:W-:Y:S05]  /*10a10*/  BRA.DIV UR4, `(.L_x_2495) ;  /* 0x000001e6047c7947 */ /* 0x000fea000b800000 */
.L_x_2758:
[----:B------:R-:W-:-:S03]  /*10a20*/  UMOV UR4, 0xffffffff ;  /* 0xffffffff00047882 */ /* 0x000fc60000000000 */
[----:B------:R-:W-:Y:S05]  /*10a30*/  BRA.DIV UR4, `(.L_x_2496) ;  /* 0x000001e6049c7947 */ /* 0x000fea000b800000 */
.L_x_2761:
[----:B------:R-:W-:-:S03]  /*10a40*/  UMOV UR4, 0xffffffff ;  /* 0xffffffff00047882 */ /* 0x000fc60000000000 */
[----:B------:R-:W-:Y:S05]  /*10a50*/  BRA.DIV UR4, `(.L_x_2497) ;  /* 0x000001e604bc7947 */ /* 0x000fea000b800000 */
.L_x_2764:
[----:B------:R-:W-:-:S03]  /*10a60*/  UMOV UR4, 0xffffffff ;  /* 0xffffffff00047882 */ /* 0x000fc60000000000 */
[----:B------:R-:W-:Y:S05]  /*10a70*/  BRA.DIV UR4, `(.L_x_2498) ;  /* 0x000001e604dc7947 */ /* 0x000fea000b800000 */
.L_x_2767:
[----:B------:R-:W-:-:S03]  /*10a80*/  UMOV UR4, 0xffffffff ;  /* 0xffffffff00047882 */ /* 0x000fc60000000000 */
[----:B------:R-:W-:Y:S05]  /*10a90*/  BRA.DIV UR4, `(.L_x_2499) ;  /* 0x000001e604fc7947 */ /* 0x000fea000b800000 */
.L_x_2770:
[----:B------:R-:W-:-:S03]  /*10aa0*/  UMOV UR4, 0xffffffff ;  /* 0xffffffff00047882 */ /* 0x000fc60000000000 */
[----:B------:R-:W-:Y:S05]  /*10ab0*/  BRA.DIV UR4, `(.L_x_2500) ;  /* 0x000001ea041c7947 */ /* 0x000fea000b800000 */
.L_x_2773:
[----:B------:R-:W-:-:S03]  /*10ac0*/  UMOV UR4, 0xffffffff ;  /* 0xffffffff00047882 */ /* 0x000fc60000000000 */
[----:B------:R-:W-:Y:S05]  /*10ad0*/  BRA.DIV UR4, `(.L_x_2501) ;  /* 0x000001ea043c7947 */ /* 0x000fea000b800000 */
.L_x_2776:
[----:B------:R-:W-:Y:S01]  /*10ae0*/  UMOV UR4, 0xffffffff ;  /* 0xffffffff00047882 */ /* 0x000fe20000000000 */
[----:B------:R-:W-:Y:S02]  /*10af0*/  LOP3.LUT R10, R10, 0xfffffffe, RZ, 0xc0, !PT ;  /* 0xfffffffe0a0a7812 */ /* 0x000fe400078ec0ff */
[----:B------:R-:W-:Y:S05]  /*10b00*/  BRA.DIV UR4, `(.L_x_2502) ;  /* 0x000001ea04587947 */ /* 0x000fea000b800000 */
.L_x_2779:
[----:B------:R-:W-:Y:S01]  /*10b10*/  UMOV UR4, 0xffffffff ;  /* 0xffffffff00047882 */ /* 0x000fe20000000000 */
[----:B------:R-:W-:Y:S02]  /*10b20*/  IMAD.IADD R9, R90, 0x1, -R10 ;  /* 0x000000015a097824 */ /* 0x000fe400078e0a0a */
[----:B------:R-:W-:Y:S05]  /*10b30*/  BRA.DIV UR4, `(.L_x_2503) ;  /* 0x000001ea04747947 */ /* 0x000fea000b800000 */
.L_x_2782:
[----:B------:R-:W-:Y:S01]  /*10b40*/  UMOV UR4, 0xffffffff ;  /* 0xffffffff00047882 */ /* 0x000fe20000000000 */
[----:B------:R-:W-:Y:S01]  /*10b50*/  SHF.L.U32 R9, R9, 0x1f, RZ ;  /* 0x0000001f09097819 */ /* 0x000fe200000006ff */
[----:B------:R-:W-:Y:S01]  /*10b60*/  IMAD.MOV.U32 R3, RZ, RZ, R83 ;  /* 0x000000ffff037224 */ /* 0x000fe200078e0053 */
[----:B------:R-:W-:Y:S06]  /*10b70*/  BRA.DIV UR4, `(.L_x_2504) ;  /* 0x000001ea048c7947 */ /* 0x000fec000b800000 */
.L_x_2785:
[----:B------:R-:W0:Y:S01]  /*10b80*/  SYNCS.PHASECHK.TRANS64.TRYWAIT P4, [R16+URZ+0x38800], R9 ;  /* 0x03880009100075a7 */ /* 0x000e22000808017f */
[----:B------:R-:W-:Y:S01]  /*10b90*/  PRMT R99, R99, 0x5410, R3 ;  /* 0x0000541063637816 */ /* 0x000fe20000000003 */
[----:B------:R-:W-:Y:S01]  /*10ba0*/  IMAD.MOV.U32 R8, RZ, RZ, R66 ;  /* 0x000000ffff087224 */ /* 0x000fe200078e0042 */
[----:B------:R-:W-:Y:S01]  /*10bb0*/  MOV R10, R67 ;  /* 0x00000043000a7202 */ /* 0x000fe20000000f00 */
[----:B------:R-:W-:Y:S01]  /*10bc0*/  IMAD.MOV.U32 R3, RZ, RZ, R65 ;  /* 0x000000ffff037224 */ /* 0x000fe200078e0041 */
[----:B------:R-:W-:Y:S01]  /*10bd0*/  MOV R0, R64 ;  /* 0x0000004000007202 */ /* 0x000fe20000000f00 */
[----:B------:R-:W-:Y:S01]  /*10be0*/  BSSY B1, `(.L_x_2505) ;  /* 0x0000018000017945 */ /* 0x000fe20003800000 */
        /* <DEDUP_REMOVED lines=18> */
[----:B------:R-:W-:Y:S02]  /*10d10*/  PRMT R86, R3, 0x5410, R8 ;  /* 0x0000541003567816 */ /* 0x000fe40000000008 */
[----:B------:R-:W-:-:S02]  /*10d20*/  PRMT R87, R10, 0x7610, R87 ;  /* 0x000076100a577816 */ /* 0x000fc40000000057 */
[----:B------:R-:W-:Y:S02]  /*10d30*/  LEA.HI R3, R0, R212, RZ, 0x3 ;  /* 0x000000d400037211 */ /* 0x000fe400078f18ff */
[----:B------:R-:W-:Y:S01]  /*10d40*/  MOV R8, R79 ;  /* 0x0000004f00087202 */ /* 0x000fe20000000f00 */
[----:B0-----:R-:W-:Y:S06]  /*10d50*/  @!P4 BRA `(.L_x_2506) ;  /* 0x000001e8003cc947 */ /* 0x001fec0003800000 */
.L_x_2786:
[----:B------:R-:W-:Y:S05]  /*10d60*/  BSYNC B1 ;  /* 0x0000000000017941 */ /* 0x000fea0003800000 */
.L_x_2505:
        /* <DEDUP_REMOVED lines=10> */
[--C-:B------:R-:W-:Y:S01]  /*10e10*/  HADD2.F32 R129, -RZ, R117.reuse.H0_H0 ;  /* 0x20000075ff817230 */ /* 0x100fe20000004100 */
[--C-:B------:R-:W-:Y:S01]  /*10e20*/  SHF.R.U64 R28, R28, 0x10, R29.reuse ;  /* 0x000000101c1c7819 */ /* 0x100fe2000000121d */
[----:B------:R-:W-:Y:S01]  /*10e30*/  HADD2.F32 R127, -RZ, R117.H1_H1 ;  /* 0x30000075ff7f7230 */ /* 0x000fe20000004100 */
[----:B------:R-:W-:Y:S01]  /*10e40*/  SHF.R.S32.HI R11, RZ, 0x1f, R8 ;  /* 0x0000001fff0b7819 */ /* 0x000fe20000011408 */
[----:B0-----:R-:W-:Y:S01]  /*10e50*/  IMAD.SHL.U32 R9, R8, 0x8, RZ ;  /* 0x0000000808097824 */ /* 0x001fe200078e00ff */
[----:B------:R-:W-:Y:S02]  /*10e60*/  SHF.R.U32.HI R29, RZ, 0x10, R29 ;  /* 0x00000010ff1d7819 */ /* 0x000fe4000001161d */
[----:B------:R-:W-:Y:S02]  /*10e70*/  LEA.HI R11, R11, R8, RZ, 0x3 ;  /* 0x000000080b0b7211 */ /* 0x000fe400078f18ff */
[----:B------:R-:W-:Y:S01]  /*10e80*/  LOP3.LUT R9, R9, 0x38, RZ, 0xc0, !PT ;  /* 0x0000003809097812 */ /* 0x000fe200078ec0ff */
[----:B------:R-:W-:Y:S01]  /*10e90*/  HADD2.F32 R126, -RZ, R29.H0_H0 ;  /* 0x2000001dff7e7230 */ /* 0x000fe20000004100 */
[----:B------:R-:W-:Y:S01]  /*10ea0*/  SHF.R.U32.HI R120, RZ, 0x10, R25 ;  /* 0x00000010ff787819 */ /* 0x000fe20000011619 */
[----:B------:R-:W-:Y:S01]  /*10eb0*/  IMAD.SHL.U32 R11, R11, 0x400, RZ ;  /* 0x000004000b0b7824 */ /* 0x000fe200078e00ff */
[----:B------:R-:W-:-:S02]  /*10ec0*/  LOP3.LUT R8, R9, 0x1c0, R234, 0xf8, !PT ;  /* 0x000001c009087812 */ /* 0x000fc400078ef8ea */
[----:B------:R-:W-:Y:S01]  /*10ed0*/  SHF.R.U64 R24, R24, 0x10, R25 ;  /* 0x0000001018187819 */ /* 0x000fe20000001219 */
[----:B------:R-:W-:Y:S01]  /*10ee0*/  HADD2.F32 R120, -RZ, R120.H0_H0 ;  /* 0x20000078ff787230 */ /* 0x000fe20000004100 */
[----:B------:R-:W-:Y:S02]  /*10ef0*/  LOP3.LUT R12, R8, R235, RZ, 0x3c, !PT ;  /* 0x000000eb080c7212 */ /* 0x000fe400078e3cff */
[----:B------:R-:W-:Y:S02]  /*10f00*/  LOP3.LUT R13, R11, 0x7fffe000, RZ, 0xc0, !PT ;  /* 0x7fffe0000b0d7812 */ /* 0x000fe400078ec0ff */
[----:B------:R-:W0:Y:S01]  /*10f10*/  LDS.128 R8, [R21] ;  /* 0x0000000015087984 */ /* 0x000e220000000c00 */
[----:B------:R-:W-:Y:S02]  /*10f20*/  SHF.R.U64 R25, R30, 0x10, R31 ;  /* 0x000000101e197819 */ /* 0x000fe4000000121f */
[----:B------:R-:W-:Y:S02]  /*10f30*/  IADD3 R13, R12, R13, R236 ;  /* 0x0000000d0c0d7210 */ /* 0x000fe40007ffe0ec */
[----:B------:R-:W-:Y:S01]  /*10f40*/  SHF.R.U64 R26, R26, 0x10, R27 ;  /* 0x000000101a1a7819 */ /* 0x000fe2000000121b */
[----:B------:R-:W-:Y:S01]  /*10f50*/  HADD2.F32 R25, -RZ, R25.H0_H0 ;  /* 0x20000019ff197230 */ /* 0x000fe20000004100 */
[----:B------:R-:W-:-:S02]  /*10f60*/  LEA R112, R13, R16, 0x1 ;  /* 0x000000100d707211 */ /* 0x000fc400078e08ff */
[----:B------:R-:W-:Y:S02]  /*10f70*/  SHF.R.U32.HI R30, RZ, 0x10, R31 ;  /* 0x00000010ff1e7819 */ /* 0x000fe4000001161f */
[----:B------:R-:W-:Y:S01]  /*10f80*/  SHF.R.U32.HI R27, RZ, 0x10, R27 ;  /* 0x00000010ff1b7819 */ /* 0x000fe2000001161b */
[----:B------:R-:W1:Y:S02]  /*10f90*/  LDS.128 R12, [R112+0x14400] ;  /* 0x01440000700c7984 */ /* 0x000e640000000c00 */
[----:B------:R-:W-:Y:S02]  /*10fa0*/  HADD2.F32 R30, -RZ, R30.H0_H0 ;  /* 0x2000001eff1e7230 */ /* 0x000fe40000004100 */
[--C-:B0-----:R-:W-:Y:S02]  /*10fb0*/  HADD2.F32 R122, -RZ, R9.reuse.H0_H0 ;  /* 0x20000009ff7a7230 */ /* 0x101fe40000004100 */
[----:B------:R-:W-:Y:S02]  /*10fc0*/  HADD2.F32 R119, -RZ, R9.H1_H1 ;  /* 0x30000009ff777230 */ /* 0x000fe40000004100 */
[----:B------:R-:W-:-:S02]  /*10fd0*/  HADD2.F32 R118, -RZ, R8.H0_H0 ;  /* 0x20000008ff767230 */ /* 0x000fc40000004100 */
[----:B------:R-:W-:Y:S02]  /*10fe0*/  HADD2.F32 R9, -RZ, R10.H0_H0 ;  /* 0x2000000aff097230 */ /* 0x000fe40000004100 */
[--C-:B------:R-:W-:Y:S02]  /*10ff0*/  HADD2.F32 R31, -RZ, R11.reuse.H0_H0 ;  /* 0x2000000bff1f7230 */ /* 0x100fe40000004100 */
[----:B------:R-:W-:Y:S02]  /*11000*/  HADD2.F32 R11, -RZ, R11.H1_H1 ;  /* 0x3000000bff0b7230 */ /* 0x000fe40000004100 */
[--C-:B-1----:R-:W-:Y:S02]  /*11010*/  HADD2.F32 R124, -RZ, R13.reuse.H0_H0 ;  /* 0x2000000dff7c7230 */ /* 0x102fe40000004100 */
[----:B------:R-:W-:Y:S02]  /*11020*/  HADD2.F32 R125, -RZ, R13.H1_H1 ;  /* 0x3000000dff7d7230 */ /* 0x000fe40000004100 */
[----:B------:R-:W-:-:S02]  /*11030*/  HADD2.F32 R123, -RZ, R12.H0_H0 ;  /* 0x2000000cff7b7230 */ /* 0x000fc40000004100 */
[C---:B------:R-:W-:Y:S01]  /*11040*/  FMUL.FTZ R13, R124.reuse, R129 ;  /* 0x000000817c0d7220 */ /* 0x040fe20000410000 */
[-C--:B------:R-:W-:Y:S01]  /*11050*/  FMUL.FTZ R131, R124, R127.reuse ;  /* 0x0000007f7c837220 */ /* 0x080fe20000410000 */
[C---:B------:R-:W-:Y:S01]  /*11060*/  FMUL.FTZ R128, R125.reuse, R120 ;  /* 0x000000787d807220 */ /* 0x040fe20000410000 */
[--C-:B------:R-:W-:Y:S02]  /*11070*/  HADD2.F32 R124, -RZ, R116.reuse.H1_H1 ;  /* 0x30000074ff7c7230 */ /* 0x100fe40000004100 */
[C---:B------:R-:W-:Y:S01]  /*11080*/  FFMA.FTZ R13, R122.reuse, R127, -R13 ;  /* 0x0000007f7a0d7223 */ /* 0x040fe2000001080d */
[----:B------:R-:W-:Y:S02]  /*11090*/  HADD2.F32 R127, -RZ, R116.H0_H0 ;  /* 0x20000074ff7f7230 */ /* 0x000fe40000004100 */
[----:B------:R-:W-:Y:S01]  /*110a0*/  FMUL.FTZ R130, R125, R126 ;  /* 0x0000007e7d827220 */ /* 0x000fe20000410000 */
[----:B------:R-:W-:Y:S01]  /*110b0*/  FFMA.FTZ R29, R122, R129, R131 ;  /* 0x000000817a1d7223 */ /* 0x000fe20000010083 */
[----:B------:R-:W-:-:S02]  /*110c0*/  HADD2.F32 R121, -RZ, R14.H0_H0 ;  /* 0x2000000eff797230 */ /* 0x000fc40000004100 */
[----:B------:R-:W-:Y:S01]  /*110d0*/  FFMA.FTZ R116, R119, R126, -R128 ;  /* 0x0000007e77747223 */ /* 0x000fe20000010880 */
[----:B------:R-:W-:Y:S01]  /*110e0*/  FMUL.FTZ R125, R123, R127 ;  /* 0x0000007f7b7d7220 */ /* 0x000fe20000410000 */
[--C-:B------:R-:W-:Y:S02]  /*110f0*/  HADD2.F32 R122, -RZ, R115.reuse.H1_H1 ;  /* 0x30000073ff7a7230 */ /* 0x100fe40000004100 */
[----:B------:R-:W-:Y:S01]  /*11100*/  FFMA.FTZ R120, R119, R120, R130 ;  /* 0x0000007877787223 */ /* 0x000fe20000010082 */
[-C--:B------:R-:W-:Y:S01]  /*11110*/  FMUL.FTZ R126, R123, R124.reuse ;  /* 0x0000007c7b7e7220 */ /* 0x080fe20000410000 */
[----:B------:R-:W-:Y:S01]  /*11120*/  FFMA.FTZ R119, R118, R124, -R125 ;  /* 0x0000007c76777223 */ /* 0x000fe2000001087d */
[----:B------:R-:W-:Y:S02]  /*11130*/  HADD2.F32 R124, -RZ, R115.H0_H0 ;  /* 0x20000073ff7c7230 */ /* 0x000fe40000004100 */
[----:B------:R-:W-:Y:S01]  /*11140*/  FMUL.FTZ R130, R121, R122 ;  /* 0x0000007a79827220 */ /* 0x000fe20000410000 */
[----:B------:R-:W-:-:S02]  /*11150*/  HADD2.F32 R117, -RZ, R15.H0_H0 ;  /* 0x2000000fff757230 */ /* 0x000fc40000004100 */
[----:B------:R-:W-:Y:S01]  /*11160*/  FFMA.FTZ R118, R118, R127, R126 ;  /* 0x0000007f76767223 */ /* 0x000fe2000001007e */
[--C-:B------:R-:W-:Y:S02]  /*11170*/  HADD2.F32 R128, -RZ, R114.reuse.H0_H0 ;  /* 0x20000072ff807230 */ /* 0x100fe40000004100 */
[-C--:B------:R-:W-:Y:S01]  /*11180*/  FMUL.FTZ R132, R121, R124.reuse ;  /* 0x0000007c79847220 */ /* 0x080fe20000410000 */
[----:B------:R-:W-:Y:S02]  /*11190*/  HADD2.F32 R126, -RZ, R114.H1_H1 ;  /* 0x30000072ff7e7230 */ /* 0x000fe40000004100 */
[----:B------:R-:W-:Y:S01]  /*111a0*/  FFMA.FTZ R114, R9, R124, -R130 ;  /* 0x0000007c09727223 */ /* 0x000fe20000010882 */
[----:B------:R-:W-:Y:S02]  /*111b0*/  HADD2.F32 R15, -RZ, R15.H1_H1 ;  /* 0x3000000fff0f7230 */ /* 0x000fe40000004100 */
[----:B------:R-:W-:Y:S01]  /*111c0*/  FMUL.FTZ R130, R117, R128 ;  /* 0x0000008075827220 */ /* 0x000fe20000410000 */
[----:B------:R-:W-:-:S02]  /*111d0*/  HADD2.F32 R124, -RZ, R27.H0_H0 ;  /* 0x2000001bff7c7230 */ /* 0x000fc40000004100 */
[----:B------:R-:W-:Y:S01]  /*111e0*/  FMUL.FTZ R117, R117, R126 ;  /* 0x0000007e75757220 */ /* 0x000fe20000410000 */
[----:B------:R-:W-:Y:S01]  /*111f0*/  FFMA.FTZ R122, R9, R122, R132 ;  /* 0x0000007a097a7223 */ /* 0x000fe20000010084 */
[----:B------:R-:W-:Y:S01]  /*11200*/  FFMA.FTZ R130, R31, R126, -R130 ;  /* 0x0000007e1f827223 */ /* 0x000fe20000010882 */
        /* <DEDUP_REMOVED lines=30> */
.L_x_2510:
[----:B------:R-:W-:Y:S05]  /*113f0*/  BSYNC B2 ;  /* 0x0000000000027941 */ /* 0x000fea0003800000 */
.L_x_2509:
[----:B------:R-:W-:Y:S05]  /*11400*/  @P4 BRA `(.L_x_2508) ;  /* 0x0000000400804947 */ /* 0x000fea0003800000 */
[----:B------:R-:W2:Y:S01]  /*11410*/  LDL R119, [R1+0x94] ;  /* 0x0000940001777983 */ /* 0x000ea20000100800 */
[----:B------:R-:W-:Y:S01]  /*11420*/  LEA.HI R113, R113, R20, RZ, 0x1d ;  /* 0x0000001471717211 */ /* 0x000fe200078fe8ff */
[--C-:B-1----:R-:W-:Y:S01]  /*11430*/  HADD2.F32 R112, -RZ, R110.reuse.H1_H1 ;  /* 0x3000006eff707230 */ /* 0x102fe20000004100 */
[----:B------:R-:W-:Y:S01]  /*11440*/  SHF.R.U32.HI R114, RZ, 0x10, R45 ;  /* 0x00000010ff727819 */ /* 0x000fe2000001162d */
[----:B------:R-:W-:Y:S01]  /*11450*/  HADD2.F32 R110, -RZ, R110.H0_H0 ;  /* 0x2000006eff6e7230 */ /* 0x000fe20000004100 */
[----:B------:R-:W-:Y:S01]  /*11460*/  SHF.R.S32.HI R10, RZ, 0x1f, R113 ;  /* 0x0000001fff0a7819 */ /* 0x000fe20000011471 */
[----:B------:R-:W-:Y:S01]  /*11470*/  IMAD.SHL.U32 R8, R113, 0x8, RZ ;  /* 0x0000000871087824 */ /* 0x000fe200078e00ff */
[--C-:B------:R-:W-:Y:S02]  /*11480*/  SHF.R.U64 R25, R4, 0x10, R5.reuse ;  /* 0x0000001004197819 */ /* 0x100fe40000001205 */
[----:B------:R-:W-:Y:S01]  /*11490*/  LEA.HI R10, R10, R113, RZ, 0x3 ;  /* 0x000000710a0a7211 */ /* 0x000fe200078f18ff */
[--C-:B------:R-:W-:Y:S01]  /*114a0*/  HADD2.F32 R113, -RZ, R109.reuse.H1_H1 ;  /* 0x3000006dff717230 */ /* 0x100fe20000004100 */
[----:B0-----:R-:W-:Y:S01]  /*114b0*/  LOP3.LUT R9, R8, 0x38, RZ, 0xc0, !PT ;  /* 0x0000003808097812 */ /* 0x001fe200078ec0ff */
[----:B------:R-:W-:Y:S01]  /*114c0*/  HADD2.F32 R109, -RZ, R109.H0_H0 ;  /* 0x2000006dff6d7230 */ /* 0x000fe20000004100 */
[----:B------:R-:W-:Y:S01]  /*114d0*/  SHF.R.U32.HI R115, RZ, 0x10, R5 ;  /* 0x00000010ff737819 */ /* 0x000fe20000011605 */
[----:B------:R-:W-:Y:S01]  /*114e0*/  IMAD.SHL.U32 R10, R10, 0x400, RZ ;  /* 0x000004000a0a7824 */ /* 0x000fe200078e00ff */
[----:B------:R-:W-:Y:S01]  /*114f0*/  LOP3.LUT R8, R9, 0x1c0, R234, 0xf8, !PT ;  /* 0x000001c009087812 */ /* 0x000fe200078ef8ea */
[----:B------:R-:W-:Y:S01]  /*11500*/  HADD2.F32 R25, -RZ, R25.H0_H0 ;  /* 0x20000019ff197230 */ /* 0x000fe20000004100 */
[----:B------:R-:W-:Y:S01]  /*11510*/  SHF.R.U64 R4, R46, 0x10, R47 ;  /* 0x000000102e047819 */ /* 0x000fe2000000122f */
[----:B------:R-:W-:Y:S01]  /*11520*/  HADD2.F32 R115, -RZ, R115.H0_H0 ;  /* 0x20000073ff737230 */ /* 0x000fe20000004100 */
[----:B------:R-:W-:-:S02]  /*11530*/  LOP3.LUT R12, R8, R235, RZ, 0x3c, !PT ;  /* 0x000000eb080c7212 */ /* 0x000fc400078e3cff */
[----:B------:R-:W-:Y:S02]  /*11540*/  LOP3.LUT R13, R10, 0x7fffe000, RZ, 0xc0, !PT ;  /* 0x7fffe0000a0d7812 */ /* 0x000fe400078ec0ff */
[----:B------:R-:W-:Y:S02]  /*11550*/  SHF.R.U64 R24, R44, 0x10, R45 ;  /* 0x000000102c187819 */ /* 0x000fe4000000122d */
[----:B------:R-:W-:Y:S02]  /*11560*/  IADD3 R13, R12, R13, R236 ;  /* 0x0000000d0c0d7210 */ /* 0x000fe40007ffe0ec */
[----:B------:R-:W-:Y:S02]  /*11570*/  SHF.R.U32.HI R46, RZ, 0x10, R47 ;  /* 0x00000010ff2e7819 */ /* 0x000fe4000001162f */
[----:B------:R-:W-:Y:S02]  /*11580*/  LEA R21, R13, R16, 0x1 ;  /* 0x000000100d157211 */ /* 0x000fe400078e08ff */
[--C-:B------:R-:W-:Y:S01]  /*11590*/  SHF.R.U64 R5, R6, 0x10, R7.reuse ;  /* 0x0000001006057819 */ /* 0x100fe20000001207 */
[----:B------:R-:W-:Y:S01]  /*115a0*/  HADD2.F32 R46, -RZ, R46.H0_H0 ;  /* 0x2000002eff2e7230 */ /* 0x000fe20000004100 */
[----:B------:R-:W-:Y:S01]  /*115b0*/  SHF.R.U32.HI R6, RZ, 0x10, R7 ;  /* 0x00000010ff067819 */ /* 0x000fe20000011607 */
[----:B------:R-:W0:Y:S04]  /*115c0*/  LDS.128 R12, [R21+0x14400] ;  /* 0x01440000150c7984 */ /* 0x000e280000000c00 */
[----:B------:R-:W-:-:S02]  /*115d0*/  HADD2.F32 R6, -RZ, R6.H0_H0 ;  /* 0x20000006ff067230 */ /* 0x000fc40000004100 */
[--C-:B0-----:R-:W-:Y:S02]  /*115e0*/  HADD2.F32 R31, -RZ, R13.reuse.H0_H0 ;  /* 0x2000000dff1f7230 */ /* 0x101fe40000004100 */
[----:B------:R-:W-:Y:S02]  /*115f0*/  HADD2.F32 R44, -RZ, R13.H1_H1 ;  /* 0x3000000dff2c7230 */ /* 0x000fe40000004100 */
[--C-:B------:R-:W-:Y:S02]  /*11600*/  HADD2.F32 R47, -RZ, R15.reuse.H0_H0 ;  /* 0x2000000fff2f7230 */ /* 0x100fe40000004100 */
[C---:B------:R-:W-:Y:S01]  /*11610*/  FMUL.FTZ R13, R31.reuse, R113 ;  /* 0x000000711f0d7220 */ /* 0x040fe20000410000 */
[----:B------:R-:W-:Y:S02]  /*11620*/  HADD2.F32 R27, -RZ, R15.H1_H1 ;  /* 0x3000000fff1b7230 */ /* 0x000fe40000004100 */
[----:B------:R-:W-:Y:S01]  /*11630*/  FMUL.FTZ R15, R31, R112 ;  /* 0x000000701f0f7220 */ /* 0x000fe20000410000 */
[----:B------:R-:W-:-:S02]  /*11640*/  HADD2.F32 R31, -RZ, R114.H0_H0 ;  /* 0x20000072ff1f7230 */ /* 0x000fc40000004100 */
[----:B------:R-:W-:Y:S01]  /*11650*/  FMUL.FTZ R117, R44, R115 ;  /* 0x000000732c757220 */ /* 0x000fe20000410000 */
[----:B------:R-:W-:Y:S02]  /*11660*/  HADD2.F32 R30, -RZ, R12.H0_H0 ;  /* 0x2000000cff1e7230 */ /* 0x000fe40000004100 */
[----:B------:R-:W-:Y:S02]  /*11670*/  HADD2.F32 R45, -RZ, R14.H0_H0 ;  /* 0x2000000eff2d7230 */ /* 0x000fe40000004100 */
[----:B------:R-:W-:Y:S02]  /*11680*/  HADD2.F32 R12, -RZ, R12.H1_H1 ;  /* 0x3000000cff0c7230 */ /* 0x000fe40000004100 */
[----:B------:R-:W-:Y:S01]  /*11690*/  FMUL.FTZ R114, R30, R110 ;  /* 0x0000006e1e727220 */ /* 0x000fe20000410000 */
[----:B------:R-:W-:Y:S01]  /*116a0*/  HADD2.F32 R14, -RZ, R14.H1_H1 ;  /* 0x3000000eff0e7230 */ /* 0x000fe20000004100 */
[----:B--2---:R-:W0:Y:S02]  /*116b0*/  LDS.128 R8, [R119] ;  /* 0x0000000077087984 */ /* 0x004e240000000c00 */
[----:B0-----:R-:W-:-:S02]  /*116c0*/  HADD2.F32 R26, -RZ, R9.H0_H0 ;  /* 0x20000009ff1a7230 */ /* 0x001fc40000004100 */
[----:B------:R-:W-:Y:S02]  /*116d0*/  HADD2.F32 R29, -RZ, R8.H0_H0 ;  /* 0x20000008ff1d7230 */ /* 0x000fe40000004100 */
[----:B------:R-:W-:Y:S02]  /*116e0*/  HADD2.F32 R7, -RZ, R10.H0_H0 ;  /* 0x2000000aff077230 */ /* 0x000fe40000004100 */
[C---:B------:R-:W-:Y:S01]  /*116f0*/  FFMA.FTZ R13, R26.reuse, R112, -R13 ;  /* 0x000000701a0d7223 */ /* 0x040fe2000001080d */
[----:B------:R-:W-:Y:S01]  /*11700*/  FFMA.FTZ R15, R26, R113, R15 ;  /* 0x000000711a0f7223 */ /* 0x000fe2000001000f */
[----:B------:R-:W-:Y:S01]  /*11710*/  FMUL.FTZ R113, R44, R31 ;  /* 0x0000001f2c717220 */ /* 0x000fe20000410000 */
[----:B------:R-:W-:Y:S02]  /*11720*/  HADD2.F32 R112, -RZ, R108.H0_H0 ;  /* 0x2000006cff707230 */ /* 0x000fe40000004100 */
[----:B------:R-:W-:Y:S01]  /*11730*/  FMUL.FTZ R44, R30, R109 ;  /* 0x0000006d1e2c7220 */ /* 0x000fe20000410000 */
[----:B------:R-:W-:-:S02]  /*11740*/  HADD2.F32 R30, -RZ, R111.H0_H0 ;  /* 0x2000006fff1e7230 */ /* 0x000fc40000004100 */
[C---:B------:R-:W-:Y:S01]  /*11750*/  FFMA.FTZ R114, R29.reuse, R109, R114 ;  /* 0x0000006d1d727223 */ /* 0x040fe20000010072 */
[----:B------:R-:W-:Y:S02]  /*11760*/  HADD2.F32 R108, -RZ, R108.H1_H1 ;  /* 0x3000006cff6c7230 */ /* 0x000fe40000004100 */
[----:B------:R-:W-:Y:S01]  /*11770*/  FFMA.FTZ R110, R29, R110, -R44 ;  /* 0x0000006e1d6e7223 */ /* 0x000fe2000001082c */
[C---:B------:R-:W-:Y:S01]  /*11780*/  FMUL.FTZ R116, R45.reuse, R112 ;  /* 0x000000702d747220 */ /* 0x040fe20000410000 */
[----:B------:R-:W-:Y:S02]  /*11790*/  HADD2.F32 R44, -RZ, R111.H1_H1 ;  /* 0x3000006fff2c7230 */ /* 0x000fe40000004100 */
[-C--:B------:R-:W-:Y:S01]  /*117a0*/  FMUL.FTZ R118, R45, R30.reuse ;  /* 0x0000001e2d767220 */ /* 0x080fe20000410000 */
[----:B------:R-:W-:Y:S02]  /*117b0*/  HADD2.F32 R28, -RZ, R9.H1_H1 ;  /* 0x30000009ff1c7230 */ /* 0x000fe40000004100 */
[----:B------:R-:W-:Y:S01]  /*117c0*/  FFMA.FTZ R116, R7, R30, -R116 ;  /* 0x0000001e07747223 */ /* 0x000fe20000010874 */
[----:B------:R-:W-:-:S02]  /*117d0*/  HADD2.F32 R9, -RZ, R11.H0_H0 ;  /* 0x2000000bff097230 */ /* 0x000fc40000004100 */
[C---:B------:R-:W-:Y:S01]  /*117e0*/  FMUL.FTZ R30, R47.reuse, R108 ;  /* 0x0000006c2f1e7220 */ /* 0x040fe20000410000 */
[----:B------:R-:W-:Y:S01]  /*117f0*/  FMUL.FTZ R47, R47, R44 ;  /* 0x0000002c2f2f7220 */ /* 0x000fe20000410000 */
[----:B------:R-:W-:Y:S02]  /*11800*/  HADD2.F32 R11, -RZ, R11.H1_H1 ;  /* 0x3000000bff0b7230 */ /* 0x000fe40000004100 */
[----:B------:R-:W-:Y:S01]  /*11810*/  FFMA.FTZ R118, R7, R112, R118 ;  /* 0x0000007007767223 */ /* 0x000fe20000010076 */
[C---:B------:R-:W-:Y:S01]  /*11820*/  FFMA.FTZ R30, R9.reuse, R44, -R30 ;  /* 0x0000002c091e7223 */ /* 0x040fe2000001081e */
[----:B------:R-:W-:Y:S01]  /*11830*/  FFMA.FTZ R47, R9, R108, R47 ;  /* 0x0000006c092f7223 */ /* 0x000fe2000001002f */
[C---:B------:R-:W-:Y:S01]  /*11840*/  FMUL.FTZ R112, R27.reuse, R6 ;  /* 0x000000061b707220 */ /* 0x040fe20000410000 */
[----:B------:R-:W-:Y:S01]  /*11850*/  FMUL.FTZ R44, R27, R46 ;  /* 0x0000002e1b2c7220 */ /* 0x000fe20000410000 */
[----:B------:R-:W-:Y:S02]  /*11860*/  HADD2.F32 R9, -RZ, R5.H0_H0 ;  /* 0x20000005ff097230 */ /* 0x000fe40000004100 */
[----:B------:R-:W-:Y:S01]  /*11870*/  FFMA.FTZ R26, R28, R31, -R117 ;  /* 0x0000001f1c1a7223 */ /* 0x000fe20000010875 */
[----:B------:R-:W-:-:S02]  /*11880*/  HADD2.F32 R7, -RZ, R24.H0_H0 ;  /* 0x20000018ff077230 */ /* 0x000fc40000004100 */
[C---:B------:R-:W-:Y:S01]  /*11890*/  FFMA.FTZ R45, R11.reuse, R46, -R112 ;  /* 0x0000002e0b2d7223 */ /* 0x040fe20000010870 */
[----:B------:R-:W-:Y:S02]  /*118a0*/  HADD2.F32 R5, -RZ, R4.H0_H0 ;  /* 0x20000004ff057230 */ /* 0x000fe40000004100 */
[----:B------:R-:W-:Y:S01]  /*118b0*/  FFMA.FTZ R44, R11, R6, R44 ;  /* 0x000000060b2c7223 */ /* 0x000fe2000001002c */
[----:B------:R-:W-:Y:S02]  /*118c0*/  HADD2.F32 R8, -RZ, R8.H1_H1 ;  /* 0x30000008ff087230 */ /* 0x000fe40000004100 */
[----:B------:R-:W-:Y:S01]  /*118d0*/  FMUL.FTZ R11, R12, R25 ;  /* 0x000000190c0b7220 */ /* 0x000fe20000410000 */
[----:B------:R-:W-:Y:S02]  /*118e0*/  HADD2.F32 R10, -RZ, R10.H1_H1 ;  /* 0x3000000aff0a7230 */ /* 0x000fe40000004100 */
[----:B------:R-:W-:Y:S01]  /*118f0*/  FMUL.FTZ R29, R14, R9 ;  /* 0x000000090e1d7220 */ /* 0x000fe20000410000 */
[----:B------:R-:W-:Y:S01]  /*11900*/  FMUL.FTZ R12, R12, R7 ;  /* 0x000000070c0c7220 */ /* 0x000fe20000410000 */
[----:B------:R-:W-:Y:S01]  /*11910*/  FMUL.FTZ R14, R14, R5 ;  /* 0x000000050e0e7220 */ /* 0x000fe20000410000 */
        /* <DEDUP_REMOVED lines=15> */
.L_x_2508:
[----:B------:R-:W-:Y:S05]  /*11a10*/  BSYNC B1 ;  /* 0x0000000000017941 */ /* 0x000fea0003800000 */
.L_x_2507:
[----:B------:R-:W-:Y:S04]  /*11a20*/  BSSY B1, `(.L_x_2511) ;  /* 0x00000d2000017945 */ /* 0x000fe80003800000 */
[----:B------:R-:W-:Y:S05]  /*11a30*/  @P1 BRA `(.L_x_2512) ;  /* 0x0000000c00401947 */ /* 0x000fea0003800000 */
[----:B------:R3:W5:Y:S01]  /*11a40*/  LDL R108, [R1+0x80] ;  /* 0x00008000016c7983 */ /* 0x0007620000100800 */
[----:B-1----:R-:W1:Y:S01]  /*11a50*/  LDC R13, c[0x0][0x3d4] ;  /* 0x0000f500ff0d7b82 */ /* 0x002e620000000800 */
[----:B------:R-:W-:Y:S01]  /*11a60*/  BSSY B2, `(.L_x_2513) ;  /* 0x0000066000027945 */ /* 0x000fe20003800000 */
[-C--:B-1----:R-:W-:Y:S02]  /*11a70*/  ISETP.GE.AND P0, PT, R213, R13.reuse, PT ;  /* 0x0000000dd500720c */ /* 0x082fe40003f06270 */
[----:B------:R-:W-:-:S11]  /*11a80*/  ISETP.GE.AND P1, PT, R212, R13, PT ;  /* 0x0000000dd400720c */ /* 0x000fd60003f26270 */
[----:B---3--:R-:W-:Y:S05]  /*11a90*/  @P0 BRA `(.L_x_2514) ;  /* 0x0000000400880947 */ /* 0x008fea0003800000 */
[----:B--2---:R-:W-:Y:S02]  /*11aa0*/  LEA.HI R4, R13, R222, RZ, 0x1d ;  /* 0x000000de0d047211 */ /* 0x004fe400078fe8ff */
[----:B-----5:R-:W-:Y:S02]  /*11ab0*/  R2UR UR4, R108 ;  /* 0x000000006c0472ca */ /* 0x020fe400000e0000 */
[----:B------:R-:W-:Y:S01]  /*11ac0*/  SHF.R.S32.HI R5, RZ, 0x1f, R4 ;  /* 0x0000001fff057819 */ /* 0x000fe20000011404 */
[----:B------:R-:W-:Y:S01]  /*11ad0*/  IMAD.SHL.U32 R6, R4, 0x8, RZ ;  /* 0x0000000804067824 */ /* 0x000fe200078e00ff */
[----:B------:R-:W-:Y:S02]  /*11ae0*/  LOP3.LUT R7, R229, 0x38, R213, 0xf8, !PT ;  /* 0x00000038e5077812 */ /* 0x000fe400078ef8d5 */
[----:B------:R-:W-:Y:S02]  /*11af0*/  LEA.HI R5, R5, R4, RZ, 0x3 ;  /* 0x0000000405057211 */ /* 0x000fe400078f18ff */
[----:B------:R-:W-:-:S02]  /*11b00*/  LOP3.LUT R4, R229, 0x38, R6, 0xf8, !PT ;  /* 0x00000038e5047812 */ /* 0x000fc400078ef806 */
[----:B------:R-:W-:Y:S01]  /*11b10*/  LOP3.LUT R7, R230, R7, R233, 0xf6, !PT ;  /* 0x00000007e6077212 */ /* 0x000fe200078ef6e9 */
[----:B------:R-:W-:Y:S01]  /*11b20*/  IMAD.SHL.U32 R5, R5, 0x400, RZ ;  /* 0x0000040005057824 */ /* 0x000fe200078e00ff */
[----:B0-----:R-:W-:Y:S02]  /*11b30*/  LOP3.LUT R9, R4, R233, RZ, 0x3c, !PT ;  /* 0x000000e904097212 */ /* 0x001fe400078e3cff */
[----:B------:R-:W-:Y:S02]  /*11b40*/  LEA R12, R7, UR4, 0x1 ;  /* 0x00000004070c7c11 */ /* 0x000fe4000f8e08ff */
[----:B------:R-:W-:Y:S02]  /*11b50*/  LOP3.LUT R8, R5, 0x7fffe000, RZ, 0xc0, !PT ;  /* 0x7fffe00005087812 */ /* 0x000fe400078ec0ff */
[----:B------:R-:W-:Y:S01]  /*11b60*/  SHF.R.U64 R15, R40, 0x10, R41 ;  /* 0x00000010280f7819 */ /* 0x000fe20000001229 */
[----:B------:R-:W0:Y:S01]  /*11b70*/  LDS.128 R4, [R12] ;  /* 0x000000000c047984 */ /* 0x000e220000000c00 */
[----:B------:R-:W-:-:S02]  /*11b80*/  IADD3 R9, R9, R8, R230 ;  /* 0x0000000809097210 */ /* 0x000fc40007ffe0e6 */
[----:B------:R-:W-:Y:S01]  /*11b90*/  SHF.R.U32.HI R44, RZ, 0x10, R41 ;  /* 0x00000010ff2c7819 */ /* 0x000fe20000011629 */
[----:B------:R-:W-:Y:S01]  /*11ba0*/  HADD2.F32 R41, -RZ, R105.H1_H1 ;  /* 0x30000069ff297230 */ /* 0x000fe20000004100 */
[----:B------:R-:W-:Y:S01]  /*11bb0*/  LEA R14, R9, R16, 0x1 ;  /* 0x00000010090e7211 */ /* 0x000fe200078e08ff */
[----:B------:R-:W-:Y:S01]  /*11bc0*/  HADD2.F32 R15, -RZ, R15.H0_H0 ;  /* 0x2000000fff0f7230 */ /* 0x000fe20000004100 */
[--C-:B------:R-:W-:Y:S01]  /*11bd0*/  SHF.R.U64 R25, R38, 0x10, R39.reuse ;  /* 0x0000001026197819 */ /* 0x100fe20000001227 */
[----:B------:R-:W-:Y:S01]  /*11be0*/  HADD2.F32 R38, -RZ, R105.H0_H0 ;  /* 0x20000069ff267230 */ /* 0x000fe20000004100 */
[----:B------:R-:W-:Y:S01]  /*11bf0*/  SHF.R.U32.HI R46, RZ, 0x10, R39 ;  /* 0x00000010ff2e7819 */ /* 0x000fe20000011627 */
[----:B------:R-:W1:Y:S01]  /*11c00*/  LDS.128 R8, [R14+0x14400] ;  /* 0x014400000e087984 */ /* 0x000e620000000c00 */
[--C-:B------:R-:W-:Y:S01]  /*11c10*/  HADD2.F32 R39, -RZ, R106.reuse.H1_H1 ;  /* 0x3000006aff277230 */ /* 0x100fe20000004100 */
[----:B------:R-:W-:Y:S01]  /*11c20*/  SHF.R.U32.HI R40, RZ, 0x10, R37 ;  /* 0x00000010ff287819 */ /* 0x000fe20000011625 */
[----:B------:R-:W-:Y:S01]  /*11c30*/  HADD2.F32 R106, -RZ, R106.H0_H0 ;  /* 0x2000006aff6a7230 */ /* 0x000fe20000004100 */
[--C-:B------:R-:W-:Y:S01]  /*11c40*/  SHF.R.U64 R21, R42, 0x10, R43.reuse ;  /* 0x000000102a157819 */ /* 0x100fe2000000122b */
[----:B------:R-:W-:Y:S01]  /*11c50*/  HADD2.F32 R25, -RZ, R25.H0_H0 ;  /* 0x20000019ff197230 */ /* 0x000fe20000004100 */
[----:B------:R-:W-:Y:S01]  /*11c60*/  SHF.R.U32.HI R47, RZ, 0x10, R43 ;  /* 0x00000010ff2f7819 */ /* 0x000fe2000001162b */
[----:B------:R-:W-:Y:S01]  /*11c70*/  HADD2.F32 R40, -RZ, R40.H0_H0 ;  /* 0x20000028ff287230 */ /* 0x000fe20000004100 */
[----:B------:R-:W-:Y:S01]  /*11c80*/  SHF.R.U64 R24, R36, 0x10, R37 ;  /* 0x0000001024187819 */ /* 0x000fe20000001225 */
[----:B------:R-:W-:-:S02]  /*11c90*/  HADD2.F32 R21, -RZ, R21.H0_H0 ;  /* 0x20000015ff157230 */ /* 0x000fc40000004100 */
[--C-:B0-----:R-:W-:Y:S02]  /*11ca0*/  HADD2.F32 R26, -RZ, R5.reuse.H0_H0 ;  /* 0x20000005ff1a7230 */ /* 0x101fe40000004100 */
[----:B------:R-:W-:Y:S02]  /*11cb0*/  HADD2.F32 R27, -RZ, R5.H1_H1 ;  /* 0x30000005ff1b7230 */ /* 0x000fe40000004100 */
[----:B------:R-:W-:Y:S02]  /*11cc0*/  HADD2.F32 R5, -RZ, R4.H0_H0 ;  /* 0x20000004ff057230 */ /* 0x000fe40000004100 */
[----:B------:R-:W-:Y:S02]  /*11cd0*/  HADD2.F32 R28, -RZ, R6.H0_H0 ;  /* 0x20000006ff1c7230 */ /* 0x000fe40000004100 */
[----:B------:R-:W-:Y:S02]  /*11ce0*/  HADD2.F32 R29, -RZ, R7.H0_H0 ;  /* 0x20000007ff1d7230 */ /* 0x000fe40000004100 */
[----:B-1----:R-:W-:-:S02]  /*11cf0*/  HADD2.F32 R30, -RZ, R9.H0_H0 ;  /* 0x20000009ff1e7230 */ /* 0x002fc40000004100 */
        /* <DEDUP_REMOVED lines=13> */
[--C-:B------:R-:W-:Y:S02]  /*11dd0*/  HADD2.F32 R31, -RZ, R104.reuse.H0_H0 ;  /* 0x20000068ff1f7230 */ /* 0x100fe40000004100 */
[----:B------:R-:W-:Y:S01]  /*11de0*/  FFMA.FTZ R39, R5, R38, R39 ;  /* 0x0000002605277223 */ /* 0x000fe20000010027 */
[----:B------:R-:W-:Y:S02]  /*11df0*/  HADD2.F32 R9, -RZ, R107.H0_H0 ;  /* 0x2000006bff097230 */ /* 0x000fe40000004100 */
[----:B------:R-:W-:Y:S01]  /*11e00*/  FFMA.FTZ R42, R27, R30, -R42 ;  /* 0x0000001e1b2a7223 */ /* 0x000fe2000001082a */
[----:B------:R-:W-:Y:S02]  /*11e10*/  HADD2.F32 R37, -RZ, R11.H0_H0 ;  /* 0x2000000bff257230 */ /* 0x000fe40000004100 */
[----:B------:R-:W-:Y:S01]  /*11e20*/  FMUL.FTZ R5, R36, R31 ;  /* 0x0000001f24057220 */ /* 0x000fe20000410000 */
[----:B------:R-:W-:-:S02]  /*11e30*/  HADD2.F32 R104, -RZ, R104.H1_H1 ;  /* 0x30000068ff687230 */ /* 0x000fc40000004100 */
[-C--:B------:R-:W-:Y:S01]  /*11e40*/  FMUL.FTZ R41, R36, R9.reuse ;  /* 0x0000000924297220 */ /* 0x080fe20000410000 */
[----:B------:R-:W-:Y:S02]  /*11e50*/  HADD2.F32 R26, -RZ, R107.H1_H1 ;  /* 0x3000006bff1a7230 */ /* 0x000fe40000004100 */
[----:B------:R-:W-:Y:S01]  /*11e60*/  FFMA.FTZ R44, R27, R40, R44 ;  /* 0x000000281b2c7223 */ /* 0x000fe2000001002c */
[----:B------:R-:W-:Y:S02]  /*11e70*/  HADD2.F32 R11, -RZ, R11.H1_H1 ;  /* 0x3000000bff0b7230 */ /* 0x000fe40000004100 */
[----:B------:R-:W-:Y:S01]  /*11e80*/  FMUL.FTZ R38, R37, R104 ;  /* 0x0000006825267220 */ /* 0x000fe20000410000 */
[----:B------:R-:W-:Y:S02]  /*11e90*/  HADD2.F32 R36, -RZ, R46.H0_H0 ;  /* 0x2000002eff247230 */ /* 0x000fe40000004100 */
[----:B------:R-:W-:Y:S01]  /*11ea0*/  FFMA.FTZ R27, R28, R9, -R5 ;  /* 0x000000091c1b7223 */ /* 0x000fe20000010805 */
[----:B------:R-:W-:-:S02]  /*11eb0*/  HADD2.F32 R30, -RZ, R47.H0_H0 ;  /* 0x2000002fff1e7230 */ /* 0x000fc40000004100 */
[-C--:B------:R-:W-:Y:S01]  /*11ec0*/  FMUL.FTZ R37, R37, R26.reuse ;  /* 0x0000001a25257220 */ /* 0x080fe20000410000 */
[----:B------:R-:W-:Y:S02]  /*11ed0*/  HADD2.F32 R7, -RZ, R7.H1_H1 ;  /* 0x30000007ff077230 */ /* 0x000fe40000004100 */
[----:B------:R-:W-:Y:S01]  /*11ee0*/  FFMA.FTZ R41, R28, R31, R41 ;  /* 0x0000001f1c297223 */ /* 0x000fe20000010029 */
[----:B------:R-:W-:Y:S01]  /*11ef0*/  FFMA.FTZ R38, R29, R26, -R38 ;  /* 0x0000001a1d267223 */ /* 0x000fe20000010826 */
[----:B------:R-:W-:Y:S02]  /*11f00*/  HADD2.F32 R8, -RZ, R8.H1_H1 ;  /* 0x30000008ff087230 */ /* 0x000fe40000004100 */
[C---:B------:R-:W-:Y:S01]  /*11f10*/  FMUL.FTZ R28, R11.reuse, R36 ;  /* 0x000000240b1c7220 */ /* 0x040fe20000410000 */
[----:B------:R-:W-:Y:S02]  /*11f20*/  HADD2.F32 R10, -RZ, R10.H1_H1 ;  /* 0x3000000aff0a7230 */ /* 0x000fe40000004100 */
[----:B------:R-:W-:Y:S01]  /*11f30*/  FMUL.FTZ R26, R11, R30 ;  /* 0x0000001e0b1a7220 */ /* 0x000fe20000410000 */
[----:B------:R-:W-:-:S02]  /*11f40*/  HADD2.F32 R5, -RZ, R24.H0_H0 ;  /* 0x20000018ff057230 */ /* 0x000fc40000004100 */
[C---:B------:R-:W-:Y:S01]  /*11f50*/  FFMA.FTZ R11, R7.reuse, R30, -R28 ;  /* 0x0000001e070b7223 */ /* 0x040fe2000001081c */
[----:B------:R-:W-:Y:S02]  /*11f60*/  HADD2.F32 R4, -RZ, R4.H1_H1 ;  /* 0x30000004ff047230 */ /* 0x000fe40000004100 */
[----:B------:R-:W-:Y:S01]  /*11f70*/  FFMA.FTZ R26, R7, R36, R26 ;  /* 0x00000024071a7223 */ /* 0x000fe2000001001a */
[----:B------:R-:W-:Y:S02]  /*11f80*/  HADD2.F32 R6, -RZ, R6.H1_H1 ;  /* 0x30000006ff067230 */ /* 0x000fe40000004100 */
        /* <DEDUP_REMOVED lines=19> */
.L_x_2514:
[----:B------:R-:W-:Y:S05]  /*120c0*/  BSYNC B2 ;  /* 0x0000000000027941 */ /* 0x000fea0003800000 */
.L_x_2513:
[----:B------:R-:W-:Y:S05]  /*120d0*/  @P1 BRA `(.L_x_2512) ;  /* 0x0000000400981947 */ /* 0x000fea0003800000 */
[----:B-12---:R-:W-:Y:S01]  /*120e0*/  LEA.HI R4, R0, R212, RZ, 0x6 ;  /* 0x000000d400047211 */ /* 0x006fe200078f30ff */
[--C-:B------:R-:W-:Y:S01]  /*120f0*/  HADD2.F32 R29, -RZ, R102.reuse.H1_H1 ;  /* 0x30000066ff1d7230 */ /* 0x100fe20000004100 */
[----:B------:R-:W-:Y:S01]  /*12100*/  LEA.HI R13, R13, R20, RZ, 0x1d ;  /* 0x000000140d0d7211 */ /* 0x000fe200078fe8ff */
[--C-:B------:R-:W-:Y:S01]  /*12110*/  HADD2.F32 R31, -RZ, R101.reuse.H1_H1 ;  /* 0x30000065ff1f7230 */ /* 0x100fe20000004100 */
[----:B------:R-:W-:Y:S01]  /*12120*/  LOP3.LUT R8, R229, 0x38, R3, 0xf8, !PT ;  /* 0x00000038e5087812 */ /* 0x000fe200078ef803 */
[----:B------:R-:W-:Y:S01]  /*12130*/  IMAD.SHL.U32 R4, R4, 0x80, RZ ;  /* 0x0000008004047824 */ /* 0x000fe200078e00ff */
[----:B------:R-:W-:Y:S01]  /*12140*/  SHF.R.S32.HI R6, RZ, 0x1f, R13 ;  /* 0x0000001fff067819 */ /* 0x000fe2000001140d */
[----:B------:R-:W-:Y:S01]  /*12150*/  HADD2.F32 R30, -RZ, R101.H0_H0 ;  /* 0x20000065ff1e7230 */ /* 0x000fe20000004100 */
[----:B------:R-:W-:Y:S01]  /*12160*/  LOP3.LUT R8, R8, R233, RZ, 0x3c, !PT ;  /* 0x000000e908087212 */ /* 0x000fe200078e3cff */
[----:B------:R-:W-:Y:S01]  /*12170*/  HADD2.F32 R102, -RZ, R102.H0_H0 ;  /* 0x20000066ff667230 */ /* 0x000fe20000004100 */
[----:B------:R-:W-:Y:S01]  /*12180*/  LOP3.LUT R5, R4, 0xffffe000, RZ, 0xc0, !PT ;  /* 0xffffe00004057812 */ /* 0x000fe200078ec0ff */
[----:B------:R-:W-:Y:S01]  /*12190*/  IMAD.SHL.U32 R4, R13, 0x8, RZ ;  /* 0x000000080d047824 */ /* 0x000fe200078e00ff */
[----:B------:R-:W-:-:S02]  /*121a0*/  LEA.HI R6, R6, R13, RZ, 0x3 ;  /* 0x0000000d06067211 */ /* 0x000fc400078f18ff */
[----:B------:R-:W-:Y:S02]  /*121b0*/  IADD3 R5, R8, R5, R230 ;  /* 0x0000000508057210 */ /* 0x000fe40007ffe0e6 */
[----:B------:R-:W-:Y:S02]  /*121c0*/  LOP3.LUT R4, R229, 0x38, R4, 0xf8, !PT ;  /* 0x00000038e5047812 */ /* 0x000fe400078ef804 */
[----:B------:R-:W-:Y:S02]  /*121d0*/  SHF.L.U32 R6, R6, 0xa, RZ ;  /* 0x0000000a06067819 */ /* 0x000fe400000006ff */
[----:B-----5:R-:W-:Y:S02]  /*121e0*/  R2UR UR4, R108 ;  /* 0x000000006c0472ca */ /* 0x020fe400000e0000 */
[----:B0-----:R-:W-:Y:S02]  /*121f0*/  LOP3.LUT R9, R4, R233, RZ, 0x3c, !PT ;  /* 0x000000e904097212 */ /* 0x001fe400078e3cff */
[----:B------:R-:W-:-:S02]  /*12200*/  LOP3.LUT R8, R6, 0x7fffe000, RZ, 0xc0, !PT ;  /* 0x7fffe00006087812 */ /* 0x000fc400078ec0ff */
[----:B------:R-:W-:Y:S02]  /*12210*/  SHF.R.U64 R39, R32, 0x10, R33 ;  /* 0x0000001020277819 */ /* 0x000fe40000001221 */
[----:B------:R-:W-:Y:S02]  /*12220*/  IADD3 R9, R9, R8, R230 ;  /* 0x0000000809097210 */ /* 0x000fe40007ffe0e6 */
[----:B------:R-:W-:Y:S02]  /*12230*/  SHF.R.U64 R41, R48, 0x10, R49 ;  /* 0x0000001030297819 */ /* 0x000fe40000001231 */
[----:B------:R-:W-:Y:S01]  /*12240*/  SHF.R.U32.HI R32, RZ, 0x10, R33 ;  /* 0x00000010ff207819 */ /* 0x000fe20000011621 */
[----:B------:R-:W-:Y:S01]  /*12250*/  IMAD R13, R9, 0x2, R16 ;  /* 0x00000002090d7824 */ /* 0x000fe200078e0210 */
[----:B------:R-:W-:Y:S02]  /*12260*/  LEA R12, R5, UR4, 0x1 ;  /* 0x00000004050c7c11 */ /* 0x000fe4000f8e08ff */
[----:B------:R-:W-:Y:S01]  /*12270*/  SHF.R.U32.HI R48, RZ, 0x10, R49 ;  /* 0x00000010ff307819 */ /* 0x000fe20000011631 */
[----:B------:R-:W-:Y:S01]  /*12280*/  HADD2.F32 R32, -RZ, R32.H0_H0 ;  /* 0x20000020ff207230 */ /* 0x000fe20000004100 */
[----:B------:R-:W0:Y:S01]  /*12290*/  LDS.128 R8, [R13+0x14400] ;  /* 0x014400000d087984 */ /* 0x000e220000000c00 */
[----:B------:R-:W-:-:S02]  /*122a0*/  SHF.R.U64 R38, R34, 0x10, R35 ;  /* 0x0000001022267819 */ /* 0x000fc40000001223 */
[----:B------:R-:W-:Y:S01]  /*122b0*/  SHF.R.U32.HI R37, RZ, 0x10, R35 ;  /* 0x00000010ff257819 */ /* 0x000fe20000011623 */
[----:B------:R-:W1:Y:S01]  /*122c0*/  LDS.128 R4, [R12] ;  /* 0x000000000c047984 */ /* 0x000e620000000c00 */
[--C-:B------:R-:W-:Y:S02]  /*122d0*/  SHF.R.U64 R40, R50, 0x10, R51.reuse ;  /* 0x0000001032287819 */ /* 0x100fe40000001233 */
[----:B------:R-:W-:Y:S01]  /*122e0*/  SHF.R.U32.HI R50, RZ, 0x10, R51 ;  /* 0x00000010ff327819 */ /* 0x000fe20000011633 */
[--C-:B0-----:R-:W-:Y:S02]  /*122f0*/  HADD2.F32 R25, -RZ, R9.reuse.H0_H0 ;  /* 0x20000009ff197230 */ /* 0x101fe40000004100 */
[----:B------:R-:W-:Y:S02]  /*12300*/  HADD2.F32 R26, -RZ, R9.H1_H1 ;  /* 0x30000009ff1a7230 */ /* 0x000fe40000004100 */
[----:B-1----:R-:W-:Y:S02]  /*12310*/  HADD2.F32 R14, -RZ, R5.H0_H0 ;  /* 0x20000005ff0e7230 */ /* 0x002fe40000004100 */
[----:B------:R-:W-:Y:S01]  /*12320*/  FMUL.FTZ R33, R25, R31 ;  /* 0x0000001f19217220 */ /* 0x000fe20000410000 */
[----:B------:R-:W-:-:S02]  /*12330*/  HADD2.F32 R9, -RZ, R8.H0_H0 ;  /* 0x20000008ff097230 */ /* 0x000fc40000004100 */
[-C--:B------:R-:W-:Y:S01]  /*12340*/  FMUL.FTZ R35, R25, R29.reuse ;  /* 0x0000001d19237220 */ /* 0x080fe20000410000 */
[----:B------:R-:W-:Y:S02]  /*12350*/  HADD2.F32 R25, -RZ, R48.H0_H0 ;  /* 0x20000030ff197230 */ /* 0x000fe40000004100 */
[C---:B------:R-:W-:Y:S01]  /*12360*/  FFMA.FTZ R33, R14.reuse, R29, -R33 ;  /* 0x0000001d0e217223 */ /* 0x040fe20000010821 */
[----:B------:R-:W-:Y:S02]  /*12370*/  HADD2.F32 R15, -RZ, R5.H1_H1 ;  /* 0x30000005ff0f7230 */ /* 0x000fe40000004100 */
[----:B------:R-:W-:Y:S01]  /*12380*/  FFMA.FTZ R35, R14, R31, R35 ;  /* 0x0000001f0e237223 */ /* 0x000fe20000010023 */
[----:B------:R-:W-:Y:S02]  /*12390*/  HADD2.F32 R5, -RZ, R4.H0_H0 ;  /* 0x20000004ff057230 */ /* 0x000fe40000004100 */
[C---:B------:R-:W-:Y:S01]  /*123a0*/  FMUL.FTZ R34, R26.reuse, R32 ;  /* 0x000000201a227220 */ /* 0x040fe20000410000 */
[C---:B------:R-:W-:Y:S01]  /*123b0*/  FMUL.FTZ R14, R9.reuse, R30 ;  /* 0x0000001e090e7220 */ /* 0x040fe20000410000 */
[----:B------:R-:W-:Y:S01]  /*123c0*/  FMUL.FTZ R36, R26, R25 ;  /* 0x000000191a247220 */ /* 0x000fe20000410000 */
[----:B------:R-:W-:Y:S01]  /*123d0*/  FMUL.FTZ R9, R9, R102 ;  /* 0x0000006609097220 */ /* 0x000fe20000410000 */
[----:B------:R-:W-:-:S02]  /*123e0*/  HADD2.F32 R27, -RZ, R10.H0_H0 ;  /* 0x2000000aff1b7230 */ /* 0x000fc40000004100 */
[----:B------:R-:W-:Y:S01]  /*123f0*/  FFMA.FTZ R34, R15, R25, -R34 ;  /* 0x000000190f227223 */ /* 0x000fe20000010822 */
[----:B------:R-:W-:Y:S02]  /*12400*/  HADD2.F32 R26, -RZ, R100.H0_H0 ;  /* 0x20000064ff1a7230 */ /* 0x000fe40000004100 */
[C---:B------:R-:W-:Y:S01]  /*12410*/  FFMA.FTZ R102, R5.reuse, R102, -R14 ;  /* 0x0000006605667223 */ /* 0x040fe2000001080e */
[----:B------:R-:W-:Y:S02]  /*12420*/  HADD2.F32 R14, -RZ, R103.H0_H0 ;  /* 0x20000067ff0e7230 */ /* 0x000fe40000004100 */
[----:B------:R-:W-:Y:S01]  /*12430*/  FFMA.FTZ R25, R5, R30, R9 ;  /* 0x0000001e05197223 */ /* 0x000fe20000010009 */
[----:B------:R-:W-:Y:S02]  /*12440*/  HADD2.F32 R21, -RZ, R6.H0_H0 ;  /* 0x20000006ff157230 */ /* 0x000fe40000004100 */
[----:B------:R-:W-:Y:S01]  /*12450*/  FMUL.FTZ R30, R27, R26 ;  /* 0x0000001a1b1e7220 */ /* 0x000fe20000410000 */
[----:B------:R-:W-:-:S02]  /*12460*/  HADD2.F32 R28, -RZ, R11.H0_H0 ;  /* 0x2000000bff1c7230 */ /* 0x000fc40000004100 */
[----:B------:R-:W-:Y:S01]  /*12470*/  FFMA.FTZ R36, R15, R32, R36 ;  /* 0x000000200f247223 */ /* 0x000fe20000010024 */
[----:B------:R-:W-:Y:S02]  /*12480*/  HADD2.F32 R5, -RZ, R100.H1_H1 ;  /* 0x30000064ff057230 */ /* 0x000fe40000004100 */
[-C--:B------:R-:W-:Y:S01]  /*12490*/  FMUL.FTZ R32, R27, R14.reuse ;  /* 0x0000000e1b207220 */ /* 0x080fe20000410000 */
[----:B------:R-:W-:Y:S02]  /*124a0*/  HADD2.F32 R103, -RZ, R103.H1_H1 ;  /* 0x30000067ff677230 */ /* 0x000fe40000004100 */
[----:B------:R-:W-:Y:S01]  /*124b0*/  FFMA.FTZ R27, R21, R14, -R30 ;  /* 0x0000000e151b7223 */ /* 0x000fe2000001081e */
[----:B------:R-:W-:Y:S02]  /*124c0*/  HADD2.F32 R24, -RZ, R7.H0_H0 ;  /* 0x20000007ff187230 */ /* 0x000fe40000004100 */
[----:B------:R-:W-:Y:S01]  /*124d0*/  FMUL.FTZ R9, R28, R5 ;  /* 0x000000051c097220 */ /* 0x000fe20000410000 */
[----:B------:R-:W-:-:S02]  /*124e0*/  HADD2.F32 R11, -RZ, R11.H1_H1 ;  /* 0x3000000bff0b7230 */ /* 0x000fc40000004100 */
[-C--:B------:R-:W-:Y:S01]  /*124f0*/  FMUL.FTZ R28, R28, R103.reuse ;  /* 0x000000671c1c7220 */ /* 0x080fe20000410000 */
[----:B------:R-:W-:Y:S02]  /*12500*/  HADD2.F32 R30, -RZ, R37.H0_H0 ;  /* 0x20000025ff1e7230 */ /* 0x000fe40000004100 */
[----:B------:R-:W-:Y:S01]  /*12510*/  FFMA.FTZ R32, R21, R26, R32 ;  /* 0x0000001a15207223 */ /* 0x000fe20000010020 */
[----:B------:R-:W-:Y:S02]  /*12520*/  HADD2.F32 R14, -RZ, R50.H0_H0 ;  /* 0x20000032ff0e7230 */ /* 0x000fe40000004100 */
[C---:B------:R-:W-:Y:S01]  /*12530*/  FFMA.FTZ R103, R24.reuse, R103, -R9 ;  /* 0x0000006718677223 */ /* 0x040fe20000010809 */
[----:B------:R-:W-:Y:S01]  /*12540*/  FFMA.FTZ R28, R24, R5, R28 ;  /* 0x00000005181c7223 */ /* 0x000fe2000001001c */
[----:B------:R-:W-:Y:S02]  /*12550*/  HADD2.F32 R7, -RZ, R7.H1_H1 ;  /* 0x30000007ff077230 */ /* 0x000fe40000004100 */
        /* <DEDUP_REMOVED lines=30> */
.L_x_2512:
[----:B------:R-:W-:Y:S05]  /*12740*/  BSYNC B1 ;  /* 0x0000000000017941 */ /* 0x000fea0003800000 */
.L_x_2511:
[----:B------:R-:W-:Y:S04]  /*12750*/  BSSY B1, `(.L_x_2515) ;  /* 0x00000d2000017945 */ /* 0x000fe80003800000 */
[----:B------:R-:W-:Y:S05]  /*12760*/  @P2 BRA `(.L_x_2516) ;  /* 0x0000000c00402947 */ /* 0x000fea0003800000 */
[----:B------:R4:W5:Y:S01]  /*12770*/  LDL R43, [R1+0x80] ;  /* 0x00008000012b7983 */ /* 0x0009620000100800 */
[----:B-1-3--:R-:W1:Y:S01]  /*12780*/  LDC R13, c[0x0][0x3d4] ;  /* 0x0000f500ff0d7b82 */ /* 0x00ae620000000800 */
[----:B------:R-:W-:Y:S01]  /*12790*/  BSSY B2, `(.L_x_2517) ;  /* 0x0000066000027945 */ /* 0x000fe20003800000 */
[-C--:B-1----:R-:W-:Y:S02]  /*127a0*/  ISETP.GE.AND P0, PT, R213, R13.reuse, PT ;  /* 0x0000000dd500720c */ /* 0x082fe40003f06270 */
[----:B------:R-:W-:-:S11]  /*127b0*/  ISETP.GE.AND P1, PT, R212, R13, PT ;  /* 0x0000000dd400720c */ /* 0x000fd60003f26270 */
[----:B----4-:R-:W-:Y:S05]  /*127c0*/  @P0 BRA `(.L_x_2518) ;  /* 0x0000000400880947 */ /* 0x010fea0003800000 */
[----:B--2---:R-:W-:Y:S01]  /*127d0*/  LEA.HI R4, R13, R222, RZ, 0x1d ;  /* 0x000000de0d047211 */ /* 0x004fe200078fe8ff */
[----:B------:R-:W-:Y:S01]  /*127e0*/  HADD2.F32 R31, -RZ, R97.H0_H0 ;  /* 0x20000061ff1f7230 */ /* 0x000fe20000004100 */
[----:B-----5:R-:W-:Y:S01]  /*127f0*/  R2UR UR4, R43 ;  /* 0x000000002b0472ca */ /* 0x020fe200000e0000 */
[----:B------:R-:W-:Y:S01]  /*12800*/  HADD2.F32 R30, -RZ, R98.H0_H0 ;  /* 0x20000062ff1e7230 */ /* 0x000fe20000004100 */
[----:B------:R-:W-:Y:S01]  /*12810*/  SHF.R.S32.HI R7, RZ, 0x1f, R4 ;  /* 0x0000001fff077819 */ /* 0x000fe20000011404 */
[----:B------:R-:W-:Y:S01]  /*12820*/  IMAD.SHL.U32 R5, R4, 0x8, RZ ;  /* 0x0000000804057824 */ /* 0x000fe200078e00ff */
[C---:B------:R-:W-:Y:S02]  /*12830*/  LOP3.LUT R6, R228.reuse, 0x38, R213, 0xf8, !PT ;  /* 0x00000038e4067812 */ /* 0x040fe400078ef8d5 */
[----:B------:R-:W-:Y:S02]  /*12840*/  LEA.HI R7, R7, R4, RZ, 0x3 ;  /* 0x0000000407077211 */ /* 0x000fe400078f18ff */
[----:B------:R-:W-:-:S02]  /*12850*/  LOP3.LUT R5, R228, 0x38, R5, 0xf8, !PT ;  /* 0x00000038e4057812 */ /* 0x000fc400078ef805 */
[----:B------:R-:W-:Y:S02]  /*12860*/  SHF.L.U32 R7, R7, 0xa, RZ ;  /* 0x0000000a07077819 */ /* 0x000fe400000006ff */
[----:B------:R-:W-:Y:S02]  /*12870*/  LOP3.LUT R8, R5, R232, RZ, 0x3c, !PT ;  /* 0x000000e805087212 */ /* 0x000fe400078e3cff */
[----:B0-----:R-:W-:Y:S02]  /*12880*/  LOP3.LUT R9, R7, 0x7fffe000, RZ, 0xc0, !PT ;  /* 0x7fffe00007097812 */ /* 0x001fe400078ec0ff */
[----:B------:R-:W-:Y:S02]  /*12890*/  LOP3.LUT R6, R231, R6, R232, 0xf6, !PT ;  /* 0x00000006e7067212 */ /* 0x000fe400078ef6e8 */
[----:B------:R-:W-:Y:S02]  /*128a0*/  IADD3 R9, R8, R9, R231 ;  /* 0x0000000908097210 */ /* 0x000fe40007ffe0e7 */
[----:B------:R-:W-:-:S02]  /*128b0*/  LEA R12, R6, UR4, 0x1 ;  /* 0x00000004060c7c11 */ /* 0x000fc4000f8e08ff */
[----:B------:R-:W-:Y:S01]  /*128c0*/  SHF.R.U32.HI R34, RZ, 0x10, R53 ;  /* 0x00000010ff227819 */ /* 0x000fe20000011635 */
[----:B------:R-:W-:Y:S01]  /*128d0*/  IMAD R14, R9, 0x2, R16 ;  /* 0x00000002090e7824 */ /* 0x000fe200078e0210 */
[--C-:B------:R-:W-:Y:S01]  /*128e0*/  SHF.R.U64 R42, R60, 0x10, R61.reuse ;  /* 0x000000103c2a7819 */ /* 0x100fe2000000123d */
[----:B------:R-:W0:Y:S01]  /*128f0*/  LDS.128 R4, [R12] ;  /* 0x000000000c047984 */ /* 0x000e220000000c00 */
[----:B------:R-:W-:Y:S01]  /*12900*/  SHF.R.U32.HI R60, RZ, 0x10, R61 ;  /* 0x00000010ff3c7819 */ /* 0x000fe2000001163d */
[----:B------:R-:W-:Y:S01]  /*12910*/  HADD2.F32 R34, -RZ, R34.H0_H0 ;  /* 0x20000022ff227230 */ /* 0x000fe20000004100 */
[----:B------:R-:W-:Y:S01]  /*12920*/  SHF.R.U64 R41, R62, 0x10, R63 ;  /* 0x000000103e297819 */ /* 0x000fe2000000123f */
[----:B------:R-:W1:Y:S01]  /*12930*/  LDS.128 R8, [R14+0x14400] ;  /* 0x014400000e087984 */ /* 0x000e620000000c00 */
[----:B------:R-:W-:Y:S02]  /*12940*/  SHF.R.U64 R39, R54, 0x10, R55 ;  /* 0x0000001036277819 */ /* 0x000fe40000001237 */
[----:B------:R-:W-:-:S02]  /*12950*/  SHF.R.U32.HI R62, RZ, 0x10, R63 ;  /* 0x00000010ff3e7819 */ /* 0x000fc4000001163f */
[----:B------:R-:W-:Y:S02]  /*12960*/  SHF.R.U32.HI R54, RZ, 0x10, R55 ;  /* 0x00000010ff367819 */ /* 0x000fe40000011637 */
[----:B------:R-:W-:Y:S01]  /*12970*/  SHF.R.U64 R40, R52, 0x10, R53 ;  /* 0x0000001034287819 */ /* 0x000fe20000001235 */
[--C-:B0-----:R-:W-:Y:S02]  /*12980*/  HADD2.F32 R15, -RZ, R5.reuse.H0_H0 ;  /* 0x20000005ff0f7230 */ /* 0x101fe40000004100 */
[----:B------:R-:W-:Y:S02]  /*12990*/  HADD2.F32 R21, -RZ, R5.H1_H1 ;  /* 0x30000005ff157230 */ /* 0x000fe40000004100 */
[--C-:B-1----:R-:W-:Y:S02]  /*129a0*/  HADD2.F32 R26, -RZ, R9.reuse.H0_H0 ;  /* 0x20000009ff1a7230 */ /* 0x102fe40000004100 */
[----:B------:R-:W-:Y:S02]  /*129b0*/  HADD2.F32 R27, -RZ, R9.H1_H1 ;  /* 0x30000009ff1b7230 */ /* 0x000fe40000004100 */
[----:B------:R-:W-:-:S02]  /*129c0*/  HADD2.F32 R9, -RZ, R8.H0_H0 ;  /* 0x20000008ff097230 */ /* 0x000fc40000004100 */
[CC--:B------:R-:W-:Y:S01]  /*129d0*/  FMUL.FTZ R32, R26.reuse, R31.reuse ;  /* 0x0000001f1a207220 */ /* 0x0c0fe20000410000 */
[----:B------:R-:W-:Y:S01]  /*129e0*/  FMUL.FTZ R26, R26, R30 ;  /* 0x0000001e1a1a7220 */ /* 0x000fe20000410000 */
[----:B------:R-:W-:Y:S01]  /*129f0*/  FMUL.FTZ R36, R27, R34 ;  /* 0x000000221b247220 */ /* 0x000fe20000410000 */
[----:B------:R-:W-:Y:S02]  /*12a00*/  HADD2.F32 R5, -RZ, R4.H0_H0 ;  /* 0x20000004ff057230 */ /* 0x000fe40000004100 */
[C---:B------:R-:W-:Y:S01]  /*12a10*/  FFMA.FTZ R33, R15.reuse, R30, -R32 ;  /* 0x0000001e0f217223 */ /* 0x040fe20000010820 */
[----:B------:R-:W-:Y:S02]  /*12a20*/  HADD2.F32 R30, -RZ, R60.H0_H0 ;  /* 0x2000003cff1e7230 */ /* 0x000fe40000004100 */
[----:B------:R-:W-:Y:S01]  /*12a30*/  FFMA.FTZ R31, R15, R31, R26 ;  /* 0x0000001f0f1f7223 */ /* 0x000fe2000001001a */
[----:B------:R-:W-:Y:S02]  /*12a40*/  HADD2.F32 R32, -RZ, R96.H1_H1 ;  /* 0x30000060ff207230 */ /* 0x000fe40000004100 */
[----:B------:R-:W-:-:S02]  /*12a50*/  HADD2.F32 R26, -RZ, R97.H1_H1 ;  /* 0x30000061ff1a7230 */ /* 0x000fc40000004100 */
[-C--:B------:R-:W-:Y:S01]  /*12a60*/  FMUL.FTZ R38, R27, R30.reuse ;  /* 0x0000001e1b267220 */ /* 0x080fe20000410000 */
[----:B------:R-:W-:Y:S01]  /*12a70*/  FFMA.FTZ R36, R21, R30, -R36 ;  /* 0x0000001e15247223 */ /* 0x000fe20000010824 */
[C---:B------:R-:W-:Y:S01]  /*12a80*/  FMUL.FTZ R30, R9.reuse, R32 ;  /* 0x00000020091e7220 */ /* 0x040fe20000410000 */
[----:B------:R-:W-:Y:S02]  /*12a90*/  HADD2.F32 R28, -RZ, R10.H0_H0 ;  /* 0x2000000aff1c7230 */ /* 0x000fe40000004100 */
        /* <DEDUP_REMOVED lines=8> */
[C---:B------:R-:W-:Y:S01]  /*12b20*/  FMUL.FTZ R5, R28.reuse, R15 ;  /* 0x0000000f1c057220 */ /* 0x040fe20000410000 */
[----:B------:R-:W-:Y:S02]  /*12b30*/  HADD2.F32 R24, -RZ, R6.H0_H0 ;  /* 0x20000006ff187230 */ /* 0x000fe40000004100 */
[----:B------:R-:W-:Y:S01]  /*12b40*/  FMUL.FTZ R35, R28, R9 ;  /* 0x000000091c237220 */ /* 0x000fe20000410000 */
[----:B------:R-:W-:Y:S02]  /*12b50*/  HADD2.F32 R25, -RZ, R7.H0_H0 ;  /* 0x20000007ff197230 */ /* 0x000fe40000004100 */
[----:B------:R-:W-:Y:S01]  /*12b60*/  FMUL.FTZ R34, R29, R96 ;  /* 0x000000601d227220 */ /* 0x000fe20000410000 */
[----:B------:R-:W-:-:S02]  /*12b70*/  HADD2.F32 R26, -RZ, R99.H0_H0 ;  /* 0x20000063ff1a7230 */ /* 0x000fc40000004100 */
[C---:B------:R-:W-:Y:S01]  /*12b80*/  FFMA.FTZ R32, R24.reuse, R9, -R5 ;  /* 0x0000000918207223 */ /* 0x040fe20000010805 */
[----:B------:R-:W-:Y:S02]  /*12b90*/  HADD2.F32 R11, -RZ, R11.H1_H1 ;  /* 0x3000000bff0b7230 */ /* 0x000fe40000004100 */
[----:B------:R-:W-:Y:S01]  /*12ba0*/  FFMA.FTZ R35, R24, R15, R35 ;  /* 0x0000000f18237223 */ /* 0x000fe20000010023 */
[----:B------:R-:W-:Y:S02]  /*12bb0*/  HADD2.F32 R30, -RZ, R54.H0_H0 ;  /* 0x20000036ff1e7230 */ /* 0x000fe40000004100 */
[-C--:B------:R-:W-:Y:S01]  /*12bc0*/  FMUL.FTZ R29, R29, R26.reuse ;  /* 0x0000001a1d1d7220 */ /* 0x080fe20000410000 */
[----:B------:R-:W-:Y:S02]  /*12bd0*/  HADD2.F32 R28, -RZ, R62.H0_H0 ;  /* 0x2000003eff1c7230 */ /* 0x000fe40000004100 */
[----:B------:R-:W-:Y:S01]  /*12be0*/  FFMA.FTZ R34, R25, R26, -R34 ;  /* 0x0000001a19227223 */ /* 0x000fe20000010822 */
[----:B------:R-:W-:-:S02]  /*12bf0*/  HADD2.F32 R7, -RZ, R7.H1_H1 ;  /* 0x30000007ff077230 */ /* 0x000fc40000004100 */
[C---:B------:R-:W-:Y:S01]  /*12c00*/  FMUL.FTZ R24, R11.reuse, R30 ;  /* 0x0000001e0b187220 */ /* 0x040fe20000410000 */
[----:B------:R-:W-:Y:S02]  /*12c10*/  HADD2.F32 R8, -RZ, R8.H1_H1 ;  /* 0x30000008ff087230 */ /* 0x000fe40000004100 */
[----:B------:R-:W-:Y:S01]  /*12c20*/  FMUL.FTZ R26, R11, R28 ;  /* 0x0000001c0b1a7220 */ /* 0x000fe20000410000 */
[----:B------:R-:W-:Y:S02]  /*12c30*/  HADD2.F32 R10, -RZ, R10.H1_H1 ;  /* 0x3000000aff0a7230 */ /* 0x000fe40000004100 */
[----:B------:R-:W-:Y:S01]  /*12c40*/  FFMA.FTZ R29, R25, R96, R29 ;  /* 0x00000060191d7223 */ /* 0x000fe2000001001d */
[----:B------:R-:W-:Y:S02]  /*12c50*/  HADD2.F32 R11, -RZ, R40.H0_H0 ;  /* 0x20000028ff0b7230 */ /* 0x000fe40000004100 */
[----:B------:R-:W-:Y:S01]  /*12c60*/  FFMA.FTZ R37, R7, R28, -R24 ;  /* 0x0000001c07257223 */ /* 0x000fe20000010818 */
[----:B------:R-:W-:-:S02]  /*12c70*/  HADD2.F32 R15, -RZ, R39.H0_H0 ;  /* 0x20000027ff0f7230 */ /* 0x000fc40000004100 */
[----:B------:R-:W-:Y:S01]  /*12c80*/  FFMA.FTZ R26, R7, R30, R26 ;  /* 0x0000001e071a7223 */ /* 0x000fe2000001001a */
        /* <DEDUP_REMOVED lines=22> */
.L_x_2518:
[----:B------:R-:W-:Y:S05]  /*12df0*/  BSYNC B2 ;  /* 0x0000000000027941 */ /* 0x000fea0003800000 */
.L_x_2517:
[----:B------:R-:W-:Y:S05]  /*12e00*/  @P1 BRA `(.L_x_2516) ;  /* 0x0000000400981947 */ /* 0x000fea0003800000 */
[----:B-12---:R-:W-:Y:S01]  /*12e10*/  LEA.HI R4, R0, R212, RZ, 0x6 ;  /* 0x000000d400047211 */ /* 0x006fe200078f30ff */
[----:B------:R-:W-:Y:S01]  /*12e20*/  HADD2.F32 R28, -RZ, R94.H1_H1 ;  /* 0x3000005eff1c7230 */ /* 0x000fe20000004100 */
[----:B------:R-:W-:Y:S01]  /*12e30*/  LEA.HI R13, R13, R20, RZ, 0x1d ;  /* 0x000000140d0d7211 */ /* 0x000fe200078fe8ff */
[--C-:B------:R-:W-:Y:S01]  /*12e40*/  HADD2.F32 R29, -RZ, R88.reuse.H0_H0 ;  /* 0x20000058ff1d7230 */ /* 0x100fe20000004100 */
[----:B-----5:R-:W-:Y:S01]  /*12e50*/  R2UR UR4, R43 ;  /* 0x000000002b0472ca */ /* 0x020fe200000e0000 */
[----:B------:R-:W-:Y:S01]  /*12e60*/  IMAD.SHL.U32 R5, R4, 0x80, RZ ;  /* 0x0000008004057824 */ /* 0x000fe200078e00ff */
[----:B------:R-:W-:Y:S01]  /*12e70*/  SHF.R.S32.HI R4, RZ, 0x1f, R13 ;  /* 0x0000001fff047819 */ /* 0x000fe2000001140d */
[----:B------:R-:W-:Y:S01]  /*12e80*/  HADD2.F32 R88, -RZ, R88.H1_H1 ;  /* 0x30000058ff587230 */ /* 0x000fe20000004100 */
[----:B------:R-:W-:Y:S01]  /*12e90*/  LOP3.LUT R7, R228, 0x38, R3, 0xf8, !PT ;  /* 0x00000038e4077812 */ /* 0x000fe200078ef803 */
[----:B------:R-:W-:Y:S01]  /*12ea0*/  HADD2.F32 R94, -RZ, R94.H0_H0 ;  /* 0x2000005eff5e7230 */ /* 0x000fe20000004100 */
[----:B------:R-:W-:Y:S01]  /*12eb0*/  LEA.HI R4, R4, R13, RZ, 0x3 ;  /* 0x0000000d04047211 */ /* 0x000fe200078f18ff */
[----:B------:R-:W-:Y:S01]  /*12ec0*/  HADD2.F32 R95, -RZ, R95.H0_H0 ;  /* 0x2000005fff5f7230 */ /* 0x000fe20000004100 */
[----:B------:R-:W-:-:S02]  /*12ed0*/  LOP3.LUT R6, R5, 0xffffe000, RZ, 0xc0, !PT ;  /* 0xffffe00005067812 */ /* 0x000fc400078ec0ff */
[----:B------:R-:W-:Y:S01]  /*12ee0*/  SHF.L.U32 R5, R13, 0x3, RZ ;  /* 0x000000030d057819 */ /* 0x000fe200000006ff */
[----:B------:R-:W-:Y:S01]  /*12ef0*/  IMAD.SHL.U32 R4, R4, 0x400, RZ ;  /* 0x0000040004047824 */ /* 0x000fe200078e00ff */
[-C--:B------:R-:W-:Y:S02]  /*12f00*/  LOP3.LUT R7, R7, R232.reuse, RZ, 0x3c, !PT ;  /* 0x000000e807077212 */ /* 0x080fe400078e3cff */
[----:B------:R-:W-:Y:S02]  /*12f10*/  LOP3.LUT R5, R228, 0x38, R5, 0xf8, !PT ;  /* 0x00000038e4057812 */ /* 0x000fe400078ef805 */
[----:B0-----:R-:W-:Y:S02]  /*12f20*/  LOP3.LUT R9, R4, 0x7fffe000, RZ, 0xc0, !PT ;  /* 0x7fffe00004097812 */ /* 0x001fe400078ec0ff */
[----:B------:R-:W-:Y:S02]  /*12f30*/  LOP3.LUT R8, R5, R232, RZ, 0x3c, !PT ;  /* 0x000000e805087212 */ /* 0x000fe400078e3cff */
[----:B------:R-:W-:-:S02]  /*12f40*/  IADD3 R6, R7, R6, R231 ;  /* 0x0000000607067210 */ /* 0x000fc40007ffe0e7 */
[----:B------:R-:W-:Y:S02]  /*12f50*/  IADD3 R9, R8, R9, R231 ;  /* 0x0000000908097210 */ /* 0x000fe40007ffe0e7 */
[----:B------:R-:W-:Y:S02]  /*12f60*/  LEA R40, R6, UR4, 0x1 ;  /* 0x0000000406287c11 */ /* 0x000fe4000f8e08ff */
        /* <DEDUP_REMOVED lines=8> */
[----:B------:R-:W-:-:S02]  /*12ff0*/  SHF.R.U64 R33, R58, 0x10, R59 ;  /* 0x000000103a217819 */ /* 0x000fc4000000123b */
[----:B------:R-:W-:Y:S02]  /*13000*/  SHF.R.U32.HI R82, RZ, 0x10, R83 ;  /* 0x00000010ff527819 */ /* 0x000fe40000011653 */
[----:B------:R-:W-:Y:S02]  /*13010*/  SHF.R.U32.HI R58, RZ, 0x10, R59 ;  /* 0x00000010ff3a7819 */ /* 0x000fe4000001163b */
[----:B------:R-:W-:Y:S01]  /*13020*/  SHF.R.U64 R35, R56, 0x10, R57 ;  /* 0x0000001038237819 */ /* 0x000fe20000001239 */
[--C-:B0-----:R-:W-:Y:S02]  /*13030*/  HADD2.F32 R13, -RZ, R5.reuse.H0_H0 ;  /* 0x20000005ff0d7230 */ /* 0x101fe40000004100 */
[----:B------:R-:W-:Y:S02]  /*13040*/  HADD2.F32 R14, -RZ, R5.H1_H1 ;  /* 0x30000005ff0e7230 */ /* 0x000fe40000004100 */
[--C-:B-1----:R-:W-:Y:S02]  /*13050*/  HADD2.F32 R24, -RZ, R9.reuse.H0_H0 ;  /* 0x20000009ff187230 */ /* 0x102fe40000004100 */
[----:B------:R-:W-:-:S02]  /*13060*/  HADD2.F32 R25, -RZ, R9.H1_H1 ;  /* 0x30000009ff197230 */ /* 0x000fc40000004100 */
[----:B------:R-:W-:Y:S02]  /*13070*/  HADD2.F32 R9, -RZ, R8.H0_H0 ;  /* 0x20000008ff097230 */ /* 0x000fe40000004100 */
[CC--:B------:R-:W-:Y:S01]  /*13080*/  FMUL.FTZ R32, R24.reuse, R29.reuse ;  /* 0x0000001d18207220 */ /* 0x0c0fe20000410000 */
[----:B------:R-:W-:Y:S01]  /*13090*/  FMUL.FTZ R34, R24, R28 ;  /* 0x0000001c18227220 */ /* 0x000fe20000410000 */
[----:B------:R-:W-:Y:S02]  /*130a0*/  HADD2.F32 R24, -RZ, R80.H0_H0 ;  /* 0x20000050ff187230 */ /* 0x000fe40000004100 */
[----:B------:R-:W-:Y:S01]  /*130b0*/  FMUL.FTZ R31, R25, R30 ;  /* 0x0000001e191f7220 */ /* 0x000fe20000410000 */
[----:B------:R-:W-:Y:S02]  /*130c0*/  HADD2.F32 R5, -RZ, R4.H0_H0 ;  /* 0x20000004ff057230 */ /* 0x000fe40000004100 */
[C---:B------:R-:W-:Y:S01]  /*130d0*/  FFMA.FTZ R32, R13.reuse, R28, -R32 ;  /* 0x0000001c0d207223 */ /* 0x040fe20000010820 */
[----:B------:R-:W-:Y:S01]  /*130e0*/  FFMA.FTZ R34, R13, R29, R34 ;  /* 0x0000001d0d227223 */ /* 0x000fe20000010022 */
[-C--:B------:R-:W-:Y:S01]  /*130f0*/  FMUL.FTZ R25, R25, R24.reuse ;  /* 0x0000001819197220 */ /* 0x080fe20000410000 */
[----:B------:R-:W-:Y:S01]  /*13100*/  FFMA.FTZ R31, R14, R24, -R31 ;  /* 0x000000180e1f7223 */ /* 0x000fe2000001081f */
[----:B------:R-:W-:-:S02]  /*13110*/  HADD2.F32 R26, -RZ, R10.H0_H0 ;  /* 0x2000000aff1a7230 */ /* 0x000fc40000004100 */
[C---:B------:R-:W-:Y:S01]  /*13120*/  FMUL.FTZ R24, R9.reuse, R88 ;  /* 0x0000005809187220 */ /* 0x040fe20000410000 */
[----:B------:R-:W-:Y:S02]  /*13130*/  HADD2.F32 R13, -RZ, R89.H0_H0 ;  /* 0x20000059ff0d7230 */ /* 0x000fe40000004100 */
[-C--:B------:R-:W-:Y:S01]  /*13140*/  FMUL.FTZ R9, R9, R94.reuse ;  /* 0x0000005e09097220 */ /* 0x080fe20000410000 */
[----:B------:R-:W-:Y:S02]  /*13150*/  HADD2.F32 R15, -RZ, R6.H0_H0 ;  /* 0x20000006ff0f7230 */ /* 0x000fe40000004100 */
[----:B------:R-:W-:Y:S01]  /*13160*/  FFMA.FTZ R94, R5, R94, -R24 ;  /* 0x0000005e055e7223 */ /* 0x000fe20000010818 */
[----:B------:R-:W-:Y:S02]  /*13170*/  HADD2.F32 R27, -RZ, R11.H0_H0 ;  /* 0x2000000bff1b7230 */ /* 0x000fe40000004100 */
[----:B------:R-:W-:Y:S01]  /*13180*/  FMUL.FTZ R24, R26, R13 ;  /* 0x0000000d1a187220 */ /* 0x000fe20000410000 */
[----:B------:R-:W-:-:S02]  /*13190*/  HADD2.F32 R28, -RZ, R89.H1_H1 ;  /* 0x30000059ff1c7230 */ /* 0x000fc40000004100 */
[----:B------:R-:W-:Y:S01]  /*131a0*/  FFMA.FTZ R25, R14, R30, R25 ;  /* 0x0000001e0e197223 */ /* 0x000fe20000010019 */
[-C--:B------:R-:W-:Y:S01]  /*131b0*/  FMUL.FTZ R30, R26, R95.reuse ;  /* 0x0000005f1a1e7220 */ /* 0x080fe20000410000 */
[----:B------:R-:W-:Y:S02]  /*131c0*/  HADD2.F32 R21, -RZ, R7.H0_H0 ;  /* 0x20000007ff157230 */ /* 0x000fe40000004100 */
[----:B------:R-:W-:Y:S01]  /*131d0*/  FFMA.FTZ R95, R15, R95, -R24 ;  /* 0x0000005f0f5f7223 */ /* 0x000fe20000010818 */
[----:B------:R-:W-:Y:S02]  /*131e0*/  HADD2.F32 R14, -RZ, R99.H1_H1 ;  /* 0x30000063ff0e7230 */ /* 0x000fe40000004100 */
[----:B------:R-:W-:Y:S01]  /*131f0*/  FMUL.FTZ R36, R27, R28 ;  /* 0x0000001c1b247220 */ /* 0x000fe20000410000 */
[----:B------:R-:W-:Y:S02]  /*13200*/  HADD2.F32 R11, -RZ, R11.H1_H1 ;  /* 0x3000000bff0b7230 */ /* 0x000fe40000004100 */
[----:B------:R-:W-:Y:S01]  /*13210*/  FFMA.FTZ R30, R15, R13, R30 ;  /* 0x0000000d0f1e7223 */ /* 0x000fe2000001001e */
[----:B------:R-:W-:-:S02]  /*13220*/  HADD2.F32 R26, -RZ, R58.H0_H0 ;  /* 0x2000003aff1a7230 */ /* 0x000fc40000004100 */
[-C--:B------:R-:W-:Y:S01]  /*13230*/  FMUL.FTZ R27, R27, R14.reuse ;  /* 0x0000000e1b1b7220 */ /* 0x080fe20000410000 */
[----:B------:R-:W-:Y:S02]  /*13240*/  HADD2.F32 R24, -RZ, R82.H0_H0 ;  /* 0x20000052ff187230 */ /* 0x000fe40000004100 */
[----:B------:R-:W-:Y:S01]  /*13250*/  FFMA.FTZ R36, R21, R14, -R36 ;  /* 0x0000000e15247223 */ /* 0x000fe20000010824 */
[----:B------:R-:W-:Y:S02]  /*13260*/  HADD2.F32 R7, -RZ, R7.H1_H1 ;  /* 0x30000007ff077230 */ /* 0x000fe40000004100 */
[C---:B------:R-:W-:Y:S01]  /*13270*/  FMUL.FTZ R38, R11.reuse, R26 ;  /* 0x0000001a0b267220 */ /* 0x040fe20000410000 */
[----:B------:R-:W-:Y:S02]  /*13280*/  HADD2.F32 R8, -RZ, R8.H1_H1 ;  /* 0x30000008ff087230 */ /* 0x000fe40000004100 */
[----:B------:R-:W-:Y:S01]  /*13290*/  FMUL.FTZ R14, R11, R24 ;  /* 0x000000180b0e7220 */ /* 0x000fe20000410000 */
[----:B------:R-:W-:-:S02]  /*132a0*/  HADD2.F32 R10, -RZ, R10.H1_H1 ;  /* 0x3000000aff0a7230 */ /* 0x000fc40000004100 */
[----:B------:R-:W-:Y:S01]  /*132b0*/  FFMA.FTZ R88, R5, R88, R9 ;  /* 0x0000005805587223 */ /* 0x000fe20000010009 */
[----:B------:R-:W-:Y:S02]  /*132c0*/  HADD2.F32 R11, -RZ, R35.H0_H0 ;  /* 0x20000023ff0b7230 */ /* 0x000fe40000004100 */
[----:B------:R-:W-:Y:S01]  /*132d0*/  FFMA.FTZ R28, R21, R28, R27 ;  /* 0x0000001c151c7223 */ /* 0x000fe2000001001b */
        /* <DEDUP_REMOVED lines=25> */
.L_x_2516:
[----:B------:R-:W-:Y:S05]  /*13470*/  BSYNC B1 ;  /* 0x0000000000017941 */ /* 0x000fea0003800000 */
.L_x_2515:
[----:B------:R-:W-:Y:S05]  /*13480*/  @P3 BRA `(.L_x_2474) ;  /* 0x0000000c00583947 */ /* 0x000fea0003800000 */
[----:B-1234-:R-:W2:Y:S01]  /*13490*/  LDL R4, [R1+0x8c] ;  /* 0x00008c0001047983 */ /* 0x01eea20000100800 */
[----:B-----5:R-:W1:Y:S03]  /*134a0*/  LDC R43, c[0x0][0x3d4] ;  /* 0x0000f500ff2b7b82 */ /* 0x020e660000000800 */
[----:B------:R-:W3:Y:S04]  /*134b0*/  LDL R5, [R1+0x80] ;  /* 0x0000800001057983 */ /* 0x000ee80000100800 */
[----:B------:R4:W5:Y:S01]  /*134c0*/  LDL R46, [R1+0x90] ;  /* 0x00009000012e7983 */ /* 0x0009620000100800 */
[----:B------:R-:W-:Y:S01]  /*134d0*/  BSSY B1, `(.L_x_2519) ;  /* 0x000006a000017945 */ /* 0x000fe20003800000 */
[----:B-1----:R-:W-:-:S02]  /*134e0*/  ISETP.GE.AND P0, PT, R213, R43, PT ;  /* 0x0000002bd500720c */ /* 0x002fc40003f06270 */
[----:B------:R-:W-:Y:S01]  /*134f0*/  ISETP.GE.AND P1, PT, R212, R43, PT ;  /* 0x0000002bd400720c */ /* 0x000fe20003f26270 */
[----:B--2---:R-:W-:-:S05]  /*13500*/  IMAD.SHL.U32 R4, R4, 0x40, RZ ;  /* 0x0000004004047824 */ /* 0x004fca00078e00ff */
[----:B------:R-:W-:Y:S02]  /*13510*/  LOP3.LUT R42, R4, 0x1c0, RZ, 0xc0, !PT ;  /* 0x000001c0042a7812 */ /* 0x000fe400078ec0ff */
[----:B---3--:R-:W-:Y:S02]  /*13520*/  MOV R47, R5 ;  /* 0x00000005002f7202 */ /* 0x008fe40000000f00 */
[----:B------:R-:W-:Y:S01]  /*13530*/  SHF.R.U32.HI R45, RZ, 0x3, R42 ;  /* 0x00000003ff2d7819 */ /* 0x000fe2000001162a */
[----:B----4-:R-:W-:Y:S06]  /*13540*/  @P0 BRA `(.L_x_2520) ;  /* 0x0000000400880947 */ /* 0x010fec0003800000 */
[----:B------:R-:W-:Y:S01]  /*13550*/  LEA.HI R4, R43, R222, RZ, 0x1d ;  /* 0x000000de2b047211 */ /* 0x000fe200078fe8ff */
[----:B------:R-:W-:Y:S01]  /*13560*/  HADD2.F32 R28, -RZ, R92.H1_H1 ;  /* 0x3000005cff1c7230 */ /* 0x000fe20000004100 */
[----:B------:R-:W-:Y:S01]  /*13570*/  R2UR UR4, R47 ;  /* 0x000000002f0472ca */ /* 0x000fe200000e0000 */
[--C-:B------:R-:W-:Y:S01]  /*13580*/  HADD2.F32 R29, -RZ, R90.reuse.H1_H1 ;  /* 0x3000005aff1d7230 */ /* 0x100fe20000004100 */
[----:B------:R-:W-:Y:S01]  /*13590*/  SHF.R.S32.HI R7, RZ, 0x1f, R4 ;  /* 0x0000001fff077819 */ /* 0x000fe20000011404 */
[----:B------:R-:W-:Y:S01]  /*135a0*/  IMAD.SHL.U32 R5, R4, 0x8, RZ ;  /* 0x0000000804057824 */ /* 0x000fe200078e00ff */
[C---:B------:R-:W-:Y:S01]  /*135b0*/  LOP3.LUT R6, R42.reuse, 0x38, R213, 0xf8, !PT ;  /* 0x000000382a067812 */ /* 0x040fe200078ef8d5 */
[----:B------:R-:W-:Y:S01]  /*135c0*/  HADD2.F32 R90, -RZ, R90.H0_H0 ;  /* 0x2000005aff5a7230 */ /* 0x000fe20000004100 */
[----:B------:R-:W-:Y:S01]  /*135d0*/  LEA.HI R7, R7, R4, RZ, 0x3 ;  /* 0x0000000407077211 */ /* 0x000fe200078f18ff */
[----:B------:R-:W-:Y:S01]  /*135e0*/  HADD2.F32 R92, -RZ, R92.H0_H0 ;  /* 0x2000005cff5c7230 */ /* 0x000fe20000004100 */
[----:B------:R-:W-:-:S02]  /*135f0*/  LOP3.LUT R4, R42, 0x38, R5, 0xf8, !PT ;  /* 0x000000382a047812 */ /* 0x000fc400078ef805 */
[----:B------:R-:W-:Y:S02]  /*13600*/  SHF.L.U32 R7, R7, 0xa, RZ ;  /* 0x0000000a07077819 */ /* 0x000fe400000006ff */
[----:B------:R-:W-:Y:S02]  /*13610*/  LOP3.LUT R8, R4, R45, RZ, 0x3c, !PT ;  /* 0x0000002d04087212 */ /* 0x000fe400078e3cff */
[----:B0-----:R-:W-:Y:S02]  /*13620*/  LOP3.LUT R9, R7, 0x7fffe000, RZ, 0xc0, !PT ;  /* 0x7fffe00007097812 */ /* 0x001fe400078ec0ff */
[----:B-----5:R-:W-:Y:S02]  /*13630*/  LOP3.LUT R6, R46, R6, R45, 0xf6, !PT ;  /* 0x000000062e067212 */ /* 0x020fe400078ef62d */
        /* <DEDUP_REMOVED lines=21> */
[----:B------:R-:W-:Y:S02]  /*13790*/  HADD2.F32 R24, -RZ, R72.H0_H0 ;  /* 0x20000048ff187230 */ /* 0x000fe40000004100 */
[----:B------:R-:W-:Y:S01]  /*137a0*/  FMUL.FTZ R31, R25, R30 ;  /* 0x0000001e191f7220 */ /* 0x000fe20000410000 */
[----:B------:R-:W-:Y:S02]  /*137b0*/  HADD2.F32 R5, -RZ, R4.H0_H0 ;  /* 0x20000004ff057230 */ /* 0x000fe40000004100 */
[C---:B------:R-:W-:Y:S01]  /*137c0*/  FFMA.FTZ R34, R13.reuse, R29, R34 ;  /* 0x0000001d0d227223 */ /* 0x040fe20000010022 */
[----:B------:R-:W-:Y:S01]  /*137d0*/  FFMA.FTZ R32, R13, R28, -R32 ;  /* 0x0000001c0d207223 */ /* 0x000fe20000010820 */
        /* <DEDUP_REMOVED lines=10> */
[----:B------:R-:W-:-:S02]  /*13880*/  HADD2.F32 R27, -RZ, R11.H0_H0 ;  /* 0x2000000bff1b7230 */ /* 0x000fc40000004100 */
[----:B------:R-:W-:Y:S01]  /*13890*/  FFMA.FTZ R29, R14, R30, R29 ;  /* 0x0000001e0e1d7223 */ /* 0x000fe2000001001d */
[----:B------:R-:W-:Y:S02]  /*138a0*/  HADD2.F32 R28, -RZ, R91.H1_H1 ;  /* 0x3000005bff1c7230 */ /* 0x000fe40000004100 */
[-C--:B------:R-:W-:Y:S01]  /*138b0*/  FMUL.FTZ R36, R26, R9.reuse ;  /* 0x000000091a247220 */ /* 0x080fe20000410000 */
[----:B------:R-:W-:Y:S02]  /*138c0*/  HADD2.F32 R21, -RZ, R7.H0_H0 ;  /* 0x20000007ff157230 */ /* 0x000fe40000004100 */
[----:B------:R-:W-:Y:S01]  /*138d0*/  FFMA.FTZ R30, R15, R9, -R24 ;  /* 0x000000090f1e7223 */ /* 0x000fe20000010818 */
[----:B------:R-:W-:Y:S02]  /*138e0*/  HADD2.F32 R14, -RZ, R93.H1_H1 ;  /* 0x3000005dff0e7230 */ /* 0x000fe40000004100 */
[----:B------:R-:W-:Y:S01]  /*138f0*/  FMUL.FTZ R38, R27, R28 ;  /* 0x0000001c1b267220 */ /* 0x000fe20000410000 */
[----:B------:R-:W-:-:S02]  /*13900*/  HADD2.F32 R11, -RZ, R11.H1_H1 ;  /* 0x3000000bff0b7230 */ /* 0x000fc40000004100 */
[----:B------:R-:W-:Y:S01]  /*13910*/  FFMA.FTZ R36, R15, R13, R36 ;  /* 0x0000000d0f247223 */ /* 0x000fe20000010024 */
[----:B------:R-:W-:Y:S02]  /*13920*/  HADD2.F32 R26, -RZ, R66.H0_H0 ;  /* 0x20000042ff1a7230 */ /* 0x000fe40000004100 */
[-C--:B------:R-:W-:Y:S01]  /*13930*/  FMUL.FTZ R27, R27, R14.reuse ;  /* 0x0000000e1b1b7220 */ /* 0x080fe20000410000 */
[----:B------:R-:W-:Y:S02]  /*13940*/  HADD2.F32 R24, -RZ, R74.H0_H0 ;  /* 0x2000004aff187230 */ /* 0x000fe40000004100 */
[----:B------:R-:W-:Y:S01]  /*13950*/  FFMA.FTZ R38, R21, R14, -R38 ;  /* 0x0000000e15267223 */ /* 0x000fe20000010826 */
[----:B------:R-:W-:Y:S02]  /*13960*/  HADD2.F32 R7, -RZ, R7.H1_H1 ;  /* 0x30000007ff077230 */ /* 0x000fe40000004100 */
[----:B------:R-:W-:Y:S01]  /*13970*/  FMUL.FTZ R40, R11, R26 ;  /* 0x0000001a0b287220 */ /* 0x000fe20000410000 */
[----:B------:R-:W-:-:S02]  /*13980*/  HADD2.F32 R8, -RZ, R8.H1_H1 ;  /* 0x30000008ff087230 */ /* 0x000fc40000004100 */
[----:B------:R-:W-:Y:S01]  /*13990*/  FMUL.FTZ R14, R11, R24 ;  /* 0x000000180b0e7220 */ /* 0x000fe20000410000 */
[----:B------:R-:W-:Y:S02]  /*139a0*/  HADD2.F32 R10, -RZ, R10.H1_H1 ;  /* 0x3000000aff0a7230 */ /* 0x000fe40000004100 */
[----:B------:R-:W-:Y:S01]  /*139b0*/  FFMA.FTZ R25, R5, R90, R25 ;  /* 0x0000005a05197223 */ /* 0x000fe20000010019 */
[----:B------:R-:W-:Y:S02]  /*139c0*/  HADD2.F32 R11, -RZ, R37.H0_H0 ;  /* 0x20000025ff0b7230 */ /* 0x000fe40000004100 */
[----:B------:R-:W-:Y:S01]  /*139d0*/  FFMA.FTZ R27, R21, R28, R27 ;  /* 0x0000001c151b7223 */ /* 0x000fe2000001001b */
        /* <DEDUP_REMOVED lines=25> */
.L_x_2520:
[----:B------:R-:W-:Y:S05]  /*13b70*/  BSYNC B1 ;  /* 0x0000000000017941 */ /* 0x000fea0003800000 */
.L_x_2519:
[----:B------:R-:W-:Y:S05]  /*13b80*/  @P1 BRA `(.L_x_2474) ;  /* 0x0000000400981947 */ /* 0x000fea0003800000 */
[----:B------:R-:W-:Y:S01]  /*13b90*/  LEA.HI R0, R0, R212, RZ, 0x6 ;  /* 0x000000d400007211 */ /* 0x000fe200078f30ff */
[----:B------:R-:W-:Y:S01]  /*13ba0*/  HADD2.F32 R25, -RZ, R86.H1_H1 ;  /* 0x30000056ff197230 */ /* 0x000fe20000004100 */
[----:B------:R-:W-:Y:S01]  /*13bb0*/  LEA.HI R20, R43, R20, RZ, 0x1d ;  /* 0x000000142b147211 */ /* 0x000fe200078fe8ff */
[--C-:B------:R-:W-:Y:S01]  /*13bc0*/  HADD2.F32 R26, -RZ, R84.reuse.H1_H1 ;  /* 0x30000054ff1a7230 */ /* 0x100fe20000004100 */
[----:B-1----:R-:W-:Y:S01]  /*13bd0*/  LOP3.LUT R4, R42, 0x38, R3, 0xf8, !PT ;  /* 0x000000382a047812 */ /* 0x002fe200078ef803 */
[----:B------:R-:W-:Y:S01]  /*13be0*/  IMAD.SHL.U32 R0, R0, 0x80, RZ ;  /* 0x0000008000007824 */ /* 0x000fe200078e00ff */
[----:B------:R-:W-:Y:S01]  /*13bf0*/  SHF.R.S32.HI R3, RZ, 0x1f, R20 ;  /* 0x0000001fff037819 */ /* 0x000fe20000011414 */
[----:B------:R-:W-:Y:S01]  /*13c00*/  HADD2.F32 R84, -RZ, R84.H0_H0 ;  /* 0x20000054ff547230 */ /* 0x000fe20000004100 */
[----:B------:R-:W-:Y:S01]  /*13c10*/  LOP3.LUT R5, R4, R45, RZ, 0x3c, !PT ;  /* 0x0000002d04057212 */ /* 0x000fe200078e3cff */
[----:B------:R-:W-:Y:S01]  /*13c20*/  HADD2.F32 R86, -RZ, R86.H0_H0 ;  /* 0x20000056ff567230 */ /* 0x000fe20000004100 */
[----:B------:R-:W-:-:S02]  /*13c30*/  LEA.HI R3, R3, R20, RZ, 0x3 ;  /* 0x0000001403037211 */ /* 0x000fc400078f18ff */
[----:B------:R-:W-:Y:S02]  /*13c40*/  LOP3.LUT R4, R0, 0xffffe000, RZ, 0xc0, !PT ;  /* 0xffffe00000047812 */ /* 0x000fe400078ec0ff */
[----:B------:R-:W-:Y:S01]  /*13c50*/  SHF.L.U32 R0, R20, 0x3, RZ ;  /* 0x0000000314007819 */ /* 0x000fe200000006ff */
[----:B------:R-:W-:Y:S01]  /*13c60*/  IMAD.SHL.U32 R3, R3, 0x400, RZ ;  /* 0x0000040003037824 */ /* 0x000fe200078e00ff */
[----:B------:R-:W-:Y:S02]  /*13c70*/  R2UR UR4, R47 ;  /* 0x000000002f0472ca */ /* 0x000fe400000e0000 */
[----:B------:R-:W-:Y:S02]  /*13c80*/  LOP3.LUT R0, R42, 0x38, R0, 0xf8, !PT ;  /* 0x000000382a007812 */ /* 0x000fe400078ef800 */
[----:B------:R-:W-:Y:S02]  /*13c90*/  LOP3.LUT R3, R3, 0x7fffe000, RZ, 0xc0, !PT ;  /* 0x7fffe00003037812 */ /* 0x000fe400078ec0ff */
[----:B------:R-:W-:-:S02]  /*13ca0*/  LOP3.LUT R0, R0, R45, RZ, 0x3c, !PT ;  /* 0x0000002d00007212 */ /* 0x000fc400078e3cff */
[--C-:B-----5:R-:W-:Y:S02]  /*13cb0*/  IADD3 R4, R5, R4, R46.reuse ;  /* 0x0000000405047210 */ /* 0x120fe40007ffe02e */
[----:B------:R-:W-:Y:S02]  /*13cc0*/  IADD3 R3, R0, R3, R46 ;  /* 0x0000000300037210 */ /* 0x000fe40007ffe02e */
[----:B------:R-:W-:Y:S02]  /*13cd0*/  SHF.R.U32.HI R27, RZ, 0x10, R69 ;  /* 0x00000010ff1b7819 */ /* 0x000fe40000011645 */
[----:B------:R-:W-:Y:S01]  /*13ce0*/  LEA R36, R4, UR4, 0x1 ;  /* 0x0000000404247c11 */ /* 0x000fe2000f8e08ff */
[----:B------:R-:W-:Y:S01]  /*13cf0*/  IMAD R3, R3, 0x2, R16 ;  /* 0x0000000203037824 */ /* 0x000fe200078e0210 */
[--C-:B------:R-:W-:Y:S01]  /*13d00*/  SHF.R.U64 R35, R76, 0x10, R77.reuse ;  /* 0x000000104c237819 */ /* 0x100fe2000000124d */
[----:B------:R-:W-:Y:S01]  /*13d10*/  HADD2.F32 R27, -RZ, R27.H0_H0 ;  /* 0x2000001bff1b7230 */ /* 0x000fe20000004100 */
[----:B------:R-:W-:Y:S01]  /*13d20*/  SHF.R.U32.HI R76, RZ, 0x10, R77 ;  /* 0x00000010ff4c7819 */ /* 0x000fe2000001164d */
[----:B------:R-:W1:Y:S01]  /*13d30*/  LDS.128 R4, [R36] ;  /* 0x0000000024047984 */ /* 0x000e620000000c00 */
[----:B------:R-:W-:-:S02]  /*13d40*/  SHF.R.U64 R34, R78, 0x10, R79 ;  /* 0x000000104e227819 */ /* 0x000fc4000000124f */
[----:B------:R-:W-:Y:S01]  /*13d50*/  SHF.R.U64 R32, R70, 0x10, R71 ;  /* 0x0000001046207819 */ /* 0x000fe20000001247 */
[----:B0-----:R-:W0:Y:S01]  /*13d60*/  LDS.128 R8, [R3+0x14400] ;  /* 0x0144000003087984 */ /* 0x001e220000000c00 */
[----:B------:R-:W-:Y:S02]  /*13d70*/  SHF.R.U32.HI R78, RZ, 0x10, R79 ;  /* 0x00000010ff4e7819 */ /* 0x000fe4000001164f */
[----:B------:R-:W-:Y:S02]  /*13d80*/  SHF.R.U32.HI R70, RZ, 0x10, R71 ;  /* 0x00000010ff467819 */ /* 0x000fe40000011647 */
[----:B------:R-:W-:Y:S01]  /*13d90*/  SHF.R.U64 R33, R68, 0x10, R69 ;  /* 0x0000001044217819 */ /* 0x000fe20000001245 */
[--C-:B-1----:R-:W-:Y:S02]  /*13da0*/  HADD2.F32 R12, -RZ, R5.reuse.H0_H0 ;  /* 0x20000005ff0c7230 */ /* 0x102fe40000004100 */
[----:B------:R-:W-:Y:S02]  /*13db0*/  HADD2.F32 R5, -RZ, R5.H1_H1 ;  /* 0x30000005ff057230 */ /* 0x000fe40000004100 */
[----:B0-----:R-:W-:-:S02]  /*13dc0*/  HADD2.F32 R15, -RZ, R9.H0_H0 ;  /* 0x20000009ff0f7230 */ /* 0x001fc40000004100 */
[----:B------:R-:W-:Y:S02]  /*13dd0*/  HADD2.F32 R20, -RZ, R9.H1_H1 ;  /* 0x30000009ff147230 */ /* 0x000fe40000004100 */
[----:B------:R-:W-:Y:S02]  /*13de0*/  HADD2.F32 R9, -RZ, R8.H0_H0 ;  /* 0x20000008ff097230 */ /* 0x000fe40000004100 */
[CC--:B------:R-:W-:Y:S01]  /*13df0*/  FMUL.FTZ R29, R15.reuse, R26.reuse ;  /* 0x0000001a0f1d7220 */ /* 0x0c0fe20000410000 */
[----:B------:R-:W-:Y:S01]  /*13e00*/  FMUL.FTZ R31, R15, R25 ;  /* 0x000000190f1f7220 */ /* 0x000fe20000410000 */
[----:B------:R-:W-:Y:S02]  /*13e10*/  HADD2.F32 R15, -RZ, R76.H0_H0 ;  /* 0x2000004cff0f7230 */ /* 0x000fe40000004100 */
[----:B------:R-:W-:Y:S01]  /*13e20*/  FMUL.FTZ R28, R20, R27 ;  /* 0x0000001b141c7220 */ /* 0x000fe20000410000 */
[C---:B------:R-:W-:Y:S01]  /*13e30*/  FFMA.FTZ R29, R12.reuse, R25, -R29 ;  /* 0x000000190c1d7223 */ /* 0x040fe2000001081d */
[----:B------:R-:W-:Y:S01]  /*13e40*/  FFMA.FTZ R31, R12, R26, R31 ;  /* 0x0000001a0c1f7223 */ /* 0x000fe2000001001f */
[----:B------:R-:W-:-:S02]  /*13e50*/  HADD2.F32 R0, -RZ, R4.H0_H0 ;  /* 0x20000004ff007230 */ /* 0x000fc40000004100 */
[-C--:B------:R-:W-:Y:S01]  /*13e60*/  FMUL.FTZ R12, R20, R15.reuse ;  /* 0x0000000f140c7220 */ /* 0x080fe20000410000 */
[----:B------:R-:W-:Y:S01]  /*13e70*/  FFMA.FTZ R28, R5, R15, -R28 ;  /* 0x0000000f051c7223 */ /* 0x000fe2000001081c */
[C---:B------:R-:W-:Y:S01]  /*13e80*/  FMUL.FTZ R15, R9.reuse, R84 ;  /* 0x00000054090f7220 */ /* 0x040fe20000410000 */
[----:B------:R-:W-:Y:S02]  /*13e90*/  HADD2.F32 R21, -RZ, R10.H0_H0 ;  /* 0x2000000aff157230 */ /* 0x000fe40000004100 */
[-C--:B------:R-:W-:Y:S01]  /*13ea0*/  FMUL.FTZ R9, R9, R86.reuse ;  /* 0x0000005609097220 */ /* 0x080fe20000410000 */
[----:B------:R-:W-:Y:S02]  /*13eb0*/  HADD2.F32 R20, -RZ, R85.H0_H0 ;  /* 0x20000055ff147230 */ /* 0x000fe40000004100 */
[----:B------:R-:W-:Y:S01]  /*13ec0*/  FFMA.FTZ R26, R5, R27, R12 ;  /* 0x0000001b051a7223 */ /* 0x000fe2000001000c */
[----:B------:R-:W-:Y:S02]  /*13ed0*/  HADD2.F32 R12, -RZ, R87.H0_H0 ;  /* 0x20000057ff0c7230 */ /* 0x000fe40000004100 */
[----:B------:R-:W-:Y:S01]  /*13ee0*/  FFMA.FTZ R15, R0, R86, -R15 ;  /* 0x00000056000f7223 */ /* 0x000fe2000001080f */
[----:B------:R-:W-:-:S02]  /*13ef0*/  HADD2.F32 R13, -RZ, R6.H0_H0 ;  /* 0x20000006ff0d7230 */ /* 0x000fc40000004100 */
        /* <DEDUP_REMOVED lines=9> */
[----:B------:R-:W-:Y:S02]  /*13f90*/  HADD2.F32 R11, -RZ, R11.H1_H1 ;  /* 0x3000000bff0b7230 */ /* 0x000fe40000004100 */
[-C--:B------:R-:W-:Y:S01]  /*13fa0*/  FMUL.FTZ R24, R24, R87.reuse ;  /* 0x0000005718187220 */ /* 0x080fe20000410000 */
[----:B------:R-:W-:Y:S02]  /*13fb0*/  HADD2.F32 R12, -RZ, R70.H0_H0 ;  /* 0x20000046ff0c7230 */ /* 0x000fe40000004100 */
[----:B------:R-:W-:Y:S01]  /*13fc0*/  FFMA.FTZ R30, R13, R20, R30 ;  /* 0x000000140d1e7223 */ /* 0x000fe2000001001e */
[----:B------:R-:W-:Y:S02]  /*13fd0*/  HADD2.F32 R0, -RZ, R78.H0_H0 ;  /* 0x2000004eff007230 */ /* 0x000fe40000004100 */
[----:B------:R-:W-:Y:S01]  /*13fe0*/  FFMA.FTZ R87, R14, R87, -R5 ;  /* 0x000000570e577223 */ /* 0x000fe20000010805 */
[----:B------:R-:W-:-:S02]  /*13ff0*/  HADD2.F32 R7, -RZ, R7.H1_H1 ;  /* 0x30000007ff077230 */ /* 0x000fc40000004100 */
[----:B------:R-:W-:Y:S01]  /*14000*/  FFMA.FTZ R24, R14, R85, R24 ;  /* 0x000000550e187223 */ /* 0x000fe20000010018 */
[----:B------:R-:W-:Y:S02]  /*14010*/  HADD2.F32 R10, -RZ, R10.H1_H1 ;  /* 0x3000000aff0a7230 */ /* 0x000fe40000004100 */
[C---:B------:R-:W-:Y:S01]  /*14020*/  FMUL.FTZ R20, R11.reuse, R12 ;  /* 0x0000000c0b147220 */ /* 0x040fe20000410000 */
[----:B------:R-:W-:Y:S02]  /*14030*/  HADD2.F32 R13, -RZ, R32.H0_H0 ;  /* 0x20000020ff0d7230 */ /* 0x000fe40000004100 */
[-C--:B------:R-:W-:Y:S01]  /*14040*/  FMUL.FTZ R14, R11, R0.reuse ;  /* 0x000000000b0e7220 */ /* 0x080fe20000410000 */
[----:B------:R-:W-:Y:S02]  /*14050*/  HADD2.F32 R9, -RZ, R34.H0_H0 ;  /* 0x20000022ff097230 */ /* 0x000fe40000004100 */
[----:B------:R-:W-:Y:S01]  /*14060*/  FFMA.FTZ R20, R7, R0, -R20 ;  /* 0x0000000007147223 */ /* 0x000fe20000010814 */
[----:B------:R-:W-:-:S02]  /*14070*/  HADD2.F32 R8, -RZ, R8.H1_H1 ;  /* 0x30000008ff087230 */ /* 0x000fc40000004100 */
[C---:B------:R-:W-:Y:S01]  /*14080*/  FMUL.FTZ R25, R10.reuse, R13 ;  /* 0x0000000d0a197220 */ /* 0x040fe20000410000 */
        /* <DEDUP_REMOVED lines=22> */
.L_x_2474:
[----:B------:R-:W-:Y:S05]  /*141f0*/  BSYNC B0 ;  /* 0x0000000000007941 */ /* 0x000fea0003800000 */
.L_x_2422:
        /* <DEDUP_REMOVED lines=8> */
.L_x_2420:
[----:B------:R-:W2:Y:S02]  /*14280*/  LDL R0, [R1+0x60] ;  /* 0x0000600001007983 */ /* 0x000ea40000100800 */
[----:B--2---:R-:W-:-:S13]  /*14290*/  R2UR UR4, R0 ;  /* 0x00000000000472ca */ /* 0x004fda00000e0000 */
[----:B------:R-:W-:-:S04]  /*142a0*/  MOV R0, UR4 ;  /* 0x0000000400007c02 */ /* 0x000fc80008000f00 */
[----:B------:R-:W-:-:S13]  /*142b0*/  ISETP.NE.AND P0, PT, R0, 0x3, PT ;  /* 0x000000030000780c */ /* 0x000fda0003f05270 */
[----:B------:R-:W-:Y:S05]  /*142c0*/  @!P0 BRA `(.L_x_2521) ;  /* 0x0000000000048947 */ /* 0x000fea0003800000 */
[----:B------:R-:W-:Y:S01]  /*142d0*/  BPT.TRAP 0x1 ;  /* 0x000000040000795c */ /* 0x000fe20000300000 */
.L_x_2521:
[----:B------:R-:W-:Y:S01]  /*142e0*/  IMAD R0, R214, 0x8, R16 ;  /* 0x00000008d6007824 */ /* 0x000fe200078e0210 */
[----:B01----:R-:W-:-:S04]  /*142f0*/  SHF.L.U32 R3, R219, 0x1f, RZ ;  /* 0x0000001fdb037819 */ /* 0x003fc800000006ff */
[----:B------:R0:W1:Y:S01]  /*14300*/  SYNCS.PHASECHK.TRANS64.TRYWAIT P2, [R0+URZ+0x38830], R3 ;  /* 0x03883003000075a7 */ /* 0x000062000804017f */
[----:B------:R-:W-:Y:S05]  /*14310*/  @!P0 BRA `(.L_x_2522) ;  /* 0x0000000000048947 */ /* 0x000fea0003800000 */
[----:B------:R-:W-:Y:S01]  /*14320*/  BPT.TRAP 0x1 ;  /* 0x000000040000795c */ /* 0x000fe20000300000 */
.L_x_2522:
[----:B---34-:R-:W2:Y:S01]  /*14330*/  S2R R4, SR_TID.X ;  /* 0x0000000000047919 */ /* 0x018ea20000002100 */
[----:B------:R-:W-:Y:S01]  /*14340*/  IMAD.MOV.U32 R151, RZ, RZ, RZ ;  /* 0x000000ffff977224 */ /* 0x000fe200078e00ff */
[----:B--2---:R-:W-:-:S04]  /*14350*/  LOP3.LUT R4, R4, 0x7f, RZ, 0xc0, !PT ;  /* 0x0000007f04047812 */ /* 0x004fc800078ec0ff */
[----:B------:R-:W-:Y:S01]  /*14360*/  ISETP.NE.AND P1, PT, R4, RZ, PT ;  /* 0x000000ff0400720c */ /* 0x000fe20003f25270 */
[----:B-1----:R-:W-:-:S12]  /*14370*/  @P2 BRA `(.L_x_2523) ;  /* 0x0000000000082947 */ /* 0x002fd80003800000 */
[----:B------:R-:W1:Y:S02]  /*14380*/  SYNCS.PHASECHK.TRANS64.TRYWAIT P2, [R0+URZ+0x38830], R3 ;  /* 0x03883003000075a7 */ /* 0x000e64000804017f */
[----:B-1----:R-:W-:Y:S05]  /*14390*/  @!P2 BRA `(.L_x_2524) ;  /* 0x000001b000c0a947 */ /* 0x002fea0003800000 */
.L_x_2523:
[----:B------:R-:W-:Y:S05]  /*143a0*/  WARPSYNC.ALL ;  /* 0x0000000000007948 */ /* 0x000fea0003800000 */
[----:B01----:R-:W-:Y:S01]  /*143b0*/  IADD3 R3, R16, 0x24400, RZ ;  /* 0x0002440010037810 */ /* 0x003fe20007ffe0ff */
[----:B------:R-:W-:Y:S01]  /*143c0*/  IMAD.MOV.U32 R5, RZ, RZ, 0x40000040 ;  /* 0x40000040ff057424 */ /* 0x000fe200078e00ff */
[----:B------:R-:W-:Y:S01]  /*143d0*/  R2UR UR20, R2 ;  /* 0x00000000021472ca */ /* 0x000fe200000e0000 */
[----:B------:R-:W-:Y:S01]  /*143e0*/  WARPGROUP.ARRIVE ;  /* 0x00000000000079c5 */ /* 0x000fe20000000000 */
[----:B------:R-:W-:Y:S01]  /*143f0*/  SHF.R.U32.HI R3, RZ, 0x4, R3 ;  /* 0x00000004ff037819 */ /* 0x000fe20000011603 */
[----:B------:R-:W-:Y:S01]  /*14400*/  UMOV UR5, 0x40000040 ;  /* 0x4000004000057882 */ /* 0x000fe20000000000 */
[----:B------:R-:W-:Y:S01]  /*14410*/  R2UR UR7, R5 ;  /* 0x00000000050772ca */ /* 0x000fe200000e0000 */
[----:B------:R-:W-:Y:S01]  /*14420*/  UMOV UR17, UR5 ;  /* 0x0000000500117c82 */ /* 0x000fe20008000000 */
[----:B------:R-:W-:Y:S01]  /*14430*/  LOP3.LUT R3, R3, 0x3fff, RZ, 0xc0, !PT ;  /* 0x00003fff03037812 */ /* 0x000fe200078ec0ff */
[----:B------:R-:W-:Y:S01]  /*14440*/  IMAD.MOV.U32 R7, RZ, RZ, 0x40000040 ;  /* 0x40000040ff077424 */ /* 0x000fe200078e00ff */
[----:B------:R-:W-:Y:S01]  /*14450*/  MOV R11, UR5 ;  /* 0x00000005000b7c02 */ /* 0x000fe20008000f00 */
[----:B------:R-:W-:Y:S01]  /*14460*/  UMOV UR9, UR17 ;  /* 0x0000001100097c82 */ /* 0x000fe20008000000 */
[----:B------:R-:W-:Y:S01]  /*14470*/  LOP3.LUT R223, R3, 0x10000, RZ, 0xfc, !PT ;  /* 0x0001000003df7812 */ /* 0x000fe200078efcff */
[----:B------:R-:W-:Y:S01]  /*14480*/  UMOV UR13, UR17 ;  /* 0x00000011000d7c82 */ /* 0x000fe20008000000 */
[----:B------:R-:W-:Y:S01]  /*14490*/  MOV R3, 0x40000040 ;  /* 0x4000004000037802 */ /* 0x000fe20000000f00 */
[----:B------:R-:W-:Y:S01]  /*144a0*/  ULOP3.LUT UR20, UR20, 0x10000, URZ, 0xfc, !UPT ;  /* 0x0001000014147892 */ /* 0x000fe2000f8efc3f */
[----:B------:R-:W-:Y:S01]  /*144b0*/  R2UR UR11, R7 ;  /* 0x00000000070b72ca */ /* 0x000fe200000e0000 */
[----:B------:R-:W-:Y:S01]  /*144c0*/  IMAD R4, R214, 0xa00, R223 ;  /* 0x00000a00d6047824 */ /* 0x000fe200078e02df */
[----:B------:R-:W-:Y:S01]  /*144d0*/  MOV R7, 0x40000040 ;  /* 0x4000004000077802 */ /* 0x000fe20000000f00 */
[----:B------:R-:W-:Y:S01]  /*144e0*/  IMAD.MOV.U32 R9, RZ, RZ, 0x40000040 ;  /* 0x40000040ff097424 */ /* 0x000fe200078e00ff */
[----:B------:R-:W-:Y:S01]  /*144f0*/  UMOV UR25, 0x40000040 ;  /* 0x4000004000197882 */ /* 0x000fe20000000000 */
[C---:B------:R-:W-:Y:S01]  /*14500*/  VIADD R2, R4.reuse, 0x80 ;  /* 0x0000008004027836 */ /* 0x040fe20000000000 */
[C---:B------:R-:W-:Y:S01]  /*14510*/  R2UR UR6, R4.reuse ;  /* 0x00000000040672ca */ /* 0x040fe200000e0000 */
[----:B------:R-:W-:Y:S01]  /*14520*/  UMOV UR4, UR20 ;  /* 0x0000001400047c82 */ /* 0x000fe20008000000 */
[----:B------:R-:W-:Y:S01]  /*14530*/  VIADD R6, R4, 0x100 ;  /* 0x0000010004067836 */ /* 0x000fe20000000000 */
[----:B------:R-:W-:Y:S01]  /*14540*/  UMOV UR16, UR4 ;  /* 0x0000000400107c82 */ /* 0x000fe20008000000 */
[----:B------:R-:W-:Y:S01]  /*14550*/  IMAD.U32 R10, RZ, RZ, UR4 ;  /* 0x00000004ff0a7e24 */ /* 0x000fe2000f8e00ff */
[----:B------:R-:W-:Y:S01]  /*14560*/  UMOV UR8, UR16 ;  /* 0x0000001000087c82 */ /* 0x000fe20008000000 */
[----:B------:R-:W-:Y:S01]  /*14570*/  UMOV UR12, UR16 ;  /* 0x00000010000c7c82 */ /* 0x000fe20008000000 */
[----:B------:R-:W-:Y:S01]  /*14580*/  R2UR UR10, R6 ;  /* 0x00000000060a72ca */ /* 0x000fe200000e0000 */
[C---:B------:R-:W-:Y:S01]  /*14590*/  VIADD R8, R4.reuse, 0x2 ;  /* 0x0000000204087836 */ /* 0x040fe20000000000 */
[----:B------:R-:W-:Y:S01]  /*145a0*/  IADD3 R6, R4, 0x200, RZ ;  /* 0x0000020004067810 */ /* 0x000fe20007ffe0ff */
[----:B------:R0:W-:Y:S01]  /*145b0*/  STL.64 [R1+0x48], R10 ;  /* 0x0000480a01007387 */ /* 0x0001e20000100a00 */
[----:B------:R-:W-:Y:S01]  /*145c0*/  R2UR UR19, R7 ;  /* 0x00000000071372ca */ /* 0x000fe200000e0000 */
[----:B------:R-:W-:Y:S01]  /*145d0*/  IMAD.MOV.U32 R7, RZ, RZ, 0x40000040 ;  /* 0x40000040ff077424 */ /* 0x000fe200078e00ff */
[----:B------:R-:W-:Y:S01]  /*145e0*/  HGMMA.64x16x16.F32 R56, gdesc[UR4], RZ, !UPT, gsb0 ;  /* 0x00200000043879f0 */ /* 0x000fe2000c0008ff */
[----:B------:R-:W-:Y:S01]  /*145f0*/  R2UR UR6, R2 ;  /* 0x00000000020672ca */ /* 0x000fe200000e0000 */
[----:B------:R-:W-:Y:S01]  /*14600*/  UMOV UR4, UR16 ;  /* 0x0000001000047c82 */ /* 0x000fe20008000000 */
[----:B------:R-:W-:Y:S01]  /*14610*/  R2UR UR7, R3 ;  /* 0x00000000030772ca */ /* 0x000fe200000e0000 */
[----:B------:R-:W-:Y:S01]  /*14620*/  UMOV UR5, UR17 ;  /* 0x0000001100057c82 */ /* 0x000fe20008000000 */
[----:B------:R-:W-:Y:S01]  /*14630*/  VIADD R2, R4, 0x180 ;  /* 0x0000018004027836 */ /* 0x000fe20000000000 */
[----:B------:R-:W-:Y:S01]  /*14640*/  R2UR UR18, R6 ;  /* 0x00000000061272ca */ /* 0x000fe200000e0000 */
[----:B------:R-:W-:Y:S01]  /*14650*/  IMAD.MOV.U32 R3, RZ, RZ, 0x40000040 ;  /* 0x40000040ff037424 */ /* 0x000fe200078e00ff */
[----:B------:R-:W-:Y:S01]  /*14660*/  R2UR UR26, R8 ;  /* 0x00000000081a72ca */ /* 0x000fe200000e0000 */
[----:B------:R-:W-:Y:S01]  /*14670*/  VIADD R6, R4, 0x102 ;  /* 0x0000010204067836 */ /* 0x000fe20000000000 */
[----:B------:R-:W-:Y:S01]  /*14680*/  R2UR UR14, R2 ;  /* 0x00000000020e72ca */ /* 0x000fe200000e0000 */
[C---:B------:R-:W-:Y:S01]  /*14690*/  VIADD R2, R4.reuse, 0x82 ;  /* 0x0000008204027836 */ /* 0x040fe20000000000 */
[----:B------:R-:W-:Y:S01]  /*146a0*/  R2UR UR15, R3 ;  /* 0x00000000030f72ca */ /* 0x000fe200000e0000 */
[----:B------:R-:W-:Y:S01]  /*146b0*/  VIADD R8, R4, 0x4 ;  /* 0x0000000404087836 */ /* 0x000fe20000000000 */
[----:B------:R-:W-:Y:S01]  /*146c0*/  R2UR UR27, R9 ;  /* 0x00000000091b72ca */ /* 0x000fe200000e0000 */
[----:B------:R-:W-:Y:S01]  /*146d0*/  IMAD.MOV.U32 R9, RZ, RZ, 0x40000040 ;  /* 0x40000040ff097424 */ /* 0x000fe200078e00ff */
[----:B------:R-:W-:-:S02]  /*146e0*/  MOV R3, 0x40000040 ;  /* 0x4000004000037802 */ /* 0x000fc40000000f00 */
[----:B0-----:R-:W-:Y:S01]  /*146f0*/  MOV R11, UR25 ;  /* 0x00000019000b7c02 */ /* 0x001fe20008000f00 */
[----:B------:R-:W-:Y:S02]  /*14700*/  WARPGROUP.DEPBAR.LE gsb0, 0x0 ;  /* 0x00008000000079c5 */ /* 0x000fe40000010000 */
[----:B------:R-:W-:-:S06]  /*14710*/  WARPGROUP.ARRIVE ;  /* 0x00000000000079c5 */ /* 0x000fcc0000000000 */
[----:B------:R-:W-:Y:S01]  /*14720*/  HGMMA.64x16x16.F32 R48, gdesc[UR4], RZ, !UPT, gsb0 ;  /* 0x00200000043079f0 */ /* 0x000fe2000c0008ff */
[----:B------:R-:W-:-:S07]  /*14730*/  UIADD3 UR4, UR20, 0x2, URZ ;  /* 0x0000000214047890 */ /* 0x000fce000fffe03f */
[----:B------:R-:W-:Y:S02]  /*14740*/  UMOV UR24, UR4 ;  /* 0x0000000400187c82 */ /* 0x000fe40008000000 */
[----:B------:R-:W-:-:S05]  /*14750*/  IMAD.U32 R10, RZ, RZ, UR24 ;  /* 0x00000018ff0a7e24 */ /* 0x000fca000f8e00ff */
[----:B------:R0:W-:Y:S01]  /*14760*/  STL.64 [R1+0x40], R10 ;  /* 0x0000400a01007387 */ /* 0x0001e20000100a00 */
[----:B------:R-:W-:Y:S02]  /*14770*/  WARPGROUP.DEPBAR.LE gsb0, 0x0 ;  /* 0x00008000000079c5 */ /* 0x000fe40000010000 */
[----:B-----5:R-:W-:-:S06]  /*14780*/  WARPGROUP.ARRIVE ;  /* 0x00000000000079c5 */ /* 0x020fcc0000000000 */
[----:B------:R-:W-:Y:S01]  /*14790*/  HGMMA.64x16x16.F32 R40, gdesc[UR8], RZ, !UPT, gsb0 ;  /* 0x00200000082879f0 */ /* 0x000fe2000c0008ff */
[----:B------:R-:W-:Y:S01]  /*147a0*/  UMOV UR8, UR24 ;  /* 0x0000001800087c82 */ /* 0x000fe20008000000 */
[----:B------:R-:W-:Y:S01]  /*147b0*/  UMOV UR9, UR25 ;  /* 0x0000001900097c82 */ /* 0x000fe20008000000 */
[----:B------:R-:W-:Y:S01]  /*147c0*/  UMOV UR4, UR8 ;  /* 0x0000000800047c82 */ /* 0x000fe20008000000 */
[----:B------:R-:W-:Y:S01]  /*147d0*/  UMOV UR5, UR9 ;  /* 0x0000000900057c82 */ /* 0x000fe20008000000 */
[----:B------:R-:W-:Y:S02]  /*147e0*/  WARPGROUP.DEPBAR.LE gsb0, 0x0 ;  /* 0x00008000000079c5 */ /* 0x000fe40000010000 */
[----:B------:R-:W-:-:S06]  /*147f0*/  WARPGROUP.ARRIVE ;  /* 0x00000000000079c5 */ /* 0x000fcc0000000000 */
[----:B------:R-:W-:Y:S01]  /*14800*/  HGMMA.64x16x16.F32 R32, gdesc[UR12], RZ, !UPT, gsb0 ;  /* 0x002000000c2079f0 */ /* 0x000fe2000c0008ff */
[----:B------:R-:W-:Y:S01]  /*14810*/  R2UR UR14, R2 ;  /* 0x00000000020e72ca */ /* 0x000fe200000e0000 */
[----:B------:R-:W-:Y:S01]  /*14820*/  UMOV UR12, UR8 ;  /* 0x00000008000c7c82 */ /* 0x000fe20008000000 */
[----:B------:R-:W-:Y:S01]  /*14830*/  R2UR UR15, R3 ;  /* 0x00000000030f72ca */ /* 0x000fe200000e0000 */
[----:B------:R-:W-:Y:S01]  /*14840*/  UMOV UR13, UR9 ;  /* 0x00000009000d7c82 */ /* 0x000fe20008000000 */
[----:B------:R-:W-:Y:S02]  /*14850*/  VIADD R2, R4, 0x182 ;  /* 0x0000018204027836 */ /* 0x000fe40000000000 */
[----:B------:R-:W-:-:S03]  /*14860*/  IMAD.MOV.U32 R3, RZ, RZ, 0x40000040 ;  /* 0x40000040ff037424 */ /* 0x000fc600078e00ff */
[----:B------:R-:W-:Y:S01]  /*14870*/  R2UR UR6, R2 ;  /* 0x00000000020672ca */ /* 0x000fe200000e0000 */
[----:B------:R-:W-:Y:S01]  /*14880*/  VIADD R2, R4, 0x84 ;  /* 0x0000008404027836 */ /* 0x000fe20000000000 */
[----:B------:R-:W-:Y:S02]  /*14890*/  R2UR UR7, R3 ;  /* 0x00000000030772ca */ /* 0x000fe400000e0000 */
[----:B------:R-:W-:Y:S01]  /*148a0*/  MOV R3, 0x40000040 ;  /* 0x4000004000037802 */ /* 0x000fe20000000f00 */
        /* <DEDUP_REMOVED lines=20> */
[----:B0-----:R-:W-:Y:S01]  /*149f0*/  MOV R11, UR25 ;  /* 0x00000019000b7c02 */ /* 0x001fe20008000f00 */
[----:B------:R-:W-:Y:S01]  /*14a00*/  IMAD.MOV.U32 R9, RZ, RZ, 0x40000040 ;  /* 0x40000040ff097424 */ /* 0x000fe200078e00ff */
        /* <DEDUP_REMOVED lines=70> */
[----:B------:R-:W-:Y:S01]  /*14e70*/  R2UR UR14, R2 ;  /* 0x00000000020e72ca */ /* 0x000fe200000e0000 */
[----:B------:R-:W-:Y:S01]  /*14e80*/  VIADD R2, R4, 0x300 ;  /* 0x0000030004027836 */ /* 0x000fe20000000000 */
[----:B------:R-:W-:Y:S02]  /*14e90*/  R2UR UR15, R3 ;  /* 0x00000000030f72ca */ /* 0x000fe400000e0000 */
[----:B------:R-:W-:Y:S01]  /*14ea0*/  MOV R3, 0x40000040 ;  /* 0x4000004000037802 */ /* 0x000fe20000000f00 */
        /* <DEDUP_REMOVED lines=230> */
[----:B------:R-:W-:Y:S01]  /*15d10*/  UIADD3 UR4, UR20, 0x800, URZ ;  /* 0x0000080014047890 */ /* 0x000fe2000fffe03f */
[----:B------:R-:W-:Y:S02]  /*15d20*/  R2UR UR6, R2 ;  /* 0x00000000020672ca */ /* 0x000fe400000e0000 */
[----:B------:R-:W-:-:S04]  /*15d30*/  R2UR UR7, R3 ;  /* 0x00000000030772ca */ /* 0x000fc800000e0000 */
[----:B------:R-:W-:Y:S02]  /*15d40*/  UMOV UR24, UR4 ;  /* 0x0000000400187c82 */ /* 0x000fe40008000000 */
[----:B------:R-:W-:Y:S01]  /*15d50*/  IMAD.U32 R10, RZ, RZ, UR24 ;  /* 0x00000018ff0a7e24 */ /* 0x000fe2000f8e00ff */
[----:B------:R-:W-:Y:S02]  /*15d60*/  WARPGROUP.DEPBAR.LE gsb0, 0x0 ;  /* 0x00008000000079c5 */ /* 0x000fe40000010000 */
[----:B------:R-:W-:Y:S01]  /*15d70*/  WARPGROUP.ARRIVE ;  /* 0x00000000000079c5 */ /* 0x000fe20000000000 */
[----:B------:R-:W-:Y:S01]  /*15d80*/  VIADD R2, R4, 0x582 ;  /* 0x0000058204027836 */ /* 0x000fe20000000000 */
[----:B------:R-:W-:Y:S01]  /*15d90*/  MOV R3, 0x40000040 ;  /* 0x4000004000037802 */ /* 0x000fe20000000f00 */
[----:B------:R-:W-:Y:S01]  /*15da0*/  UIADD3 UR56, UR20, 0x804, URZ ;  /* 0x0000080414387890 */ /* 0x000fe2000fffe03f */
[----:B------:R0:W-:Y:S02]  /*15db0*/  STL.64 [R1+0x8], R10 ;  /* 0x0000080a01007387 */ /* 0x0001e40000100a00 */
[----:B------:R-:W-:Y:S01]  /*15dc0*/  HGMMA.64x16x16.F32 R32, gdesc[UR8], R32, gsb0 ;  /* 0x00200000082079f0 */ /* 0x000fe20008000820 */
[----:B------:R-:W-:Y:S01]  /*15dd0*/  UMOV UR8, UR24 ;  /* 0x0000001800087c82 */ /* 0x000fe20008000000 */
[----:B------:R-:W-:Y:S01]  /*15de0*/  UMOV UR9, UR25 ;  /* 0x0000001900097c82 */ /* 0x000fe20008000000 */
[----:B------:R-:W-:Y:S01]  /*15df0*/  UMOV UR16, UR8 ;  /* 0x0000000800107c82 */ /* 0x000fe20008000000 */
[----:B------:R-:W-:Y:S01]  /*15e00*/  UMOV UR17, UR9 ;  /* 0x0000000900117c82 */ /* 0x000fe20008000000 */
[----:B------:R-:W-:Y:S01]  /*15e10*/  UMOV UR4, UR8 ;  /* 0x0000000800047c82 */ /* 0x000fe20008000000 */
[----:B------:R-:W-:Y:S01]  /*15e20*/  UMOV UR5, UR9 ;  /* 0x0000000900057c82 */ /* 0x000fe20008000000 */
[----:B------:R-:W-:Y:S01]  /*15e30*/  UMOV UR57, 0x40000040 ;  /* 0x4000004000397882 */ /* 0x000fe20000000000 */
[----:B------:R-:W-:Y:S01]  /*15e40*/  UIADD3 UR52, UR20, 0x806, URZ ;  /* 0x0000080614347890 */ /* 0x000fe2000fffe03f */
[----:B------:R-:W2:Y:S01]  /*15e50*/  LDL R13, [R1+0x6c] ;  /* 0x00006c00010d7983 */ /* 0x000ea20000100800 */
[----:B------:R-:W-:Y:S01]  /*15e60*/  UMOV UR53, 0x40000040 ;  /* 0x4000004000357882 */ /* 0x000fe20000000000 */
[----:B------:R-:W-:Y:S01]  /*15e70*/  UIADD3 UR48, UR20, 0xc00, URZ ;  /* 0x00000c0014307890 */ /* 0x000fe2000fffe03f */
[----:B------:R-:W-:Y:S01]  /*15e80*/  UMOV UR49, 0x40000040 ;  /* 0x4000004000317882 */ /* 0x000fe20000000000 */
[----:B------:R-:W-:Y:S01]  /*15e90*/  UIADD3 UR44, UR20, 0xc02, URZ ;  /* 0x00000c02142c7890 */ /* 0x000fe2000fffe03f */
[----:B0-----:R-:W3:Y:S01]  /*15ea0*/  LDL R11, [R1+0x68] ;  /* 0x00006800010b7983 */ /* 0x001ee20000100800 */
        /* <DEDUP_REMOVED lines=9> */
[----:B------:R-:W-:Y:S02]  /*15f40*/  R2UR UR10, R6 ;  /* 0x00000000060a72ca */ /* 0x000fe400000e0000 */
[----:B------:R-:W-:Y:S01]  /*15f50*/  R2UR UR11, R7 ;  /* 0x00000000070b72ca */ /* 0x000fe200000e0000 */
[----:B------:R-:W-:-:S02]  /*15f60*/  WARPGROUP.DEPBAR.LE gsb0, 0x0 ;  /* 0x00008000000079c5 */ /* 0x000fc40000010000 */
[----:B------:R-:W-:-:S06]  /*15f70*/  WARPGROUP.ARRIVE ;  /* 0x00000000000079c5 */ /* 0x000fcc0000000000 */
[----:B------:R-:W-:Y:S01]  /*15f80*/  HGMMA.64x16x16.F32 R56, gdesc[UR24], R56, gsb0 ;  /* 0x00200000183879f0 */ /* 0x000fe20008000838 */
[----:B------:R-:W-:Y:S01]  /*15f90*/  R2UR UR26, R8 ;  /* 0x00000000081a72ca */ /* 0x000fe200000e0000 */
[----:B------:R-:W-:Y:S01]  /*15fa0*/  UMOV UR25, 0x40000040 ;  /* 0x4000004000197882 */ /* 0x000fe20000000000 */
[----:B------:R-:W-:Y:S01]  /*15fb0*/  R2UR UR27, R9 ;  /* 0x00000000091b72ca */ /* 0x000fe200000e0000 */
[----:B------:R-:W-:Y:S02]  /*15fc0*/  WARPGROUP.DEPBAR.LE gsb0, 0x0 ;  /* 0x00008000000079c5 */ /* 0x000fe40000010000 */
[----:B------:R-:W-:Y:S01]  /*15fd0*/  WARPGROUP.ARRIVE ;  /* 0x00000000000079c5 */ /* 0x000fe20000000000 */
[C---:B------:R-:W-:Y:S01]  /*15fe0*/  VIADD R6, R4.reuse, 0x602 ;  /* 0x0000060204067836 */ /* 0x040fe20000000000 */
[----:B------:R-:W-:Y:S01]  /*15ff0*/  UMOV UR45, 0x40000040 ;  /* 0x40000040002d7882 */ /* 0x000fe20000000000 */
[----:B------:R-:W-:Y:S01]  /*16000*/  IMAD.MOV.U32 R7, RZ, RZ, 0x40000040 ;  /* 0x40000040ff077424 */ /* 0x000fe200078e00ff */
[----:B------:R-:W-:Y:S01]  /*16010*/  UIADD3 UR40, UR20, 0xc04, URZ ;  /* 0x00000c0414287890 */ /* 0x000fe2000fffe03f */
[----:B------:R-:W-:Y:S01]  /*16020*/  VIADD R8, R4, 0x504 ;  /* 0x0000050404087836 */ /* 0x000fe20000000000 */
[----:B------:R-:W-:Y:S01]  /*16030*/  HGMMA.64x16x16.F32 R48, gdesc[UR16], R48, gsb0 ;  /* 0x00200000103079f0 */ /* 0x000fe20008000830 */
[----:B------:R-:W-:Y:S01]  /*16040*/  UMOV UR41, 0x40000040 ;  /* 0x4000004000297882 */ /* 0x000fe20000000000 */
[----:B------:R-:W-:Y:S01]  /*16050*/  UIADD3 UR36, UR20, 0xc06, URZ ;  /* 0x00000c0614247890 */ /* 0x000fe2000fffe03f */
[----:B------:R-:W-:Y:S01]  /*16060*/  MOV R15, UR25 ;  /* 0x00000019000f7c02 */ /* 0x000fe20008000f00 */
[----:B------:R-:W-:-:S02]  /*16070*/  WARPGROUP.DEPBAR.LE gsb0, 0x0 ;  /* 0x00008000000079c5 */ /* 0x000fc40000010000 */
[----:B------:R-:W-:-:S06]  /*16080*/  WARPGROUP.ARRIVE ;  /* 0x00000000000079c5 */ /* 0x000fcc0000000000 */
[----:B------:R-:W-:Y:S01]  /*16090*/  HGMMA.64x16x16.F32 R40, gdesc[UR12], R40, gsb0 ;  /* 0x002000000c2879f0 */ /* 0x000fe20008000828 */
[----:B------:R-:W-:-:S07]  /*160a0*/  UIADD3 UR12, UR20, 0x802, URZ ;  /* 0x00000802140c7890 */ /* 0x000fce000fffe03f */
[----:B------:R-:W-:Y:S01]  /*160b0*/  UMOV UR24, UR12 ;  /* 0x0000000c00187c82 */ /* 0x000fe20008000000 */
[----:B------:R-:W-:Y:S01]  /*160c0*/  R2UR UR18, R2 ;  /* 0x00000000021272ca */ /* 0x000fe200000e0000 */
[----:B------:R-:W-:Y:S02]  /*160d0*/  WARPGROUP.DEPBAR.LE gsb0, 0x0 ;  /* 0x00008000000079c5 */ /* 0x000fe40000010000 */
[----:B------:R-:W-:Y:S01]  /*160e0*/  WARPGROUP.ARRIVE ;  /* 0x00000000000079c5 */ /* 0x000fe20000000000 */
[----:B------:R-:W-:Y:S01]  /*160f0*/  R2UR UR19, R3 ;  /* 0x00000000031372ca */ /* 0x000fe200000e0000 */
[----:B------:R-:W-:Y:S01]  /*16100*/  IMAD.MOV.U32 R9, RZ, RZ, 0x40000040 ;  /* 0x40000040ff097424 */ /* 0x000fe200078e00ff */
[----:B------:R-:W-:Y:S01]  /*16110*/  R2UR UR14, R6 ;  /* 0x00000000060e72ca */ /* 0x000fe200000e0000 */
[----:B------:R-:W-:Y:S01]  /*16120*/  UMOV UR37, 0x40000040 ;  /* 0x4000004000257882 */ /* 0x000fe20000000000 */
[----:B------:R-:W-:Y:S01]  /*16130*/  R2UR UR15, R7 ;  /* 0x00000000070f72ca */ /* 0x000fe200000e0000 */
[----:B------:R-:W-:Y:S01]  /*16140*/  HGMMA.64x16x16.F32 R32, gdesc[UR4], R32, gsb0 ;  /* 0x00200000042079f0 */ /* 0x000fe20008000820 */
[----:B------:R-:W-:Y:S01]  /*16150*/  R2UR UR58, R8 ;  /* 0x00000000083a72ca */ /* 0x000fe200000e0000 */
[----:B------:R-:W-:Y:S01]  /*16160*/  IMAD.U32 R14, RZ, RZ, UR24 ;  /* 0x00000018ff0e7e24 */ /* 0x000fe2000f8e00ff */
[----:B------:R-:W-:-:S02]  /*16170*/  WARPGROUP.DEPBAR.LE gsb0, 0x0 ;  /* 0x00008000000079c5 */ /* 0x000fc40000010000 */
        /* <DEDUP_REMOVED lines=12> */
[----:B------:R-:W-:Y:S01]  /*16240*/  UMOV UR12, UR4 ;  /* 0x00000004000c7c82 */ /* 0x000fe20008000000 */
[----:B------:R-:W-:Y:S01]  /*16250*/  UMOV UR13, UR5 ;  /* 0x00000005000d7c82 */ /* 0x000fe20008000000 */
[----:B------:R-:W-:Y:S01]  /*16260*/  VIADD R2, R4, 0x682 ;  /* 0x0000068204027836 */ /* 0x000fe20000000000 */
[----:B------:R-:W-:Y:S02]  /*16270*/  WARPGROUP.DEPBAR.LE gsb0, 0x0 ;  /* 0x00008000000079c5 */ /* 0x000fe40000010000 */
[----:B------:R-:W-:-:S06]  /*16280*/  WARPGROUP.ARRIVE ;  /* 0x00000000000079c5 */ /* 0x000fcc0000000000 */
[----:B------:R-:W-:Y:S01]  /*16290*/  HGMMA.64x16x16.F32 R40, gdesc[UR12], R40, gsb0 ;  /* 0x002000000c2879f0 */ /* 0x000fe20008000828 */
[----:B------:R-:W-:Y:S01]  /*162a0*/  IMAD.MOV.U32 R3, RZ, RZ, 0x40000040 ;  /* 0x40000040ff037424 */ /* 0x000fe200078e00ff */
[----:B------:R-:W-:-:S04]  /*162b0*/  R2UR UR10, R2 ;  /* 0x00000000020a72ca */ /* 0x000fc800000e0000 */
[----:B------:R-:W-:Y:S01]  /*162c0*/  R2UR UR11, R3 ;  /* 0x00000000030b72ca */ /* 0x000fe200000e0000 */
[----:B------:R-:W-:Y:S01]  /*162d0*/  UMOV UR8, UR4 ;  /* 0x0000000400087c82 */ /* 0x000fe20008000000 */
[----:B------:R-:W-:Y:S01]  /*162e0*/  UMOV UR9, UR5 ;  /* 0x0000000500097c82 */ /* 0x000fe20008000000 */
[----:B------:R-:W-:Y:S02]  /*162f0*/  WARPGROUP.DEPBAR.LE gsb0, 0x0 ;  /* 0x00008000000079c5 */ /* 0x000fe40000010000 */
[----:B------:R-:W-:-:S08]  /*16300*/  WARPGROUP.ARRIVE ;  /* 0x00000000000079c5 */ /* 0x000fd00000000000 */
[----:B------:R-:W-:Y:S01]  /*16310*/  HGMMA.64x16x16.F32 R32, gdesc[UR8], R32, gsb0 ;  /* 0x00200000082079f0 */ /* 0x000fe20008000820 */
[----:B------:R-:W-:Y:S02]  /*16320*/  IADD3 R6, R4, 0x702, RZ ;  /* 0x0000070204067810 */ /* 0x000fe40007ffe0ff */
[----:B------:R-:W-:Y:S02]  /*16330*/  MOV R7, 0x40000040 ;  /* 0x4000004000077802 */ /* 0x000fe40000000f00 */
[----:B------:R-:W-:Y:S02]  /*16340*/  R2UR UR6, R6 ;  /* 0x00000000060672ca */ /* 0x000fe400000e0000 */
[----:B------:R-:W-:Y:S01]  /*16350*/  R2UR UR7, R7 ;  /* 0x00000000070772ca */ /* 0x000fe200000e0000 */
[----:B------:R-:W-:Y:S02]  /*16360*/  WARPGROUP.DEPBAR.LE gsb0, 0x0 ;  /* 0x00008000000079c5 */ /* 0x000fe40000010000 */
[----:B------:R-:W-:-:S10]  /*16370*/  WARPGROUP.ARRIVE ;  /* 0x00000000000079c5 */ /* 0x000fd40000000000 */
[----:B------:R-:W-:Y:S01]  /*16380*/  HGMMA.64x16x16.F32 R24, gdesc[UR4], R24, gsb0 ;  /* 0x00200000041879f0 */ /* 0x000fe20008000818 */
[----:B------:R-:W-:Y:S01]  /*16390*/  R2UR UR59, R9 ;  /* 0x00000000093b72ca */ /* 0x000fe200000e0000 */
[----:B------:R-:W-:Y:S02]  /*163a0*/  VIADD R2, R4, 0x584 ;  /* 0x0000058404027836 */ /* 0x000fe40000000000 */
[----:B------:R-:W-:Y:S01]  /*163b0*/  IMAD.MOV.U32 R3, RZ, RZ, 0x40000040 ;  /* 0x40000040ff037424 */ /* 0x000fe200078e00ff */
[----:B------:R-:W-:Y:S02]  /*163c0*/  WARPGROUP.DEPBAR.LE gsb0, 0x0 ;  /* 0x00008000000079c5 */ /* 0x000fe40000010000 */
[----:B------:R-:W-:-:S07]  /*163d0*/  WARPGROUP.ARRIVE ;  /* 0x00000000000079c5 */ /* 0x000fce0000000000 */
[----:B------:R-:W-:Y:S01]  /*163e0*/  HGMMA.64x16x16.F32 R56, gdesc[UR56], R56, gsb0 ;  /* 0x00200000383879f0 */ /* 0x000fe20008000838 */
[----:B------:R-:W-:Y:S02]  /*163f0*/  R2UR UR18, R2 ;  /* 0x00000000021272ca */ /* 0x000fe400000e0000 */
        /* <DEDUP_REMOVED lines=10> */
[----:B------:R-:W-:Y:S01]  /*164a0*/  UMOV UR12, UR56 ;  /* 0x00000038000c7c82 */ /* 0x000fe20008000000 */
[----:B------:R-:W-:Y:S01]  /*164b0*/  UMOV UR13, UR57 ;  /* 0x00000039000d7c82 */ /* 0x000fe20008000000 */
[----:B------:R-:W-:-:S02]  /*164c0*/  WARPGROUP.DEPBAR.LE gsb0, 0x0 ;  /* 0x00008000000079c5 */ /* 0x000fc40000010000 */
        /* <DEDUP_REMOVED lines=11> */
[----:B------:R-:W-:Y:S02]  /*16580*/  VIADD R6, R4, 0x704 ;  /* 0x0000070404067836 */ /* 0x000fe40000000000 */
[----:B------:R-:W-:-:S03]  /*16590*/  IMAD.MOV.U32 R7, RZ, RZ, 0x40000040 ;  /* 0x40000040ff077424 */ /* 0x000fc600078e00ff */
        /* <DEDUP_REMOVED lines=11> */
[----:B------:R-:W-:Y:S02]  /*16650*/  WARPGROUP.DEPBAR.LE gsb0, 0x0 ;  /* 0x00008000000079c5 */ /* 0x000fe40000010000 */
[----:B------:R-:W-:-:S10]  /*16660*/  WARPGROUP.ARRIVE ;  /* 0x00000000000079c5 */ /* 0x000fd40000000000 */
[----:B------:R-:W-:Y:S01]  /*16670*/  HGMMA.64x16x16.F32 R56, gdesc[UR52], R56, gsb0 ;  /* 0x00200000343879f0 */ /* 0x000fe20008000838 */
[----:B------:R-:W-:Y:S01]  /*16680*/  IMAD.MOV.U32 R3, RZ, RZ, 0x40000040 ;  /* 0x40000040ff037424 */ /* 0x000fe200078e00ff */
[----:B------:R-:W-:-:S04]  /*16690*/  IADD3 R2, R4, 0x586, RZ ;  /* 0x0000058604027810 */ /* 0x000fc80007ffe0ff */
        /* <DEDUP_REMOVED lines=128> */
[C---:B------:R-:W-:Y:S01]  /*16ea0*/  IADD3 R2, R4.reuse, 0x804, RZ ;  /* 0x0000080404027810 */ /* 0x040fe20007ffe0ff */
[----:B------:R-:W-:Y:S01]  /*16eb0*/  UMOV UR16, UR40 ;  /* 0x0000002800107c82 */ /* 0x000fe20008000000 */
[----:B------:R-:W-:Y:S01]  /*16ec0*/  UMOV UR17, UR41 ;  /* 0x0000002900117c82 */ /* 0x000fe20008000000 */
[----:B------:R-:W-:Y:S01]  /*16ed0*/  VIADD R6, R4, 0x884 ;  /* 0x0000088404067836 */ /* 0x000fe20000000000 */
[----:B------:R-:W-:Y:S01]  /*16ee0*/  R2UR UR18, R2 ;  /* 0x00000000021272ca */ /* 0x000fe200000e0000 */
[----:B------:R-:W-:Y:S01]  /*16ef0*/  IMAD.MOV.U32 R7, RZ, RZ, 0x40000040 ;  /* 0x40000040ff077424 */ /* 0x000fe200078e00ff */
[----:B------:R-:W-:Y:S01]  /*16f00*/  R2UR UR19, R3 ;  /* 0x00000000031372ca */ /* 0x000fe200000e0000 */
[----:B------:R-:W-:Y:S01]  /*16f10*/  UMOV UR12, UR40 ;  /* 0x00000028000c7c82 */ /* 0x000fe20008000000 */
[----:B------:R-:W-:Y:S01]  /*16f20*/  UMOV UR13, UR41 ;  /* 0x00000029000d7c82 */ /* 0x000fe20008000000 */
[----:B------:R-:W-:Y:S01]  /*16f30*/  UMOV UR8, UR40 ;  /* 0x0000002800087c82 */ /* 0x000fe20008000000 */
[----:B------:R-:W-:Y:S01]  /*16f40*/  UMOV UR9, UR41 ;  /* 0x0000002900097c82 */ /* 0x000fe20008000000 */
[----:B------:R-:W-:Y:S01]  /*16f50*/  UMOV UR4, UR40 ;  /* 0x0000002800047c82 */ /* 0x000fe20008000000 */
[----:B------:R-:W-:Y:S01]  /*16f60*/  UMOV UR5, UR41 ;  /* 0x0000002900057c82 */ /* 0x000fe20008000000 */
[----:B------:R-:W-:Y:S01]  /*16f70*/  IADD3 R8, R4, 0x786, RZ ;  /* 0x0000078604087810 */ /* 0x000fe20007ffe0ff */
[----:B--2---:R-:W-:Y:S01]  /*16f80*/  IMAD R13, R225, 0x80, R13 ;  /* 0x00000080e10d7824 */ /* 0x004fe200078e020d */
[----:B------:R-:W-:Y:S01]  /*16f90*/  MOV R9, 0x40000040 ;  /* 0x4000004000097802 */ /* 0x000fe20000000f00 */
[----:B------:R0:W-:Y:S01]  /*16fa0*/  STL.64 [R1], R14 ;  /* 0x0000000e01007387 */ /* 0x0001e20000100a00 */
[----:B------:R-:W-:Y:S01]  /*16fb0*/  @!P1 VIADD R0, R0, 0x38840 ;  /* 0x0003884000009836 */ /* 0x000fe20000000000 */
[----:B------:R-:W-:Y:S01]  /*16fc0*/  ULDC UR42, c[0x0][0x988] ;  /* 0x00026200002a7ab9 */ /* 0x000fe20000000800 */
[----:B------:R-:W-:Y:S01]  /*16fd0*/  ULDC UR43, c[0x0][0x988] ;  /* 0x00026200002b7ab9 */ /* 0x000fe20000000800 */
[----:B------:R-:W-:-:S02]  /*16fe0*/  WARPGROUP.DEPBAR.LE gsb0, 0x0 ;  /* 0x00008000000079c5 */ /* 0x000fc40000010000 */
[----:B------:R-:W-:-:S06]  /*16ff0*/  WARPGROUP.ARRIVE ;  /* 0x00000000000079c5 */ /* 0x000fcc0000000000 */
[----:B------:R-:W-:Y:S01]  /*17000*/  HGMMA.64x16x16.F32 R48, gdesc[UR16], R48, gsb0 ;  /* 0x00200000103079f0 */ /* 0x000fe20008000830 */
[----:B------:R-:W-:Y:S02]  /*17010*/  R2UR UR14, R6 ;  /* 0x00000000060e72ca */ /* 0x000fe400000e0000 */
[----:B------:R-:W-:Y:S01]  /*17020*/  R2UR UR15, R7 ;  /* 0x00000000070f72ca */ /* 0x000fe200000e0000 */
[----:B------:R-:W-:Y:S01]  /*17030*/  IMAD.MOV.U32 R3, RZ, RZ, 0x40000040 ;  /* 0x40000040ff037424 */ /* 0x000fe200078e00ff */
[----:B------:R-:W-:Y:S02]  /*17040*/  WARPGROUP.DEPBAR.LE gsb0, 0x0 ;  /* 0x00008000000079c5 */ /* 0x000fe40000010000 */
[----:B------:R-:W-:-:S09]  /*17050*/  WARPGROUP.ARRIVE ;  /* 0x00000000000079c5 */ /* 0x000fd20000000000 */
[----:B------:R-:W-:Y:S01]  /*17060*/  HGMMA.64x16x16.F32 R40, gdesc[UR12], R40, gsb0 ;  /* 0x002000000c2879f0 */ /* 0x000fe20008000828 */
[----:B------:R-:W-:Y:S02]  /*17070*/  IADD3 R2, R4, 0x904, RZ ;  /* 0x0000090404027810 */ /* 0x000fe40007ffe0ff */
[----:B------:R-:W-:Y:S02]  /*17080*/  R2UR UR11, R3 ;  /* 0x00000000030b72ca */ /* 0x000fe400000e0000 */
[----:B------:R-:W-:Y:S01]  /*17090*/  R2UR UR10, R2 ;  /* 0x00000000020a72ca */ /* 0x000fe200000e0000 */
[----:B------:R-:W-:Y:S02]  /*170a0*/  WARPGROUP.DEPBAR.LE gsb0, 0x0 ;  /* 0x00008000000079c5 */ /* 0x000fe40000010000 */
[----:B------:R-:W-:-:S10]  /*170b0*/  WARPGROUP.ARRIVE ;  /* 0x00000000000079c5 */ /* 0x000fd40000000000 */
[----:B------:R-:W-:Y:S01]  /*170c0*/  HGMMA.64x16x16.F32 R32, gdesc[UR8], R32, gsb0 ;  /* 0x00200000082079f0 */ /* 0x000fe20008000820 */
[----:B------:R-:W-:Y:S01]  /*170d0*/  VIADD R6, R4, 0x984 ;  /* 0x0000098404067836 */ /* 0x000fe20000000000 */
[----:B------:R-:W-:Y:S01]  /*170e0*/  R2UR UR38, R8 ;  /* 0x00000000082672ca */ /* 0x000fe200000e0000 */
[----:B------:R-:W-:Y:S01]  /*170f0*/  IMAD.MOV.U32 R7, RZ, RZ, 0x40000040 ;  /* 0x40000040ff077424 */ /* 0x000fe200078e00ff */
[----:B------:R-:W-:Y:S01]  /*17100*/  R2UR UR39, R9 ;  /* 0x00000000092772ca */ /* 0x000fe200000e0000 */
[----:B------:R-:W-:Y:S01]  /*17110*/  VIADD R2, R4, 0x806 ;  /* 0x0000080604027836 */ /* 0x000fe20000000000 */
[----:B------:R-:W-:Y:S01]  /*17120*/  R2UR UR6, R6 ;  /* 0x00000000060672ca */ /* 0x000fe200000e0000 */
[----:B------:R-:W-:Y:S01]  /*17130*/  IMAD.MOV.U32 R3, RZ, RZ, 0x40000040 ;  /* 0x40000040ff037424 */ /* 0x000fe200078e00ff */
[----:B------:R-:W-:Y:S01]  /*17140*/  R2UR UR7, R7 ;  /* 0x00000000070772ca */ /* 0x000fe200000e0000 */
[----:B------:R-:W-:Y:S01]  /*17150*/  ULDC UR8, c[0x0][0x9d8] ;  /* 0x0002760000087ab9 */ /* 0x000fe20000000800 */
[----:B------:R-:W-:-:S02]  /*17160*/  WARPGROUP.DEPBAR.LE gsb0, 0x0 ;  /* 0x00008000000079c5 */ /* 0x000fc40000010000 */
[----:B------:R-:W-:-:S09]  /*17170*/  WARPGROUP.ARRIVE ;  /* 0x00000000000079c5 */ /* 0x000fd20000000000 */
        /* <DEDUP_REMOVED lines=9> */
[C---:B------:R-:W-:Y:S01]  /*17210*/  IADD3 R6, R4.reuse, 0x886, RZ ;  /* 0x0000088604067810 */ /* 0x040fe20007ffe0ff */
[----:B------:R-:W-:Y:S01]  /*17220*/  VIADD R8, R4, 0x906 ;  /* 0x0000090604087836 */ /* 0x000fe20000000000 */
[----:B------:R-:W-:Y:S01]  /*17230*/  MOV R9, 0x40000040 ;  /* 0x4000004000097802 */ /* 0x000fe20000000f00 */
[----:B------:R-:W-:Y:S01]  /*17240*/  ULDC UR38, c[0x0][0x9d8] ;  /* 0x0002760000267ab9 */ /* 0x000fe20000000800 */
[----:B------:R-:W-:Y:S01]  /*17250*/  @!P1 PRMT R0, RZ, 0x654, R0 ;  /* 0x00000654ff009816 */ /* 0x000fe20000000000 */
[----:B------:R-:W-:Y:S01]  /*17260*/  ULDC UR39, c[0x0][0x9d8] ;  /* 0x0002760000277ab9 */ /* 0x000fe20000000800 */
[----:B------:R-:W-:-:S02]  /*17270*/  WARPGROUP.DEPBAR.LE gsb0, 0x0 ;  /* 0x00008000000079c5 */ /* 0x000fc40000010000 */
[----:B------:R-:W-:-:S06]  /*17280*/  WARPGROUP.ARRIVE ;  /* 0x00000000000079c5 */ /* 0x000fcc0000000000 */
        /* <DEDUP_REMOVED lines=19> */
[----:B------:R-:W-:Y:S01]  /*173c0*/  IMAD R4, R177, -0x50, R237 ;  /* 0xffffffb0b1047824 */ /* 0x000fe200078e02ed */
[----:B------:R-:W-:Y:S01]  /*173d0*/  UMOV UR4, UR36 ;  /* 0x0000002400047c82 */ /* 0x000fe20008000000 */
[----:B------:R-:W-:Y:S01]  /*173e0*/  UMOV UR5, UR37 ;  /* 0x0000002500057c82 */ /* 0x000fe20008000000 */
[----:B------:R-:W-:Y:S01]  /*173f0*/  FMUL.FTZ R58, R58, UR8 ;  /* 0x000000083a3a7c20 */ /* 0x000fe20008410000 */
[----:B------:R-:W-:Y:S01]  /*17400*/  FMUL.FTZ R59, R59, UR8 ;  /* 0x000000083b3b7c20 */ /* 0x000fe20008410000 */
[----:B------:R-:W-:Y:S01]  /*17410*/  IADD3 R3, -R227, 0x51, R4 ;  /* 0x00000051e3037810 */ /* 0x000fe20007ffe104 */
[----:B------:R-:W-:Y:S01]  /*17420*/  FMUL.FTZ R62, R62, UR8 ;  /* 0x000000083e3e7c20 */ /* 0x000fe20008410000 */
[----:B------:R-:W-:-:S02]  /*17430*/  IADD3 R4, R4, 0x50, RZ ;  /* 0x0000005004047810 */ /* 0x000fc40007ffe0ff */
[----:B------:R-:W1:Y:S01]  /*17440*/  MUFU.TANH R58, R58 ;  /* 0x0000003a003a7308 */ /* 0x000e620000002400 */
[----:B---3--:R-:W-:Y:S02]  /*17450*/  IMAD R64, R11, -0x2, R3 ;  /* 0xfffffffe0b407824 */ /* 0x008fe400078e0203 */
[----:B------:R-:W-:Y:S01]  /*17460*/  FMUL.FTZ R63, R63, UR8 ;  /* 0x000000083f3f7c20 */ /* 0x000fe20008410000 */
[----:B------:R-:W-:-:S04]  /*17470*/  IMAD R11, R11, -0x2, R4 ;  /* 0xfffffffe0b0b7824 */ /* 0x000fc800078e0204 */
[----:B------:R-:W2:Y:S01]  /*17480*/  MUFU.TANH R59, R59 ;  /* 0x0000003b003b7308 */ /* 0x000ea20000002400 */
[----:B------:R-:W-:Y:S01]  /*17490*/  IADD3 R4, R64, 0x8, R13 ;  /* 0x0000000840047810 */ /* 0x000fe20007ffe00d */
[----:B------:R-:W-:Y:S01]  /*174a0*/  FMUL.FTZ R50, R50, UR8 ;  /* 0x0000000832327c20 */ /* 0x000fe20008410000 */
[----:B------:R-:W-:Y:S02]  /*174b0*/  WARPGROUP.DEPBAR.LE gsb0, 0x0 ;  /* 0x00008000000079c5 */ /* 0x000fe40000010000 */
[----:B------:R-:W-:-:S06]  /*174c0*/  WARPGROUP.ARRIVE ;  /* 0x00000000000079c5 */ /* 0x000fcc0000000000 */
[----:B------:R-:W-:Y:S01]  /*174d0*/  HGMMA.64x16x16.F32 R24, gdesc[UR4], R24, gsb0 ;  /* 0x00200000041879f0 */ /* 0x000fe20008000818 */
[----:B------:R-:W3:Y:S01]  /*174e0*/  MUFU.TANH R62, R62 ;  /* 0x0000003e003e7308 */ /* 0x000ee20000002400 */
[----:B0-----:R-:W-:Y:S01]  /*174f0*/  VIMNMX R15, R11, R4, PT ;  /* 0x000000040b0f7248 */ /* 0x001fe20003fe0100 */
[----:B------:R-:W-:-:S06]  /*17500*/  FMUL.FTZ R51, R51, UR8 ;  /* 0x0000000833337c20 */ /* 0x000fcc0008410000 */
[----:B------:R-:W0:Y:S01]  /*17510*/  MUFU.TANH R20, R63 ;  /* 0x0000003f00147308 */ /* 0x000e220000002400 */
[C---:B------:R-:W-:Y:S01]  /*17520*/  ISETP.GT.AND P2, PT, R15.reuse, RZ, PT ;  /* 0x000000ff0f00720c */ /* 0x040fe20003f44270 */
[----:B------:R-:W-:Y:S01]  /*17530*/  FMUL.FTZ R54, R54, UR8 ;  /* 0x0000000836367c20 */ /* 0x000fe20008410000 */
[----:B------:R-:W-:-:S05]  /*17540*/  ISETP.GT.AND P3, PT, R15, 0x1, PT ;  /* 0x000000010f00780c */ /* 0x000fca0003f64270 */
[----:B------:R-:W4:Y:S01]  /*17550*/  MUFU.TANH R12, R50 ;  /* 0x00000032000c7308 */ /* 0x000f220000002400 */
[----:B------:R-:W-:Y:S01]  /*17560*/  ISETP.GT.AND P4, PT, R15, 0x8, PT ;  /* 0x000000080f00780c */ /* 0x000fe20003f84270 */
[----:B------:R-:W-:Y:S01]  /*17570*/  FMUL.FTZ R55, R55, UR8 ;  /* 0x0000000837377c20 */ /* 0x000fe20008410000 */
[----:B-1----:R-:W-:Y:S01]  /*17580*/  FSEL R74, R58, -INF , P2 ;  /* 0xff8000003a4a7808 */ /* 0x002fe20001000000 */
[----:B------:R-:W-:Y:S01]  /*17590*/  FMUL.FTZ R42, R42, UR8 ;  /* 0x000000082a2a7c20 */ /* 0x000fe20008410000 */
[----:B--2---:R-:W-:Y:S01]  /*175a0*/  FSEL R59, R59, -INF , P3 ;  /* 0xff8000003b3b7808 */ /* 0x004fe20001800000 */
[----:B------:R-:W-:Y:S01]  /*175b0*/  FMUL.FTZ R43, R43, UR8 ;  /* 0x000000082b2b7c20 */ /* 0x000fe20008410000 */
[----:B------:R-:W-:Y:S01]  /*175c0*/  FMUL.FTZ R46, R46, UR8 ;  /* 0x000000082e2e7c20 */ /* 0x000fe20008410000 */
[----:B------:R-:W1:Y:S01]  /*175d0*/  MUFU.TANH R10, R51 ;  /* 0x00000033000a7308 */ /* 0x000e620000002400 */
[----:B------:R-:W-:Y:S01]  /*175e0*/  ISETP.GT.AND P2, PT, R15, 0x9, PT ;  /* 0x000000090f00780c */ /* 0x000fe20003f44270 */
[----:B------:R-:W-:Y:S01]  /*175f0*/  FMUL.FTZ R47, R47, UR8 ;  /* 0x000000082f2f7c20 */ /* 0x000fe20008410000 */
[----:B---3--:R-:W-:Y:S01]  /*17600*/  FSEL R78, R62, -INF , P4 ;  /* 0xff8000003e4e7808 */ /* 0x008fe20002000000 */
[----:B------:R-:W-:Y:S01]  /*17610*/  FMUL.FTZ R34, R34, UR8 ;  /* 0x0000000822227c20 */ /* 0x000fe20008410000 */
[----:B------:R-:W-:Y:S01]  /*17620*/  FMNMX.FTZ R9, R74, R59, !PT ;  /* 0x0000003b4a097209 */ /* 0x000fe20007810000 */
[----:B------:R-:W-:Y:S01]  /*17630*/  FMUL.FTZ R35, R35, UR8 ;  /* 0x0000000823237c20 */ /* 0x000fe20008410000 */
[----:B------:R-:W-:Y:S01]  /*17640*/  FMUL.FTZ R38, R38, UR8 ;  /* 0x0000000826267c20 */ /* 0x000fe20008410000 */
[----:B------:R-:W2:Y:S01]  /*17650*/  MUFU.TANH R54, R54 ;  /* 0x0000003600367308 */ /* 0x000ea20000002400 */
[----:B------:R-:W-:Y:S01]  /*17660*/  ISETP.GT.AND P3, PT, R15, 0x10, PT ;  /* 0x000000100f00780c */ /* 0x000fe20003f64270 */
[----:B------:R-:W-:Y:S01]  /*17670*/  FMUL.FTZ R39, R39, UR8 ;  /* 0x0000000827277c20 */ /* 0x000fe20008410000 */
[----:B0-----:R-:W-:Y:S01]  /*17680*/  FSEL R20, R20, -INF , P2 ;  /* 0xff80000014147808 */ /* 0x001fe20001000000 */
[----:B------:R-:W-:Y:S01]  /*17690*/  FMUL.FTZ R2, R56, UR8 ;  /* 0x0000000838027c20 */ /* 0x000fe20008410000 */
[----:B------:R-:W-:Y:S01]  /*176a0*/  FMNMX.FTZ R9, R78, R9, !PT ;  /* 0x000000094e097209 */ /* 0x000fe20007810000 */
[----:B------:R-:W-:Y:S01]  /*176b0*/  FMUL.FTZ R7, R60, UR8 ;  /* 0x000000083c077c20 */ /* 0x000fe20008410000 */
[----:B------:R-:W-:Y:S01]  /*176c0*/  FMUL.FTZ R5, R57, UR8 ;  /* 0x0000000839057c20 */ /* 0x000fe20008410000 */
[----:B------:R-:W0:Y:S01]  /*176d0*/  MUFU.TANH R14, R55 ;  /* 0x00000037000e7308 */ /* 0x000e220000002400 */
[----:B------:R-:W-:Y:S01]  /*176e0*/  ISETP.GT.AND P2, PT, R15, 0x11, PT ;  /* 0x000000110f00780c */ /* 0x000fe20003f44270 */
[----:B------:R-:W-:Y:S01]  /*176f0*/  FMUL.FTZ R6, R61, UR8 ;  /* 0x000000083d067c20 */ /* 0x000fe20008410000 */
[----:B----4-:R-:W-:Y:S01]  /*17700*/  FSEL R12, R12, -INF , P3 ;  /* 0xff8000000c0c7808 */ /* 0x010fe20001800000 */
[----:B------:R-:W-:Y:S01]  /*17710*/  FMUL.FTZ R49, R49, UR8 ;  /* 0x0000000831317c20 */ /* 0x000fe20008410000 */
[----:B------:R-:W-:Y:S01]  /*17720*/  FMNMX.FTZ R9, R20, R9, !PT ;  /* 0x0000000914097209 */ /* 0x000fe20007810000 */
[----:B------:R-:W-:Y:S01]  /*17730*/  FMUL.FTZ R52, R52, UR8 ;  /* 0x0000000834347c20 */ /* 0x000fe20008410000 */
[----:B------:R-:W-:Y:S01]  /*17740*/  FMUL.FTZ R53, R53, UR8 ;  /* 0x0000000835357c20 */ /* 0x000fe20008410000 */
[----:B------:R-:W3:Y:S01]  /*17750*/  MUFU.TANH R42, R42 ;  /* 0x0000002a002a7308 */ /* 0x000ee20000002400 */
[----:B------:R-:W-:Y:S01]  /*17760*/  ISETP.GT.AND P3, PT, R15, 0x18, PT ;  /* 0x000000180f00780c */ /* 0x000fe20003f64270 */
[----:B------:R-:W-:Y:S01]  /*17770*/  FMUL.FTZ R40, R40, UR8 ;  /* 0x0000000828287c20 */ /* 0x000fe20008410000 */
[----:B-1----:R-:W-:Y:S01]  /*17780*/  FSEL R10, R10, -INF , P2 ;  /* 0xff8000000a0a7808 */ /* 0x002fe20001000000 */
[----:B------:R-:W-:Y:S01]  /*17790*/  FMUL.FTZ R41, R41, UR8 ;  /* 0x0000000829297c20 */ /* 0x000fe20008410000 */
[----:B------:R-:W-:Y:S01]  /*177a0*/  FMNMX.FTZ R9, R12, R9, !PT ;  /* 0x000000090c097209 */ /* 0x000fe20007810000 */
[----:B------:R-:W-:Y:S01]  /*177b0*/  FMUL.FTZ R44, R44, UR8 ;  /* 0x000000082c2c7c20 */ /* 0x000fe20008410000 */
[----:B------:R-:W-:Y:S01]  /*177c0*/  ULDC UR4, c[0x0][0x988] ;  /* 0x0002620000047ab9 */ /* 0x000fe20000000800 */
[----:B------:R-:W1:Y:S01]  /*177d0*/  MUFU.TANH R43, R43 ;  /* 0x0000002b002b7308 */ /* 0x000e620000002400 */
[----:B------:R-:W-:-:S02]  /*177e0*/  ISETP.GT.AND P2, PT, R15, 0x19, PT ;  /* 0x000000190f00780c */ /* 0x000fc40003f44270 */
[----:B--2---:R-:W-:Y:S02]  /*177f0*/  FSEL R8, R54, -INF , P3 ;  /* 0xff80000036087808 */ /* 0x004fe40001800000 */
[----:B------:R-:W-:-:S03]  /*17800*/  FMNMX.FTZ R9, R10, R9, !PT ;  /* 0x000000090a097209 */ /* 0x000fc60007810000 */
[----:B------:R-:W-:Y:S01]  /*17810*/  MUFU.TANH R46, R46 ;  /* 0x0000002e002e7308 */ /* 0x000fe20000002400 */
[----:B------:R-:W-:Y:S02]  /*17820*/  ISETP.GT.AND P3, PT, R15, 0x20, PT ;  /* 0x000000200f00780c */ /* 0x000fe40003f64270 */
[----:B0-----:R-:W-:Y:S02]  /*17830*/  FSEL R14, R14, -INF , P2 ;  /* 0xff8000000e0e7808 */ /* 0x001fe40001000000 */
[----:B------:R-:W-:-:S03]  /*17840*/  FMNMX.FTZ R9, R8, R9, !PT ;  /* 0x0000000908097209 */ /* 0x000fc60007810000 */
[----:B------:R-:W0:Y:S01]  /*17850*/  MUFU.TANH R47, R47 ;  /* 0x0000002f002f7308 */ /* 0x000e220000002400 */
[----:B------:R-:W-:Y:S02]  /*17860*/  WARPGROUP.DEPBAR.LE gsb0, 0x0 ;  /* 0x00008000000079c5 */ /* 0x000fe40000010000 */
[----:B------:R-:W-:Y:S01]  /*17870*/  FMUL.FTZ R4, R26, UR8 ;  /* 0x000000081a047c20 */ /* 0x000fe20008410000 */
[----:B------:R-:W-:Y:S01]  /*17880*/  ISETP.GT.AND P2, PT, R15, 0x21, PT ;  /* 0x000000210f00780c */ /* 0x000fe20003f44270 */
[----:B------:R-:W-:Y:S01]  /*17890*/  FMUL.FTZ R45, R45, UR8 ;  /* 0x000000082d2d7c20 */ /* 0x000fe20008410000 */
[----:B---3--:R-:W-:Y:S01]  /*178a0*/  FSEL R26, R42, -INF , P3 ;  /* 0xff8000002a1a7808 */ /* 0x008fe20001800000 */
[----:B------:R-:W-:Y:S01]  /*178b0*/  FMUL.FTZ R32, R32, UR8 ;  /* 0x0000000820207c20 */ /* 0x000fe20008410000 */
[----:B------:R1:W2:Y:S01]  /*178c0*/  MUFU.TANH R3, R34 ;  /* 0x0000002200037308 */ /* 0x0002a20000002400 */
[----:B------:R-:W-:Y:S01]  /*178d0*/  FMNMX.FTZ R9, R14, R9, !PT ;  /* 0x000000090e097209 */ /* 0x000fe20007810000 */
[----:B------:R-:W-:Y:S01]  /*178e0*/  FMUL.FTZ R33, R33, UR8 ;  /* 0x0000000821217c20 */ /* 0x000fe20008410000 */
[----:B------:R-:W-:Y:S01]  /*178f0*/  ISETP.GT.AND P3, PT, R15, 0x28, PT ;  /* 0x000000280f00780c */ /* 0x000fe20003f64270 */
[----:B------:R-:W-:Y:S01]  /*17900*/  FMUL.FTZ R36, R36, UR8 ;  /* 0x0000000824247c20 */ /* 0x000fe20008410000 */
[----:B------:R-:W-:Y:S01]  /*17910*/  FMNMX.FTZ R9, R26, R9, !PT ;  /* 0x000000091a097209 */ /* 0x000fe20007810000 */
[----:B------:R-:W-:Y:S01]  /*17920*/  FMUL.FTZ R37, R37, UR8 ;  /* 0x0000000825257c20 */ /* 0x000fe20008410000 */
[----:B------:R-:W-:Y:S01]  /*17930*/  VIADDMNMX R11, R13, R64, R11, PT ;  /* 0x000000400d0b7246 */ /* 0x000fe2000380010b */
[----:B------:R-:W3:Y:S01]  /*17940*/  MUFU.TANH R35, R35 ;  /* 0x0000002300237308 */ /* 0x000ee20000002400 */
[----:B-1----:R-:W-:Y:S01]  /*17950*/  FSEL R34, R43, -INF , P2 ;  /* 0xff8000002b227808 */ /* 0x002fe20001000000 */
[----:B------:R1:W-:Y:S01]  /*17960*/  @!P1 SYNCS.ARRIVE.TRANS64.RED.A1T0 RZ, [R0+URZ], RZ ;  /* 0x000000ff00ff99a7 */ /* 0x0003e2000810043f */
[----:B------:R-:W-:-:S02]  /*17970*/  ISETP.GT.AND P2, PT, R15, 0x29, PT ;  /* 0x000000290f00780c */ /* 0x000fc40003f44270 */
[----:B------:R-:W-:-:S03]  /*17980*/  FMNMX.FTZ R9, R34, R9, !PT ;  /* 0x0000000922097209 */ /* 0x000fc60007810000 */
[----:B------:R4:W1:Y:S01]  /*17990*/  MUFU.TANH R50, R38 ;  /* 0x0000002600327308 */ /* 0x0008620000002400 */
[----:B0-----:R-:W-:Y:S01]  /*179a0*/  FSEL R42, R47, -INF , P2 ;  /* 0xff8000002f2a7808 */ /* 0x001fe20001000000 */
[----:B------:R-:W-:Y:S01]  /*179b0*/  FMUL.FTZ R27, R27, UR8 ;  /* 0x000000081b1b7c20 */ /* 0x000fe20008410000 */
[----:B----4-:R-:W-:-:S05]  /*179c0*/  FSEL R38, R46, -INF , P3 ;  /* 0xff8000002e267808 */ /* 0x010fca0001800000 */
[----:B------:R-:W0:Y:S01]  /*179d0*/  MUFU.TANH R39, R39 ;  /* 0x0000002700277308 */ /* 0x000e220000002400 */
[C---:B------:R-:W-:Y:S02]  /*179e0*/  ISETP.GT.AND P3, PT, R15.reuse, 0x30, PT ;  /* 0x000000300f00780c */ /* 0x040fe40003f64270 */
[----:B------:R-:W-:Y:S01]  /*179f0*/  FMNMX.FTZ R21, R38, R9, !PT ;  /* 0x0000000926157209 */ /* 0x000fe20007810000 */
[----:B------:R-:W-:Y:S01]  /*17a00*/  FMUL.FTZ R9, R30, UR8 ;  /* 0x000000081e097c20 */ /* 0x000fe20008410000 */
[----:B------:R-:W-:Y:S02]  /*17a10*/  ISETP.GT.AND P2, PT, R15, 0x31, PT ;  /* 0x000000310f00780c */ /* 0x000fe40003f44270 */
[----:B--2---:R-:W-:Y:S01]  /*17a20*/  FSEL R30, R3, -INF , P3 ;  /* 0xff800000031e7808 */ /* 0x004fe20001800000 */
[----:B------:R-:W2:Y:S01]  /*17a30*/  MUFU.TANH R4, R4 ;  /* 0x0000000400047308 */ /* 0x000ea20000002400 */
[----:B------:R-:W-:Y:S01]  /*17a40*/  FMNMX.FTZ R21, R42, R21, !PT ;  /* 0x000000152a157209 */ /* 0x000fe20007810000 */
[----:B------:R-:W-:Y:S01]  /*17a50*/  FMUL.FTZ R31, R31, UR8 ;  /* 0x000000081f1f7c20 */ /* 0x000fe20008410000 */
[----:B------:R-:W-:-:S02]  /*17a60*/  ISETP.GT.AND P3, PT, R15, 0x38, PT ;  /* 0x000000380f00780c */ /* 0x000fc40003f64270 */
[----:B---3--:R-:W-:Y:S02]  /*17a70*/  FSEL R46, R35, -INF , P2 ;  /* 0xff800000232e7808 */ /* 0x008fe40001000000 */
[----:B------:R-:W-:Y:S01]  /*17a80*/  FMNMX.FTZ R21, R30, R21, !PT ;  /* 0x000000151e157209 */ /* 0x000fe20007810000 */
[----:B------:R-:W3:Y:S01]  /*17a90*/  MUFU.TANH R27, R27 ;  /* 0x0000001b001b7308 */ /* 0x000ee20000002400 */
[----:B------:R-:W-:Y:S02]  /*17aa0*/  ISETP.GT.AND P2, PT, R15, 0x39, PT ;  /* 0x000000390f00780c */ /* 0x000fe40003f44270 */
[----:B-1----:R-:W-:Y:S02]  /*17ab0*/  FSEL R50, R50, -INF , P3 ;  /* 0xff80000032327808 */ /* 0x002fe40001800000 */
[----:B------:R-:W-:-:S03]  /*17ac0*/  FMNMX.FTZ R21, R46, R21, !PT ;  /* 0x000000152e157209 */ /* 0x000fc60007810000 */
[----:B------:R-:W1:Y:S01]  /*17ad0*/  MUFU.TANH R58, R9 ;  /* 0x00000009003a7308 */ /* 0x000e620000002400 */
[----:B------:R-:W-:Y:S02]  /*17ae0*/  ISETP.GT.AND P3, PT, R15, 0x40, PT ;  /* 0x000000400f00780c */ /* 0x000fe40003f64270 */
[----:B0-----:R-:W-:Y:S02]  /*17af0*/  FSEL R54, R39, -INF , P2 ;  /* 0xff80000027367808 */ /* 0x001fe40001000000 */
[----:B------:R-:W-:-:S03]  /*17b00*/  FMNMX.FTZ R21, R50, R21, !PT ;  /* 0x0000001532157209 */ /* 0x000fc60007810000 */
[----:B------:R-:W0:Y:S01]  /*17b10*/  MUFU.TANH R31, R31 ;  /* 0x0000001f001f7308 */ /* 0x000e220000002400 */
[----:B------:R-:W-:Y:S01]  /*17b20*/  FMUL.FTZ R3, R48, UR8 ;  /* 0x0000000830037c20 */ /* 0x000fe20008410000 */
[C---:B------:R-:W-:Y:S02]  /*17b30*/  ISETP.GT.AND P2, PT, R15.reuse, 0x41, PT ;  /* 0x000000410f00780c */ /* 0x040fe40003f44270 */
[----:B--2---:R-:W-:Y:S02]  /*17b40*/  FSEL R48, R4, -INF , P3 ;  /* 0xff80000004307808 */ /* 0x004fe40001800000 */
[----:B------:R-:W-:Y:S02]  /*17b50*/  FMNMX.FTZ R21, R54, R21, !PT ;  /* 0x0000001536157209 */ /* 0x000fe40007810000 */
[----:B------:R-:W-:Y:S02]  /*17b60*/  ISETP.GT.AND P3, PT, R15, 0x48, PT ;  /* 0x000000480f00780c */ /* 0x000fe40003f64270 */
[----:B---3--:R-:W-:-:S02]  /*17b70*/  FSEL R56, R27, -INF , P2 ;  /* 0xff8000001b387808 */ /* 0x008fc40001000000 */
[----:B------:R-:W-:Y:S02]  /*17b80*/  FMNMX.FTZ R21, R48, R21, !PT ;  /* 0x0000001530157209 */ /* 0x000fe40007810000 */
[----:B------:R-:W-:Y:S02]  /*17b90*/  ISETP.GT.AND P2, PT, R15, 0x49, PT ;  /* 0x000000490f00780c */ /* 0x000fe40003f44270 */
[----:B-1----:R-:W-:Y:S02]  /*17ba0*/  FSEL R58, R58, -INF , P3 ;  /* 0xff8000003a3a7808 */ /* 0x002fe40001800000 */
[----:B------:R-:W-:Y:S02]  /*17bb0*/  FMNMX.FTZ R21, R56, R21, !PT ;  /* 0x0000001538157209 */ /* 0x000fe40007810000 */
[----:B0-----:R-:W-:Y:S02]  /*17bc0*/  FSEL R60, R31, -INF , P2 ;  /* 0xff8000001f3c7808 */ /* 0x001fe40001000000 */
[----:B------:R-:W-:-:S04]  /*17bd0*/  FMNMX.FTZ R21, R58, R21, !PT ;  /* 0x000000153a157209 */ /* 0x000fc80007810000 */
[----:B------:R-:W-:-:S05]  /*17be0*/  FMNMX.FTZ R21, R60, R21, !PT ;  /* 0x000000153c157209 */ /* 0x000fca0007810000 */
[----:B------:R-:W0:Y:S01]  /*17bf0*/  SHFL.BFLY PT, R4, R21, 0x2, 0x1f ;  /* 0x0c401f0015047f89 */ /* 0x000e2200000e0000 */
[----:B------:R-:W1:Y:S08]  /*17c00*/  MUFU.TANH R2, R2 ;  /* 0x0000000200027308 */ /* 0x000e700000002400 */
[----:B------:R-:W2:Y:S08]  /*17c10*/  MUFU.TANH R5, R5 ;  /* 0x0000000500057308 */ /* 0x000eb00000002400 */
[----:B------:R-:W3:Y:S01]  /*17c20*/  MUFU.TANH R7, R7 ;  /* 0x0000000700077308 */ /* 0x000ee20000002400 */
[----:B0-----:R-:W-:-:S07]  /*17c30*/  FMNMX.FTZ R4, R21, R4, !PT ;  /* 0x0000000415047209 */ /* 0x001fce0007810000 */
[----:B------:R-:W0:Y:S01]  /*17c40*/  MUFU.TANH R6, R6 ;  /* 0x0000000600067308 */ /* 0x000e220000002400 */
[C---:B------:R-:W-:Y:S02]  /*17c50*/  ISETP.GT.AND P2, PT, R11.reuse, RZ, PT ;  /* 0x000000ff0b00720c */ /* 0x040fe40003f44270 */
[----:B------:R-:W-:-:S05]  /*17c60*/  ISETP.GT.AND P3, PT, R11, 0x1, PT ;  /* 0x000000010b00780c */ /* 0x000fca0003f64270 */
[----:B------:R4:W0:Y:S01]  /*17c70*/  MUFU.TANH R9, R3 ;  /* 0x0000000300097308 */ /* 0x0008220000002400 */
[----:B------:R-:W-:Y:S01]  /*17c80*/  ISETP.GT.AND P4, PT, R11, 0x8, PT ;  /* 0x000000080b00780c */ /* 0x000fe20003f84270 */
[----:B----4-:R-:W4:Y:S06]  /*17c90*/  SHFL.BFLY PT, R3, R4, 0x1, 0x1f ;  /* 0x0c201f0004037f89 */ /* 0x010f2c00000e0000 */
[----:B------:R-:W4:Y:S01]  /*17ca0*/  MUFU.TANH R49, R49 ;  /* 0x0000003100317308 */ /* 0x000f220000002400 */
[----:B-1----:R-:W-:Y:S02]  /*17cb0*/  FSEL R62, R2, -INF , P2 ;  /* 0xff800000023e7808 */ /* 0x002fe40001000000 */
[----:B--2---:R-:W-:-:S02]  /*17cc0*/  FSEL R13, R5, -INF , P3 ;  /* 0xff800000050d7808 */ /* 0x004fc40001800000 */
[----:B------:R-:W-:Y:S02]  /*17cd0*/  ISETP.GT.AND P5, PT, R11, 0x9, PT ;  /* 0x000000090b00780c */ /* 0x000fe40003fa4270 */
[----:B---3--:R-:W-:Y:S01]  /*17ce0*/  FSEL R64, R7, -INF , P4 ;  /* 0xff80000007407808 */ /* 0x008fe20002000000 */
[----:B------:R-:W1:Y:S01]  /*17cf0*/  MUFU.TANH R52, R52 ;  /* 0x0000003400347308 */ /* 0x000e620000002400 */
[----:B------:R-:W-:Y:S02]  /*17d00*/  FMNMX.FTZ R5, R62, R13, !PT ;  /* 0x0000000d3e057209 */ /* 0x000fe40007810000 */
[C---:B------:R-:W-:Y:S02]  /*17d10*/  ISETP.GT.AND P2, PT, R11.reuse, 0x10, PT ;  /* 0x000000100b00780c */ /* 0x040fe40003f44270 */
[----:B0-----:R-:W-:Y:S02]  /*17d20*/  FSEL R66, R6, -INF , P5 ;  /* 0xff80000006427808 */ /* 0x001fe40002800000 */
[----:B------:R-:W-:Y:S01]  /*17d30*/  FMNMX.FTZ R5, R64, R5, !PT ;  /* 0x0000000540057209 */ /* 0x000fe20007810000 */
[----:B------:R-:W0:Y:S01]  /*17d40*/  MUFU.TANH R53, R53 ;  /* 0x0000003500357308 */ /* 0x000e220000002400 */
[----:B------:R-:W-:-:S02]  /*17d50*/  ISETP.GT.AND P3, PT, R11, 0x11, PT ;  /* 0x000000110b00780c */ /* 0x000fc40003f64270 */
[----:B------:R-:W-:Y:S02]  /*17d60*/  FSEL R68, R9, -INF , P2 ;  /* 0xff80000009447808 */ /* 0x000fe40001000000 */
[----:B------:R-:W-:-:S03]  /*17d70*/  FMNMX.FTZ R5, R66, R5, !PT ;  /* 0x0000000542057209 */ /* 0x000fc60007810000 */
[----:B------:R-:W2:Y:S01]  /*17d80*/  MUFU.TANH R40, R40 ;  /* 0x0000002800287308 */ /* 0x000ea20000002400 */
[----:B----4-:R-:W-:Y:S01]  /*17d90*/  FMNMX.FTZ R4, R4, R3, !PT ;  /* 0x0000000304047209 */ /* 0x010fe20007810000 */
[----:B------:R-:W-:Y:S01]  /*17da0*/  IMAD.U32 R3, RZ, RZ, UR4 ;  /* 0x00000004ff037e24 */ /* 0x000fe2000f8e00ff */
[----:B------:R-:W-:Y:S02]  /*17db0*/  ISETP.GT.AND P5, PT, R11, 0x18, PT ;  /* 0x000000180b00780c */ /* 0x000fe40003fa4270 */
[----:B------:R-:W-:Y:S02]  /*17dc0*/  FSEL R70, R49, -INF , P3 ;  /* 0xff80000031467808 */ /* 0x000fe40001800000 */
[----:B------:R-:W-:Y:S01]  /*17dd0*/  FMNMX.FTZ R5, R68, R5, !PT ;  /* 0x0000000544057209 */ /* 0x000fe20007810000 */
[----:B------:R-:W3:Y:S01]  /*17de0*/  MUFU.TANH R41, R41 ;  /* 0x0000002900297308 */ /* 0x000ee20000002400 */
[----:B------:R-:W-:Y:S01]  /*17df0*/  ISETP.GT.AND P4, PT, R11, 0x19, PT ;  /* 0x000000190b00780c */ /* 0x000fe20003f84270 */
[----:B------:R-:W-:Y:S01]  /*17e00*/  FMUL.FTZ R2, R4, R3 ;  /* 0x0000000304027220 */ /* 0x000fe20000410000 */
[----:B-1----:R-:W-:-:S02]  /*17e10*/  FSEL R52, R52, -INF , P5 ;  /* 0xff80000034347808 */ /* 0x002fc40002800000 */
[----:B------:R-:W-:-:S03]  /*17e20*/  FMNMX.FTZ R5, R70, R5, !PT ;  /* 0x0000000546057209 */ /* 0x000fc60007810000 */
[----:B------:R-:W1:Y:S01]  /*17e30*/  MUFU.TANH R44, R44 ;  /* 0x0000002c002c7308 */ /* 0x000e620000002400 */
[----:B------:R-:W-:Y:S02]  /*17e40*/  FSETP.NEU.FTZ.AND P3, PT, R4, -INF , PT ;  /* 0xff8000000400780b */ /* 0x000fe40003f7d000 */
[----:B------:R-:W-:Y:S02]  /*17e50*/  ISETP.GT.AND P2, PT, R11, 0x20, PT ;  /* 0x000000200b00780c */ /* 0x000fe40003f44270 */
[----:B0-----:R-:W-:Y:S02]  /*17e60*/  FSEL R72, R53, -INF , P4 ;  /* 0xff80000035487808 */ /* 0x001fe40002000000 */
[----:B------:R-:W-:Y:S01]  /*17e70*/  FMNMX.FTZ R5, R52, R5, !PT ;  /* 0x0000000534057209 */ /* 0x000fe20007810000 */
[----:B------:R-:W0:Y:S01]  /*17e80*/  MUFU.TANH R45, R45 ;  /* 0x0000002d002d7308 */ /* 0x000e220000002400 */
[----:B------:R-:W-:Y:S02]  /*17e90*/  FSEL R9, R2, RZ, P3 ;  /* 0x000000ff02097208 */ /* 0x000fe40001800000 */
[----:B------:R-:W-:-:S02]  /*17ea0*/  ISETP.GT.AND P3, PT, R11, 0x21, PT ;  /* 0x000000210b00780c */ /* 0x000fc40003f64270 */
[----:B--2---:R-:W-:Y:S02]  /*17eb0*/  FSEL R40, R40, -INF , P2 ;  /* 0xff80000028287808 */ /* 0x004fe40001000000 */
[----:B------:R-:W-:Y:S01]  /*17ec0*/  FMNMX.FTZ R5, R72, R5, !PT ;  /* 0x0000000548057209 */ /* 0x000fe20007810000 */
[----:B------:R-:W2:Y:S01]  /*17ed0*/  MUFU.TANH R32, R32 ;  /* 0x0000002000207308 */ /* 0x000ea20000002400 */
[----:B------:R-:W-:Y:S01]  /*17ee0*/  FFMA.FTZ R209, R74, R3, -R9 ;  /* 0x000000034ad17223 */ /* 0x000fe20000010809 */
[----:B------:R-:W-:Y:S02]  /*17ef0*/  ISETP.GT.AND P2, PT, R11, 0x28, PT ;  /* 0x000000280b00780c */ /* 0x000fe40003f44270 */
[----:B---3--:R-:W-:Y:S02]  /*17f00*/  FSEL R74, R41, -INF , P3 ;  /* 0xff800000294a7808 */ /* 0x008fe40001800000 */
[----:B------:R-:W-:Y:S02]  /*17f10*/  FMNMX.FTZ R5, R40, R5, !PT ;  /* 0x0000000528057209 */ /* 0x000fe40007810000 */
[----:B------:R-:W3:Y:S01]  /*17f20*/  MUFU.TANH R33, R33 ;  /* 0x0000002100217308 */ /* 0x000ee20000002400 */
[----:B------:R-:W-:Y:S01]  /*17f30*/  ISETP.GT.AND P3, PT, R11, 0x29, PT ;  /* 0x000000290b00780c */ /* 0x000fe20003f64270 */
[----:B------:R-:W-:Y:S01]  /*17f40*/  FMUL.FTZ R24, R24, UR8 ;  /* 0x0000000818187c20 */ /* 0x000fe20008410000 */
[----:B-1----:R-:W-:-:S02]  /*17f50*/  FSEL R44, R44, -INF , P2 ;  /* 0xff8000002c2c7808 */ /* 0x002fc40001000000 */
[----:B------:R-:W-:-:S03]  /*17f60*/  FMNMX.FTZ R5, R74, R5, !PT ;  /* 0x000000054a057209 */ /* 0x000fc60007810000 */
[----:B------:R-:W1:Y:S01]  /*17f70*/  MUFU.TANH R36, R36 ;  /* 0x0000002400247308 */ /* 0x000e620000002400 */
[----:B------:R-:W-:Y:S01]  /*17f80*/  ISETP.GT.AND P2, PT, R11, 0x30, PT ;  /* 0x000000300b00780c */ /* 0x000fe20003f44270 */
[----:B------:R-:W-:Y:S01]  /*17f90*/  FMUL.FTZ R25, R25, UR8 ;  /* 0x0000000819197c20 */ /* 0x000fe20008410000 */
[----:B0-----:R-:W-:Y:S02]  /*17fa0*/  FSEL R76, R45, -INF , P3 ;  /* 0xff8000002d4c7808 */ /* 0x001fe40001800000 */
[----:B------:R-:W-:-:S03]  /*17fb0*/  FMNMX.FTZ R5, R44, R5, !PT ;  /* 0x000000052c057209 */ /* 0x000fc60007810000 */
[----:B------:R-:W0:Y:S01]  /*17fc0*/  MUFU.TANH R37, R37 ;  /* 0x0000002500257308 */ /* 0x000e220000002400 */
[----:B------:R-:W-:Y:S01]  /*17fd0*/  ISETP.GT.AND P3, PT, R11, 0x31, PT ;  /* 0x000000310b00780c */ /* 0x000fe20003f64270 */
[----:B------:R-:W-:Y:S01]  /*17fe0*/  FMUL.FTZ R28, R28, UR8 ;  /* 0x000000081c1c7c20 */ /* 0x000fe20008410000 */
[----:B--2---:R-:W-:Y:S02]  /*17ff0*/  FSEL R32, R32, -INF , P2 ;  /* 0xff80000020207808 */ /* 0x004fe40001000000 */
[----:B------:R-:W-:-:S03]  /*18000*/  FMNMX.FTZ R5, R76, R5, !PT ;  /* 0x000000054c057209 */ /* 0x000fc60007810000 */
[----:B------:R-:W2:Y:S01]  /*18010*/  MUFU.TANH R24, R24 ;  /* 0x0000001800187308 */ /* 0x000ea20000002400 */
[----:B------:R-:W-:Y:S01]  /*18020*/  FFMA.FTZ R211, R78, R3, -R9 ;  /* 0x000000034ed37223 */ /* 0x000fe20000010809 */
[----:B------:R-:W-:Y:S01]  /*18030*/  ISETP.GT.AND P2, PT, R11, 0x38, PT ;  /* 0x000000380b00780c */ /* 0x000fe20003f44270 */
[----:B------:R-:W-:Y:S01]  /*18040*/  FMUL.FTZ R29, R29, UR8 ;  /* 0x000000081d1d7c20 */ /* 0x000fe20008410000 */
[----:B---3--:R-:W-:Y:S02]  /*18050*/  FSEL R78, R33, -INF , P3 ;  /* 0xff800000214e7808 */ /* 0x008fe40001800000 */
[----:B------:R-:W-:Y:S02]  /*18060*/  FMNMX.FTZ R5, R32, R5, !PT ;  /* 0x0000000520057209 */ /* 0x000fe40007810000 */
[----:B------:R-:W3:Y:S01]  /*18070*/  MUFU.TANH R25, R25 ;  /* 0x0000001900197308 */ /* 0x000ee20000002400 */
[----:B------:R-:W-:Y:S02]  /*18080*/  ISETP.GT.AND P3, PT, R11, 0x39, PT ;  /* 0x000000390b00780c */ /* 0x000fe40003f64270 */
[----:B-1----:R-:W-:-:S02]  /*18090*/  FSEL R36, R36, -INF , P2 ;  /* 0xff80000024247808 */ /* 0x002fc40001000000 */
[----:B------:R-:W-:-:S03]  /*180a0*/  FMNMX.FTZ R5, R78, R5, !PT ;  /* 0x000000054e057209 */ /* 0x000fc60007810000 */
[----:B------:R-:W1:Y:S01]  /*180b0*/  MUFU.TANH R28, R28 ;  /* 0x0000001c001c7308 */ /* 0x000e620000002400 */
[----:B------:R-:W-:Y:S01]  /*180c0*/  FFMA.FTZ R6, R20, R3, -R9 ;  /* 0x0000000314067223 */ /* 0x000fe20000010809 */
[----:B------:R-:W-:Y:S02]  /*180d0*/  ISETP.GT.AND P2, PT, R11, 0x40, PT ;  /* 0x000000400b00780c */ /* 0x000fe40003f44270 */
[----:B0-----:R-:W-:Y:S02]  /*180e0*/  FSEL R20, R37, -INF , P3 ;  /* 0xff80000025147808 */ /* 0x001fe40001800000 */
[----:B------:R-:W-:Y:S02]  /*180f0*/  FMNMX.FTZ R5, R36, R5, !PT ;  /* 0x0000000524057209 */ /* 0x000fe40007810000 */
[----:B------:R-:W0:Y:S01]  /*18100*/  MUFU.TANH R29, R29 ;  /* 0x0000001d001d7308 */ /* 0x000e220000002400 */
[----:B------:R-:W-:Y:S02]  /*18110*/  ISETP.GT.AND P3, PT, R11, 0x41, PT ;  /* 0x000000410b00780c */ /* 0x000fe40003f64270 */
[----:B--2---:R-:W-:-:S02]  /*18120*/  FSEL R24, R24, -INF , P2 ;  /* 0xff80000018187808 */ /* 0x004fc40001000000 */
[----:B------:R-:W-:Y:S01]  /*18130*/  FMNMX.FTZ R5, R20, R5, !PT ;  /* 0x0000000514057209 */ /* 0x000fe20007810000 */
[----:B------:R-:W-:Y:S01]  /*18140*/  FFMA.FTZ R7, R12, R3, -R9 ;  /* 0x000000030c077223 */ /* 0x000fe20000010809 */
[----:B------:R-:W-:Y:S02]  /*18150*/  ISETP.GT.AND P2, PT, R11, 0x48, PT ;  /* 0x000000480b00780c */ /* 0x000fe40003f44270 */
[----:B---3--:R-:W-:Y:S02]  /*18160*/  FSEL R12, R25, -INF , P3 ;  /* 0xff800000190c7808 */ /* 0x008fe40001800000 */
[----:B------:R-:W-:Y:S02]  /*18170*/  FMNMX.FTZ R5, R24, R5, !PT ;  /* 0x0000000518057209 */ /* 0x000fe40007810000 */
[----:B------:R-:W-:Y:S02]  /*18180*/  ISETP.GT.AND P3, PT, R11, 0x49, PT ;  /* 0x000000490b00780c */ /* 0x000fe40003f64270 */
[----:B-1----:R-:W-:-:S02]  /*18190*/  FSEL R28, R28, -INF , P2 ;  /* 0xff8000001c1c7808 */ /* 0x002fc40001000000 */
[----:B------:R-:W-:Y:S01]  /*181a0*/  FMNMX.FTZ R5, R12, R5, !PT ;  /* 0x000000050c057209 */ /* 0x000fe20007810000 */
[----:B------:R-:W-:Y:S01]  /*181b0*/  FFMA.FTZ R11, R10, R3, -R9 ;  /* 0x000000030a0b7223 */ /* 0x000fe20000010809 */
[----:B0-----:R-:W-:Y:S02]  /*181c0*/  FSEL R10, R29, -INF , P3 ;  /* 0xff8000001d0a7808 */ /* 0x001fe40001800000 */
[----:B------:R-:W-:-:S04]  /*181d0*/  FMNMX.FTZ R5, R28, R5, !PT ;  /* 0x000000051c057209 */ /* 0x000fc80007810000 */
[----:B------:R-:W-:Y:S01]  /*181e0*/  FMNMX.FTZ R5, R10, R5, !PT ;  /* 0x000000050a057209 */ /* 0x000fe20007810000 */
[----:B------:R-:W-:-:S04]  /*181f0*/  FFMA.FTZ R15, R8, R3, -R9 ;  /* 0x00000003080f7223 */ /* 0x000fc80000010809 */
[----:B------:R-:W0:Y:S02]  /*18200*/  SHFL.BFLY PT, R8, R5, 0x2, 0x1f ;  /* 0x0c401f0005087f89 */ /* 0x000e2400000e0000 */
[----:B0-----:R-:W-:-:S05]  /*18210*/  FMNMX.FTZ R8, R5, R8, !PT ;  /* 0x0000000805087209 */ /* 0x001fca0007810000 */
[----:B------:R-:W0:Y:S01]  /*18220*/  SHFL.BFLY PT, R5, R8, 0x1, 0x1f ;  /* 0x0c201f0008057f89 */ /* 0x000e2200000e0000 */
[----:B------:R-:W-:Y:S01]  /*18230*/  FFMA.FTZ R2, R59, R3, -R9 ;  /* 0x000000033b027223 */ /* 0x000fe20000010809 */
[----:B------:R1:W-:Y:S08]  /*18240*/  MUFU.EX2 R205, R7 ;  /* 0x0000000700cd7308 */ /* 0x0003f00000000800 */
[----:B------:R-:W-:Y:S01]  /*18250*/  MUFU.EX2 R209, R209 ;  /* 0x000000d100d17308 */ /* 0x000fe20000000800 */
[----:B0-----:R-:W-:-:S07]  /*18260*/  FMNMX.FTZ R5, R8, R5, !PT ;  /* 0x0000000508057209 */ /* 0x001fce0007810000 */
[----:B------:R-:W0:Y:S01]  /*18270*/  MUFU.EX2 R2, R2 ;  /* 0x0000000200027308 */ /* 0x000e220000000800 */
[C---:B------:R-:W-:Y:S01]  /*18280*/  FSETP.NEU.FTZ.AND P2, PT, R5.reuse, -INF , PT ;  /* 0xff8000000500780b */ /* 0x040fe20003f5d000 */
[----:B-1----:R-:W-:-:S05]  /*18290*/  FMUL.FTZ R7, R5, R3 ;  /* 0x0000000305077220 */ /* 0x002fca0000410000 */
[----:B------:R-:W-:Y:S01]  /*182a0*/  FSEL R7, R7, RZ, P2 ;  /* 0x000000ff07077208 */ /* 0x000fe20001000000 */
[----:B------:R-:W1:Y:S04]  /*182b0*/  MUFU.EX2 R211, R211 ;  /* 0x000000d300d37308 */ /* 0x000e680000000800 */
[-CC-:B------:R-:W-:Y:S01]  /*182c0*/  FFMA.FTZ R62, R62, R3.reuse, -R7.reuse ;  /* 0x000000033e3e7223 */ /* 0x180fe20000010807 */
[----:B------:R-:W-:-:S03]  /*182d0*/  FFMA.FTZ R13, R13, R3, -R7 ;  /* 0x000000030d0d7223 */ /* 0x000fc60000010807 */
[----:B------:R-:W2:Y:S01]  /*182e0*/  MUFU.EX2 R6, R6 ;  /* 0x0000000600067308 */ /* 0x000ea20000000800 */
[-CC-:B------:R-:W-:Y:S01]  /*182f0*/  FFMA.FTZ R64, R64, R3.reuse, -R7.reuse ;  /* 0x0000000340407223 */ /* 0x180fe20000010807 */
[----:B------:R-:W-:Y:S01]  /*18300*/  FFMA.FTZ R66, R66, R3, -R7 ;  /* 0x0000000342427223 */ /* 0x000fe20000010807 */
[----:B0-----:R-:W-:-:S05]  /*18310*/  FADD.FTZ R8, R209, R2 ;  /* 0x00000002d1087221 */ /* 0x001fca0000010000 */
[----:B------:R-:W-:Y:S01]  /*18320*/  MUFU.EX2 R62, R62 ;  /* 0x0000003e003e7308 */ /* 0x000fe20000000800 */
[-CC-:B------:R-:W-:Y:S01]  /*18330*/  FFMA.FTZ R14, R14, R3.reuse, -R9.reuse ;  /* 0x000000030e0e7223 */ /* 0x180fe20000010809 */
[----:B------:R-:W-:-:S06]  /*18340*/  FFMA.FTZ R34, R34, R3, -R9 ;  /* 0x0000000322227223 */ /* 0x000fcc0000010809 */
[----:B------:R-:W0:Y:S01]  /*18350*/  MUFU.EX2 R13, R13 ;  /* 0x0000000d000d7308 */ /* 0x000e220000000800 */
[-C--:B------:R-:W-:Y:S01]  /*18360*/  FFMA.FTZ R68, R68, R3.reuse, -R7 ;  /* 0x0000000344447223 */ /* 0x080fe20000010807 */
[-CC-:B------:R-:W-:Y:S01]  /*18370*/  FFMA.FTZ R26, R26, R3.reuse, -R9.reuse ;  /* 0x000000031a1a7223 */ /* 0x180fe20000010809 */
[-CC-:B------:R-:W-:Y:S01]  /*18380*/  FFMA.FTZ R38, R38, R3.reuse, -R9.reuse ;  /* 0x0000000326267223 */ /* 0x180fe20000010809 */
[----:B------:R-:W-:-:S04]  /*18390*/  FFMA.FTZ R42, R42, R3, -R9 ;  /* 0x000000032a2a7223 */ /* 0x000fc80000010809 */
[----:B------:R-:W3:Y:S01]  /*183a0*/  MUFU.EX2 R80, R11 ;  /* 0x0000000b00507308 */ /* 0x000ee20000000800 */
[-CC-:B------:R-:W-:Y:S01]  /*183b0*/  FFMA.FTZ R30, R30, R3.reuse, -R9.reuse ;  /* 0x000000031e1e7223 */ /* 0x180fe20000010809 */
[-CC-:B------:R-:W-:Y:S01]  /*183c0*/  FFMA.FTZ R46, R46, R3.reuse, -R9.reuse ;  /* 0x000000032e2e7223 */ /* 0x180fe20000010809 */
[-CC-:B------:R-:W-:Y:S01]  /*183d0*/  FFMA.FTZ R50, R50, R3.reuse, -R9.reuse ;  /* 0x0000000332327223 */ /* 0x180fe20000010809 */
[-CC-:B------:R-:W-:Y:S01]  /*183e0*/  FFMA.FTZ R54, R54, R3.reuse, -R9.reuse ;  /* 0x0000000336367223 */ /* 0x180fe20000010809 */
[----:B------:R-:W-:-:S03]  /*183f0*/  FFMA.FTZ R48, R48, R3, -R9 ;  /* 0x0000000330307223 */ /* 0x000fc60000010809 */
[----:B------:R-:W4:Y:S01]  /*18400*/  MUFU.EX2 R64, R64 ;  /* 0x0000004000407308 */ /* 0x000f220000000800 */
[-CC-:B------:R-:W-:Y:S01]  /*18410*/  FFMA.FTZ R56, R56, R3.reuse, -R9.reuse ;  /* 0x0000000338387223 */ /* 0x180fe20000010809 */
[-CC-:B------:R-:W-:Y:S01]  /*18420*/  FFMA.FTZ R58, R58, R3.reuse, -R9.reuse ;  /* 0x000000033a3a7223 */ /* 0x180fe20000010809 */
[----:B------:R-:W-:Y:S01]  /*18430*/  FFMA.FTZ R60, R60, R3, -R9 ;  /* 0x000000033c3c7223 */ /* 0x000fe20000010809 */
[----:B-1----:R-:W-:-:S04]  /*18440*/  FADD.FTZ R27, R211, R8 ;  /* 0x00000008d31b7221 */ /* 0x002fc80000010000 */
[----:B------:R-:W1:Y:S01]  /*18450*/  MUFU.EX2 R207, R15 ;  /* 0x0000000f00cf7308 */ /* 0x000e620000000800 */
[----:B------:R-:W-:Y:S01]  /*18460*/  FFMA.FTZ R70, R70, R3, -R7 ;  /* 0x0000000346467223 */ /* 0x000fe20000010807 */
[----:B--2---:R-:W-:-:S06]  /*18470*/  FADD.FTZ R8, R6, R27 ;  /* 0x0000001b06087221 */ /* 0x004fcc0000010000 */
[----:B------:R-:W2:Y:S01]  /*18480*/  MUFU.EX2 R9, R66 ;  /* 0x0000004200097308 */ /* 0x000ea20000000800 */
[----:B------:R-:W-:-:S07]  /*18490*/  FFMA.FTZ R52, R52, R3, -R7 ;  /* 0x0000000334347223 */ /* 0x000fce0000010807 */
[----:B------:R3:W-:Y:S01]  /*184a0*/  MUFU.EX2 R201, R34 ;  /* 0x0000002200c97308 */ /* 0x0007e20000000800 */
[----:B------:R-:W-:Y:S01]  /*184b0*/  FADD.FTZ R29, R205, R8 ;  /* 0x00000008cd1d7221 */ /* 0x000fe20000010000 */
[----:B0-----:R-:W-:-:S06]  /*184c0*/  FADD.FTZ R27, R62, R13 ;  /* 0x0000000d3e1b7221 */ /* 0x001fcc0000010000 */
[----:B------:R-:W0:Y:S01]  /*184d0*/  MUFU.EX2 R14, R14 ;  /* 0x0000000e000e7308 */ /* 0x000e220000000800 */
[----:B---3--:R-:W-:-:S07]  /*184e0*/  IADD3 R34, R237, -R227, RZ ;  /* 0x800000e3ed227210 */ /* 0x008fce0007ffe0ff */
[----:B------:R-:W3:Y:S01]  /*184f0*/  MUFU.EX2 R68, R68 ;  /* 0x0000004400447308 */ /* 0x000ee20000000800 */
[----:B------:R-:W-:Y:S02]  /*18500*/  IMAD R34, R225, 0x80, R34 ;  /* 0x00000080e1227824 */ /* 0x000fe400078e0222 */
[----:B------:R-:W-:-:S05]  /*18510*/  FFMA.FTZ R72, R72, R3, -R7 ;  /* 0x0000000348487223 */ /* 0x000fca0000010807 */
[----:B------:R-:W3:Y:S01]  /*18520*/  MUFU.EX2 R26, R26 ;  /* 0x0000001a001a7308 */ /* 0x000ee20000000800 */
[----:B------:R-:W-:-:S04]  /*18530*/  IMAD.HI R224, R34, 0x66666667, RZ ;  /* 0x6666666722e07827 */ /* 0x000fc800078e02ff */
[----:B------:R-:W-:Y:S01]  /*18540*/  FADD.FTZ R34, R80, R29 ;  /* 0x0000001d50227221 */ /* 0x000fe20000010000 */
[----:B----4-:R-:W-:Y:S02]  /*18550*/  FADD.FTZ R8, R64, R27 ;  /* 0x0000001b40087221 */ /* 0x010fe40000010000 */
[----:B------:R-:W4:Y:S01]  /*18560*/  MUFU.EX2 R11, R70 ;  /* 0x00000046000b7308 */ /* 0x000f220000000800 */
[----:B------:R-:W-:Y:S01]  /*18570*/  FFMA.FTZ R40, R40, R3, -R7 ;  /* 0x0000000328287223 */ /* 0x000fe20000010807 */
[----:B-1----:R-:W-:Y:S01]  /*18580*/  FADD.FTZ R31, R207, R34 ;  /* 0x00000022cf1f7221 */ /* 0x002fe20000010000 */
[----:B--2---:R-:W-:-:S05]  /*18590*/  FADD.FTZ R29, R9, R8 ;  /* 0x00000008091d7221 */ /* 0x004fca0000010000 */
[----:B------:R-:W1:Y:S01]  /*185a0*/  MUFU.EX2 R52, R52 ;  /* 0x0000003400347308 */ /* 0x000e620000000800 */
[----:B------:R-:W-:Y:S01]  /*185b0*/  FFMA.FTZ R74, R74, R3, -R7 ;  /* 0x000000034a4a7223 */ /* 0x000fe20000010807 */
[----:B0-----:R-:W-:-:S06]  /*185c0*/  FADD.FTZ R31, R14, R31 ;  /* 0x0000001f0e1f7221 */ /* 0x001fcc0000010000 */
[----:B------:R-:W0:Y:S01]  /*185d0*/  MUFU.EX2 R38, R38 ;  /* 0x0000002600267308 */ /* 0x000e220000000800 */
[----:B---3--:R-:W-:Y:S01]  /*185e0*/  FADD.FTZ R8, R68, R29 ;  /* 0x0000001d44087221 */ /* 0x008fe20000010000 */
[----:B------:R-:W-:-:S06]  /*185f0*/  FFMA.FTZ R44, R44, R3, -R7 ;  /* 0x000000032c2c7223 */ /* 0x000fcc0000010807 */
[----:B------:R-:W2:Y:S01]  /*18600*/  MUFU.EX2 R15, R72 ;  /* 0x00000048000f7308 */ /* 0x000ea20000000800 */
[----:B------:R-:W-:Y:S01]  /*18610*/  FADD.FTZ R34, R26, R31 ;  /* 0x0000001f1a227221 */ /* 0x000fe20000010000 */
[----:B----4-:R-:W-:-:S06]  /*18620*/  FADD.FTZ R29, R11, R8 ;  /* 0x000000080b1d7221 */ /* 0x010fcc0000010000 */
[----:B------:R-:W3:Y:S08]  /*18630*/  MUFU.EX2 R203, R42 ;  /* 0x0000002a00cb7308 */ /* 0x000ef00000000800 */
[----:B------:R-:W4:Y:S01]  /*18640*/  MUFU.EX2 R40, R40 ;  /* 0x0000002800287308 */ /* 0x000f220000000800 */
[----:B------:R-:W-:Y:S01]  /*18650*/  FFMA.FTZ R76, R76, R3, -R7 ;  /* 0x000000034c4c7223 */ /* 0x000fe20000010807 */
[----:B------:R-:W-:-:S06]  /*18660*/  FADD.FTZ R31, R201, R34 ;  /* 0x00000022c91f7221 */ /* 0x000fcc0000010000 */
[----:B------:R-:W4:Y:S01]  /*18670*/  MUFU.EX2 R30, R30 ;  /* 0x0000001e001e7308 */ /* 0x000f220000000800 */
[----:B-1----:R-:W-:Y:S01]  /*18680*/  FADD.FTZ R8, R52, R29 ;  /* 0x0000001d34087221 */ /* 0x002fe20000010000 */
[----:B------:R-:W-:-:S06]  /*18690*/  FFMA.FTZ R32, R32, R3, -R7 ;  /* 0x0000000320207223 */ /* 0x000fcc0000010807 */
[----:B------:R-:W1:Y:S01]  /*186a0*/  MUFU.EX2 R21, R74 ;  /* 0x0000004a00157308 */ /* 0x000e620000000800 */
[----:B------:R-:W-:Y:S01]  /*186b0*/  SHF.R.U32.HI R33, RZ, 0x1f, R224 ;  /* 0x0000001fff217819 */ /* 0x000fe200000116e0 */
[----:B0-----:R-:W-:-:S06]  /*186c0*/  FADD.FTZ R0, R38, R31 ;  /* 0x0000001f26007221 */ /* 0x001fcc0000010000 */
[----:B------:R-:W0:Y:S01]  /*186d0*/  MUFU.EX2 R197, R46 ;  /* 0x0000002e00c57308 */ /* 0x000e220000000800 */
[----:B--2---:R-:W-:-:S07]  /*186e0*/  FADD.FTZ R31, R15, R8 ;  /* 0x000000080f1f7221 */ /* 0x004fce0000010000 */
[----:B------:R-:W2:Y:S01]  /*186f0*/  MUFU.EX2 R44, R44 ;  /* 0x0000002c002c7308 */ /* 0x000ea20000000800 */
[----:B------:R-:W-:Y:S01]  /*18700*/  LEA.HI.SX32 R224, R224, R33, 0x1b ;  /* 0x00000021e0e07211 */ /* 0x000fe200078fdaff */
[----:B------:R-:W-:Y:S01]  /*18710*/  FFMA.FTZ R78, R78, R3, -R7 ;  /* 0x000000034e4e7223 */ /* 0x000fe20000010807 */
[----:B---3--:R-:W-:-:S05]  /*18720*/  FADD.FTZ R33, R203, R0 ;  /* 0x00000000cb217221 */ /* 0x008fca0000010000 */
[----:B------:R-:W3:Y:S01]  /*18730*/  MUFU.EX2 R50, R50 ;  /* 0x0000003200327308 */ /* 0x000ee20000000800 */
[----:B----4-:R-:W-:Y:S01]  /*18740*/  FADD.FTZ R0, R40, R31 ;  /* 0x0000001f28007221 */ /* 0x010fe20000010000 */
[----:B------:R-:W-:-:S06]  /*18750*/  FFMA.FTZ R36, R36, R3, -R7 ;  /* 0x0000000324247223 */ /* 0x000fcc0000010807 */
[----:B------:R-:W4:Y:S01]  /*18760*/  MUFU.EX2 R25, R76 ;  /* 0x0000004c00197308 */ /* 0x000f220000000800 */
[----:B------:R-:W-:Y:S01]  /*18770*/  FADD.FTZ R8, R30, R33 ;  /* 0x000000211e087221 */ /* 0x000fe20000010000 */
[----:B-1----:R-:W-:-:S06]  /*18780*/  FADD.FTZ R31, R21, R0 ;  /* 0x00000000151f7221 */ /* 0x002fcc0000010000 */
[----:B------:R-:W1:Y:S01]  /*18790*/  MUFU.EX2 R199, R54 ;  /* 0x0000003600c77308 */ /* 0x000e620000000800 */
[----:B------:R-:W-:-:S07]  /*187a0*/  FFMA.FTZ R20, R20, R3, -R7 ;  /* 0x0000000314147223 */ /* 0x000fce0000010807 */
[----:B------:R-:W1:Y:S01]  /*187b0*/  MUFU.EX2 R32, R32 ;  /* 0x0000002000207308 */ /* 0x000e620000000800 */
[-CC-:B------:R-:W-:Y:S01]  /*187c0*/  FFMA.FTZ R24, R24, R3.reuse, -R7.reuse ;  /* 0x0000000318187223 */ /* 0x180fe20000010807 */
[-CC-:B------:R-:W-:Y:S01]  /*187d0*/  FFMA.FTZ R12, R12, R3.reuse, -R7.reuse ;  /* 0x000000030c0c7223 */ /* 0x180fe20000010807 */
[-CC-:B------:R-:W-:Y:S01]  /*187e0*/  FFMA.FTZ R28, R28, R3.reuse, -R7.reuse ;  /* 0x000000031c1c7223 */ /* 0x180fe20000010807 */
[----:B------:R-:W-:-:S04]  /*187f0*/  FFMA.FTZ R10, R10, R3, -R7 ;  /* 0x000000030a0a7223 */ /* 0x000fc80000010807 */
[----:B------:R-:W1:Y:S01]  /*18800*/  MUFU.EX2 R48, R48 ;  /* 0x0000003000307308 */ /* 0x000e620000000800 */
[----:B0-----:R-:W-:Y:S01]  /*18810*/  FADD.FTZ R7, R197, R8 ;  /* 0x00000008c5077221 */ /* 0x001fe20000010000 */
[----:B--2---:R-:W-:-:S06]  /*18820*/  FADD.FTZ R0, R44, R31 ;  /* 0x0000001f2c007221 */ /* 0x004fcc0000010000 */
[----:B------:R-:W0:Y:S01]  /*18830*/  MUFU.EX2 R27, R78 ;  /* 0x0000004e001b7308 */ /* 0x000e220000000800 */
[----:B------:R-:W-:Y:S01]  /*18840*/  F2FP.F16.F32.PACK_AB R209, R2, R209 ;  /* 0x000000d102d1723e */ /* 0x000fe200000000ff */
[----:B---3--:R-:W-:-:S06]  /*18850*/  FADD.FTZ R2, R50, R7 ;  /* 0x0000000732027221 */ /* 0x008fcc0000010000 */
[----:B------:R-:W2:Y:S01]  /*18860*/  MUFU.EX2 R193, R56 ;  /* 0x0000003800c17308 */ /* 0x000ea20000000800 */
[----:B----4-:R-:W-:-:S07]  /*18870*/  FADD.FTZ R31, R25, R0 ;  /* 0x00000000191f7221 */ /* 0x010fce0000010000 */
[----:B------:R-:W3:Y:S01]  /*18880*/  MUFU.EX2 R36, R36 ;  /* 0x0000002400247308 */ /* 0x000ee20000000800 */
[----:B-1----:R-:W-:Y:S01]  /*18890*/  FADD.FTZ R33, R199, R2 ;  /* 0x00000002c7217221 */ /* 0x002fe20000010000 */
[----:B------:R-:W-:-:S06]  /*188a0*/  FADD.FTZ R0, R32, R31 ;  /* 0x0000001f20007221 */ /* 0x000fcc0000010000 */
[----:B------:R-:W1:Y:S08]  /*188b0*/  MUFU.EX2 R58, R58 ;  /* 0x0000003a003a7308 */ /* 0x000e700000000800 */
[----:B------:R-:W4:Y:S01]  /*188c0*/  MUFU.EX2 R29, R20 ;  /* 0x00000014001d7308 */ /* 0x000f220000000800 */
[----:B------:R-:W-:Y:S01]  /*188d0*/  FADD.FTZ R2, R48, R33 ;  /* 0x0000002130027221 */ /* 0x000fe20000010000 */
[----:B0-----:R-:W-:-:S06]  /*188e0*/  FADD.FTZ R31, R27, R0 ;  /* 0x000000001b1f7221 */ /* 0x001fcc0000010000 */
[----:B------:R-:W0:Y:S01]  /*188f0*/  MUFU.EX2 R24, R24 ;  /* 0x0000001800187308 */ /* 0x000e220000000800 */
[----:B--2---:R-:W-:Y:S01]  /*18900*/  FADD.FTZ R33, R193, R2 ;  /* 0x00000002c1217221 */ /* 0x004fe20000010000 */
[----:B---3--:R-:W-:-:S06]  /*18910*/  FADD.FTZ R0, R36, R31 ;  /* 0x0000001f24007221 */ /* 0x008fcc0000010000 */
[----:B------:R-:W2:Y:S01]  /*18920*/  MUFU.EX2 R7, R12 ;  /* 0x0000000c00077308 */ /* 0x000ea20000000800 */
[----:B------:R-:W-:Y:S01]  /*18930*/  F2FP.F16.F32.PACK_AB R207, R14, R207 ;  /* 0x000000cf0ecf723e */ /* 0x000fe200000000ff */
[----:B-1----:R-:W-:Y:S01]  /*18940*/  FADD.FTZ R14, R58, R33 ;  /* 0x000000213a0e7221 */ /* 0x002fe20000010000 */
[----:B------:R-:W-:Y:S02]  /*18950*/  IADD3 R8, R177, -0x2, RZ ;  /* 0xfffffffeb1087810 */ /* 0x000fe40007ffe0ff */
[----:B------:R-:W-:-:S03]  /*18960*/  VIMNMX R224, RZ, R224, !PT ;  /* 0x000000e0ffe07248 */ /* 0x000fc60007fe0100 */
[----:B------:R-:W1:Y:S01]  /*18970*/  MUFU.EX2 R28, R28 ;  /* 0x0000001c001c7308 */ /* 0x000e620000000800 */
[----:B----4-:R-:W-:Y:S01]  /*18980*/  FADD.FTZ R33, R29, R0 ;  /* 0x000000001d217221 */ /* 0x010fe20000010000 */
[----:B------:R-:W-:-:S06]  /*18990*/  ISETP.GE.AND P2, PT, R8, R224, PT ;  /* 0x000000e00800720c */ /* 0x000fcc0003f46270 */
[----:B------:R-:W3:Y:S01]  /*189a0*/  MUFU.EX2 R195, R60 ;  /* 0x0000003c00c37308 */ /* 0x000ee20000000800 */
[----:B0-----:R-:W-:-:S07]  /*189b0*/  FADD.FTZ R0, R24, R33 ;  /* 0x0000002118007221 */ /* 0x001fce0000010000 */
[----:B------:R-:W0:Y:S01]  /*189c0*/  MUFU.EX2 R31, R10 ;  /* 0x0000000a001f7308 */ /* 0x000e220000000800 */
[----:B------:R-:W-:Y:S01]  /*189d0*/  F2FP.F16.F32.PACK_AB R210, R9, R64 ;  /* 0x0000004009d2723e */ /* 0x000fe200000000ff */
[----:B--2---:R-:W-:Y:S01]  /*189e0*/  FADD.FTZ R9, R7, R0 ;  /* 0x0000000007097221 */ /* 0x004fe20000010000 */
[----:B------:R-:W-:Y:S03]  /*189f0*/  BSSY B0, `(.L_x_2525) ;  /* 0x0000611000007945 */ /* 0x000fe60003800000 */
[----:B-1----:R-:W-:Y:S01]  /*18a00*/  FADD.FTZ R0, R28, R9 ;  /* 0x000000091c007221 */ /* 0x002fe20000010000 */
[----:B------:R-:W-:Y:S01]  /*18a10*/  F2FP.F16.F32.PACK_AB R206, R15, R52 ;  /* 0x000000340fce723e */ /* 0x000fe200000000ff */
[----:B---3--:R-:W-:Y:S01]  /*18a20*/  FADD.FTZ R14, R195, R14 ;  /* 0x0000000ec30e7221 */ /* 0x008fe20000010000 */
[----:B------:R-:W-:Y:S01]  /*18a30*/  F2FP.F16.F32.PACK_AB R205, R80, R205 ;  /* 0x000000cd50cd723e */ /* 0x000fe200000000ff */
[----:B------:R-:W-:Y:S01]  /*18a40*/  IMAD.MOV.U32 R2, RZ, RZ, 0x3f800000 ;  /* 0x3f800000ff027424 */ /* 0x000fe200078e00ff */
[----:B------:R-:W-:Y:S01]  /*18a50*/  F2FP.F16.F32.PACK_AB R201, R201, R26 ;  /* 0x0000001ac9c9723e */ /* 0x000fe200000000ff */
[--C-:B------:R-:W-:Y:S01]  /*18a60*/  IMAD.MOV.U32 R149, RZ, RZ, R151.reuse ;  /* 0x000000ffff957224 */ /* 0x100fe200078e0097 */
[----:B------:R-:W-:Y:S01]  /*18a70*/  F2FP.F16.F32.PACK_AB R203, R203, R38 ;  /* 0x00000026cbcb723e */ /* 0x000fe200000000ff */
[--C-:B------:R-:W-:Y:S01]  /*18a80*/  IMAD.MOV.U32 R148, RZ, RZ, R151.reuse ;  /* 0x000000ffff947224 */ /* 0x100fe200078e0097 */
[----:B------:R-:W-:Y:S01]  /*18a90*/  F2FP.F16.F32.PACK_AB R197, R197, R30 ;  /* 0x0000001ec5c5723e */ /* 0x000fe200000000ff */
[----:B0-----:R-:W-:Y:S01]  /*18aa0*/  FADD.FTZ R15, R31, R0 ;  /* 0x000000001f0f7221 */ /* 0x001fe20000010000 */
[----:B------:R-:W-:Y:S01]  /*18ab0*/  F2FP.F16.F32.PACK_AB R199, R199, R50 ;  /* 0x00000032c7c7723e */ /* 0x000fe200000000ff */
[----:B------:R-:W-:Y:S01]  /*18ac0*/  IMAD.MOV.U32 R0, RZ, RZ, 0x3f800000 ;  /* 0x3f800000ff007424 */ /* 0x000fe200078e00ff */
[----:B------:R-:W-:Y:S01]  /*18ad0*/  F2FP.F16.F32.PACK_AB R193, R193, R48 ;  /* 0x00000030c1c1723e */ /* 0x000fe200000000ff */
[--C-:B------:R-:W-:Y:S01]  /*18ae0*/  IMAD.MOV.U32 R146, RZ, RZ, R151.reuse ;  /* 0x000000ffff927224 */ /* 0x100fe200078e0097 */
        /* <DEDUP_REMOVED lines=133> */
[----:B------:R-:W-:Y:S01]  /*19340*/  IMAD.MOV.U32 R25, RZ, RZ, R151 ;  /* 0x000000ffff197224 */ /* 0x000fe200078e0097 */
[----:B------:R-:W-:Y:S06]  /*19350*/  @!P2 BRA `(.L_x_2526) ;  /* 0x0000005400e8a947 */ /* 0x000fec0003800000 */
[----:B------:R-:W-:Y:S01]  /*19360*/  BSSY B1, `(.L_x_2526) ;  /* 0x0000579000017945 */ /* 0x000fe20003800000 */
[----:B------:R-:W-:Y:S01]  /*19370*/  IMAD.MOV.U32 R6, RZ, RZ, R4 ;  /* 0x000000ffff067224 */ /* 0x000fe200078e0004 */
[----:B------:R-:W-:Y:S01]  /*19380*/  MOV R9, R219 ;  /* 0x000000db00097202 */ /* 0x000fe20000000f00 */
[----:B------:R-:W-:Y:S01]  /*19390*/  IMAD.MOV.U32 R7, RZ, RZ, R5 ;  /* 0x000000ffff077224 */ /* 0x000fe200078e0005 */
[----:B------:R-:W-:Y:S01]  /*193a0*/  CS2R R150, SRZ ;  /* 0x0000000000967805 */ /* 0x000fe2000001ff00 */
[----:B------:R-:W-:Y:S01]  /*193b0*/  IMAD.MOV.U32 R10, RZ, RZ, R214 ;  /* 0x000000ffff0a7224 */ /* 0x000fe200078e00d6 */
[----:B------:R-:W-:Y:S01]  /*193c0*/  CS2R R146, SRZ ;  /* 0x0000000000927805 */ /* 0x000fe2000001ff00 */
[----:B------:R-:W-:Y:S01]  /*193d0*/  IMAD.MOV.U32 R2, RZ, RZ, 0x3f800000 ;  /* 0x3f800000ff027424 */ /* 0x000fe200078e00ff */
        /* <DEDUP_REMOVED lines=61> */
[----:B------:R-:W-:-:S07]  /*197b0*/  CS2R R24, SRZ ;  /* 0x0000000000187805 */ /* 0x000fce000001ff00 */
.L_x_2537:
[----:B------:R-:W-:-:S04]  /*197c0*/  IADD3 R3, R10, 0x1, RZ ;  /* 0x000000010a037810 */ /* 0x000fc80007ffe0ff */
[----:B------:R-:W-:-:S04]  /*197d0*/  ISETP.NE.AND P2, PT, R3, 0x2, PT ;  /* 0x000000020300780c */ /* 0x000fc80003f45270 */
[----:B------:R-:W-:Y:S02]  /*197e0*/  SEL R4, RZ, 0x1, P2 ;  /* 0x00000001ff047807 */ /* 0x000fe40001000000 */
[----:B------:R-:W-:Y:S02]  /*197f0*/  SEL R214, R3, RZ, P2 ;  /* 0x000000ff03d67207 */ /* 0x000fe40001000000 */
[----:B------:R-:W-:Y:S01]  /*19800*/  LOP3.LUT R219, R9, R4, RZ, 0x3c, !PT ;  /* 0x0000000409db7212 */ /* 0x000fe200078e3cff */
[----:B------:R-:W-:Y:S06]  /*19810*/  @!P0 BRA `(.L_x_2527) ;  /* 0x0000000000048947 */ /* 0x000fec0003800000 */
[----:B------:R-:W-:Y:S01]  /*19820*/  BPT.TRAP 0x1 ;  /* 0x000000040000795c */ /* 0x000fe20000300000 */
.L_x_2527:
[----:B------:R-:W-:Y:S01]  /*19830*/  IMAD R11, R214, 0x8, R16 ;  /* 0x00000008d60b7824 */ /* 0x000fe200078e0210 */
[----:B------:R-:W-:-:S04]  /*19840*/  SHF.L.U32 R12, R219, 0x1f, RZ ;  /* 0x0000001fdb0c7819 */ /* 0x000fc800000006ff */
[----:B------:R0:W1:Y:S01]  /*19850*/  SYNCS.PHASECHK.TRANS64.TRYWAIT P2, [R11+URZ+0x38830], R12 ;  /* 0x0388300c0b0075a7 */ /* 0x000062000804017f */
[----:B------:R-:W-:Y:S05]  /*19860*/  @!P0 BRA `(.L_x_2528) ;  /* 0x0000000000048947 */ /* 0x000fea0003800000 */
[----:B------:R-:W-:Y:S01]  /*19870*/  BPT.TRAP 0x1 ;  /* 0x000000040000795c */ /* 0x000fe20000300000 */
.L_x_2528:
[----:B------:R-:W-:Y:S01]  /*19880*/  IMAD R4, R214, 0xa00, R223 ;  /* 0x00000a00d6047824 */ /* 0x000fe200078e02df */
[----:B------:R-:W-:Y:S01]  /*19890*/  BSSY B2, `(.L_x_2529) ;  /* 0x0000006000027945 */ /* 0x000fe20003800000 */
[----:B------:R-:W-:Y:S02]  /*198a0*/  MOV R5, 0x40000040 ;  /* 0x4000004000057802 */ /* 0x000fe40000000f00 */
[----:B------:R-:W-:Y:S01]  /*198b0*/  VIADD R152, R4, 0x80 ;  /* 0x0000008004987836 */ /* 0x000fe20000000000 */
[----:B-1----:R-:W-:Y:S06]  /*198c0*/  @P2 BRA `(.L_x_2530) ;  /* 0x0000000000082947 */ /* 0x002fec0003800000 */
[----:B------:R-:W1:Y:S02]  /*198d0*/  SYNCS.PHASECHK.TRANS64.TRYWAIT P2, [R11+URZ+0x38830], R12 ;  /* 0x0388300c0b0075a7 */ /* 0x000e64000804017f */
[----:B-1----:R-:W-:Y:S05]  /*198e0*/  @!P2 BRA `(.L_x_2531) ;  /* 0x0000015c0080a947 */ /* 0x002fea0003800000 */
.L_x_2530:
[----:B------:R-:W-:Y:S05]  /*198f0*/  BSYNC B2 ;  /* 0x0000000000027941 */ /* 0x000fea0003800000 */
.L_x_2529:
[----:B------:R-:W2:Y:S04]  /*19900*/  LDL.64 R154, [R1+0x40] ;  /* 0x00004000019a7983 */ /* 0x000ea80000100a00 */
[----:B------:R-:W3:Y:S01]  /*19910*/  LDL.64 R156, [R1+0x48] ;  /* 0x00004800019c7983 */ /* 0x000ee20000100a00 */
[----:B------:R-:W-:Y:S02]  /*19920*/  R2UR UR18, R4 ;  /* 0x00000000041272ca */ /* 0x000fe400000e0000 */
[----:B------:R-:W-:Y:S01]  /*19930*/  R2UR UR19, R5 ;  /* 0x00000000051372ca */ /* 0x000fe200000e0000 */
[----:B------:R-:W-:Y:S01]  /*19940*/  WARPGROUP.ARRIVE ;  /* 0x00000000000079c5 */ /* 0x000fe20000000000 */
[----:B------:R-:W-:Y:S02]  /*19950*/  MOV R153, 0x40000040 ;  /* 0x4000004000997802 */ /* 0x000fe40000000f00 */
[----:B------:R-:W-:-:S02]  /*19960*/  R2UR UR6, R152 ;  /* 0x00000000980672ca */ /* 0x000fc400000e0000 */
[----:B------:R-:W-:Y:S01]  /*19970*/  R2UR UR7, R153 ;  /* 0x00000000990772ca */ /* 0x000fe200000e0000 */
[----:B01----:R-:W-:Y:S02]  /*19980*/  VIADD R12, R4, 0x100 ;  /* 0x00000100040c7836 */ /* 0x003fe40000000000 */
[----:B------:R-:W-:-:S03]  /*19990*/  IMAD.MOV.U32 R13, RZ, RZ, 0x40000040 ;  /* 0x40000040ff0d7424 */ /* 0x000fc600078e00ff */
[----:B------:R-:W-:Y:S02]  /*199a0*/  R2UR UR10, R12 ;  /* 0x000000000c0a72ca */ /* 0x000fe400000e0000 */
[----:B------:R-:W-:Y:S01]  /*199b0*/  R2UR UR11, R13 ;  /* 0x000000000d0b72ca */ /* 0x000fe200000e0000 */
[----:B------:R-:W-:Y:S01]  /*199c0*/  VIADD R20, R4, 0x180 ;  /* 0x0000018004147836 */ /* 0x000fe20000000000 */
[----:B------:R-:W-:-:S04]  /*199d0*/  MOV R21, 0x40000040 ;  /* 0x4000004000157802 */ /* 0x000fc80000000f00 */
[----:B------:R-:W-:Y:S02]  /*199e0*/  R2UR UR14, R20 ;  /* 0x00000000140e72ca */ /* 0x000fe400000e0000 */
        /* <DEDUP_REMOVED lines=25> */
[----:B------:R-:W-:Y:S01]  /*19b80*/  IMAD.MOV.U32 R13, RZ, RZ, 0x40000040 ;  /* 0x40000040ff0d7424 */ /* 0x000fe200078e00ff */
[----:B------:R-:W-:Y:S02]  /*19b90*/  R2UR UR18, R12 ;  /* 0x000000000c1272ca */ /* 0x000fe400000e0000 */
[----:B------:R-:W-:Y:S02]  /*19ba0*/  IADD3 R152, R4, 0x82, RZ ;  /* 0x0000008204987810 */ /* 0x000fe40007ffe0ff */
[----:B------:R-:W-:Y:S02]  /*19bb0*/  R2UR UR19, R13 ;  /* 0x000000000d1372ca */ /* 0x000fe400000e0000 */
[----:B------:R-:W-:Y:S02]  /*19bc0*/  MOV R153, 0x40000040 ;  /* 0x4000004000997802 */ /* 0x000fe40000000f00 */
[----:B------:R-:W-:-:S02]  /*19bd0*/  R2UR UR22, R152 ;  /* 0x00000000981672ca */ /* 0x000fc400000e0000 */
[----:B------:R-:W-:Y:S01]  /*19be0*/  R2UR UR23, R153 ;  /* 0x00000000991772ca */ /* 0x000fe200000e0000 */
[----:B------:R-:W-:Y:S01]  /*19bf0*/  UMOV UR16, UR20 ;  /* 0x0000001400107c82 */ /* 0x000fe20008000000 */
[----:B------:R-:W-:Y:S01]  /*19c00*/  UMOV UR17, UR21 ;  /* 0x0000001500117c82 */ /* 0x000fe20008000000 */
[----:B------:R-:W-:Y:S02]  /*19c10*/  WARPGROUP.DEPBAR.LE gsb0, 0x0 ;  /* 0x00008000000079c5 */ /* 0x000fe40000010000 */
[----:B------:R-:W-:Y:S01]  /*19c20*/  VIADD R20, R4, 0x2 ;  /* 0x0000000204147836 */ /* 0x000fe20000000000 */
[----:B--2---:R-:W-:Y:S02]  /*19c30*/  R2UR UR26, R154 ;  /* 0x000000009a1a72ca */ /* 0x004fe400000e0000 */
[----:B------:R-:W-:Y:S02]  /*19c40*/  R2UR UR27, R155 ;  /* 0x000000009b1b72ca */ /* 0x000fe400000e0000 */
[----:B------:R-:W-:-:S06]  /*19c50*/  WARPGROUP.ARRIVE ;  /* 0x00000000000079c5 */ /* 0x000fcc0000000000 */
[----:B------:R-:W-:Y:S01]  /*19c60*/  HGMMA.64x16x16.F32 R152, gdesc[UR16], RZ, !UPT, gsb0 ;  /* 0x00200000109879f0 */ /* 0x000fe2000c0008ff */
[----:B------:R-:W-:Y:S01]  /*19c70*/  IMAD.MOV.U32 R21, RZ, RZ, 0x40000040 ;  /* 0x40000040ff157424 */ /* 0x000fe200078e00ff */
[----:B------:R-:W-:-:S04]  /*19c80*/  R2UR UR6, R20 ;  /* 0x00000000140672ca */ /* 0x000fc800000e0000 */
[----:B------:R-:W-:Y:S01]  /*19c90*/  R2UR UR7, R21 ;  /* 0x00000000150772ca */ /* 0x000fe200000e0000 */
[----:B------:R-:W-:Y:S01]  /*19ca0*/  UMOV UR4, UR24 ;  /* 0x0000001800047c82 */ /* 0x000fe20008000000 */
[----:B------:R-:W-:Y:S01]  /*19cb0*/  UMOV UR5, UR25 ;  /* 0x0000001900057c82 */ /* 0x000fe20008000000 */
[----:B------:R-:W-:Y:S01]  /*19cc0*/  UMOV UR20, UR24 ;  /* 0x0000001800147c82 */ /* 0x000fe20008000000 */
[----:B------:R-:W-:Y:S01]  /*19cd0*/  UMOV UR21, UR25 ;  /* 0x0000001900157c82 */ /* 0x000fe20008000000 */
[----:B------:R-:W-:Y:S02]  /*19ce0*/  VIADD R12, R4, 0x102 ;  /* 0x00000102040c7836 */ /* 0x000fe40000000000 */
[----:B------:R-:W-:Y:S01]  /*19cf0*/  IMAD.MOV.U32 R13, RZ, RZ, 0x40000040 ;  /* 0x40000040ff0d7424 */ /* 0x000fe200078e00ff */
[----:B------:R-:W-:Y:S01]  /*19d00*/  UMOV UR8, UR24 ;  /* 0x0000001800087c82 */ /* 0x000fe20008000000 */
[----:B------:R-:W-:Y:S01]  /*19d10*/  UMOV UR9, UR25 ;  /* 0x0000001900097c82 */ /* 0x000fe20008000000 */
[----:B------:R-:W-:-:S02]  /*19d20*/  WARPGROUP.DEPBAR.LE gsb0, 0x0 ;  /* 0x00008000000079c5 */ /* 0x000fc40000010000 */
[----:B------:R-:W-:Y:S01]  /*19d30*/  WARPGROUP.ARRIVE ;  /* 0x00000000000079c5 */ /* 0x000fe20000000000 */
[----:B------:R-:W-:Y:S01]  /*19d40*/  UMOV UR12, UR24 ;  /* 0x00000018000c7c82 */ /* 0x000fe20008000000 */
[----:B------:R-:W-:Y:S01]  /*19d50*/  UMOV UR13, UR25 ;  /* 0x00000019000d7c82 */ /* 0x000fe20008000000 */
[----:B------:R-:W-:Y:S01]  /*19d60*/  UMOV UR16, UR24 ;  /* 0x0000001800107c82 */ /* 0x000fe20008000000 */
[----:B------:R-:W-:Y:S01]  /*19d70*/  UMOV UR17, UR25 ;  /* 0x0000001900117c82 */ /* 0x000fe20008000000 */
[----:B------:R-:W2:Y:S01]  /*19d80*/  LDL.64 R20, [R1+0x30] ;  /* 0x0000300001147983 */ /* 0x000ea20000100a00 */
[----:B------:R-:W-:Y:S03]  /*19d90*/  HGMMA.64x16x16.F32 R184, gdesc[UR4], R184, gsb0 ;  /* 0x0020000004b879f0 */ /* 0x000fe600080008b8 */
        /* <DEDUP_REMOVED lines=64> */
[----:B--2---:R-:W-:Y:S02]  /*1a1a0*/  R2UR UR24, R20 ;  /* 0x00000000141872ca */ /* 0x004fe400000e0000 */
[----:B------:R-:W-:Y:S02]  /*1a1b0*/  R2UR UR25, R21 ;  /* 0x00000000151972ca */ /* 0x000fe400000e0000 */
[----:B------:R-:W2:Y:S01]  /*1a1c0*/  LDL.64 R20, [R1+0x28] ;  /* 0x0000280001147983 */ /* 0x000ea20000100a00 */
[----:B------:R-:W-:-:S02]  /*1a1d0*/  WARPGROUP.DEPBAR.LE gsb0, 0x0 ;  /* 0x00008000000079c5 */ /* 0x000fc40000010000 */
[----:B------:R-:W-:-:S06]  /*1a1e0*/  WARPGROUP.ARRIVE ;  /* 0x00000000000079c5 */ /* 0x000fcc0000000000 */
        /* <DEDUP_REMOVED lines=142> */
[----:B--2---:R-:W-:Y:S02]  /*1aad0*/  R2UR UR26, R20 ;  /* 0x00000000141a72ca */ /* 0x004fe400000e0000 */
[----:B------:R-:W-:Y:S02]  /*1aae0*/  R2UR UR27, R21 ;  /* 0x00000000151b72ca */ /* 0x000fe400000e0000 */
[----:B------:R-:W2:Y:S01]  /*1aaf0*/  LDL.64 R20, [R1+0x10] ;  /* 0x0000100001147983 */ /* 0x000ea20000100a00 */
[----:B------:R-:W-:Y:S02]  /*1ab00*/  VIADD R12, R4, 0x284 ;  /* 0x00000284040c7836 */ /* 0x000fe40000000000 */
[----:B------:R-:W-:-:S03]  /*1ab10*/  IMAD.MOV.U32 R13, RZ, RZ, 0x40000040 ;  /* 0x40000040ff0d7424 */ /* 0x000fc600078e00ff */
[----:B------:R-:W-:Y:S02]  /*1ab20*/  R2UR UR6, R12 ;  /* 0x000000000c0672ca */ /* 0x000fe400000e0000 */
[----:B------:R-:W-:Y:S01]  /*1ab30*/  R2UR UR7, R13 ;  /* 0x000000000d0772ca */ /* 0x000fe200000e0000 */
[----:B------:R-:W-:Y:S02]  /*1ab40*/  UMOV UR4, UR26 ;  /* 0x0000001a00047c82 */ /* 0x000fe40008000000 */
[----:B------:R-:W-:Y:S01]  /*1ab50*/  UMOV UR5, UR27 ;  /* 0x0000001b00057c82 */ /* 0x000fe20008000000 */
[----:B------:R-:W-:Y:S02]  /*1ab60*/  WARPGROUP.DEPBAR.LE gsb0, 0x0 ;  /* 0x00008000000079c5 */ /* 0x000fe40000010000 */
[----:B------:R-:W-:-:S07]  /*1ab70*/  WARPGROUP.ARRIVE ;  /* 0x00000000000079c5 */ /* 0x000fce0000000000 */
        /* <DEDUP_REMOVED lines=40> */
[----:B------:R-:W-:Y:S01]  /*1ae00*/  VIADD R12, R4, 0x286 ;  /* 0x00000286040c7836 */ /* 0x000fe20000000000 */
[----:B------:R-:W-:-:S04]  /*1ae10*/  MOV R13, 0x40000040 ;  /* 0x40000040000d7802 */ /* 0x000fc80000000f00 */
[----:B------:R-:W-:Y:S02]  /*1ae20*/  R2UR UR6, R12 ;  /* 0x000000000c0672ca */ /* 0x000fe400000e0000 */
[----:B------:R-:W-:Y:S01]  /*1ae30*/  R2UR UR7, R13 ;  /* 0x000000000d0772ca */ /* 0x000fe200000e0000 */
[----:B------:R-:W-:Y:S02]  /*1ae40*/  UMOV UR4, UR24 ;  /* 0x0000001800047c82 */ /* 0x000fe40008000000 */
[----:B------:R-:W-:Y:S01]  /*1ae50*/  UMOV UR5, UR25 ;  /* 0x0000001900057c82 */ /* 0x000fe20008000000 */
[----:B------:R-:W-:Y:S02]  /*1ae60*/  WARPGROUP.DEPBAR.LE gsb0, 0x0 ;  /* 0x00008000000079c5 */ /* 0x000fe40000010000 */
[----:B------:R-:W-:-:S07]  /*1ae70*/  WARPGROUP.ARRIVE ;  /* 0x00000000000079c5 */ /* 0x000fce0000000000 */
        /* <DEDUP_REMOVED lines=38> */
[----:B------:R-:W-:Y:S02]  /*1b0e0*/  IADD3 R12, R4, 0x500, RZ ;  /* 0x00000500040c7810 */ /* 0x000fe40007ffe0ff */
[----:B--2---:R-:W-:Y:S02]  /*1b0f0*/  R2UR UR26, R20 ;  /* 0x00000000141a72ca */ /* 0x004fe400000e0000 */
[----:B------:R-:W-:Y:S02]  /*1b100*/  R2UR UR27, R21 ;  /* 0x00000000151b72ca */ /* 0x000fe400000e0000 */
[----:B------:R-:W2:Y:S01]  /*1b110*/  LDL.64 R20, [R1] ;  /* 0x0000000001147983 */ /* 0x000ea20000100a00 */
[----:B------:R-:W-:Y:S02]  /*1b120*/  R2UR UR6, R12 ;  /* 0x000000000c0672ca */ /* 0x000fe400000e0000 */
[----:B------:R-:W-:-:S06]  /*1b130*/  R2UR UR7, R13 ;  /* 0x000000000d0772ca */ /* 0x000fcc00000e0000 */
        /* <DEDUP_REMOVED lines=44> */
[----:B------:R-:W-:Y:S02]  /*1b400*/  R2UR UR7, R13 ;  /* 0x000000000d0772ca */ /* 0x000fe400000e0000 */
[----:B--2---:R-:W-:Y:S02]  /*1b410*/  R2UR UR24, R20 ;  /* 0x00000000141872ca */ /* 0x004fe400000e0000 */
[----:B------:R-:W-:-:S11]  /*1b420*/  R2UR UR25, R21 ;  /* 0x00000000151972ca */ /* 0x000fd600000e0000 */
[----:B------:R-:W-:Y:S02]  /*1b430*/  UMOV UR4, UR24 ;  /* 0x0000001800047c82 */ /* 0x000fe40008000000 */
[----:B------:R-:W-:Y:S01]  /*1b440*/  UMOV UR5, UR25 ;  /* 0x0000001900057c82 */ /* 0x000fe20008000000 */
[----:B------:R-:W-:Y:S02]  /*1b450*/  WARPGROUP.DEPBAR.LE gsb0, 0x0 ;  /* 0x00008000000079c5 */ /* 0x000fe40000010000 */
        /* <DEDUP_REMOVED lines=439> */
.L_x_2532:
[----:B------:R-:W-:Y:S01]  /*1cfd0*/  SHF.L.U32 R0, R9, 0x1f, RZ ;  /* 0x0000001f09007819 */ /* 0x000fe200000006ff */
[----:B------:R-:W-:-:S04]  /*1cfe0*/  IMAD R9, R10, 0x8, R16 ;  /* 0x000000080a097824 */ /* 0x000fc800078e0210 */
[----:B------:R0:W1:Y:S01]  /*1cff0*/  SYNCS.PHASECHK.TRANS64.TRYWAIT P2, [R9+URZ+0x38850], R0 ;  /* 0x03885000090075a7 */ /* 0x000062000804017f */
[----:B------:R-:W-:Y:S05]  /*1d000*/  @!P0 BRA `(.L_x_2533) ;  /* 0x0000000000048947 */ /* 0x000fea0003800000 */
[----:B------:R-:W-:Y:S01]  /*1d010*/  BPT.TRAP 0x1 ;  /* 0x000000040000795c */ /* 0x000fe20000300000 */
.L_x_2533:
[----:B------:R-:W-:Y:S04]  /*1d020*/  BSSY B2, `(.L_x_2534) ;  /* 0x0000004000027945 */ /* 0x000fe80003800000 */
[----:B-1----:R-:W-:Y:S05]  /*1d030*/  @P2 BRA `(.L_x_2535) ;  /* 0x0000000000082947 */ /* 0x002fea0003800000 */
[----:B------:R-:W1:Y:S02]  /*1d040*/  SYNCS.PHASECHK.TRANS64.TRYWAIT P2, [R9+URZ+0x38850], R0 ;  /* 0x03885000090075a7 */ /* 0x000e64000804017f */
[----:B-1----:R-:W-:Y:S05]  /*1d050*/  @!P2 BRA `(.L_x_2536) ;  /* 0x0000012400b8a947 */ /* 0x002fea0003800000 */
.L_x_2535:
[----:B------:R-:W-:Y:S05]  /*1d060*/  BSYNC B2 ;  /* 0x0000000000027941 */ /* 0x000fea0003800000 */
.L_x_2534:
[----:B01----:R-:W-:Y:S01]  /*1d070*/  IADD3 R0, R16, 0x400, RZ ;  /* 0x0000040010007810 */ /* 0x003fe20007ffe0ff */
[----:B------:R-:W2:Y:S01]  /*1d080*/  LDL R226, [R1+0x6c] ;  /* 0x00006c0001e27983 */ /* 0x000ea20000100800 */
[----:B------:R-:W-:Y:S01]  /*1d090*/  IMAD.MOV.U32 R3, RZ, RZ, 0x40000040 ;  /* 0x40000040ff037424 */ /* 0x000fe200078e00ff */
[----:B------:R-:W-:Y:S01]  /*1d0a0*/  WARPGROUP.ARRIVE ;  /* 0x00000000000079c5 */ /* 0x000fe20000000000 */
[----:B------:R-:W-:-:S03]  /*1d0b0*/  SHF.R.U32.HI R0, RZ, 0x4, R0 ;  /* 0x00000004ff007819 */ /* 0x000fc60000011600 */
[----:B------:R-:W-:Y:S02]  /*1d0c0*/  R2UR UR7, R3 ;  /* 0x00000000030772ca */ /* 0x000fe400000e0000 */
[----:B------:R-:W-:-:S04]  /*1d0d0*/  LOP3.LUT R0, R0, 0x3fff, RZ, 0xc0, !PT ;  /* 0x00003fff00007812 */ /* 0x000fc800078ec0ff */
[----:B------:R-:W-:-:S05]  /*1d0e0*/  LOP3.LUT R0, R0, 0x2800000, RZ, 0xfc, !PT ;  /* 0x0280000000007812 */ /* 0x000fca00078efcff */
[----:B------:R-:W-:-:S05]  /*1d0f0*/  IMAD R2, R10, 0xa00, R0 ;  /* 0x00000a000a027824 */ /* 0x000fca00078e0200 */
[----:B------:R-:W-:-:S13]  /*1d100*/  R2UR UR6, R2 ;  /* 0x00000000020672ca */ /* 0x000fda00000e0000 */
[----:B------:R-:W-:Y:S01]  /*1d110*/  HGMMA.64x256x16.F32 R24, R208, gdesc[UR4].tnspB, R24, gsb0 ;  /* 0x43e00004d0187df0 */ /* 0x000fe20008000818 */
[----:B------:R-:W-:Y:S01]  /*1d120*/  VIADD R4, R2, 0x80 ;  /* 0x0000008002047836 */ /* 0x000fe20000000000 */
[----:B------:R-:W-:-:S04]  /*1d130*/  MOV R5, 0x40000040 ;  /* 0x4000004000057802 */ /* 0x000fc80000000f00 */
[----:B------:R-:W-:Y:S02]  /*1d140*/  R2UR UR6, R4 ;  /* 0x00000000040672ca */ /* 0x000fe400000e0000 */
[----:B------:R-:W-:Y:S01]  /*1d150*/  R2UR UR7, R5 ;  /* 0x00000000050772ca */ /* 0x000fe200000e0000 */
[----:B------:R-:W-:Y:S02]  /*1d160*/  VIADD R4, R2, 0x100 ;  /* 0x0000010002047836 */ /* 0x000fe40000000000 */
[----:B------:R-:W-:Y:S01]  /*1d170*/  IMAD.MOV.U32 R5, RZ, RZ, 0x40000040 ;  /* 0x40000040ff057424 */ /* 0x000fe200078e00ff */
[----:B------:R-:W-:Y:S02]  /*1d180*/  WARPGROUP.DEPBAR.LE gsb0, 0x0 ;  /* 0x00008000000079c5 */ /* 0x000fe40000010000 */
[----:B------:R-:W-:Y:S01]  /*1d190*/  WARPGROUP.ARRIVE ;  /* 0x00000000000079c5 */ /* 0x000fe20000000000 */
[----:B------:R-:W3:Y:S01]  /*1d1a0*/  LDL R211, [R1+0x68] ;  /* 0x0000680001d37983 */ /* 0x000ee20000100800 */
[----:B------:R-:W-:Y:S01]  /*1d1b0*/  MOV R3, 0x40000040 ;  /* 0x4000004000037802 */ /* 0x000fe20000000f00 */
[----:B------:R-:W-:Y:S01]  /*1d1c0*/  FMUL.FTZ R21, R185, UR39 ;  /* 0x00000027b9157c20 */ /* 0x000fe20008410000 */
[----:B------:R-:W-:Y:S01]  /*1d1d0*/  FMUL.FTZ R185, R189, UR39 ;  /* 0x00000027bdb97c20 */ /* 0x000fe20008410000 */
[----:B------:R-:W-:-:S09]  /*1d1e0*/  FMUL.FTZ R176, R176, UR39 ;  /* 0x00000027b0b07c20 */ /* 0x000fd20008410000 */
[----:B------:R-:W-:Y:S01]  /*1d1f0*/  HGMMA.64x256x16.F32 R24, R204, gdesc[UR4].tnspB, R24, gsb0 ;  /* 0x43e00004cc187df0 */ /* 0x000fe20008000818 */
[----:B------:R-:W-:Y:S01]  /*1d200*/  R2UR UR6, R4 ;  /* 0x00000000040672ca */ /* 0x000fe200000e0000 */
[----:B------:R-:W-:Y:S01]  /*1d210*/  FMUL.FTZ R13, R179, UR39 ;  /* 0x00000027b30d7c20 */ /* 0x000fe20008410000 */
[----:B------:R-:W-:Y:S01]  /*1d220*/  R2UR UR7, R5 ;  /* 0x00000000050772ca */ /* 0x000fe200000e0000 */
[----:B------:R-:W-:Y:S01]  /*1d230*/  IMAD.MOV.U32 R5, RZ, RZ, 0x40000040 ;  /* 0x40000040ff057424 */ /* 0x000fe200078e00ff */
        /* <DEDUP_REMOVED lines=18> */
[----:B------:R-:W-:-:S02]  /*1d360*/  VIADD R2, R2, 0x200 ;  /* 0x0000020002027836 */ /* 0x000fc40000000000 */
        /* <DEDUP_REMOVED lines=14> */
[----:B------:R-:W-:Y:S01]  /*1d450*/  MUFU.TANH R179, R179 ;  /* 0x000000b300b37308 */ /* 0x000fe20000002400 */
[----:B------:R-:W-:-:S02]  /*1d460*/  @!P1 VIADD R9, R9, 0x38860 ;  /* 0x0003886009099836 */ /* 0x000fc40000000000 */
[----:B------:R-:W-:-:S03]  /*1d470*/  @!P1 PRMT R11, RZ, 0x654, R11 ;  /* 0x00000654ff0b9816 */ /* 0x000fc6000000000b */
[----:B------:R-:W-:Y:S02]  /*1d480*/  @!P1 PRMT R9, RZ, 0x654, R9 ;  /* 0x00000654ff099816 */ /* 0x000fe40000000009 */
        /* <DEDUP_REMOVED lines=23> */
[----:B------:R-:W-:Y:S01]  /*1d600*/  R2UR UR6, R4 ;  /* 0x00000000040672ca */ /* 0x000fe200000e0000 */
[----:B------:R-:W-:Y:S01]  /*1d610*/  FMUL.FTZ R4, R190, UR39 ;  /* 0x00000027be047c20 */ /* 0x000fe20008410000 */
[----:B------:R-:W-:Y:S01]  /*1d620*/  R2UR UR7, R5 ;  /* 0x00000000050772ca */ /* 0x000fe200000e0000 */
[----:B------:R-:W-:Y:S01]  /*1d630*/  FMUL.FTZ R5, R184, UR39 ;  /* 0x00000027b8057c20 */ /* 0x000fe20008410000 */
[----:B------:R-:W-:-:S03]  /*1d640*/  FMUL.FTZ R184, R188, UR39 ;  /* 0x00000027bcb87c20 */ /* 0x000fc60008410000 */
[----:B------:R-:W-:Y:S08]  /*1d650*/  MUFU.TANH R4, R4 ;  /* 0x0000000400047308 */ /* 0x000ff00000002400 */
[----:B------:R-:W0:Y:S08]  /*1d660*/  MUFU.TANH R5, R5 ;  /* 0x0000000500057308 */ /* 0x000e300000002400 */
[----:B------:R-:W1:Y:S01]  /*1d670*/  MUFU.TANH R184, R184 ;  /* 0x000000b800b87308 */ /* 0x000e620000002400 */
[----:B------:R-:W-:-:S02]  /*1d680*/  WARPGROUP.DEPBAR.LE gsb0, 0x0 ;  /* 0x00008000000079c5 */ /* 0x000fc40000010000 */
[----:B------:R-:W-:-:S06]  /*1d690*/  WARPGROUP.ARRIVE ;  /* 0x00000000000079c5 */ /* 0x000fcc0000000000 */
[----:B------:R-:W-:Y:S01]  /*1d6a0*/  HGMMA.64x256x16.F32 R24, R196, gdesc[UR4].tnspB, R24, gsb0 ;  /* 0x43e00004c4187df0 */ /* 0x000fe20008000818 */
[----:B------:R-:W-:Y:S01]  /*1d6b0*/  R2UR UR7, R3 ;  /* 0x00000000030772ca */ /* 0x000fe200000e0000 */
[----:B------:R-:W-:Y:S01]  /*1d6c0*/  IMAD.SHL.U32 R3, R225, 0x80, RZ ;  /* 0x00000080e1037824 */ /* 0x000fe200078e00ff */
[----:B------:R-:W-:Y:S01]  /*1d6d0*/  R2UR UR6, R2 ;  /* 0x00000000020672ca */ /* 0x000fe200000e0000 */
[----:B------:R-:W-:Y:S02]  /*1d6e0*/  FMUL.FTZ R2, R187, UR39 ;  /* 0x00000027bb027c20 */ /* 0x000fe40008410000 */
[----:B------:R-:W-:-:S04]  /*1d6f0*/  IMAD R3, R8, -0x50, R3 ;  /* 0xffffffb008037824 */ /* 0x000fc800078e0203 */
[----:B------:R-:W-:Y:S01]  /*1d700*/  MUFU.TANH R2, R2 ;  /* 0x0000000200027308 */ /* 0x000fe20000002400 */
[----:B------:R-:W-:-:S05]  /*1d710*/  IADD3 R3, R3, 0x1, R237 ;  /* 0x0000000103037810 */ /* 0x000fca0007ffe0ed */
[----:B------:R-:W-:-:S04]  /*1d720*/  IMAD.IADD R3, R3, 0x1, -R227 ;  /* 0x0000000103037824 */ /* 0x000fc800078e0ae3 */
[----:B---3--:R-:W-:-:S05]  /*1d730*/  IMAD R3, R211, -0x2, R3 ;  /* 0xfffffffed3037824 */ /* 0x008fca00078e0203 */
[----:B--2---:R-:W-:-:S04]  /*1d740*/  IADD3 R3, R226, R3, RZ ;  /* 0x00000003e2037210 */ /* 0x004fc80007ffe0ff */
[C---:B------:R-:W-:Y:S02]  /*1d750*/  ISETP.GT.AND P2, PT, R3.reuse, RZ, PT ;  /* 0x000000ff0300720c */ /* 0x040fe40003f44270 */
[----:B------:R-:W-:Y:S02]  /*1d760*/  ISETP.GT.AND P3, PT, R3, 0x1, PT ;  /* 0x000000010300780c */ /* 0x000fe40003f64270 */
[----:B0-----:R-:W-:Y:S02]  /*1d770*/  FSEL R160, R5, -INF , P2 ;  /* 0xff80000005a07808 */ /* 0x001fe40001000000 */
[----:B------:R-:W-:Y:S01]  /*1d780*/  ISETP.GT.AND P2, PT, R3, 0x8, PT ;  /* 0x000000080300780c */ /* 0x000fe20003f44270 */
[----:B------:R1:W0:Y:S01]  /*1d790*/  MUFU.TANH R5, R168 ;  /* 0x000000a800057308 */ /* 0x0002220000002400 */
[----:B------:R-:W-:Y:S02]  /*1d7a0*/  FSEL R21, R21, -INF , P3 ;  /* 0xff80000015157808 */ /* 0x000fe40001800000 */
[----:B------:R-:W-:-:S02]  /*1d7b0*/  FMNMX.FTZ R169, R160, R7, !PT ;  /* 0x00000007a0a97209 */ /* 0x000fc40007810000 */
[----:B------:R-:W-:Y:S02]  /*1d7c0*/  ISETP.GT.AND P3, PT, R3, 0x9, PT ;  /* 0x000000090300780c */ /* 0x000fe40003f64270 */
[----:B------:R-:W-:Y:S02]  /*1d7d0*/  FMNMX.FTZ R169, R21, R169, !PT ;  /* 0x000000a915a97209 */ /* 0x000fe40007810000 */
[----:B-1----:R-:W-:Y:S02]  /*1d7e0*/  FSEL R168, R184, -INF , P2 ;  /* 0xff800000b8a87808 */ /* 0x002fe40001000000 */
[----:B------:R1:W2:Y:S01]  /*1d7f0*/  MUFU.TANH R184, R161 ;  /* 0x000000a100b87308 */ /* 0x0002a20000002400 */
[----:B------:R-:W-:Y:S02]  /*1d800*/  ISETP.GT.AND P2, PT, R3, 0x10, PT ;  /* 0x000000100300780c */ /* 0x000fe40003f44270 */
[----:B------:R-:W-:Y:S02]  /*1d810*/  FMNMX.FTZ R172, R168, R169, !PT ;  /* 0x000000a9a8ac7209 */ /* 0x000fe40007810000 */
[----:B------:R-:W-:-:S02]  /*1d820*/  FSEL R169, R176, -INF , P2 ;  /* 0xff800000b0a97808 */ /* 0x000fc40001000000 */
[----:B------:R-:W-:Y:S02]  /*1d830*/  ISETP.GT.AND P2, PT, R3, 0x18, PT ;  /* 0x000000180300780c */ /* 0x000fe40003f44270 */
[----:B-1----:R-:W-:Y:S01]  /*1d840*/  FSEL R161, R185, -INF , P3 ;  /* 0xff800000b9a17808 */ /* 0x002fe20001800000 */
[----:B------:R-:W-:Y:S01]  /*1d850*/  FMUL.FTZ R185, R164, UR39 ;  /* 0x00000027a4b97c20 */ /* 0x000fe20008410000 */
[----:B------:R-:W-:Y:S02]  /*1d860*/  ISETP.GT.AND P3, PT, R3, 0x11, PT ;  /* 0x000000110300780c */ /* 0x000fe40003f64270 */
[----:B------:R-:W-:Y:S02]  /*1d870*/  FMNMX.FTZ R172, R161, R172, !PT ;  /* 0x000000aca1ac7209 */ /* 0x000fe40007810000 */
[----:B------:R-:W-:Y:S01]  /*1d880*/  FSEL R164, R177, -INF , P3 ;  /* 0xff800000b1a47808 */ /* 0x000fe20001800000 */
[----:B------:R-:W1:Y:S01]  /*1d890*/  MUFU.TANH R185, R185 ;  /* 0x000000b900b97308 */ /* 0x000e620000002400 */
[----:B------:R-:W-:-:S02]  /*1d8a0*/  FMNMX.FTZ R172, R169, R172, !PT ;  /* 0x000000aca9ac7209 */ /* 0x000fc40007810000 */
[----:B------:R-:W-:Y:S02]  /*1d8b0*/  ISETP.GT.AND P3, PT, R3, 0x19, PT ;  /* 0x000000190300780c */ /* 0x000fe40003f64270 */
[----:B------:R-:W-:Y:S02]  /*1d8c0*/  FSEL R165, R179, -INF , P2 ;  /* 0xff800000b3a57808 */ /* 0x000fe40001000000 */
[----:B------:R-:W-:Y:S01]  /*1d8d0*/  FMNMX.FTZ R176, R164, R172, !PT ;  /* 0x000000aca4b07209 */ /* 0x000fe20007810000 */
[----:B------:R3:W4:Y:S01]  /*1d8e0*/  MUFU.TANH R179, R173 ;  /* 0x000000ad00b37308 */ /* 0x0007220000002400 */
[----:B------:R-:W-:Y:S02]  /*1d8f0*/  ISETP.GT.AND P2, PT, R3, 0x20, PT ;  /* 0x000000200300780c */ /* 0x000fe40003f44270 */
[----:B------:R-:W-:Y:S02]  /*1d900*/  FSEL R172, R178, -INF , P3 ;  /* 0xff800000b2ac7808 */ /* 0x000fe40001800000 */
[----:B------:R-:W-:-:S02]  /*1d910*/  FMNMX.FTZ R176, R165, R176, !PT ;  /* 0x000000b0a5b07209 */ /* 0x000fc40007810000 */
[C---:B------:R-:W-:Y:S02]  /*1d920*/  ISETP.GT.AND P3, PT, R3.reuse, 0x21, PT ;  /* 0x000000210300780c */ /* 0x040fe40003f64270 */
[----:B---3--:R-:W-:Y:S02]  /*1d930*/  FSEL R173, R180, -INF , P2 ;  /* 0xff800000b4ad7808 */ /* 0x008fe40001000000 */
[----:B------:R-:W-:Y:S01]  /*1d940*/  FMNMX.FTZ R176, R172, R176, !PT ;  /* 0x000000b0acb07209 */ /* 0x000fe20007810000 */
[----:B------:R3:W5:Y:S01]  /*1d950*/  MUFU.TANH R180, R152 ;  /* 0x0000009800b47308 */ /* 0x0007620000002400 */
[----:B------:R-:W-:Y:S02]  /*1d960*/  ISETP.GT.AND P2, PT, R3, 0x28, PT ;  /* 0x000000280300780c */ /* 0x000fe40003f44270 */
[----:B------:R-:W-:Y:S02]  /*1d970*/  FMNMX.FTZ R176, R173, R176, !PT ;  /* 0x000000b0adb07209 */ /* 0x000fe40007810000 */
[----:B---3--:R-:W-:Y:S01]  /*1d980*/  FSEL R152, R181, -INF , P3 ;  /* 0xff800000b5987808 */ /* 0x008fe20001800000 */
[----:B------:R-:W-:Y:S01]  /*1d990*/  FMUL.FTZ R181, R153, UR39 ;  /* 0x0000002799b57c20 */ /* 0x000fe20008410000 */
[----:B------:R-:W-:-:S02]  /*1d9a0*/  ISETP.GT.AND P3, PT, R3, 0x29, PT ;  /* 0x000000290300780c */ /* 0x000fc40003f64270 */
[----:B------:R-:W-:Y:S01]  /*1d9b0*/  FSEL R153, R182, -INF , P2 ;  /* 0xff800000b6997808 */ /* 0x000fe20001000000 */
[----:B------:R-:W-:Y:S01]  /*1d9c0*/  FMUL.FTZ R182, R156, UR39 ;  /* 0x000000279cb67c20 */ /* 0x000fe20008410000 */
[----:B------:R-:W-:Y:S01]  /*1d9d0*/  FMNMX.FTZ R177, R152, R176, !PT ;  /* 0x000000b098b17209 */ /* 0x000fe20007810000 */
[----:B------:R-:W3:Y:S01]  /*1d9e0*/  MUFU.TANH R181, R181 ;  /* 0x000000b500b57308 */ /* 0x000ee20000002400 */
[----:B------:R-:W-:Y:S02]  /*1d9f0*/  ISETP.GT.AND P2, PT, R3, 0x30, PT ;  /* 0x000000300300780c */ /* 0x000fe40003f44270 */
[----:B------:R-:W-:Y:S02]  /*1da00*/  FSEL R176, R186, -INF , P3 ;  /* 0xff800000bab07808 */ /* 0x000fe40001800000 */
[----:B------:R-:W-:Y:S02]  /*1da10*/  FMNMX.FTZ R178, R153, R177, !PT ;  /* 0x000000b199b27209 */ /* 0x000fe40007810000 */
[----:B------:R-:W-:Y:S01]  /*1da20*/  ISETP.GT.AND P3, PT, R3, 0x31, PT ;  /* 0x000000310300780c */ /* 0x000fe20003f64270 */
[----:B------:R-:W3:Y:S01]  /*1da30*/  MUFU.TANH R182, R182 ;  /* 0x000000b600b67308 */ /* 0x000ee20000002400 */
[----:B0-----:R-:W-:Y:S01]  /*1da40*/  FSEL R177, R5, -INF , P2 ;  /* 0xff80000005b17808 */ /* 0x001fe20001000000 */
[----:B------:R-:W-:Y:S01]  /*1da50*/  FMUL.FTZ R5, R157, UR39 ;  /* 0x000000279d057c20 */ /* 0x000fe20008410000 */
[----:B------:R-:W-:-:S02]  /*1da60*/  FMNMX.FTZ R178, R176, R178, !PT ;  /* 0x000000b2b0b27209 */ /* 0x000fc40007810000 */
[----:B------:R-:W-:Y:S02]  /*1da70*/  ISETP.GT.AND P2, PT, R3, 0x38, PT ;  /* 0x000000380300780c */ /* 0x000fe40003f44270 */
[----:B--2---:R-:W-:Y:S01]  /*1da80*/  FSEL R156, R184, -INF , P3 ;  /* 0xff800000b89c7808 */ /* 0x004fe20001800000 */
[----:B------:R-:W0:Y:S01]  /*1da90*/  MUFU.TANH R5, R5 ;  /* 0x0000000500057308 */ /* 0x000e220000002400 */
[----:B------:R-:W-:Y:S02]  /*1daa0*/  FMNMX.FTZ R178, R177, R178, !PT ;  /* 0x000000b2b1b27209 */ /* 0x000fe40007810000 */
[----:B------:R-:W-:Y:S02]  /*1dab0*/  ISETP.GT.AND P3, PT, R3, 0x39, PT ;  /* 0x000000390300780c */ /* 0x000fe40003f64270 */
[----:B-1----:R-:W-:Y:S01]  /*1dac0*/  FSEL R157, R185, -INF , P2 ;  /* 0xff800000b99d7808 */ /* 0x002fe20001000000 */
[----:B------:R-:W-:Y:S01]  /*1dad0*/  VIADD R185, R3, 0x8 ;  /* 0x0000000803b97836 */ /* 0x000fe20000000000 */
[----:B------:R-:W-:-:S02]  /*1dae0*/  FMNMX.FTZ R184, R156, R178, !PT ;  /* 0x000000b29cb87209 */ /* 0x000fc40007810000 */
[----:B------:R-:W-:Y:S02]  /*1daf0*/  ISETP.GT.AND P2, PT, R3, 0x40, PT ;  /* 0x000000400300780c */ /* 0x000fe40003f44270 */
[----:B----4-:R-:W-:Y:S01]  /*1db00*/  FSEL R178, R179, -INF , P3 ;  /* 0xff800000b3b27808 */ /* 0x010fe20001800000 */
[----:B------:R-:W-:Y:S01]  /*1db10*/  FMUL.FTZ R179, R183, UR39 ;  /* 0x00000027b7b37c20 */ /* 0x000fe20008410000 */
[----:B------:R-:W-:Y:S01]  /*1db20*/  FMNMX.FTZ R184, R157, R184, !PT ;  /* 0x000000b89db87209 */ /* 0x000fe20007810000 */
[----:B------:R-:W-:Y:S01]  /*1db30*/  FMUL.FTZ R183, R170, UR39 ;  /* 0x00000027aab77c20 */ /* 0x000fe20008410000 */
[----:B------:R-:W-:Y:S02]  /*1db40*/  ISETP.GT.AND P3, PT, R3, 0x41, PT ;  /* 0x000000410300780c */ /* 0x000fe40003f64270 */
[----:B-----5:R-:W-:Y:S01]  /*1db50*/  FSEL R180, R180, -INF , P2 ;  /* 0xff800000b4b47808 */ /* 0x020fe20001000000 */
[----:B------:R-:W1:Y:S01]  /*1db60*/  MUFU.TANH R179, R179 ;  /* 0x000000b300b37308 */ /* 0x000e620000002400 */
[----:B------:R-:W-:-:S02]  /*1db70*/  FMNMX.FTZ R184, R178, R184, !PT ;  /* 0x000000b8b2b87209 */ /* 0x000fc40007810000 */
[----:B------:R-:W-:Y:S02]  /*1db80*/  ISETP.GT.AND P2, PT, R3, 0x48, PT ;  /* 0x000000480300780c */ /* 0x000fe40003f44270 */
[----:B---3--:R-:W-:Y:S02]  /*1db90*/  FSEL R181, R181, -INF , P3 ;  /* 0xff800000b5b57808 */ /* 0x008fe40001800000 */
[----:B------:R-:W-:Y:S01]  /*1dba0*/  FMNMX.FTZ R184, R180, R184, !PT ;  /* 0x000000b8b4b87209 */ /* 0x000fe20007810000 */
[----:B------:R-:W2:Y:S01]  /*1dbb0*/  MUFU.TANH R183, R183 ;  /* 0x000000b700b77308 */ /* 0x000ea20000002400 */
[----:B------:R-:W-:Y:S01]  /*1dbc0*/  ISETP.GT.AND P3, PT, R3, 0x49, PT ;  /* 0x000000490300780c */ /* 0x000fe20003f64270 */
[----:B------:R-:W-:Y:S01]  /*1dbd0*/  IMAD.U32 R3, RZ, RZ, UR43 ;  /* 0x0000002bff037e24 */ /* 0x000fe2000f8e00ff */
[----:B------:R-:W-:Y:S02]  /*1dbe0*/  FSEL R182, R182, -INF , P2 ;  /* 0xff800000b6b67808 */ /* 0x000fe40001000000 */
[----:B------:R-:W-:-:S02]  /*1dbf0*/  FMNMX.FTZ R184, R181, R184, !PT ;  /* 0x000000b8b5b87209 */ /* 0x000fc40007810000 */
[----:B0-----:R-:W-:Y:S02]  /*1dc00*/  FSEL R170, R5, -INF , P3 ;  /* 0xff80000005aa7808 */ /* 0x001fe40001800000 */
[----:B------:R-:W-:Y:S02]  /*1dc10*/  FMNMX.FTZ R5, R182, R184, !PT ;  /* 0x000000b8b6057209 */ /* 0x000fe40007810000 */
[C---:B------:R-:W-:Y:S02]  /*1dc20*/  ISETP.GT.AND P5, PT, R185.reuse, RZ, PT ;  /* 0x000000ffb900720c */ /* 0x040fe40003fa4270 */
[----:B------:R-:W-:Y:S02]  /*1dc30*/  FMNMX.FTZ R5, R170, R5, !PT ;  /* 0x00000005aa057209 */ /* 0x000fe40007810000 */
[C---:B------:R-:W-:Y:S02]  /*1dc40*/  ISETP.GT.AND P3, PT, R185.reuse, 0x1, PT ;  /* 0x00000001b900780c */ /* 0x040fe40003f64270 */
[----:B------:R-:W-:Y:S01]  /*1dc50*/  ISETP.GT.AND P2, PT, R185, 0x8, PT ;  /* 0x00000008b900780c */ /* 0x000fe20003f44270 */
[----:B------:R-:W0:Y:S01]  /*1dc60*/  SHFL.BFLY PT, R184, R5, 0x2, 0x1f ;  /* 0x0c401f0005b87f89 */ /* 0x000e2200000e0000 */
[----:B------:R-:W-:-:S02]  /*1dc70*/  FSEL R2, R2, -INF , P3 ;  /* 0xff80000002027808 */ /* 0x000fc40001800000 */
[----:B------:R-:W-:Y:S02]  /*1dc80*/  FSEL R186, R4, -INF , P2 ;  /* 0xff80000004ba7808 */ /* 0x000fe40001000000 */
[C---:B------:R-:W-:Y:S02]  /*1dc90*/  ISETP.GT.AND P4, PT, R185.reuse, 0x9, PT ;  /* 0x00000009b900780c */ /* 0x040fe40003f84270 */
[C---:B------:R-:W-:Y:S02]  /*1dca0*/  ISETP.GT.AND P6, PT, R185.reuse, 0x10, PT ;  /* 0x00000010b900780c */ /* 0x040fe40003fc4270 */
[----:B------:R-:W-:Y:S02]  /*1dcb0*/  FSEL R10, R10, -INF , P4 ;  /* 0xff8000000a0a7808 */ /* 0x000fe40002000000 */
[----:B------:R-:W-:Y:S02]  /*1dcc0*/  FSEL R12, R12, -INF , P6 ;  /* 0xff8000000c0c7808 */ /* 0x000fe40003000000 */
[----:B------:R-:W-:-:S02]  /*1dcd0*/  ISETP.GT.AND P3, PT, R185, 0x18, PT ;  /* 0x00000018b900780c */ /* 0x000fc40003f64270 */
[C---:B------:R-:W-:Y:S02]  /*1dce0*/  ISETP.GT.AND P4, PT, R185.reuse, 0x19, PT ;  /* 0x00000019b900780c */ /* 0x040fe40003f84270 */
[----:B------:R-:W-:Y:S02]  /*1dcf0*/  FSEL R20, R20, -INF , P3 ;  /* 0xff80000014147808 */ /* 0x000fe40001800000 */
[----:B------:R-:W-:Y:S02]  /*1dd00*/  ISETP.GT.AND P6, PT, R185, 0x20, PT ;  /* 0x00000020b900780c */ /* 0x000fe40003fc4270 */
[----:B-1----:R-:W-:Y:S02]  /*1dd10*/  FSEL R179, R179, -INF , P4 ;  /* 0xff800000b3b37808 */ /* 0x002fe40002000000 */
[----:B--2---:R-:W-:Y:S02]  /*1dd20*/  FSEL R183, R183, -INF , P6 ;  /* 0xff800000b7b77808 */ /* 0x004fe40003000000 */
[----:B0-----:R-:W-:-:S02]  /*1dd30*/  FMNMX.FTZ R5, R5, R184, !PT ;  /* 0x000000b805057209 */ /* 0x001fc40007810000 */
[C---:B------:R-:W-:Y:S02]  /*1dd40*/  ISETP.GT.AND P3, PT, R185.reuse, 0x28, PT ;  /* 0x00000028b900780c */ /* 0x040fe40003f64270 */
[C---:B------:R-:W-:Y:S01]  /*1dd50*/  ISETP.GT.AND P4, PT, R185.reuse, 0x29, PT ;  /* 0x00000029b900780c */ /* 0x040fe20003f84270 */
[----:B------:R-:W0:Y:S01]  /*1dd60*/  SHFL.BFLY PT, R184, R5, 0x1, 0x1f ;  /* 0x0c201f0005b87f89 */ /* 0x000e2200000e0000 */
[----:B------:R-:W-:Y:S02]  /*1dd70*/  FSEL R174, R174, -INF , P3 ;  /* 0xff800000aeae7808 */ /* 0x000fe40001800000 */
[----:B------:R-:W-:Y:S02]  /*1dd80*/  ISETP.GT.AND P6, PT, R185, 0x30, PT ;  /* 0x00000030b900780c */ /* 0x000fe40003fc4270 */
[----:B------:R-:W-:Y:S02]  /*1dd90*/  FSEL R175, R175, -INF , P4 ;  /* 0xff800000afaf7808 */ /* 0x000fe40002000000 */
[----:B------:R-:W-:-:S02]  /*1dda0*/  FSEL R162, R162, -INF , P6 ;  /* 0xff800000a2a27808 */ /* 0x000fc40003000000 */
[C---:B------:R-:W-:Y:S02]  /*1ddb0*/  ISETP.GT.AND P3, PT, R185.reuse, 0x38, PT ;  /* 0x00000038b900780c */ /* 0x040fe40003f64270 */
[C---:B------:R-:W-:Y:S02]  /*1ddc0*/  ISETP.GT.AND P4, PT, R185.reuse, 0x39, PT ;  /* 0x00000039b900780c */ /* 0x040fe40003f84270 */
[----:B------:R-:W-:Y:S02]  /*1ddd0*/  FSEL R166, R166, -INF , P3 ;  /* 0xff800000a6a67808 */ /* 0x000fe40001800000 */
[----:B------:R-:W-:Y:S02]  /*1dde0*/  ISETP.GT.AND P6, PT, R185, 0x40, PT ;  /* 0x00000040b900780c */ /* 0x000fe40003fc4270 */
[----:B------:R-:W-:Y:S02]  /*1ddf0*/  FSEL R167, R167, -INF , P4 ;  /* 0xff800000a7a77808 */ /* 0x000fe40002000000 */
[----:B------:R-:W-:-:S02]  /*1de00*/  ISETP.GT.AND P3, PT, R185, 0x48, PT ;  /* 0x00000048b900780c */ /* 0x000fc40003f64270 */
[----:B------:R-:W-:Y:S02]  /*1de10*/  ISETP.GT.AND P4, PT, R185, 0x49, PT ;  /* 0x00000049b900780c */ /* 0x000fe40003f84270 */
[----:B0-----:R-:W-:Y:S02]  /*1de20*/  FMNMX.FTZ R5, R5, R184, !PT ;  /* 0x000000b805057209 */ /* 0x001fe40007810000 */
[----:B------:R0:W1:Y:S02]  /*1de30*/  MUFU.TANH R184, R159 ;  /* 0x0000009f00b87308 */ /* 0x0000640000002400 */
[----:B------:R-:W-:Y:S02]  /*1de40*/  FSETP.NEU.FTZ.AND P2, PT, R5, -INF , PT ;  /* 0xff8000000500780b */ /* 0x000fe40003f5d000 */
[----:B0-----:R-:W-:Y:S02]  /*1de50*/  FSEL R159, R0, -INF , P5 ;  /* 0xff800000009f7808 */ /* 0x001fe40002800000 */
[----:B------:R-:W-:-:S02]  /*1de60*/  ISETP.GT.AND P5, PT, R185, 0x11, PT ;  /* 0x00000011b900780c */ /* 0x000fc40003fa4270 */
[----:B------:R-:W-:Y:S02]  /*1de70*/  FMNMX.FTZ R0, R159, R6, !PT ;  /* 0x000000069f007209 */ /* 0x000fe40007810000 */
[----:B------:R-:W-:Y:S02]  /*1de80*/  FSEL R13, R13, -INF , P5 ;  /* 0xff8000000d0d7808 */ /* 0x000fe40002800000 */
[----:B------:R-:W-:Y:S01]  /*1de90*/  FMNMX.FTZ R4, R2, R0, !PT ;  /* 0x0000000002047209 */ /* 0x000fe20007810000 */
[----:B------:R-:W-:Y:S01]  /*1dea0*/  FMUL.FTZ R0, R5, R3 ;  /* 0x0000000305007220 */ /* 0x000fe20000410000 */
[----:B------:R-:W-:Y:S02]  /*1deb0*/  ISETP.GT.AND P5, PT, R185, 0x21, PT ;  /* 0x00000021b900780c */ /* 0x000fe40003fa4270 */
[----:B------:R-:W-:Y:S02]  /*1dec0*/  FMNMX.FTZ R4, R186, R4, !PT ;  /* 0x00000004ba047209 */ /* 0x000fe40007810000 */
[----:B------:R-:W-:-:S02]  /*1ded0*/  FSEL R171, R171, -INF , P5 ;  /* 0xff800000abab7808 */ /* 0x000fc40002800000 */
[----:B------:R-:W-:Y:S02]  /*1dee0*/  FMNMX.FTZ R4, R10, R4, !PT ;  /* 0x000000040a047209 */ /* 0x000fe40007810000 */
[----:B------:R-:W-:Y:S02]  /*1def0*/  ISETP.GT.AND P5, PT, R185, 0x31, PT ;  /* 0x00000031b900780c */ /* 0x000fe40003fa4270 */
[----:B------:R-:W-:Y:S02]  /*1df00*/  FMNMX.FTZ R4, R12, R4, !PT ;  /* 0x000000040c047209 */ /* 0x000fe40007810000 */
[----:B------:R-:W-:Y:S02]  /*1df10*/  FSEL R163, R163, -INF , P5 ;  /* 0xff800000a3a37808 */ /* 0x000fe40002800000 */
[----:B------:R-:W-:Y:S02]  /*1df20*/  FMNMX.FTZ R4, R13, R4, !PT ;  /* 0x000000040d047209 */ /* 0x000fe40007810000 */
[----:B------:R-:W-:-:S02]  /*1df30*/  FSEL R0, R0, RZ, P2 ;  /* 0x000000ff00007208 */ /* 0x000fc40001000000 */
[----:B------:R-:W-:Y:S02]  /*1df40*/  FMNMX.FTZ R4, R20, R4, !PT ;  /* 0x0000000414047209 */ /* 0x000fe40007810000 */
[----:B------:R-:W-:Y:S01]  /*1df50*/  ISETP.GT.AND P5, PT, R185, 0x41, PT ;  /* 0x00000041b900780c */ /* 0x000fe20003fa4270 */
[-CC-:B------:R-:W-:Y:S01]  /*1df60*/  FFMA.FTZ R208, R160, R3.reuse, -R0.reuse ;  /* 0x00000003a0d07223 */ /* 0x180fe20000010800 */
[----:B------:R-:W-:Y:S01]  /*1df70*/  FMNMX.FTZ R4, R179, R4, !PT ;  /* 0x00000004b3047209 */ /* 0x000fe20007810000 */
[-CC-:B------:R-:W-:Y:S01]  /*1df80*/  FFMA.FTZ R160, R161, R3.reuse, -R0.reuse ;  /* 0x00000003a1a07223 */ /* 0x180fe20000010800 */
[----:B------:R-:W-:Y:S01]  /*1df90*/  FSEL R161, R154, -INF , P6 ;  /* 0xff8000009aa17808 */ /* 0x000fe20003000000 */
[-CC-:B------:R-:W-:Y:S01]  /*1dfa0*/  FFMA.FTZ R164, R164, R3.reuse, -R0.reuse ;  /* 0x00000003a4a47223 */ /* 0x180fe20000010800 */
[----:B------:R-:W-:Y:S01]  /*1dfb0*/  FMNMX.FTZ R4, R183, R4, !PT ;  /* 0x00000004b7047209 */ /* 0x000fe20007810000 */
[-CC-:B------:R-:W-:Y:S01]  /*1dfc0*/  FFMA.FTZ R206, R165, R3.reuse, -R0.reuse ;  /* 0x00000003a5ce7223 */ /* 0x180fe20000010800 */
[----:B------:R-:W-:Y:S01]  /*1dfd0*/  FSEL R155, R155, -INF , P5 ;  /* 0xff8000009b9b7808 */ /* 0x000fe20002800000 */
[----:B------:R0:W-:Y:S01]  /*1dfe0*/  MUFU.EX2 R154, R164 ;  /* 0x000000a4009a7308 */ /* 0x0001e20000000800 */
[----:B------:R-:W-:Y:S01]  /*1dff0*/  FMNMX.FTZ R4, R171, R4, !PT ;  /* 0x00000004ab047209 */ /* 0x000fe20007810000 */
[-CC-:B------:R-:W-:Y:S01]  /*1e000*/  FFMA.FTZ R210, R168, R3.reuse, -R0.reuse ;  /* 0x00000003a8d27223 */ /* 0x180fe20000010800 */
[----:B-1----:R-:W-:Y:S01]  /*1e010*/  FSEL R184, R184, -INF , P4 ;  /* 0xff800000b8b87808 */ /* 0x002fe20002000000 */
[-CC-:B------:R-:W-:Y:S01]  /*1e020*/  FFMA.FTZ R202, R153, R3.reuse, -R0.reuse ;  /* 0x0000000399ca7223 */ /* 0x180fe20000010800 */
[----:B------:R-:W-:Y:S01]  /*1e030*/  FMNMX.FTZ R4, R174, R4, !PT ;  /* 0x00000004ae047209 */ /* 0x000fe20007810000 */
[----:B------:R-:W-:Y:S01]  /*1e040*/  FFMA.FTZ R21, R21, R3, -R0 ;  /* 0x0000000315157223 */ /* 0x000fe20000010800 */
[----:B------:R-:W-:-:S02]  /*1e050*/  WARPGROUP.DEPBAR.LE gsb0, 0x0 ;  /* 0x00008000000079c5 */ /* 0x000fc40000010000 */
[----:B------:R-:W-:Y:S01]  /*1e060*/  WARPGROUP.ARRIVE ;  /* 0x00000000000079c5 */ /* 0x000fe20000000000 */
[----:B------:R-:W-:Y:S01]  /*1e070*/  FMNMX.FTZ R4, R175, R4, !PT ;  /* 0x00000004af047209 */ /* 0x000fe20007810000 */
[-CC-:B------:R-:W-:Y:S01]  /*1e080*/  FFMA.FTZ R198, R157, R3.reuse, -R0.reuse ;  /* 0x000000039dc67223 */ /* 0x180fe20000010800 */
[----:B0-----:R-:W-:Y:S01]  /*1e090*/  FSEL R164, R158, -INF , P3 ;  /* 0xff8000009ea47808 */ /* 0x001fe20001800000 */
[-CC-:B------:R-:W-:Y:S01]  /*1e0a0*/  FFMA.FTZ R204, R169, R3.reuse, -R0.reuse ;  /* 0x00000003a9cc7223 */ /* 0x180fe20000010800 */
[----:B------:R-:W-:Y:S01]  /*1e0b0*/  FMNMX.FTZ R4, R162, R4, !PT ;  /* 0x00000004a2047209 */ /* 0x000fe20007810000 */
[----:B------:R-:W-:Y:S01]  /*1e0c0*/  HGMMA.64x256x16.F32 R24, R192, gdesc[UR4].tnspB, R24, gsb0 ;  /* 0x43e00004c0187df0 */ /* 0x000fe20008000818 */
[-CC-:B------:R-:W-:Y:S01]  /*1e0d0*/  FFMA.FTZ R158, R172, R3.reuse, -R0.reuse ;  /* 0x00000003ac9e7223 */ /* 0x180fe20000010800 */
[-CC-:B------:R-:W-:Y:S01]  /*1e0e0*/  FFMA.FTZ R200, R173, R3.reuse, -R0.reuse ;  /* 0x00000003adc87223 */ /* 0x180fe20000010800 */
[----:B------:R-:W-:Y:S01]  /*1e0f0*/  FMNMX.FTZ R4, R163, R4, !PT ;  /* 0x00000004a3047209 */ /* 0x000fe20007810000 */
[-CC-:B------:R-:W-:Y:S01]  /*1e100*/  FFMA.FTZ R152, R152, R3.reuse, -R0.reuse ;  /* 0x0000000398987223 */ /* 0x180fe20000010800 */
[-CC-:B------:R-:W-:Y:S01]  /*1e110*/  FFMA.FTZ R153, R176, R3.reuse, -R0.reuse ;  /* 0x00000003b0997223 */ /* 0x180fe20000010800 */
[-CC-:B------:R-:W-:Y:S01]  /*1e120*/  FFMA.FTZ R196, R177, R3.reuse, -R0.reuse ;  /* 0x00000003b1c47223 */ /* 0x180fe20000010800 */
[----:B------:R-:W-:Y:S01]  /*1e130*/  FMNMX.FTZ R4, R166, R4, !PT ;  /* 0x00000004a6047209 */ /* 0x000fe20007810000 */
[-CC-:B------:R-:W-:Y:S01]  /*1e140*/  FFMA.FTZ R156, R156, R3.reuse, -R0.reuse ;  /* 0x000000039c9c7223 */ /* 0x180fe20000010800 */
[-CC-:B------:R-:W-:Y:S01]  /*1e150*/  FFMA.FTZ R157, R178, R3.reuse, -R0.reuse ;  /* 0x00000003b29d7223 */ /* 0x180fe20000010800 */
[----:B------:R-:W-:Y:S01]  /*1e160*/  FFMA.FTZ R170, R170, R3, -R0 ;  /* 0x00000003aaaa7223 */ /* 0x000fe20000010800 */
[----:B------:R-:W-:Y:S01]  /*1e170*/  FMNMX.FTZ R4, R167, R4, !PT ;  /* 0x00000004a7047209 */ /* 0x000fe20007810000 */
[----:B------:R-:W-:Y:S03]  /*1e180*/  MUFU.EX2 R208, R208 ;  /* 0x000000d000d07308 */ /* 0x000fe60000000800 */
[----:B------:R-:W-:-:S04]  /*1e190*/  FMNMX.FTZ R4, R161, R4, !PT ;  /* 0x00000004a1047209 */ /* 0x000fc80007810000 */
[----:B------:R-:W-:Y:S01]  /*1e1a0*/  FMNMX.FTZ R4, R155, R4, !PT ;  /* 0x000000049b047209 */ /* 0x000fe20007810000 */
[----:B------:R-:W-:Y:S03]  /*1e1b0*/  MUFU.EX2 R21, R21 ;  /* 0x0000001500157308 */ /* 0x000fe60000000800 */
[----:B------:R-:W-:-:S04]  /*1e1c0*/  FMNMX.FTZ R4, R164, R4, !PT ;  /* 0x00000004a4047209 */ /* 0x000fc80007810000 */
[----:B------:R-:W-:Y:S01]  /*1e1d0*/  FMNMX.FTZ R4, R184, R4, !PT ;  /* 0x00000004b8047209 */ /* 0x000fe20007810000 */
[----:B------:R-:W-:Y:S04]  /*1e1e0*/  MUFU.EX2 R210, R210 ;  /* 0x000000d200d27308 */ /* 0x000fe80000000800 */
[----:B------:R-:W0:Y:S04]  /*1e1f0*/  SHFL.BFLY PT, R165, R4, 0x2, 0x1f ;  /* 0x0c401f0004a57f89 */ /* 0x000e2800000e0000 */
[----:B------:R-:W-:Y:S08]  /*1e200*/  MUFU.EX2 R160, R160 ;  /* 0x000000a000a07308 */ /* 0x000ff00000000800 */
[----:B------:R-:W-:Y:S08]  /*1e210*/  MUFU.EX2 R204, R204 ;  /* 0x000000cc00cc7308 */ /* 0x000ff00000000800 */
[----:B------:R-:W-:Y:S01]  /*1e220*/  MUFU.EX2 R206, R206 ;  /* 0x000000ce00ce7308 */ /* 0x000fe20000000800 */
[----:B0-----:R-:W-:Y:S01]  /*1e230*/  FMNMX.FTZ R4, R4, R165, !PT ;  /* 0x000000a504047209 */ /* 0x001fe20007810000 */
[----:B------:R-:W-:-:S06]  /*1e240*/  FFMA.FTZ R165, R181, R3, -R0 ;  /* 0x00000003b5a57223 */ /* 0x000fcc0000010800 */
[----:B------:R-:W-:Y:S01]  /*1e250*/  MUFU.EX2 R158, R158 ;  /* 0x0000009e009e7308 */ /* 0x000fe20000000800 */
[----:B------:R-:W0:Y:S07]  /*1e260*/  SHFL.BFLY PT, R168, R4, 0x1, 0x1f ;  /* 0x0c201f0004a87f89 */ /* 0x000e2e00000e0000 */
[----:B------:R-:W-:Y:S08]  /*1e270*/  MUFU.EX2 R200, R200 ;  /* 0x000000c800c87308 */ /* 0x000ff00000000800 */
[----:B------:R-:W-:Y:S08]  /*1e280*/  MUFU.EX2 R152, R152 ;  /* 0x0000009800987308 */ /* 0x000ff00000000800 */
[----:B------:R-:W-:Y:S01]  /*1e290*/  MUFU.EX2 R202, R202 ;  /* 0x000000ca00ca7308 */ /* 0x000fe20000000800 */
[----:B0-----:R-:W-:-:S02]  /*1e2a0*/  FMNMX.FTZ R4, R4, R168, !PT ;  /* 0x000000a804047209 */ /* 0x001fc40007810000 */
[----:B------:R-:W-:Y:S02]  /*1e2b0*/  FSEL R168, R5, RZ, P2 ;  /* 0x000000ff05a87208 */ /* 0x000fe40001000000 */
[----:B------:R-:W-:-:S03]  /*1e2c0*/  FSETP.NEU.FTZ.AND P2, PT, R4, -INF , PT ;  /* 0xff8000000400780b */ /* 0x000fc60003f5d000 */
[----:B------:R-:W-:Y:S01]  /*1e2d0*/  FADD.FTZ R169, -R168, R7 ;  /* 0x00000007a8a97221 */ /* 0x000fe20000010100 */
[----:B------:R-:W-:Y:S03]  /*1e2e0*/  MUFU.EX2 R153, R153 ;  /* 0x0000009900997308 */ /* 0x000fe60000000800 */
[----:B------:R-:W-:-:S05]  /*1e2f0*/  FMUL.FTZ R169, R169, R3 ;  /* 0x00000003a9a97220 */ /* 0x000fca0000410000 */
[----:B------:R-:W-:Y:S08]  /*1e300*/  MUFU.EX2 R196, R196 ;  /* 0x000000c400c47308 */ /* 0x000ff00000000800 */
[----:B------:R-:W-:Y:S08]  /*1e310*/  MUFU.EX2 R156, R156 ;  /* 0x0000009c009c7308 */ /* 0x000ff00000000800 */
[----:B------:R-:W-:Y:S08]  /*1e320*/  MUFU.EX2 R198, R198 ;  /* 0x000000c600c67308 */ /* 0x000ff00000000800 */
[----:B------:R-:W-:Y:S08]  /*1e330*/  MUFU.EX2 R157, R157 ;  /* 0x0000009d009d7308 */ /* 0x000ff00000000800 */
[----:B------:R-:W-:Y:S08]  /*1e340*/  MUFU.EX2 R165, R165 ;  /* 0x000000a500a57308 */ /* 0x000ff00000000800 */
[----:B------:R-:W-:Y:S01]  /*1e350*/  MUFU.EX2 R7, R170 ;  /* 0x000000aa00077308 */ /* 0x000fe20000000800 */
[----:B------:R-:W-:-:S02]  /*1e360*/  WARPGROUP.DEPBAR.LE gsb0, 0x0 ;  /* 0x00008000000079c5 */ /* 0x000fc40000010000 */
[-CC-:B------:R-:W-:Y:S01]  /*1e370*/  FFMA.FTZ R192, R180, R3.reuse, -R0.reuse ;  /* 0x00000003b4c07223 */ /* 0x180fe20000010800 */
[-C--:B------:R-:W-:Y:S01]  /*1e380*/  FFMA.FTZ R194, R182, R3.reuse, -R0 ;  /* 0x00000003b6c27223 */ /* 0x080fe20000010800 */
[-C--:B------:R-:W-:Y:S01]  /*1e390*/  FMUL.FTZ R0, R4, R3.reuse ;  /* 0x0000000304007220 */ /* 0x080fe20000410000 */
[----:B------:R-:W-:Y:S03]  /*1e3a0*/  @!P1 SYNCS.ARRIVE.TRANS64.RED.A1T0 RZ, [R11+URZ], RZ ;  /* 0x000000ff0bff99a7 */ /* 0x000fe6000810043f */
[----:B------:R-:W-:Y:S01]  /*1e3b0*/  MUFU.EX2 R192, R192 ;  /* 0x000000c000c07308 */ /* 0x000fe20000000800 */
[----:B------:R-:W-:Y:S01]  /*1e3c0*/  FSEL R168, R0, RZ, P2 ;  /* 0x000000ff00a87208 */ /* 0x000fe20001000000 */
[----:B------:R0:W-:Y:S04]  /*1e3d0*/  @!P1 SYNCS.ARRIVE.TRANS64.RED.A1T0 RZ, [R9+URZ], RZ ;  /* 0x000000ff09ff99a7 */ /* 0x0001e8000810043f */
[-CC-:B------:R-:W-:Y:S01]  /*1e3e0*/  FFMA.FTZ R209, R159, R3.reuse, -R168.reuse ;  /* 0x000000039fd17223 */ /* 0x180fe200000108a8 */
[-CC-:B------:R-:W-:Y:S01]  /*1e3f0*/  FFMA.FTZ R159, R2, R3.reuse, -R168.reuse ;  /* 0x00000003029f7223 */ /* 0x180fe200000108a8 */
[----:B------:R-:W-:Y:S01]  /*1e400*/  FSEL R2, R4, RZ, P2 ;  /* 0x000000ff04027208 */ /* 0x000fe20001000000 */
[----:B------:R-:W1:Y:S01]  /*1e410*/  MUFU.EX2 R0, R169 ;  /* 0x000000a900007308 */ /* 0x000e620000000800 */
[-CC-:B------:R-:W-:Y:S01]  /*1e420*/  FFMA.FTZ R211, R186, R3.reuse, -R168.reuse ;  /* 0x00000003bad37223 */ /* 0x180fe200000108a8 */
[-CC-:B------:R-:W-:Y:S01]  /*1e430*/  FFMA.FTZ R10, R10, R3.reuse, -R168.reuse ;  /* 0x000000030a0a7223 */ /* 0x180fe200000108a8 */
[-C--:B------:R-:W-:Y:S01]  /*1e440*/  FFMA.FTZ R205, R12, R3.reuse, -R168 ;  /* 0x000000030ccd7223 */ /* 0x080fe200000108a8 */
[----:B------:R-:W-:Y:S01]  /*1e450*/  FADD.FTZ R2, -R2, R6 ;  /* 0x0000000602027221 */ /* 0x000fe20000010100 */
[-CC-:B------:R-:W-:Y:S01]  /*1e460*/  FFMA.FTZ R12, R13, R3.reuse, -R168.reuse ;  /* 0x000000030d0c7223 */ /* 0x180fe200000108a8 */
[-CC-:B------:R-:W-:Y:S01]  /*1e470*/  FFMA.FTZ R207, R20, R3.reuse, -R168.reuse ;  /* 0x0000000314cf7223 */ /* 0x180fe200000108a8 */
[-CC-:B------:R-:W-:Y:S01]  /*1e480*/  FFMA.FTZ R13, R179, R3.reuse, -R168.reuse ;  /* 0x00000003b30d7223 */ /* 0x180fe200000108a8 */
[-C--:B------:R-:W-:Y:S01]  /*1e490*/  FMUL.FTZ R2, R2, R3.reuse ;  /* 0x0000000302027220 */ /* 0x080fe20000410000 */
[----:B------:R-:W-:Y:S01]  /*1e4a0*/  MUFU.EX2 R209, R209 ;  /* 0x000000d100d17308 */ /* 0x000fe20000000800 */
[-CC-:B------:R-:W-:Y:S01]  /*1e4b0*/  FFMA.FTZ R201, R183, R3.reuse, -R168.reuse ;  /* 0x00000003b7c97223 */ /* 0x180fe200000108a8 */
[-CC-:B------:R-:W-:Y:S01]  /*1e4c0*/  FFMA.FTZ R171, R171, R3.reuse, -R168.reuse ;  /* 0x00000003abab7223 */ /* 0x180fe200000108a8 */
[-CC-:B------:R-:W-:Y:S01]  /*1e4d0*/  FFMA.FTZ R203, R174, R3.reuse, -R168.reuse ;  /* 0x00000003aecb7223 */ /* 0x180fe200000108a8 */
[-CC-:B------:R-:W-:Y:S01]  /*1e4e0*/  FFMA.FTZ R20, R175, R3.reuse, -R168.reuse ;  /* 0x00000003af147223 */ /* 0x180fe200000108a8 */
[-CC-:B------:R-:W-:Y:S01]  /*1e4f0*/  FFMA.FTZ R197, R162, R3.reuse, -R168.reuse ;  /* 0x00000003a2c57223 */ /* 0x180fe200000108a8 */
[-CC-:B------:R-:W-:Y:S01]  /*1e500*/  FFMA.FTZ R193, R161, R3.reuse, -R168.reuse ;  /* 0x00000003a1c17223 */ /* 0x180fe200000108a8 */
[----:B------:R-:W-:Y:S01]  /*1e510*/  FFMA.FTZ R163, R163, R3, -R168 ;  /* 0x00000003a3a37223 */ /* 0x000fe200000108a8 */
[----:B------:R-:W2:Y:S01]  /*1e520*/  MUFU.EX2 R2, R2 ;  /* 0x0000000200027308 */ /* 0x000ea20000000800 */
[----:B-1----:R-:W-:Y:S01]  /*1e530*/  FFMA.FTZ R15, R0, R15, R208 ;  /* 0x0000000f000f7223 */ /* 0x002fe200000100d0 */
[-CC-:B------:R-:W-:Y:S01]  /*1e540*/  FFMA.FTZ R199, R166, R3.reuse, -R168.reuse ;  /* 0x00000003a6c77223 */ /* 0x180fe200000108a8 */
[-CC-:B0-----:R-:W-:Y:S01]  /*1e550*/  FFMA.FTZ R9, R167, R3.reuse, -R168.reuse ;  /* 0x00000003a7097223 */ /* 0x181fe200000108a8 */
[----:B------:R-:W-:Y:S01]  /*1e560*/  FFMA.FTZ R195, R164, R3, -R168 ;  /* 0x00000003a4c37223 */ /* 0x000fe200000108a8 */
[C---:B------:R-:W-:Y:S01]  /*1e570*/  FADD.FTZ R15, R21.reuse, R15 ;  /* 0x0000000f150f7221 */ /* 0x040fe20000010000 */
[C---:B------:R-:W-:Y:S01]  /*1e580*/  ISETP.GT.AND P2, PT, R8.reuse, R224, PT ;  /* 0x000000e00800720c */ /* 0x040fe20003f44270 */
[----:B------:R-:W-:Y:S01]  /*1e590*/  VIADD R8, R8, 0xffffffff ;  /* 0xffffffff08087836 */ /* 0x000fe20000000000 */
[----:B------:R-:W0:Y:S01]  /*1e5a0*/  MUFU.EX2 R159, R159 ;  /* 0x0000009f009f7308 */ /* 0x000e220000000800 */
[----:B------:R-:W-:Y:S01]  /*1e5b0*/  FADD.FTZ R15, R210, R15 ;  /* 0x0000000fd20f7221 */ /* 0x000fe20000010000 */
[----:B------:R-:W-:-:S02]  /*1e5c0*/  F2FP.F16.F32.PACK_AB R208, R21, R208 ;  /* 0x000000d015d0723e */ /* 0x000fc400000000ff */
[C---:B------:R-:W-:Y:S01]  /*1e5d0*/  F2FP.F16.F32.PACK_AB R210, R160.reuse, R210 ;  /* 0x000000d2a0d2723e */ /* 0x040fe200000000ff */
[----:B------:R-:W-:-:S03]  /*1e5e0*/  FADD.FTZ R15, R160, R15 ;  /* 0x0000000fa00f7221 */ /* 0x000fc60000010000 */
[----:B------:R-:W1:Y:S01]  /*1e5f0*/  MUFU.EX2 R211, R211 ;  /* 0x000000d300d37308 */ /* 0x000e620000000800 */
[----:B--2---:R-:W-:Y:S01]  /*1e600*/  FFMA.FTZ R14, R2, R14, R209 ;  /* 0x0000000e020e7223 */ /* 0x004fe200000100d1 */
[----:B------:R-:W-:Y:S01]  /*1e610*/  FADD.FTZ R15, R204, R15 ;  /* 0x0000000fcc0f7221 */ /* 0x000fe20000010000 */
[----:B------:R-:W-:-:S03]  /*1e620*/  F2FP.F16.F32.PACK_AB R204, R154, R204 ;  /* 0x000000cc9acc723e */ /* 0x000fc600000000ff */
[----:B------:R-:W-:Y:S02]  /*1e630*/  FADD.FTZ R15, R154, R15 ;  /* 0x0000000f9a0f7221 */ /* 0x000fe40000010000 */
[----:B------:R-:W2:Y:S01]  /*1e640*/  MUFU.EX2 R10, R10 ;  /* 0x0000000a000a7308 */ /* 0x000ea20000000800 */
[C---:B0-----:R-:W-:Y:S01]  /*1e650*/  FADD.FTZ R14, R159.reuse, R14 ;  /* 0x0000000e9f0e7221 */ /* 0x041fe20000010000 */
[----:B------:R-:W-:Y:S01]  /*1e660*/  FADD.FTZ R15, R206, R15 ;  /* 0x0000000fce0f7221 */ /* 0x000fe20000010000 */
[C---:B------:R-:W-:Y:S02]  /*1e670*/  F2FP.F16.F32.PACK_AB R206, R158.reuse, R206 ;  /* 0x000000ce9ece723e */ /* 0x040fe400000000ff */
[----:B------:R-:W-:Y:S01]  /*1e680*/  F2FP.F16.F32.PACK_AB R209, R159, R209 ;  /* 0x000000d19fd1723e */ /* 0x000fe200000000ff */
[----:B------:R-:W-:Y:S02]  /*1e690*/  FADD.FTZ R15, R158, R15 ;  /* 0x0000000f9e0f7221 */ /* 0x000fe40000010000 */
[----:B------:R-:W0:Y:S01]  /*1e6a0*/  MUFU.EX2 R205, R205 ;  /* 0x000000cd00cd7308 */ /* 0x000e220000000800 */
[----:B-1----:R-:W-:Y:S01]  /*1e6b0*/  FADD.FTZ R14, R211, R14 ;  /* 0x0000000ed30e7221 */ /* 0x002fe20000010000 */
[----:B------:R-:W-:Y:S01]  /*1e6c0*/  FADD.FTZ R15, R200, R15 ;  /* 0x0000000fc80f7221 */ /* 0x000fe20000010000 */
[----:B------:R-:W-:-:S03]  /*1e6d0*/  F2FP.F16.F32.PACK_AB R200, R152, R200 ;  /* 0x000000c898c8723e */ /* 0x000fc600000000ff */
[----:B------:R-:W-:Y:S02]  /*1e6e0*/  FADD.FTZ R15, R152, R15 ;  /* 0x0000000f980f7221 */ /* 0x000fe40000010000 */
[----:B------:R-:W1:Y:S01]  /*1e6f0*/  MUFU.EX2 R12, R12 ;  /* 0x0000000c000c7308 */ /* 0x000e620000000800 */
[----:B--2---:R-:W-:Y:S01]  /*1e700*/  FADD.FTZ R14, R10, R14 ;  /* 0x0000000e0a0e7221 */ /* 0x004fe20000010000 */
[----:B------:R-:W-:Y:S01]  /*1e710*/  FADD.FTZ R15, R202, R15 ;  /* 0x0000000fca0f7221 */ /* 0x000fe20000010000 */
[----:B------:R-:W-:Y:S01]  /*1e720*/  F2FP.F16.F32.PACK_AB R211, R10, R211 ;  /* 0x000000d30ad3723e */ /* 0x000fe200000000ff */
[----:B------:R-:W-:Y:S01]  /*1e730*/  IMAD.MOV.U32 R10, RZ, RZ, R214 ;  /* 0x000000ffff0a7224 */ /* 0x000fe200078e00d6 */
[C---:B------:R-:W-:Y:S01]  /*1e740*/  F2FP.F16.F32.PACK_AB R202, R153.reuse, R202 ;  /* 0x000000ca99ca723e */ /* 0x040fe200000000ff */
[----:B------:R-:W-:Y:S02]  /*1e750*/  FADD.FTZ R15, R153, R15 ;  /* 0x0000000f990f7221 */ /* 0x000fe40000010000 */
[----:B------:R-:W2:Y:S01]  /*1e760*/  MUFU.EX2 R207, R207 ;  /* 0x000000cf00cf7308 */ /* 0x000ea20000000800 */
[----:B0-----:R-:W-:Y:S01]  /*1e770*/  FADD.FTZ R14, R205, R14 ;  /* 0x0000000ecd0e7221 */ /* 0x001fe20000010000 */
[----:B------:R-:W-:Y:S01]  /*1e780*/  FADD.FTZ R15, R196, R15 ;  /* 0x0000000fc40f7221 */ /* 0x000fe20000010000 */
[----:B------:R-:W-:-:S03]  /*1e790*/  F2FP.F16.F32.PACK_AB R196, R156, R196 ;  /* 0x000000c49cc4723e */ /* 0x000fc600000000ff */
[----:B------:R-:W-:Y:S02]  /*1e7a0*/  FADD.FTZ R15, R156, R15 ;  /* 0x0000000f9c0f7221 */ /* 0x000fe40000010000 */
[----:B------:R-:W0:Y:S01]  /*1e7b0*/  MUFU.EX2 R13, R13 ;  /* 0x0000000d000d7308 */ /* 0x000e220000000800 */
[----:B-1----:R-:W-:Y:S01]  /*1e7c0*/  FADD.FTZ R14, R12, R14 ;  /* 0x0000000e0c0e7221 */ /* 0x002fe20000010000 */
[----:B------:R-:W-:Y:S01]  /*1e7d0*/  FADD.FTZ R15, R198, R15 ;  /* 0x0000000fc60f7221 */ /* 0x000fe20000010000 */
[C---:B------:R-:W-:Y:S02]  /*1e7e0*/  F2FP.F16.F32.PACK_AB R198, R157.reuse, R198 ;  /* 0x000000c69dc6723e */ /* 0x040fe400000000ff */
[----:B------:R-:W-:Y:S01]  /*1e7f0*/  F2FP.F16.F32.PACK_AB R205, R12, R205 ;  /* 0x000000cd0ccd723e */ /* 0x000fe200000000ff */
[----:B------:R-:W-:Y:S02]  /*1e800*/  FADD.FTZ R15, R157, R15 ;  /* 0x0000000f9d0f7221 */ /* 0x000fe40000010000 */
[----:B------:R-:W1:Y:S01]  /*1e810*/  MUFU.EX2 R201, R201 ;  /* 0x000000c900c97308 */ /* 0x000e620000000800 */
[----:B--2---:R-:W-:Y:S01]  /*1e820*/  FADD.FTZ R14, R207, R14 ;  /* 0x0000000ecf0e7221 */ /* 0x004fe20000010000 */
[----:B------:R-:W-:Y:S01]  /*1e830*/  FADD.FTZ R15, R192, R15 ;  /* 0x0000000fc00f7221 */ /* 0x000fe20000010000 */
[----:B------:R-:W-:-:S03]  /*1e840*/  F2FP.F16.F32.PACK_AB R192, R165, R192 ;  /* 0x000000c0a5c0723e */ /* 0x000fc600000000ff */
[----:B------:R-:W-:Y:S02]  /*1e850*/  FADD.FTZ R15, R165, R15 ;  /* 0x0000000fa50f7221 */ /* 0x000fe40000010000 */
[----:B------:R-:W2:Y:S01]  /*1e860*/  MUFU.EX2 R6, R171 ;  /* 0x000000ab00067308 */ /* 0x000ea20000000800 */
[----:B0-----:R-:W-:Y:S01]  /*1e870*/  FADD.FTZ R161, R13, R14 ;  /* 0x0000000e0da17221 */ /* 0x001fe20000010000 */
[-CC-:B------:R-:W-:Y:S01]  /*1e880*/  FFMA.FTZ R14, R155, R3.reuse, -R168.reuse ;  /* 0x000000039b0e7223 */ /* 0x180fe200000108a8 */
[----:B------:R-:W-:Y:S01]  /*1e890*/  FFMA.FTZ R168, R184, R3, -R168 ;  /* 0x00000003b8a87223 */ /* 0x000fe200000108a8 */
[----:B------:R-:W-:-:S04]  /*1e8a0*/  F2FP.F16.F32.PACK_AB R207, R13, R207 ;  /* 0x000000cf0dcf723e */ /* 0x000fc800000000ff */
[----:B------:R-:W0:Y:S01]  /*1e8b0*/  MUFU.EX2 R203, R203 ;  /* 0x000000cb00cb7308 */ /* 0x000e220000000800 */
[----:B-1----:R-:W-:-:S07]  /*1e8c0*/  FADD.FTZ R161, R201, R161 ;  /* 0x000000a1c9a17221 */ /* 0x002fce0000010000 */
[----:B------:R-:W1:Y:S01]  /*1e8d0*/  MUFU.EX2 R20, R20 ;  /* 0x0000001400147308 */ /* 0x000e620000000800 */
[C---:B--2---:R-:W-:Y:S01]  /*1e8e0*/  FADD.FTZ R161, R6.reuse, R161 ;  /* 0x000000a106a17221 */ /* 0x044fe20000010000 */
[----:B------:R-:W-:Y:S02]  /*1e8f0*/  F2FP.F16.F32.PACK_AB R201, R6, R201 ;  /* 0x000000c906c9723e */ /* 0x000fe400000000ff */
[----:B------:R-:W-:-:S04]  /*1e900*/  MOV R6, R4 ;  /* 0x0000000400067202 */ /* 0x000fc80000000f00 */
        /* <DEDUP_REMOVED lines=22> */
[----:B--2---:R-:W-:Y:S01]  /*1ea70*/  FADD.FTZ R15, R194, R15 ;  /* 0x0000000fc20f7221 */ /* 0x004fe20000010000 */
[----:B------:R-:W-:-:S03]  /*1ea80*/  F2FP.F16.F32.PACK_AB R194, R7, R194 ;  /* 0x000000c207c2723e */ /* 0x000fc600000000ff */
[----:B------:R-:W-:Y:S01]  /*1ea90*/  FADD.FTZ R15, R7, R15 ;  /* 0x0000000f070f7221 */ /* 0x000fe20000010000 */
[----:B------:R-:W-:Y:S02]  /*1eaa0*/  IMAD.MOV.U32 R7, RZ, RZ, R5 ;  /* 0x000000ffff077224 */ /* 0x000fe400078e0005 */
[----:B0-----:R-:W-:-:S04]  /*1eab0*/  FADD.FTZ R161, R195, R161 ;  /* 0x000000a1c3a17221 */ /* 0x001fc80000010000 */
[C---:B-1----:R-:W-:Y:S01]  /*1eac0*/  FADD.FTZ R14, R168.reuse, R161 ;  /* 0x000000a1a80e7221 */ /* 0x042fe20000010000 */
[----:B------:R-:W-:Y:S01]  /*1ead0*/  F2FP.F16.F32.PACK_AB R195, R168, R195 ;  /* 0x000000c3a8c3723e */ /* 0x000fe200000000ff */
[----:B------:R-:W-:Y:S06]  /*1eae0*/  @P2 BRA `(.L_x_2537) ;  /* 0xffffffac00342947 */ /* 0x000fec000383ffff */
[----:B------:R-:W-:Y:S05]  /*1eaf0*/  BSYNC B1 ;  /* 0x0000000000017941 */ /* 0x000fea0003800000 */
.L_x_2526:
[----:B------:R-:W-:Y:S05]  /*1eb00*/  BSYNC B0 ;  /* 0x0000000000007941 */ /* 0x000fea0003800000 */
.L_x_2525:
[----:B------:R-:W-:Y:S01]  /*1eb10*/  ISETP.GE.AND P2, PT, R8, RZ, PT ;  /* 0x000000ff0800720c */ /* 0x000fe20003f46270 */
[----:B------:R-:W-:-:S12]  /*1eb20*/  BSSY B0, `(.L_x_2538) ;  /* 0x00004dd000007945 */ /* 0x000fd80003800000 */
[----:B------:R-:W-:Y:S05]  /*1eb30*/  @!P2 BRA `(.L_x_2539) ;  /* 0x0000004c006ca947 */ /* 0x000fea0003800000 */
[----:B------:R-:W-:Y:S01]  /*1eb40*/  IMAD.MOV.U32 R6, RZ, RZ, R4 ;  /* 0x000000ffff067224 */ /* 0x000fe200078e0004 */
[----:B------:R-:W-:Y:S01]  /*1eb50*/  MOV R9, R219 ;  /* 0x000000db00097202 */ /* 0x000fe20000000f00 */
[----:B------:R-:W-:Y:S02]  /*1eb60*/  IMAD.MOV.U32 R7, RZ, RZ, R5 ;  /* 0x000000ffff077224 */ /* 0x000fe400078e0005 */
[----:B------:R-:W-:-:S07]  /*1eb70*/  IMAD.MOV.U32 R10, RZ, RZ, R214 ;  /* 0x000000ffff0a7224 */ /* 0x000fce00078e00d6 */
.L_x_2550:
[----:B------:R-:W-:-:S05]  /*1eb80*/  VIADD R11, R10, 0x1 ;  /* 0x000000010a0b7836 */ /* 0x000fca0000000000 */
[----:B------:R-:W-:-:S04]  /*1eb90*/  ISETP.NE.AND P2, PT, R11, 0x2, PT ;  /* 0x000000020b00780c */ /* 0x000fc80003f45270 */
[----:B------:R-:W-:Y:S02]  /*1eba0*/  SEL R4, RZ, 0x1, P2 ;  /* 0x00000001ff047807 */ /* 0x000fe40001000000 */
[----:B------:R-:W-:Y:S02]  /*1ebb0*/  SEL R11, R11, RZ, P2 ;  /* 0x000000ff0b0b7207 */ /* 0x000fe40001000000 */
[----:B------:R-:W-:Y:S02]  /*1ebc0*/  LOP3.LUT R219, R9, R4, RZ, 0x3c, !PT ;  /* 0x0000000409db7212 */ /* 0x000fe400078e3cff */
[----:B------:R-:W-:Y:S01]  /*1ebd0*/  MOV R214, R11 ;  /* 0x0000000b00d67202 */ /* 0x000fe20000000f00 */
[----:B------:R-:W-:Y:S06]  /*1ebe0*/  @!P0 BRA `(.L_x_2540) ;  /* 0x0000000000048947 */ /* 0x000fec0003800000 */
[----:B------:R-:W-:Y:S01]  /*1ebf0*/  BPT.TRAP 0x1 ;  /* 0x000000040000795c */ /* 0x000fe20000300000 */
.L_x_2540:
[----:B------:R-:W-:Y:S01]  /*1ec00*/  IMAD R3, R214, 0x8, R16 ;  /* 0x00000008d6037824 */ /* 0x000fe200078e0210 */
[----:B------:R-:W-:-:S04]  /*1ec10*/  SHF.L.U32 R12, R219, 0x1f, RZ ;  /* 0x0000001fdb0c7819 */ /* 0x000fc800000006ff */
[----:B------:R0:W1:Y:S01]  /*1ec20*/  SYNCS.PHASECHK.TRANS64.TRYWAIT P2, [R3+URZ+0x38830], R12 ;  /* 0x0388300c030075a7 */ /* 0x000062000804017f */
[----:B------:R-:W-:Y:S05]  /*1ec30*/  @!P0 BRA `(.L_x_2541) ;  /* 0x0000000000048947 */ /* 0x000fea0003800000 */
[----:B------:R-:W-:Y:S01]  /*1ec40*/  BPT.TRAP 0x1 ;  /* 0x000000040000795c */ /* 0x000fe20000300000 */
.L_x_2541:
[----:B------:R-:W-:Y:S01]  /*1ec50*/  IMAD R4, R214, 0xa00, R223 ;  /* 0x00000a00d6047824 */ /* 0x000fe200078e02df */
[----:B------:R-:W-:Y:S01]  /*1ec60*/  BSSY B1, `(.L_x_2542) ;  /* 0x0000006000017945 */ /* 0x000fe20003800000 */
[----:B------:R-:W-:Y:S02]  /*1ec70*/  MOV R5, 0x40000040 ;  /* 0x4000004000057802 */ /* 0x000fe40000000f00 */
[----:B------:R-:W-:Y:S01]  /*1ec80*/  VIADD R152, R4, 0x80 ;  /* 0x0000008004987836 */ /* 0x000fe20000000000 */
[----:B-1----:R-:W-:Y:S06]  /*1ec90*/  @P2 BRA `(.L_x_2543) ;  /* 0x0000000000082947 */ /* 0x002fec0003800000 */
[----:B------:R-:W1:Y:S02]  /*1eca0*/  SYNCS.PHASECHK.TRANS64.TRYWAIT P2, [R3+URZ+0x38830], R12 ;  /* 0x0388300c030075a7 */ /* 0x000e64000804017f */
[----:B-1----:R-:W-:Y:S05]  /*1ecb0*/  @!P2 BRA `(.L_x_2544) ;  /* 0x0000010800b4a947 */ /* 0x002fea0003800000 */
.L_x_2543:
[----:B------:R-:W-:Y:S05]  /*1ecc0*/  BSYNC B1 ;  /* 0x0000000000017941 */ /* 0x000fea0003800000 */
.L_x_2542:
[----:B------:R-:W2:Y:S04]  /*1ecd0*/  LDL.64 R154, [R1+0x40] ;  /* 0x00004000019a7983 */ /* 0x000ea80000100a00 */
[----:B------:R-:W3:Y:S01]  /*1ece0*/  LDL.64 R156, [R1+0x48] ;  /* 0x00004800019c7983 */ /* 0x000ee20000100a00 */
[----:B------:R-:W-:Y:S02]  /*1ecf0*/  R2UR UR18, R4 ;  /* 0x00000000041272ca */ /* 0x000fe400000e0000 */
[----:B------:R-:W-:Y:S01]  /*1ed00*/  R2UR UR19, R5 ;  /* 0x00000000051372ca */ /* 0x000fe200000e0000 */
[----:B------:R-:W-:Y:S01]  /*1ed10*/  WARPGROUP.ARRIVE ;  /* 0x00000000000079c5 */ /* 0x000fe20000000000 */
[----:B------:R-:W-:Y:S01]  /*1ed20*/  MOV R153, 0x40000040 ;  /* 0x4000004000997802 */ /* 0x000fe20000000f00 */
[----:B------:R-:W4:Y:S01]  /*1ed30*/  LDL.64 R226, [R1+0x30] ;  /* 0x0000300001e27983 */ /* 0x000f220000100a00 */
[----:B------:R-:W-:-:S02]  /*1ed40*/  R2UR UR6, R152 ;  /* 0x00000000980672ca */ /* 0x000fc400000e0000 */
[----:B------:R-:W-:Y:S01]  /*1ed50*/  R2UR UR7, R153 ;  /* 0x00000000990772ca */ /* 0x000fe200000e0000 */
[C---:B01----:R-:W-:Y:S02]  /*1ed60*/  VIADD R12, R4.reuse, 0x100 ;  /* 0x00000100040c7836 */ /* 0x043fe40000000000 */
[----:B------:R-:W-:Y:S01]  /*1ed70*/  IMAD.MOV.U32 R13, RZ, RZ, 0x40000040 ;  /* 0x40000040ff0d7424 */ /* 0x000fe200078e00ff */
[----:B------:R-:W-:Y:S01]  /*1ed80*/  MOV R21, 0x40000040 ;  /* 0x4000004000157802 */ /* 0x000fe20000000f00 */
[----:B------:R-:W-:Y:S01]  /*1ed90*/  VIADD R20, R4, 0x180 ;  /* 0x0000018004147836 */ /* 0x000fe20000000000 */
[----:B------:R-:W-:Y:S01]  /*1eda0*/  R2UR UR10, R12 ;  /* 0x000000000c0a72ca */ /* 0x000fe200000e0000 */
[----:B------:R-:W5:Y:S01]  /*1edb0*/  LDL.64 R224, [R1+0x28] ;  /* 0x0000280001e07983 */ /* 0x000f620000100a00 */
[----:B------:R-:W-:Y:S02]  /*1edc0*/  R2UR UR11, R13 ;  /* 0x000000000d0b72ca */ /* 0x000fe400000e0000 */
[----:B------:R-:W-:-:S02]  /*1edd0*/  R2UR UR14, R20 ;  /* 0x00000000140e72ca */ /* 0x000fc400000e0000 */
        /* <DEDUP_REMOVED lines=127> */
[----:B------:R-:W-:Y:S01]  /*1f5d0*/  IMAD.MOV.U32 R13, RZ, RZ, 0x40000040 ;  /* 0x40000040ff0d7424 */ /* 0x000fe200078e00ff */
[----:B----4-:R-:W-:Y:S02]  /*1f5e0*/  R2UR UR24, R226 ;  /* 0x00000000e21872ca */ /* 0x010fe400000e0000 */
        /* <DEDUP_REMOVED lines=46> */
[----:B-----5:R-:W-:Y:S02]  /*1f8d0*/  R2UR UR26, R224 ;  /* 0x00000000e01a72ca */ /* 0x020fe400000e0000 */
        /* <DEDUP_REMOVED lines=684> */
.L_x_2545:
[----:B------:R-:W-:Y:S01]  /*223a0*/  SHF.L.U32 R0, R9, 0x1f, RZ ;  /* 0x0000001f09007819 */ /* 0x000fe200000006ff */
[----:B------:R-:W-:-:S04]  /*223b0*/  IMAD R9, R10, 0x8, R16 ;  /* 0x000000080a097824 */ /* 0x000fc800078e0210 */
[----:B------:R0:W1:Y:S01]  /*223c0*/  SYNCS.PHASECHK.TRANS64.TRYWAIT P2, [R9+URZ+0x38850], R0 ;  /* 0x03885000090075a7 */ /* 0x000062000804017f */
[----:B------:R-:W-:Y:S05]  /*223d0*/  @!P0 BRA `(.L_x_2546) ;  /* 0x0000000000048947 */ /* 0x000fea0003800000 */
[----:B------:R-:W-:Y:S01]  /*223e0*/  BPT.TRAP 0x1 ;  /* 0x000000040000795c */ /* 0x000fe20000300000 */
.L_x_2546:
[----:B------:R-:W-:Y:S04]  /*223f0*/  BSSY B1, `(.L_x_2547) ;  /* 0x0000004000017945 */ /* 0x000fe80003800000 */
[----:B-1----:R-:W-:Y:S05]  /*22400*/  @P2 BRA `(.L_x_2548) ;  /* 0x0000000000082947 */ /* 0x002fea0003800000 */
[----:B------:R-:W1:Y:S02]  /*22410*/  SYNCS.PHASECHK.TRANS64.TRYWAIT P2, [R9+URZ+0x38850], R0 ;  /* 0x03885000090075a7 */ /* 0x000e64000804017f */
[----:B-1----:R-:W-:Y:S05]  /*22420*/  @!P2 BRA `(.L_x_2549) ;  /* 0x000000d000eca947 */ /* 0x002fea0003800000 */
.L_x_2548:
[----:B------:R-:W-:Y:S05]  /*22430*/  BSYNC B1 ;  /* 0x0000000000017941 */ /* 0x000fea0003800000 */
.L_x_2547:
[----:B01----:R-:W-:Y:S01]  /*22440*/  IADD3 R0, R16, 0x400, RZ ;  /* 0x0000040010007810 */ /* 0x003fe20007ffe0ff */
[----:B------:R-:W-:Y:S01]  /*22450*/  IMAD.MOV.U32 R3, RZ, RZ, 0x40000040 ;  /* 0x40000040ff037424 */ /* 0x000fe200078e00ff */
[----:B------:R-:W-:Y:S01]  /*22460*/  WARPGROUP.ARRIVE ;  /* 0x00000000000079c5 */ /* 0x000fe20000000000 */
[----:B------:R-:W-:Y:S01]  /*22470*/  MOV R5, 0x40000040 ;  /* 0x4000004000057802 */ /* 0x000fe20000000f00 */
[----:B------:R-:W-:Y:S01]  /*22480*/  FMUL.FTZ R20, R188, UR38 ;  /* 0x00000026bc147c20 */ /* 0x000fe20008410000 */
[----:B------:R-:W-:Y:S01]  /*22490*/  SHF.R.U32.HI R0, RZ, 0x4, R0 ;  /* 0x00000004ff007819 */ /* 0x000fe20000011600 */
[----:B------:R-:W-:Y:S01]  /*224a0*/  FMUL.FTZ R21, R189, UR38 ;  /* 0x00000026bd157c20 */ /* 0x000fe20008410000 */
[----:B------:R-:W-:Y:S01]  /*224b0*/  R2UR UR7, R3 ;  /* 0x00000000030772ca */ /* 0x000fe200000e0000 */
[----:B------:R-:W-:Y:S01]  /*224c0*/  FMUL.FTZ R177, R177, UR38 ;  /* 0x00000026b1b17c20 */ /* 0x000fe20008410000 */
[----:B------:R-:W-:Y:S01]  /*224d0*/  LOP3.LUT R0, R0, 0x3fff, RZ, 0xc0, !PT ;  /* 0x00003fff00007812 */ /* 0x000fe200078ec0ff */
[----:B------:R-:W-:Y:S01]  /*224e0*/  MUFU.TANH R20, R20 ;  /* 0x0000001400147308 */ /* 0x000fe20000002400 */
[----:B------:R-:W-:Y:S01]  /*224f0*/  FMUL.FTZ R181, R181, UR38 ;  /* 0x00000026b5b57c20 */ /* 0x000fe20008410000 */
[----:B------:R-:W-:Y:S01]  /*22500*/  FMUL.FTZ R168, R168, UR38 ;  /* 0x00000026a8a87c20 */ /* 0x000fe20008410000 */
[----:B------:R-:W-:Y:S01]  /*22510*/  LOP3.LUT R0, R0, 0x2800000, RZ, 0xfc, !PT ;  /* 0x0280000000007812 */ /* 0x000fe200078efcff */
[----:B------:R-:W-:Y:S01]  /*22520*/  FMUL.FTZ R169, R169, UR38 ;  /* 0x00000026a9a97c20 */ /* 0x000fe20008410000 */
[----:B------:R-:W-:Y:S01]  /*22530*/  FMUL.FTZ R172, R172, UR38 ;  /* 0x00000026acac7c20 */ /* 0x000fe20008410000 */
[----:B------:R-:W-:Y:S01]  /*22540*/  FMUL.FTZ R173, R173, UR38 ;  /* 0x00000026adad7c20 */ /* 0x000fe20008410000 */
[----:B------:R-:W-:Y:S01]  /*22550*/  FMUL.FTZ R160, R160, UR38 ;  /* 0x00000026a0a07c20 */ /* 0x000fe20008410000 */
[----:B------:R-:W-:Y:S01]  /*22560*/  IMAD R2, R10, 0xa00, R0 ;  /* 0x00000a000a027824 */ /* 0x000fe200078e0200 */
[----:B------:R-:W-:Y:S01]  /*22570*/  MUFU.TANH R21, R21 ;  /* 0x0000001500157308 */ /* 0x000fe20000002400 */
[----:B------:R-:W-:Y:S01]  /*22580*/  FMUL.FTZ R161, R161, UR38 ;  /* 0x00000026a1a17c20 */ /* 0x000fe20008410000 */
[----:B------:R-:W-:Y:S01]  /*22590*/  FMUL.FTZ R164, R164, UR38 ;  /* 0x00000026a4a47c20 */ /* 0x000fe20008410000 */
[C---:B------:R-:W-:Y:S01]  /*225a0*/  VIADD R4, R2.reuse, 0x80 ;  /* 0x0000008002047836 */ /* 0x040fe20000000000 */
[----:B------:R-:W-:Y:S01]  /*225b0*/  R2UR UR6, R2 ;  /* 0x00000000020672ca */ /* 0x000fe200000e0000 */
[----:B------:R-:W-:Y:S01]  /*225c0*/  FMUL.FTZ R165, R165, UR38 ;  /* 0x00000026a5a57c20 */ /* 0x000fe20008410000 */
[----:B------:R-:W-:Y:S01]  /*225d0*/  FMUL.FTZ R152, R152, UR38 ;  /* 0x0000002698987c20 */ /* 0x000fe20008410000 */
[----:B------:R-:W-:Y:S01]  /*225e0*/  FMUL.FTZ R153, R153, UR38 ;  /* 0x0000002699997c20 */ /* 0x000fe20008410000 */
[----:B------:R-:W-:Y:S01]  /*225f0*/  MUFU.TANH R177, R177 ;  /* 0x000000b100b17308 */ /* 0x000fe20000002400 */
[----:B------:R-:W-:Y:S01]  /*22600*/  FMUL.FTZ R156, R156, UR38 ;  /* 0x000000269c9c7c20 */ /* 0x000fe20008410000 */
[----:B------:R-:W-:Y:S01]  /*22610*/  MOV R3, 0x40000040 ;  /* 0x4000004000037802 */ /* 0x000fe20000000f00 */
[----:B------:R-:W-:Y:S01]  /*22620*/  FMUL.FTZ R10, R186, UR38 ;  /* 0x00000026ba0a7c20 */ /* 0x000fe20008410000 */
[----:B------:R-:W-:Y:S01]  /*22630*/  FMUL.FTZ R12, R187, UR38 ;  /* 0x00000026bb0c7c20 */ /* 0x000fe20008410000 */
[----:B------:R-:W-:Y:S01]  /*22640*/  FMUL.FTZ R13, R190, UR38 ;  /* 0x00000026be0d7c20 */ /* 0x000fe20008410000 */
[----:B------:R-:W-:Y:S01]  /*22650*/  FMUL.FTZ R170, R170, UR38 ;  /* 0x00000026aaaa7c20 */ /* 0x000fe20008410000 */
[----:B------:R-:W-:Y:S01]  /*22660*/  FMUL.FTZ R171, R171, UR38 ;  /* 0x00000026abab7c20 */ /* 0x000fe20008410000 */
[----:B------:R-:W-:Y:S01]  /*22670*/  MUFU.TANH R181, R181 ;  /* 0x000000b500b57308 */ /* 0x000fe20000002400 */
[----:B------:R-:W-:Y:S01]  /*22680*/  HGMMA.64x256x16.F32 R24, R208, gdesc[UR4].tnspB, R24, gsb0 ;  /* 0x43e00004d0187df0 */ /* 0x000fe20008000818 */
[----:B------:R-:W-:Y:S01]  /*22690*/  R2UR UR6, R4 ;  /* 0x00000000040672ca */ /* 0x000fe200000e0000 */
[----:B------:R-:W-:Y:S01]  /*226a0*/  VIADD R4, R2, 0x100 ;  /* 0x0000010002047836 */ /* 0x000fe20000000000 */
[----:B------:R-:W-:Y:S01]  /*226b0*/  R2UR UR7, R5 ;  /* 0x00000000050772ca */ /* 0x000fe200000e0000 */
[----:B------:R-:W-:-:S02]  /*226c0*/  IMAD.MOV.U32 R5, RZ, RZ, 0x40000040 ;  /* 0x40000040ff057424 */ /* 0x000fc400078e00ff */
        /* <DEDUP_REMOVED lines=12> */
[----:B------:R-:W-:Y:S01]  /*22790*/  @!P1 IMAD R11, R11, 0x8, R16 ;  /* 0x000000080b0b9824 */ /* 0x000fe200078e0210 */
[----:B------:R-:W-:Y:S01]  /*227a0*/  ISETP.GT.AND P2, PT, R8, RZ, PT ;  /* 0x000000ff0800720c */ /* 0x000fe20003f44270 */
[----:B------:R-:W-:-:S02]  /*227b0*/  @!P1 VIADD R9, R9, 0x38860 ;  /* 0x0003886009099836 */ /* 0x000fc40000000000 */
[----:B------:R-:W-:Y:S01]  /*227c0*/  VIADD R8, R8, 0xffffffff ;  /* 0xffffffff08087836 */ /* 0x000fe20000000000 */
[----:B------:R-:W-:Y:S01]  /*227d0*/  @!P1 IADD3 R11, R11, 0x38840, RZ ;  /* 0x000388400b0b9810 */ /* 0x000fe20007ffe0ff */
        /* <DEDUP_REMOVED lines=31> */
[C---:B------:R-:W-:Y:S01]  /*229d0*/  IADD3 R4, R2.reuse, 0x180, RZ ;  /* 0x0000018002047810 */ /* 0x040fe20007ffe0ff */
[----:B------:R-:W-:Y:S01]  /*229e0*/  VIADD R2, R2, 0x200 ;  /* 0x0000020002027836 */ /* 0x000fe20000000000 */
[----:B------:R-:W-:Y:S02]  /*229f0*/  WARPGROUP.DEPBAR.LE gsb0, 0x0 ;  /* 0x00008000000079c5 */ /* 0x000fe40000010000 */
[----:B------:R-:W-:-:S15]  /*22a00*/  WARPGROUP.ARRIVE ;  /* 0x00000000000079c5 */ /* 0x000fde0000000000 */
[----:B------:R-:W-:-:S04]  /*22a10*/  NOP ;  /* 0x0000000000007918 */ /* 0x000fc80000000000 */
        /* <DEDUP_REMOVED lines=11> */
[----:B------:R-:W-:-:S05]  /*22ad0*/  FMUL.FTZ R157, R183, UR38 ;  /* 0x00000026b79d7c20 */ /* 0x000fca0008410000 */
        /* <DEDUP_REMOVED lines=13> */
[----:B------:R-:W-:-:S04]  /*22bb0*/  FMUL.FTZ R184, R191, UR38 ;  /* 0x00000026bfb87c20 */ /* 0x000fc80008410000 */
[----:B------:R-:W0:Y:S08]  /*22bc0*/  MUFU.TANH R2, R2 ;  /* 0x0000000200027308 */ /* 0x000e300000002400 */
[----:B------:R-:W1:Y:S01]  /*22bd0*/  MUFU.TANH R184, R184 ;  /* 0x000000b800b87308 */ /* 0x000e620000002400 */
[----:B0-----:R-:W-:-:S04]  /*22be0*/  FMNMX.FTZ R0, R2, R7, !PT ;  /* 0x0000000702007209 */ /* 0x001fc80007810000 */
        /* <DEDUP_REMOVED lines=20> */
[----:B0-----:R-:W-:Y:S02]  /*22d30*/  FMNMX.FTZ R3, R0, R3, !PT ;  /* 0x0000000300037209 */ /* 0x001fe40007810000 */
[----:B------:R-:W-:-:S03]  /*22d40*/  FMNMX.FTZ R0, R10, R6, !PT ;  /* 0x000000060a007209 */ /* 0x000fc60007810000 */
[----:B------:R-:W0:Y:S01]  /*22d50*/  SHFL.BFLY PT, R5, R3, 0x1, 0x1f ;  /* 0x0c201f0003057f89 */ /* 0x000e2200000e0000 */
[----:B------:R-:W-:Y:S02]  /*22d60*/  FMNMX.FTZ R183, R12, R0, !PT ;  /* 0x000000000cb77209 */ /* 0x000fe40007810000 */
[----:B0-----:R-:W-:Y:S01]  /*22d70*/  FMNMX.FTZ R5, R3, R5, !PT ;  /* 0x0000000503057209 */ /* 0x001fe20007810000 */
[----:B------:R-:W-:-:S04]  /*22d80*/  IMAD.U32 R3, RZ, RZ, UR42 ;  /* 0x0000002aff037e24 */ /* 0x000fc8000f8e00ff */
[C---:B------:R-:W-:Y:S01]  /*22d90*/  FADD.FTZ R7, -R5.reuse, R7 ;  /* 0x0000000705077221 */ /* 0x040fe20000010100 */
[----:B------:R-:W-:-:S03]  /*22da0*/  FMUL.FTZ R186, R5, R3 ;  /* 0x0000000305ba7220 */ /* 0x000fc60000410000 */
[----:B------:R-:W-:Y:S01]  /*22db0*/  FMUL.FTZ R0, R7, R3 ;  /* 0x0000000307007220 */ /* 0x000fe20000410000 */
[----:B------:R-:W-:Y:S01]  /*22dc0*/  FMNMX.FTZ R7, R13, R183, !PT ;  /* 0x000000b70d077209 */ /* 0x000fe20007810000 */
[-CC-:B------:R-:W-:Y:S01]  /*22dd0*/  FFMA.FTZ R208, R2, R3.reuse, -R186.reuse ;  /* 0x0000000302d07223 */ /* 0x180fe200000108ba */
[-CC-:B------:R-:W-:Y:S01]  /*22de0*/  FFMA.FTZ R4, R4, R3.reuse, -R186.reuse ;  /* 0x0000000304047223 */ /* 0x180fe200000108ba */
[--C-:B------:R-:W-:Y:S01]  /*22df0*/  FFMA.FTZ R210, R20, R3, -R186.reuse ;  /* 0x0000000314d27223 */ /* 0x100fe200000108ba */
[----:B-1----:R-:W-:Y:S01]  /*22e00*/  FMNMX.FTZ R7, R184, R7, !PT ;  /* 0x00000007b8077209 */ /* 0x002fe20007810000 */
        /* <DEDUP_REMOVED lines=8> */
[----:B------:R-:W0:Y:S01]  /*22e90*/  MUFU.EX2 R208, R208 ;  /* 0x000000d000d07308 */ /* 0x000e220000000800 */
[-CC-:B------:R-:W-:Y:S01]  /*22ea0*/  FFMA.FTZ R200, R168, R3.reuse, -R186.reuse ;  /* 0x00000003a8c87223 */ /* 0x180fe200000108ba */
[--C-:B------:R-:W-:Y:S01]  /*22eb0*/  FFMA.FTZ R168, R169, R3, -R186.reuse ;  /* 0x00000003a9a87223 */ /* 0x100fe200000108ba */
[----:B------:R-:W-:Y:S01]  /*22ec0*/  FMNMX.FTZ R2, R180, R7, !PT ;  /* 0x00000007b4027209 */ /* 0x000fe20007810000 */
[-CC-:B------:R-:W-:Y:S01]  /*22ed0*/  FFMA.FTZ R202, R172, R3.reuse, -R186.reuse ;  /* 0x00000003acca7223 */ /* 0x180fe200000108ba */
[-CC-:B------:R-:W-:Y:S01]  /*22ee0*/  FFMA.FTZ R169, R173, R3.reuse, -R186.reuse ;  /* 0x00000003ada97223 */ /* 0x180fe200000108ba */
[----:B------:R-:W-:Y:S01]  /*22ef0*/  FFMA.FTZ R182, R182, R3, -R186 ;  /* 0x00000003b6b67223 */ /* 0x000fe200000108ba */
[----:B------:R-:W-:Y:S01]  /*22f00*/  FMNMX.FTZ R2, R157, R2, !PT ;  /* 0x000000029d027209 */ /* 0x000fe20007810000 */
[----:B------:R-:W1:Y:S03]  /*22f10*/  MUFU.EX2 R7, R4 ;  /* 0x0000000400077308 */ /* 0x000e660000000800 */
[----:B------:R-:W-:-:S04]  /*22f20*/  FMNMX.FTZ R2, R170, R2, !PT ;  /* 0x00000002aa027209 */ /* 0x000fc80007810000 */
[----:B------:R-:W-:Y:S01]  /*22f30*/  FMNMX.FTZ R2, R171, R2, !PT ;  /* 0x00000002ab027209 */ /* 0x000fe20007810000 */
[----:B------:R-:W2:Y:S01]  /*22f40*/  MUFU.EX2 R210, R210 ;  /* 0x000000d200d27308 */ /* 0x000ea20000000800 */
[----:B0-----:R-:W-:Y:S02]  /*22f50*/  FFMA.FTZ R15, R0, R15, R208 ;  /* 0x0000000f000f7223 */ /* 0x001fe400000100d0 */
[----:B------:R-:W-:-:S04]  /*22f60*/  FMNMX.FTZ R2, R174, R2, !PT ;  /* 0x00000002ae027209 */ /* 0x000fc80007810000 */
[----:B------:R-:W-:Y:S01]  /*22f70*/  FMNMX.FTZ R2, R175, R2, !PT ;  /* 0x00000002af027209 */ /* 0x000fe20007810000 */
[----:B------:R-:W0:Y:S01]  /*22f80*/  MUFU.EX2 R183, R183 ;  /* 0x000000b700b77308 */ /* 0x000e220000000800 */
[C---:B-1----:R-:W-:Y:S01]  /*22f90*/  FADD.FTZ R15, R7.reuse, R15 ;  /* 0x0000000f070f7221 */ /* 0x042fe20000010000 */
[----:B------:R-:W-:Y:S02]  /*22fa0*/  F2FP.F16.F32.PACK_AB R208, R7, R208 ;  /* 0x000000d007d0723e */ /* 0x000fe400000000ff */
[----:B------:R-:W-:-:S04]  /*22fb0*/  FMNMX.FTZ R2, R162, R2, !PT ;  /* 0x00000002a2027209 */ /* 0x000fc80007810000 */
[----:B------:R-:W-:Y:S01]  /*22fc0*/  FMNMX.FTZ R2, R163, R2, !PT ;  /* 0x00000002a3027209 */ /* 0x000fe20007810000 */
[----:B------:R-:W1:Y:S01]  /*22fd0*/  MUFU.EX2 R204, R204 ;  /* 0x000000cc00cc7308 */ /* 0x000e620000000800 */
[----:B--2---:R-:W-:Y:S02]  /*22fe0*/  FADD.FTZ R15, R210, R15 ;  /* 0x0000000fd20f7221 */ /* 0x004fe40000010000 */
[----:B------:R-:W-:-:S04]  /*22ff0*/  FMNMX.FTZ R2, R166, R2, !PT ;  /* 0x00000002a6027209 */ /* 0x000fc80007810000 */
[----:B------:R-:W-:Y:S01]  /*23000*/  FMNMX.FTZ R2, R167, R2, !PT ;  /* 0x00000002a7027209 */ /* 0x000fe20007810000 */
[----:B------:R-:W2:Y:S01]  /*23010*/  MUFU.EX2 R20, R20 ;  /* 0x0000001400147308 */ /* 0x000ea20000000800 */
[C---:B0-----:R-:W-:Y:S01]  /*23020*/  FADD.FTZ R15, R183.reuse, R15 ;  /* 0x0000000fb70f7221 */ /* 0x041fe20000010000 */
[----:B------:R-:W-:Y:S02]  /*23030*/  F2FP.F16.F32.PACK_AB R210, R183, R210 ;  /* 0x000000d2b7d2723e */ /* 0x000fe400000000ff */
[----:B------:R-:W-:-:S04]  /*23040*/  FMNMX.FTZ R2, R154, R2, !PT ;  /* 0x000000029a027209 */ /* 0x000fc80007810000 */
[----:B------:R-:W-:Y:S01]  /*23050*/  FMNMX.FTZ R2, R155, R2, !PT ;  /* 0x000000029b027209 */ /* 0x000fe20007810000 */
[----:B------:R-:W0:Y:S01]  /*23060*/  MUFU.EX2 R206, R206 ;  /* 0x000000ce00ce7308 */ /* 0x000e220000000800 */
[----:B-1----:R-:W-:Y:S02]  /*23070*/  FADD.FTZ R15, R204, R15 ;  /* 0x0000000fcc0f7221 */ /* 0x002fe40000010000 */
[----:B------:R-:W-:-:S04]  /*23080*/  FMNMX.FTZ R2, R158, R2, !PT ;  /* 0x000000029e027209 */ /* 0x000fc80007810000 */
[----:B------:R-:W-:Y:S01]  /*23090*/  FMNMX.FTZ R2, R159, R2, !PT ;  /* 0x000000029f027209 */ /* 0x000fe20007810000 */
[----:B------:R-:W1:Y:S01]  /*230a0*/  MUFU.EX2 R21, R21 ;  /* 0x0000001500157308 */ /* 0x000e620000000800 */
[C---:B--2---:R-:W-:Y:S01]  /*230b0*/  FADD.FTZ R15, R20.reuse, R15 ;  /* 0x0000000f140f7221 */ /* 0x044fe20000010000 */
[----:B------:R-:W-:Y:S02]  /*230c0*/  F2FP.F16.F32.PACK_AB R204, R20, R204 ;  /* 0x000000cc14cc723e */ /* 0x000fe400000000ff */
[----:B------:R-:W2:Y:S04]  /*230d0*/  SHFL.BFLY PT, R4, R2, 0x2, 0x1f ;  /* 0x0c401f0002047f89 */ /* 0x000ea800000e0000 */
[----:B------:R-:W3:Y:S01]  /*230e0*/  MUFU.EX2 R200, R200 ;  /* 0x000000c800c87308 */ /* 0x000ee20000000800 */
[----:B0-----:R-:W-:-:S07]  /*230f0*/  FADD.FTZ R15, R206, R15 ;  /* 0x0000000fce0f7221 */ /* 0x001fce0000010000 */
[----:B------:R-:W0:Y:S01]  /*23100*/  MUFU.EX2 R168, R168 ;  /* 0x000000a800a87308 */ /* 0x000e220000000800 */
[C---:B-1----:R-:W-:Y:S01]  /*23110*/  FADD.FTZ R15, R21.reuse, R15 ;  /* 0x0000000f150f7221 */ /* 0x042fe20000010000 */
[----:B------:R-:W-:-:S06]  /*23120*/  F2FP.F16.F32.PACK_AB R206, R21, R206 ;  /* 0x000000ce15ce723e */ /* 0x000fcc00000000ff */
[----:B------:R-:W1:Y:S01]  /*23130*/  MUFU.EX2 R202, R202 ;  /* 0x000000ca00ca7308 */ /* 0x000e620000000800 */
[----:B---3--:R-:W-:Y:S01]  /*23140*/  FADD.FTZ R15, R200, R15 ;  /* 0x0000000fc80f7221 */ /* 0x008fe20000010000 */
[----:B--2---:R-:W-:Y:S01]  /*23150*/  FMNMX.FTZ R2, R2, R4, !PT ;  /* 0x0000000402027209 */ /* 0x004fe20007810000 */
[----:B------:R-:W-:Y:S02]  /*23160*/  WARPGROUP.DEPBAR.LE gsb0, 0x0 ;  /* 0x00008000000079c5 */ /* 0x000fe40000010000 */
[----:B------:R-:W-:Y:S02]  /*23170*/  WARPGROUP.ARRIVE ;  /* 0x00000000000079c5 */ /* 0x000fe40000000000 */
[----:B------:R-:W2:Y:S01]  /*23180*/  SHFL.BFLY PT, R4, R2, 0x1, 0x1f ;  /* 0x0c201f0002047f89 */ /* 0x000ea200000e0000 */
[-CC-:B------:R-:W-:Y:S01]  /*23190*/  FFMA.FTZ R198, R164, R3.reuse, -R186.reuse ;  /* 0x00000003a4c67223 */ /* 0x180fe200000108ba */
[-CC-:B------:R-:W-:Y:S01]  /*231a0*/  FFMA.FTZ R196, R160, R3.reuse, -R186.reuse ;  /* 0x00000003a0c47223 */ /* 0x180fe200000108ba */
[----:B------:R-:W3:Y:S01]  /*231b0*/  MUFU.EX2 R169, R169 ;  /* 0x000000a900a97308 */ /* 0x000ee20000000800 */
[-CC-:B------:R-:W-:Y:S01]  /*231c0*/  FFMA.FTZ R160, R161, R3.reuse, -R186.reuse ;  /* 0x00000003a1a07223 */ /* 0x180fe200000108ba */
[----:B------:R-:W-:Y:S01]  /*231d0*/  HGMMA.64x256x16.F32 R24, R192, gdesc[UR4].tnspB, R24, gsb0 ;  /* 0x43e00004c0187df0 */ /* 0x000fe20008000818 */
[C---:B0-----:R-:W-:Y:S01]  /*231e0*/  FADD.FTZ R15, R168.reuse, R15 ;  /* 0x0000000fa80f7221 */ /* 0x041fe20000010000 */
[----:B------:R-:W-:Y:S01]  /*231f0*/  FFMA.FTZ R161, R165, R3, -R186 ;  /* 0x00000003a5a17223 */ /* 0x000fe200000108ba */
[----:B------:R-:W-:-:S02]  /*23200*/  F2FP.F16.F32.PACK_AB R200, R168, R200 ;  /* 0x000000c8a8c8723e */ /* 0x000fc400000000ff */
[----:B-1----:R-:W-:Y:S01]  /*23210*/  FADD.FTZ R15, R202, R15 ;  /* 0x0000000fca0f7221 */ /* 0x002fe20000010000 */
[----:B------:R-:W0:Y:S08]  /*23220*/  MUFU.EX2 R196, R196 ;  /* 0x000000c400c47308 */ /* 0x000e300000000800 */
[----:B------:R-:W1:Y:S01]  /*23230*/  MUFU.EX2 R160, R160 ;  /* 0x000000a000a07308 */ /* 0x000e620000000800 */
[C---:B---3--:R-:W-:Y:S01]  /*23240*/  FADD.FTZ R15, R169.reuse, R15 ;  /* 0x0000000fa90f7221 */ /* 0x048fe20000010000 */
[----:B------:R-:W-:-:S02]  /*23250*/  F2FP.F16.F32.PACK_AB R202, R169, R202 ;  /* 0x000000caa9ca723e */ /* 0x000fc400000000ff */
[----:B--2---:R-:W-:-:S04]  /*23260*/  FMNMX.FTZ R4, R2, R4, !PT ;  /* 0x0000000402047209 */ /* 0x004fc80007810000 */
[----:B------:R-:W2:Y:S01]  /*23270*/  MUFU.EX2 R198, R198 ;  /* 0x000000c600c67308 */ /* 0x000ea20000000800 */
[----:B0-----:R-:W-:Y:S01]  /*23280*/  FADD.FTZ R15, R196, R15 ;  /* 0x0000000fc40f7221 */ /* 0x001fe20000010000 */
[----:B------:R-:W-:-:S04]  /*23290*/  FADD.FTZ R2, -R4, R6 ;  /* 0x0000000604027221 */ /* 0x000fc80000010100 */
[----:B------:R-:W-:Y:S02]  /*232a0*/  FMUL.FTZ R2, R2, R3 ;  /* 0x0000000302027220 */ /* 0x000fe40000410000 */
[----:B------:R-:W0:Y:S01]  /*232b0*/  MUFU.EX2 R161, R161 ;  /* 0x000000a100a17308 */ /* 0x000e220000000800 */
[C---:B-1----:R-:W-:Y:S01]  /*232c0*/  FADD.FTZ R15, R160.reuse, R15 ;  /* 0x0000000fa00f7221 */ /* 0x042fe20000010000 */
[----:B------:R-:W-:-:S06]  /*232d0*/  F2FP.F16.F32.PACK_AB R196, R160, R196 ;  /* 0x000000c4a0c4723e */ /* 0x000fcc00000000ff */
[----:B------:R-:W-:Y:S01]  /*232e0*/  MUFU.EX2 R2, R2 ;  /* 0x0000000200027308 */ /* 0x000fe20000000800 */
[----:B--2---:R-:W-:-:S07]  /*232f0*/  FADD.FTZ R15, R198, R15 ;  /* 0x0000000fc60f7221 */ /* 0x004fce0000010000 */
[----:B------:R-:W-:Y:S01]  /*23300*/  MUFU.EX2 R6, R182 ;  /* 0x000000b600067308 */ /* 0x000fe20000000800 */
[C---:B0-----:R-:W-:Y:S01]  /*23310*/  FADD.FTZ R15, R161.reuse, R15 ;  /* 0x0000000fa10f7221 */ /* 0x041fe20000010000 */
[----:B------:R-:W-:Y:S01]  /*23320*/  F2FP.F16.F32.PACK_AB R198, R161, R198 ;  /* 0x000000c6a1c6723e */ /* 0x000fe200000000ff */
[----:B------:R-:W-:Y:S02]  /*23330*/  WARPGROUP.DEPBAR.LE gsb0, 0x0 ;  /* 0x00008000000079c5 */ /* 0x000fe40000010000 */
[-CC-:B------:R-:W-:Y:S01]  /*23340*/  FFMA.FTZ R192, R152, R3.reuse, -R186.reuse ;  /* 0x0000000398c07223 */ /* 0x180fe200000108ba */
[-CC-:B------:R-:W-:Y:S01]  /*23350*/  FFMA.FTZ R152, R153, R3.reuse, -R186.reuse ;  /* 0x0000000399987223 */ /* 0x180fe200000108ba */
[-C--:B------:R-:W-:Y:S01]  /*23360*/  FMUL.FTZ R153, R4, R3.reuse ;  /* 0x0000000304997220 */ /* 0x080fe20000410000 */
[----:B------:R-:W-:-:S03]  /*23370*/  FFMA.FTZ R194, R156, R3, -R186 ;  /* 0x000000039cc27223 */ /* 0x000fc600000108ba */
        /* <DEDUP_REMOVED lines=8> */
[-C--:B------:R-:W-:Y:S01]  /*23400*/  FFMA.FTZ R156, R157, R3.reuse, -R153 ;  /* 0x000000039d9c7223 */ /* 0x080fe20000010899 */
[----:B------:R-:W-:Y:S01]  /*23410*/  @!P1 PRMT R157, RZ, 0x654, R11 ;  /* 0x00000654ff9d9816 */ /* 0x000fe2000000000b */
[-CC-:B------:R-:W-:Y:S01]  /*23420*/  FFMA.FTZ R201, R170, R3.reuse, -R153.reuse ;  /* 0x00000003aac97223 */ /* 0x180fe20000010899 */
[-CC-:B------:R-:W-:Y:S01]  /*23430*/  FFMA.FTZ R13, R171, R3.reuse, -R153.reuse ;  /* 0x00000003ab0d7223 */ /* 0x180fe20000010899 */
[-CC-:B------:R-:W-:Y:S01]  /*23440*/  FFMA.FTZ R203, R174, R3.reuse, -R153.reuse ;  /* 0x00000003aecb7223 */ /* 0x180fe20000010899 */
[----:B------:R1:W-:Y:S01]  /*23450*/  @!P1 SYNCS.ARRIVE.TRANS64.RED.A1T0 RZ, [R157+URZ], RZ ;  /* 0x000000ff9dff99a7 */ /* 0x0003e2000810043f */
[----:B------:R-:W2:Y:S01]  /*23460*/  MUFU.EX2 R10, R10 ;  /* 0x0000000a000a7308 */ /* 0x000ea20000000800 */
[-CC-:B------:R-:W-:Y:S01]  /*23470*/  FFMA.FTZ R175, R175, R3.reuse, -R153.reuse ;  /* 0x00000003afaf7223 */ /* 0x180fe20000010899 */
[-CC-:B------:R-:W-:Y:S01]  /*23480*/  FFMA.FTZ R197, R162, R3.reuse, -R153.reuse ;  /* 0x00000003a2c57223 */ /* 0x180fe20000010899 */
[-CC-:B------:R-:W-:Y:S01]  /*23490*/  FFMA.FTZ R163, R163, R3.reuse, -R153.reuse ;  /* 0x00000003a3a37223 */ /* 0x180fe20000010899 */
[-CC-:B------:R-:W-:Y:S01]  /*234a0*/  FFMA.FTZ R199, R166, R3.reuse, -R153.reuse ;  /* 0x00000003a6c77223 */ /* 0x180fe20000010899 */
[-CC-:B------:R-:W-:Y:S01]  /*234b0*/  FFMA.FTZ R193, R154, R3.reuse, -R153.reuse ;  /* 0x000000039ac17223 */ /* 0x180fe20000010899 */
[-C--:B------:R-:W-:Y:S01]  /*234c0*/  FFMA.FTZ R155, R155, R3.reuse, -R153 ;  /* 0x000000039b9b7223 */ /* 0x080fe20000010899 */
[----:B------:R3:W-:Y:S01]  /*234d0*/  @!P1 SYNCS.ARRIVE.TRANS64.RED.A1T0 RZ, [R9+URZ], RZ ;  /* 0x000000ff09ff99a7 */ /* 0x0007e2000810043f */
[----:B------:R-:W4:Y:S01]  /*234e0*/  MUFU.EX2 R211, R211 ;  /* 0x000000d300d37308 */ /* 0x000f220000000800 */
[----:B0-----:R-:W-:Y:S01]  /*234f0*/  FFMA.FTZ R14, R2, R14, R209 ;  /* 0x0000000e020e7223 */ /* 0x001fe200000100d1 */
[----:B------:R-:W-:-:S06]  /*23500*/  FFMA.FTZ R158, R158, R3, -R153 ;  /* 0x000000039e9e7223 */ /* 0x000fcc0000010899 */
[----:B------:R-:W1:Y:S01]  /*23510*/  MUFU.EX2 R164, R164 ;  /* 0x000000a400a47308 */ /* 0x000e620000000800 */
[C---:B--2---:R-:W-:Y:S01]  /*23520*/  FADD.FTZ R14, R10.reuse, R14 ;  /* 0x0000000e0a0e7221 */ /* 0x044fe20000010000 */
[----:B------:R-:W-:-:S06]  /*23530*/  F2FP.F16.F32.PACK_AB R209, R10, R209 ;  /* 0x000000d10ad1723e */ /* 0x000fcc00000000ff */
[----:B------:R-:W0:Y:S01]  /*23540*/  MUFU.EX2 R205, R205 ;  /* 0x000000cd00cd7308 */ /* 0x000e220000000800 */
[----:B----4-:R-:W-:-:S07]  /*23550*/  FADD.FTZ R14, R211, R14 ;  /* 0x0000000ed30e7221 */ /* 0x010fce0000010000 */
[----:B------:R-:W2:Y:S01]  /*23560*/  MUFU.EX2 R12, R12 ;  /* 0x0000000c000c7308 */ /* 0x000ea20000000800 */
[C---:B-1----:R-:W-:Y:S01]  /*23570*/  FADD.FTZ R157, R164.reuse, R14 ;  /* 0x0000000ea49d7221 */ /* 0x042fe20000010000 */
[-CC-:B------:R-:W-:Y:S01]  /*23580*/  FFMA.FTZ R14, R167, R3.reuse, -R153.reuse ;  /* 0x00000003a70e7223 */ /* 0x180fe20000010899 */
[----:B------:R-:W-:Y:S01]  /*23590*/  FFMA.FTZ R153, R159, R3, -R153 ;  /* 0x000000039f997223 */ /* 0x000fe20000010899 */
[----:B------:R-:W-:-:S04]  /*235a0*/  F2FP.F16.F32.PACK_AB R211, R164, R211 ;  /* 0x000000d3a4d3723e */ /* 0x000fc800000000ff */
        /* <DEDUP_REMOVED lines=17> */
[----:B---3--:R-:W0:Y:S01]  /*236c0*/  MUFU.EX2 R9, R163 ;  /* 0x000000a300097308 */ /* 0x008e220000000800 */
[C---:B--2---:R-:W-:Y:S01]  /*236d0*/  FADD.FTZ R157, R11.reuse, R157 ;  /* 0x0000009d0b9d7221 */ /* 0x044fe20000010000 */
[----:B------:R-:W-:-:S06]  /*236e0*/  F2FP.F16.F32.PACK_AB R203, R11, R203 ;  /* 0x000000cb0bcb723e */ /* 0x000fcc00000000ff */
[----:B------:R-:W2:Y:S01]  /*236f0*/  MUFU.EX2 R199, R199 ;  /* 0x000000c700c77308 */ /* 0x000ea20000000800 */
[----:B-1----:R-:W-:-:S07]  /*23700*/  FADD.FTZ R157, R197, R157 ;  /* 0x0000009dc59d7221 */ /* 0x002fce0000010000 */
[----:B------:R-:W1:Y:S01]  /*23710*/  MUFU.EX2 R14, R14 ;  /* 0x0000000e000e7308 */ /* 0x000e620000000800 */
[C---:B0-----:R-:W-:Y:S01]  /*23720*/  FADD.FTZ R157, R9.reuse, R157 ;  /* 0x0000009d099d7221 */ /* 0x041fe20000010000 */
[----:B------:R-:W-:Y:S02]  /*23730*/  F2FP.F16.F32.PACK_AB R197, R9, R197 ;  /* 0x000000c509c5723e */ /* 0x000fe400000000ff */
[----:B------:R-:W-:-:S04]  /*23740*/  MOV R9, R219 ;  /* 0x000000db00097202 */ /* 0x000fc80000000f00 */
        /* <DEDUP_REMOVED lines=8> */
[----:B--2---:R-:W-:-:S07]  /*237d0*/  FADD.FTZ R10, R193, R10 ;  /* 0x0000000ac10a7221 */ /* 0x004fce0000010000 */
[----:B------:R-:W2:Y:S01]  /*237e0*/  MUFU.EX2 R194, R194 ;  /* 0x000000c200c27308 */ /* 0x000ea20000000800 */
[C---:B-1----:R-:W-:Y:S01]  /*237f0*/  FADD.FTZ R15, R152.reuse, R15 ;  /* 0x0000000f980f7221 */ /* 0x042fe20000010000 */
[----:B------:R-:W-:-:S06]  /*23800*/  F2FP.F16.F32.PACK_AB R192, R152, R192 ;  /* 0x000000c098c0723e */ /* 0x000fcc00000000ff */
[----:B------:R-:W1:Y:S01]  /*23810*/  MUFU.EX2 R158, R158 ;  /* 0x0000009e009e7308 */ /* 0x000e620000000800 */
[C---:B0-----:R-:W-:Y:S01]  /*23820*/  FADD.FTZ R7, R155.reuse, R10 ;  /* 0x0000000a9b077221 */ /* 0x041fe20000010000 */
[----:B------:R-:W-:Y:S01]  /*23830*/  F2FP.F16.F32.PACK_AB R193, R155, R193 ;  /* 0x000000c19bc1723e */ /* 0x000fe200000000ff */
[----:B------:R-:W-:-:S05]  /*23840*/  IMAD.MOV.U32 R10, RZ, RZ, R214 ;  /* 0x000000ffff0a7224 */ /* 0x000fca00078e00d6 */
[----:B------:R-:W0:Y:S01]  /*23850*/  MUFU.EX2 R153, R153 ;  /* 0x0000009900997308 */ /* 0x000e220000000800 */
[----:B--2---:R-:W-:Y:S01]  /*23860*/  FADD.FTZ R15, R194, R15 ;  /* 0x0000000fc20f7221 */ /* 0x004fe20000010000 */
[----:B------:R-:W-:-:S03]  /*23870*/  F2FP.F16.F32.PACK_AB R194, R6, R194 ;  /* 0x000000c206c2723e */ /* 0x000fc600000000ff */
[----:B------:R-:W-:Y:S01]  /*23880*/  FADD.FTZ R15, R6, R15 ;  /* 0x0000000f060f7221 */ /* 0x000fe20000010000 */
[----:B------:R-:W-:Y:S02]  /*23890*/  IMAD.MOV.U32 R6, RZ, RZ, R4 ;  /* 0x000000ffff067224 */ /* 0x000fe400078e0004 */
[----:B-1----:R-:W-:Y:S01]  /*238a0*/  FADD.FTZ R14, R158, R7 ;  /* 0x000000079e0e7221 */ /* 0x002fe20000010000 */
[----:B------:R-:W-:-:S03]  /*238b0*/  MOV R7, R5 ;  /* 0x0000000500077202 */ /* 0x000fc60000000f00 */
[C---:B0-----:R-:W-:Y:S01]  /*238c0*/  FADD.FTZ R14, R153.reuse, R14 ;  /* 0x0000000e990e7221 */ /* 0x041fe20000010000 */
[----:B------:R-:W-:Y:S01]  /*238d0*/  F2FP.F16.F32.PACK_AB R195, R153, R158 ;  /* 0x0000009e99c3723e */ /* 0x000fe200000000ff */
[----:B------:R-:W-:Y:S06]  /*238e0*/  @P2 BRA `(.L_x_2550) ;  /* 0xffffffb000a42947 */ /* 0x000fec000383ffff */
.L_x_2539:
[----:B------:R-:W-:Y:S05]  /*238f0*/  BSYNC B0 ;  /* 0x0000000000007941 */ /* 0x000fea0003800000 */
.L_x_2538:
        /* <DEDUP_REMOVED lines=131> */
.L_x_2551:
[----:B------:R-:W-:Y:S01]  /*24130*/  IMAD R0, R214, 0x8, R16 ;  /* 0x00000008d6007824 */ /* 0x000fe200078e0210 */
[----:B------:R-:W-:-:S04]  /*24140*/  SHF.L.U32 R7, R219, 0x1f, RZ ;  /* 0x0000001fdb077819 */ /* 0x000fc800000006ff */
[----:B------:R0:W1:Y:S01]  /*24150*/  SYNCS.PHASECHK.TRANS64.TRYWAIT P2, [R0+URZ+0x38850], R7 ;  /* 0x03885007000075a7 */ /* 0x000062000804017f */
[----:B------:R-:W-:Y:S05]  /*24160*/  @!P0 BRA `(.L_x_2552) ;  /* 0x0000000000048947 */ /* 0x000fea0003800000 */
[----:B------:R-:W-:Y:S01]  /*24170*/  BPT.TRAP 0x1 ;  /* 0x000000040000795c */ /* 0x000fe20000300000 */
.L_x_2552:
        /* <DEDUP_REMOVED lines=9> */
.L_x_2554:
[----:B------:R-:W-:Y:S05]  /*24210*/  BSYNC B0 ;  /* 0x0000000000007941 */ /* 0x000fea0003800000 */
.L_x_2553:
[----:B01----:R-:W-:Y:S01]  /*24220*/  IMAD.MOV.U32 R7, RZ, RZ, 0x40000040 ;  /* 0x40000040ff077424 */ /* 0x003fe200078e00ff */
[----:B------:R-:W-:Y:S01]  /*24230*/  MOV R6, R2 ;  /* 0x0000000200067202 */ /* 0x000fe20000000f00 */
[----:B------:R-:W2:Y:S01]  /*24240*/  LDL.LU R16, [R1+0x84] ;  /* 0x0000840001107983 */ /* 0x000ea20000300800 */
[----:B------:R-:W-:Y:S01]  /*24250*/  WARPGROUP.ARRIVE ;  /* 0x00000000000079c5 */ /* 0x000fe20000000000 */
[----:B------:R-:W-:Y:S01]  /*24260*/  VIADD R214, R214, 0x1 ;  /* 0x00000001d6d67836 */ /* 0x000fe20000000000 */
[----:B------:R-:W-:Y:S01]  /*24270*/  R2UR UR6, R6 ;  /* 0x00000000060672ca */ /* 0x000fe200000e0000 */
[----:B------:R-:W-:Y:S01]  /*24280*/  VIADD R6, R2, 0x80 ;  /* 0x0000008002067836 */ /* 0x000fe20000000000 */
[----:B------:R-:W-:Y:S01]  /*24290*/  R2UR UR7, R7 ;  /* 0x00000000070772ca */ /* 0x000fe200000e0000 */
[----:B------:R-:W-:Y:S01]  /*242a0*/  @!P1 VIADD R11, R0, 0x38860 ;  /* 0x00038860000b9836 */ /* 0x000fe20000000000 */
[----:B------:R-:W-:Y:S02]  /*242b0*/  MOV R7, 0x40000040 ;  /* 0x4000004000077802 */ /* 0x000fe40000000f00 */
[----:B------:R-:W-:-:S02]  /*242c0*/  ISETP.NE.AND P2, PT, R214, 0x2, PT ;  /* 0x00000002d600780c */ /* 0x000fc40003f45270 */
[----:B------:R-:W-:Y:S02]  /*242d0*/  @!P1 PRMT R11, RZ, 0x654, R11 ;  /* 0x00000654ff0b9816 */ /* 0x000fe4000000000b */
[----:B------:R-:W-:Y:S02]  /*242e0*/  MOV R0, 0xff800000 ;  /* 0xff80000000007802 */ /* 0x000fe40000000f00 */
[----:B------:R-:W-:-:S03]  /*242f0*/  SEL R214, R214, RZ, P2 ;  /* 0x000000ffd6d67207 */ /* 0x000fc60001000000 */
[----:B------:R-:W-:Y:S01]  /*24300*/  HGMMA.64x256x16.F32 R24, R208, gdesc[UR4].tnspB, R24, gsb0 ;  /* 0x43e00004d0187df0 */ /* 0x000fe20008000818 */
[----:B------:R-:W-:Y:S01]  /*24310*/  R2UR UR6, R6 ;  /* 0x00000000060672ca */ /* 0x000fe200000e0000 */
[----:B------:R-:W-:Y:S01]  /*24320*/  VIADD R6, R2, 0x100 ;  /* 0x0000010002067836 */ /* 0x000fe20000000000 */
[----:B------:R-:W-:Y:S01]  /*24330*/  R2UR UR7, R7 ;  /* 0x00000000070772ca */ /* 0x000fe200000e0000 */
[----:B------:R-:W-:Y:S01]  /*24340*/  IMAD.MOV.U32 R7, RZ, RZ, 0x40000040 ;  /* 0x40000040ff077424 */ /* 0x000fe200078e00ff */
[----:B------:R-:W-:Y:S02]  /*24350*/  WARPGROUP.DEPBAR.LE gsb0, 0x0 ;  /* 0x00008000000079c5 */ /* 0x000fe40000010000 */
[----:B------:R-:W-:-:S15]  /*24360*/  WARPGROUP.ARRIVE ;  /* 0x00000000000079c5 */ /* 0x000fde0000000000 */
[----:B------:R-:W-:-:S06]  /*24370*/  NOP ;  /* 0x0000000000007918 */ /* 0x000fcc0000000000 */
[----:B------:R-:W-:Y:S01]  /*24380*/  HGMMA.64x256x16.F32 R24, R204, gdesc[UR4].tnspB, R24, gsb0 ;  /* 0x43e00004cc187df0 */ /* 0x000fe20008000818 */
[----:B------:R-:W-:Y:S02]  /*24390*/  R2UR UR6, R6 ;  /* 0x00000000060672ca */ /* 0x000fe400000e0000 */
[----:B------:R-:W-:Y:S01]  /*243a0*/  R2UR UR7, R7 ;  /* 0x00000000070772ca */ /* 0x000fe200000e0000 */
[----:B------:R-:W-:Y:S01]  /*243b0*/  IMAD.MOV.U32 R7, RZ, RZ, 0x40000040 ;  /* 0x40000040ff077424 */ /* 0x000fe200078e00ff */
[----:B------:R-:W-:Y:S01]  /*243c0*/  IADD3 R6, R2, 0x180, RZ ;  /* 0x0000018002067810 */ /* 0x000fe20007ffe0ff */
[----:B--2---:R-:W-:-:S05]  /*243d0*/  VIADD R16, R16, 0x1 ;  /* 0x0000000110107836 */ /* 0x004fca0000000000 */
[----:B------:R-:W-:Y:S01]  /*243e0*/  STL [R1+0x84], R16 ;  /* 0x0000841001007387 */ /* 0x000fe20000100800 */
[----:B------:R-:W-:Y:S02]  /*243f0*/  WARPGROUP.DEPBAR.LE gsb0, 0x0 ;  /* 0x00008000000079c5 */ /* 0x000fe40000010000 */
[----:B------:R-:W-:-:S14]  /*24400*/  WARPGROUP.ARRIVE ;  /* 0x00000000000079c5 */ /* 0x000fdc0000000000 */
[----:B------:R-:W-:Y:S01]  /*24410*/  HGMMA.64x256x16.F32 R24, R200, gdesc[UR4].tnspB, R24, gsb0 ;  /* 0x43e00004c8187df0 */ /* 0x000fe20008000818 */
[----:B------:R-:W-:Y:S01]  /*24420*/  R2UR UR6, R6 ;  /* 0x00000000060672ca */ /* 0x000fe200000e0000 */
[----:B------:R-:W-:Y:S01]  /*24430*/  VIADD R6, R2, 0x200 ;  /* 0x0000020002067836 */ /* 0x000fe20000000000 */
[----:B------:R-:W-:Y:S01]  /*24440*/  R2UR UR7, R7 ;  /* 0x00000000070772ca */ /* 0x000fe200000e0000 */
[----:B------:R-:W0:Y:S01]  /*24450*/  SHFL.BFLY PT, R2, R15, 0x2, 0x1f ;  /* 0x0c401f000f027f89 */ /* 0x000e2200000e0000 */
[----:B------:R-:W-:Y:S01]  /*24460*/  MOV R7, 0x40000040 ;  /* 0x4000004000077802 */ /* 0x000fe20000000f00 */
[----:B0-----:R-:W-:Y:S01]  /*24470*/  FADD.FTZ R2, R2, R15 ;  /* 0x0000000f02027221 */ /* 0x001fe20000010000 */
[----:B------:R-:W-:Y:S02]  /*24480*/  WARPGROUP.DEPBAR.LE gsb0, 0x0 ;  /* 0x00008000000079c5 */ /* 0x000fe40000010000 */
[----:B------:R-:W-:-:S15]  /*24490*/  WARPGROUP.ARRIVE ;  /* 0x00000000000079c5 */ /* 0x000fde0000000000 */
[----:B------:R-:W-:-:S04]  /*244a0*/  NOP ;  /* 0x0000000000007918 */ /* 0x000fc80000000000 */
[----:B------:R-:W-:Y:S01]  /*244b0*/  HGMMA.64x256x16.F32 R24, R196, gdesc[UR4].tnspB, R24, gsb0 ;  /* 0x43e00004c4187df0 */ /* 0x000fe20008000818 */
[----:B------:R-:W-:Y:S02]  /*244c0*/  R2UR UR6, R6 ;  /* 0x00000000060672ca */ /* 0x000fe400000e0000 */
[----:B------:R-:W-:Y:S02]  /*244d0*/  R2UR UR7, R7 ;  /* 0x00000000070772ca */ /* 0x000fe400000e0000 */
[----:B------:R-:W0:Y:S02]  /*244e0*/  SHFL.BFLY PT, R7, R14, 0x2, 0x1f ;  /* 0x0c401f000e077f89 */ /* 0x000e2400000e0000 */
[----:B0-----:R-:W-:Y:S02]  /*244f0*/  FADD.FTZ R6, R7, R14 ;  /* 0x0000000e07067221 */ /* 0x001fe40000010000 */
[----:B------:R-:W0:Y:S04]  /*24500*/  SHFL.BFLY PT, R7, R2, 0x1, 0x1f ;  /* 0x0c201f0002077f89 */ /* 0x000e2800000e0000 */
[----:B------:R-:W1:Y:S01]  /*24510*/  SHFL.BFLY PT, R9, R6, 0x1, 0x1f ;  /* 0x0c201f0006097f89 */ /* 0x000e6200000e0000 */
[----:B0-----:R-:W-:Y:S01]  /*24520*/  FADD.FTZ R12, R2, R7 ;  /* 0x00000007020c7221 */ /* 0x001fe20000010000 */
[----:B------:R-:W-:Y:S01]  /*24530*/  SEL R2, RZ, 0x1, P2 ;  /* 0x00000001ff027807 */ /* 0x000fe20001000000 */
[----:B-1----:R-:W-:-:S03]  /*24540*/  FADD.FTZ R13, R6, R9 ;  /* 0x00000009060d7221 */ /* 0x002fc60000010000 */
[----:B------:R-:W-:Y:S02]  /*24550*/  FSETP.NE.FTZ.AND P0, PT, R12, RZ, PT ;  /* 0x000000ff0c00720b */ /* 0x000fe40003f15000 */
[----:B------:R-:W-:Y:S02]  /*24560*/  CS2R R6, SRZ ;  /* 0x0000000000067805 */ /* 0x000fe4000001ff00 */
[----:B------:R-:W-:Y:S01]  /*24570*/  LOP3.LUT R219, R219, R2, RZ, 0x3c, !PT ;  /* 0x00000002dbdb7212 */ /* 0x000fe200078e3cff */
[----:B------:R-:W-:Y:S01]  /*24580*/  IMAD.MOV.U32 R2, RZ, RZ, -0x800000 ;  /* 0xff800000ff027424 */ /* 0x000fe200078e00ff */
[----:B------:R-:W-:-:S07]  /*24590*/  FSETP.NE.FTZ.AND P3, PT, R13, RZ, PT ;  /* 0x000000ff0d00720b */ /* 0x000fce0003f75000 */
        /* <DEDUP_REMOVED lines=144> */
.L_x_2414:
[----:B------:R-:W0:Y:S08]  /*24ea0*/  S2UR UR5, SR_CgaCtaId ;  /* 0x00000000000579c3 */ /* 0x000e300000008800 */
[----:B------:R-:W-:Y:S06]  /*24eb0*/  BAR.SYNC.DEFER_BLOCKING 0x5, 0x120 ;  /* 0x0144800000007b1d */ /* 0x000fec0000010000 */
[----:B------:R-:W-:Y:S01]  /*24ec0*/  UMOV UR4, 0x400 ;  /* 0x0000040000047882 */ /* 0x000fe20000000000 */
[----:B------:R-:W-:Y:S01]  /*24ed0*/  BSSY B0, `(.L_x_2556) ;  /* 0x000028a000007945 */ /* 0x000fe20003800000 */
[----:B0-----:R-:W-:-:S06]  /*24ee0*/  ULEA UR4, UR5, UR4, 0x18 ;  /* 0x0000000405047291 */ /* 0x001fcc000f8ec03f */
[----:B------:R-:W-:-:S05]  /*24ef0*/  MOV R16, UR4 ;  /* 0x0000000400107c02 */ /* 0x000fca0008000f00 */
[----:B------:R0:W1:Y:S01]  /*24f00*/  LDS.128 R224, [R16+0x388d0] ;  /* 0x0388d00010e07984 */ /* 0x0000620000000c00 */
[----:B------:R-:W-:Y:S06]  /*24f10*/  BAR.ARV 0x4, 0x120 ;  /* 0x0104800000007b1d */ /* 0x000fec0000002000 */
[----:B------:R-:W-:Y:S05]  /*24f20*/  @P0 BRA `(.L_x_2557) ;  /* 0x0000001c00480947 */ /* 0x000fea0003800000 */
[----:B------:R-:W2:Y:S04]  /*24f30*/  LDL R6, [R1+0x98] ;  /* 0x0000980001067983 */ /* 0x000ea80000100800 */
[----:B------:R-:W3:Y:S01]  /*24f40*/  LDL R180, [R1+0x78] ;  /* 0x0000780001b47983 */ /* 0x000ee20000100800 */
[----:B------:R-:W4:Y:S01]  /*24f50*/  S2R R55, SR_SWINHI ;  /* 0x0000000000377919 */ /* 0x000f220000002f00 */
[----:B------:R-:W-:Y:S01]  /*24f60*/  F2FP.F16.F32.PACK_AB R4, R25, R4 ;  /* 0x000000041904723e */ /* 0x000fe200000000ff */
[----:B------:R-:W-:Y:S01]  /*24f70*/  ULDC.64 UR4, c[0x0][0xbd8] ;  /* 0x0002f60000047ab9 */ /* 0x000fe20000000a00 */
[----:B------:R-:W3:Y:S01]  /*24f80*/  LDL R144, [R1+0x7c] ;  /* 0x00007c0001907983 */ /* 0x000ee20000100800 */
[----:B------:R-:W-:Y:S02]  /*24f90*/  MOV R20, R16 ;  /* 0x0000001000147202 */ /* 0x000fe40000000f00 */
[----:B----4-:R-:W-:-:S02]  /*24fa0*/  MOV R21, R55 ;  /* 0x0000003700157202 */ /* 0x010fc40000000f00 */
        /* <DEDUP_REMOVED lines=13> */
[----:B------:R-:W-:Y:S01]  /*25080*/  F2FP.F16.F32.PACK_AB R179, R151, R150 ;  /* 0x0000009697b3723e */ /* 0x000fe200000000ff */
[----:B------:R-:W-:Y:S01]  /*25090*/  IMAD.MOV.U32 R76, RZ, RZ, RZ ;  /* 0x000000ffff4c7224 */ /* 0x000fe200078e00ff */
[----:B------:R-:W-:Y:S01]  /*250a0*/  BAR.SYNC.DEFER_BLOCKING 0x1, 0x100 ;  /* 0x0044000000007b1d */ /* 0x000fe20000010000 */
[----:B--2---:R-:W-:-:S03]  /*250b0*/  IMAD.WIDE R120, R6, 0x2, R20 ;  /* 0x0000000206787825 */ /* 0x004fc600078e0214 */
[----:B------:R-:W-:-:S04]  /*250c0*/  IADD3 R6, P1, R120, 0x20, RZ ;  /* 0x0000002078067810 */ /* 0x000fc80007f3e0ff */
[----:B------:R-:W-:Y:S02]  /*250d0*/  LOP3.LUT R88, R6, 0x380, RZ, 0xc0, !PT ;  /* 0x0000038006587812 */ /* 0x000fe400078ec0ff */
[----:B------:R-:W-:Y:S02]  /*250e0*/  IADD3 R55, P0, R120, 0x40, RZ ;  /* 0x0000004078377810 */ /* 0x000fe40007f1e0ff */
[----:B------:R-:W-:Y:S02]  /*250f0*/  SHF.R.U64 R88, R88, 0x3, RZ ;  /* 0x0000000358587819 */ /* 0x000fe400000012ff */
[C---:B------:R-:W-:Y:S02]  /*25100*/  IADD3 R106, P2, R120.reuse, 0x4060, RZ ;  /* 0x00004060786a7810 */ /* 0x040fe40007f5e0ff */
[----:B------:R-:W-:Y:S02]  /*25110*/  IADD3 R80, P4, R120, 0x60, RZ ;  /* 0x0000006078507810 */ /* 0x000fe40007f9e0ff */
[----:B------:R-:W-:-:S02]  /*25120*/  LOP3.LUT R92, R55, 0x380, RZ, 0xc0, !PT ;  /* 0x00000380375c7812 */ /* 0x000fc400078ec0ff */
[----:B------:R-:W-:Y:S02]  /*25130*/  IADD3 R84, P3, R120, 0x4000, RZ ;  /* 0x0000400078547810 */ /* 0x000fe40007f7e0ff */
[----:B------:R-:W-:Y:S02]  /*25140*/  LOP3.LUT R88, R88, R6, RZ, 0x3c, !PT ;  /* 0x0000000658587212 */ /* 0x000fe400078e3cff */
[----:B------:R-:W-:Y:S01]  /*25150*/  LOP3.LUT R6, R106, 0x380, RZ, 0xc0, !PT ;  /* 0x000003806a067812 */ /* 0x000fe200078ec0ff */
[--C-:B------:R-:W-:Y:S01]  /*25160*/  IMAD.X R89, RZ, RZ, R121.reuse, P1 ;  /* 0x000000ffff597224 */ /* 0x100fe200008e0679 */
[----:B------:R-:W-:Y:S02]  /*25170*/  LOP3.LUT R96, R80, 0x380, RZ, 0xc0, !PT ;  /* 0x0000038050607812 */ /* 0x000fe400078ec0ff */
[----:B------:R-:W-:Y:S01]  /*25180*/  SHF.R.U64 R92, R92, 0x3, RZ ;  /* 0x000000035c5c7819 */ /* 0x000fe200000012ff */
[----:B------:R-:W-:Y:S01]  /*25190*/  IMAD.X R101, RZ, RZ, R121, P3 ;  /* 0x000000ffff657224 */ /* 0x000fe200018e0679 */
[----:B------:R-:W-:-:S02]  /*251a0*/  IADD3 R108, P1, R120, 0x8000, RZ ;  /* 0x00008000786c7810 */ /* 0x000fc40007f3e0ff */
[----:B------:R-:W-:Y:S02]  /*251b0*/  SHF.R.U64 R6, R6, 0x3, RZ ;  /* 0x0000000306067819 */ /* 0x000fe400000012ff */
[----:B------:R-:W-:Y:S02]  /*251c0*/  IADD3 R114, P3, R120, 0x8060, RZ ;  /* 0x0000806078727810 */ /* 0x000fe40007f7e0ff */
[----:B------:R-:W-:Y:S02]  /*251d0*/  SHF.R.U64 R96, R96, 0x3, RZ ;  /* 0x0000000360607819 */ /* 0x000fe400000012ff */
[C---:B------:R-:W-:Y:S02]  /*251e0*/  LOP3.LUT R81, R120.reuse, 0x380, RZ, 0xc0, !PT ;  /* 0x0000038078517812 */ /* 0x040fe400078ec0ff */
[C---:B------:R-:W-:Y:S02]  /*251f0*/  IADD3 R102, P6, R120.reuse, 0x4020, RZ ;  /* 0x0000402078667810 */ /* 0x040fe40007fde0ff */
[----:B------:R-:W-:-:S02]  /*25200*/  IADD3 R104, P5, R120, 0x4040, RZ ;  /* 0x0000404078687810 */ /* 0x000fc40007fbe0ff */
[----:B------:R-:W-:Y:S02]  /*25210*/  LOP3.LUT R100, R84, 0x380, RZ, 0xc0, !PT ;  /* 0x0000038054647812 */ /* 0x000fe400078ec0ff */
[----:B------:R-:W-:Y:S02]  /*25220*/  LOP3.LUT R92, R92, R55, RZ, 0x3c, !PT ;  /* 0x000000375c5c7212 */ /* 0x000fe400078e3cff */
[----:B------:R-:W-:Y:S02]  /*25230*/  LOP3.LUT R55, R108, 0x380, RZ, 0xc0, !PT ;  /* 0x000003806c377812 */ /* 0x000fe400078ec0ff */
[----:B------:R-:W-:Y:S02]  /*25240*/  LOP3.LUT R106, R6, R106, RZ, 0x3c, !PT ;  /* 0x0000006a066a7212 */ /* 0x000fe400078e3cff */
[----:B------:R-:W-:Y:S02]  /*25250*/  LOP3.LUT R96, R96, R80, RZ, 0x3c, !PT ;  /* 0x0000005060607212 */ /* 0x000fe400078e3cff */
[----:B------:R-:W-:Y:S01]  /*25260*/  LOP3.LUT R6, R114, 0x380, RZ, 0xc0, !PT ;  /* 0x0000038072067812 */ /* 0x000fe200078ec0ff */
[----:B------:R-:W-:Y:S01]  /*25270*/  IMAD.X R103, RZ, RZ, R121, P6 ;  /* 0x000000ffff677224 */ /* 0x000fe200030e0679 */
[----:B------:R-:W-:-:S02]  /*25280*/  SHF.R.U64 R81, R81, 0x3, RZ ;  /* 0x0000000351517819 */ /* 0x000fc400000012ff */
[----:B------:R-:W-:Y:S02]  /*25290*/  SHF.R.U64 R100, R100, 0x3, RZ ;  /* 0x0000000364647819 */ /* 0x000fe400000012ff */
[----:B------:R-:W-:Y:S01]  /*252a0*/  LOP3.LUT R80, R104, 0x380, RZ, 0xc0, !PT ;  /* 0x0000038068507812 */ /* 0x000fe200078ec0ff */
[--C-:B------:R-:W-:Y:S01]  /*252b0*/  IMAD.X R93, RZ, RZ, R121.reuse, P0 ;  /* 0x000000ffff5d7224 */ /* 0x100fe200000e0679 */
[----:B------:R-:W-:Y:S01]  /*252c0*/  SHF.R.U64 R55, R55, 0x3, RZ ;  /* 0x0000000337377819 */ /* 0x000fe200000012ff */
[--C-:B------:R-:W-:Y:S01]  /*252d0*/  IMAD.X R107, RZ, RZ, R121.reuse, P2 ;  /* 0x000000ffff6b7224 */ /* 0x100fe200010e0679 */
[-C--:B------:R-:W-:Y:S01]  /*252e0*/  IADD3.X R97, RZ, R121.reuse, RZ, P4, !PT ;  /* 0x00000079ff617210 */ /* 0x080fe200027fe4ff */
[----:B------:R-:W-:Y:S01]  /*252f0*/  IMAD.X R109, RZ, RZ, R121, P1 ;  /* 0x000000ffff6d7224 */ /* 0x000fe200008e0679 */
[----:B------:R-:W-:Y:S02]  /*25300*/  IADD3 R116, P6, R120, 0xc000, RZ ;  /* 0x0000c00078747810 */ /* 0x000fe40007fde0ff */
[----:B------:R-:W-:-:S02]  /*25310*/  IADD3.X R105, RZ, R121, RZ, P5, !PT ;  /* 0x00000079ff697210 */ /* 0x000fc40002ffe4ff */
[C---:B------:R-:W-:Y:S02]  /*25320*/  IADD3 R110, P0, R120.reuse, 0x8020, RZ ;  /* 0x00008020786e7810 */ /* 0x040fe40007f1e0ff */
[C---:B------:R-:W-:Y:S02]  /*25330*/  IADD3 R112, P4, R120.reuse, 0x8040, RZ ;  /* 0x0000804078707810 */ /* 0x040fe40007f9e0ff */
[C---:B------:R-:W-:Y:S02]  /*25340*/  IADD3 R26, P5, R120.reuse, 0xc020, RZ ;  /* 0x0000c020781a7810 */ /* 0x040fe40007fbe0ff */
[C---:B------:R-:W-:Y:S02]  /*25350*/  IADD3 R30, P2, R120.reuse, 0xc040, RZ ;  /* 0x0000c040781e7810 */ /* 0x040fe40007f5e0ff */
[----:B------:R-:W-:Y:S02]  /*25360*/  IADD3 R42, P1, R120, 0xc060, RZ ;  /* 0x0000c060782a7810 */ /* 0x000fe40007f3e0ff */
[----:B------:R-:W-:-:S02]  /*25370*/  SHF.R.U64 R6, R6, 0x3, RZ ;  /* 0x0000000306067819 */ /* 0x000fc400000012ff */
[----:B------:R-:W-:Y:S02]  /*25380*/  LOP3.LUT R120, R81, R120, RZ, 0x3c, !PT ;  /* 0x0000007851787212 */ /* 0x000fe400078e3cff */
[----:B------:R-:W-:Y:S02]  /*25390*/  LOP3.LUT R100, R100, R84, RZ, 0x3c, !PT ;  /* 0x0000005464647212 */ /* 0x000fe400078e3cff */
[----:B------:R-:W-:Y:S02]  /*253a0*/  SHF.R.U64 R80, R80, 0x3, RZ ;  /* 0x0000000350507819 */ /* 0x000fe400000012ff */
[----:B------:R-:W-:Y:S02]  /*253b0*/  LOP3.LUT R84, R102, 0x380, RZ, 0xc0, !PT ;  /* 0x0000038066547812 */ /* 0x000fe400078ec0ff */
[----:B------:R-:W-:Y:S02]  /*253c0*/  LOP3.LUT R108, R55, R108, RZ, 0x3c, !PT ;  /* 0x0000006c376c7212 */ /* 0x000fe400078e3cff */
[----:B------:R-:W-:-:S02]  /*253d0*/  LOP3.LUT R55, R116, 0x380, RZ, 0xc0, !PT ;  /* 0x0000038074377812 */ /* 0x000fc400078ec0ff */
[----:B------:R-:W-:Y:S02]  /*253e0*/  LOP3.LUT R114, R6, R114, RZ, 0x3c, !PT ;  /* 0x0000007206727212 */ /* 0x000fe400078e3cff */
[----:B------:R-:W-:Y:S02]  /*253f0*/  LOP3.LUT R104, R80, R104, RZ, 0x3c, !PT ;  /* 0x0000006850687212 */ /* 0x000fe400078e3cff */
[----:B------:R-:W-:Y:S02]  /*25400*/  MOV R120, R120 ;  /* 0x0000007800787202 */ /* 0x000fe40000000f00 */
[----:B------:R-:W-:Y:S02]  /*25410*/  F2FP.F16.F32.PACK_AB R6, R29, R8 ;  /* 0x000000081d06723e */ /* 0x000fe400000000ff */
[----:B------:R-:W-:Y:S02]  /*25420*/  SHF.R.U64 R84, R84, 0x3, RZ ;  /* 0x0000000354547819 */ /* 0x000fe400000012ff */
[----:B------:R-:W-:-:S02]  /*25430*/  LOP3.LUT R80, R110, 0x380, RZ, 0xc0, !PT ;  /* 0x000003806e507812 */ /* 0x000fc400078ec0ff */
[----:B------:R-:W-:Y:S02]  /*25440*/  SHF.R.U64 R55, R55, 0x3, RZ ;  /* 0x0000000337377819 */ /* 0x000fe400000012ff */
[----:B------:R-:W-:Y:S02]  /*25450*/  LOP3.LUT R25, R26, 0x380, RZ, 0xc0, !PT ;  /* 0x000003801a197812 */ /* 0x000fe400078ec0ff */
[----:B------:R-:W-:Y:S01]  /*25460*/  LOP3.LUT R27, R30, 0x380, RZ, 0xc0, !PT ;  /* 0x000003801e1b7812 */ /* 0x000fe200078ec0ff */
[----:B------:R2:W-:Y:S01]  /*25470*/  STSM.16.M88.4 [R120], R4 ;  /* 0x0000000478007844 */ /* 0x0005e20000000200 */
[----:B------:R-:W-:Y:S02]  /*25480*/  LOP3.LUT R102, R84, R102, RZ, 0x3c, !PT ;  /* 0x0000006654667212 */ /* 0x000fe400078e3cff */
[----:B------:R-:W-:Y:S02]  /*25490*/  SHF.R.U64 R80, R80, 0x3, RZ ;  /* 0x0000000350507819 */ /* 0x000fe400000012ff */
[----:B------:R-:W-:-:S02]  /*254a0*/  LOP3.LUT R84, R112, 0x380, RZ, 0xc0, !PT ;  /* 0x0000038070547812 */ /* 0x000fc400078ec0ff */
[----:B------:R-:W-:Y:S02]  /*254b0*/  LOP3.LUT R116, R55, R116, RZ, 0x3c, !PT ;  /* 0x0000007437747212 */ /* 0x000fe400078e3cff */
[----:B------:R-:W-:Y:S02]  /*254c0*/  SHF.R.U64 R25, R25, 0x3, RZ ;  /* 0x0000000319197819 */ /* 0x000fe400000012ff */
[----:B------:R-:W-:Y:S02]  /*254d0*/  SHF.R.U64 R27, R27, 0x3, RZ ;  /* 0x000000031b1b7819 */ /* 0x000fe400000012ff */
[----:B------:R-:W-:Y:S02]  /*254e0*/  MOV R88, R88 ;  /* 0x0000005800587202 */ /* 0x000fe40000000f00 */
[----:B------:R-:W-:Y:S02]  /*254f0*/  LOP3.LUT R55, R42, 0x380, RZ, 0xc0, !PT ;  /* 0x000003802a377812 */ /* 0x000fe400078ec0ff */
[----:B--2---:R-:W-:-:S02]  /*25500*/  F2FP.F16.F32.PACK_AB R4, R33, R10 ;  /* 0x0000000a2104723e */ /* 0x004fc400000000ff */
[----:B------:R-:W-:Y:S02]  /*25510*/  F2FP.F16.F32.PACK_AB R5, R35, R34 ;  /* 0x000000222305723e */ /* 0x000fe400000000ff */
[----:B------:R-:W-:Y:S02]  /*25520*/  F2FP.F16.F32.PACK_AB R6, R37, R12 ;  /* 0x0000000c2506723e */ /* 0x000fe400000000ff */
[----:B------:R-:W-:Y:S02]  /*25530*/  F2FP.F16.F32.PACK_AB R7, R39, R38 ;  /* 0x000000262707723e */ /* 0x000fe400000000ff */
[----:B------:R-:W-:Y:S02]  /*25540*/  MOV R92, R92 ;  /* 0x0000005c005c7202 */ /* 0x000fe40000000f00 */
[----:B------:R-:W-:Y:S02]  /*25550*/  F2FP.F16.F32.PACK_AB R8, R41, R14 ;  /* 0x0000000e2908723e */ /* 0x000fe400000000ff */
[----:B------:R-:W-:-:S02]  /*25560*/  F2FP.F16.F32.PACK_AB R10, R45, R24 ;  /* 0x000000182d0a723e */ /* 0x000fc400000000ff */
[----:B------:R-:W-:Y:S01]  /*25570*/  LOP3.LUT R110, R80, R110, RZ, 0x3c, !PT ;  /* 0x0000006e506e7212 */ /* 0x000fe200078e3cff */
[----:B------:R2:W-:Y:S01]  /*25580*/  STSM.16.M88.4 [R88], R4 ;  /* 0x0000000458007844 */ /* 0x0005e20000000200 */
[----:B------:R-:W-:Y:S02]  /*25590*/  SHF.R.U64 R84, R84, 0x3, RZ ;  /* 0x0000000354547819 */ /* 0x000fe400000012ff */
[----:B------:R-:W-:Y:S02]  /*255a0*/  LOP3.LUT R118, R25, R26, RZ, 0x3c, !PT ;  /* 0x0000001a19767212 */ /* 0x000fe400078e3cff */
[----:B------:R-:W-:Y:S02]  /*255b0*/  LOP3.LUT R80, R27, R30, RZ, 0x3c, !PT ;  /* 0x0000001e1b507212 */ /* 0x000fe400078e3cff */
[----:B------:R-:W-:Y:S02]  /*255c0*/  MOV R96, R96 ;  /* 0x0000006000607202 */ /* 0x000fe40000000f00 */
[----:B------:R-:W-:-:S02]  /*255d0*/  F2FP.F16.F32.PACK_AB R12, R49, R157 ;  /* 0x0000009d310c723e */ /* 0x000fc400000000ff */
[----:B------:R-:W-:Y:S01]  /*255e0*/  F2FP.F16.F32.PACK_AB R14, R53, R158 ;  /* 0x0000009e350e723e */ /* 0x000fe200000000ff */
[----:B------:R4:W-:Y:S01]  /*255f0*/  STSM.16.M88.4 [R92], R8 ;  /* 0x000000085c007844 */ /* 0x0009e20000000200 */
[----:B------:R-:W-:Y:S02]  /*25600*/  SHF.R.U64 R55, R55, 0x3, RZ ;  /* 0x0000000337377819 */ /* 0x000fe400000012ff */
[----:B------:R-:W-:Y:S02]  /*25610*/  MOV R100, R100 ;  /* 0x0000006400647202 */ /* 0x000fe40000000f00 */
[----:B------:R-:W-:Y:S02]  /*25620*/  F2FP.F16.F32.PACK_AB R24, R57, R159 ;  /* 0x0000009f3918723e */ /* 0x000fe400000000ff */
[----:B------:R-:W-:Y:S02]  /*25630*/  F2FP.F16.F32.PACK_AB R25, R59, R58 ;  /* 0x0000003a3b19723e */ /* 0x000fe400000000ff */
[----:B------:R-:W-:-:S02]  /*25640*/  F2FP.F16.F32.PACK_AB R26, R61, R160 ;  /* 0x000000a03d1a723e */ /* 0x000fc400000000ff */
[----:B------:R-:W-:Y:S01]  /*25650*/  F2FP.F16.F32.PACK_AB R27, R63, R62 ;  /* 0x0000003e3f1b723e */ /* 0x000fe200000000ff */
[--C-:B------:R-:W-:Y:S01]  /*25660*/  IMAD.X R113, RZ, RZ, R121.reuse, P4 ;  /* 0x000000ffff717224 */ /* 0x100fe200020e0679 */
[----:B------:R-:W-:Y:S02]  /*25670*/  MOV R102, R102 ;  /* 0x0000006600667202 */ /* 0x000fe40000000f00 */
[----:B--2---:R-:W-:Y:S02]  /*25680*/  F2FP.F16.F32.PACK_AB R4, R65, R161 ;  /* 0x000000a14104723e */ /* 0x004fe400000000ff */
[----:B------:R-:W-:Y:S02]  /*25690*/  F2FP.F16.F32.PACK_AB R5, R67, R66 ;  /* 0x000000424305723e */ /* 0x000fe400000000ff */
[----:B------:R-:W-:Y:S02]  /*256a0*/  F2FP.F16.F32.PACK_AB R6, R69, R162 ;  /* 0x000000a24506723e */ /* 0x000fe400000000ff */
[----:B------:R-:W-:Y:S01]  /*256b0*/  F2FP.F16.F32.PACK_AB R7, R71, R70 ;  /* 0x000000464707723e */ /* 0x000fe200000000ff */
[----:B------:R-:W-:Y:S01]  /*256c0*/  IMAD.X R115, RZ, RZ, R121, P3 ;  /* 0x000000ffff737224 */ /* 0x000fe200018e0679 */
[----:B------:R-:W-:-:S02]  /*256d0*/  IADD3.X R111, RZ, R121, RZ, P0, !PT ;  /* 0x00000079ff6f7210 */ /* 0x000fc400007fe4ff */
[----:B------:R-:W-:Y:S02]  /*256e0*/  MOV R104, R104 ;  /* 0x0000006800687202 */ /* 0x000fe40000000f00 */
[----:B----4-:R-:W-:Y:S02]  /*256f0*/  F2FP.F16.F32.PACK_AB R8, R73, R163 ;  /* 0x000000a34908723e */ /* 0x010fe400000000ff */
[----:B------:R-:W-:Y:S02]  /*25700*/  F2FP.F16.F32.PACK_AB R9, R75, R74 ;  /* 0x0000004a4b09723e */ /* 0x000fe400000000ff */
[----:B------:R-:W-:Y:S02]  /*25710*/  F2FP.F16.F32.PACK_AB R10, R77, R164 ;  /* 0x000000a44d0a723e */ /* 0x000fe400000000ff */
[----:B------:R-:W-:Y:S01]  /*25720*/  F2FP.F16.F32.PACK_AB R11, R79, R78 ;  /* 0x0000004e4f0b723e */ /* 0x000fe200000000ff */
[----:B------:R-:W-:Y:S01]  /*25730*/  STSM.16.M88.4 [R96], R12 ;  /* 0x0000000c60007844 */ /* 0x000fe20000000200 */
[----:B------:R-:W-:-:S02]  /*25740*/  LOP3.LUT R112, R84, R112, RZ, 0x3c, !PT ;  /* 0x0000007054707212 */ /* 0x000fc400078e3cff */
[----:B------:R-:W-:Y:S01]  /*25750*/  LOP3.LUT R84, R55, R42, RZ, 0x3c, !PT ;  /* 0x0000002a37547212 */ /* 0x000fe200078e3cff */
[----:B------:R-:W-:Y:S01]  /*25760*/  STSM.16.M88.4 [R100], R24 ;  /* 0x0000001864007844 */ /* 0x000fe20000000200 */
[----:B------:R-:W-:Y:S02]  /*25770*/  MOV R106, R106 ;  /* 0x0000006a006a7202 */ /* 0x000fe40000000f00 */
[----:B------:R-:W-:Y:S02]  /*25780*/  F2FP.F16.F32.PACK_AB R29, R83, R82 ;  /* 0x00000052531d723e */ /* 0x000fe400000000ff */
[----:B------:R-:W-:Y:S01]  /*25790*/  F2FP.F16.F32.PACK_AB R30, R40, R166 ;  /* 0x000000a6281e723e */ /* 0x000fe200000000ff */
[----:B------:R2:W-:Y:S01]  /*257a0*/  STSM.16.M88.4 [R102], R4 ;  /* 0x0000000466007844 */ /* 0x0005e20000000200 */
[----:B------:R-:W-:Y:S02]  /*257b0*/  MOV R108, R108 ;  /* 0x0000006c006c7202 */ /* 0x000fe40000000f00 */
        /* <DEDUP_REMOVED lines=8> */
[----:B------:R-:W-:Y:S02]  /*25840*/  MOV R112, R112 ;  /* 0x0000007000707202 */ /* 0x000fe40000000f00 */
[----:B--2---:R-:W-:Y:S02]  /*25850*/  F2FP.F16.F32.PACK_AB R4, R152, R171 ;  /* 0x000000ab9804723e */ /* 0x004fe400000000ff */
[----:B------:R-:W-:Y:S02]  /*25860*/  F2FP.F16.F32.PACK_AB R5, R44, R36 ;  /* 0x000000242c05723e */ /* 0x000fe400000000ff */
[----:B------:R-:W-:Y:S02]  /*25870*/  F2FP.F16.F32.PACK_AB R6, R153, R172 ;  /* 0x000000ac9906723e */ /* 0x000fe400000000ff */
[----:B------:R-:W-:Y:S01]  /*25880*/  F2FP.F16.F32.PACK_AB R7, R48, R46 ;  /* 0x0000002e3007723e */ /* 0x000fe200000000ff */
[----:B------:R-:W-:Y:S01]  /*25890*/  STSM.16.M88.4 [R106], R28 ;  /* 0x0000001c6a007844 */ /* 0x000fe20000000200 */
[----:B------:R-:W-:-:S02]  /*258a0*/  MOV R114, R114 ;  /* 0x0000007200727202 */ /* 0x000fc40000000f00 */
[----:B----4-:R-:W-:Y:S02]  /*258b0*/  F2FP.F16.F32.PACK_AB R8, R154, R173 ;  /* 0x000000ad9a08723e */ /* 0x010fe400000000ff */
[----:B------:R-:W-:Y:S02]  /*258c0*/  F2FP.F16.F32.PACK_AB R9, R56, R51 ;  /* 0x000000333809723e */ /* 0x000fe400000000ff */
[----:B------:R-:W-:Y:S02]  /*258d0*/  F2FP.F16.F32.PACK_AB R10, R155, R174 ;  /* 0x000000ae9b0a723e */ /* 0x000fe400000000ff */
[----:B------:R-:W-:Y:S01]  /*258e0*/  F2FP.F16.F32.PACK_AB R11, R64, R60 ;  /* 0x0000003c400b723e */ /* 0x000fe200000000ff */
[--C-:B------:R-:W-:Y:S01]  /*258f0*/  IMAD.X R119, RZ, RZ, R121.reuse, P5 ;  /* 0x000000ffff777224 */ /* 0x100fe200028e0679 */
[-C--:B------:R-:W-:Y:S01]  /*25900*/  IADD3.X R117, RZ, R121.reuse, RZ, P6, !PT ;  /* 0x00000079ff757210 */ /* 0x080fe200037fe4ff */
[----:B------:R-:W-:Y:S01]  /*25910*/  STSM.16.M88.4 [R108], R40 ;  /* 0x000000286c007844 */ /* 0x000fe20000000200 */
[----:B------:R-:W-:Y:S01]  /*25920*/  IMAD.X R81, RZ, RZ, R121, P2 ;  /* 0x000000ffff517224 */ /* 0x000fe200010e0679 */
[----:B------:R-:W-:-:S02]  /*25930*/  IADD3.X R85, RZ, R121, RZ, P1, !PT ;  /* 0x00000079ff557210 */ /* 0x000fc40000ffe4ff */
[----:B------:R-:W-:Y:S01]  /*25940*/  STSM.16.M88.4 [R110], R52 ;  /* 0x000000346e007844 */ /* 0x000fe20000000200 */
[----:B------:R-:W-:-:S03]  /*25950*/  MOV R116, R116 ;  /* 0x0000007400747202 */ /* 0x000fc60000000f00 */
[----:B------:R3:W-:Y:S01]  /*25960*/  STSM.16.M88.4 [R112], R4 ;  /* 0x0000000470007844 */ /* 0x0007e20000000200 */
[----:B------:R-:W-:Y:S02]  /*25970*/  F2FP.F16.F32.PACK_AB R12, R156, R175 ;  /* 0x000000af9c0c723e */ /* 0x000fe400000000ff */
[----:B------:R-:W-:Y:S01]  /*25980*/  F2FP.F16.F32.PACK_AB R13, R123, R122 ;  /* 0x0000007a7b0d723e */ /* 0x000fe200000000ff */
[----:B------:R2:W-:Y:S01]  /*25990*/  STSM.16.M88.4 [R114], R8 ;  /* 0x0000000872007844 */ /* 0x0005e20000000200 */
[----:B------:R-:W-:Y:S02]  /*259a0*/  F2FP.F16.F32.PACK_AB R14, R125, R124 ;  /* 0x0000007c7d0e723e */ /* 0x000fe400000000ff */
[----:B------:R-:W-:Y:S02]  /*259b0*/  F2FP.F16.F32.PACK_AB R15, R127, R126 ;  /* 0x0000007e7f0f723e */ /* 0x000fe400000000ff */
[----:B------:R-:W-:Y:S02]  /*259c0*/  MOV R118, R118 ;  /* 0x0000007600767202 */ /* 0x000fe40000000f00 */
[----:B------:R-:W-:-:S02]  /*259d0*/  F2FP.F16.F32.PACK_AB R24, R129, R128 ;  /* 0x000000808118723e */ /* 0x000fc400000000ff */
[----:B------:R-:W-:Y:S01]  /*259e0*/  F2FP.F16.F32.PACK_AB R25, R131, R130 ;  /* 0x000000828319723e */ /* 0x000fe200000000ff */
[----:B---3--:R-:W-:Y:S01]  /*259f0*/  IMAD.SHL.U32 R4, R180, 0x4, RZ ;  /* 0x00000004b4047824 */ /* 0x008fe200078e00ff */
[----:B------:R-:W-:Y:S02]  /*25a00*/  F2FP.F16.F32.PACK_AB R26, R133, R132 ;  /* 0x00000084851a723e */ /* 0x000fe400000000ff */
[----:B------:R-:W-:Y:S02]  /*25a10*/  F2FP.F16.F32.PACK_AB R27, R135, R134 ;  /* 0x00000086871b723e */ /* 0x000fe400000000ff */
[----:B--2---:R-:W-:Y:S02]  /*25a20*/  SHF.R.S32.HI R8, RZ, 0x1f, R180 ;  /* 0x0000001fff087819 */ /* 0x004fe400000114b4 */
[----:B------:R-:W-:Y:S02]  /*25a30*/  MOV R80, R80 ;  /* 0x0000005000507202 */ /* 0x000fe40000000f00 */
[----:B------:R-:W-:-:S02]  /*25a40*/  F2FP.F16.F32.PACK_AB R28, R137, R136 ;  /* 0x00000088891c723e */ /* 0x000fc400000000ff */
[----:B------:R-:W-:Y:S02]  /*25a50*/  F2FP.F16.F32.PACK_AB R29, R139, R138 ;  /* 0x0000008a8b1d723e */ /* 0x000fe400000000ff */
[----:B------:R-:W-:Y:S02]  /*25a60*/  F2FP.F16.F32.PACK_AB R30, R141, R140 ;  /* 0x0000008c8d1e723e */ /* 0x000fe400000000ff */
[----:B------:R-:W-:Y:S02]  /*25a70*/  F2FP.F16.F32.PACK_AB R31, R143, R142 ;  /* 0x0000008e8f1f723e */ /* 0x000fe400000000ff */
[----:B------:R-:W-:Y:S01]  /*25a80*/  MOV R84, R84 ;  /* 0x0000005400547202 */ /* 0x000fe20000000f00 */
[----:B------:R2:W-:Y:S01]  /*25a90*/  STSM.16.M88.4 [R116], R12 ;  /* 0x0000000c74007844 */ /* 0x0005e20000000200 */
[----:B------:R-:W-:Y:S02]  /*25aa0*/  ISETP.NE.U32.AND P0, PT, RZ, UR4, PT ;  /* 0x00000004ff007c0c */ /* 0x000fe4000bf05070 */
[----:B------:R-:W-:-:S02]  /*25ab0*/  SHF.L.U64.HI R3, R180, 0x2, R8 ;  /* 0x00000002b4037819 */ /* 0x000fc40000010208 */
[----:B------:R-:W-:Y:S01]  /*25ac0*/  IADD3 R6, P1, R4, UR4, RZ ;  /* 0x0000000404067c10 */ /* 0x000fe2000ff3e0ff */
[----:B------:R2:W-:Y:S01]  /*25ad0*/  STSM.16.M88.4 [R118], R24 ;  /* 0x0000001876007844 */ /* 0x0005e20000000200 */
[----:B------:R-:W-:Y:S02]  /*25ae0*/  ISETP.NE.AND.EX P0, PT, RZ, UR5, PT, P0 ;  /* 0x00000005ff007c0c */ /* 0x000fe4000bf05300 */
[----:B------:R-:W-:Y:S01]  /*25af0*/  IADD3.X R7, R3, UR5, RZ, P1, !PT ;  /* 0x0000000503077c10 */ /* 0x000fe20008ffe4ff */
[----:B------:R2:W-:Y:S01]  /*25b00*/  STSM.16.M88.4 [R80], R28 ;  /* 0x0000001c50007844 */ /* 0x0005e20000000200 */
[----:B------:R-:W-:-:S03]  /*25b10*/  ULDC.64 UR4, c[0x0][0xbe0] ;  /* 0x0002f80000047ab9 */ /* 0x000fc60000000a00 */
[----:B------:R2:W-:Y:S01]  /*25b20*/  STSM.16.M88.4 [R84], R176 ;  /* 0x000000b054007844 */ /* 0x0005e20000000200 */
[----:B------:R-:W-:Y:S01]  /*25b30*/  BAR.SYNC.DEFER_BLOCKING 0x1, 0x100 ;  /* 0x0044000000007b1d */ /* 0x000fe20000010000 */
[----:B------:R-:W-:-:S04]  /*25b40*/  ISETP.NE.U32.AND P1, PT, RZ, UR4, PT ;  /* 0x00000004ff007c0c */ /* 0x000fc8000bf25070 */
[----:B------:R-:W-:-:S13]  /*25b50*/  ISETP.NE.AND.EX P1, PT, RZ, UR5, PT, P1 ;  /* 0x00000005ff007c0c */ /* 0x000fda000bf25310 */
[----:B------:R-:W-:Y:S01]  /*25b60*/  @P1 IADD3 R4, P2, R4, UR4, RZ ;  /* 0x0000000404041c10 */ /* 0x000fe2000ff5e0ff */
[----:B------:R-:W-:Y:S02]  /*25b70*/  ULDC UR4, c[0x0][0xa88] ;  /* 0x0002a20000047ab9 */ /* 0x000fe40000000800 */
[----:B------:R-:W-:Y:S02]  /*25b80*/  MOV R77, UR4 ;  /* 0x00000004004d7c02 */ /* 0x000fe40008000f00 */
[----:B------:R-:W-:Y:S01]  /*25b90*/  @P1 IADD3.X R5, R3, UR5, RZ, P2, !PT ;  /* 0x0000000503051c10 */ /* 0x000fe200097fe4ff */
[----:B------:R-:W3:Y:S04]  /*25ba0*/  @P0 LDG.E R76, desc[UR60][R6.64] ;  /* 0x0000003c064c0981 */ /* 0x000ee8000c1e1900 */
[----:B------:R2:W5:Y:S01]  /*25bb0*/  @P1 LDG.E R77, desc[UR60][R4.64] ;  /* 0x0000003c044d1981 */ /* 0x000562000c1e1900 */
[----:B------:R-:W-:-:S02]  /*25bc0*/  SHF.R.S32.HI R3, RZ, 0x1f, R144 ;  /* 0x0000001fff037819 */ /* 0x000fc40000011490 */
[----:B---3--:R-:W-:Y:S01]  /*25bd0*/  SHF.R.S32.HI R79, RZ, 0x1f, R76 ;  /* 0x0000001fff4f7819 */ /* 0x008fe2000001144c */
[----:B--2---:R-:W-:Y:S06]  /*25be0*/  @P1 BRA `(.L_x_2558) ;  /* 0x0000000000101947 */ /* 0x004fec0003800000 */
[----:B------:R-:W-:Y:S05]  /*25bf0*/  @!P0 BRA `(.L_x_2558) ;  /* 0x00000000000c8947 */ /* 0x000fea0003800000 */
[----:B------:R-:W2:Y:S04]  /*25c00*/  LDG.E R4, desc[UR60][R6.64] ;  /* 0x0000003c06047981 */ /* 0x000ea8000c1e1900 */
[----:B-----5:R-:W2:Y:S02]  /*25c10*/  LDG.E R77, desc[UR60][R6.64+0x4] ;  /* 0x0000043c064d7981 */ /* 0x020ea4000c1e1900 */
[----:B--2---:R-:W-:-:S07]  /*25c20*/  IMAD.IADD R77, R77, 0x1, -R4 ;  /* 0x000000014d4d7824 */ /* 0x004fce00078e0a04 */
.L_x_2558:
[----:B------:R-:W2:Y:S01]  /*25c30*/  LDL R10, [R1+0x6c] ;  /* 0x00006c00010a7983 */ /* 0x000ea20000100800 */
[----:B------:R-:W-:-:S03]  /*25c40*/  ULDC.64 UR4, c[0x0][0xb70] ;  /* 0x0002dc0000047ab9 */ /* 0x000fc60000000a00 */
[----:B------:R-:W2:Y:S01]  /*25c50*/  LDL.LU R81, [R1+0x88] ;  /* 0x0000880001517983 */ /* 0x000ea20000300800 */
[----:B------:R-:W-:Y:S01]  /*25c60*/  MOV R78, R76 ;  /* 0x0000004c004e7202 */ /* 0x000fe20000000f00 */
[----:B------:R-:W-:Y:S01]  /*25c70*/  IMAD R6, R3, UR4, RZ ;  /* 0x0000000403067c24 */ /* 0x000fe2000f8e02ff */
[----:B------:R-:W-:Y:S01]  /*25c80*/  SEL R80, R8, RZ, !P0 ;  /* 0x000000ff08507207 */ /* 0x000fe20004000000 */
[----:B------:R-:W3:Y:S01]  /*25c90*/  LDL R82, [R1+0x8c] ;  /* 0x00008c0001527983 */ /* 0x000ee20000100800 */
[----:B------:R-:W-:Y:S02]  /*25ca0*/  IMAD R7, R222, 0x8, R234 ;  /* 0x00000008de077824 */ /* 0x000fe400078e02ea */
[----:B------:R-:W-:Y:S01]  /*25cb0*/  IMAD.WIDE.U32 R4, R144, UR4, R78 ;  /* 0x0000000490047c25 */ /* 0x000fe2000f8e004e */
[----:B------:R-:W4:Y:S01]  /*25cc0*/  S2R R11, SR_TID.X ;  /* 0x00000000000b7919 */ /* 0x000f220000002100 */
[----:B------:R-:W-:Y:S02]  /*25cd0*/  SEL R78, R180, RZ, !P0 ;  /* 0x000000ffb44e7207 */ /* 0x000fe40004000000 */
[----:B------:R-:W-:Y:S01]  /*25ce0*/  IMAD R9, R144, UR5, R6 ;  /* 0x0000000590097c24 */ /* 0x000fe2000f8e0206 */
[----:B------:R-:W-:Y:S01]  /*25cf0*/  ULDC.64 UR4, c[0x0][0xb78] ;  /* 0x0002de0000047ab9 */ /* 0x000fe20000000a00 */
[----:B------:R-:W-:-:S04]  /*25d00*/  IMAD.WIDE R20, R7, 0x2, R20 ;  /* 0x0000000207147825 */ /* 0x000fc800078e0214 */
[----:B------:R-:W-:Y:S02]  /*25d10*/  IMAD.IADD R5, R5, 0x1, R9 ;  /* 0x0000000105057824 */ /* 0x000fe400078e0209 */
[----:B------:R-:W-:Y:S02]  /*25d20*/  IMAD R7, R80, UR4, RZ ;  /* 0x0000000450077c24 */ /* 0x000fe4000f8e02ff */
[----:B------:R-:W-:-:S04]  /*25d30*/  IMAD.WIDE.U32 R4, R78, UR4, R4 ;  /* 0x000000044e047c25 */ /* 0x000fc8000f8e0004 */
[----:B----4-:R-:W-:-:S05]  /*25d40*/  VIADD R11, R11, 0xffffff80 ;  /* 0xffffff800b0b7836 */ /* 0x010fca0000000000 */
[----:B------:R-:W-:-:S04]  /*25d50*/  SHF.R.S32.HI R6, RZ, 0x1f, R11 ;  /* 0x0000001fff067819 */ /* 0x000fc8000001140b */
[----:B------:R-:W-:Y:S01]  /*25d60*/  LEA.HI R8, R6, R11, RZ, 0x7 ;  /* 0x0000000b06087211 */ /* 0x000fe200078f38ff */
[----:B------:R-:W-:Y:S01]  /*25d70*/  IMAD R6, R78, UR5, R7 ;  /* 0x000000054e067c24 */ /* 0x000fe2000f8e0207 */
[----:B------:R-:W-:Y:S02]  /*25d80*/  ULDC.64 UR4, c[0x0][0xb40] ;  /* 0x0002d00000047ab9 */ /* 0x000fe40000000a00 */
[----:B------:R-:W-:Y:S02]  /*25d90*/  LOP3.LUT R12, R8, 0xffffff80, RZ, 0xc0, !PT ;  /* 0xffffff80080c7812 */ /* 0x000fe400078ec0ff */
[C---:B------:R-:W-:Y:S02]  /*25da0*/  IADD3 R9, P4, R20.reuse, 0x1000, RZ ;  /* 0x0000100014097810 */ /* 0x040fe40007f9e0ff */
[C---:B------:R-:W-:Y:S02]  /*25db0*/  IADD3 R13, P3, R20.reuse, 0x2000, RZ ;  /* 0x00002000140d7810 */ /* 0x040fe40007f7e0ff */
[----:B------:R-:W-:Y:S01]  /*25dc0*/  IADD3 R29, P2, R20, 0x4000, RZ ;  /* 0x00004000141d7810 */ /* 0x000fe20007f5e0ff */
[----:B------:R-:W-:Y:S01]  /*25dd0*/  IMAD.IADD R11, R11, 0x1, -R12 ;  /* 0x000000010b0b7824 */ /* 0x000fe200078e0a0c */
[----:B------:R-:W-:-:S02]  /*25de0*/  LOP3.LUT R8, R9, 0x380, RZ, 0xc0, !PT ;  /* 0x0000038009087812 */ /* 0x000fc400078ec0ff */
[----:B------:R-:W-:Y:S02]  /*25df0*/  LOP3.LUT R12, R13, 0x380, RZ, 0xc0, !PT ;  /* 0x000003800d0c7812 */ /* 0x000fe400078ec0ff */
[----:B------:R-:W-:Y:S02]  /*25e00*/  LOP3.LUT R28, R29, 0x380, RZ, 0xc0, !PT ;  /* 0x000003801d1c7812 */ /* 0x000fe400078ec0ff */
        /* <DEDUP_REMOVED lines=8> */
[----:B------:R-:W-:Y:S02]  /*25e90*/  IADD3.X R13, RZ, R21, RZ, P3, !PT ;  /* 0x00000015ff0d7210 */ /* 0x000fe40001ffe4ff */
[C---:B------:R-:W-:Y:S02]  /*25ea0*/  IADD3 R33, P6, R20.reuse, 0x5000, RZ ;  /* 0x0000500014217810 */ /* 0x040fe40007fde0ff */
        /* <DEDUP_REMOVED lines=14> */
[----:B------:R-:W-:-:S02]  /*25f90*/  LOP3.LUT R32, R32, R33, RZ, 0x3c, !PT ;  /* 0x0000002120207212 */ /* 0x000fc400078e3cff */
[----:B------:R-:W-:Y:S01]  /*25fa0*/  LOP3.LUT R36, R36, R37, RZ, 0x3c, !PT ;  /* 0x0000002524247212 */ /* 0x000fe200078e3cff */
[--C-:B------:R-:W-:Y:S01]  /*25fb0*/  IMAD.X R37, RZ, RZ, R21.reuse, P5 ;  /* 0x000000ffff257224 */ /* 0x100fe200028e0615 */
[----:B------:R-:W-:Y:S01]  /*25fc0*/  LOP3.LUT R40, R40, R41, RZ, 0x3c, !PT ;  /* 0x0000002928287212 */ /* 0x000fe200078e3cff */
[----:B------:R-:W-:Y:S01]  /*25fd0*/  IMAD.X R41, RZ, RZ, R21, P4 ;  /* 0x000000ffff297224 */ /* 0x000fe200020e0615 */
[----:B------:R-:W-:Y:S02]  /*25fe0*/  LOP3.LUT R44, R44, R45, RZ, 0x3c, !PT ;  /* 0x0000002d2c2c7212 */ /* 0x000fe400078e3cff */
[----:B------:R-:W-:Y:S02]  /*25ff0*/  LOP3.LUT R52, R52, R53, RZ, 0x3c, !PT ;  /* 0x0000003534347212 */ /* 0x000fe400078e3cff */
[-C--:B------:R-:W-:Y:S02]  /*26000*/  IADD3.X R33, RZ, R21.reuse, RZ, P6, !PT ;  /* 0x00000015ff217210 */ /* 0x080fe400037fe4ff */
[----:B------:R-:W-:-:S02]  /*26010*/  IADD3.X R45, RZ, R21, RZ, P3, !PT ;  /* 0x00000015ff2d7210 */ /* 0x000fc40001ffe4ff */
[C---:B------:R-:W-:Y:S02]  /*26020*/  IADD3 R57, P6, R20.reuse, 0xb000, RZ ;  /* 0x0000b00014397810 */ /* 0x040fe40007fde0ff */
[C---:B------:R-:W-:Y:S02]  /*26030*/  IADD3 R61, P5, R20.reuse, 0xc000, RZ ;  /* 0x0000c000143d7810 */ /* 0x040fe40007fbe0ff */
[C---:B------:R-:W-:Y:S02]  /*26040*/  IADD3 R65, P4, R20.reuse, 0xd000, RZ ;  /* 0x0000d00014417810 */ /* 0x040fe40007f9e0ff */
[----:B------:R-:W-:Y:S02]  /*26050*/  IADD3 R69, P3, R20, 0xe000, RZ ;  /* 0x0000e00014457810 */ /* 0x000fe40007f7e0ff */
[----:B------:R-:W-:Y:S02]  /*26060*/  IADD3.X R53, RZ, R21, RZ, P2, !PT ;  /* 0x00000015ff357210 */ /* 0x000fe400017fe4ff */
[----:B------:R-:W-:-:S02]  /*26070*/  LOP3.LUT R56, R57, 0x380, RZ, 0xc0, !PT ;  /* 0x0000038039387812 */ /* 0x000fc400078ec0ff */
[----:B------:R-:W-:Y:S02]  /*26080*/  LOP3.LUT R60, R61, 0x380, RZ, 0xc0, !PT ;  /* 0x000003803d3c7812 */ /* 0x000fe400078ec0ff */
[----:B------:R-:W-:Y:S02]  /*26090*/  LOP3.LUT R64, R65, 0x380, RZ, 0xc0, !PT ;  /* 0x0000038041407812 */ /* 0x000fe400078ec0ff */
[----:B------:R-:W-:Y:S02]  /*260a0*/  LOP3.LUT R68, R69, 0x380, RZ, 0xc0, !PT ;  /* 0x0000038045447812 */ /* 0x000fe400078ec0ff */
[----:B------:R-:W-:Y:S02]  /*260b0*/  SHF.R.U64 R56, R56, 0x3, RZ ;  /* 0x0000000338387819 */ /* 0x000fe400000012ff */
[----:B------:R-:W-:Y:S02]  /*260c0*/  SHF.R.U64 R60, R60, 0x3, RZ ;  /* 0x000000033c3c7819 */ /* 0x000fe400000012ff */
[----:B------:R-:W-:-:S02]  /*260d0*/  SHF.R.U64 R64, R64, 0x3, RZ ;  /* 0x0000000340407819 */ /* 0x000fc400000012ff */
[----:B------:R-:W-:Y:S02]  /*260e0*/  SHF.R.U64 R68, R68, 0x3, RZ ;  /* 0x0000000344447819 */ /* 0x000fe400000012ff */
[----:B------:R-:W-:Y:S01]  /*260f0*/  LOP3.LUT R56, R56, R57, RZ, 0x3c, !PT ;  /* 0x0000003938387212 */ /* 0x000fe200078e3cff */
[--C-:B------:R-:W-:Y:S01]  /*26100*/  IMAD.X R57, RZ, RZ, R21.reuse, P6 ;  /* 0x000000ffff397224 */ /* 0x100fe200030e0615 */
[----:B------:R-:W-:Y:S01]  /*26110*/  LOP3.LUT R60, R60, R61, RZ, 0x3c, !PT ;  /* 0x0000003d3c3c7212 */ /* 0x000fe200078e3cff */
[--C-:B------:R-:W-:Y:S01]  /*26120*/  IMAD.X R61, RZ, RZ, R21.reuse, P5 ;  /* 0x000000ffff3d7224 */ /* 0x100fe200028e0615 */
[----:B------:R-:W-:Y:S02]  /*26130*/  LOP3.LUT R64, R64, R65, RZ, 0x3c, !PT ;  /* 0x0000004140407212 */ /* 0x000fe400078e3cff */
[----:B------:R-:W-:Y:S01]  /*26140*/  LOP3.LUT R68, R68, R69, RZ, 0x3c, !PT ;  /* 0x0000004544447212 */ /* 0x000fe200078e3cff */
[----:B------:R-:W-:Y:S01]  /*26150*/  IMAD.X R69, RZ, RZ, R21, P3 ;  /* 0x000000ffff457224 */ /* 0x000fe200018e0615 */
[----:B------:R-:W-:Y:S01]  /*26160*/  IADD3.X R65, RZ, R21, RZ, P4, !PT ;  /* 0x00000015ff417210 */ /* 0x000fe200027fe4ff */
[----:B------:R-:W-:Y:S01]  /*26170*/  BSSY B1, `(.L_x_2559) ;  /* 0x0000065000017945 */ /* 0x000fe20003800000 */
[----:B------:R-:W-:Y:S01]  /*26180*/  VIADD R83, R213, 0x80 ;  /* 0x00000080d5537836 */ /* 0x000fe20000000000 */
[----:B--2---:R-:W-:-:S04]  /*26190*/  LEA R10, R81, R10, 0x7 ;  /* 0x0000000a510a7211 */ /* 0x004fc800078e38ff */
[----:B------:R-:W-:Y:S02]  /*261a0*/  SHF.R.S32.HI R7, RZ, 0x1f, R10 ;  /* 0x0000001fff077819 */ /* 0x000fe4000001140a */
[----:B------:R-:W-:-:S04]  /*261b0*/  IADD3 R4, P0, R10, R4, RZ ;  /* 0x000000040a047210 */ /* 0x000fc80007f1e0ff */
[----:B------:R-:W-:Y:S02]  /*261c0*/  IADD3.X R7, R7, R5, R6, P0, !PT ;  /* 0x0000000507077210 */ /* 0x000fe400007fe406 */
[----:B------:R-:W-:-:S04]  /*261d0*/  LEA R54, P1, R4, UR4, 0x2 ;  /* 0x0000000404367c11 */ /* 0x000fc8000f8210ff */
[----:B------:R-:W-:Y:S01]  /*261e0*/  LEA.HI.X R55, R4, UR5, R7, 0x2, P1 ;  /* 0x0000000504377c11 */ /* 0x000fe200088f1407 */
[----:B------:R-:W-:Y:S01]  /*261f0*/  VIADD R4, R10, 0x8 ;  /* 0x000000080a047836 */ /* 0x000fe20000000000 */
[----:B------:R-:W-:Y:S01]  /*26200*/  IADD3 R25, P1, R20, 0x3000, RZ ;  /* 0x0000300014197810 */ /* 0x000fe20007f3e0ff */
[----:B------:R-:W-:-:S03]  /*26210*/  ULDC.64 UR4, c[0x0][0xaa0] ;  /* 0x0002a80000047ab9 */ /* 0x000fc60000000a00 */
[----:B------:R-:W-:-:S04]  /*26220*/  LOP3.LUT R24, R25, 0x380, RZ, 0xc0, !PT ;  /* 0x0000038019187812 */ /* 0x000fc800078ec0ff */
[----:B------:R-:W-:-:S04]  /*26230*/  SHF.R.U64 R24, R24, 0x3, RZ ;  /* 0x0000000318187819 */ /* 0x000fc800000012ff */
[----:B------:R-:W-:Y:S01]  /*26240*/  LOP3.LUT R24, R24, R25, RZ, 0x3c, !PT ;  /* 0x0000001918187212 */ /* 0x000fe200078e3cff */
[----:B------:R-:W-:Y:S01]  /*26250*/  IMAD.X R25, RZ, RZ, R21, P1 ;  /* 0x000000ffff197224 */ /* 0x000fe200008e0615 */
[----:B------:R-:W-:-:S04]  /*26260*/  IADD3 R49, P1, R20, 0x9000, RZ ;  /* 0x0000900014317810 */ /* 0x000fc80007f3e0ff */
[----:B------:R-:W-:Y:S02]  /*26270*/  LOP3.LUT R48, R49, 0x380, RZ, 0xc0, !PT ;  /* 0x0000038031307812 */ /* 0x000fe400078ec0ff */
[----:B------:R-:W-:Y:S02]  /*26280*/  LOP3.LUT P0, RZ, R11, 0x3, RZ, 0xc0, !PT ;  /* 0x000000030bff7812 */ /* 0x000fe4000780c0ff */
[----:B------:R-:W-:Y:S02]  /*26290*/  SHF.R.U64 R48, R48, 0x3, RZ ;  /* 0x0000000330307819 */ /* 0x000fe400000012ff */
[----:B------:R-:W-:Y:S02]  /*262a0*/  IADD3 R5, P2, R20, 0xf000, RZ ;  /* 0x0000f00014057810 */ /* 0x000fe40007f5e0ff */
[----:B------:R-:W-:Y:S01]  /*262b0*/  LOP3.LUT R48, R48, R49, RZ, 0x3c, !PT ;  /* 0x0000003130307212 */ /* 0x000fe200078e3cff */
[----:B------:R-:W-:Y:S01]  /*262c0*/  IMAD.X R49, RZ, RZ, R21, P1 ;  /* 0x000000ffff317224 */ /* 0x000fe200008e0615 */
[----:B-----5:R-:W-:-:S02]  /*262d0*/  ISETP.GE.OR P1, PT, R10, R77, P0 ;  /* 0x0000004d0a00720c */ /* 0x020fc40000726670 */
[----:B------:R-:W-:Y:S02]  /*262e0*/  ISETP.GE.OR P0, PT, R4, R77, P0 ;  /* 0x0000004d0400720c */ /* 0x000fe40000706670 */
[----:B------:R-:W-:Y:S02]  /*262f0*/  LOP3.LUT R7, R20, 0x380, RZ, 0xc0, !PT ;  /* 0x0000038014077812 */ /* 0x000fe400078ec0ff */
[----:B------:R-:W-:Y:S02]  /*26300*/  LOP3.LUT R4, R5, 0x380, RZ, 0xc0, !PT ;  /* 0x0000038005047812 */ /* 0x000fe400078ec0ff */
[----:B------:R-:W-:Y:S02]  /*26310*/  SHF.R.U64 R7, R7, 0x3, RZ ;  /* 0x0000000307077819 */ /* 0x000fe400000012ff */
[----:B------:R-:W-:Y:S02]  /*26320*/  SHF.R.U64 R4, R4, 0x3, RZ ;  /* 0x0000000304047819 */ /* 0x000fe400000012ff */
[----:B------:R-:W-:Y:S01]  /*26330*/  LOP3.LUT R20, R7, R20, RZ, 0x3c, !PT ;  /* 0x0000001407147212 */ /* 0x000fe200078e3cff */
[----:B------:R-:W-:Y:S01]  /*26340*/  IMAD.X R73, RZ, RZ, R21, P2 ;  /* 0x000000ffff497224 */ /* 0x000fe200010e0615 */
[----:B------:R-:W-:Y:S01]  /*26350*/  LOP3.LUT R72, R4, R5, RZ, 0x3c, !PT ;  /* 0x0000000504487212 */ /* 0x000fe200078e3cff */
[----:B------:R-:W-:Y:S01]  /*26360*/  @!P1 STG.E desc[UR60][R54.64], R0 ;  /* 0x0000000036009986 */ /* 0x000fe2000c10193c */
[----:B------:R-:W-:-:S03]  /*26370*/  IMAD R79, R79, UR4, RZ ;  /* 0x000000044f4f7c24 */ /* 0x000fc6000f8e02ff */
[----:B------:R2:W-:Y:S04]  /*26380*/  @!P0 STG.E desc[UR60][R54.64+0x20], R2 ;  /* 0x0000200236008986 */ /* 0x0005e8000c10193c */
[----:B------:R4:W5:Y:S01]  /*26390*/  LD.E.128 R4, desc[UR60][R20.64] ;  /* 0x0000003c14047980 */ /* 0x000962000c101d00 */
[----:B------:R-:W-:-:S03]  /*263a0*/  IMAD R79, R76, UR5, R79 ;  /* 0x000000054c4f7c24 */ /* 0x000fc6000f8e024f */
[----:B------:R-:W5:Y:S04]  /*263b0*/  LD.E.128 R8, desc[UR60][R8.64] ;  /* 0x0000003c08087980 */ /* 0x000f68000c101d00 */
[----:B------:R-:W5:Y:S01]  /*263c0*/  LD.E.128 R12, desc[UR60][R12.64] ;  /* 0x0000003c0c0c7980 */ /* 0x000f62000c101d00 */
[----:B----4-:R-:W-:Y:S02]  /*263d0*/  SHF.R.S32.HI R21, RZ, 0x1f, R213 ;  /* 0x0000001fff157819 */ /* 0x010fe400000114d5 */
[----:B------:R-:W-:Y:S01]  /*263e0*/  MOV R20, R213 ;  /* 0x000000d500147202 */ /* 0x000fe20000000f00 */
[----:B------:R-:W5:Y:S04]  /*263f0*/  LD.E.128 R24, desc[UR60][R24.64] ;  /* 0x0000003c18187980 */ /* 0x000f68000c101d00 */
[----:B------:R-:W5:Y:S01]  /*26400*/  LD.E.128 R28, desc[UR60][R28.64] ;  /* 0x0000003c1c1c7980 */ /* 0x000f62000c101d00 */
[----:B------:R-:W-:Y:S01]  /*26410*/  IMAD.WIDE.U32 R20, R76, UR4, R20 ;  /* 0x000000044c147c25 */ /* 0x000fe2000f8e0014 */
[----:B------:R-:W-:-:S02]  /*26420*/  ULDC.64 UR4, c[0x0][0xae0] ;  /* 0x0002b80000047ab9 */ /* 0x000fc40000000a00 */
        /* <DEDUP_REMOVED lines=16> */
[----:B--2---:R-:W2:Y:S01]  /*26530*/  FENCE.VIEW.ASYNC.S ;  /* 0x00000000000073c6 */ /* 0x004ea20000000000 */
[----:B------:R-:W-:-:S02]  /*26540*/  IMAD.IADD R21, R21, 0x1, R79 ;  /* 0x0000000115157824 */ /* 0x000fc400078e024f */
[----:B------:R-:W-:Y:S02]  /*26550*/  IMAD R79, R81, -0x80, R77 ;  /* 0xffffff80514f7824 */ /* 0x000fe400078e024d */
[----:B------:R-:W-:-:S03]  /*26560*/  IMAD R3, R3, UR4, RZ ;  /* 0x0000000403037c24 */ /* 0x000fc6000f8e02ff */
[-C--:B------:R-:W-:Y:S01]  /*26570*/  ISETP.GE.AND P3, PT, R18, R79.reuse, PT ;  /* 0x0000004f1200720c */ /* 0x080fe20003f66270 */
[C---:B------:R-:W-:Y:S02]  /*26580*/  IMAD R77, R144.reuse, UR5, R3 ;  /* 0x00000005904d7c24 */ /* 0x040fe4000f8e0203 */
[----:B------:R-:W-:Y:S01]  /*26590*/  IMAD.WIDE.U32 R2, R144, UR4, R20 ;  /* 0x0000000490027c25 */ /* 0x000fe2000f8e0014 */
[----:B------:R-:W-:Y:S01]  /*265a0*/  ULDC.64 UR4, c[0x0][0xae8] ;  /* 0x0002ba0000047ab9 */ /* 0x000fe20000000a00 */
[----:B------:R-:W-:Y:S02]  /*265b0*/  IADD3 R0, R16, 0x38820, RZ ;  /* 0x0003882010007810 */ /* 0x000fe40007ffe0ff */
[----:B------:R-:W-:Y:S02]  /*265c0*/  IMAD R21, R80, UR4, RZ ;  /* 0x0000000450157c24 */ /* 0x000fe4000f8e02ff */
[----:B------:R-:W-:Y:S01]  /*265d0*/  IMAD.IADD R3, R3, 0x1, R77 ;  /* 0x0000000103037824 */ /* 0x000fe200078e024d */
[----:B------:R-:W-:Y:S01]  /*265e0*/  PRMT R0, RZ, 0x654, R0 ;  /* 0x00000654ff007816 */ /* 0x000fe20000000000 */
[----:B------:R-:W-:Y:S01]  /*265f0*/  IMAD R77, R78, UR5, R21 ;  /* 0x000000054e4d7c24 */ /* 0x000fe2000f8e0215 */
[----:B------:R-:W-:-:S02]  /*26600*/  ISETP.GE.AND P0, PT, R218, R79, PT ;  /* 0x0000004fda00720c */ /* 0x000fc40003f06270 */
[-C--:B------:R-:W-:Y:S02]  /*26610*/  ISETP.GE.AND P1, PT, R220, R79.reuse, PT ;  /* 0x0000004fdc00720c */ /* 0x080fe40003f26270 */
[----:B---3--:R-:W-:Y:S01]  /*26620*/  ISETP.GE.AND P2, PT, R82, R79, PT ;  /* 0x0000004f5200720c */ /* 0x008fe20003f46270 */
[----:B------:R-:W-:Y:S01]  /*26630*/  IMAD.WIDE.U32 R78, R78, UR4, R2 ;  /* 0x000000044e4e7c25 */ /* 0x000fe2000f8e0002 */
[----:B--2---:R2:W-:Y:S03]  /*26640*/  SYNCS.ARRIVE.TRANS64.RED.A1T0 RZ, [R0+URZ], RZ ;  /* 0x000000ff00ff79a7 */ /* 0x0045e6000810043f */
[----:B------:R-:W-:Y:S01]  /*26650*/  IMAD.WIDE R20, R81, 0x80, R18 ;  /* 0x0000008051147825 */ /* 0x000fe200078e0212 */
[----:B------:R-:W-:-:S03]  /*26660*/  IADD3 R81, R79, R77, RZ ;  /* 0x0000004d4f517210 */ /* 0x000fc60007ffe0ff */
[----:B------:R-:W-:Y:S01]  /*26670*/  VIADD R82, R213, 0xc0 ;  /* 0x000000c0d5527836 */ /* 0x000fe20000000000 */
[----:B--2---:R-:W-:Y:S06]  /*26680*/  @P3 BRA `(.L_x_2560) ;  /* 0x00000000004c3947 */ /* 0x004fec0003800000 */
[----:B------:R-:W-:Y:S01]  /*26690*/  ULDC.64 UR4, c[0x0][0xad8] ;  /* 0x0002b60000047ab9 */ /* 0x000fe20000000a00 */
[----:B------:R-:W-:Y:S01]  /*266a0*/  IMAD.MOV.U32 R2, RZ, RZ, R78 ;  /* 0x000000ffff027224 */ /* 0x000fe200078e004e */
[----:B------:R-:W-:Y:S01]  /*266b0*/  ULDC.64 UR6, c[0x0][0xa80] ;  /* 0x0002a00000067ab9 */ /* 0x000fe20000000a00 */
[----:B------:R-:W-:Y:S02]  /*266c0*/  IMAD R77, R21, UR4, RZ ;  /* 0x00000004154d7c24 */ /* 0x000fe4000f8e02ff */
[----:B------:R-:W-:Y:S02]  /*266d0*/  IMAD.MOV.U32 R3, RZ, RZ, R81 ;  /* 0x000000ffff037224 */ /* 0x000fe400078e0051 */
[C---:B------:R-:W-:Y:S02]  /*266e0*/  IMAD R77, R20.reuse, UR5, R77 ;  /* 0x00000005144d7c24 */ /* 0x040fe4000f8e024d */
[----:B------:R-:W-:Y:S01]  /*266f0*/  IMAD.WIDE.U32 R2, R20, UR4, R2 ;  /* 0x0000000414027c25 */ /* 0x000fe2000f8e0002 */
[----:B------:R-:W-:-:S02]  /*26700*/  ULDC UR4, c[0x0][0xa8c] ;  /* 0x0002a30000047ab9 */ /* 0x000fc40000000800 */
[----:B------:R-:W-:Y:S02]  /*26710*/  ISETP.GE.AND P3, PT, R213, UR4, PT ;  /* 0x00000004d5007c0c */ /* 0x000fe4000bf66270 */
[----:B------:R-:W-:Y:S02]  /*26720*/  LEA R76, P5, R2, UR6, 0x1 ;  /* 0x00000006024c7c11 */ /* 0x000fe4000f8a08ff */
[----:B------:R-:W-:Y:S02]  /*26730*/  IADD3 R3, R3, R77, RZ ;  /* 0x0000004d03037210 */ /* 0x000fe40007ffe0ff */
[----:B------:R-:W-:Y:S02]  /*26740*/  ISETP.GE.AND P4, PT, R212, UR4, PT ;  /* 0x00000004d4007c0c */ /* 0x000fe4000bf86270 */
[----:B------:R-:W-:Y:S02]  /*26750*/  LEA.HI.X R77, R2, UR7, R3, 0x1, P5 ;  /* 0x00000007024d7c11 */ /* 0x000fe4000a8f0c03 */
[----:B------:R-:W-:-:S02]  /*26760*/  ISETP.GE.AND P5, PT, R83, UR4, PT ;  /* 0x0000000453007c0c */ /* 0x000fc4000bfa6270 */
[----:B------:R-:W-:Y:S01]  /*26770*/  ISETP.GE.AND P6, PT, R82, UR4, PT ;  /* 0x0000000452007c0c */ /* 0x000fe2000bfc6270 */
[----:B-----5:R2:W-:Y:S06]  /*26780*/  @!P3 STG.E.128 desc[UR60][R76.64], R4 ;  /* 0x000000044c00b986 */ /* 0x0205ec000c101d3c */
[----:B------:R2:W-:Y:S04]  /*26790*/  @!P4 STG.E.128 desc[UR60][R76.64+0x80], R28 ;  /* 0x0000801c4c00c986 */ /* 0x0005e8000c101d3c */
[----:B------:R2:W-:Y:S04]  /*267a0*/  @!P5 STG.E.128 desc[UR60][R76.64+0x100], R44 ;  /* 0x0001002c4c00d986 */ /* 0x0005e8000c101d3c */
[----:B------:R2:W-:Y:S02]  /*267b0*/  @!P6 STG.E.128 desc[UR60][R76.64+0x180], R60 ;  /* 0x0001803c4c00e986 */ /* 0x0005e4000c101d3c */
.L_x_2560:
[----:B------:R-:W-:Y:S05]  /*267c0*/  BSYNC B1 ;  /* 0x0000000000017941 */ /* 0x000fea0003800000 */
.L_x_2559:
[----:B------:R-:W-:Y:S04]  /*267d0*/  BSSY B1, `(.L_x_2561) ;  /* 0x0000017000017945 */ /* 0x000fe80003800000 */
[----:B------:R-:W-:Y:S05]  /*267e0*/  @P0 BRA `(.L_x_2562) ;  /* 0x0000000000540947 */ /* 0x000fea0003800000 */
[----:B--2--5:R-:W-:Y:S01]  /*267f0*/  IADD3 R5, P0, R20, 0x20, RZ ;  /* 0x0000002014057810 */ /* 0x024fe20007f1e0ff */
[----:B------:R-:W-:Y:S01]  /*26800*/  ULDC.64 UR6, c[0x0][0xad8] ;  /* 0x0002b60000067ab9 */ /* 0x000fe20000000a00 */
[----:B------:R-:W-:Y:S01]  /*26810*/  MOV R3, R81 ;  /* 0x0000005100037202 */ /* 0x000fe20000000f00 */
[----:B------:R-:W-:Y:S01]  /*26820*/  IMAD.MOV.U32 R2, RZ, RZ, R78 ;  /* 0x000000ffff027224 */ /* 0x000fe200078e004e */
[----:B------:R-:W-:Y:S01]  /*26830*/  ULDC UR4, c[0x0][0xa8c] ;  /* 0x0002a30000047ab9 */ /* 0x000fe20000000800 */
[----:B------:R-:W-:Y:S01]  /*26840*/  IMAD.X R0, RZ, RZ, R21, P0 ;  /* 0x000000ffff007224 */ /* 0x000fe200000e0615 */
[----:B------:R-:W-:Y:S01]  /*26850*/  ISETP.GE.AND P3, PT, R213, UR4, PT ;  /* 0x00000004d5007c0c */ /* 0x000fe2000bf66270 */
[----:B------:R-:W-:Y:S01]  /*26860*/  IMAD.WIDE.U32 R2, R5, UR6, R2 ;  /* 0x0000000605027c25 */ /* 0x000fe2000f8e0002 */
[----:B------:R-:W-:Y:S02]  /*26870*/  ISETP.GE.AND P4, PT, R212, UR4, PT ;  /* 0x00000004d4007c0c */ /* 0x000fe4000bf86270 */
        /* <DEDUP_REMOVED lines=12> */
.L_x_2562:
[----:B------:R-:W-:Y:S05]  /*26940*/  BSYNC B1 ;  /* 0x0000000000017941 */ /* 0x000fea0003800000 */
.L_x_2561:
[----:B------:R-:W-:Y:S04]  /*26950*/  BSSY B1, `(.L_x_2563) ;  /* 0x0000017000017945 */ /* 0x000fe80003800000 */
[----:B------:R-:W-:Y:S05]  /*26960*/  @P1 BRA `(.L_x_2564) ;  /* 0x0000000000541947 */ /* 0x000fea0003800000 */
[----:B--23-5:R-:W-:Y:S01]  /*26970*/  IADD3 R5, P0, R20, 0x40, RZ ;  /* 0x0000004014057810 */ /* 0x02cfe20007f1e0ff */
        /* <DEDUP_REMOVED lines=20> */
.L_x_2564:
[----:B------:R-:W-:Y:S05]  /*26ac0*/  BSYNC B1 ;  /* 0x0000000000017941 */ /* 0x000fea0003800000 */
.L_x_2563:
[----:B------:R-:W-:Y:S05]  /*26ad0*/  @P2 BRA `(.L_x_2565) ;  /* 0x0000000c00242947 */ /* 0x000fea0003800000 */
[----:B--2345:R-:W-:Y:S01]  /*26ae0*/  IADD3 R5, P0, R20, 0x60, RZ ;  /* 0x0000006014057810 */ /* 0x03cfe20007f1e0ff */
[----:B------:R-:W-:Y:S01]  /*26af0*/  ULDC.64 UR6, c[0x0][0xad8] ;  /* 0x0002b60000067ab9 */ /* 0x000fe20000000a00 */
[----:B------:R-:W-:Y:S01]  /*26b00*/  IMAD.MOV.U32 R2, RZ, RZ, R78 ;  /* 0x000000ffff027224 */ /* 0x000fe200078e004e */
[----:B------:R-:W-:Y:S01]  /*26b10*/  ULDC UR4, c[0x0][0xa8c] ;  /* 0x0002a30000047ab9 */ /* 0x000fe20000000800 */
[----:B------:R-:W-:Y:S01]  /*26b20*/  IADD3.X R20, RZ, R21, RZ, P0, !PT ;  /* 0x00000015ff147210 */ /* 0x000fe200007fe4ff */
[----:B------:R-:W-:Y:S01]  /*26b30*/  IMAD.MOV.U32 R3, RZ, RZ, R81 ;  /* 0x000000ffff037224 */ /* 0x000fe200078e0051 */
[----:B------:R-:W-:Y:S02]  /*26b40*/  ISETP.GE.AND P1, PT, R213, UR4, PT ;  /* 0x00000004d5007c0c */ /* 0x000fe4000bf26270 */
[----:B------:R-:W-:Y:S01]  /*26b50*/  ISETP.GE.AND P2, PT, R212, UR4, PT ;  /* 0x00000004d4007c0c */ /* 0x000fe2000bf46270 */
[----:B------:R-:W-:Y:S01]  /*26b60*/  IMAD R20, R20, UR6, RZ ;  /* 0x0000000614147c24 */ /* 0x000fe2000f8e02ff */
[----:B------:R-:W-:Y:S01]  /*26b70*/  ISETP.GE.AND P3, PT, R83, UR4, PT ;  /* 0x0000000453007c0c */ /* 0x000fe2000bf66270 */
[----:B------:R-:W-:-:S04]  /*26b80*/  IMAD.WIDE.U32 R2, R5, UR6, R2 ;  /* 0x0000000605027c25 */ /* 0x000fc8000f8e0002 */
        /* <DEDUP_REMOVED lines=10> */
[----:B------:R3:W-:Y:S01]  /*26c30*/  STG.E.128 desc[UR60][R4.64+0x180], R72 ;  /* 0x0001804804007986 */ /* 0x0007e2000c101d3c */
[----:B------:R-:W-:Y:S05]  /*26c40*/  BRA `(.L_x_2565) ;  /* 0x0000000800c87947 */ /* 0x000fea0003800000 */
.L_x_2557:
[----:B------:R-:W2:Y:S01]  /*26c50*/  LDL R13, [R1+0x78] ;  /* 0x00007800010d7983 */ /* 0x000ea20000100800 */
[----:B------:R-:W-:Y:S01]  /*26c60*/  ULDC.64 UR4, c[0x0][0xbd8] ;  /* 0x0002f60000047ab9 */ /* 0x000fe20000000a00 */
[----:B------:R-:W-:Y:S01]  /*26c70*/  IMAD.MOV.U32 R7, RZ, RZ, RZ ;  /* 0x000000ffff077224 */ /* 0x000fe200078e00ff */
[----:B------:R-:W-:-:S04]  /*26c80*/  ISETP.NE.U32.AND P0, PT, RZ, UR4, PT ;  /* 0x00000004ff007c0c */ /* 0x000fc8000bf05070 */
[----:B------:R-:W-:Y:S01]  /*26c90*/  ISETP.NE.AND.EX P0, PT, RZ, UR5, PT, P0 ;  /* 0x00000005ff007c0c */ /* 0x000fe2000bf05300 */
        /* <DEDUP_REMOVED lines=11> */
[----:B------:R-:W-:Y:S02]  /*26d50*/  @P1 IADD3.X R5, R0, UR5, RZ, P2, !PT ;  /* 0x0000000500051c10 */ /* 0x000fe400097fe4ff */
[----:B------:R-:W-:-:S06]  /*26d60*/  MOV R0, UR4 ;  /* 0x0000000400007c02 */ /* 0x000fcc0008000f00 */
[----:B------:R2:W5:Y:S01]  /*26d70*/  @P1 LDG.E R0, desc[UR60][R4.64] ;  /* 0x0000003c04001981 */ /* 0x000562000c1e1900 */
[----:B------:R-:W3:Y:S02]  /*26d80*/  S2R R8, SR_TID.X ;  /* 0x0000000000087919 */ /* 0x000ee40000002100 */
[----:B---3--:R-:W-:-:S05]  /*26d90*/  VIADD R6, R8, 0xffffff80 ;  /* 0xffffff8008067836 */ /* 0x008fca0000000000 */
[----:B------:R-:W-:Y:S01]  /*26da0*/  ISETP.GT.AND P2, PT, R6, 0x7f, PT ;  /* 0x0000007f0600780c */ /* 0x000fe20003f44270 */
[----:B--2---:R-:W-:-:S12]  /*26db0*/  @P1 BRA `(.L_x_2566) ;  /* 0x0000000000101947 */ /* 0x004fd80003800000 */
[----:B------:R-:W-:Y:S05]  /*26dc0*/  @!P0 BRA `(.L_x_2566) ;  /* 0x00000000000c8947 */ /* 0x000fea0003800000 */
[----:B------:R-:W2:Y:S04]  /*26dd0*/  LDG.E R5, desc[UR60][R2.64] ;  /* 0x0000003c02057981 */ /* 0x000ea8000c1e1900 */
[----:B-----5:R-:W2:Y:S02]  /*26de0*/  LDG.E R0, desc[UR60][R2.64+0x4] ;  /* 0x0000043c02007981 */ /* 0x020ea4000c1e1900 */
[----:B--2---:R-:W-:-:S07]  /*26df0*/  IMAD.IADD R0, R0, 0x1, -R5 ;  /* 0x0000000100007824 */ /* 0x004fce00078e0a05 */
.L_x_2566:
[----:B------:R-:W2:Y:S04]  /*26e00*/  LDL R11, [R1+0x7c] ;  /* 0x00007c00010b7983 */ /* 0x000ea80000100800 */
[----:B------:R3:W5:Y:S01]  /*26e10*/  LDL R14, [R1+0x88] ;  /* 0x00008800010e7983 */ /* 0x0007620000100800 */
[----:B------:R-:W-:Y:S01]  /*26e20*/  BSSY B1, `(.L_x_2567) ;  /* 0x000001c000017945 */ /* 0x000fe20003800000 */
[----:B------:R-:W-:Y:S02]  /*26e30*/  SHF.R.S32.HI R12, RZ, 0x1f, R213 ;  /* 0x0000001fff0c7819 */ /* 0x000fe400000114d5 */
[----:B------:R-:W-:Y:S02]  /*26e40*/  SEL R13, R13, RZ, !P0 ;  /* 0x000000ff0d0d7207 */ /* 0x000fe40004000000 */
[----:B------:R-:W-:-:S02]  /*26e50*/  SEL R10, R10, RZ, !P0 ;  /* 0x000000ff0a0a7207 */ /* 0x000fc40004000000 */
[----:B-----5:R-:W-:Y:S02]  /*26e60*/  SHF.R.S32.HI R6, RZ, 0x1f, R7 ;  /* 0x0000001fff067819 */ /* 0x020fe40000011407 */
[----:B--2---:R-:W-:Y:S01]  /*26e70*/  SHF.R.S32.HI R9, RZ, 0x1f, R11 ;  /* 0x0000001fff097819 */ /* 0x004fe2000001140b */
[----:B---3--:R-:W-:Y:S06]  /*26e80*/  @P2 BRA `(.L_x_2568) ;  /* 0x0000000000542947 */ /* 0x008fec0003800000 */
[----:B------:R-:W-:-:S05]  /*26e90*/  LEA R2, R14, R8, 0x7 ;  /* 0x000000080e027211 */ /* 0x000fca00078e38ff */
[----:B------:R-:W-:-:S05]  /*26ea0*/  VIADD R3, R2, 0xffffff80 ;  /* 0xffffff8002037836 */ /* 0x000fca0000000000 */
[----:B------:R-:W-:-:S13]  /*26eb0*/  ISETP.GE.AND P0, PT, R3, R0, PT ;  /* 0x000000000300720c */ /* 0x000fda0003f06270 */
[----:B------:R-:W-:Y:S05]  /*26ec0*/  @P0 BRA `(.L_x_2568) ;  /* 0x0000000000440947 */ /* 0x000fea0003800000 */
[----:B------:R-:W-:Y:S01]  /*26ed0*/  IADD3 R2, P0, R3, R7, RZ ;  /* 0x0000000703027210 */ /* 0x000fe20007f1e0ff */
[----:B------:R-:W-:Y:S02]  /*26ee0*/  ULDC.64 UR4, c[0x0][0xb70] ;  /* 0x0002dc0000047ab9 */ /* 0x000fe40000000a00 */
[----:B------:R-:W-:Y:S01]  /*26ef0*/  IMAD R4, R9, UR4, RZ ;  /* 0x0000000409047c24 */ /* 0x000fe2000f8e02ff */
[----:B------:R-:W-:-:S03]  /*26f00*/  LEA.HI.X.SX32 R3, R3, R6, 0x1, P0 ;  /* 0x0000000603037211 */ /* 0x000fc600000f0eff */
[C---:B------:R-:W-:Y:S02]  /*26f10*/  IMAD R5, R11.reuse, UR5, R4 ;  /* 0x000000050b057c24 */ /* 0x040fe4000f8e0204 */
[----:B------:R-:W-:Y:S01]  /*26f20*/  IMAD.WIDE.U32 R2, R11, UR4, R2 ;  /* 0x000000040b027c25 */ /* 0x000fe2000f8e0002 */
[----:B------:R-:W-:-:S03]  /*26f30*/  ULDC.64 UR4, c[0x0][0xb78] ;  /* 0x0002de0000047ab9 */ /* 0x000fc60000000a00 */
[----:B------:R-:W-:Y:S02]  /*26f40*/  IMAD R4, R10, UR4, RZ ;  /* 0x000000040a047c24 */ /* 0x000fe4000f8e02ff */
[----:B------:R-:W-:Y:S02]  /*26f50*/  IMAD.IADD R3, R3, 0x1, R5 ;  /* 0x0000000103037824 */ /* 0x000fe400078e0205 */
[C---:B------:R-:W-:Y:S02]  /*26f60*/  IMAD R5, R13.reuse, UR5, R4 ;  /* 0x000000050d057c24 */ /* 0x040fe4000f8e0204 */
[----:B------:R-:W-:Y:S01]  /*26f70*/  IMAD.WIDE.U32 R2, R13, UR4, R2 ;  /* 0x000000040d027c25 */ /* 0x000fe2000f8e0002 */
[----:B------:R-:W-:-:S04]  /*26f80*/  ULDC.64 UR4, c[0x0][0xb40] ;  /* 0x0002d00000047ab9 */ /* 0x000fc80000000a00 */
[----:B------:R-:W-:Y:S02]  /*26f90*/  IADD3 R3, R3, R5, RZ ;  /* 0x0000000503037210 */ /* 0x000fe40007ffe0ff */
[----:B------:R-:W-:-:S04]  /*26fa0*/  LEA R4, P0, R2, UR4, 0x2 ;  /* 0x0000000402047c11 */ /* 0x000fc8000f8010ff */
[----:B------:R-:W-:Y:S01]  /*26fb0*/  LEA.HI.X R5, R2, UR5, R3, 0x2, P0 ;  /* 0x0000000502057c11 */ /* 0x000fe200080f1403 */
[----:B------:R-:W-:-:S05]  /*26fc0*/  IMAD.MOV.U32 R3, RZ, RZ, -0x800000 ;  /* 0xff800000ff037424 */ /* 0x000fca00078e00ff */
[----:B------:R2:W-:Y:S03]  /*26fd0*/  STG.E desc[UR60][R4.64], R3 ;  /* 0x0000000304007986 */ /* 0x0005e6000c10193c */
.L_x_2568:
[----:B------:R-:W-:Y:S05]  /*26fe0*/  BSYNC B1 ;  /* 0x0000000000017941 */ /* 0x000fea0003800000 */
.L_x_2567:
[----:B------:R-:W-:Y:S01]  /*26ff0*/  ULDC.64 UR4, c[0x0][0xaa0] ;  /* 0x0002a80000047ab9 */ /* 0x000fe20000000a00 */
[----:B--2---:R-:W-:Y:S01]  /*27000*/  MOV R3, R12 ;  /* 0x0000000c00037202 */ /* 0x004fe20000000f00 */
[----:B------:R-:W-:Y:S01]  /*27010*/  IMAD.MOV.U32 R2, RZ, RZ, R213 ;  /* 0x000000ffff027224 */ /* 0x000fe200078e00d5 */
[----:B------:R-:W-:Y:S01]  /*27020*/  BSSY B1, `(.L_x_2569) ;  /* 0x000002c000017945 */ /* 0x000fe20003800000 */
[----:B------:R-:W-:Y:S01]  /*27030*/  IMAD R4, R6, UR4, RZ ;  /* 0x0000000406047c24 */ /* 0x000fe2000f8e02ff */
[----:B------:R-:W-:Y:S01]  /*27040*/  IADD3 R15, R213, 0x80, RZ ;  /* 0x00000080d50f7810 */ /* 0x000fe20007ffe0ff */
[----:B------:R-:W-:-:S04]  /*27050*/  IMAD.WIDE.U32 R2, R7, UR4, R2 ;  /* 0x0000000407027c25 */ /* 0x000fc8000f8e0002 */
[----:B------:R-:W-:Y:S01]  /*27060*/  IMAD R7, R7, UR5, R4 ;  /* 0x0000000507077c24 */ /* 0x000fe2000f8e0204 */
[----:B------:R-:W-:Y:S02]  /*27070*/  ULDC.64 UR4, c[0x0][0xae0] ;  /* 0x0002b80000047ab9 */ /* 0x000fe40000000a00 */
[----:B------:R-:W-:Y:S02]  /*27080*/  IMAD R4, R9, UR4, RZ ;  /* 0x0000000409047c24 */ /* 0x000fe4000f8e02ff */
[----:B------:R-:W-:Y:S02]  /*27090*/  IMAD.IADD R3, R3, 0x1, R7 ;  /* 0x0000000103037824 */ /* 0x000fe400078e0207 */
[C---:B------:R-:W-:Y:S02]  /*270a0*/  IMAD R5, R11.reuse, UR5, R4 ;  /* 0x000000050b057c24 */ /* 0x040fe4000f8e0204 */
[----:B------:R-:W-:Y:S01]  /*270b0*/  IMAD.WIDE.U32 R2, R11, UR4, R2 ;  /* 0x000000040b027c25 */ /* 0x000fe2000f8e0002 */
[----:B------:R-:W-:-:S03]  /*270c0*/  ULDC.64 UR4, c[0x0][0xae8] ;  /* 0x0002ba0000047ab9 */ /* 0x000fc60000000a00 */
[----:B------:R-:W-:Y:S02]  /*270d0*/  IMAD R11, R14, -0x80, R0 ;  /* 0xffffff800e0b7824 */ /* 0x000fe400078e0200 */
[----:B------:R-:W-:Y:S02]  /*270e0*/  IMAD.IADD R3, R3, 0x1, R5 ;  /* 0x0000000103037824 */ /* 0x000fe400078e0205 */
[----:B------:R-:W-:Y:S01]  /*270f0*/  IMAD R0, R10, UR4, RZ ;  /* 0x000000040a007c24 */ /* 0x000fe2000f8e02ff */
[-C--:B------:R-:W-:Y:S01]  /*27100*/  ISETP.GE.AND P2, PT, R18, R11.reuse, PT ;  /* 0x0000000b1200720c */ /* 0x080fe20003f46270 */
[C---:B------:R-:W-:Y:S01]  /*27110*/  IMAD.WIDE.U32 R4, R13.reuse, UR4, R2 ;  /* 0x000000040d047c25 */ /* 0x040fe2000f8e0002 */
[----:B------:R-:W-:Y:S02]  /*27120*/  MOV R2, R18 ;  /* 0x0000001200027202 */ /* 0x000fe40000000f00 */
[-C--:B------:R-:W-:Y:S01]  /*27130*/  ISETP.GE.AND P1, PT, R218, R11.reuse, PT ;  /* 0x0000000bda00720c */ /* 0x080fe20003f26270 */
[----:B------:R-:W-:Y:S01]  /*27140*/  IMAD.MOV.U32 R3, RZ, RZ, R19 ;  /* 0x000000ffff037224 */ /* 0x000fe200078e0013 */
[----:B------:R-:W-:Y:S01]  /*27150*/  ISETP.GE.AND P0, PT, R220, R11, PT ;  /* 0x0000000bdc00720c */ /* 0x000fe20003f06270 */
[----:B------:R-:W-:-:S02]  /*27160*/  IMAD R9, R13, UR5, R0 ;  /* 0x000000050d097c24 */ /* 0x000fc4000f8e0200 */
[----:B------:R-:W-:-:S04]  /*27170*/  IMAD.WIDE R6, R14, 0x80, R2 ;  /* 0x000000800e067825 */ /* 0x000fc800078e0202 */
[----:B------:R-:W-:Y:S02]  /*27180*/  VIADD R14, R213, 0xc0 ;  /* 0x000000c0d50e7836 */ /* 0x000fe40000000000 */
[----:B------:R-:W-:Y:S01]  /*27190*/  IMAD.IADD R13, R5, 0x1, R9 ;  /* 0x00000001050d7824 */ /* 0x000fe200078e0209 */
[----:B------:R-:W-:Y:S06]  /*271a0*/  @P2 BRA `(.L_x_2570) ;  /* 0x00000000004c2947 */ /* 0x000fec0003800000 */
[----:B------:R-:W-:Y:S01]  /*271b0*/  ULDC.64 UR6, c[0x0][0xad8] ;  /* 0x0002b60000067ab9 */ /* 0x000fe20000000a00 */
[----:B------:R-:W-:Y:S01]  /*271c0*/  MOV R3, R13 ;  /* 0x0000000d00037202 */ /* 0x000fe20000000f00 */
[----:B------:R-:W-:Y:S01]  /*271d0*/  IMAD R9, R7, UR6, RZ ;  /* 0x0000000607097c24 */ /* 0x000fe2000f8e02ff */
[----:B------:R-:W-:Y:S01]  /*271e0*/  ULDC UR4, c[0x0][0xa8c] ;  /* 0x0002a30000047ab9 */ /* 0x000fe20000000800 */
[----:B------:R-:W-:Y:S01]  /*271f0*/  IMAD.MOV.U32 R2, RZ, RZ, R4 ;  /* 0x000000ffff027224 */ /* 0x000fe200078e0004 */
[----:B------:R-:W-:Y:S01]  /*27200*/  ISETP.GE.AND P3, PT, R213, UR4, PT ;  /* 0x00000004d5007c0c */ /* 0x000fe2000bf66270 */
[----:B------:R-:W-:Y:S01]  /*27210*/  IMAD R9, R6, UR7, R9 ;  /* 0x0000000706097c24 */ /* 0x000fe2000f8e0209 */
[----:B------:R-:W-:Y:S01]  /*27220*/  ISETP.GE.AND P4, PT, R212, UR4, PT ;  /* 0x00000004d4007c0c */ /* 0x000fe2000bf86270 */
[----:B------:R-:W-:Y:S01]  /*27230*/  IMAD.WIDE.U32 R2, R6, UR6, R2 ;  /* 0x0000000606027c25 */ /* 0x000fe2000f8e0002 */
[----:B------:R-:W-:Y:S01]  /*27240*/  ISETP.GE.AND P5, PT, R15, UR4, PT ;  /* 0x000000040f007c0c */ /* 0x000fe2000bfa6270 */
[----:B------:R-:W-:Y:S01]  /*27250*/  ULDC.64 UR6, c[0x0][0xa80] ;  /* 0x0002a00000067ab9 */ /* 0x000fe20000000a00 */
[----:B------:R-:W-:Y:S01]  /*27260*/  ISETP.GE.AND P6, PT, R14, UR4, PT ;  /* 0x000000040e007c0c */ /* 0x000fe2000bfc6270 */
[----:B------:R-:W-:Y:S01]  /*27270*/  IMAD.IADD R3, R3, 0x1, R9 ;  /* 0x0000000103037824 */ /* 0x000fe200078e0209 */
[----:B------:R-:W-:-:S04]  /*27280*/  LEA R8, P2, R2, UR6, 0x1 ;  /* 0x0000000602087c11 */ /* 0x000fc8000f8408ff */
[----:B------:R-:W-:-:S05]  /*27290*/  LEA.HI.X R9, R2, UR7, R3, 0x1, P2 ;  /* 0x0000000702097c11 */ /* 0x000fca00090f0c03 */
[----:B------:R2:W-:Y:S04]  /*272a0*/  @!P3 STG.E.128 desc[UR60][R8.64], RZ ;  /* 0x000000ff0800b986 */ /* 0x0005e8000c101d3c */
[----:B------:R2:W-:Y:S04]  /*272b0*/  @!P4 STG.E.128 desc[UR60][R8.64+0x80], RZ ;  /* 0x000080ff0800c986 */ /* 0x0005e8000c101d3c */
[----:B------:R2:W-:Y:S04]  /*272c0*/  @!P5 STG.E.128 desc[UR60][R8.64+0x100], RZ ;  /* 0x000100ff0800d986 */ /* 0x0005e8000c101d3c */
[----:B------:R2:W-:Y:S02]  /*272d0*/  @!P6 STG.E.128 desc[UR60][R8.64+0x180], RZ ;  /* 0x000180ff0800e986 */ /* 0x0005e4000c101d3c */
.L_x_2570:
[----:B------:R-:W-:Y:S05]  /*272e0*/  BSYNC B1 ;  /* 0x0000000000017941 */ /* 0x000fea0003800000 */
.L_x_2569:
        /* <DEDUP_REMOVED lines=25> */
.L_x_2572:
[----:B------:R-:W-:Y:S05]  /*27480*/  BSYNC B1 ;  /* 0x0000000000017941 */ /* 0x000fea0003800000 */
.L_x_2571:
[----:B------:R-:W-:Y:S04]  /*27490*/  BSSY B1, `(.L_x_2573) ;  /* 0x0000017000017945 */ /* 0x000fe80003800000 */
[----:B------:R-:W-:Y:S05]  /*274a0*/  @P0 BRA `(.L_x_2574) ;  /* 0x0000000000540947 */ /* 0x000fea0003800000 */
[----:B--23--:R-:W-:Y:S01]  /*274b0*/  IADD3 R9, P0, R6, 0x40, RZ ;  /* 0x0000004006097810 */ /* 0x00cfe20007f1e0ff */
        /* <DEDUP_REMOVED lines=20> */
.L_x_2574:
[----:B------:R-:W-:Y:S05]  /*27600*/  BSYNC B1 ;  /* 0x0000000000017941 */ /* 0x000fea0003800000 */
.L_x_2573:
[----:B------:R-:W-:Y:S05]  /*27610*/  @P2 BRA `(.L_x_2565) ;  /* 0x0000000000542947 */ /* 0x000fea0003800000 */
        /* <DEDUP_REMOVED lines=21> */
.L_x_2565:
[----:B------:R-:W-:Y:S05]  /*27770*/  BSYNC B0 ;  /* 0x0000000000007941 */ /* 0x000fea0003800000 */
.L_x_2556:
[----:B------:R-:W-:Y:S02]  /*27780*/  ULDC UR4, c[0x0][0xc14] ;  /* 0x0003050000047ab9 */ /* 0x000fe40000000800 */
[----:B-1----:R-:W-:-:S13]  /*27790*/  ISETP.GE.AND P0, PT, R227, UR4, PT ;  /* 0x00000004e3007c0c */ /* 0x002fda000bf06270 */
[----:B------:R-:W-:Y:S05]  /*277a0*/  @!P0 BRA `(.L_x_2575) ;  /* 0xfffffd98009c8947 */ /* 0x000fea000383ffff */
[----:B------:R-:W-:Y:S05]  /*277b0*/  BRA `(.L_x_2295) ;  /* 0x0000006800387947 */ /* 0x000fea0003800000 */
.L_x_2293:
        /* <DEDUP_REMOVED lines=10> */
[----:B------:R-:W1:Y:S01]  /*27860*/  S2UR UR6, SR_CTAID.X ;  /* 0x00000000000679c3 */ /* 0x000e620000002500 */
        /* <DEDUP_REMOVED lines=16> */
[----:B------:R-:W-:Y:S01]  /*27970*/  IMAD.MOV.U32 R19, RZ, RZ, RZ ;  /* 0x000000ffff137224 */ /* 0x000fe200078e00ff */
[----:B--2---:R-:W0:Y:S02]  /*27980*/  SHFL.UP PT, R0, R17, 0x1, RZ ;  /* 0x0420000011007989 */ /* 0x004e2400000e00ff */
[----:B0-----:R-:W-:-:S05]  /*27990*/  SEL R0, R0, RZ, P1 ;  /* 0x000000ff00007207 */ /* 0x001fca0000800000 */
[----:B------:R-:W-:-:S05]  /*279a0*/  IMAD.IADD R0, R17, 0x1, R0 ;  /* 0x0000000111007824 */ /* 0x000fca00078e0200 */
[----:B------:R-:W0:Y:S02]  /*279b0*/  SHFL.UP PT, R4, R0, 0x2, RZ ;  /* 0x0440000000047989 */ /* 0x000e2400000e00ff */
[----:B0-----:R-:W-:-:S04]  /*279c0*/  SEL R5, R4, RZ, P0 ;  /* 0x000000ff04057207 */ /* 0x001fc80000000000 */
[----:B------:R-:W-:-:S05]  /*279d0*/  IADD3 R5, R0, R5, RZ ;  /* 0x0000000500057210 */ /* 0x000fca0007ffe0ff */
[----:B------:R-:W0:Y:S01]  /*279e0*/  SHFL.UP PT, R4, R5, 0x4, RZ ;  /* 0x0480000005047989 */ /* 0x000e2200000e00ff */
[----:B------:R-:W-:-:S04]  /*279f0*/  ISETP.GE.U32.AND P0, PT, R7, 0x4, PT ;  /* 0x000000040700780c */ /* 0x000fc80003f06070 */
[----:B0-----:R-:W-:-:S05]  /*27a00*/  SEL R4, R4, RZ, P0 ;  /* 0x000000ff04047207 */ /* 0x001fca0000000000 */
[----:B------:R-:W-:-:S05]  /*27a10*/  IMAD.IADD R4, R5, 0x1, R4 ;  /* 0x0000000105047824 */ /* 0x000fca00078e0204 */
[----:B------:R-:W0:Y:S01]  /*27a20*/  SHFL.UP PT, R2, R4, 0x8, RZ ;  /* 0x0500000004027989 */ /* 0x000e2200000e00ff */
[----:B------:R-:W-:Y:S02]  /*27a30*/  @P0 LOP3.LUT R6, R6, 0x10, RZ, 0xfc, !PT ;  /* 0x0000001006060812 */ /* 0x000fe400078efcff */
[----:B------:R-:W-:-:S04]  /*27a40*/  ISETP.GE.U32.AND P0, PT, R7, 0x8, PT ;  /* 0x000000080700780c */ /* 0x000fc80003f06070 */
[----:B0-----:R-:W-:-:S05]  /*27a50*/  SEL R3, R2, RZ, P0 ;  /* 0x000000ff02037207 */ /* 0x001fca0000000000 */
[----:B------:R-:W-:-:S05]  /*27a60*/  IMAD.IADD R3, R4, 0x1, R3 ;  /* 0x0000000104037824 */ /* 0x000fca00078e0203 */
[----:B------:R-:W0:Y:S01]  /*27a70*/  SHFL.UP PT, R0, R3, 0x10, RZ ;  /* 0x0600000003007989 */ /* 0x000e2200000e00ff */
[----:B------:R-:W-:-:S04]  /*27a80*/  LOP3.LUT R6, R6, 0xfffffff7, RZ, 0xc0, !PT ;  /* 0xfffffff706067812 */ /* 0x000fc800078ec0ff */
[----:B------:R-:W-:Y:S02]  /*27a90*/  @P0 LOP3.LUT R6, R6, 0x8, RZ, 0xfc, !PT ;  /* 0x0000000806060812 */ /* 0x000fe400078efcff */
[----:B------:R-:W-:-:S04]  /*27aa0*/  ISETP.GE.U32.AND P0, PT, R7, 0x10, PT ;  /* 0x000000100700780c */ /* 0x000fc80003f06070 */
[----:B0-----:R-:W-:-:S04]  /*27ab0*/  SEL R0, R0, RZ, P0 ;  /* 0x000000ff00007207 */ /* 0x001fc80000000000 */
[----:B------:R-:W-:-:S05]  /*27ac0*/  IADD3 R0, R3, R0, RZ ;  /* 0x0000000003007210 */ /* 0x000fca0007ffe0ff */
[----:B------:R-:W0:Y:S01]  /*27ad0*/  SHFL.IDX PT, R2, R0, 0x1f, 0x1f ;  /* 0x03e01f0000027f89 */ /* 0x000e2200000e0000 */
[----:B------:R-:W-:-:S04]  /*27ae0*/  LOP3.LUT R6, R6, 0xfffffffb, RZ, 0xc0, !PT ;  /* 0xfffffffb06067812 */ /* 0x000fc800078ec0ff */
[----:B------:R-:W-:-:S05]  /*27af0*/  @P0 LOP3.LUT R6, R6, 0x4, RZ, 0xfc, !PT ;  /* 0x0000000406060812 */ /* 0x000fca00078efcff */
[----:B------:R2:W-:Y:S01]  /*27b00*/  STL [R1+0x14], R6 ;  /* 0x0000140601007387 */ /* 0x0005e20000100800 */
[----:B0-----:R-:W-:-:S05]  /*27b10*/  IMAD R4, R2, UR4, RZ ;  /* 0x0000000402047c24 */ /* 0x001fca000f8e02ff */
[----:B-1----:R-:W-:Y:S01]  /*27b20*/  ISETP.GT.AND P0, PT, R4, UR6, PT ;  /* 0x0000000604007c0c */ /* 0x002fe2000bf04270 */
[----:B------:R-:W-:-:S12]  /*27b30*/  IMAD.MOV.U32 R5, RZ, RZ, R4 ;  /* 0x000000ffff057224 */ /* 0x000fd800078e0004 */
[----:B--2---:R-:W-:Y:S05]  /*27b40*/  @P0 BRA `(.L_x_2576) ;  /* 0x0000000000bc0947 */ /* 0x004fea0003800000 */
[----:B------:R-:W-:Y:S01]  /*27b50*/  MOV R4, R5 ;  /* 0x0000000500047202 */ /* 0x000fe20000000f00 */
[----:B------:R-:W-:Y:S01]  /*27b60*/  IMAD.MOV.U32 R19, RZ, RZ, RZ ;  /* 0x000000ffff137224 */ /* 0x000fe200078e00ff */
[----:B------:R-:W-:Y:S01]  /*27b70*/  ULDC UR5, c[0x0][0xc14] ;  /* 0x0003050000057ab9 */ /* 0x000fe20000000800 */
[----:B------:R-:W-:Y:S01]  /*27b80*/  ULDC UR7, c[0x0][0xc14] ;  /* 0x0003050000077ab9 */ /* 0x000fe20000000800 */
[----:B------:R-:W-:-:S05]  /*27b90*/  ULDC UR4, c[0x0][0xc10] ;  /* 0x0003040000047ab9 */ /* 0x000fca0000000800 */
.L_x_2580:
[----:B------:R-:W-:Y:S01]  /*27ba0*/  VIADD R0, R19, 0x1f ;  /* 0x0000001f13007836 */ /* 0x000fe20000000000 */
[----:B------:R-:W-:-:S04]  /*27bb0*/  MOV R19, UR7 ;  /* 0x0000000700137c02 */ /* 0x000fc80008000f00 */
[----:B------:R-:W-:-:S13]  /*27bc0*/  ISETP.GE.AND P0, PT, R0, UR5, PT ;  /* 0x0000000500007c0c */ /* 0x000fda000bf06270 */
[----:B------:R-:W-:Y:S05]  /*27bd0*/  @P0 BRA `(.L_x_2577) ;  /* 0x0000000400c80947 */ /* 0x000fea0003800000 */
[----:B------:R-:W0:Y:S01]  /*27be0*/  S2R R2, SR_TID.X ;  /* 0x0000000000027919 */ /* 0x000e220000002100 */
[----:B------:R-:W-:Y:S01]  /*27bf0*/  IMAD.MOV.U32 R19, RZ, RZ, R0 ;  /* 0x000000ffff137224 */ /* 0x000fe200078e0000 */
[----:B------:R-:W-:Y:S01]  /*27c00*/  BSSY B0, `(.L_x_2578) ;  /* 0x000000a000007945 */ /* 0x000fe20003800000 */
[----:B------:R-:W-:Y:S02]  /*27c10*/  MOV R17, RZ ;  /* 0x000000ff00117202 */ /* 0x000fe40000000f00 */
[----:B0-----:R-:W-:-:S04]  /*27c20*/  LOP3.LUT R6, R2, 0x1f, RZ, 0xc0, !PT ;  /* 0x0000001f02067812 */ /* 0x001fc800078ec0ff */
[C---:B------:R-:W-:Y:S01]  /*27c30*/  ISETP.NE.AND P1, PT, R6.reuse, 0x1f, PT ;  /* 0x0000001f0600780c */ /* 0x040fe20003f25270 */
[----:B------:R-:W-:-:S05]  /*27c40*/  IMAD.IADD R5, R6, 0x1, R19 ;  /* 0x0000000106057824 */ /* 0x000fca00078e0213 */
[----:B------:R-:W-:-:S13]  /*27c50*/  ISETP.GE.OR P0, PT, R5, UR5, !P1 ;  /* 0x0000000505007c0c */ /* 0x000fda000cf06670 */
[----:B------:R-:W-:Y:S05]  /*27c60*/  @P0 BRA `(.L_x_2579) ;  /* 0x00000000000c0947 */ /* 0x000fea0003800000 */
[----:B------:R-:W0:Y:S02]  /*27c70*/  LDC.64 R2, c[0x0][0xc58] ;  /* 0x00031600ff027b82 */ /* 0x000e240000000a00 */
[----:B0-----:R-:W-:-:S05]  /*27c80*/  IMAD.WIDE R2, R5, 0x4, R2 ;  /* 0x0000000405027825 */ /* 0x001fca00078e0202 */
[----:B------:R0:W5:Y:S02]  /*27c90*/  LDG.E R17, desc[UR60][R2.64] ;  /* 0x0000003c02117981 */ /* 0x000164000c1e1900 */
.L_x_2579:
[----:B------:R-:W-:Y:S05]  /*27ca0*/  BSYNC B0 ;  /* 0x0000000000007941 */ /* 0x000fea0003800000 */
.L_x_2578:
[----:B-----5:R-:W1:Y:S01]  /*27cb0*/  SHFL.UP PT, R0, R17, 0x1, RZ ;  /* 0x0420000011007989 */ /* 0x020e6200000e00ff */
[C---:B------:R-:W-:Y:S02]  /*27cc0*/  ISETP.NE.AND P0, PT, R6.reuse, RZ, PT ;  /* 0x000000ff0600720c */ /* 0x040fe40003f05270 */
[----:B------:R-:W-:Y:S02]  /*27cd0*/  ISETP.GE.U32.AND P1, PT, R6, 0x2, PT ;  /* 0x000000020600780c */ /* 0x000fe40003f26070 */
[----:B-1----:R-:W-:Y:S02]  /*27ce0*/  SEL R0, R0, RZ, P0 ;  /* 0x000000ff00007207 */ /* 0x002fe40000000000 */
[----:B------:R-:W-:-:S03]  /*27cf0*/  ISETP.GE.U32.AND P0, PT, R6, 0x4, PT ;  /* 0x000000040600780c */ /* 0x000fc60003f06070 */
[----:B------:R-:W-:-:S05]  /*27d00*/  IMAD.IADD R0, R17, 0x1, R0 ;  /* 0x0000000111007824 */ /* 0x000fca00078e0200 */
[----:B0-----:R-:W0:Y:S02]  /*27d10*/  SHFL.UP PT, R2, R0, 0x2, RZ ;  /* 0x0440000000027989 */ /* 0x001e2400000e00ff */
        /* <DEDUP_REMOVED lines=18> */
.L_x_2576:
[----:B------:R-:W-:-:S04]  /*27e40*/  IMAD.IADD R5, R4, 0x1, -R5 ;  /* 0x0000000104057824 */ /* 0x000fc800078e0a05 */
        /* <DEDUP_REMOVED lines=14> */
[----:B0-----:R-:W-:-:S06]  /*27f30*/  IADD3 R11, R10, 0xffffffe, RZ ;  /* 0x0ffffffe0a0b7810 */ /* 0x001fcc0007ffe0ff */
[----:B------:R0:W1:Y:S01]  /*27f40*/  F2I.FTZ.U32.TRUNC.NTZ R3, R11 ;  /* 0x0000000b00037305 */ /* 0x000062000021f000 */
[----:B------:R-:W-:Y:S05]  /*27f50*/  @!P0 BRA `(.L_x_2581) ;  /* 0x0000000000088947 */ /* 0x000fea0003800000 */
[----:B------:R-:W-:-:S05]  /*27f60*/  VIADD R7, R4, 0xffffffff ;  /* 0xffffffff04077836 */ /* 0x000fca0000000000 */
[----:B------:R2:W3:Y:S02]  /*27f70*/  SHFL.IDX PT, R16, R0, R7, 0x1f ;  /* 0x00001f0700107589 */ /* 0x0004e400000e0000 */
.L_x_2581:
[----:B-12---:R-:W-:Y:S01]  /*27f80*/  IMAD.MOV R0, RZ, RZ, -R3 ;  /* 0x000000ffff007224 */ /* 0x006fe200078e0a03 */
[----:B------:R-:W-:Y:S01]  /*27f90*/  MOV R2, RZ ;  /* 0x000000ff00027202 */ /* 0x000fe20000000f00 */
[----:B---3--:R-:W-:Y:S02]  /*27fa0*/  IMAD R16, R16, UR4, R5 ;  /* 0x0000000410107c24 */ /* 0x008fe4000f8e0205 */
[----:B------:R-:W-:-:S04]  /*27fb0*/  IMAD R5, R0, R9, RZ ;  /* 0x0000000900057224 */ /* 0x000fc800078e02ff */
[----:B------:R-:W-:Y:S01]  /*27fc0*/  IMAD.HI.U32 R2, R3, R5, R2 ;  /* 0x0000000503027227 */ /* 0x000fe200078e0002 */
[----:B------:R-:W-:Y:S02]  /*27fd0*/  IADD3 R5, -R16, UR6, RZ ;  /* 0x0000000610057c10 */ /* 0x000fe4000fffe1ff */
        /* <DEDUP_REMOVED lines=16> */
[----:B------:R-:W-:-:S03]  /*280e0*/  IMAD.MOV R7, RZ, RZ, -R7 ;  /* 0x000000ffff077224 */ /* 0x000fc600078e0a07 */
[----:B------:R-:W-:Y:S01]  /*280f0*/  IADD3 R3, -R0, RZ, RZ ;  /* 0x000000ff00037210 */ /* 0x000fe20007ffe1ff */
[----:B------:R-:W-:-:S03]  /*28100*/  IMAD R5, R6, R7, R5 ;  /* 0x0000000706057224 */ /* 0x000fc600078e0205 */
[----:B------:R-:W-:Y:S01]  /*28110*/  VIADDMNMX R8, R3, UR4, R8, PT ;  /* 0x0000000403087c46 */ /* 0x000fe2000b800108 */
[----:B------:R-:W-:Y:S01]  /*28120*/  IMAD.IADD R0, R5, 0x1, R0 ;  /* 0x0000000105007824 */ /* 0x000fe200078e0200 */
[----:B------:R-:W-:Y:S02]  /*28130*/  IABS R6, R5 ;  /* 0x0000000500067213 */ /* 0x000fe40000000000 */
[----:B------:R-:W-:-:S04]  /*28140*/  IABS R4, R8 ;  /* 0x0000000800047213 */ /* 0x000fc80000000000 */
[----:B------:R-:W1:Y:S08]  /*28150*/  I2F.RP R9, R4 ;  /* 0x0000000400097306 */ /* 0x000e700000209400 */
[----:B-1----:R-:W1:Y:S02]  /*28160*/  MUFU.RCP R9, R9 ;  /* 0x0000000900097308 */ /* 0x002e640000001000 */
[----:B-1----:R-:W-:-:S06]  /*28170*/  VIADD R2, R9, 0xffffffe ;  /* 0x0ffffffe09027836 */ /* 0x002fcc0000000000 */
[----:B------:R1:W2:Y:S02]  /*28180*/  F2I.FTZ.U32.TRUNC.NTZ R3, R2 ;  /* 0x0000000200037305 */ /* 0x0002a4000021f000 */
[----:B-1----:R-:W-:Y:S01]  /*28190*/  IMAD.MOV.U32 R2, RZ, RZ, RZ ;  /* 0x000000ffff027224 */ /* 0x002fe200078e00ff */
[----:B--2---:R-:W-:-:S05]  /*281a0*/  IADD3 R7, RZ, -R3, RZ ;  /* 0x80000003ff077210 */ /* 0x004fca0007ffe0ff */
        /* <DEDUP_REMOVED lines=15> */
[----:B------:R-:W-:Y:S01]  /*282a0*/  @!P0 LOP3.LUT R3, RZ, R8, RZ, 0x33, !PT ;  /* 0x00000008ff038212 */ /* 0x000fe200078e33ff */
[----:B------:R-:W-:-:S04]  /*282b0*/  IMAD.MOV R8, RZ, RZ, -R8 ;  /* 0x000000ffff087224 */ /* 0x000fc800078e0a08 */
[----:B------:R-:W-:Y:S01]  /*282c0*/  IMAD R18, R3, R8, R0 ;  /* 0x0000000803127224 */ /* 0x000fe200078e0200 */
[----:B------:R-:W-:-:S04]  /*282d0*/  LOP3.LUT R0, RZ, R3, RZ, 0x33, !PT ;  /* 0x00000003ff007212 */ /* 0x000fc800078e33ff */
[----:B------:R-:W-:Y:S01]  /*282e0*/  IADD3 R17, R17, R0, RZ ;  /* 0x0000000011117210 */ /* 0x000fe20007ffe0ff */
[----:B------:R-:W-:Y:S06]  /*282f0*/  BRA `(.L_x_2582) ;  /* 0x00000000000c7947 */ /* 0x000fec0003800000 */
.L_x_2577:
[----:B------:R-:W-:Y:S01]  /*28300*/  IMAD.MOV.U32 R17, RZ, RZ, RZ ;  /* 0x000000ffff117224 */ /* 0x000fe200078e00ff */
[----:B------:R-:W-:Y:S01]  /*28310*/  MOV R18, RZ ;  /* 0x000000ff00127202 */ /* 0x000fe20000000f00 */
[----:B------:R-:W-:-:S07]  /*28320*/  IMAD.U32 R16, RZ, RZ, UR6 ;  /* 0x00000006ff107e24 */ /* 0x000fce000f8e00ff */
.L_x_2582:
        /* <DEDUP_REMOVED lines=8> */
[----:B-1----:R-:W-:Y:S01]  /*283b0*/  IMAD.MOV.U32 R0, RZ, RZ, 0x1 ;  /* 0x00000001ff007424 */ /* 0x002fe200078e00ff */
        /* <DEDUP_REMOVED lines=29> */
.L_x_2674:
[----:B--2---:R-:W1:Y:S02]  /*28590*/  LDC.64 R2, c[0x0][0xc60] ;  /* 0x00031800ff027b82 */ /* 0x004e640000000a00 */
[----:B-1----:R-:W-:-:S05]  /*285a0*/  IMAD.WIDE R2, R19, 0x4, R2 ;  /* 0x0000000413027825 */ /* 0x002fca00078e0202 */
[----:B0-----:R-:W2:Y:S01]  /*285b0*/  LDG.E R11, desc[UR60][R2.64] ;  /* 0x0000003c020b7981 */ /* 0x001ea2000c1e1900 */
        /* <DEDUP_REMOVED lines=13> */
[----:B------:R-:W-:Y:S02]  /*28690*/  ISETP.NE.U32.AND P0, PT, RZ, UR4, PT ;  /* 0x00000004ff007c0c */ /* 0x000fe4000bf05070 */
[C---:B------:R-:W-:Y:S02]  /*286a0*/  SHF.L.U32 R15, R11.reuse, 0x2, RZ ;  /* 0x000000020b0f7819 */ /* 0x040fe400000006ff */
[----:B------:R-:W-:Y:S02]  /*286b0*/  ISETP.NE.AND.EX P0, PT, RZ, UR5, PT, P0 ;  /* 0x00000005ff007c0c */ /* 0x000fe4000bf05300 */
[----:B------:R-:W-:Y:S01]  /*286c0*/  SHF.L.U64.HI R14, R11, 0x2, R0 ;  /* 0x000000020b0e7819 */ /* 0x000fe20000010200 */
[----:B------:R-:W-:Y:S01]  /*286d0*/  STL [R1+0x28], R15 ;  /* 0x0000280f01007387 */ /* 0x000fe20000100800 */
[----:B------:R-:W-:-:S03]  /*286e0*/  ULDC UR6, c[0x0][0x338] ;  /* 0x0000ce0000067ab9 */ /* 0x000fc60000000800 */
[----:B------:R-:W-:Y:S06]  /*286f0*/  STL [R1+0x2c], R14 ;  /* 0x00002c0e01007387 */ /* 0x000fec0000100800 */
[----:B------:R-:W-:-:S04]  /*28700*/  @P0 IADD3 R12, P1, R15, UR4, RZ ;  /* 0x000000040f0c0c10 */ /* 0x000fc8000ff3e0ff */
[C---:B------:R-:W-:Y:S01]  /*28710*/  @P0 IADD3.X R13, R14.reuse, UR5, RZ, P1, !PT ;  /* 0x000000050e0d0c10 */ /* 0x040fe20008ffe4ff */
[----:B------:R-:W-:Y:S02]  /*28720*/  ULDC.64 UR4, c[0x0][0xa00] ;  /* 0x0002800000047ab9 */ /* 0x000fe40000000a00 */
[----:B------:R-:W-:Y:S02]  /*28730*/  ISETP.NE.U32.AND P2, PT, RZ, UR4, PT ;  /* 0x00000004ff007c0c */ /* 0x000fe4000bf45070 */
[C---:B0-----:R-:W-:Y:S02]  /*28740*/  IADD3 R2, P1, R15.reuse, UR4, RZ ;  /* 0x000000040f027c10 */ /* 0x041fe4000ff3e0ff */
[----:B------:R-:W-:Y:S02]  /*28750*/  ISETP.NE.AND.EX P2, PT, RZ, UR5, PT, P2 ;  /* 0x00000005ff007c0c */ /* 0x000fe4000bf45320 */
[----:B------:R-:W-:Y:S01]  /*28760*/  IADD3.X R3, R14, UR5, RZ, P1, !PT ;  /* 0x000000050e037c10 */ /* 0x000fe20008ffe4ff */
[----:B------:R-:W-:Y:S01]  /*28770*/  ULDC UR4, c[0x0][0x288] ;  /* 0x0000a20000047ab9 */ /* 0x000fe20000000800 */
[----:B------:R-:W-:Y:S01]  /*28780*/  IADD3 R6, P1, R15, UR8, RZ ;  /* 0x000000080f067c10 */ /* 0x000fe2000ff3e0ff */
[----:B------:R-:W-:Y:S01]  /*28790*/  IMAD.U32 R10, RZ, RZ, UR4 ;  /* 0x00000004ff0a7e24 */ /* 0x000fe2000f8e00ff */
[----:B------:R-:W-:-:S02]  /*287a0*/  ULDC.64 UR4, c[0x0][0x3f8] ;  /* 0x0000fe0000047ab9 */ /* 0x000fc40000000a00 */
[----:B------:R-:W-:-:S03]  /*287b0*/  IADD3.X R7, R14, UR9, RZ, P1, !PT ;  /* 0x000000090e077c10 */ /* 0x000fc60008ffe4ff */
[----:B------:R0:W5:Y:S04]  /*287c0*/  @P0 LDG.E R10, desc[UR60][R12.64] ;  /* 0x0000003c0c0a0981 */ /* 0x000168000c1e1900 */
[----:B------:R-:W2:Y:S01]  /*287d0*/  @P2 LDG.E R9, desc[UR60][R2.64] ;  /* 0x0000003c02092981 */ /* 0x000ea2000c1e1900 */
[----:B------:R-:W-:Y:S01]  /*287e0*/  UISETP.NE.U32.AND UP0, UPT, UR4, URZ, UPT ;  /* 0x0000003f0400728c */ /* 0x000fe2000bf05070 */
[----:B------:R-:W-:Y:S02]  /*287f0*/  IADD3 R4, P1, R15, UR10, RZ ;  /* 0x0000000a0f047c10 */ /* 0x000fe4000ff3e0ff */
[----:B------:R-:W-:Y:S01]  /*28800*/  ULDC UR4, c[0x0][0x404] ;  /* 0x0001010000047ab9 */ /* 0x000fe20000000800 */
[----:B------:R-:W-:Y:S01]  /*28810*/  UISETP.NE.AND.EX UP0, UPT, UR5, URZ, UPT, UP0 ;  /* 0x0000003f0500728c */ /* 0x000fe2000bf05300 */
[----:B------:R-:W-:-:S02]  /*28820*/  IADD3.X R5, R14, UR11, RZ, P1, !PT ;  /* 0x0000000b0e057c10 */ /* 0x000fc40008ffe4ff */
[----:B------:R-:W-:Y:S01]  /*28830*/  ISETP.NE.U32.AND P1, PT, RZ, UR8, PT ;  /* 0x00000008ff007c0c */ /* 0x000fe2000bf25070 */
[----:B------:R-:W-:Y:S01]  /*28840*/  USEL UR4, UR4, 0x1, UP0 ;  /* 0x0000000104047887 */ /* 0x000fe20008000000 */
[----:B------:R-:W-:Y:S02]  /*28850*/  ULDC UR5, c[0x0][0x2e0] ;  /* 0x0000b80000057ab9 */ /* 0x000fe40000000800 */
[----:B------:R-:W-:Y:S01]  /*28860*/  ISETP.NE.AND.EX P3, PT, RZ, UR9, PT, P1 ;  /* 0x00000009ff007c0c */ /* 0x000fe2000bf65310 */
[----:B------:R-:W-:Y:S01]  /*28870*/  UIMAD UR4, UR4, UR5, URZ ;  /* 0x00000005040472a4 */ /* 0x000fe2000f8e023f */
[----:B------:R-:W-:Y:S01]  /*28880*/  ISETP.NE.U32.AND P1, PT, RZ, UR10, PT ;  /* 0x0000000aff007c0c */ /* 0x000fe2000bf25070 */
[----:B------:R-:W-:-:S03]  /*28890*/  IMAD.U32 R0, RZ, RZ, UR6 ;  /* 0x00000006ff007e24 */ /* 0x000fc6000f8e00ff */
[----:B------:R-:W-:Y:S01]  /*288a0*/  ISETP.NE.AND.EX P1, PT, RZ, UR11, PT, P1 ;  /* 0x0000000bff007c0c */ /* 0x000fe2000bf25310 */
[----:B--2---:R1:W-:Y:S02]  /*288b0*/  STL [R1+0x34], R9 ;  /* 0x0000340901007387 */ /* 0x0043e40000100800 */
[----:B-1----:R-:W-:Y:S01]  /*288c0*/  MOV R9, UR4 ;  /* 0x0000000400097c02 */ /* 0x002fe20008000f00 */
[----:B0-----:R-:W-:Y:S09]  /*288d0*/  @P0 BRA `(.L_x_2584) ;  /* 0x0000000000100947 */ /* 0x001ff20003800000 */
[----:B------:R-:W-:Y:S05]  /*288e0*/  @!P2 BRA `(.L_x_2584) ;  /* 0x00000000000ca947 */ /* 0x000fea0003800000 */
[----:B-----5:R-:W2:Y:S04]  /*288f0*/  LDG.E R10, desc[UR60][R2.64] ;  /* 0x0000003c020a7981 */ /* 0x020ea8000c1e1900 */
[----:B------:R-:W2:Y:S02]  /*28900*/  LDG.E R2, desc[UR60][R2.64+0x4] ;  /* 0x0000043c02027981 */ /* 0x000ea4000c1e1900 */
[----:B--2---:R-:W-:-:S07]  /*28910*/  IMAD.IADD R10, R2, 0x1, -R10 ;  /* 0x00000001020a7824 */ /* 0x004fce00078e0a0a */
.L_x_2584:
[----:B------:R-:W-:Y:S01]  /*28920*/  IMAD.MOV.U32 R2, RZ, RZ, RZ ;  /* 0x000000ffff027224 */ /* 0x000fe200078e00ff */
[----:B------:R-:W-:Y:S01]  /*28930*/  MOV R20, RZ ;  /* 0x000000ff00147202 */ /* 0x000fe20000000f00 */
[----:B------:R-:W-:-:S04]  /*28940*/  ULDC.64 UR4, c[0x0][0xa20] ;  /* 0x0002880000047ab9 */ /* 0x000fc80000000a00 */
[----:B------:R-:W2:Y:S04]  /*28950*/  @P3 LDG.E R2, desc[UR60][R6.64] ;  /* 0x0000003c06023981 */ /* 0x000ea8000c1e1900 */
[----:B------:R0:W5:Y:S01]  /*28960*/  @P1 LDG.E R20, desc[UR60][R4.64] ;  /* 0x0000003c04141981 */ /* 0x000162000c1e1900 */
[----:B------:R-:W-:-:S04]  /*28970*/  ISETP.NE.U32.AND P0, PT, RZ, UR4, PT ;  /* 0x00000004ff007c0c */ /* 0x000fc8000bf05070 */
[----:B------:R-:W-:Y:S01]  /*28980*/  ISETP.NE.AND.EX P0, PT, RZ, UR5, PT, P0 ;  /* 0x00000005ff007c0c */ /* 0x000fe2000bf05300 */
[----:B--2--5:R-:W-:-:S05]  /*28990*/  IMAD.IADD R2, R2, 0x1, R8 ;  /* 0x0000000102027824 */ /* 0x024fca00078e0208 */
[----:B------:R0:W-:Y:S07]  /*289a0*/  STL [R1+0x4], R2 ;  /* 0x0000040201007387 */ /* 0x0001ee0000100800 */
[----:B------:R-:W-:Y:S05]  /*289b0*/  @!P0 BRA `(.L_x_2585) ;  /* 0x0000000000108947 */ /* 0x000fea0003800000 */
[----:B0-----:R-:W-:-:S04]  /*289c0*/  IADD3 R2, P0, R15, UR4, RZ ;  /* 0x000000040f027c10 */ /* 0x001fc8000ff1e0ff */
[----:B------:R-:W-:-:S05]  /*289d0*/  IADD3.X R3, R14, UR5, RZ, P0, !PT ;  /* 0x000000050e037c10 */ /* 0x000fca00087fe4ff */
[----:B------:R0:W5:Y:S01]  /*289e0*/  LDG.E R9, desc[UR60][R2.64] ;  /* 0x0000003c02097981 */ /* 0x000162000c1e1900 */
[----:B------:R-:W-:Y:S05]  /*289f0*/  BRA `(.L_x_2586) ;  /* 0x0000000000107947 */ /* 0x000fea0003800000 */
.L_x_2585:
[----:B------:R-:W-:Y:S05]  /*28a00*/  @!P3 BRA `(.L_x_2586) ;  /* 0x00000000000cb947 */ /* 0x000fea0003800000 */
[----:B------:R-:W2:Y:S04]  /*28a10*/  LDG.E R9, desc[UR60][R6.64] ;  /* 0x0000003c06097981 */ /* 0x000ea8000c1e1900 */
[----:B------:R-:W2:Y:S02]  /*28a20*/  LDG.E R6, desc[UR60][R6.64+0x4] ;  /* 0x0000043c06067981 */ /* 0x000ea4000c1e1900 */
[----:B--2---:R-:W-:-:S07]  /*28a30*/  IMAD.IADD R9, R6, 0x1, -R9 ;  /* 0x0000000106097824 */ /* 0x004fce00078e0a09 */
.L_x_2586:
[----:B0-----:R-:W2:Y:S01]  /*28a40*/  @P1 LDG.E R2, desc[UR60][R4.64] ;  /* 0x0000003c04021981 */ /* 0x001ea2000c1e1900 */
[----:B-----5:R-:W-:-:S03]  /*28a50*/  IADD3 R9, -R8, R9, RZ ;  /* 0x0000000908097210 */ /* 0x020fc60007ffe1ff */
[----:B------:R-:W2:Y:S01]  /*28a60*/  @P1 LDG.E R4, desc[UR60][R4.64+0x4] ;  /* 0x0000043c04041981 */ /* 0x000ea2000c1e1900 */
[----:B------:R-:W-:Y:S01]  /*28a70*/  LEA R3, R17, 0xcf, 0x7 ;  /* 0x000000cf11037811 */ /* 0x000fe200078e38ff */
[----:B------:R-:W-:Y:S01]  /*28a80*/  BSSY B0, `(.L_x_2587) ;  /* 0x0000108000007945 */ /* 0x000fe20003800000 */
[----:B------:R-:W-:Y:S01]  /*28a90*/  PLOP3.LUT P2, PT, PT, PT, PT, 0x80, 0x0 ;  /* 0x000000000000781c */ /* 0x000fe20003f4f070 */
[----:B--2---:R-:W-:-:S04]  /*28aa0*/  @P1 IMAD.IADD R0, R4, 0x1, -R2 ;  /* 0x0000000104001824 */ /* 0x004fc800078e0a02 */
[----:B------:R-:W-:-:S05]  /*28ab0*/  IMAD.IADD R2, R9, 0x1, R0 ;  /* 0x0000000109027824 */ /* 0x000fca00078e0200 */
[C---:B------:R-:W-:Y:S02]  /*28ac0*/  IADD3 R3, R2.reuse, R3, -R10 ;  /* 0x0000000302037210 */ /* 0x040fe40007ffe80a */
[----:B------:R-:W-:-:S05]  /*28ad0*/  IADD3 R2, R2, 0x4f, RZ ;  /* 0x0000004f02027810 */ /* 0x000fca0007ffe0ff */
[----:B------:R-:W-:-:S04]  /*28ae0*/  IMAD.HI R2, R2, 0x66666667, RZ ;  /* 0x6666666702027827 */ /* 0x000fc800078e02ff */
[----:B------:R-:W-:Y:S01]  /*28af0*/  IMAD.HI R3, R3, 0x66666667, RZ ;  /* 0x6666666703037827 */ /* 0x000fe200078e02ff */
[----:B------:R-:W-:-:S04]  /*28b00*/  SHF.R.U32.HI R4, RZ, 0x1f, R2 ;  /* 0x0000001fff047819 */ /* 0x000fc80000011602 */
[----:B------:R-:W-:Y:S02]  /*28b10*/  LEA.HI.SX32 R4, R2, R4, 0x1b ;  /* 0x0000000402047211 */ /* 0x000fe400078fdaff */
[----:B------:R-:W-:-:S04]  /*28b20*/  SHF.R.U32.HI R2, RZ, 0x1f, R3 ;  /* 0x0000001fff027819 */ /* 0x000fc80000011603 */
[----:B------:R-:W-:-:S04]  /*28b30*/  LEA.HI.SX32 R2, R3, R2, 0x1b ;  /* 0x0000000203027211 */ /* 0x000fc800078fdaff */
[----:B------:R-:W-:-:S05]  /*28b40*/  VIMNMX R6, R4, R2, PT ;  /* 0x0000000204067248 */ /* 0x000fca0003fe0100 */
[--C-:B------:R-:W-:Y:S02]  /*28b50*/  IMAD R2, R6, 0x50, -R9.reuse ;  /* 0x0000005006027824 */ /* 0x100fe400078e0a09 */
[----:B------:R-:W-:-:S03]  /*28b60*/  IMAD.MOV R9, RZ, RZ, -R9 ;  /* 0x000000ffff097224 */ /* 0x000fc600078e0a09 */
[----:B------:R-:W-:Y:S02]  /*28b70*/  VIMNMX R2, R2, R0, PT ;  /* 0x0000000002027248 */ /* 0x000fe40003fe0100 */
[----:B------:R-:W-:-:S04]  /*28b80*/  VIMNMX R9, RZ, R9, !PT ;  /* 0x00000009ff097248 */ /* 0x000fc80007fe0100 */
[----:B------:R-:W-:Y:S01]  /*28b90*/  ISETP.GT.AND P0, PT, R2, R9, PT ;  /* 0x000000090200720c */ /* 0x000fe20003f04270 */
[----:B------:R-:W-:-:S12]  /*28ba0*/  IMAD.WIDE.U32 R4, R9, -0x33333333, RZ ;  /* 0xcccccccd09047825 */ /* 0x000fd800078e00ff */
[----:B------:R-:W-:-:S04]  /*28bb0*/  @P0 VIADD R2, R2, 0x4f ;  /* 0x0000004f02020836 */ /* 0x000fc80000000000 */
[----:B------:R-:W-:Y:S01]  /*28bc0*/  @P0 IMAD.HI R2, R2, 0x66666667, RZ ;  /* 0x6666666702020827 */ /* 0x000fe200078e02ff */
[----:B------:R-:W-:Y:S01]  /*28bd0*/  SHF.R.U32.HI R0, RZ, 0x6, R5 ;  /* 0x00000006ff007819 */ /* 0x000fe20000011605 */
[----:B------:R0:W-:Y:S03]  /*28be0*/  STL [R1+0x24], R6 ;  /* 0x0000240601007387 */ /* 0x0001e60000100800 */
[----:B------:R-:W-:Y:S02]  /*28bf0*/  @P0 SHF.R.U32.HI R3, RZ, 0x1f, R2 ;  /* 0x0000001fff030819 */ /* 0x000fe40000011602 */
[----:B------:R-:W-:Y:S02]  /*28c00*/  MOV R4, R0 ;  /* 0x0000000000047202 */ /* 0x000fe40000000f00 */
[----:B------:R-:W-:-:S04]  /*28c10*/  @P0 LEA.HI.SX32 R4, R2, R3, 0x1b ;  /* 0x0000000302040211 */ /* 0x000fc800078fdaff */
[----:B------:R-:W-:-:S13]  /*28c20*/  ISETP.GT.AND P0, PT, R4, R0, PT ;  /* 0x000000000400720c */ /* 0x000fda0003f04270 */
[----:B0-----:R-:W-:Y:S05]  /*28c30*/  @!P0 BRA `(.L_x_2588) ;  /* 0x0000000c00b08947 */ /* 0x001fea0003800000 */
[----:B------:R-:W0:Y:S01]  /*28c40*/  LDC R2, c[0x0][0x428] ;  /* 0x00010a00ff027b82 */ /* 0x000e220000000800 */
[----:B------:R-:W-:Y:S01]  /*28c50*/  UMOV UR4, 0xffffffff ;  /* 0xffffffff00047882 */ /* 0x000fe20000000000 */
[----:B0-----:R-:W-:Y:S01]  /*28c60*/  ISETP.NE.AND P0, PT, R2, 0x1, PT ;  /* 0x000000010200780c */ /* 0x001fe20003f05270 */
[----:B------:R-:W-:-:S12]  /*28c70*/  IMAD.MOV.U32 R2, RZ, RZ, R18 ;  /* 0x000000ffff027224 */ /* 0x000fd800078e0012 */
[----:B------:R-:W0:Y:S08]  /*28c80*/  @P0 LDC R3, c[0x0][0x42c] ;  /* 0x00010b00ff030b82 */ /* 0x000e300000000800 */
[----:B------:R-:W1:Y:S01]  /*28c90*/  @P0 LDC R5, c[0x0][0x430] ;  /* 0x00010c00ff050b82 */ /* 0x000e620000000800 */
[----:B0-----:R-:W-:-:S05]  /*28ca0*/  @P0 IMAD.HI.U32 R3, R18, R3, RZ ;  /* 0x0000000312030227 */ /* 0x001fca00078e00ff */
[----:B-1----:R-:W-:Y:S02]  /*28cb0*/  @P0 SHF.R.U32.HI R2, RZ, R5, R3 ;  /* 0x00000005ff020219 */ /* 0x002fe40000011603 */
[----:B------:R-:W-:Y:S01]  /*28cc0*/  SEL R3, R11, RZ, !P1 ;  /* 0x000000ff0b037207 */ /* 0x000fe20004800000 */
[----:B------:R-:W-:Y:S06]  /*28cd0*/  BRA.DIV UR4, `(.L_x_2589) ;  /* 0x0000006a04e87947 */ /* 0x000fec000b800000 */
.L_x_2789:
[----:B------:R-:W-:-:S03]  /*28ce0*/  UMOV UR4, 0xffffffff ;  /* 0xffffffff00047882 */ /* 0x000fc60000000000 */
[----:B------:R-:W-:Y:S05]  /*28cf0*/  BRA.DIV UR4, `(.L_x_2590) ;  /* 0x0000006e04147947 */ /* 0x000fea000b800000 */
[----:B------:R-:W-:-:S13]  /*28d00*/  ELECT P6, URZ, PT ;  /* 0x00000000003f782f */ /* 0x000fda00038c0000 */
.L_x_2792:
        /* <DEDUP_REMOVED lines=12> */
.L_x_2793:
[----:B------:R-:W-:Y:S05]  /*28dd0*/  BSYNC B1 ;  /* 0x0000000000017941 */ /* 0x000fea0003800000 */
.L_x_2591:
        /* <DEDUP_REMOVED lines=8> */
.L_x_2794:
        /* <DEDUP_REMOVED lines=11> */
.L_x_2596:
        /* <DEDUP_REMOVED lines=8> */
[----:B------:R-:W-:Y:S01]  /*28f90*/  IADD3 R7, R7, -0x50, RZ ;  /* 0xffffffb007077810 */ /* 0x000fe20007ffe0ff */
[----:B------:R-:W-:Y:S01]  /*28fa0*/  UMOV UR6, 0x0 ;  /* 0x0000000000067882 */ /* 0x000fe20000000000 */
[----:B------:R-:W-:Y:S01]  /*28fb0*/  UMOV UR7, 0x12f00000 ;  /* 0x12f0000000077882 */ /* 0x000fe20000000000 */
[----:B------:R-:W-:Y:S01]  /*28fc0*/  UMOV UR17, 0x40 ;  /* 0x0000004000117882 */ /* 0x000fe20000000000 */
[----:B------:R-:W-:-:S02]  /*28fd0*/  R2UR UR11, R7 ;  /* 0x00000000070b72ca */ /* 0x000fc400000e0000 */
        /* <DEDUP_REMOVED lines=21> */
.L_x_2795:
        /* <DEDUP_REMOVED lines=8> */
.L_x_2598:
        /* <DEDUP_REMOVED lines=29> */
.L_x_2594:
[----:B------:R-:W-:Y:S05]  /*29380*/  BSYNC B1 ;  /* 0x0000000000017941 */ /* 0x000fea0003800000 */
.L_x_2593:
        /* <DEDUP_REMOVED lines=13> */
[C---:B------:R-:W-:Y:S02]  /*29460*/  IMAD R5, R4.reuse, 0x50, R20 ;  /* 0x0000005004057824 */ /* 0x040fe400078e0214 */
[----:B------:R-:W-:Y:S02]  /*29470*/  VIADD R4, R4, 0xffffffff ;  /* 0xffffffff04047836 */ /* 0x000fe40000000000 */
[----:B------:R-:W-:-:S07]  /*29480*/  VIADD R5, R5, 0xffffff60 ;  /* 0xffffff6005057836 */ /* 0x000fce0000000000 */
.L_x_2605:
[----:B------:R-:W-:Y:S05]  /*29490*/  YIELD ;  /* 0x0000000000007946 */ /* 0x000fea0003800000 */
[----:B------:R-:W-:Y:S04]  /*294a0*/  BSSY B1, `(.L_x_2599) ;  /* 0x0000058000017945 */ /* 0x000fe80003800000 */
[----:B0-----:R-:W-:Y:S05]  /*294b0*/  @!P6 BRA `(.L_x_2600) ;  /* 0x000000040058e947 */ /* 0x001fea0003800000 */
[----:B------:R-:W2:Y:S04]  /*294c0*/  LDL R6, [R1+0xc] ;  /* 0x00000c0001067983 */ /* 0x000ea80000100800 */
[----:B------:R-:W3:Y:S01]  /*294d0*/  LDL R7, [R1+0x10] ;  /* 0x0000100001077983 */ /* 0x000ee20000100800 */
[----:B--2---:R-:W-:Y:S02]  /*294e0*/  LEA R6, R6, R9, 0x3 ;  /* 0x0000000906067211 */ /* 0x004fe400078e18ff */
[----:B---3--:R-:W-:-:S04]  /*294f0*/  SHF.L.U32 R7, R7, 0x1f, RZ ;  /* 0x0000001f07077819 */ /* 0x008fc800000006ff */
[----:B------:R-:W0:Y:S02]  /*29500*/  SYNCS.PHASECHK.TRANS64.TRYWAIT P0, [R6+URZ+0x388a0], R7 ;  /* 0x0388a007060075a7 */ /* 0x000e24000800017f */
[----:B0-----:R-:W-:Y:S05]  /*29510*/  @!P0 BRA `(.L_x_2601) ;  /* 0x0000006400688947 */ /* 0x001fea0003800000 */
.L_x_2796:
        /* <DEDUP_REMOVED lines=11> */
.L_x_2602:
        /* <DEDUP_REMOVED lines=32> */
.L_x_2797:
        /* <DEDUP_REMOVED lines=8> */
.L_x_2604:
        /* <DEDUP_REMOVED lines=29> */
.L_x_2600:
[----:B------:R-:W-:Y:S05]  /*29a20*/  BSYNC B1 ;  /* 0x0000000000017941 */ /* 0x000fea0003800000 */
.L_x_2599:
[----:B01----:R-:W2:Y:S04]  /*29a30*/  LDL.LU R6, [R1+0xc] ;  /* 0x00000c0001067983 */ /* 0x003ea80000300800 */
[----:B------:R-:W3:Y:S01]  /*29a40*/  LDL.LU R7, [R1+0x10] ;  /* 0x0000100001077983 */ /* 0x000ee20000300800 */
[----:B------:R-:W-:Y:S02]  /*29a50*/  VIADD R4, R4, 0xffffffff ;  /* 0xffffffff04047836 */ /* 0x000fe40000000000 */
[----:B------:R-:W-:Y:S01]  /*29a60*/  VIADD R5, R5, 0xffffffb0 ;  /* 0xffffffb005057836 */ /* 0x000fe20000000000 */
        /* <DEDUP_REMOVED lines=9> */
.L_x_2588:
[----:B------:R-:W-:Y:S05]  /*29b00*/  BSYNC B0 ;  /* 0x0000000000007941 */ /* 0x000fea0003800000 */
.L_x_2587:
        /* <DEDUP_REMOVED lines=13> */
[----:B------:R-:W0:Y:S08]  /*29be0*/  FLO.U32 R0, UR4 ;  /* 0x0000000400007d00 */ /* 0x000e3000080e0000 */
        /* <DEDUP_REMOVED lines=9> */
.L_x_2607:
[----:B------:R-:W1:Y:S01]  /*29c80*/  S2R R0, SR_CgaCtaId ;  /* 0x0000000000007919 */ /* 0x000e620000008800 */
[----:B------:R-:W-:-:S04]  /*29c90*/  MOV R2, 0x400 ;  /* 0x0000040000027802 */ /* 0x000fc80000000f00 */
[----:B-1----:R-:W-:-:S04]  /*29ca0*/  LEA R3, R0, R2, 0x18 ;  /* 0x0000000200037211 */ /* 0x002fc800078ec0ff */
[----:B------:R-:W-:Y:S01]  /*29cb0*/  IADD3 R0, R3, 0x24400, RZ ;  /* 0x0002440003007810 */ /* 0x000fe20007ffe0ff */
[----:B------:R1:W-:Y:S03]  /*29cc0*/  STL [R1+0x1c], R3 ;  /* 0x00001c0301007387 */ /* 0x0003e60000100800 */
        /* <DEDUP_REMOVED lines=11> */
[----:B0-----:R-:W-:Y:S01]  /*29d80*/  IMAD.U32 R7, RZ, RZ, UR9 ;  /* 0x00000009ff077e24 */ /* 0x001fe2000f8e00ff */
[----:B------:R-:W-:Y:S01]  /*29d90*/  MOV R13, RZ ;  /* 0x000000ff000d7202 */ /* 0x000fe20000000f00 */
[----:B------:R-:W-:-:S02]  /*29da0*/  IMAD.U32 R10, RZ, RZ, UR4 ;  /* 0x00000004ff0a7e24 */ /* 0x000fc4000f8e00ff */
[----:B------:R-:W-:Y:S02]  /*29db0*/  IMAD.MOV.U32 R8, RZ, RZ, 0x70 ;  /* 0x00000070ff087424 */ /* 0x000fe400078e00ff */
[----:B------:R-:W-:-:S07]  /*29dc0*/  IMAD.MOV.U32 R12, RZ, RZ, 0x1 ;  /* 0x00000001ff0c7424 */ /* 0x000fce00078e00ff */
[----:B------:R-:W-:-:S07]  /*29dd0*/  LEPC R20, `(.L_x_2609) ;  /* 0x000000001014794e */ /* 0x000fce0000000000 */
[----:B-1----:R-:W-:Y:S05]  /*29de0*/  CALL.ABS.NOINC R2 ;  /* 0x0000000002007343 */ /* 0x002fea0003c00000 */
.L_x_2609:
        /* <DEDUP_REMOVED lines=13> */
[----:B0-----:R-:W-:Y:S01]  /*29ec0*/  IMAD.U32 R7, RZ, RZ, UR9 ;  /* 0x00000009ff077e24 */ /* 0x001fe2000f8e00ff */
[----:B------:R-:W-:Y:S01]  /*29ed0*/  MOV R12, 0x1 ;  /* 0x00000001000c7802 */ /* 0x000fe20000000f00 */
[----:B------:R-:W-:-:S02]  /*29ee0*/  IMAD.U32 R11, RZ, RZ, UR5 ;  /* 0x00000005ff0b7e24 */ /* 0x000fc4000f8e00ff */
[----:B------:R-:W-:Y:S02]  /*29ef0*/  IMAD.MOV.U32 R8, RZ, RZ, 0x70 ;  /* 0x00000070ff087424 */ /* 0x000fe400078e00ff */
[----:B-1----:R-:W-:-:S07]  /*29f00*/  IMAD.MOV.U32 R13, RZ, RZ, RZ ;  /* 0x000000ffff0d7224 */ /* 0x002fce00078e00ff */
[----:B------:R-:W-:-:S07]  /*29f10*/  LEPC R20, `(.L_x_2611) ;  /* 0x000000001014794e */ /* 0x000fce0000000000 */
[----:B--2---:R-:W-:Y:S05]  /*29f20*/  CALL.ABS.NOINC R2 ;  /* 0x0000000002007343 */ /* 0x004fea0003c00000 */
.L_x_2611:
        /* <DEDUP_REMOVED lines=15> */
[----:B0-----:R-:W-:Y:S05]  /*2a020*/  CALL.ABS.NOINC R2 ;  /* 0x0000000002007343 */ /* 0x001fea0003c00000 */
.L_x_2610:
[----:B------:R-:W2:Y:S01]  /*2a030*/  LDL.LU R2, [R1+0x28] ;  /* 0x0000280001027983 */ /* 0x000ea20000300800 */
[----:B------:R-:W-:-:S03]  /*2a040*/  ULDC.64 UR4, c[0x0][0x9f8] ;  /* 0x00027e0000047ab9 */ /* 0x000fc60000000a00 */
[----:B------:R-:W3:Y:S04]  /*2a050*/  LDL.LU R0, [R1+0x2c] ;  /* 0x00002c0001007983 */ /* 0x000ee80000300800 */
[----:B------:R-:W4:Y:S04]  /*2a060*/  LDL.LU R4, [R1+0x34] ;  /* 0x0000340001047983 */ /* 0x000f280000300800 */
[----:B------:R-:W4:Y:S01]  /*2a070*/  LDL.LU R6, [R1+0x20] ;  /* 0x0000200001067983 */ /* 0x000f220000300800 */
[----:B------:R-:W-:-:S04]  /*2a080*/  ISETP.NE.U32.AND P0, PT, RZ, UR4, PT ;  /* 0x00000004ff007c0c */ /* 0x000fc8000bf05070 */
[----:B------:R-:W-:Y:S01]  /*2a090*/  ISETP.NE.AND.EX P0, PT, RZ, UR5, PT, P0 ;  /* 0x00000005ff007c0c */ /* 0x000fe2000bf05300 */
[----:B0-----:R-:W0:Y:S02]  /*2a0a0*/  S2R R7, SR_TID.X ;  /* 0x0000000000077919 */ /* 0x001e240000002100 */
        /* <DEDUP_REMOVED lines=9> */
[----:B----4-:R-:W-:-:S06]  /*2a140*/  IMAD.MOV.U32 R0, RZ, RZ, R6 ;  /* 0x000000ffff007224 */ /* 0x010fcc00078e0006 */
[----:B------:R0:W5:Y:S01]  /*2a150*/  @P0 LDG.E R0, desc[UR60][R2.64] ;  /* 0x0000003c02000981 */ /* 0x000162000c1e1900 */
[----:B------:R-:W-:Y:S02]  /*2a160*/  PLOP3.LUT P1, PT, P6, PT, PT, 0x8, 0x0 ;  /* 0x000000000000781c */ /* 0x000fe4000372e170 */
[----:B0-----:R-:W-:Y:S02]  /*2a170*/  LEA R3, R17, R4, 0x7 ;  /* 0x0000000411037211 */ /* 0x001fe400078e38ff */
[----:B------:R-:W0:Y:S02]  /*2a180*/  LDC R4, c[0x0][0x428] ;  /* 0x00010a00ff047b82 */ /* 0x000e240000000800 */
[----:B0-----:R-:W-:-:S13]  /*2a190*/  ISETP.NE.AND P0, PT, R4, 0x1, PT ;  /* 0x000000010400780c */ /* 0x001fda0003f05270 */
[----:B------:R-:W0:Y:S08]  /*2a1a0*/  @P0 LDC R5, c[0x0][0x42c] ;  /* 0x00010b00ff050b82 */ /* 0x000e300000000800 */
[----:B------:R-:W1:Y:S01]  /*2a1b0*/  @P0 LDC R2, c[0x0][0x430] ;  /* 0x00010c00ff020b82 */ /* 0x000e620000000800 */
[----:B0-----:R-:W-:-:S04]  /*2a1c0*/  @P0 IMAD.HI.U32 R4, R18, R5, RZ ;  /* 0x0000000512040227 */ /* 0x001fc800078e00ff */
[----:B------:R-:W-:Y:S01]  /*2a1d0*/  IMAD.MOV.U32 R5, RZ, RZ, R18 ;  /* 0x000000ffff057224 */ /* 0x000fe200078e0012 */
[----:B-1----:R-:W-:Y:S02]  /*2a1e0*/  @P0 SHF.R.U32.HI R5, RZ, R2, R4 ;  /* 0x00000002ff050219 */ /* 0x002fe40000011604 */
[----:B------:R-:W-:-:S04]  /*2a1f0*/  ISETP.NE.U32.AND P0, PT, RZ, UR4, PT ;  /* 0x00000004ff007c0c */ /* 0x000fc8000bf05070 */
[----:B------:R-:W-:-:S04]  /*2a200*/  ISETP.NE.AND.EX P0, PT, RZ, UR5, PT, P0 ;  /* 0x00000005ff007c0c */ /* 0x000fc8000bf05300 */
[----:B------:R-:W-:-:S09]  /*2a210*/  SEL R2, R6, RZ, !P0 ;  /* 0x000000ff06027207 */ /* 0x000fd20004000000 */
.L_x_2612:
        /* <DEDUP_REMOVED lines=16> */
.L_x_2613:
        /* <DEDUP_REMOVED lines=15> */
.L_x_2614:
        /* <DEDUP_REMOVED lines=15> */
.L_x_2615:
        /* <DEDUP_REMOVED lines=18> */
.L_x_2800:
[----:B------:R-:W-:Y:S01]  /*2a620*/  UMOV UR4, 0xffffffff ;  /* 0xffffffff00047882 */ /* 0x000fe20000000000 */
[----:B------:R-:W-:Y:S02]  /*2a630*/  SHF.R.S32.HI R17, RZ, 0x1f, R0 ;  /* 0x0000001fff117819 */ /* 0x000fe40000011400 */
[----:B------:R-:W-:Y:S05]  /*2a640*/  BRA.DIV UR4, `(.L_x_2617) ;  /* 0x0000005604787947 */ /* 0x000fea000b800000 */
[----:B------:R-:W-:-:S13]  /*2a650*/  ELECT P6, URZ, PT ;  /* 0x00000000003f782f */ /* 0x000fda00038c0000 */
.L_x_2803:
[----:B------:R-:W-:Y:S05]  /*2a660*/  @!P6 BRA `(.L_x_2618) ;  /* 0x000000040034e947 */ /* 0x000fea0003800000 */
[----:B------:R-:W-:-:S04]  /*2a670*/  ISETP.NE.U32.AND P0, PT, R8, RZ, PT ;  /* 0x000000ff0800720c */ /* 0x000fc80003f05070 */
[----:B------:R-:W-:-:S13]  /*2a680*/  ISETP.NE.AND.EX P0, PT, R9, RZ, PT, P0 ;  /* 0x000000ff0900720c */ /* 0x000fda0003f05300 */
[----:B------:R-:W-:Y:S05]  /*2a690*/  @!P0 BRA `(.L_x_2619) ;  /* 0x0000000000448947 */ /* 0x000fea0003800000 */
[----:B------:R-:W0:Y:S01]  /*2a6a0*/  LDC R11, c[0x0][0x41c] ;  /* 0x00010700ff0b7b82 */ /* 0x000e220000000800 */
        /* <DEDUP_REMOVED lines=13> */
[----:B------:R-:W-:-:S04]  /*2a780*/  LEA R10, P0, R6, R8, 0x2 ;  /* 0x00000008060a7211 */ /* 0x000fc800078010ff */
[----:B------:R-:W-:-:S05]  /*2a790*/  LEA.HI.X R11, R6, R9, R7, 0x2, P0 ;  /* 0x00000009060b7211 */ /* 0x000fca00000f1407 */
[----:B------:R0:W5:Y:S04]  /*2a7a0*/  LDG.E R6, desc[UR60][R10.64] ;  /* 0x0000003c0a067981 */ /* 0x000168000c1e1900 */
.L_x_2619:
        /* <DEDUP_REMOVED lines=9> */
.L_x_2804:
        /* <DEDUP_REMOVED lines=11> */
.L_x_2621:
        /* <DEDUP_REMOVED lines=37> */
.L_x_2618:
        /* <DEDUP_REMOVED lines=55> */
.L_x_2805:
[----:B------:R-:W-:Y:S05]  /*2aeb0*/  BSYNC B0 ;  /* 0x0000000000007941 */ /* 0x000fea0003800000 */
.L_x_2622:
[----:B0-----:R-:W2:Y:S01]  /*2aec0*/  LDL R3, [R1+0x24] ;  /* 0x0000240001037983 */ /* 0x001ea20000100800 */
[----:B------:R-:W-:Y:S01]  /*2aed0*/  BSSY B0, `(.L_x_2624) ;  /* 0x00001c4000007945 */ /* 0x000fe20003800000 */
[----:B--2---:R-:W-:-:S13]  /*2aee0*/  ISETP.GE.AND P0, PT, R3, 0x2, PT ;  /* 0x000000020300780c */ /* 0x004fda0003f06270 */
[----:B------:R-:W-:Y:S05]  /*2aef0*/  @!P0 BRA `(.L_x_2625) ;  /* 0x0000001c00048947 */ /* 0x000fea0003800000 */
[C---:B------:R-:W-:Y:S01]  /*2af00*/  LOP3.LUT R2, R3.reuse, 0x1, RZ, 0xc0, !PT ;  /* 0x0000000103027812 */ /* 0x040fe200078ec0ff */
[----:B------:R-:W-:Y:S03]  /*2af10*/  BSSY B1, `(.L_x_2626) ;  /* 0x000009a000017945 */ /* 0x000fe60003800000 */
[----:B------:R-:W-:Y:S01]  /*2af20*/  ISETP.NE.U32.AND P0, PT, R2, 0x1, PT ;  /* 0x000000010200780c */ /* 0x000fe20003f05070 */
[----:B------:R-:W-:-:S05]  /*2af30*/  VIADD R2, R3, 0xfffffffe ;  /* 0xfffffffe03027836 */ /* 0x000fca0000000000 */
[----:B------:R-:W-:-:S07]  /*2af40*/  MOV R7, R2 ;  /* 0x0000000200077202 */ /* 0x000fce0000000f00 */
[----:B------:R-:W-:Y:S05]  /*2af50*/  @!P0 BRA `(.L_x_2627) ;  /* 0x0000000800548947 */ /* 0x000fea0003800000 */
        /* <DEDUP_REMOVED lines=10> */
[----:B------:R-:W-:Y:S01]  /*2b000*/  IMAD.MOV.U32 R3, RZ, RZ, R2 ;  /* 0x000000ffff037224 */ /* 0x000fe200078e0002 */
[----:B------:R-:W-:Y:S02]  /*2b010*/  MOV R7, R6 ;  /* 0x0000000600077202 */ /* 0x000fe40000000f00 */
[----:B------:R-:W-:-:S13]  /*2b020*/  ISETP.NE.AND.EX P0, PT, R9, RZ, PT, P0 ;  /* 0x000000ff0900720c */ /* 0x000fda0003f05300 */
[----:B------:R-:W-:Y:S05]  /*2b030*/  @!P0 BRA `(.L_x_2630) ;  /* 0x0000000000488947 */ /* 0x000fea0003800000 */
[----:B------:R-:W0:Y:S01]  /*2b040*/  LDC R14, c[0x0][0x41c] ;  /* 0x00010700ff0e7b82 */ /* 0x000e220000000800 */
[----:B------:R-:W-:Y:S01]  /*2b050*/  IMAD.MOV.U32 R3, RZ, RZ, R2 ;  /* 0x000000ffff037224 */ /* 0x000fe200078e0002 */
[----:B------:R-:W-:Y:S02]  /*2b060*/  ULDC.64 UR4, c[0x0][0x408] ;  /* 0x0001020000047ab9 */ /* 0x000fe40000000a00 */
[----:B------:R-:W-:-:S04]  /*2b070*/  IMAD R7, R17, UR4, RZ ;  /* 0x0000000411077c24 */ /* 0x000fc8000f8e02ff */
[----:B------:R-:W-:Y:S01]  /*2b080*/  IMAD R7, R0, UR5, R7 ;  /* 0x0000000500077c24 */ /* 0x000fe2000f8e0207 */
[----:B0-----:R-:W-:-:S13]  /*2b090*/  ISETP.NE.AND P0, PT, R14, 0x1, PT ;  /* 0x000000010e00780c */ /* 0x001fda0003f05270 */
[----:B------:R-:W0:Y:S02]  /*2b0a0*/  @P0 LDC.64 R10, c[0x0][0x420] ;  /* 0x00010800ff0a0b82 */ /* 0x000e240000000a00 */
[----:B0-----:R-:W-:-:S05]  /*2b0b0*/  @P0 IMAD.HI.U32 R10, R2, R10, RZ ;  /* 0x0000000a020a0227 */ /* 0x001fca00078e00ff */
[----:B------:R-:W-:-:S04]  /*2b0c0*/  @P0 SHF.R.U32.HI R3, RZ, R11, R10 ;  /* 0x0000000bff030219 */ /* 0x000fc8000001160a */
[--C-:B------:R-:W-:Y:S01]  /*2b0d0*/  SHF.R.S32.HI R11, RZ, 0x1f, R3.reuse ;  /* 0x0000001fff0b7819 */ /* 0x100fe20000011403 */
        /* <DEDUP_REMOVED lines=8> */
.L_x_2630:
[----:B0-----:R-:W0:Y:S01]  /*2b160*/  S2R R9, SR_CgaCtaId ;  /* 0x0000000000097919 */ /* 0x001e220000008800 */
[----:B------:R-:W-:-:S04]  /*2b170*/  MOV R8, 0x400 ;  /* 0x0000040000087802 */ /* 0x000fc80000000f00 */
[----:B0-----:R-:W-:Y:S02]  /*2b180*/  LEA R8, R9, R8, 0x18 ;  /* 0x0000000809087211 */ /* 0x001fe400078ec0ff */
[----:B------:R-:W-:-:S03]  /*2b190*/  SHF.L.U32 R9, R13, 0x1f, RZ ;  /* 0x0000001f0d097819 */ /* 0x000fc600000006ff */
[----:B------:R-:W-:-:S04]  /*2b1a0*/  IMAD R8, R12, 0x8, R8 ;  /* 0x000000080c087824 */ /* 0x000fc800078e0208 */
[----:B------:R-:W0:Y:S02]  /*2b1b0*/  SYNCS.PHASECHK.TRANS64.TRYWAIT P0, [R8+URZ+0x38840], R9 ;  /* 0x03884009080075a7 */ /* 0x000e24000800017f */
[----:B0-----:R-:W-:Y:S05]  /*2b1c0*/  @!P0 BRA `(.L_x_2631) ;  /* 0x0000004800ec8947 */ /* 0x001fea0003800000 */
.L_x_2806:
        /* <DEDUP_REMOVED lines=11> */
.L_x_2632:
        /* <DEDUP_REMOVED lines=41> */
.L_x_2807:
        /* <DEDUP_REMOVED lines=10> */
.L_x_2634:
[----:B------:R-:W2:Y:S02]  /*2b5b0*/  LDL R9, [R1+0x14] ;  /* 0x0000140001097983 */ /* 0x000ea40000100800 */
[----:B--2---:R-:W-:-:S13]  /*2b5c0*/  LOP3.LUT P0, RZ, R9, 0x40, RZ, 0xc0, !PT ;  /* 0x0000004009ff7812 */ /* 0x004fda000780c0ff */
[----:B------:R-:W-:Y:S05]  /*2b5d0*/  @P0 BRA `(.L_x_2635) ;  /* 0x0000000000040947 */ /* 0x000fea0003800000 */
[----:B------:R-:W-:Y:S01]  /*2b5e0*/  BPT.TRAP 0x1 ;  /* 0x000000040000795c */ /* 0x000fe20000300000 */
.L_x_2635:
        /* <DEDUP_REMOVED lines=39> */
.L_x_2629:
[----:B------:R-:W-:Y:S05]  /*2b860*/  BSYNC B2 ;  /* 0x0000000000027941 */ /* 0x000fea0003800000 */
.L_x_2628:
[----:B------:R-:W2:Y:S04]  /*2b870*/  LDL.LU R3, [R1+0x24] ;  /* 0x0000240001037983 */ /* 0x000ea80000300800 */
[----:B------:R0:W-:Y:S04]  /*2b880*/  STL [R1], R12 ;  /* 0x0000000c01007387 */ /* 0x0001e80000100800 */
[----:B------:R0:W-:Y:S02]  /*2b890*/  STL [R1+0x8], R13 ;  /* 0x0000080d01007387 */ /* 0x0001e40000100800 */
[----:B0-2---:R-:W-:-:S07]  /*2b8a0*/  VIADD R7, R3, 0xfffffffd ;  /* 0xfffffffd03077836 */ /* 0x005fce0000000000 */
.L_x_2627:
[----:B------:R-:W-:Y:S05]  /*2b8b0*/  BSYNC B1 ;  /* 0x0000000000017941 */ /* 0x000fea0003800000 */
.L_x_2626:
[----:B------:R-:W-:-:S13]  /*2b8c0*/  ISETP.NE.AND P0, PT, R2, RZ, PT ;  /* 0x000000ff0200720c */ /* 0x000fda0003f05270 */
[----:B------:R-:W-:Y:S05]  /*2b8d0*/  @!P0 BRA `(.L_x_2625) ;  /* 0x00000010008c8947 */ /* 0x000fea0003800000 */
[----:B------:R-:W-:-:S07]  /*2b8e0*/  MOV R11, R6 ;  /* 0x00000006000b7202 */ /* 0x000fce0000000f00 */
.L_x_2652:
        /* <DEDUP_REMOVED lines=22> */
[----:B------:R-:W-:-:S03]  /*2ba50*/  IMAD R10, R17, UR6, RZ ;  /* 0x00000006110a7c24 */ /* 0x000fc6000f8e02ff */
[--C-:B------:R-:W-:Y:S01]  /*2ba60*/  SHF.R.S32.HI R3, RZ, 0x1f, R2.reuse ;  /* 0x0000001fff037819 */ /* 0x100fe20000011402 */
[----:B------:R-:W-:Y:S02]  /*2ba70*/  IMAD.MOV R12, RZ, RZ, -R2 ;  /* 0x000000ffff0c7224 */ /* 0x000fe400078e0a02 */
[C---:B------:R-:W-:Y:S02]  /*2ba80*/  IMAD R10, R0.reuse, UR7, R10 ;  /* 0x00000007000a7c24 */ /* 0x040fe4000f8e020a */
[----:B------:R-:W-:-:S04]  /*2ba90*/  IMAD.WIDE.U32 R2, R0, UR6, R2 ;  /* 0x0000000600027c25 */ /* 0x000fc8000f8e0002 */
[----:B------:R-:W-:Y:S01]  /*2baa0*/  IMAD.IADD R3, R10, 0x1, R3 ;  /* 0x000000010a037824 */ /* 0x000fe200078e0203 */
[----:B------:R-:W-:Y:S01]  /*2bab0*/  LEA R10, P0, R2, UR4, 0x2 ;  /* 0x00000004020a7c11 */ /* 0x000fe2000f8010ff */
[----:B------:R-:W-:-:S03]  /*2bac0*/  IMAD R12, R11, R12, R7 ;  /* 0x0000000c0b0c7224 */ /* 0x000fc600078e0207 */
[----:B------:R-:W-:-:S06]  /*2bad0*/  LEA.HI.X R11, R2, UR5, R3, 0x2, P0 ;  /* 0x00000005020b7c11 */ /* 0x000fcc00080f1403 */
[----:B------:R0:W5:Y:S03]  /*2bae0*/  LDG.E R11, desc[UR60][R10.64] ;  /* 0x0000003c0a0b7981 */ /* 0x000166000c1e1900 */
.L_x_2638:
[----:B------:R-:W1:Y:S01]  /*2baf0*/  S2R R3, SR_CgaCtaId ;  /* 0x0000000000037919 */ /* 0x000e620000008800 */
[----:B------:R-:W-:-:S04]  /*2bb00*/  MOV R2, 0x400 ;  /* 0x0000040000027802 */ /* 0x000fc80000000f00 */
[----:B-1----:R-:W-:Y:S02]  /*2bb10*/  LEA R2, R3, R2, 0x18 ;  /* 0x0000000203027211 */ /* 0x002fe400078ec0ff */
[----:B------:R-:W-:Y:S02]  /*2bb20*/  SHF.L.U32 R3, R9, 0x1f, RZ ;  /* 0x0000001f09037819 */ /* 0x000fe400000006ff */
[----:B------:R-:W-:-:S04]  /*2bb30*/  LEA R2, R8, R2, 0x3 ;  /* 0x0000000208027211 */ /* 0x000fc800078e18ff */
[----:B------:R-:W1:Y:S02]  /*2bb40*/  SYNCS.PHASECHK.TRANS64.TRYWAIT P0, [R2+URZ+0x38840], R3 ;  /* 0x03884003020075a7 */ /* 0x000e64000800017f */
[----:B-1----:R-:W-:Y:S05]  /*2bb50*/  @!P0 BRA `(.L_x_2639) ;  /* 0x0000004000b08947 */ /* 0x002fea0003800000 */
.L_x_2808:
        /* <DEDUP_REMOVED lines=11> */
.L_x_2640:
        /* <DEDUP_REMOVED lines=41> */
.L_x_2809:
        /* <DEDUP_REMOVED lines=10> */
.L_x_2642:
[----:B------:R-:W2:Y:S02]  /*2bf40*/  LDL R3, [R1+0x14] ;  /* 0x0000140001037983 */ /* 0x000ea40000100800 */
[----:B--2---:R-:W-:-:S13]  /*2bf50*/  LOP3.LUT P0, RZ, R3, 0x40, RZ, 0xc0, !PT ;  /* 0x0000004003ff7812 */ /* 0x004fda000780c0ff */
[----:B------:R-:W-:Y:S05]  /*2bf60*/  @P0 BRA `(.L_x_2643) ;  /* 0x0000000000040947 */ /* 0x000fea0003800000 */
[----:B------:R-:W-:Y:S01]  /*2bf70*/  BPT.TRAP 0x1 ;  /* 0x000000040000795c */ /* 0x000fe20000300000 */
.L_x_2643:
        /* <DEDUP_REMOVED lines=15> */
[----:B------:R-:W-:Y:S02]  /*2c070*/  IMAD.MOV.U32 R4, RZ, RZ, R12 ;  /* 0x000000ffff047224 */ /* 0x000fe400078e000c */
[----:B------:R-:W-:Y:S02]  /*2c080*/  IMAD.MOV.U32 R6, RZ, RZ, R11 ;  /* 0x000000ffff067224 */ /* 0x000fe400078e000b */
        /* <DEDUP_REMOVED lines=22> */
.L_x_2637:
[----:B------:R-:W-:Y:S05]  /*2c1f0*/  BSYNC B1 ;  /* 0x0000000000017941 */ /* 0x000fea0003800000 */
.L_x_2636:
[----:B------:R-:W-:Y:S01]  /*2c200*/  IADD3 R3, R8, 0x1, RZ ;  /* 0x0000000108037810 */ /* 0x000fe20007ffe0ff */
[----:B------:R-:W-:Y:S03]  /*2c210*/  BSSY B1, `(.L_x_2644) ;  /* 0x000008c000017945 */ /* 0x000fe60003800000 */
        /* <DEDUP_REMOVED lines=29> */
.L_x_2646:
[----:B------:R-:W2:Y:S01]  /*2c3f0*/  S2R R3, SR_CgaCtaId ;  /* 0x0000000000037919 */ /* 0x000ea20000008800 */
[----:B------:R-:W-:-:S04]  /*2c400*/  MOV R2, 0x400 ;  /* 0x0000040000027802 */ /* 0x000fc80000000f00 */
[----:B--2---:R-:W-:Y:S02]  /*2c410*/  LEA R2, R3, R2, 0x18 ;  /* 0x0000000203027211 */ /* 0x004fe400078ec0ff */
[----:B------:R-:W-:-:S03]  /*2c420*/  SHF.L.U32 R3, R14, 0x1f, RZ ;  /* 0x0000001f0e037819 */ /* 0x000fc600000006ff */
[----:B------:R-:W-:-:S04]  /*2c430*/  IMAD R2, R15, 0x8, R2 ;  /* 0x000000080f027824 */ /* 0x000fc800078e0202 */
[----:B------:R-:W2:Y:S02]  /*2c440*/  SYNCS.PHASECHK.TRANS64.TRYWAIT P0, [R2+URZ+0x38840], R3 ;  /* 0x03884003020075a7 */ /* 0x000ea4000800017f */
[----:B--2---:R-:W-:Y:S05]  /*2c450*/  @!P0 BRA `(.L_x_2647) ;  /* 0x0000003800988947 */ /* 0x004fea0003800000 */
.L_x_2810:
        /* <DEDUP_REMOVED lines=11> */
.L_x_2648:
        /* <DEDUP_REMOVED lines=19> */
[----:B------:R-:W-:Y:S01]  /*2c640*/  R2UR UR14, R2 ;  /* 0x00000000020e72ca */ /* 0x000fe200000e0000 */
[----:B------:R-:W-:-:S08]  /*2c650*/  IMAD R2, R8, 0x8, R3 ;  /* 0x0000000808027824 */ /* 0x000fd000078e0203 */
        /* <DEDUP_REMOVED lines=19> */
.L_x_2811:
        /* <DEDUP_REMOVED lines=10> */
.L_x_2650:
[----:B------:R-:W2:Y:S02]  /*2c830*/  LDL R3, [R1+0x14] ;  /* 0x0000140001037983 */ /* 0x000ea40000100800 */
[----:B--2---:R-:W-:-:S13]  /*2c840*/  LOP3.LUT P0, RZ, R3, 0x40, RZ, 0xc0, !PT ;  /* 0x0000004003ff7812 */ /* 0x004fda000780c0ff */
[----:B------:R-:W-:Y:S05]  /*2c850*/  @P0 BRA `(.L_x_2651) ;  /* 0x0000000000040947 */ /* 0x000fea0003800000 */
[----:B------:R-:W-:Y:S01]  /*2c860*/  BPT.TRAP 0x1 ;  /* 0x000000040000795c */ /* 0x000fe20000300000 */
.L_x_2651:
        /* <DEDUP_REMOVED lines=20> */
[----:B------:R-:W-:Y:S01]  /*2c9b0*/  MOV R4, R10 ;  /* 0x0000000a00047202 */ /* 0x000fe20000000f00 */
        /* <DEDUP_REMOVED lines=17> */
.L_x_2645:
[----:B------:R-:W-:Y:S05]  /*2cad0*/  BSYNC B1 ;  /* 0x0000000000017941 */ /* 0x000fea0003800000 */
.L_x_2644:
[C---:B------:R-:W-:Y:S01]  /*2cae0*/  ISETP.GT.AND P0, PT, R7.reuse, 0x1, PT ;  /* 0x000000010700780c */ /* 0x040fe20003f04270 */
[----:B------:R-:W-:-:S12]  /*2caf0*/  VIADD R7, R7, 0xfffffffe ;  /* 0xfffffffe07077836 */ /* 0x000fd80000000000 */
[----:B------:R-:W-:Y:S05]  /*2cb00*/  @P0 BRA `(.L_x_2652) ;  /* 0xffffffec00780947 */ /* 0x000fea000383ffff */
.L_x_2625:
[----:B------:R-:W-:Y:S05]  /*2cb10*/  BSYNC B0 ;  /* 0x0000000000007941 */ /* 0x000fea0003800000 */
.L_x_2624:
        /* <DEDUP_REMOVED lines=8> */
[----:B------:R-:W1:Y:S02]  /*2cba0*/  FLO.U32 R0, UR4 ;  /* 0x0000000400007d00 */ /* 0x000e6400080e0000 */
        /* <DEDUP_REMOVED lines=8> */
.L_x_2654:
[----:B------:R-:W-:Y:S05]  /*2cc30*/  BSYNC B0 ;  /* 0x0000000000007941 */ /* 0x000fea0003800000 */
.L_x_2653:
        /* <DEDUP_REMOVED lines=11> */
.L_x_2812:
        /* <DEDUP_REMOVED lines=10> */
.L_x_2658:
[----:B------:R-:W2:Y:S02]  /*2cd90*/  LDL R0, [R1+0x14] ;  /* 0x0000140001007983 */ /* 0x000ea40000100800 */
[----:B--2---:R-:W-:-:S13]  /*2cda0*/  LOP3.LUT P0, RZ, R0, 0x40, RZ, 0xc0, !PT ;  /* 0x0000004000ff7812 */ /* 0x004fda000780c0ff */
[----:B------:R-:W-:Y:S05]  /*2cdb0*/  @P0 BRA `(.L_x_2659) ;  /* 0x0000000000040947 */ /* 0x000fea0003800000 */
[----:B------:R-:W-:Y:S01]  /*2cdc0*/  BPT.TRAP 0x1 ;  /* 0x000000040000795c */ /* 0x000fe20000300000 */
.L_x_2659:
[----:B------:R-:W2:Y:S01]  /*2cdd0*/  LDL R0, [R1] ;  /* 0x0000000001007983 */ /* 0x000ea20000100800 */
        /* <DEDUP_REMOVED lines=36> */
.L_x_2656:
[----:B------:R-:W-:Y:S05]  /*2d020*/  BSYNC B0 ;  /* 0x0000000000007941 */ /* 0x000fea0003800000 */
.L_x_2655:
        /* <DEDUP_REMOVED lines=9> */
.L_x_2608:
[----:B------:R-:W-:Y:S05]  /*2d0c0*/  BSYNC B6 ;  /* 0x0000000000067941 */ /* 0x000fea0003800000 */
.L_x_2606:
[----:B------:R-:W-:-:S03]  /*2d0d0*/  UMOV UR4, 0xffffffff ;  /* 0xffffffff00047882 */ /* 0x000fc60000000000 */
[----:B------:R-:W-:Y:S05]  /*2d0e0*/  BRA.DIV UR4, `(.L_x_2660) ;  /* 0x0000002e04b07947 */ /* 0x000fea000b800000 */
[----:B------:R2:W3:Y:S04]  /*2d0f0*/  SHFL.IDX PT, R4, R16, RZ, 0x1f ;  /* 0x00001fff10047589 */ /* 0x0004e800000e0000 */
[----:B------:R-:W4:Y:S02]  /*2d100*/  SHFL.IDX PT, R16, R16, 0x1, 0x1f ;  /* 0x00201f0010107f89 */ /* 0x000f2400000e0000 */
.L_x_2816:
[----:B-1----:R-:W0:Y:S01]  /*2d110*/  S2R R0, SR_TID.X ;  /* 0x0000000000007919 */ /* 0x002e220000002100 */
[----:B------:R-:W-:Y:S01]  /*2d120*/  ULDC UR4, c[0x0][0xc14] ;  /* 0x0003050000047ab9 */ /* 0x000fe20000000800 */
[----:B------:R-:W-:Y:S01]  /*2d130*/  BSSY B0, `(.L_x_2661) ;  /* 0x000000b000007945 */ /* 0x000fe20003800000 */
[----:B------:R-:W-:Y:S01]  /*2d140*/  IMAD.MOV.U32 R17, RZ, RZ, RZ ;  /* 0x000000ffff117224 */ /* 0x000fe200078e00ff */
[----:B0-----:R-:W-:Y:S01]  /*2d150*/  LOP3.LUT R7, R0, 0x1f, RZ, 0xc0, !PT ;  /* 0x0000001f00077812 */ /* 0x001fe200078ec0ff */
[----:B------:R-:W-:-:S03]  /*2d160*/  IMAD.U32 R0, RZ, RZ, UR4 ;  /* 0x00000004ff007e24 */ /* 0x000fc6000f8e00ff */
[C---:B------:R-:W-:Y:S02]  /*2d170*/  ISETP.NE.AND P0, PT, R7.reuse, 0x1f, PT ;  /* 0x0000001f0700780c */ /* 0x040fe40003f05270 */
[----:B------:R-:W-:-:S04]  /*2d180*/  IADD3 R5, R7, R19, RZ ;  /* 0x0000001307057210 */ /* 0x000fc80007ffe0ff */
[----:B------:R-:W-:-:S13]  /*2d190*/  ISETP.GE.OR P0, PT, R5, R0, !P0 ;  /* 0x000000000500720c */ /* 0x000fda0004706670 */
[----:B------:R-:W-:Y:S05]  /*2d1a0*/  @P0 BRA `(.L_x_2662) ;  /* 0x00000000000c0947 */ /* 0x000fea0003800000 */
[----:B------:R-:W0:Y:S02]  /*2d1b0*/  LDC.64 R2, c[0x0][0xc58] ;  /* 0x00031600ff027b82 */ /* 0x000e240000000a00 */
[----:B0-----:R-:W-:-:S05]  /*2d1c0*/  IMAD.WIDE R2, R5, 0x4, R2 ;  /* 0x0000000405027825 */ /* 0x001fca00078e0202 */
[----:B------:R0:W5:Y:S02]  /*2d1d0*/  LDG.E R17, desc[UR60][R2.64] ;  /* 0x0000003c02117981 */ /* 0x000164000c1e1900 */
.L_x_2662:
[----:B------:R-:W-:Y:S05]  /*2d1e0*/  BSYNC B0 ;  /* 0x0000000000007941 */ /* 0x000fea0003800000 */
.L_x_2661:
        /* <DEDUP_REMOVED lines=23> */
.L_x_2824:
[----:B------:R-:W-:Y:S02]  /*2d360*/  ULDC UR4, c[0x0][0xc10] ;  /* 0x0003040000047ab9 */ /* 0x000fe40000000800 */
[----:B------:R-:W-:-:S04]  /*2d370*/  IMAD.U32 R5, RZ, RZ, UR4 ;  /* 0x00000004ff057e24 */ /* 0x000fc8000f8e00ff */
[----:B-1----:R-:W-:-:S05]  /*2d380*/  IMAD R3, R14, R5, RZ ;  /* 0x000000050e037224 */ /* 0x002fca00078e02ff */
[----:B--2-4-:R-:W-:-:S04]  /*2d390*/  IADD3 R16, R16, R3, RZ ;  /* 0x0000000310107210 */ /* 0x014fc80007ffe0ff */
[----:B---3--:R-:W-:-:S13]  /*2d3a0*/  ISETP.GT.AND P0, PT, R16, R4, PT ;  /* 0x000000041000720c */ /* 0x008fda0003f04270 */
[----:B------:R-:W-:Y:S05]  /*2d3b0*/  @P0 BRA `(.L_x_2664) ;  /* 0x0000000000b40947 */ /* 0x000fea0003800000 */
[----:B------:R-:W1:Y:S02]  /*2d3c0*/  LDC R0, c[0x0][0xc14] ;  /* 0x00030500ff007b82 */ /* 0x000e640000000800 */
.L_x_2669:
[----:B------:R-:W-:-:S05]  /*2d3d0*/  VIADD R19, R19, 0x1f ;  /* 0x0000001f13137836 */ /* 0x000fca0000000000 */
[----:B-1----:R-:W-:-:S13]  /*2d3e0*/  ISETP.GE.AND P0, PT, R19, R0, PT ;  /* 0x000000001300720c */ /* 0x002fda0003f06270 */
[----:B------:R-:W-:Y:S05]  /*2d3f0*/  @P0 BRA `(.L_x_2665) ;  /* 0x0000000400ec0947 */ /* 0x000fea0003800000 */
[----:B0-----:R-:W0:Y:S01]  /*2d400*/  S2R R2, SR_TID.X ;  /* 0x0000000000027919 */ /* 0x001e220000002100 */
[----:B------:R-:W-:Y:S01]  /*2d410*/  BSSY B0, `(.L_x_2666) ;  /* 0x000000a000007945 */ /* 0x000fe20003800000 */
[----:B------:R-:W-:Y:S02]  /*2d420*/  MOV R17, RZ ;  /* 0x000000ff00117202 */ /* 0x000fe40000000f00 */
[----:B0-----:R-:W-:-:S04]  /*2d430*/  LOP3.LUT R7, R2, 0x1f, RZ, 0xc0, !PT ;  /* 0x0000001f02077812 */ /* 0x001fc800078ec0ff */
[C---:B------:R-:W-:Y:S01]  /*2d440*/  ISETP.NE.AND P1, PT, R7.reuse, 0x1f, PT ;  /* 0x0000001f0700780c */ /* 0x040fe20003f25270 */
[----:B------:R-:W-:-:S05]  /*2d450*/  IMAD.IADD R5, R7, 0x1, R19 ;  /* 0x0000000107057824 */ /* 0x000fca00078e0213 */
[----:B------:R-:W-:-:S13]  /*2d460*/  ISETP.GE.OR P0, PT, R5, R0, !P1 ;  /* 0x000000000500720c */ /* 0x000fda0004f06670 */
[----:B------:R-:W-:Y:S05]  /*2d470*/  @P0 BRA `(.L_x_2667) ;  /* 0x00000000000c0947 */ /* 0x000fea0003800000 */
[----:B------:R-:W0:Y:S02]  /*2d480*/  LDC.64 R2, c[0x0][0xc58] ;  /* 0x00031600ff027b82 */ /* 0x000e240000000a00 */
[----:B0-----:R-:W-:-:S05]  /*2d490*/  IMAD.WIDE R2, R5, 0x4, R2 ;  /* 0x0000000405027825 */ /* 0x001fca00078e0202 */
[----:B------:R0:W5:Y:S02]  /*2d4a0*/  LDG.E R17, desc[UR60][R2.64] ;  /* 0x0000003c02117981 */ /* 0x000164000c1e1900 */
.L_x_2667:
[----:B------:R-:W-:Y:S05]  /*2d4b0*/  BSYNC B0 ;  /* 0x0000000000007941 */ /* 0x000fea0003800000 */
.L_x_2666:
        /* <DEDUP_REMOVED lines=10> */
[----:B------:R-:W-:-:S03]  /*2d560*/  ISETP.GE.U32.AND P1, PT, R7, 0x8, PT ;  /* 0x000000080700780c */ /* 0x000fc60003f26070 */
[----:B0-----:R-:W-:-:S05]  /*2d570*/  IMAD.IADD R3, R13, 0x1, R14 ;  /* 0x000000010d037824 */ /* 0x001fca00078e020e */
        /* <DEDUP_REMOVED lines=10> */
[----:B------:R0:W1:Y:S02]  /*2d620*/  SHFL.IDX PT, R14, R2, 0x1f, 0x1f ;  /* 0x03e01f00020e7f89 */ /* 0x00006400000e0000 */
.L_x_2832:
[----:B------:R-:W-:Y:S02]  /*2d630*/  ULDC UR4, c[0x0][0xc10] ;  /* 0x0003040000047ab9 */ /* 0x000fe40000000800 */
[----:B------:R-:W-:-:S05]  /*2d640*/  MOV R5, UR4 ;  /* 0x0000000400057c02 */ /* 0x000fca0008000f00 */
[----:B-1----:R-:W-:-:S04]  /*2d650*/  IMAD R3, R14, R5, RZ ;  /* 0x000000050e037224 */ /* 0x002fc800078e02ff */
[----:B------:R-:W-:-:S05]  /*2d660*/  IMAD.IADD R16, R3, 0x1, R16 ;  /* 0x0000000103107824 */ /* 0x000fca00078e0210 */
[----:B------:R-:W-:-:S13]  /*2d670*/  ISETP.GT.AND P0, PT, R16, R4, PT ;  /* 0x000000041000720c */ /* 0x000fda0003f04270 */
[----:B------:R-:W-:Y:S05]  /*2d680*/  @!P0 BRA `(.L_x_2669) ;  /* 0xfffffffc00508947 */ /* 0x000fea000383ffff */
.L_x_2664:
        /* <DEDUP_REMOVED lines=8> */
.L_x_2836:
[----:B------:R-:W-:Y:S02]  /*2d710*/  ISETP.NE.AND P0, PT, R3, RZ, PT ;  /* 0x000000ff0300720c */ /* 0x000fe40003f05270 */
[----:B------:R-:W-:-:S11]  /*2d720*/  MOV R7, RZ ;  /* 0x000000ff00077202 */ /* 0x000fd60000000f00 */
[----:B------:R-:W-:Y:S05]  /*2d730*/  @!P0 BRA `(.L_x_2671) ;  /* 0x0000000000108947 */ /* 0x000fea0003800000 */
[----:B------:R-:W-:Y:S01]  /*2d740*/  UMOV UR4, 0xffffffff ;  /* 0xffffffff00047882 */ /* 0x000fe20000000000 */
[----:B------:R-:W-:Y:S02]  /*2d750*/  VIADD R12, R6, 0xffffffff ;  /* 0xffffffff060c7836 */ /* 0x000fe40000000000 */
[----:B------:R-:W-:Y:S05]  /*2d760*/  BRA.DIV UR4, `(.L_x_2672) ;  /* 0x0000003204447947 */ /* 0x000fea000b800000 */
[----:B------:R3:W4:Y:S02]  /*2d770*/  SHFL.IDX PT, R7, R2, R12, 0x1f ;  /* 0x00001f0c02077589 */ /* 0x00072400000e0000 */
.L_x_2671:
[----:B0--3--:R-:W0:Y:S01]  /*2d780*/  LDC.64 R2, c[0x0][0xc68] ;  /* 0x00031a00ff027b82 */ /* 0x009e220000000a00 */
[----:B------:R-:W-:-:S04]  /*2d790*/  IMAD.IADD R19, R6, 0x1, R19 ;  /* 0x0000000106137824 */ /* 0x000fc800078e0213 */
[----:B0-----:R-:W-:-:S05]  /*2d7a0*/  IMAD.WIDE R2, R19, 0x4, R2 ;  /* 0x0000000413027825 */ /* 0x001fca00078e0202 */
[----:B------:R-:W1:Y:S01]  /*2d7b0*/  LDG.E R9, desc[UR60][R2.64] ;  /* 0x0000003c02097981 */ /* 0x000e62000c1e1900 */
[----:B----4-:R-:W-:Y:S02]  /*2d7c0*/  IMAD R16, R7, R5, R16 ;  /* 0x0000000507107224 */ /* 0x010fe400078e0210 */
[----:B-12---:R-:W-:-:S05]  /*2d7d0*/  IMAD R6, R17, R9, RZ ;  /* 0x0000000911067224 */ /* 0x006fca00078e02ff */
[----:B------:R-:W-:-:S04]  /*2d7e0*/  IABS R8, R6 ;  /* 0x0000000600087213 */ /* 0x000fc80000000000 */
[----:B------:R-:W0:Y:S08]  /*2d7f0*/  I2F.RP R11, R8 ;  /* 0x00000008000b7306 */ /* 0x000e300000209400 */
[----:B0-----:R-:W0:Y:S02]  /*2d800*/  MUFU.RCP R11, R11 ;  /* 0x0000000b000b7308 */ /* 0x001e240000001000 */
[----:B0-----:R-:W-:-:S06]  /*2d810*/  IADD3 R12, R11, 0xffffffe, RZ ;  /* 0x0ffffffe0b0c7810 */ /* 0x001fcc0007ffe0ff */
[----:B------:R-:W0:Y:S02]  /*2d820*/  F2I.FTZ.U32.TRUNC.NTZ R3, R12 ;  /* 0x0000000c00037305 */ /* 0x000e24000021f000 */
[----:B0-----:R-:W-:-:S04]  /*2d830*/  IMAD.MOV R2, RZ, RZ, -R3 ;  /* 0x000000ffff027224 */ /* 0x001fc800078e0a03 */
[----:B------:R-:W-:Y:S02]  /*2d840*/  IMAD R10, R2, R8, RZ ;  /* 0x00000008020a7224 */ /* 0x000fe400078e02ff */
[----:B------:R-:W-:-:S04]  /*2d850*/  IMAD.MOV.U32 R2, RZ, RZ, RZ ;  /* 0x000000ffff027224 */ /* 0x000fc800078e00ff */
[----:B------:R-:W-:Y:S01]  /*2d860*/  IMAD.HI.U32 R10, R3, R10, R2 ;  /* 0x0000000a030a7227 */ /* 0x000fe200078e0002 */
[----:B------:R-:W-:Y:S02]  /*2d870*/  IADD3 R2, R4, -R16, RZ ;  /* 0x8000001004027210 */ /* 0x000fe40007ffe0ff */
[----:B------:R-:W-:Y:S02]  /*2d880*/  IABS R4, R6 ;  /* 0x0000000600047213 */ /* 0x000fe40000000000 */
[----:B------:R-:W-:-:S03]  /*2d890*/  IABS R3, R2 ;  /* 0x0000000200037213 */ /* 0x000fc60000000000 */
        /* <DEDUP_REMOVED lines=9> */
[----:B------:R-:W-:-:S03]  /*2d930*/  ISETP.GE.AND P0, PT, R3, RZ, PT ;  /* 0x000000ff0300720c */ /* 0x000fc60003f06270 */
[----:B------:R-:W-:-:S10]  /*2d940*/  IMAD.MOV.U32 R4, RZ, RZ, R10 ;  /* 0x000000ffff047224 */ /* 0x000fd400078e000a */
[----:B------:R-:W-:Y:S02]  /*2d950*/  @!P0 IADD3 R4, -R4, RZ, RZ ;  /* 0x000000ff04048210 */ /* 0x000fe40007ffe1ff */
[----:B------:R-:W-:-:S13]  /*2d960*/  ISETP.NE.AND P0, PT, R6, RZ, PT ;  /* 0x000000ff0600720c */ /* 0x000fda0003f05270 */
[----:B------:R-:W-:-:S05]  /*2d970*/  @!P0 LOP3.LUT R4, RZ, R6, RZ, 0x33, !PT ;  /* 0x00000006ff048212 */ /* 0x000fca00078e33ff */
[----:B------:R-:W-:Y:S01]  /*2d980*/  IMAD R7, R9, R4, RZ ;  /* 0x0000000409077224 */ /* 0x000fe200078e02ff */
[----:B------:R-:W-:-:S03]  /*2d990*/  IADD3 R4, -R4, RZ, RZ ;  /* 0x000000ff04047210 */ /* 0x000fc60007ffe1ff */
[----:B------:R-:W-:Y:S02]  /*2d9a0*/  IMAD.MOV R8, RZ, RZ, -R7 ;  /* 0x000000ffff087224 */ /* 0x000fe400078e0a07 */
[----:B------:R-:W-:-:S03]  /*2d9b0*/  IMAD R4, R6, R4, R2 ;  /* 0x0000000406047224 */ /* 0x000fc600078e0202 */
[----:B------:R-:W-:-:S04]  /*2d9c0*/  VIADDMNMX R9, R8, R5, R9, PT ;  /* 0x0000000508097246 */ /* 0x000fc80003800109 */
[----:B------:R-:W-:-:S04]  /*2d9d0*/  IABS R5, R9 ;  /* 0x0000000900057213 */ /* 0x000fc80000000000 */
[----:B------:R-:W0:Y:S08]  /*2d9e0*/  I2F.RP R8, R5 ;  /* 0x0000000500087306 */ /* 0x000e300000209400 */
[----:B0-----:R-:W0:Y:S02]  /*2d9f0*/  MUFU.RCP R8, R8 ;  /* 0x0000000800087308 */ /* 0x001e240000001000 */
[----:B0-----:R-:W-:-:S06]  /*2da00*/  VIADD R10, R8, 0xffffffe ;  /* 0x0ffffffe080a7836 */ /* 0x001fcc0000000000 */
[----:B------:R-:W0:Y:S02]  /*2da10*/  F2I.FTZ.U32.TRUNC.NTZ R3, R10 ;  /* 0x0000000a00037305 */ /* 0x000e24000021f000 */
[----:B0-----:R-:W-:-:S04]  /*2da20*/  IMAD.MOV R2, RZ, RZ, -R3 ;  /* 0x000000ffff027224 */ /* 0x001fc800078e0a03 */
[----:B------:R-:W-:Y:S02]  /*2da30*/  IMAD R11, R2, R5, RZ ;  /* 0x00000005020b7224 */ /* 0x000fe400078e02ff */
[----:B------:R-:W-:-:S04]  /*2da40*/  IMAD.MOV.U32 R2, RZ, RZ, RZ ;  /* 0x000000ffff027224 */ /* 0x000fc800078e00ff */
[----:B------:R-:W-:Y:S01]  /*2da50*/  IMAD.HI.U32 R11, R3, R11, R2 ;  /* 0x0000000b030b7227 */ /* 0x000fe200078e0002 */
[----:B------:R-:W-:Y:S02]  /*2da60*/  IABS R2, R4 ;  /* 0x0000000400027213 */ /* 0x000fe40000000000 */
[----:B------:R-:W-:-:S03]  /*2da70*/  IABS R3, R9 ;  /* 0x0000000900037213 */ /* 0x000fc60000000000 */
[----:B------:R-:W-:Y:S01]  /*2da80*/  IMAD.HI.U32 R11, R11, R2, RZ ;  /* 0x000000020b0b7227 */ /* 0x000fe200078e00ff */
[----:B------:R-:W-:-:S05]  /*2da90*/  IADD3 R3, RZ, -R3, RZ ;  /* 0x80000003ff037210 */ /* 0x000fca0007ffe0ff */
[----:B------:R-:W-:-:S05]  /*2daa0*/  IMAD R2, R11, R3, R2 ;  /* 0x000000030b027224 */ /* 0x000fca00078e0202 */
[----:B------:R-:W-:-:S13]  /*2dab0*/  ISETP.GT.U32.AND P0, PT, R5, R2, PT ;  /* 0x000000020500720c */ /* 0x000fda0003f04070 */
[----:B------:R-:W-:Y:S02]  /*2dac0*/  @!P0 IMAD.IADD R2, R2, 0x1, -R5 ;  /* 0x0000000102028824 */ /* 0x000fe400078e0a05 */
[----:B------:R-:W-:-:S03]  /*2dad0*/  @!P0 VIADD R11, R11, 0x1 ;  /* 0x000000010b0b8836 */ /* 0x000fc60000000000 */
[----:B------:R-:W-:Y:S02]  /*2dae0*/  ISETP.GE.U32.AND P0, PT, R2, R5, PT ;  /* 0x000000050200720c */ /* 0x000fe40003f06070 */
[C---:B------:R-:W-:Y:S01]  /*2daf0*/  LOP3.LUT R2, R4.reuse, R9, RZ, 0x3c, !PT ;  /* 0x0000000904027212 */ /* 0x040fe200078e3cff */
[----:B------:R-:W-:-:S10]  /*2db00*/  IMAD.IADD R4, R4, 0x1, R7 ;  /* 0x0000000104047824 */ /* 0x000fd400078e0207 */
[----:B------:R-:W-:Y:S02]  /*2db10*/  @P0 IADD3 R11, R11, 0x1, RZ ;  /* 0x000000010b0b0810 */ /* 0x000fe40007ffe0ff */
[----:B------:R-:W-:-:S13]  /*2db20*/  ISETP.GE.AND P0, PT, R2, RZ, PT ;  /* 0x000000ff0200720c */ /* 0x000fda0003f06270 */
[----:B------:R-:W-:Y:S01]  /*2db30*/  @!P0 IMAD.MOV R11, RZ, RZ, -R11 ;  /* 0x000000ffff0b8224 */ /* 0x000fe200078e0a0b */
[----:B------:R-:W-:-:S13]  /*2db40*/  ISETP.NE.AND P0, PT, R9, RZ, PT ;  /* 0x000000ff0900720c */ /* 0x000fda0003f05270 */
[----:B------:R-:W-:Y:S02]  /*2db50*/  @!P0 LOP3.LUT R11, RZ, R9, RZ, 0x33, !PT ;  /* 0x00000009ff0b8212 */ /* 0x000fe400078e33ff */
[----:B------:R-:W-:Y:S02]  /*2db60*/  IADD3 R9, -R9, RZ, RZ ;  /* 0x000000ff09097210 */ /* 0x000fe40007ffe1ff */
[----:B------:R-:W-:-:S03]  /*2db70*/  LOP3.LUT R2, RZ, R11, RZ, 0x33, !PT ;  /* 0x0000000bff027212 */ /* 0x000fc600078e33ff */
[----:B------:R-:W-:Y:S02]  /*2db80*/  IMAD R18, R11, R9, R4 ;  /* 0x000000090b127224 */ /* 0x000fe400078e0204 */
[----:B------:R-:W-:Y:S01]  /*2db90*/  IMAD.IADD R17, R17, 0x1, R2 ;  /* 0x0000000111117824 */ /* 0x000fe200078e0202 */
[----:B------:R-:W-:Y:S06]  /*2dba0*/  BRA `(.L_x_2673) ;  /* 0x00000000001c7947 */ /* 0x000fec0003800000 */
.L_x_2665:
[----:B------:R-:W-:Y:S01]  /*2dbb0*/  UMOV UR4, URZ ;  /* 0x0000003f00047c82 */ /* 0x000fe20008000000 */
[----:B------:R-:W-:Y:S01]  /*2dbc0*/  UMOV UR5, URZ ;  /* 0x0000003f00057c82 */ /* 0x000fe20008000000 */
[----:B------:R-:W-:Y:S01]  /*2dbd0*/  ULDC UR6, c[0x0][0xc14] ;  /* 0x0003050000067ab9 */ /* 0x000fe20000000800 */
[----:B------:R-:W-:Y:S01]  /*2dbe0*/  IMAD.MOV.U32 R16, RZ, RZ, R4 ;  /* 0x000000ffff107224 */ /* 0x000fe200078e0004 */
[----:B------:R-:W-:Y:S01]  /*2dbf0*/  MOV R17, UR4 ;  /* 0x0000000400117c02 */ /* 0x000fe20008000f00 */
[----:B------:R-:W-:Y:S02]  /*2dc00*/  IMAD.U32 R18, RZ, RZ, UR5 ;  /* 0x00000005ff127e24 */ /* 0x000fe4000f8e00ff */
[----:B------:R-:W-:-:S07]  /*2dc10*/  IMAD.U32 R19, RZ, RZ, UR6 ;  /* 0x00000006ff137e24 */ /* 0x000fce000f8e00ff */
.L_x_2673:
        /* <DEDUP_REMOVED lines=12> */
.L_x_2583:
        /* <DEDUP_REMOVED lines=12> */
.L_x_2839:
[----:B------:R-:W-:Y:S05]  /*2dda0*/  BSYNC B0 ;  /* 0x0000000000007941 */ /* 0x000fea0003800000 */
.L_x_2675:
[----:B------:R-:W-:-:S03]  /*2ddb0*/  UMOV UR4, 0xffffffff ;  /* 0xffffffff00047882 */ /* 0x000fc60000000000 */
[----:B------:R-:W-:Y:S05]  /*2ddc0*/  BRA.DIV UR4, `(.L_x_2677) ;  /* 0x0000002a04e87947 */ /* 0x000fea000b800000 */
[----:B------:R-:W2:Y:S02]  /*2ddd0*/  S2R R2, SR_TID.X ;  /* 0x0000000000027919 */ /* 0x000ea40000002100 */
[----:B--2---:R-:W-:-:S04]  /*2dde0*/  SHF.R.U32.HI R2, RZ, 0x5, R2 ;  /* 0x00000005ff027819 */ /* 0x004fc80000011602 */
[----:B------:R-:W-:-:S05]  /*2ddf0*/  LOP3.LUT R2, R2, 0x3, RZ, 0xc0, !PT ;  /* 0x0000000302027812 */ /* 0x000fca00078ec0ff */
[----:B------:R2:W3:Y:S02]  /*2de00*/  SHFL.IDX PT, R14, R2, RZ, 0x1f ;  /* 0x00001fff020e7589 */ /* 0x0004e400000e0000 */
.L_x_2842:
[----:B---3--:R-:W-:-:S13]  /*2de10*/  ISETP.NE.AND P0, PT, R14, RZ, PT ;  /* 0x000000ff0e00720c */ /* 0x008fda0003f05270 */
[----:B------:R-:W-:Y:S05]  /*2de20*/  @P0 BRA `(.L_x_2295) ;  /* 0x00000000009c0947 */ /* 0x000fea0003800000 */
[----:B------:R-:W-:-:S03]  /*2de30*/  UMOV UR4, 0xffffffff ;  /* 0xffffffff00047882 */ /* 0x000fc60000000000 */
[----:B------:R-:W-:Y:S05]  /*2de40*/  BRA.DIV UR4, `(.L_x_2678) ;  /* 0x0000002a04fc7947 */ /* 0x000fea000b800000 */
[----:B------:R-:W-:-:S13]  /*2de50*/  ELECT P6, URZ, PT ;  /* 0x00000000003f782f */ /* 0x000fda00038c0000 */
.L_x_2845:
        /* <DEDUP_REMOVED lines=8> */
.L_x_2679:
[----:B-1----:R-:W2:Y:S04]  /*2dee0*/  LDL R3, [R1] ;  /* 0x0000000001037983 */ /* 0x002ea80000100800 */
[----:B------:R-:W3:Y:S01]  /*2def0*/  LDL.LU R7, [R1+0x8] ;  /* 0x0000080001077983 */ /* 0x000ee20000300800 */
[----:B------:R-:W-:-:S05]  /*2df00*/  IADD3 R2, R0, 0x38840, RZ ;  /* 0x0003884000027810 */ /* 0x000fca0007ffe0ff */
[C---:B--2---:R-:W-:Y:S02]  /*2df10*/  IMAD R6, R3.reuse, 0x8, R2 ;  /* 0x0000000803067824 */ /* 0x044fe400078e0202 */
[----:B------:R-:W-:Y:S01]  /*2df20*/  VIADD R3, R3, 0x1 ;  /* 0x0000000103037836 */ /* 0x000fe20000000000 */
[----:B---3--:R-:W-:-:S04]  /*2df30*/  SHF.L.U32 R5, R7, 0x1f, RZ ;  /* 0x0000001f07057819 */ /* 0x008fc800000006ff */
[C---:B------:R-:W-:Y:S01]  /*2df40*/  ISETP.NE.AND P1, PT, R3.reuse, 0x2, PT ;  /* 0x000000020300780c */ /* 0x040fe20003f25270 */
[----:B------:R-:W1:Y:S03]  /*2df50*/  SYNCS.PHASECHK.TRANS64.TRYWAIT P0, [R6+URZ], R5 ;  /* 0x00000005060075a7 */ /* 0x000e66000800017f */
[----:B------:R-:W-:Y:S02]  /*2df60*/  SEL R4, RZ, 0x1, P1 ;  /* 0x00000001ff047807 */ /* 0x000fe40000800000 */
[----:B------:R-:W-:Y:S02]  /*2df70*/  SEL R3, R3, RZ, P1 ;  /* 0x000000ff03037207 */ /* 0x000fe40000800000 */
[----:B------:R-:W-:Y:S02]  /*2df80*/  LOP3.LUT R4, R7, R4, RZ, 0x3c, !PT ;  /* 0x0000000407047212 */ /* 0x000fe400078e3cff */
[----:B------:R-:W-:-:S02]  /*2df90*/  LEA R7, R3, R2, 0x3 ;  /* 0x0000000203077211 */ /* 0x000fc400078e18ff */
[----:B------:R-:W-:Y:S01]  /*2dfa0*/  SHF.L.U32 R2, R4, 0x1f, RZ ;  /* 0x0000001f04027819 */ /* 0x000fe200000006ff */
[----:B-1----:R-:W-:Y:S06]  /*2dfb0*/  @!P0 BRA `(.L_x_2680) ;  /* 0x0000002800c08947 */ /* 0x002fec0003800000 */
.L_x_2846:
[----:B------:R-:W2:Y:S02]  /*2dfc0*/  SYNCS.PHASECHK.TRANS64.TRYWAIT P0, [R7+URZ], R2 ;  /* 0x00000002070075a7 */ /* 0x000ea4000800017f */
[----:B--2---:R-:W-:Y:S05]  /*2dfd0*/  @!P0 BRA `(.L_x_2681) ;  /* 0x0000002800cc8947 */ /* 0x004fea0003800000 */
.L_x_2847:
[----:B------:R-:W-:Y:S05]  /*2dfe0*/  @!P2 BRA `(.L_x_2682) ;  /* 0x000000000004a947 */ /* 0x000fea0003800000 */
[----:B------:R-:W-:Y:S01]  /*2dff0*/  BPT.TRAP 0x1 ;  /* 0x000000040000795c */ /* 0x000fe20000300000 */
.L_x_2682:
[----:B------:R-:W3:Y:S01]  /*2e000*/  LDL.LU R4, [R1] ;  /* 0x0000000001047983 */ /* 0x000ee20000300800 */
[----:B------:R-:W-:-:S04]  /*2e010*/  VIADD R0, R0, 0x38860 ;  /* 0x0003886000007836 */ /* 0x000fc80000000000 */
[----:B---3--:R-:W-:-:S04]  /*2e020*/  IMAD R4, R4, 0x8, R0 ;  /* 0x0000000804047824 */ /* 0x008fc800078e0200 */
[----:B------:R-:W3:Y:S02]  /*2e030*/  SYNCS.PHASECHK.TRANS64.TRYWAIT P0, [R4+URZ], R5 ;  /* 0x00000005040075a7 */ /* 0x000ee4000800017f */
[----:B---3--:R-:W-:Y:S05]  /*2e040*/  @!P0 BRA `(.L_x_2683) ;  /* 0x0000002800c48947 */ /* 0x008fea0003800000 */
.L_x_2848:
[----:B------:R-:W-:-:S07]  /*2e050*/  LEA R3, R3, R0, 0x3 ;  /* 0x0000000003037211 */ /* 0x000fce00078e18ff */
.L_x_2684:
[----:B----4-:R4:W0:Y:S02]  /*2e060*/  SYNCS.PHASECHK.TRANS64.TRYWAIT P0, [R3+URZ], R2 ;  /* 0x00000002030075a7 */ /* 0x010824000800017f */
[----:B0-----:R-:W-:Y:S05]  /*2e070*/  @!P0 NANOSLEEP.SYNCS 0x989680 ;  /* 0x009896800000895d */ /* 0x001fea0003900000 */
[----:B------:R-:W0:Y:S02]  /*2e080*/  @!P0 SYNCS.PHASECHK.TRANS64 P0, [R3+URZ], R2 ;  /* 0x00000002030085a7 */ /* 0x000e24000800007f */
[----:B0-----:R-:W-:Y:S05]  /*2e090*/  @!P0 BRA `(.L_x_2684) ;  /* 0xfffffffc00f08947 */ /* 0x001fea000383ffff */
.L_x_2295:
[----:B------:R-:W-:Y:S05]  /*2e0a0*/  BSYNC B7 ;  /* 0x0000000000077941 */ /* 0x000fea0003800000 */
.L_x_2292:
[----:B------:R-:W-:Y:S05]  /*2e0b0*/  EXIT ;  /* 0x000000000000794d */ /* 0x000fea0003800000 */
.L_x_2315:
[----:B0-----:R0:W1:Y:S02]  /*2e0c0*/  SYNCS.PHASECHK.TRANS64.TRYWAIT P6, [R0+URZ+0x38890], R115 ;  /* 0x03889073000075a7 */ /* 0x00106400080c017f */
[----:B-1----:R-:W-:Y:S05]  /*2e0d0*/  @!P6 NANOSLEEP.SYNCS 0x989680 ;  /* 0x009896800000e95d */ /* 0x002fea0003900000 */
[----:B------:R-:W1:Y:S02]  /*2e0e0*/  @!P6 SYNCS.PHASECHK.TRANS64 P6, [R0+URZ+0x38890], R115 ;  /* 0x038890730000e5a7 */ /* 0x000e6400080c007f */
[----:B-1----:R-:W-:Y:S05]  /*2e0f0*/  @!P6 BRA `(.L_x_2315) ;  /* 0xfffffffc00f0e947 */ /* 0x002fea000383ffff */
[----:B------:R-:W-:Y:S05]  /*2e100*/  BRA `(.L_x_2685) ;  /* 0xfffffd5400687947 */ /* 0x000fea000383ffff */
.L_x_2371:
[----:B-1----:R1:W3:Y:S02]  /*2e110*/  SYNCS.PHASECHK.TRANS64.TRYWAIT P6, [R0+URZ+0x38890], R115 ;  /* 0x03889073000075a7 */ /* 0x0022e400080c017f */
[----:B---3--:R-:W-:Y:S05]  /*2e120*/  @!P6 NANOSLEEP.SYNCS 0x989680 ;  /* 0x009896800000e95d */ /* 0x008fea0003900000 */
[----:B------:R-:W3:Y:S02]  /*2e130*/  @!P6 SYNCS.PHASECHK.TRANS64 P6, [R0+URZ+0x38890], R115 ;  /* 0x038890730000e5a7 */ /* 0x000ee400080c007f */
[----:B---3--:R-:W-:Y:S05]  /*2e140*/  @!P6 BRA `(.L_x_2371) ;  /* 0xfffffffc00f0e947 */ /* 0x008fea000383ffff */
[----:B------:R-:W-:Y:S05]  /*2e150*/  BRA `(.L_x_2686) ;  /* 0xfffffd88001c7947 */ /* 0x000fea000383ffff */
.L_x_2396:
[----:B0-----:R0:W1:Y:S02]  /*2e160*/  SYNCS.PHASECHK.TRANS64.TRYWAIT P3, [R0+URZ+0x38890], R115 ;  /* 0x03889073000075a7 */ /* 0x001064000806017f */
[----:B-1----:R-:W-:Y:S05]  /*2e170*/  @!P3 NANOSLEEP.SYNCS 0x989680 ;  /* 0x009896800000b95d */ /* 0x002fea0003900000 */
[----:B------:R-:W1:Y:S02]  /*2e180*/  @!P3 SYNCS.PHASECHK.TRANS64 P3, [R0+URZ+0x38890], R115 ;  /* 0x038890730000b5a7 */ /* 0x000e64000806007f */
[----:B-1----:R-:W-:Y:S05]  /*2e190*/  @!P3 BRA `(.L_x_2396) ;  /* 0xfffffffc00f0b947 */ /* 0x002fea000383ffff */
[----:B------:R-:W-:Y:S05]  /*2e1a0*/  BRA `(.L_x_2687) ;  /* 0xfffffdb800187947 */ /* 0x000fea000383ffff */
.L_x_2404:
[----:B-1----:R1:W2:Y:S02]  /*2e1b0*/  SYNCS.PHASECHK.TRANS64.TRYWAIT P2, [R0+URZ+0x388b0], R115 ;  /* 0x0388b073000075a7 */ /* 0x0022a4000804017f */
[----:B--2---:R-:W-:Y:S05]  /*2e1c0*/  @!P2 NANOSLEEP.SYNCS 0x989680 ;  /* 0x009896800000a95d */ /* 0x004fea0003900000 */
[----:B------:R-:W2:Y:S02]  /*2e1d0*/  @!P2 SYNCS.PHASECHK.TRANS64 P2, [R0+URZ+0x388b0], R115 ;  /* 0x0388b0730000a5a7 */ /* 0x000ea4000804007f */
[----:B--2---:R-:W-:Y:S05]  /*2e1e0*/  @!P2 BRA `(.L_x_2404) ;  /* 0xfffffffc00f0a947 */ /* 0x004fea000383ffff */
[----:B------:R-:W-:Y:S05]  /*2e1f0*/  BRA `(.L_x_2688) ;  /* 0xfffffdbc00447947 */ /* 0x000fea000383ffff */
.L_x_2432:
        /* <DEDUP_REMOVED lines=8> */
.L_x_2690:
[----:B------:R-:W-:Y:S05]  /*2e280*/  BSYNC B1 ;  /* 0x0000000000017941 */ /* 0x000fea0003800000 */
.L_x_2689:
[----:B------:R-:W-:Y:S05]  /*2e290*/  BRA `(.L_x_2691) ;  /* 0xfffffde000f07947 */ /* 0x000fea000383ffff */
.L_x_2433:
        /* <DEDUP_REMOVED lines=8> */
.L_x_2693:
[----:B------:R-:W-:Y:S05]  /*2e320*/  BSYNC B1 ;  /* 0x0000000000017941 */ /* 0x000fea0003800000 */
.L_x_2692:
[----:B------:R-:W-:Y:S05]  /*2e330*/  BRA `(.L_x_2694) ;  /* 0xfffffde000d07947 */ /* 0x000fea000383ffff */
.L_x_2434:
        /* <DEDUP_REMOVED lines=8> */
.L_x_2696:
[----:B------:R-:W-:Y:S05]  /*2e3c0*/  BSYNC B1 ;  /* 0x0000000000017941 */ /* 0x000fea0003800000 */
.L_x_2695:
[----:B------:R-:W-:Y:S05]  /*2e3d0*/  BRA `(.L_x_2697) ;  /* 0xfffffde000b07947 */ /* 0x000fea000383ffff */
.L_x_2435:
        /* <DEDUP_REMOVED lines=8> */
.L_x_2699:
[----:B------:R-:W-:Y:S05]  /*2e460*/  BSYNC B1 ;  /* 0x0000000000017941 */ /* 0x000fea0003800000 */
.L_x_2698:
[----:B------:R-:W-:Y:S05]  /*2e470*/  BRA `(.L_x_2700) ;  /* 0xfffffde000907947 */ /* 0x000fea000383ffff */
.L_x_2436:
        /* <DEDUP_REMOVED lines=8> */
.L_x_2702:
[----:B------:R-:W-:Y:S05]  /*2e500*/  BSYNC B1 ;  /* 0x0000000000017941 */ /* 0x000fea0003800000 */
.L_x_2701:
[----:B------:R-:W-:Y:S05]  /*2e510*/  BRA `(.L_x_2703) ;  /* 0xfffffde000707947 */ /* 0x000fea000383ffff */
.L_x_2437:
        /* <DEDUP_REMOVED lines=8> */
.L_x_2705:
[----:B------:R-:W-:Y:S05]  /*2e5a0*/  BSYNC B1 ;  /* 0x0000000000017941 */ /* 0x000fea0003800000 */
.L_x_2704:
[----:B------:R-:W-:Y:S05]  /*2e5b0*/  BRA `(.L_x_2706) ;  /* 0xfffffde000507947 */ /* 0x000fea000383ffff */
.L_x_2438:
        /* <DEDUP_REMOVED lines=8> */
.L_x_2708:
[----:B------:R-:W-:Y:S05]  /*2e640*/  BSYNC B1 ;  /* 0x0000000000017941 */ /* 0x000fea0003800000 */
.L_x_2707:
[----:B------:R-:W-:Y:S05]  /*2e650*/  BRA `(.L_x_2709) ;  /* 0xfffffde000307947 */ /* 0x000fea000383ffff */
.L_x_2439:
        /* <DEDUP_REMOVED lines=8> */
.L_x_2711:
[----:B------:R-:W-:Y:S05]  /*2e6e0*/  BSYNC B1 ;  /* 0x0000000000017941 */ /* 0x000fea0003800000 */
.L_x_2710:
[----:B------:R-:W-:Y:S05]  /*2e6f0*/  BRA `(.L_x_2712) ;  /* 0xfffffde000107947 */ /* 0x000fea000383ffff */
.L_x_2440:
        /* <DEDUP_REMOVED lines=8> */
.L_x_2714:
[----:B------:R-:W-:Y:S05]  /*2e780*/  BSYNC B1 ;  /* 0x0000000000017941 */ /* 0x000fea0003800000 */
.L_x_2713:
[----:B------:R-:W-:Y:S05]  /*2e790*/  BRA `(.L_x_2715) ;  /* 0xfffffddc00f07947 */ /* 0x000fea000383ffff */
.L_x_2441:
        /* <DEDUP_REMOVED lines=8> */
.L_x_2717:
[----:B------:R-:W-:Y:S05]  /*2e820*/  BSYNC B1 ;  /* 0x0000000000017941 */ /* 0x000fea0003800000 */
.L_x_2716:
[----:B------:R-:W-:Y:S05]  /*2e830*/  BRA `(.L_x_2718) ;  /* 0xfffffddc00d07947 */ /* 0x000fea000383ffff */
.L_x_2442:
        /* <DEDUP_REMOVED lines=8> */
.L_x_2720:
[----:B------:R-:W-:Y:S05]  /*2e8c0*/  BSYNC B1 ;  /* 0x0000000000017941 */ /* 0x000fea0003800000 */
.L_x_2719:
[----:B------:R-:W-:Y:S05]  /*2e8d0*/  BRA `(.L_x_2721) ;  /* 0xfffffddc00b07947 */ /* 0x000fea000383ffff */
.L_x_2443:
        /* <DEDUP_REMOVED lines=8> */
.L_x_2723:
[----:B------:R-:W-:Y:S05]  /*2e960*/  BSYNC B1 ;  /* 0x0000000000017941 */ /* 0x000fea0003800000 */
.L_x_2722:
[----:B------:R-:W-:Y:S05]  /*2e970*/  BRA `(.L_x_2724) ;  /* 0xfffffddc00907947 */ /* 0x000fea000383ffff */
.L_x_2444:
        /* <DEDUP_REMOVED lines=8> */
.L_x_2726:
[----:B------:R-:W-:Y:S05]  /*2ea00*/  BSYNC B1 ;  /* 0x0000000000017941 */ /* 0x000fea0003800000 */
.L_x_2725:
[----:B------:R-:W-:Y:S05]  /*2ea10*/  BRA `(.L_x_2727) ;  /* 0xfffffddc00707947 */ /* 0x000fea000383ffff */
.L_x_2445:
        /* <DEDUP_REMOVED lines=8> */
.L_x_2729:
[----:B------:R-:W-:Y:S05]  /*2eaa0*/  BSYNC B1 ;  /* 0x0000000000017941 */ /* 0x000fea0003800000 */
.L_x_2728:
[----:B------:R-:W-:Y:S05]  /*2eab0*/  BRA `(.L_x_2730) ;  /* 0xfffffddc00547947 */ /* 0x000fea000383ffff */
.L_x_2446:
        /* <DEDUP_REMOVED lines=8> */
.L_x_2732:
[----:B------:R-:W-:Y:S05]  /*2eb40*/  BSYNC B1 ;  /* 0x0000000000017941 */ /* 0x000fea0003800000 */
.L_x_2731:
[----:B------:R-:W-:Y:S05]  /*2eb50*/  BRA `(.L_x_2733) ;  /* 0xfffffddc00387947 */ /* 0x000fea000383ffff */
.L_x_2447:
        /* <DEDUP_REMOVED lines=8> */
.L_x_2735:
[----:B------:R-:W-:Y:S05]  /*2ebe0*/  BSYNC B1 ;  /* 0x0000000000017941 */ /* 0x000fea0003800000 */
.L_x_2734:
[----:B------:R-:W-:Y:S05]  /*2ebf0*/  BRA `(.L_x_2736) ;  /* 0xfffffddc001c7947 */ /* 0x000fea000383ffff */
.L_x_2449:
[----:B0-----:R0:W1:Y:S02]  /*2ec00*/  SYNCS.PHASECHK.TRANS64.TRYWAIT P4, [R16+URZ+0x38800], R109 ;  /* 0x0388006d100075a7 */ /* 0x001064000808017f */
[----:B-1----:R-:W-:Y:S05]  /*2ec10*/  @!P4 NANOSLEEP.SYNCS 0x989680 ;  /* 0x009896800000c95d */ /* 0x002fea0003900000 */
[----:B------:R-:W1:Y:S02]  /*2ec20*/  @!P4 SYNCS.PHASECHK.TRANS64 P4, [R16+URZ+0x38800], R109 ;  /* 0x0388006d1000c5a7 */ /* 0x000e64000808007f */
[----:B-1----:R-:W-:Y:S05]  /*2ec30*/  @!P4 BRA `(.L_x_2449) ;  /* 0xfffffffc00f0c947 */ /* 0x002fea000383ffff */
[----:B------:R-:W-:Y:S05]  /*2ec40*/  BRA `(.L_x_2737) ;  /* 0xfffffddc00807947 */ /* 0x000fea000383ffff */
.L_x_2489:
        /* <DEDUP_REMOVED lines=8> */
.L_x_2739:
[----:B------:R-:W-:Y:S05]  /*2ecd0*/  BSYNC B1 ;  /* 0x0000000000017941 */ /* 0x000fea0003800000 */
.L_x_2738:
[----:B------:R-:W-:Y:S05]  /*2ece0*/  BRA `(.L_x_2740) ;  /* 0xfffffe1c001c7947 */ /* 0x000fea000383ffff */
.L_x_2490:
        /* <DEDUP_REMOVED lines=8> */
.L_x_2742:
[----:B------:R-:W-:Y:S05]  /*2ed70*/  BSYNC B1 ;  /* 0x0000000000017941 */ /* 0x000fea0003800000 */
.L_x_2741:
[----:B------:R-:W-:Y:S05]  /*2ed80*/  BRA `(.L_x_2743) ;  /* 0xfffffe1800fc7947 */ /* 0x000fea000383ffff */
.L_x_2491:
        /* <DEDUP_REMOVED lines=8> */
.L_x_2745:
[----:B------:R-:W-:Y:S05]  /*2ee10*/  BSYNC B1 ;  /* 0x0000000000017941 */ /* 0x000fea0003800000 */
.L_x_2744:
[----:B------:R-:W-:Y:S05]  /*2ee20*/  BRA `(.L_x_2746) ;  /* 0xfffffe1800dc7947 */ /* 0x000fea000383ffff */
.L_x_2492:
        /* <DEDUP_REMOVED lines=8> */
.L_x_2748:
[----:B------:R-:W-:Y:S05]  /*2eeb0*/  BSYNC B1 ;  /* 0x0000000000017941 */ /* 0x000fea0003800000 */
.L_x_2747:
[----:B------:R-:W-:Y:S05]  /*2eec0*/  BRA `(.L_x_2749) ;  /* 0xfffffe1800bc7947 */ /* 0x000fea000383ffff */
.L_x_2493:
        /* <DEDUP_REMOVED lines=8> */
.L_x_2751:
[----:B------:R-:W-:Y:S05]  /*2ef50*/  BSYNC B1 ;  /* 0x0000000000017941 */ /* 0x000fea0003800000 */
.L_x_2750:
[----:B------:R-:W-:Y:S05]  /*2ef60*/  BRA `(.L_x_2752) ;  /* 0xfffffe18009c7947 */ /* 0x000fea000383ffff */
.L_x_2494:
        /* <DEDUP_REMOVED lines=8> */
.L_x_2754:
[----:B------:R-:W-:Y:S05]  /*2eff0*/  BSYNC B1 ;  /* 0x0000000000017941 */ /* 0x000fea0003800000 */
.L_x_2753:
[----:B------:R-:W-:Y:S05]  /*2f000*/  BRA `(.L_x_2755) ;  /* 0xfffffe18007c7947 */ /* 0x000fea000383ffff */
.L_x_2495:
        /* <DEDUP_REMOVED lines=8> */
.L_x_2757:
[----:B------:R-:W-:Y:S05]  /*2f090*/  BSYNC B1 ;  /* 0x0000000000017941 */ /* 0x000fea0003800000 */
.L_x_2756:
[----:B------:R-:W-:Y:S05]  /*2f0a0*/  BRA `(.L_x_2758) ;  /* 0xfffffe18005c7947 */ /* 0x000fea000383ffff */
.L_x_2496:
        /* <DEDUP_REMOVED lines=8> */
.L_x_2760:
[----:B------:R-:W-:Y:S05]  /*2f130*/  BSYNC B1 ;  /* 0x0000000000017941 */ /* 0x000fea0003800000 */
.L_x_2759:
[----:B------:R-:W-:Y:S05]  /*2f140*/  BRA `(.L_x_2761) ;  /* 0xfffffe18003c7947 */ /* 0x000fea000383ffff */
.L_x_2497:
        /* <DEDUP_REMOVED lines=8> */
.L_x_2763:
[----:B------:R-:W-:Y:S05]  /*2f1d0*/  BSYNC B1 ;  /* 0x0000000000017941 */ /* 0x000fea0003800000 */
.L_x_2762:
[----:B------:R-:W-:Y:S05]  /*2f1e0*/  BRA `(.L_x_2764) ;  /* 0xfffffe18001c7947 */ /* 0x000fea000383ffff */
.L_x_2498:
        /* <DEDUP_REMOVED lines=8> */
.L_x_2766:
[----:B------:R-:W-:Y:S05]  /*2f270*/  BSYNC B1 ;  /* 0x0000000000017941 */ /* 0x000fea0003800000 */
.L_x_2765:
[----:B------:R-:W-:Y:S05]  /*2f280*/  BRA `(.L_x_2767) ;  /* 0xfffffe1400fc7947 */ /* 0x000fea000383ffff */
.L_x_2499:
        /* <DEDUP_REMOVED lines=8> */
.L_x_2769:
[----:B------:R-:W-:Y:S05]  /*2f310*/  BSYNC B1 ;  /* 0x0000000000017941 */ /* 0x000fea0003800000 */
.L_x_2768:
[----:B------:R-:W-:Y:S05]  /*2f320*/  BRA `(.L_x_2770) ;  /* 0xfffffe1400dc7947 */ /* 0x000fea000383ffff */
.L_x_2500:
        /* <DEDUP_REMOVED lines=8> */
.L_x_2772:
[----:B------:R-:W-:Y:S05]  /*2f3b0*/  BSYNC B1 ;  /* 0x0000000000017941 */ /* 0x000fea0003800000 */
.L_x_2771:
[----:B------:R-:W-:Y:S05]  /*2f3c0*/  BRA `(.L_x_2773) ;  /* 0xfffffe1400bc7947 */ /* 0x000fea000383ffff */
.L_x_2501:
        /* <DEDUP_REMOVED lines=8> */
.L_x_2775:
[----:B------:R-:W-:Y:S05]  /*2f450*/  BSYNC B1 ;  /* 0x0000000000017941 */ /* 0x000fea0003800000 */
.L_x_2774:
[----:B------:R-:W-:Y:S05]  /*2f460*/  BRA `(.L_x_2776) ;  /* 0xfffffe14009c7947 */ /* 0x000fea000383ffff */
.L_x_2502:
        /* <DEDUP_REMOVED lines=8> */
.L_x_2778:
[----:B------:R-:W-:Y:S05]  /*2f4f0*/  BSYNC B1 ;  /* 0x0000000000017941 */ /* 0x000fea0003800000 */
.L_x_2777:
[----:B------:R-:W-:Y:S05]  /*2f500*/  BRA `(.L_x_2779) ;  /* 0xfffffe1400807947 */ /* 0x000fea000383ffff */
.L_x_2503:
        /* <DEDUP_REMOVED lines=8> */
.L_x_2781:
[----:B------:R-:W-:Y:S05]  /*2f590*/  BSYNC B1 ;  /* 0x0000000000017941 */ /* 0x000fea0003800000 */
.L_x_2780:
[----:B------:R-:W-:Y:S05]  /*2f5a0*/  BRA `(.L_x_2782) ;  /* 0xfffffe1400647947 */ /* 0x000fea000383ffff */
.L_x_2504:
        /* <DEDUP_REMOVED lines=8> */
.L_x_2784:
[----:B------:R-:W-:Y:S05]  /*2f630*/  BSYNC B1 ;  /* 0x0000000000017941 */ /* 0x000fea0003800000 */
.L_x_2783:
[----:B------:R-:W-:Y:S05]  /*2f640*/  BRA `(.L_x_2785) ;  /* 0xfffffe14004c7947 */ /* 0x000fea000383ffff */
.L_x_2506:
[----:B0-----:R0:W1:Y:S02]  /*2f650*/  SYNCS.PHASECHK.TRANS64.TRYWAIT P4, [R16+URZ+0x38800], R9 ;  /* 0x03880009100075a7 */ /* 0x001064000808017f */
[----:B-1----:R-:W-:Y:S05]  /*2f660*/  @!P4 NANOSLEEP.SYNCS 0x989680 ;  /* 0x009896800000c95d */ /* 0x002fea0003900000 */
[----:B------:R-:W1:Y:S02]  /*2f670*/  @!P4 SYNCS.PHASECHK.TRANS64 P4, [R16+URZ+0x38800], R9 ;  /* 0x038800091000c5a7 */ /* 0x000e64000808007f */
[----:B-1----:R-:W-:Y:S05]  /*2f680*/  @!P4 BRA `(.L_x_2506) ;  /* 0xfffffffc00f0c947 */ /* 0x002fea000383ffff */
[----:B------:R-:W-:Y:S05]  /*2f690*/  BRA `(.L_x_2786) ;  /* 0xfffffe1400b07947 */ /* 0x000fea000383ffff */
.L_x_2524:
[----:B-1----:R1:W2:Y:S02]  /*2f6a0*/  SYNCS.PHASECHK.TRANS64.TRYWAIT P2, [R0+URZ+0x38830], R3 ;  /* 0x03883003000075a7 */ /* 0x0022a4000804017f */
[----:B--2---:R-:W-:Y:S05]  /*2f6b0*/  @!P2 NANOSLEEP.SYNCS 0x989680 ;  /* 0x009896800000a95d */ /* 0x004fea0003900000 */
[----:B------:R-:W2:Y:S02]  /*2f6c0*/  @!P2 SYNCS.PHASECHK.TRANS64 P2, [R0+URZ+0x38830], R3 ;  /* 0x038830030000a5a7 */ /* 0x000ea4000804007f */
[----:B--2---:R-:W-:Y:S05]  /*2f6d0*/  @!P2 BRA `(.L_x_2524) ;  /* 0xfffffffc00f0a947 */ /* 0x004fea000383ffff */
[----:B------:R-:W-:Y:S05]  /*2f6e0*/  BRA `(.L_x_2523) ;  /* 0xfffffe4c002c7947 */ /* 0x000fea000383ffff */
.L_x_2531:
[----:B-1----:R1:W2:Y:S02]  /*2f6f0*/  SYNCS.PHASECHK.TRANS64.TRYWAIT P2, [R11+URZ+0x38830], R12 ;  /* 0x0388300c0b0075a7 */ /* 0x0022a4000804017f */
[----:B--2---:R-:W-:Y:S05]  /*2f700*/  @!P2 NANOSLEEP.SYNCS 0x989680 ;  /* 0x009896800000a95d */ /* 0x004fea0003900000 */
[----:B------:R-:W2:Y:S02]  /*2f710*/  @!P2 SYNCS.PHASECHK.TRANS64 P2, [R11+URZ+0x38830], R12 ;  /* 0x0388300c0b00a5a7 */ /* 0x000ea4000804007f */
[----:B--2---:R-:W-:Y:S05]  /*2f720*/  @!P2 BRA `(.L_x_2531) ;  /* 0xfffffffc00f0a947 */ /* 0x004fea000383ffff */
[----:B------:R-:W-:Y:S05]  /*2f730*/  BRA `(.L_x_2530) ;  /* 0xfffffea0006c7947 */ /* 0x000fea000383ffff */
.L_x_2536:
[----:B-1----:R1:W2:Y:S02]  /*2f740*/  SYNCS.PHASECHK.TRANS64.TRYWAIT P2, [R9+URZ+0x38850], R0 ;  /* 0x03885000090075a7 */ /* 0x0022a4000804017f */
[----:B--2---:R-:W-:Y:S05]  /*2f750*/  @!P2 NANOSLEEP.SYNCS 0x989680 ;  /* 0x009896800000a95d */ /* 0x004fea0003900000 */
[----:B------:R-:W2:Y:S02]  /*2f760*/  @!P2 SYNCS.PHASECHK.TRANS64 P2, [R9+URZ+0x38850], R0 ;  /* 0x038850000900a5a7 */ /* 0x000ea4000804007f */
[----:B--2---:R-:W-:Y:S05]  /*2f770*/  @!P2 BRA `(.L_x_2536) ;  /* 0xfffffffc00f0a947 */ /* 0x004fea000383ffff */
[----:B------:R-:W-:Y:S05]  /*2f780*/  BRA `(.L_x_2535) ;  /* 0xfffffed800347947 */ /* 0x000fea000383ffff */
.L_x_2544:
[----:B-1----:R1:W2:Y:S02]  /*2f790*/  SYNCS.PHASECHK.TRANS64.TRYWAIT P2, [R3+URZ+0x38830], R12 ;  /* 0x0388300c030075a7 */ /* 0x0022a4000804017f */
[----:B--2---:R-:W-:Y:S05]  /*2f7a0*/  @!P2 NANOSLEEP.SYNCS 0x989680 ;  /* 0x009896800000a95d */ /* 0x004fea0003900000 */
[----:B------:R-:W2:Y:S02]  /*2f7b0*/  @!P2 SYNCS.PHASECHK.TRANS64 P2, [R3+URZ+0x38830], R12 ;  /* 0x0388300c0300a5a7 */ /* 0x000ea4000804007f */
[----:B--2---:R-:W-:Y:S05]  /*2f7c0*/  @!P2 BRA `(.L_x_2544) ;  /* 0xfffffffc00f0a947 */ /* 0x004fea000383ffff */
[----:B------:R-:W-:Y:S05]  /*2f7d0*/  BRA `(.L_x_2543) ;  /* 0xfffffef400387947 */ /* 0x000fea000383ffff */
.L_x_2549:
[----:B-1----:R1:W2:Y:S02]  /*2f7e0*/  SYNCS.PHASECHK.TRANS64.TRYWAIT P2, [R9+URZ+0x38850], R0 ;  /* 0x03885000090075a7 */ /* 0x0022a4000804017f */
[----:B--2---:R-:W-:Y:S05]  /*2f7f0*/  @!P2 NANOSLEEP.SYNCS 0x989680 ;  /* 0x009896800000a95d */ /* 0x004fea0003900000 */
[----:B------:R-:W2:Y:S02]  /*2f800*/  @!P2 SYNCS.PHASECHK.TRANS64 P2, [R9+URZ+0x38850], R0 ;  /* 0x038850000900a5a7 */ /* 0x000ea4000804007f */
[----:B--2---:R-:W-:Y:S05]  /*2f810*/  @!P2 BRA `(.L_x_2549) ;  /* 0xfffffffc00f0a947 */ /* 0x004fea000383ffff */
[----:B------:R-:W-:Y:S05]  /*2f820*/  BRA `(.L_x_2548) ;  /* 0xffffff2c00007947 */ /* 0x000fea000383ffff */
.L_x_2555:
[----:B-1----:R1:W2:Y:S02]  /*2f830*/  SYNCS.PHASECHK.TRANS64.TRYWAIT P0, [R0+URZ+0x38850], R7 ;  /* 0x03885007000075a7 */ /* 0x0022a4000800017f */
[----:B--2---:R-:W-:Y:S05]  /*2f840*/  @!P0 NANOSLEEP.SYNCS 0x989680 ;  /* 0x009896800000895d */ /* 0x004fea0003900000 */
[----:B------:R-:W2:Y:S02]  /*2f850*/  @!P0 SYNCS.PHASECHK.TRANS64 P0, [R0+URZ+0x38850], R7 ;  /* 0x03885007000085a7 */ /* 0x000ea4000800007f */
[----:B--2---:R-:W-:Y:S05]  /*2f860*/  @!P0 BRA `(.L_x_2555) ;  /* 0xfffffffc00f08947 */ /* 0x004fea000383ffff */
[----:B------:R-:W-:Y:S05]  /*2f870*/  BRA `(.L_x_2554) ;  /* 0xffffff4800647947 */ /* 0x000fea000383ffff */
.L_x_2589:
[----:B------:R-:W0:Y:S01]  /*2f880*/  S2R R6, SR_TID.X ;  /* 0x0000000000067919 */ /* 0x000e220000002100 */
[----:B------:R-:W-:Y:S01]  /*2f890*/  BSSY B1, `(.L_x_2787) ;  /* 0x000000a000017945 */ /* 0x000fe20003800000 */
[----:B------:R-:W-:Y:S01]  /*2f8a0*/  IMAD.MOV.U32 R12, RZ, RZ, RZ ;  /* 0x000000ffff0c7224 */ /* 0x000fe200078e00ff */
[----:B------:R-:W-:Y:S01]  /*2f8b0*/  MOV R15, 0xffffffff ;  /* 0xffffffff000f7802 */ /* 0x000fe20000000f00 */
[----:B------:R-:W-:Y:S01]  /*2f8c0*/  IMAD.MOV.U32 R11, RZ, RZ, 0x1f ;  /* 0x0000001fff0b7424 */ /* 0x000fe200078e00ff */
[----:B0-----:R-:W-:-:S04]  /*2f8d0*/  SHF.R.U32.HI R6, RZ, 0x5, R6 ;  /* 0x00000005ff067819 */ /* 0x001fc80000011606 */
[----:B------:R-:W-:-:S04]  /*2f8e0*/  LOP3.LUT R6, R6, 0x3, RZ, 0xc0, !PT ;  /* 0x0000000306067812 */ /* 0x000fc800078ec0ff */
[----:B------:R-:W-:-:S07]  /*2f8f0*/  MOV R13, R6 ;  /* 0x00000006000d7202 */ /* 0x000fce0000000f00 */
[----:B------:R-:W-:Y:S05]  /*2f900*/  WARPSYNC.COLLECTIVE R15, `(.L_x_2788) ;  /* 0x000000000f087348 */ /* 0x000fea0003c00000 */
[----:B------:R0:W1:Y:S02]  /*2f910*/  SHFL.IDX P6, R14, R13, R12, R11 ;  /* 0x0000000c0d0e7389 */ /* 0x00006400000c000b */
[----:B01----:R-:W-:Y:S01]  /*2f920*/  ENDCOLLECTIVE ;  /* 0x000000000000791b */ /* 0x003fe20003800000 */
.L_x_2788:
[----:B------:R-:W-:Y:S05]  /*2f930*/  BSYNC B1 ;  /* 0x0000000000017941 */ /* 0x000fea0003800000 */
.L_x_2787:
[----:B------:R-:W-:Y:S05]  /*2f940*/  BRA `(.L_x_2789) ;  /* 0xffffff9000e47947 */ /* 0x000fea000383ffff */
.L_x_2590:
[----:B------:R-:W-:Y:S01]  /*2f950*/  BSSY B1, `(.L_x_2790) ;  /* 0x0000006000017945 */ /* 0x000fe20003800000 */
[----:B------:R-:W-:-:S07]  /*2f960*/  IMAD.MOV.U32 R15, RZ, RZ, -0x1 ;  /* 0xffffffffff0f7424 */ /* 0x000fce00078e00ff */
[----:B------:R-:W-:Y:S05]  /*2f970*/  WARPSYNC.COLLECTIVE R15, `(.L_x_2791) ;  /* 0x000000000f0c7348 */ /* 0x000fea0003c00000 */
[----:B------:R-:W-:Y:S02]  /*2f980*/  ELECT P6, UR62, PT ;  /* 0x00000000003e782f */ /* 0x000fe400038c0000 */
[----:B------:R-:W-:Y:S01]  /*2f990*/  MOV R14, UR62 ;  /* 0x0000003e000e7c02 */ /* 0x000fe20008000f00 */
[----:B------:R-:W-:Y:S10]  /*2f9a0*/  ENDCOLLECTIVE ;  /* 0x000000000000791b */ /* 0x000ff40003800000 */
.L_x_2791:
[----:B------:R-:W-:Y:S05]  /*2f9b0*/  BSYNC B1 ;  /* 0x0000000000017941 */ /* 0x000fea0003800000 */
.L_x_2790:
[----:B------:R-:W-:Y:S05]  /*2f9c0*/  BRA `(.L_x_2792) ;  /* 0xffffff9000d07947 */ /* 0x000fea000383ffff */
.L_x_2592:
[----:B0-----:R0:W1:Y:S02]  /*2f9d0*/  SYNCS.PHASECHK.TRANS64.TRYWAIT P0, [R9+URZ+0x38820], R5 ;  /* 0x03882005090075a7 */ /* 0x001064000800017f */
[----:B-1----:R-:W-:Y:S05]  /*2f9e0*/  @!P0 NANOSLEEP.SYNCS 0x989680 ;  /* 0x009896800000895d */ /* 0x002fea0003900000 */
[----:B------:R-:W1:Y:S02]  /*2f9f0*/  @!P0 SYNCS.PHASECHK.TRANS64 P0, [R9+URZ+0x38820], R5 ;  /* 0x03882005090085a7 */ /* 0x000e64000800007f */
[----:B-1----:R-:W-:Y:S05]  /*2fa00*/  @!P0 BRA `(.L_x_2592) ;  /* 0xfffffffc00f08947 */ /* 0x002fea000383ffff */
[----:B------:R-:W-:Y:S05]  /*2fa10*/  BRA `(.L_x_2793) ;  /* 0xffffff9000ec7947 */ /* 0x000fea000383ffff */
.L_x_2595:
[----:B0-----:R0:W1:Y:S02]  /*2fa20*/  SYNCS.PHASECHK.TRANS64.TRYWAIT P0, [R5+URZ+0x388a0], R8 ;  /* 0x0388a008050075a7 */ /* 0x001064000800017f */
[----:B-1----:R-:W-:Y:S05]  /*2fa30*/  @!P0 NANOSLEEP.SYNCS 0x989680 ;  /* 0x009896800000895d */ /* 0x002fea0003900000 */
[----:B------:R-:W1:Y:S02]  /*2fa40*/  @!P0 SYNCS.PHASECHK.TRANS64 P0, [R5+URZ+0x388a0], R8 ;  /* 0x0388a008050085a7 */ /* 0x000e64000800007f */
[----:B-1----:R-:W-:Y:S05]  /*2fa50*/  @!P0 BRA `(.L_x_2595) ;  /* 0xfffffffc00f08947 */ /* 0x002fea000383ffff */
[----:B------:R-:W-:Y:S05]  /*2fa60*/  BRA `(.L_x_2794) ;  /* 0xffffff9000fc7947 */ /* 0x000fea000383ffff */
.L_x_2597:
[----:B-1----:R1:W2:Y:S02]  /*2fa70*/  SYNCS.PHASECHK.TRANS64.TRYWAIT P0, [R5+URZ+0x388c0], R8 ;  /* 0x0388c008050075a7 */ /* 0x0022a4000800017f */
[----:B--2---:R-:W-:Y:S05]  /*2fa80*/  @!P0 NANOSLEEP.SYNCS 0x989680 ;  /* 0x009896800000895d */ /* 0x004fea0003900000 */
[----:B------:R-:W2:Y:S02]  /*2fa90*/  @!P0 SYNCS.PHASECHK.TRANS64 P0, [R5+URZ+0x388c0], R8 ;  /* 0x0388c008050085a7 */ /* 0x000ea4000800007f */
[----:B--2---:R-:W-:Y:S05]  /*2faa0*/  @!P0 BRA `(.L_x_2597) ;  /* 0xfffffffc00f08947 */ /* 0x004fea000383ffff */
[----:B------:R-:W-:Y:S05]  /*2fab0*/  BRA `(.L_x_2795) ;  /* 0xffffff94009c7947 */ /* 0x000fea000383ffff */
.L_x_2601:
[----:B0-----:R0:W1:Y:S02]  /*2fac0*/  SYNCS.PHASECHK.TRANS64.TRYWAIT P0, [R6+URZ+0x388a0], R7 ;  /* 0x0388a007060075a7 */ /* 0x001064000800017f */
[----:B-1----:R-:W-:Y:S05]  /*2fad0*/  @!P0 NANOSLEEP.SYNCS 0x989680 ;  /* 0x009896800000895d */ /* 0x002fea0003900000 */
[----:B------:R-:W1:Y:S02]  /*2fae0*/  @!P0 SYNCS.PHASECHK.TRANS64 P0, [R6+URZ+0x388a0], R7 ;  /* 0x0388a007060085a7 */ /* 0x000e64000800007f */
[----:B-1----:R-:W-:Y:S05]  /*2faf0*/  @!P0 BRA `(.L_x_2601) ;  /* 0xfffffffc00f08947 */ /* 0x002fea000383ffff */
[----:B------:R-:W-:Y:S05]  /*2fb00*/  BRA `(.L_x_2796) ;  /* 0xffffff9800847947 */ /* 0x000fea000383ffff */
.L_x_2603:
[----:B-1----:R1:W2:Y:S02]  /*2fb10*/  SYNCS.PHASECHK.TRANS64.TRYWAIT P1, [R6+URZ+0x388c0], R7 ;  /* 0x0388c007060075a7 */ /* 0x0022a4000802017f */
[----:B--2---:R-:W-:Y:S05]  /*2fb20*/  @!P1 NANOSLEEP.SYNCS 0x989680 ;  /* 0x009896800000995d */ /* 0x004fea0003900000 */
[----:B------:R-:W2:Y:S02]  /*2fb30*/  @!P1 SYNCS.PHASECHK.TRANS64 P1, [R6+URZ+0x388c0], R7 ;  /* 0x0388c007060095a7 */ /* 0x000ea4000802007f */
[----:B--2---:R-:W-:Y:S05]  /*2fb40*/  @!P1 BRA `(.L_x_2603) ;  /* 0xfffffffc00f09947 */ /* 0x004fea000383ffff */
[----:B------:R-:W-:Y:S05]  /*2fb50*/  BRA `(.L_x_2797) ;  /* 0xffffff9c001c7947 */ /* 0x000fea000383ffff */
.L_x_2616:
        /* <DEDUP_REMOVED lines=11> */
.L_x_2799:
[----:B------:R-:W-:Y:S05]  /*2fc10*/  BSYNC B0 ;  /* 0x0000000000007941 */ /* 0x000fea0003800000 */
.L_x_2798:
[----:B------:R-:W-:Y:S05]  /*2fc20*/  BRA `(.L_x_2800) ;  /* 0xffffffa8007c7947 */ /* 0x000fea000383ffff */
.L_x_2617:
[----:B------:R-:W-:Y:S01]  /*2fc30*/  BSSY B0, `(.L_x_2801) ;  /* 0x0000006000007945 */ /* 0x000fe20003800000 */
[----:B------:R-:W-:-:S07]  /*2fc40*/  MOV R15, 0xffffffff ;  /* 0xffffffff000f7802 */ /* 0x000fce0000000f00 */
[----:B------:R-:W-:Y:S05]  /*2fc50*/  WARPSYNC.COLLECTIVE R15, `(.L_x_2802) ;  /* 0x000000000f0c7348 */ /* 0x000fea0003c00000 */
[----:B------:R-:W-:Y:S02]  /*2fc60*/  ELECT P6, UR62, PT ;  /* 0x00000000003e782f */ /* 0x000fe400038c0000 */
[----:B------:R-:W-:Y:S01]  /*2fc70*/  MOV R14, UR62 ;  /* 0x0000003e000e7c02 */ /* 0x000fe20008000f00 */
[----:B------:R-:W-:Y:S10]  /*2fc80*/  ENDCOLLECTIVE ;  /* 0x000000000000791b */ /* 0x000ff40003800000 */
.L_x_2802:
[----:B------:R-:W-:Y:S05]  /*2fc90*/  BSYNC B0 ;  /* 0x0000000000007941 */ /* 0x000fea0003800000 */
.L_x_2801:
[----:B------:R-:W-:Y:S05]  /*2fca0*/  BRA `(.L_x_2803) ;  /* 0xffffffa8006c7947 */ /* 0x000fea000383ffff */
.L_x_2620:
[----:B0-----:R0:W1:Y:S02]  /*2fcb0*/  SYNCS.PHASECHK.TRANS64.TRYWAIT P0, [R7+URZ+0x38840], R10 ;  /* 0x0388400a070075a7 */ /* 0x001064000800017f */
[----:B-1----:R-:W-:Y:S05]  /*2fcc0*/  @!P0 NANOSLEEP.SYNCS 0x989680 ;  /* 0x009896800000895d */ /* 0x002fea0003900000 */
[----:B------:R-:W1:Y:S02]  /*2fcd0*/  @!P0 SYNCS.PHASECHK.TRANS64 P0, [R7+URZ+0x38840], R10 ;  /* 0x0388400a070085a7 */ /* 0x000e64000800007f */
[----:B-1----:R-:W-:Y:S05]  /*2fce0*/  @!P0 BRA `(.L_x_2620) ;  /* 0xfffffffc00f08947 */ /* 0x002fea000383ffff */
[----:B------:R-:W-:Y:S05]  /*2fcf0*/  BRA `(.L_x_2804) ;  /* 0xffffffa800d07947 */ /* 0x000fea000383ffff */
.L_x_2623:
        /* <DEDUP_REMOVED lines=8> */
.L_x_2631:
[----:B0-----:R0:W1:Y:S02]  /*2fd80*/  SYNCS.PHASECHK.TRANS64.TRYWAIT P0, [R8+URZ+0x38840], R9 ;  /* 0x03884009080075a7 */ /* 0x001064000800017f */
[----:B-1----:R-:W-:Y:S05]  /*2fd90*/  @!P0 NANOSLEEP.SYNCS 0x989680 ;  /* 0x009896800000895d */ /* 0x002fea0003900000 */
[----:B------:R-:W1:Y:S02]  /*2fda0*/  @!P0 SYNCS.PHASECHK.TRANS64 P0, [R8+URZ+0x38840], R9 ;  /* 0x03884009080085a7 */ /* 0x000e64000800007f */
[----:B-1----:R-:W-:Y:S05]  /*2fdb0*/  @!P0 BRA `(.L_x_2631) ;  /* 0xfffffffc00f08947 */ /* 0x002fea000383ffff */
[----:B------:R-:W-:Y:S05]  /*2fdc0*/  BRA `(.L_x_2806) ;  /* 0xffffffb400007947 */ /* 0x000fea000383ffff */
.L_x_2633:
[----:B0-----:R0:W1:Y:S02]  /*2fdd0*/  SYNCS.PHASECHK.TRANS64.TRYWAIT P0, [R8+URZ+0x38860], R9 ;  /* 0x03886009080075a7 */ /* 0x001064000800017f */
[----:B-1----:R-:W-:Y:S05]  /*2fde0*/  @!P0 NANOSLEEP.SYNCS 0x989680 ;  /* 0x009896800000895d */ /* 0x002fea0003900000 */
[----:B------:R-:W1:Y:S02]  /*2fdf0*/  @!P0 SYNCS.PHASECHK.TRANS64 P0, [R8+URZ+0x38860], R9 ;  /* 0x03886009080085a7 */ /* 0x000e64000800007f */
[----:B-1----:R-:W-:Y:S05]  /*2fe00*/  @!P0 BRA `(.L_x_2633) ;  /* 0xfffffffc00f08947 */ /* 0x002fea000383ffff */
[----:B------:R-:W-:Y:S05]  /*2fe10*/  BRA `(.L_x_2807) ;  /* 0xffffffb400bc7947 */ /* 0x000fea000383ffff */
.L_x_2639:
[----:B-1----:R1:W2:Y:S02]  /*2fe20*/  SYNCS.PHASECHK.TRANS64.TRYWAIT P0, [R2+URZ+0x38840], R3 ;  /* 0x03884003020075a7 */ /* 0x0022a4000800017f */
[----:B--2---:R-:W-:Y:S05]  /*2fe30*/  @!P0 NANOSLEEP.SYNCS 0x989680 ;  /* 0x009896800000895d */ /* 0x004fea0003900000 */
[----:B------:R-:W2:Y:S02]  /*2fe40*/  @!P0 SYNCS.PHASECHK.TRANS64 P0, [R2+URZ+0x38840], R3 ;  /* 0x03884003020085a7 */ /* 0x000ea4000800007f */
[----:B--2---:R-:W-:Y:S05]  /*2fe50*/  @!P0 BRA `(.L_x_2639) ;  /* 0xfffffffc00f08947 */ /* 0x004fea000383ffff */
[----:B------:R-:W-:Y:S05]  /*2fe60*/  BRA `(.L_x_2808) ;  /* 0xffffffbc003c7947 */ /* 0x000fea000383ffff */
.L_x_2641:
[----:B0-----:R0:W1:Y:S02]  /*2fe70*/  SYNCS.PHASECHK.TRANS64.TRYWAIT P0, [R2+URZ+0x38860], R3 ;  /* 0x03886003020075a7 */ /* 0x001064000800017f */
[----:B-1----:R-:W-:Y:S05]  /*2fe80*/  @!P0 NANOSLEEP.SYNCS 0x989680 ;  /* 0x009896800000895d */ /* 0x002fea0003900000 */
[----:B------:R-:W1:Y:S02]  /*2fe90*/  @!P0 SYNCS.PHASECHK.TRANS64 P0, [R2+URZ+0x38860], R3 ;  /* 0x03886003020085a7 */ /* 0x000e64000800007f */
[----:B-1----:R-:W-:Y:S05]  /*2fea0*/  @!P0 BRA `(.L_x_2641) ;  /* 0xfffffffc00f08947 */ /* 0x002fea000383ffff */
[----:B------:R-:W-:Y:S05]  /*2feb0*/  BRA `(.L_x_2809) ;  /* 0xffffffbc00f87947 */ /* 0x000fea000383ffff */
.L_x_2647:
[----:B--2---:R2:W3:Y:S02]  /*2fec0*/  SYNCS.PHASECHK.TRANS64.TRYWAIT P0, [R2+URZ+0x38840], R3 ;  /* 0x03884003020075a7 */ /* 0x0044e4000800017f */
[----:B---3--:R-:W-:Y:S05]  /*2fed0*/  @!P0 NANOSLEEP.SYNCS 0x989680 ;  /* 0x009896800000895d */ /* 0x008fea0003900000 */
[----:B------:R-:W3:Y:S02]  /*2fee0*/  @!P0 SYNCS.PHASECHK.TRANS64 P0, [R2+URZ+0x38840], R3 ;  /* 0x03884003020085a7 */ /* 0x000ee4000800007f */
[----:B---3--:R-:W-:Y:S05]  /*2fef0*/  @!P0 BRA `(.L_x_2647) ;  /* 0xfffffffc00f08947 */ /* 0x008fea000383ffff */
[----:B------:R-:W-:Y:S05]  /*2ff00*/  BRA `(.L_x_2810) ;  /* 0xffffffc400547947 */ /* 0x000fea000383ffff */
.L_x_2649:
[----:B0-----:R0:W1:Y:S02]  /*2ff10*/  SYNCS.PHASECHK.TRANS64.TRYWAIT P0, [R2+URZ+0x38860], R9 ;  /* 0x03886009020075a7 */ /* 0x001064000800017f */
[----:B-1----:R-:W-:Y:S05]  /*2ff20*/  @!P0 NANOSLEEP.SYNCS 0x989680 ;  /* 0x009896800000895d */ /* 0x002fea0003900000 */
[----:B------:R-:W1:Y:S02]  /*2ff30*/  @!P0 SYNCS.PHASECHK.TRANS64 P0, [R2+URZ+0x38860], R9 ;  /* 0x03886009020085a7 */ /* 0x000e64000800007f */
[----:B-1----:R-:W-:Y:S05]  /*2ff40*/  @!P0 BRA `(.L_x_2649) ;  /* 0xfffffffc00f08947 */ /* 0x002fea000383ffff */
[----:B------:R-:W-:Y:S05]  /*2ff50*/  BRA `(.L_x_2811) ;  /* 0xffffffc8000c7947 */ /* 0x000fea000383ffff */
.L_x_2657:
[----:B-1----:R1:W2:Y:S02]  /*2ff60*/  SYNCS.PHASECHK.TRANS64.TRYWAIT P0, [R3+URZ+0x38860], R0 ;  /* 0x03886000030075a7 */ /* 0x0022a4000800017f */
[----:B--2---:R-:W-:Y:S05]  /*2ff70*/  @!P0 NANOSLEEP.SYNCS 0x989680 ;  /* 0x009896800000895d */ /* 0x004fea0003900000 */
[----:B------:R-:W2:Y:S02]  /*2ff80*/  @!P0 SYNCS.PHASECHK.TRANS64 P0, [R3+URZ+0x38860], R0 ;  /* 0x03886000030085a7 */ /* 0x000ea4000800007f */
[----:B--2---:R-:W-:Y:S05]  /*2ff90*/  @!P0 BRA `(.L_x_2657) ;  /* 0xfffffffc00f08947 */ /* 0x004fea000383ffff */
[----:B------:R-:W-:Y:S05]  /*2ffa0*/  BRA `(.L_x_2812) ;  /* 0xffffffcc00507947 */ /* 0x000fea000383ffff */
.L_x_2660:
[----:B------:R-:W-:Y:S01]  /*2ffb0*/  BSSY B0, `(.L_x_2813) ;  /* 0x0000008000007945 */ /* 0x000fe20003800000 */
[----:B------:R-:W-:Y:S01]  /*2ffc0*/  IMAD.MOV.U32 R13, RZ, RZ, R16 ;  /* 0x000000ffff0d7224 */ /* 0x000fe200078e0010 */
[----:B------:R-:W-:Y:S01]  /*2ffd0*/  MOV R11, 0x1f ;  /* 0x0000001f000b7802 */ /* 0x000fe20000000f00 */
[----:B------:R-:W-:Y:S02]  /*2ffe0*/  IMAD.MOV.U32 R12, RZ, RZ, RZ ;  /* 0x000000ffff0c7224 */ /* 0x000fe400078e00ff */
[----:B0-----:R-:W-:-:S07]  /*2fff0*/  IMAD.MOV.U32 R15, RZ, RZ, -0x1 ;  /* 0xffffffffff0f7424 */ /* 0x001fce00078e00ff */
[----:B-1----:R-:W-:Y:S05]  /*30000*/  WARPSYNC.COLLECTIVE R15, `(.L_x_2814) ;  /* 0x000000000f087348 */ /* 0x002fea0003c00000 */
[----:B------:R0:W2:Y:S02]  /*30010*/  SHFL.IDX P6, R14, R13, R12, R11 ;  /* 0x0000000c0d0e7389 */ /* 0x0000a400000c000b */
[----:B012---:R-:W-:Y:S01]  /*30020*/  ENDCOLLECTIVE ;  /* 0x000000000000791b */ /* 0x007fe20003800000 */
.L_x_2814:
[----:B------:R-:W-:Y:S05]  /*30030*/  BSYNC B0 ;  /* 0x0000000000007941 */ /* 0x000fea0003800000 */
.L_x_2813:
[----:B------:R-:W-:Y:S01]  /*30040*/  MOV R13, R16 ;  /* 0x00000010000d7202 */ /* 0x000fe20000000f00 */
[----:B------:R-:W-:Y:S01]  /*30050*/  IMAD.MOV.U32 R12, RZ, RZ, 0x1 ;  /* 0x00000001ff0c7424 */ /* 0x000fe200078e00ff */
[----:B------:R-:W-:Y:S01]  /*30060*/  MOV R11, 0x1f ;  /* 0x0000001f000b7802 */ /* 0x000fe20000000f00 */
[----:B------:R-:W-:Y:S02]  /*30070*/  IMAD.MOV.U32 R15, RZ, RZ, -0x1 ;  /* 0xffffffffff0f7424 */ /* 0x000fe400078e00ff */
[----:B------:R-:W-:-:S07]  /*30080*/  IMAD.MOV.U32 R4, RZ, RZ, R14 ;  /* 0x000000ffff047224 */ /* 0x000fce00078e000e */
[----:B------:R-:W-:Y:S05]  /*30090*/  WARPSYNC.COLLECTIVE R15, `(.L_x_2815) ;  /* 0x000000000f087348 */ /* 0x000fea0003c00000 */
[----:B------:R0:W1:Y:S02]  /*300a0*/  SHFL.IDX P6, R14, R13, R12, R11 ;  /* 0x0000000c0d0e7389 */ /* 0x00006400000c000b */
[----:B01----:R-:W-:Y:S01]  /*300b0*/  ENDCOLLECTIVE ;  /* 0x000000000000791b */ /* 0x003fe20003800000 */
.L_x_2815:
[----:B------:R-:W-:Y:S01]  /*300c0*/  MOV R16, R14 ;  /* 0x0000000e00107202 */ /* 0x000fe20000000f00 */
[----:B------:R-:W-:Y:S06]  /*300d0*/  BRA `(.L_x_2816) ;  /* 0xffffffd0000c7947 */ /* 0x000fec000383ffff */
.L_x_2663:
[----:B------:R-:W-:Y:S01]  /*300e0*/  BSSY B0, `(.L_x_2817) ;  /* 0x0000008000007945 */ /* 0x000fe20003800000 */
[----:B-----5:R-:W-:Y:S01]  /*300f0*/  IMAD.MOV.U32 R13, RZ, RZ, R17 ;  /* 0x000000ffff0d7224 */ /* 0x020fe200078e0011 */
[----:B------:R-:W-:Y:S01]  /*30100*/  MOV R12, 0x1 ;  /* 0x00000001000c7802 */ /* 0x000fe20000000f00 */
[----:B------:R-:W-:Y:S01]  /*30110*/  IMAD.MOV.U32 R11, RZ, RZ, RZ ;  /* 0x000000ffff0b7224 */ /* 0x000fe200078e00ff */
[----:B------:R-:W-:-:S07]  /*30120*/  MOV R15, 0xffffffff ;  /* 0xffffffff000f7802 */ /* 0x000fce0000000f00 */
[----:B0-234-:R-:W-:Y:S05]  /*30130*/  WARPSYNC.COLLECTIVE R15, `(.L_x_2818) ;  /* 0x000000000f087348 */ /* 0x01dfea0003c00000 */
[----:B------:R1:W0:Y:S02]  /*30140*/  SHFL.UP P6, R14, R13, R12, R11 ;  /* 0x0400000c0d0e7389 */ /* 0x00022400000c000b */
[----:B01234-:R-:W-:Y:S01]  /*30150*/  ENDCOLLECTIVE ;  /* 0x000000000000791b */ /* 0x01ffe20003800000 */
.L_x_2818:
[----:B------:R-:W-:Y:S05]  /*30160*/  BSYNC B0 ;  /* 0x0000000000007941 */ /* 0x000fea0003800000 */
.L_x_2817:
        /* <DEDUP_REMOVED lines=10> */
.L_x_2819:
        /* <DEDUP_REMOVED lines=8> */
.L_x_2820:
        /* <DEDUP_REMOVED lines=8> */
.L_x_2821:
        /* <DEDUP_REMOVED lines=8> */
.L_x_2822:
        /* <DEDUP_REMOVED lines=8> */
.L_x_2823:
[----:B------:R-:W-:Y:S05]  /*30410*/  BRA `(.L_x_2824) ;  /* 0xffffffcc00d07947 */ /* 0x000fea000383ffff */
.L_x_2668:
[----:B------:R-:W-:Y:S01]  /*30420*/  BSSY B0, `(.L_x_2825) ;  /* 0x0000008000007945 */ /* 0x000fe20003800000 */
[----:B-----5:R-:W-:Y:S01]  /*30430*/  MOV R13, R17 ;  /* 0x00000011000d7202 */ /* 0x020fe20000000f00 */
[----:B------:R-:W-:Y:S01]  /*30440*/  IMAD.MOV.U32 R12, RZ, RZ, 0x1 ;  /* 0x00000001ff0c7424 */ /* 0x000fe200078e00ff */
[----:B------:R-:W-:Y:S01]  /*30450*/  MOV R11, RZ ;  /* 0x000000ff000b7202 */ /* 0x000fe20000000f00 */
[----:B------:R-:W-:-:S07]  /*30460*/  IMAD.MOV.U32 R15, RZ, RZ, -0x1 ;  /* 0xffffffffff0f7424 */ /* 0x000fce00078e00ff */
[----:B0-----:R-:W-:Y:S05]  /*30470*/  WARPSYNC.COLLECTIVE R15, `(.L_x_2826) ;  /* 0x000000000f087348 */ /* 0x001fea0003c00000 */
[----:B------:R1:W2:Y:S02]  /*30480*/  SHFL.UP P6, R14, R13, R12, R11 ;  /* 0x0400000c0d0e7389 */ /* 0x0002a400000c000b */
[----:B012---:R-:W-:Y:S01]  /*30490*/  ENDCOLLECTIVE ;  /* 0x000000000000791b */ /* 0x007fe20003800000 */
.L_x_2826:
[----:B------:R-:W-:Y:S05]  /*304a0*/  BSYNC B0 ;  /* 0x0000000000007941 */ /* 0x000fea0003800000 */
.L_x_2825:
        /* <DEDUP_REMOVED lines=10> */
.L_x_2827:
        /* <DEDUP_REMOVED lines=8> */
.L_x_2828:
        /* <DEDUP_REMOVED lines=8> */
.L_x_2829:
        /* <DEDUP_REMOVED lines=8> */
.L_x_2830:
        /* <DEDUP_REMOVED lines=8> */
.L_x_2831:
[----:B------:R-:W-:Y:S05]  /*30750*/  BRA `(.L_x_2832) ;  /* 0xffffffcc00b47947 */ /* 0x000fea000383ffff */
.L_x_2670:
[----:B------:R-:W-:Y:S01]  /*30760*/  BSSY B0, `(.L_x_2833) ;  /* 0x0000006000007945 */ /* 0x000fe20003800000 */
[----:B------:R-:W-:Y:S01]  /*30770*/  PLOP3.LUT P6, PT, P6, PT, PT, 0x8, 0x0 ;  /* 0x000000000000781c */ /* 0x000fe200037ce170 */
[----:B------:R-:W-:-:S12]  /*30780*/  IMAD.MOV.U32 R15, RZ, RZ, -0x1 ;  /* 0xffffffffff0f7424 */ /* 0x000fd800078e00ff */
[----:B0-----:R-:W-:Y:S05]  /*30790*/  WARPSYNC.COLLECTIVE R15, `(.L_x_2834) ;  /* 0x000000000f087348 */ /* 0x001fea0003c00000 */
[----:B------:R-:W-:Y:S01]  /*307a0*/  VOTE.ANY R14, PT, P6 ;  /* 0x00000000000e7806 */ /* 0x000fe200030e0100 */
[----:B0-----:R-:W-:Y:S06]  /*307b0*/  ENDCOLLECTIVE ;  /* 0x000000000000791b */ /* 0x001fec0003800000 */
.L_x_2834:
[----:B------:R-:W-:Y:S05]  /*307c0*/  BSYNC B0 ;  /* 0x0000000000007941 */ /* 0x000fea0003800000 */
.L_x_2833:
[----:B------:R-:W-:Y:S01]  /*307d0*/  MOV R3, R14 ;  /* 0x0000000e00037202 */ /* 0x000fe20000000f00 */
[----:B------:R-:W-:Y:S01]  /*307e0*/  IMAD.MOV.U32 R13, RZ, RZ, R17 ;  /* 0x000000ffff0d7224 */ /* 0x000fe200078e0011 */
[----:B------:R-:W-:Y:S01]  /*307f0*/  MOV R15, 0xffffffff ;  /* 0xffffffff000f7802 */ /* 0x000fe20000000f00 */
[----:B------:R-:W-:Y:S01]  /*30800*/  IMAD.MOV.U32 R11, RZ, RZ, 0x1f ;  /* 0x0000001fff0b7424 */ /* 0x000fe200078e00ff */
[----:B------:R-:W0:Y:S02]  /*30810*/  POPC R6, R3 ;  /* 0x0000000300067309 */ /* 0x000e240000000000 */
[----:B0-----:R-:W-:-:S07]  /*30820*/  MOV R12, R6 ;  /* 0x00000006000c7202 */ /* 0x001fce0000000f00 */
[----:B------:R-:W-:Y:S05]  /*30830*/  WARPSYNC.COLLECTIVE R15, `(.L_x_2835) ;  /* 0x000000000f087348 */ /* 0x000fea0003c00000 */
[----:B------:R0:W1:Y:S02]  /*30840*/  SHFL.IDX P6, R14, R13, R12, R11 ;  /* 0x0000000c0d0e7389 */ /* 0x00006400000c000b */
[----:B01----:R-:W-:Y:S01]  /*30850*/  ENDCOLLECTIVE ;  /* 0x000000000000791b */ /* 0x003fe20003800000 */
.L_x_2835:
[----:B------:R-:W-:Y:S01]  /*30860*/  IMAD.MOV.U32 R17, RZ, RZ, R14 ;  /* 0x000000ffff117224 */ /* 0x000fe200078e000e */
[----:B------:R-:W-:Y:S06]  /*30870*/  BRA `(.L_x_2836) ;  /* 0xffffffcc00a47947 */ /* 0x000fec000383ffff */
.L_x_2672:
[----:B------:R-:W-:Y:S01]  /*30880*/  BSSY B0, `(.L_x_2837) ;  /* 0x0000007000007945 */ /* 0x000fe20003800000 */
[----:B------:R-:W-:Y:S01]  /*30890*/  MOV R13, R2 ;  /* 0x00000002000d7202 */ /* 0x000fe20000000f00 */
[----:B------:R-:W-:Y:S01]  /*308a0*/  IMAD.MOV.U32 R11, RZ, RZ, 0x1f ;  /* 0x0000001fff0b7424 */ /* 0x000fe200078e00ff */
[----:B------:R-:W-:-:S07]  /*308b0*/  MOV R15, 0xffffffff ;  /* 0xffffffff000f7802 */ /* 0x000fce0000000f00 */
[----:B012---:R-:W-:Y:S05]  /*308c0*/  WARPSYNC.COLLECTIVE R15, `(.L_x_2838) ;  /* 0x000000000f087348 */ /* 0x007fea0003c00000 */
[----:B------:R3:W4:Y:S02]  /*308d0*/  SHFL.IDX P6, R14, R13, R12, R11 ;  /* 0x0000000c0d0e7389 */ /* 0x00072400000c000b */
[----:B01234-:R-:W-:Y:S01]  /*308e0*/  ENDCOLLECTIVE ;  /* 0x000000000000791b */ /* 0x01ffe20003800000 */
.L_x_2838:
[----:B------:R-:W-:Y:S05]  /*308f0*/  BSYNC B0 ;  /* 0x0000000000007941 */ /* 0x000fea0003800000 */
.L_x_2837:
[----:B------:R-:W-:Y:S01]  /*30900*/  IMAD.MOV.U32 R7, RZ, RZ, R14 ;  /* 0x000000ffff077224 */ /* 0x000fe200078e000e */
[----:B------:R-:W-:Y:S06]  /*30910*/  BRA `(.L_x_2671) ;  /* 0xffffffcc00987947 */ /* 0x000fec000383ffff */
.L_x_2676:
[----:B-1----:R1:W2:Y:S02]  /*30920*/  SYNCS.PHASECHK.TRANS64.TRYWAIT P0, [R0+URZ+0x38820], R3 ;  /* 0x03882003000075a7 */ /* 0x0022a4000800017f */
[----:B--2---:R-:W-:Y:S05]  /*30930*/  @!P0 NANOSLEEP.SYNCS 0x989680 ;  /* 0x009896800000895d */ /* 0x004fea0003900000 */
[----:B------:R-:W2:Y:S02]  /*30940*/  @!P0 SYNCS.PHASECHK.TRANS64 P0, [R0+URZ+0x38820], R3 ;  /* 0x03882003000085a7 */ /* 0x000ea4000800007f */
[----:B--2---:R-:W-:Y:S05]  /*30950*/  @!P0 BRA `(.L_x_2676) ;  /* 0xfffffffc00f08947 */ /* 0x004fea000383ffff */
[----:B------:R-:W-:Y:S05]  /*30960*/  BRA `(.L_x_2839) ;  /* 0xffffffd4000c7947 */ /* 0x000fea000383ffff */
.L_x_2677:
[----:B------:R-:W2:Y:S01]  /*30970*/  S2R R2, SR_TID.X ;  /* 0x0000000000027919 */ /* 0x000ea20000002100 */
[----:B------:R-:W-:Y:S01]  /*30980*/  BSSY B0, `(.L_x_2840) ;  /* 0x000000a000007945 */ /* 0x000fe20003800000 */
[----:B------:R-:W-:Y:S01]  /*30990*/  IMAD.MOV.U32 R12, RZ, RZ, RZ ;  /* 0x000000ffff0c7224 */ /* 0x000fe200078e00ff */
[----:B0-----:R-:W-:Y:S01]  /*309a0*/  MOV R11, 0x1f ;  /* 0x0000001f000b7802 */ /* 0x001fe20000000f00 */
[----:B------:R-:W-:Y:S01]  /*309b0*/  IMAD.MOV.U32 R15, RZ, RZ, -0x1 ;  /* 0xffffffffff0f7424 */ /* 0x000fe200078e00ff */
[----:B--2---:R-:W-:-:S04]  /*309c0*/  SHF.R.U32.HI R2, RZ, 0x5, R2 ;  /* 0x00000005ff027819 */ /* 0x004fc80000011602 */
[----:B------:R-:W-:-:S04]  /*309d0*/  LOP3.LUT R2, R2, 0x3, RZ, 0xc0, !PT ;  /* 0x0000000302027812 */ /* 0x000fc800078ec0ff */
[----:B------:R-:W-:-:S07]  /*309e0*/  MOV R13, R2 ;  /* 0x00000002000d7202 */ /* 0x000fce0000000f00 */
[----:B-1----:R-:W-:Y:S05]  /*309f0*/  WARPSYNC.COLLECTIVE R15, `(.L_x_2841) ;  /* 0x000000000f087348 */ /* 0x002fea0003c00000 */
[----:B------:R0:W2:Y:S02]  /*30a00*/  SHFL.IDX P6, R14, R13, R12, R11 ;  /* 0x0000000c0d0e7389 */ /* 0x0000a400000c000b */
[----:B012---:R-:W-:Y:S01]  /*30a10*/  ENDCOLLECTIVE ;  /* 0x000000000000791b */ /* 0x007fe20003800000 */
.L_x_2841:
[----:B------:R-:W-:Y:S05]  /*30a20*/  BSYNC B0 ;  /* 0x0000000000007941 */ /* 0x000fea0003800000 */
.L_x_2840:
[----:B------:R-:W-:Y:S05]  /*30a30*/  BRA `(.L_x_2842) ;  /* 0xffffffd000f47947 */ /* 0x000fea000383ffff */
.L_x_2678:
[----:B------:R-:W-:Y:S01]  /*30a40*/  BSSY B0, `(.L_x_2843) ;  /* 0x0000006000007945 */ /* 0x000fe20003800000 */
[----:B------:R-:W-:-:S07]  /*30a50*/  MOV R15, 0xffffffff ;  /* 0xffffffff000f7802 */ /* 0x000fce0000000f00 */
[----:B012---:R-:W-:Y:S05]  /*30a60*/  WARPSYNC.COLLECTIVE R15, `(.L_x_2844) ;  /* 0x000000000f0c7348 */ /* 0x007fea0003c00000 */
[----:B------:R-:W-:Y:S02]  /*30a70*/  ELECT P6, UR62, PT ;  /* 0x00000000003e782f */ /* 0x000fe400038c0000 */
[----:B------:R-:W-:Y:S01]  /*30a80*/  MOV R14, UR62 ;  /* 0x0000003e000e7c02 */ /* 0x000fe20008000f00 */
[----:B012---:R-:W-:Y:S10]  /*30a90*/  ENDCOLLECTIVE ;  /* 0x000000000000791b */ /* 0x007ff40003800000 */
.L_x_2844:
[----:B------:R-:W-:Y:S05]  /*30aa0*/  BSYNC B0 ;  /* 0x0000000000007941 */ /* 0x000fea0003800000 */
.L_x_2843:
[----:B------:R-:W-:Y:S05]  /*30ab0*/  BRA `(.L_x_2845) ;  /* 0xffffffd000e87947 */ /* 0x000fea000383ffff */
.L_x_2680:
[----:B-1----:R1:W2:Y:S02]  /*30ac0*/  SYNCS.PHASECHK.TRANS64.TRYWAIT P0, [R6+URZ], R5 ;  /* 0x00000005060075a7 */ /* 0x0022a4000800017f */
[----:B--2---:R-:W-:Y:S05]  /*30ad0*/  @!P0 NANOSLEEP.SYNCS 0x989680 ;  /* 0x009896800000895d */ /* 0x004fea0003900000 */
[----:B------:R-:W2:Y:S02]  /*30ae0*/  @!P0 SYNCS.PHASECHK.TRANS64 P0, [R6+URZ], R5 ;  /* 0x00000005060085a7 */ /* 0x000ea4000800007f */
[----:B--2---:R-:W-:Y:S05]  /*30af0*/  @!P0 BRA `(.L_x_2680) ;  /* 0xfffffffc00f08947 */ /* 0x004fea000383ffff */
[----:B------:R-:W-:Y:S05]  /*30b00*/  BRA `(.L_x_2846) ;  /* 0xffffffd4002c7947 */ /* 0x000fea000383ffff */
.L_x_2681:
[----:B--2---:R2:W3:Y:S02]  /*30b10*/  SYNCS.PHASECHK.TRANS64.TRYWAIT P0, [R7+URZ], R2 ;  /* 0x00000002070075a7 */ /* 0x0044e4000800017f */
[----:B---3--:R-:W-:Y:S05]  /*30b20*/  @!P0 NANOSLEEP.SYNCS 0x989680 ;  /* 0x009896800000895d */ /* 0x008fea0003900000 */
[----:B------:R-:W3:Y:S02]  /*30b30*/  @!P0 SYNCS.PHASECHK.TRANS64 P0, [R7+URZ], R2 ;  /* 0x00000002070085a7 */ /* 0x000ee4000800007f */
[----:B---3--:R-:W-:Y:S05]  /*30b40*/  @!P0 BRA `(.L_x_2681) ;  /* 0xfffffffc00f08947 */ /* 0x008fea000383ffff */
[----:B------:R-:W-:Y:S05]  /*30b50*/  BRA `(.L_x_2847) ;  /* 0xffffffd400207947 */ /* 0x000fea000383ffff */
.L_x_2683:
[----:B---3--:R3:W4:Y:S02]  /*30b60*/  SYNCS.PHASECHK.TRANS64.TRYWAIT P0, [R4+URZ], R5 ;  /* 0x00000005040075a7 */ /* 0x008724000800017f */
[----:B----4-:R-:W-:Y:S05]  /*30b70*/  @!P0 NANOSLEEP.SYNCS 0x989680 ;  /* 0x009896800000895d */ /* 0x010fea0003900000 */
[----:B------:R-:W4:Y:S02]  /*30b80*/  @!P0 SYNCS.PHASECHK.TRANS64 P0, [R4+URZ], R5 ;  /* 0x00000005040085a7 */ /* 0x000f24000800007f */
[----:B----4-:R-:W-:Y:S05]  /*30b90*/  @!P0 BRA `(.L_x_2683) ;  /* 0xfffffffc00f08947 */ /* 0x010fea000383ffff */
[----:B------:R-:W-:Y:S05]  /*30ba0*/  BRA `(.L_x_2848) ;  /* 0xffffffd400287947 */ /* 0x000fea000383ffff */
.L_x_2849:
        /* <DEDUP_REMOVED lines=13> */
.L_x_12755:


//--------------------- .text._ZN7cutlass13device_kernelIN5flash11enable_sm90INS1_16FlashAttnFwdSm90INS1_25CollectiveMainloopFwdSm90ILi2EN4cute5tupleIJNS5_1CILi1EEES8_S8_EEENS6_IJNS7_ILi128EEENS7_ILi112EEENS7_ILi192EEEEEELi192ENS_6half_tEfNS_4arch4Sm90ELb0ELb0ELb1ELb0ELb0ELb0ELb0ELb1ELb1ELb0ELb0ELb0EEENS1_21CollectiveEpilogueFwdINS6_IJSA_SC_SB_EEES9_SE_SG_Li256ELb0ELb0ELb0ELb0EEENS1_29StaticPersistentTileSchedulerILb0EEEEEEEEEvNT_6ParamsE --------------------------
	.section	.text._ZN7cutlass13device_kernelIN5flash11enable_sm90INS1_16FlashAttnFwdSm90INS1_25CollectiveMainloopFwdSm90ILi2EN4cute5tupleIJNS5_1CILi1EEES8_S8_EEENS6_IJNS7_ILi128EEENS7_ILi112EEENS7_ILi192EEEEEELi192ENS_6half_tEfNS_4arch4Sm90ELb0ELb0ELb1ELb0ELb0ELb0ELb0ELb1ELb1ELb0ELb0ELb0EEENS1_21CollectiveEpilogueFwdINS6_IJSA_SC_SB_EEES9_SE_SG_Li256ELb0ELb0ELb0ELb0EEENS1_29StaticPersistentTileSchedulerILb0EEEEEEEEEvNT_6ParamsE,"ax",@progbits
	.align	128
.text._ZN7cutlass13device_kernelIN5flash11enable_sm90INS1_16FlashAttnFwdSm90INS1_25CollectiveMainloopFwdSm90ILi2EN4cute5tupleIJNS5_1CILi1EEES8_S8_EEENS6_IJNS7_ILi128EEENS7_ILi112EEENS7_ILi192EEEEEELi192ENS_6half_tEfNS_4arch4Sm90ELb0ELb0ELb1ELb0ELb0ELb0ELb0ELb1ELb1ELb0ELb0ELb0EEENS1_21CollectiveEpilogueFwdINS6_IJSA_SC_SB_EEES9_SE_SG_Li256ELb0ELb0ELb0ELb0EEENS1_29StaticPersistentTileSchedulerILb0EEEEEEEEEvNT_6ParamsE:
        .type           _ZN7cutlass13device_kernelIN5flash11enable_sm90INS1_16FlashAttnFwdSm90INS1_25CollectiveMainloopFwdSm90ILi2EN4cute5tupleIJNS5_1CILi1EEES8_S8_EEENS6_IJNS7_ILi128EEENS7_ILi112EEENS7_ILi192EEEEEELi192ENS_6half_tEfNS_4arch4Sm90ELb0ELb0ELb1ELb0ELb0ELb0ELb0ELb1ELb1ELb0ELb0ELb0EEENS1_21CollectiveEpilogueFwdINS6_IJSA_SC_SB_EEES9_SE_SG_Li256ELb0ELb0ELb0ELb0EEENS1_29StaticPersistentTileSchedulerILb0EEEEEEEEEvNT_6ParamsE,@function
        .size           _ZN7cutlass13device_kernelIN5flash11enable_sm90INS1_16FlashAttnFwdSm90INS1_25CollectiveMainloopFwdSm90ILi2EN4cute5tupleIJNS5_1CILi1EEES8_S8_EEENS6_IJNS7_ILi128EEENS7_ILi112EEENS7_ILi192EEEEEELi192ENS_6half_tEfNS_4arch4Sm90ELb0ELb0ELb1ELb0ELb0ELb0ELb0ELb1ELb1ELb0ELb0ELb0EEENS1_21CollectiveEpilogueFwdINS6_IJSA_SC_SB_EEES9_SE_SG_Li256ELb0ELb0ELb0ELb0EEENS1_29StaticPersistentTileSchedulerILb0EEEEEEEEEvNT_6ParamsE,(.L_x_12756 - _ZN7cutlass13device_kernelIN5flash11enable_sm90INS1_16FlashAttnFwdSm90INS1_25CollectiveMainloopFwdSm90ILi2EN4cute5tupleIJNS5_1CILi1EEES8_S8_EEENS6_IJNS7_ILi128EEENS7_ILi112EEENS7_ILi192EEEEEELi192ENS_6half_tEfNS_4arch4Sm90ELb0ELb0ELb1ELb0ELb0ELb0ELb0ELb1ELb1ELb0ELb0ELb0EEENS1_21CollectiveEpilogueFwdINS6_IJSA_SC_SB_EEES9_SE_SG_Li256ELb0ELb0ELb0ELb0EEENS1_29StaticPersistentTileSchedulerILb0EEEEEEEEEvNT_6ParamsE)
        .other          _ZN7cutlass13device_kernelIN5flash11enable_sm90INS1_16FlashAttnFwdSm90INS1_25CollectiveMainloopFwdSm90ILi2EN4cute5tupleIJNS5_1CILi1EEES8_S8_EEENS6_IJNS7_ILi128EEENS7_ILi112EEENS7_ILi192EEEEEELi192ENS_6half_tEfNS_4arch4Sm90ELb0ELb0ELb1ELb0ELb0ELb0ELb0ELb1ELb1ELb0ELb0ELb0EEENS1_21CollectiveEpilogueFwdINS6_IJSA_SC_SB_EEES9_SE_SG_Li256ELb0ELb0ELb0ELb0EEENS1_29StaticPersistentTileSchedulerILb0EEEEEEEEEvNT_6ParamsE,@"STO_CUDA_ENTRY STV_DEFAULT"
_ZN7cutlass13device_kernelIN5flash11enable_sm90INS1_16FlashAttnFwdSm90INS1_25CollectiveMainloopFwdSm90ILi2EN4cute5tupleIJNS5_1CILi1EEES8_S8_EEENS6_IJNS7_ILi128EEENS7_ILi112EEENS7_ILi192EEEEEELi192ENS_6half_tEfNS_4arch4Sm90ELb0ELb0ELb1ELb0ELb0ELb0ELb0ELb1ELb1ELb0ELb0ELb0EEENS1_21CollectiveEpilogueFwdINS6_IJSA_SC_SB_EEES9_SE_SG_Li256ELb0ELb0ELb0ELb0EEENS1_29StaticPersistentTileSchedulerILb0EEEEEEEEEvNT_6ParamsE:
        /* <DEDUP_REMOVED lines=24> */
.L_x_2851:
[----:B------:R-:W-:Y:S05]  /*0180*/  BSYNC B0 ;  /* 0x0000000000007941 */ /* 0x000fea0003800000 */
.L_x_2850:
        /* <DEDUP_REMOVED lines=37> */
.L_x_2852:
        /* <DEDUP_REMOVED lines=22> */
.L_x_2853:
        /* <DEDUP_REMOVED lines=18> */
.L_x_2854:
        /* <DEDUP_REMOVED lines=22> */
.L_x_2855:
        /* <DEDUP_REMOVED lines=22> */
.L_x_2856:
[----:B-1----:R-:W-:Y:S01]  /*0920*/  UMOV UR4, 0x1 ;  /* 0x0000000100047882 */ /* 0x002fe20000000000 */
[----:B------:R-:W-:Y:S01]  /*0930*/  PLOP3.LUT P0, PT, PT, PT, UP0, 0x80, 0x0 ;  /* 0x000000000000781c */ /* 0x000fe20003f0f008 */
[----:B------:R-:W-:Y:S01]  /*0940*/  USEL UR4, UR4, 0x2, !UP0 ;  /* 0x0000000204047887 */ /* 0x000fe2000c000000 */
[----:B------:R-:W-:-:S05]  /*0950*/  NOP ;  /* 0x0000000000007918 */ /* 0x000fca0000000000 */
[----:B------:R-:W-:-:S05]  /*0960*/  IMAD.U32 R2, RZ, RZ, UR4 ;  /* 0x00000004ff027e24 */ /* 0x000fca000f8e00ff */
[----:B------:R1:W-:Y:S01]  /*0970*/  STL [R1+0x1c], R2 ;  /* 0x00001c0201007387 */ /* 0x0003e20000100800 */
[----:B--23--:R-:W-:Y:S06]  /*0980*/  BAR.SYNC.DEFER_BLOCKING 0x0 ;  /* 0x0000000000007b1d */ /* 0x00cfec0000010000 */
[----:B------:R-:W-:Y:S05]  /*0990*/  @!P0 BRA `(.L_x_2857) ;  /* 0x000000b800108947 */ /* 0x000fea0003800000 */
.L_x_2858:
        /* <DEDUP_REMOVED lines=9> */
[----:B-1----:R-:W2:Y:S01]  /*0a30*/  LDL R2, [R1+0x1c] ;  /* 0x00001c0001027983 */ /* 0x002ea20000100800 */
[----:B------:R-:W-:Y:S01]  /*0a40*/  IADD3 R0, R4, -0x80, RZ ;  /* 0xffffff8004007810 */ /* 0x000fe20007ffe0ff */
[----:B------:R-:W1:Y:S01]  /*0a50*/  S2UR UR5, SR_CgaCtaId ;  /* 0x00000000000579c3 */ /* 0x000e620000008800 */
[----:B------:R-:W-:Y:S01]  /*0a60*/  UMOV UR4, 0x400 ;  /* 0x0000040000047882 */ /* 0x000fe20000000000 */
[----:B------:R-:W-:Y:S01]  /*0a70*/  IMAD.MOV.U32 R209, RZ, RZ, -0x2 ;  /* 0xfffffffeffd17424 */ /* 0x000fe200078e00ff */
[----:B------:R-:W-:Y:S01]  /*0a80*/  SHF.R.S32.HI R3, RZ, 0x1f, R0 ;  /* 0x0000001fff037819 */ /* 0x000fe20000011400 */
[----:B------:R-:W-:Y:S01]  /*0a90*/  IMAD.U32 R17, RZ, RZ, UR7 ;  /* 0x00000007ff117e24 */ /* 0x000fe2000f8e00ff */
[----:B------:R-:W-:Y:S02]  /*0aa0*/  UMOV UR38, URZ ;  /* 0x0000003f00267c82 */ /* 0x000fe40008000000 */
[CC--:B------:R-:W-:Y:S01]  /*0ab0*/  LEA.HI R5, R3.reuse, R0.reuse, RZ, 0x7 ;  /* 0x0000000003057211 */ /* 0x0c0fe200078f38ff */
[----:B------:R-:W3:Y:S01]  /*0ac0*/  S2UR UR6, SR_SWINHI ;  /* 0x00000000000679c3 */ /* 0x000ee20000002f00 */
[----:B------:R-:W-:-:S02]  /*0ad0*/  LEA.HI R207, R3, R0, RZ, 0x5 ;  /* 0x0000000003cf7211 */ /* 0x000fc400078f28ff */
[----:B------:R-:W-:Y:S02]  /*0ae0*/  LOP3.LUT R23, R5, 0xffffff80, RZ, 0xc0, !PT ;  /* 0xffffff8005177812 */ /* 0x000fe400078ec0ff */
[----:B------:R-:W-:Y:S02]  /*0af0*/  SHF.R.S32.HI R207, RZ, 0x5, R207 ;  /* 0x00000005ffcf7819 */ /* 0x000fe400000114cf */
[----:B------:R-:W-:Y:S01]  /*0b00*/  SHF.R.S32.HI R206, RZ, 0x7, R5 ;  /* 0x00000007ffce7819 */ /* 0x000fe20000011405 */
[----:B------:R-:W-:-:S03]  /*0b10*/  IMAD.IADD R23, R0, 0x1, -R23 ;  /* 0x0000000100177824 */ /* 0x000fc600078e0a17 */
[----:B------:R-:W-:Y:S02]  /*0b20*/  LEA.HI R5, R5, R206, RZ, 0x1 ;  /* 0x000000ce05057211 */ /* 0x000fe400078f08ff */
[----:B------:R-:W-:Y:S02]  /*0b30*/  SHF.R.S32.HI R4, RZ, 0x1f, R23 ;  /* 0x0000001fff047819 */ /* 0x000fe40000011417 */
[----:B------:R-:W-:Y:S01]  /*0b40*/  LOP3.LUT R5, R5, 0x3fffffe, RZ, 0xc0, !PT ;  /* 0x03fffffe05057812 */ /* 0x000fe200078ec0ff */
[----:B-1----:R-:W-:Y:S01]  /*0b50*/  ULEA UR9, UR5, UR4, 0x18 ;  /* 0x0000000405097291 */ /* 0x002fe2000f8ec03f */
[CC--:B------:R-:W-:Y:S02]  /*0b60*/  LEA.HI R6, R4.reuse, R23.reuse, RZ, 0x2 ;  /* 0x0000001704067211 */ /* 0x0c0fe400078f10ff */
[----:B------:R-:W-:Y:S01]  /*0b70*/  LEA.HI R4, R4, R23, RZ, 0x5 ;  /* 0x0000001704047211 */ /* 0x000fe200078f28ff */
[----:B------:R-:W-:Y:S01]  /*0b80*/  IMAD.IADD R5, R206, 0x1, -R5 ;  /* 0x00000001ce057824 */ /* 0x000fe200078e0a05 */
[----:B------:R-:W-:-:S02]  /*0b90*/  SHF.R.S32.HI R9, RZ, 0x1f, R6 ;  /* 0x0000001fff097819 */ /* 0x000fc40000011406 */
[----:B------:R-:W-:Y:S01]  /*0ba0*/  SHF.R.S32.HI R4, RZ, 0x5, R4 ;  /* 0x00000005ff047819 */ /* 0x000fe20000011404 */
[----:B------:R-:W-:Y:S01]  /*0bb0*/  UMOV UR4, UR9 ;  /* 0x0000000900047c82 */ /* 0x000fe20008000000 */
[----:B---3--:R-:W-:Y:S01]  /*0bc0*/  UMOV UR5, UR6 ;  /* 0x0000000600057c82 */ /* 0x008fe20008000000 */
[----:B------:R-:W-:Y:S02]  /*0bd0*/  IMAD.U32 R18, RZ, RZ, UR4 ;  /* 0x00000004ff127e24 */ /* 0x000fe4000f8e00ff */
[----:B------:R-:W-:Y:S01]  /*0be0*/  IMAD.U32 R19, RZ, RZ, UR5 ;  /* 0x00000005ff137e24 */ /* 0x000fe2000f8e00ff */
[----:B------:R-:W-:Y:S02]  /*0bf0*/  UMOV UR5, URZ ;  /* 0x0000003f00057c82 */ /* 0x000fe40008000000 */
[----:B------:R-:W-:Y:S02]  /*0c00*/  MOV R22, UR5 ;  /* 0x0000000500167c02 */ /* 0x000fe40008000f00 */
[----:B--2---:R-:W-:-:S02]  /*0c10*/  R2UR UR8, R2 ;  /* 0x00000000020872ca */ /* 0x004fc400000e0000 */
[----:B------:R-:W-:-:S04]  /*0c20*/  LEA.HI R2, R3, R0, RZ, 0x4 ;  /* 0x0000000003027211 */ /* 0x000fc800078f20ff */
[----:B------:R-:W-:Y:S02]  /*0c30*/  SHF.R.S32.HI R7, RZ, 0x4, R2 ;  /* 0x00000004ff077819 */ /* 0x000fe40000011402 */
[C---:B------:R-:W-:Y:S02]  /*0c40*/  LOP3.LUT R3, R2.reuse, 0x3fffff0, RZ, 0xc0, !PT ;  /* 0x03fffff002037812 */ /* 0x040fe400078ec0ff */
[----:B------:R-:W-:Y:S02]  /*0c50*/  LEA.HI R8, R2, R7, RZ, 0x1 ;  /* 0x0000000702087211 */ /* 0x000fe400078f08ff */
[----:B------:R-:W-:Y:S01]  /*0c60*/  SHF.R.S32.HI R2, RZ, 0x2, R6 ;  /* 0x00000002ff027819 */ /* 0x000fe20000011406 */
[----:B------:R-:W-:Y:S01]  /*0c70*/  IMAD.IADD R0, R0, 0x1, -R3 ;  /* 0x0000000100007824 */ /* 0x000fe200078e0a03 */
[----:B------:R-:W-:Y:S01]  /*0c80*/  LOP3.LUT R8, R8, 0x1ffffffe, RZ, 0xc0, !PT ;  /* 0x1ffffffe08087812 */ /* 0x000fe200078ec0ff */
[----:B------:R-:W-:Y:S01]  /*0c90*/  ULOP3.LUT UR4, UR8, 0x1, URZ, 0xfc, !UPT ;  /* 0x0000000108047892 */ /* 0x000fe2000f8efc3f */
[----:B------:R-:W-:Y:S01]  /*0ca0*/  LEA.HI R9, R9, R2, RZ, 0x3 ;  /* 0x0000000209097211 */ /* 0x000fe200078f18ff */
[----:B------:R-:W-:Y:S01]  /*0cb0*/  IMAD R3, R207, 0x10, R0 ;  /* 0x00000010cf037824 */ /* 0x000fe200078e0200 */
[----:B------:R-:W-:-:S02]  /*0cc0*/  IADD3 R8, R7, -R8, RZ ;  /* 0x8000000807087210 */ /* 0x000fc40007ffe0ff */
[----:B------:R-:W-:Y:S01]  /*0cd0*/  LOP3.LUT R9, R9, 0xfffffff8, RZ, 0xc0, !PT ;  /* 0xfffffff809097812 */ /* 0x000fe200078ec0ff */
[----:B------:R-:W-:Y:S01]  /*0ce0*/  IMAD.U32 R210, RZ, RZ, UR4 ;  /* 0x00000004ffd27e24 */ /* 0x000fe2000f8e00ff */
[----:B------:R-:W-:Y:S01]  /*0cf0*/  LOP3.LUT R6, R6, 0x7ffffffc, RZ, 0xc0, !PT ;  /* 0x7ffffffc06067812 */ /* 0x000fe200078ec0ff */
[----:B------:R-:W-:Y:S01]  /*0d00*/  IMAD R3, R3, 0x8, R8 ;  /* 0x0000000803037824 */ /* 0x000fe200078e0208 */
[----:B------:R-:W-:Y:S01]  /*0d10*/  IADD3 R9, R2, -R9, RZ ;  /* 0x8000000902097210 */ /* 0x000fe20007ffe0ff */
[----:B------:R-:W-:Y:S01]  /*0d20*/  UMOV UR4, URZ ;  /* 0x0000003f00047c82 */ /* 0x000fe20008000000 */
[----:B------:R-:W-:Y:S01]  /*0d30*/  IADD3 R6, R23, -R6, RZ ;  /* 0x8000000617067210 */ /* 0x000fe20007ffe0ff */
[----:B------:R-:W-:Y:S01]  /*0d40*/  IMAD.U32 R2, RZ, RZ, UR9 ;  /* 0x00000009ff027e24 */ /* 0x000fe2000f8e00ff */
[----:B------:R-:W-:Y:S01]  /*0d50*/  SHF.L.U32 R3, R3, 0x3, RZ ;  /* 0x0000000303037819 */ /* 0x000fe200000006ff */
[----:B------:R-:W-:Y:S02]  /*0d60*/  IMAD R4, R4, 0x10, R9 ;  /* 0x0000001004047824 */ /* 0x000fe400078e0209 */
[----:B------:R-:W-:-:S02]  /*0d70*/  IMAD R209, R6, R209, 0x70 ;  /* 0x0000007006d17424 */ /* 0x000fc400078e02d1 */
[----:B------:R-:W-:Y:S01]  /*0d80*/  IMAD.WIDE R18, R3, 0x2, R18 ;  /* 0x0000000203127825 */ /* 0x000fe200078e0212 */
[----:B------:R-:W-:-:S03]  /*0d90*/  LEA R208, R5, R4, 0x6 ;  /* 0x0000000405d07211 */ /* 0x000fc600078e30ff */
[----:B------:R-:W-:-:S07]  /*0da0*/  IMAD.U32 R16, RZ, RZ, UR4 ;  /* 0x00000004ff107e24 */ /* 0x000fce000f8e00ff */
.L_x_2881:
[----:B------:R-:W1:Y:S01]  /*0db0*/  SHFL.IDX PT, R0, R206, RZ, 0x1f ;  /* 0x00001fffce007589 */ /* 0x000e6200000e0000 */
[----:B------:R-:W-:Y:S01]  /*0dc0*/  R2UR UR9, R2 ;  /* 0x00000000020972ca */ /* 0x000fe200000e0000 */
[----:B------:R-:W-:Y:S01]  /*0dd0*/  ULDC UR5, c[0x0][0xda8] ;  /* 0x00036a0000057ab9 */ /* 0x000fe20000000800 */
[----:B------:R-:W-:Y:S01]  /*0de0*/  ULDC.64 UR6, c[0x0][0x3f8] ;  /* 0x0000fe0000067ab9 */ /* 0x000fe20000000a00 */
[----:B------:R-:W-:Y:S01]  /*0df0*/  R2UR UR12, R17 ;  /* 0x00000000110c72ca */ /* 0x000fe200000e0000 */
[----:B------:R-:W-:Y:S02]  /*0e00*/  UISETP.NE.AND UP1, UPT, UR5, 0x1, UPT ;  /* 0x000000010500788c */ /* 0x000fe4000bf25270 */
[----:B------:R-:W-:Y:S01]  /*0e10*/  UISETP.NE.U32.AND UP0, UPT, UR6, URZ, UPT ;  /* 0x0000003f0600728c */ /* 0x000fe2000bf05070 */
[----:B------:R-:W-:Y:S01]  /*0e20*/  ULDC UR5, c[0x0][0xdb4] ;  /* 0x00036d0000057ab9 */ /* 0x000fe20000000800 */
[----:B------:R-:W-:Y:S01]  /*0e30*/  ULDC UR60, c[0x0][0x404] ;  /* 0x00010100003c7ab9 */ /* 0x000fe20000000800 */
[----:B------:R-:W-:-:S02]  /*0e40*/  UISETP.NE.AND UP2, UPT, UR5, 0x1, UPT ;  /* 0x000000010500788c */ /* 0x000fc4000bf45270 */
[----:B------:R-:W-:Y:S02]  /*0e50*/  UISETP.NE.AND.EX UP0, UPT, UR7, URZ, UPT, UP0 ;  /* 0x0000003f0700728c */ /* 0x000fe4000bf05300 */
[----:B------:R-:W-:Y:S02]  /*0e60*/  UIADD3 UR9, UR9, 0x15400, URZ ;  /* 0x0001540009097890 */ /* 0x000fe4000fffe03f */
[----:B------:R-:W-:Y:S01]  /*0e70*/  USEL UR60, UR60, 0x1, UP0 ;  /* 0x000000013c3c7887 */ /* 0x000fe20008000000 */
[----:B------:R-:W-:Y:S01]  /*0e80*/  ULDC UR8, c[0x0][0x2e0] ;  /* 0x0000b80000087ab9 */ /* 0x000fe20000000800 */
[----:B------:R-:W-:Y:S01]  /*0e90*/  @UP1 ULDC UR6, c[0x0][0xdac] ;  /* 0x00036b0000061ab9 */ /* 0x000fe20000000800 */
[----:B------:R-:W-:Y:S02]  /*0ea0*/  ULOP3.LUT UP0, URZ, UR9, 0x9f, URZ, 0xc0, !UPT ;  /* 0x0000009f093f7892 */ /* 0x000fe4000f80c03f */
[----:B------:R-:W-:Y:S01]  /*0eb0*/  UIMAD.WIDE.U32 UR6, UR12, UR6, URZ ;  /* 0x000000060c0672a5 */ /* 0x000fe2000f8e003f */
[----:B-1----:R-:W-:Y:S01]  /*0ec0*/  R2UR UR4, R0 ;  /* 0x00000000000472ca */ /* 0x002fe200000e0000 */
[----:B------:R-:W-:Y:S01]  /*0ed0*/  UIMAD UR60, UR60, UR8, URZ ;  /* 0x000000083c3c72a4 */ /* 0x000fe2000f8e023f */
[----:B------:R-:W-:-:S02]  /*0ee0*/  UMOV UR13, UR12 ;  /* 0x0000000c000d7c82 */ /* 0x000fc40008000000 */
[----:B------:R-:W-:Y:S01]  /*0ef0*/  @UP1 ULDC UR8, c[0x0][0xdb0] ;  /* 0x00036c0000081ab9 */ /* 0x000fe20000000800 */
[----:B------:R-:W-:Y:S01]  /*0f00*/  PLOP3.LUT P0, PT, PT, PT, UP0, 0x80, 0x0 ;  /* 0x000000000000781c */ /* 0x000fe20003f0f008 */
[----:B------:R-:W-:Y:S01]  /*0f10*/  @UP1 USHF.R.U32.HI UR13, URZ, UR8, UR7 ;  /* 0x000000083f0d1299 */ /* 0x000fe20008011607 */
[----:B------:R-:W-:-:S03]  /*0f20*/  @UP2 ULDC.64 UR10, c[0x0][0xdb8] ;  /* 0x00036e00000a2ab9 */ /* 0x000fc60000000a00 */
[----:B------:R-:W-:Y:S02]  /*0f30*/  UIMAD.WIDE.U32 UR6, UR13, UR10, URZ ;  /* 0x0000000a0d0672a5 */ /* 0x000fe4000f8e003f */
[----:B------:R-:W-:Y:S01]  /*0f40*/  IMAD.U32 R205, RZ, RZ, UR13 ;  /* 0x0000000dffcd7e24 */ /* 0x000fe2000f8e00ff */
[----:B------:R-:W-:Y:S01]  /*0f50*/  ULEA.HI UR5, UR4, UR4, URZ, 0x1 ;  /* 0x0000000404057291 */ /* 0x000fe2000f8f083f */
[----:B------:R-:W-:Y:S01]  /*0f60*/  UMOV UR36, UR13 ;  /* 0x0000000d00247c82 */ /* 0x000fe20008000000 */
[----:B------:R-:W-:Y:S02]  /*0f70*/  @UP2 USHF.R.U32.HI UR36, URZ, UR11, UR7 ;  /* 0x0000000b3f242299 */ /* 0x000fe40008011607 */
[----:B------:R-:W-:-:S04]  /*0f80*/  ULOP3.LUT UR5, UR5, 0x1e, URZ, 0xc0, !UPT ;  /* 0x0000001e05057892 */ /* 0x000fc8000f8ec03f */
[----:B------:R-:W-:Y:S02]  /*0f90*/  UIADD3 UR4, UR4, -UR5, URZ ;  /* 0x8000000504047290 */ /* 0x000fe4000fffe03f */
[----:B------:R-:W-:Y:S02]  /*0fa0*/  UIADD3 UR5, UR60, 0x6f, URZ ;  /* 0x0000006f3c057890 */ /* 0x000fe4000fffe03f */
[----:B------:R-:W-:-:S03]  /*0fb0*/  ULEA UR8, UR4, UR9, 0xd ;  /* 0x0000000904087291 */ /* 0x000fc6000f8e683f */
[----:B------:R-:W-:Y:S01]  /*0fc0*/  UMOV UR4, URZ ;  /* 0x0000003f00047c82 */ /* 0x000fe20008000000 */
[----:B------:R-:W-:Y:S02]  /*0fd0*/  USHF.R.U32.HI UR8, URZ, 0x4, UR8 ;  /* 0x000000043f087899 */ /* 0x000fe40008011608 */
[----:B------:R-:W-:Y:S02]  /*0fe0*/  UIMAD.WIDE UR4, UR5, -0x6db6db6d, UR4 ;  /* 0x92492493050478a5 */ /* 0x000fe4000f8e0204 */
[----:B------:R-:W-:Y:S02]  /*0ff0*/  ULOP3.LUT UR39, UR8, 0x3fff, URZ, 0xc0, !UPT ;  /* 0x00003fff08277892 */ /* 0x000fe4000f8ec03f */
[----:B------:R-:W-:-:S03]  /*1000*/  USHF.R.U32.HI UR61, URZ, 0x1f, UR5 ;  /* 0x0000001f3f3d7899 */ /* 0x000fc60008011605 */
[----:B------:R-:W-:Y:S01]  /*1010*/  UMOV UR4, UR12 ;  /* 0x0000000c00047c82 */ /* 0x000fe20008000000 */
[----:B------:R-:W-:Y:S01]  /*1020*/  ULEA.HI.SX32 UR61, UR5, UR61, 0x1a ;  /* 0x0000003d053d7291 */ /* 0x000fe2000f8fd23f */
        /* <DEDUP_REMOVED lines=18> */
.L_x_2859:
[----:B------:R-:W-:Y:S02]  /*1150*/  R2UR UR4, R22 ;  /* 0x00000000160472ca */ /* 0x000fe400000e0000 */
[----:B------:R-:W-:Y:S02]  /*1160*/  R2UR UR6, R2 ;  /* 0x00000000020672ca */ /* 0x000fe400000e0000 */
[----:B------:R-:W-:-:S09]  /*1170*/  R2UR UR5, R210 ;  /* 0x00000000d20572ca */ /* 0x000fd200000e0000 */
[----:B------:R-:W-:-:S04]  /*1180*/  ULOP3.LUT UR4, UR4, 0x1, URZ, 0xc0, !UPT ;  /* 0x0000000104047892 */ /* 0x000fc8000f8ec03f */
[----:B------:R-:W-:Y:S02]  /*1190*/  IMAD.U32 R3, RZ, RZ, UR5 ;  /* 0x00000005ff037e24 */ /* 0x000fe4000f8e00ff */
[----:B------:R-:W-:-:S03]  /*11a0*/  IMAD.U32 R0, RZ, RZ, UR4 ;  /* 0x00000004ff007e24 */ /* 0x000fc6000f8e00ff */
[----:B------:R-:W-:Y:S02]  /*11b0*/  ISETP.NE.AND P0, PT, R3, 0x3, PT ;  /* 0x000000030300780c */ /* 0x000fe40003f05270 */
[----:B------:R-:W-:-:S04]  /*11c0*/  SHF.L.U32 R0, R0, 0x1f, RZ ;  /* 0x0000001f00007819 */ /* 0x000fc800000006ff */
[----:B------:R-:W1:Y:S02]  /*11d0*/  SYNCS.PHASECHK.TRANS64.TRYWAIT P1, [UR6+0x36800], R0 ;  /* 0x03680000ff0075a7 */ /* 0x000e640008020146 */
[----:B-1----:R-:W-:Y:S05]  /*11e0*/  @!P1 BRA `(.L_x_2860) ;  /* 0x000000e000c09947 */ /* 0x002fea0003800000 */
.L_x_2939:
[----:B------:R-:W-:Y:S05]  /*11f0*/  @!P0 BRA `(.L_x_2861) ;  /* 0x0000000000048947 */ /* 0x000fea0003800000 */
[----:B------:R-:W-:Y:S01]  /*1200*/  BPT.TRAP 0x1 ;  /* 0x000000040000795c */ /* 0x000fe20000300000 */
.L_x_2861:
[----:B------:R-:W-:Y:S02]  /*1210*/  R2UR UR5, R16 ;  /* 0x00000000100572ca */ /* 0x000fe400000e0000 */
[----:B------:R-:W-:Y:S02]  /*1220*/  R2UR UR4, R2 ;  /* 0x00000000020472ca */ /* 0x000fe400000e0000 */
[----:B-1----:R-:W-:-:S09]  /*1230*/  MOV R0, UR38 ;  /* 0x0000002600007c02 */ /* 0x002fd20008000f00 */
[----:B------:R-:W-:Y:S02]  /*1240*/  IMAD.U32 R3, RZ, RZ, UR5 ;  /* 0x00000005ff037e24 */ /* 0x000fe4000f8e00ff */
[----:B------:R-:W-:-:S03]  /*1250*/  LEA R0, R0, UR4, 0x3 ;  /* 0x0000000400007c11 */ /* 0x000fc6000f8e18ff */
[----:B------:R-:W-:-:S04]  /*1260*/  SHF.L.U32 R3, R3, 0x1f, RZ ;  /* 0x0000001f03037819 */ /* 0x000fc800000006ff */
[----:B------:R1:W2:Y:S01]  /*1270*/  SYNCS.PHASECHK.TRANS64.TRYWAIT P2, [R0+URZ+0x36830], R3 ;  /* 0x03683003000075a7 */ /* 0x0002a2000804017f */
[----:B------:R-:W-:Y:S05]  /*1280*/  @!P0 BRA `(.L_x_2862) ;  /* 0x0000000000048947 */ /* 0x000fea0003800000 */
[----:B------:R-:W-:Y:S01]  /*1290*/  BPT.TRAP 0x1 ;  /* 0x000000040000795c */ /* 0x000fe20000300000 */
.L_x_2862:
[----:B------:R-:W3:Y:S01]  /*12a0*/  S2R R4, SR_TID.X ;  /* 0x0000000000047919 */ /* 0x000ee20000002100 */
[----:B------:R-:W-:Y:S01]  /*12b0*/  IMAD.MOV.U32 R119, RZ, RZ, RZ ;  /* 0x000000ffff777224 */ /* 0x000fe200078e00ff */
[----:B---3--:R-:W-:-:S04]  /*12c0*/  LOP3.LUT R4, R4, 0x7f, RZ, 0xc0, !PT ;  /* 0x0000007f04047812 */ /* 0x008fc800078ec0ff */
[----:B------:R-:W-:Y:S01]  /*12d0*/  ISETP.NE.AND P1, PT, R4, RZ, PT ;  /* 0x000000ff0400720c */ /* 0x000fe20003f25270 */
[----:B--2---:R-:W-:-:S12]  /*12e0*/  @P2 BRA `(.L_x_2863) ;  /* 0x0000000000082947 */ /* 0x004fd80003800000 */
[----:B------:R-:W2:Y:S02]  /*12f0*/  SYNCS.PHASECHK.TRANS64.TRYWAIT P2, [R0+URZ+0x36830], R3 ;  /* 0x03683003000075a7 */ /* 0x000ea4000804017f */
[----:B--2---:R-:W-:Y:S05]  /*1300*/  @!P2 BRA `(.L_x_2864) ;  /* 0x000000e00094a947 */ /* 0x004fea0003800000 */
.L_x_2863:
[----:B------:R-:W-:Y:S05]  /*1310*/  WARPSYNC.ALL ;  /* 0x0000000000007948 */ /* 0x000fea0003800000 */
[----:B------:R-:W-:Y:S01]  /*1320*/  R2UR UR4, R2 ;  /* 0x00000000020472ca */ /* 0x000fe200000e0000 */
[----:B------:R-:W-:Y:S01]  /*1330*/  ULOP3.LUT UR39, UR39, 0x10000, URZ, 0xfc, !UPT ;  /* 0x0001000027277892 */ /* 0x000fe2000f8efc3f */
[----:B------:R-:W-:Y:S01]  /*1340*/  WARPGROUP.ARRIVE ;  /* 0x00000000000079c5 */ /* 0x000fe20000000000 */
[----:B------:R-:W-:Y:S01]  /*1350*/  UMOV UR57, 0x40000040 ;  /* 0x4000004000397882 */ /* 0x000fe20000000000 */
[----:B------:R-:W-:Y:S01]  /*1360*/  UMOV UR59, 0x40000040 ;  /* 0x40000040003b7882 */ /* 0x000fe20000000000 */
[----:B------:R-:W-:Y:S01]  /*1370*/  UMOV UR7, 0x40000040 ;  /* 0x4000004000077882 */ /* 0x000fe20000000000 */
[----:B------:R-:W-:Y:S01]  /*1380*/  UMOV UR9, UR57 ;  /* 0x0000003900097c82 */ /* 0x000fe20008000000 */
[----:B------:R-:W-:Y:S01]  /*1390*/  UMOV UR11, 0x40000040 ;  /* 0x40000040000b7882 */ /* 0x000fe20000000000 */
[----:B------:R-:W-:Y:S01]  /*13a0*/  UMOV UR56, UR39 ;  /* 0x0000002700387c82 */ /* 0x000fe20008000000 */
[----:B------:R-:W-:Y:S01]  /*13b0*/  UMOV UR13, UR57 ;  /* 0x00000039000d7c82 */ /* 0x000fe20008000000 */
[----:B------:R-:W-:Y:S01]  /*13c0*/  UMOV UR8, UR56 ;  /* 0x0000003800087c82 */ /* 0x000fe20008000000 */
[----:B------:R-:W-:Y:S01]  /*13d0*/  UMOV UR12, UR56 ;  /* 0x00000038000c7c82 */ /* 0x000fe20008000000 */
[----:B------:R-:W-:Y:S01]  /*13e0*/  UMOV UR15, 0x40000040 ;  /* 0x40000040000f7882 */ /* 0x000fe20000000000 */
[----:B------:R-:W-:Y:S01]  /*13f0*/  UIADD3 UR4, UR4, 0x21400, URZ ;  /* 0x0002140004047890 */ /* 0x000fe2000fffe03f */
[----:B------:R-:W-:Y:S01]  /*1400*/  MOV R6, UR57 ;  /* 0x0000003900067c02 */ /* 0x000fe20008000f00 */
[----:B------:R-:W-:Y:S01]  /*1410*/  UMOV UR16, UR56 ;  /* 0x0000003800107c82 */ /* 0x000fe20008000000 */
[----:B------:R-:W-:Y:S01]  /*1420*/  UMOV UR17, UR57 ;  /* 0x0000003900117c82 */ /* 0x000fe20008000000 */
[----:B------:R-:W-:Y:S01]  /*1430*/  USHF.R.U32.HI UR4, URZ, 0x4, UR4 ;  /* 0x000000043f047899 */ /* 0x000fe20008011604 */
[----:B------:R-:W-:Y:S01]  /*1440*/  MOV R7, UR56 ;  /* 0x0000003800077c02 */ /* 0x000fe20008000f00 */
[----:B------:R-:W-:Y:S01]  /*1450*/  UMOV UR19, 0x40000040 ;  /* 0x4000004000137882 */ /* 0x000fe20000000000 */
[----:B------:R-:W-:Y:S01]  /*1460*/  UMOV UR20, UR56 ;  /* 0x0000003800147c82 */ /* 0x000fe20008000000 */
[----:B------:R-:W-:Y:S01]  /*1470*/  ULOP3.LUT UR4, UR4, 0x3fff, URZ, 0xc0, !UPT ;  /* 0x00003fff04047892 */ /* 0x000fe2000f8ec03f */
[----:B------:R-:W-:Y:S01]  /*1480*/  VIADD R8, R209, UR60 ;  /* 0x0000003cd1087c36 */ /* 0x000fe20008000000 */
[----:B------:R-:W-:Y:S01]  /*1490*/  UMOV UR21, UR57 ;  /* 0x0000003900157c82 */ /* 0x000fe20008000000 */
[----:B------:R-:W-:Y:S01]  /*14a0*/  UMOV UR23, 0x40000040 ;  /* 0x4000004000177882 */ /* 0x000fe20000000000 */
[----:B------:R-:W-:Y:S01]  /*14b0*/  ULOP3.LUT UR5, UR4, 0x10000, URZ, 0xfc, !UPT ;  /* 0x0001000004057892 */ /* 0x000fe2000f8efc3f */
[----:B------:R-:W-:Y:S01]  /*14c0*/  IMAD.U32 R9, RZ, RZ, UR61 ;  /* 0x0000003dff097e24 */ /* 0x000fe2000f8e00ff */
[----:B------:R-:W-:Y:S01]  /*14d0*/  UIADD3 UR24, UR39, 0x2, URZ ;  /* 0x0000000227187890 */ /* 0x000fe2000fffe03f */
[----:B------:R-:W-:Y:S01]  /*14e0*/  P2R R80, PR, RZ, 0x1 ;  /* 0x00000001ff507803 */ /* 0x000fe20000000000 */
[----:B------:R-:W-:Y:S01]  /*14f0*/  UIMAD UR37, UR38, 0xa80, UR5 ;  /* 0x00000a80262578a4 */ /* 0x000fe2000f8e0205 */
[----:B-12---:R-:W-:Y:S01]  /*1500*/  @!P1 VIADD R0, R0, 0x36840 ;  /* 0x0003684000009836 */ /* 0x006fe20000000000 */
[----:B------:R-:W-:Y:S01]  /*1510*/  MOV R5, UR5 ;  /* 0x0000000500057c02 */ /* 0x000fe20008000f00 */
[----:B------:R-:W-:Y:S01]  /*1520*/  UMOV UR4, UR56 ;  /* 0x0000003800047c82 */ /* 0x000fe20008000000 */
[----:B------:R-:W-:Y:S01]  /*1530*/  UIADD3 UR6, UR37, 0x80, URZ ;  /* 0x0000008025067890 */ /* 0x000fe2000fffe03f */
[--C-:B------:R-:W-:Y:S01]  /*1540*/  IMAD.MOV.U32 R118, RZ, RZ, R119.reuse ;  /* 0x000000ffff767224 */ /* 0x100fe200078e0077 */
[----:B------:R-:W-:Y:S01]  /*1550*/  UMOV UR5, UR57 ;  /* 0x0000003900057c82 */ /* 0x000fe20008000000 */
[----:B------:R-:W-:Y:S01]  /*1560*/  UMOV UR58, UR37 ;  /* 0x00000025003a7c82 */ /* 0x000fe20008000000 */
[----:B------:R-:W-:Y:S01]  /*1570*/  UIADD3 UR10, UR37, 0x100, URZ ;  /* 0x00000100250a7890 */ /* 0x000fe2000fffe03f */
[----:B------:R-:W-:Y:S01]  /*1580*/  HGMMA.64x16x16.F32 R72, gdesc[UR56], RZ, !UPT, gsb0 ;  /* 0x00200000384879f0 */ /* 0x000fe2000c0008ff */
[----:B------:R-:W-:Y:S01]  /*1590*/  UIADD3 UR14, UR37, 0x180, URZ ;  /* 0x00000180250e7890 */ /* 0x000fe2000fffe03f */
[----:B------:R-:W-:Y:S01]  /*15a0*/  @!P1 PRMT R0, RZ, 0x654, R0 ;  /* 0x00000654ff009816 */ /* 0x000fe20000000000 */
        /* <DEDUP_REMOVED lines=26> */
[----:B------:R-:W-:Y:S01]  /*1750*/  UISETP.GE.AND UP0, UPT, UR60, 0x71, UPT ;  /* 0x000000713c00788c */ /* 0x000fe2000bf06270 */
        /* <DEDUP_REMOVED lines=8> */
[----:B------:R-:W-:Y:S01]  /*17e0*/  IMAD.MOV.U32 R82, RZ, RZ, R119 ;  /* 0x000000ffff527224 */ /* 0x000fe200078e0077 */
        /* <DEDUP_REMOVED lines=12> */
[----:B------:R-:W-:Y:S01]  /*18b0*/  UMOV UR9, 0x40000040 ;  /* 0x4000004000097882 */ /* 0x000fe20000000000 */
[----:B------:R-:W-:Y:S01]  /*18c0*/  UMOV UR11, 0x40000040 ;  /* 0x40000040000b7882 */ /* 0x000fe20000000000 */
[----:B------:R-:W-:Y:S01]  /*18d0*/  UIADD3 UR24, UR39, 0x4, URZ ;  /* 0x0000000427187890 */ /* 0x000fe2000fffe03f */
        /* <DEDUP_REMOVED lines=390> */
[----:B------:R-:W-:Y:S01]  /*3140*/  UMOV UR48, UR44 ;  /* 0x0000002c00307c82 */ /* 0x000fe20008000000 */
[----:B------:R-:W-:Y:S01]  /*3150*/  UMOV UR49, UR45 ;  /* 0x0000002d00317c82 */ /* 0x000fe20008000000 */
[----:B------:R-:W-:-:S02]  /*3160*/  UIADD3 UR11, UR37, 0xa02, URZ ;  /* 0x00000a02250b7890 */ /* 0x000fc4000fffe03f */
[----:B------:R-:W-:Y:S01]  /*3170*/  UIADD3 UR10, UR39, 0x804, URZ ;  /* 0x00000804270a7890 */ /* 0x000fe2000fffe03f */
[----:B------:R-:W-:Y:S02]  /*3180*/  WARPGROUP.DEPBAR.LE gsb0, 0x0 ;  /* 0x00008000000079c5 */ /* 0x000fe40000010000 */
[----:B------:R-:W-:-:S06]  /*3190*/  WARPGROUP.ARRIVE ;  /* 0x00000000000079c5 */ /* 0x000fcc0000000000 */
[----:B------:R-:W-:Y:S01]  /*31a0*/  HGMMA.64x16x16.F32 R24, gdesc[UR4], R24, gsb0 ;  /* 0x00200000041879f0 */ /* 0x000fe20008000818 */
[----:B------:R-:W-:Y:S01]  /*31b0*/  UIADD3 UR6, UR37, 0x782, URZ ;  /* 0x0000078225067890 */ /* 0x000fe2000fffe03f */
[----:B------:R-:W-:Y:S01]  /*31c0*/  UMOV UR4, UR44 ;  /* 0x0000002c00047c82 */ /* 0x000fe20008000000 */
[----:B------:R-:W-:Y:S01]  /*31d0*/  UMOV UR5, UR45 ;  /* 0x0000002d00057c82 */ /* 0x000fe20008000000 */
[----:B------:R-:W-:-:S04]  /*31e0*/  UMOV UR7, 0x40000040 ;  /* 0x4000004000077882 */ /* 0x000fc80000000000 */
[----:B------:R-:W-:Y:S01]  /*31f0*/  UMOV UR58, UR6 ;  /* 0x00000006003a7c82 */ /* 0x000fe20008000000 */
        /* <DEDUP_REMOVED lines=43> */
[----:B------:R-:W-:Y:S02]  /*34b0*/  UIADD3 UR6, UR37, 0x784, URZ ;  /* 0x0000078425067890 */ /* 0x000fe4000fffe03f */
[----:B------:R-:W-:Y:S01]  /*34c0*/  UIADD3 UR7, UR37, 0x804, URZ ;  /* 0x0000080425077890 */ /* 0x000fe2000fffe03f */
[----:B------:R-:W-:Y:S01]  /*34d0*/  UMOV UR4, UR48 ;  /* 0x0000003000047c82 */ /* 0x000fe20008000000 */
[----:B------:R-:W-:-:S03]  /*34e0*/  UMOV UR5, UR49 ;  /* 0x0000003100057c82 */ /* 0x000fc60008000000 */
[----:B------:R-:W-:Y:S01]  /*34f0*/  UMOV UR14, UR6 ;  /* 0x00000006000e7c82 */ /* 0x000fe20008000000 */
[----:B------:R-:W-:Y:S01]  /*3500*/  UIADD3 UR6, UR37, 0x984, URZ ;  /* 0x0000098425067890 */ /* 0x000fe2000fffe03f */
        /* <DEDUP_REMOVED lines=20> */
[----:B------:R-:W-:Y:S01]  /*3650*/  UIADD3 UR54, UR37, 0x706, URZ ;  /* 0x0000070625367890 */ /* 0x000fe2000fffe03f */
[----:B------:R-:W-:Y:S01]  /*3660*/  UMOV UR52, UR10 ;  /* 0x0000000a00347c82 */ /* 0x000fe20008000000 */
[----:B------:R-:W-:Y:S01]  /*3670*/  UMOV UR53, 0x40000040 ;  /* 0x4000004000357882 */ /* 0x000fe20000000000 */
[----:B------:R-:W-:Y:S01]  /*3680*/  UMOV UR55, 0x40000040 ;  /* 0x4000004000377882 */ /* 0x000fe20000000000 */
[----:B------:R-:W-:Y:S01]  /*3690*/  ULDC UR10, c[0x0][0x9d8] ;  /* 0x00027600000a7ab9 */ /* 0x000fe20000000800 */
        /* <DEDUP_REMOVED lines=29> */
[----:B------:R-:W-:Y:S01]  /*3870*/  MUFU.TANH R72, R72 ;  /* 0x0000004800487308 */ /* 0x000fe20000002400 */
[----:B------:R-:W-:Y:S01]  /*3880*/  UMOV UR4, UR52 ;  /* 0x0000003400047c82 */ /* 0x000fe20008000000 */
[----:B------:R-:W-:Y:S01]  /*3890*/  UMOV UR5, UR53 ;  /* 0x0000003500057c82 */ /* 0x000fe20008000000 */
[----:B------:R-:W-:Y:S01]  /*38a0*/  UMOV UR7, 0x40000040 ;  /* 0x4000004000077882 */ /* 0x000fe20000000000 */
[----:B------:R-:W-:Y:S01]  /*38b0*/  FMUL.FTZ R75, R75, UR10 ;  /* 0x0000000a4b4b7c20 */ /* 0x000fe20008410000 */
[----:B------:R-:W-:Y:S01]  /*38c0*/  FMUL.FTZ R78, R78, UR10 ;  /* 0x0000000a4e4e7c20 */ /* 0x000fe20008410000 */
[----:B------:R-:W-:-:S02]  /*38d0*/  FMUL.FTZ R79, R79, UR10 ;  /* 0x0000000a4f4f7c20 */ /* 0x000fc40008410000 */
[----:B------:R-:W1:Y:S08]  /*38e0*/  MUFU.TANH R73, R73 ;  /* 0x0000004900497308 */ /* 0x000e700000002400 */
[----:B------:R-:W2:Y:S08]  /*38f0*/  MUFU.TANH R76, R76 ;  /* 0x0000004c004c7308 */ /* 0x000eb00000002400 */
[----:B------:R-:W3:Y:S08]  /*3900*/  MUFU.TANH R77, R77 ;  /* 0x0000004d004d7308 */ /* 0x000ef00000002400 */
[----:B------:R4:W5:Y:S08]  /*3910*/  MUFU.TANH R3, R74 ;  /* 0x0000004a00037308 */ /* 0x0009700000002400 */
[----:B------:R-:W5:Y:S01]  /*3920*/  MUFU.TANH R4, R75 ;  /* 0x0000004b00047308 */ /* 0x000f620000002400 */
[----:B----4-:R-:W-:-:S07]  /*3930*/  MOV R74, R119 ;  /* 0x00000077004a7202 */ /* 0x010fce0000000f00 */
[----:B------:R-:W-:Y:S01]  /*3940*/  MUFU.TANH R7, R78 ;  /* 0x0000004e00077308 */ /* 0x000fe20000002400 */
[----:B------:R-:W-:Y:S02]  /*3950*/  WARPGROUP.DEPBAR.LE gsb0, 0x0 ;  /* 0x00008000000079c5 */ /* 0x000fe40000010000 */
[----:B------:R-:W-:Y:S01]  /*3960*/  WARPGROUP.ARRIVE ;  /* 0x00000000000079c5 */ /* 0x000fe20000000000 */
[----:B------:R-:W-:Y:S01]  /*3970*/  FMUL.FTZ R66, R66, UR10 ;  /* 0x0000000a42427c20 */ /* 0x000fe20008410000 */
[----:B------:R-:W-:Y:S01]  /*3980*/  FMUL.FTZ R64, R64, UR10 ;  /* 0x0000000a40407c20 */ /* 0x000fe20008410000 */
[----:B------:R-:W-:Y:S01]  /*3990*/  FMUL.FTZ R65, R65, UR10 ;  /* 0x0000000a41417c20 */ /* 0x000fe20008410000 */
[----:B------:R-:W-:Y:S01]  /*39a0*/  FMUL.FTZ R67, R67, UR10 ;  /* 0x0000000a43437c20 */ /* 0x000fe20008410000 */
[----:B------:R4:W-:Y:S01]  /*39b0*/  MUFU.TANH R13, R66 ;  /* 0x00000042000d7308 */ /* 0x0009e20000002400 */
[----:B------:R-:W-:Y:S01]  /*39c0*/  HGMMA.64x16x16.F32 R56, gdesc[UR4], R56, gsb0 ;  /* 0x00200000043879f0 */ /* 0x000fe20008000838 */
[----:B------:R-:W-:Y:S01]  /*39d0*/  UIADD3 UR6, UR37, 0x886, URZ ;  /* 0x0000088625067890 */ /* 0x000fe2000fffe03f */
[----:B------:R-:W-:Y:S01]  /*39e0*/  FMUL.FTZ R68, R68, UR10 ;  /* 0x0000000a44447c20 */ /* 0x000fe20008410000 */
[----:B------:R-:W-:Y:S01]  /*39f0*/  UMOV UR4, UR52 ;  /* 0x0000003400047c82 */ /* 0x000fe20008000000 */
[----:B------:R-:W-:Y:S01]  /*3a00*/  UMOV UR5, UR53 ;  /* 0x0000003500057c82 */ /* 0x000fe20008000000 */
[----:B------:R-:W-:Y:S01]  /*3a10*/  UMOV UR7, 0x40000040 ;  /* 0x4000004000077882 */ /* 0x000fe20000000000 */
[----:B------:R-:W-:Y:S01]  /*3a20*/  FMUL.FTZ R69, R69, UR10 ;  /* 0x0000000a45457c20 */ /* 0x000fe20008410000 */
[----:B------:R-:W-:Y:S01]  /*3a30*/  MUFU.TANH R64, R64 ;  /* 0x0000004000407308 */ /* 0x000fe20000002400 */
[----:B----4-:R-:W-:-:S02]  /*3a40*/  IMAD R66, R9, -0x70, R8 ;  /* 0xffffff9009427824 */ /* 0x010fc400078e0208 */
[----:B------:R-:W-:Y:S01]  /*3a50*/  FMUL.FTZ R71, R71, UR10 ;  /* 0x0000000a47477c20 */ /* 0x000fe20008410000 */
[----:B------:R-:W-:Y:S01]  /*3a60*/  FMUL.FTZ R70, R70, UR10 ;  /* 0x0000000a46467c20 */ /* 0x000fe20008410000 */
[----:B------:R-:W-:Y:S01]  /*3a70*/  IMAD.MOV.U32 R78, RZ, RZ, R119 ;  /* 0x000000ffff4e7224 */ /* 0x000fe200078e0077 */
[C---:B------:R-:W-:Y:S02]  /*3a80*/  ISETP.GT.AND P4, PT, R66.reuse, RZ, PT ;  /* 0x000000ff4200720c */ /* 0x040fe40003f84270 */
[C---:B------:R-:W-:Y:S01]  /*3a90*/  ISETP.GT.AND P2, PT, R66.reuse, 0x1, PT ;  /* 0x000000014200780c */ /* 0x040fe20003f44270 */
[----:B------:R-:W4:Y:S01]  /*3aa0*/  MUFU.TANH R65, R65 ;  /* 0x0000004100417308 */ /* 0x000f220000002400 */
[C---:B------:R-:W-:Y:S02]  /*3ab0*/  ISETP.GT.AND P3, PT, R66.reuse, 0x8, PT ;  /* 0x000000084200780c */ /* 0x040fe40003f64270 */
[----:B-1----:R-:W-:Y:S02]  /*3ac0*/  FSEL R73, R73, -INF , P2 ;  /* 0xff80000049497808 */ /* 0x002fe40001000000 */
[----:B------:R-:W-:-:S02]  /*3ad0*/  ISETP.GT.AND P6, PT, R66, 0x9, PT ;  /* 0x000000094200780c */ /* 0x000fc40003fc4270 */
[----:B--2---:R-:W-:Y:S01]  /*3ae0*/  FSEL R75, R76, -INF , P3 ;  /* 0xff8000004c4b7808 */ /* 0x004fe20001800000 */
[----:B------:R1:W-:Y:S01]  /*3af0*/  MUFU.TANH R15, R67 ;  /* 0x00000043000f7308 */ /* 0x0003e20000002400 */
[----:B------:R-:W-:Y:S01]  /*3b00*/  ISETP.GT.AND P5, PT, R66, 0x10, PT ;  /* 0x000000104200780c */ /* 0x000fe20003fa4270 */
[--C-:B------:R-:W-:Y:S01]  /*3b10*/  IMAD.MOV.U32 R76, RZ, RZ, R119.reuse ;  /* 0x000000ffff4c7224 */ /* 0x100fe200078e0077 */
[----:B---3--:R-:W-:Y:S02]  /*3b20*/  FSEL R77, R77, -INF , P6 ;  /* 0xff8000004d4d7808 */ /* 0x008fe40003000000 */
[----:B-----5:R-:W-:Y:S02]  /*3b30*/  FSEL R3, R3, -INF , P4 ;  /* 0xff80000003037808 */ /* 0x020fe40002000000 */
[----:B------:R-:W-:Y:S01]  /*3b40*/  FSEL R4, R4, -INF , P2 ;  /* 0xff80000004047808 */ /* 0x000fe20001000000 */
[----:B------:R-:W2:Y:S01]  /*3b50*/  MUFU.TANH R68, R68 ;  /* 0x0000004400447308 */ /* 0x000ea20000002400 */
[----:B-1----:R-:W-:Y:S01]  /*3b60*/  FSEL R67, R72, -INF , P4 ;  /* 0xff80000048437808 */ /* 0x002fe20002000000 */
[----:B------:R-:W-:Y:S01]  /*3b70*/  IMAD.MOV.U32 R72, RZ, RZ, R119 ;  /* 0x000000ffff487224 */ /* 0x000fe200078e0077 */
[----:B------:R-:W-:-:S02]  /*3b80*/  ISETP.GT.AND P4, PT, R66, 0x11, PT ;  /* 0x000000114200780c */ /* 0x000fc40003f84270 */
[----:B------:R-:W-:Y:S02]  /*3b90*/  FMNMX.FTZ R12, R67, R73, !PT ;  /* 0x00000049430c7209 */ /* 0x000fe40007810000 */
[----:B------:R-:W-:Y:S01]  /*3ba0*/  ISETP.GT.AND P2, PT, R66, 0x18, PT ;  /* 0x000000184200780c */ /* 0x000fe20003f44270 */
[----:B------:R1:W3:Y:S01]  /*3bb0*/  MUFU.TANH R11, R79 ;  /* 0x0000004f000b7308 */ /* 0x0002e20000002400 */
[----:B------:R-:W-:Y:S02]  /*3bc0*/  FMNMX.FTZ R14, R75, R12, !PT ;  /* 0x0000000c4b0e7209 */ /* 0x000fe40007810000 */
[----:B----4-:R-:W-:Y:S02]  /*3bd0*/  FSEL R65, R65, -INF , P4 ;  /* 0xff80000041417808 */ /* 0x010fe40002000000 */
[----:B------:R-:W-:Y:S02]  /*3be0*/  FMNMX.FTZ R14, R77, R14, !PT ;  /* 0x0000000e4d0e7209 */ /* 0x000fe40007810000 */
[----:B------:R-:W-:Y:S01]  /*3bf0*/  FSEL R7, R7, -INF , P3 ;  /* 0xff80000007077808 */ /* 0x000fe20001800000 */
[----:B------:R-:W4:Y:S01]  /*3c00*/  MUFU.TANH R69, R69 ;  /* 0x0000004500457308 */ /* 0x000f220000002400 */
[----:B-1----:R-:W-:Y:S01]  /*3c10*/  FSEL R79, R64, -INF , P5 ;  /* 0xff800000404f7808 */ /* 0x002fe20002800000 */
[----:B------:R-:W-:Y:S01]  /*3c20*/  IMAD.MOV.U32 R64, RZ, RZ, R119 ;  /* 0x000000ffff407224 */ /* 0x000fe200078e0077 */
[----:B------:R-:W-:Y:S01]  /*3c30*/  ISETP.GT.AND P3, PT, R66, 0x19, PT ;  /* 0x000000194200780c */ /* 0x000fe20003f64270 */
[----:B------:R-:W-:-:S02]  /*3c40*/  WARPGROUP.DEPBAR.LE gsb0, 0x0 ;  /* 0x00008000000079c5 */ /* 0x000fc40000010000 */
[----:B------:R-:W-:Y:S01]  /*3c50*/  WARPGROUP.ARRIVE ;  /* 0x00000000000079c5 */ /* 0x000fe20000000000 */
[----:B------:R-:W-:Y:S01]  /*3c60*/  FMUL.FTZ R56, R56, UR10 ;  /* 0x0000000a38387c20 */ /* 0x000fe20008410000 */
[----:B------:R-:W-:Y:S01]  /*3c70*/  FMUL.FTZ R57, R57, UR10 ;  /* 0x0000000a39397c20 */ /* 0x000fe20008410000 */
[----:B------:R-:W-:Y:S01]  /*3c80*/  MUFU.TANH R71, R71 ;  /* 0x0000004700477308 */ /* 0x000fe20000002400 */
[----:B------:R-:W-:Y:S01]  /*3c90*/  FMUL.FTZ R60, R60, UR10 ;  /* 0x0000000a3c3c7c20 */ /* 0x000fe20008410000 */
[----:B------:R-:W-:Y:S01]  /*3ca0*/  FMUL.FTZ R63, R63, UR10 ;  /* 0x0000000a3f3f7c20 */ /* 0x000fe20008410000 */
[----:B------:R-:W-:Y:S01]  /*3cb0*/  HGMMA.64x16x16.F32 R48, gdesc[UR4], R48, gsb0 ;  /* 0x00200000043079f0 */ /* 0x000fe20008000830 */
[----:B------:R-:W-:Y:S01]  /*3cc0*/  UIADD3 UR6, UR37, 0x906, URZ ;  /* 0x0000090625067890 */ /* 0x000fe2000fffe03f */
[----:B------:R-:W-:Y:S01]  /*3cd0*/  FMNMX.FTZ R14, R79, R14, !PT ;  /* 0x0000000e4f0e7209 */ /* 0x000fe20007810000 */
[----:B------:R-:W-:Y:S01]  /*3ce0*/  UMOV UR4, UR52 ;  /* 0x0000003400047c82 */ /* 0x000fe20008000000 */
[----:B------:R-:W-:Y:S01]  /*3cf0*/  UMOV UR5, UR53 ;  /* 0x0000003500057c82 */ /* 0x000fe20008000000 */
[----:B------:R-:W-:Y:S01]  /*3d00*/  UMOV UR7, 0x40000040 ;  /* 0x4000004000077882 */ /* 0x000fe20000000000 */
[----:B------:R-:W-:Y:S01]  /*3d10*/  MUFU.TANH R56, R56 ;  /* 0x0000003800387308 */ /* 0x000fe20000002400 */
[----:B------:R-:W-:Y:S01]  /*3d20*/  FMUL.FTZ R61, R61, UR10 ;  /* 0x0000000a3d3d7c20 */ /* 0x000fe20008410000 */
[----:B------:R-:W-:Y:S01]  /*3d30*/  FMUL.FTZ R58, R58, UR10 ;  /* 0x0000000a3a3a7c20 */ /* 0x000fe20008410000 */
[----:B--2---:R-:W-:Y:S01]  /*3d40*/  FSEL R81, R68, -INF , P2 ;  /* 0xff80000044517808 */ /* 0x004fe20001000000 */
[----:B------:R-:W-:Y:S01]  /*3d50*/  FMUL.FTZ R59, R59, UR10 ;  /* 0x0000000a3b3b7c20 */ /* 0x000fe20008410000 */
[----:B------:R-:W-:Y:S01]  /*3d60*/  FMNMX.FTZ R14, R65, R14, !PT ;  /* 0x0000000e410e7209 */ /* 0x000fe20007810000 */
[----:B------:R-:W-:Y:S01]  /*3d70*/  FMUL.FTZ R62, R62, UR10 ;  /* 0x0000000a3e3e7c20 */ /* 0x000fe20008410000 */
[----:B---3--:R-:W-:Y:S01]  /*3d80*/  FSEL R11, R11, -INF , P6 ;  /* 0xff8000000b0b7808 */ /* 0x008fe20003000000 */
[----:B------:R-:W1:Y:S01]  /*3d90*/  MUFU.TANH R57, R57 ;  /* 0x0000003900397308 */ /* 0x000e620000002400 */
[----:B------:R-:W-:-:S02]  /*3da0*/  ISETP.GT.AND P6, PT, R66, 0x20, PT ;  /* 0x000000204200780c */ /* 0x000fc40003fc4270 */
[----:B----4-:R-:W-:Y:S02]  /*3db0*/  FSEL R69, R69, -INF , P3 ;  /* 0xff80000045457808 */ /* 0x010fe40001800000 */
[----:B------:R-:W-:Y:S02]  /*3dc0*/  FMNMX.FTZ R20, R81, R14, !PT ;  /* 0x0000000e51147209 */ /* 0x000fe40007810000 */
[----:B------:R-:W-:Y:S01]  /*3dd0*/  FSEL R13, R13, -INF , P5 ;  /* 0xff8000000d0d7808 */ /* 0x000fe20002800000 */
[----:B------:R2:W3:Y:S01]  /*3de0*/  MUFU.TANH R21, R70 ;  /* 0x0000004600157308 */ /* 0x0004e20000002400 */
[----:B------:R-:W-:Y:S02]  /*3df0*/  ISETP.GT.AND P5, PT, R66, 0x21, PT ;  /* 0x000000214200780c */ /* 0x000fe40003fa4270 */
[----:B------:R-:W-:Y:S02]  /*3e00*/  FMNMX.FTZ R20, R69, R20, !PT ;  /* 0x0000001445147209 */ /* 0x000fe40007810000 */
[----:B------:R-:W-:-:S02]  /*3e10*/  FSEL R15, R15, -INF , P4 ;  /* 0xff8000000f0f7808 */ /* 0x000fc40002000000 */
[----:B------:R-:W-:Y:S01]  /*3e20*/  ISETP.GT.AND P4, PT, R66, 0x28, PT ;  /* 0x000000284200780c */ /* 0x000fe20003f84270 */
[----:B------:R-:W4:Y:S01]  /*3e30*/  MUFU.TANH R60, R60 ;  /* 0x0000003c003c7308 */ /* 0x000f220000002400 */
[----:B-1----:R-:W-:Y:S01]  /*3e40*/  FSEL R83, R57, -INF , P5 ;  /* 0xff80000039537808 */ /* 0x002fe20002800000 */
[----:B--2---:R-:W-:Y:S01]  /*3e50*/  IMAD.MOV.U32 R70, RZ, RZ, R119 ;  /* 0x000000ffff467224 */ /* 0x004fe200078e0077 */
[----:B------:R-:W-:-:S05]  /*3e60*/  MOV R68, R119 ;  /* 0x0000007700447202 */ /* 0x000fca0000000f00 */
[----:B------:R-:W-:Y:S01]  /*3e70*/  MUFU.TANH R63, R63 ;  /* 0x0000003f003f7308 */ /* 0x000fe20000002400 */
[----:B---3--:R-:W-:Y:S02]  /*3e80*/  FSEL R21, R21, -INF , P2 ;  /* 0xff80000015157808 */ /* 0x008fe40001000000 */
[----:B------:R-:W-:-:S05]  /*3e90*/  ISETP.GT.AND P2, PT, R66, 0x29, PT ;  /* 0x000000294200780c */ /* 0x000fca0003f44270 */
[----:B------:R-:W-:Y:S01]  /*3ea0*/  MUFU.TANH R61, R61 ;  /* 0x0000003d003d7308 */ /* 0x000fe20000002400 */
[----:B----4-:R-:W-:Y:S01]  /*3eb0*/  FSEL R85, R60, -INF , P4 ;  /* 0xff8000003c557808 */ /* 0x010fe20002000000 */
[----:B------:R-:W-:Y:S01]  /*3ec0*/  IMAD.MOV.U32 R60, RZ, RZ, R119 ;  /* 0x000000ffff3c7224 */ /* 0x000fe200078e0077 */
[----:B------:R-:W-:Y:S02]  /*3ed0*/  WARPGROUP.DEPBAR.LE gsb0, 0x0 ;  /* 0x00008000000079c5 */ /* 0x000fe40000010000 */
        /* <DEDUP_REMOVED lines=8> */
[----:B------:R-:W-:Y:S01]  /*3f60*/  FMUL.FTZ R50, R50, UR10 ;  /* 0x0000000a32327c20 */ /* 0x000fe20008410000 */
[----:B------:R-:W-:Y:S01]  /*3f70*/  UMOV UR4, UR52 ;  /* 0x0000003400047c82 */ /* 0x000fe20008000000 */
[----:B------:R-:W-:Y:S01]  /*3f80*/  UMOV UR5, UR53 ;  /* 0x0000003500057c82 */ /* 0x000fe20008000000 */
[----:B------:R-:W-:Y:S01]  /*3f90*/  UMOV UR7, 0x40000040 ;  /* 0x4000004000077882 */ /* 0x000fe20000000000 */
[----:B------:R-:W1:Y:S01]  /*3fa0*/  MUFU.TANH R48, R48 ;  /* 0x0000003000307308 */ /* 0x000e620000002400 */
[----:B------:R-:W-:Y:S01]  /*3fb0*/  FMUL.FTZ R51, R51, UR10 ;  /* 0x0000000a33337c20 */ /* 0x000fe20008410000 */
[----:B------:R-:W-:Y:S01]  /*3fc0*/  FMUL.FTZ R54, R54, UR10 ;  /* 0x0000000a36367c20 */ /* 0x000fe20008410000 */
[----:B------:R-:W-:-:S05]  /*3fd0*/  FMUL.FTZ R55, R55, UR10 ;  /* 0x0000000a37377c20 */ /* 0x000fca0008410000 */
[----:B------:R-:W-:Y:S08]  /*3fe0*/  MUFU.TANH R59, R59 ;  /* 0x0000003b003b7308 */ /* 0x000ff00000002400 */
[----:B------:R-:W2:Y:S08]  /*3ff0*/  MUFU.TANH R49, R49 ;  /* 0x0000003100317308 */ /* 0x000eb00000002400 */
[----:B------:R-:W3:Y:S08]  /*4000*/  MUFU.TANH R62, R62 ;  /* 0x0000003e003e7308 */ /* 0x000ef00000002400 */
[----:B------:R-:W4:Y:S08]  /*4010*/  MUFU.TANH R52, R52 ;  /* 0x0000003400347308 */ /* 0x000f300000002400 */
[----:B------:R-:W5:Y:S01]  /*4020*/  MUFU.TANH R53, R53 ;  /* 0x0000003500357308 */ /* 0x000f620000002400 */
[----:B------:R-:W-:-:S02]  /*4030*/  WARPGROUP.DEPBAR.LE gsb0, 0x0 ;  /* 0x00008000000079c5 */ /* 0x000fc40000010000 */
[----:B------:R-:W-:Y:S01]  /*4040*/  WARPGROUP.ARRIVE ;  /* 0x00000000000079c5 */ /* 0x000fe20000000000 */
[----:B------:R-:W-:Y:S01]  /*4050*/  FMUL.FTZ R41, R41, UR10 ;  /* 0x0000000a29297c20 */ /* 0x000fe20008410000 */
[----:B------:R-:W-:Y:S01]  /*4060*/  FMUL.FTZ R40, R40, UR10 ;  /* 0x0000000a28287c20 */ /* 0x000fe20008410000 */
[----:B------:R-:W-:Y:S02]  /*4070*/  FMUL.FTZ R43, R43, UR10 ;  /* 0x0000000a2b2b7c20 */ /* 0x000fe40008410000 */
[----:B------:R-:W-:Y:S01]  /*4080*/  MUFU.TANH R50, R50 ;  /* 0x0000003200327308 */ /* 0x000fe20000002400 */
[----:B------:R-:W-:Y:S01]  /*4090*/  FMUL.FTZ R44, R44, UR10 ;  /* 0x0000000a2c2c7c20 */ /* 0x000fe20008410000 */
[----:B------:R-:W-:Y:S01]  /*40a0*/  HGMMA.64x16x16.F32 R32, gdesc[UR4], R32, gsb0 ;  /* 0x00200000042079f0 */ /* 0x000fe20008000820 */
[----:B------:R-:W-:Y:S01]  /*40b0*/  UIADD3 UR6, UR37, 0xa06, URZ ;  /* 0x00000a0625067890 */ /* 0x000fe2000fffe03f */
[----:B------:R-:W-:Y:S01]  /*40c0*/  FMUL.FTZ R45, R45, UR10 ;  /* 0x0000000a2d2d7c20 */ /* 0x000fe20008410000 */
[----:B------:R-:W-:Y:S01]  /*40d0*/  UMOV UR4, UR52 ;  /* 0x0000003400047c82 */ /* 0x000fe20008000000 */
[----:B------:R-:W-:Y:S01]  /*40e0*/  UMOV UR5, UR53 ;  /* 0x0000003500057c82 */ /* 0x000fe20008000000 */
[----:B------:R-:W-:Y:S01]  /*40f0*/  UMOV UR7, 0x40000040 ;  /* 0x4000004000077882 */ /* 0x000fe20000000000 */
[----:B------:R1:W-:Y:S01]  /*4100*/  MUFU.TANH R6, R41 ;  /* 0x0000002900067308 */ /* 0x0003e20000002400 */
[----:B------:R-:W-:Y:S01]  /*4110*/  FMUL.FTZ R47, R47, UR10 ;  /* 0x0000000a2f2f7c20 */ /* 0x000fe20008410000 */
[----:B------:R-:W-:Y:S01]  /*4120*/  FMUL.FTZ R42, R42, UR10 ;  /* 0x0000000a2a2a7c20 */ /* 0x000fe20008410000 */
[----:B------:R-:W-:-:S05]  /*4130*/  FMUL.FTZ R46, R46, UR10 ;  /* 0x0000000a2e2e7c20 */ /* 0x000fca0008410000 */
[----:B------:R2:W-:Y:S01]  /*4140*/  MUFU.TANH R8, R43 ;  /* 0x0000002b00087308 */ /* 0x0005e20000002400 */
[----:B-1----:R-:W-:Y:S02]  /*4150*/  FSEL R41, R71, -INF , P3 ;  /* 0xff80000047297808 */ /* 0x002fe40001800000 */
[----:B------:R-:W-:Y:S02]  /*4160*/  FSEL R71, R56, -INF , P6 ;  /* 0xff80000038477808 */ /* 0x000fe40003000000 */
[----:B------:R-:W-:Y:S02]  /*4170*/  ISETP.GT.AND P3, PT, R66, 0x30, PT ;  /* 0x000000304200780c */ /* 0x000fe40003f64270 */
[----:B------:R-:W-:Y:S01]  /*4180*/  FMNMX.FTZ R20, R71, R20, !PT ;  /* 0x0000001447147209 */ /* 0x000fe20007810000 */
[----:B------:R-:W1:Y:S01]  /*4190*/  MUFU.TANH R40, R40 ;  /* 0x0000002800287308 */ /* 0x000e620000002400 */
[----:B------:R-:W-:Y:S02]  /*41a0*/  FSEL R87, R48, -INF , P3 ;  /* 0xff80000030577808 */ /* 0x000fe40001800000 */
[----:B------:R-:W-:-:S02]  /*41b0*/  FMNMX.FTZ R48, R83, R20, !PT ;  /* 0x0000001453307209 */ /* 0x000fc40007810000 */
[----:B--2---:R-:W-:Y:S01]  /*41c0*/  FSEL R43, R58, -INF , P6 ;  /* 0xff8000003a2b7808 */ /* 0x004fe20003000000 */
[----:B------:R-:W-:Y:S01]  /*41d0*/  IMAD.MOV.U32 R58, RZ, RZ, R119 ;  /* 0x000000ffff3a7224 */ /* 0x000fe200078e0077 */
[----:B------:R-:W-:Y:S01]  /*41e0*/  FMNMX.FTZ R48, R85, R48, !PT ;  /* 0x0000003055307209 */ /* 0x000fe20007810000 */
[----:B------:R-:W2:Y:S01]  /*41f0*/  MUFU.TANH R51, R51 ;  /* 0x0000003300337308 */ /* 0x000ea20000002400 */
[----:B------:R-:W-:Y:S02]  /*4200*/  ISETP.GT.AND P6, PT, R66, 0x31, PT ;  /* 0x000000314200780c */ /* 0x000fe40003fc4270 */
[----:B------:R-:W-:Y:S02]  /*4210*/  MOV R56, R119 ;  /* 0x0000007700387202 */ /* 0x000fe40000000f00 */
[----:B------:R-:W-:-:S03]  /*4220*/  FSEL R89, R49, -INF , P6 ;  /* 0xff80000031597808 */ /* 0x000fc60003000000 */
[----:B------:R-:W2:Y:S08]  /*4230*/  MUFU.TANH R54, R54 ;  /* 0x0000003600367308 */ /* 0x000eb00000002400 */
[----:B------:R3:W-:Y:S01]  /*4240*/  MUFU.TANH R9, R45 ;  /* 0x0000002d00097308 */ /* 0x0007e20000002400 */
[----:B------:R-:W-:Y:S02]  /*4250*/  WARPGROUP.DEPBAR.LE gsb0, 0x0 ;  /* 0x00008000000079c5 */ /* 0x000fe40000010000 */
[----:B------:R-:W-:Y:S01]  /*4260*/  WARPGROUP.ARRIVE ;  /* 0x00000000000079c5 */ /* 0x000fe20000000000 */
[----:B------:R-:W-:Y:S01]  /*4270*/  FMUL.FTZ R14, R35, UR10 ;  /* 0x0000000a230e7c20 */ /* 0x000fe20008410000 */
[----:B------:R-:W-:Y:S01]  /*4280*/  FSEL R35, R63, -INF , P2 ;  /* 0xff8000003f237808 */ /* 0x000fe20001000000 */
[----:B------:R-:W-:Y:S01]  /*4290*/  FMUL.FTZ R12, R33, UR10 ;  /* 0x0000000a210c7c20 */ /* 0x000fe20008410000 */
[----:B------:R-:W-:Y:S01]  /*42a0*/  FSEL R63, R61, -INF , P2 ;  /* 0xff8000003d3f7808 */ /* 0x000fe20001000000 */
[----:B------:R-:W2:Y:S01]  /*42b0*/  MUFU.TANH R44, R44 ;  /* 0x0000002c002c7308 */ /* 0x000ea20000002400 */
[----:B------:R-:W-:Y:S01]  /*42c0*/  HGMMA.64x16x16.F32 R24, gdesc[UR4], R24, gsb0 ;  /* 0x00200000041879f0 */ /* 0x000fe20008000818 */
[----:B------:R-:W-:Y:S01]  /*42d0*/  FSEL R33, R59, -INF , P5 ;  /* 0xff8000003b217808 */ /* 0x000fe20002800000 */
[----:B------:R-:W-:Y:S01]  /*42e0*/  FMUL.FTZ R32, R32, UR10 ;  /* 0x0000000a20207c20 */ /* 0x000fe20008410000 */
[----:B------:R-:W-:Y:S01]  /*42f0*/  FMNMX.FTZ R48, R63, R48, !PT ;  /* 0x000000303f307209 */ /* 0x000fe20007810000 */
[----:B------:R-:W-:Y:S01]  /*4300*/  FMUL.FTZ R36, R36, UR10 ;  /* 0x0000000a24247c20 */ /* 0x000fe20008410000 */
[----:B------:R-:W-:Y:S01]  /*4310*/  ISETP.GT.AND P5, PT, R66, 0x38, PT ;  /* 0x000000384200780c */ /* 0x000fe20003fa4270 */
[----:B------:R-:W-:Y:S01]  /*4320*/  FMUL.FTZ R20, R37, UR10 ;  /* 0x0000000a25147c20 */ /* 0x000fe20008410000 */
[----:B------:R-:W-:Y:S01]  /*4330*/  FMNMX.FTZ R48, R87, R48, !PT ;  /* 0x0000003057307209 */ /* 0x000fe20007810000 */
[----:B------:R-:W2:Y:S01]  /*4340*/  MUFU.TANH R55, R55 ;  /* 0x0000003700377308 */ /* 0x000ea20000002400 */
[----:B---3--:R-:W-:Y:S01]  /*4350*/  FSEL R45, R62, -INF , P4 ;  /* 0xff8000003e2d7808 */ /* 0x008fe20002000000 */
[----:B------:R-:W-:Y:S01]  /*4360*/  FMUL.FTZ R34, R34, UR10 ;  /* 0x0000000a22227c20 */ /* 0x000fe20008410000 */
[----:B------:R-:W-:Y:S01]  /*4370*/  ISETP.GT.AND P4, PT, R66, 0x39, PT ;  /* 0x000000394200780c */ /* 0x000fe20003f84270 */
[----:B------:R-:W-:Y:S01]  /*4380*/  FMUL.FTZ R38, R38, UR10 ;  /* 0x0000000a26267c20 */ /* 0x000fe20008410000 */
[----:B----4-:R-:W-:Y:S01]  /*4390*/  FSEL R91, R52, -INF , P5 ;  /* 0xff800000345b7808 */ /* 0x010fe20002800000 */
[----:B------:R-:W-:Y:S01]  /*43a0*/  ULDC UR4, c[0x0][0x988] ;  /* 0x0002620000047ab9 */ /* 0x000fe20000000800 */
[----:B------:R-:W-:Y:S01]  /*43b0*/  FMNMX.FTZ R48, R89, R48, !PT ;  /* 0x0000003059307209 */ /* 0x000fe20007810000 */
[----:B------:R3:W-:Y:S01]  /*43c0*/  MUFU.TANH R10, R47 ;  /* 0x0000002f000a7308 */ /* 0x0007e20000002400 */
[----:B------:R-:W-:Y:S01]  /*43d0*/  ISETP.GT.AND P2, PT, R66, 0x40, PT ;  /* 0x000000404200780c */ /* 0x000fe20003f44270 */
[----:B------:R-:W-:Y:S01]  /*43e0*/  FMUL.FTZ R39, R39, UR10 ;  /* 0x0000000a27277c20 */ /* 0x000fe20008410000 */
[----:B-----5:R-:W-:Y:S01]  /*43f0*/  FSEL R93, R53, -INF , P4 ;  /* 0xff800000355d7808 */ /* 0x020fe20002000000 */
[----:B------:R-:W-:Y:S01]  /*4400*/  IMAD.MOV.U32 R52, RZ, RZ, R119 ;  /* 0x000000ffff347224 */ /* 0x000fe200078e0077 */
[----:B------:R-:W-:-:S02]  /*4410*/  FMNMX.FTZ R48, R91, R48, !PT ;  /* 0x000000305b307209 */ /* 0x000fc40007810000 */
[----:B-1----:R-:W-:Y:S01]  /*4420*/  FSEL R95, R40, -INF , P2 ;  /* 0xff800000285f7808 */ /* 0x002fe20001000000 */
[----:B------:R-:W1:Y:S01]  /*4430*/  MUFU.TANH R32, R32 ;  /* 0x0000002000207308 */ /* 0x000e620000002400 */
[----:B---3--:R-:W-:Y:S02]  /*4440*/  FSEL R47, R50, -INF , P3 ;  /* 0xff800000322f7808 */ /* 0x008fe40001800000 */
[C---:B------:R-:W-:Y:S02]  /*4450*/  ISETP.GT.AND P3, PT, R66.reuse, 0x41, PT ;  /* 0x000000414200780c */ /* 0x040fe40003f64270 */
[----:B------:R-:W-:Y:S02]  /*4460*/  FMNMX.FTZ R48, R93, R48, !PT ;  /* 0x000000305d307209 */ /* 0x000fe40007810000 */
[----:B--2---:R-:W-:Y:S01]  /*4470*/  FSEL R37, R51, -INF , P6 ;  /* 0xff80000033257808 */ /* 0x004fe20003000000 */
[----:B------:R-:W2:Y:S01]  /*4480*/  MUFU.TANH R42, R42 ;  /* 0x0000002a002a7308 */ /* 0x000ea20000002400 */
[----:B------:R-:W-:-:S02]  /*4490*/  ISETP.GT.AND P6, PT, R66, 0x48, PT ;  /* 0x000000484200780c */ /* 0x000fc40003fc4270 */
[----:B------:R-:W-:Y:S02]  /*44a0*/  FSEL R97, R6, -INF , P3 ;  /* 0xff80000006617808 */ /* 0x000fe40001800000 */
[----:B------:R-:W-:Y:S02]  /*44b0*/  FMNMX.FTZ R48, R95, R48, !PT ;  /* 0x000000305f307209 */ /* 0x000fe40007810000 */
[----:B------:R-:W-:Y:S01]  /*44c0*/  FSEL R49, R54, -INF , P5 ;  /* 0xff80000036317808 */ /* 0x000fe20002800000 */
[----:B------:R-:W3:Y:S01]  /*44d0*/  MUFU.TANH R12, R12 ;  /* 0x0000000c000c7308 */ /* 0x000ee20000002400 */
[----:B------:R-:W-:Y:S01]  /*44e0*/  ISETP.GT.AND P5, PT, R66, 0x49, PT ;  /* 0x000000494200780c */ /* 0x000fe20003fa4270 */
[----:B------:R-:W-:Y:S01]  /*44f0*/  IMAD.MOV.U32 R54, RZ, RZ, R119 ;  /* 0x000000ffff367224 */ /* 0x000fe200078e0077 */
[----:B------:R-:W-:Y:S02]  /*4500*/  FSEL R99, R44, -INF , P6 ;  /* 0xff8000002c637808 */ /* 0x000fe40003000000 */
[----:B------:R-:W-:-:S02]  /*4510*/  FMNMX.FTZ R48, R97, R48, !PT ;  /* 0x0000003061307209 */ /* 0x000fc40007810000 */
[----:B------:R-:W-:Y:S01]  /*4520*/  FSEL R51, R55, -INF , P4 ;  /* 0xff80000037337808 */ /* 0x000fe20002000000 */
[----:B------:R-:W4:Y:S01]  /*4530*/  MUFU.TANH R46, R46 ;  /* 0x0000002e002e7308 */ /* 0x000f220000002400 */
[----:B------:R-:W-:Y:S02]  /*4540*/  ISETP.GT.AND P4, PT, R66, 0x50, PT ;  /* 0x000000504200780c */ /* 0x000fe40003f84270 */
[----:B------:R-:W-:Y:S01]  /*4550*/  FSEL R101, R9, -INF , P5 ;  /* 0xff80000009657808 */ /* 0x000fe20002800000 */
[----:B------:R-:W-:Y:S02]  /*4560*/  WARPGROUP.DEPBAR.LE gsb0, 0x0 ;  /* 0x00008000000079c5 */ /* 0x000fe40000010000 */
[----:B------:R-:W-:Y:S01]  /*4570*/  FMUL.FTZ R24, R24, UR10 ;  /* 0x0000000a18187c20 */ /* 0x000fe20008410000 */
[----:B------:R-:W-:Y:S01]  /*4580*/  FMNMX.FTZ R48, R99, R48, !PT ;  /* 0x0000003063307209 */ /* 0x000fe20007810000 */
[----:B------:R-:W5:Y:S01]  /*4590*/  MUFU.TANH R36, R36 ;  /* 0x0000002400247308 */ /* 0x000f620000002400 */
[----:B------:R-:W-:Y:S01]  /*45a0*/  FMUL.FTZ R6, R25, UR10 ;  /* 0x0000000a19067c20 */ /* 0x000fe20008410000 */
[----:B------:R-:W-:Y:S01]  /*45b0*/  FSEL R55, R8, -INF , P3 ;  /* 0xff80000008377808 */ /* 0x000fe20001800000 */
[----:B------:R-:W-:Y:S01]  /*45c0*/  FMUL.FTZ R28, R28, UR10 ;  /* 0x0000000a1c1c7c20 */ /* 0x000fe20008410000 */
[----:B------:R-:W-:Y:S01]  /*45d0*/  ISETP.GT.AND P3, PT, R66, 0x51, PT ;  /* 0x000000514200780c */ /* 0x000fe20003f64270 */
[----:B------:R-:W-:Y:S01]  /*45e0*/  FMUL.FTZ R8, R29, UR10 ;  /* 0x0000000a1d087c20 */ /* 0x000fe20008410000 */
[----:B-1----:R-:W-:Y:S01]  /*45f0*/  FSEL R103, R32, -INF , P4 ;  /* 0xff80000020677808 */ /* 0x002fe20002000000 */
[----:B------:R-:W-:Y:S01]  /*4600*/  FMUL.FTZ R26, R26, UR10 ;  /* 0x0000000a1a1a7c20 */ /* 0x000fe20008410000 */
[----:B------:R-:W1:Y:S01]  /*4610*/  MUFU.TANH R20, R20 ;  /* 0x0000001400147308 */ /* 0x000e620000002400 */
[----:B------:R-:W-:Y:S01]  /*4620*/  FMNMX.FTZ R48, R101, R48, !PT ;  /* 0x0000003065307209 */ /* 0x000fe20007810000 */
[----:B------:R-:W-:Y:S01]  /*4630*/  FMUL.FTZ R30, R30, UR10 ;  /* 0x0000000a1e1e7c20 */ /* 0x000fe20008410000 */
[----:B--2---:R-:W-:Y:S01]  /*4640*/  FSEL R53, R42, -INF , P2 ;  /* 0xff8000002a357808 */ /* 0x004fe20001000000 */
[----:B------:R-:W-:Y:S01]  /*4650*/  FMUL.FTZ R31, R31, UR10 ;  /* 0x0000000a1f1f7c20 */ /* 0x000fe20008410000 */
[----:B------:R-:W-:Y:S01]  /*4660*/  ISETP.GT.AND P2, PT, R66, 0x58, PT ;  /* 0x000000584200780c */ /* 0x000fe20003f44270 */
[----:B------:R2:W-:Y:S01]  /*4670*/  @!P1 SYNCS.ARRIVE.TRANS64.RED.A1T0 RZ, [R0+URZ], RZ ;  /* 0x000000ff00ff99a7 */ /* 0x0005e2000810043f */
[----:B---3--:R-:W-:Y:S01]  /*4680*/  FSEL R105, R12, -INF , P3 ;  /* 0xff8000000c697808 */ /* 0x008fe20001800000 */
[----:B------:R-:W3:Y:S01]  /*4690*/  MUFU.TANH R34, R34 ;  /* 0x0000002200227308 */ /* 0x000ee20000002400 */
[----:B------:R-:W-:-:S02]  /*46a0*/  FMNMX.FTZ R48, R103, R48, !PT ;  /* 0x0000003067307209 */ /* 0x000fc40007810000 */
[----:B----4-:R-:W-:Y:S01]  /*46b0*/  FSEL R25, R46, -INF , P6 ;  /* 0xff8000002e197808 */ /* 0x010fe20003000000 */
[----:B------:R-:W-:Y:S01]  /*46c0*/  IMAD.MOV.U32 R46, RZ, RZ, R119 ;  /* 0x000000ffff2e7224 */ /* 0x000fe200078e0077 */
[----:B------:R-:W-:Y:S02]  /*46d0*/  ISETP.GT.AND P6, PT, R66, 0x59, PT ;  /* 0x000000594200780c */ /* 0x000fe40003fc4270 */
[----:B-----5:R-:W-:Y:S01]  /*46e0*/  FSEL R107, R36, -INF , P2 ;  /* 0xff800000246b7808 */ /* 0x020fe20001000000 */
[----:B------:R-:W4:Y:S01]  /*46f0*/  MUFU.TANH R24, R24 ;  /* 0x0000001800187308 */ /* 0x000f220000002400 */
[----:B------:R-:W-:Y:S02]  /*4700*/  FMNMX.FTZ R48, R105, R48, !PT ;  /* 0x0000003069307209 */ /* 0x000fe40007810000 */
[----:B------:R-:W-:Y:S02]  /*4710*/  FSEL R29, R10, -INF , P5 ;  /* 0xff8000000a1d7808 */ /* 0x000fe40002800000 */
[----:B------:R-:W-:-:S02]  /*4720*/  ISETP.GT.AND P5, PT, R66, 0x60, PT ;  /* 0x000000604200780c */ /* 0x000fc40003fa4270 */
[----:B-1----:R-:W-:Y:S01]  /*4730*/  FSEL R109, R20, -INF , P6 ;  /* 0xff800000146d7808 */ /* 0x002fe20003000000 */
[----:B------:R-:W1:Y:S01]  /*4740*/  MUFU.TANH R14, R14 ;  /* 0x0000000e000e7308 */ /* 0x000e620000002400 */
[----:B------:R-:W-:Y:S02]  /*4750*/  FMNMX.FTZ R48, R107, R48, !PT ;  /* 0x000000306b307209 */ /* 0x000fe40007810000 */
[----:B---3--:R-:W-:Y:S02]  /*4760*/  FSEL R57, R34, -INF , P4 ;  /* 0xff80000022397808 */ /* 0x008fe40002000000 */
[----:B------:R-:W-:Y:S02]  /*4770*/  ISETP.GT.AND P4, PT, R66, 0x61, PT ;  /* 0x000000614200780c */ /* 0x000fe40003f84270 */
[----:B------:R-:W-:Y:S01]  /*4780*/  FMNMX.FTZ R48, R109, R48, !PT ;  /* 0x000000306d307209 */ /* 0x000fe20007810000 */
[----:B------:R-:W3:Y:S01]  /*4790*/  MUFU.TANH R6, R6 ;  /* 0x0000000600067308 */ /* 0x000ee20000002400 */
[----:B----4-:R-:W-:-:S02]  /*47a0*/  FSEL R111, R24, -INF , P5 ;  /* 0xff800000186f7808 */ /* 0x010fc40002800000 */
[-C--:B------:R-:W-:Y:S02]  /*47b0*/  MOV R62, R119.reuse ;  /* 0x00000077003e7202 */ /* 0x080fe40000000f00 */
[----:B------:R-:W-:Y:S02]  /*47c0*/  FMNMX.FTZ R48, R111, R48, !PT ;  /* 0x000000306f307209 */ /* 0x000fe40007810000 */
[----:B------:R-:W-:Y:S01]  /*47d0*/  MOV R50, R119 ;  /* 0x0000007700327202 */ /* 0x000fe20000000f00 */
[----:B------:R-:W4:Y:S01]  /*47e0*/  MUFU.TANH R38, R38 ;  /* 0x0000002600267308 */ /* 0x000f220000002400 */
[----:B-1----:R-:W-:Y:S02]  /*47f0*/  FSEL R59, R14, -INF , P3 ;  /* 0xff8000000e3b7808 */ /* 0x002fe40001800000 */
[----:B------:R-:W-:Y:S02]  /*4800*/  ISETP.GT.AND P3, PT, R66, 0x68, PT ;  /* 0x000000684200780c */ /* 0x000fe40003f64270 */
[----:B------:R-:W-:-:S02]  /*4810*/  FMNMX.FTZ R14, R3, R4, !PT ;  /* 0x00000004030e7209 */ /* 0x000fc40007810000 */
[----:B------:R-:W-:Y:S01]  /*4820*/  MOV R44, R119 ;  /* 0x00000077002c7202 */ /* 0x000fe20000000f00 */
[----:B------:R-:W1:Y:S01]  /*4830*/  MUFU.TANH R28, R28 ;  /* 0x0000001c001c7308 */ /* 0x000e620000002400 */
[----:B---3--:R-:W-:Y:S02]  /*4840*/  FSEL R113, R6, -INF , P4 ;  /* 0xff80000006717808 */ /* 0x008fe40002000000 */
[----:B------:R-:W-:Y:S02]  /*4850*/  FMNMX.FTZ R14, R7, R14, !PT ;  /* 0x0000000e070e7209 */ /* 0x000fe40007810000 */
[----:B------:R-:W-:Y:S02]  /*4860*/  FMNMX.FTZ R48, R113, R48, !PT ;  /* 0x0000003071307209 */ /* 0x000fe40007810000 */
[----:B------:R-:W-:Y:S01]  /*4870*/  FMNMX.FTZ R14, R11, R14, !PT ;  /* 0x0000000e0b0e7209 */ /* 0x000fe20007810000 */
[----:B------:R-:W3:Y:S01]  /*4880*/  MUFU.TANH R8, R8 ;  /* 0x0000000800087308 */ /* 0x000ee20000002400 */
[----:B----4-:R-:W-:-:S02]  /*4890*/  FSEL R61, R38, -INF , P2 ;  /* 0xff800000263d7808 */ /* 0x010fc40001000000 */
[----:B------:R-:W-:Y:S01]  /*48a0*/  ISETP.GT.AND P2, PT, R66, 0x69, PT ;  /* 0x000000694200780c */ /* 0x000fe20003f44270 */
[----:B------:R-:W-:Y:S01]  /*48b0*/  IMAD.MOV.U32 R66, RZ, RZ, R119 ;  /* 0x000000ffff427224 */ /* 0x000fe200078e0077 */
[----:B------:R-:W-:Y:S02]  /*48c0*/  FMNMX.FTZ R14, R13, R14, !PT ;  /* 0x0000000e0d0e7209 */ /* 0x000fe40007810000 */
[----:B------:R-:W-:Y:S01]  /*48d0*/  MOV R6, UR4 ;  /* 0x0000000400067c02 */ /* 0x000fe20008000f00 */
[----:B------:R-:W4:Y:S01]  /*48e0*/  MUFU.TANH R26, R26 ;  /* 0x0000001a001a7308 */ /* 0x000f220000002400 */
[----:B-1----:R-:W-:Y:S02]  /*48f0*/  FSEL R115, R28, -INF , P3 ;  /* 0xff8000001c737808 */ /* 0x002fe40001800000 */
[----:B------:R-:W-:Y:S02]  /*4900*/  FMNMX.FTZ R14, R15, R14, !PT ;  /* 0x0000000e0f0e7209 */ /* 0x000fe40007810000 */
[----:B------:R-:W-:-:S02]  /*4910*/  FMNMX.FTZ R48, R115, R48, !PT ;  /* 0x0000003073307209 */ /* 0x000fc40007810000 */
[----:B------:R-:W-:Y:S01]  /*4920*/  FMNMX.FTZ R14, R21, R14, !PT ;  /* 0x0000000e150e7209 */ /* 0x000fe20007810000 */
[----:B------:R-:W-:Y:S01]  /*4930*/  MUFU.TANH R30, R30 ;  /* 0x0000001e001e7308 */ /* 0x000fe20000002400 */
[----:B---3--:R-:W-:Y:S02]  /*4940*/  FSEL R117, R8, -INF , P2 ;  /* 0xff80000008757808 */ /* 0x008fe40001000000 */
[----:B------:R-:W-:Y:S02]  /*4950*/  FMNMX.FTZ R14, R41, R14, !PT ;  /* 0x0000000e290e7209 */ /* 0x000fe40007810000 */
[----:B------:R-:W-:Y:S02]  /*4960*/  FMNMX.FTZ R48, R117, R48, !PT ;  /* 0x0000003075307209 */ /* 0x000fe40007810000 */
[----:B------:R-:W-:Y:S01]  /*4970*/  FMNMX.FTZ R14, R43, R14, !PT ;  /* 0x0000000e2b0e7209 */ /* 0x000fe20007810000 */
[----:B------:R1:W-:Y:S02]  /*4980*/  MUFU.TANH R12, R31 ;  /* 0x0000001f000c7308 */ /* 0x0003e40000002400 */
[----:B------:R-:W3:Y:S01]  /*4990*/  SHFL.BFLY PT, R9, R48, 0x2, 0x1f ;  /* 0x0c401f0030097f89 */ /* 0x000ee200000e0000 */
[----:B------:R-:W-:-:S04]  /*49a0*/  FMNMX.FTZ R14, R33, R14, !PT ;  /* 0x0000000e210e7209 */ /* 0x000fc80007810000 */
[----:B------:R-:W-:-:S04]  /*49b0*/  FMNMX.FTZ R14, R45, R14, !PT ;  /* 0x0000000e2d0e7209 */ /* 0x000fc80007810000 */
[----:B------:R-:W-:-:S04]  /*49c0*/  FMNMX.FTZ R14, R35, R14, !PT ;  /* 0x0000000e230e7209 */ /* 0x000fc80007810000 */
[----:B------:R-:W-:-:S04]  /*49d0*/  FMNMX.FTZ R14, R47, R14, !PT ;  /* 0x0000000e2f0e7209 */ /* 0x000fc80007810000 */
[----:B------:R-:W-:-:S04]  /*49e0*/  FMNMX.FTZ R14, R37, R14, !PT ;  /* 0x0000000e250e7209 */ /* 0x000fc80007810000 */
[----:B------:R-:W-:Y:S02]  /*49f0*/  FMNMX.FTZ R14, R49, R14, !PT ;  /* 0x0000000e310e7209 */ /* 0x000fe40007810000 */
[----:B---3--:R-:W-:Y:S01]  /*4a00*/  FMNMX.FTZ R10, R48, R9, !PT ;  /* 0x00000009300a7209 */ /* 0x008fe20007810000 */
[----:B------:R-:W-:Y:S01]  /*4a10*/  IMAD.MOV.U32 R48, RZ, RZ, R119 ;  /* 0x000000ffff307224 */ /* 0x000fe200078e0077 */
[----:B------:R-:W-:-:S03]  /*4a20*/  FMNMX.FTZ R14, R51, R14, !PT ;  /* 0x0000000e330e7209 */ /* 0x000fc60007810000 */
        /* <DEDUP_REMOVED lines=8> */
[----:B------:R-:W-:Y:S01]  /*4ab0*/  FMUL.FTZ R10, R27, UR10 ;  /* 0x0000000a1b0a7c20 */ /* 0x000fe20008410000 */
[----:B------:R-:W-:Y:S02]  /*4ac0*/  FMNMX.FTZ R14, R61, R14, !PT ;  /* 0x0000000e3d0e7209 */ /* 0x000fe40007810000 */
[C---:B------:R-:W-:Y:S01]  /*4ad0*/  FSETP.NEU.FTZ.AND P0, PT, R8.reuse, -INF , PT ;  /* 0xff8000000800780b */ /* 0x040fe20003f1d000 */
[----:B------:R-:W-:Y:S02]  /*4ae0*/  FMUL.FTZ R9, R8, R6 ;  /* 0x0000000608097220 */ /* 0x000fe40000410000 */
[----:B------:R-:W3:Y:S03]  /*4af0*/  MUFU.TANH R10, R10 ;  /* 0x0000000a000a7308 */ /* 0x000ee60000002400 */
[----:B------:R-:W-:-:S02]  /*4b00*/  FSEL R20, R9, RZ, P0 ;  /* 0x000000ff09147208 */ /* 0x000fc40000000000 */
[----:B------:R-:W-:Y:S02]  /*4b10*/  ISETP.NE.AND P0, PT, R80, RZ, PT ;  /* 0x000000ff5000720c */ /* 0x000fe40003f05270 */
[-C--:B------:R-:W-:Y:S01]  /*4b20*/  MOV R80, R119.reuse ;  /* 0x0000007700507202 */ /* 0x080fe20000000f00 */
[----:B------:R5:W2:Y:S01]  /*4b30*/  MUFU.TANH R9, R39 ;  /* 0x0000002700097308 */ /* 0x000aa20000002400 */
[-CC-:B------:R-:W-:Y:S01]  /*4b40*/  FFMA.FTZ R24, R63, R6.reuse, -R20.reuse ;  /* 0x000000063f187223 */ /* 0x180fe20000010814 */
[-CC-:B------:R-:W-:Y:S01]  /*4b50*/  FFMA.FTZ R200, R67, R6.reuse, -R20.reuse ;  /* 0x0000000643c87223 */ /* 0x180fe20000010814 */
[-CC-:B------:R-:W-:Y:S01]  /*4b60*/  FFMA.FTZ R69, R69, R6.reuse, -R20.reuse ;  /* 0x0000000645457223 */ /* 0x180fe20000010814 */
[-CC-:B------:R-:W-:Y:S01]  /*4b70*/  FFMA.FTZ R27, R73, R6.reuse, -R20.reuse ;  /* 0x00000006491b7223 */ /* 0x180fe20000010814 */
[-CC-:B------:R-:W-:Y:S01]  /*4b80*/  FFMA.FTZ R71, R71, R6.reuse, -R20.reuse ;  /* 0x0000000647477223 */ /* 0x180fe20000010814 */
[-CC-:B------:R-:W-:Y:S01]  /*4b90*/  FFMA.FTZ R202, R75, R6.reuse, -R20.reuse ;  /* 0x000000064bca7223 */ /* 0x180fe20000010814 */
[-CC-:B-1----:R-:W-:Y:S01]  /*4ba0*/  FFMA.FTZ R31, R77, R6.reuse, -R20.reuse ;  /* 0x000000064d1f7223 */ /* 0x182fe20000010814 */
[----:B------:R1:W-:Y:S01]  /*4bb0*/  MUFU.EX2 R73, R69 ;  /* 0x0000004500497308 */ /* 0x0003e20000000800 */
[-CC-:B-----5:R-:W-:Y:S01]  /*4bc0*/  FFMA.FTZ R39, R65, R6.reuse, -R20.reuse ;  /* 0x0000000641277223 */ /* 0x1a0fe20000010814 */
[----:B----4-:R-:W-:Y:S01]  /*4bd0*/  FSEL R65, R26, -INF , P5 ;  /* 0xff8000001a417808 */ /* 0x010fe20002800000 */
[-CC-:B------:R-:W-:Y:S01]  /*4be0*/  FFMA.FTZ R196, R79, R6.reuse, -R20.reuse ;  /* 0x000000064fc47223 */ /* 0x180fe20000010814 */
[----:B---3--:R-:W-:Y:S01]  /*4bf0*/  FSEL R67, R10, -INF , P4 ;  /* 0xff8000000a437808 */ /* 0x008fe20002000000 */
[-CC-:B------:R-:W-:Y:S01]  /*4c00*/  FFMA.FTZ R198, R81, R6.reuse, -R20.reuse ;  /* 0x0000000651c67223 */ /* 0x180fe20000010814 */
[-CC-:B------:R-:W-:Y:S01]  /*4c10*/  FFMA.FTZ R83, R83, R6.reuse, -R20.reuse ;  /* 0x0000000653537223 */ /* 0x180fe20000010814 */
[-CC-:B------:R-:W-:Y:S01]  /*4c20*/  FFMA.FTZ R85, R85, R6.reuse, -R20.reuse ;  /* 0x0000000655557223 */ /* 0x180fe20000010814 */
[----:B------:R3:W-:Y:S01]  /*4c30*/  MUFU.EX2 R192, R71 ;  /* 0x0000004700c07308 */ /* 0x0007e20000000800 */
[----:B--2---:R-:W-:Y:S01]  /*4c40*/  FSEL R63, R9, -INF , P6 ;  /* 0xff800000093f7808 */ /* 0x004fe20003000000 */
[-CC-:B------:R-:W-:Y:S01]  /*4c50*/  FFMA.FTZ R87, R87, R6.reuse, -R20.reuse ;  /* 0x0000000657577223 */ /* 0x180fe20000010814 */
[----:B-1----:R-:W-:Y:S01]  /*4c60*/  FSEL R69, R30, -INF , P3 ;  /* 0xff8000001e457808 */ /* 0x002fe20001800000 */
[--C-:B------:R-:W-:Y:S01]  /*4c70*/  FFMA.FTZ R89, R89, R6, -R20.reuse ;  /* 0x0000000659597223 */ /* 0x100fe20000010814 */
[----:B------:R-:W-:Y:S01]  /*4c80*/  FMNMX.FTZ R14, R63, R14, !PT ;  /* 0x0000000e3f0e7209 */ /* 0x000fe20007810000 */
[-CC-:B------:R-:W-:Y:S01]  /*4c90*/  FFMA.FTZ R91, R91, R6.reuse, -R20.reuse ;  /* 0x000000065b5b7223 */ /* 0x180fe20000010814 */
[--C-:B------:R-:W-:Y:S01]  /*4ca0*/  FFMA.FTZ R93, R93, R6, -R20.reuse ;  /* 0x000000065d5d7223 */ /* 0x100fe20000010814 */
[----:B------:R-:W-:Y:S01]  /*4cb0*/  MUFU.EX2 R200, R200 ;  /* 0x000000c800c87308 */ /* 0x000fe20000000800 */
[----:B------:R-:W-:Y:S01]  /*4cc0*/  FMNMX.FTZ R14, R65, R14, !PT ;  /* 0x0000000e410e7209 */ /* 0x000fe20007810000 */
[-CC-:B------:R-:W-:Y:S01]  /*4cd0*/  FFMA.FTZ R95, R95, R6.reuse, -R20.reuse ;  /* 0x000000065f5f7223 */ /* 0x180fe20000010814 */
[----:B---3--:R-:W-:Y:S01]  /*4ce0*/  FSEL R71, R12, -INF , P2 ;  /* 0xff8000000c477808 */ /* 0x008fe20001000000 */
[--C-:B------:R-:W-:Y:S01]  /*4cf0*/  FFMA.FTZ R97, R97, R6, -R20.reuse ;  /* 0x0000000661617223 */ /* 0x100fe20000010814 */
[----:B------:R-:W-:Y:S01]  /*4d00*/  FMNMX.FTZ R14, R67, R14, !PT ;  /* 0x0000000e430e7209 */ /* 0x000fe20007810000 */
[-CC-:B------:R-:W-:Y:S01]  /*4d10*/  FFMA.FTZ R99, R99, R6.reuse, -R20.reuse ;  /* 0x0000000663637223 */ /* 0x180fe20000010814 */
[--C-:B------:R-:W-:Y:S01]  /*4d20*/  FFMA.FTZ R101, R101, R6, -R20.reuse ;  /* 0x0000000665657223 */ /* 0x100fe20000010814 */
[----:B------:R-:W1:Y:S01]  /*4d30*/  MUFU.EX2 R27, R27 ;  /* 0x0000001b001b7308 */ /* 0x000e620000000800 */
[----:B------:R-:W-:Y:S01]  /*4d40*/  FMNMX.FTZ R14, R69, R14, !PT ;  /* 0x0000000e450e7209 */ /* 0x000fe20007810000 */
[-CC-:B------:R-:W-:Y:S01]  /*4d50*/  FFMA.FTZ R103, R103, R6.reuse, -R20.reuse ;  /* 0x0000000667677223 */ /* 0x180fe20000010814 */
[-CC-:B------:R-:W-:Y:S01]  /*4d60*/  FFMA.FTZ R105, R105, R6.reuse, -R20.reuse ;  /* 0x0000000669697223 */ /* 0x180fe20000010814 */
[--C-:B------:R-:W-:Y:S01]  /*4d70*/  FFMA.FTZ R107, R107, R6, -R20.reuse ;  /* 0x000000066b6b7223 */ /* 0x100fe20000010814 */
[----:B------:R-:W-:Y:S01]  /*4d80*/  FMNMX.FTZ R14, R71, R14, !PT ;  /* 0x0000000e470e7209 */ /* 0x000fe20007810000 */
[-CC-:B------:R-:W-:Y:S01]  /*4d90*/  FFMA.FTZ R109, R109, R6.reuse, -R20.reuse ;  /* 0x000000066d6d7223 */ /* 0x180fe20000010814 */
[-CC-:B------:R-:W-:Y:S01]  /*4da0*/  FFMA.FTZ R111, R111, R6.reuse, -R20.reuse ;  /* 0x000000066f6f7223 */ /* 0x180fe20000010814 */
[----:B------:R-:W2:Y:S01]  /*4db0*/  MUFU.EX2 R202, R202 ;  /* 0x000000ca00ca7308 */ /* 0x000ea20000000800 */
[-CC-:B------:R-:W-:Y:S01]  /*4dc0*/  FFMA.FTZ R113, R113, R6.reuse, -R20.reuse ;  /* 0x0000000671717223 */ /* 0x180fe20000010814 */
[----:B------:R-:W3:Y:S01]  /*4dd0*/  SHFL.BFLY PT, R9, R14, 0x2, 0x1f ;  /* 0x0c401f000e097f89 */ /* 0x000ee200000e0000 */
[-CC-:B------:R-:W-:Y:S01]  /*4de0*/  FFMA.FTZ R115, R115, R6.reuse, -R20.reuse ;  /* 0x0000000673737223 */ /* 0x180fe20000010814 */
[----:B------:R-:W-:Y:S01]  /*4df0*/  FFMA.FTZ R20, R117, R6, -R20 ;  /* 0x0000000675147223 */ /* 0x000fe20000010814 */
[--C-:B------:R-:W-:Y:S01]  /*4e00*/  IMAD.MOV.U32 R117, RZ, RZ, R119.reuse ;  /* 0x000000ffff757224 */ /* 0x100fe200078e0077 */
[----:B------:R-:W-:Y:S01]  /*4e10*/  MOV R77, R119 ;  /* 0x00000077004d7202 */ /* 0x000fe20000000f00 */
[--C-:B------:R-:W-:Y:S01]  /*4e20*/  IMAD.MOV.U32 R81, RZ, RZ, R119.reuse ;  /* 0x000000ffff517224 */ /* 0x100fe200078e0077 */
[----:B------:R-:W4:Y:S01]  /*4e30*/  MUFU.EX2 R31, R31 ;  /* 0x0000001f001f7308 */ /* 0x000f220000000800 */
[----:B------:R-:W-:-:S02]  /*4e40*/  IMAD.MOV.U32 R79, RZ, RZ, R119 ;  /* 0x000000ffff4f7224 */ /* 0x000fc400078e0077 */
[----:B------:R-:W-:-:S05]  /*4e50*/  IMAD.MOV.U32 R75, RZ, RZ, R119 ;  /* 0x000000ffff4b7224 */ /* 0x000fca00078e0077 */
[----:B------:R-:W-:Y:S08]  /*4e60*/  MUFU.EX2 R196, R196 ;  /* 0x000000c400c47308 */ /* 0x000ff00000000800 */
[----:B------:R-:W-:Y:S01]  /*4e70*/  MUFU.EX2 R39, R39 ;  /* 0x0000002700277308 */ /* 0x000fe20000000800 */
[----:B---3--:R-:W-:-:S05]  /*4e80*/  FMNMX.FTZ R10, R14, R9, !PT ;  /* 0x000000090e0a7209 */ /* 0x008fca0007810000 */
[----:B------:R-:W3:Y:S02]  /*4e90*/  SHFL.BFLY PT, R9, R10, 0x1, 0x1f ;  /* 0x0c201f000a097f89 */ /* 0x000ee400000e0000 */
[----:B------:R-:W-:Y:S08]  /*4ea0*/  MUFU.EX2 R198, R198 ;  /* 0x000000c600c67308 */ /* 0x000ff00000000800 */
[----:B------:R-:W-:Y:S08]  /*4eb0*/  MUFU.EX2 R83, R83 ;  /* 0x0000005300537308 */ /* 0x000ff00000000800 */
[----:B------:R-:W-:Y:S01]  /*4ec0*/  MUFU.EX2 R85, R85 ;  /* 0x0000005500557308 */ /* 0x000fe20000000800 */
[----:B---3--:R-:W-:-:S07]  /*4ed0*/  FMNMX.FTZ R9, R10, R9, !PT ;  /* 0x000000090a097209 */ /* 0x008fce0007810000 */
[----:B------:R-:W3:Y:S01]  /*4ee0*/  MUFU.EX2 R24, R24 ;  /* 0x0000001800187308 */ /* 0x000ee20000000800 */
[C---:B------:R-:W-:Y:S01]  /*4ef0*/  FSETP.NEU.FTZ.AND P2, PT, R9.reuse, -INF , PT ;  /* 0xff8000000900780b */ /* 0x040fe20003f5d000 */
[----:B------:R-:W-:-:S06]  /*4f00*/  FMUL.FTZ R10, R9, R6 ;  /* 0x00000006090a7220 */ /* 0x000fcc0000410000 */
[----:B------:R-:W-:Y:S01]  /*4f10*/  MUFU.EX2 R87, R87 ;  /* 0x0000005700577308 */ /* 0x000fe20000000800 */
[----:B------:R-:W-:Y:S02]  /*4f20*/  FSEL R10, R10, RZ, P2 ;  /* 0x000000ff0a0a7208 */ /* 0x000fe40001000000 */
[----:B------:R-:W-:-:S03]  /*4f30*/  PLOP3.LUT P2, PT, PT, PT, UP0, 0x80, 0x0 ;  /* 0x000000000000781c */ /* 0x000fc60003f4f008 */
        /* <DEDUP_REMOVED lines=12> */
[-CC-:B------:R-:W-:Y:S01]  /*5000*/  FFMA.FTZ R35, R35, R6.reuse, -R10.reuse ;  /* 0x0000000623237223 */ /* 0x180fe2000001080a */
[----:B------:R-:W-:Y:S01]  /*5010*/  MUFU.EX2 R3, R3 ;  /* 0x0000000300037308 */ /* 0x000fe20000000800 */
[----:B-1----:R-:W-:Y:S01]  /*5020*/  FADD.FTZ R11, R200, R27 ;  /* 0x0000001bc80b7221 */ /* 0x002fe20000010000 */
[-CC-:B------:R-:W-:Y:S01]  /*5030*/  FFMA.FTZ R47, R47, R6.reuse, -R10.reuse ;  /* 0x000000062f2f7223 */ /* 0x180fe2000001080a */
[-CC-:B------:R-:W-:Y:S01]  /*5040*/  FFMA.FTZ R37, R37, R6.reuse, -R10.reuse ;  /* 0x0000000625257223 */ /* 0x180fe2000001080a */
[-CC-:B------:R-:W-:Y:S01]  /*5050*/  FFMA.FTZ R49, R49, R6.reuse, -R10.reuse ;  /* 0x0000000631317223 */ /* 0x180fe2000001080a */
[-CC-:B------:R-:W-:Y:S01]  /*5060*/  FFMA.FTZ R51, R51, R6.reuse, -R10.reuse ;  /* 0x0000000633337223 */ /* 0x180fe2000001080a */
[-CC-:B------:R-:W-:Y:S01]  /*5070*/  FFMA.FTZ R53, R53, R6.reuse, -R10.reuse ;  /* 0x0000000635357223 */ /* 0x180fe2000001080a */
[-CC-:B------:R-:W-:Y:S01]  /*5080*/  FFMA.FTZ R55, R55, R6.reuse, -R10.reuse ;  /* 0x0000000637377223 */ /* 0x180fe2000001080a */
[----:B------:R2:W1:Y:S01]  /*5090*/  MUFU.EX2 R12, R4 ;  /* 0x00000004000c7308 */ /* 0x0004620000000800 */
[-CC-:B------:R-:W-:Y:S01]  /*50a0*/  FFMA.FTZ R25, R25, R6.reuse, -R10.reuse ;  /* 0x0000000619197223 */ /* 0x180fe2000001080a */
[-CC-:B------:R-:W-:Y:S01]  /*50b0*/  FFMA.FTZ R29, R29, R6.reuse, -R10.reuse ;  /* 0x000000061d1d7223 */ /* 0x180fe2000001080a */
[-CC-:B------:R-:W-:Y:S01]  /*50c0*/  FFMA.FTZ R57, R57, R6.reuse, -R10.reuse ;  /* 0x0000000639397223 */ /* 0x180fe2000001080a */
[-CC-:B------:R-:W-:Y:S01]  /*50d0*/  FFMA.FTZ R59, R59, R6.reuse, -R10.reuse ;  /* 0x000000063b3b7223 */ /* 0x180fe2000001080a */
[-CC-:B------:R-:W-:Y:S01]  /*50e0*/  FFMA.FTZ R61, R61, R6.reuse, -R10.reuse ;  /* 0x000000063d3d7223 */ /* 0x180fe2000001080a */
[-CC-:B------:R-:W-:Y:S01]  /*50f0*/  FFMA.FTZ R63, R63, R6.reuse, -R10.reuse ;  /* 0x000000063f3f7223 */ /* 0x180fe2000001080a */
[-CC-:B------:R-:W-:Y:S01]  /*5100*/  FFMA.FTZ R65, R65, R6.reuse, -R10.reuse ;  /* 0x0000000641417223 */ /* 0x180fe2000001080a */
[----:B------:R-:W5:Y:S01]  /*5110*/  MUFU.EX2 R7, R7 ;  /* 0x0000000700077308 */ /* 0x000f620000000800 */
[----:B--2---:R-:W-:Y:S01]  /*5120*/  FADD.FTZ R4, R202, R11 ;  /* 0x0000000bca047221 */ /* 0x004fe20000010000 */
[-CC-:B------:R-:W-:Y:S01]  /*5130*/  FFMA.FTZ R67, R67, R6.reuse, -R10.reuse ;  /* 0x0000000643437223 */ /* 0x180fe2000001080a */
[-CC-:B------:R-:W-:Y:S01]  /*5140*/  FFMA.FTZ R69, R69, R6.reuse, -R10.reuse ;  /* 0x0000000645457223 */ /* 0x180fe2000001080a */
[----:B------:R-:W-:Y:S01]  /*5150*/  FFMA.FTZ R71, R71, R6, -R10 ;  /* 0x0000000647477223 */ /* 0x000fe2000001080a */
[----:B----4-:R-:W-:Y:S01]  /*5160*/  FADD.FTZ R11, R31, R4 ;  /* 0x000000041f0b7221 */ /* 0x010fe20000010000 */
[----:B---3--:R-:W-:-:S02]  /*5170*/  F2FP.F16.F32.PACK_AB R194, R24, R85 ;  /* 0x0000005518c2723e */ /* 0x008fc400000000ff */
[----:B------:R-:W2:Y:S01]  /*5180*/  MUFU.EX2 R13, R13 ;  /* 0x0000000d000d7308 */ /* 0x000ea20000000800 */
[----:B------:R-:W-:Y:S01]  /*5190*/  FADD.FTZ R4, R196, R11 ;  /* 0x0000000bc4047221 */ /* 0x000fe20000010000 */
[----:B-1----:R-:W-:Y:S02]  /*51a0*/  F2FP.F16.F32.PACK_AB R201, R12, R3 ;  /* 0x000000030cc9723e */ /* 0x002fe400000000ff */
[----:B------:R-:W-:Y:S01]  /*51b0*/  F2FP.F16.F32.PACK_AB R200, R27, R200 ;  /* 0x000000c81bc8723e */ /* 0x000fe200000000ff */
[----:B------:R-:W-:Y:S01]  /*51c0*/  FADD.FTZ R11, R39, R4 ;  /* 0x00000004270b7221 */ /* 0x000fe20000010000 */
[----:B------:R-:W-:Y:S01]  /*51d0*/  FADD.FTZ R4, R3, R12 ;  /* 0x0000000c03047221 */ /* 0x000fe20000010000 */
[----:B------:R-:W-:Y:S01]  /*51e0*/  F2FP.F16.F32.PACK_AB R202, R31, R202 ;  /* 0x000000ca1fca723e */ /* 0x000fe200000000ff */
[----:B------:R1:W3:Y:S01]  /*51f0*/  MUFU.EX2 R26, R15 ;  /* 0x0000000f001a7308 */ /* 0x0002e20000000800 */
[----:B------:R-:W-:Y:S01]  /*5200*/  FADD.FTZ R38, R198, R11 ;  /* 0x0000000bc6267221 */ /* 0x000fe20000010000 */
[----:B-----5:R-:W-:Y:S01]  /*5210*/  FADD.FTZ R11, R7, R4 ;  /* 0x00000004070b7221 */ /* 0x020fe20000010000 */
[C---:B------:R-:W-:Y:S01]  /*5220*/  F2FP.F16.F32.PACK_AB R203, R14.reuse, R7 ;  /* 0x000000070ecb723e */ /* 0x040fe200000000ff */
[----:B------:R-:W-:Y:S01]  /*5230*/  IMAD.MOV.U32 R31, RZ, RZ, R119 ;  /* 0x000000ffff1f7224 */ /* 0x000fe200078e0077 */
[----:B------:R-:W-:Y:S01]  /*5240*/  F2FP.F16.F32.PACK_AB R196, R39, R196 ;  /* 0x000000c427c4723e */ /* 0x000fe200000000ff */
[----:B------:R-:W-:Y:S01]  /*5250*/  FADD.FTZ R4, R14, R11 ;  /* 0x0000000b0e047221 */ /* 0x000fe20000010000 */
[C---:B------:R-:W-:Y:S01]  /*5260*/  F2FP.F16.F32.PACK_AB R198, R73.reuse, R198 ;  /* 0x000000c649c6723e */ /* 0x040fe200000000ff */
[----:B------:R-:W4:Y:S01]  /*5270*/  MUFU.EX2 R21, R21 ;  /* 0x0000001500157308 */ /* 0x000f220000000800 */
[----:B-1----:R-:W-:Y:S01]  /*5280*/  FADD.FTZ R15, R73, R38 ;  /* 0x00000026490f7221 */ /* 0x002fe20000010000 */
[----:B--2---:R-:W-:Y:S01]  /*5290*/  FADD.FTZ R11, R13, R4 ;  /* 0x000000040d0b7221 */ /* 0x004fe20000010000 */
[----:B------:R-:W-:Y:S01]  /*52a0*/  MOV R7, 0x3f800000 ;  /* 0x3f80000000077802 */ /* 0x000fe20000000f00 */
[----:B------:R-:W-:-:S02]  /*52b0*/  IMAD.MOV.U32 R73, RZ, RZ, R119 ;  /* 0x000000ffff497224 */ /* 0x000fc400078e0077 */
[----:B------:R-:W-:Y:S01]  /*52c0*/  FADD.FTZ R40, R192, R15 ;  /* 0x0000000fc0287221 */ /* 0x000fe20000010000 */
[C---:B------:R-:W-:Y:S01]  /*52d0*/  F2FP.F16.F32.PACK_AB R192, R83.reuse, R192 ;  /* 0x000000c053c0723e */ /* 0x040fe200000000ff */
[----:B------:R-:W-:Y:S01]  /*52e0*/  IMAD.MOV.U32 R39, RZ, RZ, R119 ;  /* 0x000000ffff277224 */ /* 0x000fe200078e0077 */
[----:B------:R1:W2:Y:S01]  /*52f0*/  MUFU.EX2 R28, R41 ;  /* 0x00000029001c7308 */ /* 0x0002a20000000800 */
[----:B------:R-:W-:Y:S01]  /*5300*/  FADD.FTZ R40, R83, R40 ;  /* 0x0000002853287221 */ /* 0x000fe20000010000 */
[C---:B---3--:R-:W-:Y:S01]  /*5310*/  FADD.FTZ R4, R26.reuse, R11 ;  /* 0x0000000b1a047221 */ /* 0x048fe20000010000 */
[----:B------:R-:W-:Y:S01]  /*5320*/  F2FP.F16.F32.PACK_AB R197, R26, R13 ;  /* 0x0000000d1ac5723e */ /* 0x000fe200000000ff */
[--C-:B------:R-:W-:Y:S02]  /*5330*/  IMAD.MOV.U32 R27, RZ, RZ, R119.reuse ;  /* 0x000000ffff1b7224 */ /* 0x100fe400078e0077 */
[----:B------:R-:W-:Y:S01]  /*5340*/  FADD.FTZ R15, R85, R40 ;  /* 0x00000028550f7221 */ /* 0x000fe20000010000 */
[----:B------:R-:W-:Y:S01]  /*5350*/  IMAD.MOV.U32 R85, RZ, RZ, R119 ;  /* 0x000000ffff557224 */ /* 0x000fe200078e0077 */
[-C--:B------:R-:W-:Y:S01]  /*5360*/  MOV R83, R119.reuse ;  /* 0x0000007700537202 */ /* 0x080fe20000000f00 */
[----:B------:R-:W3:Y:S01]  /*5370*/  MUFU.EX2 R43, R43 ;  /* 0x0000002b002b7308 */ /* 0x000ee20000000800 */
[----:B----4-:R-:W-:Y:S01]  /*5380*/  FADD.FTZ R11, R21, R4 ;  /* 0x00000004150b7221 */ /* 0x010fe20000010000 */
[----:B------:R-:W-:Y:S01]  /*5390*/  FADD.FTZ R42, R24, R15 ;  /* 0x0000000f182a7221 */ /* 0x000fe20000010000 */
[----:B-1----:R-:W-:-:S02]  /*53a0*/  MOV R41, R119 ;  /* 0x0000007700297202 */ /* 0x002fc40000000f00 */
[----:B------:R-:W-:Y:S01]  /*53b0*/  MOV R26, R119 ;  /* 0x00000077001a7202 */ /* 0x000fe20000000f00 */
[----:B------:R-:W-:Y:S02]  /*53c0*/  FADD.FTZ R15, R87, R42 ;  /* 0x0000002a570f7221 */ /* 0x000fe40000010000 */
[----:B------:R1:W4:Y:S01]  /*53d0*/  MUFU.EX2 R188, R89 ;  /* 0x0000005900bc7308 */ /* 0x0003220000000800 */
[C---:B--2---:R-:W-:Y:S01]  /*53e0*/  FADD.FTZ R4, R28.reuse, R11 ;  /* 0x0000000b1c047221 */ /* 0x044fe20000010000 */
[----:B------:R-:W-:Y:S01]  /*53f0*/  F2FP.F16.F32.PACK_AB R199, R28, R21 ;  /* 0x000000151cc7723e */ /* 0x000fe200000000ff */
[----:B------:R-:W-:-:S05]  /*5400*/  IMAD.MOV.U32 R28, RZ, RZ, R119 ;  /* 0x000000ffff1c7224 */ /* 0x000fca00078e0077 */
[----:B------:R2:W5:Y:S01]  /*5410*/  MUFU.EX2 R30, R33 ;  /* 0x00000021001e7308 */ /* 0x0005620000000800 */
[----:B---3--:R-:W-:Y:S01]  /*5420*/  FADD.FTZ R11, R43, R4 ;  /* 0x000000042b0b7221 */ /* 0x008fe20000010000 */
[----:B-1----:R-:W-:-:S06]  /*5430*/  MOV R89, R119 ;  /* 0x0000007700597202 */ /* 0x002fcc0000000f00 */
[----:B------:R-:W1:Y:S01]  /*5440*/  MUFU.EX2 R91, R91 ;  /* 0x0000005b005b7308 */ /* 0x000e620000000800 */
[C---:B----4-:R-:W-:Y:S01]  /*5450*/  FADD.FTZ R4, R188.reuse, R15 ;  /* 0x0000000fbc047221 */ /* 0x050fe20000010000 */
[----:B------:R-:W-:Y:S01]  /*5460*/  F2FP.F16.F32.PACK_AB R188, R188, R87 ;  /* 0x00000057bcbc723e */ /* 0x000fe200000000ff */
[--C-:B------:R-:W-:Y:S02]  /*5470*/  IMAD.MOV.U32 R87, RZ, RZ, R119.reuse ;  /* 0x000000ffff577224 */ /* 0x100fe400078e0077 */
[----:B--2---:R-:W-:-:S03]  /*5480*/  IMAD.MOV.U32 R33, RZ, RZ, R119 ;  /* 0x000000ffff217224 */ /* 0x004fc600078e0077 */
[----:B------:R-:W2:Y:S01]  /*5490*/  MUFU.EX2 R45, R45 ;  /* 0x0000002d002d7308 */ /* 0x000ea20000000800 */
[C---:B-----5:R-:W-:Y:S01]  /*54a0*/  FADD.FTZ R0, R30.reuse, R11 ;  /* 0x0000000b1e007221 */ /* 0x060fe20000010000 */
[----:B------:R-:W-:Y:S01]  /*54b0*/  F2FP.F16.F32.PACK_AB R193, R30, R43 ;  /* 0x0000002b1ec1723e */ /* 0x000fe200000000ff */
[--C-:B------:R-:W-:Y:S02]  /*54c0*/  IMAD.MOV.U32 R43, RZ, RZ, R119.reuse ;  /* 0x000000ffff2b7224 */ /* 0x100fe400078e0077 */
[----:B------:R-:W-:-:S03]  /*54d0*/  IMAD.MOV.U32 R30, RZ, RZ, R119 ;  /* 0x000000ffff1e7224 */ /* 0x000fc600078e0077 */
[----:B------:R3:W4:Y:S01]  /*54e0*/  MUFU.EX2 R190, R93 ;  /* 0x0000005d00be7308 */ /* 0x0007220000000800 */
[----:B-1----:R-:W-:-:S07]  /*54f0*/  FADD.FTZ R15, R91, R4 ;  /* 0x000000045b0f7221 */ /* 0x002fce0000010000 */
[----:B------:R1:W5:Y:S01]  /*5500*/  MUFU.EX2 R32, R35 ;  /* 0x0000002300207308 */ /* 0x0003620000000800 */
[----:B--2---:R-:W-:Y:S01]  /*5510*/  FADD.FTZ R11, R45, R0 ;  /* 0x000000002d0b7221 */ /* 0x004fe20000010000 */
[----:B---3--:R-:W-:-:S06]  /*5520*/  IMAD.MOV.U32 R93, RZ, RZ, R119 ;  /* 0x000000ffff5d7224 */ /* 0x008fcc00078e0077 */
[----:B------:R-:W2:Y:S01]  /*5530*/  MUFU.EX2 R95, R95 ;  /* 0x0000005f005f7308 */ /* 0x000ea20000000800 */
[C---:B----4-:R-:W-:Y:S01]  /*5540*/  FADD.FTZ R42, R190.reuse, R15 ;  /* 0x0000000fbe2a7221 */ /* 0x050fe20000010000 */
[----:B------:R-:W-:Y:S01]  /*5550*/  F2FP.F16.F32.PACK_AB R190, R190, R91 ;  /* 0x0000005bbebe723e */ /* 0x000fe200000000ff */
[----:B------:R-:W-:Y:S01]  /*5560*/  IMAD.MOV.U32 R91, RZ, RZ, R119 ;  /* 0x000000ffff5b7224 */ /* 0x000fe200078e0077 */
[----:B-1----:R-:W-:-:S04]  /*5570*/  MOV R35, R119 ;  /* 0x0000007700237202 */ /* 0x002fc80000000f00 */
[----:B------:R-:W1:Y:S01]  /*5580*/  MUFU.EX2 R47, R47 ;  /* 0x0000002f002f7308 */ /* 0x000e620000000800 */
[C---:B-----5:R-:W-:Y:S01]  /*5590*/  FADD.FTZ R4, R32.reuse, R11 ;  /* 0x0000000b20047221 */ /* 0x060fe20000010000 */
[----:B------:R-:W-:Y:S01]  /*55a0*/  F2FP.F16.F32.PACK_AB R195, R32, R45 ;  /* 0x0000002d20c3723e */ /* 0x000fe200000000ff */
[----:B------:R-:W-:Y:S01]  /*55b0*/  IMAD.MOV.U32 R45, RZ, RZ, R119 ;  /* 0x000000ffff2d7224 */ /* 0x000fe200078e0077 */
[----:B------:R-:W-:-:S04]  /*55c0*/  MOV R32, R119 ;  /* 0x0000007700207202 */ /* 0x000fc80000000f00 */
[----:B------:R3:W4:Y:S01]  /*55d0*/  MUFU.EX2 R184, R97 ;  /* 0x0000006100b87308 */ /* 0x0007220000000800 */
[----:B--2---:R-:W-:-:S07]  /*55e0*/  FADD.FTZ R15, R95, R42 ;  /* 0x0000002a5f0f7221 */ /* 0x004fce0000010000 */
[----:B------:R2:W5:Y:S01]  /*55f0*/  MUFU.EX2 R34, R37 ;  /* 0x0000002500227308 */ /* 0x0005620000000800 */
[----:B-1----:R-:W-:Y:S01]  /*5600*/  FADD.FTZ R11, R47, R4 ;  /* 0x000000042f0b7221 */ /* 0x002fe20000010000 */
[----:B---3--:R-:W-:-:S06]  /*5610*/  IMAD.MOV.U32 R97, RZ, RZ, R119 ;  /* 0x000000ffff617224 */ /* 0x008fcc00078e0077 */
[----:B------:R-:W1:Y:S01]  /*5620*/  MUFU.EX2 R99, R99 ;  /* 0x0000006300637308 */ /* 0x000e620000000800 */
[C---:B----4-:R-:W-:Y:S01]  /*5630*/  FADD.FTZ R42, R184.reuse, R15 ;  /* 0x0000000fb82a7221 */ /* 0x050fe20000010000 */
[----:B------:R-:W-:Y:S01]  /*5640*/  F2FP.F16.F32.PACK_AB R184, R184, R95 ;  /* 0x0000005fb8b8723e */ /* 0x000fe200000000ff */
[----:B--2---:R-:W-:Y:S01]  /*5650*/  IMAD.MOV.U32 R37, RZ, RZ, R119 ;  /* 0x000000ffff257224 */ /* 0x004fe200078e0077 */
[----:B------:R-:W-:-:S04]  /*5660*/  MOV R95, R119 ;  /* 0x00000077005f7202 */ /* 0x000fc80000000f00 */
[----:B------:R-:W2:Y:S01]  /*5670*/  MUFU.EX2 R49, R49 ;  /* 0x0000003100317308 */ /* 0x000ea20000000800 */
[C---:B-----5:R-:W-:Y:S01]  /*5680*/  FADD.FTZ R4, R34.reuse, R11 ;  /* 0x0000000b22047221 */ /* 0x060fe20000010000 */
[----:B------:R-:W-:Y:S01]  /*5690*/  F2FP.F16.F32.PACK_AB R189, R34, R47 ;  /* 0x0000002f22bd723e */ /* 0x000fe200000000ff */
[----:B------:R-:W-:Y:S01]  /*56a0*/  IMAD.MOV.U32 R34, RZ, RZ, R119 ;  /* 0x000000ffff227224 */ /* 0x000fe200078e0077 */
[----:B------:R-:W-:-:S04]  /*56b0*/  MOV R47, R119 ;  /* 0x00000077002f7202 */ /* 0x000fc80000000f00 */
[----:B------:R3:W4:Y:S01]  /*56c0*/  MUFU.EX2 R186, R101 ;  /* 0x0000006500ba7308 */ /* 0x0007220000000800 */
[----:B-1----:R-:W-:-:S07]  /*56d0*/  FADD.FTZ R15, R99, R42 ;  /* 0x0000002a630f7221 */ /* 0x002fce0000010000 */
[----:B------:R1:W5:Y:S01]  /*56e0*/  MUFU.EX2 R36, R51 ;  /* 0x0000003300247308 */ /* 0x0003620000000800 */
[----:B--2---:R-:W-:Y:S01]  /*56f0*/  FADD.FTZ R11, R49, R4 ;  /* 0x00000004310b7221 */ /* 0x004fe20000010000 */
[----:B---3--:R-:W-:-:S06]  /*5700*/  MOV R101, R119 ;  /* 0x0000007700657202 */ /* 0x008fcc0000000f00 */
[----:B------:R-:W2:Y:S01]  /*5710*/  MUFU.EX2 R103, R103 ;  /* 0x0000006700677308 */ /* 0x000ea20000000800 */
[C---:B----4-:R-:W-:Y:S01]  /*5720*/  FADD.FTZ R42, R186.reuse, R15 ;  /* 0x0000000fba2a7221 */ /* 0x050fe20000010000 */
[----:B------:R-:W-:Y:S01]  /*5730*/  F2FP.F16.F32.PACK_AB R186, R186, R99 ;  /* 0x00000063baba723e */ /* 0x000fe200000000ff */
[--C-:B------:R-:W-:Y:S02]  /*5740*/  IMAD.MOV.U32 R99, RZ, RZ, R119.reuse ;  /* 0x000000ffff637224 */ /* 0x100fe400078e0077 */
[----:B-1----:R-:W-:-:S03]  /*5750*/  IMAD.MOV.U32 R51, RZ, RZ, R119 ;  /* 0x000000ffff337224 */ /* 0x002fc600078e0077 */
[----:B------:R-:W1:Y:S01]  /*5760*/  MUFU.EX2 R53, R53 ;  /* 0x0000003500357308 */ /* 0x000e620000000800 */
[C---:B-----5:R-:W-:Y:S01]  /*5770*/  FADD.FTZ R4, R36.reuse, R11 ;  /* 0x0000000b24047221 */ /* 0x060fe20000010000 */
[----:B------:R-:W-:Y:S01]  /*5780*/  F2FP.F16.F32.PACK_AB R191, R36, R49 ;  /* 0x0000003124bf723e */ /* 0x000fe200000000ff */
[--C-:B------:R-:W-:Y:S02]  /*5790*/  IMAD.MOV.U32 R49, RZ, RZ, R119.reuse ;  /* 0x000000ffff317224 */ /* 0x100fe400078e0077 */
[----:B------:R-:W-:-:S03]  /*57a0*/  IMAD.MOV.U32 R36, RZ, RZ, R119 ;  /* 0x000000ffff247224 */ /* 0x000fc600078e0077 */
        /* <DEDUP_REMOVED lines=8> */
[--C-:B------:R-:W-:Y:S02]  /*5830*/  IMAD.MOV.U32 R103, RZ, RZ, R119.reuse ;  /* 0x000000ffff677224 */ /* 0x100fe400078e0077 */
[----:B--2---:R-:W-:-:S03]  /*5840*/  IMAD.MOV.U32 R55, RZ, RZ, R119 ;  /* 0x000000ffff377224 */ /* 0x004fc600078e0077 */
[----:B------:R-:W2:Y:S01]  /*5850*/  MUFU.EX2 R25, R25 ;  /* 0x0000001900197308 */ /* 0x000ea20000000800 */
[C---:B-----5:R-:W-:Y:S01]  /*5860*/  FADD.FTZ R4, R38.reuse, R11 ;  /* 0x0000000b26047221 */ /* 0x060fe20000010000 */
[----:B------:R-:W-:Y:S02]  /*5870*/  F2FP.F16.F32.PACK_AB R185, R38, R53 ;  /* 0x0000003526b9723e */ /* 0x000fe400000000ff */
[-C--:B------:R-:W-:Y:S02]  /*5880*/  MOV R53, R119.reuse ;  /* 0x0000007700357202 */ /* 0x080fe40000000f00 */
[----:B------:R-:W-:Y:S02]  /*5890*/  MOV R38, R119 ;  /* 0x0000007700267202 */ /* 0x000fe40000000f00 */
[----:B------:R3:W4:Y:S01]  /*58a0*/  MUFU.EX2 R182, R109 ;  /* 0x0000006d00b67308 */ /* 0x0007220000000800 */
[----:B-1----:R-:W-:-:S07]  /*58b0*/  FADD.FTZ R15, R107, R42 ;  /* 0x0000002a6b0f7221 */ /* 0x002fce0000010000 */
[----:B------:R1:W5:Y:S01]  /*58c0*/  MUFU.EX2 R40, R29 ;  /* 0x0000001d00287308 */ /* 0x0003620000000800 */
[----:B--2---:R-:W-:Y:S01]  /*58d0*/  FADD.FTZ R11, R25, R4 ;  /* 0x00000004190b7221 */ /* 0x004fe20000010000 */
[----:B---3--:R-:W-:-:S06]  /*58e0*/  IMAD.MOV.U32 R109, RZ, RZ, R119 ;  /* 0x000000ffff6d7224 */ /* 0x008fcc00078e0077 */
[----:B------:R-:W2:Y:S01]  /*58f0*/  MUFU.EX2 R111, R111 ;  /* 0x0000006f006f7308 */ /* 0x000ea20000000800 */
[C---:B----4-:R-:W-:Y:S01]  /*5900*/  FADD.FTZ R42, R182.reuse, R15 ;  /* 0x0000000fb62a7221 */ /* 0x050fe20000010000 */
[----:B------:R-:W-:Y:S02]  /*5910*/  F2FP.F16.F32.PACK_AB R182, R182, R107 ;  /* 0x0000006bb6b6723e */ /* 0x000fe400000000ff */
[-C--:B------:R-:W-:Y:S02]  /*5920*/  MOV R107, R119.reuse ;  /* 0x00000077006b7202 */ /* 0x080fe40000000f00 */
[----:B-1----:R-:W-:Y:S02]  /*5930*/  MOV R29, R119 ;  /* 0x00000077001d7202 */ /* 0x002fe40000000f00 */
[----:B------:R-:W1:Y:S01]  /*5940*/  MUFU.EX2 R57, R57 ;  /* 0x0000003900397308 */ /* 0x000e620000000800 */
[C---:B-----5:R-:W-:Y:S01]  /*5950*/  FADD.FTZ R4, R40.reuse, R11 ;  /* 0x0000000b28047221 */ /* 0x060fe20000010000 */
[----:B------:R-:W-:Y:S01]  /*5960*/  F2FP.F16.F32.PACK_AB R187, R40, R25 ;  /* 0x0000001928bb723e */ /* 0x000fe200000000ff */
[----:B------:R-:W-:-:S02]  /*5970*/  IMAD.MOV.U32 R40, RZ, RZ, R119 ;  /* 0x000000ffff287224 */ /* 0x000fc400078e0077 */
[----:B------:R-:W-:-:S03]  /*5980*/  IMAD.MOV.U32 R25, RZ, RZ, R119 ;  /* 0x000000ffff197224 */ /* 0x000fc600078e0077 */
[----:B------:R3:W4:Y:S01]  /*5990*/  MUFU.EX2 R176, R113 ;  /* 0x0000007100b07308 */ /* 0x0007220000000800 */
[----:B--2---:R-:W-:-:S07]  /*59a0*/  FADD.FTZ R15, R111, R42 ;  /* 0x0000002a6f0f7221 */ /* 0x004fce0000010000 */
[----:B------:R2:W5:Y:S01]  /*59b0*/  MUFU.EX2 R0, R59 ;  /* 0x0000003b00007308 */ /* 0x0005620000000800 */
[----:B-1----:R-:W-:Y:S01]  /*59c0*/  FADD.FTZ R11, R57, R4 ;  /* 0x00000004390b7221 */ /* 0x002fe20000010000 */
[----:B---3--:R-:W-:-:S06]  /*59d0*/  MOV R113, R119 ;  /* 0x0000007700717202 */ /* 0x008fcc0000000f00 */
[----:B------:R-:W1:Y:S01]  /*59e0*/  MUFU.EX2 R115, R115 ;  /* 0x0000007300737308 */ /* 0x000e620000000800 */
[C---:B----4-:R-:W-:Y:S01]  /*59f0*/  FADD.FTZ R42, R176.reuse, R15 ;  /* 0x0000000fb02a7221 */ /* 0x050fe20000010000 */
[----:B------:R-:W-:Y:S01]  /*5a00*/  F2FP.F16.F32.PACK_AB R176, R176, R111 ;  /* 0x0000006fb0b0723e */ /* 0x000fe200000000ff */
[----:B------:R-:W-:Y:S01]  /*5a10*/  IMAD.MOV.U32 R111, RZ, RZ, R119 ;  /* 0x000000ffff6f7224 */ /* 0x000fe200078e0077 */
[----:B--2---:R-:W-:-:S04]  /*5a20*/  MOV R59, R119 ;  /* 0x00000077003b7202 */ /* 0x004fc80000000f00 */
[----:B------:R-:W2:Y:S01]  /*5a30*/  MUFU.EX2 R61, R61 ;  /* 0x0000003d003d7308 */ /* 0x000ea20000000800 */
[C---:B-----5:R-:W-:Y:S01]  /*5a40*/  FADD.FTZ R4, R0.reuse, R11 ;  /* 0x0000000b00047221 */ /* 0x060fe20000010000 */
[----:B------:R-:W-:Y:S01]  /*5a50*/  F2FP.F16.F32.PACK_AB R181, R0, R57 ;  /* 0x0000003900b5723e */ /* 0x000fe200000000ff */
[----:B------:R-:W-:Y:S02]  /*5a60*/  IMAD.MOV.U32 R0, RZ, RZ, 0x3f800000 ;  /* 0x3f800000ff007424 */ /* 0x000fe400078e00ff */
[----:B------:R-:W-:-:S03]  /*5a70*/  IMAD.MOV.U32 R57, RZ, RZ, R119 ;  /* 0x000000ffff397224 */ /* 0x000fc600078e0077 */
[----:B------:R-:W3:Y:S01]  /*5a80*/  MUFU.EX2 R20, R20 ;  /* 0x0000001400147308 */ /* 0x000ee20000000800 */
[----:B-1----:R-:W-:Y:S01]  /*5a90*/  FADD.FTZ R15, R115, R42 ;  /* 0x0000002a730f7221 */ /* 0x002fe20000010000 */
[----:B------:R-:W-:-:S06]  /*5aa0*/  IMAD.MOV.U32 R42, RZ, RZ, R119 ;  /* 0x000000ffff2a7224 */ /* 0x000fcc00078e0077 */
[----:B------:R1:W4:Y:S01]  /*5ab0*/  MUFU.EX2 R10, R63 ;  /* 0x0000003f000a7308 */ /* 0x0003220000000800 */
[----:B--2---:R-:W-:-:S07]  /*5ac0*/  FADD.FTZ R11, R61, R4 ;  /* 0x000000043d0b7221 */ /* 0x004fce0000010000 */
[----:B------:R-:W2:Y:S01]  /*5ad0*/  MUFU.EX2 R65, R65 ;  /* 0x0000004100417308 */ /* 0x000ea20000000800 */
[C---:B---3--:R-:W-:Y:S01]  /*5ae0*/  FADD.FTZ R4, R20.reuse, R15 ;  /* 0x0000000f14047221 */ /* 0x048fe20000010000 */
[----:B------:R-:W-:Y:S01]  /*5af0*/  F2FP.F16.F32.PACK_AB R178, R20, R115 ;  /* 0x0000007314b2723e */ /* 0x000fe200000000ff */
[--C-:B------:R-:W-:Y:S02]  /*5b00*/  IMAD.MOV.U32 R115, RZ, RZ, R119.reuse ;  /* 0x000000ffff737224 */ /* 0x100fe400078e0077 */
[----:B-1----:R-:W-:-:S03]  /*5b10*/  IMAD.MOV.U32 R63, RZ, RZ, R119 ;  /* 0x000000ffff3f7224 */ /* 0x002fc600078e0077 */
[----:B------:R1:W3:Y:S01]  /*5b20*/  MUFU.EX2 R24, R67 ;  /* 0x0000004300187308 */ /* 0x0002e20000000800 */
[C---:B----4-:R-:W-:Y:S01]  /*5b30*/  FADD.FTZ R20, R10.reuse, R11 ;  /* 0x0000000b0a147221 */ /* 0x050fe20000010000 */
[----:B------:R-:W-:Y:S01]  /*5b40*/  F2FP.F16.F32.PACK_AB R183, R10, R61 ;  /* 0x0000003d0ab7723e */ /* 0x000fe200000000ff */
[----:B------:R-:W-:-:S05]  /*5b50*/  IMAD.MOV.U32 R61, RZ, RZ, R119 ;  /* 0x000000ffff3d7224 */ /* 0x000fca00078e0077 */
[----:B------:R-:W4:Y:S01]  /*5b60*/  MUFU.EX2 R69, R69 ;  /* 0x0000004500457308 */ /* 0x000f220000000800 */
[----:B--2---:R-:W-:Y:S01]  /*5b70*/  FADD.FTZ R3, R65, R20 ;  /* 0x0000001441037221 */ /* 0x004fe20000010000 */
[----:B-1----:R-:W-:-:S06]  /*5b80*/  IMAD.MOV.U32 R67, RZ, RZ, R119 ;  /* 0x000000ffff437224 */ /* 0x002fcc00078e0077 */
[----:B------:R1:W2:Y:S01]  /*5b90*/  MUFU.EX2 R12, R71 ;  /* 0x00000047000c7308 */ /* 0x0002a20000000800 */
[C---:B---3--:R-:W-:Y:S01]  /*5ba0*/  FADD.FTZ R14, R24.reuse, R3 ;  /* 0x00000003180e7221 */ /* 0x048fe20000010000 */
[----:B------:R-:W-:Y:S01]  /*5bb0*/  F2FP.F16.F32.PACK_AB R177, R24, R65 ;  /* 0x0000004118b1723e */ /* 0x000fe200000000ff */
[----:B------:R-:W-:Y:S01]  /*5bc0*/  IMAD.MOV.U32 R24, RZ, RZ, R119 ;  /* 0x000000ffff187224 */ /* 0x000fe200078e0077 */
[-C--:B------:R-:W-:Y:S01]  /*5bd0*/  MOV R65, R119.reuse ;  /* 0x0000007700417202 */ /* 0x080fe20000000f00 */
[----:B----4-:R-:W-:Y:S01]  /*5be0*/  FADD.FTZ R3, R69, R14 ;  /* 0x0000000e45037221 */ /* 0x010fe20000010000 */
[----:B-1----:R-:W-:Y:S02]  /*5bf0*/  MOV R71, R119 ;  /* 0x0000007700477202 */ /* 0x002fe40000000f00 */
[C---:B--2---:R-:W-:Y:S01]  /*5c00*/  F2FP.F16.F32.PACK_AB R179, R12.reuse, R69 ;  /* 0x000000450cb3723e */ /* 0x044fe200000000ff */
[----:B------:R-:W-:Y:S01]  /*5c10*/  FADD.FTZ R3, R12, R3 ;  /* 0x000000030c037221 */ /* 0x000fe20000010000 */
[----:B------:R-:W-:Y:S01]  /*5c20*/  IMAD.MOV.U32 R69, RZ, RZ, R119 ;  /* 0x000000ffff457224 */ /* 0x000fe200078e0077 */
[----:B------:R-:W-:Y:S06]  /*5c30*/  @!P2 BRA `(.L_x_2865) ;  /* 0x000000440080a947 */ /* 0x000fec0003800000 */
[----:B------:R-:W-:Y:S01]  /*5c40*/  UIADD3 UR4, UR61, -0x2, URZ ;  /* 0xfffffffe3d047890 */ /* 0x000fe2000fffe03f */
[----:B------:R-:W-:Y:S01]  /*5c50*/  R2UR UR61, R16 ;  /* 0x00000000103d72ca */ /* 0x000fe200000e0000 */
[----:B------:R-:W-:Y:S01]  /*5c60*/  IMAD.MOV.U32 R11, RZ, RZ, R8 ;  /* 0x000000ffff0b7224 */ /* 0x000fe200078e0008 */
[----:B------:R-:W-:Y:S02]  /*5c70*/  MOV R10, R9 ;  /* 0x00000009000a7202 */ /* 0x000fe40000000f00 */
[----:B------:R-:W-:Y:S02]  /*5c80*/  CS2R R118, SRZ ;  /* 0x0000000000767805 */ /* 0x000fe4000001ff00 */
[----:B------:R-:W-:Y:S01]  /*5c90*/  MOV R0, 0x3f800000 ;  /* 0x3f80000000007802 */ /* 0x000fe20000000f00 */
[----:B------:R-:W-:Y:S01]  /*5ca0*/  IMAD.U32 R12, RZ, RZ, UR4 ;  /* 0x00000004ff0c7e24 */ /* 0x000fe2000f8e00ff */
        /* <DEDUP_REMOVED lines=47> */
[----:B------:R-:W-:Y:S01]  /*5fa0*/  UMOV UR39, UR38 ;  /* 0x0000002600277c82 */ /* 0x000fe20008000000 */
[----:B------:R-:W-:-:S05]  /*5fb0*/  ULDC UR37, c[0x0][0x9d8] ;  /* 0x0002760000257ab9 */ /* 0x000fca0000000800 */
.L_x_2874:
        /* <DEDUP_REMOVED lines=8> */
.L_x_2866:
        /* <DEDUP_REMOVED lines=8> */
.L_x_2867:
[----:B--2---:R-:W-:Y:S05]  /*60c0*/  @P2 BRA `(.L_x_2868) ;  /* 0x0000000000082947 */ /* 0x004fea0003800000 */
[----:B------:R-:W2:Y:S02]  /*60d0*/  SYNCS.PHASECHK.TRANS64.TRYWAIT P2, [UR60+0x36830], R6 ;  /* 0x03683006ff0075a7 */ /* 0x000ea4000804017c */
[----:B--2---:R-:W-:Y:S05]  /*60e0*/  @!P2 BRA `(.L_x_2869) ;  /* 0x000000940030a947 */ /* 0x004fea0003800000 */
.L_x_2868:
[----:B------:R-:W-:Y:S01]  /*60f0*/  R2UR UR4, R5 ;  /* 0x00000000050472ca */ /* 0x000fe200000e0000 */
[----:B------:R-:W-:Y:S01]  /*6100*/  WARPGROUP.ARRIVE ;  /* 0x00000000000079c5 */ /* 0x000fe20000000000 */
[----:B------:R-:W-:Y:S01]  /*6110*/  UMOV UR59, 0x40000040 ;  /* 0x40000040003b7882 */ /* 0x000fe20000000000 */
        /* <DEDUP_REMOVED lines=10> */
[----:B------:R-:W-:Y:S01]  /*61c0*/  UIMAD UR4, UR38, 0xa80, UR4 ;  /* 0x00000a80260478a4 */ /* 0x000fe2000f8e0204 */
[-C--:B------:R-:W-:Y:S01]  /*61d0*/  FMUL.FTZ R24, R24, R7.reuse ;  /* 0x0000000718187220 */ /* 0x080fe20000410000 */
[----:B------:R-:W-:Y:S01]  /*61e0*/  UMOV UR55, 0x40000040 ;  /* 0x4000004000377882 */ /* 0x000fe20000000000 */
[----:B------:R-:W-:Y:S01]  /*61f0*/  UMOV UR7, 0x40000040 ;  /* 0x4000004000077882 */ /* 0x000fe20000000000 */
[----:B------:R-:W-:Y:S01]  /*6200*/  UIADD3 UR5, UR4, 0x80, URZ ;  /* 0x0000008004057890 */ /* 0x000fe2000fffe03f */
[-C--:B------:R-:W-:Y:S01]  /*6210*/  FMUL.FTZ R25, R25, R7.reuse ;  /* 0x0000000719197220 */ /* 0x080fe20000410000 */
[----:B------:R-:W-:Y:S01]  /*6220*/  UIADD3 UR6, UR4, 0x100, URZ ;  /* 0x0000010004067890 */ /* 0x000fe2000fffe03f */
[-C--:B------:R-:W-:Y:S01]  /*6230*/  FMUL.FTZ R28, R28, R7.reuse ;  /* 0x000000071c1c7220 */ /* 0x080fe20000410000 */
[----:B------:R-:W-:Y:S01]  /*6240*/  UMOV UR58, UR4 ;  /* 0x00000004003a7c82 */ /* 0x000fe20008000000 */
[----:B------:R-:W-:Y:S01]  /*6250*/  UIADD3 UR10, UR4, 0x2, URZ ;  /* 0x00000002040a7890 */ /* 0x000fe2000fffe03f */
[----:B------:R-:W-:Y:S01]  /*6260*/  HGMMA.64x16x16.F32 R168, gdesc[UR56], RZ, !UPT, gsb0 ;  /* 0x0020000038a879f0 */ /* 0x000fe2000c0008ff */
        /* <DEDUP_REMOVED lines=60> */
[----:B------:R-:W-:Y:S01]  /*6630*/  UMOV UR59, 0x40000040 ;  /* 0x40000040003b7882 */ /* 0x000fe20000000000 */
[----:B------:R-:W-:Y:S01]  /*6640*/  UIADD3 UR6, UR4, 0x200, URZ ;  /* 0x0000020004067890 */ /* 0x000fe2000fffe03f */
        /* <DEDUP_REMOVED lines=51> */
[----:B------:R-:W-:-:S04]  /*6980*/  FMUL.FTZ R119, R119, R0 ;  /* 0x0000000077777220 */ /* 0x000fc80000410000 */
[----:B------:R-:W-:Y:S01]  /*6990*/  HGMMA.64x16x16.F32 R152, gdesc[UR56], RZ, !UPT, gsb0 ;  /* 0x00200000389879f0 */ /* 0x000fe2000c0008ff */
[----:B------:R-:W-:Y:S01]  /*69a0*/  UMOV UR58, UR5 ;  /* 0x00000005003a7c82 */ /* 0x000fe20008000000 */
[----:B------:R-:W-:Y:S01]  /*69b0*/  UMOV UR59, 0x40000040 ;  /* 0x40000040003b7882 */ /* 0x000fe20000000000 */
[----:B------:R-:W-:Y:S01]  /*69c0*/  UIADD3 UR5, UR4, 0x280, URZ ;  /* 0x0000028004057890 */ /* 0x000fe2000fffe03f */
[----:B------:R-:W-:Y:S02]  /*69d0*/  WARPGROUP.DEPBAR.LE gsb0, 0x0 ;  /* 0x00008000000079c5 */ /* 0x000fe40000010000 */
[----:B------:R-:W-:-:S06]  /*69e0*/  WARPGROUP.ARRIVE ;  /* 0x00000000000079c5 */ /* 0x000fcc0000000000 */
        /* <DEDUP_REMOVED lines=18> */
[----:B------:R-:W-:Y:S03]  /*6b10*/  HGMMA.64x16x16.F32 R120, gdesc[UR56], RZ, !UPT, gsb0 ;  /* 0x00200000387879f0 */ /* 0x000fe6000c0008ff */
        /* <DEDUP_REMOVED lines=409> */
[----:B------:R-:W-:Y:S01]  /*84b0*/  UMOV UR55, 0x40000040 ;  /* 0x4000004000377882 */ /* 0x000fe20000000000 */
        /* <DEDUP_REMOVED lines=23> */
.L_x_2870:
[----:B------:R-:W-:Y:S02]  /*8630*/  R2UR UR4, R2 ;  /* 0x00000000020472ca */ /* 0x000fe400000e0000 */
[----:B------:R-:W-:-:S04]  /*8640*/  MOV R0, UR61 ;  /* 0x0000003d00007c02 */ /* 0x000fc80008000f00 */
[----:B------:R-:W-:-:S07]  /*8650*/  SHF.L.U32 R0, R0, 0x1f, RZ ;  /* 0x0000001f00007819 */ /* 0x000fce00000006ff */
[----:B------:R-:W-:-:S09]  /*8660*/  ULEA UR4, UR39, UR4, 0x3 ;  /* 0x0000000427047291 */ /* 0x000fd2000f8e183f */
[----:B------:R3:W4:Y:S01]  /*8670*/  SYNCS.PHASECHK.TRANS64.TRYWAIT P2, [UR4+0x36850], R0 ;  /* 0x03685000ff0075a7 */ /* 0x0007220008040144 */
[----:B------:R-:W-:Y:S05]  /*8680*/  @!P0 BRA `(.L_x_2871) ;  /* 0x0000000000048947 */ /* 0x000fea0003800000 */
[----:B------:R-:W-:Y:S01]  /*8690*/  BPT.TRAP 0x1 ;  /* 0x000000040000795c */ /* 0x000fe20000300000 */
.L_x_2871:
[----:B----4-:R-:W-:Y:S05]  /*86a0*/  @P2 BRA `(.L_x_2872) ;  /* 0x0000000000082947 */ /* 0x010fea0003800000 */
[----:B------:R-:W4:Y:S02]  /*86b0*/  SYNCS.PHASECHK.TRANS64.TRYWAIT P2, [UR4+0x36850], R0 ;  /* 0x03685000ff0075a7 */ /* 0x000f240008040144 */
[----:B----4-:R-:W-:Y:S05]  /*86c0*/  @!P2 BRA `(.L_x_2873) ;  /* 0x0000006c00d0a947 */ /* 0x010fea0003800000 */
.L_x_2872:
[----:B------:R-:W-:Y:S01]  /*86d0*/  R2UR UR5, R2 ;  /* 0x00000000020572ca */ /* 0x000fe200000e0000 */
[----:B------:R-:W-:Y:S01]  /*86e0*/  WARPGROUP.ARRIVE ;  /* 0x00000000000079c5 */ /* 0x000fe20000000000 */
[----:B------:R-:W-:Y:S01]  /*86f0*/  UMOV UR7, 0x40000040 ;  /* 0x4000004000077882 */ /* 0x000fe20000000000 */
[----:B---34-:R-:W-:Y:S01]  /*8700*/  FMUL.FTZ R0, R168, UR37 ;  /* 0x00000025a8007c20 */ /* 0x018fe20008410000 */
[----:B--2---:R-:W-:Y:S01]  /*8710*/  FMUL.FTZ R9, R169, UR37 ;  /* 0x00000025a9097c20 */ /* 0x004fe20008410000 */
        /* <DEDUP_REMOVED lines=13> */
[----:B------:R-:W2:Y:S01]  /*87f0*/  MUFU.TANH R9, R9 ;  /* 0x0000000900097308 */ /* 0x000ea20000002400 */
[----:B------:R-:W-:Y:S01]  /*8800*/  FMUL.FTZ R221, R136, UR37 ;  /* 0x0000002588dd7c20 */ /* 0x000fe20008410000 */
[----:B------:R-:W-:Y:S01]  /*8810*/  FMUL.FTZ R223, R137, UR37 ;  /* 0x0000002589df7c20 */ /* 0x000fe20008410000 */
[----:B------:R-:W-:Y:S01]  /*8820*/  ULOP3.LUT UR5, UR5, 0x3fff, URZ, 0xc0, !UPT ;  /* 0x00003fff05057892 */ /* 0x000fe2000f8ec03f */
[----:B------:R-:W-:Y:S01]  /*8830*/  FMUL.FTZ R225, R140, UR37 ;  /* 0x000000258ce17c20 */ /* 0x000fe20008410000 */
[----:B------:R-:W-:Y:S01]  /*8840*/  FMUL.FTZ R235, R141, UR37 ;  /* 0x000000258deb7c20 */ /* 0x000fe20008410000 */
[----:B------:R-:W-:Y:S01]  /*8850*/  FMUL.FTZ R237, R128, UR37 ;  /* 0x0000002580ed7c20 */ /* 0x000fe20008410000 */
[----:B------:R-:W-:Y:S01]  /*8860*/  ULOP3.LUT UR5, UR5, 0x3800000, URZ, 0xfc, !UPT ;  /* 0x0380000005057892 */ /* 0x000fe2000f8efc3f */
[----:B------:R-:W3:Y:S01]  /*8870*/  MUFU.TANH R169, R169 ;  /* 0x000000a900a97308 */ /* 0x000ee20000002400 */
[----:B-1----:R-:W-:Y:S01]  /*8880*/  FMNMX.FTZ R6, R0, R11, !PT ;  /* 0x0000000b00067209 */ /* 0x002fe20007810000 */
[----:B------:R-:W-:Y:S01]  /*8890*/  FMUL.FTZ R231, R129, UR37 ;  /* 0x0000002581e77c20 */ /* 0x000fe20008410000 */
[----:B------:R-:W-:Y:S01]  /*88a0*/  UIMAD UR5, UR39, 0xa80, UR5 ;  /* 0x00000a80270578a4 */ /* 0x000fe2000f8e0205 */
[----:B------:R-:W-:Y:S01]  /*88b0*/  FMUL.FTZ R227, R132, UR37 ;  /* 0x0000002584e37c20 */ /* 0x000fe20008410000 */
[----:B------:R-:W-:Y:S01]  /*88c0*/  FMUL.FTZ R233, R133, UR37 ;  /* 0x0000002585e97c20 */ /* 0x000fe20008410000 */
[----:B------:R-:W-:Y:S01]  /*88d0*/  FMUL.FTZ R229, R120, UR37 ;  /* 0x0000002578e57c20 */ /* 0x000fe20008410000 */
[----:B------:R-:W-:Y:S01]  /*88e0*/  R2UR UR10, R12 ;  /* 0x000000000c0a72ca */ /* 0x000fe200000e0000 */
[----:B------:R-:W1:Y:S01]  /*88f0*/  MUFU.TANH R171, R171 ;  /* 0x000000ab00ab7308 */ /* 0x000e620000002400 */
[----:B--2---:R-:W-:Y:S01]  /*8900*/  FMNMX.FTZ R6, R9, R6, !PT ;  /* 0x0000000609067209 */ /* 0x004fe20007810000 */
[----:B------:R-:W-:Y:S01]  /*8910*/  UMOV UR6, UR5 ;  /* 0x0000000500067c82 */ /* 0x000fe20008000000 */
[----:B------:R-:W-:Y:S01]  /*8920*/  FMUL.FTZ R12, R121, UR37 ;  /* 0x00000025790c7c20 */ /* 0x000fe20008410000 */
[----:B------:R-:W-:Y:S01]  /*8930*/  HGMMA.64x192x16.F32 R24, R200, gdesc[UR4].tnspB, R24, gsb0 ;  /* 0x42e00004c8187df0 */ /* 0x000fe20008000818 */
[----:B------:R-:W-:Y:S01]  /*8940*/  UIADD3 UR6, UR5, 0x80, URZ ;  /* 0x0000008005067890 */ /* 0x000fe2000fffe03f */
[----:B------:R-:W-:Y:S01]  /*8950*/  FMUL.FTZ R13, R170, UR37 ;  /* 0x00000025aa0d7c20 */ /* 0x000fe20008410000 */
[----:B------:R-:W-:Y:S01]  /*8960*/  UMOV UR7, 0x40000040 ;  /* 0x4000004000077882 */ /* 0x000fe20000000000 */
[----:B------:R-:W2:Y:S01]  /*8970*/  MUFU.TANH R175, R175 ;  /* 0x000000af00af7308 */ /* 0x000ea20000002400 */
[----:B---3--:R-:W-:Y:S01]  /*8980*/  FMNMX.FTZ R6, R169, R6, !PT ;  /* 0x00000006a9067209 */ /* 0x008fe20007810000 */
[----:B------:R-:W-:Y:S01]  /*8990*/  FMUL.FTZ R21, R174, UR37 ;  /* 0x00000025ae157c20 */ /* 0x000fe20008410000 */
[----:B------:R-:W-:Y:S01]  /*89a0*/  FMUL.FTZ R163, R163, UR37 ;  /* 0x00000025a3a37c20 */ /* 0x000fe20008410000 */
[----:B------:R-:W-:Y:S01]  /*89b0*/  FMUL.FTZ R167, R167, UR37 ;  /* 0x00000025a7a77c20 */ /* 0x000fe20008410000 */
[----:B------:R-:W-:Y:S01]  /*89c0*/  FMUL.FTZ R153, R154, UR37 ;  /* 0x000000259a997c20 */ /* 0x000fe20008410000 */
[----:B------:R-:W-:Y:S01]  /*89d0*/  FMUL.FTZ R155, R155, UR37 ;  /* 0x000000259b9b7c20 */ /* 0x000fe20008410000 */
[----:B------:R-:W-:Y:S01]  /*89e0*/  FMUL.FTZ R159, R159, UR37 ;  /* 0x000000259f9f7c20 */ /* 0x000fe20008410000 */
[----:B------:R-:W-:Y:S01]  /*89f0*/  MUFU.TANH R211, R211 ;  /* 0x000000d300d37308 */ /* 0x000fe20000002400 */
[----:B-1----:R-:W-:Y:S01]  /*8a00*/  FMNMX.FTZ R6, R171, R6, !PT ;  /* 0x00000006ab067209 */ /* 0x002fe20007810000 */
[----:B------:R-:W-:Y:S01]  /*8a10*/  FMUL.FTZ R145, R146, UR37 ;  /* 0x0000002592917c20 */ /* 0x000fe20008410000 */
[----:B------:R-:W-:Y:S01]  /*8a20*/  FMUL.FTZ R147, R147, UR37 ;  /* 0x0000002593937c20 */ /* 0x000fe20008410000 */
[----:B------:R-:W-:Y:S01]  /*8a30*/  FMUL.FTZ R149, R150, UR37 ;  /* 0x0000002596957c20 */ /* 0x000fe20008410000 */
[----:B------:R-:W-:Y:S01]  /*8a40*/  FMUL.FTZ R121, R151, UR37 ;  /* 0x0000002597797c20 */ /* 0x000fe20008410000 */
[----:B------:R-:W-:Y:S01]  /*8a50*/  FMUL.FTZ R129, R139, UR37 ;  /* 0x000000258b817c20 */ /* 0x000fe20008410000 */
[----:B------:R-:W-:Y:S01]  /*8a60*/  FMUL.FTZ R133, R142, UR37 ;  /* 0x000000258e857c20 */ /* 0x000fe20008410000 */
[----:B------:R-:W-:Y:S01]  /*8a70*/  MUFU.TANH R213, R213 ;  /* 0x000000d500d57308 */ /* 0x000fe20000002400 */
[----:B--2---:R-:W-:Y:S01]  /*8a80*/  FMNMX.FTZ R6, R175, R6, !PT ;  /* 0x00000006af067209 */ /* 0x004fe20007810000 */
        /* <DEDUP_REMOVED lines=10> */
[----:B------:R-:W-:Y:S01]  /*8b30*/  ISETP.LT.AND P2, PT, RZ, UR10, PT ;  /* 0x0000000aff007c0c */ /* 0x000fe2000bf41270 */
[----:B------:R-:W-:Y:S01]  /*8b40*/  UMOV UR39, UR38 ;  /* 0x0000002600277c82 */ /* 0x000fe20008000000 */
[----:B------:R-:W-:-:S02]  /*8b50*/  R2UR UR61, R16 ;  /* 0x00000000103d72ca */ /* 0x000fc400000e0000 */
        /* <DEDUP_REMOVED lines=26> */
[----:B------:R-:W-:Y:S02]  /*8d00*/  FMUL.FTZ R165, R166, UR37 ;  /* 0x00000025a6a57c20 */ /* 0x000fe40008410000 */
[----:B------:R-:W-:Y:S01]  /*8d10*/  MUFU.TANH R147, R147 ;  /* 0x0000009300937308 */ /* 0x000fe20000002400 */
[----:B------:R-:W-:Y:S01]  /*8d20*/  HGMMA.64x192x16.F32 R24, R196, gdesc[UR4].tnspB, R24, gsb0 ;  /* 0x42e00004c4187df0 */ /* 0x000fe20008000818 */
[----:B------:R-:W-:Y:S01]  /*8d30*/  UIADD3 UR6, UR5, 0x100, URZ ;  /* 0x0000010005067890 */ /* 0x000fe2000fffe03f */
[----:B------:R-:W-:-:S05]  /*8d40*/  UMOV UR7, 0x40000040 ;  /* 0x4000004000077882 */ /* 0x000fca0000000000 */
        /* <DEDUP_REMOVED lines=20> */
[----:B------:R-:W-:-:S03]  /*8e90*/  FMUL.FTZ R161, R162, UR37 ;  /* 0x00000025a2a17c20 */ /* 0x000fc60008410000 */
[----:B------:R-:W-:Y:S01]  /*8ea0*/  HGMMA.64x192x16.F32 R24, R192, gdesc[UR4].tnspB, R24, gsb0 ;  /* 0x42e00004c0187df0 */ /* 0x000fe20008000818 */
[----:B------:R-:W-:Y:S01]  /*8eb0*/  UIADD3 UR6, UR5, 0x180, URZ ;  /* 0x0000018005067890 */ /* 0x000fe2000fffe03f */
[----:B------:R-:W1:Y:S01]  /*8ec0*/  MUFU.TANH R197, R197 ;  /* 0x000000c500c57308 */ /* 0x000e620000002400 */
[----:B------:R-:W-:-:S07]  /*8ed0*/  UMOV UR7, 0x40000040 ;  /* 0x4000004000077882 */ /* 0x000fce0000000000 */
[----:B------:R-:W2:Y:S08]  /*8ee0*/  MUFU.TANH R199, R199 ;  /* 0x000000c700c77308 */ /* 0x000eb00000002400 */
[----:B------:R-:W-:Y:S01]  /*8ef0*/  MUFU.TANH R161, R161 ;  /* 0x000000a100a17308 */ /* 0x000fe20000002400 */
[----:B-1----:R-:W-:-:S04]  /*8f00*/  FMNMX.FTZ R6, R197, R6, !PT ;  /* 0x00000006c5067209 */ /* 0x002fc80007810000 */
[----:B--2---:R-:W-:-:S04]  /*8f10*/  FMNMX.FTZ R6, R199, R6, !PT ;  /* 0x00000006c7067209 */ /* 0x004fc80007810000 */
        /* <DEDUP_REMOVED lines=36> */
[----:B------:R-:W1:Y:S01]  /*9160*/  MUFU.TANH R191, R191 ;  /* 0x000000bf00bf7308 */ /* 0x000e620000002400 */
[----:B------:R-:W-:Y:S01]  /*9170*/  UIADD3 UR6, UR5, 0x280, URZ ;  /* 0x0000028005067890 */ /* 0x000fe2000fffe03f */
[----:B------:R-:W-:-:S06]  /*9180*/  UMOV UR7, 0x40000040 ;  /* 0x4000004000077882 */ /* 0x000fcc0000000000 */
[----:B------:R-:W2:Y:S08]  /*9190*/  MUFU.TANH R189, R189 ;  /* 0x000000bd00bd7308 */ /* 0x000eb00000002400 */
[----:B------:R-:W-:Y:S01]  /*91a0*/  MUFU.TANH R125, R125 ;  /* 0x0000007d007d7308 */ /* 0x000fe20000002400 */
[----:B-1----:R-:W-:-:S04]  /*91b0*/  FMNMX.FTZ R6, R191, R6, !PT ;  /* 0x00000006bf067209 */ /* 0x002fc80007810000 */
[----:B--2---:R-:W-:-:S05]  /*91c0*/  FMNMX.FTZ R6, R189, R6, !PT ;  /* 0x00000006bd067209 */ /* 0x004fca0007810000 */
[----:B------:R-:W1:Y:S02]  /*91d0*/  SHFL.BFLY PT, R7, R6, 0x2, 0x1f ;  /* 0x0c401f0006077f89 */ /* 0x000e6400000e0000 */
[----:B-1----:R-:W-:Y:S02]  /*91e0*/  FMNMX.FTZ R7, R6, R7, !PT ;  /* 0x0000000706077209 */ /* 0x002fe40007810000 */
[----:B------:R-:W1:Y:S03]  /*91f0*/  LDC R6, c[0x0][0x988] ;  /* 0x00026200ff067b82 */ /* 0x000e660000000800 */
[----:B------:R-:W2:Y:S02]  /*9200*/  SHFL.BFLY PT, R8, R7, 0x1, 0x1f ;  /* 0x0c201f0007087f89 */ /* 0x000ea400000e0000 */
[----:B--2---:R-:W-:-:S05]  /*9210*/  FMNMX.FTZ R8, R7, R8, !PT ;  /* 0x0000000807087209 */ /* 0x004fca0007810000 */
[C---:B-1----:R-:W-:Y:S01]  /*9220*/  FMUL.FTZ R14, R8.reuse, R6 ;  /* 0x00000006080e7220 */ /* 0x042fe20000410000 */
[----:B------:R-:W-:-:S03]  /*9230*/  FADD.FTZ R7, -R8, R11 ;  /* 0x0000000b08077221 */ /* 0x000fc60000010100 */
[--C-:B------:R-:W-:Y:S01]  /*9240*/  FFMA.FTZ R200, R0, R6, -R14.reuse ;  /* 0x0000000600c87223 */ /* 0x100fe2000001080e */
[----:B------:R-:W-:Y:S01]  /*9250*/  FMNMX.FTZ R0, R13, R10, !PT ;  /* 0x0000000a0d007209 */ /* 0x000fe20007810000 */
[-CC-:B------:R-:W-:Y:S01]  /*9260*/  FFMA.FTZ R11, R9, R6.reuse, -R14.reuse ;  /* 0x00000006090b7223 */ /* 0x180fe2000001080e */
[-CC-:B------:R-:W-:Y:S01]  /*9270*/  FFMA.FTZ R196, R175, R6.reuse, -R14.reuse ;  /* 0x00000006afc47223 */ /* 0x180fe2000001080e */
[----:B------:R-:W-:Y:S01]  /*9280*/  FMUL.FTZ R7, R7, R6 ;  /* 0x0000000607077220 */ /* 0x000fe20000410000 */
[----:B------:R-:W-:Y:S01]  /*9290*/  FMNMX.FTZ R0, R15, R0, !PT ;  /* 0x000000000f007209 */ /* 0x000fe20007810000 */
[-CC-:B------:R-:W-:Y:S01]  /*92a0*/  FFMA.FTZ R175, R201, R6.reuse, -R14.reuse ;  /* 0x00000006c9af7223 */ /* 0x180fe2000001080e */
[-CC-:B------:R-:W-:Y:S01]  /*92b0*/  FFMA.FTZ R188, R213, R6.reuse, -R14.reuse ;  /* 0x00000006d5bc7223 */ /* 0x180fe2000001080e */
[--C-:B------:R-:W-:Y:S01]  /*92c0*/  FFMA.FTZ R202, R169, R6, -R14.reuse ;  /* 0x00000006a9ca7223 */ /* 0x100fe2000001080e */
        /* <DEDUP_REMOVED lines=14> */
[----:B------:R-:W-:Y:S01]  /*93b0*/  FFMA.FTZ R12, R191, R6, -R14 ;  /* 0x00000006bf0c7223 */ /* 0x000fe2000001080e */
[----:B------:R-:W-:Y:S01]  /*93c0*/  MUFU.EX2 R7, R7 ;  /* 0x0000000700077308 */ /* 0x000fe20000000800 */
[----:B------:R-:W-:-:S04]  /*93d0*/  FMNMX.FTZ R0, R165, R0, !PT ;  /* 0x00000000a5007209 */ /* 0x000fc80007810000 */
[----:B------:R-:W-:-:S03]  /*93e0*/  FMNMX.FTZ R0, R167, R0, !PT ;  /* 0x00000000a7007209 */ /* 0x000fc60007810000 */
[----:B------:R-:W1:Y:S01]  /*93f0*/  MUFU.EX2 R200, R200 ;  /* 0x000000c800c87308 */ /* 0x000e620000000800 */
[----:B------:R-:W-:-:S04]  /*9400*/  FMNMX.FTZ R0, R153, R0, !PT ;  /* 0x0000000099007209 */ /* 0x000fc80007810000 */
[----:B------:R-:W-:-:S03]  /*9410*/  FMNMX.FTZ R0, R155, R0, !PT ;  /* 0x000000009b007209 */ /* 0x000fc60007810000 */
[----:B------:R-:W2:Y:S01]  /*9420*/  MUFU.EX2 R11, R11 ;  /* 0x0000000b000b7308 */ /* 0x000ea20000000800 */
[----:B------:R-:W-:-:S04]  /*9430*/  FMNMX.FTZ R0, R157, R0, !PT ;  /* 0x000000009d007209 */ /* 0x000fc80007810000 */
[----:B------:R-:W-:-:S03]  /*9440*/  FMNMX.FTZ R0, R159, R0, !PT ;  /* 0x000000009f007209 */ /* 0x000fc60007810000 */
[----:B------:R-:W3:Y:S01]  /*9450*/  MUFU.EX2 R202, R202 ;  /* 0x000000ca00ca7308 */ /* 0x000ee20000000800 */
[----:B------:R-:W-:Y:S01]  /*9460*/  FMNMX.FTZ R0, R145, R0, !PT ;  /* 0x0000000091007209 */ /* 0x000fe20007810000 */
[----:B-1----:R-:W-:-:S03]  /*9470*/  FFMA.FTZ R4, R7, R4, R200 ;  /* 0x0000000407047223 */ /* 0x002fc600000100c8 */
[----:B------:R-:W-:-:S03]  /*9480*/  FMNMX.FTZ R0, R147, R0, !PT ;  /* 0x0000000093007209 */ /* 0x000fc60007810000 */
[----:B------:R-:W1:Y:S01]  /*9490*/  MUFU.EX2 R169, R169 ;  /* 0x000000a900a97308 */ /* 0x000e620000000800 */
[----:B------:R-:W-:Y:S02]  /*94a0*/  FMNMX.FTZ R0, R149, R0, !PT ;  /* 0x0000000095007209 */ /* 0x000fe40007810000 */
[----:B--2---:R-:W-:Y:S02]  /*94b0*/  F2FP.F16.F32.PACK_AB R200, R11, R200 ;  /* 0x000000c80bc8723e */ /* 0x004fe400000000ff */
[----:B------:R-:W-:-:S03]  /*94c0*/  FMNMX.FTZ R0, R121, R0, !PT ;  /* 0x0000000079007209 */ /* 0x000fc60007810000 */
[----:B------:R-:W-:Y:S01]  /*94d0*/  MUFU.EX2 R196, R196 ;  /* 0x000000c400c47308 */ /* 0x000fe20000000800 */
[----:B------:R-:W-:-:S04]  /*94e0*/  FMNMX.FTZ R0, R125, R0, !PT ;  /* 0x000000007d007209 */ /* 0x000fc80007810000 */
        /* <DEDUP_REMOVED lines=17> */
[----:B------:R-:W-:Y:S02]  /*9600*/  WARPGROUP.DEPBAR.LE gsb0, 0x0 ;  /* 0x00008000000079c5 */ /* 0x000fe40000010000 */
[----:B------:R-:W-:Y:S01]  /*9610*/  WARPGROUP.ARRIVE ;  /* 0x00000000000079c5 */ /* 0x000fe20000000000 */
[----:B------:R-:W2:Y:S01]  /*9620*/  SHFL.BFLY PT, R9, R0, 0x2, 0x1f ;  /* 0x0c401f0000097f89 */ /* 0x000ea200000e0000 */
[-CC-:B------:R-:W-:Y:S01]  /*9630*/  FFMA.FTZ R184, R221, R6.reuse, -R14.reuse ;  /* 0x00000006ddb87223 */ /* 0x180fe2000001080e */
[-CC-:B------:R-:W-:Y:S01]  /*9640*/  FFMA.FTZ R221, R189, R6.reuse, -R14.reuse ;  /* 0x00000006bddd7223 */ /* 0x180fe2000001080e */
[-CC-:B------:R-:W-:Y:S01]  /*9650*/  FFMA.FTZ R185, R211, R6.reuse, -R14.reuse ;  /* 0x00000006d3b97223 */ /* 0x180fe2000001080e */
[-CC-:B------:R-:W-:Y:S01]  /*9660*/  FFMA.FTZ R211, R215, R6.reuse, -R14.reuse ;  /* 0x00000006d7d37223 */ /* 0x180fe2000001080e */
[----:B------:R-:W-:Y:S01]  /*9670*/  HGMMA.64x192x16.F32 R24, R180, gdesc[UR4].tnspB, R24, gsb0 ;  /* 0x42e00004b4187df0 */ /* 0x000fe20008000818 */
[----:B------:R-:W-:Y:S01]  /*9680*/  UIADD3 UR6, UR5, 0x300, URZ ;  /* 0x0000030005067890 */ /* 0x000fe2000fffe03f */
[-CC-:B------:R-:W-:Y:S01]  /*9690*/  FFMA.FTZ R187, R193, R6.reuse, -R14.reuse ;  /* 0x00000006c1bb7223 */ /* 0x180fe2000001080e */
[----:B------:R-:W-:Y:S01]  /*96a0*/  UMOV UR7, 0x40000040 ;  /* 0x4000004000077882 */ /* 0x000fe20000000000 */
[-CC-:B------:R-:W-:Y:S01]  /*96b0*/  FFMA.FTZ R215, R223, R6.reuse, -R14.reuse ;  /* 0x00000006dfd77223 */ /* 0x180fe2000001080e */
[----:B------:R-:W-:Y:S01]  /*96c0*/  FFMA.FTZ R186, R225, R6, -R14 ;  /* 0x00000006e1ba7223 */ /* 0x000fe2000001080e */
[----:B------:R-:W-:Y:S08]  /*96d0*/  MUFU.EX2 R185, R185 ;  /* 0x000000b900b97308 */ /* 0x000ff00000000800 */
[----:B------:R-:W-:Y:S01]  /*96e0*/  MUFU.EX2 R187, R187 ;  /* 0x000000bb00bb7308 */ /* 0x000fe20000000800 */
[----:B--2---:R-:W-:-:S07]  /*96f0*/  FMNMX.FTZ R120, R0, R9, !PT ;  /* 0x0000000900787209 */ /* 0x004fce0007810000 */
[----:B------:R-:W-:Y:S01]  /*9700*/  MUFU.EX2 R211, R211 ;  /* 0x000000d300d37308 */ /* 0x000fe20000000800 */
[----:B------:R-:W2:Y:S07]  /*9710*/  SHFL.BFLY PT, R9, R120, 0x1, 0x1f ;  /* 0x0c201f0078097f89 */ /* 0x000eae00000e0000 */
[----:B------:R-:W-:Y:S08]  /*9720*/  MUFU.EX2 R190, R190 ;  /* 0x000000be00be7308 */ /* 0x000ff00000000800 */
[----:B------:R-:W-:Y:S08]  /*9730*/  MUFU.EX2 R213, R213 ;  /* 0x000000d500d57308 */ /* 0x000ff00000000800 */
[----:B------:R-:W-:Y:S01]  /*9740*/  MUFU.EX2 R184, R184 ;  /* 0x000000b800b87308 */ /* 0x000fe20000000800 */
[----:B--2---:R-:W-:-:S05]  /*9750*/  FMNMX.FTZ R9, R120, R9, !PT ;  /* 0x0000000978097209 */ /* 0x004fca0007810000 */
[C---:B------:R-:W-:Y:S01]  /*9760*/  FADD.FTZ R189, -R9.reuse, R10 ;  /* 0x0000000a09bd7221 */ /* 0x040fe20000010100 */
[-C--:B------:R-:W-:Y:S01]  /*9770*/  FMUL.FTZ R10, R9, R6.reuse ;  /* 0x00000006090a7220 */ /* 0x080fe20000410000 */
[----:B------:R-:W-:Y:S02]  /*9780*/  MUFU.EX2 R215, R215 ;  /* 0x000000d700d77308 */ /* 0x000fe40000000800 */
[-C--:B------:R-:W-:Y:S01]  /*9790*/  FMUL.FTZ R189, R189, R6.reuse ;  /* 0x00000006bdbd7220 */ /* 0x080fe20000410000 */
[-CC-:B------:R-:W-:Y:S01]  /*97a0*/  FFMA.FTZ R201, R13, R6.reuse, -R10.reuse ;  /* 0x000000060dc97223 */ /* 0x180fe2000001080a */
[-CC-:B------:R-:W-:Y:S01]  /*97b0*/  FFMA.FTZ R203, R21, R6.reuse, -R10.reuse ;  /* 0x0000000615cb7223 */ /* 0x180fe2000001080a */
[----:B------:R-:W-:Y:S02]  /*97c0*/  IMAD.U32 R13, RZ, RZ, UR60 ;  /* 0x0000003cff0d7e24 */ /* 0x000fe4000f8e00ff */
[-CC-:B------:R-:W-:Y:S01]  /*97d0*/  FFMA.FTZ R120, R173, R6.reuse, -R10.reuse ;  /* 0x00000006ad787223 */ /* 0x180fe2000001080a */
[----:B------:R-:W-:Y:S01]  /*97e0*/  FFMA.FTZ R197, R161, R6, -R10 ;  /* 0x00000006a1c57223 */ /* 0x000fe2000001080a */
[----:B------:R2:W-:Y:S01]  /*97f0*/  MUFU.EX2 R0, R189 ;  /* 0x000000bd00007308 */ /* 0x0005e20000000800 */
[----:B------:R-:W-:-:S02]  /*9800*/  @!P1 VIADD R13, R13, 0x36840 ;  /* 0x000368400d0d9836 */ /* 0x000fc40000000000 */
[-CC-:B------:R-:W-:Y:S01]  /*9810*/  FFMA.FTZ R122, R163, R6.reuse, -R10.reuse ;  /* 0x00000006a37a7223 */ /* 0x180fe2000001080a */
[-CC-:B------:R-:W-:Y:S01]  /*9820*/  FFMA.FTZ R199, R165, R6.reuse, -R10.reuse ;  /* 0x00000006a5c77223 */ /* 0x180fe2000001080a */
[-CC-:B------:R-:W-:Y:S01]  /*9830*/  FFMA.FTZ R124, R167, R6.reuse, -R10.reuse ;  /* 0x00000006a77c7223 */ /* 0x180fe2000001080a */
[-CC-:B------:R-:W-:Y:S01]  /*9840*/  FFMA.FTZ R193, R153, R6.reuse, -R10.reuse ;  /* 0x0000000699c17223 */ /* 0x180fe2000001080a */
[----:B------:R-:W-:Y:S01]  /*9850*/  @!P1 PRMT R13, RZ, 0x654, R13 ;  /* 0x00000654ff0d9816 */ /* 0x000fe2000000000d */
[-CC-:B------:R-:W-:Y:S01]  /*9860*/  FFMA.FTZ R126, R155, R6.reuse, -R10.reuse ;  /* 0x000000069b7e7223 */ /* 0x180fe2000001080a */
[----:B------:R-:W-:Y:S01]  /*9870*/  MUFU.EX2 R201, R201 ;  /* 0x000000c900c97308 */ /* 0x000fe20000000800 */
[-CC-:B------:R-:W-:Y:S01]  /*9880*/  FFMA.FTZ R195, R157, R6.reuse, -R10.reuse ;  /* 0x000000069dc37223 */ /* 0x180fe2000001080a */
[-CC-:B------:R-:W-:Y:S01]  /*9890*/  FFMA.FTZ R128, R159, R6.reuse, -R10.reuse ;  /* 0x000000069f807223 */ /* 0x180fe2000001080a */
[-CC-:B--2---:R-:W-:Y:S01]  /*98a0*/  FFMA.FTZ R189, R145, R6.reuse, -R10.reuse ;  /* 0x0000000691bd7223 */ /* 0x184fe2000001080a */
        /* <DEDUP_REMOVED lines=13> */
[----:B------:R-:W-:-:S07]  /*9980*/  FFMA.FTZ R151, R151, R6, -R10 ;  /* 0x0000000697977223 */ /* 0x000fce000001080a */
        /* <DEDUP_REMOVED lines=16> */
[-CC-:B------:R-:W-:Y:S01]  /*9a90*/  FFMA.FTZ R180, R237, R6.reuse, -R14.reuse ;  /* 0x00000006edb47223 */ /* 0x180fe2000001080e */
[-CC-:B------:R-:W-:Y:S01]  /*9aa0*/  FFMA.FTZ R181, R231, R6.reuse, -R14.reuse ;  /* 0x00000006e7b57223 */ /* 0x180fe2000001080e */
[-CC-:B------:R-:W-:Y:S01]  /*9ab0*/  FFMA.FTZ R182, R227, R6.reuse, -R14.reuse ;  /* 0x00000006e3b67223 */ /* 0x180fe2000001080e */
[-C--:B------:R-:W-:Y:S01]  /*9ac0*/  FFMA.FTZ R183, R233, R6.reuse, -R14 ;  /* 0x00000006e9b77223 */ /* 0x080fe2000001080e */
[----:B------:R-:W-:Y:S01]  /*9ad0*/  FFMA.FTZ R14, R15, R6, -R10 ;  /* 0x000000060f0e7223 */ /* 0x000fe2000001080a */
[----:B------:R-:W-:Y:S01]  /*9ae0*/  HGMMA.64x192x16.F32 R24, R176, gdesc[UR4].tnspB, R24, gsb0 ;  /* 0x42e00004b0187df0 */ /* 0x000fe20008000818 */
[----:B------:R-:W-:Y:S01]  /*9af0*/  MOV R15, UR4 ;  /* 0x00000004000f7c02 */ /* 0x000fe20008000f00 */
[----:B------:R-:W-:Y:S01]  /*9b00*/  MUFU.EX2 R217, R217 ;  /* 0x000000d900d97308 */ /* 0x000fe20000000800 */
[----:B------:R-:W-:-:S03]  /*9b10*/  UIADD3 UR4, UR10, -0x1, URZ ;  /* 0xffffffff0a047890 */ /* 0x000fc6000fffe03f */
[----:B------:R-:W-:-:S04]  /*9b20*/  @!P1 VIADD R15, R15, 0x36860 ;  /* 0x000368600f0f9836 */ /* 0x000fc80000000000 */
[----:B------:R-:W-:Y:S01]  /*9b30*/  MUFU.EX2 R14, R14 ;  /* 0x0000000e000e7308 */ /* 0x000fe20000000800 */
[----:B------:R-:W-:Y:S01]  /*9b40*/  @!P1 PRMT R21, RZ, 0x654, R15 ;  /* 0x00000654ff159816 */ /* 0x000fe2000000000f */
[----:B------:R-:W-:Y:S01]  /*9b50*/  FADD.FTZ R15, R11, R4 ;  /* 0x000000040b0f7221 */ /* 0x000fe20000010000 */
[----:B------:R-:W-:-:S03]  /*9b60*/  FFMA.FTZ R4, R129, R6, -R10 ;  /* 0x0000000681047223 */ /* 0x000fc6000001080a */
[----:B---3--:R-:W-:Y:S01]  /*9b70*/  FADD.FTZ R136, R202, R15 ;  /* 0x0000000fca887221 */ /* 0x008fe20000010000 */
[----:B-1----:R-:W-:Y:S01]  /*9b80*/  F2FP.F16.F32.PACK_AB R202, R169, R202 ;  /* 0x000000caa9ca723e */ /* 0x002fe200000000ff */
        /* <DEDUP_REMOVED lines=17> */
[----:B------:R2:W-:Y:S01]  /*9ca0*/  @!P1 SYNCS.ARRIVE.TRANS64.RED.A1T0 RZ, [R13+URZ], RZ ;  /* 0x000000ff0dff99a7 */ /* 0x0005e2000810043f */
[----:B-1----:R-:W-:Y:S02]  /*9cb0*/  F2FP.F16.F32.PACK_AB R178, R221, R12 ;  /* 0x0000000cddb2723e */ /* 0x002fe400000000ff */
[----:B------:R-:W-:Y:S02]  /*9cc0*/  F2FP.F16.F32.PACK_AB R176, R219, R20 ;  /* 0x00000014dbb0723e */ /* 0x000fe400000000ff */
[----:B------:R-:W-:Y:S01]  /*9cd0*/  F2FP.F16.F32.PACK_AB R177, R123, R143 ;  /* 0x0000008f7bb1723e */ /* 0x000fe200000000ff */
[----:B--2---:R-:W-:Y:S01]  /*9ce0*/  FFMA.FTZ R13, R0, R3, R201 ;  /* 0x00000003000d7223 */ /* 0x004fe200000100c9 */
[----:B------:R1:W-:Y:S01]  /*9cf0*/  @!P1 SYNCS.ARRIVE.TRANS64.RED.A1T0 RZ, [R21+URZ], RZ ;  /* 0x000000ff15ff99a7 */ /* 0x0003e2000810043f */
[C---:B------:R-:W-:Y:S01]  /*9d00*/  F2FP.F16.F32.PACK_AB R201, R14.reuse, R201 ;  /* 0x000000c90ec9723e */ /* 0x040fe200000000ff */
[----:B------:R-:W2:Y:S01]  /*9d10*/  MUFU.EX2 R3, R125 ;  /* 0x0000007d00037308 */ /* 0x000ea20000000800 */
[----:B------:R-:W-:Y:S01]  /*9d20*/  FADD.FTZ R134, R14, R13 ;  /* 0x0000000d0e867221 */ /* 0x000fe20000010000 */
[-CC-:B------:R-:W-:Y:S01]  /*9d30*/  FFMA.FTZ R13, R133, R6.reuse, -R10.reuse ;  /* 0x00000006850d7223 */ /* 0x180fe2000001080a */
[----:B------:R-:W-:-:S02]  /*9d40*/  FFMA.FTZ R10, R127, R6, -R10 ;  /* 0x000000067f0a7223 */ /* 0x000fc4000001080a */
[----:B------:R-:W-:Y:S01]  /*9d50*/  FADD.FTZ R15, R203, R134 ;  /* 0x00000086cb0f7221 */ /* 0x000fe20000010000 */
[----:B-1----:R-:W-:Y:S01]  /*9d60*/  FADD.FTZ R21, R169, R136 ;  /* 0x00000088a9157221 */ /* 0x002fe20000010000 */
[C---:B------:R-:W-:Y:S01]  /*9d70*/  F2FP.F16.F32.PACK_AB R203, R120.reuse, R203 ;  /* 0x000000cb78cb723e */ /* 0x040fe200000000ff */
[----:B------:R-:W-:Y:S01]  /*9d80*/  MUFU.EX2 R13, R13 ;  /* 0x0000000d000d7308 */ /* 0x000fe20000000800 */
[----:B------:R-:W-:Y:S01]  /*9d90*/  FADD.FTZ R134, R120, R15 ;  /* 0x0000000f78867221 */ /* 0x000fe20000010000 */
[----:B------:R-:W-:Y:S01]  /*9da0*/  FADD.FTZ R136, R196, R21 ;  /* 0x00000015c4887221 */ /* 0x000fe20000010000 */
[----:B------:R-:W-:Y:S02]  /*9db0*/  F2FP.F16.F32.PACK_AB R196, R171, R196 ;  /* 0x000000c4abc4723e */ /* 0x000fe400000000ff */
[----:B------:R-:W-:Y:S01]  /*9dc0*/  FADD.FTZ R15, R197, R134 ;  /* 0x00000086c50f7221 */ /* 0x000fe20000010000 */
[----:B------:R-:W-:Y:S01]  /*9dd0*/  FADD.FTZ R21, R171, R136 ;  /* 0x00000088ab157221 */ /* 0x000fe20000010000 */
[C---:B------:R-:W-:Y:S01]  /*9de0*/  F2FP.F16.F32.PACK_AB R197, R122.reuse, R197 ;  /* 0x000000c57ac5723e */ /* 0x040fe200000000ff */
[----:B------:R-:W1:Y:S01]  /*9df0*/  MUFU.EX2 R10, R10 ;  /* 0x0000000a000a7308 */ /* 0x000e620000000800 */
[----:B------:R-:W-:Y:S01]  /*9e00*/  FADD.FTZ R134, R122, R15 ;  /* 0x0000000f7a867221 */ /* 0x000fe20000010000 */
[----:B------:R-:W-:Y:S01]  /*9e10*/  FADD.FTZ R136, R198, R21 ;  /* 0x00000015c6887221 */ /* 0x000fe20000010000 */
[----:B------:R-:W-:-:S02]  /*9e20*/  F2FP.F16.F32.PACK_AB R198, R175, R198 ;  /* 0x000000c6afc6723e */ /* 0x000fc400000000ff */
[----:B------:R-:W-:Y:S01]  /*9e30*/  FADD.FTZ R15, R199, R134 ;  /* 0x00000086c70f7221 */ /* 0x000fe20000010000 */
[----:B------:R-:W-:Y:S01]  /*9e40*/  FADD.FTZ R21, R175, R136 ;  /* 0x00000088af157221 */ /* 0x000fe20000010000 */
[C---:B------:R-:W-:Y:S02]  /*9e50*/  F2FP.F16.F32.PACK_AB R199, R124.reuse, R199 ;  /* 0x000000c77cc7723e */ /* 0x040fe400000000ff */
[----:B------:R-:W-:Y:S01]  /*9e60*/  FADD.FTZ R134, R124, R15 ;  /* 0x0000000f7c867221 */ /* 0x000fe20000010000 */
[----:B------:R-:W-:Y:S01]  /*9e70*/  FADD.FTZ R136, R192, R21 ;  /* 0x00000015c0887221 */ /* 0x000fe20000010000 */
[----:B------:R-:W-:Y:S02]  /*9e80*/  F2FP.F16.F32.PACK_AB R192, R185, R192 ;  /* 0x000000c0b9c0723e */ /* 0x000fe400000000ff */
[----:B------:R-:W-:Y:S01]  /*9e90*/  FADD.FTZ R15, R193, R134 ;  /* 0x00000086c10f7221 */ /* 0x000fe20000010000 */
[----:B------:R-:W-:Y:S01]  /*9ea0*/  FADD.FTZ R21, R185, R136 ;  /* 0x00000088b9157221 */ /* 0x000fe20000010000 */
[----:B--2---:R-:W-:-:S02]  /*9eb0*/  F2FP.F16.F32.PACK_AB R185, R4, R3 ;  /* 0x0000000304b9723e */ /* 0x004fc400000000ff */
[----:B------:R-:W-:Y:S01]  /*9ec0*/  FADD.FTZ R134, R126, R15 ;  /* 0x0000000f7e867221 */ /* 0x000fe20000010000 */
[----:B------:R-:W-:Y:S01]  /*9ed0*/  FADD.FTZ R136, R194, R21 ;  /* 0x00000015c2887221 */ /* 0x000fe20000010000 */
[----:B------:R-:W-:Y:S02]  /*9ee0*/  F2FP.F16.F32.PACK_AB R194, R187, R194 ;  /* 0x000000c2bbc2723e */ /* 0x000fe400000000ff */
[----:B------:R-:W-:Y:S01]  /*9ef0*/  FADD.FTZ R11, R195, R134 ;  /* 0x00000086c30b7221 */ /* 0x000fe20000010000 */
[----:B------:R-:W-:Y:S01]  /*9f00*/  FADD.FTZ R15, R187, R136 ;  /* 0x00000088bb0f7221 */ /* 0x000fe20000010000 */
[----:B-1----:R-:W-:Y:S02]  /*9f10*/  F2FP.F16.F32.PACK_AB R179, R10, R151 ;  /* 0x000000970ab3723e */ /* 0x002fe400000000ff */
[----:B------:R-:W-:Y:S01]  /*9f20*/  FADD.FTZ R134, R128, R11 ;  /* 0x0000000b80867221 */ /* 0x000fe20000010000 */
[----:B------:R-:W-:Y:S01]  /*9f30*/  FADD.FTZ R14, R188, R15 ;  /* 0x0000000fbc0e7221 */ /* 0x000fe20000010000 */
[----:B------:R-:W-:-:S02]  /*9f40*/  F2FP.F16.F32.PACK_AB R193, R126, R193 ;  /* 0x000000c17ec1723e */ /* 0x000fc400000000ff */
[----:B------:R-:W-:Y:S01]  /*9f50*/  FADD.FTZ R11, R189, R134 ;  /* 0x00000086bd0b7221 */ /* 0x000fe20000010000 */
[C---:B------:R-:W-:Y:S01]  /*9f60*/  FADD.FTZ R15, R211.reuse, R14 ;  /* 0x0000000ed30f7221 */ /* 0x040fe20000010000 */
[----:B------:R-:W-:Y:S02]  /*9f70*/  F2FP.F16.F32.PACK_AB R195, R128, R195 ;  /* 0x000000c380c3723e */ /* 0x000fe400000000ff */
[----:B------:R-:W-:Y:S01]  /*9f80*/  FADD.FTZ R14, R130, R11 ;  /* 0x0000000b820e7221 */ /* 0x000fe20000010000 */
[----:B------:R-:W-:Y:S01]  /*9f90*/  FADD.FTZ R120, R190, R15 ;  /* 0x0000000fbe787221 */ /* 0x000fe20000010000 */
[----:B------:R-:W-:Y:S02]  /*9fa0*/  F2FP.F16.F32.PACK_AB R188, R211, R188 ;  /* 0x000000bcd3bc723e */ /* 0x000fe400000000ff */
[----:B------:R-:W-:Y:S01]  /*9fb0*/  FADD.FTZ R11, R191, R14 ;  /* 0x0000000ebf0b7221 */ /* 0x000fe20000010000 */
[----:B------:R-:W-:Y:S01]  /*9fc0*/  FADD.FTZ R15, R213, R120 ;  /* 0x00000078d50f7221 */ /* 0x000fe20000010000 */
[----:B------:R-:W-:-:S02]  /*9fd0*/  F2FP.F16.F32.PACK_AB R189, R130, R189 ;  /* 0x000000bd82bd723e */ /* 0x000fc400000000ff */
[----:B------:R-:W-:Y:S01]  /*9fe0*/  FADD.FTZ R14, R132, R11 ;  /* 0x0000000b840e7221 */ /* 0x000fe20000010000 */
[----:B------:R-:W-:Y:S01]  /*9ff0*/  FADD.FTZ R120, R184, R15 ;  /* 0x0000000fb8787221 */ /* 0x000fe20000010000 */
[----:B------:R-:W-:Y:S02]  /*a000*/  F2FP.F16.F32.PACK_AB R190, R213, R190 ;  /* 0x000000bed5be723e */ /* 0x000fe400000000ff */
[----:B------:R-:W-:Y:S01]  /*a010*/  FADD.FTZ R11, R3, R14 ;  /* 0x0000000e030b7221 */ /* 0x000fe20000010000 */
[C---:B------:R-:W-:Y:S01]  /*a020*/  FADD.FTZ R15, R215.reuse, R120 ;  /* 0x00000078d70f7221 */ /* 0x040fe20000010000 */
[----:B------:R-:W-:Y:S02]  /*a030*/  F2FP.F16.F32.PACK_AB R191, R132, R191 ;  /* 0x000000bf84bf723e */ /* 0x000fe400000000ff */
        /* <DEDUP_REMOVED lines=16> */
[----:B------:R-:W-:Y:S01]  /*a140*/  FADD.FTZ R3, R183, R4 ;  /* 0x00000004b7037221 */ /* 0x000fe20000010000 */
[----:B------:R-:W-:Y:S02]  /*a150*/  F2FP.F16.F32.PACK_AB R181, R131, R139 ;  /* 0x0000008b83b5723e */ /* 0x000fe400000000ff */
[C---:B------:R-:W-:Y:S01]  /*a160*/  FADD.FTZ R14, R135.reuse, R14 ;  /* 0x0000000e870e7221 */ /* 0x040fe20000010000 */
[----:B------:R-:W-:Y:S01]  /*a170*/  FADD.FTZ R4, R20, R3 ;  /* 0x0000000314047221 */ /* 0x000fe20000010000 */
[----:B------:R-:W-:-:S02]  /*a180*/  F2FP.F16.F32.PACK_AB R183, R135, R141 ;  /* 0x0000008d87b7723e */ /* 0x000fc400000000ff */
[----:B------:R-:W-:Y:S01]  /*a190*/  FADD.FTZ R14, R143, R14 ;  /* 0x0000000e8f0e7221 */ /* 0x000fe20000010000 */
[----:B------:R-:W-:Y:S01]  /*a1a0*/  FADD.FTZ R3, R219, R4 ;  /* 0x00000004db037221 */ /* 0x000fe20000010000 */
[----:B------:R-:W-:Y:S02]  /*a1b0*/  MOV R11, R8 ;  /* 0x00000008000b7202 */ /* 0x000fe40000000f00 */
[----:B------:R-:W-:Y:S01]  /*a1c0*/  FADD.FTZ R14, R123, R14 ;  /* 0x0000000e7b0e7221 */ /* 0x000fe20000010000 */
[----:B------:R-:W-:Y:S01]  /*a1d0*/  FADD.FTZ R4, R12, R3 ;  /* 0x000000030c047221 */ /* 0x000fe20000010000 */
[----:B------:R-:W-:Y:S02]  /*a1e0*/  IMAD.U32 R12, RZ, RZ, UR4 ;  /* 0x00000004ff0c7e24 */ /* 0x000fe4000f8e00ff */
[----:B------:R-:W-:Y:S01]  /*a1f0*/  FADD.FTZ R14, R151, R14 ;  /* 0x0000000e970e7221 */ /* 0x000fe20000010000 */
[----:B------:R-:W-:-:S03]  /*a200*/  FADD.FTZ R4, R221, R4 ;  /* 0x00000004dd047221 */ /* 0x000fc60000010000 */
[----:B------:R-:W-:Y:S01]  /*a210*/  FADD.FTZ R3, R10, R14 ;  /* 0x0000000e0a037221 */ /* 0x000fe20000010000 */
[----:B------:R-:W-:Y:S01]  /*a220*/  IMAD.MOV.U32 R10, RZ, RZ, R9 ;  /* 0x000000ffff0a7224 */ /* 0x000fe200078e0009 */
[----:B------:R-:W-:Y:S06]  /*a230*/  @P2 BRA `(.L_x_2874) ;  /* 0xffffffbc00602947 */ /* 0x000fec000383ffff */
.L_x_2865:
        /* <DEDUP_REMOVED lines=99> */
.L_x_2875:
        /* <DEDUP_REMOVED lines=8> */
.L_x_2876:
[----:B--2---:R-:W-:Y:S05]  /*a8f0*/  @P2 BRA `(.L_x_2877) ;  /* 0x0000000000082947 */ /* 0x004fea0003800000 */
[----:B------:R-:W2:Y:S02]  /*a900*/  SYNCS.PHASECHK.TRANS64.TRYWAIT P0, [UR7+0x36850], R0 ;  /* 0x03685000ff0075a7 */ /* 0x000ea40008000147 */
[----:B--2---:R-:W-:Y:S05]  /*a910*/  @!P0 BRA `(.L_x_2878) ;  /* 0x0000004c00548947 */ /* 0x004fea0003800000 */
.L_x_2877:
[----:B------:R-:W-:Y:S01]  /*a920*/  R2UR UR4, R2 ;  /* 0x00000000020472ca */ /* 0x000fe200000e0000 */
[----:B------:R-:W-:Y:S01]  /*a930*/  WARPGROUP.ARRIVE ;  /* 0x00000000000079c5 */ /* 0x000fe20000000000 */
[----:B------:R-:W-:Y:S01]  /*a940*/  UMOV UR11, 0x40000040 ;  /* 0x40000040000b7882 */ /* 0x000fe20000000000 */
[----:B--2---:R-:W2:Y:S01]  /*a950*/  SHFL.BFLY PT, R5, R4, 0x2, 0x1f ;  /* 0x0c401f0004057f89 */ /* 0x004ea200000e0000 */
[C---:B------:R-:W-:Y:S01]  /*a960*/  IADD3 R133, P4, R18.reuse, 0x40, RZ ;  /* 0x0000004012857810 */ /* 0x040fe20007f9e0ff */
[----:B------:R-:W-:Y:S01]  /*a970*/  UIADD3 UR35, -UR36, URZ, URZ ;  /* 0x0000003f24237290 */ /* 0x000fe2000fffe13f */
[C---:B------:R-:W-:Y:S01]  /*a980*/  IADD3 R121, P6, R18.reuse, 0x4000, RZ ;  /* 0x0000400012797810 */ /* 0x040fe20007fde0ff */
[----:B------:R-:W3:Y:S01]  /*a990*/  SHFL.BFLY PT, R10, R3, 0x2, 0x1f ;  /* 0x0c401f00030a7f89 */ /* 0x000ee200000e0000 */
        /* <DEDUP_REMOVED lines=9> */
[----:B------:R-:W-:Y:S02]  /*aa30*/  LOP3.LUT R122, R123, 0x380, RZ, 0xc0, !PT ;  /* 0x000003807b7a7812 */ /* 0x000fe400078ec0ff */
[----:B------:R-:W-:Y:S01]  /*aa40*/  ULOP3.LUT UR4, UR4, 0x3fff, URZ, 0xc0, !UPT ;  /* 0x00003fff04047892 */ /* 0x000fe2000f8ec03f */
[----:B------:R-:W-:-:S02]  /*aa50*/  IADD3 R21, P4, R18, 0x8000, RZ ;  /* 0x0000800012157810 */ /* 0x000fc40007f9e0ff */
[----:B------:R-:W-:Y:S01]  /*aa60*/  SHF.R.U64 R120, R120, 0x3, RZ ;  /* 0x0000000378787819 */ /* 0x000fe200000012ff */
[----:B------:R-:W-:Y:S01]  /*aa70*/  ULOP3.LUT UR4, UR4, 0x3800000, URZ, 0xfc, !UPT ;  /* 0x0380000004047892 */ /* 0x000fe2000f8efc3f */
[----:B------:R-:W-:Y:S01]  /*aa80*/  SHF.R.U64 R122, R122, 0x3, RZ ;  /* 0x000000037a7a7819 */ /* 0x000fe200000012ff */
[----:B--2---:R-:W-:Y:S01]  /*aa90*/  FADD.FTZ R5, R5, R4 ;  /* 0x0000000405057221 */ /* 0x004fe20000010000 */
[----:B------:R-:W-:Y:S01]  /*aaa0*/  LOP3.LUT R20, R21, 0x380, RZ, 0xc0, !PT ;  /* 0x0000038015147812 */ /* 0x000fe200078ec0ff */
[----:B------:R-:W-:Y:S01]  /*aab0*/  UIMAD UR4, UR38, 0xa80, UR4 ;  /* 0x00000a80260478a4 */ /* 0x000fe2000f8e0204 */
[----:B------:R-:W-:Y:S01]  /*aac0*/  LOP3.LUT R120, R120, R121, RZ, 0x3c, !PT ;  /* 0x0000007978787212 */ /* 0x000fe200078e3cff */
[----:B---3--:R-:W-:Y:S01]  /*aad0*/  FADD.FTZ R7, R10, R3 ;  /* 0x000000030a077221 */ /* 0x008fe20000010000 */
[----:B------:R-:W-:Y:S01]  /*aae0*/  LOP3.LUT R122, R122, R123, RZ, 0x3c, !PT ;  /* 0x0000007b7a7a7212 */ /* 0x000fe200078e3cff */
[----:B------:R-:W-:Y:S01]  /*aaf0*/  UIADD3 UR6, UR4, 0x80, URZ ;  /* 0x0000008004067890 */ /* 0x000fe2000fffe03f */
[----:B------:R-:W-:Y:S01]  /*ab00*/  IADD3.X R121, RZ, R19, RZ, P6, !PT ;  /* 0x00000013ff797210 */ /* 0x000fe200037fe4ff */
[----:B------:R-:W-:Y:S01]  /*ab10*/  IMAD.X R123, RZ, RZ, R19, P0 ;  /* 0x000000ffff7b7224 */ /* 0x000fe200000e0613 */
[----:B------:R-:W-:Y:S01]  /*ab20*/  UMOV UR10, UR4 ;  /* 0x00000004000a7c82 */ /* 0x000fe20008000000 */
[----:B------:R-:W-:Y:S01]  /*ab30*/  SHF.R.U64 R20, R20, 0x3, RZ ;  /* 0x0000000314147819 */ /* 0x000fe200000012ff */
[----:B------:R-:W-:Y:S01]  /*ab40*/  HGMMA.64x192x16.F32 R24, R200, gdesc[UR8].tnspB, R24, gsb0 ;  /* 0x42e00008c8187df0 */ /* 0x000fe20008000818 */
[----:B------:R-:W-:Y:S01]  /*ab50*/  UMOV UR11, 0x40000040 ;  /* 0x40000040000b7882 */ /* 0x000fe20000000000 */
[----:B------:R-:W-:Y:S01]  /*ab60*/  UMOV UR10, UR6 ;  /* 0x00000006000a7c82 */ /* 0x000fe20008000000 */
[----:B------:R-:W-:Y:S01]  /*ab70*/  UIADD3 UR6, UR4, 0x100, URZ ;  /* 0x0000010004067890 */ /* 0x000fe2000fffe03f */
[C---:B------:R-:W-:Y:S01]  /*ab80*/  IADD3 R4, P6, R18.reuse, 0x8040, RZ ;  /* 0x0000804012047810 */ /* 0x040fe20007fde0ff */
[----:B-1----:R-:W-:Y:S01]  /*ab90*/  SHFL.BFLY PT, R0, R5, 0x1, 0x1f ;  /* 0x0c201f0005007f89 */ /* 0x002fe200000e0000 */
[----:B------:R-:W-:-:S02]  /*aba0*/  IADD3 R134, P0, R18, 0x8060, RZ ;  /* 0x0000806012867810 */ /* 0x000fc40007f1e0ff */
[----:B------:R-:W-:Y:S02]  /*abb0*/  LOP3.LUT R20, R20, R21, RZ, 0x3c, !PT ;  /* 0x0000001514147212 */ /* 0x000fe400078e3cff */
[----:B------:R-:W-:Y:S02]  /*abc0*/  LOP3.LUT R11, R4, 0x380, RZ, 0xc0, !PT ;  /* 0x00000380040b7812 */ /* 0x000fe400078ec0ff */
[----:B------:R-:W-:Y:S02]  /*abd0*/  LOP3.LUT R21, R134, 0x380, RZ, 0xc0, !PT ;  /* 0x0000038086157812 */ /* 0x000fe400078ec0ff */
[----:B------:R-:W-:Y:S02]  /*abe0*/  SHF.R.U64 R11, R11, 0x3, RZ ;  /* 0x000000030b0b7819 */ /* 0x000fe400000012ff */
[----:B------:R-:W-:Y:S02]  /*abf0*/  SHF.R.U64 R21, R21, 0x3, RZ ;  /* 0x0000000315157819 */ /* 0x000fe400000012ff */
[----:B------:R-:W-:Y:S01]  /*ac00*/  LOP3.LUT R10, R11, R4, RZ, 0x3c, !PT ;  /* 0x000000040b0a7212 */ /* 0x000fe200078e3cff */
[--C-:B------:R-:W-:Y:S01]  /*ac10*/  IMAD.X R11, RZ, RZ, R19.reuse, P6 ;  /* 0x000000ffff0b7224 */ /* 0x100fe200030e0613 */
[----:B------:R-:W-:Y:S01]  /*ac20*/  LOP3.LUT R4, R21, R134, RZ, 0x3c, !PT ;  /* 0x0000008615047212 */ /* 0x000fe200078e3cff */
[----:B------:R-:W-:Y:S01]  /*ac30*/  IMAD.X R21, RZ, RZ, R19, P4 ;  /* 0x000000ffff157224 */ /* 0x000fe200020e0613 */
[----:B------:R-:W1:Y:S01]  /*ac40*/  SHFL.BFLY PT, R134, R7, 0x1, 0x1f ;  /* 0x0c201f0007867f89 */ /* 0x000e6200000e0000 */
[----:B------:R-:W-:-:S02]  /*ac50*/  IADD3 R127, P3, R18, 0x20, RZ ;  /* 0x00000020127f7810 */ /* 0x000fc40007f7e0ff */
[----:B------:R-:W-:Y:S02]  /*ac60*/  LOP3.LUT R125, R18, 0x380, RZ, 0xc0, !PT ;  /* 0x00000380127d7812 */ /* 0x000fe400078ec0ff */
[----:B------:R-:W-:Y:S02]  /*ac70*/  LOP3.LUT R126, R127, 0x380, RZ, 0xc0, !PT ;  /* 0x000003807f7e7812 */ /* 0x000fe400078ec0ff */
[----:B------:R-:W-:Y:S02]  /*ac80*/  SHF.R.U64 R125, R125, 0x3, RZ ;  /* 0x000000037d7d7819 */ /* 0x000fe400000012ff */
[----:B------:R-:W-:Y:S02]  /*ac90*/  SHF.R.U64 R126, R126, 0x3, RZ ;  /* 0x000000037e7e7819 */ /* 0x000fe400000012ff */
[----:B------:R-:W-:Y:S02]  /*aca0*/  IADD3 R131, P2, R18, 0x4040, RZ ;  /* 0x0000404012837810 */ /* 0x000fe40007f5e0ff */
[----:B------:R-:W-:-:S02]  /*acb0*/  LOP3.LUT R126, R126, R127, RZ, 0x3c, !PT ;  /* 0x0000007f7e7e7212 */ /* 0x000fc400078e3cff */
[C---:B------:R-:W-:Y:S02]  /*acc0*/  IADD3 R15, P5, R18.reuse, 0x60, RZ ;  /* 0x00000060120f7810 */ /* 0x040fe40007fbe0ff */
[----:B------:R-:W-:Y:S02]  /*acd0*/  IADD3.X R127, RZ, R19, RZ, P3, !PT ;  /* 0x00000013ff7f7210 */ /* 0x000fe40001ffe4ff */
[----:B------:R-:W-:Y:S02]  /*ace0*/  IADD3 R129, P3, R18, 0x4060, RZ ;  /* 0x0000406012817810 */ /* 0x000fe40007f7e0ff */
[----:B------:R-:W-:Y:S01]  /*acf0*/  LOP3.LUT R124, R125, R18, RZ, 0x3c, !PT ;  /* 0x000000127d7c7212 */ /* 0x000fe200078e3cff */
[----:B------:R-:W-:Y:S01]  /*ad00*/  IMAD.MOV.U32 R125, RZ, RZ, R19 ;  /* 0x000000ffff7d7224 */ /* 0x000fe200078e0013 */
[----:B------:R-:W-:Y:S01]  /*ad10*/  LOP3.LUT R130, R131, 0x380, RZ, 0xc0, !PT ;  /* 0x0000038083827812 */ /* 0x000fe200078ec0ff */
[----:B-1----:R-:W-:Y:S01]  /*ad20*/  FADD.FTZ R134, R7, R134 ;  /* 0x0000008607867221 */ /* 0x002fe20000010000 */
[----:B------:R-:W-:-:S02]  /*ad30*/  LOP3.LUT R14, R15, 0x380, RZ, 0xc0, !PT ;  /* 0x000003800f0e7812 */ /* 0x000fc400078ec0ff */
[----:B------:R-:W-:Y:S02]  /*ad40*/  LOP3.LUT R128, R129, 0x380, RZ, 0xc0, !PT ;  /* 0x0000038081807812 */ /* 0x000fe400078ec0ff */
[----:B------:R-:W-:Y:S02]  /*ad50*/  SHF.R.U64 R130, R130, 0x3, RZ ;  /* 0x0000000382827819 */ /* 0x000fe400000012ff */
[----:B------:R-:W-:Y:S01]  /*ad60*/  MOV R125, R124 ;  /* 0x0000007c007d7202 */ /* 0x000fe20000000f00 */
[----:B------:R-:W-:Y:S01]  /*ad70*/  FADD.FTZ R124, R5, R0 ;  /* 0x00000000057c7221 */ /* 0x000fe20000010000 */
[----:B------:R-:W-:Y:S01]  /*ad80*/  SHF.R.U64 R14, R14, 0x3, RZ ;  /* 0x000000030e0e7819 */ /* 0x000fe200000012ff */
[----:B------:R-:W-:Y:S01]  /*ad90*/  IMAD.X R5, RZ, RZ, R19, P0 ;  /* 0x000000ffff057224 */ /* 0x000fe200000e0613 */
[----:B------:R-:W-:Y:S02]  /*ada0*/  FSETP.NE.FTZ.AND P4, PT, R134, RZ, PT ;  /* 0x000000ff8600720b */ /* 0x000fe40003f95000 */
[----:B------:R-:W-:-:S02]  /*adb0*/  SHF.R.U64 R128, R128, 0x3, RZ ;  /* 0x0000000380807819 */ /* 0x000fc400000012ff */
[----:B------:R-:W-:Y:S02]  /*adc0*/  LOP3.LUT R130, R130, R131, RZ, 0x3c, !PT ;  /* 0x0000008382827212 */ /* 0x000fe400078e3cff */
[----:B------:R-:W-:Y:S01]  /*add0*/  LOP3.LUT R14, R14, R15, RZ, 0x3c, !PT ;  /* 0x0000000f0e0e7212 */ /* 0x000fe200078e3cff */
[--C-:B------:R-:W-:Y:S01]  /*ade0*/  IMAD.X R15, RZ, RZ, R19.reuse, P5 ;  /* 0x000000ffff0f7224 */ /* 0x100fe200028e0613 */
[----:B------:R-:W-:Y:S02]  /*adf0*/  IADD3.X R131, RZ, R19, RZ, P2, !PT ;  /* 0x00000013ff837210 */ /* 0x000fe400017fe4ff */
[----:B------:R-:W-:Y:S01]  /*ae00*/  LOP3.LUT R128, R128, R129, RZ, 0x3c, !PT ;  /* 0x0000008180807212 */ /* 0x000fe200078e3cff */
[----:B------:R-:W-:Y:S01]  /*ae10*/  IMAD.X R129, RZ, RZ, R19, P3 ;  /* 0x000000ffff817224 */ /* 0x000fe200018e0613 */
[----:B------:R-:W-:Y:S02]  /*ae20*/  FSETP.NE.FTZ.AND P2, PT, R124, RZ, PT ;  /* 0x000000ff7c00720b */ /* 0x000fe40003f55000 */
[----:B------:R-:W-:-:S02]  /*ae30*/  MOV R15, R14 ;  /* 0x0000000e000f7202 */ /* 0x000fc40000000f00 */
[----:B------:R-:W-:Y:S02]  /*ae40*/  MOV R120, R120 ;  /* 0x0000007800787202 */ /* 0x000fe40000000f00 */
[----:B------:R-:W-:Y:S02]  /*ae50*/  MOV R14, R128 ;  /* 0x00000080000e7202 */ /* 0x000fe40000000f00 */
[----:B------:R-:W-:Y:S02]  /*ae60*/  CS2R R128, SRZ ;  /* 0x0000000000807805 */ /* 0x000fe4000001ff00 */
[----:B------:R-:W-:Y:S02]  /*ae70*/  MOV R121, R10 ;  /* 0x0000000a00797202 */ /* 0x000fe40000000f00 */
[----:B------:R-:W1:Y:S01]  /*ae80*/  @P4 MUFU.LG2 R10, R134 ;  /* 0x00000086000a4308 */ /* 0x000e620000000c00 */
[----:B------:R-:W-:Y:S02]  /*ae90*/  R2UR UR5, R205 ;  /* 0x00000000cd0572ca */ /* 0x000fe400000e0000 */
[----:B------:R-:W-:Y:S01]  /*aea0*/  MOV R11, UR7 ;  /* 0x00000007000b7c02 */ /* 0x000fe20008000f00 */
[----:B------:R-:W-:Y:S01]  /*aeb0*/  ULDC UR7, c[0x0][0xa88] ;  /* 0x0002a20000077ab9 */ /* 0x000fe20000000800 */
[----:B------:R-:W-:-:S02]  /*aec0*/  R2UR UR12, R204 ;  /* 0x00000000cc0c72ca */ /* 0x000fc400000e0000 */
[----:B------:R-:W-:Y:S01]  /*aed0*/  @!P1 IADD3 R11, R11, 0x36860, RZ ;  /* 0x000368600b0b9810 */ /* 0x000fe20007ffe0ff */
[----:B------:R-:W-:Y:S01]  /*aee0*/  @P2 MUFU.RCP R129, R124 ;  /* 0x0000007c00812308 */ /* 0x000fe20000001000 */
[----:B------:R-:W-:Y:S02]  /*aef0*/  IADD3 R13, P5, R18, 0x8020, RZ ;  /* 0x00008020120d7810 */ /* 0x000fe40007fbe0ff */
[----:B------:R-:W-:Y:S01]  /*af00*/  MOV R0, R130 ;  /* 0x0000008200007202 */ /* 0x000fe20000000f00 */
[----:B------:R-:W-:Y:S01]  /*af10*/  @P4 FMUL.FTZ R131, R6, 0.69314718246459960938 ;  /* 0x3f31721806834820 */ /* 0x000fe20000410000 */
[----:B------:R-:W-:Y:S01]  /*af20*/  @!P1 PRMT R11, RZ, 0x654, R11 ;  /* 0x00000654ff0b9816 */ /* 0x000fe2000000000b */
[----:B------:R-:W-:Y:S01]  /*af30*/  UIADD3 UR34, -UR5, URZ, URZ ;  /* 0x0000003f05227290 */ /* 0x000fe2000fffe13f */
[----:B------:R-:W-:Y:S01]  /*af40*/  LOP3.LUT R12, R13, 0x380, RZ, 0xc0, !PT ;  /* 0x000003800d0c7812 */ /* 0x000fe200078ec0ff */
[----:B------:R2:W3:Y:S01]  /*af50*/  @P2 MUFU.LG2 R7, R124 ;  /* 0x0000007c00072308 */ /* 0x0004e20000000c00 */
[----:B-1----:R-:W-:Y:S01]  /*af60*/  @P4 FMUL.FTZ R10, R10, 0.69314718246459960938 ;  /* 0x3f3172180a0a4820 */ /* 0x002fe20000410000 */
[----:B------:R-:W-:Y:S01]  /*af70*/  MOV R122, R122 ;  /* 0x0000007a007a7202 */ /* 0x000fe20000000f00 */
[----:B------:R-:W-:Y:S01]  /*af80*/  IMAD.MOV.U32 R123, RZ, RZ, -0x800000 ;  /* 0xff800000ff7b7424 */ /* 0x000fe200078e00ff */
[----:B------:R-:W-:-:S02]  /*af90*/  SHF.R.U64 R12, R12, 0x3, RZ ;  /* 0x000000030c0c7819 */ /* 0x000fc400000012ff */
[----:B------:R-:W-:Y:S02]  /*afa0*/  MOV R20, R20 ;  /* 0x0000001400147202 */ /* 0x000fe40000000f00 */
[----:B------:R-:W1:Y:S01]  /*afb0*/  @P4 MUFU.RCP R128, R134 ;  /* 0x0000008600804308 */ /* 0x000e620000001000 */
[----:B------:R-:W-:Y:S02]  /*afc0*/  LOP3.LUT R12, R12, R13, RZ, 0x3c, !PT ;  /* 0x0000000d0c0c7212 */ /* 0x000fe400078e3cff */
[----:B--2---:R-:W-:Y:S01]  /*afd0*/  MOV R124, R4 ;  /* 0x00000004007c7202 */ /* 0x004fe20000000f00 */
[----:B------:R-:W-:Y:S01]  /*afe0*/  @P2 FMUL.FTZ R5, R6, 0.69314718246459960938 ;  /* 0x3f31721806052820 */ /* 0x000fe20000410000 */
[----:B------:R-:W-:Y:S02]  /*aff0*/  IADD3.X R13, RZ, R19, RZ, P5, !PT ;  /* 0x00000013ff0d7210 */ /* 0x000fe40002ffe4ff */
[----:B------:R-:W-:Y:S01]  /*b000*/  MOV R127, R126 ;  /* 0x0000007e007f7202 */ /* 0x000fe20000000f00 */
[----:B---3--:R-:W-:Y:S01]  /*b010*/  @P2 FMUL.FTZ R4, R7, 0.69314718246459960938 ;  /* 0x3f31721807042820 */ /* 0x008fe20000410000 */
[----:B------:R-:W-:-:S02]  /*b020*/  MOV R21, R12 ;  /* 0x0000000c00157202 */ /* 0x000fc40000000f00 */
[----:B------:R-:W-:Y:S01]  /*b030*/  MOV R3, R132 ;  /* 0x0000008400037202 */ /* 0x000fe20000000f00 */
[----:B------:R-:W-:Y:S01]  /*b040*/  @P2 FFMA.FTZ R123, R5, R8, R4 ;  /* 0x00000008057b2223 */ /* 0x000fe20000010004 */
[----:B------:R-:W-:Y:S01]  /*b050*/  LOP3.LUT P0, RZ, R23, 0x3, RZ, 0xc0, !PT ;  /* 0x0000000317ff7812 */ /* 0x000fe2000780c0ff */
[----:B------:R-:W-:Y:S02]  /*b060*/  WARPGROUP.DEPBAR.LE gsb0, 0x0 ;  /* 0x00008000000079c5 */ /* 0x000fe40000010000 */
[----:B------:R-:W-:-:S06]  /*b070*/  WARPGROUP.ARRIVE ;  /* 0x00000000000079c5 */ /* 0x000fcc0000000000 */
[----:B------:R-:W-:Y:S01]  /*b080*/  HGMMA.64x192x16.F32 R24, R196, gdesc[UR8].tnspB, R24, gsb0 ;  /* 0x42e00008c4187df0 */ /* 0x000fe20008000818 */
[----:B------:R-:W-:Y:S01]  /*b090*/  UMOV UR10, UR6 ;  /* 0x00000006000a7c82 */ /* 0x000fe20008000000 */
[----:B------:R-:W-:Y:S01]  /*b0a0*/  UMOV UR11, 0x40000040 ;  /* 0x40000040000b7882 */ /* 0x000fe20000000000 */
[----:B------:R-:W-:Y:S01]  /*b0b0*/  UIADD3 UR6, UR4, 0x180, URZ ;  /* 0x0000018004067890 */ /* 0x000fe2000fffe03f */
[----:B------:R-:W-:Y:S02]  /*b0c0*/  WARPGROUP.DEPBAR.LE gsb0, 0x0 ;  /* 0x00008000000079c5 */ /* 0x000fe40000010000 */
[----:B------:R-:W-:-:S14]  /*b0d0*/  WARPGROUP.ARRIVE ;  /* 0x00000000000079c5 */ /* 0x000fdc0000000000 */
        /* <DEDUP_REMOVED lines=9> */
[----:B------:R-:W-:Y:S02]  /*b170*/  UIADD3 UR6, UR4, 0x280, URZ ;  /* 0x0000028004067890 */ /* 0x000fe4000fffe03f */
[----:B------:R-:W-:Y:S01]  /*b180*/  UIADD3 UR4, UR4, 0x300, URZ ;  /* 0x0000030004047890 */ /* 0x000fe2000fffe03f */
[----:B------:R-:W-:Y:S02]  /*b190*/  WARPGROUP.DEPBAR.LE gsb0, 0x0 ;  /* 0x00008000000079c5 */ /* 0x000fe40000010000 */
[----:B------:R-:W-:-:S12]  /*b1a0*/  WARPGROUP.ARRIVE ;  /* 0x00000000000079c5 */ /* 0x000fd80000000000 */
[----:B------:R-:W-:Y:S01]  /*b1b0*/  HGMMA.64x192x16.F32 R24, R184, gdesc[UR8].tnspB, R24, gsb0 ;  /* 0x42e00008b8187df0 */ /* 0x000fe20008000818 */
[----:B------:R-:W-:Y:S01]  /*b1c0*/  UMOV UR10, UR6 ;  /* 0x00000006000a7c82 */ /* 0x000fe20008000000 */
[----:B------:R-:W-:Y:S01]  /*b1d0*/  UMOV UR11, 0x40000040 ;  /* 0x40000040000b7882 */ /* 0x000fe20000000000 */
[----:B------:R-:W-:Y:S02]  /*b1e0*/  WARPGROUP.DEPBAR.LE gsb0, 0x0 ;  /* 0x00008000000079c5 */ /* 0x000fe40000010000 */
[----:B------:R-:W-:-:S15]  /*b1f0*/  WARPGROUP.ARRIVE ;  /* 0x00000000000079c5 */ /* 0x000fde0000000000 */
[----:B------:R-:W-:Y:S01]  /*b200*/  HGMMA.64x192x16.F32 R24, R180, gdesc[UR8].tnspB, R24, gsb0 ;  /* 0x42e00008b4187df0 */ /* 0x000fe20008000818 */
        /* <DEDUP_REMOVED lines=8> */
[----:B------:R-:W-:Y:S02]  /*b290*/  UIMAD.WIDE.U32 UR4, UR35, UR8, URZ ;  /* 0x00000008230472a5 */ /* 0x000fe4000f8e003f */
[----:B------:R-:W-:Y:S02]  /*b2a0*/  UIMAD UR6, UR35, UR9, UR6 ;  /* 0x00000009230672a4 */ /* 0x000fe4000f8e0206 */
[----:B------:R-:W-:-:S02]  /*b2b0*/  USHF.L.U32 UR34, UR34, 0x7, URZ ;  /* 0x0000000722227899 */ /* 0x000fc4000800063f */
[----:B------:R-:W-:Y:S01]  /*b2c0*/  IMAD.U32 R12, RZ, RZ, UR4 ;  /* 0x00000004ff0c7e24 */ /* 0x000fe2000f8e00ff */
[----:B------:R-:W-:Y:S02]  /*b2d0*/  UIADD3 UR4, UR5, UR6, URZ ;  /* 0x0000000605047290 */ /* 0x000fe4000fffe03f */
[----:B------:R-:W-:Y:S01]  /*b2e0*/  MOV R13, UR5 ;  /* 0x00000005000d7c02 */ /* 0x000fe20008000f00 */
[----:B------:R-:W-:Y:S01]  /*b2f0*/  ULDC.64 UR12, c[0x0][0x208] ;  /* 0x00008200000c7ab9 */ /* 0x000fe20000000a00 */
[----:B------:R-:W-:Y:S02]  /*b300*/  VIADD R126, R208, UR34 ;  /* 0x00000022d07e7c36 */ /* 0x000fe40008000000 */
[----:B------:R-:W-:Y:S01]  /*b310*/  IMAD.U32 R13, RZ, RZ, UR4 ;  /* 0x00000004ff0d7e24 */ /* 0x000fe2000f8e00ff */
[----:B------:R-:W-:Y:S01]  /*b320*/  USHF.R.S32.HI UR4, URZ, 0x1f, UR36 ;  /* 0x0000001f3f047899 */ /* 0x000fe20008011424 */
[----:B------:R-:W-:-:S05]  /*b330*/  VIADD R130, R126, 0x8 ;  /* 0x000000087e827836 */ /* 0x000fca0000000000 */
[----:B------:R-:W-:Y:S02]  /*b340*/  ISETP.GE.OR P3, PT, R130, UR7, P0 ;  /* 0x0000000782007c0c */ /* 0x000fe40008766670 */
[----:B------:R-:W-:Y:S01]  /*b350*/  ISETP.GE.OR P0, PT, R126, UR7, P0 ;  /* 0x000000077e007c0c */ /* 0x000fe20008706670 */
[----:B------:R-:W-:Y:S02]  /*b360*/  WARPGROUP.DEPBAR.LE gsb0, 0x0 ;  /* 0x00008000000079c5 */ /* 0x000fe40000010000 */
[----:B------:R-:W-:-:S06]  /*b370*/  WARPGROUP.ARRIVE ;  /* 0x00000000000079c5 */ /* 0x000fcc0000000000 */
[----:B------:R-:W-:Y:S01]  /*b380*/  HGMMA.64x192x16.F32 R24, R176, gdesc[UR8].tnspB, R24, gsb0 ;  /* 0x42e00008b0187df0 */ /* 0x000fe20008000818 */
[----:B------:R-:W-:Y:S01]  /*b390*/  R2UR UR10, R17 ;  /* 0x00000000110a72ca */ /* 0x000fe200000e0000 */
[----:B------:R-:W-:Y:S02]  /*b3a0*/  IMAD.MOV.U32 R17, RZ, RZ, -0x800000 ;  /* 0xff800000ff117424 */ /* 0x000fe400078e00ff */
[----:B------:R-:W-:Y:S01]  /*b3b0*/  @P4 FFMA.FTZ R17, R131, R9, R10 ;  /* 0x0000000983114223 */ /* 0x000fe2000001000a */
[----:B------:R-:W-:Y:S02]  /*b3c0*/  WARPGROUP.DEPBAR.LE gsb0, 0x0 ;  /* 0x00008000000079c5 */ /* 0x000fe40000010000 */
[----:B------:R2:W-:Y:S01]  /*b3d0*/  @!P1 SYNCS.ARRIVE.TRANS64.RED.A1T0 RZ, [R11+URZ], RZ ;  /* 0x000000ff0bff99a7 */ /* 0x0005e2000810043f */
[-C--:B------:R-:W-:Y:S01]  /*b3e0*/  FMUL.FTZ R10, R37, R129.reuse ;  /* 0x00000081250a7220 */ /* 0x080fe20000410000 */
[-C--:B------:R-:W-:Y:S01]  /*b3f0*/  FMUL.FTZ R6, R29, R129.reuse ;  /* 0x000000811d067220 */ /* 0x080fe20000410000 */
[-C--:B------:R-:W-:Y:S01]  /*b400*/  FMUL.FTZ R7, R28, R129.reuse ;  /* 0x000000811c077220 */ /* 0x080fe20000410000 */
[-C--:B------:R-:W-:Y:S01]  /*b410*/  FMUL.FTZ R4, R25, R129.reuse ;  /* 0x0000008119047220 */ /* 0x080fe20000410000 */
[-C--:B------:R-:W-:Y:S01]  /*b420*/  FMUL.FTZ R5, R24, R129.reuse ;  /* 0x0000008118057220 */ /* 0x080fe20000410000 */
[-C--:B-1----:R-:W-:Y:S01]  /*b430*/  FMUL.FTZ R27, R27, R128.reuse ;  /* 0x000000801b1b7220 */ /* 0x082fe20000410000 */
[-C--:B------:R-:W-:Y:S01]  /*b440*/  FMUL.FTZ R26, R26, R128.reuse ;  /* 0x000000801a1a7220 */ /* 0x080fe20000410000 */
[----:B--2---:R-:W-:Y:S01]  /*b450*/  FMUL.FTZ R11, R36, R129 ;  /* 0x00000081240b7220 */ /* 0x004fe20000410000 */
[----:B------:R-:W-:Y:S01]  /*b460*/  F2FP.F16.F32.PACK_AB R6, R6, R7 ;  /* 0x000000070606723e */ /* 0x000fe200000000ff */
[----:B------:R-:W1:Y:S01]  /*b470*/  LDC.64 R36, c[0x0][0xb78] ;  /* 0x0002de00ff247b82 */ /* 0x000e620000000a00 */
[-C--:B------:R-:W-:Y:S01]  /*b480*/  FMUL.FTZ R8, R33, R129.reuse ;  /* 0x0000008121087220 */ /* 0x080fe20000410000 */
        /* <DEDUP_REMOVED lines=9> */
[----:B------:R-:W-:Y:S01]  /*b520*/  F2FP.F16.F32.PACK_AB R5, R27, R26 ;  /* 0x0000001a1b05723e */ /* 0x000fe200000000ff */
[----:B------:R-:W-:Y:S01]  /*b530*/  FMUL.FTZ R25, R40, R129 ;  /* 0x0000008128197220 */ /* 0x000fe20000410000 */
[----:B------:R-:W-:Y:S01]  /*b540*/  F2FP.F16.F32.PACK_AB R7, R7, R30 ;  /* 0x0000001e0707723e */ /* 0x000fe200000000ff */
[----:B------:R-:W-:Y:S01]  /*b550*/  BAR.SYNC.DEFER_BLOCKING 0x1, 0x100 ;  /* 0x0044000000007b1d */ /* 0x000fe20000010000 */
[----:B------:R-:W-:Y:S01]  /*b560*/  F2FP.F16.F32.PACK_AB R8, R8, R9 ;  /* 0x000000090808723e */ /* 0x000fe200000000ff */
[----:B------:R-:W-:Y:S01]  /*b570*/  FMUL.FTZ R45, R45, R129 ;  /* 0x000000812d2d7220 */ /* 0x000fe20000410000 */
[----:B------:R-:W-:Y:S01]  /*b580*/  F2FP.F16.F32.PACK_AB R10, R10, R11 ;  /* 0x0000000b0a0a723e */ /* 0x000fe200000000ff */
[-C--:B------:R-:W-:Y:S01]  /*b590*/  FMUL.FTZ R44, R44, R129.reuse ;  /* 0x000000812c2c7220 */ /* 0x080fe20000410000 */
[----:B------:R-:W-:Y:S01]  /*b5a0*/  F2FP.F16.F32.PACK_AB R9, R35, R34 ;  /* 0x000000222309723e */ /* 0x000fe200000000ff */
[----:B------:R-:W-:Y:S01]  /*b5b0*/  FMUL.FTZ R43, R43, R128 ;  /* 0x000000802b2b7220 */ /* 0x000fe20000410000 */
[----:B------:R-:W-:Y:S01]  /*b5c0*/  F2FP.F16.F32.PACK_AB R11, R39, R38 ;  /* 0x00000026270b723e */ /* 0x000fe200000000ff */
        /* <DEDUP_REMOVED lines=19> */
[----:B------:R-:W-:Y:S01]  /*b700*/  STSM.16.M88.4 [R125], R4 ;  /* 0x000000047d007844 */ /* 0x000fe20000000200 */
        /* <DEDUP_REMOVED lines=8> */
[----:B------:R1:W-:Y:S01]  /*b790*/  STSM.16.M88.4 [R127], R8 ;  /* 0x000000087f007844 */ /* 0x0003e20000000200 */
        /* <DEDUP_REMOVED lines=16> */
[----:B-1----:R-:W-:-:S02]  /*b8a0*/  IMAD R8, R36, UR4, RZ ;  /* 0x0000000424087c24 */ /* 0x002fc4000f8e02ff */
        /* <DEDUP_REMOVED lines=36> */
[-C--:B------:R-:W-:Y:S01]  /*baf0*/  FMUL.FTZ R111, R111, R128.reuse ;  /* 0x000000806f6f7220 */ /* 0x080fe20000410000 */
[-C--:B------:R-:W-:Y:S01]  /*bb00*/  FMUL.FTZ R110, R110, R128.reuse ;  /* 0x000000806e6e7220 */ /* 0x080fe20000410000 */
[-C--:B------:R-:W-:Y:S01]  /*bb10*/  FMUL.FTZ R115, R115, R128.reuse ;  /* 0x0000008073737220 */ /* 0x080fe20000410000 */
[----:B------:R-:W-:Y:S01]  /*bb20*/  FMUL.FTZ R114, R114, R128 ;  /* 0x0000008072727220 */ /* 0x000fe20000410000 */
[----:B------:R-:W-:Y:S01]  /*bb30*/  F2FP.F16.F32.PACK_AB R4, R65, R64 ;  /* 0x000000404104723e */ /* 0x000fe200000000ff */
[----:B------:R-:W-:Y:S01]  /*bb40*/  IMAD R37, R37, UR36, R8 ;  /* 0x0000002425257c24 */ /* 0x000fe2000f8e0208 */
[----:B------:R-:W-:Y:S01]  /*bb50*/  F2FP.F16.F32.PACK_AB R5, R67, R66 ;  /* 0x000000424305723e */ /* 0x000fe200000000ff */
[-C--:B------:R-:W-:Y:S01]  /*bb60*/  FMUL.FTZ R117, R117, R129.reuse ;  /* 0x0000008175757220 */ /* 0x080fe20000410000 */
[----:B------:R-:W-:Y:S01]  /*bb70*/  F2FP.F16.F32.PACK_AB R6, R69, R68 ;  /* 0x000000444506723e */ /* 0x000fe200000000ff */
[----:B------:R-:W-:Y:S01]  /*bb80*/  FMUL.FTZ R116, R116, R129 ;  /* 0x0000008174747220 */ /* 0x000fe20000410000 */
[----:B------:R-:W-:Y:S01]  /*bb90*/  F2FP.F16.F32.PACK_AB R7, R71, R70 ;  /* 0x000000464707723e */ /* 0x000fe200000000ff */
[-C--:B------:R-:W-:Y:S01]  /*bba0*/  FMUL.FTZ R119, R119, R128.reuse ;  /* 0x0000008077777220 */ /* 0x080fe20000410000 */
[----:B------:R-:W-:Y:S01]  /*bbb0*/  FMUL.FTZ R118, R118, R128 ;  /* 0x0000008076767220 */ /* 0x000fe20000410000 */
[----:B------:R1:W-:Y:S01]  /*bbc0*/  STSM.16.M88.4 [R3], R24 ;  /* 0x0000001803007844 */ /* 0x0003e20000000200 */
[----:B------:R-:W-:Y:S01]  /*bbd0*/  F2FP.F16.F32.PACK_AB R8, R73, R72 ;  /* 0x000000484908723e */ /* 0x000fe200000000ff */
[----:B------:R-:W-:Y:S01]  /*bbe0*/  IMAD.WIDE.U32 R12, R36, UR36, R12 ;  /* 0x00000024240c7c25 */ /* 0x000fe2000f8e000c */
[----:B------:R-:W-:Y:S01]  /*bbf0*/  F2FP.F16.F32.PACK_AB R9, R75, R74 ;  /* 0x0000004a4b09723e */ /* 0x000fe200000000ff */
[----:B------:R-:W-:Y:S01]  /*bc00*/  STSM.16.M88.4 [R15], R28 ;  /* 0x0000001c0f007844 */ /* 0x000fe20000000200 */
[----:B------:R-:W-:Y:S01]  /*bc10*/  F2FP.F16.F32.PACK_AB R10, R77, R76 ;  /* 0x0000004c4d0a723e */ /* 0x000fe200000000ff */
[----:B------:R-:W-:Y:S01]  /*bc20*/  ULDC.64 UR4, c[0x0][0xb40] ;  /* 0x0002d00000047ab9 */ /* 0x000fe20000000a00 */
[----:B------:R-:W-:Y:S01]  /*bc30*/  F2FP.F16.F32.PACK_AB R11, R79, R78 ;  /* 0x0000004e4f0b723e */ /* 0x000fe200000000ff */
[----:B------:R-:W-:Y:S01]  /*bc40*/  STSM.16.M88.4 [R120], R32 ;  /* 0x0000002078007844 */ /* 0x000fe20000000200 */
[----:B------:R-:W-:-:S02]  /*bc50*/  F2FP.F16.F32.PACK_AB R88, R89, R88 ;  /* 0x000000585958723e */ /* 0x000fc400000000ff */
[----:B------:R-:W-:Y:S01]  /*bc60*/  F2FP.F16.F32.PACK_AB R89, R91, R90 ;  /* 0x0000005a5b59723e */ /* 0x000fe200000000ff */
[----:B------:R2:W-:Y:S01]  /*bc70*/  STSM.16.M88.4 [R122], R4 ;  /* 0x000000047a007844 */ /* 0x0005e20000000200 */
[----:B------:R-:W-:Y:S02]  /*bc80*/  F2FP.F16.F32.PACK_AB R96, R97, R96 ;  /* 0x000000606160723e */ /* 0x000fe400000000ff */
[----:B------:R-:W-:Y:S01]  /*bc90*/  F2FP.F16.F32.PACK_AB R90, R93, R92 ;  /* 0x0000005c5d5a723e */ /* 0x000fe200000000ff */
[----:B------:R-:W-:Y:S01]  /*bca0*/  STSM.16.M88.4 [R0], R8 ;  /* 0x0000000800007844 */ /* 0x000fe20000000200 */
[----:B-1----:R-:W-:Y:S02]  /*bcb0*/  F2FP.F16.F32.PACK_AB R24, R81, R80 ;  /* 0x000000505118723e */ /* 0x002fe400000000ff */
[----:B------:R-:W-:Y:S01]  /*bcc0*/  F2FP.F16.F32.PACK_AB R25, R83, R82 ;  /* 0x000000525319723e */ /* 0x000fe200000000ff */
[----:B------:R-:W1:Y:S01]  /*bcd0*/  SHFL.IDX PT, R0, R207, RZ, 0x1f ;  /* 0x00001fffcf007589 */ /* 0x000e6200000e0000 */
[----:B------:R-:W-:-:S02]  /*bce0*/  F2FP.F16.F32.PACK_AB R26, R85, R84 ;  /* 0x00000054551a723e */ /* 0x000fc400000000ff */
[----:B------:R-:W-:Y:S02]  /*bcf0*/  F2FP.F16.F32.PACK_AB R27, R87, R86 ;  /* 0x00000056571b723e */ /* 0x000fe400000000ff */
[----:B------:R-:W-:Y:S02]  /*bd00*/  F2FP.F16.F32.PACK_AB R91, R95, R94 ;  /* 0x0000005e5f5b723e */ /* 0x000fe400000000ff */
[----:B------:R-:W-:Y:S01]  /*bd10*/  F2FP.F16.F32.PACK_AB R97, R99, R98 ;  /* 0x000000626361723e */ /* 0x000fe200000000ff */
[----:B------:R-:W-:Y:S01]  /*bd20*/  STSM.16.M88.4 [R14], R24 ;  /* 0x000000180e007844 */ /* 0x000fe20000000200 */
[----:B------:R-:W-:Y:S02]  /*bd30*/  F2FP.F16.F32.PACK_AB R104, R105, R104 ;  /* 0x000000686968723e */ /* 0x000fe400000000ff */
[----:B------:R-:W-:Y:S01]  /*bd40*/  F2FP.F16.F32.PACK_AB R98, R101, R100 ;  /* 0x000000646562723e */ /* 0x000fe200000000ff */
[----:B------:R-:W-:Y:S01]  /*bd50*/  STSM.16.M88.4 [R20], R88 ;  /* 0x0000005814007844 */ /* 0x000fe20000000200 */
        /* <DEDUP_REMOVED lines=10> */
[----:B------:R-:W-:Y:S02]  /*be00*/  SHF.R.S32.HI R3, RZ, 0x1f, R126 ;  /* 0x0000001fff037819 */ /* 0x000fe4000001147e */
[----:B------:R-:W-:Y:S01]  /*be10*/  IADD3 R126, P1, R126, R12, RZ ;  /* 0x0000000c7e7e7210 */ /* 0x000fe20007f3e0ff */
[----:B------:R-:W-:Y:S03]  /*be20*/  STSM.16.M88.4 [R124], R112 ;  /* 0x000000707c007844 */ /* 0x000fe60000000200 */
[----:B------:R-:W-:Y:S01]  /*be30*/  IADD3.X R3, R3, R13, R37, P1, !PT ;  /* 0x0000000d03037210 */ /* 0x000fe20000ffe425 */
[----:B------:R-:W-:Y:S01]  /*be40*/  @!PT LDS RZ, [RZ] ;  /* 0x00000000fffff984 */ /* 0x000fe20000000800 */
[----:B------:R-:W-:Y:S01]  /*be50*/  @!PT LDS RZ, [RZ] ;  /* 0x00000000fffff984 */ /* 0x000fe20000000800 */
[----:B------:R-:W-:Y:S01]  /*be60*/  @!PT LDS RZ, [RZ] ;  /* 0x00000000fffff984 */ /* 0x000fe20000000800 */
[----:B------:R3:W-:Y:S06]  /*be70*/  MEMBAR.ALL.CTA ;  /* 0x0000000000007992 */ /* 0x0007ec0000008000 */
[----:B---3--:R-:W3:Y:S02]  /*be80*/  FENCE.VIEW.ASYNC.S ;  /* 0x00000000000073c6 */ /* 0x008ee40000000000 */
[----:B---3--:R-:W-:Y:S06]  /*be90*/  BAR.ARV 0x1, 0x120 ;  /* 0x0044800000007b1d */ /* 0x008fec0000002000 */
[----:B--2---:R-:W-:Y:S01]  /*bea0*/  LEA R4, P1, R126, UR4, 0x2 ;  /* 0x000000047e047c11 */ /* 0x004fe2000f8210ff */
[----:B------:R-:W-:-:S02]  /*beb0*/  ULDC UR4, c[0x0][0xc] ;  /* 0x0000030000047ab9 */ /* 0x000fc40000000800 */
[----:B------:R-:W-:Y:S01]  /*bec0*/  UIADD3 UR10, UR4, UR10, URZ ;  /* 0x0000000a040a7290 */ /* 0x000fe2000fffe03f */
[----:B------:R-:W-:-:S05]  /*bed0*/  LEA.HI.X R5, R126, UR5, R3, 0x2, P1 ;  /* 0x000000057e057c11 */ /* 0x000fca00088f1403 */
[----:B------:R-:W-:Y:S01]  /*bee0*/  @!P0 STG.E desc[UR12][R4.64], R123 ;  /* 0x0000007b04008986 */ /* 0x000fe2000c10190c */
[----:B-1----:R-:W-:-:S03]  /*bef0*/  ISETP.NE.AND P0, PT, R0, 0x7, PT ;  /* 0x000000070000780c */ /* 0x002fc60003f05270 */
[----:B------:R1:W-:Y:S02]  /*bf00*/  @!P3 STG.E desc[UR12][R4.64+0x20], R17 ;  /* 0x000020110400b986 */ /* 0x0003e4000c10190c */
[----:B-1----:R-:W-:-:S08]  /*bf10*/  MOV R17, UR10 ;  /* 0x0000000a00117c02 */ /* 0x002fd00008000f00 */
[----:B------:R-:W-:Y:S05]  /*bf20*/  @P0 BRA `(.L_x_2879) ;  /* 0x0000000000700947 */ /* 0x000fea0003800000 */
        /* <DEDUP_REMOVED lines=13> */
[----:B------:R-:W-:Y:S02]  /*c000*/  UMOV UR32, UR9 ;  /* 0x0000000900207c82 */ /* 0x000fe40008000000 */
        /* <DEDUP_REMOVED lines=13> */
.L_x_2880:
[----:B------:R-:W-:Y:S05]  /*c0e0*/  BSYNC B0 ;  /* 0x0000000000007941 */ /* 0x000fea0003800000 */
.L_x_2879:
        /* <DEDUP_REMOVED lines=15> */
.L_x_2857:
        /* <DEDUP_REMOVED lines=13> */
[----:B------:R-:W-:Y:S01]  /*c2b0*/  MOV R0, UR4 ;  /* 0x0000000400007c02 */ /* 0x000fe20008000f00 */
[----:B------:R-:W-:Y:S01]  /*c2c0*/  IMAD.MOV.U32 R16, RZ, RZ, RZ ;  /* 0x000000ffff107224 */ /* 0x000fe200078e00ff */
[----:B------:R-:W-:Y:S01]  /*c2d0*/  ULDC.64 UR36, c[0x0][0x198] ;  /* 0x0000660000247ab9 */ /* 0x000fe20000000a00 */
[----:B------:R-:W-:Y:S01]  /*c2e0*/  IMAD.MOV.U32 R17, RZ, RZ, 0x1 ;  /* 0x00000001ff117424 */ /* 0x000fe200078e00ff */
[----:B------:R-:W-:Y:S01]  /*c2f0*/  ULDC UR38, c[0x0][0xc] ;  /* 0x0000030000267ab9 */ /* 0x000fe20000000800 */
[----:B------:R1:W-:Y:S04]  /*c300*/  STL [R1+0x10], R0 ;  /* 0x0000100001007387 */ /* 0x0003e80000100800 */
[----:B------:R1:W-:Y:S02]  /*c310*/  STL [R1+0x18], RZ ;  /* 0x000018ff01007387 */ /* 0x0003e40000100800 */
.L_x_2926:
[----:B------:R-:W2:Y:S01]  /*c320*/  LDL R4, [R1+0x10] ;  /* 0x0000100001047983 */ /* 0x000ea20000100800 */
[----:B-1----:R-:W1:Y:S01]  /*c330*/  LDC R0, c[0x0][0xda8] ;  /* 0x00036a00ff007b82 */ /* 0x002e620000000800 */
[----:B------:R-:W-:Y:S05]  /*c340*/  YIELD ;  /* 0x0000000000007946 */ /* 0x000fea0003800000 */
[----:B------:R-:W3:Y:S01]  /*c350*/  S2R R5, SR_CgaCtaId ;  /* 0x0000000000057919 */ /* 0x000ee20000008800 */
[----:B------:R-:W-:Y:S02]  /*c360*/  ULDC.64 UR4, c[0x0][0x3f8] ;  /* 0x0000fe0000047ab9 */ /* 0x000fe40000000a00 */
[----:B------:R-:W-:-:S03]  /*c370*/  UISETP.NE.U32.AND UP0, UPT, UR4, URZ, UPT ;  /* 0x0000003f0400728c */ /* 0x000fc6000bf05070 */
[----:B------:R-:W-:Y:S01]  /*c380*/  ULDC UR4, c[0x0][0x404] ;  /* 0x0001010000047ab9 */ /* 0x000fe20000000800 */
[----:B------:R-:W-:-:S04]  /*c390*/  UISETP.NE.AND.EX UP0, UPT, UR5, URZ, UPT, UP0 ;  /* 0x0000003f0500728c */ /* 0x000fc8000bf05300 */
[----:B------:R-:W-:Y:S01]  /*c3a0*/  USEL UR4, UR4, 0x1, UP0 ;  /* 0x0000000104047887 */ /* 0x000fe20008000000 */
[----:B-1----:R-:W-:Y:S02]  /*c3b0*/  ISETP.NE.AND P0, PT, R0, 0x1, PT ;  /* 0x000000010000780c */ /* 0x002fe40003f05270 */
[----:B------:R-:W1:Y:S11]  /*c3c0*/  LDC R0, c[0x0][0xdb4] ;  /* 0x00036d00ff007b82 */ /* 0x000e760000000800 */
[----:B------:R-:W2:Y:S08]  /*c3d0*/  @P0 LDC R2, c[0x0][0xdac] ;  /* 0x00036b00ff020b82 */ /* 0x000eb00000000800 */
[----:B------:R-:W4:Y:S01]  /*c3e0*/  @P0 LDC R3, c[0x0][0xdb0] ;  /* 0x00036c00ff030b82 */ /* 0x000f220000000800 */
[----:B-1----:R-:W-:Y:S01]  /*c3f0*/  ISETP.NE.AND P1, PT, R0, 0x1, PT ;  /* 0x000000010000780c */ /* 0x002fe20003f25270 */
[----:B--2---:R-:W-:Y:S01]  /*c400*/  @P0 IMAD.HI.U32 R2, R4, R2, RZ ;  /* 0x0000000204020227 */ /* 0x004fe200078e00ff */
[----:B------:R-:W-:-:S05]  /*c410*/  MOV R6, R4 ;  /* 0x0000000400067202 */ /* 0x000fca0000000f00 */
[----:B------:R-:W1:Y:S01]  /*c420*/  LDC R4, c[0x0][0x2e0] ;  /* 0x0000b800ff047b82 */ /* 0x000e620000000800 */
[----:B----4-:R-:W-:-:S05]  /*c430*/  @P0 SHF.R.U32.HI R6, RZ, R3, R2 ;  /* 0x00000003ff060219 */ /* 0x010fca0000011602 */
[----:B------:R-:W-:Y:S02]  /*c440*/  IMAD.MOV.U32 R19, RZ, RZ, R6 ;  /* 0x000000ffff137224 */ /* 0x000fe400078e0006 */
[----:B------:R-:W2:Y:S01]  /*c450*/  @P1 LDC.64 R2, c[0x0][0xdb8] ;  /* 0x00036e00ff021b82 */ /* 0x000ea20000000a00 */
[----:B------:R4:W-:Y:S01]  /*c460*/  STL [R1+0x8], R6 ;  /* 0x0000080601007387 */ /* 0x0009e20000100800 */
[----:B-1----:R-:W-:-:S05]  /*c470*/  IMAD R8, R4, UR4, RZ ;  /* 0x0000000404087c24 */ /* 0x002fca000f8e02ff */
[----:B------:R4:W-:Y:S01]  /*c480*/  STL [R1+0x14], R8 ;  /* 0x0000140801007387 */ /* 0x0009e20000100800 */
[----:B--2---:R-:W-:-:S05]  /*c490*/  @P1 IMAD.HI.U32 R2, R6, R2, RZ ;  /* 0x0000000206021227 */ /* 0x004fca00078e00ff */
[----:B------:R-:W-:Y:S01]  /*c4a0*/  @P1 SHF.R.U32.HI R19, RZ, R3, R2 ;  /* 0x00000003ff131219 */ /* 0x000fe20000011602 */
[----:B------:R-:W-:Y:S01]  /*c4b0*/  VIADD R3, R8, 0x6f ;  /* 0x0000006f08037836 */ /* 0x000fe20000000000 */
[----:B------:R-:W-:-:S04]  /*c4c0*/  MOV R2, 0x400 ;  /* 0x0000040000027802 */ /* 0x000fc80000000f00 */
[----:B---3--:R-:W-:Y:S02]  /*c4d0*/  LEA R7, R5, R2, 0x18 ;  /* 0x0000000205077211 */ /* 0x008fe400078ec0ff */
[----:B------:R-:W-:-:S03]  /*c4e0*/  MOV R2, RZ ;  /* 0x000000ff00027202 */ /* 0x000fc60000000f00 */
[----:B------:R-:W-:Y:S01]  /*c4f0*/  VIADD R4, R7, 0x21400 ;  /* 0x0002140007047836 */ /* 0x000fe20000000000 */
[----:B------:R4:W-:Y:S01]  /*c500*/  STL [R1+0x4], R7 ;  /* 0x0000040701007387 */ /* 0x0009e20000100800 */
[----:B------:R-:W-:-:S03]  /*c510*/  IMAD.HI R2, R3, -0x6db6db6d, R2 ;  /* 0x9249249303027827 */ /* 0x000fc600078e0202 */
[----:B------:R-:W-:Y:S01]  /*c520*/  LOP3.LUT P0, RZ, R4, 0x3ff, RZ, 0xc0, !PT ;  /* 0x000003ff04ff7812 */ /* 0x000fe2000780c0ff */
[----:B------:R-:W-:-:S04]  /*c530*/  IMAD.MOV R3, RZ, RZ, -R19 ;  /* 0x000000ffff037224 */ /* 0x000fc800078e0a13 */
[----:B------:R-:W-:Y:S01]  /*c540*/  IMAD R4, R0, R3, R6 ;  /* 0x0000000300047224 */ /* 0x000fe200078e0206 */
[----:B------:R-:W-:-:S04]  /*c550*/  SHF.R.U32.HI R3, RZ, 0x1f, R2 ;  /* 0x0000001fff037819 */ /* 0x000fc80000011602 */
[----:B------:R-:W-:Y:S01]  /*c560*/  LEA.HI.SX32 R0, R2, R3, 0x1a ;  /* 0x0000000302007211 */ /* 0x000fe200078fd2ff */
[----:B------:R4:W-:Y:S04]  /*c570*/  STL [R1], R4 ;  /* 0x0000000401007387 */ /* 0x0009e80000100800 */
[----:B------:R4:W-:Y:S01]  /*c580*/  STL [R1+0xc], R0 ;  /* 0x00000c0001007387 */ /* 0x0009e20000100800 */
[----:B------:R-:W-:Y:S05]  /*c590*/  @!P0 BRA `(.L_x_2883) ;  /* 0x0000000000408947 */ /* 0x000fea0003800000 */
[----:B------:R-:W-:Y:S01]  /*c5a0*/  MOV R2, 0x0 ;  /* 0x0000000000027802 */ /* 0x000fe20000000f00 */
[----:B------:R-:W-:Y:S01]  /*c5b0*/  ULDC.64 UR6, c[0x4][0x1b8] ;  /* 0x01006e0000067ab9 */ /* 0x000fe20000000a00 */
[----:B------:R-:W-:Y:S01]  /*c5c0*/  ULDC.64 UR8, c[0x4][0x1c0] ;  /* 0x0100700000087ab9 */ /* 0x000fe20000000a00 */
[----:B------:R-:W-:Y:S01]  /*c5d0*/  ULDC.64 UR4, c[0x4][0xd0] ;  /* 0x0100340000047ab9 */ /* 0x000fe20000000a00 */
[----:B----4-:R-:W-:Y:S01]  /*c5e0*/  MOV R4, UR6 ;  /* 0x0000000600047c02 */ /* 0x010fe20008000f00 */
        /* <DEDUP_REMOVED lines=11> */
.L_x_2883:
        /* <DEDUP_REMOVED lines=14> */
[----:B------:R-:W-:Y:S01]  /*c780*/  MOV R13, RZ ;  /* 0x000000ff000d7202 */ /* 0x000fe20000000f00 */
[----:B------:R-:W-:-:S02]  /*c790*/  IMAD.U32 R10, RZ, RZ, UR4 ;  /* 0x00000004ff0a7e24 */ /* 0x000fc4000f8e00ff */
[----:B------:R-:W-:Y:S02]  /*c7a0*/  IMAD.MOV.U32 R8, RZ, RZ, 0x70 ;  /* 0x00000070ff087424 */ /* 0x000fe400078e00ff */
[----:B-1----:R-:W-:-:S07]  /*c7b0*/  IMAD.MOV.U32 R12, RZ, RZ, 0x1 ;  /* 0x00000001ff0c7424 */ /* 0x002fce00078e00ff */
[----:B------:R-:W-:-:S07]  /*c7c0*/  LEPC R20, `(.L_x_2885) ;  /* 0x000000001014794e */ /* 0x000fce0000000000 */
[----:B--2---:R-:W-:Y:S05]  /*c7d0*/  CALL.ABS.NOINC R2 ;  /* 0x0000000002007343 */ /* 0x004fea0003c00000 */
.L_x_2885:
        /* <DEDUP_REMOVED lines=15> */
[----:B-1----:R-:W-:Y:S05]  /*c8d0*/  CALL.ABS.NOINC R2 ;  /* 0x0000000002007343 */ /* 0x002fea0003c00000 */
.L_x_2884:
[----:B------:R-:W2:Y:S01]  /*c8e0*/  LDL R2, [R1] ;  /* 0x0000000001027983 */ /* 0x000ea20000100800 */
[----:B------:R-:W1:Y:S01]  /*c8f0*/  LDC R0, c[0x0][0x428] ;  /* 0x00010a00ff007b82 */ /* 0x000e620000000800 */
[----:B------:R-:W-:Y:S02]  /*c900*/  ULDC.64 UR4, c[0x0][0x9f8] ;  /* 0x00027e0000047ab9 */ /* 0x000fe40000000a00 */
[----:B------:R-:W3:Y:S01]  /*c910*/  LDL.LU R6, [R1+0x8] ;  /* 0x0000080001067983 */ /* 0x000ee20000300800 */
[----:B-1----:R-:W-:-:S03]  /*c920*/  ISETP.NE.AND P1, PT, R0, 0x1, PT ;  /* 0x000000010000780c */ /* 0x002fc60003f25270 */
[----:B------:R-:W4:Y:S01]  /*c930*/  LDL R5, [R1+0x10] ;  /* 0x0000100001057983 */ /* 0x000f220000100800 */
[----:B------:R-:W-:Y:S01]  /*c940*/  ISETP.NE.U32.AND P0, PT, RZ, UR4, PT ;  /* 0x00000004ff007c0c */ /* 0x000fe2000bf05070 */
[----:B------:R-:W-:Y:S01]  /*c950*/  ULDC.64 UR6, c[0x0][0x208] ;  /* 0x0000820000067ab9 */ /* 0x000fe20000000a00 */
[----:B------:R-:W-:Y:S01]  /*c960*/  ULDC UR4, c[0x0][0xda8] ;  /* 0x00036a0000047ab9 */ /* 0x000fe20000000800 */
[----:B------:R-:W1:Y:S01]  /*c970*/  S2R R7, SR_TID.X ;  /* 0x0000000000077919 */ /* 0x000e620000002100 */
[----:B------:R-:W-:-:S05]  /*c980*/  ISETP.NE.AND.EX P0, PT, RZ, UR5, PT, P0 ;  /* 0x00000005ff007c0c */ /* 0x000fca000bf05300 */
[----:B------:R-:W2:Y:S08]  /*c990*/  @P1 LDC R0, c[0x0][0x42c] ;  /* 0x00010b00ff001b82 */ /* 0x000eb00000000800 */
[----:B------:R-:W2:Y:S01]  /*c9a0*/  @P1 LDC R3, c[0x0][0x430] ;  /* 0x00010c00ff031b82 */ /* 0x000ea20000000800 */
[----:B-1----:R-:W-:Y:S01]  /*c9b0*/  LOP3.LUT R7, R7, 0x1f, RZ, 0xc0, !PT ;  /* 0x0000001f07077812 */ /* 0x002fe200078ec0ff */
[----:B--2---:R-:W-:-:S04]  /*c9c0*/  @P1 IMAD.HI.U32 R0, R2, R0, RZ ;  /* 0x0000000002001227 */ /* 0x004fc800078e00ff */
[----:B------:R-:W-:Y:S01]  /*c9d0*/  IMAD.MOV.U32 R4, RZ, RZ, R2 ;  /* 0x000000ffff047224 */ /* 0x000fe200078e0002 */
[----:B------:R-:W-:Y:S02]  /*c9e0*/  @P1 SHF.R.U32.HI R4, RZ, R3, R0 ;  /* 0x00000003ff041219 */ /* 0x000fe40000011600 */
[----:B------:R-:W1:Y:S01]  /*c9f0*/  @P0 LDC.64 R2, c[0x0][0x9f8] ;  /* 0x00027e00ff020b82 */ /* 0x000e620000000a00 */
[----:B------:R-:W-:Y:S01]  /*ca00*/  MOV R0, R19 ;  /* 0x0000001300007202 */ /* 0x000fe20000000f00 */
[----:B-1----:R-:W-:-:S05]  /*ca10*/  @P0 IMAD.WIDE R2, R19, 0x4, R2 ;  /* 0x0000000413020825 */ /* 0x002fca00078e0202 */
[----:B------:R1:W5:Y:S01]  /*ca20*/  @P0 LDG.E R0, desc[UR6][R2.64] ;  /* 0x0000000602000981 */ /* 0x000362000c1e1900 */
[----:B------:R-:W-:Y:S01]  /*ca30*/  ISETP.NE.AND P1, PT, R7, RZ, PT ;  /* 0x000000ff0700720c */ /* 0x000fe20003f25270 */
[----:B---3--:R-:W-:-:S03]  /*ca40*/  IMAD.MOV R8, RZ, RZ, -R6 ;  /* 0x000000ffff087224 */ /* 0x008fc600078e0a06 */
[----:B------:R-:W-:Y:S01]  /*ca50*/  PLOP3.LUT P2, PT, P1, PT, PT, 0x8, 0x0 ;  /* 0x000000000000781c */ /* 0x000fe20000f4e170 */
[----:B----4-:R-:W-:-:S05]  /*ca60*/  IMAD R8, R8, UR4, R5 ;  /* 0x0000000408087c24 */ /* 0x010fca000f8e0205 */
[----:B------:R-:W-:-:S03]  /*ca70*/  SHF.L.U32 R8, R8, 0x7, RZ ;  /* 0x0000000708087819 */ /* 0x000fc600000006ff */
[----:B------:R-:W-:-:S05]  /*ca80*/  VOTEU.ALL UP1, P1 ;  /* 0x00000000003f7886 */ /* 0x000fca0000820000 */
[----:B------:R-:W-:-:S04]  /*ca90*/  @!UP1 UIADD3 UR8, UP0, UR36, 0x270, URZ ;  /* 0x0000027024089890 */ /* 0x000fc8000ff1e03f */
[----:B------:R-:W-:-:S03]  /*caa0*/  @!UP1 UIADD3.X UR9, URZ, UR37, URZ, UP0, !UPT ;  /* 0x000000253f099290 */ /* 0x000fc600087fe43f */
[----:B-1----:R-:W-:-:S09]  /*cab0*/  VOTEU.ALL UP0, P1 ;  /* 0x00000000003f7886 */ /* 0x002fd20000800000 */
.L_x_2886:
[----:B------:R-:W2:Y:S01]  /*cac0*/  LDL R2, [R1] ;  /* 0x0000000001027983 */ /* 0x000ea20000100800 */
[----:B------:R-:W-:Y:S02]  /*cad0*/  PLOP3.LUT P0, PT, P0, P2, PT, 0xa2, 0x0 ;  /* 0x000000000000781c */ /* 0x000fe40000705472 */
[----:B------:R-:W-:Y:S01]  /*cae0*/  @P2 R2UR P0, UR7, R19 ;  /* 0x00000000130722ca */ /* 0x000fe20000000000 */
[----:B------:R-:W-:-:S07]  /*caf0*/  UMOV UR4, URZ ;  /* 0x0000003f00047c82 */ /* 0x000fce0008000000 */
[----:B------:R-:W-:Y:S02]  /*cb00*/  PLOP3.LUT P0, PT, P0, P2, PT, 0xa2, 0x0 ;  /* 0x000000000000781c */ /* 0x000fe40000705472 */
[----:B--2---:R-:W-:-:S08]  /*cb10*/  @P2 R2UR.OR P0, UR6, R2 ;  /* 0x00000000020622ca */ /* 0x004fd00000100000 */
        /* <DEDUP_REMOVED lines=8> */
.L_x_2887:
[----:B------:R-:W2:Y:S01]  /*cba0*/  LDL R2, [R1] ;  /* 0x0000000001027983 */ /* 0x000ea20000100800 */
[----:B------:R-:W-:Y:S02]  /*cbb0*/  PLOP3.LUT P0, PT, P0, P2, PT, 0xa2, 0x0 ;  /* 0x000000000000781c */ /* 0x000fe40000705472 */
[----:B------:R-:W-:-:S08]  /*cbc0*/  @P2 R2UR P0, UR7, R19 ;  /* 0x00000000130722ca */ /* 0x000fd00000000000 */
        /* <DEDUP_REMOVED lines=10> */
.L_x_2888:
        /* <DEDUP_REMOVED lines=16> */
.L_x_2942:
[----:B------:R-:W2:Y:S01]  /*cd70*/  LDL R6, [R1+0xc] ;  /* 0x00000c0001067983 */ /* 0x000ea20000100800 */
[----:B------:R-:W-:Y:S01]  /*cd80*/  UMOV UR4, 0xffffffff ;  /* 0xffffffff00047882 */ /* 0x000fe20000000000 */
[----:B------:R-:W-:Y:S01]  /*cd90*/  SHF.R.S32.HI R11, RZ, 0x1f, R0 ;  /* 0x0000001fff0b7819 */ /* 0x000fe20000011400 */
[----:B--2---:R-:W-:Y:S01]  /*cda0*/  VIADD R10, R6, 0xffffffff ;  /* 0xffffffff060a7836 */ /* 0x004fe20000000000 */
[----:B------:R-:W-:Y:S06]  /*cdb0*/  BRA.DIV UR4, `(.L_x_2890) ;  /* 0x0000002a04787947 */ /* 0x000fec000b800000 */
[----:B------:R-:W-:-:S13]  /*cdc0*/  ELECT P6, URZ, PT ;  /* 0x00000000003f782f */ /* 0x000fda00038c0000 */
.L_x_2945:
[----:B------:R-:W-:Y:S05]  /*cdd0*/  @!P6 BRA `(.L_x_2891) ;  /* 0x000000040018e947 */ /* 0x000fea0003800000 */
[----:B------:R-:W-:Y:S01]  /*cde0*/  MOV R18, R10 ;  /* 0x0000000a00127202 */ /* 0x000fe20000000f00 */
        /* <DEDUP_REMOVED lines=9> */
[----:B------:R-:W-:Y:S01]  /*ce80*/  @P1 SHF.R.U32.HI R5, RZ, R7, R6 ;  /* 0x00000007ff051219 */ /* 0x000fe20000011606 */
[----:B------:R-:W-:-:S03]  /*ce90*/  IMAD R6, R11, UR4, RZ ;  /* 0x000000040b067c24 */ /* 0x000fc6000f8e02ff */
[--C-:B------:R-:W-:Y:S01]  /*cea0*/  SHF.R.S32.HI R7, RZ, 0x1f, R5.reuse ;  /* 0x0000001fff077819 */ /* 0x100fe20000011405 */
[----:B------:R-:W-:-:S04]  /*ceb0*/  IMAD.MOV R18, RZ, RZ, -R5 ;  /* 0x000000ffff127224 */ /* 0x000fc800078e0a05 */
[----:B------:R-:W-:Y:S02]  /*cec0*/  IMAD R18, R9, R18, R10 ;  /* 0x0000001209127224 */ /* 0x000fe400078e020a */
[----:B------:R-:W-:Y:S01]  /*ced0*/  IMAD R9, R0, UR5, R6 ;  /* 0x0000000500097c24 */ /* 0x000fe2000f8e0206 */
[----:B------:R-:W-:-:S05]  /*cee0*/  MOV R6, R5 ;  /* 0x0000000500067202 */ /* 0x000fca0000000f00 */
[----:B------:R-:W-:-:S04]  /*cef0*/  IMAD.WIDE.U32 R6, R0, UR4, R6 ;  /* 0x0000000400067c25 */ /* 0x000fc8000f8e0006 */
[----:B------:R-:W-:Y:S01]  /*cf00*/  IMAD.IADD R5, R7, 0x1, R9 ;  /* 0x0000000107057824 */ /* 0x000fe200078e0209 */
[----:B------:R-:W-:-:S04]  /*cf10*/  LEA R12, P1, R6, R2, 0x2 ;  /* 0x00000002060c7211 */ /* 0x000fc800078210ff */
[----:B------:R-:W-:-:S05]  /*cf20*/  LEA.HI.X R13, R6, R3, R5, 0x2, P1 ;  /* 0x00000003060d7211 */ /* 0x000fca00008f1405 */
[----:B------:R1:W5:Y:S04]  /*cf30*/  LDG.E R5, desc[UR6][R12.64] ;  /* 0x000000060c057981 */ /* 0x000368000c1e1900 */
.L_x_2892:
[----:B------:R-:W2:Y:S01]  /*cf40*/  S2R R7, SR_CgaCtaId ;  /* 0x0000000000077919 */ /* 0x000ea20000008800 */
[----:B------:R-:W-:-:S04]  /*cf50*/  MOV R6, 0x400 ;  /* 0x0000040000067802 */ /* 0x000fc80000000f00 */
[----:B--2---:R-:W-:Y:S02]  /*cf60*/  LEA R6, R7, R6, 0x18 ;  /* 0x0000000607067211 */ /* 0x004fe400078ec0ff */
[----:B------:R-:W-:Y:S02]  /*cf70*/  SHF.L.U32 R7, R17, 0x1f, RZ ;  /* 0x0000001f11077819 */ /* 0x000fe400000006ff */
[----:B------:R-:W-:-:S04]  /*cf80*/  LEA R6, R16, R6, 0x3 ;  /* 0x0000000610067211 */ /* 0x000fc800078e18ff */
[----:B------:R-:W2:Y:S02]  /*cf90*/  SYNCS.PHASECHK.TRANS64.TRYWAIT P1, [R6+URZ+0x36840], R7 ;  /* 0x03684007060075a7 */ /* 0x000ea4000802017f */
[----:B--2---:R-:W-:Y:S05]  /*cfa0*/  @!P1 BRA `(.L_x_2893) ;  /* 0x00000028001c9947 */ /* 0x004fea0003800000 */
.L_x_2946:
[----:B------:R-:W3:Y:S02]  /*cfb0*/  S2R R9, SR_TID.X ;  /* 0x0000000000097919 */ /* 0x000ee40000002100 */
[----:B---3--:R-:W-:-:S04]  /*cfc0*/  LOP3.LUT R9, R9, 0x7f, RZ, 0xc0, !PT ;  /* 0x0000007f09097812 */ /* 0x008fc800078ec0ff */
[----:B------:R-:W-:-:S13]  /*cfd0*/  ISETP.NE.AND P1, PT, R9, RZ, PT ;  /* 0x000000ff0900720c */ /* 0x000fda0003f25270 */
[----:B------:R-:W-:Y:S05]  /*cfe0*/  @P1 BRA `(.L_x_2894) ;  /* 0x00000000001c1947 */ /* 0x000fea0003800000 */
[----:B------:R-:W3:Y:S01]  /*cff0*/  S2R R9, SR_TID.X ;  /* 0x0000000000097919 */ /* 0x000ee20000002100 */
[----:B--2---:R-:W-:-:S04]  /*d000*/  IMAD.MOV.U32 R7, RZ, RZ, 0xa800 ;  /* 0x0000a800ff077424 */ /* 0x004fc800078e00ff */
[----:B------:R4:W-:Y:S01]  /*d010*/  SYNCS.ARRIVE.TRANS64 RZ, [R6+URZ+0x36830], R7 ;  /* 0x0368300706ff79a7 */ /* 0x0009e2000800003f */
[----:B---3--:R-:W-:-:S04]  /*d020*/  LOP3.LUT R9, R9, 0x1f, RZ, 0xc0, !PT ;  /* 0x0000001f09097812 */ /* 0x008fc800078ec0ff */
[----:B------:R-:W-:-:S13]  /*d030*/  ISETP.NE.AND P1, PT, R9, RZ, PT ;  /* 0x000000ff0900720c */ /* 0x000fda0003f25270 */
[----:B----4-:R-:W-:Y:S05]  /*d040*/  @!P1 BRA `(.L_x_2894) ;  /* 0x0000000000049947 */ /* 0x010fea0003800000 */
[----:B------:R-:W-:Y:S01]  /*d050*/  BPT.TRAP 0x1 ;  /* 0x000000040000795c */ /* 0x000fe20000300000 */
.L_x_2894:
[----:B------:R-:W3:Y:S01]  /*d060*/  S2R R9, SR_CgaCtaId ;  /* 0x0000000000097919 */ /* 0x000ee20000008800 */
        /* <DEDUP_REMOVED lines=10> */
[----:B------:R-:W-:-:S05]  /*d110*/  UMOV UR16, 0x40 ;  /* 0x0000004000107882 */ /* 0x000fca0000000000 */
[----:B------:R-:W-:Y:S02]  /*d120*/  UIADD3 UR9, UR9, 0x36830, URZ ;  /* 0x0003683009097890 */ /* 0x000fe4000fffe03f */
[----:B------:R-:W-:Y:S01]  /*d130*/  UIMAD UR11, UR11, 0x70, URZ ;  /* 0x000000700b0b78a4 */ /* 0x000fe2000f8e023f */
[----:B---3--:R-:W-:-:S05]  /*d140*/  LEA R7, R9, R7, 0x18 ;  /* 0x0000000709077211 */ /* 0x008fca00078ec0ff */
[----:B------:R-:W-:-:S05]  /*d150*/  IMAD R6, R16, 0xa800, R7 ;  /* 0x0000a80010067824 */ /* 0x000fca00078e0207 */
[----:B------:R-:W-:-:S13]  /*d160*/  R2UR UR8, R6 ;  /* 0x00000000060872ca */ /* 0x000fda00000e0000 */
[----:B------:R-:W-:Y:S02]  /*d170*/  UIADD3 UR14, UR8, 0x21400, URZ ;  /* 0x00021400080e7890 */ /* 0x000fe4000fffe03f */
[----:B------:R-:W-:Y:S02]  /*d180*/  UIADD3 UR15, UR8, 0x24c00, URZ ;  /* 0x00024c00080f7890 */ /* 0x000fe4000fffe03f */
[----:B------:R-:W-:-:S03]  /*d190*/  UIADD3 UR17, UR8, 0x28400, URZ ;  /* 0x0002840008117890 */ /* 0x000fc6000fffe03f */
[----:B------:R-:W-:Y:S01]  /*d1a0*/  UMOV UR8, UR14 ;  /* 0x0000000e00087c82 */ /* 0x000fe20008000000 */
[----:B------:R-:W-:Y:S01]  /*d1b0*/  UMOV UR14, 0x80 ;  /* 0x00000080000e7882 */ /* 0x000fe20000000000 */
[----:B------:R2:W-:Y:S02]  /*d1c0*/  UTMALDG.4D [UR8], [UR4], desc[UR6] ;  /* 0x00000608040075b4 */ /* 0x0005e40008019000 */
[----:B--2---:R-:W-:Y:S01]  /*d1d0*/  UMOV UR8, UR15 ;  /* 0x0000000f00087c82 */ /* 0x004fe20008000000 */
[----:B------:R-:W-:Y:S02]  /*d1e0*/  UMOV UR10, UR16 ;  /* 0x00000010000a7c82 */ /* 0x000fe40008000000 */
[----:B------:R2:W-:Y:S02]  /*d1f0*/  UTMALDG.4D [UR8], [UR4], desc[UR6] ;  /* 0x00000608040075b4 */ /* 0x0005e40008019000 */
[----:B--2---:R-:W-:Y:S01]  /*d200*/  UMOV UR8, UR17 ;  /* 0x0000001100087c82 */ /* 0x004fe20008000000 */
[----:B------:R-:W-:-:S02]  /*d210*/  UMOV UR10, UR14 ;  /* 0x0000000e000a7c82 */ /* 0x000fc40008000000 */
[----:B------:R2:W-:Y:S02]  /*d220*/  UTMALDG.4D [UR8], [UR4], desc[UR6] ;  /* 0x00000608040075b4 */ /* 0x0005e40008019000 */
[----:B--2---:R-:W-:Y:S01]  /*d230*/  NOP ;  /* 0x0000000000007918 */ /* 0x004fe20000000000 */
.L_x_2891:
[----:B------:R-:W2:Y:S04]  /*d240*/  LDL.LU R14, [R1] ;  /* 0x00000000010e7983 */ /* 0x000ea80000300800 */
[----:B-1----:R-:W3:Y:S01]  /*d250*/  LDL R13, [R1+0x18] ;  /* 0x00001800010d7983 */ /* 0x002ee20000100800 */
[----:B------:R-:W-:-:S03]  /*d260*/  MOV R9, 0x400 ;  /* 0x0000040000097802 */ /* 0x000fc60000000f00 */
[----:B------:R-:W4:Y:S01]  /*d270*/  LDL.LU R7, [R1+0x14] ;  /* 0x0000140001077983 */ /* 0x000f220000300800 */
[----:B------:R-:W1:Y:S01]  /*d280*/  S2R R12, SR_CgaCtaId ;  /* 0x00000000000c7919 */ /* 0x000e620000008800 */
[----:B------:R-:W-:Y:S05]  /*d290*/  WARPSYNC.ALL ;  /* 0x0000000000007948 */ /* 0x000fea0003800000 */
[----:B------:R-:W-:-:S13]  /*d2a0*/  ELECT P1, URZ, PT ;  /* 0x00000000003f782f */ /* 0x000fda0003820000 */
[----:B------:R-:W-:Y:S01]  /*d2b0*/  @P1 R2UR UR13, R19 ;  /* 0x00000000130d12ca */ /* 0x000fe200000e0000 */
[----:B------:R-:W-:Y:S01]  /*d2c0*/  UIADD3 UR4, UP0, UR36, 0x270, URZ ;  /* 0x0000027024047890 */ /* 0x000fe2000ff1e03f */
[----:B------:R-:W-:-:S03]  /*d2d0*/  @P1 R2UR UR11, R8 ;  /* 0x00000000080b12ca */ /* 0x000fc600000e0000 */
[----:B------:R-:W-:Y:S01]  /*d2e0*/  UIADD3.X UR5, URZ, UR37, URZ, UP0, !UPT ;  /* 0x000000253f057290 */ /* 0x000fe200087fe43f */
[----:B-1----:R-:W-:-:S04]  /*d2f0*/  LEA R9, R12, R9, 0x18 ;  /* 0x000000090c097211 */ /* 0x002fc800078ec0ff */
[----:B------:R-:W-:Y:S02]  /*d300*/  R2UR UR24, R9 ;  /* 0x00000000091872ca */ /* 0x000fe400000e0000 */
[----:B------:R-:W-:Y:S01]  /*d310*/  @P1 MOV R6, 0xc000 ;  /* 0x0000c00000061802 */ /* 0x000fe20000000f00 */
[----:B------:R-:W-:Y:S01]  /*d320*/  BAR.SYNC.DEFER_BLOCKING 0x8, 0x120 ;  /* 0x0204800000007b1d */ /* 0x000fe20000010000 */
[----:B------:R-:W-:-:S09]  /*d330*/  @P1 R2UR UR21, R19 ;  /* 0x00000000131512ca */ /* 0x000fd200000e0000 */
[----:B------:R-:W-:Y:S02]  /*d340*/  UIADD3 UR8, UR24, 0x15400, URZ ;  /* 0x0001540018087890 */ /* 0x000fe4000fffe03f */
[----:B------:R-:W-:Y:S01]  /*d350*/  UIADD3 UR9, UR24, 0x36800, URZ ;  /* 0x0003680018097890 */ /* 0x000fe2000fffe03f */
[----:B------:R-:W-:Y:S01]  /*d360*/  UMOV UR6, 0x0 ;  /* 0x0000000000067882 */ /* 0x000fe20000000000 */
[----:B------:R-:W-:Y:S01]  /*d370*/  UMOV UR7, 0x12f00000 ;  /* 0x12f0000000077882 */ /* 0x000fe20000000000 */
[----:B------:R-:W-:Y:S01]  /*d380*/  UMOV UR10, URZ ;  /* 0x0000003f000a7c82 */ /* 0x000fe20008000000 */
[----:B------:R-:W-:Y:S01]  /*d390*/  @P1 R2UR UR19, R8 ;  /* 0x00000000081312ca */ /* 0x000fe200000e0000 */
[----:B------:R-:W-:Y:S01]  /*d3a0*/  UIADD3 UR16, UR24, 0x19400, URZ ;  /* 0x0001940018107890 */ /* 0x000fe2000fffe03f */
[----:B------:R3:W-:Y:S01]  /*d3b0*/  @P1 SYNCS.ARRIVE.TRANS64 RZ, [R9+URZ+0x36800], R6 ;  /* 0x0368000609ff19a7 */ /* 0x0007e2000800003f */
[----:B------:R-:W-:Y:S01]  /*d3c0*/  UMOV UR14, 0x0 ;  /* 0x00000000000e7882 */ /* 0x000fe20000000000 */
[----:B------:R-:W-:Y:S01]  /*d3d0*/  UMOV UR15, 0x12f00000 ;  /* 0x12f00000000f7882 */ /* 0x000fe20000000000 */
[----:B------:R-:W-:Y:S01]  /*d3e0*/  UMOV UR18, 0x40 ;  /* 0x0000004000127882 */ /* 0x000fe20000000000 */
[----:B------:R-:W-:Y:S01]  /*d3f0*/  UMOV UR17, UR9 ;  /* 0x0000000900117c82 */ /* 0x000fe20008000000 */
[----:B------:R-:W-:Y:S01]  /*d400*/  UMOV UR22, 0x0 ;  /* 0x0000000000167882 */ /* 0x000fe20000000000 */
[----:B------:R-:W-:Y:S01]  /*d410*/  UMOV UR23, 0x12f00000 ;  /* 0x12f0000000177882 */ /* 0x000fe20000000000 */
[----:B------:R-:W-:Y:S01]  /*d420*/  BSSY B0, `(.L_x_2895) ;  /* 0x0000010000007945 */ /* 0x000fe20003800000 */
[----:B--2---:R-:W-:-:S02]  /*d430*/  @P1 R2UR UR12, R14 ;  /* 0x000000000e0c12ca */ /* 0x004fc400000e0000 */
[----:B------:R-:W-:Y:S02]  /*d440*/  @P1 R2UR UR20, R14 ;  /* 0x000000000e1412ca */ /* 0x000fe400000e0000 */
[----:B---3--:R-:W-:-:S09]  /*d450*/  LOP3.LUT R6, R13, 0x1, RZ, 0xc, !PT ;  /* 0x000000010d067812 */ /* 0x008fd200078e0cff */
[----:B------:R1:W-:Y:S01]  /*d460*/  UTMALDG.4D [UR8], [UR4], desc[UR6] ;  /* 0x00000608040075b4 */ /* 0x0003e20008019000 */
[----:B------:R-:W-:Y:S01]  /*d470*/  SHF.L.U32 R6, R6, 0x1f, RZ ;  /* 0x0000001f06067819 */ /* 0x000fe200000006ff */
[----:B------:R2:W-:Y:S01]  /*d480*/  UTMALDG.4D [UR16], [UR4], desc[UR14] ;  /* 0x00000e10040075b4 */ /* 0x0005e20008019000 */
[----:B-1----:R-:W-:Y:S02]  /*d490*/  @P1 R2UR UR13, R19 ;  /* 0x00000000130d12ca */ /* 0x002fe400000e0000 */
[----:B------:R-:W-:Y:S02]  /*d4a0*/  @P1 R2UR UR12, R14 ;  /* 0x000000000e0c12ca */ /* 0x000fe400000e0000 */
[----:B------:R-:W-:Y:S01]  /*d4b0*/  @P1 R2UR UR11, R8 ;  /* 0x00000000080b12ca */ /* 0x000fe200000e0000 */
[----:B------:R-:W-:Y:S01]  /*d4c0*/  UIADD3 UR8, UR24, 0x1d400, URZ ;  /* 0x0001d40018087890 */ /* 0x000fe2000fffe03f */
[----:B------:R-:W-:-:S11]  /*d4d0*/  UMOV UR10, 0x80 ;  /* 0x00000080000a7882 */ /* 0x000fd60000000000 */
[----:B------:R2:W-:Y:S01]  /*d4e0*/  UTMALDG.4D [UR8], [UR4], desc[UR22] ;  /* 0x00001608040075b4 */ /* 0x0005e20008019000 */
[----:B------:R-:W1:Y:S01]  /*d4f0*/  SYNCS.PHASECHK.TRANS64.TRYWAIT P1, [R9+URZ+0x36820], R6 ;  /* 0x03682006090075a7 */ /* 0x000e62000802017f */
[----:B----4-:R-:W-:Y:S01]  /*d500*/  ISETP.GE.AND P2, PT, R7, 0x71, PT ;  /* 0x000000710700780c */ /* 0x010fe20003f46270 */
[----:B-12---:R-:W-:-:S12]  /*d510*/  @!P1 BRA `(.L_x_2896) ;  /* 0x0000002000d49947 */ /* 0x006fd80003800000 */
.L_x_2947:
[----:B------:R-:W-:Y:S05]  /*d520*/  BSYNC B0 ;  /* 0x0000000000007941 */ /* 0x000fea0003800000 */
.L_x_2895:
[----:B------:R-:W-:Y:S05]  /*d530*/  @!P2 BRA `(.L_x_2897) ;  /* 0x000000180008a947 */ /* 0x000fea0003800000 */
[----:B------:R-:W2:Y:S01]  /*d540*/  LDL R8, [R1+0xc] ;  /* 0x00000c0001087983 */ /* 0x000ea20000100800 */
[----:B-1----:R-:W-:Y:S01]  /*d550*/  MOV R7, 0x1 ;  /* 0x0000000100077802 */ /* 0x002fe20000000f00 */
        /* <DEDUP_REMOVED lines=34> */
.L_x_2901:
[----:B-1----:R-:W1:Y:S01]  /*d780*/  S2R R3, SR_CgaCtaId ;  /* 0x0000000000037919 */ /* 0x002e620000008800 */
[----:B------:R-:W-:-:S04]  /*d790*/  MOV R2, 0x400 ;  /* 0x0000040000027802 */ /* 0x000fc80000000f00 */
[----:B-1----:R-:W-:Y:S02]  /*d7a0*/  LEA R2, R3, R2, 0x18 ;  /* 0x0000000203027211 */ /* 0x002fe400078ec0ff */
[----:B------:R-:W-:Y:S02]  /*d7b0*/  SHF.L.U32 R3, R13, 0x1f, RZ ;  /* 0x0000001f0d037819 */ /* 0x000fe400000006ff */
[----:B------:R-:W-:-:S04]  /*d7c0*/  LEA R2, R7, R2, 0x3 ;  /* 0x0000000207027211 */ /* 0x000fc800078e18ff */
[----:B------:R-:W1:Y:S02]  /*d7d0*/  SYNCS.PHASECHK.TRANS64.TRYWAIT P1, [R2+URZ+0x36840], R3 ;  /* 0x03684003020075a7 */ /* 0x000e64000802017f */
[----:B-1----:R-:W-:Y:S05]  /*d7e0*/  @!P1 BRA `(.L_x_2902) ;  /* 0x0000002000409947 */ /* 0x002fea0003800000 */
.L_x_2948:
        /* <DEDUP_REMOVED lines=11> */
.L_x_2903:
        /* <DEDUP_REMOVED lines=13> */
[----:B-1----:R-:W-:-:S03]  /*d970*/  SHF.L.U32 R3, R17, 0x1f, RZ ;  /* 0x0000001f11037819 */ /* 0x002fc600000006ff */
        /* <DEDUP_REMOVED lines=9> */
[----:B------:R-:W-:-:S05]  /*da10*/  UIADD3 UR14, UR14, 0x28400, URZ ;  /* 0x000284000e0e7890 */ /* 0x000fca000fffe03f */
[----:B------:R1:W-:Y:S02]  /*da20*/  UTMALDG.4D [UR8], [UR4], desc[UR6] ;  /* 0x00000608040075b4 */ /* 0x0003e40008019000 */
[----:B-1----:R-:W-:Y:S01]  /*da30*/  UMOV UR8, UR15 ;  /* 0x0000000f00087c82 */ /* 0x002fe20008000000 */
[----:B------:R-:W-:Y:S02]  /*da40*/  UMOV UR10, UR16 ;  /* 0x00000010000a7c82 */ /* 0x000fe40008000000 */
[----:B------:R1:W-:Y:S02]  /*da50*/  UTMALDG.4D [UR8], [UR4], desc[UR6] ;  /* 0x00000608040075b4 */ /* 0x0003e40008019000 */
[----:B-1----:R-:W-:Y:S01]  /*da60*/  UMOV UR8, UR14 ;  /* 0x0000000e00087c82 */ /* 0x002fe20008000000 */
[----:B------:R-:W-:Y:S02]  /*da70*/  UMOV UR10, UR17 ;  /* 0x00000011000a7c82 */ /* 0x000fe40008000000 */
[----:B------:R1:W-:Y:S01]  /*da80*/  UTMALDG.4D [UR8], [UR4], desc[UR6] ;  /* 0x00000608040075b4 */ /* 0x0003e20008019000 */
[----:B------:R-:W2:Y:S02]  /*da90*/  SYNCS.PHASECHK.TRANS64.TRYWAIT P1, [R2+URZ+0x60], R3 ;  /* 0x00006003020075a7 */ /* 0x000ea4000802017f */
[----:B-12---:R-:W-:Y:S05]  /*daa0*/  @!P1 BRA `(.L_x_2904) ;  /* 0x0000001c00a49947 */ /* 0x006fea0003800000 */
.L_x_2949:
        /* <DEDUP_REMOVED lines=12> */
.L_x_2905:
[----:B------:R-:W3:Y:S01]  /*db70*/  S2R R9, SR_CgaCtaId ;  /* 0x0000000000097919 */ /* 0x000ee20000008800 */
[----:B-12---:R-:W-:Y:S01]  /*db80*/  MOV R3, 0x400 ;  /* 0x0000040000037802 */ /* 0x006fe20000000f00 */
        /* <DEDUP_REMOVED lines=10> */
[----:B------:R-:W-:-:S04]  /*dc30*/  MOV R18, R6 ;  /* 0x0000000600127202 */ /* 0x000fc80000000f00 */
[----:B------:R-:W-:Y:S01]  /*dc40*/  UIMAD UR11, UR11, 0x70, URZ ;  /* 0x000000700b0b78a4 */ /* 0x000fe2000f8e023f */
[----:B---3--:R-:W-:-:S04]  /*dc50*/  LEA R3, R9, R3, 0x18 ;  /* 0x0000000309037211 */ /* 0x008fc800078ec0ff */
[----:B------:R-:W-:-:S04]  /*dc60*/  LEA R2, R16, R3, 0x3 ;  /* 0x0000000310027211 */ /* 0x000fc800078e18ff */
[----:B------:R-:W-:Y:S01]  /*dc70*/  R2UR UR9, R2 ;  /* 0x00000000020972ca */ /* 0x000fe200000e0000 */
[----:B------:R-:W-:-:S05]  /*dc80*/  IMAD R2, R16, 0xa800, R3 ;  /* 0x0000a80010027824 */ /* 0x000fca00078e0203 */
[----:B------:R-:W-:-:S07]  /*dc90*/  R2UR UR15, R2 ;  /* 0x00000000020f72ca */ /* 0x000fce00000e0000 */
[----:B------:R-:W-:-:S06]  /*dca0*/  UIADD3 UR9, UR9, 0x36850, URZ ;  /* 0x0003685009097890 */ /* 0x000fcc000fffe03f */
[----:B------:R-:W-:Y:S02]  /*dcb0*/  UIADD3 UR8, UR15, 0x400, URZ ;  /* 0x000004000f087890 */ /* 0x000fe4000fffe03f */
[----:B------:R-:W-:Y:S02]  /*dcc0*/  UIADD3 UR14, UR15, 0x3c00, URZ ;  /* 0x00003c000f0e7890 */ /* 0x000fe4000fffe03f */
[----:B------:R-:W-:-:S05]  /*dcd0*/  UIADD3 UR15, UR15, 0x7400, URZ ;  /* 0x000074000f0f7890 */ /* 0x000fca000fffe03f */
        /* <DEDUP_REMOVED lines=8> */
[----:B-1----:R-:W-:Y:S01]  /*dd60*/  NOP ;  /* 0x0000000000007918 */ /* 0x002fe20000000000 */
.L_x_2900:
[----:B------:R-:W-:Y:S05]  /*dd70*/  BSYNC B0 ;  /* 0x0000000000007941 */ /* 0x000fea0003800000 */
.L_x_2899:
[----:B------:R-:W2:Y:S01]  /*dd80*/  LDL.LU R2, [R1+0xc] ;  /* 0x00000c0001027983 */ /* 0x000ea20000300800 */
[----:B------:R-:W-:Y:S01]  /*dd90*/  MOV R16, R7 ;  /* 0x0000000700107202 */ /* 0x000fe20000000f00 */
[----:B------:R-:W-:Y:S02]  /*dda0*/  IMAD.MOV.U32 R17, RZ, RZ, R13 ;  /* 0x000000ffff117224 */ /* 0x000fe400078e000d */
[----:B--2---:R-:W-:-:S07]  /*ddb0*/  VIADD R6, R2, 0xfffffffd ;  /* 0xfffffffd02067836 */ /* 0x004fce0000000000 */
.L_x_2898:
[----:B------:R-:W-:Y:S01]  /*ddc0*/  IADD3 R3, -R12, RZ, RZ ;  /* 0x000000ff0c037210 */ /* 0x000fe20007ffe1ff */
[----:B------:R-:W-:Y:S03]  /*ddd0*/  BSSY B0, `(.L_x_2897) ;  /* 0x00000f8000007945 */ /* 0x000fe60003800000 */
[----:B------:R-:W-:-:S13]  /*dde0*/  ISETP.NE.AND P1, PT, R10, R3, PT ;  /* 0x000000030a00720c */ /* 0x000fda0003f25270 */
[----:B------:R-:W-:Y:S05]  /*ddf0*/  @!P1 BRA `(.L_x_2906) ;  /* 0x0000000c00d49947 */ /* 0x000fea0003800000 */
[----:B------:R-:W-:-:S07]  /*de00*/  IMAD.MOV.U32 R8, RZ, RZ, R5 ;  /* 0x000000ffff087224 */ /* 0x000fce00078e0005 */
.L_x_2921:
[----:B------:R-:W-:Y:S01]  /*de10*/  IADD3 R7, R16, 0x1, RZ ;  /* 0x0000000110077810 */ /* 0x000fe20007ffe0ff */
[----:B------:R-:W-:Y:S03]  /*de20*/  BSSY B1, `(.L_x_2907) ;  /* 0x0000076000017945 */ /* 0x000fe60003800000 */
        /* <DEDUP_REMOVED lines=26> */
.L_x_2909:
[----:B------:R-:W2:Y:S01]  /*dfd0*/  S2R R3, SR_CgaCtaId ;  /* 0x0000000000037919 */ /* 0x000ea20000008800 */
[----:B------:R-:W-:-:S04]  /*dfe0*/  MOV R2, 0x400 ;  /* 0x0000040000027802 */ /* 0x000fc80000000f00 */
[----:B--2---:R-:W-:Y:S02]  /*dff0*/  LEA R2, R3, R2, 0x18 ;  /* 0x0000000203027211 */ /* 0x004fe400078ec0ff */
[----:B------:R-:W-:-:S03]  /*e000*/  SHF.L.U32 R3, R10, 0x1f, RZ ;  /* 0x0000001f0a037819 */ /* 0x000fc600000006ff */
[----:B------:R-:W-:-:S04]  /*e010*/  IMAD R2, R7, 0x8, R2 ;  /* 0x0000000807027824 */ /* 0x000fc800078e0202 */
[----:B------:R-:W2:Y:S02]  /*e020*/  SYNCS.PHASECHK.TRANS64.TRYWAIT P1, [R2+URZ+0x36840], R3 ;  /* 0x03684003020075a7 */ /* 0x000ea4000802017f */
[----:B--2---:R-:W-:Y:S05]  /*e030*/  @!P1 BRA `(.L_x_2910) ;  /* 0x0000001800549947 */ /* 0x004fea0003800000 */
.L_x_2950:
        /* <DEDUP_REMOVED lines=11> */
.L_x_2911:
        /* <DEDUP_REMOVED lines=13> */
[----:B------:R-:W-:-:S03]  /*e1c0*/  SHF.L.U32 R17, R17, 0x1f, RZ ;  /* 0x0000001f11117819 */ /* 0x000fc600000006ff */
[----:B------:R-:W-:Y:S02]  /*e1d0*/  UIADD3 UR9, UR9, 0x36830, URZ ;  /* 0x0003683009097890 */ /* 0x000fe4000fffe03f */
[----:B------:R-:W-:Y:S01]  /*e1e0*/  UIMAD UR11, UR11, 0x70, URZ ;  /* 0x000000700b0b78a4 */ /* 0x000fe2000f8e023f */
[----:B-1----:R-:W-:-:S05]  /*e1f0*/  LEA R3, R9, R3, 0x18 ;  /* 0x0000000309037211 */ /* 0x002fca00078ec0ff */
[----:B------:R-:W-:Y:S02]  /*e200*/  IMAD R2, R7, 0xa800, R3 ;  /* 0x0000a80007027824 */ /* 0x000fe400078e0203 */
[----:B------:R-:W-:-:S03]  /*e210*/  VIADD R3, R3, 0x36800 ;  /* 0x0003680003037836 */ /* 0x000fc60000000000 */
[----:B------:R-:W-:Y:S02]  /*e220*/  R2UR UR14, R2 ;  /* 0x00000000020e72ca */ /* 0x000fe400000e0000 */
[----:B------:R-:W-:-:S11]  /*e230*/  LEA R2, R16, R3, 0x3 ;  /* 0x0000000310027211 */ /* 0x000fd600078e18ff */
        /* <DEDUP_REMOVED lines=12> */
.L_x_2951:
[----:B------:R-:W-:Y:S05]  /*e300*/  @P2 BRA `(.L_x_2913) ;  /* 0x00000000001c2947 */ /* 0x000fea0003800000 */
[----:B------:R-:W2:Y:S01]  /*e310*/  S2R R9, SR_TID.X ;  /* 0x0000000000097919 */ /* 0x000ea20000002100 */
[----:B------:R-:W-:-:S04]  /*e320*/  IMAD.MOV.U32 R3, RZ, RZ, 0xa800 ;  /* 0x0000a800ff037424 */ /* 0x000fc800078e00ff */
[----:B------:R3:W-:Y:S01]  /*e330*/  SYNCS.ARRIVE.TRANS64 RZ, [R2+URZ+0x50], R3 ;  /* 0x0000500302ff79a7 */ /* 0x0007e2000800003f */
[----:B--2---:R-:W-:-:S04]  /*e340*/  LOP3.LUT R9, R9, 0x1f, RZ, 0xc0, !PT ;  /* 0x0000001f09097812 */ /* 0x004fc800078ec0ff */
[----:B------:R-:W-:-:S13]  /*e350*/  ISETP.NE.AND P1, PT, R9, RZ, PT ;  /* 0x000000ff0900720c */ /* 0x000fda0003f25270 */
[----:B---3--:R-:W-:Y:S05]  /*e360*/  @!P1 BRA `(.L_x_2913) ;  /* 0x0000000000049947 */ /* 0x008fea0003800000 */
[----:B------:R-:W-:Y:S01]  /*e370*/  BPT.TRAP 0x1 ;  /* 0x000000040000795c */ /* 0x000fe20000300000 */
.L_x_2913:
        /* <DEDUP_REMOVED lines=13> */
[----:B------:R-:W-:-:S03]  /*e450*/  IMAD.MOV.U32 R5, RZ, RZ, R8 ;  /* 0x000000ffff057224 */ /* 0x000fc600078e0008 */
[----:B------:R-:W-:Y:S02]  /*e460*/  UIMAD UR11, UR11, 0x70, URZ ;  /* 0x000000700b0b78a4 */ /* 0x000fe4000f8e023f */
[----:B------:R-:W-:Y:S01]  /*e470*/  UIADD3 UR9, UR9, 0x50, URZ ;  /* 0x0000005009097890 */ /* 0x000fe2000fffe03f */
[----:B--2---:R-:W-:-:S05]  /*e480*/  LEA R3, R9, R3, 0x18 ;  /* 0x0000000309037211 */ /* 0x004fca00078ec0ff */
        /* <DEDUP_REMOVED lines=15> */
.L_x_2908:
[----:B------:R-:W-:Y:S05]  /*e580*/  BSYNC B1 ;  /* 0x0000000000017941 */ /* 0x000fea0003800000 */
.L_x_2907:
        /* <DEDUP_REMOVED lines=28> */
.L_x_2916:
[----:B------:R-:W2:Y:S01]  /*e750*/  S2R R3, SR_CgaCtaId ;  /* 0x0000000000037919 */ /* 0x000ea20000008800 */
[----:B------:R-:W-:-:S04]  /*e760*/  MOV R2, 0x400 ;  /* 0x0000040000027802 */ /* 0x000fc80000000f00 */
[----:B--2---:R-:W-:Y:S02]  /*e770*/  LEA R2, R3, R2, 0x18 ;  /* 0x0000000203027211 */ /* 0x004fe400078ec0ff */
[----:B------:R-:W-:-:S03]  /*e780*/  SHF.L.U32 R3, R17, 0x1f, RZ ;  /* 0x0000001f11037819 */ /* 0x000fc600000006ff */
[----:B------:R-:W-:-:S04]  /*e790*/  IMAD R2, R16, 0x8, R2 ;  /* 0x0000000810027824 */ /* 0x000fc800078e0202 */
[----:B------:R-:W2:Y:S02]  /*e7a0*/  SYNCS.PHASECHK.TRANS64.TRYWAIT P1, [R2+URZ+0x36840], R3 ;  /* 0x03684003020075a7 */ /* 0x000ea4000802017f */
[----:B--2---:R-:W-:Y:S05]  /*e7b0*/  @!P1 BRA `(.L_x_2917) ;  /* 0x00000010009c9947 */ /* 0x004fea0003800000 */
.L_x_2952:
        /* <DEDUP_REMOVED lines=11> */
.L_x_2918:
        /* <DEDUP_REMOVED lines=11> */
[----:B------:R-:W-:-:S05]  /*e920*/  UMOV UR18, 0x80 ;  /* 0x0000008000127882 */ /* 0x000fca0000000000 */
        /* <DEDUP_REMOVED lines=12> */
[----:B------:R-:W-:-:S03]  /*e9f0*/  UIADD3 UR16, UR8, 0x28400, URZ ;  /* 0x0002840008107890 */ /* 0x000fc6000fffe03f */
        /* <DEDUP_REMOVED lines=10> */
.L_x_2953:
        /* <DEDUP_REMOVED lines=8> */
.L_x_2920:
[----:B------:R-:W2:Y:S01]  /*eb20*/  S2R R9, SR_CgaCtaId ;  /* 0x0000000000097919 */ /* 0x000ea20000008800 */
[----:B-1----:R-:W-:Y:S01]  /*eb30*/  MOV R3, 0x400 ;  /* 0x0000040000037802 */ /* 0x002fe20000000f00 */
        /* <DEDUP_REMOVED lines=11> */
[----:B------:R-:W-:-:S03]  /*ebf0*/  MOV R5, R8 ;  /* 0x0000000800057202 */ /* 0x000fc60000000f00 */
[----:B------:R-:W-:Y:S02]  /*ec00*/  UIMAD UR11, UR11, 0x70, URZ ;  /* 0x000000700b0b78a4 */ /* 0x000fe4000f8e023f */
[----:B------:R-:W-:Y:S01]  /*ec10*/  UIADD3 UR9, UR9, 0x50, URZ ;  /* 0x0000005009097890 */ /* 0x000fe2000fffe03f */
[----:B--2---:R-:W-:-:S05]  /*ec20*/  LEA R3, R9, R3, 0x18 ;  /* 0x0000000309037211 */ /* 0x004fca00078ec0ff */
[----:B------:R-:W-:-:S05]  /*ec30*/  IMAD R7, R7, 0xa800, R3 ;  /* 0x0000a80007077824 */ /* 0x000fca00078e0203 */
[----:B------:R-:W-:-:S13]  /*ec40*/  R2UR UR15, R7 ;  /* 0x00000000070f72ca */ /* 0x000fda00000e0000 */
        /* <DEDUP_REMOVED lines=12> */
.L_x_2915:
[----:B------:R-:W-:Y:S05]  /*ed10*/  BSYNC B1 ;  /* 0x0000000000017941 */ /* 0x000fea0003800000 */
.L_x_2914:
[C---:B------:R-:W-:Y:S01]  /*ed20*/  ISETP.GT.AND P1, PT, R6.reuse, 0x1, PT ;  /* 0x000000010600780c */ /* 0x040fe20003f24270 */
[----:B------:R-:W-:-:S12]  /*ed30*/  VIADD R6, R6, 0xfffffffe ;  /* 0xfffffffe06067836 */ /* 0x000fd80000000000 */
[----:B------:R-:W-:Y:S05]  /*ed40*/  @P1 BRA `(.L_x_2921) ;  /* 0xfffffff000301947 */ /* 0x000fea000383ffff */
.L_x_2906:
[----:B------:R-:W-:Y:S05]  /*ed50*/  BSYNC B0 ;  /* 0x0000000000007941 */ /* 0x000fea0003800000 */
.L_x_2897:
[----:B------:R-:W-:Y:S04]  /*ed60*/  BSSY B0, `(.L_x_2922) ;  /* 0x0000032000007945 */ /* 0x000fe80003800000 */
[----:B------:R-:W-:Y:S05]  /*ed70*/  @!P6 BRA `(.L_x_2923) ;  /* 0x0000000000c0e947 */ /* 0x000fea0003800000 */
[----:B------:R-:W2:Y:S01]  /*ed80*/  S2R R3, SR_CgaCtaId ;  /* 0x0000000000037919 */ /* 0x000ea20000008800 */
[----:B------:R-:W-:Y:S01]  /*ed90*/  MOV R0, 0x400 ;  /* 0x0000040000007802 */ /* 0x000fe20000000f00 */
[----:B------:R-:W3:Y:S03]  /*eda0*/  S2R R2, SR_TID.X ;  /* 0x0000000000027919 */ /* 0x000ee60000002100 */
[----:B--2---:R-:W-:-:S04]  /*edb0*/  LEA R0, R3, R0, 0x18 ;  /* 0x0000000003007211 */ /* 0x004fc800078ec0ff */
[----:B------:R-:W-:Y:S02]  /*edc0*/  LEA R3, R16, R0, 0x3 ;  /* 0x0000000010037211 */ /* 0x000fe400078e18ff */
[----:B------:R-:W-:Y:S02]  /*edd0*/  SHF.L.U32 R0, R17, 0x1f, RZ ;  /* 0x0000001f11007819 */ /* 0x000fe400000006ff */
[----:B---3--:R-:W-:Y:S02]  /*ede0*/  LOP3.LUT R2, R2, 0x7f, RZ, 0xc0, !PT ;  /* 0x0000007f02027812 */ /* 0x008fe400078ec0ff */
[----:B------:R-:W2:Y:S02]  /*edf0*/  SYNCS.PHASECHK.TRANS64.TRYWAIT P0, [R3+URZ+0x36860], R0 ;  /* 0x03686000030075a7 */ /* 0x000ea4000800017f */
[----:B------:R-:W-:Y:S01]  /*ee00*/  ISETP.NE.AND P1, PT, R2, RZ, PT ;  /* 0x000000ff0200720c */ /* 0x000fe20003f25270 */
[----:B--2---:R-:W-:-:S12]  /*ee10*/  @!P0 BRA `(.L_x_2924) ;  /* 0x0000000c002c8947 */ /* 0x004fd80003800000 */
.L_x_2954:
        /* <DEDUP_REMOVED lines=8> */
.L_x_2925:
        /* <DEDUP_REMOVED lines=30> */
.L_x_2923:
[----:B------:R-:W-:Y:S05]  /*f080*/  BSYNC B0 ;  /* 0x0000000000007941 */ /* 0x000fea0003800000 */
.L_x_2922:
[----:B------:R-:W2:Y:S01]  /*f090*/  LDL.LU R0, [R1+0x10] ;  /* 0x0000100001007983 */ /* 0x000ea20000300800 */
[----:B------:R-:W-:-:S03]  /*f0a0*/  ULDC UR4, c[0x0][0xda4] ;  /* 0x0003690000047ab9 */ /* 0x000fc60000000800 */
[----:B------:R-:W3:Y:S01]  /*f0b0*/  LDL.LU R2, [R1+0x18] ;  /* 0x0000180001027983 */ /* 0x000ee20000300800 */
[----:B------:R-:W-:-:S04]  /*f0c0*/  IADD3 R16, R16, 0x1, RZ ;  /* 0x0000000110107810 */ /* 0x000fc80007ffe0ff */
[----:B------:R-:W-:-:S04]  /*f0d0*/  ISETP.NE.AND P0, PT, R16, 0x2, PT ;  /* 0x000000021000780c */ /* 0x000fc80003f05270 */
[----:B------:R-:W-:Y:S01]  /*f0e0*/  SEL R16, R16, RZ, P0 ;  /* 0x000000ff10107207 */ /* 0x000fe20000000000 */
[----:B--2---:R-:W-:Y:S01]  /*f0f0*/  VIADD R0, R0, UR38 ;  /* 0x0000002600007c36 */ /* 0x004fe20008000000 */
[----:B---3--:R-:W-:-:S04]  /*f100*/  IADD3 R2, R2, 0x1, RZ ;  /* 0x0000000102027810 */ /* 0x008fc80007ffe0ff */
[----:B------:R2:W-:Y:S01]  /*f110*/  STL [R1+0x10], R0 ;  /* 0x0000100001007387 */ /* 0x0005e20000100800 */
[----:B------:R-:W-:-:S03]  /*f120*/  ISETP.GE.AND P1, PT, R0, UR4, PT ;  /* 0x0000000400007c0c */ /* 0x000fc6000bf26270 */
[----:B------:R3:W-:Y:S01]  /*f130*/  STL [R1+0x18], R2 ;  /* 0x0000180201007387 */ /* 0x0007e20000100800 */
[----:B--2---:R-:W-:-:S04]  /*f140*/  SEL R0, RZ, 0x1, P0 ;  /* 0x00000001ff007807 */ /* 0x004fc80000000000 */
[----:B------:R-:W-:-:S05]  /*f150*/  LOP3.LUT R17, R17, R0, RZ, 0x3c, !PT ;  /* 0x0000000011117212 */ /* 0x000fca00078e3cff */
[----:B---3--:R-:W-:Y:S05]  /*f160*/  @!P1 BRA `(.L_x_2926) ;  /* 0xffffffd0006c9947 */ /* 0x008fea000383ffff */
[----:B------:R-:W-:-:S07]  /*f170*/  LOP3.LUT R2, R2, 0x1, RZ, 0xc, !PT ;  /* 0x0000000102027812 */ /* 0x000fce00078e0cff */
.L_x_2882:
[----:B------:R-:W2:Y:S01]  /*f180*/  S2R R3, SR_CgaCtaId ;  /* 0x0000000000037919 */ /* 0x000ea20000008800 */
[----:B------:R-:W-:Y:S01]  /*f190*/  MOV R0, 0x400 ;  /* 0x0000040000007802 */ /* 0x000fe20000000f00 */
[----:B------:R-:W-:Y:S03]  /*f1a0*/  BSSY B0, `(.L_x_2927) ;  /* 0x0000005000007945 */ /* 0x000fe60003800000 */
[----:B--2---:R-:W-:Y:S02]  /*f1b0*/  LEA R0, R3, R0, 0x18 ;  /* 0x0000000003007211 */ /* 0x004fe400078ec0ff */
[----:B------:R-:W-:-:S04]  /*f1c0*/  SHF.L.U32 R3, R2, 0x1f, RZ ;  /* 0x0000001f02037819 */ /* 0x000fc800000006ff */
[----:B------:R-:W2:Y:S02]  /*f1d0*/  SYNCS.PHASECHK.TRANS64.TRYWAIT P0, [R0+URZ+0x36820], R3 ;  /* 0x03682003000075a7 */ /* 0x000ea4000800017f */
[----:B--2---:R-:W-:Y:S05]  /*f1e0*/  @!P0 BRA `(.L_x_2928) ;  /* 0x00000008004c8947 */ /* 0x004fea0003800000 */
.L_x_2955:
[----:B------:R-:W-:Y:S05]  /*f1f0*/  BSYNC B0 ;  /* 0x0000000000007941 */ /* 0x000fea0003800000 */
.L_x_2927:
[----:B------:R-:W-:-:S03]  /*f200*/  UMOV UR4, 0xffffffff ;  /* 0xffffffff00047882 */ /* 0x000fc60000000000 */
[----:B------:R-:W-:Y:S05]  /*f210*/  BRA.DIV UR4, `(.L_x_2929) ;  /* 0x0000000a04547947 */ /* 0x000fea000b800000 */
[----:B------:R-:W3:Y:S02]  /*f220*/  S2R R2, SR_TID.X ;  /* 0x0000000000027919 */ /* 0x000ee40000002100 */
[----:B---3--:R-:W-:-:S04]  /*f230*/  SHF.R.U32.HI R2, RZ, 0x5, R2 ;  /* 0x00000005ff027819 */ /* 0x008fc80000011602 */
[----:B------:R-:W-:-:S05]  /*f240*/  LOP3.LUT R2, R2, 0x3, RZ, 0xc0, !PT ;  /* 0x0000000302027812 */ /* 0x000fca00078ec0ff */
[----:B------:R3:W4:Y:S02]  /*f250*/  SHFL.IDX PT, R14, R2, RZ, 0x1f ;  /* 0x00001fff020e7589 */ /* 0x00072400000e0000 */
.L_x_2958:
[----:B----4-:R-:W-:Y:S01]  /*f260*/  ISETP.NE.AND P0, PT, R14, RZ, PT ;  /* 0x000000ff0e00720c */ /* 0x010fe20003f05270 */
[----:B------:R-:W-:-:S12]  /*f270*/  BSSY B0, `(.L_x_2930) ;  /* 0x0000026000007945 */ /* 0x000fd80003800000 */
[----:B------:R-:W-:Y:S05]  /*f280*/  @P0 BRA `(.L_x_2931) ;  /* 0x0000000000900947 */ /* 0x000fea0003800000 */
[----:B------:R-:W-:-:S03]  /*f290*/  UMOV UR4, 0xffffffff ;  /* 0xffffffff00047882 */ /* 0x000fc60000000000 */
[----:B------:R-:W-:Y:S05]  /*f2a0*/  BRA.DIV UR4, `(.L_x_2932) ;  /* 0x0000000a04647947 */ /* 0x000fea000b800000 */
[----:B------:R-:W-:-:S13]  /*f2b0*/  ELECT P6, URZ, PT ;  /* 0x00000000003f782f */ /* 0x000fda00038c0000 */
.L_x_2961:
[----:B------:R-:W-:Y:S05]  /*f2c0*/  @!P6 BRA `(.L_x_2931) ;  /* 0x000000000080e947 */ /* 0x000fea0003800000 */
[----:B---3--:R-:W3:Y:S02]  /*f2d0*/  LDL R2, [R1+0x1c] ;  /* 0x00001c0001027983 */ /* 0x008ee40000100800 */
[----:B---3--:R-:W-:-:S13]  /*f2e0*/  R2UR UR4, R2 ;  /* 0x00000000020472ca */ /* 0x008fda00000e0000 */
[----:B------:R-:W-:-:S06]  /*f2f0*/  ULOP3.LUT UR4, UR4, 0x2, URZ, 0xfc, !UPT ;  /* 0x0000000204047892 */ /* 0x000fcc000f8efc3f */
[----:B------:R-:W-:-:S05]  /*f300*/  IMAD.U32 R2, RZ, RZ, UR4 ;  /* 0x00000004ff027e24 */ /* 0x000fca000f8e00ff */
[----:B------:R-:W-:-:S13]  /*f310*/  ISETP.NE.AND P2, PT, R2, 0x3, PT ;  /* 0x000000030200780c */ /* 0x000fda0003f45270 */
[----:B------:R-:W-:Y:S05]  /*f320*/  @!P2 BRA `(.L_x_2933) ;  /* 0x000000000004a947 */ /* 0x000fea0003800000 */
[----:B------:R-:W-:Y:S01]  /*f330*/  BPT.TRAP 0x1 ;  /* 0x000000040000795c */ /* 0x000fe20000300000 */
.L_x_2933:
        /* <DEDUP_REMOVED lines=12> */
.L_x_2962:
[----:B------:R-:W2:Y:S02]  /*f400*/  SYNCS.PHASECHK.TRANS64.TRYWAIT P0, [R3+URZ], R2 ;  /* 0x00000002030075a7 */ /* 0x000ea4000800017f */
[----:B--2---:R-:W-:Y:S05]  /*f410*/  @!P0 BRA `(.L_x_2935) ;  /* 0x00000008003c8947 */ /* 0x004fea0003800000 */
.L_x_2963:
[----:B------:R-:W-:Y:S05]  /*f420*/  @!P2 BRA `(.L_x_2936) ;  /* 0x000000000004a947 */ /* 0x000fea0003800000 */
[----:B------:R-:W-:Y:S01]  /*f430*/  BPT.TRAP 0x1 ;  /* 0x000000040000795c */ /* 0x000fe20000300000 */
.L_x_2936:
[----:B--2---:R-:W-:-:S05]  /*f440*/  IADD3 R3, R0, 0x36860, RZ ;  /* 0x0003686000037810 */ /* 0x004fca0007ffe0ff */
[----:B------:R-:W-:-:S04]  /*f450*/  IMAD R16, R16, 0x8, R3 ;  /* 0x0000000810107824 */ /* 0x000fc800078e0203 */
[----:B------:R-:W2:Y:S02]  /*f460*/  SYNCS.PHASECHK.TRANS64.TRYWAIT P0, [R16+URZ], R5 ;  /* 0x00000005100075a7 */ /* 0x000ea4000800017f */
[----:B--2---:R-:W-:Y:S05]  /*f470*/  @!P0 BRA `(.L_x_2937) ;  /* 0x0000000800388947 */ /* 0x004fea0003800000 */
.L_x_2964:
[----:B------:R-:W-:-:S07]  /*f480*/  LEA R3, R4, R3, 0x3 ;  /* 0x0000000304037211 */ /* 0x000fce00078e18ff */
.L_x_2938:
[----:B---3--:R3:W4:Y:S02]  /*f490*/  SYNCS.PHASECHK.TRANS64.TRYWAIT P0, [R3+URZ], R2 ;  /* 0x00000002030075a7 */ /* 0x008724000800017f */
[----:B----4-:R-:W-:Y:S05]  /*f4a0*/  @!P0 NANOSLEEP.SYNCS 0x989680 ;  /* 0x009896800000895d */ /* 0x010fea0003900000 */
[----:B------:R-:W4:Y:S02]  /*f4b0*/  @!P0 SYNCS.PHASECHK.TRANS64 P0, [R3+URZ], R2 ;  /* 0x00000002030085a7 */ /* 0x000f24000800007f */
[----:B----4-:R-:W-:Y:S05]  /*f4c0*/  @!P0 BRA `(.L_x_2938) ;  /* 0xfffffffc00f08947 */ /* 0x010fea000383ffff */
.L_x_2931:
[----:B------:R-:W-:Y:S05]  /*f4d0*/  BSYNC B0 ;  /* 0x0000000000007941 */ /* 0x000fea0003800000 */
.L_x_2930:
[----:B------:R-:W-:Y:S05]  /*f4e0*/  EXIT ;  /* 0x000000000000794d */ /* 0x000fea0003800000 */
.L_x_2860:
[----:B------:R-:W-:-:S13]  /*f4f0*/  R2UR UR4, R2 ;  /* 0x00000000020472ca */ /* 0x000fda00000e0000 */
[----:B-1----:R-:W-:-:S04]  /*f500*/  IMAD.U32 R3, RZ, RZ, UR4 ;  /* 0x00000004ff037e24 */ /* 0x002fc8000f8e00ff */
[----:B------:R1:W2:Y:S03]  /*f510*/  SYNCS.PHASECHK.TRANS64.TRYWAIT P1, [R3+URZ+0x36800], R0 ;  /* 0x03680000030075a7 */ /* 0x0002a6000802017f */
[----:B--2---:R-:W-:Y:S05]  /*f520*/  @!P1 NANOSLEEP.SYNCS 0x989680 ;  /* 0x009896800000995d */ /* 0x004fea0003900000 */
[----:B------:R-:W2:Y:S02]  /*f530*/  @!P1 SYNCS.PHASECHK.TRANS64 P1, [R3+URZ+0x36800], R0 ;  /* 0x03680000030095a7 */ /* 0x000ea4000802007f */
[----:B--2---:R-:W-:Y:S05]  /*f540*/  @!P1 BRA `(.L_x_2860) ;  /* 0xfffffffc00e89947 */ /* 0x004fea000383ffff */
[----:B------:R-:W-:Y:S05]  /*f550*/  BRA `(.L_x_2939) ;  /* 0xffffff1c00247947 */ /* 0x000fea000383ffff */
.L_x_2864:
[----:B--2---:R2:W3:Y:S02]  /*f560*/  SYNCS.PHASECHK.TRANS64.TRYWAIT P2, [R0+URZ+0x36830], R3 ;  /* 0x03683003000075a7 */ /* 0x0044e4000804017f */
[----:B---3--:R-:W-:Y:S05]  /*f570*/  @!P2 NANOSLEEP.SYNCS 0x989680 ;  /* 0x009896800000a95d */ /* 0x008fea0003900000 */
[----:B------:R-:W3:Y:S02]  /*f580*/  @!P2 SYNCS.PHASECHK.TRANS64 P2, [R0+URZ+0x36830], R3 ;  /* 0x036830030000a5a7 */ /* 0x000ee4000804007f */
[----:B---3--:R-:W-:Y:S05]  /*f590*/  @!P2 BRA `(.L_x_2864) ;  /* 0xfffffffc00f0a947 */ /* 0x008fea000383ffff */
[----:B------:R-:W-:Y:S05]  /*f5a0*/  BRA `(.L_x_2863) ;  /* 0xffffff1c00587947 */ /* 0x000fea000383ffff */
.L_x_2869:
[----:B--2---:R-:W-:-:S04]  /*f5b0*/  MOV R9, UR60 ;  /* 0x0000003c00097c02 */ /* 0x004fc80008000f00 */
[----:B------:R2:W3:Y:S03]  /*f5c0*/  SYNCS.PHASECHK.TRANS64.TRYWAIT P2, [R9+URZ+0x36830], R6 ;  /* 0x03683006090075a7 */ /* 0x0004e6000804017f */
[----:B---3--:R-:W-:Y:S05]  /*f5d0*/  @!P2 NANOSLEEP.SYNCS 0x989680 ;  /* 0x009896800000a95d */ /* 0x008fea0003900000 */
[----:B------:R-:W3:Y:S02]  /*f5e0*/  @!P2 SYNCS.PHASECHK.TRANS64 P2, [R9+URZ+0x36830], R6 ;  /* 0x036830060900a5a7 */ /* 0x000ee4000804007f */
[----:B---3--:R-:W-:Y:S05]  /*f5f0*/  @!P2 BRA `(.L_x_2869) ;  /* 0xfffffffc00eca947 */ /* 0x008fea000383ffff */
[----:B------:R-:W-:Y:S05]  /*f600*/  BRA `(.L_x_2868) ;  /* 0xffffff6800b87947 */ /* 0x000fea000383ffff */
.L_x_2873:
[----:B----4-:R-:W-:-:S04]  /*f610*/  IMAD.U32 R7, RZ, RZ, UR4 ;  /* 0x00000004ff077e24 */ /* 0x010fc8000f8e00ff */
[----:B------:R4:W1:Y:S03]  /*f620*/  SYNCS.PHASECHK.TRANS64.TRYWAIT P2, [R7+URZ+0x36850], R0 ;  /* 0x03685000070075a7 */ /* 0x000866000804017f */
[----:B-1----:R-:W-:Y:S05]  /*f630*/  @!P2 NANOSLEEP.SYNCS 0x989680 ;  /* 0x009896800000a95d */ /* 0x002fea0003900000 */
[----:B------:R-:W1:Y:S02]  /*f640*/  @!P2 SYNCS.PHASECHK.TRANS64 P2, [R7+URZ+0x36850], R0 ;  /* 0x036850000700a5a7 */ /* 0x000e64000804007f */
[----:B-1----:R-:W-:Y:S05]  /*f650*/  @!P2 BRA `(.L_x_2873) ;  /* 0xfffffffc00eca947 */ /* 0x002fea000383ffff */
[----:B------:R-:W-:Y:S05]  /*f660*/  BRA `(.L_x_2872) ;  /* 0xffffff9000187947 */ /* 0x000fea000383ffff */
.L_x_2878:
[----:B--2---:R-:W-:-:S04]  /*f670*/  MOV R5, UR7 ;  /* 0x0000000700057c02 */ /* 0x004fc80008000f00 */
[----:B------:R2:W3:Y:S03]  /*f680*/  SYNCS.PHASECHK.TRANS64.TRYWAIT P0, [R5+URZ+0x36850], R0 ;  /* 0x03685000050075a7 */ /* 0x0004e6000800017f */
[----:B---3--:R-:W-:Y:S05]  /*f690*/  @!P0 NANOSLEEP.SYNCS 0x989680 ;  /* 0x009896800000895d */ /* 0x008fea0003900000 */
[----:B------:R-:W3:Y:S02]  /*f6a0*/  @!P0 SYNCS.PHASECHK.TRANS64 P0, [R5+URZ+0x36850], R0 ;  /* 0x03685000050085a7 */ /* 0x000ee4000800007f */
[----:B---3--:R-:W-:Y:S05]  /*f6b0*/  @!P0 BRA `(.L_x_2878) ;  /* 0xfffffffc00ec8947 */ /* 0x008fea000383ffff */
[----:B------:R-:W-:Y:S05]  /*f6c0*/  BRA `(.L_x_2877) ;  /* 0xffffffb000947947 */ /* 0x000fea000383ffff */
.L_x_2889:
        /* <DEDUP_REMOVED lines=11> */
.L_x_2941:
[----:B------:R-:W-:Y:S05]  /*f780*/  BSYNC B0 ;  /* 0x0000000000007941 */ /* 0x000fea0003800000 */
.L_x_2940:
[----:B------:R-:W-:Y:S05]  /*f790*/  BRA `(.L_x_2942) ;  /* 0xffffffd400747947 */ /* 0x000fea000383ffff */
.L_x_2890:
[----:B------:R-:W-:Y:S01]  /*f7a0*/  BSSY B0, `(.L_x_2943) ;  /* 0x0000006000007945 */ /* 0x000fe20003800000 */
[----:B------:R-:W-:-:S07]  /*f7b0*/  IMAD.MOV.U32 R15, RZ, RZ, -0x1 ;  /* 0xffffffffff0f7424 */ /* 0x000fce00078e00ff */
[----:B------:R-:W-:Y:S05]  /*f7c0*/  WARPSYNC.COLLECTIVE R15, `(.L_x_2944) ;  /* 0x000000000f0c7348 */ /* 0x000fea0003c00000 */
[----:B------:R-:W-:Y:S02]  /*f7d0*/  ELECT P6, UR62, PT ;  /* 0x00000000003e782f */ /* 0x000fe400038c0000 */
[----:B------:R-:W-:Y:S01]  /*f7e0*/  MOV R14, UR62 ;  /* 0x0000003e000e7c02 */ /* 0x000fe20008000f00 */
[----:B------:R-:W-:Y:S10]  /*f7f0*/  ENDCOLLECTIVE ;  /* 0x000000000000791b */ /* 0x000ff40003800000 */
.L_x_2944:
[----:B------:R-:W-:Y:S05]  /*f800*/  BSYNC B0 ;  /* 0x0000000000007941 */ /* 0x000fea0003800000 */
.L_x_2943:
[----:B------:R-:W-:Y:S05]  /*f810*/  BRA `(.L_x_2945) ;  /* 0xffffffd4006c7947 */ /* 0x000fea000383ffff */
.L_x_2893:
[----:B--2---:R2:W3:Y:S02]  /*f820*/  SYNCS.PHASECHK.TRANS64.TRYWAIT P1, [R6+URZ+0x36840], R7 ;  /* 0x03684007060075a7 */ /* 0x0044e4000802017f */
[----:B---3--:R-:W-:Y:S05]  /*f830*/  @!P1 NANOSLEEP.SYNCS 0x989680 ;  /* 0x009896800000995d */ /* 0x008fea0003900000 */
[----:B------:R-:W3:Y:S02]  /*f840*/  @!P1 SYNCS.PHASECHK.TRANS64 P1, [R6+URZ+0x36840], R7 ;  /* 0x03684007060095a7 */ /* 0x000ee4000802007f */
[----:B---3--:R-:W-:Y:S05]  /*f850*/  @!P1 BRA `(.L_x_2893) ;  /* 0xfffffffc00f09947 */ /* 0x008fea000383ffff */
[----:B------:R-:W-:Y:S05]  /*f860*/  BRA `(.L_x_2946) ;  /* 0xffffffd400d07947 */ /* 0x000fea000383ffff */
.L_x_2896:
        /* <DEDUP_REMOVED lines=8> */
.L_x_2902:
[----:B-1----:R1:W2:Y:S02]  /*f8f0*/  SYNCS.PHASECHK.TRANS64.TRYWAIT P1, [R2+URZ+0x36840], R3 ;  /* 0x03684003020075a7 */ /* 0x0022a4000802017f */
[----:B--2---:R-:W-:Y:S05]  /*f900*/  @!P1 NANOSLEEP.SYNCS 0x989680 ;  /* 0x009896800000995d */ /* 0x004fea0003900000 */
[----:B------:R-:W2:Y:S02]  /*f910*/  @!P1 SYNCS.PHASECHK.TRANS64 P1, [R2+URZ+0x36840], R3 ;  /* 0x03684003020095a7 */ /* 0x000ea4000802007f */
[----:B--2---:R-:W-:Y:S05]  /*f920*/  @!P1 BRA `(.L_x_2902) ;  /* 0xfffffffc00f09947 */ /* 0x004fea000383ffff */
[----:B------:R-:W-:Y:S05]  /*f930*/  BRA `(.L_x_2948) ;  /* 0xffffffdc00ac7947 */ /* 0x000fea000383ffff */
.L_x_2904:
[----:B-1----:R1:W2:Y:S02]  /*f940*/  SYNCS.PHASECHK.TRANS64.TRYWAIT P1, [R2+URZ+0x60], R3 ;  /* 0x00006003020075a7 */ /* 0x0022a4000802017f */
[----:B--2---:R-:W-:Y:S05]  /*f950*/  @!P1 NANOSLEEP.SYNCS 0x989680 ;  /* 0x009896800000995d */ /* 0x004fea0003900000 */
[----:B------:R-:W2:Y:S02]  /*f960*/  @!P1 SYNCS.PHASECHK.TRANS64 P1, [R2+URZ+0x60], R3 ;  /* 0x00006003020095a7 */ /* 0x000ea4000802007f */
[----:B--2---:R-:W-:Y:S05]  /*f970*/  @!P1 BRA `(.L_x_2904) ;  /* 0xfffffffc00f09947 */ /* 0x004fea000383ffff */
[----:B------:R-:W-:Y:S05]  /*f980*/  BRA `(.L_x_2949) ;  /* 0xffffffe000487947 */ /* 0x000fea000383ffff */
.L_x_2910:
[----:B--2---:R2:W3:Y:S02]  /*f990*/  SYNCS.PHASECHK.TRANS64.TRYWAIT P1, [R2+URZ+0x36840], R3 ;  /* 0x03684003020075a7 */ /* 0x0044e4000802017f */
[----:B---3--:R-:W-:Y:S05]  /*f9a0*/  @!P1 NANOSLEEP.SYNCS 0x989680 ;  /* 0x009896800000995d */ /* 0x008fea0003900000 */
[----:B------:R-:W3:Y:S02]  /*f9b0*/  @!P1 SYNCS.PHASECHK.TRANS64 P1, [R2+URZ+0x36840], R3 ;  /* 0x03684003020095a7 */ /* 0x000ee4000802007f */
[----:B---3--:R-:W-:Y:S05]  /*f9c0*/  @!P1 BRA `(.L_x_2910) ;  /* 0xfffffffc00f09947 */ /* 0x008fea000383ffff */
[----:B------:R-:W-:Y:S05]  /*f9d0*/  BRA `(.L_x_2950) ;  /* 0xffffffe400987947 */ /* 0x000fea000383ffff */
.L_x_2912:
[----:B-1----:R1:W2:Y:S02]  /*f9e0*/  SYNCS.PHASECHK.TRANS64.TRYWAIT P1, [R2+URZ+0x60], R17 ;  /* 0x00006011020075a7 */ /* 0x0022a4000802017f */
[----:B--2---:R-:W-:Y:S05]  /*f9f0*/  @!P1 NANOSLEEP.SYNCS 0x989680 ;  /* 0x009896800000995d */ /* 0x004fea0003900000 */
[----:B------:R-:W2:Y:S02]  /*fa00*/  @!P1 SYNCS.PHASECHK.TRANS64 P1, [R2+URZ+0x60], R17 ;  /* 0x00006011020095a7 */ /* 0x000ea4000802007f */
[----:B--2---:R-:W-:Y:S05]  /*fa10*/  @!P1 BRA `(.L_x_2912) ;  /* 0xfffffffc00f09947 */ /* 0x004fea000383ffff */
[----:B------:R-:W-:Y:S05]  /*fa20*/  BRA `(.L_x_2951) ;  /* 0xffffffe800347947 */ /* 0x000fea000383ffff */
.L_x_2917:
[----:B--2---:R2:W3:Y:S02]  /*fa30*/  SYNCS.PHASECHK.TRANS64.TRYWAIT P1, [R2+URZ+0x36840], R3 ;  /* 0x03684003020075a7 */ /* 0x0044e4000802017f */
[----:B---3--:R-:W-:Y:S05]  /*fa40*/  @!P1 NANOSLEEP.SYNCS 0x989680 ;  /* 0x009896800000995d */ /* 0x008fea0003900000 */
[----:B------:R-:W3:Y:S02]  /*fa50*/  @!P1 SYNCS.PHASECHK.TRANS64 P1, [R2+URZ+0x36840], R3 ;  /* 0x03684003020095a7 */ /* 0x000ee4000802007f */
[----:B---3--:R-:W-:Y:S05]  /*fa60*/  @!P1 BRA `(.L_x_2917) ;  /* 0xfffffffc00f09947 */ /* 0x008fea000383ffff */
[----:B------:R-:W-:Y:S05]  /*fa70*/  BRA `(.L_x_2952) ;  /* 0xffffffec00507947 */ /* 0x000fea000383ffff */
.L_x_2919:
[----:B-1----:R1:W2:Y:S02]  /*fa80*/  SYNCS.PHASECHK.TRANS64.TRYWAIT P1, [R2+URZ+0x60], R3 ;  /* 0x00006003020075a7 */ /* 0x0022a4000802017f */
[----:B--2---:R-:W-:Y:S05]  /*fa90*/  @!P1 NANOSLEEP.SYNCS 0x989680 ;  /* 0x009896800000995d */ /* 0x004fea0003900000 */
[----:B------:R-:W2:Y:S02]  /*faa0*/  @!P1 SYNCS.PHASECHK.TRANS64 P1, [R2+URZ+0x60], R3 ;  /* 0x00006003020095a7 */ /* 0x000ea4000802007f */
[----:B--2---:R-:W-:Y:S05]  /*fab0*/  @!P1 BRA `(.L_x_2919) ;  /* 0xfffffffc00f09947 */ /* 0x004fea000383ffff */
[----:B------:R-:W-:Y:S05]  /*fac0*/  BRA `(.L_x_2953) ;  /* 0xffffffec00f47947 */ /* 0x000fea000383ffff */
.L_x_2924:
[----:B--2---:R2:W3:Y:S02]  /*fad0*/  SYNCS.PHASECHK.TRANS64.TRYWAIT P0, [R3+URZ+0x36860], R0 ;  /* 0x03686000030075a7 */ /* 0x0044e4000800017f */
[----:B---3--:R-:W-:Y:S05]  /*fae0*/  @!P0 NANOSLEEP.SYNCS 0x989680 ;  /* 0x009896800000895d */ /* 0x008fea0003900000 */
[----:B------:R-:W3:Y:S02]  /*faf0*/  @!P0 SYNCS.PHASECHK.TRANS64 P0, [R3+URZ+0x36860], R0 ;  /* 0x03686000030085a7 */ /* 0x000ee4000800007f */
[----:B---3--:R-:W-:Y:S05]  /*fb00*/  @!P0 BRA `(.L_x_2924) ;  /* 0xfffffffc00f08947 */ /* 0x008fea000383ffff */
[----:B------:R-:W-:Y:S05]  /*fb10*/  BRA `(.L_x_2954) ;  /* 0xfffffff000c07947 */ /* 0x000fea000383ffff */
.L_x_2928:
[----:B--2---:R2:W3:Y:S02]  /*fb20*/  SYNCS.PHASECHK.TRANS64.TRYWAIT P0, [R0+URZ+0x36820], R3 ;  /* 0x03682003000075a7 */ /* 0x0044e4000800017f */
[----:B---3--:R-:W-:Y:S05]  /*fb30*/  @!P0 NANOSLEEP.SYNCS 0x989680 ;  /* 0x009896800000895d */ /* 0x008fea0003900000 */
[----:B------:R-:W3:Y:S02]  /*fb40*/  @!P0 SYNCS.PHASECHK.TRANS64 P0, [R0+URZ+0x36820], R3 ;  /* 0x03682003000085a7 */ /* 0x000ee4000800007f */
[----:B---3--:R-:W-:Y:S05]  /*fb50*/  @!P0 BRA `(.L_x_2928) ;  /* 0xfffffffc00f08947 */ /* 0x008fea000383ffff */
[----:B------:R-:W-:Y:S05]  /*fb60*/  BRA `(.L_x_2955) ;  /* 0xfffffff400a07947 */ /* 0x000fea000383ffff */
.L_x_2929:
        /* <DEDUP_REMOVED lines=11> */
.L_x_2957:
[----:B------:R-:W-:Y:S05]  /*fc20*/  BSYNC B0 ;  /* 0x0000000000007941 */ /* 0x000fea0003800000 */
.L_x_2956:
[----:B------:R-:W-:Y:S05]  /*fc30*/  BRA `(.L_x_2958) ;  /* 0xfffffff400887947 */ /* 0x000fea000383ffff */
.L_x_2932:
[----:B------:R-:W-:Y:S01]  /*fc40*/  BSSY B1, `(.L_x_2959) ;  /* 0x0000006000017945 */ /* 0x000fe20003800000 */
[----:B------:R-:W-:-:S07]  /*fc50*/  MOV R15, 0xffffffff ;  /* 0xffffffff000f7802 */ /* 0x000fce0000000f00 */
[----:B-123--:R-:W-:Y:S05]  /*fc60*/  WARPSYNC.COLLECTIVE R15, `(.L_x_2960) ;  /* 0x000000000f0c7348 */ /* 0x00efea0003c00000 */
[----:B------:R-:W-:Y:S02]  /*fc70*/  ELECT P6, UR62, PT ;  /* 0x00000000003e782f */ /* 0x000fe400038c0000 */
[----:B------:R-:W-:Y:S01]  /*fc80*/  MOV R14, UR62 ;  /* 0x0000003e000e7c02 */ /* 0x000fe20008000f00 */
[----:B-123--:R-:W-:Y:S10]  /*fc90*/  ENDCOLLECTIVE ;  /* 0x000000000000791b */ /* 0x00eff40003800000 */
.L_x_2960:
[----:B------:R-:W-:Y:S05]  /*fca0*/  BSYNC B1 ;  /* 0x0000000000017941 */ /* 0x000fea0003800000 */
.L_x_2959:
[----:B------:R-:W-:Y:S05]  /*fcb0*/  BRA `(.L_x_2961) ;  /* 0xfffffff400807947 */ /* 0x000fea000383ffff */
.L_x_2934:
[----:B-1----:R1:W2:Y:S02]  /*fcc0*/  SYNCS.PHASECHK.TRANS64.TRYWAIT P0, [R6+URZ], R5 ;  /* 0x00000005060075a7 */ /* 0x0022a4000800017f */
[----:B--2---:R-:W-:Y:S05]  /*fcd0*/  @!P0 NANOSLEEP.SYNCS 0x989680 ;  /* 0x009896800000895d */ /* 0x004fea0003900000 */
[----:B------:R-:W2:Y:S02]  /*fce0*/  @!P0 SYNCS.PHASECHK.TRANS64 P0, [R6+URZ], R5 ;  /* 0x00000005060085a7 */ /* 0x000ea4000800007f */
[----:B--2---:R-:W-:Y:S05]  /*fcf0*/  @!P0 BRA `(.L_x_2934) ;  /* 0xfffffffc00f08947 */ /* 0x004fea000383ffff */
[----:B------:R-:W-:Y:S05]  /*fd00*/  BRA `(.L_x_2962) ;  /* 0xfffffff400bc7947 */ /* 0x000fea000383ffff */
.L_x_2935:
[----:B--2---:R2:W3:Y:S02]  /*fd10*/  SYNCS.PHASECHK.TRANS64.TRYWAIT P0, [R3+URZ], R2 ;  /* 0x00000002030075a7 */ /* 0x0044e4000800017f */
[----:B---3--:R-:W-:Y:S05]  /*fd20*/  @!P0 NANOSLEEP.SYNCS 0x989680 ;  /* 0x009896800000895d */ /* 0x008fea0003900000 */
[----:B------:R-:W3:Y:S02]  /*fd30*/  @!P0 SYNCS.PHASECHK.TRANS64 P0, [R3+URZ], R2 ;  /* 0x00000002030085a7 */ /* 0x000ee4000800007f */
[----:B---3--:R-:W-:Y:S05]  /*fd40*/  @!P0 BRA `(.L_x_2935) ;  /* 0xfffffffc00f08947 */ /* 0x008fea000383ffff */
[----:B------:R-:W-:Y:S05]  /*fd50*/  BRA `(.L_x_2963) ;  /* 0xfffffff400b07947 */ /* 0x000fea000383ffff */
.L_x_2937:
[----:B--2---:R2:W3:Y:S02]  /*fd60*/  SYNCS.PHASECHK.TRANS64.TRYWAIT P0, [R16+URZ], R5 ;  /* 0x00000005100075a7 */ /* 0x0044e4000800017f */
[----:B---3--:R-:W-:Y:S05]  /*fd70*/  @!P0 NANOSLEEP.SYNCS 0x989680 ;  /* 0x009896800000895d */ /* 0x008fea0003900000 */
[----:B------:R-:W3:Y:S02]  /*fd80*/  @!P0 SYNCS.PHASECHK.TRANS64 P0, [R16+URZ], R5 ;  /* 0x00000005100085a7 */ /* 0x000ee4000800007f */
[----:B---3--:R-:W-:Y:S05]  /*fd90*/  @!P0 BRA `(.L_x_2937) ;  /* 0xfffffffc00f08947 */ /* 0x008fea000383ffff */
[----:B------:R-:W-:Y:S05]  /*fda0*/  BRA `(.L_x_2964) ;  /* 0xfffffff400b47947 */ /* 0x000fea000383ffff */
.L_x_2965:
        /* <DEDUP_REMOVED lines=13> */
.L_x_12756:


//--------------------- .text._ZN7cutlass13device_kernelIN5flash11enable_sm90INS1_16FlashAttnFwdSm90INS1_25CollectiveMainloopFwdSm90ILi2EN4cute5tupleIJNS5_1CILi2EEENS7_ILi1EEES9_EEENS6_IJNS7_ILi128EEENS7_ILi112EEENS7_ILi192EEEEEELi192ENS_6half_tEfNS_4arch4Sm90ELb0ELb0ELb1ELb0ELb0ELb0ELb0ELb1ELb1ELb0ELb0ELb0EEENS1_21CollectiveEpilogueFwdINS6_IJSB_SD_SC_EEESA_SF_SH_Li256ELb0ELb0ELb0ELb0EEENS1_29StaticPersistentTileSchedulerILb0EEEEEEEEEvNT_6ParamsE --------------------------
	.section	.text._ZN7cutlass13device_kernelIN5flash11enable_sm90INS1_16FlashAttnFwdSm90INS1_25CollectiveMainloopFwdSm90ILi2EN4cute5tupleIJNS5_1CILi2EEENS7_ILi1EEES9_EEENS6_IJNS7_ILi128EEENS7_ILi112EEENS7_ILi192EEEEEELi192ENS_6half_tEfNS_4arch4Sm90ELb0ELb0ELb1ELb0ELb0ELb0ELb0ELb1ELb1ELb0ELb0ELb0EEENS1_21CollectiveEpilogueFwdINS6_IJSB_SD_SC_EEESA_SF_SH_Li256ELb0ELb0ELb0ELb0EEENS1_29StaticPersistentTileSchedulerILb0EEEEEEEEEvNT_6ParamsE,"ax",@progbits
	.align	128
.text._ZN7cutlass13device_kernelIN5flash11enable_sm90INS1_16FlashAttnFwdSm90INS1_25CollectiveMainloopFwdSm90ILi2EN4cute5tupleIJNS5_1CILi2EEENS7_ILi1EEES9_EEENS6_IJNS7_ILi128EEENS7_ILi112EEENS7_ILi192EEEEEELi192ENS_6half_tEfNS_4arch4Sm90ELb0ELb0ELb1ELb0ELb0ELb0ELb0ELb1ELb1ELb0ELb0ELb0EEENS1_21CollectiveEpilogueFwdINS6_IJSB_SD_SC_EEESA_SF_SH_Li256ELb0ELb0ELb0ELb0EEENS1_29StaticPersistentTileSchedulerILb0EEEEEEEEEvNT_6ParamsE:
        .type           _ZN7cutlass13device_kernelIN5flash11enable_sm90INS1_16FlashAttnFwdSm90INS1_25CollectiveMainloopFwdSm90ILi2EN4cute5tupleIJNS5_1CILi2EEENS7_ILi1EEES9_EEENS6_IJNS7_ILi128EEENS7_ILi112EEENS7_ILi192EEEEEELi192ENS_6half_tEfNS_4arch4Sm90ELb0ELb0ELb1ELb0ELb0ELb0ELb0ELb1ELb1ELb0ELb0ELb0EEENS1_21CollectiveEpilogueFwdINS6_IJSB_SD_SC_EEESA_SF_SH_Li256ELb0ELb0ELb0ELb0EEENS1_29StaticPersistentTileSchedulerILb0EEEEEEEEEvNT_6ParamsE,@function
        .size           _ZN7cutlass13device_kernelIN5flash11enable_sm90INS1_16FlashAttnFwdSm90INS1_25CollectiveMainloopFwdSm90ILi2EN4cute5tupleIJNS5_1CILi2EEENS7_ILi1EEES9_EEENS6_IJNS7_ILi128EEENS7_ILi112EEENS7_ILi192EEEEEELi192ENS_6half_tEfNS_4arch4Sm90ELb0ELb0ELb1ELb0ELb0ELb0ELb0ELb1ELb1ELb0ELb0ELb0EEENS1_21CollectiveEpilogueFwdINS6_IJSB_SD_SC_EEESA_SF_SH_Li256ELb0ELb0ELb0ELb0EEENS1_29StaticPersistentTileSchedulerILb0EEEEEEEEEvNT_6ParamsE,(.L_x_12757 - _ZN7cutlass13device_kernelIN5flash11enable_sm90INS1_16FlashAttnFwdSm90INS1_25CollectiveMainloopFwdSm90ILi2EN4cute5tupleIJNS5_1CILi2EEENS7_ILi1EEES9_EEENS6_IJNS7_ILi128EEENS7_ILi112EEENS7_ILi192EEEEEELi192ENS_6half_tEfNS_4arch4Sm90ELb0ELb0ELb1ELb0ELb0ELb0ELb0ELb1ELb1ELb0ELb0ELb0EEENS1_21CollectiveEpilogueFwdINS6_IJSB_SD_SC_EEESA_SF_SH_Li256ELb0ELb0ELb0ELb0EEENS1_29StaticPersistentTileSchedulerILb0EEEEEEEEEvNT_6ParamsE)
        .other          _ZN7cutlass13device_kernelIN5flash11enable_sm90INS1_16FlashAttnFwdSm90INS1_25CollectiveMainloopFwdSm90ILi2EN4cute5tupleIJNS5_1CILi2EEENS7_ILi1EEES9_EEENS6_IJNS7_ILi128EEENS7_ILi112EEENS7_ILi192EEEEEELi192ENS_6half_tEfNS_4arch4Sm90ELb0ELb0ELb1ELb0ELb0ELb0ELb0ELb1ELb1ELb0ELb0ELb0EEENS1_21CollectiveEpilogueFwdINS6_IJSB_SD_SC_EEESA_SF_SH_Li256ELb0ELb0ELb0ELb0EEENS1_29StaticPersistentTileSchedulerILb0EEEEEEEEEvNT_6ParamsE,@"STO_CUDA_ENTRY STV_DEFAULT"
_ZN7cutlass13device_kernelIN5flash11enable_sm90INS1_16FlashAttnFwdSm90INS1_25CollectiveMainloopFwdSm90ILi2EN4cute5tupleIJNS5_1CILi2EEENS7_ILi1EEES9_EEENS6_IJNS7_ILi128EEENS7_ILi112EEENS7_ILi192EEEEEELi192ENS_6half_tEfNS_4arch4Sm90ELb0ELb0ELb1ELb0ELb0ELb0ELb0ELb1ELb1ELb0ELb0ELb0EEENS1_21CollectiveEpilogueFwdINS6_IJSB_SD_SC_EEESA_SF_SH_Li256ELb0ELb0ELb0ELb0EEENS1_29StaticPersistentTileSchedulerILb0EEEEEEEEEvNT_6ParamsE:
        /* <DEDUP_REMOVED lines=23> */
.L_x_2967:
[----:B------:R-:W-:Y:S05]  /*0170*/  BSYNC B0 ;  /* 0x0000000000007941 */ /* 0x000fea0003800000 */
.L_x_2966:
[----:B------:R-:W-:Y:S01]  /*0180*/  VOTEU.ANY UP0, P0 ;  /* 0x00000000003f7886 */ /* 0x000fe20000000100 */
[----:B------:R-:W1:Y:S01]  /*0190*/  SHFL.IDX PT, R3, R0, RZ, 0x1f ;  /* 0x00001fff00037589 */ /* 0x000e6200000e0000 */
[----:B------:R-:W-:Y:S01]  /*01a0*/  UMOV UR4, 0x1 ;  /* 0x0000000100047882 */ /* 0x000fe20000000000 */
[----:B------:R-:W-:Y:S01]  /*01b0*/  UMOV UR7, 0x2 ;  /* 0x0000000200077882 */ /* 0x000fe20000000000 */
[----:B------:R-:W-:Y:S01]  /*01c0*/  SHF.R.U32.HI R2, RZ, 0x7, R11 ;  /* 0x00000007ff027819 */ /* 0x000fe2000001160b */
[----:B------:R-:W2:Y:S01]  /*01d0*/  @UP0 S2UR UR8, SR_CgaCtaId ;  /* 0x00000000000809c3 */ /* 0x000ea20000008800 */
[----:B------:R-:W-:Y:S01]  /*01e0*/  @UP0 UMOV UR6, 0x400 ;  /* 0x0000040000060882 */ /* 0x000fe20000000000 */
[----:B------:R-:W-:-:S04]  /*01f0*/  @UP0 UIADD3 UR4, -UR4, 0x100000, URZ ;  /* 0x0010000004040890 */ /* 0x000fc8000fffe13f */
[----:B------:R-:W-:Y:S02]  /*0200*/  @UP0 USHF.L.U32 UR5, UR4, 0xb, URZ ;  /* 0x0000000b04050899 */ /* 0x000fe4000800063f */
[----:B------:R-:W-:Y:S01]  /*0210*/  @UP0 USHF.L.U32 UR4, UR4, 0x1, URZ ;  /* 0x0000000104040899 */ /* 0x000fe2000800063f */
[----:B------:R-:W-:Y:S01]  /*0220*/  VOTEU.ANY UP1, P0 ;  /* 0x00000000003f7886 */ /* 0x000fe20000020100 */
[----:B------:R-:W3:Y:S01]  /*0230*/  SHFL.IDX PT, R2, R2, RZ, 0x1f ;  /* 0x00001fff02027589 */ /* 0x000ee200000e0000 */
[----:B-1----:R-:W-:Y:S01]  /*0240*/  ISETP.NE.AND P1, PT, R3, RZ, PT ;  /* 0x000000ff0300720c */ /* 0x002fe20003f25270 */
[----:B--2---:R-:W-:Y:S02]  /*0250*/  @UP0 ULEA UR8, UR8, UR6, 0x18 ;  /* 0x0000000608080291 */ /* 0x004fe4000f8ec03f */
[----:B------:R-:W-:-:S04]  /*0260*/  @UP0 UIADD3 UR6, -UR7, 0x100000, URZ ;  /* 0x0010000007060890 */ /* 0x000fc8000fffe13f */
[----:B------:R-:W-:Y:S02]  /*0270*/  @UP0 USHF.L.U32 UR7, UR6, 0xb, URZ ;  /* 0x0000000b06070899 */ /* 0x000fe4000800063f */
[----:B------:R-:W-:Y:S01]  /*0280*/  @UP0 USHF.L.U32 UR6, UR6, 0x1, URZ ;  /* 0x0000000106060899 */ /* 0x000fe2000800063f */
[----:B------:R-:W-:Y:S01]  /*0290*/  VOTEU.ANY UP0, P0 ;  /* 0x00000000003f7886 */ /* 0x000fe20000000100 */
[----:B------:R-:W1:Y:S04]  /*02a0*/  FENCE.VIEW.ASYNC.S ;  /* 0x00000000000073c6 */ /* 0x000e680000000000 */
[----:B-1----:R1:W2:Y:S06]  /*02b0*/  @UP0 SYNCS.EXCH.64 URZ, [UR8+0x36800], UR4 ;  /* 0x03680004083f05b2 */ /* 0x0022ac0008000100 */
[----:B------:R1:W4:Y:S01]  /*02c0*/  @UP1 SYNCS.EXCH.64 URZ, [UR8+0x36820], UR6 ;  /* 0x03682006083f15b2 */ /* 0x0003220008000100 */
[----:B---3--:R-:W-:Y:S05]  /*02d0*/  @P1 BRA `(.L_x_2968) ;  /* 0x0000000000481947 */ /* 0x008fea0003800000 */
        /* <DEDUP_REMOVED lines=17> */
[----:B---3--:R-:W-:Y:S01]  /*03f0*/  NOP ;  /* 0x0000000000007918 */ /* 0x008fe20000000000 */
.L_x_2968:
[----:B-1----:R-:W1:Y:S01]  /*0400*/  S2UR UR4, SR_CTAID.Y ;  /* 0x00000000000479c3 */ /* 0x002e620000002600 */
[----:B------:R-:W3:Y:S01]  /*0410*/  SHFL.IDX PT, R7, R0, RZ, 0x1f ;  /* 0x00001fff00077589 */ /* 0x000ee200000e0000 */
[----:B------:R-:W-:Y:S01]  /*0420*/  ULDC UR5, c[0x0][0x154] ;  /* 0x0000550000057ab9 */ /* 0x000fe20000000800 */
[----:B------:R-:W-:-:S05]  /*0430*/  NOP ;  /* 0x0000000000007918 */ /* 0x000fca0000000000 */
[----:B------:R-:W5:Y:S08]  /*0440*/  S2UR UR6, SR_CTAID.X ;  /* 0x00000000000679c3 */ /* 0x000f700000002500 */
[----:B------:R-:W2:Y:S01]  /*0450*/  LDC R8, c[0x0][0x148] ;  /* 0x00005200ff087b82 */ /* 0x000ea20000000800 */
[----:B-1----:R-:W-:Y:S02]  /*0460*/  I2FP.F32.U32 R4, UR4 ;  /* 0x0000000400047c45 */ /* 0x002fe40008201000 */
[----:B---3--:R-:W-:-:S03]  /*0470*/  ISETP.NE.AND P0, PT, R7, RZ, PT ;  /* 0x000000ff0700720c */ /* 0x008fc60003f05270 */
        /* <DEDUP_REMOVED lines=24> */
[----:B------:R1:W3:Y:S01]  /*0600*/  SYNCS.EXCH.64 URZ, [UR8+0x36860], UR6 ;  /* 0x03686006083f75b2 */ /* 0x0002e20008000100 */
[----:B------:R1:W1:Y:S01]  /*0610*/  SYNCS.EXCH.64 URZ, [UR8+0x36858], UR4 ;  /* 0x03685804083f75b2 */ /* 0x0002620008000100 */
[----:B------:R1:W1:Y:S01]  /*0620*/  SYNCS.EXCH.64 URZ, [UR8+0x36868], UR6 ;  /* 0x03686806083f75b2 */ /* 0x0002620008000100 */
[----:B------:R-:W-:Y:S01]  /*0630*/  NOP ;  /* 0x0000000000007918 */ /* 0x000fe20000000000 */
.L_x_2969:
[----:B------:R-:W5:Y:S01]  /*0640*/  SHFL.IDX PT, R10, R0, RZ, 0x1f ;  /* 0x00001fff000a7589 */ /* 0x000f6200000e0000 */
[----:B------:R-:W-:Y:S01]  /*0650*/  LOP3.LUT R4, R4, 0xffffff80, RZ, 0xc0, !PT ;  /* 0xffffff8004047812 */ /* 0x000fe200078ec0ff */
[----:B------:R-:W1:Y:S01]  /*0660*/  F2I.U32.TRUNC.NTZ R9, R9 ;  /* 0x0000000900097305 */ /* 0x000e62000020f000 */
[----:B------:R-:W-:Y:S01]  /*0670*/  SHF.R.S32.HI R8, RZ, 0x1f, R3 ;  /* 0x0000001fff087819 */ /* 0x000fe20000011403 */
[----:B------:R-:W-:Y:S02]  /*0680*/  NOP ;  /* 0x0000000000007918 */ /* 0x000fe40000000000 */
[----:B------:R-:W-:Y:S01]  /*0690*/  IMAD.IADD R4, R11, 0x1, -R4 ;  /* 0x000000010b047824 */ /* 0x000fe200078e0a04 */
[----:B------:R-:W-:Y:S01]  /*06a0*/  LEA.HI R8, R8, R3, RZ, 0x2 ;  /* 0x0000000308087211 */ /* 0x000fe200078f10ff */
[----:B------:R-:W1:Y:S03]  /*06b0*/  LDC R11, c[0x0][0x144] ;  /* 0x00005100ff0b7b82 */ /* 0x000e660000000800 */
[----:B------:R-:W-:-:S02]  /*06c0*/  SHF.R.S32.HI R5, RZ, 0x1f, R4 ;  /* 0x0000001fff057819 */ /* 0x000fc40000011404 */
[----:B------:R-:W-:Y:S02]  /*06d0*/  LOP3.LUT R8, R8, 0x3ffffffc, RZ, 0xc0, !PT ;  /* 0x3ffffffc08087812 */ /* 0x000fe400078ec0ff */
        /* <DEDUP_REMOVED lines=27> */
.L_x_2970:
[----:B------:R-:W5:Y:S01]  /*0890*/  SHFL.IDX PT, R13, R0, RZ, 0x1f ;  /* 0x00001fff000d7589 */ /* 0x000f6200000e0000 */
[----:B-1----:R-:W1:Y:S01]  /*08a0*/  S2UR UR4, SR_CTAID.X ;  /* 0x00000000000479c3 */ /* 0x002e620000002500 */
[----:B------:R-:W-:Y:S01]  /*08b0*/  LOP3.LUT R10, R10, 0x3ffffffc, RZ, 0xc0, !PT ;  /* 0x3ffffffc0a0a7812 */ /* 0x000fe200078ec0ff */
[----:B------:R-:W-:Y:S01]  /*08c0*/  IMAD.IADD R5, R6, 0x1, -R5 ;  /* 0x0000000106057824 */ /* 0x000fe200078e0a05 */
[----:B------:R-:W-:Y:S01]  /*08d0*/  IADD3 R8, R3, -R8, RZ ;  /* 0x8000000803087210 */ /* 0x000fe20007ffe0ff */
[----:B------:R-:W-:Y:S01]  /*08e0*/  NOP ;  /* 0x0000000000007918 */ /* 0x000fe20000000000 */
[----:B------:R-:W-:Y:S01]  /*08f0*/  IADD3 R6, -R9, RZ, RZ ;  /* 0x000000ff09067210 */ /* 0x000fe20007ffe1ff */
[----:B------:R-:W-:Y:S02]  /*0900*/  IMAD.IADD R10, R7, 0x1, -R10 ;  /* 0x00000001070a7824 */ /* 0x000fe400078e0a0a */
[----:B------:R-:W2:Y:S01]  /*0910*/  LDC R7, c[0x0][0x140] ;  /* 0x00005000ff077b82 */ /* 0x000ea20000000800 */
[----:B------:R-:W-:-:S02]  /*0920*/  IMAD R8, R8, 0x4, R5 ;  /* 0x0000000408087824 */ /* 0x000fc400078e0205 */
[----:B------:R-:W-:-:S03]  /*0930*/  IMAD R10, R10, 0x4, R5 ;  /* 0x000000040a0a7824 */ /* 0x000fc600078e0205 */
[----:B------:R-:W-:Y:S02]  /*0940*/  LEA.HI R3, R8, R8, RZ, 0x1 ;  /* 0x0000000808037211 */ /* 0x000fe400078f08ff */
[----:B------:R-:W-:Y:S02]  /*0950*/  LEA.HI R5, R10, R10, RZ, 0x1 ;  /* 0x0000000a0a057211 */ /* 0x000fe400078f08ff */
[----:B------:R-:W-:Y:S02]  /*0960*/  LOP3.LUT R3, R3, 0xfffffffe, RZ, 0xc0, !PT ;  /* 0xfffffffe03037812 */ /* 0x000fe400078ec0ff */
[----:B------:R-:W-:Y:S02]  /*0970*/  LOP3.LUT R5, R5, 0xfffffffe, RZ, 0xc0, !PT ;  /* 0xfffffffe05057812 */ /* 0x000fe400078ec0ff */
[----:B-----5:R-:W-:Y:S01]  /*0980*/  ISETP.NE.AND P0, PT, R13, RZ, PT ;  /* 0x000000ff0d00720c */ /* 0x020fe20003f05270 */
[----:B-1----:R-:W-:Y:S02]  /*0990*/  IMAD R6, R11, R6, UR4 ;  /* 0x000000040b067e24 */ /* 0x002fe4000f8e0206 */
[----:B------:R-:W-:-:S02]  /*09a0*/  IMAD.IADD R3, R8, 0x1, -R3 ;  /* 0x0000000108037824 */ /* 0x000fc400078e0a03 */
[----:B------:R-:W-:-:S03]  /*09b0*/  IMAD.IADD R5, R10, 0x1, -R5 ;  /* 0x000000010a057824 */ /* 0x000fc600078e0a05 */
[-C--:B------:R-:W-:Y:S02]  /*09c0*/  ISETP.NE.AND P3, PT, R3, R6.reuse, PT ;  /* 0x000000060300720c */ /* 0x080fe40003f65270 */
[----:B------:R-:W-:-:S03]  /*09d0*/  ISETP.NE.AND P5, PT, R5, R6, PT ;  /* 0x000000060500720c */ /* 0x000fc60003fa5270 */
[----:B------:R-:W-:Y:S10]  /*09e0*/  @P0 BRA `(.L_x_2971) ;  /* 0x0000000000480947 */ /* 0x000ff40003800000 */
        /* <DEDUP_REMOVED lines=18> */
.L_x_2971:
[----:B------:R-:W5:Y:S01]  /*0b10*/  SHFL.IDX PT, R6, R0, RZ, 0x1f ;  /* 0x00001fff00067589 */ /* 0x000f6200000e0000 */
        /* <DEDUP_REMOVED lines=8> */
[----:B------:R-:W-:Y:S01]  /*0ba0*/  @P3 LEA.HI R3, R11, R11, RZ, 0x1 ;  /* 0x0000000b0b033211 */ /* 0x000fe200078f08ff */
[----:B------:R1:W-:Y:S01]  /*0bb0*/  STL [R1+0x4], R11 ;  /* 0x0000040b01007387 */ /* 0x0003e20000100800 */
[----:B------:R-:W-:-:S02]  /*0bc0*/  @P5 LEA.HI R5, R9, R9, RZ, 0x1 ;  /* 0x0000000909055211 */ /* 0x000fc400078f08ff */
[----:B------:R-:W-:Y:S01]  /*0bd0*/  @P3 SHF.R.S32.HI R3, RZ, 0x1, R3 ;  /* 0x00000001ff033819 */ /* 0x000fe20000011403 */
[----:B------:R1:W-:Y:S01]  /*0be0*/  STL [R1], R9 ;  /* 0x0000000901007387 */ /* 0x0003e20000100800 */
[----:B------:R-:W-:Y:S02]  /*0bf0*/  @P5 SHF.R.S32.HI R5, RZ, 0x1, R5 ;  /* 0x00000001ff055819 */ /* 0x000fe40000011405 */
[-C--:B------:R-:W-:Y:S02]  /*0c00*/  @P3 ISETP.NE.AND P6, PT, R3, R12.reuse, PT ;  /* 0x0000000c0300320c */ /* 0x080fe40003fc5270 */
[----:B------:R-:W-:Y:S02]  /*0c10*/  @P5 ISETP.NE.AND P4, PT, R5, R12, PT ;  /* 0x0000000c0500520c */ /* 0x000fe40003f85270 */
[----:B------:R-:W-:Y:S02]  /*0c20*/  @P3 SEL R23, RZ, 0x1, P6 ;  /* 0x00000001ff173807 */ /* 0x000fe40003000000 */
[----:B-----5:R-:W-:-:S02]  /*0c30*/  ISETP.NE.AND P3, PT, R6, RZ, PT ;  /* 0x000000ff0600720c */ /* 0x020fc40003f65270 */
[----:B------:R-:W-:Y:S02]  /*0c40*/  ISETP.LT.U32.AND P6, PT, R11, 0x2, !P0 ;  /* 0x000000020b00780c */ /* 0x000fe400047c1070 */
[----:B------:R-:W-:Y:S02]  /*0c50*/  ISETP.LT.U32.AND P0, PT, R9, 0x2, !P0 ;  /* 0x000000020900780c */ /* 0x000fe40004701070 */
[----:B------:R-:W-:Y:S02]  /*0c60*/  ISETP.NE.AND P2, PT, R2, RZ, PT ;  /* 0x000000ff0200720c */ /* 0x000fe40003f45270 */
[----:B--2---:R-:W-:Y:S02]  /*0c70*/  ISETP.EQ.U32.AND P1, PT, R7, 0x1, PT ;  /* 0x000000010700780c */ /* 0x004fe40003f22070 */
[----:B------:R-:W-:Y:S02]  /*0c80*/  SEL R2, RZ, 0x1, !P6 ;  /* 0x00000001ff027807 */ /* 0x000fe40007000000 */
[----:B------:R-:W-:-:S02]  /*0c90*/  SEL R3, RZ, 0x1, !P0 ;  /* 0x00000001ff037807 */ /* 0x000fc40004000000 */
        /* <DEDUP_REMOVED lines=20> */
.L_x_2972:
[----:B------:R-:W-:Y:S01]  /*0de0*/  LOP3.LUT R23, R23, R2, RZ, 0xc0, !PT ;  /* 0x0000000217177212 */ /* 0x000fe200078ec0ff */
[----:B------:R-:W-:Y:S01]  /*0df0*/  NOP ;  /* 0x0000000000007918 */ /* 0x000fe20000000000 */
[----:B------:R-:W-:Y:S01]  /*0e00*/  LOP3.LUT R22, R22, R3, RZ, 0xc0, !PT ;  /* 0x0000000316167212 */ /* 0x000fe200078ec0ff */
[----:B------:R-:W-:Y:S06]  /*0e10*/  @!P1 BRA `(.L_x_2973) ;  /* 0x0000000000089947 */ /* 0x000fec0003800000 */
[----:B-1234-:R-:W-:Y:S01]  /*0e20*/  UCGABAR_ARV ;  /* 0x00000000000079c7 */ /* 0x01efe20008000000 */
[----:B------:R-:W-:Y:S05]  /*0e30*/  BRA `(.L_x_2974) ;  /* 0x0000000000047947 */ /* 0x000fea0003800000 */
.L_x_2973:
[----:B-1234-:R-:W-:Y:S01]  /*0e40*/  NOP ;  /* 0x0000000000007918 */ /* 0x01efe20000000000 */
.L_x_2974:
[----:B------:R-:W-:Y:S05]  /*0e50*/  @!P1 BRA `(.L_x_2975) ;  /* 0x00000000000c9947 */ /* 0x000fea0003800000 */
[----:B------:R-:W-:Y:S01]  /*0e60*/  UCGABAR_WAIT ;  /* 0x0000000000007dc7 */ /* 0x000fe20008000000 */
[----:B------:R-:W-:Y:S01]  /*0e70*/  CCTL.IVALL ;  /* 0x00000000ff00798f */ /* 0x000fe20002000000 */
[----:B------:R-:W-:Y:S05]  /*0e80*/  BRA `(.L_x_2976) ;  /* 0x0000000000047947 */ /* 0x000fea0003800000 */
.L_x_2975:
[----:B------:R-:W-:Y:S06]  /*0e90*/  BAR.SYNC.DEFER_BLOCKING 0x0 ;  /* 0x0000000000007b1d */ /* 0x000fec0000010000 */
.L_x_2976:
[----:B------:R-:W-:-:S05]  /*0ea0*/  IMAD.MOV.U32 R2, RZ, RZ, 0x1 ;  /* 0x00000001ff027424 */ /* 0x000fca00078e00ff */
[----:B------:R-:W-:-:S05]  /*0eb0*/  SEL R2, R2, 0x2, !P2 ;  /* 0x0000000202027807 */ /* 0x000fca0005000000 */
[----:B------:R1:W-:Y:S01]  /*0ec0*/  STL [R1+0x1c], R2 ;  /* 0x00001c0201007387 */ /* 0x0003e20000100800 */
[----:B------:R-:W-:Y:S05]  /*0ed0*/  @!P2 BRA `(.L_x_2977) ;  /* 0x000000b00010a947 */ /* 0x000fea0003800000 */
.L_x_2978:
        /* <DEDUP_REMOVED lines=9> */
[----:B------:R-:W2:Y:S01]  /*0f70*/  LDL.LU R10, [R1+0x1c] ;  /* 0x00001c00010a7983 */ /* 0x000ea20000300800 */
[----:B-1----:R-:W1:Y:S01]  /*0f80*/  S2R R2, SR_TID.X ;  /* 0x0000000000027919 */ /* 0x002e620000002100 */
[----:B------:R-:W3:Y:S08]  /*0f90*/  S2UR UR5, SR_CgaCtaId ;  /* 0x00000000000579c3 */ /* 0x000ef00000008800 */
[----:B------:R-:W4:Y:S01]  /*0fa0*/  S2UR UR6, SR_SWINHI ;  /* 0x00000000000679c3 */ /* 0x000f220000002f00 */
[----:B-1----:R-:W-:-:S04]  /*0fb0*/  IADD3 R0, R2, -0x80, RZ ;  /* 0xffffff8002007810 */ /* 0x002fc80007ffe0ff */
[----:B------:R-:W-:-:S04]  /*0fc0*/  SHF.R.S32.HI R3, RZ, 0x1f, R0 ;  /* 0x0000001fff037819 */ /* 0x000fc80000011400 */
[----:B------:R-:W-:-:S04]  /*0fd0*/  LEA.HI R4, R3, R0, RZ, 0x7 ;  /* 0x0000000003047211 */ /* 0x000fc800078f38ff */
[----:B------:R-:W-:Y:S02]  /*0fe0*/  LOP3.LUT R5, R4, 0xffffff80, RZ, 0xc0, !PT ;  /* 0xffffff8004057812 */ /* 0x000fe400078ec0ff */
[----:B------:R-:W-:-:S03]  /*0ff0*/  LEA.HI R2, R3, R0, RZ, 0x4 ;  /* 0x0000000003027211 */ /* 0x000fc600078f20ff */
[----:B------:R-:W-:Y:S01]  /*1000*/  IMAD.IADD R206, R0, 0x1, -R5 ;  /* 0x0000000100ce7824 */ /* 0x000fe200078e0a05 */
[----:B------:R-:W-:-:S04]  /*1010*/  LOP3.LUT R7, R2, 0x3fffff0, RZ, 0xc0, !PT ;  /* 0x03fffff002077812 */ /* 0x000fc800078ec0ff */
[----:B------:R-:W-:Y:S02]  /*1020*/  SHF.R.S32.HI R5, RZ, 0x1f, R206 ;  /* 0x0000001fff057819 */ /* 0x000fe400000114ce */
[----:B------:R-:W-:Y:S02]  /*1030*/  SHF.R.S32.HI R9, RZ, 0x4, R2 ;  /* 0x00000004ff097819 */ /* 0x000fe40000011402 */
[----:B------:R-:W-:Y:S01]  /*1040*/  LEA.HI R6, R5, R206, RZ, 0x2 ;  /* 0x000000ce05067211 */ /* 0x000fe200078f10ff */
[----:B------:R-:W-:Y:S01]  /*1050*/  IMAD.IADD R7, R0, 0x1, -R7 ;  /* 0x0000000100077824 */ /* 0x000fe200078e0a07 */
[----:B------:R-:W-:Y:S02]  /*1060*/  LEA.HI R210, R3, R0, RZ, 0x5 ;  /* 0x0000000003d27211 */ /* 0x000fe400078f28ff */
[----:B------:R-:W-:Y:S02]  /*1070*/  LEA.HI R2, R2, R9, RZ, 0x1 ;  /* 0x0000000902027211 */ /* 0x000fe400078f08ff */
[----:B------:R-:W-:-:S02]  /*1080*/  SHF.R.S32.HI R0, RZ, 0x2, R6 ;  /* 0x00000002ff007819 */ /* 0x000fc40000011406 */
[----:B------:R-:W-:Y:S02]  /*1090*/  SHF.R.S32.HI R3, RZ, 0x1f, R6 ;  /* 0x0000001fff037819 */ /* 0x000fe40000011406 */
[----:B------:R-:W-:Y:S02]  /*10a0*/  LOP3.LUT R2, R2, 0x1ffffffe, RZ, 0xc0, !PT ;  /* 0x1ffffffe02027812 */ /* 0x000fe400078ec0ff */
[----:B------:R-:W-:Y:S02]  /*10b0*/  SHF.R.S32.HI R210, RZ, 0x5, R210 ;  /* 0x00000005ffd27819 */ /* 0x000fe400000114d2 */
[----:B------:R-:W-:Y:S02]  /*10c0*/  LEA.HI R3, R3, R0, RZ, 0x3 ;  /* 0x0000000003037211 */ /* 0x000fe400078f18ff */
[----:B------:R-:W-:Y:S01]  /*10d0*/  SHF.R.S32.HI R209, RZ, 0x7, R4 ;  /* 0x00000007ffd17819 */ /* 0x000fe20000011404 */
[----:B------:R-:W-:Y:S01]  /*10e0*/  UMOV UR4, 0x400 ;  /* 0x0000040000047882 */ /* 0x000fe20000000000 */
[----:B------:R-:W-:Y:S01]  /*10f0*/  LEA R7, R210, R7, 0x4 ;  /* 0x00000007d2077211 */ /* 0x000fe200078e20ff */
[----:B------:R-:W-:Y:S01]  /*1100*/  IMAD.IADD R2, R9, 0x1, -R2 ;  /* 0x0000000109027824 */ /* 0x000fe200078e0a02 */
[----:B------:R-:W-:Y:S01]  /*1110*/  LOP3.LUT R3, R3, 0xfffffff8, RZ, 0xc0, !PT ;  /* 0xfffffff803037812 */ /* 0x000fe200078ec0ff */
[----:B---3--:R-:W-:Y:S01]  /*1120*/  ULEA UR8, UR5, UR4, 0x18 ;  /* 0x0000000405087291 */ /* 0x008fe2000f8ec03f */
[----:B------:R-:W-:-:S02]  /*1130*/  LEA.HI R5, R5, R206, RZ, 0x5 ;  /* 0x000000ce05057211 */ /* 0x000fc400078f28ff */
[----:B------:R-:W-:Y:S01]  /*1140*/  LEA.HI R4, R4, R209, RZ, 0x1 ;  /* 0x000000d104047211 */ /* 0x000fe200078f08ff */
[----:B------:R-:W-:Y:S02]  /*1150*/  IMAD R8, R7, 0x8, R2 ;  /* 0x0000000807087824 */ /* 0x000fe400078e0202 */
[----:B------:R-:W-:Y:S01]  /*1160*/  IMAD.IADD R7, R0, 0x1, -R3 ;  /* 0x0000000100077824 */ /* 0x000fe200078e0a03 */
[----:B------:R-:W-:Y:S02]  /*1170*/  LOP3.LUT R3, R6, 0x7ffffffc, RZ, 0xc0, !PT ;  /* 0x7ffffffc06037812 */ /* 0x000fe400078ec0ff */
[----:B------:R-:W-:Y:S02]  /*1180*/  SHF.R.S32.HI R0, RZ, 0x5, R5 ;  /* 0x00000005ff007819 */ /* 0x000fe40000011405 */
[----:B------:R-:W-:Y:S01]  /*1190*/  LOP3.LUT R4, R4, 0x3fffffe, RZ, 0xc0, !PT ;  /* 0x03fffffe04047812 */ /* 0x000fe200078ec0ff */
[----:B------:R-:W-:Y:S01]  /*11a0*/  UMOV UR4, UR8 ;  /* 0x0000000800047c82 */ /* 0x000fe20008000000 */
[----:B----4-:R-:W-:Y:S01]  /*11b0*/  UMOV UR5, UR6 ;  /* 0x0000000600057c82 */ /* 0x010fe20008000000 */
[----:B------:R-:W-:Y:S01]  /*11c0*/  MOV R212, 0xfffffffe ;  /* 0xfffffffe00d47802 */ /* 0x000fe20000000f00 */
[----:B------:R-:W-:Y:S01]  /*11d0*/  IMAD.U32 R18, RZ, RZ, UR4 ;  /* 0x00000004ff127e24 */ /* 0x000fe2000f8e00ff */
[----:B------:R-:W-:Y:S01]  /*11e0*/  SHF.L.U32 R5, R8, 0x3, RZ ;  /* 0x0000000308057819 */ /* 0x000fe200000006ff */
[----:B------:R-:W-:-:S02]  /*11f0*/  IMAD.U32 R19, RZ, RZ, UR5 ;  /* 0x00000005ff137e24 */ /* 0x000fc4000f8e00ff */
[----:B------:R-:W-:Y:S02]  /*1200*/  IMAD.IADD R3, R206, 0x1, -R3 ;  /* 0x00000001ce037824 */ /* 0x000fe400078e0a03 */
[----:B------:R-:W-:Y:S02]  /*1210*/  IMAD R7, R0, 0x10, R7 ;  /* 0x0000001000077824 */ /* 0x000fe400078e0207 */
[----:B------:R-:W-:Y:S01]  /*1220*/  IMAD.IADD R4, R209, 0x1, -R4 ;  /* 0x00000001d1047824 */ /* 0x000fe200078e0a04 */
[----:B------:R-:W-:Y:S01]  /*1230*/  UMOV UR4, URZ ;  /* 0x0000003f00047c82 */ /* 0x000fe20008000000 */
[----:B------:R-:W-:Y:S01]  /*1240*/  IMAD.U32 R2, RZ, RZ, UR8 ;  /* 0x00000008ff027e24 */ /* 0x000fe2000f8e00ff */
[----:B------:R-:W-:Y:S01]  /*1250*/  MOV R204, UR7 ;  /* 0x0000000700cc7c02 */ /* 0x000fe20008000f00 */
[----:B------:R-:W-:Y:S02]  /*1260*/  IMAD R212, R3, R212, 0x70 ;  /* 0x0000007003d47424 */ /* 0x000fe400078e02d4 */
[----:B------:R-:W-:Y:S01]  /*1270*/  IMAD.WIDE R18, R5, 0x2, R18 ;  /* 0x0000000205127825 */ /* 0x000fe200078e0212 */
[----:B------:R-:W-:-:S03]  /*1280*/  UMOV UR38, URZ ;  /* 0x0000003f00267c82 */ /* 0x000fc60008000000 */
[----:B------:R-:W-:Y:S02]  /*1290*/  IMAD R211, R4, 0x40, R7 ;  /* 0x0000004004d37824 */ /* 0x000fe400078e0207 */
[----:B------:R-:W-:Y:S02]  /*12a0*/  IMAD.MOV.U32 R205, RZ, RZ, RZ ;  /* 0x000000ffffcd7224 */ /* 0x000fe400078e00ff */
[----:B------:R-:W-:Y:S01]  /*12b0*/  IMAD.U32 R16, RZ, RZ, UR4 ;  /* 0x00000004ff107e24 */ /* 0x000fe2000f8e00ff */
[----:B--2---:R-:W-:-:S07]  /*12c0*/  LOP3.LUT R17, R10, 0x1, RZ, 0xfc, !PT ;  /* 0x000000010a117812 */ /* 0x004fce00078efcff */
.L_x_3005:
[----:B------:R-:W1:Y:S01]  /*12d0*/  SHFL.IDX PT, R0, R209, RZ, 0x1f ;  /* 0x00001fffd1007589 */ /* 0x000e6200000e0000 */
[----:B------:R-:W2:Y:S01]  /*12e0*/  LDC R81, c[0x0][0x2e0] ;  /* 0x0000b800ff517b82 */ /* 0x000ea20000000800 */
[----:B------:R-:W-:Y:S01]  /*12f0*/  R2UR UR12, R2 ;  /* 0x00000000020c72ca */ /* 0x000fe200000e0000 */
[----:B------:R-:W-:Y:S01]  /*1300*/  ULDC UR4, c[0x0][0xda8] ;  /* 0x00036a0000047ab9 */ /* 0x000fe20000000800 */
[----:B------:R-:W-:Y:S01]  /*1310*/  ULDC.64 UR8, c[0x0][0x3f8] ;  /* 0x0000fe0000087ab9 */ /* 0x000fe20000000a00 */
[----:B------:R-:W-:Y:S01]  /*1320*/  R2UR UR10, R204 ;  /* 0x00000000cc0a72ca */ /* 0x000fe200000e0000 */
[----:B------:R-:W-:Y:S01]  /*1330*/  UISETP.NE.AND UP1, UPT, UR4, 0x1, UPT ;  /* 0x000000010400788c */ /* 0x000fe2000bf25270 */
[----:B------:R-:W-:Y:S01]  /*1340*/  IMAD.MOV.U32 R4, RZ, RZ, RZ ;  /* 0x000000ffff047224 */ /* 0x000fe200078e00ff */
        /* <DEDUP_REMOVED lines=15> */
[----:B------:R-:W-:-:S03]  /*1440*/  IMAD.HI R4, R5, -0x6db6db6d, R4 ;  /* 0x9249249305047827 */ /* 0x000fc600078e0204 */
        /* <DEDUP_REMOVED lines=10> */
[----:B------:R-:W-:Y:S01]  /*14f0*/  MOV R208, UR11 ;  /* 0x0000000b00d07c02 */ /* 0x000fe20008000f00 */
[----:B------:R-:W-:Y:S01]  /*1500*/  USHF.R.U32.HI UR8, URZ, 0x4, UR8 ;  /* 0x000000043f087899 */ /* 0x000fe20008011608 */
[----:B------:R-:W-:Y:S01]  /*1510*/  UMOV UR36, UR11 ;  /* 0x0000000b00247c82 */ /* 0x000fe20008000000 */
[----:B------:R-:W-:Y:S02]  /*1520*/  @UP2 USHF.R.U32.HI UR36, URZ, UR7, UR5 ;  /* 0x000000073f242299 */ /* 0x000fe40008011605 */
[----:B------:R-:W-:Y:S01]  /*1530*/  UMOV UR4, UR10 ;  /* 0x0000000a00047c82 */ /* 0x000fe20008000000 */
[----:B------:R-:W-:Y:S01]  /*1540*/  ULOP3.LUT UR37, UR8, 0x3fff, URZ, 0xc0, !UPT ;  /* 0x00003fff08257892 */ /* 0x000fe2000f8ec03f */
[----:B------:R-:W-:Y:S01]  /*1550*/  IMAD.U32 R207, RZ, RZ, UR4 ;  /* 0x00000004ffcf7e24 */ /* 0x000fe2000f8e00ff */
[----:B------:R-:W-:Y:S10]  /*1560*/  @!P0 BRA `(.L_x_2979) ;  /* 0x0000000000408947 */ /* 0x000ff40003800000 */
        /* <DEDUP_REMOVED lines=16> */
.L_x_2979:
[----:B------:R-:W-:Y:S02]  /*1670*/  R2UR UR4, R2 ;  /* 0x00000000020472ca */ /* 0x000fe400000e0000 */
[----:B------:R-:W-:Y:S02]  /*1680*/  LOP3.LUT R0, R205, 0x1, RZ, 0xc0, !PT ;  /* 0x00000001cd007812 */ /* 0x000fe400078ec0ff */
[----:B------:R-:W-:Y:S02]  /*1690*/  ISETP.NE.AND P0, PT, R17, 0x3, PT ;  /* 0x000000031100780c */ /* 0x000fe40003f05270 */
[----:B------:R-:W-:-:S07]  /*16a0*/  SHF.L.U32 R0, R0, 0x1f, RZ ;  /* 0x0000001f00007819 */ /* 0x000fce00000006ff */
[----:B------:R-:W1:Y:S02]  /*16b0*/  SYNCS.PHASECHK.TRANS64.TRYWAIT P1, [UR4+0x36800], R0 ;  /* 0x03680000ff0075a7 */ /* 0x000e640008020144 */
[----:B-1----:R-:W-:Y:S05]  /*16c0*/  @!P1 BRA `(.L_x_2980) ;  /* 0x000000dc00849947 */ /* 0x002fea0003800000 */
.L_x_3071:
[----:B------:R-:W-:Y:S05]  /*16d0*/  @!P0 BRA `(.L_x_2981) ;  /* 0x0000000000048947 */ /* 0x000fea0003800000 */
[----:B------:R-:W-:Y:S01]  /*16e0*/  BPT.TRAP 0x1 ;  /* 0x000000040000795c */ /* 0x000fe20000300000 */
.L_x_2981:
        /* <DEDUP_REMOVED lines=9> */
.L_x_2982:
[----:B--2---:R-:W-:Y:S05]  /*1780*/  @P1 BRA `(.L_x_2983) ;  /* 0x0000000000081947 */ /* 0x004fea0003800000 */
[----:B------:R-:W2:Y:S02]  /*1790*/  SYNCS.PHASECHK.TRANS64.TRYWAIT P1, [R0+URZ+0x36830], R3 ;  /* 0x03683003000075a7 */ /* 0x000ea4000802017f */
[----:B--2---:R-:W-:Y:S05]  /*17a0*/  @!P1 BRA `(.L_x_2984) ;  /* 0x000000dc00689947 */ /* 0x004fea0003800000 */
.L_x_2983:
[----:B------:R-:W-:Y:S05]  /*17b0*/  WARPSYNC.ALL ;  /* 0x0000000000007948 */ /* 0x000fea0003800000 */
[----:B------:R-:W-:Y:S01]  /*17c0*/  R2UR UR4, R2 ;  /* 0x00000000020472ca */ /* 0x000fe200000e0000 */
[----:B------:R-:W-:Y:S01]  /*17d0*/  WARPGROUP.ARRIVE ;  /* 0x00000000000079c5 */ /* 0x000fe20000000000 */
[----:B------:R-:W-:Y:S01]  /*17e0*/  UMOV UR57, 0x40000040 ;  /* 0x4000004000397882 */ /* 0x000fe20000000000 */
[----:B------:R-:W-:Y:S01]  /*17f0*/  UMOV UR59, 0x40000040 ;  /* 0x40000040003b7882 */ /* 0x000fe20000000000 */
[----:B------:R-:W-:Y:S01]  /*1800*/  UMOV UR9, UR57 ;  /* 0x0000003900097c82 */ /* 0x000fe20008000000 */
[----:B------:R-:W-:Y:S01]  /*1810*/  UMOV UR11, 0x40000040 ;  /* 0x40000040000b7882 */ /* 0x000fe20000000000 */
[----:B------:R-:W-:Y:S01]  /*1820*/  UMOV UR13, UR57 ;  /* 0x00000039000d7c82 */ /* 0x000fe20008000000 */
[----:B------:R-:W-:Y:S01]  /*1830*/  UMOV UR15, 0x40000040 ;  /* 0x40000040000f7882 */ /* 0x000fe20000000000 */
[----:B------:R-:W-:Y:S01]  /*1840*/  UMOV UR17, UR57 ;  /* 0x0000003900117c82 */ /* 0x000fe20008000000 */
[----:B------:R-:W-:Y:S01]  /*1850*/  UMOV UR19, 0x40000040 ;  /* 0x4000004000137882 */ /* 0x000fe20000000000 */
[----:B------:R-:W-:Y:S01]  /*1860*/  UMOV UR21, UR57 ;  /* 0x0000003900157c82 */ /* 0x000fe20008000000 */
[----:B------:R-:W-:Y:S01]  /*1870*/  UMOV UR23, 0x40000040 ;  /* 0x4000004000177882 */ /* 0x000fe20000000000 */
[----:B------:R-:W-:Y:S01]  /*1880*/  UMOV UR27, 0x40000040 ;  /* 0x40000040001b7882 */ /* 0x000fe20000000000 */
[----:B------:R-:W-:Y:S01]  /*1890*/  UIADD3 UR4, UR4, 0x21400, URZ ;  /* 0x0002140004047890 */ /* 0x000fe2000fffe03f */
[----:B------:R-:W-:Y:S01]  /*18a0*/  MOV R6, UR38 ;  /* 0x0000002600067c02 */ /* 0x000fe20008000f00 */
[----:B------:R-:W-:Y:S01]  /*18b0*/  UMOV UR31, 0x40000040 ;  /* 0x40000040001f7882 */ /* 0x000fe20000000000 */
[----:B------:R-:W-:Y:S01]  /*18c0*/  UMOV UR35, 0x40000040 ;  /* 0x4000004000237882 */ /* 0x000fe20000000000 */
[----:B------:R-:W-:Y:S01]  /*18d0*/  USHF.R.U32.HI UR5, URZ, 0x4, UR4 ;  /* 0x000000043f057899 */ /* 0x000fe20008011604 */
[----:B------:R-:W-:Y:S01]  /*18e0*/  MOV R7, UR36 ;  /* 0x0000002400077c02 */ /* 0x000fe20008000f00 */
[----:B------:R-:W-:Y:S01]  /*18f0*/  ULOP3.LUT UR4, UR37, 0x10000, URZ, 0xfc, !UPT ;  /* 0x0001000025047892 */ /* 0x000fe2000f8efc3f */
[----:B-12---:R-:W-:Y:S01]  /*1900*/  MOV R3, UR57 ;  /* 0x0000003900037c02 */ /* 0x006fe20008000f00 */
[----:B------:R-:W-:Y:S01]  /*1910*/  ULOP3.LUT UR5, UR5, 0x3fff, URZ, 0xc0, !UPT ;  /* 0x00003fff05057892 */ /* 0x000fe2000f8ec03f */
[----:B------:R-:W-:Y:S01]  /*1920*/  UMOV UR43, 0x40000040 ;  /* 0x40000040002b7882 */ /* 0x000fe20000000000 */
[----:B------:R-:W-:-:S02]  /*1930*/  UMOV UR47, 0x40000040 ;  /* 0x40000040002f7882 */ /* 0x000fc40000000000 */
[----:B------:R-:W-:Y:S01]  /*1940*/  ULOP3.LUT UR6, UR5, 0x10000, URZ, 0xfc, !UPT ;  /* 0x0001000005067892 */ /* 0x000fe2000f8efc3f */
[----:B------:R-:W-:Y:S01]  /*1950*/  UMOV UR56, UR4 ;  /* 0x0000000400387c82 */ /* 0x000fe20008000000 */
[----:B------:R-:W-:Y:S01]  /*1960*/  UMOV UR51, 0x40000040 ;  /* 0x4000004000337882 */ /* 0x000fe20000000000 */
[----:B------:R-:W-:Y:S01]  /*1970*/  UMOV UR8, UR56 ;  /* 0x0000003800087c82 */ /* 0x000fe20008000000 */
[----:B------:R-:W-:Y:S02]  /*1980*/  UMOV UR12, UR56 ;  /* 0x00000038000c7c82 */ /* 0x000fe40008000000 */
[----:B------:R-:W-:Y:S01]  /*1990*/  IMAD.U32 R5, RZ, RZ, UR6 ;  /* 0x00000006ff057e24 */ /* 0x000fe2000f8e00ff */
[----:B------:R-:W-:Y:S01]  /*19a0*/  UIMAD UR6, UR38, 0xa80, UR6 ;  /* 0x00000a80260678a4 */ /* 0x000fe2000f8e0206 */
[----:B------:R-:W-:Y:S01]  /*19b0*/  MOV R4, UR56 ;  /* 0x0000003800047c02 */ /* 0x000fe20008000f00 */
[----:B------:R-:W-:Y:S01]  /*19c0*/  UMOV UR16, UR56 ;  /* 0x0000003800107c82 */ /* 0x000fe20008000000 */
[----:B------:R-:W-:Y:S01]  /*19d0*/  UMOV UR20, UR56 ;  /* 0x0000003800147c82 */ /* 0x000fe20008000000 */
[----:B------:R-:W-:-:S02]  /*19e0*/  UIADD3 UR10, UR6, 0x80, URZ ;  /* 0x00000080060a7890 */ /* 0x000fc4000fffe03f */
[----:B------:R-:W-:Y:S02]  /*19f0*/  UIADD3 UR14, UR6, 0x100, URZ ;  /* 0x00000100060e7890 */ /* 0x000fe4000fffe03f */
[----:B------:R-:W-:Y:S01]  /*1a00*/  UMOV UR58, UR6 ;  /* 0x00000006003a7c82 */ /* 0x000fe20008000000 */
[----:B------:R-:W-:Y:S01]  /*1a10*/  UIADD3 UR18, UR6, 0x180, URZ ;  /* 0x0000018006127890 */ /* 0x000fe2000fffe03f */
[----:B------:R-:W-:Y:S01]  /*1a20*/  HGMMA.64x16x16.F32 R72, gdesc[UR56], RZ, !UPT, gsb0 ;  /* 0x00200000384879f0 */ /* 0x000fe2000c0008ff */
[----:B------:R-:W-:Y:S02]  /*1a30*/  UIADD3 UR22, UR6, 0x200, URZ ;  /* 0x0000020006167890 */ /* 0x000fe4000fffe03f */
[----:B------:R-:W-:Y:S01]  /*1a40*/  UIADD3 UR58, UR6, 0x280, URZ ;  /* 0x00000280063a7890 */ /* 0x000fe2000fffe03f */
[----:B------:R-:W-:Y:S01]  /*1a50*/  UMOV UR59, 0x40000040 ;  /* 0x40000040003b7882 */ /* 0x000fe20000000000 */
[----:B------:R-:W-:Y:S02]  /*1a60*/  UIADD3 UR5, UR6, 0x300, URZ ;  /* 0x0000030006057890 */ /* 0x000fe4000fffe03f */
[----:B------:R-:W-:-:S02]  /*1a70*/  UIADD3 UR26, UR6, 0x204, URZ ;  /* 0x00000204061a7890 */ /* 0x000fc4000fffe03f */
[----:B------:R-:W-:Y:S02]  /*1a80*/  UIADD3 UR30, UR6, 0x206, URZ ;  /* 0x00000206061e7890 */ /* 0x000fe4000fffe03f */
[----:B------:R-:W-:Y:S02]  /*1a90*/  UIADD3 UR34, UR6, 0x580, URZ ;  /* 0x0000058006227890 */ /* 0x000fe4000fffe03f */
[----:B------:R-:W-:Y:S02]  /*1aa0*/  UIADD3 UR42, UR6, 0x582, URZ ;  /* 0x00000582062a7890 */ /* 0x000fe4000fffe03f */
[----:B------:R-:W-:Y:S02]  /*1ab0*/  UIADD3 UR46, UR6, 0x584, URZ ;  /* 0x00000584062e7890 */ /* 0x000fe4000fffe03f */
[----:B------:R-:W-:Y:S02]  /*1ac0*/  UIADD3 UR50, UR6, 0x586, URZ ;  /* 0x0000058606327890 */ /* 0x000fe4000fffe03f */
[----:B------:R-:W-:Y:S01]  /*1ad0*/  UIADD3 UR54, UR6, 0x780, URZ ;  /* 0x0000078006367890 */ /* 0x000fe2000fffe03f */
[----:B------:R-:W-:Y:S01]  /*1ae0*/  UMOV UR55, 0x40000040 ;  /* 0x4000004000377882 */ /* 0x000fe20000000000 */
[----:B------:R-:W-:Y:S01]  /*1af0*/  UMOV UR39, 0x40000040 ;  /* 0x4000004000277882 */ /* 0x000fe20000000000 */
[----:B------:R-:W-:Y:S01]  /*1b00*/  UIADD3 UR7, UR6, 0xa02, URZ ;  /* 0x00000a0206077890 */ /* 0x000fe2000fffe03f */
[----:B------:R-:W-:-:S02]  /*1b10*/  WARPGROUP.DEPBAR.LE gsb0, 0x0 ;  /* 0x00008000000079c5 */ /* 0x000fc40000010000 */
[----:B------:R-:W-:-:S06]  /*1b20*/  WARPGROUP.ARRIVE ;  /* 0x00000000000079c5 */ /* 0x000fcc0000000000 */
[----:B------:R-:W-:Y:S01]  /*1b30*/  HGMMA.64x16x16.F32 R64, gdesc[UR8], RZ, !UPT, gsb0 ;  /* 0x00200000084079f0 */ /* 0x000fe2000c0008ff */
[----:B------:R-:W-:Y:S02]  /*1b40*/  UIADD3 UR8, UR4, 0x2, URZ ;  /* 0x0000000204087890 */ /* 0x000fe4000fffe03f */
[----:B------:R-:W-:Y:S01]  /*1b50*/  UIADD3 UR10, UR6, 0x2, URZ ;  /* 0x00000002060a7890 */ /* 0x000fe2000fffe03f */
[----:B------:R-:W-:Y:S01]  /*1b60*/  UMOV UR9, 0x40000040 ;  /* 0x4000004000097882 */ /* 0x000fe20000000000 */
        /* <DEDUP_REMOVED lines=31> */
[----:B------:R-:W-:Y:S02]  /*1d60*/  UMOV UR59, 0x40000040 ;  /* 0x40000040003b7882 */ /* 0x000fe40000000000 */
        /* <DEDUP_REMOVED lines=329> */
[----:B------:R-:W-:Y:S01]  /*3200*/  UMOV UR52, UR44 ;  /* 0x0000002c00347c82 */ /* 0x000fe20008000000 */
[----:B------:R-:W-:Y:S01]  /*3210*/  UMOV UR53, UR45 ;  /* 0x0000002d00357c82 */ /* 0x000fe20008000000 */
        /* <DEDUP_REMOVED lines=51> */
[----:B------:R-:W-:Y:S01]  /*3550*/  UMOV UR52, UR48 ;  /* 0x0000003000347c82 */ /* 0x000fe20008000000 */
[----:B------:R-:W-:Y:S01]  /*3560*/  UMOV UR53, UR49 ;  /* 0x0000003100357c82 */ /* 0x000fe20008000000 */
[----:B------:R-:W-:-:S02]  /*3570*/  WARPGROUP.DEPBAR.LE gsb0, 0x0 ;  /* 0x00008000000079c5 */ /* 0x000fc40000010000 */
        /* <DEDUP_REMOVED lines=48> */
[----:B------:R-:W-:-:S07]  /*3880*/  UIADD3 UR7, UR6, 0x786, URZ ;  /* 0x0000078606077890 */ /* 0x000fce000fffe03f */
        /* <DEDUP_REMOVED lines=9> */
[----:B------:R-:W-:Y:S02]  /*3920*/  UMOV UR55, 0x40000040 ;  /* 0x4000004000377882 */ /* 0x000fe40000000000 */
[----:B------:R-:W-:Y:S01]  /*3930*/  UMOV UR6, UR11 ;  /* 0x0000000b00067c82 */ /* 0x000fe20008000000 */
        /* <DEDUP_REMOVED lines=33> */
.L_x_2985:
[----:B------:R-:W-:Y:S01]  /*3b50*/  ULDC UR4, c[0x0][0x9d8] ;  /* 0x0002760000047ab9 */ /* 0x000fe20000000800 */
[----:B------:R-:W2:Y:S01]  /*3b60*/  LDL R82, [R1+0x4] ;  /* 0x0000040001527983 */ /* 0x000ea20000100800 */
        /* <DEDUP_REMOVED lines=22> */
[----:B------:R3:W-:Y:S01]  /*3cd0*/  MUFU.TANH R6, R41 ;  /* 0x0000002900067308 */ /* 0x0007e20000002400 */
        /* <DEDUP_REMOVED lines=8> */
[----:B---3--:R-:W-:-:S02]  /*3d60*/  IMAD.IADD R41, R212, 0x1, R81 ;  /* 0x00000001d4297824 */ /* 0x008fc400078e0251 */
        /* <DEDUP_REMOVED lines=14> */
[----:B------:R-:W4:Y:S01]  /*3e50*/  MUFU.TANH R77, R77 ;  /* 0x0000004d004d7308 */ /* 0x000f220000002400 */
[----:B---3--:R-:W-:-:S02]  /*3e60*/  IMAD R67, R120, -0x70, R41 ;  /* 0xffffff9078437824 */ /* 0x008fc400078e0229 */
[----:B------:R-:W-:Y:S01]  /*3e70*/  FMUL.FTZ R55, R55, UR4 ;  /* 0x0000000437377c20 */ /* 0x000fe20008410000 */
[----:B------:R-:W-:Y:S01]  /*3e80*/  FMUL.FTZ R32, R32, UR4 ;  /* 0x0000000420207c20 */ /* 0x000fe20008410000 */
[----:B------:R-:W-:Y:S01]  /*3e90*/  FMUL.FTZ R42, R42, UR4 ;  /* 0x000000042a2a7c20 */ /* 0x000fe20008410000 */
[----:B------:R-:W-:Y:S01]  /*3ea0*/  FMUL.FTZ R43, R43, UR4 ;  /* 0x000000042b2b7c20 */ /* 0x000fe20008410000 */
[C---:B------:R-:W-:Y:S01]  /*3eb0*/  ISETP.GT.AND P4, PT, R67.reuse, RZ, PT ;  /* 0x000000ff4300720c */ /* 0x040fe20003f84270 */
[----:B------:R-:W-:Y:S01]  /*3ec0*/  FMUL.FTZ R36, R36, UR4 ;  /* 0x0000000424247c20 */ /* 0x000fe20008410000 */
[----:B------:R-:W3:Y:S01]  /*3ed0*/  MUFU.TANH R64, R64 ;  /* 0x0000004000407308 */ /* 0x000ee20000002400 */
[C---:B------:R-:W-:Y:S01]  /*3ee0*/  ISETP.GT.AND P3, PT, R67.reuse, 0x1, PT ;  /* 0x000000014300780c */ /* 0x040fe20003f64270 */
[----:B------:R-:W-:Y:S01]  /*3ef0*/  FMUL.FTZ R46, R46, UR4 ;  /* 0x000000042e2e7c20 */ /* 0x000fe20008410000 */
[----:B------:R-:W-:Y:S01]  /*3f00*/  ISETP.GT.AND P2, PT, R67, 0x8, PT ;  /* 0x000000084300780c */ /* 0x000fe20003f44270 */
[----:B------:R-:W-:Y:S01]  /*3f10*/  FMUL.FTZ R47, R47, UR4 ;  /* 0x000000042f2f7c20 */ /* 0x000fe20008410000 */
[----:B-1----:R-:W-:Y:S01]  /*3f20*/  FSEL R73, R73, -INF , P3 ;  /* 0xff80000049497808 */ /* 0x002fe20001800000 */
[----:B------:R-:W-:Y:S01]  /*3f30*/  FMUL.FTZ R24, R24, UR4 ;  /* 0x0000000418187c20 */ /* 0x000fe20008410000 */
[C---:B------:R-:W-:Y:S01]  /*3f40*/  ISETP.GT.AND P1, PT, R67.reuse, 0x9, PT ;  /* 0x000000094300780c */ /* 0x040fe20003f24270 */
[----:B------:R-:W1:Y:S01]  /*3f50*/  MUFU.TANH R3, R74 ;  /* 0x0000004a00037308 */ /* 0x000e620000002400 */
[----:B------:R-:W-:Y:S01]  /*3f60*/  ISETP.GT.AND P6, PT, R67, 0x10, PT ;  /* 0x000000104300780c */ /* 0x000fe20003fc4270 */
[----:B------:R-:W-:Y:S01]  /*3f70*/  FMUL.FTZ R34, R34, UR4 ;  /* 0x0000000422227c20 */ /* 0x000fe20008410000 */
[----:B----4-:R-:W-:Y:S01]  /*3f80*/  FSEL R77, R77, -INF , P1 ;  /* 0xff8000004d4d7808 */ /* 0x010fe20000800000 */
[----:B------:R-:W-:Y:S01]  /*3f90*/  FMUL.FTZ R28, R28, UR4 ;  /* 0x000000041c1c7c20 */ /* 0x000fe20008410000 */
[----:B------:R-:W-:Y:S01]  /*3fa0*/  ISETP.GT.AND P5, PT, R67, 0x11, PT ;  /* 0x000000114300780c */ /* 0x000fe20003fa4270 */
[----:B------:R-:W-:Y:S01]  /*3fb0*/  ULDC UR5, c[0x0][0x988] ;  /* 0x0002620000057ab9 */ /* 0x000fe20000000800 */
[----:B------:R-:W-:Y:S01]  /*3fc0*/  FMUL.FTZ R38, R38, UR4 ;  /* 0x0000000426267c20 */ /* 0x000fe20008410000 */
[----:B------:R4:W5:Y:S01]  /*3fd0*/  MUFU.TANH R4, R75 ;  /* 0x0000004b00047308 */ /* 0x0009620000002400 */
[----:B---3--:R-:W-:Y:S01]  /*3fe0*/  FSEL R83, R64, -INF , P6 ;  /* 0xff80000040537808 */ /* 0x008fe20003000000 */
[----:B------:R-:W-:Y:S01]  /*3ff0*/  FMUL.FTZ R39, R39, UR4 ;  /* 0x0000000427277c20 */ /* 0x000fe20008410000 */
[----:B------:R-:W-:Y:S01]  /*4000*/  FSEL R21, R21, -INF , P5 ;  /* 0xff80000015157808 */ /* 0x000fe20002800000 */
[----:B------:R-:W-:Y:S01]  /*4010*/  FMUL.FTZ R26, R26, UR4 ;  /* 0x000000041a1a7c20 */ /* 0x000fe20008410000 */
[----:B------:R-:W-:Y:S01]  /*4020*/  P2R R80, PR, RZ, 0x1 ;  /* 0x00000001ff507803 */ /* 0x000fe20000000000 */
[----:B------:R-:W-:Y:S01]  /*4030*/  FMUL.FTZ R30, R30, UR4 ;  /* 0x000000041e1e7c20 */ /* 0x000fe20008410000 */
[----:B------:R-:W-:Y:S01]  /*4040*/  FMUL.FTZ R31, R31, UR4 ;  /* 0x000000041f1f7c20 */ /* 0x000fe20008410000 */
[----:B------:R-:W3:Y:S01]  /*4050*/  MUFU.TANH R65, R65 ;  /* 0x0000004100417308 */ /* 0x000ee20000002400 */
[----:B----4-:R-:W-:-:S02]  /*4060*/  FSEL R75, R72, -INF , P4 ;  /* 0xff800000484b7808 */ /* 0x010fc40002000000 */
[----:B-1----:R-:W-:Y:S02]  /*4070*/  FSEL R3, R3, -INF , P4 ;  /* 0xff80000003037808 */ /* 0x002fe40002000000 */
[----:B------:R-:W-:-:S03]  /*4080*/  ISETP.GT.AND P4, PT, R67, 0x18, PT ;  /* 0x000000184300780c */ /* 0x000fc60003f84270 */
[----:B------:R1:W4:Y:S01]  /*4090*/  MUFU.TANH R13, R79 ;  /* 0x0000004f000d7308 */ /* 0x0003220000002400 */
[----:B-----5:R-:W-:Y:S02]  /*40a0*/  FSEL R4, R4, -INF , P3 ;  /* 0xff80000004047808 */ /* 0x020fe40001800000 */
[----:B------:R-:W-:-:S05]  /*40b0*/  ISETP.GT.AND P3, PT, R67, 0x19, PT ;  /* 0x000000194300780c */ /* 0x000fca0003f64270 */
[----:B------:R5:W4:Y:S01]  /*40c0*/  MUFU.TANH R15, R66 ;  /* 0x00000042000f7308 */ /* 0x000b220000002400 */
[----:B-1----:R-:W-:Y:S02]  /*40d0*/  FSEL R79, R76, -INF , P2 ;  /* 0xff8000004c4f7808 */ /* 0x002fe40001000000 */
[----:B---3--:R-:W-:Y:S02]  /*40e0*/  FSEL R65, R65, -INF , P5 ;  /* 0xff80000041417808 */ /* 0x008fe40002800000 */
[----:B------:R-:W-:-:S03]  /*40f0*/  ISETP.GT.AND P5, PT, R67, 0x29, PT ;  /* 0x000000294300780c */ /* 0x000fc60003fa4270 */
[----:B------:R-:W1:Y:S01]  /*4100*/  MUFU.TANH R68, R68 ;  /* 0x0000004400447308 */ /* 0x000e620000002400 */
[----:B-----5:R-:W-:Y:S02]  /*4110*/  FMNMX.FTZ R66, R75, R73, !PT ;  /* 0x000000494b427209 */ /* 0x020fe40007810000 */
[----:B----4-:R-:W-:Y:S02]  /*4120*/  FSEL R13, R13, -INF , P1 ;  /* 0xff8000000d0d7808 */ /* 0x010fe40000800000 */
[----:B------:R-:W-:Y:S02]  /*4130*/  FMNMX.FTZ R72, R79, R66, !PT ;  /* 0x000000424f487209 */ /* 0x000fe40007810000 */
[----:B------:R-:W-:Y:S01]  /*4140*/  ISETP.GT.AND P1, PT, R67, 0x21, PT ;  /* 0x000000214300780c */ /* 0x000fe20003f24270 */
[----:B------:R-:W3:Y:S01]  /*4150*/  MUFU.TANH R11, R78 ;  /* 0x0000004e000b7308 */ /* 0x000ee20000002400 */
[----:B------:R-:W-:Y:S02]  /*4160*/  FMNMX.FTZ R72, R77, R72, !PT ;  /* 0x000000484d487209 */ /* 0x000fe40007810000 */
[----:B------:R-:W-:-:S02]  /*4170*/  FSEL R15, R15, -INF , P6 ;  /* 0xff8000000f0f7808 */ /* 0x000fc40003000000 */
[----:B------:R-:W-:Y:S02]  /*4180*/  FMNMX.FTZ R72, R83, R72, !PT ;  /* 0x0000004853487209 */ /* 0x000fe40007810000 */
[----:B------:R-:W-:Y:S01]  /*4190*/  ISETP.GT.AND P6, PT, R67, 0x28, PT ;  /* 0x000000284300780c */ /* 0x000fe20003fc4270 */
[----:B------:R-:W4:Y:S01]  /*41a0*/  MUFU.TANH R69, R69 ;  /* 0x0000004500457308 */ /* 0x000f220000002400 */
[----:B-1----:R-:W-:Y:S02]  /*41b0*/  FSEL R85, R68, -INF , P4 ;  /* 0xff80000044557808 */ /* 0x002fe40002000000 */
[----:B------:R-:W-:-:S04]  /*41c0*/  FMNMX.FTZ R72, R65, R72, !PT ;  /* 0x0000004841487209 */ /* 0x000fc80007810000 */
[----:B------:R-:W-:Y:S01]  /*41d0*/  FMNMX.FTZ R72, R85, R72, !PT ;  /* 0x0000004855487209 */ /* 0x000fe20007810000 */
        /* <DEDUP_REMOVED lines=9> */
[----:B------:R-:W-:Y:S01]  /*4270*/  MUFU.TANH R70, R70 ;  /* 0x0000004600467308 */ /* 0x000fe20000002400 */
[----:B---3--:R-:W-:-:S04]  /*4280*/  FSEL R89, R57, -INF , P1 ;  /* 0xff80000039597808 */ /* 0x008fc80000800000 */
[----:B------:R-:W-:-:S03]  /*4290*/  FMNMX.FTZ R72, R89, R72, !PT ;  /* 0x0000004859487209 */ /* 0x000fc60007810000 */
[----:B------:R-:W1:Y:S01]  /*42a0*/  MUFU.TANH R61, R61 ;  /* 0x0000003d003d7308 */ /* 0x000e620000002400 */
[----:B----4-:R-:W-:-:S04]  /*42b0*/  FSEL R91, R60, -INF , P6 ;  /* 0xff8000003c5b7808 */ /* 0x010fc80003000000 */
[----:B------:R-:W-:-:S03]  /*42c0*/  FMNMX.FTZ R72, R91, R72, !PT ;  /* 0x000000485b487209 */ /* 0x000fc60007810000 */
[----:B------:R-:W3:Y:S08]  /*42d0*/  MUFU.TANH R71, R71 ;  /* 0x0000004700477308 */ /* 0x000ef00000002400 */
[----:B------:R-:W4:Y:S01]  /*42e0*/  MUFU.TANH R48, R48 ;  /* 0x0000003000307308 */ /* 0x000f220000002400 */
[----:B-1----:R-:W-:-:S04]  /*42f0*/  FSEL R93, R61, -INF , P5 ;  /* 0xff8000003d5d7808 */ /* 0x002fc80002800000 */
[----:B------:R-:W-:-:S03]  /*4300*/  FMNMX.FTZ R72, R93, R72, !PT ;  /* 0x000000485d487209 */ /* 0x000fc60007810000 */
[----:B------:R-:W-:Y:S08]  /*4310*/  MUFU.TANH R58, R58 ;  /* 0x0000003a003a7308 */ /* 0x000ff00000002400 */
[----:B------:R-:W1:Y:S08]  /*4320*/  MUFU.TANH R49, R49 ;  /* 0x0000003100317308 */ /* 0x000e700000002400 */
[----:B------:R-:W-:Y:S08]  /*4330*/  MUFU.TANH R59, R59 ;  /* 0x0000003b003b7308 */ /* 0x000ff00000002400 */
[----:B------:R-:W-:Y:S08]  /*4340*/  MUFU.TANH R52, R52 ;  /* 0x0000003400347308 */ /* 0x000ff00000002400 */
[----:B------:R-:W-:Y:S08]  /*4350*/  MUFU.TANH R62, R62 ;  /* 0x0000003e003e7308 */ /* 0x000ff00000002400 */
[----:B------:R5:W-:Y:S08]  /*4360*/  MUFU.TANH R20, R25 ;  /* 0x0000001900147308 */ /* 0x000bf00000002400 */
[----:B------:R-:W-:Y:S01]  /*4370*/  MUFU.TANH R53, R53 ;  /* 0x0000003500357308 */ /* 0x000fe20000002400 */
[----:B-----5:R-:W-:-:S02]  /*4380*/  FSEL R25, R70, -INF , P4 ;  /* 0xff80000046197808 */ /* 0x020fc40002000000 */
[----:B------:R-:W-:-:S05]  /*4390*/  ISETP.GT.AND P4, PT, R67, 0x30, PT ;  /* 0x000000304300780c */ /* 0x000fca0003f84270 */
[----:B------:R-:W5:Y:S08]  /*43a0*/  MUFU.TANH R63, R63 ;  /* 0x0000003f003f7308 */ /* 0x000f700000002400 */
[----:B------:R3:W-:Y:S08]  /*43b0*/  MUFU.TANH R66, R29 ;  /* 0x0000001d00427308 */ /* 0x0007f00000002400 */
[----:B------:R-:W2:Y:S01]  /*43c0*/  MUFU.TANH R40, R40 ;  /* 0x0000002800287308 */ /* 0x000ea20000002400 */
[----:B---3--:R-:W-:-:S02]  /*43d0*/  FSEL R29, R71, -INF , P3 ;  /* 0xff800000471d7808 */ /* 0x008fc40001800000 */
[----:B------:R-:W-:Y:S02]  /*43e0*/  ISETP.GT.AND P3, PT, R67, 0x31, PT ;  /* 0x000000314300780c */ /* 0x000fe40003f64270 */
[----:B----4-:R-:W-:Y:S02]  /*43f0*/  FSEL R71, R48, -INF , P4 ;  /* 0xff80000030477808 */ /* 0x010fe40002000000 */
[----:B-1----:R-:W-:Y:S01]  /*4400*/  FSEL R95, R49, -INF , P3 ;  /* 0xff800000315f7808 */ /* 0x002fe20001800000 */
[----:B------:R-:W-:Y:S01]  /*4410*/  MUFU.TANH R50, R50 ;  /* 0x0000003200327308 */ /* 0x000fe20000002400 */
[----:B------:R-:W-:Y:S02]  /*4420*/  FMNMX.FTZ R72, R71, R72, !PT ;  /* 0x0000004847487209 */ /* 0x000fe40007810000 */
[----:B-----5:R-:W-:Y:S02]  /*4430*/  FSEL R41, R63, -INF , P5 ;  /* 0xff8000003f297808 */ /* 0x020fe40002800000 */
[----:B------:R-:W-:-:S02]  /*4440*/  FMNMX.FTZ R72, R95, R72, !PT ;  /* 0x000000485f487209 */ /* 0x000fc40007810000 */
[----:B------:R-:W-:Y:S01]  /*4450*/  ISETP.GT.AND P5, PT, R67, 0x41, PT ;  /* 0x000000414300780c */ /* 0x000fe20003fa4270 */
[----:B------:R1:W-:Y:S03]  /*4460*/  MUFU.TANH R10, R33 ;  /* 0x00000021000a7308 */ /* 0x0003e60000002400 */
[----:B------:R-:W-:-:S05]  /*4470*/  FSEL R103, R6, -INF , P5 ;  /* 0xff80000006677808 */ /* 0x000fca0002800000 */
[----:B------:R-:W3:Y:S01]  /*4480*/  MUFU.TANH R51, R51 ;  /* 0x0000003300337308 */ /* 0x000ee20000002400 */
[----:B-1----:R-:W-:Y:S02]  /*4490*/  FSEL R33, R58, -INF , P2 ;  /* 0xff8000003a217808 */ /* 0x002fe40001000000 */
[----:B------:R-:W-:-:S04]  /*44a0*/  ISETP.GT.AND P2, PT, R67, 0x38, PT ;  /* 0x000000384300780c */ /* 0x000fc80003f44270 */
[----:B------:R-:W-:Y:S01]  /*44b0*/  FSEL R97, R52, -INF , P2 ;  /* 0xff80000034617808 */ /* 0x000fe20001000000 */
[----:B------:R1:W-:Y:S03]  /*44c0*/  MUFU.TANH R12, R35 ;  /* 0x00000023000c7308 */ /* 0x0003e60000002400 */
[----:B------:R-:W-:-:S05]  /*44d0*/  FMNMX.FTZ R72, R97, R72, !PT ;  /* 0x0000004861487209 */ /* 0x000fca0007810000 */
[----:B------:R-:W-:Y:S01]  /*44e0*/  MUFU.TANH R44, R44 ;  /* 0x0000002c002c7308 */ /* 0x000fe20000002400 */
[----:B-1----:R-:W-:Y:S02]  /*44f0*/  FSEL R35, R59, -INF , P1 ;  /* 0xff8000003b237808 */ /* 0x002fe40000800000 */
[----:B------:R-:W-:-:S04]  /*4500*/  ISETP.GT.AND P1, PT, R67, 0x39, PT ;  /* 0x000000394300780c */ /* 0x000fc80003f24270 */
[----:B------:R-:W-:Y:S01]  /*4510*/  FSEL R99, R53, -INF , P1 ;  /* 0xff80000035637808 */ /* 0x000fe20000800000 */
[----:B------:R-:W-:Y:S03]  /*4520*/  MUFU.TANH R54, R54 ;  /* 0x0000003600367308 */ /* 0x000fe60000002400 */
[----:B------:R-:W-:-:S05]  /*4530*/  FMNMX.FTZ R72, R99, R72, !PT ;  /* 0x0000004863487209 */ /* 0x000fca0007810000 */
[----:B------:R1:W-:Y:S08]  /*4540*/  MUFU.TANH R14, R37 ;  /* 0x00000025000e7308 */ /* 0x0003f00000002400 */
[----:B------:R3:W4:Y:S01]  /*4550*/  MUFU.TANH R8, R45 ;  /* 0x0000002d00087308 */ /* 0x0007220000002400 */
[----:B-1----:R-:W-:Y:S02]  /*4560*/  FSEL R37, R62, -INF , P6 ;  /* 0xff8000003e257808 */ /* 0x002fe40003000000 */
[----:B------:R-:W-:-:S04]  /*4570*/  ISETP.GT.AND P6, PT, R67, 0x40, PT ;  /* 0x000000404300780c */ /* 0x000fc80003fc4270 */
[----:B--2---:R-:W-:Y:S01]  /*4580*/  FSEL R101, R40, -INF , P6 ;  /* 0xff80000028657808 */ /* 0x004fe20003000000 */
[----:B------:R-:W1:Y:S01]  /*4590*/  MUFU.TANH R55, R55 ;  /* 0x0000003700377308 */ /* 0x000e620000002400 */
[----:B---3--:R-:W-:Y:S02]  /*45a0*/  FSEL R45, R51, -INF , P3 ;  /* 0xff800000332d7808 */ /* 0x008fe40001800000 */
[----:B------:R-:W-:Y:S02]  /*45b0*/  FMNMX.FTZ R72, R101, R72, !PT ;  /* 0x0000004865487209 */ /* 0x000fe40007810000 */
[----:B------:R-:W-:Y:S02]  /*45c0*/  ISETP.GT.AND P3, PT, R67, 0x49, PT ;  /* 0x000000494300780c */ /* 0x000fe40003f64270 */
[----:B------:R-:W-:Y:S01]  /*45d0*/  FMNMX.FTZ R72, R103, R72, !PT ;  /* 0x0000004867487209 */ /* 0x000fe20007810000 */
[----:B------:R-:W-:Y:S01]  /*45e0*/  MUFU.TANH R32, R32 ;  /* 0x0000002000207308 */ /* 0x000fe20000002400 */
[----:B----4-:R-:W-:-:S02]  /*45f0*/  FSEL R107, R8, -INF , P3 ;  /* 0xff800000086b7808 */ /* 0x010fc40001800000 */
[----:B------:R-:W-:-:S05]  /*4600*/  MOV R8, UR5 ;  /* 0x0000000500087c02 */ /* 0x000fca0008000f00 */
[----:B------:R-:W2:Y:S01]  /*4610*/  MUFU.TANH R42, R42 ;  /* 0x0000002a002a7308 */ /* 0x000ea20000002400 */
[----:B-1----:R-:W-:Y:S02]  /*4620*/  FSEL R49, R55, -INF , P1 ;  /* 0xff80000037317808 */ /* 0x002fe40000800000 */
[----:B------:R-:W-:-:S04]  /*4630*/  ISETP.GT.AND P1, PT, R67, 0x51, PT ;  /* 0x000000514300780c */ /* 0x000fc80003f24270 */
[----:B------:R-:W-:Y:S01]  /*4640*/  FSEL R111, R10, -INF , P1 ;  /* 0xff8000000a6f7808 */ /* 0x000fe20000800000 */
[----:B------:R1:W3:Y:S01]  /*4650*/  MUFU.TANH R7, R43 ;  /* 0x0000002b00077308 */ /* 0x0002e20000002400 */
[----:B------:R-:W-:Y:S02]  /*4660*/  FSEL R61, R12, -INF , P1 ;  /* 0xff8000000c3d7808 */ /* 0x000fe40000800000 */
[----:B------:R-:W-:Y:S02]  /*4670*/  ISETP.GT.AND P1, PT, R67, 0x69, PT ;  /* 0x000000694300780c */ /* 0x000fe40003f24270 */
[----:B------:R-:W-:Y:S02]  /*4680*/  FMNMX.FTZ R12, R3, R4, !PT ;  /* 0x00000004030c7209 */ /* 0x000fe40007810000 */
[----:B------:R-:W-:Y:S01]  /*4690*/  FSEL R123, R66, -INF , P1 ;  /* 0xff800000427b7808 */ /* 0x000fe20000800000 */
[----:B------:R-:W4:Y:S01]  /*46a0*/  MUFU.TANH R36, R36 ;  /* 0x0000002400247308 */ /* 0x000f220000002400 */
[----:B-1----:R-:W-:-:S02]  /*46b0*/  FSEL R43, R50, -INF , P4 ;  /* 0xff800000322b7808 */ /* 0x002fc40002000000 */
[C---:B------:R-:W-:Y:S02]  /*46c0*/  ISETP.GT.AND P4, PT, R67.reuse, 0x48, PT ;  /* 0x000000484300780c */ /* 0x040fe40003f84270 */
[----:B--2---:R-:W-:Y:S02]  /*46d0*/  FSEL R51, R42, -INF , P6 ;  /* 0xff8000002a337808 */ /* 0x004fe40003000000 */
[----:B------:R-:W-:Y:S01]  /*46e0*/  FSEL R105, R44, -INF , P4 ;  /* 0xff8000002c697808 */ /* 0x000fe20002000000 */
[----:B------:R-:W1:Y:S01]  /*46f0*/  MUFU.TANH R46, R46 ;  /* 0x0000002e002e7308 */ /* 0x000e620000002400 */
[----:B------:R-:W-:Y:S02]  /*4700*/  ISETP.GT.AND P6, PT, R67, 0x58, PT ;  /* 0x000000584300780c */ /* 0x000fe40003fc4270 */
[----:B------:R-:W-:Y:S02]  /*4710*/  FMNMX.FTZ R72, R105, R72, !PT ;  /* 0x0000004869487209 */ /* 0x000fe40007810000 */
[----:B---3--:R-:W-:-:S02]  /*4720*/  FSEL R53, R7, -INF , P5 ;  /* 0xff80000007357808 */ /* 0x008fc40002800000 */
[----:B------:R-:W-:Y:S01]  /*4730*/  FMNMX.FTZ R72, R107, R72, !PT ;  /* 0x000000486b487209 */ /* 0x000fe20007810000 */
[----:B------:R2:W3:Y:S01]  /*4740*/  MUFU.TANH R9, R47 ;  /* 0x0000002f00097308 */ /* 0x0004e20000002400 */
[----:B------:R-:W-:Y:S02]  /*4750*/  ISETP.GT.AND P5, PT, R67, 0x59, PT ;  /* 0x000000594300780c */ /* 0x000fe40003fa4270 */
[----:B----4-:R-:W-:Y:S02]  /*4760*/  FSEL R113, R36, -INF , P6 ;  /* 0xff80000024717808 */ /* 0x010fe40003000000 */
[----:B------:R-:W-:Y:S02]  /*4770*/  FSEL R115, R14, -INF , P5 ;  /* 0xff8000000e737808 */ /* 0x000fe40002800000 */
[----:B------:R-:W-:Y:S01]  /*4780*/  FMNMX.FTZ R12, R11, R12, !PT ;  /* 0x0000000c0b0c7209 */ /* 0x000fe20007810000 */
[----:B------:R-:W4:Y:S01]  /*4790*/  MUFU.TANH R24, R24 ;  /* 0x0000001800187308 */ /* 0x000f220000002400 */
[----:B--2---:R-:W-:-:S02]  /*47a0*/  FSEL R47, R54, -INF , P2 ;  /* 0xff800000362f7808 */ /* 0x004fc40001000000 */
[C---:B------:R-:W-:Y:S02]  /*47b0*/  ISETP.GT.AND P2, PT, R67.reuse, 0x50, PT ;  /* 0x000000504300780c */ /* 0x040fe40003f44270 */
[----:B-1----:R-:W-:Y:S02]  /*47c0*/  FSEL R55, R46, -INF , P4 ;  /* 0xff8000002e377808 */ /* 0x002fe40002000000 */
[----:B------:R-:W-:Y:S01]  /*47d0*/  FSEL R109, R32, -INF , P2 ;  /* 0xff800000206d7808 */ /* 0x000fe20001000000 */
[----:B------:R-:W1:Y:S01]  /*47e0*/  MUFU.TANH R34, R34 ;  /* 0x0000002200227308 */ /* 0x000e620000002400 */
[----:B------:R-:W-:Y:S02]  /*47f0*/  ISETP.GT.AND P4, PT, R67, 0x60, PT ;  /* 0x000000604300780c */ /* 0x000fe40003f84270 */
[----:B------:R-:W-:Y:S02]  /*4800*/  FMNMX.FTZ R72, R109, R72, !PT ;  /* 0x000000486d487209 */ /* 0x000fe40007810000 */
[----:B---3--:R-:W-:-:S02]  /*4810*/  FSEL R57, R9, -INF , P3 ;  /* 0xff80000009397808 */ /* 0x008fc40001800000 */
[----:B------:R-:W-:Y:S01]  /*4820*/  FMNMX.FTZ R72, R111, R72, !PT ;  /* 0x000000486f487209 */ /* 0x000fe20007810000 */
[----:B------:R-:W2:Y:S01]  /*4830*/  MUFU.TANH R28, R28 ;  /* 0x0000001c001c7308 */ /* 0x000ea20000002400 */
[----:B------:R-:W-:Y:S02]  /*4840*/  ISETP.GT.AND P3, PT, R67, 0x61, PT ;  /* 0x000000614300780c */ /* 0x000fe40003f64270 */
[----:B------:R-:W-:Y:S02]  /*4850*/  FMNMX.FTZ R72, R113, R72, !PT ;  /* 0x0000004871487209 */ /* 0x000fe40007810000 */
[----:B----4-:R-:W-:Y:S02]  /*4860*/  FSEL R117, R24, -INF , P4 ;  /* 0xff80000018757808 */ /* 0x010fe40002000000 */
[----:B------:R-:W-:Y:S01]  /*4870*/  FMNMX.FTZ R72, R115, R72, !PT ;  /* 0x0000004873487209 */ /* 0x000fe20007810000 */
[----:B------:R-:W-:Y:S01]  /*4880*/  MUFU.TANH R38, R38 ;  /* 0x0000002600267308 */ /* 0x000fe20000002400 */
[----:B-1----:R-:W-:-:S02]  /*4890*/  FSEL R59, R34, -INF , P2 ;  /* 0xff800000223b7808 */ /* 0x002fc40001000000 */
[----:B------:R-:W-:Y:S02]  /*48a0*/  ISETP.GT.AND P2, PT, R67, 0x68, PT ;  /* 0x000000684300780c */ /* 0x000fe40003f44270 */
[----:B------:R-:W-:Y:S02]  /*48b0*/  FSEL R119, R20, -INF , P3 ;  /* 0xff80000014777808 */ /* 0x000fe40001800000 */
[----:B------:R-:W-:Y:S01]  /*48c0*/  FMNMX.FTZ R72, R117, R72, !PT ;  /* 0x0000004875487209 */ /* 0x000fe20007810000 */
[----:B------:R-:W1:Y:S01]  /*48d0*/  MUFU.TANH R26, R26 ;  /* 0x0000001a001a7308 */ /* 0x000e620000002400 */
[----:B--2---:R-:W-:Y:S02]  /*48e0*/  FSEL R121, R28, -INF , P2 ;  /* 0xff8000001c797808 */ /* 0x004fe40001000000 */
[----:B------:R-:W-:Y:S02]  /*48f0*/  FMNMX.FTZ R72, R119, R72, !PT ;  /* 0x0000004877487209 */ /* 0x000fe40007810000 */
[----:B------:R-:W-:-:S02]  /*4900*/  FMNMX.FTZ R12, R13, R12, !PT ;  /* 0x0000000c0d0c7209 */ /* 0x000fc40007810000 */
[----:B------:R-:W-:Y:S01]  /*4910*/  FMNMX.FTZ R72, R121, R72, !PT ;  /* 0x0000004879487209 */ /* 0x000fe20007810000 */
[----:B------:R-:W2:Y:S01]  /*4920*/  MUFU.TANH R30, R30 ;  /* 0x0000001e001e7308 */ /* 0x000ea20000002400 */
[----:B------:R-:W-:Y:S02]  /*4930*/  FMNMX.FTZ R12, R15, R12, !PT ;  /* 0x0000000c0f0c7209 */ /* 0x000fe40007810000 */
[----:B------:R-:W-:Y:S02]  /*4940*/  FMNMX.FTZ R72, R123, R72, !PT ;  /* 0x000000487b487209 */ /* 0x000fe40007810000 */
[----:B------:R-:W-:-:S03]  /*4950*/  FMNMX.FTZ R12, R21, R12, !PT ;  /* 0x0000000c150c7209 */ /* 0x000fc60007810000 */
[----:B------:R-:W3:Y:S01]  /*4960*/  SHFL.BFLY PT, R7, R72, 0x2, 0x1f ;  /* 0x0c401f0048077f89 */ /* 0x000ee200000e0000 */
[----:B------:R-:W-:Y:S01]  /*4970*/  FMNMX.FTZ R12, R25, R12, !PT ;  /* 0x0000000c190c7209 */ /* 0x000fe20007810000 */
[----:B------:R-:W4:Y:S03]  /*4980*/  MUFU.TANH R10, R31 ;  /* 0x0000001f000a7308 */ /* 0x000f260000002400 */
[----:B------:R-:W-:-:S04]  /*4990*/  FMNMX.FTZ R12, R29, R12, !PT ;  /* 0x0000000c1d0c7209 */ /* 0x000fc80007810000 */
[----:B------:R-:W-:-:S04]  /*49a0*/  FMNMX.FTZ R12, R33, R12, !PT ;  /* 0x0000000c210c7209 */ /* 0x000fc80007810000 */
[----:B------:R-:W-:-:S04]  /*49b0*/  FMNMX.FTZ R12, R35, R12, !PT ;  /* 0x0000000c230c7209 */ /* 0x000fc80007810000 */
[----:B------:R-:W-:-:S04]  /*49c0*/  FMNMX.FTZ R12, R37, R12, !PT ;  /* 0x0000000c250c7209 */ /* 0x000fc80007810000 */
[----:B------:R-:W-:Y:S02]  /*49d0*/  FMNMX.FTZ R12, R41, R12, !PT ;  /* 0x0000000c290c7209 */ /* 0x000fe40007810000 */
[----:B---3--:R-:W-:Y:S02]  /*49e0*/  FMNMX.FTZ R9, R72, R7, !PT ;  /* 0x0000000748097209 */ /* 0x008fe40007810000 */
        /* <DEDUP_REMOVED lines=12> */
[----:B------:R-:W-:Y:S01]  /*4ab0*/  FMUL.FTZ R6, R7, R8 ;  /* 0x0000000807067220 */ /* 0x000fe20000410000 */
[----:B------:R-:W-:Y:S01]  /*4ac0*/  FMNMX.FTZ R12, R59, R12, !PT ;  /* 0x0000000c3b0c7209 */ /* 0x000fe20007810000 */
[----:B------:R-:W-:Y:S03]  /*4ad0*/  MUFU.TANH R9, R9 ;  /* 0x0000000900097308 */ /* 0x000fe60000002400 */
[----:B------:R-:W-:-:S02]  /*4ae0*/  FSEL R14, R6, RZ, P0 ;  /* 0x000000ff060e7208 */ /* 0x000fc40000000000 */
[----:B------:R-:W-:Y:S02]  /*4af0*/  FMNMX.FTZ R12, R61, R12, !PT ;  /* 0x0000000c3d0c7209 */ /* 0x000fe40007810000 */
[----:B------:R-:W-:Y:S01]  /*4b00*/  ISETP.NE.AND P0, PT, R80, RZ, PT ;  /* 0x000000ff5000720c */ /* 0x000fe20003f05270 */
[----:B------:R3:W5:Y:S01]  /*4b10*/  MUFU.TANH R6, R39 ;  /* 0x0000002700067308 */ /* 0x0007620000002400 */
[-CC-:B------:R-:W-:Y:S01]  /*4b20*/  FFMA.FTZ R63, R69, R8.reuse, -R14.reuse ;  /* 0x00000008453f7223 */ /* 0x180fe2000001080e */
[----:B-1----:R-:W-:Y:S01]  /*4b30*/  FSEL R69, R26, -INF , P4 ;  /* 0xff8000001a457808 */ /* 0x002fe20002000000 */
[-CC-:B------:R-:W-:Y:S01]  /*4b40*/  FFMA.FTZ R27, R73, R8.reuse, -R14.reuse ;  /* 0x00000008491b7223 */ /* 0x180fe2000001080e */
[----:B--2---:R-:W-:Y:S01]  /*4b50*/  FSEL R73, R30, -INF , P2 ;  /* 0xff8000001e497808 */ /* 0x004fe20001000000 */
[-CC-:B------:R-:W-:Y:S01]  /*4b60*/  FFMA.FTZ R200, R75, R8.reuse, -R14.reuse ;  /* 0x000000084bc87223 */ /* 0x180fe2000001080e */
[----:B----4-:R-:W-:Y:S01]  /*4b70*/  FSEL R75, R10, -INF , P1 ;  /* 0xff8000000a4b7808 */ /* 0x010fe20000800000 */
[-CC-:B------:R-:W-:Y:S01]  /*4b80*/  FFMA.FTZ R202, R79, R8.reuse, -R14.reuse ;  /* 0x000000084fca7223 */ /* 0x180fe2000001080e */
[-CC-:B------:R-:W-:Y:S01]  /*4b90*/  FFMA.FTZ R31, R77, R8.reuse, -R14.reuse ;  /* 0x000000084d1f7223 */ /* 0x180fe2000001080e */
[-CC-:B---3--:R-:W-:Y:S01]  /*4ba0*/  FFMA.FTZ R39, R65, R8.reuse, -R14.reuse ;  /* 0x0000000841277223 */ /* 0x188fe2000001080e */
[----:B------:R-:W-:Y:S01]  /*4bb0*/  FSEL R65, R38, -INF , P6 ;  /* 0xff80000026417808 */ /* 0x000fe20003000000 */
[----:B------:R-:W-:Y:S01]  /*4bc0*/  MUFU.EX2 R200, R200 ;  /* 0x000000c800c87308 */ /* 0x000fe20000000800 */
[-CC-:B------:R-:W-:Y:S01]  /*4bd0*/  FFMA.FTZ R196, R83, R8.reuse, -R14.reuse ;  /* 0x0000000853c47223 */ /* 0x180fe2000001080e */
[--C-:B------:R-:W-:Y:S01]  /*4be0*/  FFMA.FTZ R198, R85, R8, -R14.reuse ;  /* 0x0000000855c67223 */ /* 0x100fe2000001080e */
[----:B------:R-:W-:Y:S01]  /*4bf0*/  FMNMX.FTZ R12, R65, R12, !PT ;  /* 0x0000000c410c7209 */ /* 0x000fe20007810000 */
[-CC-:B------:R-:W-:Y:S01]  /*4c00*/  FFMA.FTZ R192, R87, R8.reuse, -R14.reuse ;  /* 0x0000000857c07223 */ /* 0x180fe2000001080e */
[-CC-:B------:R-:W-:Y:S01]  /*4c10*/  FFMA.FTZ R89, R89, R8.reuse, -R14.reuse ;  /* 0x0000000859597223 */ /* 0x180fe2000001080e */
[----:B-----5:R-:W-:Y:S01]  /*4c20*/  FSEL R67, R6, -INF , P5 ;  /* 0xff80000006437808 */ /* 0x020fe20002800000 */
[--C-:B------:R-:W-:Y:S01]  /*4c30*/  FFMA.FTZ R6, R71, R8, -R14.reuse ;  /* 0x0000000847067223 */ /* 0x100fe2000001080e */
[----:B------:R-:W-:Y:S01]  /*4c40*/  FSEL R71, R9, -INF , P3 ;  /* 0xff80000009477808 */ /* 0x000fe20001800000 */
[----:B------:R-:W1:Y:S01]  /*4c50*/  MUFU.EX2 R27, R27 ;  /* 0x0000001b001b7308 */ /* 0x000e620000000800 */
[----:B------:R-:W-:Y:S01]  /*4c60*/  FMNMX.FTZ R12, R67, R12, !PT ;  /* 0x0000000c430c7209 */ /* 0x000fe20007810000 */
[-CC-:B------:R-:W-:Y:S01]  /*4c70*/  FFMA.FTZ R91, R91, R8.reuse, -R14.reuse ;  /* 0x000000085b5b7223 */ /* 0x180fe2000001080e */
[-CC-:B------:R-:W-:Y:S01]  /*4c80*/  FFMA.FTZ R93, R93, R8.reuse, -R14.reuse ;  /* 0x000000085d5d7223 */ /* 0x180fe2000001080e */
[--C-:B------:R-:W-:Y:S01]  /*4c90*/  FFMA.FTZ R95, R95, R8, -R14.reuse ;  /* 0x000000085f5f7223 */ /* 0x100fe2000001080e */
[----:B------:R-:W-:Y:S01]  /*4ca0*/  FMNMX.FTZ R12, R69, R12, !PT ;  /* 0x0000000c450c7209 */ /* 0x000fe20007810000 */
[-CC-:B------:R-:W-:Y:S01]  /*4cb0*/  FFMA.FTZ R97, R97, R8.reuse, -R14.reuse ;  /* 0x0000000861617223 */ /* 0x180fe2000001080e */
[--C-:B------:R-:W-:Y:S01]  /*4cc0*/  FFMA.FTZ R99, R99, R8, -R14.reuse ;  /* 0x0000000863637223 */ /* 0x100fe2000001080e */
[----:B------:R2:W-:Y:S01]  /*4cd0*/  MUFU.EX2 R188, R6 ;  /* 0x0000000600bc7308 */ /* 0x0005e20000000800 */
[----:B------:R-:W-:Y:S01]  /*4ce0*/  FMNMX.FTZ R12, R71, R12, !PT ;  /* 0x0000000c470c7209 */ /* 0x000fe20007810000 */
[-CC-:B------:R-:W-:Y:S01]  /*4cf0*/  FFMA.FTZ R101, R101, R8.reuse, -R14.reuse ;  /* 0x0000000865657223 */ /* 0x180fe2000001080e */
[-CC-:B------:R-:W-:Y:S01]  /*4d00*/  FFMA.FTZ R103, R103, R8.reuse, -R14.reuse ;  /* 0x0000000867677223 */ /* 0x180fe2000001080e */
[--C-:B------:R-:W-:Y:S01]  /*4d10*/  FFMA.FTZ R105, R105, R8, -R14.reuse ;  /* 0x0000000869697223 */ /* 0x100fe2000001080e */
[----:B------:R-:W-:Y:S01]  /*4d20*/  FMNMX.FTZ R12, R73, R12, !PT ;  /* 0x0000000c490c7209 */ /* 0x000fe20007810000 */
[-CC-:B------:R-:W-:Y:S01]  /*4d30*/  FFMA.FTZ R107, R107, R8.reuse, -R14.reuse ;  /* 0x000000086b6b7223 */ /* 0x180fe2000001080e */
[--C-:B------:R-:W-:Y:S01]  /*4d40*/  FFMA.FTZ R109, R109, R8, -R14.reuse ;  /* 0x000000086d6d7223 */ /* 0x100fe2000001080e */
[----:B------:R-:W3:Y:S01]  /*4d50*/  MUFU.EX2 R202, R202 ;  /* 0x000000ca00ca7308 */ /* 0x000ee20000000800 */
[----:B------:R-:W-:Y:S01]  /*4d60*/  FMNMX.FTZ R12, R75, R12, !PT ;  /* 0x0000000c4b0c7209 */ /* 0x000fe20007810000 */
[-CC-:B------:R-:W-:Y:S01]  /*4d70*/  FFMA.FTZ R111, R111, R8.reuse, -R14.reuse ;  /* 0x000000086f6f7223 */ /* 0x180fe2000001080e */
[-CC-:B------:R-:W-:Y:S01]  /*4d80*/  FFMA.FTZ R113, R113, R8.reuse, -R14.reuse ;  /* 0x0000000871717223 */ /* 0x180fe2000001080e */
[-CC-:B------:R-:W-:Y:S01]  /*4d90*/  FFMA.FTZ R115, R115, R8.reuse, -R14.reuse ;  /* 0x0000000873737223 */ /* 0x180fe2000001080e */
[-CC-:B------:R-:W-:Y:S01]  /*4da0*/  FFMA.FTZ R117, R117, R8.reuse, -R14.reuse ;  /* 0x0000000875757223 */ /* 0x180fe2000001080e */
[----:B------:R-:W2:Y:S01]  /*4db0*/  SHFL.BFLY PT, R9, R12, 0x2, 0x1f ;  /* 0x0c401f000c097f89 */ /* 0x000ea200000e0000 */
[-CC-:B------:R-:W-:Y:S01]  /*4dc0*/  FFMA.FTZ R119, R119, R8.reuse, -R14.reuse ;  /* 0x0000000877777223 */ /* 0x180fe2000001080e */
[----:B------:R-:W4:Y:S01]  /*4dd0*/  MUFU.EX2 R31, R31 ;  /* 0x0000001f001f7308 */ /* 0x000f220000000800 */
[-CC-:B------:R-:W-:Y:S01]  /*4de0*/  FFMA.FTZ R121, R121, R8.reuse, -R14.reuse ;  /* 0x0000000879797223 */ /* 0x180fe2000001080e */
[----:B------:R-:W-:Y:S01]  /*4df0*/  FFMA.FTZ R14, R123, R8, -R14 ;  /* 0x000000087b0e7223 */ /* 0x000fe2000001080e */
[----:B------:R-:W-:-:S02]  /*4e00*/  ISETP.GE.AND P2, PT, R81, 0x71, PT ;  /* 0x000000715100780c */ /* 0x000fc40003f46270 */
[----:B------:R-:W-:Y:S02]  /*4e10*/  CS2R R86, SRZ ;  /* 0x0000000000567805 */ /* 0x000fe4000001ff00 */
[----:B------:R-:W-:Y:S02]  /*4e20*/  CS2R R84, SRZ ;  /* 0x0000000000547805 */ /* 0x000fe4000001ff00 */
[----:B------:R-:W-:Y:S02]  /*4e30*/  CS2R R80, SRZ ;  /* 0x0000000000507805 */ /* 0x000fe4000001ff00 */
[----:B------:R-:W-:Y:S01]  /*4e40*/  CS2R R78, SRZ ;  /* 0x00000000004e7805 */ /* 0x000fe2000001ff00 */
[----:B------:R-:W5:Y:S01]  /*4e50*/  MUFU.EX2 R196, R196 ;  /* 0x000000c400c47308 */ /* 0x000f620000000800 */
[----:B------:R-:W-:-:S07]  /*4e60*/  CS2R R76, SRZ ;  /* 0x00000000004c7805 */ /* 0x000fce000001ff00 */
[----:B------:R-:W-:Y:S01]  /*4e70*/  MUFU.EX2 R39, R39 ;  /* 0x0000002700277308 */ /* 0x000fe20000000800 */
[----:B--2---:R-:W-:-:S07]  /*4e80*/  FMNMX.FTZ R6, R12, R9, !PT ;  /* 0x000000090c067209 */ /* 0x004fce0007810000 */
[----:B------:R-:W-:Y:S01]  /*4e90*/  MUFU.EX2 R198, R198 ;  /* 0x000000c600c67308 */ /* 0x000fe20000000800 */
[----:B------:R-:W2:Y:S07]  /*4ea0*/  SHFL.BFLY PT, R9, R6, 0x1, 0x1f ;  /* 0x0c201f0006097f89 */ /* 0x000eae00000e0000 */
[----:B------:R-:W-:Y:S08]  /*4eb0*/  MUFU.EX2 R63, R63 ;  /* 0x0000003f003f7308 */ /* 0x000ff00000000800 */
[----:B------:R-:W-:Y:S08]  /*4ec0*/  MUFU.EX2 R192, R192 ;  /* 0x000000c000c07308 */ /* 0x000ff00000000800 */
[----:B------:R-:W-:Y:S01]  /*4ed0*/  MUFU.EX2 R89, R89 ;  /* 0x0000005900597308 */ /* 0x000fe20000000800 */
[----:B--2---:R-:W-:-:S04]  /*4ee0*/  FMNMX.FTZ R9, R6, R9, !PT ;  /* 0x0000000906097209 */ /* 0x004fc80007810000 */
[C---:B------:R-:W-:Y:S01]  /*4ef0*/  FSETP.NEU.FTZ.AND P1, PT, R9.reuse, -INF , PT ;  /* 0xff8000000900780b */ /* 0x040fe20003f3d000 */
[----:B------:R-:W-:Y:S02]  /*4f00*/  FMUL.FTZ R6, R9, R8 ;  /* 0x0000000809067220 */ /* 0x000fe40000410000 */
[----:B------:R-:W-:Y:S03]  /*4f10*/  MUFU.EX2 R91, R91 ;  /* 0x0000005b005b7308 */ /* 0x000fe60000000800 */
[----:B------:R-:W-:Y:S02]  /*4f20*/  FSEL R6, R6, RZ, P1 ;  /* 0x000000ff06067208 */ /* 0x000fe40000800000 */
[----:B------:R-:W-:-:S03]  /*4f30*/  ISETP.NE.AND P1, PT, R23, RZ, PT ;  /* 0x000000ff1700720c */ /* 0x000fc60003f25270 */
        /* <DEDUP_REMOVED lines=15> */
[----:B------:R-:W-:Y:S01]  /*5030*/  @P1 VIADD R0, R0, 0x36840 ;  /* 0x0003684000001836 */ /* 0x000fe20000000000 */
[----:B------:R-:W-:Y:S01]  /*5040*/  MUFU.EX2 R3, R3 ;  /* 0x0000000300037308 */ /* 0x000fe20000000800 */
[----:B-1----:R-:W-:Y:S01]  /*5050*/  FADD.FTZ R13, R200, R27 ;  /* 0x0000001bc80d7221 */ /* 0x002fe20000010000 */
[-CC-:B------:R-:W-:Y:S01]  /*5060*/  FFMA.FTZ R45, R45, R8.reuse, -R6.reuse ;  /* 0x000000082d2d7223 */ /* 0x180fe20000010806 */
[-C--:B------:R-:W-:Y:S01]  /*5070*/  FFMA.FTZ R47, R47, R8.reuse, -R6 ;  /* 0x000000082f2f7223 */ /* 0x080fe20000010806 */
[----:B------:R-:W-:Y:S01]  /*5080*/  @P1 PRMT R0, R82, 0x654, R0 ;  /* 0x0000065452001816 */ /* 0x000fe20000000000 */
[-CC-:B------:R-:W-:Y:S01]  /*5090*/  FFMA.FTZ R49, R49, R8.reuse, -R6.reuse ;  /* 0x0000000831317223 */ /* 0x180fe20000010806 */
[-CC-:B------:R-:W-:Y:S01]  /*50a0*/  FFMA.FTZ R51, R51, R8.reuse, -R6.reuse ;  /* 0x0000000833337223 */ /* 0x180fe20000010806 */
[-CC-:B------:R-:W-:Y:S01]  /*50b0*/  FFMA.FTZ R53, R53, R8.reuse, -R6.reuse ;  /* 0x0000000835357223 */ /* 0x180fe20000010806 */
[----:B------:R3:W1:Y:S01]  /*50c0*/  MUFU.EX2 R10, R4 ;  /* 0x00000004000a7308 */ /* 0x0006620000000800 */
[----:B------:R2:W-:Y:S01]  /*50d0*/  @P1 SYNCS.ARRIVE.TRANS64.RED.A1T0 RZ, [R0+URZ], RZ ;  /* 0x000000ff00ff19a7 */ /* 0x0005e2000810043f */
[-CC-:B------:R-:W-:Y:S01]  /*50e0*/  FFMA.FTZ R55, R55, R8.reuse, -R6.reuse ;  /* 0x0000000837377223 */ /* 0x180fe20000010806 */
[-CC-:B------:R-:W-:Y:S01]  /*50f0*/  FFMA.FTZ R57, R57, R8.reuse, -R6.reuse ;  /* 0x0000000839397223 */ /* 0x180fe20000010806 */
[-CC-:B------:R-:W-:Y:S01]  /*5100*/  FFMA.FTZ R59, R59, R8.reuse, -R6.reuse ;  /* 0x000000083b3b7223 */ /* 0x180fe20000010806 */
[-CC-:B------:R-:W-:Y:S01]  /*5110*/  FFMA.FTZ R61, R61, R8.reuse, -R6.reuse ;  /* 0x000000083d3d7223 */ /* 0x180fe20000010806 */
[-CC-:B------:R-:W-:Y:S01]  /*5120*/  FFMA.FTZ R65, R65, R8.reuse, -R6.reuse ;  /* 0x0000000841417223 */ /* 0x180fe20000010806 */
[-CC-:B------:R-:W-:Y:S01]  /*5130*/  FFMA.FTZ R67, R67, R8.reuse, -R6.reuse ;  /* 0x0000000843437223 */ /* 0x180fe20000010806 */
[----:B------:R-:W2:Y:S01]  /*5140*/  MUFU.EX2 R11, R11 ;  /* 0x0000000b000b7308 */ /* 0x000ea20000000800 */
[----:B---3--:R-:W-:Y:S01]  /*5150*/  FADD.FTZ R4, R202, R13 ;  /* 0x0000000dca047221 */ /* 0x008fe20000010000 */
[-CC-:B------:R-:W-:Y:S01]  /*5160*/  FFMA.FTZ R69, R69, R8.reuse, -R6.reuse ;  /* 0x0000000845457223 */ /* 0x180fe20000010806 */
[-CC-:B------:R-:W-:Y:S01]  /*5170*/  FFMA.FTZ R71, R71, R8.reuse, -R6.reuse ;  /* 0x0000000847477223 */ /* 0x180fe20000010806 */
[-C--:B------:R-:W-:Y:S01]  /*5180*/  FFMA.FTZ R73, R73, R8.reuse, -R6 ;  /* 0x0000000849497223 */ /* 0x080fe20000010806 */
[----:B----4-:R-:W-:Y:S01]  /*5190*/  FADD.FTZ R13, R31, R4 ;  /* 0x000000041f0d7221 */ /* 0x010fe20000010000 */
[----:B------:R-:W-:Y:S01]  /*51a0*/  FFMA.FTZ R75, R75, R8, -R6 ;  /* 0x000000084b4b7223 */ /* 0x000fe20000010806 */
[----:B------:R-:W-:Y:S01]  /*51b0*/  F2FP.F16.F32.PACK_AB R200, R27, R200 ;  /* 0x000000c81bc8723e */ /* 0x000fe200000000ff */
[----:B------:R-:W3:Y:S01]  /*51c0*/  MUFU.EX2 R15, R15 ;  /* 0x0000000f000f7308 */ /* 0x000ee20000000800 */
[----:B-----5:R-:W-:Y:S01]  /*51d0*/  FADD.FTZ R4, R196, R13 ;  /* 0x0000000dc4047221 */ /* 0x020fe20000010000 */
[----:B-1----:R-:W-:-:S02]  /*51e0*/  F2FP.F16.F32.PACK_AB R201, R10, R3 ;  /* 0x000000030ac9723e */ /* 0x002fc400000000ff */
[----:B------:R-:W-:Y:S02]  /*51f0*/  CS2R R92, SRZ ;  /* 0x00000000005c7805 */ /* 0x000fe4000001ff00 */
[----:B------:R-:W-:Y:S01]  /*5200*/  F2FP.F16.F32.PACK_AB R202, R31, R202 ;  /* 0x000000ca1fca723e */ /* 0x000fe200000000ff */
[----:B------:R-:W-:Y:S01]  /*5210*/  FADD.FTZ R13, R39, R4 ;  /* 0x00000004270d7221 */ /* 0x000fe20000010000 */
[----:B------:R-:W-:Y:S01]  /*5220*/  FADD.FTZ R4, R3, R10 ;  /* 0x0000000a03047221 */ /* 0x000fe20000010000 */
[----:B------:R-:W-:Y:S01]  /*5230*/  F2FP.F16.F32.PACK_AB R196, R39, R196 ;  /* 0x000000c427c4723e */ /* 0x000fe200000000ff */
[----:B------:R1:W4:Y:S01]  /*5240*/  MUFU.EX2 R20, R21 ;  /* 0x0000001500147308 */ /* 0x0003220000000800 */
[----:B------:R-:W-:Y:S01]  /*5250*/  FADD.FTZ R34, R198, R13 ;  /* 0x0000000dc6227221 */ /* 0x000fe20000010000 */
[----:B--2---:R-:W-:Y:S01]  /*5260*/  FADD.FTZ R13, R11, R4 ;  /* 0x000000040b0d7221 */ /* 0x004fe20000010000 */
[----:B------:R-:W-:Y:S02]  /*5270*/  F2FP.F16.F32.PACK_AB R203, R12, R11 ;  /* 0x0000000b0ccb723e */ /* 0x000fe400000000ff */
[----:B------:R-:W-:-:S02]  /*5280*/  CS2R R82, SRZ ;  /* 0x0000000000527805 */ /* 0x000fc4000001ff00 */
[C---:B------:R-:W-:Y:S01]  /*5290*/  F2FP.F16.F32.PACK_AB R198, R63.reuse, R198 ;  /* 0x000000c63fc6723e */ /* 0x040fe200000000ff */
[----:B------:R-:W-:Y:S01]  /*52a0*/  FADD.FTZ R4, R12, R13 ;  /* 0x0000000d0c047221 */ /* 0x000fe20000010000 */
[----:B------:R-:W2:Y:S01]  /*52b0*/  MUFU.EX2 R25, R25 ;  /* 0x0000001900197308 */ /* 0x000ea20000000800 */
[----:B-1----:R-:W-:Y:S02]  /*52c0*/  FADD.FTZ R21, R63, R34 ;  /* 0x000000223f157221 */ /* 0x002fe40000010000 */
[----:B---3--:R-:W-:Y:S01]  /*52d0*/  FADD.FTZ R13, R15, R4 ;  /* 0x000000040f0d7221 */ /* 0x008fe20000010000 */
[----:B------:R-:W-:Y:S01]  /*52e0*/  CS2R R62, SRZ ;  /* 0x00000000003e7805 */ /* 0x000fe2000001ff00 */
[----:B------:R-:W-:Y:S01]  /*52f0*/  FADD.FTZ R36, R192, R21 ;  /* 0x00000015c0247221 */ /* 0x000fe20000010000 */
[C---:B------:R-:W-:Y:S02]  /*5300*/  F2FP.F16.F32.PACK_AB R192, R89.reuse, R192 ;  /* 0x000000c059c0723e */ /* 0x040fe400000000ff */
[----:B------:R-:W1:Y:S01]  /*5310*/  MUFU.EX2 R24, R29 ;  /* 0x0000001d00187308 */ /* 0x000e620000000800 */
[----:B------:R-:W-:Y:S01]  /*5320*/  FADD.FTZ R36, R89, R36 ;  /* 0x0000002459247221 */ /* 0x000fe20000010000 */
[C---:B----4-:R-:W-:Y:S01]  /*5330*/  FADD.FTZ R4, R20.reuse, R13 ;  /* 0x0000000d14047221 */ /* 0x050fe20000010000 */
[----:B------:R-:W-:-:S02]  /*5340*/  F2FP.F16.F32.PACK_AB R197, R20, R15 ;  /* 0x0000000f14c5723e */ /* 0x000fc400000000ff */
[----:B------:R-:W-:Y:S01]  /*5350*/  CS2R R88, SRZ ;  /* 0x0000000000587805 */ /* 0x000fe2000001ff00 */
[----:B------:R-:W-:Y:S02]  /*5360*/  FADD.FTZ R21, R91, R36 ;  /* 0x000000245b157221 */ /* 0x000fe40000010000 */
[----:B------:R-:W3:Y:S01]  /*5370*/  MUFU.EX2 R33, R33 ;  /* 0x0000002100217308 */ /* 0x000ee20000000800 */
[----:B--2---:R-:W-:Y:S01]  /*5380*/  FADD.FTZ R13, R25, R4 ;  /* 0x00000004190d7221 */ /* 0x004fe20000010000 */
[C---:B------:R-:W-:Y:S01]  /*5390*/  FADD.FTZ R21, R194.reuse, R21 ;  /* 0x00000015c2157221 */ /* 0x040fe20000010000 */
[----:B------:R-:W-:Y:S02]  /*53a0*/  F2FP.F16.F32.PACK_AB R194, R194, R91 ;  /* 0x0000005bc2c2723e */ /* 0x000fe400000000ff */
[----:B------:R-:W-:Y:S01]  /*53b0*/  CS2R R90, SRZ ;  /* 0x00000000005a7805 */ /* 0x000fe2000001ff00 */
[----:B------:R-:W-:Y:S02]  /*53c0*/  FADD.FTZ R38, R188, R21 ;  /* 0x00000015bc267221 */ /* 0x000fe40000010000 */
[----:B------:R-:W2:Y:S01]  /*53d0*/  MUFU.EX2 R95, R95 ;  /* 0x0000005f005f7308 */ /* 0x000ea20000000800 */
[C---:B-1----:R-:W-:Y:S01]  /*53e0*/  FADD.FTZ R4, R24.reuse, R13 ;  /* 0x0000000d18047221 */ /* 0x042fe20000010000 */
[----:B------:R-:W-:-:S02]  /*53f0*/  F2FP.F16.F32.PACK_AB R199, R24, R25 ;  /* 0x0000001918c7723e */ /* 0x000fc400000000ff */
[----:B------:R-:W-:-:S04]  /*5400*/  CS2R R24, SRZ ;  /* 0x0000000000187805 */ /* 0x000fc8000001ff00 */
[----:B------:R-:W1:Y:S01]  /*5410*/  MUFU.EX2 R26, R35 ;  /* 0x00000023001a7308 */ /* 0x000e620000000800 */
[----:B---3--:R-:W-:-:S07]  /*5420*/  FADD.FTZ R13, R33, R4 ;  /* 0x00000004210d7221 */ /* 0x008fce0000010000 */
[----:B------:R-:W3:Y:S01]  /*5430*/  MUFU.EX2 R97, R97 ;  /* 0x0000006100617308 */ /* 0x000ee20000000800 */
[C---:B--2---:R-:W-:Y:S01]  /*5440*/  FADD.FTZ R38, R95.reuse, R38 ;  /* 0x000000265f267221 */ /* 0x044fe20000010000 */
[----:B------:R-:W-:Y:S02]  /*5450*/  F2FP.F16.F32.PACK_AB R188, R95, R188 ;  /* 0x000000bc5fbc723e */ /* 0x000fe400000000ff */
[----:B------:R-:W-:-:S04]  /*5460*/  CS2R R94, SRZ ;  /* 0x00000000005e7805 */ /* 0x000fc8000001ff00 */
[----:B------:R-:W2:Y:S01]  /*5470*/  MUFU.EX2 R37, R37 ;  /* 0x0000002500257308 */ /* 0x000ea20000000800 */
[C---:B-1----:R-:W-:Y:S01]  /*5480*/  FADD.FTZ R0, R26.reuse, R13 ;  /* 0x0000000d1a007221 */ /* 0x042fe20000010000 */
[----:B------:R-:W-:Y:S02]  /*5490*/  F2FP.F16.F32.PACK_AB R193, R26, R33 ;  /* 0x000000211ac1723e */ /* 0x000fe400000000ff */
[----:B------:R-:W-:-:S04]  /*54a0*/  CS2R R26, SRZ ;  /* 0x00000000001a7805 */ /* 0x000fc8000001ff00 */
[----:B------:R1:W4:Y:S01]  /*54b0*/  MUFU.EX2 R190, R99 ;  /* 0x0000006300be7308 */ /* 0x0003220000000800 */
[----:B---3--:R-:W-:-:S07]  /*54c0*/  FADD.FTZ R21, R97, R38 ;  /* 0x0000002661157221 */ /* 0x008fce0000010000 */
[----:B------:R-:W3:Y:S01]  /*54d0*/  MUFU.EX2 R28, R41 ;  /* 0x00000029001c7308 */ /* 0x000ee20000000800 */
[----:B--2---:R-:W-:Y:S01]  /*54e0*/  FADD.FTZ R13, R37, R0 ;  /* 0x00000000250d7221 */ /* 0x004fe20000010000 */
[----:B-1----:R-:W-:-:S06]  /*54f0*/  CS2R R98, SRZ ;  /* 0x0000000000627805 */ /* 0x002fcc000001ff00 */
[----:B------:R-:W1:Y:S01]  /*5500*/  MUFU.EX2 R101, R101 ;  /* 0x0000006500657308 */ /* 0x000e620000000800 */
[C---:B----4-:R-:W-:Y:S01]  /*5510*/  FADD.FTZ R38, R190.reuse, R21 ;  /* 0x00000015be267221 */ /* 0x050fe20000010000 */
[----:B------:R-:W-:Y:S02]  /*5520*/  F2FP.F16.F32.PACK_AB R190, R190, R97 ;  /* 0x00000061bebe723e */ /* 0x000fe400000000ff */
[----:B------:R-:W-:-:S04]  /*5530*/  CS2R R96, SRZ ;  /* 0x0000000000607805 */ /* 0x000fc8000001ff00 */
[----:B------:R-:W2:Y:S01]  /*5540*/  MUFU.EX2 R43, R43 ;  /* 0x0000002b002b7308 */ /* 0x000ea20000000800 */
[C---:B---3--:R-:W-:Y:S01]  /*5550*/  FADD.FTZ R4, R28.reuse, R13 ;  /* 0x0000000d1c047221 */ /* 0x048fe20000010000 */
[----:B------:R-:W-:Y:S02]  /*5560*/  F2FP.F16.F32.PACK_AB R195, R28, R37 ;  /* 0x000000251cc3723e */ /* 0x000fe400000000ff */
[----:B------:R-:W-:-:S04]  /*5570*/  CS2R R28, SRZ ;  /* 0x00000000001c7805 */ /* 0x000fc8000001ff00 */
[----:B------:R3:W4:Y:S01]  /*5580*/  MUFU.EX2 R184, R103 ;  /* 0x0000006700b87308 */ /* 0x0007220000000800 */
[----:B-1----:R-:W-:-:S07]  /*5590*/  FADD.FTZ R21, R101, R38 ;  /* 0x0000002665157221 */ /* 0x002fce0000010000 */
[----:B------:R1:W5:Y:S01]  /*55a0*/  MUFU.EX2 R30, R45 ;  /* 0x0000002d001e7308 */ /* 0x0003620000000800 */
[----:B--2---:R-:W-:Y:S01]  /*55b0*/  FADD.FTZ R13, R43, R4 ;  /* 0x000000042b0d7221 */ /* 0x004fe20000010000 */
[----:B---3--:R-:W-:-:S06]  /*55c0*/  CS2R R102, SRZ ;  /* 0x0000000000667805 */ /* 0x008fcc000001ff00 */
[----:B------:R-:W2:Y:S01]  /*55d0*/  MUFU.EX2 R105, R105 ;  /* 0x0000006900697308 */ /* 0x000ea20000000800 */
[C---:B----4-:R-:W-:Y:S01]  /*55e0*/  FADD.FTZ R38, R184.reuse, R21 ;  /* 0x00000015b8267221 */ /* 0x050fe20000010000 */
[----:B------:R-:W-:Y:S02]  /*55f0*/  F2FP.F16.F32.PACK_AB R184, R184, R101 ;  /* 0x00000065b8b8723e */ /* 0x000fe400000000ff */
[----:B------:R-:W-:Y:S02]  /*5600*/  CS2R R100, SRZ ;  /* 0x0000000000647805 */ /* 0x000fe4000001ff00 */
[----:B-1----:R-:W-:Y:S02]  /*5610*/  CS2R R44, SRZ ;  /* 0x00000000002c7805 */ /* 0x002fe4000001ff00 */
[----:B------:R-:W1:Y:S01]  /*5620*/  MUFU.EX2 R47, R47 ;  /* 0x0000002f002f7308 */ /* 0x000e620000000800 */
[C---:B-----5:R-:W-:Y:S01]  /*5630*/  FADD.FTZ R4, R30.reuse, R13 ;  /* 0x0000000d1e047221 */ /* 0x060fe20000010000 */
[----:B------:R-:W-:-:S02]  /*5640*/  F2FP.F16.F32.PACK_AB R189, R30, R43 ;  /* 0x0000002b1ebd723e */ /* 0x000fc400000000ff */
[----:B------:R-:W-:Y:S02]  /*5650*/  CS2R R42, SRZ ;  /* 0x00000000002a7805 */ /* 0x000fe4000001ff00 */
[----:B------:R-:W-:Y:S02]  /*5660*/  CS2R R30, SRZ ;  /* 0x00000000001e7805 */ /* 0x000fe4000001ff00 */
[----:B------:R3:W4:Y:S01]  /*5670*/  MUFU.EX2 R186, R107 ;  /* 0x0000006b00ba7308 */ /* 0x0007220000000800 */
[----:B--2---:R-:W-:-:S07]  /*5680*/  FADD.FTZ R21, R105, R38 ;  /* 0x0000002669157221 */ /* 0x004fce0000010000 */
[----:B------:R2:W5:Y:S01]  /*5690*/  MUFU.EX2 R32, R49 ;  /* 0x0000003100207308 */ /* 0x0005620000000800 */
[----:B-1----:R-:W-:Y:S01]  /*56a0*/  FADD.FTZ R13, R47, R4 ;  /* 0x000000042f0d7221 */ /* 0x002fe20000010000 */
[----:B---3--:R-:W-:-:S06]  /*56b0*/  CS2R R106, SRZ ;  /* 0x00000000006a7805 */ /* 0x008fcc000001ff00 */
[----:B------:R-:W1:Y:S01]  /*56c0*/  MUFU.EX2 R109, R109 ;  /* 0x0000006d006d7308 */ /* 0x000e620000000800 */
[C---:B----4-:R-:W-:Y:S01]  /*56d0*/  FADD.FTZ R38, R186.reuse, R21 ;  /* 0x00000015ba267221 */ /* 0x050fe20000010000 */
[----:B------:R-:W-:Y:S02]  /*56e0*/  F2FP.F16.F32.PACK_AB R186, R186, R105 ;  /* 0x00000069baba723e */ /* 0x000fe400000000ff */
[----:B------:R-:W-:Y:S02]  /*56f0*/  CS2R R104, SRZ ;  /* 0x0000000000687805 */ /* 0x000fe4000001ff00 */
[----:B--2---:R-:W-:Y:S02]  /*5700*/  CS2R R48, SRZ ;  /* 0x0000000000307805 */ /* 0x004fe4000001ff00 */
[----:B------:R-:W2:Y:S01]  /*5710*/  MUFU.EX2 R51, R51 ;  /* 0x0000003300337308 */ /* 0x000ea20000000800 */
[C---:B-----5:R-:W-:Y:S01]  /*5720*/  FADD.FTZ R4, R32.reuse, R13 ;  /* 0x0000000d20047221 */ /* 0x060fe20000010000 */
[----:B------:R-:W-:-:S02]  /*5730*/  F2FP.F16.F32.PACK_AB R191, R32, R47 ;  /* 0x0000002f20bf723e */ /* 0x000fc400000000ff */
[----:B------:R-:W-:Y:S02]  /*5740*/  CS2R R46, SRZ ;  /* 0x00000000002e7805 */ /* 0x000fe4000001ff00 */
[----:B------:R-:W-:Y:S02]  /*5750*/  CS2R R32, SRZ ;  /* 0x0000000000207805 */ /* 0x000fe4000001ff00 */
        /* <DEDUP_REMOVED lines=42> */
[----:B------:R-:W-:Y:S01]  /*5a00*/  F2FP.F16.F32.PACK_AB R181, R0, R59 ;  /* 0x0000003b00b5723e */ /* 0x000fe200000000ff */
[----:B------:R-:W-:Y:S01]  /*5a10*/  IMAD.MOV.U32 R0, RZ, RZ, 0x3f800000 ;  /* 0x3f800000ff007424 */ /* 0x000fe200078e00ff */
[----:B------:R-:W-:-:S04]  /*5a20*/  CS2R R58, SRZ ;  /* 0x00000000003a7805 */ /* 0x000fc8000001ff00 */
[----:B------:R-:W3:Y:S01]  /*5a30*/  MUFU.EX2 R14, R14 ;  /* 0x0000000e000e7308 */ /* 0x000ee20000000800 */
[----:B--2---:R-:W-:Y:S01]  /*5a40*/  FADD.FTZ R21, R121, R40 ;  /* 0x0000002879157221 */ /* 0x004fe20000010000 */
[----:B------:R-:W-:-:S06]  /*5a50*/  CS2R R40, SRZ ;  /* 0x0000000000287805 */ /* 0x000fcc000001ff00 */
[----:B------:R2:W4:Y:S01]  /*5a60*/  MUFU.EX2 R6, R67 ;  /* 0x0000004300067308 */ /* 0x0005220000000800 */
[----:B-1----:R-:W-:-:S07]  /*5a70*/  FADD.FTZ R13, R65, R4 ;  /* 0x00000004410d7221 */ /* 0x002fce0000010000 */
[----:B------:R-:W1:Y:S01]  /*5a80*/  MUFU.EX2 R69, R69 ;  /* 0x0000004500457308 */ /* 0x000e620000000800 */
[C---:B---3--:R-:W-:Y:S01]  /*5a90*/  FADD.FTZ R4, R14.reuse, R21 ;  /* 0x000000150e047221 */ /* 0x048fe20000010000 */
[----:B------:R-:W-:Y:S02]  /*5aa0*/  F2FP.F16.F32.PACK_AB R178, R14, R121 ;  /* 0x000000790eb2723e */ /* 0x000fe400000000ff */
[----:B--2---:R-:W-:-:S04]  /*5ab0*/  CS2R R66, SRZ ;  /* 0x0000000000427805 */ /* 0x004fc8000001ff00 */
[----:B------:R2:W3:Y:S01]  /*5ac0*/  MUFU.EX2 R38, R71 ;  /* 0x0000004700267308 */ /* 0x0004e20000000800 */
[C---:B----4-:R-:W-:Y:S01]  /*5ad0*/  FADD.FTZ R14, R6.reuse, R13 ;  /* 0x0000000d060e7221 */ /* 0x050fe20000010000 */
[----:B------:R-:W-:Y:S01]  /*5ae0*/  F2FP.F16.F32.PACK_AB R183, R6, R65 ;  /* 0x0000004106b7723e */ /* 0x000fe200000000ff */
[----:B------:R-:W-:Y:S01]  /*5af0*/  IMAD.MOV.U32 R6, RZ, RZ, 0x3f800000 ;  /* 0x3f800000ff067424 */ /* 0x000fe200078e00ff */
[----:B------:R-:W-:-:S04]  /*5b00*/  CS2R R64, SRZ ;  /* 0x0000000000407805 */ /* 0x000fc8000001ff00 */
[----:B------:R-:W4:Y:S01]  /*5b10*/  MUFU.EX2 R73, R73 ;  /* 0x0000004900497308 */ /* 0x000f220000000800 */
[----:B-1----:R-:W-:Y:S01]  /*5b20*/  FADD.FTZ R3, R69, R14 ;  /* 0x0000000e45037221 */ /* 0x002fe20000010000 */
[----:B--2---:R-:W-:-:S06]  /*5b30*/  CS2R R70, SRZ ;  /* 0x0000000000467805 */ /* 0x004fcc000001ff00 */
[----:B------:R1:W2:Y:S01]  /*5b40*/  MUFU.EX2 R10, R75 ;  /* 0x0000004b000a7308 */ /* 0x0002a20000000800 */
[C---:B---3--:R-:W-:Y:S01]  /*5b50*/  FADD.FTZ R12, R38.reuse, R3 ;  /* 0x00000003260c7221 */ /* 0x048fe20000010000 */
[----:B------:R-:W-:Y:S02]  /*5b60*/  F2FP.F16.F32.PACK_AB R177, R38, R69 ;  /* 0x0000004526b1723e */ /* 0x000fe400000000ff */
[----:B------:R-:W-:Y:S02]  /*5b70*/  CS2R R68, SRZ ;  /* 0x0000000000447805 */ /* 0x000fe4000001ff00 */
[----:B------:R-:W-:Y:S01]  /*5b80*/  CS2R R38, SRZ ;  /* 0x0000000000267805 */ /* 0x000fe2000001ff00 */
[----:B----4-:R-:W-:Y:S01]  /*5b90*/  FADD.FTZ R3, R73, R12 ;  /* 0x0000000c49037221 */ /* 0x010fe20000010000 */
[----:B-1----:R-:W-:Y:S02]  /*5ba0*/  CS2R R74, SRZ ;  /* 0x00000000004a7805 */ /* 0x002fe4000001ff00 */
[C---:B--2---:R-:W-:Y:S01]  /*5bb0*/  F2FP.F16.F32.PACK_AB R179, R10.reuse, R73 ;  /* 0x000000490ab3723e */ /* 0x044fe200000000ff */
[----:B------:R-:W-:Y:S01]  /*5bc0*/  FADD.FTZ R3, R10, R3 ;  /* 0x000000030a037221 */ /* 0x000fe20000010000 */
[----:B------:R-:W-:Y:S01]  /*5bd0*/  CS2R R72, SRZ ;  /* 0x0000000000487805 */ /* 0x000fe2000001ff00 */
[----:B------:R-:W-:Y:S06]  /*5be0*/  @!P2 BRA `(.L_x_2986) ;  /* 0x0000004000dca947 */ /* 0x000fec0003800000 */
[----:B------:R-:W-:Y:S01]  /*5bf0*/  R2UR UR61, R16 ;  /* 0x00000000103d72ca */ /* 0x000fe200000e0000 */
[----:B------:R-:W-:Y:S01]  /*5c00*/  IMAD.MOV.U32 R12, RZ, RZ, R9 ;  /* 0x000000ffff0c7224 */ /* 0x000fe200078e0009 */
[----:B------:R-:W-:Y:S01]  /*5c10*/  IADD3 R11, R120, -0x2, RZ ;  /* 0xfffffffe780b7810 */ /* 0x000fe20007ffe0ff */
[----:B------:R-:W-:Y:S01]  /*5c20*/  IMAD.MOV.U32 R10, RZ, RZ, R7 ;  /* 0x000000ffff0a7224 */ /* 0x000fe200078e0007 */
[----:B------:R-:W-:Y:S01]  /*5c30*/  MOV R119, RZ ;  /* 0x000000ff00777202 */ /* 0x000fe20000000f00 */
[----:B------:R-:W-:Y:S01]  /*5c40*/  IMAD.MOV.U32 R0, RZ, RZ, 0x3f800000 ;  /* 0x3f800000ff007424 */ /* 0x000fe200078e00ff */
[----:B------:R-:W-:Y:S01]  /*5c50*/  UMOV UR39, UR38 ;  /* 0x0000002600277c82 */ /* 0x000fe20008000000 */
[----:B------:R-:W-:-:S08]  /*5c60*/  ULDC UR37, c[0x0][0x9d8] ;  /* 0x0002760000257ab9 */ /* 0x000fd00000000800 */
.L_x_2997:
        /* <DEDUP_REMOVED lines=8> */
.L_x_2987:
        /* <DEDUP_REMOVED lines=8> */
.L_x_2988:
[----:B--2---:R-:W-:Y:S05]  /*5d70*/  @P1 BRA `(.L_x_2989) ;  /* 0x0000000000081947 */ /* 0x004fea0003800000 */
[----:B------:R-:W2:Y:S02]  /*5d80*/  SYNCS.PHASECHK.TRANS64.TRYWAIT P1, [UR60+0x36830], R7 ;  /* 0x03683007ff0075a7 */ /* 0x000ea4000802017c */
[----:B--2---:R-:W-:Y:S05]  /*5d90*/  @!P1 BRA `(.L_x_2990) ;  /* 0x0000009800009947 */ /* 0x004fea0003800000 */
.L_x_2989:
        /* <DEDUP_REMOVED lines=596> */
.L_x_2991:
[----:B------:R-:W-:Y:S01]  /*82e0*/  R2UR UR4, R2 ;  /* 0x00000000020472ca */ /* 0x000fe200000e0000 */
[----:B------:R-:W-:-:S05]  /*82f0*/  IMAD.U32 R0, RZ, RZ, UR61 ;  /* 0x0000003dff007e24 */ /* 0x000fca000f8e00ff */
[----:B------:R-:W-:-:S07]  /*8300*/  SHF.L.U32 R0, R0, 0x1f, RZ ;  /* 0x0000001f00007819 */ /* 0x000fce00000006ff */
[----:B------:R-:W-:-:S09]  /*8310*/  ULEA UR5, UR39, UR4, 0x3 ;  /* 0x0000000427057291 */ /* 0x000fd2000f8e183f */
[----:B------:R3:W4:Y:S01]  /*8320*/  SYNCS.PHASECHK.TRANS64.TRYWAIT P1, [UR5+0x36850], R0 ;  /* 0x03685000ff0075a7 */ /* 0x0007220008020145 */
[----:B------:R-:W-:Y:S05]  /*8330*/  @!P0 BRA `(.L_x_2992) ;  /* 0x0000000000048947 */ /* 0x000fea0003800000 */
[----:B------:R-:W-:Y:S01]  /*8340*/  BPT.TRAP 0x1 ;  /* 0x000000040000795c */ /* 0x000fe20000300000 */
.L_x_2992:
[----:B----4-:R-:W-:Y:S05]  /*8350*/  @P1 BRA `(.L_x_2993) ;  /* 0x0000000000081947 */ /* 0x010fea0003800000 */
[----:B------:R-:W4:Y:S02]  /*8360*/  SYNCS.PHASECHK.TRANS64.TRYWAIT P1, [UR5+0x36850], R0 ;  /* 0x03685000ff0075a7 */ /* 0x000f240008020145 */
[----:B----4-:R-:W-:Y:S05]  /*8370*/  @!P1 BRA `(.L_x_2994) ;  /* 0x0000007000a09947 */ /* 0x010fea0003800000 */
.L_x_2993:
        /* <DEDUP_REMOVED lines=9> */
[----:B------:R-:W-:Y:S01]  /*8410*/  HGMMA.64x192x16.F32 R24, R200, gdesc[UR4].tnspB, R24, gsb0 ;  /* 0x42e00004c8187df0 */ /* 0x000fe20008000818 */
[----:B------:R-:W-:Y:S01]  /*8420*/  UIADD3 UR6, UR4, 0x80, URZ ;  /* 0x0000008004067890 */ /* 0x000fe2000fffe03f */
[----:B------:R-:W-:Y:S01]  /*8430*/  UMOV UR7, 0x40000040 ;  /* 0x4000004000077882 */ /* 0x000fe20000000000 */
[----:B------:R-:W-:Y:S02]  /*8440*/  WARPGROUP.DEPBAR.LE gsb0, 0x0 ;  /* 0x00008000000079c5 */ /* 0x000fe40000010000 */
[----:B------:R-:W-:-:S15]  /*8450*/  WARPGROUP.ARRIVE ;  /* 0x00000000000079c5 */ /* 0x000fde0000000000 */
        /* <DEDUP_REMOVED lines=18> */
[----:B------:R-:W-:Y:S01]  /*8580*/  UIADD3 UR4, UR4, 0x300, URZ ;  /* 0x0000030004047890 */ /* 0x000fe2000fffe03f */
[----:B------:R-:W-:Y:S02]  /*8590*/  WARPGROUP.DEPBAR.LE gsb0, 0x0 ;  /* 0x00008000000079c5 */ /* 0x000fe40000010000 */
[----:B------:R-:W-:-:S14]  /*85a0*/  WARPGROUP.ARRIVE ;  /* 0x00000000000079c5 */ /* 0x000fdc0000000000 */
[----:B------:R-:W-:Y:S01]  /*85b0*/  HGMMA.64x192x16.F32 R24, R180, gdesc[UR4].tnspB, R24, gsb0 ;  /* 0x42e00004b4187df0 */ /* 0x000fe20008000818 */
[----:B------:R-:W-:Y:S01]  /*85c0*/  UMOV UR6, UR4 ;  /* 0x0000000400067c82 */ /* 0x000fe20008000000 */
[----:B------:R-:W-:Y:S01]  /*85d0*/  UMOV UR7, 0x40000040 ;  /* 0x4000004000077882 */ /* 0x000fe20000000000 */
[----:B------:R-:W-:Y:S02]  /*85e0*/  WARPGROUP.DEPBAR.LE gsb0, 0x0 ;  /* 0x00008000000079c5 */ /* 0x000fe40000010000 */
[----:B------:R-:W-:-:S15]  /*85f0*/  WARPGROUP.ARRIVE ;  /* 0x00000000000079c5 */ /* 0x000fde0000000000 */
[----:B------:R-:W-:Y:S03]  /*8600*/  HGMMA.64x192x16.F32 R24, R176, gdesc[UR4].tnspB, R24, gsb0 ;  /* 0x42e00004b0187df0 */ /* 0x000fe60008000818 */
[----:B------:R-:W-:Y:S02]  /*8610*/  WARPGROUP.DEPBAR.LE gsb0, 0x0 ;  /* 0x00008000000079c5 */ /* 0x000fe40000010000 */
[----:B------:R-:W-:Y:S05]  /*8620*/  @!P0 BRA `(.L_x_2995) ;  /* 0x0000000000048947 */ /* 0x000fea0003800000 */
[----:B------:R-:W-:Y:S01]  /*8630*/  BPT.TRAP 0x1 ;  /* 0x000000040000795c */ /* 0x000fe20000300000 */
.L_x_2995:
        /* <DEDUP_REMOVED lines=9> */
[----:B------:R-:W4:Y:S01]  /*86d0*/  LDL R214, [R1+0x4] ;  /* 0x0000040001d67983 */ /* 0x000f220000100800 */
[----:B------:R-:W-:Y:S01]  /*86e0*/  FMUL.FTZ R21, R174, UR37 ;  /* 0x00000025ae157c20 */ /* 0x000fe20008410000 */
[----:B------:R-:W-:Y:S01]  /*86f0*/  FMUL.FTZ R181, R161, UR37 ;  /* 0x00000025a1b57c20 */ /* 0x000fe20008410000 */
[----:B------:R-:W-:Y:S01]  /*8700*/  FMUL.FTZ R183, R164, UR37 ;  /* 0x00000025a4b77c20 */ /* 0x000fe20008410000 */
[----:B------:R-:W-:Y:S01]  /*8710*/  FMUL.FTZ R161, R162, UR37 ;  /* 0x00000025a2a17c20 */ /* 0x000fe20008410000 */
[----:B------:R-:W5:Y:S01]  /*8720*/  MUFU.TANH R179, R179 ;  /* 0x000000b300b37308 */ /* 0x000f620000002400 */
        /* <DEDUP_REMOVED lines=58> */
[----:B------:R-:W1:Y:S01]  /*8ad0*/  LDC R8, c[0x0][0x988] ;  /* 0x00026200ff087b82 */ /* 0x000e620000000800 */
[----:B------:R-:W-:-:S04]  /*8ae0*/  ISETP.NE.AND P1, PT, R23, RZ, PT ;  /* 0x000000ff1700720c */ /* 0x000fc80003f25270 */
[----:B------:R-:W5:Y:S01]  /*8af0*/  MUFU.TANH R169, R169 ;  /* 0x000000a900a97308 */ /* 0x000f620000002400 */
[----:B---3--:R-:W-:-:S07]  /*8b00*/  FMNMX.FTZ R6, R21, R6, !PT ;  /* 0x0000000615067209 */ /* 0x008fce0007810000 */
[----:B------:R-:W3:Y:S01]  /*8b10*/  MUFU.TANH R183, R183 ;  /* 0x000000b700b77308 */ /* 0x000ee20000002400 */
[----:B--2---:R-:W-:-:S07]  /*8b20*/  FMNMX.FTZ R0, R181, R0, !PT ;  /* 0x00000000b5007209 */ /* 0x004fce0007810000 */
[----:B------:R-:W2:Y:S01]  /*8b30*/  MUFU.TANH R161, R161 ;  /* 0x000000a100a17308 */ /* 0x000ea20000002400 */
[----:B-----5:R-:W-:-:S07]  /*8b40*/  FMNMX.FTZ R6, R169, R6, !PT ;  /* 0x00000006a9067209 */ /* 0x020fce0007810000 */
        /* <DEDUP_REMOVED lines=85> */
[----:B---3--:R-:W-:-:S05]  /*90a0*/  FMNMX.FTZ R0, R233, R0, !PT ;  /* 0x00000000e9007209 */ /* 0x008fca0007810000 */
[----:B------:R-:W3:Y:S02]  /*90b0*/  SHFL.BFLY PT, R7, R0, 0x2, 0x1f ;  /* 0x0c401f0000077f89 */ /* 0x000ee400000e0000 */
[----:B------:R-:W1:Y:S01]  /*90c0*/  MUFU.TANH R127, R127 ;  /* 0x0000007f007f7308 */ /* 0x000e620000002400 */
[----:B--2---:R-:W-:-:S04]  /*90d0*/  FMNMX.FTZ R6, R123, R6, !PT ;  /* 0x000000067b067209 */ /* 0x004fc80007810000 */
[----:B-----5:R-:W-:-:S04]  /*90e0*/  FMNMX.FTZ R6, R125, R6, !PT ;  /* 0x000000067d067209 */ /* 0x020fc80007810000 */
[----:B-1----:R-:W-:-:S05]  /*90f0*/  FMNMX.FTZ R6, R127, R6, !PT ;  /* 0x000000067f067209 */ /* 0x002fca0007810000 */
[----:B------:R-:W1:Y:S01]  /*9100*/  SHFL.BFLY PT, R9, R6, 0x2, 0x1f ;  /* 0x0c401f0006097f89 */ /* 0x000e6200000e0000 */
[----:B---3--:R-:W-:-:S05]  /*9110*/  FMNMX.FTZ R14, R0, R7, !PT ;  /* 0x00000007000e7209 */ /* 0x008fca0007810000 */
[----:B------:R-:W2:Y:S01]  /*9120*/  SHFL.BFLY PT, R7, R14, 0x1, 0x1f ;  /* 0x0c201f000e077f89 */ /* 0x000ea200000e0000 */
[----:B-1----:R-:W-:-:S05]  /*9130*/  FMNMX.FTZ R20, R6, R9, !PT ;  /* 0x0000000906147209 */ /* 0x002fca0007810000 */
[----:B------:R-:W1:Y:S01]  /*9140*/  SHFL.BFLY PT, R9, R20, 0x1, 0x1f ;  /* 0x0c201f0014097f89 */ /* 0x000e6200000e0000 */
[----:B--2---:R-:W-:-:S05]  /*9150*/  FMNMX.FTZ R7, R14, R7, !PT ;  /* 0x000000070e077209 */ /* 0x004fca0007810000 */
[C---:B------:R-:W-:Y:S01]  /*9160*/  FADD.FTZ R235, -R7.reuse, R10 ;  /* 0x0000000a07eb7221 */ /* 0x040fe20000010100 */
[----:B------:R-:W-:-:S03]  /*9170*/  FMUL.FTZ R10, R7, R8 ;  /* 0x00000008070a7220 */ /* 0x000fc60000410000 */
        /* <DEDUP_REMOVED lines=14> */
[----:B-1----:R-:W-:Y:S01]  /*9260*/  FMNMX.FTZ R9, R20, R9, !PT ;  /* 0x0000000914097209 */ /* 0x002fe20007810000 */
        /* <DEDUP_REMOVED lines=14> */
[-C--:B------:R-:W-:Y:S01]  /*9350*/  FFMA.FTZ R221, R233, R8.reuse, -R10 ;  /* 0x00000008e9dd7223 */ /* 0x080fe2000001080a */
[CC--:B------:R-:W-:Y:S01]  /*9360*/  FMUL.FTZ R10, R9.reuse, R8.reuse ;  /* 0x00000008090a7220 */ /* 0x0c0fe20000410000 */
[----:B------:R-:W-:Y:S01]  /*9370*/  FADD.FTZ R237, -R9, R12 ;  /* 0x0000000c09ed7221 */ /* 0x000fe20000010100 */
[----:B------:R-:W-:Y:S02]  /*9380*/  MUFU.EX2 R6, R235 ;  /* 0x000000eb00067308 */ /* 0x000fe40000000800 */
[-CC-:B------:R-:W-:Y:S01]  /*9390*/  FFMA.FTZ R201, R13, R8.reuse, -R10.reuse ;  /* 0x000000080dc97223 */ /* 0x180fe2000001080a */
[-C--:B------:R-:W-:Y:S01]  /*93a0*/  FMUL.FTZ R237, R237, R8.reuse ;  /* 0x00000008eded7220 */ /* 0x080fe20000410000 */
        /* <DEDUP_REMOVED lines=22> */
[----:B------:R-:W-:-:S06]  /*9510*/  FFMA.FTZ R125, R125, R8, -R10 ;  /* 0x000000087d7d7223 */ /* 0x000fcc000001080a */
[----:B------:R-:W3:Y:S01]  /*9520*/  MUFU.EX2 R200, R200 ;  /* 0x000000c800c87308 */ /* 0x000ee20000000800 */
[----:B-1----:R-:W-:-:S07]  /*9530*/  FFMA.FTZ R15, R6, R4, R177 ;  /* 0x00000004060f7223 */ /* 0x002fce00000100b1 */
[----:B------:R-:W1:Y:S01]  /*9540*/  MUFU.EX2 R12, R12 ;  /* 0x0000000c000c7308 */ /* 0x000e620000000800 */
[----:B--2---:R-:W-:-:S07]  /*9550*/  FFMA.FTZ R3, R0, R3, R201 ;  /* 0x0000000300037223 */ /* 0x004fce00000100c9 */
[----:B------:R-:W2:Y:S01]  /*9560*/  MUFU.EX2 R202, R202 ;  /* 0x000000ca00ca7308 */ /* 0x000ea20000000800 */
[----:B---3--:R-:W-:-:S07]  /*9570*/  FADD.FTZ R15, R200, R15 ;  /* 0x0000000fc80f7221 */ /* 0x008fce0000010000 */
[----:B------:R-:W3:Y:S01]  /*9580*/  MUFU.EX2 R203, R203 ;  /* 0x000000cb00cb7308 */ /* 0x000ee20000000800 */
[----:B-1----:R-:W-:-:S07]  /*9590*/  FADD.FTZ R4, R12, R3 ;  /* 0x000000030c047221 */ /* 0x002fce0000010000 */
[----:B------:R-:W1:Y:S01]  /*95a0*/  MUFU.EX2 R171, R171 ;  /* 0x000000ab00ab7308 */ /* 0x000e620000000800 */
[----:B--2---:R-:W-:Y:S01]  /*95b0*/  FADD.FTZ R132, R202, R15 ;  /* 0x0000000fca847221 */ /* 0x004fe20000010000 */
[----:B------:R-:W-:-:S06]  /*95c0*/  FFMA.FTZ R15, R141, R8, -R10 ;  /* 0x000000088d0f7223 */ /* 0x000fcc000001080a */
        /* <DEDUP_REMOVED lines=16> */
[----:B-1----:R-:W-:Y:S01]  /*96d0*/  FADD.FTZ R134, R198, R21 ;  /* 0x00000015c6867221 */ /* 0x002fe20000010000 */
[----:B------:R-:W-:-:S06]  /*96e0*/  FFMA.FTZ R21, R129, R8, -R10 ;  /* 0x0000000881157223 */ /* 0x000fcc000001080a */
        /* <DEDUP_REMOVED lines=16> */
[----:B---3--:R-:W-:Y:S01]  /*97f0*/  FADD.FTZ R136, R194, R129 ;  /* 0x00000081c2887221 */ /* 0x008fe20000010000 */
[----:B------:R-:W-:-:S06]  /*9800*/  FFMA.FTZ R129, R133, R8, -R10 ;  /* 0x0000000885817223 */ /* 0x000fcc000001080a */
        /* <DEDUP_REMOVED lines=11> */
[----:B---3--:R-:W-:Y:S01]  /*98c0*/  FADD.FTZ R131, R183, R136 ;  /* 0x00000088b7837221 */ /* 0x008fe20000010000 */
[-CC-:B------:R-:W-:Y:S01]  /*98d0*/  FFMA.FTZ R136, R135, R8.reuse, -R10.reuse ;  /* 0x0000000887887223 */ /* 0x180fe2000001080a */
[----:B------:R-:W-:-:S05]  /*98e0*/  FFMA.FTZ R10, R127, R8, -R10 ;  /* 0x000000087f0a7223 */ /* 0x000fca000001080a */
        /* <DEDUP_REMOVED lines=26> */
[----:B------:R-:W-:-:S05]  /*9a90*/  MOV R3, UR60 ;  /* 0x0000003c00037c02 */ /* 0x000fca0008000f00 */
[----:B------:R-:W-:Y:S01]  /*9aa0*/  @P1 VIADD R3, R3, 0x36840 ;  /* 0x0003684003031836 */ /* 0x000fe20000000000 */
[----:B------:R-:W1:Y:S01]  /*9ab0*/  MUFU.EX2 R215, R215 ;  /* 0x000000d700d77308 */ /* 0x000e620000000800 */
[----:B--2---:R-:W-:-:S03]  /*9ac0*/  FADD.FTZ R138, R180, R131 ;  /* 0x00000083b48a7221 */ /* 0x004fc60000010000 */
[----:B----4-:R-:W-:-:S04]  /*9ad0*/  @P1 PRMT R3, R214, 0x654, R3 ;  /* 0x00000654d6031816 */ /* 0x010fc80000000003 */
[----:B------:R-:W2:Y:S01]  /*9ae0*/  MUFU.EX2 R134, R134 ;  /* 0x0000008600867308 */ /* 0x000ea20000000800 */
[----:B---3--:R-:W-:Y:S01]  /*9af0*/  FADD.FTZ R131, R21, R4 ;  /* 0x0000000415837221 */ /* 0x008fe20000010000 */
[----:B------:R3:W-:Y:S06]  /*9b00*/  @P1 SYNCS.ARRIVE.TRANS64.RED.A1T0 RZ, [R3+URZ], RZ ;  /* 0x000000ff03ff19a7 */ /* 0x0007ec000810043f */
[----:B------:R-:W4:Y:S01]  /*9b10*/  MUFU.EX2 R182, R182 ;  /* 0x000000b600b67308 */ /* 0x000f220000000800 */
[----:B-1----:R-:W-:-:S07]  /*9b20*/  FADD.FTZ R133, R215, R138 ;  /* 0x0000008ad7857221 */ /* 0x002fce0000010000 */
[----:B------:R-:W-:Y:S01]  /*9b30*/  MUFU.EX2 R129, R129 ;  /* 0x0000008100817308 */ /* 0x000fe20000000800 */
[----:B--2---:R-:W-:-:S07]  /*9b40*/  FADD.FTZ R4, R134, R131 ;  /* 0x0000008386047221 */ /* 0x004fce0000010000 */
[----:B------:R-:W3:Y:S01]  /*9b50*/  MUFU.EX2 R217, R217 ;  /* 0x000000d900d97308 */ /* 0x000ee20000000800 */
[----:B----4-:R-:W-:-:S07]  /*9b60*/  FADD.FTZ R138, R182, R133 ;  /* 0x00000085b68a7221 */ /* 0x010fce0000010000 */
[----:B------:R-:W-:Y:S08]  /*9b70*/  MUFU.EX2 R136, R136 ;  /* 0x0000008800887308 */ /* 0x000ff00000000800 */
[----:B------:R-:W1:Y:S01]  /*9b80*/  MUFU.EX2 R176, R176 ;  /* 0x000000b000b07308 */ /* 0x000e620000000800 */
[----:B---3--:R-:W-:-:S07]  /*9b90*/  FADD.FTZ R3, R217, R138 ;  /* 0x0000008ad9037221 */ /* 0x008fce0000010000 */
[----:B------:R-:W-:Y:S08]  /*9ba0*/  MUFU.EX2 R121, R121 ;  /* 0x0000007900797308 */ /* 0x000ff00000000800 */
[----:B------:R-:W2:Y:S01]  /*9bb0*/  MUFU.EX2 R219, R219 ;  /* 0x000000db00db7308 */ /* 0x000ea20000000800 */
[----:B-1----:R-:W-:-:S07]  /*9bc0*/  FADD.FTZ R138, R176, R3 ;  /* 0x00000003b08a7221 */ /* 0x002fce0000010000 */
[----:B------:R1:W3:Y:S08]  /*9bd0*/  MUFU.EX2 R135, R123 ;  /* 0x0000007b00877308 */ /* 0x0002f00000000800 */
[----:B------:R-:W4:Y:S01]  /*9be0*/  MUFU.EX2 R178, R178 ;  /* 0x000000b200b27308 */ /* 0x000f220000000800 */
[----:B-1----:R-:W-:Y:S01]  /*9bf0*/  FADD.FTZ R123, R129, R4 ;  /* 0x00000004817b7221 */ /* 0x002fe20000010000 */
[----:B--2---:R-:W-:-:S03]  /*9c00*/  FADD.FTZ R3, R219, R138 ;  /* 0x0000008adb037221 */ /* 0x004fc60000010000 */
[----:B------:R-:W-:-:S03]  /*9c10*/  FADD.FTZ R4, R136, R123 ;  /* 0x0000007b88047221 */ /* 0x000fc60000010000 */
[----:B------:R-:W1:Y:S01]  /*9c20*/  MUFU.EX2 R125, R125 ;  /* 0x0000007d007d7308 */ /* 0x000e620000000800 */
[----:B------:R-:W-:-:S04]  /*9c30*/  FADD.FTZ R4, R121, R4 ;  /* 0x0000000479047221 */ /* 0x000fc80000010000 */
[----:B---3--:R-:W-:-:S03]  /*9c40*/  FADD.FTZ R4, R135, R4 ;  /* 0x0000000487047221 */ /* 0x008fc60000010000 */
[----:B------:R-:W2:Y:S01]  /*9c50*/  MUFU.EX2 R221, R221 ;  /* 0x000000dd00dd7308 */ /* 0x000ea20000000800 */
[----:B----4-:R-:W-:-:S07]  /*9c60*/  FADD.FTZ R138, R178, R3 ;  /* 0x00000003b28a7221 */ /* 0x010fce0000010000 */
[----:B------:R-:W3:Y:S01]  /*9c70*/  MUFU.EX2 R140, R10 ;  /* 0x0000000a008c7308 */ /* 0x000ee20000000800 */
[----:B-1----:R-:W-:Y:S01]  /*9c80*/  FADD.FTZ R3, R125, R4 ;  /* 0x000000047d037221 */ /* 0x002fe20000010000 */
[----:B--2---:R-:W-:-:S03]  /*9c90*/  FADD.FTZ R4, R221, R138 ;  /* 0x0000008add047221 */ /* 0x004fc60000010000 */
[----:B---3--:R-:W-:Y:S01]  /*9ca0*/  FADD.FTZ R3, R140, R3 ;  /* 0x000000038c037221 */ /* 0x008fe20000010000 */
[----:B------:R-:W-:Y:S06]  /*9cb0*/  @!P0 BRA `(.L_x_2996) ;  /* 0x0000000000048947 */ /* 0x000fec0003800000 */
[----:B------:R-:W-:Y:S01]  /*9cc0*/  BPT.TRAP 0x1 ;  /* 0x000000040000795c */ /* 0x000fe20000300000 */
.L_x_2996:
[----:B------:R-:W2:Y:S01]  /*9cd0*/  LDL R123, [R1] ;  /* 0x00000000017b7983 */ /* 0x000ea20000100800 */
[----:B------:R-:W-:Y:S01]  /*9ce0*/  ISETP.NE.AND P1, PT, R22, RZ, PT ;  /* 0x000000ff1600720c */ /* 0x000fe20003f25270 */
[----:B------:R-:W-:Y:S01]  /*9cf0*/  IMAD.U32 R10, RZ, RZ, UR5 ;  /* 0x00000005ff0a7e24 */ /* 0x000fe2000f8e00ff */
[----:B------:R-:W-:Y:S01]  /*9d00*/  R2UR UR61, R16 ;  /* 0x00000000103d72ca */ /* 0x000fe200000e0000 */
[----:B------:R-:W-:Y:S01]  /*9d10*/  UMOV UR39, UR38 ;  /* 0x0000002600277c82 */ /* 0x000fe20008000000 */
[----:B------:R-:W-:Y:S02]  /*9d20*/  F2FP.F16.F32.PACK_AB R200, R200, R177 ;  /* 0x000000b1c8c8723e */ /* 0x000fe400000000ff */
[----:B------:R-:W-:Y:S01]  /*9d30*/  F2FP.F16.F32.PACK_AB R201, R12, R201 ;  /* 0x000000c90cc9723e */ /* 0x000fe200000000ff */
[----:B------:R-:W-:Y:S01]  /*9d40*/  IMAD.MOV.U32 R12, RZ, RZ, R9 ;  /* 0x000000ffff0c7224 */ /* 0x000fe200078e0009 */
[----:B------:R-:W-:Y:S02]  /*9d50*/  F2FP.F16.F32.PACK_AB R192, R179, R192 ;  /* 0x000000c0b3c0723e */ /* 0x000fe400000000ff */
[----:B------:R-:W-:-:S02]  /*9d60*/  F2FP.F16.F32.PACK_AB R194, R181, R194 ;  /* 0x000000c2b5c2723e */ /* 0x000fc400000000ff */
[----:B------:R-:W-:Y:S01]  /*9d70*/  F2FP.F16.F32.PACK_AB R188, R183, R188 ;  /* 0x000000bcb7bc723e */ /* 0x000fe200000000ff */
[----:B------:R-:W-:Y:S01]  /*9d80*/  @P1 VIADD R10, R10, 0x36860 ;  /* 0x000368600a0a1836 */ /* 0x000fe20000000000 */
        /* <DEDUP_REMOVED lines=23> */
[----:B--2---:R-:W-:-:S04]  /*9f00*/  @P1 PRMT R10, R123, 0x654, R10 ;  /* 0x000006547b0a1816 */ /* 0x004fc8000000000a */
[----:B------:R1:W-:Y:S01]  /*9f10*/  @P1 SYNCS.ARRIVE.TRANS64.RED.A1T0 RZ, [R10+URZ], RZ ;  /* 0x000000ff0aff19a7 */ /* 0x0003e2000810043f */
[C---:B------:R-:W-:Y:S02]  /*9f20*/  ISETP.GT.AND P1, PT, R11.reuse, RZ, PT ;  /* 0x000000ff0b00720c */ /* 0x040fe40003f24270 */
[----:B------:R-:W-:Y:S01]  /*9f30*/  IADD3 R11, R11, -0x1, RZ ;  /* 0xffffffff0b0b7810 */ /* 0x000fe20007ffe0ff */
[----:B-1----:R-:W-:-:S10]  /*9f40*/  IMAD.MOV.U32 R10, RZ, RZ, R7 ;  /* 0x000000ffff0a7224 */ /* 0x002fd400078e0007 */
[----:B------:R-:W-:Y:S05]  /*9f50*/  @P1 BRA `(.L_x_2997) ;  /* 0xffffffbc00441947 */ /* 0x000fea000383ffff */
.L_x_2986:
        /* <DEDUP_REMOVED lines=99> */
.L_x_2998:
        /* <DEDUP_REMOVED lines=8> */
.L_x_2999:
[----:B--2---:R-:W-:Y:S05]  /*a610*/  @P1 BRA `(.L_x_3000) ;  /* 0x0000000000081947 */ /* 0x004fea0003800000 */
[----:B------:R-:W2:Y:S02]  /*a620*/  SYNCS.PHASECHK.TRANS64.TRYWAIT P1, [UR5+0x36850], R0 ;  /* 0x03685000ff0075a7 */ /* 0x000ea40008020145 */
[----:B--2---:R-:W-:Y:S05]  /*a630*/  @!P1 BRA `(.L_x_3001) ;  /* 0x0000005000089947 */ /* 0x004fea0003800000 */
.L_x_3000:
        /* <DEDUP_REMOVED lines=13> */
[----:B------:R-:W-:Y:S01]  /*a710*/  IMAD.MOV.U32 R3, RZ, RZ, -0x800000 ;  /* 0xff800000ff037424 */ /* 0x000fe200078e00ff */
[----:B------:R-:W1:Y:S04]  /*a720*/  SHFL.BFLY PT, R0, R5, 0x1, 0x1f ;  /* 0x0c201f0005007f89 */ /* 0x000e6800000e0000 */
[----:B------:R-:W-:Y:S01]  /*a730*/  UMOV UR6, UR4 ;  /* 0x0000000400067c82 */ /* 0x000fe20008000000 */
[----:B------:R-:W2:Y:S01]  /*a740*/  SHFL.BFLY PT, R11, R6, 0x1, 0x1f ;  /* 0x0c201f00060b7f89 */ /* 0x000ea200000e0000 */
[----:B------:R-:W-:Y:S01]  /*a750*/  HGMMA.64x192x16.F32 R24, R200, gdesc[UR4].tnspB, R24, gsb0 ;  /* 0x42e00004c8187df0 */ /* 0x000fe20008000818 */
[----:B------:R-:W-:Y:S01]  /*a760*/  UIADD3 UR6, UR4, 0x80, URZ ;  /* 0x0000008004067890 */ /* 0x000fe2000fffe03f */
[----:B------:R-:W-:Y:S01]  /*a770*/  UMOV UR7, 0x40000040 ;  /* 0x4000004000077882 */ /* 0x000fe20000000000 */
[----:B-1----:R-:W-:Y:S01]  /*a780*/  FADD.FTZ R13, R5, R0 ;  /* 0x00000000050d7221 */ /* 0x002fe20000010000 */
[----:B------:R-:W-:-:S02]  /*a790*/  IMAD.MOV.U32 R0, RZ, RZ, -0x800000 ;  /* 0xff800000ff007424 */ /* 0x000fc400078e00ff */
[----:B--2---:R-:W-:Y:S02]  /*a7a0*/  FADD.FTZ R14, R6, R11 ;  /* 0x0000000b060e7221 */ /* 0x004fe40000010000 */
[----:B------:R-:W-:Y:S01]  /*a7b0*/  FSETP.NE.FTZ.AND P1, PT, R13, RZ, PT ;  /* 0x000000ff0d00720b */ /* 0x000fe20003f35000 */
[----:B------:R-:W-:Y:S02]  /*a7c0*/  IMAD.MOV.U32 R11, RZ, RZ, RZ ;  /* 0x000000ffff0b7224 */ /* 0x000fe400078e00ff */
[----:B------:R-:W-:-:S10]  /*a7d0*/  FSETP.NE.FTZ.AND P2, PT, R14, RZ, PT ;  /* 0x000000ff0e00720b */ /* 0x000fd40003f55000 */
[----:B------:R-:W1:Y:S01]  /*a7e0*/  @P1 MUFU.LG2 R10, R13 ;  /* 0x0000000d000a1308 */ /* 0x000e620000000c00 */
[C---:B------:R-:W-:Y:S02]  /*a7f0*/  @P1 FMUL.FTZ R6, R8.reuse, 0.69314718246459960938 ;  /* 0x3f31721808061820 */ /* 0x040fe40000410000 */
[----:B------:R-:W-:-:S05]  /*a800*/  @P2 FMUL.FTZ R15, R8, 0.69314718246459960938 ;  /* 0x3f317218080f2820 */ /* 0x000fca0000410000 */
        /* <DEDUP_REMOVED lines=37> */
[----:B-1-34-:R-:W-:Y:S05]  /*aa60*/  @!P0 BRA `(.L_x_3002) ;  /* 0x0000000000048947 */ /* 0x01afea0003800000 */
[----:B------:R-:W-:Y:S01]  /*aa70*/  BPT.TRAP 0x1 ;  /* 0x000000040000795c */ /* 0x000fe20000300000 */
.L_x_3002:
        /* <DEDUP_REMOVED lines=50> */
[----:B------:R-:W-:Y:S01]  /*ada0*/  MOV R4, UR5 ;  /* 0x0000000500047c02 */ /* 0x000fe20008000f00 */
[-C--:B------:R-:W-:Y:S01]  /*adb0*/  FMUL.FTZ R27, R27, R11.reuse ;  /* 0x0000000b1b1b7220 */ /* 0x080fe20000410000 */
[----:B------:R-:W-:Y:S01]  /*adc0*/  IADD3 R13, P6, R18, 0x60, RZ ;  /* 0x00000060120d7810 */ /* 0x000fe20007fde0ff */
[-C--:B------:R-:W-:Y:S01]  /*add0*/  FMUL.FTZ R122, R26, R11.reuse ;  /* 0x0000000b1a7a7220 */ /* 0x080fe20000410000 */
[----:B------:R-:W-:Y:S01]  /*ade0*/  R2UR UR6, R208 ;  /* 0x00000000d00672ca */ /* 0x000fe200000e0000 */
[----:B------:R-:W-:Y:S01]  /*adf0*/  @P0 VIADD R4, R4, 0x36860 ;  /* 0x0003686004040836 */ /* 0x000fe20000000000 */
[----:B------:R-:W-:Y:S01]  /*ae00*/  LOP3.LUT R12, R13, 0x380, RZ, 0xc0, !PT ;  /* 0x000003800d0c7812 */ /* 0x000fe200078ec0ff */
        /* <DEDUP_REMOVED lines=46> */
[C---:B------:R-:W-:Y:S01]  /*b0f0*/  IADD3 R11, P1, R18.reuse, 0x40, RZ ;  /* 0x00000040120b7810 */ /* 0x040fe20007f3e0ff */
[----:B------:R-:W-:Y:S01]  /*b100*/  UIADD3 UR34, -UR6, URZ, URZ ;  /* 0x0000003f06227290 */ /* 0x000fe2000fffe13f */
[----:B------:R-:W-:Y:S01]  /*b110*/  IADD3 R15, P5, R18, 0x4000, RZ ;  /* 0x00004000120f7810 */ /* 0x000fe20007fbe0ff */
[----:B------:R-:W-:Y:S01]  /*b120*/  ULDC UR4, c[0x0][0xda8] ;  /* 0x00036a0000047ab9 */ /* 0x000fe20000000800 */
[----:B------:R-:W-:Y:S01]  /*b130*/  SHF.R.U64 R12, R12, 0x3, RZ ;  /* 0x000000030c0c7819 */ /* 0x000fe200000012ff */
[----:B------:R-:W-:Y:S01]  /*b140*/  UIADD3 UR35, -UR36, URZ, URZ ;  /* 0x0000003f24237290 */ /* 0x000fe2000fffe13f */
[----:B------:R-:W-:Y:S01]  /*b150*/  R2UR UR7, R207 ;  /* 0x00000000cf0772ca */ /* 0x000fe200000e0000 */
[----:B------:R-:W-:Y:S01]  /*b160*/  ULDC.64 UR8, c[0x0][0xb70] ;  /* 0x0002dc0000087ab9 */ /* 0x000fe20000000a00 */
[----:B------:R-:W-:Y:S01]  /*b170*/  LOP3.LUT R10, R11, 0x380, RZ, 0xc0, !PT ;  /* 0x000003800b0a7812 */ /* 0x000fe200078ec0ff */
[----:B------:R-:W-:Y:S01]  /*b180*/  ULDC UR10, c[0x0][0xa88] ;  /* 0x0002a200000a7ab9 */ /* 0x000fe20000000800 */
[----:B------:R-:W-:Y:S01]  /*b190*/  LOP3.LUT R14, R15, 0x380, RZ, 0xc0, !PT ;  /* 0x000003800f0e7812 */ /* 0x000fe200078ec0ff */
[----:B------:R-:W-:Y:S01]  /*b1a0*/  ULDC.64 UR12, c[0x0][0x208] ;  /* 0x00008200000c7ab9 */ /* 0x000fe20000000a00 */
[----:B------:R-:W-:-:S02]  /*b1b0*/  LOP3.LUT R12, R12, R13, RZ, 0x3c, !PT ;  /* 0x0000000d0c0c7212 */ /* 0x000fc400078e3cff */
[----:B------:R-:W-:Y:S02]  /*b1c0*/  IADD3 R13, P3, R18, 0x4060, RZ ;  /* 0x00004060120d7810 */ /* 0x000fe40007f7e0ff */
[----:B------:R-:W-:Y:S02]  /*b1d0*/  SHF.R.U64 R10, R10, 0x3, RZ ;  /* 0x000000030a0a7819 */ /* 0x000fe400000012ff */
[----:B------:R-:W-:Y:S01]  /*b1e0*/  SHF.R.U64 R14, R14, 0x3, RZ ;  /* 0x000000030e0e7819 */ /* 0x000fe200000012ff */
[----:B------:R-:W-:Y:S01]  /*b1f0*/  UIMAD UR34, UR4, UR34, UR7 ;  /* 0x00000022042272a4 */ /* 0x000fe2000f8e0207 */
[----:B------:R-:W-:Y:S01]  /*b200*/  F2FP.F16.F32.PACK_AB R6, R6, R7 ;  /* 0x000000070606723e */ /* 0x000fe200000000ff */
[----:B------:R-:W-:Y:S01]  /*b210*/  USHF.R.S32.HI UR7, URZ, 0x1f, UR36 ;  /* 0x0000001f3f077899 */ /* 0x000fe20008011424 */
[----:B------:R-:W-:Y:S01]  /*b220*/  LOP3.LUT R26, R13, 0x380, RZ, 0xc0, !PT ;  /* 0x000003800d1a7812 */ /* 0x000fe200078ec0ff */
[----:B------:R-:W-:Y:S01]  /*b230*/  ULDC UR4, c[0x0][0xdb4] ;  /* 0x00036d0000047ab9 */ /* 0x000fe20000000800 */
[----:B------:R-:W-:Y:S01]  /*b240*/  F2FP.F16.F32.PACK_AB R7, R31, R30 ;  /* 0x0000001e1f07723e */ /* 0x000fe200000000ff */
[----:B------:R-:W-:Y:S01]  /*b250*/  UIMAD UR35, UR4, UR35, UR6 ;  /* 0x00000023042372a4 */ /* 0x000fe2000f8e0206 */
[----:B------:R-:W-:Y:S01]  /*b260*/  LOP3.LUT R10, R10, R11, RZ, 0x3c, !PT ;  /* 0x0000000b0a0a7212 */ /* 0x000fe200078e3cff */
[----:B------:R-:W-:Y:S01]  /*b270*/  USHF.L.U32 UR34, UR34, 0x7, URZ ;  /* 0x0000000722227899 */ /* 0x000fe2000800063f */
[----:B------:R-:W-:Y:S01]  /*b280*/  IADD3 R9, P2, R18, 0x20, RZ ;  /* 0x0000002012097810 */ /* 0x000fe20007f5e0ff */
[----:B------:R-:W-:Y:S01]  /*b290*/  USHF.R.S32.HI UR4, URZ, 0x1f, UR35 ;  /* 0x0000001f3f047899 */ /* 0x000fe20008011423 */
[----:B------:R-:W-:Y:S01]  /*b2a0*/  LOP3.LUT R14, R14, R15, RZ, 0x3c, !PT ;  /* 0x0000000f0e0e7212 */ /* 0x000fe200078e3cff */
[----:B------:R-:W-:Y:S01]  /*b2b0*/  IMAD.X R15, RZ, RZ, R19, P5 ;  /* 0x000000ffff0f7224 */ /* 0x000fe200028e0613 */
[----:B------:R-:W-:Y:S01]  /*b2c0*/  IADD3 R11, P4, R18, 0x4040, RZ ;  /* 0x00004040120b7810 */ /* 0x000fe20007f9e0ff */
[----:B------:R-:W-:Y:S01]  /*b2d0*/  UIMAD UR6, UR4, UR8, URZ ;  /* 0x00000008040672a4 */ /* 0x000fe2000f8e023f */
[----:B------:R-:W-:Y:S01]  /*b2e0*/  SHF.R.U64 R26, R26, 0x3, RZ ;  /* 0x000000031a1a7819 */ /* 0x000fe200000012ff */
[----:B------:R-:W-:Y:S01]  /*b2f0*/  UIMAD.WIDE.U32 UR4, UR35, UR8, URZ ;  /* 0x00000008230472a5 */ /* 0x000fe2000f8e003f */
[----:B------:R-:W-:Y:S01]  /*b300*/  LOP3.LUT R8, R9, 0x380, RZ, 0xc0, !PT ;  /* 0x0000038009087812 */ /* 0x000fe200078ec0ff */
[----:B------:R-:W-:Y:S01]  /*b310*/  UIMAD UR6, UR35, UR9, UR6 ;  /* 0x00000009230672a4 */ /* 0x000fe2000f8e0206 */
[----:B------:R-:W-:-:S02]  /*b320*/  LOP3.LUT R24, R11, 0x380, RZ, 0xc0, !PT ;  /* 0x000003800b187812 */ /* 0x000fc400078ec0ff */
[----:B------:R-:W-:Y:S01]  /*b330*/  LOP3.LUT R26, R26, R13, RZ, 0x3c, !PT ;  /* 0x0000000d1a1a7212 */ /* 0x000fe200078e3cff */
[--C-:B------:R-:W-:Y:S01]  /*b340*/  IMAD.X R13, RZ, RZ, R19.reuse, P6 ;  /* 0x000000ffff0d7224 */ /* 0x100fe200030e0613 */
[----:B------:R-:W-:Y:S01]  /*b350*/  SHF.R.U64 R8, R8, 0x3, RZ ;  /* 0x0000000308087819 */ /* 0x000fe200000012ff */
[----:B------:R-:W-:Y:S01]  /*b360*/  UIADD3 UR6, UR5, UR6, URZ ;  /* 0x0000000605067290 */ /* 0x000fe2000fffe03f */
[----:B------:R-:W-:Y:S02]  /*b370*/  SHF.R.U64 R24, R24, 0x3, RZ ;  /* 0x0000000318187819 */ /* 0x000fe400000012ff */
[----:B------:R-:W-:Y:S01]  /*b380*/  LOP3.LUT R8, R8, R9, RZ, 0x3c, !PT ;  /* 0x0000000908087212 */ /* 0x000fe200078e3cff */
[----:B------:R-:W-:Y:S01]  /*b390*/  IMAD.X R9, RZ, RZ, R19, P2 ;  /* 0x000000ffff097224 */ /* 0x000fe200010e0613 */
[----:B------:R-:W-:Y:S02]  /*b3a0*/  LOP3.LUT R24, R24, R11, RZ, 0x3c, !PT ;  /* 0x0000000b18187212 */ /* 0x000fe400078e3cff */
[----:B------:R-:W-:-:S02]  /*b3b0*/  IADD3.X R11, RZ, R19, RZ, P1, !PT ;  /* 0x00000013ff0b7210 */ /* 0x000fc40000ffe4ff */
[C---:B------:R-:W-:Y:S02]  /*b3c0*/  IADD3 R29, P2, R18.reuse, 0x8000, RZ ;  /* 0x00008000121d7810 */ /* 0x040fe40007f5e0ff */
[----:B------:R-:W-:Y:S02]  /*b3d0*/  IADD3 R39, P1, R18, 0x8020, RZ ;  /* 0x0000802012277810 */ /* 0x000fe40007f3e0ff */
[----:B------:R-:W-:Y:S02]  /*b3e0*/  LOP3.LUT R28, R29, 0x380, RZ, 0xc0, !PT ;  /* 0x000003801d1c7812 */ /* 0x000fe400078ec0ff */
[----:B------:R-:W-:Y:S02]  /*b3f0*/  LOP3.LUT R38, R39, 0x380, RZ, 0xc0, !PT ;  /* 0x0000038027267812 */ /* 0x000fe400078ec0ff */
[----:B------:R-:W-:Y:S02]  /*b400*/  SHF.R.U64 R28, R28, 0x3, RZ ;  /* 0x000000031c1c7819 */ /* 0x000fe400000012ff */
[----:B------:R-:W-:-:S02]  /*b410*/  SHF.R.U64 R38, R38, 0x3, RZ ;  /* 0x0000000326267819 */ /* 0x000fc400000012ff */
[----:B------:R-:W-:Y:S02]  /*b420*/  MOV R130, R8 ;  /* 0x0000000800827202 */ /* 0x000fe40000000f00 */
[----:B------:R-:W-:Y:S02]  /*b430*/  MOV R129, R10 ;  /* 0x0000000a00817202 */ /* 0x000fe40000000f00 */
[----:B------:R-:W-:Y:S02]  /*b440*/  MOV R128, R12 ;  /* 0x0000000c00807202 */ /* 0x000fe40000000f00 */
[----:B------:R-:W-:Y:S02]  /*b450*/  F2FP.F16.F32.PACK_AB R8, R41, R40 ;  /* 0x000000282908723e */ /* 0x000fe400000000ff */
[----:B------:R-:W-:Y:S02]  /*b460*/  F2FP.F16.F32.PACK_AB R9, R43, R42 ;  /* 0x0000002a2b09723e */ /* 0x000fe400000000ff */
[----:B------:R-:W-:-:S02]  /*b470*/  F2FP.F16.F32.PACK_AB R10, R45, R44 ;  /* 0x0000002c2d0a723e */ /* 0x000fc400000000ff */
[----:B------:R-:W-:Y:S02]  /*b480*/  F2FP.F16.F32.PACK_AB R11, R47, R46 ;  /* 0x0000002e2f0b723e */ /* 0x000fe400000000ff */
[----:B------:R-:W-:Y:S01]  /*b490*/  LOP3.LUT R28, R28, R29, RZ, 0x3c, !PT ;  /* 0x0000001d1c1c7212 */ /* 0x000fe200078e3cff */
[--C-:B------:R-:W-:Y:S01]  /*b4a0*/  IMAD.X R29, RZ, RZ, R19.reuse, P2 ;  /* 0x000000ffff1d7224 */ /* 0x100fe200010e0613 */
[----:B------:R-:W-:Y:S01]  /*b4b0*/  LOP3.LUT R38, R38, R39, RZ, 0x3c, !PT ;  /* 0x0000002726267212 */ /* 0x000fe200078e3cff */
[----:B------:R-:W-:Y:S01]  /*b4c0*/  IMAD.X R39, RZ, RZ, R19, P1 ;  /* 0x000000ffff277224 */ /* 0x000fe200008e0613 */
[----:B------:R-:W-:Y:S02]  /*b4d0*/  MOV R127, R14 ;  /* 0x0000000e007f7202 */ /* 0x000fe40000000f00 */
[----:B------:R-:W-:Y:S02]  /*b4e0*/  F2FP.F16.F32.PACK_AB R13, R51, R50 ;  /* 0x00000032330d723e */ /* 0x000fe400000000ff */
[----:B------:R-:W-:-:S02]  /*b4f0*/  F2FP.F16.F32.PACK_AB R14, R53, R52 ;  /* 0x00000034350e723e */ /* 0x000fc400000000ff */
[----:B------:R-:W-:Y:S02]  /*b500*/  F2FP.F16.F32.PACK_AB R15, R55, R54 ;  /* 0x00000036370f723e */ /* 0x000fe400000000ff */
[----:B------:R-:W-:Y:S02]  /*b510*/  MOV R28, R28 ;  /* 0x0000001c001c7202 */ /* 0x000fe40000000f00 */
        /* <DEDUP_REMOVED lines=21> */
[----:B------:R-:W-:-:S02]  /*b670*/  R2UR UR11, R204 ;  /* 0x00000000cc0b72ca */ /* 0x000fc400000e0000 */
[----:B--2---:R-:W-:Y:S02]  /*b680*/  @P0 PRMT R4, R5, 0x654, R4 ;  /* 0x0000065405040816 */ /* 0x004fe40000000004 */
[C---:B------:R-:W-:Y:S02]  /*b690*/  LOP3.LUT R5, R18.reuse, 0x380, RZ, 0xc0, !PT ;  /* 0x0000038012057812 */ /* 0x040fe400078ec0ff */
[----:B------:R1:W-:Y:S01]  /*b6a0*/  @P0 SYNCS.ARRIVE.TRANS64.RED.A1T0 RZ, [R4+URZ], RZ ;  /* 0x000000ff04ff09a7 */ /* 0x0003e2000810043f */
[----:B------:R-:W-:Y:S01]  /*b6b0*/  BAR.SYNC.DEFER_BLOCKING 0x1, 0x100 ;  /* 0x0044000000007b1d */ /* 0x000fe20000010000 */
[----:B------:R-:W-:Y:S02]  /*b6c0*/  SHF.R.U64 R5, R5, 0x3, RZ ;  /* 0x0000000305057819 */ /* 0x000fe400000012ff */
[----:B------:R-:W-:Y:S02]  /*b6d0*/  IADD3 R21, P0, R18, 0x4020, RZ ;  /* 0x0000402012157810 */ /* 0x000fe40007f1e0ff */
[----:B-1----:R-:W-:Y:S01]  /*b6e0*/  LOP3.LUT R4, R5, R18, RZ, 0x3c, !PT ;  /* 0x0000001205047212 */ /* 0x002fe200078e3cff */
[----:B------:R-:W-:Y:S01]  /*b6f0*/  IMAD.MOV.U32 R5, RZ, RZ, R19 ;  /* 0x000000ffff057224 */ /* 0x000fe200078e0013 */
[----:B------:R-:W-:-:S04]  /*b700*/  LOP3.LUT R20, R21, 0x380, RZ, 0xc0, !PT ;  /* 0x0000038015147812 */ /* 0x000fc800078ec0ff */
[----:B------:R-:W-:Y:S02]  /*b710*/  MOV R35, R4 ;  /* 0x0000000400237202 */ /* 0x000fe40000000f00 */
[----:B------:R-:W-:Y:S02]  /*b720*/  F2FP.F16.F32.PACK_AB R4, R25, R120 ;  /* 0x000000781904723e */ /* 0x000fe400000000ff */
[----:B------:R-:W-:Y:S01]  /*b730*/  F2FP.F16.F32.PACK_AB R5, R27, R122 ;  /* 0x0000007a1b05723e */ /* 0x000fe200000000ff */
[--C-:B------:R-:W-:Y:S01]  /*b740*/  IMAD.X R27, RZ, RZ, R19.reuse, P3 ;  /* 0x000000ffff1b7224 */ /* 0x100fe200018e0613 */
[----:B------:R-:W-:Y:S02]  /*b750*/  IADD3 R120, P5, R18, 0x8060, RZ ;  /* 0x0000806012787810 */ /* 0x000fe40007fbe0ff */
[----:B------:R-:W-:Y:S02]  /*b760*/  SHF.R.U64 R20, R20, 0x3, RZ ;  /* 0x0000000314147819 */ /* 0x000fe400000012ff */
[----:B------:R-:W-:Y:S01]  /*b770*/  LOP3.LUT R25, R120, 0x380, RZ, 0xc0, !PT ;  /* 0x0000038078197812 */ /* 0x000fe200078ec0ff */
[----:B------:R1:W-:Y:S01]  /*b780*/  STSM.16.M88.4 [R35], R4 ;  /* 0x0000000423007844 */ /* 0x0003e20000000200 */
[----:B------:R-:W-:Y:S01]  /*b790*/  LOP3.LUT R20, R20, R21, RZ, 0x3c, !PT ;  /* 0x0000001514147212 */ /* 0x000fe200078e3cff */
[----:B------:R-:W-:Y:S01]  /*b7a0*/  IMAD.X R31, RZ, RZ, R19, P5 ;  /* 0x000000ffff1f7224 */ /* 0x000fe200028e0613 */
[----:B------:R-:W-:-:S02]  /*b7b0*/  IADD3 R21, P6, R18, 0x8040, RZ ;  /* 0x0000804012157810 */ /* 0x000fc40007fde0ff */
[----:B------:R-:W-:Y:S02]  /*b7c0*/  SHF.R.U64 R25, R25, 0x3, RZ ;  /* 0x0000000319197819 */ /* 0x000fe400000012ff */
[----:B------:R-:W-:Y:S02]  /*b7d0*/  LOP3.LUT R34, R21, 0x380, RZ, 0xc0, !PT ;  /* 0x0000038015227812 */ /* 0x000fe400078ec0ff */
[----:B------:R-:W-:Y:S02]  /*b7e0*/  LOP3.LUT R30, R25, R120, RZ, 0x3c, !PT ;  /* 0x00000078191e7212 */ /* 0x000fe400078e3cff */
[----:B------:R-:W-:Y:S02]  /*b7f0*/  SHF.R.U64 R34, R34, 0x3, RZ ;  /* 0x0000000322227819 */ /* 0x000fe400000012ff */
[----:B------:R-:W-:Y:S01]  /*b800*/  MOV R30, R30 ;  /* 0x0000001e001e7202 */ /* 0x000fe20000000f00 */
[----:B------:R-:W-:Y:S01]  /*b810*/  VIADD R31, R211, UR34 ;  /* 0x00000022d31f7c36 */ /* 0x000fe20008000000 */
[----:B------:R-:W-:Y:S01]  /*b820*/  LOP3.LUT R34, R34, R21, RZ, 0x3c, !PT ;  /* 0x0000001522227212 */ /* 0x000fe200078e3cff */
[----:B------:R-:W-:Y:S01]  /*b830*/  IMAD.X R21, RZ, RZ, R19, P0 ;  /* 0x000000ffff157224 */ /* 0x000fe200000e0613 */
[----:B-1----:R-:W-:Y:S01]  /*b840*/  F2FP.F16.F32.PACK_AB R4, R33, R32 ;  /* 0x000000202104723e */ /* 0x002fe200000000ff */
[----:B------:R-:W-:Y:S01]  /*b850*/  VIADD R12, R31, 0x8 ;  /* 0x000000081f0c7836 */ /* 0x000fe20000000000 */
[----:B------:R-:W1:Y:S01]  /*b860*/  LDC.64 R32, c[0x0][0xb78] ;  /* 0x0002de00ff207b82 */ /* 0x000e620000000a00 */
[----:B------:R-:W-:-:S02]  /*b870*/  F2FP.F16.F32.PACK_AB R5, R121, R124 ;  /* 0x0000007c7905723e */ /* 0x000fc400000000ff */
[----:B------:R-:W-:Y:S02]  /*b880*/  F2FP.F16.F32.PACK_AB R6, R37, R36 ;  /* 0x000000242506723e */ /* 0x000fe400000000ff */
[----:B------:R-:W-:Y:S02]  /*b890*/  F2FP.F16.F32.PACK_AB R7, R123, R126 ;  /* 0x0000007e7b07723e */ /* 0x000fe400000000ff */
[----:B------:R-:W-:Y:S02]  /*b8a0*/  LOP3.LUT P0, RZ, R206, 0x3, RZ, 0xc0, !PT ;  /* 0x00000003ceff7812 */ /* 0x000fe4000780c0ff */
[----:B------:R-:W-:Y:S01]  /*b8b0*/  IADD3.X R25, RZ, R19, RZ, P4, !PT ;  /* 0x00000013ff197210 */ /* 0x000fe200027fe4ff */
[----:B------:R-:W-:Y:S01]  /*b8c0*/  STSM.16.M88.4 [R130], R4 ;  /* 0x0000000482007844 */ /* 0x000fe20000000200 */
[----:B------:R-:W-:Y:S01]  /*b8d0*/  MOV R125, R20 ;  /* 0x00000014007d7202 */ /* 0x000fe20000000f00 */
[----:B------:R-:W-:Y:S01]  /*b8e0*/  IMAD.U32 R21, RZ, RZ, UR5 ;  /* 0x00000005ff157e24 */ /* 0x000fe2000f8e00ff */
[----:B------:R-:W-:Y:S01]  /*b8f0*/  MOV R20, UR4 ;  /* 0x0000000400147c02 */ /* 0x000fe20008000f00 */
[----:B------:R2:W-:Y:S01]  /*b900*/  STSM.16.M88.4 [R129], R8 ;  /* 0x0000000881007844 */ /* 0x0005e20000000200 */
[----:B------:R-:W-:Y:S01]  /*b910*/  ISETP.GE.OR P1, PT, R12, UR10, P0 ;  /* 0x0000000a0c007c0c */ /* 0x000fe20008726670 */
[----:B------:R-:W-:Y:S01]  /*b920*/  IMAD.U32 R21, RZ, RZ, UR6 ;  /* 0x00000006ff157e24 */ /* 0x000fe2000f8e00ff */
[----:B------:R-:W-:Y:S01]  /*b930*/  MOV R122, R24 ;  /* 0x00000018007a7202 */ /* 0x000fe20000000f00 */
[----:B------:R-:W-:Y:S01]  /*b940*/  ULDC.64 UR4, c[0x0][0xb40] ;  /* 0x0002d00000047ab9 */ /* 0x000fe20000000a00 */
[----:B------:R-:W-:-:S02]  /*b950*/  MOV R120, R26 ;  /* 0x0000001a00787202 */ /* 0x000fc40000000f00 */
[----:B------:R-:W-:Y:S02]  /*b960*/  F2FP.F16.F32.PACK_AB R12, R49, R48 ;  /* 0x00000030310c723e */ /* 0x000fe400000000ff */
[----:B------:R-:W-:Y:S01]  /*b970*/  F2FP.F16.F32.PACK_AB R24, R57, R56 ;  /* 0x000000383918723e */ /* 0x000fe200000000ff */
[C---:B-1----:R-:W-:Y:S01]  /*b980*/  IMAD.WIDE.U32 R20, R32.reuse, UR36, R20 ;  /* 0x0000002420147c25 */ /* 0x042fe2000f8e0014 */
[----:B------:R-:W-:Y:S01]  /*b990*/  F2FP.F16.F32.PACK_AB R25, R59, R58 ;  /* 0x0000003a3b19723e */ /* 0x000fe200000000ff */
[----:B------:R-:W-:Y:S01]  /*b9a0*/  STSM.16.M88.4 [R128], R12 ;  /* 0x0000000c80007844 */ /* 0x000fe20000000200 */
[----:B------:R-:W-:Y:S02]  /*b9b0*/  F2FP.F16.F32.PACK_AB R26, R61, R60 ;  /* 0x0000003c3d1a723e */ /* 0x000fe400000000ff */
[----:B------:R-:W-:Y:S01]  /*b9c0*/  F2FP.F16.F32.PACK_AB R27, R63, R62 ;  /* 0x0000003e3f1b723e */ /* 0x000fe200000000ff */
[----:B--2---:R-:W-:Y:S01]  /*b9d0*/  IMAD R8, R32, UR7, RZ ;  /* 0x0000000720087c24 */ /* 0x004fe2000f8e02ff */
[----:B------:R-:W-:-:S02]  /*b9e0*/  F2FP.F16.F32.PACK_AB R4, R65, R64 ;  /* 0x000000404104723e */ /* 0x000fc400000000ff */
[----:B------:R-:W-:Y:S01]  /*b9f0*/  F2FP.F16.F32.PACK_AB R5, R67, R66 ;  /* 0x000000424305723e */ /* 0x000fe200000000ff */
[----:B------:R-:W-:Y:S01]  /*ba00*/  IMAD R29, R33, UR36, R8 ;  /* 0x00000024211d7c24 */ /* 0x000fe2000f8e0208 */
[----:B------:R-:W-:Y:S01]  /*ba10*/  F2FP.F16.F32.PACK_AB R6, R69, R68 ;  /* 0x000000444506723e */ /* 0x000fe200000000ff */
[----:B------:R-:W-:Y:S01]  /*ba20*/  STSM.16.M88.4 [R127], R24 ;  /* 0x000000187f007844 */ /* 0x000fe20000000200 */
[----:B------:R-:W-:Y:S02]  /*ba30*/  F2FP.F16.F32.PACK_AB R7, R71, R70 ;  /* 0x000000464707723e */ /* 0x000fe400000000ff */
[----:B------:R-:W-:Y:S02]  /*ba40*/  IADD3.X R35, RZ, R19, RZ, P6, !PT ;  /* 0x00000013ff237210 */ /* 0x000fe400037fe4ff */
[----:B------:R-:W-:Y:S01]  /*ba50*/  F2FP.F16.F32.PACK_AB R8, R73, R72 ;  /* 0x000000484908723e */ /* 0x000fe200000000ff */
[----:B------:R1:W-:Y:S01]  /*ba60*/  STSM.16.M88.4 [R125], R4 ;  /* 0x000000047d007844 */ /* 0x0003e20000000200 */
[----:B------:R-:W-:-:S02]  /*ba70*/  F2FP.F16.F32.PACK_AB R9, R75, R74 ;  /* 0x0000004a4b09723e */ /* 0x000fc400000000ff */
[----:B------:R-:W-:Y:S02]  /*ba80*/  F2FP.F16.F32.PACK_AB R10, R77, R76 ;  /* 0x0000004c4d0a723e */ /* 0x000fe400000000ff */
[----:B------:R-:W-:Y:S02]  /*ba90*/  F2FP.F16.F32.PACK_AB R11, R79, R78 ;  /* 0x0000004e4f0b723e */ /* 0x000fe400000000ff */
[----:B------:R-:W-:Y:S02]  /*baa0*/  MOV R34, R34 ;  /* 0x0000002200227202 */ /* 0x000fe40000000f00 */
[----:B------:R-:W-:Y:S01]  /*bab0*/  ISETP.GE.OR P0, PT, R31, UR10, P0 ;  /* 0x0000000a1f007c0c */ /* 0x000fe20008706670 */
[----:B------:R-:W-:Y:S04]  /*bac0*/  STSM.16.M88.4 [R122], R8 ;  /* 0x000000087a007844 */ /* 0x000fe80000000200 */
[----:B------:R-:W-:Y:S01]  /*bad0*/  STSM.16.M88.4 [R120], R80 ;  /* 0x0000005078007844 */ /* 0x000fe20000000200 */
[----:B-1----:R-:W-:-:S02]  /*bae0*/  SHF.R.S32.HI R5, RZ, 0x1f, R31 ;  /* 0x0000001fff057819 */ /* 0x002fc4000001141f */
[----:B------:R-:W-:Y:S01]  /*baf0*/  IADD3 R6, P2, R31, R20, RZ ;  /* 0x000000141f067210 */ /* 0x000fe20007f5e0ff */
[----:B------:R-:W-:Y:S03]  /*bb00*/  STSM.16.M88.4 [R28], R88 ;  /* 0x000000581c007844 */ /* 0x000fe60000000200 */
[----:B------:R-:W-:Y:S01]  /*bb10*/  IADD3.X R5, R5, R21, R29, P2, !PT ;  /* 0x0000001505057210 */ /* 0x000fe200017fe41d */
[----:B------:R-:W-:Y:S01]  /*bb20*/  STSM.16.M88.4 [R38], R96 ;  /* 0x0000006026007844 */ /* 0x000fe20000000200 */
[C---:B------:R-:W-:Y:S01]  /*bb30*/  LEA R4, P2, R6.reuse, UR4, 0x2 ;  /* 0x0000000406047c11 */ /* 0x040fe2000f8410ff */
[----:B------:R-:W-:Y:S02]  /*bb40*/  ULDC UR4, c[0x0][0xc] ;  /* 0x0000030000047ab9 */ /* 0x000fe40000000800 */
[----:B------:R-:W-:Y:S01]  /*bb50*/  STSM.16.M88.4 [R34], R104 ;  /* 0x0000006822007844 */ /* 0x000fe20000000200 */
[----:B------:R-:W-:Y:S01]  /*bb60*/  LEA.HI.X R5, R6, UR5, R5, 0x2, P2 ;  /* 0x0000000506057c11 */ /* 0x000fe200090f1405 */
[----:B------:R-:W-:-:S02]  /*bb70*/  UIADD3 UR11, UR4, UR11, URZ ;  /* 0x0000000b040b7290 */ /* 0x000fc4000fffe03f */
[----:B------:R-:W-:Y:S01]  /*bb80*/  STSM.16.M88.4 [R30], R112 ;  /* 0x000000701e007844 */ /* 0x000fe20000000200 */
[----:B------:R-:W-:Y:S01]  /*bb90*/  @!PT LDS RZ, [RZ] ;  /* 0x00000000fffff984 */ /* 0x000fe20000000800 */
[----:B------:R-:W-:Y:S01]  /*bba0*/  @!PT LDS RZ, [RZ] ;  /* 0x00000000fffff984 */ /* 0x000fe20000000800 */
[----:B------:R-:W-:Y:S01]  /*bbb0*/  @!PT LDS RZ, [RZ] ;  /* 0x00000000fffff984 */ /* 0x000fe20000000800 */
[----:B------:R-:W-:Y:S01]  /*bbc0*/  @!PT LDS RZ, [RZ] ;  /* 0x00000000fffff984 */ /* 0x000fe20000000800 */
[----:B------:R1:W-:Y:S06]  /*bbd0*/  MEMBAR.ALL.CTA ;  /* 0x0000000000007992 */ /* 0x0003ec0000008000 */
[----:B-1----:R-:W1:Y:S01]  /*bbe0*/  FENCE.VIEW.ASYNC.S ;  /* 0x00000000000073c6 */ /* 0x002e620000000000 */
[----:B------:R-:W-:-:S03]  /*bbf0*/  IMAD.U32 R204, RZ, RZ, UR11 ;  /* 0x0000000bffcc7e24 */ /* 0x000fc6000f8e00ff */
[----:B-1----:R-:W1:Y:S01]  /*bc00*/  SHFL.IDX PT, R6, R210, RZ, 0x1f ;  /* 0x00001fffd2067589 */ /* 0x002e6200000e0000 */
[----:B------:R-:W-:Y:S06]  /*bc10*/  BAR.ARV 0x1, 0x120 ;  /* 0x0044800000007b1d */ /* 0x000fec0000002000 */
[----:B------:R2:W-:Y:S01]  /*bc20*/  @!P0 STG.E desc[UR12][R4.64], R3 ;  /* 0x0000000304008986 */ /* 0x0005e2000c10190c */
[----:B-1----:R-:W-:-:S03]  /*bc30*/  ISETP.NE.AND P0, PT, R6, 0x7, PT ;  /* 0x000000070600780c */ /* 0x002fc60003f05270 */
[----:B------:R2:W-:Y:S10]  /*bc40*/  @!P1 STG.E desc[UR12][R4.64+0x20], R0 ;  /* 0x0000200004009986 */ /* 0x0005f4000c10190c */
        /* <DEDUP_REMOVED lines=23> */
[----:B------:R1:W-:Y:S01]  /*bdc0*/  UTMASTG.5D [UR32], [UR4] ;  /* 0x00000020040073b5 */ /* 0x0003e20008020000 */
[----:B------:R-:W-:-:S02]  /*bdd0*/  UMOV UR8, 0x1 ;  /* 0x0000000100087882 */ /* 0x000fc40000000000 */
[----:B------:R-:W-:Y:S02]  /*bde0*/  UPRMT UR7, URZ, 0x654, UR6 ;  /* 0x000006543f077896 */ /* 0x000fe40008000006 */
[----:B------:R-:W-:Y:S01]  /*bdf0*/  UPRMT UR6, UR8, 0x654, UR6 ;  /* 0x0000065408067896 */ /* 0x000fe20008000006 */
[----:B------:R0:W-:Y:S01]  /*be00*/  UTMACMDFLUSH ;  /* 0x00000000000079b7 */ /* 0x0001e20000000000 */
[----:B------:R-:W-:-:S05]  /*be10*/  DEPBAR.LE SB0, 0x0 ;  /* 0x000080000000791a */ /* 0x000fca0000000000 */
[----:B------:R-:W-:Y:S02]  /*be20*/  SYNCS.ARRIVE.TRANS64.RED.A1T0 RZ, [UR7], RZ ;  /* 0x000000ffffff79a7 */ /* 0x000fe40008100407 */
[----:B-1----:R-:W-:Y:S03]  /*be30*/  SYNCS.ARRIVE.TRANS64.RED.A1T0 RZ, [UR6], RZ ;  /* 0x000000ffffff79a7 */ /* 0x002fe60008100406 */
.L_x_3004:
[----:B------:R-:W-:Y:S05]  /*be40*/  BSYNC B0 ;  /* 0x0000000000007941 */ /* 0x000fea0003800000 */
.L_x_3003:
[----:B--2---:R-:W1:Y:S01]  /*be50*/  LDC R0, c[0x0][0xda4] ;  /* 0x00036900ff007b82 */ /* 0x004e620000000800 */
[----:B------:R-:W-:Y:S01]  /*be60*/  R2UR UR6, R204 ;  /* 0x00000000cc0672ca */ /* 0x000fe200000e0000 */
[----:B------:R-:W-:Y:S01]  /*be70*/  UIADD3 UR38, UR38, 0x1, URZ ;  /* 0x0000000126267890 */ /* 0x000fe2000fffe03f */
[----:B------:R-:W-:Y:S02]  /*be80*/  R2UR UR5, R16 ;  /* 0x00000000100572ca */ /* 0x000fe400000e0000 */
[----:B------:R-:W-:Y:S01]  /*be90*/  IADD3 R205, R205, 0x1, RZ ;  /* 0x00000001cdcd7810 */ /* 0x000fe20007ffe0ff */
[----:B------:R-:W-:-:S04]  /*bea0*/  UISETP.NE.AND UP0, UPT, UR38, 0x2, UPT ;  /* 0x000000022600788c */ /* 0x000fc8000bf05270 */
[----:B------:R-:W-:Y:S02]  /*beb0*/  USEL UR4, URZ, 0x1, UP0 ;  /* 0x000000013f047887 */ /* 0x000fe40008000000 */
[----:B------:R-:W-:-:S04]  /*bec0*/  USEL UR38, UR38, URZ, UP0 ;  /* 0x0000003f26267287 */ /* 0x000fc80008000000 */
[----:B------:R-:W-:-:S06]  /*bed0*/  ULOP3.LUT UR5, UR5, UR4, URZ, 0x3c, !UPT ;  /* 0x0000000405057292 */ /* 0x000fcc000f8e3c3f */
[----:B------:R-:W-:Y:S01]  /*bee0*/  IMAD.U32 R16, RZ, RZ, UR5 ;  /* 0x00000005ff107e24 */ /* 0x000fe2000f8e00ff */
[----:B-1----:R-:W-:-:S13]  /*bef0*/  ISETP.LE.AND P0, PT, R0, UR6, PT ;  /* 0x0000000600007c0c */ /* 0x002fda000bf03270 */
[----:B------:R-:W-:Y:S05]  /*bf00*/  @!P0 BRA `(.L_x_3005) ;  /* 0xffffff5000f08947 */ /* 0x000fea000383ffff */
[----:B------:R-:W-:Y:S05]  /*bf10*/  EXIT ;  /* 0x000000000000794d */ /* 0x000fea0003800000 */
.L_x_2977:
[----:B------:R-:W-:-:S08]  /*bf20*/  NOP ;  /* 0x0000000000007918 */ /* 0x000fd00000000000 */
[----:B-1----:R-:W1:-:S00]  /*bf30*/  USETMAXREG.DEALLOC.CTAPOOL 0x18 ;  /* 0x00000018000079c8 */ /* 0x002e4000080e0500 */
[----:B-1----:R-:W-:-:S06]  /*bf40*/  LOP3.LUT R0, R0, 0x3, RZ, 0xc0, !PT ;  /* 0x0000000300007812 */ /* 0x002fcc00078ec0ff */
[----:B------:R-:W1:Y:S02]  /*bf50*/  SHFL.IDX PT, R0, R0, RZ, 0x1f ;  /* 0x00001fff00007589 */ /* 0x000e6400000e0000 */
[----:B-1----:R-:W-:-:S13]  /*bf60*/  ISETP.NE.AND P0, PT, R0, RZ, PT ;  /* 0x000000ff0000720c */ /* 0x002fda0003f05270 */
[----:B------:R-:W-:Y:S05]  /*bf70*/  @P0 EXIT ;  /* 0x000000000000094d */ /* 0x000fea0003800000 */
[----:B------:R-:W1:Y:S01]  /*bf80*/  S2UR UR4, SR_CTAID.X ;  /* 0x00000000000479c3 */ /* 0x000e620000002500 */
[----:B------:R-:W-:Y:S01]  /*bf90*/  IMAD.MOV.U32 R16, RZ, RZ, RZ ;  /* 0x000000ffff107224 */ /* 0x000fe200078e00ff */
[----:B------:R-:W-:Y:S01]  /*bfa0*/  MOV R17, 0x1 ;  /* 0x0000000100117802 */ /* 0x000fe20000000f00 */
[----:B------:R-:W-:-:S05]  /*bfb0*/  IMAD.MOV.U32 R2, RZ, RZ, 0x1 ;  /* 0x00000001ff027424 */ /* 0x000fca00078e00ff */
[----:B------:R-:W1:Y:S02]  /*bfc0*/  LDC R0, c[0x0][0xda4] ;  /* 0x00036900ff007b82 */ /* 0x000e640000000800 */
[----:B-1----:R-:W-:-:S13]  /*bfd0*/  ISETP.LE.AND P0, PT, R0, UR4, PT ;  /* 0x0000000400007c0c */ /* 0x002fda000bf03270 */
[----:B------:R-:W-:Y:S05]  /*bfe0*/  @P0 BRA `(.L_x_3006) ;  /* 0x0000003000680947 */ /* 0x000fea0003800000 */
[----:B------:R-:W2:Y:S01]  /*bff0*/  LDL R3, [R1+0x1c] ;  /* 0x00001c0001037983 */ /* 0x000ea20000100800 */
[----:B------:R-:W1:Y:S01]  /*c000*/  S2R R4, SR_TID.X ;  /* 0x0000000000047919 */ /* 0x000e620000002100 */
[----:B------:R-:W3:Y:S02]  /*c010*/  S2UR UR4, SR_CTAID.X ;  /* 0x00000000000479c3 */ /* 0x000ee40000002500 */
[----:B---3--:R-:W-:Y:S01]  /*c020*/  IMAD.U32 R2, RZ, RZ, UR4 ;  /* 0x00000004ff027e24 */ /* 0x008fe2000f8e00ff */
[----:B-1----:R-:W-:-:S05]  /*c030*/  LOP3.LUT P0, R0, R4, 0x1f, RZ, 0xc0, !PT ;  /* 0x0000001f04007812 */ /* 0x002fca000780c0ff */
[----:B------:R2:W-:Y:S04]  /*c040*/  STL [R1+0x28], R0 ;  /* 0x0000280001007387 */ /* 0x0005e80000100800 */
[----:B------:R1:W-:Y:S01]  /*c050*/  STL [R1+0x18], R2 ;  /* 0x0000180201007387 */ /* 0x0003e20000100800 */
[----:B------:R-:W-:-:S04]  /*c060*/  LOP3.LUT P1, RZ, R4, 0x7f, RZ, 0xc0, !PT ;  /* 0x0000007f04ff7812 */ /* 0x000fc8000782c0ff */
[----:B------:R-:W-:Y:S01]  /*c070*/  PLOP3.LUT P0, PT, P0, P1, PT, 0x8a, 0x0 ;  /* 0x000000000000781c */ /* 0x000fe20000703172 */
[----:B------:R-:W-:Y:S02]  /*c080*/  IMAD.MOV.U32 R16, RZ, RZ, RZ ;  /* 0x000000ffff107224 */ /* 0x000fe400078e00ff */
[----:B------:R-:W-:Y:S01]  /*c090*/  IMAD.MOV.U32 R17, RZ, RZ, 0x1 ;  /* 0x00000001ff117424 */ /* 0x000fe200078e00ff */
[----:B------:R-:W-:Y:S01]  /*c0a0*/  P2R R19, PR, RZ, 0x1 ;  /* 0x00000001ff137803 */ /* 0x000fe20000000000 */
[----:B------:R-:W-:Y:S01]  /*c0b0*/  ULDC.64 UR36, c[0x0][0x198] ;  /* 0x0000660000247ab9 */ /* 0x000fe20000000a00 */
[----:B------:R-:W-:Y:S01]  /*c0c0*/  ULDC UR38, c[0x0][0xc] ;  /* 0x0000030000267ab9 */ /* 0x000fe20000000800 */
[----:B--2---:R-:W-:-:S05]  /*c0d0*/  LOP3.LUT R0, R3, 0x2, RZ, 0xfc, !PT ;  /* 0x0000000203007812 */ /* 0x004fca00078efcff */
[----:B------:R1:W-:Y:S04]  /*c0e0*/  STL [R1+0xc], R0 ;  /* 0x00000c0001007387 */ /* 0x0003e80000100800 */
[----:B------:R1:W-:Y:S02]  /*c0f0*/  STL [R1+0x24], RZ ;  /* 0x000024ff01007387 */ /* 0x0003e40000100800 */
.L_x_3058:
        /* <DEDUP_REMOVED lines=21> */
[----:B-1----:R-:W-:Y:S02]  /*c250*/  IMAD R9, R4, UR4, RZ ;  /* 0x0000000404097c24 */ /* 0x002fe4000f8e02ff */
[----:B--2---:R-:W-:-:S05]  /*c260*/  @P1 IMAD.HI.U32 R2, R6, R2, RZ ;  /* 0x0000000206021227 */ /* 0x004fca00078e00ff */
[----:B------:R-:W-:Y:S01]  /*c270*/  @P1 SHF.R.U32.HI R7, RZ, R3, R2 ;  /* 0x00000003ff071219 */ /* 0x000fe20000011602 */
[----:B------:R-:W-:Y:S01]  /*c280*/  VIADD R3, R9, 0x6f ;  /* 0x0000006f09037836 */ /* 0x000fe20000000000 */
[----:B------:R-:W-:-:S03]  /*c290*/  MOV R2, 0x400 ;  /* 0x0000040000027802 */ /* 0x000fc60000000f00 */
[----:B------:R4:W-:Y:S01]  /*c2a0*/  STL [R1], R7 ;  /* 0x0000000701007387 */ /* 0x0009e20000100800 */
[----:B---3--:R-:W-:Y:S01]  /*c2b0*/  LEA R8, R5, R2, 0x18 ;  /* 0x0000000205087211 */ /* 0x008fe200078ec0ff */
[----:B------:R-:W-:Y:S02]  /*c2c0*/  IMAD.MOV.U32 R2, RZ, RZ, RZ ;  /* 0x000000ffff027224 */ /* 0x000fe400078e00ff */
[----:B------:R4:W-:Y:S01]  /*c2d0*/  STL [R1+0x20], R9 ;  /* 0x0000200901007387 */ /* 0x0009e20000100800 */
[----:B------:R-:W-:Y:S01]  /*c2e0*/  IADD3 R4, R8, 0x21400, RZ ;  /* 0x0002140008047810 */ /* 0x000fe20007ffe0ff */
[----:B------:R-:W-:Y:S02]  /*c2f0*/  IMAD.HI R2, R3, -0x6db6db6d, R2 ;  /* 0x9249249303027827 */ /* 0x000fe400078e0202 */
[----:B------:R4:W-:Y:S01]  /*c300*/  STL [R1+0x8], R8 ;  /* 0x0000080801007387 */ /* 0x0009e20000100800 */
[----:B------:R-:W-:Y:S01]  /*c310*/  LOP3.LUT P0, RZ, R4, 0x3ff, RZ, 0xc0, !PT ;  /* 0x000003ff04ff7812 */ /* 0x000fe2000780c0ff */
[----:B------:R-:W-:-:S04]  /*c320*/  IMAD.MOV R3, RZ, RZ, -R7 ;  /* 0x000000ffff037224 */ /* 0x000fc800078e0a07 */
[----:B------:R-:W-:Y:S01]  /*c330*/  IMAD R4, R0, R3, R6 ;  /* 0x0000000300047224 */ /* 0x000fe200078e0206 */
[----:B------:R-:W-:-:S04]  /*c340*/  SHF.R.U32.HI R3, RZ, 0x1f, R2 ;  /* 0x0000001fff037819 */ /* 0x000fc80000011602 */
[----:B------:R-:W-:Y:S01]  /*c350*/  LEA.HI.SX32 R0, R2, R3, 0x1a ;  /* 0x0000000302007211 */ /* 0x000fe200078fd2ff */
[----:B------:R4:W-:Y:S04]  /*c360*/  STL [R1+0x4], R4 ;  /* 0x0000040401007387 */ /* 0x0009e80000100800 */
[----:B------:R4:W-:Y:S01]  /*c370*/  STL [R1+0x14], R0 ;  /* 0x0000140001007387 */ /* 0x0009e20000100800 */
[----:B------:R-:W-:Y:S05]  /*c380*/  @!P0 BRA `(.L_x_3007) ;  /* 0x0000000000408947 */ /* 0x000fea0003800000 */
[----:B------:R-:W-:Y:S01]  /*c390*/  MOV R2, 0x0 ;  /* 0x0000000000027802 */ /* 0x000fe20000000f00 */
[----:B------:R-:W-:Y:S01]  /*c3a0*/  ULDC.64 UR6, c[0x4][0x1b8] ;  /* 0x01006e0000067ab9 */ /* 0x000fe20000000a00 */
[----:B------:R-:W-:Y:S01]  /*c3b0*/  ULDC.64 UR8, c[0x4][0x1c0] ;  /* 0x0100700000087ab9 */ /* 0x000fe20000000a00 */
[----:B------:R-:W-:Y:S01]  /*c3c0*/  ULDC.64 UR4, c[0x4][0xd0] ;  /* 0x0100340000047ab9 */ /* 0x000fe20000000a00 */
[----:B----4-:R-:W-:Y:S01]  /*c3d0*/  IMAD.U32 R4, RZ, RZ, UR6 ;  /* 0x00000006ff047e24 */ /* 0x010fe2000f8e00ff */
        /* <DEDUP_REMOVED lines=11> */
.L_x_3007:
[----:B------:R-:W4:Y:S02]  /*c490*/  LDL R2, [R1+0x8] ;  /* 0x0000080001027983 */ /* 0x000f240000100800 */
[----:B----4-:R-:W-:-:S05]  /*c4a0*/  VIADD R0, R2, 0x400 ;  /* 0x0000040002007836 */ /* 0x010fca0000000000 */
        /* <DEDUP_REMOVED lines=11> */
[----:B------:R-:W-:Y:S01]  /*c560*/  MOV R13, RZ ;  /* 0x000000ff000d7202 */ /* 0x000fe20000000f00 */
[----:B------:R-:W-:-:S02]  /*c570*/  IMAD.U32 R7, RZ, RZ, UR9 ;  /* 0x00000009ff077e24 */ /* 0x000fc4000f8e00ff */
[----:B------:R-:W-:Y:S02]  /*c580*/  IMAD.U32 R11, RZ, RZ, UR5 ;  /* 0x00000005ff0b7e24 */ /* 0x000fe4000f8e00ff */
[----:B------:R-:W-:Y:S02]  /*c590*/  IMAD.MOV.U32 R8, RZ, RZ, 0x70 ;  /* 0x00000070ff087424 */ /* 0x000fe400078e00ff */
[----:B-1----:R-:W-:-:S07]  /*c5a0*/  IMAD.MOV.U32 R12, RZ, RZ, 0x1 ;  /* 0x00000001ff0c7424 */ /* 0x002fce00078e00ff */
[----:B------:R-:W-:-:S07]  /*c5b0*/  LEPC R20, `(.L_x_3009) ;  /* 0x000000001014794e */ /* 0x000fce0000000000 */
[----:B--2---:R-:W-:Y:S05]  /*c5c0*/  CALL.ABS.NOINC R2 ;  /* 0x0000000002007343 */ /* 0x004fea0003c00000 */
.L_x_3009:
        /* <DEDUP_REMOVED lines=16> */
.L_x_3008:
[----:B------:R-:W2:Y:S01]  /*c6d0*/  LDL R8, [R1+0x4] ;  /* 0x0000040001087983 */ /* 0x000ea20000100800 */
[----:B------:R-:W1:Y:S01]  /*c6e0*/  LDC R0, c[0x0][0x428] ;  /* 0x00010a00ff007b82 */ /* 0x000e620000000800 */
[----:B------:R-:W-:Y:S02]  /*c6f0*/  ULDC.64 UR4, c[0x0][0x9f8] ;  /* 0x00027e0000047ab9 */ /* 0x000fe40000000a00 */
[----:B------:R-:W3:Y:S04]  /*c700*/  LDL R6, [R1] ;  /* 0x0000000001067983 */ /* 0x000ee80000100800 */
[----:B------:R-:W4:Y:S01]  /*c710*/  LDL R7, [R1+0x28] ;  /* 0x0000280001077983 */ /* 0x000f220000100800 */
[----:B-1----:R-:W-:-:S03]  /*c720*/  ISETP.NE.AND P1, PT, R0, 0x1, PT ;  /* 0x000000010000780c */ /* 0x002fc60003f25270 */
[----:B------:R-:W4:Y:S01]  /*c730*/  LDL.LU R5, [R1+0x10] ;  /* 0x0000100001057983 */ /* 0x000f220000300800 */
[----:B------:R-:W-:Y:S01]  /*c740*/  ISETP.NE.U32.AND P0, PT, RZ, UR4, PT ;  /* 0x00000004ff007c0c */ /* 0x000fe2000bf05070 */
[----:B------:R-:W-:Y:S01]  /*c750*/  ULDC.64 UR6, c[0x0][0x208] ;  /* 0x0000820000067ab9 */ /* 0x000fe20000000a00 */
[----:B------:R-:W-:Y:S01]  /*c760*/  ULDC UR4, c[0x0][0xda8] ;  /* 0x00036a0000047ab9 */ /* 0x000fe20000000800 */
[----:B------:R-:W4:Y:S01]  /*c770*/  LDL R4, [R1+0x18] ;  /* 0x0000180001047983 */ /* 0x000f220000100800 */
[----:B------:R-:W-:-:S05]  /*c780*/  ISETP.NE.AND.EX P0, PT, RZ, UR5, PT, P0 ;  /* 0x00000005ff007c0c */ /* 0x000fca000bf05300 */
[----:B------:R-:W2:Y:S08]  /*c790*/  @P1 LDC R2, c[0x0][0x42c] ;  /* 0x00010b00ff021b82 */ /* 0x000eb00000000800 */
[----:B------:R-:W1:Y:S01]  /*c7a0*/  @P1 LDC R3, c[0x0][0x430] ;  /* 0x00010c00ff031b82 */ /* 0x000e620000000800 */
[----:B--2---:R-:W-:-:S04]  /*c7b0*/  @P1 IMAD.HI.U32 R2, R8, R2, RZ ;  /* 0x0000000208021227 */ /* 0x004fc800078e00ff */
[----:B------:R-:W-:Y:S01]  /*c7c0*/  IMAD.MOV.U32 R0, RZ, RZ, R8 ;  /* 0x000000ffff007224 */ /* 0x000fe200078e0008 */
[----:B-1----:R-:W-:Y:S02]  /*c7d0*/  @P1 SHF.R.U32.HI R0, RZ, R3, R2 ;  /* 0x00000003ff001219 */ /* 0x002fe40000011602 */
[----:B------:R-:W3:Y:S02]  /*c7e0*/  @P0 LDC.64 R2, c[0x0][0x9f8] ;  /* 0x00027e00ff020b82 */ /* 0x000ee40000000a00 */
[----:B---3--:R-:W-:-:S05]  /*c7f0*/  @P0 IMAD.WIDE R2, R6, 0x4, R2 ;  /* 0x0000000406020825 */ /* 0x008fca00078e0202 */
[----:B------:R1:W5:Y:S01]  /*c800*/  @P0 LDG.E R6, desc[UR6][R2.64] ;  /* 0x0000000602060981 */ /* 0x000362000c1e1900 */
[----:B----4-:R-:W-:Y:S01]  /*c810*/  ISETP.NE.AND P1, PT, R7, RZ, PT ;  /* 0x000000ff0700720c */ /* 0x010fe20003f25270 */
[----:B------:R-:W-:Y:S01]  /*c820*/  IMAD.MOV R7, RZ, RZ, -R5 ;  /* 0x000000ffff077224 */ /* 0x000fe200078e0a05 */
[----:B------:R-:W2:Y:S02]  /*c830*/  S2R R21, SR_CgaCtaId ;  /* 0x0000000000157919 */ /* 0x000ea40000008800 */
[----:B------:R-:W-:Y:S01]  /*c840*/  PLOP3.LUT P2, PT, P1, PT, PT, 0x8, 0x0 ;  /* 0x000000000000781c */ /* 0x000fe20000f4e170 */
[----:B------:R-:W-:-:S05]  /*c850*/  IMAD R7, R7, UR4, R4 ;  /* 0x0000000407077c24 */ /* 0x000fca000f8e0204 */
[----:B------:R-:W-:-:S03]  /*c860*/  SHF.L.U32 R7, R7, 0x7, RZ ;  /* 0x0000000707077819 */ /* 0x000fc600000006ff */
[----:B------:R-:W-:-:S05]  /*c870*/  VOTEU.ALL UP1, P1 ;  /* 0x00000000003f7886 */ /* 0x000fca0000820000 */
[----:B------:R-:W-:-:S04]  /*c880*/  @!UP1 UIADD3 UR8, UP0, UR36, 0x270, URZ ;  /* 0x0000027024089890 */ /* 0x000fc8000ff1e03f */
[----:B------:R-:W-:-:S03]  /*c890*/  @!UP1 UIADD3.X UR9, URZ, UR37, URZ, UP0, !UPT ;  /* 0x000000253f099290 */ /* 0x000fc600087fe43f */
[----:B-1----:R-:W-:-:S09]  /*c8a0*/  VOTEU.ALL UP0, P1 ;  /* 0x00000000003f7886 */ /* 0x002fd20000800000 */
.L_x_3010:
[----:B------:R-:W3:Y:S04]  /*c8b0*/  LDL R3, [R1] ;  /* 0x0000000001037983 */ /* 0x000ee80000100800 */
[----:B------:R-:W4:Y:S01]  /*c8c0*/  LDL R2, [R1+0x4] ;  /* 0x0000040001027983 */ /* 0x000f220000100800 */
[----:B------:R-:W-:Y:S01]  /*c8d0*/  UMOV UR4, URZ ;  /* 0x0000003f00047c82 */ /* 0x000fe20008000000 */
[----:B------:R-:W-:Y:S02]  /*c8e0*/  PLOP3.LUT P0, PT, P0, P2, PT, 0xa2, 0x0 ;  /* 0x000000000000781c */ /* 0x000fe40000705472 */
[----:B---3--:R-:W-:-:S08]  /*c8f0*/  @P2 R2UR P0, UR7, R3 ;  /* 0x00000000030722ca */ /* 0x008fd00000000000 */
[----:B------:R-:W-:Y:S02]  /*c900*/  PLOP3.LUT P0, PT, P0, P2, PT, 0xa2, 0x0 ;  /* 0x000000000000781c */ /* 0x000fe40000705472 */
[----:B----4-:R-:W-:-:S08]  /*c910*/  @P2 R2UR.OR P0, UR6, R2 ;  /* 0x00000000020622ca */ /* 0x010fd00000100000 */
        /* <DEDUP_REMOVED lines=8> */
.L_x_3011:
[----:B------:R-:W3:Y:S04]  /*c9a0*/  LDL R3, [R1] ;  /* 0x0000000001037983 */ /* 0x000ee80000100800 */
[----:B------:R-:W4:Y:S01]  /*c9b0*/  LDL R2, [R1+0x4] ;  /* 0x0000040001027983 */ /* 0x000f220000100800 */
        /* <DEDUP_REMOVED lines=12> */
.L_x_3012:
        /* <DEDUP_REMOVED lines=11> */
[----:B------:R-:W1:Y:S01]  /*cb30*/  LDC.64 R2, c[0x0][0x3f8] ;  /* 0x0000fe00ff027b82 */ /* 0x000e620000000a00 */
[----:B--2---:R-:W-:Y:S01]  /*cb40*/  LOP3.LUT R21, R21, 0x1, RZ, 0xc0, !PT ;  /* 0x0000000115157812 */ /* 0x004fe200078ec0ff */
[----:B------:R-:W-:-:S04]  /*cb50*/  UMOV UR4, 0xffffffff ;  /* 0xffffffff00047882 */ /* 0x000fc80000000000 */
[C---:B------:R-:W-:Y:S02]  /*cb60*/  IMAD R20, R21.reuse, 0x38, RZ ;  /* 0x0000003815147824 */ /* 0x040fe400078e02ff */
[----:B------:R-:W-:Y:S01]  /*cb70*/  IMAD R21, R21, 0xe00, RZ ;  /* 0x00000e0015157824 */ /* 0x000fe200078e02ff */
[----:B-1----:R-:W-:-:S04]  /*cb80*/  ISETP.NE.U32.AND P0, PT, R2, RZ, PT ;  /* 0x000000ff0200720c */ /* 0x002fc80003f05070 */
[----:B------:R-:W-:-:S04]  /*cb90*/  ISETP.NE.AND.EX P0, PT, R3, RZ, PT, P0 ;  /* 0x000000ff0300720c */ /* 0x000fc80003f05300 */
[----:B-----5:R-:W-:Y:S01]  /*cba0*/  SEL R5, R6, RZ, !P0 ;  /* 0x000000ff06057207 */ /* 0x020fe20004000000 */
[----:B------:R-:W-:Y:S08]  /*cbb0*/  BRA.DIV UR4, `(.L_x_3013) ;  /* 0x0000002a04c07947 */ /* 0x000ff0000b800000 */
.L_x_3074:
[----:B------:R-:W2:Y:S01]  /*cbc0*/  LDL R8, [R1+0x14] ;  /* 0x0000140001087983 */ /* 0x000ea20000100800 */
[----:B------:R-:W-:Y:S01]  /*cbd0*/  UMOV UR4, 0xffffffff ;  /* 0xffffffff00047882 */ /* 0x000fe20000000000 */
[--C-:B------:R-:W-:Y:S01]  /*cbe0*/  SHF.R.S32.HI R12, RZ, 0x1f, R6.reuse ;  /* 0x0000001fff0c7819 */ /* 0x100fe20000011406 */
[----:B------:R-:W-:Y:S02]  /*cbf0*/  IMAD.MOV.U32 R4, RZ, RZ, R6 ;  /* 0x000000ffff047224 */ /* 0x000fe400078e0006 */
[----:B--2---:R-:W-:Y:S01]  /*cc00*/  VIADD R8, R8, 0xffffffff ;  /* 0xffffffff08087836 */ /* 0x004fe20000000000 */
[----:B------:R-:W-:Y:S06]  /*cc10*/  BRA.DIV UR4, `(.L_x_3014) ;  /* 0x0000002a04dc7947 */ /* 0x000fec000b800000 */
[----:B------:R-:W-:-:S13]  /*cc20*/  ELECT P6, URZ, PT ;  /* 0x00000000003f782f */ /* 0x000fda00038c0000 */
.L_x_3077:
[----:B------:R-:W-:Y:S05]  /*cc30*/  @!P6 BRA `(.L_x_3015) ;  /* 0x000000040028e947 */ /* 0x000fea0003800000 */
        /* <DEDUP_REMOVED lines=21> */
.L_x_3016:
[----:B------:R-:W2:Y:S01]  /*cd90*/  S2R R9, SR_CgaCtaId ;  /* 0x0000000000097919 */ /* 0x000ea20000008800 */
[----:B------:R-:W-:-:S04]  /*cda0*/  MOV R5, 0x400 ;  /* 0x0000040000057802 */ /* 0x000fc80000000f00 */
[----:B--2---:R-:W-:Y:S02]  /*cdb0*/  LEA R5, R9, R5, 0x18 ;  /* 0x0000000509057211 */ /* 0x004fe400078ec0ff */
[----:B------:R-:W-:Y:S02]  /*cdc0*/  SHF.L.U32 R9, R17, 0x1f, RZ ;  /* 0x0000001f11097819 */ /* 0x000fe400000006ff */
[----:B------:R-:W-:-:S04]  /*cdd0*/  LEA R5, R16, R5, 0x3 ;  /* 0x0000000510057211 */ /* 0x000fc800078e18ff */
[----:B------:R-:W2:Y:S02]  /*cde0*/  SYNCS.PHASECHK.TRANS64.TRYWAIT P1, [R5+URZ+0x36840], R9 ;  /* 0x03684009050075a7 */ /* 0x000ea4000802017f */
[----:B--2---:R-:W-:Y:S05]  /*cdf0*/  @!P1 BRA `(.L_x_3017) ;  /* 0x0000002800849947 */ /* 0x004fea0003800000 */
.L_x_3078:
[----:B------:R-:W3:Y:S01]  /*ce00*/  LDL R10, [R1+0xc] ;  /* 0x00000c00010a7983 */ /* 0x000ee20000100800 */
[----:B------:R-:W4:Y:S02]  /*ce10*/  S2R R11, SR_TID.X ;  /* 0x00000000000b7919 */ /* 0x000f240000002100 */
[----:B----4-:R-:W-:-:S13]  /*ce20*/  LOP3.LUT P1, RZ, R11, 0x7f, RZ, 0xc0, !PT ;  /* 0x0000007f0bff7812 */ /* 0x010fda000782c0ff */
[----:B--2---:R-:W-:-:S04]  /*ce30*/  @!P1 IMAD.MOV.U32 R9, RZ, RZ, 0xa800 ;  /* 0x0000a800ff099424 */ /* 0x004fc800078e00ff */
[----:B------:R3:W-:Y:S02]  /*ce40*/  @!P1 SYNCS.ARRIVE.TRANS64 RZ, [R5+URZ+0x36830], R9 ;  /* 0x0368300905ff99a7 */ /* 0x0007e4000800003f */
[----:B---3--:R-:W-:-:S04]  /*ce50*/  PRMT R9, R10, 0x9910, RZ ;  /* 0x000099100a097816 */ /* 0x008fc800000000ff */
[----:B------:R-:W-:-:S13]  /*ce60*/  ISETP.NE.AND P1, PT, R9, 0x2, PT ;  /* 0x000000020900780c */ /* 0x000fda0003f25270 */
[----:B------:R-:W-:Y:S05]  /*ce70*/  @P1 BRA `(.L_x_3018) ;  /* 0x0000000000041947 */ /* 0x000fea0003800000 */
[----:B------:R-:W-:Y:S01]  /*ce80*/  BPT.TRAP 0x1 ;  /* 0x000000040000795c */ /* 0x000fe20000300000 */
.L_x_3018:
[----:B------:R-:W-:-:S13]  /*ce90*/  ISETP.NE.AND P1, PT, R19, RZ, PT ;  /* 0x000000ff1300720c */ /* 0x000fda0003f25270 */
[----:B------:R-:W-:Y:S05]  /*cea0*/  @P1 BRA `(.L_x_3019) ;  /* 0x0000000000041947 */ /* 0x000fea0003800000 */
[----:B------:R-:W-:Y:S01]  /*ceb0*/  BPT.TRAP 0x1 ;  /* 0x000000040000795c */ /* 0x000fe20000300000 */
.L_x_3019:
[----:B------:R-:W2:Y:S01]  /*cec0*/  S2R R10, SR_CgaCtaId ;  /* 0x00000000000a7919 */ /* 0x000ea20000008800 */
        /* <DEDUP_REMOVED lines=12> */
[----:B------:R-:W-:-:S03]  /*cf90*/  UMOV UR16, 0x40 ;  /* 0x0000004000107882 */ /* 0x000fc60000000000 */
[----:B------:R-:W-:-:S04]  /*cfa0*/  UIADD3 UR9, UR9, 0x36830, URZ ;  /* 0x0003683009097890 */ /* 0x000fc8000fffe03f */
[----:B------:R-:W-:Y:S02]  /*cfb0*/  UIMAD UR11, UR11, 0x70, UR5 ;  /* 0x000000700b0b78a4 */ /* 0x000fe4000f8e0205 */
[----:B------:R-:W-:Y:S01]  /*cfc0*/  UIADD3.X UR5, URZ, UR37, URZ, UP0, !UPT ;  /* 0x000000253f057290 */ /* 0x000fe200087fe43f */
[----:B--2---:R-:W-:-:S05]  /*cfd0*/  LEA R9, R10, R9, 0x18 ;  /* 0x000000090a097211 */ /* 0x004fca00078ec0ff */
[----:B------:R-:W-:-:S05]  /*cfe0*/  IMAD R5, R5, 0x2, R9 ;  /* 0x0000000205057824 */ /* 0x000fca00078e0209 */
[----:B------:R-:W-:Y:S01]  /*cff0*/  R2UR UR8, R5 ;  /* 0x00000000050872ca */ /* 0x000fe200000e0000 */
[----:B------:R-:W-:-:S12]  /*d000*/  IMAD.MOV.U32 R5, RZ, RZ, R6 ;  /* 0x000000ffff057224 */ /* 0x000fd800078e0006 */
[----:B------:R-:W-:Y:S02]  /*d010*/  UIADD3 UR14, UR8, 0x21400, URZ ;  /* 0x00021400080e7890 */ /* 0x000fe4000fffe03f */
[----:B------:R-:W-:Y:S02]  /*d020*/  UIADD3 UR15, UR8, 0x24c00, URZ ;  /* 0x00024c00080f7890 */ /* 0x000fe4000fffe03f */
[----:B------:R-:W-:-:S03]  /*d030*/  UIADD3 UR17, UR8, 0x28400, URZ ;  /* 0x0002840008117890 */ /* 0x000fc6000fffe03f */
[----:B------:R-:W-:Y:S01]  /*d040*/  UMOV UR8, UR14 ;  /* 0x0000000e00087c82 */ /* 0x000fe20008000000 */
[----:B------:R-:W-:Y:S01]  /*d050*/  UMOV UR14, 0x80 ;  /* 0x00000080000e7882 */ /* 0x000fe20000000000 */
[----:B------:R2:W-:Y:S02]  /*d060*/  UTMALDG.4D.MULTICAST [UR8], [UR4], UR18, desc[UR6] ;  /* 0x00000608040073b4 */ /* 0x0005e40008019812 */
[----:B--2---:R-:W-:Y:S01]  /*d070*/  UMOV UR8, UR15 ;  /* 0x0000000f00087c82 */ /* 0x004fe20008000000 */
[----:B------:R-:W-:Y:S02]  /*d080*/  UMOV UR10, UR16 ;  /* 0x00000010000a7c82 */ /* 0x000fe40008000000 */
[----:B------:R2:W-:Y:S02]  /*d090*/  UTMALDG.4D.MULTICAST [UR8], [UR4], UR18, desc[UR6] ;  /* 0x00000608040073b4 */ /* 0x0005e40008019812 */
[----:B--2---:R-:W-:Y:S01]  /*d0a0*/  UMOV UR8, UR17 ;  /* 0x0000001100087c82 */ /* 0x004fe20008000000 */
[----:B------:R-:W-:-:S02]  /*d0b0*/  UMOV UR10, UR14 ;  /* 0x0000000e000a7c82 */ /* 0x000fc40008000000 */
[----:B------:R2:W-:Y:S02]  /*d0c0*/  UTMALDG.4D.MULTICAST [UR8], [UR4], UR18, desc[UR6] ;  /* 0x00000608040073b4 */ /* 0x0005e40008019812 */
[----:B--2---:R-:W-:Y:S01]  /*d0d0*/  NOP ;  /* 0x0000000000007918 */ /* 0x004fe20000000000 */
.L_x_3015:
[----:B-1----:R-:W2:Y:S04]  /*d0e0*/  LDL.LU R15, [R1] ;  /* 0x00000000010f7983 */ /* 0x002ea80000300800 */
[----:B------:R-:W3:Y:S04]  /*d0f0*/  LDL.LU R14, [R1+0x4] ;  /* 0x00000400010e7983 */ /* 0x000ee80000300800 */
[----:B------:R-:W4:Y:S01]  /*d100*/  LDL R13, [R1+0x24] ;  /* 0x00002400010d7983 */ /* 0x000f220000100800 */
[----:B------:R-:W-:-:S03]  /*d110*/  MOV R10, 0x400 ;  /* 0x00000400000a7802 */ /* 0x000fc60000000f00 */
[----:B------:R-:W5:Y:S01]  /*d120*/  LDL.LU R9, [R1+0x20] ;  /* 0x0000200001097983 */ /* 0x000f620000300800 */
[----:B------:R-:W1:Y:S01]  /*d130*/  S2R R11, SR_CgaCtaId ;  /* 0x00000000000b7919 */ /* 0x000e620000008800 */
[----:B------:R-:W-:Y:S05]  /*d140*/  WARPSYNC.ALL ;  /* 0x0000000000007948 */ /* 0x000fea0003800000 */
[----:B------:R-:W-:-:S13]  /*d150*/  ELECT P1, URZ, PT ;  /* 0x00000000003f782f */ /* 0x000fda0003820000 */
[----:B------:R-:W-:Y:S01]  /*d160*/  @P1 R2UR UR11, R7 ;  /* 0x00000000070b12ca */ /* 0x000fe200000e0000 */
[----:B------:R-:W-:-:S04]  /*d170*/  UIADD3 UR4, UP0, UR36, 0x270, URZ ;  /* 0x0000027024047890 */ /* 0x000fc8000ff1e03f */
        /* <DEDUP_REMOVED lines=21> */
[C---:B---3--:R-:W-:Y:S02]  /*d2d0*/  @P1 R2UR UR12, R14.reuse ;  /* 0x000000000e0c12ca */ /* 0x048fe400000e0000 */
[----:B------:R-:W-:Y:S02]  /*d2e0*/  @P1 R2UR UR21, R15 ;  /* 0x000000000f1512ca */ /* 0x000fe400000e0000 */
[----:B------:R-:W-:Y:S02]  /*d2f0*/  @P1 R2UR UR20, R14 ;  /* 0x000000000e1412ca */ /* 0x000fe400000e0000 */
[----:B----4-:R-:W-:-:S07]  /*d300*/  LOP3.LUT R6, R13, 0x1, RZ, 0xc, !PT ;  /* 0x000000010d067812 */ /* 0x010fce00078e0cff */
[----:B------:R1:W-:Y:S01]  /*d310*/  UTMALDG.4D [UR8], [UR4], desc[UR6] ;  /* 0x00000608040075b4 */ /* 0x0003e20008019000 */
[----:B------:R-:W-:-:S03]  /*d320*/  SHF.L.U32 R6, R6, 0x1f, RZ ;  /* 0x0000001f06067819 */ /* 0x000fc600000006ff */
        /* <DEDUP_REMOVED lines=8> */
[----:B-----5:R-:W-:Y:S01]  /*d3b0*/  ISETP.GE.AND P2, PT, R9, 0x71, PT ;  /* 0x000000710900780c */ /* 0x020fe20003f46270 */
[----:B-12---:R-:W-:-:S12]  /*d3c0*/  @!P1 BRA `(.L_x_3021) ;  /* 0x0000002400249947 */ /* 0x006fd80003800000 */
.L_x_3079:
[----:B------:R-:W-:Y:S05]  /*d3d0*/  BSYNC B0 ;  /* 0x0000000000007941 */ /* 0x000fea0003800000 */
.L_x_3020:
[----:B------:R-:W-:Y:S05]  /*d3e0*/  @!P2 BRA `(.L_x_3022) ;  /* 0x000000180050a947 */ /* 0x000fea0003800000 */
[----:B-1----:R-:W2:Y:S01]  /*d3f0*/  LDL R7, [R1+0x14] ;  /* 0x0000140001077983 */ /* 0x002ea20000100800 */
[----:B------:R-:W-:Y:S02]  /*d400*/  IMAD.MOV.U32 R6, RZ, RZ, 0x1 ;  /* 0x00000001ff067424 */ /* 0x000fe400078e00ff */
        /* <DEDUP_REMOVED lines=17> */
[----:B------:R-:W-:Y:S01]  /*d520*/  IMAD.MOV.U32 R7, RZ, RZ, R6 ;  /* 0x000000ffff077224 */ /* 0x000fe200078e0006 */
[----:B------:R-:W-:Y:S01]  /*d530*/  ULDC.64 UR4, c[0x0][0x408] ;  /* 0x0001020000047ab9 */ /* 0x000fe20000000a00 */
[----:B------:R-:W-:Y:S01]  /*d540*/  ULDC.64 UR6, c[0x0][0x208] ;  /* 0x0000820000067ab9 */ /* 0x000fe20000000a00 */
[----:B-1----:R-:W-:-:S13]  /*d550*/  ISETP.NE.AND P1, PT, R15, 0x1, PT ;  /* 0x000000010f00780c */ /* 0x002fda0003f25270 */
[----:B------:R-:W1:Y:S02]  /*d560*/  @P1 LDC.64 R10, c[0x0][0x420] ;  /* 0x00010800ff0a1b82 */ /* 0x000e640000000a00 */
[----:B-1----:R-:W-:-:S05]  /*d570*/  @P1 IMAD.HI.U32 R10, R6, R10, RZ ;  /* 0x0000000a060a1227 */ /* 0x002fca00078e00ff */
[----:B------:R-:W-:-:S04]  /*d580*/  @P1 SHF.R.U32.HI R7, RZ, R11, R10 ;  /* 0x0000000bff071219 */ /* 0x000fc8000001160a */
[----:B------:R-:W-:Y:S02]  /*d590*/  IADD3 R10, -R7, RZ, RZ ;  /* 0x000000ff070a7210 */ /* 0x000fe40007ffe1ff */
[----:B------:R-:W-:-:S03]  /*d5a0*/  SHF.R.S32.HI R11, RZ, 0x1f, R7 ;  /* 0x0000001fff0b7819 */ /* 0x000fc60000011407 */
        /* <DEDUP_REMOVED lines=9> */
.L_x_3026:
[----:B-1----:R-:W1:Y:S01]  /*d640*/  S2R R3, SR_CgaCtaId ;  /* 0x0000000000037919 */ /* 0x002e620000008800 */
[----:B------:R-:W-:-:S04]  /*d650*/  MOV R2, 0x400 ;  /* 0x0000040000027802 */ /* 0x000fc80000000f00 */
[----:B-1----:R-:W-:Y:S02]  /*d660*/  LEA R2, R3, R2, 0x18 ;  /* 0x0000000203027211 */ /* 0x002fe400078ec0ff */
[----:B------:R-:W-:-:S03]  /*d670*/  SHF.L.U32 R3, R14, 0x1f, RZ ;  /* 0x0000001f0e037819 */ /* 0x000fc600000006ff */
[----:B------:R-:W-:-:S04]  /*d680*/  IMAD R2, R9, 0x8, R2 ;  /* 0x0000000809027824 */ /* 0x000fc800078e0202 */
[----:B------:R-:W1:Y:S02]  /*d690*/  SYNCS.PHASECHK.TRANS64.TRYWAIT P1, [R2+URZ+0x36840], R3 ;  /* 0x03684003020075a7 */ /* 0x000e64000802017f */
[----:B-1----:R-:W-:Y:S05]  /*d6a0*/  @!P1 BRA `(.L_x_3027) ;  /* 0x00000020008c9947 */ /* 0x002fea0003800000 */
.L_x_3080:
[----:B------:R-:W2:Y:S01]  /*d6b0*/  LDL R10, [R1+0xc] ;  /* 0x00000c00010a7983 */ /* 0x000ea20000100800 */
[----:B------:R-:W3:Y:S02]  /*d6c0*/  S2R R11, SR_TID.X ;  /* 0x00000000000b7919 */ /* 0x000ee40000002100 */
[----:B---3--:R-:W-:-:S13]  /*d6d0*/  LOP3.LUT P1, RZ, R11, 0x7f, RZ, 0xc0, !PT ;  /* 0x0000007f0bff7812 */ /* 0x008fda000782c0ff */
[----:B-1----:R-:W-:-:S04]  /*d6e0*/  @!P1 MOV R3, 0xa800 ;  /* 0x0000a80000039802 */ /* 0x002fc80000000f00 */
[----:B------:R2:W-:Y:S02]  /*d6f0*/  @!P1 SYNCS.ARRIVE.TRANS64 RZ, [R2+URZ+0x36830], R3 ;  /* 0x0368300302ff99a7 */ /* 0x0005e4000800003f */
[----:B--2---:R-:W-:-:S04]  /*d700*/  PRMT R3, R10, 0x9910, RZ ;  /* 0x000099100a037816 */ /* 0x004fc800000000ff */
[----:B------:R-:W-:-:S13]  /*d710*/  ISETP.NE.AND P2, PT, R3, 0x2, PT ;  /* 0x000000020300780c */ /* 0x000fda0003f45270 */
[----:B------:R-:W-:Y:S05]  /*d720*/  @P2 BRA `(.L_x_3028) ;  /* 0x0000000000042947 */ /* 0x000fea0003800000 */
[----:B------:R-:W-:Y:S01]  /*d730*/  BPT.TRAP 0x1 ;  /* 0x000000040000795c */ /* 0x000fe20000300000 */
.L_x_3028:
[----:B------:R-:W-:-:S13]  /*d740*/  ISETP.NE.AND P1, PT, R19, RZ, PT ;  /* 0x000000ff1300720c */ /* 0x000fda0003f25270 */
[----:B------:R-:W-:Y:S05]  /*d750*/  @P1 BRA `(.L_x_3029) ;  /* 0x0000000000041947 */ /* 0x000fea0003800000 */
[----:B------:R-:W-:Y:S01]  /*d760*/  BPT.TRAP 0x1 ;  /* 0x000000040000795c */ /* 0x000fe20000300000 */
.L_x_3029:
        /* <DEDUP_REMOVED lines=25> */
[----:B------:R-:W-:-:S03]  /*d900*/  UIADD3 UR16, UR8, 0x28400, URZ ;  /* 0x0002840008107890 */ /* 0x000fc6000fffe03f */
[----:B------:R-:W-:Y:S02]  /*d910*/  UMOV UR8, UR14 ;  /* 0x0000000e00087c82 */ /* 0x000fe40008000000 */
        /* <DEDUP_REMOVED lines=9> */
.L_x_3081:
[----:B------:R-:W2:Y:S02]  /*d9b0*/  S2R R10, SR_TID.X ;  /* 0x00000000000a7919 */ /* 0x000ea40000002100 */
[----:B--2---:R-:W-:-:S13]  /*d9c0*/  LOP3.LUT P1, RZ, R10, 0x7f, RZ, 0xc0, !PT ;  /* 0x0000007f0aff7812 */ /* 0x004fda000782c0ff */
[----:B-1----:R-:W-:-:S04]  /*d9d0*/  @!P1 IMAD.MOV.U32 R3, RZ, RZ, 0xa800 ;  /* 0x0000a800ff039424 */ /* 0x002fc800078e00ff */
[----:B------:R1:W-:Y:S01]  /*d9e0*/  @!P1 SYNCS.ARRIVE.TRANS64 RZ, [R2+URZ+0x36850], R3 ;  /* 0x0368500302ff99a7 */ /* 0x0003e2000800003f */
[----:B------:R-:W-:Y:S05]  /*d9f0*/  @P2 BRA `(.L_x_3031) ;  /* 0x0000000000042947 */ /* 0x000fea0003800000 */
[----:B------:R-:W-:Y:S01]  /*da00*/  BPT.TRAP 0x1 ;  /* 0x000000040000795c */ /* 0x000fe20000300000 */
.L_x_3031:
[----:B------:R-:W-:-:S13]  /*da10*/  ISETP.NE.AND P1, PT, R19, RZ, PT ;  /* 0x000000ff1300720c */ /* 0x000fda0003f25270 */
[----:B------:R-:W-:Y:S05]  /*da20*/  @P1 BRA `(.L_x_3032) ;  /* 0x0000000000041947 */ /* 0x000fea0003800000 */
[----:B------:R-:W-:Y:S01]  /*da30*/  BPT.TRAP 0x1 ;  /* 0x000000040000795c */ /* 0x000fe20000300000 */
.L_x_3032:
[----:B------:R-:W2:Y:S01]  /*da40*/  S2R R11, SR_CgaCtaId ;  /* 0x00000000000b7919 */ /* 0x000ea20000008800 */
[----:B------:R-:W-:Y:S01]  /*da50*/  MOV R10, 0x400 ;  /* 0x00000400000a7802 */ /* 0x000fe20000000f00 */
[----:B-1----:R-:W-:Y:S01]  /*da60*/  IMAD R3, R16, 0x5400, R21 ;  /* 0x0000540010037824 */ /* 0x002fe200078e0215 */
[----:B------:R-:W-:Y:S01]  /*da70*/  R2UR UR11, R18 ;  /* 0x00000000120b72ca */ /* 0x000fe200000e0000 */
[----:B------:R-:W-:Y:S01]  /*da80*/  UIADD3 UR4, UP0, UR36, 0x470, URZ ;  /* 0x0000047024047890 */ /* 0x000fe2000ff1e03f */
[----:B------:R-:W-:Y:S01]  /*da90*/  R2UR UR5, R20 ;  /* 0x00000000140572ca */ /* 0x000fe200000e0000 */
[----:B------:R-:W-:Y:S01]  /*daa0*/  UMOV UR10, URZ ;  /* 0x0000003f000a7c82 */ /* 0x000fe20008000000 */
[----:B------:R-:W-:Y:S01]  /*dab0*/  R2UR UR9, R2 ;  /* 0x00000000020972ca */ /* 0x000fe200000e0000 */
[----:B------:R-:W-:Y:S01]  /*dac0*/  UMOV UR17, 0x30000 ;  /* 0x0003000000117882 */ /* 0x000fe20000000000 */
[----:B------:R-:W-:Y:S01]  /*dad0*/  R2UR UR13, R5 ;  /* 0x00000000050d72ca */ /* 0x000fe200000e0000 */
[----:B------:R-:W-:Y:S01]  /*dae0*/  UMOV UR6, 0x0 ;  /* 0x0000000000067882 */ /* 0x000fe20000000000 */
[----:B------:R-:W-:Y:S01]  /*daf0*/  R2UR UR12, R0 ;  /* 0x00000000000c72ca */ /* 0x000fe200000e0000 */
[----:B------:R-:W-:Y:S01]  /*db00*/  UMOV UR7, 0x14f00000 ;  /* 0x14f0000000077882 */ /* 0x000fe20000000000 */
[----:B------:R-:W-:Y:S01]  /*db10*/  UMOV UR16, 0x40 ;  /* 0x0000004000107882 */ /* 0x000fe20000000000 */
[----:B------:R-:W-:-:S02]  /*db20*/  IMAD.MOV.U32 R5, RZ, RZ, R7 ;  /* 0x000000ffff057224 */ /* 0x000fc400078e0007 */
[----:B------:R-:W-:Y:S02]  /*db30*/  IMAD.MOV.U32 R18, RZ, RZ, R6 ;  /* 0x000000ffff127224 */ /* 0x000fe400078e0006 */
[----:B------:R-:W-:Y:S02]  /*db40*/  UIMAD UR11, UR11, 0x70, UR5 ;  /* 0x000000700b0b78a4 */ /* 0x000fe4000f8e0205 */
[----:B------:R-:W-:Y:S02]  /*db50*/  UIADD3 UR9, UR9, 0x36850, URZ ;  /* 0x0003685009097890 */ /* 0x000fe4000fffe03f */
[----:B------:R-:W-:Y:S01]  /*db60*/  UIADD3.X UR5, URZ, UR37, URZ, UP0, !UPT ;  /* 0x000000253f057290 */ /* 0x000fe200087fe43f */
[----:B--2---:R-:W-:-:S04]  /*db70*/  LEA R10, R11, R10, 0x18 ;  /* 0x0000000a0b0a7211 */ /* 0x004fc800078ec0ff */
[----:B------:R-:W-:-:S04]  /*db80*/  LEA R3, R3, R10, 0x1 ;  /* 0x0000000a03037211 */ /* 0x000fc800078e08ff */
[----:B------:R-:W-:-:S13]  /*db90*/  R2UR UR15, R3 ;  /* 0x00000000030f72ca */ /* 0x000fda00000e0000 */
[----:B------:R-:W-:Y:S02]  /*dba0*/  UIADD3 UR8, UR15, 0x400, URZ ;  /* 0x000004000f087890 */ /* 0x000fe4000fffe03f */
[----:B------:R-:W-:Y:S02]  /*dbb0*/  UIADD3 UR14, UR15, 0x3c00, URZ ;  /* 0x00003c000f0e7890 */ /* 0x000fe4000fffe03f */
[----:B------:R-:W-:-:S05]  /*dbc0*/  UIADD3 UR15, UR15, 0x7400, URZ ;  /* 0x000074000f0f7890 */ /* 0x000fca000fffe03f */
        /* <DEDUP_REMOVED lines=8> */
[----:B-1----:R-:W-:Y:S01]  /*dc50*/  NOP ;  /* 0x0000000000007918 */ /* 0x002fe20000000000 */
.L_x_3025:
[----:B------:R-:W-:Y:S05]  /*dc60*/  BSYNC B0 ;  /* 0x0000000000007941 */ /* 0x000fea0003800000 */
.L_x_3024:
[----:B------:R-:W2:Y:S01]  /*dc70*/  LDL.LU R2, [R1+0x14] ;  /* 0x0000140001027983 */ /* 0x000ea20000300800 */
[----:B------:R-:W-:Y:S01]  /*dc80*/  MOV R16, R9 ;  /* 0x0000000900107202 */ /* 0x000fe20000000f00 */
[----:B------:R-:W-:Y:S02]  /*dc90*/  IMAD.MOV.U32 R17, RZ, RZ, R14 ;  /* 0x000000ffff117224 */ /* 0x000fe400078e000e */
[----:B--2---:R-:W-:-:S07]  /*dca0*/  VIADD R6, R2, 0xfffffffd ;  /* 0xfffffffd02067836 */ /* 0x004fce0000000000 */
.L_x_3023:
[----:B------:R-:W-:Y:S01]  /*dcb0*/  IMAD.MOV R13, RZ, RZ, -R13 ;  /* 0x000000ffff0d7224 */ /* 0x000fe200078e0a0d */
[----:B------:R-:W-:Y:S04]  /*dcc0*/  BSSY B0, `(.L_x_3022) ;  /* 0x0000106000007945 */ /* 0x000fe80003800000 */
[----:B------:R-:W-:-:S13]  /*dcd0*/  ISETP.NE.AND P1, PT, R8, R13, PT ;  /* 0x0000000d0800720c */ /* 0x000fda0003f25270 */
[----:B------:R-:W-:Y:S05]  /*dce0*/  @!P1 BRA `(.L_x_3033) ;  /* 0x00000010000c9947 */ /* 0x000fea0003800000 */
[----:B------:R-:W-:-:S07]  /*dcf0*/  IMAD.MOV.U32 R8, RZ, RZ, R5 ;  /* 0x000000ffff087224 */ /* 0x000fce00078e0005 */
.L_x_3052:
[----:B------:R-:W-:Y:S01]  /*dd00*/  IADD3 R7, R16, 0x1, RZ ;  /* 0x0000000110077810 */ /* 0x000fe20007ffe0ff */
[----:B------:R-:W-:Y:S03]  /*dd10*/  BSSY B1, `(.L_x_3034) ;  /* 0x000007e000017945 */ /* 0x000fe60003800000 */
        /* <DEDUP_REMOVED lines=26> */
.L_x_3036:
[----:B------:R-:W2:Y:S01]  /*dec0*/  S2R R3, SR_CgaCtaId ;  /* 0x0000000000037919 */ /* 0x000ea20000008800 */
[----:B------:R-:W-:-:S04]  /*ded0*/  MOV R2, 0x400 ;  /* 0x0000040000027802 */ /* 0x000fc80000000f00 */
[----:B--2---:R-:W-:Y:S02]  /*dee0*/  LEA R2, R3, R2, 0x18 ;  /* 0x0000000203027211 */ /* 0x004fe400078ec0ff */
[----:B------:R-:W-:-:S03]  /*def0*/  SHF.L.U32 R3, R10, 0x1f, RZ ;  /* 0x0000001f0a037819 */ /* 0x000fc600000006ff */
[----:B------:R-:W-:-:S04]  /*df00*/  IMAD R2, R7, 0x8, R2 ;  /* 0x0000000807027824 */ /* 0x000fc800078e0202 */
[----:B------:R-:W2:Y:S02]  /*df10*/  SYNCS.PHASECHK.TRANS64.TRYWAIT P1, [R2+URZ+0x36840], R3 ;  /* 0x03684003020075a7 */ /* 0x000ea4000802017f */
[----:B--2---:R-:W-:Y:S05]  /*df20*/  @!P1 BRA `(.L_x_3037) ;  /* 0x0000001800949947 */ /* 0x004fea0003800000 */
.L_x_3082:
[----:B-1----:R-:W3:Y:S01]  /*df30*/  LDL R9, [R1+0xc] ;  /* 0x00000c0001097983 */ /* 0x002ee20000100800 */
[----:B------:R-:W1:Y:S02]  /*df40*/  S2R R13, SR_TID.X ;  /* 0x00000000000d7919 */ /* 0x000e640000002100 */
[----:B-1----:R-:W-:-:S13]  /*df50*/  LOP3.LUT P1, RZ, R13, 0x7f, RZ, 0xc0, !PT ;  /* 0x0000007f0dff7812 */ /* 0x002fda000782c0ff */
[----:B--2---:R-:W-:-:S04]  /*df60*/  @!P1 IMAD.MOV.U32 R3, RZ, RZ, 0xa800 ;  /* 0x0000a800ff039424 */ /* 0x004fc800078e00ff */
[----:B------:R3:W-:Y:S02]  /*df70*/  @!P1 SYNCS.ARRIVE.TRANS64 RZ, [R2+URZ+0x36830], R3 ;  /* 0x0368300302ff99a7 */ /* 0x0007e4000800003f */
[----:B---3--:R-:W-:-:S04]  /*df80*/  PRMT R3, R9, 0x9910, RZ ;  /* 0x0000991009037816 */ /* 0x008fc800000000ff */
[----:B------:R-:W-:-:S13]  /*df90*/  ISETP.NE.AND P2, PT, R3, 0x2, PT ;  /* 0x000000020300780c */ /* 0x000fda0003f45270 */
[----:B------:R-:W-:Y:S05]  /*dfa0*/  @P2 BRA `(.L_x_3038) ;  /* 0x0000000000042947 */ /* 0x000fea0003800000 */
[----:B------:R-:W-:Y:S01]  /*dfb0*/  BPT.TRAP 0x1 ;  /* 0x000000040000795c */ /* 0x000fe20000300000 */
.L_x_3038:
[----:B------:R-:W-:-:S13]  /*dfc0*/  ISETP.NE.AND P1, PT, R19, RZ, PT ;  /* 0x000000ff1300720c */ /* 0x000fda0003f25270 */
[----:B------:R-:W-:Y:S05]  /*dfd0*/  @P1 BRA `(.L_x_3039) ;  /* 0x0000000000041947 */ /* 0x000fea0003800000 */
[----:B------:R-:W-:Y:S01]  /*dfe0*/  BPT.TRAP 0x1 ;  /* 0x000000040000795c */ /* 0x000fe20000300000 */
.L_x_3039:
        /* <DEDUP_REMOVED lines=36> */
.L_x_3083:
[----:B------:R-:W2:Y:S02]  /*e230*/  S2R R3, SR_TID.X ;  /* 0x0000000000037919 */ /* 0x000ea40000002100 */
[----:B--2---:R-:W-:-:S13]  /*e240*/  LOP3.LUT P1, RZ, R3, 0x7f, RZ, 0xc0, !PT ;  /* 0x0000007f03ff7812 */ /* 0x004fda000782c0ff */
[----:B------:R-:W-:-:S04]  /*e250*/  @!P1 IMAD.MOV.U32 R3, RZ, RZ, 0xa800 ;  /* 0x0000a800ff039424 */ /* 0x000fc800078e00ff */
[----:B------:R2:W-:Y:S01]  /*e260*/  @!P1 SYNCS.ARRIVE.TRANS64 RZ, [R2+URZ+0x36850], R3 ;  /* 0x0368500302ff99a7 */ /* 0x0005e2000800003f */
[----:B------:R-:W-:Y:S05]  /*e270*/  @P2 BRA `(.L_x_3041) ;  /* 0x0000000000042947 */ /* 0x000fea0003800000 */
[----:B------:R-:W-:Y:S01]  /*e280*/  BPT.TRAP 0x1 ;  /* 0x000000040000795c */ /* 0x000fe20000300000 */
.L_x_3041:
[----:B------:R-:W-:-:S13]  /*e290*/  ISETP.NE.AND P1, PT, R19, RZ, PT ;  /* 0x000000ff1300720c */ /* 0x000fda0003f25270 */
[----:B------:R-:W-:Y:S05]  /*e2a0*/  @P1 BRA `(.L_x_3042) ;  /* 0x0000000000041947 */ /* 0x000fea0003800000 */
[----:B------:R-:W-:Y:S01]  /*e2b0*/  BPT.TRAP 0x1 ;  /* 0x000000040000795c */ /* 0x000fe20000300000 */
.L_x_3042:
[----:B------:R-:W3:Y:S01]  /*e2c0*/  S2R R9, SR_CgaCtaId ;  /* 0x0000000000097919 */ /* 0x000ee20000008800 */
[----:B--2---:R-:W-:Y:S01]  /*e2d0*/  MOV R3, 0x400 ;  /* 0x0000040000037802 */ /* 0x004fe20000000f00 */
[----:B------:R-:W-:Y:S01]  /*e2e0*/  IMAD R16, R16, 0x5400, R21 ;  /* 0x0000540010107824 */ /* 0x000fe200078e0215 */
        /* <DEDUP_REMOVED lines=11> */
[----:B------:R-:W-:Y:S01]  /*e3a0*/  IMAD.MOV.U32 R18, RZ, RZ, R11 ;  /* 0x000000ffff127224 */ /* 0x000fe200078e000b */
[----:B------:R-:W-:-:S03]  /*e3b0*/  MOV R5, R8 ;  /* 0x0000000800057202 */ /* 0x000fc60000000f00 */
[----:B------:R-:W-:Y:S02]  /*e3c0*/  UIMAD UR11, UR11, 0x70, UR5 ;  /* 0x000000700b0b78a4 */ /* 0x000fe4000f8e0205 */
[----:B------:R-:W-:Y:S02]  /*e3d0*/  UIADD3 UR9, UR9, 0x36850, URZ ;  /* 0x0003685009097890 */ /* 0x000fe4000fffe03f */
[----:B------:R-:W-:Y:S01]  /*e3e0*/  UIADD3.X UR5, URZ, UR37, URZ, UP0, !UPT ;  /* 0x000000253f057290 */ /* 0x000fe200087fe43f */
        /* <DEDUP_REMOVED lines=16> */
.L_x_3035:
[----:B------:R-:W-:Y:S05]  /*e4f0*/  BSYNC B1 ;  /* 0x0000000000017941 */ /* 0x000fea0003800000 */
.L_x_3034:
[----:B------:R-:W-:Y:S01]  /*e500*/  VIADD R16, R7, 0x1 ;  /* 0x0000000107107836 */ /* 0x000fe20000000000 */
[----:B------:R-:W-:Y:S04]  /*e510*/  BSSY B1, `(.L_x_3043) ;  /* 0x000007d000017945 */ /* 0x000fe80003800000 */
        /* <DEDUP_REMOVED lines=17> */
[----:B------:R-:W-:-:S05]  /*e630*/  IADD3 R3, -R2, RZ, RZ ;  /* 0x000000ff02037210 */ /* 0x000fca0007ffe1ff */
        /* <DEDUP_REMOVED lines=8> */
.L_x_3045:
[----:B------:R-:W2:Y:S01]  /*e6c0*/  S2R R3, SR_CgaCtaId ;  /* 0x0000000000037919 */ /* 0x000ea20000008800 */
[----:B------:R-:W-:-:S04]  /*e6d0*/  MOV R2, 0x400 ;  /* 0x0000040000027802 */ /* 0x000fc80000000f00 */
[----:B--2---:R-:W-:Y:S02]  /*e6e0*/  LEA R2, R3, R2, 0x18 ;  /* 0x0000000203027211 */ /* 0x004fe400078ec0ff */
[----:B------:R-:W-:-:S03]  /*e6f0*/  SHF.L.U32 R3, R17, 0x1f, RZ ;  /* 0x0000001f11037819 */ /* 0x000fc600000006ff */
[----:B------:R-:W-:-:S04]  /*e700*/  IMAD R2, R16, 0x8, R2 ;  /* 0x0000000810027824 */ /* 0x000fc800078e0202 */
[----:B------:R-:W2:Y:S02]  /*e710*/  SYNCS.PHASECHK.TRANS64.TRYWAIT P1, [R2+URZ+0x36840], R3 ;  /* 0x03684003020075a7 */ /* 0x000ea4000802017f */
[----:B--2---:R-:W-:Y:S05]  /*e720*/  @!P1 BRA `(.L_x_3046) ;  /* 0x0000001000bc9947 */ /* 0x004fea0003800000 */
.L_x_3084:
        /* <DEDUP_REMOVED lines=9> */
.L_x_3047:
[----:B------:R-:W-:-:S13]  /*e7c0*/  ISETP.NE.AND P1, PT, R19, RZ, PT ;  /* 0x000000ff1300720c */ /* 0x000fda0003f25270 */
[----:B------:R-:W-:Y:S05]  /*e7d0*/  @P1 BRA `(.L_x_3048) ;  /* 0x0000000000041947 */ /* 0x000fea0003800000 */
[----:B------:R-:W-:Y:S01]  /*e7e0*/  BPT.TRAP 0x1 ;  /* 0x000000040000795c */ /* 0x000fe20000300000 */
.L_x_3048:
        /* <DEDUP_REMOVED lines=19> */
[----:B-1----:R-:W-:-:S04]  /*e920*/  LEA R3, R9, R3, 0x18 ;  /* 0x0000000309037211 */ /* 0x002fc800078ec0ff */
[----:B------:R-:W-:-:S04]  /*e930*/  LEA R2, R2, R3, 0x1 ;  /* 0x0000000302027211 */ /* 0x000fc800078e08ff */
        /* <DEDUP_REMOVED lines=15> */
.L_x_3085:
[----:B------:R-:W2:Y:S02]  /*ea30*/  S2R R3, SR_TID.X ;  /* 0x0000000000037919 */ /* 0x000ea40000002100 */
[----:B--2---:R-:W-:-:S13]  /*ea40*/  LOP3.LUT P1, RZ, R3, 0x7f, RZ, 0xc0, !PT ;  /* 0x0000007f03ff7812 */ /* 0x004fda000782c0ff */
[----:B------:R-:W-:-:S04]  /*ea50*/  @!P1 IMAD.MOV.U32 R3, RZ, RZ, 0xa800 ;  /* 0x0000a800ff039424 */ /* 0x000fc800078e00ff */
[----:B------:R2:W-:Y:S01]  /*ea60*/  @!P1 SYNCS.ARRIVE.TRANS64 RZ, [R2+URZ+0x36850], R3 ;  /* 0x0368500302ff99a7 */ /* 0x0005e2000800003f */
[----:B------:R-:W-:Y:S05]  /*ea70*/  @P2 BRA `(.L_x_3050) ;  /* 0x0000000000042947 */ /* 0x000fea0003800000 */
[----:B------:R-:W-:Y:S01]  /*ea80*/  BPT.TRAP 0x1 ;  /* 0x000000040000795c */ /* 0x000fe20000300000 */
.L_x_3050:
[----:B------:R-:W-:-:S13]  /*ea90*/  ISETP.NE.AND P1, PT, R19, RZ, PT ;  /* 0x000000ff1300720c */ /* 0x000fda0003f25270 */
[----:B------:R-:W-:Y:S05]  /*eaa0*/  @P1 BRA `(.L_x_3051) ;  /* 0x0000000000041947 */ /* 0x000fea0003800000 */
[----:B------:R-:W-:Y:S01]  /*eab0*/  BPT.TRAP 0x1 ;  /* 0x000000040000795c */ /* 0x000fe20000300000 */
.L_x_3051:
        /* <DEDUP_REMOVED lines=14> */
[----:B------:R-:W-:Y:S01]  /*eba0*/  MOV R18, R11 ;  /* 0x0000000b00127202 */ /* 0x000fe20000000f00 */
[----:B------:R-:W-:-:S03]  /*ebb0*/  IMAD.MOV.U32 R5, RZ, RZ, R8 ;  /* 0x000000ffff057224 */ /* 0x000fc600078e0008 */
        /* <DEDUP_REMOVED lines=8> */
[----:B------:R-:W-:-:S05]  /*ec40*/  UIADD3 UR15, UR15, 0x7400, URZ ;  /* 0x000074000f0f7890 */ /* 0x000fca000fffe03f */
[----:B------:R2:W-:Y:S02]  /*ec50*/  UTMALDG.4D.MULTICAST [UR8], [UR4], UR17, desc[UR6] ;  /* 0x00000608040073b4 */ /* 0x0005e40008019811 */
[----:B--2---:R-:W-:Y:S01]  /*ec60*/  UMOV UR8, UR14 ;  /* 0x0000000e00087c82 */ /* 0x004fe20008000000 */
[----:B------:R-:W-:Y:S01]  /*ec70*/  UMOV UR10, UR16 ;  /* 0x00000010000a7c82 */ /* 0x000fe20008000000 */
[----:B------:R-:W-:Y:S01]  /*ec80*/  UMOV UR14, 0x80 ;  /* 0x00000080000e7882 */ /* 0x000fe20000000000 */
[----:B------:R2:W-:Y:S02]  /*ec90*/  UTMALDG.4D.MULTICAST [UR8], [UR4], UR17, desc[UR6] ;  /* 0x00000608040073b4 */ /* 0x0005e40008019811 */
[----:B--2---:R-:W-:Y:S01]  /*eca0*/  UMOV UR8, UR15 ;  /* 0x0000000f00087c82 */ /* 0x004fe20008000000 */
[----:B------:R-:W-:Y:S02]  /*ecb0*/  UMOV UR10, UR14 ;  /* 0x0000000e000a7c82 */ /* 0x000fe40008000000 */
[----:B------:R2:W-:Y:S02]  /*ecc0*/  UTMALDG.4D.MULTICAST [UR8], [UR4], UR17, desc[UR6] ;  /* 0x00000608040073b4 */ /* 0x0005e40008019811 */
[----:B--2---:R-:W-:Y:S01]  /*ecd0*/  NOP ;  /* 0x0000000000007918 */ /* 0x004fe20000000000 */
.L_x_3044:
[----:B------:R-:W-:Y:S05]  /*ece0*/  BSYNC B1 ;  /* 0x0000000000017941 */ /* 0x000fea0003800000 */
.L_x_3043:
[C---:B------:R-:W-:Y:S01]  /*ecf0*/  ISETP.GT.AND P1, PT, R6.reuse, 0x1, PT ;  /* 0x000000010600780c */ /* 0x040fe20003f24270 */
[----:B------:R-:W-:-:S12]  /*ed00*/  VIADD R6, R6, 0xfffffffe ;  /* 0xfffffffe06067836 */ /* 0x000fd80000000000 */
[----:B------:R-:W-:Y:S05]  /*ed10*/  @P1 BRA `(.L_x_3052) ;  /* 0xffffffec00f81947 */ /* 0x000fea000383ffff */
.L_x_3033:
[----:B------:R-:W-:Y:S05]  /*ed20*/  BSYNC B0 ;  /* 0x0000000000007941 */ /* 0x000fea0003800000 */
.L_x_3022:
[----:B------:R-:W-:Y:S04]  /*ed30*/  BSSY B0, `(.L_x_3053) ;  /* 0x0000036000007945 */ /* 0x000fe80003800000 */
[----:B------:R-:W-:Y:S05]  /*ed40*/  @!P6 BRA `(.L_x_3054) ;  /* 0x0000000000d0e947 */ /* 0x000fea0003800000 */
[----:B------:R-:W2:Y:S01]  /*ed50*/  S2R R3, SR_CgaCtaId ;  /* 0x0000000000037919 */ /* 0x000ea20000008800 */
[----:B-1----:R-:W-:-:S04]  /*ed60*/  MOV R2, 0x400 ;  /* 0x0000040000027802 */ /* 0x002fc80000000f00 */
[----:B--2---:R-:W-:Y:S02]  /*ed70*/  LEA R2, R3, R2, 0x18 ;  /* 0x0000000203027211 */ /* 0x004fe400078ec0ff */
[----:B------:R-:W-:-:S03]  /*ed80*/  SHF.L.U32 R3, R17, 0x1f, RZ ;  /* 0x0000001f11037819 */ /* 0x000fc600000006ff */
[----:B------:R-:W-:-:S04]  /*ed90*/  IMAD R2, R16, 0x8, R2 ;  /* 0x0000000810027824 */ /* 0x000fc800078e0202 */
[----:B------:R-:W1:Y:S02]  /*eda0*/  SYNCS.PHASECHK.TRANS64.TRYWAIT P0, [R2+URZ+0x36860], R3 ;  /* 0x03686003020075a7 */ /* 0x000e64000800017f */
[----:B-1----:R-:W-:Y:S05]  /*edb0*/  @!P0 BRA `(.L_x_3055) ;  /* 0x0000000c00408947 */ /* 0x002fea0003800000 */
.L_x_3086:
        /* <DEDUP_REMOVED lines=9> */
.L_x_3056:
[----:B------:R-:W-:-:S13]  /*ee50*/  ISETP.NE.AND P0, PT, R19, RZ, PT ;  /* 0x000000ff1300720c */ /* 0x000fda0003f05270 */
[----:B------:R-:W-:Y:S05]  /*ee60*/  @P0 BRA `(.L_x_3057) ;  /* 0x0000000000040947 */ /* 0x000fea0003800000 */
[----:B------:R-:W-:Y:S01]  /*ee70*/  BPT.TRAP 0x1 ;  /* 0x000000040000795c */ /* 0x000fe20000300000 */
.L_x_3057:
[----:B------:R-:W1:Y:S01]  /*ee80*/  S2R R4, SR_CgaCtaId ;  /* 0x0000000000047919 */ /* 0x000e620000008800 */
[----:B------:R-:W-:Y:S01]  /*ee90*/  MOV R3, 0x400 ;  /* 0x0000040000037802 */ /* 0x000fe20000000f00 */
        /* <DEDUP_REMOVED lines=11> */
[----:B------:R-:W-:-:S05]  /*ef50*/  UMOV UR17, 0x40 ;  /* 0x0000004000117882 */ /* 0x000fca0000000000 */
[----:B------:R-:W-:Y:S02]  /*ef60*/  UIMAD UR11, UR11, 0x70, UR5 ;  /* 0x000000700b0b78a4 */ /* 0x000fe4000f8e0205 */
[----:B------:R-:W-:Y:S02]  /*ef70*/  UIADD3 UR9, UR9, 0x36850, URZ ;  /* 0x0003685009097890 */ /* 0x000fe4000fffe03f */
[----:B------:R-:W-:Y:S01]  /*ef80*/  UIADD3.X UR5, URZ, UR37, URZ, UP0, !UPT ;  /* 0x000000253f057290 */ /* 0x000fe200087fe43f */
[----:B-1----:R-:W-:-:S05]  /*ef90*/  LEA R3, R4, R3, 0x18 ;  /* 0x0000000304037211 */ /* 0x002fca00078ec0ff */
        /* <DEDUP_REMOVED lines=13> */
[----:B------:R2:W-:Y:S02]  /*f070*/  UTMALDG.4D.MULTICAST [UR8], [UR4], UR18, desc[UR6] ;  /* 0x00000608040073b4 */ /* 0x0005e40008019812 */
[----:B--2---:R-:W-:Y:S01]  /*f080*/  NOP ;  /* 0x0000000000007918 */ /* 0x004fe20000000000 */
.L_x_3054:
[----:B------:R-:W-:Y:S05]  /*f090*/  BSYNC B0 ;  /* 0x0000000000007941 */ /* 0x000fea0003800000 */
.L_x_3053:
[----:B------:R-:W2:Y:S01]  /*f0a0*/  LDL.LU R0, [R1+0x18] ;  /* 0x0000180001007983 */ /* 0x000ea20000300800 */
[----:B------:R-:W-:-:S03]  /*f0b0*/  ULDC UR4, c[0x0][0xda4] ;  /* 0x0003690000047ab9 */ /* 0x000fc60000000800 */
[----:B-1----:R-:W3:Y:S01]  /*f0c0*/  LDL.LU R2, [R1+0x24] ;  /* 0x0000240001027983 */ /* 0x002ee20000300800 */
[----:B------:R-:W-:-:S05]  /*f0d0*/  VIADD R16, R16, 0x1 ;  /* 0x0000000110107836 */ /* 0x000fca0000000000 */
[----:B------:R-:W-:-:S04]  /*f0e0*/  ISETP.NE.AND P0, PT, R16, 0x2, PT ;  /* 0x000000021000780c */ /* 0x000fc80003f05270 */
[----:B------:R-:W-:Y:S01]  /*f0f0*/  SEL R16, R16, RZ, P0 ;  /* 0x000000ff10107207 */ /* 0x000fe20000000000 */
[----:B--2---:R-:W-:Y:S01]  /*f100*/  VIADD R0, R0, UR38 ;  /* 0x0000002600007c36 */ /* 0x004fe20008000000 */
[----:B---3--:R-:W-:-:S04]  /*f110*/  IADD3 R2, R2, 0x1, RZ ;  /* 0x0000000102027810 */ /* 0x008fc80007ffe0ff */
[----:B------:R1:W-:Y:S01]  /*f120*/  STL [R1+0x18], R0 ;  /* 0x0000180001007387 */ /* 0x0003e20000100800 */
[----:B------:R-:W-:-:S03]  /*f130*/  ISETP.GE.AND P1, PT, R0, UR4, PT ;  /* 0x0000000400007c0c */ /* 0x000fc6000bf26270 */
[----:B------:R2:W-:Y:S01]  /*f140*/  STL [R1+0x24], R2 ;  /* 0x0000240201007387 */ /* 0x0005e20000100800 */
[----:B-1----:R-:W-:-:S04]  /*f150*/  SEL R0, RZ, 0x1, P0 ;  /* 0x00000001ff007807 */ /* 0x002fc80000000000 */
[----:B------:R-:W-:-:S05]  /*f160*/  LOP3.LUT R17, R17, R0, RZ, 0x3c, !PT ;  /* 0x0000000011117212 */ /* 0x000fca00078e3cff */
[----:B--2---:R-:W-:Y:S05]  /*f170*/  @!P1 BRA `(.L_x_3058) ;  /* 0xffffffcc00e09947 */ /* 0x004fea000383ffff */
[----:B------:R-:W-:-:S07]  /*f180*/  LOP3.LUT R2, R2, 0x1, RZ, 0xc, !PT ;  /* 0x0000000102027812 */ /* 0x000fce00078e0cff */
.L_x_3006:
[----:B------:R-:W1:Y:S01]  /*f190*/  S2R R3, SR_CgaCtaId ;  /* 0x0000000000037919 */ /* 0x000e620000008800 */
[----:B------:R-:W-:Y:S01]  /*f1a0*/  MOV R0, 0x400 ;  /* 0x0000040000007802 */ /* 0x000fe20000000f00 */
[----:B------:R-:W-:Y:S03]  /*f1b0*/  BSSY B0, `(.L_x_3059) ;  /* 0x0000005000007945 */ /* 0x000fe60003800000 */
[----:B-1----:R-:W-:Y:S02]  /*f1c0*/  LEA R0, R3, R0, 0x18 ;  /* 0x0000000003007211 */ /* 0x002fe400078ec0ff */
[----:B------:R-:W-:-:S04]  /*f1d0*/  SHF.L.U32 R3, R2, 0x1f, RZ ;  /* 0x0000001f02037819 */ /* 0x000fc800000006ff */
[----:B------:R-:W1:Y:S02]  /*f1e0*/  SYNCS.PHASECHK.TRANS64.TRYWAIT P0, [R0+URZ+0x36820], R3 ;  /* 0x03682003000075a7 */ /* 0x000e64000800017f */
[----:B-1----:R-:W-:Y:S05]  /*f1f0*/  @!P0 BRA `(.L_x_3060) ;  /* 0x0000000800448947 */ /* 0x002fea0003800000 */
.L_x_3087:
[----:B------:R-:W-:Y:S05]  /*f200*/  BSYNC B0 ;  /* 0x0000000000007941 */ /* 0x000fea0003800000 */
.L_x_3059:
[----:B------:R-:W-:-:S03]  /*f210*/  UMOV UR4, 0xffffffff ;  /* 0xffffffff00047882 */ /* 0x000fc60000000000 */
[----:B------:R-:W-:Y:S05]  /*f220*/  BRA.DIV UR4, `(.L_x_3061) ;  /* 0x0000000a044c7947 */ /* 0x000fea000b800000 */
[----:B------:R-:W2:Y:S02]  /*f230*/  S2R R2, SR_TID.X ;  /* 0x0000000000027919 */ /* 0x000ea40000002100 */
[----:B--2---:R-:W-:-:S04]  /*f240*/  SHF.R.U32.HI R2, RZ, 0x5, R2 ;  /* 0x00000005ff027819 */ /* 0x004fc80000011602 */
[----:B------:R-:W-:-:S05]  /*f250*/  LOP3.LUT R2, R2, 0x3, RZ, 0xc0, !PT ;  /* 0x0000000302027812 */ /* 0x000fca00078ec0ff */
[----:B------:R2:W3:Y:S02]  /*f260*/  SHFL.IDX PT, R14, R2, RZ, 0x1f ;  /* 0x00001fff020e7589 */ /* 0x0004e400000e0000 */
.L_x_3090:
[----:B---3--:R-:W-:Y:S01]  /*f270*/  ISETP.NE.AND P0, PT, R14, RZ, PT ;  /* 0x000000ff0e00720c */ /* 0x008fe20003f05270 */
[----:B------:R-:W-:-:S12]  /*f280*/  BSSY B0, `(.L_x_3062) ;  /* 0x0000024000007945 */ /* 0x000fd80003800000 */
[----:B------:R-:W-:Y:S05]  /*f290*/  @P0 BRA `(.L_x_3063) ;  /* 0x0000000000880947 */ /* 0x000fea0003800000 */
[----:B------:R-:W-:-:S03]  /*f2a0*/  UMOV UR4, 0xffffffff ;  /* 0xffffffff00047882 */ /* 0x000fc60000000000 */
[----:B------:R-:W-:Y:S05]  /*f2b0*/  BRA.DIV UR4, `(.L_x_3064) ;  /* 0x0000000a045c7947 */ /* 0x000fea000b800000 */
[----:B------:R-:W-:-:S13]  /*f2c0*/  ELECT P6, URZ, PT ;  /* 0x00000000003f782f */ /* 0x000fda00038c0000 */
.L_x_3093:
[----:B------:R-:W-:Y:S05]  /*f2d0*/  @!P6 BRA `(.L_x_3063) ;  /* 0x000000000078e947 */ /* 0x000fea0003800000 */
[----:B--2---:R-:W2:Y:S02]  /*f2e0*/  LDL.LU R2, [R1+0x1c] ;  /* 0x00001c0001027983 */ /* 0x004ea40000300800 */
[----:B--2---:R-:W-:-:S04]  /*f2f0*/  LOP3.LUT R2, R2, 0x2, RZ, 0xfc, !PT ;  /* 0x0000000202027812 */ /* 0x004fc800078efcff */
[----:B------:R-:W-:-:S13]  /*f300*/  ISETP.NE.AND P2, PT, R2, 0x3, PT ;  /* 0x000000030200780c */ /* 0x000fda0003f45270 */
[----:B------:R-:W-:Y:S05]  /*f310*/  @!P2 BRA `(.L_x_3065) ;  /* 0x000000000004a947 */ /* 0x000fea0003800000 */
[----:B------:R-:W-:Y:S01]  /*f320*/  BPT.TRAP 0x1 ;  /* 0x000000040000795c */ /* 0x000fe20000300000 */
.L_x_3065:
[----:B-1----:R-:W-:Y:S01]  /*f330*/  VIADD R3, R0, 0x36840 ;  /* 0x0003684000037836 */ /* 0x002fe20000000000 */
[----:B------:R-:W-:Y:S01]  /*f340*/  SHF.L.U32 R5, R17, 0x1f, RZ ;  /* 0x0000001f11057819 */ /* 0x000fe200000006ff */
[C---:B------:R-:W-:Y:S02]  /*f350*/  VIADD R2, R16.reuse, 0x1 ;  /* 0x0000000110027836 */ /* 0x040fe40000000000 */
[----:B------:R-:W-:-:S03]  /*f360*/  IMAD R6, R16, 0x8, R3 ;  /* 0x0000000810067824 */ /* 0x000fc600078e0203 */
[----:B------:R-:W-:Y:S01]  /*f370*/  ISETP.NE.AND P1, PT, R2, 0x2, PT ;  /* 0x000000020200780c */ /* 0x000fe20003f25270 */
[----:B------:R-:W1:Y:S03]  /*f380*/  SYNCS.PHASECHK.TRANS64.TRYWAIT P0, [R6+URZ], R5 ;  /* 0x00000005060075a7 */ /* 0x000e66000800017f */
[----:B------:R-:W-:-:S04]  /*f390*/  SEL R4, RZ, 0x1, P1 ;  /* 0x00000001ff047807 */ /* 0x000fc80000800000 */
[----:B------:R-:W-:Y:S02]  /*f3a0*/  LOP3.LUT R17, R17, R4, RZ, 0x3c, !PT ;  /* 0x0000000411117212 */ /* 0x000fe400078e3cff */
[----:B------:R-:W-:Y:S02]  /*f3b0*/  SEL R4, R2, RZ, P1 ;  /* 0x000000ff02047207 */ /* 0x000fe40000800000 */
[----:B------:R-:W-:Y:S02]  /*f3c0*/  SHF.L.U32 R2, R17, 0x1f, RZ ;  /* 0x0000001f11027819 */ /* 0x000fe400000006ff */
[----:B------:R-:W-:Y:S01]  /*f3d0*/  LEA R3, R4, R3, 0x3 ;  /* 0x0000000304037211 */ /* 0x000fe200078e18ff */
[----:B-1----:R-:W-:Y:S06]  /*f3e0*/  @!P0 BRA `(.L_x_3066) ;  /* 0x0000000800308947 */ /* 0x002fec0003800000 */
.L_x_3094:
[----:B------:R-:W2:Y:S02]  /*f3f0*/  SYNCS.PHASECHK.TRANS64.TRYWAIT P0, [R3+URZ], R2 ;  /* 0x00000002030075a7 */ /* 0x000ea4000800017f */
[----:B--2---:R-:W-:Y:S05]  /*f400*/  @!P0 BRA `(.L_x_3067) ;  /* 0x00000008003c8947 */ /* 0x004fea0003800000 */
.L_x_3095:
[----:B------:R-:W-:Y:S05]  /*f410*/  @!P2 BRA `(.L_x_3068) ;  /* 0x000000000004a947 */ /* 0x000fea0003800000 */
[----:B------:R-:W-:Y:S01]  /*f420*/  BPT.TRAP 0x1 ;  /* 0x000000040000795c */ /* 0x000fe20000300000 */
.L_x_3068:
[----:B--2---:R-:W-:-:S04]  /*f430*/  VIADD R3, R0, 0x36860 ;  /* 0x0003686000037836 */ /* 0x004fc80000000000 */
[----:B------:R-:W-:-:S04]  /*f440*/  IMAD R16, R16, 0x8, R3 ;  /* 0x0000000810107824 */ /* 0x000fc800078e0203 */
[----:B------:R-:W2:Y:S02]  /*f450*/  SYNCS.PHASECHK.TRANS64.TRYWAIT P0, [R16+URZ], R5 ;  /* 0x00000005100075a7 */ /* 0x000ea4000800017f */
[----:B--2---:R-:W-:Y:S05]  /*f460*/  @!P0 BRA `(.L_x_3069) ;  /* 0x0000000800388947 */ /* 0x004fea0003800000 */
.L_x_3096:
[----:B------:R-:W-:-:S07]  /*f470*/  IMAD R3, R4, 0x8, R3 ;  /* 0x0000000804037824 */ /* 0x000fce00078e0203 */
.L_x_3070:
[----:B---3--:R3:W4:Y:S02]  /*f480*/  SYNCS.PHASECHK.TRANS64.TRYWAIT P0, [R3+URZ], R2 ;  /* 0x00000002030075a7 */ /* 0x008724000800017f */
[----:B----4-:R-:W-:Y:S05]  /*f490*/  @!P0 NANOSLEEP.SYNCS 0x989680 ;  /* 0x009896800000895d */ /* 0x010fea0003900000 */
[----:B------:R-:W4:Y:S02]  /*f4a0*/  @!P0 SYNCS.PHASECHK.TRANS64 P0, [R3+URZ], R2 ;  /* 0x00000002030085a7 */ /* 0x000f24000800007f */
[----:B----4-:R-:W-:Y:S05]  /*f4b0*/  @!P0 BRA `(.L_x_3070) ;  /* 0xfffffffc00f08947 */ /* 0x010fea000383ffff */
.L_x_3063:
[----:B------:R-:W-:Y:S05]  /*f4c0*/  BSYNC B0 ;  /* 0x0000000000007941 */ /* 0x000fea0003800000 */
.L_x_3062:
[----:B------:R-:W-:Y:S05]  /*f4d0*/  EXIT ;  /* 0x000000000000794d */ /* 0x000fea0003800000 */
.L_x_2980:
[----:B------:R-:W-:-:S13]  /*f4e0*/  R2UR UR4, R2 ;  /* 0x00000000020472ca */ /* 0x000fda00000e0000 */
[----:B-1----:R-:W-:-:S04]  /*f4f0*/  MOV R3, UR4 ;  /* 0x0000000400037c02 */ /* 0x002fc80008000f00 */
[----:B------:R1:W2:Y:S03]  /*f500*/  SYNCS.PHASECHK.TRANS64.TRYWAIT P1, [R3+URZ+0x36800], R0 ;  /* 0x03680000030075a7 */ /* 0x0002a6000802017f */
[----:B--2---:R-:W-:Y:S05]  /*f510*/  @!P1 NANOSLEEP.SYNCS 0x989680 ;  /* 0x009896800000995d */ /* 0x004fea0003900000 */
[----:B------:R-:W2:Y:S02]  /*f520*/  @!P1 SYNCS.PHASECHK.TRANS64 P1, [R3+URZ+0x36800], R0 ;  /* 0x03680000030095a7 */ /* 0x000ea4000802007f */
[----:B--2---:R-:W-:Y:S05]  /*f530*/  @!P1 BRA `(.L_x_2980) ;  /* 0xfffffffc00e89947 */ /* 0x004fea000383ffff */
[----:B------:R-:W-:Y:S05]  /*f540*/  BRA `(.L_x_3071) ;  /* 0xffffff2000607947 */ /* 0x000fea000383ffff */
.L_x_2984:
[----:B--2---:R2:W3:Y:S02]  /*f550*/  SYNCS.PHASECHK.TRANS64.TRYWAIT P1, [R0+URZ+0x36830], R3 ;  /* 0x03683003000075a7 */ /* 0x0044e4000802017f */
[----:B---3--:R-:W-:Y:S05]  /*f560*/  @!P1 NANOSLEEP.SYNCS 0x989680 ;  /* 0x009896800000995d */ /* 0x008fea0003900000 */
[----:B------:R-:W3:Y:S02]  /*f570*/  @!P1 SYNCS.PHASECHK.TRANS64 P1, [R0+URZ+0x36830], R3 ;  /* 0x03683003000095a7 */ /* 0x000ee4000802007f */
[----:B---3--:R-:W-:Y:S05]  /*f580*/  @!P1 BRA `(.L_x_2984) ;  /* 0xfffffffc00f09947 */ /* 0x008fea000383ffff */
[----:B------:R-:W-:Y:S05]  /*f590*/  BRA `(.L_x_2983) ;  /* 0xffffff2000847947 */ /* 0x000fea000383ffff */
.L_x_2990:
[----:B--2---:R-:W-:-:S04]  /*f5a0*/  IMAD.U32 R8, RZ, RZ, UR60 ;  /* 0x0000003cff087e24 */ /* 0x004fc8000f8e00ff */
[----:B------:R2:W3:Y:S03]  /*f5b0*/  SYNCS.PHASECHK.TRANS64.TRYWAIT P1, [R8+URZ+0x36830], R7 ;  /* 0x03683007080075a7 */ /* 0x0004e6000802017f */
[----:B---3--:R-:W-:Y:S05]  /*f5c0*/  @!P1 NANOSLEEP.SYNCS 0x989680 ;  /* 0x009896800000995d */ /* 0x008fea0003900000 */
[----:B------:R-:W3:Y:S02]  /*f5d0*/  @!P1 SYNCS.PHASECHK.TRANS64 P1, [R8+URZ+0x36830], R7 ;  /* 0x03683007080095a7 */ /* 0x000ee4000802007f */
[----:B---3--:R-:W-:Y:S05]  /*f5e0*/  @!P1 BRA `(.L_x_2990) ;  /* 0xfffffffc00ec9947 */ /* 0x008fea000383ffff */
[----:B------:R-:W-:Y:S05]  /*f5f0*/  BRA `(.L_x_2989) ;  /* 0xffffff6400e87947 */ /* 0x000fea000383ffff */
.L_x_2994:
[----:B-12---:R-:W-:-:S04]  /*f600*/  IMAD.U32 R7, RZ, RZ, UR5 ;  /* 0x00000005ff077e24 */ /* 0x006fc8000f8e00ff */
[----:B------:R1:W2:Y:S03]  /*f610*/  SYNCS.PHASECHK.TRANS64.TRYWAIT P1, [R7+URZ+0x36850], R0 ;  /* 0x03685000070075a7 */ /* 0x0002a6000802017f */
[----:B--2---:R-:W-:Y:S05]  /*f620*/  @!P1 NANOSLEEP.SYNCS 0x989680 ;  /* 0x009896800000995d */ /* 0x004fea0003900000 */
[----:B------:R-:W2:Y:S02]  /*f630*/  @!P1 SYNCS.PHASECHK.TRANS64 P1, [R7+URZ+0x36850], R0 ;  /* 0x03685000070095a7 */ /* 0x000ea4000802007f */
[----:B--2---:R-:W-:Y:S05]  /*f640*/  @!P1 BRA `(.L_x_2994) ;  /* 0xfffffffc00ec9947 */ /* 0x004fea000383ffff */
[----:B------:R-:W-:Y:S05]  /*f650*/  BRA `(.L_x_2993) ;  /* 0xffffff8c00487947 */ /* 0x000fea000383ffff */
.L_x_3001:
[----:B--2---:R-:W-:-:S04]  /*f660*/  IMAD.U32 R5, RZ, RZ, UR5 ;  /* 0x00000005ff057e24 */ /* 0x004fc8000f8e00ff */
[----:B------:R2:W3:Y:S03]  /*f670*/  SYNCS.PHASECHK.TRANS64.TRYWAIT P1, [R5+URZ+0x36850], R0 ;  /* 0x03685000050075a7 */ /* 0x0004e6000802017f */
[----:B---3--:R-:W-:Y:S05]  /*f680*/  @!P1 NANOSLEEP.SYNCS 0x989680 ;  /* 0x009896800000995d */ /* 0x008fea0003900000 */
[----:B------:R-:W3:Y:S02]  /*f690*/  @!P1 SYNCS.PHASECHK.TRANS64 P1, [R5+URZ+0x36850], R0 ;  /* 0x03685000050095a7 */ /* 0x000ee4000802007f */
[----:B---3--:R-:W-:Y:S05]  /*f6a0*/  @!P1 BRA `(.L_x_3001) ;  /* 0xfffffffc00ec9947 */ /* 0x008fea000383ffff */
[----:B------:R-:W-:Y:S05]  /*f6b0*/  BRA `(.L_x_3000) ;  /* 0xffffffac00e07947 */ /* 0x000fea000383ffff */
.L_x_3013:
        /* <DEDUP_REMOVED lines=8> */
[----:B------:R-:W-:Y:S05]  /*f740*/  WARPSYNC.COLLECTIVE R15, `(.L_x_3073) ;  /* 0x000000000f087348 */ /* 0x000fea0003c00000 */
[----:B------:R1:W2:Y:S02]  /*f750*/  SHFL.IDX P6, R14, R13, R12, R11 ;  /* 0x0000000c0d0e7389 */ /* 0x0002a400000c000b */
[----:B-12---:R-:W-:Y:S01]  /*f760*/  ENDCOLLECTIVE ;  /* 0x000000000000791b */ /* 0x006fe20003800000 */
.L_x_3073:
[----:B------:R-:W-:Y:S05]  /*f770*/  BSYNC B0 ;  /* 0x0000000000007941 */ /* 0x000fea0003800000 */
.L_x_3072:
[----:B------:R-:W-:Y:S05]  /*f780*/  BRA `(.L_x_3074) ;  /* 0xffffffd4000c7947 */ /* 0x000fea000383ffff */
.L_x_3014:
[----:B------:R-:W-:Y:S01]  /*f790*/  BSSY B0, `(.L_x_3075) ;  /* 0x0000006000007945 */ /* 0x000fe20003800000 */
[----:B------:R-:W-:-:S07]  /*f7a0*/  MOV R15, 0xffffffff ;  /* 0xffffffff000f7802 */ /* 0x000fce0000000f00 */
[----:B------:R-:W-:Y:S05]  /*f7b0*/  WARPSYNC.COLLECTIVE R15, `(.L_x_3076) ;  /* 0x000000000f0c7348 */ /* 0x000fea0003c00000 */
[----:B------:R-:W-:Y:S02]  /*f7c0*/  ELECT P6, UR62, PT ;  /* 0x00000000003e782f */ /* 0x000fe400038c0000 */
[----:B------:R-:W-:Y:S01]  /*f7d0*/  MOV R14, UR62 ;  /* 0x0000003e000e7c02 */ /* 0x000fe20008000f00 */
[----:B------:R-:W-:Y:S10]  /*f7e0*/  ENDCOLLECTIVE ;  /* 0x000000000000791b */ /* 0x000ff40003800000 */
.L_x_3076:
[----:B------:R-:W-:Y:S05]  /*f7f0*/  BSYNC B0 ;  /* 0x0000000000007941 */ /* 0x000fea0003800000 */
.L_x_3075:
[----:B------:R-:W-:Y:S05]  /*f800*/  BRA `(.L_x_3077) ;  /* 0xffffffd400087947 */ /* 0x000fea000383ffff */
.L_x_3017:
[----:B--2---:R2:W3:Y:S02]  /*f810*/  SYNCS.PHASECHK.TRANS64.TRYWAIT P1, [R5+URZ+0x36840], R9 ;  /* 0x03684009050075a7 */ /* 0x0044e4000802017f */
[----:B---3--:R-:W-:Y:S05]  /*f820*/  @!P1 NANOSLEEP.SYNCS 0x989680 ;  /* 0x009896800000995d */ /* 0x008fea0003900000 */
[----:B------:R-:W3:Y:S02]  /*f830*/  @!P1 SYNCS.PHASECHK.TRANS64 P1, [R5+URZ+0x36840], R9 ;  /* 0x03684009050095a7 */ /* 0x000ee4000802007f */
[----:B---3--:R-:W-:Y:S05]  /*f840*/  @!P1 BRA `(.L_x_3017) ;  /* 0xfffffffc00f09947 */ /* 0x008fea000383ffff */
[----:B------:R-:W-:Y:S05]  /*f850*/  BRA `(.L_x_3078) ;  /* 0xffffffd400687947 */ /* 0x000fea000383ffff */
.L_x_3021:
        /* <DEDUP_REMOVED lines=8> */
.L_x_3027:
[----:B-1----:R1:W2:Y:S02]  /*f8e0*/  SYNCS.PHASECHK.TRANS64.TRYWAIT P1, [R2+URZ+0x36840], R3 ;  /* 0x03684003020075a7 */ /* 0x0022a4000802017f */
[----:B--2---:R-:W-:Y:S05]  /*f8f0*/  @!P1 NANOSLEEP.SYNCS 0x989680 ;  /* 0x009896800000995d */ /* 0x004fea0003900000 */
[----:B------:R-:W2:Y:S02]  /*f900*/  @!P1 SYNCS.PHASECHK.TRANS64 P1, [R2+URZ+0x36840], R3 ;  /* 0x03684003020095a7 */ /* 0x000ea4000802007f */
[----:B--2---:R-:W-:Y:S05]  /*f910*/  @!P1 BRA `(.L_x_3027) ;  /* 0xfffffffc00f09947 */ /* 0x004fea000383ffff */
[----:B------:R-:W-:Y:S05]  /*f920*/  BRA `(.L_x_3080) ;  /* 0xffffffdc00607947 */ /* 0x000fea000383ffff */
.L_x_3030:
[----:B-1----:R1:W2:Y:S02]  /*f930*/  SYNCS.PHASECHK.TRANS64.TRYWAIT P1, [R2+URZ+0x36860], R3 ;  /* 0x03686003020075a7 */ /* 0x0022a4000802017f */
[----:B--2---:R-:W-:Y:S05]  /*f940*/  @!P1 NANOSLEEP.SYNCS 0x989680 ;  /* 0x009896800000995d */ /* 0x004fea0003900000 */
[----:B------:R-:W2:Y:S02]  /*f950*/  @!P1 SYNCS.PHASECHK.TRANS64 P1, [R2+URZ+0x36860], R3 ;  /* 0x03686003020095a7 */ /* 0x000ea4000802007f */
[----:B--2---:R-:W-:Y:S05]  /*f960*/  @!P1 BRA `(.L_x_3030) ;  /* 0xfffffffc00f09947 */ /* 0x004fea000383ffff */
[----:B------:R-:W-:Y:S05]  /*f970*/  BRA `(.L_x_3081) ;  /* 0xffffffe0000c7947 */ /* 0x000fea000383ffff */
.L_x_3037:
[----:B--2---:R2:W3:Y:S02]  /*f980*/  SYNCS.PHASECHK.TRANS64.TRYWAIT P1, [R2+URZ+0x36840], R3 ;  /* 0x03684003020075a7 */ /* 0x0044e4000802017f */
[----:B---3--:R-:W-:Y:S05]  /*f990*/  @!P1 NANOSLEEP.SYNCS 0x989680 ;  /* 0x009896800000995d */ /* 0x008fea0003900000 */
[----:B------:R-:W3:Y:S02]  /*f9a0*/  @!P1 SYNCS.PHASECHK.TRANS64 P1, [R2+URZ+0x36840], R3 ;  /* 0x03684003020095a7 */ /* 0x000ee4000802007f */
[----:B---3--:R-:W-:Y:S05]  /*f9b0*/  @!P1 BRA `(.L_x_3037) ;  /* 0xfffffffc00f09947 */ /* 0x008fea000383ffff */
[----:B------:R-:W-:Y:S05]  /*f9c0*/  BRA `(.L_x_3082) ;  /* 0xffffffe400587947 */ /* 0x000fea000383ffff */
.L_x_3040:
[----:B-1----:R1:W2:Y:S02]  /*f9d0*/  SYNCS.PHASECHK.TRANS64.TRYWAIT P1, [R2+URZ+0x36860], R17 ;  /* 0x03686011020075a7 */ /* 0x0022a4000802017f */
[----:B--2---:R-:W-:Y:S05]  /*f9e0*/  @!P1 NANOSLEEP.SYNCS 0x989680 ;  /* 0x009896800000995d */ /* 0x004fea0003900000 */
[----:B------:R-:W2:Y:S02]  /*f9f0*/  @!P1 SYNCS.PHASECHK.TRANS64 P1, [R2+URZ+0x36860], R17 ;  /* 0x03686011020095a7 */ /* 0x000ea4000802007f */
[----:B--2---:R-:W-:Y:S05]  /*fa00*/  @!P1 BRA `(.L_x_3040) ;  /* 0xfffffffc00f09947 */ /* 0x004fea000383ffff */
[----:B------:R-:W-:Y:S05]  /*fa10*/  BRA `(.L_x_3083) ;  /* 0xffffffe800047947 */ /* 0x000fea000383ffff */
.L_x_3046:
[----:B--2---:R2:W3:Y:S02]  /*fa20*/  SYNCS.PHASECHK.TRANS64.TRYWAIT P1, [R2+URZ+0x36840], R3 ;  /* 0x03684003020075a7 */ /* 0x0044e4000802017f */
[----:B---3--:R-:W-:Y:S05]  /*fa30*/  @!P1 NANOSLEEP.SYNCS 0x989680 ;  /* 0x009896800000995d */ /* 0x008fea0003900000 */
[----:B------:R-:W3:Y:S02]  /*fa40*/  @!P1 SYNCS.PHASECHK.TRANS64 P1, [R2+URZ+0x36840], R3 ;  /* 0x03684003020095a7 */ /* 0x000ee4000802007f */
[----:B---3--:R-:W-:Y:S05]  /*fa50*/  @!P1 BRA `(.L_x_3046) ;  /* 0xfffffffc00f09947 */ /* 0x008fea000383ffff */
[----:B------:R-:W-:Y:S05]  /*fa60*/  BRA `(.L_x_3084) ;  /* 0xffffffec00307947 */ /* 0x000fea000383ffff */
.L_x_3049:
[----:B-1----:R1:W2:Y:S02]  /*fa70*/  SYNCS.PHASECHK.TRANS64.TRYWAIT P1, [R2+URZ+0x36860], R10 ;  /* 0x0368600a020075a7 */ /* 0x0022a4000802017f */
[----:B--2---:R-:W-:Y:S05]  /*fa80*/  @!P1 NANOSLEEP.SYNCS 0x989680 ;  /* 0x009896800000995d */ /* 0x004fea0003900000 */
[----:B------:R-:W2:Y:S02]  /*fa90*/  @!P1 SYNCS.PHASECHK.TRANS64 P1, [R2+URZ+0x36860], R10 ;  /* 0x0368600a020095a7 */ /* 0x000ea4000802007f */
[----:B--2---:R-:W-:Y:S05]  /*faa0*/  @!P1 BRA `(.L_x_3049) ;  /* 0xfffffffc00f09947 */ /* 0x004fea000383ffff */
[----:B------:R-:W-:Y:S05]  /*fab0*/  BRA `(.L_x_3085) ;  /* 0xffffffec00dc7947 */ /* 0x000fea000383ffff */
.L_x_3055:
[----:B-1----:R1:W2:Y:S02]  /*fac0*/  SYNCS.PHASECHK.TRANS64.TRYWAIT P0, [R2+URZ+0x36860], R3 ;  /* 0x03686003020075a7 */ /* 0x0022a4000800017f */
[----:B--2---:R-:W-:Y:S05]  /*fad0*/  @!P0 NANOSLEEP.SYNCS 0x989680 ;  /* 0x009896800000895d */ /* 0x004fea0003900000 */
[----:B------:R-:W2:Y:S02]  /*fae0*/  @!P0 SYNCS.PHASECHK.TRANS64 P0, [R2+URZ+0x36860], R3 ;  /* 0x03686003020085a7 */ /* 0x000ea4000800007f */
[----:B--2---:R-:W-:Y:S05]  /*faf0*/  @!P0 BRA `(.L_x_3055) ;  /* 0xfffffffc00f08947 */ /* 0x004fea000383ffff */
[----:B------:R-:W-:Y:S05]  /*fb00*/  BRA `(.L_x_3086) ;  /* 0xfffffff000ac7947 */ /* 0x000fea000383ffff */
.L_x_3060:
[----:B-1----:R1:W2:Y:S02]  /*fb10*/  SYNCS.PHASECHK.TRANS64.TRYWAIT P0, [R0+URZ+0x36820], R3 ;  /* 0x03682003000075a7 */ /* 0x0022a4000800017f */
[----:B--2---:R-:W-:Y:S05]  /*fb20*/  @!P0 NANOSLEEP.SYNCS 0x989680 ;  /* 0x009896800000895d */ /* 0x004fea0003900000 */
[----:B------:R-:W2:Y:S02]  /*fb30*/  @!P0 SYNCS.PHASECHK.TRANS64 P0, [R0+URZ+0x36820], R3 ;  /* 0x03682003000085a7 */ /* 0x000ea4000800007f */
[----:B--2---:R-:W-:Y:S05]  /*fb40*/  @!P0 BRA `(.L_x_3060) ;  /* 0xfffffffc00f08947 */ /* 0x004fea000383ffff */
[----:B------:R-:W-:Y:S05]  /*fb50*/  BRA `(.L_x_3087) ;  /* 0xfffffff400a87947 */ /* 0x000fea000383ffff */
.L_x_3061:
[----:B------:R-:W2:Y:S01]  /*fb60*/  S2R R2, SR_TID.X ;  /* 0x0000000000027919 */ /* 0x000ea20000002100 */
[----:B------:R-:W-:Y:S01]  /*fb70*/  BSSY B0, `(.L_x_3088) ;  /* 0x000000a000007945 */ /* 0x000fe20003800000 */
[----:B------:R-:W-:Y:S01]  /*fb80*/  IMAD.MOV.U32 R12, RZ, RZ, RZ ;  /* 0x000000ffff0c7224 */ /* 0x000fe200078e00ff */
[----:B------:R-:W-:Y:S01]  /*fb90*/  MOV R15, 0xffffffff ;  /* 0xffffffff000f7802 */ /* 0x000fe20000000f00 */
[----:B------:R-:W-:Y:S01]  /*fba0*/  IMAD.MOV.U32 R11, RZ, RZ, 0x1f ;  /* 0x0000001fff0b7424 */ /* 0x000fe200078e00ff */
[----:B--2---:R-:W-:-:S04]  /*fbb0*/  SHF.R.U32.HI R2, RZ, 0x5, R2 ;  /* 0x00000005ff027819 */ /* 0x004fc80000011602 */
[----:B------:R-:W-:-:S05]  /*fbc0*/  LOP3.LUT R2, R2, 0x3, RZ, 0xc0, !PT ;  /* 0x0000000302027812 */ /* 0x000fca00078ec0ff */
[----:B------:R-:W-:-:S07]  /*fbd0*/  IMAD.MOV.U32 R13, RZ, RZ, R2 ;  /* 0x000000ffff0d7224 */ /* 0x000fce00078e0002 */
[----:B-1----:R-:W-:Y:S05]  /*fbe0*/  WARPSYNC.COLLECTIVE R15, `(.L_x_3089) ;  /* 0x000000000f087348 */ /* 0x002fea0003c00000 */
[----:B------:R2:W3:Y:S02]  /*fbf0*/  SHFL.IDX P6, R14, R13, R12, R11 ;  /* 0x0000000c0d0e7389 */ /* 0x0004e400000c000b */
[----:B-123--:R-:W-:Y:S01]  /*fc00*/  ENDCOLLECTIVE ;  /* 0x000000000000791b */ /* 0x00efe20003800000 */
.L_x_3089:
[----:B------:R-:W-:Y:S05]  /*fc10*/  BSYNC B0 ;  /* 0x0000000000007941 */ /* 0x000fea0003800000 */
.L_x_3088:
[----:B------:R-:W-:Y:S05]  /*fc20*/  BRA `(.L_x_3090) ;  /* 0xfffffff400907947 */ /* 0x000fea000383ffff */
.L_x_3064:
[----:B------:R-:W-:Y:S01]  /*fc30*/  BSSY B1, `(.L_x_3091) ;  /* 0x0000006000017945 */ /* 0x000fe20003800000 */
[----:B------:R-:W-:-:S07]  /*fc40*/  IMAD.MOV.U32 R15, RZ, RZ, -0x1 ;  /* 0xffffffffff0f7424 */ /* 0x000fce00078e00ff */
[----:B-12---:R-:W-:Y:S05]  /*fc50*/  WARPSYNC.COLLECTIVE R15, `(.L_x_3092) ;  /* 0x000000000f0c7348 */ /* 0x006fea0003c00000 */
[----:B------:R-:W-:Y:S02]  /*fc60*/  ELECT P6, UR62, PT ;  /* 0x00000000003e782f */ /* 0x000fe400038c0000 */
[----:B------:R-:W-:Y:S01]  /*fc70*/  MOV R14, UR62 ;  /* 0x0000003e000e7c02 */ /* 0x000fe20008000f00 */
[----:B-12---:R-:W-:Y:S10]  /*fc80*/  ENDCOLLECTIVE ;  /* 0x000000000000791b */ /* 0x006ff40003800000 */
.L_x_3092:
[----:B------:R-:W-:Y:S05]  /*fc90*/  BSYNC B1 ;  /* 0x0000000000017941 */ /* 0x000fea0003800000 */
.L_x_3091:
[----:B------:R-:W-:Y:S05]  /*fca0*/  BRA `(.L_x_3093) ;  /* 0xfffffff400887947 */ /* 0x000fea000383ffff */
.L_x_3066:
[----:B-1----:R1:W2:Y:S02]  /*fcb0*/  SYNCS.PHASECHK.TRANS64.TRYWAIT P0, [R6+URZ], R5 ;  /* 0x00000005060075a7 */ /* 0x0022a4000800017f */
[----:B--2---:R-:W-:Y:S05]  /*fcc0*/  @!P0 NANOSLEEP.SYNCS 0x989680 ;  /* 0x009896800000895d */ /* 0x004fea0003900000 */
[----:B------:R-:W2:Y:S02]  /*fcd0*/  @!P0 SYNCS.PHASECHK.TRANS64 P0, [R6+URZ], R5 ;  /* 0x00000005060085a7 */ /* 0x000ea4000800007f */
[----:B--2---:R-:W-:Y:S05]  /*fce0*/  @!P0 BRA `(.L_x_3066) ;  /* 0xfffffffc00f08947 */ /* 0x004fea000383ffff */
[----:B------:R-:W-:Y:S05]  /*fcf0*/  BRA `(.L_x_3094) ;  /* 0xfffffff400bc7947 */ /* 0x000fea000383ffff */
.L_x_3067:
[----:B--2---:R2:W3:Y:S02]  /*fd00*/  SYNCS.PHASECHK.TRANS64.TRYWAIT P0, [R3+URZ], R2 ;  /* 0x00000002030075a7 */ /* 0x0044e4000800017f */
[----:B---3--:R-:W-:Y:S05]  /*fd10*/  @!P0 NANOSLEEP.SYNCS 0x989680 ;  /* 0x009896800000895d */ /* 0x008fea0003900000 */
[----:B------:R-:W3:Y:S02]  /*fd20*/  @!P0 SYNCS.PHASECHK.TRANS64 P0, [R3+URZ], R2 ;  /* 0x00000002030085a7 */ /* 0x000ee4000800007f */
[----:B---3--:R-:W-:Y:S05]  /*fd30*/  @!P0 BRA `(.L_x_3067) ;  /* 0xfffffffc00f08947 */ /* 0x008fea000383ffff */
[----:B------:R-:W-:Y:S05]  /*fd40*/  BRA `(.L_x_3095) ;  /* 0xfffffff400b07947 */ /* 0x000fea000383ffff */
.L_x_3069:
[----:B--2---:R2:W3:Y:S02]  /*fd50*/  SYNCS.PHASECHK.TRANS64.TRYWAIT P0, [R16+URZ], R5 ;  /* 0x00000005100075a7 */ /* 0x0044e4000800017f */
[----:B---3--:R-:W-:Y:S05]  /*fd60*/  @!P0 NANOSLEEP.SYNCS 0x989680 ;  /* 0x009896800000895d */ /* 0x008fea0003900000 */
[----:B------:R-:W3:Y:S02]  /*fd70*/  @!P0 SYNCS.PHASECHK.TRANS64 P0, [R16+URZ], R5 ;  /* 0x00000005100085a7 */ /* 0x000ee4000800007f */
[----:B---3--:R-:W-:Y:S05]  /*fd80*/  @!P0 BRA `(.L_x_3069) ;  /* 0xfffffffc00f08947 */ /* 0x008fea000383ffff */
[----:B------:R-:W-:Y:S05]  /*fd90*/  BRA `(.L_x_3096) ;  /* 0xfffffff400b47947 */ /* 0x000fea000383ffff */
.L_x_3097:
        /* <DEDUP_REMOVED lines=14> */
.L_x_12757:


//--------------------- .text._ZN7cutlass13device_kernelIN5flash11enable_sm90INS1_16FlashAttnFwdSm90INS1_25CollectiveMainloopFwdSm90ILi2EN4cute5tupleIJNS5_1CILi1EEES8_S8_EEENS6_IJNS7_ILi128EEENS7_ILi112EEENS7_ILi192EEEEEELi192ENS_6half_tEfNS_4arch4Sm90ELb0ELb0ELb1ELb1ELb0ELb0ELb0ELb1ELb1ELb0ELb0ELb0EEENS1_21CollectiveEpilogueFwdINS6_IJSA_SC_SB_EEES9_SE_SG_Li256ELb1ELb0ELb0ELb0EEENS1_36VarlenDynamicPersistentTileSchedulerILi128ELi112ELi256ELi32ELb0ELb0ELb1ELb0ELb1ELb1EEEEEEEEEvNT_6ParamsE --------------------------
	.section	.text._ZN7cutlass13device_kernelIN5flash11enable_sm90INS1_16FlashAttnFwdSm90INS1_25CollectiveMainloopFwdSm90ILi2EN4cute5tupleIJNS5_1CILi1EEES8_S8_EEENS6_IJNS7_ILi128EEENS7_ILi112EEENS7_ILi192EEEEEELi192ENS_6half_tEfNS_4arch4Sm90ELb0ELb0ELb1ELb1ELb0ELb0ELb0ELb1ELb1ELb0ELb0ELb0EEENS1_21CollectiveEpilogueFwdINS6_IJSA_SC_SB_EEES9_SE_SG_Li256ELb1ELb0ELb0ELb0EEENS1_36VarlenDynamicPersistentTileSchedulerILi128ELi112ELi256ELi32ELb0ELb0ELb1ELb0ELb1ELb1EEEEEEEEEvNT_6ParamsE,"ax",@progbits
	.align	128
.text._ZN7cutlass13device_kernelIN5flash11enable_sm90INS1_16FlashAttnFwdSm90INS1_25CollectiveMainloopFwdSm90ILi2EN4cute5tupleIJNS5_1CILi1EEES8_S8_EEENS6_IJNS7_ILi128EEENS7_ILi112EEENS7_ILi192EEEEEELi192ENS_6half_tEfNS_4arch4Sm90ELb0ELb0ELb1ELb1ELb0ELb0ELb0ELb1ELb1ELb0ELb0ELb0EEENS1_21CollectiveEpilogueFwdINS6_IJSA_SC_SB_EEES9_SE_SG_Li256ELb1ELb0ELb0ELb0EEENS1_36VarlenDynamicPersistentTileSchedulerILi128ELi112ELi256ELi32ELb0ELb0ELb1ELb0ELb1ELb1EEEEEEEEEvNT_6ParamsE:
        .type           _ZN7cutlass13device_kernelIN5flash11enable_sm90INS1_16FlashAttnFwdSm90INS1_25CollectiveMainloopFwdSm90ILi2EN4cute5tupleIJNS5_1CILi1EEES8_S8_EEENS6_IJNS7_ILi128EEENS7_ILi112EEENS7_ILi192EEEEEELi192ENS_6half_tEfNS_4arch4Sm90ELb0ELb0ELb1ELb1ELb0ELb0ELb0ELb1ELb1ELb0ELb0ELb0EEENS1_21CollectiveEpilogueFwdINS6_IJSA_SC_SB_EEES9_SE_SG_Li256ELb1ELb0ELb0ELb0EEENS1_36VarlenDynamicPersistentTileSchedulerILi128ELi112ELi256ELi32ELb0ELb0ELb1ELb0ELb1ELb1EEEEEEEEEvNT_6ParamsE,@function
        .size           _ZN7cutlass13device_kernelIN5flash11enable_sm90INS1_16FlashAttnFwdSm90INS1_25CollectiveMainloopFwdSm90ILi2EN4cute5tupleIJNS5_1CILi1EEES8_S8_EEENS6_IJNS7_ILi128EEENS7_ILi112EEENS7_ILi192EEEEEELi192ENS_6half_tEfNS_4arch4Sm90ELb0ELb0ELb1ELb1ELb0ELb0ELb0ELb1ELb1ELb0ELb0ELb0EEENS1_21CollectiveEpilogueFwdINS6_IJSA_SC_SB_EEES9_SE_SG_Li256ELb1ELb0ELb0ELb0EEENS1_36VarlenDynamicPersistentTileSchedulerILi128ELi112ELi256ELi32ELb0ELb0ELb1ELb0ELb1ELb1EEEEEEEEEvNT_6ParamsE,(.L_x_12758 - _ZN7cutlass13device_kernelIN5flash11enable_sm90INS1_16FlashAttnFwdSm90INS1_25CollectiveMainloopFwdSm90ILi2EN4cute5tupleIJNS5_1CILi1EEES8_S8_EEENS6_IJNS7_ILi128EEENS7_ILi112EEENS7_ILi192EEEEEELi192ENS_6half_tEfNS_4arch4Sm90ELb0ELb0ELb1ELb1ELb0ELb0ELb0ELb1ELb1ELb0ELb0ELb0EEENS1_21CollectiveEpilogueFwdINS6_IJSA_SC_SB_EEES9_SE_SG_Li256ELb1ELb0ELb0ELb0EEENS1_36VarlenDynamicPersistentTileSchedulerILi128ELi112ELi256ELi32ELb0ELb0ELb1ELb0ELb1ELb1EEEEEEEEEvNT_6ParamsE)
        .other          _ZN7cutlass13device_kernelIN5flash11enable_sm90INS1_16FlashAttnFwdSm90INS1_25CollectiveMainloopFwdSm90ILi2EN4cute5tupleIJNS5_1CILi1EEES8_S8_EEENS6_IJNS7_ILi128EEENS7_ILi112EEENS7_ILi192EEEEEELi192ENS_6half_tEfNS_4arch4Sm90ELb0ELb0ELb1ELb1ELb0ELb0ELb0ELb1ELb1ELb0ELb0ELb0EEENS1_21CollectiveEpilogueFwdINS6_IJSA_SC_SB_EEES9_SE_SG_Li256ELb1ELb0ELb0ELb0EEENS1_36VarlenDynamicPersistentTileSchedulerILi128ELi112ELi256ELi32ELb0ELb0ELb1ELb0ELb1ELb1EEEEEEEEEvNT_6ParamsE,@"STO_CUDA_ENTRY STV_DEFAULT"
_ZN7cutlass13device_kernelIN5flash11enable_sm90INS1_16FlashAttnFwdSm90INS1_25CollectiveMainloopFwdSm90ILi2EN4cute5tupleIJNS5_1CILi1EEES8_S8_EEENS6_IJNS7_ILi128EEENS7_ILi112EEENS7_ILi192EEEEEELi192ENS_6half_tEfNS_4arch4Sm90ELb0ELb0ELb1ELb1ELb0ELb0ELb0ELb1ELb1ELb0ELb0ELb0EEENS1_21CollectiveEpilogueFwdINS6_IJSA_SC_SB_EEES9_SE_SG_Li256ELb1ELb0ELb0ELb0EEENS1_36VarlenDynamicPersistentTileSchedulerILi128ELi112ELi256ELi32ELb0ELb0ELb1ELb0ELb1ELb1EEEEEEEEEvNT_6ParamsE:
[----:B------:R-:W0:Y:S02]  /*0000*/  LDC R1, c[0x0][0x28] ;  /* 0x00000a00ff017b82 */ /* 0x000e240000000800 */
[----:B0-----:R-:W-:Y:S01]  /*0010*/  VIADD R1, R1, 0xffffffc8 ;  /* 0xffffffc801017836 */ /* 0x001fe20000000000 */
[----:B------:R-:W0:Y:S01]  /*0020*/  S2R R3, SR_TID.X ;  /* 0x0000000000037919 */ /* 0x000e220000002100 */
[----:B------:R-:W-:Y:S01]  /*0030*/  ELECT P0, URZ, PT ;  /* 0x00000000003f782f */ /* 0x000fe20003800000 */
[----:B------:R-:W-:Y:S01]  /*0040*/  BSSY B0, `(.L_x_3098) ;  /* 0x0000010000007945 */ /* 0x000fe20003800000 */
[----:B0-----:R-:W-:-:S05]  /*0050*/  SHF.R.U32.HI R0, RZ, 0x5, R3 ;  /* 0x00000005ff007819 */ /* 0x001fca0000011603 */
[----:B------:R-:W0:Y:S02]  /*0060*/  SHFL.IDX PT, R2, R0, RZ, 0x1f ;  /* 0x00001fff00027589 */ /* 0x000e2400000e0000 */
[----:B0-----:R-:W-:-:S13]  /*0070*/  ISETP.EQ.AND P0, PT, R2, RZ, P0 ;  /* 0x000000ff0200720c */ /* 0x001fda0000702270 */
        /* <DEDUP_REMOVED lines=12> */
.L_x_3099:
[----:B------:R-:W-:Y:S05]  /*0140*/  BSYNC B0 ;  /* 0x0000000000007941 */ /* 0x000fea0003800000 */
.L_x_3098:
[----:B------:R-:W-:Y:S01]  /*0150*/  VOTEU.ANY UP0, P0 ;  /* 0x00000000003f7886 */ /* 0x000fe20000000100 */
[----:B------:R-:W0:Y:S01]  /*0160*/  SHFL.IDX PT, R2, R0, RZ, 0x1f ;  /* 0x00001fff00027589 */ /* 0x000e2200000e0000 */
[----:B------:R-:W-:Y:S01]  /*0170*/  UMOV UR4, 0x1 ;  /* 0x0000000100047882 */ /* 0x000fe20000000000 */
[----:B------:R-:W-:Y:S01]  /*0180*/  UMOV UR7, 0x100 ;  /* 0x0000010000077882 */ /* 0x000fe20000000000 */
[----:B------:R-:W-:Y:S01]  /*0190*/  VOTEU.ANY UP1, P0 ;  /* 0x00000000003f7886 */ /* 0x000fe20000020100 */
[----:B------:R-:W1:Y:S01]  /*01a0*/  @UP0 S2UR UR8, SR_CgaCtaId ;  /* 0x00000000000809c3 */ /* 0x000e620000008800 */
[----:B------:R-:W-:Y:S01]  /*01b0*/  @UP0 UMOV UR6, 0x400 ;  /* 0x0000040000060882 */ /* 0x000fe20000000000 */
[----:B------:R-:W-:-:S04]  /*01c0*/  @UP0 UIADD3 UR4, -UR4, 0x100000, URZ ;  /* 0x0010000004040890 */ /* 0x000fc8000fffe13f */
[----:B------:R-:W-:Y:S02]  /*01d0*/  @UP0 USHF.L.U32 UR5, UR4, 0xb, URZ ;  /* 0x0000000b04050899 */ /* 0x000fe4000800063f */
[----:B------:R-:W-:Y:S01]  /*01e0*/  @UP0 USHF.L.U32 UR4, UR4, 0x1, URZ ;  /* 0x0000000104040899 */ /* 0x000fe2000800063f */
[----:B0-----:R-:W-:Y:S02]  /*01f0*/  ISETP.NE.AND P1, PT, R2, RZ, PT ;  /* 0x000000ff0200720c */ /* 0x001fe40003f25270 */
[----:B------:R-:W-:Y:S01]  /*0200*/  SHF.R.U32.HI R2, RZ, 0x7, R3 ;  /* 0x00000007ff027819 */ /* 0x000fe20000011603 */
[----:B-1----:R-:W-:Y:S02]  /*0210*/  @UP0 ULEA UR8, UR8, UR6, 0x18 ;  /* 0x0000000608080291 */ /* 0x002fe4000f8ec03f */
[----:B------:R-:W-:-:S04]  /*0220*/  @UP0 UIADD3 UR6, -UR7, 0x100000, URZ ;  /* 0x0010000007060890 */ /* 0x000fc8000fffe13f */
[----:B------:R-:W-:Y:S02]  /*0230*/  @UP0 USHF.L.U32 UR7, UR6, 0xb, URZ ;  /* 0x0000000b06070899 */ /* 0x000fe4000800063f */
[----:B------:R-:W-:Y:S01]  /*0240*/  @UP0 USHF.L.U32 UR6, UR6, 0x1, URZ ;  /* 0x0000000106060899 */ /* 0x000fe2000800063f */
[----:B------:R-:W-:Y:S01]  /*0250*/  VOTEU.ANY UP0, P0 ;  /* 0x00000000003f7886 */ /* 0x000fe20000000100 */
[----:B------:R-:W0:Y:S04]  /*0260*/  SHFL.IDX PT, R2, R2, RZ, 0x1f ;  /* 0x00001fff02027589 */ /* 0x000e2800000e0000 */
[----:B------:R-:W1:Y:S02]  /*0270*/  FENCE.VIEW.ASYNC.S ;  /* 0x00000000000073c6 */ /* 0x000e640000000000 */
[----:B-1----:R1:W2:Y:S04]  /*0280*/  @UP0 SYNCS.EXCH.64 URZ, [UR8+0x36800], UR4 ;  /* 0x03680004083f05b2 */ /* 0x0022a80008000100 */
        /* <DEDUP_REMOVED lines=16> */
[----:B------:R4:W0:Y:S01]  /*0390*/  SYNCS.EXCH.64 URZ, [UR8+0x36840], UR4 ;  /* 0x03684004083f75b2 */ /* 0x0008220008000100 */
[----:B------:R4:W0:Y:S01]  /*03a0*/  SYNCS.EXCH.64 URZ, [UR8+0x36838], UR6 ;  /* 0x03683806083f75b2 */ /* 0x0008220008000100 */
[----:B------:R4:W0:Y:S02]  /*03b0*/  SYNCS.EXCH.64 URZ, [UR8+0x36848], UR4 ;  /* 0x03684804083f75b2 */ /* 0x0008240008000100 */
[----:B----4-:R-:W-:Y:S01]  /*03c0*/  NOP ;  /* 0x0000000000007918 */ /* 0x010fe20000000000 */
.L_x_3100:
        /* <DEDUP_REMOVED lines=22> */
.L_x_3101:
        /* <DEDUP_REMOVED lines=14> */
[----:B------:R4:W0:Y:S01]  /*0610*/  SYNCS.EXCH.64 URZ, [UR6+0x36880], UR4 ;  /* 0x03688004063f75b2 */ /* 0x0008220008000100 */
[----:B------:R4:W0:Y:S01]  /*0620*/  SYNCS.EXCH.64 URZ, [UR6+0x36878], UR4 ;  /* 0x03687804063f75b2 */ /* 0x0008220008000100 */
[----:B------:R4:W0:Y:S02]  /*0630*/  SYNCS.EXCH.64 URZ, [UR6+0x36888], UR4 ;  /* 0x03688804063f75b2 */ /* 0x0008240008000100 */
[----:B----4-:R-:W-:Y:S01]  /*0640*/  NOP ;  /* 0x0000000000007918 */ /* 0x010fe20000000000 */
.L_x_3102:
        /* <DEDUP_REMOVED lines=22> */
.L_x_3103:
        /* <DEDUP_REMOVED lines=22> */
.L_x_3104:
[----:B0-----:R-:W-:Y:S01]  /*0910*/  ISETP.NE.AND P0, PT, R2, RZ, PT ;  /* 0x000000ff0200720c */ /* 0x001fe20003f05270 */
[----:B------:R-:W-:Y:S01]  /*0920*/  IMAD.MOV.U32 R2, RZ, RZ, 0x1 ;  /* 0x00000001ff027424 */ /* 0x000fe200078e00ff */
[----:B------:R-:W-:Y:S01]  /*0930*/  NOP ;  /* 0x0000000000007918 */ /* 0x000fe20000000000 */
[----:B------:R-:W-:-:S03]  /*0940*/  ULDC.64 UR60, c[0x0][0x208] ;  /* 0x00008200003c7ab9 */ /* 0x000fc60000000a00 */
[----:B------:R-:W-:-:S05]  /*0950*/  SEL R2, R2, 0x2, !P0 ;  /* 0x0000000202027807 */ /* 0x000fca0004000000 */
[----:B------:R0:W-:Y:S01]  /*0960*/  STL [R1+0x30], R2 ;  /* 0x0000300201007387 */ /* 0x0001e20000100800 */
[----:B-123--:R-:W-:Y:S06]  /*0970*/  BAR.SYNC.DEFER_BLOCKING 0x0 ;  /* 0x0000000000007b1d */ /* 0x00efec0000010000 */
[----:B------:R-:W-:Y:S05]  /*0980*/  @!P0 BRA `(.L_x_3105) ;  /* 0x000000cc00f48947 */ /* 0x000fea0003800000 */
.L_x_3106:
        /* <DEDUP_REMOVED lines=14> */
[----:B------:R-:W2:Y:S01]  /*0a70*/  LDL.LU R10, [R1+0x30] ;  /* 0x00003000010a7983 */ /* 0x000ea20000300800 */
[----:B------:R-:W1:Y:S02]  /*0a80*/  S2R R0, SR_TID.X ;  /* 0x0000000000007919 */ /* 0x000e640000002100 */
[----:B-1----:R-:W-:-:S05]  /*0a90*/  VIADD R214, R0, 0xffffff80 ;  /* 0xffffff8000d67836 */ /* 0x002fca0000000000 */
[----:B------:R-:W-:-:S04]  /*0aa0*/  SHF.R.S32.HI R3, RZ, 0x1f, R214 ;  /* 0x0000001fff037819 */ /* 0x000fc800000114d6 */
[----:B------:R-:W-:-:S04]  /*0ab0*/  LEA.HI R5, R3, R214, RZ, 0x7 ;  /* 0x000000d603057211 */ /* 0x000fc800078f38ff */
[----:B------:R-:W-:-:S05]  /*0ac0*/  LOP3.LUT R209, R5, 0xffffff80, RZ, 0xc0, !PT ;  /* 0xffffff8005d17812 */ /* 0x000fca00078ec0ff */
[----:B------:R-:W-:-:S05]  /*0ad0*/  IMAD.IADD R209, R214, 0x1, -R209 ;  /* 0x00000001d6d17824 */ /* 0x000fca00078e0ad1 */
[----:B------:R-:W-:-:S04]  /*0ae0*/  SHF.R.S32.HI R4, RZ, 0x1f, R209 ;  /* 0x0000001fff047819 */ /* 0x000fc800000114d1 */
[----:B------:R-:W-:-:S04]  /*0af0*/  LEA.HI R6, R4, R209, RZ, 0x2 ;  /* 0x000000d104067211 */ /* 0x000fc800078f10ff */
[--C-:B------:R-:W-:Y:S02]  /*0b00*/  SHF.R.S32.HI R8, RZ, 0x2, R6.reuse ;  /* 0x00000002ff087819 */ /* 0x100fe40000011406 */
[----:B------:R-:W-:Y:S02]  /*0b10*/  SHF.R.S32.HI R11, RZ, 0x1f, R6 ;  /* 0x0000001fff0b7819 */ /* 0x000fe40000011406 */
[----:B------:R-:W-:Y:S02]  /*0b20*/  SHF.R.S32.HI R210, RZ, 0x7, R5 ;  /* 0x00000007ffd27819 */ /* 0x000fe40000011405 */
[----:B------:R-:W-:Y:S02]  /*0b30*/  LEA.HI R11, R11, R8, RZ, 0x3 ;  /* 0x000000080b0b7211 */ /* 0x000fe400078f18ff */
[----:B------:R-:W-:Y:S02]  /*0b40*/  LEA.HI R4, R4, R209, RZ, 0x5 ;  /* 0x000000d104047211 */ /* 0x000fe400078f28ff */
[----:B------:R-:W-:-:S02]  /*0b50*/  LOP3.LUT R11, R11, 0xfffffff8, RZ, 0xc0, !PT ;  /* 0xfffffff80b0b7812 */ /* 0x000fc400078ec0ff */
[----:B------:R-:W-:Y:S02]  /*0b60*/  LEA.HI R5, R5, R210, RZ, 0x1 ;  /* 0x000000d205057211 */ /* 0x000fe400078f08ff */
[-C--:B------:R-:W-:Y:S01]  /*0b70*/  LEA.HI R0, R3, R214.reuse, RZ, 0x4 ;  /* 0x000000d603007211 */ /* 0x080fe200078f20ff */
[----:B------:R-:W-:Y:S01]  /*0b80*/  IMAD.IADD R11, R8, 0x1, -R11 ;  /* 0x00000001080b7824 */ /* 0x000fe200078e0a0b */
[----:B------:R-:W-:Y:S02]  /*0b90*/  SHF.R.S32.HI R4, RZ, 0x5, R4 ;  /* 0x00000005ff047819 */ /* 0x000fe40000011404 */
[----:B------:R-:W-:Y:S02]  /*0ba0*/  LOP3.LUT R5, R5, 0x3fffffe, RZ, 0xc0, !PT ;  /* 0x03fffffe05057812 */ /* 0x000fe400078ec0ff */
[CC--:B0-----:R-:W-:Y:S02]  /*0bb0*/  LEA.HI R2, R3.reuse, R214.reuse, RZ, 0x5 ;  /* 0x000000d603027211 */ /* 0x0c1fe400078f28ff */
[----:B------:R-:W-:Y:S01]  /*0bc0*/  SHF.R.S32.HI R9, RZ, 0x4, R0 ;  /* 0x00000004ff097819 */ /* 0x000fe20000011400 */
[----:B------:R-:W-:Y:S01]  /*0bd0*/  IMAD R4, R4, 0x10, R11 ;  /* 0x0000001004047824 */ /* 0x000fe200078e020b */
[----:B------:R-:W-:Y:S01]  /*0be0*/  LOP3.LUT R7, R0, 0x3fffff0, RZ, 0xc0, !PT ;  /* 0x03fffff000077812 */ /* 0x000fe200078ec0ff */
[----:B------:R-:W-:Y:S01]  /*0bf0*/  IMAD.IADD R5, R210, 0x1, -R5 ;  /* 0x00000001d2057824 */ /* 0x000fe200078e0a05 */
[----:B------:R-:W-:Y:S01]  /*0c00*/  LEA.HI R0, R0, R9, RZ, 0x1 ;  /* 0x0000000900007211 */ /* 0x000fe200078f08ff */
[----:B------:R-:W-:Y:S01]  /*0c10*/  IMAD.SHL.U32 R2, R2, 0x20, RZ ;  /* 0x0000002002027824 */ /* 0x000fe200078e00ff */
[----:B------:R-:W-:Y:S01]  /*0c20*/  LEA.HI R3, R3, R214, RZ, 0x3 ;  /* 0x000000d603037211 */ /* 0x000fe200078f18ff */
[----:B------:R-:W-:Y:S01]  /*0c30*/  IMAD R212, R5, 0x40, R4 ;  /* 0x0000004005d47824 */ /* 0x000fe200078e0204 */
[----:B------:R-:W-:Y:S01]  /*0c40*/  LOP3.LUT R0, R0, 0x1ffffffe, RZ, 0xc0, !PT ;  /* 0x1ffffffe00007812 */ /* 0x000fe200078ec0ff */
[----:B------:R-:W-:Y:S01]  /*0c50*/  IMAD.IADD R7, R214, 0x1, -R7 ;  /* 0x00000001d6077824 */ /* 0x000fe200078e0a07 */
[----:B------:R-:W-:-:S02]  /*0c60*/  LOP3.LUT R6, R6, 0x7ffffffc, RZ, 0xc0, !PT ;  /* 0x7ffffffc06067812 */ /* 0x000fc400078ec0ff */
[----:B------:R-:W-:Y:S02]  /*0c70*/  LOP3.LUT R5, R3, 0x1ffffff8, RZ, 0xc0, !PT ;  /* 0x1ffffff803057812 */ /* 0x000fe400078ec0ff */
[----:B------:R-:W-:Y:S01]  /*0c80*/  LOP3.LUT R2, R2, 0xfffffc00, RZ, 0xc0, !PT ;  /* 0xfffffc0002027812 */ /* 0x000fe200078ec0ff */
[----:B------:R-:W-:Y:S02]  /*0c90*/  IMAD.IADD R0, R9, 0x1, -R0 ;  /* 0x0000000109007824 */ /* 0x000fe400078e0a00 */
[----:B------:R-:W-:Y:S01]  /*0ca0*/  IMAD.MOV.U32 R211, RZ, RZ, -0x2 ;  /* 0xfffffffeffd37424 */ /* 0x000fe200078e00ff */
[----:B------:R-:W-:Y:S01]  /*0cb0*/  LEA R7, R7, R2, 0x6 ;  /* 0x0000000207077211 */ /* 0x000fe200078e30ff */
[----:B------:R-:W-:Y:S02]  /*0cc0*/  IMAD.IADD R6, R209, 0x1, -R6 ;  /* 0x00000001d1067824 */ /* 0x000fe400078e0a06 */
[----:B------:R-:W-:Y:S01]  /*0cd0*/  IMAD.IADD R5, R214, 0x1, -R5 ;  /* 0x00000001d6057824 */ /* 0x000fe200078e0a05 */
[----:B------:R-:W-:Y:S01]  /*0ce0*/  LEA R213, R0, R7, 0x3 ;  /* 0x0000000700d57211 */ /* 0x000fe200078e18ff */
[----:B------:R-:W-:Y:S01]  /*0cf0*/  IMAD R211, R6, R211, 0x70 ;  /* 0x0000007006d37424 */ /* 0x000fe200078e02d3 */
[----:B------:R-:W-:Y:S01]  /*0d00*/  CS2R R16, SRZ ;  /* 0x0000000000107805 */ /* 0x000fe2000001ff00 */
[----:B------:R-:W-:Y:S01]  /*0d10*/  IMAD.MOV.U32 R208, RZ, RZ, RZ ;  /* 0x000000ffffd07224 */ /* 0x000fe200078e00ff */
[----:B------:R-:W-:Y:S01]  /*0d20*/  SHF.R.S32.HI R22, RZ, 0x3, R3 ;  /* 0x00000003ff167819 */ /* 0x000fe20000011403 */
[----:B------:R-:W-:Y:S01]  /*0d30*/  IMAD.SHL.U32 R18, R5, 0x8, RZ ;  /* 0x0000000805127824 */ /* 0x000fe200078e00ff */
[----:B--2---:R-:W-:-:S07]  /*0d40*/  LOP3.LUT R19, R10, 0x1, RZ, 0xfc, !PT ;  /* 0x000000010a137812 */ /* 0x004fce00078efcff */
.L_x_3149:
[----:B0-----:R-:W0:Y:S01]  /*0d50*/  LDC.64 R204, c[0x0][0xc60] ;  /* 0x00031800ffcc7b82 */ /* 0x001e220000000a00 */
[----:B------:R-:W-:Y:S01]  /*0d60*/  ULDC.64 UR4, c[0x0][0xa28] ;  /* 0x00028a0000047ab9 */ /* 0x000fe20000000a00 */
[----:B---3-5:R-:W-:Y:S01]  /*0d70*/  IMAD.MOV.U32 R5, RZ, RZ, RZ ;  /* 0x000000ffff057224 */ /* 0x028fe200078e00ff */
[----:B------:R-:W-:Y:S01]  /*0d80*/  ULDC.64 UR6, c[0x0][0xa20] ;  /* 0x0002880000067ab9 */ /* 0x000fe20000000a00 */
[----:B0-----:R-:W-:-:S06]  /*0d90*/  IMAD.WIDE R204, R103, 0x4, R204 ;  /* 0x0000000467cc7825 */ /* 0x001fcc00078e02cc */
[----:B--2---:R-:W2:Y:S01]  /*0da0*/  LDG.E R204, desc[UR60][R204.64] ;  /* 0x0000003ccccc7981 */ /* 0x004ea2000c1e1900 */
[----:B------:R-:W-:-:S04]  /*0db0*/  ISETP.NE.U32.AND P0, PT, RZ, UR4, PT ;  /* 0x00000004ff007c0c */ /* 0x000fc8000bf05070 */
[----:B------:R-:W-:Y:S02]  /*0dc0*/  ISETP.NE.AND.EX P0, PT, RZ, UR5, PT, P0 ;  /* 0x00000005ff007c0c */ /* 0x000fe4000bf05300 */
[----:B--2---:R-:W-:-:S11]  /*0dd0*/  SHF.R.S32.HI R207, RZ, 0x1f, R204 ;  /* 0x0000001fffcf7819 */ /* 0x004fd600000114cc */
[----:B------:R-:W-:-:S04]  /*0de0*/  @P0 LEA R2, P1, R204, UR4, 0x2 ;  /* 0x00000004cc020c11 */ /* 0x000fc8000f8210ff */
[----:B------:R-:W-:Y:S01]  /*0df0*/  @P0 LEA.HI.X R3, R204, UR5, R207, 0x2, P1 ;  /* 0x00000005cc030c11 */ /* 0x000fe200088f14cf */
[----:B------:R-:W-:-:S04]  /*0e00*/  ULDC.64 UR4, c[0x0][0x3f8] ;  /* 0x0000fe0000047ab9 */ /* 0x000fc80000000a00 */
[----:B------:R0:W5:Y:S01]  /*0e10*/  @P0 LDG.E R5, desc[UR60][R2.64] ;  /* 0x0000003c02050981 */ /* 0x000162000c1e1900 */
[----:B------:R-:W-:Y:S01]  /*0e20*/  ISETP.NE.U32.AND P0, PT, RZ, UR6, PT ;  /* 0x00000006ff007c0c */ /* 0x000fe2000bf05070 */
[----:B------:R-:W-:-:S03]  /*0e30*/  UISETP.NE.U32.AND UP0, UPT, UR4, URZ, UPT ;  /* 0x0000003f0400728c */ /* 0x000fc6000bf05070 */
[----:B------:R-:W-:Y:S01]  /*0e40*/  ISETP.NE.AND.EX P0, PT, RZ, UR7, PT, P0 ;  /* 0x00000007ff007c0c */ /* 0x000fe2000bf05300 */
[----:B------:R-:W-:Y:S01]  /*0e50*/  UISETP.NE.AND.EX UP0, UPT, UR5, URZ, UPT, UP0 ;  /* 0x0000003f0500728c */ /* 0x000fe2000bf05300 */
[----:B------:R-:W-:Y:S02]  /*0e60*/  ULDC UR4, c[0x0][0x404] ;  /* 0x0001010000047ab9 */ /* 0x000fe40000000800 */
[----:B------:R-:W-:Y:S01]  /*0e70*/  ULDC UR5, c[0x0][0x2e0] ;  /* 0x0000b80000057ab9 */ /* 0x000fe20000000800 */
[----:B------:R-:W-:-:S04]  /*0e80*/  USEL UR4, UR4, 0x1, UP0 ;  /* 0x0000000104047887 */ /* 0x000fc80008000000 */
[----:B------:R-:W-:-:S04]  /*0e90*/  UIMAD UR4, UR4, UR5, URZ ;  /* 0x00000005040472a4 */ /* 0x000fc8000f8e023f */
[C---:B0-----:R-:W-:Y:S02]  /*0ea0*/  @P0 LEA R2, P1, R204.reuse, UR6, 0x2 ;  /* 0x00000006cc020c11 */ /* 0x041fe4000f8210ff */
[----:B------:R-:W-:Y:S02]  /*0eb0*/  IMAD.U32 R82, RZ, RZ, UR4 ;  /* 0x00000004ff527e24 */ /* 0x000fe4000f8e00ff */
[----:B------:R-:W-:-:S05]  /*0ec0*/  @P0 LEA.HI.X R3, R204, UR7, R207, 0x2, P1 ;  /* 0x00000007cc030c11 */ /* 0x000fca00088f14cf */
[----:B------:R0:W5:Y:S01]  /*0ed0*/  @P0 LDG.E R82, desc[UR60][R2.64] ;  /* 0x0000003c02520981 */ /* 0x000162000c1e1900 */
[----:B----4-:R-:W-:Y:S05]  /*0ee0*/  @P0 BRA `(.L_x_3107) ;  /* 0x0000000000240947 */ /* 0x010fea0003800000 */
[----:B------:R-:W-:Y:S02]  /*0ef0*/  ULDC.64 UR4, c[0x0][0xa08] ;  /* 0x0002820000047ab9 */ /* 0x000fe40000000a00 */
[----:B------:R-:W-:-:S04]  /*0f00*/  ISETP.NE.U32.AND P0, PT, RZ, UR4, PT ;  /* 0x00000004ff007c0c */ /* 0x000fc8000bf05070 */
[----:B------:R-:W-:-:S13]  /*0f10*/  ISETP.NE.AND.EX P0, PT, RZ, UR5, PT, P0 ;  /* 0x00000005ff007c0c */ /* 0x000fda000bf05300 */
[----:B------:R-:W-:Y:S05]  /*0f20*/  @!P0 BRA `(.L_x_3107) ;  /* 0x0000000000148947 */ /* 0x000fea0003800000 */
[----:B0-----:R-:W0:Y:S02]  /*0f30*/  LDC.64 R2, c[0x0][0xa08] ;  /* 0x00028200ff027b82 */ /* 0x001e240000000a00 */
[----:B0-----:R-:W-:-:S05]  /*0f40*/  IMAD.WIDE R2, R204, 0x4, R2 ;  /* 0x00000004cc027825 */ /* 0x001fca00078e0202 */
[----:B-----5:R-:W2:Y:S04]  /*0f50*/  LDG.E R82, desc[UR60][R2.64] ;  /* 0x0000003c02527981 */ /* 0x020ea8000c1e1900 */
[----:B------:R-:W2:Y:S02]  /*0f60*/  LDG.E R7, desc[UR60][R2.64+0x4] ;  /* 0x0000043c02077981 */ /* 0x000ea4000c1e1900 */
[----:B--2---:R-:W-:-:S07]  /*0f70*/  IADD3 R82, -R82, R7, RZ ;  /* 0x0000000752527210 */ /* 0x004fce0007ffe1ff */
.L_x_3107:
[----:B-----5:R-:W-:Y:S01]  /*0f80*/  IMAD.IADD R82, R82, 0x1, -R5 ;  /* 0x0000000152527824 */ /* 0x020fe200078e0a05 */
[----:B------:R-:W-:Y:S01]  /*0f90*/  PLOP3.LUT P0, PT, PT, PT, PT, 0x80, 0x0 ;  /* 0x000000000000781c */ /* 0x000fe20003f0f070 */
[----:B0-----:R-:W-:Y:S01]  /*0fa0*/  IMAD.MOV.U32 R2, RZ, RZ, RZ ;  /* 0x000000ffff027224 */ /* 0x001fe200078e00ff */
[----:B------:R-:W-:Y:S01]  /*0fb0*/  CS2R R118, SRZ ;  /* 0x0000000000767805 */ /* 0x000fe2000001ff00 */
[C---:B------:R-:W-:Y:S01]  /*0fc0*/  VIADD R3, R82.reuse, 0x6f ;  /* 0x0000006f52037836 */ /* 0x040fe20000000000 */
[----:B------:R-:W-:Y:S01]  /*0fd0*/  ISETP.GE.AND P1, PT, R82, 0x1, PT ;  /* 0x000000015200780c */ /* 0x000fe20003f26270 */
[----:B------:R-:W-:Y:S01]  /*0fe0*/  IMAD.MOV.U32 R206, RZ, RZ, R101 ;  /* 0x000000ffffce7224 */ /* 0x000fe200078e0065 */
[----:B------:R-:W-:Y:S01]  /*0ff0*/  CS2R R116, SRZ ;  /* 0x0000000000747805 */ /* 0x000fe2000001ff00 */
[----:B------:R-:W-:Y:S01]  /*1000*/  IMAD.HI R2, R3, -0x6db6db6d, R2 ;  /* 0x9249249303027827 */ /* 0x000fe200078e0202 */
[----:B------:R-:W-:Y:S02]  /*1010*/  CS2R R114, SRZ ;  /* 0x0000000000727805 */ /* 0x000fe4000001ff00 */
[----:B------:R-:W-:-:S02]  /*1020*/  CS2R R112, SRZ ;  /* 0x0000000000707805 */ /* 0x000fc4000001ff00 */
[----:B------:R-:W-:Y:S01]  /*1030*/  CS2R R110, SRZ ;  /* 0x00000000006e7805 */ /* 0x000fe2000001ff00 */
[----:B------:R-:W-:Y:S01]  /*1040*/  IMAD.MOV.U32 R205, RZ, RZ, R102 ;  /* 0x000000ffffcd7224 */ /* 0x000fe200078e0066 */
[----:B------:R-:W-:Y:S01]  /*1050*/  SHF.R.U32.HI R3, RZ, 0x1f, R2 ;  /* 0x0000001fff037819 */ /* 0x000fe20000011602 */
[----:B------:R-:W-:Y:S01]  /*1060*/  IMAD.MOV.U32 R0, RZ, RZ, RZ ;  /* 0x000000ffff007224 */ /* 0x000fe200078e00ff */
[----:B------:R-:W-:Y:S02]  /*1070*/  CS2R R108, SRZ ;  /* 0x00000000006c7805 */ /* 0x000fe4000001ff00 */
[----:B------:R-:W-:Y:S02]  /*1080*/  CS2R R106, SRZ ;  /* 0x00000000006a7805 */ /* 0x000fe4000001ff00 */
[----:B------:R-:W-:Y:S02]  /*1090*/  LEA.HI.SX32 R120, R2, R3, 0x1a ;  /* 0x0000000302787211 */ /* 0x000fe400078fd2ff */
[----:B------:R-:W-:-:S02]  /*10a0*/  CS2R R2, SRZ ;  /* 0x0000000000027805 */ /* 0x000fc4000001ff00 */
[----:B------:R-:W-:Y:S02]  /*10b0*/  CS2R R104, SRZ ;  /* 0x0000000000687805 */ /* 0x000fe4000001ff00 */
[----:B------:R-:W-:Y:S02]  /*10c0*/  CS2R R46, SRZ ;  /* 0x00000000002e7805 */ /* 0x000fe4000001ff00 */
[----:B------:R-:W-:Y:S02]  /*10d0*/  MOV R39, RZ ;  /* 0x000000ff00277202 */ /* 0x000fe40000000f00 */
        /* <DEDUP_REMOVED lines=37> */
[----:B------:R-:W-:Y:S01]  /*1330*/  CS2R R6, SRZ ;  /* 0x0000000000067805 */ /* 0x000fe2000001ff00 */
        /* <DEDUP_REMOVED lines=27> */
[----:B------:R-:W-:Y:S01]  /*14f0*/  MOV R12, 0x1 ;  /* 0x00000001000c7802 */ /* 0x000fe20000000f00 */
[----:B------:R-:W-:Y:S02]  /*1500*/  IMAD.U32 R6, RZ, RZ, UR4 ;  /* 0x00000004ff067e24 */ /* 0x000fe4000f8e00ff */
[----:B------:R-:W-:-:S02]  /*1510*/  IMAD.U32 R7, RZ, RZ, UR5 ;  /* 0x00000005ff077e24 */ /* 0x000fc4000f8e00ff */
[----:B------:R-:W-:Y:S02]  /*1520*/  IMAD.U32 R11, RZ, RZ, UR7 ;  /* 0x00000007ff0b7e24 */ /* 0x000fe4000f8e00ff */
[----:B------:R-:W-:Y:S02]  /*1530*/  IMAD.MOV.U32 R8, RZ, RZ, 0x70 ;  /* 0x00000070ff087424 */ /* 0x000fe400078e00ff */
[----:B0-----:R-:W-:-:S07]  /*1540*/  IMAD.MOV.U32 R13, RZ, RZ, RZ ;  /* 0x000000ffff0d7224 */ /* 0x001fce00078e00ff */
[----:B------:R-:W-:-:S07]  /*1550*/  LEPC R20, `(.L_x_3109) ;  /* 0x000000001014794e */ /* 0x000fce0000000000 */
[----:B-1----:R-:W-:Y:S05]  /*1560*/  CALL.ABS.NOINC R2 ;  /* 0x0000000002007343 */ /* 0x002fea0003c00000 */
.L_x_3109:
[----:B------:R-:W0:Y:S01]  /*1570*/  S2UR UR5, SR_CgaCtaId ;  /* 0x00000000000579c3 */ /* 0x000e220000008800 */
[----:B------:R-:W-:Y:S01]  /*1580*/  LEA.HI R0, R208, R208, RZ, 0x1 ;  /* 0x000000d0d0007211 */ /* 0x000fe200078f08ff */
[----:B------:R-:W-:Y:S01]  /*1590*/  UMOV UR4, 0x400 ;  /* 0x0000040000047882 */ /* 0x000fe20000000000 */
[----:B------:R-:W-:Y:S01]  /*15a0*/  BSSY B0, `(.L_x_3110) ;  /* 0x0000009000007945 */ /* 0x000fe20003800000 */
[----:B------:R-:W-:Y:S02]  /*15b0*/  ISETP.NE.AND P0, PT, R19, 0x3, PT ;  /* 0x000000031300780c */ /* 0x000fe40003f05270 */
[----:B------:R-:W-:-:S05]  /*15c0*/  LOP3.LUT R3, R0, 0xfffffffe, RZ, 0xc0, !PT ;  /* 0xfffffffe00037812 */ /* 0x000fca00078ec0ff */
[----:B------:R-:W-:-:S05]  /*15d0*/  IMAD.IADD R3, R208, 0x1, -R3 ;  /* 0x00000001d0037824 */ /* 0x000fca00078e0a03 */
[----:B------:R-:W-:Y:S01]  /*15e0*/  SHF.L.U32 R3, R3, 0x1f, RZ ;  /* 0x0000001f03037819 */ /* 0x000fe200000006ff */
[----:B0-----:R-:W-:-:S06]  /*15f0*/  ULEA UR4, UR5, UR4, 0x18 ;  /* 0x0000000405047291 */ /* 0x001fcc000f8ec03f */
[----:B------:R-:W-:-:S04]  /*1600*/  IMAD.U32 R2, RZ, RZ, UR4 ;  /* 0x00000004ff027e24 */ /* 0x000fc8000f8e00ff */
[----:B------:R-:W0:Y:S02]  /*1610*/  SYNCS.PHASECHK.TRANS64.TRYWAIT P1, [R2+URZ+0x36800], R3 ;  /* 0x03680003020075a7 */ /* 0x000e24000802017f */
[----:B0-----:R-:W-:Y:S05]  /*1620*/  @!P1 BRA `(.L_x_3111) ;  /* 0x0000011000409947 */ /* 0x001fea0003800000 */
.L_x_3235:
[----:B------:R-:W-:Y:S05]  /*1630*/  BSYNC B0 ;  /* 0x0000000000007941 */ /* 0x000fea0003800000 */
.L_x_3110:
[----:B------:R-:W-:Y:S05]  /*1640*/  @!P0 BRA `(.L_x_3112) ;  /* 0x0000000000048947 */ /* 0x000fea0003800000 */
[----:B------:R-:W-:Y:S01]  /*1650*/  BPT.TRAP 0x1 ;  /* 0x000000040000795c */ /* 0x000fe20000300000 */
.L_x_3112:
[----:B------:R-:W-:Y:S01]  /*1660*/  IMAD R0, R16, 0x8, R2 ;  /* 0x0000000810007824 */ /* 0x000fe200078e0202 */
[----:B0-----:R-:W-:-:S04]  /*1670*/  SHF.L.U32 R3, R17, 0x1f, RZ ;  /* 0x0000001f11037819 */ /* 0x001fc800000006ff */
[----:B------:R0:W1:Y:S01]  /*1680*/  SYNCS.PHASECHK.TRANS64.TRYWAIT P2, [R0+URZ+0x36830], R3 ;  /* 0x03683003000075a7 */ /* 0x000062000804017f */
[----:B------:R-:W-:Y:S05]  /*1690*/  @!P0 BRA `(.L_x_3113) ;  /* 0x0000000000048947 */ /* 0x000fea0003800000 */
[----:B------:R-:W-:Y:S01]  /*16a0*/  BPT.TRAP 0x1 ;  /* 0x000000040000795c */ /* 0x000fe20000300000 */
.L_x_3113:
[----:B------:R-:W2:Y:S01]  /*16b0*/  S2R R4, SR_TID.X ;  /* 0x0000000000047919 */ /* 0x000ea20000002100 */
[----:B------:R-:W-:Y:S01]  /*16c0*/  IMAD.MOV.U32 R119, RZ, RZ, RZ ;  /* 0x000000ffff777224 */ /* 0x000fe200078e00ff */
[----:B--2---:R-:W-:Y:S01]  /*16d0*/  LOP3.LUT P1, RZ, R4, 0x7f, RZ, 0xc0, !PT ;  /* 0x0000007f04ff7812 */ /* 0x004fe2000782c0ff */
[----:B-1----:R-:W-:-:S12]  /*16e0*/  @P2 BRA `(.L_x_3114) ;  /* 0x0000000000082947 */ /* 0x002fd80003800000 */
[----:B------:R-:W1:Y:S02]  /*16f0*/  SYNCS.PHASECHK.TRANS64.TRYWAIT P2, [R0+URZ+0x36830], R3 ;  /* 0x03683003000075a7 */ /* 0x000e64000804017f */
[----:B-1----:R-:W-:Y:S05]  /*1700*/  @!P2 BRA `(.L_x_3115) ;  /* 0x00000110001ca947 */ /* 0x002fea0003800000 */
.L_x_3114:
[----:B------:R-:W-:Y:S05]  /*1710*/  WARPSYNC.ALL ;  /* 0x0000000000007948 */ /* 0x000fea0003800000 */
[----:B01----:R-:W-:Y:S01]  /*1720*/  VIADD R3, R2, 0x21400 ;  /* 0x0002140002037836 */ /* 0x003fe20000000000 */
[----:B------:R-:W-:Y:S01]  /*1730*/  ULOP3.LUT UR5, UR36, 0x10000, URZ, 0xfc, !UPT ;  /* 0x0001000024057892 */ /* 0x000fe2000f8efc3f */
[----:B------:R-:W-:Y:S01]  /*1740*/  WARPGROUP.ARRIVE ;  /* 0x00000000000079c5 */ /* 0x000fe20000000000 */
[----:B------:R-:W-:Y:S01]  /*1750*/  UMOV UR53, 0x40000040 ;  /* 0x4000004000357882 */ /* 0x000fe20000000000 */
[----:B------:R-:W-:Y:S01]  /*1760*/  UMOV UR55, 0x40000040 ;  /* 0x4000004000377882 */ /* 0x000fe20000000000 */
[----:B------:R-:W-:Y:S01]  /*1770*/  SHF.R.U32.HI R3, RZ, 0x4, R3 ;  /* 0x00000004ff037819 */ /* 0x000fe20000011603 */
[----:B------:R-:W-:Y:S01]  /*1780*/  UMOV UR13, UR53 ;  /* 0x00000035000d7c82 */ /* 0x000fe20008000000 */
[----:B------:R-:W-:Y:S01]  /*1790*/  UMOV UR15, 0x40000040 ;  /* 0x40000040000f7882 */ /* 0x000fe20000000000 */
[----:B------:R-:W-:Y:S01]  /*17a0*/  UMOV UR52, UR5 ;  /* 0x0000000500347c82 */ /* 0x000fe20008000000 */
[----:B------:R-:W-:Y:S01]  /*17b0*/  LOP3.LUT R3, R3, 0x3fff, RZ, 0xc0, !PT ;  /* 0x00003fff03037812 */ /* 0x000fe200078ec0ff */
[----:B------:R-:W-:Y:S01]  /*17c0*/  UMOV UR12, UR52 ;  /* 0x00000034000c7c82 */ /* 0x000fe20008000000 */
[----:B------:R-:W-:Y:S01]  /*17d0*/  UMOV UR16, UR52 ;  /* 0x0000003400107c82 */ /* 0x000fe20008000000 */
[----:B------:R-:W-:Y:S01]  /*17e0*/  UMOV UR17, UR53 ;  /* 0x0000003500117c82 */ /* 0x000fe20008000000 */
[----:B------:R-:W-:Y:S01]  /*17f0*/  LOP3.LUT R8, R3, 0x10000, RZ, 0xfc, !PT ;  /* 0x0001000003087812 */ /* 0x000fe200078efcff */
[----:B------:R-:W-:Y:S01]  /*1800*/  UMOV UR19, 0x40000040 ;  /* 0x4000004000137882 */ /* 0x000fe20000000000 */
[----:B------:R-:W-:Y:S01]  /*1810*/  UMOV UR20, UR52 ;  /* 0x0000003400147c82 */ /* 0x000fe20008000000 */
[----:B------:R-:W-:Y:S01]  /*1820*/  UMOV UR21, UR53 ;  /* 0x0000003500157c82 */ /* 0x000fe20008000000 */
[----:B------:R-:W-:Y:S01]  /*1830*/  UMOV UR23, 0x40000040 ;  /* 0x4000004000177882 */ /* 0x000fe20000000000 */
[----:B------:R-:W-:Y:S01]  /*1840*/  IMAD R3, R16, 0xa80, R8 ;  /* 0x00000a8010037824 */ /* 0x000fe200078e0208 */
[----:B------:R-:W-:Y:S01]  /*1850*/  UMOV UR8, UR52 ;  /* 0x0000003400087c82 */ /* 0x000fe20008000000 */
[----:B------:R-:W-:Y:S01]  /*1860*/  UMOV UR9, UR53 ;  /* 0x0000003500097c82 */ /* 0x000fe20008000000 */
[----:B------:R-:W-:Y:S01]  /*1870*/  UMOV UR11, 0x40000040 ;  /* 0x40000040000b7882 */ /* 0x000fe20000000000 */
[----:B------:R-:W-:Y:S01]  /*1880*/  UIADD3 UR7, UR5, 0x2, URZ ;  /* 0x0000000205077890 */ /* 0x000fe2000fffe03f */
[----:B------:R-:W-:Y:S01]  /*1890*/  R2UR UR4, R3 ;  /* 0x00000000030472ca */ /* 0x000fe200000e0000 */
        /* <DEDUP_REMOVED lines=8> */
[----:B------:R-:W-:Y:S01]  /*1920*/  MOV R5, UR53 ;  /* 0x0000003500057c02 */ /* 0x000fe20008000f00 */
[----:B------:R-:W-:Y:S01]  /*1930*/  @!P1 VIADD R0, R0, 0x36840 ;  /* 0x0003684000009836 */ /* 0x000fe20000000000 */
[----:B------:R-:W-:Y:S01]  /*1940*/  MOV R6, UR52 ;  /* 0x0000003400067c02 */ /* 0x000fe20008000f00 */
[--C-:B------:R-:W-:Y:S01]  /*1950*/  IMAD.MOV.U32 R118, RZ, RZ, R119.reuse ;  /* 0x000000ffff767224 */ /* 0x100fe200078e0077 */
[----:B------:R-:W-:Y:S01]  /*1960*/  UMOV UR54, UR4 ;  /* 0x0000000400367c82 */ /* 0x000fe20008000000 */
[----:B------:R-:W-:Y:S01]  /*1970*/  UIADD3 UR14, UR4, 0x80, URZ ;  /* 0x00000080040e7890 */ /* 0x000fe2000fffe03f */
[----:B------:R-:W-:Y:S01]  /*1980*/  HGMMA.64x16x16.F32 R72, gdesc[UR52], RZ, !UPT, gsb0 ;  /* 0x00200000344879f0 */ /* 0x000fe2000c0008ff */
[----:B------:R-:W-:Y:S01]  /*1990*/  UIADD3 UR18, UR4, 0x100, URZ ;  /* 0x0000010004127890 */ /* 0x000fe2000fffe03f */
[----:B------:R-:W-:Y:S01]  /*19a0*/  IADD3 R9, R211, R82, RZ ;  /* 0x00000052d3097210 */ /* 0x000fe20007ffe0ff */
[----:B------:R-:W-:Y:S01]  /*19b0*/  UIADD3 UR22, UR4, 0x180, URZ ;  /* 0x0000018004167890 */ /* 0x000fe2000fffe03f */
[----:B------:R-:W-:Y:S01]  /*19c0*/  P2R R81, PR, RZ, 0x1 ;  /* 0x00000001ff517803 */ /* 0x000fe20000000000 */
[----:B------:R-:W-:Y:S01]  /*19d0*/  UIADD3 UR54, UR4, 0x200, URZ ;  /* 0x0000020004367890 */ /* 0x000fe2000fffe03f */
[----:B------:R-:W-:Y:S01]  /*19e0*/  @!P1 PRMT R0, RZ, 0x654, R0 ;  /* 0x00000654ff009816 */ /* 0x000fe20000000000 */
        /* <DEDUP_REMOVED lines=32> */
[----:B------:R-:W-:Y:S02]  /*1bf0*/  UIADD3 UR12, UR4, 0x2, URZ ;  /* 0x00000002040c7890 */ /* 0x000fe4000fffe03f */
[----:B------:R-:W-:Y:S01]  /*1c00*/  UIADD3 UR14, UR4, 0x282, URZ ;  /* 0x00000282040e7890 */ /* 0x000fe2000fffe03f */
        /* <DEDUP_REMOVED lines=32> */
[----:B------:R-:W-:Y:S01]  /*1e10*/  UIADD3 UR7, UR5, 0x4, URZ ;  /* 0x0000000405077890 */ /* 0x000fe2000fffe03f */
[----:B------:R-:W-:-:S02]  /*1e20*/  MOV R3, UR9 ;  /* 0x0000000900037c02 */ /* 0x000fc40008000f00 */
[----:B------:R-:W-:Y:S01]  /*1e30*/  MOV R4, UR8 ;  /* 0x0000000800047c02 */ /* 0x000fe20008000f00 */
[----:B------:R-:W-:Y:S02]  /*1e40*/  WARPGROUP.DEPBAR.LE gsb0, 0x0 ;  /* 0x00008000000079c5 */ /* 0x000fe40000010000 */
[----:B------:R-:W-:-:S06]  /*1e50*/  WARPGROUP.ARRIVE ;  /* 0x00000000000079c5 */ /* 0x000fcc0000000000 */
[----:B------:R-:W-:Y:S01]  /*1e60*/  HGMMA.64x16x16.F32 R24, gdesc[UR52], RZ, !UPT, gsb0 ;  /* 0x00200000341879f0 */ /* 0x000fe2000c0008ff */
        /* <DEDUP_REMOVED lines=335> */
[----:B------:R-:W-:-:S05]  /*3360*/  UMOV UR53, UR41 ;  /* 0x0000002900357c82 */ /* 0x000fca0008000000 */
        /* <DEDUP_REMOVED lines=48> */
[----:B------:R-:W-:Y:S02]  /*3670*/  UIADD3 UR7, UR5, 0x806, URZ ;  /* 0x0000080605077890 */ /* 0x000fe4000fffe03f */
[----:B------:R-:W-:Y:S01]  /*3680*/  UIADD3 UR5, UR4, 0x784, URZ ;  /* 0x0000078404057890 */ /* 0x000fe2000fffe03f */
[----:B------:R-:W-:Y:S01]  /*3690*/  UMOV UR8, UR44 ;  /* 0x0000002c00087c82 */ /* 0x000fe20008000000 */
[----:B------:R-:W-:Y:S01]  /*36a0*/  UMOV UR9, UR45 ;  /* 0x0000002d00097c82 */ /* 0x000fe20008000000 */
[----:B------:R-:W-:Y:S01]  /*36b0*/  UMOV UR52, UR44 ;  /* 0x0000002c00347c82 */ /* 0x000fe20008000000 */
[----:B------:R-:W-:-:S03]  /*36c0*/  UMOV UR53, UR45 ;  /* 0x0000002d00357c82 */ /* 0x000fc60008000000 */
[----:B------:R-:W-:Y:S01]  /*36d0*/  UMOV UR10, UR5 ;  /* 0x00000005000a7c82 */ /* 0x000fe20008000000 */
[----:B------:R-:W-:Y:S01]  /*36e0*/  ULDC UR5, c[0x0][0x9d8] ;  /* 0x0002760000057ab9 */ /* 0x000fe20000000800 */
        /* <DEDUP_REMOVED lines=65> */
[----:B------:R-:W-:Y:S01]  /*3b00*/  UMOV UR51, 0x40000040 ;  /* 0x4000004000337882 */ /* 0x000fe20000000000 */
[----:B------:R-:W-:Y:S01]  /*3b10*/  FMUL.FTZ R75, R75, UR5 ;  /* 0x000000054b4b7c20 */ /* 0x000fe20008410000 */
[----:B------:R-:W-:Y:S01]  /*3b20*/  FMUL.FTZ R78, R78, UR5 ;  /* 0x000000054e4e7c20 */ /* 0x000fe20008410000 */
[----:B------:R-:W-:-:S04]  /*3b30*/  FMUL.FTZ R79, R79, UR5 ;  /* 0x000000054f4f7c20 */ /* 0x000fc80008410000 */
[----:B------:R-:W1:Y:S08]  /*3b40*/  MUFU.TANH R73, R73 ;  /* 0x0000004900497308 */ /* 0x000e700000002400 */
[----:B------:R-:W2:Y:S08]  /*3b50*/  MUFU.TANH R76, R76 ;  /* 0x0000004c004c7308 */ /* 0x000eb00000002400 */
[----:B------:R-:W-:Y:S08]  /*3b60*/  MUFU.TANH R77, R77 ;  /* 0x0000004d004d7308 */ /* 0x000ff00000002400 */
[----:B------:R-:W3:Y:S08]  /*3b70*/  MUFU.TANH R4, R74 ;  /* 0x0000004a00047308 */ /* 0x000ef00000002400 */
[----:B------:R4:W-:Y:S08]  /*3b80*/  MUFU.TANH R3, R75 ;  /* 0x0000004b00037308 */ /* 0x0009f00000002400 */
[----:B------:R-:W-:Y:S01]  /*3b90*/  MUFU.TANH R6, R78 ;  /* 0x0000004e00067308 */ /* 0x000fe20000002400 */
[----:B----4-:R-:W-:Y:S01]  /*3ba0*/  IMAD.MOV.U32 R75, RZ, RZ, R119 ;  /* 0x000000ffff4b7224 */ /* 0x010fe200078e0077 */
[----:B------:R-:W-:-:S02]  /*3bb0*/  WARPGROUP.DEPBAR.LE gsb0, 0x0 ;  /* 0x00008000000079c5 */ /* 0x000fc40000010000 */
        /* <DEDUP_REMOVED lines=9> */
[----:B------:R-:W-:Y:S01]  /*3c50*/  UMOV UR51, 0x40000040 ;  /* 0x4000004000337882 */ /* 0x000fe20000000000 */
[----:B------:R-:W-:Y:S01]  /*3c60*/  FMUL.FTZ R70, R70, UR5 ;  /* 0x0000000546467c20 */ /* 0x000fe20008410000 */
[----:B------:R-:W-:Y:S01]  /*3c70*/  FMUL.FTZ R67, R67, UR5 ;  /* 0x0000000543437c20 */ /* 0x000fe20008410000 */
[----:B------:R-:W-:Y:S01]  /*3c80*/  FMUL.FTZ R71, R71, UR5 ;  /* 0x0000000547477c20 */ /* 0x000fe20008410000 */
[----:B------:R-:W5:Y:S01]  /*3c90*/  MUFU.TANH R64, R64 ;  /* 0x0000004000407308 */ /* 0x000f620000002400 */
[----:B----4-:R-:W-:-:S05]  /*3ca0*/  IMAD R66, R120, -0x70, R9 ;  /* 0xffffff9078427824 */ /* 0x010fca00078e0209 */
[C---:B------:R-:W-:Y:S02]  /*3cb0*/  ISETP.GT.AND P4, PT, R66.reuse, RZ, PT ;  /* 0x000000ff4200720c */ /* 0x040fe40003f84270 */
[C---:B------:R-:W-:Y:S01]  /*3cc0*/  ISETP.GT.AND P2, PT, R66.reuse, 0x1, PT ;  /* 0x000000014200780c */ /* 0x040fe20003f44270 */
[----:B------:R-:W4:Y:S01]  /*3cd0*/  MUFU.TANH R65, R65 ;  /* 0x0000004100417308 */ /* 0x000f220000002400 */
[----:B------:R-:W-:Y:S02]  /*3ce0*/  ISETP.GT.AND P3, PT, R66, 0x8, PT ;  /* 0x000000084200780c */ /* 0x000fe40003f64270 */
[----:B0-----:R-:W-:Y:S02]  /*3cf0*/  FSEL R72, R72, -INF , P4 ;  /* 0xff80000048487808 */ /* 0x001fe40002000000 */
[----:B-1----:R-:W-:Y:S02]  /*3d00*/  FSEL R73, R73, -INF , P2 ;  /* 0xff80000049497808 */ /* 0x002fe40001000000 */
[----:B------:R-:W-:Y:S01]  /*3d10*/  ISETP.GT.AND P6, PT, R66, 0x9, PT ;  /* 0x000000094200780c */ /* 0x000fe20003fc4270 */
[----:B------:R-:W0:Y:S01]  /*3d20*/  MUFU.TANH R68, R68 ;  /* 0x0000004400447308 */ /* 0x000e220000002400 */
[----:B--2---:R-:W-:-:S02]  /*3d30*/  FSEL R76, R76, -INF , P3 ;  /* 0xff8000004c4c7808 */ /* 0x004fc40001800000 */
[----:B------:R-:W-:Y:S02]  /*3d40*/  FMNMX.FTZ R15, R72, R73, !PT ;  /* 0x00000049480f7209 */ /* 0x000fe40007810000 */
[----:B------:R-:W-:Y:S02]  /*3d50*/  ISETP.GT.AND P5, PT, R66, 0x10, PT ;  /* 0x000000104200780c */ /* 0x000fe40003fa4270 */
[----:B------:R-:W-:Y:S01]  /*3d60*/  FMNMX.FTZ R15, R76, R15, !PT ;  /* 0x0000000f4c0f7209 */ /* 0x000fe20007810000 */
[----:B------:R1:W2:Y:S01]  /*3d70*/  MUFU.TANH R10, R79 ;  /* 0x0000004f000a7308 */ /* 0x0002a20000002400 */
[----:B---3--:R-:W-:Y:S02]  /*3d80*/  FSEL R4, R4, -INF , P4 ;  /* 0xff80000004047808 */ /* 0x008fe40002000000 */
[----:B------:R-:W-:Y:S02]  /*3d90*/  ISETP.GT.AND P4, PT, R66, 0x11, PT ;  /* 0x000000114200780c */ /* 0x000fe40003f84270 */
[----:B-----5:R-:W-:-:S02]  /*3da0*/  FSEL R64, R64, -INF , P5 ;  /* 0xff80000040407808 */ /* 0x020fc40002800000 */
[----:B------:R-:W-:Y:S01]  /*3db0*/  FSEL R3, R3, -INF , P2 ;  /* 0xff80000003037808 */ /* 0x000fe20001000000 */
[----:B------:R-:W3:Y:S01]  /*3dc0*/  MUFU.TANH R69, R69 ;  /* 0x0000004500457308 */ /* 0x000ee20000002400 */
[----:B------:R-:W-:Y:S01]  /*3dd0*/  ISETP.GT.AND P2, PT, R66, 0x18, PT ;  /* 0x000000184200780c */ /* 0x000fe20003f44270 */
[--C-:B-1----:R-:W-:Y:S01]  /*3de0*/  IMAD.MOV.U32 R79, RZ, RZ, R119.reuse ;  /* 0x000000ffff4f7224 */ /* 0x102fe200078e0077 */
[----:B----4-:R-:W-:Y:S01]  /*3df0*/  FSEL R74, R65, -INF , P4 ;  /* 0xff800000414a7808 */ /* 0x010fe20002000000 */
[----:B------:R-:W-:Y:S01]  /*3e00*/  IMAD.MOV.U32 R65, RZ, RZ, R119 ;  /* 0x000000ffff417224 */ /* 0x000fe200078e0077 */
[----:B------:R-:W-:Y:S02]  /*3e10*/  FSEL R6, R6, -INF , P3 ;  /* 0xff80000006067808 */ /* 0x000fe40001800000 */
[----:B------:R-:W-:Y:S01]  /*3e20*/  ISETP.GT.AND P3, PT, R66, 0x19, PT ;  /* 0x000000194200780c */ /* 0x000fe20003f64270 */
[----:B------:R1:W-:Y:S01]  /*3e30*/  MUFU.TANH R20, R70 ;  /* 0x0000004600147308 */ /* 0x0003e20000002400 */
[----:B0-----:R-:W-:-:S02]  /*3e40*/  FSEL R68, R68, -INF , P2 ;  /* 0xff80000044447808 */ /* 0x001fc40001000000 */
[----:B--2---:R-:W-:Y:S01]  /*3e50*/  FSEL R10, R10, -INF , P6 ;  /* 0xff8000000a0a7808 */ /* 0x004fe20003000000 */
[----:B------:R-:W-:Y:S02]  /*3e60*/  WARPGROUP.DEPBAR.LE gsb0, 0x0 ;  /* 0x00008000000079c5 */ /* 0x000fe40000010000 */
[----:B------:R-:W-:Y:S01]  /*3e70*/  WARPGROUP.ARRIVE ;  /* 0x00000000000079c5 */ /* 0x000fe20000000000 */
[----:B------:R-:W-:Y:S01]  /*3e80*/  FMUL.FTZ R56, R56, UR5 ;  /* 0x0000000538387c20 */ /* 0x000fe20008410000 */
[----:B------:R-:W-:Y:S01]  /*3e90*/  FMUL.FTZ R57, R57, UR5 ;  /* 0x0000000539397c20 */ /* 0x000fe20008410000 */
[----:B-1----:R-:W-:Y:S01]  /*3ea0*/  FSEL R70, R77, -INF , P6 ;  /* 0xff8000004d467808 */ /* 0x002fe20003000000 */
[----:B------:R-:W-:Y:S01]  /*3eb0*/  FMUL.FTZ R60, R60, UR5 ;  /* 0x000000053c3c7c20 */ /* 0x000fe20008410000 */
[----:B------:R-:W-:Y:S01]  /*3ec0*/  MUFU.TANH R14, R67 ;  /* 0x00000043000e7308 */ /* 0x000fe20000002400 */
[----:B------:R-:W-:Y:S01]  /*3ed0*/  HGMMA.64x16x16.F32 R48, gdesc[UR48], R48, gsb0 ;  /* 0x00200000303079f0 */ /* 0x000fe20008000830 */
[----:B------:R-:W-:Y:S01]  /*3ee0*/  UIADD3 UR50, UR4, 0x906, URZ ;  /* 0x0000090604327890 */ /* 0x000fe2000fffe03f */
[----:B------:R-:W-:Y:S01]  /*3ef0*/  FMNMX.FTZ R15, R70, R15, !PT ;  /* 0x0000000f460f7209 */ /* 0x000fe20007810000 */
[----:B------:R-:W-:Y:S01]  /*3f00*/  UMOV UR51, 0x40000040 ;  /* 0x4000004000337882 */ /* 0x000fe20000000000 */
[----:B------:R-:W-:Y:S01]  /*3f10*/  FMUL.FTZ R62, R62, UR5 ;  /* 0x000000053e3e7c20 */ /* 0x000fe20008410000 */
[----:B------:R-:W-:Y:S01]  /*3f20*/  FMUL.FTZ R61, R61, UR5 ;  /* 0x000000053d3d7c20 */ /* 0x000fe20008410000 */
[----:B------:R-:W-:Y:S01]  /*3f30*/  FMNMX.FTZ R21, R64, R15, !PT ;  /* 0x0000000f40157209 */ /* 0x000fe20007810000 */
[----:B------:R-:W0:Y:S01]  /*3f40*/  MUFU.TANH R56, R56 ;  /* 0x0000003800387308 */ /* 0x000e220000002400 */
[----:B------:R-:W-:Y:S01]  /*3f50*/  FMUL.FTZ R58, R58, UR5 ;  /* 0x000000053a3a7c20 */ /* 0x000fe20008410000 */
[----:B------:R-:W-:Y:S01]  /*3f60*/  FMUL.FTZ R59, R59, UR5 ;  /* 0x000000053b3b7c20 */ /* 0x000fe20008410000 */
[----:B------:R-:W-:Y:S01]  /*3f70*/  FMNMX.FTZ R21, R74, R21, !PT ;  /* 0x000000154a157209 */ /* 0x000fe20007810000 */
[----:B------:R-:W-:Y:S01]  /*3f80*/  FMUL.FTZ R63, R63, UR5 ;  /* 0x000000053f3f7c20 */ /* 0x000fe20008410000 */
[----:B------:R-:W-:Y:S01]  /*3f90*/  ISETP.GT.AND P6, PT, R66, 0x20, PT ;  /* 0x000000204200780c */ /* 0x000fe20003fc4270 */
[--C-:B------:R-:W-:Y:S01]  /*3fa0*/  IMAD.MOV.U32 R77, RZ, RZ, R119.reuse ;  /* 0x000000ffff4d7224 */ /* 0x100fe200078e0077 */
[----:B---3--:R-:W-:Y:S01]  /*3fb0*/  FSEL R78, R69, -INF , P3 ;  /* 0xff800000454e7808 */ /* 0x008fe20001800000 */
[----:B------:R-:W1:Y:S01]  /*3fc0*/  MUFU.TANH R57, R57 ;  /* 0x0000003900397308 */ /* 0x000e620000002400 */
[----:B------:R-:W-:Y:S01]  /*3fd0*/  FMNMX.FTZ R21, R68, R21, !PT ;  /* 0x0000001544157209 */ /* 0x000fe20007810000 */
[----:B------:R-:W-:Y:S01]  /*3fe0*/  IMAD.MOV.U32 R69, RZ, RZ, R119 ;  /* 0x000000ffff457224 */ /* 0x000fe200078e0077 */
[----:B------:R-:W-:-:S02]  /*3ff0*/  FSEL R12, R12, -INF , P5 ;  /* 0xff8000000c0c7808 */ /* 0x000fc40002800000 */
[----:B------:R-:W-:Y:S02]  /*4000*/  ISETP.GT.AND P5, PT, R66, 0x21, PT ;  /* 0x000000214200780c */ /* 0x000fe40003fa4270 */
[----:B------:R-:W-:Y:S01]  /*4010*/  FMNMX.FTZ R21, R78, R21, !PT ;  /* 0x000000154e157209 */ /* 0x000fe20007810000 */
[----:B------:R-:W2:Y:S01]  /*4020*/  MUFU.TANH R60, R60 ;  /* 0x0000003c003c7308 */ /* 0x000ea20000002400 */
[----:B0-----:R-:W-:Y:S02]  /*4030*/  FSEL R80, R56, -INF , P6 ;  /* 0xff80000038507808 */ /* 0x001fe40003000000 */
[----:B------:R-:W-:Y:S02]  /*4040*/  FSEL R14, R14, -INF , P4 ;  /* 0xff8000000e0e7808 */ /* 0x000fe40002000000 */
[----:B------:R-:W-:Y:S02]  /*4050*/  ISETP.GT.AND P4, PT, R66, 0x28, PT ;  /* 0x000000284200780c */ /* 0x000fe40003f84270 */
[----:B------:R-:W-:Y:S01]  /*4060*/  FSEL R20, R20, -INF , P2 ;  /* 0xff80000014147808 */ /* 0x000fe20001000000 */
[----:B------:R-:W0:Y:S01]  /*4070*/  MUFU.TANH R71, R71 ;  /* 0x0000004700477308 */ /* 0x000e220000002400 */
[----:B-1----:R-:W-:-:S02]  /*4080*/  FSEL R84, R57, -INF , P5 ;  /* 0xff80000039547808 */ /* 0x002fc40002800000 */
[----:B------:R-:W-:Y:S02]  /*4090*/  FMNMX.FTZ R57, R80, R21, !PT ;  /* 0x0000001550397209 */ /* 0x000fe40007810000 */
[----:B------:R-:W-:Y:S02]  /*40a0*/  ISETP.GT.AND P2, PT, R66, 0x29, PT ;  /* 0x000000294200780c */ /* 0x000fe40003f44270 */
[----:B------:R-:W-:Y:S01]  /*40b0*/  FMNMX.FTZ R57, R84, R57, !PT ;  /* 0x0000003954397209 */ /* 0x000fe20007810000 */
[----:B------:R-:W-:Y:S01]  /*40c0*/  MUFU.TANH R62, R62 ;  /* 0x0000003e003e7308 */ /* 0x000fe20000002400 */
[----:B--2---:R-:W-:Y:S02]  /*40d0*/  FSEL R60, R60, -INF , P4 ;  /* 0xff8000003c3c7808 */ /* 0x004fe40002000000 */
[----:B------:R-:W-:Y:S02]  /*40e0*/  MOV R67, R119 ;  /* 0x0000007700437202 */ /* 0x000fe40000000f00 */
[----:B------:R-:W-:-:S03]  /*40f0*/  FMNMX.FTZ R57, R60, R57, !PT ;  /* 0x000000393c397209 */ /* 0x000fc60007810000 */
[----:B------:R-:W-:Y:S01]  /*4100*/  MUFU.TANH R61, R61 ;  /* 0x0000003d003d7308 */ /* 0x000fe20000002400 */
[----:B------:R-:W-:Y:S02]  /*4110*/  WARPGROUP.DEPBAR.LE gsb0, 0x0 ;  /* 0x00008000000079c5 */ /* 0x000fe40000010000 */
[----:B------:R-:W-:Y:S01]  /*4120*/  WARPGROUP.ARRIVE ;  /* 0x00000000000079c5 */ /* 0x000fe20000000000 */
[----:B------:R-:W-:Y:S01]  /*4130*/  FMUL.FTZ R48, R48, UR5 ;  /* 0x0000000530307c20 */ /* 0x000fe20008410000 */
[----:B------:R-:W-:-:S03]  /*4140*/  FMUL.FTZ R49, R49, UR5 ;  /* 0x0000000531317c20 */ /* 0x000fc60008410000 */
[----:B------:R-:W-:Y:S01]  /*4150*/  MUFU.TANH R58, R58 ;  /* 0x0000003a003a7308 */ /* 0x000fe20000002400 */
[----:B------:R-:W-:Y:S01]  /*4160*/  FMUL.FTZ R52, R52, UR5 ;  /* 0x0000000534347c20 */ /* 0x000fe20008410000 */
[----:B------:R-:W-:Y:S01]  /*4170*/  FMUL.FTZ R53, R53, UR5 ;  /* 0x0000000535357c20 */ /* 0x000fe20008410000 */
[----:B------:R-:W-:Y:S01]  /*4180*/  HGMMA.64x16x16.F32 R40, gdesc[UR48], R40, gsb0 ;  /* 0x00200000302879f0 */ /* 0x000fe20008000828 */
[----:B------:R-:W-:Y:S01]  /*4190*/  UIADD3 UR50, UR4, 0x986, URZ ;  /* 0x0000098604327890 */ /* 0x000fe2000fffe03f */
[----:B------:R-:W-:Y:S01]  /*41a0*/  FMUL.FTZ R50, R50, UR5 ;  /* 0x0000000532327c20 */ /* 0x000fe20008410000 */
[----:B------:R-:W-:Y:S01]  /*41b0*/  UMOV UR51, 0x40000040 ;  /* 0x4000004000337882 */ /* 0x000fe20000000000 */
[----:B------:R-:W-:Y:S01]  /*41c0*/  FMUL.FTZ R51, R51, UR5 ;  /* 0x0000000533337c20 */ /* 0x000fe20008410000 */
[----:B------:R-:W1:Y:S01]  /*41d0*/  MUFU.TANH R48, R48 ;  /* 0x0000003000307308 */ /* 0x000e620000002400 */
[----:B------:R-:W-:Y:S01]  /*41e0*/  FMUL.FTZ R54, R54, UR5 ;  /* 0x0000000536367c20 */ /* 0x000fe20008410000 */
[----:B------:R-:W-:-:S06]  /*41f0*/  FMUL.FTZ R55, R55, UR5 ;  /* 0x0000000537377c20 */ /* 0x000fcc0008410000 */
[----:B------:R-:W2:Y:S08]  /*4200*/  MUFU.TANH R59, R59 ;  /* 0x0000003b003b7308 */ /* 0x000eb00000002400 */
[----:B------:R-:W-:Y:S08]  /*4210*/  MUFU.TANH R49, R49 ;  /* 0x0000003100317308 */ /* 0x000ff00000002400 */
[----:B------:R-:W3:Y:S08]  /*4220*/  MUFU.TANH R52, R52 ;  /* 0x0000003400347308 */ /* 0x000ef00000002400 */
[----:B------:R-:W4:Y:S08]  /*4230*/  MUFU.TANH R63, R63 ;  /* 0x0000003f003f7308 */ /* 0x000f300000002400 */
[----:B------:R-:W5:Y:S01]  /*4240*/  MUFU.TANH R53, R53 ;  /* 0x0000003500357308 */ /* 0x000f620000002400 */
[----:B------:R-:W-:-:S02]  /*4250*/  WARPGROUP.DEPBAR.LE gsb0, 0x0 ;  /* 0x00008000000079c5 */ /* 0x000fc40000010000 */
[----:B------:R-:W-:Y:S01]  /*4260*/  WARPGROUP.ARRIVE ;  /* 0x00000000000079c5 */ /* 0x000fe20000000000 */
[----:B------:R-:W-:Y:S01]  /*4270*/  FMUL.FTZ R40, R40, UR5 ;  /* 0x0000000528287c20 */ /* 0x000fe20008410000 */
[----:B------:R-:W-:-:S03]  /*4280*/  FMUL.FTZ R41, R41, UR5 ;  /* 0x0000000529297c20 */ /* 0x000fc60008410000 */
[----:B------:R-:W5:Y:S01]  /*4290*/  MUFU.TANH R50, R50 ;  /* 0x0000003200327308 */ /* 0x000f620000002400 */
[----:B------:R-:W-:Y:S01]  /*42a0*/  FMUL.FTZ R42, R42, UR5 ;  /* 0x000000052a2a7c20 */ /* 0x000fe20008410000 */
[----:B------:R-:W-:Y:S01]  /*42b0*/  FMUL.FTZ R44, R44, UR5 ;  /* 0x000000052c2c7c20 */ /* 0x000fe20008410000 */
[----:B------:R-:W-:Y:S01]  /*42c0*/  HGMMA.64x16x16.F32 R32, gdesc[UR48], R32, gsb0 ;  /* 0x00200000302079f0 */ /* 0x000fe20008000820 */
[----:B------:R-:W-:Y:S01]  /*42d0*/  UIADD3 UR50, UR4, 0xa06, URZ ;  /* 0x00000a0604327890 */ /* 0x000fe2000fffe03f */
[----:B------:R-:W-:Y:S01]  /*42e0*/  FMUL.FTZ R45, R45, UR5 ;  /* 0x000000052d2d7c20 */ /* 0x000fe20008410000 */
[----:B------:R-:W-:Y:S01]  /*42f0*/  UMOV UR51, 0x40000040 ;  /* 0x4000004000337882 */ /* 0x000fe20000000000 */
[----:B------:R-:W-:Y:S01]  /*4300*/  FMUL.FTZ R43, R43, UR5 ;  /* 0x000000052b2b7c20 */ /* 0x000fe20008410000 */
[----:B------:R0:W5:Y:S01]  /*4310*/  MUFU.TANH R5, R40 ;  /* 0x0000002800057308 */ /* 0x0001620000002400 */
[----:B------:R-:W-:Y:S01]  /*4320*/  FMUL.FTZ R46, R46, UR5 ;  /* 0x000000052e2e7c20 */ /* 0x000fe20008410000 */
[----:B------:R-:W-:Y:S01]  /*4330*/  FMUL.FTZ R47, R47, UR5 ;  /* 0x000000052f2f7c20 */ /* 0x000fe20008410000 */
[----:B------:R-:W-:-:S05]  /*4340*/  ULDC UR4, c[0x0][0x988] ;  /* 0x0002620000047ab9 */ /* 0x000fca0000000800 */
[----:B------:R-:W-:Y:S01]  /*4350*/  MUFU.TANH R51, R51 ;  /* 0x0000003300337308 */ /* 0x000fe20000002400 */
[----:B0-----:R-:W-:Y:S01]  /*4360*/  FSEL R40, R71, -INF , P3 ;  /* 0xff80000047287808 */ /* 0x001fe20001800000 */
[----:B------:R-:W-:Y:S01]  /*4370*/  IMAD.MOV.U32 R71, RZ, RZ, R119 ;  /* 0x000000ffff477224 */ /* 0x000fe200078e0077 */
[----:B------:R-:W-:-:S04]  /*4380*/  ISETP.GT.AND P3, PT, R66, 0x30, PT ;  /* 0x000000304200780c */ /* 0x000fc80003f64270 */
[----:B-1----:R-:W-:Y:S01]  /*4390*/  FSEL R86, R48, -INF , P3 ;  /* 0xff80000030567808 */ /* 0x002fe20001800000 */
[----:B------:R2:W-:Y:S08]  /*43a0*/  MUFU.TANH R7, R42 ;  /* 0x0000002a00077308 */ /* 0x0005f00000002400 */
[----:B------:R-:W0:Y:S01]  /*43b0*/  MUFU.TANH R41, R41 ;  /* 0x0000002900297308 */ /* 0x000e220000002400 */
[----:B--2---:R-:W-:Y:S01]  /*43c0*/  FSEL R42, R59, -INF , P5 ;  /* 0xff8000003b2a7808 */ /* 0x004fe20002800000 */
[----:B------:R-:W-:Y:S01]  /*43d0*/  IMAD.MOV.U32 R59, RZ, RZ, R119 ;  /* 0x000000ffff3b7224 */ /* 0x000fe200078e0077 */
[----:B------:R-:W-:-:S04]  /*43e0*/  ISETP.GT.AND P5, PT, R66, 0x38, PT ;  /* 0x000000384200780c */ /* 0x000fc80003fa4270 */
[----:B---3--:R-:W-:Y:S01]  /*43f0*/  FSEL R90, R52, -INF , P5 ;  /* 0xff800000345a7808 */ /* 0x008fe20002800000 */
[----:B------:R-:W1:Y:S08]  /*4400*/  MUFU.TANH R54, R54 ;  /* 0x0000003600367308 */ /* 0x000e700000002400 */
[----:B------:R4:W-:Y:S01]  /*4410*/  MUFU.TANH R9, R44 ;  /* 0x0000002c00097308 */ /* 0x0009e20000002400 */
[----:B------:R-:W-:-:S02]  /*4420*/  WARPGROUP.DEPBAR.LE gsb0, 0x0 ;  /* 0x00008000000079c5 */ /* 0x000fc40000010000 */
        /* <DEDUP_REMOVED lines=9> */
[----:B------:R-:W-:Y:S01]  /*44c0*/  ISETP.GT.AND P6, PT, R66, 0x31, PT ;  /* 0x000000314200780c */ /* 0x000fe20003fc4270 */
[----:B------:R-:W-:Y:S01]  /*44d0*/  FMUL.FTZ R21, R36, UR5 ;  /* 0x0000000524157c20 */ /* 0x000fe20008410000 */
[----:B------:R-:W-:Y:S01]  /*44e0*/  FMNMX.FTZ R57, R62, R57, !PT ;  /* 0x000000393e397209 */ /* 0x000fe20007810000 */
[----:B------:R-:W-:Y:S01]  /*44f0*/  FMUL.FTZ R37, R37, UR5 ;  /* 0x0000000525257c20 */ /* 0x000fe20008410000 */
[----:B------:R-:W-:Y:S01]  /*4500*/  FSEL R88, R49, -INF , P6 ;  /* 0xff80000031587808 */ /* 0x000fe20003000000 */
[----:B------:R-:W3:Y:S01]  /*4510*/  MUFU.TANH R45, R45 ;  /* 0x0000002d002d7308 */ /* 0x000ee20000002400 */
[----:B------:R-:W-:Y:S01]  /*4520*/  FMNMX.FTZ R57, R86, R57, !PT ;  /* 0x0000003956397209 */ /* 0x000fe20007810000 */
[----:B------:R-:W-:Y:S01]  /*4530*/  FMUL.FTZ R49, R38, UR5 ;  /* 0x0000000526317c20 */ /* 0x000fe20008410000 */
[----:B------:R-:W-:Y:S01]  /*4540*/  ISETP.GT.AND P4, PT, R66, 0x39, PT ;  /* 0x000000394200780c */ /* 0x000fe20003f84270 */
[----:B------:R-:W-:Y:S01]  /*4550*/  FMUL.FTZ R35, R35, UR5 ;  /* 0x0000000523237c20 */ /* 0x000fe20008410000 */
[----:B------:R-:W-:Y:S01]  /*4560*/  FMNMX.FTZ R57, R88, R57, !PT ;  /* 0x0000003958397209 */ /* 0x000fe20007810000 */
[----:B------:R-:W-:Y:S01]  /*4570*/  FMUL.FTZ R39, R39, UR5 ;  /* 0x0000000527277c20 */ /* 0x000fe20008410000 */
[----:B----4-:R-:W-:Y:S01]  /*4580*/  FSEL R44, R63, -INF , P2 ;  /* 0xff8000003f2c7808 */ /* 0x010fe20001000000 */
[----:B------:R-:W4:Y:S01]  /*4590*/  MUFU.TANH R43, R43 ;  /* 0x0000002b002b7308 */ /* 0x000f220000002400 */
[----:B------:R-:W-:Y:S01]  /*45a0*/  ISETP.GT.AND P2, PT, R66, 0x40, PT ;  /* 0x000000404200780c */ /* 0x000fe20003f44270 */
[--C-:B------:R-:W-:Y:S01]  /*45b0*/  IMAD.MOV.U32 R63, RZ, RZ, R119.reuse ;  /* 0x000000ffff3f7224 */ /* 0x100fe200078e0077 */
[----:B-----5:R-:W-:Y:S01]  /*45c0*/  FSEL R92, R53, -INF , P4 ;  /* 0xff800000355c7808 */ /* 0x020fe20002000000 */
[----:B------:R-:W-:Y:S01]  /*45d0*/  IMAD.MOV.U32 R61, RZ, RZ, R119 ;  /* 0x000000ffff3d7224 */ /* 0x000fe200078e0077 */
[----:B------:R-:W-:-:S02]  /*45e0*/  FMNMX.FTZ R57, R90, R57, !PT ;  /* 0x000000395a397209 */ /* 0x000fc40007810000 */
[----:B------:R-:W-:Y:S01]  /*45f0*/  FSEL R36, R50, -INF , P3 ;  /* 0xff80000032247808 */ /* 0x000fe20001800000 */
[----:B------:R-:W5:Y:S01]  /*4600*/  MUFU.TANH R13, R13 ;  /* 0x0000000d000d7308 */ /* 0x000f620000002400 */
[----:B------:R-:W-:Y:S02]  /*4610*/  ISETP.GT.AND P3, PT, R66, 0x41, PT ;  /* 0x000000414200780c */ /* 0x000fe40003f64270 */
[----:B------:R-:W-:Y:S02]  /*4620*/  FSEL R94, R5, -INF , P2 ;  /* 0xff800000055e7808 */ /* 0x000fe40001000000 */
[----:B------:R-:W-:Y:S02]  /*4630*/  FMNMX.FTZ R57, R92, R57, !PT ;  /* 0x000000395c397209 */ /* 0x000fe40007810000 */
[----:B0-----:R-:W-:Y:S01]  /*4640*/  FSEL R96, R41, -INF , P3 ;  /* 0xff80000029607808 */ /* 0x001fe20001800000 */
[----:B------:R0:W-:Y:S01]  /*4650*/  MUFU.TANH R11, R46 ;  /* 0x0000002e000b7308 */ /* 0x0001e20000002400 */
[----:B------:R-:W-:-:S02]  /*4660*/  FMNMX.FTZ R57, R94, R57, !PT ;  /* 0x000000395e397209 */ /* 0x000fc40007810000 */
[----:B-1----:R-:W-:Y:S02]  /*4670*/  FSEL R48, R54, -INF , P5 ;  /* 0xff80000036307808 */ /* 0x002fe40002800000 */
[----:B------:R-:W-:Y:S02]  /*4680*/  ISETP.GT.AND P5, PT, R66, 0x49, PT ;  /* 0x000000494200780c */ /* 0x000fe40003fa4270 */
[----:B------:R-:W-:Y:S01]  /*4690*/  FMNMX.FTZ R57, R96, R57, !PT ;  /* 0x0000003960397209 */ /* 0x000fe20007810000 */
[----:B------:R-:W1:Y:S01]  /*46a0*/  MUFU.TANH R33, R33 ;  /* 0x0000002100217308 */ /* 0x000e620000002400 */
[----:B0-----:R-:W-:Y:S02]  /*46b0*/  FSEL R46, R51, -INF , P6 ;  /* 0xff800000332e7808 */ /* 0x001fe40003000000 */
[C---:B------:R-:W-:Y:S02]  /*46c0*/  ISETP.GT.AND P6, PT, R66.reuse, 0x48, PT ;  /* 0x000000484200780c */ /* 0x040fe40003fc4270 */
[----:B--2---:R-:W-:Y:S01]  /*46d0*/  FSEL R38, R55, -INF , P4 ;  /* 0xff80000037267808 */ /* 0x004fe20002000000 */
[----:B------:R-:W-:Y:S01]  /*46e0*/  IMAD.MOV.U32 R55, RZ, RZ, R119 ;  /* 0x000000ffff377224 */ /* 0x000fe200078e0077 */
[----:B------:R-:W-:Y:S01]  /*46f0*/  FSEL R98, R9, -INF , P6 ;  /* 0xff80000009627808 */ /* 0x000fe20003000000 */
[----:B------:R-:W0:Y:S01]  /*4700*/  MUFU.TANH R21, R21 ;  /* 0x0000001500157308 */ /* 0x000e220000002400 */
[----:B------:R-:W-:-:S02]  /*4710*/  ISETP.GT.AND P4, PT, R66, 0x50, PT ;  /* 0x000000504200780c */ /* 0x000fc40003f84270 */
[----:B---3--:R-:W-:Y:S01]  /*4720*/  FSEL R100, R45, -INF , P5 ;  /* 0xff8000002d647808 */ /* 0x008fe20002800000 */
[----:B------:R-:W-:Y:S02]  /*4730*/  WARPGROUP.DEPBAR.LE gsb0, 0x0 ;  /* 0x00008000000079c5 */ /* 0x000fe40000010000 */
[----:B------:R-:W-:Y:S01]  /*4740*/  FMUL.FTZ R51, R24, UR5 ;  /* 0x0000000518337c20 */ /* 0x000fe20008410000 */
[----:B------:R-:W-:Y:S01]  /*4750*/  FMNMX.FTZ R57, R98, R57, !PT ;  /* 0x0000003962397209 */ /* 0x000fe20007810000 */
[----:B------:R-:W2:Y:S01]  /*4760*/  MUFU.TANH R47, R47 ;  /* 0x0000002f002f7308 */ /* 0x000ea20000002400 */
[----:B------:R-:W-:Y:S01]  /*4770*/  FMUL.FTZ R25, R25, UR5 ;  /* 0x0000000519197c20 */ /* 0x000fe20008410000 */
[----:B----4-:R-:W-:Y:S01]  /*4780*/  FSEL R50, R43, -INF , P3 ;  /* 0xff8000002b327808 */ /* 0x010fe20001800000 */
[----:B------:R-:W-:Y:S01]  /*4790*/  FMUL.FTZ R5, R28, UR5 ;  /* 0x000000051c057c20 */ /* 0x000fe20008410000 */
[----:B------:R-:W-:Y:S01]  /*47a0*/  ISETP.GT.AND P3, PT, R66, 0x51, PT ;  /* 0x000000514200780c */ /* 0x000fe20003f64270 */
[----:B------:R-:W-:Y:S01]  /*47b0*/  FMUL.FTZ R29, R29, UR5 ;  /* 0x000000051d1d7c20 */ /* 0x000fe20008410000 */
[----:B-----5:R-:W-:Y:S01]  /*47c0*/  FSEL R102, R13, -INF , P4 ;  /* 0xff8000000d667808 */ /* 0x020fe20002000000 */
[----:B------:R-:W-:Y:S01]  /*47d0*/  FMUL.FTZ R26, R26, UR5 ;  /* 0x000000051a1a7c20 */ /* 0x000fe20008410000 */
[----:B------:R-:W3:Y:S01]  /*47e0*/  MUFU.TANH R37, R37 ;  /* 0x0000002500257308 */ /* 0x000ee20000002400 */
[----:B------:R-:W-:Y:S01]  /*47f0*/  FMNMX.FTZ R57, R100, R57, !PT ;  /* 0x0000003964397209 */ /* 0x000fe20007810000 */
[----:B------:R-:W-:Y:S01]  /*4800*/  FMUL.FTZ R27, R27, UR5 ;  /* 0x000000051b1b7c20 */ /* 0x000fe20008410000 */
[----:B------:R-:W-:Y:S01]  /*4810*/  FSEL R24, R7, -INF , P2 ;  /* 0xff80000007187808 */ /* 0x000fe20001000000 */
[----:B------:R-:W-:Y:S01]  /*4820*/  FMUL.FTZ R30, R30, UR5 ;  /* 0x000000051e1e7c20 */ /* 0x000fe20008410000 */
[----:B------:R-:W-:Y:S01]  /*4830*/  ISETP.GT.AND P2, PT, R66, 0x58, PT ;  /* 0x000000584200780c */ /* 0x000fe20003f44270 */
[----:B------:R-:W-:Y:S01]  /*4840*/  FMUL.FTZ R31, R31, UR5 ;  /* 0x000000051f1f7c20 */ /* 0x000fe20008410000 */
[----:B-1----:R-:W-:Y:S01]  /*4850*/  FSEL R104, R33, -INF , P3 ;  /* 0xff80000021687808 */ /* 0x002fe20001800000 */
[----:B------:R-:W1:Y:S01]  /*4860*/  MUFU.TANH R15, R15 ;  /* 0x0000000f000f7308 */ /* 0x000e620000002400 */
[----:B------:R-:W-:Y:S01]  /*4870*/  FMNMX.FTZ R57, R102, R57, !PT ;  /* 0x0000003966397209 */ /* 0x000fe20007810000 */
[----:B------:R4:W-:Y:S01]  /*4880*/  @!P1 SYNCS.ARRIVE.TRANS64.RED.A1T0 RZ, [R0+URZ], RZ ;  /* 0x000000ff00ff99a7 */ /* 0x0009e2000810043f */
[----:B------:R-:W-:-:S02]  /*4890*/  FSEL R28, R11, -INF , P6 ;  /* 0xff8000000b1c7808 */ /* 0x000fc40003000000 */
[----:B------:R-:W-:Y:S02]  /*48a0*/  ISETP.GT.AND P6, PT, R66, 0x59, PT ;  /* 0x000000594200780c */ /* 0x000fe40003fc4270 */
[----:B0-----:R-:W-:Y:S01]  /*48b0*/  FSEL R106, R21, -INF , P2 ;  /* 0xff800000156a7808 */ /* 0x001fe20001000000 */
[----:B------:R-:W0:Y:S01]  /*48c0*/  MUFU.TANH R51, R51 ;  /* 0x0000003300337308 */ /* 0x000e220000002400 */
[----:B------:R-:W-:Y:S02]  /*48d0*/  FMNMX.FTZ R57, R104, R57, !PT ;  /* 0x0000003968397209 */ /* 0x000fe40007810000 */
[----:B--2---:R-:W-:Y:S02]  /*48e0*/  FSEL R52, R47, -INF , P5 ;  /* 0xff8000002f347808 */ /* 0x004fe40002800000 */
[----:B------:R-:W-:Y:S02]  /*48f0*/  ISETP.GT.AND P5, PT, R66, 0x60, PT ;  /* 0x000000604200780c */ /* 0x000fe40003fa4270 */
[----:B---3--:R-:W-:Y:S01]  /*4900*/  FSEL R108, R37, -INF , P6 ;  /* 0xff800000256c7808 */ /* 0x008fe20003000000 */
[----:B------:R-:W2:Y:S01]  /*4910*/  MUFU.TANH R35, R35 ;  /* 0x0000002300237308 */ /* 0x000ea20000002400 */
[----:B------:R-:W-:-:S02]  /*4920*/  FMNMX.FTZ R57, R106, R57, !PT ;  /* 0x000000396a397209 */ /* 0x000fc40007810000 */
[----:B-1----:R-:W-:Y:S02]  /*4930*/  FSEL R54, R15, -INF , P4 ;  /* 0xff8000000f367808 */ /* 0x002fe40002000000 */
[----:B------:R-:W-:Y:S02]  /*4940*/  ISETP.GT.AND P4, PT, R66, 0x61, PT ;  /* 0x000000614200780c */ /* 0x000fe40003f84270 */
[----:B------:R-:W-:Y:S01]  /*4950*/  FMNMX.FTZ R57, R108, R57, !PT ;  /* 0x000000396c397209 */ /* 0x000fe20007810000 */
[----:B------:R-:W1:Y:S01]  /*4960*/  MUFU.TANH R25, R25 ;  /* 0x0000001900197308 */ /* 0x000e620000002400 */
[----:B0-----:R-:W-:Y:S01]  /*4970*/  FSEL R110, R51, -INF , P5 ;  /* 0xff800000336e7808 */ /* 0x001fe20002800000 */
[----:B------:R-:W-:Y:S01]  /*4980*/  IMAD.MOV.U32 R51, RZ, RZ, R119 ;  /* 0x000000ffff337224 */ /* 0x000fe200078e0077 */
[----:B------:R-:W-:Y:S02]  /*4990*/  MOV R53, R119 ;  /* 0x0000007700357202 */ /* 0x000fe40000000f00 */
[----:B------:R-:W-:-:S03]  /*49a0*/  FMNMX.FTZ R57, R110, R57, !PT ;  /* 0x000000396e397209 */ /* 0x000fc60007810000 */
[----:B------:R-:W0:Y:S01]  /*49b0*/  MUFU.TANH R49, R49 ;  /* 0x0000003100317308 */ /* 0x000e220000002400 */
[----:B--2---:R-:W-:Y:S02]  /*49c0*/  FSEL R56, R35, -INF , P3 ;  /* 0xff80000023387808 */ /* 0x004fe40001800000 */
[----:B------:R-:W-:-:S05]  /*49d0*/  ISETP.GT.AND P3, PT, R66, 0x68, PT ;  /* 0x000000684200780c */ /* 0x000fca0003f64270 */
[----:B------:R-:W2:Y:S01]  /*49e0*/  MUFU.TANH R5, R5 ;  /* 0x0000000500057308 */ /* 0x000ea20000002400 */
[----:B-1----:R-:W-:-:S04]  /*49f0*/  FSEL R112, R25, -INF , P4 ;  /* 0xff80000019707808 */ /* 0x002fc80002000000 */
[----:B------:R-:W-:-:S03]  /*4a00*/  FMNMX.FTZ R57, R112, R57, !PT ;  /* 0x0000003970397209 */ /* 0x000fc60007810000 */
[----:B------:R-:W1:Y:S01]  /*4a10*/  MUFU.TANH R29, R29 ;  /* 0x0000001d001d7308 */ /* 0x000e620000002400 */
[----:B0-----:R-:W-:Y:S01]  /*4a20*/  FSEL R58, R49, -INF , P2 ;  /* 0xff800000313a7808 */ /* 0x001fe20001000000 */
[----:B------:R-:W-:Y:S01]  /*4a30*/  IMAD.MOV.U32 R49, RZ, RZ, R119 ;  /* 0x000000ffff317224 */ /* 0x000fe200078e0077 */
[----:B------:R-:W-:-:S05]  /*4a40*/  ISETP.GT.AND P2, PT, R66, 0x69, PT ;  /* 0x000000694200780c */ /* 0x000fca0003f44270 */
[----:B------:R-:W-:Y:S01]  /*4a50*/  MUFU.TANH R39, R39 ;  /* 0x0000002700277308 */ /* 0x000fe20000002400 */
[----:B--2---:R-:W-:Y:S01]  /*4a60*/  FSEL R66, R5, -INF , P3 ;  /* 0xff80000005427808 */ /* 0x004fe20001800000 */
[----:B------:R-:W-:-:S03]  /*4a70*/  IMAD.U32 R5, RZ, RZ, UR4 ;  /* 0x00000004ff057e24 */ /* 0x000fc6000f8e00ff */
[----:B------:R-:W-:-:S03]  /*4a80*/  FMNMX.FTZ R57, R66, R57, !PT ;  /* 0x0000003942397209 */ /* 0x000fc60007810000 */
[----:B------:R-:W0:Y:S01]  /*4a90*/  MUFU.TANH R26, R26 ;  /* 0x0000001a001a7308 */ /* 0x000e220000002400 */
[----:B-1----:R-:W-:-:S04]  /*4aa0*/  FSEL R114, R29, -INF , P2 ;  /* 0xff8000001d727808 */ /* 0x002fc80001000000 */
[----:B------:R-:W-:-:S03]  /*4ab0*/  FMNMX.FTZ R57, R114, R57, !PT ;  /* 0x0000003972397209 */ /* 0x000fc60007810000 */
[----:B------:R-:W-:Y:S02]  /*4ac0*/  MUFU.TANH R27, R27 ;  /* 0x0000001b001b7308 */ /* 0x000fe40000002400 */
[----:B------:R-:W1:Y:S06]  /*4ad0*/  SHFL.BFLY PT, R116, R57, 0x2, 0x1f ;  /* 0x0c401f0039747f89 */ /* 0x000e6c00000e0000 */
[----:B------:R-:W2:Y:S01]  /*4ae0*/  MUFU.TANH R30, R30 ;  /* 0x0000001e001e7308 */ /* 0x000ea20000002400 */
[----:B0-----:R-:W-:-:S07]  /*4af0*/  FSEL R26, R26, -INF , P5 ;  /* 0xff8000001a1a7808 */ /* 0x001fce0002800000 */
[----:B------:R-:W0:Y:S01]  /*4b00*/  MUFU.TANH R31, R31 ;  /* 0x0000001f001f7308 */ /* 0x000e220000002400 */
[----:B--2---:R-:W-:Y:S02]  /*4b10*/  FSEL R30, R30, -INF , P3 ;  /* 0xff8000001e1e7808 */ /* 0x004fe40001800000 */
[----:B-1----:R-:W-:Y:S01]  /*4b20*/  FMNMX.FTZ R116, R57, R116, !PT ;  /* 0x0000007439747209 */ /* 0x002fe20007810000 */
[----:B------:R-:W-:-:S04]  /*4b30*/  IMAD.MOV.U32 R57, RZ, RZ, R119 ;  /* 0x000000ffff397224 */ /* 0x000fc800078e0077 */
[----:B------:R-:W1:Y:S02]  /*4b40*/  SHFL.BFLY PT, R7, R116, 0x1, 0x1f ;  /* 0x0c201f0074077f89 */ /* 0x000e6400000e0000 */
[----:B-1----:R-:W-:Y:S02]  /*4b50*/  FMNMX.FTZ R7, R116, R7, !PT ;  /* 0x0000000774077209 */ /* 0x002fe40007810000 */
[----:B------:R-:W-:Y:S02]  /*4b60*/  MOV R116, R119 ;  /* 0x0000007700747202 */ /* 0x000fe40000000f00 */
        /* <DEDUP_REMOVED lines=9> */
[--C-:B------:R-:W-:Y:S01]  /*4c00*/  FFMA.FTZ R196, R64, R5, -R25.reuse ;  /* 0x0000000540c47223 */ /* 0x100fe20000010819 */
[----:B------:R-:W-:Y:S01]  /*4c10*/  FMNMX.FTZ R9, R10, R9, !PT ;  /* 0x000000090a097209 */ /* 0x000fe20007810000 */
[-CC-:B------:R-:W-:Y:S01]  /*4c20*/  FFMA.FTZ R198, R68, R5.reuse, -R25.reuse ;  /* 0x0000000544c67223 */ /* 0x180fe20000010819 */
[----:B------:R-:W-:Y:S01]  /*4c30*/  FSEL R62, R27, -INF , P4 ;  /* 0xff8000001b3e7808 */ /* 0x000fe20002000000 */
[--C-:B------:R-:W-:Y:S01]  /*4c40*/  FFMA.FTZ R200, R72, R5, -R25.reuse ;  /* 0x0000000548c87223 */ /* 0x100fe20000010819 */
[----:B------:R-:W-:Y:S01]  /*4c50*/  FMNMX.FTZ R9, R12, R9, !PT ;  /* 0x000000090c097209 */ /* 0x000fe20007810000 */
[-CC-:B------:R-:W-:Y:S01]  /*4c60*/  FFMA.FTZ R11, R73, R5.reuse, -R25.reuse ;  /* 0x00000005490b7223 */ /* 0x180fe20000010819 */
[----:B0-----:R-:W-:Y:S01]  /*4c70*/  FSEL R64, R31, -INF , P2 ;  /* 0xff8000001f407808 */ /* 0x001fe20001000000 */
        /* <DEDUP_REMOVED lines=35> */
[----:B------:R-:W-:Y:S01]  /*4eb0*/  FFMA.FTZ R25, R114, R5, -R25 ;  /* 0x0000000572197223 */ /* 0x000fe20000010819 */
[--C-:B------:R-:W-:Y:S01]  /*4ec0*/  IMAD.MOV.U32 R114, RZ, RZ, R119.reuse ;  /* 0x000000ffff727224 */ /* 0x100fe200078e0077 */
[----:B------:R-:W-:Y:S01]  /*4ed0*/  FMNMX.FTZ R9, R48, R9, !PT ;  /* 0x0000000930097209 */ /* 0x000fe20007810000 */
[--C-:B------:R-:W-:Y:S01]  /*4ee0*/  IMAD.MOV.U32 R80, RZ, RZ, R119.reuse ;  /* 0x000000ffff507224 */ /* 0x100fe200078e0077 */
[----:B------:R-:W-:Y:S01]  /*4ef0*/  MOV R81, R119 ;  /* 0x0000007700517202 */ /* 0x000fe20000000f00 */
[--C-:B------:R-:W-:Y:S01]  /*4f00*/  IMAD.MOV.U32 R78, RZ, RZ, R119.reuse ;  /* 0x000000ffff4e7224 */ /* 0x100fe200078e0077 */
[----:B------:R-:W-:Y:S01]  /*4f10*/  FMNMX.FTZ R9, R38, R9, !PT ;  /* 0x0000000926097209 */ /* 0x000fe20007810000 */
[----:B------:R-:W-:Y:S01]  /*4f20*/  MUFU.EX2 R15, R15 ;  /* 0x0000000f000f7308 */ /* 0x000fe20000000800 */
[--C-:B------:R-:W-:Y:S01]  /*4f30*/  IMAD.MOV.U32 R76, RZ, RZ, R119.reuse ;  /* 0x000000ffff4c7224 */ /* 0x100fe200078e0077 */
[----:B------:R-:W-:Y:S01]  /*4f40*/  MOV R74, R119 ;  /* 0x00000077004a7202 */ /* 0x000fe20000000f00 */
[--C-:B------:R-:W-:Y:S01]  /*4f50*/  IMAD.MOV.U32 R73, RZ, RZ, R119.reuse ;  /* 0x000000ffff497224 */ /* 0x100fe200078e0077 */
[----:B------:R-:W-:Y:S01]  /*4f60*/  FMNMX.FTZ R9, R24, R9, !PT ;  /* 0x0000000918097209 */ /* 0x000fe20007810000 */
[----:B------:R-:W-:-:S02]  /*4f70*/  IMAD.MOV.U32 R72, RZ, RZ, R119 ;  /* 0x000000ffff487224 */ /* 0x000fc400078e0077 */
[----:B------:R-:W-:Y:S01]  /*4f80*/  IMAD.MOV.U32 R70, RZ, RZ, R119 ;  /* 0x000000ffff467224 */ /* 0x000fe200078e0077 */
        /* <DEDUP_REMOVED lines=10> */
[----:B------:R0:W-:Y:S03]  /*5030*/  MUFU.EX2 R29, R84 ;  /* 0x00000054001d7308 */ /* 0x0001e60000000800 */
[----:B------:R-:W-:-:S04]  /*5040*/  FMNMX.FTZ R9, R26, R9, !PT ;  /* 0x000000091a097209 */ /* 0x000fc80007810000 */
[----:B------:R-:W-:Y:S01]  /*5050*/  FMNMX.FTZ R9, R62, R9, !PT ;  /* 0x000000093e097209 */ /* 0x000fe20007810000 */
[----:B------:R-:W-:Y:S01]  /*5060*/  MUFU.EX2 R33, R33 ;  /* 0x0000002100217308 */ /* 0x000fe20000000800 */
[----:B0-----:R-:W-:Y:S02]  /*5070*/  IMAD.MOV.U32 R84, RZ, RZ, R119 ;  /* 0x000000ffff547224 */ /* 0x001fe400078e0077 */
[----:B------:R-:W-:-:S04]  /*5080*/  FMNMX.FTZ R9, R30, R9, !PT ;  /* 0x000000091e097209 */ /* 0x000fc80007810000 */
[----:B------:R-:W-:Y:S01]  /*5090*/  FMNMX.FTZ R9, R64, R9, !PT ;  /* 0x0000000940097209 */ /* 0x000fe20007810000 */
[----:B------:R-:W-:Y:S04]  /*50a0*/  MUFU.EX2 R194, R35 ;  /* 0x0000002300c27308 */ /* 0x000fe80000000800 */
[----:B------:R-:W0:Y:S04]  /*50b0*/  SHFL.BFLY PT, R68, R9, 0x2, 0x1f ;  /* 0x0c401f0009447f89 */ /* 0x000e2800000e0000 */
[----:B------:R-:W-:Y:S08]  /*50c0*/  MUFU.EX2 R86, R86 ;  /* 0x0000005600567308 */ /* 0x000ff00000000800 */
[----:B------:R1:W2:Y:S08]  /*50d0*/  MUFU.EX2 R27, R88 ;  /* 0x00000058001b7308 */ /* 0x0002b00000000800 */
[----:B------:R-:W-:Y:S01]  /*50e0*/  MUFU.EX2 R90, R90 ;  /* 0x0000005a005a7308 */ /* 0x000fe20000000800 */
[----:B-1----:R-:W-:-:S02]  /*50f0*/  MOV R88, R119 ;  /* 0x0000007700587202 */ /* 0x002fc40000000f00 */
[----:B0-----:R-:W-:-:S05]  /*5100*/  FMNMX.FTZ R68, R9, R68, !PT ;  /* 0x0000004409447209 */ /* 0x001fca0007810000 */
[----:B------:R0:W1:Y:S01]  /*5110*/  MUFU.EX2 R31, R92 ;  /* 0x0000005c001f7308 */ /* 0x0000620000000800 */
[----:B------:R-:W3:Y:S01]  /*5120*/  SHFL.BFLY PT, R9, R68, 0x1, 0x1f ;  /* 0x0c201f0044097f89 */ /* 0x000ee200000e0000 */
[----:B--2---:R-:W-:-:S06]  /*5130*/  F2FP.F16.F32.PACK_AB R188, R27, R86 ;  /* 0x000000561bbc723e */ /* 0x004fcc00000000ff */
[----:B------:R-:W-:Y:S01]  /*5140*/  MUFU.EX2 R94, R94 ;  /* 0x0000005e005e7308 */ /* 0x000fe20000000800 */
[----:B0-----:R-:W-:-:S07]  /*5150*/  IMAD.MOV.U32 R92, RZ, RZ, R119 ;  /* 0x000000ffff5c7224 */ /* 0x001fce00078e0077 */
[----:B------:R0:W2:Y:S01]  /*5160*/  MUFU.EX2 R35, R96 ;  /* 0x0000006000237308 */ /* 0x0000a20000000800 */
[----:B-1----:R-:W-:-:S07]  /*5170*/  F2FP.F16.F32.PACK_AB R190, R31, R90 ;  /* 0x0000005a1fbe723e */ /* 0x002fce00000000ff */
[----:B------:R-:W-:Y:S01]  /*5180*/  MUFU.EX2 R98, R98 ;  /* 0x0000006200627308 */ /* 0x000fe20000000800 */
[----:B---3--:R-:W-:Y:S01]  /*5190*/  FMNMX.FTZ R9, R68, R9, !PT ;  /* 0x0000000944097209 */ /* 0x008fe20007810000 */
[----:B0-----:R-:W-:-:S03]  /*51a0*/  IMAD.MOV.U32 R96, RZ, RZ, R119 ;  /* 0x000000ffff607224 */ /* 0x001fc600078e0077 */
[C---:B------:R-:W-:Y:S01]  /*51b0*/  FSETP.NEU.FTZ.AND P2, PT, R9.reuse, -INF , PT ;  /* 0xff8000000900780b */ /* 0x040fe20003f5d000 */
[-C--:B------:R-:W-:Y:S02]  /*51c0*/  FMUL.FTZ R45, R9, R5.reuse ;  /* 0x00000005092d7220 */ /* 0x080fe40000410000 */
[----:B------:R-:W-:Y:S01]  /*51d0*/  MUFU.EX2 R37, R100 ;  /* 0x0000006400257308 */ /* 0x000fe20000000800 */
[----:B--2---:R-:W-:Y:S02]  /*51e0*/  F2FP.F16.F32.PACK_AB R184, R35, R94 ;  /* 0x0000005e23b8723e */ /* 0x004fe400000000ff */
[----:B------:R-:W-:Y:S02]  /*51f0*/  FSEL R45, R45, RZ, P2 ;  /* 0x000000ff2d2d7208 */ /* 0x000fe40001000000 */
[----:B------:R-:W-:Y:S01]  /*5200*/  ISETP.GE.AND P2, PT, R82, 0x71, PT ;  /* 0x000000715200780c */ /* 0x000fe20003f46270 */
[----:B------:R-:W-:Y:S02]  /*5210*/  IMAD.MOV.U32 R82, RZ, RZ, R119 ;  /* 0x000000ffff527224 */ /* 0x000fe400078e0077 */
        /* <DEDUP_REMOVED lines=21> */
[----:B0-----:R-:W-:Y:S01]  /*5370*/  FADD.FTZ R3, R200, R11 ;  /* 0x0000000bc8037221 */ /* 0x001fe20000010000 */
[-CC-:B------:R-:W-:Y:S01]  /*5380*/  FFMA.FTZ R28, R28, R5.reuse, -R45.reuse ;  /* 0x000000051c1c7223 */ /* 0x180fe2000001082d */
[-CC-:B------:R-:W-:Y:S01]  /*5390*/  FFMA.FTZ R52, R52, R5.reuse, -R45.reuse ;  /* 0x0000000534347223 */ /* 0x180fe2000001082d */
[-C--:B------:R-:W-:Y:S01]  /*53a0*/  FFMA.FTZ R54, R54, R5.reuse, -R45 ;  /* 0x0000000536367223 */ /* 0x080fe2000001082d */
[----:B------:R-:W-:Y:S01]  /*53b0*/  FADD.FTZ R4, R202, R3 ;  /* 0x00000003ca047221 */ /* 0x000fe20000010000 */
[-CC-:B------:R-:W-:Y:S01]  /*53c0*/  FFMA.FTZ R56, R56, R5.reuse, -R45.reuse ;  /* 0x0000000538387223 */ /* 0x180fe2000001082d */
[-CC-:B------:R-:W-:Y:S01]  /*53d0*/  FFMA.FTZ R58, R58, R5.reuse, -R45.reuse ;  /* 0x000000053a3a7223 */ /* 0x180fe2000001082d */
[----:B------:R0:W3:Y:S01]  /*53e0*/  MUFU.EX2 R203, R10 ;  /* 0x0000000a00cb7308 */ /* 0x0000e20000000800 */
[----:B------:R-:W-:Y:S01]  /*53f0*/  FADD.FTZ R3, R13, R4 ;  /* 0x000000040d037221 */ /* 0x000fe20000010000 */
[-CC-:B------:R-:W-:Y:S01]  /*5400*/  FFMA.FTZ R60, R60, R5.reuse, -R45.reuse ;  /* 0x000000053c3c7223 */ /* 0x180fe2000001082d */
[-C--:B------:R-:W-:Y:S01]  /*5410*/  FFMA.FTZ R26, R26, R5.reuse, -R45 ;  /* 0x000000051a1a7223 */ /* 0x080fe2000001082d */
[----:B------:R-:W-:Y:S01]  /*5420*/  F2FP.F16.F32.PACK_AB R200, R11, R200 ;  /* 0x000000c80bc8723e */ /* 0x000fe200000000ff */
[----:B------:R-:W-:Y:S01]  /*5430*/  FADD.FTZ R4, R196, R3 ;  /* 0x00000003c4047221 */ /* 0x000fe20000010000 */
[----:B-1----:R-:W-:Y:S01]  /*5440*/  FADD.FTZ R3, R201, R68 ;  /* 0x00000044c9037221 */ /* 0x002fe20000010000 */
[-C--:B------:R-:W-:Y:S01]  /*5450*/  FFMA.FTZ R62, R62, R5.reuse, -R45 ;  /* 0x000000053e3e7223 */ /* 0x080fe2000001082d */
[----:B------:R-:W1:Y:S01]  /*5460*/  MUFU.EX2 R12, R12 ;  /* 0x0000000c000c7308 */ /* 0x000e620000000800 */
[----:B------:R-:W-:Y:S01]  /*5470*/  FADD.FTZ R47, R15, R4 ;  /* 0x000000040f2f7221 */ /* 0x000fe20000010000 */
[----:B--2---:R-:W-:Y:S01]  /*5480*/  FADD.FTZ R4, R6, R3 ;  /* 0x0000000306047221 */ /* 0x004fe20000010000 */
[-CC-:B------:R-:W-:Y:S01]  /*5490*/  FFMA.FTZ R30, R30, R5.reuse, -R45.reuse ;  /* 0x000000051e1e7223 */ /* 0x180fe2000001082d */
[----:B------:R-:W-:Y:S01]  /*54a0*/  FFMA.FTZ R45, R64, R5, -R45 ;  /* 0x00000005402d7223 */ /* 0x000fe2000001082d */
[----:B0-----:R-:W-:Y:S01]  /*54b0*/  FADD.FTZ R10, R198, R47 ;  /* 0x0000002fc60a7221 */ /* 0x001fe20000010000 */
[----:B------:R-:W-:Y:S01]  /*54c0*/  F2FP.F16.F32.PACK_AB R186, R37, R98 ;  /* 0x0000006225ba723e */ /* 0x000fe200000000ff */
[--C-:B------:R-:W-:Y:S01]  /*54d0*/  IMAD.MOV.U32 R100, RZ, RZ, R119.reuse ;  /* 0x000000ffff647224 */ /* 0x100fe200078e0077 */
[----:B------:R-:W0:Y:S01]  /*54e0*/  MUFU.EX2 R197, R14 ;  /* 0x0000000e00c57308 */ /* 0x000e220000000800 */
[----:B---3--:R-:W-:Y:S01]  /*54f0*/  FADD.FTZ R3, R203, R4 ;  /* 0x00000004cb037221 */ /* 0x008fe20000010000 */
[----:B------:R-:W-:Y:S01]  /*5500*/  FADD.FTZ R47, R21, R10 ;  /* 0x0000000a152f7221 */ /* 0x000fe20000010000 */
[----:B------:R-:W-:Y:S01]  /*5510*/  F2FP.F16.F32.PACK_AB R201, R68, R201 ;  /* 0x000000c944c9723e */ /* 0x000fe200000000ff */
[----:B------:R-:W-:Y:S01]  /*5520*/  IMAD.MOV.U32 R68, RZ, RZ, R119 ;  /* 0x000000ffff447224 */ /* 0x000fe200078e0077 */
[----:B------:R-:W-:Y:S01]  /*5530*/  F2FP.F16.F32.PACK_AB R203, R203, R6 ;  /* 0x00000006cbcb723e */ /* 0x000fe200000000ff */
[----:B------:R-:W-:Y:S01]  /*5540*/  FADD.FTZ R10, R192, R47 ;  /* 0x0000002fc00a7221 */ /* 0x000fe20000010000 */
[C---:B------:R-:W-:Y:S01]  /*5550*/  F2FP.F16.F32.PACK_AB R192, R29.reuse, R192 ;  /* 0x000000c01dc0723e */ /* 0x040fe200000000ff */
[----:B------:R-:W2:Y:S01]  /*5560*/  MUFU.EX2 R20, R20 ;  /* 0x0000001400147308 */ /* 0x000ea20000000800 */
[----:B-1----:R-:W-:Y:S01]  /*5570*/  FADD.FTZ R4, R12, R3 ;  /* 0x000000030c047221 */ /* 0x002fe20000010000 */
[----:B------:R-:W-:Y:S01]  /*5580*/  FADD.FTZ R10, R29, R10 ;  /* 0x0000000a1d0a7221 */ /* 0x000fe20000010000 */
[----:B------:R-:W-:Y:S01]  /*5590*/  F2FP.F16.F32.PACK_AB R202, R13, R202 ;  /* 0x000000ca0dca723e */ /* 0x000fe200000000ff */
[----:B------:R-:W-:Y:S01]  /*55a0*/  IMAD.MOV.U32 R6, RZ, RZ, 0x3f800000 ;  /* 0x3f800000ff067424 */ /* 0x000fe200078e00ff */
[----:B------:R-:W-:Y:S01]  /*55b0*/  F2FP.F16.F32.PACK_AB R196, R15, R196 ;  /* 0x000000c40fc4723e */ /* 0x000fe200000000ff */
[----:B------:R-:W-:Y:S01]  /*55c0*/  FADD.FTZ R47, R33, R10 ;  /* 0x0000000a212f7221 */ /* 0x000fe20000010000 */
[----:B------:R-:W-:Y:S01]  /*55d0*/  F2FP.F16.F32.PACK_AB R198, R21, R198 ;  /* 0x000000c615c6723e */ /* 0x000fe200000000ff */
[----:B------:R1:W3:Y:S01]  /*55e0*/  MUFU.EX2 R199, R40 ;  /* 0x0000002800c77308 */ /* 0x0002e20000000800 */
[C---:B0-----:R-:W-:Y:S01]  /*55f0*/  FADD.FTZ R3, R197.reuse, R4 ;  /* 0x00000004c5037221 */ /* 0x041fe20000010000 */
[C---:B------:R-:W-:Y:S01]  /*5600*/  FADD.FTZ R47, R194.reuse, R47 ;  /* 0x0000002fc22f7221 */ /* 0x040fe20000010000 */
[----:B------:R-:W-:Y:S01]  /*5610*/  F2FP.F16.F32.PACK_AB R194, R194, R33 ;  /* 0x00000021c2c2723e */ /* 0x000fe200000000ff */
[----:B------:R-:W-:Y:S01]  /*5620*/  IMAD.MOV.U32 R64, RZ, RZ, R119 ;  /* 0x000000ffff407224 */ /* 0x000fe200078e0077 */
[----:B------:R-:W-:Y:S01]  /*5630*/  F2FP.F16.F32.PACK_AB R197, R197, R12 ;  /* 0x0000000cc5c5723e */ /* 0x000fe200000000ff */
[----:B------:R-:W-:Y:S01]  /*5640*/  FADD.FTZ R10, R86, R47 ;  /* 0x0000002f560a7221 */ /* 0x000fe20000010000 */
[----:B------:R-:W-:Y:S01]  /*5650*/  IMAD.MOV.U32 R86, RZ, RZ, R119 ;  /* 0x000000ffff567224 */ /* 0x000fe200078e0077 */
[----:B------:R-:W0:Y:S01]  /*5660*/  MUFU.EX2 R32, R32 ;  /* 0x0000002000207308 */ /* 0x000e220000000800 */
[----:B--2---:R-:W-:Y:S01]  /*5670*/  FADD.FTZ R4, R20, R3 ;  /* 0x0000000314047221 */ /* 0x004fe20000010000 */
[----:B------:R-:W-:Y:S01]  /*5680*/  FADD.FTZ R47, R27, R10 ;  /* 0x0000000a1b2f7221 */ /* 0x000fe20000010000 */
[----:B-1----:R-:W-:-:S02]  /*5690*/  IMAD.MOV.U32 R40, RZ, RZ, R119 ;  /* 0x000000ffff287224 */ /* 0x002fc400078e0077 */
[--C-:B------:R-:W-:Y:S02]  /*56a0*/  IMAD.MOV.U32 R33, RZ, RZ, R119.reuse ;  /* 0x000000ffff217224 */ /* 0x100fe400078e0077 */
[--C-:B------:R-:W-:Y:S01]  /*56b0*/  IMAD.MOV.U32 R29, RZ, RZ, R119.reuse ;  /* 0x000000ffff1d7224 */ /* 0x100fe200078e0077 */
[----:B------:R1:W2:Y:S01]  /*56c0*/  MUFU.EX2 R193, R42 ;  /* 0x0000002a00c17308 */ /* 0x0002a20000000800 */
[C---:B---3--:R-:W-:Y:S01]  /*56d0*/  FADD.FTZ R3, R199.reuse, R4 ;  /* 0x00000004c7037221 */ /* 0x048fe20000010000 */
[----:B------:R-:W-:Y:S01]  /*56e0*/  F2FP.F16.F32.PACK_AB R199, R199, R20 ;  /* 0x00000014c7c7723e */ /* 0x000fe200000000ff */
[----:B------:R-:W-:-:S05]  /*56f0*/  IMAD.MOV.U32 R27, RZ, RZ, R119 ;  /* 0x000000ffff1b7224 */ /* 0x000fca00078e0077 */
[----:B------:R-:W4:Y:S01]  /*5700*/  MUFU.EX2 R34, R34 ;  /* 0x0000002200227308 */ /* 0x000f220000000800 */
[----:B0-----:R-:W-:Y:S01]  /*5710*/  FADD.FTZ R4, R32, R3 ;  /* 0x0000000320047221 */ /* 0x001fe20000010000 */
[----:B-1----:R-:W-:-:S06]  /*5720*/  IMAD.MOV.U32 R42, RZ, RZ, R119 ;  /* 0x000000ffff2a7224 */ /* 0x002fcc00078e0077 */
[----:B------:R0:W1:Y:S01]  /*5730*/  MUFU.EX2 R195, R44 ;  /* 0x0000002c00c37308 */ /* 0x0000620000000800 */
[C---:B--2---:R-:W-:Y:S01]  /*5740*/  FADD.FTZ R3, R193.reuse, R4 ;  /* 0x00000004c1037221 */ /* 0x044fe20000010000 */
[----:B------:R-:W-:Y:S01]  /*5750*/  FADD.FTZ R4, R90, R47 ;  /* 0x0000002f5a047221 */ /* 0x000fe20000010000 */
[----:B------:R-:W-:Y:S01]  /*5760*/  F2FP.F16.F32.PACK_AB R193, R193, R32 ;  /* 0x00000020c1c1723e */ /* 0x000fe200000000ff */
[--C-:B------:R-:W-:Y:S01]  /*5770*/  IMAD.MOV.U32 R90, RZ, RZ, R119.reuse ;  /* 0x000000ffff5a7224 */ /* 0x100fe200078e0077 */
[----:B------:R-:W-:Y:S01]  /*5780*/  MOV R32, R119 ;  /* 0x0000007700207202 */ /* 0x000fe20000000f00 */
[----:B------:R-:W-:Y:S01]  /*5790*/  FADD.FTZ R47, R31, R4 ;  /* 0x000000041f2f7221 */ /* 0x000fe20000010000 */
[----:B------:R-:W-:Y:S01]  /*57a0*/  IMAD.MOV.U32 R31, RZ, RZ, R119 ;  /* 0x000000ffff1f7224 */ /* 0x000fe200078e0077 */
[----:B------:R-:W2:Y:S01]  /*57b0*/  MUFU.EX2 R36, R36 ;  /* 0x0000002400247308 */ /* 0x000ea20000000800 */
[----:B----4-:R-:W-:Y:S01]  /*57c0*/  FADD.FTZ R0, R34, R3 ;  /* 0x0000000322007221 */ /* 0x010fe20000010000 */
[----:B------:R-:W-:Y:S01]  /*57d0*/  FADD.FTZ R4, R94, R47 ;  /* 0x0000002f5e047221 */ /* 0x000fe20000010000 */
[----:B------:R-:W-:-:S02]  /*57e0*/  IMAD.MOV.U32 R94, RZ, RZ, R119 ;  /* 0x000000ffff5e7224 */ /* 0x000fc400078e0077 */
[--C-:B0-----:R-:W-:Y:S02]  /*57f0*/  IMAD.MOV.U32 R44, RZ, RZ, R119.reuse ;  /* 0x000000ffff2c7224 */ /* 0x101fe400078e0077 */
[----:B------:R-:W-:Y:S01]  /*5800*/  FADD.FTZ R47, R35, R4 ;  /* 0x00000004232f7221 */ /* 0x000fe20000010000 */
[----:B------:R-:W-:Y:S01]  /*5810*/  IMAD.MOV.U32 R35, RZ, RZ, R119 ;  /* 0x000000ffff237224 */ /* 0x000fe200078e0077 */
[----:B------:R0:W3:Y:S01]  /*5820*/  MUFU.EX2 R189, R46 ;  /* 0x0000002e00bd7308 */ /* 0x0000e20000000800 */
        /* <DEDUP_REMOVED lines=8> */
[----:B0-----:R-:W-:Y:S01]  /*58b0*/  MOV R46, R119 ;  /* 0x00000077002e7202 */ /* 0x001fe20000000f00 */
[----:B------:R-:W-:-:S02]  /*58c0*/  IMAD.MOV.U32 R37, RZ, RZ, R119 ;  /* 0x000000ffff257224 */ /* 0x000fc400078e0077 */
[----:B------:R-:W-:-:S03]  /*58d0*/  IMAD.MOV.U32 R34, RZ, RZ, R119 ;  /* 0x000000ffff227224 */ /* 0x000fc600078e0077 */
[----:B------:R0:W2:Y:S01]  /*58e0*/  MUFU.EX2 R191, R38 ;  /* 0x0000002600bf7308 */ /* 0x0000a20000000800 */
[C---:B---3--:R-:W-:Y:S01]  /*58f0*/  FADD.FTZ R3, R189.reuse, R0 ;  /* 0x00000000bd037221 */ /* 0x048fe20000010000 */
[----:B------:R-:W-:Y:S01]  /*5900*/  F2FP.F16.F32.PACK_AB R189, R189, R36 ;  /* 0x00000024bdbd723e */ /* 0x000fe200000000ff */
[----:B------:R-:W-:-:S05]  /*5910*/  IMAD.MOV.U32 R36, RZ, RZ, R119 ;  /* 0x000000ffff247224 */ /* 0x000fca00078e0077 */
[----:B------:R-:W3:Y:S01]  /*5920*/  MUFU.EX2 R24, R24 ;  /* 0x0000001800187308 */ /* 0x000ee20000000800 */
[----:B-1----:R-:W-:Y:S01]  /*5930*/  FADD.FTZ R0, R48, R3 ;  /* 0x0000000330007221 */ /* 0x002fe20000010000 */
[----:B0-----:R-:W-:-:S06]  /*5940*/  IMAD.MOV.U32 R38, RZ, RZ, R119 ;  /* 0x000000ffff267224 */ /* 0x001fcc00078e0077 */
[----:B------:R0:W1:Y:S01]  /*5950*/  MUFU.EX2 R185, R50 ;  /* 0x0000003200b97308 */ /* 0x0000620000000800 */
[C---:B--2---:R-:W-:Y:S01]  /*5960*/  FADD.FTZ R3, R191.reuse, R0 ;  /* 0x00000000bf037221 */ /* 0x044fe20000010000 */
[----:B------:R-:W-:Y:S01]  /*5970*/  F2FP.F16.F32.PACK_AB R191, R191, R48 ;  /* 0x00000030bfbf723e */ /* 0x000fe200000000ff */
[----:B------:R-:W-:-:S05]  /*5980*/  IMAD.MOV.U32 R48, RZ, RZ, R119 ;  /* 0x000000ffff307224 */ /* 0x000fca00078e0077 */
[----:B------:R-:W2:Y:S01]  /*5990*/  MUFU.EX2 R28, R28 ;  /* 0x0000001c001c7308 */ /* 0x000ea20000000800 */
[----:B---3--:R-:W-:Y:S01]  /*59a0*/  FADD.FTZ R0, R24, R3 ;  /* 0x0000000318007221 */ /* 0x008fe20000010000 */
[----:B0-----:R-:W-:-:S06]  /*59b0*/  IMAD.MOV.U32 R50, RZ, RZ, R119 ;  /* 0x000000ffff327224 */ /* 0x001fcc00078e0077 */
[----:B------:R0:W3:Y:S01]  /*59c0*/  MUFU.EX2 R187, R52 ;  /* 0x0000003400bb7308 */ /* 0x0000e20000000800 */
[C---:B-1----:R-:W-:Y:S01]  /*59d0*/  FADD.FTZ R3, R185.reuse, R0 ;  /* 0x00000000b9037221 */ /* 0x042fe20000010000 */
[----:B------:R-:W-:Y:S01]  /*59e0*/  F2FP.F16.F32.PACK_AB R185, R185, R24 ;  /* 0x00000018b9b9723e */ /* 0x000fe200000000ff */
[----:B------:R-:W-:-:S05]  /*59f0*/  IMAD.MOV.U32 R24, RZ, RZ, R119 ;  /* 0x000000ffff187224 */ /* 0x000fca00078e0077 */
[----:B------:R-:W1:Y:S01]  /*5a00*/  MUFU.EX2 R102, R102 ;  /* 0x0000006600667308 */ /* 0x000e620000000800 */
[----:B--2---:R-:W-:Y:S01]  /*5a10*/  FADD.FTZ R0, R28, R3 ;  /* 0x000000031c007221 */ /* 0x004fe20000010000 */
[----:B0-----:R-:W-:-:S06]  /*5a20*/  IMAD.MOV.U32 R52, RZ, RZ, R119 ;  /* 0x000000ffff347224 */ /* 0x001fcc00078e0077 */
[----:B------:R-:W0:Y:S01]  /*5a30*/  MUFU.EX2 R54, R54 ;  /* 0x0000003600367308 */ /* 0x000e220000000800 */
[C---:B---3--:R-:W-:Y:S01]  /*5a40*/  FADD.FTZ R3, R187.reuse, R0 ;  /* 0x00000000bb037221 */ /* 0x048fe20000010000 */
[----:B------:R-:W-:Y:S01]  /*5a50*/  F2FP.F16.F32.PACK_AB R187, R187, R28 ;  /* 0x0000001cbbbb723e */ /* 0x000fe200000000ff */
[----:B------:R-:W-:-:S05]  /*5a60*/  IMAD.MOV.U32 R28, RZ, RZ, R119 ;  /* 0x000000ffff1c7224 */ /* 0x000fca00078e0077 */
[----:B------:R2:W3:Y:S01]  /*5a70*/  MUFU.EX2 R39, R104 ;  /* 0x0000006800277308 */ /* 0x0004e20000000800 */
[----:B-1----:R-:W-:-:S07]  /*5a80*/  FADD.FTZ R4, R102, R11 ;  /* 0x0000000b66047221 */ /* 0x002fce0000010000 */
[----:B------:R1:W4:Y:S01]  /*5a90*/  MUFU.EX2 R181, R56 ;  /* 0x0000003800b57308 */ /* 0x0003220000000800 */
[----:B0-----:R-:W-:Y:S01]  /*5aa0*/  FADD.FTZ R0, R54, R3 ;  /* 0x0000000336007221 */ /* 0x001fe20000010000 */
[----:B--2---:R-:W-:-:S06]  /*5ab0*/  IMAD.MOV.U32 R104, RZ, RZ, R119 ;  /* 0x000000ffff687224 */ /* 0x004fcc00078e0077 */
[----:B------:R-:W0:Y:S01]  /*5ac0*/  MUFU.EX2 R106, R106 ;  /* 0x0000006a006a7308 */ /* 0x000e220000000800 */
[C---:B---3--:R-:W-:Y:S01]  /*5ad0*/  FADD.FTZ R11, R39.reuse, R4 ;  /* 0x00000004270b7221 */ /* 0x048fe20000010000 */
[----:B------:R-:W-:Y:S01]  /*5ae0*/  F2FP.F16.F32.PACK_AB R180, R39, R102 ;  /* 0x0000006627b4723e */ /* 0x000fe200000000ff */
[--C-:B-1----:R-:W-:Y:S01]  /*5af0*/  IMAD.MOV.U32 R56, RZ, RZ, R119.reuse ;  /* 0x000000ffff387224 */ /* 0x102fe200078e0077 */
[-C--:B------:R-:W-:Y:S02]  /*5b00*/  MOV R102, R119.reuse ;  /* 0x0000007700667202 */ /* 0x080fe40000000f00 */
[----:B------:R-:W-:Y:S02]  /*5b10*/  MOV R39, R119 ;  /* 0x0000007700277202 */ /* 0x000fe40000000f00 */
[----:B------:R-:W1:Y:S01]  /*5b20*/  MUFU.EX2 R58, R58 ;  /* 0x0000003a003a7308 */ /* 0x000e620000000800 */
[C---:B----4-:R-:W-:Y:S01]  /*5b30*/  FADD.FTZ R3, R181.reuse, R0 ;  /* 0x00000000b5037221 */ /* 0x050fe20000010000 */
[----:B------:R-:W-:Y:S01]  /*5b40*/  F2FP.F16.F32.PACK_AB R181, R181, R54 ;  /* 0x00000036b5b5723e */ /* 0x000fe200000000ff */
[----:B------:R-:W-:-:S05]  /*5b50*/  IMAD.MOV.U32 R54, RZ, RZ, R119 ;  /* 0x000000ffff367224 */ /* 0x000fca00078e0077 */
[----:B------:R2:W3:Y:S01]  /*5b60*/  MUFU.EX2 R41, R108 ;  /* 0x0000006c00297308 */ /* 0x0004e20000000800 */
[----:B0-----:R-:W-:-:S07]  /*5b70*/  FADD.FTZ R4, R106, R11 ;  /* 0x0000000b6a047221 */ /* 0x001fce0000010000 */
[----:B------:R0:W4:Y:S01]  /*5b80*/  MUFU.EX2 R183, R60 ;  /* 0x0000003c00b77308 */ /* 0x0001220000000800 */
[----:B-1----:R-:W-:Y:S01]  /*5b90*/  FADD.FTZ R0, R58, R3 ;  /* 0x000000033a007221 */ /* 0x002fe20000010000 */
[----:B--2---:R-:W-:-:S06]  /*5ba0*/  IMAD.MOV.U32 R108, RZ, RZ, R119 ;  /* 0x000000ffff6c7224 */ /* 0x004fcc00078e0077 */
[----:B------:R-:W1:Y:S01]  /*5bb0*/  MUFU.EX2 R110, R110 ;  /* 0x0000006e006e7308 */ /* 0x000e620000000800 */
[C---:B---3--:R-:W-:Y:S01]  /*5bc0*/  FADD.FTZ R11, R41.reuse, R4 ;  /* 0x00000004290b7221 */ /* 0x048fe20000010000 */
[----:B------:R-:W-:Y:S01]  /*5bd0*/  F2FP.F16.F32.PACK_AB R182, R41, R106 ;  /* 0x0000006a29b6723e */ /* 0x000fe200000000ff */
[--C-:B------:R-:W-:Y:S01]  /*5be0*/  IMAD.MOV.U32 R106, RZ, RZ, R119.reuse ;  /* 0x000000ffff6a7224 */ /* 0x100fe200078e0077 */
[----:B0-----:R-:W-:Y:S01]  /*5bf0*/  MOV R60, R119 ;  /* 0x00000077003c7202 */ /* 0x001fe20000000f00 */
[----:B------:R-:W-:-:S03]  /*5c00*/  IMAD.MOV.U32 R41, RZ, RZ, R119 ;  /* 0x000000ffff297224 */ /* 0x000fc600078e0077 */
[----:B------:R-:W0:Y:S01]  /*5c10*/  MUFU.EX2 R26, R26 ;  /* 0x0000001a001a7308 */ /* 0x000e220000000800 */
[C---:B----4-:R-:W-:Y:S01]  /*5c20*/  FADD.FTZ R3, R183.reuse, R0 ;  /* 0x00000000b7037221 */ /* 0x050fe20000010000 */
        /* <DEDUP_REMOVED lines=10> */
[--C-:B------:R-:W-:Y:S02]  /*5cd0*/  IMAD.MOV.U32 R110, RZ, RZ, R119.reuse ;  /* 0x000000ffff6e7224 */ /* 0x100fe400078e0077 */
[--C-:B-1----:R-:W-:Y:S02]  /*5ce0*/  IMAD.MOV.U32 R62, RZ, RZ, R119.reuse ;  /* 0x000000ffff3e7224 */ /* 0x102fe400078e0077 */
[--C-:B------:R-:W-:Y:S01]  /*5cf0*/  IMAD.MOV.U32 R43, RZ, RZ, R119.reuse ;  /* 0x000000ffff2b7224 */ /* 0x100fe200078e0077 */
[----:B------:R-:W1:Y:S01]  /*5d00*/  MUFU.EX2 R30, R30 ;  /* 0x0000001e001e7308 */ /* 0x000e620000000800 */
[C---:B----4-:R-:W-:Y:S01]  /*5d10*/  FADD.FTZ R3, R177.reuse, R0 ;  /* 0x00000000b1037221 */ /* 0x050fe20000010000 */
[----:B------:R-:W-:Y:S01]  /*5d20*/  F2FP.F16.F32.PACK_AB R177, R177, R26 ;  /* 0x0000001ab1b1723e */ /* 0x000fe200000000ff */
[----:B------:R-:W-:-:S05]  /*5d30*/  IMAD.MOV.U32 R26, RZ, RZ, R119 ;  /* 0x000000ffff1a7224 */ /* 0x000fca00078e0077 */
[----:B------:R-:W2:Y:S01]  /*5d40*/  MUFU.EX2 R25, R25 ;  /* 0x0000001900197308 */ /* 0x000ea20000000800 */
[----:B0-----:R-:W-:-:S07]  /*5d50*/  FADD.FTZ R4, R66, R11 ;  /* 0x0000000b42047221 */ /* 0x001fce0000010000 */
[----:B------:R-:W0:Y:S01]  /*5d60*/  MUFU.EX2 R45, R45 ;  /* 0x0000002d002d7308 */ /* 0x000e220000000800 */
[----:B-1----:R-:W-:Y:S01]  /*5d70*/  FADD.FTZ R0, R30, R3 ;  /* 0x000000031e007221 */ /* 0x002fe20000010000 */
[C---:B--2---:R-:W-:Y:S01]  /*5d80*/  FADD.FTZ R4, R25.reuse, R4 ;  /* 0x0000000419047221 */ /* 0x044fe20000010000 */
[----:B------:R-:W-:Y:S01]  /*5d90*/  F2FP.F16.F32.PACK_AB R178, R25, R66 ;  /* 0x0000004219b2723e */ /* 0x000fe200000000ff */
[--C-:B------:R-:W-:Y:S01]  /*5da0*/  IMAD.MOV.U32 R66, RZ, RZ, R119.reuse ;  /* 0x000000ffff427224 */ /* 0x100fe200078e0077 */
[----:B------:R-:W-:Y:S01]  /*5db0*/  MOV R25, R119 ;  /* 0x0000007700197202 */ /* 0x000fe20000000f00 */
[C---:B0-----:R-:W-:Y:S01]  /*5dc0*/  FADD.FTZ R3, R45.reuse, R0 ;  /* 0x000000002d037221 */ /* 0x041fe20000010000 */
[----:B------:R-:W-:Y:S01]  /*5dd0*/  F2FP.F16.F32.PACK_AB R179, R45, R30 ;  /* 0x0000001e2db3723e */ /* 0x000fe200000000ff */
[----:B------:R-:W-:Y:S02]  /*5de0*/  IMAD.MOV.U32 R0, RZ, RZ, 0x3f800000 ;  /* 0x3f800000ff007424 */ /* 0x000fe400078e00ff */
[----:B------:R-:W-:-:S02]  /*5df0*/  IMAD.MOV.U32 R45, RZ, RZ, R119 ;  /* 0x000000ffff2d7224 */ /* 0x000fc400078e0077 */
[----:B------:R-:W-:Y:S01]  /*5e00*/  IMAD.MOV.U32 R30, RZ, RZ, R119 ;  /* 0x000000ffff1e7224 */ /* 0x000fe200078e0077 */
[----:B------:R-:W-:Y:S06]  /*5e10*/  @!P2 BRA `(.L_x_3116) ;  /* 0x00000044005ca947 */ /* 0x000fec0003800000 */
[----:B------:R-:W-:Y:S01]  /*5e20*/  R2UR UR6, R16 ;  /* 0x00000000100672ca */ /* 0x000fe200000e0000 */
[----:B------:R-:W-:Y:S01]  /*5e30*/  VIADD R11, R120, 0xfffffffe ;  /* 0xfffffffe780b7836 */ /* 0x000fe20000000000 */
[----:B------:R-:W-:Y:S01]  /*5e40*/  CS2R R118, SRZ ;  /* 0x0000000000767805 */ /* 0x000fe2000001ff00 */
[----:B------:R-:W-:Y:S01]  /*5e50*/  IMAD.MOV.U32 R10, RZ, RZ, R9 ;  /* 0x000000ffff0a7224 */ /* 0x000fe200078e0009 */
[----:B------:R-:W-:Y:S01]  /*5e60*/  CS2R R114, SRZ ;  /* 0x0000000000727805 */ /* 0x000fe2000001ff00 */
[----:B------:R-:W-:Y:S01]  /*5e70*/  IMAD.MOV.U32 R14, RZ, RZ, R7 ;  /* 0x000000ffff0e7224 */ /* 0x000fe200078e0007 */
[----:B------:R-:W-:Y:S01]  /*5e80*/  CS2R R110, SRZ ;  /* 0x00000000006e7805 */ /* 0x000fe2000001ff00 */
[----:B------:R-:W-:Y:S01]  /*5e90*/  IMAD.MOV.U32 R13, RZ, RZ, R17 ;  /* 0x000000ffff0d7224 */ /* 0x000fe200078e0011 */
[----:B------:R-:W-:Y:S01]  /*5ea0*/  CS2R R106, SRZ ;  /* 0x00000000006a7805 */ /* 0x000fe2000001ff00 */
[----:B------:R-:W-:Y:S01]  /*5eb0*/  IMAD.MOV.U32 R0, RZ, RZ, 0x3f800000 ;  /* 0x3f800000ff007424 */ /* 0x000fe200078e00ff */
        /* <DEDUP_REMOVED lines=45> */
.L_x_3125:
[----:B------:R-:W-:-:S04]  /*6190*/  UIADD3 UR5, UR6, 0x1, URZ ;  /* 0x0000000106057890 */ /* 0x000fc8000fffe03f */
[----:B------:R-:W-:-:S04]  /*61a0*/  UISETP.NE.AND UP0, UPT, UR5, 0x2, UPT ;  /* 0x000000020500788c */ /* 0x000fc8000bf05270 */
[----:B------:R-:W-:Y:S02]  /*61b0*/  USEL UR7, URZ, 0x1, UP0 ;  /* 0x000000013f077887 */ /* 0x000fe40008000000 */
[----:B------:R-:W-:-:S04]  /*61c0*/  USEL UR5, UR5, URZ, UP0 ;  /* 0x0000003f05057287 */ /* 0x000fc80008000000 */
[----:B------:R-:W-:Y:S02]  /*61d0*/  LOP3.LUT R17, R13, UR7, RZ, 0x3c, !PT ;  /* 0x000000070d117c12 */ /* 0x000fe4000f8e3cff */
[----:B------:R-:W-:Y:S01]  /*61e0*/  MOV R16, UR5 ;  /* 0x0000000500107c02 */ /* 0x000fe20008000f00 */
[----:B------:R-:W-:Y:S06]  /*61f0*/  @!P0 BRA `(.L_x_3117) ;  /* 0x0000000000048947 */ /* 0x000fec0003800000 */
[----:B------:R-:W-:Y:S01]  /*6200*/  BPT.TRAP 0x1 ;  /* 0x000000040000795c */ /* 0x000fe20000300000 */
.L_x_3117:
[----:B------:R-:W0:Y:S01]  /*6210*/  S2UR UR10, SR_CgaCtaId ;  /* 0x00000000000a79c3 */ /* 0x000e220000008800 */
[----:B------:R-:W-:Y:S01]  /*6220*/  UMOV UR7, 0x400 ;  /* 0x0000040000077882 */ /* 0x000fe20000000000 */
[----:B------:R-:W-:Y:S01]  /*6230*/  IMAD.U32 R7, RZ, RZ, UR5 ;  /* 0x00000005ff077e24 */ /* 0x000fe2000f8e00ff */
[----:B------:R-:W-:Y:S01]  /*6240*/  SHF.L.U32 R5, R17, 0x1f, RZ ;  /* 0x0000001f11057819 */ /* 0x000fe200000006ff */
[----:B0-----:R-:W-:-:S06]  /*6250*/  ULEA UR7, UR10, UR7, 0x18 ;  /* 0x000000070a077291 */ /* 0x001fcc000f8ec03f */
[----:B------:R-:W-:-:S04]  /*6260*/  IMAD.U32 R2, RZ, RZ, UR7 ;  /* 0x00000007ff027e24 */ /* 0x000fc8000f8e00ff */
[----:B------:R-:W-:-:S04]  /*6270*/  IMAD R12, R7, 0x8, R2 ;  /* 0x00000008070c7824 */ /* 0x000fc800078e0202 */
[----:B------:R0:W1:Y:S01]  /*6280*/  SYNCS.PHASECHK.TRANS64.TRYWAIT P2, [R12+URZ+0x36830], R5 ;  /* 0x036830050c0075a7 */ /* 0x000062000804017f */
[----:B------:R-:W-:Y:S05]  /*6290*/  @!P0 BRA `(.L_x_3118) ;  /* 0x0000000000048947 */ /* 0x000fea0003800000 */
[----:B------:R-:W-:Y:S01]  /*62a0*/  BPT.TRAP 0x1 ;  /* 0x000000040000795c */ /* 0x000fe20000300000 */
.L_x_3118:
[----:B------:R-:W-:Y:S01]  /*62b0*/  IMAD R7, R16, 0xa80, R8 ;  /* 0x00000a8010077824 */ /* 0x000fe200078e0208 */
[----:B-1----:R-:W-:Y:S06]  /*62c0*/  @P2 BRA `(.L_x_3119) ;  /* 0x0000000000082947 */ /* 0x002fec0003800000 */
[----:B------:R-:W1:Y:S02]  /*62d0*/  SYNCS.PHASECHK.TRANS64.TRYWAIT P2, [R12+URZ+0x36830], R5 ;  /* 0x036830050c0075a7 */ /* 0x000e64000804017f */
[----:B-1----:R-:W-:Y:S05]  /*62e0*/  @!P2 BRA `(.L_x_3120) ;  /* 0x000000c40038a947 */ /* 0x002fea0003800000 */
.L_x_3119:
        /* <DEDUP_REMOVED lines=13> */
[----:B------:R-:W-:Y:S01]  /*63c0*/  UMOV UR54, UR5 ;  /* 0x0000000500367c82 */ /* 0x000fe20008000000 */
[----:B------:R-:W-:Y:S01]  /*63d0*/  UIADD3 UR7, UR5, 0x80, URZ ;  /* 0x0000008005077890 */ /* 0x000fe2000fffe03f */
[----:B------:R-:W-:Y:S01]  /*63e0*/  HGMMA.64x16x16.F32 R168, gdesc[UR52], RZ, !UPT, gsb0 ;  /* 0x0020000034a879f0 */ /* 0x000fe2000c0008ff */
[----:B------:R-:W-:Y:S01]  /*63f0*/  UMOV UR55, 0x40000040 ;  /* 0x4000004000377882 */ /* 0x000fe20000000000 */
[----:B------:R-:W-:Y:S01]  /*6400*/  UIADD3 UR10, UR5, 0x100, URZ ;  /* 0x00000100050a7890 */ /* 0x000fe2000fffe03f */
[-C--:B------:R-:W-:Y:S01]  /*6410*/  FMUL.FTZ R24, R24, R6.reuse ;  /* 0x0000000618187220 */ /* 0x080fe20000410000 */
[----:B------:R-:W-:Y:S01]  /*6420*/  UIADD3 UR14, UR5, 0x102, URZ ;  /* 0x00000102050e7890 */ /* 0x000fe2000fffe03f */
[-C--:B------:R-:W-:Y:S01]  /*6430*/  FMUL.FTZ R25, R25, R6.reuse ;  /* 0x0000000619197220 */ /* 0x080fe20000410000 */
        /* <DEDUP_REMOVED lines=118> */
[----:B------:R-:W-:-:S02]  /*6ba0*/  WARPGROUP.DEPBAR.LE gsb0, 0x0 ;  /* 0x00008000000079c5 */ /* 0x000fc40000010000 */
        /* <DEDUP_REMOVED lines=428> */
[----:B------:R-:W-:Y:S02]  /*8670*/  UIADD3 UR7, UR5, 0x986, URZ ;  /* 0x0000098605077890 */ /* 0x000fe4000fffe03f */
[----:B------:R-:W-:Y:S01]  /*8680*/  UIADD3 UR5, UR5, 0xa06, URZ ;  /* 0x00000a0605057890 */ /* 0x000fe2000fffe03f */
        /* <DEDUP_REMOVED lines=21> */
.L_x_3121:
[----:B01----:R-:W-:Y:S01]  /*87e0*/  IMAD.U32 R5, RZ, RZ, UR6 ;  /* 0x00000006ff057e24 */ /* 0x003fe2000f8e00ff */
[----:B------:R-:W-:-:S03]  /*87f0*/  SHF.L.U32 R0, R13, 0x1f, RZ ;  /* 0x0000001f0d007819 */ /* 0x000fc600000006ff */
[----:B------:R-:W-:-:S04]  /*8800*/  IMAD R13, R5, 0x8, R2 ;  /* 0x00000008050d7824 */ /* 0x000fc800078e0202 */
[----:B------:R0:W1:Y:S01]  /*8810*/  SYNCS.PHASECHK.TRANS64.TRYWAIT P2, [R13+URZ+0x36850], R0 ;  /* 0x036850000d0075a7 */ /* 0x000062000804017f */
[----:B------:R-:W-:Y:S05]  /*8820*/  @!P0 BRA `(.L_x_3122) ;  /* 0x0000000000048947 */ /* 0x000fea0003800000 */
[----:B------:R-:W-:Y:S01]  /*8830*/  BPT.TRAP 0x1 ;  /* 0x000000040000795c */ /* 0x000fe20000300000 */
.L_x_3122:
[----:B-1----:R-:W-:Y:S05]  /*8840*/  @P2 BRA `(.L_x_3123) ;  /* 0x0000000000082947 */ /* 0x002fea0003800000 */
[----:B------:R-:W1:Y:S02]  /*8850*/  SYNCS.PHASECHK.TRANS64.TRYWAIT P2, [R13+URZ+0x36850], R0 ;  /* 0x036850000d0075a7 */ /* 0x000e64000804017f */
[----:B-1----:R-:W-:Y:S05]  /*8860*/  @!P2 BRA `(.L_x_3124) ;  /* 0x0000009c00eca947 */ /* 0x002fea0003800000 */
.L_x_3123:
[----:B------:R-:W-:Y:S01]  /*8870*/  R2UR UR5, R2 ;  /* 0x00000000020572ca */ /* 0x000fe200000e0000 */
[----:B------:R-:W-:Y:S01]  /*8880*/  WARPGROUP.ARRIVE ;  /* 0x00000000000079c5 */ /* 0x000fe20000000000 */
[----:B------:R-:W-:Y:S01]  /*8890*/  UMOV UR7, 0x40000040 ;  /* 0x4000004000077882 */ /* 0x000fe20000000000 */
[----:B------:R-:W-:Y:S01]  /*88a0*/  UMOV UR11, 0x40000040 ;  /* 0x40000040000b7882 */ /* 0x000fe20000000000 */
[----:B01----:R-:W-:Y:S01]  /*88b0*/  FMUL.FTZ R0, R168, UR4 ;  /* 0x00000004a8007c20 */ /* 0x003fe20008410000 */
[----:B------:R-:W-:Y:S01]  /*88c0*/  FMUL.FTZ R168, R169, UR4 ;  /* 0x00000004a9a87c20 */ /* 0x000fe20008410000 */
        /* <DEDUP_REMOVED lines=28> */
[----:B------:R-:W-:Y:S01]  /*8a90*/  MUFU.TANH R216, R216 ;  /* 0x000000d800d87308 */ /* 0x000fe20000002400 */
[----:B-1----:R-:W-:Y:S01]  /*8aa0*/  FMNMX.FTZ R5, R168, R5, !PT ;  /* 0x00000005a8057209 */ /* 0x002fe20007810000 */
[----:B------:R-:W-:Y:S01]  /*8ab0*/  FMUL.FTZ R234, R133, UR4 ;  /* 0x0000000485ea7c20 */ /* 0x000fe20008410000 */
[----:B------:R-:W-:Y:S01]  /*8ac0*/  FMUL.FTZ R172, R174, UR4 ;  /* 0x00000004aeac7c20 */ /* 0x000fe20008410000 */
[----:B------:R-:W-:Y:S01]  /*8ad0*/  HGMMA.64x192x16.F32 R24, R200, gdesc[UR4].tnspB, R24, gsb0 ;  /* 0x42e00004c8187df0 */ /* 0x000fe20008000818 */
        /* <DEDUP_REMOVED lines=17> */
[----:B------:R-:W-:Y:S01]  /*8bf0*/  UMOV UR7, 0x40000040 ;  /* 0x4000004000077882 */ /* 0x000fe20000000000 */
[----:B------:R-:W-:Y:S01]  /*8c00*/  FMUL.FTZ R134, R134, UR4 ;  /* 0x0000000486867c20 */ /* 0x000fe20008410000 */
[----:B------:R-:W-:Y:S01]  /*8c10*/  MUFU.TANH R224, R224 ;  /* 0x000000e000e07308 */ /* 0x000fe20000002400 */
[----:B------:R-:W-:Y:S01]  /*8c20*/  FMUL.FTZ R21, R135, UR4 ;  /* 0x0000000487157c20 */ /* 0x000fe20008410000 */
[----:B------:R-:W-:Y:S01]  /*8c30*/  FMUL.FTZ R122, R122, UR4 ;  /* 0x000000047a7a7c20 */ /* 0x000fe20008410000 */
[----:B------:R-:W-:Y:S01]  /*8c40*/  FMUL.FTZ R121, R123, UR4 ;  /* 0x000000047b797c20 */ /* 0x000fe20008410000 */
[----:B------:R-:W-:Y:S01]  /*8c50*/  FMUL.FTZ R126, R126, UR4 ;  /* 0x000000047e7e7c20 */ /* 0x000fe20008410000 */
[----:B------:R-:W-:Y:S01]  /*8c60*/  FMUL.FTZ R123, R127, UR4 ;  /* 0x000000047f7b7c20 */ /* 0x000fe20008410000 */
[----:B------:R-:W-:Y:S01]  /*8c70*/  @!P1 VIADD R12, R12, 0x36840 ;  /* 0x000368400c0c9836 */ /* 0x000fe20000000000 */
[----:B------:R-:W-:Y:S01]  /*8c80*/  @!P1 IADD3 R13, R13, 0x36860, RZ ;  /* 0x000368600d0d9810 */ /* 0x000fe20007ffe0ff */
[----:B------:R-:W-:Y:S01]  /*8c90*/  MUFU.TANH R222, R222 ;  /* 0x000000de00de7308 */ /* 0x000fe20000002400 */
[C---:B------:R-:W-:Y:S01]  /*8ca0*/  ISETP.GT.AND P2, PT, R11.reuse, RZ, PT ;  /* 0x000000ff0b00720c */ /* 0x040fe20003f44270 */
[----:B------:R-:W-:Y:S01]  /*8cb0*/  VIADD R11, R11, 0xffffffff ;  /* 0xffffffff0b0b7836 */ /* 0x000fe20000000000 */
[----:B------:R-:W-:-:S05]  /*8cc0*/  @!P1 PRMT R12, RZ, 0x654, R12 ;  /* 0x00000654ff0c9816 */ /* 0x000fca000000000c */
        /* <DEDUP_REMOVED lines=9> */
[----:B------:R-:W-:Y:S08]  /*8d60*/  MUFU.TANH R132, R132 ;  /* 0x0000008400847308 */ /* 0x000ff00000002400 */
[----:B------:R-:W1:Y:S01]  /*8d70*/  MUFU.TANH R20, R20 ;  /* 0x0000001400147308 */ /* 0x000e620000002400 */
[----:B0-----:R-:W-:-:S07]  /*8d80*/  FMNMX.FTZ R129, R15, R10, !PT ;  /* 0x0000000a0f817209 */ /* 0x001fce0007810000 */
[----:B------:R-:W-:Y:S08]  /*8d90*/  MUFU.TANH R234, R234 ;  /* 0x000000ea00ea7308 */ /* 0x000ff00000002400 */
[----:B------:R-:W0:Y:S01]  /*8da0*/  MUFU.TANH R172, R172 ;  /* 0x000000ac00ac7308 */ /* 0x000e220000002400 */
[----:B-1----:R-:W-:-:S07]  /*8db0*/  FMNMX.FTZ R129, R20, R129, !PT ;  /* 0x0000008114817209 */ /* 0x002fce0007810000 */
[----:B------:R-:W-:Y:S08]  /*8dc0*/  MUFU.TANH R120, R120 ;  /* 0x0000007800787308 */ /* 0x000ff00000002400 */
[----:B------:R-:W1:Y:S01]  /*8dd0*/  MUFU.TANH R174, R174 ;  /* 0x000000ae00ae7308 */ /* 0x000e620000002400 */
[----:B0-----:R-:W-:-:S07]  /*8de0*/  FMNMX.FTZ R129, R172, R129, !PT ;  /* 0x00000081ac817209 */ /* 0x001fce0007810000 */
[----:B------:R-:W-:Y:S08]  /*8df0*/  MUFU.TANH R149, R149 ;  /* 0x0000009500957308 */ /* 0x000ff00000002400 */
[----:B------:R-:W-:Y:S01]  /*8e00*/  MUFU.TANH R9, R9 ;  /* 0x0000000900097308 */ /* 0x000fe20000002400 */
[----:B-1----:R-:W-:-:S07]  /*8e10*/  FMNMX.FTZ R129, R174, R129, !PT ;  /* 0x00000081ae817209 */ /* 0x002fce0007810000 */
        /* <DEDUP_REMOVED lines=35> */
[----:B------:R-:W-:Y:S02]  /*9050*/  FMUL.FTZ R162, R163, UR4 ;  /* 0x00000004a3a27c20 */ /* 0x000fe40008410000 */
[----:B------:R-:W-:Y:S01]  /*9060*/  HGMMA.64x192x16.F32 R24, R192, gdesc[UR8].tnspB, R24, gsb0 ;  /* 0x42e00008c0187df0 */ /* 0x000fe20008000818 */
[----:B------:R-:W-:Y:S01]  /*9070*/  UIADD3 UR10, UR6, 0x180, URZ ;  /* 0x00000180060a7890 */ /* 0x000fe2000fffe03f */
[----:B------:R-:W0:Y:S01]  /*9080*/  MUFU.TANH R196, R196 ;  /* 0x000000c400c47308 */ /* 0x000e220000002400 */
[----:B------:R-:W-:-:S07]  /*9090*/  UMOV UR11, 0x40000040 ;  /* 0x40000040000b7882 */ /* 0x000fce0000000000 */
[----:B------:R-:W1:Y:S08]  /*90a0*/  MUFU.TANH R198, R198 ;  /* 0x000000c600c67308 */ /* 0x000e700000002400 */
[----:B------:R-:W2:Y:S01]  /*90b0*/  MUFU.TANH R160, R160 ;  /* 0x000000a000a07308 */ /* 0x000ea20000002400 */
[----:B0-----:R-:W-:-:S07]  /*90c0*/  FMNMX.FTZ R5, R196, R5, !PT ;  /* 0x00000005c4057209 */ /* 0x001fce0007810000 */
[----:B------:R-:W0:Y:S01]  /*90d0*/  MUFU.TANH R162, R162 ;  /* 0x000000a200a27308 */ /* 0x000e220000002400 */
[----:B-1----:R-:W-:-:S04]  /*90e0*/  FMNMX.FTZ R5, R198, R5, !PT ;  /* 0x00000005c6057209 */ /* 0x002fc80007810000 */
[----:B------:R-:W-:-:S04]  /*90f0*/  FMNMX.FTZ R5, R200, R5, !PT ;  /* 0x00000005c8057209 */ /* 0x000fc80007810000 */
[----:B------:R-:W-:Y:S02]  /*9100*/  FMNMX.FTZ R5, R202, R5, !PT ;  /* 0x00000005ca057209 */ /* 0x000fe40007810000 */
[----:B--2---:R-:W-:Y:S02]  /*9110*/  FMNMX.FTZ R129, R160, R129, !PT ;  /* 0x00000081a0817209 */ /* 0x004fe40007810000 */
[----:B------:R-:W-:-:S04]  /*9120*/  FMNMX.FTZ R5, R216, R5, !PT ;  /* 0x00000005d8057209 */ /* 0x000fc80007810000 */
[----:B------:R-:W-:Y:S02]  /*9130*/  FMNMX.FTZ R5, R218, R5, !PT ;  /* 0x00000005da057209 */ /* 0x000fe40007810000 */
[----:B0-----:R-:W-:Y:S02]  /*9140*/  FMNMX.FTZ R129, R162, R129, !PT ;  /* 0x00000081a2817209 */ /* 0x001fe40007810000 */
[----:B------:R-:W-:Y:S02]  /*9150*/  FMNMX.FTZ R5, R220, R5, !PT ;  /* 0x00000005dc057209 */ /* 0x000fe40007810000 */
        /* <DEDUP_REMOVED lines=26> */
[----:B------:R-:W-:Y:S02]  /*9300*/  FMNMX.FTZ R129, R144, R129, !PT ;  /* 0x0000008190817209 */ /* 0x000fe40007810000 */
[----:B------:R-:W-:Y:S02]  /*9310*/  FMNMX.FTZ R5, R150, R5, !PT ;  /* 0x0000000596057209 */ /* 0x000fe40007810000 */
[----:B------:R-:W-:-:S02]  /*9320*/  FMNMX.FTZ R129, R146, R129, !PT ;  /* 0x0000008192817209 */ /* 0x000fc40007810000 */
[----:B------:R-:W-:Y:S02]  /*9330*/  FMNMX.FTZ R5, R136, R5, !PT ;  /* 0x0000000588057209 */ /* 0x000fe40007810000 */
[----:B------:R-:W-:Y:S02]  /*9340*/  FMNMX.FTZ R129, R148, R129, !PT ;  /* 0x0000008194817209 */ /* 0x000fe40007810000 */
[----:B------:R-:W-:Y:S02]  /*9350*/  FMNMX.FTZ R5, R140, R5, !PT ;  /* 0x000000058c057209 */ /* 0x000fe40007810000 */
[----:B------:R-:W-:Y:S02]  /*9360*/  FMNMX.FTZ R129, R124, R129, !PT ;  /* 0x000000817c817209 */ /* 0x000fe40007810000 */
[----:B------:R-:W-:Y:S02]  /*9370*/  FMNMX.FTZ R5, R232, R5, !PT ;  /* 0x00000005e8057209 */ /* 0x000fe40007810000 */
[----:B------:R-:W-:-:S02]  /*9380*/  FMNMX.FTZ R129, R138, R129, !PT ;  /* 0x000000818a817209 */ /* 0x000fc40007810000 */
        /* <DEDUP_REMOVED lines=9> */
[----:B------:R-:W0:Y:S03]  /*9420*/  LDC R5, c[0x0][0x988] ;  /* 0x00026200ff057b82 */ /* 0x000e260000000800 */
[----:B------:R-:W1:Y:S02]  /*9430*/  SHFL.BFLY PT, R6, R7, 0x1, 0x1f ;  /* 0x0c201f0007067f89 */ /* 0x000e6400000e0000 */
[----:B-1----:R-:W-:-:S05]  /*9440*/  FMNMX.FTZ R7, R7, R6, !PT ;  /* 0x0000000607077209 */ /* 0x002fca0007810000 */
[C---:B0-----:R-:W-:Y:S01]  /*9450*/  FMUL.FTZ R151, R7.reuse, R5 ;  /* 0x0000000507977220 */ /* 0x041fe20000410000 */
[----:B------:R-:W-:-:S03]  /*9460*/  FADD.FTZ R6, -R7, R14 ;  /* 0x0000000e07067221 */ /* 0x000fc60000010100 */
[-CC-:B------:R-:W-:Y:S01]  /*9470*/  FFMA.FTZ R125, R0, R5.reuse, -R151.reuse ;  /* 0x00000005007d7223 */ /* 0x180fe20000010897 */
[-CC-:B------:R-:W-:Y:S01]  /*9480*/  FFMA.FTZ R14, R168, R5.reuse, -R151.reuse ;  /* 0x00000005a80e7223 */ /* 0x180fe20000010897 */
        /* <DEDUP_REMOVED lines=18> */
[----:B------:R-:W-:Y:S08]  /*95b0*/  MUFU.EX2 R6, R6 ;  /* 0x0000000600067308 */ /* 0x000ff00000000800 */
[----:B------:R-:W-:Y:S08]  /*95c0*/  MUFU.EX2 R125, R125 ;  /* 0x0000007d007d7308 */ /* 0x000ff00000000800 */
[----:B------:R-:W0:Y:S08]  /*95d0*/  MUFU.EX2 R14, R14 ;  /* 0x0000000e000e7308 */ /* 0x000e300000000800 */
[----:B------:R-:W-:Y:S01]  /*95e0*/  MUFU.EX2 R127, R127 ;  /* 0x0000007f007f7308 */ /* 0x000fe20000000800 */
[----:B------:R-:W-:-:S02]  /*95f0*/  WARPGROUP.DEPBAR.LE gsb0, 0x0 ;  /* 0x00008000000079c5 */ /* 0x000fc40000010000 */
[----:B------:R-:W-:Y:S01]  /*9600*/  WARPGROUP.ARRIVE ;  /* 0x00000000000079c5 */ /* 0x000fe20000000000 */
[----:B------:R-:W-:Y:S01]  /*9610*/  FMUL.FTZ R188, R139, UR4 ;  /* 0x000000048bbc7c20 */ /* 0x000fe20008410000 */
[----:B------:R-:W-:Y:S01]  /*9620*/  FMUL.FTZ R190, R143, UR4 ;  /* 0x000000048fbe7c20 */ /* 0x000fe20008410000 */
[-CC-:B------:R-:W-:Y:S01]  /*9630*/  FFMA.FTZ R143, R198, R5.reuse, -R151.reuse ;  /* 0x00000005c68f7223 */ /* 0x180fe20000010897 */
[----:B------:R-:W-:Y:S01]  /*9640*/  FFMA.FTZ R198, R202, R5, -R151 ;  /* 0x00000005cac67223 */ /* 0x000fe20000010897 */
[----:B------:R-:W1:Y:S01]  /*9650*/  MUFU.EX2 R196, R196 ;  /* 0x000000c400c47308 */ /* 0x000e620000000800 */
[----:B------:R-:W-:Y:S01]  /*9660*/  HGMMA.64x192x16.F32 R24, R184, gdesc[UR8].tnspB, R24, gsb0 ;  /* 0x42e00008b8187df0 */ /* 0x000fe20008000818 */
[----:B------:R-:W-:Y:S01]  /*9670*/  UIADD3 UR10, UR6, 0x280, URZ ;  /* 0x00000280060a7890 */ /* 0x000fe2000fffe03f */
[----:B0-----:R-:W-:Y:S01]  /*9680*/  F2FP.F16.F32.PACK_AB R200, R14, R125 ;  /* 0x0000007d0ec8723e */ /* 0x001fe200000000ff */
[----:B------:R-:W-:Y:S01]  /*9690*/  UMOV UR11, 0x40000040 ;  /* 0x40000040000b7882 */ /* 0x000fe20000000000 */
[----:B------:R-:W-:-:S03]  /*96a0*/  UIADD3 UR6, UR6, 0x300, URZ ;  /* 0x0000030006067890 */ /* 0x000fc6000fffe03f */
[----:B------:R-:W0:Y:S08]  /*96b0*/  MUFU.TANH R188, R188 ;  /* 0x000000bc00bc7308 */ /* 0x000e300000002400 */
[----:B------:R-:W2:Y:S01]  /*96c0*/  MUFU.TANH R190, R190 ;  /* 0x000000be00be7308 */ /* 0x000ea20000002400 */
[----:B-1----:R-:W-:-:S07]  /*96d0*/  F2FP.F16.F32.PACK_AB R202, R196, R127 ;  /* 0x0000007fc4ca723e */ /* 0x002fce00000000ff */
[----:B------:R-:W-:Y:S01]  /*96e0*/  MUFU.EX2 R143, R143 ;  /* 0x0000008f008f7308 */ /* 0x000fe20000000800 */
[----:B0-----:R-:W-:-:S04]  /*96f0*/  FMNMX.FTZ R129, R188, R129, !PT ;  /* 0x00000081bc817209 */ /* 0x001fc80007810000 */
[----:B------:R-:W-:-:S03]  /*9700*/  FMNMX.FTZ R129, R142, R129, !PT ;  /* 0x000000818e817209 */ /* 0x000fc60007810000 */
[----:B------:R-:W-:Y:S01]  /*9710*/  MUFU.EX2 R145, R145 ;  /* 0x0000009100917308 */ /* 0x000fe20000000800 */
[----:B--2---:R-:W-:-:S04]  /*9720*/  FMNMX.FTZ R129, R190, R129, !PT ;  /* 0x00000081be817209 */ /* 0x004fc80007810000 */
        /* <DEDUP_REMOVED lines=9> */
[----:B------:R-:W-:Y:S01]  /*97c0*/  FMNMX.FTZ R0, R126, R139, !PT ;  /* 0x0000008b7e007209 */ /* 0x000fe20007810000 */
[----:B------:R-:W-:Y:S02]  /*97d0*/  FFMA.FTZ R139, R150, R5, -R151 ;  /* 0x00000005968b7223 */ /* 0x000fe40000010897 */
[----:B------:R-:W0:Y:S01]  /*97e0*/  MUFU.EX2 R168, R168 ;  /* 0x000000a800a87308 */ /* 0x000e220000000800 */
[----:B------:R-:W-:-:S05]  /*97f0*/  FMNMX.FTZ R0, R123, R0, !PT ;  /* 0x000000007b007209 */ /* 0x000fca0007810000 */
[----:B------:R-:W1:Y:S02]  /*9800*/  SHFL.BFLY PT, R153, R0, 0x2, 0x1f ;  /* 0x0c401f0000997f89 */ /* 0x000e6400000e0000 */
[----:B------:R-:W-:Y:S08]  /*9810*/  MUFU.EX2 R194, R194 ;  /* 0x000000c200c27308 */ /* 0x000ff00000000800 */
[----:B------:R-:W-:Y:S01]  /*9820*/  MUFU.EX2 R137, R137 ;  /* 0x0000008900897308 */ /* 0x000fe20000000800 */
[----:B0-----:R-:W-:-:S07]  /*9830*/  F2FP.F16.F32.PACK_AB R192, R168, R133 ;  /* 0x00000085a8c0723e */ /* 0x001fce00000000ff */
        /* <DEDUP_REMOVED lines=12> */
[--C-:B------:R-:W-:Y:S01]  /*9900*/  FFMA.FTZ R186, R136, R5, -R151.reuse ;  /* 0x0000000588ba7223 */ /* 0x100fe20000010897 */
[----:B-1----:R-:W-:Y:S01]  /*9910*/  FMNMX.FTZ R136, R0, R153, !PT ;  /* 0x0000009900887209 */ /* 0x002fe20007810000 */
[-CC-:B------:R-:W-:Y:S01]  /*9920*/  FFMA.FTZ R153, R128, R5.reuse, -R151.reuse ;  /* 0x0000000580997223 */ /* 0x180fe20000010897 */
[-CC-:B------:R-:W-:Y:S01]  /*9930*/  FFMA.FTZ R128, R9, R5.reuse, -R151.reuse ;  /* 0x0000000509807223 */ /* 0x180fe20000010897 */
[----:B------:R-:W-:Y:S01]  /*9940*/  FFMA.FTZ R184, R230, R5, -R151 ;  /* 0x00000005e6b87223 */ /* 0x000fe20000010897 */
[----:B------:R-:W-:Y:S01]  /*9950*/  HGMMA.64x192x16.F32 R24, R180, gdesc[UR8].tnspB, R24, gsb0 ;  /* 0x42e00008b4187df0 */ /* 0x000fe20008000818 */
[----:B------:R-:W0:Y:S01]  /*9960*/  SHFL.BFLY PT, R157, R136, 0x1, 0x1f ;  /* 0x0c201f00889d7f89 */ /* 0x000e2200000e0000 */
[----:B------:R-:W-:Y:S08]  /*9970*/  MUFU.EX2 R186, R186 ;  /* 0x000000ba00ba7308 */ /* 0x000ff00000000800 */
[----:B------:R-:W-:Y:S08]  /*9980*/  MUFU.EX2 R184, R184 ;  /* 0x000000b800b87308 */ /* 0x000ff00000000800 */
[----:B------:R-:W-:Y:S01]  /*9990*/  MUFU.EX2 R153, R153 ;  /* 0x0000009900997308 */ /* 0x000fe20000000800 */
[----:B0-----:R-:W-:-:S07]  /*99a0*/  FMNMX.FTZ R9, R136, R157, !PT ;  /* 0x0000009d88097209 */ /* 0x001fce0007810000 */
[----:B------:R-:W-:Y:S01]  /*99b0*/  MUFU.EX2 R128, R128 ;  /* 0x0000008000807308 */ /* 0x000fe20000000800 */
[----:B------:R-:W-:-:S04]  /*99c0*/  FADD.FTZ R0, -R9, R10 ;  /* 0x0000000a09007221 */ /* 0x000fc80000010100 */
[----:B------:R-:W-:-:S06]  /*99d0*/  FMUL.FTZ R0, R0, R5 ;  /* 0x0000000500007220 */ /* 0x000fcc0000410000 */
[----:B------:R-:W-:Y:S01]  /*99e0*/  MUFU.EX2 R0, R0 ;  /* 0x0000000000007308 */ /* 0x000fe20000000800 */
[----:B------:R-:W-:Y:S02]  /*99f0*/  WARPGROUP.DEPBAR.LE gsb0, 0x0 ;  /* 0x00008000000079c5 */ /* 0x000fe40000010000 */
[----:B------:R-:W-:Y:S01]  /*9a00*/  WARPGROUP.ARRIVE ;  /* 0x00000000000079c5 */ /* 0x000fe20000000000 */
[-CC-:B------:R-:W-:Y:S01]  /*9a10*/  FFMA.FTZ R180, R232, R5.reuse, -R151.reuse ;  /* 0x00000005e8b47223 */ /* 0x180fe20000010897 */
[-C--:B------:R-:W-:Y:S01]  /*9a20*/  FFMA.FTZ R182, R132, R5.reuse, -R151 ;  /* 0x0000000584b67223 */ /* 0x080fe20000010897 */
[----:B------:R-:W-:-:S03]  /*9a30*/  FMUL.FTZ R151, R9, R5 ;  /* 0x0000000509977220 */ /* 0x000fc60000410000 */
[----:B------:R-:W-:Y:S01]  /*9a40*/  HGMMA.64x192x16.F32 R24, R176, gdesc[UR4].tnspB, R24, gsb0 ;  /* 0x42e00004b0187df0 */ /* 0x000fe20008000818 */
[-CC-:B------:R-:W-:Y:S01]  /*9a50*/  FFMA.FTZ R201, R15, R5.reuse, -R151.reuse ;  /* 0x000000050fc97223 */ /* 0x180fe20000010897 */
[-CC-:B------:R-:W-:Y:S01]  /*9a60*/  FFMA.FTZ R10, R20, R5.reuse, -R151.reuse ;  /* 0x00000005140a7223 */ /* 0x180fe20000010897 */
[-CC-:B------:R-:W-:Y:S01]  /*9a70*/  FFMA.FTZ R203, R172, R5.reuse, -R151.reuse ;  /* 0x00000005accb7223 */ /* 0x180fe20000010897 */
[-CC-:B------:R-:W-:Y:S01]  /*9a80*/  FFMA.FTZ R20, R174, R5.reuse, -R151.reuse ;  /* 0x00000005ae147223 */ /* 0x180fe20000010897 */
[-C--:B------:R-:W-:Y:S01]  /*9a90*/  FFMA.FTZ R197, R160, R5.reuse, -R151 ;  /* 0x00000005a0c57223 */ /* 0x080fe20000010897 */
[----:B------:R-:W-:Y:S01]  /*9aa0*/  FFMA.FTZ R15, R6, R4, R125 ;  /* 0x00000004060f7223 */ /* 0x000fe2000001007d */
        /* <DEDUP_REMOVED lines=17> */
[----:B0-----:R-:W-:Y:S01]  /*9bc0*/  FFMA.FTZ R3, R0, R3, R201 ;  /* 0x0000000300037223 */ /* 0x001fe200000100c9 */
[-CC-:B------:R-:W-:Y:S01]  /*9bd0*/  FFMA.FTZ R130, R130, R5.reuse, -R151.reuse ;  /* 0x0000000582827223 */ /* 0x180fe20000010897 */
[-CC-:B------:R-:W-:Y:S01]  /*9be0*/  FFMA.FTZ R236, R236, R5.reuse, -R151.reuse ;  /* 0x00000005ecec7223 */ /* 0x180fe20000010897 */
[-CC-:B------:R-:W-:Y:S01]  /*9bf0*/  FFMA.FTZ R134, R134, R5.reuse, -R151.reuse ;  /* 0x0000000586867223 */ /* 0x180fe20000010897 */
[-CC-:B------:R-:W-:Y:S01]  /*9c00*/  FFMA.FTZ R21, R21, R5.reuse, -R151.reuse ;  /* 0x0000000515157223 */ /* 0x180fe20000010897 */
[-CC-:B------:R-:W-:Y:S01]  /*9c10*/  FFMA.FTZ R121, R121, R5.reuse, -R151.reuse ;  /* 0x0000000579797223 */ /* 0x180fe20000010897 */
[----:B------:R-:W-:Y:S01]  /*9c20*/  FFMA.FTZ R126, R126, R5, -R151 ;  /* 0x000000057e7e7223 */ /* 0x000fe20000010897 */
[----:B------:R-:W0:Y:S01]  /*9c30*/  MUFU.EX2 R20, R20 ;  /* 0x0000001400147308 */ /* 0x000e220000000800 */
[C---:B-1----:R-:W-:Y:S01]  /*9c40*/  FADD.FTZ R138, R10.reuse, R3 ;  /* 0x000000030a8a7221 */ /* 0x042fe20000010000 */
[----:B------:R-:W-:Y:S01]  /*9c50*/  F2FP.F16.F32.PACK_AB R201, R10, R201 ;  /* 0x000000c90ac9723e */ /* 0x000fe200000000ff */
[----:B------:R-:W-:Y:S01]  /*9c60*/  FFMA.FTZ R123, R123, R5, -R151 ;  /* 0x000000057b7b7223 */ /* 0x000fe20000010897 */
[----:B------:R-:W-:-:S04]  /*9c70*/  R2UR UR6, R16 ;  /* 0x00000000100672ca */ /* 0x000fc800000e0000 */
[----:B------:R-:W-:Y:S01]  /*9c80*/  MUFU.EX2 R197, R197 ;  /* 0x000000c500c57308 */ /* 0x000fe20000000800 */
[----:B--2---:R-:W-:-:S07]  /*9c90*/  FADD.FTZ R3, R203, R138 ;  /* 0x0000008acb037221 */ /* 0x004fce0000010000 */
        /* <DEDUP_REMOVED lines=22> */
[----:B------:R1:W-:Y:S05]  /*9e00*/  @!P1 SYNCS.ARRIVE.TRANS64.RED.A1T0 RZ, [R12+URZ], RZ ;  /* 0x000000ff0cff99a7 */ /* 0x0003ea000810043f */
[----:B------:R-:W-:Y:S01]  /*9e10*/  MUFU.EX2 R126, R126 ;  /* 0x0000007e007e7308 */ /* 0x000fe20000000800 */
[----:B0-----:R-:W-:Y:S02]  /*9e20*/  F2FP.F16.F32.PACK_AB R183, R21, R134 ;  /* 0x0000008615b7723e */ /* 0x001fe400000000ff */
[----:B------:R-:W-:Y:S02]  /*9e30*/  F2FP.F16.F32.PACK_AB R176, R149, R120 ;  /* 0x0000007895b0723e */ /* 0x000fe400000000ff */
[----:B------:R-:W-:Y:S01]  /*9e40*/  F2FP.F16.F32.PACK_AB R178, R147, R128 ;  /* 0x0000008093b2723e */ /* 0x000fe200000000ff */
[----:B-1----:R-:W-:Y:S01]  /*9e50*/  FADD.FTZ R12, R14, R15 ;  /* 0x0000000f0e0c7221 */ /* 0x002fe20000010000 */
[----:B------:R-:W-:Y:S01]  /*9e60*/  @!P1 PRMT R15, RZ, 0x654, R13 ;  /* 0x00000654ff0f9816 */ /* 0x000fe2000000000d */
[----:B------:R-:W0:Y:S02]  /*9e70*/  MUFU.EX2 R123, R123 ;  /* 0x0000007b007b7308 */ /* 0x000e240000000800 */
[----:B------:R-:W-:Y:S01]  /*9e80*/  FADD.FTZ R13, R127, R12 ;  /* 0x0000000c7f0d7221 */ /* 0x000fe20000010000 */
[----:B------:R1:W-:Y:S01]  /*9e90*/  @!P1 SYNCS.ARRIVE.TRANS64.RED.A1T0 RZ, [R15+URZ], RZ ;  /* 0x000000ff0fff99a7 */ /* 0x0003e2000810043f */
[----:B------:R-:W-:Y:S01]  /*9ea0*/  FFMA.FTZ R12, R188, R5, -R151 ;  /* 0x00000005bc0c7223 */ /* 0x000fe20000010897 */
[----:B------:R-:W-:Y:S01]  /*9eb0*/  F2FP.F16.F32.PACK_AB R188, R216, R131 ;  /* 0x00000083d8bc723e */ /* 0x000fe200000000ff */
[----:B------:R-:W-:Y:S01]  /*9ec0*/  FADD.FTZ R124, R196, R13 ;  /* 0x0000000dc47c7221 */ /* 0x000fe20000010000 */
[----:B------:R-:W-:-:S03]  /*9ed0*/  F2FP.F16.F32.PACK_AB R196, R145, R143 ;  /* 0x0000008f91c4723e */ /* 0x000fc600000000ff */
[----:B------:R-:W-:Y:S01]  /*9ee0*/  FADD.FTZ R138, R143, R124 ;  /* 0x0000007c8f8a7221 */ /* 0x000fe20000010000 */
[----:B------:R-:W-:Y:S01]  /*9ef0*/  FADD.FTZ R124, R20, R3 ;  /* 0x00000003147c7221 */ /* 0x000fe20000010000 */
[----:B------:R-:W-:Y:S02]  /*9f00*/  MUFU.EX2 R12, R12 ;  /* 0x0000000c000c7308 */ /* 0x000fe40000000800 */
[----:B------:R-:W-:Y:S01]  /*9f10*/  FADD.FTZ R13, R145, R138 ;  /* 0x0000008a910d7221 */ /* 0x000fe20000010000 */
[----:B------:R-:W-:Y:S01]  /*9f20*/  FADD.FTZ R3, R197, R124 ;  /* 0x0000007cc5037221 */ /* 0x000fe20000010000 */
[----:B------:R-:W-:Y:S02]  /*9f30*/  F2FP.F16.F32.PACK_AB R197, R132, R197 ;  /* 0x000000c584c5723e */ /* 0x000fe400000000ff */
[----:B------:R-:W-:Y:S01]  /*9f40*/  FADD.FTZ R138, R198, R13 ;  /* 0x0000000dc68a7221 */ /* 0x000fe20000010000 */
[----:B------:R-:W-:Y:S01]  /*9f50*/  FADD.FTZ R124, R132, R3 ;  /* 0x00000003847c7221 */ /* 0x000fe20000010000 */
[----:B------:R-:W-:Y:S01]  /*9f60*/  FFMA.FTZ R3, R122, R5, -R151 ;  /* 0x000000057a037223 */ /* 0x000fe20000010897 */
[C---:B------:R-:W-:Y:S01]  /*9f70*/  F2FP.F16.F32.PACK_AB R198, R135.reuse, R198 ;  /* 0x000000c687c6723e */ /* 0x040fe200000000ff */
[----:B------:R-:W-:Y:S01]  /*9f80*/  FADD.FTZ R138, R135, R138 ;  /* 0x0000008a878a7221 */ /* 0x000fe20000010000 */
[----:B------:R-:W-:Y:S01]  /*9f90*/  FADD.FTZ R13, R199, R124 ;  /* 0x0000007cc70d7221 */ /* 0x000fe20000010000 */
[----:B------:R2:W-:Y:S01]  /*9fa0*/  MUFU.EX2 R122, R190 ;  /* 0x000000be007a7308 */ /* 0x0005e20000000800 */
[C---:B------:R-:W-:Y:S01]  /*9fb0*/  F2FP.F16.F32.PACK_AB R199, R136.reuse, R199 ;  /* 0x000000c788c7723e */ /* 0x040fe200000000ff */
[----:B-1----:R-:W-:Y:S01]  /*9fc0*/  FADD.FTZ R15, R133, R138 ;  /* 0x0000008a850f7221 */ /* 0x002fe20000010000 */
[----:B------:R-:W-:Y:S01]  /*9fd0*/  FADD.FTZ R124, R136, R13 ;  /* 0x0000000d887c7221 */ /* 0x000fe20000010000 */
[----:B0-----:R-:W-:-:S02]  /*9fe0*/  F2FP.F16.F32.PACK_AB R179, R123, R126 ;  /* 0x0000007e7bb3723e */ /* 0x001fc400000000ff */
[----:B------:R-:W-:Y:S01]  /*9ff0*/  FADD.FTZ R15, R168, R15 ;  /* 0x0000000fa80f7221 */ /* 0x000fe20000010000 */
[----:B------:R-:W-:Y:S01]  /*a000*/  FADD.FTZ R13, R193, R124 ;  /* 0x0000007cc10d7221 */ /* 0x000fe20000010000 */
[----:B------:R-:W0:Y:S01]  /*a010*/  MUFU.EX2 R20, R3 ;  /* 0x0000000300147308 */ /* 0x000e220000000800 */
[----:B------:R-:W-:Y:S01]  /*a020*/  F2FP.F16.F32.PACK_AB R193, R140, R193 ;  /* 0x000000c18cc1723e */ /* 0x000fe200000000ff */
[----:B------:R-:W-:Y:S01]  /*a030*/  FADD.FTZ R138, R194, R15 ;  /* 0x0000000fc28a7221 */ /* 0x000fe20000010000 */
[----:B------:R-:W-:Y:S01]  /*a040*/  FADD.FTZ R124, R140, R13 ;  /* 0x0000000d8c7c7221 */ /* 0x000fe20000010000 */
[C---:B------:R-:W-:Y:S02]  /*a050*/  F2FP.F16.F32.PACK_AB R194, R137.reuse, R194 ;  /* 0x000000c289c2723e */ /* 0x040fe400000000ff */
[----:B------:R-:W-:Y:S01]  /*a060*/  FADD.FTZ R138, R137, R138 ;  /* 0x0000008a898a7221 */ /* 0x000fe20000010000 */
[----:B------:R-:W-:Y:S01]  /*a070*/  FADD.FTZ R13, R195, R124 ;  /* 0x0000007cc30d7221 */ /* 0x000fe20000010000 */
[----:B------:R-:W-:-:S02]  /*a080*/  F2FP.F16.F32.PACK_AB R195, R150, R195 ;  /* 0x000000c396c3723e */ /* 0x000fc400000000ff */
[----:B------:R-:W-:Y:S01]  /*a090*/  FADD.FTZ R15, R131, R138 ;  /* 0x0000008a830f7221 */ /* 0x000fe20000010000 */
[----:B------:R-:W-:Y:S01]  /*a0a0*/  FADD.FTZ R14, R150, R13 ;  /* 0x0000000d960e7221 */ /* 0x000fe20000010000 */
[----:B--2---:R-:W-:Y:S02]  /*a0b0*/  F2FP.F16.F32.PACK_AB R190, R170, R129 ;  /* 0x00000081aabe723e */ /* 0x004fe400000000ff */
[----:B------:R-:W-:Y:S01]  /*a0c0*/  FADD.FTZ R10, R216, R15 ;  /* 0x0000000fd80a7221 */ /* 0x000fe20000010000 */
[----:B------:R-:W-:Y:S01]  /*a0d0*/  FADD.FTZ R13, R189, R14 ;  /* 0x0000000ebd0d7221 */ /* 0x000fe20000010000 */
[C---:B------:R-:W-:Y:S02]  /*a0e0*/  F2FP.F16.F32.PACK_AB R189, R144.reuse, R189 ;  /* 0x000000bd90bd723e */ /* 0x040fe400000000ff */
[----:B------:R-:W-:Y:S01]  /*a0f0*/  FADD.FTZ R15, R129, R10 ;  /* 0x0000000a810f7221 */ /* 0x000fe20000010000 */
[----:B------:R-:W-:Y:S01]  /*a100*/  FADD.FTZ R10, R144, R13 ;  /* 0x0000000d900a7221 */ /* 0x000fe20000010000 */
[----:B0-----:R-:W-:-:S02]  /*a110*/  F2FP.F16.F32.PACK_AB R177, R121, R20 ;  /* 0x0000001479b1723e */ /* 0x001fc400000000ff */
[----:B------:R-:W-:Y:S01]  /*a120*/  FADD.FTZ R15, R170, R15 ;  /* 0x0000000faa0f7221 */ /* 0x000fe20000010000 */
[----:B------:R-:W-:Y:S01]  /*a130*/  FADD.FTZ R13, R191, R10 ;  /* 0x0000000abf0d7221 */ /* 0x000fe20000010000 */
[----:B------:R-:W-:Y:S02]  /*a140*/  F2FP.F16.F32.PACK_AB R191, R4, R191 ;  /* 0x000000bf04bf723e */ /* 0x000fe400000000ff */
        /* <DEDUP_REMOVED lines=11> */
[----:B------:R-:W-:Y:S01]  /*a200*/  F2FP.F16.F32.PACK_AB R187, R122, R187 ;  /* 0x000000bb7abb723e */ /* 0x000fe200000000ff */
[----:B------:R-:W-:Y:S02]  /*a210*/  IMAD.MOV.U32 R14, RZ, RZ, R7 ;  /* 0x000000ffff0e7224 */ /* 0x000fe400078e0007 */
[----:B------:R-:W-:Y:S01]  /*a220*/  FADD.FTZ R10, R180, R15 ;  /* 0x0000000fb40a7221 */ /* 0x000fe20000010000 */
[----:B------:R-:W-:Y:S01]  /*a230*/  FADD.FTZ R13, R122, R13 ;  /* 0x0000000d7a0d7221 */ /* 0x000fe20000010000 */
[----:B------:R-:W-:-:S02]  /*a240*/  F2FP.F16.F32.PACK_AB R180, R153, R180 ;  /* 0x000000b499b4723e */ /* 0x000fc400000000ff */
[----:B------:R-:W-:Y:S01]  /*a250*/  FADD.FTZ R3, R153, R10 ;  /* 0x0000000a99037221 */ /* 0x000fe20000010000 */
[----:B------:R-:W-:Y:S01]  /*a260*/  FADD.FTZ R13, R130, R13 ;  /* 0x0000000d820d7221 */ /* 0x000fe20000010000 */
[----:B------:R-:W-:Y:S02]  /*a270*/  IMAD.MOV.U32 R10, RZ, RZ, R9 ;  /* 0x000000ffff0a7224 */ /* 0x000fe400078e0009 */
[----:B------:R-:W-:Y:S01]  /*a280*/  FADD.FTZ R4, R182, R3 ;  /* 0x00000003b6047221 */ /* 0x000fe20000010000 */
[C---:B------:R-:W-:Y:S01]  /*a290*/  FADD.FTZ R13, R181.reuse, R13 ;  /* 0x0000000db50d7221 */ /* 0x040fe20000010000 */
[----:B------:R-:W-:Y:S02]  /*a2a0*/  F2FP.F16.F32.PACK_AB R181, R181, R130 ;  /* 0x00000082b5b5723e */ /* 0x000fe400000000ff */
[C---:B------:R-:W-:Y:S01]  /*a2b0*/  FADD.FTZ R3, R155.reuse, R4 ;  /* 0x000000049b037221 */ /* 0x040fe20000010000 */
[----:B------:R-:W-:Y:S01]  /*a2c0*/  FADD.FTZ R13, R134, R13 ;  /* 0x0000000d860d7221 */ /* 0x000fe20000010000 */
[----:B------:R-:W-:-:S02]  /*a2d0*/  F2FP.F16.F32.PACK_AB R182, R155, R182 ;  /* 0x000000b69bb6723e */ /* 0x000fc400000000ff */
[----:B------:R-:W-:Y:S01]  /*a2e0*/  FADD.FTZ R4, R120, R3 ;  /* 0x0000000378047221 */ /* 0x000fe20000010000 */
[----:B------:R-:W-:-:S03]  /*a2f0*/  FADD.FTZ R13, R21, R13 ;  /* 0x0000000d150d7221 */ /* 0x000fc60000010000 */
[----:B------:R-:W-:Y:S01]  /*a300*/  FADD.FTZ R3, R149, R4 ;  /* 0x0000000495037221 */ /* 0x000fe20000010000 */
[----:B------:R-:W-:-:S03]  /*a310*/  FADD.FTZ R13, R20, R13 ;  /* 0x0000000d140d7221 */ /* 0x000fc60000010000 */
[----:B------:R-:W-:Y:S01]  /*a320*/  FADD.FTZ R4, R128, R3 ;  /* 0x0000000380047221 */ /* 0x000fe20000010000 */
[----:B------:R-:W-:-:S03]  /*a330*/  FADD.FTZ R13, R121, R13 ;  /* 0x0000000d790d7221 */ /* 0x000fc60000010000 */
[----:B------:R-:W-:Y:S01]  /*a340*/  FADD.FTZ R4, R147, R4 ;  /* 0x0000000493047221 */ /* 0x000fe20000010000 */
[----:B------:R-:W-:-:S04]  /*a350*/  FADD.FTZ R13, R126, R13 ;  /* 0x0000000d7e0d7221 */ /* 0x000fc80000010000 */
[----:B------:R-:W-:Y:S01]  /*a360*/  FADD.FTZ R3, R123, R13 ;  /* 0x0000000d7b037221 */ /* 0x000fe20000010000 */
[----:B------:R-:W-:Y:S01]  /*a370*/  IMAD.MOV.U32 R13, RZ, RZ, R17 ;  /* 0x000000ffff0d7224 */ /* 0x000fe200078e0011 */
[----:B------:R-:W-:Y:S06]  /*a380*/  @P2 BRA `(.L_x_3125) ;  /* 0xffffffbc00802947 */ /* 0x000fec000383ffff */
.L_x_3116:
        /* <DEDUP_REMOVED lines=99> */
.L_x_3126:
[----:B------:R-:W-:Y:S01]  /*a9c0*/  IMAD R15, R16, 0x8, R2 ;  /* 0x00000008100f7824 */ /* 0x000fe200078e0202 */
[----:B------:R-:W-:-:S04]  /*a9d0*/  SHF.L.U32 R0, R17, 0x1f, RZ ;  /* 0x0000001f11007819 */ /* 0x000fc800000006ff */
[----:B------:R0:W1:Y:S01]  /*a9e0*/  SYNCS.PHASECHK.TRANS64.TRYWAIT P2, [R15+URZ+0x36850], R0 ;  /* 0x036850000f0075a7 */ /* 0x000062000804017f */
[----:B------:R-:W-:Y:S05]  /*a9f0*/  @!P0 BRA `(.L_x_3127) ;  /* 0x0000000000048947 */ /* 0x000fea0003800000 */
[----:B------:R-:W-:Y:S01]  /*aa00*/  BPT.TRAP 0x1 ;  /* 0x000000040000795c */ /* 0x000fe20000300000 */
.L_x_3127:
[----:B-1----:R-:W-:Y:S05]  /*aa10*/  @P2 BRA `(.L_x_3128) ;  /* 0x0000000000082947 */ /* 0x002fea0003800000 */
[----:B------:R-:W1:Y:S02]  /*aa20*/  SYNCS.PHASECHK.TRANS64.TRYWAIT P0, [R15+URZ+0x36850], R0 ;  /* 0x036850000f0075a7 */ /* 0x000e64000800017f */
[----:B-1----:R-:W-:Y:S05]  /*aa30*/  @!P0 BRA `(.L_x_3129) ;  /* 0x0000007c008c8947 */ /* 0x002fea0003800000 */
.L_x_3128:
[----:B------:R-:W-:Y:S05]  /*aa40*/  WARPSYNC.ALL ;  /* 0x0000000000007948 */ /* 0x000fea0003800000 */
[----:B------:R-:W-:Y:S01]  /*aa50*/  IADD3 R2, R2, 0x400, RZ ;  /* 0x0000040002027810 */ /* 0x000fe20007ffe0ff */
[----:B------:R-:W-:Y:S01]  /*aa60*/  WARPGROUP.ARRIVE ;  /* 0x00000000000079c5 */ /* 0x000fe20000000000 */
[----:B------:R-:W-:Y:S01]  /*aa70*/  IMAD.MOV.U32 R13, RZ, RZ, 0x40000040 ;  /* 0x40000040ff0d7424 */ /* 0x000fe200078e00ff */
[----:B01----:R-:W0:Y:S01]  /*aa80*/  SHFL.BFLY PT, R0, R3, 0x2, 0x1f ;  /* 0x0c401f0003007f89 */ /* 0x003e2200000e0000 */
[----:B------:R-:W-:Y:S01]  /*aa90*/  SHF.R.U32.HI R2, RZ, 0x4, R2 ;  /* 0x00000004ff027819 */ /* 0x000fe20000011602 */
[----:B------:R-:W-:-:S03]  /*aaa0*/  VIADD R208, R208, 0x1 ;  /* 0x00000001d0d07836 */ /* 0x000fc60000000000 */
[----:B------:R-:W-:-:S04]  /*aab0*/  LOP3.LUT R2, R2, 0x3fff, RZ, 0xc0, !PT ;  /* 0x00003fff02027812 */ /* 0x000fc800078ec0ff */
[----:B------:R-:W-:-:S05]  /*aac0*/  LOP3.LUT R11, R2, 0x3800000, RZ, 0xfc, !PT ;  /* 0x03800000020b7812 */ /* 0x000fca00078efcff */
[----:B------:R-:W-:Y:S02]  /*aad0*/  IMAD R10, R16, 0xa80, R11 ;  /* 0x00000a80100a7824 */ /* 0x000fe400078e020b */
[----:B------:R-:W-:Y:S02]  /*aae0*/  IMAD.MOV.U32 R11, RZ, RZ, 0x40000040 ;  /* 0x40000040ff0b7424 */ /* 0x000fe400078e00ff */
[C---:B------:R-:W-:Y:S01]  /*aaf0*/  VIADD R12, R10.reuse, 0x80 ;  /* 0x000000800a0c7836 */ /* 0x040fe20000000000 */
[----:B------:R-:W-:Y:S01]  /*ab00*/  R2UR UR6, R10 ;  /* 0x000000000a0672ca */ /* 0x000fe200000e0000 */
[----:B------:R-:W-:Y:S01]  /*ab10*/  VIADD R16, R16, 0x1 ;  /* 0x0000000110107836 */ /* 0x000fe20000000000 */
[----:B------:R-:W-:Y:S01]  /*ab20*/  R2UR UR7, R11 ;  /* 0x000000000b0772ca */ /* 0x000fe200000e0000 */
[----:B------:R-:W-:Y:S02]  /*ab30*/  IMAD.MOV.U32 R11, RZ, RZ, 0x40000040 ;  /* 0x40000040ff0b7424 */ /* 0x000fe400078e00ff */
[----:B0-----:R-:W-:Y:S01]  /*ab40*/  FADD.FTZ R2, R0, R3 ;  /* 0x0000000300027221 */ /* 0x001fe20000010000 */
[----:B------:R-:W-:-:S04]  /*ab50*/  ISETP.NE.AND P2, PT, R16, 0x2, PT ;  /* 0x000000021000780c */ /* 0x000fc80003f45270 */
[----:B------:R-:W-:-:S05]  /*ab60*/  SEL R16, R16, RZ, P2 ;  /* 0x000000ff10107207 */ /* 0x000fca0001000000 */
[----:B------:R-:W-:Y:S01]  /*ab70*/  HGMMA.64x192x16.F32 R24, R200, gdesc[UR4].tnspB, R24, gsb0 ;  /* 0x42e00004c8187df0 */ /* 0x000fe20008000818 */
[----:B------:R-:W-:Y:S01]  /*ab80*/  R2UR UR6, R12 ;  /* 0x000000000c0672ca */ /* 0x000fe200000e0000 */
[----:B------:R-:W-:Y:S01]  /*ab90*/  VIADD R12, R10, 0x100 ;  /* 0x000001000a0c7836 */ /* 0x000fe20000000000 */
[----:B------:R-:W-:Y:S01]  /*aba0*/  R2UR UR7, R13 ;  /* 0x000000000d0772ca */ /* 0x000fe200000e0000 */
[----:B------:R-:W-:Y:S01]  /*abb0*/  IMAD.MOV.U32 R13, RZ, RZ, 0x40000040 ;  /* 0x40000040ff0d7424 */ /* 0x000fe200078e00ff */
[----:B------:R-:W-:Y:S02]  /*abc0*/  WARPGROUP.DEPBAR.LE gsb0, 0x0 ;  /* 0x00008000000079c5 */ /* 0x000fe40000010000 */
[----:B------:R-:W-:-:S13]  /*abd0*/  WARPGROUP.ARRIVE ;  /* 0x00000000000079c5 */ /* 0x000fda0000000000 */
[----:B------:R-:W-:Y:S01]  /*abe0*/  HGMMA.64x192x16.F32 R24, R196, gdesc[UR4].tnspB, R24, gsb0 ;  /* 0x42e00004c4187df0 */ /* 0x000fe20008000818 */
[----:B------:R-:W-:Y:S02]  /*abf0*/  R2UR UR6, R12 ;  /* 0x000000000c0672ca */ /* 0x000fe400000e0000 */
[----:B------:R-:W-:Y:S01]  /*ac00*/  R2UR UR7, R13 ;  /* 0x000000000d0772ca */ /* 0x000fe200000e0000 */
[----:B------:R-:W-:Y:S01]  /*ac10*/  IMAD.MOV.U32 R13, RZ, RZ, 0x40000040 ;  /* 0x40000040ff0d7424 */ /* 0x000fe200078e00ff */
[----:B------:R-:W-:Y:S01]  /*ac20*/  IADD3 R12, R10, 0x180, RZ ;  /* 0x000001800a0c7810 */ /* 0x000fe20007ffe0ff */
[----:B------:R-:W-:Y:S02]  /*ac30*/  WARPGROUP.DEPBAR.LE gsb0, 0x0 ;  /* 0x00008000000079c5 */ /* 0x000fe40000010000 */
[----:B------:R-:W-:-:S12]  /*ac40*/  WARPGROUP.ARRIVE ;  /* 0x00000000000079c5 */ /* 0x000fd80000000000 */
        /* <DEDUP_REMOVED lines=8> */
[----:B------:R-:W-:Y:S01]  /*acd0*/  R2UR UR6, R12 ;  /* 0x000000000c0672ca */ /* 0x000fe200000e0000 */
[C---:B------:R-:W-:Y:S01]  /*ace0*/  VIADD R12, R10.reuse, 0x280 ;  /* 0x000002800a0c7836 */ /* 0x040fe20000000000 */
[----:B------:R-:W-:Y:S01]  /*acf0*/  R2UR UR7, R13 ;  /* 0x000000000d0772ca */ /* 0x000fe200000e0000 */
[----:B------:R-:W-:Y:S01]  /*ad00*/  IMAD.MOV.U32 R13, RZ, RZ, 0x40000040 ;  /* 0x40000040ff0d7424 */ /* 0x000fe200078e00ff */
[----:B------:R-:W-:Y:S01]  /*ad10*/  IADD3 R10, R10, 0x300, RZ ;  /* 0x000003000a0a7810 */ /* 0x000fe20007ffe0ff */
[----:B------:R-:W-:Y:S02]  /*ad20*/  WARPGROUP.DEPBAR.LE gsb0, 0x0 ;  /* 0x00008000000079c5 */ /* 0x000fe40000010000 */
[----:B------:R-:W-:-:S12]  /*ad30*/  WARPGROUP.ARRIVE ;  /* 0x00000000000079c5 */ /* 0x000fd80000000000 */
[----:B------:R-:W-:Y:S01]  /*ad40*/  HGMMA.64x192x16.F32 R24, R184, gdesc[UR4].tnspB, R24, gsb0 ;  /* 0x42e00004b8187df0 */ /* 0x000fe20008000818 */
[----:B------:R-:W-:Y:S02]  /*ad50*/  R2UR UR6, R12 ;  /* 0x000000000c0672ca */ /* 0x000fe400000e0000 */
[----:B------:R-:W-:Y:S02]  /*ad60*/  R2UR UR7, R13 ;  /* 0x000000000d0772ca */ /* 0x000fe400000e0000 */
[----:B------:R-:W0:Y:S02]  /*ad70*/  SHFL.BFLY PT, R13, R2, 0x1, 0x1f ;  /* 0x0c201f00020d7f89 */ /* 0x000e2400000e0000 */
[----:B0-----:R-:W-:Y:S01]  /*ad80*/  FADD.FTZ R13, R2, R13 ;  /* 0x0000000d020d7221 */ /* 0x001fe20000010000 */
[----:B------:R-:W-:-:S04]  /*ad90*/  IMAD.MOV.U32 R2, RZ, RZ, -0x800000 ;  /* 0xff800000ff027424 */ /* 0x000fc800078e00ff */
[----:B------:R-:W-:-:S13]  /*ada0*/  FSETP.NE.FTZ.AND P3, PT, R13, RZ, PT ;  /* 0x000000ff0d00720b */ /* 0x000fda0003f75000 */
[----:B------:R-:W0:Y:S02]  /*adb0*/  @P3 MUFU.LG2 R12, R13 ;  /* 0x0000000d000c3308 */ /* 0x000e240000000c00 */
[----:B0-----:R-:W-:Y:S01]  /*adc0*/  @P3 FMUL.FTZ R12, R12, 0.69314718246459960938 ;  /* 0x3f3172180c0c3820 */ /* 0x001fe20000410000 */
[----:B------:R-:W-:Y:S02]  /*add0*/  WARPGROUP.DEPBAR.LE gsb0, 0x0 ;  /* 0x00008000000079c5 */ /* 0x000fe40000010000 */
[----:B------:R-:W-:-:S06]  /*ade0*/  WARPGROUP.ARRIVE ;  /* 0x00000000000079c5 */ /* 0x000fcc0000000000 */
[----:B------:R-:W-:Y:S01]  /*adf0*/  HGMMA.64x192x16.F32 R24, R180, gdesc[UR4].tnspB, R24, gsb0 ;  /* 0x42e00004b4187df0 */ /* 0x000fe20008000818 */
[----:B------:R-:W-:Y:S02]  /*ae00*/  R2UR UR6, R10 ;  /* 0x000000000a0672ca */ /* 0x000fe400000e0000 */
[----:B------:R-:W-:Y:S02]  /*ae10*/  R2UR UR7, R11 ;  /* 0x000000000b0772ca */ /* 0x000fe400000e0000 */
[----:B------:R-:W0:Y:S01]  /*ae20*/  SHFL.BFLY PT, R11, R4, 0x2, 0x1f ;  /* 0x0c401f00040b7f89 */ /* 0x000e2200000e0000 */
[----:B------:R-:W-:-:S06]  /*ae30*/  MOV R10, RZ ;  /* 0x000000ff000a7202 */ /* 0x000fcc0000000f00 */
[----:B------:R-:W-:Y:S01]  /*ae40*/  @P3 MUFU.RCP R10, R13 ;  /* 0x0000000d000a3308 */ /* 0x000fe20000001000 */
[----:B0-----:R-:W-:Y:S01]  /*ae50*/  FADD.FTZ R11, R11, R4 ;  /* 0x000000040b0b7221 */ /* 0x001fe20000010000 */
[----:B------:R-:W-:-:S04]  /*ae60*/  IMAD.MOV.U32 R4, RZ, RZ, RZ ;  /* 0x000000ffff047224 */ /* 0x000fc800078e00ff */
[----:B------:R-:W0:Y:S02]  /*ae70*/  SHFL.BFLY PT, R0, R11, 0x1, 0x1f ;  /* 0x0c201f000b007f89 */ /* 0x000e2400000e0000 */
[----:B0-----:R-:W-:Y:S01]  /*ae80*/  FADD.FTZ R14, R11, R0 ;  /* 0x000000000b0e7221 */ /* 0x001fe20000010000 */
[----:B------:R-:W-:Y:S01]  /*ae90*/  @!P1 VIADD R11, R15, 0x36860 ;  /* 0x000368600f0b9836 */ /* 0x000fe20000000000 */
[----:B------:R-:W-:-:S03]  /*aea0*/  SEL R0, RZ, 0x1, P2 ;  /* 0x00000001ff007807 */ /* 0x000fc60001000000 */
[----:B------:R-:W-:Y:S02]  /*aeb0*/  FSETP.NE.FTZ.AND P0, PT, R14, RZ, PT ;  /* 0x000000ff0e00720b */ /* 0x000fe40003f15000 */
[----:B------:R-:W-:Y:S02]  /*aec0*/  @!P1 PRMT R11, RZ, 0x654, R11 ;  /* 0x00000654ff0b9816 */ /* 0x000fe4000000000b */
[----:B------:R-:W-:Y:S01]  /*aed0*/  LOP3.LUT R17, R17, R0, RZ, 0x3c, !PT ;  /* 0x0000000011117212 */ /* 0x000fe200078e3cff */
[----:B------:R-:W-:-:S08]  /*aee0*/  IMAD.MOV.U32 R0, RZ, RZ, -0x800000 ;  /* 0xff800000ff007424 */ /* 0x000fd000078e00ff */
        /* <DEDUP_REMOVED lines=10> */
[----:B------:R-:W-:Y:S03]  /*af90*/  HGMMA.64x192x16.F32 R24, R176, gdesc[UR4].tnspB, R24, gsb0 ;  /* 0x42e00004b0187df0 */ /* 0x000fe60008000818 */
[----:B------:R-:W-:Y:S02]  /*afa0*/  WARPGROUP.DEPBAR.LE gsb0, 0x0 ;  /* 0x00008000000079c5 */ /* 0x000fe40000010000 */
[----:B------:R0:W-:Y:S01]  /*afb0*/  @!P1 SYNCS.ARRIVE.TRANS64.RED.A1T0 RZ, [R11+URZ], RZ ;  /* 0x000000ff0bff99a7 */ /* 0x0001e2000810043f */
[-C--:B------:R-:W-:Y:S01]  /*afc0*/  FMUL.FTZ R131, R43, R10.reuse ;  /* 0x0000000a2b837220 */ /* 0x080fe20000410000 */
[----:B------:R-:W-:Y:S01]  /*afd0*/  FMUL.FTZ R134, R47, R10 ;  /* 0x0000000a2f867220 */ /* 0x000fe20000410000 */
[----:B-1----:R-:W-:Y:S01]  /*afe0*/  FMUL.FTZ R3, R36, R4 ;  /* 0x0000000424037220 */ /* 0x002fe20000410000 */
        /* <DEDUP_REMOVED lines=93> */
.L_x_3108:
[----:B------:R-:W0:Y:S01]  /*b5c0*/  S2R R5, SR_CgaCtaId ;  /* 0x0000000000057919 */ /* 0x000e220000008800 */
[----:B------:R-:W-:Y:S01]  /*b5d0*/  MOV R38, 0x400 ;  /* 0x0000040000267802 */ /* 0x000fe20000000f00 */
[----:B------:R-:W-:Y:S01]  /*b5e0*/  BSSY B0, `(.L_x_3130) ;  /* 0x0000233000007945 */ /* 0x000fe20003800000 */
[----:B------:R-:W-:Y:S02]  /*b5f0*/  BAR.SYNC.DEFER_BLOCKING 0x5, 0x120 ;  /* 0x0144800000007b1d */ /* 0x000fe40000010000 */
[----:B0-----:R-:W-:-:S05]  /*b600*/  LEA R38, R5, R38, 0x18 ;  /* 0x0000002605267211 */ /* 0x001fca00078ec0ff */
[----:B------:R0:W1:Y:S01]  /*b610*/  LDS.128 R100, [R38+0x368d0] ;  /* 0x0368d00026647984 */ /* 0x0000620000000c00 */
[----:B------:R-:W-:Y:S06]  /*b620*/  BAR.ARV 0x4, 0x120 ;  /* 0x0104800000007b1d */ /* 0x000fec0000002000 */
[----:B------:R-:W-:Y:S05]  /*b630*/  @P0 BRA `(.L_x_3131) ;  /* 0x0000001800040947 */ /* 0x000fea0003800000 */
[----:B------:R-:W2:Y:S01]  /*b640*/  S2R R5, SR_SWINHI ;  /* 0x0000000000057919 */ /* 0x000ea20000002f00 */
[----:B------:R-:W-:Y:S01]  /*b650*/  F2FP.F16.F32.PACK_AB R6, R7, R6 ;  /* 0x000000060706723e */ /* 0x000fe200000000ff */
[----:B------:R-:W-:Y:S01]  /*b660*/  ULDC.64 UR4, c[0x0][0xbe0] ;  /* 0x0002f80000047ab9 */ /* 0x000fe20000000a00 */
        /* <DEDUP_REMOVED lines=16> */
[----:B--2---:R-:W-:-:S02]  /*b770*/  MOV R21, R5 ;  /* 0x0000000500157202 */ /* 0x004fc40000000f00 */
[----:B------:R-:W-:Y:S02]  /*b780*/  F2FP.F16.F32.PACK_AB R114, R117, R116 ;  /* 0x000000747572723e */ /* 0x000fe400000000ff */
[----:B------:R-:W-:Y:S01]  /*b790*/  F2FP.F16.F32.PACK_AB R115, R119, R118 ;  /* 0x000000767773723e */ /* 0x000fe200000000ff */
[----:B------:R-:W-:-:S03]  /*b7a0*/  IMAD.WIDE R4, R213, 0x2, R20 ;  /* 0x00000002d5047825 */ /* 0x000fc600078e0214 */
[C---:B------:R-:W-:Y:S02]  /*b7b0*/  IADD3 R51, P2, R4.reuse, 0x20, RZ ;  /* 0x0000002004337810 */ /* 0x040fe40007f5e0ff */
[C---:B------:R-:W-:Y:S02]  /*b7c0*/  IADD3 R139, P6, R4.reuse, 0x60, RZ ;  /* 0x00000060048b7810 */ /* 0x040fe40007fde0ff */
[C---:B------:R-:W-:Y:S01]  /*b7d0*/  LOP3.LUT R25, R4.reuse, 0x380, RZ, 0xc0, !PT ;  /* 0x0000038004197812 */ /* 0x040fe200078ec0ff */
[--C-:B------:R-:W-:Y:S01]  /*b7e0*/  IMAD.X R9, RZ, RZ, R5.reuse, P2 ;  /* 0x000000ffff097224 */ /* 0x100fe200010e0605 */
[C---:B------:R-:W-:Y:S01]  /*b7f0*/  IADD3 R95, P1, R4.reuse, 0x40, RZ ;  /* 0x00000040045f7810 */ /* 0x040fe20007f3e0ff */
[--C-:B------:R-:W-:Y:S01]  /*b800*/  IMAD.X R13, RZ, RZ, R5.reuse, P6 ;  /* 0x000000ffff0d7224 */ /* 0x100fe200030e0605 */
[----:B------:R-:W-:Y:S02]  /*b810*/  IADD3 R141, P5, R4, 0x4000, RZ ;  /* 0x00004000048d7810 */ /* 0x000fe40007fbe0ff */
[----:B------:R-:W-:Y:S01]  /*b820*/  LOP3.LUT R8, R51, 0x380, RZ, 0xc0, !PT ;  /* 0x0000038033087812 */ /* 0x000fe200078ec0ff */
[----:B------:R-:W-:Y:S01]  /*b830*/  IMAD.X R11, RZ, RZ, R5, P1 ;  /* 0x000000ffff0b7224 */ /* 0x000fe200008e0605 */
[----:B------:R-:W-:-:S02]  /*b840*/  LOP3.LUT R12, R139, 0x380, RZ, 0xc0, !PT ;  /* 0x000003808b0c7812 */ /* 0x000fc400078ec0ff */
[----:B------:R-:W-:Y:S02]  /*b850*/  SHF.R.U64 R25, R25, 0x3, RZ ;  /* 0x0000000319197819 */ /* 0x000fe400000012ff */
[----:B------:R-:W-:Y:S02]  /*b860*/  IADD3.X R15, RZ, R5, RZ, P5, !PT ;  /* 0x00000005ff0f7210 */ /* 0x000fe40002ffe4ff */
        /* <DEDUP_REMOVED lines=11> */
[----:B------:R-:W-:Y:S01]  /*b920*/  IMAD.X R35, RZ, RZ, R5, P1 ;  /* 0x000000ffff237224 */ /* 0x000fe200008e0605 */
[----:B------:R-:W-:-:S02]  /*b930*/  SHF.R.U64 R8, R8, 0x3, RZ ;  /* 0x0000000308087819 */ /* 0x000fc400000012ff */
[----:B------:R-:W-:Y:S02]  /*b940*/  SHF.R.U64 R12, R12, 0x3, RZ ;  /* 0x000000030c0c7819 */ /* 0x000fe400000012ff */
[----:B------:R-:W-:Y:S01]  /*b950*/  LOP3.LUT R4, R25, R4, RZ, 0x3c, !PT ;  /* 0x0000000419047212 */ /* 0x000fe200078e3cff */
[----:B------:R-:W-:Y:S01]  /*b960*/  IMAD.X R25, RZ, RZ, R5, P5 ;  /* 0x000000ffff197224 */ /* 0x000fe200028e0605 */
[----:B------:R-:W-:Y:S02]  /*b970*/  LOP3.LUT R8, R8, R51, RZ, 0x3c, !PT ;  /* 0x0000003308087212 */ /* 0x000fe400078e3cff */
[----:B------:R-:W-:Y:S02]  /*b980*/  LOP3.LUT R12, R12, R139, RZ, 0x3c, !PT ;  /* 0x0000008b0c0c7212 */ /* 0x000fe400078e3cff */
[----:B------:R-:W-:Y:S02]  /*b990*/  MOV R139, R4 ;  /* 0x00000004008b7202 */ /* 0x000fe40000000f00 */
[----:B------:R-:W-:-:S02]  /*b9a0*/  LOP3.LUT R10, R95, 0x380, RZ, 0xc0, !PT ;  /* 0x000003805f0a7812 */ /* 0x000fc400078ec0ff */
[----:B------:R-:W-:Y:S02]  /*b9b0*/  F2FP.F16.F32.PACK_AB R4, R123, R24 ;  /* 0x000000187b04723e */ /* 0x000fe400000000ff */
[----:B------:R-:W-:Y:S02]  /*b9c0*/  LOP3.LUT R14, R141, 0x380, RZ, 0xc0, !PT ;  /* 0x000003808d0e7812 */ /* 0x000fe400078ec0ff */
[----:B------:R-:W-:Y:S02]  /*b9d0*/  LOP3.LUT R32, R149, 0x380, RZ, 0xc0, !PT ;  /* 0x0000038095207812 */ /* 0x000fe400078ec0ff */
[----:B------:R-:W-:Y:S02]  /*b9e0*/  LOP3.LUT R24, R151, 0x380, RZ, 0xc0, !PT ;  /* 0x0000038097187812 */ /* 0x000fe400078ec0ff */
[----:B------:R-:W-:Y:S02]  /*b9f0*/  LOP3.LUT R26, R143, 0x380, RZ, 0xc0, !PT ;  /* 0x000003808f1a7812 */ /* 0x000fe400078ec0ff */
[----:B------:R-:W-:-:S02]  /*ba00*/  LOP3.LUT R94, R153, 0x380, RZ, 0xc0, !PT ;  /* 0x00000380995e7812 */ /* 0x000fc400078ec0ff */
[----:B------:R-:W-:Y:S02]  /*ba10*/  MOV R123, R8 ;  /* 0x00000008007b7202 */ /* 0x000fe40000000f00 */
[----:B------:R-:W-:Y:S02]  /*ba20*/  LOP3.LUT R28, R145, 0x380, RZ, 0xc0, !PT ;  /* 0x00000380911c7812 */ /* 0x000fe400078ec0ff */
[----:B------:R-:W-:Y:S02]  /*ba30*/  LOP3.LUT R30, R147, 0x380, RZ, 0xc0, !PT ;  /* 0x00000380931e7812 */ /* 0x000fe400078ec0ff */
[----:B------:R-:W-:Y:S02]  /*ba40*/  F2FP.F16.F32.PACK_AB R8, R41, R40 ;  /* 0x000000282908723e */ /* 0x000fe400000000ff */
[----:B------:R-:W-:Y:S01]  /*ba50*/  IADD3.X R37, RZ, R5, RZ, P6, !PT ;  /* 0x00000005ff257210 */ /* 0x000fe200037fe4ff */
[----:B------:R-:W2:Y:S01]  /*ba60*/  LDC.64 R40, c[0x0][0xbd8] ;  /* 0x0002f600ff287b82 */ /* 0x000ea20000000a00 */
[----:B------:R-:W-:-:S02]  /*ba70*/  SHF.R.U64 R10, R10, 0x3, RZ ;  /* 0x000000030a0a7819 */ /* 0x000fc400000012ff */
[----:B------:R-:W-:Y:S02]  /*ba80*/  SHF.R.U64 R14, R14, 0x3, RZ ;  /* 0x000000030e0e7819 */ /* 0x000fe400000012ff */
[----:B------:R-:W-:Y:S02]  /*ba90*/  SHF.R.U64 R32, R32, 0x3, RZ ;  /* 0x0000000320207819 */ /* 0x000fe400000012ff */
[----:B------:R-:W-:Y:S01]  /*baa0*/  F2FP.F16.F32.PACK_AB R5, R137, R138 ;  /* 0x0000008a8905723e */ /* 0x000fe200000000ff */
[----:B------:R-:W-:Y:S01]  /*bab0*/  BAR.SYNC.DEFER_BLOCKING 0x1, 0x100 ;  /* 0x0044000000007b1d */ /* 0x000fe20000010000 */
[----:B------:R-:W-:Y:S02]  /*bac0*/  SHF.R.U64 R24, R24, 0x3, RZ ;  /* 0x0000000318187819 */ /* 0x000fe400000012ff */
[----:B------:R-:W-:Y:S02]  /*bad0*/  SHF.R.U64 R26, R26, 0x3, RZ ;  /* 0x000000031a1a7819 */ /* 0x000fe400000012ff */
[----:B------:R-:W-:-:S02]  /*bae0*/  LOP3.LUT R51, R82, 0x380, RZ, 0xc0, !PT ;  /* 0x0000038052337812 */ /* 0x000fc400078ec0ff */
[----:B------:R-:W-:Y:S02]  /*baf0*/  SHF.R.U64 R94, R94, 0x3, RZ ;  /* 0x000000035e5e7819 */ /* 0x000fe400000012ff */
[----:B------:R-:W-:Y:S02]  /*bb00*/  SHF.R.U64 R28, R28, 0x3, RZ ;  /* 0x000000031c1c7819 */ /* 0x000fe400000012ff */
[----:B------:R-:W-:Y:S02]  /*bb10*/  SHF.R.U64 R30, R30, 0x3, RZ ;  /* 0x000000031e1e7819 */ /* 0x000fe400000012ff */
[----:B------:R-:W-:Y:S02]  /*bb20*/  LOP3.LUT R10, R10, R95, RZ, 0x3c, !PT ;  /* 0x0000005f0a0a7212 */ /* 0x000fe400078e3cff */
[----:B------:R-:W-:Y:S02]  /*bb30*/  LOP3.LUT R14, R14, R141, RZ, 0x3c, !PT ;  /* 0x0000008d0e0e7212 */ /* 0x000fe400078e3cff */
[----:B------:R-:W-:-:S02]  /*bb40*/  LOP3.LUT R32, R32, R149, RZ, 0x3c, !PT ;  /* 0x0000009520207212 */ /* 0x000fc400078e3cff */
[----:B------:R-:W-:Y:S02]  /*bb50*/  LOP3.LUT R34, R24, R151, RZ, 0x3c, !PT ;  /* 0x0000009718227212 */ /* 0x000fe400078e3cff */
[----:B------:R-:W-:Y:S02]  /*bb60*/  LOP3.LUT R26, R26, R143, RZ, 0x3c, !PT ;  /* 0x0000008f1a1a7212 */ /* 0x000fe400078e3cff */
[----:B------:R-:W-:Y:S01]  /*bb70*/  SHF.R.U64 R51, R51, 0x3, RZ ;  /* 0x0000000333337819 */ /* 0x000fe200000012ff */
[----:B------:R3:W-:Y:S01]  /*bb80*/  STSM.16.M88.4 [R139], R4 ;  /* 0x000000048b007844 */ /* 0x0007e20000000200 */
[----:B------:R-:W-:Y:S02]  /*bb90*/  LOP3.LUT R24, R94, R153, RZ, 0x3c, !PT ;  /* 0x000000995e187212 */ /* 0x000fe400078e3cff */
[----:B------:R-:W-:Y:S02]  /*bba0*/  LOP3.LUT R28, R28, R145, RZ, 0x3c, !PT ;  /* 0x000000911c1c7212 */ /* 0x000fe400078e3cff */
[----:B------:R-:W-:-:S02]  /*bbb0*/  LOP3.LUT R30, R30, R147, RZ, 0x3c, !PT ;  /* 0x000000931e1e7212 */ /* 0x000fc400078e3cff */
[----:B------:R-:W-:Y:S02]  /*bbc0*/  MOV R120, R10 ;  /* 0x0000000a00787202 */ /* 0x000fe40000000f00 */
[----:B-1----:R-:W-:Y:S02]  /*bbd0*/  MOV R100, R12 ;  /* 0x0000000c00647202 */ /* 0x002fe40000000f00 */
[----:B------:R-:W-:Y:S02]  /*bbe0*/  MOV R95, R14 ;  /* 0x0000000e005f7202 */ /* 0x000fe40000000f00 */
[----:B------:R-:W-:Y:S02]  /*bbf0*/  MOV R33, R32 ;  /* 0x0000002000217202 */ /* 0x000fe40000000f00 */
[----:B------:R-:W-:Y:S02]  /*bc00*/  F2FP.F16.F32.PACK_AB R9, R131, R128 ;  /* 0x000000808309723e */ /* 0x000fe400000000ff */
[----:B---3--:R-:W-:-:S02]  /*bc10*/  F2FP.F16.F32.PACK_AB R4, R124, R121 ;  /* 0x000000797c04723e */ /* 0x008fc400000000ff */
[----:B------:R-:W-:Y:S02]  /*bc20*/  F2FP.F16.F32.PACK_AB R5, R133, R130 ;  /* 0x000000828505723e */ /* 0x000fe400000000ff */
[----:B------:R-:W-:Y:S02]  /*bc30*/  F2FP.F16.F32.PACK_AB R6, R122, R3 ;  /* 0x000000037a06723e */ /* 0x000fe400000000ff */
[----:B------:R-:W-:Y:S02]  /*bc40*/  F2FP.F16.F32.PACK_AB R7, R136, R129 ;  /* 0x000000818807723e */ /* 0x000fe400000000ff */
[----:B------:R-:W-:Y:S02]  /*bc50*/  F2FP.F16.F32.PACK_AB R10, R45, R44 ;  /* 0x0000002c2d0a723e */ /* 0x000fe400000000ff */
[----:B------:R-:W-:Y:S01]  /*bc60*/  F2FP.F16.F32.PACK_AB R11, R134, R127 ;  /* 0x0000007f860b723e */ /* 0x000fe200000000ff */
[----:B------:R1:W-:Y:S01]  /*bc70*/  STSM.16.M88.4 [R123], R4 ;  /* 0x000000047b007844 */ /* 0x0003e20000000200 */
[----:B------:R-:W-:-:S02]  /*bc80*/  LOP3.LUT R36, R51, R82, RZ, 0x3c, !PT ;  /* 0x0000005233247212 */ /* 0x000fc400078e3cff */
[----:B------:R-:W-:Y:S01]  /*bc90*/  MOV R94, R26 ;  /* 0x0000001a005e7202 */ /* 0x000fe20000000f00 */
[----:B------:R3:W-:Y:S01]  /*bca0*/  STSM.16.M88.4 [R120], R8 ;  /* 0x0000000878007844 */ /* 0x0007e20000000200 */
[----:B------:R-:W-:Y:S02]  /*bcb0*/  F2FP.F16.F32.PACK_AB R12, R49, R48 ;  /* 0x00000030310c723e */ /* 0x000fe400000000ff */
[----:B------:R-:W-:Y:S02]  /*bcc0*/  F2FP.F16.F32.PACK_AB R13, R132, R47 ;  /* 0x0000002f840d723e */ /* 0x000fe400000000ff */
[----:B------:R-:W-:Y:S02]  /*bcd0*/  F2FP.F16.F32.PACK_AB R14, R53, R52 ;  /* 0x00000034350e723e */ /* 0x000fe400000000ff */
[----:B------:R-:W-:Y:S02]  /*bce0*/  F2FP.F16.F32.PACK_AB R15, R55, R54 ;  /* 0x00000036370f723e */ /* 0x000fe400000000ff */
[----:B------:R-:W-:-:S02]  /*bcf0*/  MOV R32, R24 ;  /* 0x0000001800207202 */ /* 0x000fc40000000f00 */
[----:B------:R-:W-:Y:S01]  /*bd00*/  MOV R82, R28 ;  /* 0x0000001c00527202 */ /* 0x000fe20000000f00 */
[----:B------:R-:W-:Y:S01]  /*bd10*/  STSM.16.M88.4 [R100], R12 ;  /* 0x0000000c64007844 */ /* 0x000fe20000000200 */
[----:B------:R-:W-:Y:S02]  /*bd20*/  MOV R51, R30 ;  /* 0x0000001e00337202 */ /* 0x000fe40000000f00 */
[----:B------:R-:W-:Y:S02]  /*bd30*/  F2FP.F16.F32.PACK_AB R24, R57, R56 ;  /* 0x000000383918723e */ /* 0x000fe400000000ff */
[----:B------:R-:W-:Y:S02]  /*bd40*/  F2FP.F16.F32.PACK_AB R25, R59, R58 ;  /* 0x0000003a3b19723e */ /* 0x000fe400000000ff */
[----:B------:R-:W-:Y:S02]  /*bd50*/  F2FP.F16.F32.PACK_AB R26, R61, R60 ;  /* 0x0000003c3d1a723e */ /* 0x000fe400000000ff */
[----:B------:R-:W-:-:S02]  /*bd60*/  F2FP.F16.F32.PACK_AB R27, R63, R62 ;  /* 0x0000003e3f1b723e */ /* 0x000fc400000000ff */
[----:B------:R-:W-:Y:S02]  /*bd70*/  F2FP.F16.F32.PACK_AB R28, R65, R64 ;  /* 0x00000040411c723e */ /* 0x000fe400000000ff */
[----:B------:R-:W-:Y:S01]  /*bd80*/  F2FP.F16.F32.PACK_AB R29, R67, R66 ;  /* 0x00000042431d723e */ /* 0x000fe200000000ff */
[----:B------:R-:W-:Y:S01]  /*bd90*/  STSM.16.M88.4 [R95], R24 ;  /* 0x000000185f007844 */ /* 0x000fe20000000200 */
[----:B------:R-:W-:Y:S02]  /*bda0*/  F2FP.F16.F32.PACK_AB R30, R69, R68 ;  /* 0x00000044451e723e */ /* 0x000fe400000000ff */
[----:B------:R-:W-:Y:S02]  /*bdb0*/  F2FP.F16.F32.PACK_AB R31, R71, R70 ;  /* 0x00000046471f723e */ /* 0x000fe400000000ff */
[----:B-1----:R-:W-:Y:S02]  /*bdc0*/  F2FP.F16.F32.PACK_AB R4, R73, R72 ;  /* 0x000000484904723e */ /* 0x002fe400000000ff */
[----:B------:R-:W-:Y:S01]  /*bdd0*/  F2FP.F16.F32.PACK_AB R5, R75, R74 ;  /* 0x0000004a4b05723e */ /* 0x000fe200000000ff */
[----:B------:R-:W-:Y:S01]  /*bde0*/  STSM.16.M88.4 [R94], R28 ;  /* 0x0000001c5e007844 */ /* 0x000fe20000000200 */
[----:B------:R-:W-:-:S02]  /*bdf0*/  F2FP.F16.F32.PACK_AB R6, R77, R76 ;  /* 0x0000004c4d06723e */ /* 0x000fc400000000ff */
[----:B------:R-:W-:Y:S02]  /*be00*/  F2FP.F16.F32.PACK_AB R7, R79, R78 ;  /* 0x0000004e4f07723e */ /* 0x000fe400000000ff */
[----:B---3--:R-:W-:Y:S02]  /*be10*/  F2FP.F16.F32.PACK_AB R8, R81, R80 ;  /* 0x000000505108723e */ /* 0x008fe400000000ff */
[----:B------:R-:W-:Y:S01]  /*be20*/  F2FP.F16.F32.PACK_AB R9, R83, R42 ;  /* 0x0000002a5309723e */ /* 0x000fe200000000ff */
[----:B------:R1:W-:Y:S01]  /*be30*/  STSM.16.M88.4 [R82], R4 ;  /* 0x0000000452007844 */ /* 0x0003e20000000200 */
[----:B------:R-:W-:Y:S02]  /*be40*/  F2FP.F16.F32.PACK_AB R10, R85, R84 ;  /* 0x00000054550a723e */ /* 0x000fe400000000ff */
[----:B------:R-:W-:Y:S02]  /*be50*/  F2FP.F16.F32.PACK_AB R11, R87, R86 ;  /* 0x00000056570b723e */ /* 0x000fe400000000ff */
[----:B------:R-:W-:-:S02]  /*be60*/  MOV R34, R34 ;  /* 0x0000002200227202 */ /* 0x000fc40000000f00 */
[----:B------:R-:W-:Y:S01]  /*be70*/  MOV R37, R36 ;  /* 0x0000002400257202 */ /* 0x000fe20000000f00 */
[----:B------:R3:W-:Y:S01]  /*be80*/  STSM.16.M88.4 [R51], R8 ;  /* 0x0000000833007844 */ /* 0x0007e20000000200 */
[----:B------:R-:W4:Y:S01]  /*be90*/  LDC R39, c[0x0][0xa88] ;  /* 0x0002a200ff277b82 */ /* 0x000f220000000800 */
[----:B--2---:R-:W-:Y:S01]  /*bea0*/  ISETP.NE.U32.AND P0, PT, R40, RZ, PT ;  /* 0x000000ff2800720c */ /* 0x004fe20003f05070 */
[----:B------:R-:W-:Y:S01]  /*beb0*/  IMAD.MOV.U32 R36, RZ, RZ, RZ ;  /* 0x000000ffff247224 */ /* 0x000fe200078e00ff */
[----:B------:R2:W-:Y:S02]  /*bec0*/  STSM.16.M88.4 [R33], R88 ;  /* 0x0000005821007844 */ /* 0x0005e40000000200 */
[----:B------:R-:W-:Y:S01]  /*bed0*/  ISETP.NE.AND.EX P0, PT, R41, RZ, PT, P0 ;  /* 0x000000ff2900720c */ /* 0x000fe20003f05300 */
[C---:B-1----:R-:W-:Y:S01]  /*bee0*/  IMAD.SHL.U32 R5, R204.reuse, 0x4, RZ ;  /* 0x00000004cc057824 */ /* 0x042fe200078e00ff */
[----:B------:R2:W-:Y:S04]  /*bef0*/  STSM.16.M88.4 [R34], R96 ;  /* 0x0000006022007844 */ /* 0x0005e80000000200 */
[----:B------:R-:W-:Y:S01]  /*bf00*/  IADD3 R6, P1, R5, R40, RZ ;  /* 0x0000002805067210 */ /* 0x000fe20007f3e0ff */
[----:B------:R2:W-:Y:S01]  /*bf10*/  STSM.16.M88.4 [R37], R104 ;  /* 0x0000006825007844 */ /* 0x0005e20000000200 */
[----:B---3--:R-:W-:-:S03]  /*bf20*/  SHF.L.U64.HI R8, R204, 0x2, R207 ;  /* 0x00000002cc087819 */ /* 0x008fc600000102cf */
[----:B------:R2:W-:Y:S02]  /*bf30*/  STSM.16.M88.4 [R32], R112 ;  /* 0x0000007020007844 */ /* 0x0005e40000000200 */
[----:B------:R-:W-:Y:S01]  /*bf40*/  IMAD.X R7, R8, 0x1, R41, P1 ;  /* 0x0000000108077824 */ /* 0x000fe200008e0629 */
[----:B------:R-:W-:Y:S01]  /*bf50*/  BAR.SYNC.DEFER_BLOCKING 0x1, 0x100 ;  /* 0x0044000000007b1d */ /* 0x000fe20000010000 */
[----:B------:R-:W-:-:S04]  /*bf60*/  ISETP.NE.U32.AND P1, PT, RZ, UR4, PT ;  /* 0x00000004ff007c0c */ /* 0x000fc8000bf25070 */
[----:B------:R-:W-:-:S13]  /*bf70*/  ISETP.NE.AND.EX P1, PT, RZ, UR5, PT, P1 ;  /* 0x00000005ff007c0c */ /* 0x000fda000bf25310 */
[----:B------:R-:W-:-:S04]  /*bf80*/  @P1 IADD3 R4, P2, R5, UR4, RZ ;  /* 0x0000000405041c10 */ /* 0x000fc8000ff5e0ff */
[----:B------:R-:W-:Y:S01]  /*bf90*/  @P1 IADD3.X R5, R8, UR5, RZ, P2, !PT ;  /* 0x0000000508051c10 */ /* 0x000fe200097fe4ff */
[----:B------:R2:W5:Y:S01]  /*bfa0*/  @P0 LDG.E R36, desc[UR60][R6.64] ;  /* 0x0000003c06240981 */ /* 0x000562000c1e1900 */
[----:B------:R-:W-:-:S03]  /*bfb0*/  IMAD R3, R22, 0x40, R18 ;  /* 0x0000004016037824 */ /* 0x000fc600078e0212 */
[----:B----4-:R2:W5:Y:S01]  /*bfc0*/  @P1 LDG.E R39, desc[UR60][R4.64] ;  /* 0x0000003c04271981 */ /* 0x010562000c1e1900 */
[----:B------:R-:W-:-:S03]  /*bfd0*/  IMAD.WIDE R20, R3, 0x2, R20 ;  /* 0x0000000203147825 */ /* 0x000fc600078e0214 */
[----:B------:R-:W-:-:S04]  /*bfe0*/  IADD3 R13, P4, R20, 0x1000, RZ ;  /* 0x00001000140d7810 */ /* 0x000fc80007f9e0ff */
[----:B------:R-:W-:Y:S01]  /*bff0*/  LOP3.LUT R12, R13, 0x380, RZ, 0xc0, !PT ;  /* 0x000003800d0c7812 */ /* 0x000fe200078ec0ff */
[----:B------:R-:W-:Y:S08]  /*c000*/  @P1 BRA `(.L_x_3132) ;  /* 0x0000000000101947 */ /* 0x000ff00003800000 */
[----:B------:R-:W-:Y:S05]  /*c010*/  @!P0 BRA `(.L_x_3132) ;  /* 0x00000000000c8947 */ /* 0x000fea0003800000 */
[----:B--2---:R-:W2:Y:S04]  /*c020*/  LDG.E R4, desc[UR60][R6.64] ;  /* 0x0000003c06047981 */ /* 0x004ea8000c1e1900 */
[----:B-----5:R-:W2:Y:S02]  /*c030*/  LDG.E R39, desc[UR60][R6.64+0x4] ;  /* 0x0000043c06277981 */ /* 0x020ea4000c1e1900 */
[----:B--2---:R-:W-:-:S07]  /*c040*/  IADD3 R39, -R4, R39, RZ ;  /* 0x0000002704277210 */ /* 0x004fce0007ffe1ff */
.L_x_3132:
[----:B------:R-:W-:Y:S01]  /*c050*/  SHF.R.S32.HI R23, RZ, 0x1f, R205 ;  /* 0x0000001fff177819 */ /* 0x000fe200000114cd */
[----:B------:R-:W-:Y:S01]  /*c060*/  ULDC.64 UR4, c[0x0][0xb70] ;  /* 0x0002dc0000047ab9 */ /* 0x000fe20000000a00 */
[----:B--2--5:R-:W-:Y:S01]  /*c070*/  SHF.R.S32.HI R37, RZ, 0x1f, R36 ;  /* 0x0000001fff257819 */ /* 0x024fe20000011424 */
[----:B------:R-:W-:Y:S01]  /*c080*/  IMAD R10, R206, 0x80, R212 ;  /* 0x00000080ce0a7824 */ /* 0x000fe200078e02d4 */
[----:B------:R-:W-:Y:S01]  /*c090*/  IADD3 R7, P6, R20, 0x3000, RZ ;  /* 0x0000300014077810 */ /* 0x000fe20007fde0ff */
[----:B------:R-:W-:Y:S01]  /*c0a0*/  IMAD R4, R23, UR4, RZ ;  /* 0x0000000417047c24 */ /* 0x000fe2000f8e02ff */
[----:B------:R-:W-:Y:S02]  /*c0b0*/  SEL R207, R207, RZ, !P0 ;  /* 0x000000ffcfcf7207 */ /* 0x000fe40004000000 */
[----:B------:R-:W-:Y:S01]  /*c0c0*/  LOP3.LUT R6, R7, 0x380, RZ, 0xc0, !PT ;  /* 0x0000038007067812 */ /* 0x000fe200078ec0ff */
[C---:B------:R-:W-:Y:S01]  /*c0d0*/  IMAD R3, R205.reuse, UR5, R4 ;  /* 0x00000005cd037c24 */ /* 0x040fe2000f8e0204 */
[----:B------:R-:W-:Y:S01]  /*c0e0*/  SEL R65, R204, RZ, !P0 ;  /* 0x000000ffcc417207 */ /* 0x000fe20004000000 */
[----:B------:R-:W-:Y:S01]  /*c0f0*/  IMAD.WIDE.U32 R4, R205, UR4, R36 ;  /* 0x00000004cd047c25 */ /* 0x000fe2000f8e0024 */
[----:B------:R-:W-:Y:S01]  /*c100*/  IADD3 R57, P0, R20, 0x4000, RZ ;  /* 0x0000400014397810 */ /* 0x000fe20007f1e0ff */
[----:B------:R-:W-:Y:S01]  /*c110*/  ULDC.64 UR4, c[0x0][0xb78] ;  /* 0x0002de0000047ab9 */ /* 0x000fe20000000a00 */
[----:B------:R-:W-:Y:S01]  /*c120*/  SHF.R.U64 R6, R6, 0x3, RZ ;  /* 0x0000000306067819 */ /* 0x000fe200000012ff */
[----:B------:R-:W-:Y:S01]  /*c130*/  IMAD.IADD R5, R5, 0x1, R3 ;  /* 0x0000000105057824 */ /* 0x000fe200078e0203 */
[C---:B------:R-:W-:Y:S01]  /*c140*/  IADD3 R9, P5, R20.reuse, 0x2000, RZ ;  /* 0x0000200014097810 */ /* 0x040fe20007fbe0ff */
[----:B------:R-:W-:Y:S01]  /*c150*/  IMAD R3, R207, UR4, RZ ;  /* 0x00000004cf037c24 */ /* 0x000fe2000f8e02ff */
[----:B------:R-:W-:Y:S01]  /*c160*/  IADD3 R45, P1, R20, 0x5000, RZ ;  /* 0x00005000142d7810 */ /* 0x000fe20007f3e0ff */
[----:B------:R-:W-:Y:S01]  /*c170*/  IMAD.WIDE.U32 R4, R65, UR4, R4 ;  /* 0x0000000441047c25 */ /* 0x000fe2000f8e0004 */
[----:B------:R-:W-:-:S02]  /*c180*/  LOP3.LUT R56, R57, 0x380, RZ, 0xc0, !PT ;  /* 0x0000038039387812 */ /* 0x000fc400078ec0ff */
[----:B------:R-:W-:Y:S02]  /*c190*/  IADD3 R33, P2, R20, 0x6000, RZ ;  /* 0x0000600014217810 */ /* 0x000fe40007f5e0ff */
[----:B------:R-:W-:Y:S01]  /*c1a0*/  LOP3.LUT R6, R6, R7, RZ, 0x3c, !PT ;  /* 0x0000000706067212 */ /* 0x000fe200078e3cff */
[----:B------:R-:W-:Y:S01]  /*c1b0*/  IMAD R7, R65, UR5, R3 ;  /* 0x0000000541077c24 */ /* 0x000fe2000f8e0203 */
[----:B------:R-:W-:Y:S01]  /*c1c0*/  LOP3.LUT R8, R9, 0x380, RZ, 0xc0, !PT ;  /* 0x0000038009087812 */ /* 0x000fe200078ec0ff */
[----:B------:R-:W-:Y:S01]  /*c1d0*/  ULDC.64 UR4, c[0x0][0xb40] ;  /* 0x0002d00000047ab9 */ /* 0x000fe20000000a00 */
[----:B------:R-:W-:Y:S02]  /*c1e0*/  SHF.R.S32.HI R3, RZ, 0x1f, R10 ;  /* 0x0000001fff037819 */ /* 0x000fe4000001140a */
[----:B------:R-:W-:Y:S02]  /*c1f0*/  IADD3 R4, P3, R10, R4, RZ ;  /* 0x000000040a047210 */ /* 0x000fe40007f7e0ff */
[----:B------:R-:W-:-:S02]  /*c200*/  LOP3.LUT R44, R45, 0x380, RZ, 0xc0, !PT ;  /* 0x000003802d2c7812 */ /* 0x000fc400078ec0ff */
[----:B------:R-:W-:Y:S02]  /*c210*/  SHF.R.U64 R56, R56, 0x3, RZ ;  /* 0x0000000338387819 */ /* 0x000fe400000012ff */
[----:B------:R-:W-:Y:S02]  /*c220*/  LOP3.LUT R32, R33, 0x380, RZ, 0xc0, !PT ;  /* 0x0000038021207812 */ /* 0x000fe400078ec0ff */
[----:B------:R-:W-:Y:S02]  /*c230*/  SHF.R.U64 R12, R12, 0x3, RZ ;  /* 0x000000030c0c7819 */ /* 0x000fe400000012ff */
[----:B------:R-:W-:Y:S02]  /*c240*/  SHF.R.U64 R8, R8, 0x3, RZ ;  /* 0x0000000308087819 */ /* 0x000fe400000012ff */
[----:B------:R-:W-:Y:S01]  /*c250*/  IADD3.X R3, R3, R5, R7, P3, !PT ;  /* 0x0000000503037210 */ /* 0x000fe20001ffe407 */
[----:B------:R-:W-:Y:S01]  /*c260*/  IMAD.X R7, RZ, RZ, R21, P6 ;  /* 0x000000ffff077224 */ /* 0x000fe200030e0615 */
[----:B------:R-:W-:-:S02]  /*c270*/  SHF.R.U64 R44, R44, 0x3, RZ ;  /* 0x000000032c2c7819 */ /* 0x000fc400000012ff */
[----:B------:R-:W-:Y:S02]  /*c280*/  LOP3.LUT R56, R56, R57, RZ, 0x3c, !PT ;  /* 0x0000003938387212 */ /* 0x000fe400078e3cff */
[----:B------:R-:W-:Y:S02]  /*c290*/  SHF.R.U64 R32, R32, 0x3, RZ ;  /* 0x0000000320207819 */ /* 0x000fe400000012ff */
[----:B------:R-:W-:Y:S02]  /*c2a0*/  LEA R30, P3, R4, UR4, 0x2 ;  /* 0x00000004041e7c11 */ /* 0x000fe4000f8610ff */
        /* <DEDUP_REMOVED lines=10> */
[----:B------:R-:W-:Y:S01]  /*c350*/  LEA.HI.X R31, R4, UR5, R3, 0x2, P3 ;  /* 0x00000005041f7c11 */ /* 0x000fe200098f1403 */
[----:B------:R-:W-:Y:S01]  /*c360*/  VIADD R4, R10, 0x8 ;  /* 0x000000080a047836 */ /* 0x000fe20000000000 */
[C---:B------:R-:W-:Y:S01]  /*c370*/  IADD3 R25, P3, R20.reuse, 0x7000, RZ ;  /* 0x0000700014197810 */ /* 0x040fe20007f7e0ff */
[----:B------:R-:W-:Y:S01]  /*c380*/  ULDC.64 UR4, c[0x0][0xaa0] ;  /* 0x0002a80000047ab9 */ /* 0x000fe20000000a00 */
[----:B------:R-:W-:-:S02]  /*c390*/  IADD3 R61, P4, R20, 0x8000, RZ ;  /* 0x00008000143d7810 */ /* 0x000fc40007f9e0ff */
[C---:B------:R-:W-:Y:S02]  /*c3a0*/  IADD3 R53, P5, R20.reuse, 0x9000, RZ ;  /* 0x0000900014357810 */ /* 0x040fe40007fbe0ff */
[----:B------:R-:W-:Y:S02]  /*c3b0*/  IADD3 R41, P6, R20, 0xa000, RZ ;  /* 0x0000a00014297810 */ /* 0x000fe40007fde0ff */
[----:B------:R-:W-:Y:S02]  /*c3c0*/  ISETP.GE.OR P1, PT, R10, R39, P0 ;  /* 0x000000270a00720c */ /* 0x000fe40000726670 */
[----:B------:R-:W-:Y:S02]  /*c3d0*/  IADD3 R10, P2, R20, 0xb000, RZ ;  /* 0x0000b000140a7810 */ /* 0x000fe40007f5e0ff */
[----:B------:R-:W-:Y:S02]  /*c3e0*/  LOP3.LUT R24, R25, 0x380, RZ, 0xc0, !PT ;  /* 0x0000038019187812 */ /* 0x000fe400078ec0ff */
[----:B------:R-:W-:Y:S01]  /*c3f0*/  LOP3.LUT R60, R61, 0x380, RZ, 0xc0, !PT ;  /* 0x000003803d3c7812 */ /* 0x000fe200078ec0ff */
[----:B------:R-:W-:Y:S01]  /*c400*/  IMAD.X R29, RZ, RZ, R21, P2 ;  /* 0x000000ffff1d7224 */ /* 0x000fe200010e0615 */
[----:B------:R-:W-:-:S02]  /*c410*/  LOP3.LUT R52, R53, 0x380, RZ, 0xc0, !PT ;  /* 0x0000038035347812 */ /* 0x000fc400078ec0ff */
[----:B------:R-:W-:Y:S02]  /*c420*/  LOP3.LUT R40, R41, 0x380, RZ, 0xc0, !PT ;  /* 0x0000038029287812 */ /* 0x000fe400078ec0ff */
[----:B------:R-:W-:Y:S01]  /*c430*/  ISETP.GE.OR P0, PT, R4, R39, P0 ;  /* 0x000000270400720c */ /* 0x000fe20000706670 */
[----:B------:R-:W-:Y:S01]  /*c440*/  @!P1 STG.E desc[UR60][R30.64], R2 ;  /* 0x000000021e009986 */ /* 0x000fe2000c10193c */
[----:B------:R-:W-:Y:S02]  /*c450*/  LOP3.LUT R3, R10, 0x380, RZ, 0xc0, !PT ;  /* 0x000003800a037812 */ /* 0x000fe400078ec0ff */
[----:B------:R-:W-:Y:S02]  /*c460*/  LOP3.LUT R5, R20, 0x380, RZ, 0xc0, !PT ;  /* 0x0000038014057812 */ /* 0x000fe400078ec0ff */
[----:B------:R-:W-:Y:S02]  /*c470*/  SHF.R.U64 R24, R24, 0x3, RZ ;  /* 0x0000000318187819 */ /* 0x000fe400000012ff */
[----:B------:R-:W-:-:S02]  /*c480*/  SHF.R.U64 R60, R60, 0x3, RZ ;  /* 0x000000033c3c7819 */ /* 0x000fc400000012ff */
[----:B------:R-:W-:Y:S02]  /*c490*/  SHF.R.U64 R52, R52, 0x3, RZ ;  /* 0x0000000334347819 */ /* 0x000fe400000012ff */
[----:B------:R-:W-:Y:S01]  /*c4a0*/  SHF.R.U64 R40, R40, 0x3, RZ ;  /* 0x0000000328287819 */ /* 0x000fe200000012ff */
[----:B------:R1:W-:Y:S01]  /*c4b0*/  @!P0 STG.E desc[UR60][R30.64+0x20], R0 ;  /* 0x000020001e008986 */ /* 0x0003e2000c10193c */
[----:B------:R-:W-:Y:S02]  /*c4c0*/  SHF.R.U64 R3, R3, 0x3, RZ ;  /* 0x0000000303037819 */ /* 0x000fe400000012ff */
[----:B------:R-:W-:Y:S01]  /*c4d0*/  SHF.R.U64 R5, R5, 0x3, RZ ;  /* 0x0000000305057819 */ /* 0x000fe200000012ff */
[----:B------:R-:W5:Y:S01]  /*c4e0*/  LD.E.128 R12, desc[UR60][R12.64] ;  /* 0x0000003c0c0c7980 */ /* 0x000f62000c101d00 */
[----:B------:R-:W-:Y:S01]  /*c4f0*/  LOP3.LUT R24, R24, R25, RZ, 0x3c, !PT ;  /* 0x0000001918187212 */ /* 0x000fe200078e3cff */
[--C-:B------:R-:W-:Y:S01]  /*c500*/  IMAD.X R25, RZ, RZ, R21.reuse, P3 ;  /* 0x000000ffff197224 */ /* 0x100fe200018e0615 */
[----:B------:R-:W-:Y:S01]  /*c510*/  LOP3.LUT R60, R60, R61, RZ, 0x3c, !PT ;  /* 0x0000003d3c3c7212 */ /* 0x000fe200078e3cff */
[--C-:B------:R-:W-:Y:S01]  /*c520*/  IMAD.X R61, RZ, RZ, R21.reuse, P4 ;  /* 0x000000ffff3d7224 */ /* 0x100fe200020e0615 */
[----:B------:R-:W-:Y:S01]  /*c530*/  LOP3.LUT R52, R52, R53, RZ, 0x3c, !PT ;  /* 0x0000003534347212 */ /* 0x000fe200078e3cff */
[----:B------:R-:W5:Y:S01]  /*c540*/  LD.E.128 R56, desc[UR60][R56.64] ;  /* 0x0000003c38387980 */ /* 0x000f62000c101d00 */
[----:B------:R-:W-:Y:S01]  /*c550*/  LOP3.LUT R40, R40, R41, RZ, 0x3c, !PT ;  /* 0x0000002928287212 */ /* 0x000fe200078e3cff */
[----:B------:R-:W-:Y:S01]  /*c560*/  IMAD.X R41, RZ, RZ, R21, P6 ;  /* 0x000000ffff297224 */ /* 0x000fe200030e0615 */
[----:B------:R-:W-:Y:S01]  /*c570*/  IADD3.X R53, RZ, R21, RZ, P5, !PT ;  /* 0x00000015ff357210 */ /* 0x000fe20002ffe4ff */
[----:B------:R-:W5:Y:S01]  /*c580*/  LD.E.128 R44, desc[UR60][R44.64] ;  /* 0x0000003c2c2c7980 */ /* 0x000f62000c101d00 */
[----:B------:R-:W-:-:S02]  /*c590*/  LOP3.LUT R28, R3, R10, RZ, 0x3c, !PT ;  /* 0x0000000a031c7212 */ /* 0x000fc400078e3cff */
[----:B------:R-:W-:Y:S01]  /*c5a0*/  LOP3.LUT R20, R5, R20, RZ, 0x3c, !PT ;  /* 0x0000001405147212 */ /* 0x000fe200078e3cff */
[----:B------:R-:W5:Y:S01]  /*c5b0*/  LD.E.128 R8, desc[UR60][R8.64] ;  /* 0x0000003c08087980 */ /* 0x000f62000c101d00 */
[----:B------:R-:W-:-:S03]  /*c5c0*/  SHF.R.S32.HI R3, RZ, 0x1f, R18 ;  /* 0x0000001fff037819 */ /* 0x000fc60000011412 */
[----:B------:R2:W5:Y:S04]  /*c5d0*/  LD.E.128 R48, desc[UR60][R20.64] ;  /* 0x0000003c14307980 */ /* 0x000568000c101d00 */
[----:B------:R-:W5:Y:S04]  /*c5e0*/  LD.E.128 R4, desc[UR60][R6.64] ;  /* 0x0000003c06047980 */ /* 0x000f68000c101d00 */
[----:B------:R-:W5:Y:S04]  /*c5f0*/  LD.E.128 R32, desc[UR60][R32.64] ;  /* 0x0000003c20207980 */ /* 0x000f68000c101d00 */
[----:B------:R-:W5:Y:S04]  /*c600*/  LD.E.128 R24, desc[UR60][R24.64] ;  /* 0x0000003c18187980 */ /* 0x000f68000c101d00 */
[----:B------:R-:W5:Y:S04]  /*c610*/  LD.E.128 R60, desc[UR60][R60.64] ;  /* 0x0000003c3c3c7980 */ /* 0x000f68000c101d00 */
[----:B------:R-:W5:Y:S04]  /*c620*/  LD.E.128 R52, desc[UR60][R52.64] ;  /* 0x0000003c34347980 */ /* 0x000f68000c101d00 */
[----:B------:R-:W5:Y:S04]  /*c630*/  LD.E.128 R40, desc[UR60][R40.64] ;  /* 0x0000003c28287980 */ /* 0x000f68000c101d00 */
[----:B-1----:R-:W5:Y:S01]  /*c640*/  LD.E.128 R28, desc[UR60][R28.64] ;  /* 0x0000003c1c1c7980 */ /* 0x002f62000c101d00 */
[----:B--2---:R-:W-:Y:S01]  /*c650*/  IMAD R21, R37, UR4, RZ ;  /* 0x0000000425157c24 */ /* 0x004fe2000f8e02ff */
[----:B------:R-:W-:Y:S01]  /*c660*/  @!PT LDS RZ, [RZ] ;  /* 0x00000000fffff984 */ /* 0x000fe20000000800 */
[----:B------:R-:W-:Y:S01]  /*c670*/  @!PT LDS RZ, [RZ] ;  /* 0x00000000fffff984 */ /* 0x000fe20000000800 */
[----:B------:R-:W-:Y:S01]  /*c680*/  @!PT LDS RZ, [RZ] ;  /* 0x00000000fffff984 */ /* 0x000fe20000000800 */
[----:B------:R-:W-:Y:S01]  /*c690*/  @!PT LDS RZ, [RZ] ;  /* 0x00000000fffff984 */ /* 0x000fe20000000800 */
[----:B------:R1:W-:Y:S06]  /*c6a0*/  MEMBAR.ALL.CTA ;  /* 0x0000000000007992 */ /* 0x0003ec0000008000 */
[----:B-1----:R-:W1:Y:S01]  /*c6b0*/  FENCE.VIEW.ASYNC.S ;  /* 0x00000000000073c6 */ /* 0x002e620000000000 */
[----:B------:R-:W-:-:S02]  /*c6c0*/  IMAD.MOV.U32 R2, RZ, RZ, R18 ;  /* 0x000000ffff027224 */ /* 0x000fc400078e0012 */
[C---:B------:R-:W-:Y:S02]  /*c6d0*/  IMAD R21, R36.reuse, UR5, R21 ;  /* 0x0000000524157c24 */ /* 0x040fe4000f8e0215 */
[----:B------:R-:W-:Y:S01]  /*c6e0*/  IMAD.WIDE.U32 R2, R36, UR4, R2 ;  /* 0x0000000424027c25 */ /* 0x000fe2000f8e0002 */
[----:B------:R-:W-:-:S03]  /*c6f0*/  ULDC.64 UR4, c[0x0][0xae0] ;  /* 0x0002b80000047ab9 */ /* 0x000fc60000000a00 */
[----:B------:R-:W-:Y:S02]  /*c700*/  IMAD R39, R206, -0x80, R39 ;  /* 0xffffff80ce277824 */ /* 0x000fe400078e0227 */
[----:B------:R-:W-:Y:S02]  /*c710*/  IMAD.IADD R3, R3, 0x1, R21 ;  /* 0x0000000103037824 */ /* 0x000fe400078e0215 */
[----:B------:R-:W-:Y:S01]  /*c720*/  IMAD R36, R23, UR4, RZ ;  /* 0x0000000417247c24 */ /* 0x000fe2000f8e02ff */
[C---:B------:R-:W-:Y:S01]  /*c730*/  ISETP.GE.AND P3, PT, R22.reuse, R39, PT ;  /* 0x000000271600720c */ /* 0x040fe20003f66270 */
[----:B------:R-:W-:Y:S02]  /*c740*/  VIADD R0, R22, 0x20 ;  /* 0x0000002016007836 */ /* 0x000fe40000000000 */
[C---:B------:R-:W-:Y:S02]  /*c750*/  IMAD R23, R205.reuse, UR5, R36 ;  /* 0x00000005cd177c24 */ /* 0x040fe4000f8e0224 */
[----:B------:R-:W-:Y:S01]  /*c760*/  IMAD.WIDE.U32 R2, R205, UR4, R2 ;  /* 0x00000004cd027c25 */ /* 0x000fe2000f8e0002 */
[----:B------:R-:W-:-:S03]  /*c770*/  ULDC.64 UR4, c[0x0][0xae8] ;  /* 0x0002ba0000047ab9 */ /* 0x000fc60000000a00 */
[----:B0-----:R-:W-:Y:S01]  /*c780*/  VIADD R38, R38, 0x36820 ;  /* 0x0003682026267836 */ /* 0x001fe20000000000 */
[C---:B------:R-:W-:Y:S01]  /*c790*/  IADD3 R20, R22.reuse, 0x40, RZ ;  /* 0x0000004016147810 */ /* 0x040fe20007ffe0ff */
[----:B------:R-:W-:Y:S01]  /*c7a0*/  VIADD R21, R22, 0x60 ;  /* 0x0000006016157836 */ /* 0x000fe20000000000 */
[-C--:B------:R-:W-:Y:S01]  /*c7b0*/  ISETP.GE.AND P0, PT, R0, R39.reuse, PT ;  /* 0x000000270000720c */ /* 0x080fe20003f06270 */
[----:B------:R-:W-:Y:S01]  /*c7c0*/  IMAD.IADD R3, R3, 0x1, R23 ;  /* 0x0000000103037824 */ /* 0x000fe200078e0217 */
[----:B------:R-:W-:Y:S01]  /*c7d0*/  PRMT R38, RZ, 0x654, R38 ;  /* 0x00000654ff267816 */ /* 0x000fe20000000026 */
[----:B------:R-:W-:Y:S01]  /*c7e0*/  IMAD R0, R207, UR4, RZ ;  /* 0x00000004cf007c24 */ /* 0x000fe2000f8e02ff */
[-C--:B------:R-:W-:Y:S01]  /*c7f0*/  ISETP.GE.AND P1, PT, R20, R39.reuse, PT ;  /* 0x000000271400720c */ /* 0x080fe20003f26270 */
[----:B------:R-:W-:Y:S01]  /*c800*/  IMAD.WIDE.U32 R36, R65, UR4, R2 ;  /* 0x0000000441247c25 */ /* 0x000fe2000f8e0002 */
[----:B------:R-:W-:Y:S01]  /*c810*/  ISETP.GE.AND P2, PT, R21, R39, PT ;  /* 0x000000271500720c */ /* 0x000fe20003f46270 */
[----:B-1----:R0:W-:Y:S01]  /*c820*/  SYNCS.ARRIVE.TRANS64.RED.A1T0 RZ, [R38+URZ], RZ ;  /* 0x000000ff26ff79a7 */ /* 0x0021e2000810043f */
[----:B------:R-:W-:Y:S01]  /*c830*/  SHF.R.S32.HI R23, RZ, 0x1f, R22 ;  /* 0x0000001fff177819 */ /* 0x000fe20000011416 */
[----:B------:R-:W-:Y:S01]  /*c840*/  IMAD R39, R65, UR5, R0 ;  /* 0x0000000541277c24 */ /* 0x000fe2000f8e0200 */
[----:B------:R-:W-:Y:S01]  /*c850*/  BSSY B1, `(.L_x_3133) ;  /* 0x0000017000017945 */ /* 0x000fe20003800000 */
[----:B------:R-:W-:-:S04]  /*c860*/  IMAD.WIDE R20, R206, 0x80, R22 ;  /* 0x00000080ce147825 */ /* 0x000fc800078e0216 */
[----:B------:R-:W-:Y:S01]  /*c870*/  IMAD.IADD R65, R37, 0x1, R39 ;  /* 0x0000000125417824 */ /* 0x000fe200078e0227 */
[----:B0-----:R-:W-:Y:S06]  /*c880*/  @P3 BRA `(.L_x_3134) ;  /* 0x00000000004c3947 */ /* 0x001fec0003800000 */
[----:B------:R-:W-:Y:S01]  /*c890*/  ULDC.64 UR6, c[0x0][0xad8] ;  /* 0x0002b60000067ab9 */ /* 0x000fe20000000a00 */
[C---:B------:R-:W-:Y:S01]  /*c8a0*/  VIADD R0, R18.reuse, 0x40 ;  /* 0x0000004012007836 */ /* 0x040fe20000000000 */
[----:B------:R-:W-:Y:S01]  /*c8b0*/  IADD3 R38, R18, 0x80, RZ ;  /* 0x0000008012267810 */ /* 0x000fe20007ffe0ff */
[----:B------:R-:W-:Y:S01]  /*c8c0*/  IMAD R39, R21, UR6, RZ ;  /* 0x0000000615277c24 */ /* 0x000fe2000f8e02ff */
[----:B------:R-:W-:Y:S01]  /*c8d0*/  ULDC UR4, c[0x0][0xa8c] ;  /* 0x0002a30000047ab9 */ /* 0x000fe20000000800 */
[----:B------:R-:W-:Y:S01]  /*c8e0*/  IMAD.MOV.U32 R2, RZ, RZ, R36 ;  /* 0x000000ffff027224 */ /* 0x000fe200078e0024 */
[----:B------:R-:W-:Y:S01]  /*c8f0*/  ISETP.GE.AND P4, PT, R0, UR4, PT ;  /* 0x0000000400007c0c */ /* 0x000fe2000bf86270 */
[----:B------:R-:W-:Y:S01]  /*c900*/  IMAD.MOV.U32 R3, RZ, RZ, R65 ;  /* 0x000000ffff037224 */ /* 0x000fe200078e0041 */
[----:B------:R-:W-:Y:S01]  /*c910*/  ISETP.GE.AND P3, PT, R18, UR4, PT ;  /* 0x0000000412007c0c */ /* 0x000fe2000bf66270 */
[----:B------:R-:W-:Y:S01]  /*c920*/  IMAD R39, R20, UR7, R39 ;  /* 0x0000000714277c24 */ /* 0x000fe2000f8e0227 */
[----:B------:R-:W-:Y:S01]  /*c930*/  ISETP.GE.AND P5, PT, R38, UR4, PT ;  /* 0x0000000426007c0c */ /* 0x000fe2000bfa6270 */
[----:B------:R-:W-:Y:S01]  /*c940*/  IMAD.WIDE.U32 R2, R20, UR6, R2 ;  /* 0x0000000614027c25 */ /* 0x000fe2000f8e0002 */
[----:B------:R-:W-:-:S03]  /*c950*/  ULDC.64 UR6, c[0x0][0xa80] ;  /* 0x0002a00000067ab9 */ /* 0x000fc60000000a00 */
[----:B------:R-:W-:Y:S01]  /*c960*/  IMAD.IADD R3, R3, 0x1, R39 ;  /* 0x0000000103037824 */ /* 0x000fe200078e0227 */
[----:B------:R-:W-:-:S04]  /*c970*/  LEA R38, P6, R2, UR6, 0x1 ;  /* 0x0000000602267c11 */ /* 0x000fc8000f8c08ff */
[----:B------:R-:W-:-:S05]  /*c980*/  LEA.HI.X R39, R2, UR7, R3, 0x1, P6 ;  /* 0x0000000702277c11 */ /* 0x000fca000b0f0c03 */
[----:B-----5:R0:W-:Y:S04]  /*c990*/  @!P3 STG.E.128 desc[UR60][R38.64], R48 ;  /* 0x000000302600b986 */ /* 0x0201e8000c101d3c */
[----:B------:R0:W-:Y:S04]  /*c9a0*/  @!P4 STG.E.128 desc[UR60][R38.64+0x80], R56 ;  /* 0x000080382600c986 */ /* 0x0001e8000c101d3c */
[----:B------:R0:W-:Y:S02]  /*c9b0*/  @!P5 STG.E.128 desc[UR60][R38.64+0x100], R60 ;  /* 0x0001003c2600d986 */ /* 0x0001e4000c101d3c */
.L_x_3134:
[----:B------:R-:W-:Y:S05]  /*c9c0*/  BSYNC B1 ;  /* 0x0000000000017941 */ /* 0x000fea0003800000 */
.L_x_3133:
[----:B------:R-:W-:Y:S04]  /*c9d0*/  BSSY B1, `(.L_x_3135) ;  /* 0x0000017000017945 */ /* 0x000fe80003800000 */
[----:B------:R-:W-:Y:S05]  /*c9e0*/  @P0 BRA `(.L_x_3136) ;  /* 0x0000000000540947 */ /* 0x000fea0003800000 */
[----:B0-----:R-:W-:Y:S01]  /*c9f0*/  IADD3 R39, P0, R20, 0x20, RZ ;  /* 0x0000002014277810 */ /* 0x001fe20007f1e0ff */
[C---:B------:R-:W-:Y:S01]  /*ca00*/  VIADD R2, R18.reuse, 0x40 ;  /* 0x0000004012027836 */ /* 0x040fe20000000000 */
[----:B------:R-:W-:Y:S01]  /*ca10*/  ULDC UR4, c[0x0][0xa8c] ;  /* 0x0002a30000047ab9 */ /* 0x000fe20000000800 */
[----:B------:R-:W-:Y:S01]  /*ca20*/  ULDC.64 UR6, c[0x0][0xad8] ;  /* 0x0002b60000067ab9 */ /* 0x000fe20000000a00 */
[----:B------:R-:W-:Y:S01]  /*ca30*/  IMAD.MOV.U32 R3, RZ, RZ, R65 ;  /* 0x000000ffff037224 */ /* 0x000fe200078e0041 */
[----:B------:R-:W-:Y:S01]  /*ca40*/  IADD3 R38, R18, 0x80, RZ ;  /* 0x0000008012267810 */ /* 0x000fe20007ffe0ff */
[----:B------:R-:W-:Y:S01]  /*ca50*/  IMAD.X R0, RZ, RZ, R21, P0 ;  /* 0x000000ffff007224 */ /* 0x000fe200000e0615 */
[----:B------:R-:W-:Y:S01]  /*ca60*/  ISETP.GE.AND P4, PT, R2, UR4, PT ;  /* 0x0000000402007c0c */ /* 0x000fe2000bf86270 */
[----:B------:R-:W-:Y:S01]  /*ca70*/  IMAD.MOV.U32 R2, RZ, RZ, R36 ;  /* 0x000000ffff027224 */ /* 0x000fe200078e0024 */
[----:B------:R-:W-:Y:S01]  /*ca80*/  ISETP.GE.AND P3, PT, R18, UR4, PT ;  /* 0x0000000412007c0c */ /* 0x000fe2000bf66270 */
[----:B------:R-:W-:Y:S01]  /*ca90*/  IMAD R0, R0, UR6, RZ ;  /* 0x0000000600007c24 */ /* 0x000fe2000f8e02ff */
[----:B------:R-:W-:Y:S01]  /*caa0*/  ISETP.GE.AND P5, PT, R38, UR4, PT ;  /* 0x0000000426007c0c */ /* 0x000fe2000bfa6270 */
[----:B------:R-:W-:-:S04]  /*cab0*/  IMAD.WIDE.U32 R2, R39, UR6, R2 ;  /* 0x0000000627027c25 */ /* 0x000fc8000f8e0002 */
[----:B------:R-:W-:Y:S01]  /*cac0*/  IMAD R39, R39, UR7, R0 ;  /* 0x0000000727277c24 */ /* 0x000fe2000f8e0200 */
[----:B------:R-:W-:Y:S02]  /*cad0*/  ULDC.64 UR6, c[0x0][0xa80] ;  /* 0x0002a00000067ab9 */ /* 0x000fe40000000a00 */
[----:B------:R-:W-:Y:S01]  /*cae0*/  LEA R38, P0, R2, UR6, 0x1 ;  /* 0x0000000602267c11 */ /* 0x000fe2000f8008ff */
[----:B------:R-:W-:-:S05]  /*caf0*/  IMAD.IADD R3, R3, 0x1, R39 ;  /* 0x0000000103037824 */ /* 0x000fca00078e0227 */
[----:B------:R-:W-:-:S05]  /*cb00*/  LEA.HI.X R39, R2, UR7, R3, 0x1, P0 ;  /* 0x0000000702277c11 */ /* 0x000fca00080f0c03 */
[----:B-----5:R1:W-:Y:S04]  /*cb10*/  @!P3 STG.E.128 desc[UR60][R38.64], R12 ;  /* 0x0000000c2600b986 */ /* 0x0203e8000c101d3c */
[----:B------:R1:W-:Y:S04]  /*cb20*/  @!P4 STG.E.128 desc[UR60][R38.64+0x80], R44 ;  /* 0x0000802c2600c986 */ /* 0x0003e8000c101d3c */
[----:B------:R1:W-:Y:S02]  /*cb30*/  @!P5 STG.E.128 desc[UR60][R38.64+0x100], R52 ;  /* 0x000100342600d986 */ /* 0x0003e4000c101d3c */
.L_x_3136:
[----:B------:R-:W-:Y:S05]  /*cb40*/  BSYNC B1 ;  /* 0x0000000000017941 */ /* 0x000fea0003800000 */
.L_x_3135:
[----:B------:R-:W-:Y:S04]  /*cb50*/  BSSY B1, `(.L_x_3137) ;  /* 0x0000017000017945 */ /* 0x000fe80003800000 */
[----:B------:R-:W-:Y:S05]  /*cb60*/  @P1 BRA `(.L_x_3138) ;  /* 0x0000000000541947 */ /* 0x000fea0003800000 */
[----:B-1---5:R-:W-:Y:S01]  /*cb70*/  IADD3 R13, P0, R20, 0x40, RZ ;  /* 0x00000040140d7810 */ /* 0x022fe20007f1e0ff */
        /* <DEDUP_REMOVED lines=17> */
[----:B------:R2:W-:Y:S04]  /*cc90*/  @!P1 STG.E.128 desc[UR60][R12.64], R8 ;  /* 0x000000080c009986 */ /* 0x0005e8000c101d3c */
[----:B------:R2:W-:Y:S04]  /*cca0*/  @!P3 STG.E.128 desc[UR60][R12.64+0x80], R32 ;  /* 0x000080200c00b986 */ /* 0x0005e8000c101d3c */
[----:B------:R2:W-:Y:S02]  /*ccb0*/  @!P4 STG.E.128 desc[UR60][R12.64+0x100], R40 ;  /* 0x000100280c00c986 */ /* 0x0005e4000c101d3c */
.L_x_3138:
[----:B------:R-:W-:Y:S05]  /*ccc0*/  BSYNC B1 ;  /* 0x0000000000017941 */ /* 0x000fea0003800000 */
.L_x_3137:
[----:B------:R-:W-:Y:S05]  /*ccd0*/  @P2 BRA `(.L_x_3139) ;  /* 0x0000000c000c2947 */ /* 0x000fea0003800000 */
[----:B--2--5:R-:W-:Y:S01]  /*cce0*/  IADD3 R9, P0, R20, 0x60, RZ ;  /* 0x0000006014097810 */ /* 0x024fe20007f1e0ff */
[----:B------:R-:W-:Y:S01]  /*ccf0*/  ULDC.64 UR4, c[0x0][0xad8] ;  /* 0x0002b60000047ab9 */ /* 0x000fe20000000a00 */
[----:B------:R-:W-:Y:S01]  /*cd00*/  MOV R3, R65 ;  /* 0x0000004100037202 */ /* 0x000fe20000000f00 */
[----:B------:R-:W-:Y:S01]  /*cd10*/  IMAD.MOV.U32 R2, RZ, RZ, R36 ;  /* 0x000000ffff027224 */ /* 0x000fe200078e0024 */
[----:B------:R-:W-:Y:S01]  /*cd20*/  ULDC.64 UR6, c[0x0][0xa80] ;  /* 0x0002a00000067ab9 */ /* 0x000fe20000000a00 */
[----:B------:R-:W-:Y:S02]  /*cd30*/  IMAD.X R20, RZ, RZ, R21, P0 ;  /* 0x000000ffff147224 */ /* 0x000fe400000e0615 */
[----:B------:R-:W-:Y:S02]  /*cd40*/  VIADD R0, R18, 0x40 ;  /* 0x0000004012007836 */ /* 0x000fe40000000000 */
[----:B------:R-:W-:Y:S02]  /*cd50*/  IMAD R20, R20, UR4, RZ ;  /* 0x0000000414147c24 */ /* 0x000fe4000f8e02ff */
[----:B------:R-:W-:Y:S01]  /*cd60*/  IMAD.WIDE.U32 R2, R9, UR4, R2 ;  /* 0x0000000409027c25 */ /* 0x000fe2000f8e0002 */
[----:B------:R-:W-:-:S02]  /*cd70*/  ULDC UR4, c[0x0][0xa8c] ;  /* 0x0002a30000047ab9 */ /* 0x000fc40000000800 */
[----:B------:R-:W-:Y:S01]  /*cd80*/  ISETP.GE.AND P1, PT, R18, UR4, PT ;  /* 0x0000000412007c0c */ /* 0x000fe2000bf26270 */
[----:B------:R-:W-:Y:S01]  /*cd90*/  IMAD R9, R9, UR5, R20 ;  /* 0x0000000509097c24 */ /* 0x000fe2000f8e0214 */
[----:B------:R-:W-:Y:S01]  /*cda0*/  ISETP.GE.AND P2, PT, R0, UR4, PT ;  /* 0x0000000400007c0c */ /* 0x000fe2000bf46270 */
[----:B------:R-:W-:Y:S01]  /*cdb0*/  VIADD R0, R18, 0x80 ;  /* 0x0000008012007836 */ /* 0x000fe20000000000 */
[----:B------:R-:W-:Y:S01]  /*cdc0*/  LEA R8, P0, R2, UR6, 0x1 ;  /* 0x0000000602087c11 */ /* 0x000fe2000f8008ff */
[----:B------:R-:W-:-:S05]  /*cdd0*/  IMAD.IADD R3, R3, 0x1, R9 ;  /* 0x0000000103037824 */ /* 0x000fca00078e0209 */
[----:B------:R-:W-:Y:S02]  /*cde0*/  LEA.HI.X R9, R2, UR7, R3, 0x1, P0 ;  /* 0x0000000702097c11 */ /* 0x000fe400080f0c03 */
[----:B------:R-:W-:-:S03]  /*cdf0*/  ISETP.GE.AND P0, PT, R0, UR4, PT ;  /* 0x0000000400007c0c */ /* 0x000fc6000bf06270 */
[----:B------:R3:W-:Y:S04]  /*ce00*/  @!P1 STG.E.128 desc[UR60][R8.64], R4 ;  /* 0x0000000408009986 */ /* 0x0007e8000c101d3c */
[----:B------:R3:W-:Y:S06]  /*ce10*/  @!P2 STG.E.128 desc[UR60][R8.64+0x80], R24 ;  /* 0x000080180800a986 */ /* 0x0007ec000c101d3c */
[----:B------:R-:W-:Y:S05]  /*ce20*/  @P0 BRA `(.L_x_3139) ;  /* 0x0000000800b80947 */ /* 0x000fea0003800000 */
[----:B------:R4:W-:Y:S01]  /*ce30*/  STG.E.128 desc[UR60][R8.64+0x100], R28 ;  /* 0x0001001c08007986 */ /* 0x0009e2000c101d3c */
[----:B------:R-:W-:Y:S05]  /*ce40*/  BRA `(.L_x_3139) ;  /* 0x0000000800b07947 */ /* 0x000fea0003800000 */
.L_x_3131:
[----:B------:R-:W2:Y:S01]  /*ce50*/  LDC.64 R4, c[0x0][0xbd8] ;  /* 0x0002f600ff047b82 */ /* 0x000ea20000000a00 */
[C---:B------:R-:W-:Y:S01]  /*ce60*/  IMAD.SHL.U32 R3, R204.reuse, 0x4, RZ ;  /* 0x00000004cc037824 */ /* 0x040fe200078e00ff */
[----:B------:R-:W-:Y:S01]  /*ce70*/  SHF.L.U64.HI R0, R204, 0x2, R207 ;  /* 0x00000002cc007819 */ /* 0x000fe200000102cf */
[----:B------:R-:W-:Y:S01]  /*ce80*/  ULDC.64 UR4, c[0x0][0xbe0] ;  /* 0x0002f80000047ab9 */ /* 0x000fe20000000a00 */
[----:B------:R-:W-:-:S04]  /*ce90*/  MOV R9, RZ ;  /* 0x000000ff00097202 */ /* 0x000fc80000000f00 */
[----:B------:R-:W3:Y:S01]  /*cea0*/  LDC R7, c[0x0][0xa88] ;  /* 0x0002a200ff077b82 */ /* 0x000ee20000000800 */
[----:B--2---:R-:W-:Y:S02]  /*ceb0*/  ISETP.NE.U32.AND P0, PT, R4, RZ, PT ;  /* 0x000000ff0400720c */ /* 0x004fe40003f05070 */
[----:B------:R-:W-:Y:S02]  /*cec0*/  IADD3 R4, P1, R3, R4, RZ ;  /* 0x0000000403047210 */ /* 0x000fe40007f3e0ff */
[----:B------:R-:W-:-:S03]  /*ced0*/  ISETP.NE.AND.EX P0, PT, R5, RZ, PT, P0 ;  /* 0x000000ff0500720c */ /* 0x000fc60003f05300 */
[----:B------:R-:W-:Y:S01]  /*cee0*/  IMAD.X R5, R0, 0x1, R5, P1 ;  /* 0x0000000100057824 */ /* 0x000fe200008e0605 */
[----:B------:R-:W-:-:S04]  /*cef0*/  ISETP.NE.U32.AND P1, PT, RZ, UR4, PT ;  /* 0x00000004ff007c0c */ /* 0x000fc8000bf25070 */
[----:B------:R-:W-:-:S05]  /*cf00*/  ISETP.NE.AND.EX P1, PT, RZ, UR5, PT, P1 ;  /* 0x00000005ff007c0c */ /* 0x000fca000bf25310 */
[----:B------:R2:W5:Y:S08]  /*cf10*/  @P0 LDG.E R9, desc[UR60][R4.64] ;  /* 0x0000003c04090981 */ /* 0x000570000c1e1900 */
[----:B------:R-:W-:-:S04]  /*cf20*/  @P1 IADD3 R2, P2, R3, UR4, RZ ;  /* 0x0000000403021c10 */ /* 0x000fc8000ff5e0ff */
[----:B------:R-:W-:-:S05]  /*cf30*/  @P1 IADD3.X R3, R0, UR5, RZ, P2, !PT ;  /* 0x0000000500031c10 */ /* 0x000fca00097fe4ff */
[----:B---3--:R2:W5:Y:S01]  /*cf40*/  @P1 LDG.E R7, desc[UR60][R2.64] ;  /* 0x0000003c02071981 */ /* 0x008562000c1e1900 */
[----:B------:R-:W-:Y:S01]  /*cf50*/  ISETP.GE.AND P2, PT, R214, 0x80, PT ;  /* 0x00000080d600780c */ /* 0x000fe20003f46270 */
[----:B------:R-:W-:-:S12]  /*cf60*/  @P1 BRA `(.L_x_3140) ;  /* 0x0000000000101947 */ /* 0x000fd80003800000 */
[----:B------:R-:W-:Y:S05]  /*cf70*/  @!P0 BRA `(.L_x_3140) ;  /* 0x00000000000c8947 */ /* 0x000fea0003800000 */
[----:B------:R-:W3:Y:S04]  /*cf80*/  LDG.E R0, desc[UR60][R4.64] ;  /* 0x0000003c04007981 */ /* 0x000ee8000c1e1900 */
[----:B-----5:R-:W3:Y:S02]  /*cf90*/  LDG.E R7, desc[UR60][R4.64+0x4] ;  /* 0x0000043c04077981 */ /* 0x020ee4000c1e1900 */
[----:B---3--:R-:W-:-:S07]  /*cfa0*/  IMAD.IADD R7, R7, 0x1, -R0 ;  /* 0x0000000107077824 */ /* 0x008fce00078e0a00 */
.L_x_3140:
[----:B------:R-:W-:Y:S01]  /*cfb0*/  BSSY B1, `(.L_x_3141) ;  /* 0x000001d000017945 */ /* 0x000fe20003800000 */
[----:B------:R-:W-:Y:S02]  /*cfc0*/  SHF.R.S32.HI R8, RZ, 0x1f, R205 ;  /* 0x0000001fff087819 */ /* 0x000fe400000114cd */
[----:B------:R-:W-:Y:S02]  /*cfd0*/  SHF.R.S32.HI R13, RZ, 0x1f, R18 ;  /* 0x0000001fff0d7819 */ /* 0x000fe40000011412 */
[----:B------:R-:W-:Y:S02]  /*cfe0*/  SEL R11, R204, RZ, !P0 ;  /* 0x000000ffcc0b7207 */ /* 0x000fe40004000000 */
[----:B------:R-:W-:Y:S02]  /*cff0*/  SEL R207, R207, RZ, !P0 ;  /* 0x000000ffcfcf7207 */ /* 0x000fe40004000000 */
[----:B-----5:R-:W-:Y:S01]  /*d000*/  SHF.R.S32.HI R6, RZ, 0x1f, R9 ;  /* 0x0000001fff067819 */ /* 0x020fe20000011409 */
[----:B------:R-:W-:Y:S06]  /*d010*/  @P2 BRA `(.L_x_3142) ;  /* 0x0000000000582947 */ /* 0x000fec0003800000 */
[----:B------:R-:W3:Y:S02]  /*d020*/  S2R R0, SR_TID.X ;  /* 0x0000000000007919 */ /* 0x000ee40000002100 */
[----:B---3--:R-:W-:-:S04]  /*d030*/  IMAD R0, R206, 0x80, R0 ;  /* 0x00000080ce007824 */ /* 0x008fc800078e0200 */
[----:B------:R-:W-:-:S05]  /*d040*/  VIADD R0, R0, 0xffffff80 ;  /* 0xffffff8000007836 */ /* 0x000fca0000000000 */
[----:B------:R-:W-:-:S13]  /*d050*/  ISETP.GE.AND P0, PT, R0, R7, PT ;  /* 0x000000070000720c */ /* 0x000fda0003f06270 */
[----:B------:R-:W-:Y:S05]  /*d060*/  @P0 BRA `(.L_x_3142) ;  /* 0x0000000000440947 */ /* 0x000fea0003800000 */
[----:B--2---:R-:W-:Y:S01]  /*d070*/  IADD3 R2, P0, R0, R9, RZ ;  /* 0x0000000900027210 */ /* 0x004fe20007f1e0ff */
[----:B------:R-:W-:-:S03]  /*d080*/  ULDC.64 UR4, c[0x0][0xb70] ;  /* 0x0002dc0000047ab9 */ /* 0x000fc60000000a00 */
[----:B------:R-:W-:Y:S01]  /*d090*/  LEA.HI.X.SX32 R3, R0, R6, 0x1, P0 ;  /* 0x0000000600037211 */ /* 0x000fe200000f0eff */
[----:B------:R-:W-:-:S04]  /*d0a0*/  IMAD R0, R8, UR4, RZ ;  /* 0x0000000408007c24 */ /* 0x000fc8000f8e02ff */
[C---:B------:R-:W-:Y:S02]  /*d0b0*/  IMAD R5, R205.reuse, UR5, R0 ;  /* 0x00000005cd057c24 */ /* 0x040fe4000f8e0200 */
[----:B------:R-:W-:Y:S01]  /*d0c0*/  IMAD.WIDE.U32 R2, R205, UR4, R2 ;  /* 0x00000004cd027c25 */ /* 0x000fe2000f8e0002 */
[----:B------:R-:W-:-:S03]  /*d0d0*/  ULDC.64 UR4, c[0x0][0xb78] ;  /* 0x0002de0000047ab9 */ /* 0x000fc60000000a00 */
[----:B------:R-:W-:Y:S02]  /*d0e0*/  IMAD R0, R207, UR4, RZ ;  /* 0x00000004cf007c24 */ /* 0x000fe4000f8e02ff */
[----:B------:R-:W-:Y:S02]  /*d0f0*/  IMAD.IADD R3, R3, 0x1, R5 ;  /* 0x0000000103037824 */ /* 0x000fe400078e0205 */
        /* <DEDUP_REMOVED lines=8> */
.L_x_3142:
[----:B------:R-:W-:Y:S05]  /*d180*/  BSYNC B1 ;  /* 0x0000000000017941 */ /* 0x000fea0003800000 */
.L_x_3141:
[----:B------:R-:W-:Y:S01]  /*d190*/  ULDC.64 UR4, c[0x0][0xaa0] ;  /* 0x0002a80000047ab9 */ /* 0x000fe20000000a00 */
[----:B--2---:R-:W-:Y:S01]  /*d1a0*/  IMAD.MOV.U32 R2, RZ, RZ, R18 ;  /* 0x000000ffff027224 */ /* 0x004fe200078e0012 */
[----:B------:R-:W-:Y:S01]  /*d1b0*/  BSSY B1, `(.L_x_3143) ;  /* 0x000002f000017945 */ /* 0x000fe20003800000 */
[----:B---3--:R-:W-:Y:S02]  /*d1c0*/  IMAD.MOV.U32 R3, RZ, RZ, R13 ;  /* 0x000000ffff037224 */ /* 0x008fe400078e000d */
[----:B------:R-:W-:Y:S02]  /*d1d0*/  IMAD R0, R6, UR4, RZ ;  /* 0x0000000406007c24 */ /* 0x000fe4000f8e02ff */
[----:B------:R-:W-:-:S04]  /*d1e0*/  IMAD.WIDE.U32 R2, R9, UR4, R2 ;  /* 0x0000000409027c25 */ /* 0x000fc8000f8e0002 */
[----:B------:R-:W-:Y:S01]  /*d1f0*/  IMAD R9, R9, UR5, R0 ;  /* 0x0000000509097c24 */ /* 0x000fe2000f8e0200 */
[----:B------:R-:W-:Y:S01]  /*d200*/  ULDC.64 UR4, c[0x0][0xae0] ;  /* 0x0002b80000047ab9 */ /* 0x000fe20000000a00 */
[----:B------:R-:W-:Y:S02]  /*d210*/  IMAD R7, R206, -0x80, R7 ;  /* 0xffffff80ce077824 */ /* 0x000fe400078e0207 */
[----:B------:R-:W-:Y:S02]  /*d220*/  IMAD R0, R8, UR4, RZ ;  /* 0x0000000408007c24 */ /* 0x000fe4000f8e02ff */
[----:B------:R-:W-:Y:S01]  /*d230*/  IMAD.IADD R3, R3, 0x1, R9 ;  /* 0x0000000103037824 */ /* 0x000fe200078e0209 */
[C---:B------:R-:W-:Y:S01]  /*d240*/  ISETP.GE.AND P3, PT, R22.reuse, R7, PT ;  /* 0x000000071600720c */ /* 0x040fe20003f66270 */
[----:B------:R-:W-:Y:S02]  /*d250*/  VIADD R4, R22, 0x20 ;  /* 0x0000002016047836 */ /* 0x000fe40000000000 */
[----:B------:R-:W-:-:S02]  /*d260*/  IMAD R5, R205, UR5, R0 ;  /* 0x00000005cd057c24 */ /* 0x000fc4000f8e0200 */
[----:B------:R-:W-:Y:S01]  /*d270*/  VIADD R0, R22, 0x40 ;  /* 0x0000004016007836 */ /* 0x000fe20000000000 */
[-C--:B------:R-:W-:Y:S01]  /*d280*/  ISETP.GE.AND P2, PT, R4, R7.reuse, PT ;  /* 0x000000070400720c */ /* 0x080fe20003f46270 */
[----:B------:R-:W-:Y:S01]  /*d290*/  IMAD.WIDE.U32 R2, R205, UR4, R2 ;  /* 0x00000004cd027c25 */ /* 0x000fe2000f8e0002 */
[----:B------:R-:W-:Y:S01]  /*d2a0*/  IADD3 R4, R22, 0x60, RZ ;  /* 0x0000006016047810 */ /* 0x000fe20007ffe0ff */
[----:B------:R-:W-:Y:S01]  /*d2b0*/  ULDC.64 UR4, c[0x0][0xae8] ;  /* 0x0002ba0000047ab9 */ /* 0x000fe20000000a00 */
[-C--:B------:R-:W-:Y:S01]  /*d2c0*/  ISETP.GE.AND P1, PT, R0, R7.reuse, PT ;  /* 0x000000070000720c */ /* 0x080fe20003f26270 */
[----:B------:R-:W-:Y:S01]  /*d2d0*/  IMAD.IADD R3, R3, 0x1, R5 ;  /* 0x0000000103037824 */ /* 0x000fe200078e0205 */
[----:B------:R-:W-:Y:S01]  /*d2e0*/  ISETP.GE.AND P0, PT, R4, R7, PT ;  /* 0x000000070400720c */ /* 0x000fe20003f06270 */
[----:B------:R-:W-:Y:S01]  /*d2f0*/  IMAD R0, R207, UR4, RZ ;  /* 0x00000004cf007c24 */ /* 0x000fe2000f8e02ff */
[----:B------:R-:W-:Y:S01]  /*d300*/  SHF.R.S32.HI R7, RZ, 0x1f, R22 ;  /* 0x0000001fff077819 */ /* 0x000fe20000011416 */
[----:B------:R-:W-:-:S04]  /*d310*/  IMAD.WIDE.U32 R4, R11, UR4, R2 ;  /* 0x000000040b047c25 */ /* 0x000fc8000f8e0002 */
[----:B------:R-:W-:Y:S02]  /*d320*/  IMAD R9, R11, UR5, R0 ;  /* 0x000000050b097c24 */ /* 0x000fe4000f8e0200 */
[----:B------:R-:W-:Y:S02]  /*d330*/  IMAD.MOV.U32 R6, RZ, RZ, R22 ;  /* 0x000000ffff067224 */ /* 0x000fe400078e0016 */
[----:B------:R-:W-:Y:S02]  /*d340*/  IMAD.IADD R11, R5, 0x1, R9 ;  /* 0x00000001050b7824 */ /* 0x000fe400078e0209 */
[----:B------:R-:W-:Y:S01]  /*d350*/  IMAD.WIDE R6, R206, 0x80, R6 ;  /* 0x00000080ce067825 */ /* 0x000fe200078e0206 */
[----:B------:R-:W-:Y:S06]  /*d360*/  @P3 BRA `(.L_x_3144) ;  /* 0x00000000004c3947 */ /* 0x000fec0003800000 */
[----:B------:R-:W-:Y:S01]  /*d370*/  ULDC.64 UR6, c[0x0][0xad8] ;  /* 0x0002b60000067ab9 */ /* 0x000fe20000000a00 */
[----:B------:R-:W-:Y:S01]  /*d380*/  MOV R2, R4 ;  /* 0x0000000400027202 */ /* 0x000fe20000000f00 */
[C---:B------:R-:W-:Y:S01]  /*d390*/  VIADD R0, R18.reuse, 0x40 ;  /* 0x0000004012007836 */ /* 0x040fe20000000000 */
[----:B------:R-:W-:Y:S01]  /*d3a0*/  ULDC UR4, c[0x0][0xa8c] ;  /* 0x0002a30000047ab9 */ /* 0x000fe20000000800 */
[C---:B------:R-:W-:Y:S01]  /*d3b0*/  VIADD R8, R18.reuse, 0x80 ;  /* 0x0000008012087836 */ /* 0x040fe20000000000 */
[----:B------:R-:W-:Y:S01]  /*d3c0*/  ISETP.GE.AND P4, PT, R18, UR4, PT ;  /* 0x0000000412007c0c */ /* 0x000fe2000bf86270 */
[----:B------:R-:W-:Y:S01]  /*d3d0*/  IMAD R9, R7, UR6, RZ ;  /* 0x0000000607097c24 */ /* 0x000fe2000f8e02ff */
[----:B------:R-:W-:Y:S01]  /*d3e0*/  ISETP.GE.AND P5, PT, R0, UR4, PT ;  /* 0x0000000400007c0c */ /* 0x000fe2000bfa6270 */
[----:B------:R-:W-:Y:S01]  /*d3f0*/  IMAD.MOV.U32 R3, RZ, RZ, R11 ;  /* 0x000000ffff037224 */ /* 0x000fe200078e000b */
[----:B------:R-:W-:Y:S01]  /*d400*/  ISETP.GE.AND P6, PT, R8, UR4, PT ;  /* 0x0000000408007c0c */ /* 0x000fe2000bfc6270 */
[----:B------:R-:W-:-:S02]  /*d410*/  IMAD R9, R6, UR7, R9 ;  /* 0x0000000706097c24 */ /* 0x000fc4000f8e0209 */
[----:B------:R-:W-:Y:S01]  /*d420*/  IMAD.WIDE.U32 R2, R6, UR6, R2 ;  /* 0x0000000606027c25 */ /* 0x000fe2000f8e0002 */
[----:B------:R-:W-:-:S03]  /*d430*/  ULDC.64 UR6, c[0x0][0xa80] ;  /* 0x0002a00000067ab9 */ /* 0x000fc60000000a00 */
[----:B------:R-:W-:Y:S01]  /*d440*/  IMAD.IADD R3, R3, 0x1, R9 ;  /* 0x0000000103037824 */ /* 0x000fe200078e0209 */
[----:B------:R-:W-:-:S04]  /*d450*/  LEA R8, P3, R2, UR6, 0x1 ;  /* 0x0000000602087c11 */ /* 0x000fc8000f8608ff */
[----:B------:R-:W-:-:S05]  /*d460*/  LEA.HI.X R9, R2, UR7, R3, 0x1, P3 ;  /* 0x0000000702097c11 */ /* 0x000fca00098f0c03 */
[----:B------:R2:W-:Y:S04]  /*d470*/  @!P4 STG.E.128 desc[UR60][R8.64], RZ ;  /* 0x000000ff0800c986 */ /* 0x0005e8000c101d3c */
[----:B------:R2:W-:Y:S04]  /*d480*/  @!P5 STG.E.128 desc[UR60][R8.64+0x80], RZ ;  /* 0x000080ff0800d986 */ /* 0x0005e8000c101d3c */
[----:B------:R2:W-:Y:S02]  /*d490*/  @!P6 STG.E.128 desc[UR60][R8.64+0x100], RZ ;  /* 0x000100ff0800e986 */ /* 0x0005e4000c101d3c */
.L_x_3144:
[----:B------:R-:W-:Y:S05]  /*d4a0*/  BSYNC B1 ;  /* 0x0000000000017941 */ /* 0x000fea0003800000 */
.L_x_3143:
[----:B------:R-:W-:Y:S04]  /*d4b0*/  BSSY B1, `(.L_x_3145) ;  /* 0x0000017000017945 */ /* 0x000fe80003800000 */
[----:B------:R-:W-:Y:S05]  /*d4c0*/  @P2 BRA `(.L_x_3146) ;  /* 0x0000000000542947 */ /* 0x000fea0003800000 */
[----:B--2---:R-:W-:Y:S01]  /*d4d0*/  IADD3 R9, P2, R6, 0x20, RZ ;  /* 0x0000002006097810 */ /* 0x004fe20007f5e0ff */
[C---:B------:R-:W-:Y:S01]  /*d4e0*/  VIADD R2, R18.reuse, 0x40 ;  /* 0x0000004012027836 */ /* 0x040fe20000000000 */
[----:B------:R-:W-:Y:S01]  /*d4f0*/  ULDC UR4, c[0x0][0xa8c] ;  /* 0x0002a30000047ab9 */ /* 0x000fe20000000800 */
[----:B------:R-:W-:Y:S01]  /*d500*/  ULDC.64 UR6, c[0x0][0xad8] ;  /* 0x0002b60000067ab9 */ /* 0x000fe20000000a00 */
[----:B------:R-:W-:Y:S01]  /*d510*/  IMAD.MOV.U32 R3, RZ, RZ, R11 ;  /* 0x000000ffff037224 */ /* 0x000fe200078e000b */
[----:B------:R-:W-:Y:S01]  /*d520*/  ISETP.GE.AND P3, PT, R18, UR4, PT ;  /* 0x0000000412007c0c */ /* 0x000fe2000bf66270 */
[----:B------:R-:W-:Y:S01]  /*d530*/  IMAD.X R0, RZ, RZ, R7, P2 ;  /* 0x000000ffff007224 */ /* 0x000fe200010e0607 */
[----:B------:R-:W-:Y:S01]  /*d540*/  ISETP.GE.AND P4, PT, R2, UR4, PT ;  /* 0x0000000402007c0c */ /* 0x000fe2000bf86270 */
[----:B------:R-:W-:Y:S01]  /*d550*/  VIADD R8, R18, 0x80 ;  /* 0x0000008012087836 */ /* 0x000fe20000000000 */
[----:B------:R-:W-:Y:S01]  /*d560*/  MOV R2, R4 ;  /* 0x0000000400027202 */ /* 0x000fe20000000f00 */
[----:B------:R-:W-:-:S03]  /*d570*/  IMAD R0, R0, UR6, RZ ;  /* 0x0000000600007c24 */ /* 0x000fc6000f8e02ff */
        /* <DEDUP_REMOVED lines=9> */
[----:B------:R3:W-:Y:S02]  /*d610*/  @!P5 STG.E.128 desc[UR60][R8.64+0x100], RZ ;  /* 0x000100ff0800d986 */ /* 0x0007e4000c101d3c */
.L_x_3146:
[----:B------:R-:W-:Y:S05]  /*d620*/  BSYNC B1 ;  /* 0x0000000000017941 */ /* 0x000fea0003800000 */
.L_x_3145:
[----:B------:R-:W-:Y:S04]  /*d630*/  BSSY B1, `(.L_x_3147) ;  /* 0x0000017000017945 */ /* 0x000fe80003800000 */
[----:B------:R-:W-:Y:S05]  /*d640*/  @P1 BRA `(.L_x_3148) ;  /* 0x0000000000541947 */ /* 0x000fea0003800000 */
[----:B--23--:R-:W-:Y:S01]  /*d650*/  IADD3 R9, P1, R6, 0x40, RZ ;  /* 0x0000004006097810 */ /* 0x00cfe20007f3e0ff */
        /* <DEDUP_REMOVED lines=20> */
.L_x_3148:
[----:B------:R-:W-:Y:S05]  /*d7a0*/  BSYNC B1 ;  /* 0x0000000000017941 */ /* 0x000fea0003800000 */
.L_x_3147:
        /* <DEDUP_REMOVED lines=9> */
[----:B------:R-:W-:Y:S02]  /*d840*/  IMAD.MOV.U32 R3, RZ, RZ, R11 ;  /* 0x000000ffff037224 */ /* 0x000fe400078e000b */
[----:B------:R-:W-:-:S02]  /*d850*/  IMAD R6, R6, UR6, RZ ;  /* 0x0000000606067c24 */ /* 0x000fc4000f8e02ff */
[----:B------:R-:W-:Y:S02]  /*d860*/  VIADD R0, R18, 0x80 ;  /* 0x0000008012007836 */ /* 0x000fe40000000000 */
        /* <DEDUP_REMOVED lines=10> */
.L_x_3139:
[----:B------:R-:W-:Y:S05]  /*d910*/  BSYNC B0 ;  /* 0x0000000000007941 */ /* 0x000fea0003800000 */
.L_x_3130:
[----:B------:R-:W-:Y:S02]  /*d920*/  ULDC UR4, c[0x0][0xc14] ;  /* 0x0003050000047ab9 */ /* 0x000fe40000000800 */
[----:B-1----:R-:W-:-:S13]  /*d930*/  ISETP.GE.AND P0, PT, R103, UR4, PT ;  /* 0x0000000467007c0c */ /* 0x002fda000bf06270 */
[----:B------:R-:W-:Y:S05]  /*d940*/  @!P0 BRA `(.L_x_3149) ;  /* 0xffffff3400008947 */ /* 0x000fea000383ffff */
[----:B------:R-:W-:Y:S05]  /*d950*/  EXIT ;  /* 0x000000000000794d */ /* 0x000fea0003800000 */
.L_x_3105:
        /* <DEDUP_REMOVED lines=10> */
[----:B------:R-:W1:Y:S01]  /*da00*/  S2UR UR6, SR_CTAID.X ;  /* 0x00000000000679c3 */ /* 0x000e620000002500 */
        /* <DEDUP_REMOVED lines=9> */
[----:B------:R-:W-:Y:S01]  /*daa0*/  IMAD.MOV.U32 R16, RZ, RZ, RZ ;  /* 0x000000ffff107224 */ /* 0x000fe200078e00ff */
[----:B------:R-:W-:Y:S01]  /*dab0*/  ISETP.GE.U32.AND P0, PT, R8, 0x2, PT ;  /* 0x000000020800780c */ /* 0x000fe20003f06070 */
[----:B------:R-:W-:Y:S01]  /*dac0*/  IMAD.MOV.U32 R19, RZ, RZ, RZ ;  /* 0x000000ffff137224 */ /* 0x000fe200078e00ff */
[----:B------:R-:W-:-:S09]  /*dad0*/  LOP3.LUT R4, R4, 0xfffffffe, RZ, 0xc0, !PT ;  /* 0xfffffffe04047812 */ /* 0x000fd200078ec0ff */
[----:B------:R-:W-:-:S04]  /*dae0*/  @P1 LOP3.LUT R4, R4, 0x1, RZ, 0xfc, !PT ;  /* 0x0000000104041812 */ /* 0x000fc800078efcff */
[----:B------:R-:W-:-:S04]  /*daf0*/  LOP3.LUT R4, R4, 0xffffffef, RZ, 0xc0, !PT ;  /* 0xffffffef04047812 */ /* 0x000fc800078ec0ff */
[----:B------:R-:W-:-:S04]  /*db00*/  @P0 LOP3.LUT R4, R4, 0x10, RZ, 0xfc, !PT ;  /* 0x0000001004040812 */ /* 0x000fc800078efcff */
[----:B------:R-:W-:Y:S01]  /*db10*/  LOP3.LUT R4, R4, 0xfffffff7, RZ, 0xc0, !PT ;  /* 0xfffffff704047812 */ /* 0x000fe200078ec0ff */
[----:B--2---:R-:W0:Y:S02]  /*db20*/  SHFL.UP PT, R5, R0, 0x1, RZ ;  /* 0x0420000000057989 */ /* 0x004e2400000e00ff */
[----:B0-----:R-:W-:-:S05]  /*db30*/  SEL R5, R5, RZ, P1 ;  /* 0x000000ff05057207 */ /* 0x001fca0000800000 */
[----:B------:R-:W-:-:S05]  /*db40*/  IMAD.IADD R5, R0, 0x1, R5 ;  /* 0x0000000100057824 */ /* 0x000fca00078e0205 */
[----:B------:R-:W0:Y:S02]  /*db50*/  SHFL.UP PT, R6, R5, 0x2, RZ ;  /* 0x0440000005067989 */ /* 0x000e2400000e00ff */
[----:B0-----:R-:W-:Y:S02]  /*db60*/  SEL R6, R6, RZ, P0 ;  /* 0x000000ff06067207 */ /* 0x001fe40000000000 */
[----:B------:R-:W-:-:S03]  /*db70*/  ISETP.GE.U32.AND P0, PT, R8, 0x4, PT ;  /* 0x000000040800780c */ /* 0x000fc60003f06070 */
[----:B------:R-:W-:-:S05]  /*db80*/  IMAD.IADD R6, R5, 0x1, R6 ;  /* 0x0000000105067824 */ /* 0x000fca00078e0206 */
[----:B------:R-:W0:Y:S05]  /*db90*/  SHFL.UP PT, R7, R6, 0x4, RZ ;  /* 0x0480000006077989 */ /* 0x000e2a00000e00ff */
[----:B------:R-:W-:-:S04]  /*dba0*/  @P0 LOP3.LUT R4, R4, 0x8, RZ, 0xfc, !PT ;  /* 0x0000000804040812 */ /* 0x000fc800078efcff */
[----:B------:R-:W-:Y:S02]  /*dbb0*/  LOP3.LUT R4, R4, 0xfffffffb, RZ, 0xc0, !PT ;  /* 0xfffffffb04047812 */ /* 0x000fe400078ec0ff */
[----:B0-----:R-:W-:Y:S02]  /*dbc0*/  SEL R7, R7, RZ, P0 ;  /* 0x000000ff07077207 */ /* 0x001fe40000000000 */
[----:B------:R-:W-:Y:S02]  /*dbd0*/  ISETP.GE.U32.AND P0, PT, R8, 0x8, PT ;  /* 0x000000080800780c */ /* 0x000fe40003f06070 */
[----:B------:R-:W-:-:S05]  /*dbe0*/  IADD3 R7, R6, R7, RZ ;  /* 0x0000000706077210 */ /* 0x000fca0007ffe0ff */
[----:B------:R-:W0:Y:S06]  /*dbf0*/  SHFL.UP PT, R2, R7, 0x8, RZ ;  /* 0x0500000007027989 */ /* 0x000e2c00000e00ff */
[----:B------:R-:W-:-:S04]  /*dc00*/  @P0 LOP3.LUT R4, R4, 0x4, RZ, 0xfc, !PT ;  /* 0x0000000404040812 */ /* 0x000fc800078efcff */
[----:B------:R-:W-:Y:S02]  /*dc10*/  LOP3.LUT R4, R4, 0xfffffffd, RZ, 0xc0, !PT ;  /* 0xfffffffd04047812 */ /* 0x000fe400078ec0ff */
[----:B0-----:R-:W-:Y:S02]  /*dc20*/  SEL R2, R2, RZ, P0 ;  /* 0x000000ff02027207 */ /* 0x001fe40000000000 */
[----:B------:R-:W-:-:S03]  /*dc30*/  ISETP.GE.U32.AND P0, PT, R8, 0x10, PT ;  /* 0x000000100800780c */ /* 0x000fc60003f06070 */
[----:B------:R-:W-:-:S05]  /*dc40*/  IMAD.IADD R3, R7, 0x1, R2 ;  /* 0x0000000107037824 */ /* 0x000fca00078e0202 */
[----:B------:R-:W0:Y:S05]  /*dc50*/  SHFL.UP PT, R2, R3, 0x10, RZ ;  /* 0x0600000003027989 */ /* 0x000e2a00000e00ff */
[----:B------:R-:W-:Y:S02]  /*dc60*/  @P0 LOP3.LUT R4, R4, 0x2, RZ, 0xfc, !PT ;  /* 0x0000000204040812 */ /* 0x000fe400078efcff */
[----:B0-----:R-:W-:-:S05]  /*dc70*/  SEL R2, R2, RZ, P0 ;  /* 0x000000ff02027207 */ /* 0x001fca0000000000 */
[----:B------:R-:W-:-:S05]  /*dc80*/  IMAD.IADD R2, R3, 0x1, R2 ;  /* 0x0000000103027824 */ /* 0x000fca00078e0202 */
[----:B------:R-:W0:Y:S02]  /*dc90*/  SHFL.IDX PT, R5, R2, 0x1f, 0x1f ;  /* 0x03e01f0002057f89 */ /* 0x000e2400000e0000 */
[----:B0-----:R-:W-:-:S04]  /*dca0*/  IMAD R5, R5, UR4, RZ ;  /* 0x0000000405057c24 */ /* 0x001fc8000f8e02ff */
[----:B------:R-:W-:Y:S01]  /*dcb0*/  IMAD.MOV.U32 R6, RZ, RZ, R5 ;  /* 0x000000ffff067224 */ /* 0x000fe200078e0005 */
[----:B-1----:R-:W-:-:S13]  /*dcc0*/  ISETP.GT.AND P0, PT, R5, UR6, PT ;  /* 0x0000000605007c0c */ /* 0x002fda000bf04270 */
[----:B------:R-:W-:Y:S05]  /*dcd0*/  @P0 BRA `(.L_x_3150) ;  /* 0x0000000000c00947 */ /* 0x000fea0003800000 */
[----:B------:R-:W-:Y:S01]  /*dce0*/  MOV R5, R6 ;  /* 0x0000000600057202 */ /* 0x000fe20000000f00 */
[----:B------:R-:W-:Y:S01]  /*dcf0*/  IMAD.MOV.U32 R19, RZ, RZ, RZ ;  /* 0x000000ffff137224 */ /* 0x000fe200078e00ff */
[----:B------:R-:W-:Y:S01]  /*dd00*/  ULDC UR5, c[0x0][0xc14] ;  /* 0x0003050000057ab9 */ /* 0x000fe20000000800 */
[----:B------:R-:W-:Y:S01]  /*dd10*/  ULDC UR7, c[0x0][0xc14] ;  /* 0x0003050000077ab9 */ /* 0x000fe20000000800 */
[----:B------:R-:W-:-:S05]  /*dd20*/  ULDC UR4, c[0x0][0xc10] ;  /* 0x0003040000047ab9 */ /* 0x000fca0000000800 */
.L_x_3154:
[----:B------:R-:W-:Y:S02]  /*dd30*/  VIADD R0, R19, 0x1f ;  /* 0x0000001f13007836 */ /* 0x000fe40000000000 */
[----:B------:R-:W-:-:S03]  /*dd40*/  IMAD.U32 R19, RZ, RZ, UR7 ;  /* 0x00000007ff137e24 */ /* 0x000fc6000f8e00ff */
        /* <DEDUP_REMOVED lines=14> */
.L_x_3153:
[----:B------:R-:W-:Y:S05]  /*de30*/  BSYNC B0 ;  /* 0x0000000000007941 */ /* 0x000fea0003800000 */
.L_x_3152:
        /* <DEDUP_REMOVED lines=25> */
[----:B------:R-:W-:-:S07]  /*dfd0*/  IMAD.MOV.U32 R2, RZ, RZ, R9 ;  /* 0x000000ffff027224 */ /* 0x000fce00078e0009 */
.L_x_3150:
        /* <DEDUP_REMOVED lines=12> */
[----:B0-----:R-:W-:Y:S01]  /*e0a0*/  IMAD.MOV R11, RZ, RZ, -R3 ;  /* 0x000000ffff0b7224 */ /* 0x001fe200078e0a03 */
[----:B------:R-:W-:Y:S06]  /*e0b0*/  @!P0 BRA `(.L_x_3155) ;  /* 0x0000000000088947 */ /* 0x000fec0003800000 */
[----:B------:R-:W-:-:S05]  /*e0c0*/  VIADD R9, R5, 0xffffffff ;  /* 0xffffffff05097836 */ /* 0x000fca0000000000 */
[----:B------:R0:W1:Y:S02]  /*e0d0*/  SHFL.IDX PT, R16, R2, R9, 0x1f ;  /* 0x00001f0902107589 */ /* 0x00006400000e0000 */
.L_x_3155:
[----:B-1----:R-:W-:Y:S01]  /*e0e0*/  IMAD R16, R16, UR4, R7 ;  /* 0x0000000410107c24 */ /* 0x002fe2000f8e0207 */
[----:B0-----:R-:W-:Y:S01]  /*e0f0*/  MOV R2, RZ ;  /* 0x000000ff00027202 */ /* 0x001fe20000000f00 */
[----:B------:R-:W-:Y:S02]  /*e100*/  IMAD R7, R11, R6, RZ ;  /* 0x000000060b077224 */ /* 0x000fe400078e02ff */
[----:B------:R-:W-:Y:S01]  /*e110*/  IMAD.IADD R19, R5, 0x1, R19 ;  /* 0x0000000105137824 */ /* 0x000fe200078e0213 */
[----:B------:R-:W-:Y:S01]  /*e120*/  IADD3 R17, -R16, UR6, RZ ;  /* 0x0000000610117c10 */ /* 0x000fe2000fffe1ff */
[----:B------:R-:W-:Y:S01]  /*e130*/  IMAD.HI.U32 R2, R3, R7, R2 ;  /* 0x0000000703027227 */ /* 0x000fe200078e0002 */
[----:B------:R-:W-:Y:S02]  /*e140*/  IABS R7, R0 ;  /* 0x0000000000077213 */ /* 0x000fe40000000000 */
[----:B------:R-:W-:-:S03]  /*e150*/  IABS R3, R17 ;  /* 0x0000001100037213 */ /* 0x000fc60000000000 */
        /* <DEDUP_REMOVED lines=13> */
[----:B------:R-:W-:Y:S01]  /*e230*/  IADD3 R3, -R2, RZ, RZ ;  /* 0x000000ff02037210 */ /* 0x000fe20007ffe1ff */
[----:B------:R-:W-:-:S04]  /*e240*/  IMAD.MOV.U32 R18, RZ, RZ, R2 ;  /* 0x000000ffff127224 */ /* 0x000fc800078e0002 */
[----:B------:R-:W-:Y:S01]  /*e250*/  IMAD R17, R0, R3, R17 ;  /* 0x0000000300117224 */ /* 0x000fe200078e0211 */
[----:B------:R-:W-:Y:S06]  /*e260*/  BRA `(.L_x_3156) ;  /* 0x00000000000c7947 */ /* 0x000fec0003800000 */
.L_x_3151:
[----:B------:R-:W-:Y:S02]  /*e270*/  IMAD.MOV.U32 R17, RZ, RZ, RZ ;  /* 0x000000ffff117224 */ /* 0x000fe400078e00ff */
[----:B------:R-:W-:Y:S02]  /*e280*/  IMAD.U32 R16, RZ, RZ, UR6 ;  /* 0x00000006ff107e24 */ /* 0x000fe4000f8e00ff */
[----:B------:R-:W-:-:S07]  /*e290*/  IMAD.MOV.U32 R18, RZ, RZ, RZ ;  /* 0x000000ffff127224 */ /* 0x000fce00078e00ff */
.L_x_3156:
        /* <DEDUP_REMOVED lines=9> */
[----:B------:R-:W-:Y:S02]  /*e330*/  ISETP.GE.AND P0, PT, R19, UR5, PT ;  /* 0x0000000513007c0c */ /* 0x000fe4000bf06270 */
[----:B0-----:R-:W-:-:S05]  /*e340*/  MOV R0, 0x1 ;  /* 0x0000000100007802 */ /* 0x001fca0000000f00 */
[----:B------:R0:W-:Y:S04]  /*e350*/  STL [R1+0x8], R0 ;  /* 0x0000080001007387 */ /* 0x0001e80000100800 */
[----:B------:R0:W-:Y:S02]  /*e360*/  STL [R1], RZ ;  /* 0x000000ff01007387 */ /* 0x0001e40000100800 */
[----:B------:R-:W-:Y:S05]  /*e370*/  @P0 BRA `(.L_x_3157) ;  /* 0x0000003c00f80947 */ /* 0x000fea0003800000 */
[----:B0-----:R-:W-:Y:S01]  /*e380*/  IMAD.MOV.U32 R0, RZ, RZ, 0x1 ;  /* 0x00000001ff007424 */ /* 0x001fe200078e00ff */
[----:B------:R0:W-:Y:S01]  /*e390*/  STL [R1], RZ ;  /* 0x000000ff01007387 */ /* 0x0001e20000100800 */
[----:B------:R-:W-:Y:S01]  /*e3a0*/  ULDC UR38, c[0x0][0xc] ;  /* 0x0000030000267ab9 */ /* 0x000fe20000000800 */
[----:B------:R-:W-:Y:S02]  /*e3b0*/  ULDC.64 UR36, c[0x0][0x198] ;  /* 0x0000660000247ab9 */ /* 0x000fe40000000a00 */
[----:B------:R0:W-:Y:S04]  /*e3c0*/  STL [R1+0x8], R0 ;  /* 0x0000080001007387 */ /* 0x0001e80000100800 */
[----:B------:R0:W-:Y:S02]  /*e3d0*/  STL [R1+0x28], RZ ;  /* 0x000028ff01007387 */ /* 0x0001e40000100800 */
.L_x_3222:
[----:B-1----:R-:W1:Y:S02]  /*e3e0*/  LDC.64 R2, c[0x0][0xc60] ;  /* 0x00031800ff027b82 */ /* 0x002e640000000a00 */
[----:B-1----:R-:W-:-:S05]  /*e3f0*/  IMAD.WIDE R2, R19, 0x4, R2 ;  /* 0x0000000413027825 */ /* 0x002fca00078e0202 */
[----:B------:R-:W2:Y:S01]  /*e400*/  LDG.E R5, desc[UR60][R2.64] ;  /* 0x0000003c02057981 */ /* 0x000ea2000c1e1900 */
[----:B------:R-:W-:Y:S05]  /*e410*/  YIELD ;  /* 0x0000000000007946 */ /* 0x000fea0003800000 */
[----:B------:R-:W-:Y:S01]  /*e420*/  ULDC.64 UR4, c[0x0][0xa28] ;  /* 0x00028a0000047ab9 */ /* 0x000fe20000000a00 */
[----:B0-----:R-:W-:Y:S01]  /*e430*/  IMAD.MOV.U32 R0, RZ, RZ, RZ ;  /* 0x000000ffff007224 */ /* 0x001fe200078e00ff */
[----:B------:R-:W-:-:S04]  /*e440*/  ISETP.NE.U32.AND P0, PT, RZ, UR4, PT ;  /* 0x00000004ff007c0c */ /* 0x000fc8000bf05070 */
[----:B------:R-:W-:Y:S01]  /*e450*/  ISETP.NE.AND.EX P0, PT, RZ, UR5, PT, P0 ;  /* 0x00000005ff007c0c */ /* 0x000fe2000bf05300 */
[----:B------:R-:W-:Y:S01]  /*e460*/  IMAD.MOV.U32 R6, RZ, RZ, RZ ;  /* 0x000000ffff067224 */ /* 0x000fe200078e00ff */
[----:B--2---:R-:W-:Y:S01]  /*e470*/  SHF.R.S32.HI R4, RZ, 0x1f, R5 ;  /* 0x0000001fff047819 */ /* 0x004fe20000011405 */
[----:B------:R-:W-:-:S10]  /*e480*/  IMAD.SHL.U32 R7, R5, 0x4, RZ ;  /* 0x0000000405077824 */ /* 0x000fd400078e00ff */
        /* <DEDUP_REMOVED lines=33> */
[----:B0-----:R-:W-:-:S06]  /*e6a0*/  MOV R6, UR4 ;  /* 0x0000000400067c02 */ /* 0x001fcc0008000f00 */
[----:B------:R1:W5:Y:S01]  /*e6b0*/  @P0 LDG.E R6, desc[UR60][R4.64] ;  /* 0x0000003c04060981 */ /* 0x000362000c1e1900 */
[----:B------:R-:W-:Y:S05]  /*e6c0*/  @P0 BRA `(.L_x_3158) ;  /* 0x0000000000100947 */ /* 0x000fea0003800000 */
[----:B------:R-:W-:Y:S05]  /*e6d0*/  @!P1 BRA `(.L_x_3158) ;  /* 0x00000000000c9947 */ /* 0x000fea0003800000 */
[----:B-----5:R-:W2:Y:S04]  /*e6e0*/  LDG.E R6, desc[UR60][R2.64] ;  /* 0x0000003c02067981 */ /* 0x020ea8000c1e1900 */
[----:B-1----:R-:W2:Y:S02]  /*e6f0*/  LDG.E R5, desc[UR60][R2.64+0x4] ;  /* 0x0000043c02057981 */ /* 0x002ea4000c1e1900 */
[----:B--2---:R-:W-:-:S07]  /*e700*/  IMAD.IADD R6, R5, 0x1, -R6 ;  /* 0x0000000105067824 */ /* 0x004fce00078e0a06 */
.L_x_3158:
[--C-:B-1---5:R-:W-:Y:S01]  /*e710*/  IMAD.IADD R4, R6, 0x1, -R0.reuse ;  /* 0x0000000106047824 */ /* 0x122fe200078e0a00 */
[----:B------:R-:W-:Y:S01]  /*e720*/  BSSY B6, `(.L_x_3159) ;  /* 0x0000326000067945 */ /* 0x000fe20003800000 */
[----:B------:R-:W-:Y:S02]  /*e730*/  IMAD.IADD R3, R7, 0x1, R0 ;  /* 0x0000000107037824 */ /* 0x000fe400078e0200 */
[----:B------:R-:W-:Y:S01]  /*e740*/  IMAD.MOV.U32 R2, RZ, RZ, RZ ;  /* 0x000000ffff027224 */ /* 0x000fe200078e00ff */
[----:B------:R-:W-:Y:S01]  /*e750*/  STL [R1+0x24], R4 ;  /* 0x0000240401007387 */ /* 0x000fe20000100800 */
[----:B------:R-:W-:-:S03]  /*e760*/  ISETP.GT.AND P0, PT, R4, RZ, PT ;  /* 0x000000ff0400720c */ /* 0x000fc60003f04270 */
[----:B------:R0:W-:Y:S02]  /*e770*/  STL [R1+0x4], R3 ;  /* 0x0000040301007387 */ /* 0x0001e40000100800 */
[----:B0-----:R-:W-:-:S04]  /*e780*/  VIADD R3, R4, 0x6f ;  /* 0x0000006f04037836 */ /* 0x001fc80000000000 */
[----:B------:R-:W-:-:S05]  /*e790*/  IMAD.HI R2, R3, -0x6db6db6d, R2 ;  /* 0x9249249303027827 */ /* 0x000fca00078e0202 */
[----:B------:R-:W-:-:S04]  /*e7a0*/  SHF.R.U32.HI R3, RZ, 0x1f, R2 ;  /* 0x0000001fff037819 */ /* 0x000fc80000011602 */
        /* <DEDUP_REMOVED lines=10> */
[----:B0-----:R-:W1:Y:S08]  /*e850*/  FLO.U32 R0, UR4 ;  /* 0x0000000400007d00 */ /* 0x001e7000080e0000 */
        /* <DEDUP_REMOVED lines=9> */
.L_x_3160:
[----:B------:R-:W1:Y:S01]  /*e8f0*/  S2R R3, SR_CgaCtaId ;  /* 0x0000000000037919 */ /* 0x000e620000008800 */
[----:B0-----:R-:W-:-:S04]  /*e900*/  MOV R0, 0x400 ;  /* 0x0000040000007802 */ /* 0x001fc80000000f00 */
[----:B-1----:R-:W-:-:S04]  /*e910*/  LEA R2, R3, R0, 0x18 ;  /* 0x0000000003027211 */ /* 0x002fc800078ec0ff */
[----:B------:R-:W-:Y:S01]  /*e920*/  IADD3 R0, R2, 0x21400, RZ ;  /* 0x0002140002007810 */ /* 0x000fe20007ffe0ff */
[----:B------:R0:W-:Y:S03]  /*e930*/  STL [R1+0x10], R2 ;  /* 0x0000100201007387 */ /* 0x0001e60000100800 */
        /* <DEDUP_REMOVED lines=18> */
.L_x_3162:
        /* <DEDUP_REMOVED lines=20> */
.L_x_3164:
        /* <DEDUP_REMOVED lines=16> */
.L_x_3163:
[----:B------:R-:W2:Y:S01]  /*eca0*/  LDL.LU R2, [R1+0x1c] ;  /* 0x00001c0001027983 */ /* 0x000ea20000300800 */
[----:B------:R-:W-:-:S03]  /*ecb0*/  ULDC.64 UR4, c[0x0][0x9f8] ;  /* 0x00027e0000047ab9 */ /* 0x000fc60000000a00 */
[----:B------:R-:W3:Y:S04]  /*ecc0*/  LDL.LU R0, [R1+0x20] ;  /* 0x0000200001007983 */ /* 0x000ee80000300800 */
[----:B------:R-:W4:Y:S04]  /*ecd0*/  LDL.LU R4, [R1+0x2c] ;  /* 0x00002c0001047983 */ /* 0x000f280000300800 */
[----:B------:R-:W4:Y:S01]  /*ece0*/  LDL.LU R8, [R1+0x14] ;  /* 0x0000140001087983 */ /* 0x000f220000300800 */
[----:B------:R-:W-:-:S04]  /*ecf0*/  ISETP.NE.U32.AND P0, PT, RZ, UR4, PT ;  /* 0x00000004ff007c0c */ /* 0x000fc8000bf05070 */
        /* <DEDUP_REMOVED lines=11> */
[----:B----4-:R-:W-:Y:S02]  /*edb0*/  LEA R17, R17, R4, 0x7 ;  /* 0x0000000411117211 */ /* 0x010fe400078e38ff */
        /* <DEDUP_REMOVED lines=13> */
.L_x_3165:
        /* <DEDUP_REMOVED lines=16> */
.L_x_3166:
        /* <DEDUP_REMOVED lines=15> */
.L_x_3167:
        /* <DEDUP_REMOVED lines=16> */
.L_x_3238:
[----:B------:R-:W2:Y:S01]  /*f180*/  LDL R7, [R1+0x18] ;  /* 0x0000180001077983 */ /* 0x000ea20000100800 */
[----:B------:R-:W-:Y:S01]  /*f190*/  UMOV UR4, 0xffffffff ;  /* 0xffffffff00047882 */ /* 0x000fe20000000000 */
[----:B------:R-:W-:Y:S01]  /*f1a0*/  SHF.R.S32.HI R12, RZ, 0x1f, R0 ;  /* 0x0000001fff0c7819 */ /* 0x000fe20000011400 */
[----:B--2---:R-:W-:Y:S01]  /*f1b0*/  VIADD R7, R7, 0xffffffff ;  /* 0xffffffff07077836 */ /* 0x004fe20000000000 */
[----:B------:R-:W-:Y:S06]  /*f1c0*/  BRA.DIV UR4, `(.L_x_3169) ;  /* 0x0000003604f07947 */ /* 0x000fec000b800000 */
[----:B------:R-:W-:-:S13]  /*f1d0*/  ELECT P6, URZ, PT ;  /* 0x00000000003f782f */ /* 0x000fda00038c0000 */
.L_x_3241:
        /* <DEDUP_REMOVED lines=16> */
[----:B------:R-:W-:Y:S02]  /*f2e0*/  IMAD R10, R0, UR5, R8 ;  /* 0x00000005000a7c24 */ /* 0x000fe4000f8e0208 */
[--C-:B------:R-:W-:Y:S01]  /*f2f0*/  IMAD.MOV.U32 R8, RZ, RZ, R5.reuse ;  /* 0x000000ffff087224 */ /* 0x100fe200078e0005 */
[----:B0-----:R-:W-:-:S03]  /*f300*/  SHF.R.S32.HI R9, RZ, 0x1f, R5 ;  /* 0x0000001fff097819 */ /* 0x001fc60000011405 */
[----:B------:R-:W-:-:S05]  /*f310*/  IMAD.WIDE.U32 R8, R0, UR4, R8 ;  /* 0x0000000400087c25 */ /* 0x000fca000f8e0008 */
[----:B------:R-:W-:Y:S02]  /*f320*/  IADD3 R5, R9, R10, RZ ;  /* 0x0000000a09057210 */ /* 0x000fe40007ffe0ff */
[----:B------:R-:W-:-:S04]  /*f330*/  LEA R10, P0, R8, R2, 0x2 ;  /* 0x00000002080a7211 */ /* 0x000fc800078010ff */
[----:B------:R-:W-:-:S05]  /*f340*/  LEA.HI.X R11, R8, R3, R5, 0x2, P0 ;  /* 0x00000003080b7211 */ /* 0x000fca00000f1405 */
[----:B------:R0:W5:Y:S04]  /*f350*/  LDG.E R5, desc[UR60][R10.64] ;  /* 0x0000003c0a057981 */ /* 0x000168000c1e1900 */
.L_x_3171:
        /* <DEDUP_REMOVED lines=9> */
.L_x_3242:
        /* <DEDUP_REMOVED lines=11> */
.L_x_3173:
        /* <DEDUP_REMOVED lines=23> */
[----:B------:R-:W-:-:S03]  /*f610*/  UIADD3 UR17, UR8, 0x28400, URZ ;  /* 0x0002840008117890 */ /* 0x000fc6000fffe03f */
        /* <DEDUP_REMOVED lines=8> */
[----:B------:R0:W-:Y:S02]  /*f6a0*/  UTMALDG.4D [UR8], [UR4], desc[UR6] ;  /* 0x00000608040075b4 */ /* 0x0001e40008019000 */
[----:B0-----:R-:W-:Y:S01]  /*f6b0*/  NOP ;  /* 0x0000000000007918 */ /* 0x001fe20000000000 */
.L_x_3170:
        /* <DEDUP_REMOVED lines=32> */
[----:B------:R0:W-:Y:S01]  /*f8c0*/  UTMALDG.4D [UR16], [UR4], desc[UR14] ;  /* 0x00000e10040075b4 */ /* 0x0001e20008019000 */
        /* <DEDUP_REMOVED lines=14> */
.L_x_3243:
[----:B------:R-:W-:Y:S05]  /*f9b0*/  BSYNC B0 ;  /* 0x0000000000007941 */ /* 0x000fea0003800000 */
.L_x_3174:
[----:B0-----:R-:W2:Y:S01]  /*f9c0*/  LDL.LU R8, [R1+0x24] ;  /* 0x0000240001087983 */ /* 0x001ea20000300800 */
[----:B------:R-:W-:Y:S01]  /*f9d0*/  BSSY B0, `(.L_x_3176) ;  /* 0x00001a6000007945 */ /* 0x000fe20003800000 */
[----:B--2---:R-:W-:-:S13]  /*f9e0*/  ISETP.GE.AND P0, PT, R8, 0x71, PT ;  /* 0x000000710800780c */ /* 0x004fda0003f06270 */
[----:B------:R-:W-:Y:S05]  /*f9f0*/  @!P0 BRA `(.L_x_3177) ;  /* 0x00000018008c8947 */ /* 0x000fea0003800000 */
[----:B------:R-:W2:Y:S01]  /*fa00*/  LDL R8, [R1+0x18] ;  /* 0x0000180001087983 */ /* 0x000ea20000100800 */
[----:B------:R-:W-:Y:S01]  /*fa10*/  IMAD.MOV.U32 R6, RZ, RZ, 0x1 ;  /* 0x00000001ff067424 */ /* 0x000fe200078e00ff */
[----:B------:R-:W-:Y:S01]  /*fa20*/  BSSY B1, `(.L_x_3178) ;  /* 0x0000093000017945 */ /* 0x000fe20003800000 */
[----:B--2---:R-:W-:-:S04]  /*fa30*/  IADD3 R14, -R8, RZ, RZ ;  /* 0x000000ff080e7210 */ /* 0x004fc80007ffe1ff */
        /* <DEDUP_REMOVED lines=36> */
.L_x_3182:
[----:B0-----:R-:W0:Y:S01]  /*fc80*/  S2R R3, SR_CgaCtaId ;  /* 0x0000000000037919 */ /* 0x001e220000008800 */
[----:B------:R-:W-:-:S04]  /*fc90*/  MOV R2, 0x400 ;  /* 0x0000040000027802 */ /* 0x000fc80000000f00 */
[----:B0-----:R-:W-:Y:S02]  /*fca0*/  LEA R2, R3, R2, 0x18 ;  /* 0x0000000203027211 */ /* 0x001fe400078ec0ff */
[----:B------:R-:W-:-:S03]  /*fcb0*/  SHF.L.U32 R3, R15, 0x1f, RZ ;  /* 0x0000001f0f037819 */ /* 0x000fc600000006ff */
[----:B------:R-:W-:-:S04]  /*fcc0*/  IMAD R2, R13, 0x8, R2 ;  /* 0x000000080d027824 */ /* 0x000fc800078e0202 */
[----:B------:R-:W0:Y:S02]  /*fcd0*/  SYNCS.PHASECHK.TRANS64.TRYWAIT P0, [R2+URZ+0x36840], R3 ;  /* 0x03684003020075a7 */ /* 0x000e24000800017f */
[----:B0-----:R-:W-:Y:S05]  /*fce0*/  @!P0 BRA `(.L_x_3183) ;  /* 0x0000002c007c8947 */ /* 0x001fea0003800000 */
.L_x_3244:
        /* <DEDUP_REMOVED lines=11> */
.L_x_3184:
        /* <DEDUP_REMOVED lines=14> */
[----:B------:R-:W-:Y:S01]  /*fe80*/  VIADD R3, R3, 0x36800 ;  /* 0x0003680003037836 */ /* 0x000fe20000000000 */
[----:B------:R-:W-:Y:S01]  /*fe90*/  UMOV UR10, URZ ;  /* 0x0000003f000a7c82 */ /* 0x000fe20008000000 */
[----:B------:R-:W-:Y:S01]  /*fea0*/  UMOV UR6, 0x0 ;  /* 0x0000000000067882 */ /* 0x000fe20000000000 */
[----:B------:R-:W-:-:S08]  /*feb0*/  UMOV UR7, 0x14f00000 ;  /* 0x14f0000000077882 */ /* 0x000fd00000000000 */
[----:B------:R-:W-:Y:S02]  /*fec0*/  UIADD3 UR8, UR14, 0x21400, URZ ;  /* 0x000214000e087890 */ /* 0x000fe4000fffe03f */
[----:B------:R-:W-:Y:S02]  /*fed0*/  UIADD3 UR15, UR14, 0x24c00, URZ ;  /* 0x00024c000e0f7890 */ /* 0x000fe4000fffe03f */
[----:B------:R-:W-:Y:S01]  /*fee0*/  UIADD3 UR14, UR14, 0x28400, URZ ;  /* 0x000284000e0e7890 */ /* 0x000fe2000fffe03f */
        /* <DEDUP_REMOVED lines=13> */
[----:B------:R0:W-:Y:S01]  /*ffc0*/  UTMALDG.4D [UR8], [UR4], desc[UR6] ;  /* 0x00000608040075b4 */ /* 0x0001e20008019000 */
[----:B------:R-:W1:Y:S02]  /*ffd0*/  SYNCS.PHASECHK.TRANS64.TRYWAIT P0, [R3+URZ+0x60], R2 ;  /* 0x00006002030075a7 */ /* 0x000e64000800017f */
[----:B01----:R-:W-:Y:S05]  /*ffe0*/  @!P0 BRA `(.L_x_3185) ;  /* 0x0000002800d08947 */ /* 0x003fea0003800000 */
.L_x_3245:
        /* <DEDUP_REMOVED lines=13> */
.L_x_3186:
        /* <DEDUP_REMOVED lines=14> */
[----:B------:R-:W-:Y:S01]  /*101a0*/  IMAD.MOV.U32 R5, RZ, RZ, R8 ;  /* 0x000000ffff057224 */ /* 0x000fe200078e0008 */
        /* <DEDUP_REMOVED lines=20> */
[----:B0-----:R-:W-:Y:S01]  /*102f0*/  NOP ;  /* 0x0000000000007918 */ /* 0x001fe20000000000 */
.L_x_3181:
[----:B------:R-:W-:Y:S05]  /*10300*/  BSYNC B2 ;  /* 0x0000000000027941 */ /* 0x000fea0003800000 */
.L_x_3180:
[----:B------:R-:W2:Y:S04]  /*10310*/  LDL.LU R2, [R1+0x18] ;  /* 0x0000180001027983 */ /* 0x000ea80000300800 */
[----:B------:R0:W-:Y:S04]  /*10320*/  STL [R1], R13 ;  /* 0x0000000d01007387 */ /* 0x0001e80000100800 */
[----:B------:R0:W-:Y:S02]  /*10330*/  STL [R1+0x8], R15 ;  /* 0x0000080f01007387 */ /* 0x0001e40000100800 */
[----:B0-2---:R-:W-:-:S07]  /*10340*/  VIADD R6, R2, 0xfffffffd ;  /* 0xfffffffd02067836 */ /* 0x005fce0000000000 */
.L_x_3179:
[----:B------:R-:W-:Y:S05]  /*10350*/  BSYNC B1 ;  /* 0x0000000000017941 */ /* 0x000fea0003800000 */
.L_x_3178:
[----:B------:R-:W-:-:S04]  /*10360*/  IADD3 R14, -R14, RZ, RZ ;  /* 0x000000ff0e0e7210 */ /* 0x000fc80007ffe1ff */
[----:B------:R-:W-:-:S13]  /*10370*/  ISETP.NE.AND P0, PT, R7, R14, PT ;  /* 0x0000000e0700720c */ /* 0x000fda0003f05270 */
[----:B------:R-:W-:Y:S05]  /*10380*/  @!P0 BRA `(.L_x_3177) ;  /* 0x0000001000288947 */ /* 0x000fea0003800000 */
[----:B------:R-:W-:-:S07]  /*10390*/  IMAD.MOV.U32 R10, RZ, RZ, R5 ;  /* 0x000000ffff0a7224 */ /* 0x000fce00078e0005 */
.L_x_3201:
        /* <DEDUP_REMOVED lines=32> */
.L_x_3189:
[----:B------:R-:W1:Y:S01]  /*105a0*/  S2R R3, SR_CgaCtaId ;  /* 0x0000000000037919 */ /* 0x000e620000008800 */
[----:B------:R-:W-:-:S04]  /*105b0*/  MOV R2, 0x400 ;  /* 0x0000040000027802 */ /* 0x000fc80000000f00 */
[----:B-1----:R-:W-:Y:S02]  /*105c0*/  LEA R2, R3, R2, 0x18 ;  /* 0x0000000203027211 */ /* 0x002fe400078ec0ff */
[----:B------:R-:W-:-:S03]  /*105d0*/  SHF.L.U32 R3, R8, 0x1f, RZ ;  /* 0x0000001f08037819 */ /* 0x000fc600000006ff */
[----:B------:R-:W-:-:S04]  /*105e0*/  IMAD R2, R7, 0x8, R2 ;  /* 0x0000000807027824 */ /* 0x000fc800078e0202 */
[----:B------:R-:W1:Y:S02]  /*105f0*/  SYNCS.PHASECHK.TRANS64.TRYWAIT P0, [R2+URZ+0x36840], R3 ;  /* 0x03684003020075a7 */ /* 0x000e64000800017f */
[----:B-1----:R-:W-:Y:S05]  /*10600*/  @!P0 BRA `(.L_x_3190) ;  /* 0x00000024005c8947 */ /* 0x002fea0003800000 */
.L_x_3246:
        /* <DEDUP_REMOVED lines=11> */
.L_x_3191:
        /* <DEDUP_REMOVED lines=37> */
.L_x_3247:
        /* <DEDUP_REMOVED lines=8> */
.L_x_3193:
        /* <DEDUP_REMOVED lines=25> */
[----:B------:R-:W-:-:S03]  /*10b20*/  UIADD3 UR16, UR8, 0x7400, URZ ;  /* 0x0000740008107890 */ /* 0x000fc6000fffe03f */
[----:B------:R-:W-:Y:S02]  /*10b30*/  UMOV UR8, UR14 ;  /* 0x0000000e00087c82 */ /* 0x000fe40008000000 */
[----:B------:R1:W-:Y:S01]  /*10b40*/  UTMALDG.4D [UR8], [UR4], desc[UR6] ;  /* 0x00000608040075b4 */ /* 0x0003e20008019000 */
[----:B------:R-:W-:Y:S01]  /*10b50*/  UMOV UR14, 0x80 ;  /* 0x00000080000e7882 */ /* 0x000fe20000000000 */
[----:B-1----:R-:W-:Y:S01]  /*10b60*/  UMOV UR8, UR15 ;  /* 0x0000000f00087c82 */ /* 0x002fe20008000000 */
[----:B------:R-:W-:Y:S02]  /*10b70*/  UMOV UR10, UR17 ;  /* 0x00000011000a7c82 */ /* 0x000fe40008000000 */
[----:B------:R1:W-:Y:S02]  /*10b80*/  UTMALDG.4D [UR8], [UR4], desc[UR6] ;  /* 0x00000608040075b4 */ /* 0x0003e40008019000 */
[----:B-1----:R-:W-:Y:S01]  /*10b90*/  UMOV UR8, UR16 ;  /* 0x0000001000087c82 */ /* 0x002fe20008000000 */
[----:B------:R-:W-:-:S02]  /*10ba0*/  UMOV UR10, UR14 ;  /* 0x0000000e000a7c82 */ /* 0x000fc40008000000 */
[----:B------:R0:W-:Y:S02]  /*10bb0*/  UTMALDG.4D [UR8], [UR4], desc[UR6] ;  /* 0x00000608040075b4 */ /* 0x0001e40008019000 */
[----:B0-----:R-:W-:Y:S01]  /*10bc0*/  NOP ;  /* 0x0000000000007918 */ /* 0x001fe20000000000 */
.L_x_3188:
[----:B------:R-:W-:Y:S05]  /*10bd0*/  BSYNC B1 ;  /* 0x0000000000017941 */ /* 0x000fea0003800000 */
.L_x_3187:
        /* <DEDUP_REMOVED lines=31> */
.L_x_3196:
[----:B------:R-:W2:Y:S01]  /*10dd0*/  S2R R3, SR_CgaCtaId ;  /* 0x0000000000037919 */ /* 0x000ea20000008800 */
[----:B------:R-:W-:-:S04]  /*10de0*/  MOV R2, 0x400 ;  /* 0x0000040000027802 */ /* 0x000fc80000000f00 */
[----:B--2---:R-:W-:Y:S02]  /*10df0*/  LEA R2, R3, R2, 0x18 ;  /* 0x0000000203027211 */ /* 0x004fe400078ec0ff */
[----:B------:R-:W-:Y:S02]  /*10e00*/  SHF.L.U32 R3, R13, 0x1f, RZ ;  /* 0x0000001f0d037819 */ /* 0x000fe400000006ff */
[----:B------:R-:W-:-:S04]  /*10e10*/  LEA R2, R14, R2, 0x3 ;  /* 0x000000020e027211 */ /* 0x000fc800078e18ff */
[----:B------:R-:W2:Y:S02]  /*10e20*/  SYNCS.PHASECHK.TRANS64.TRYWAIT P0, [R2+URZ+0x36840], R3 ;  /* 0x03684003020075a7 */ /* 0x000ea4000800017f */
[----:B--2---:R-:W-:Y:S05]  /*10e30*/  @!P0 BRA `(.L_x_3197) ;  /* 0x0000001c00788947 */ /* 0x004fea0003800000 */
.L_x_3248:
        /* <DEDUP_REMOVED lines=11> */
.L_x_3198:
        /* <DEDUP_REMOVED lines=26> */
[----:B------:R-:W-:-:S03]  /*11090*/  UIADD3 UR16, UR8, 0x28400, URZ ;  /* 0x0002840008107890 */ /* 0x000fc6000fffe03f */
[----:B------:R-:W-:Y:S02]  /*110a0*/  UMOV UR8, UR14 ;  /* 0x0000000e00087c82 */ /* 0x000fe40008000000 */
[----:B------:R0:W-:Y:S01]  /*110b0*/  UTMALDG.4D [UR8], [UR4], desc[UR6] ;  /* 0x00000608040075b4 */ /* 0x0001e20008019000 */
[----:B------:R-:W-:Y:S01]  /*110c0*/  IMAD R2, R7, 0x8, R2 ;  /* 0x0000000807027824 */ /* 0x000fe200078e0202 */
        /* <DEDUP_REMOVED lines=8> */
.L_x_3249:
        /* <DEDUP_REMOVED lines=8> */
.L_x_3200:
        /* <DEDUP_REMOVED lines=19> */
[----:B------:R1:W-:Y:S01]  /*11300*/  STL [R1+0xc], R9 ;  /* 0x00000c0901007387 */ /* 0x0003e20000100800 */
[----:B------:R-:W-:Y:S02]  /*11310*/  MOV R5, R10 ;  /* 0x0000000a00057202 */ /* 0x000fe40000000f00 */
        /* <DEDUP_REMOVED lines=12> */
[----:B-1----:R-:W-:Y:S01]  /*113e0*/  NOP ;  /* 0x0000000000007918 */ /* 0x002fe20000000000 */
.L_x_3195:
[----:B------:R-:W-:Y:S05]  /*113f0*/  BSYNC B1 ;  /* 0x0000000000017941 */ /* 0x000fea0003800000 */
.L_x_3194:
[C---:B------:R-:W-:Y:S01]  /*11400*/  ISETP.GT.AND P0, PT, R6.reuse, 0x1, PT ;  /* 0x000000010600780c */ /* 0x040fe20003f04270 */
[----:B------:R-:W-:-:S12]  /*11410*/  VIADD R6, R6, 0xfffffffe ;  /* 0xfffffffe06067836 */ /* 0x000fd80000000000 */
[----:B------:R-:W-:Y:S05]  /*11420*/  @P0 BRA `(.L_x_3201) ;  /* 0xffffffec00dc0947 */ /* 0x000fea000383ffff */
.L_x_3177:
[----:B------:R-:W-:Y:S05]  /*11430*/  BSYNC B0 ;  /* 0x0000000000007941 */ /* 0x000fea0003800000 */
.L_x_3176:
        /* <DEDUP_REMOVED lines=8> */
[----:B------:R-:W1:Y:S08]  /*114c0*/  FLO.U32 R0, UR4 ;  /* 0x0000000400007d00 */ /* 0x000e7000080e0000 */
        /* <DEDUP_REMOVED lines=8> */
.L_x_3203:
[----:B------:R-:W-:Y:S05]  /*11550*/  BSYNC B0 ;  /* 0x0000000000007941 */ /* 0x000fea0003800000 */
.L_x_3202:
        /* <DEDUP_REMOVED lines=11> */
.L_x_3250:
        /* <DEDUP_REMOVED lines=11> */
.L_x_3207:
        /* <DEDUP_REMOVED lines=33> */
[----:B-1----:R-:W-:Y:S01]  /*118d0*/  NOP ;  /* 0x0000000000007918 */ /* 0x002fe20000000000 */
.L_x_3205:
[----:B------:R-:W-:Y:S05]  /*118e0*/  BSYNC B0 ;  /* 0x0000000000007941 */ /* 0x000fea0003800000 */
.L_x_3204:
        /* <DEDUP_REMOVED lines=9> */
.L_x_3161:
[----:B------:R-:W-:Y:S05]  /*11980*/  BSYNC B6 ;  /* 0x0000000000067941 */ /* 0x000fea0003800000 */
.L_x_3159:
[----:B------:R-:W-:-:S03]  /*11990*/  UMOV UR4, 0xffffffff ;  /* 0xffffffff00047882 */ /* 0x000fc60000000000 */
[----:B------:R-:W-:Y:S05]  /*119a0*/  BRA.DIV UR4, `(.L_x_3208) ;  /* 0x0000001204d87947 */ /* 0x000fea000b800000 */
[----:B------:R2:W3:Y:S04]  /*119b0*/  SHFL.IDX PT, R4, R16, RZ, 0x1f ;  /* 0x00001fff10047589 */ /* 0x0004e800000e0000 */
[----:B------:R2:W4:Y:S02]  /*119c0*/  SHFL.IDX PT, R5, R16, 0x1, 0x1f ;  /* 0x00201f0010057f89 */ /* 0x00052400000e0000 */
.L_x_3254:
[----:B01----:R-:W0:Y:S01]  /*119d0*/  S2R R0, SR_TID.X ;  /* 0x0000000000007919 */ /* 0x003e220000002100 */
[----:B------:R-:W-:Y:S01]  /*119e0*/  ULDC UR4, c[0x0][0xc14] ;  /* 0x0003050000047ab9 */ /* 0x000fe20000000800 */
[----:B------:R-:W-:Y:S01]  /*119f0*/  BSSY B0, `(.L_x_3209) ;  /* 0x000000b000007945 */ /* 0x000fe20003800000 */
[----:B------:R-:W-:Y:S01]  /*11a00*/  IMAD.MOV.U32 R3, RZ, RZ, RZ ;  /* 0x000000ffff037224 */ /* 0x000fe200078e00ff */
[----:B0-----:R-:W-:Y:S02]  /*11a10*/  LOP3.LUT R9, R0, 0x1f, RZ, 0xc0, !PT ;  /* 0x0000001f00097812 */ /* 0x001fe400078ec0ff */
[----:B------:R-:W-:Y:S02]  /*11a20*/  MOV R0, UR4 ;  /* 0x0000000400007c02 */ /* 0x000fe40008000f00 */
[C---:B------:R-:W-:Y:S01]  /*11a30*/  ISETP.NE.AND P0, PT, R9.reuse, 0x1f, PT ;  /* 0x0000001f0900780c */ /* 0x040fe20003f05270 */
[----:B------:R-:W-:-:S05]  /*11a40*/  IMAD.IADD R7, R9, 0x1, R19 ;  /* 0x0000000109077824 */ /* 0x000fca00078e0213 */
[----:B------:R-:W-:-:S13]  /*11a50*/  ISETP.GE.OR P0, PT, R7, R0, !P0 ;  /* 0x000000000700720c */ /* 0x000fda0004706670 */
[----:B------:R-:W-:Y:S05]  /*11a60*/  @P0 BRA `(.L_x_3210) ;  /* 0x00000000000c0947 */ /* 0x000fea0003800000 */
[----:B------:R-:W0:Y:S02]  /*11a70*/  LDC.64 R2, c[0x0][0xc58] ;  /* 0x00031600ff027b82 */ /* 0x000e240000000a00 */
[----:B0-----:R-:W-:-:S06]  /*11a80*/  IMAD.WIDE R2, R7, 0x4, R2 ;  /* 0x0000000407027825 */ /* 0x001fcc00078e0202 */
[----:B------:R0:W5:Y:S02]  /*11a90*/  LDG.E R3, desc[UR60][R2.64] ;  /* 0x0000003c02037981 */ /* 0x000164000c1e1900 */
.L_x_3210:
[----:B------:R-:W-:Y:S05]  /*11aa0*/  BSYNC B0 ;  /* 0x0000000000007941 */ /* 0x000fea0003800000 */
.L_x_3209:
        /* <DEDUP_REMOVED lines=20> */
[----:B-1----:R-:W-:-:S04]  /*11bf0*/  SEL R9, R14, RZ, P0 ;  /* 0x000000ff0e097207 */ /* 0x002fc80000000000 */
[----:B0-----:R-:W-:-:S05]  /*11c00*/  IADD3 R2, R8, R9, RZ ;  /* 0x0000000908027210 */ /* 0x001fca0007ffe0ff */
[----:B------:R0:W1:Y:S02]  /*11c10*/  SHFL.IDX PT, R14, R2, 0x1f, 0x1f ;  /* 0x03e01f00020e7f89 */ /* 0x00006400000e0000 */
.L_x_3262:
[----:B------:R-:W-:Y:S02]  /*11c20*/  ULDC UR4, c[0x0][0xc10] ;  /* 0x0003040000047ab9 */ /* 0x000fe40000000800 */
[----:B--2---:R-:W-:-:S04]  /*11c30*/  IMAD.U32 R16, RZ, RZ, UR4 ;  /* 0x00000004ff107e24 */ /* 0x004fc8000f8e00ff */
[----:B-1----:R-:W-:-:S04]  /*11c40*/  IMAD R6, R14, R16, RZ ;  /* 0x000000100e067224 */ /* 0x002fc800078e02ff */
[----:B----4-:R-:W-:-:S05]  /*11c50*/  IMAD.IADD R5, R5, 0x1, R6 ;  /* 0x0000000105057824 */ /* 0x010fca00078e0206 */
[----:B---3--:R-:W-:-:S13]  /*11c60*/  ISETP.GT.AND P0, PT, R5, R4, PT ;  /* 0x000000040500720c */ /* 0x008fda0003f04270 */
[----:B------:R-:W-:Y:S05]  /*11c70*/  @P0 BRA `(.L_x_3212) ;  /* 0x0000000000b40947 */ /* 0x000fea0003800000 */
[----:B------:R-:W1:Y:S02]  /*11c80*/  LDC R0, c[0x0][0xc14] ;  /* 0x00030500ff007b82 */ /* 0x000e640000000800 */
.L_x_3217:
        /* <DEDUP_REMOVED lines=11> */
[----:B------:R-:W0:Y:S02]  /*11d40*/  LDC.64 R2, c[0x0][0xc58] ;  /* 0x00031600ff027b82 */ /* 0x000e240000000a00 */
[----:B0-----:R-:W-:-:S06]  /*11d50*/  IMAD.WIDE R2, R7, 0x4, R2 ;  /* 0x0000000407027825 */ /* 0x001fcc00078e0202 */
[----:B------:R0:W5:Y:S02]  /*11d60*/  LDG.E R3, desc[UR60][R2.64] ;  /* 0x0000003c02037981 */ /* 0x000164000c1e1900 */
.L_x_3215:
[----:B------:R-:W-:Y:S05]  /*11d70*/  BSYNC B0 ;  /* 0x0000000000007941 */ /* 0x000fea0003800000 */
.L_x_3214:
        /* <DEDUP_REMOVED lines=23> */
.L_x_3270:
[----:B------:R-:W-:Y:S02]  /*11ef0*/  ULDC UR4, c[0x0][0xc10] ;  /* 0x0003040000047ab9 */ /* 0x000fe40000000800 */
[----:B------:R-:W-:-:S04]  /*11f00*/  IMAD.U32 R16, RZ, RZ, UR4 ;  /* 0x00000004ff107e24 */ /* 0x000fc8000f8e00ff */
[----:B-1----:R-:W-:-:S05]  /*11f10*/  IMAD R6, R14, R16, RZ ;  /* 0x000000100e067224 */ /* 0x002fca00078e02ff */
[----:B------:R-:W-:-:S04]  /*11f20*/  IADD3 R5, R6, R5, RZ ;  /* 0x0000000506057210 */ /* 0x000fc80007ffe0ff */
[----:B------:R-:W-:-:S13]  /*11f30*/  ISETP.GT.AND P0, PT, R5, R4, PT ;  /* 0x000000040500720c */ /* 0x000fda0003f04270 */
[----:B------:R-:W-:Y:S05]  /*11f40*/  @!P0 BRA `(.L_x_3217) ;  /* 0xfffffffc00508947 */ /* 0x000fea000383ffff */
.L_x_3212:
        /* <DEDUP_REMOVED lines=8> */
.L_x_3274:
[----:B------:R-:W-:Y:S01]  /*11fd0*/  ISETP.NE.AND P0, PT, R7, RZ, PT ;  /* 0x000000ff0700720c */ /* 0x000fe20003f05270 */
[----:B------:R-:W-:-:S12]  /*11fe0*/  IMAD.MOV.U32 R14, RZ, RZ, RZ ;  /* 0x000000ffff0e7224 */ /* 0x000fd800078e00ff */
[----:B------:R-:W-:Y:S05]  /*11ff0*/  @!P0 BRA `(.L_x_3219) ;  /* 0x0000000000108947 */ /* 0x000fea0003800000 */
[----:B------:R-:W-:Y:S01]  /*12000*/  UMOV UR4, 0xffffffff ;  /* 0xffffffff00047882 */ /* 0x000fe20000000000 */
[----:B------:R-:W-:Y:S02]  /*12010*/  VIADD R12, R5, 0xffffffff ;  /* 0xffffffff050c7836 */ /* 0x000fe40000000000 */
[----:B------:R-:W-:Y:S05]  /*12020*/  BRA.DIV UR4, `(.L_x_3220) ;  /* 0x00000016046c7947 */ /* 0x000fea000b800000 */
[----:B------:R3:W4:Y:S02]  /*12030*/  SHFL.IDX PT, R14, R2, R12, 0x1f ;  /* 0x00001f0c020e7589 */ /* 0x00072400000e0000 */
.L_x_3219:
        /* <DEDUP_REMOVED lines=10> */
[----:B------:R-:W-:Y:S01]  /*120e0*/  IMAD R11, R2, R7, RZ ;  /* 0x00000007020b7224 */ /* 0x000fe200078e02ff */
[----:B------:R-:W-:-:S05]  /*120f0*/  MOV R2, RZ ;  /* 0x000000ff00027202 */ /* 0x000fca0000000f00 */
[----:B------:R-:W-:-:S04]  /*12100*/  IMAD.HI.U32 R3, R3, R11, R2 ;  /* 0x0000000b03037227 */ /* 0x000fc800078e0002 */
[----:B------:R-:W-:-:S05]  /*12110*/  IMAD.IADD R2, R4, 0x1, -R16 ;  /* 0x0000000104027824 */ /* 0x000fca00078e0a10 */
        /* <DEDUP_REMOVED lines=17> */
.L_x_3213:
[----:B------:R-:W-:Y:S01]  /*12230*/  UMOV UR4, URZ ;  /* 0x0000003f00047c82 */ /* 0x000fe20008000000 */
[----:B------:R-:W-:Y:S01]  /*12240*/  UMOV UR5, URZ ;  /* 0x0000003f00057c82 */ /* 0x000fe20008000000 */
[----:B------:R-:W-:Y:S01]  /*12250*/  ULDC UR6, c[0x0][0xc14] ;  /* 0x0003050000067ab9 */ /* 0x000fe20000000800 */
[----:B------:R-:W-:Y:S01]  /*12260*/  IMAD.MOV.U32 R16, RZ, RZ, R4 ;  /* 0x000000ffff107224 */ /* 0x000fe200078e0004 */
[----:B------:R-:W-:Y:S01]  /*12270*/  MOV R18, UR5 ;  /* 0x0000000500127c02 */ /* 0x000fe20008000f00 */
[----:B------:R-:W-:Y:S02]  /*12280*/  IMAD.U32 R17, RZ, RZ, UR4 ;  /* 0x00000004ff117e24 */ /* 0x000fe4000f8e00ff */
[----:B------:R-:W-:-:S07]  /*12290*/  IMAD.U32 R19, RZ, RZ, UR6 ;  /* 0x00000006ff137e24 */ /* 0x000fce000f8e00ff */
.L_x_3221:
        /* <DEDUP_REMOVED lines=12> */
.L_x_3157:
[----:B0-----:R-:W2:Y:S01]  /*12360*/  LDL.LU R0, [R1+0x28] ;  /* 0x0000280001007983 */ /* 0x001ea20000300800 */
[----:B------:R-:W-:Y:S01]  /*12370*/  BSSY B0, `(.L_x_3223) ;  /* 0x000000b000007945 */ /* 0x000fe20003800000 */
[----:B------:R-:W0:Y:S01]  /*12380*/  S2R R5, SR_CgaCtaId ;  /* 0x0000000000057919 */ /* 0x000e220000008800 */
[----:B--2---:R-:W-:-:S05]  /*12390*/  VIADD R0, R0, 0x1 ;  /* 0x0000000100007836 */ /* 0x004fca0000000000 */
        /* <DEDUP_REMOVED lines=8> */
.L_x_3277:
[----:B------:R-:W-:Y:S05]  /*12420*/  BSYNC B0 ;  /* 0x0000000000007941 */ /* 0x000fea0003800000 */
.L_x_3223:
[----:B------:R-:W-:-:S03]  /*12430*/  UMOV UR4, 0xffffffff ;  /* 0xffffffff00047882 */ /* 0x000fc60000000000 */
[----:B------:R-:W-:Y:S05]  /*12440*/  BRA.DIV UR4, `(.L_x_3225) ;  /* 0x00000012049c7947 */ /* 0x000fea000b800000 */
[----:B------:R-:W1:Y:S02]  /*12450*/  S2R R2, SR_TID.X ;  /* 0x0000000000027919 */ /* 0x000e640000002100 */
[----:B-1----:R-:W-:-:S04]  /*12460*/  SHF.R.U32.HI R2, RZ, 0x5, R2 ;  /* 0x00000005ff027819 */ /* 0x002fc80000011602 */
[----:B------:R-:W-:-:S05]  /*12470*/  LOP3.LUT R2, R2, 0x3, RZ, 0xc0, !PT ;  /* 0x0000000302027812 */ /* 0x000fca00078ec0ff */
[----:B------:R1:W2:Y:S02]  /*12480*/  SHFL.IDX PT, R14, R2, RZ, 0x1f ;  /* 0x00001fff020e7589 */ /* 0x0002a400000e0000 */
.L_x_3280:
[----:B--2---:R-:W-:Y:S01]  /*12490*/  ISETP.NE.AND P0, PT, R14, RZ, PT ;  /* 0x000000ff0e00720c */ /* 0x004fe20003f05270 */
[----:B------:R-:W-:-:S12]  /*124a0*/  BSSY B0, `(.L_x_3226) ;  /* 0x0000027000007945 */ /* 0x000fd80003800000 */
[----:B------:R-:W-:Y:S05]  /*124b0*/  @P0 BRA `(.L_x_3227) ;  /* 0x0000000000940947 */ /* 0x000fea0003800000 */
[----:B------:R-:W-:-:S03]  /*124c0*/  UMOV UR4, 0xffffffff ;  /* 0xffffffff00047882 */ /* 0x000fc60000000000 */
[----:B------:R-:W-:Y:S05]  /*124d0*/  BRA.DIV UR4, `(.L_x_3228) ;  /* 0x0000001204ac7947 */ /* 0x000fea000b800000 */
[----:B------:R-:W-:-:S13]  /*124e0*/  ELECT P6, URZ, PT ;  /* 0x00000000003f782f */ /* 0x000fda00038c0000 */
.L_x_3283:
[----:B------:R-:W-:Y:S05]  /*124f0*/  @!P6 BRA `(.L_x_3227) ;  /* 0x000000000084e947 */ /* 0x000fea0003800000 */
[----:B-1----:R-:W2:Y:S02]  /*12500*/  LDL.LU R2, [R1+0x30] ;  /* 0x0000300001027983 */ /* 0x002ea40000300800 */
[----:B--2---:R-:W-:-:S04]  /*12510*/  LOP3.LUT R2, R2, 0x2, RZ, 0xfc, !PT ;  /* 0x0000000202027812 */ /* 0x004fc800078efcff */
[----:B------:R-:W-:-:S13]  /*12520*/  ISETP.NE.AND P2, PT, R2, 0x3, PT ;  /* 0x000000030200780c */ /* 0x000fda0003f45270 */
[----:B------:R-:W-:Y:S05]  /*12530*/  @!P2 BRA `(.L_x_3229) ;  /* 0x000000000004a947 */ /* 0x000fea0003800000 */
[----:B------:R-:W-:Y:S01]  /*12540*/  BPT.TRAP 0x1 ;  /* 0x000000040000795c */ /* 0x000fe20000300000 */
.L_x_3229:
[----:B0-----:R-:W2:Y:S04]  /*12550*/  LDL R3, [R1] ;  /* 0x0000000001037983 */ /* 0x001ea80000100800 */
[----:B------:R-:W3:Y:S01]  /*12560*/  LDL.LU R7, [R1+0x8] ;  /* 0x0000080001077983 */ /* 0x000ee20000300800 */
[----:B------:R-:W-:-:S04]  /*12570*/  VIADD R2, R0, 0x36840 ;  /* 0x0003684000027836 */ /* 0x000fc80000000000 */
[C---:B--2---:R-:W-:Y:S01]  /*12580*/  IMAD R6, R3.reuse, 0x8, R2 ;  /* 0x0000000803067824 */ /* 0x044fe200078e0202 */
[----:B------:R-:W-:Y:S02]  /*12590*/  IADD3 R3, R3, 0x1, RZ ;  /* 0x0000000103037810 */ /* 0x000fe40007ffe0ff */
[----:B---3--:R-:W-:Y:S02]  /*125a0*/  SHF.L.U32 R5, R7, 0x1f, RZ ;  /* 0x0000001f07057819 */ /* 0x008fe400000006ff */
[C---:B------:R-:W-:Y:S02]  /*125b0*/  ISETP.NE.AND P1, PT, R3.reuse, 0x2, PT ;  /* 0x000000020300780c */ /* 0x040fe40003f25270 */
[----:B------:R-:W0:Y:S02]  /*125c0*/  SYNCS.PHASECHK.TRANS64.TRYWAIT P0, [R6+URZ], R5 ;  /* 0x00000005060075a7 */ /* 0x000e24000800017f */
[----:B------:R-:W-:Y:S02]  /*125d0*/  SEL R4, RZ, 0x1, P1 ;  /* 0x00000001ff047807 */ /* 0x000fe40000800000 */
[----:B------:R-:W-:-:S02]  /*125e0*/  SEL R3, R3, RZ, P1 ;  /* 0x000000ff03037207 */ /* 0x000fc40000800000 */
[----:B------:R-:W-:-:S03]  /*125f0*/  LOP3.LUT R4, R7, R4, RZ, 0x3c, !PT ;  /* 0x0000000407047212 */ /* 0x000fc600078e3cff */
[----:B------:R-:W-:Y:S01]  /*12600*/  IMAD R7, R3, 0x8, R2 ;  /* 0x0000000803077824 */ /* 0x000fe200078e0202 */
[----:B------:R-:W-:Y:S01]  /*12610*/  SHF.L.U32 R2, R4, 0x1f, RZ ;  /* 0x0000001f04027819 */ /* 0x000fe200000006ff */
[----:B0-----:R-:W-:Y:S06]  /*12620*/  @!P0 BRA `(.L_x_3230) ;  /* 0x0000001000788947 */ /* 0x001fec0003800000 */
.L_x_3284:
[----:B------:R-:W1:Y:S02]  /*12630*/  SYNCS.PHASECHK.TRANS64.TRYWAIT P0, [R7+URZ], R2 ;  /* 0x00000002070075a7 */ /* 0x000e64000800017f */
[----:B-1----:R-:W-:Y:S05]  /*12640*/  @!P0 BRA `(.L_x_3231) ;  /* 0x0000001000848947 */ /* 0x002fea0003800000 */
.L_x_3285:
[----:B------:R-:W-:Y:S05]  /*12650*/  @!P2 BRA `(.L_x_3232) ;  /* 0x000000000004a947 */ /* 0x000fea0003800000 */
[----:B------:R-:W-:Y:S01]  /*12660*/  BPT.TRAP 0x1 ;  /* 0x000000040000795c */ /* 0x000fe20000300000 */
.L_x_3232:
[----:B------:R-:W2:Y:S01]  /*12670*/  LDL.LU R4, [R1] ;  /* 0x0000000001047983 */ /* 0x000ea20000300800 */
[----:B------:R-:W-:-:S04]  /*12680*/  VIADD R0, R0, 0x36860 ;  /* 0x0003686000007836 */ /* 0x000fc80000000000 */
[----:B--2---:R-:W-:-:S04]  /*12690*/  IMAD R4, R4, 0x8, R0 ;  /* 0x0000000804047824 */ /* 0x004fc800078e0200 */
[----:B------:R-:W2:Y:S02]  /*126a0*/  SYNCS.PHASECHK.TRANS64.TRYWAIT P0, [R4+URZ], R5 ;  /* 0x00000005040075a7 */ /* 0x000ea4000800017f */
[----:B--2---:R-:W-:Y:S05]  /*126b0*/  @!P0 BRA `(.L_x_3233) ;  /* 0x00000010007c8947 */ /* 0x004fea0003800000 */
.L_x_3286:
[----:B------:R-:W-:-:S07]  /*126c0*/  IMAD R3, R3, 0x8, R0 ;  /* 0x0000000803037824 */ /* 0x000fce00078e0200 */
.L_x_3234:
[----:B---3--:R3:W4:Y:S02]  /*126d0*/  SYNCS.PHASECHK.TRANS64.TRYWAIT P0, [R3+URZ], R2 ;  /* 0x00000002030075a7 */ /* 0x008724000800017f */
[----:B----4-:R-:W-:Y:S05]  /*126e0*/  @!P0 NANOSLEEP.SYNCS 0x989680 ;  /* 0x009896800000895d */ /* 0x010fea0003900000 */
[----:B------:R-:W4:Y:S02]  /*126f0*/  @!P0 SYNCS.PHASECHK.TRANS64 P0, [R3+URZ], R2 ;  /* 0x00000002030085a7 */ /* 0x000f24000800007f */
[----:B----4-:R-:W-:Y:S05]  /*12700*/  @!P0 BRA `(.L_x_3234) ;  /* 0xfffffffc00f08947 */ /* 0x010fea000383ffff */
.L_x_3227:
[----:B------:R-:W-:Y:S05]  /*12710*/  BSYNC B0 ;  /* 0x0000000000007941 */ /* 0x000fea0003800000 */
.L_x_3226:
[----:B------:R-:W-:Y:S05]  /*12720*/  EXIT ;  /* 0x000000000000794d */ /* 0x000fea0003800000 */
.L_x_3111:
[----:B0-----:R0:W1:Y:S02]  /*12730*/  SYNCS.PHASECHK.TRANS64.TRYWAIT P1, [R2+URZ+0x36800], R3 ;  /* 0x03680003020075a7 */ /* 0x001064000802017f */
[----:B-1----:R-:W-:Y:S05]  /*12740*/  @!P1 NANOSLEEP.SYNCS 0x989680 ;  /* 0x009896800000995d */ /* 0x002fea0003900000 */
[----:B------:R-:W1:Y:S02]  /*12750*/  @!P1 SYNCS.PHASECHK.TRANS64 P1, [R2+URZ+0x36800], R3 ;  /* 0x03680003020095a7 */ /* 0x000e64000802007f */
[----:B-1----:R-:W-:Y:S05]  /*12760*/  @!P1 BRA `(.L_x_3111) ;  /* 0xfffffffc00f09947 */ /* 0x002fea000383ffff */
[----:B------:R-:W-:Y:S05]  /*12770*/  BRA `(.L_x_3235) ;  /* 0xfffffeec00ac7947 */ /* 0x000fea000383ffff */
.L_x_3115:
[----:B-1----:R1:W2:Y:S02]  /*12780*/  SYNCS.PHASECHK.TRANS64.TRYWAIT P2, [R0+URZ+0x36830], R3 ;  /* 0x03683003000075a7 */ /* 0x0022a4000804017f */
[----:B--2---:R-:W-:Y:S05]  /*12790*/  @!P2 NANOSLEEP.SYNCS 0x989680 ;  /* 0x009896800000a95d */ /* 0x004fea0003900000 */
[----:B------:R-:W2:Y:S02]  /*127a0*/  @!P2 SYNCS.PHASECHK.TRANS64 P2, [R0+URZ+0x36830], R3 ;  /* 0x036830030000a5a7 */ /* 0x000ea4000804007f */
[----:B--2---:R-:W-:Y:S05]  /*127b0*/  @!P2 BRA `(.L_x_3115) ;  /* 0xfffffffc00f0a947 */ /* 0x004fea000383ffff */
[----:B------:R-:W-:Y:S05]  /*127c0*/  BRA `(.L_x_3114) ;  /* 0xfffffeec00d07947 */ /* 0x000fea000383ffff */
.L_x_3120:
[----:B-1----:R1:W2:Y:S02]  /*127d0*/  SYNCS.PHASECHK.TRANS64.TRYWAIT P2, [R12+URZ+0x36830], R5 ;  /* 0x036830050c0075a7 */ /* 0x0022a4000804017f */
[----:B--2---:R-:W-:Y:S05]  /*127e0*/  @!P2 NANOSLEEP.SYNCS 0x989680 ;  /* 0x009896800000a95d */ /* 0x004fea0003900000 */
[----:B------:R-:W2:Y:S02]  /*127f0*/  @!P2 SYNCS.PHASECHK.TRANS64 P2, [R12+URZ+0x36830], R5 ;  /* 0x036830050c00a5a7 */ /* 0x000ea4000804007f */
[----:B--2---:R-:W-:Y:S05]  /*12800*/  @!P2 BRA `(.L_x_3120) ;  /* 0xfffffffc00f0a947 */ /* 0x004fea000383ffff */
[----:B------:R-:W-:Y:S05]  /*12810*/  BRA `(.L_x_3119) ;  /* 0xffffff3800b47947 */ /* 0x000fea000383ffff */
.L_x_3124:
[----:B-1----:R1:W2:Y:S02]  /*12820*/  SYNCS.PHASECHK.TRANS64.TRYWAIT P2, [R13+URZ+0x36850], R0 ;  /* 0x036850000d0075a7 */ /* 0x0022a4000804017f */
[----:B--2---:R-:W-:Y:S05]  /*12830*/  @!P2 NANOSLEEP.SYNCS 0x989680 ;  /* 0x009896800000a95d */ /* 0x004fea0003900000 */
[----:B------:R-:W2:Y:S02]  /*12840*/  @!P2 SYNCS.PHASECHK.TRANS64 P2, [R13+URZ+0x36850], R0 ;  /* 0x036850000d00a5a7 */ /* 0x000ea4000804007f */
[----:B--2---:R-:W-:Y:S05]  /*12850*/  @!P2 BRA `(.L_x_3124) ;  /* 0xfffffffc00f0a947 */ /* 0x004fea000383ffff */
[----:B------:R-:W-:Y:S05]  /*12860*/  BRA `(.L_x_3123) ;  /* 0xffffff6000007947 */ /* 0x000fea000383ffff */
.L_x_3129:
[----:B-1----:R1:W2:Y:S02]  /*12870*/  SYNCS.PHASECHK.TRANS64.TRYWAIT P0, [R15+URZ+0x36850], R0 ;  /* 0x036850000f0075a7 */ /* 0x0022a4000800017f */
[----:B--2---:R-:W-:Y:S05]  /*12880*/  @!P0 NANOSLEEP.SYNCS 0x989680 ;  /* 0x009896800000895d */ /* 0x004fea0003900000 */
[----:B------:R-:W2:Y:S02]  /*12890*/  @!P0 SYNCS.PHASECHK.TRANS64 P0, [R15+URZ+0x36850], R0 ;  /* 0x036850000f0085a7 */ /* 0x000ea4000800007f */
[----:B--2---:R-:W-:Y:S05]  /*128a0*/  @!P0 BRA `(.L_x_3129) ;  /* 0xfffffffc00f08947 */ /* 0x004fea000383ffff */
[----:B------:R-:W-:Y:S05]  /*128b0*/  BRA `(.L_x_3128) ;  /* 0xffffff8000607947 */ /* 0x000fea000383ffff */
.L_x_3168:
        /* <DEDUP_REMOVED lines=11> */
.L_x_3237:
[----:B------:R-:W-:Y:S05]  /*12970*/  BSYNC B0 ;  /* 0x0000000000007941 */ /* 0x000fea0003800000 */
.L_x_3236:
[----:B------:R-:W-:Y:S05]  /*12980*/  BRA `(.L_x_3238) ;  /* 0xffffffc400fc7947 */ /* 0x000fea000383ffff */
.L_x_3169:
[----:B------:R-:W-:Y:S01]  /*12990*/  BSSY B0, `(.L_x_3239) ;  /* 0x0000006000007945 */ /* 0x000fe20003800000 */
[----:B------:R-:W-:-:S07]  /*129a0*/  IMAD.MOV.U32 R15, RZ, RZ, -0x1 ;  /* 0xffffffffff0f7424 */ /* 0x000fce00078e00ff */
[----:B------:R-:W-:Y:S05]  /*129b0*/  WARPSYNC.COLLECTIVE R15, `(.L_x_3240) ;  /* 0x000000000f0c7348 */ /* 0x000fea0003c00000 */
[----:B------:R-:W-:Y:S02]  /*129c0*/  ELECT P6, UR62, PT ;  /* 0x00000000003e782f */ /* 0x000fe400038c0000 */
[----:B------:R-:W-:Y:S01]  /*129d0*/  MOV R14, UR62 ;  /* 0x0000003e000e7c02 */ /* 0x000fe20008000f00 */
[----:B------:R-:W-:Y:S10]  /*129e0*/  ENDCOLLECTIVE ;  /* 0x000000000000791b */ /* 0x000ff40003800000 */
.L_x_3240:
[----:B------:R-:W-:Y:S05]  /*129f0*/  BSYNC B0 ;  /* 0x0000000000007941 */ /* 0x000fea0003800000 */
.L_x_3239:
[----:B------:R-:W-:Y:S05]  /*12a00*/  BRA `(.L_x_3241) ;  /* 0xffffffc400f47947 */ /* 0x000fea000383ffff */
.L_x_3172:
[----:B0-----:R0:W1:Y:S02]  /*12a10*/  SYNCS.PHASECHK.TRANS64.TRYWAIT P0, [R8+URZ+0x36840], R9 ;  /* 0x03684009080075a7 */ /* 0x001064000800017f */
[----:B-1----:R-:W-:Y:S05]  /*12a20*/  @!P0 NANOSLEEP.SYNCS 0x989680 ;  /* 0x009896800000895d */ /* 0x002fea0003900000 */
[----:B------:R-:W1:Y:S02]  /*12a30*/  @!P0 SYNCS.PHASECHK.TRANS64 P0, [R8+URZ+0x36840], R9 ;  /* 0x03684009080085a7 */ /* 0x000e64000800007f */
[----:B-1----:R-:W-:Y:S05]  /*12a40*/  @!P0 BRA `(.L_x_3172) ;  /* 0xfffffffc00f08947 */ /* 0x002fea000383ffff */
[----:B------:R-:W-:Y:S05]  /*12a50*/  BRA `(.L_x_3242) ;  /* 0xffffffc800647947 */ /* 0x000fea000383ffff */
.L_x_3175:
        /* <DEDUP_REMOVED lines=8> */
.L_x_3183:
[----:B0-----:R0:W1:Y:S02]  /*12ae0*/  SYNCS.PHASECHK.TRANS64.TRYWAIT P0, [R2+URZ+0x36840], R3 ;  /* 0x03684003020075a7 */ /* 0x001064000800017f */
[----:B-1----:R-:W-:Y:S05]  /*12af0*/  @!P0 NANOSLEEP.SYNCS 0x989680 ;  /* 0x009896800000895d */ /* 0x002fea0003900000 */
[----:B------:R-:W1:Y:S02]  /*12b00*/  @!P0 SYNCS.PHASECHK.TRANS64 P0, [R2+URZ+0x36840], R3 ;  /* 0x03684003020085a7 */ /* 0x000e64000800007f */
[----:B-1----:R-:W-:Y:S05]  /*12b10*/  @!P0 BRA `(.L_x_3183) ;  /* 0xfffffffc00f08947 */ /* 0x002fea000383ffff */
[----:B------:R-:W-:Y:S05]  /*12b20*/  BRA `(.L_x_3244) ;  /* 0xffffffd000707947 */ /* 0x000fea000383ffff */
.L_x_3185:
[----:B0-----:R0:W1:Y:S02]  /*12b30*/  SYNCS.PHASECHK.TRANS64.TRYWAIT P0, [R3+URZ+0x60], R2 ;  /* 0x00006002030075a7 */ /* 0x001064000800017f */
[----:B-1----:R-:W-:Y:S05]  /*12b40*/  @!P0 NANOSLEEP.SYNCS 0x989680 ;  /* 0x009896800000895d */ /* 0x002fea0003900000 */
[----:B------:R-:W1:Y:S02]  /*12b50*/  @!P0 SYNCS.PHASECHK.TRANS64 P0, [R3+URZ+0x60], R2 ;  /* 0x00006002030085a7 */ /* 0x000e64000800007f */
[----:B-1----:R-:W-:Y:S05]  /*12b60*/  @!P0 BRA `(.L_x_3185) ;  /* 0xfffffffc00f08947 */ /* 0x002fea000383ffff */
[----:B------:R-:W-:Y:S05]  /*12b70*/  BRA `(.L_x_3245) ;  /* 0xffffffd4001c7947 */ /* 0x000fea000383ffff */
.L_x_3190:
[----:B-1----:R1:W2:Y:S02]  /*12b80*/  SYNCS.PHASECHK.TRANS64.TRYWAIT P0, [R2+URZ+0x36840], R3 ;  /* 0x03684003020075a7 */ /* 0x0022a4000800017f */
[----:B--2---:R-:W-:Y:S05]  /*12b90*/  @!P0 NANOSLEEP.SYNCS 0x989680 ;  /* 0x009896800000895d */ /* 0x004fea0003900000 */
[----:B------:R-:W2:Y:S02]  /*12ba0*/  @!P0 SYNCS.PHASECHK.TRANS64 P0, [R2+URZ+0x36840], R3 ;  /* 0x03684003020085a7 */ /* 0x000ea4000800007f */
[----:B--2---:R-:W-:Y:S05]  /*12bb0*/  @!P0 BRA `(.L_x_3190) ;  /* 0xfffffffc00f08947 */ /* 0x004fea000383ffff */
[----:B------:R-:W-:Y:S05]  /*12bc0*/  BRA `(.L_x_3246) ;  /* 0xffffffd800907947 */ /* 0x000fea000383ffff */
.L_x_3192:
[----:B0-----:R0:W1:Y:S02]  /*12bd0*/  SYNCS.PHASECHK.TRANS64.TRYWAIT P1, [R2+URZ+0x60], R3 ;  /* 0x00006003020075a7 */ /* 0x001064000802017f */
[----:B-1----:R-:W-:Y:S05]  /*12be0*/  @!P1 NANOSLEEP.SYNCS 0x989680 ;  /* 0x009896800000995d */ /* 0x002fea0003900000 */
[----:B------:R-:W1:Y:S02]  /*12bf0*/  @!P1 SYNCS.PHASECHK.TRANS64 P1, [R2+URZ+0x60], R3 ;  /* 0x00006003020095a7 */ /* 0x000e64000802007f */
[----:B-1----:R-:W-:Y:S05]  /*12c00*/  @!P1 BRA `(.L_x_3192) ;  /* 0xfffffffc00f09947 */ /* 0x002fea000383ffff */
[----:B------:R-:W-:Y:S05]  /*12c10*/  BRA `(.L_x_3247) ;  /* 0xffffffdc003c7947 */ /* 0x000fea000383ffff */
.L_x_3197:
[----:B--2---:R2:W3:Y:S02]  /*12c20*/  SYNCS.PHASECHK.TRANS64.TRYWAIT P0, [R2+URZ+0x36840], R3 ;  /* 0x03684003020075a7 */ /* 0x0044e4000800017f */
[----:B---3--:R-:W-:Y:S05]  /*12c30*/  @!P0 NANOSLEEP.SYNCS 0x989680 ;  /* 0x009896800000895d */ /* 0x008fea0003900000 */
[----:B------:R-:W3:Y:S02]  /*12c40*/  @!P0 SYNCS.PHASECHK.TRANS64 P0, [R2+URZ+0x36840], R3 ;  /* 0x03684003020085a7 */ /* 0x000ee4000800007f */
[----:B---3--:R-:W-:Y:S05]  /*12c50*/  @!P0 BRA `(.L_x_3197) ;  /* 0xfffffffc00f08947 */ /* 0x008fea000383ffff */
[----:B------:R-:W-:Y:S05]  /*12c60*/  BRA `(.L_x_3248) ;  /* 0xffffffe000747947 */ /* 0x000fea000383ffff */
.L_x_3199:
[----:B0-----:R0:W1:Y:S02]  /*12c70*/  SYNCS.PHASECHK.TRANS64.TRYWAIT P1, [R2+URZ+0x60], R8 ;  /* 0x00006008020075a7 */ /* 0x001064000802017f */
[----:B-1----:R-:W-:Y:S05]  /*12c80*/  @!P1 NANOSLEEP.SYNCS 0x989680 ;  /* 0x009896800000995d */ /* 0x002fea0003900000 */
[----:B------:R-:W1:Y:S02]  /*12c90*/  @!P1 SYNCS.PHASECHK.TRANS64 P1, [R2+URZ+0x60], R8 ;  /* 0x00006008020095a7 */ /* 0x000e64000802007f */
[----:B-1----:R-:W-:Y:S05]  /*12ca0*/  @!P1 BRA `(.L_x_3199) ;  /* 0xfffffffc00f09947 */ /* 0x002fea000383ffff */
[----:B------:R-:W-:Y:S05]  /*12cb0*/  BRA `(.L_x_3249) ;  /* 0xffffffe400247947 */ /* 0x000fea000383ffff */
.L_x_3206:
[----:B-1----:R1:W2:Y:S02]  /*12cc0*/  SYNCS.PHASECHK.TRANS64.TRYWAIT P0, [R3+URZ+0x36860], R0 ;  /* 0x03686000030075a7 */ /* 0x0022a4000800017f */
[----:B--2---:R-:W-:Y:S05]  /*12cd0*/  @!P0 NANOSLEEP.SYNCS 0x989680 ;  /* 0x009896800000895d */ /* 0x004fea0003900000 */
[----:B------:R-:W2:Y:S02]  /*12ce0*/  @!P0 SYNCS.PHASECHK.TRANS64 P0, [R3+URZ+0x36860], R0 ;  /* 0x03686000030085a7 */ /* 0x000ea4000800007f */
[----:B--2---:R-:W-:Y:S05]  /*12cf0*/  @!P0 BRA `(.L_x_3206) ;  /* 0xfffffffc00f08947 */ /* 0x004fea000383ffff */
[----:B------:R-:W-:Y:S05]  /*12d00*/  BRA `(.L_x_3250) ;  /* 0xffffffe800407947 */ /* 0x000fea000383ffff */
.L_x_3208:
        /* <DEDUP_REMOVED lines=8> */
.L_x_3252:
[----:B------:R-:W-:Y:S05]  /*12d90*/  BSYNC B0 ;  /* 0x0000000000007941 */ /* 0x000fea0003800000 */
.L_x_3251:
        /* <DEDUP_REMOVED lines=8> */
.L_x_3253:
[----:B------:R-:W-:Y:S01]  /*12e20*/  IMAD.MOV.U32 R5, RZ, RZ, R14 ;  /* 0x000000ffff057224 */ /* 0x000fe200078e000e */
[----:B------:R-:W-:Y:S06]  /*12e30*/  BRA `(.L_x_3254) ;  /* 0xffffffe800e47947 */ /* 0x000fec000383ffff */
.L_x_3211:
        /* <DEDUP_REMOVED lines=8> */
.L_x_3256:
[----:B------:R-:W-:Y:S05]  /*12ec0*/  BSYNC B0 ;  /* 0x0000000000007941 */ /* 0x000fea0003800000 */
.L_x_3255:
        /* <DEDUP_REMOVED lines=10> */
.L_x_3257:
        /* <DEDUP_REMOVED lines=8> */
.L_x_3258:
        /* <DEDUP_REMOVED lines=8> */
.L_x_3259:
        /* <DEDUP_REMOVED lines=8> */
.L_x_3260:
        /* <DEDUP_REMOVED lines=8> */
.L_x_3261:
[----:B------:R-:W-:Y:S05]  /*13170*/  BRA `(.L_x_3262) ;  /* 0xffffffe800a87947 */ /* 0x000fea000383ffff */
.L_x_3216:
        /* <DEDUP_REMOVED lines=8> */
.L_x_3264:
[----:B------:R-:W-:Y:S05]  /*13200*/  BSYNC B0 ;  /* 0x0000000000007941 */ /* 0x000fea0003800000 */
.L_x_3263:
        /* <DEDUP_REMOVED lines=10> */
.L_x_3265:
        /* <DEDUP_REMOVED lines=8> */
.L_x_3266:
        /* <DEDUP_REMOVED lines=8> */
.L_x_3267:
        /* <DEDUP_REMOVED lines=8> */
.L_x_3268:
        /* <DEDUP_REMOVED lines=8> */
.L_x_3269:
[----:B------:R-:W-:Y:S05]  /*134b0*/  BRA `(.L_x_3270) ;  /* 0xffffffe8008c7947 */ /* 0x000fea000383ffff */
.L_x_3218:
[----:B------:R-:W-:Y:S01]  /*134c0*/  BSSY B0, `(.L_x_3271) ;  /* 0x0000006000007945 */ /* 0x000fe20003800000 */
[----:B------:R-:W-:Y:S01]  /*134d0*/  PLOP3.LUT P6, PT, P6, PT, PT, 0x8, 0x0 ;  /* 0x000000000000781c */ /* 0x000fe200037ce170 */
[----:B------:R-:W-:-:S12]  /*134e0*/  IMAD.MOV.U32 R15, RZ, RZ, -0x1 ;  /* 0xffffffffff0f7424 */ /* 0x000fd800078e00ff */
[----:B0-----:R-:W-:Y:S05]  /*134f0*/  WARPSYNC.COLLECTIVE R15, `(.L_x_3272) ;  /* 0x000000000f087348 */ /* 0x001fea0003c00000 */
[----:B------:R-:W-:Y:S01]  /*13500*/  VOTE.ANY R14, PT, P6 ;  /* 0x00000000000e7806 */ /* 0x000fe200030e0100 */
[----:B0-----:R-:W-:Y:S06]  /*13510*/  ENDCOLLECTIVE ;  /* 0x000000000000791b */ /* 0x001fec0003800000 */
.L_x_3272:
[----:B------:R-:W-:Y:S05]  /*13520*/  BSYNC B0 ;  /* 0x0000000000007941 */ /* 0x000fea0003800000 */
.L_x_3271:
        /* <DEDUP_REMOVED lines=9> */
.L_x_3273:
[----:B------:R-:W-:Y:S01]  /*135c0*/  IMAD.MOV.U32 R17, RZ, RZ, R14 ;  /* 0x000000ffff117224 */ /* 0x000fe200078e000e */
[----:B------:R-:W-:Y:S06]  /*135d0*/  BRA `(.L_x_3274) ;  /* 0xffffffe8007c7947 */ /* 0x000fec000383ffff */
.L_x_3220:
[----:B------:R-:W-:Y:S01]  /*135e0*/  BSSY B0, `(.L_x_3275) ;  /* 0x0000007000007945 */ /* 0x000fe20003800000 */
[----:B------:R-:W-:Y:S02]  /*135f0*/  IMAD.MOV.U32 R13, RZ, RZ, R2 ;  /* 0x000000ffff0d7224 */ /* 0x000fe400078e0002 */
[----:B------:R-:W-:Y:S02]  /*13600*/  IMAD.MOV.U32 R11, RZ, RZ, 0x1f ;  /* 0x0000001fff0b7424 */ /* 0x000fe400078e00ff */
[----:B------:R-:W-:-:S07]  /*13610*/  IMAD.MOV.U32 R15, RZ, RZ, -0x1 ;  /* 0xffffffffff0f7424 */ /* 0x000fce00078e00ff */
[----:B012---:R-:W-:Y:S05]  /*13620*/  WARPSYNC.COLLECTIVE R15, `(.L_x_3276) ;  /* 0x000000000f087348 */ /* 0x007fea0003c00000 */
[----:B------:R3:W4:Y:S02]  /*13630*/  SHFL.IDX P6, R14, R13, R12, R11 ;  /* 0x0000000c0d0e7389 */ /* 0x00072400000c000b */
[----:B01234-:R-:W-:Y:S01]  /*13640*/  ENDCOLLECTIVE ;  /* 0x000000000000791b */ /* 0x01ffe20003800000 */
.L_x_3276:
[----:B------:R-:W-:Y:S05]  /*13650*/  BSYNC B0 ;  /* 0x0000000000007941 */ /* 0x000fea0003800000 */
.L_x_3275:
[----:B------:R-:W-:Y:S05]  /*13660*/  BRA `(.L_x_3219) ;  /* 0xffffffe800747947 */ /* 0x000fea000383ffff */
.L_x_3224:
[----:B0-----:R0:W1:Y:S02]  /*13670*/  SYNCS.PHASECHK.TRANS64.TRYWAIT P0, [R0+URZ+0x36820], R3 ;  /* 0x03682003000075a7 */ /* 0x001064000800017f */
[----:B-1----:R-:W-:Y:S05]  /*13680*/  @!P0 NANOSLEEP.SYNCS 0x989680 ;  /* 0x009896800000895d */ /* 0x002fea0003900000 */
[----:B------:R-:W1:Y:S02]  /*13690*/  @!P0 SYNCS.PHASECHK.TRANS64 P0, [R0+URZ+0x36820], R3 ;  /* 0x03682003000085a7 */ /* 0x000e64000800007f */
[----:B-1----:R-:W-:Y:S05]  /*136a0*/  @!P0 BRA `(.L_x_3224) ;  /* 0xfffffffc00f08947 */ /* 0x002fea000383ffff */
[----:B------:R-:W-:Y:S05]  /*136b0*/  BRA `(.L_x_3277) ;  /* 0xffffffec00587947 */ /* 0x000fea000383ffff */
.L_x_3225:
        /* <DEDUP_REMOVED lines=11> */
.L_x_3279:
[----:B------:R-:W-:Y:S05]  /*13770*/  BSYNC B0 ;  /* 0x0000000000007941 */ /* 0x000fea0003800000 */
.L_x_3278:
[----:B------:R-:W-:Y:S05]  /*13780*/  BRA `(.L_x_3280) ;  /* 0xffffffec00407947 */ /* 0x000fea000383ffff */
.L_x_3228:
[----:B------:R-:W-:Y:S01]  /*13790*/  BSSY B1, `(.L_x_3281) ;  /* 0x0000006000017945 */ /* 0x000fe20003800000 */
[----:B------:R-:W-:-:S07]  /*137a0*/  IMAD.MOV.U32 R15, RZ, RZ, -0x1 ;  /* 0xffffffffff0f7424 */ /* 0x000fce00078e00ff */
[----:B01----:R-:W-:Y:S05]  /*137b0*/  WARPSYNC.COLLECTIVE R15, `(.L_x_3282) ;  /* 0x000000000f0c7348 */ /* 0x003fea0003c00000 */
[----:B------:R-:W-:Y:S02]  /*137c0*/  ELECT P6, UR62, PT ;  /* 0x00000000003e782f */ /* 0x000fe400038c0000 */
[----:B------:R-:W-:Y:S01]  /*137d0*/  MOV R14, UR62 ;  /* 0x0000003e000e7c02 */ /* 0x000fe20008000f00 */
[----:B01----:R-:W-:Y:S10]  /*137e0*/  ENDCOLLECTIVE ;  /* 0x000000000000791b */ /* 0x003ff40003800000 */
.L_x_3282:
[----:B------:R-:W-:Y:S05]  /*137f0*/  BSYNC B1 ;  /* 0x0000000000017941 */ /* 0x000fea0003800000 */
.L_x_3281:
[----:B------:R-:W-:Y:S05]  /*13800*/  BRA `(.L_x_3283) ;  /* 0xffffffec00387947 */ /* 0x000fea000383ffff */
.L_x_3230:
[----:B0-----:R0:W1:Y:S02]  /*13810*/  SYNCS.PHASECHK.TRANS64.TRYWAIT P0, [R6+URZ], R5 ;  /* 0x00000005060075a7 */ /* 0x001064000800017f */
[----:B-1----:R-:W-:Y:S05]  /*13820*/  @!P0 NANOSLEEP.SYNCS 0x989680 ;  /* 0x009896800000895d */ /* 0x002fea0003900000 */
[----:B------:R-:W1:Y:S02]  /*13830*/  @!P0 SYNCS.PHASECHK.TRANS64 P0, [R6+URZ], R5 ;  /* 0x00000005060085a7 */ /* 0x000e64000800007f */
[----:B-1----:R-:W-:Y:S05]  /*13840*/  @!P0 BRA `(.L_x_3230) ;  /* 0xfffffffc00f08947 */ /* 0x002fea000383ffff */
[----:B------:R-:W-:Y:S05]  /*13850*/  BRA `(.L_x_3284) ;  /* 0xffffffec00747947 */ /* 0x000fea000383ffff */
.L_x_3231:
[----:B-1----:R1:W2:Y:S02]  /*13860*/  SYNCS.PHASECHK.TRANS64.TRYWAIT P0, [R7+URZ], R2 ;  /* 0x00000002070075a7 */ /* 0x0022a4000800017f */
[----:B--2---:R-:W-:Y:S05]  /*13870*/  @!P0 NANOSLEEP.SYNCS 0x989680 ;  /* 0x009896800000895d */ /* 0x004fea0003900000 */
[----:B------:R-:W2:Y:S02]  /*13880*/  @!P0 SYNCS.PHASECHK.TRANS64 P0, [R7+URZ], R2 ;  /* 0x00000002070085a7 */ /* 0x000ea4000800007f */
[----:B--2---:R-:W-:Y:S05]  /*13890*/  @!P0 BRA `(.L_x_3231) ;  /* 0xfffffffc00f08947 */ /* 0x004fea000383ffff */
[----:B------:R-:W-:Y:S05]  /*138a0*/  BRA `(.L_x_3285) ;  /* 0xffffffec00687947 */ /* 0x000fea000383ffff */
.L_x_3233:
[----:B--2---:R2:W3:Y:S02]  /*138b0*/  SYNCS.PHASECHK.TRANS64.TRYWAIT P0, [R4+URZ], R5 ;  /* 0x00000005040075a7 */ /* 0x0044e4000800017f */
[----:B---3--:R-:W-:Y:S05]  /*138c0*/  @!P0 NANOSLEEP.SYNCS 0x989680 ;  /* 0x009896800000895d */ /* 0x008fea0003900000 */
[----:B------:R-:W3:Y:S02]  /*138d0*/  @!P0 SYNCS.PHASECHK.TRANS64 P0, [R4+URZ], R5 ;  /* 0x00000005040085a7 */ /* 0x000ee4000800007f */
[----:B---3--:R-:W-:Y:S05]  /*138e0*/  @!P0 BRA `(.L_x_3233) ;  /* 0xfffffffc00f08947 */ /* 0x008fea000383ffff */
[----:B------:R-:W-:Y:S05]  /*138f0*/  BRA `(.L_x_3286) ;  /* 0xffffffec00707947 */ /* 0x000fea000383ffff */
.L_x_3287:
        /* <DEDUP_REMOVED lines=16> */
.L_x_12758:


//--------------------- .text._ZN7cutlass13device_kernelIN5flash11enable_sm90INS1_16FlashAttnFwdSm90INS1_25CollectiveMainloopFwdSm90ILi2EN4cute5tupleIJNS5_1CILi1EEES8_S8_EEENS6_IJNS7_ILi128EEENS7_ILi112EEENS7_ILi192EEEEEELi192ENS_6half_tEfNS_4arch4Sm90ELb0ELb0ELb1ELb1ELb0ELb1ELb0ELb1ELb1ELb0ELb0ELb0EEENS1_21CollectiveEpilogueFwdINS6_IJSA_SC_SB_EEES9_SE_SG_Li256ELb1ELb0ELb0ELb0EEENS1_36VarlenDynamicPersistentTileSchedulerILi128ELi112ELi256ELi32ELb0ELb0ELb1ELb0ELb1ELb1EEEEEEEEEvNT_6ParamsE --------------------------
	.section	.text._ZN7cutlass13device_kernelIN5flash11enable_sm90INS1_16FlashAttnFwdSm90INS1_25CollectiveMainloopFwdSm90ILi2EN4cute5tupleIJNS5_1CILi1EEES8_S8_EEENS6_IJNS7_ILi128EEENS7_ILi112EEENS7_ILi192EEEEEELi192ENS_6half_tEfNS_4arch4Sm90ELb0ELb0ELb1ELb1ELb0ELb1ELb0ELb1ELb1ELb0ELb0ELb0EEENS1_21CollectiveEpilogueFwdINS6_IJSA_SC_SB_EEES9_SE_SG_Li256ELb1ELb0ELb0ELb0EEENS1_36VarlenDynamicPersistentTileSchedulerILi128ELi112ELi256ELi32ELb0ELb0ELb1ELb0ELb1ELb1EEEEEEEEEvNT_6ParamsE,"ax",@progbits
	.align	128
.text._ZN7cutlass13device_kernelIN5flash11enable_sm90INS1_16FlashAttnFwdSm90INS1_25CollectiveMainloopFwdSm90ILi2EN4cute5tupleIJNS5_1CILi1EEES8_S8_EEENS6_IJNS7_ILi128EEENS7_ILi112EEENS7_ILi192EEEEEELi192ENS_6half_tEfNS_4arch4Sm90ELb0ELb0ELb1ELb1ELb0ELb1ELb0ELb1ELb1ELb0ELb0ELb0EEENS1_21CollectiveEpilogueFwdINS6_IJSA_SC_SB_EEES9_SE_SG_Li256ELb1ELb0ELb0ELb0EEENS1_36VarlenDynamicPersistentTileSchedulerILi128ELi112ELi256ELi32ELb0ELb0ELb1ELb0ELb1ELb1EEEEEEEEEvNT_6ParamsE:
        .type           _ZN7cutlass13device_kernelIN5flash11enable_sm90INS1_16FlashAttnFwdSm90INS1_25CollectiveMainloopFwdSm90ILi2EN4cute5tupleIJNS5_1CILi1EEES8_S8_EEENS6_IJNS7_ILi128EEENS7_ILi112EEENS7_ILi192EEEEEELi192ENS_6half_tEfNS_4arch4Sm90ELb0ELb0ELb1ELb1ELb0ELb1ELb0ELb1ELb1ELb0ELb0ELb0EEENS1_21CollectiveEpilogueFwdINS6_IJSA_SC_SB_EEES9_SE_SG_Li256ELb1ELb0ELb0ELb0EEENS1_36VarlenDynamicPersistentTileSchedulerILi128ELi112ELi256ELi32ELb0ELb0ELb1ELb0ELb1ELb1EEEEEEEEEvNT_6ParamsE,@function
        .size           _ZN7cutlass13device_kernelIN5flash11enable_sm90INS1_16FlashAttnFwdSm90INS1_25CollectiveMainloopFwdSm90ILi2EN4cute5tupleIJNS5_1CILi1EEES8_S8_EEENS6_IJNS7_ILi128EEENS7_ILi112EEENS7_ILi192EEEEEELi192ENS_6half_tEfNS_4arch4Sm90ELb0ELb0ELb1ELb1ELb0ELb1ELb0ELb1ELb1ELb0ELb0ELb0EEENS1_21CollectiveEpilogueFwdINS6_IJSA_SC_SB_EEES9_SE_SG_Li256ELb1ELb0ELb0ELb0EEENS1_36VarlenDynamicPersistentTileSchedulerILi128ELi112ELi256ELi32ELb0ELb0ELb1ELb0ELb1ELb1EEEEEEEEEvNT_6ParamsE,(.L_x_12759 - _ZN7cutlass13device_kernelIN5flash11enable_sm90INS1_16FlashAttnFwdSm90INS1_25CollectiveMainloopFwdSm90ILi2EN4cute5tupleIJNS5_1CILi1EEES8_S8_EEENS6_IJNS7_ILi128EEENS7_ILi112EEENS7_ILi192EEEEEELi192ENS_6half_tEfNS_4arch4Sm90ELb0ELb0ELb1ELb1ELb0ELb1ELb0ELb1ELb1ELb0ELb0ELb0EEENS1_21CollectiveEpilogueFwdINS6_IJSA_SC_SB_EEES9_SE_SG_Li256ELb1ELb0ELb0ELb0EEENS1_36VarlenDynamicPersistentTileSchedulerILi128ELi112ELi256ELi32ELb0ELb0ELb1ELb0ELb1ELb1EEEEEEEEEvNT_6ParamsE)
        .other          _ZN7cutlass13device_kernelIN5flash11enable_sm90INS1_16FlashAttnFwdSm90INS1_25CollectiveMainloopFwdSm90ILi2EN4cute5tupleIJNS5_1CILi1EEES8_S8_EEENS6_IJNS7_ILi128EEENS7_ILi112EEENS7_ILi192EEEEEELi192ENS_6half_tEfNS_4arch4Sm90ELb0ELb0ELb1ELb1ELb0ELb1ELb0ELb1ELb1ELb0ELb0ELb0EEENS1_21CollectiveEpilogueFwdINS6_IJSA_SC_SB_EEES9_SE_SG_Li256ELb1ELb0ELb0ELb0EEENS1_36VarlenDynamicPersistentTileSchedulerILi128ELi112ELi256ELi32ELb0ELb0ELb1ELb0ELb1ELb1EEEEEEEEEvNT_6ParamsE,@"STO_CUDA_ENTRY STV_DEFAULT"
_ZN7cutlass13device_kernelIN5flash11enable_sm90INS1_16FlashAttnFwdSm90INS1_25CollectiveMainloopFwdSm90ILi2EN4cute5tupleIJNS5_1CILi1EEES8_S8_EEENS6_IJNS7_ILi128EEENS7_ILi112EEENS7_ILi192EEEEEELi192ENS_6half_tEfNS_4arch4Sm90ELb0ELb0ELb1ELb1ELb0ELb1ELb0ELb1ELb1ELb0ELb0ELb0EEENS1_21CollectiveEpilogueFwdINS6_IJSA_SC_SB_EEES9_SE_SG_Li256ELb1ELb0ELb0ELb0EEENS1_36VarlenDynamicPersistentTileSchedulerILi128ELi112ELi256ELi32ELb0ELb0ELb1ELb0ELb1ELb1EEEEEEEEEvNT_6ParamsE:
        /* <DEDUP_REMOVED lines=27> */
.L_x_3289:
[----:B------:R-:W-:Y:S05]  /*01b0*/  BSYNC B0 ;  /* 0x0000000000007941 */ /* 0x000fea0003800000 */
.L_x_3288:
        /* <DEDUP_REMOVED lines=41> */
.L_x_3290:
        /* <DEDUP_REMOVED lines=22> */
.L_x_3291:
        /* <DEDUP_REMOVED lines=18> */
.L_x_3292:
        /* <DEDUP_REMOVED lines=22> */
.L_x_3293:
        /* <DEDUP_REMOVED lines=22> */
.L_x_3294:
        /* <DEDUP_REMOVED lines=10> */
.L_x_3297:
        /* <DEDUP_REMOVED lines=9> */
[----:B0-----:R-:W-:Y:S01]  /*0ac0*/  MOV R2, UR4 ;  /* 0x0000000400027c02 */ /* 0x001fe20008000f00 */
[----:B------:R-:W-:-:S04]  /*0ad0*/  ULDC UR4, c[0x0][0xc14] ;  /* 0x0003050000047ab9 */ /* 0x000fc80000000800 */
[----:B------:R-:W0:Y:S01]  /*0ae0*/  LDS.128 R148, [R2+0x368d0] ;  /* 0x0368d00002947984 */ /* 0x000e220000000c00 */
[----:B------:R-:W-:Y:S06]  /*0af0*/  BAR.ARV 0x4, 0x120 ;  /* 0x0104800000007b1d */ /* 0x000fec0000002000 */
[----:B0-----:R-:W-:-:S13]  /*0b00*/  ISETP.GE.AND P0, PT, R151, UR4, PT ;  /* 0x0000000497007c0c */ /* 0x001fda000bf06270 */
[----:B------:R-:W-:Y:S05]  /*0b10*/  @P0 BRA `(.L_x_3298) ;  /* 0x0000023c00340947 */ /* 0x000fea0003800000 */
[----:B------:R-:W2:Y:S01]  /*0b20*/  LDL R0, [R1+0x64] ;  /* 0x0000640001007983 */ /* 0x000ea20000100800 */
[----:B------:R-:W-:Y:S01]  /*0b30*/  VIADD R13, R4, 0xffffff80 ;  /* 0xffffff80040d7836 */ /* 0x000fe20000000000 */
[----:B------:R-:W-:Y:S01]  /*0b40*/  R2UR UR4, R2 ;  /* 0x00000000020472ca */ /* 0x000fe200000e0000 */
[----:B------:R-:W-:Y:S01]  /*0b50*/  IMAD.MOV.U32 R11, RZ, RZ, -0x2 ;  /* 0xfffffffeff0b7424 */ /* 0x000fe200078e00ff */
[----:B------:R-:W-:Y:S01]  /*0b60*/  MOV R211, RZ ;  /* 0x000000ff00d37202 */ /* 0x000fe20000000f00 */
[----:B------:R-:W-:Y:S02]  /*0b70*/  IMAD.MOV.U32 R224, RZ, RZ, RZ ;  /* 0x000000ffffe07224 */ /* 0x000fe400078e00ff */
[----:B------:R-:W-:Y:S02]  /*0b80*/  IMAD.MOV.U32 R18, RZ, RZ, RZ ;  /* 0x000000ffff127224 */ /* 0x000fe400078e00ff */
[----:B------:R-:W-:Y:S02]  /*0b90*/  IMAD.MOV.U32 R206, RZ, RZ, RZ ;  /* 0x000000ffffce7224 */ /* 0x000fe400078e00ff */
[----:B------:R-:W-:-:S04]  /*0ba0*/  IMAD.MOV.U32 R213, RZ, RZ, RZ ;  /* 0x000000ffffd57224 */ /* 0x000fc800078e00ff */
[----:B------:R-:W-:Y:S01]  /*0bb0*/  UIADD3 UR4, UR4, 0x15400, URZ ;  /* 0x0001540004047890 */ /* 0x000fe2000fffe03f */
[----:B--2---:R-:W-:Y:S02]  /*0bc0*/  R2UR UR5, R0 ;  /* 0x00000000000572ca */ /* 0x004fe400000e0000 */
[----:B------:R-:W-:-:S04]  /*0bd0*/  SHF.R.S32.HI R0, RZ, 0x1f, R13 ;  /* 0x0000001fff007819 */ /* 0x000fc8000001140d */
[CC--:B------:R-:W-:Y:S02]  /*0be0*/  LEA.HI R4, R0.reuse, R13.reuse, RZ, 0x7 ;  /* 0x0000000d00047211 */ /* 0x0c0fe400078f38ff */
[----:B------:R-:W-:Y:S02]  /*0bf0*/  LEA.HI R3, R0, R13, RZ, 0x4 ;  /* 0x0000000d00037211 */ /* 0x000fe400078f20ff */
[----:B------:R-:W-:Y:S02]  /*0c00*/  LOP3.LUT R229, R4, 0xffffff80, RZ, 0xc0, !PT ;  /* 0xffffff8004e57812 */ /* 0x000fe400078ec0ff */
[----:B------:R-:W-:Y:S01]  /*0c10*/  SHF.R.S32.HI R6, RZ, 0x4, R3 ;  /* 0x00000004ff067819 */ /* 0x000fe20000011403 */
[----:B------:R-:W-:Y:S01]  /*0c20*/  ULOP3.LUT UR5, UR5, 0x1, URZ, 0xfc, !UPT ;  /* 0x0000000105057892 */ /* 0x000fe2000f8efc3f */
[----:B------:R-:W-:Y:S01]  /*0c30*/  SHF.R.S32.HI R237, RZ, 0x7, R4 ;  /* 0x00000007ffed7819 */ /* 0x000fe20000011404 */
[----:B------:R-:W-:Y:S01]  /*0c40*/  IMAD.IADD R229, R13, 0x1, -R229 ;  /* 0x000000010de57824 */ /* 0x000fe200078e0ae5 */
[----:B------:R-:W-:-:S02]  /*0c50*/  LEA.HI R5, R3, R6, RZ, 0x1 ;  /* 0x0000000603057211 */ /* 0x000fc400078f08ff */
[----:B------:R-:W-:Y:S02]  /*0c60*/  LOP3.LUT R3, R3, 0x3fffff0, RZ, 0xc0, !PT ;  /* 0x03fffff003037812 */ /* 0x000fe400078ec0ff */
[----:B------:R-:W-:Y:S02]  /*0c70*/  SHF.R.S32.HI R8, RZ, 0x1f, R229 ;  /* 0x0000001fff087819 */ /* 0x000fe400000114e5 */
[----:B------:R-:W-:Y:S01]  /*0c80*/  LOP3.LUT R5, R5, 0x1ffffffe, RZ, 0xc0, !PT ;  /* 0x1ffffffe05057812 */ /* 0x000fe200078ec0ff */
[----:B------:R-:W-:Y:S01]  /*0c90*/  IMAD.IADD R3, R13, 0x1, -R3 ;  /* 0x000000010d037824 */ /* 0x000fe200078e0a03 */
[----:B------:R-:W-:Y:S02]  /*0ca0*/  LEA.HI R7, R8, R229, RZ, 0x2 ;  /* 0x000000e508077211 */ /* 0x000fe400078f10ff */
[----:B------:R-:W-:Y:S02]  /*0cb0*/  IADD3 R6, R6, -R5, RZ ;  /* 0x8000000506067210 */ /* 0x000fe40007ffe0ff */
[----:B------:R-:W-:-:S02]  /*0cc0*/  SHF.R.S32.HI R9, RZ, 0x2, R7 ;  /* 0x00000002ff097819 */ /* 0x000fc40000011407 */
[----:B------:R-:W-:Y:S02]  /*0cd0*/  SHF.R.S32.HI R10, RZ, 0x1f, R7 ;  /* 0x0000001fff0a7819 */ /* 0x000fe40000011407 */
[----:B------:R-:W-:Y:S02]  /*0ce0*/  LEA.HI R5, R0, R13, RZ, 0x5 ;  /* 0x0000000d00057211 */ /* 0x000fe400078f28ff */
[----:B------:R-:W-:Y:S02]  /*0cf0*/  LEA.HI R10, R10, R9, RZ, 0x3 ;  /* 0x000000090a0a7211 */ /* 0x000fe400078f18ff */
[----:B------:R-:W-:Y:S02]  /*0d00*/  SHF.R.S32.HI R210, RZ, 0x5, R5 ;  /* 0x00000005ffd27819 */ /* 0x000fe40000011405 */
[----:B------:R-:W-:Y:S02]  /*0d10*/  LOP3.LUT R10, R10, 0xfffffff8, RZ, 0xc0, !PT ;  /* 0xfffffff80a0a7812 */ /* 0x000fe400078ec0ff */
[C---:B------:R-:W-:Y:S01]  /*0d20*/  LEA R3, R210.reuse, R3, 0x4 ;  /* 0x00000003d2037211 */ /* 0x040fe200078e20ff */
[----:B------:R-:W-:Y:S01]  /*0d30*/  IMAD.SHL.U32 R210, R210, 0x200, RZ ;  /* 0x00000200d2d27824 */ /* 0x000fe200078e00ff */
[----:B------:R-:W-:Y:S01]  /*0d40*/  LEA.HI R8, R8, R229, RZ, 0x5 ;  /* 0x000000e508087211 */ /* 0x000fe200078f28ff */
[----:B------:R-:W-:Y:S01]  /*0d50*/  IMAD.IADD R9, R9, 0x1, -R10 ;  /* 0x0000000109097824 */ /* 0x000fe200078e0a0a */
[----:B------:R-:W-:-:S02]  /*0d60*/  LEA R10, R3, R6, 0x3 ;  /* 0x00000006030a7211 */ /* 0x000fc400078e18ff */
[----:B------:R-:W-:Y:S02]  /*0d70*/  LEA.HI R3, R0, R13, RZ, 0x2 ;  /* 0x0000000d00037211 */ /* 0x000fe400078f10ff */
[----:B------:R-:W-:Y:S02]  /*0d80*/  LOP3.LUT R12, R7, 0x7ffffffc, RZ, 0xc0, !PT ;  /* 0x7ffffffc070c7812 */ /* 0x000fe400078ec0ff */
[----:B------:R-:W-:Y:S02]  /*0d90*/  LOP3.LUT R227, R3, 0xfffffffc, RZ, 0xc0, !PT ;  /* 0xfffffffc03e37812 */ /* 0x000fe400078ec0ff */
[--C-:B------:R-:W-:Y:S01]  /*0da0*/  SHF.R.S32.HI R19, RZ, 0x2, R3.reuse ;  /* 0x00000002ff137819 */ /* 0x100fe20000011403 */
[----:B------:R-:W-:Y:S01]  /*0db0*/  IMAD.IADD R12, R229, 0x1, -R12 ;  /* 0x00000001e50c7824 */ /* 0x000fe200078e0a0c */
[----:B------:R-:W-:Y:S01]  /*0dc0*/  SHF.R.S32.HI R6, RZ, 0x1f, R3 ;  /* 0x0000001fff067819 */ /* 0x000fe20000011403 */
[----:B------:R-:W-:Y:S01]  /*0dd0*/  IMAD.IADD R227, R13, 0x1, -R227 ;  /* 0x000000010de37824 */ /* 0x000fe200078e0ae3 */
[----:B------:R-:W-:Y:S01]  /*0de0*/  SHF.R.S32.HI R8, RZ, 0x5, R8 ;  /* 0x00000005ff087819 */ /* 0x000fe20000011408 */
[----:B------:R-:W-:Y:S01]  /*0df0*/  IMAD R5, R12, R11, 0x70 ;  /* 0x000000700c057424 */ /* 0x000fe200078e020b */
[----:B------:R-:W-:Y:S01]  /*0e00*/  LEA.HI R6, R6, R19, RZ, 0x3 ;  /* 0x0000001306067211 */ /* 0x000fe200078f18ff */
[----:B------:R-:W-:Y:S01]  /*0e10*/  IMAD.SHL.U32 R22, R227, 0x8, RZ ;  /* 0x00000008e3167824 */ /* 0x000fe200078e00ff */
[C---:B------:R-:W-:Y:S01]  /*0e20*/  IADD3 R223, R19.reuse, 0x40, RZ ;  /* 0x0000004013df7810 */ /* 0x040fe20007ffe0ff */
[----:B------:R-:W-:Y:S01]  /*0e30*/  IMAD R9, R8, 0x10, R9 ;  /* 0x0000001008097824 */ /* 0x000fe200078e0209 */
[----:B------:R-:W-:Y:S01]  /*0e40*/  LOP3.LUT R6, R6, 0xfffffff8, RZ, 0xc0, !PT ;  /* 0xfffffff806067812 */ /* 0x000fe200078ec0ff */
[C---:B------:R-:W-:Y:S01]  /*0e50*/  VIADD R205, R22.reuse, 0x40 ;  /* 0x0000004016cd7836 */ /* 0x040fe20000000000 */
[----:B------:R-:W-:Y:S01]  /*0e60*/  IADD3 R204, R22, 0x20, RZ ;  /* 0x0000002016cc7810 */ /* 0x000fe20007ffe0ff */
[----:B------:R0:W-:Y:S01]  /*0e70*/  STL [R1+0x58], R5 ;  /* 0x0000580501007387 */ /* 0x0001e20000100800 */
[----:B------:R-:W-:Y:S01]  /*0e80*/  SHF.R.S32.HI R8, RZ, 0x1f, R223 ;  /* 0x0000001fff087819 */ /* 0x000fe200000114df */
[----:B------:R-:W-:Y:S01]  /*0e90*/  IMAD.IADD R218, R19, 0x1, -R6 ;  /* 0x0000000113da7824 */ /* 0x000fe200078e0a06 */
[----:B------:R-:W-:Y:S01]  /*0ea0*/  SHF.R.S32.HI R3, RZ, 0x1f, R204 ;  /* 0x0000001fff037819 */ /* 0x000fe200000114cc */
[----:B------:R-:W-:Y:S01]  /*0eb0*/  IMAD.SHL.U32 R16, R227, 0x4, RZ ;  /* 0x00000004e3107824 */ /* 0x000fe200078e00ff */
[----:B------:R-:W-:-:S02]  /*0ec0*/  SHF.L.U32 R207, R223, 0x6, RZ ;  /* 0x00000006dfcf7819 */ /* 0x000fc400000006ff */
[----:B------:R-:W-:Y:S02]  /*0ed0*/  SHF.L.U32 R208, R218, 0x6, RZ ;  /* 0x00000006dad07819 */ /* 0x000fe400000006ff */
[CC--:B------:R-:W-:Y:S02]  /*0ee0*/  LEA.HI R228, R3.reuse, R204.reuse, RZ, 0x3 ;  /* 0x000000cc03e47211 */ /* 0x0c0fe400078f18ff */
[----:B------:R-:W-:Y:S02]  /*0ef0*/  LEA.HI R8, R8, R223, RZ, 0x3 ;  /* 0x000000df08087211 */ /* 0x000fe400078f18ff */
[----:B------:R-:W-:Y:S02]  /*0f00*/  LEA.HI R3, R3, R204, RZ, 0x6 ;  /* 0x000000cc03037211 */ /* 0x000fe400078f30ff */
[----:B------:R-:W-:Y:S01]  /*0f10*/  LEA.HI R4, R4, R237, RZ, 0x1 ;  /* 0x000000ed04047211 */ /* 0x000fe200078f08ff */
[----:B------:R-:W-:Y:S01]  /*0f20*/  IMAD.SHL.U32 R8, R8, 0x40, RZ ;  /* 0x0000004008087824 */ /* 0x000fe200078e00ff */
[----:B------:R-:W-:Y:S01]  /*0f30*/  SHF.R.S32.HI R6, RZ, 0x1f, R205 ;  /* 0x0000001fff067819 */ /* 0x000fe200000114cd */
[----:B------:R-:W-:Y:S01]  /*0f40*/  IMAD.SHL.U32 R3, R3, 0x80, RZ ;  /* 0x0000008003037824 */ /* 0x000fe200078e00ff */
[----:B------:R-:W-:-:S02]  /*0f50*/  LOP3.LUT R207, R207, 0x1c0, RZ, 0xc0, !PT ;  /* 0x000001c0cfcf7812 */ /* 0x000fc400078ec0ff */
[----:B------:R-:W-:Y:S02]  /*0f60*/  LOP3.LUT R208, R208, 0x1c0, RZ, 0xc0, !PT ;  /* 0x000001c0d0d07812 */ /* 0x000fe400078ec0ff */
[----:B------:R-:W-:Y:S02]  /*0f70*/  LOP3.LUT R4, R4, 0x3fffffe, RZ, 0xc0, !PT ;  /* 0x03fffffe04047812 */ /* 0x000fe400078ec0ff */
[CC--:B0-----:R-:W-:Y:S02]  /*0f80*/  LEA.HI R5, R6.reuse, R205.reuse, RZ, 0x6 ;  /* 0x000000cd06057211 */ /* 0x0c1fe400078f30ff */
[----:B------:R-:W-:Y:S01]  /*0f90*/  LEA.HI R233, R6, R205, RZ, 0x3 ;  /* 0x000000cd06e97211 */ /* 0x000fe200078f18ff */
[----:B------:R-:W-:Y:S01]  /*0fa0*/  IMAD.IADD R4, R237, 0x1, -R4 ;  /* 0x00000001ed047824 */ /* 0x000fe200078e0a04 */
[----:B------:R-:W-:Y:S01]  /*0fb0*/  SHF.R.U32.HI R236, RZ, 0x3, R207 ;  /* 0x00000003ffec7819 */ /* 0x000fe200000116cf */
[----:B------:R-:W-:Y:S01]  /*0fc0*/  IMAD.SHL.U32 R5, R5, 0x80, RZ ;  /* 0x0000008005057824 */ /* 0x000fe200078e00ff */
[----:B------:R-:W-:-:S02]  /*0fd0*/  SHF.R.U32.HI R209, RZ, 0x3, R208 ;  /* 0x00000003ffd17819 */ /* 0x000fc400000116d0 */
[--C-:B------:R-:W-:Y:S02]  /*0fe0*/  LOP3.LUT R6, R208, 0x38, R228.reuse, 0xf8, !PT ;  /* 0x00000038d0067812 */ /* 0x100fe400078ef8e4 */
[----:B------:R-:W-:Y:S02]  /*0ff0*/  LOP3.LUT R7, R207, 0x38, R228, 0xf8, !PT ;  /* 0x00000038cf077812 */ /* 0x000fe400078ef8e4 */
[----:B------:R-:W-:Y:S02]  /*1000*/  LOP3.LUT R212, R8, 0xfffffe00, RZ, 0xc0, !PT ;  /* 0xfffffe0008d47812 */ /* 0x000fe400078ec0ff */
[----:B------:R-:W-:Y:S02]  /*1010*/  LOP3.LUT R3, R3, 0xffffe000, RZ, 0xc0, !PT ;  /* 0xffffe00003037812 */ /* 0x000fe400078ec0ff */
[----:B------:R-:W-:Y:S02]  /*1020*/  LOP3.LUT R6, R6, R209, RZ, 0x3c, !PT ;  /* 0x000000d106067212 */ /* 0x000fe400078e3cff */
[----:B------:R-:W-:-:S02]  /*1030*/  LOP3.LUT R7, R7, R236, RZ, 0x3c, !PT ;  /* 0x000000ec07077212 */ /* 0x000fc400078e3cff */
[-C--:B------:R-:W-:Y:S02]  /*1040*/  IADD3 R6, R6, R3.reuse, R210 ;  /* 0x0000000306067210 */ /* 0x080fe40007ffe0d2 */
[----:B------:R-:W-:Y:S02]  /*1050*/  IADD3 R7, R7, R3, R212 ;  /* 0x0000000307077210 */ /* 0x000fe40007ffe0d4 */
[----:B------:R-:W-:Y:S02]  /*1060*/  LEA R3, R4, R9, 0x6 ;  /* 0x0000000904037211 */ /* 0x000fe400078e30ff */
[----:B------:R-:W-:Y:S02]  /*1070*/  LEA.HI R0, R0, R13, RZ, 0x3 ;  /* 0x0000000d00007211 */ /* 0x000fe400078f18ff */
[----:B------:R-:W-:Y:S01]  /*1080*/  MOV R4, UR5 ;  /* 0x0000000500047c02 */ /* 0x000fe20008000f00 */
[----:B------:R0:W-:Y:S01]  /*1090*/  STL [R1+0x5c], R3 ;  /* 0x00005c0301007387 */ /* 0x0001e20000100800 */
[----:B------:R-:W-:-:S02]  /*10a0*/  SHF.R.S32.HI R216, RZ, 0x3, R0 ;  /* 0x00000003ffd87819 */ /* 0x000fc40000011400 */
[--C-:B------:R-:W-:Y:S01]  /*10b0*/  LOP3.LUT R8, R208, 0x38, R233.reuse, 0xf8, !PT ;  /* 0x00000038d0087812 */ /* 0x100fe200078ef8e9 */
[----:B------:R-:W-:Y:S01]  /*10c0*/  STL [R1+0x14], R4 ;  /* 0x0000140401007387 */ /* 0x000fe20000100800 */
[----:B------:R-:W-:Y:S02]  /*10d0*/  LOP3.LUT R11, R207, 0x38, R233, 0xf8, !PT ;  /* 0x00000038cf0b7812 */ /* 0x000fe400078ef8e9 */
[----:B------:R-:W-:Y:S02]  /*10e0*/  LOP3.LUT R5, R5, 0xffffe000, RZ, 0xc0, !PT ;  /* 0xffffe00005057812 */ /* 0x000fe400078ec0ff */
[----:B------:R-:W-:Y:S02]  /*10f0*/  LOP3.LUT R8, R8, R209, RZ, 0x3c, !PT ;  /* 0x000000d108087212 */ /* 0x000fe400078e3cff */
[----:B0-----:R-:W-:Y:S02]  /*1100*/  LOP3.LUT R3, R0, 0x1ffffff8, RZ, 0xc0, !PT ;  /* 0x1ffffff800037812 */ /* 0x001fe400078ec0ff */
[----:B------:R-:W-:-:S02]  /*1110*/  MOV R0, UR4 ;  /* 0x0000000400007c02 */ /* 0x000fc40008000f00 */
[----:B------:R-:W-:Y:S01]  /*1120*/  LOP3.LUT R11, R11, R236, RZ, 0x3c, !PT ;  /* 0x000000ec0b0b7212 */ /* 0x000fe200078e3cff */
[----:B------:R-:W-:Y:S01]  /*1130*/  IMAD.IADD R3, R13, 0x1, -R3 ;  /* 0x000000010d037824 */ /* 0x000fe200078e0a03 */
[-C--:B------:R-:W-:Y:S01]  /*1140*/  IADD3 R8, R8, R5.reuse, R210 ;  /* 0x0000000508087210 */ /* 0x080fe20007ffe0d2 */
[----:B------:R0:W-:Y:S01]  /*1150*/  STL [R1+0x54], R0 ;  /* 0x0000540001007387 */ /* 0x0001e20000100800 */
[----:B------:R-:W-:Y:S01]  /*1160*/  IADD3 R11, R11, R5, R212 ;  /* 0x000000050b0b7210 */ /* 0x000fe20007ffe0d4 */
[----:B------:R-:W-:Y:S01]  /*1170*/  IMAD.SHL.U32 R214, R3, 0x8, RZ ;  /* 0x0000000803d67824 */ /* 0x000fe200078e00ff */
[----:B------:R-:W-:Y:S02]  /*1180*/  LOP3.LUT R5, R207, 0x38, R22, 0xf8, !PT ;  /* 0x00000038cf057812 */ /* 0x000fe400078ef816 */
[----:B------:R-:W-:Y:S02]  /*1190*/  SHF.R.S32.HI R228, RZ, 0x3, R228 ;  /* 0x00000003ffe47819 */ /* 0x000fe400000114e4 */
[----:B------:R-:W-:-:S02]  /*11a0*/  LOP3.LUT R5, R212, R5, R236, 0xf6, !PT ;  /* 0x00000005d4057212 */ /* 0x000fc400078ef6ec */
[----:B------:R-:W-:Y:S01]  /*11b0*/  SHF.R.S32.HI R233, RZ, 0x3, R233 ;  /* 0x00000003ffe97819 */ /* 0x000fe200000114e9 */
[----:B0-----:R-:W-:Y:S01]  /*11c0*/  IMAD.SHL.U32 R0, R10, 0x8, RZ ;  /* 0x000000080a007824 */ /* 0x001fe200078e00ff */
[----:B------:R-:W-:Y:S02]  /*11d0*/  LEA R234, R5, UR4, 0x1 ;  /* 0x0000000405ea7c11 */ /* 0x000fe4000f8e08ff */
[----:B------:R-:W-:Y:S02]  /*11e0*/  LEA R235, R6, UR4, 0x1 ;  /* 0x0000000406eb7c11 */ /* 0x000fe4000f8e08ff */
[----:B------:R0:W-:Y:S01]  /*11f0*/  STL [R1+0x60], R0 ;  /* 0x0000600001007387 */ /* 0x0001e20000100800 */
[----:B------:R-:W-:Y:S02]  /*1200*/  LEA R231, R7, UR4, 0x1 ;  /* 0x0000000407e77c11 */ /* 0x000fe4000f8e08ff */
[----:B------:R-:W-:Y:S02]  /*1210*/  LEA R232, R8, UR4, 0x1 ;  /* 0x0000000408e87c11 */ /* 0x000fe4000f8e08ff */
[----:B------:R-:W-:-:S07]  /*1220*/  LEA R230, R11, UR4, 0x1 ;  /* 0x000000040be67c11 */ /* 0x000fce000f8e08ff */
.L_x_3509:
[----:B--2--5:R-:W1:Y:S01]  /*1230*/  LDC.64 R4, c[0x0][0xc60] ;  /* 0x00031800ff047b82 */ /* 0x024e620000000a00 */
[----:B------:R-:W-:Y:S01]  /*1240*/  ULDC.64 UR4, c[0x0][0xa28] ;  /* 0x00028a0000047ab9 */ /* 0x000fe20000000a00 */
[----:B------:R-:W-:Y:S01]  /*1250*/  ULDC.64 UR8, c[0x0][0xa18] ;  /* 0x0002860000087ab9 */ /* 0x000fe20000000a00 */
[----:B------:R-:W-:Y:S01]  /*1260*/  ULDC.64 UR6, c[0x0][0xa08] ;  /* 0x0002820000067ab9 */ /* 0x000fe20000000a00 */
[----:B-1----:R-:W-:-:S05]  /*1270*/  IMAD.WIDE R4, R151, 0x4, R4 ;  /* 0x0000000497047825 */ /* 0x002fca00078e0204 */
[----:B------:R-:W2:Y:S01]  /*1280*/  LDG.E R222, desc[UR60][R4.64] ;  /* 0x0000003c04de7981 */ /* 0x000ea2000c1e1900 */
[----:B------:R-:W-:Y:S01]  /*1290*/  ISETP.NE.U32.AND P2, PT, RZ, UR4, PT ;  /* 0x00000004ff007c0c */ /* 0x000fe2000bf45070 */
[----:B------:R-:W-:Y:S01]  /*12a0*/  IMAD.MOV.U32 R3, RZ, RZ, RZ ;  /* 0x000000ffff037224 */ /* 0x000fe200078e00ff */
[----:B------:R-:W-:Y:S01]  /*12b0*/  ISETP.NE.U32.AND P1, PT, RZ, UR8, PT ;  /* 0x00000008ff007c0c */ /* 0x000fe2000bf25070 */
[----:B------:R-:W-:Y:S01]  /*12c0*/  IMAD.MOV.U32 R29, RZ, RZ, RZ ;  /* 0x000000ffff1d7224 */ /* 0x000fe200078e00ff */
[----:B------:R-:W-:Y:S02]  /*12d0*/  ISETP.NE.AND.EX P2, PT, RZ, UR5, PT, P2 ;  /* 0x00000005ff007c0c */ /* 0x000fe4000bf45320 */
[----:B------:R-:W-:Y:S02]  /*12e0*/  ISETP.NE.AND.EX P1, PT, RZ, UR9, PT, P1 ;  /* 0x00000009ff007c0c */ /* 0x000fe4000bf25310 */
[----:B------:R-:W-:-:S04]  /*12f0*/  ISETP.NE.U32.AND P0, PT, RZ, UR6, PT ;  /* 0x00000006ff007c0c */ /* 0x000fc8000bf05070 */
[----:B------:R-:W-:Y:S02]  /*1300*/  ISETP.NE.AND.EX P0, PT, RZ, UR7, PT, P0 ;  /* 0x00000007ff007c0c */ /* 0x000fe4000bf05300 */
[----:B--2---:R-:W-:-:S03]  /*1310*/  SHF.R.S32.HI R226, RZ, 0x1f, R222 ;  /* 0x0000001fffe27819 */ /* 0x004fc600000114de */
[C---:B------:R-:W-:Y:S02]  /*1320*/  @P2 LEA R4, P3, R222.reuse, UR4, 0x2 ;  /* 0x00000004de042c11 */ /* 0x040fe4000f8610ff */
[C---:B------:R-:W-:Y:S02]  /*1330*/  SHF.L.U32 R220, R222.reuse, 0x2, RZ ;  /* 0x00000002dedc7819 */ /* 0x040fe400000006ff */
[C-C-:B------:R-:W-:Y:S01]  /*1340*/  @P2 LEA.HI.X R5, R222.reuse, UR5, R226.reuse, 0x2, P3 ;  /* 0x00000005de052c11 */ /* 0x140fe200098f14e2 */
[----:B------:R-:W-:Y:S01]  /*1350*/  ULDC UR4, c[0x0][0x288] ;  /* 0x0000a20000047ab9 */ /* 0x000fe20000000800 */
[----:B------:R-:W-:Y:S02]  /*1360*/  SHF.L.U64.HI R221, R222, 0x2, R226 ;  /* 0x00000002dedd7819 */ /* 0x000fe400000102e2 */
[C---:B---3--:R-:W-:Y:S01]  /*1370*/  IADD3 R8, P4, R220.reuse, UR6, RZ ;  /* 0x00000006dc087c10 */ /* 0x048fe2000ff9e0ff */
[----:B------:R1:W5:Y:S01]  /*1380*/  @P2 LDG.E R3, desc[UR60][R4.64] ;  /* 0x0000003c04032981 */ /* 0x000362000c1e1900 */
[----:B0---4-:R-:W-:-:S02]  /*1390*/  @P1 IADD3 R6, P2, R220, UR8, RZ ;  /* 0x00000008dc061c10 */ /* 0x011fc4000ff5e0ff */
[----:B------:R-:W-:Y:S01]  /*13a0*/  MOV R152, UR4 ;  /* 0x0000000400987c02 */ /* 0x000fe20008000f00 */
[----:B------:R-:W-:Y:S01]  /*13b0*/  ULDC.64 UR4, c[0x0][0x3f8] ;  /* 0x0000fe0000047ab9 */ /* 0x000fe20000000a00 */
[C---:B------:R-:W-:Y:S02]  /*13c0*/  IADD3.X R9, R221.reuse, UR7, RZ, P4, !PT ;  /* 0x00000007dd097c10 */ /* 0x040fe4000a7fe4ff */
[----:B------:R-:W-:Y:S01]  /*13d0*/  @P1 IADD3.X R7, R221, UR9, RZ, P2, !PT ;  /* 0x00000009dd071c10 */ /* 0x000fe200097fe4ff */
[----:B------:R-:W-:Y:S02]  /*13e0*/  UISETP.NE.U32.AND UP0, UPT, UR4, URZ, UPT ;  /* 0x0000003f0400728c */ /* 0x000fe4000bf05070 */
[----:B------:R1:W5:Y:S01]  /*13f0*/  @P0 LDG.E R29, desc[UR60][R8.64] ;  /* 0x0000003c081d0981 */ /* 0x000362000c1e1900 */
[----:B------:R-:W-:Y:S01]  /*1400*/  ULDC UR4, c[0x0][0x404] ;  /* 0x0001010000047ab9 */ /* 0x000fe20000000800 */
[----:B------:R-:W-:Y:S02]  /*1410*/  ULDC.64 UR8, c[0x0][0xa20] ;  /* 0x0002880000087ab9 */ /* 0x000fe40000000a00 */
[----:B------:R1:W5:Y:S01]  /*1420*/  @P1 LDG.E R152, desc[UR60][R6.64] ;  /* 0x0000003c06981981 */ /* 0x000362000c1e1900 */
[----:B------:R-:W-:Y:S01]  /*1430*/  UISETP.NE.AND.EX UP0, UPT, UR5, URZ, UPT, UP0 ;  /* 0x0000003f0500728c */ /* 0x000fe2000bf05300 */
[----:B------:R-:W-:-:S02]  /*1440*/  ISETP.NE.U32.AND P2, PT, RZ, UR8, PT ;  /* 0x00000008ff007c0c */ /* 0x000fc4000bf45070 */
[----:B------:R-:W-:Y:S01]  /*1450*/  ULDC UR5, c[0x0][0x2e0] ;  /* 0x0000b80000057ab9 */ /* 0x000fe20000000800 */
[----:B------:R-:W-:Y:S01]  /*1460*/  USEL UR4, UR4, 0x1, UP0 ;  /* 0x0000000104047887 */ /* 0x000fe20008000000 */
[----:B------:R-:W-:-:S03]  /*1470*/  ISETP.NE.AND.EX P2, PT, RZ, UR9, PT, P2 ;  /* 0x00000009ff007c0c */ /* 0x000fc6000bf45320 */
[----:B------:R-:W-:-:S03]  /*1480*/  UIMAD UR4, UR4, UR5, URZ ;  /* 0x00000005040472a4 */ /* 0x000fc6000f8e023f */
[----:B------:R-:W-:Y:S01]  /*1490*/  ULDC UR5, c[0x0][0x338] ;  /* 0x0000ce0000057ab9 */ /* 0x000fe20000000800 */
[----:B------:R-:W-:Y:S01]  /*14a0*/  IMAD.MOV.U32 R225, RZ, RZ, R149 ;  /* 0x000000ffffe17224 */ /* 0x000fe200078e0095 */
[----:B------:R-:W-:Y:S01]  /*14b0*/  MOV R27, R222 ;  /* 0x000000de001b7202 */ /* 0x000fe20000000f00 */
[----:B------:R-:W-:Y:S01]  /*14c0*/  IMAD.MOV.U32 R219, RZ, RZ, R150 ;  /* 0x000000ffffdb7224 */ /* 0x000fe200078e0096 */
[----:B-1----:R-:W-:Y:S06]  /*14d0*/  @P1 BRA `(.L_x_3299) ;  /* 0x0000000000241947 */ /* 0x002fec0003800000 */
[----:B------:R-:W-:Y:S02]  /*14e0*/  ULDC.64 UR6, c[0x0][0xa00] ;  /* 0x0002800000067ab9 */ /* 0x000fe40000000a00 */
[----:B------:R-:W-:-:S04]  /*14f0*/  ISETP.NE.U32.AND P1, PT, RZ, UR6, PT ;  /* 0x00000006ff007c0c */ /* 0x000fc8000bf25070 */
[----:B------:R-:W-:-:S13]  /*1500*/  ISETP.NE.AND.EX P1, PT, RZ, UR7, PT, P1 ;  /* 0x00000007ff007c0c */ /* 0x000fda000bf25310 */
[----:B------:R-:W-:Y:S05]  /*1510*/  @!P1 BRA `(.L_x_3299) ;  /* 0x0000000000149947 */ /* 0x000fea0003800000 */
[----:B------:R-:W1:Y:S02]  /*1520*/  LDC.64 R4, c[0x0][0xa00] ;  /* 0x00028000ff047b82 */ /* 0x000e640000000a00 */
[----:B-1----:R-:W-:-:S05]  /*1530*/  IMAD.WIDE R4, R27, 0x4, R4 ;  /* 0x000000041b047825 */ /* 0x002fca00078e0204 */
[----:B-----5:R-:W2:Y:S04]  /*1540*/  LDG.E R152, desc[UR60][R4.64] ;  /* 0x0000003c04987981 */ /* 0x020ea8000c1e1900 */
[----:B------:R-:W2:Y:S02]  /*1550*/  LDG.E R7, desc[UR60][R4.64+0x4] ;  /* 0x0000043c04077981 */ /* 0x000ea4000c1e1900 */
[----:B--2---:R-:W-:-:S07]  /*1560*/  IMAD.IADD R152, R7, 0x1, -R152 ;  /* 0x0000000107987824 */ /* 0x004fce00078e0a98 */
.L_x_3299:
[----:B------:R-:W-:Y:S01]  /*1570*/  IMAD.U32 R24, RZ, RZ, UR5 ;  /* 0x00000005ff187e24 */ /* 0x000fe2000f8e00ff */
[----:B------:R-:W-:Y:S01]  /*1580*/  MOV R28, UR4 ;  /* 0x00000004001c7c02 */ /* 0x000fe20008000f00 */
[----:B------:R-:W-:Y:S06]  /*1590*/  @!P2 BRA `(.L_x_3300) ;  /* 0x000000000010a947 */ /* 0x000fec0003800000 */
[----:B------:R-:W-:-:S04]  /*15a0*/  IADD3 R4, P0, R220, UR8, RZ ;  /* 0x00000008dc047c10 */ /* 0x000fc8000ff1e0ff */
[----:B------:R-:W-:-:S05]  /*15b0*/  IADD3.X R5, R221, UR9, RZ, P0, !PT ;  /* 0x00000009dd057c10 */ /* 0x000fca00087fe4ff */
[----:B------:R1:W5:Y:S01]  /*15c0*/  LDG.E R28, desc[UR60][R4.64] ;  /* 0x0000003c041c7981 */ /* 0x000362000c1e1900 */
[----:B------:R-:W-:Y:S05]  /*15d0*/  BRA `(.L_x_3301) ;  /* 0x0000000000107947 */ /* 0x000fea0003800000 */
.L_x_3300:
[----:B------:R-:W-:Y:S05]  /*15e0*/  @!P0 BRA `(.L_x_3301) ;  /* 0x00000000000c8947 */ /* 0x000fea0003800000 */
[----:B------:R-:W2:Y:S04]  /*15f0*/  LDG.E R5, desc[UR60][R8.64] ;  /* 0x0000003c08057981 */ /* 0x000ea8000c1e1900 */
[----:B------:R-:W2:Y:S02]  /*1600*/  LDG.E R28, desc[UR60][R8.64+0x4] ;  /* 0x0000043c081c7981 */ /* 0x000ea4000c1e1900 */
[----:B--2---:R-:W-:-:S07]  /*1610*/  IMAD.IADD R28, R28, 0x1, -R5 ;  /* 0x000000011c1c7824 */ /* 0x004fce00078e0a05 */
.L_x_3301:
[----:B------:R-:W-:Y:S02]  /*1620*/  ULDC.64 UR4, c[0x0][0xa10] ;  /* 0x0002840000047ab9 */ /* 0x000fe40000000a00 */
[----:B------:R-:W-:-:S04]  /*1630*/  ISETP.NE.U32.AND P0, PT, RZ, UR4, PT ;  /* 0x00000004ff007c0c */ /* 0x000fc8000bf05070 */
[----:B------:R-:W-:Y:S01]  /*1640*/  ISETP.NE.AND.EX P0, PT, RZ, UR5, PT, P0 ;  /* 0x00000005ff007c0c */ /* 0x000fe2000bf05300 */
[----:B------:R-:W-:-:S12]  /*1650*/  ULDC.64 UR4, c[0x0][0xa30] ;  /* 0x00028c0000047ab9 */ /* 0x000fd80000000a00 */
[----:B-1----:R-:W1:Y:S02]  /*1660*/  @P0 LDC.64 R4, c[0x0][0xa10] ;  /* 0x00028400ff040b82 */ /* 0x002e640000000a00 */
[----:B-1----:R-:W-:-:S05]  /*1670*/  @P0 IMAD.WIDE R4, R27, 0x4, R4 ;  /* 0x000000041b040825 */ /* 0x002fca00078e0204 */
[----:B0-----:R-:W2:Y:S04]  /*1680*/  @P0 LDG.E R0, desc[UR60][R4.64] ;  /* 0x0000003c04000981 */ /* 0x001ea8000c1e1900 */
[----:B------:R0:W2:Y:S01]  /*1690*/  @P0 LDG.E R9, desc[UR60][R4.64+0x4] ;  /* 0x0000043c04090981 */ /* 0x0000a2000c1e1900 */
[----:B------:R-:W-:Y:S01]  /*16a0*/  ISETP.NE.U32.AND P1, PT, RZ, UR4, PT ;  /* 0x00000004ff007c0c */ /* 0x000fe2000bf25070 */
[----:B-----5:R-:W-:-:S03]  /*16b0*/  IMAD.MOV.U32 R145, RZ, RZ, R28 ;  /* 0x000000ffff917224 */ /* 0x020fc600078e001c */
[----:B------:R-:W-:-:S13]  /*16c0*/  ISETP.NE.AND.EX P1, PT, RZ, UR5, PT, P1 ;  /* 0x00000005ff007c0c */ /* 0x000fda000bf25310 */
[----:B------:R-:W-:-:S04]  /*16d0*/  @P1 IADD3 R6, P2, R220, UR4, RZ ;  /* 0x00000004dc061c10 */ /* 0x000fc8000ff5e0ff */
[----:B------:R-:W-:-:S05]  /*16e0*/  @P1 IADD3.X R7, R221, UR5, RZ, P2, !PT ;  /* 0x00000005dd071c10 */ /* 0x000fca00097fe4ff */
[----:B------:R1:W5:Y:S01]  /*16f0*/  @P1 LDG.E R145, desc[UR60][R6.64] ;  /* 0x0000003c06911981 */ /* 0x000362000c1e1900 */
[----:B------:R-:W-:Y:S01]  /*1700*/  IADD3 R3, -R3, R28, RZ ;  /* 0x0000001c03037210 */ /* 0x000fe20007ffe1ff */
[----:B0-----:R-:W-:Y:S01]  /*1710*/  IMAD.MOV.U32 R4, RZ, RZ, RZ ;  /* 0x000000ffff047224 */ /* 0x001fe200078e00ff */
[----:B------:R-:W-:Y:S01]  /*1720*/  PLOP3.LUT P2, PT, PT, PT, PT, 0x80, 0x0 ;  /* 0x000000000000781c */ /* 0x000fe20003f4f070 */
[----:B--2---:R-:W-:Y:S02]  /*1730*/  @P0 IMAD.IADD R24, R9, 0x1, -R0 ;  /* 0x0000000109180824 */ /* 0x004fe400078e0a00 */
[----:B------:R-:W-:Y:S02]  /*1740*/  IMAD.MOV R0, RZ, RZ, -R3 ;  /* 0x000000ffff007224 */ /* 0x000fe400078e0a03 */
[----:B------:R-:W-:-:S03]  /*1750*/  IMAD.IADD R151, R3, 0x1, R24 ;  /* 0x0000000103977824 */ /* 0x000fc600078e0218 */
[----:B------:R-:W-:Y:S02]  /*1760*/  VIMNMX R0, RZ, R0, !PT ;  /* 0x00000000ff007248 */ /* 0x000fe40007fe0100 */
[----:B------:R-:W-:Y:S02]  /*1770*/  IADD3 R5, R151, 0x6f, RZ ;  /* 0x0000006f97057810 */ /* 0x000fe40007ffe0ff */
[----:B------:R-:W-:-:S03]  /*1780*/  SHF.R.U32.HI R126, RZ, 0x4, R0 ;  /* 0x00000004ff7e7819 */ /* 0x000fc60000011600 */
[----:B------:R-:W-:-:S04]  /*1790*/  IMAD.HI R4, R5, -0x6db6db6d, R4 ;  /* 0x9249249305047827 */ /* 0x000fc800078e0204 */
[----:B------:R-:W-:Y:S01]  /*17a0*/  IMAD.WIDE.U32 R126, R126, 0x24924925, RZ ;  /* 0x249249257e7e7825 */ /* 0x000fe200078e00ff */
[----:B------:R-:W-:-:S03]  /*17b0*/  SHF.R.U32.HI R153, RZ, 0x1f, R4 ;  /* 0x0000001fff997819 */ /* 0x000fc60000011604 */
[----:B------:R-:W-:Y:S01]  /*17c0*/  IMAD.MOV.U32 R126, RZ, RZ, R127 ;  /* 0x000000ffff7e7224 */ /* 0x000fe200078e007f */
[----:B------:R-:W-:-:S04]  /*17d0*/  LEA.HI.SX32 R153, R4, R153, 0x1a ;  /* 0x0000009904997211 */ /* 0x000fc800078fd2ff */
[----:B------:R-:W-:Y:S01]  /*17e0*/  MOV R25, R126 ;  /* 0x0000007e00197202 */ /* 0x000fe20000000f00 */
[----:B------:R-:W-:-:S05]  /*17f0*/  IMAD R3, R153, 0x70, -R3 ;  /* 0x0000007099037824 */ /* 0x000fca00078e0a03 */
[----:B------:R-:W-:-:S04]  /*1800*/  VIMNMX R3, R3, R24, PT ;  /* 0x0000001803037248 */ /* 0x000fc80003fe0100 */
[----:B------:R-:W-:-:S13]  /*1810*/  ISETP.GT.AND P0, PT, R3, R0, PT ;  /* 0x000000000300720c */ /* 0x000fda0003f04270 */
[----:B------:R-:W-:Y:S01]  /*1820*/  @P0 IADD3 R5, R3, 0x6f, RZ ;  /* 0x0000006f03050810 */ /* 0x000fe20007ffe0ff */
[----:B------:R-:W-:-:S04]  /*1830*/  @P0 IMAD.MOV.U32 R4, RZ, RZ, RZ ;  /* 0x000000ffff040224 */ /* 0x000fc800078e00ff */
[----:B------:R-:W-:-:S05]  /*1840*/  @P0 IMAD.HI R4, R5, -0x6db6db6d, R4 ;  /* 0x9249249305040827 */ /* 0x000fca00078e0204 */
        /* <DEDUP_REMOVED lines=24> */
.L_x_3304:
[----:B------:R-:W-:Y:S05]  /*19d0*/  BSYNC B6 ;  /* 0x0000000000067941 */ /* 0x000fea0003800000 */
.L_x_3303:
        /* <DEDUP_REMOVED lines=20> */
.L_x_3306:
[----:B------:R-:W-:Y:S05]  /*1b20*/  BSYNC B6 ;  /* 0x0000000000067941 */ /* 0x000fea0003800000 */
.L_x_3305:
[----:B------:R-:W-:Y:S01]  /*1b30*/  ULDC.64 UR4, c[0x0][0x9f8] ;  /* 0x00027e0000047ab9 */ /* 0x000fe20000000a00 */
[----:B------:R-:W2:Y:S01]  /*1b40*/  LDL.LU R20, [R1+0x10] ;  /* 0x0000100001147983 */ /* 0x000ea20000300800 */
[----:B------:R-:W-:Y:S01]  /*1b50*/  ISETP.NE.U32.AND P0, PT, RZ, UR4, PT ;  /* 0x00000004ff007c0c */ /* 0x000fe2000bf05070 */
[----:B------:R-:W0:Y:S01]  /*1b60*/  LDC R0, c[0x0][0x428] ;  /* 0x00010a00ff007b82 */ /* 0x000e220000000800 */
[----:B------:R-:W-:-:S07]  /*1b70*/  ULDC UR6, c[0x0][0x2e4] ;  /* 0x0000b90000067ab9 */ /* 0x000fce0000000800 */
[----:B------:R-:W1:Y:S01]  /*1b80*/  LDC.64 R114, c[0x0][0x2f0] ;  /* 0x0000bc00ff727b82 */ /* 0x000e620000000a00 */
[----:B------:R-:W-:Y:S01]  /*1b90*/  ISETP.NE.AND.EX P0, PT, RZ, UR5, PT, P0 ;  /* 0x00000005ff007c0c */ /* 0x000fe2000bf05300 */
[----:B------:R-:W-:Y:S01]  /*1ba0*/  IMAD.IADD R120, R29, 0x1, R28 ;  /* 0x000000011d787824 */ /* 0x000fe200078e021c */
[----:B------:R-:W-:Y:S01]  /*1bb0*/  SHF.R.S32.HI R23, RZ, 0x1f, R22 ;  /* 0x0000001fff177819 */ /* 0x000fe20000011416 */
[----:B------:R-:W-:-:S04]  /*1bc0*/  ULDC.64 UR8, c[0x0][0xa08] ;  /* 0x0002820000087ab9 */ /* 0x000fc80000000a00 */
[----:B------:R-:W3:Y:S06]  /*1bd0*/  LDC.64 R108, c[0x0][0x3e8] ;  /* 0x0000fa00ff6c7b82 */ /* 0x000eec0000000a00 */
[----:B------:R-:W-:Y:S02]  /*1be0*/  @P0 IADD3 R4, P1, R220, UR4, RZ ;  /* 0x00000004dc040c10 */ /* 0x000fe4000ff3e0ff */
[----:B------:R-:W4:Y:S02]  /*1bf0*/  LDC R125, c[0x0][0x3d4] ;  /* 0x0000f500ff7d7b82 */ /* 0x000f240000000800 */
[----:B------:R-:W-:Y:S01]  /*1c00*/  @P0 IADD3.X R5, R221, UR5, RZ, P1, !PT ;  /* 0x00000005dd050c10 */ /* 0x000fe20008ffe4ff */
[----:B------:R-:W-:-:S04]  /*1c10*/  ULDC.64 UR4, c[0x0][0x320] ;  /* 0x0000c80000047ab9 */ /* 0x000fc80000000a00 */
[----:B------:R3:W2:Y:S01]  /*1c20*/  @P0 LDG.E R27, desc[UR60][R4.64] ;  /* 0x0000003c041b0981 */ /* 0x0006a2000c1e1900 */
[----:B0-----:R-:W-:Y:S01]  /*1c30*/  ISETP.NE.AND P0, PT, R0, 0x1, PT ;  /* 0x000000010000780c */ /* 0x001fe20003f05270 */
[----:B------:R-:W0:Y:S01]  /*1c40*/  LDC.64 R102, c[0x0][0x3d8] ;  /* 0x0000f600ff667b82 */ /* 0x000e220000000a00 */
[----:B------:R-:W-:Y:S01]  /*1c50*/  ISETP.GE.AND P2, PT, R204, UR6, PT ;  /* 0x00000006cc007c0c */ /* 0x000fe2000bf46270 */
[----:B------:R-:W4:Y:S01]  /*1c60*/  S2R R154, SR_TID.X ;  /* 0x00000000009a7919 */ /* 0x000f220000002100 */
[----:B------:R-:W-:Y:S01]  /*1c70*/  ISETP.GE.AND P1, PT, R22, UR6, PT ;  /* 0x0000000616007c0c */ /* 0x000fe2000bf26270 */
[----:B-1----:R-:W-:Y:S01]  /*1c80*/  IMAD R127, R115, 0x70, RZ ;  /* 0x00000070737f7824 */ /* 0x002fe200078e02ff */
[----:B------:R-:W-:Y:S01]  /*1c90*/  SEL R0, RZ, 0xffffffff, P2 ;  /* 0xffffffffff007807 */ /* 0x000fe20001000000 */
[----:B------:R-:W-:Y:S01]  /*1ca0*/  IMAD.SHL.U32 R137, R114, 0x40, RZ ;  /* 0x0000004072897824 */ /* 0x000fe200078e00ff */
[----:B------:R-:W-:Y:S01]  /*1cb0*/  SEL R3, RZ, 0x1, P1 ;  /* 0x00000001ff037807 */ /* 0x000fe20000800000 */
[----:B---3--:R-:W-:Y:S01]  /*1cc0*/  IMAD.WIDE.U32 R110, R19, R108, R22 ;  /* 0x0000006c136e7225 */ /* 0x008fe200078e0016 */
[----:B------:R-:W-:-:S02]  /*1cd0*/  SHF.L.U32 R4, R0, 0x1, RZ ;  /* 0x0000000100047819 */ /* 0x000fc400000006ff */
[----:B------:R-:W-:Y:S01]  /*1ce0*/  ISETP.GE.AND P1, PT, R205, UR6, PT ;  /* 0x00000006cd007c0c */ /* 0x000fe2000bf26270 */
[----:B------:R-:W1:Y:S01]  /*1cf0*/  @P0 LDC R7, c[0x0][0x42c] ;  /* 0x00010b00ff070b82 */ /* 0x000e620000000800 */
[----:B------:R-:W-:Y:S01]  /*1d00*/  LOP3.LUT R4, R4, 0x2, R3, 0xe2, !PT ;  /* 0x0000000204047812 */ /* 0x000fe200078ee203 */
[----:B------:R-:W-:Y:S01]  /*1d10*/  VIADD R0, R22, 0x60 ;  /* 0x0000006016007836 */ /* 0x000fe20000000000 */
[----:B------:R-:W-:Y:S01]  /*1d20*/  SEL R5, RZ, 0x4, P1 ;  /* 0x00000004ff057807 */ /* 0x000fe20000800000 */
[----:B------:R-:W-:Y:S01]  /*1d30*/  IMAD R135, R109, 0x70, RZ ;  /* 0x000000706d877824 */ /* 0x000fe200078e02ff */
[----:B------:R-:W-:Y:S02]  /*1d40*/  SHF.R.S32.HI R15, RZ, 0x1f, R120 ;  /* 0x0000001fff0f7819 */ /* 0x000fe40000011478 */
[----:B------:R-:W-:Y:S01]  /*1d50*/  ISETP.GE.AND P2, PT, R0, UR6, PT ;  /* 0x0000000600007c0c */ /* 0x000fe2000bf46270 */
[----:B------:R-:W3:Y:S01]  /*1d60*/  @P0 LDC R8, c[0x0][0x430] ;  /* 0x00010c00ff080b82 */ /* 0x000ee20000000800 */
[----:B------:R-:W-:Y:S01]  /*1d70*/  SHF.R.S32.HI R146, RZ, 0x1f, R19 ;  /* 0x0000001fff927819 */ /* 0x000fe20000011413 */
[----:B------:R-:W-:Y:S01]  /*1d80*/  IMAD R10, R15, R114, RZ ;  /* 0x000000720f0a7224 */ /* 0x000fe200078e02ff */
[----:B------:R-:W-:Y:S01]  /*1d90*/  SEL R6, RZ, 0x8, P2 ;  /* 0x00000008ff067807 */ /* 0x000fe20001000000 */
[----:B0-----:R-:W-:Y:S01]  /*1da0*/  IMAD.WIDE.U32 R104, R19, R102, R22 ;  /* 0x0000006613687225 */ /* 0x001fe200078e0016 */
[----:B------:R-:W-:-:S02]  /*1db0*/  SHF.R.S32.HI R17, RZ, 0x1f, R16 ;  /* 0x0000001fff117819 */ /* 0x000fc40000011410 */
[----:B------:R-:W-:Y:S01]  /*1dc0*/  LOP3.LUT R31, R6, R4, R5, 0xfe, !PT ;  /* 0x00000004061f7212 */ /* 0x000fe200078efe05 */
[----:B------:R-:W-:Y:S01]  /*1dd0*/  IMAD R11, R120, R115, R10 ;  /* 0x00000073780b7224 */ /* 0x000fe200078e020a */
[-C--:B----4-:R-:W-:Y:S01]  /*1de0*/  ISETP.GE.AND P1, PT, R204, R125.reuse, PT ;  /* 0x0000007dcc00720c */ /* 0x090fe20003f26270 */
[--C-:B------:R-:W-:Y:S01]  /*1df0*/  IMAD.WIDE.U32 R112, R19, R108, R16.reuse ;  /* 0x0000006c13707225 */ /* 0x100fe200078e0010 */
[----:B------:R-:W-:Y:S02]  /*1e00*/  ISETP.GE.AND P3, PT, R205, R125, PT ;  /* 0x0000007dcd00720c */ /* 0x000fe40003f66270 */
[----:B------:R-:W-:Y:S01]  /*1e10*/  LOP3.LUT P2, RZ, R218, 0x4, RZ, 0xc0, !PT ;  /* 0x00000004daff7812 */ /* 0x000fe2000784c0ff */
[----:B------:R-:W-:Y:S01]  /*1e20*/  IMAD.WIDE.U32 R106, R19, R102, R16 ;  /* 0x00000066136a7225 */ /* 0x000fe200078e0010 */
[----:B------:R-:W-:Y:S02]  /*1e30*/  SHF.L.U64.HI R136, R114, 0x6, R115 ;  /* 0x0000000672887819 */ /* 0x000fe40000010273 */
[----:B------:R-:W-:Y:S01]  /*1e40*/  SHF.R.S32.HI R148, RZ, 0x1f, R223 ;  /* 0x0000001fff947819 */ /* 0x000fe200000114df */
[----:B-1----:R-:W-:Y:S01]  /*1e50*/  @P0 IMAD.HI.U32 R3, R150, R7, RZ ;  /* 0x0000000796030227 */ /* 0x002fe200078e00ff */
[----:B------:R-:W-:-:S04]  /*1e60*/  LEA.HI R154, R154, 0x8, RZ, 0x19 ;  /* 0x000000089a9a7811 */ /* 0x000fc800078fc8ff */
[----:B---3--:R-:W-:Y:S02]  /*1e70*/  @P0 SHF.R.U32.HI R150, RZ, R8, R3 ;  /* 0x00000008ff960219 */ /* 0x008fe40000011603 */
[----:B------:R-:W-:Y:S02]  /*1e80*/  IADD3 R3, R22, 0x80, RZ ;  /* 0x0000008016037810 */ /* 0x000fe40007ffe0ff */
[----:B------:R-:W-:Y:S01]  /*1e90*/  SHF.R.S32.HI R9, RZ, 0x1f, R150 ;  /* 0x0000001fff097819 */ /* 0x000fe20000011496 */
[----:B------:R-:W-:Y:S01]  /*1ea0*/  IMAD.WIDE.U32 R6, R150, UR4, R22 ;  /* 0x0000000496067c25 */ /* 0x000fe2000f8e0016 */
[----:B------:R-:W-:-:S03]  /*1eb0*/  ISETP.GE.AND P0, PT, R3, UR6, PT ;  /* 0x0000000603007c0c */ /* 0x000fc6000bf06270 */
[----:B------:R-:W-:Y:S01]  /*1ec0*/  IMAD R5, R9, UR4, RZ ;  /* 0x0000000409057c24 */ /* 0x000fe2000f8e02ff */
[----:B------:R-:W-:Y:S02]  /*1ed0*/  SEL R8, RZ, 0x10, P0 ;  /* 0x00000010ff087807 */ /* 0x000fe40000000000 */
[----:B------:R-:W-:Y:S01]  /*1ee0*/  ISETP.NE.U32.AND P0, PT, RZ, UR8, PT ;  /* 0x00000008ff007c0c */ /* 0x000fe2000bf05070 */
[----:B------:R-:W-:Y:S01]  /*1ef0*/  IMAD R117, R150, UR5, R5 ;  /* 0x0000000596757c24 */ /* 0x000fe2000f8e0205 */
[----:B------:R-:W-:Y:S01]  /*1f00*/  ULDC.64 UR4, c[0x0][0x2f8] ;  /* 0x0000be0000047ab9 */ /* 0x000fe20000000a00 */
[----:B------:R-:W-:Y:S01]  /*1f10*/  IMAD.WIDE.U32 R4, R120, R114, RZ ;  /* 0x0000007278047225 */ /* 0x000fe200078e00ff */
[----:B------:R-:W-:Y:S02]  /*1f20*/  MOV R116, R6 ;  /* 0x0000000600747202 */ /* 0x000fe40000000f00 */
[----:B------:R-:W-:Y:S01]  /*1f30*/  ISETP.NE.AND.EX P0, PT, RZ, UR9, PT, P0 ;  /* 0x00000009ff007c0c */ /* 0x000fe2000bf05300 */
[----:B------:R-:W-:Y:S01]  /*1f40*/  IMAD.IADD R5, R5, 0x1, R11 ;  /* 0x0000000105057824 */ /* 0x000fe200078e020b */
[----:B------:R-:W-:Y:S01]  /*1f50*/  LOP3.LUT R31, R31, R8, RZ, 0xfc, !PT ;  /* 0x000000081f1f7212 */ /* 0x000fe200078efcff */
[----:B------:R-:W-:-:S02]  /*1f60*/  IMAD R9, R9, UR4, RZ ;  /* 0x0000000409097c24 */ /* 0x000fc4000f8e02ff */
[----:B------:R-:W-:-:S04]  /*1f70*/  IMAD.WIDE.U32 R4, R150, UR4, R4 ;  /* 0x0000000496047c25 */ /* 0x000fc8000f8e0004 */
[----:B------:R-:W-:Y:S01]  /*1f80*/  IMAD R9, R150, UR5, R9 ;  /* 0x0000000596097c24 */ /* 0x000fe2000f8e0209 */
[----:B------:R-:W-:Y:S01]  /*1f90*/  ULDC.64 UR4, c[0x0][0x300] ;  /* 0x0000c00000047ab9 */ /* 0x000fe20000000a00 */
[----:B------:R-:W-:Y:S02]  /*1fa0*/  IMAD.IADD R117, R7, 0x1, R117 ;  /* 0x0000000107757824 */ /* 0x000fe400078e0275 */
[----:B------:R-:W-:Y:S01]  /*1fb0*/  IMAD.IADD R5, R5, 0x1, R9 ;  /* 0x0000000105057824 */ /* 0x000fe200078e0209 */
[----:B--2---:R-:W-:-:S04]  /*1fc0*/  LOP3.LUT R20, R20, 0xfffffffe, RZ, 0xc0, !PT ;  /* 0xfffffffe14147812 */ /* 0x004fc800078ec0ff */
[----:B------:R-:W-:-:S04]  /*1fd0*/  @P3 LOP3.LUT R20, R20, 0x1, RZ, 0xfc, !PT ;  /* 0x0000000114143812 */ /* 0x000fc800078efcff */
[----:B------:R-:W-:-:S04]  /*1fe0*/  LOP3.LUT R20, R20, 0xfffffffb, RZ, 0xc0, !PT ;  /* 0xfffffffb14147812 */ /* 0x000fc800078ec0ff */
[----:B------:R-:W-:-:S05]  /*1ff0*/  @P2 LOP3.LUT R20, R20, 0x4, RZ, 0xfc, !PT ;  /* 0x0000000414142812 */ /* 0x000fca00078efcff */
[----:B------:R0:W-:Y:S01]  /*2000*/  STL [R1+0x10], R20 ;  /* 0x0000101401007387 */ /* 0x0001e20000100800 */
[----:B------:R-:W-:Y:S02]  /*2010*/  SHF.R.S32.HI R6, RZ, 0x1f, R27 ;  /* 0x0000001fff067819 */ /* 0x000fe4000001141b */
[----:B------:R-:W-:Y:S01]  /*2020*/  SEL R9, R27, RZ, !P0 ;  /* 0x000000ff1b097207 */ /* 0x000fe20004000000 */
[----:B------:R-:W-:Y:S01]  /*2030*/  IMAD R27, R103, 0x70, RZ ;  /* 0x00000070671b7824 */ /* 0x000fe200078e02ff */
[----:B------:R-:W-:Y:S01]  /*2040*/  SEL R8, R6, RZ, !P0 ;  /* 0x000000ff06087207 */ /* 0x000fe20004000000 */
[----:B------:R-:W-:Y:S02]  /*2050*/  IMAD R6, R146, R108, RZ ;  /* 0x0000006c92067224 */ /* 0x000fe400078e02ff */
[----:B------:R-:W-:-:S04]  /*2060*/  IMAD.WIDE.U32 R118, R9, UR4, R4 ;  /* 0x0000000409767c25 */ /* 0x000fc8000f8e0004 */
[----:B------:R-:W-:Y:S02]  /*2070*/  IMAD R10, R8, UR4, RZ ;  /* 0x00000004080a7c24 */ /* 0x000fe4000f8e02ff */
[----:B------:R-:W-:Y:S02]  /*2080*/  IMAD R11, R19, R109, R6 ;  /* 0x0000006d130b7224 */ /* 0x000fe400078e0206 */
[----:B------:R-:W-:Y:S01]  /*2090*/  IMAD R13, R9, UR5, R10 ;  /* 0x00000005090d7c24 */ /* 0x000fe2000f8e020a */
[----:B------:R-:W-:Y:S01]  /*20a0*/  ULDC.64 UR4, c[0x0][0x328] ;  /* 0x0000ca0000047ab9 */ /* 0x000fe20000000a00 */
[-C--:B------:R-:W-:Y:S02]  /*20b0*/  IMAD R4, R146, R114.reuse, RZ ;  /* 0x0000007292047224 */ /* 0x080fe400078e02ff */
[----:B------:R-:W-:-:S04]  /*20c0*/  IMAD.WIDE.U32 R6, R19, R114, R22 ;  /* 0x0000007213067225 */ /* 0x000fc800078e0016 */
[----:B------:R-:W-:Y:S01]  /*20d0*/  IMAD R21, R19, R115, R4 ;  /* 0x0000007313157224 */ /* 0x000fe200078e0204 */
[----:B------:R-:W-:Y:S01]  /*20e0*/  IADD3 R4, R119, R13, RZ ;  /* 0x0000000d77047210 */ /* 0x000fe20007ffe0ff */
[----:B------:R-:W-:Y:S01]  /*20f0*/  IMAD R8, R8, UR4, RZ ;  /* 0x0000000408087c24 */ /* 0x000fe2000f8e02ff */
[----:B------:R-:W-:Y:S01]  /*2100*/  IADD3 R5, P0, R118, R6, RZ ;  /* 0x0000000676057210 */ /* 0x000fe20007f1e0ff */
[----:B------:R-:W-:-:S03]  /*2110*/  IMAD.WIDE.U32 R116, R9, UR4, R116 ;  /* 0x0000000409747c25 */ /* 0x000fc6000f8e0074 */
[----:B------:R-:W-:Y:S01]  /*2120*/  IADD3.X R6, R4, R7, R21, P0, !PT ;  /* 0x0000000704067210 */ /* 0x000fe200007fe415 */
[----:B------:R-:W-:Y:S01]  /*2130*/  IMAD R41, R9, UR5, R8 ;  /* 0x0000000509297c24 */ /* 0x000fe2000f8e0208 */
[----:B------:R-:W-:Y:S01]  /*2140*/  ISETP.GE.AND P0, PT, R22, R125, PT ;  /* 0x0000007d1600720c */ /* 0x000fe20003f06270 */
[----:B------:R-:W-:Y:S01]  /*2150*/  IMAD R8, R146, R102, RZ ;  /* 0x0000006692087224 */ /* 0x000fe200078e02ff */
[----:B------:R-:W-:Y:S01]  /*2160*/  SEL R9, R125, RZ, P1 ;  /* 0x000000ff7d097207 */ /* 0x000fe20000800000 */
[----:B------:R-:W-:Y:S01]  /*2170*/  IMAD.IADD R113, R113, 0x1, R11 ;  /* 0x0000000171717824 */ /* 0x000fe200078e020b */
[----:B------:R-:W-:Y:S01]  /*2180*/  SEL R7, R125, RZ, P0 ;  /* 0x000000ff7d077207 */ /* 0x000fe20000000000 */
[----:B------:R-:W-:Y:S01]  /*2190*/  IMAD.IADD R111, R11, 0x1, R111 ;  /* 0x000000010b6f7824 */ /* 0x000fe200078e026f */
[----:B------:R-:W-:Y:S01]  /*21a0*/  IADD3 R40, R117, R41, RZ ;  /* 0x0000002975287210 */ /* 0x000fe20007ffe0ff */
[----:B------:R-:W-:Y:S01]  /*21b0*/  IMAD R11, R19, R103, R8 ;  /* 0x00000067130b7224 */ /* 0x000fe200078e0208 */
[----:B------:R-:W-:Y:S01]  /*21c0*/  SEL R8, R125, RZ, P3 ;  /* 0x000000ff7d087207 */ /* 0x000fe20001800000 */
[----:B------:R-:W-:Y:S01]  /*21d0*/  IMAD.IADD R7, R22, 0x1, R7 ;  /* 0x0000000116077824 */ /* 0x000fe200078e0207 */
[----:B------:R-:W-:Y:S01]  /*21e0*/  IADD3 R120, P3, R19, R120, RZ ;  /* 0x0000007813787210 */ /* 0x000fe20007f7e0ff */
[----:B------:R-:W-:Y:S01]  /*21f0*/  IMAD.IADD R9, R204, 0x1, R9 ;  /* 0x00000001cc097824 */ /* 0x000fe200078e0209 */
[----:B------:R-:W-:Y:S01]  /*2200*/  IADD3 R12, R205, R8, RZ ;  /* 0x00000008cd0c7210 */ /* 0x000fe20007ffe0ff */
[----:B------:R-:W-:Y:S01]  /*2210*/  IMAD.IADD R107, R107, 0x1, R11 ;  /* 0x000000016b6b7824 */ /* 0x000fe200078e020b */
[----:B------:R-:W-:Y:S01]  /*2220*/  SHF.R.S32.HI R8, RZ, 0x1f, R7 ;  /* 0x0000001fff087819 */ /* 0x000fe20000011407 */
[----:B-----5:R-:W-:Y:S01]  /*2230*/  IMAD.WIDE.U32 R112, R145, R108, R112 ;  /* 0x0000006c91707225 */ /* 0x020fe200078e0070 */
[----:B------:R-:W-:-:S02]  /*2240*/  SHF.R.S32.HI R10, RZ, 0x1f, R9 ;  /* 0x0000001fff0a7819 */ /* 0x000fc40000011409 */
[CC--:B------:R-:W-:Y:S01]  /*2250*/  LEA.HI R21, R8.reuse, R7.reuse, RZ, 0x3 ;  /* 0x0000000708157211 */ /* 0x0c0fe200078f18ff */
[C---:B------:R-:W-:Y:S01]  /*2260*/  IMAD.WIDE.U32 R106, R145.reuse, R102, R106 ;  /* 0x00000066916a7225 */ /* 0x040fe200078e006a */
[----:B------:R-:W-:Y:S02]  /*2270*/  LEA.HI R7, R8, R7, RZ, 0x6 ;  /* 0x0000000708077211 */ /* 0x000fe400078f30ff */
[C---:B------:R-:W-:Y:S01]  /*2280*/  LEA.HI R8, R10.reuse, R9, RZ, 0x6 ;  /* 0x000000090a087211 */ /* 0x040fe200078f30ff */
[----:B------:R-:W-:Y:S01]  /*2290*/  IMAD.WIDE.U32 R110, R145, R108, R110 ;  /* 0x0000006c916e7225 */ /* 0x000fe200078e006e */
[----:B------:R-:W-:Y:S02]  /*22a0*/  IADD3 R105, R11, R105, RZ ;  /* 0x000000690b697210 */ /* 0x000fe40007ffe0ff */
[----:B------:R-:W-:Y:S01]  /*22b0*/  LEA.HI R28, R10, R9, RZ, 0x3 ;  /* 0x000000090a1c7211 */ /* 0x000fe200078f18ff */
[----:B------:R-:W-:Y:S01]  /*22c0*/  IMAD.WIDE.U32 R114, R114, 0x70, RZ ;  /* 0x0000007072727825 */ /* 0x000fe200078e00ff */
[----:B------:R-:W-:-:S02]  /*22d0*/  SHF.R.S32.HI R7, RZ, 0x6, R7 ;  /* 0x00000006ff077819 */ /* 0x000fc40000011407 */
[----:B------:R-:W-:Y:S01]  /*22e0*/  SHF.R.S32.HI R9, RZ, 0x6, R8 ;  /* 0x00000006ff097819 */ /* 0x000fe20000011408 */
[----:B------:R-:W-:Y:S01]  /*22f0*/  IMAD.WIDE.U32 R104, R145, R102, R104 ;  /* 0x0000006691687225 */ /* 0x000fe200078e0068 */
[--C-:B------:R-:W-:Y:S02]  /*2300*/  LOP3.LUT R11, R207, 0x38, R21.reuse, 0xf8, !PT ;  /* 0x00000038cf0b7812 */ /* 0x100fe400078ef815 */
[----:B------:R-:W-:Y:S01]  /*2310*/  LOP3.LUT R8, R208, 0x38, R21, 0xf8, !PT ;  /* 0x00000038d0087812 */ /* 0x000fe200078ef815 */
[C---:B------:R-:W-:Y:S01]  /*2320*/  IMAD R144, R7.reuse, 0x1c00, R210 ;  /* 0x00001c0007907824 */ /* 0x040fe200078e02d2 */
[----:B------:R-:W-:Y:S01]  /*2330*/  SHF.R.S32.HI R13, RZ, 0x1f, R12 ;  /* 0x0000001fff0d7819 */ /* 0x000fe2000001140c */
[----:B------:R-:W-:Y:S01]  /*2340*/  IMAD R142, R7, 0x1c00, R212 ;  /* 0x00001c00078e7824 */ /* 0x000fe200078e02d4 */
[----:B------:R-:W-:Y:S01]  /*2350*/  LOP3.LUT R11, R11, R236, RZ, 0x3c, !PT ;  /* 0x000000ec0b0b7212 */ /* 0x000fe200078e3cff */
[C---:B------:R-:W-:Y:S01]  /*2360*/  IMAD R143, R9.reuse, 0x1c00, R210 ;  /* 0x00001c00098f7824 */ /* 0x040fe200078e02d2 */
[----:B------:R-:W-:Y:S01]  /*2370*/  LOP3.LUT R7, R8, R209, RZ, 0x3c, !PT ;  /* 0x000000d108077212 */ /* 0x000fe200078e3cff */
[----:B------:R-:W-:Y:S01]  /*2380*/  IMAD R140, R9, 0x1c00, R212 ;  /* 0x00001c00098c7824 */ /* 0x000fe200078e02d4 */
[CC--:B------:R-:W-:Y:S01]  /*2390*/  LEA.HI R30, R13.reuse, R12.reuse, RZ, 0x3 ;  /* 0x0000000c0d1e7211 */ /* 0x0c0fe200078f18ff */
[----:B------:R-:W-:Y:S01]  /*23a0*/  IMAD.IADD R142, R142, 0x1, R11 ;  /* 0x000000018e8e7824 */ /* 0x000fe200078e020b */
[----:B------:R-:W-:Y:S01]  /*23b0*/  LEA.HI R12, R13, R12, RZ, 0x6 ;  /* 0x0000000c0d0c7211 */ /* 0x000fe200078f30ff */
[----:B------:R-:W-:Y:S01]  /*23c0*/  IMAD.IADD R144, R144, 0x1, R7 ;  /* 0x0000000190907824 */ /* 0x000fe200078e0207 */
[--C-:B------:R-:W-:Y:S01]  /*23d0*/  LOP3.LUT R10, R208, 0x38, R28.reuse, 0xf8, !PT ;  /* 0x00000038d00a7812 */ /* 0x100fe200078ef81c */
[----:B------:R-:W-:Y:S01]  /*23e0*/  IMAD.SHL.U32 R125, R125, 0x2, RZ ;  /* 0x000000027d7d7824 */ /* 0x000fe200078e00ff */
[----:B------:R-:W-:Y:S01]  /*23f0*/  LOP3.LUT R11, R207, 0x38, R28, 0xf8, !PT ;  /* 0x00000038cf0b7812 */ /* 0x000fe200078ef81c */
[----:B------:R-:W-:Y:S01]  /*2400*/  IMAD.IADD R127, R115, 0x1, R127 ;  /* 0x00000001737f7824 */ /* 0x000fe200078e027f */
[----:B------:R-:W-:-:S02]  /*2410*/  SHF.R.S32.HI R7, RZ, 0x6, R12 ;  /* 0x00000006ff077819 */ /* 0x000fc4000001140c */
[----:B------:R-:W-:Y:S02]  /*2420*/  LOP3.LUT R10, R10, R209, RZ, 0x3c, !PT ;  /* 0x000000d10a0a7212 */ /* 0x000fe400078e3cff */
[----:B------:R-:W-:Y:S01]  /*2430*/  LOP3.LUT R13, R207, 0x38, R30, 0xf8, !PT ;  /* 0x00000038cf0d7812 */ /* 0x000fe200078ef81e */
[----:B------:R-:W-:Y:S01]  /*2440*/  IMAD R139, R7, 0x1c00, R212 ;  /* 0x00001c00078b7824 */ /* 0x000fe200078e02d4 */
[----:B------:R-:W-:Y:S01]  /*2450*/  LOP3.LUT R11, R11, R236, RZ, 0x3c, !PT ;  /* 0x000000ec0b0b7212 */ /* 0x000fe200078e3cff */
[----:B------:R-:W-:Y:S01]  /*2460*/  IMAD R141, R7, 0x1c00, R210 ;  /* 0x00001c00078d7824 */ /* 0x000fe200078e02d2 */
[----:B------:R-:W-:Y:S02]  /*2470*/  IADD3 R143, R143, R10, RZ ;  /* 0x0000000a8f8f7210 */ /* 0x000fe40007ffe0ff */
[----:B------:R-:W-:Y:S01]  /*2480*/  LOP3.LUT R8, R208, 0x38, R30, 0xf8, !PT ;  /* 0x00000038d0087812 */ /* 0x000fe200078ef81e */
[----:B------:R-:W-:Y:S01]  /*2490*/  IMAD.IADD R140, R140, 0x1, R11 ;  /* 0x000000018c8c7824 */ /* 0x000fe200078e020b */
[----:B------:R-:W-:Y:S01]  /*24a0*/  LOP3.LUT R10, R13, R236, RZ, 0x3c, !PT ;  /* 0x000000ec0d0a7212 */ /* 0x000fe200078e3cff */
[----:B------:R-:W-:Y:S01]  /*24b0*/  VIADD R11, R22, 0xa0 ;  /* 0x000000a0160b7836 */ /* 0x000fe20000000000 */
[----:B------:R-:W-:-:S02]  /*24c0*/  SHF.R.S32.HI R9, RZ, 0x1f, R145 ;  /* 0x0000001fff097819 */ /* 0x000fc40000011491 */
[----:B------:R-:W-:Y:S02]  /*24d0*/  LOP3.LUT R8, R8, R209, RZ, 0x3c, !PT ;  /* 0x000000d108087212 */ /* 0x000fe400078e3cff */
[----:B------:R-:W-:Y:S01]  /*24e0*/  IADD3 R139, R139, R10, RZ ;  /* 0x0000000a8b8b7210 */ /* 0x000fe20007ffe0ff */
[----:B------:R-:W-:Y:S01]  /*24f0*/  IMAD R10, R9, R102, RZ ;  /* 0x00000066090a7224 */ /* 0x000fe200078e02ff */
[----:B------:R-:W-:Y:S01]  /*2500*/  ISETP.GE.AND P2, PT, R11, UR6, PT ;  /* 0x000000060b007c0c */ /* 0x000fe2000bf46270 */
[----:B------:R-:W-:Y:S01]  /*2510*/  IMAD.IADD R141, R141, 0x1, R8 ;  /* 0x000000018d8d7824 */ /* 0x000fe200078e0208 */
[----:B------:R-:W-:Y:S01]  /*2520*/  LOP3.LUT R12, R208, 0x18, R22, 0xf8, !PT ;  /* 0x00000018d00c7812 */ /* 0x000fe200078ef816 */
[----:B------:R-:W-:Y:S01]  /*2530*/  IMAD R8, R9, R108, RZ ;  /* 0x0000006c09087224 */ /* 0x000fe200078e02ff */
[C---:B------:R-:W-:Y:S01]  /*2540*/  SHF.L.U64.HI R9, R102.reuse, 0x6, R103 ;  /* 0x0000000666097819 */ /* 0x040fe20000010267 */
[----:B------:R-:W-:Y:S01]  /*2550*/  IMAD R29, R145, R103, R10 ;  /* 0x00000067911d7224 */ /* 0x000fe200078e020a */
[C---:B------:R-:W-:Y:S01]  /*2560*/  SHF.L.U32 R10, R102.reuse, 0x6, RZ ;  /* 0x00000006660a7819 */ /* 0x040fe200000006ff */
[----:B------:R-:W-:Y:S01]  /*2570*/  IMAD.WIDE.U32 R102, R102, 0x70, RZ ;  /* 0x0000007066667825 */ /* 0x000fe200078e00ff */
[----:B------:R-:W-:-:S02]  /*2580*/  SEL R32, RZ, 0x20, P2 ;  /* 0x00000020ff207807 */ /* 0x000fc40001000000 */
[----:B------:R-:W-:Y:S01]  /*2590*/  LOP3.LUT R13, R12, R209, RZ, 0x3c, !PT ;  /* 0x000000d10c0d7212 */ /* 0x000fe200078e3cff */
[----:B------:R-:W-:Y:S01]  /*25a0*/  IMAD R33, R145, R109, R8 ;  /* 0x0000006d91217224 */ /* 0x000fe200078e0208 */
[----:B------:R-:W-:Y:S01]  /*25b0*/  IADD3.X R121, R15, R146, RZ, P3, !PT ;  /* 0x000000920f797210 */ /* 0x000fe20001ffe4ff */
[C---:B------:R-:W-:Y:S01]  /*25c0*/  IMAD.SHL.U32 R8, R108.reuse, 0x40, RZ ;  /* 0x000000406c087824 */ /* 0x040fe200078e00ff */
[C---:B------:R-:W-:Y:S01]  /*25d0*/  SHF.L.U64.HI R7, R108.reuse, 0x6, R109 ;  /* 0x000000066c077819 */ /* 0x040fe2000001026d */
[----:B------:R-:W-:Y:S01]  /*25e0*/  IMAD.IADD R134, R103, 0x1, R27 ;  /* 0x0000000167867824 */ /* 0x000fe200078e021b */
[----:B0-----:R-:W-:Y:S01]  /*25f0*/  SHF.R.S32.HI R20, RZ, 0x3, R21 ;  /* 0x00000003ff147819 */ /* 0x001fe20000011415 */
[----:B------:R-:W-:Y:S01]  /*2600*/  IMAD.IADD R14, R107, 0x1, R29 ;  /* 0x000000016b0e7824 */ /* 0x000fe200078e021d */
[----:B------:R-:W-:Y:S01]  /*2610*/  SHF.R.S32.HI R27, RZ, 0x3, R28 ;  /* 0x00000003ff1b7819 */ /* 0x000fe2000001141c */
[----:B------:R-:W-:Y:S01]  /*2620*/  IMAD.IADD R15, R29, 0x1, R105 ;  /* 0x000000011d0f7824 */ /* 0x000fe200078e0269 */
[----:B------:R-:W-:Y:S01]  /*2630*/  SHF.R.S32.HI R29, RZ, 0x3, R30 ;  /* 0x00000003ff1d7819 */ /* 0x000fe2000001141e */
[----:B------:R-:W-:Y:S01]  /*2640*/  IMAD.WIDE.U32 R108, R108, 0x70, RZ ;  /* 0x000000706c6c7825 */ /* 0x000fe200078e00ff */
[----:B------:R-:W-:-:S02]  /*2650*/  LOP3.LUT R39, R31, R32, RZ, 0xfc, !PT ;  /* 0x000000201f277212 */ /* 0x000fc400078efcff */
[----:B------:R-:W-:Y:S01]  /*2660*/  LOP3.LUT R21, R21, 0xfffffff8, RZ, 0xc0, !PT ;  /* 0xfffffff815157812 */ /* 0x000fe200078ec0ff */
[----:B------:R-:W-:Y:S01]  /*2670*/  IMAD.IADD R138, R210, 0x1, R13 ;  /* 0x00000001d28a7824 */ /* 0x000fe200078e020d */
[----:B------:R-:W-:Y:S01]  /*2680*/  LOP3.LUT R28, R28, 0xfffffff8, RZ, 0xc0, !PT ;  /* 0xfffffff81c1c7812 */ /* 0x000fe200078ec0ff */
[----:B------:R-:W-:Y:S01]  /*2690*/  IMAD.IADD R12, R113, 0x1, R33 ;  /* 0x00000001710c7824 */ /* 0x000fe200078e0221 */
[----:B------:R-:W-:Y:S02]  /*26a0*/  LOP3.LUT R30, R30, 0xfffffff8, RZ, 0xc0, !PT ;  /* 0xfffffff81e1e7812 */ /* 0x000fe400078ec0ff */
[----:B------:R-:W-:Y:S02]  /*26b0*/  IADD3 R13, R33, R111, RZ ;  /* 0x0000006f210d7210 */ /* 0x000fe40007ffe0ff */
[C---:B------:R-:W-:Y:S02]  /*26c0*/  LOP3.LUT R35, R39.reuse, 0x2, RZ, 0xc0, !PT ;  /* 0x0000000227237812 */ /* 0x040fe400078ec0ff */
[----:B------:R-:W-:-:S02]  /*26d0*/  LOP3.LUT R36, R39, 0x4, RZ, 0xc0, !PT ;  /* 0x0000000427247812 */ /* 0x000fc400078ec0ff */
[C---:B------:R-:W-:Y:S02]  /*26e0*/  LOP3.LUT R37, R39.reuse, 0x8, RZ, 0xc0, !PT ;  /* 0x0000000827257812 */ /* 0x040fe400078ec0ff */
[----:B------:R-:W-:Y:S02]  /*26f0*/  LOP3.LUT R38, R39, 0x10, RZ, 0xc0, !PT ;  /* 0x0000001027267812 */ /* 0x000fe400078ec0ff */
[----:B------:R-:W-:Y:S02]  /*2700*/  IADD3 R135, R109, R135, RZ ;  /* 0x000000876d877210 */ /* 0x000fe40007ffe0ff */
[----:B------:R-:W-:Y:S02]  /*2710*/  LOP3.LUT R31, R31, 0x1, RZ, 0xc0, !PT ;  /* 0x000000011f1f7812 */ /* 0x000fe400078ec0ff */
[----:B------:R-:W-:Y:S02]  /*2720*/  SHF.R.S32.HI R32, RZ, 0x1f, R21 ;  /* 0x0000001fff207819 */ /* 0x000fe40000011415 */
[----:B------:R-:W-:-:S02]  /*2730*/  SHF.R.S32.HI R33, RZ, 0x1f, R28 ;  /* 0x0000001fff217819 */ /* 0x000fc4000001141c */
[----:B------:R-:W-:Y:S02]  /*2740*/  SHF.R.S32.HI R34, RZ, 0x1f, R30 ;  /* 0x0000001fff227819 */ /* 0x000fe4000001141e */
[----:B------:R-:W-:-:S07]  /*2750*/  LOP3.LUT R39, R39, 0x20, RZ, 0xc0, !PT ;  /* 0x0000002027277812 */ /* 0x000fce00078ec0ff */
.L_x_3406:
[----:B-12---:R-:W2:Y:S01]  /*2760*/  LDL.LU R45, [R1+0x10] ;  /* 0x00001000012d7983 */ /* 0x006ea20000300800 */
[----:B-----5:R-:W-:Y:S01]  /*2770*/  VIADD R53, R25, 0xffffffff ;  /* 0xffffffff19357836 */ /* 0x020fe20000000000 */
[----:B------:R-:W0:Y:S01]  /*2780*/  LDC.64 R122, c[0x0][0x2d8] ;  /* 0x0000b600ff7a7b82 */ /* 0x000e220000000a00 */
[----:B------:R-:W-:Y:S01]  /*2790*/  LOP3.LUT P5, RZ, R218, 0x4, RZ, 0xc0, !PT ;  /* 0x00000004daff7812 */ /* 0x000fe200078ac0ff */
[----:B------:R-:W-:Y:S01]  /*27a0*/  IMAD R41, R18, 0x5400, R138 ;  /* 0x0000540012297824 */ /* 0x000fe200078e028a */
[----:B------:R-:W-:Y:S05]  /*27b0*/  YIELD ;  /* 0x0000000000007946 */ /* 0x000fea0003800000 */
[----:B------:R-:W-:Y:S01]  /*27c0*/  SHF.R.S32.HI R46, RZ, 0x1f, R53 ;  /* 0x0000001fff2e7819 */ /* 0x000fe20000011435 */
[-C--:B------:R-:W-:Y:S01]  /*27d0*/  IMAD R25, R127, R53.reuse, RZ ;  /* 0x000000357f197224 */ /* 0x080fe200078e02ff */
[----:B------:R-:W1:Y:S01]  /*27e0*/  LDC R124, c[0x0][0x3d4] ;  /* 0x0000f500ff7c7b82 */ /* 0x000e620000000800 */
[----:B------:R-:W-:Y:S01]  /*27f0*/  IMAD.WIDE.U32 R130, R114, R53, RZ ;  /* 0x0000003572827225 */ /* 0x000fe200078e00ff */
[----:B------:R-:W-:Y:S03]  /*2800*/  BSSY B0, `(.L_x_3307) ;  /* 0x000074f000007945 */ /* 0x000fe60003800000 */
[----:B------:R-:W-:Y:S01]  /*2810*/  IMAD R25, R46, R114, R25 ;  /* 0x000000722e197224 */ /* 0x000fe200078e0219 */
[----:B------:R-:W-:-:S03]  /*2820*/  IADD3 R43, P4, R5, R130, RZ ;  /* 0x00000082052b7210 */ /* 0x000fc60007f9e0ff */
[----:B------:R-:W-:Y:S01]  /*2830*/  IMAD.IADD R96, R131, 0x1, R25 ;  /* 0x0000000183607824 */ /* 0x000fe200078e0219 */
[----:B------:R-:W-:-:S04]  /*2840*/  IADD3 R25, P2, P3, R5, R130, R137 ;  /* 0x0000008205197210 */ /* 0x000fc80007b5e089 */
[----:B------:R-:W-:Y:S02]  /*2850*/  IADD3.X R42, R6, R96, R136, P2, P3 ;  /* 0x00000060062a7210 */ /* 0x000fe400017e6488 */
[----:B------:R-:W-:Y:S02]  /*2860*/  ISETP.GT.AND P3, PT, R53, R126, PT ;  /* 0x0000007e3500720c */ /* 0x000fe40003f64270 */
[C---:B0-----:R-:W-:Y:S02]  /*2870*/  LEA R48, P2, R25.reuse, R122, 0x1 ;  /* 0x0000007a19307211 */ /* 0x041fe400078408ff */
[----:B------:R-:W-:Y:S02]  /*2880*/  IADD3.X R44, R96, R6, RZ, P4, !PT ;  /* 0x00000006602c7210 */ /* 0x000fe400027fe4ff */
[----:B------:R-:W-:Y:S01]  /*2890*/  LEA.HI.X R49, R25, R123, R42, 0x1, P2 ;  /* 0x0000007b19317211 */ /* 0x000fe200010f0c2a */
[----:B------:R-:W-:Y:S01]  /*28a0*/  IMAD.MOV.U32 R25, RZ, RZ, R53 ;  /* 0x000000ffff197224 */ /* 0x000fe200078e0035 */
[----:B-1----:R-:W-:-:S02]  /*28b0*/  ISETP.GE.AND P2, PT, R124, 0x1, PT ;  /* 0x000000017c00780c */ /* 0x002fc40003f46270 */
[----:B------:R-:W-:-:S04]  /*28c0*/  LEA R50, P4, R43, R122, 0x1 ;  /* 0x0000007a2b327211 */ /* 0x000fc800078808ff */
[----:B------:R-:W-:Y:S01]  /*28d0*/  LEA.HI.X R51, R43, R123, R44, 0x1, P4 ;  /* 0x0000007b2b337211 */ /* 0x000fe200020f0c2c */
[C---:B------:R-:W-:Y:S02]  /*28e0*/  VIADD R43, R41.reuse, 0x20 ;  /* 0x00000020292b7836 */ /* 0x040fe40000000000 */
[C---:B------:R-:W-:Y:S01]  /*28f0*/  @P5 VIADD R43, R41.reuse, 0xffffffe0 ;  /* 0xffffffe0292b5836 */ /* 0x040fe20000000000 */
[----:B------:R-:W-:-:S03]  /*2900*/  LEA R41, R41, R26, 0x1 ;  /* 0x0000001a29297211 */ /* 0x000fc600078e08ff */
[----:B------:R-:W-:Y:S01]  /*2910*/  IMAD R42, R43, 0x2, R26 ;  /* 0x000000022b2a7824 */ /* 0x000fe200078e021a */
[----:B--2---:R-:W-:-:S04]  /*2920*/  LOP3.LUT R45, R45, 0xfffffffd, RZ, 0xc0, !PT ;  /* 0xfffffffd2d2d7812 */ /* 0x004fc800078ec0ff */
[----:B------:R-:W-:-:S05]  /*2930*/  @P3 LOP3.LUT R45, R45, 0x2, RZ, 0xfc, !PT ;  /* 0x000000022d2d3812 */ /* 0x000fca00078efcff */
[----:B------:R0:W-:Y:S01]  /*2940*/  STL [R1+0x10], R45 ;  /* 0x0000102d01007387 */ /* 0x0001e20000100800 */
[----:B------:R-:W-:Y:S05]  /*2950*/  @!P2 BRA `(.L_x_3308) ;  /* 0x000000700004a947 */ /* 0x000fea0003800000 */
[----:B------:R-:W-:Y:S01]  /*2960*/  ULDC.U8 UR4, c[0x0][0x3f0] ;  /* 0x0000fc0000047ab9 */ /* 0x000fe20000000000 */
[-C--:B------:R-:W-:Y:S01]  /*2970*/  IMAD R43, R134, R53.reuse, RZ ;  /* 0x00000035862b7224 */ /* 0x080fe200078e02ff */
[----:B------:R-:W-:Y:S01]  /*2980*/  ISETP.NE.AND P2, PT, RZ, UR4, PT ;  /* 0x00000004ff007c0c */ /* 0x000fe2000bf45270 */
[-C--:B------:R-:W-:Y:S02]  /*2990*/  IMAD R47, R135, R53.reuse, RZ ;  /* 0x00000035872f7224 */ /* 0x080fe400078e02ff */
[----:B0-----:R-:W-:Y:S02]  /*29a0*/  IMAD R45, R46, R102, R43 ;  /* 0x000000662e2d7224 */ /* 0x001fe400078e022b */
        /* <DEDUP_REMOVED lines=26> */
[----:B------:R-:W-:Y:S02]  /*2b50*/  CS2R R122, SRZ ;  /* 0x00000000007a7805 */ /* 0x000fe4000001ff00 */
[----:B------:R-:W-:Y:S01]  /*2b60*/  CS2R R128, SRZ ;  /* 0x0000000000807805 */ /* 0x000fe2000001ff00 */
[----:B------:R-:W-:Y:S02]  /*2b70*/  VIADD R55, R16, 0x10 ;  /* 0x0000001010377836 */ /* 0x000fe40000000000 */
[----:B------:R-:W-:Y:S01]  /*2b80*/  IMAD.X R46, R100, 0x1, R14, P2 ;  /* 0x00000001642e7824 */ /* 0x000fe200010e060e */
[----:B------:R-:W-:-:S04]  /*2b90*/  LEA R44, P2, R45, UR4, 0x1 ;  /* 0x000000042d2c7c11 */ /* 0x000fc8000f8408ff */
[----:B------:R-:W-:Y:S01]  /*2ba0*/  LEA.HI.X R45, R45, UR5, R46, 0x1, P2 ;  /* 0x000000052d2d7c11 */ /* 0x000fe200090f0c2e */
[----:B------:R-:W-:Y:S01]  /*2bb0*/  ULDC.64 UR4, c[0x0][0x3e0] ;  /* 0x0000f80000047ab9 */ /* 0x000fe20000000a00 */
[----:B------:R-:W-:-:S04]  /*2bc0*/  IADD3 R47, P2, R112, R92, RZ ;  /* 0x0000005c702f7210 */ /* 0x000fc80007f5e0ff */
[----:B------:R-:W-:Y:S02]  /*2bd0*/  IADD3.X R54, R101, R12, RZ, P2, !PT ;  /* 0x0000000c65367210 */ /* 0x000fe400017fe4ff */
[----:B------:R-:W-:-:S04]  /*2be0*/  LEA R46, P2, R47, UR4, 0x1 ;  /* 0x000000042f2e7c11 */ /* 0x000fc8000f8408ff */
[----:B------:R-:W-:Y:S02]  /*2bf0*/  LEA.HI.X R47, R47, UR5, R54, 0x1, P2 ;  /* 0x000000052f2f7c11 */ /* 0x000fe400090f0c36 */
[----:B------:R-:W-:Y:S02]  /*2c00*/  ISETP.GE.AND P2, PT, R16, R124, PT ;  /* 0x0000007c1000720c */ /* 0x000fe40003f46270 */
[----:B------:R-:W-:Y:S02]  /*2c10*/  CS2R R96, SRZ ;  /* 0x0000000000607805 */ /* 0x000fe4000001ff00 */
[----:B------:R-:W-:-:S09]  /*2c20*/  CS2R R98, SRZ ;  /* 0x0000000000627805 */ /* 0x000fd2000001ff00 */
[----:B------:R0:W5:Y:S04]  /*2c30*/  @!P2 LDG.E.64 R122, desc[UR60][R44.64] ;  /* 0x0000003c2c7aa981 */ /* 0x000168000c1e1b00 */
[----:B------:R0:W5:Y:S01]  /*2c40*/  @!P2 LDG.E.64 R128, desc[UR60][R46.64] ;  /* 0x0000003c2e80a981 */ /* 0x000162000c1e1b00 */
[----:B------:R-:W-:Y:S01]  /*2c50*/  ISETP.GE.AND P2, PT, R55, R124, PT ;  /* 0x0000007c3700720c */ /* 0x000fe20003f46270 */
[----:B------:R-:W-:Y:S01]  /*2c60*/  VIADD R55, R16, 0x20 ;  /* 0x0000002010377836 */ /* 0x000fe20000000000 */
[----:B------:R-:W-:Y:S02]  /*2c70*/  CS2R R88, SRZ ;  /* 0x0000000000587805 */ /* 0x000fe4000001ff00 */
[----:B------:R-:W-:-:S09]  /*2c80*/  CS2R R90, SRZ ;  /* 0x00000000005a7805 */ /* 0x000fd2000001ff00 */
[----:B------:R0:W5:Y:S04]  /*2c90*/  @!P2 LDG.E.64 R96, desc[UR60][R44.64+0x20] ;  /* 0x0000203c2c60a981 */ /* 0x000168000c1e1b00 */
[----:B------:R0:W5:Y:S01]  /*2ca0*/  @!P2 LDG.E.64 R98, desc[UR60][R46.64+0x20] ;  /* 0x0000203c2e62a981 */ /* 0x000162000c1e1b00 */
[----:B------:R-:W-:Y:S02]  /*2cb0*/  ISETP.GE.AND P2, PT, R55, R124, PT ;  /* 0x0000007c3700720c */ /* 0x000fe40003f46270 */
[----:B------:R-:W-:Y:S02]  /*2cc0*/  IADD3 R55, R16, 0x30, RZ ;  /* 0x0000003010377810 */ /* 0x000fe40007ffe0ff */
[----:B------:R-:W-:Y:S02]  /*2cd0*/  CS2R R84, SRZ ;  /* 0x0000000000547805 */ /* 0x000fe4000001ff00 */
[----:B------:R-:W-:-:S07]  /*2ce0*/  CS2R R86, SRZ ;  /* 0x0000000000567805 */ /* 0x000fce000001ff00 */
        /* <DEDUP_REMOVED lines=14> */
[----:B------:R-:W-:-:S13]  /*2dd0*/  ISETP.GE.AND P2, PT, R55, R124, PT ;  /* 0x0000007c3700720c */ /* 0x000fda0003f46270 */
[----:B------:R0:W5:Y:S04]  /*2de0*/  @!P2 LDG.E.64 R76, desc[UR60][R44.64+0xa0] ;  /* 0x0000a03c2c4ca981 */ /* 0x000168000c1e1b00 */
[----:B------:R0:W5:Y:S02]  /*2df0*/  @!P2 LDG.E.64 R78, desc[UR60][R46.64+0xa0] ;  /* 0x0000a03c2e4ea981 */ /* 0x000164000c1e1b00 */
.L_x_3311:
[----:B------:R-:W-:Y:S05]  /*2e00*/  BSYNC B1 ;  /* 0x0000000000017941 */ /* 0x000fea0003800000 */
.L_x_3310:
        /* <DEDUP_REMOVED lines=12> */
[----:B-----5:R-:W-:Y:S01]  /*2ed0*/  MOV R130, R76 ;  /* 0x0000004c00827202 */ /* 0x020fe20000000f00 */
[----:B------:R-:W-:Y:S01]  /*2ee0*/  IMAD.MOV.U32 R131, RZ, RZ, R77 ;  /* 0x000000ffff837224 */ /* 0x000fe200078e004d */
[----:B------:R-:W-:Y:S01]  /*2ef0*/  CS2R R74, SRZ ;  /* 0x00000000004a7805 */ /* 0x000fe2000001ff00 */
[----:B------:R-:W-:Y:S06]  /*2f00*/  @P4 BRA `(.L_x_3313) ;  /* 0x0000000000b44947 */ /* 0x000fec0003800000 */
[----:B------:R-:W-:Y:S01]  /*2f10*/  IADD3 R94, P2, P5, R106, R94, R10 ;  /* 0x0000005e6a5e7210 */ /* 0x000fe20007d5e00a */
[----:B------:R-:W-:Y:S01]  /*2f20*/  ULDC.64 UR4, c[0x0][0x3c8] ;  /* 0x0000f20000047ab9 */ /* 0x000fe20000000a00 */
[----:B------:R-:W-:Y:S02]  /*2f30*/  CS2R R72, SRZ ;  /* 0x0000000000487805 */ /* 0x000fe4000001ff00 */
[----:B------:R-:W-:Y:S02]  /*2f40*/  CS2R R74, SRZ ;  /* 0x00000000004a7805 */ /* 0x000fe4000001ff00 */
[----:B0-----:R-:W-:Y:S02]  /*2f50*/  IADD3.X R45, R14, R100, R9, P2, P5 ;  /* 0x000000640e2d7210 */ /* 0x001fe400017ea409 */
[----:B------:R-:W-:-:S04]  /*2f60*/  IADD3 R92, P2, P5, R112, R92, R8 ;  /* 0x0000005c705c7210 */ /* 0x000fc80007d5e008 */
[----:B------:R-:W-:Y:S02]  /*2f70*/  IADD3.X R101, R12, R101, R7, P2, P5 ;  /* 0x000000650c657210 */ /* 0x000fe400017ea407 */
[----:B------:R-:W-:-:S04]  /*2f80*/  LEA R44, P2, R94, UR4, 0x1 ;  /* 0x000000045e2c7c11 */ /* 0x000fc8000f8408ff */
[----:B------:R-:W-:Y:S01]  /*2f90*/  LEA.HI.X R45, R94, UR5, R45, 0x1, P2 ;  /* 0x000000055e2d7c11 */ /* 0x000fe200090f0c2d */
[----:B------:R-:W-:Y:S02]  /*2fa0*/  ULDC.64 UR4, c[0x0][0x3e0] ;  /* 0x0000f80000047ab9 */ /* 0x000fe40000000a00 */
[----:B------:R-:W-:-:S04]  /*2fb0*/  LEA R46, P2, R92, UR4, 0x1 ;  /* 0x000000045c2e7c11 */ /* 0x000fc8000f8408ff */
[----:B------:R-:W-:Y:S02]  /*2fc0*/  LEA.HI.X R47, R92, UR5, R101, 0x1, P2 ;  /* 0x000000055c2f7c11 */ /* 0x000fe400090f0c65 */
[C---:B------:R-:W-:Y:S01]  /*2fd0*/  ISETP.GE.AND P2, PT, R16.reuse, R124, PT ;  /* 0x0000007c1000720c */ /* 0x040fe20003f46270 */
        /* <DEDUP_REMOVED lines=29> */
[----:B------:R-:W-:-:S13]  /*31b0*/  ISETP.GE.AND P2, PT, R93, R124, PT ;  /* 0x0000007c5d00720c */ /* 0x000fda0003f46270 */
[----:B------:R1:W5:Y:S04]  /*31c0*/  @!P2 LDG.E.64 R52, desc[UR60][R44.64+0xa0] ;  /* 0x0000a03c2c34a981 */ /* 0x000368000c1e1b00 */
[----:B------:R1:W5:Y:S02]  /*31d0*/  @!P2 LDG.E.64 R54, desc[UR60][R46.64+0xa0] ;  /* 0x0000a03c2e36a981 */ /* 0x000364000c1e1b00 */
.L_x_3313:
[----:B------:R-:W-:Y:S05]  /*31e0*/  BSYNC B1 ;  /* 0x0000000000017941 */ /* 0x000fea0003800000 */
.L_x_3312:
[----:B01----:R-:W2:Y:S01]  /*31f0*/  LDL R44, [R1+0x14] ;  /* 0x00001400012c7983 */ /* 0x003ea20000100800 */
[----:B------:R-:W-:Y:S01]  /*3200*/  IMAD.MOV.U32 R45, RZ, RZ, R81 ;  /* 0x000000ffff2d7224 */ /* 0x000fe200078e0051 */
        /* <DEDUP_REMOVED lines=9> */
[----:B------:R-:W-:Y:S02]  /*32a0*/  IMAD.MOV.U32 R46, RZ, RZ, R82 ;  /* 0x000000ffff2e7224 */ /* 0x000fe400078e0052 */
[----:B------:R-:W-:-:S05]  /*32b0*/  IMAD.MOV.U32 R47, RZ, RZ, R83 ;  /* 0x000000ffff2f7224 */ /* 0x000fca00078e0053 */
[----:B------:R-:W-:Y:S02]  /*32c0*/  PRMT R166, R166, 0x5410, R47 ;  /* 0x00005410a6a67816 */ /* 0x000fe4000000002f */
[----:B------:R-:W-:Y:S02]  /*32d0*/  MOV R47, R91 ;  /* 0x0000005b002f7202 */ /* 0x000fe40000000f00 */
[----:B--2---:R-:W-:Y:S01]  /*32e0*/  R2UR UR4, R44 ;  /* 0x000000002c0472ca */ /* 0x004fe200000e0000 */
[----:B------:R-:W-:-:S05]  /*32f0*/  IMAD.MOV.U32 R44, RZ, RZ, R80 ;  /* 0x000000ffff2c7224 */ /* 0x000fca00078e0050 */
[----:B------:R-:W-:Y:S02]  /*3300*/  PRMT R167, R167, 0x5410, R44 ;  /* 0x00005410a7a77816 */ /* 0x000fe4000000002c */
[----:B------:R-:W-:Y:S02]  /*3310*/  MOV R44, R84 ;  /* 0x00000054002c7202 */ /* 0x000fe40000000f00 */
[----:B------:R-:W-:Y:S01]  /*3320*/  PRMT R167, R46, 0x7610, R167 ;  /* 0x000076102ea77816 */ /* 0x000fe200000000a7 */
[----:B------:R-:W-:Y:S01]  /*3330*/  IMAD.MOV.U32 R46, RZ, RZ, R90 ;  /* 0x000000ffff2e7224 */ /* 0x000fe200078e005a */
[----:B------:R-:W-:Y:S01]  /*3340*/  PRMT R168, R44, 0x5410, R45 ;  /* 0x000054102ca87816 */ /* 0x000fe2000000002d */
[----:B------:R-:W-:Y:S01]  /*3350*/  IMAD.MOV.U32 R44, RZ, RZ, R96 ;  /* 0x000000ffff2c7224 */ /* 0x000fe200078e0060 */
[----:B------:R-:W-:Y:S01]  /*3360*/  UISETP.NE.AND UP0, UPT, UR4, 0x3, UPT ;  /* 0x000000030400788c */ /* 0x000fe2000bf05270 */
[----:B------:R-:W-:Y:S01]  /*3370*/  IMAD.MOV.U32 R45, RZ, RZ, R97 ;  /* 0x000000ffff2d7224 */ /* 0x000fe200078e0061 */
[----:B------:R-:W-:Y:S01]  /*3380*/  PRMT R172, R46, 0x5410, R47 ;  /* 0x000054102eac7816 */ /* 0x000fe2000000002f */
[----:B------:R-:W-:Y:S01]  /*3390*/  IMAD.MOV.U32 R47, RZ, RZ, R129 ;  /* 0x000000ffff2f7224 */ /* 0x000fe200078e0081 */
[----:B------:R-:W-:-:S02]  /*33a0*/  MOV R46, R128 ;  /* 0x00000080002e7202 */ /* 0x000fc40000000f00 */
[----:B------:R-:W-:Y:S01]  /*33b0*/  PRMT R170, R44, 0x5410, R45 ;  /* 0x000054102caa7816 */ /* 0x000fe2000000002d */
[----:B------:R-:W-:Y:S01]  /*33c0*/  IMAD.MOV.U32 R44, RZ, RZ, R78 ;  /* 0x000000ffff2c7224 */ /* 0x000fe200078e004e */
[----:B------:R-:W-:Y:S02]  /*33d0*/  MOV R45, R79 ;  /* 0x0000004f002d7202 */ /* 0x000fe40000000f00 */
[----:B------:R-:W-:Y:S01]  /*33e0*/  PRMT R165, R46, 0x5410, R47 ;  /* 0x000054102ea57816 */ /* 0x000fe2000000002f */
[----:B-----5:R-:W-:Y:S01]  /*33f0*/  IMAD.MOV.U32 R46, RZ, RZ, R56 ;  /* 0x000000ffff2e7224 */ /* 0x020fe200078e0038 */
[----:B------:R-:W-:Y:S01]  /*3400*/  PRMT R157, R44, 0x5410, R45 ;  /* 0x000054102c9d7816 */ /* 0x000fe2000000002d */
[----:B------:R-:W-:Y:S01]  /*3410*/  IMAD.MOV.U32 R45, RZ, RZ, R87 ;  /* 0x000000ffff2d7224 */ /* 0x000fe200078e0057 */
[----:B------:R-:W-:Y:S01]  /*3420*/  MOV R44, R86 ;  /* 0x00000056002c7202 */ /* 0x000fe20000000f00 */
[----:B------:R-:W-:Y:S01]  /*3430*/  IMAD.MOV.U32 R47, RZ, RZ, R57 ;  /* 0x000000ffff2f7224 */ /* 0x000fe200078e0039 */
[----:B------:R-:W-:-:S02]  /*3440*/  PLOP3.LUT P2, PT, PT, PT, UP0, 0x80, 0x0 ;  /* 0x000000000000781c */ /* 0x000fc40003f4f008 */
        /* <DEDUP_REMOVED lines=34> */
[----:B------:R-:W-:Y:S01]  /*3670*/  MOV R45, R74 ;  /* 0x0000004a002d7202 */ /* 0x000fe20000000f00 */
[----:B------:R-:W-:-:S03]  /*3680*/  IMAD.MOV.U32 R44, RZ, RZ, R75 ;  /* 0x000000ffff2c7224 */ /* 0x000fc600078e004b */
[----:B------:R-:W-:Y:S02]  /*3690*/  PRMT R150, R47, 0x5410, R46 ;  /* 0x000054102f967816 */ /* 0x000fe4000000002e */
[----:B------:R-:W-:Y:S02]  /*36a0*/  PRMT R158, R158, 0x5410, R45 ;  /* 0x000054109e9e7816 */ /* 0x000fe4000000002d */
[----:B------:R-:W-:Y:S01]  /*36b0*/  PRMT R166, R44, 0x7610, R166 ;  /* 0x000076102ca67816 */ /* 0x000fe200000000a6 */
[----:B------:R-:W-:Y:S06]  /*36c0*/  @!P2 BRA `(.L_x_3314) ;  /* 0x000000000004a947 */ /* 0x000fec0003800000 */
[----:B------:R-:W-:Y:S01]  /*36d0*/  BPT.TRAP 0x1 ;  /* 0x000000040000795c */ /* 0x000fe20000300000 */
.L_x_3314:
[----:B------:R-:W-:Y:S01]  /*36e0*/  IMAD R100, R18, 0x8, R2 ;  /* 0x0000000812647824 */ /* 0x000fe200078e0202 */
[----:B------:R-:W-:Y:S01]  /*36f0*/  SHF.L.U32 R101, R206, 0x1f, RZ ;  /* 0x0000001fce657819 */ /* 0x000fe200000006ff */
[----:B------:R-:W-:Y:S03]  /*3700*/  BSSY B1, `(.L_x_3315) ;  /* 0x0000003000017945 */ /* 0x000fe60003800000 */
[----:B------:R-:W0:Y:S02]  /*3710*/  SYNCS.PHASECHK.TRANS64.TRYWAIT P5, [R100+URZ+0x36890], R101 ;  /* 0x03689065640075a7 */ /* 0x000e2400080a017f */
[----:B0-----:R-:W-:Y:S05]  /*3720*/  @!P5 BRA `(.L_x_3316) ;  /* 0x000002100038d947 */ /* 0x001fea0003800000 */
.L_x_3616:
[----:B------:R-:W-:Y:S05]  /*3730*/  BSYNC B1 ;  /* 0x0000000000017941 */ /* 0x000fea0003800000 */
.L_x_3315:
        /* <DEDUP_REMOVED lines=14> */
[--C-:B------:R-:W-:Y:S01]  /*3820*/  HADD2.F32 R128, -RZ, R47.reuse.H1_H1 ;  /* 0x3000002fff807230 */ /* 0x100fe20000004100 */
[----:B------:R-:W-:Y:S01]  /*3830*/  SHF.R.U32.HI R129, RZ, 0x10, R129 ;  /* 0x00000010ff817819 */ /* 0x000fe20000011681 */
[----:B------:R-:W-:Y:S02]  /*3840*/  HADD2.F32 R162, -RZ, R47.H0_H0 ;  /* 0x2000002fffa27230 */ /* 0x000fe40000004100 */
[----:B------:R-:W-:Y:S02]  /*3850*/  HADD2.F32 R161, -RZ, R123.H0_H0 ;  /* 0x2000007bffa17230 */ /* 0x000fe40000004100 */
[----:B------:R-:W-:-:S02]  /*3860*/  HADD2.F32 R129, -RZ, R129.H0_H0 ;  /* 0x20000081ff817230 */ /* 0x000fc40000004100 */
[----:B------:R-:W-:Y:S02]  /*3870*/  HADD2.F32 R159, -RZ, R159.H0_H0 ;  /* 0x2000009fff9f7230 */ /* 0x000fe40000004100 */
[----:B------:R-:W-:Y:S01]  /*3880*/  FMUL.FTZ R45, R160, R161 ;  /* 0x000000a1a02d7220 */ /* 0x000fe20000410000 */
[----:B------:R-:W-:Y:S02]  /*3890*/  HADD2.F32 R123, -RZ, R122.H0_H0 ;  /* 0x2000007aff7b7230 */ /* 0x000fe40000004100 */
[----:B------:R-:W-:Y:S01]  /*38a0*/  FMUL.FTZ R47, R128, R129 ;  /* 0x00000081802f7220 */ /* 0x000fe20000410000 */
[----:B------:R-:W-:Y:S01]  /*38b0*/  FMUL.FTZ R161, R164, R161 ;  /* 0x000000a1a4a17220 */ /* 0x000fe20000410000 */
[----:B------:R-:W-:Y:S01]  /*38c0*/  FMUL.FTZ R129, R162, R129 ;  /* 0x00000081a2817220 */ /* 0x000fe20000410000 */
[----:B------:R-:W-:Y:S01]  /*38d0*/  FFMA.FTZ R45, R164, R159, -R45 ;  /* 0x0000009fa42d7223 */ /* 0x000fe2000001082d */
[----:B------:R-:W-:Y:S01]  /*38e0*/  FFMA.FTZ R47, R162, R123, -R47 ;  /* 0x0000007ba22f7223 */ /* 0x000fe2000001082f */
        /* <DEDUP_REMOVED lines=21> */
[----:B------:R-:W-:Y:S02]  /*3a40*/  F2FP.F16.F32.PACK_AB R46, R44, R129 ;  /* 0x000000812c2e723e */ /* 0x000fe400000000ff */
[----:B------:R-:W-:-:S07]  /*3a50*/  MOV R44, R160 ;  /* 0x000000a0002c7202 */ /* 0x000fce0000000f00 */
.L_x_3322:
[----:B------:R-:W-:Y:S05]  /*3a60*/  BSYNC B3 ;  /* 0x0000000000037941 */ /* 0x000fea0003800000 */
.L_x_3321:
[----:B--2---:R1:W-:Y:S02]  /*3a70*/  STG.E.128 desc[UR60][R50.64], R44 ;  /* 0x0000002c32007986 */ /* 0x0043e4000c101d3c */
.L_x_3320:
[----:B------:R-:W-:Y:S05]  /*3a80*/  BSYNC B2 ;  /* 0x0000000000027941 */ /* 0x000fea0003800000 */
.L_x_3319:
[----:B------:R-:W-:Y:S01]  /*3a90*/  ISETP.NE.AND P3, PT, R35, RZ, PT ;  /* 0x000000ff2300720c */ /* 0x000fe20003f65270 */
[----:B------:R-:W-:-:S12]  /*3aa0*/  BSSY B2, `(.L_x_3323) ;  /* 0x0000032000027945 */ /* 0x000fd80003800000 */
[----:B------:R-:W-:Y:S05]  /*3ab0*/  @!P3 BRA `(.L_x_3324) ;  /* 0x0000000000c0b947 */ /* 0x000fea0003800000 */
[----:B-1----:R1:W2:Y:S01]  /*3ac0*/  LDS.128 R44, [R42+0x21000] ;  /* 0x021000002a2c7984 */ /* 0x0022a20000000c00 */
[----:B------:R-:W-:Y:S01]  /*3ad0*/  VIADD R123, R16, 0x10 ;  /* 0x00000010107b7836 */ /* 0x000fe20000000000 */
[----:B------:R-:W-:Y:S04]  /*3ae0*/  BSSY B3, `(.L_x_3325) ;  /* 0x000002c000037945 */ /* 0x000fe80003800000 */
[----:B------:R-:W-:-:S13]  /*3af0*/  ISETP.GE.AND P3, PT, R123, R124, PT ;  /* 0x0000007c7b00720c */ /* 0x000fda0003f66270 */
        /* <DEDUP_REMOVED lines=42> */
.L_x_3326:
[----:B------:R-:W-:Y:S05]  /*3da0*/  BSYNC B3 ;  /* 0x0000000000037941 */ /* 0x000fea0003800000 */
.L_x_3325:
[----:B--2---:R2:W-:Y:S02]  /*3db0*/  STG.E.128 desc[UR60][R50.64+0x40], R44 ;  /* 0x0000402c32007986 */ /* 0x0045e4000c101d3c */
.L_x_3324:
[----:B------:R-:W-:Y:S05]  /*3dc0*/  BSYNC B2 ;  /* 0x0000000000027941 */ /* 0x000fea0003800000 */
.L_x_3323:
[----:B------:R-:W-:Y:S01]  /*3dd0*/  ISETP.NE.AND P3, PT, R36, RZ, PT ;  /* 0x000000ff2400720c */ /* 0x000fe20003f65270 */
[----:B------:R-:W-:-:S12]  /*3de0*/  BSSY B2, `(.L_x_3327) ;  /* 0x0000031000027945 */ /* 0x000fd80003800000 */
[----:B------:R-:W-:Y:S05]  /*3df0*/  @!P3 BRA `(.L_x_3328) ;  /* 0x0000000000bcb947 */ /* 0x000fea0003800000 */
[----:B-12---:R1:W2:Y:S01]  /*3e00*/  LDS.128 R44, [R41+0x24800] ;  /* 0x02480000292c7984 */ /* 0x0062a20000000c00 */
[----:B------:R-:W-:Y:S01]  /*3e10*/  IADD3 R97, R16, 0x20, RZ ;  /* 0x0000002010617810 */ /* 0x000fe20007ffe0ff */
[----:B------:R-:W-:Y:S03]  /*3e20*/  BSSY B3, `(.L_x_3329) ;  /* 0x000002b000037945 */ /* 0x000fe60003800000 */
[----:B------:R-:W-:-:S13]  /*3e30*/  ISETP.GE.AND P3, PT, R97, R124, PT ;  /* 0x0000007c6100720c */ /* 0x000fda0003f66270 */
        /* <DEDUP_REMOVED lines=16> */
[----:B------:R-:W-:Y:S01]  /*3f40*/  FMUL.FTZ R91, R98, R91 ;  /* 0x0000005b625b7220 */ /* 0x000fe20000410000 */
[-C--:B------:R-:W-:Y:S01]  /*3f50*/  FFMA.FTZ R122, R45, R88.reuse, -R122 ;  /* 0x000000582d7a7223 */ /* 0x080fe2000001087a */
[----:B------:R-:W-:Y:S02]  /*3f60*/  FFMA.FTZ R97, R97, R88, R90 ;  /* 0x0000005861617223 */ /* 0x000fe4000001005a */
[----:B------:R-:W-:Y:S01]  /*3f70*/  FFMA.FTZ R96, R96, R89, R91 ;  /* 0x0000005960607223 */ /* 0x000fe2000001005b */
[----:B------:R-:W-:-:S02]  /*3f80*/  HADD2.F32 R88, -RZ, R44.H1_H1 ;  /* 0x3000002cff587230 */ /* 0x000fc40000004100 */
[----:B------:R-:W-:Y:S01]  /*3f90*/  FFMA.FTZ R47, R98, R89, -R47 ;  /* 0x00000059622f7223 */ /* 0x000fe2000001082f */
[----:B------:R-:W-:Y:S02]  /*3fa0*/  HADD2.F32 R91, -RZ, R172.H0_H0 ;  /* 0x200000acff5b7230 */ /* 0x000fe40000004100 */
        /* <DEDUP_REMOVED lines=17> */
[----:B------:R-:W-:-:S07]  /*40c0*/  F2FP.F16.F32.PACK_AB R46, R90, R91 ;  /* 0x0000005b5a2e723e */ /* 0x000fce00000000ff */
.L_x_3330:
[----:B------:R-:W-:Y:S05]  /*40d0*/  BSYNC B3 ;  /* 0x0000000000037941 */ /* 0x000fea0003800000 */
.L_x_3329:
[----:B--2---:R3:W-:Y:S02]  /*40e0*/  STG.E.128 desc[UR60][R50.64+0x80], R44 ;  /* 0x0000802c32007986 */ /* 0x0047e4000c101d3c */
.L_x_3328:
[----:B------:R-:W-:Y:S05]  /*40f0*/  BSYNC B2 ;  /* 0x0000000000027941 */ /* 0x000fea0003800000 */
.L_x_3327:
[----:B------:R-:W-:Y:S01]  /*4100*/  ISETP.NE.AND P3, PT, R37, RZ, PT ;  /* 0x000000ff2500720c */ /* 0x000fe20003f65270 */
[----:B------:R-:W-:-:S12]  /*4110*/  BSSY B2, `(.L_x_3331) ;  /* 0x0000032000027945 */ /* 0x000fd80003800000 */
[----:B------:R-:W-:Y:S05]  /*4120*/  @!P3 BRA `(.L_x_3332) ;  /* 0x0000000000c0b947 */ /* 0x000fea0003800000 */
[----:B-123--:R1:W2:Y:S01]  /*4130*/  LDS.128 R44, [R42+0x24800] ;  /* 0x024800002a2c7984 */ /* 0x00e2a20000000c00 */
[----:B------:R-:W-:Y:S01]  /*4140*/  VIADD R89, R16, 0x30 ;  /* 0x0000003010597836 */ /* 0x000fe20000000000 */
[----:B------:R-:W-:Y:S04]  /*4150*/  BSSY B3, `(.L_x_3333) ;  /* 0x000002c000037945 */ /* 0x000fe80003800000 */
[----:B------:R-:W-:-:S13]  /*4160*/  ISETP.GE.AND P3, PT, R89, R124, PT ;  /* 0x0000007c5900720c */ /* 0x000fda0003f66270 */
[----:B-1----:R-:W-:Y:S05]  /*4170*/  @P3 BRA `(.L_x_3334) ;  /* 0x0000000000a43947 */ /* 0x002fea0003800000 */
[--C-:B------:R-:W-:Y:S02]  /*4180*/  SHF.R.U64 R88, R84, 0x10, R85.reuse ;  /* 0x0000001054587819 */ /* 0x100fe40000001255 */
[----:B------:R-:W-:Y:S01]  /*4190*/  SHF.R.U32.HI R84, RZ, 0x10, R85 ;  /* 0x00000010ff547819 */ /* 0x000fe20000011655 */
[----:B--2---:R-:W-:Y:S01]  /*41a0*/  IMAD.MOV.U32 R85, RZ, RZ, R47 ;  /* 0x000000ffff557224 */ /* 0x004fe200078e002f */
[--C-:B------:R-:W-:Y:S01]  /*41b0*/  SHF.R.U64 R90, R86, 0x10, R87.reuse ;  /* 0x00000010565a7819 */ /* 0x100fe20000001257 */
[--C-:B------:R-:W-:Y:S01]  /*41c0*/  HADD2.F32 R47, -RZ, R45.reuse.H1_H1 ;  /* 0x3000002dff2f7230 */ /* 0x100fe20000004100 */
[----:B------:R-:W-:Y:S01]  /*41d0*/  SHF.R.U32.HI R89, RZ, 0x10, R87 ;  /* 0x00000010ff597819 */ /* 0x000fe20000011657 */
[----:B------:R-:W-:Y:S02]  /*41e0*/  HADD2.F32 R45, -RZ, R45.H0_H0 ;  /* 0x2000002dff2d7230 */ /* 0x000fe40000004100 */
[----:B------:R-:W-:Y:S02]  /*41f0*/  HADD2.F32 R90, -RZ, R90.H0_H0 ;  /* 0x2000005aff5a7230 */ /* 0x000fe40000004100 */
        /* <DEDUP_REMOVED lines=12> */
[----:B------:R-:W-:Y:S01]  /*42c0*/  FFMA.FTZ R86, R86, R87, R89 ;  /* 0x0000005756567223 */ /* 0x000fe20000010059 */
[--C-:B------:R-:W-:Y:S02]  /*42d0*/  HADD2.F32 R89, -RZ, R171.reuse.H0_H0 ;  /* 0x200000abff597230 */ /* 0x100fe40000004100 */
[----:B------:R-:W-:Y:S01]  /*42e0*/  HADD2.F32 R88, -RZ, R44.H1_H1 ;  /* 0x3000002cff587230 */ /* 0x000fe20000004100 */
[----:B------:R-:W-:Y:S01]  /*42f0*/  F2FP.F16.F32.PACK_AB R45, R84, R45 ;  /* 0x0000002d542d723e */ /* 0x000fe200000000ff */
[----:B------:R-:W-:Y:S01]  /*4300*/  HADD2.F32 R87, -RZ, R46.H1_H1 ;  /* 0x3000002eff577230 */ /* 0x000fe20000004100 */
[----:B------:R-:W-:Y:S01]  /*4310*/  F2FP.F16.F32.PACK_AB R47, R86, R47 ;  /* 0x0000002f562f723e */ /* 0x000fe200000000ff */
[----:B------:R-:W-:-:S02]  /*4320*/  HADD2.F32 R171, -RZ, R171.H1_H1 ;  /* 0x300000abffab7230 */ /* 0x000fc40000004100 */
[----:B------:R-:W-:Y:S01]  /*4330*/  FMUL.FTZ R91, R88, R89 ;  /* 0x00000059585b7220 */ /* 0x000fe20000410000 */
[----:B------:R-:W-:Y:S02]  /*4340*/  HADD2.F32 R44, -RZ, R44.H0_H0 ;  /* 0x2000002cff2c7230 */ /* 0x000fe40000004100 */
[----:B------:R-:W-:Y:S02]  /*4350*/  HADD2.F32 R46, -RZ, R46.H0_H0 ;  /* 0x2000002eff2e7230 */ /* 0x000fe40000004100 */
[C---:B------:R-:W-:Y:S01]  /*4360*/  FMUL.FTZ R97, R87.reuse, R171 ;  /* 0x000000ab57617220 */ /* 0x040fe20000410000 */
[--C-:B------:R-:W-:Y:S02]  /*4370*/  HADD2.F32 R85, -RZ, R168.reuse.H0_H0 ;  /* 0x200000a8ff557230 */ /* 0x100fe40000004100 */
[----:B------:R-:W-:Y:S01]  /*4380*/  FMUL.FTZ R89, R44, R89 ;  /* 0x000000592c597220 */ /* 0x000fe20000410000 */
[----:B------:R-:W-:Y:S02]  /*4390*/  HADD2.F32 R168, -RZ, R168.H1_H1 ;  /* 0x300000a8ffa87230 */ /* 0x000fe40000004100 */
[----:B------:R-:W-:Y:S01]  /*43a0*/  FMUL.FTZ R90, R46, R171 ;  /* 0x000000ab2e5a7220 */ /* 0x000fe20000410000 */
[-C--:B------:R-:W-:Y:S01]  /*43b0*/  FFMA.FTZ R91, R44, R85.reuse, -R91 ;  /* 0x000000552c5b7223 */ /* 0x080fe2000001085b */
[----:B------:R-:W-:Y:S01]  /*43c0*/  FFMA.FTZ R88, R88, R85, R89 ;  /* 0x0000005558587223 */ /* 0x000fe20000010059 */
[-C--:B------:R-:W-:Y:S01]  /*43d0*/  FFMA.FTZ R97, R46, R168.reuse, -R97 ;  /* 0x000000a82e617223 */ /* 0x080fe20000010861 */
[----:B------:R-:W-:-:S03]  /*43e0*/  FFMA.FTZ R90, R87, R168, R90 ;  /* 0x000000a8575a7223 */ /* 0x000fc6000001005a */
[----:B------:R-:W-:Y:S02]  /*43f0*/  F2FP.F16.F32.PACK_AB R44, R88, R91 ;  /* 0x0000005b582c723e */ /* 0x000fe400000000ff */
[----:B------:R-:W-:-:S07]  /*4400*/  F2FP.F16.F32.PACK_AB R46, R90, R97 ;  /* 0x000000615a2e723e */ /* 0x000fce00000000ff */
.L_x_3334:
[----:B------:R-:W-:Y:S05]  /*4410*/  BSYNC B3 ;  /* 0x0000000000037941 */ /* 0x000fea0003800000 */
.L_x_3333:
[----:B--2---:R4:W-:Y:S02]  /*4420*/  STG.E.128 desc[UR60][R50.64+0xc0], R44 ;  /* 0x0000c02c32007986 */ /* 0x0049e4000c101d3c */
.L_x_3332:
[----:B------:R-:W-:Y:S05]  /*4430*/  BSYNC B2 ;  /* 0x0000000000027941 */ /* 0x000fea0003800000 */
.L_x_3331:
[----:B------:R-:W-:Y:S01]  /*4440*/  ISETP.NE.AND P3, PT, R38, RZ, PT ;  /* 0x000000ff2600720c */ /* 0x000fe20003f65270 */
[----:B------:R-:W-:-:S12]  /*4450*/  BSSY B2, `(.L_x_3335) ;  /* 0x0000033000027945 */ /* 0x000fd80003800000 */
[----:B------:R-:W-:Y:S05]  /*4460*/  @!P3 BRA `(.L_x_3336) ;  /* 0x0000000000c4b947 */ /* 0x000fea0003800000 */
[----:B-1234-:R1:W2:Y:S01]  /*4470*/  LDS.128 R44, [R41+0x28000] ;  /* 0x02800000292c7984 */ /* 0x01e2a20000000c00 */
[----:B------:R-:W-:Y:S01]  /*4480*/  IADD3 R85, R16, 0x40, RZ ;  /* 0x0000004010557810 */ /* 0x000fe20007ffe0ff */
[----:B------:R-:W-:Y:S03]  /*4490*/  BSSY B3, `(.L_x_3337) ;  /* 0x000002d000037945 */ /* 0x000fe60003800000 */
[----:B------:R-:W-:-:S13]  /*44a0*/  ISETP.GE.AND P3, PT, R85, R124, PT ;  /* 0x0000007c5500720c */ /* 0x000fda0003f66270 */
[----:B-1----:R-:W-:Y:S05]  /*44b0*/  @P3 BRA `(.L_x_3338) ;  /* 0x0000000000a83947 */ /* 0x002fea0003800000 */
[--C-:B------:R-:W-:Y:S01]  /*44c0*/  SHF.R.U64 R87, R80, 0x10, R81.reuse ;  /* 0x0000001050577819 */ /* 0x100fe20000001251 */
        /* <DEDUP_REMOVED lines=8> */
[----:B------:R-:W-:-:S02]  /*4550*/  HADD2.F32 R82, -RZ, R81.H1_H1 ;  /* 0x30000051ff527230 */ /* 0x000fc40000004100 */
[----:B------:R-:W-:Y:S02]  /*4560*/  HADD2.F32 R86, -RZ, R86.H0_H0 ;  /* 0x20000056ff567230 */ /* 0x000fe40000004100 */
[-C--:B------:R-:W-:Y:S01]  /*4570*/  FMUL.FTZ R45, R47, R85.reuse ;  /* 0x000000552f2d7220 */ /* 0x080fe20000410000 */
[----:B------:R-:W-:Y:S02]  /*4580*/  HADD2.F32 R81, -RZ, R81.H0_H0 ;  /* 0x20000051ff517230 */ /* 0x000fe40000004100 */
[----:B------:R-:W-:Y:S01]  /*4590*/  FMUL.FTZ R88, R44, R85 ;  /* 0x000000552c587220 */ /* 0x000fe20000410000 */
[----:B------:R-:W-:Y:S02]  /*45a0*/  HADD2.F32 R83, -RZ, R87.H0_H0 ;  /* 0x20000057ff537230 */ /* 0x000fe40000004100 */
[-C--:B------:R-:W-:Y:S01]  /*45b0*/  FMUL.FTZ R90, R82, R86.reuse ;  /* 0x00000056525a7220 */ /* 0x080fe20000410000 */
[----:B------:R-:W-:Y:S02]  /*45c0*/  HADD2.F32 R84, -RZ, R84.H0_H0 ;  /* 0x20000054ff547230 */ /* 0x000fe40000004100 */
[----:B------:R-:W-:Y:S01]  /*45d0*/  FMUL.FTZ R85, R81, R86 ;  /* 0x0000005651557220 */ /* 0x000fe20000410000 */
[----:B------:R-:W-:-:S02]  /*45e0*/  HADD2.F32 R87, -RZ, R166.H1_H1 ;  /* 0x300000a6ff577230 */ /* 0x000fc40000004100 */
[-C--:B------:R-:W-:Y:S01]  /*45f0*/  FFMA.FTZ R44, R44, R83.reuse, -R45 ;  /* 0x000000532c2c7223 */ /* 0x080fe2000001082d */
[----:B------:R-:W-:Y:S01]  /*4600*/  FFMA.FTZ R45, R47, R83, R88 ;  /* 0x000000532f2d7223 */ /* 0x000fe20000010058 */
[-C--:B------:R-:W-:Y:S01]  /*4610*/  FFMA.FTZ R47, R81, R84.reuse, -R90 ;  /* 0x00000054512f7223 */ /* 0x080fe2000001085a */
[----:B------:R-:W-:Y:S01]  /*4620*/  FFMA.FTZ R86, R82, R84, R85 ;  /* 0x0000005452567223 */ /* 0x000fe20000010055 */
[--C-:B------:R-:W-:Y:S02]  /*4630*/  HADD2.F32 R83, -RZ, R167.reuse.H1_H1 ;  /* 0x300000a7ff537230 */ /* 0x100fe40000004100 */
[----:B------:R-:W-:Y:S01]  /*4640*/  HADD2.F32 R81, -RZ, R80.H1_H1 ;  /* 0x30000050ff517230 */ /* 0x000fe20000004100 */
[----:B------:R-:W-:Y:S01]  /*4650*/  F2FP.F16.F32.PACK_AB R45, R45, R44 ;  /* 0x0000002c2d2d723e */ /* 0x000fe200000000ff */
[----:B------:R-:W-:Y:S01]  /*4660*/  HADD2.F32 R82, -RZ, R46.H1_H1 ;  /* 0x3000002eff527230 */ /* 0x000fe20000004100 */
[----:B------:R-:W-:Y:S01]  /*4670*/  F2FP.F16.F32.PACK_AB R47, R86, R47 ;  /* 0x0000002f562f723e */ /* 0x000fe200000000ff */
[----:B------:R-:W-:-:S02]  /*4680*/  HADD2.F32 R167, -RZ, R167.H0_H0 ;  /* 0x200000a7ffa77230 */ /* 0x000fc40000004100 */
[----:B------:R-:W-:Y:S02]  /*4690*/  HADD2.F32 R80, -RZ, R80.H0_H0 ;  /* 0x20000050ff507230 */ /* 0x000fe40000004100 */
[----:B------:R-:W-:Y:S01]  /*46a0*/  FMUL.FTZ R91, R82, R87 ;  /* 0x00000057525b7220 */ /* 0x000fe20000410000 */
[----:B------:R-:W-:Y:S02]  /*46b0*/  HADD2.F32 R46, -RZ, R46.H0_H0 ;  /* 0x2000002eff2e7230 */ /* 0x000fe40000004100 */
[-C--:B------:R-:W-:Y:S01]  /*46c0*/  FMUL.FTZ R89, R81, R167.reuse ;  /* 0x000000a751597220 */ /* 0x080fe20000410000 */
[----:B------:R-:W-:Y:S02]  /*46d0*/  HADD2.F32 R85, -RZ, R158.H0_H0 ;  /* 0x2000009eff557230 */ /* 0x000fe40000004100 */
[----:B------:R-:W-:Y:S01]  /*46e0*/  FMUL.FTZ R84, R80, R167 ;  /* 0x000000a750547220 */ /* 0x000fe20000410000 */
[----:B------:R-:W-:Y:S01]  /*46f0*/  FMUL.FTZ R87, R46, R87 ;  /* 0x000000572e577220 */ /* 0x000fe20000410000 */
[----:B------:R-:W-:-:S02]  /*4700*/  FFMA.FTZ R89, R80, R83, -R89 ;  /* 0x0000005350597223 */ /* 0x000fc40000010859 */
[----:B------:R-:W-:Y:S01]  /*4710*/  FFMA.FTZ R84, R81, R83, R84 ;  /* 0x0000005351547223 */ /* 0x000fe20000010054 */
[-C--:B------:R-:W-:Y:S01]  /*4720*/  FFMA.FTZ R91, R46, R85.reuse, -R91 ;  /* 0x000000552e5b7223 */ /* 0x080fe2000001085b */
[----:B------:R-:W-:-:S03]  /*4730*/  FFMA.FTZ R82, R82, R85, R87 ;  /* 0x0000005552527223 */ /* 0x000fc60000010057 */
[----:B------:R-:W-:Y:S02]  /*4740*/  F2FP.F16.F32.PACK_AB R44, R84, R89 ;  /* 0x00000059542c723e */ /* 0x000fe400000000ff */
[----:B------:R-:W-:-:S07]  /*4750*/  F2FP.F16.F32.PACK_AB R46, R82, R91 ;  /* 0x0000005b522e723e */ /* 0x000fce00000000ff */
.L_x_3338:
[----:B------:R-:W-:Y:S05]  /*4760*/  BSYNC B3 ;  /* 0x0000000000037941 */ /* 0x000fea0003800000 */
.L_x_3337:
[----:B--2---:R1:W-:Y:S02]  /*4770*/  STG.E.128 desc[UR60][R50.64+0x100], R44 ;  /* 0x0001002c32007986 */ /* 0x0043e4000c101d3c */
.L_x_3336:
[----:B------:R-:W-:Y:S05]  /*4780*/  BSYNC B2 ;  /* 0x0000000000027941 */ /* 0x000fea0003800000 */
.L_x_3335:
[----:B------:R-:W-:-:S13]  /*4790*/  ISETP.NE.AND P3, PT, R39, RZ, PT ;  /* 0x000000ff2700720c */ /* 0x000fda0003f65270 */
        /* <DEDUP_REMOVED lines=47> */
.L_x_3340:
[----:B------:R-:W-:Y:S05]  /*4a90*/  BSYNC B2 ;  /* 0x0000000000027941 */ /* 0x000fea0003800000 */
.L_x_3339:
[----:B--2---:R1:W-:Y:S02]  /*4aa0*/  STG.E.128 desc[UR60][R50.64+0x140], R44 ;  /* 0x0001402c32007986 */ /* 0x0043e4000c101d3c */
.L_x_3318:
[----:B------:R-:W-:Y:S05]  /*4ab0*/  BSYNC B1 ;  /* 0x0000000000017941 */ /* 0x000fea0003800000 */
.L_x_3317:
        /* <DEDUP_REMOVED lines=13> */
[----:B------:R-:W-:Y:S01]  /*4b90*/  HADD2.F32 R51, -RZ, R47.H1_H1 ;  /* 0x3000002fff337230 */ /* 0x000fe20000004100 */
        /* <DEDUP_REMOVED lines=10> */
[----:B------:R-:W-:Y:S01]  /*4c40*/  FMUL.FTZ R76, R47, R76 ;  /* 0x0000004c2f4c7220 */ /* 0x000fe20000410000 */
[----:B------:R-:W-:Y:S01]  /*4c50*/  FFMA.FTZ R78, R45, R72, -R78 ;  /* 0x000000482d4e7223 */ /* 0x000fe2000001084e */
[----:B------:R-:W-:-:S02]  /*4c60*/  HADD2.F32 R158, -RZ, R158.H1_H1 ;  /* 0x3000009eff9e7230 */ /* 0x000fc40000004100 */
[----:B------:R-:W-:Y:S01]  /*4c70*/  FFMA.FTZ R75, R46, R72, R73 ;  /* 0x000000482e4b7223 */ /* 0x000fe20000010049 */
[-C--:B------:R-:W-:Y:S01]  /*4c80*/  FFMA.FTZ R79, R51, R74.reuse, R76 ;  /* 0x0000004a334f7223 */ /* 0x080fe2000001004c */
[----:B------:R-:W-:Y:S02]  /*4c90*/  HADD2.F32 R51, -RZ, R166.H0_H0 ;  /* 0x200000a6ff337230 */ /* 0x000fe40000004100 */
[----:B------:R-:W-:Y:S01]  /*4ca0*/  FFMA.FTZ R80, R47, R74, -R80 ;  /* 0x0000004a2f507223 */ /* 0x000fe20000010850 */
[----:B------:R-:W-:Y:S02]  /*4cb0*/  HADD2.F32 R45, -RZ, R44.H1_H1 ;  /* 0x3000002cff2d7230 */ /* 0x000fe40000004100 */
        /* <DEDUP_REMOVED lines=17> */
.L_x_3345:
[----:B------:R-:W-:Y:S05]  /*4dd0*/  BSYNC B2 ;  /* 0x0000000000027941 */ /* 0x000fea0003800000 */
.L_x_3344:
[----:B--2---:R1:W-:Y:S02]  /*4de0*/  STG.E.128 desc[UR60][R48.64], R44 ;  /* 0x0000002c30007986 */ /* 0x0043e4000c101d3c */
.L_x_3343:
[----:B------:R-:W-:Y:S05]  /*4df0*/  BSYNC B1 ;  /* 0x0000000000017941 */ /* 0x000fea0003800000 */
.L_x_3342:
        /* <DEDUP_REMOVED lines=49> */
.L_x_3349:
[----:B------:R-:W-:Y:S05]  /*5110*/  BSYNC B2 ;  /* 0x0000000000027941 */ /* 0x000fea0003800000 */
.L_x_3348:
[----:B--2---:R1:W-:Y:S02]  /*5120*/  STG.E.128 desc[UR60][R48.64+0x40], R44 ;  /* 0x0000402c30007986 */ /* 0x0043e4000c101d3c */
.L_x_3347:
[----:B------:R-:W-:Y:S05]  /*5130*/  BSYNC B1 ;  /* 0x0000000000017941 */ /* 0x000fea0003800000 */
.L_x_3346:
[----:B------:R-:W-:Y:S01]  /*5140*/  ISETP.NE.AND P3, PT, R36, RZ, PT ;  /* 0x000000ff2400720c */ /* 0x000fe20003f65270 */
[----:B------:R-:W-:-:S12]  /*5150*/  BSSY B1, `(.L_x_3350) ;  /* 0x0000032000017945 */ /* 0x000fd80003800000 */
[----:B------:R-:W-:Y:S05]  /*5160*/  @!P3 BRA `(.L_x_3351) ;  /* 0x0000000000c0b947 */ /* 0x000fea0003800000 */
[----:B-1234-:R1:W2:Y:S01]  /*5170*/  LDS.128 R44, [R41+0x26800] ;  /* 0x02680000292c7984 */ /* 0x01e2a20000000c00 */
[----:B------:R-:W-:Y:S01]  /*5180*/  VIADD R51, R16, 0x20 ;  /* 0x0000002010337836 */ /* 0x000fe20000000000 */
[----:B------:R-:W-:Y:S04]  /*5190*/  BSSY B2, `(.L_x_3352) ;  /* 0x000002c000027945 */ /* 0x000fe80003800000 */
        /* <DEDUP_REMOVED lines=43> */
.L_x_3353:
[----:B------:R-:W-:Y:S05]  /*5450*/  BSYNC B2 ;  /* 0x0000000000027941 */ /* 0x000fea0003800000 */
.L_x_3352:
[----:B--2---:R1:W-:Y:S02]  /*5460*/  STG.E.128 desc[UR60][R48.64+0x80], R44 ;  /* 0x0000802c30007986 */ /* 0x0043e4000c101d3c */
.L_x_3351:
[----:B------:R-:W-:Y:S05]  /*5470*/  BSYNC B1 ;  /* 0x0000000000017941 */ /* 0x000fea0003800000 */
.L_x_3350:
        /* <DEDUP_REMOVED lines=49> */
.L_x_3357:
[----:B------:R-:W-:Y:S05]  /*5790*/  BSYNC B2 ;  /* 0x0000000000027941 */ /* 0x000fea0003800000 */
.L_x_3356:
[----:B--2---:R1:W-:Y:S02]  /*57a0*/  STG.E.128 desc[UR60][R48.64+0xc0], R44 ;  /* 0x0000c02c30007986 */ /* 0x0043e4000c101d3c */
.L_x_3355:
[----:B------:R-:W-:Y:S05]  /*57b0*/  BSYNC B1 ;  /* 0x0000000000017941 */ /* 0x000fea0003800000 */
.L_x_3354:
        /* <DEDUP_REMOVED lines=49> */
.L_x_3361:
[----:B------:R-:W-:Y:S05]  /*5ad0*/  BSYNC B2 ;  /* 0x0000000000027941 */ /* 0x000fea0003800000 */
.L_x_3360:
[----:B--2---:R1:W-:Y:S02]  /*5ae0*/  STG.E.128 desc[UR60][R48.64+0x100], R44 ;  /* 0x0001002c30007986 */ /* 0x0043e4000c101d3c */
.L_x_3359:
[----:B------:R-:W-:Y:S05]  /*5af0*/  BSYNC B1 ;  /* 0x0000000000017941 */ /* 0x000fea0003800000 */
.L_x_3358:
[----:B------:R-:W-:-:S13]  /*5b00*/  ISETP.NE.AND P3, PT, R39, RZ, PT ;  /* 0x000000ff2700720c */ /* 0x000fda0003f65270 */
        /* <DEDUP_REMOVED lines=47> */
.L_x_3363:
[----:B------:R-:W-:Y:S05]  /*5e00*/  BSYNC B1 ;  /* 0x0000000000017941 */ /* 0x000fea0003800000 */
.L_x_3362:
[----:B--2---:R1:W-:Y:S01]  /*5e10*/  STG.E.128 desc[UR60][R48.64+0x140], R44 ;  /* 0x0001402c30007986 */ /* 0x0043e2000c101d3c */
[----:B------:R-:W-:Y:S05]  /*5e20*/  BRA `(.L_x_3341) ;  /* 0x0000003c00b07947 */ /* 0x000fea0003800000 */
.L_x_3309:
        /* <DEDUP_REMOVED lines=19> */
[----:B------:R-:W-:Y:S02]  /*5f60*/  CS2R R52, SRZ ;  /* 0x0000000000347805 */ /* 0x000fe4000001ff00 */
[----:B------:R-:W-:Y:S01]  /*5f70*/  CS2R R66, SRZ ;  /* 0x0000000000427805 */ /* 0x000fe2000001ff00 */
[----:B------:R-:W-:Y:S01]  /*5f80*/  IMAD.X R45, R100, 0x1, R15, P2 ;  /* 0x00000001642d7824 */ /* 0x000fe200010e060f */
[----:B------:R-:W-:Y:S02]  /*5f90*/  LEA R68, P2, R44, UR4, 0x1 ;  /* 0x000000042c447c11 */ /* 0x000fe4000f8408ff */
[----:B------:R-:W-:-:S02]  /*5fa0*/  CS2R R64, SRZ ;  /* 0x0000000000407805 */ /* 0x000fc4000001ff00 */
[----:B------:R-:W-:Y:S01]  /*5fb0*/  LEA.HI.X R69, R44, UR5, R45, 0x1, P2 ;  /* 0x000000052c457c11 */ /* 0x000fe200090f0c2d */
[----:B------:R-:W-:Y:S01]  /*5fc0*/  ULDC.64 UR4, c[0x0][0x3e0] ;  /* 0x0000f80000047ab9 */ /* 0x000fe20000000a00 */
[----:B------:R-:W-:-:S05]  /*5fd0*/  IADD3 R44, P2, R110, R92, RZ ;  /* 0x0000005c6e2c7210 */ /* 0x000fca0007f5e0ff */
[----:B------:R-:W-:Y:S01]  /*5fe0*/  IMAD.X R45, R101, 0x1, R13, P2 ;  /* 0x00000001652d7824 */ /* 0x000fe200010e060d */
        /* <DEDUP_REMOVED lines=9> */
[----:B------:R-:W-:Y:S02]  /*6080*/  ISETP.GE.AND P2, PT, R204, R124, PT ;  /* 0x0000007ccc00720c */ /* 0x000fe40003f46270 */
[----:B------:R-:W-:Y:S02]  /*6090*/  CS2R R46, SRZ ;  /* 0x00000000002e7805 */ /* 0x000fe4000001ff00 */
[----:B------:R-:W-:Y:S02]  /*60a0*/  CS2R R44, SRZ ;  /* 0x00000000002c7805 */ /* 0x000fe4000001ff00 */
[----:B------:R-:W-:-:S02]  /*60b0*/  CS2R R58, SRZ ;  /* 0x00000000003a7805 */ /* 0x000fc4000001ff00 */
[----:B------:R-:W-:-:S05]  /*60c0*/  CS2R R56, SRZ ;  /* 0x0000000000387805 */ /* 0x000fca000001ff00 */
[----:B------:R0:W5:Y:S04]  /*60d0*/  @!P2 LDG.E.128 R48, desc[UR60][R68.64+0x40] ;  /* 0x0000403c4430a981 */ /* 0x000168000c1e1d00 */
[----:B------:R0:W5:Y:S01]  /*60e0*/  @!P2 LDG.E.128 R60, desc[UR60][R72.64+0x40] ;  /* 0x0000403c483ca981 */ /* 0x000162000c1e1d00 */
[----:B------:R-:W-:-:S13]  /*60f0*/  ISETP.GE.AND P2, PT, R205, R124, PT ;  /* 0x0000007ccd00720c */ /* 0x000fda0003f46270 */
[----:B------:R0:W5:Y:S04]  /*6100*/  @!P2 LDG.E.128 R44, desc[UR60][R68.64+0x80] ;  /* 0x0000803c442ca981 */ /* 0x000168000c1e1d00 */
[----:B------:R0:W5:Y:S02]  /*6110*/  @!P2 LDG.E.128 R56, desc[UR60][R72.64+0x80] ;  /* 0x0000803c4838a981 */ /* 0x000164000c1e1d00 */
.L_x_3365:
[----:B------:R-:W-:Y:S05]  /*6120*/  BSYNC B1 ;  /* 0x0000000000017941 */ /* 0x000fea0003800000 */
.L_x_3364:
        /* <DEDUP_REMOVED lines=20> */
[----:B------:R-:W-:Y:S02]  /*6270*/  IADD3.X R69, R15, R100, R9, P2, P5 ;  /* 0x000000640f457210 */ /* 0x000fe400017ea409 */
[----:B------:R-:W-:Y:S02]  /*6280*/  CS2R R90, SRZ ;  /* 0x00000000005a7805 */ /* 0x000fe4000001ff00 */
[----:B------:R-:W-:-:S02]  /*6290*/  IADD3 R68, P2, P5, R110, R92, R8 ;  /* 0x0000005c6e447210 */ /* 0x000fc40007d5e008 */
[----:B------:R-:W-:Y:S02]  /*62a0*/  CS2R R88, SRZ ;  /* 0x0000000000587805 */ /* 0x000fe4000001ff00 */
[----:B------:R-:W-:Y:S02]  /*62b0*/  IADD3.X R101, R13, R101, R7, P2, P5 ;  /* 0x000000650d657210 */ /* 0x000fe400017ea407 */
[----:B------:R-:W-:-:S04]  /*62c0*/  LEA R92, P2, R94, UR4, 0x1 ;  /* 0x000000045e5c7c11 */ /* 0x000fc8000f8408ff */
[----:B------:R-:W-:Y:S01]  /*62d0*/  LEA.HI.X R93, R94, UR5, R69, 0x1, P2 ;  /* 0x000000055e5d7c11 */ /* 0x000fe200090f0c45 */
[----:B------:R-:W-:Y:S02]  /*62e0*/  ULDC.64 UR4, c[0x0][0x3e0] ;  /* 0x0000f80000047ab9 */ /* 0x000fe40000000a00 */
        /* <DEDUP_REMOVED lines=19> */
.L_x_3367:
[----:B------:R-:W-:Y:S05]  /*6420*/  BSYNC B1 ;  /* 0x0000000000017941 */ /* 0x000fea0003800000 */
.L_x_3366:
[----:B0-----:R-:W2:Y:S01]  /*6430*/  LDL R92, [R1+0x14] ;  /* 0x00001400015c7983 */ /* 0x001ea20000100800 */
[----:B------:R-:W-:Y:S01]  /*6440*/  MOV R93, R45 ;  /* 0x0000002d005d7202 */ /* 0x000fe20000000f00 */
[----:B------:R-:W-:Y:S01]  /*6450*/  IMAD.MOV.U32 R95, RZ, RZ, R49 ;  /* 0x000000ffff5f7224 */ /* 0x000fe200078e0031 */
[----:B------:R-:W-:Y:S02]  /*6460*/  MOV R94, R48 ;  /* 0x00000030005e7202 */ /* 0x000fe40000000f00 */
[----:B------:R-:W-:Y:S02]  /*6470*/  PRMT R178, R97, 0x5410, R98 ;  /* 0x0000541061b27816 */ /* 0x000fe40000000062 */
        /* <DEDUP_REMOVED lines=17> */
[----:B------:R-:W-:-:S02]  /*6590*/  PRMT R164, R95, 0x7610, R164 ;  /* 0x000076105fa47816 */ /* 0x000fc400000000a4 */
[----:B------:R-:W-:Y:S02]  /*65a0*/  MOV R92, R58 ;  /* 0x0000003a005c7202 */ /* 0x000fe40000000f00 */
[----:B------:R-:W-:Y:S02]  /*65b0*/  MOV R95, R57 ;  /* 0x00000039005f7202 */ /* 0x000fe40000000f00 */
        /* <DEDUP_REMOVED lines=13> */
[----:B------:R-:W-:Y:S01]  /*6690*/  PRMT R187, R92, 0x5410, R94 ;  /* 0x000054105cbb7816 */ /* 0x000fe2000000005e */
[----:B-----5:R-:W-:Y:S01]  /*66a0*/  IMAD.MOV.U32 R94, RZ, RZ, R68 ;  /* 0x000000ffff5e7224 */ /* 0x020fe200078e0044 */
[----:B------:R-:W-:Y:S01]  /*66b0*/  PRMT R170, R93, 0x7610, R170 ;  /* 0x000076105daa7816 */ /* 0x000fe200000000aa */
[----:B------:R-:W-:Y:S01]  /*66c0*/  IMAD.MOV.U32 R93, RZ, RZ, R71 ;  /* 0x000000ffff5d7224 */ /* 0x000fe200078e0047 */
[----:B------:R-:W-:Y:S02]  /*66d0*/  PRMT R167, R95, 0x7610, R167 ;  /* 0x000076105fa77816 */ /* 0x000fe400000000a7 */
        /* <DEDUP_REMOVED lines=20> */
[----:B------:R-:W-:Y:S02]  /*6820*/  MOV R92, R81 ;  /* 0x00000051005c7202 */ /* 0x000fe40000000f00 */
        /* <DEDUP_REMOVED lines=16> */
.L_x_3368:
[----:B------:R-:W-:Y:S01]  /*6930*/  LEA R100, R18, R2, 0x3 ;  /* 0x0000000212647211 */ /* 0x000fe200078e18ff */
[----:B------:R-:W0:Y:S01]  /*6940*/  LDC R147, c[0x0][0x2e4] ;  /* 0x0000b900ff937b82 */ /* 0x000e220000000800 */
[----:B------:R-:W-:Y:S01]  /*6950*/  SHF.L.U32 R101, R206, 0x1f, RZ ;  /* 0x0000001fce657819 */ /* 0x000fe200000006ff */
[----:B------:R-:W-:Y:S03]  /*6960*/  BSSY B1, `(.L_x_3369) ;  /* 0x0000004000017945 */ /* 0x000fe60003800000 */
[----:B------:R-:W1:Y:S03]  /*6970*/  SYNCS.PHASECHK.TRANS64.TRYWAIT P5, [R100+URZ+0x36890], R101 ;  /* 0x03689065640075a7 */ /* 0x000e6600080a017f */
[----:B------:R-:W2:Y:S01]  /*6980*/  LDC.64 R128, c[0x0][0x2f0] ;  /* 0x0000bc00ff807b82 */ /* 0x000ea20000000a00 */
[----:B-1----:R-:W-:Y:S05]  /*6990*/  @!P5 BRA `(.L_x_3370) ;  /* 0x000001dc00b0d947 */ /* 0x002fea0003800000 */
.L_x_3617:
[----:B------:R-:W-:Y:S05]  /*69a0*/  BSYNC B1 ;  /* 0x0000000000017941 */ /* 0x000fea0003800000 */
.L_x_3369:
        /* <DEDUP_REMOVED lines=17> */
[----:B------:R-:W-:-:S02]  /*6ac0*/  ISETP.GE.AND P4, PT, R22, R124, PT ;  /* 0x0000007c1600720c */ /* 0x000fc40003f86270 */
[----:B------:R-:W-:-:S04]  /*6ad0*/  LEA.HI.SX32 R163, R93, R20, 0x1c ;  /* 0x000000145da37211 */ /* 0x000fc800078fe2ff */
[----:B------:R-:W-:-:S04]  /*6ae0*/  SHF.R.S32.HI R93, RZ, 0x1f, R163 ;  /* 0x0000001fff5d7819 */ /* 0x000fc800000114a3 */
[----:B------:R-:W-:Y:S01]  /*6af0*/  LEA.HI R93, R93, R163, RZ, 0x3 ;  /* 0x000000a35d5d7211 */ /* 0x000fe200078f18ff */
[----:B------:R-:W-:-:S03]  /*6b00*/  IMAD.SHL.U32 R163, R163, 0x8, RZ ;  /* 0x00000008a3a37824 */ /* 0x000fc600078e00ff */
[----:B------:R-:W-:Y:S02]  /*6b10*/  SHF.R.S32.HI R93, RZ, 0x3, R93 ;  /* 0x00000003ff5d7819 */ /* 0x000fe4000001145d */
[----:B------:R-:W-:-:S03]  /*6b20*/  LOP3.LUT R92, R208, 0x38, R163, 0xf8, !PT ;  /* 0x00000038d05c7812 */ /* 0x000fc600078ef8a3 */
[----:B------:R-:W-:Y:S01]  /*6b30*/  IMAD R93, R93, 0x1c00, R210 ;  /* 0x00001c005d5d7824 */ /* 0x000fe200078e02d2 */
[----:B------:R-:W-:-:S05]  /*6b40*/  LOP3.LUT R92, R92, R209, RZ, 0x3c, !PT ;  /* 0x000000d15c5c7212 */ /* 0x000fca00078e3cff */
        /* <DEDUP_REMOVED lines=8> */
[----:B------:R-:W-:Y:S01]  /*6bd0*/  HADD2.F32 R167, -RZ, R167.H0_H0 ;  /* 0x200000a7ffa77230 */ /* 0x000fe20000004100 */
[----:B------:R-:W-:Y:S01]  /*6be0*/  SHF.R.U64 R52, R52, 0x10, R53 ;  /* 0x0000001034347819 */ /* 0x000fe20000001235 */
[----:B--2---:R-:W-:Y:S01]  /*6bf0*/  HADD2.F32 R165, -RZ, R97.H0_H0 ;  /* 0x20000061ffa57230 */ /* 0x004fe20000004100 */
[----:B------:R-:W-:Y:S01]  /*6c00*/  SHF.R.U64 R64, R64, 0x10, R65 ;  /* 0x0000001040407819 */ /* 0x000fe20000001241 */
[----:B0-----:R-:W-:Y:S01]  /*6c10*/  HADD2.F32 R166, -RZ, R93.H0_H0 ;  /* 0x2000005dffa67230 */ /* 0x001fe20000004100 */
[----:B------:R-:W-:Y:S01]  /*6c20*/  SHF.R.U64 R66, R66, 0x10, R67 ;  /* 0x0000001042427819 */ /* 0x000fe20000001243 */
[----:B------:R-:W-:Y:S02]  /*6c30*/  HADD2.F32 R164, -RZ, R164.H0_H0 ;  /* 0x200000a4ffa47230 */ /* 0x000fe40000004100 */
[-C--:B------:R-:W-:Y:S01]  /*6c40*/  FMUL.FTZ R168, R165, R167.reuse ;  /* 0x000000a7a5a87220 */ /* 0x080fe20000410000 */
[----:B------:R-:W-:Y:S02]  /*6c50*/  HADD2.F32 R97, -RZ, R97.H1_H1 ;  /* 0x30000061ff617230 */ /* 0x000fe40000004100 */
[----:B------:R-:W-:Y:S01]  /*6c60*/  FMUL.FTZ R167, R166, R167 ;  /* 0x000000a7a6a77220 */ /* 0x000fe20000410000 */
[----:B------:R-:W-:-:S02]  /*6c70*/  HADD2.F32 R170, -RZ, R170.H0_H0 ;  /* 0x200000aaffaa7230 */ /* 0x000fc40000004100 */
[-C--:B------:R-:W-:Y:S01]  /*6c80*/  FFMA.FTZ R166, R166, R164.reuse, -R168 ;  /* 0x000000a4a6a67223 */ /* 0x080fe200000108a8 */
[----:B------:R-:W-:Y:S01]  /*6c90*/  SHF.R.U32.HI R168, RZ, 0x10, R53 ;  /* 0x00000010ffa87819 */ /* 0x000fe20000011635 */
[----:B------:R-:W-:Y:S01]  /*6ca0*/  FFMA.FTZ R165, R165, R164, R167 ;  /* 0x000000a4a5a57223 */ /* 0x000fe200000100a7 */
[----:B------:R-:W-:Y:S01]  /*6cb0*/  SHF.R.U32.HI R167, RZ, 0x10, R65 ;  /* 0x00000010ffa77819 */ /* 0x000fe20000011641 */
[----:B------:R-:W-:Y:S01]  /*6cc0*/  HADD2.F32 R164, -RZ, R93.H1_H1 ;  /* 0x3000005dffa47230 */ /* 0x000fe20000004100 */
[--C-:B------:R-:W-:Y:S01]  /*6cd0*/  SHF.R.U64 R53, R54, 0x10, R55.reuse ;  /* 0x0000001036357819 */ /* 0x100fe20000001237 */
[----:B------:R-:W-:Y:S01]  /*6ce0*/  HADD2.F32 R93, -RZ, R168.H0_H0 ;  /* 0x200000a8ff5d7230 */ /* 0x000fe20000004100 */
[----:B------:R-:W-:Y:S01]  /*6cf0*/  SHF.R.U32.HI R54, RZ, 0x10, R55 ;  /* 0x00000010ff367819 */ /* 0x000fe20000011637 */
[----:B------:R-:W-:Y:S01]  /*6d00*/  HADD2.F32 R167, -RZ, R167.H0_H0 ;  /* 0x200000a7ffa77230 */ /* 0x000fe20000004100 */
[----:B------:R-:W-:Y:S01]  /*6d10*/  SHF.R.U32.HI R55, RZ, 0x10, R67 ;  /* 0x00000010ff377819 */ /* 0x000fe20000011643 */
[----:B------:R-:W-:-:S02]  /*6d20*/  HADD2.F32 R52, -RZ, R52.H0_H0 ;  /* 0x20000034ff347230 */ /* 0x000fc40000004100 */
[----:B------:R-:W-:Y:S02]  /*6d30*/  HADD2.F32 R66, -RZ, R66.H0_H0 ;  /* 0x20000042ff427230 */ /* 0x000fe40000004100 */
[CC--:B------:R-:W-:Y:S01]  /*6d40*/  FMUL.FTZ R168, R97.reuse, R167.reuse ;  /* 0x000000a761a87220 */ /* 0x0c0fe20000410000 */
[C---:B------:R-:W-:Y:S01]  /*6d50*/  FMUL.FTZ R167, R164.reuse, R167 ;  /* 0x000000a7a4a77220 */ /* 0x040fe20000410000 */
[----:B------:R-:W-:Y:S01]  /*6d60*/  HADD2.F32 R67, -RZ, R55.H0_H0 ;  /* 0x20000037ff437230 */ /* 0x000fe20000004100 */
[----:B------:R-:W-:Y:S01]  /*6d70*/  MOV R55, R94 ;  /* 0x0000005e00377202 */ /* 0x000fe20000000f00 */
[-C--:B------:R-:W-:Y:S01]  /*6d80*/  FFMA.FTZ R164, R164, R93.reuse, -R168 ;  /* 0x0000005da4a47223 */ /* 0x080fe200000108a8 */
[----:B------:R-:W-:Y:S01]  /*6d90*/  FFMA.FTZ R97, R97, R93, R167 ;  /* 0x0000005d61617223 */ /* 0x000fe200000100a7 */
[----:B------:R-:W-:Y:S02]  /*6da0*/  IMAD.MOV.U32 R93, RZ, RZ, R99 ;  /* 0x000000ffff5d7224 */ /* 0x000fe400078e0063 */
[----:B------:R-:W-:Y:S01]  /*6db0*/  HADD2.F32 R168, -RZ, R95.H0_H0 ;  /* 0x2000005fffa87230 */ /* 0x000fe20000004100 */
[----:B------:R-:W-:Y:S01]  /*6dc0*/  F2FP.F16.F32.PACK_AB R164, R164, R166 ;  /* 0x000000a6a4a4723e */ /* 0x000fe200000000ff */
[----:B------:R-:W-:Y:S01]  /*6dd0*/  HADD2.F32 R167, -RZ, R169.H0_H0 ;  /* 0x200000a9ffa77230 */ /* 0x000fe20000004100 */
[----:B------:R-:W-:Y:S01]  /*6de0*/  F2FP.F16.F32.PACK_AB R97, R97, R165 ;  /* 0x000000a56161723e */ /* 0x000fe200000000ff */
[----:B------:R-:W-:-:S02]  /*6df0*/  HADD2.F32 R99, -RZ, R93.H0_H0 ;  /* 0x2000005dff637230 */ /* 0x000fc40000004100 */
[----:B------:R-:W-:Y:S02]  /*6e00*/  HADD2.F32 R65, -RZ, R93.H1_H1 ;  /* 0x3000005dff417230 */ /* 0x000fe40000004100 */
[----:B------:R-:W-:Y:S02]  /*6e10*/  HADD2.F32 R95, -RZ, R95.H1_H1 ;  /* 0x3000005fff5f7230 */ /* 0x000fe40000004100 */
[-C--:B------:R-:W-:Y:S01]  /*6e20*/  FMUL.FTZ R169, R99, R170.reuse ;  /* 0x000000aa63a97220 */ /* 0x080fe20000410000 */
[----:B------:R-:W-:Y:S01]  /*6e30*/  FMUL.FTZ R170, R168, R170 ;  /* 0x000000aaa8aa7220 */ /* 0x000fe20000410000 */
[----:B------:R-:W-:Y:S02]  /*6e40*/  HADD2.F32 R94, -RZ, R54.H0_H0 ;  /* 0x20000036ff5e7230 */ /* 0x000fe40000004100 */
[----:B------:R-:W-:Y:S01]  /*6e50*/  FMUL.FTZ R54, R65, R67 ;  /* 0x0000004341367220 */ /* 0x000fe20000410000 */
[----:B------:R-:W-:Y:S02]  /*6e60*/  HADD2.F32 R93, -RZ, R96.H0_H0 ;  /* 0x20000060ff5d7230 */ /* 0x000fe40000004100 */
[----:B------:R-:W-:Y:S01]  /*6e70*/  FFMA.FTZ R170, R99, R167, R170 ;  /* 0x000000a763aa7223 */ /* 0x000fe200000100aa */
[----:B------:R-:W-:Y:S01]  /*6e80*/  FMUL.FTZ R99, R95, R67 ;  /* 0x000000435f637220 */ /* 0x000fe20000410000 */
[----:B------:R-:W-:-:S02]  /*6e90*/  HADD2.F32 R67, -RZ, R187.H1_H1 ;  /* 0x300000bbff437230 */ /* 0x000fc40000004100 */
[-C--:B------:R-:W-:Y:S01]  /*6ea0*/  FFMA.FTZ R54, R95, R94.reuse, -R54 ;  /* 0x0000005e5f367223 */ /* 0x080fe20000010836 */
[----:B------:R-:W-:Y:S02]  /*6eb0*/  HADD2.F32 R95, -RZ, R92.H0_H0 ;  /* 0x2000005cff5f7230 */ /* 0x000fe40000004100 */
[----:B------:R-:W-:Y:S01]  /*6ec0*/  FFMA.FTZ R65, R65, R94, R99 ;  /* 0x0000005e41417223 */ /* 0x000fe20000010063 */
[----:B------:R-:W-:Y:S02]  /*6ed0*/  HADD2.F32 R94, -RZ, R185.H1_H1 ;  /* 0x300000b9ff5e7230 */ /* 0x000fe40000004100 */
[----:B------:R-:W-:Y:S01]  /*6ee0*/  FFMA.FTZ R169, R168, R167, -R169 ;  /* 0x000000a7a8a97223 */ /* 0x000fe200000108a9 */
[----:B------:R-:W-:Y:S02]  /*6ef0*/  HADD2.F32 R99, -RZ, R64.H0_H0 ;  /* 0x20000040ff637230 */ /* 0x000fe40000004100 */
[----:B------:R-:W-:Y:S01]  /*6f00*/  FMUL.FTZ R64, R93, R67 ;  /* 0x000000435d407220 */ /* 0x000fe20000410000 */
[----:B------:R-:W-:-:S02]  /*6f10*/  HADD2.F32 R96, -RZ, R96.H1_H1 ;  /* 0x30000060ff607230 */ /* 0x000fc40000004100 */
[C---:B------:R-:W-:Y:S01]  /*6f20*/  FMUL.FTZ R67, R95.reuse, R67 ;  /* 0x000000435f437220 */ /* 0x040fe20000410000 */
[----:B------:R-:W-:Y:S02]  /*6f30*/  HADD2.F32 R92, -RZ, R92.H1_H1 ;  /* 0x3000005cff5c7230 */ /* 0x000fe40000004100 */
[-C--:B------:R-:W-:Y:S01]  /*6f40*/  FFMA.FTZ R64, R95, R94.reuse, -R64 ;  /* 0x0000005e5f407223 */ /* 0x080fe20000010840 */
[----:B------:R-:W-:Y:S01]  /*6f50*/  F2FP.F16.F32.PACK_AB R54, R54, R169 ;  /* 0x000000a93636723e */ /* 0x000fe200000000ff */
[-C--:B------:R-:W-:Y:S01]  /*6f60*/  FMUL.FTZ R95, R96, R99.reuse ;  /* 0x00000063605f7220 */ /* 0x080fe20000410000 */
[----:B------:R-:W-:Y:S01]  /*6f70*/  FFMA.FTZ R67, R93, R94, R67 ;  /* 0x0000005e5d437223 */ /* 0x000fe20000010043 */
[C---:B------:R-:W-:Y:S01]  /*6f80*/  FMUL.FTZ R99, R92.reuse, R99 ;  /* 0x000000635c637220 */ /* 0x040fe20000410000 */
[----:B------:R-:W-:Y:S02]  /*6f90*/  HADD2.F32 R94, -RZ, R98.H0_H0 ;  /* 0x20000062ff5e7230 */ /* 0x000fe40000004100 */
[----:B------:R-:W-:Y:S01]  /*6fa0*/  FFMA.FTZ R95, R92, R52, -R95 ;  /* 0x000000345c5f7223 */ /* 0x000fe2000001085f */
[----:B------:R-:W-:-:S02]  /*6fb0*/  HADD2.F32 R93, -RZ, R55.H0_H0 ;  /* 0x20000037ff5d7230 */ /* 0x000fc40000004100 */
[----:B------:R-:W-:Y:S01]  /*6fc0*/  FFMA.FTZ R99, R96, R52, R99 ;  /* 0x0000003460637223 */ /* 0x000fe20000010063 */
[----:B------:R-:W-:Y:S01]  /*6fd0*/  HADD2.F32 R52, -RZ, R187.H0_H0 ;  /* 0x200000bbff347230 */ /* 0x000fe20000004100 */
[----:B------:R-:W-:Y:S01]  /*6fe0*/  F2FP.F16.F32.PACK_AB R65, R65, R170 ;  /* 0x000000aa4141723e */ /* 0x000fe200000000ff */
[----:B------:R-:W-:Y:S01]  /*6ff0*/  HADD2.F32 R98, -RZ, R98.H1_H1 ;  /* 0x30000062ff627230 */ /* 0x000fe20000004100 */
[----:B------:R-:W-:Y:S01]  /*7000*/  F2FP.F16.F32.PACK_AB R64, R95, R64 ;  /* 0x000000405f40723e */ /* 0x000fe200000000ff */
[----:B------:R-:W-:Y:S02]  /*7010*/  HADD2.F32 R55, -RZ, R55.H1_H1 ;  /* 0x30000037ff377230 */ /* 0x000fe40000004100 */
[-C--:B------:R-:W-:Y:S01]  /*7020*/  FMUL.FTZ R167, R93, R52.reuse ;  /* 0x000000345da77220 */ /* 0x080fe20000410000 */
[----:B------:R-:W-:Y:S02]  /*7030*/  HADD2.F32 R96, -RZ, R53.H0_H0 ;  /* 0x20000035ff607230 */ /* 0x000fe40000004100 */
[----:B------:R-:W-:Y:S01]  /*7040*/  FMUL.FTZ R53, R94, R52 ;  /* 0x000000345e357220 */ /* 0x000fe20000410000 */
[----:B------:R-:W-:-:S02]  /*7050*/  HADD2.F32 R92, -RZ, R185.H0_H0 ;  /* 0x200000b9ff5c7230 */ /* 0x000fc40000004100 */
[-C--:B------:R-:W-:Y:S01]  /*7060*/  FMUL.FTZ R52, R98, R66.reuse ;  /* 0x0000004262347220 */ /* 0x080fe20000410000 */
[----:B------:R-:W-:Y:S01]  /*7070*/  FMUL.FTZ R66, R55, R66 ;  /* 0x0000004237427220 */ /* 0x000fe20000410000 */
[----:B------:R-:W-:Y:S01]  /*7080*/  F2FP.F16.F32.PACK_AB R67, R99, R67 ;  /* 0x000000436343723e */ /* 0x000fe200000000ff */
[----:B------:R-:W-:Y:S02]  /*7090*/  IMAD.MOV.U32 R95, RZ, RZ, R54 ;  /* 0x000000ffff5f7224 */ /* 0x000fe400078e0036 */
[----:B------:R-:W-:Y:S01]  /*70a0*/  FFMA.FTZ R53, R93, R92, -R53 ;  /* 0x0000005c5d357223 */ /* 0x000fe20000010835 */
[----:B------:R-:W-:Y:S01]  /*70b0*/  FFMA.FTZ R52, R55, R96, -R52 ;  /* 0x0000006037347223 */ /* 0x000fe20000010834 */
[----:B------:R-:W-:Y:S01]  /*70c0*/  FFMA.FTZ R167, R94, R92, R167 ;  /* 0x0000005c5ea77223 */ /* 0x000fe200000100a7 */
[----:B------:R-:W-:Y:S01]  /*70d0*/  FFMA.FTZ R66, R98, R96, R66 ;  /* 0x0000006062427223 */ /* 0x000fe20000010042 */
[----:B------:R-:W-:Y:S01]  /*70e0*/  IMAD.MOV.U32 R92, RZ, RZ, R64 ;  /* 0x000000ffff5c7224 */ /* 0x000fe200078e0040 */
[----:B------:R-:W-:Y:S01]  /*70f0*/  MOV R96, R67 ;  /* 0x0000004300607202 */ /* 0x000fe20000000f00 */
[----:B------:R-:W-:Y:S01]  /*7100*/  IMAD.MOV.U32 R93, RZ, RZ, R164 ;  /* 0x000000ffff5d7224 */ /* 0x000fe200078e00a4 */
[----:B------:R-:W-:Y:S01]  /*7110*/  F2FP.F16.F32.PACK_AB R52, R52, R53 ;  /* 0x000000353434723e */ /* 0x000fe200000000ff */
[----:B------:R-:W-:Y:S01]  /*7120*/  IMAD.MOV.U32 R99, RZ, RZ, R65 ;  /* 0x000000ffff637224 */ /* 0x000fe200078e0041 */
[----:B------:R-:W-:-:S03]  /*7130*/  F2FP.F16.F32.PACK_AB R66, R66, R167 ;  /* 0x000000a74242723e */ /* 0x000fc600000000ff */
[----:B------:R-:W-:Y:S01]  /*7140*/  IMAD.MOV.U32 R94, RZ, RZ, R52 ;  /* 0x000000ffff5e7224 */ /* 0x000fe200078e0034 */
[----:B------:R-:W-:-:S07]  /*7150*/  MOV R98, R66 ;  /* 0x0000004200627202 */ /* 0x000fce0000000f00 */
.L_x_3376:
[----:B------:R-:W-:Y:S05]  /*7160*/  BSYNC B3 ;  /* 0x0000000000037941 */ /* 0x000fea0003800000 */
.L_x_3375:
[----:B------:R-:W-:-:S13]  /*7170*/  ISETP.GE.AND P4, PT, R163, R147, PT ;  /* 0x00000093a300720c */ /* 0x000fda0003f86270 */
[--C-:B------:R-:W-:Y:S02]  /*7180*/  @!P4 SHF.R.S32.HI R55, RZ, 0x1f, R163.reuse ;  /* 0x0000001fff37c819 */ /* 0x100fe400000114a3 */
[----:B------:R-:W-:-:S04]  /*7190*/  @!P4 IADD3 R163, P5, P6, R118, R132, R163 ;  /* 0x0000008476a3c210 */ /* 0x000fc80007ebe0a3 */
[----:B------:R-:W-:Y:S02]  /*71a0*/  @!P4 IADD3.X R55, R4, R155, R55, P5, P6 ;  /* 0x0000009b0437c210 */ /* 0x000fe40002fec437 */
[----:B------:R-:W-:-:S04]  /*71b0*/  LEA R52, P5, R161, R122, 0x1 ;  /* 0x0000007aa1347211 */ /* 0x000fc800078a08ff */
[----:B------:R-:W-:Y:S02]  /*71c0*/  LEA.HI.X R53, R161, R123, R162, 0x1, P5 ;  /* 0x0000007ba1357211 */ /* 0x000fe400028f0ca2 */
[----:B------:R-:W-:-:S03]  /*71d0*/  @!P4 LEA R54, P5, R163, R122, 0x1 ;  /* 0x0000007aa336c211 */ /* 0x000fc600078a08ff */
[----:B0-----:R0:W-:Y:S01]  /*71e0*/  STG.E.128 desc[UR60][R52.64], R92 ;  /* 0x0000005c34007986 */ /* 0x0011e2000c101d3c */
[----:B------:R-:W-:-:S05]  /*71f0*/  @!P4 LEA.HI.X R55, R163, R123, R55, 0x1, P5 ;  /* 0x0000007ba337c211 */ /* 0x000fca00028f0c37 */
[----:B--2---:R0:W-:Y:S04]  /*7200*/  @!P4 STG.E.128 desc[UR60][R54.64], R96 ;  /* 0x000000603600c986 */ /* 0x0041e8000c101d3c */
.L_x_3374:
[----:B------:R-:W-:Y:S05]  /*7210*/  BSYNC B2 ;  /* 0x0000000000027941 */ /* 0x000fea0003800000 */
.L_x_3373:
[----:B------:R-:W-:Y:S01]  /*7220*/  ISETP.NE.AND P4, PT, R35, RZ, PT ;  /* 0x000000ff2300720c */ /* 0x000fe20003f85270 */
[----:B------:R-:W-:-:S12]  /*7230*/  BSSY B2, `(.L_x_3377) ;  /* 0x000007e000027945 */ /* 0x000fd80003800000 */
[----:B------:R-:W-:Y:S05]  /*7240*/  @!P4 BRA `(.L_x_3378) ;  /* 0x0000000400f0c947 */ /* 0x000fea0003800000 */
[----:B0-----:R-:W-:Y:S01]  /*7250*/  SEL R52, R125, R150, !P1 ;  /* 0x000000967d347207 */ /* 0x001fe20004800000 */
[----:B------:R-:W-:Y:S01]  /*7260*/  IMAD R55, R18, 0x5400, R143 ;  /* 0x0000540012377824 */ /* 0x000fe200078e028f */
[----:B------:R-:W-:Y:S01]  /*7270*/  IADD3 R92, P4, P5, R118, R132, R28 ;  /* 0x00000084765c7210 */ /* 0x000fe20007d9e01c */
[----:B------:R-:W-:Y:S01]  /*7280*/  BSSY B3, `(.L_x_3379) ;  /* 0x000006e000037945 */ /* 0x000fe20003800000 */
        /* <DEDUP_REMOVED lines=11> */
[----:B------:R-:W-:-:S04]  /*7340*/  LOP3.LUT R52, R52, R209, RZ, 0x3c, !PT ;  /* 0x000000d134347212 */ /* 0x000fc800078e3cff */
[----:B------:R-:W-:Y:S01]  /*7350*/  IADD3 R53, R53, R52, RZ ;  /* 0x0000003435357210 */ /* 0x000fe20007ffe0ff */
[----:B------:R-:W-:-:S04]  /*7360*/  IMAD R52, R55, 0x2, R2 ;  /* 0x0000000237347824 */ /* 0x000fc800078e0202 */
[----:B------:R-:W-:-:S04]  /*7370*/  IMAD R53, R18, 0x5400, R53 ;  /* 0x0000540012357824 */ /* 0x000fc800078e0235 */
[----:B------:R-:W-:Y:S02]  /*7380*/  IMAD R64, R53, 0x2, R2 ;  /* 0x0000000235407824 */ /* 0x000fe400078e0202 */
[----:B------:R-:W0:Y:S04]  /*7390*/  LDS.128 R52, [R52+0x21400] ;  /* 0x0214000034347984 */ /* 0x000e280000000c00 */
[----:B------:R-:W2:Y:S01]  /*73a0*/  LDS.128 R64, [R64+0x21400] ;  /* 0x0214000040407984 */ /* 0x000ea20000000c00 */
[----:B------:R-:W-:Y:S05]  /*73b0*/  @P4 BRA `(.L_x_3380) ;  /* 0x0000000400684947 */ /* 0x000fea0003800000 */
[--C-:B------:R-:W-:Y:S01]  /*73c0*/  SHF.R.U64 R48, R48, 0x10, R49.reuse ;  /* 0x0000001030307819 */ /* 0x100fe20000001231 */
[----:B------:R-:W-:Y:S01]  /*73d0*/  HADD2.F32 R96, -RZ, R184.H1_H1 ;  /* 0x300000b8ff607230 */ /* 0x000fe20000004100 */
[----:B------:R-:W-:Y:S02]  /*73e0*/  SHF.R.U32.HI R95, RZ, 0x10, R49 ;  /* 0x00000010ff5f7819 */ /* 0x000fe40000011631 */
[--C-:B------:R-:W-:Y:S02]  /*73f0*/  SHF.R.U64 R49, R60, 0x10, R61.reuse ;  /* 0x000000103c317819 */ /* 0x100fe4000000123d */
[----:B------:R-:W-:Y:S01]  /*7400*/  SHF.R.U32.HI R60, RZ, 0x10, R61 ;  /* 0x00000010ff3c7819 */ /* 0x000fe2000001163d */
[----:B------:R-:W-:Y:S01]  /*7410*/  HADD2.F32 R99, -RZ, R95.H0_H0 ;  /* 0x2000005fff637230 */ /* 0x000fe20000004100 */
[--C-:B------:R-:W-:Y:S01]  /*7420*/  SHF.R.U64 R61, R62, 0x10, R63.reuse ;  /* 0x000000103e3d7819 */ /* 0x100fe2000000123f */
[----:B------:R-:W-:Y:S01]  /*7430*/  HADD2.F32 R49, -RZ, R49.H0_H0 ;  /* 0x20000031ff317230 */ /* 0x000fe20000004100 */
[----:B------:R-:W-:Y:S01]  /*7440*/  SHF.R.U32.HI R62, RZ, 0x10, R63 ;  /* 0x00000010ff3e7819 */ /* 0x000fe2000001163f */
[----:B------:R-:W-:Y:S01]  /*7450*/  HADD2.F32 R60, -RZ, R60.H0_H0 ;  /* 0x2000003cff3c7230 */ /* 0x000fe20000004100 */
[----:B--2---:R-:W-:Y:S01]  /*7460*/  MOV R63, R65 ;  /* 0x00000041003f7202 */ /* 0x004fe20000000f00 */
[----:B------:R-:W-:Y:S01]  /*7470*/  IMAD.MOV.U32 R65, RZ, RZ, R67 ;  /* 0x000000ffff417224 */ /* 0x000fe200078e0043 */
[--C-:B------:R-:W-:Y:S01]  /*7480*/  SHF.R.U64 R50, R50, 0x10, R51.reuse ;  /* 0x0000001032327819 */ /* 0x100fe20000001233 */
[----:B------:R-:W-:Y:S01]  /*7490*/  IMAD.MOV.U32 R67, RZ, RZ, R66 ;  /* 0x000000ffff437224 */ /* 0x000fe200078e0042 */
[----:B------:R-:W-:Y:S01]  /*74a0*/  SHF.R.U32.HI R51, RZ, 0x10, R51 ;  /* 0x00000010ff337819 */ /* 0x000fe20000011633 */
[----:B------:R-:W-:-:S02]  /*74b0*/  HADD2.F32 R97, -RZ, R63.H0_H0 ;  /* 0x2000003fff617230 */ /* 0x000fc40000004100 */
[----:B------:R-:W-:Y:S02]  /*74c0*/  HADD2.F32 R98, -RZ, R63.H1_H1 ;  /* 0x3000003fff627230 */ /* 0x000fe40000004100 */
[----:B------:R-:W-:Y:S02]  /*74d0*/  HADD2.F32 R66, -RZ, R186.H1_H1 ;  /* 0x300000baff427230 */ /* 0x000fe40000004100 */
[--C-:B0-----:R-:W-:Y:S02]  /*74e0*/  HADD2.F32 R63, -RZ, R53.reuse.H0_H0 ;  /* 0x20000035ff3f7230 */ /* 0x101fe40000004100 */
[----:B------:R-:W-:Y:S02]  /*74f0*/  HADD2.F32 R53, -RZ, R53.H1_H1 ;  /* 0x30000035ff357230 */ /* 0x000fe40000004100 */
[-C--:B------:R-:W-:Y:S01]  /*7500*/  FMUL.FTZ R95, R97, R66.reuse ;  /* 0x00000042615f7220 */ /* 0x080fe20000410000 */
[----:B------:R-:W-:Y:S02]  /*7510*/  HADD2.F32 R62, -RZ, R62.H0_H0 ;  /* 0x2000003eff3e7230 */ /* 0x000fe40000004100 */
[C---:B------:R-:W-:Y:S01]  /*7520*/  FMUL.FTZ R161, R63.reuse, R66 ;  /* 0x000000423fa17220 */ /* 0x040fe20000410000 */
[----:B------:R-:W-:Y:S01]  /*7530*/  FMUL.FTZ R66, R98, R60 ;  /* 0x0000003c62427220 */ /* 0x000fe20000410000 */
[----:B------:R-:W-:Y:S01]  /*7540*/  FFMA.FTZ R95, R63, R96, -R95 ;  /* 0x000000603f5f7223 */ /* 0x000fe2000001085f */
[----:B------:R-:W-:Y:S01]  /*7550*/  FMUL.FTZ R60, R53, R60 ;  /* 0x0000003c353c7220 */ /* 0x000fe20000410000 */
[----:B------:R-:W-:Y:S01]  /*7560*/  FFMA.FTZ R161, R97, R96, R161 ;  /* 0x0000006061a17223 */ /* 0x000fe200000100a1 */
[----:B------:R-:W-:Y:S01]  /*7570*/  FFMA.FTZ R66, R53, R99, -R66 ;  /* 0x0000006335427223 */ /* 0x000fe20000010842 */
[----:B------:R-:W-:-:S02]  /*7580*/  HADD2.F32 R96, -RZ, R65.H0_H0 ;  /* 0x20000041ff607230 */ /* 0x000fc40000004100 */
[----:B------:R-:W-:Y:S01]  /*7590*/  FFMA.FTZ R60, R98, R99, R60 ;  /* 0x00000063623c7223 */ /* 0x000fe2000001003c */
[----:B------:R-:W-:Y:S02]  /*75a0*/  HADD2.F32 R97, -RZ, R65.H1_H1 ;  /* 0x30000041ff617230 */ /* 0x000fe40000004100 */
[----:B------:R-:W-:Y:S01]  /*75b0*/  HADD2.F32 R53, -RZ, R186.H0_H0 ;  /* 0x200000baff357230 */ /* 0x000fe20000004100 */
[----:B------:R-:W-:Y:S01]  /*75c0*/  F2FP.F16.F32.PACK_AB R66, R66, R95 ;  /* 0x0000005f4242723e */ /* 0x000fe200000000ff */
[----:B------:R-:W-:Y:S01]  /*75d0*/  HADD2.F32 R65, -RZ, R55.H0_H0 ;  /* 0x20000037ff417230 */ /* 0x000fe20000004100 */
[----:B------:R-:W-:Y:S01]  /*75e0*/  F2FP.F16.F32.PACK_AB R60, R60, R161 ;  /* 0x000000a13c3c723e */ /* 0x000fe200000000ff */
[----:B------:R-:W-:Y:S02]  /*75f0*/  HADD2.F32 R98, -RZ, R51.H0_H0 ;  /* 0x20000033ff627230 */ /* 0x000fe40000004100 */
[----:B------:R-:W-:Y:S01]  /*7600*/  FMUL.FTZ R51, R96, R53 ;  /* 0x0000003560337220 */ /* 0x000fe20000410000 */
[----:B------:R-:W-:-:S02]  /*7610*/  HADD2.F32 R63, -RZ, R184.H0_H0 ;  /* 0x200000b8ff3f7230 */ /* 0x000fc40000004100 */
[----:B------:R-:W-:Y:S01]  /*7620*/  FMUL.FTZ R99, R65, R53 ;  /* 0x0000003541637220 */ /* 0x000fe20000410000 */
[----:B------:R-:W-:Y:S02]  /*7630*/  HADD2.F32 R55, -RZ, R55.H1_H1 ;  /* 0x30000037ff377230 */ /* 0x000fe40000004100 */
[-C--:B------:R-:W-:Y:S01]  /*7640*/  FMUL.FTZ R53, R97, R62.reuse ;  /* 0x0000003e61357220 */ /* 0x080fe20000410000 */
[----:B------:R-:W-:Y:S02]  /*7650*/  HADD2.F32 R61, -RZ, R61.H0_H0 ;  /* 0x2000003dff3d7230 */ /* 0x000fe40000004100 */
[-C--:B------:R-:W-:Y:S01]  /*7660*/  FFMA.FTZ R51, R65, R63.reuse, -R51 ;  /* 0x0000003f41337223 */ /* 0x080fe20000010833 */
[----:B------:R-:W-:Y:S01]  /*7670*/  FFMA.FTZ R99, R96, R63, R99 ;  /* 0x0000003f60637223 */ /* 0x000fe20000010063 */
[C---:B------:R-:W-:Y:S01]  /*7680*/  FMUL.FTZ R62, R55.reuse, R62 ;  /* 0x0000003e373e7220 */ /* 0x040fe20000410000 */
[----:B------:R-:W-:Y:S01]  /*7690*/  FFMA.FTZ R53, R55, R98, -R53 ;  /* 0x0000006237357223 */ /* 0x000fe20000010835 */
[----:B------:R-:W-:-:S02]  /*76a0*/  HADD2.F32 R55, -RZ, R183.H1_H1 ;  /* 0x300000b7ff377230 */ /* 0x000fc40000004100 */
[----:B------:R-:W-:Y:S02]  /*76b0*/  HADD2.F32 R96, -RZ, R64.H0_H0 ;  /* 0x20000040ff607230 */ /* 0x000fe40000004100 */
[----:B------:R-:W-:Y:S01]  /*76c0*/  FFMA.FTZ R62, R97, R98, R62 ;  /* 0x00000062613e7223 */ /* 0x000fe2000001003e */
[----:B------:R-:W-:Y:S01]  /*76d0*/  HADD2.F32 R65, -RZ, R52.H0_H0 ;  /* 0x20000034ff417230 */ /* 0x000fe20000004100 */
[----:B------:R-:W-:Y:S01]  /*76e0*/  F2FP.F16.F32.PACK_AB R51, R53, R51 ;  /* 0x000000333533723e */ /* 0x000fe200000000ff */
[----:B------:R-:W-:Y:S02]  /*76f0*/  HADD2.F32 R64, -RZ, R64.H1_H1 ;  /* 0x30000040ff407230 */ /* 0x000fe40000004100 */
[----:B------:R-:W-:Y:S02]  /*7700*/  HADD2.F32 R52, -RZ, R52.H1_H1 ;  /* 0x30000034ff347230 */ /* 0x000fe40000004100 */
[----:B------:R-:W-:Y:S01]  /*7710*/  FMUL.FTZ R98, R65, R55 ;  /* 0x0000003741627220 */ /* 0x000fe20000410000 */
[----:B------:R-:W-:-:S02]  /*7720*/  HADD2.F32 R97, -RZ, R48.H0_H0 ;  /* 0x20000030ff617230 */ /* 0x000fc40000004100 */
[----:B------:R-:W-:Y:S01]  /*7730*/  FMUL.FTZ R48, R96, R55 ;  /* 0x0000003760307220 */ /* 0x000fe20000410000 */
[----:B------:R-:W-:Y:S02]  /*7740*/  HADD2.F32 R63, -RZ, R183.H0_H0 ;  /* 0x200000b7ff3f7230 */ /* 0x000fe40000004100 */
[-C--:B------:R-:W-:Y:S01]  /*7750*/  FMUL.FTZ R55, R64, R49.reuse ;  /* 0x0000003140377220 */ /* 0x080fe20000410000 */
[----:B------:R-:W-:Y:S01]  /*7760*/  FMUL.FTZ R49, R52, R49 ;  /* 0x0000003134317220 */ /* 0x000fe20000410000 */
[----:B------:R-:W-:Y:S01]  /*7770*/  F2FP.F16.F32.PACK_AB R62, R62, R99 ;  /* 0x000000633e3e723e */ /* 0x000fe200000000ff */
[----:B------:R-:W-:Y:S02]  /*7780*/  IMAD.MOV.U32 R53, RZ, RZ, R66 ;  /* 0x000000ffff357224 */ /* 0x000fe400078e0042 */
[-C--:B------:R-:W-:Y:S01]  /*7790*/  FFMA.FTZ R48, R65, R63.reuse, -R48 ;  /* 0x0000003f41307223 */ /* 0x080fe20000010830 */
[----:B------:R-:W-:Y:S01]  /*77a0*/  FFMA.FTZ R98, R96, R63, R98 ;  /* 0x0000003f60627223 */ /* 0x000fe20000010062 */
[----:B------:R-:W-:Y:S01]  /*77b0*/  FFMA.FTZ R64, R64, R97, R49 ;  /* 0x0000006140407223 */ /* 0x000fe20000010031 */
[----:B------:R-:W-:-:S02]  /*77c0*/  HADD2.F32 R49, -RZ, R182.H0_H0 ;  /* 0x200000b6ff317230 */ /* 0x000fc40000004100 */
[----:B------:R-:W-:Y:S01]  /*77d0*/  FFMA.FTZ R55, R52, R97, -R55 ;  /* 0x0000006134377223 */ /* 0x000fe20000010837 */
[--C-:B------:R-:W-:Y:S02]  /*77e0*/  HADD2.F32 R65, -RZ, R67.reuse.H0_H0 ;  /* 0x20000043ff417230 */ /* 0x100fe40000004100 */
[--C-:B------:R-:W-:Y:S01]  /*77f0*/  HADD2.F32 R63, -RZ, R54.reuse.H0_H0 ;  /* 0x20000036ff3f7230 */ /* 0x100fe20000004100 */
[----:B------:R-:W-:Y:S01]  /*7800*/  F2FP.F16.F32.PACK_AB R64, R64, R98 ;  /* 0x000000624040723e */ /* 0x000fe200000000ff */
[----:B------:R-:W-:Y:S01]  /*7810*/  HADD2.F32 R67, -RZ, R67.H1_H1 ;  /* 0x30000043ff437230 */ /* 0x000fe20000004100 */
[----:B------:R-:W-:Y:S01]  /*7820*/  F2FP.F16.F32.PACK_AB R48, R55, R48 ;  /* 0x000000303730723e */ /* 0x000fe200000000ff */
[----:B------:R-:W-:Y:S02]  /*7830*/  HADD2.F32 R54, -RZ, R54.H1_H1 ;  /* 0x30000036ff367230 */ /* 0x000fe40000004100 */
[----:B------:R-:W-:Y:S01]  /*7840*/  FMUL.FTZ R97, R63, R49 ;  /* 0x000000313f617220 */ /* 0x000fe20000410000 */
[----:B------:R-:W-:-:S02]  /*7850*/  HADD2.F32 R96, -RZ, R50.H0_H0 ;  /* 0x20000032ff607230 */ /* 0x000fc40000004100 */
[----:B------:R-:W-:Y:S01]  /*7860*/  FMUL.FTZ R50, R65, R49 ;  /* 0x0000003141327220 */ /* 0x000fe20000410000 */
[----:B------:R-:W-:Y:S02]  /*7870*/  HADD2.F32 R52, -RZ, R182.H1_H1 ;  /* 0x300000b6ff347230 */ /* 0x000fe40000004100 */
[-C--:B------:R-:W-:Y:S01]  /*7880*/  FMUL.FTZ R49, R67, R61.reuse ;  /* 0x0000003d43317220 */ /* 0x080fe20000410000 */
[C---:B------:R-:W-:Y:S01]  /*7890*/  FMUL.FTZ R61, R54.reuse, R61 ;  /* 0x0000003d363d7220 */ /* 0x040fe20000410000 */
[----:B------:R-:W-:Y:S02]  /*78a0*/  IMAD.MOV.U32 R55, RZ, RZ, R51 ;  /* 0x000000ffff377224 */ /* 0x000fe400078e0033 */
[----:B------:R-:W-:Y:S01]  /*78b0*/  FFMA.FTZ R97, R65, R52, R97 ;  /* 0x0000003441617223 */ /* 0x000fe20000010061 */
[----:B------:R-:W-:Y:S01]  /*78c0*/  FFMA.FTZ R61, R67, R96, R61 ;  /* 0x00000060433d7223 */ /* 0x000fe2000001003d */
[----:B------:R-:W-:Y:S01]  /*78d0*/  FFMA.FTZ R50, R63, R52, -R50 ;  /* 0x000000343f327223 */ /* 0x000fe20000010832 */
[----:B------:R-:W-:Y:S01]  /*78e0*/  FFMA.FTZ R49, R54, R96, -R49 ;  /* 0x0000006036317223 */ /* 0x000fe20000010831 */
[----:B------:R-:W-:Y:S01]  /*78f0*/  MOV R52, R48 ;  /* 0x0000003000347202 */ /* 0x000fe20000000f00 */
[----:B------:R-:W-:Y:S01]  /*7900*/  IMAD.MOV.U32 R65, RZ, RZ, R60 ;  /* 0x000000ffff417224 */ /* 0x000fe200078e003c */
[----:B------:R-:W-:-:S02]  /*7910*/  F2FP.F16.F32.PACK_AB R61, R61, R97 ;  /* 0x000000613d3d723e */ /* 0x000fc400000000ff */
[----:B------:R-:W-:Y:S02]  /*7920*/  F2FP.F16.F32.PACK_AB R49, R49, R50 ;  /* 0x000000323131723e */ /* 0x000fe400000000ff */
[----:B------:R-:W-:Y:S01]  /*7930*/  MOV R67, R62 ;  /* 0x0000003e00437202 */ /* 0x000fe20000000f00 */
[----:B------:R-:W-:Y:S01]  /*7940*/  IMAD.MOV.U32 R66, RZ, RZ, R61 ;  /* 0x000000ffff427224 */ /* 0x000fe200078e003d */
[----:B------:R-:W-:-:S07]  /*7950*/  MOV R54, R49 ;  /* 0x0000003100367202 */ /* 0x000fce0000000f00 */
.L_x_3380:
[----:B------:R-:W-:Y:S05]  /*7960*/  BSYNC B3 ;  /* 0x0000000000037941 */ /* 0x000fea0003800000 */
.L_x_3379:
        /* <DEDUP_REMOVED lines=10> */
.L_x_3378:
[----:B------:R-:W-:Y:S05]  /*7a10*/  BSYNC B2 ;  /* 0x0000000000027941 */ /* 0x000fea0003800000 */
.L_x_3377:
[----:B------:R-:W-:-:S13]  /*7a20*/  ISETP.NE.AND P4, PT, R36, RZ, PT ;  /* 0x000000ff2400720c */ /* 0x000fda0003f85270 */
[----:B------:R-:W-:Y:S05]  /*7a30*/  @!P4 BRA `(.L_x_3372) ;  /* 0x0000000400e0c947 */ /* 0x000fea0003800000 */
[----:B---3--:R-:W2:Y:S01]  /*7a40*/  LDL R48, [R1+0x10] ;  /* 0x0000100001307983 */ /* 0x008ea20000100800 */
[----:B------:R-:W-:Y:S01]  /*7a50*/  IADD3 R60, P4, P5, R118, R132, R30 ;  /* 0x00000084763c7210 */ /* 0x000fe20007d9e01e */
[----:B------:R-:W-:Y:S03]  /*7a60*/  BSSY B2, `(.L_x_3381) ;  /* 0x000006b000027945 */ /* 0x000fe60003800000 */
[----:B------:R-:W-:Y:S02]  /*7a70*/  IADD3.X R61, R4, R155, R34, P4, P5 ;  /* 0x0000009b043d7210 */ /* 0x000fe400027ea422 */
[----:B------:R-:W-:Y:S02]  /*7a80*/  ISETP.GE.AND P4, PT, R205, R124, PT ;  /* 0x0000007ccd00720c */ /* 0x000fe40003f86270 */
[----:B--2---:R-:W-:-:S04]  /*7a90*/  LOP3.LUT P6, RZ, R48, 0x1, RZ, 0xc0, !PT ;  /* 0x0000000130ff7812 */ /* 0x004fc800078cc0ff */
[----:B------:R-:W-:-:S04]  /*7aa0*/  SEL R48, R125, R150, !P6 ;  /* 0x000000967d307207 */ /* 0x000fc80007000000 */
[----:B------:R-:W-:-:S04]  /*7ab0*/  SHF.R.S32.HI R49, RZ, 0x1f, R48 ;  /* 0x0000001fff317819 */ /* 0x000fc80000011430 */
[----:B------:R-:W-:-:S04]  /*7ac0*/  LEA.HI R48, R49, R48, RZ, 0x4 ;  /* 0x0000003031307211 */ /* 0x000fc800078f20ff */
[----:B------:R-:W-:-:S04]  /*7ad0*/  LEA.HI.SX32 R48, R48, R29, 0x1c ;  /* 0x0000001d30307211 */ /* 0x000fc800078fe2ff */
[----:B------:R-:W-:Y:S01]  /*7ae0*/  SHF.R.S32.HI R49, RZ, 0x1f, R48 ;  /* 0x0000001fff317819 */ /* 0x000fe20000011430 */
[----:B------:R-:W-:-:S03]  /*7af0*/  IMAD.SHL.U32 R62, R48, 0x8, RZ ;  /* 0x00000008303e7824 */ /* 0x000fc600078e00ff */
[----:B------:R-:W-:Y:S02]  /*7b00*/  LEA.HI R49, R49, R48, RZ, 0x3 ;  /* 0x0000003031317211 */ /* 0x000fe400078f18ff */
[----:B------:R-:W-:Y:S02]  /*7b10*/  LOP3.LUT R48, R208, 0x38, R62, 0xf8, !PT ;  /* 0x00000038d0307812 */ /* 0x000fe400078ef83e */
[----:B------:R-:W-:Y:S02]  /*7b20*/  SHF.R.S32.HI R49, RZ, 0x3, R49 ;  /* 0x00000003ff317819 */ /* 0x000fe40000011431 */
[----:B------:R-:W-:-:S03]  /*7b30*/  LOP3.LUT R48, R48, R209, RZ, 0x3c, !PT ;  /* 0x000000d130307212 */ /* 0x000fc600078e3cff */
[----:B------:R-:W-:-:S04]  /*7b40*/  IMAD R49, R49, 0x1c00, R210 ;  /* 0x00001c0031317824 */ /* 0x000fc800078e02d2 */
[----:B------:R-:W-:Y:S02]  /*7b50*/  IMAD.IADD R51, R49, 0x1, R48 ;  /* 0x0000000131337824 */ /* 0x000fe400078e0230 */
[C---:B------:R-:W-:Y:S02]  /*7b60*/  IMAD R49, R18.reuse, 0x5400, R141 ;  /* 0x0000540012317824 */ /* 0x040fe400078e028d */
[----:B------:R-:W-:-:S03]  /*7b70*/  IMAD R51, R18, 0x5400, R51 ;  /* 0x0000540012337824 */ /* 0x000fc600078e0233 */
[----:B------:R-:W-:Y:S01]  /*7b80*/  LEA R49, R49, R2, 0x1 ;  /* 0x0000000231317211 */ /* 0x000fe200078e08ff */
[----:B0-----:R-:W-:-:S05]  /*7b90*/  IMAD R52, R51, 0x2, R2 ;  /* 0x0000000233347824 */ /* 0x001fca00078e0202 */
        /* <DEDUP_REMOVED lines=8> */
[----:B------:R-:W-:Y:S01]  /*7c20*/  HADD2.F32 R64, -RZ, R181.H1_H1 ;  /* 0x300000b5ff407230 */ /* 0x000fe20000004100 */
[----:B------:R-:W-:Y:S01]  /*7c30*/  SHF.R.U32.HI R56, RZ, 0x10, R57 ;  /* 0x00000010ff387819 */ /* 0x000fe20000011639 */
[--C-:B0-----:R-:W-:Y:S01]  /*7c40*/  HADD2.F32 R53, -RZ, R49.reuse.H0_H0 ;  /* 0x20000031ff357230 */ /* 0x101fe20000004100 */
[--C-:B------:R-:W-:Y:S01]  /*7c50*/  SHF.R.U64 R57, R58, 0x10, R59.reuse ;  /* 0x000000103a397819 */ /* 0x100fe2000000123b */
[----:B------:R-:W-:Y:S01]  /*7c60*/  HADD2.F32 R49, -RZ, R49.H1_H1 ;  /* 0x30000031ff317230 */ /* 0x000fe20000004100 */
[----:B------:R-:W-:Y:S01]  /*7c70*/  SHF.R.U32.HI R58, RZ, 0x10, R59 ;  /* 0x00000010ff3a7819 */ /* 0x000fe2000001163b */
[----:B------:R-:W-:-:S02]  /*7c80*/  HADD2.F32 R56, -RZ, R56.H0_H0 ;  /* 0x20000038ff387230 */ /* 0x000fc40000004100 */
[-C--:B------:R-:W-:Y:S01]  /*7c90*/  FMUL.FTZ R92, R53, R64.reuse ;  /* 0x00000040355c7220 */ /* 0x080fe20000410000 */
[----:B------:R-:W-:Y:S02]  /*7ca0*/  HADD2.F32 R67, -RZ, R63.H0_H0 ;  /* 0x2000003fff437230 */ /* 0x000fe40000004100 */
[----:B------:R-:W-:Y:S01]  /*7cb0*/  FMUL.FTZ R63, R65, R64 ;  /* 0x00000040413f7220 */ /* 0x000fe20000410000 */
[----:B------:R-:W-:Y:S02]  /*7cc0*/  HADD2.F32 R59, -RZ, R179.H1_H1 ;  /* 0x300000b3ff3b7230 */ /* 0x000fe40000004100 */
[-C--:B------:R-:W-:Y:S01]  /*7cd0*/  FMUL.FTZ R64, R66, R56.reuse ;  /* 0x0000003842407220 */ /* 0x080fe20000410000 */
[C---:B------:R-:W-:Y:S01]  /*7ce0*/  FMUL.FTZ R56, R49.reuse, R56 ;  /* 0x0000003831387220 */ /* 0x040fe20000410000 */
[--C-:B------:R-:W-:Y:S01]  /*7cf0*/  SHF.R.U64 R46, R46, 0x10, R47.reuse ;  /* 0x000000102e2e7819 */ /* 0x100fe2000000122f */
[----:B------:R-:W-:Y:S02]  /*7d00*/  HADD2.F32 R58, -RZ, R58.H0_H0 ;  /* 0x2000003aff3a7230 */ /* 0x000fe40000004100 */
[----:B------:R-:W-:Y:S01]  /*7d10*/  FFMA.FTZ R64, R49, R67, -R64 ;  /* 0x0000004331407223 */ /* 0x000fe20000010840 */
[----:B------:R-:W-:Y:S01]  /*7d20*/  SHF.R.U32.HI R47, RZ, 0x10, R47 ;  /* 0x00000010ff2f7819 */ /* 0x000fe2000001162f */
[----:B------:R-:W-:Y:S01]  /*7d30*/  FFMA.FTZ R63, R53, R59, -R63 ;  /* 0x0000003b353f7223 */ /* 0x000fe2000001083f */
[----:B------:R-:W-:Y:S01]  /*7d40*/  FFMA.FTZ R67, R66, R67, R56 ;  /* 0x0000004342437223 */ /* 0x000fe20000010038 */
[----:B------:R-:W-:-:S02]  /*7d50*/  HADD2.F32 R53, -RZ, R180.H1_H1 ;  /* 0x300000b4ff357230 */ /* 0x000fc40000004100 */
[----:B------:R-:W-:Y:S01]  /*7d60*/  FFMA.FTZ R92, R65, R59, R92 ;  /* 0x0000003b415c7223 */ /* 0x000fe2000001005c */
[----:B------:R-:W-:Y:S01]  /*7d70*/  HADD2.F32 R56, -RZ, R55.H0_H0 ;  /* 0x20000037ff387230 */ /* 0x000fe20000004100 */
[----:B------:R-:W-:Y:S01]  /*7d80*/  F2FP.F16.F32.PACK_AB R63, R64, R63 ;  /* 0x0000003f403f723e */ /* 0x000fe200000000ff */
[----:B------:R-:W-:Y:S02]  /*7d90*/  HADD2.F32 R66, -RZ, R51.H0_H0 ;  /* 0x20000033ff427230 */ /* 0x000fe40000004100 */
[----:B------:R-:W-:Y:S02]  /*7da0*/  HADD2.F32 R94, -RZ, R47.H0_H0 ;  /* 0x2000002fff5e7230 */ /* 0x000fe40000004100 */
[-C--:B------:R-:W-:Y:S01]  /*7db0*/  FMUL.FTZ R47, R56, R53.reuse ;  /* 0x00000035382f7220 */ /* 0x080fe20000410000 */
[----:B------:R-:W-:Y:S02]  /*7dc0*/  HADD2.F32 R49, -RZ, R178.H1_H1 ;  /* 0x300000b2ff317230 */ /* 0x000fe40000004100 */
[----:B------:R-:W-:Y:S01]  /*7dd0*/  FMUL.FTZ R53, R66, R53 ;  /* 0x0000003542357220 */ /* 0x000fe20000410000 */
[----:B------:R-:W-:Y:S01]  /*7de0*/  HADD2.F32 R55, -RZ, R55.H1_H1 ;  /* 0x30000037ff377230 */ /* 0x000fe20000004100 */
[----:B------:R-:W-:Y:S01]  /*7df0*/  F2FP.F16.F32.PACK_AB R67, R67, R92 ;  /* 0x0000005c4343723e */ /* 0x000fe200000000ff */
[----:B------:R-:W-:-:S02]  /*7e00*/  HADD2.F32 R51, -RZ, R51.H1_H1 ;  /* 0x30000033ff337230 */ /* 0x000fc40000004100 */
[-C--:B------:R-:W-:Y:S01]  /*7e10*/  FFMA.FTZ R53, R56, R49.reuse, R53 ;  /* 0x0000003138357223 */ /* 0x080fe20000010035 */
[----:B------:R-:W-:Y:S01]  /*7e20*/  FFMA.FTZ R47, R66, R49, -R47 ;  /* 0x00000031422f7223 */ /* 0x000fe2000001082f */
[-C--:B------:R-:W-:Y:S01]  /*7e30*/  FMUL.FTZ R96, R55, R58.reuse ;  /* 0x0000003a37607220 */ /* 0x080fe20000410000 */
[----:B------:R-:W-:Y:S02]  /*7e40*/  HADD2.F32 R181, -RZ, R181.H0_H0 ;  /* 0x200000b5ffb57230 */ /* 0x000fe40000004100 */
[C---:B------:R-:W-:Y:S01]  /*7e50*/  FMUL.FTZ R58, R51.reuse, R58 ;  /* 0x0000003a333a7220 */ /* 0x040fe20000410000 */
[----:B------:R-:W-:Y:S02]  /*7e60*/  HADD2.F32 R56, -RZ, R52.H0_H0 ;  /* 0x20000034ff387230 */ /* 0x000fe40000004100 */
[-C--:B------:R-:W-:Y:S01]  /*7e70*/  FFMA.FTZ R96, R51, R94.reuse, -R96 ;  /* 0x0000005e33607223 */ /* 0x080fe20000010860 */
[----:B------:R-:W-:Y:S02]  /*7e80*/  HADD2.F32 R45, -RZ, R45.H0_H0 ;  /* 0x2000002dff2d7230 */ /* 0x000fe40000004100 */
[----:B------:R-:W-:Y:S01]  /*7e90*/  FFMA.FTZ R58, R55, R94, R58 ;  /* 0x0000005e373a7223 */ /* 0x000fe2000001003a */
[----:B------:R-:W-:-:S02]  /*7ea0*/  HADD2.F32 R66, -RZ, R48.H0_H0 ;  /* 0x20000030ff427230 */ /* 0x000fc40000004100 */
[----:B------:R-:W-:Y:S01]  /*7eb0*/  FMUL.FTZ R49, R56, R181 ;  /* 0x000000b538317220 */ /* 0x000fe20000410000 */
        /* <DEDUP_REMOVED lines=8> */
[----:B------:R-:W-:-:S02]  /*7f40*/  HADD2.F32 R180, -RZ, R180.H0_H0 ;  /* 0x200000b4ffb47230 */ /* 0x000fc40000004100 */
[----:B------:R-:W-:Y:S01]  /*7f50*/  FFMA.FTZ R44, R66, R179, -R49 ;  /* 0x000000b3422c7223 */ /* 0x000fe20000010831 */
[----:B------:R-:W-:Y:S02]  /*7f60*/  HADD2.F32 R178, -RZ, R178.H0_H0 ;  /* 0x200000b2ffb27230 */ /* 0x000fe40000004100 */
[-C--:B------:R-:W-:Y:S01]  /*7f70*/  FFMA.FTZ R49, R48, R51.reuse, -R55 ;  /* 0x0000003330317223 */ /* 0x080fe20000010837 */
[----:B------:R-:W-:Y:S01]  /*7f80*/  FFMA.FTZ R48, R52, R51, R59 ;  /* 0x0000003334307223 */ /* 0x000fe2000001003b */
[----:B------:R-:W-:Y:S02]  /*7f90*/  HADD2.F32 R51, -RZ, R54.H0_H0 ;  /* 0x20000036ff337230 */ /* 0x000fe40000004100 */
[----:B------:R-:W-:Y:S01]  /*7fa0*/  FFMA.FTZ R45, R56, R179, R181 ;  /* 0x000000b3382d7223 */ /* 0x000fe200000100b5 */
[----:B------:R-:W-:Y:S01]  /*7fb0*/  HADD2.F32 R59, -RZ, R57.H0_H0 ;  /* 0x20000039ff3b7230 */ /* 0x000fe20000004100 */
[----:B------:R-:W-:Y:S01]  /*7fc0*/  F2FP.F16.F32.PACK_AB R44, R49, R44 ;  /* 0x0000002c312c723e */ /* 0x000fe200000000ff */
[----:B------:R-:W-:Y:S01]  /*7fd0*/  HADD2.F32 R55, -RZ, R50.H0_H0 ;  /* 0x20000032ff377230 */ /* 0x000fe20000004100 */
[----:B------:R-:W-:Y:S01]  /*7fe0*/  MOV R49, R63 ;  /* 0x0000003f00317202 */ /* 0x000fe20000000f00 */
[----:B------:R-:W-:Y:S01]  /*7ff0*/  HADD2.F32 R54, -RZ, R54.H1_H1 ;  /* 0x30000036ff367230 */ /* 0x000fe20000004100 */
[----:B------:R-:W-:Y:S01]  /*8000*/  F2FP.F16.F32.PACK_AB R52, R48, R45 ;  /* 0x0000002d3034723e */ /* 0x000fe200000000ff */
[----:B------:R-:W-:-:S02]  /*8010*/  HADD2.F32 R50, -RZ, R50.H1_H1 ;  /* 0x30000032ff327230 */ /* 0x000fc40000004100 */
[----:B------:R-:W-:Y:S02]  /*8020*/  HADD2.F32 R57, -RZ, R46.H0_H0 ;  /* 0x2000002eff397230 */ /* 0x000fe40000004100 */
[-C--:B------:R-:W-:Y:S01]  /*8030*/  FMUL.FTZ R46, R51, R180.reuse ;  /* 0x000000b4332e7220 */ /* 0x080fe20000410000 */
[-C--:B------:R-:W-:Y:S01]  /*8040*/  FMUL.FTZ R65, R54, R59.reuse ;  /* 0x0000003b36417220 */ /* 0x080fe20000410000 */
        /* <DEDUP_REMOVED lines=10> */
[----:B------:R-:W-:Y:S01]  /*80f0*/  F2FP.F16.F32.PACK_AB R54, R54, R51 ;  /* 0x000000333636723e */ /* 0x000fe200000000ff */
[----:B------:R-:W-:-:S07]  /*8100*/  IMAD.MOV.U32 R51, RZ, RZ, R47 ;  /* 0x000000ffff337224 */ /* 0x000fce00078e002f */
.L_x_3382:
[----:B------:R-:W-:Y:S05]  /*8110*/  BSYNC B2 ;  /* 0x0000000000027941 */ /* 0x000fea0003800000 */
.L_x_3381:
        /* <DEDUP_REMOVED lines=10> */
.L_x_3372:
[----:B------:R-:W-:Y:S05]  /*81c0*/  BSYNC B1 ;  /* 0x0000000000017941 */ /* 0x000fea0003800000 */
.L_x_3371:
[-C--:B--2-4-:R-:W-:Y:S02]  /*81d0*/  IMAD R44, R148, R128.reuse, RZ ;  /* 0x00000080942c7224 */ /* 0x094fe400078e02ff */
[----:B------:R-:W-:-:S04]  /*81e0*/  IMAD.WIDE.U32 R130, R223, R128, R130 ;  /* 0x00000080df827225 */ /* 0x000fc800078e0082 */
[----:B------:R-:W-:Y:S01]  /*81f0*/  IMAD R57, R223, R129, R44 ;  /* 0x00000081df397224 */ /* 0x000fe200078e022c */
[----:B------:R-:W-:Y:S06]  /*8200*/  @P3 BRA `(.L_x_3341) ;  /* 0x0000001800b83947 */ /* 0x000fec0003800000 */
[----:B------:R-:W-:Y:S01]  /*8210*/  ISETP.NE.AND P3, PT, R31, RZ, PT ;  /* 0x000000ff1f00720c */ /* 0x000fe20003f65270 */
[----:B------:R-:W-:Y:S01]  /*8220*/  BSSY B1, `(.L_x_3383) ;  /* 0x0000079000017945 */ /* 0x000fe20003800000 */
[----:B------:R-:W-:-:S11]  /*8230*/  IADD3 R57, R131, R57, RZ ;  /* 0x0000003983397210 */ /* 0x000fd60007ffe0ff */
[----:B------:R-:W-:Y:S05]  /*8240*/  @!P3 BRA `(.L_x_3384) ;  /* 0x0000000400d8b947 */ /* 0x000fea0003800000 */
[----:B------:R-:W-:Y:S01]  /*8250*/  SEL R44, R125, R150, !P0 ;  /* 0x000000967d2c7207 */ /* 0x000fe20004000000 */
[----:B------:R-:W-:Y:S01]  /*8260*/  BSSY B2, `(.L_x_3385) ;  /* 0x0000072000027945 */ /* 0x000fe20003800000 */
[----:B------:R-:W-:Y:S02]  /*8270*/  IADD3 R46, P3, P4, R118, R130, R21 ;  /* 0x00000082762e7210 */ /* 0x000fe40007c7e015 */
[----:B------:R-:W-:Y:S02]  /*8280*/  SHF.R.S32.HI R45, RZ, 0x1f, R44 ;  /* 0x0000001fff2d7819 */ /* 0x000fe4000001142c */
[----:B------:R-:W-:Y:S02]  /*8290*/  IADD3.X R47, R4, R57, R32, P3, P4 ;  /* 0x00000039042f7210 */ /* 0x000fe40001fe8420 */
[----:B------:R-:W-:-:S04]  /*82a0*/  LEA.HI R45, R45, R44, RZ, 0x4 ;  /* 0x0000002c2d2d7211 */ /* 0x000fc800078f20ff */
[----:B---3--:R-:W-:-:S05]  /*82b0*/  LEA.HI.SX32 R48, R45, R20, 0x1c ;  /* 0x000000142d307211 */ /* 0x008fca00078fe2ff */
[----:B------:R-:W-:-:S05]  /*82c0*/  IMAD.SHL.U32 R49, R48, 0x8, RZ ;  /* 0x0000000830317824 */ /* 0x000fca00078e00ff */
[----:B------:R-:W-:-:S13]  /*82d0*/  ISETP.GE.AND P3, PT, R49, R147, PT ;  /* 0x000000933100720c */ /* 0x000fda0003f66270 */
[--C-:B------:R-:W-:Y:S02]  /*82e0*/  @!P3 SHF.R.S32.HI R45, RZ, 0x1f, R49.reuse ;  /* 0x0000001fff2db819 */ /* 0x100fe40000011431 */
[----:B------:R-:W-:-:S04]  /*82f0*/  @!P3 IADD3 R44, P4, P5, R118, R130, R49 ;  /* 0x00000082762cb210 */ /* 0x000fc80007d9e031 */
[----:B------:R-:W-:Y:S02]  /*8300*/  @!P3 IADD3.X R45, R4, R57, R45, P4, P5 ;  /* 0x00000039042db210 */ /* 0x000fe400027ea42d */
[----:B0-----:R-:W-:-:S04]  /*8310*/  LEA R52, P4, R46, R122, 0x1 ;  /* 0x0000007a2e347211 */ /* 0x001fc800078808ff */
[----:B------:R-:W-:Y:S02]  /*8320*/  LEA.HI.X R53, R46, R123, R47, 0x1, P4 ;  /* 0x0000007b2e357211 */ /* 0x000fe400020f0c2f */
[----:B------:R-:W-:-:S04]  /*8330*/  @!P3 LEA R54, P4, R44, R122, 0x1 ;  /* 0x0000007a2c36b211 */ /* 0x000fc800078808ff */
[----:B------:R-:W-:Y:S02]  /*8340*/  @!P3 LEA.HI.X R55, R44, R123, R45, 0x1, P4 ;  /* 0x0000007b2c37b211 */ /* 0x000fe400020f0c2d */
[----:B------:R-:W-:Y:S02]  /*8350*/  SHF.R.S32.HI R45, RZ, 0x1f, R48 ;  /* 0x0000001fff2d7819 */ /* 0x000fe40000011430 */
[----:B------:R-:W-:Y:S02]  /*8360*/  ISETP.GE.AND P4, PT, R22, R124, PT ;  /* 0x0000007c1600720c */ /* 0x000fe40003f86270 */
[----:B------:R-:W-:-:S04]  /*8370*/  LEA.HI R45, R45, R48, RZ, 0x3 ;  /* 0x000000302d2d7211 */ /* 0x000fc800078f18ff */
        /* <DEDUP_REMOVED lines=12> */
[----:B--2---:R-:W-:Y:S01]  /*8440*/  IMAD.MOV.U32 R61, RZ, RZ, R49 ;  /* 0x000000ffff3d7224 */ /* 0x004fe200078e0031 */
[----:B------:R-:W-:Y:S01]  /*8450*/  SHF.R.U32.HI R67, RZ, 0x10, R89 ;  /* 0x00000010ff437819 */ /* 0x000fe20000011659 */
[----:B------:R-:W-:Y:S01]  /*8460*/  IMAD.MOV.U32 R63, RZ, RZ, R51 ;  /* 0x000000ffff3f7224 */ /* 0x000fe200078e0033 */
[----:B0-----:R-:W-:Y:S01]  /*8470*/  MOV R49, R47 ;  /* 0x0000002f00317202 */ /* 0x001fe20000000f00 */
[----:B------:R-:W-:Y:S01]  /*8480*/  HADD2.F32 R66, -RZ, R177.H1_H1 ;  /* 0x300000b1ff427230 */ /* 0x000fe20000004100 */
[--C-:B------:R-:W-:Y:S01]  /*8490*/  SHF.R.U32.HI R65, RZ, 0x10, R77.reuse ;  /* 0x00000010ff417819 */ /* 0x100fe2000001164d */
[----:B------:R-:W-:Y:S01]  /*84a0*/  HADD2.F32 R51, -RZ, R61.H0_H0 ;  /* 0x2000003dff337230 */ /* 0x000fe20000004100 */
[----:B------:R-:W-:Y:S01]  /*84b0*/  SHF.R.U64 R56, R76, 0x10, R77 ;  /* 0x000000104c387819 */ /* 0x000fe2000000124d */
[----:B------:R-:W-:Y:S01]  /*84c0*/  HADD2.F32 R47, -RZ, R45.H0_H0 ;  /* 0x2000002dff2f7230 */ /* 0x000fe20000004100 */
[----:B------:R-:W-:Y:S01]  /*84d0*/  SHF.R.U64 R59, R88, 0x10, R89 ;  /* 0x00000010583b7819 */ /* 0x000fe20000001259 */
[----:B------:R-:W-:-:S02]  /*84e0*/  HADD2.F32 R67, -RZ, R67.H0_H0 ;  /* 0x20000043ff437230 */ /* 0x000fc40000004100 */
[-C--:B------:R-:W-:Y:S01]  /*84f0*/  FMUL.FTZ R76, R51, R66.reuse ;  /* 0x00000042334c7220 */ /* 0x080fe20000410000 */
[----:B------:R-:W-:Y:S02]  /*8500*/  HADD2.F32 R62, -RZ, R45.H1_H1 ;  /* 0x3000002dff3e7230 */ /* 0x000fe40000004100 */
[C---:B------:R-:W-:Y:S01]  /*8510*/  FMUL.FTZ R66, R47.reuse, R66 ;  /* 0x000000422f427220 */ /* 0x040fe20000410000 */
[----:B------:R-:W-:Y:S01]  /*8520*/  HADD2.F32 R64, -RZ, R175.H1_H1 ;  /* 0x300000afff407230 */ /* 0x000fe20000004100 */
[--C-:B------:R-:W-:Y:S01]  /*8530*/  SHF.R.U64 R60, R90, 0x10, R91.reuse ;  /* 0x000000105a3c7819 */ /* 0x100fe2000000125b */
[----:B------:R-:W-:Y:S02]  /*8540*/  HADD2.F32 R61, -RZ, R61.H1_H1 ;  /* 0x3000003dff3d7230 */ /* 0x000fe40000004100 */
[-C--:B------:R-:W-:Y:S01]  /*8550*/  FMUL.FTZ R88, R62, R67.reuse ;  /* 0x000000433e587220 */ /* 0x080fe20000410000 */
[----:B------:R-:W-:Y:S01]  /*8560*/  HADD2.F32 R65, -RZ, R65.H0_H0 ;  /* 0x20000041ff417230 */ /* 0x000fe20000004100 */
[----:B------:R-:W-:Y:S01]  /*8570*/  SHF.R.U32.HI R90, RZ, 0x10, R91 ;  /* 0x00000010ff5a7819 */ /* 0x000fe2000001165b */
[-C--:B------:R-:W-:Y:S01]  /*8580*/  FFMA.FTZ R45, R47, R64.reuse, -R76 ;  /* 0x000000402f2d7223 */ /* 0x080fe2000001084c */
[----:B------:R-:W-:Y:S01]  /*8590*/  FFMA.FTZ R47, R51, R64, R66 ;  /* 0x00000040332f7223 */ /* 0x000fe20000010042 */
[--C-:B------:R-:W-:Y:S01]  /*85a0*/  SHF.R.U64 R58, R78, 0x10, R79.reuse ;  /* 0x000000104e3a7819 */ /* 0x100fe2000000124f */
[C---:B------:R-:W-:Y:S01]  /*85b0*/  FMUL.FTZ R77, R61.reuse, R67 ;  /* 0x000000433d4d7220 */ /* 0x040fe20000410000 */
[----:B------:R-:W-:Y:S01]  /*85c0*/  FFMA.FTZ R64, R61, R65, R88 ;  /* 0x000000413d407223 */ /* 0x000fe20000010058 */
[----:B------:R-:W-:Y:S01]  /*85d0*/  SHF.R.U32.HI R78, RZ, 0x10, R79 ;  /* 0x00000010ff4e7819 */ /* 0x000fe2000001164f */
[----:B------:R-:W-:-:S02]  /*85e0*/  HADD2.F32 R88, -RZ, R176.H1_H1 ;  /* 0x300000b0ff587230 */ /* 0x000fc40000004100 */
[----:B------:R-:W-:Y:S01]  /*85f0*/  FFMA.FTZ R62, R62, R65, -R77 ;  /* 0x000000413e3e7223 */ /* 0x000fe2000001084d */
[--C-:B------:R-:W-:Y:S02]  /*8600*/  HADD2.F32 R61, -RZ, R63.reuse.H0_H0 ;  /* 0x2000003fff3d7230 */ /* 0x100fe40000004100 */
[----:B------:R-:W-:Y:S02]  /*8610*/  HADD2.F32 R63, -RZ, R63.H1_H1 ;  /* 0x3000003fff3f7230 */ /* 0x000fe40000004100 */
[----:B------:R-:W-:Y:S02]  /*8620*/  HADD2.F32 R51, -RZ, R49.H0_H0 ;  /* 0x20000031ff337230 */ /* 0x000fe40000004100 */
[----:B------:R-:W-:Y:S01]  /*8630*/  FMUL.FTZ R92, R61, R88 ;  /* 0x000000583d5c7220 */ /* 0x000fe20000410000 */
[----:B------:R-:W-:Y:S01]  /*8640*/  HADD2.F32 R90, -RZ, R90.H0_H0 ;  /* 0x2000005aff5a7230 */ /* 0x000fe20000004100 */
[----:B------:R-:W-:Y:S01]  /*8650*/  F2FP.F16.F32.PACK_AB R45, R62, R45 ;  /* 0x0000002d3e2d723e */ /* 0x000fe200000000ff */
[----:B------:R-:W-:-:S02]  /*8660*/  HADD2.F32 R76, -RZ, R174.H1_H1 ;  /* 0x300000aeff4c7230 */ /* 0x000fc40000004100 */
[----:B------:R-:W-:Y:S01]  /*8670*/  FMUL.FTZ R88, R51, R88 ;  /* 0x0000005833587220 */ /* 0x000fe20000410000 */
[----:B------:R-:W-:Y:S02]  /*8680*/  HADD2.F32 R66, -RZ, R49.H1_H1 ;  /* 0x30000031ff427230 */ /* 0x000fe40000004100 */
[----:B------:R-:W-:Y:S01]  /*8690*/  FMUL.FTZ R65, R63, R90 ;  /* 0x0000005a3f417220 */ /* 0x000fe20000410000 */
[----:B------:R-:W-:Y:S02]  /*86a0*/  HADD2.F32 R78, -RZ, R78.H0_H0 ;  /* 0x2000004eff4e7230 */ /* 0x000fe40000004100 */
[-C--:B------:R-:W-:Y:S01]  /*86b0*/  FFMA.FTZ R49, R51, R76.reuse, -R92 ;  /* 0x0000004c33317223 */ /* 0x080fe2000001085c */
[----:B------:R-:W-:Y:S01]  /*86c0*/  FFMA.FTZ R51, R61, R76, R88 ;  /* 0x0000004c3d337223 */ /* 0x000fe20000010058 */
[C---:B------:R-:W-:Y:S01]  /*86d0*/  FMUL.FTZ R90, R66.reuse, R90 ;  /* 0x0000005a425a7220 */ /* 0x040fe20000410000 */
[----:B------:R-:W-:Y:S02]  /*86e0*/  HADD2.F32 R61, -RZ, R48.H0_H0 ;  /* 0x20000030ff3d7230 */ /* 0x000fe40000004100 */
[----:B------:R-:W-:Y:S01]  /*86f0*/  FFMA.FTZ R66, R66, R78, -R65 ;  /* 0x0000004e42427223 */ /* 0x000fe20000010841 */
[----:B------:R-:W-:-:S02]  /*8700*/  HADD2.F32 R65, -RZ, R59.H0_H0 ;  /* 0x2000003bff417230 */ /* 0x000fc40000004100 */
[----:B------:R-:W-:Y:S01]  /*8710*/  FFMA.FTZ R76, R63, R78, R90 ;  /* 0x0000004e3f4c7223 */ /* 0x000fe2000001005a */
[----:B------:R-:W-:Y:S02]  /*8720*/  HADD2.F32 R59, -RZ, R44.H0_H0 ;  /* 0x2000002cff3b7230 */ /* 0x000fe40000004100 */
[----:B------:R-:W-:Y:S01]  /*8730*/  HADD2.F32 R48, -RZ, R48.H1_H1 ;  /* 0x30000030ff307230 */ /* 0x000fe20000004100 */
[----:B------:R-:W-:Y:S01]  /*8740*/  F2FP.F16.F32.PACK_AB R66, R66, R49 ;  /* 0x000000314242723e */ /* 0x000fe200000000ff */
[----:B------:R-:W-:Y:S01]  /*8750*/  HADD2.F32 R44, -RZ, R44.H1_H1 ;  /* 0x3000002cff2c7230 */ /* 0x000fe20000004100 */
[----:B------:R-:W-:Y:S01]  /*8760*/  F2FP.F16.F32.PACK_AB R49, R64, R47 ;  /* 0x0000002f4031723e */ /* 0x000fe200000000ff */
        /* <DEDUP_REMOVED lines=16> */
[-C--:B------:R-:W-:Y:S01]  /*8870*/  FMUL.FTZ R79, R48, R63.reuse ;  /* 0x0000003f304f7220 */ /* 0x080fe20000410000 */
[----:B------:R-:W-:Y:S02]  /*8880*/  HADD2.F32 R46, -RZ, R46.H1_H1 ;  /* 0x3000002eff2e7230 */ /* 0x000fe40000004100 */
[----:B------:R-:W-:Y:S01]  /*8890*/  FMUL.FTZ R63, R44, R63 ;  /* 0x0000003f2c3f7220 */ /* 0x000fe20000410000 */
[----:B------:R-:W-:-:S02]  /*88a0*/  HADD2.F32 R59, -RZ, R174.H0_H0 ;  /* 0x200000aeff3b7230 */ /* 0x000fc40000004100 */
        /* <DEDUP_REMOVED lines=12> */
[----:B------:R-:W-:-:S07]  /*8970*/  F2FP.F16.F32.PACK_AB R50, R50, R63 ;  /* 0x0000003f3232723e */ /* 0x000fce00000000ff */
.L_x_3386:
[----:B------:R-:W-:Y:S05]  /*8980*/  BSYNC B2 ;  /* 0x0000000000027941 */ /* 0x000fea0003800000 */
.L_x_3385:
[----:B0-----:R4:W-:Y:S04]  /*8990*/  STG.E.128 desc[UR60][R52.64], R44 ;  /* 0x0000002c34007986 */ /* 0x0019e8000c101d3c */
[----:B--2---:R4:W-:Y:S02]  /*89a0*/  @!P3 STG.E.128 desc[UR60][R54.64], R48 ;  /* 0x000000303600b986 */ /* 0x0049e4000c101d3c */
.L_x_3384:
[----:B------:R-:W-:Y:S05]  /*89b0*/  BSYNC B1 ;  /* 0x0000000000017941 */ /* 0x000fea0003800000 */
.L_x_3383:
[----:B------:R-:W-:Y:S01]  /*89c0*/  ISETP.NE.AND P3, PT, R35, RZ, PT ;  /* 0x000000ff2300720c */ /* 0x000fe20003f65270 */
[----:B------:R-:W-:-:S12]  /*89d0*/  BSSY B1, `(.L_x_3387) ;  /* 0x000007b000017945 */ /* 0x000fd80003800000 */
[----:B------:R-:W-:Y:S05]  /*89e0*/  @!P3 BRA `(.L_x_3388) ;  /* 0x0000000400e4b947 */ /* 0x000fea0003800000 */
[----:B----4-:R-:W-:Y:S01]  /*89f0*/  SEL R44, R125, R150, !P1 ;  /* 0x000000967d2c7207 */ /* 0x010fe20004800000 */
[----:B------:R-:W-:Y:S01]  /*8a00*/  BSSY B2, `(.L_x_3389) ;  /* 0x0000075000027945 */ /* 0x000fe20003800000 */
[----:B------:R-:W-:Y:S02]  /*8a10*/  IADD3 R46, P3, P4, R118, R130, R28 ;  /* 0x00000082762e7210 */ /* 0x000fe40007c7e01c */
[----:B------:R-:W-:Y:S02]  /*8a20*/  SHF.R.S32.HI R45, RZ, 0x1f, R44 ;  /* 0x0000001fff2d7819 */ /* 0x000fe4000001142c */
[----:B------:R-:W-:Y:S02]  /*8a30*/  IADD3.X R47, R4, R57, R33, P3, P4 ;  /* 0x00000039042f7210 */ /* 0x000fe40001fe8421 */
[----:B------:R-:W-:-:S04]  /*8a40*/  LEA.HI R44, R45, R44, RZ, 0x4 ;  /* 0x0000002c2d2c7211 */ /* 0x000fc800078f20ff */
[----:B---3--:R-:W-:-:S04]  /*8a50*/  LEA.HI.SX32 R48, R44, R27, 0x1c ;  /* 0x0000001b2c307211 */ /* 0x008fc800078fe2ff */
[----:B------:R-:W-:-:S04]  /*8a60*/  SHF.L.U32 R49, R48, 0x3, RZ ;  /* 0x0000000330317819 */ /* 0x000fc800000006ff */
        /* <DEDUP_REMOVED lines=17> */
[----:B------:R-:W-:Y:S02]  /*8b80*/  IMAD R47, R18, 0x5400, R47 ;  /* 0x00005400122f7824 */ /* 0x000fe400078e022f */
[----:B------:R-:W-:-:S03]  /*8b90*/  IMAD R45, R45, 0x2, R2 ;  /* 0x000000022d2d7824 */ /* 0x000fc600078e0202 */
[----:B------:R-:W-:-:S03]  /*8ba0*/  LEA R48, R47, R2, 0x1 ;  /* 0x000000022f307211 */ /* 0x000fc600078e08ff */
[----:B------:R-:W0:Y:S04]  /*8bb0*/  LDS.128 R44, [R45+0x21400] ;  /* 0x021400002d2c7984 */ /* 0x000e280000000c00 */
[----:B------:R-:W2:Y:S01]  /*8bc0*/  LDS.128 R48, [R48+0x21400] ;  /* 0x0214000030307984 */ /* 0x000ea20000000c00 */
[----:B------:R-:W-:Y:S05]  /*8bd0*/  @P4 BRA `(.L_x_3390) ;  /* 0x00000004005c4947 */ /* 0x000fea0003800000 */
[----:B0-----:R-:W-:Y:S01]  /*8be0*/  IMAD.MOV.U32 R61, RZ, RZ, R44 ;  /* 0x000000ffff3d7224 */ /* 0x001fe200078e002c */
[----:B------:R-:W-:Y:S01]  /*8bf0*/  SHF.R.U32.HI R66, RZ, 0x10, R85 ;  /* 0x00000010ff427819 */ /* 0x000fe20000011655 */
[----:B--2---:R-:W-:Y:S01]  /*8c00*/  IMAD.MOV.U32 R44, RZ, RZ, R49 ;  /* 0x000000ffff2c7224 */ /* 0x004fe200078e0031 */
[----:B------:R-:W-:Y:S01]  /*8c10*/  MOV R62, R48 ;  /* 0x00000030003e7202 */ /* 0x000fe20000000f00 */
[----:B------:R-:W-:Y:S01]  /*8c20*/  IMAD.MOV.U32 R63, RZ, RZ, R51 ;  /* 0x000000ffff3f7224 */ /* 0x000fe200078e0033 */
[--C-:B------:R-:W-:Y:S01]  /*8c30*/  SHF.R.U32.HI R64, RZ, 0x10, R73.reuse ;  /* 0x00000010ff407819 */ /* 0x100fe20000011649 */
[----:B------:R-:W-:Y:S01]  /*8c40*/  HADD2.F32 R67, -RZ, R173.H1_H1 ;  /* 0x300000adff437230 */ /* 0x000fe20000004100 */
[----:B------:R-:W-:Y:S01]  /*8c50*/  SHF.R.U64 R58, R72, 0x10, R73 ;  /* 0x00000010483a7819 */ /* 0x000fe20000001249 */
[--C-:B------:R-:W-:Y:S01]  /*8c60*/  HADD2.F32 R48, -RZ, R44.reuse.H0_H0 ;  /* 0x2000002cff307230 */ /* 0x100fe20000004100 */
[--C-:B------:R-:W-:Y:S01]  /*8c70*/  SHF.R.U64 R59, R86, 0x10, R87.reuse ;  /* 0x00000010563b7819 */ /* 0x100fe20000001257 */
[----:B------:R-:W-:Y:S01]  /*8c80*/  HADD2.F32 R51, -RZ, R44.H1_H1 ;  /* 0x3000002cff337230 */ /* 0x000fe20000004100 */
[----:B------:R-:W-:Y:S01]  /*8c90*/  SHF.R.U32.HI R86, RZ, 0x10, R87 ;  /* 0x00000010ff567819 */ /* 0x000fe20000011657 */
[----:B------:R-:W-:Y:S01]  /*8ca0*/  IMAD.MOV.U32 R49, RZ, RZ, R47 ;  /* 0x000000ffff317224 */ /* 0x000fe200078e002f */
        /* <DEDUP_REMOVED lines=25> */
[----:B------:R-:W-:Y:S02]  /*8e40*/  HADD2.F32 R66, -RZ, R74.H0_H0 ;  /* 0x2000004aff427230 */ /* 0x000fe40000004100 */
[-C--:B------:R-:W-:Y:S01]  /*8e50*/  FMUL.FTZ R74, R64, R67.reuse ;  /* 0x00000043404a7220 */ /* 0x080fe20000410000 */
[----:B------:R-:W-:Y:S01]  /*8e60*/  FMUL.FTZ R72, R49, R72 ;  /* 0x0000004831487220 */ /* 0x000fe20000410000 */
[C---:B------:R-:W-:Y:S01]  /*8e70*/  FMUL.FTZ R67, R51.reuse, R67 ;  /* 0x0000004333437220 */ /* 0x040fe20000410000 */
[----:B------:R-:W-:Y:S02]  /*8e80*/  HADD2.F32 R60, -RZ, R60.H0_H0 ;  /* 0x2000003cff3c7230 */ /* 0x000fe40000004100 */
[----:B------:R-:W-:Y:S01]  /*8e90*/  FFMA.FTZ R73, R51, R65, -R74 ;  /* 0x0000004133497223 */ /* 0x000fe2000001084a */
[-C--:B------:R-:W-:Y:S01]  /*8ea0*/  FFMA.FTZ R76, R49, R66.reuse, -R76 ;  /* 0x00000042314c7223 */ /* 0x080fe2000001084c */
[----:B------:R-:W-:Y:S01]  /*8eb0*/  FFMA.FTZ R78, R63, R66, R72 ;  /* 0x000000423f4e7223 */ /* 0x000fe20000010048 */
[----:B------:R-:W-:-:S02]  /*8ec0*/  HADD2.F32 R66, -RZ, R173.H0_H0 ;  /* 0x200000adff427230 */ /* 0x000fc40000004100 */
[----:B------:R-:W-:Y:S01]  /*8ed0*/  FFMA.FTZ R75, R64, R65, R67 ;  /* 0x00000041404b7223 */ /* 0x000fe20000010043 */
[--C-:B------:R-:W-:Y:S01]  /*8ee0*/  HADD2.F32 R51, -RZ, R62.reuse.H0_H0 ;  /* 0x2000003eff337230 */ /* 0x100fe20000004100 */
[----:B------:R-:W-:Y:S01]  /*8ef0*/  F2FP.F16.F32.PACK_AB R73, R76, R73 ;  /* 0x000000494c49723e */ /* 0x000fe200000000ff */
[----:B------:R-:W-:Y:S02]  /*8f00*/  HADD2.F32 R49, -RZ, R61.H0_H0 ;  /* 0x2000003dff317230 */ /* 0x000fe40000004100 */
[----:B------:R-:W-:Y:S02]  /*8f10*/  HADD2.F32 R62, -RZ, R62.H1_H1 ;  /* 0x3000003eff3e7230 */ /* 0x000fe40000004100 */
[-C--:B------:R-:W-:Y:S01]  /*8f20*/  FMUL.FTZ R72, R51, R66.reuse ;  /* 0x0000004233487220 */ /* 0x080fe20000410000 */
[----:B------:R-:W-:Y:S02]  /*8f30*/  HADD2.F32 R64, -RZ, R171.H0_H0 ;  /* 0x200000abff407230 */ /* 0x000fe40000004100 */
[----:B------:R-:W-:Y:S01]  /*8f40*/  FMUL.FTZ R66, R49, R66 ;  /* 0x0000004231427220 */ /* 0x000fe20000410000 */
[----:B------:R-:W-:-:S02]  /*8f50*/  HADD2.F32 R61, -RZ, R61.H1_H1 ;  /* 0x3000003dff3d7230 */ /* 0x000fc40000004100 */
[C---:B------:R-:W-:Y:S01]  /*8f60*/  FMUL.FTZ R74, R62.reuse, R60 ;  /* 0x0000003c3e4a7220 */ /* 0x040fe20000410000 */
[----:B------:R-:W-:Y:S02]  /*8f70*/  HADD2.F32 R58, -RZ, R58.H0_H0 ;  /* 0x2000003aff3a7230 */ /* 0x000fe40000004100 */
[-C--:B------:R-:W-:Y:S01]  /*8f80*/  FFMA.FTZ R66, R51, R64.reuse, R66 ;  /* 0x0000004033427223 */ /* 0x080fe20000010042 */
[----:B------:R-:W-:Y:S01]  /*8f90*/  FFMA.FTZ R72, R49, R64, -R72 ;  /* 0x0000004031487223 */ /* 0x000fe20000010848 */
        /* <DEDUP_REMOVED lines=9> */
[----:B------:R-:W-:Y:S02]  /*9030*/  HADD2.F32 R46, -RZ, R46.H1_H1 ;  /* 0x3000002eff2e7230 */ /* 0x000fe40000004100 */
[----:B------:R-:W-:Y:S02]  /*9040*/  HADD2.F32 R59, -RZ, R56.H0_H0 ;  /* 0x20000038ff3b7230 */ /* 0x000fe40000004100 */
[-C--:B------:R-:W-:Y:S01]  /*9050*/  FMUL.FTZ R56, R51, R172.reuse ;  /* 0x000000ac33387220 */ /* 0x080fe20000410000 */
[----:B------:R-:W-:Y:S02]  /*9060*/  HADD2.F32 R160, -RZ, R160.H0_H0 ;  /* 0x200000a0ffa07230 */ /* 0x000fe40000004100 */
[-C--:B------:R-:W-:Y:S01]  /*9070*/  FMUL.FTZ R67, R50, R61.reuse ;  /* 0x0000003d32437220 */ /* 0x080fe20000410000 */
[C---:B------:R-:W-:Y:S01]  /*9080*/  FMUL.FTZ R172, R49.reuse, R172 ;  /* 0x000000ac31ac7220 */ /* 0x040fe20000410000 */
[----:B------:R-:W-:Y:S01]  /*9090*/  FMUL.FTZ R61, R46, R61 ;  /* 0x0000003d2e3d7220 */ /* 0x000fe20000410000 */
[----:B------:R-:W-:-:S02]  /*90a0*/  FFMA.FTZ R56, R49, R160, -R56 ;  /* 0x000000a031387223 */ /* 0x000fc40000010838 */
[----:B------:R-:W-:Y:S01]  /*90b0*/  FFMA.FTZ R172, R51, R160, R172 ;  /* 0x000000a033ac7223 */ /* 0x000fe200000100ac */
[-C--:B------:R-:W-:Y:S01]  /*90c0*/  FFMA.FTZ R67, R46, R59.reuse, -R67 ;  /* 0x0000003b2e437223 */ /* 0x080fe20000010843 */
[----:B------:R-:W-:Y:S01]  /*90d0*/  FFMA.FTZ R61, R50, R59, R61 ;  /* 0x0000003b323d7223 */ /* 0x000fe2000001003d */
[----:B------:R-:W-:Y:S02]  /*90e0*/  F2FP.F16.F32.PACK_AB R49, R48, R45 ;  /* 0x0000002d3031723e */ /* 0x000fe400000000ff */
[----:B------:R-:W-:Y:S01]  /*90f0*/  MOV R45, R47 ;  /* 0x0000002f002d7202 */ /* 0x000fe20000000f00 */
[----:B------:R-:W-:Y:S01]  /*9100*/  IMAD.MOV.U32 R47, RZ, RZ, R73 ;  /* 0x000000ffff2f7224 */ /* 0x000fe200078e0049 */
[----:B------:R-:W-:Y:S02]  /*9110*/  F2FP.F16.F32.PACK_AB R51, R78, R75 ;  /* 0x0000004b4e33723e */ /* 0x000fe400000000ff */
[----:B------:R-:W-:Y:S02]  /*9120*/  F2FP.F16.F32.PACK_AB R48, R65, R66 ;  /* 0x000000424130723e */ /* 0x000fe400000000ff */
[----:B------:R-:W-:-:S02]  /*9130*/  F2FP.F16.F32.PACK_AB R46, R67, R56 ;  /* 0x00000038432e723e */ /* 0x000fc400000000ff */
[----:B------:R-:W-:-:S07]  /*9140*/  F2FP.F16.F32.PACK_AB R50, R61, R172 ;  /* 0x000000ac3d32723e */ /* 0x000fce00000000ff */
.L_x_3390:
[----:B------:R-:W-:Y:S05]  /*9150*/  BSYNC B2 ;  /* 0x0000000000027941 */ /* 0x000fea0003800000 */
.L_x_3389:
[----:B0-----:R0:W-:Y:S04]  /*9160*/  STG.E.128 desc[UR60][R52.64], R44 ;  /* 0x0000002c34007986 */ /* 0x0011e8000c101d3c */
[----:B--2---:R0:W-:Y:S02]  /*9170*/  @!P3 STG.E.128 desc[UR60][R54.64], R48 ;  /* 0x000000303600b986 */ /* 0x0041e4000c101d3c */
.L_x_3388:
[----:B------:R-:W-:Y:S05]  /*9180*/  BSYNC B1 ;  /* 0x0000000000017941 */ /* 0x000fea0003800000 */
.L_x_3387:
[----:B------:R-:W-:-:S13]  /*9190*/  ISETP.NE.AND P3, PT, R36, RZ, PT ;  /* 0x000000ff2400720c */ /* 0x000fda0003f65270 */
[----:B------:R-:W-:Y:S05]  /*91a0*/  @!P3 BRA `(.L_x_3341) ;  /* 0x0000000800d0b947 */ /* 0x000fea0003800000 */
[----:B0---4-:R-:W2:Y:S01]  /*91b0*/  LDL R44, [R1+0x10] ;  /* 0x00001000012c7983 */ /* 0x011ea20000100800 */
[----:B------:R-:W-:Y:S01]  /*91c0*/  IADD3 R46, P3, P4, R118, R130, R30 ;  /* 0x00000082762e7210 */ /* 0x000fe20007c7e01e */
[----:B------:R-:W-:Y:S03]  /*91d0*/  BSSY B1, `(.L_x_3391) ;  /* 0x000006f000017945 */ /* 0x000fe60003800000 */
[----:B---3--:R-:W-:Y:S02]  /*91e0*/  IADD3.X R49, R4, R57, R34, P3, P4 ;  /* 0x0000003904317210 */ /* 0x008fe40001fe8422 */
[----:B------:R-:W-:-:S04]  /*91f0*/  LEA R52, P3, R46, R122, 0x1 ;  /* 0x0000007a2e347211 */ /* 0x000fc800078608ff */
[----:B------:R-:W-:Y:S02]  /*9200*/  LEA.HI.X R53, R46, R123, R49, 0x1, P3 ;  /* 0x0000007b2e357211 */ /* 0x000fe400018f0c31 */
        /* <DEDUP_REMOVED lines=21> */
[----:B------:R-:W-:Y:S01]  /*9360*/  SHF.R.U32.HI R62, RZ, 0x10, R81 ;  /* 0x00000010ff3e7819 */ /* 0x000fe20000011651 */
[----:B--2---:R-:W-:Y:S01]  /*9370*/  IMAD.MOV.U32 R59, RZ, RZ, R50 ;  /* 0x000000ffff3b7224 */ /* 0x004fe200078e0032 */
[----:B------:R-:W-:Y:S01]  /*9380*/  MOV R58, R48 ;  /* 0x00000030003a7202 */ /* 0x000fe20000000f00 */
[----:B0-----:R-:W-:Y:S01]  /*9390*/  IMAD.MOV.U32 R48, RZ, RZ, R46 ;  /* 0x000000ffff307224 */ /* 0x001fe200078e002e */
        /* <DEDUP_REMOVED lines=81> */
[----:B------:R-:W-:-:S07]  /*98b0*/  MOV R48, R58 ;  /* 0x0000003a00307202 */ /* 0x000fce0000000f00 */
.L_x_3392:
[----:B------:R-:W-:Y:S05]  /*98c0*/  BSYNC B1 ;  /* 0x0000000000017941 */ /* 0x000fea0003800000 */
.L_x_3391:
[----:B0-----:R0:W-:Y:S01]  /*98d0*/  STG.E.128 desc[UR60][R52.64], R44 ;  /* 0x0000002c34007986 */ /* 0x0011e2000c101d3c */
[----:B------:R-:W-:-:S13]  /*98e0*/  ISETP.GE.AND P3, PT, R54, R147, PT ;  /* 0x000000933600720c */ /* 0x000fda0003f66270 */
[----:B------:R-:W-:Y:S05]  /*98f0*/  @P3 BRA `(.L_x_3341) ;  /* 0x0000000000fc3947 */ /* 0x000fea0003800000 */
[--C-:B0-----:R-:W-:Y:S02]  /*9900*/  SHF.R.S32.HI R44, RZ, 0x1f, R54.reuse ;  /* 0x0000001fff2c7819 */ /* 0x101fe40000011436 */
[----:B------:R-:W-:-:S04]  /*9910*/  IADD3 R54, P3, P4, R118, R130, R54 ;  /* 0x0000008276367210 */ /* 0x000fc80007c7e036 */
[----:B------:R-:W-:Y:S02]  /*9920*/  IADD3.X R57, R4, R57, R44, P3, P4 ;  /* 0x0000003904397210 */ /* 0x000fe40001fe842c */
[----:B------:R-:W-:-:S04]  /*9930*/  LEA R122, P3, R54, R122, 0x1 ;  /* 0x0000007a367a7211 */ /* 0x000fc800078608ff */
[----:B------:R-:W-:-:S05]  /*9940*/  LEA.HI.X R123, R54, R123, R57, 0x1, P3 ;  /* 0x0000007b367b7211 */ /* 0x000fca00018f0c39 */
[----:B--2---:R0:W-:Y:S01]  /*9950*/  STG.E.128 desc[UR60][R122.64], R48 ;  /* 0x000000307a007986 */ /* 0x0041e2000c101d3c */
[----:B------:R-:W-:Y:S05]  /*9960*/  BRA `(.L_x_3341) ;  /* 0x0000000000e07947 */ /* 0x000fea0003800000 */
.L_x_3308:
[----:B------:R-:W2:Y:S02]  /*9970*/  LDL R44, [R1+0x14] ;  /* 0x00001400012c7983 */ /* 0x000ea40000100800 */
[----:B--2---:R-:W-:-:S13]  /*9980*/  R2UR UR4, R44 ;  /* 0x000000002c0472ca */ /* 0x004fda00000e0000 */
[----:B------:R-:W-:-:S06]  /*9990*/  UISETP.NE.AND UP0, UPT, UR4, 0x3, UPT ;  /* 0x000000030400788c */ /* 0x000fcc000bf05270 */
[----:B------:R-:W-:-:S13]  /*99a0*/  PLOP3.LUT P2, PT, PT, PT, UP0, 0x80, 0x0 ;  /* 0x000000000000781c */ /* 0x000fda0003f4f008 */
[----:B------:R-:W-:Y:S05]  /*99b0*/  @!P2 BRA `(.L_x_3393) ;  /* 0x000000000004a947 */ /* 0x000fea0003800000 */
[----:B------:R-:W-:Y:S01]  /*99c0*/  BPT.TRAP 0x1 ;  /* 0x000000040000795c */ /* 0x000fe20000300000 */
.L_x_3393:
[----:B------:R-:W-:Y:S01]  /*99d0*/  LEA R100, R18, R2, 0x3 ;  /* 0x0000000212647211 */ /* 0x000fe200078e18ff */
[----:B------:R-:W-:Y:S01]  /*99e0*/  IMAD R43, R25, -0x70, R24 ;  /* 0xffffff90192b7824 */ /* 0x000fe200078e0218 */
[----:B------:R-:W-:Y:S01]  /*99f0*/  SHF.L.U32 R101, R206, 0x1f, RZ ;  /* 0x0000001fce657819 */ /* 0x000fe200000006ff */
[----:B------:R-:W-:Y:S03]  /*9a00*/  BSSY B1, `(.L_x_3394) ;  /* 0x0000004000017945 */ /* 0x000fe60003800000 */
[----:B------:R-:W1:Y:S01]  /*9a10*/  SYNCS.PHASECHK.TRANS64.TRYWAIT P3, [R100+URZ+0x36890], R101 ;  /* 0x03689065640075a7 */ /* 0x000e62000806017f */
[----:B------:R-:W-:Y:S01]  /*9a20*/  VIMNMX R43, R43, 0x70, PT ;  /* 0x000000702b2b7848 */ /* 0x000fe20003fe0100 */
[----:B-1----:R-:W-:Y:S06]  /*9a30*/  @!P3 BRA `(.L_x_3395) ;  /* 0x000001ac009cb947 */ /* 0x002fec0003800000 */
.L_x_3618:
[----:B------:R-:W-:Y:S05]  /*9a40*/  BSYNC B1 ;  /* 0x0000000000017941 */ /* 0x000fea0003800000 */
.L_x_3394:
[----:B------:R-:W-:Y:S01]  /*9a50*/  ISETP.GE.AND P3, PT, R19, R43, PT ;  /* 0x0000002b1300720c */ /* 0x000fe20003f66270 */
[----:B------:R-:W-:-:S12]  /*9a60*/  BSSY B1, `(.L_x_3396) ;  /* 0x0000014000017945 */ /* 0x000fd80003800000 */
[----:B------:R-:W-:Y:S05]  /*9a70*/  @P3 BRA `(.L_x_3397) ;  /* 0x0000000000483947 */ /* 0x000fea0003800000 */
[----:B------:R-:W-:-:S13]  /*9a80*/  ISETP.NE.AND P3, PT, R31, RZ, PT ;  /* 0x000000ff1f00720c */ /* 0x000fda0003f65270 */
[----:B0-----:R-:W0:Y:S04]  /*9a90*/  @P3 LDS.128 R44, [R41+0x21000] ;  /* 0x02100000292c3984 */ /* 0x001e280000000c00 */
[----:B0-----:R-:W-:Y:S01]  /*9aa0*/  @P3 STG.E.128 desc[UR60][R50.64], R44 ;  /* 0x0000002c32003986 */ /* 0x001fe2000c101d3c */
[----:B------:R-:W-:-:S13]  /*9ab0*/  ISETP.NE.AND P3, PT, R35, RZ, PT ;  /* 0x000000ff2300720c */ /* 0x000fda0003f65270 */
[----:B------:R-:W0:Y:S04]  /*9ac0*/  @P3 LDS.128 R44, [R42+0x21000] ;  /* 0x021000002a2c3984 */ /* 0x000e280000000c00 */
        /* <DEDUP_REMOVED lines=12> */
[----:B0-----:R2:W-:Y:S02]  /*9b90*/  @P3 STG.E.128 desc[UR60][R50.64+0x140], R44 ;  /* 0x0001402c32003986 */ /* 0x0015e4000c101d3c */
.L_x_3397:
[----:B------:R-:W-:Y:S05]  /*9ba0*/  BSYNC B1 ;  /* 0x0000000000017941 */ /* 0x000fea0003800000 */
.L_x_3396:
[----:B------:R-:W-:-:S13]  /*9bb0*/  ISETP.GE.AND P3, PT, R223, R43, PT ;  /* 0x0000002bdf00720c */ /* 0x000fda0003f66270 */
[----:B------:R-:W-:Y:S05]  /*9bc0*/  @P3 BRA `(.L_x_3341) ;  /* 0x0000000000483947 */ /* 0x000fea0003800000 */
[----:B------:R-:W-:-:S13]  /*9bd0*/  ISETP.NE.AND P3, PT, R31, RZ, PT ;  /* 0x000000ff1f00720c */ /* 0x000fda0003f65270 */
[----:B0-2---:R-:W0:Y:S04]  /*9be0*/  @P3 LDS.128 R44, [R41+0x23000] ;  /* 0x02300000292c3984 */ /* 0x005e280000000c00 */
        /* <DEDUP_REMOVED lines=16> */
.L_x_3341:
[----:B------:R-:W-:Y:S05]  /*9cf0*/  BSYNC B0 ;  /* 0x0000000000007941 */ /* 0x000fea0003800000 */
.L_x_3307:
[----:B01234-:R-:W0:Y:S01]  /*9d00*/  S2R R44, SR_TID.X ;  /* 0x00000000002c7919 */ /* 0x01fe220000002100 */
[----:B------:R-:W-:Y:S01]  /*9d10*/  @!PT LDS RZ, [RZ] ;  /* 0x00000000fffff984 */ /* 0x000fe20000000800 */
[----:B------:R-:W-:Y:S01]  /*9d20*/  @!PT LDS RZ, [RZ] ;  /* 0x00000000fffff984 */ /* 0x000fe20000000800 */
[----:B------:R-:W-:Y:S01]  /*9d30*/  @!PT LDS RZ, [RZ] ;  /* 0x00000000fffff984 */ /* 0x000fe20000000800 */
[----:B------:R-:W-:Y:S01]  /*9d40*/  @!PT LDS RZ, [RZ] ;  /* 0x00000000fffff984 */ /* 0x000fe20000000800 */
[----:B------:R1:W-:Y:S06]  /*9d50*/  MEMBAR.ALL.CTA ;  /* 0x0000000000007992 */ /* 0x0003ec0000008000 */
[----:B-1----:R-:W1:Y:S01]  /*9d60*/  FENCE.VIEW.ASYNC.S ;  /* 0x00000000000073c6 */ /* 0x002e620000000000 */
[----:B------:R-:W-:Y:S05]  /*9d70*/  WARPSYNC.ALL ;  /* 0x0000000000007948 */ /* 0x000fea0003800000 */
[----:B------:R-:W-:Y:S01]  /*9d80*/  BSSY B0, `(.L_x_3398) ;  /* 0x0000009000007945 */ /* 0x000fe20003800000 */
[----:B0-----:R-:W-:Y:S01]  /*9d90*/  LOP3.LUT R44, R44, 0x7f, RZ, 0xc0, !PT ;  /* 0x0000007f2c2c7812 */ /* 0x001fe200078ec0ff */
[----:B-1----:R0:W-:Y:S03]  /*9da0*/  BAR.SYNC.DEFER_BLOCKING R154, 0x80 ;  /* 0x0002009a0000751d */ /* 0x0021e60000010000 */
[----:B------:R-:W-:-:S13]  /*9db0*/  ISETP.NE.AND P3, PT, R44, RZ, PT ;  /* 0x000000ff2c00720c */ /* 0x000fda0003f65270 */
[----:B------:R-:W-:-:S05]  /*9dc0*/  @!P3 VIADD R44, R100, 0x368a0 ;  /* 0x000368a0642cb836 */ /* 0x000fca0000000000 */
[----:B------:R-:W-:-:S04]  /*9dd0*/  @!P3 PRMT R44, RZ, 0x654, R44 ;  /* 0x00000654ff2cb816 */ /* 0x000fc8000000002c */
[----:B------:R0:W-:Y:S01]  /*9de0*/  @!P3 SYNCS.ARRIVE.TRANS64.RED.A1T0 RZ, [R44+URZ], RZ ;  /* 0x000000ff2cffb9a7 */ /* 0x0001e2000810043f */
[----:B------:R-:W-:Y:S05]  /*9df0*/  @!P2 BRA `(.L_x_3399) ;  /* 0x000000000004a947 */ /* 0x000fea0003800000 */
[----:B------:R-:W-:Y:S01]  /*9e00*/  BPT.TRAP 0x1 ;  /* 0x000000040000795c */ /* 0x000fe20000300000 */
.L_x_3399:
[----:B------:R-:W-:Y:S05]  /*9e10*/  BSYNC B0 ;  /* 0x0000000000007941 */ /* 0x000fea0003800000 */
.L_x_3398:
[----:B------:R-:W1:Y:S01]  /*9e20*/  SYNCS.PHASECHK.TRANS64.TRYWAIT P2, [R100+URZ+0x368b0], R101 ;  /* 0x0368b065640075a7 */ /* 0x000e62000804017f */
[----:B------:R-:W-:Y:S01]  /*9e30*/  ULDC.64 UR4, c[0x0][0x308] ;  /* 0x0000c20000047ab9 */ /* 0x000fe20000000a00 */
[----:B------:R-:W-:Y:S01]  /*9e40*/  ULDC.64 UR6, c[0x0][0x318] ;  /* 0x0000c60000067ab9 */ /* 0x000fe20000000a00 */
[----:B0-----:R-:W-:Y:S01]  /*9e50*/  IMAD.U32 R44, RZ, RZ, UR4 ;  /* 0x00000004ff2c7e24 */ /* 0x001fe2000f8e00ff */
[----:B------:R-:W-:Y:S01]  /*9e60*/  MOV R46, UR6 ;  /* 0x00000006002e7c02 */ /* 0x000fe20008000f00 */
[----:B------:R-:W-:Y:S01]  /*9e70*/  IMAD.U32 R45, RZ, RZ, UR7 ;  /* 0x00000007ff2d7e24 */ /* 0x000fe2000f8e00ff */
[----:B------:R-:W-:Y:S02]  /*9e80*/  BSSY B0, `(.L_x_3400) ;  /* 0x0000007000007945 */ /* 0x000fe40003800000 */
[----:B------:R0:W-:Y:S04]  /*9e90*/  STL [R1+0x4], R44 ;  /* 0x0000042c01007387 */ /* 0x0001e80000100800 */
[----:B------:R2:W-:Y:S01]  /*9ea0*/  STL [R1+0xc], R46 ;  /* 0x00000c2e01007387 */ /* 0x0005e20000100800 */
[----:B0-----:R-:W-:-:S05]  /*9eb0*/  IMAD.U32 R44, RZ, RZ, UR5 ;  /* 0x00000005ff2c7e24 */ /* 0x001fca000f8e00ff */
[----:B------:R2:W-:Y:S04]  /*9ec0*/  STL [R1], R44 ;  /* 0x0000002c01007387 */ /* 0x0005e80000100800 */
[----:B------:R2:W-:Y:S02]  /*9ed0*/  STL [R1+0x8], R45 ;  /* 0x0000082d01007387 */ /* 0x0005e40000100800 */
[----:B-12---:R-:W-:Y:S05]  /*9ee0*/  @!P2 BRA `(.L_x_3401) ;  /* 0x000001a80084a947 */ /* 0x006fea0003800000 */
.L_x_3619:
[----:B------:R-:W-:Y:S05]  /*9ef0*/  BSYNC B0 ;  /* 0x0000000000007941 */ /* 0x000fea0003800000 */
.L_x_3400:
[----:B------:R1:W5:Y:S04]  /*9f00*/  LDL R55, [R1+0xc] ;  /* 0x00000c0001377983 */ /* 0x0003680000100800 */
[----:B------:R1:W5:Y:S04]  /*9f10*/  LDL R54, [R1+0x8] ;  /* 0x0000080001367983 */ /* 0x0003680000100800 */
[----:B------:R1:W5:Y:S04]  /*9f20*/  LDL R53, [R1+0x4] ;  /* 0x0000040001357983 */ /* 0x0003680000100800 */
[----:B------:R1:W5:Y:S01]  /*9f30*/  LDL R52, [R1] ;  /* 0x0000000001347983 */ /* 0x0003620000100800 */
[----:B------:R-:W-:Y:S01]  /*9f40*/  ISETP.GE.AND P2, PT, R19, R43, PT ;  /* 0x0000002b1300720c */ /* 0x000fe20003f46270 */
[----:B------:R-:W-:Y:S01]  /*9f50*/  BSSY B0, `(.L_x_3402) ;  /* 0x0000022000007945 */ /* 0x000fe20003800000 */
[----:B------:R-:W-:-:S11]  /*9f60*/  IMAD.WIDE R48, R25, 0x70, R120 ;  /* 0x0000007019307825 */ /* 0x000fd600078e0278 */
[----:B-1----:R-:W-:Y:S05]  /*9f70*/  @P2 BRA `(.L_x_3403) ;  /* 0x00000000007c2947 */ /* 0x002fea0003800000 */
[----:B-----5:R-:W-:Y:S01]  /*9f80*/  R2UR UR7, R55 ;  /* 0x00000000370772ca */ /* 0x020fe200000e0000 */
[----:B------:R-:W-:Y:S01]  /*9f90*/  IMAD.MOV.U32 R45, RZ, RZ, R40 ;  /* 0x000000ffff2d7224 */ /* 0x000fe200078e0028 */
[----:B------:R-:W-:Y:S02]  /*9fa0*/  R2UR UR4, R54 ;  /* 0x00000000360472ca */ /* 0x000fe400000e0000 */
[----:B------:R-:W-:Y:S02]  /*9fb0*/  R2UR UR6, R53 ;  /* 0x00000000350672ca */ /* 0x000fe400000e0000 */
[----:B------:R-:W-:Y:S02]  /*9fc0*/  MOV R44, R116 ;  /* 0x00000074002c7202 */ /* 0x000fe40000000f00 */
[----:B------:R-:W-:-:S05]  /*9fd0*/  R2UR UR5, R52 ;  /* 0x00000000340572ca */ /* 0x000fca00000e0000 */
[----:B------:R-:W-:Y:S02]  /*9fe0*/  IMAD R47, R49, UR7, RZ ;  /* 0x00000007312f7c24 */ /* 0x000fe4000f8e02ff */
[----:B------:R-:W-:-:S04]  /*9ff0*/  IMAD.WIDE.U32 R44, R48, UR7, R44 ;  /* 0x00000007302c7c25 */ /* 0x000fc8000f8e002c */
[----:B------:R-:W-:Y:S01]  /*a000*/  IMAD R47, R48, UR4, R47 ;  /* 0x00000004302f7c24 */ /* 0x000fe2000f8e022f */
[----:B------:R-:W-:Y:S01]  /*a010*/  LEA R50, P2, R44, UR6, 0x1 ;  /* 0x000000062c327c11 */ /* 0x000fe2000f8408ff */
[----:B------:R-:W-:Y:S02]  /*a020*/  ULDC UR4, c[0x0][0x2e4] ;  /* 0x0000b90000047ab9 */ /* 0x000fe40000000800 */
[----:B------:R-:W-:-:S05]  /*a030*/  IMAD.IADD R45, R45, 0x1, R47 ;  /* 0x000000012d2d7824 */ /* 0x000fca00078e022f */
[----:B------:R-:W-:Y:S02]  /*a040*/  LEA.HI.X R51, R44, UR5, R45, 0x1, P2 ;  /* 0x000000052c337c11 */ /* 0x000fe400090f0c2d */
[----:B------:R-:W-:-:S13]  /*a050*/  ISETP.GE.AND P2, PT, R22, UR4, PT ;  /* 0x0000000416007c0c */ /* 0x000fda000bf46270 */
[----:B------:R-:W1:Y:S04]  /*a060*/  @!P2 LDS.128 R44, [R41] ;  /* 0x00000000292ca984 */ /* 0x000e680000000c00 */
[----:B-1----:R-:W-:Y:S01]  /*a070*/  @!P2 STG.E.128 desc[UR60][R50.64], R44 ;  /* 0x0000002c3200a986 */ /* 0x002fe2000c101d3c */
[----:B------:R-:W-:-:S13]  /*a080*/  ISETP.GE.AND P2, PT, R204, UR4, PT ;  /* 0x00000004cc007c0c */ /* 0x000fda000bf46270 */
[----:B------:R-:W1:Y:S04]  /*a090*/  @!P2 LDS.128 R44, [R42] ;  /* 0x000000002a2ca984 */ /* 0x000e680000000c00 */
[----:B-1----:R-:W-:Y:S01]  /*a0a0*/  @!P2 STG.E.128 desc[UR60][R50.64+0x40], R44 ;  /* 0x0000402c3200a986 */ /* 0x002fe2000c101d3c */
[----:B------:R-:W-:-:S13]  /*a0b0*/  ISETP.GE.AND P2, PT, R205, UR4, PT ;  /* 0x00000004cd007c0c */ /* 0x000fda000bf46270 */
[----:B------:R-:W1:Y:S04]  /*a0c0*/  @!P2 LDS.128 R44, [R41+0x3800] ;  /* 0x00380000292ca984 */ /* 0x000e680000000c00 */
        /* <DEDUP_REMOVED lines=9> */
[----:B-1----:R1:W-:Y:S02]  /*a160*/  @!P2 STG.E.128 desc[UR60][R50.64+0x140], R44 ;  /* 0x0001402c3200a986 */ /* 0x0023e4000c101d3c */
.L_x_3403:
[----:B------:R-:W-:Y:S05]  /*a170*/  BSYNC B0 ;  /* 0x0000000000007941 */ /* 0x000fea0003800000 */
.L_x_3402:
[----:B------:R-:W-:Y:S01]  /*a180*/  ISETP.GE.AND P2, PT, R223, R43, PT ;  /* 0x0000002bdf00720c */ /* 0x000fe20003f46270 */
[----:B------:R-:W-:-:S12]  /*a190*/  BSSY B0, `(.L_x_3404) ;  /* 0x0000023000007945 */ /* 0x000fd80003800000 */
[----:B------:R-:W-:Y:S05]  /*a1a0*/  @P2 BRA `(.L_x_3405) ;  /* 0x0000000000842947 */ /* 0x000fea0003800000 */
[----:B-----5:R-:W-:Y:S01]  /*a1b0*/  R2UR UR7, R55 ;  /* 0x00000000370772ca */ /* 0x020fe200000e0000 */
[----:B-1----:R-:W-:Y:S01]  /*a1c0*/  IMAD.MOV.U32 R44, RZ, RZ, R116 ;  /* 0x000000ffff2c7224 */ /* 0x002fe200078e0074 */
[----:B------:R-:W-:Y:S01]  /*a1d0*/  R2UR UR4, R54 ;  /* 0x00000000360472ca */ /* 0x000fe200000e0000 */
[----:B------:R-:W-:Y:S01]  /*a1e0*/  IMAD.MOV.U32 R45, RZ, RZ, R40 ;  /* 0x000000ffff2d7224 */ /* 0x000fe200078e0028 */
[----:B------:R-:W-:Y:S02]  /*a1f0*/  IADD3 R43, P2, R48, 0x40, RZ ;  /* 0x00000040302b7810 */ /* 0x000fe40007f5e0ff */
[----:B------:R-:W-:Y:S02]  /*a200*/  R2UR UR6, R53 ;  /* 0x00000000350672ca */ /* 0x000fe400000e0000 */
[----:B------:R-:W-:Y:S02]  /*a210*/  IADD3.X R48, RZ, R49, RZ, P2, !PT ;  /* 0x00000031ff307210 */ /* 0x000fe400017fe4ff */
[----:B------:R-:W-:-:S03]  /*a220*/  R2UR UR5, R52 ;  /* 0x00000000340572ca */ /* 0x000fc600000e0000 */
[----:B------:R-:W-:Y:S02]  /*a230*/  IMAD R48, R48, UR7, RZ ;  /* 0x0000000730307c24 */ /* 0x000fe4000f8e02ff */
[----:B------:R-:W-:-:S04]  /*a240*/  IMAD.WIDE.U32 R44, R43, UR7, R44 ;  /* 0x000000072b2c7c25 */ /* 0x000fc8000f8e002c */
[----:B------:R-:W-:Y:S01]  /*a250*/  IMAD R43, R43, UR4, R48 ;  /* 0x000000042b2b7c24 */ /* 0x000fe2000f8e0230 */
[----:B------:R-:W-:Y:S01]  /*a260*/  LEA R48, P2, R44, UR6, 0x1 ;  /* 0x000000062c307c11 */ /* 0x000fe2000f8408ff */
[----:B------:R-:W-:-:S03]  /*a270*/  ULDC UR4, c[0x0][0x2e4] ;  /* 0x0000b90000047ab9 */ /* 0x000fc60000000800 */
[----:B------:R-:W-:-:S04]  /*a280*/  IADD3 R43, R45, R43, RZ ;  /* 0x0000002b2d2b7210 */ /* 0x000fc80007ffe0ff */
[----:B------:R-:W-:Y:S02]  /*a290*/  LEA.HI.X R49, R44, UR5, R43, 0x1, P2 ;  /* 0x000000052c317c11 */ /* 0x000fe400090f0c2b */
        /* <DEDUP_REMOVED lines=18> */
.L_x_3405:
[----:B------:R-:W-:Y:S05]  /*a3c0*/  BSYNC B0 ;  /* 0x0000000000007941 */ /* 0x000fea0003800000 */
.L_x_3404:
[----:B------:R-:W3:Y:S01]  /*a3d0*/  LDL R41, [R1+0x10] ;  /* 0x0000100001297983 */ /* 0x000ee20000100800 */
[----:B0-----:R-:W-:Y:S01]  /*a3e0*/  @!P3 VIADD R100, R100, 0x368c0 ;  /* 0x000368c06464b836 */ /* 0x001fe20000000000 */
[----:B------:R-:W-:Y:S01]  /*a3f0*/  PLOP3.LUT P2, PT, PT, PT, PT, 0x8, 0x0 ;  /* 0x000000000000781c */ /* 0x000fe20003f4e170 */
[----:B------:R-:W-:Y:S01]  /*a400*/  VIADD R18, R18, 0x1 ;  /* 0x0000000112127836 */ /* 0x000fe20000000000 */
[----:B------:R-:W-:Y:S01]  /*a410*/  @!PT LDS RZ, [RZ] ;  /* 0x00000000fffff984 */ /* 0x000fe20000000800 */
[----:B------:R-:W-:Y:S01]  /*a420*/  @!PT LDS RZ, [RZ] ;  /* 0x00000000fffff984 */ /* 0x000fe20000000800 */
[----:B------:R-:W-:Y:S01]  /*a430*/  @!PT LDS RZ, [RZ] ;  /* 0x00000000fffff984 */ /* 0x000fe20000000800 */
[----:B------:R-:W-:Y:S01]  /*a440*/  @!PT LDS RZ, [RZ] ;  /* 0x00000000fffff984 */ /* 0x000fe20000000800 */
[----:B------:R0:W-:Y:S06]  /*a450*/  MEMBAR.ALL.CTA ;  /* 0x0000000000007992 */ /* 0x0001ec0000008000 */
[----:B0-----:R-:W0:Y:S01]  /*a460*/  FENCE.VIEW.ASYNC.S ;  /* 0x00000000000073c6 */ /* 0x001e220000000000 */
[----:B------:R-:W-:Y:S01]  /*a470*/  @!P3 PRMT R100, RZ, 0x654, R100 ;  /* 0x00000654ff64b816 */ /* 0x000fe20000000064 */
[----:B0-----:R0:W-:Y:S06]  /*a480*/  BAR.SYNC.DEFER_BLOCKING R154, 0x80 ;  /* 0x0002009a0000751d */ /* 0x0011ec0000010000 */
[----:B------:R0:W-:Y:S01]  /*a490*/  @!P3 SYNCS.ARRIVE.TRANS64.RED.A1T0 RZ, [R100+URZ], RZ ;  /* 0x000000ff64ffb9a7 */ /* 0x0001e2000810043f */
[----:B------:R-:W-:-:S04]  /*a4a0*/  ISETP.NE.AND P3, PT, R18, 0x2, PT ;  /* 0x000000021200780c */ /* 0x000fc80003f65270 */
[----:B------:R-:W-:Y:S02]  /*a4b0*/  SEL R18, R18, RZ, P3 ;  /* 0x000000ff12127207 */ /* 0x000fe40001800000 */
[----:B---3--:R-:W-:Y:S02]  /*a4c0*/  LOP3.LUT P4, RZ, R41, 0x2, RZ, 0xc0, !PT ;  /* 0x0000000229ff7812 */ /* 0x008fe4000788c0ff */
[----:B------:R-:W-:-:S04]  /*a4d0*/  SEL R41, RZ, 0x1, P3 ;  /* 0x00000001ff297807 */ /* 0x000fc80001800000 */
[----:B------:R-:W-:-:S07]  /*a4e0*/  LOP3.LUT R206, R206, R41, RZ, 0x3c, !PT ;  /* 0x00000029cece7212 */ /* 0x000fce00078e3cff */
[----:B0-----:R-:W-:Y:S05]  /*a4f0*/  @P4 BRA `(.L_x_3406) ;  /* 0xffffff8000984947 */ /* 0x001fea000383ffff */
.L_x_3302:
[----:B------:R-:W-:Y:S01]  /*a500*/  BSSY B0, `(.L_x_3407) ;  /* 0x000003a000007945 */ /* 0x000fe20003800000 */
[----:B------:R-:W-:Y:S01]  /*a510*/  ISETP.GE.AND P1, PT, R151, 0x1, PT ;  /* 0x000000019700780c */ /* 0x000fe20003f26270 */
[----:B------:R-:W-:Y:S01]  /*a520*/  IMAD.MOV.U32 R3, RZ, RZ, RZ ;  /* 0x000000ffff037224 */ /* 0x000fe200078e00ff */
[----:B------:R-:W-:Y:S02]  /*a530*/  PLOP3.LUT P0, PT, PT, PT, PT, 0x80, 0x0 ;  /* 0x000000000000781c */ /* 0x000fe40003f0f070 */
[----:B------:R-:W-:Y:S02]  /*a540*/  CS2R R118, SRZ ;  /* 0x0000000000767805 */ /* 0x000fe4000001ff00 */
[----:B------:R-:W-:Y:S02]  /*a550*/  MOV R0, RZ ;  /* 0x000000ff00007202 */ /* 0x000fe40000000f00 */
[----:B------:R-:W-:Y:S02]  /*a560*/  CS2R R116, SRZ ;  /* 0x0000000000747805 */ /* 0x000fe4000001ff00 */
[----:B------:R-:W-:-:S02]  /*a570*/  CS2R R114, SRZ ;  /* 0x0000000000727805 */ /* 0x000fc4000001ff00 */
[----:B------:R-:W-:Y:S02]  /*a580*/  CS2R R112, SRZ ;  /* 0x0000000000707805 */ /* 0x000fe4000001ff00 */
[----:B------:R-:W-:Y:S01]  /*a590*/  CS2R R106, SRZ ;  /* 0x00000000006a7805 */ /* 0x000fe2000001ff00 */
[----:B------:R-:W-:Y:S01]  /*a5a0*/  IMAD.MOV.U32 R110, RZ, RZ, RZ ;  /* 0x000000ffff6e7224 */ /* 0x000fe200078e00ff */
[----:B------:R-:W-:Y:S02]  /*a5b0*/  CS2R R108, SRZ ;  /* 0x00000000006c7805 */ /* 0x000fe4000001ff00 */
[----:B-----5:R-:W-:Y:S02]  /*a5c0*/  CS2R R54, SRZ ;  /* 0x0000000000367805 */ /* 0x020fe4000001ff00 */
[----:B------:R-:W-:Y:S02]  /*a5d0*/  CS2R R104, SRZ ;  /* 0x0000000000687805 */ /* 0x000fe4000001ff00 */
[----:B------:R-:W-:-:S02]  /*a5e0*/  MOV R103, RZ ;  /* 0x000000ff00677202 */ /* 0x000fc40000000f00 */
[----:B------:R-:W-:Y:S02]  /*a5f0*/  CS2R R98, SRZ ;  /* 0x0000000000627805 */ /* 0x000fe4000001ff00 */
[----:B------:R-:W-:Y:S02]  /*a600*/  CS2R R100, SRZ ;  /* 0x0000000000647805 */ /* 0x000fe4000001ff00 */
[----:B------:R-:W-:Y:S01]  /*a610*/  CS2R R96, SRZ ;  /* 0x0000000000607805 */ /* 0x000fe2000001ff00 */
[----:B------:R-:W-:Y:S01]  /*a620*/  IMAD.MOV.U32 R95, RZ, RZ, RZ ;  /* 0x000000ffff5f7224 */ /* 0x000fe200078e00ff */
        /* <DEDUP_REMOVED lines=8> */
[----:B------:R-:W-:Y:S02]  /*a6b0*/  MOV R79, RZ ;  /* 0x000000ff004f7202 */ /* 0x000fe40000000f00 */
        /* <DEDUP_REMOVED lines=13> */
[----:B-1----:R-:W-:Y:S02]  /*a790*/  CS2R R50, SRZ ;  /* 0x0000000000327805 */ /* 0x002fe4000001ff00 */
[----:B------:R-:W-:Y:S02]  /*a7a0*/  CS2R R52, SRZ ;  /* 0x0000000000347805 */ /* 0x000fe4000001ff00 */
[----:B--2---:R-:W-:Y:S02]  /*a7b0*/  CS2R R48, SRZ ;  /* 0x0000000000307805 */ /* 0x004fe4000001ff00 */
        /* <DEDUP_REMOVED lines=10> */
[----:B------:R-:W-:Y:S01]  /*a860*/  CS2R R28, SRZ ;  /* 0x00000000001c7805 */ /* 0x000fe2000001ff00 */
[----:B------:R-:W-:Y:S06]  /*a870*/  @P2 BRA `(.L_x_3408) ;  /* 0x0000000000082947 */ /* 0x000fec0003800000 */
[----:B------:R-:W0:Y:S02]  /*a880*/  FENCE.VIEW.ASYNC.G ;  /* 0x00000000000073c6 */ /* 0x000e240000000100 */
[----:B0-----:R-:W-:Y:S06]  /*a890*/  BAR.ARV 0xc, 0x120 ;  /* 0x0304800000007b1d */ /* 0x001fec0000002000 */
.L_x_3408:
[----:B------:R-:W-:Y:S05]  /*a8a0*/  BSYNC B0 ;  /* 0x0000000000007941 */ /* 0x000fea0003800000 */
.L_x_3407:
[----:B------:R-:W-:Y:S01]  /*a8b0*/  CS2R R24, SRZ ;  /* 0x0000000000187805 */ /* 0x000fe2000001ff00 */
[----:B------:R-:W-:Y:S06]  /*a8c0*/  @!P1 BRA `(.L_x_3409) ;  /* 0x0000011800f89947 */ /* 0x000fec0003800000 */
[----:B------:R-:W2:Y:S04]  /*a8d0*/  LDL R4, [R1+0x54] ;  /* 0x0000540001047983 */ /* 0x000ea80000100800 */
[----:B------:R-:W0:Y:S02]  /*a8e0*/  SHFL.IDX PT, R0, R237, RZ, 0x1f ;  /* 0x00001fffed007589 */ /* 0x000e2400000e0000 */
[----:B0-----:R-:W-:-:S04]  /*a8f0*/  LEA.HI R3, R0, R0, RZ, 0x1 ;  /* 0x0000000000037211 */ /* 0x001fc800078f08ff */
[----:B------:R-:W-:-:S05]  /*a900*/  LOP3.LUT R3, R3, 0x1e, RZ, 0xc0, !PT ;  /* 0x0000001e03037812 */ /* 0x000fca00078ec0ff */
[----:B------:R-:W-:Y:S01]  /*a910*/  IMAD.IADD R3, R0, 0x1, -R3 ;  /* 0x0000000100037824 */ /* 0x000fe200078e0a03 */
        /* <DEDUP_REMOVED lines=23> */
.L_x_3410:
[----:B------:R-:W-:Y:S02]  /*aa90*/  ULDC UR4, c[0x0][0x3d4] ;  /* 0x0000f50000047ab9 */ /* 0x000fe40000000800 */
[----:B------:R-:W-:-:S13]  /*aaa0*/  ISETP.LT.AND P0, PT, RZ, UR4, PT ;  /* 0x00000004ff007c0c */ /* 0x000fda000bf01270 */
[----:B------:R-:W-:Y:S05]  /*aab0*/  @P0 BRA `(.L_x_3411) ;  /* 0x00000000003c0947 */ /* 0x000fea0003800000 */
[----:B------:R-:W-:-:S04]  /*aac0*/  LEA.HI R0, R224, R224, RZ, 0x1 ;  /* 0x000000e0e0007211 */ /* 0x000fc800078f08ff */
        /* <DEDUP_REMOVED lines=8> */
.L_x_3414:
[----:B-1----:R1:W2:Y:S02]  /*ab50*/  SYNCS.PHASECHK.TRANS64.TRYWAIT P0, [R2+URZ+0x36800], R3 ;  /* 0x03680003020075a7 */ /* 0x0022a4000800017f */
[----:B--2---:R-:W-:Y:S05]  /*ab60*/  @!P0 NANOSLEEP.SYNCS 0x989680 ;  /* 0x009896800000895d */ /* 0x004fea0003900000 */
[----:B------:R-:W2:Y:S02]  /*ab70*/  @!P0 SYNCS.PHASECHK.TRANS64 P0, [R2+URZ+0x36800], R3 ;  /* 0x03680003020085a7 */ /* 0x000ea4000800007f */
[----:B--2---:R-:W-:Y:S05]  /*ab80*/  @!P0 BRA `(.L_x_3414) ;  /* 0xfffffffc00f08947 */ /* 0x004fea000383ffff */
.L_x_3413:
[----:B------:R-:W-:Y:S05]  /*ab90*/  BSYNC B0 ;  /* 0x0000000000007941 */ /* 0x000fea0003800000 */
.L_x_3412:
[----:B------:R-:W-:Y:S05]  /*aba0*/  BRA `(.L_x_3415) ;  /* 0x0000005800087947 */ /* 0x000fea0003800000 */
.L_x_3411:
[----:B------:R-:W2:Y:S01]  /*abb0*/  LDL R0, [R1+0x54] ;  /* 0x0000540001007983 */ /* 0x000ea20000100800 */
[----:B------:R-:W-:Y:S01]  /*abc0*/  ULDC.64 UR4, c[0x0][0x3d8] ;  /* 0x0000f60000047ab9 */ /* 0x000fe20000000a00 */
[----:B------:R-:W-:Y:S01]  /*abd0*/  ULDC.64 UR6, c[0x0][0x3e8] ;  /* 0x0000fa0000067ab9 */ /* 0x000fe20000000a00 */
[C---:B------:R-:W-:Y:S01]  /*abe0*/  IMAD.WIDE.U32 R4, R145.reuse, UR4, RZ ;  /* 0x0000000491047c25 */ /* 0x040fe2000f8e00ff */
[----:B------:R-:W-:Y:S02]  /*abf0*/  SHF.R.S32.HI R8, RZ, 0x1f, R16 ;  /* 0x0000001fff087819 */ /* 0x000fe40000011410 */
[----:B------:R-:W-:Y:S01]  /*ac00*/  SHF.R.S32.HI R10, RZ, 0x1f, R22 ;  /* 0x0000001fff0a7819 */ /* 0x000fe20000011416 */
[----:B------:R-:W-:Y:S01]  /*ac10*/  IMAD.WIDE.U32 R40, R145, UR6, RZ ;  /* 0x0000000691287c25 */ /* 0x000fe2000f8e00ff */
[----:B--2---:R-:W-:Y:S02]  /*ac20*/  R2UR UR8, R0 ;  /* 0x00000000000872ca */ /* 0x004fe400000e0000 */
[----:B------:R-:W-:-:S05]  /*ac30*/  SHF.R.S32.HI R0, RZ, 0x1f, R145 ;  /* 0x0000001fff007819 */ /* 0x000fca0000011491 */
[C---:B------:R-:W-:Y:S02]  /*ac40*/  IMAD R6, R0.reuse, UR4, RZ ;  /* 0x0000000400067c24 */ /* 0x040fe4000f8e02ff */
[----:B------:R-:W-:Y:S02]  /*ac50*/  IMAD R0, R0, UR6, RZ ;  /* 0x0000000600007c24 */ /* 0x000fe4000f8e02ff */
[C---:B------:R-:W-:Y:S01]  /*ac60*/  IMAD R11, R145.reuse, UR5, R6 ;  /* 0x00000005910b7c24 */ /* 0x040fe2000f8e0206 */
[----:B------:R-:W-:Y:S01]  /*ac70*/  ULDC.64 UR4, c[0x0][0x3c8] ;  /* 0x0000f20000047ab9 */ /* 0x000fe20000000a00 */
[----:B------:R-:W-:Y:S01]  /*ac80*/  IMAD R9, R145, UR7, R0 ;  /* 0x0000000791097c24 */ /* 0x000fe2000f8e0200 */
[----:B------:R-:W-:Y:S01]  /*ac90*/  IADD3 R0, P0, R16, R4, RZ ;  /* 0x0000000410007210 */ /* 0x000fe20007f1e0ff */
[----:B------:R-:W-:Y:S01]  /*aca0*/  IMAD.IADD R11, R11, 0x1, R5 ;  /* 0x000000010b0b7824 */ /* 0x000fe200078e0205 */
[----:B------:R-:W-:Y:S01]  /*acb0*/  ULOP3.LUT UP0, URZ, UR8, 0x3ff, URZ, 0xc0, !UPT ;  /* 0x000003ff083f7892 */ /* 0x000fe2000f80c03f */
[----:B------:R-:W-:Y:S01]  /*acc0*/  LEA R37, P1, R4, UR4, 0x1 ;  /* 0x0000000404257c11 */ /* 0x000fe2000f8208ff */
[----:B------:R-:W-:Y:S01]  /*acd0*/  ULDC.64 UR6, c[0x0][0x3e0] ;  /* 0x0000f80000067ab9 */ /* 0x000fe20000000a00 */
[----:B------:R-:W-:Y:S01]  /*ace0*/  IMAD.X R3, R8, 0x1, R11, P0 ;  /* 0x0000000108037824 */ /* 0x000fe200000e060b */
[----:B------:R-:W-:-:S02]  /*acf0*/  LEA R24, P2, R0, UR4, 0x1 ;  /* 0x0000000400187c11 */ /* 0x000fc4000f8408ff */
[--C-:B------:R-:W-:Y:S02]  /*ad00*/  LEA.HI.X R39, R4, UR5, R11.reuse, 0x1, P1 ;  /* 0x0000000504277c11 */ /* 0x100fe400088f0c0b */
[----:B------:R-:W-:Y:S02]  /*ad10*/  PLOP3.LUT P1, PT, PT, PT, UP0, 0x80, 0x0 ;  /* 0x000000000000781c */ /* 0x000fe40003f2f008 */
[----:B------:R-:W-:Y:S02]  /*ad20*/  IADD3 R5, P0, R22, R4, RZ ;  /* 0x0000000416057210 */ /* 0x000fe40007f1e0ff */
[----:B------:R-:W-:Y:S02]  /*ad30*/  IADD3 R6, P4, R16, R40, RZ ;  /* 0x0000002810067210 */ /* 0x000fe40007f9e0ff */
[----:B------:R-:W-:Y:S01]  /*ad40*/  IADD3 R9, R9, R41, RZ ;  /* 0x0000002909097210 */ /* 0x000fe20007ffe0ff */
[----:B------:R-:W-:Y:S01]  /*ad50*/  IMAD.X R4, R10, 0x1, R11, P0 ;  /* 0x000000010a047824 */ /* 0x000fe200000e060b */
[----:B------:R-:W-:-:S02]  /*ad60*/  LEA.HI.X R25, R0, UR5, R3, 0x1, P2 ;  /* 0x0000000500197c11 */ /* 0x000fc400090f0c03 */
[----:B------:R-:W-:Y:S01]  /*ad70*/  IADD3 R0, P5, R22, R40, RZ ;  /* 0x0000002816007210 */ /* 0x000fe20007fbe0ff */
[----:B------:R-:W-:Y:S01]  /*ad80*/  IMAD.X R7, R8, 0x1, R9, P4 ;  /* 0x0000000108077824 */ /* 0x000fe200020e0609 */
[----:B------:R-:W-:Y:S02]  /*ad90*/  LEA R26, P2, R6, UR6, 0x1 ;  /* 0x00000006061a7c11 */ /* 0x000fe4000f8408ff */
[----:B------:R-:W-:Y:S02]  /*ada0*/  LEA R42, P3, R5, UR4, 0x1 ;  /* 0x00000004052a7c11 */ /* 0x000fe4000f8608ff */
[----:B------:R-:W-:Y:S02]  /*adb0*/  LEA R44, P4, R0, UR6, 0x1 ;  /* 0x00000006002c7c11 */ /* 0x000fe4000f8808ff */
[----:B------:R-:W-:Y:S02]  /*adc0*/  IADD3.X R3, R10, R9, RZ, P5, !PT ;  /* 0x000000090a037210 */ /* 0x000fe40002ffe4ff */
[----:B------:R-:W-:-:S02]  /*add0*/  LEA R38, P0, R40, UR6, 0x1 ;  /* 0x0000000628267c11 */ /* 0x000fc4000f8008ff */
[----:B------:R-:W-:Y:S02]  /*ade0*/  LEA.HI.X R27, R6, UR7, R7, 0x1, P2 ;  /* 0x00000007061b7c11 */ /* 0x000fe400090f0c07 */
[----:B------:R-:W-:Y:S02]  /*adf0*/  LEA.HI.X R43, R5, UR5, R4, 0x1, P3 ;  /* 0x00000005052b7c11 */ /* 0x000fe400098f0c04 */
[----:B------:R-:W-:Y:S02]  /*ae00*/  LEA.HI.X R45, R0, UR7, R3, 0x1, P4 ;  /* 0x00000007002d7c11 */ /* 0x000fe4000a0f0c03 */
[----:B------:R-:W-:Y:S01]  /*ae10*/  LEA.HI.X R40, R40, UR7, R9, 0x1, P0 ;  /* 0x0000000728287c11 */ /* 0x000fe200080f0c09 */
[----:B------:R-:W-:Y:S06]  /*ae20*/  @!P1 BRA `(.L_x_3416) ;  /* 0x0000000000409947 */ /* 0x000fec0003800000 */
        /* <DEDUP_REMOVED lines=16> */
.L_x_3416:
[----:B------:R-:W-:Y:S01]  /*af30*/  ULDC.U8 UR4, c[0x0][0x3f0] ;  /* 0x0000fc0000047ab9 */ /* 0x000fe20000000000 */
[----:B------:R-:W-:Y:S01]  /*af40*/  IMAD R0, R149, -0x80, R152 ;  /* 0xffffff8095007824 */ /* 0x000fe200078e0298 */
[----:B------:R-:W-:Y:S01]  /*af50*/  ISETP.NE.AND P0, PT, RZ, UR4, PT ;  /* 0x00000004ff007c0c */ /* 0x000fe2000bf05270 */
[----:B------:R-:W-:Y:S03]  /*af60*/  BSSY B0, `(.L_x_3417) ;  /* 0x000053e000007945 */ /* 0x000fe60003800000 */
[----:B------:R-:W-:-:S09]  /*af70*/  VIMNMX R0, R0, 0x80, PT ;  /* 0x0000008000007848 */ /* 0x000fd20003fe0100 */
        /* <DEDUP_REMOVED lines=15> */
[----:B------:R-:W-:Y:S06]  /*b070*/  @P0 BRA `(.L_x_3420) ;  /* 0x0000000000900947 */ /* 0x000fec0003800000 */
[C---:B------:R-:W-:Y:S01]  /*b080*/  VIADD R3, R16.reuse, 0x10 ;  /* 0x0000001010037836 */ /* 0x040fe20000000000 */
[----:B------:R-:W-:Y:S01]  /*b090*/  ULDC UR4, c[0x0][0x3d4] ;  /* 0x0000f50000047ab9 */ /* 0x000fe20000000800 */
[C---:B------:R-:W-:Y:S01]  /*b0a0*/  VIADD R4, R16.reuse, 0x20 ;  /* 0x0000002010047836 */ /* 0x040fe20000000000 */
[C---:B------:R-:W-:Y:S01]  /*b0b0*/  IADD3 R5, R16.reuse, 0x30, RZ ;  /* 0x0000003010057810 */ /* 0x040fe20007ffe0ff */
[C---:B------:R-:W-:Y:S01]  /*b0c0*/  VIADD R6, R16.reuse, 0x50 ;  /* 0x0000005010067836 */ /* 0x040fe20000000000 */
[----:B------:R-:W-:Y:S01]  /*b0d0*/  ISETP.GE.AND P2, PT, R3, UR4, PT ;  /* 0x0000000403007c0c */ /* 0x000fe2000bf46270 */
[C---:B------:R-:W-:Y:S01]  /*b0e0*/  VIADD R3, R16.reuse, 0x40 ;  /* 0x0000004010037836 */ /* 0x040fe20000000000 */
[----:B------:R-:W-:Y:S02]  /*b0f0*/  ISETP.GE.AND P1, PT, R16, UR4, PT ;  /* 0x0000000410007c0c */ /* 0x000fe4000bf26270 */
[----:B------:R-:W-:Y:S02]  /*b100*/  CS2R R30, SRZ ;  /* 0x00000000001e7805 */ /* 0x000fe4000001ff00 */
[----:B------:R-:W-:-:S02]  /*b110*/  ISETP.GE.AND P3, PT, R4, UR4, PT ;  /* 0x0000000404007c0c */ /* 0x000fc4000bf66270 */
[----:B------:R-:W-:Y:S02]  /*b120*/  CS2R R28, SRZ ;  /* 0x00000000001c7805 */ /* 0x000fe4000001ff00 */
[----:B------:R-:W-:Y:S02]  /*b130*/  ISETP.GE.AND P4, PT, R5, UR4, PT ;  /* 0x0000000405007c0c */ /* 0x000fe4000bf86270 */
[----:B------:R-:W-:Y:S02]  /*b140*/  CS2R R20, SRZ ;  /* 0x0000000000147805 */ /* 0x000fe4000001ff00 */
[----:B------:R-:W-:Y:S02]  /*b150*/  ISETP.GE.AND P5, PT, R3, UR4, PT ;  /* 0x0000000403007c0c */ /* 0x000fe4000bfa6270 */
[----:B------:R-:W-:Y:S02]  /*b160*/  CS2R R14, SRZ ;  /* 0x00000000000e7805 */ /* 0x000fe4000001ff00 */
[----:B------:R-:W-:-:S02]  /*b170*/  ISETP.GE.AND P6, PT, R6, UR4, PT ;  /* 0x0000000406007c0c */ /* 0x000fc4000bfc6270 */
        /* <DEDUP_REMOVED lines=20> */
.L_x_3420:
[----:B------:R-:W-:Y:S05]  /*b2c0*/  BSYNC B1 ;  /* 0x0000000000017941 */ /* 0x000fea0003800000 */
.L_x_3419:
[----:B0----5:R-:W-:Y:S01]  /*b2d0*/  IMAD.MOV.U32 R24, RZ, RZ, R20 ;  /* 0x000000ffff187224 */ /* 0x021fe200078e0014 */
[----:B------:R-:W-:Y:S01]  /*b2e0*/  SHF.R.U64 R59, R20, 0x10, R21 ;  /* 0x00000010143b7819 */ /* 0x000fe20000001215 */
[----:B------:R-:W-:Y:S01]  /*b2f0*/  IMAD.MOV.U32 R20, RZ, RZ, R10 ;  /* 0x000000ffff147224 */ /* 0x000fe200078e000a */
[----:B------:R-:W-:Y:S01]  /*b300*/  SHF.R.U64 R65, R10, 0x10, R11 ;  /* 0x000000100a417819 */ /* 0x000fe2000000120b */
[----:B------:R-:W-:Y:S01]  /*b310*/  IMAD.MOV.U32 R47, RZ, RZ, R8 ;  /* 0x000000ffff2f7224 */ /* 0x000fe200078e0008 */
[----:B------:R-:W-:Y:S01]  /*b320*/  LOP3.LUT R10, R208, 0x18, R22, 0xf8, !PT ;  /* 0x00000018d00a7812 */ /* 0x000fe200078ef816 */
[----:B------:R-:W-:Y:S01]  /*b330*/  IMAD.MOV.U32 R41, RZ, RZ, R21 ;  /* 0x000000ffff297224 */ /* 0x000fe200078e0015 */
[----:B------:R-:W-:Y:S01]  /*b340*/  LOP3.LUT P1, RZ, R218, 0x4, RZ, 0xc0, !PT ;  /* 0x00000004daff7812 */ /* 0x000fe2000782c0ff */
[----:B------:R-:W-:Y:S01]  /*b350*/  IMAD.MOV.U32 R46, RZ, RZ, R31 ;  /* 0x000000ffff2e7224 */ /* 0x000fe200078e001f */
[----:B------:R-:W-:Y:S01]  /*b360*/  LOP3.LUT R3, R10, R209, RZ, 0x3c, !PT ;  /* 0x000000d10a037212 */ /* 0x000fe200078e3cff */
[--C-:B------:R-:W-:Y:S01]  /*b370*/  IMAD.MOV.U32 R48, RZ, RZ, R9.reuse ;  /* 0x000000ffff307224 */ /* 0x100fe200078e0009 */
[----:B------:R-:W-:Y:S01]  /*b380*/  SHF.R.U64 R72, R8, 0x10, R9 ;  /* 0x0000001008487819 */ /* 0x000fe20000001209 */
[----:B------:R-:W-:Y:S01]  /*b390*/  UMOV UR4, 0xffffffff ;  /* 0xffffffff00047882 */ /* 0x000fe20000000000 */
[----:B------:R-:W-:Y:S01]  /*b3a0*/  IADD3 R3, R210, R3, RZ ;  /* 0x00000003d2037210 */ /* 0x000fe20007ffe0ff */
[----:B------:R-:W-:Y:S01]  /*b3b0*/  IMAD.MOV.U32 R54, RZ, RZ, R43 ;  /* 0x000000ffff367224 */ /* 0x000fe200078e002b */
[----:B------:R-:W-:Y:S01]  /*b3c0*/  MOV R45, R30 ;  /* 0x0000001e002d7202 */ /* 0x000fe20000000f00 */
[----:B------:R-:W-:Y:S01]  /*b3d0*/  IMAD.MOV.U32 R49, RZ, RZ, R32 ;  /* 0x000000ffff317224 */ /* 0x000fe200078e0020 */
[----:B------:R-:W-:Y:S01]  /*b3e0*/  LEA R8, R3, R2, 0x1 ;  /* 0x0000000203087211 */ /* 0x000fe200078e08ff */
[----:B------:R-:W-:Y:S01]  /*b3f0*/  IMAD.MOV.U32 R51, RZ, RZ, R34 ;  /* 0x000000ffff337224 */ /* 0x000fe200078e0022 */
[----:B------:R-:W-:Y:S01]  /*b400*/  SHF.R.U64 R55, R30, 0x10, R31 ;  /* 0x000000101e377819 */ /* 0x000fe2000000121f */
[----:B------:R-:W-:Y:S01]  /*b410*/  IMAD.MOV.U32 R30, RZ, RZ, R28 ;  /* 0x000000ffff1e7224 */ /* 0x000fe200078e001c */
[----:B------:R-:W-:Y:S01]  /*b420*/  MOV R44, R29 ;  /* 0x0000001d002c7202 */ /* 0x000fe20000000f00 */
[----:B------:R-:W-:Y:S01]  /*b430*/  IMAD.MOV.U32 R50, RZ, RZ, R33 ;  /* 0x000000ffff327224 */ /* 0x000fe200078e0021 */
[----:B------:R-:W-:Y:S01]  /*b440*/  SHF.R.U32.HI R73, RZ, 0x10, R9 ;  /* 0x00000010ff497819 */ /* 0x000fe20000011609 */
[C---:B------:R-:W-:Y:S01]  /*b450*/  VIADD R9, R8.reuse, 0x15400 ;  /* 0x0001540008097836 */ /* 0x040fe20000000000 */
[----:B------:R-:W-:Y:S01]  /*b460*/  SHF.R.U32.HI R56, RZ, 0x10, R31 ;  /* 0x00000010ff387819 */ /* 0x000fe2000001161f */
[----:B------:R-:W-:Y:S01]  /*b470*/  VIADD R3, R8, 0x15440 ;  /* 0x0001544008037836 */ /* 0x000fe20000000000 */
[----:B------:R-:W-:Y:S01]  /*b480*/  SHF.R.U64 R57, R28, 0x10, R29 ;  /* 0x000000101c397819 */ /* 0x000fe2000000121d */
[----:B------:R-:W-:Y:S01]  /*b490*/  IMAD.MOV.U32 R26, RZ, RZ, R15 ;  /* 0x000000ffff1a7224 */ /* 0x000fe200078e000f */
[----:B------:R-:W-:Y:S01]  /*b4a0*/  SHF.R.U32.HI R58, RZ, 0x10, R29 ;  /* 0x00000010ff3a7819 */ /* 0x000fe2000001161d */
[----:B------:R-:W-:Y:S01]  /*b4b0*/  IMAD.MOV.U32 R28, RZ, RZ, R12 ;  /* 0x000000ffff1c7224 */ /* 0x000fe200078e000c */
[----:B------:R-:W-:Y:S01]  /*b4c0*/  SHF.R.U32.HI R60, RZ, 0x10, R21 ;  /* 0x00000010ff3c7819 */ /* 0x000fe20000011615 */
[----:B------:R-:W-:Y:S01]  /*b4d0*/  IMAD.MOV.U32 R27, RZ, RZ, R11 ;  /* 0x000000ffff1b7224 */ /* 0x000fe200078e000b */
[----:B------:R-:W-:Y:S01]  /*b4e0*/  MOV R53, R42 ;  /* 0x0000002a00357202 */ /* 0x000fe20000000f00 */
[----:B------:R-:W-:Y:S01]  /*b4f0*/  @P1 VIADD R3, R9, 0xffffffc0 ;  /* 0xffffffc009031836 */ /* 0x000fe20000000000 */
[--C-:B------:R-:W-:Y:S01]  /*b500*/  SHF.R.U64 R67, R42, 0x10, R43.reuse ;  /* 0x000000102a437819 */ /* 0x100fe2000000122b */
[----:B------:R-:W-:Y:S01]  /*b510*/  IMAD.MOV.U32 R42, RZ, RZ, R6 ;  /* 0x000000ffff2a7224 */ /* 0x000fe200078e0006 */
[----:B------:R-:W-:Y:S01]  /*b520*/  SHF.R.U32.HI R68, RZ, 0x10, R43 ;  /* 0x00000010ff447819 */ /* 0x000fe2000001162b */
[--C-:B------:R-:W-:Y:S01]  /*b530*/  IMAD.MOV.U32 R43, RZ, RZ, R7.reuse ;  /* 0x000000ffff2b7224 */ /* 0x100fe200078e0007 */
[----:B------:R-:W-:-:S02]  /*b540*/  SHF.R.U64 R74, R6, 0x10, R7 ;  /* 0x00000010064a7819 */ /* 0x000fc40000001207 */
[----:B------:R-:W-:Y:S02]  /*b550*/  SHF.R.U64 R69, R34, 0x10, R35 ;  /* 0x0000001022457819 */ /* 0x000fe40000001223 */
[--C-:B------:R-:W-:Y:S02]  /*b560*/  SHF.R.U64 R32, R32, 0x10, R33.reuse ;  /* 0x0000001020207819 */ /* 0x100fe40000001221 */
[----:B------:R-:W-:Y:S02]  /*b570*/  SHF.R.U32.HI R71, RZ, 0x10, R33 ;  /* 0x00000010ff477819 */ /* 0x000fe40000011621 */
[----:B------:R-:W-:Y:S02]  /*b580*/  SHF.R.U32.HI R75, RZ, 0x10, R7 ;  /* 0x00000010ff4b7819 */ /* 0x000fe40000011607 */
[----:B------:R-:W-:Y:S02]  /*b590*/  MOV R6, R4 ;  /* 0x0000000400067202 */ /* 0x000fe40000000f00 */
[----:B------:R-:W-:-:S02]  /*b5a0*/  SHF.R.U64 R76, R4, 0x10, R5 ;  /* 0x00000010044c7819 */ /* 0x000fc40000001205 */
[----:B------:R-:W-:Y:S02]  /*b5b0*/  PRMT R29, R30, 0x5410, R44 ;  /* 0x000054101e1d7816 */ /* 0x000fe4000000002c */
[----:B------:R-:W-:Y:S02]  /*b5c0*/  PRMT R21, R24, 0x5410, R41 ;  /* 0x0000541018157816 */ /* 0x000fe40000000029 */
[----:B------:R-:W-:Y:S02]  /*b5d0*/  MOV R25, R14 ;  /* 0x0000000e00197202 */ /* 0x000fe40000000f00 */
[--C-:B------:R-:W-:Y:S02]  /*b5e0*/  SHF.R.U64 R61, R14, 0x10, R15.reuse ;  /* 0x000000100e3d7819 */ /* 0x100fe4000000120f */
[----:B------:R-:W-:Y:S02]  /*b5f0*/  SHF.R.U32.HI R62, RZ, 0x10, R15 ;  /* 0x00000010ff3e7819 */ /* 0x000fe4000001160f */
[----:B------:R-:W-:-:S02]  /*b600*/  MOV R31, R13 ;  /* 0x0000000d001f7202 */ /* 0x000fc40000000f00 */
[--C-:B------:R-:W-:Y:S02]  /*b610*/  SHF.R.U64 R63, R12, 0x10, R13.reuse ;  /* 0x000000100c3f7819 */ /* 0x100fe4000000120d */
[----:B------:R-:W-:Y:S02]  /*b620*/  SHF.R.U32.HI R64, RZ, 0x10, R13 ;  /* 0x00000010ff407819 */ /* 0x000fe4000001160d */
[----:B------:R-:W-:Y:S02]  /*b630*/  SHF.R.U32.HI R66, RZ, 0x10, R11 ;  /* 0x00000010ff427819 */ /* 0x000fe4000001160b */
[----:B------:R-:W-:Y:S02]  /*b640*/  MOV R52, R35 ;  /* 0x0000002300347202 */ /* 0x000fe40000000f00 */
[----:B------:R-:W-:Y:S02]  /*b650*/  SHF.R.U32.HI R70, RZ, 0x10, R35 ;  /* 0x00000010ff467819 */ /* 0x000fe40000011623 */
[----:B------:R-:W-:-:S02]  /*b660*/  MOV R7, R5 ;  /* 0x0000000500077202 */ /* 0x000fc40000000f00 */
[----:B------:R-:W-:Y:S02]  /*b670*/  SHF.R.U32.HI R77, RZ, 0x10, R5 ;  /* 0x00000010ff4d7819 */ /* 0x000fe40000011605 */
[----:B------:R-:W-:Y:S02]  /*b680*/  PRMT R33, R45, 0x5410, R46 ;  /* 0x000054102d217816 */ /* 0x000fe4000000002e */
[----:B------:R-:W-:Y:S02]  /*b690*/  PRMT R34, R55, 0x5410, R56 ;  /* 0x0000541037227816 */ /* 0x000fe40000000038 */
[----:B------:R-:W-:Y:S02]  /*b6a0*/  PRMT R30, R57, 0x5410, R58 ;  /* 0x00005410391e7816 */ /* 0x000fe4000000003a */
[----:B------:R-:W-:Y:S02]  /*b6b0*/  PRMT R24, R59, 0x5410, R60 ;  /* 0x000054103b187816 */ /* 0x000fe4000000003c */
[----:B------:R-:W-:Y:S01]  /*b6c0*/  LEA.HI R4, R224, R224, RZ, 0x1 ;  /* 0x000000e0e0047211 */ /* 0x000fe200078f08ff */
[----:B------:R-:W-:Y:S06]  /*b6d0*/  BRA.DIV UR4, `(.L_x_3421) ;  /* 0x00000192049c7947 */ /* 0x000fec000b800000 */
.L_x_3622:
[----:B------:R-:W-:Y:S01]  /*b6e0*/  UMOV UR4, 0xffffffff ;  /* 0xffffffff00047882 */ /* 0x000fe20000000000 */
[----:B------:R-:W-:Y:S02]  /*b6f0*/  LOP3.LUT R5, R4, 0xfffffffe, RZ, 0xc0, !PT ;  /* 0xfffffffe04057812 */ /* 0x000fe400078ec0ff */
[----:B------:R-:W-:Y:S05]  /*b700*/  BRA.DIV UR4, `(.L_x_3422) ;  /* 0x0000019204b87947 */ /* 0x000fea000b800000 */
.L_x_3625:
[----:B------:R-:W-:Y:S01]  /*b710*/  UMOV UR4, 0xffffffff ;  /* 0xffffffff00047882 */ /* 0x000fe20000000000 */
[----:B------:R-:W-:Y:S02]  /*b720*/  IMAD.IADD R5, R224, 0x1, -R5 ;  /* 0x00000001e0057824 */ /* 0x000fe400078e0a05 */
[----:B------:R-:W-:Y:S05]  /*b730*/  BRA.DIV UR4, `(.L_x_3423) ;  /* 0x0000019204d47947 */ /* 0x000fea000b800000 */
.L_x_3628:
[----:B------:R-:W-:Y:S01]  /*b740*/  UMOV UR4, 0xffffffff ;  /* 0xffffffff00047882 */ /* 0x000fe20000000000 */
[----:B------:R-:W-:Y:S02]  /*b750*/  SHF.L.U32 R5, R5, 0x1f, RZ ;  /* 0x0000001f05057819 */ /* 0x000fe400000006ff */
[----:B------:R-:W-:Y:S05]  /*b760*/  BRA.DIV UR4, `(.L_x_3424) ;  /* 0x0000019204f07947 */ /* 0x000fea000b800000 */
.L_x_3631:
[----:B------:R-:W0:Y:S01]  /*b770*/  SYNCS.PHASECHK.TRANS64.TRYWAIT P1, [R2+URZ+0x36800], R5 ;  /* 0x03680005020075a7 */ /* 0x000e22000802017f */
[----:B------:R-:W-:Y:S01]  /*b780*/  BSSY B1, `(.L_x_3425) ;  /* 0x0000013000017945 */ /* 0x000fe20003800000 */
        /* <DEDUP_REMOVED lines=16> */
[----:B------:R-:W-:Y:S01]  /*b890*/  PRMT R11, R6, 0x5410, R7 ;  /* 0x00005410060b7816 */ /* 0x000fe20000000007 */
[----:B0-----:R-:W-:Y:S06]  /*b8a0*/  @!P1 BRA `(.L_x_3426) ;  /* 0x0000019000c89947 */ /* 0x001fec0003800000 */
.L_x_3632:
[----:B------:R-:W-:Y:S05]  /*b8b0*/  BSYNC B1 ;  /* 0x0000000000017941 */ /* 0x000fea0003800000 */
.L_x_3425:
[----:B------:R-:W-:Y:S01]  /*b8c0*/  BSSY B1, `(.L_x_3427) ;  /* 0x0000103000017945 */ /* 0x000fe20003800000 */
[----:B------:R-:W-:-:S03]  /*b8d0*/  PRMT R12, R76, 0x5410, R77 ;  /* 0x000054104c0c7816 */ /* 0x000fc6000000004d */
[----:B------:R-:W-:Y:S05]  /*b8e0*/  @P0 BRA `(.L_x_3428) ;  /* 0x0000001000000947 */ /* 0x000fea0003800000 */
[----:B0-----:R-:W0:Y:S01]  /*b8f0*/  LDC R5, c[0x0][0x3d4] ;  /* 0x0000f500ff057b82 */ /* 0x001e220000000800 */
[C---:B------:R-:W-:Y:S01]  /*b900*/  VIADD R6, R16.reuse, 0x20 ;  /* 0x0000002010067836 */ /* 0x040fe20000000000 */
[C---:B------:R-:W-:Y:S01]  /*b910*/  IADD3 R4, R16.reuse, 0x10, RZ ;  /* 0x0000001010047810 */ /* 0x040fe20007ffe0ff */
[C---:B------:R-:W-:Y:S01]  /*b920*/  VIADD R40, R16.reuse, 0x30 ;  /* 0x0000003010287836 */ /* 0x040fe20000000000 */
[----:B------:R-:W-:Y:S01]  /*b930*/  BSSY B2, `(.L_x_3429) ;  /* 0x0000030000027945 */ /* 0x000fe20003800000 */
[-C--:B0-----:R-:W-:Y:S02]  /*b940*/  ISETP.GE.AND P0, PT, R16, R5.reuse, PT ;  /* 0x000000051000720c */ /* 0x081fe40003f06270 */
[-C--:B------:R-:W-:Y:S01]  /*b950*/  ISETP.GE.AND P2, PT, R6, R5.reuse, PT ;  /* 0x000000050600720c */ /* 0x080fe20003f46270 */
[----:B------:R-:W-:Y:S01]  /*b960*/  VIADD R6, R16, 0x50 ;  /* 0x0000005010067836 */ /* 0x000fe20000000000 */
[----:B------:R-:W-:Y:S02]  /*b970*/  ISETP.GE.AND P1, PT, R4, R5, PT ;  /* 0x000000050400720c */ /* 0x000fe40003f26270 */
[----:B------:R-:W-:-:S02]  /*b980*/  IADD3 R4, R16, 0x40, RZ ;  /* 0x0000004010047810 */ /* 0x000fc40007ffe0ff */
[-C--:B------:R-:W-:Y:S02]  /*b990*/  ISETP.GE.AND P3, PT, R40, R5.reuse, PT ;  /* 0x000000052800720c */ /* 0x080fe40003f66270 */
[-C--:B------:R-:W-:Y:S02]  /*b9a0*/  ISETP.GE.AND P4, PT, R4, R5.reuse, PT ;  /* 0x000000050400720c */ /* 0x080fe40003f86270 */
[----:B------:R-:W-:Y:S01]  /*b9b0*/  ISETP.GE.AND P5, PT, R6, R5, PT ;  /* 0x000000050600720c */ /* 0x000fe20003fa6270 */
[----:B------:R-:W-:-:S12]  /*b9c0*/  @P0 BRA `(.L_x_3430) ;  /* 0x0000000000980947 */ /* 0x000fd80003800000 */
[----:B------:R-:W0:Y:S01]  /*b9d0*/  LDS.128 R4, [R8+0x15400] ;  /* 0x0154000008047984 */ /* 0x000e220000000c00 */
        /* <DEDUP_REMOVED lines=37> */
.L_x_3430:
[----:B------:R-:W-:Y:S05]  /*bc30*/  BSYNC B2 ;  /* 0x0000000000027941 */ /* 0x000fea0003800000 */
.L_x_3429:
[----:B------:R-:W-:Y:S04]  /*bc40*/  BSSY B2, `(.L_x_3431) ;  /* 0x0000028000027945 */ /* 0x000fe80003800000 */
[----:B------:R-:W-:Y:S05]  /*bc50*/  @P1 BRA `(.L_x_3432) ;  /* 0x0000000000981947 */ /* 0x000fea0003800000 */
[----:B0-----:R-:W0:Y:S01]  /*bc60*/  LDS.128 R4, [R3] ;  /* 0x0000000003047984 */ /* 0x001e220000000c00 */
        /* <DEDUP_REMOVED lines=37> */
.L_x_3432:
[----:B------:R-:W-:Y:S05]  /*bec0*/  BSYNC B2 ;  /* 0x0000000000027941 */ /* 0x000fea0003800000 */
.L_x_3431:
        /* <DEDUP_REMOVED lines=40> */
.L_x_3434:
[----:B------:R-:W-:Y:S05]  /*c150*/  BSYNC B2 ;  /* 0x0000000000027941 */ /* 0x000fea0003800000 */
.L_x_3433:
[----:B------:R-:W-:Y:S04]  /*c160*/  BSSY B2, `(.L_x_3435) ;  /* 0x0000028000027945 */ /* 0x000fe80003800000 */
        /* <DEDUP_REMOVED lines=39> */
.L_x_3436:
[----:B------:R-:W-:Y:S05]  /*c3e0*/  BSYNC B2 ;  /* 0x0000000000027941 */ /* 0x000fea0003800000 */
.L_x_3435:
[----:B------:R-:W-:Y:S04]  /*c3f0*/  BSSY B2, `(.L_x_3437) ;  /* 0x0000028000027945 */ /* 0x000fe80003800000 */
[----:B------:R-:W-:Y:S05]  /*c400*/  @P4 BRA `(.L_x_3438) ;  /* 0x0000000000984947 */ /* 0x000fea0003800000 */
[----:B0123--:R-:W0:Y:S01]  /*c410*/  LDS.128 R4, [R8+0x1d400] ;  /* 0x01d4000008047984 */ /* 0x00fe220000000c00 */
        /* <DEDUP_REMOVED lines=37> */
.L_x_3438:
[----:B------:R-:W-:Y:S05]  /*c670*/  BSYNC B2 ;  /* 0x0000000000027941 */ /* 0x000fea0003800000 */
.L_x_3437:
[----:B------:R-:W-:Y:S05]  /*c680*/  @P5 BRA `(.L_x_3428) ;  /* 0x0000000000985947 */ /* 0x000fea0003800000 */
[----:B01234-:R-:W0:Y:S01]  /*c690*/  LDS.128 R4, [R3+0x8000] ;  /* 0x0080000003047984 */ /* 0x01fe220000000c00 */
        /* <DEDUP_REMOVED lines=37> */
.L_x_3428:
[----:B------:R-:W-:Y:S05]  /*c8f0*/  BSYNC B1 ;  /* 0x0000000000017941 */ /* 0x000fea0003800000 */
.L_x_3427:
[----:B------:R-:W-:-:S13]  /*c900*/  ISETP.GE.AND P0, PT, R223, R0, PT ;  /* 0x00000000df00720c */ /* 0x000fda0003f06270 */
[----:B------:R-:W-:Y:S05]  /*c910*/  @P0 BRA `(.L_x_3439) ;  /* 0x0000003800880947 */ /* 0x000fea0003800000 */
[----:B01234-:R-:W0:Y:S01]  /*c920*/  LDC R5, c[0x0][0x3d4] ;  /* 0x0000f500ff057b82 */ /* 0x01fe220000000800 */
        /* <DEDUP_REMOVED lines=18> */
[----:B------:R-:W-:Y:S02]  /*ca50*/  HADD2.F32 R49, -RZ, R38.H1_H1 ;  /* 0x30000026ff317230 */ /* 0x000fe40000004100 */
[----:B------:R-:W-:-:S02]  /*ca60*/  HADD2.F32 R38, -RZ, R39.H1_H1 ;  /* 0x30000027ff267230 */ /* 0x000fc40000004100 */
[----:B------:R-:W-:Y:S02]  /*ca70*/  HADD2.F32 R34, -RZ, R34.H1_H1 ;  /* 0x30000022ff227230 */ /* 0x000fe40000004100 */
        /* <DEDUP_REMOVED lines=9> */
[--C-:B------:R-:W-:Y:S02]  /*cb10*/  HADD2.F32 R42, -RZ, R7.reuse.H0_H0 ;  /* 0x20000007ff2a7230 */ /* 0x100fe40000004100 */
[C---:B------:R-:W-:Y:S01]  /*cb20*/  FMUL.FTZ R43, R46.reuse, R5 ;  /* 0x000000052e2b7220 */ /* 0x040fe20000410000 */
[----:B------:R-:W-:Y:S02]  /*cb30*/  HADD2.F32 R6, -RZ, R6.H1_H1 ;  /* 0x30000006ff067230 */ /* 0x000fe40000004100 */
[----:B------:R-:W-:Y:S01]  /*cb40*/  FFMA.FTZ R5, R46, R40, -R47 ;  /* 0x000000282e057223 */ /* 0x000fe2000001082f */
[----:B------:R-:W-:Y:S02]  /*cb50*/  HADD2.F32 R7, -RZ, R7.H1_H1 ;  /* 0x30000007ff077230 */ /* 0x000fe40000004100 */
[----:B------:R-:W-:Y:S01]  /*cb60*/  FFMA.FTZ R45, R48, R0, R45 ;  /* 0x00000000302d7223 */ /* 0x000fe2000001002d */
[----:B------:R-:W-:-:S02]  /*cb70*/  HADD2.F32 R47, -RZ, R33.H1_H1 ;  /* 0x30000021ff2f7230 */ /* 0x000fc40000004100 */
[----:B------:R-:W-:Y:S01]  /*cb80*/  FMUL.FTZ R0, R49, R6 ;  /* 0x0000000631007220 */ /* 0x000fe20000410000 */
[----:B------:R-:W-:Y:S01]  /*cb90*/  FFMA.FTZ R40, R50, R40, R43 ;  /* 0x0000002832287223 */ /* 0x000fe2000001002b */
[-C--:B------:R-:W-:Y:S01]  /*cba0*/  FMUL.FTZ R33, R38, R7.reuse ;  /* 0x0000000726217220 */ /* 0x080fe20000410000 */
[C---:B------:R-:W-:Y:S01]  /*cbb0*/  FMUL.FTZ R39, R34.reuse, R7 ;  /* 0x0000000722277220 */ /* 0x040fe20000410000 */
[C---:B------:R-:W-:Y:S01]  /*cbc0*/  FMUL.FTZ R6, R47.reuse, R6 ;  /* 0x000000062f067220 */ /* 0x040fe20000410000 */
[-C--:B------:R-:W-:Y:S01]  /*cbd0*/  FFMA.FTZ R0, R47, R41.reuse, -R0 ;  /* 0x000000292f007223 */ /* 0x080fe20000010800 */
[-C--:B------:R-:W-:Y:S01]  /*cbe0*/  FFMA.FTZ R7, R34, R42.reuse, -R33 ;  /* 0x0000002a22077223 */ /* 0x080fe20000010821 */
[----:B------:R-:W-:Y:S01]  /*cbf0*/  FFMA.FTZ R42, R38, R42, R39 ;  /* 0x0000002a262a7223 */ /* 0x000fe20000010027 */
[----:B------:R-:W-:Y:S01]  /*cc00*/  FFMA.FTZ R41, R49, R41, R6 ;  /* 0x0000002931297223 */ /* 0x000fe20000010006 */
[----:B------:R-:W-:Y:S02]  /*cc10*/  F2FP.F16.F32.PACK_AB R4, R45, R4 ;  /* 0x000000042d04723e */ /* 0x000fe400000000ff */
[----:B------:R-:W-:-:S02]  /*cc20*/  F2FP.F16.F32.PACK_AB R5, R40, R5 ;  /* 0x000000052805723e */ /* 0x000fc400000000ff */
[----:B------:R-:W-:Y:S02]  /*cc30*/  F2FP.F16.F32.PACK_AB R6, R41, R0 ;  /* 0x000000002906723e */ /* 0x000fe400000000ff */
[----:B------:R-:W-:-:S05]  /*cc40*/  F2FP.F16.F32.PACK_AB R7, R42, R7 ;  /* 0x000000072a07723e */ /* 0x000fca00000000ff */
[----:B------:R0:W-:Y:S02]  /*cc50*/  STS.128 [R8+0x17400], R4 ;  /* 0x0174000408007388 */ /* 0x0001e40000000c00 */
.L_x_3441:
[----:B------:R-:W-:Y:S05]  /*cc60*/  BSYNC B1 ;  /* 0x0000000000017941 */ /* 0x000fea0003800000 */
.L_x_3440:
[----:B------:R-:W-:Y:S04]  /*cc70*/  BSSY B1, `(.L_x_3442) ;  /* 0x0000028000017945 */ /* 0x000fe80003800000 */
[----:B------:R-:W-:Y:S05]  /*cc80*/  @P1 BRA `(.L_x_3443) ;  /* 0x0000000000981947 */ /* 0x000fea0003800000 */
[----:B0-----:R-:W0:Y:S01]  /*cc90*/  LDS.128 R4, [R3+0x2000] ;  /* 0x0020000003047984 */ /* 0x001e220000000c00 */
[----:B------:R-:W-:Y:S02]  /*cca0*/  HADD2.F32 R42, -RZ, R29.H0_H0 ;  /* 0x2000001dff2a7230 */ /* 0x000fe40000004100 */
[----:B------:R-:W-:Y:S02]  /*ccb0*/  HADD2.F32 R44, -RZ, R35.H0_H0 ;  /* 0x20000023ff2c7230 */ /* 0x000fe40000004100 */
[----:B------:R-:W-:Y:S02]  /*ccc0*/  HADD2.F32 R45, -RZ, R37.H0_H0 ;  /* 0x20000025ff2d7230 */ /* 0x000fe40000004100 */
[--C-:B------:R-:W-:Y:S02]  /*ccd0*/  HADD2.F32 R43, -RZ, R30.reuse.H0_H0 ;  /* 0x2000001eff2b7230 */ /* 0x100fe40000004100 */
[----:B------:R-:W-:Y:S02]  /*cce0*/  HADD2.F32 R30, -RZ, R30.H1_H1 ;  /* 0x3000001eff1e7230 */ /* 0x000fe40000004100 */
[----:B0-----:R-:W-:-:S02]  /*ccf0*/  HADD2.F32 R0, -RZ, R4.H0_H0 ;  /* 0x20000004ff007230 */ /* 0x001fc40000004100 */
[----:B------:R-:W-:Y:S02]  /*cd00*/  HADD2.F32 R4, -RZ, R4.H1_H1 ;  /* 0x30000004ff047230 */ /* 0x000fe40000004100 */
[--C-:B------:R-:W-:Y:S02]  /*cd10*/  HADD2.F32 R33, -RZ, R5.reuse.H0_H0 ;  /* 0x20000005ff217230 */ /* 0x100fe40000004100 */
[----:B------:R-:W-:Y:S02]  /*cd20*/  HADD2.F32 R5, -RZ, R5.H1_H1 ;  /* 0x30000005ff057230 */ /* 0x000fe40000004100 */
[-C--:B------:R-:W-:Y:S01]  /*cd30*/  FMUL.FTZ R39, R44, R4.reuse ;  /* 0x000000042c277220 */ /* 0x080fe20000410000 */
[C---:B------:R-:W-:Y:S01]  /*cd40*/  FMUL.FTZ R41, R42.reuse, R4 ;  /* 0x000000042a297220 */ /* 0x040fe20000410000 */
[----:B------:R-:W-:Y:S02]  /*cd50*/  HADD2.F32 R38, -RZ, R7.H0_H0 ;  /* 0x20000007ff267230 */ /* 0x000fe40000004100 */
[-C--:B------:R-:W-:Y:S01]  /*cd60*/  FMUL.FTZ R40, R45, R5.reuse ;  /* 0x000000052d287220 */ /* 0x080fe20000410000 */
[-C--:B------:R-:W-:Y:S01]  /*cd70*/  FFMA.FTZ R4, R42, R0.reuse, -R39 ;  /* 0x000000002a047223 */ /* 0x080fe20000010827 */
[----:B------:R-:W-:Y:S01]  /*cd80*/  FFMA.FTZ R41, R44, R0, R41 ;  /* 0x000000002c297223 */ /* 0x000fe20000010029 */
[----:B------:R-:W-:Y:S01]  /*cd90*/  FMUL.FTZ R0, R43, R5 ;  /* 0x000000052b007220 */ /* 0x000fe20000410000 */
[----:B------:R-:W-:-:S02]  /*cda0*/  HADD2.F32 R34, -RZ, R6.H0_H0 ;  /* 0x20000006ff227230 */ /* 0x000fc40000004100 */
[-C--:B------:R-:W-:Y:S01]  /*cdb0*/  FFMA.FTZ R5, R43, R33.reuse, -R40 ;  /* 0x000000212b057223 */ /* 0x080fe20000010828 */
[----:B------:R-:W-:Y:S02]  /*cdc0*/  HADD2.F32 R7, -RZ, R7.H1_H1 ;  /* 0x30000007ff077230 */ /* 0x000fe40000004100 */
[----:B------:R-:W-:Y:S01]  /*cdd0*/  FFMA.FTZ R0, R45, R33, R0 ;  /* 0x000000212d007223 */ /* 0x000fe20000010000 */
[----:B------:R-:W-:Y:S01]  /*cde0*/  HADD2.F32 R44, -RZ, R37.H1_H1 ;  /* 0x30000025ff2c7230 */ /* 0x000fe20000004100 */
[----:B------:R-:W-:Y:S01]  /*cdf0*/  F2FP.F16.F32.PACK_AB R4, R41, R4 ;  /* 0x000000042904723e */ /* 0x000fe200000000ff */
[----:B------:R-:W-:Y:S02]  /*ce00*/  HADD2.F32 R6, -RZ, R6.H1_H1 ;  /* 0x30000006ff067230 */ /* 0x000fe40000004100 */
[-C--:B------:R-:W-:Y:S01]  /*ce10*/  FMUL.FTZ R37, R30, R7.reuse ;  /* 0x000000071e257220 */ /* 0x080fe20000410000 */
[----:B------:R-:W-:Y:S02]  /*ce20*/  HADD2.F32 R42, -RZ, R35.H1_H1 ;  /* 0x30000023ff2a7230 */ /* 0x000fe40000004100 */
[----:B------:R-:W-:Y:S01]  /*ce30*/  FMUL.FTZ R35, R44, R7 ;  /* 0x000000072c237220 */ /* 0x000fe20000410000 */
[----:B------:R-:W-:Y:S01]  /*ce40*/  HADD2.F32 R40, -RZ, R29.H1_H1 ;  /* 0x3000001dff287230 */ /* 0x000fe20000004100 */
[----:B------:R-:W-:Y:S01]  /*ce50*/  F2FP.F16.F32.PACK_AB R5, R0, R5 ;  /* 0x000000050005723e */ /* 0x000fe200000000ff */
[----:B------:R-:W-:Y:S01]  /*ce60*/  FMUL.FTZ R29, R42, R6 ;  /* 0x000000062a1d7220 */ /* 0x000fe20000410000 */
[----:B------:R-:W-:-:S02]  /*ce70*/  FFMA.FTZ R7, R30, R38, -R35 ;  /* 0x000000261e077223 */ /* 0x000fc40000010823 */
[----:B------:R-:W-:Y:S01]  /*ce80*/  FMUL.FTZ R33, R40, R6 ;  /* 0x0000000628217220 */ /* 0x000fe20000410000 */
[----:B------:R-:W-:Y:S01]  /*ce90*/  FFMA.FTZ R38, R44, R38, R37 ;  /* 0x000000262c267223 */ /* 0x000fe20000010025 */
[-C--:B------:R-:W-:Y:S02]  /*cea0*/  FFMA.FTZ R6, R40, R34.reuse, -R29 ;  /* 0x0000002228067223 */ /* 0x080fe4000001081d */
[----:B------:R-:W-:Y:S02]  /*ceb0*/  FFMA.FTZ R33, R42, R34, R33 ;  /* 0x000000222a217223 */ /* 0x000fe40000010021 */
[----:B------:R-:W-:-:S03]  /*cec0*/  F2FP.F16.F32.PACK_AB R7, R38, R7 ;  /* 0x000000072607723e */ /* 0x000fc600000000ff */
[----:B------:R-:W-:-:S05]  /*ced0*/  F2FP.F16.F32.PACK_AB R6, R33, R6 ;  /* 0x000000062106723e */ /* 0x000fca00000000ff */
[----:B------:R1:W-:Y:S02]  /*cee0*/  STS.128 [R3+0x2000], R4 ;  /* 0x0020000403007388 */ /* 0x0003e40000000c00 */
.L_x_3443:
[----:B------:R-:W-:Y:S05]  /*cef0*/  BSYNC B1 ;  /* 0x0000000000017941 */ /* 0x000fea0003800000 */
.L_x_3442:
        /* <DEDUP_REMOVED lines=25> */
[----:B------:R-:W-:Y:S02]  /*d090*/  HADD2.F32 R34, -RZ, R21.H1_H1 ;  /* 0x30000015ff227230 */ /* 0x000fe40000004100 */
[----:B------:R-:W-:Y:S01]  /*d0a0*/  FMUL.FTZ R21, R38, R6 ;  /* 0x0000000626157220 */ /* 0x000fe20000410000 */
[----:B------:R-:W-:Y:S01]  /*d0b0*/  HADD2.F32 R35, -RZ, R32.H1_H1 ;  /* 0x30000020ff237230 */ /* 0x000fe20000004100 */
[----:B------:R-:W-:Y:S01]  /*d0c0*/  F2FP.F16.F32.PACK_AB R5, R0, R5 ;  /* 0x000000050005723e */ /* 0x000fe200000000ff */
[----:B------:R-:W-:-:S02]  /*d0d0*/  HADD2.F32 R31, -RZ, R24.H1_H1 ;  /* 0x30000018ff1f7230 */ /* 0x000fc40000004100 */
[C---:B------:R-:W-:Y:S01]  /*d0e0*/  FMUL.FTZ R29, R34.reuse, R6 ;  /* 0x00000006221d7220 */ /* 0x040fe20000410000 */
[-C--:B------:R-:W-:Y:S01]  /*d0f0*/  FFMA.FTZ R6, R34, R30.reuse, -R21 ;  /* 0x0000001e22067223 */ /* 0x080fe20000010815 */
[-C--:B------:R-:W-:Y:S01]  /*d100*/  FMUL.FTZ R24, R35, R7.reuse ;  /* 0x0000000723187220 */ /* 0x080fe20000410000 */
[C---:B------:R-:W-:Y:S01]  /*d110*/  FMUL.FTZ R32, R31.reuse, R7 ;  /* 0x000000071f207220 */ /* 0x040fe20000410000 */
[----:B------:R-:W-:Y:S02]  /*d120*/  FFMA.FTZ R29, R38, R30, R29 ;  /* 0x0000001e261d7223 */ /* 0x000fe4000001001d */
[-C--:B------:R-:W-:Y:S01]  /*d130*/  FFMA.FTZ R7, R31, R33.reuse, -R24 ;  /* 0x000000211f077223 */ /* 0x080fe20000010818 */
[----:B------:R-:W-:Y:S02]  /*d140*/  FFMA.FTZ R32, R35, R33, R32 ;  /* 0x0000002123207223 */ /* 0x000fe40000010020 */
[----:B------:R-:W-:-:S03]  /*d150*/  F2FP.F16.F32.PACK_AB R6, R29, R6 ;  /* 0x000000061d06723e */ /* 0x000fc600000000ff */
[----:B------:R-:W-:-:S05]  /*d160*/  F2FP.F16.F32.PACK_AB R7, R32, R7 ;  /* 0x000000072007723e */ /* 0x000fca00000000ff */
[----:B------:R2:W-:Y:S02]  /*d170*/  STS.128 [R8+0x1b400], R4 ;  /* 0x01b4000408007388 */ /* 0x0005e40000000c00 */
.L_x_3445:
[----:B------:R-:W-:Y:S05]  /*d180*/  BSYNC B1 ;  /* 0x0000000000017941 */ /* 0x000fea0003800000 */
.L_x_3444:
        /* <DEDUP_REMOVED lines=40> */
.L_x_3447:
[----:B------:R-:W-:Y:S05]  /*d410*/  BSYNC B1 ;  /* 0x0000000000017941 */ /* 0x000fea0003800000 */
.L_x_3446:
        /* <DEDUP_REMOVED lines=25> */
[----:B------:R-:W-:Y:S01]  /*d5b0*/  HADD2.F32 R26, -RZ, R13.H1_H1 ;  /* 0x3000000dff1a7230 */ /* 0x000fe20000004100 */
[----:B------:R-:W-:Y:S01]  /*d5c0*/  F2FP.F16.F32.PACK_AB R5, R0, R5 ;  /* 0x000000050005723e */ /* 0x000fe200000000ff */
[----:B------:R-:W-:-:S02]  /*d5d0*/  HADD2.F32 R31, -RZ, R20.H1_H1 ;  /* 0x30000014ff1f7230 */ /* 0x000fc40000004100 */
[-C--:B------:R-:W-:Y:S01]  /*d5e0*/  FMUL.FTZ R13, R28, R6.reuse ;  /* 0x000000061c0d7220 */ /* 0x080fe20000410000 */
[----:B------:R-:W-:Y:S02]  /*d5f0*/  HADD2.F32 R27, -RZ, R14.H1_H1 ;  /* 0x3000000eff1b7230 */ /* 0x000fe40000004100 */
[C---:B------:R-:W-:Y:S01]  /*d600*/  FMUL.FTZ R15, R26.reuse, R6 ;  /* 0x000000061a0f7220 */ /* 0x040fe20000410000 */
[-C--:B------:R-:W-:Y:S01]  /*d610*/  FMUL.FTZ R14, R31, R7.reuse ;  /* 0x000000071f0e7220 */ /* 0x080fe20000410000 */
[-C--:B------:R-:W-:Y:S01]  /*d620*/  FFMA.FTZ R6, R26, R24.reuse, -R13 ;  /* 0x000000181a067223 */ /* 0x080fe2000001080d */
[C---:B------:R-:W-:Y:S01]  /*d630*/  FMUL.FTZ R20, R27.reuse, R7 ;  /* 0x000000071b147220 */ /* 0x040fe20000410000 */
[----:B------:R-:W-:Y:S01]  /*d640*/  FFMA.FTZ R15, R28, R24, R15 ;  /* 0x000000181c0f7223 */ /* 0x000fe2000001000f */
[-C--:B------:R-:W-:Y:S02]  /*d650*/  FFMA.FTZ R7, R27, R25.reuse, -R14 ;  /* 0x000000191b077223 */ /* 0x080fe4000001080e */
[----:B------:R-:W-:-:S02]  /*d660*/  FFMA.FTZ R20, R31, R25, R20 ;  /* 0x000000191f147223 */ /* 0x000fc40000010014 */
[----:B------:R-:W-:-:S03]  /*d670*/  F2FP.F16.F32.PACK_AB R6, R15, R6 ;  /* 0x000000060f06723e */ /* 0x000fc600000000ff */
[----:B------:R-:W-:-:S05]  /*d680*/  F2FP.F16.F32.PACK_AB R7, R20, R7 ;  /* 0x000000071407723e */ /* 0x000fca00000000ff */
[----:B------:R4:W-:Y:S02]  /*d690*/  STS.128 [R8+0x1f400], R4 ;  /* 0x01f4000408007388 */ /* 0x0009e40000000c00 */
.L_x_3449:
[----:B------:R-:W-:Y:S05]  /*d6a0*/  BSYNC B1 ;  /* 0x0000000000017941 */ /* 0x000fea0003800000 */
.L_x_3448:
[----:B------:R-:W-:Y:S05]  /*d6b0*/  @P5 BRA `(.L_x_3439) ;  /* 0x0000002c00205947 */ /* 0x000fea0003800000 */
[----:B01234-:R-:W0:Y:S01]  /*d6c0*/  LDS.128 R4, [R3+0xa000] ;  /* 0x00a0000003047984 */ /* 0x01fe220000000c00 */
        /* <DEDUP_REMOVED lines=36> */
[----:B------:R0:W-:Y:S01]  /*d910*/  STS.128 [R3+0xa000], R4 ;  /* 0x00a0000403007388 */ /* 0x0001e20000000c00 */
[----:B------:R-:W-:Y:S05]  /*d920*/  BRA `(.L_x_3439) ;  /* 0x0000002800847947 */ /* 0x000fea0003800000 */
.L_x_3418:
        /* <DEDUP_REMOVED lines=31> */
[----:B------:R0:W5:Y:S04]  /*db20*/  @!P0 LDG.E.128 R24, desc[UR60][R42.64] ;  /* 0x0000003c2a188981 */ /* 0x000168000c1e1d00 */
[----:B------:R0:W5:Y:S04]  /*db30*/  @!P2 LDG.E.128 R28, desc[UR60][R42.64+0x40] ;  /* 0x0000403c2a1ca981 */ /* 0x000168000c1e1d00 */
[----:B------:R0:W5:Y:S04]  /*db40*/  @!P3 LDG.E.128 R32, desc[UR60][R42.64+0x80] ;  /* 0x0000803c2a20b981 */ /* 0x000168000c1e1d00 */
[----:B------:R0:W5:Y:S04]  /*db50*/  @!P0 LDG.E.128 R4, desc[UR60][R44.64] ;  /* 0x0000003c2c048981 */ /* 0x000168000c1e1d00 */
[----:B------:R0:W5:Y:S04]  /*db60*/  @!P2 LDG.E.128 R8, desc[UR60][R44.64+0x40] ;  /* 0x0000403c2c08a981 */ /* 0x000168000c1e1d00 */
[----:B------:R0:W5:Y:S02]  /*db70*/  @!P3 LDG.E.128 R12, desc[UR60][R44.64+0x80] ;  /* 0x0000803c2c0cb981 */ /* 0x000164000c1e1d00 */
.L_x_3451:
[----:B------:R-:W-:Y:S05]  /*db80*/  BSYNC B1 ;  /* 0x0000000000017941 */ /* 0x000fea0003800000 */
.L_x_3450:
[--C-:B-----5:R-:W-:Y:S01]  /*db90*/  IMAD.MOV.U32 R41, RZ, RZ, R25.reuse ;  /* 0x000000ffff297224 */ /* 0x120fe200078e0019 */
[----:B------:R-:W-:Y:S01]  /*dba0*/  SHF.R.U64 R47, R24, 0x10, R25 ;  /* 0x00000010182f7819 */ /* 0x000fe20000001219 */
[----:B0-----:R-:W-:Y:S01]  /*dbb0*/  IMAD.MOV.U32 R42, RZ, RZ, R27 ;  /* 0x000000ffff2a7224 */ /* 0x001fe200078e001b */
[----:B------:R-:W-:Y:S01]  /*dbc0*/  SHF.R.U32.HI R48, RZ, 0x10, R25 ;  /* 0x00000010ff307819 */ /* 0x000fe20000011619 */
[----:B------:R-:W-:Y:S01]  /*dbd0*/  IMAD.MOV.U32 R3, RZ, RZ, R24 ;  /* 0x000000ffff037224 */ /* 0x000fe200078e0018 */
[----:B------:R-:W-:Y:S01]  /*dbe0*/  MOV R25, R26 ;  /* 0x0000001a00197202 */ /* 0x000fe20000000f00 */
[----:B------:R-:W-:Y:S01]  /*dbf0*/  UMOV UR4, 0xffffffff ;  /* 0xffffffff00047882 */ /* 0x000fe20000000000 */
[--C-:B------:R-:W-:Y:S01]  /*dc00*/  SHF.R.U64 R49, R26, 0x10, R27.reuse ;  /* 0x000000101a317819 */ /* 0x100fe2000000121b */
[----:B------:R-:W-:Y:S01]  /*dc10*/  IMAD.MOV.U32 R26, RZ, RZ, R28 ;  /* 0x000000ffff1a7224 */ /* 0x000fe200078e001c */
[----:B------:R-:W-:Y:S01]  /*dc20*/  SHF.R.U32.HI R50, RZ, 0x10, R27 ;  /* 0x00000010ff327819 */ /* 0x000fe2000001161b */
        /* <DEDUP_REMOVED lines=11> */
[----:B------:R-:W-:Y:S01]  /*dce0*/  SHF.R.U64 R57, R34, 0x10, R35 ;  /* 0x0000001022397819 */ /* 0x000fe20000001223 */
[----:B------:R-:W-:Y:S01]  /*dcf0*/  IMAD.MOV.U32 R21, RZ, RZ, R5 ;  /* 0x000000ffff157224 */ /* 0x000fe200078e0005 */
[----:B------:R-:W-:-:S02]  /*dd00*/  SHF.R.U32.HI R58, RZ, 0x10, R35 ;  /* 0x00000010ff3a7819 */ /* 0x000fc40000011623 */
[----:B------:R-:W-:Y:S02]  /*dd10*/  SHF.R.U64 R59, R4, 0x10, R5 ;  /* 0x00000010043b7819 */ /* 0x000fe40000001205 */
[----:B------:R-:W-:Y:S01]  /*dd20*/  SHF.R.U32.HI R54, RZ, 0x10, R31 ;  /* 0x00000010ff367819 */ /* 0x000fe2000001161f */
[----:B------:R-:W-:Y:S01]  /*dd30*/  IMAD.MOV.U32 R31, RZ, RZ, R10 ;  /* 0x000000ffff1f7224 */ /* 0x000fe200078e000a */
[----:B------:R-:W-:Y:S02]  /*dd40*/  MOV R30, R32 ;  /* 0x00000020001e7202 */ /* 0x000fe40000000f00 */
[--C-:B------:R-:W-:Y:S01]  /*dd50*/  SHF.R.U64 R55, R32, 0x10, R33.reuse ;  /* 0x0000001020377819 */ /* 0x100fe20000001221 */
[----:B------:R-:W-:Y:S01]  /*dd60*/  IMAD.MOV.U32 R32, RZ, RZ, R34 ;  /* 0x000000ffff207224 */ /* 0x000fe200078e0022 */
[----:B------:R-:W-:Y:S02]  /*dd70*/  SHF.R.U32.HI R56, RZ, 0x10, R33 ;  /* 0x00000010ff387819 */ /* 0x000fe40000011621 */
[----:B------:R-:W-:-:S02]  /*dd80*/  MOV R4, R6 ;  /* 0x0000000600047202 */ /* 0x000fc40000000f00 */
[--C-:B------:R-:W-:Y:S02]  /*dd90*/  SHF.R.U64 R61, R6, 0x10, R7.reuse ;  /* 0x00000010063d7819 */ /* 0x100fe40000001207 */
[----:B------:R-:W-:Y:S02]  /*dda0*/  PRMT R35, R25, 0x5410, R42 ;  /* 0x0000541019237816 */ /* 0x000fe4000000002a */
[----:B------:R-:W-:Y:S01]  /*ddb0*/  SHF.R.U32.HI R62, RZ, 0x10, R7 ;  /* 0x00000010ff3e7819 */ /* 0x000fe20000011607 */
[----:B------:R-:W-:Y:S01]  /*ddc0*/  IMAD.MOV.U32 R7, RZ, RZ, R11 ;  /* 0x000000ffff077224 */ /* 0x000fe200078e000b */
[----:B------:R-:W-:Y:S02]  /*ddd0*/  MOV R6, R9 ;  /* 0x0000000900067202 */ /* 0x000fe40000000f00 */
[--C-:B------:R-:W-:Y:S02]  /*dde0*/  SHF.R.U64 R63, R8, 0x10, R9.reuse ;  /* 0x00000010083f7819 */ /* 0x100fe40000001209 */
[----:B------:R-:W-:Y:S01]  /*ddf0*/  SHF.R.U32.HI R64, RZ, 0x10, R9 ;  /* 0x00000010ff407819 */ /* 0x000fe20000011609 */
[----:B------:R-:W-:Y:S01]  /*de00*/  IMAD.MOV.U32 R9, RZ, RZ, R13 ;  /* 0x000000ffff097224 */ /* 0x000fe200078e000d */
[----:B------:R-:W-:Y:S01]  /*de10*/  SHF.R.U64 R65, R10, 0x10, R11 ;  /* 0x000000100a417819 */ /* 0x000fe2000000120b */
[----:B------:R-:W-:Y:S01]  /*de20*/  IMAD.MOV.U32 R10, RZ, RZ, R14 ;  /* 0x000000ffff0a7224 */ /* 0x000fe200078e000e */
[----:B------:R-:W-:-:S02]  /*de30*/  PRMT R33, R3, 0x5410, R41 ;  /* 0x0000541003217816 */ /* 0x000fc40000000029 */
[----:B------:R-:W-:Y:S02]  /*de40*/  PRMT R25, R26, 0x5410, R27 ;  /* 0x000054101a197816 */ /* 0x000fe4000000001b */
[----:B------:R-:W-:Y:S02]  /*de50*/  SHF.R.U32.HI R60, RZ, 0x10, R5 ;  /* 0x00000010ff3c7819 */ /* 0x000fe40000011605 */
[----:B------:R-:W-:Y:S02]  /*de60*/  SHF.R.U32.HI R66, RZ, 0x10, R11 ;  /* 0x00000010ff427819 */ /* 0x000fe4000001160b */
[----:B------:R-:W-:Y:S02]  /*de70*/  MOV R8, R12 ;  /* 0x0000000c00087202 */ /* 0x000fe40000000f00 */
[--C-:B------:R-:W-:Y:S02]  /*de80*/  SHF.R.U64 R67, R12, 0x10, R13.reuse ;  /* 0x000000100c437819 */ /* 0x100fe4000000120d */
[----:B------:R-:W-:-:S02]  /*de90*/  SHF.R.U32.HI R68, RZ, 0x10, R13 ;  /* 0x00000010ff447819 */ /* 0x000fc4000001160d */
[----:B------:R-:W-:Y:S02]  /*dea0*/  MOV R43, R15 ;  /* 0x0000000f002b7202 */ /* 0x000fe40000000f00 */
[--C-:B------:R-:W-:Y:S02]  /*deb0*/  SHF.R.U64 R69, R14, 0x10, R15.reuse ;  /* 0x000000100e457819 */ /* 0x100fe4000000120f */
[----:B------:R-:W-:Y:S02]  /*dec0*/  SHF.R.U32.HI R70, RZ, 0x10, R15 ;  /* 0x00000010ff467819 */ /* 0x000fe4000001160f */
[----:B------:R-:W-:Y:S02]  /*ded0*/  PRMT R34, R47, 0x5410, R48 ;  /* 0x000054102f227816 */ /* 0x000fe40000000030 */
[----:B------:R-:W-:Y:S02]  /*dee0*/  PRMT R41, R49, 0x5410, R50 ;  /* 0x0000541031297816 */ /* 0x000fe40000000032 */
[----:B------:R-:W-:-:S02]  /*def0*/  PRMT R26, R51, 0x5410, R52 ;  /* 0x00005410331a7816 */ /* 0x000fc40000000034 */
[----:B------:R-:W-:Y:S01]  /*df00*/  LEA.HI R3, R224, R224, RZ, 0x1 ;  /* 0x000000e0e0037211 */ /* 0x000fe200078f08ff */
[----:B------:R-:W-:Y:S06]  /*df10*/  BRA.DIV UR4, `(.L_x_3452) ;  /* 0x0000016e04407947 */ /* 0x000fec000b800000 */
.L_x_3635:
[----:B------:R-:W-:Y:S01]  /*df20*/  UMOV UR4, 0xffffffff ;  /* 0xffffffff00047882 */ /* 0x000fe20000000000 */
[----:B------:R-:W-:Y:S02]  /*df30*/  LOP3.LUT R3, R3, 0xfffffffe, RZ, 0xc0, !PT ;  /* 0xfffffffe03037812 */ /* 0x000fe400078ec0ff */
[----:B------:R-:W-:Y:S05]  /*df40*/  BRA.DIV UR4, `(.L_x_3453) ;  /* 0x0000016e045c7947 */ /* 0x000fea000b800000 */
.L_x_3638:
[----:B------:R-:W-:Y:S01]  /*df50*/  UMOV UR4, 0xffffffff ;  /* 0xffffffff00047882 */ /* 0x000fe20000000000 */
[----:B------:R-:W-:Y:S02]  /*df60*/  IMAD.IADD R3, R224, 0x1, -R3 ;  /* 0x00000001e0037824 */ /* 0x000fe400078e0a03 */
[----:B------:R-:W-:Y:S05]  /*df70*/  BRA.DIV UR4, `(.L_x_3454) ;  /* 0x0000016e04787947 */ /* 0x000fea000b800000 */
.L_x_3641:
[----:B------:R-:W-:Y:S01]  /*df80*/  UMOV UR4, 0xffffffff ;  /* 0xffffffff00047882 */ /* 0x000fe20000000000 */
[----:B------:R-:W-:Y:S02]  /*df90*/  SHF.L.U32 R5, R3, 0x1f, RZ ;  /* 0x0000001f03057819 */ /* 0x000fe400000006ff */
[----:B------:R-:W-:Y:S05]  /*dfa0*/  BRA.DIV UR4, `(.L_x_3455) ;  /* 0x0000016e04947947 */ /* 0x000fea000b800000 */
.L_x_3644:
        /* <DEDUP_REMOVED lines=20> */
.L_x_3645:
[----:B------:R-:W-:Y:S05]  /*e0f0*/  BSYNC B1 ;  /* 0x0000000000017941 */ /* 0x000fea0003800000 */
.L_x_3456:
[----:B------:R-:W-:Y:S01]  /*e100*/  BSSY B1, `(.L_x_3458) ;  /* 0x0000114000017945 */ /* 0x000fe20003800000 */
[----:B------:R-:W-:-:S03]  /*e110*/  PRMT R24, R69, 0x5410, R70 ;  /* 0x0000541045187816 */ /* 0x000fc60000000046 */
[----:B------:R-:W-:Y:S05]  /*e120*/  @P1 BRA `(.L_x_3459) ;  /* 0x0000001000441947 */ /* 0x000fea0003800000 */
[----:B------:R-:W1:Y:S01]  /*e130*/  LDC R37, c[0x0][0x3d4] ;  /* 0x0000f500ff257b82 */ /* 0x000e620000000800 */
[----:B------:R-:W-:Y:S01]  /*e140*/  BSSY B2, `(.L_x_3460) ;  /* 0x000005f000027945 */ /* 0x000fe20003800000 */
[-C--:B-1----:R-:W-:Y:S02]  /*e150*/  ISETP.GE.AND P0, PT, R22, R37.reuse, PT ;  /* 0x000000251600720c */ /* 0x082fe40003f06270 */
[-C--:B------:R-:W-:Y:S02]  /*e160*/  ISETP.GE.AND P1, PT, R204, R37.reuse, PT ;  /* 0x00000025cc00720c */ /* 0x080fe40003f26270 */
[----:B------:R-:W-:-:S09]  /*e170*/  ISETP.GE.AND P2, PT, R205, R37, PT ;  /* 0x00000025cd00720c */ /* 0x000fd20003f46270 */
[----:B------:R-:W-:Y:S05]  /*e180*/  @P0 BRA `(.L_x_3461) ;  /* 0x0000000400680947 */ /* 0x000fea0003800000 */
[----:B------:R-:W-:Y:S01]  /*e190*/  LEA.HI R6, R37, R227, RZ, 0x1d ;  /* 0x000000e325067211 */ /* 0x000fe200078fe8ff */
[----:B------:R-:W-:Y:S01]  /*e1a0*/  HADD2.F32 R52, -RZ, R33.H0_H0 ;  /* 0x20000021ff347230 */ /* 0x000fe20000004100 */
[----:B------:R-:W-:Y:S01]  /*e1b0*/  LOP3.LUT R4, R208, 0x38, R22, 0xf8, !PT ;  /* 0x00000038d0047812 */ /* 0x000fe200078ef816 */
[--C-:B------:R-:W-:Y:S01]  /*e1c0*/  HADD2.F32 R54, -RZ, R38.reuse.H0_H0 ;  /* 0x20000026ff367230 */ /* 0x100fe20000004100 */
[----:B------:R-:W-:Y:S01]  /*e1d0*/  SHF.R.S32.HI R9, RZ, 0x1f, R6 ;  /* 0x0000001fff097819 */ /* 0x000fe20000011406 */
[----:B------:R-:W-:Y:S01]  /*e1e0*/  IMAD.SHL.U32 R7, R6, 0x8, RZ ;  /* 0x0000000806077824 */ /* 0x000fe200078e00ff */
[----:B0-----:R-:W-:Y:S01]  /*e1f0*/  LOP3.LUT R5, R4, R209, RZ, 0x3c, !PT ;  /* 0x000000d104057212 */ /* 0x001fe200078e3cff */
[----:B------:R-:W-:Y:S01]  /*e200*/  HADD2.F32 R51, -RZ, R39.H0_H0 ;  /* 0x20000027ff337230 */ /* 0x000fe20000004100 */
[----:B------:R-:W-:Y:S01]  /*e210*/  LEA.HI R9, R9, R6, RZ, 0x3 ;  /* 0x0000000609097211 */ /* 0x000fe200078f18ff */
[----:B------:R-:W-:Y:S01]  /*e220*/  HADD2.F32 R53, -RZ, R38.H1_H1 ;  /* 0x30000026ff357230 */ /* 0x000fe20000004100 */
[----:B------:R-:W-:-:S02]  /*e230*/  LOP3.LUT R4, R208, 0x38, R7, 0xf8, !PT ;  /* 0x00000038d0047812 */ /* 0x000fc400078ef807 */
[----:B------:R-:W-:Y:S01]  /*e240*/  IADD3 R5, R210, R5, RZ ;  /* 0x00000005d2057210 */ /* 0x000fe20007ffe0ff */
[----:B------:R-:W-:Y:S01]  /*e250*/  IMAD.SHL.U32 R9, R9, 0x400, RZ ;  /* 0x0000040009097824 */ /* 0x000fe200078e00ff */
[----:B------:R-:W-:-:S03]  /*e260*/  LOP3.LUT R8, R4, R209, RZ, 0x3c, !PT ;  /* 0x000000d104087212 */ /* 0x000fc600078e3cff */
[----:B------:R-:W-:Y:S01]  /*e270*/  IMAD R59, R5, 0x2, R2 ;  /* 0x00000002053b7824 */ /* 0x000fe200078e0202 */
[----:B------:R-:W-:-:S04]  /*e280*/  LOP3.LUT R9, R9, 0x7fffe000, RZ, 0xc0, !PT ;  /* 0x7fffe00009097812 */ /* 0x000fc800078ec0ff */
[----:B------:R-:W-:Y:S01]  /*e290*/  IADD3 R9, R8, R9, R210 ;  /* 0x0000000908097210 */ /* 0x000fe20007ffe0d2 */
[----:B------:R-:W0:Y:S03]  /*e2a0*/  LDS.128 R4, [R59+0x15400] ;  /* 0x015400003b047984 */ /* 0x000e260000000c00 */
[----:B------:R-:W-:-:S05]  /*e2b0*/  LEA R61, R9, R2, 0x1 ;  /* 0x00000002093d7211 */ /* 0x000fca00078e08ff */
[----:B------:R-:W1:Y:S01]  /*e2c0*/  LDS.128 R8, [R61+0x15400] ;  /* 0x015400003d087984 */ /* 0x000e620000000c00 */
[--C-:B0-----:R-:W-:Y:S02]  /*e2d0*/  HADD2.F32 R43, -RZ, R4.reuse.H0_H0 ;  /* 0x20000004ff2b7230 */ /* 0x101fe40000004100 */
[----:B------:R-:W-:Y:S02]  /*e2e0*/  HADD2.F32 R4, -RZ, R4.H1_H1 ;  /* 0x30000004ff047230 */ /* 0x000fe40000004100 */
[--C-:B------:R-:W-:Y:S02]  /*e2f0*/  HADD2.F32 R44, -RZ, R5.reuse.H0_H0 ;  /* 0x20000005ff2c7230 */ /* 0x100fe40000004100 */
[----:B------:R-:W-:Y:S02]  /*e300*/  HADD2.F32 R5, -RZ, R5.H1_H1 ;  /* 0x30000005ff057230 */ /* 0x000fe40000004100 */
[--C-:B-1----:R-:W-:Y:S02]  /*e310*/  HADD2.F32 R47, -RZ, R8.reuse.H0_H0 ;  /* 0x20000008ff2f7230 */ /* 0x102fe40000004100 */
[----:B------:R-:W-:-:S02]  /*e320*/  HADD2.F32 R8, -RZ, R8.H1_H1 ;  /* 0x30000008ff087230 */ /* 0x000fc40000004100 */
[----:B------:R-:W-:Y:S02]  /*e330*/  HADD2.F32 R48, -RZ, R9.H0_H0 ;  /* 0x20000009ff307230 */ /* 0x000fe40000004100 */
[C---:B------:R-:W-:Y:S01]  /*e340*/  FMUL.FTZ R56, R47.reuse, R54 ;  /* 0x000000362f387220 */ /* 0x040fe20000410000 */
[-C--:B------:R-:W-:Y:S01]  /*e350*/  FMUL.FTZ R58, R47, R52.reuse ;  /* 0x000000342f3a7220 */ /* 0x080fe20000410000 */
[----:B------:R-:W-:Y:S02]  /*e360*/  HADD2.F32 R47, -RZ, R34.H0_H0 ;  /* 0x20000022ff2f7230 */ /* 0x000fe40000004100 */
[C---:B------:R-:W-:Y:S01]  /*e370*/  FMUL.FTZ R55, R8.reuse, R51 ;  /* 0x0000003308377220 */ /* 0x040fe20000410000 */
[C---:B------:R-:W-:Y:S01]  /*e380*/  FFMA.FTZ R56, R43.reuse, R52, -R56 ;  /* 0x000000342b387223 */ /* 0x040fe20000010838 */
[----:B------:R-:W-:Y:S01]  /*e390*/  FFMA.FTZ R58, R43, R54, R58 ;  /* 0x000000362b3a7223 */ /* 0x000fe2000001003a */
[----:B------:R-:W-:Y:S02]  /*e3a0*/  HADD2.F32 R43, -RZ, R33.H1_H1 ;  /* 0x30000021ff2b7230 */ /* 0x000fe40000004100 */
[-C--:B------:R-:W-:Y:S01]  /*e3b0*/  FMUL.FTZ R57, R8, R47.reuse ;  /* 0x0000002f08397220 */ /* 0x080fe20000410000 */
[----:B------:R-:W-:Y:S01]  /*e3c0*/  FFMA.FTZ R55, R4, R47, -R55 ;  /* 0x0000002f04377223 */ /* 0x000fe20000010837 */
[----:B------:R-:W-:Y:S01]  /*e3d0*/  FMUL.FTZ R47, R48, R53 ;  /* 0x00000035302f7220 */ /* 0x000fe20000410000 */
[----:B------:R-:W-:-:S02]  /*e3e0*/  HADD2.F32 R9, -RZ, R9.H1_H1 ;  /* 0x30000009ff097230 */ /* 0x000fc40000004100 */
[----:B------:R-:W-:Y:S01]  /*e3f0*/  FMUL.FTZ R48, R48, R43 ;  /* 0x0000002b30307220 */ /* 0x000fe20000410000 */
[----:B------:R-:W-:Y:S02]  /*e400*/  HADD2.F32 R52, -RZ, R39.H1_H1 ;  /* 0x30000027ff347230 */ /* 0x000fe40000004100 */
[----:B------:R-:W-:Y:S01]  /*e410*/  FFMA.FTZ R57, R4, R51, R57 ;  /* 0x0000003304397223 */ /* 0x000fe20000010039 */
[----:B------:R-:W-:Y:S02]  /*e420*/  HADD2.F32 R4, -RZ, R34.H1_H1 ;  /* 0x30000022ff047230 */ /* 0x000fe40000004100 */
[C---:B------:R-:W-:Y:S01]  /*e430*/  FFMA.FTZ R47, R44.reuse, R43, -R47 ;  /* 0x0000002b2c2f7223 */ /* 0x040fe2000001082f */
[----:B------:R-:W-:Y:S01]  /*e440*/  FFMA.FTZ R48, R44, R53, R48 ;  /* 0x000000352c307223 */ /* 0x000fe20000010030 */
[----:B------:R-:W-:Y:S02]  /*e450*/  HADD2.F32 R49, -RZ, R10.H0_H0 ;  /* 0x2000000aff317230 */ /* 0x000fe40000004100 */
[----:B------:R-:W-:Y:S01]  /*e460*/  FMUL.FTZ R54, R9, R52 ;  /* 0x0000003409367220 */ /* 0x000fe20000410000 */
[----:B------:R-:W-:-:S02]  /*e470*/  HADD2.F32 R8, -RZ, R35.H0_H0 ;  /* 0x20000023ff087230 */ /* 0x000fc40000004100 */
[-C--:B------:R-:W-:Y:S01]  /*e480*/  FMUL.FTZ R60, R9, R4.reuse ;  /* 0x00000004093c7220 */ /* 0x080fe20000410000 */
[----:B------:R-:W-:Y:S02]  /*e490*/  HADD2.F32 R44, -RZ, R40.H0_H0 ;  /* 0x20000028ff2c7230 */ /* 0x000fe40000004100 */
[----:B------:R-:W-:Y:S01]  /*e4a0*/  FFMA.FTZ R54, R5, R4, -R54 ;  /* 0x0000000405367223 */ /* 0x000fe20000010836 */
[----:B------:R-:W-:Y:S02]  /*e4b0*/  HADD2.F32 R10, -RZ, R10.H1_H1 ;  /* 0x3000000aff0a7230 */ /* 0x000fe40000004100 */
[C---:B------:R-:W-:Y:S01]  /*e4c0*/  FMUL.FTZ R53, R49.reuse, R8 ;  /* 0x0000000831357220 */ /* 0x040fe20000410000 */
[----:B------:R-:W-:Y:S02]  /*e4d0*/  HADD2.F32 R43, -RZ, R42.H0_H0 ;  /* 0x2000002aff2b7230 */ /* 0x000fe40000004100 */
[----:B------:R-:W-:Y:S01]  /*e4e0*/  FMUL.FTZ R4, R49, R44 ;  /* 0x0000002c31047220 */ /* 0x000fe20000410000 */
[----:B------:R-:W-:-:S02]  /*e4f0*/  HADD2.F32 R45, -RZ, R6.H0_H0 ;  /* 0x20000006ff2d7230 */ /* 0x000fc40000004100 */
[----:B------:R-:W-:Y:S01]  /*e500*/  FFMA.FTZ R49, R5, R52, R60 ;  /* 0x0000003405317223 */ /* 0x000fe2000001003c */
[----:B------:R-:W-:Y:S02]  /*e510*/  HADD2.F32 R9, -RZ, R41.H0_H0 ;  /* 0x20000029ff097230 */ /* 0x000fe40000004100 */
[C---:B------:R-:W-:Y:S01]  /*e520*/  FMUL.FTZ R5, R10.reuse, R43 ;  /* 0x0000002b0a057220 */ /* 0x040fe20000410000 */
[----:B------:R-:W-:Y:S02]  /*e530*/  HADD2.F32 R6, -RZ, R6.H1_H1 ;  /* 0x30000006ff067230 */ /* 0x000fe40000004100 */
[C---:B------:R-:W-:Y:S01]  /*e540*/  FFMA.FTZ R51, R45.reuse, R8, -R4 ;  /* 0x000000082d337223 */ /* 0x040fe20000010804 */
[----:B------:R-:W-:Y:S01]  /*e550*/  FFMA.FTZ R53, R45, R44, R53 ;  /* 0x0000002c2d357223 */ /* 0x000fe20000010035 */
[-C--:B------:R-:W-:Y:S01]  /*e560*/  FMUL.FTZ R45, R10, R9.reuse ;  /* 0x000000090a2d7220 */ /* 0x080fe20000410000 */
[----:B------:R-:W-:Y:S02]  /*e570*/  HADD2.F32 R50, -RZ, R11.H0_H0 ;  /* 0x2000000bff327230 */ /* 0x000fe40000004100 */
[----:B------:R-:W-:Y:S01]  /*e580*/  FFMA.FTZ R10, R6, R9, -R5 ;  /* 0x00000009060a7223 */ /* 0x000fe20000010805 */
[----:B------:R-:W-:-:S02]  /*e590*/  HADD2.F32 R9, -RZ, R40.H1_H1 ;  /* 0x30000028ff097230 */ /* 0x000fc40000004100 */
[----:B------:R-:W-:Y:S01]  /*e5a0*/  FFMA.FTZ R44, R6, R43, R45 ;  /* 0x0000002b062c7223 */ /* 0x000fe2000001002d */
[----:B------:R-:W-:Y:S02]  /*e5b0*/  HADD2.F32 R5, -RZ, R35.H1_H1 ;  /* 0x30000023ff057230 */ /* 0x000fe40000004100 */
[----:B------:R-:W-:Y:S02]  /*e5c0*/  HADD2.F32 R11, -RZ, R11.H1_H1 ;  /* 0x3000000bff0b7230 */ /* 0x000fe40000004100 */
[C---:B------:R-:W-:Y:S01]  /*e5d0*/  FMUL.FTZ R43, R50.reuse, R9 ;  /* 0x00000009322b7220 */ /* 0x040fe20000410000 */
[----:B------:R-:W-:Y:S02]  /*e5e0*/  HADD2.F32 R8, -RZ, R42.H1_H1 ;  /* 0x3000002aff087230 */ /* 0x000fe40000004100 */
[----:B------:R-:W-:Y:S01]  /*e5f0*/  FMUL.FTZ R50, R50, R5 ;  /* 0x0000000532327220 */ /* 0x000fe20000410000 */
[----:B------:R-:W-:Y:S02]  /*e600*/  HADD2.F32 R4, -RZ, R41.H1_H1 ;  /* 0x30000029ff047230 */ /* 0x000fe40000004100 */
[----:B------:R-:W-:-:S02]  /*e610*/  HADD2.F32 R46, -RZ, R7.H0_H0 ;  /* 0x20000007ff2e7230 */ /* 0x000fc40000004100 */
[C---:B------:R-:W-:Y:S01]  /*e620*/  FMUL.FTZ R6, R11.reuse, R8 ;  /* 0x000000080b067220 */ /* 0x040fe20000410000 */
[----:B------:R-:W-:Y:S02]  /*e630*/  HADD2.F32 R7, -RZ, R7.H1_H1 ;  /* 0x30000007ff077230 */ /* 0x000fe40000004100 */
[-C--:B------:R-:W-:Y:S01]  /*e640*/  FMUL.FTZ R45, R11, R4.reuse ;  /* 0x000000040b2d7220 */ /* 0x080fe20000410000 */
[C---:B------:R-:W-:Y:S01]  /*e650*/  FFMA.FTZ R43, R46.reuse, R5, -R43 ;  /* 0x000000052e2b7223 */ /* 0x040fe2000001082b */
[----:B------:R-:W-:Y:S01]  /*e660*/  FFMA.FTZ R11, R46, R9, R50 ;  /* 0x000000092e0b7223 */ /* 0x000fe20000010032 */
[C---:B------:R-:W-:Y:S01]  /*e670*/  FFMA.FTZ R46, R7.reuse, R4, -R6 ;  /* 0x00000004072e7223 */ /* 0x040fe20000010806 */
[----:B------:R-:W-:Y:S01]  /*e680*/  FFMA.FTZ R50, R7, R8, R45 ;  /* 0x0000000807327223 */ /* 0x000fe2000001002d */
[----:B------:R-:W-:Y:S02]  /*e690*/  F2FP.F16.F32.PACK_AB R4, R55, R56 ;  /* 0x000000383704723e */ /* 0x000fe400000000ff */
[----:B------:R-:W-:-:S02]  /*e6a0*/  F2FP.F16.F32.PACK_AB R5, R54, R47 ;  /* 0x0000002f3605723e */ /* 0x000fc400000000ff */
[----:B------:R-:W-:Y:S02]  /*e6b0*/  F2FP.F16.F32.PACK_AB R6, R10, R51 ;  /* 0x000000330a06723e */ /* 0x000fe400000000ff */
[----:B------:R-:W-:Y:S02]  /*e6c0*/  F2FP.F16.F32.PACK_AB R7, R46, R43 ;  /* 0x0000002b2e07723e */ /* 0x000fe400000000ff */
[----:B------:R-:W-:Y:S02]  /*e6d0*/  F2FP.F16.F32.PACK_AB R8, R57, R58 ;  /* 0x0000003a3908723e */ /* 0x000fe400000000ff */
[----:B------:R-:W-:Y:S01]  /*e6e0*/  F2FP.F16.F32.PACK_AB R9, R49, R48 ;  /* 0x000000303109723e */ /* 0x000fe200000000ff */
[----:B------:R1:W-:Y:S01]  /*e6f0*/  STS.128 [R59+0x15400], R4 ;  /* 0x015400043b007388 */ /* 0x0003e20000000c00 */
[----:B------:R-:W-:Y:S02]  /*e700*/  F2FP.F16.F32.PACK_AB R10, R44, R53 ;  /* 0x000000352c0a723e */ /* 0x000fe400000000ff */
[----:B------:R-:W-:-:S05]  /*e710*/  F2FP.F16.F32.PACK_AB R11, R50, R11 ;  /* 0x0000000b320b723e */ /* 0x000fca00000000ff */
[----:B------:R1:W-:Y:S02]  /*e720*/  STS.128 [R61+0x15400], R8 ;  /* 0x015400083d007388 */ /* 0x0003e40000000c00 */
.L_x_3461:
[----:B------:R-:W-:Y:S05]  /*e730*/  BSYNC B2 ;  /* 0x0000000000027941 */ /* 0x000fea0003800000 */
.L_x_3460:
[----:B------:R-:W-:Y:S04]  /*e740*/  BSSY B2, `(.L_x_3462) ;  /* 0x0000058000027945 */ /* 0x000fe80003800000 */
[----:B------:R-:W-:Y:S05]  /*e750*/  @P1 BRA `(.L_x_3463) ;  /* 0x0000000400581947 */ /* 0x000fea0003800000 */
[----:B-1----:R-:W-:Y:S01]  /*e760*/  LEA.HI R4, R37, R228, RZ, 0x1d ;  /* 0x000000e425047211 */ /* 0x002fe200078fe8ff */
[----:B------:R-:W-:Y:S02]  /*e770*/  HADD2.F32 R55, -RZ, R29.H0_H0 ;  /* 0x2000001dff377230 */ /* 0x000fe40000004100 */
[----:B------:R-:W-:Y:S01]  /*e780*/  HADD2.F32 R53, -RZ, R25.H0_H0 ;  /* 0x20000019ff357230 */ /* 0x000fe20000004100 */
[----:B------:R-:W-:Y:S01]  /*e790*/  SHF.R.S32.HI R7, RZ, 0x1f, R4 ;  /* 0x0000001fff077819 */ /* 0x000fe20000011404 */
[----:B0-----:R-:W-:Y:S02]  /*e7a0*/  IMAD.SHL.U32 R5, R4, 0x8, RZ ;  /* 0x0000000804057824 */ /* 0x001fe400078e00ff */
[----:B------:R-:W-:Y:S01]  /*e7b0*/  HADD2.F32 R57, -RZ, R30.H0_H0 ;  /* 0x2000001eff397230 */ /* 0x000fe20000004100 */
        /* <DEDUP_REMOVED lines=80> */
.L_x_3463:
[----:B------:R-:W-:Y:S05]  /*ecc0*/  BSYNC B2 ;  /* 0x0000000000027941 */ /* 0x000fea0003800000 */
.L_x_3462:
[----:B------:R-:W-:Y:S05]  /*ecd0*/  @P2 BRA `(.L_x_3459) ;  /* 0x0000000400582947 */ /* 0x000fea0003800000 */
[----:B------:R-:W-:Y:S01]  /*ece0*/  LEA.HI R37, R37, R233, RZ, 0x1d ;  /* 0x000000e925257211 */ /* 0x000fe200078fe8ff */
[----:B------:R-:W-:Y:S02]  /*ecf0*/  HADD2.F32 R52, -RZ, R3.H0_H0 ;  /* 0x20000003ff347230 */ /* 0x000fe40000004100 */
[--C-:B------:R-:W-:Y:S01]  /*ed00*/  HADD2.F32 R54, -RZ, R15.reuse.H0_H0 ;  /* 0x2000000fff367230 */ /* 0x100fe20000004100 */
[----:B-12---:R-:W-:Y:S01]  /*ed10*/  SHF.R.S32.HI R4, RZ, 0x1f, R37 ;  /* 0x0000001fff047819 */ /* 0x006fe20000011425 */
[----:B0-----:R-:W-:Y:S02]  /*ed20*/  IMAD.SHL.U32 R5, R37, 0x8, RZ ;  /* 0x0000000825057824 */ /* 0x001fe400078e00ff */
[----:B------:R-:W-:Y:S01]  /*ed30*/  HADD2.F32 R51, -RZ, R20.H0_H0 ;  /* 0x20000014ff337230 */ /* 0x000fe20000004100 */
[----:B------:R-:W-:Y:S01]  /*ed40*/  LEA.HI R37, R4, R37, RZ, 0x3 ;  /* 0x0000002504257211 */ /* 0x000fe200078f18ff */
[----:B------:R-:W-:Y:S01]  /*ed50*/  HADD2.F32 R53, -RZ, R15.H1_H1 ;  /* 0x3000000fff357230 */ /* 0x000fe20000004100 */
[----:B------:R-:W-:-:S03]  /*ed60*/  LOP3.LUT R4, R208, 0x38, R5, 0xf8, !PT ;  /* 0x00000038d0047812 */ /* 0x000fc600078ef805 */
[----:B------:R-:W-:Y:S01]  /*ed70*/  IMAD.SHL.U32 R37, R37, 0x400, RZ ;  /* 0x0000040025257824 */ /* 0x000fe200078e00ff */
[----:B------:R-:W-:Y:S02]  /*ed80*/  LOP3.LUT R8, R4, R209, RZ, 0x3c, !PT ;  /* 0x000000d104087212 */ /* 0x000fe400078e3cff */
[----:B------:R-:W0:Y:S02]  /*ed90*/  LDS.128 R4, [R232] ;  /* 0x00000000e8047984 */ /* 0x000e240000000c00 */
[----:B------:R-:W-:-:S04]  /*eda0*/  LOP3.LUT R37, R37, 0x7fffe000, RZ, 0xc0, !PT ;  /* 0x7fffe00025257812 */ /* 0x000fc800078ec0ff */
        /* <DEDUP_REMOVED lines=9> */
[--C-:B------:R-:W-:Y:S02]  /*ee40*/  HADD2.F32 R46, -RZ, R7.reuse.H0_H0 ;  /* 0x20000007ff2e7230 */ /* 0x100fe40000004100 */
[----:B------:R-:W-:Y:S02]  /*ee50*/  HADD2.F32 R7, -RZ, R7.H1_H1 ;  /* 0x30000007ff077230 */ /* 0x000fe40000004100 */
[--C-:B-1----:R-:W-:Y:S02]  /*ee60*/  HADD2.F32 R47, -RZ, R8.reuse.H0_H0 ;  /* 0x20000008ff2f7230 */ /* 0x102fe40000004100 */
[----:B------:R-:W-:Y:S02]  /*ee70*/  HADD2.F32 R8, -RZ, R8.H1_H1 ;  /* 0x30000008ff087230 */ /* 0x000fe40000004100 */
[----:B------:R-:W-:Y:S02]  /*ee80*/  HADD2.F32 R48, -RZ, R9.H0_H0 ;  /* 0x20000009ff307230 */ /* 0x000fe40000004100 */
[C---:B------:R-:W-:Y:S01]  /*ee90*/  FMUL.FTZ R56, R47.reuse, R54 ;  /* 0x000000362f387220 */ /* 0x040fe20000410000 */
[----:B------:R-:W-:Y:S01]  /*eea0*/  FMUL.FTZ R58, R47, R52 ;  /* 0x000000342f3a7220 */ /* 0x000fe20000410000 */
[----:B------:R-:W-:-:S02]  /*eeb0*/  HADD2.F32 R47, -RZ, R12.H0_H0 ;  /* 0x2000000cff2f7230 */ /* 0x000fc40000004100 */
[C---:B------:R-:W-:Y:S01]  /*eec0*/  FMUL.FTZ R55, R8.reuse, R51 ;  /* 0x0000003308377220 */ /* 0x040fe20000410000 */
[C---:B------:R-:W-:Y:S01]  /*eed0*/  FFMA.FTZ R56, R43.reuse, R52, -R56 ;  /* 0x000000342b387223 */ /* 0x040fe20000010838 */
[----:B------:R-:W-:Y:S01]  /*eee0*/  FFMA.FTZ R58, R43, R54, R58 ;  /* 0x000000362b3a7223 */ /* 0x000fe2000001003a */
[----:B------:R-:W-:Y:S02]  /*eef0*/  HADD2.F32 R43, -RZ, R3.H1_H1 ;  /* 0x30000003ff2b7230 */ /* 0x000fe40000004100 */
[-C--:B------:R-:W-:Y:S01]  /*ef00*/  FMUL.FTZ R57, R8, R47.reuse ;  /* 0x0000002f08397220 */ /* 0x080fe20000410000 */
[----:B------:R-:W-:Y:S01]  /*ef10*/  FFMA.FTZ R55, R4, R47, -R55 ;  /* 0x0000002f04377223 */ /* 0x000fe20000010837 */
[C---:B------:R-:W-:Y:S01]  /*ef20*/  FMUL.FTZ R47, R48.reuse, R53 ;  /* 0x00000035302f7220 */ /* 0x040fe20000410000 */
[----:B------:R-:W-:Y:S02]  /*ef30*/  HADD2.F32 R9, -RZ, R9.H1_H1 ;  /* 0x30000009ff097230 */ /* 0x000fe40000004100 */
[----:B------:R-:W-:Y:S01]  /*ef40*/  FMUL.FTZ R48, R48, R43 ;  /* 0x0000002b30307220 */ /* 0x000fe20000410000 */
[----:B------:R-:W-:-:S02]  /*ef50*/  HADD2.F32 R52, -RZ, R20.H1_H1 ;  /* 0x30000014ff347230 */ /* 0x000fc40000004100 */
[----:B------:R-:W-:Y:S01]  /*ef60*/  FFMA.FTZ R57, R4, R51, R57 ;  /* 0x0000003304397223 */ /* 0x000fe20000010039 */
[----:B------:R-:W-:Y:S02]  /*ef70*/  HADD2.F32 R4, -RZ, R12.H1_H1 ;  /* 0x3000000cff047230 */ /* 0x000fe40000004100 */
[C---:B------:R-:W-:Y:S01]  /*ef80*/  FFMA.FTZ R47, R44.reuse, R43, -R47 ;  /* 0x0000002b2c2f7223 */ /* 0x040fe2000001082f */
[----:B------:R-:W-:Y:S01]  /*ef90*/  FFMA.FTZ R48, R44, R53, R48 ;  /* 0x000000352c307223 */ /* 0x000fe20000010030 */
[----:B------:R-:W-:Y:S02]  /*efa0*/  HADD2.F32 R49, -RZ, R10.H0_H0 ;  /* 0x2000000aff317230 */ /* 0x000fe40000004100 */
[C---:B------:R-:W-:Y:S01]  /*efb0*/  FMUL.FTZ R54, R9.reuse, R52 ;  /* 0x0000003409367220 */ /* 0x040fe20000410000 */
[----:B------:R-:W-:Y:S02]  /*efc0*/  HADD2.F32 R8, -RZ, R13.H0_H0 ;  /* 0x2000000dff087230 */ /* 0x000fe40000004100 */
[----:B------:R-:W-:Y:S01]  /*efd0*/  FMUL.FTZ R60, R9, R4 ;  /* 0x00000004093c7220 */ /* 0x000fe20000410000 */
[----:B------:R-:W-:-:S02]  /*efe0*/  HADD2.F32 R44, -RZ, R21.H0_H0 ;  /* 0x20000015ff2c7230 */ /* 0x000fc40000004100 */
[----:B------:R-:W-:Y:S01]  /*eff0*/  FFMA.FTZ R54, R5, R4, -R54 ;  /* 0x0000000405367223 */ /* 0x000fe20000010836 */
[----:B------:R-:W-:Y:S02]  /*f000*/  HADD2.F32 R10, -RZ, R10.H1_H1 ;  /* 0x3000000aff0a7230 */ /* 0x000fe40000004100 */
[C---:B------:R-:W-:Y:S01]  /*f010*/  FMUL.FTZ R53, R49.reuse, R8 ;  /* 0x0000000831357220 */ /* 0x040fe20000410000 */
[----:B------:R-:W-:Y:S02]  /*f020*/  HADD2.F32 R43, -RZ, R24.H0_H0 ;  /* 0x20000018ff2b7230 */ /* 0x000fe40000004100 */
[----:B------:R-:W-:Y:S01]  /*f030*/  FMUL.FTZ R4, R49, R44 ;  /* 0x0000002c31047220 */ /* 0x000fe20000410000 */
[----:B------:R-:W-:Y:S02]  /*f040*/  HADD2.F32 R9, -RZ, R14.H0_H0 ;  /* 0x2000000eff097230 */ /* 0x000fe40000004100 */
[----:B------:R-:W-:Y:S01]  /*f050*/  FFMA.FTZ R49, R5, R52, R60 ;  /* 0x0000003405317223 */ /* 0x000fe2000001003c */
[C---:B------:R-:W-:Y:S01]  /*f060*/  FFMA.FTZ R53, R45.reuse, R44, R53 ;  /* 0x0000002c2d357223 */ /* 0x040fe20000010035 */
[C---:B------:R-:W-:Y:S01]  /*f070*/  FMUL.FTZ R5, R10.reuse, R43 ;  /* 0x0000002b0a057220 */ /* 0x040fe20000410000 */
[----:B------:R-:W-:Y:S01]  /*f080*/  FFMA.FTZ R51, R45, R8, -R4 ;  /* 0x000000082d337223 */ /* 0x000fe20000010804 */
[----:B------:R-:W-:Y:S01]  /*f090*/  FMUL.FTZ R45, R10, R9 ;  /* 0x000000090a2d7220 */ /* 0x000fe20000410000 */
[----:B------:R-:W-:-:S02]  /*f0a0*/  HADD2.F32 R50, -RZ, R11.H0_H0 ;  /* 0x2000000bff327230 */ /* 0x000fc40000004100 */
[C---:B------:R-:W-:Y:S01]  /*f0b0*/  FFMA.FTZ R10, R6.reuse, R9, -R5 ;  /* 0x00000009060a7223 */ /* 0x040fe20000010805 */
[----:B------:R-:W-:Y:S02]  /*f0c0*/  HADD2.F32 R9, -RZ, R21.H1_H1 ;  /* 0x30000015ff097230 */ /* 0x000fe40000004100 */
[----:B------:R-:W-:Y:S01]  /*f0d0*/  FFMA.FTZ R44, R6, R43, R45 ;  /* 0x0000002b062c7223 */ /* 0x000fe2000001002d */
[----:B------:R-:W-:Y:S02]  /*f0e0*/  HADD2.F32 R5, -RZ, R13.H1_H1 ;  /* 0x3000000dff057230 */ /* 0x000fe40000004100 */
[----:B------:R-:W-:Y:S02]  /*f0f0*/  HADD2.F32 R11, -RZ, R11.H1_H1 ;  /* 0x3000000bff0b7230 */ /* 0x000fe40000004100 */
[C---:B------:R-:W-:Y:S01]  /*f100*/  FMUL.FTZ R43, R50.reuse, R9 ;  /* 0x00000009322b7220 */ /* 0x040fe20000410000 */
[----:B------:R-:W-:Y:S02]  /*f110*/  HADD2.F32 R8, -RZ, R24.H1_H1 ;  /* 0x30000018ff087230 */ /* 0x000fe40000004100 */
[----:B------:R-:W-:Y:S01]  /*f120*/  FMUL.FTZ R50, R50, R5 ;  /* 0x0000000532327220 */ /* 0x000fe20000410000 */
[----:B------:R-:W-:-:S02]  /*f130*/  HADD2.F32 R4, -RZ, R14.H1_H1 ;  /* 0x3000000eff047230 */ /* 0x000fc40000004100 */
[----:B------:R-:W-:Y:S01]  /*f140*/  FFMA.FTZ R43, R46, R5, -R43 ;  /* 0x000000052e2b7223 */ /* 0x000fe2000001082b */
[----:B------:R-:W-:Y:S01]  /*f150*/  F2FP.F16.F32.PACK_AB R5, R54, R47 ;  /* 0x0000002f3605723e */ /* 0x000fe200000000ff */
[C---:B------:R-:W-:Y:S01]  /*f160*/  FMUL.FTZ R6, R11.reuse, R8 ;  /* 0x000000080b067220 */ /* 0x040fe20000410000 */
[-C--:B------:R-:W-:Y:S01]  /*f170*/  FMUL.FTZ R45, R11, R4.reuse ;  /* 0x000000040b2d7220 */ /* 0x080fe20000410000 */
[----:B------:R-:W-:Y:S02]  /*f180*/  FFMA.FTZ R11, R46, R9, R50 ;  /* 0x000000092e0b7223 */ /* 0x000fe40000010032 */
[----:B------:R-:W-:Y:S01]  /*f190*/  FFMA.FTZ R46, R7, R4, -R6 ;  /* 0x00000004072e7223 */ /* 0x000fe20000010806 */
[----:B------:R-:W-:Y:S01]  /*f1a0*/  F2FP.F16.F32.PACK_AB R4, R55, R56 ;  /* 0x000000383704723e */ /* 0x000fe200000000ff */
[----:B------:R-:W-:Y:S01]  /*f1b0*/  FFMA.FTZ R50, R7, R8, R45 ;  /* 0x0000000807327223 */ /* 0x000fe2000001002d */
        /* <DEDUP_REMOVED lines=8> */
.L_x_3459:
[----:B------:R-:W-:Y:S05]  /*f240*/  BSYNC B1 ;  /* 0x0000000000017941 */ /* 0x000fea0003800000 */
.L_x_3458:
[----:B------:R-:W-:-:S13]  /*f250*/  ISETP.GE.AND P0, PT, R223, R0, PT ;  /* 0x00000000df00720c */ /* 0x000fda0003f06270 */
[----:B------:R-:W-:Y:S05]  /*f260*/  @P0 BRA `(.L_x_3439) ;  /* 0x0000001000340947 */ /* 0x000fea0003800000 */
[----:B------:R-:W4:Y:S01]  /*f270*/  LDC R0, c[0x0][0x3d4] ;  /* 0x0000f500ff007b82 */ /* 0x000f220000000800 */
[----:B------:R-:W-:Y:S01]  /*f280*/  BSSY B1, `(.L_x_3464) ;  /* 0x000005b000017945 */ /* 0x000fe20003800000 */
[-C--:B----4-:R-:W-:Y:S02]  /*f290*/  ISETP.GE.AND P0, PT, R22, R0.reuse, PT ;  /* 0x000000001600720c */ /* 0x090fe40003f06270 */
[-C--:B------:R-:W-:Y:S02]  /*f2a0*/  ISETP.GE.AND P1, PT, R204, R0.reuse, PT ;  /* 0x00000000cc00720c */ /* 0x080fe40003f26270 */
[----:B------:R-:W-:-:S09]  /*f2b0*/  ISETP.GE.AND P2, PT, R205, R0, PT ;  /* 0x00000000cd00720c */ /* 0x000fd20003f46270 */
[----:B------:R-:W-:Y:S05]  /*f2c0*/  @P0 BRA `(.L_x_3465) ;  /* 0x0000000400580947 */ /* 0x000fea0003800000 */
[----:B-123--:R-:W-:Y:S01]  /*f2d0*/  LEA.HI R4, R0, R227, RZ, 0x1d ;  /* 0x000000e300047211 */ /* 0x00efe200078fe8ff */
[----:B------:R-:W-:Y:S02]  /*f2e0*/  HADD2.F32 R53, -RZ, R38.H0_H0 ;  /* 0x20000026ff357230 */ /* 0x000fe40000004100 */
[----:B------:R-:W-:Y:S01]  /*f2f0*/  HADD2.F32 R51, -RZ, R33.H0_H0 ;  /* 0x20000021ff337230 */ /* 0x000fe20000004100 */
[----:B0-----:R-:W-:Y:S01]  /*f300*/  SHF.R.S32.HI R5, RZ, 0x1f, R4 ;  /* 0x0000001fff057819 */ /* 0x001fe20000011404 */
[----:B------:R-:W-:Y:S02]  /*f310*/  IMAD.SHL.U32 R6, R4, 0x8, RZ ;  /* 0x0000000804067824 */ /* 0x000fe400078e00ff */
[----:B------:R-:W-:Y:S01]  /*f320*/  HADD2.F32 R58, -RZ, R39.H0_H0 ;  /* 0x20000027ff3a7230 */ /* 0x000fe20000004100 */
[----:B------:R-:W-:Y:S01]  /*f330*/  LEA.HI R4, R5, R4, RZ, 0x3 ;  /* 0x0000000405047211 */ /* 0x000fe200078f18ff */
[----:B------:R-:W-:Y:S01]  /*f340*/  HADD2.F32 R56, -RZ, R34.H0_H0 ;  /* 0x20000022ff387230 */ /* 0x000fe20000004100 */
[----:B------:R-:W-:Y:S01]  /*f350*/  LOP3.LUT R5, R207, 0x38, R6, 0xf8, !PT ;  /* 0x00000038cf057812 */ /* 0x000fe200078ef806 */
[----:B------:R-:W-:-:S02]  /*f360*/  HADD2.F32 R60, -RZ, R38.H1_H1 ;  /* 0x30000026ff3c7230 */ /* 0x000fc40000004100 */
[----:B------:R-:W-:Y:S01]  /*f370*/  IMAD.SHL.U32 R4, R4, 0x400, RZ ;  /* 0x0000040004047824 */ /* 0x000fe200078e00ff */
[----:B------:R-:W-:Y:S01]  /*f380*/  LOP3.LUT R9, R5, R236, RZ, 0x3c, !PT ;  /* 0x000000ec05097212 */ /* 0x000fe200078e3cff */
[----:B------:R-:W-:Y:S02]  /*f390*/  HADD2.F32 R38, -RZ, R33.H1_H1 ;  /* 0x30000021ff267230 */ /* 0x000fe40000004100 */
[----:B------:R-:W-:Y:S01]  /*f3a0*/  HADD2.F32 R55, -RZ, R39.H1_H1 ;  /* 0x30000027ff377230 */ /* 0x000fe20000004100 */
[----:B------:R-:W-:Y:S01]  /*f3b0*/  LOP3.LUT R8, R4, 0x7fffe000, RZ, 0xc0, !PT ;  /* 0x7fffe00004087812 */ /* 0x000fe200078ec0ff */
[--C-:B------:R-:W-:Y:S01]  /*f3c0*/  HADD2.F32 R57, -RZ, R40.reuse.H0_H0 ;  /* 0x20000028ff397230 */ /* 0x100fe20000004100 */
[----:B------:R-:W0:Y:S01]  /*f3d0*/  LDS.128 R4, [R234] ;  /* 0x00000000ea047984 */ /* 0x000e220000000c00 */
[----:B------:R-:W-:Y:S01]  /*f3e0*/  HADD2.F32 R40, -RZ, R40.H1_H1 ;  /* 0x30000028ff287230 */ /* 0x000fe20000004100 */
        /* <DEDUP_REMOVED lines=16> */
[----:B------:R-:W-:Y:S01]  /*f4f0*/  FFMA.FTZ R52, R51, R43, -R52 ;  /* 0x0000002b33347223 */ /* 0x000fe20000010834 */
[----:B------:R-:W-:Y:S01]  /*f500*/  FMUL.FTZ R33, R56, R8 ;  /* 0x0000000838217220 */ /* 0x000fe20000410000 */
[----:B------:R-:W-:-:S02]  /*f510*/  HADD2.F32 R51, -RZ, R34.H1_H1 ;  /* 0x30000022ff337230 */ /* 0x000fc40000004100 */
[----:B------:R-:W-:Y:S01]  /*f520*/  FFMA.FTZ R54, R53, R43, R54 ;  /* 0x0000002b35367223 */ /* 0x000fe20000010036 */
[-C--:B------:R-:W-:Y:S01]  /*f530*/  FFMA.FTZ R47, R56, R4.reuse, -R47 ;  /* 0x00000004382f7223 */ /* 0x080fe2000001082f */
[----:B------:R-:W-:Y:S01]  /*f540*/  FFMA.FTZ R33, R58, R4, R33 ;  /* 0x000000043a217223 */ /* 0x000fe20000010021 */
[--C-:B------:R-:W-:Y:S02]  /*f550*/  HADD2.F32 R49, -RZ, R10.reuse.H0_H0 ;  /* 0x2000000aff317230 */ /* 0x100fe40000004100 */
[----:B------:R-:W-:Y:S01]  /*f560*/  FMUL.FTZ R43, R60, R48 ;  /* 0x000000303c2b7220 */ /* 0x000fe20000410000 */
[-C--:B------:R-:W-:Y:S01]  /*f570*/  FMUL.FTZ R4, R55, R9.reuse ;  /* 0x0000000937047220 */ /* 0x080fe20000410000 */
[----:B------:R-:W-:Y:S02]  /*f580*/  HADD2.F32 R53, -RZ, R35.H0_H0 ;  /* 0x20000023ff357230 */ /* 0x000fe40000004100 */
[----:B------:R-:W-:Y:S01]  /*f590*/  FMUL.FTZ R8, R51, R9 ;  /* 0x0000000933087220 */ /* 0x000fe20000410000 */
[----:B------:R-:W-:-:S02]  /*f5a0*/  HADD2.F32 R10, -RZ, R10.H1_H1 ;  /* 0x3000000aff0a7230 */ /* 0x000fc40000004100 */
[C---:B------:R-:W-:Y:S01]  /*f5b0*/  FMUL.FTZ R39, R38.reuse, R48 ;  /* 0x0000003026277220 */ /* 0x040fe20000410000 */
[----:B------:R-:W-:Y:S02]  /*f5c0*/  HADD2.F32 R58, -RZ, R42.H0_H0 ;  /* 0x2000002aff3a7230 */ /* 0x000fe40000004100 */
[----:B------:R-:W-:Y:S01]  /*f5d0*/  FFMA.FTZ R43, R38, R44, -R43 ;  /* 0x0000002c262b7223 */ /* 0x000fe2000001082b */
[----:B------:R-:W-:Y:S02]  /*f5e0*/  HADD2.F32 R56, -RZ, R41.H0_H0 ;  /* 0x20000029ff387230 */ /* 0x000fe40000004100 */
[----:B------:R-:W-:Y:S01]  /*f5f0*/  FFMA.FTZ R34, R51, R5, -R4 ;  /* 0x0000000533227223 */ /* 0x000fe20000010804 */
[-C--:B------:R-:W-:Y:S01]  /*f600*/  FMUL.FTZ R4, R57, R49.reuse ;  /* 0x0000003139047220 */ /* 0x080fe20000410000 */
[----:B------:R-:W-:Y:S01]  /*f610*/  FMUL.FTZ R48, R53, R49 ;  /* 0x0000003135307220 */ /* 0x000fe20000410000 */
[----:B------:R-:W-:Y:S01]  /*f620*/  FFMA.FTZ R38, R55, R5, R8 ;  /* 0x0000000537267223 */ /* 0x000fe20000010008 */
[----:B------:R-:W-:-:S02]  /*f630*/  HADD2.F32 R50, -RZ, R11.H0_H0 ;  /* 0x2000000bff327230 */ /* 0x000fc40000004100 */
[-C--:B------:R-:W-:Y:S01]  /*f640*/  FMUL.FTZ R5, R58, R10.reuse ;  /* 0x0000000a3a057220 */ /* 0x080fe20000410000 */
[----:B------:R-:W-:Y:S01]  /*f650*/  FMUL.FTZ R9, R56, R10 ;  /* 0x0000000a38097220 */ /* 0x000fe20000410000 */
[----:B------:R-:W-:Y:S02]  /*f660*/  HADD2.F32 R8, -RZ, R35.H1_H1 ;  /* 0x30000023ff087230 */ /* 0x000fe40000004100 */
[----:B------:R-:W-:Y:S01]  /*f670*/  FFMA.FTZ R39, R60, R44, R39 ;  /* 0x0000002c3c277223 */ /* 0x000fe20000010027 */
[----:B------:R-:W-:Y:S02]  /*f680*/  HADD2.F32 R11, -RZ, R11.H1_H1 ;  /* 0x3000000bff0b7230 */ /* 0x000fe40000004100 */
[-C--:B------:R-:W-:Y:S01]  /*f690*/  FFMA.FTZ R44, R53, R45.reuse, -R4 ;  /* 0x0000002d352c7223 */ /* 0x080fe20000010804 */
[----:B------:R-:W-:Y:S02]  /*f6a0*/  HADD2.F32 R49, -RZ, R42.H1_H1 ;  /* 0x3000002aff317230 */ /* 0x000fe40000004100 */
[----:B------:R-:W-:Y:S01]  /*f6b0*/  FFMA.FTZ R48, R57, R45, R48 ;  /* 0x0000002d39307223 */ /* 0x000fe20000010030 */
[----:B------:R-:W-:-:S02]  /*f6c0*/  HADD2.F32 R41, -RZ, R41.H1_H1 ;  /* 0x30000029ff297230 */ /* 0x000fc40000004100 */
[-C--:B------:R-:W-:Y:S01]  /*f6d0*/  FFMA.FTZ R45, R56, R6.reuse, -R5 ;  /* 0x00000006382d7223 */ /* 0x080fe20000010805 */
[--C-:B------:R-:W-:Y:S02]  /*f6e0*/  HADD2.F32 R46, -RZ, R7.reuse.H0_H0 ;  /* 0x20000007ff2e7230 */ /* 0x100fe40000004100 */
[----:B------:R-:W-:Y:S01]  /*f6f0*/  FFMA.FTZ R35, R58, R6, R9 ;  /* 0x000000063a237223 */ /* 0x000fe20000010009 */
[-C--:B------:R-:W-:Y:S01]  /*f700*/  FMUL.FTZ R5, R40, R50.reuse ;  /* 0x0000003228057220 */ /* 0x080fe20000410000 */
[----:B------:R-:W-:Y:S02]  /*f710*/  HADD2.F32 R7, -RZ, R7.H1_H1 ;  /* 0x30000007ff077230 */ /* 0x000fe40000004100 */
[C---:B------:R-:W-:Y:S01]  /*f720*/  FMUL.FTZ R9, R8.reuse, R50 ;  /* 0x0000003208097220 */ /* 0x040fe20000410000 */
[-C--:B------:R-:W-:Y:S01]  /*f730*/  FMUL.FTZ R4, R49, R11.reuse ;  /* 0x0000000b31047220 */ /* 0x080fe20000410000 */
[C---:B------:R-:W-:Y:S01]  /*f740*/  FMUL.FTZ R6, R41.reuse, R11 ;  /* 0x0000000b29067220 */ /* 0x040fe20000410000 */
[-C--:B------:R-:W-:Y:S01]  /*f750*/  FFMA.FTZ R11, R8, R46.reuse, -R5 ;  /* 0x0000002e080b7223 */ /* 0x080fe20000010805 */
[----:B------:R-:W-:Y:S01]  /*f760*/  FFMA.FTZ R46, R40, R46, R9 ;  /* 0x0000002e282e7223 */ /* 0x000fe20000010009 */
[-C--:B------:R-:W-:Y:S01]  /*f770*/  FFMA.FTZ R40, R41, R7.reuse, -R4 ;  /* 0x0000000729287223 */ /* 0x080fe20000010804 */
        /* <DEDUP_REMOVED lines=11> */
.L_x_3465:
[----:B------:R-:W-:Y:S05]  /*f830*/  BSYNC B1 ;  /* 0x0000000000017941 */ /* 0x000fea0003800000 */
.L_x_3464:
[----:B------:R-:W-:Y:S04]  /*f840*/  BSSY B1, `(.L_x_3466) ;  /* 0x0000058000017945 */ /* 0x000fe80003800000 */
[----:B------:R-:W-:Y:S05]  /*f850*/  @P1 BRA `(.L_x_3467) ;  /* 0x0000000400581947 */ /* 0x000fea0003800000 */
[----:B-1234-:R-:W-:Y:S01]  /*f860*/  LEA.HI R4, R0, R228, RZ, 0x1d ;  /* 0x000000e400047211 */ /* 0x01efe200078fe8ff */
[----:B------:R-:W-:Y:S02]  /*f870*/  HADD2.F32 R46, -RZ, R29.H0_H0 ;  /* 0x2000001dff2e7230 */ /* 0x000fe40000004100 */
[----:B------:R-:W-:Y:S01]  /*f880*/  HADD2.F32 R44, -RZ, R25.H0_H0 ;  /* 0x20000019ff2c7230 */ /* 0x000fe20000004100 */
[----:B0-----:R-:W-:Y:S01]  /*f890*/  SHF.R.S32.HI R5, RZ, 0x1f, R4 ;  /* 0x0000001fff057819 */ /* 0x001fe20000011404 */
[----:B------:R-:W-:Y:S02]  /*f8a0*/  IMAD.SHL.U32 R6, R4, 0x8, RZ ;  /* 0x0000000804067824 */ /* 0x000fe400078e00ff */
[----:B------:R-:W-:Y:S01]  /*f8b0*/  HADD2.F32 R47, -RZ, R29.H1_H1 ;  /* 0x3000001dff2f7230 */ /* 0x000fe20000004100 */
[----:B------:R-:W-:Y:S01]  /*f8c0*/  LEA.HI R4, R5, R4, RZ, 0x3 ;  /* 0x0000000405047211 */ /* 0x000fe200078f18ff */
[----:B------:R-:W-:Y:S01]  /*f8d0*/  HADD2.F32 R48, -RZ, R30.H0_H0 ;  /* 0x2000001eff307230 */ /* 0x000fe20000004100 */
[----:B------:R-:W-:Y:S01]  /*f8e0*/  LOP3.LUT R5, R207, 0x38, R6, 0xf8, !PT ;  /* 0x00000038cf057812 */ /* 0x000fe200078ef806 */
[----:B------:R-:W-:-:S02]  /*f8f0*/  HADD2.F32 R45, -RZ, R25.H1_H1 ;  /* 0x30000019ff2d7230 */ /* 0x000fc40000004100 */
[----:B------:R-:W-:Y:S01]  /*f900*/  IMAD.SHL.U32 R4, R4, 0x400, RZ ;  /* 0x0000040004047824 */ /* 0x000fe200078e00ff */
[----:B------:R-:W-:Y:S01]  /*f910*/  LOP3.LUT R9, R5, R236, RZ, 0x3c, !PT ;  /* 0x000000ec05097212 */ /* 0x000fe200078e3cff */
[----:B------:R-:W-:-:S03]  /*f920*/  HADD2.F32 R49, -RZ, R30.H1_H1 ;  /* 0x3000001eff317230 */ /* 0x000fc60000004100 */
        /* <DEDUP_REMOVED lines=15> */
[----:B------:R-:W-:Y:S01]  /*fa20*/  FMUL.FTZ R39, R44, R39 ;  /* 0x000000272c277220 */ /* 0x000fe20000410000 */
[----:B------:R-:W-:Y:S02]  /*fa30*/  HADD2.F32 R9, -RZ, R9.H1_H1 ;  /* 0x30000009ff097230 */ /* 0x000fe40000004100 */
[----:B------:R-:W-:Y:S01]  /*fa40*/  FMUL.FTZ R29, R48, R8 ;  /* 0x00000008301d7220 */ /* 0x000fe20000410000 */
[----:B------:R-:W-:Y:S01]  /*fa50*/  FFMA.FTZ R43, R44, R34, -R43 ;  /* 0x000000222c2b7223 */ /* 0x000fe2000001082b */
[----:B------:R-:W-:-:S02]  /*fa60*/  HADD2.F32 R44, -RZ, R26.H0_H0 ;  /* 0x2000001aff2c7230 */ /* 0x000fc40000004100 */
[----:B------:R-:W-:Y:S01]  /*fa70*/  FFMA.FTZ R39, R46, R34, R39 ;  /* 0x000000222e277223 */ /* 0x000fe20000010027 */
[-C--:B------:R-:W-:Y:S01]  /*fa80*/  FMUL.FTZ R34, R47, R40.reuse ;  /* 0x000000282f227220 */ /* 0x080fe20000410000 */
[C---:B------:R-:W-:Y:S01]  /*fa90*/  FMUL.FTZ R40, R45.reuse, R40 ;  /* 0x000000282d287220 */ /* 0x040fe20000410000 */
[----:B------:R-:W-:Y:S02]  /*faa0*/  HADD2.F32 R41, -RZ, R10.H0_H0 ;  /* 0x2000000aff297230 */ /* 0x000fe40000004100 */
[C---:B------:R-:W-:Y:S01]  /*fab0*/  FMUL.FTZ R25, R44.reuse, R8 ;  /* 0x000000082c197220 */ /* 0x040fe20000410000 */
[-C--:B------:R-:W-:Y:S01]  /*fac0*/  FFMA.FTZ R8, R44, R4.reuse, -R29 ;  /* 0x000000042c087223 */ /* 0x080fe2000001081d */
[-C--:B------:R-:W-:Y:S01]  /*fad0*/  FFMA.FTZ R34, R45, R35.reuse, -R34 ;  /* 0x000000232d227223 */ /* 0x080fe20000010822 */
[----:B------:R-:W-:Y:S01]  /*fae0*/  FFMA.FTZ R40, R47, R35, R40 ;  /* 0x000000232f287223 */ /* 0x000fe20000010028 */
[----:B------:R-:W-:Y:S01]  /*faf0*/  FFMA.FTZ R30, R48, R4, R25 ;  /* 0x00000004301e7223 */ /* 0x000fe20000010019 */
[----:B------:R-:W-:-:S02]  /*fb00*/  HADD2.F32 R25, -RZ, R26.H1_H1 ;  /* 0x3000001aff197230 */ /* 0x000fc40000004100 */
[-C--:B------:R-:W-:Y:S01]  /*fb10*/  FMUL.FTZ R4, R49, R9.reuse ;  /* 0x0000000931047220 */ /* 0x080fe20000410000 */
[----:B------:R-:W-:Y:S02]  /*fb20*/  HADD2.F32 R29, -RZ, R27.H0_H0 ;  /* 0x2000001bff1d7230 */ /* 0x000fe40000004100 */
[----:B------:R-:W-:Y:S02]  /*fb30*/  HADD2.F32 R35, -RZ, R31.H0_H0 ;  /* 0x2000001fff237230 */ /* 0x000fe40000004100 */
[C---:B------:R-:W-:Y:S01]  /*fb40*/  FMUL.FTZ R26, R25.reuse, R9 ;  /* 0x00000009191a7220 */ /* 0x040fe20000410000 */
[----:B------:R-:W-:Y:S02]  /*fb50*/  HADD2.F32 R10, -RZ, R10.H1_H1 ;  /* 0x3000000aff0a7230 */ /* 0x000fe40000004100 */
[----:B------:R-:W-:Y:S01]  /*fb60*/  FFMA.FTZ R9, R25, R5, -R4 ;  /* 0x0000000519097223 */ /* 0x000fe20000010804 */
[----:B------:R-:W-:Y:S02]  /*fb70*/  HADD2.F32 R48, -RZ, R32.H0_H0 ;  /* 0x20000020ff307230 */ /* 0x000fe40000004100 */
[----:B------:R-:W-:Y:S01]  /*fb80*/  FMUL.FTZ R4, R35, R41 ;  /* 0x0000002923047220 */ /* 0x000fe20000410000 */
[----:B------:R-:W-:-:S02]  /*fb90*/  HADD2.F32 R46, -RZ, R28.H0_H0 ;  /* 0x2000001cff2e7230 */ /* 0x000fc40000004100 */
[----:B------:R-:W-:Y:S01]  /*fba0*/  FMUL.FTZ R44, R29, R41 ;  /* 0x000000291d2c7220 */ /* 0x000fe20000410000 */
[----:B------:R-:W-:Y:S01]  /*fbb0*/  FFMA.FTZ R25, R49, R5, R26 ;  /* 0x0000000531197223 */ /* 0x000fe2000001001a */
[-C--:B------:R-:W-:Y:S01]  /*fbc0*/  FMUL.FTZ R5, R48, R10.reuse ;  /* 0x0000000a30057220 */ /* 0x080fe20000410000 */
[-C--:B------:R-:W-:Y:S01]  /*fbd0*/  FFMA.FTZ R26, R29, R37.reuse, -R4 ;  /* 0x000000251d1a7223 */ /* 0x080fe20000010804 */
[----:B------:R-:W-:Y:S01]  /*fbe0*/  FFMA.FTZ R44, R35, R37, R44 ;  /* 0x00000025232c7223 */ /* 0x000fe2000001002c */
[--C-:B------:R-:W-:Y:S02]  /*fbf0*/  HADD2.F32 R42, -RZ, R11.reuse.H0_H0 ;  /* 0x2000000bff2a7230 */ /* 0x100fe40000004100 */
[C---:B------:R-:W-:Y:S01]  /*fc00*/  FMUL.FTZ R35, R46.reuse, R10 ;  /* 0x0000000a2e237220 */ /* 0x040fe20000410000 */
[----:B------:R-:W-:Y:S01]  /*fc10*/  FFMA.FTZ R29, R46, R6, -R5 ;  /* 0x000000062e1d7223 */ /* 0x000fe20000010805 */
[----:B------:R-:W-:Y:S02]  /*fc20*/  HADD2.F32 R11, -RZ, R11.H1_H1 ;  /* 0x3000000bff0b7230 */ /* 0x000fe40000004100 */
[----:B------:R-:W-:-:S02]  /*fc30*/  HADD2.F32 R46, -RZ, R31.H1_H1 ;  /* 0x3000001fff2e7230 */ /* 0x000fc40000004100 */
[----:B------:R-:W-:Y:S01]  /*fc40*/  FFMA.FTZ R35, R48, R6, R35 ;  /* 0x0000000630237223 */ /* 0x000fe20000010023 */
[----:B------:R-:W-:Y:S02]  /*fc50*/  HADD2.F32 R37, -RZ, R32.H1_H1 ;  /* 0x30000020ff257230 */ /* 0x000fe40000004100 */
[----:B------:R-:W-:Y:S02]  /*fc60*/  HADD2.F32 R10, -RZ, R27.H1_H1 ;  /* 0x3000001bff0a7230 */ /* 0x000fe40000004100 */
[-C--:B------:R-:W-:Y:S01]  /*fc70*/  FMUL.FTZ R5, R46, R42.reuse ;  /* 0x0000002a2e057220 */ /* 0x080fe20000410000 */
[----:B------:R-:W-:Y:S02]  /*fc80*/  HADD2.F32 R31, -RZ, R28.H1_H1 ;  /* 0x3000001cff1f7230 */ /* 0x000fe40000004100 */
[----:B------:R-:W-:Y:S01]  /*fc90*/  FMUL.FTZ R4, R37, R11 ;  /* 0x0000000b25047220 */ /* 0x000fe20000410000 */
[--C-:B------:R-:W-:Y:S02]  /*fca0*/  HADD2.F32 R38, -RZ, R7.reuse.H0_H0 ;  /* 0x20000007ff267230 */ /* 0x100fe40000004100 */
[----:B------:R-:W-:Y:S01]  /*fcb0*/  FMUL.FTZ R27, R10, R42 ;  /* 0x0000002a0a1b7220 */ /* 0x000fe20000410000 */
[----:B------:R-:W-:-:S02]  /*fcc0*/  HADD2.F32 R7, -RZ, R7.H1_H1 ;  /* 0x30000007ff077230 */ /* 0x000fc40000004100 */
[C---:B------:R-:W-:Y:S01]  /*fcd0*/  FMUL.FTZ R6, R31.reuse, R11 ;  /* 0x0000000b1f067220 */ /* 0x040fe20000410000 */
[-C--:B------:R-:W-:Y:S01]  /*fce0*/  FFMA.FTZ R11, R10, R38.reuse, -R5 ;  /* 0x000000260a0b7223 */ /* 0x080fe20000010805 */
[----:B------:R-:W-:Y:S01]  /*fcf0*/  FFMA.FTZ R27, R46, R38, R27 ;  /* 0x000000262e1b7223 */ /* 0x000fe2000001001b */
[-C--:B------:R-:W-:Y:S01]  /*fd00*/  FFMA.FTZ R28, R31, R7.reuse, -R4 ;  /* 0x000000071f1c7223 */ /* 0x080fe20000010804 */
        /* <DEDUP_REMOVED lines=11> */
.L_x_3467:
[----:B------:R-:W-:Y:S05]  /*fdc0*/  BSYNC B1 ;  /* 0x0000000000017941 */ /* 0x000fea0003800000 */
.L_x_3466:
[----:B------:R-:W-:Y:S05]  /*fdd0*/  @P2 BRA `(.L_x_3439) ;  /* 0x0000000400582947 */ /* 0x000fea0003800000 */
[----:B------:R-:W-:Y:S01]  /*fde0*/  LEA.HI R0, R0, R233, RZ, 0x1d ;  /* 0x000000e900007211 */ /* 0x000fe200078fe8ff */
[----:B0-----:R-:W-:Y:S02]  /*fdf0*/  HADD2.F32 R33, -RZ, R3.H0_H0 ;  /* 0x20000003ff217230 */ /* 0x001fe40000004100 */
[--C-:B------:R-:W-:Y:S01]  /*fe00*/  HADD2.F32 R35, -RZ, R15.reuse.H0_H0 ;  /* 0x2000000fff237230 */ /* 0x100fe20000004100 */
[----:B-1234-:R-:W-:Y:S01]  /*fe10*/  SHF.R.S32.HI R5, RZ, 0x1f, R0 ;  /* 0x0000001fff057819 */ /* 0x01efe20000011400 */
        /* <DEDUP_REMOVED lines=8> */
[----:B------:R-:W-:Y:S01]  /*fea0*/  HADD2.F32 R42, -RZ, R3.H1_H1 ;  /* 0x30000003ff2a7230 */ /* 0x000fe20000004100 */
[----:B------:R-:W0:Y:S01]  /*feb0*/  LDS.128 R4, [R230] ;  /* 0x00000000e6047984 */ /* 0x000e220000000c00 */
[----:B------:R-:W-:Y:S01]  /*fec0*/  HADD2.F32 R37, -RZ, R20.H1_H1 ;  /* 0x30000014ff257230 */ /* 0x000fe20000004100 */
[----:B------:R-:W-:Y:S01]  /*fed0*/  LOP3.LUT R0, R0, 0x7fffe000, RZ, 0xc0, !PT ;  /* 0x7fffe00000007812 */ /* 0x000fe200078ec0ff */
[----:B------:R-:W-:-:S03]  /*fee0*/  HADD2.F32 R39, -RZ, R21.H0_H0 ;  /* 0x20000015ff277230 */ /* 0x000fc60000004100 */
        /* <DEDUP_REMOVED lines=13> */
[--C-:B------:R-:W-:Y:S02]  /*ffc0*/  HADD2.F32 R30, -RZ, R9.reuse.H0_H0 ;  /* 0x20000009ff1e7230 */ /* 0x100fe40000004100 */
[-C--:B------:R-:W-:Y:S01]  /*ffd0*/  FMUL.FTZ R34, R35, R29.reuse ;  /* 0x0000001d23227220 */ /* 0x080fe20000410000 */
[----:B------:R-:W-:Y:S01]  /*ffe0*/  FMUL.FTZ R38, R33, R29 ;  /* 0x0000001d21267220 */ /* 0x000fe20000410000 */
[----:B------:R-:W-:-:S02]  /*fff0*/  HADD2.F32 R9, -RZ, R9.H1_H1 ;  /* 0x30000009ff097230 */ /* 0x000fc40000004100 */
[-C--:B------:R-:W-:Y:S01]  /*10000*/  FMUL.FTZ R15, R44, R8.reuse ;  /* 0x000000082c0f7220 */ /* 0x080fe20000410000 */
[-C--:B------:R-:W-:Y:S01]  /*10010*/  FFMA.FTZ R34, R33, R25.reuse, -R34 ;  /* 0x0000001921227223 */ /* 0x080fe20000010822 */
[----:B------:R-:W-:Y:S01]  /*10020*/  FFMA.FTZ R38, R35, R25, R38 ;  /* 0x0000001923267223 */ /* 0x000fe20000010026 */
[----:B------:R-:W-:Y:S01]  /*10030*/  FMUL.FTZ R3, R40, R8 ;  /* 0x0000000828037220 */ /* 0x000fe20000410000 */
[----:B------:R-:W-:Y:S01]  /*10040*/  FMUL.FTZ R25, R46, R30 ;  /* 0x0000001e2e197220 */ /* 0x000fe20000410000 */
[----:B------:R-:W-:Y:S02]  /*10050*/  HADD2.F32 R33, -RZ, R12.H1_H1 ;  /* 0x3000000cff217230 */ /* 0x000fe40000004100 */
[----:B------:R-:W-:Y:S01]  /*10060*/  FFMA.FTZ R15, R40, R4, -R15 ;  /* 0x00000004280f7223 */ /* 0x000fe2000001080f */
[--C-:B------:R-:W-:Y:S02]  /*10070*/  HADD2.F32 R31, -RZ, R10.reuse.H0_H0 ;  /* 0x2000000aff1f7230 */ /* 0x100fe40000004100 */
[----:B------:R-:W-:Y:S01]  /*10080*/  FMUL.FTZ R29, R42, R30 ;  /* 0x0000001e2a1d7220 */ /* 0x000fe20000410000 */
[----:B------:R-:W-:Y:S01]  /*10090*/  FFMA.FTZ R3, R44, R4, R3 ;  /* 0x000000042c037223 */ /* 0x000fe20000010003 */
[----:B------:R-:W-:Y:S01]  /*100a0*/  FFMA.FTZ R25, R42, R26, -R25 ;  /* 0x0000001a2a197223 */ /* 0x000fe20000010819 */
[----:B------:R-:W-:-:S02]  /*100b0*/  HADD2.F32 R10, -RZ, R10.H1_H1 ;  /* 0x3000000aff0a7230 */ /* 0x000fc40000004100 */
        /* <DEDUP_REMOVED lines=9> */
[C---:B------:R-:W-:Y:S01]  /*10150*/  FMUL.FTZ R30, R35.reuse, R31 ;  /* 0x0000001f231e7220 */ /* 0x040fe20000410000 */
[-C--:B------:R-:W-:Y:S01]  /*10160*/  FMUL.FTZ R5, R42, R10.reuse ;  /* 0x0000000a2a057220 */ /* 0x080fe20000410000 */
[----:B------:R-:W-:Y:S01]  /*10170*/  FMUL.FTZ R9, R40, R10 ;  /* 0x0000000a28097220 */ /* 0x000fe20000410000 */
[----:B------:R-:W-:Y:S02]  /*10180*/  HADD2.F32 R11, -RZ, R11.H1_H1 ;  /* 0x3000000bff0b7230 */ /* 0x000fe40000004100 */
[----:B------:R-:W-:Y:S01]  /*10190*/  FFMA.FTZ R29, R46, R26, R29 ;  /* 0x0000001a2e1d7223 */ /* 0x000fe2000001001d */
[----:B------:R-:W-:Y:S02]  /*101a0*/  HADD2.F32 R10, -RZ, R21.H1_H1 ;  /* 0x30000015ff0a7230 */ /* 0x000fe40000004100 */
[----:B------:R-:W-:Y:S01]  /*101b0*/  FFMA.FTZ R26, R35, R27, -R4 ;  /* 0x0000001b231a7223 */ /* 0x000fe20000010804 */
[----:B------:R-:W-:-:S02]  /*101c0*/  HADD2.F32 R31, -RZ, R24.H1_H1 ;  /* 0x30000018ff1f7230 */ /* 0x000fc40000004100 */
[----:B------:R-:W-:Y:S01]  /*101d0*/  FFMA.FTZ R30, R39, R27, R30 ;  /* 0x0000001b271e7223 */ /* 0x000fe2000001001e */
[----:B------:R-:W-:Y:S02]  /*101e0*/  HADD2.F32 R8, -RZ, R13.H1_H1 ;  /* 0x3000000dff087230 */ /* 0x000fe40000004100 */
[-C--:B------:R-:W-:Y:S01]  /*101f0*/  FFMA.FTZ R27, R40, R6.reuse, -R5 ;  /* 0x00000006281b7223 */ /* 0x080fe20000010805 */
[----:B------:R-:W-:Y:S02]  /*10200*/  HADD2.F32 R21, -RZ, R14.H1_H1 ;  /* 0x3000000eff157230 */ /* 0x000fe40000004100 */
[----:B------:R-:W-:Y:S01]  /*10210*/  FFMA.FTZ R13, R42, R6, R9 ;  /* 0x000000062a0d7223 */ /* 0x000fe20000010009 */
        /* <DEDUP_REMOVED lines=18> */
.L_x_3439:
[----:B------:R-:W-:Y:S05]  /*10340*/  BSYNC B0 ;  /* 0x0000000000007941 */ /* 0x000fea0003800000 */
.L_x_3417:
[----:B------:R-:W-:Y:S01]  /*10350*/  @!PT LDS RZ, [RZ] ;  /* 0x00000000fffff984 */ /* 0x000fe20000000800 */
[----:B------:R-:W-:Y:S01]  /*10360*/  @!PT LDS RZ, [RZ] ;  /* 0x00000000fffff984 */ /* 0x000fe20000000800 */
[----:B------:R-:W-:Y:S01]  /*10370*/  @!PT LDS RZ, [RZ] ;  /* 0x00000000fffff984 */ /* 0x000fe20000000800 */
[----:B------:R-:W-:Y:S01]  /*10380*/  @!PT LDS RZ, [RZ] ;  /* 0x00000000fffff984 */ /* 0x000fe20000000800 */
[----:B------:R5:W-:Y:S06]  /*10390*/  MEMBAR.ALL.CTA ;  /* 0x0000000000007992 */ /* 0x000bec0000008000 */
[----:B-----5:R-:W5:Y:S01]  /*103a0*/  FENCE.VIEW.ASYNC.S ;  /* 0x00000000000073c6 */ /* 0x020f620000000000 */
[----:B------:R-:W-:Y:S05]  /*103b0*/  WARPSYNC.ALL ;  /* 0x0000000000007948 */ /* 0x000fea0003800000 */
[----:B-----5:R-:W-:Y:S06]  /*103c0*/  BAR.SYNC.DEFER_BLOCKING 0xd, 0x100 ;  /* 0x0344000000007b1d */ /* 0x020fec0000010000 */
.L_x_3415:
[----:B0-----:R-:W5:Y:S02]  /*103d0*/  LDL R0, [R1+0x14] ;  /* 0x0000140001007983 */ /* 0x001f640000100800 */
[----:B-----5:R-:W-:-:S13]  /*103e0*/  R2UR UR4, R0 ;  /* 0x00000000000472ca */ /* 0x020fda00000e0000 */
[----:B------:R-:W-:-:S05]  /*103f0*/  IMAD.U32 R0, RZ, RZ, UR4 ;  /* 0x00000004ff007e24 */ /* 0x000fca000f8e00ff */
[----:B------:R-:W-:-:S13]  /*10400*/  ISETP.NE.AND P0, PT, R0, 0x3, PT ;  /* 0x000000030000780c */ /* 0x000fda0003f05270 */
[----:B------:R-:W-:Y:S05]  /*10410*/  @!P0 BRA `(.L_x_3468) ;  /* 0x0000000000048947 */ /* 0x000fea0003800000 */
[----:B------:R-:W-:Y:S01]  /*10420*/  BPT.TRAP 0x1 ;  /* 0x000000040000795c */ /* 0x000fe20000300000 */
.L_x_3468:
[----:B------:R-:W-:Y:S01]  /*10430*/  IMAD R0, R211, 0x8, R2 ;  /* 0x00000008d3007824 */ /* 0x000fe200078e0202 */
[----:B-1-3--:R-:W-:-:S04]  /*10440*/  SHF.L.U32 R3, R213, 0x1f, RZ ;  /* 0x0000001fd5037819 */ /* 0x00afc800000006ff */
[----:B------:R0:W1:Y:S01]  /*10450*/  SYNCS.PHASECHK.TRANS64.TRYWAIT P2, [R0+URZ+0x36830], R3 ;  /* 0x03683003000075a7 */ /* 0x000062000804017f */
[----:B------:R-:W-:Y:S05]  /*10460*/  @!P0 BRA `(.L_x_3469) ;  /* 0x0000000000048947 */ /* 0x000fea0003800000 */
[----:B------:R-:W-:Y:S01]  /*10470*/  BPT.TRAP 0x1 ;  /* 0x000000040000795c */ /* 0x000fe20000300000 */
.L_x_3469:
[----:B--2-4-:R-:W2:Y:S01]  /*10480*/  S2R R4, SR_TID.X ;  /* 0x0000000000047919 */ /* 0x014ea20000002100 */
[----:B------:R-:W-:Y:S02]  /*10490*/  MOV R119, RZ ;  /* 0x000000ff00777202 */ /* 0x000fe40000000f00 */
[----:B--2---:R-:W-:-:S04]  /*104a0*/  LOP3.LUT R4, R4, 0x7f, RZ, 0xc0, !PT ;  /* 0x0000007f04047812 */ /* 0x004fc800078ec0ff */
[----:B------:R-:W-:Y:S01]  /*104b0*/  ISETP.NE.AND P1, PT, R4, RZ, PT ;  /* 0x000000ff0400720c */ /* 0x000fe20003f25270 */
[----:B-1----:R-:W-:-:S12]  /*104c0*/  @P2 BRA `(.L_x_3470) ;  /* 0x0000000000082947 */ /* 0x002fd80003800000 */
[----:B------:R-:W1:Y:S02]  /*104d0*/  SYNCS.PHASECHK.TRANS64.TRYWAIT P2, [R0+URZ+0x36830], R3 ;  /* 0x03683003000075a7 */ /* 0x000e64000804017f */
[----:B-1----:R-:W-:Y:S05]  /*104e0*/  @!P2 BRA `(.L_x_3471) ;  /* 0x000001480080a947 */ /* 0x002fea0003800000 */
.L_x_3470:
[----:B------:R-:W-:Y:S05]  /*104f0*/  WARPSYNC.ALL ;  /* 0x0000000000007948 */ /* 0x000fea0003800000 */
[----:B01----:R-:W-:Y:S01]  /*10500*/  VIADD R3, R2, 0x21400 ;  /* 0x0002140002037836 */ /* 0x003fe20000000000 */
[----:B------:R-:W-:Y:S01]  /*10510*/  R2UR UR24, R36 ;  /* 0x00000000241872ca */ /* 0x000fe200000e0000 */
[----:B------:R-:W-:Y:S01]  /*10520*/  IMAD.MOV.U32 R5, RZ, RZ, 0x40000040 ;  /* 0x40000040ff057424 */ /* 0x000fe200078e00ff */
[----:B------:R-:W-:Y:S01]  /*10530*/  WARPGROUP.ARRIVE ;  /* 0x00000000000079c5 */ /* 0x000fe20000000000 */
[----:B------:R-:W-:Y:S01]  /*10540*/  UMOV UR5, 0x40000040 ;  /* 0x4000004000057882 */ /* 0x000fe20000000000 */
[----:B------:R-:W-:Y:S01]  /*10550*/  SHF.R.U32.HI R3, RZ, 0x4, R3 ;  /* 0x00000004ff037819 */ /* 0x000fe20000011603 */
[----:B------:R-:W-:Y:S01]  /*10560*/  IMAD.MOV.U32 R7, RZ, RZ, 0x40000040 ;  /* 0x40000040ff077424 */ /* 0x000fe200078e00ff */
[----:B------:R-:W-:Y:S01]  /*10570*/  R2UR UR7, R5 ;  /* 0x00000000050772ca */ /* 0x000fe200000e0000 */
[----:B------:R-:W-:Y:S01]  /*10580*/  UMOV UR27, UR5 ;  /* 0x00000005001b7c82 */ /* 0x000fe20008000000 */
[----:B------:R-:W-:Y:S01]  /*10590*/  LOP3.LUT R3, R3, 0x3fff, RZ, 0xc0, !PT ;  /* 0x00003fff03037812 */ /* 0x000fe200078ec0ff */
[----:B------:R-:W-:Y:S01]  /*105a0*/  UMOV UR17, UR27 ;  /* 0x0000001b00117c82 */ /* 0x000fe20008000000 */
[----:B------:R-:W-:Y:S01]  /*105b0*/  R2UR UR19, R7 ;  /* 0x00000000071372ca */ /* 0x000fe200000e0000 */
[----:B------:R-:W-:Y:S01]  /*105c0*/  IMAD.MOV.U32 R9, RZ, RZ, 0x40000040 ;  /* 0x40000040ff097424 */ /* 0x000fe200078e00ff */
[----:B------:R-:W-:Y:S01]  /*105d0*/  LOP3.LUT R215, R3, 0x10000, RZ, 0xfc, !PT ;  /* 0x0001000003d77812 */ /* 0x000fe200078efcff */
[----:B------:R-:W-:Y:S01]  /*105e0*/  ULOP3.LUT UR24, UR24, 0x10000, URZ, 0xfc, !UPT ;  /* 0x0001000018187892 */ /* 0x000fe2000f8efc3f */
[----:B------:R-:W-:Y:S01]  /*105f0*/  MOV R7, 0x40000040 ;  /* 0x4000004000077802 */ /* 0x000fe20000000f00 */
[----:B------:R-:W-:Y:S01]  /*10600*/  UMOV UR21, UR27 ;  /* 0x0000001b00157c82 */ /* 0x000fe20008000000 */
[----:B------:R-:W-:Y:S01]  /*10610*/  R2UR UR23, R9 ;  /* 0x00000000091772ca */ /* 0x000fe200000e0000 */
[----:B------:R-:W-:Y:S01]  /*10620*/  IMAD R4, R211, 0xa80, R215 ;  /* 0x00000a80d3047824 */ /* 0x000fe200078e02d7 */
[----:B------:R-:W-:Y:S01]  /*10630*/  UMOV UR9, UR27 ;  /* 0x0000001b00097c82 */ /* 0x000fe20008000000 */
[----:B------:R-:W-:Y:S01]  /*10640*/  IMAD.U32 R15, RZ, RZ, UR5 ;  /* 0x00000005ff0f7e24 */ /* 0x000fe2000f8e00ff */
[----:B------:R-:W-:Y:S01]  /*10650*/  UMOV UR4, UR24 ;  /* 0x0000001800047c82 */ /* 0x000fe20008000000 */
[C---:B------:R-:W-:Y:S01]  /*10660*/  VIADD R6, R4.reuse, 0x80 ;  /* 0x0000008004067836 */ /* 0x040fe20000000000 */
[C---:B------:R-:W-:Y:S01]  /*10670*/  R2UR UR6, R4.reuse ;  /* 0x00000000040672ca */ /* 0x040fe200000e0000 */
[----:B------:R-:W-:Y:S01]  /*10680*/  UMOV UR26, UR4 ;  /* 0x00000004001a7c82 */ /* 0x000fe20008000000 */
[----:B------:R-:W-:Y:S01]  /*10690*/  IADD3 R8, R4, 0x100, RZ ;  /* 0x0000010004087810 */ /* 0x000fe20007ffe0ff */
[----:B------:R-:W-:Y:S01]  /*106a0*/  UMOV UR16, UR26 ;  /* 0x0000001a00107c82 */ /* 0x000fe20008000000 */
[----:B------:R-:W-:Y:S01]  /*106b0*/  R2UR UR18, R6 ;  /* 0x00000000061272ca */ /* 0x000fe200000e0000 */
[----:B------:R-:W-:Y:S01]  /*106c0*/  UMOV UR20, UR26 ;  /* 0x0000001a00147c82 */ /* 0x000fe20008000000 */
[----:B------:R-:W-:Y:S01]  /*106d0*/  R2UR UR22, R8 ;  /* 0x00000000081672ca */ /* 0x000fe200000e0000 */
[C---:B------:R-:W-:Y:S01]  /*106e0*/  VIADD R6, R4.reuse, 0x180 ;  /* 0x0000018004067836 */ /* 0x040fe20000000000 */
[----:B------:R-:W-:Y:S01]  /*106f0*/  MOV R14, UR4 ;  /* 0x00000004000e7c02 */ /* 0x000fe20008000f00 */
[----:B------:R-:W-:Y:S01]  /*10700*/  IMAD.MOV.U32 R13, RZ, RZ, 0x40000040 ;  /* 0x40000040ff0d7424 */ /* 0x000fe200078e00ff */
[C---:B------:R-:W-:Y:S01]  /*10710*/  IADD3 R12, R4.reuse, 0x200, RZ ;  /* 0x00000200040c7810 */ /* 0x040fe20007ffe0ff */
[----:B------:R-:W-:Y:S01]  /*10720*/  UMOV UR8, UR26 ;  /* 0x0000001a00087c82 */ /* 0x000fe20008000000 */
[----:B------:R-:W-:Y:S01]  /*10730*/  VIADD R8, R4, 0x280 ;  /* 0x0000028004087836 */ /* 0x000fe20000000000 */
[----:B------:R-:W-:Y:S01]  /*10740*/  HGMMA.64x16x16.F32 R72, gdesc[UR4], RZ, !UPT, gsb0 ;  /* 0x00200000044879f0 */ /* 0x000fe2000c0008ff */
[----:B------:R-:W-:Y:S01]  /*10750*/  R2UR UR6, R6 ;  /* 0x00000000060672ca */ /* 0x000fe200000e0000 */
[----:B------:R-:W-:Y:S01]  /*10760*/  UMOV UR4, UR26 ;  /* 0x0000001a00047c82 */ /* 0x000fe20008000000 */
[----:B------:R-:W-:Y:S01]  /*10770*/  R2UR UR7, R7 ;  /* 0x00000000070772ca */ /* 0x000fe200000e0000 */
[----:B------:R-:W-:Y:S01]  /*10780*/  UMOV UR5, UR27 ;  /* 0x0000001b00057c82 */ /* 0x000fe20008000000 */
[----:B------:R-:W-:Y:S01]  /*10790*/  R2UR UR10, R12 ;  /* 0x000000000c0a72ca */ /* 0x000fe200000e0000 */
[----:B------:R-:W-:Y:S01]  /*107a0*/  IMAD.MOV.U32 R9, RZ, RZ, 0x40000040 ;  /* 0x40000040ff097424 */ /* 0x000fe200078e00ff */
[----:B------:R-:W-:Y:S01]  /*107b0*/  R2UR UR11, R13 ;  /* 0x000000000d0b72ca */ /* 0x000fe200000e0000 */
[----:B------:R-:W-:Y:S01]  /*107c0*/  UMOV UR12, UR26 ;  /* 0x0000001a000c7c82 */ /* 0x000fe20008000000 */
[----:B------:R-:W-:Y:S01]  /*107d0*/  R2UR UR14, R8 ;  /* 0x00000000080e72ca */ /* 0x000fe200000e0000 */
[----:B------:R-:W-:Y:S01]  /*107e0*/  UMOV UR13, UR27 ;  /* 0x0000001b000d7c82 */ /* 0x000fe20008000000 */
[----:B------:R-:W-:Y:S01]  /*107f0*/  R2UR UR15, R9 ;  /* 0x00000000090f72ca */ /* 0x000fe200000e0000 */
[----:B------:R-:W-:Y:S01]  /*10800*/  IMAD.MOV.U32 R7, RZ, RZ, 0x40000040 ;  /* 0x40000040ff077424 */ /* 0x000fe200078e00ff */
[C---:B------:R-:W-:Y:S01]  /*10810*/  IADD3 R6, R4.reuse, 0x300, RZ ;  /* 0x0000030004067810 */ /* 0x040fe20007ffe0ff */
[C---:B------:R-:W-:Y:S01]  /*10820*/  VIADD R8, R4.reuse, 0x2 ;  /* 0x0000000204087836 */ /* 0x040fe20000000000 */
[----:B------:R-:W-:Y:S01]  /*10830*/  MOV R9, 0x40000040 ;  /* 0x4000004000097802 */ /* 0x000fe20000000f00 */
[----:B------:R-:W-:Y:S01]  /*10840*/  UMOV UR29, 0x40000040 ;  /* 0x40000040001d7882 */ /* 0x000fe20000000000 */
[----:B------:R-:W-:Y:S01]  /*10850*/  VIADD R12, R4, 0x202 ;  /* 0x00000202040c7836 */ /* 0x000fe20000000000 */
[----:B------:R0:W-:Y:S01]  /*10860*/  STL.64 [R1+0x48], R14 ;  /* 0x0000480e01007387 */ /* 0x0001e20000100a00 */
[----:B------:R-:W-:Y:S01]  /*10870*/  R2UR UR30, R8 ;  /* 0x00000000081e72ca */ /* 0x000fe200000e0000 */
[----:B------:R-:W-:Y:S01]  /*10880*/  VIADD R8, R4, 0x102 ;  /* 0x0000010204087836 */ /* 0x000fe20000000000 */
[----:B------:R-:W-:Y:S01]  /*10890*/  R2UR UR31, R9 ;  /* 0x00000000091f72ca */ /* 0x000fe200000e0000 */
[----:B------:R-:W-:Y:S01]  /*108a0*/  IMAD.MOV.U32 R9, RZ, RZ, 0x40000040 ;  /* 0x40000040ff097424 */ /* 0x000fe200078e00ff */
[----:B------:R-:W-:Y:S01]  /*108b0*/  P2R R11, PR, RZ, 0x1 ;  /* 0x00000001ff0b7803 */ /* 0x000fe20000000000 */
[----:B------:R-:W-:-:S02]  /*108c0*/  IMAD.MOV.U32 R13, RZ, RZ, 0x40000040 ;  /* 0x40000040ff0d7424 */ /* 0x000fc400078e00ff */
[----:B0-----:R-:W-:Y:S01]  /*108d0*/  IMAD.U32 R15, RZ, RZ, UR29 ;  /* 0x0000001dff0f7e24 */ /* 0x001fe2000f8e00ff */
[----:B------:R-:W-:Y:S02]  /*108e0*/  WARPGROUP.DEPBAR.LE gsb0, 0x0 ;  /* 0x00008000000079c5 */ /* 0x000fe40000010000 */
[----:B------:R-:W-:-:S06]  /*108f0*/  WARPGROUP.ARRIVE ;  /* 0x00000000000079c5 */ /* 0x000fcc0000000000 */
[----:B------:R-:W-:Y:S01]  /*10900*/  HGMMA.64x16x16.F32 R64, gdesc[UR16], RZ, !UPT, gsb0 ;  /* 0x00200000104079f0 */ /* 0x000fe2000c0008ff */
[----:B------:R-:W-:Y:S01]  /*10910*/  R2UR UR18, R6 ;  /* 0x00000000061272ca */ /* 0x000fe200000e0000 */
[----:B------:R-:W-:Y:S01]  /*10920*/  UMOV UR16, UR26 ;  /* 0x0000001a00107c82 */ /* 0x000fe20008000000 */
[----:B------:R-:W-:Y:S01]  /*10930*/  R2UR UR19, R7 ;  /* 0x00000000071372ca */ /* 0x000fe200000e0000 */
[----:B------:R-:W-:Y:S01]  /*10940*/  UMOV UR17, UR27 ;  /* 0x0000001b00117c82 */ /* 0x000fe20008000000 */
[----:B------:R-:W-:Y:S01]  /*10950*/  IMAD.MOV.U32 R7, RZ, RZ, 0x40000040 ;  /* 0x40000040ff077424 */ /* 0x000fe200078e00ff */
[----:B------:R-:W-:Y:S01]  /*10960*/  IADD3 R6, R4, 0x82, RZ ;  /* 0x0000008204067810 */ /* 0x000fe20007ffe0ff */
[----:B------:R-:W-:Y:S01]  /*10970*/  UMOV UR27, UR29 ;  /* 0x0000001d001b7c82 */ /* 0x000fe20008000000 */
[----:B------:R-:W-:Y:S02]  /*10980*/  WARPGROUP.DEPBAR.LE gsb0, 0x0 ;  /* 0x00008000000079c5 */ /* 0x000fe40000010000 */
[----:B------:R-:W-:-:S06]  /*10990*/  WARPGROUP.ARRIVE ;  /* 0x00000000000079c5 */ /* 0x000fcc0000000000 */
[----:B------:R-:W-:Y:S01]  /*109a0*/  HGMMA.64x16x16.F32 R56, gdesc[UR20], RZ, !UPT, gsb0 ;  /* 0x00200000143879f0 */ /* 0x000fe2000c0008ff */
[----:B------:R-:W-:Y:S01]  /*109b0*/  R2UR UR22, R8 ;  /* 0x00000000081672ca */ /* 0x000fe200000e0000 */
[----:B------:R-:W-:Y:S01]  /*109c0*/  UMOV UR21, UR27 ;  /* 0x0000001b00157c82 */ /* 0x000fe20008000000 */
[----:B------:R-:W-:Y:S02]  /*109d0*/  R2UR UR23, R9 ;  /* 0x00000000091772ca */ /* 0x000fe400000e0000 */
[----:B------:R-:W-:Y:S02]  /*109e0*/  IADD3 R8, R4, 0x282, RZ ;  /* 0x0000028204087810 */ /* 0x000fe40007ffe0ff */
[----:B------:R-:W-:Y:S01]  /*109f0*/  MOV R9, 0x40000040 ;  /* 0x4000004000097802 */ /* 0x000fe20000000f00 */
[----:B------:R-:W-:Y:S02]  /*10a00*/  WARPGROUP.DEPBAR.LE gsb0, 0x0 ;  /* 0x00008000000079c5 */ /* 0x000fe40000010000 */
[----:B------:R-:W-:-:S06]  /*10a10*/  WARPGROUP.ARRIVE ;  /* 0x00000000000079c5 */ /* 0x000fcc0000000000 */
[----:B------:R-:W-:Y:S01]  /*10a20*/  HGMMA.64x16x16.F32 R48, gdesc[UR4], RZ, !UPT, gsb0 ;  /* 0x00200000043079f0 */ /* 0x000fe2000c0008ff */
[----:B------:R-:W-:Y:S01]  /*10a30*/  UIADD3 UR4, UR24, 0x2, URZ ;  /* 0x0000000218047890 */ /* 0x000fe2000fffe03f */
[----:B------:R-:W-:-:S06]  /*10a40*/  UMOV UR5, UR27 ;  /* 0x0000001b00057c82 */ /* 0x000fcc0008000000 */
[----:B------:R-:W-:Y:S02]  /*10a50*/  UMOV UR28, UR4 ;  /* 0x00000004001c7c82 */ /* 0x000fe40008000000 */
[----:B------:R-:W-:Y:S01]  /*10a60*/  UMOV UR26, UR28 ;  /* 0x0000001c001a7c82 */ /* 0x000fe20008000000 */
[----:B------:R-:W-:Y:S01]  /*10a70*/  IMAD.U32 R14, RZ, RZ, UR28 ;  /* 0x0000001cff0e7e24 */ /* 0x000fe2000f8e00ff */
[----:B------:R-:W-:Y:S01]  /*10a80*/  UMOV UR20, UR26 ;  /* 0x0000001a00147c82 */ /* 0x000fe20008000000 */
[----:B------:R-:W-:-:S03]  /*10a90*/  UMOV UR4, UR26 ;  /* 0x0000001a00047c82 */ /* 0x000fc60008000000 */
[----:B------:R0:W-:Y:S01]  /*10aa0*/  STL.64 [R1+0x40], R14 ;  /* 0x0000400e01007387 */ /* 0x0001e20000100a00 */
[----:B------:R-:W-:Y:S02]  /*10ab0*/  WARPGROUP.DEPBAR.LE gsb0, 0x0 ;  /* 0x00008000000079c5 */ /* 0x000fe40000010000 */
[----:B------:R-:W-:-:S06]  /*10ac0*/  WARPGROUP.ARRIVE ;  /* 0x00000000000079c5 */ /* 0x000fcc0000000000 */
[----:B------:R-:W-:Y:S01]  /*10ad0*/  HGMMA.64x16x16.F32 R40, gdesc[UR8], RZ, !UPT, gsb0 ;  /* 0x00200000082879f0 */ /* 0x000fe2000c0008ff */
        /* <DEDUP_REMOVED lines=46> */
[----:B------:R-:W-:Y:S01]  /*10dc0*/  UMOV UR27, UR29 ;  /* 0x0000001d001b7c82 */ /* 0x000fe20008000000 */
[----:B------:R-:W-:Y:S02]  /*10dd0*/  WARPGROUP.DEPBAR.LE gsb0, 0x0 ;  /* 0x00008000000079c5 */ /* 0x000fe40000010000 */
[----:B------:R-:W-:-:S06]  /*10de0*/  WARPGROUP.ARRIVE ;  /* 0x00000000000079c5 */ /* 0x000fcc0000000000 */
[----:B------:R-:W-:Y:S01]  /*10df0*/  HGMMA.64x16x16.F32 R56, gdesc[UR20], R56, gsb0 ;  /* 0x00200000143879f0 */ /* 0x000fe20008000838 */
[----:B------:R-:W-:Y:S01]  /*10e00*/  R2UR UR22, R8 ;  /* 0x00000000081672ca */ /* 0x000fe200000e0000 */
[----:B------:R-:W-:Y:S01]  /*10e10*/  UMOV UR21, UR27 ;  /* 0x0000001b00157c82 */ /* 0x000fe20008000000 */
[----:B------:R-:W-:Y:S01]  /*10e20*/  R2UR UR23, R9 ;  /* 0x00000000091772ca */ /* 0x000fe200000e0000 */
[----:B------:R-:W-:Y:S02]  /*10e30*/  VIADD R8, R4, 0x284 ;  /* 0x0000028404087836 */ /* 0x000fe40000000000 */
[----:B------:R-:W-:Y:S01]  /*10e40*/  IMAD.MOV.U32 R9, RZ, RZ, 0x40000040 ;  /* 0x40000040ff097424 */ /* 0x000fe200078e00ff */
[----:B------:R-:W-:Y:S02]  /*10e50*/  WARPGROUP.DEPBAR.LE gsb0, 0x0 ;  /* 0x00008000000079c5 */ /* 0x000fe40000010000 */
[----:B------:R-:W-:-:S06]  /*10e60*/  WARPGROUP.ARRIVE ;  /* 0x00000000000079c5 */ /* 0x000fcc0000000000 */
[----:B------:R-:W-:Y:S01]  /*10e70*/  HGMMA.64x16x16.F32 R48, gdesc[UR4], R48, gsb0 ;  /* 0x00200000043079f0 */ /* 0x000fe20008000830 */
        /* <DEDUP_REMOVED lines=37> */
[----:B------:R-:W-:Y:S01]  /*110d0*/  R2UR UR7, R7 ;  /* 0x00000000070772ca */ /* 0x000fe200000e0000 */
[----:B------:R-:W-:Y:S01]  /*110e0*/  IMAD.MOV.U32 R7, RZ, RZ, 0x40000040 ;  /* 0x40000040ff077424 */ /* 0x000fe200078e00ff */
[----:B------:R-:W-:Y:S02]  /*110f0*/  WARPGROUP.DEPBAR.LE gsb0, 0x0 ;  /* 0x00008000000079c5 */ /* 0x000fe40000010000 */
[----:B------:R-:W-:-:S06]  /*11100*/  WARPGROUP.ARRIVE ;  /* 0x00000000000079c5 */ /* 0x000fcc0000000000 */
[----:B------:R-:W-:Y:S01]  /*11110*/  HGMMA.64x16x16.F32 R72, gdesc[UR28], R72, gsb0 ;  /* 0x002000001c4879f0 */ /* 0x000fe20008000848 */
[----:B------:R-:W-:Y:S01]  /*11120*/  R2UR UR30, R8 ;  /* 0x00000000081e72ca */ /* 0x000fe200000e0000 */
[----:B------:R-:W-:Y:S01]  /*11130*/  UMOV UR29, 0x40000040 ;  /* 0x40000040001d7882 */ /* 0x000fe20000000000 */
[----:B------:R-:W-:Y:S01]  /*11140*/  R2UR UR31, R9 ;  /* 0x00000000091f72ca */ /* 0x000fe200000e0000 */
[----:B------:R-:W-:Y:S01]  /*11150*/  IMAD.MOV.U32 R9, RZ, RZ, 0x40000040 ;  /* 0x40000040ff097424 */ /* 0x000fe200078e00ff */
[----:B------:R-:W-:Y:S01]  /*11160*/  IADD3 R8, R4, 0x106, RZ ;  /* 0x0000010604087810 */ /* 0x000fe20007ffe0ff */
[----:B0-----:R-:W-:Y:S01]  /*11170*/  IMAD.U32 R15, RZ, RZ, UR29 ;  /* 0x0000001dff0f7e24 */ /* 0x001fe2000f8e00ff */
        /* <DEDUP_REMOVED lines=8> */
[----:B------:R-:W-:Y:S01]  /*11200*/  UMOV UR27, UR29 ;  /* 0x0000001d001b7c82 */ /* 0x000fe20008000000 */
[----:B------:R-:W-:Y:S01]  /*11210*/  IMAD.MOV.U32 R7, RZ, RZ, 0x40000040 ;  /* 0x40000040ff077424 */ /* 0x000fe200078e00ff */
        /* <DEDUP_REMOVED lines=15> */
[----:B------:R-:W-:Y:S01]  /*11310*/  MOV R14, UR28 ;  /* 0x0000001c000e7c02 */ /* 0x000fe20008000f00 */
        /* <DEDUP_REMOVED lines=29> */
[----:B------:R-:W-:-:S04]  /*114f0*/  MOV R7, 0x40000040 ;  /* 0x4000004000077802 */ /* 0x000fc80000000f00 */
        /* <DEDUP_REMOVED lines=10> */
[----:B------:R-:W-:Y:S02]  /*115a0*/  VIADD R8, R4, 0x480 ;  /* 0x0000048004087836 */ /* 0x000fe40000000000 */
[----:B------:R-:W-:Y:S02]  /*115b0*/  IMAD.MOV.U32 R9, RZ, RZ, 0x40000040 ;  /* 0x40000040ff097424 */ /* 0x000fe400078e00ff */
        /* <DEDUP_REMOVED lines=13> */
[----:B------:R-:W-:Y:S01]  /*11690*/  HGMMA.64x16x16.F32 R56, gdesc[UR20], R56, gsb0 ;  /* 0x00200000143879f0 */ /* 0x000fe20008000838 */
[----:B------:R-:W-:Y:S01]  /*116a0*/  R2UR UR22, R8 ;  /* 0x00000000081672ca */ /* 0x000fe200000e0000 */
[----:B------:R-:W-:Y:S01]  /*116b0*/  UMOV UR21, UR27 ;  /* 0x0000001b00157c82 */ /* 0x000fe20008000000 */
[----:B------:R-:W-:Y:S02]  /*116c0*/  R2UR UR23, R9 ;  /* 0x00000000091772ca */ /* 0x000fe400000e0000 */
[----:B------:R-:W-:Y:S02]  /*116d0*/  IADD3 R8, R4, 0x600, RZ ;  /* 0x0000060004087810 */ /* 0x000fe40007ffe0ff */
[----:B------:R-:W-:Y:S01]  /*116e0*/  MOV R9, 0x40000040 ;  /* 0x4000004000097802 */ /* 0x000fe20000000f00 */
        /* <DEDUP_REMOVED lines=78> */
[----:B------:R-:W-:Y:S01]  /*11bd0*/  UMOV UR4, UR26 ;  /* 0x0000001a00047c82 */ /* 0x000fe20008000000 */
[----:B------:R-:W-:Y:S01]  /*11be0*/  UIADD3 UR52, UR24, 0x406, URZ ;  /* 0x0000040618347890 */ /* 0x000fe2000fffe03f */
[----:B------:R-:W-:Y:S01]  /*11bf0*/  UMOV UR53, 0x40000040 ;  /* 0x4000004000357882 */ /* 0x000fe20000000000 */
[----:B------:R-:W-:Y:S01]  /*11c00*/  UIADD3 UR48, UR24, 0x800, URZ ;  /* 0x0000080018307890 */ /* 0x000fe2000fffe03f */
[----:B------:R0:W-:Y:S01]  /*11c10*/  STL.64 [R1+0x20], R14 ;  /* 0x0000200e01007387 */ /* 0x0001e20000100a00 */
[----:B------:R-:W-:Y:S01]  /*11c20*/  UMOV UR49, 0x40000040 ;  /* 0x4000004000317882 */ /* 0x000fe20000000000 */
[----:B------:R-:W-:Y:S01]  /*11c30*/  UIADD3 UR44, UR24, 0x802, URZ ;  /* 0x00000802182c7890 */ /* 0x000fe2000fffe03f */
[----:B------:R-:W-:Y:S01]  /*11c40*/  UMOV UR45, 0x40000040 ;  /* 0x40000040002d7882 */ /* 0x000fe20000000000 */
[----:B------:R-:W-:Y:S01]  /*11c50*/  UIADD3 UR40, UR24, 0x804, URZ ;  /* 0x0000080418287890 */ /* 0x000fe2000fffe03f */
[----:B------:R-:W2:Y:S01]  /*11c60*/  LDL R80, [R1+0x58] ;  /* 0x0000580001507983 */ /* 0x000ea20000100800 */
[----:B------:R-:W-:-:S02]  /*11c70*/  WARPGROUP.DEPBAR.LE gsb0, 0x0 ;  /* 0x00008000000079c5 */ /* 0x000fc40000010000 */
[----:B------:R-:W-:-:S06]  /*11c80*/  WARPGROUP.ARRIVE ;  /* 0x00000000000079c5 */ /* 0x000fcc0000000000 */
[----:B------:R-:W-:Y:S01]  /*11c90*/  HGMMA.64x16x16.F32 R40, gdesc[UR8], R40, gsb0 ;  /* 0x00200000082879f0 */ /* 0x000fe20008000828 */
[----:B------:R-:W-:Y:S01]  /*11ca0*/  R2UR UR10, R12 ;  /* 0x000000000c0a72ca */ /* 0x000fe200000e0000 */
[----:B------:R-:W-:Y:S01]  /*11cb0*/  UMOV UR8, UR26 ;  /* 0x0000001a00087c82 */ /* 0x000fe20008000000 */
[----:B------:R-:W-:Y:S01]  /*11cc0*/  R2UR UR11, R13 ;  /* 0x000000000d0b72ca */ /* 0x000fe200000e0000 */
        /* <DEDUP_REMOVED lines=29> */
[----:B------:R-:W-:Y:S02]  /*11ea0*/  WARPGROUP.DEPBAR.LE gsb0, 0x0 ;  /* 0x00008000000079c5 */ /* 0x000fe40000010000 */
[----:B------:R-:W-:Y:S01]  /*11eb0*/  WARPGROUP.ARRIVE ;  /* 0x00000000000079c5 */ /* 0x000fe20000000000 */
[C---:B------:R-:W-:Y:S01]  /*11ec0*/  IADD3 R8, R4.reuse, 0x484, RZ ;  /* 0x0000048404087810 */ /* 0x040fe20007ffe0ff */
[----:B------:R-:W-:Y:S01]  /*11ed0*/  IMAD.MOV.U32 R13, RZ, RZ, 0x40000040 ;  /* 0x40000040ff0d7424 */ /* 0x000fe200078e00ff */
[----:B------:R-:W-:Y:S01]  /*11ee0*/  IADD3 R12, R4, 0x584, RZ ;  /* 0x00000584040c7810 */ /* 0x000fe20007ffe0ff */
[----:B------:R-:W-:Y:S01]  /*11ef0*/  UMOV UR41, 0x40000040 ;  /* 0x4000004000297882 */ /* 0x000fe20000000000 */
[----:B------:R-:W-:Y:S01]  /*11f00*/  UIADD3 UR36, UR24, 0x806, URZ ;  /* 0x0000080618247890 */ /* 0x000fe2000fffe03f */
[----:B------:R-:W-:Y:S01]  /*11f10*/  HGMMA.64x16x16.F32 R64, gdesc[UR16], R64, gsb0 ;  /* 0x00200000104079f0 */ /* 0x000fe20008000840 */
[----:B------:R-:W-:Y:S01]  /*11f20*/  R2UR UR18, R6 ;  /* 0x00000000061272ca */ /* 0x000fe200000e0000 */
[----:B------:R-:W-:Y:S01]  /*11f30*/  UMOV UR16, UR26 ;  /* 0x0000001a00107c82 */ /* 0x000fe20008000000 */
[----:B------:R-:W-:Y:S01]  /*11f40*/  R2UR UR19, R7 ;  /* 0x00000000071372ca */ /* 0x000fe200000e0000 */
[----:B------:R-:W-:Y:S01]  /*11f50*/  UMOV UR17, UR27 ;  /* 0x0000001b00117c82 */ /* 0x000fe20008000000 */
[----:B------:R-:W-:Y:S01]  /*11f60*/  UMOV UR37, 0x40000040 ;  /* 0x4000004000257882 */ /* 0x000fe20000000000 */
[----:B0-----:R-:W-:Y:S01]  /*11f70*/  IMAD.U32 R15, RZ, RZ, UR29 ;  /* 0x0000001dff0f7e24 */ /* 0x001fe2000f8e00ff */
[----:B------:R-:W-:-:S02]  /*11f80*/  WARPGROUP.DEPBAR.LE gsb0, 0x0 ;  /* 0x00008000000079c5 */ /* 0x000fc40000010000 */
[----:B------:R-:W-:-:S06]  /*11f90*/  WARPGROUP.ARRIVE ;  /* 0x00000000000079c5 */ /* 0x000fcc0000000000 */
[----:B------:R-:W-:Y:S03]  /*11fa0*/  HGMMA.64x16x16.F32 R56, gdesc[UR20], R56, gsb0 ;  /* 0x00200000143879f0 */ /* 0x000fe60008000838 */
[----:B------:R-:W-:Y:S02]  /*11fb0*/  WARPGROUP.DEPBAR.LE gsb0, 0x0 ;  /* 0x00008000000079c5 */ /* 0x000fe40000010000 */
[----:B------:R-:W-:-:S06]  /*11fc0*/  WARPGROUP.ARRIVE ;  /* 0x00000000000079c5 */ /* 0x000fcc0000000000 */
[----:B------:R-:W-:Y:S01]  /*11fd0*/  HGMMA.64x16x16.F32 R48, gdesc[UR4], R48, gsb0 ;  /* 0x00200000043079f0 */ /* 0x000fe20008000830 */
[----:B------:R-:W-:-:S07]  /*11fe0*/  UIADD3 UR4, UR24, 0x404, URZ ;  /* 0x0000040418047890 */ /* 0x000fce000fffe03f */
[----:B------:R-:W-:Y:S01]  /*11ff0*/  UMOV UR28, UR4 ;  /* 0x00000004001c7c82 */ /* 0x000fe20008000000 */
[----:B------:R-:W-:Y:S02]  /*12000*/  WARPGROUP.DEPBAR.LE gsb0, 0x0 ;  /* 0x00008000000079c5 */ /* 0x000fe40000010000 */
[----:B------:R-:W-:Y:S01]  /*12010*/  WARPGROUP.ARRIVE ;  /* 0x00000000000079c5 */ /* 0x000fe20000000000 */
[----:B------:R-:W-:Y:S02]  /*12020*/  VIADD R6, R4, 0x404 ;  /* 0x0000040404067836 */ /* 0x000fe40000000000 */
[----:B------:R-:W-:Y:S01]  /*12030*/  IMAD.MOV.U32 R7, RZ, RZ, 0x40000040 ;  /* 0x40000040ff077424 */ /* 0x000fe200078e00ff */
[----:B------:R-:W-:Y:S01]  /*12040*/  UMOV UR26, UR28 ;  /* 0x0000001c001a7c82 */ /* 0x000fe20008000000 */
[----:B------:R-:W-:Y:S01]  /*12050*/  UMOV UR27, UR29 ;  /* 0x0000001d001b7c82 */ /* 0x000fe20008000000 */
[----:B------:R-:W-:Y:S01]  /*12060*/  HGMMA.64x16x16.F32 R40, gdesc[UR8], R40, gsb0 ;  /* 0x00200000082879f0 */ /* 0x000fe20008000828 */
[----:B------:R-:W-:Y:S01]  /*12070*/  IMAD.MOV.U32 R9, RZ, RZ, 0x40000040 ;  /* 0x40000040ff097424 */ /* 0x000fe200078e00ff */
[----:B------:R-:W-:-:S02]  /*12080*/  R2UR UR22, R8 ;  /* 0x00000000081672ca */ /* 0x000fc400000e0000 */
[----:B------:R-:W-:Y:S01]  /*12090*/  MOV R14, UR28 ;  /* 0x0000001c000e7c02 */ /* 0x000fe20008000f00 */
        /* <DEDUP_REMOVED lines=16> */
[----:B------:R-:W-:Y:S01]  /*121a0*/  R2UR UR23, R9 ;  /* 0x00000000091772ca */ /* 0x000fe200000e0000 */
[----:B------:R-:W-:Y:S01]  /*121b0*/  UMOV UR20, UR26 ;  /* 0x0000001a00147c82 */ /* 0x000fe20008000000 */
[----:B------:R-:W-:Y:S01]  /*121c0*/  UMOV UR21, UR27 ;  /* 0x0000001b00157c82 */ /* 0x000fe20008000000 */
[----:B------:R-:W-:Y:S01]  /*121d0*/  VIADD R6, R4, 0x504 ;  /* 0x0000050404067836 */ /* 0x000fe20000000000 */
[----:B------:R-:W-:Y:S02]  /*121e0*/  WARPGROUP.DEPBAR.LE gsb0, 0x0 ;  /* 0x00008000000079c5 */ /* 0x000fe40000010000 */
[----:B------:R-:W-:-:S07]  /*121f0*/  WARPGROUP.ARRIVE ;  /* 0x00000000000079c5 */ /* 0x000fce0000000000 */
[----:B------:R-:W-:Y:S01]  /*12200*/  HGMMA.64x16x16.F32 R56, gdesc[UR20], R56, gsb0 ;  /* 0x00200000143879f0 */ /* 0x000fe20008000838 */
        /* <DEDUP_REMOVED lines=243> */
[----:B------:R-:W-:Y:S01]  /*13140*/  UMOV UR20, UR40 ;  /* 0x0000002800147c82 */ /* 0x000fe20008000000 */
[----:B------:R-:W-:Y:S01]  /*13150*/  UMOV UR21, UR41 ;  /* 0x0000002900157c82 */ /* 0x000fe20008000000 */
[----:B------:R-:W-:Y:S01]  /*13160*/  R2UR UR22, R6 ;  /* 0x00000000061672ca */ /* 0x000fe200000e0000 */
[C---:B------:R-:W-:Y:S01]  /*13170*/  VIADD R12, R4.reuse, 0x904 ;  /* 0x00000904040c7836 */ /* 0x040fe20000000000 */
[----:B------:R-:W-:Y:S02]  /*13180*/  R2UR UR23, R7 ;  /* 0x00000000071772ca */ /* 0x000fe400000e0000 */
[----:B------:R-:W-:Y:S01]  /*13190*/  MOV R13, 0x40000040 ;  /* 0x40000040000d7802 */ /* 0x000fe20000000f00 */
[----:B------:R-:W-:Y:S01]  /*131a0*/  UMOV UR16, UR40 ;  /* 0x0000002800107c82 */ /* 0x000fe20008000000 */
[----:B------:R-:W-:Y:S01]  /*131b0*/  UMOV UR17, UR41 ;  /* 0x0000002900117c82 */ /* 0x000fe20008000000 */
[----:B------:R-:W-:Y:S01]  /*131c0*/  VIADD R8, R4, 0x984 ;  /* 0x0000098404087836 */ /* 0x000fe20000000000 */
[----:B------:R-:W-:Y:S01]  /*131d0*/  UMOV UR12, UR40 ;  /* 0x00000028000c7c82 */ /* 0x000fe20008000000 */
[----:B------:R-:W-:Y:S01]  /*131e0*/  IMAD.MOV.U32 R9, RZ, RZ, 0x40000040 ;  /* 0x40000040ff097424 */ /* 0x000fe200078e00ff */
[----:B------:R-:W-:Y:S01]  /*131f0*/  UMOV UR13, UR41 ;  /* 0x00000029000d7c82 */ /* 0x000fe20008000000 */
[----:B------:R-:W-:Y:S01]  /*13200*/  UMOV UR4, UR40 ;  /* 0x0000002800047c82 */ /* 0x000fe20008000000 */
[----:B------:R-:W-:Y:S01]  /*13210*/  UMOV UR5, UR41 ;  /* 0x0000002900057c82 */ /* 0x000fe20008000000 */
[----:B------:R-:W-:Y:S01]  /*13220*/  ULDC UR8, c[0x0][0x9d8] ;  /* 0x0002760000087ab9 */ /* 0x000fe20000000800 */
[----:B------:R-:W-:-:S02]  /*13230*/  WARPGROUP.DEPBAR.LE gsb0, 0x0 ;  /* 0x00008000000079c5 */ /* 0x000fc40000010000 */
[----:B------:R-:W-:-:S06]  /*13240*/  WARPGROUP.ARRIVE ;  /* 0x00000000000079c5 */ /* 0x000fcc0000000000 */
[----:B------:R-:W-:Y:S01]  /*13250*/  HGMMA.64x16x16.F32 R48, gdesc[UR20], R48, gsb0 ;  /* 0x00200000143079f0 */ /* 0x000fe20008000830 */
[----:B------:R-:W-:Y:S02]  /*13260*/  R2UR UR18, R12 ;  /* 0x000000000c1272ca */ /* 0x000fe400000e0000 */
[----:B------:R-:W-:Y:S01]  /*13270*/  R2UR UR19, R13 ;  /* 0x000000000d1372ca */ /* 0x000fe200000e0000 */
[----:B------:R-:W-:Y:S02]  /*13280*/  WARPGROUP.DEPBAR.LE gsb0, 0x0 ;  /* 0x00008000000079c5 */ /* 0x000fe40000010000 */
[----:B------:R-:W-:-:S10]  /*13290*/  WARPGROUP.ARRIVE ;  /* 0x00000000000079c5 */ /* 0x000fd40000000000 */
[----:B------:R-:W-:Y:S01]  /*132a0*/  HGMMA.64x16x16.F32 R40, gdesc[UR16], R40, gsb0 ;  /* 0x00200000102879f0 */ /* 0x000fe20008000828 */
[----:B------:R-:W-:Y:S02]  /*132b0*/  R2UR UR14, R8 ;  /* 0x00000000080e72ca */ /* 0x000fe400000e0000 */
[----:B------:R-:W-:Y:S01]  /*132c0*/  R2UR UR15, R9 ;  /* 0x00000000090f72ca */ /* 0x000fe200000e0000 */
[----:B------:R-:W-:Y:S01]  /*132d0*/  VIADD R6, R4, 0xa04 ;  /* 0x00000a0404067836 */ /* 0x000fe20000000000 */
[----:B------:R-:W-:Y:S02]  /*132e0*/  WARPGROUP.DEPBAR.LE gsb0, 0x0 ;  /* 0x00008000000079c5 */ /* 0x000fe40000010000 */
[----:B------:R-:W-:-:S09]  /*132f0*/  WARPGROUP.ARRIVE ;  /* 0x00000000000079c5 */ /* 0x000fd20000000000 */
[----:B------:R-:W-:Y:S01]  /*13300*/  HGMMA.64x16x16.F32 R32, gdesc[UR12], R32, gsb0 ;  /* 0x002000000c2079f0 */ /* 0x000fe20008000820 */
[----:B------:R-:W-:Y:S01]  /*13310*/  IMAD.MOV.U32 R7, RZ, RZ, 0x40000040 ;  /* 0x40000040ff077424 */ /* 0x000fe200078e00ff */
[----:B------:R-:W-:-:S04]  /*13320*/  R2UR UR6, R6 ;  /* 0x00000000060672ca */ /* 0x000fc800000e0000 */
        /* <DEDUP_REMOVED lines=53> */
[----:B------:R-:W-:Y:S01]  /*13680*/  FMUL.FTZ R72, R72, UR8 ;  /* 0x0000000848487c20 */ /* 0x000fe20008410000 */
[----:B------:R-:W-:Y:S01]  /*13690*/  FMUL.FTZ R73, R73, UR8 ;  /* 0x0000000849497c20 */ /* 0x000fe20008410000 */
[----:B------:R-:W-:Y:S01]  /*136a0*/  FMUL.FTZ R74, R74, UR8 ;  /* 0x000000084a4a7c20 */ /* 0x000fe20008410000 */
[----:B------:R-:W-:Y:S01]  /*136b0*/  FMUL.FTZ R65, R65, UR8 ;  /* 0x0000000841417c20 */ /* 0x000fe20008410000 */
[----:B------:R-:W-:Y:S02]  /*136c0*/  FMUL.FTZ R76, R76, UR8 ;  /* 0x000000084c4c7c20 */ /* 0x000fe40008410000 */
[----:B------:R-:W-:Y:S01]  /*136d0*/  MUFU.TANH R72, R72 ;  /* 0x0000004800487308 */ /* 0x000fe20000002400 */
[----:B------:R-:W-:Y:S01]  /*136e0*/  FMUL.FTZ R77, R77, UR8 ;  /* 0x000000084d4d7c20 */ /* 0x000fe20008410000 */
[----:B------:R-:W-:-:S02]  /*136f0*/  WARPGROUP.DEPBAR.LE gsb0, 0x0 ;  /* 0x00008000000079c5 */ /* 0x000fc40000010000 */
[----:B------:R-:W-:-:S06]  /*13700*/  WARPGROUP.ARRIVE ;  /* 0x00000000000079c5 */ /* 0x000fcc0000000000 */
[----:B------:R-:W-:Y:S01]  /*13710*/  HGMMA.64x16x16.F32 R32, gdesc[UR4], R32, gsb0 ;  /* 0x00200000042079f0 */ /* 0x000fe20008000820 */
[----:B------:R-:W0:Y:S01]  /*13720*/  MUFU.TANH R8, R74 ;  /* 0x0000004a00087308 */ /* 0x000e220000002400 */
[----:B--2---:R-:W-:Y:S02]  /*13730*/  IMAD.IADD R6, R80, 0x1, R151 ;  /* 0x0000000150067824 */ /* 0x004fe400078e0297 */
[----:B------:R-:W-:-:S05]  /*13740*/  FMUL.FTZ R64, R64, UR8 ;  /* 0x0000000840407c20 */ /* 0x000fca0008410000 */
[----:B------:R-:W1:Y:S01]  /*13750*/  MUFU.TANH R73, R73 ;  /* 0x0000004900497308 */ /* 0x000e620000002400 */
[----:B------:R-:W-:-:S07]  /*13760*/  IMAD R5, R153, -0x70, R6 ;  /* 0xffffff9099057824 */ /* 0x000fce00078e0206 */
[----:B------:R-:W2:Y:S01]  /*13770*/  MUFU.TANH R65, R65 ;  /* 0x0000004100417308 */ /* 0x000ea20000002400 */
[----:B------:R-:W-:-:S07]  /*13780*/  FMUL.FTZ R60, R60, UR8 ;  /* 0x000000083c3c7c20 */ /* 0x000fce0008410000 */
[----:B------:R-:W3:Y:S01]  /*13790*/  MUFU.TANH R76, R76 ;  /* 0x0000004c004c7308 */ /* 0x000ee20000002400 */
[----:B------:R-:W-:Y:S01]  /*137a0*/  FMUL.FTZ R75, R75, UR8 ;  /* 0x000000084b4b7c20 */ /* 0x000fe20008410000 */
[----:B------:R-:W-:Y:S02]  /*137b0*/  ISETP.GT.AND P4, PT, R5, RZ, PT ;  /* 0x000000ff0500720c */ /* 0x000fe40003f84270 */
[----:B------:R-:W-:-:S04]  /*137c0*/  MOV R7, 0x40000040 ;  /* 0x4000004000077802 */ /* 0x000fc80000000f00 */
[----:B------:R-:W-:Y:S01]  /*137d0*/  MUFU.TANH R77, R77 ;  /* 0x0000004d004d7308 */ /* 0x000fe20000002400 */
[----:B------:R-:W-:Y:S01]  /*137e0*/  ISETP.GT.AND P2, PT, R5, 0x1, PT ;  /* 0x000000010500780c */ /* 0x000fe20003f44270 */
[----:B------:R-:W-:Y:S01]  /*137f0*/  FMUL.FTZ R68, R68, UR8 ;  /* 0x0000000844447c20 */ /* 0x000fe20008410000 */
[----:B------:R-:W-:Y:S01]  /*13800*/  FMUL.FTZ R78, R78, UR8 ;  /* 0x000000084e4e7c20 */ /* 0x000fe20008410000 */
[----:B------:R-:W-:Y:S01]  /*13810*/  FMUL.FTZ R54, R54, UR8 ;  /* 0x0000000836367c20 */ /* 0x000fe20008410000 */
[----:B0-----:R-:W-:-:S03]  /*13820*/  FSEL R8, R8, -INF , P4 ;  /* 0xff80000008087808 */ /* 0x001fc60002000000 */
[----:B------:R-:W-:Y:S01]  /*13830*/  MUFU.TANH R64, R64 ;  /* 0x0000004000407308 */ /* 0x000fe20000002400 */
[----:B------:R-:W-:Y:S01]  /*13840*/  FMUL.FTZ R66, R66, UR8 ;  /* 0x0000000842427c20 */ /* 0x000fe20008410000 */
[----:B------:R-:W-:Y:S01]  /*13850*/  VIADD R6, R4, 0xa06 ;  /* 0x00000a0604067836 */ /* 0x000fe20000000000 */
[----:B------:R-:W-:Y:S01]  /*13860*/  R2UR UR7, R7 ;  /* 0x00000000070772ca */ /* 0x000fe200000e0000 */
[----:B------:R-:W-:Y:S01]  /*13870*/  FMUL.FTZ R69, R69, UR8 ;  /* 0x0000000845457c20 */ /* 0x000fe20008410000 */
[----:B------:R-:W-:-:S03]  /*13880*/  ISETP.GT.AND P3, PT, R5, 0x8, PT ;  /* 0x000000080500780c */ /* 0x000fc60003f64270 */
[----:B------:R0:W-:Y:S01]  /*13890*/  MUFU.TANH R13, R60 ;  /* 0x0000003c000d7308 */ /* 0x0001e20000002400 */
[----:B-1----:R-:W-:Y:S01]  /*138a0*/  FSEL R7, R73, -INF , P2 ;  /* 0xff80000049077808 */ /* 0x002fe20001000000 */
[----:B------:R1:W-:Y:S01]  /*138b0*/  STL.64 [R1+0x18], R14 ;  /* 0x0000180e01007387 */ /* 0x0003e20000100a00 */
[----:B------:R-:W-:-:S05]  /*138c0*/  FMUL.FTZ R79, R79, UR8 ;  /* 0x000000084f4f7c20 */ /* 0x000fca0008410000 */
[----:B------:R-:W4:Y:S01]  /*138d0*/  MUFU.TANH R3, R75 ;  /* 0x0000004b00037308 */ /* 0x000f220000002400 */
[----:B0-----:R-:W-:Y:S02]  /*138e0*/  FSEL R60, R72, -INF , P4 ;  /* 0xff800000483c7808 */ /* 0x001fe40002000000 */
[----:B------:R-:W-:Y:S01]  /*138f0*/  ISETP.GT.AND P4, PT, R5, 0x11, PT ;  /* 0x000000110500780c */ /* 0x000fe20003f84270 */
[----:B------:R-:W-:Y:S01]  /*13900*/  FMUL.FTZ R58, R58, UR8 ;  /* 0x000000083a3a7c20 */ /* 0x000fe20008410000 */
[----:B------:R-:W-:-:S03]  /*13910*/  R2UR UR6, R6 ;  /* 0x00000000060672ca */ /* 0x000fc600000e0000 */
[----:B------:R-:W0:Y:S01]  /*13920*/  MUFU.TANH R10, R78 ;  /* 0x0000004e000a7308 */ /* 0x000e220000002400 */
[----:B------:R-:W-:Y:S01]  /*13930*/  ISETP.GT.AND P6, PT, R5, 0x9, PT ;  /* 0x000000090500780c */ /* 0x000fe20003fc4270 */
[----:B------:R-:W-:Y:S01]  /*13940*/  FMUL.FTZ R56, R56, UR8 ;  /* 0x0000000838387c20 */ /* 0x000fe20008410000 */
[----:B------:R-:W-:-:S05]  /*13950*/  FMUL.FTZ R62, R62, UR8 ;  /* 0x000000083e3e7c20 */ /* 0x000fca0008410000 */
[----:B------:R2:W-:Y:S01]  /*13960*/  MUFU.TANH R21, R54 ;  /* 0x0000003600157308 */ /* 0x0005e20000002400 */
[----:B------:R-:W-:Y:S01]  /*13970*/  ISETP.GT.AND P5, PT, R5, 0x10, PT ;  /* 0x000000100500780c */ /* 0x000fe20003fa4270 */
[----:B------:R-:W-:-:S06]  /*13980*/  FMUL.FTZ R57, R57, UR8 ;  /* 0x0000000839397c20 */ /* 0x000fcc0008410000 */
[----:B-1----:R3:W-:Y:S01]  /*13990*/  MUFU.TANH R14, R66 ;  /* 0x00000042000e7308 */ /* 0x0027e20000002400 */
[----:B--2---:R-:W-:Y:S02]  /*139a0*/  FSEL R54, R65, -INF , P4 ;  /* 0xff80000041367808 */ /* 0x004fe40002000000 */
[----:B------:R-:W-:-:S05]  /*139b0*/  FMNMX.FTZ R65, R60, R7, !PT ;  /* 0x000000073c417209 */ /* 0x000fca0007810000 */
[----:B------:R-:W1:Y:S01]  /*139c0*/  MUFU.TANH R68, R68 ;  /* 0x0000004400447308 */ /* 0x000e620000002400 */
[----:B---3--:R-:W-:Y:S01]  /*139d0*/  FSEL R66, R76, -INF , P3 ;  /* 0xff8000004c427808 */ /* 0x008fe20001800000 */
[----:B------:R-:W-:Y:S01]  /*139e0*/  FMUL.FTZ R67, R67, UR8 ;  /* 0x0000000843437c20 */ /* 0x000fe20008410000 */
[----:B------:R-:W-:Y:S02]  /*139f0*/  WARPGROUP.DEPBAR.LE gsb0, 0x0 ;  /* 0x00008000000079c5 */ /* 0x000fe40000010000 */
[----:B------:R-:W-:-:S03]  /*13a00*/  FMNMX.FTZ R65, R66, R65, !PT ;  /* 0x0000004142417209 */ /* 0x000fc60007810000 */
[----:B------:R-:W2:Y:S01]  /*13a10*/  MUFU.TANH R12, R79 ;  /* 0x0000004f000c7308 */ /* 0x000ea20000002400 */
[----:B------:R-:W-:Y:S01]  /*13a20*/  WARPGROUP.ARRIVE ;  /* 0x00000000000079c5 */ /* 0x000fe20000000000 */
[----:B------:R-:W-:-:S06]  /*13a30*/  FMUL.FTZ R70, R70, UR8 ;  /* 0x0000000846467c20 */ /* 0x000fcc0008410000 */
[----:B------:R-:W-:Y:S08]  /*13a40*/  MUFU.TANH R69, R69 ;  /* 0x0000004500457308 */ /* 0x000ff00000002400 */
[----:B------:R3:W-:Y:S01]  /*13a50*/  MUFU.TANH R9, R58 ;  /* 0x0000003a00097308 */ /* 0x0007e20000002400 */
[----:B----4-:R-:W-:Y:S01]  /*13a60*/  FSEL R3, R3, -INF , P2 ;  /* 0xff80000003037808 */ /* 0x010fe20001000000 */
[----:B------:R-:W-:Y:S01]  /*13a70*/  UMOV UR4, UR36 ;  /* 0x0000002400047c82 */ /* 0x000fe20008000000 */
[----:B---3--:R-:W-:-:S05]  /*13a80*/  FSEL R58, R77, -INF , P6 ;  /* 0xff8000004d3a7808 */ /* 0x008fca0003000000 */
[----:B------:R-:W3:Y:S01]  /*13a90*/  MUFU.TANH R56, R56 ;  /* 0x0000003800387308 */ /* 0x000ee20000002400 */
[----:B------:R-:W-:Y:S01]  /*13aa0*/  FMNMX.FTZ R65, R58, R65, !PT ;  /* 0x000000413a417209 */ /* 0x000fe20007810000 */
[----:B------:R-:W-:-:S06]  /*13ab0*/  UMOV UR5, UR37 ;  /* 0x0000002500057c82 */ /* 0x000fcc0008000000 */
[----:B------:R4:W-:Y:S01]  /*13ac0*/  MUFU.TANH R15, R62 ;  /* 0x0000003e000f7308 */ /* 0x0009e20000002400 */
[----:B------:R-:W-:Y:S01]  /*13ad0*/  FMUL.FTZ R71, R71, UR8 ;  /* 0x0000000847477c20 */ /* 0x000fe20008410000 */
[----:B------:R-:W-:Y:S01]  /*13ae0*/  ISETP.GT.AND P2, PT, R5, 0x18, PT ;  /* 0x000000180500780c */ /* 0x000fe20003f44270 */
[----:B------:R-:W-:Y:S01]  /*13af0*/  FMUL.FTZ R61, R61, UR8 ;  /* 0x000000083d3d7c20 */ /* 0x000fe20008410000 */
[----:B------:R-:W-:Y:S04]  /*13b00*/  HGMMA.64x16x16.F32 R24, gdesc[UR4], R24, gsb0 ;  /* 0x00200000041879f0 */ /* 0x000fe80008000818 */
[----:B------:R-:W5:Y:S01]  /*13b10*/  MUFU.TANH R20, R67 ;  /* 0x0000004300147308 */ /* 0x000f620000002400 */
[----:B----4-:R-:W-:Y:S01]  /*13b20*/  FSEL R62, R64, -INF , P5 ;  /* 0xff800000403e7808 */ /* 0x010fe20002800000 */
[----:B------:R-:W-:Y:S01]  /*13b30*/  FMUL.FTZ R52, R52, UR8 ;  /* 0x0000000834347c20 */ /* 0x000fe20008410000 */
[----:B0-----:R-:W-:-:S05]  /*13b40*/  FSEL R10, R10, -INF , P3 ;  /* 0xff8000000a0a7808 */ /* 0x001fca0001800000 */
[----:B------:R-:W0:Y:S01]  /*13b50*/  MUFU.TANH R57, R57 ;  /* 0x0000003900397308 */ /* 0x000e220000002400 */
[----:B------:R-:W-:Y:S01]  /*13b60*/  FMNMX.FTZ R65, R62, R65, !PT ;  /* 0x000000413e417209 */ /* 0x000fe20007810000 */
[----:B------:R-:W-:Y:S01]  /*13b70*/  FMUL.FTZ R48, R48, UR8 ;  /* 0x0000000830307c20 */ /* 0x000fe20008410000 */
[----:B------:R-:W-:Y:S01]  /*13b80*/  ISETP.GT.AND P3, PT, R5, 0x19, PT ;  /* 0x000000190500780c */ /* 0x000fe20003f64270 */
[----:B------:R-:W-:Y:S01]  /*13b90*/  FMUL.FTZ R59, R59, UR8 ;  /* 0x000000083b3b7c20 */ /* 0x000fe20008410000 */
[----:B-1----:R-:W-:Y:S01]  /*13ba0*/  FSEL R6, R68, -INF , P2 ;  /* 0xff80000044067808 */ /* 0x002fe20001000000 */
[----:B------:R-:W-:Y:S02]  /*13bb0*/  FMUL.FTZ R49, R49, UR8 ;  /* 0x0000000831317c20 */ /* 0x000fe40008410000 */
[----:B------:R-:W1:Y:S01]  /*13bc0*/  MUFU.TANH R70, R70 ;  /* 0x0000004600467308 */ /* 0x000e620000002400 */
[----:B------:R-:W-:Y:S02]  /*13bd0*/  FMNMX.FTZ R65, R54, R65, !PT ;  /* 0x0000004136417209 */ /* 0x000fe40007810000 */
[----:B------:R-:W-:Y:S01]  /*13be0*/  FSEL R14, R14, -INF , P5 ;  /* 0xff8000000e0e7808 */ /* 0x000fe20002800000 */
[----:B------:R-:W-:Y:S01]  /*13bf0*/  FMUL.FTZ R40, R40, UR8 ;  /* 0x0000000828287c20 */ /* 0x000fe20008410000 */
[----:B--2---:R-:W-:Y:S01]  /*13c00*/  FSEL R12, R12, -INF , P6 ;  /* 0xff8000000c0c7808 */ /* 0x004fe20003000000 */
[----:B------:R-:W-:-:S02]  /*13c10*/  FMUL.FTZ R63, R63, UR8 ;  /* 0x000000083f3f7c20 */ /* 0x000fc40008410000 */
[----:B------:R-:W-:Y:S01]  /*13c20*/  MUFU.TANH R71, R71 ;  /* 0x0000004700477308 */ /* 0x000fe20000002400 */
[----:B------:R-:W-:Y:S01]  /*13c30*/  ISETP.GT.AND P6, PT, R5, 0x20, PT ;  /* 0x000000200500780c */ /* 0x000fe20003fc4270 */
[----:B------:R-:W-:Y:S01]  /*13c40*/  FMUL.FTZ R53, R53, UR8 ;  /* 0x0000000835357c20 */ /* 0x000fe20008410000 */
[----:B------:R-:W-:Y:S01]  /*13c50*/  FMNMX.FTZ R65, R6, R65, !PT ;  /* 0x0000004106417209 */ /* 0x000fe20007810000 */
[----:B------:R-:W-:Y:S01]  /*13c60*/  FMUL.FTZ R42, R42, UR8 ;  /* 0x000000082a2a7c20 */ /* 0x000fe20008410000 */
[----:B------:R-:W-:Y:S01]  /*13c70*/  FMUL.FTZ R50, R50, UR8 ;  /* 0x0000000832327c20 */ /* 0x000fe20008410000 */
[----:B------:R-:W-:Y:S01]  /*13c80*/  FMUL.FTZ R46, R46, UR8 ;  /* 0x000000082e2e7c20 */ /* 0x000fe20008410000 */
[----:B------:R-:W-:Y:S01]  /*13c90*/  FMUL.FTZ R51, R51, UR8 ;  /* 0x0000000833337c20 */ /* 0x000fe20008410000 */
[----:B------:R-:W2:Y:S01]  /*13ca0*/  MUFU.TANH R61, R61 ;  /* 0x0000003d003d7308 */ /* 0x000ea20000002400 */
[----:B------:R-:W-:Y:S01]  /*13cb0*/  ISETP.GT.AND P5, PT, R5, 0x21, PT ;  /* 0x000000210500780c */ /* 0x000fe20003fa4270 */
[----:B------:R-:W-:Y:S01]  /*13cc0*/  FMUL.FTZ R41, R41, UR8 ;  /* 0x0000000829297c20 */ /* 0x000fe20008410000 */
[----:B---3--:R-:W-:Y:S01]  /*13cd0*/  FSEL R64, R56, -INF , P6 ;  /* 0xff80000038407808 */ /* 0x008fe20003000000 */
[----:B------:R-:W-:Y:S01]  /*13ce0*/  FMUL.FTZ R44, R44, UR8 ;  /* 0x000000082c2c7c20 */ /* 0x000fe20008410000 */
[----:B------:R-:W-:Y:S01]  /*13cf0*/  FMUL.FTZ R55, R55, UR8 ;  /* 0x0000000837377c20 */ /* 0x000fe20008410000 */
[----:B------:R-:W-:Y:S01]  /*13d00*/  FMUL.FTZ R45, R45, UR8 ;  /* 0x000000082d2d7c20 */ /* 0x000fe20008410000 */
[----:B------:R-:W-:Y:S01]  /*13d10*/  FMUL.FTZ R43, R43, UR8 ;  /* 0x000000082b2b7c20 */ /* 0x000fe20008410000 */
[----:B------:R3:W-:Y:S01]  /*13d20*/  MUFU.TANH R78, R52 ;  /* 0x00000034004e7308 */ /* 0x0007e20000002400 */
[----:B-----5:R-:W-:Y:S01]  /*13d30*/  FSEL R20, R20, -INF , P4 ;  /* 0xff80000014147808 */ /* 0x020fe20002000000 */
[----:B------:R-:W-:Y:S01]  /*13d40*/  FMUL.FTZ R33, R33, UR8 ;  /* 0x0000000821217c20 */ /* 0x000fe20008410000 */
[----:B------:R-:W-:Y:S01]  /*13d50*/  FMUL.FTZ R47, R47, UR8 ;  /* 0x000000082f2f7c20 */ /* 0x000fe20008410000 */
[----:B------:R-:W-:Y:S01]  /*13d60*/  FMUL.FTZ R37, R37, UR8 ;  /* 0x0000000825257c20 */ /* 0x000fe20008410000 */
[----:B------:R-:W-:Y:S01]  /*13d70*/  FMUL.FTZ R35, R35, UR8 ;  /* 0x0000000823237c20 */ /* 0x000fe20008410000 */
[----:B------:R-:W-:Y:S01]  /*13d80*/  ULDC UR4, c[0x0][0x988] ;  /* 0x0002620000047ab9 */ /* 0x000fe20000000800 */
[----:B---3--:R-:W-:Y:S01]  /*13d90*/  FSEL R52, R69, -INF , P3 ;  /* 0xff80000045347808 */ /* 0x008fe20001800000 */
[----:B------:R-:W3:Y:S03]  /*13da0*/  MUFU.TANH R48, R48 ;  /* 0x0000003000307308 */ /* 0x000ee60000002400 */
[----:B------:R-:W-:-:S02]  /*13db0*/  FMNMX.FTZ R65, R52, R65, !PT ;  /* 0x0000004134417209 */ /* 0x000fc40007810000 */
[----:B------:R-:W-:-:S03]  /*13dc0*/  ISETP.GT.AND P4, PT, R5, 0x28, PT ;  /* 0x000000280500780c */ /* 0x000fc60003f84270 */
[----:B------:R-:W-:Y:S01]  /*13dd0*/  MUFU.TANH R59, R59 ;  /* 0x0000003b003b7308 */ /* 0x000fe20000002400 */
[----:B0-----:R-:W-:Y:S02]  /*13de0*/  FSEL R68, R57, -INF , P5 ;  /* 0xff80000039447808 */ /* 0x001fe40002800000 */
[----:B------:R-:W-:-:S05]  /*13df0*/  FMNMX.FTZ R65, R64, R65, !PT ;  /* 0x0000004140417209 */ /* 0x000fca0007810000 */
[----:B------:R-:W0:Y:S01]  /*13e00*/  MUFU.TANH R49, R49 ;  /* 0x0000003100317308 */ /* 0x000e220000002400 */
[----:B------:R-:W-:-:S07]  /*13e10*/  FMNMX.FTZ R65, R68, R65, !PT ;  /* 0x0000004144417209 */ /* 0x000fce0007810000 */
[----:B------:R1:W-:Y:S02]  /*13e20*/  MUFU.TANH R86, R40 ;  /* 0x0000002800567308 */ /* 0x0003e40000002400 */
[----:B-1----:R-:W-:Y:S02]  /*13e30*/  FSEL R40, R70, -INF , P2 ;  /* 0xff80000046287808 */ /* 0x002fe40001000000 */
[----:B------:R-:W-:Y:S02]  /*13e40*/  ISETP.GT.AND P2, PT, R5, 0x29, PT ;  /* 0x000000290500780c */ /* 0x000fe40003f44270 */
[----:B------:R-:W-:Y:S02]  /*13e50*/  FSEL R70, R13, -INF , P4 ;  /* 0xff8000000d467808 */ /* 0x000fe40002000000 */
[----:B------:R-:W-:Y:S01]  /*13e60*/  MUFU.TANH R63, R63 ;  /* 0x0000003f003f7308 */ /* 0x000fe20000002400 */
[----:B--2---:R-:W-:Y:S02]  /*13e70*/  FSEL R72, R61, -INF , P2 ;  /* 0xff8000003d487808 */ /* 0x004fe40001000000 */
[----:B------:R-:W-:-:S05]  /*13e80*/  FMNMX.FTZ R65, R70, R65, !PT ;  /* 0x0000004146417209 */ /* 0x000fca0007810000 */
[----:B------:R1:W-:Y:S01]  /*13e90*/  MUFU.TANH R67, R42 ;  /* 0x0000002a00437308 */ /* 0x0003e20000002400 */
[----:B------:R-:W-:-:S07]  /*13ea0*/  FMNMX.FTZ R65, R72, R65, !PT ;  /* 0x0000004148417209 */ /* 0x000fce0007810000 */
[----:B------:R-:W2:Y:S01]  /*13eb0*/  MUFU.TANH R53, R53 ;  /* 0x0000003500357308 */ /* 0x000ea20000002400 */
[----:B-1----:R-:W-:Y:S02]  /*13ec0*/  FSEL R42, R71, -INF , P3 ;  /* 0xff800000472a7808 */ /* 0x002fe40001800000 */
[----:B------:R-:W-:-:S05]  /*13ed0*/  ISETP.GT.AND P3, PT, R5, 0x30, PT ;  /* 0x000000300500780c */ /* 0x000fca0003f64270 */
[----:B------:R1:W-:Y:S01]  /*13ee0*/  MUFU.TANH R4, R46 ;  /* 0x0000002e00047308 */ /* 0x0003e20000002400 */
[----:B---3--:R-:W-:-:S07]  /*13ef0*/  FSEL R74, R48, -INF , P3 ;  /* 0xff800000304a7808 */ /* 0x008fce0001800000 */
[----:B------:R-:W3:Y:S01]  /*13f00*/  MUFU.TANH R50, R50 ;  /* 0x0000003200327308 */ /* 0x000ee20000002400 */
[----:B-1----:R-:W-:Y:S01]  /*13f10*/  FMUL.FTZ R46, R32, UR8 ;  /* 0x00000008202e7c20 */ /* 0x002fe20008410000 */
[----:B------:R-:W-:Y:S02]  /*13f20*/  FSEL R32, R9, -INF , P6 ;  /* 0xff80000009207808 */ /* 0x000fe40003000000 */
[----:B------:R-:W-:Y:S02]  /*13f30*/  ISETP.GT.AND P6, PT, R5, 0x31, PT ;  /* 0x000000310500780c */ /* 0x000fe40003fc4270 */
[----:B------:R-:W-:Y:S02]  /*13f40*/  FMNMX.FTZ R65, R74, R65, !PT ;  /* 0x000000414a417209 */ /* 0x000fe40007810000 */
[----:B------:R-:W1:Y:S01]  /*13f50*/  MUFU.TANH R51, R51 ;  /* 0x0000003300337308 */ /* 0x000e620000002400 */
[----:B0-----:R-:W-:Y:S01]  /*13f60*/  FSEL R76, R49, -INF , P6 ;  /* 0xff800000314c7808 */ /* 0x001fe20003000000 */
[----:B------:R-:W-:Y:S01]  /*13f70*/  FMUL.FTZ R9, R34, UR8 ;  /* 0x0000000822097c20 */ /* 0x000fe20008410000 */
[----:B------:R-:W-:-:S05]  /*13f80*/  FSEL R34, R15, -INF , P4 ;  /* 0xff8000000f227808 */ /* 0x000fca0002000000 */
[----:B------:R0:W-:Y:S01]  /*13f90*/  MUFU.TANH R94, R44 ;  /* 0x0000002c005e7308 */ /* 0x0001e20000002400 */
[----:B------:R-:W-:Y:S02]  /*13fa0*/  ISETP.GT.AND P4, PT, R5, 0x39, PT ;  /* 0x000000390500780c */ /* 0x000fe40003f84270 */
[----:B------:R-:W-:-:S05]  /*13fb0*/  FMNMX.FTZ R65, R76, R65, !PT ;  /* 0x000000414c417209 */ /* 0x000fca0007810000 */
[----:B------:R-:W4:Y:S01]  /*13fc0*/  MUFU.TANH R41, R41 ;  /* 0x0000002900297308 */ /* 0x000f220000002400 */
[----:B0-----:R-:W-:Y:S02]  /*13fd0*/  FSEL R44, R59, -INF , P5 ;  /* 0xff8000003b2c7808 */ /* 0x001fe40002800000 */
[----:B------:R-:W-:-:S04]  /*13fe0*/  ISETP.GT.AND P5, PT, R5, 0x38, PT ;  /* 0x000000380500780c */ /* 0x000fc80003fa4270 */
[----:B------:R-:W-:Y:S01]  /*13ff0*/  FSEL R78, R78, -INF , P5 ;  /* 0xff8000004e4e7808 */ /* 0x000fe20002800000 */
[----:B------:R-:W0:Y:S01]  /*14000*/  MUFU.TANH R55, R55 ;  /* 0x0000003700377308 */ /* 0x000e220000002400 */
[----:B--2---:R-:W-:Y:S02]  /*14010*/  FSEL R82, R53, -INF , P4 ;  /* 0xff80000035527808 */ /* 0x004fe40002000000 */
[----:B------:R-:W-:Y:S01]  /*14020*/  FMNMX.FTZ R65, R78, R65, !PT ;  /* 0x000000414e417209 */ /* 0x000fe20007810000 */
[----:B------:R-:W-:-:S04]  /*14030*/  FMUL.FTZ R13, R36, UR8 ;  /* 0x00000008240d7c20 */ /* 0x000fc80008410000 */
[----:B------:R2:W-:Y:S01]  /*14040*/  MUFU.TANH R98, R46 ;  /* 0x0000002e00627308 */ /* 0x0005e20000002400 */
[----:B---3--:R-:W-:Y:S02]  /*14050*/  FSEL R36, R50, -INF , P3 ;  /* 0xff80000032247808 */ /* 0x008fe40001800000 */
[----:B------:R-:W-:-:S05]  /*14060*/  ISETP.GT.AND P3, PT, R5, 0x41, PT ;  /* 0x000000410500780c */ /* 0x000fca0003f64270 */
[----:B------:R-:W3:Y:S01]  /*14070*/  MUFU.TANH R45, R45 ;  /* 0x0000002d002d7308 */ /* 0x000ee20000002400 */
[----:B--2---:R-:W-:Y:S02]  /*14080*/  FSEL R46, R63, -INF , P2 ;  /* 0xff8000003f2e7808 */ /* 0x004fe40001000000 */
[----:B------:R-:W-:Y:S02]  /*14090*/  ISETP.GT.AND P2, PT, R5, 0x40, PT ;  /* 0x000000400500780c */ /* 0x000fe40003f44270 */
[----:B------:R-:W-:-:S03]  /*140a0*/  FMNMX.FTZ R65, R82, R65, !PT ;  /* 0x0000004152417209 */ /* 0x000fc60007810000 */
[----:B------:R-:W2:Y:S01]  /*140b0*/  MUFU.TANH R43, R43 ;  /* 0x0000002b002b7308 */ /* 0x000ea20000002400 */
[----:B------:R-:W-:Y:S02]  /*140c0*/  FSEL R86, R86, -INF , P2 ;  /* 0xff80000056567808 */ /* 0x000fe40001000000 */
[----:B-1----:R-:W-:Y:S02]  /*140d0*/  FSEL R48, R51, -INF , P6 ;  /* 0xff80000033307808 */ /* 0x002fe40003000000 */
[----:B------:R-:W-:Y:S02]  /*140e0*/  ISETP.GT.AND P6, PT, R5, 0x48, PT ;  /* 0x000000480500780c */ /* 0x000fe40003fc4270 */
[----:B----4-:R-:W-:Y:S01]  /*140f0*/  FSEL R90, R41, -INF , P3 ;  /* 0xff800000295a7808 */ /* 0x010fe20001800000 */
[----:B------:R-:W1:Y:S01]  /*14100*/  MUFU.TANH R33, R33 ;  /* 0x0000002100217308 */ /* 0x000e620000002400 */
[----:B------:R-:W-:Y:S02]  /*14110*/  FMNMX.FTZ R65, R86, R65, !PT ;  /* 0x0000004156417209 */ /* 0x000fe40007810000 */
[----:B------:R-:W-:Y:S01]  /*14120*/  FSEL R50, R21, -INF , P5 ;  /* 0xff80000015327808 */ /* 0x000fe20002800000 */
[----:B------:R-:W-:-:S02]  /*14130*/  WARPGROUP.DEPBAR.LE gsb0, 0x0 ;  /* 0x00008000000079c5 */ /* 0x000fc40000010000 */
[----:B------:R-:W-:Y:S02]  /*14140*/  ISETP.GT.AND P5, PT, R5, 0x49, PT ;  /* 0x000000490500780c */ /* 0x000fe40003fa4270 */
[----:B------:R-:W4:Y:S01]  /*14150*/  MUFU.TANH R13, R13 ;  /* 0x0000000d000d7308 */ /* 0x000f220000002400 */
[----:B------:R-:W-:Y:S01]  /*14160*/  FSEL R94, R94, -INF , P6 ;  /* 0xff8000005e5e7808 */ /* 0x000fe20003000000 */
[----:B------:R-:W-:Y:S01]  /*14170*/  FMUL.FTZ R21, R24, UR8 ;  /* 0x0000000818157c20 */ /* 0x000fe20008410000 */
[----:B------:R-:W-:Y:S01]  /*14180*/  FMNMX.FTZ R65, R90, R65, !PT ;  /* 0x000000415a417209 */ /* 0x000fe20007810000 */
[----:B------:R-:W-:Y:S01]  /*14190*/  FMUL.FTZ R15, R38, UR8 ;  /* 0x00000008260f7c20 */ /* 0x000fe20008410000 */
[----:B0-----:R-:W-:-:S03]  /*141a0*/  FSEL R38, R55, -INF , P4 ;  /* 0xff80000037267808 */ /* 0x001fc60002000000 */
[----:B------:R-:W0:Y:S01]  /*141b0*/  MUFU.TANH R47, R47 ;  /* 0x0000002f002f7308 */ /* 0x000e220000002400 */
[----:B------:R-:W-:Y:S01]  /*141c0*/  ISETP.GT.AND P4, PT, R5, 0x50, PT ;  /* 0x000000500500780c */ /* 0x000fe20003f84270 */
[----:B------:R-:W-:Y:S01]  /*141d0*/  FMUL.FTZ R25, R25, UR8 ;  /* 0x0000000819197c20 */ /* 0x000fe20008410000 */
[----:B---3--:R-:W-:Y:S02]  /*141e0*/  FSEL R96, R45, -INF , P5 ;  /* 0xff8000002d607808 */ /* 0x008fe40002800000 */
[----:B------:R-:W-:-:S03]  /*141f0*/  FMNMX.FTZ R65, R94, R65, !PT ;  /* 0x000000415e417209 */ /* 0x000fc60007810000 */
[----:B------:R-:W3:Y:S01]  /*14200*/  MUFU.TANH R37, R37 ;  /* 0x0000002500257308 */ /* 0x000ee20000002400 */
[----:B--2---:R-:W-:Y:S01]  /*14210*/  FSEL R56, R43, -INF , P3 ;  /* 0xff8000002b387808 */ /* 0x004fe20001800000 */
[----:B------:R-:W-:Y:S01]  /*14220*/  FMUL.FTZ R41, R28, UR8 ;  /* 0x000000081c297c20 */ /* 0x000fe20008410000 */
[----:B------:R-:W-:Y:S02]  /*14230*/  ISETP.GT.AND P3, PT, R5, 0x51, PT ;  /* 0x000000510500780c */ /* 0x000fe40003f64270 */
[----:B------:R-:W-:-:S03]  /*14240*/  FSEL R98, R98, -INF , P4 ;  /* 0xff80000062627808 */ /* 0x000fc60002000000 */
[----:B------:R-:W2:Y:S01]  /*14250*/  MUFU.TANH R9, R9 ;  /* 0x0000000900097308 */ /* 0x000ea20000002400 */
[----:B------:R-:W-:Y:S02]  /*14260*/  FMNMX.FTZ R65, R96, R65, !PT ;  /* 0x0000004160417209 */ /* 0x000fe40007810000 */
[----:B------:R-:W-:-:S05]  /*14270*/  FSEL R24, R67, -INF , P2 ;  /* 0xff80000043187808 */ /* 0x000fca0001000000 */
[----:B------:R-:W5:Y:S01]  /*14280*/  MUFU.TANH R21, R21 ;  /* 0x0000001500157308 */ /* 0x000f620000002400 */
[----:B------:R-:W-:Y:S01]  /*14290*/  ISETP.GT.AND P2, PT, R5, 0x58, PT ;  /* 0x000000580500780c */ /* 0x000fe20003f44270 */
[----:B------:R-:W-:Y:S01]  /*142a0*/  FMUL.FTZ R29, R29, UR8 ;  /* 0x000000081d1d7c20 */ /* 0x000fe20008410000 */
[----:B-1----:R-:W-:Y:S02]  /*142b0*/  FSEL R100, R33, -INF , P3 ;  /* 0xff80000021647808 */ /* 0x002fe40001800000 */
[----:B------:R-:W-:-:S03]  /*142c0*/  FMNMX.FTZ R65, R98, R65, !PT ;  /* 0x0000004162417209 */ /* 0x000fc60007810000 */
[----:B------:R-:W1:Y:S01]  /*142d0*/  MUFU.TANH R35, R35 ;  /* 0x0000002300237308 */ /* 0x000e620000002400 */
[----:B------:R-:W-:Y:S02]  /*142e0*/  FSEL R28, R4, -INF , P6 ;  /* 0xff800000041c7808 */ /* 0x000fe40003000000 */
[----:B------:R-:W-:-:S05]  /*142f0*/  ISETP.GT.AND P6, PT, R5, 0x59, PT ;  /* 0x000000590500780c */ /* 0x000fca0003fc4270 */
[----:B------:R-:W1:Y:S01]  /*14300*/  MUFU.TANH R25, R25 ;  /* 0x0000001900197308 */ /* 0x000e620000002400 */
[----:B----4-:R-:W-:Y:S02]  /*14310*/  FSEL R102, R13, -INF , P2 ;  /* 0xff8000000d667808 */ /* 0x010fe40001000000 */
[----:B------:R-:W-:-:S05]  /*14320*/  FMNMX.FTZ R65, R100, R65, !PT ;  /* 0x0000004164417209 */ /* 0x000fca0007810000 */
[----:B------:R-:W4:Y:S01]  /*14330*/  MUFU.TANH R15, R15 ;  /* 0x0000000f000f7308 */ /* 0x000f220000002400 */
[----:B0-----:R-:W-:Y:S02]  /*14340*/  FSEL R80, R47, -INF , P5 ;  /* 0xff8000002f507808 */ /* 0x001fe40002800000 */
[----:B------:R-:W-:-:S05]  /*14350*/  ISETP.GT.AND P5, PT, R5, 0x60, PT ;  /* 0x000000600500780c */ /* 0x000fca0003fa4270 */
[----:B------:R-:W0:Y:S01]  /*14360*/  MUFU.TANH R41, R41 ;  /* 0x0000002900297308 */ /* 0x000e220000002400 */
[----:B---3--:R-:W-:Y:S02]  /*14370*/  FSEL R104, R37, -INF , P6 ;  /* 0xff80000025687808 */ /* 0x008fe40003000000 */
[----:B------:R-:W-:-:S05]  /*14380*/  FMNMX.FTZ R65, R102, R65, !PT ;  /* 0x0000004166417209 */ /* 0x000fca0007810000 */
[----:B------:R-:W3:Y:S01]  /*14390*/  MUFU.TANH R29, R29 ;  /* 0x0000001d001d7308 */ /* 0x000ee20000002400 */
[----:B--2---:R-:W-:Y:S02]  /*143a0*/  FSEL R84, R9, -INF , P4 ;  /* 0xff80000009547808 */ /* 0x004fe40002000000 */
[----:B------:R-:W-:Y:S02]  /*143b0*/  ISETP.GT.AND P4, PT, R5, 0x61, PT ;  /* 0x000000610500780c */ /* 0x000fe40003f84270 */
[----:B-----5:R-:W-:Y:S02]  /*143c0*/  FSEL R106, R21, -INF , P5 ;  /* 0xff800000156a7808 */ /* 0x020fe40002800000 */
[----:B------:R-:W-:Y:S02]  /*143d0*/  FMNMX.FTZ R65, R104, R65, !PT ;  /* 0x0000004168417209 */ /* 0x000fe40007810000 */
[----:B-1----:R-:W-:Y:S02]  /*143e0*/  FSEL R88, R35, -INF , P3 ;  /* 0xff80000023587808 */ /* 0x002fe40001800000 */
[----:B------:R-:W-:-:S02]  /*143f0*/  ISETP.GT.AND P3, PT, R5, 0x68, PT ;  /* 0x000000680500780c */ /* 0x000fc40003f64270 */
[----:B------:R-:W-:Y:S02]  /*14400*/  FSEL R108, R25, -INF , P4 ;  /* 0xff800000196c7808 */ /* 0x000fe40002000000 */
[----:B------:R-:W-:Y:S02]  /*14410*/  FMNMX.FTZ R65, R106, R65, !PT ;  /* 0x000000416a417209 */ /* 0x000fe40007810000 */
[----:B----4-:R-:W-:Y:S02]  /*14420*/  FSEL R92, R15, -INF , P2 ;  /* 0xff8000000f5c7808 */ /* 0x010fe40001000000 */
[----:B------:R-:W-:Y:S02]  /*14430*/  ISETP.GT.AND P2, PT, R5, 0x69, PT ;  /* 0x000000690500780c */ /* 0x000fe40003f44270 */
[----:B0-----:R-:W-:Y:S02]  /*14440*/  FSEL R110, R41, -INF , P3 ;  /* 0xff800000296e7808 */ /* 0x001fe40001800000 */
[----:B------:R-:W-:-:S02]  /*14450*/  FMNMX.FTZ R65, R108, R65, !PT ;  /* 0x000000416c417209 */ /* 0x000fc40007810000 */
[----:B---3--:R-:W-:Y:S02]  /*14460*/  FSEL R112, R29, -INF , P2 ;  /* 0xff8000001d707808 */ /* 0x008fe40001000000 */
[----:B------:R-:W-:-:S04]  /*14470*/  FMNMX.FTZ R65, R110, R65, !PT ;  /* 0x000000416e417209 */ /* 0x000fc80007810000 */
[----:B------:R-:W-:-:S05]  /*14480*/  FMNMX.FTZ R65, R112, R65, !PT ;  /* 0x0000004170417209 */ /* 0x000fca0007810000 */
[----:B------:R-:W0:Y:S02]  /*14490*/  SHFL.BFLY PT, R4, R65, 0x2, 0x1f ;  /* 0x0c401f0041047f89 */ /* 0x000e2400000e0000 */
[----:B0-----:R-:W-:-:S05]  /*144a0*/  FMNMX.FTZ R9, R65, R4, !PT ;  /* 0x0000000441097209 */ /* 0x001fca0007810000 */
[----:B------:R-:W0:Y:S01]  /*144b0*/  SHFL.BFLY PT, R4, R9, 0x1, 0x1f ;  /* 0x0c201f0009047f89 */ /* 0x000e2200000e0000 */
[----:B------:R-:W-:Y:S01]  /*144c0*/  IMAD.U32 R5, RZ, RZ, UR4 ;  /* 0x00000004ff057e24 */ /* 0x000fe2000f8e00ff */
[----:B0-----:R-:W-:Y:S02]  /*144d0*/  FMNMX.FTZ R4, R9, R4, !PT ;  /* 0x0000000409047209 */ /* 0x001fe40007810000 */
[----:B------:R-:W-:-:S04]  /*144e0*/  FMNMX.FTZ R9, R8, R3, !PT ;  /* 0x0000000308097209 */ /* 0x000fc80007810000 */
[----:B------:R-:W-:Y:S01]  /*144f0*/  FMNMX.FTZ R9, R10, R9, !PT ;  /* 0x000000090a097209 */ /* 0x000fe20007810000 */
[C---:B------:R-:W-:Y:S01]  /*14500*/  FMUL.FTZ R13, R4.reuse, R5 ;  /* 0x00000005040d7220 */ /* 0x040fe20000410000 */
[----:B------:R-:W-:Y:S02]  /*14510*/  FSETP.NEU.FTZ.AND P0, PT, R4, -INF , PT ;  /* 0xff8000000400780b */ /* 0x000fe40003f1d000 */
[----:B------:R-:W-:Y:S02]  /*14520*/  FMNMX.FTZ R9, R12, R9, !PT ;  /* 0x000000090c097209 */ /* 0x000fe40007810000 */
[----:B------:R-:W-:Y:S02]  /*14530*/  FSEL R41, R13, RZ, P0 ;  /* 0x000000ff0d297208 */ /* 0x000fe40000000000 */
[----:B------:R-:W-:Y:S02]  /*14540*/  FMNMX.FTZ R9, R14, R9, !PT ;  /* 0x000000090e097209 */ /* 0x000fe40007810000 */
[----:B------:R-:W-:-:S02]  /*14550*/  ISETP.NE.AND P0, PT, R11, RZ, PT ;  /* 0x000000ff0b00720c */ /* 0x000fc40003f05270 */
        /* <DEDUP_REMOVED lines=11> */
[----:B------:R-:W-:-:S03]  /*14610*/  FMUL.FTZ R39, R39, UR8 ;  /* 0x0000000827277c20 */ /* 0x000fc60008410000 */
[----:B------:R-:W-:Y:S01]  /*14620*/  FMNMX.FTZ R15, R24, R15, !PT ;  /* 0x0000000f180f7209 */ /* 0x000fe20007810000 */
[----:B------:R-:W-:-:S03]  /*14630*/  FMUL.FTZ R26, R26, UR8 ;  /* 0x000000081a1a7c20 */ /* 0x000fc60008410000 */
[----:B------:R-:W-:Y:S01]  /*14640*/  FMNMX.FTZ R21, R56, R15, !PT ;  /* 0x0000000f38157209 */ /* 0x000fe20007810000 */
[----:B------:R-:W0:Y:S01]  /*14650*/  MUFU.TANH R39, R39 ;  /* 0x0000002700277308 */ /* 0x000e220000002400 */
[----:B------:R-:W-:Y:S02]  /*14660*/  FMUL.FTZ R27, R27, UR8 ;  /* 0x000000081b1b7c20 */ /* 0x000fe40008410000 */
[----:B------:R-:W-:Y:S01]  /*14670*/  FMNMX.FTZ R21, R28, R21, !PT ;  /* 0x000000151c157209 */ /* 0x000fe20007810000 */
[----:B------:R-:W-:-:S03]  /*14680*/  FMUL.FTZ R30, R30, UR8 ;  /* 0x000000081e1e7c20 */ /* 0x000fc60008410000 */
[----:B------:R-:W-:Y:S01]  /*14690*/  FMNMX.FTZ R21, R80, R21, !PT ;  /* 0x0000001550157209 */ /* 0x000fe20007810000 */
[----:B------:R0:W1:Y:S01]  /*146a0*/  MUFU.TANH R25, R26 ;  /* 0x0000001a00197308 */ /* 0x0000620000002400 */
[----:B------:R-:W-:Y:S02]  /*146b0*/  FMUL.FTZ R31, R31, UR8 ;  /* 0x000000081f1f7c20 */ /* 0x000fe40008410000 */
[----:B------:R-:W-:-:S05]  /*146c0*/  FMNMX.FTZ R21, R84, R21, !PT ;  /* 0x0000001554157209 */ /* 0x000fca0007810000 */
[----:B------:R-:W2:Y:S01]  /*146d0*/  MUFU.TANH R27, R27 ;  /* 0x0000001b001b7308 */ /* 0x000ea20000002400 */
[----:B------:R-:W-:Y:S02]  /*146e0*/  FMNMX.FTZ R33, R88, R21, !PT ;  /* 0x0000001558217209 */ /* 0x000fe40007810000 */
[----:B0-----:R-:W-:-:S05]  /*146f0*/  FSEL R26, R39, -INF , P6 ;  /* 0xff800000271a7808 */ /* 0x001fca0003000000 */
[----:B------:R1:W0:Y:S01]  /*14700*/  MUFU.TANH R29, R30 ;  /* 0x0000001e001d7308 */ /* 0x0002220000002400 */
[----:B------:R-:W-:Y:S01]  /*14710*/  FMNMX.FTZ R33, R92, R33, !PT ;  /* 0x000000215c217209 */ /* 0x000fe20007810000 */
[----:B------:R-:W-:-:S06]  /*14720*/  FFMA.FTZ R52, R52, R5, -R41 ;  /* 0x0000000534347223 */ /* 0x000fcc0000010829 */
[----:B------:R-:W3:Y:S01]  /*14730*/  MUFU.TANH R31, R31 ;  /* 0x0000001f001f7308 */ /* 0x000ee20000002400 */
[----:B-1----:R-:W-:Y:S02]  /*14740*/  FSEL R30, R25, -INF , P5 ;  /* 0xff800000191e7808 */ /* 0x002fe40002800000 */
[----:B------:R-:W-:Y:S01]  /*14750*/  FMNMX.FTZ R33, R26, R33, !PT ;  /* 0x000000211a217209 */ /* 0x000fe20007810000 */
[----:B------:R-:W-:-:S03]  /*14760*/  FFMA.FTZ R54, R54, R5, -R41 ;  /* 0x0000000536367223 */ /* 0x000fc60000010829 */
[----:B------:R-:W-:Y:S01]  /*14770*/  FMNMX.FTZ R33, R30, R33, !PT ;  /* 0x000000211e217209 */ /* 0x000fe20007810000 */
[----:B------:R2:W-:Y:S01]  /*14780*/  MUFU.EX2 R13, R52 ;  /* 0x00000034000d7308 */ /* 0x0005e20000000800 */
[----:B------:R-:W-:Y:S01]  /*14790*/  FFMA.FTZ R58, R58, R5, -R41 ;  /* 0x000000053a3a7223 */ /* 0x000fe20000010829 */
[----:B--2---:R-:W-:-:S06]  /*147a0*/  FSEL R52, R27, -INF , P4 ;  /* 0xff8000001b347808 */ /* 0x004fcc0002000000 */
[----:B------:R0:W-:Y:S01]  /*147b0*/  MUFU.EX2 R11, R54 ;  /* 0x00000036000b7308 */ /* 0x0001e20000000800 */
[----:B------:R-:W-:Y:S02]  /*147c0*/  FMNMX.FTZ R33, R52, R33, !PT ;  /* 0x0000002134217209 */ /* 0x000fe40007810000 */
[----:B0-----:R-:W-:-:S05]  /*147d0*/  FSEL R54, R29, -INF , P3 ;  /* 0xff8000001d367808 */ /* 0x001fca0001800000 */
[----:B------:R3:W-:Y:S01]  /*147e0*/  MUFU.EX2 R9, R58 ;  /* 0x0000003a00097308 */ /* 0x0007e20000000800 */
[----:B------:R-:W-:Y:S02]  /*147f0*/  FMNMX.FTZ R33, R54, R33, !PT ;  /* 0x0000002136217209 */ /* 0x000fe40007810000 */
[----:B---3--:R-:W-:-:S04]  /*14800*/  FSEL R58, R31, -INF , P2 ;  /* 0xff8000001f3a7808 */ /* 0x008fc80001000000 */
[----:B------:R-:W-:Y:S01]  /*14810*/  FMNMX.FTZ R33, R58, R33, !PT ;  /* 0x000000213a217209 */ /* 0x000fe20007810000 */
[----:B------:R-:W-:-:S04]  /*14820*/  FFMA.FTZ R198, R6, R5, -R41 ;  /* 0x0000000506c67223 */ /* 0x000fc80000010829 */
[----:B------:R-:W0:Y:S02]  /*14830*/  SHFL.BFLY PT, R6, R33, 0x2, 0x1f ;  /* 0x0c401f0021067f89 */ /* 0x000e2400000e0000 */
[----:B0-----:R-:W-:-:S05]  /*14840*/  FMNMX.FTZ R37, R33, R6, !PT ;  /* 0x0000000621257209 */ /* 0x001fca0007810000 */
[----:B------:R-:W0:Y:S01]  /*14850*/  SHFL.BFLY PT, R6, R37, 0x1, 0x1f ;  /* 0x0c201f0025067f89 */ /* 0x000e2200000e0000 */
[-CC-:B------:R-:W-:Y:S01]  /*14860*/  FFMA.FTZ R200, R60, R5.reuse, -R41.reuse ;  /* 0x000000053cc87223 */ /* 0x180fe20000010829 */
[-CC-:B------:R-:W-:Y:S01]  /*14870*/  FFMA.FTZ R7, R7, R5.reuse, -R41.reuse ;  /* 0x0000000507077223 */ /* 0x180fe20000010829 */
[----:B------:R-:W-:-:S04]  /*14880*/  FFMA.FTZ R202, R66, R5, -R41 ;  /* 0x0000000542ca7223 */ /* 0x000fc80000010829 */
[----:B------:R-:W-:Y:S01]  /*14890*/  MUFU.EX2 R200, R200 ;  /* 0x000000c800c87308 */ /* 0x000fe20000000800 */
[----:B------:R-:W-:-:S07]  /*148a0*/  FFMA.FTZ R196, R62, R5, -R41 ;  /* 0x000000053ec47223 */ /* 0x000fce0000010829 */
[----:B------:R-:W1:Y:S01]  /*148b0*/  MUFU.EX2 R7, R7 ;  /* 0x0000000700077308 */ /* 0x000e620000000800 */
[----:B0-----:R-:W-:-:S07]  /*148c0*/  FMNMX.FTZ R6, R37, R6, !PT ;  /* 0x0000000625067209 */ /* 0x001fce0007810000 */
[----:B------:R-:W0:Y:S01]  /*148d0*/  MUFU.EX2 R202, R202 ;  /* 0x000000ca00ca7308 */ /* 0x000e220000000800 */
[C---:B------:R-:W-:Y:S01]  /*148e0*/  FSETP.NEU.FTZ.AND P2, PT, R6.reuse, -INF , PT ;  /* 0xff8000000600780b */ /* 0x040fe20003f5d000 */
[----:B------:R-:W-:-:S05]  /*148f0*/  FMUL.FTZ R43, R6, R5 ;  /* 0x00000005062b7220 */ /* 0x000fca0000410000 */
[----:B------:R-:W-:Y:S01]  /*14900*/  FSEL R43, R43, RZ, P2 ;  /* 0x000000ff2b2b7208 */ /* 0x000fe20001000000 */
[----:B------:R-:W2:Y:S04]  /*14910*/  MUFU.EX2 R196, R196 ;  /* 0x000000c400c47308 */ /* 0x000ea80000000800 */
[-CC-:B------:R-:W-:Y:S01]  /*14920*/  FFMA.FTZ R201, R8, R5.reuse, -R43.reuse ;  /* 0x0000000508c97223 */ /* 0x180fe2000001082b */
[-CC-:B------:R-:W-:Y:S01]  /*14930*/  FFMA.FTZ R60, R3, R5.reuse, -R43.reuse ;  /* 0x00000005033c7223 */ /* 0x180fe2000001082b */
[-C--:B------:R-:W-:Y:S01]  /*14940*/  FFMA.FTZ R203, R10, R5.reuse, -R43 ;  /* 0x000000050acb7223 */ /* 0x080fe2000001082b */
[----:B-1----:R-:W-:Y:S01]  /*14950*/  FADD.FTZ R3, R200, R7 ;  /* 0x00000007c8037221 */ /* 0x002fe20000010000 */
[-C--:B------:R-:W-:Y:S02]  /*14960*/  FFMA.FTZ R10, R12, R5.reuse, -R43 ;  /* 0x000000050c0a7223 */ /* 0x080fe4000001082b */
[----:B------:R-:W-:Y:S01]  /*14970*/  MUFU.EX2 R201, R201 ;  /* 0x000000c900c97308 */ /* 0x000fe20000000800 */
[----:B0-----:R-:W-:Y:S01]  /*14980*/  FADD.FTZ R8, R202, R3 ;  /* 0x00000003ca087221 */ /* 0x001fe20000010000 */
[----:B------:R-:W-:-:S06]  /*14990*/  FFMA.FTZ R197, R14, R5, -R43 ;  /* 0x000000050ec57223 */ /* 0x000fcc000001082b */
[----:B------:R-:W0:Y:S01]  /*149a0*/  MUFU.EX2 R60, R60 ;  /* 0x0000003c003c7308 */ /* 0x000e220000000800 */
[----:B------:R-:W-:-:S07]  /*149b0*/  FADD.FTZ R3, R9, R8 ;  /* 0x0000000809037221 */ /* 0x000fce0000010000 */
[----:B------:R-:W1:Y:S01]  /*149c0*/  MUFU.EX2 R198, R198 ;  /* 0x000000c600c67308 */ /* 0x000e620000000800 */
[----:B------:R-:W-:-:S07]  /*149d0*/  FFMA.FTZ R12, R20, R5, -R43 ;  /* 0x00000005140c7223 */ /* 0x000fce000001082b */
[----:B------:R-:W3:Y:S01]  /*149e0*/  MUFU.EX2 R203, R203 ;  /* 0x000000cb00cb7308 */ /* 0x000ee20000000800 */
[----:B--2---:R-:W-:Y:S01]  /*149f0*/  FADD.FTZ R8, R196, R3 ;  /* 0x00000003c4087221 */ /* 0x004fe20000010000 */
[----:B------:R-:W-:-:S06]  /*14a00*/  FFMA.FTZ R199, R40, R5, -R43 ;  /* 0x0000000528c77223 */ /* 0x000fcc000001082b */
[----:B------:R-:W2:Y:S01]  /*14a10*/  MUFU.EX2 R10, R10 ;  /* 0x0000000a000a7308 */ /* 0x000ea20000000800 */
[----:B------:R-:W-:Y:S01]  /*14a20*/  FADD.FTZ R3, R11, R8 ;  /* 0x000000080b037221 */ /* 0x000fe20000010000 */
[----:B0-----:R-:W-:-:S06]  /*14a30*/  FADD.FTZ R8, R201, R60 ;  /* 0x0000003cc9087221 */ /* 0x001fcc0000010000 */
[----:B------:R-:W0:Y:S01]  /*14a40*/  MUFU.EX2 R197, R197 ;  /* 0x000000c500c57308 */ /* 0x000e220000000800 */
[-CC-:B------:R-:W-:Y:S01]  /*14a50*/  FFMA.FTZ R14, R42, R5.reuse, -R43.reuse ;  /* 0x000000052a0e7223 */ /* 0x180fe2000001082b */
[----:B------:R-:W-:Y:S01]  /*14a60*/  FFMA.FTZ R193, R32, R5, -R43 ;  /* 0x0000000520c17223 */ /* 0x000fe2000001082b */
[----:B-1----:R-:W-:-:S05]  /*14a70*/  FADD.FTZ R32, R198, R3 ;  /* 0x00000003c6207221 */ /* 0x002fca0000010000 */
[----:B------:R-:W1:Y:S01]  /*14a80*/  MUFU.EX2 R12, R12 ;  /* 0x0000000c000c7308 */ /* 0x000e620000000800 */
[----:B---3--:R-:W-:Y:S01]  /*14a90*/  FADD.FTZ R3, R203, R8 ;  /* 0x00000008cb037221 */ /* 0x008fe20000010000 */
[----:B------:R-:W-:-:S06]  /*14aa0*/  FFMA.FTZ R192, R64, R5, -R41 ;  /* 0x0000000540c07223 */ /* 0x000fcc0000010829 */
[----:B------:R-:W3:Y:S01]  /*14ab0*/  MUFU.EX2 R199, R199 ;  /* 0x000000c700c77308 */ /* 0x000ee20000000800 */
[----:B--2---:R-:W-:Y:S01]  /*14ac0*/  FADD.FTZ R8, R10, R3 ;  /* 0x000000030a087221 */ /* 0x004fe20000010000 */
[-C--:B------:R-:W-:Y:S01]  /*14ad0*/  FFMA.FTZ R20, R44, R5.reuse, -R43 ;  /* 0x000000052c147223 */ /* 0x080fe2000001082b */
[----:B------:R-:W-:-:S05]  /*14ae0*/  FFMA.FTZ R68, R68, R5, -R41 ;  /* 0x0000000544447223 */ /* 0x000fca0000010829 */
[----:B------:R-:W2:Y:S01]  /*14af0*/  MUFU.EX2 R14, R14 ;  /* 0x0000000e000e7308 */ /* 0x000ea20000000800 */
[----:B0-----:R-:W-:Y:S01]  /*14b00*/  FADD.FTZ R3, R197, R8 ;  /* 0x00000008c5037221 */ /* 0x001fe20000010000 */
[-C--:B------:R-:W-:Y:S01]  /*14b10*/  FFMA.FTZ R194, R70, R5.reuse, -R41 ;  /* 0x0000000546c27223 */ /* 0x080fe20000010829 */
[----:B------:R-:W-:-:S05]  /*14b20*/  FFMA.FTZ R195, R34, R5, -R43 ;  /* 0x0000000522c37223 */ /* 0x000fca000001082b */
[----:B------:R-:W0:Y:S01]  /*14b30*/  MUFU.EX2 R192, R192 ;  /* 0x000000c000c07308 */ /* 0x000e220000000800 */
[----:B-1----:R-:W-:Y:S01]  /*14b40*/  FADD.FTZ R8, R12, R3 ;  /* 0x000000030c087221 */ /* 0x002fe20000010000 */
[----:B------:R-:W-:-:S06]  /*14b50*/  FFMA.FTZ R46, R46, R5, -R43 ;  /* 0x000000052e2e7223 */ /* 0x000fcc000001082b */
[----:B------:R-:W1:Y:S01]  /*14b60*/  MUFU.EX2 R193, R193 ;  /* 0x000000c100c17308 */ /* 0x000e620000000800 */
[----:B------:R-:W-:Y:S01]  /*14b70*/  FFMA.FTZ R72, R72, R5, -R41 ;  /* 0x0000000548487223 */ /* 0x000fe20000010829 */
[----:B---3--:R-:W-:-:S06]  /*14b80*/  FADD.FTZ R3, R199, R8 ;  /* 0x00000008c7037221 */ /* 0x008fcc0000010000 */
[----:B------:R-:W3:Y:S01]  /*14b90*/  MUFU.EX2 R15, R68 ;  /* 0x00000044000f7308 */ /* 0x000ee20000000800 */
[-C--:B------:R-:W-:Y:S01]  /*14ba0*/  FFMA.FTZ R188, R74, R5.reuse, -R41 ;  /* 0x000000054abc7223 */ /* 0x080fe20000010829 */
[----:B------:R-:W-:-:S06]  /*14bb0*/  FFMA.FTZ R36, R36, R5, -R43 ;  /* 0x0000000524247223 */ /* 0x000fcc000001082b */
[----:B------:R-:W4:Y:S01]  /*14bc0*/  MUFU.EX2 R20, R20 ;  /* 0x0000001400147308 */ /* 0x000f220000000800 */
[----:B------:R-:W-:Y:S02]  /*14bd0*/  @!P1 VIADD R0, R0, 0x36840 ;  /* 0x0003684000009836 */ /* 0x000fe40000000000 */
[-CC-:B------:R-:W-:Y:S01]  /*14be0*/  FFMA.FTZ R25, R76, R5.reuse, -R41.reuse ;  /* 0x000000054c197223 */ /* 0x180fe20000010829 */
[-CC-:B------:R-:W-:Y:S01]  /*14bf0*/  FFMA.FTZ R190, R78, R5.reuse, -R41.reuse ;  /* 0x000000054ebe7223 */ /* 0x180fe20000010829 */
[----:B------:R-:W-:-:S03]  /*14c00*/  FFMA.FTZ R27, R82, R5, -R41 ;  /* 0x00000005521b7223 */ /* 0x000fc60000010829 */
[----:B------:R-:W5:Y:S01]  /*14c10*/  MUFU.EX2 R194, R194 ;  /* 0x000000c200c27308 */ /* 0x000f620000000800 */
[-CC-:B------:R-:W-:Y:S01]  /*14c20*/  FFMA.FTZ R184, R86, R5.reuse, -R41.reuse ;  /* 0x0000000556b87223 */ /* 0x180fe20000010829 */
[-CC-:B------:R-:W-:Y:S01]  /*14c30*/  FFMA.FTZ R29, R90, R5.reuse, -R41.reuse ;  /* 0x000000055a1d7223 */ /* 0x180fe20000010829 */
[-CC-:B------:R-:W-:Y:S01]  /*14c40*/  FFMA.FTZ R186, R94, R5.reuse, -R41.reuse ;  /* 0x000000055eba7223 */ /* 0x180fe20000010829 */
[----:B------:R-:W-:-:S04]  /*14c50*/  FFMA.FTZ R31, R96, R5, -R41 ;  /* 0x00000005601f7223 */ /* 0x000fc80000010829 */
[----:B------:R-:W5:Y:S01]  /*14c60*/  MUFU.EX2 R195, R195 ;  /* 0x000000c300c37308 */ /* 0x000f620000000800 */
        /* <DEDUP_REMOVED lines=8> */
[-C--:B------:R-:W-:Y:S01]  /*14cf0*/  FFMA.FTZ R39, R112, R5.reuse, -R41 ;  /* 0x0000000570277223 */ /* 0x080fe20000010829 */
[----:B------:R-:W-:Y:S01]  /*14d00*/  FADD.FTZ R41, R13, R32 ;  /* 0x000000200d297221 */ /* 0x000fe20000010000 */
[----:B--2---:R-:W-:Y:S01]  /*14d10*/  FADD.FTZ R8, R14, R3 ;  /* 0x000000030e087221 */ /* 0x004fe20000010000 */
[----:B------:R-:W-:-:S04]  /*14d20*/  FFMA.FTZ R48, R48, R5, -R43 ;  /* 0x0000000530307223 */ /* 0x000fc8000001082b */
[----:B------:R-:W2:Y:S01]  /*14d30*/  MUFU.EX2 R46, R46 ;  /* 0x0000002e002e7308 */ /* 0x000ea20000000800 */
[----:B------:R-:W-:Y:S01]  /*14d40*/  @!P1 PRMT R0, RZ, 0x654, R0 ;  /* 0x00000654ff009816 */ /* 0x000fe20000000000 */
[----:B0-----:R-:W-:Y:S01]  /*14d50*/  FADD.FTZ R32, R192, R41 ;  /* 0x00000029c0207221 */ /* 0x001fe20000010000 */
[----:B-1----:R-:W-:Y:S01]  /*14d60*/  FADD.FTZ R3, R193, R8 ;  /* 0x00000008c1037221 */ /* 0x002fe20000010000 */
[----:B------:R-:W-:Y:S01]  /*14d70*/  FFMA.FTZ R50, R50, R5, -R43 ;  /* 0x0000000532327223 */ /* 0x000fe2000001082b */
[----:B------:R4:W-:Y:S03]  /*14d80*/  @!P1 SYNCS.ARRIVE.TRANS64.RED.A1T0 RZ, [R0+URZ], RZ ;  /* 0x000000ff00ff99a7 */ /* 0x0009e6000810043f */
[----:B------:R-:W0:Y:S01]  /*14d90*/  MUFU.EX2 R188, R188 ;  /* 0x000000bc00bc7308 */ /* 0x000e220000000800 */
[----:B---3--:R-:W-:-:S07]  /*14da0*/  FADD.FTZ R41, R15, R32 ;  /* 0x000000200f297221 */ /* 0x008fce0000010000 */
[----:B------:R-:W1:Y:S01]  /*14db0*/  MUFU.EX2 R36, R36 ;  /* 0x0000002400247308 */ /* 0x000e620000000800 */
[----:B----4-:R-:W-:Y:S01]  /*14dc0*/  FADD.FTZ R0, R20, R3 ;  /* 0x0000000314007221 */ /* 0x010fe20000010000 */
[----:B------:R-:W-:Y:S01]  /*14dd0*/  FFMA.FTZ R38, R38, R5, -R43 ;  /* 0x0000000526267223 */ /* 0x000fe2000001082b */
[----:B-----5:R-:W-:-:S05]  /*14de0*/  FADD.FTZ R32, R194, R41 ;  /* 0x00000029c2207221 */ /* 0x020fca0000010000 */
[----:B------:R-:W3:Y:S01]  /*14df0*/  MUFU.EX2 R25, R25 ;  /* 0x0000001900197308 */ /* 0x000ee20000000800 */
[----:B------:R-:W-:Y:S01]  /*14e00*/  FADD.FTZ R3, R195, R0 ;  /* 0x00000000c3037221 */ /* 0x000fe20000010000 */
[----:B------:R-:W-:-:S06]  /*14e10*/  FFMA.FTZ R24, R24, R5, -R43 ;  /* 0x0000000518187223 */ /* 0x000fcc000001082b */
[----:B------:R-:W4:Y:S01]  /*14e20*/  MUFU.EX2 R189, R48 ;  /* 0x0000003000bd7308 */ /* 0x000f220000000800 */
[----:B------:R-:W-:Y:S01]  /*14e30*/  FADD.FTZ R41, R21, R32 ;  /* 0x0000002015297221 */ /* 0x000fe20000010000 */
[----:B--2---:R-:W-:-:S06]  /*14e40*/  FADD.FTZ R3, R46, R3 ;  /* 0x000000032e037221 */ /* 0x004fcc0000010000 */
[----:B------:R-:W2:Y:S08]  /*14e50*/  MUFU.EX2 R190, R190 ;  /* 0x000000be00be7308 */ /* 0x000eb00000000800 */
[----:B------:R-:W5:Y:S01]  /*14e60*/  MUFU.EX2 R50, R50 ;  /* 0x0000003200327308 */ /* 0x000f620000000800 */
[----:B------:R-:W-:Y:S01]  /*14e70*/  FFMA.FTZ R56, R56, R5, -R43 ;  /* 0x0000000538387223 */ /* 0x000fe2000001082b */
[----:B0-----:R-:W-:Y:S01]  /*14e80*/  FADD.FTZ R32, R188, R41 ;  /* 0x00000029bc207221 */ /* 0x001fe20000010000 */
[----:B-1----:R-:W-:-:S05]  /*14e90*/  FADD.FTZ R0, R36, R3 ;  /* 0x0000000324007221 */ /* 0x002fca0000010000 */
[----:B------:R-:W0:Y:S01]  /*14ea0*/  MUFU.EX2 R27, R27 ;  /* 0x0000001b001b7308 */ /* 0x000e220000000800 */
[----:B------:R-:W-:-:S07]  /*14eb0*/  FFMA.FTZ R28, R28, R5, -R43 ;  /* 0x000000051c1c7223 */ /* 0x000fce000001082b */
[----:B------:R-:W1:Y:S01]  /*14ec0*/  MUFU.EX2 R191, R38 ;  /* 0x0000002600bf7308 */ /* 0x000e620000000800 */
[----:B---3--:R-:W-:Y:S01]  /*14ed0*/  FADD.FTZ R41, R25, R32 ;  /* 0x0000002019297221 */ /* 0x008fe20000010000 */
[----:B----4-:R-:W-:-:S06]  /*14ee0*/  FADD.FTZ R3, R189, R0 ;  /* 0x00000000bd037221 */ /* 0x010fcc0000010000 */
[----:B------:R-:W3:Y:S08]  /*14ef0*/  MUFU.EX2 R184, R184 ;  /* 0x000000b800b87308 */ /* 0x000ef00000000800 */
[----:B------:R-:W4:Y:S01]  /*14f00*/  MUFU.EX2 R24, R24 ;  /* 0x0000001800187308 */ /* 0x000f220000000800 */
[----:B------:R-:W-:Y:S01]  /*14f10*/  FFMA.FTZ R80, R80, R5, -R43 ;  /* 0x0000000550507223 */ /* 0x000fe2000001082b */
[----:B--2---:R-:W-:Y:S01]  /*14f20*/  FADD.FTZ R8, R190, R41 ;  /* 0x00000029be087221 */ /* 0x004fe20000010000 */
[----:B-----5:R-:W-:-:S05]  /*14f30*/  FADD.FTZ R0, R50, R3 ;  /* 0x0000000332007221 */ /* 0x020fca0000010000 */
[----:B------:R-:W2:Y:S01]  /*14f40*/  MUFU.EX2 R29, R29 ;  /* 0x0000001d001d7308 */ /* 0x000ea20000000800 */
[----:B------:R-:W-:-:S07]  /*14f50*/  FFMA.FTZ R84, R84, R5, -R43 ;  /* 0x0000000554547223 */ /* 0x000fce000001082b */
[----:B------:R-:W5:Y:S01]  /*14f60*/  MUFU.EX2 R185, R56 ;  /* 0x0000003800b97308 */ /* 0x000f620000000800 */
[----:B0-----:R-:W-:Y:S01]  /*14f70*/  FADD.FTZ R41, R27, R8 ;  /* 0x000000081b297221 */ /* 0x001fe20000010000 */
[----:B-1----:R-:W-:-:S06]  /*14f80*/  FADD.FTZ R3, R191, R0 ;  /* 0x00000000bf037221 */ /* 0x002fcc0000010000 */
[----:B------:R-:W0:Y:S08]  /*14f90*/  MUFU.EX2 R186, R186 ;  /* 0x000000ba00ba7308 */ /* 0x000e300000000800 */
[----:B------:R-:W1:Y:S01]  /*14fa0*/  MUFU.EX2 R28, R28 ;  /* 0x0000001c001c7308 */ /* 0x000e620000000800 */
[----:B------:R-:W-:Y:S01]  /*14fb0*/  FFMA.FTZ R88, R88, R5, -R43 ;  /* 0x0000000558587223 */ /* 0x000fe2000001082b */
[----:B---3--:R-:W-:Y:S01]  /*14fc0*/  FADD.FTZ R8, R184, R41 ;  /* 0x00000029b8087221 */ /* 0x008fe20000010000 */
[----:B----4-:R-:W-:-:S05]  /*14fd0*/  FADD.FTZ R0, R24, R3 ;  /* 0x0000000318007221 */ /* 0x010fca0000010000 */
[----:B------:R-:W3:Y:S01]  /*14fe0*/  MUFU.EX2 R31, R31 ;  /* 0x0000001f001f7308 */ /* 0x000ee20000000800 */
[----:B------:R-:W-:-:S07]  /*14ff0*/  FFMA.FTZ R92, R92, R5, -R43 ;  /* 0x000000055c5c7223 */ /* 0x000fce000001082b */
[----:B------:R-:W4:Y:S01]  /*15000*/  MUFU.EX2 R187, R80 ;  /* 0x0000005000bb7308 */ /* 0x000f220000000800 */
[----:B--2---:R-:W-:Y:S01]  /*15010*/  FADD.FTZ R41, R29, R8 ;  /* 0x000000081d297221 */ /* 0x004fe20000010000 */
[----:B-----5:R-:W-:-:S06]  /*15020*/  FADD.FTZ R3, R185, R0 ;  /* 0x00000000b9037221 */ /* 0x020fcc0000010000 */
        /* <DEDUP_REMOVED lines=8> */
[----:B------:R-:W-:Y:S01]  /*150b0*/  F2FP.F16.F32.PACK_AB R200, R7, R200 ;  /* 0x000000c807c8723e */ /* 0x000fe200000000ff */
[----:B---3--:R-:W-:Y:S01]  /*150c0*/  FADD.FTZ R7, R31, R8 ;  /* 0x000000081f077221 */ /* 0x008fe20000010000 */
[----:B----4-:R-:W-:-:S05]  /*150d0*/  FADD.FTZ R3, R187, R0 ;  /* 0x00000000bb037221 */ /* 0x010fca0000010000 */
        /* <DEDUP_REMOVED lines=10> */
[----:B------:R-:W0:Y:S01]  /*15180*/  MUFU.EX2 R176, R176 ;  /* 0x000000b000b07308 */ /* 0x000e220000000800 */
[----:B------:R-:W-:-:S07]  /*15190*/  FFMA.FTZ R43, R58, R5, -R43 ;  /* 0x000000053a2b7223 */ /* 0x000fce000001082b */
[----:B------:R-:W1:Y:S01]  /*151a0*/  MUFU.EX2 R30, R30 ;  /* 0x0000001e001e7308 */ /* 0x000e620000000800 */
[----:B---3--:R-:W-:Y:S01]  /*151b0*/  FADD.FTZ R8, R182, R7 ;  /* 0x00000007b6087221 */ /* 0x008fe20000010000 */
[----:B----4-:R-:W-:-:S06]  /*151c0*/  FADD.FTZ R0, R92, R3 ;  /* 0x000000035c007221 */ /* 0x010fcc0000010000 */
[----:B------:R-:W3:Y:S08]  /*151d0*/  MUFU.EX2 R37, R108 ;  /* 0x0000006c00257308 */ /* 0x000ef00000000800 */
[----:B------:R-:W4:Y:S01]  /*151e0*/  MUFU.EX2 R177, R52 ;  /* 0x0000003400b17308 */ /* 0x000f220000000800 */
[----:B--2---:R-:W-:Y:S01]  /*151f0*/  FADD.FTZ R7, R35, R8 ;  /* 0x0000000823077221 */ /* 0x004fe20000010000 */
[----:B-----5:R-:W-:-:S06]  /*15200*/  FADD.FTZ R3, R183, R0 ;  /* 0x00000000b7037221 */ /* 0x020fcc0000010000 */
[----:B------:R-:W2:Y:S01]  /*15210*/  MUFU.EX2 R178, R178 ;  /* 0x000000b200b27308 */ /* 0x000ea20000000800 */
[----:B------:R-:W-:-:S07]  /*15220*/  ISETP.GE.AND P2, PT, R151, 0x71, PT ;  /* 0x000000719700780c */ /* 0x000fce0003f46270 */
[----:B------:R-:W5:Y:S01]  /*15230*/  MUFU.EX2 R54, R54 ;  /* 0x0000003600367308 */ /* 0x000f620000000800 */
[----:B0-----:R-:W-:Y:S01]  /*15240*/  FADD.FTZ R8, R176, R7 ;  /* 0x00000007b0087221 */ /* 0x001fe20000010000 */
[----:B-1----:R-:W-:-:S06]  /*15250*/  FADD.FTZ R0, R30, R3 ;  /* 0x000000031e007221 */ /* 0x002fcc0000010000 */
[----:B------:R-:W0:Y:S08]  /*15260*/  MUFU.EX2 R39, R39 ;  /* 0x0000002700277308 */ /* 0x000e300000000800 */
[----:B------:R-:W1:Y:S01]  /*15270*/  MUFU.EX2 R43, R43 ;  /* 0x0000002b002b7308 */ /* 0x000e620000000800 */
[----:B---3--:R-:W-:Y:S01]  /*15280*/  FADD.FTZ R7, R37, R8 ;  /* 0x0000000825077221 */ /* 0x008fe20000010000 */
[----:B----4-:R-:W-:Y:S01]  /*15290*/  FADD.FTZ R3, R177, R0 ;  /* 0x00000000b1037221 */ /* 0x010fe20000010000 */
[----:B------:R-:W-:Y:S02]  /*152a0*/  BSSY B0, `(.L_x_3472) ;  /* 0x00005fb000007945 */ /* 0x000fe40003800000 */
[----:B--2---:R-:W-:Y:S01]  /*152b0*/  FADD.FTZ R8, R178, R7 ;  /* 0x00000007b2087221 */ /* 0x004fe20000010000 */
[----:B-----5:R-:W-:Y:S01]  /*152c0*/  FADD.FTZ R0, R54, R3 ;  /* 0x0000000336007221 */ /* 0x020fe20000010000 */
[----:B------:R-:W-:Y:S01]  /*152d0*/  F2FP.F16.F32.PACK_AB R188, R25, R188 ;  /* 0x000000bc19bc723e */ /* 0x000fe200000000ff */
[----:B------:R-:W-:Y:S01]  /*152e0*/  IMAD.MOV.U32 R3, RZ, RZ, 0x3f800000 ;  /* 0x3f800000ff037424 */ /* 0x000fe200078e00ff */
[----:B------:R-:W-:Y:S01]  /*152f0*/  F2FP.F16.F32.PACK_AB R190, R27, R190 ;  /* 0x000000be1bbe723e */ /* 0x000fe200000000ff */
[----:B0-----:R-:W-:Y:S01]  /*15300*/  FADD.FTZ R8, R39, R8 ;  /* 0x0000000827087221 */ /* 0x001fe20000010000 */
[----:B------:R-:W-:Y:S01]  /*15310*/  F2FP.F16.F32.PACK_AB R184, R29, R184 ;  /* 0x000000b81db8723e */ /* 0x000fe200000000ff */
[--C-:B------:R-:W-:Y:S01]  /*15320*/  IMAD.MOV.U32 R118, RZ, RZ, R119.reuse ;  /* 0x000000ffff767224 */ /* 0x100fe200078e0077 */
[----:B------:R-:W-:Y:S01]  /*15330*/  F2FP.F16.F32.PACK_AB R186, R31, R186 ;  /* 0x000000ba1fba723e */ /* 0x000fe200000000ff */
[--C-:B------:R-:W-:Y:S01]  /*15340*/  IMAD.MOV.U32 R116, RZ, RZ, R119.reuse ;  /* 0x000000ffff747224 */ /* 0x100fe200078e0077 */
[----:B------:R-:W-:Y:S01]  /*15350*/  F2FP.F16.F32.PACK_AB R180, R33, R180 ;  /* 0x000000b421b4723e */ /* 0x000fe200000000ff */
[--C-:B------:R-:W-:Y:S01]  /*15360*/  IMAD.MOV.U32 R115, RZ, RZ, R119.reuse ;  /* 0x000000ffff737224 */ /* 0x100fe200078e0077 */
[----:B------:R-:W-:Y:S01]  /*15370*/  F2FP.F16.F32.PACK_AB R182, R35, R182 ;  /* 0x000000b623b6723e */ /* 0x000fe200000000ff */
[----:B-1----:R-:W-:Y:S01]  /*15380*/  FADD.FTZ R7, R43, R0 ;  /* 0x000000002b077221 */ /* 0x002fe20000010000 */
        /* <DEDUP_REMOVED lines=42> */
[----:B------:R-:W-:Y:S01]  /*15630*/  MOV R0, 0x3f800000 ;  /* 0x3f80000000007802 */ /* 0x000fe20000000f00 */
        /* <DEDUP_REMOVED lines=71> */
[----:B------:R-:W-:Y:S06]  /*15ab0*/  @!P2 BRA `(.L_x_3473) ;  /* 0x0000005400e4a947 */ /* 0x000fec0003800000 */
[----:B------:R-:W-:Y:S01]  /*15ac0*/  VIADD R9, R153, 0xfffffffe ;  /* 0xfffffffe99097836 */ /* 0x000fe20000000000 */
[----:B------:R-:W-:Y:S01]  /*15ad0*/  MOV R11, R4 ;  /* 0x00000004000b7202 */ /* 0x000fe20000000f00 */
[----:B------:R-:W-:Y:S01]  /*15ae0*/  IMAD.MOV.U32 R10, RZ, RZ, R6 ;  /* 0x000000ffff0a7224 */ /* 0x000fe200078e0006 */
[----:B------:R-:W-:Y:S01]  /*15af0*/  MOV R0, 0x3f800000 ;  /* 0x3f80000000007802 */ /* 0x000fe20000000f00 */
[----:B------:R-:W-:Y:S01]  /*15b00*/  IMAD.MOV.U32 R12, RZ, RZ, R213 ;  /* 0x000000ffff0c7224 */ /* 0x000fe200078e00d5 */
[----:B------:R-:W-:Y:S01]  /*15b10*/  CS2R R118, SRZ ;  /* 0x0000000000767805 */ /* 0x000fe2000001ff00 */
[----:B------:R-:W-:Y:S01]  /*15b20*/  IMAD.MOV.U32 R13, RZ, RZ, R211 ;  /* 0x000000ffff0d7224 */ /* 0x000fe200078e00d3 */
        /* <DEDUP_REMOVED lines=46> */
[----:B------:R-:W-:-:S07]  /*15e10*/  CS2R R24, SRZ ;  /* 0x0000000000187805 */ /* 0x000fce000001ff00 */
.L_x_3484:
[----:B------:R-:W-:-:S05]  /*15e20*/  VIADD R4, R13, 0x1 ;  /* 0x000000010d047836 */ /* 0x000fca0000000000 */
[----:B------:R-:W-:-:S04]  /*15e30*/  ISETP.NE.AND P2, PT, R4, 0x2, PT ;  /* 0x000000020400780c */ /* 0x000fc80003f45270 */
[----:B------:R-:W-:Y:S02]  /*15e40*/  SEL R213, RZ, 0x1, P2 ;  /* 0x00000001ffd57807 */ /* 0x000fe40001000000 */
[----:B------:R-:W-:Y:S02]  /*15e50*/  SEL R211, R4, RZ, P2 ;  /* 0x000000ff04d37207 */ /* 0x000fe40001000000 */
[----:B------:R-:W-:Y:S01]  /*15e60*/  LOP3.LUT R213, R12, R213, RZ, 0x3c, !PT ;  /* 0x000000d50cd57212 */ /* 0x000fe200078e3cff */
[----:B------:R-:W-:Y:S06]  /*15e70*/  @!P0 BRA `(.L_x_3474) ;  /* 0x0000000000048947 */ /* 0x000fec0003800000 */
[----:B------:R-:W-:Y:S01]  /*15e80*/  BPT.TRAP 0x1 ;  /* 0x000000040000795c */ /* 0x000fe20000300000 */
.L_x_3474:
[----:B------:R-:W-:Y:S01]  /*15e90*/  IMAD R14, R211, 0x8, R2 ;  /* 0x00000008d30e7824 */ /* 0x000fe200078e0202 */
[----:B------:R-:W-:-:S04]  /*15ea0*/  SHF.L.U32 R5, R213, 0x1f, RZ ;  /* 0x0000001fd5057819 */ /* 0x000fc800000006ff */
[----:B------:R0:W1:Y:S01]  /*15eb0*/  SYNCS.PHASECHK.TRANS64.TRYWAIT P2, [R14+URZ+0x36830], R5 ;  /* 0x036830050e0075a7 */ /* 0x000062000804017f */
[----:B------:R-:W-:Y:S05]  /*15ec0*/  @!P0 BRA `(.L_x_3475) ;  /* 0x0000000000048947 */ /* 0x000fea0003800000 */
[----:B------:R-:W-:Y:S01]  /*15ed0*/  BPT.TRAP 0x1 ;  /* 0x000000040000795c */ /* 0x000fe20000300000 */
.L_x_3475:
[----:B------:R-:W-:Y:S01]  /*15ee0*/  IMAD R4, R211, 0xa80, R215 ;  /* 0x00000a80d3047824 */ /* 0x000fe200078e02d7 */
[----:B------:R-:W-:Y:S03]  /*15ef0*/  BSSY B1, `(.L_x_3476) ;  /* 0x0000006000017945 */ /* 0x000fe60003800000 */
[C---:B------:R-:W-:Y:S01]  /*15f00*/  VIADD R15, R4.reuse, 0x100 ;  /* 0x00000100040f7836 */ /* 0x040fe20000000000 */
[----:B------:R-:W-:Y:S01]  /*15f10*/  IADD3 R120, R4, 0x80, RZ ;  /* 0x0000008004787810 */ /* 0x000fe20007ffe0ff */
[----:B-1----:R-:W-:Y:S06]  /*15f20*/  @P2 BRA `(.L_x_3477) ;  /* 0x0000000000082947 */ /* 0x002fec0003800000 */
[----:B------:R-:W1:Y:S02]  /*15f30*/  SYNCS.PHASECHK.TRANS64.TRYWAIT P2, [R14+URZ+0x36830], R5 ;  /* 0x036830050e0075a7 */ /* 0x000e64000804017f */
[----:B-1----:R-:W-:Y:S05]  /*15f40*/  @!P2 BRA `(.L_x_3478) ;  /* 0x000000ec00fca947 */ /* 0x002fea0003800000 */
.L_x_3477:
[----:B------:R-:W-:Y:S05]  /*15f50*/  BSYNC B1 ;  /* 0x0000000000017941 */ /* 0x000fea0003800000 */
.L_x_3476:
[----:B------:R-:W2:Y:S04]  /*15f60*/  LDL.64 R20, [R1+0x40] ;  /* 0x0000400001147983 */ /* 0x000ea80000100a00 */
[----:B------:R-:W3:Y:S01]  /*15f70*/  LDL.64 R124, [R1+0x48] ;  /* 0x00004800017c7983 */ /* 0x000ee20000100a00 */
[----:B------:R-:W-:Y:S01]  /*15f80*/  WARPGROUP.ARRIVE ;  /* 0x00000000000079c5 */ /* 0x000fe20000000000 */
[----:B------:R-:W-:Y:S01]  /*15f90*/  IMAD.MOV.U32 R121, RZ, RZ, 0x40000040 ;  /* 0x40000040ff797424 */ /* 0x000fe200078e00ff */
[----:B------:R-:W-:-:S04]  /*15fa0*/  R2UR UR6, R120 ;  /* 0x00000000780672ca */ /* 0x000fc800000e0000 */
[C---:B------:R-:W-:Y:S02]  /*15fb0*/  R2UR UR7, R121.reuse ;  /* 0x00000000790772ca */ /* 0x040fe400000e0000 */
[----:B------:R-:W-:Y:S02]  /*15fc0*/  MOV R120, R15 ;  /* 0x0000000f00787202 */ /* 0x000fe40000000f00 */
[C---:B------:R-:W-:Y:S02]  /*15fd0*/  R2UR UR19, R121.reuse ;  /* 0x00000000791372ca */ /* 0x040fe400000e0000 */
[----:B------:R-:W-:Y:S01]  /*15fe0*/  R2UR UR18, R120 ;  /* 0x00000000781272ca */ /* 0x000fe200000e0000 */
[----:B------:R-:W-:Y:S01]  /*15ff0*/  VIADD R120, R4, 0x200 ;  /* 0x0000020004787836 */ /* 0x000fe20000000000 */
[----:B------:R-:W-:-:S04]  /*16000*/  R2UR UR15, R121 ;  /* 0x00000000790f72ca */ /* 0x000fc800000e0000 */
[----:B------:R-:W-:Y:S02]  /*16010*/  R2UR UR14, R120 ;  /* 0x00000000780e72ca */ /* 0x000fe400000e0000 */
[----:B--2---:R-:W-:Y:S01]  /*16020*/  R2UR UR42, R20 ;  /* 0x00000000142a72ca */ /* 0x004fe200000e0000 */
[----:B------:R-:W-:Y:S01]  /*16030*/  IMAD.MOV.U32 R20, RZ, RZ, R4 ;  /* 0x000000ffff147224 */ /* 0x000fe200078e0004 */
[----:B------:R-:W-:Y:S02]  /*16040*/  R2UR UR43, R21 ;  /* 0x00000000152b72ca */ /* 0x000fe400000e0000 */
[----:B------:R-:W-:Y:S02]  /*16050*/  MOV R21, 0x40000040 ;  /* 0x4000004000157802 */ /* 0x000fe40000000f00 */
[----:B---3--:R-:W-:Y:S02]  /*16060*/  R2UR UR28, R124 ;  /* 0x000000007c1c72ca */ /* 0x008fe400000e0000 */
[----:B------:R-:W-:-:S02]  /*16070*/  R2UR UR29, R125 ;  /* 0x000000007d1d72ca */ /* 0x000fc400000e0000 */
[----:B------:R-:W-:Y:S02]  /*16080*/  R2UR UR26, R20 ;  /* 0x00000000141a72ca */ /* 0x000fe400000e0000 */
[----:B------:R-:W-:-:S07]  /*16090*/  R2UR UR27, R21 ;  /* 0x00000000151b72ca */ /* 0x000fce00000e0000 */
[----:B------:R-:W-:Y:S02]  /*160a0*/  UMOV UR24, UR28 ;  /* 0x0000001c00187c82 */ /* 0x000fe40008000000 */
[----:B------:R-:W-:-:S04]  /*160b0*/  UMOV UR25, UR29 ;  /* 0x0000001d00197c82 */ /* 0x000fc80008000000 */
        /* <DEDUP_REMOVED lines=14> */
[----:B------:R-:W-:Y:S01]  /*161a0*/  UMOV UR20, UR28 ;  /* 0x0000001c00147c82 */ /* 0x000fe20008000000 */
[----:B------:R-:W-:Y:S01]  /*161b0*/  UMOV UR21, UR29 ;  /* 0x0000001d00157c82 */ /* 0x000fe20008000000 */
[----:B------:R-:W-:Y:S02]  /*161c0*/  WARPGROUP.DEPBAR.LE gsb0, 0x0 ;  /* 0x00008000000079c5 */ /* 0x000fe40000010000 */
[----:B------:R-:W-:-:S08]  /*161d0*/  WARPGROUP.ARRIVE ;  /* 0x00000000000079c5 */ /* 0x000fd00000000000 */
        /* <DEDUP_REMOVED lines=8> */
[----:B------:R-:W-:-:S04]  /*16260*/  R2UR UR10, R122 ;  /* 0x000000007a0a72ca */ /* 0x000fc800000e0000 */
[----:B------:R-:W-:Y:S01]  /*16270*/  R2UR UR11, R123 ;  /* 0x000000007b0b72ca */ /* 0x000fe200000e0000 */
[----:B------:R-:W-:Y:S01]  /*16280*/  UMOV UR8, UR28 ;  /* 0x0000001c00087c82 */ /* 0x000fe20008000000 */
[----:B------:R-:W-:Y:S01]  /*16290*/  UMOV UR9, UR29 ;  /* 0x0000001d00097c82 */ /* 0x000fe20008000000 */
[----:B------:R-:W-:Y:S01]  /*162a0*/  VIADD R120, R4, 0x2 ;  /* 0x0000000204787836 */ /* 0x000fe20000000000 */
[----:B------:R-:W-:Y:S02]  /*162b0*/  WARPGROUP.DEPBAR.LE gsb0, 0x0 ;  /* 0x00008000000079c5 */ /* 0x000fe40000010000 */
[----:B------:R-:W-:-:S07]  /*162c0*/  WARPGROUP.ARRIVE ;  /* 0x00000000000079c5 */ /* 0x000fce0000000000 */
[----:B------:R-:W-:Y:S01]  /*162d0*/  HGMMA.64x16x16.F32 R128, gdesc[UR8], RZ, !UPT, gsb0 ;  /* 0x00200000088079f0 */ /* 0x000fe2000c0008ff */
[----:B------:R-:W-:Y:S01]  /*162e0*/  IMAD.MOV.U32 R121, RZ, RZ, 0x40000040 ;  /* 0x40000040ff797424 */ /* 0x000fe200078e00ff */
[----:B------:R-:W-:Y:S01]  /*162f0*/  R2UR UR34, R120 ;  /* 0x00000000782272ca */ /* 0x000fe200000e0000 */
[C---:B------:R-:W-:Y:S01]  /*16300*/  VIADD R120, R4.reuse, 0x102 ;  /* 0x0000010204787836 */ /* 0x040fe20000000000 */
[C---:B------:R-:W-:Y:S02]  /*16310*/  IADD3 R20, R4.reuse, 0x300, RZ ;  /* 0x0000030004147810 */ /* 0x040fe40007ffe0ff */
[----:B------:R-:W-:Y:S01]  /*16320*/  R2UR UR35, R121 ;  /* 0x00000000792372ca */ /* 0x000fe200000e0000 */
[----:B------:R-:W-:Y:S01]  /*16330*/  IMAD.MOV.U32 R121, RZ, RZ, 0x40000040 ;  /* 0x40000040ff797424 */ /* 0x000fe200078e00ff */
[----:B------:R-:W-:Y:S02]  /*16340*/  IADD3 R122, R4, 0x182, RZ ;  /* 0x00000182047a7810 */ /* 0x000fe40007ffe0ff */
[----:B------:R-:W-:-:S02]  /*16350*/  MOV R123, 0x40000040 ;  /* 0x40000040007b7802 */ /* 0x000fc40000000f00 */
[----:B------:R-:W-:Y:S02]  /*16360*/  R2UR UR58, R20 ;  /* 0x00000000143a72ca */ /* 0x000fe400000e0000 */
[----:B------:R-:W-:Y:S02]  /*16370*/  R2UR UR59, R21 ;  /* 0x00000000153b72ca */ /* 0x000fe400000e0000 */
[----:B------:R-:W-:Y:S01]  /*16380*/  R2UR UR30, R120 ;  /* 0x00000000781e72ca */ /* 0x000fe200000e0000 */
[----:B------:R-:W-:Y:S01]  /*16390*/  VIADD R120, R4, 0x282 ;  /* 0x0000028204787836 */ /* 0x000fe20000000000 */
[----:B------:R-:W-:Y:S02]  /*163a0*/  R2UR UR31, R121 ;  /* 0x00000000791f72ca */ /* 0x000fe400000e0000 */
[----:B------:R-:W-:Y:S02]  /*163b0*/  R2UR UR26, R122 ;  /* 0x000000007a1a72ca */ /* 0x000fe400000e0000 */
[----:B------:R-:W-:Y:S01]  /*163c0*/  R2UR UR27, R123 ;  /* 0x000000007b1b72ca */ /* 0x000fe200000e0000 */
[----:B------:R-:W-:Y:S01]  /*163d0*/  IMAD.MOV.U32 R123, RZ, RZ, 0x40000040 ;  /* 0x40000040ff7b7424 */ /* 0x000fe200078e00ff */
[----:B------:R-:W-:-:S02]  /*163e0*/  IADD3 R122, R4, 0x302, RZ ;  /* 0x00000302047a7810 */ /* 0x000fc40007ffe0ff */
[----:B------:R-:W-:Y:S02]  /*163f0*/  MOV R121, 0x40000040 ;  /* 0x4000004000797802 */ /* 0x000fe40000000f00 */
[----:B------:R-:W-:Y:S02]  /*16400*/  R2UR UR18, R120 ;  /* 0x00000000781272ca */ /* 0x000fe400000e0000 */
[----:B------:R-:W-:Y:S02]  /*16410*/  R2UR UR19, R121 ;  /* 0x00000000791372ca */ /* 0x000fe400000e0000 */
[----:B------:R-:W-:Y:S02]  /*16420*/  R2UR UR46, R122 ;  /* 0x000000007a2e72ca */ /* 0x000fe400000e0000 */
[----:B------:R-:W-:Y:S01]  /*16430*/  R2UR UR47, R123 ;  /* 0x000000007b2f72ca */ /* 0x000fe200000e0000 */
[----:B------:R-:W-:Y:S01]  /*16440*/  UMOV UR56, UR28 ;  /* 0x0000001c00387c82 */ /* 0x000fe20008000000 */
[----:B------:R-:W-:Y:S01]  /*16450*/  UMOV UR57, UR29 ;  /* 0x0000001d00397c82 */ /* 0x000fe20008000000 */
[----:B------:R-:W-:-:S02]  /*16460*/  WARPGROUP.DEPBAR.LE gsb0, 0x0 ;  /* 0x00008000000079c5 */ /* 0x000fc40000010000 */
[----:B------:R-:W-:-:S06]  /*16470*/  WARPGROUP.ARRIVE ;  /* 0x00000000000079c5 */ /* 0x000fcc0000000000 */
[----:B------:R-:W-:Y:S01]  /*16480*/  HGMMA.64x16x16.F32 R120, gdesc[UR56], RZ, !UPT, gsb0 ;  /* 0x00200000387879f0 */ /* 0x000fe2000c0008ff */
[----:B------:R-:W-:Y:S01]  /*16490*/  UMOV UR32, UR42 ;  /* 0x0000002a00207c82 */ /* 0x000fe20008000000 */
[----:B------:R-:W-:Y:S01]  /*164a0*/  UMOV UR33, UR43 ;  /* 0x0000002b00217c82 */ /* 0x000fe20008000000 */
[----:B------:R-:W-:Y:S01]  /*164b0*/  IMAD.MOV.U32 R21, RZ, RZ, 0x40000040 ;  /* 0x40000040ff157424 */ /* 0x000fe200078e00ff */
[----:B------:R-:W-:Y:S02]  /*164c0*/  WARPGROUP.DEPBAR.LE gsb0, 0x0 ;  /* 0x00008000000079c5 */ /* 0x000fe40000010000 */
[----:B------:R-:W-:-:S06]  /*164d0*/  WARPGROUP.ARRIVE ;  /* 0x00000000000079c5 */ /* 0x000fcc0000000000 */
[----:B------:R-:W-:Y:S01]  /*164e0*/  HGMMA.64x16x16.F32 R168, gdesc[UR32], R168, gsb0 ;  /* 0x0020000020a879f0 */ /* 0x000fe200080008a8 */
[----:B------:R-:W-:Y:S02]  /*164f0*/  IADD3 R20, R4, 0x82, RZ ;  /* 0x0000008204147810 */ /* 0x000fe40007ffe0ff */
[----:B------:R-:W-:Y:S02]  /*16500*/  R2UR UR7, R21 ;  /* 0x00000000150772ca */ /* 0x000fe400000e0000 */
[----:B------:R-:W-:Y:S01]  /*16510*/  R2UR UR6, R20 ;  /* 0x00000000140672ca */ /* 0x000fe200000e0000 */
[----:B------:R-:W-:Y:S01]  /*16520*/  UMOV UR4, UR42 ;  /* 0x0000002a00047c82 */ /* 0x000fe20008000000 */
[----:B------:R-:W-:Y:S01]  /*16530*/  UMOV UR5, UR43 ;  /* 0x0000002b00057c82 */ /* 0x000fe20008000000 */
[----:B------:R-:W-:Y:S02]  /*16540*/  WARPGROUP.DEPBAR.LE gsb0, 0x0 ;  /* 0x00008000000079c5 */ /* 0x000fe40000010000 */
[----:B------:R-:W-:-:S08]  /*16550*/  WARPGROUP.ARRIVE ;  /* 0x00000000000079c5 */ /* 0x000fd00000000000 */
[----:B------:R-:W-:Y:S01]  /*16560*/  HGMMA.64x16x16.F32 R160, gdesc[UR4], R160, gsb0 ;  /* 0x0020000004a079f0 */ /* 0x000fe200080008a0 */
[----:B------:R2:W-:Y:S04]  /*16570*/  STL.64 [R1+0x68], R8 ;  /* 0x0000680801007387 */ /* 0x0005e80000100a00 */
[----:B--2---:R-:W2:Y:S01]  /*16580*/  LDL.64 R8, [R1+0x38] ;  /* 0x0000380001087983 */ /* 0x004ea20000100a00 */
        /* <DEDUP_REMOVED lines=19> */
[----:B------:R-:W-:Y:S01]  /*166c0*/  UMOV UR16, UR42 ;  /* 0x0000002a00107c82 */ /* 0x000fe20008000000 */
[----:B------:R-:W-:Y:S01]  /*166d0*/  UMOV UR17, UR43 ;  /* 0x0000002b00117c82 */ /* 0x000fe20008000000 */
[----:B------:R-:W-:Y:S02]  /*166e0*/  WARPGROUP.DEPBAR.LE gsb0, 0x0 ;  /* 0x00008000000079c5 */ /* 0x000fe40000010000 */
[----:B------:R-:W-:-:S06]  /*166f0*/  WARPGROUP.ARRIVE ;  /* 0x00000000000079c5 */ /* 0x000fcc0000000000 */
[----:B------:R-:W-:Y:S01]  /*16700*/  HGMMA.64x16x16.F32 R128, gdesc[UR16], R128, gsb0 ;  /* 0x00200000108079f0 */ /* 0x000fe20008000880 */
[----:B------:R-:W-:Y:S01]  /*16710*/  MOV R6, UR45 ;  /* 0x0000002d00067c02 */ /* 0x000fe20008000f00 */
[----:B------:R-:W-:Y:S01]  /*16720*/  UMOV UR45, UR43 ;  /* 0x0000002b002d7c82 */ /* 0x000fe20008000000 */
[----:B01----:R-:W-:Y:S01]  /*16730*/  MOV R5, UR44 ;  /* 0x0000002c00057c02 */ /* 0x003fe20008000f00 */
[----:B------:R-:W-:Y:S01]  /*16740*/  UMOV UR44, UR42 ;  /* 0x0000002a002c7c82 */ /* 0x000fe20008000000 */
[----:B------:R-:W-:Y:S02]  /*16750*/  WARPGROUP.DEPBAR.LE gsb0, 0x0 ;  /* 0x00008000000079c5 */ /* 0x000fe40000010000 */
[----:B------:R-:W-:-:S06]  /*16760*/  WARPGROUP.ARRIVE ;  /* 0x00000000000079c5 */ /* 0x000fcc0000000000 */
[----:B------:R-:W-:Y:S01]  /*16770*/  HGMMA.64x16x16.F32 R120, gdesc[UR44], R120, gsb0 ;  /* 0x002000002c7879f0 */ /* 0x000fe20008000878 */
[----:B------:R-:W-:Y:S02]  /*16780*/  VIADD R20, R4, 0x4 ;  /* 0x0000000404147836 */ /* 0x000fe40000000000 */
[----:B------:R-:W-:-:S03]  /*16790*/  IMAD.MOV.U32 R21, RZ, RZ, 0x40000040 ;  /* 0x40000040ff157424 */ /* 0x000fc600078e00ff */
[----:B------:R-:W-:Y:S02]  /*167a0*/  R2UR UR14, R20 ;  /* 0x00000000140e72ca */ /* 0x000fe400000e0000 */
[----:B------:R-:W-:Y:S02]  /*167b0*/  R2UR UR15, R21 ;  /* 0x00000000150f72ca */ /* 0x000fe400000e0000 */
[----:B--2---:R-:W-:Y:S02]  /*167c0*/  R2UR UR38, R8 ;  /* 0x00000000082672ca */ /* 0x004fe400000e0000 */
[----:B------:R-:W-:Y:S01]  /*167d0*/  R2UR UR39, R9 ;  /* 0x00000000092772ca */ /* 0x000fe200000e0000 */
[----:B------:R-:W-:Y:S02]  /*167e0*/  WARPGROUP.DEPBAR.LE gsb0, 0x0 ;  /* 0x00008000000079c5 */ /* 0x000fe40000010000 */
[----:B------:R-:W-:-:S08]  /*167f0*/  WARPGROUP.ARRIVE ;  /* 0x00000000000079c5 */ /* 0x000fd00000000000 */
[----:B------:R-:W-:Y:S02]  /*16800*/  UMOV UR12, UR38 ;  /* 0x00000026000c7c82 */ /* 0x000fe40008000000 */
[----:B------:R-:W-:Y:S01]  /*16810*/  UMOV UR13, UR39 ;  /* 0x00000027000d7c82 */ /* 0x000fe20008000000 */
[----:B------:R-:W-:Y:S01]  /*16820*/  IMAD.MOV.U32 R21, RZ, RZ, 0x40000040 ;  /* 0x40000040ff157424 */ /* 0x000fe200078e00ff */
[----:B------:R-:W-:Y:S01]  /*16830*/  IADD3 R20, R4, 0x84, RZ ;  /* 0x0000008404147810 */ /* 0x000fe20007ffe0ff */
[----:B------:R-:W-:Y:S01]  /*16840*/  UMOV UR8, UR38 ;  /* 0x0000002600087c82 */ /* 0x000fe20008000000 */
[----:B------:R-:W-:Y:S01]  /*16850*/  HGMMA.64x16x16.F32 R168, gdesc[UR12], R168, gsb0 ;  /* 0x002000000ca879f0 */ /* 0x000fe200080008a8 */
[----:B------:R-:W2:Y:S01]  /*16860*/  LDL.64 R8, [R1+0x30] ;  /* 0x0000300001087983 */ /* 0x000ea20000100a00 */
[----:B------:R-:W-:Y:S02]  /*16870*/  R2UR UR10, R20 ;  /* 0x00000000140a72ca */ /* 0x000fe400000e0000 */
[----:B------:R-:W-:Y:S01]  /*16880*/  R2UR UR11, R21 ;  /* 0x00000000150b72ca */ /* 0x000fe200000e0000 */
[----:B------:R-:W-:Y:S01]  /*16890*/  UMOV UR9, UR39 ;  /* 0x0000002700097c82 */ /* 0x000fe20008000000 */
[----:B------:R-:W-:-:S02]  /*168a0*/  WARPGROUP.DEPBAR.LE gsb0, 0x0 ;  /* 0x00008000000079c5 */ /* 0x000fc40000010000 */
[----:B------:R-:W-:-:S09]  /*168b0*/  WARPGROUP.ARRIVE ;  /* 0x00000000000079c5 */ /* 0x000fd20000000000 */
        /* <DEDUP_REMOVED lines=165> */
[----:B------:R-:W-:-:S09]  /*17310*/  UMOV UR17, UR39 ;  /* 0x0000002700117c82 */ /* 0x000fd20008000000 */
        /* <DEDUP_REMOVED lines=85> */
[----:B------:R-:W-:Y:S01]  /*17870*/  UMOV UR28, UR52 ;  /* 0x00000034001c7c82 */ /* 0x000fe20008000000 */
[----:B------:R-:W-:Y:S01]  /*17880*/  R2UR UR23, R21 ;  /* 0x00000000151772ca */ /* 0x000fe200000e0000 */
[----:B------:R-:W-:Y:S01]  /*17890*/  UMOV UR29, UR53 ;  /* 0x00000035001d7c82 */ /* 0x000fe20008000000 */
[----:B------:R-:W-:Y:S01]  /*178a0*/  UMOV UR24, UR52 ;  /* 0x0000003400187c82 */ /* 0x000fe20008000000 */
[----:B------:R-:W-:Y:S01]  /*178b0*/  UMOV UR25, UR53 ;  /* 0x0000003500197c82 */ /* 0x000fe20008000000 */
[----:B------:R-:W-:Y:S01]  /*178c0*/  R2UR UR45, R6 ;  /* 0x00000000062d72ca */ /* 0x000fe200000e0000 */
[----:B------:R0:W5:Y:S02]  /*178d0*/  LDL.LU.64 R8, [R1+0x68] ;  /* 0x0000680001087983 */ /* 0x0001640000300a00 */
[----:B------:R-:W-:-:S02]  /*178e0*/  UMOV UR20, UR38 ;  /* 0x0000002600147c82 */ /* 0x000fc40008000000 */
        /* <DEDUP_REMOVED lines=178> */
[----:B------:R-:W-:Y:S02]  /*18410*/  R2UR UR44, R5 ;  /* 0x00000000052c72ca */ /* 0x000fe400000e0000 */
[----:B------:R-:W-:Y:S02]  /*18420*/  R2UR UR18, R20 ;  /* 0x00000000141272ca */ /* 0x000fe400000e0000 */
[----:B------:R-:W-:Y:S01]  /*18430*/  R2UR UR19, R21 ;  /* 0x00000000151372ca */ /* 0x000fe200000e0000 */
[----:B------:R-:W-:-:S08]  /*18440*/  UMOV UR17, UR45 ;  /* 0x0000002d00117c82 */ /* 0x000fd00008000000 */
        /* <DEDUP_REMOVED lines=275> */
[----:B0-----:R-:W-:Y:S06]  /*19580*/  @!P0 BRA `(.L_x_3479) ;  /* 0x0000000000048947 */ /* 0x001fec0003800000 */
[----:B------:R-:W-:Y:S01]  /*19590*/  BPT.TRAP 0x1 ;  /* 0x000000040000795c */ /* 0x000fe20000300000 */
.L_x_3479:
[----:B------:R-:W-:Y:S02]  /*195a0*/  SHF.L.U32 R0, R12, 0x1f, RZ ;  /* 0x0000001f0c007819 */ /* 0x000fe400000006ff */
[----:B------:R-:W-:-:S04]  /*195b0*/  LEA R15, R13, R2, 0x3 ;  /* 0x000000020d0f7211 */ /* 0x000fc800078e18ff */
[----:B------:R0:W1:Y:S01]  /*195c0*/  SYNCS.PHASECHK.TRANS64.TRYWAIT P2, [R15+URZ+0x36850], R0 ;  /* 0x036850000f0075a7 */ /* 0x000062000804017f */
[----:B------:R-:W-:Y:S05]  /*195d0*/  @!P0 BRA `(.L_x_3480) ;  /* 0x0000000000048947 */ /* 0x000fea0003800000 */
[----:B------:R-:W-:Y:S01]  /*195e0*/  BPT.TRAP 0x1 ;  /* 0x000000040000795c */ /* 0x000fe20000300000 */
.L_x_3480:
[----:B------:R-:W-:Y:S04]  /*195f0*/  BSSY B1, `(.L_x_3481) ;  /* 0x0000004000017945 */ /* 0x000fe80003800000 */
[----:B-1----:R-:W-:Y:S05]  /*19600*/  @P2 BRA `(.L_x_3482) ;  /* 0x0000000000082947 */ /* 0x002fea0003800000 */
[----:B------:R-:W1:Y:S02]  /*19610*/  SYNCS.PHASECHK.TRANS64.TRYWAIT P2, [R15+URZ+0x36850], R0 ;  /* 0x036850000f0075a7 */ /* 0x000e64000804017f */
[----:B-1----:R-:W-:Y:S05]  /*19620*/  @!P2 BRA `(.L_x_3483) ;  /* 0x000000b80058a947 */ /* 0x002fea0003800000 */
.L_x_3482:
[----:B------:R-:W-:Y:S05]  /*19630*/  BSYNC B1 ;  /* 0x0000000000017941 */ /* 0x000fea0003800000 */
.L_x_3481:
[----:B01----:R-:W-:Y:S01]  /*19640*/  VIADD R0, R2, 0x400 ;  /* 0x0000040002007836 */ /* 0x003fe20000000000 */
[----:B------:R-:W-:Y:S01]  /*19650*/  WARPGROUP.ARRIVE ;  /* 0x00000000000079c5 */ /* 0x000fe20000000000 */
[----:B------:R-:W-:Y:S01]  /*19660*/  IMAD.MOV.U32 R5, RZ, RZ, 0x40000040 ;  /* 0x40000040ff057424 */ /* 0x000fe200078e00ff */
[----:B------:R-:W-:Y:S01]  /*19670*/  ULDC UR5, c[0x0][0x9d8] ;  /* 0x0002760000057ab9 */ /* 0x000fe20000000800 */
[----:B------:R-:W-:Y:S01]  /*19680*/  ULDC UR4, c[0x0][0x988] ;  /* 0x0002620000047ab9 */ /* 0x000fe20000000800 */
[----:B------:R-:W-:Y:S01]  /*19690*/  SHF.R.U32.HI R0, RZ, 0x4, R0 ;  /* 0x00000004ff007819 */ /* 0x000fe20000011600 */
[----:B------:R-:W-:Y:S01]  /*196a0*/  FMUL.FTZ R6, R169, UR5 ;  /* 0x00000005a9067c20 */ /* 0x000fe20008410000 */
[----:B------:R-:W-:Y:S01]  /*196b0*/  FMUL.FTZ R21, R172, UR5 ;  /* 0x00000005ac157c20 */ /* 0x000fe20008410000 */
        /* <DEDUP_REMOVED lines=12> */
[----:B------:R-:W-:Y:S01]  /*19780*/  IMAD.MOV.U32 R13, RZ, RZ, 0x40000040 ;  /* 0x40000040ff0d7424 */ /* 0x000fe200078e00ff */
[----:B------:R-:W-:Y:S01]  /*19790*/  MUFU.TANH R21, R21 ;  /* 0x0000001500157308 */ /* 0x000fe20000002400 */
[----:B------:R-:W-:Y:S01]  /*197a0*/  FMUL.FTZ R162, R163, UR5 ;  /* 0x00000005a3a27c20 */ /* 0x000fe20008410000 */
[----:B------:R-:W-:Y:S01]  /*197b0*/  R2UR UR6, R12 ;  /* 0x000000000c0672ca */ /* 0x000fe200000e0000 */
[----:B------:R-:W-:Y:S01]  /*197c0*/  FMUL.FTZ R163, R166, UR5 ;  /* 0x00000005a6a37c20 */ /* 0x000fe20008410000 */
[----:B------:R-:W-:Y:S01]  /*197d0*/  R2UR UR7, R13 ;  /* 0x000000000d0772ca */ /* 0x000fe200000e0000 */
[----:B------:R-:W-:Y:S01]  /*197e0*/  FMUL.FTZ R166, R167, UR5 ;  /* 0x00000005a7a67c20 */ /* 0x000fe20008410000 */
[----:B------:R-:W-:Y:S01]  /*197f0*/  IADD3 R4, R12, 0x80, RZ ;  /* 0x000000800c047810 */ /* 0x000fe20007ffe0ff */
        /* <DEDUP_REMOVED lines=10> */
[----:B------:R-:W-:Y:S01]  /*198a0*/  HGMMA.64x192x16.F32 R24, R200, gdesc[UR4].tnspB, R24, gsb0 ;  /* 0x42e00004c8187df0 */ /* 0x000fe20008000818 */
[----:B------:R-:W-:Y:S01]  /*198b0*/  R2UR UR6, R4 ;  /* 0x00000000040672ca */ /* 0x000fe200000e0000 */
[----:B------:R-:W-:Y:S01]  /*198c0*/  VIADD R4, R12, 0x100 ;  /* 0x000001000c047836 */ /* 0x000fe20000000000 */
[----:B------:R-:W-:Y:S01]  /*198d0*/  R2UR UR7, R5 ;  /* 0x00000000050772ca */ /* 0x000fe200000e0000 */
[----:B------:R-:W-:Y:S01]  /*198e0*/  FMUL.FTZ R159, R144, UR5 ;  /* 0x00000005909f7c20 */ /* 0x000fe20008410000 */
[----:B------:R-:W-:Y:S01]  /*198f0*/  MOV R5, 0x40000040 ;  /* 0x4000004000057802 */ /* 0x000fe20000000f00 */
[----:B------:R-:W-:Y:S01]  /*19900*/  FMUL.FTZ R172, R145, UR5 ;  /* 0x0000000591ac7c20 */ /* 0x000fe20008410000 */
[----:B------:R-:W2:Y:S01]  /*19910*/  MUFU.TANH R171, R171 ;  /* 0x000000ab00ab7308 */ /* 0x000ea20000002400 */
[----:B0-----:R-:W-:Y:S01]  /*19920*/  FMNMX.FTZ R3, R0, R11, !PT ;  /* 0x0000000b00037209 */ /* 0x001fe20007810000 */
[----:B------:R-:W-:Y:S01]  /*19930*/  FMUL.FTZ R145, R147, UR5 ;  /* 0x0000000593917c20 */ /* 0x000fe20008410000 */
[----:B------:R-:W-:Y:S01]  /*19940*/  FMUL.FTZ R147, R148, UR5 ;  /* 0x0000000594937c20 */ /* 0x000fe20008410000 */
[----:B------:R-:W-:Y:S01]  /*19950*/  FMUL.FTZ R148, R149, UR5 ;  /* 0x0000000595947c20 */ /* 0x000fe20008410000 */
[----:B------:R-:W-:Y:S01]  /*19960*/  FMNMX.FTZ R3, R6, R3, !PT ;  /* 0x0000000306037209 */ /* 0x000fe20007810000 */
[----:B------:R-:W-:Y:S01]  /*19970*/  FMUL.FTZ R136, R136, UR5 ;  /* 0x0000000588887c20 */ /* 0x000fe20008410000 */
[----:B------:R-:W-:Y:S01]  /*19980*/  FMUL.FTZ R137, R137, UR5 ;  /* 0x0000000589897c20 */ /* 0x000fe20008410000 */
[----:B------:R-:W0:Y:S01]  /*19990*/  MUFU.TANH R161, R161 ;  /* 0x000000a100a17308 */ /* 0x000e220000002400 */
[----:B------:R-:W-:Y:S01]  /*199a0*/  FMNMX.FTZ R3, R21, R3, !PT ;  /* 0x0000000315037209 */ /* 0x000fe20007810000 */
[----:B------:R-:W-:Y:S01]  /*199b0*/  FMUL.FTZ R140, R140, UR5 ;  /* 0x000000058c8c7c20 */ /* 0x000fe20008410000 */
[----:B------:R-:W-:Y:S01]  /*199c0*/  FMUL.FTZ R141, R141, UR5 ;  /* 0x000000058d8d7c20 */ /* 0x000fe20008410000 */
[----:B------:R-:W-:Y:S01]  /*199d0*/  FMUL.FTZ R128, R128, UR5 ;  /* 0x0000000580807c20 */ /* 0x000fe20008410000 */
[----:B-1----:R-:W-:Y:S01]  /*199e0*/  FMNMX.FTZ R3, R169, R3, !PT ;  /* 0x00000003a9037209 */ /* 0x002fe20007810000 */
        /* <DEDUP_REMOVED lines=9> */
[----:B------:R-:W-:Y:S01]  /*19a80*/  VIADD R120, R12, 0x200 ;  /* 0x000002000c787836 */ /* 0x000fe20000000000 */
[----:B------:R-:W2:Y:S01]  /*19a90*/  MUFU.TANH R165, R165 ;  /* 0x000000a500a57308 */ /* 0x000ea20000002400 */
[----:B0-----:R-:W-:Y:S01]  /*19aa0*/  FMNMX.FTZ R3, R161, R3, !PT ;  /* 0x00000003a1037209 */ /* 0x001fe20007810000 */
[----:B------:R-:W-:-:S02]  /*19ab0*/  IMAD.MOV.U32 R121, RZ, RZ, 0x40000040 ;  /* 0x40000040ff797424 */ /* 0x000fc400078e00ff */
        /* <DEDUP_REMOVED lines=22> */
[----:B0-----:R-:W-:Y:S01]  /*19c20*/  FMNMX.FTZ R3, R167, R3, !PT ;  /* 0x00000003a7037209 */ /* 0x001fe20007810000 */
[----:B------:R-:W-:Y:S01]  /*19c30*/  FMUL.FTZ R127, R127, UR5 ;  /* 0x000000057f7f7c20 */ /* 0x000fe20008410000 */
[----:B------:R-:W-:Y:S01]  /*19c40*/  @!P1 VIADD R14, R14, 0x36840 ;  /* 0x000368400e0e9836 */ /* 0x000fe20000000000 */
[----:B-----5:R-:W-:Y:S01]  /*19c50*/  ISETP.GT.AND P2, PT, R9, RZ, PT ;  /* 0x000000ff0900720c */ /* 0x020fe20003f44270 */
[----:B------:R-:W-:Y:S01]  /*19c60*/  @!P1 VIADD R15, R15, 0x36860 ;  /* 0x000368600f0f9836 */ /* 0x000fe20000000000 */
[----:B------:R-:W-:-:S02]  /*19c70*/  IADD3 R9, R9, -0x1, RZ ;  /* 0xffffffff09097810 */ /* 0x000fc40007ffe0ff */
[----:B------:R-:W0:Y:S01]  /*19c80*/  MUFU.TANH R157, R157 ;  /* 0x0000009d009d7308 */ /* 0x000e220000002400 */
[----:B-1----:R-:W-:Y:S02]  /*19c90*/  FMNMX.FTZ R3, R153, R3, !PT ;  /* 0x0000000399037209 */ /* 0x002fe40007810000 */
[----:B------:R-:W-:-:S05]  /*19ca0*/  @!P1 PRMT R14, RZ, 0x654, R14 ;  /* 0x00000654ff0e9816 */ /* 0x000fca000000000e */
        /* <DEDUP_REMOVED lines=34> */
[----:B------:R-:W-:Y:S02]  /*19ed0*/  WARPGROUP.DEPBAR.LE gsb0, 0x0 ;  /* 0x00008000000079c5 */ /* 0x000fe40000010000 */
[----:B------:R-:W-:-:S04]  /*19ee0*/  WARPGROUP.ARRIVE ;  /* 0x00000000000079c5 */ /* 0x000fc80000000000 */
[----:B------:R-:W0:Y:S02]  /*19ef0*/  MUFU.TANH R20, R20 ;  /* 0x0000001400147308 */ /* 0x000e240000002400 */
[----:B------:R-:W-:Y:S01]  /*19f00*/  HGMMA.64x192x16.F32 R24, R196, gdesc[UR4].tnspB, R24, gsb0 ;  /* 0x42e00004c4187df0 */ /* 0x000fe20008000818 */
[----:B------:R-:W-:Y:S01]  /*19f10*/  R2UR UR6, R4 ;  /* 0x00000000040672ca */ /* 0x000fe200000e0000 */
[----:B------:R-:W-:Y:S01]  /*19f20*/  VIADD R4, R12, 0x180 ;  /* 0x000001800c047836 */ /* 0x000fe20000000000 */
[----:B------:R-:W-:Y:S01]  /*19f30*/  R2UR UR7, R5 ;  /* 0x00000000050772ca */ /* 0x000fe200000e0000 */
[----:B------:R-:W-:Y:S02]  /*19f40*/  IMAD.MOV.U32 R5, RZ, RZ, 0x40000040 ;  /* 0x40000040ff057424 */ /* 0x000fe400078e00ff */
[----:B------:R-:W3:Y:S08]  /*19f50*/  MUFU.TANH R168, R168 ;  /* 0x000000a800a87308 */ /* 0x000ef00000002400 */
[----:B------:R-:W4:Y:S08]  /*19f60*/  MUFU.TANH R170, R170 ;  /* 0x000000aa00aa7308 */ /* 0x000f300000002400 */
[----:B------:R-:W4:Y:S08]  /*19f70*/  MUFU.TANH R160, R160 ;  /* 0x000000a000a07308 */ /* 0x000f300000002400 */
[----:B------:R-:W4:Y:S08]  /*19f80*/  MUFU.TANH R162, R162 ;  /* 0x000000a200a27308 */ /* 0x000f300000002400 */
[----:B------:R-:W4:Y:S08]  /*19f90*/  MUFU.TANH R163, R163 ;  /* 0x000000a300a37308 */ /* 0x000f300000002400 */
[----:B------:R-:W4:Y:S08]  /*19fa0*/  MUFU.TANH R166, R166 ;  /* 0x000000a600a67308 */ /* 0x000f300000002400 */
        /* <DEDUP_REMOVED lines=22> */
[----:B------:R-:W-:Y:S01]  /*1a110*/  HGMMA.64x192x16.F32 R24, R192, gdesc[UR4].tnspB, R24, gsb0 ;  /* 0x42e00004c0187df0 */ /* 0x000fe20008000818 */
[----:B------:R-:W-:Y:S02]  /*1a120*/  R2UR UR6, R4 ;  /* 0x00000000040672ca */ /* 0x000fe400000e0000 */
[----:B------:R-:W-:Y:S02]  /*1a130*/  R2UR UR7, R5 ;  /* 0x00000000050772ca */ /* 0x000fe400000e0000 */
[----:B-1----:R-:W-:Y:S02]  /*1a140*/  FMNMX.FTZ R4, R125, R3, !PT ;  /* 0x000000037d047209 */ /* 0x002fe40007810000 */
[----:B------:R-:W-:-:S03]  /*1a150*/  MOV R5, UR4 ;  /* 0x0000000400057c02 */ /* 0x000fc60008000f00 */
[----:B------:R-:W1:Y:S02]  /*1a160*/  SHFL.BFLY PT, R3, R4, 0x2, 0x1f ;  /* 0x0c401f0004037f89 */ /* 0x000e6400000e0000 */
[----:B-1----:R-:W-:-:S05]  /*1a170*/  FMNMX.FTZ R4, R4, R3, !PT ;  /* 0x0000000304047209 */ /* 0x002fca0007810000 */
[----:B------:R-:W1:Y:S02]  /*1a180*/  SHFL.BFLY PT, R3, R4, 0x1, 0x1f ;  /* 0x0c201f0004037f89 */ /* 0x000e6400000e0000 */
[----:B-1----:R-:W-:-:S05]  /*1a190*/  FMNMX.FTZ R4, R4, R3, !PT ;  /* 0x0000000304047209 */ /* 0x002fca0007810000 */
[C---:B------:R-:W-:Y:S01]  /*1a1a0*/  FMUL.FTZ R174, R4.reuse, R5 ;  /* 0x0000000504ae7220 */ /* 0x040fe20000410000 */
[----:B------:R-:W-:-:S03]  /*1a1b0*/  FADD.FTZ R3, -R4, R11 ;  /* 0x0000000b04037221 */ /* 0x000fc60000010100 */
[-CC-:B------:R-:W-:Y:S01]  /*1a1c0*/  FFMA.FTZ R200, R0, R5.reuse, -R174.reuse ;  /* 0x0000000500c87223 */ /* 0x180fe200000108ae */
[----:B--2---:R-:W-:Y:S01]  /*1a1d0*/  FMNMX.FTZ R0, R13, R10, !PT ;  /* 0x0000000a0d007209 */ /* 0x004fe20007810000 */
[-CC-:B------:R-:W-:Y:S01]  /*1a1e0*/  FFMA.FTZ R11, R6, R5.reuse, -R174.reuse ;  /* 0x00000005060b7223 */ /* 0x180fe200000108ae */
[-C--:B------:R-:W-:Y:S01]  /*1a1f0*/  FMUL.FTZ R3, R3, R5.reuse ;  /* 0x0000000503037220 */ /* 0x080fe20000410000 */
[-CC-:B------:R-:W-:Y:S01]  /*1a200*/  FFMA.FTZ R202, R21, R5.reuse, -R174.reuse ;  /* 0x0000000515ca7223 */ /* 0x180fe200000108ae */
[----:B0-----:R-:W-:Y:S01]  /*1a210*/  FMNMX.FTZ R0, R20, R0, !PT ;  /* 0x0000000014007209 */ /* 0x001fe20007810000 */
[----:B------:R-:W-:Y:S01]  /*1a220*/  MUFU.EX2 R200, R200 ;  /* 0x000000c800c87308 */ /* 0x000fe20000000800 */
[-CC-:B------:R-:W-:Y:S01]  /*1a230*/  FFMA.FTZ R169, R169, R5.reuse, -R174.reuse ;  /* 0x00000005a9a97223 */ /* 0x180fe200000108ae */
[-CC-:B------:R-:W-:Y:S01]  /*1a240*/  FFMA.FTZ R196, R171, R5.reuse, -R174.reuse ;  /* 0x00000005abc47223 */ /* 0x180fe200000108ae */
[----:B---3--:R-:W-:Y:S01]  /*1a250*/  FMNMX.FTZ R0, R168, R0, !PT ;  /* 0x00000000a8007209 */ /* 0x008fe20007810000 */
[-CC-:B------:R-:W-:Y:S01]  /*1a260*/  FFMA.FTZ R161, R161, R5.reuse, -R174.reuse ;  /* 0x00000005a1a17223 */ /* 0x180fe200000108ae */
[-CC-:B------:R-:W-:Y:S01]  /*1a270*/  FFMA.FTZ R198, R164, R5.reuse, -R174.reuse ;  /* 0x00000005a4c67223 */ /* 0x180fe200000108ae */
[-CC-:B------:R-:W-:Y:S01]  /*1a280*/  FFMA.FTZ R164, R165, R5.reuse, -R174.reuse ;  /* 0x00000005a5a47223 */ /* 0x180fe200000108ae */
[----:B----4-:R-:W-:Y:S01]  /*1a290*/  FMNMX.FTZ R0, R170, R0, !PT ;  /* 0x00000000aa007209 */ /* 0x010fe20007810000 */
[----:B------:R-:W0:Y:S01]  /*1a2a0*/  MUFU.EX2 R3, R3 ;  /* 0x0000000300037308 */ /* 0x000e220000000800 */
[-CC-:B------:R-:W-:Y:S01]  /*1a2b0*/  FFMA.FTZ R125, R125, R5.reuse, -R174.reuse ;  /* 0x000000057d7d7223 */ /* 0x180fe200000108ae */
[-CC-:B------:R-:W-:Y:S01]  /*1a2c0*/  FFMA.FTZ R165, R153, R5.reuse, -R174.reuse ;  /* 0x0000000599a57223 */ /* 0x180fe200000108ae */
        /* <DEDUP_REMOVED lines=8> */
[----:B------:R-:W-:Y:S01]  /*1a350*/  MUFU.EX2 R202, R202 ;  /* 0x000000ca00ca7308 */ /* 0x000fe20000000800 */
[----:B0-----:R-:W-:Y:S02]  /*1a360*/  FFMA.FTZ R8, R3, R8, R200 ;  /* 0x0000000803087223 */ /* 0x001fe400000100c8 */
[----:B------:R-:W-:-:S04]  /*1a370*/  FMNMX.FTZ R0, R152, R0, !PT ;  /* 0x0000000098007209 */ /* 0x000fc80007810000 */
[----:B------:R-:W-:Y:S01]  /*1a380*/  FMNMX.FTZ R0, R154, R0, !PT ;  /* 0x000000009a007209 */ /* 0x000fe20007810000 */
[----:B------:R-:W-:Y:S01]  /*1a390*/  MUFU.EX2 R169, R169 ;  /* 0x000000a900a97308 */ /* 0x000fe20000000800 */
[----:B-1----:R-:W-:Y:S02]  /*1a3a0*/  F2FP.F16.F32.PACK_AB R200, R11, R200 ;  /* 0x000000c80bc8723e */ /* 0x002fe400000000ff */
        /* <DEDUP_REMOVED lines=25> */
[----:B------:R-:W-:-:S05]  /*1a540*/  FMNMX.FTZ R0, R127, R0, !PT ;  /* 0x000000007f007209 */ /* 0x000fca0007810000 */
[----:B------:R-:W0:Y:S01]  /*1a550*/  SHFL.BFLY PT, R6, R0, 0x2, 0x1f ;  /* 0x0c401f0000067f89 */ /* 0x000e2200000e0000 */
[----:B------:R-:W-:Y:S02]  /*1a560*/  WARPGROUP.DEPBAR.LE gsb0, 0x0 ;  /* 0x00008000000079c5 */ /* 0x000fe40000010000 */
[----:B------:R-:W-:Y:S01]  /*1a570*/  WARPGROUP.ARRIVE ;  /* 0x00000000000079c5 */ /* 0x000fe20000000000 */
[-CC-:B------:R-:W-:Y:S01]  /*1a580*/  FFMA.FTZ R192, R167, R5.reuse, -R174.reuse ;  /* 0x00000005a7c07223 */ /* 0x180fe200000108ae */
[----:B0-----:R-:W-:Y:S01]  /*1a590*/  FMNMX.FTZ R6, R0, R6, !PT ;  /* 0x0000000600067209 */ /* 0x001fe20007810000 */
[-CC-:B------:R-:W-:Y:S01]  /*1a5a0*/  FFMA.FTZ R194, R156, R5.reuse, -R174.reuse ;  /* 0x000000059cc27223 */ /* 0x180fe200000108ae */
[----:B------:R-:W-:Y:S02]  /*1a5b0*/  FFMA.FTZ R156, R172, R5, -R174 ;  /* 0x00000005ac9c7223 */ /* 0x000fe400000108ae */
[----:B------:R-:W-:Y:S01]  /*1a5c0*/  HGMMA.64x192x16.F32 R24, R188, gdesc[UR4].tnspB, R24, gsb0 ;  /* 0x42e00004bc187df0 */ /* 0x000fe20008000818 */
[----:B------:R-:W-:Y:S01]  /*1a5d0*/  R2UR UR6, R120 ;  /* 0x00000000780672ca */ /* 0x000fe200000e0000 */
[----:B------:R-:W0:Y:S01]  /*1a5e0*/  SHFL.BFLY PT, R0, R6, 0x1, 0x1f ;  /* 0x0c201f0006007f89 */ /* 0x000e2200000e0000 */
[----:B------:R-:W-:Y:S01]  /*1a5f0*/  R2UR UR7, R121 ;  /* 0x00000000790772ca */ /* 0x000fe200000e0000 */
[----:B------:R-:W-:Y:S01]  /*1a600*/  IMAD.MOV.U32 R121, RZ, RZ, 0x40000040 ;  /* 0x40000040ff797424 */ /* 0x000fe200078e00ff */
[C---:B------:R-:W-:Y:S01]  /*1a610*/  IADD3 R120, R12.reuse, 0x280, RZ ;  /* 0x000002800c787810 */ /* 0x040fe20007ffe0ff */
[----:B------:R-:W-:Y:S01]  /*1a620*/  VIADD R12, R12, 0x300 ;  /* 0x000003000c0c7836 */ /* 0x000fe20000000000 */
[----:B------:R-:W-:Y:S08]  /*1a630*/  MUFU.EX2 R192, R192 ;  /* 0x000000c000c07308 */ /* 0x000ff00000000800 */
[----:B------:R-:W-:Y:S08]  /*1a640*/  MUFU.EX2 R194, R194 ;  /* 0x000000c200c27308 */ /* 0x000ff00000000800 */
[----:B------:R-:W-:Y:S01]  /*1a650*/  MUFU.EX2 R156, R156 ;  /* 0x0000009c009c7308 */ /* 0x000fe20000000800 */
[----:B0-----:R-:W-:-:S05]  /*1a660*/  FMNMX.FTZ R6, R6, R0, !PT ;  /* 0x0000000006067209 */ /* 0x001fca0007810000 */
[----:B------:R-:W-:Y:S02]  /*1a670*/  FADD.FTZ R0, -R6, R10 ;  /* 0x0000000a06007221 */ /* 0x000fe40000010100 */
[----:B------:R0:W-:Y:S02]  /*1a680*/  MUFU.EX2 R10, R125 ;  /* 0x0000007d000a7308 */ /* 0x0001e40000000800 */
[----:B------:R-:W-:-:S06]  /*1a690*/  FMUL.FTZ R0, R0, R5 ;  /* 0x0000000500007220 */ /* 0x000fcc0000410000 */
[----:B------:R-:W-:Y:S01]  /*1a6a0*/  MUFU.EX2 R0, R0 ;  /* 0x0000000000007308 */ /* 0x000fe20000000800 */
[----:B------:R-:W-:Y:S02]  /*1a6b0*/  WARPGROUP.DEPBAR.LE gsb0, 0x0 ;  /* 0x00008000000079c5 */ /* 0x000fe40000010000 */
[----:B------:R-:W-:Y:S01]  /*1a6c0*/  WARPGROUP.ARRIVE ;  /* 0x00000000000079c5 */ /* 0x000fe20000000000 */
[-CC-:B------:R-:W-:Y:S01]  /*1a6d0*/  FFMA.FTZ R190, R147, R5.reuse, -R174.reuse ;  /* 0x0000000593be7223 */ /* 0x180fe200000108ae */
[----:B------:R-:W-:-:S04]  /*1a6e0*/  FFMA.FTZ R188, R159, R5, -R174 ;  /* 0x000000059fbc7223 */ /* 0x000fc800000108ae */
[----:B------:R-:W-:Y:S01]  /*1a6f0*/  HGMMA.64x192x16.F32 R24, R184, gdesc[UR4].tnspB, R24, gsb0 ;  /* 0x42e00004b8187df0 */ /* 0x000fe20008000818 */
[----:B------:R-:W-:Y:S01]  /*1a700*/  R2UR UR6, R120 ;  /* 0x00000000780672ca */ /* 0x000fe200000e0000 */
[-CC-:B------:R-:W-:Y:S01]  /*1a710*/  FFMA.FTZ R120, R141, R5.reuse, -R174.reuse ;  /* 0x000000058d787223 */ /* 0x180fe200000108ae */
[----:B------:R-:W-:Y:S01]  /*1a720*/  R2UR UR7, R121 ;  /* 0x00000000790772ca */ /* 0x000fe200000e0000 */
[----:B------:R-:W-:Y:S01]  /*1a730*/  MUFU.EX2 R188, R188 ;  /* 0x000000bc00bc7308 */ /* 0x000fe20000000800 */
[----:B------:R-:W-:-:S07]  /*1a740*/  FFMA.FTZ R121, R149, R5, -R174 ;  /* 0x0000000595797223 */ /* 0x000fce00000108ae */
[----:B------:R-:W-:Y:S08]  /*1a750*/  MUFU.EX2 R190, R190 ;  /* 0x000000be00be7308 */ /* 0x000ff00000000800 */
[----:B------:R-:W-:Y:S08]  /*1a760*/  MUFU.EX2 R120, R120 ;  /* 0x0000007800787308 */ /* 0x000ff00000000800 */
[----:B------:R-:W-:Y:S01]  /*1a770*/  MUFU.EX2 R121, R121 ;  /* 0x0000007900797308 */ /* 0x000fe20000000800 */
[----:B------:R-:W-:-:S02]  /*1a780*/  WARPGROUP.DEPBAR.LE gsb0, 0x0 ;  /* 0x00008000000079c5 */ /* 0x000fc40000010000 */
[----:B------:R-:W-:Y:S01]  /*1a790*/  WARPGROUP.ARRIVE ;  /* 0x00000000000079c5 */ /* 0x000fe20000000000 */
[-CC-:B------:R-:W-:Y:S01]  /*1a7a0*/  FFMA.FTZ R186, R140, R5.reuse, -R174.reuse ;  /* 0x000000058cba7223 */ /* 0x180fe200000108ae */
[-C--:B------:R-:W-:Y:S01]  /*1a7b0*/  FMUL.FTZ R140, R6, R5.reuse ;  /* 0x00000005068c7220 */ /* 0x080fe20000410000 */
[-CC-:B------:R-:W-:Y:S01]  /*1a7c0*/  FFMA.FTZ R184, R136, R5.reuse, -R174.reuse ;  /* 0x0000000588b87223 */ /* 0x180fe200000108ae */
[-C--:B------:R-:W-:Y:S02]  /*1a7d0*/  FFMA.FTZ R136, R137, R5.reuse, -R174 ;  /* 0x0000000589887223 */ /* 0x080fe400000108ae */
[----:B------:R-:W-:Y:S01]  /*1a7e0*/  HGMMA.64x192x16.F32 R24, R180, gdesc[UR4].tnspB, R24, gsb0 ;  /* 0x42e00004b4187df0 */ /* 0x000fe20008000818 */
[-CC-:B------:R-:W-:Y:S01]  /*1a7f0*/  FFMA.FTZ R201, R13, R5.reuse, -R140.reuse ;  /* 0x000000050dc97223 */ /* 0x180fe2000001088c */
[----:B------:R-:W-:Y:S01]  /*1a800*/  MOV R13, 0x40000040 ;  /* 0x40000040000d7802 */ /* 0x000fe20000000f00 */
[-CC-:B------:R-:W-:Y:S01]  /*1a810*/  FFMA.FTZ R20, R20, R5.reuse, -R140.reuse ;  /* 0x0000000514147223 */ /* 0x180fe2000001088c */
[----:B------:R-:W-:Y:S01]  /*1a820*/  R2UR UR6, R12 ;  /* 0x000000000c0672ca */ /* 0x000fe200000e0000 */
[-CC-:B------:R-:W-:Y:S01]  /*1a830*/  FFMA.FTZ R203, R168, R5.reuse, -R140.reuse ;  /* 0x00000005a8cb7223 */ /* 0x180fe2000001088c */
[----:B------:R-:W-:Y:S01]  /*1a840*/  R2UR UR7, R13 ;  /* 0x000000000d0772ca */ /* 0x000fe200000e0000 */
[----:B------:R-:W1:Y:S01]  /*1a850*/  MUFU.EX2 R201, R201 ;  /* 0x000000c900c97308 */ /* 0x000e620000000800 */
[-CC-:B------:R-:W-:Y:S01]  /*1a860*/  FFMA.FTZ R141, R170, R5.reuse, -R140.reuse ;  /* 0x00000005aa8d7223 */ /* 0x180fe2000001088c */
[-CC-:B------:R-:W-:Y:S01]  /*1a870*/  FFMA.FTZ R197, R160, R5.reuse, -R140.reuse ;  /* 0x00000005a0c57223 */ /* 0x180fe2000001088c */
[-CC-:B------:R-:W-:Y:S01]  /*1a880*/  FFMA.FTZ R199, R163, R5.reuse, -R140.reuse ;  /* 0x00000005a3c77223 */ /* 0x180fe2000001088c */
[-C--:B------:R-:W-:Y:S01]  /*1a890*/  FFMA.FTZ R12, R145, R5.reuse, -R140 ;  /* 0x00000005910c7223 */ /* 0x080fe2000001088c */
[----:B------:R-:W-:Y:S01]  /*1a8a0*/  FADD.FTZ R145, R11, R8 ;  /* 0x000000080b917221 */ /* 0x000fe20000010000 */
[-CC-:B------:R-:W-:Y:S01]  /*1a8b0*/  FFMA.FTZ R147, R166, R5.reuse, -R140.reuse ;  /* 0x00000005a6937223 */ /* 0x180fe2000001088c */
[-CC-:B------:R-:W-:Y:S01]  /*1a8c0*/  FFMA.FTZ R193, R152, R5.reuse, -R140.reuse ;  /* 0x0000000598c17223 */ /* 0x180fe2000001088c */
[----:B------:R-:W2:Y:S01]  /*1a8d0*/  MUFU.EX2 R20, R20 ;  /* 0x0000001400147308 */ /* 0x000ea20000000800 */
[-CC-:B------:R-:W-:Y:S01]  /*1a8e0*/  FFMA.FTZ R185, R138, R5.reuse, -R140.reuse ;  /* 0x000000058ab97223 */ /* 0x180fe2000001088c */
[----:B------:R-:W-:Y:S01]  /*1a8f0*/  @!P1 PRMT R138, RZ, 0x654, R15 ;  /* 0x00000654ff8a9816 */ /* 0x000fe2000000000f */
[-CC-:B0-----:R-:W-:Y:S01]  /*1a900*/  FFMA.FTZ R125, R154, R5.reuse, -R140.reuse ;  /* 0x000000059a7d7223 */ /* 0x181fe2000001088c */
[-CC-:B------:R-:W-:Y:S01]  /*1a910*/  FFMA.FTZ R195, R155, R5.reuse, -R140.reuse ;  /* 0x000000059bc37223 */ /* 0x180fe2000001088c */
[-CC-:B------:R-:W-:Y:S01]  /*1a920*/  FFMA.FTZ R137, R158, R5.reuse, -R140.reuse ;  /* 0x000000059e897223 */ /* 0x180fe2000001088c */
[-CC-:B------:R-:W-:Y:S01]  /*1a930*/  FFMA.FTZ R189, R144, R5.reuse, -R140.reuse ;  /* 0x0000000590bd7223 */ /* 0x180fe2000001088c */
[--C-:B------:R-:W-:Y:S01]  /*1a940*/  FFMA.FTZ R191, R146, R5, -R140.reuse ;  /* 0x0000000592bf7223 */ /* 0x100fe2000001088c */
[----:B------:R-:W0:Y:S01]  /*1a950*/  MUFU.EX2 R203, R203 ;  /* 0x000000cb00cb7308 */ /* 0x000e220000000800 */
[----:B-1----:R-:W-:Y:S01]  /*1a960*/  FFMA.FTZ R7, R0, R7, R201 ;  /* 0x0000000700077223 */ /* 0x002fe200000100c9 */
[-CC-:B------:R-:W-:Y:S01]  /*1a970*/  FFMA.FTZ R13, R151, R5.reuse, -R140.reuse ;  /* 0x00000005970d7223 */ /* 0x180fe2000001088c */
[-CC-:B------:R-:W-:Y:S01]  /*1a980*/  FFMA.FTZ R187, R142, R5.reuse, -R140.reuse ;  /* 0x000000058ebb7223 */ /* 0x180fe2000001088c */
[-CC-:B------:R-:W-:Y:S01]  /*1a990*/  FFMA.FTZ R131, R131, R5.reuse, -R140.reuse ;  /* 0x0000000583837223 */ /* 0x180fe2000001088c */
[-CC-:B------:R-:W-:Y:S01]  /*1a9a0*/  FFMA.FTZ R135, R135, R5.reuse, -R140.reuse ;  /* 0x0000000587877223 */ /* 0x180fe2000001088c */
[-CC-:B------:R-:W-:Y:S01]  /*1a9b0*/  FFMA.FTZ R122, R122, R5.reuse, -R140.reuse ;  /* 0x000000057a7a7223 */ /* 0x180fe2000001088c */
[-CC-:B------:R-:W-:Y:S01]  /*1a9c0*/  FFMA.FTZ R123, R123, R5.reuse, -R140.reuse ;  /* 0x000000057b7b7223 */ /* 0x180fe2000001088c */
[----:B------:R-:W1:Y:S01]  /*1a9d0*/  MUFU.EX2 R141, R141 ;  /* 0x0000008d008d7308 */ /* 0x000e620000000800 */
[C---:B--2---:R-:W-:Y:S01]  /*1a9e0*/  FADD.FTZ R8, R20.reuse, R7 ;  /* 0x0000000714087221 */ /* 0x044fe20000010000 */
[--C-:B------:R-:W-:Y:S01]  /*1a9f0*/  FFMA.FTZ R7, R139, R5, -R140.reuse ;  /* 0x000000058b077223 */ /* 0x100fe2000001088c */
[----:B------:R-:W-:Y:S01]  /*1aa00*/  F2FP.F16.F32.PACK_AB R201, R20, R201 ;  /* 0x000000c914c9723e */ /* 0x000fe200000000ff */
[-CC-:B------:R-:W-:Y:S01]  /*1aa10*/  FFMA.FTZ R126, R126, R5.reuse, -R140.reuse ;  /* 0x000000057e7e7223 */ /* 0x180fe2000001088c */
[----:B------:R-:W-:-:S03]  /*1aa20*/  FFMA.FTZ R127, R127, R5, -R140 ;  /* 0x000000057f7f7223 */ /* 0x000fc6000001088c */
[----:B------:R-:W-:Y:S01]  /*1aa30*/  MUFU.EX2 R197, R197 ;  /* 0x000000c500c57308 */ /* 0x000fe20000000800 */
[----:B0-----:R-:W-:-:S07]  /*1aa40*/  FADD.FTZ R8, R203, R8 ;  /* 0x00000008cb087221 */ /* 0x001fce0000010000 */
[----:B------:R-:W-:Y:S01]  /*1aa50*/  MUFU.EX2 R199, R199 ;  /* 0x000000c700c77308 */ /* 0x000fe20000000800 */
[----:B-1----:R-:W-:-:S07]  /*1aa60*/  F2FP.F16.F32.PACK_AB R203, R141, R203 ;  /* 0x000000cb8dcb723e */ /* 0x002fce00000000ff */
        /* <DEDUP_REMOVED lines=22> */
[-C--:B------:R-:W-:Y:S01]  /*1abd0*/  FFMA.FTZ R129, R133, R5.reuse, -R174 ;  /* 0x0000000585817223 */ /* 0x080fe200000108ae */
[-CC-:B------:R-:W-:Y:S01]  /*1abe0*/  FFMA.FTZ R133, R162, R5.reuse, -R140.reuse ;  /* 0x00000005a2857223 */ /* 0x180fe2000001088c */
[-C--:B------:R-:W-:Y:S01]  /*1abf0*/  FFMA.FTZ R181, R130, R5.reuse, -R140 ;  /* 0x0000000582b57223 */ /* 0x080fe2000001088c */
[----:B------:R-:W-:Y:S01]  /*1ac00*/  HGMMA.64x192x16.F32 R24, R176, gdesc[UR4].tnspB, R24, gsb0 ;  /* 0x42e00004b0187df0 */ /* 0x000fe20008000818 */
[----:B------:R-:W-:Y:S01]  /*1ac10*/  MUFU.EX2 R180, R180 ;  /* 0x000000b400b47308 */ /* 0x000fe20000000800 */
[-C--:B------:R-:W-:Y:S01]  /*1ac20*/  FFMA.FTZ R182, R132, R5.reuse, -R174 ;  /* 0x0000000584b67223 */ /* 0x080fe200000108ae */
[-C--:B------:R-:W-:Y:S01]  /*1ac30*/  FFMA.FTZ R183, R134, R5.reuse, -R140 ;  /* 0x0000000586b77223 */ /* 0x080fe2000001088c */
[----:B------:R-:W-:-:S05]  /*1ac40*/  FFMA.FTZ R132, R150, R5, -R174 ;  /* 0x0000000596847223 */ /* 0x000fca00000108ae */
[----:B------:R-:W-:Y:S08]  /*1ac50*/  MUFU.EX2 R133, R133 ;  /* 0x0000008500857308 */ /* 0x000ff00000000800 */
[----:B------:R-:W-:Y:S08]  /*1ac60*/  MUFU.EX2 R181, R181 ;  /* 0x000000b500b57308 */ /* 0x000ff00000000800 */
[----:B------:R-:W-:Y:S08]  /*1ac70*/  MUFU.EX2 R128, R128 ;  /* 0x0000008000807308 */ /* 0x000ff00000000800 */
[----:B------:R-:W-:Y:S08]  /*1ac80*/  MUFU.EX2 R182, R182 ;  /* 0x000000b600b67308 */ /* 0x000ff00000000800 */
[----:B------:R-:W-:Y:S08]  /*1ac90*/  MUFU.EX2 R183, R183 ;  /* 0x000000b700b77308 */ /* 0x000ff00000000800 */
[----:B------:R-:W-:Y:S08]  /*1aca0*/  MUFU.EX2 R129, R129 ;  /* 0x0000008100817308 */ /* 0x000ff00000000800 */
[----:B------:R-:W0:Y:S01]  /*1acb0*/  MUFU.EX2 R132, R132 ;  /* 0x0000008400847308 */ /* 0x000e220000000800 */
[----:B------:R-:W-:-:S02]  /*1acc0*/  WARPGROUP.DEPBAR.LE gsb0, 0x0 ;  /* 0x00008000000079c5 */ /* 0x000fc40000010000 */
[----:B------:R1:W-:Y:S05]  /*1acd0*/  @!P1 SYNCS.ARRIVE.TRANS64.RED.A1T0 RZ, [R14+URZ], RZ ;  /* 0x000000ff0eff99a7 */ /* 0x0003ea000810043f */
[----:B------:R-:W-:Y:S01]  /*1ace0*/  MUFU.EX2 R179, R126 ;  /* 0x0000007e00b37308 */ /* 0x000fe20000000800 */
[----:B------:R-:W-:Y:S02]  /*1acf0*/  F2FP.F16.F32.PACK_AB R178, R10, R124 ;  /* 0x0000007c0ab2723e */ /* 0x000fe400000000ff */
[----:B0-----:R-:W-:Y:S02]  /*1ad00*/  F2FP.F16.F32.PACK_AB R176, R132, R121 ;  /* 0x0000007984b0723e */ /* 0x001fe400000000ff */
[----:B------:R-:W-:Y:S01]  /*1ad10*/  F2FP.F16.F32.PACK_AB R177, R123, R122 ;  /* 0x0000007a7bb1723e */ /* 0x000fe200000000ff */
[----:B-1----:R-:W-:Y:S01]  /*1ad20*/  FADD.FTZ R14, R202, R145 ;  /* 0x00000091ca0e7221 */ /* 0x002fe20000010000 */
[----:B------:R0:W-:Y:S01]  /*1ad30*/  @!P1 SYNCS.ARRIVE.TRANS64.RED.A1T0 RZ, [R138+URZ], RZ ;  /* 0x000000ff8aff99a7 */ /* 0x0001e2000810043f */
[----:B------:R-:W-:-:S02]  /*1ad40*/  F2FP.F16.F32.PACK_AB R202, R169, R202 ;  /* 0x000000caa9ca723e */ /* 0x000fc400000000ff */
[----:B------:R-:W-:Y:S01]  /*1ad50*/  FADD.FTZ R15, R169, R14 ;  /* 0x0000000ea90f7221 */ /* 0x000fe20000010000 */
[----:B------:R-:W-:Y:S01]  /*1ad60*/  FADD.FTZ R14, R141, R8 ;  /* 0x000000088d0e7221 */ /* 0x000fe20000010000 */
[----:B------:R-:W-:Y:S02]  /*1ad70*/  FFMA.FTZ R8, R143, R5, -R140 ;  /* 0x000000058f087223 */ /* 0x000fe4000001088c */
[----:B0-----:R-:W-:Y:S01]  /*1ad80*/  FADD.FTZ R138, R196, R15 ;  /* 0x0000000fc48a7221 */ /* 0x001fe20000010000 */
[----:B------:R-:W-:Y:S01]  /*1ad90*/  FADD.FTZ R14, R197, R14 ;  /* 0x0000000ec50e7221 */ /* 0x000fe20000010000 */
[C---:B------:R-:W-:Y:S02]  /*1ada0*/  F2FP.F16.F32.PACK_AB R196, R161.reuse, R196 ;  /* 0x000000c4a1c4723e */ /* 0x040fe400000000ff */
[----:B------:R-:W0:Y:S01]  /*1adb0*/  MUFU.EX2 R8, R8 ;  /* 0x0000000800087308 */ /* 0x000e220000000800 */
[----:B------:R-:W-:Y:S01]  /*1adc0*/  FADD.FTZ R15, R161, R138 ;  /* 0x0000008aa10f7221 */ /* 0x000fe20000010000 */
[C---:B------:R-:W-:Y:S01]  /*1add0*/  FADD.FTZ R14, R133.reuse, R14 ;  /* 0x0000000e850e7221 */ /* 0x040fe20000010000 */
[----:B------:R-:W-:-:S02]  /*1ade0*/  F2FP.F16.F32.PACK_AB R197, R133, R197 ;  /* 0x000000c585c5723e */ /* 0x000fc400000000ff */
[----:B------:R-:W-:Y:S01]  /*1adf0*/  FADD.FTZ R15, R198, R15 ;  /* 0x0000000fc60f7221 */ /* 0x000fe20000010000 */
[----:B------:R-:W-:Y:S01]  /*1ae00*/  FADD.FTZ R14, R199, R14 ;  /* 0x0000000ec70e7221 */ /* 0x000fe20000010000 */
[C---:B------:R-:W-:Y:S02]  /*1ae10*/  F2FP.F16.F32.PACK_AB R198, R164.reuse, R198 ;  /* 0x000000c6a4c6723e */ /* 0x040fe400000000ff */
[----:B------:R-:W-:Y:S01]  /*1ae20*/  FADD.FTZ R15, R164, R15 ;  /* 0x0000000fa40f7221 */ /* 0x000fe20000010000 */
[C---:B------:R-:W-:Y:S01]  /*1ae30*/  FADD.FTZ R14, R147.reuse, R14 ;  /* 0x0000000e930e7221 */ /* 0x040fe20000010000 */
        /* <DEDUP_REMOVED lines=9> */
[C---:B------:R-:W-:Y:S02]  /*1aed0*/  F2FP.F16.F32.PACK_AB R194, R153.reuse, R194 ;  /* 0x000000c299c2723e */ /* 0x040fe400000000ff */
[----:B------:R-:W-:Y:S01]  /*1aee0*/  FADD.FTZ R15, R153, R130 ;  /* 0x00000082990f7221 */ /* 0x000fe20000010000 */
[C---:B------:R-:W-:Y:S01]  /*1aef0*/  FADD.FTZ R14, R137.reuse, R14 ;  /* 0x0000000e890e7221 */ /* 0x040fe20000010000 */
[----:B------:R-:W-:-:S02]  /*1af00*/  F2FP.F16.F32.PACK_AB R195, R137, R195 ;  /* 0x000000c389c3723e */ /* 0x000fc400000000ff */
[----:B------:R-:W-:Y:S01]  /*1af10*/  FADD.FTZ R15, R188, R15 ;  /* 0x0000000fbc0f7221 */ /* 0x000fe20000010000 */
[----:B------:R-:W-:Y:S01]  /*1af20*/  FADD.FTZ R139, R189, R14 ;  /* 0x0000000ebd8b7221 */ /* 0x000fe20000010000 */
[----:B------:R-:W-:Y:S02]  /*1af30*/  F2FP.F16.F32.PACK_AB R189, R12, R189 ;  /* 0x000000bd0cbd723e */ /* 0x000fe400000000ff */
[----:B------:R-:W-:Y:S01]  /*1af40*/  FADD.FTZ R15, R156, R15 ;  /* 0x0000000f9c0f7221 */ /* 0x000fe20000010000 */
[----:B------:R-:W-:Y:S01]  /*1af50*/  FADD.FTZ R14, R12, R139 ;  /* 0x0000008b0c0e7221 */ /* 0x000fe20000010000 */
[----:B------:R-:W-:Y:S02]  /*1af60*/  F2FP.F16.F32.PACK_AB R188, R156, R188 ;  /* 0x000000bc9cbc723e */ /* 0x000fe400000000ff */
[----:B------:R-:W-:Y:S01]  /*1af70*/  FADD.FTZ R20, R190, R15 ;  /* 0x0000000fbe147221 */ /* 0x000fe20000010000 */
[----:B------:R-:W-:Y:S01]  /*1af80*/  FADD.FTZ R130, R191, R14 ;  /* 0x0000000ebf827221 */ /* 0x000fe20000010000 */
[----:B------:R-:W-:Y:S01]  /*1af90*/  F2FP.F16.F32.PACK_AB R191, R13, R191 ;  /* 0x000000bf0dbf723e */ /* 0x000fe200000000ff */
[----:B------:R-:W1:Y:S01]  /*1afa0*/  MUFU.EX2 R14, R135 ;  /* 0x00000087000e7308 */ /* 0x000e620000000800 */
[----:B------:R-:W-:Y:S01]  /*1afb0*/  FADD.FTZ R15, R21, R20 ;  /* 0x00000014150f7221 */ /* 0x000fe20000010000 */
[----:B------:R-:W-:Y:S01]  /*1afc0*/  FADD.FTZ R130, R13, R130 ;  /* 0x000000820d827221 */ /* 0x000fe20000010000 */
[----:B------:R-:W-:-:S02]  /*1afd0*/  F2FP.F16.F32.PACK_AB R190, R21, R190 ;  /* 0x000000be15be723e */ /* 0x000fc400000000ff */
[----:B------:R-:W-:Y:S01]  /*1afe0*/  FADD.FTZ R15, R184, R15 ;  /* 0x0000000fb80f7221 */ /* 0x000fe20000010000 */
[----:B------:R-:W-:Y:S01]  /*1aff0*/  FADD.FTZ R130, R185, R130 ;  /* 0x00000082b9827221 */ /* 0x000fe20000010000 */
[C---:B------:R-:W-:Y:S02]  /*1b000*/  F2FP.F16.F32.PACK_AB R185, R7.reuse, R185 ;  /* 0x000000b907b9723e */ /* 0x040fe400000000ff */
[C---:B------:R-:W-:Y:S01]  /*1b010*/  FADD.FTZ R15, R136.reuse, R15 ;  /* 0x0000000f880f7221 */ /* 0x040fe20000010000 */
[----:B------:R-:W-:Y:S01]  /*1b020*/  FADD.FTZ R130, R7, R130 ;  /* 0x0000008207827221 */ /* 0x000fe20000010000 */
[----:B------:R-:W-:Y:S02]  /*1b030*/  F2FP.F16.F32.PACK_AB R184, R136, R184 ;  /* 0x000000b888b8723e */ /* 0x000fe400000000ff */
        /* <DEDUP_REMOVED lines=9> */
[C---:B------:R-:W-:Y:S01]  /*1b0d0*/  FADD.FTZ R15, R128.reuse, R15 ;  /* 0x0000000f800f7221 */ /* 0x040fe20000010000 */
[----:B------:R-:W-:Y:S01]  /*1b0e0*/  FADD.FTZ R12, R11, R12 ;  /* 0x0000000c0b0c7221 */ /* 0x000fe20000010000 */
[----:B------:R-:W-:-:S02]  /*1b0f0*/  F2FP.F16.F32.PACK_AB R180, R128, R180 ;  /* 0x000000b480b4723e */ /* 0x000fc400000000ff */
[----:B------:R-:W-:Y:S01]  /*1b100*/  FADD.FTZ R20, R182, R15 ;  /* 0x0000000fb6147221 */ /* 0x000fe20000010000 */
[----:B------:R-:W-:Y:S01]  /*1b110*/  FADD.FTZ R7, R183, R12 ;  /* 0x0000000cb7077221 */ /* 0x000fe20000010000 */
[C---:B------:R-:W-:Y:S01]  /*1b120*/  F2FP.F16.F32.PACK_AB R182, R129.reuse, R182 ;  /* 0x000000b681b6723e */ /* 0x040fe200000000ff */
[----:B------:R-:W0:Y:S01]  /*1b130*/  MUFU.EX2 R12, R127 ;  /* 0x0000007f000c7308 */ /* 0x000e220000000800 */
[----:B------:R-:W-:Y:S01]  /*1b140*/  FADD.FTZ R20, R129, R20 ;  /* 0x0000001481147221 */ /* 0x000fe20000010000 */
[C---:B-1----:R-:W-:Y:S01]  /*1b150*/  FADD.FTZ R7, R14.reuse, R7 ;  /* 0x000000070e077221 */ /* 0x042fe20000010000 */
[----:B------:R-:W-:Y:S02]  /*1b160*/  F2FP.F16.F32.PACK_AB R183, R14, R183 ;  /* 0x000000b70eb7723e */ /* 0x000fe400000000ff */
[----:B------:R-:W-:Y:S01]  /*1b170*/  FADD.FTZ R13, R121, R20 ;  /* 0x00000014790d7221 */ /* 0x000fe20000010000 */
[----:B------:R-:W-:Y:S01]  /*1b180*/  FADD.FTZ R8, R122, R7 ;  /* 0x000000077a087221 */ /* 0x000fe20000010000 */
[----:B------:R-:W-:-:S02]  /*1b190*/  MOV R11, R4 ;  /* 0x00000004000b7202 */ /* 0x000fc40000000f00 */
[----:B------:R-:W-:Y:S01]  /*1b1a0*/  FADD.FTZ R13, R132, R13 ;  /* 0x0000000d840d7221 */ /* 0x000fe20000010000 */
[----:B------:R-:W-:-:S03]  /*1b1b0*/  FADD.FTZ R8, R123, R8 ;  /* 0x000000087b087221 */ /* 0x000fc60000010000 */
[----:B------:R-:W-:Y:S01]  /*1b1c0*/  FADD.FTZ R13, R124, R13 ;  /* 0x0000000d7c0d7221 */ /* 0x000fe20000010000 */
[----:B------:R-:W-:-:S03]  /*1b1d0*/  FADD.FTZ R7, R179, R8 ;  /* 0x00000008b3077221 */ /* 0x000fc60000010000 */
[----:B------:R-:W-:Y:S01]  /*1b1e0*/  FADD.FTZ R8, R10, R13 ;  /* 0x0000000d0a087221 */ /* 0x000fe20000010000 */
[C---:B0-----:R-:W-:Y:S01]  /*1b1f0*/  FADD.FTZ R7, R12.reuse, R7 ;  /* 0x000000070c077221 */ /* 0x041fe20000010000 */
[----:B------:R-:W-:Y:S01]  /*1b200*/  F2FP.F16.F32.PACK_AB R179, R12, R179 ;  /* 0x000000b30cb3723e */ /* 0x000fe200000000ff */
[----:B------:R-:W-:Y:S01]  /*1b210*/  IMAD.MOV.U32 R12, RZ, RZ, R213 ;  /* 0x000000ffff0c7224 */ /* 0x000fe200078e00d5 */
[----:B------:R-:W-:Y:S01]  /*1b220*/  MOV R13, R211 ;  /* 0x000000d3000d7202 */ /* 0x000fe20000000f00 */
[----:B------:R-:W-:Y:S01]  /*1b230*/  IMAD.MOV.U32 R10, RZ, RZ, R6 ;  /* 0x000000ffff0a7224 */ /* 0x000fe200078e0006 */
[----:B------:R-:W-:Y:S06]  /*1b240*/  @P2 BRA `(.L_x_3484) ;  /* 0xffffffa800f42947 */ /* 0x000fec000383ffff */
.L_x_3473:
[----:B------:R-:W-:Y:S05]  /*1b250*/  BSYNC B0 ;  /* 0x0000000000007941 */ /* 0x000fea0003800000 */
.L_x_3472:
        /* <DEDUP_REMOVED lines=99> */
.L_x_3485:
[----:B------:R-:W-:Y:S01]  /*1b890*/  IMAD R12, R211, 0x8, R2 ;  /* 0x00000008d30c7824 */ /* 0x000fe200078e0202 */
[----:B------:R-:W-:-:S04]  /*1b8a0*/  SHF.L.U32 R3, R213, 0x1f, RZ ;  /* 0x0000001fd5037819 */ /* 0x000fc800000006ff */
[----:B------:R0:W1:Y:S01]  /*1b8b0*/  SYNCS.PHASECHK.TRANS64.TRYWAIT P2, [R12+URZ+0x36850], R3 ;  /* 0x036850030c0075a7 */ /* 0x000062000804017f */
[----:B------:R-:W-:Y:S05]  /*1b8c0*/  @!P0 BRA `(.L_x_3486) ;  /* 0x0000000000048947 */ /* 0x000fea0003800000 */
[----:B------:R-:W-:Y:S01]  /*1b8d0*/  BPT.TRAP 0x1 ;  /* 0x000000040000795c */ /* 0x000fe20000300000 */
.L_x_3486:
        /* <DEDUP_REMOVED lines=9> */
.L_x_3488:
[----:B------:R-:W-:Y:S05]  /*1b970*/  BSYNC B0 ;  /* 0x0000000000007941 */ /* 0x000fea0003800000 */
.L_x_3487:
[----:B------:R-:W-:Y:S01]  /*1b980*/  IMAD.MOV.U32 R2, RZ, RZ, R0 ;  /* 0x000000ffff027224 */ /* 0x000fe200078e0000 */
[----:B01----:R-:W-:Y:S01]  /*1b990*/  MOV R3, 0x40000040 ;  /* 0x4000004000037802 */ /* 0x003fe20000000f00 */
[----:B------:R-:W-:Y:S01]  /*1b9a0*/  WARPGROUP.ARRIVE ;  /* 0x00000000000079c5 */ /* 0x000fe20000000000 */
[----:B------:R-:W-:Y:S02]  /*1b9b0*/  @!P1 VIADD R11, R12, 0x36860 ;  /* 0x000368600c0b9836 */ /* 0x000fe40000000000 */
[----:B------:R-:W-:Y:S01]  /*1b9c0*/  R2UR UR6, R2 ;  /* 0x00000000020672ca */ /* 0x000fe200000e0000 */
[----:B------:R-:W-:Y:S01]  /*1b9d0*/  VIADD R2, R0, 0x80 ;  /* 0x0000008000027836 */ /* 0x000fe20000000000 */
[----:B------:R-:W-:Y:S01]  /*1b9e0*/  R2UR UR7, R3 ;  /* 0x00000000030772ca */ /* 0x000fe200000e0000 */
[----:B------:R-:W-:Y:S01]  /*1b9f0*/  VIADD R211, R211, 0x1 ;  /* 0x00000001d3d37836 */ /* 0x000fe20000000000 */
[----:B------:R-:W-:Y:S01]  /*1ba00*/  MOV R3, 0x40000040 ;  /* 0x4000004000037802 */ /* 0x000fe20000000f00 */
[----:B------:R-:W-:Y:S01]  /*1ba10*/  VIADD R224, R224, 0x1 ;  /* 0x00000001e0e07836 */ /* 0x000fe20000000000 */
[----:B------:R-:W-:-:S02]  /*1ba20*/  @!P1 PRMT R11, RZ, 0x654, R11 ;  /* 0x00000654ff0b9816 */ /* 0x000fc4000000000b */
[----:B------:R-:W-:-:S04]  /*1ba30*/  ISETP.NE.AND P2, PT, R211, 0x2, PT ;  /* 0x00000002d300780c */ /* 0x000fc80003f45270 */
[----:B------:R-:W-:-:S03]  /*1ba40*/  SEL R211, R211, RZ, P2 ;  /* 0x000000ffd3d37207 */ /* 0x000fc60001000000 */
[----:B------:R-:W-:Y:S01]  /*1ba50*/  HGMMA.64x192x16.F32 R24, R200, gdesc[UR4].tnspB, R24, gsb0 ;  /* 0x42e00004c8187df0 */ /* 0x000fe20008000818 */
[----:B------:R-:W-:Y:S01]  /*1ba60*/  R2UR UR6, R2 ;  /* 0x00000000020672ca */ /* 0x000fe200000e0000 */
[----:B------:R-:W-:Y:S01]  /*1ba70*/  VIADD R2, R0, 0x100 ;  /* 0x0000010000027836 */ /* 0x000fe20000000000 */
[----:B------:R-:W-:Y:S02]  /*1ba80*/  R2UR UR7, R3 ;  /* 0x00000000030772ca */ /* 0x000fe400000e0000 */
[----:B------:R-:W-:Y:S01]  /*1ba90*/  MOV R3, 0x40000040 ;  /* 0x4000004000037802 */ /* 0x000fe20000000f00 */
[----:B------:R-:W-:Y:S02]  /*1baa0*/  WARPGROUP.DEPBAR.LE gsb0, 0x0 ;  /* 0x00008000000079c5 */ /* 0x000fe40000010000 */
[----:B------:R-:W-:-:S12]  /*1bab0*/  WARPGROUP.ARRIVE ;  /* 0x00000000000079c5 */ /* 0x000fd80000000000 */
        /* <DEDUP_REMOVED lines=24> */
[----:B------:R-:W-:Y:S01]  /*1bc40*/  R2UR UR7, R3 ;  /* 0x00000000030772ca */ /* 0x000fe200000e0000 */
[----:B------:R-:W0:Y:S01]  /*1bc50*/  SHFL.BFLY PT, R0, R7, 0x2, 0x1f ;  /* 0x0c401f0007007f89 */ /* 0x000e2200000e0000 */
[----:B------:R-:W-:Y:S01]  /*1bc60*/  MOV R3, 0x40000040 ;  /* 0x4000004000037802 */ /* 0x000fe20000000f00 */
[----:B------:R-:W-:Y:S02]  /*1bc70*/  WARPGROUP.DEPBAR.LE gsb0, 0x0 ;  /* 0x00008000000079c5 */ /* 0x000fe40000010000 */
[----:B------:R-:W-:-:S12]  /*1bc80*/  WARPGROUP.ARRIVE ;  /* 0x00000000000079c5 */ /* 0x000fd80000000000 */
[----:B------:R-:W-:Y:S01]  /*1bc90*/  HGMMA.64x192x16.F32 R24, R180, gdesc[UR4].tnspB, R24, gsb0 ;  /* 0x42e00004b4187df0 */ /* 0x000fe20008000818 */
[----:B------:R-:W-:Y:S01]  /*1bca0*/  R2UR UR6, R2 ;  /* 0x00000000020672ca */ /* 0x000fe200000e0000 */
[----:B0-----:R-:W-:Y:S01]  /*1bcb0*/  FADD.FTZ R2, R0, R7 ;  /* 0x0000000700027221 */ /* 0x001fe20000010000 */
[----:B------:R-:W-:Y:S02]  /*1bcc0*/  R2UR UR7, R3 ;  /* 0x00000000030772ca */ /* 0x000fe400000e0000 */
[----:B------:R-:W0:Y:S01]  /*1bcd0*/  SHFL.BFLY PT, R3, R8, 0x2, 0x1f ;  /* 0x0c401f0008037f89 */ /* 0x000e2200000e0000 */
[----:B------:R-:W-:-:S03]  /*1bce0*/  MOV R7, RZ ;  /* 0x000000ff00077202 */ /* 0x000fc60000000f00 */
[----:B------:R-:W1:Y:S01]  /*1bcf0*/  SHFL.BFLY PT, R9, R2, 0x1, 0x1f ;  /* 0x0c201f0002097f89 */ /* 0x000e6200000e0000 */
[----:B0-----:R-:W-:Y:S01]  /*1bd00*/  FADD.FTZ R3, R3, R8 ;  /* 0x0000000803037221 */ /* 0x001fe20000010000 */
[----:B-1----:R-:W-:-:S04]  /*1bd10*/  FADD.FTZ R14, R2, R9 ;  /* 0x00000009020e7221 */ /* 0x002fc80000010000 */
[----:B------:R-:W0:Y:S01]  /*1bd20*/  SHFL.BFLY PT, R0, R3, 0x1, 0x1f ;  /* 0x0c201f0003007f89 */ /* 0x000e2200000e0000 */
[----:B------:R-:W-:Y:S01]  /*1bd30*/  IMAD.MOV.U32 R2, RZ, RZ, RZ ;  /* 0x000000ffff027224 */ /* 0x000fe200078e00ff */
[----:B------:R-:W-:-:S13]  /*1bd40*/  FSETP.NE.FTZ.AND P3, PT, R14, RZ, PT ;  /* 0x000000ff0e00720b */ /* 0x000fda0003f75000 */
[----:B------:R-:W1:Y:S01]  /*1bd50*/  @P3 MUFU.LG2 R8, R14 ;  /* 0x0000000e00083308 */ /* 0x000e620000000c00 */
[----:B------:R-:W-:Y:S01]  /*1bd60*/  @P3 FMUL.FTZ R12, R5, 0.69314718246459960938 ;  /* 0x3f317218050c3820 */ /* 0x000fe20000410000 */
[----:B0-----:R-:W-:-:S06]  /*1bd70*/  FADD.FTZ R13, R3, R0 ;  /* 0x00000000030d7221 */ /* 0x001fcc0000010000 */
[----:B------:R-:W-:Y:S01]  /*1bd80*/  @P3 MUFU.RCP R2, R14 ;  /* 0x0000000e00023308 */ /* 0x000fe20000001000 */
[----:B------:R-:W-:Y:S02]  /*1bd90*/  SEL R0, RZ, 0x1, P2 ;  /* 0x00000001ff007807 */ /* 0x000fe40001000000 */
[----:B------:R-:W-:Y:S02]  /*1bda0*/  MOV R3, 0xff800000 ;  /* 0xff80000000037802 */ /* 0x000fe40000000f00 */
[----:B------:R-:W-:Y:S02]  /*1bdb0*/  FSETP.NE.FTZ.AND P0, PT, R13, RZ, PT ;  /* 0x000000ff0d00720b */ /* 0x000fe40003f15000 */
[----:B------:R-:W-:Y:S02]  /*1bdc0*/  LOP3.LUT R213, R213, R0, RZ, 0x3c, !PT ;  /* 0x00000000d5d57212 */ /* 0x000fe400078e3cff */
[----:B------:R-:W-:-:S09]  /*1bdd0*/  MOV R0, 0xff800000 ;  /* 0xff80000000007802 */ /* 0x000fd20000000f00 */
[----:B------:R-:W0:Y:S01]  /*1bde0*/  @P0 MUFU.LG2 R10, R13 ;  /* 0x0000000d000a0308 */ /* 0x000e220000000c00 */
[----:B------:R-:W-:Y:S01]  /*1bdf0*/  @P0 FMUL.FTZ R9, R5, 0.69314718246459960938 ;  /* 0x3f31721805090820 */ /* 0x000fe20000410000 */
[----:B-1----:R-:W-:-:S04]  /*1be00*/  @P3 FMUL.FTZ R5, R8, 0.69314718246459960938 ;  /* 0x3f31721808053820 */ /* 0x002fc80000410000 */
        /* <DEDUP_REMOVED lines=106> */
.L_x_3409:
        /* <DEDUP_REMOVED lines=9> */
[----:B------:R-:W2:Y:S01]  /*1c540*/  LDL R8, [R1+0x60] ;  /* 0x0000600001087983 */ /* 0x000ea20000100800 */
[----:B------:R-:W-:Y:S01]  /*1c550*/  F2FP.F16.F32.PACK_AB R24, R25, R24 ;  /* 0x000000181918723e */ /* 0x000fe200000000ff */
[----:B------:R-:W-:Y:S01]  /*1c560*/  ULDC.64 UR4, c[0x0][0xbd8] ;  /* 0x0002f60000047ab9 */ /* 0x000fe20000000a00 */
[----:B------:R-:W-:Y:S01]  /*1c570*/  F2FP.F16.F32.PACK_AB R25, R135, R124 ;  /* 0x0000007c8719723e */ /* 0x000fe200000000ff */
[----:B------:R-:W3:Y:S01]  /*1c580*/  S2R R7, SR_SWINHI ;  /* 0x0000000000077919 */ /* 0x000ee20000002f00 */
        /* <DEDUP_REMOVED lines=16> */
[----:B------:R-:W-:Y:S02]  /*1c690*/  MOV R4, R2 ;  /* 0x0000000200047202 */ /* 0x000fe40000000f00 */
[----:B---3--:R-:W-:Y:S02]  /*1c6a0*/  MOV R5, R7 ;  /* 0x0000000700057202 */ /* 0x008fe40000000f00 */
        /* <DEDUP_REMOVED lines=24> */
[----:B------:R-:W-:Y:S01]  /*1c830*/  MOV R61, RZ ;  /* 0x000000ff003d7202 */ /* 0x000fe20000000f00 */
[----:B------:R-:W-:Y:S01]  /*1c840*/  BAR.SYNC.DEFER_BLOCKING 0x1, 0x100 ;  /* 0x0044000000007b1d */ /* 0x000fe20000010000 */
[----:B--2---:R-:W-:-:S03]  /*1c850*/  IMAD.WIDE R26, R8, 0x2, R4 ;  /* 0x00000002081a7825 */ /* 0x004fc600078e0204 */
[C---:B------:R-:W-:Y:S02]  /*1c860*/  LOP3.LUT R7, R26.reuse, 0x380, RZ, 0xc0, !PT ;  /* 0x000003801a077812 */ /* 0x040fe400078ec0ff */
[C---:B------:R-:W-:Y:S02]  /*1c870*/  IADD3 R111, P2, R26.reuse, 0x20, RZ ;  /* 0x000000201a6f7810 */ /* 0x040fe40007f5e0ff */
[C---:B------:R-:W-:Y:S02]  /*1c880*/  IADD3 R139, P6, R26.reuse, 0x60, RZ ;  /* 0x000000601a8b7810 */ /* 0x040fe40007fde0ff */
[C---:B------:R-:W-:Y:S01]  /*1c890*/  IADD3 R137, P1, R26.reuse, 0x40, RZ ;  /* 0x000000401a897810 */ /* 0x040fe20007f3e0ff */
[--C-:B------:R-:W-:Y:S01]  /*1c8a0*/  IMAD.X R9, RZ, RZ, R27.reuse, P2 ;  /* 0x000000ffff097224 */ /* 0x100fe200010e061b */
[----:B------:R-:W-:Y:S01]  /*1c8b0*/  IADD3 R141, P5, R26, 0x4000, RZ ;  /* 0x000040001a8d7810 */ /* 0x000fe20007fbe0ff */
[----:B------:R-:W-:Y:S01]  /*1c8c0*/  IMAD.X R13, RZ, RZ, R27, P6 ;  /* 0x000000ffff0d7224 */ /* 0x000fe200030e061b */
[----:B------:R-:W-:-:S02]  /*1c8d0*/  SHF.R.U64 R7, R7, 0x3, RZ ;  /* 0x0000000307077819 */ /* 0x000fc400000012ff */
[-C--:B------:R-:W-:Y:S02]  /*1c8e0*/  IADD3.X R11, RZ, R27.reuse, RZ, P1, !PT ;  /* 0x0000001bff0b7210 */ /* 0x080fe40000ffe4ff */
[----:B------:R-:W-:Y:S02]  /*1c8f0*/  IADD3.X R15, RZ, R27, RZ, P5, !PT ;  /* 0x0000001bff0f7210 */ /* 0x000fe40002ffe4ff */
[C---:B------:R-:W-:Y:S02]  /*1c900*/  IADD3 R143, P0, R26.reuse, 0x4020, RZ ;  /* 0x000040201a8f7810 */ /* 0x040fe40007f1e0ff */
[C---:B------:R-:W-:Y:S02]  /*1c910*/  IADD3 R145, P4, R26.reuse, 0x4040, RZ ;  /* 0x000040401a917810 */ /* 0x040fe40007f9e0ff */
[C---:B------:R-:W-:Y:S01]  /*1c920*/  IADD3 R147, P3, R26.reuse, 0x4060, RZ ;  /* 0x000040601a937810 */ /* 0x040fe20007f7e0ff */
[----:B------:R-:W-:Y:S01]  /*1c930*/  IMAD.X R21, RZ, RZ, R27, P0 ;  /* 0x000000ffff157224 */ /* 0x000fe200000e061b */
[----:B------:R-:W-:-:S02]  /*1c940*/  IADD3 R153, P2, R26, 0x8000, RZ ;  /* 0x000080001a997810 */ /* 0x000fc40007f5e0ff */
[C---:B------:R-:W-:Y:S01]  /*1c950*/  IADD3 R155, P1, R26.reuse, 0x8020, RZ ;  /* 0x000080201a9b7810 */ /* 0x040fe20007f3e0ff */
[--C-:B------:R-:W-:Y:S01]  /*1c960*/  IMAD.X R35, RZ, RZ, R27.reuse, P3 ;  /* 0x000000ffff237224 */ /* 0x100fe200018e061b */
[C---:B------:R-:W-:Y:S02]  /*1c970*/  IADD3 R46, P6, R26.reuse, 0x8040, RZ ;  /* 0x000080401a2e7810 */ /* 0x040fe40007fde0ff */
[----:B------:R-:W-:Y:S01]  /*1c980*/  IADD3 R157, P5, R26, 0x8060, RZ ;  /* 0x000080601a9d7810 */ /* 0x000fe20007fbe0ff */
[--C-:B------:R-:W-:Y:S01]  /*1c990*/  IMAD.X R43, RZ, RZ, R27.reuse, P1 ;  /* 0x000000ffff2b7224 */ /* 0x100fe200008e061b */
[----:B------:R-:W-:Y:S02]  /*1c9a0*/  LOP3.LUT R26, R7, R26, RZ, 0x3c, !PT ;  /* 0x0000001a071a7212 */ /* 0x000fe400078e3cff */
[----:B------:R-:W-:Y:S01]  /*1c9b0*/  LOP3.LUT R8, R111, 0x380, RZ, 0xc0, !PT ;  /* 0x000003806f087812 */ /* 0x000fe200078ec0ff */
[----:B------:R-:W-:Y:S01]  /*1c9c0*/  IMAD.X R7, RZ, RZ, R27, P5 ;  /* 0x000000ffff077224 */ /* 0x000fe200028e061b */
[----:B------:R-:W-:-:S02]  /*1c9d0*/  IADD3.X R31, RZ, R27, RZ, P4, !PT ;  /* 0x0000001bff1f7210 */ /* 0x000fc400027fe4ff */
[-C--:B------:R-:W-:Y:S02]  /*1c9e0*/  IADD3.X R39, RZ, R27.reuse, RZ, P2, !PT ;  /* 0x0000001bff277210 */ /* 0x080fe400017fe4ff */
[-C--:B------:R-:W-:Y:S02]  /*1c9f0*/  IADD3.X R47, RZ, R27.reuse, RZ, P6, !PT ;  /* 0x0000001bff2f7210 */ /* 0x080fe400037fe4ff */
[----:B------:R-:W-:Y:S02]  /*1ca00*/  LOP3.LUT R10, R137, 0x380, RZ, 0xc0, !PT ;  /* 0x00000380890a7812 */ /* 0x000fe400078ec0ff */
[----:B------:R-:W-:Y:S02]  /*1ca10*/  LOP3.LUT R34, R147, 0x380, RZ, 0xc0, !PT ;  /* 0x0000038093227812 */ /* 0x000fe400078ec0ff */
[----:B------:R-:W-:Y:S02]  /*1ca20*/  MOV R78, R26 ;  /* 0x0000001a004e7202 */ /* 0x000fe40000000f00 */
[----:B------:R-:W-:-:S02]  /*1ca30*/  LOP3.LUT R27, R155, 0x380, RZ, 0xc0, !PT ;  /* 0x000003809b1b7812 */ /* 0x000fc400078ec0ff */
[----:B------:R-:W-:Y:S02]  /*1ca40*/  LOP3.LUT R12, R139, 0x380, RZ, 0xc0, !PT ;  /* 0x000003808b0c7812 */ /* 0x000fe400078ec0ff */
[----:B------:R-:W-:Y:S02]  /*1ca50*/  SHF.R.U64 R8, R8, 0x3, RZ ;  /* 0x0000000308087819 */ /* 0x000fe400000012ff */
[----:B------:R-:W-:Y:S02]  /*1ca60*/  LOP3.LUT R14, R141, 0x380, RZ, 0xc0, !PT ;  /* 0x000003808d0e7812 */ /* 0x000fe400078ec0ff */
[----:B------:R-:W-:Y:S02]  /*1ca70*/  SHF.R.U64 R10, R10, 0x3, RZ ;  /* 0x000000030a0a7819 */ /* 0x000fe400000012ff */
[----:B------:R-:W-:Y:S02]  /*1ca80*/  SHF.R.U64 R34, R34, 0x3, RZ ;  /* 0x0000000322227819 */ /* 0x000fe400000012ff */
[----:B------:R-:W-:-:S02]  /*1ca90*/  LOP3.LUT R42, R46, 0x380, RZ, 0xc0, !PT ;  /* 0x000003802e2a7812 */ /* 0x000fc400078ec0ff */
[----:B------:R-:W-:Y:S02]  /*1caa0*/  F2FP.F16.F32.PACK_AB R26, R29, R28 ;  /* 0x0000001c1d1a723e */ /* 0x000fe400000000ff */
[----:B------:R-:W-:Y:S02]  /*1cab0*/  LOP3.LUT R20, R143, 0x380, RZ, 0xc0, !PT ;  /* 0x000003808f147812 */ /* 0x000fe400078ec0ff */
[----:B------:R-:W-:Y:S02]  /*1cac0*/  SHF.R.U64 R28, R27, 0x3, RZ ;  /* 0x000000031b1c7819 */ /* 0x000fe400000012ff */
[----:B------:R-:W-:Y:S02]  /*1cad0*/  LOP3.LUT R30, R145, 0x380, RZ, 0xc0, !PT ;  /* 0x00000380911e7812 */ /* 0x000fe400078ec0ff */
[----:B------:R-:W-:Y:S02]  /*1cae0*/  SHF.R.U64 R12, R12, 0x3, RZ ;  /* 0x000000030c0c7819 */ /* 0x000fe400000012ff */
[----:B------:R-:W-:-:S02]  /*1caf0*/  LOP3.LUT R8, R8, R111, RZ, 0x3c, !PT ;  /* 0x0000006f08087212 */ /* 0x000fc400078e3cff */
[----:B------:R-:W-:Y:S02]  /*1cb00*/  LOP3.LUT R86, R157, 0x380, RZ, 0xc0, !PT ;  /* 0x000003809d567812 */ /* 0x000fe400078ec0ff */
[----:B------:R-:W-:Y:S02]  /*1cb10*/  SHF.R.U64 R14, R14, 0x3, RZ ;  /* 0x000000030e0e7819 */ /* 0x000fe400000012ff */
[----:B------:R-:W-:Y:S02]  /*1cb20*/  LOP3.LUT R10, R10, R137, RZ, 0x3c, !PT ;  /* 0x000000890a0a7212 */ /* 0x000fe400078e3cff */
[----:B------:R-:W-:Y:S02]  /*1cb30*/  LOP3.LUT R38, R153, 0x380, RZ, 0xc0, !PT ;  /* 0x0000038099267812 */ /* 0x000fe400078ec0ff */
[----:B------:R-:W-:Y:S02]  /*1cb40*/  LOP3.LUT R34, R34, R147, RZ, 0x3c, !PT ;  /* 0x0000009322227212 */ /* 0x000fe400078e3cff */
[----:B------:R-:W-:-:S02]  /*1cb50*/  SHF.R.U64 R29, R42, 0x3, RZ ;  /* 0x000000032a1d7819 */ /* 0x000fc400000012ff */
[----:B------:R-:W-:Y:S02]  /*1cb60*/  SHF.R.U64 R20, R20, 0x3, RZ ;  /* 0x0000000314147819 */ /* 0x000fe400000012ff */
[----:B------:R-:W-:Y:S02]  /*1cb70*/  LOP3.LUT R42, R28, R155, RZ, 0x3c, !PT ;  /* 0x0000009b1c2a7212 */ /* 0x000fe400078e3cff */
[----:B------:R-:W-:Y:S02]  /*1cb80*/  SHF.R.U64 R30, R30, 0x3, RZ ;  /* 0x000000031e1e7819 */ /* 0x000fe400000012ff */
[----:B------:R-:W-:Y:S02]  /*1cb90*/  LOP3.LUT R12, R12, R139, RZ, 0x3c, !PT ;  /* 0x0000008b0c0c7212 */ /* 0x000fe400078e3cff */
[----:B------:R-:W-:Y:S02]  /*1cba0*/  SHF.R.U64 R86, R86, 0x3, RZ ;  /* 0x0000000356567819 */ /* 0x000fe400000012ff */
[----:B------:R-:W-:-:S02]  /*1cbb0*/  MOV R28, R8 ;  /* 0x00000008001c7202 */ /* 0x000fc40000000f00 */
[----:B------:R-:W-:Y:S02]  /*1cbc0*/  LOP3.LUT R14, R14, R141, RZ, 0x3c, !PT ;  /* 0x0000008d0e0e7212 */ /* 0x000fe400078e3cff */
[----:B------:R-:W-:Y:S02]  /*1cbd0*/  SHF.R.U64 R38, R38, 0x3, RZ ;  /* 0x0000000326267819 */ /* 0x000fe400000012ff */
[----:B------:R-:W-:Y:S02]  /*1cbe0*/  F2FP.F16.F32.PACK_AB R27, R134, R6 ;  /* 0x00000006861b723e */ /* 0x000fe400000000ff */
[----:B------:R-:W-:Y:S02]  /*1cbf0*/  MOV R11, R10 ;  /* 0x0000000a000b7202 */ /* 0x000fe40000000f00 */
[----:B------:R-:W-:Y:S01]  /*1cc00*/  MOV R9, R34 ;  /* 0x0000002200097202 */ /* 0x000fe20000000f00 */
[----:B------:R-:W-:Y:S01]  /*1cc10*/  STSM.16.M88.4 [R78], R24 ;  /* 0x000000184e007844 */ /* 0x000fe20000000200 */
[----:B------:R-:W-:-:S02]  /*1cc20*/  LOP3.LUT R20, R20, R143, RZ, 0x3c, !PT ;  /* 0x0000008f14147212 */ /* 0x000fc400078e3cff */
[----:B------:R-:W-:Y:S02]  /*1cc30*/  MOV R10, R42 ;  /* 0x0000002a000a7202 */ /* 0x000fe40000000f00 */
[----:B------:R-:W-:Y:S02]  /*1cc40*/  F2FP.F16.F32.PACK_AB R34, R37, R36 ;  /* 0x000000242522723e */ /* 0x000fe400000000ff */
[----:B------:R-:W-:Y:S02]  /*1cc50*/  F2FP.F16.F32.PACK_AB R35, R132, R122 ;  /* 0x0000007a8423723e */ /* 0x000fe400000000ff */
[----:B------:R-:W-:Y:S02]  /*1cc60*/  LOP3.LUT R30, R30, R145, RZ, 0x3c, !PT ;  /* 0x000000911e1e7212 */ /* 0x000fe400078e3cff */
[----:B------:R-:W-:Y:S01]  /*1cc70*/  F2FP.F16.F32.PACK_AB R42, R45, R44 ;  /* 0x0000002c2d2a723e */ /* 0x000fe200000000ff */
[----:B------:R-:W-:Y:S01]  /*1cc80*/  STSM.16.M88.4 [R28], R32 ;  /* 0x000000201c007844 */ /* 0x000fe20000000200 */
[----:B------:R-:W-:-:S02]  /*1cc90*/  F2FP.F16.F32.PACK_AB R43, R130, R120 ;  /* 0x00000078822b723e */ /* 0x000fc400000000ff */
[----:B------:R-:W-:Y:S02]  /*1cca0*/  LOP3.LUT R6, R86, R157, RZ, 0x3c, !PT ;  /* 0x0000009d56067212 */ /* 0x000fe400078e3cff */
[----:B------:R-:W-:Y:S01]  /*1ccb0*/  MOV R12, R12 ;  /* 0x0000000c000c7202 */ /* 0x000fe20000000f00 */
[----:B------:R-:W-:Y:S01]  /*1ccc0*/  STSM.16.M88.4 [R11], R40 ;  /* 0x000000280b007844 */ /* 0x000fe20000000200 */
[----:B------:R-:W-:Y:S02]  /*1ccd0*/  LOP3.LUT R38, R38, R153, RZ, 0x3c, !PT ;  /* 0x0000009926267212 */ /* 0x000fe400078e3cff */
[----:B------:R-:W-:Y:S01]  /*1cce0*/  MOV R14, R14 ;  /* 0x0000000e000e7202 */ /* 0x000fe20000000f00 */
[----:B------:R-:W-:Y:S01]  /*1ccf0*/  STSM.16.M88.4 [R12], R48 ;  /* 0x000000300c007844 */ /* 0x000fe20000000200 */
[----:B------:R-:W-:Y:S02]  /*1cd00*/  MOV R20, R20 ;  /* 0x0000001400147202 */ /* 0x000fe40000000f00 */
[----:B------:R-:W-:Y:S01]  /*1cd10*/  LOP3.LUT R46, R29, R46, RZ, 0x3c, !PT ;  /* 0x0000002e1d2e7212 */ /* 0x000fe200078e3cff */
[----:B------:R-:W-:Y:S01]  /*1cd20*/  STSM.16.M88.4 [R14], R56 ;  /* 0x000000380e007844 */ /* 0x000fe20000000200 */
[----:B------:R-:W-:-:S02]  /*1cd30*/  MOV R30, R30 ;  /* 0x0000001e001e7202 */ /* 0x000fc40000000f00 */
[----:B------:R-:W-:Y:S01]  /*1cd40*/  MOV R8, R6 ;  /* 0x0000000600087202 */ /* 0x000fe20000000f00 */
[----:B------:R-:W-:Y:S01]  /*1cd50*/  STSM.16.M88.4 [R20], R64 ;  /* 0x0000004014007844 */ /* 0x000fe20000000200 */
[----:B------:R-:W-:Y:S02]  /*1cd60*/  MOV R38, R38 ;  /* 0x0000002600267202 */ /* 0x000fe40000000f00 */
[----:B------:R-:W-:Y:S01]  /*1cd70*/  ISETP.NE.U32.AND P0, PT, RZ, UR4, PT ;  /* 0x00000004ff007c0c */ /* 0x000fe2000bf05070 */
[----:B------:R-:W-:Y:S01]  /*1cd80*/  STSM.16.M88.4 [R30], R72 ;  /* 0x000000481e007844 */ /* 0x000fe20000000200 */
[----:B------:R-:W-:Y:S02]  /*1cd90*/  IADD3 R6, P1, R220, UR4, RZ ;  /* 0x00000004dc067c10 */ /* 0x000fe4000ff3e0ff */
[----:B------:R-:W-:Y:S01]  /*1cda0*/  MOV R46, R46 ;  /* 0x0000002e002e7202 */ /* 0x000fe20000000f00 */
[----:B------:R2:W-:Y:S01]  /*1cdb0*/  STSM.16.M88.4 [R9], R80 ;  /* 0x0000005009007844 */ /* 0x0005e20000000200 */
[----:B------:R-:W-:-:S02]  /*1cdc0*/  ISETP.NE.AND.EX P0, PT, RZ, UR5, PT, P0 ;  /* 0x00000005ff007c0c */ /* 0x000fc4000bf05300 */
[----:B------:R-:W-:Y:S01]  /*1cdd0*/  IADD3.X R7, R221, UR5, RZ, P1, !PT ;  /* 0x00000005dd077c10 */ /* 0x000fe20008ffe4ff */
[----:B------:R-:W-:Y:S01]  /*1cde0*/  STSM.16.M88.4 [R38], R88 ;  /* 0x0000005826007844 */ /* 0x000fe20000000200 */
[----:B------:R-:W-:Y:S02]  /*1cdf0*/  ULDC.64 UR4, c[0x0][0xbe0] ;  /* 0x0002f80000047ab9 */ /* 0x000fe40000000a00 */
[----:B------:R-:W-:Y:S01]  /*1ce00*/  ISETP.NE.U32.AND P1, PT, RZ, UR4, PT ;  /* 0x00000004ff007c0c */ /* 0x000fe2000bf25070 */
[----:B------:R-:W-:Y:S04]  /*1ce10*/  STSM.16.M88.4 [R10], R96 ;  /* 0x000000600a007844 */ /* 0x000fe80000000200 */
[----:B------:R-:W-:Y:S01]  /*1ce20*/  STSM.16.M88.4 [R46], R104 ;  /* 0x000000682e007844 */ /* 0x000fe20000000200 */
[----:B------:R-:W-:-:S03]  /*1ce30*/  ISETP.NE.AND.EX P1, PT, RZ, UR5, PT, P1 ;  /* 0x00000005ff007c0c */ /* 0x000fc6000bf25310 */
[----:B------:R3:W-:Y:S01]  /*1ce40*/  STSM.16.M88.4 [R8], R112 ;  /* 0x0000007008007844 */ /* 0x0007e20000000200 */
[----:B------:R-:W-:Y:S09]  /*1ce50*/  BAR.SYNC.DEFER_BLOCKING 0x1, 0x100 ;  /* 0x0044000000007b1d */ /* 0x000ff20000010000 */
[----:B------:R-:W-:Y:S01]  /*1ce60*/  @P1 IADD3 R220, P2, R220, UR4, RZ ;  /* 0x00000004dcdc1c10 */ /* 0x000fe2000ff5e0ff */
[----:B------:R-:W-:-:S02]  /*1ce70*/  ULDC UR4, c[0x0][0xa88] ;  /* 0x0002a20000047ab9 */ /* 0x000fc40000000800 */
[----:B------:R-:W-:Y:S02]  /*1ce80*/  MOV R60, UR4 ;  /* 0x00000004003c7c02 */ /* 0x000fe40008000f00 */
[----:B------:R-:W-:Y:S01]  /*1ce90*/  @P1 IADD3.X R221, R221, UR5, RZ, P2, !PT ;  /* 0x00000005dddd1c10 */ /* 0x000fe200097fe4ff */
[----:B------:R4:W5:Y:S01]  /*1cea0*/  @P0 LDG.E R61, desc[UR60][R6.64] ;  /* 0x0000003c063d0981 */ /* 0x000962000c1e1900 */
[----:B--2---:R-:W-:-:S03]  /*1ceb0*/  IMAD R9, R216, 0x40, R214 ;  /* 0x00000040d8097824 */ /* 0x004fc600078e02d6 */
[----:B------:R4:W5:Y:S01]  /*1cec0*/  @P1 LDG.E R60, desc[UR60][R220.64] ;  /* 0x0000003cdc3c1981 */ /* 0x000962000c1e1900 */
[----:B------:R-:W-:-:S03]  /*1ced0*/  IMAD.WIDE R4, R9, 0x2, R4 ;  /* 0x0000000209047825 */ /* 0x000fc600078e0204 */
[----:B------:R-:W-:-:S04]  /*1cee0*/  IADD3 R9, P4, R4, 0x1000, RZ ;  /* 0x0000100004097810 */ /* 0x000fc80007f9e0ff */
[----:B---3--:R-:W-:Y:S01]  /*1cef0*/  LOP3.LUT R8, R9, 0x380, RZ, 0xc0, !PT ;  /* 0x0000038009087812 */ /* 0x008fe200078ec0ff */
[----:B------:R-:W-:Y:S08]  /*1cf00*/  @P1 BRA `(.L_x_3492) ;  /* 0x0000000000101947 */ /* 0x000ff00003800000 */
[----:B------:R-:W-:Y:S05]  /*1cf10*/  @!P0 BRA `(.L_x_3492) ;  /* 0x00000000000c8947 */ /* 0x000fea0003800000 */
[----:B------:R-:W2:Y:S04]  /*1cf20*/  LDG.E R11, desc[UR60][R6.64] ;  /* 0x0000003c060b7981 */ /* 0x000ea8000c1e1900 */
[----:B-----5:R-:W2:Y:S02]  /*1cf30*/  LDG.E R60, desc[UR60][R6.64+0x4] ;  /* 0x0000043c063c7981 */ /* 0x020ea4000c1e1900 */
[----:B--2---:R-:W-:-:S07]  /*1cf40*/  IMAD.IADD R60, R60, 0x1, -R11 ;  /* 0x000000013c3c7824 */ /* 0x004fce00078e0a0b */
.L_x_3492:
[----:B------:R-:W2:Y:S01]  /*1cf50*/  LDL R10, [R1+0x5c] ;  /* 0x00005c00010a7983 */ /* 0x000ea20000100800 */
[----:B------:R-:W-:Y:S01]  /*1cf60*/  SHF.R.S32.HI R62, RZ, 0x1f, R219 ;  /* 0x0000001fff3e7819 */ /* 0x000fe200000114db */
[----:B------:R-:W-:Y:S01]  /*1cf70*/  ULDC.64 UR4, c[0x0][0xb70] ;  /* 0x0002dc0000047ab9 */ /* 0x000fe20000000a00 */
[----:B------:R-:W-:Y:S02]  /*1cf80*/  SHF.R.U64 R8, R8, 0x3, RZ ;  /* 0x0000000308087819 */ /* 0x000fe400000012ff */
[----:B-----5:R-:W-:Y:S01]  /*1cf90*/  SHF.R.S32.HI R21, RZ, 0x1f, R61 ;  /* 0x0000001fff157819 */ /* 0x020fe2000001143d */
[----:B----4-:R-:W-:Y:S01]  /*1cfa0*/  IMAD R6, R62, UR4, RZ ;  /* 0x000000043e067c24 */ /* 0x010fe2000f8e02ff */
[----:B------:R-:W-:Y:S02]  /*1cfb0*/  MOV R20, R61 ;  /* 0x0000003d00147202 */ /* 0x000fe40000000f00 */
[----:B------:R-:W-:Y:S01]  /*1cfc0*/  LOP3.LUT R8, R8, R9, RZ, 0x3c, !PT ;  /* 0x0000000908087212 */ /* 0x000fe200078e3cff */
[C---:B------:R-:W-:Y:S01]  /*1cfd0*/  IMAD R9, R219.reuse, UR5, R6 ;  /* 0x00000005db097c24 */ /* 0x040fe2000f8e0206 */
[----:B------:R-:W-:Y:S01]  /*1cfe0*/  SEL R226, R226, RZ, !P0 ;  /* 0x000000ffe2e27207 */ /* 0x000fe20004000000 */
[----:B------:R-:W-:Y:S01]  /*1cff0*/  IMAD.WIDE.U32 R6, R219, UR4, R20 ;  /* 0x00000004db067c25 */ /* 0x000fe2000f8e0014 */
[----:B------:R-:W-:Y:S01]  /*1d000*/  SEL R63, R222, RZ, !P0 ;  /* 0x000000ffde3f7207 */ /* 0x000fe20004000000 */
[----:B------:R-:W-:Y:S01]  /*1d010*/  ULDC.64 UR4, c[0x0][0xb78] ;  /* 0x0002de0000047ab9 */ /* 0x000fe20000000a00 */
[C---:B------:R-:W-:Y:S01]  /*1d020*/  IADD3 R29, P0, R4.reuse, 0x4000, RZ ;  /* 0x00004000041d7810 */ /* 0x040fe20007f1e0ff */
[----:B------:R-:W-:Y:S01]  /*1d030*/  IMAD.IADD R7, R7, 0x1, R9 ;  /* 0x0000000107077824 */ /* 0x000fe200078e0209 */
[----:B------:R-:W-:Y:S01]  /*1d040*/  IADD3 R13, P5, R4, 0x2000, RZ ;  /* 0x00002000040d7810 */ /* 0x000fe20007fbe0ff */
[----:B------:R-:W-:Y:S01]  /*1d050*/  IMAD R9, R226, UR4, RZ ;  /* 0x00000004e2097c24 */ /* 0x000fe2000f8e02ff */
[C---:B------:R-:W-:Y:S01]  /*1d060*/  IADD3 R25, P6, R4.reuse, 0x3000, RZ ;  /* 0x0000300004197810 */ /* 0x040fe20007fde0ff */
[----:B------:R-:W-:Y:S01]  /*1d070*/  IMAD.WIDE.U32 R6, R63, UR4, R6 ;  /* 0x000000043f067c25 */ /* 0x000fe2000f8e0006 */
[----:B------:R-:W-:-:S02]  /*1d080*/  IADD3 R33, P1, R4, 0x5000, RZ ;  /* 0x0000500004217810 */ /* 0x000fc40007f3e0ff */
[----:B------:R-:W-:Y:S02]  /*1d090*/  LOP3.LUT R28, R29, 0x380, RZ, 0xc0, !PT ;  /* 0x000003801d1c7812 */ /* 0x000fe400078ec0ff */
[----:B------:R-:W-:Y:S02]  /*1d0a0*/  IADD3 R37, P2, R4, 0x6000, RZ ;  /* 0x0000600004257810 */ /* 0x000fe40007f5e0ff */
[----:B------:R-:W-:Y:S02]  /*1d0b0*/  LOP3.LUT R12, R13, 0x380, RZ, 0xc0, !PT ;  /* 0x000003800d0c7812 */ /* 0x000fe400078ec0ff */
[----:B------:R-:W-:Y:S02]  /*1d0c0*/  LOP3.LUT R24, R25, 0x380, RZ, 0xc0, !PT ;  /* 0x0000038019187812 */ /* 0x000fe400078ec0ff */
[----:B------:R-:W-:Y:S02]  /*1d0d0*/  LOP3.LUT R32, R33, 0x380, RZ, 0xc0, !PT ;  /* 0x0000038021207812 */ /* 0x000fe400078ec0ff */
[----:B------:R-:W-:-:S02]  /*1d0e0*/  SHF.R.U64 R28, R28, 0x3, RZ ;  /* 0x000000031c1c7819 */ /* 0x000fc400000012ff */
[----:B------:R-:W-:Y:S02]  /*1d0f0*/  LOP3.LUT R36, R37, 0x380, RZ, 0xc0, !PT ;  /* 0x0000038025247812 */ /* 0x000fe400078ec0ff */
[----:B------:R-:W-:Y:S02]  /*1d100*/  SHF.R.U64 R12, R12, 0x3, RZ ;  /* 0x000000030c0c7819 */ /* 0x000fe400000012ff */
[----:B------:R-:W-:Y:S02]  /*1d110*/  SHF.R.U64 R24, R24, 0x3, RZ ;  /* 0x0000000318187819 */ /* 0x000fe400000012ff */
[----:B------:R-:W-:Y:S02]  /*1d120*/  SHF.R.U64 R32, R32, 0x3, RZ ;  /* 0x0000000320207819 */ /* 0x000fe400000012ff */
[----:B------:R-:W-:Y:S02]  /*1d130*/  LOP3.LUT R28, R28, R29, RZ, 0x3c, !PT ;  /* 0x0000001d1c1c7212 */ /* 0x000fe400078e3cff */
[----:B------:R-:W-:-:S02]  /*1d140*/  SHF.R.U64 R36, R36, 0x3, RZ ;  /* 0x0000000324247819 */ /* 0x000fc400000012ff */
[----:B------:R-:W-:Y:S02]  /*1d150*/  IADD3.X R29, RZ, R5, RZ, P0, !PT ;  /* 0x00000005ff1d7210 */ /* 0x000fe400007fe4ff */
[----:B------:R-:W-:Y:S02]  /*1d160*/  LOP3.LUT P0, RZ, R229, 0x3, RZ, 0xc0, !PT ;  /* 0x00000003e5ff7812 */ /* 0x000fe4000780c0ff */
[----:B------:R-:W-:Y:S02]  /*1d170*/  LOP3.LUT R12, R12, R13, RZ, 0x3c, !PT ;  /* 0x0000000d0c0c7212 */ /* 0x000fe400078e3cff */
[----:B------:R-:W-:Y:S01]  /*1d180*/  LOP3.LUT R24, R24, R25, RZ, 0x3c, !PT ;  /* 0x0000001918187212 */ /* 0x000fe200078e3cff */
[--C-:B------:R-:W-:Y:S01]  /*1d190*/  IMAD.X R25, RZ, RZ, R5.reuse, P6 ;  /* 0x000000ffff197224 */ /* 0x100fe200030e0605 */
[----:B------:R-:W-:Y:S01]  /*1d1a0*/  LOP3.LUT R32, R32, R33, RZ, 0x3c, !PT ;  /* 0x0000002120207212 */ /* 0x000fe200078e3cff */
[--C-:B------:R-:W-:Y:S01]  /*1d1b0*/  IMAD.X R33, RZ, RZ, R5.reuse, P1 ;  /* 0x000000ffff217224 */ /* 0x100fe200008e0605 */
[----:B------:R-:W-:Y:S01]  /*1d1c0*/  LOP3.LUT R36, R36, R37, RZ, 0x3c, !PT ;  /* 0x0000002524247212 */ /* 0x000fe200078e3cff */
[----:B------:R-:W-:Y:S01]  /*1d1d0*/  IMAD.X R37, RZ, RZ, R5, P2 ;  /* 0x000000ffff257224 */ /* 0x000fe200010e0605 */
[----:B------:R-:W-:-:S02]  /*1d1e0*/  IADD3.X R13, RZ, R5, RZ, P5, !PT ;  /* 0x00000005ff0d7210 */ /* 0x000fc40002ffe4ff */
[C---:B------:R-:W-:Y:S02]  /*1d1f0*/  IADD3 R49, P5, R4.reuse, 0x9000, RZ ;  /* 0x0000900004317810 */ /* 0x040fe40007fbe0ff */
[----:B------:R-:W-:Y:S02]  /*1d200*/  IADD3 R53, P6, R4, 0xa000, RZ ;  /* 0x0000a00004357810 */ /* 0x000fe40007fde0ff */
[----:B------:R-:W-:Y:S02]  /*1d210*/  LOP3.LUT R48, R49, 0x380, RZ, 0xc0, !PT ;  /* 0x0000038031307812 */ /* 0x000fe400078ec0ff */
[----:B------:R-:W-:Y:S02]  /*1d220*/  LOP3.LUT R52, R53, 0x380, RZ, 0xc0, !PT ;  /* 0x0000038035347812 */ /* 0x000fe400078ec0ff */
[----:B------:R-:W-:Y:S02]  /*1d230*/  SHF.R.U64 R48, R48, 0x3, RZ ;  /* 0x0000000330307819 */ /* 0x000fe400000012ff */
[----:B------:R-:W-:-:S02]  /*1d240*/  SHF.R.U64 R52, R52, 0x3, RZ ;  /* 0x0000000334347819 */ /* 0x000fc400000012ff */
[----:B------:R-:W-:Y:S02]  /*1d250*/  LOP3.LUT R48, R48, R49, RZ, 0x3c, !PT ;  /* 0x0000003130307212 */ /* 0x000fe400078e3cff */
[----:B------:R-:W-:Y:S01]  /*1d260*/  LOP3.LUT R52, R52, R53, RZ, 0x3c, !PT ;  /* 0x0000003534347212 */ /* 0x000fe200078e3cff */
[----:B------:R-:W-:Y:S01]  /*1d270*/  IMAD.X R53, RZ, RZ, R5, P6 ;  /* 0x000000ffff357224 */ /* 0x000fe200030e0605 */
[----:B------:R-:W-:Y:S02]  /*1d280*/  IADD3.X R49, RZ, R5, RZ, P5, !PT ;  /* 0x00000005ff317210 */ /* 0x000fe40002ffe4ff */
[----:B------:R-:W-:Y:S01]  /*1d290*/  SHF.R.S32.HI R215, RZ, 0x1f, R214 ;  /* 0x0000001fffd77819 */ /* 0x000fe200000114d6 */
[C---:B------:R-:W-:Y:S01]  /*1d2a0*/  IMAD R65, R225.reuse, -0x80, R60 ;  /* 0xffffff80e1417824 */ /* 0x040fe200078e023c */
[----:B------:R-:W-:Y:S01]  /*1d2b0*/  SHF.R.S32.HI R217, RZ, 0x1f, R216 ;  /* 0x0000001fffd97819 */ /* 0x000fe200000114d8 */
[----:B------:R-:W-:Y:S01]  /*1d2c0*/  BSSY B1, `(.L_x_3493) ;  /* 0x0000061000017945 */ /* 0x000fe20003800000 */
[----:B--2---:R-:W-:Y:S01]  /*1d2d0*/  LEA R11, R225, R10, 0x7 ;  /* 0x0000000ae10b7211 */ /* 0x004fe200078e38ff */
[----:B------:R-:W-:Y:S01]  /*1d2e0*/  IMAD R10, R63, UR5, R9 ;  /* 0x000000053f0a7c24 */ /* 0x000fe2000f8e0209 */
[----:B------:R-:W-:-:S02]  /*1d2f0*/  ULDC.64 UR4, c[0x0][0xb40] ;  /* 0x0002d00000047ab9 */ /* 0x000fc40000000a00 */
[----:B------:R-:W-:Y:S02]  /*1d300*/  SHF.R.S32.HI R9, RZ, 0x1f, R11 ;  /* 0x0000001fff097819 */ /* 0x000fe4000001140b */
[C---:B------:R-:W-:Y:S02]  /*1d310*/  IADD3 R6, P3, R11.reuse, R6, RZ ;  /* 0x000000060b067210 */ /* 0x040fe40007f7e0ff */
[----:B------:R-:W-:Y:S02]  /*1d320*/  ISETP.GE.OR P1, PT, R11, R60, P0 ;  /* 0x0000003c0b00720c */ /* 0x000fe40000726670 */
[----:B------:R-:W-:Y:S02]  /*1d330*/  IADD3.X R9, R9, R7, R10, P3, !PT ;  /* 0x0000000709097210 */ /* 0x000fe40001ffe40a */
[----:B------:R-:W-:Y:S02]  /*1d340*/  LEA R54, P3, R6, UR4, 0x2 ;  /* 0x0000000406367c11 */ /* 0x000fe4000f8610ff */
[----:B------:R-:W-:-:S02]  /*1d350*/  IADD3 R7, R11, 0x8, RZ ;  /* 0x000000080b077810 */ /* 0x000fc40007ffe0ff */
[----:B------:R-:W-:Y:S01]  /*1d360*/  LEA.HI.X R55, R6, UR5, R9, 0x2, P3 ;  /* 0x0000000506377c11 */ /* 0x000fe200098f1409 */
[----:B------:R-:W-:Y:S01]  /*1d370*/  IMAD.X R9, RZ, RZ, R5, P4 ;  /* 0x000000ffff097224 */ /* 0x000fe200020e0605 */
[C---:B------:R-:W-:Y:S01]  /*1d380*/  IADD3 R41, P3, R4.reuse, 0x7000, RZ ;  /* 0x0000700004297810 */ /* 0x040fe20007f7e0ff */
[----:B------:R-:W-:Y:S01]  /*1d390*/  ULDC.64 UR4, c[0x0][0xaa0] ;  /* 0x0002a80000047ab9 */ /* 0x000fe20000000a00 */
[C---:B------:R-:W-:Y:S01]  /*1d3a0*/  IADD3 R45, P4, R4.reuse, 0x8000, RZ ;  /* 0x00008000042d7810 */ /* 0x040fe20007f9e0ff */
[----:B------:R-:W-:Y:S01]  /*1d3b0*/  @!P1 STG.E desc[UR60][R54.64], R3 ;  /* 0x0000000336009986 */ /* 0x000fe2000c10193c */
[C---:B------:R-:W-:Y:S02]  /*1d3c0*/  LOP3.LUT R6, R4.reuse, 0x380, RZ, 0xc0, !PT ;  /* 0x0000038004067812 */ /* 0x040fe400078ec0ff */
[----:B------:R-:W-:Y:S02]  /*1d3d0*/  IADD3 R11, P2, R4, 0xb000, RZ ;  /* 0x0000b000040b7810 */ /* 0x000fe40007f5e0ff */
[----:B------:R-:W-:-:S02]  /*1d3e0*/  ISETP.GE.OR P0, PT, R7, R60, P0 ;  /* 0x0000003c0700720c */ /* 0x000fc40000706670 */
[----:B------:R-:W-:Y:S02]  /*1d3f0*/  LOP3.LUT R40, R41, 0x380, RZ, 0xc0, !PT ;  /* 0x0000038029287812 */ /* 0x000fe400078ec0ff */
[----:B------:R-:W-:Y:S02]  /*1d400*/  LOP3.LUT R44, R45, 0x380, RZ, 0xc0, !PT ;  /* 0x000003802d2c7812 */ /* 0x000fe400078ec0ff */
[----:B------:R-:W-:Y:S02]  /*1d410*/  SHF.R.U64 R7, R6, 0x3, RZ ;  /* 0x0000000306077819 */ /* 0x000fe400000012ff */
[----:B------:R-:W-:Y:S02]  /*1d420*/  LOP3.LUT R6, R11, 0x380, RZ, 0xc0, !PT ;  /* 0x000003800b067812 */ /* 0x000fe400078ec0ff */
[----:B------:R-:W-:Y:S02]  /*1d430*/  SHF.R.U64 R40, R40, 0x3, RZ ;  /* 0x0000000328287819 */ /* 0x000fe400000012ff */
[----:B------:R-:W-:Y:S01]  /*1d440*/  SHF.R.U64 R44, R44, 0x3, RZ ;  /* 0x000000032c2c7819 */ /* 0x000fe200000012ff */
[----:B------:R2:W-:Y:S01]  /*1d450*/  @!P0 STG.E desc[UR60][R54.64+0x20], R0 ;  /* 0x0000200036008986 */ /* 0x0005e2000c10193c */
[----:B------:R-:W-:-:S02]  /*1d460*/  SHF.R.U64 R6, R6, 0x3, RZ ;  /* 0x0000000306067819 */ /* 0x000fc400000012ff */
[----:B------:R-:W-:Y:S01]  /*1d470*/  LOP3.LUT R40, R40, R41, RZ, 0x3c, !PT ;  /* 0x0000002928287212 */ /* 0x000fe200078e3cff */
[----:B------:R-:W5:Y:S01]  /*1d480*/  LD.E.128 R12, desc[UR60][R12.64] ;  /* 0x0000003c0c0c7980 */ /* 0x000f62000c101d00 */
[----:B------:R-:W-:Y:S01]  /*1d490*/  LOP3.LUT R44, R44, R45, RZ, 0x3c, !PT ;  /* 0x0000002d2c2c7212 */ /* 0x000fe200078e3cff */
[----:B------:R-:W-:Y:S01]  /*1d4a0*/  IMAD.X R45, RZ, RZ, R5, P4 ;  /* 0x000000ffff2d7224 */ /* 0x000fe200020e0605 */
[-C--:B------:R-:W-:Y:S01]  /*1d4b0*/  IADD3.X R41, RZ, R5.reuse, RZ, P3, !PT ;  /* 0x00000005ff297210 */ /* 0x080fe20001ffe4ff */
[----:B------:R-:W5:Y:S01]  /*1d4c0*/  LD.E.128 R24, desc[UR60][R24.64] ;  /* 0x0000003c18187980 */ /* 0x000f62000c101d00 */
[----:B------:R-:W-:Y:S02]  /*1d4d0*/  LOP3.LUT R4, R7, R4, RZ, 0x3c, !PT ;  /* 0x0000000407047212 */ /* 0x000fe400078e3cff */
[----:B------:R-:W-:Y:S01]  /*1d4e0*/  IADD3.X R57, RZ, R5, RZ, P2, !PT ;  /* 0x00000005ff397210 */ /* 0x000fe200017fe4ff */
[----:B------:R-:W5:Y:S01]  /*1d4f0*/  LD.E.128 R28, desc[UR60][R28.64] ;  /* 0x0000003c1c1c7980 */ /* 0x000f62000c101d00 */
[----:B------:R-:W-:-:S03]  /*1d500*/  LOP3.LUT R56, R6, R11, RZ, 0x3c, !PT ;  /* 0x0000000b06387212 */ /* 0x000fc600078e3cff */
        /* <DEDUP_REMOVED lines=8> */
[----:B------:R-:W5:Y:S01]  /*1d590*/  LD.E.128 R56, desc[UR60][R56.64] ;  /* 0x0000003c38387980 */ /* 0x000f62000c101d00 */
[----:B------:R-:W-:Y:S01]  /*1d5a0*/  IMAD R0, R21, UR4, RZ ;  /* 0x0000000415007c24 */ /* 0x000fe2000f8e02ff */
[----:B------:R-:W-:Y:S01]  /*1d5b0*/  @!PT LDS RZ, [RZ] ;  /* 0x00000000fffff984 */ /* 0x000fe20000000800 */
[----:B------:R-:W-:Y:S01]  /*1d5c0*/  @!PT LDS RZ, [RZ] ;  /* 0x00000000fffff984 */ /* 0x000fe20000000800 */
[----:B------:R-:W-:Y:S01]  /*1d5d0*/  @!PT LDS RZ, [RZ] ;  /* 0x00000000fffff984 */ /* 0x000fe20000000800 */
[----:B------:R-:W-:Y:S01]  /*1d5e0*/  @!PT LDS RZ, [RZ] ;  /* 0x00000000fffff984 */ /* 0x000fe20000000800 */
[----:B------:R2:W-:Y:S06]  /*1d5f0*/  MEMBAR.ALL.CTA ;  /* 0x0000000000007992 */ /* 0x0005ec0000008000 */
[----:B--2---:R-:W2:Y:S01]  /*1d600*/  FENCE.VIEW.ASYNC.S ;  /* 0x00000000000073c6 */ /* 0x004ea20000000000 */
[----:B------:R-:W-:-:S04]  /*1d610*/  IMAD.WIDE.U32 R20, R61, UR4, R214 ;  /* 0x000000043d147c25 */ /* 0x000fc8000f8e00d6 */
[----:B------:R-:W-:Y:S01]  /*1d620*/  IMAD R61, R61, UR5, R0 ;  /* 0x000000053d3d7c24 */ /* 0x000fe2000f8e0200 */
[----:B------:R-:W-:Y:S01]  /*1d630*/  ULDC.64 UR4, c[0x0][0xae0] ;  /* 0x0002b80000047ab9 */ /* 0x000fe20000000a00 */
[----:B------:R-:W-:Y:S01]  /*1d640*/  IADD3 R0, R216, 0x20, RZ ;  /* 0x00000020d8007810 */ /* 0x000fe20007ffe0ff */
[----:B------:R-:W-:Y:S01]  /*1d650*/  IMAD R62, R62, UR4, RZ ;  /* 0x000000043e3e7c24 */ /* 0x000fe2000f8e02ff */
[CC--:B------:R-:W-:Y:S01]  /*1d660*/  ISETP.GE.AND P3, PT, R216.reuse, R65.reuse, PT ;  /* 0x00000041d800720c */ /* 0x0c0fe20003f66270 */
[----:B------:R-:W-:Y:S02]  /*1d670*/  IMAD.IADD R21, R21, 0x1, R61 ;  /* 0x0000000115157824 */ /* 0x000fe400078e023d */
[----:B------:R-:W-:Y:S01]  /*1d680*/  VIADD R3, R216, 0x40 ;  /* 0x00000040d8037836 */ /* 0x000fe20000000000 */
[-C--:B------:R-:W-:Y:S01]  /*1d690*/  ISETP.GE.AND P0, PT, R0, R65.reuse, PT ;  /* 0x000000410000720c */ /* 0x080fe20003f06270 */
[C---:B------:R-:W-:Y:S01]  /*1d6a0*/  IMAD R61, R219.reuse, UR5, R62 ;  /* 0x00000005db3d7c24 */ /* 0x040fe2000f8e023e */
[----:B------:R-:W-:Y:S01]  /*1d6b0*/  IADD3 R0, R2, 0x36820, RZ ;  /* 0x0003682002007810 */ /* 0x000fe20007ffe0ff */
[----:B------:R-:W-:Y:S01]  /*1d6c0*/  IMAD.WIDE.U32 R20, R219, UR4, R20 ;  /* 0x00000004db147c25 */ /* 0x000fe2000f8e0014 */
[----:B------:R-:W-:Y:S01]  /*1d6d0*/  ULDC.64 UR4, c[0x0][0xae8] ;  /* 0x0002ba0000047ab9 */ /* 0x000fe20000000a00 */
[----:B------:R-:W-:-:S02]  /*1d6e0*/  ISETP.GE.AND P1, PT, R3, R65, PT ;  /* 0x000000410300720c */ /* 0x000fc40003f26270 */
[----:B------:R-:W-:Y:S01]  /*1d6f0*/  IMAD R3, R226, UR4, RZ ;  /* 0x00000004e2037c24 */ /* 0x000fe2000f8e02ff */
[----:B------:R-:W-:Y:S01]  /*1d700*/  PRMT R0, RZ, 0x654, R0 ;  /* 0x00000654ff007816 */ /* 0x000fe20000000000 */
[----:B------:R-:W-:Y:S01]  /*1d710*/  IMAD.IADD R21, R21, 0x1, R61 ;  /* 0x0000000115157824 */ /* 0x000fe200078e023d */
[----:B------:R-:W-:Y:S01]  /*1d720*/  IADD3 R60, R216, 0x60, RZ ;  /* 0x00000060d83c7810 */ /* 0x000fe20007ffe0ff */
[C---:B------:R-:W-:Y:S01]  /*1d730*/  IMAD R3, R63.reuse, UR5, R3 ;  /* 0x000000053f037c24 */ /* 0x040fe2000f8e0203 */
[----:B--2---:R2:W-:Y:S01]  /*1d740*/  SYNCS.ARRIVE.TRANS64.RED.A1T0 RZ, [R0+URZ], RZ ;  /* 0x000000ff00ff79a7 */ /* 0x0045e2000810043f */
[----:B------:R-:W-:Y:S01]  /*1d750*/  IMAD.WIDE.U32 R62, R63, UR4, R20 ;  /* 0x000000043f3e7c25 */ /* 0x000fe2000f8e0014 */
[----:B------:R-:W-:-:S03]  /*1d760*/  ISETP.GE.AND P2, PT, R60, R65, PT ;  /* 0x000000413c00720c */ /* 0x000fc60003f46270 */
[----:B------:R-:W-:-:S04]  /*1d770*/  IMAD.WIDE R60, R225, 0x80, R216 ;  /* 0x00000080e13c7825 */ /* 0x000fc800078e02d8 */
[----:B------:R-:W-:Y:S01]  /*1d780*/  IMAD.IADD R67, R63, 0x1, R3 ;  /* 0x000000013f437824 */ /* 0x000fe200078e0203 */
[----:B--2---:R-:W-:Y:S06]  /*1d790*/  @P3 BRA `(.L_x_3494) ;  /* 0x00000000004c3947 */ /* 0x004fec0003800000 */
[----:B------:R-:W-:Y:S01]  /*1d7a0*/  ULDC.64 UR6, c[0x0][0xad8] ;  /* 0x0002b60000067ab9 */ /* 0x000fe20000000a00 */
[----:B------:R-:W-:Y:S01]  /*1d7b0*/  MOV R20, R62 ;  /* 0x0000003e00147202 */ /* 0x000fe20000000f00 */
[C---:B------:R-:W-:Y:S01]  /*1d7c0*/  VIADD R64, R214.reuse, 0x80 ;  /* 0x00000080d6407836 */ /* 0x040fe20000000000 */
[----:B------:R-:W-:Y:S01]  /*1d7d0*/  IADD3 R0, R214, 0x40, RZ ;  /* 0x00000040d6007810 */ /* 0x000fe20007ffe0ff */
        /* <DEDUP_REMOVED lines=8> */
[----:B------:R-:W-:-:S02]  /*1d860*/  ULDC.64 UR6, c[0x0][0xa80] ;  /* 0x0002a00000067ab9 */ /* 0x000fc40000000a00 */
[----:B------:R-:W-:Y:S02]  /*1d870*/  LEA R64, P6, R20, UR6, 0x1 ;  /* 0x0000000614407c11 */ /* 0x000fe4000f8c08ff */
[----:B------:R-:W-:-:S04]  /*1d880*/  IADD3 R3, R21, R3, RZ ;  /* 0x0000000315037210 */ /* 0x000fc80007ffe0ff */
[----:B------:R-:W-:-:S05]  /*1d890*/  LEA.HI.X R65, R20, UR7, R3, 0x1, P6 ;  /* 0x0000000714417c11 */ /* 0x000fca000b0f0c03 */
[----:B-----5:R2:W-:Y:S04]  /*1d8a0*/  @!P3 STG.E.128 desc[UR60][R64.64], R4 ;  /* 0x000000044000b986 */ /* 0x0205e8000c101d3c */
[----:B------:R2:W-:Y:S04]  /*1d8b0*/  @!P4 STG.E.128 desc[UR60][R64.64+0x80], R28 ;  /* 0x0000801c4000c986 */ /* 0x0005e8000c101d3c */
[----:B------:R2:W-:Y:S02]  /*1d8c0*/  @!P5 STG.E.128 desc[UR60][R64.64+0x100], R44 ;  /* 0x0001002c4000d986 */ /* 0x0005e4000c101d3c */
.L_x_3494:
[----:B------:R-:W-:Y:S05]  /*1d8d0*/  BSYNC B1 ;  /* 0x0000000000017941 */ /* 0x000fea0003800000 */
.L_x_3493:
[----:B------:R-:W-:Y:S04]  /*1d8e0*/  BSSY B1, `(.L_x_3495) ;  /* 0x0000017000017945 */ /* 0x000fe80003800000 */
[----:B------:R-:W-:Y:S05]  /*1d8f0*/  @P0 BRA `(.L_x_3496) ;  /* 0x0000000000540947 */ /* 0x000fea0003800000 */
[----:B------:R-:W-:Y:S01]  /*1d900*/  IADD3 R3, P0, R60, 0x20, RZ ;  /* 0x000000203c037810 */ /* 0x000fe20007f1e0ff */
[----:B------:R-:W-:Y:S01]  /*1d910*/  ULDC UR4, c[0x0][0xa8c] ;  /* 0x0002a30000047ab9 */ /* 0x000fe20000000800 */
[C---:B--2--5:R-:W-:Y:S01]  /*1d920*/  IADD3 R4, R214.reuse, 0x40, RZ ;  /* 0x00000040d6047810 */ /* 0x064fe20007ffe0ff */
        /* <DEDUP_REMOVED lines=12> */
[----:B------:R-:W-:Y:S02]  /*1d9f0*/  LEA R6, P0, R4, UR6, 0x1 ;  /* 0x0000000604067c11 */ /* 0x000fe4000f8008ff */
[----:B------:R-:W-:-:S04]  /*1da00*/  IADD3 R3, R5, R3, RZ ;  /* 0x0000000305037210 */ /* 0x000fc80007ffe0ff */
[----:B------:R-:W-:-:S05]  /*1da10*/  LEA.HI.X R7, R4, UR7, R3, 0x1, P0 ;  /* 0x0000000704077c11 */ /* 0x000fca00080f0c03 */
[----:B------:R3:W-:Y:S04]  /*1da20*/  @!P3 STG.E.128 desc[UR60][R6.64], R8 ;  /* 0x000000080600b986 */ /* 0x0007e8000c101d3c */
[----:B------:R3:W-:Y:S04]  /*1da30*/  @!P4 STG.E.128 desc[UR60][R6.64+0x80], R32 ;  /* 0x000080200600c986 */ /* 0x0007e8000c101d3c */
[----:B------:R3:W-:Y:S02]  /*1da40*/  @!P5 STG.E.128 desc[UR60][R6.64+0x100], R48 ;  /* 0x000100300600d986 */ /* 0x0007e4000c101d3c */
.L_x_3496:
[----:B------:R-:W-:Y:S05]  /*1da50*/  BSYNC B1 ;  /* 0x0000000000017941 */ /* 0x000fea0003800000 */
.L_x_3495:
        /* <DEDUP_REMOVED lines=10> */
[----:B---3--:R-:W-:Y:S01]  /*1db00*/  VIADD R6, R214, 0x80 ;  /* 0x00000080d6067836 */ /* 0x008fe20000000000 */
        /* <DEDUP_REMOVED lines=12> */
.L_x_3498:
[----:B------:R-:W-:Y:S05]  /*1dbd0*/  BSYNC B1 ;  /* 0x0000000000017941 */ /* 0x000fea0003800000 */
.L_x_3497:
[----:B------:R-:W-:Y:S05]  /*1dbe0*/  @P2 BRA `(.L_x_3499) ;  /* 0x0000000c00082947 */ /* 0x000fea0003800000 */
[----:B------:R-:W-:Y:S01]  /*1dbf0*/  IADD3 R3, P0, R60, 0x60, RZ ;  /* 0x000000603c037810 */ /* 0x000fe20007f1e0ff */
[----:B------:R-:W-:Y:S01]  /*1dc00*/  ULDC.64 UR4, c[0x0][0xad8] ;  /* 0x0002b60000047ab9 */ /* 0x000fe20000000a00 */
[----:B--2--5:R-:W-:Y:S01]  /*1dc10*/  MOV R4, R62 ;  /* 0x0000003e00047202 */ /* 0x024fe20000000f00 */
[----:B------:R-:W-:Y:S01]  /*1dc20*/  IMAD.MOV.U32 R5, RZ, RZ, R67 ;  /* 0x000000ffff057224 */ /* 0x000fe200078e0043 */
[----:B------:R-:W-:Y:S01]  /*1dc30*/  IADD3 R0, R214, 0x40, RZ ;  /* 0x00000040d6007810 */ /* 0x000fe20007ffe0ff */
[----:B------:R-:W-:Y:S01]  /*1dc40*/  IMAD.X R60, RZ, RZ, R61, P0 ;  /* 0x000000ffff3c7224 */ /* 0x000fe200000e063d */
[----:B------:R-:W-:Y:S01]  /*1dc50*/  ULDC.64 UR6, c[0x0][0xa80] ;  /* 0x0002a00000067ab9 */ /* 0x000fe20000000a00 */
[----:B------:R-:W-:-:S04]  /*1dc60*/  IMAD.WIDE.U32 R4, R3, UR4, R4 ;  /* 0x0000000403047c25 */ /* 0x000fc8000f8e0004 */
[----:B------:R-:W-:Y:S01]  /*1dc70*/  IMAD R60, R60, UR4, RZ ;  /* 0x000000043c3c7c24 */ /* 0x000fe2000f8e02ff */
[----:B------:R-:W-:Y:S01]  /*1dc80*/  ULDC UR4, c[0x0][0xa8c] ;  /* 0x0002a30000047ab9 */ /* 0x000fe20000000800 */
[----:B---34-:R-:W-:Y:S02]  /*1dc90*/  LEA R6, P0, R4, UR6, 0x1 ;  /* 0x0000000604067c11 */ /* 0x018fe4000f8008ff */
[----:B------:R-:W-:Y:S01]  /*1dca0*/  IMAD R3, R3, UR5, R60 ;  /* 0x0000000503037c24 */ /* 0x000fe2000f8e023c */
[----:B------:R-:W-:Y:S02]  /*1dcb0*/  ISETP.GE.AND P1, PT, R214, UR4, PT ;  /* 0x00000004d6007c0c */ /* 0x000fe4000bf26270 */
[----:B------:R-:W-:Y:S01]  /*1dcc0*/  ISETP.GE.AND P2, PT, R0, UR4, PT ;  /* 0x0000000400007c0c */ /* 0x000fe2000bf46270 */
[----:B------:R-:W-:Y:S01]  /*1dcd0*/  IMAD.IADD R3, R5, 0x1, R3 ;  /* 0x0000000105037824 */ /* 0x000fe200078e0203 */
[----:B------:R-:W-:-:S04]  /*1dce0*/  IADD3 R0, R214, 0x80, RZ ;  /* 0x00000080d6007810 */ /* 0x000fc80007ffe0ff */
[----:B------:R-:W-:Y:S02]  /*1dcf0*/  LEA.HI.X R7, R4, UR7, R3, 0x1, P0 ;  /* 0x0000000704077c11 */ /* 0x000fe400080f0c03 */
[----:B------:R-:W-:-:S03]  /*1dd00*/  ISETP.GE.AND P0, PT, R0, UR4, PT ;  /* 0x0000000400007c0c */ /* 0x000fc6000bf06270 */
[----:B------:R2:W-:Y:S04]  /*1dd10*/  @!P1 STG.E.128 desc[UR60][R6.64], R24 ;  /* 0x0000001806009986 */ /* 0x0005e8000c101d3c */
[----:B------:R2:W-:Y:S06]  /*1dd20*/  @!P2 STG.E.128 desc[UR60][R6.64+0x80], R40 ;  /* 0x000080280600a986 */ /* 0x0005ec000c101d3c */
[----:B------:R-:W-:Y:S05]  /*1dd30*/  @P0 BRA `(.L_x_3499) ;  /* 0x0000000800b40947 */ /* 0x000fea0003800000 */
[----:B------:R3:W-:Y:S01]  /*1dd40*/  STG.E.128 desc[UR60][R6.64+0x100], R56 ;  /* 0x0001003806007986 */ /* 0x0007e2000c101d3c */
[----:B------:R-:W-:Y:S05]  /*1dd50*/  BRA `(.L_x_3499) ;  /* 0x0000000800ac7947 */ /* 0x000fea0003800000 */
.L_x_3491:
[----:B------:R-:W-:Y:S01]  /*1dd60*/  ULDC.64 UR4, c[0x0][0xbd8] ;  /* 0x0002f60000047ab9 */ /* 0x000fe20000000a00 */
[----:B------:R-:W-:Y:S01]  /*1dd70*/  IMAD.MOV.U32 R3, RZ, RZ, RZ ;  /* 0x000000ffff037224 */ /* 0x000fe200078e00ff */
[----:B------:R-:W-:Y:S02]  /*1dd80*/  ISETP.NE.U32.AND P0, PT, RZ, UR4, PT ;  /* 0x00000004ff007c0c */ /* 0x000fe4000bf05070 */
[----:B------:R-:W-:Y:S02]  /*1dd90*/  IADD3 R4, P1, R220, UR4, RZ ;  /* 0x00000004dc047c10 */ /* 0x000fe4000ff3e0ff */
[----:B------:R-:W-:Y:S02]  /*1dda0*/  ISETP.NE.AND.EX P0, PT, RZ, UR5, PT, P0 ;  /* 0x00000005ff007c0c */ /* 0x000fe4000bf05300 */
[----:B------:R-:W-:Y:S01]  /*1ddb0*/  IADD3.X R5, R221, UR5, RZ, P1, !PT ;  /* 0x00000005dd057c10 */ /* 0x000fe20008ffe4ff */
[----:B------:R-:W-:Y:S02]  /*1ddc0*/  ULDC.64 UR4, c[0x0][0xbe0] ;  /* 0x0002f80000047ab9 */ /* 0x000fe40000000a00 */
[----:B------:R-:W-:-:S04]  /*1ddd0*/  ISETP.NE.U32.AND P1, PT, RZ, UR4, PT ;  /* 0x00000004ff007c0c */ /* 0x000fc8000bf25070 */
[----:B------:R-:W-:-:S04]  /*1dde0*/  ISETP.NE.AND.EX P1, PT, RZ, UR5, PT, P1 ;  /* 0x00000005ff007c0c */ /* 0x000fc8000bf25310 */
[----:B------:R2:W5:Y:S01]  /*1ddf0*/  @P0 LDG.E R3, desc[UR60][R4.64] ;  /* 0x0000003c04030981 */ /* 0x000562000c1e1900 */
[----:B------:R-:W3:Y:S08]  /*1de00*/  S2R R6, SR_TID.X ;  /* 0x0000000000067919 */ /* 0x000ef00000002100 */
[----:B------:R-:W-:Y:S01]  /*1de10*/  @P1 IADD3 R220, P2, R220, UR4, RZ ;  /* 0x00000004dcdc1c10 */ /* 0x000fe2000ff5e0ff */
[----:B------:R-:W-:-:S02]  /*1de20*/  ULDC UR4, c[0x0][0xa88] ;  /* 0x0002a20000047ab9 */ /* 0x000fc40000000800 */
[----:B------:R-:W-:Y:S01]  /*1de30*/  IMAD.U32 R0, RZ, RZ, UR4 ;  /* 0x00000004ff007e24 */ /* 0x000fe2000f8e00ff */
[----:B------:R-:W-:-:S05]  /*1de40*/  @P1 IADD3.X R221, R221, UR5, RZ, P2, !PT ;  /* 0x00000005dddd1c10 */ /* 0x000fca00097fe4ff */
[----:B------:R2:W5:Y:S01]  /*1de50*/  @P1 LDG.E R0, desc[UR60][R220.64] ;  /* 0x0000003cdc001981 */ /* 0x000562000c1e1900 */
[----:B---3--:R-:W-:-:S04]  /*1de60*/  IADD3 R6, R6, -0x80, RZ ;  /* 0xffffff8006067810 */ /* 0x008fc80007ffe0ff */
[----:B------:R-:W-:Y:S01]  /*1de70*/  ISETP.GE.AND P2, PT, R6, 0x80, PT ;  /* 0x000000800600780c */ /* 0x000fe20003f46270 */
[----:B--2---:R-:W-:-:S12]  /*1de80*/  @P1 BRA `(.L_x_3500) ;  /* 0x0000000000101947 */ /* 0x004fd80003800000 */
[----:B------:R-:W-:Y:S05]  /*1de90*/  @!P0 BRA `(.L_x_3500) ;  /* 0x00000000000c8947 */ /* 0x000fea0003800000 */
[----:B------:R-:W2:Y:S04]  /*1dea0*/  LDG.E R7, desc[UR60][R4.64] ;  /* 0x0000003c04077981 */ /* 0x000ea8000c1e1900 */
[----:B-----5:R-:W2:Y:S02]  /*1deb0*/  LDG.E R0, desc[UR60][R4.64+0x4] ;  /* 0x0000043c04007981 */ /* 0x020ea4000c1e1900 */
[----:B--2---:R-:W-:-:S07]  /*1dec0*/  IADD3 R0, -R7, R0, RZ ;  /* 0x0000000007007210 */ /* 0x004fce0007ffe1ff */
.L_x_3500:
[----:B------:R-:W-:Y:S01]  /*1ded0*/  BSSY B1, `(.L_x_3501) ;  /* 0x000001d000017945 */ /* 0x000fe20003800000 */
[----:B------:R-:W-:Y:S02]  /*1dee0*/  SHF.R.S32.HI R9, RZ, 0x1f, R219 ;  /* 0x0000001fff097819 */ /* 0x000fe400000114db */
[----:B------:R-:W-:Y:S02]  /*1def0*/  SHF.R.S32.HI R215, RZ, 0x1f, R214 ;  /* 0x0000001fffd77819 */ /* 0x000fe400000114d6 */
[----:B------:R-:W-:Y:S02]  /*1df00*/  SEL R11, R222, RZ, !P0 ;  /* 0x000000ffde0b7207 */ /* 0x000fe40004000000 */
[----:B------:R-:W-:Y:S02]  /*1df10*/  SEL R226, R226, RZ, !P0 ;  /* 0x000000ffe2e27207 */ /* 0x000fe40004000000 */
[----:B-----5:R-:W-:Y:S01]  /*1df20*/  SHF.R.S32.HI R8, RZ, 0x1f, R3 ;  /* 0x0000001fff087819 */ /* 0x020fe20000011403 */
[----:B------:R-:W-:Y:S06]  /*1df30*/  @P2 BRA `(.L_x_3502) ;  /* 0x0000000000582947 */ /* 0x000fec0003800000 */
[----:B------:R-:W2:Y:S02]  /*1df40*/  S2R R4, SR_TID.X ;  /* 0x0000000000047919 */ /* 0x000ea40000002100 */
[----:B--2---:R-:W-:-:S05]  /*1df50*/  IMAD R4, R225, 0x80, R4 ;  /* 0x00000080e1047824 */ /* 0x004fca00078e0204 */
[----:B------:R-:W-:-:S04]  /*1df60*/  IADD3 R5, R4, -0x80, RZ ;  /* 0xffffff8004057810 */ /* 0x000fc80007ffe0ff */
        /* <DEDUP_REMOVED lines=19> */
.L_x_3502:
[----:B------:R-:W-:Y:S05]  /*1e0a0*/  BSYNC B1 ;  /* 0x0000000000017941 */ /* 0x000fea0003800000 */
.L_x_3501:
[----:B------:R-:W-:Y:S01]  /*1e0b0*/  ULDC.64 UR4, c[0x0][0xaa0] ;  /* 0x0002a80000047ab9 */ /* 0x000fe20000000a00 */
[----:B--2---:R-:W-:Y:S01]  /*1e0c0*/  IMAD R7, R225, -0x80, R0 ;  /* 0xffffff80e1077824 */ /* 0x004fe200078e0200 */
[----:B------:R-:W-:Y:S01]  /*1e0d0*/  IADD3 R0, R216, 0x40, RZ ;  /* 0x00000040d8007810 */ /* 0x000fe20007ffe0ff */
[----:B------:R-:W-:Y:S01]  /*1e0e0*/  IMAD R6, R8, UR4, RZ ;  /* 0x0000000408067c24 */ /* 0x000fe2000f8e02ff */
[----:B------:R-:W-:Y:S01]  /*1e0f0*/  BSSY B1, `(.L_x_3503) ;  /* 0x000002b000017945 */ /* 0x000fe20003800000 */
[C---:B------:R-:W-:Y:S01]  /*1e100*/  IMAD.WIDE.U32 R4, R3.reuse, UR4, R214 ;  /* 0x0000000403047c25 */ /* 0x040fe2000f8e00d6 */
[-C--:B------:R-:W-:Y:S02]  /*1e110*/  ISETP.GE.AND P3, PT, R216, R7.reuse, PT ;  /* 0x00000007d800720c */ /* 0x080fe40003f66270 */
[----:B------:R-:W-:Y:S01]  /*1e120*/  ISETP.GE.AND P1, PT, R0, R7, PT ;  /* 0x000000070000720c */ /* 0x000fe20003f26270 */
[----:B------:R-:W-:Y:S01]  /*1e130*/  IMAD R3, R3, UR5, R6 ;  /* 0x0000000503037c24 */ /* 0x000fe2000f8e0206 */
[----:B------:R-:W-:Y:S01]  /*1e140*/  ULDC.64 UR4, c[0x0][0xae0] ;  /* 0x0002b80000047ab9 */ /* 0x000fe20000000a00 */
[----:B------:R-:W-:-:S02]  /*1e150*/  VIADD R8, R216, 0x20 ;  /* 0x00000020d8087836 */ /* 0x000fc40000000000 */
[----:B------:R-:W-:Y:S01]  /*1e160*/  IMAD R6, R9, UR4, RZ ;  /* 0x0000000409067c24 */ /* 0x000fe2000f8e02ff */
[----:B------:R-:W-:Y:S02]  /*1e170*/  IADD3 R5, R5, R3, RZ ;  /* 0x0000000305057210 */ /* 0x000fe40007ffe0ff */
[----:B------:R-:W-:Y:S01]  /*1e180*/  ISETP.GE.AND P2, PT, R8, R7, PT ;  /* 0x000000070800720c */ /* 0x000fe20003f46270 */
[C---:B------:R-:W-:Y:S01]  /*1e190*/  IMAD R3, R219.reuse, UR5, R6 ;  /* 0x00000005db037c24 */ /* 0x040fe2000f8e0206 */
[----:B------:R-:W-:Y:S01]  /*1e1a0*/  SHF.R.S32.HI R9, RZ, 0x1f, R216 ;  /* 0x0000001fff097819 */ /* 0x000fe200000114d8 */
[----:B------:R-:W-:Y:S01]  /*1e1b0*/  IMAD.WIDE.U32 R4, R219, UR4, R4 ;  /* 0x00000004db047c25 */ /* 0x000fe2000f8e0004 */
[----:B------:R-:W-:-:S03]  /*1e1c0*/  ULDC.64 UR4, c[0x0][0xae8] ;  /* 0x0002ba0000047ab9 */ /* 0x000fc60000000a00 */
[----:B------:R-:W-:Y:S01]  /*1e1d0*/  VIADD R6, R216, 0x60 ;  /* 0x00000060d8067836 */ /* 0x000fe20000000000 */
[----:B------:R-:W-:Y:S01]  /*1e1e0*/  IADD3 R5, R5, R3, RZ ;  /* 0x0000000305057210 */ /* 0x000fe20007ffe0ff */
[----:B------:R-:W-:Y:S02]  /*1e1f0*/  IMAD R0, R226, UR4, RZ ;  /* 0x00000004e2007c24 */ /* 0x000fe4000f8e02ff */
        /* <DEDUP_REMOVED lines=20> */
[----:B------:R-:W-:Y:S01]  /*1e340*/  IMAD.IADD R3, R5, 0x1, R3 ;  /* 0x0000000105037824 */ /* 0x000fe200078e0203 */
[----:B------:R-:W-:-:S04]  /*1e350*/  LEA R12, P3, R4, UR6, 0x1 ;  /* 0x00000006040c7c11 */ /* 0x000fc8000f8608ff */
[----:B------:R-:W-:-:S05]  /*1e360*/  LEA.HI.X R13, R4, UR7, R3, 0x1, P3 ;  /* 0x00000007040d7c11 */ /* 0x000fca00098f0c03 */
[----:B------:R2:W-:Y:S04]  /*1e370*/  @!P4 STG.E.128 desc[UR60][R12.64], RZ ;  /* 0x000000ff0c00c986 */ /* 0x0005e8000c101d3c */
[----:B------:R2:W-:Y:S04]  /*1e380*/  @!P5 STG.E.128 desc[UR60][R12.64+0x80], RZ ;  /* 0x000080ff0c00d986 */ /* 0x0005e8000c101d3c */
[----:B------:R2:W-:Y:S02]  /*1e390*/  @!P6 STG.E.128 desc[UR60][R12.64+0x100], RZ ;  /* 0x000100ff0c00e986 */ /* 0x0005e4000c101d3c */
.L_x_3504:
[----:B------:R-:W-:Y:S05]  /*1e3a0*/  BSYNC B1 ;  /* 0x0000000000017941 */ /* 0x000fea0003800000 */
.L_x_3503:
[----:B------:R-:W-:Y:S04]  /*1e3b0*/  BSSY B1, `(.L_x_3505) ;  /* 0x0000017000017945 */ /* 0x000fe80003800000 */
[----:B------:R-:W-:Y:S05]  /*1e3c0*/  @P2 BRA `(.L_x_3506) ;  /* 0x0000000000542947 */ /* 0x000fea0003800000 */
[----:B------:R-:W-:Y:S01]  /*1e3d0*/  IADD3 R3, P2, R8, 0x20, RZ ;  /* 0x0000002008037810 */ /* 0x000fe20007f5e0ff */
[----:B------:R-:W-:Y:S01]  /*1e3e0*/  VIADD R4, R214, 0x40 ;  /* 0x00000040d6047836 */ /* 0x000fe20000000000 */
[----:B------:R-:W-:Y:S01]  /*1e3f0*/  ULDC UR4, c[0x0][0xa8c] ;  /* 0x0002a30000047ab9 */ /* 0x000fe20000000800 */
[----:B------:R-:W-:Y:S01]  /*1e400*/  ULDC.64 UR6, c[0x0][0xad8] ;  /* 0x0002b60000067ab9 */ /* 0x000fe20000000a00 */
[----:B------:R-:W-:Y:S02]  /*1e410*/  IADD3.X R0, RZ, R9, RZ, P2, !PT ;  /* 0x00000009ff007210 */ /* 0x000fe400017fe4ff */
        /* <DEDUP_REMOVED lines=10> */
[----:B--2---:R-:W-:Y:S01]  /*1e4c0*/  LEA R12, P2, R4, UR6, 0x1 ;  /* 0x00000006040c7c11 */ /* 0x004fe2000f8408ff */
[----:B------:R-:W-:-:S05]  /*1e4d0*/  IMAD.IADD R3, R5, 0x1, R3 ;  /* 0x0000000105037824 */ /* 0x000fca00078e0203 */
[----:B------:R-:W-:-:S05]  /*1e4e0*/  LEA.HI.X R13, R4, UR7, R3, 0x1, P2 ;  /* 0x00000007040d7c11 */ /* 0x000fca00090f0c03 */
[----:B------:R3:W-:Y:S04]  /*1e4f0*/  @!P3 STG.E.128 desc[UR60][R12.64], RZ ;  /* 0x000000ff0c00b986 */ /* 0x0007e8000c101d3c */
[----:B------:R3:W-:Y:S04]  /*1e500*/  @!P4 STG.E.128 desc[UR60][R12.64+0x80], RZ ;  /* 0x000080ff0c00c986 */ /* 0x0007e8000c101d3c */
[----:B------:R3:W-:Y:S02]  /*1e510*/  @!P5 STG.E.128 desc[UR60][R12.64+0x100], RZ ;  /* 0x000100ff0c00d986 */ /* 0x0007e4000c101d3c */
.L_x_3506:
[----:B------:R-:W-:Y:S05]  /*1e520*/  BSYNC B1 ;  /* 0x0000000000017941 */ /* 0x000fea0003800000 */
.L_x_3505:
        /* <DEDUP_REMOVED lines=17> */
[----:B--23--:R-:W-:Y:S01]  /*1e640*/  LEA R12, P1, R4, UR6, 0x1 ;  /* 0x00000006040c7c11 */ /* 0x00cfe2000f8208ff */
[----:B------:R-:W-:-:S05]  /*1e650*/  IMAD.IADD R3, R5, 0x1, R3 ;  /* 0x0000000105037824 */ /* 0x000fca00078e0203 */
[----:B------:R-:W-:-:S05]  /*1e660*/  LEA.HI.X R13, R4, UR7, R3, 0x1, P1 ;  /* 0x00000007040d7c11 */ /* 0x000fca00088f0c03 */
[----:B------:R4:W-:Y:S04]  /*1e670*/  @!P2 STG.E.128 desc[UR60][R12.64], RZ ;  /* 0x000000ff0c00a986 */ /* 0x0009e8000c101d3c */
[----:B------:R4:W-:Y:S04]  /*1e680*/  @!P3 STG.E.128 desc[UR60][R12.64+0x80], RZ ;  /* 0x000080ff0c00b986 */ /* 0x0009e8000c101d3c */
[----:B------:R4:W-:Y:S02]  /*1e690*/  @!P4 STG.E.128 desc[UR60][R12.64+0x100], RZ ;  /* 0x000100ff0c00c986 */ /* 0x0009e4000c101d3c */
.L_x_3508:
[----:B------:R-:W-:Y:S05]  /*1e6a0*/  BSYNC B1 ;  /* 0x0000000000017941 */ /* 0x000fea0003800000 */
.L_x_3507:
[----:B------:R-:W-:Y:S05]  /*1e6b0*/  @P0 BRA `(.L_x_3499) ;  /* 0x0000000000540947 */ /* 0x000fea0003800000 */
[----:B------:R-:W-:Y:S01]  /*1e6c0*/  IADD3 R3, P0, R8, 0x60, RZ ;  /* 0x0000006008037810 */ /* 0x000fe20007f1e0ff */
[----:B------:R-:W-:Y:S01]  /*1e6d0*/  VIADD R0, R214, 0x40 ;  /* 0x00000040d6007836 */ /* 0x000fe20000000000 */
[----:B------:R-:W-:Y:S01]  /*1e6e0*/  MOV R5, R11 ;  /* 0x0000000b00057202 */ /* 0x000fe20000000f00 */
[----:B------:R-:W-:Y:S01]  /*1e6f0*/  ULDC.64 UR6, c[0x0][0xad8] ;  /* 0x0002b60000067ab9 */ /* 0x000fe20000000a00 */
[----:B------:R-:W-:Y:S01]  /*1e700*/  IADD3.X R8, RZ, R9, RZ, P0, !PT ;  /* 0x00000009ff087210 */ /* 0x000fe200007fe4ff */
[----:B------:R-:W-:Y:S01]  /*1e710*/  ULDC UR4, c[0x0][0xa8c] ;  /* 0x0002a30000047ab9 */ /* 0x000fe20000000800 */
[----:B------:R-:W-:Y:S01]  /*1e720*/  IMAD.MOV.U32 R4, RZ, RZ, R6 ;  /* 0x000000ffff047224 */ /* 0x000fe200078e0006 */
[----:B------:R-:W-:Y:S02]  /*1e730*/  ISETP.GE.AND P2, PT, R0, UR4, PT ;  /* 0x0000000400007c0c */ /* 0x000fe4000bf46270 */
[----:B------:R-:W-:Y:S01]  /*1e740*/  IMAD R8, R8, UR6, RZ ;  /* 0x0000000608087c24 */ /* 0x000fe2000f8e02ff */
[C---:B------:R-:W-:Y:S01]  /*1e750*/  IADD3 R0, R214.reuse, 0x80, RZ ;  /* 0x00000080d6007810 */ /* 0x040fe20007ffe0ff */
[----:B------:R-:W-:Y:S01]  /*1e760*/  IMAD.WIDE.U32 R4, R3, UR6, R4 ;  /* 0x0000000603047c25 */ /* 0x000fe2000f8e0004 */
        /* <DEDUP_REMOVED lines=10> */
.L_x_3499:
[----:B------:R-:W-:Y:S05]  /*1e810*/  BSYNC B0 ;  /* 0x0000000000007941 */ /* 0x000fea0003800000 */
.L_x_3490:
[----:B------:R-:W-:Y:S02]  /*1e820*/  ULDC UR4, c[0x0][0xc14] ;  /* 0x0003050000047ab9 */ /* 0x000fe40000000800 */
[----:B-1----:R-:W-:-:S13]  /*1e830*/  ISETP.GE.AND P0, PT, R151, UR4, PT ;  /* 0x0000000497007c0c */ /* 0x002fda000bf06270 */
[----:B------:R-:W-:Y:S05]  /*1e840*/  @!P0 BRA `(.L_x_3509) ;  /* 0xfffffe2800788947 */ /* 0x000fea000383ffff */
[----:B------:R-:W-:Y:S05]  /*1e850*/  BRA `(.L_x_3298) ;  /* 0x0000005c00e47947 */ /* 0x000fea0003800000 */
.L_x_3296:
[----:B------:R-:W-:-:S08]  /*1e860*/  NOP ;  /* 0x0000000000007918 */ /* 0x000fd00000000000 */
[----:B0-----:R-:W0:-:S00]  /*1e870*/  USETMAXREG.DEALLOC.CTAPOOL 0x18 ;  /* 0x00000018000079c8 */ /* 0x001e0000080e0500 */
        /* <DEDUP_REMOVED lines=8> */
[----:B------:R-:W0:Y:S01]  /*1e900*/  S2UR UR6, SR_CTAID.X ;  /* 0x00000000000679c3 */ /* 0x000e220000002500 */
[----:B------:R-:W-:Y:S01]  /*1e910*/  ISETP.NE.AND P0, PT, R8, 0x1f, PT ;  /* 0x0000001f0800780c */ /* 0x000fe20003f05270 */
[----:B------:R-:W-:Y:S01]  /*1e920*/  ULDC UR4, c[0x0][0xc10] ;  /* 0x0003040000047ab9 */ /* 0x000fe20000000800 */
[----:B--2---:R-:W-:-:S11]  /*1e930*/  LOP3.LUT R7, R7, 0xffffff7f, RZ, 0xc0, !PT ;  /* 0xffffff7f07077812 */ /* 0x004fd600078ec0ff */
[----:B------:R-:W-:Y:S02]  /*1e940*/  @P0 LOP3.LUT R7, R7, 0x80, RZ, 0xfc, !PT ;  /* 0x0000008007070812 */ /* 0x000fe400078efcff */
[----:B------:R-:W-:-:S13]  /*1e950*/  ISETP.GE.OR P0, PT, R8, UR5, !P0 ;  /* 0x0000000508007c0c */ /* 0x000fda000c706670 */
[----:B------:R-:W1:Y:S02]  /*1e960*/  @!P0 LDC.64 R2, c[0x0][0xc58] ;  /* 0x00031600ff028b82 */ /* 0x000e640000000a00 */
[----:B-1----:R-:W-:-:S05]  /*1e970*/  @!P0 IMAD.WIDE.U32 R2, R8, 0x4, R2 ;  /* 0x0000000408028825 */ /* 0x002fca00078e0002 */
[----:B------:R-:W2:Y:S01]  /*1e980*/  @!P0 LDG.E R0, desc[UR60][R2.64] ;  /* 0x0000003c02008981 */ /* 0x000ea2000c1e1900 */
[C---:B------:R-:W-:Y:S01]  /*1e990*/  ISETP.NE.AND P1, PT, R8.reuse, RZ, PT ;  /* 0x000000ff0800720c */ /* 0x040fe20003f25270 */
[----:B------:R-:W-:Y:S01]  /*1e9a0*/  IMAD.MOV.U32 R19, RZ, RZ, RZ ;  /* 0x000000ffff137224 */ /* 0x000fe200078e00ff */
[----:B------:R-:W-:Y:S02]  /*1e9b0*/  ISETP.GE.U32.AND P0, PT, R8, 0x2, PT ;  /* 0x000000020800780c */ /* 0x000fe40003f06070 */
        /* <DEDUP_REMOVED lines=40> */
.L_x_3514:
        /* <DEDUP_REMOVED lines=13> */
[----:B------:R-:W0:Y:S02]  /*1ed10*/  LDC.64 R2, c[0x0][0xc58] ;  /* 0x00031600ff027b82 */ /* 0x000e240000000a00 */
[----:B0-----:R-:W-:-:S05]  /*1ed20*/  IMAD.WIDE R2, R5, 0x4, R2 ;  /* 0x0000000405027825 */ /* 0x001fca00078e0202 */
[----:B------:R0:W5:Y:S02]  /*1ed30*/  LDG.E R0, desc[UR60][R2.64] ;  /* 0x0000003c02007981 */ /* 0x000164000c1e1900 */
.L_x_3513:
[----:B------:R-:W-:Y:S05]  /*1ed40*/  BSYNC B0 ;  /* 0x0000000000007941 */ /* 0x000fea0003800000 */
.L_x_3512:
        /* <DEDUP_REMOVED lines=27> */
.L_x_3510:
        /* <DEDUP_REMOVED lines=16> */
.L_x_3515:
[----:B-1----:R-:W-:Y:S01]  /*1f000*/  IMAD R16, R16, UR4, R7 ;  /* 0x0000000410107c24 */ /* 0x002fe2000f8e0207 */
[----:B0-----:R-:W-:Y:S01]  /*1f010*/  MOV R2, RZ ;  /* 0x000000ff00027202 */ /* 0x001fe20000000f00 */
[----:B------:R-:W-:Y:S01]  /*1f020*/  IMAD R7, R10, R5, RZ ;  /* 0x000000050a077224 */ /* 0x000fe200078e02ff */
[----:B------:R-:W-:Y:S01]  /*1f030*/  IABS R6, R0 ;  /* 0x0000000000067213 */ /* 0x000fe20000000000 */
[----:B------:R-:W-:Y:S01]  /*1f040*/  IMAD.IADD R19, R4, 0x1, R19 ;  /* 0x0000000104137824 */ /* 0x000fe200078e0213 */
[----:B------:R-:W-:Y:S01]  /*1f050*/  IADD3 R17, -R16, UR6, RZ ;  /* 0x0000000610117c10 */ /* 0x000fe2000fffe1ff */
[----:B------:R-:W-:-:S03]  /*1f060*/  IMAD.HI.U32 R2, R3, R7, R2 ;  /* 0x0000000703027227 */ /* 0x000fc600078e0002 */
[----:B------:R-:W-:Y:S01]  /*1f070*/  IABS R3, R17 ;  /* 0x0000001100037213 */ /* 0x000fe20000000000 */
[----:B------:R-:W-:-:S04]  /*1f080*/  IMAD.MOV R6, RZ, RZ, -R6 ;  /* 0x000000ffff067224 */ /* 0x000fc800078e0a06 */
        /* <DEDUP_REMOVED lines=16> */
.L_x_3511:
[----:B------:R-:W-:Y:S01]  /*1f190*/  IMAD.MOV.U32 R17, RZ, RZ, RZ ;  /* 0x000000ffff117224 */ /* 0x000fe200078e00ff */
[----:B------:R-:W-:Y:S01]  /*1f1a0*/  MOV R16, UR6 ;  /* 0x0000000600107c02 */ /* 0x000fe20008000f00 */
[----:B------:R-:W-:-:S07]  /*1f1b0*/  IMAD.MOV.U32 R18, RZ, RZ, RZ ;  /* 0x000000ffff127224 */ /* 0x000fce00078e00ff */
.L_x_3516:
        /* <DEDUP_REMOVED lines=19> */
[----:B------:R-:W-:Y:S01]  /*1f2f0*/  ISETP.NE.AND P1, PT, R5, RZ, PT ;  /* 0x000000ff0500720c */ /* 0x000fe20003f25270 */
[----:B0-----:R-:W-:Y:S01]  /*1f300*/  IMAD.MOV.U32 R0, RZ, RZ, 0x1 ;  /* 0x00000001ff007424 */ /* 0x001fe200078e00ff */
[----:B------:R-:W-:Y:S01]  /*1f310*/  LOP3.LUT R2, R2, 0xffffffbf, RZ, 0xc0, !PT ;  /* 0xffffffbf02027812 */ /* 0x000fe200078ec0ff */
[----:B------:R0:W-:Y:S01]  /*1f320*/  STL [R1+0x14], RZ ;  /* 0x000014ff01007387 */ /* 0x0001e20000100800 */
[----:B------:R-:W-:Y:S01]  /*1f330*/  ULDC.64 UR36, c[0x0][0x198] ;  /* 0x0000660000247ab9 */ /* 0x000fe20000000a00 */
[----:B------:R-:W-:Y:S01]  /*1f340*/  ULDC UR39, c[0x0][0xc] ;  /* 0x0000030000277ab9 */ /* 0x000fe20000000800 */
[----:B------:R-:W-:Y:S01]  /*1f350*/  LOP3.LUT R2, R2, 0xfffffffd, RZ, 0xc0, !PT ;  /* 0xfffffffd02027812 */ /* 0x000fe200078ec0ff */
[----:B------:R0:W-:Y:S04]  /*1f360*/  STL [R1+0x18], R0 ;  /* 0x0000180001007387 */ /* 0x0001e80000100800 */
[----:B------:R0:W-:Y:S04]  /*1f370*/  STL [R1+0x34], RZ ;  /* 0x000034ff01007387 */ /* 0x0001e80000100800 */
[----:B------:R0:W-:Y:S04]  /*1f380*/  STL [R1], RZ ;  /* 0x000000ff01007387 */ /* 0x0001e80000100800 */
[----:B------:R0:W-:Y:S01]  /*1f390*/  STL [R1+0x8], R0 ;  /* 0x0000080001007387 */ /* 0x0001e20000100800 */
[----:B--2---:R-:W-:-:S02]  /*1f3a0*/  R2UR UR4, R4 ;  /* 0x00000000040472ca */ /* 0x004fc400000e0000 */
[----:B------:R-:W1:Y:S11]  /*1f3b0*/  S2R R4, SR_TID.X ;  /* 0x0000000000047919 */ /* 0x000e760000002100 */
[----:B------:R-:W-:Y:S01]  /*1f3c0*/  ULOP3.LUT UR38, UR4, 0x2, URZ, 0xfc, !UPT ;  /* 0x0000000204267892 */ /* 0x000fe2000f8efc3f */
[----:B-1----:R-:W-:-:S04]  /*1f3d0*/  LOP3.LUT R4, R4, 0x7f, RZ, 0xc0, !PT ;  /* 0x0000007f04047812 */ /* 0x002fc800078ec0ff */
[C---:B------:R-:W-:Y:S02]  /*1f3e0*/  ISETP.NE.AND P2, PT, R4.reuse, RZ, PT ;  /* 0x000000ff0400720c */ /* 0x040fe40003f45270 */
[----:B------:R-:W-:-:S11]  /*1f3f0*/  ISETP.NE.OR P0, PT, R4, RZ, !P1 ;  /* 0x000000ff0400720c */ /* 0x000fd60004f05670 */
[----:B------:R-:W-:-:S04]  /*1f400*/  @P2 LOP3.LUT R2, R2, 0x2, RZ, 0xfc, !PT ;  /* 0x0000000202022812 */ /* 0x000fc800078efcff */
[----:B------:R-:W-:-:S05]  /*1f410*/  @P0 LOP3.LUT R2, R2, 0x40, RZ, 0xfc, !PT ;  /* 0x0000004002020812 */ /* 0x000fca00078efcff */
[----:B------:R0:W-:Y:S02]  /*1f420*/  STL [R1+0x10], R2 ;  /* 0x0000100201007387 */ /* 0x0001e40000100800 */
.L_x_3605:
[----:B01----:R-:W0:Y:S02]  /*1f430*/  LDC.64 R2, c[0x0][0xc60] ;  /* 0x00031800ff027b82 */ /* 0x003e240000000a00 */
[----:B0-----:R-:W-:-:S05]  /*1f440*/  IMAD.WIDE R2, R19, 0x4, R2 ;  /* 0x0000000413027825 */ /* 0x001fca00078e0202 */
[----:B------:R-:W2:Y:S01]  /*1f450*/  LDG.E R11, desc[UR60][R2.64] ;  /* 0x0000003c020b7981 */ /* 0x000ea2000c1e1900 */
[----:B------:R-:W-:Y:S05]  /*1f460*/  YIELD ;  /* 0x0000000000007946 */ /* 0x000fea0003800000 */
[----:B------:R-:W-:Y:S01]  /*1f470*/  ULDC.64 UR4, c[0x0][0xa28] ;  /* 0x00028a0000047ab9 */ /* 0x000fe20000000a00 */
[----:B------:R-:W-:Y:S02]  /*1f480*/  CS2R R4, SRZ ;  /* 0x0000000000047805 */ /* 0x000fe4000001ff00 */
[----:B------:R-:W-:Y:S01]  /*1f490*/  ISETP.NE.U32.AND P0, PT, RZ, UR4, PT ;  /* 0x00000004ff007c0c */ /* 0x000fe2000bf05070 */
[----:B------:R-:W-:-:S03]  /*1f4a0*/  ULDC.64 UR6, c[0x0][0xa10] ;  /* 0x0002840000067ab9 */ /* 0x000fc60000000a00 */
        /* <DEDUP_REMOVED lines=37> */
[----:B------:R-:W-:-:S06]  /*1f700*/  UIMAD UR4, UR4, UR5, URZ ;  /* 0x00000005040472a4 */ /* 0x000fcc000f8e023f */
[----:B0-----:R-:W-:-:S06]  /*1f710*/  MOV R4, UR4 ;  /* 0x0000000400047c02 */ /* 0x001fcc0008000f00 */
[----:B------:R2:W5:Y:S01]  /*1f720*/  @P1 LDG.E R4, desc[UR60][R8.64] ;  /* 0x0000003c08041981 */ /* 0x000562000c1e1900 */
[----:B------:R-:W-:Y:S01]  /*1f730*/  ISETP.NE.U32.AND P0, PT, RZ, UR6, PT ;  /* 0x00000006ff007c0c */ /* 0x000fe2000bf05070 */
[----:B------:R-:W-:Y:S02]  /*1f740*/  ULDC UR4, c[0x0][0x338] ;  /* 0x0000ce0000047ab9 */ /* 0x000fe40000000800 */
[----:B-1----:R-:W-:Y:S01]  /*1f750*/  IMAD.U32 R0, RZ, RZ, UR4 ;  /* 0x00000004ff007e24 */ /* 0x002fe2000f8e00ff */
[----:B------:R-:W-:Y:S01]  /*1f760*/  ISETP.NE.AND.EX P0, PT, RZ, UR7, PT, P0 ;  /* 0x00000007ff007c0c */ /* 0x000fe2000bf05300 */
[----:B------:R-:W-:-:S12]  /*1f770*/  @P1 BRA `(.L_x_3518) ;  /* 0x0000000000101947 */ /* 0x000fd80003800000 */
[----:B------:R-:W-:Y:S05]  /*1f780*/  @!P2 BRA `(.L_x_3518) ;  /* 0x00000000000ca947 */ /* 0x000fea0003800000 */
[----:B-----5:R-:W3:Y:S04]  /*1f790*/  LDG.E R4, desc[UR60][R2.64] ;  /* 0x0000003c02047981 */ /* 0x020ee8000c1e1900 */
[----:B--2---:R-:W3:Y:S02]  /*1f7a0*/  LDG.E R2, desc[UR60][R2.64+0x4] ;  /* 0x0000043c02027981 */ /* 0x004ee4000c1e1900 */
[----:B---3--:R-:W-:-:S07]  /*1f7b0*/  IADD3 R4, -R4, R2, RZ ;  /* 0x0000000204047210 */ /* 0x008fce0007ffe1ff */
.L_x_3518:
[----:B--2---:R-:W2:Y:S04]  /*1f7c0*/  @P0 LDG.E R2, desc[UR60][R6.64] ;  /* 0x0000003c06020981 */ /* 0x004ea8000c1e1900 */
[----:B------:R-:W2:Y:S01]  /*1f7d0*/  @P0 LDG.E R3, desc[UR60][R6.64+0x4] ;  /* 0x0000043c06030981 */ /* 0x000ea2000c1e1900 */
[----:B-----5:R-:W-:Y:S01]  /*1f7e0*/  IADD3 R4, -R5, R4, RZ ;  /* 0x0000000405047210 */ /* 0x020fe20007ffe1ff */
[----:B--2---:R-:W-:Y:S02]  /*1f7f0*/  @P0 IMAD.IADD R0, R3, 0x1, -R2 ;  /* 0x0000000103000824 */ /* 0x004fe400078e0a02 */
[----:B------:R-:W-:Y:S02]  /*1f800*/  IMAD.MOV.U32 R2, RZ, RZ, RZ ;  /* 0x000000ffff027224 */ /* 0x000fe400078e00ff */
[----:B------:R-:W-:-:S05]  /*1f810*/  IMAD.IADD R8, R4, 0x1, R0 ;  /* 0x0000000104087824 */ /* 0x000fca00078e0200 */
[----:B------:R-:W-:Y:S01]  /*1f820*/  IADD3 R3, R8, 0x6f, RZ ;  /* 0x0000006f08037810 */ /* 0x000fe20007ffe0ff */
[----:B------:R0:W-:Y:S04]  /*1f830*/  STL [R1+0x38], R8 ;  /* 0x0000380801007387 */ /* 0x0001e80000100800 */
[----:B------:R-:W-:-:S05]  /*1f840*/  IMAD.HI R2, R3, -0x6db6db6d, R2 ;  /* 0x9249249303027827 */ /* 0x000fca00078e0202 */
[----:B------:R-:W-:-:S04]  /*1f850*/  SHF.R.U32.HI R3, RZ, 0x1f, R2 ;  /* 0x0000001fff037819 */ /* 0x000fc80000011602 */
[----:B0-----:R-:W-:-:S05]  /*1f860*/  LEA.HI.SX32 R8, R2, R3, 0x1a ;  /* 0x0000000302087211 */ /* 0x001fca00078fd2ff */
[----:B------:R-:W-:Y:S01]  /*1f870*/  IMAD R2, R8, 0x70, -R4 ;  /* 0x0000007008027824 */ /* 0x000fe200078e0a04 */
[----:B------:R-:W-:Y:S01]  /*1f880*/  IADD3 R4, -R4, RZ, RZ ;  /* 0x000000ff04047210 */ /* 0x000fe20007ffe1ff */
[----:B------:R0:W-:Y:S03]  /*1f890*/  STL [R1+0x28], R8 ;  /* 0x0000280801007387 */ /* 0x0001e60000100800 */
[----:B------:R-:W-:Y:S02]  /*1f8a0*/  VIMNMX R0, R2, R0, PT ;  /* 0x0000000002007248 */ /* 0x000fe40003fe0100 */
[----:B------:R-:W-:-:S04]  /*1f8b0*/  VIMNMX R2, RZ, R4, !PT ;  /* 0x00000004ff027248 */ /* 0x000fc80007fe0100 */
[----:B------:R-:W-:Y:S02]  /*1f8c0*/  ISETP.GT.AND P1, PT, R0, R2, PT ;  /* 0x000000020000720c */ /* 0x000fe40003f24270 */
[----:B0-----:R-:W-:-:S05]  /*1f8d0*/  SHF.R.U32.HI R8, RZ, 0x4, R2 ;  /* 0x00000004ff087819 */ /* 0x001fca0000011602 */
[----:B------:R-:W-:-:S04]  /*1f8e0*/  IMAD.WIDE.U32 R8, R8, 0x24924925, RZ ;  /* 0x2492492508087825 */ /* 0x000fc800078e00ff */
[----:B------:R-:W-:Y:S02]  /*1f8f0*/  IMAD.MOV.U32 R8, RZ, RZ, RZ ;  /* 0x000000ffff087224 */ /* 0x000fe400078e00ff */
[----:B------:R-:W-:Y:S01]  /*1f900*/  @P1 MOV R2, RZ ;  /* 0x000000ff00021202 */ /* 0x000fe20000000f00 */
[----:B------:R-:W-:Y:S02]  /*1f910*/  @P1 VIADD R3, R0, 0x6f ;  /* 0x0000006f00031836 */ /* 0x000fe40000000000 */
[----:B------:R-:W-:Y:S01]  /*1f920*/  IMAD.MOV.U32 R0, RZ, RZ, R9 ;  /* 0x000000ffff007224 */ /* 0x000fe200078e0009 */
[----:B------:R0:W5:Y:S01]  /*1f930*/  @P0 LDG.E R8, desc[UR60][R6.64] ;  /* 0x0000003c06080981 */ /* 0x000162000c1e1900 */
[----:B------:R-:W-:-:S03]  /*1f940*/  @P1 IMAD.HI R2, R3, -0x6db6db6d, R2 ;  /* 0x9249249303021827 */ /* 0x000fc600078e0202 */
[----:B------:R-:W-:Y:S02]  /*1f950*/  MOV R4, R0 ;  /* 0x0000000000047202 */ /* 0x000fe40000000f00 */
[----:B------:R-:W-:-:S04]  /*1f960*/  @P1 SHF.R.U32.HI R3, RZ, 0x1f, R2 ;  /* 0x0000001fff031819 */ /* 0x000fc80000011602 */
[----:B------:R-:W-:Y:S02]  /*1f970*/  @P1 LEA.HI.SX32 R4, R2, R3, 0x1a ;  /* 0x0000000302041211 */ /* 0x000fe400078fd2ff */
[----:B------:R-:W-:-:S05]  /*1f980*/  IADD3 R2, R10, R5, RZ ;  /* 0x000000050a027210 */ /* 0x000fca0007ffe0ff */
[----:B------:R0:W-:Y:S01]  /*1f990*/  STL [R1+0x4], R2 ;  /* 0x0000040201007387 */ /* 0x0001e20000100800 */
[----:B------:R-:W-:Y:S01]  /*1f9a0*/  ISETP.GT.AND P1, PT, R4, R0, PT ;  /* 0x000000000400720c */ /* 0x000fe20003f24270 */
[----:B------:R-:W-:Y:S01]  /*1f9b0*/  BSSY B0, `(.L_x_3519) ;  /* 0x00000db000007945 */ /* 0x000fe20003800000 */
[----:B------:R-:W-:-:S11]  /*1f9c0*/  PLOP3.LUT P2, PT, PT, PT, PT, 0x80, 0x0 ;  /* 0x000000000000781c */ /* 0x000fd60003f4f070 */
        /* <DEDUP_REMOVED lines=11> */
.L_x_3648:
[----:B------:R-:W-:-:S03]  /*1fa80*/  UMOV UR4, 0xffffffff ;  /* 0xffffffff00047882 */ /* 0x000fc60000000000 */
[----:B------:R-:W-:Y:S05]  /*1fa90*/  BRA.DIV UR4, `(.L_x_3522) ;  /* 0x0000005604987947 */ /* 0x000fea000b800000 */
[----:B------:R-:W-:-:S13]  /*1faa0*/  ELECT P6, URZ, PT ;  /* 0x00000000003f782f */ /* 0x000fda00038c0000 */
.L_x_3651:
[----:B------:R-:W2:Y:S01]  /*1fab0*/  LDL R5, [R1+0x34] ;  /* 0x0000340001057983 */ /* 0x000ea20000100800 */
[----:B------:R-:W-:Y:S01]  /*1fac0*/  BSSY B1, `(.L_x_3523) ;  /* 0x000000b000017945 */ /* 0x000fe20003800000 */
[----:B------:R-:W0:Y:S01]  /*1fad0*/  S2R R9, SR_CgaCtaId ;  /* 0x0000000000097919 */ /* 0x000e220000008800 */
[----:B--2---:R-:W-:-:S04]  /*1fae0*/  IADD3 R5, R5, 0x1, RZ ;  /* 0x0000000105057810 */ /* 0x004fc80007ffe0ff */
[----:B------:R-:W-:-:S04]  /*1faf0*/  LEA.HI R6, R5, R5, RZ, 0x1 ;  /* 0x0000000505067211 */ /* 0x000fc800078f08ff */
[----:B------:R-:W-:-:S05]  /*1fb00*/  LOP3.LUT R6, R6, 0xfffffffe, RZ, 0xc0, !PT ;  /* 0xfffffffe06067812 */ /* 0x000fca00078ec0ff */
[----:B------:R-:W-:Y:S01]  /*1fb10*/  IMAD.IADD R5, R5, 0x1, -R6 ;  /* 0x0000000105057824 */ /* 0x000fe200078e0a06 */
[----:B------:R-:W-:-:S04]  /*1fb20*/  MOV R6, 0x400 ;  /* 0x0000040000067802 */ /* 0x000fc80000000f00 */
[----:B0-----:R-:W-:Y:S02]  /*1fb30*/  LEA R9, R9, R6, 0x18 ;  /* 0x0000000609097211 */ /* 0x001fe400078ec0ff */
[----:B------:R-:W-:-:S04]  /*1fb40*/  SHF.L.U32 R5, R5, 0x1f, RZ ;  /* 0x0000001f05057819 */ /* 0x000fc800000006ff */
[----:B------:R-:W0:Y:S02]  /*1fb50*/  SYNCS.PHASECHK.TRANS64.TRYWAIT P0, [R9+URZ+0x36820], R5 ;  /* 0x03682005090075a7 */ /* 0x000e24000800017f */
[----:B0-----:R-:W-:Y:S05]  /*1fb60*/  @!P0 BRA `(.L_x_3524) ;  /* 0x0000005400848947 */ /* 0x001fea0003800000 */
.L_x_3652:
[----:B------:R-:W-:Y:S05]  /*1fb70*/  BSYNC B1 ;  /* 0x0000000000017941 */ /* 0x000fea0003800000 */
.L_x_3523:
[----:B------:R-:W-:Y:S04]  /*1fb80*/  BSSY B1, `(.L_x_3525) ;  /* 0x0000050000017945 */ /* 0x000fe80003800000 */
[----:B------:R-:W-:Y:S05]  /*1fb90*/  @!P6 BRA `(.L_x_3526) ;  /* 0x000000040038e947 */ /* 0x000fea0003800000 */
[----:B------:R-:W0:Y:S04]  /*1fba0*/  LDL R7, [R1+0x14] ;  /* 0x0000140001077983 */ /* 0x000e280000100800 */
[----:B------:R-:W2:Y:S01]  /*1fbb0*/  LDL R6, [R1+0x18] ;  /* 0x0000180001067983 */ /* 0x000ea20000100800 */
[----:B0-----:R-:W-:Y:S02]  /*1fbc0*/  LEA R5, R7, R9, 0x3 ;  /* 0x0000000907057211 */ /* 0x001fe400078e18ff */
[----:B--2---:R-:W-:-:S04]  /*1fbd0*/  SHF.L.U32 R10, R6, 0x1f, RZ ;  /* 0x0000001f060a7819 */ /* 0x004fc800000006ff */
[----:B------:R-:W0:Y:S02]  /*1fbe0*/  SYNCS.PHASECHK.TRANS64.TRYWAIT P0, [R5+URZ+0x368a0], R10 ;  /* 0x0368a00a050075a7 */ /* 0x000e24000800017f */
[----:B0-----:R-:W-:Y:S05]  /*1fbf0*/  @!P0 BRA `(.L_x_3527) ;  /* 0x0000005400748947 */ /* 0x001fea0003800000 */
.L_x_3653:
        /* <DEDUP_REMOVED lines=11> */
.L_x_3528:
[----:B-1----:R-:W2:Y:S01]  /*1fcb0*/  LDL R6, [R1+0x14] ;  /* 0x0000140001067983 */ /* 0x002ea20000100800 */
[----:B------:R-:W-:Y:S01]  /*1fcc0*/  R2UR UR9, R5 ;  /* 0x00000000050972ca */ /* 0x000fe200000e0000 */
[----:B-----5:R-:W-:Y:S01]  /*1fcd0*/  IMAD R7, R4, 0x70, R8 ;  /* 0x0000007004077824 */ /* 0x020fe200078e0208 */
        /* <DEDUP_REMOVED lines=23> */
[----:B------:R1:W-:Y:S01]  /*1fe50*/  UTMALDG.4D [UR8], [UR4], desc[UR6] ;  /* 0x00000608040075b4 */ /* 0x0003e20008019000 */
[----:B------:R-:W2:Y:S02]  /*1fe60*/  SYNCS.PHASECHK.TRANS64.TRYWAIT P0, [R5+URZ+0x368c0], R10 ;  /* 0x0368c00a050075a7 */ /* 0x000ea4000800017f */
[----:B-12---:R-:W-:Y:S05]  /*1fe70*/  @!P0 BRA `(.L_x_3529) ;  /* 0x0000005000e88947 */ /* 0x006fea0003800000 */
.L_x_3654:
        /* <DEDUP_REMOVED lines=8> */
.L_x_3530:
        /* <DEDUP_REMOVED lines=14> */
[----:B------:R-:W-:-:S05]  /*1ffe0*/  UIADD3 UR15, UR15, 0x7400, URZ ;  /* 0x000074000f0f7890 */ /* 0x000fca000fffe03f */
[----:B------:R2:W-:Y:S02]  /*1fff0*/  UTMALDG.4D [UR8], [UR4], desc[UR6] ;  /* 0x00000608040075b4 */ /* 0x0005e40008019000 */
[----:B--2---:R-:W-:Y:S01]  /*20000*/  UMOV UR8, UR14 ;  /* 0x0000000e00087c82 */ /* 0x004fe20008000000 */
[----:B------:R-:W-:Y:S01]  /*20010*/  UMOV UR10, UR16 ;  /* 0x00000010000a7c82 */ /* 0x000fe20008000000 */
[----:B------:R-:W-:Y:S01]  /*20020*/  UMOV UR14, 0x80 ;  /* 0x00000080000e7882 */ /* 0x000fe20000000000 */
[----:B------:R2:W-:Y:S02]  /*20030*/  UTMALDG.4D [UR8], [UR4], desc[UR6] ;  /* 0x00000608040075b4 */ /* 0x0005e40008019000 */
[----:B--2---:R-:W-:Y:S01]  /*20040*/  UMOV UR8, UR15 ;  /* 0x0000000f00087c82 */ /* 0x004fe20008000000 */
[----:B------:R-:W-:Y:S02]  /*20050*/  UMOV UR10, UR14 ;  /* 0x0000000e000a7c82 */ /* 0x000fe40008000000 */
[----:B------:R2:W-:Y:S02]  /*20060*/  UTMALDG.4D [UR8], [UR4], desc[UR6] ;  /* 0x00000608040075b4 */ /* 0x0005e40008019000 */
[----:B--2---:R-:W-:Y:S01]  /*20070*/  NOP ;  /* 0x0000000000007918 */ /* 0x004fe20000000000 */
.L_x_3526:
[----:B------:R-:W-:Y:S05]  /*20080*/  BSYNC B1 ;  /* 0x0000000000017941 */ /* 0x000fea0003800000 */
.L_x_3525:
[----:B01----:R-:W2:Y:S04]  /*20090*/  LDL.LU R5, [R1+0x14] ;  /* 0x0000140001057983 */ /* 0x003ea80000300800 */
[----:B------:R-:W3:Y:S01]  /*200a0*/  LDL.LU R7, [R1+0x18] ;  /* 0x0000180001077983 */ /* 0x000ee20000300800 */
[----:B------:R-:W-:Y:S02]  /*200b0*/  PLOP3.LUT P2, PT, PT, PT, PT, 0x8, 0x0 ;  /* 0x000000000000781c */ /* 0x000fe40003f4e170 */
[----:B--2---:R-:W-:-:S04]  /*200c0*/  IADD3 R5, R5, 0x1, RZ ;  /* 0x0000000105057810 */ /* 0x004fc80007ffe0ff */
[----:B------:R-:W-:-:S04]  /*200d0*/  ISETP.NE.AND P0, PT, R5, 0x2, PT ;  /* 0x000000020500780c */ /* 0x000fc80003f05270 */
[----:B------:R-:W-:Y:S02]  /*200e0*/  SEL R6, RZ, 0x1, P0 ;  /* 0x00000001ff067807 */ /* 0x000fe40000000000 */
[----:B------:R-:W-:Y:S01]  /*200f0*/  SEL R10, R5, RZ, P0 ;  /* 0x000000ff050a7207 */ /* 0x000fe20000000000 */
[----:B------:R-:W-:Y:S01]  /*20100*/  VIADD R5, R4, 0xfffffffe ;  /* 0xfffffffe04057836 */ /* 0x000fe20000000000 */
[----:B---3--:R-:W-:-:S03]  /*20110*/  LOP3.LUT R7, R7, R6, RZ, 0x3c, !PT ;  /* 0x0000000607077212 */ /* 0x008fc600078e3cff */
[----:B------:R0:W-:Y:S01]  /*20120*/  STL [R1+0x14], R10 ;  /* 0x0000140a01007387 */ /* 0x0001e20000100800 */
[----:B------:R-:W-:-:S03]  /*20130*/  ISETP.GE.AND P0, PT, R5, R0, PT ;  /* 0x000000000500720c */ /* 0x000fc60003f06270 */
[----:B------:R0:W-:Y:S10]  /*20140*/  STL [R1+0x18], R7 ;  /* 0x0000180701007387 */ /* 0x0001f40000100800 */
[----:B0-----:R-:W-:Y:S05]  /*20150*/  @!P0 BRA `(.L_x_3520) ;  /* 0x0000000400808947 */ /* 0x001fea0003800000 */
[C---:B-----5:R-:W-:Y:S01]  /*20160*/  IMAD R5, R4.reuse, 0x70, R8 ;  /* 0x0000007004057824 */ /* 0x060fe200078e0208 */
[----:B------:R-:W-:-:S03]  /*20170*/  IADD3 R4, R4, -0x1, RZ ;  /* 0xffffffff04047810 */ /* 0x000fc60007ffe0ff */
[----:B------:R-:W-:-:S07]  /*20180*/  VIADD R5, R5, 0xffffff20 ;  /* 0xffffff2005057836 */ /* 0x000fce0000000000 */
.L_x_3537:
        /* <DEDUP_REMOVED lines=9> */
.L_x_3655:
        /* <DEDUP_REMOVED lines=11> */
.L_x_3534:
        /* <DEDUP_REMOVED lines=27> */
.L_x_3656:
        /* <DEDUP_REMOVED lines=8> */
.L_x_3536:
        /* <DEDUP_REMOVED lines=24> */
.L_x_3532:
[----:B------:R-:W-:Y:S05]  /*20680*/  BSYNC B1 ;  /* 0x0000000000017941 */ /* 0x000fea0003800000 */
.L_x_3531:
[----:B01----:R-:W2:Y:S04]  /*20690*/  LDL.LU R6, [R1+0x14] ;  /* 0x0000140001067983 */ /* 0x003ea80000300800 */
[----:B------:R-:W3:Y:S01]  /*206a0*/  LDL.LU R7, [R1+0x18] ;  /* 0x0000180001077983 */ /* 0x000ee20000300800 */
[----:B------:R-:W-:Y:S01]  /*206b0*/  IADD3 R4, R4, -0x1, RZ ;  /* 0xffffffff04047810 */ /* 0x000fe20007ffe0ff */
[----:B------:R-:W-:Y:S02]  /*206c0*/  VIADD R5, R5, 0xffffff90 ;  /* 0xffffff9005057836 */ /* 0x000fe40000000000 */
[----:B--2---:R-:W-:-:S05]  /*206d0*/  VIADD R6, R6, 0x1 ;  /* 0x0000000106067836 */ /* 0x004fca0000000000 */
        /* <DEDUP_REMOVED lines=8> */
.L_x_3520:
[----:B------:R-:W-:Y:S05]  /*20760*/  BSYNC B0 ;  /* 0x0000000000007941 */ /* 0x000fea0003800000 */
.L_x_3519:
        /* <DEDUP_REMOVED lines=23> */
.L_x_3539:
        /* <DEDUP_REMOVED lines=15> */
[----:B0-----:R-:W-:Y:S01]  /*209d0*/  MOV R7, UR9 ;  /* 0x0000000900077c02 */ /* 0x001fe20008000f00 */
[----:B------:R-:W-:Y:S01]  /*209e0*/  IMAD.U32 R10, RZ, RZ, UR4 ;  /* 0x00000004ff0a7e24 */ /* 0x000fe2000f8e00ff */
[----:B------:R-:W-:Y:S01]  /*209f0*/  MOV R11, UR5 ;  /* 0x00000005000b7c02 */ /* 0x000fe20008000f00 */
[----:B-----5:R-:W-:Y:S01]  /*20a00*/  IMAD.MOV.U32 R8, RZ, RZ, 0x70 ;  /* 0x00000070ff087424 */ /* 0x020fe200078e00ff */
[----:B------:R-:W-:Y:S01]  /*20a10*/  MOV R12, 0x1 ;  /* 0x00000001000c7802 */ /* 0x000fe20000000f00 */
[----:B------:R-:W-:-:S07]  /*20a20*/  IMAD.MOV.U32 R13, RZ, RZ, RZ ;  /* 0x000000ffff0d7224 */ /* 0x000fce00078e00ff */
[----:B------:R-:W-:-:S07]  /*20a30*/  LEPC R20, `(.L_x_3541) ;  /* 0x000000001014794e */ /* 0x000fce0000000000 */
[----:B-1----:R-:W-:Y:S05]  /*20a40*/  CALL.ABS.NOINC R2 ;  /* 0x0000000002007343 */ /* 0x002fea0003c00000 */
.L_x_3541:
        /* <DEDUP_REMOVED lines=12> */
[----:B0-----:R-:W-:Y:S01]  /*20b10*/  MOV R7, UR9 ;  /* 0x0000000900077c02 */ /* 0x001fe20008000f00 */
[----:B------:R-:W-:Y:S01]  /*20b20*/  IMAD.U32 R10, RZ, RZ, UR4 ;  /* 0x00000004ff0a7e24 */ /* 0x000fe2000f8e00ff */
[----:B------:R-:W-:Y:S01]  /*20b30*/  MOV R11, UR5 ;  /* 0x00000005000b7c02 */ /* 0x000fe20008000f00 */
[----:B-----5:R-:W-:Y:S01]  /*20b40*/  IMAD.MOV.U32 R8, RZ, RZ, 0x70 ;  /* 0x00000070ff087424 */ /* 0x020fe200078e00ff */
[----:B------:R-:W-:Y:S01]  /*20b50*/  MOV R12, 0x1 ;  /* 0x00000001000c7802 */ /* 0x000fe20000000f00 */
[----:B-1----:R-:W-:-:S07]  /*20b60*/  IMAD.MOV.U32 R13, RZ, RZ, RZ ;  /* 0x000000ffff0d7224 */ /* 0x002fce00078e00ff */
[----:B------:R-:W-:-:S07]  /*20b70*/  LEPC R20, `(.L_x_3543) ;  /* 0x000000001014794e */ /* 0x000fce0000000000 */
[----:B--2---:R-:W-:Y:S05]  /*20b80*/  CALL.ABS.NOINC R2 ;  /* 0x0000000002007343 */ /* 0x004fea0003c00000 */
.L_x_3543:
[----:B------:R-:W-:Y:S01]  /*20b90*/  MOV R2, 0x0 ;  /* 0x0000000000027802 */ /* 0x000fe20000000f00 */
[----:B------:R-:W-:Y:S01]  /*20ba0*/  ULDC.64 UR4, c[0x4][0x1b8] ;  /* 0x01006e0000047ab9 */ /* 0x000fe20000000a00 */
[----:B------:R-:W-:Y:S01]  /*20bb0*/  ULDC.64 UR6, c[0x4][0x1c0] ;  /* 0x0100700000067ab9 */ /* 0x000fe20000000a00 */
[----:B------:R-:W-:Y:S01]  /*20bc0*/  ULDC.64 UR8, c[0x4][0xe0] ;  /* 0x0100380000087ab9 */ /* 0x000fe20000000a00 */
[----:B------:R-:W-:Y:S01]  /*20bd0*/  MOV R4, UR4 ;  /* 0x0000000400047c02 */ /* 0x000fe20008000f00 */
[----:B------:R-:W-:Y:S01]  /*20be0*/  IMAD.U32 R5, RZ, RZ, UR5 ;  /* 0x00000005ff057e24 */ /* 0x000fe2000f8e00ff */
[----:B------:R-:W0:Y:S01]  /*20bf0*/  LDC.64 R2, c[0x4][R2] ;  /* 0x0100000002027b82 */ /* 0x000e220000000a00 */
        /* <DEDUP_REMOVED lines=8> */
[----:B0-----:R-:W-:Y:S05]  /*20c80*/  CALL.ABS.NOINC R2 ;  /* 0x0000000002007343 */ /* 0x001fea0003c00000 */
.L_x_3542:
[----:B------:R-:W2:Y:S01]  /*20c90*/  LDL.LU R2, [R1+0x2c] ;  /* 0x00002c0001027983 */ /* 0x000ea20000300800 */
[----:B------:R-:W-:-:S03]  /*20ca0*/  ULDC.64 UR4, c[0x0][0x9f8] ;  /* 0x00027e0000047ab9 */ /* 0x000fc60000000a00 */
[----:B------:R-:W3:Y:S04]  /*20cb0*/  LDL.LU R0, [R1+0x30] ;  /* 0x0000300001007983 */ /* 0x000ee80000300800 */
[----:B------:R-:W4:Y:S04]  /*20cc0*/  LDL.LU R4, [R1+0x3c] ;  /* 0x00003c0001047983 */ /* 0x000f280000300800 */
[----:B------:R-:W4:Y:S01]  /*20cd0*/  LDL.LU R5, [R1+0x24] ;  /* 0x0000240001057983 */ /* 0x000f220000300800 */
[----:B------:R-:W-:-:S04]  /*20ce0*/  ISETP.NE.U32.AND P0, PT, RZ, UR4, PT ;  /* 0x00000004ff007c0c */ /* 0x000fc8000bf05070 */
        /* <DEDUP_REMOVED lines=13> */
[----:B------:R-:W-:Y:S01]  /*20dc0*/  LEA R17, R17, R4, 0x7 ;  /* 0x0000000411117211 */ /* 0x000fe200078e38ff */
[----:B------:R-:W-:Y:S01]  /*20dd0*/  IMAD.MOV.U32 R4, RZ, RZ, R18 ;  /* 0x000000ffff047224 */ /* 0x000fe200078e0012 */
[----:B------:R-:W-:Y:S01]  /*20de0*/  PLOP3.LUT P1, PT, P6, PT, PT, 0x8, 0x0 ;  /* 0x000000000000781c */ /* 0x000fe2000372e170 */
[----:B-1----:R-:W1:Y:S02]  /*20df0*/  LDC R2, c[0x0][0x428] ;  /* 0x00010a00ff027b82 */ /* 0x002e640000000800 */
[----:B-1----:R-:W-:-:S13]  /*20e00*/  ISETP.NE.AND P0, PT, R2, 0x1, PT ;  /* 0x000000010200780c */ /* 0x002fda0003f05270 */
[----:B------:R-:W1:Y:S08]  /*20e10*/  @P0 LDC R2, c[0x0][0x42c] ;  /* 0x00010b00ff020b82 */ /* 0x000e700000000800 */
[----:B------:R-:W2:Y:S01]  /*20e20*/  @P0 LDC R3, c[0x0][0x430] ;  /* 0x00010c00ff030b82 */ /* 0x000ea20000000800 */
[----:B-1----:R-:W-:-:S05]  /*20e30*/  @P0 IMAD.HI.U32 R2, R18, R2, RZ ;  /* 0x0000000212020227 */ /* 0x002fca00078e00ff */
[----:B--2---:R-:W-:Y:S02]  /*20e40*/  @P0 SHF.R.U32.HI R4, RZ, R3, R2 ;  /* 0x00000003ff040219 */ /* 0x004fe40000011602 */
[----:B------:R-:W-:-:S04]  /*20e50*/  ISETP.NE.U32.AND P0, PT, RZ, UR4, PT ;  /* 0x00000004ff007c0c */ /* 0x000fc8000bf05070 */
[----:B------:R-:W-:-:S04]  /*20e60*/  ISETP.NE.AND.EX P0, PT, RZ, UR5, PT, P0 ;  /* 0x00000005ff007c0c */ /* 0x000fc8000bf05300 */
[----:B------:R-:W-:-:S09]  /*20e70*/  SEL R2, R5, RZ, !P0 ;  /* 0x000000ff05027207 */ /* 0x000fd20004000000 */
.L_x_3544:
        /* <DEDUP_REMOVED lines=16> */
.L_x_3545:
        /* <DEDUP_REMOVED lines=15> */
.L_x_3546:
        /* <DEDUP_REMOVED lines=16> */
.L_x_3659:
[----:B------:R-:W2:Y:S01]  /*21170*/  LDL R3, [R1+0x28] ;  /* 0x0000280001037983 */ /* 0x000ea20000100800 */
[----:B------:R-:W-:Y:S01]  /*21180*/  UMOV UR4, 0xffffffff ;  /* 0xffffffff00047882 */ /* 0x000fe20000000000 */
[----:B------:R-:W-:Y:S02]  /*21190*/  SHF.R.S32.HI R12, RZ, 0x1f, R0 ;  /* 0x0000001fff0c7819 */ /* 0x000fe40000011400 */
[----:B--2---:R-:W-:Y:S01]  /*211a0*/  IADD3 R3, R3, -0x1, RZ ;  /* 0xffffffff03037810 */ /* 0x004fe20007ffe0ff */
[----:B------:R-:W-:Y:S06]  /*211b0*/  BRA.DIV UR4, `(.L_x_3548) ;  /* 0x0000004204887947 */ /* 0x000fec000b800000 */
[----:B------:R-:W-:-:S13]  /*211c0*/  ELECT P6, URZ, PT ;  /* 0x00000000003f782f */ /* 0x000fda00038c0000 */
.L_x_3662:
        /* <DEDUP_REMOVED lines=24> */
.L_x_3550:
        /* <DEDUP_REMOVED lines=9> */
.L_x_3663:
        /* <DEDUP_REMOVED lines=11> */
.L_x_3552:
        /* <DEDUP_REMOVED lines=34> */
.L_x_3549:
        /* <DEDUP_REMOVED lines=47> */
.L_x_3664:
[----:B------:R-:W-:Y:S05]  /*219a0*/  BSYNC B0 ;  /* 0x0000000000007941 */ /* 0x000fea0003800000 */
.L_x_3553:
        /* <DEDUP_REMOVED lines=8> */
[----:B------:R-:W-:-:S04]  /*21a30*/  VIADDMNMX R13, R13, R2, 0xffffffff, !PT ;  /* 0xffffffff0d0d7446 */ /* 0x000fc80007800102 */
[C---:B------:R-:W-:Y:S01]  /*21a40*/  IADD3 R2, R6.reuse, R13, RZ ;  /* 0x0000000d06027210 */ /* 0x040fe20007ffe0ff */
[----:B------:R-:W-:-:S03]  /*21a50*/  VIADD R6, R6, 0xfffffffe ;  /* 0xfffffffe06067836 */ /* 0x000fc60000000000 */
[----:B------:R-:W-:-:S04]  /*21a60*/  LOP3.LUT R2, R2, 0x1, RZ, 0xc0, !PT ;  /* 0x0000000102027812 */ /* 0x000fc800078ec0ff */
[----:B------:R-:W-:-:S13]  /*21a70*/  ISETP.NE.U32.AND P0, PT, R2, 0x1, PT ;  /* 0x000000010200780c */ /* 0x000fda0003f05070 */
        /* <DEDUP_REMOVED lines=15> */
[----:B------:R-:W-:Y:S01]  /*21b70*/  MOV R2, R6 ;  /* 0x0000000600027202 */ /* 0x000fe20000000f00 */
[----:B------:R-:W-:Y:S01]  /*21b80*/  ULDC.64 UR4, c[0x0][0x408] ;  /* 0x0001020000047ab9 */ /* 0x000fe20000000a00 */
[----:B0-----:R-:W-:-:S13]  /*21b90*/  ISETP.NE.AND P0, PT, R17, 0x1, PT ;  /* 0x000000011100780c */ /* 0x001fda0003f05270 */
[----:B------:R-:W0:Y:S02]  /*21ba0*/  @P0 LDC.64 R10, c[0x0][0x420] ;  /* 0x00010800ff0a0b82 */ /* 0x000e240000000a00 */
[----:B0-----:R-:W-:-:S05]  /*21bb0*/  @P0 IMAD.HI.U32 R10, R6, R10, RZ ;  /* 0x0000000a060a0227 */ /* 0x001fca00078e00ff */
[----:B------:R-:W-:Y:S01]  /*21bc0*/  @P0 SHF.R.U32.HI R2, RZ, R11, R10 ;  /* 0x0000000bff020219 */ /* 0x000fe2000001160a */
[----:B------:R-:W-:-:S03]  /*21bd0*/  IMAD R10, R12, UR4, RZ ;  /* 0x000000040c0a7c24 */ /* 0x000fc6000f8e02ff */
[----:B------:R-:W-:Y:S01]  /*21be0*/  SHF.R.S32.HI R11, RZ, 0x1f, R2 ;  /* 0x0000001fff0b7819 */ /* 0x000fe20000011402 */
        /* <DEDUP_REMOVED lines=9> */
.L_x_3561:
[----:B0-----:R-:W0:Y:S01]  /*21c80*/  S2R R9, SR_CgaCtaId ;  /* 0x0000000000097919 */ /* 0x001e220000008800 */
[----:B------:R-:W-:-:S04]  /*21c90*/  MOV R8, 0x400 ;  /* 0x0000040000087802 */ /* 0x000fc80000000f00 */
[----:B0-----:R-:W-:Y:S02]  /*21ca0*/  LEA R8, R9, R8, 0x18 ;  /* 0x0000000809087211 */ /* 0x001fe400078ec0ff */
[----:B------:R-:W-:Y:S02]  /*21cb0*/  SHF.L.U32 R9, R14, 0x1f, RZ ;  /* 0x0000001f0e097819 */ /* 0x000fe400000006ff */
[----:B------:R-:W-:-:S04]  /*21cc0*/  LEA R8, R7, R8, 0x3 ;  /* 0x0000000807087211 */ /* 0x000fc800078e18ff */
[----:B------:R-:W0:Y:S02]  /*21cd0*/  SYNCS.PHASECHK.TRANS64.TRYWAIT P0, [R8+URZ+0x36840], R9 ;  /* 0x03684009080075a7 */ /* 0x000e24000800017f */
[----:B0-----:R-:W-:Y:S05]  /*21ce0*/  @!P0 BRA `(.L_x_3562) ;  /* 0x0000003800108947 */ /* 0x001fea0003800000 */
.L_x_3665:
        /* <DEDUP_REMOVED lines=11> */
.L_x_3563:
        /* <DEDUP_REMOVED lines=20> */
[----:B------:R-:W-:Y:S02]  /*21ee0*/  UMOV UR17, 0x40 ;  /* 0x0000004000117882 */ /* 0x000fe40000000000 */
[----:B------:R-:W-:Y:S01]  /*21ef0*/  UMOV UR8, UR14 ;  /* 0x0000000e00087c82 */ /* 0x000fe20008000000 */
        /* <DEDUP_REMOVED lines=15> */
.L_x_3666:
        /* <DEDUP_REMOVED lines=10> */
.L_x_3565:
[----:B------:R-:W2:Y:S02]  /*22090*/  LDL R9, [R1+0x10] ;  /* 0x0000100001097983 */ /* 0x000ea40000100800 */
[----:B--2---:R-:W-:-:S13]  /*220a0*/  LOP3.LUT P0, RZ, R9, 0x40, RZ, 0xc0, !PT ;  /* 0x0000004009ff7812 */ /* 0x004fda000780c0ff */
[----:B------:R-:W-:Y:S05]  /*220b0*/  @P0 BRA `(.L_x_3566) ;  /* 0x0000000000040947 */ /* 0x000fea0003800000 */
[----:B------:R-:W-:Y:S01]  /*220c0*/  BPT.TRAP 0x1 ;  /* 0x000000040000795c */ /* 0x000fe20000300000 */
.L_x_3566:
        /* <DEDUP_REMOVED lines=35> */
.L_x_3560:
[----:B------:R-:W-:Y:S05]  /*22300*/  BSYNC B2 ;  /* 0x0000000000027941 */ /* 0x000fea0003800000 */
.L_x_3559:
[----:B------:R-:W2:Y:S04]  /*22310*/  LDL.LU R2, [R1+0x28] ;  /* 0x0000280001027983 */ /* 0x000ea80000300800 */
[----:B------:R0:W-:Y:S04]  /*22320*/  STL [R1], R7 ;  /* 0x0000000701007387 */ /* 0x0001e80000100800 */
[----:B------:R0:W-:Y:S02]  /*22330*/  STL [R1+0x8], R14 ;  /* 0x0000080e01007387 */ /* 0x0001e40000100800 */
[----:B0-2---:R-:W-:-:S07]  /*22340*/  VIADD R6, R2, 0xfffffffd ;  /* 0xfffffffd02067836 */ /* 0x005fce0000000000 */
.L_x_3558:
[----:B------:R-:W-:Y:S05]  /*22350*/  BSYNC B1 ;  /* 0x0000000000017941 */ /* 0x000fea0003800000 */
.L_x_3557:
[----:B------:R-:W-:-:S04]  /*22360*/  IADD3 R13, -R13, RZ, RZ ;  /* 0x000000ff0d0d7210 */ /* 0x000fc80007ffe1ff */
[----:B------:R-:W-:-:S13]  /*22370*/  ISETP.NE.AND P0, PT, R3, R13, PT ;  /* 0x0000000d0300720c */ /* 0x000fda0003f05270 */
[----:B------:R-:W-:Y:S05]  /*22380*/  @!P0 BRA `(.L_x_3556) ;  /* 0x0000001000508947 */ /* 0x000fea0003800000 */
[----:B------:R-:W-:-:S07]  /*22390*/  IMAD.MOV.U32 R10, RZ, RZ, R5 ;  /* 0x000000ffff0a7224 */ /* 0x000fce00078e0005 */
.L_x_3583:
        /* <DEDUP_REMOVED lines=21> */
[----:B------:R-:W-:-:S04]  /*224f0*/  @P0 SHF.R.U32.HI R2, RZ, R3, R9 ;  /* 0x00000003ff020219 */ /* 0x000fc80000011609 */
[--C-:B------:R-:W-:Y:S01]  /*22500*/  SHF.R.S32.HI R3, RZ, 0x1f, R2.reuse ;  /* 0x0000001fff037819 */ /* 0x100fe20000011402 */
[----:B------:R-:W-:-:S04]  /*22510*/  IMAD.MOV R9, RZ, RZ, -R2 ;  /* 0x000000ffff097224 */ /* 0x000fc800078e0a02 */
[----:B------:R-:W-:Y:S02]  /*22520*/  IMAD R9, R10, R9, R6 ;  /* 0x000000090a097224 */ /* 0x000fe400078e0206 */
[----:B------:R-:W-:Y:S02]  /*22530*/  IMAD R10, R12, UR6, RZ ;  /* 0x000000060c0a7c24 */ /* 0x000fe4000f8e02ff */
[----:B------:R-:W-:-:S04]  /*22540*/  IMAD.WIDE.U32 R2, R0, UR6, R2 ;  /* 0x0000000600027c25 */ /* 0x000fc8000f8e0002 */
[----:B------:R-:W-:-:S05]  /*22550*/  IMAD R10, R0, UR7, R10 ;  /* 0x00000007000a7c24 */ /* 0x000fca000f8e020a */
[----:B------:R-:W-:Y:S02]  /*22560*/  IADD3 R3, R10, R3, RZ ;  /* 0x000000030a037210 */ /* 0x000fe40007ffe0ff */
[----:B------:R-:W-:-:S04]  /*22570*/  LEA R10, P0, R2, UR4, 0x2 ;  /* 0x00000004020a7c11 */ /* 0x000fc8000f8010ff */
[----:B------:R-:W-:-:S05]  /*22580*/  LEA.HI.X R11, R2, UR5, R3, 0x2, P0 ;  /* 0x00000005020b7c11 */ /* 0x000fca00080f1403 */
[----:B------:R0:W5:Y:S04]  /*22590*/  LDG.E R10, desc[UR60][R10.64] ;  /* 0x0000003c0a0a7981 */ /* 0x000168000c1e1900 */
.L_x_3569:
[----:B------:R-:W1:Y:S01]  /*225a0*/  S2R R3, SR_CgaCtaId ;  /* 0x0000000000037919 */ /* 0x000e620000008800 */
[----:B------:R-:W-:-:S04]  /*225b0*/  MOV R2, 0x400 ;  /* 0x0000040000027802 */ /* 0x000fc80000000f00 */
[----:B-1----:R-:W-:Y:S02]  /*225c0*/  LEA R2, R3, R2, 0x18 ;  /* 0x0000000203027211 */ /* 0x002fe400078ec0ff */
[----:B------:R-:W-:-:S03]  /*225d0*/  SHF.L.U32 R3, R8, 0x1f, RZ ;  /* 0x0000001f08037819 */ /* 0x000fc600000006ff */
[----:B------:R-:W-:-:S04]  /*225e0*/  IMAD R2, R7, 0x8, R2 ;  /* 0x0000000807027824 */ /* 0x000fc800078e0202 */
[----:B------:R-:W1:Y:S02]  /*225f0*/  SYNCS.PHASECHK.TRANS64.TRYWAIT P0, [R2+URZ+0x36840], R3 ;  /* 0x03684003020075a7 */ /* 0x000e64000800017f */
[----:B-1----:R-:W-:Y:S05]  /*22600*/  @!P0 BRA `(.L_x_3570) ;  /* 0x0000002c00f08947 */ /* 0x002fea0003800000 */
.L_x_3667:
        /* <DEDUP_REMOVED lines=11> */
.L_x_3571:
        /* <DEDUP_REMOVED lines=37> */
.L_x_3668:
        /* <DEDUP_REMOVED lines=10> */
.L_x_3573:
[----:B------:R-:W2:Y:S02]  /*229b0*/  LDL R3, [R1+0x10] ;  /* 0x0000100001037983 */ /* 0x000ea40000100800 */
[----:B--2---:R-:W-:-:S13]  /*229c0*/  LOP3.LUT P0, RZ, R3, 0x40, RZ, 0xc0, !PT ;  /* 0x0000004003ff7812 */ /* 0x004fda000780c0ff */
[----:B------:R-:W-:Y:S05]  /*229d0*/  @P0 BRA `(.L_x_3574) ;  /* 0x0000000000040947 */ /* 0x000fea0003800000 */
[----:B------:R-:W-:Y:S01]  /*229e0*/  BPT.TRAP 0x1 ;  /* 0x000000040000795c */ /* 0x000fe20000300000 */
.L_x_3574:
        /* <DEDUP_REMOVED lines=36> */
.L_x_3568:
[----:B------:R-:W-:Y:S05]  /*22c30*/  BSYNC B1 ;  /* 0x0000000000017941 */ /* 0x000fea0003800000 */
.L_x_3567:
        /* <DEDUP_REMOVED lines=31> */
.L_x_3577:
[----:B------:R-:W2:Y:S01]  /*22e30*/  S2R R3, SR_CgaCtaId ;  /* 0x0000000000037919 */ /* 0x000ea20000008800 */
[----:B------:R-:W-:-:S04]  /*22e40*/  MOV R2, 0x400 ;  /* 0x0000040000027802 */ /* 0x000fc80000000f00 */
[----:B--2---:R-:W-:Y:S02]  /*22e50*/  LEA R2, R3, R2, 0x18 ;  /* 0x0000000203027211 */ /* 0x004fe400078ec0ff */
[----:B------:R-:W-:-:S03]  /*22e60*/  SHF.L.U32 R3, R13, 0x1f, RZ ;  /* 0x0000001f0d037819 */ /* 0x000fc600000006ff */
[----:B------:R-:W-:-:S04]  /*22e70*/  IMAD R2, R14, 0x8, R2 ;  /* 0x000000080e027824 */ /* 0x000fc800078e0202 */
[----:B------:R-:W2:Y:S02]  /*22e80*/  SYNCS.PHASECHK.TRANS64.TRYWAIT P0, [R2+URZ+0x36840], R3 ;  /* 0x03684003020075a7 */ /* 0x000ea4000800017f */
[----:B--2---:R-:W-:Y:S05]  /*22e90*/  @!P0 BRA `(.L_x_3578) ;  /* 0x0000002400f48947 */ /* 0x004fea0003800000 */
.L_x_3669:
        /* <DEDUP_REMOVED lines=11> */
.L_x_3579:
        /* <DEDUP_REMOVED lines=25> */
[----:B------:R-:W-:-:S03]  /*230e0*/  UIADD3 UR16, UR8, 0x28400, URZ ;  /* 0x0002840008107890 */ /* 0x000fc6000fffe03f */
        /* <DEDUP_REMOVED lines=10> */
.L_x_3670:
[----:B------:R-:W1:Y:S01]  /*23190*/  S2R R3, SR_TID.X ;  /* 0x0000000000037919 */ /* 0x000e620000002100 */
[----:B------:R-:W-:-:S04]  /*231a0*/  UPRMT UR4, UR38, 0x9910, URZ ;  /* 0x0000991026047896 */ /* 0x000fc8000800003f */
[----:B------:R-:W-:Y:S01]  /*231b0*/  UISETP.NE.AND UP0, UPT, UR4, 0x2, UPT ;  /* 0x000000020400788c */ /* 0x000fe2000bf05270 */
[----:B-1----:R-:W-:-:S04]  /*231c0*/  LOP3.LUT R3, R3, 0x7f, RZ, 0xc0, !PT ;  /* 0x0000007f03037812 */ /* 0x002fc800078ec0ff */
[----:B------:R-:W-:-:S13]  /*231d0*/  ISETP.NE.AND P0, PT, R3, RZ, PT ;  /* 0x000000ff0300720c */ /* 0x000fda0003f05270 */
[----:B------:R-:W-:-:S04]  /*231e0*/  @!P0 MOV R3, 0xa800 ;  /* 0x0000a80000038802 */ /* 0x000fc80000000f00 */
[----:B------:R1:W-:Y:S01]  /*231f0*/  @!P0 SYNCS.ARRIVE.TRANS64 RZ, [R2+URZ+0x36850], R3 ;  /* 0x0368500302ff89a7 */ /* 0x0003e2000800003f */
[----:B------:R-:W-:-:S13]  /*23200*/  PLOP3.LUT P0, PT, PT, PT, UP0, 0x40, 0x0 ;  /* 0x000000000000781c */ /* 0x000fda0003f0e808 */
[----:B-1----:R-:W-:Y:S05]  /*23210*/  @!P0 BRA `(.L_x_3581) ;  /* 0x0000000000048947 */ /* 0x002fea0003800000 */
[----:B------:R-:W-:Y:S01]  /*23220*/  BPT.TRAP 0x1 ;  /* 0x000000040000795c */ /* 0x000fe20000300000 */
.L_x_3581:
[----:B------:R-:W2:Y:S02]  /*23230*/  LDL R3, [R1+0x10] ;  /* 0x0000100001037983 */ /* 0x000ea40000100800 */
[----:B--2---:R-:W-:-:S13]  /*23240*/  LOP3.LUT P0, RZ, R3, 0x40, RZ, 0xc0, !PT ;  /* 0x0000004003ff7812 */ /* 0x004fda000780c0ff */
[----:B------:R-:W-:Y:S05]  /*23250*/  @P0 BRA `(.L_x_3582) ;  /* 0x0000000000040947 */ /* 0x000fea0003800000 */
[----:B------:R-:W-:Y:S01]  /*23260*/  BPT.TRAP 0x1 ;  /* 0x000000040000795c */ /* 0x000fe20000300000 */
.L_x_3582:
        /* <DEDUP_REMOVED lines=34> */
.L_x_3576:
[----:B------:R-:W-:Y:S05]  /*23490*/  BSYNC B1 ;  /* 0x0000000000017941 */ /* 0x000fea0003800000 */
.L_x_3575:
[C---:B------:R-:W-:Y:S02]  /*234a0*/  ISETP.GT.AND P0, PT, R6.reuse, 0x1, PT ;  /* 0x000000010600780c */ /* 0x040fe40003f04270 */
[----:B------:R-:W-:-:S11]  /*234b0*/  IADD3 R6, R6, -0x2, RZ ;  /* 0xfffffffe06067810 */ /* 0x000fd60007ffe0ff */
[----:B------:R-:W-:Y:S05]  /*234c0*/  @P0 BRA `(.L_x_3583) ;  /* 0xffffffec00b40947 */ /* 0x000fea000383ffff */
.L_x_3556:
[----:B------:R-:W-:Y:S05]  /*234d0*/  BSYNC B0 ;  /* 0x0000000000007941 */ /* 0x000fea0003800000 */
.L_x_3555:
        /* <DEDUP_REMOVED lines=17> */
.L_x_3585:
[----:B------:R-:W-:Y:S05]  /*235f0*/  BSYNC B0 ;  /* 0x0000000000007941 */ /* 0x000fea0003800000 */
.L_x_3584:
        /* <DEDUP_REMOVED lines=11> */
.L_x_3671:
[----:B------:R-:W2:Y:S01]  /*236b0*/  S2R R2, SR_TID.X ;  /* 0x0000000000027919 */ /* 0x000ea20000002100 */
[----:B------:R-:W-:-:S04]  /*236c0*/  UPRMT UR4, UR38, 0x9910, URZ ;  /* 0x0000991026047896 */ /* 0x000fc8000800003f */
[----:B------:R-:W-:Y:S01]  /*236d0*/  UISETP.NE.AND UP0, UPT, UR4, 0x2, UPT ;  /* 0x000000020400788c */ /* 0x000fe2000bf05270 */
[----:B--2---:R-:W-:-:S04]  /*236e0*/  LOP3.LUT R2, R2, 0x7f, RZ, 0xc0, !PT ;  /* 0x0000007f02027812 */ /* 0x004fc800078ec0ff */
[----:B------:R-:W-:-:S13]  /*236f0*/  ISETP.NE.AND P0, PT, R2, RZ, PT ;  /* 0x000000ff0200720c */ /* 0x000fda0003f05270 */
[----:B-1----:R-:W-:-:S04]  /*23700*/  @!P0 MOV R0, 0xa800 ;  /* 0x0000a80000008802 */ /* 0x002fc80000000f00 */
[----:B------:R1:W-:Y:S01]  /*23710*/  @!P0 SYNCS.ARRIVE.TRANS64 RZ, [R3+URZ+0x36850], R0 ;  /* 0x0368500003ff89a7 */ /* 0x0003e2000800003f */
[----:B------:R-:W-:-:S13]  /*23720*/  PLOP3.LUT P0, PT, PT, PT, UP0, 0x40, 0x0 ;  /* 0x000000000000781c */ /* 0x000fda0003f0e808 */
[----:B-1----:R-:W-:Y:S05]  /*23730*/  @!P0 BRA `(.L_x_3589) ;  /* 0x0000000000048947 */ /* 0x002fea0003800000 */
[----:B------:R-:W-:Y:S01]  /*23740*/  BPT.TRAP 0x1 ;  /* 0x000000040000795c */ /* 0x000fe20000300000 */
.L_x_3589:
[----:B------:R-:W2:Y:S02]  /*23750*/  LDL R0, [R1+0x10] ;  /* 0x0000100001007983 */ /* 0x000ea40000100800 */
[----:B--2---:R-:W-:-:S13]  /*23760*/  LOP3.LUT P0, RZ, R0, 0x40, RZ, 0xc0, !PT ;  /* 0x0000004000ff7812 */ /* 0x004fda000780c0ff */
[----:B------:R-:W-:Y:S05]  /*23770*/  @P0 BRA `(.L_x_3590) ;  /* 0x0000000000040947 */ /* 0x000fea0003800000 */
[----:B------:R-:W-:Y:S01]  /*23780*/  BPT.TRAP 0x1 ;  /* 0x000000040000795c */ /* 0x000fe20000300000 */
.L_x_3590:
        /* <DEDUP_REMOVED lines=34> */
.L_x_3587:
[----:B------:R-:W-:Y:S05]  /*239b0*/  BSYNC B0 ;  /* 0x0000000000007941 */ /* 0x000fea0003800000 */
.L_x_3586:
        /* <DEDUP_REMOVED lines=9> */
.L_x_3540:
[----:B------:R-:W-:Y:S05]  /*23a50*/  BSYNC B6 ;  /* 0x0000000000067941 */ /* 0x000fea0003800000 */
.L_x_3538:
[----:B------:R-:W-:-:S03]  /*23a60*/  UMOV UR4, 0xffffffff ;  /* 0xffffffff00047882 */ /* 0x000fc60000000000 */
[----:B------:R-:W-:Y:S05]  /*23a70*/  BRA.DIV UR4, `(.L_x_3591) ;  /* 0x0000001e04387947 */ /* 0x000fea000b800000 */
[----:B------:R2:W3:Y:S04]  /*23a80*/  SHFL.IDX PT, R4, R16, RZ, 0x1f ;  /* 0x00001fff10047589 */ /* 0x0004e800000e0000 */
[----:B------:R2:W4:Y:S02]  /*23a90*/  SHFL.IDX PT, R5, R16, 0x1, 0x1f ;  /* 0x00201f0010057f89 */ /* 0x00052400000e0000 */
.L_x_3675:
[----:B------:R-:W0:Y:S01]  /*23aa0*/  S2R R9, SR_TID.X ;  /* 0x0000000000097919 */ /* 0x000e220000002100 */
[----:B------:R-:W-:Y:S01]  /*23ab0*/  ULDC UR4, c[0x0][0xc14] ;  /* 0x0003050000047ab9 */ /* 0x000fe20000000800 */
[----:B------:R-:W-:Y:S01]  /*23ac0*/  BSSY B0, `(.L_x_3592) ;  /* 0x000000b000007945 */ /* 0x000fe20003800000 */
[----:B-1----:R-:W-:Y:S01]  /*23ad0*/  IMAD.U32 R0, RZ, RZ, UR4 ;  /* 0x00000004ff007e24 */ /* 0x002fe2000f8e00ff */
[----:B------:R-:W-:Y:S02]  /*23ae0*/  MOV R3, RZ ;  /* 0x000000ff00037202 */ /* 0x000fe40000000f00 */
[----:B0-----:R-:W-:-:S04]  /*23af0*/  LOP3.LUT R9, R9, 0x1f, RZ, 0xc0, !PT ;  /* 0x0000001f09097812 */ /* 0x001fc800078ec0ff */
[C---:B------:R-:W-:Y:S02]  /*23b00*/  ISETP.NE.AND P0, PT, R9.reuse, 0x1f, PT ;  /* 0x0000001f0900780c */ /* 0x040fe40003f05270 */
[----:B------:R-:W-:-:S04]  /*23b10*/  IADD3 R7, R9, R19, RZ ;  /* 0x0000001309077210 */ /* 0x000fc80007ffe0ff */
[----:B------:R-:W-:-:S13]  /*23b20*/  ISETP.GE.OR P0, PT, R7, R0, !P0 ;  /* 0x000000000700720c */ /* 0x000fda0004706670 */
[----:B------:R-:W-:Y:S05]  /*23b30*/  @P0 BRA `(.L_x_3593) ;  /* 0x00000000000c0947 */ /* 0x000fea0003800000 */
[----:B------:R-:W0:Y:S02]  /*23b40*/  LDC.64 R2, c[0x0][0xc58] ;  /* 0x00031600ff027b82 */ /* 0x000e240000000a00 */
[----:B0-----:R-:W-:-:S06]  /*23b50*/  IMAD.WIDE R2, R7, 0x4, R2 ;  /* 0x0000000407027825 */ /* 0x001fcc00078e0202 */
[----:B------:R0:W5:Y:S02]  /*23b60*/  LDG.E R3, desc[UR60][R2.64] ;  /* 0x0000003c02037981 */ /* 0x000164000c1e1900 */
.L_x_3593:
[----:B------:R-:W-:Y:S05]  /*23b70*/  BSYNC B0 ;  /* 0x0000000000007941 */ /* 0x000fea0003800000 */
.L_x_3592:
        /* <DEDUP_REMOVED lines=17> */
[----:B-1----:R-:W-:-:S04]  /*23c90*/  SEL R8, R14, RZ, P1 ;  /* 0x000000ff0e087207 */ /* 0x002fc80000800000 */
[----:B------:R-:W-:-:S05]  /*23ca0*/  IADD3 R8, R7, R8, RZ ;  /* 0x0000000807087210 */ /* 0x000fca0007ffe0ff */
[----:B------:R-:W1:Y:S02]  /*23cb0*/  SHFL.UP PT, R14, R8, 0x10, RZ ;  /* 0x06000000080e7989 */ /* 0x000e6400000e00ff */
[----:B-1----:R-:W-:-:S05]  /*23cc0*/  SEL R9, R14, RZ, P0 ;  /* 0x000000ff0e097207 */ /* 0x002fca0000000000 */
[----:B0-----:R-:W-:-:S05]  /*23cd0*/  IMAD.IADD R2, R8, 0x1, R9 ;  /* 0x0000000108027824 */ /* 0x001fca00078e0209 */
[----:B------:R0:W1:Y:S02]  /*23ce0*/  SHFL.IDX PT, R14, R2, 0x1f, 0x1f ;  /* 0x03e01f00020e7f89 */ /* 0x00006400000e0000 */
.L_x_3683:
[----:B------:R-:W-:Y:S02]  /*23cf0*/  ULDC UR4, c[0x0][0xc10] ;  /* 0x0003040000047ab9 */ /* 0x000fe40000000800 */
[----:B--2---:R-:W-:-:S05]  /*23d00*/  MOV R16, UR4 ;  /* 0x0000000400107c02 */ /* 0x004fca0008000f00 */
[----:B-1----:R-:W-:-:S04]  /*23d10*/  IMAD R14, R14, R16, RZ ;  /* 0x000000100e0e7224 */ /* 0x002fc800078e02ff */
[----:B----4-:R-:W-:-:S05]  /*23d20*/  IMAD.IADD R5, R5, 0x1, R14 ;  /* 0x0000000105057824 */ /* 0x010fca00078e020e */
[----:B---3--:R-:W-:-:S13]  /*23d30*/  ISETP.GT.AND P0, PT, R5, R4, PT ;  /* 0x000000040500720c */ /* 0x008fda0003f04270 */
[----:B------:R-:W-:Y:S05]  /*23d40*/  @P0 BRA `(.L_x_3595) ;  /* 0x0000000000b40947 */ /* 0x000fea0003800000 */
[----:B------:R-:W1:Y:S02]  /*23d50*/  LDC R0, c[0x0][0xc14] ;  /* 0x00030500ff007b82 */ /* 0x000e640000000800 */
.L_x_3600:
[----:B------:R-:W-:-:S04]  /*23d60*/  IADD3 R19, R19, 0x1f, RZ ;  /* 0x0000001f13137810 */ /* 0x000fc80007ffe0ff */
[----:B-1----:R-:W-:-:S13]  /*23d70*/  ISETP.GE.AND P0, PT, R19, R0, PT ;  /* 0x000000001300720c */ /* 0x002fda0003f06270 */
[----:B------:R-:W-:Y:S05]  /*23d80*/  @P0 BRA `(.L_x_3596) ;  /* 0x00000004005c0947 */ /* 0x000fea0003800000 */
[----:B------:R-:W1:Y:S01]  /*23d90*/  S2R R6, SR_TID.X ;  /* 0x0000000000067919 */ /* 0x000e620000002100 */
[----:B------:R-:W-:Y:S01]  /*23da0*/  BSSY B0, `(.L_x_3597) ;  /* 0x000000a000007945 */ /* 0x000fe20003800000 */
[----:B------:R-:W-:Y:S02]  /*23db0*/  MOV R3, RZ ;  /* 0x000000ff00037202 */ /* 0x000fe40000000f00 */
[----:B-1----:R-:W-:-:S04]  /*23dc0*/  LOP3.LUT R6, R6, 0x1f, RZ, 0xc0, !PT ;  /* 0x0000001f06067812 */ /* 0x002fc800078ec0ff */
[C---:B------:R-:W-:Y:S01]  /*23dd0*/  ISETP.NE.AND P1, PT, R6.reuse, 0x1f, PT ;  /* 0x0000001f0600780c */ /* 0x040fe20003f25270 */
[----:B------:R-:W-:-:S05]  /*23de0*/  IMAD.IADD R7, R6, 0x1, R19 ;  /* 0x0000000106077824 */ /* 0x000fca00078e0213 */
[----:B------:R-:W-:-:S13]  /*23df0*/  ISETP.GE.OR P0, PT, R7, R0, !P1 ;  /* 0x000000000700720c */ /* 0x000fda0004f06670 */
[----:B------:R-:W-:Y:S05]  /*23e00*/  @P0 BRA `(.L_x_3598) ;  /* 0x00000000000c0947 */ /* 0x000fea0003800000 */
[----:B0-----:R-:W0:Y:S02]  /*23e10*/  LDC.64 R2, c[0x0][0xc58] ;  /* 0x00031600ff027b82 */ /* 0x001e240000000a00 */
[----:B0-----:R-:W-:-:S06]  /*23e20*/  IMAD.WIDE R2, R7, 0x4, R2 ;  /* 0x0000000407027825 */ /* 0x001fcc00078e0202 */
[----:B------:R1:W5:Y:S02]  /*23e30*/  LDG.E R3, desc[UR60][R2.64] ;  /* 0x0000003c02037981 */ /* 0x000364000c1e1900 */
.L_x_3598:
[----:B------:R-:W-:Y:S05]  /*23e40*/  BSYNC B0 ;  /* 0x0000000000007941 */ /* 0x000fea0003800000 */
.L_x_3597:
[----:B------:R-:W-:-:S03]  /*23e50*/  UMOV UR4, 0xffffffff ;  /* 0xffffffff00047882 */ /* 0x000fc60000000000 */
[----:B------:R-:W-:Y:S05]  /*23e60*/  BRA.DIV UR4, `(.L_x_3599) ;  /* 0x0000001e04587947 */ /* 0x000fea000b800000 */
[----:B-----5:R-:W0:Y:S01]  /*23e70*/  SHFL.UP PT, R14, R3, 0x1, RZ ;  /* 0x04200000030e7989 */ /* 0x020e2200000e00ff */
[C---:B------:R-:W-:Y:S02]  /*23e80*/  ISETP.NE.AND P0, PT, R6.reuse, RZ, PT ;  /* 0x000000ff0600720c */ /* 0x040fe40003f05270 */
[----:B------:R-:W-:Y:S02]  /*23e90*/  ISETP.GE.U32.AND P1, PT, R6, 0x2, PT ;  /* 0x000000020600780c */ /* 0x000fe40003f26070 */
[----:B01----:R-:W-:Y:S02]  /*23ea0*/  SEL R2, R14, RZ, P0 ;  /* 0x000000ff0e027207 */ /* 0x003fe40000000000 */
[----:B------:R-:W-:-:S03]  /*23eb0*/  ISETP.GE.U32.AND P0, PT, R6, 0x4, PT ;  /* 0x000000040600780c */ /* 0x000fc60003f06070 */
[----:B------:R-:W-:-:S05]  /*23ec0*/  IMAD.IADD R2, R3, 0x1, R2 ;  /* 0x0000000103027824 */ /* 0x000fca00078e0202 */
[----:B------:R-:W0:Y:S02]  /*23ed0*/  SHFL.UP PT, R14, R2, 0x2, RZ ;  /* 0x04400000020e7989 */ /* 0x000e2400000e00ff */
        /* <DEDUP_REMOVED lines=14> */
.L_x_3691:
[----:B------:R-:W-:Y:S02]  /*23fc0*/  ULDC UR4, c[0x0][0xc10] ;  /* 0x0003040000047ab9 */ /* 0x000fe40000000800 */
[----:B------:R-:W-:-:S05]  /*23fd0*/  MOV R16, UR4 ;  /* 0x0000000400107c02 */ /* 0x000fca0008000f00 */
[----:B-1----:R-:W-:-:S04]  /*23fe0*/  IMAD R14, R14, R16, RZ ;  /* 0x000000100e0e7224 */ /* 0x002fc800078e02ff */
[----:B------:R-:W-:-:S05]  /*23ff0*/  IMAD.IADD R5, R14, 0x1, R5 ;  /* 0x000000010e057824 */ /* 0x000fca00078e0205 */
[----:B------:R-:W-:-:S13]  /*24000*/  ISETP.GT.AND P0, PT, R5, R4, PT ;  /* 0x000000040500720c */ /* 0x000fda0003f04270 */
[----:B------:R-:W-:Y:S05]  /*24010*/  @!P0 BRA `(.L_x_3600) ;  /* 0xfffffffc00508947 */ /* 0x000fea000383ffff */
.L_x_3595:
[----:B------:R-:W-:Y:S01]  /*24020*/  IADD3 R7, -R14, R5, RZ ;  /* 0x000000050e077210 */ /* 0x000fe20007ffe1ff */
[----:B------:R-:W-:-:S04]  /*24030*/  UMOV UR4, 0xffffffff ;  /* 0xffffffff00047882 */ /* 0x000fc80000000000 */
[----:B------:R-:W-:-:S05]  /*24040*/  IMAD R5, R2, R16, R7 ;  /* 0x0000001002057224 */ /* 0x000fca00078e0207 */
[----:B------:R-:W-:Y:S01]  /*24050*/  ISETP.GT.AND P6, PT, R5, R4, PT ;  /* 0x000000040500720c */ /* 0x000fe20003fc4270 */
[----:B------:R-:W-:-:S12]  /*24060*/  BRA.DIV UR4, `(.L_x_3601) ;  /* 0x0000001e04ac7947 */ /* 0x000fd8000b800000 */
[----:B------:R-:W-:-:S04]  /*24070*/  VOTE.ANY R6, PT, !P6 ;  /* 0x0000000000067806 */ /* 0x000fc800070e0100 */
[----:B------:R-:W1:Y:S02]  /*24080*/  POPC R5, R6 ;  /* 0x0000000600057309 */ /* 0x000e640000000000 */
[----:B-1----:R1:W2:Y:S02]  /*24090*/  SHFL.IDX PT, R17, R3, R5, 0x1f ;  /* 0x00001f0503117589 */ /* 0x0022a400000e0000 */
.L_x_3695:
[----:B------:R-:W-:Y:S01]  /*240a0*/  ISETP.NE.AND P0, PT, R6, RZ, PT ;  /* 0x000000ff0600720c */ /* 0x000fe20003f05270 */
[----:B------:R-:W-:-:S12]  /*240b0*/  IMAD.MOV.U32 R14, RZ, RZ, RZ ;  /* 0x000000ffff0e7224 */ /* 0x000fd800078e00ff */
[----:B------:R-:W-:Y:S05]  /*240c0*/  @!P0 BRA `(.L_x_3602) ;  /* 0x0000000000108947 */ /* 0x000fea0003800000 */
[----:B------:R-:W-:Y:S01]  /*240d0*/  UMOV UR4, 0xffffffff ;  /* 0xffffffff00047882 */ /* 0x000fe20000000000 */
[----:B------:R-:W-:Y:S02]  /*240e0*/  IADD3 R12, R5, -0x1, RZ ;  /* 0xffffffff050c7810 */ /* 0x000fe40007ffe0ff */
[----:B------:R-:W-:Y:S05]  /*240f0*/  BRA.DIV UR4, `(.L_x_3603) ;  /* 0x0000001e04d07947 */ /* 0x000fea000b800000 */
[----:B------:R3:W4:Y:S02]  /*24100*/  SHFL.IDX PT, R14, R2, R12, 0x1f ;  /* 0x00001f0c020e7589 */ /* 0x00072400000e0000 */
.L_x_3602:
[-C--:B--2---:R-:W-:Y:S01]  /*24110*/  IABS R6, R17.reuse ;  /* 0x0000001100067213 */ /* 0x084fe20000000000 */
[----:B----4-:R-:W-:Y:S01]  /*24120*/  IMAD R16, R14, R16, R7 ;  /* 0x000000100e107224 */ /* 0x010fe200078e0207 */
[----:B------:R-:W-:Y:S01]  /*24130*/  IABS R8, R17 ;  /* 0x0000001100087213 */ /* 0x000fe20000000000 */
[----:B0--3--:R-:W-:Y:S01]  /*24140*/  IMAD.MOV.U32 R2, RZ, RZ, RZ ;  /* 0x000000ffff027224 */ /* 0x009fe200078e00ff */
[----:B------:R-:W0:Y:S01]  /*24150*/  I2F.RP R7, R6 ;  /* 0x0000000600077306 */ /* 0x000e220000209400 */
[----:B------:R-:W-:Y:S01]  /*24160*/  IMAD.IADD R19, R5, 0x1, R19 ;  /* 0x0000000105137824 */ /* 0x000fe200078e0213 */
[----:B------:R-:W-:Y:S01]  /*24170*/  IADD3 R4, R4, -R16, RZ ;  /* 0x8000001004047210 */ /* 0x000fe20007ffe0ff */
[----:B------:R-:W-:-:S05]  /*24180*/  IMAD.MOV R8, RZ, RZ, -R8 ;  /* 0x000000ffff087224 */ /* 0x000fca00078e0a08 */
[----:B0-----:R-:W0:Y:S02]  /*24190*/  MUFU.RCP R7, R7 ;  /* 0x0000000700077308 */ /* 0x001e240000001000 */
[----:B0-----:R-:W-:-:S06]  /*241a0*/  VIADD R9, R7, 0xffffffe ;  /* 0x0ffffffe07097836 */ /* 0x001fcc0000000000 */
[----:B-1----:R-:W0:Y:S02]  /*241b0*/  F2I.FTZ.U32.TRUNC.NTZ R3, R9 ;  /* 0x0000000900037305 */ /* 0x002e24000021f000 */
[----:B0-----:R-:W-:-:S05]  /*241c0*/  IADD3 R11, RZ, -R3, RZ ;  /* 0x80000003ff0b7210 */ /* 0x001fca0007ffe0ff */
[----:B------:R-:W-:-:S04]  /*241d0*/  IMAD R11, R11, R6, RZ ;  /* 0x000000060b0b7224 */ /* 0x000fc800078e02ff */
[----:B------:R-:W-:Y:S01]  /*241e0*/  IMAD.HI.U32 R2, R3, R11, R2 ;  /* 0x0000000b03027227 */ /* 0x000fe200078e0002 */
        /* <DEDUP_REMOVED lines=17> */
.L_x_3596:
[----:B------:R-:W-:Y:S01]  /*24300*/  UMOV UR4, URZ ;  /* 0x0000003f00047c82 */ /* 0x000fe20008000000 */
[----:B------:R-:W-:Y:S01]  /*24310*/  UMOV UR5, URZ ;  /* 0x0000003f00057c82 */ /* 0x000fe20008000000 */
[----:B------:R-:W-:Y:S01]  /*24320*/  ULDC UR6, c[0x0][0xc14] ;  /* 0x0003050000067ab9 */ /* 0x000fe20000000800 */
[----:B------:R-:W-:Y:S01]  /*24330*/  IMAD.MOV.U32 R16, RZ, RZ, R4 ;  /* 0x000000ffff107224 */ /* 0x000fe200078e0004 */
[----:B------:R-:W-:Y:S01]  /*24340*/  MOV R17, UR4 ;  /* 0x0000000400117c02 */ /* 0x000fe20008000f00 */
[----:B------:R-:W-:Y:S01]  /*24350*/  IMAD.U32 R18, RZ, RZ, UR5 ;  /* 0x00000005ff127e24 */ /* 0x000fe2000f8e00ff */
[----:B------:R-:W-:-:S07]  /*24360*/  MOV R19, UR6 ;  /* 0x0000000600137c02 */ /* 0x000fce0008000f00 */
.L_x_3604:
        /* <DEDUP_REMOVED lines=12> */
.L_x_3517:
        /* <DEDUP_REMOVED lines=12> */
.L_x_3698:
[----:B------:R-:W-:Y:S05]  /*244f0*/  BSYNC B0 ;  /* 0x0000000000007941 */ /* 0x000fea0003800000 */
.L_x_3606:
[----:B------:R-:W-:-:S03]  /*24500*/  UMOV UR4, 0xffffffff ;  /* 0xffffffff00047882 */ /* 0x000fc60000000000 */
[----:B------:R-:W-:Y:S05]  /*24510*/  BRA.DIV UR4, `(.L_x_3608) ;  /* 0x0000001e04007947 */ /* 0x000fea000b800000 */
[----:B------:R-:W1:Y:S02]  /*24520*/  S2R R2, SR_TID.X ;  /* 0x0000000000027919 */ /* 0x000e640000002100 */
[----:B-1----:R-:W-:-:S04]  /*24530*/  SHF.R.U32.HI R2, RZ, 0x5, R2 ;  /* 0x00000005ff027819 */ /* 0x002fc80000011602 */
[----:B------:R-:W-:-:S05]  /*24540*/  LOP3.LUT R2, R2, 0x3, RZ, 0xc0, !PT ;  /* 0x0000000302027812 */ /* 0x000fca00078ec0ff */
[----:B------:R1:W2:Y:S02]  /*24550*/  SHFL.IDX PT, R14, R2, RZ, 0x1f ;  /* 0x00001fff020e7589 */ /* 0x0002a400000e0000 */
.L_x_3701:
[----:B--2---:R-:W-:-:S13]  /*24560*/  ISETP.NE.AND P0, PT, R14, RZ, PT ;  /* 0x000000ff0e00720c */ /* 0x004fda0003f05270 */
[----:B------:R-:W-:Y:S05]  /*24570*/  @P0 BRA `(.L_x_3298) ;  /* 0x00000000009c0947 */ /* 0x000fea0003800000 */
[----:B------:R-:W-:-:S03]  /*24580*/  UMOV UR4, 0xffffffff ;  /* 0xffffffff00047882 */ /* 0x000fc60000000000 */
[----:B------:R-:W-:Y:S05]  /*24590*/  BRA.DIV UR4, `(.L_x_3609) ;  /* 0x0000001e04147947 */ /* 0x000fea000b800000 */
[----:B------:R-:W-:-:S13]  /*245a0*/  ELECT P6, URZ, PT ;  /* 0x00000000003f782f */ /* 0x000fda00038c0000 */
.L_x_3704:
        /* <DEDUP_REMOVED lines=8> */
.L_x_3610:
[----:B0-----:R-:W2:Y:S04]  /*24630*/  LDL R3, [R1] ;  /* 0x0000000001037983 */ /* 0x001ea80000100800 */
[----:B------:R-:W3:Y:S01]  /*24640*/  LDL.LU R7, [R1+0x8] ;  /* 0x0000080001077983 */ /* 0x000ee20000300800 */
[----:B------:R-:W-:-:S05]  /*24650*/  IADD3 R2, R0, 0x36840, RZ ;  /* 0x0003684000027810 */ /* 0x000fca0007ffe0ff */
        /* <DEDUP_REMOVED lines=11> */
.L_x_3705:
[----:B------:R-:W1:Y:S02]  /*24710*/  SYNCS.PHASECHK.TRANS64.TRYWAIT P0, [R7+URZ], R2 ;  /* 0x00000002070075a7 */ /* 0x000e64000800017f */
[----:B-1----:R-:W-:Y:S05]  /*24720*/  @!P0 BRA `(.L_x_3612) ;  /* 0x0000001800e48947 */ /* 0x002fea0003800000 */
.L_x_3706:
[----:B------:R-:W-:Y:S05]  /*24730*/  @!P2 BRA `(.L_x_3613) ;  /* 0x000000000004a947 */ /* 0x000fea0003800000 */
[----:B------:R-:W-:Y:S01]  /*24740*/  BPT.TRAP 0x1 ;  /* 0x000000040000795c */ /* 0x000fe20000300000 */
.L_x_3613:
[----:B------:R-:W2:Y:S01]  /*24750*/  LDL.LU R4, [R1] ;  /* 0x0000000001047983 */ /* 0x000ea20000300800 */
[----:B------:R-:W-:-:S05]  /*24760*/  IADD3 R0, R0, 0x36860, RZ ;  /* 0x0003686000007810 */ /* 0x000fca0007ffe0ff */
[----:B--2---:R-:W-:-:S04]  /*24770*/  IMAD R4, R4, 0x8, R0 ;  /* 0x0000000804047824 */ /* 0x004fc800078e0200 */
[----:B------:R-:W2:Y:S02]  /*24780*/  SYNCS.PHASECHK.TRANS64.TRYWAIT P0, [R4+URZ], R5 ;  /* 0x00000005040075a7 */ /* 0x000ea4000800017f */
[----:B--2---:R-:W-:Y:S05]  /*24790*/  @!P0 BRA `(.L_x_3614) ;  /* 0x0000001800dc8947 */ /* 0x004fea0003800000 */
.L_x_3707:
[----:B------:R-:W-:-:S07]  /*247a0*/  LEA R3, R3, R0, 0x3 ;  /* 0x0000000003037211 */ /* 0x000fce00078e18ff */
.L_x_3615:
[----:B---3--:R3:W4:Y:S02]  /*247b0*/  SYNCS.PHASECHK.TRANS64.TRYWAIT P0, [R3+URZ], R2 ;  /* 0x00000002030075a7 */ /* 0x008724000800017f */
[----:B----4-:R-:W-:Y:S05]  /*247c0*/  @!P0 NANOSLEEP.SYNCS 0x989680 ;  /* 0x009896800000895d */ /* 0x010fea0003900000 */
[----:B------:R-:W4:Y:S02]  /*247d0*/  @!P0 SYNCS.PHASECHK.TRANS64 P0, [R3+URZ], R2 ;  /* 0x00000002030085a7 */ /* 0x000f24000800007f */
[----:B----4-:R-:W-:Y:S05]  /*247e0*/  @!P0 BRA `(.L_x_3615) ;  /* 0xfffffffc00f08947 */ /* 0x010fea000383ffff */
.L_x_3298:
[----:B------:R-:W-:Y:S05]  /*247f0*/  BSYNC B7 ;  /* 0x0000000000077941 */ /* 0x000fea0003800000 */
.L_x_3295:
[----:B------:R-:W-:Y:S05]  /*24800*/  EXIT ;  /* 0x000000000000794d */ /* 0x000fea0003800000 */
.L_x_3316:
[----:B0-----:R0:W1:Y:S02]  /*24810*/  SYNCS.PHASECHK.TRANS64.TRYWAIT P5, [R100+URZ+0x36890], R101 ;  /* 0x03689065640075a7 */ /* 0x00106400080a017f */
[----:B-1----:R-:W-:Y:S05]  /*24820*/  @!P5 NANOSLEEP.SYNCS 0x989680 ;  /* 0x009896800000d95d */ /* 0x002fea0003900000 */
[----:B------:R-:W1:Y:S02]  /*24830*/  @!P5 SYNCS.PHASECHK.TRANS64 P5, [R100+URZ+0x36890], R101 ;  /* 0x036890656400d5a7 */ /* 0x000e6400080a007f */
[----:B-1----:R-:W-:Y:S05]  /*24840*/  @!P5 BRA `(.L_x_3316) ;  /* 0xfffffffc00f0d947 */ /* 0x002fea000383ffff */
[----:B------:R-:W-:Y:S05]  /*24850*/  BRA `(.L_x_3616) ;  /* 0xfffffdec00b47947 */ /* 0x000fea000383ffff */
.L_x_3370:
[----:B-1----:R1:W3:Y:S02]  /*24860*/  SYNCS.PHASECHK.TRANS64.TRYWAIT P5, [R100+URZ+0x36890], R101 ;  /* 0x03689065640075a7 */ /* 0x0022e400080a017f */
[----:B---3--:R-:W-:Y:S05]  /*24870*/  @!P5 NANOSLEEP.SYNCS 0x989680 ;  /* 0x009896800000d95d */ /* 0x008fea0003900000 */
[----:B------:R-:W3:Y:S02]  /*24880*/  @!P5 SYNCS.PHASECHK.TRANS64 P5, [R100+URZ+0x36890], R101 ;  /* 0x036890656400d5a7 */ /* 0x000ee400080a007f */
[----:B---3--:R-:W-:Y:S05]  /*24890*/  @!P5 BRA `(.L_x_3370) ;  /* 0xfffffffc00f0d947 */ /* 0x008fea000383ffff */
[----:B------:R-:W-:Y:S05]  /*248a0*/  BRA `(.L_x_3617) ;  /* 0xfffffe20003c7947 */ /* 0x000fea000383ffff */
.L_x_3395:
[----:B-1----:R1:W2:Y:S02]  /*248b0*/  SYNCS.PHASECHK.TRANS64.TRYWAIT P3, [R100+URZ+0x36890], R101 ;  /* 0x03689065640075a7 */ /* 0x0022a4000806017f */
[----:B--2---:R-:W-:Y:S05]  /*248c0*/  @!P3 NANOSLEEP.SYNCS 0x989680 ;  /* 0x009896800000b95d */ /* 0x004fea0003900000 */
[----:B------:R-:W2:Y:S02]  /*248d0*/  @!P3 SYNCS.PHASECHK.TRANS64 P3, [R100+URZ+0x36890], R101 ;  /* 0x036890656400b5a7 */ /* 0x000ea4000806007f */
[----:B--2---:R-:W-:Y:S05]  /*248e0*/  @!P3 BRA `(.L_x_3395) ;  /* 0xfffffffc00f0b947 */ /* 0x004fea000383ffff */
[----:B------:R-:W-:Y:S05]  /*248f0*/  BRA `(.L_x_3618) ;  /* 0xfffffe5000507947 */ /* 0x000fea000383ffff */
.L_x_3401:
[----:B0-----:R0:W1:Y:S02]  /*24900*/  SYNCS.PHASECHK.TRANS64.TRYWAIT P2, [R100+URZ+0x368b0], R101 ;  /* 0x0368b065640075a7 */ /* 0x001064000804017f */
[----:B-1----:R-:W-:Y:S05]  /*24910*/  @!P2 NANOSLEEP.SYNCS 0x989680 ;  /* 0x009896800000a95d */ /* 0x002fea0003900000 */
[----:B------:R-:W1:Y:S02]  /*24920*/  @!P2 SYNCS.PHASECHK.TRANS64 P2, [R100+URZ+0x368b0], R101 ;  /* 0x0368b0656400a5a7 */ /* 0x000e64000804007f */
[----:B-1----:R-:W-:Y:S05]  /*24930*/  @!P2 BRA `(.L_x_3401) ;  /* 0xfffffffc00f0a947 */ /* 0x002fea000383ffff */
[----:B------:R-:W-:Y:S05]  /*24940*/  BRA `(.L_x_3619) ;  /* 0xfffffe5400687947 */ /* 0x000fea000383ffff */
.L_x_3421:
[----:B------:R-:W-:Y:S01]  /*24950*/  BSSY B1, `(.L_x_3620) ;  /* 0x0000008000017945 */ /* 0x000fe20003800000 */
[----:B------:R-:W-:Y:S01]  /*24960*/  IMAD.MOV.U32 R13, RZ, RZ, R39 ;  /* 0x000000ffff0d7224 */ /* 0x000fe200078e0027 */
[----:B------:R-:W-:Y:S01]  /*24970*/  MOV R12, RZ ;  /* 0x000000ff000c7202 */ /* 0x000fe20000000f00 */
[----:B------:R-:W-:Y:S01]  /*24980*/  IMAD.MOV.U32 R11, RZ, RZ, 0x1c1f ;  /* 0x00001c1fff0b7424 */ /* 0x000fe200078e00ff */
[----:B------:R-:W-:-:S07]  /*24990*/  MOV R15, 0xffffffff ;  /* 0xffffffff000f7802 */ /* 0x000fce0000000f00 */
[----:B------:R-:W-:Y:S05]  /*249a0*/  WARPSYNC.COLLECTIVE R15, `(.L_x_3621) ;  /* 0x000000000f087348 */ /* 0x000fea0003c00000 */
[----:B------:R0:W1:Y:S02]  /*249b0*/  SHFL.IDX P6, R14, R13, R12, R11 ;  /* 0x0000000c0d0e7389 */ /* 0x00006400000c000b */
[----:B01----:R-:W-:Y:S01]  /*249c0*/  ENDCOLLECTIVE ;  /* 0x000000000000791b */ /* 0x003fe20003800000 */
.L_x_3621:
[----:B------:R-:W-:Y:S05]  /*249d0*/  BSYNC B1 ;  /* 0x0000000000017941 */ /* 0x000fea0003800000 */
.L_x_3620:
[----:B------:R-:W-:Y:S05]  /*249e0*/  BRA `(.L_x_3622) ;  /* 0xfffffe6c003c7947 */ /* 0x000fea000383ffff */
.L_x_3422:
        /* <DEDUP_REMOVED lines=8> */
.L_x_3624:
[----:B------:R-:W-:Y:S05]  /*24a70*/  BSYNC B1 ;  /* 0x0000000000017941 */ /* 0x000fea0003800000 */
.L_x_3623:
[----:B------:R-:W-:Y:S05]  /*24a80*/  BRA `(.L_x_3625) ;  /* 0xfffffe6c00207947 */ /* 0x000fea000383ffff */
.L_x_3423:
        /* <DEDUP_REMOVED lines=8> */
.L_x_3627:
[----:B------:R-:W-:Y:S05]  /*24b10*/  BSYNC B1 ;  /* 0x0000000000017941 */ /* 0x000fea0003800000 */
.L_x_3626:
[----:B------:R-:W-:Y:S05]  /*24b20*/  BRA `(.L_x_3628) ;  /* 0xfffffe6c00047947 */ /* 0x000fea000383ffff */
.L_x_3424:
        /* <DEDUP_REMOVED lines=8> */
.L_x_3630:
[----:B------:R-:W-:Y:S05]  /*24bb0*/  BSYNC B1 ;  /* 0x0000000000017941 */ /* 0x000fea0003800000 */
.L_x_3629:
[----:B------:R-:W-:Y:S05]  /*24bc0*/  BRA `(.L_x_3631) ;  /* 0xfffffe6800e87947 */ /* 0x000fea000383ffff */
.L_x_3426:
[----:B0-----:R0:W1:Y:S02]  /*24bd0*/  SYNCS.PHASECHK.TRANS64.TRYWAIT P1, [R2+URZ+0x36800], R5 ;  /* 0x03680005020075a7 */ /* 0x001064000802017f */
[----:B-1----:R-:W-:Y:S05]  /*24be0*/  @!P1 NANOSLEEP.SYNCS 0x989680 ;  /* 0x009896800000995d */ /* 0x002fea0003900000 */
[----:B------:R-:W1:Y:S02]  /*24bf0*/  @!P1 SYNCS.PHASECHK.TRANS64 P1, [R2+URZ+0x36800], R5 ;  /* 0x03680005020095a7 */ /* 0x000e64000802007f */
[----:B-1----:R-:W-:Y:S05]  /*24c00*/  @!P1 BRA `(.L_x_3426) ;  /* 0xfffffffc00f09947 */ /* 0x002fea000383ffff */
[----:B------:R-:W-:Y:S05]  /*24c10*/  BRA `(.L_x_3632) ;  /* 0xfffffe6c00247947 */ /* 0x000fea000383ffff */
.L_x_3452:
        /* <DEDUP_REMOVED lines=8> */
.L_x_3634:
[----:B------:R-:W-:Y:S05]  /*24ca0*/  BSYNC B1 ;  /* 0x0000000000017941 */ /* 0x000fea0003800000 */
.L_x_3633:
[----:B------:R-:W-:Y:S05]  /*24cb0*/  BRA `(.L_x_3635) ;  /* 0xfffffe9000987947 */ /* 0x000fea000383ffff */
.L_x_3453:
        /* <DEDUP_REMOVED lines=8> */
.L_x_3637:
[----:B------:R-:W-:Y:S05]  /*24d40*/  BSYNC B1 ;  /* 0x0000000000017941 */ /* 0x000fea0003800000 */
.L_x_3636:
[----:B------:R-:W-:Y:S05]  /*24d50*/  BRA `(.L_x_3638) ;  /* 0xfffffe90007c7947 */ /* 0x000fea000383ffff */
.L_x_3454:
        /* <DEDUP_REMOVED lines=8> */
.L_x_3640:
[----:B------:R-:W-:Y:S05]  /*24de0*/  BSYNC B1 ;  /* 0x0000000000017941 */ /* 0x000fea0003800000 */
.L_x_3639:
[----:B------:R-:W-:Y:S05]  /*24df0*/  BRA `(.L_x_3641) ;  /* 0xfffffe9000607947 */ /* 0x000fea000383ffff */
.L_x_3455:
        /* <DEDUP_REMOVED lines=8> */
.L_x_3643:
[----:B------:R-:W-:Y:S05]  /*24e80*/  BSYNC B1 ;  /* 0x0000000000017941 */ /* 0x000fea0003800000 */
.L_x_3642:
[----:B------:R-:W-:Y:S05]  /*24e90*/  BRA `(.L_x_3644) ;  /* 0xfffffe9000447947 */ /* 0x000fea000383ffff */
.L_x_3457:
[----:B0-----:R0:W1:Y:S02]  /*24ea0*/  SYNCS.PHASECHK.TRANS64.TRYWAIT P0, [R2+URZ+0x36800], R5 ;  /* 0x03680005020075a7 */ /* 0x001064000800017f */
[----:B-1----:R-:W-:Y:S05]  /*24eb0*/  @!P0 NANOSLEEP.SYNCS 0x989680 ;  /* 0x009896800000895d */ /* 0x002fea0003900000 */
[----:B------:R-:W1:Y:S02]  /*24ec0*/  @!P0 SYNCS.PHASECHK.TRANS64 P0, [R2+URZ+0x36800], R5 ;  /* 0x03680005020085a7 */ /* 0x000e64000800007f */
[----:B-1----:R-:W-:Y:S05]  /*24ed0*/  @!P0 BRA `(.L_x_3457) ;  /* 0xfffffffc00f08947 */ /* 0x002fea000383ffff */
[----:B------:R-:W-:Y:S05]  /*24ee0*/  BRA `(.L_x_3645) ;  /* 0xfffffe9000807947 */ /* 0x000fea000383ffff */
.L_x_3471:
[----:B-1----:R1:W2:Y:S02]  /*24ef0*/  SYNCS.PHASECHK.TRANS64.TRYWAIT P2, [R0+URZ+0x36830], R3 ;  /* 0x03683003000075a7 */ /* 0x0022a4000804017f */
[----:B--2---:R-:W-:Y:S05]  /*24f00*/  @!P2 NANOSLEEP.SYNCS 0x989680 ;  /* 0x009896800000a95d */ /* 0x004fea0003900000 */
[----:B------:R-:W2:Y:S02]  /*24f10*/  @!P2 SYNCS.PHASECHK.TRANS64 P2, [R0+URZ+0x36830], R3 ;  /* 0x036830030000a5a7 */ /* 0x000ea4000804007f */
[----:B--2---:R-:W-:Y:S05]  /*24f20*/  @!P2 BRA `(.L_x_3471) ;  /* 0xfffffffc00f0a947 */ /* 0x004fea000383ffff */
[----:B------:R-:W-:Y:S05]  /*24f30*/  BRA `(.L_x_3470) ;  /* 0xfffffeb4006c7947 */ /* 0x000fea000383ffff */
.L_x_3478:
[----:B-1----:R1:W2:Y:S02]  /*24f40*/  SYNCS.PHASECHK.TRANS64.TRYWAIT P2, [R14+URZ+0x36830], R5 ;  /* 0x036830050e0075a7 */ /* 0x0022a4000804017f */
[----:B--2---:R-:W-:Y:S05]  /*24f50*/  @!P2 NANOSLEEP.SYNCS 0x989680 ;  /* 0x009896800000a95d */ /* 0x004fea0003900000 */
[----:B------:R-:W2:Y:S02]  /*24f60*/  @!P2 SYNCS.PHASECHK.TRANS64 P2, [R14+URZ+0x36830], R5 ;  /* 0x036830050e00a5a7 */ /* 0x000ea4000804007f */
[----:B--2---:R-:W-:Y:S05]  /*24f70*/  @!P2 BRA `(.L_x_3478) ;  /* 0xfffffffc00f0a947 */ /* 0x004fea000383ffff */
[----:B------:R-:W-:Y:S05]  /*24f80*/  BRA `(.L_x_3477) ;  /* 0xffffff0c00f07947 */ /* 0x000fea000383ffff */
.L_x_3483:
[----:B-1----:R1:W2:Y:S02]  /*24f90*/  SYNCS.PHASECHK.TRANS64.TRYWAIT P2, [R15+URZ+0x36850], R0 ;  /* 0x036850000f0075a7 */ /* 0x0022a4000804017f */
[----:B--2---:R-:W-:Y:S05]  /*24fa0*/  @!P2 NANOSLEEP.SYNCS 0x989680 ;  /* 0x009896800000a95d */ /* 0x004fea0003900000 */
[----:B------:R-:W2:Y:S02]  /*24fb0*/  @!P2 SYNCS.PHASECHK.TRANS64 P2, [R15+URZ+0x36850], R0 ;  /* 0x036850000f00a5a7 */ /* 0x000ea4000804007f */
[----:B--2---:R-:W-:Y:S05]  /*24fc0*/  @!P2 BRA `(.L_x_3483) ;  /* 0xfffffffc00f0a947 */ /* 0x004fea000383ffff */
[----:B------:R-:W-:Y:S05]  /*24fd0*/  BRA `(.L_x_3482) ;  /* 0xffffff4400947947 */ /* 0x000fea000383ffff */
.L_x_3489:
[----:B-1----:R1:W2:Y:S02]  /*24fe0*/  SYNCS.PHASECHK.TRANS64.TRYWAIT P0, [R12+URZ+0x36850], R3 ;  /* 0x036850030c0075a7 */ /* 0x0022a4000800017f */
[----:B--2---:R-:W-:Y:S05]  /*24ff0*/  @!P0 NANOSLEEP.SYNCS 0x989680 ;  /* 0x009896800000895d */ /* 0x004fea0003900000 */
[----:B------:R-:W2:Y:S02]  /*25000*/  @!P0 SYNCS.PHASECHK.TRANS64 P0, [R12+URZ+0x36850], R3 ;  /* 0x036850030c0085a7 */ /* 0x000ea4000800007f */
[----:B--2---:R-:W-:Y:S05]  /*25010*/  @!P0 BRA `(.L_x_3489) ;  /* 0xfffffffc00f08947 */ /* 0x004fea000383ffff */
[----:B------:R-:W-:Y:S05]  /*25020*/  BRA `(.L_x_3488) ;  /* 0xffffff6800507947 */ /* 0x000fea000383ffff */
.L_x_3521:
[----:B------:R-:W0:Y:S01]  /*25030*/  S2R R11, SR_TID.X ;  /* 0x00000000000b7919 */ /* 0x000e220000002100 */
[----:B------:R-:W-:Y:S01]  /*25040*/  BSSY B1, `(.L_x_3646) ;  /* 0x000000a000017945 */ /* 0x000fe20003800000 */
[----:B------:R-:W-:Y:S02]  /*25050*/  MOV R12, RZ ;  /* 0x000000ff000c7202 */ /* 0x000fe40000000f00 */
[----:B------:R-:W-:Y:S02]  /*25060*/  MOV R15, 0xffffffff ;  /* 0xffffffff000f7802 */ /* 0x000fe40000000f00 */
[----:B0-----:R-:W-:-:S04]  /*25070*/  SHF.R.U32.HI R11, RZ, 0x5, R11 ;  /* 0x00000005ff0b7819 */ /* 0x001fc8000001160b */
[----:B------:R-:W-:-:S05]  /*25080*/  LOP3.LUT R11, R11, 0x3, RZ, 0xc0, !PT ;  /* 0x000000030b0b7812 */ /* 0x000fca00078ec0ff */
[----:B------:R-:W-:Y:S02]  /*25090*/  IMAD.MOV.U32 R13, RZ, RZ, R11 ;  /* 0x000000ffff0d7224 */ /* 0x000fe400078e000b */
[----:B------:R-:W-:-:S07]  /*250a0*/  IMAD.MOV.U32 R11, RZ, RZ, 0x1f ;  /* 0x0000001fff0b7424 */ /* 0x000fce00078e00ff */
[----:B-----5:R-:W-:Y:S05]  /*250b0*/  WARPSYNC.COLLECTIVE R15, `(.L_x_3647) ;  /* 0x000000000f087348 */ /* 0x020fea0003c00000 */
[----:B------:R0:W1:Y:S02]  /*250c0*/  SHFL.IDX P6, R14, R13, R12, R11 ;  /* 0x0000000c0d0e7389 */ /* 0x00006400000c000b */
[----:B01---5:R-:W-:Y:S01]  /*250d0*/  ENDCOLLECTIVE ;  /* 0x000000000000791b */ /* 0x023fe20003800000 */
.L_x_3647:
[----:B------:R-:W-:Y:S05]  /*250e0*/  BSYNC B1 ;  /* 0x0000000000017941 */ /* 0x000fea0003800000 */
.L_x_3646:
[----:B------:R-:W-:Y:S05]  /*250f0*/  BRA `(.L_x_3648) ;  /* 0xffffffa800607947 */ /* 0x000fea000383ffff */
.L_x_3522:
[----:B------:R-:W-:Y:S01]  /*25100*/  BSSY B1, `(.L_x_3649) ;  /* 0x0000006000017945 */ /* 0x000fe20003800000 */
[----:B------:R-:W-:-:S07]  /*25110*/  IMAD.MOV.U32 R15, RZ, RZ, -0x1 ;  /* 0xffffffffff0f7424 */ /* 0x000fce00078e00ff */
[----:B-----5:R-:W-:Y:S05]  /*25120*/  WARPSYNC.COLLECTIVE R15, `(.L_x_3650) ;  /* 0x000000000f0c7348 */ /* 0x020fea0003c00000 */
[----:B------:R-:W-:Y:S02]  /*25130*/  ELECT P6, UR62, PT ;  /* 0x00000000003e782f */ /* 0x000fe400038c0000 */
[----:B------:R-:W-:Y:S01]  /*25140*/  MOV R14, UR62 ;  /* 0x0000003e000e7c02 */ /* 0x000fe20008000f00 */
[----:B-----5:R-:W-:Y:S10]  /*25150*/  ENDCOLLECTIVE ;  /* 0x000000000000791b */ /* 0x020ff40003800000 */
.L_x_3650:
[----:B------:R-:W-:Y:S05]  /*25160*/  BSYNC B1 ;  /* 0x0000000000017941 */ /* 0x000fea0003800000 */
.L_x_3649:
[----:B------:R-:W-:Y:S05]  /*25170*/  BRA `(.L_x_3651) ;  /* 0xffffffa8004c7947 */ /* 0x000fea000383ffff */
.L_x_3524:
[----:B0-----:R0:W1:Y:S02]  /*25180*/  SYNCS.PHASECHK.TRANS64.TRYWAIT P0, [R9+URZ+0x36820], R5 ;  /* 0x03682005090075a7 */ /* 0x001064000800017f */
[----:B-1----:R-:W-:Y:S05]  /*25190*/  @!P0 NANOSLEEP.SYNCS 0x989680 ;  /* 0x009896800000895d */ /* 0x002fea0003900000 */
[----:B------:R-:W1:Y:S02]  /*251a0*/  @!P0 SYNCS.PHASECHK.TRANS64 P0, [R9+URZ+0x36820], R5 ;  /* 0x03682005090085a7 */ /* 0x000e64000800007f */
[----:B-1----:R-:W-:Y:S05]  /*251b0*/  @!P0 BRA `(.L_x_3524) ;  /* 0xfffffffc00f08947 */ /* 0x002fea000383ffff */
[----:B------:R-:W-:Y:S05]  /*251c0*/  BRA `(.L_x_3652) ;  /* 0xffffffa800687947 */ /* 0x000fea000383ffff */
.L_x_3527:
[----:B0-----:R0:W1:Y:S02]  /*251d0*/  SYNCS.PHASECHK.TRANS64.TRYWAIT P0, [R5+URZ+0x368a0], R10 ;  /* 0x0368a00a050075a7 */ /* 0x001064000800017f */
[----:B-1----:R-:W-:Y:S05]  /*251e0*/  @!P0 NANOSLEEP.SYNCS 0x989680 ;  /* 0x009896800000895d */ /* 0x002fea0003900000 */
[----:B------:R-:W1:Y:S02]  /*251f0*/  @!P0 SYNCS.PHASECHK.TRANS64 P0, [R5+URZ+0x368a0], R10 ;  /* 0x0368a00a050085a7 */ /* 0x000e64000800007f */
[----:B-1----:R-:W-:Y:S05]  /*25200*/  @!P0 BRA `(.L_x_3527) ;  /* 0xfffffffc00f08947 */ /* 0x002fea000383ffff */
[----:B------:R-:W-:Y:S05]  /*25210*/  BRA `(.L_x_3653) ;  /* 0xffffffa800787947 */ /* 0x000fea000383ffff */
.L_x_3529:
[----:B-1----:R1:W2:Y:S02]  /*25220*/  SYNCS.PHASECHK.TRANS64.TRYWAIT P0, [R5+URZ+0x368c0], R10 ;  /* 0x0368c00a050075a7 */ /* 0x0022a4000800017f */
[----:B--2---:R-:W-:Y:S05]  /*25230*/  @!P0 NANOSLEEP.SYNCS 0x989680 ;  /* 0x009896800000895d */ /* 0x004fea0003900000 */
[----:B------:R-:W2:Y:S02]  /*25240*/  @!P0 SYNCS.PHASECHK.TRANS64 P0, [R5+URZ+0x368c0], R10 ;  /* 0x0368c00a050085a7 */ /* 0x000ea4000800007f */
[----:B--2---:R-:W-:Y:S05]  /*25250*/  @!P0 BRA `(.L_x_3529) ;  /* 0xfffffffc00f08947 */ /* 0x004fea000383ffff */
[----:B------:R-:W-:Y:S05]  /*25260*/  BRA `(.L_x_3654) ;  /* 0xffffffac00047947 */ /* 0x000fea000383ffff */
.L_x_3533:
[----:B0-----:R0:W1:Y:S02]  /*25270*/  SYNCS.PHASECHK.TRANS64.TRYWAIT P0, [R6+URZ+0x368a0], R7 ;  /* 0x0368a007060075a7 */ /* 0x001064000800017f */
[----:B-1----:R-:W-:Y:S05]  /*25280*/  @!P0 NANOSLEEP.SYNCS 0x989680 ;  /* 0x009896800000895d */ /* 0x002fea0003900000 */
[----:B------:R-:W1:Y:S02]  /*25290*/  @!P0 SYNCS.PHASECHK.TRANS64 P0, [R6+URZ+0x368a0], R7 ;  /* 0x0368a007060085a7 */ /* 0x000e64000800007f */
[----:B-1----:R-:W-:Y:S05]  /*252a0*/  @!P0 BRA `(.L_x_3533) ;  /* 0xfffffffc00f08947 */ /* 0x002fea000383ffff */
[----:B------:R-:W-:Y:S05]  /*252b0*/  BRA `(.L_x_3655) ;  /* 0xffffffac00d87947 */ /* 0x000fea000383ffff */
.L_x_3535:
[----:B-1----:R1:W2:Y:S02]  /*252c0*/  SYNCS.PHASECHK.TRANS64.TRYWAIT P1, [R6+URZ+0x368c0], R7 ;  /* 0x0368c007060075a7 */ /* 0x0022a4000802017f */
[----:B--2---:R-:W-:Y:S05]  /*252d0*/  @!P1 NANOSLEEP.SYNCS 0x989680 ;  /* 0x009896800000995d */ /* 0x004fea0003900000 */
[----:B------:R-:W2:Y:S02]  /*252e0*/  @!P1 SYNCS.PHASECHK.TRANS64 P1, [R6+URZ+0x368c0], R7 ;  /* 0x0368c007060095a7 */ /* 0x000ea4000802007f */
[----:B--2---:R-:W-:Y:S05]  /*252f0*/  @!P1 BRA `(.L_x_3535) ;  /* 0xfffffffc00f09947 */ /* 0x004fea000383ffff */
[----:B------:R-:W-:Y:S05]  /*25300*/  BRA `(.L_x_3656) ;  /* 0xffffffb0005c7947 */ /* 0x000fea000383ffff */
.L_x_3547:
[----:B------:R-:W0:Y:S01]  /*25310*/  S2R R3, SR_TID.X ;  /* 0x0000000000037919 */ /* 0x000e220000002100 */
[----:B------:R-:W-:Y:S01]  /*25320*/  BSSY B0, `(.L_x_3657) ;  /* 0x000000a000007945 */ /* 0x000fe20003800000 */
[----:B------:R-:W-:Y:S01]  /*25330*/  IMAD.MOV.U32 R12, RZ, RZ, RZ ;  /* 0x000000ffff0c7224 */ /* 0x000fe200078e00ff */
[----:B------:R-:W-:Y:S01]  /*25340*/  MOV R11, 0x1f ;  /* 0x0000001f000b7802 */ /* 0x000fe20000000f00 */
[----:B------:R-:W-:Y:S01]  /*25350*/  IMAD.MOV.U32 R15, RZ, RZ, -0x1 ;  /* 0xffffffffff0f7424 */ /* 0x000fe200078e00ff */
[----:B0-----:R-:W-:-:S04]  /*25360*/  SHF.R.U32.HI R3, RZ, 0x5, R3 ;  /* 0x00000005ff037819 */ /* 0x001fc80000011603 */
[----:B------:R-:W-:-:S04]  /*25370*/  LOP3.LUT R3, R3, 0x3, RZ, 0xc0, !PT ;  /* 0x0000000303037812 */ /* 0x000fc800078ec0ff */
[----:B------:R-:W-:-:S07]  /*25380*/  MOV R13, R3 ;  /* 0x00000003000d7202 */ /* 0x000fce0000000f00 */
[----:B------:R-:W-:Y:S05]  /*25390*/  WARPSYNC.COLLECTIVE R15, `(.L_x_3658) ;  /* 0x000000000f087348 */ /* 0x000fea0003c00000 */
[----:B------:R0:W1:Y:S02]  /*253a0*/  SHFL.IDX P6, R14, R13, R12, R11 ;  /* 0x0000000c0d0e7389 */ /* 0x00006400000c000b */
[----:B01----:R-:W-:Y:S01]  /*253b0*/  ENDCOLLECTIVE ;  /* 0x000000000000791b */ /* 0x003fe20003800000 */
.L_x_3658:
[----:B------:R-:W-:Y:S05]  /*253c0*/  BSYNC B0 ;  /* 0x0000000000007941 */ /* 0x000fea0003800000 */
.L_x_3657:
[----:B------:R-:W-:Y:S05]  /*253d0*/  BRA `(.L_x_3659) ;  /* 0xffffffbc00647947 */ /* 0x000fea000383ffff */
.L_x_3548:
[----:B------:R-:W-:Y:S01]  /*253e0*/  BSSY B0, `(.L_x_3660) ;  /* 0x0000006000007945 */ /* 0x000fe20003800000 */
[----:B------:R-:W-:-:S07]  /*253f0*/  MOV R15, 0xffffffff ;  /* 0xffffffff000f7802 */ /* 0x000fce0000000f00 */
[----:B------:R-:W-:Y:S05]  /*25400*/  WARPSYNC.COLLECTIVE R15, `(.L_x_3661) ;  /* 0x000000000f0c7348 */ /* 0x000fea0003c00000 */
[----:B------:R-:W-:Y:S02]  /*25410*/  ELECT P6, UR62, PT ;  /* 0x00000000003e782f */ /* 0x000fe400038c0000 */
[----:B------:R-:W-:Y:S01]  /*25420*/  MOV R14, UR62 ;  /* 0x0000003e000e7c02 */ /* 0x000fe20008000f00 */
[----:B------:R-:W-:Y:S10]  /*25430*/  ENDCOLLECTIVE ;  /* 0x000000000000791b */ /* 0x000ff40003800000 */
.L_x_3661:
[----:B------:R-:W-:Y:S05]  /*25440*/  BSYNC B0 ;  /* 0x0000000000007941 */ /* 0x000fea0003800000 */
.L_x_3660:
[----:B------:R-:W-:Y:S05]  /*25450*/  BRA `(.L_x_3662) ;  /* 0xffffffbc005c7947 */ /* 0x000fea000383ffff */
.L_x_3551:
[----:B0-----:R0:W1:Y:S02]  /*25460*/  SYNCS.PHASECHK.TRANS64.TRYWAIT P0, [R6+URZ+0x36840], R7 ;  /* 0x03684007060075a7 */ /* 0x001064000800017f */
[----:B-1----:R-:W-:Y:S05]  /*25470*/  @!P0 NANOSLEEP.SYNCS 0x989680 ;  /* 0x009896800000895d */ /* 0x002fea0003900000 */
[----:B------:R-:W1:Y:S02]  /*25480*/  @!P0 SYNCS.PHASECHK.TRANS64 P0, [R6+URZ+0x36840], R7 ;  /* 0x03684007060085a7 */ /* 0x000e64000800007f */
[----:B-1----:R-:W-:Y:S05]  /*25490*/  @!P0 BRA `(.L_x_3551) ;  /* 0xfffffffc00f08947 */ /* 0x002fea000383ffff */
[----:B------:R-:W-:Y:S05]  /*254a0*/  BRA `(.L_x_3663) ;  /* 0xffffffbc00cc7947 */ /* 0x000fea000383ffff */
.L_x_3554:
        /* <DEDUP_REMOVED lines=8> */
.L_x_3562:
[----:B0-----:R0:W1:Y:S02]  /*25530*/  SYNCS.PHASECHK.TRANS64.TRYWAIT P0, [R8+URZ+0x36840], R9 ;  /* 0x03684009080075a7 */ /* 0x001064000800017f */
[----:B-1----:R-:W-:Y:S05]  /*25540*/  @!P0 NANOSLEEP.SYNCS 0x989680 ;  /* 0x009896800000895d */ /* 0x002fea0003900000 */
[----:B------:R-:W1:Y:S02]  /*25550*/  @!P0 SYNCS.PHASECHK.TRANS64 P0, [R8+URZ+0x36840], R9 ;  /* 0x03684009080085a7 */ /* 0x000e64000800007f */
[----:B-1----:R-:W-:Y:S05]  /*25560*/  @!P0 BRA `(.L_x_3562) ;  /* 0xfffffffc00f08947 */ /* 0x002fea000383ffff */
[----:B------:R-:W-:Y:S05]  /*25570*/  BRA `(.L_x_3665) ;  /* 0xffffffc400dc7947 */ /* 0x000fea000383ffff */
.L_x_3564:
[----:B0-----:R0:W1:Y:S02]  /*25580*/  SYNCS.PHASECHK.TRANS64.TRYWAIT P0, [R8+URZ+0x36860], R9 ;  /* 0x03686009080075a7 */ /* 0x001064000800017f */
[----:B-1----:R-:W-:Y:S05]  /*25590*/  @!P0 NANOSLEEP.SYNCS 0x989680 ;  /* 0x009896800000895d */ /* 0x002fea0003900000 */
[----:B------:R-:W1:Y:S02]  /*255a0*/  @!P0 SYNCS.PHASECHK.TRANS64 P0, [R8+URZ+0x36860], R9 ;  /* 0x03686009080085a7 */ /* 0x000e64000800007f */
[----:B-1----:R-:W-:Y:S05]  /*255b0*/  @!P0 BRA `(.L_x_3564) ;  /* 0xfffffffc00f08947 */ /* 0x002fea000383ffff */
[----:B------:R-:W-:Y:S05]  /*255c0*/  BRA `(.L_x_3666) ;  /* 0xffffffc800887947 */ /* 0x000fea000383ffff */
.L_x_3570:
[----:B-1----:R1:W2:Y:S02]  /*255d0*/  SYNCS.PHASECHK.TRANS64.TRYWAIT P0, [R2+URZ+0x36840], R3 ;  /* 0x03684003020075a7 */ /* 0x0022a4000800017f */
[----:B--2---:R-:W-:Y:S05]  /*255e0*/  @!P0 NANOSLEEP.SYNCS 0x989680 ;  /* 0x009896800000895d */ /* 0x004fea0003900000 */
[----:B------:R-:W2:Y:S02]  /*255f0*/  @!P0 SYNCS.PHASECHK.TRANS64 P0, [R2+URZ+0x36840], R3 ;  /* 0x03684003020085a7 */ /* 0x000ea4000800007f */
[----:B--2---:R-:W-:Y:S05]  /*25600*/  @!P0 BRA `(.L_x_3570) ;  /* 0xfffffffc00f08947 */ /* 0x004fea000383ffff */
[----:B------:R-:W-:Y:S05]  /*25610*/  BRA `(.L_x_3667) ;  /* 0xffffffcc00fc7947 */ /* 0x000fea000383ffff */
.L_x_3572:
[----:B0-----:R0:W1:Y:S02]  /*25620*/  SYNCS.PHASECHK.TRANS64.TRYWAIT P0, [R2+URZ+0x36860], R3 ;  /* 0x03686003020075a7 */ /* 0x001064000800017f */
[----:B-1----:R-:W-:Y:S05]  /*25630*/  @!P0 NANOSLEEP.SYNCS 0x989680 ;  /* 0x009896800000895d */ /* 0x002fea0003900000 */
[----:B------:R-:W1:Y:S02]  /*25640*/  @!P0 SYNCS.PHASECHK.TRANS64 P0, [R2+URZ+0x36860], R3 ;  /* 0x03686003020085a7 */ /* 0x000e64000800007f */
[----:B-1----:R-:W-:Y:S05]  /*25650*/  @!P0 BRA `(.L_x_3572) ;  /* 0xfffffffc00f08947 */ /* 0x002fea000383ffff */
[----:B------:R-:W-:Y:S05]  /*25660*/  BRA `(.L_x_3668) ;  /* 0xffffffd000a87947 */ /* 0x000fea000383ffff */
.L_x_3578:
[----:B--2---:R2:W3:Y:S02]  /*25670*/  SYNCS.PHASECHK.TRANS64.TRYWAIT P0, [R2+URZ+0x36840], R3 ;  /* 0x03684003020075a7 */ /* 0x0044e4000800017f */
[----:B---3--:R-:W-:Y:S05]  /*25680*/  @!P0 NANOSLEEP.SYNCS 0x989680 ;  /* 0x009896800000895d */ /* 0x008fea0003900000 */
[----:B------:R-:W3:Y:S02]  /*25690*/  @!P0 SYNCS.PHASECHK.TRANS64 P0, [R2+URZ+0x36840], R3 ;  /* 0x03684003020085a7 */ /* 0x000ee4000800007f */
[----:B---3--:R-:W-:Y:S05]  /*256a0*/  @!P0 BRA `(.L_x_3578) ;  /* 0xfffffffc00f08947 */ /* 0x008fea000383ffff */
[----:B------:R-:W-:Y:S05]  /*256b0*/  BRA `(.L_x_3669) ;  /* 0xffffffd400f87947 */ /* 0x000fea000383ffff */
.L_x_3580:
[----:B0-----:R0:W1:Y:S02]  /*256c0*/  SYNCS.PHASECHK.TRANS64.TRYWAIT P0, [R2+URZ+0x36860], R8 ;  /* 0x03686008020075a7 */ /* 0x001064000800017f */
[----:B-1----:R-:W-:Y:S05]  /*256d0*/  @!P0 NANOSLEEP.SYNCS 0x989680 ;  /* 0x009896800000895d */ /* 0x002fea0003900000 */
[----:B------:R-:W1:Y:S02]  /*256e0*/  @!P0 SYNCS.PHASECHK.TRANS64 P0, [R2+URZ+0x36860], R8 ;  /* 0x03686008020085a7 */ /* 0x000e64000800007f */
[----:B-1----:R-:W-:Y:S05]  /*256f0*/  @!P0 BRA `(.L_x_3580) ;  /* 0xfffffffc00f08947 */ /* 0x002fea000383ffff */
[----:B------:R-:W-:Y:S05]  /*25700*/  BRA `(.L_x_3670) ;  /* 0xffffffd800a07947 */ /* 0x000fea000383ffff */
.L_x_3588:
[----:B-1----:R1:W2:Y:S02]  /*25710*/  SYNCS.PHASECHK.TRANS64.TRYWAIT P0, [R3+URZ+0x36860], R0 ;  /* 0x03686000030075a7 */ /* 0x0022a4000800017f */
[----:B--2---:R-:W-:Y:S05]  /*25720*/  @!P0 NANOSLEEP.SYNCS 0x989680 ;  /* 0x009896800000895d */ /* 0x004fea0003900000 */
[----:B------:R-:W2:Y:S02]  /*25730*/  @!P0 SYNCS.PHASECHK.TRANS64 P0, [R3+URZ+0x36860], R0 ;  /* 0x03686000030085a7 */ /* 0x000ea4000800007f */
[----:B--2---:R-:W-:Y:S05]  /*25740*/  @!P0 BRA `(.L_x_3588) ;  /* 0xfffffffc00f08947 */ /* 0x004fea000383ffff */
[----:B------:R-:W-:Y:S05]  /*25750*/  BRA `(.L_x_3671) ;  /* 0xffffffdc00d47947 */ /* 0x000fea000383ffff */
.L_x_3591:
[----:B------:R-:W-:Y:S01]  /*25760*/  BSSY B0, `(.L_x_3672) ;  /* 0x0000008000007945 */ /* 0x000fe20003800000 */
[----:B0-----:R-:W-:Y:S01]  /*25770*/  IMAD.MOV.U32 R13, RZ, RZ, R16 ;  /* 0x000000ffff0d7224 */ /* 0x001fe200078e0010 */
[----:B------:R-:W-:Y:S01]  /*25780*/  MOV R12, RZ ;  /* 0x000000ff000c7202 */ /* 0x000fe20000000f00 */
[----:B------:R-:W-:Y:S01]  /*25790*/  IMAD.MOV.U32 R11, RZ, RZ, 0x1f ;  /* 0x0000001fff0b7424 */ /* 0x000fe200078e00ff */
[----:B------:R-:W-:-:S07]  /*257a0*/  MOV R15, 0xffffffff ;  /* 0xffffffff000f7802 */ /* 0x000fce0000000f00 */
[----:B-1---5:R-:W-:Y:S05]  /*257b0*/  WARPSYNC.COLLECTIVE R15, `(.L_x_3673) ;  /* 0x000000000f087348 */ /* 0x022fea0003c00000 */
[----:B------:R0:W2:Y:S02]  /*257c0*/  SHFL.IDX P6, R14, R13, R12, R11 ;  /* 0x0000000c0d0e7389 */ /* 0x0000a400000c000b */
[----:B012--5:R-:W-:Y:S01]  /*257d0*/  ENDCOLLECTIVE ;  /* 0x000000000000791b */ /* 0x027fe20003800000 */
.L_x_3673:
[----:B------:R-:W-:Y:S05]  /*257e0*/  BSYNC B0 ;  /* 0x0000000000007941 */ /* 0x000fea0003800000 */
.L_x_3672:
        /* <DEDUP_REMOVED lines=8> */
.L_x_3674:
[----:B------:R-:W-:Y:S01]  /*25870*/  MOV R5, R14 ;  /* 0x0000000e00057202 */ /* 0x000fe20000000f00 */
[----:B------:R-:W-:Y:S06]  /*25880*/  BRA `(.L_x_3675) ;  /* 0xffffffe000847947 */ /* 0x000fec000383ffff */
.L_x_3594:
        /* <DEDUP_REMOVED lines=8> */
.L_x_3677:
[----:B------:R-:W-:Y:S05]  /*25910*/  BSYNC B0 ;  /* 0x0000000000007941 */ /* 0x000fea0003800000 */
.L_x_3676:
        /* <DEDUP_REMOVED lines=10> */
.L_x_3678:
        /* <DEDUP_REMOVED lines=8> */
.L_x_3679:
        /* <DEDUP_REMOVED lines=8> */
.L_x_3680:
        /* <DEDUP_REMOVED lines=8> */
.L_x_3681:
        /* <DEDUP_REMOVED lines=8> */
.L_x_3682:
[----:B------:R-:W-:Y:S05]  /*25bc0*/  BRA `(.L_x_3683) ;  /* 0xffffffe000487947 */ /* 0x000fea000383ffff */
.L_x_3599:
[----:B------:R-:W-:Y:S01]  /*25bd0*/  BSSY B0, `(.L_x_3684) ;  /* 0x0000008000007945 */ /* 0x000fe20003800000 */
[----:B-----5:R-:W-:Y:S01]  /*25be0*/  MOV R13, R3 ;  /* 0x00000003000d7202 */ /* 0x020fe20000000f00 */
[----:B------:R-:W-:Y:S01]  /*25bf0*/  IMAD.MOV.U32 R12, RZ, RZ, 0x1 ;  /* 0x00000001ff0c7424 */ /* 0x000fe200078e00ff */
[----:B------:R-:W-:Y:S01]  /*25c00*/  MOV R11, RZ ;  /* 0x000000ff000b7202 */ /* 0x000fe20000000f00 */
[----:B------:R-:W-:-:S07]  /*25c10*/  IMAD.MOV.U32 R15, RZ, RZ, -0x1 ;  /* 0xffffffffff0f7424 */ /* 0x000fce00078e00ff */
[----:B01----:R-:W-:Y:S05]  /*25c20*/  WARPSYNC.COLLECTIVE R15, `(.L_x_3685) ;  /* 0x000000000f087348 */ /* 0x003fea0003c00000 */
[----:B------:R2:W3:Y:S02]  /*25c30*/  SHFL.UP P6, R14, R13, R12, R11 ;  /* 0x0400000c0d0e7389 */ /* 0x0004e400000c000b */
[----:B0123--:R-:W-:Y:S01]  /*25c40*/  ENDCOLLECTIVE ;  /* 0x000000000000791b */ /* 0x00ffe20003800000 */
.L_x_3685:
[----:B------:R-:W-:Y:S05]  /*25c50*/  BSYNC B0 ;  /* 0x0000000000007941 */ /* 0x000fea0003800000 */
.L_x_3684:
[----:B------:R-:W-:Y:S01]  /*25c60*/  ISETP.NE.AND P0, PT, R6, RZ, PT ;  /* 0x000000ff0600720c */ /* 0x000fe20003f05270 */
[----:B------:R-:W-:Y:S01]  /*25c70*/  IMAD.MOV.U32 R11, RZ, RZ, RZ ;  /* 0x000000ffff0b7224 */ /* 0x000fe200078e00ff */
[----:B------:R-:W-:Y:S02]  /*25c80*/  MOV R12, 0x2 ;  /* 0x00000002000c7802 */ /* 0x000fe40000000f00 */
[----:B------:R-:W-:Y:S02]  /*25c90*/  SEL R2, R14, RZ, P0 ;  /* 0x000000ff0e027207 */ /* 0x000fe40000000000 */
[----:B------:R-:W-:Y:S02]  /*25ca0*/  MOV R15, 0xffffffff ;  /* 0xffffffff000f7802 */ /* 0x000fe40000000f00 */
[----:B------:R-:W-:Y:S02]  /*25cb0*/  IADD3 R2, R3, R2, RZ ;  /* 0x0000000203027210 */ /* 0x000fe40007ffe0ff */
[----:B------:R-:W-:-:S03]  /*25cc0*/  ISETP.GE.U32.AND P0, PT, R6, 0x2, PT ;  /* 0x000000020600780c */ /* 0x000fc60003f06070 */
[----:B------:R-:W-:-:S10]  /*25cd0*/  IMAD.MOV.U32 R13, RZ, RZ, R2 ;  /* 0x000000ffff0d7224 */ /* 0x000fd400078e0002 */
[----:B------:R-:W-:Y:S05]  /*25ce0*/  WARPSYNC.COLLECTIVE R15, `(.L_x_3686) ;  /* 0x000000000f087348 */ /* 0x000fea0003c00000 */
[----:B------:R0:W1:Y:S02]  /*25cf0*/  SHFL.UP P6, R14, R13, R12, R11 ;  /* 0x0400000c0d0e7389 */ /* 0x00006400000c000b */
[----:B01----:R-:W-:Y:S01]  /*25d00*/  ENDCOLLECTIVE ;  /* 0x000000000000791b */ /* 0x003fe20003800000 */
.L_x_3686:
        /* <DEDUP_REMOVED lines=8> */
.L_x_3687:
        /* <DEDUP_REMOVED lines=8> */
.L_x_3688:
        /* <DEDUP_REMOVED lines=8> */
.L_x_3689:
        /* <DEDUP_REMOVED lines=8> */
.L_x_3690:
[----:B------:R-:W-:Y:S05]  /*25f10*/  BRA `(.L_x_3691) ;  /* 0xffffffe000287947 */ /* 0x000fea000383ffff */
.L_x_3601:
[----:B------:R-:W-:Y:S01]  /*25f20*/  BSSY B0, `(.L_x_3692) ;  /* 0x0000006000007945 */ /* 0x000fe20003800000 */
[----:B------:R-:W-:Y:S02]  /*25f30*/  PLOP3.LUT P6, PT, P6, PT, PT, 0x8, 0x0 ;  /* 0x000000000000781c */ /* 0x000fe400037ce170 */
[----:B------:R-:W-:-:S11]  /*25f40*/  MOV R15, 0xffffffff ;  /* 0xffffffff000f7802 */ /* 0x000fd60000000f00 */
[----:B0-----:R-:W-:Y:S05]  /*25f50*/  WARPSYNC.COLLECTIVE R15, `(.L_x_3693) ;  /* 0x000000000f087348 */ /* 0x001fea0003c00000 */
[----:B------:R-:W-:Y:S01]  /*25f60*/  VOTE.ANY R14, PT, P6 ;  /* 0x00000000000e7806 */ /* 0x000fe200030e0100 */
[----:B0-----:R-:W-:Y:S06]  /*25f70*/  ENDCOLLECTIVE ;  /* 0x000000000000791b */ /* 0x001fec0003800000 */
.L_x_3693:
[----:B------:R-:W-:Y:S05]  /*25f80*/  BSYNC B0 ;  /* 0x0000000000007941 */ /* 0x000fea0003800000 */
.L_x_3692:
        /* <DEDUP_REMOVED lines=9> */
.L_x_3694:
[----:B------:R-:W-:Y:S01]  /*26020*/  MOV R17, R14 ;  /* 0x0000000e00117202 */ /* 0x000fe20000000f00 */
[----:B------:R-:W-:Y:S06]  /*26030*/  BRA `(.L_x_3695) ;  /* 0xffffffe000187947 */ /* 0x000fec000383ffff */
.L_x_3603:
[----:B------:R-:W-:Y:S01]  /*26040*/  BSSY B0, `(.L_x_3696) ;  /* 0x0000007000007945 */ /* 0x000fe20003800000 */
[----:B------:R-:W-:Y:S01]  /*26050*/  IMAD.MOV.U32 R13, RZ, RZ, R2 ;  /* 0x000000ffff0d7224 */ /* 0x000fe200078e0002 */
[----:B------:R-:W-:Y:S01]  /*26060*/  MOV R11, 0x1f ;  /* 0x0000001f000b7802 */ /* 0x000fe20000000f00 */
[----:B------:R-:W-:-:S07]  /*26070*/  IMAD.MOV.U32 R15, RZ, RZ, -0x1 ;  /* 0xffffffffff0f7424 */ /* 0x000fce00078e00ff */
[----:B012---:R-:W-:Y:S05]  /*26080*/  WARPSYNC.COLLECTIVE R15, `(.L_x_3697) ;  /* 0x000000000f087348 */ /* 0x007fea0003c00000 */
[----:B------:R3:W4:Y:S02]  /*26090*/  SHFL.IDX P6, R14, R13, R12, R11 ;  /* 0x0000000c0d0e7389 */ /* 0x00072400000c000b */
[----:B01234-:R-:W-:Y:S01]  /*260a0*/  ENDCOLLECTIVE ;  /* 0x000000000000791b */ /* 0x01ffe20003800000 */
.L_x_3697:
[----:B------:R-:W-:Y:S05]  /*260b0*/  BSYNC B0 ;  /* 0x0000000000007941 */ /* 0x000fea0003800000 */
.L_x_3696:
[----:B------:R-:W-:Y:S05]  /*260c0*/  BRA `(.L_x_3602) ;  /* 0xffffffe000107947 */ /* 0x000fea000383ffff */
.L_x_3607:
[----:B0-----:R0:W1:Y:S02]  /*260d0*/  SYNCS.PHASECHK.TRANS64.TRYWAIT P0, [R0+URZ+0x36820], R3 ;  /* 0x03682003000075a7 */ /* 0x001064000800017f */
[----:B-1----:R-:W-:Y:S05]  /*260e0*/  @!P0 NANOSLEEP.SYNCS 0x989680 ;  /* 0x009896800000895d */ /* 0x002fea0003900000 */
[----:B------:R-:W1:Y:S02]  /*260f0*/  @!P0 SYNCS.PHASECHK.TRANS64 P0, [R0+URZ+0x36820], R3 ;  /* 0x03682003000085a7 */ /* 0x000e64000800007f */
[----:B-1----:R-:W-:Y:S05]  /*26100*/  @!P0 BRA `(.L_x_3607) ;  /* 0xfffffffc00f08947 */ /* 0x002fea000383ffff */
[----:B------:R-:W-:Y:S05]  /*26110*/  BRA `(.L_x_3698) ;  /* 0xffffffe000f47947 */ /* 0x000fea000383ffff */
.L_x_3608:
        /* <DEDUP_REMOVED lines=11> */
.L_x_3700:
[----:B------:R-:W-:Y:S05]  /*261d0*/  BSYNC B0 ;  /* 0x0000000000007941 */ /* 0x000fea0003800000 */
.L_x_3699:
[----:B------:R-:W-:Y:S05]  /*261e0*/  BRA `(.L_x_3701) ;  /* 0xffffffe000dc7947 */ /* 0x000fea000383ffff */
.L_x_3609:
[----:B------:R-:W-:Y:S01]  /*261f0*/  BSSY B0, `(.L_x_3702) ;  /* 0x0000006000007945 */ /* 0x000fe20003800000 */
[----:B------:R-:W-:-:S07]  /*26200*/  MOV R15, 0xffffffff ;  /* 0xffffffff000f7802 */ /* 0x000fce0000000f00 */
[----:B01----:R-:W-:Y:S05]  /*26210*/  WARPSYNC.COLLECTIVE R15, `(.L_x_3703) ;  /* 0x000000000f0c7348 */ /* 0x003fea0003c00000 */
[----:B------:R-:W-:Y:S02]  /*26220*/  ELECT P6, UR62, PT ;  /* 0x00000000003e782f */ /* 0x000fe400038c0000 */
[----:B------:R-:W-:Y:S01]  /*26230*/  MOV R14, UR62 ;  /* 0x0000003e000e7c02 */ /* 0x000fe20008000f00 */
[----:B01----:R-:W-:Y:S10]  /*26240*/  ENDCOLLECTIVE ;  /* 0x000000000000791b */ /* 0x003ff40003800000 */
.L_x_3703:
[----:B------:R-:W-:Y:S05]  /*26250*/  BSYNC B0 ;  /* 0x0000000000007941 */ /* 0x000fea0003800000 */
.L_x_3702:
[----:B------:R-:W-:Y:S05]  /*26260*/  BRA `(.L_x_3704) ;  /* 0xffffffe000d07947 */ /* 0x000fea000383ffff */
.L_x_3611:
[----:B0-----:R0:W1:Y:S02]  /*26270*/  SYNCS.PHASECHK.TRANS64.TRYWAIT P0, [R6+URZ], R5 ;  /* 0x00000005060075a7 */ /* 0x001064000800017f */
[----:B-1----:R-:W-:Y:S05]  /*26280*/  @!P0 NANOSLEEP.SYNCS 0x989680 ;  /* 0x009896800000895d */ /* 0x002fea0003900000 */
[----:B------:R-:W1:Y:S02]  /*26290*/  @!P0 SYNCS.PHASECHK.TRANS64 P0, [R6+URZ], R5 ;  /* 0x00000005060085a7 */ /* 0x000e64000800007f */
[----:B-1----:R-:W-:Y:S05]  /*262a0*/  @!P0 BRA `(.L_x_3611) ;  /* 0xfffffffc00f08947 */ /* 0x002fea000383ffff */
[----:B------:R-:W-:Y:S05]  /*262b0*/  BRA `(.L_x_3705) ;  /* 0xffffffe400147947 */ /* 0x000fea000383ffff */
.L_x_3612:
[----:B-1----:R1:W2:Y:S02]  /*262c0*/  SYNCS.PHASECHK.TRANS64.TRYWAIT P0, [R7+URZ], R2 ;  /* 0x00000002070075a7 */ /* 0x0022a4000800017f */
[----:B--2---:R-:W-:Y:S05]  /*262d0*/  @!P0 NANOSLEEP.SYNCS 0x989680 ;  /* 0x009896800000895d */ /* 0x004fea0003900000 */
[----:B------:R-:W2:Y:S02]  /*262e0*/  @!P0 SYNCS.PHASECHK.TRANS64 P0, [R7+URZ], R2 ;  /* 0x00000002070085a7 */ /* 0x000ea4000800007f */
[----:B--2---:R-:W-:Y:S05]  /*262f0*/  @!P0 BRA `(.L_x_3612) ;  /* 0xfffffffc00f08947 */ /* 0x004fea000383ffff */
[----:B------:R-:W-:Y:S05]  /*26300*/  BRA `(.L_x_3706) ;  /* 0xffffffe400087947 */ /* 0x000fea000383ffff */
.L_x_3614:
[----:B--2---:R2:W3:Y:S02]  /*26310*/  SYNCS.PHASECHK.TRANS64.TRYWAIT P0, [R4+URZ], R5 ;  /* 0x00000005040075a7 */ /* 0x0044e4000800017f */
[----:B---3--:R-:W-:Y:S05]  /*26320*/  @!P0 NANOSLEEP.SYNCS 0x989680 ;  /* 0x009896800000895d */ /* 0x008fea0003900000 */
[----:B------:R-:W3:Y:S02]  /*26330*/  @!P0 SYNCS.PHASECHK.TRANS64 P0, [R4+URZ], R5 ;  /* 0x00000005040085a7 */ /* 0x000ee4000800007f */
[----:B---3--:R-:W-:Y:S05]  /*26340*/  @!P0 BRA `(.L_x_3614) ;  /* 0xfffffffc00f08947 */ /* 0x008fea000383ffff */
[----:B------:R-:W-:Y:S05]  /*26350*/  BRA `(.L_x_3707) ;  /* 0xffffffe400107947 */ /* 0x000fea000383ffff */
.L_x_3708:
        /* <DEDUP_REMOVED lines=10> */
.L_x_12759:


//--------------------- .text._ZN7cutlass13device_kernelIN5flash11enable_sm90INS1_16FlashAttnFwdSm90INS1_25CollectiveMainloopFwdSm90ILi2EN4cute5tupleIJNS5_1CILi1EEES8_S8_EEENS6_IJNS7_ILi128EEENS7_ILi96EEENS7_ILi192EEEEEELi192ENS_6half_tEfNS_4arch4Sm90ELb0ELb1ELb1ELb0ELb0ELb0ELb0ELb1ELb1ELb0ELb0ELb0EEENS1_21CollectiveEpilogueFwdINS6_IJSA_SC_SB_EEES9_SE_SG_Li256ELb0ELb0ELb0ELb0EEENS1_30DynamicPersistentTileSchedulerILi256ELi32ELb0ELb0ELb1EEEEEEEEEvNT_6ParamsE --------------------------
	.section	.text._ZN7cutlass13device_kernelIN5flash11enable_sm90INS1_16FlashAttnFwdSm90INS1_25CollectiveMainloopFwdSm90ILi2EN4cute5tupleIJNS5_1CILi1EEES8_S8_EEENS6_IJNS7_ILi128EEENS7_ILi96EEENS7_ILi192EEEEEELi192ENS_6half_tEfNS_4arch4Sm90ELb0ELb1ELb1ELb0ELb0ELb0ELb0ELb1ELb1ELb0ELb0ELb0EEENS1_21CollectiveEpilogueFwdINS6_IJSA_SC_SB_EEES9_SE_SG_Li256ELb0ELb0ELb0ELb0EEENS1_30DynamicPersistentTileSchedulerILi256ELi32ELb0ELb0ELb1EEEEEEEEEvNT_6ParamsE,"ax",@progbits
	.align	128
.text._ZN7cutlass13device_kernelIN5flash11enable_sm90INS1_16FlashAttnFwdSm90INS1_25CollectiveMainloopFwdSm90ILi2EN4cute5tupleIJNS5_1CILi1EEES8_S8_EEENS6_IJNS7_ILi128EEENS7_ILi96EEENS7_ILi192EEEEEELi192ENS_6half_tEfNS_4arch4Sm90ELb0ELb1ELb1ELb0ELb0ELb0ELb0ELb1ELb1ELb0ELb0ELb0EEENS1_21CollectiveEpilogueFwdINS6_IJSA_SC_SB_EEES9_SE_SG_Li256ELb0ELb0ELb0ELb0EEENS1_30DynamicPersistentTileSchedulerILi256ELi32ELb0ELb0ELb1EEEEEEEEEvNT_6ParamsE:
        .type           _ZN7cutlass13device_kernelIN5flash11enable_sm90INS1_16FlashAttnFwdSm90INS1_25CollectiveMainloopFwdSm90ILi2EN4cute5tupleIJNS5_1CILi1EEES8_S8_EEENS6_IJNS7_ILi128EEENS7_ILi96EEENS7_ILi192EEEEEELi192ENS_6half_tEfNS_4arch4Sm90ELb0ELb1ELb1ELb0ELb0ELb0ELb0ELb1ELb1ELb0ELb0ELb0EEENS1_21CollectiveEpilogueFwdINS6_IJSA_SC_SB_EEES9_SE_SG_Li256ELb0ELb0ELb0ELb0EEENS1_30DynamicPersistentTileSchedulerILi256ELi32ELb0ELb0ELb1EEEEEEEEEvNT_6ParamsE,@function
        .size           _ZN7cutlass13device_kernelIN5flash11enable_sm90INS1_16FlashAttnFwdSm90INS1_25CollectiveMainloopFwdSm90ILi2EN4cute5tupleIJNS5_1CILi1EEES8_S8_EEENS6_IJNS7_ILi128EEENS7_ILi96EEENS7_ILi192EEEEEELi192ENS_6half_tEfNS_4arch4Sm90ELb0ELb1ELb1ELb0ELb0ELb0ELb0ELb1ELb1ELb0ELb0ELb0EEENS1_21CollectiveEpilogueFwdINS6_IJSA_SC_SB_EEES9_SE_SG_Li256ELb0ELb0ELb0ELb0EEENS1_30DynamicPersistentTileSchedulerILi256ELi32ELb0ELb0ELb1EEEEEEEEEvNT_6ParamsE,(.L_x_12760 - _ZN7cutlass13device_kernelIN5flash11enable_sm90INS1_16FlashAttnFwdSm90INS1_25CollectiveMainloopFwdSm90ILi2EN4cute5tupleIJNS5_1CILi1EEES8_S8_EEENS6_IJNS7_ILi128EEENS7_ILi96EEENS7_ILi192EEEEEELi192ENS_6half_tEfNS_4arch4Sm90ELb0ELb1ELb1ELb0ELb0ELb0ELb0ELb1ELb1ELb0ELb0ELb0EEENS1_21CollectiveEpilogueFwdINS6_IJSA_SC_SB_EEES9_SE_SG_Li256ELb0ELb0ELb0ELb0EEENS1_30DynamicPersistentTileSchedulerILi256ELi32ELb0ELb0ELb1EEEEEEEEEvNT_6ParamsE)
        .other          _ZN7cutlass13device_kernelIN5flash11enable_sm90INS1_16FlashAttnFwdSm90INS1_25CollectiveMainloopFwdSm90ILi2EN4cute5tupleIJNS5_1CILi1EEES8_S8_EEENS6_IJNS7_ILi128EEENS7_ILi96EEENS7_ILi192EEEEEELi192ENS_6half_tEfNS_4arch4Sm90ELb0ELb1ELb1ELb0ELb0ELb0ELb0ELb1ELb1ELb0ELb0ELb0EEENS1_21CollectiveEpilogueFwdINS6_IJSA_SC_SB_EEES9_SE_SG_Li256ELb0ELb0ELb0ELb0EEENS1_30DynamicPersistentTileSchedulerILi256ELi32ELb0ELb0ELb1EEEEEEEEEvNT_6ParamsE,@"STO_CUDA_ENTRY STV_DEFAULT"
_ZN7cutlass13device_kernelIN5flash11enable_sm90INS1_16FlashAttnFwdSm90INS1_25CollectiveMainloopFwdSm90ILi2EN4cute5tupleIJNS5_1CILi1EEES8_S8_EEENS6_IJNS7_ILi128EEENS7_ILi96EEENS7_ILi192EEEEEELi192ENS_6half_tEfNS_4arch4Sm90ELb0ELb1ELb1ELb0ELb0ELb0ELb0ELb1ELb1ELb0ELb0ELb0EEENS1_21CollectiveEpilogueFwdINS6_IJSA_SC_SB_EEES9_SE_SG_Li256ELb0ELb0ELb0ELb0EEENS1_30DynamicPersistentTileSchedulerILi256ELi32ELb0ELb0ELb1EEEEEEEEEvNT_6ParamsE:
        /* <DEDUP_REMOVED lines=24> */
.L_x_3710:
[----:B------:R-:W-:Y:S05]  /*0180*/  BSYNC B0 ;  /* 0x0000000000007941 */ /* 0x000fea0003800000 */
.L_x_3709:
        /* <DEDUP_REMOVED lines=37> */
.L_x_3711:
        /* <DEDUP_REMOVED lines=22> */
.L_x_3712:
        /* <DEDUP_REMOVED lines=18> */
.L_x_3713:
        /* <DEDUP_REMOVED lines=22> */
.L_x_3714:
        /* <DEDUP_REMOVED lines=22> */
.L_x_3715:
[----:B-1----:R-:W-:Y:S01]  /*0920*/  UMOV UR4, 0x1 ;  /* 0x0000000100047882 */ /* 0x002fe20000000000 */
[----:B------:R-:W-:Y:S01]  /*0930*/  PLOP3.LUT P0, PT, PT, PT, UP0, 0x80, 0x0 ;  /* 0x000000000000781c */ /* 0x000fe20003f0f008 */
[----:B------:R-:W-:Y:S01]  /*0940*/  USEL UR4, UR4, 0x2, !UP0 ;  /* 0x0000000204047887 */ /* 0x000fe2000c000000 */
[----:B------:R-:W-:Y:S01]  /*0950*/  NOP ;  /* 0x0000000000007918 */ /* 0x000fe20000000000 */
[----:B------:R-:W-:-:S04]  /*0960*/  ULDC.64 UR60, c[0x0][0x208] ;  /* 0x00008200003c7ab9 */ /* 0x000fc80000000a00 */
[----:B------:R-:W-:-:S05]  /*0970*/  IMAD.U32 R2, RZ, RZ, UR4 ;  /* 0x00000004ff027e24 */ /* 0x000fca000f8e00ff */
[----:B------:R1:W-:Y:S01]  /*0980*/  STL [R1], R2 ;  /* 0x0000000201007387 */ /* 0x0003e20000100800 */
[----:B--23--:R-:W-:Y:S06]  /*0990*/  BAR.SYNC.DEFER_BLOCKING 0x0 ;  /* 0x0000000000007b1d */ /* 0x00cfec0000010000 */
[----:B------:R-:W-:Y:S05]  /*09a0*/  @!P0 BRA `(.L_x_3716) ;  /* 0x000000fc002c8947 */ /* 0x000fea0003800000 */
.L_x_3717:
        /* <DEDUP_REMOVED lines=19> */
[----:B----4-:R-:W-:Y:S01]  /*0ae0*/  UMOV UR5, UR6 ;  /* 0x0000000600057c82 */ /* 0x010fe20008000000 */
[----:B------:R-:W-:Y:S01]  /*0af0*/  IMAD.U32 R22, RZ, RZ, UR4 ;  /* 0x00000004ff167e24 */ /* 0x000fe2000f8e00ff */
[----:B------:R-:W-:Y:S01]  /*0b00*/  UMOV UR4, UR7 ;  /* 0x0000000700047c82 */ /* 0x000fe20008000000 */
[----:B-1----:R-:W-:Y:S02]  /*0b10*/  VIADD R206, R2, 0xffffff80 ;  /* 0xffffff8002ce7836 */ /* 0x002fe40000000000 */
[----:B------:R-:W-:Y:S01]  /*0b20*/  IMAD.U32 R23, RZ, RZ, UR5 ;  /* 0x00000005ff177e24 */ /* 0x000fe2000f8e00ff */
        /* <DEDUP_REMOVED lines=19> */
[----:B------:R-:W-:Y:S01]  /*0c60*/  SHF.R.S32.HI R203, RZ, 0x7, R0 ;  /* 0x00000007ffcb7819 */ /* 0x000fe20000011400 */
[----:B------:R-:W-:Y:S01]  /*0c70*/  IMAD.IADD R5, R206, 0x1, -R5 ;  /* 0x00000001ce057824 */ /* 0x000fe200078e0a05 */
[--C-:B------:R-:W-:Y:S02]  /*0c80*/  SHF.R.S32.HI R7, RZ, 0x2, R2.reuse ;  /* 0x00000002ff077819 */ /* 0x100fe40000011402 */
[----:B------:R-:W-:Y:S01]  /*0c90*/  SHF.R.S32.HI R8, RZ, 0x1f, R2 ;  /* 0x0000001fff087819 */ /* 0x000fe20000011402 */
[----:B------:R-:W-:Y:S01]  /*0ca0*/  IMAD R5, R204, 0x10, R5 ;  /* 0x00000010cc057824 */ /* 0x000fe200078e0205 */
[----:B------:R-:W-:Y:S02]  /*0cb0*/  LEA.HI R6, R6, R201, RZ, 0x5 ;  /* 0x000000c906067211 */ /* 0x000fe400078f28ff */
[----:B------:R-:W-:Y:S01]  /*0cc0*/  LEA.HI R8, R8, R7, RZ, 0x3 ;  /* 0x0000000708087211 */ /* 0x000fe200078f18ff */
[----:B------:R-:W-:Y:S01]  /*0cd0*/  IMAD R5, R5, 0x8, R4 ;  /* 0x0000000805057824 */ /* 0x000fe200078e0204 */
[----:B------:R-:W-:-:S02]  /*0ce0*/  LEA.HI R0, R0, R203, RZ, 0x1 ;  /* 0x000000cb00007211 */ /* 0x000fc400078f08ff */
[----:B------:R-:W-:Y:S01]  /*0cf0*/  LOP3.LUT R8, R8, 0xfffffff8, RZ, 0xc0, !PT ;  /* 0xfffffff808087812 */ /* 0x000fe200078ec0ff */
[----:B------:R-:W-:Y:S01]  /*0d00*/  IMAD.SHL.U32 R5, R5, 0x8, RZ ;  /* 0x0000000805057824 */ /* 0x000fe200078e00ff */
[----:B------:R-:W-:Y:S02]  /*0d10*/  LEA.HI R3, R3, R206, RZ, 0x3 ;  /* 0x000000ce03037211 */ /* 0x000fe400078f18ff */
[----:B------:R-:W-:Y:S01]  /*0d20*/  SHF.R.S32.HI R6, RZ, 0x5, R6 ;  /* 0x00000005ff067819 */ /* 0x000fe20000011406 */
[----:B------:R-:W-:Y:S01]  /*0d30*/  IMAD.WIDE R22, R5, 0x2, R22 ;  /* 0x0000000205167825 */ /* 0x000fe200078e0216 */
[----:B------:R-:W-:Y:S02]  /*0d40*/  LOP3.LUT R0, R0, 0x3fffffe, RZ, 0xc0, !PT ;  /* 0x03fffffe00007812 */ /* 0x000fe400078ec0ff */
[----:B------:R-:W-:Y:S01]  /*0d50*/  LOP3.LUT R5, R3, 0x1ffffff8, RZ, 0xc0, !PT ;  /* 0x1ffffff803057812 */ /* 0x000fe200078ec0ff */
[----:B------:R-:W-:Y:S01]  /*0d60*/  IMAD.IADD R7, R7, 0x1, -R8 ;  /* 0x0000000107077824 */ /* 0x000fe200078e0a08 */
[----:B------:R-:W-:Y:S01]  /*0d70*/  LOP3.LUT R16, R2, 0x7ffffffc, RZ, 0xc0, !PT ;  /* 0x7ffffffc02107812 */ /* 0x000fe200078ec0ff */
[----:B------:R-:W-:Y:S01]  /*0d80*/  IMAD.IADD R0, R203, 0x1, -R0 ;  /* 0x00000001cb007824 */ /* 0x000fe200078e0a00 */
[----:B------:R-:W-:Y:S01]  /*0d90*/  SHF.R.S32.HI R196, RZ, 0x3, R3 ;  /* 0x00000003ffc47819 */ /* 0x000fe20000011403 */
[----:B------:R-:W-:-:S02]  /*0da0*/  IMAD R7, R6, 0x10, R7 ;  /* 0x0000001006077824 */ /* 0x000fc400078e0207 */
[----:B------:R-:W-:Y:S02]  /*0db0*/  IMAD.IADD R5, R206, 0x1, -R5 ;  /* 0x00000001ce057824 */ /* 0x000fe400078e0a05 */
[----:B------:R-:W-:Y:S02]  /*0dc0*/  IMAD R202, R0, 0x40, R7 ;  /* 0x0000004000ca7824 */ /* 0x000fe400078e0207 */
[----:B------:R-:W-:Y:S02]  /*0dd0*/  IMAD.SHL.U32 R192, R5, 0x8, RZ ;  /* 0x0000000805c07824 */ /* 0x000fe400078e00ff */
[----:B------:R-:W-:-:S07]  /*0de0*/  IMAD.IADD R16, R201, 0x1, -R16 ;  /* 0x00000001c9107824 */ /* 0x000fce00078e0a10 */
.L_x_3810:
        /* <DEDUP_REMOVED lines=21> */
.L_x_3718:
        /* <DEDUP_REMOVED lines=8> */
.L_x_3719:
[----:B------:R-:W-:Y:S01]  /*0fc0*/  R2UR UR5, R198 ;  /* 0x00000000c60572ca */ /* 0x000fe200000e0000 */
[----:B------:R-:W1:Y:S01]  /*0fd0*/  LDC.64 R8, c[0x0][0x9e0] ;  /* 0x00027800ff087b82 */ /* 0x000e620000000a00 */
[----:B------:R-:W-:Y:S01]  /*0fe0*/  ULDC UR43, c[0x0][0xdb8] ;  /* 0x00036e00002b7ab9 */ /* 0x000fe20000000800 */
[----:B------:R-:W-:Y:S01]  /*0ff0*/  ULDC UR6, c[0x0][0xdac] ;  /* 0x00036b0000067ab9 */ /* 0x000fe20000000800 */
[----:B------:R-:W-:Y:S02]  /*1000*/  UISETP.NE.AND UP0, UPT, UR43, 0x1, UPT ;  /* 0x000000012b00788c */ /* 0x000fe4000bf05270 */
[----:B------:R-:W-:Y:S01]  /*1010*/  UIADD3 UR4, UR7, -UR4, URZ ;  /* 0x8000000407047290 */ /* 0x000fe2000fffe03f */
[----:B------:R-:W-:Y:S02]  /*1020*/  ULDC.64 UR10, c[0x0][0x3f8] ;  /* 0x0000fe00000a7ab9 */ /* 0x000fe40000000a00 */
[----:B------:R-:W2:Y:S01]  /*1030*/  LDC R17, c[0x0][0x404] ;  /* 0x00010100ff117b82 */ /* 0x000ea20000000800 */
[----:B------:R-:W-:Y:S01]  /*1040*/  ULDC UR7, c[0x0][0xdc4] ;  /* 0x0003710000077ab9 */ /* 0x000fe20000000800 */
[----:B------:R-:W-:Y:S01]  /*1050*/  ISETP.NE.U32.AND P0, PT, RZ, UR10, PT ;  /* 0x0000000aff007c0c */ /* 0x000fe2000bf05070 */
[----:B------:R-:W-:-:S02]  /*1060*/  UIMAD UR8, UR8, UR7, UR4 ;  /* 0x00000007080872a4 */ /* 0x000fc4000f8e0204 */
[----:B------:R-:W-:Y:S01]  /*1070*/  ULOP3.LUT UR5, URZ, UR5, URZ, 0x33, !UPT ;  /* 0x000000053f057292 */ /* 0x000fe2000f8e333f */
[----:B------:R-:W-:Y:S01]  /*1080*/  ISETP.NE.AND.EX P0, PT, RZ, UR11, PT, P0 ;  /* 0x0000000bff007c0c */ /* 0x000fe2000bf05300 */
[----:B------:R-:W-:Y:S01]  /*1090*/  @UP0 ULDC UR4, c[0x0][0xdbc] ;  /* 0x00036f0000040ab9 */ /* 0x000fe20000000800 */
[----:B------:R-:W3:Y:S01]  /*10a0*/  LDC R5, c[0x0][0x288] ;  /* 0x0000a200ff057b82 */ /* 0x000ee20000000800 */
[----:B------:R-:W-:Y:S01]  /*10b0*/  UIADD3 UR5, UR5, UR6, URZ ;  /* 0x0000000605057290 */ /* 0x000fe2000fffe03f */
[----:B------:R-:W-:Y:S02]  /*10c0*/  UMOV UR44, UR8 ;  /* 0x00000008002c7c82 */ /* 0x000fe40008000000 */
[----:B------:R-:W-:Y:S01]  /*10d0*/  @UP0 ULDC UR6, c[0x0][0xdc0] ;  /* 0x0003700000060ab9 */ /* 0x000fe20000000800 */
[----:B------:R-:W-:Y:S02]  /*10e0*/  USHF.L.U32 UR42, UR5, 0x7, URZ ;  /* 0x00000007052a7899 */ /* 0x000fe4000800063f */
[----:B------:R-:W-:Y:S01]  /*10f0*/  UIMAD.WIDE.U32 UR4, UR8, UR4, URZ ;  /* 0x00000004080472a5 */ /* 0x000fe2000f8e003f */
[----:B------:R-:W4:Y:S01]  /*1100*/  LDC R6, c[0x0][0x2e0] ;  /* 0x0000b800ff067b82 */ /* 0x000f220000000800 */
[----:B-1----:R-:W-:-:S02]  /*1110*/  ISETP.GE.AND P1, PT, R9, 0x1, PT ;  /* 0x000000010900780c */ /* 0x002fc40003f26270 */
[----:B------:R-:W-:Y:S01]  /*1120*/  IMAD.U32 R200, RZ, RZ, UR42 ;  /* 0x0000002affc87e24 */ /* 0x000fe2000f8e00ff */
[----:B------:R-:W-:Y:S01]  /*1130*/  @UP0 USHF.R.U32.HI UR44, URZ, UR6, UR5 ;  /* 0x000000063f2c0299 */ /* 0x000fe20008011605 */
[----:B--2---:R-:W-:-:S03]  /*1140*/  SEL R17, R17, 0x1, P0 ;  /* 0x0000000111117807 */ /* 0x004fc60000000000 */
[----:B------:R-:W-:-:S04]  /*1150*/  UIADD3 UR4, -UR44, URZ, URZ ;  /* 0x0000003f2c047290 */ /* 0x000fc8000fffe13f */
[----:B------:R-:W-:Y:S01]  /*1160*/  UIMAD UR43, UR43, UR4, UR8 ;  /* 0x000000042b2b72a4 */ /* 0x000fe2000f8e0208 */
[----:B---3--:R-:W-:-:S05]  /*1170*/  IADD3 R194, R200, 0x80, -R5 ;  /* 0x00000080c8c27810 */ /* 0x008fca0007ffe805 */
[CC--:B----4-:R-:W-:Y:S02]  /*1180*/  IMAD R194, R17.reuse, R6.reuse, R194 ;  /* 0x0000000611c27224 */ /* 0x0d0fe400078e02c2 */
[----:B------:R-:W-:Y:S02]  /*1190*/  IMAD R72, R17, R6, RZ ;  /* 0x0000000611487224 */ /* 0x000fe400078e02ff */
[----:B------:R-:W-:Y:S01]  /*11a0*/  IMAD.IADD R0, R194, 0x1, R8 ;  /* 0x00000001c2007824 */ /* 0x000fe200078e0208 */
[----:B------:R-:W-:Y:S06]  /*11b0*/  @!P1 BRA `(.L_x_3720) ;  /* 0x0000000000409947 */ /* 0x000fec0003800000 */
[C---:B------:R-:W-:Y:S01]  /*11c0*/  ISETP.GT.AND P0, PT, R194.reuse, RZ, PT ;  /* 0x000000ffc200720c */ /* 0x040fe20003f04270 */
[----:B------:R-:W-:-:S12]  /*11d0*/  VIADD R2, R194, 0xffffffff ;  /* 0xffffffffc2027836 */ /* 0x000fd80000000000 */
        /* <DEDUP_REMOVED lines=8> */
.L_x_3721:
[----:B------:R-:W-:-:S13]  /*1260*/  ISETP.NE.AND P0, PT, R9, 0x1, PT ;  /* 0x000000010900780c */ /* 0x000fda0003f05270 */
[----:B------:R-:W1:Y:S02]  /*1270*/  @P0 LDC.64 R10, c[0x0][0x9e8] ;  /* 0x00027a00ff0a0b82 */ /* 0x000e640000000a00 */
[----:B-1----:R-:W-:-:S05]  /*1280*/  @P0 IMAD.HI.U32 R4, R2, R10, RZ ;  /* 0x0000000a02040227 */ /* 0x002fca00078e00ff */
[----:B------:R-:W-:-:S07]  /*1290*/  @P0 SHF.R.U32.HI R2, RZ, R11, R4 ;  /* 0x0000000bff020219 */ /* 0x000fce0000011604 */
.L_x_3722:
[----:B------:R-:W-:-:S05]  /*12a0*/  IMAD R3, R2, R9, R9 ;  /* 0x0000000902037224 */ /* 0x000fca00078e0209 */
[----:B------:R-:W-:-:S07]  /*12b0*/  VIMNMX R0, R0, R3, PT ;  /* 0x0000000300007248 */ /* 0x000fce0003fe0100 */
.L_x_3720:
[----:B------:R-:W-:Y:S01]  /*12c0*/  VIADD R2, R0, 0x5f ;  /* 0x0000005f00027836 */ /* 0x000fe20000000000 */
[----:B------:R-:W-:Y:S01]  /*12d0*/  IADD3 R4, -R5, UR42, RZ ;  /* 0x0000002a05047c10 */ /* 0x000fe2000fffe1ff */
[----:B------:R-:W-:Y:S01]  /*12e0*/  IMAD R0, R17, R6, 0x5f ;  /* 0x0000005f11007424 */ /* 0x000fe200078e0206 */
[----:B------:R-:W-:Y:S01]  /*12f0*/  ULDC UR4, c[0x0][0x9dc] ;  /* 0x0002770000047ab9 */ /* 0x000fe20000000800 */
[----:B------:R-:W-:-:S04]  /*1300*/  IMAD.HI R2, R2, 0x2aaaaaab, RZ ;  /* 0x2aaaaaab02027827 */ /* 0x000fc800078e02ff */
[----:B------:R-:W-:Y:S01]  /*1310*/  IMAD.HI R0, R0, 0x2aaaaaab, RZ ;  /* 0x2aaaaaab00007827 */ /* 0x000fe200078e02ff */
[----:B------:R-:W-:-:S03]  /*1320*/  SHF.R.U32.HI R5, RZ, 0x1f, R2 ;  /* 0x0000001fff057819 */ /* 0x000fc60000011602 */
[----:B------:R-:W-:Y:S01]  /*1330*/  IMAD R4, R17, R6, R4 ;  /* 0x0000000611047224 */ /* 0x000fe200078e0204 */
[----:B------:R-:W-:Y:S02]  /*1340*/  SHF.R.U32.HI R3, RZ, 0x1f, R0 ;  /* 0x0000001fff037819 */ /* 0x000fe40000011600 */
[----:B------:R-:W-:Y:S01]  /*1350*/  LEA.HI.SX32 R2, R2, R5, 0x1c ;  /* 0x0000000502027211 */ /* 0x000fe200078fe2ff */
[----:B------:R-:W-:Y:S01]  /*1360*/  VIADD R6, R4, -UR4 ;  /* 0x8000000404067c36 */ /* 0x000fe20008000000 */
[----:B------:R-:W-:-:S04]  /*1370*/  LEA.HI.SX32 R3, R0, R3, 0x1c ;  /* 0x0000000300037211 */ /* 0x000fc800078fe2ff */
[----:B------:R-:W-:Y:S02]  /*1380*/  R2UR UR4, R6 ;  /* 0x00000000060472ca */ /* 0x000fe400000e0000 */
[----:B------:R-:W-:Y:S01]  /*1390*/  VIMNMX R19, R3, R2, PT ;  /* 0x0000000203137248 */ /* 0x000fe20003fe0100 */
[----:B------:R-:W-:-:S12]  /*13a0*/  @!P1 BRA `(.L_x_3723) ;  /* 0x0000000000449947 */ /* 0x000fd80003800000 */
        /* <DEDUP_REMOVED lines=9> */
.L_x_3724:
[----:B------:R-:W-:-:S13]  /*1440*/  ISETP.NE.AND P0, PT, R9, 0x1, PT ;  /* 0x000000010900780c */ /* 0x000fda0003f05270 */
[----:B------:R-:W1:Y:S02]  /*1450*/  @P0 LDC.64 R2, c[0x0][0x9e8] ;  /* 0x00027a00ff020b82 */ /* 0x000e640000000a00 */
[----:B-1----:R-:W-:-:S05]  /*1460*/  @P0 IMAD.HI.U32 R0, R4, R2, RZ ;  /* 0x0000000204000227 */ /* 0x002fca00078e00ff */
[----:B------:R-:W-:-:S07]  /*1470*/  @P0 SHF.R.U32.HI R4, RZ, R3, R0 ;  /* 0x00000003ff040219 */ /* 0x000fce0000011600 */
.L_x_3725:
[----:B------:R-:W-:-:S05]  /*1480*/  IMAD R4, R4, R9, RZ ;  /* 0x0000000904047224 */ /* 0x000fca00078e02ff */
[----:B------:R-:W-:-:S13]  /*1490*/  R2UR UR5, R4 ;  /* 0x00000000040572ca */ /* 0x000fda00000e0000 */
[----:B------:R-:W-:-:S04]  /*14a0*/  UISETP.LT.AND UP0, UPT, UR4, UR5, UPT ;  /* 0x000000050400728c */ /* 0x000fc8000bf01270 */
[----:B------:R-:W-:-:S12]  /*14b0*/  USEL UR4, UR4, UR5, !UP0 ;  /* 0x0000000504047287 */ /* 0x000fd8000c000000 */
.L_x_3723:
[----:B------:R-:W-:Y:S01]  /*14c0*/  UIMAD.WIDE UR4, UR4, 0x2aaaaaab, URZ ;  /* 0x2aaaaaab040478a5 */ /* 0x000fe2000f8e023f */
[----:B------:R-:W-:Y:S02]  /*14d0*/  PLOP3.LUT P0, PT, PT, PT, PT, 0x80, 0x0 ;  /* 0x000000000000781c */ /* 0x000fe40003f0f070 */
[----:B------:R-:W-:Y:S01]  /*14e0*/  CS2R R2, SRZ ;  /* 0x0000000000027805 */ /* 0x000fe2000001ff00 */
[----:B------:R-:W-:Y:S01]  /*14f0*/  IMAD.MOV.U32 R0, RZ, RZ, RZ ;  /* 0x000000ffff007224 */ /* 0x000fe200078e00ff */
[----:B------:R-:W-:Y:S01]  /*1500*/  USHF.R.U32.HI UR4, URZ, 0x1f, UR5 ;  /* 0x0000001f3f047899 */ /* 0x000fe20008011605 */
[----:B------:R-:W-:Y:S02]  /*1510*/  CS2R R118, SRZ ;  /* 0x0000000000767805 */ /* 0x000fe4000001ff00 */
[----:B------:R-:W-:Y:S02]  /*1520*/  CS2R R116, SRZ ;  /* 0x0000000000747805 */ /* 0x000fe4000001ff00 */
[----:B------:R-:W-:Y:S01]  /*1530*/  CS2R R114, SRZ ;  /* 0x0000000000727805 */ /* 0x000fe2000001ff00 */
[----:B------:R-:W-:Y:S01]  /*1540*/  ULEA.HI.SX32 UR4, UR5, UR4, 0x1c ;  /* 0x0000000405047291 */ /* 0x000fe2000f8fe23f */
        /* <DEDUP_REMOVED lines=43> */
[----:B------:R-:W-:Y:S01]  /*1800*/  CS2R R36, SRZ ;  /* 0x0000000000247805 */ /* 0x000fe2000001ff00 */
[----:B------:R-:W-:Y:S01]  /*1810*/  IMAD.MOV.U32 R126, RZ, RZ, RZ ;  /* 0x000000ffff7e7224 */ /* 0x000fe200078e00ff */
[----:B------:R-:W-:Y:S01]  /*1820*/  CS2R R32, SRZ ;  /* 0x0000000000207805 */ /* 0x000fe2000001ff00 */
[----:B------:R-:W-:Y:S01]  /*1830*/  IMAD.MOV.U32 R120, RZ, RZ, RZ ;  /* 0x000000ffff787224 */ /* 0x000fe200078e00ff */
[----:B------:R-:W-:Y:S01]  /*1840*/  CS2R R6, SRZ ;  /* 0x0000000000067805 */ /* 0x000fe2000001ff00 */
[----:B------:R-:W-:Y:S02]  /*1850*/  IMAD.MOV.U32 R25, RZ, RZ, RZ ;  /* 0x000000ffff197224 */ /* 0x000fe400078e00ff */
[----:B------:R-:W-:-:S02]  /*1860*/  IMAD.MOV.U32 R27, RZ, RZ, RZ ;  /* 0x000000ffff1b7224 */ /* 0x000fc400078e00ff */
        /* <DEDUP_REMOVED lines=21> */
[----:B------:R-:W-:Y:S02]  /*19c0*/  IMAD.U32 R10, RZ, RZ, UR6 ;  /* 0x00000006ff0a7e24 */ /* 0x000fe4000f8e00ff */
[----:B------:R-:W-:Y:S02]  /*19d0*/  IMAD.U32 R6, RZ, RZ, UR4 ;  /* 0x00000004ff067e24 */ /* 0x000fe4000f8e00ff */
[----:B------:R-:W-:-:S02]  /*19e0*/  IMAD.U32 R7, RZ, RZ, UR5 ;  /* 0x00000005ff077e24 */ /* 0x000fc4000f8e00ff */
[----:B------:R-:W-:Y:S02]  /*19f0*/  IMAD.U32 R11, RZ, RZ, UR7 ;  /* 0x00000007ff0b7e24 */ /* 0x000fe4000f8e00ff */
[----:B------:R-:W-:Y:S02]  /*1a00*/  IMAD.MOV.U32 R8, RZ, RZ, 0x70 ;  /* 0x00000070ff087424 */ /* 0x000fe400078e00ff */
[----:B------:R-:W-:Y:S02]  /*1a10*/  IMAD.MOV.U32 R12, RZ, RZ, 0x1 ;  /* 0x00000001ff0c7424 */ /* 0x000fe400078e00ff */
[----:B-1----:R-:W-:-:S07]  /*1a20*/  IMAD.MOV.U32 R13, RZ, RZ, RZ ;  /* 0x000000ffff0d7224 */ /* 0x002fce00078e00ff */
[----:B------:R-:W-:-:S07]  /*1a30*/  LEPC R20, `(.L_x_3727) ;  /* 0x000000001014794e */ /* 0x000fce0000000000 */
[----:B--2---:R-:W-:Y:S05]  /*1a40*/  CALL.ABS.NOINC R2 ;  /* 0x0000000002007343 */ /* 0x004fea0003c00000 */
.L_x_3727:
        /* <DEDUP_REMOVED lines=11> */
.L_x_3875:
[----:B------:R-:W-:Y:S05]  /*1b00*/  @!P0 BRA `(.L_x_3729) ;  /* 0x0000000000048947 */ /* 0x000fea0003800000 */
[----:B------:R-:W-:Y:S01]  /*1b10*/  BPT.TRAP 0x1 ;  /* 0x000000040000795c */ /* 0x000fe20000300000 */
.L_x_3729:
[----:B------:R-:W-:Y:S02]  /*1b20*/  IMAD.U32 R5, RZ, RZ, UR36 ;  /* 0x00000024ff057e24 */ /* 0x000fe4000f8e00ff */
[----:B-1----:R-:W-:-:S03]  /*1b30*/  IMAD.U32 R0, RZ, RZ, UR39 ;  /* 0x00000027ff007e24 */ /* 0x002fc6000f8e00ff */
[----:B------:R-:W-:Y:S02]  /*1b40*/  LEA R5, R5, UR37, 0x3 ;  /* 0x0000002505057c11 */ /* 0x000fe4000f8e18ff */
[----:B------:R-:W-:-:S04]  /*1b50*/  SHF.L.U32 R0, R0, 0x1f, RZ ;  /* 0x0000001f00007819 */ /* 0x000fc800000006ff */
[----:B------:R1:W2:Y:S01]  /*1b60*/  SYNCS.PHASECHK.TRANS64.TRYWAIT P1, [R5+URZ+0x30830], R0 ;  /* 0x03083000050075a7 */ /* 0x0002a2000802017f */
[----:B------:R-:W-:Y:S05]  /*1b70*/  @!P0 BRA `(.L_x_3730) ;  /* 0x0000000000048947 */ /* 0x000fea0003800000 */
[----:B------:R-:W-:Y:S01]  /*1b80*/  BPT.TRAP 0x1 ;  /* 0x000000040000795c */ /* 0x000fe20000300000 */
.L_x_3730:
[----:B------:R-:W3:Y:S01]  /*1b90*/  S2R R2, SR_TID.X ;  /* 0x0000000000027919 */ /* 0x000ee20000002100 */
[----:B------:R-:W-:Y:S02]  /*1ba0*/  LOP3.LUT R195, R195, 0xfff7ffff, RZ, 0xc0, !PT ;  /* 0xfff7ffffc3c37812 */ /* 0x000fe400078ec0ff */
[----:B---3--:R-:W-:-:S13]  /*1bb0*/  LOP3.LUT P2, RZ, R2, 0x7f, RZ, 0xc0, !PT ;  /* 0x0000007f02ff7812 */ /* 0x008fda000784c0ff */
[----:B------:R-:W-:Y:S01]  /*1bc0*/  @P2 LOP3.LUT R195, R195, 0x80000, RZ, 0xfc, !PT ;  /* 0x00080000c3c32812 */ /* 0x000fe200078efcff */
[----:B--2---:R-:W-:Y:S06]  /*1bd0*/  @P1 BRA `(.L_x_3731) ;  /* 0x0000000000081947 */ /* 0x004fec0003800000 */
[----:B------:R-:W2:Y:S02]  /*1be0*/  SYNCS.PHASECHK.TRANS64.TRYWAIT P1, [R5+URZ+0x30830], R0 ;  /* 0x03083000050075a7 */ /* 0x000ea4000802017f */
[----:B--2---:R-:W-:Y:S05]  /*1bf0*/  @!P1 BRA `(.L_x_3732) ;  /* 0x0000012000089947 */ /* 0x004fea0003800000 */
.L_x_3731:
        /* <DEDUP_REMOVED lines=10> */
[----:B------:R-:W3:Y:S01]  /*1ca0*/  S2R R6, SR_TID.X ;  /* 0x0000000000067919 */ /* 0x000ee20000002100 */
[----:B------:R-:W-:Y:S01]  /*1cb0*/  UMOV UR17, 0x40000040 ;  /* 0x4000004000117882 */ /* 0x000fe20000000000 */
[----:B------:R-:W-:Y:S01]  /*1cc0*/  UMOV UR19, 0x40000040 ;  /* 0x4000004000137882 */ /* 0x000fe20000000000 */
[----:B------:R-:W-:Y:S01]  /*1cd0*/  ULOP3.LUT UR38, UR4, 0x10000, URZ, 0xfc, !UPT ;  /* 0x0001000004267892 */ /* 0x000fe2000f8efc3f */
[----:B------:R-:W4:Y:S01]  /*1ce0*/  LDC R15, c[0x0][0x288] ;  /* 0x0000a200ff0f7b82 */ /* 0x000f220000000800 */
[----:B------:R-:W-:-:S02]  /*1cf0*/  ULOP3.LUT UR4, UR40, 0x10000, URZ, 0xfc, !UPT ;  /* 0x0001000028047892 */ /* 0x000fc4000f8efc3f */
[----:B------:R-:W-:Y:S02]  /*1d00*/  UIMAD UR5, UR36, 0x900, UR38 ;  /* 0x00000900240578a4 */ /* 0x000fe4000f8e0226 */
[----:B------:R-:W-:Y:S02]  /*1d10*/  UIADD3 UR6, UR4, 0x2, URZ ;  /* 0x0000000204067890 */ /* 0x000fe4000fffe03f */
[----:B------:R-:W-:Y:S01]  /*1d20*/  UIADD3 UR7, UR5, 0x2, URZ ;  /* 0x0000000205077890 */ /* 0x000fe2000fffe03f */
[----:B------:R-:W5:Y:S01]  /*1d30*/  LDC R104, c[0x0][0x2e0] ;  /* 0x0000b800ff687b82 */ /* 0x000f620000000800 */
[----:B------:R-:W-:Y:S01]  /*1d40*/  UMOV UR8, UR4 ;  /* 0x0000000400087c82 */ /* 0x000fe20008000000 */
[----:B------:R-:W-:Y:S01]  /*1d50*/  UMOV UR10, UR5 ;  /* 0x00000005000a7c82 */ /* 0x000fe20008000000 */
[----:B------:R-:W-:Y:S01]  /*1d60*/  IMAD.U32 R12, RZ, RZ, UR8 ;  /* 0x00000008ff0c7e24 */ /* 0x000fe2000f8e00ff */
[----:B------:R-:W-:Y:S01]  /*1d70*/  HGMMA.64x96x16.F32 R24, gdesc[UR8], RZ, !UPT, gsb0 ;  /* 0x01600000081879f0 */ /* 0x000fe2000c0008ff */
        /* <DEDUP_REMOVED lines=11> */
[----:B------:R-:W-:Y:S01]  /*1e30*/  UIADD3 UR18, UR5, 0x302, URZ ;  /* 0x0000030205127890 */ /* 0x000fe2000fffe03f */
[----:B---3--:R-:W-:Y:S01]  /*1e40*/  LOP3.LUT P1, RZ, R6, 0x7f, RZ, 0xc0, !PT ;  /* 0x0000007f06ff7812 */ /* 0x008fe2000782c0ff */
[----:B------:R-:W-:Y:S01]  /*1e50*/  UIADD3 UR20, UR4, 0x404, URZ ;  /* 0x0000040404147890 */ /* 0x000fe2000fffe03f */
[----:B------:R-:W-:Y:S01]  /*1e60*/  IMAD R6, R19, -0x60, R72 ;  /* 0xffffffa013067824 */ /* 0x000fe200078e0248 */
        /* <DEDUP_REMOVED lines=8> */
[----:B-12---:R-:W-:Y:S01]  /*1ef0*/  @!P1 VIADD R5, R5, 0x30840 ;  /* 0x0003084005059836 */ /* 0x006fe20000000000 */
[----:B------:R-:W-:Y:S01]  /*1f00*/  UIADD3 UR30, UR5, 0x600, URZ ;  /* 0x00000600051e7890 */ /* 0x000fe2000fffe03f */
[----:B------:R-:W-:Y:S01]  /*1f10*/  UMOV UR29, 0x40000040 ;  /* 0x40000040001d7882 */ /* 0x000fe20000000000 */
[----:B------:R-:W-:Y:S01]  /*1f20*/  UMOV UR31, 0x40000040 ;  /* 0x40000040001f7882 */ /* 0x000fe20000000000 */
[----:B------:R-:W-:Y:S01]  /*1f30*/  UIADD3 UR32, UR4, 0x802, URZ ;  /* 0x0000080204207890 */ /* 0x000fe2000fffe03f */
[----:B------:R-:W-:Y:S01]  /*1f40*/  @!P1 PRMT R5, RZ, 0x654, R5 ;  /* 0x00000654ff059816 */ /* 0x000fe20000000005 */
        /* <DEDUP_REMOVED lines=11> */
[----:B------:R-:W-:Y:S02]  /*2000*/  WARPGROUP.DEPBAR.LE gsb0, 0x0 ;  /* 0x00008000000079c5 */ /* 0x000fe40000010000 */
[----:B------:R-:W-:-:S06]  /*2010*/  WARPGROUP.ARRIVE ;  /* 0x00000000000079c5 */ /* 0x000fcc0000000000 */
[----:B------:R-:W-:Y:S01]  /*2020*/  HGMMA.64x96x16.F32 R24, gdesc[UR8], R24, gsb0 ;  /* 0x01600000081879f0 */ /* 0x000fe20008000818 */
[----:B------:R-:W-:Y:S01]  /*2030*/  UMOV UR8, UR6 ;  /* 0x0000000600087c82 */ /* 0x000fe20008000000 */
[----:B------:R-:W-:Y:S01]  /*2040*/  UMOV UR9, 0x40000040 ;  /* 0x4000004000097882 */ /* 0x000fe20000000000 */
[----:B------:R-:W-:Y:S01]  /*2050*/  UMOV UR10, UR7 ;  /* 0x00000007000a7c82 */ /* 0x000fe20008000000 */
[----:B------:R-:W-:Y:S01]  /*2060*/  UMOV UR11, 0x40000040 ;  /* 0x40000040000b7882 */ /* 0x000fe20000000000 */
[----:B------:R-:W-:Y:S01]  /*2070*/  IMAD.U32 R8, RZ, RZ, UR8 ;  /* 0x00000008ff087e24 */ /* 0x000fe2000f8e00ff */
[----:B------:R-:W-:Y:S01]  /*2080*/  ULDC.64 UR6, c[0x0][0x9d8] ;  /* 0x0002760000067ab9 */ /* 0x000fe20000000a00 */
[----:B------:R-:W-:Y:S01]  /*2090*/  IMAD.U32 R9, RZ, RZ, UR9 ;  /* 0x00000009ff097e24 */ /* 0x000fe2000f8e00ff */
[----:B------:R-:W-:Y:S01]  /*20a0*/  ULOP3.LUT UR45, URZ, UR7, URZ, 0x33, !UPT ;  /* 0x000000073f2d7292 */ /* 0x000fe2000f8e333f */
[----:B------:R-:W-:Y:S02]  /*20b0*/  WARPGROUP.DEPBAR.LE gsb0, 0x0 ;  /* 0x00008000000079c5 */ /* 0x000fe40000010000 */
[----:B------:R-:W-:-:S06]  /*20c0*/  WARPGROUP.ARRIVE ;  /* 0x00000000000079c5 */ /* 0x000fcc0000000000 */
[----:B------:R-:W-:Y:S01]  /*20d0*/  HGMMA.64x96x16.F32 R24, gdesc[UR8], R24, gsb0 ;  /* 0x01600000081879f0 */ /* 0x000fe20008000818 */
[----:B------:R-:W-:Y:S02]  /*20e0*/  UIADD3 UR8, UR4, 0x6, URZ ;  /* 0x0000000604087890 */ /* 0x000fe4000fffe03f */
[----:B------:R-:W-:Y:S01]  /*20f0*/  UIADD3 UR10, UR5, 0x6, URZ ;  /* 0x00000006050a7890 */ /* 0x000fe2000fffe03f */
[----:B------:R-:W-:Y:S01]  /*2100*/  UMOV UR9, 0x40000040 ;  /* 0x4000004000097882 */ /* 0x000fe20000000000 */
[----:B------:R-:W-:Y:S01]  /*2110*/  UMOV UR11, 0x40000040 ;  /* 0x40000040000b7882 */ /* 0x000fe20000000000 */
[----:B------:R-:W-:Y:S02]  /*2120*/  ULDC.64 UR4, c[0x0][0x9e0] ;  /* 0x0002780000047ab9 */ /* 0x000fe40000000a00 */
[----:B------:R-:W-:Y:S01]  /*2130*/  UISETP.GE.AND UP0, UPT, UR5, 0x1, UPT ;  /* 0x000000010500788c */ /* 0x000fe2000bf06270 */
[----:B------:R-:W-:Y:S02]  /*2140*/  WARPGROUP.DEPBAR.LE gsb0, 0x0 ;  /* 0x00008000000079c5 */ /* 0x000fe40000010000 */
[----:B------:R-:W-:-:S06]  /*2150*/  WARPGROUP.ARRIVE ;  /* 0x00000000000079c5 */ /* 0x000fcc0000000000 */
[----:B------:R-:W-:Y:S03]  /*2160*/  HGMMA.64x96x16.F32 R24, gdesc[UR8], R24, gsb0 ;  /* 0x01600000081879f0 */ /* 0x000fe60008000818 */
        /* <DEDUP_REMOVED lines=64> */
[----:B-1----:R-:W-:Y:S01]  /*2570*/  FMUL.FTZ R24, R71, UR6 ;  /* 0x0000000647187c20 */ /* 0x002fe20008410000 */
[----:B------:R-:W-:-:S02]  /*2580*/  IMAD.MOV.U32 R26, RZ, RZ, -0x60 ;  /* 0xffffffa0ff1a7424 */ /* 0x000fc400078e00ff */
[----:B------:R-:W-:Y:S01]  /*2590*/  FMUL.FTZ R51, R51, UR6 ;  /* 0x0000000633337c20 */ /* 0x000fe20008410000 */
[----:B------:R-:W-:Y:S01]  /*25a0*/  FMUL.FTZ R55, R55, UR6 ;  /* 0x0000000637377c20 */ /* 0x000fe20008410000 */
[----:B------:R-:W-:Y:S01]  /*25b0*/  FMUL.FTZ R59, R59, UR6 ;  /* 0x000000063b3b7c20 */ /* 0x000fe20008410000 */
[----:B------:R-:W-:Y:S01]  /*25c0*/  FMUL.FTZ R61, R61, UR6 ;  /* 0x000000063d3d7c20 */ /* 0x000fe20008410000 */
[----:B------:R-:W-:Y:S01]  /*25d0*/  FMUL.FTZ R65, R65, UR6 ;  /* 0x0000000641417c20 */ /* 0x000fe20008410000 */
[----:B------:R4:W-:Y:S01]  /*25e0*/  @!P1 SYNCS.ARRIVE.TRANS64.RED.A1T0 RZ, [R5+URZ], RZ ;  /* 0x000000ff05ff99a7 */ /* 0x0009e2000810043f */
[----:B------:R-:W-:Y:S01]  /*25f0*/  PLOP3.LUT P1, PT, PT, PT, UP0, 0x40, 0x0 ;  /* 0x000000000000781c */ /* 0x000fe20003f2e808 */
[----:B------:R-:W1:Y:S01]  /*2600*/  MUFU.TANH R73, R31 ;  /* 0x0000001f00497308 */ /* 0x000e620000002400 */
[----:B------:R-:W-:Y:S02]  /*2610*/  IMAD R26, R19, R26, 0x60 ;  /* 0x00000060131a7424 */ /* 0x000fe400078e021a */
[----:B------:R-:W-:Y:S01]  /*2620*/  FMUL.FTZ R30, R30, UR6 ;  /* 0x000000061e1e7c20 */ /* 0x000fe20008410000 */
[----:B------:R-:W-:Y:S01]  /*2630*/  FMUL.FTZ R39, R39, UR6 ;  /* 0x0000000627277c20 */ /* 0x000fe20008410000 */
[----:B------:R-:W-:Y:S01]  /*2640*/  FMUL.FTZ R43, R43, UR6 ;  /* 0x000000062b2b7c20 */ /* 0x000fe20008410000 */
[----:B-----5:R-:W-:Y:S01]  /*2650*/  IMAD R7, R17, R104, R26 ;  /* 0x0000006811077224 */ /* 0x020fe200078e021a */
[----:B----4-:R-:W-:Y:S01]  /*2660*/  IADD3 R5, -R15, 0x61, R6 ;  /* 0x000000610f057810 */ /* 0x010fe20007ffe106 */
[----:B------:R-:W-:Y:S01]  /*2670*/  FMUL.FTZ R47, R47, UR6 ;  /* 0x000000062f2f7c20 */ /* 0x000fe20008410000 */
[----:B------:R-:W3:Y:S03]  /*2680*/  MUFU.TANH R74, R35 ;  /* 0x00000023004a7308 */ /* 0x000ee60000002400 */
[----:B------:R-:W-:-:S02]  /*2690*/  IMAD R6, R16, -0x2, R5 ;  /* 0xfffffffe10067824 */ /* 0x000fc400078e0205 */
[----:B------:R-:W-:-:S03]  /*26a0*/  VIADD R5, R202, UR42 ;  /* 0x0000002aca057c36 */ /* 0x000fc60008000000 */
        /* <DEDUP_REMOVED lines=45> */
[----:B--2---:R-:W-:-:S07]  /*2980*/  VIADD R39, R6, UR4 ;  /* 0x0000000406277c36 */ /* 0x004fce0008000000 */
[----:B------:R2:W1:Y:S01]  /*2990*/  MUFU.TANH R77, R47 ;  /* 0x0000002f004d7308 */ /* 0x0004620000002400 */
[----:B-----5:R-:W-:Y:S01]  /*29a0*/  VIADD R43, R6, UR45 ;  /* 0x0000002d062b7c36 */ /* 0x020fe20008000000 */
[----:B------:R-:W-:-:S03]  /*29b0*/  VIADDMNMX R6, R5, R39, R30, PT ;  /* 0x0000002705067246 */ /* 0x000fc6000380011e */
[----:B------:R-:W-:Y:S02]  /*29c0*/  IMAD.IADD R7, R43, 0x1, R5 ;  /* 0x000000012b077824 */ /* 0x000fe400078e0205 */
[----:B--2---:R-:W-:Y:S01]  /*29d0*/  IMAD R47, R16, -0x2, R26 ;  /* 0xfffffffe102f7824 */ /* 0x004fe200078e021a */
[----:B---34-:R-:W-:Y:S06]  /*29e0*/  @P1 BRA `(.L_x_3733) ;  /* 0x0000000000581947 */ /* 0x018fec0003800000 */
[----:B------:R-:W-:Y:S01]  /*29f0*/  IMAD R18, R17, R104, R5 ;  /* 0x0000006811127224 */ /* 0x000fe200078e0205 */
        /* <DEDUP_REMOVED lines=12> */
.L_x_3735:
[----:B------:R-:W-:-:S06]  /*2ac0*/  UISETP.NE.AND UP1, UPT, UR5, 0x1, UPT ;  /* 0x000000010500788c */ /* 0x000fcc000bf25270 */
[----:B------:R-:W-:-:S05]  /*2ad0*/  PLOP3.LUT P1, PT, PT, PT, UP1, 0x80, 0x0 ;  /* 0x000000000000781c */ /* 0x000fca0003f2f018 */
[----:B------:R-:W-:-:S08]  /*2ae0*/  @UP1 ULDC.64 UR6, c[0x0][0x9e8] ;  /* 0x00027a0000061ab9 */ /* 0x000fd00000000a00 */
[----:B------:R-:W-:-:S05]  /*2af0*/  @P1 IMAD.HI.U32 R51, R18, UR6, RZ ;  /* 0x0000000612331c27 */ /* 0x000fca000f8e00ff */
[----:B------:R-:W-:-:S07]  /*2b00*/  @P1 SHF.R.U32.HI R18, RZ, UR7, R51 ;  /* 0x00000007ff121c19 */ /* 0x000fce0008011633 */
.L_x_3736:
[----:B------:R-:W-:Y:S05]  /*2b10*/  BSYNC B0 ;  /* 0x0000000000007941 */ /* 0x000fea0003800000 */
.L_x_3734:
[----:B------:R-:W-:-:S05]  /*2b20*/  IMAD R18, R18, UR5, R47 ;  /* 0x0000000512127c24 */ /* 0x000fca000f8e022f */
[----:B------:R-:W-:Y:S02]  /*2b30*/  VIMNMX R7, R7, R18, !PT ;  /* 0x0000001207077248 */ /* 0x000fe40007fe0100 */
[----:B------:R-:W-:-:S07]  /*2b40*/  VIADDMNMX R6, R18, UR5, R6, PT ;  /* 0x0000000512067c46 */ /* 0x000fce000b800106 */
.L_x_3733:
        /* <DEDUP_REMOVED lines=11> */
[----:B-1----:R-:W-:-:S02]  /*2c00*/  FSEL R82, R29, -INF , !P3 ;  /* 0xff8000001d527808 */ /* 0x002fc40005800000 */
        /* <DEDUP_REMOVED lines=84> */
[----:B------:R-:W-:Y:S02]  /*3150*/  P2R R55, PR, RZ, 0x20 ;  /* 0x00000020ff377803 */ /* 0x000fe40000000000 */
[----:B------:R-:W-:Y:S02]  /*3160*/  FSEL R33, R64, -INF , !P3 ;  /* 0xff80000040217808 */ /* 0x000fe40005800000 */
[C---:B------:R-:W-:Y:S02]  /*3170*/  ISETP.GE.AND P3, PT, R26.reuse, 0x52, PT ;  /* 0x000000521a00780c */ /* 0x040fe40003f66270 */
[----:B------:R-:W-:Y:S02]  /*3180*/  ISETP.GE.AND P6, PT, R26, 0x1, PT ;  /* 0x000000011a00780c */ /* 0x000fe40003fc6270 */
[----:B------:R-:W-:-:S04]  /*3190*/  ISETP.GT.AND P4, PT, R7, 0x51, !P3 ;  /* 0x000000510700780c */ /* 0x000fc80005f84270 */
[----:B------:R-:W-:-:S04]  /*31a0*/  ISETP.LT.OR P4, PT, R6, 0x52, P4 ;  /* 0x000000520600780c */ /* 0x000fc80002781670 */
[----:B------:R-:W-:Y:S02]  /*31b0*/  FSEL R31, R31, -INF , !P4 ;  /* 0xff8000001f1f7808 */ /* 0x000fe40006000000 */
[----:B------:R-:W-:-:S04]  /*31c0*/  ISETP.GE.AND P4, PT, R26, 0x59, PT ;  /* 0x000000591a00780c */ /* 0x000fc80003f86270 */
[----:B------:R-:W-:-:S04]  /*31d0*/  ISETP.GT.AND P5, PT, R7, 0x58, !P4 ;  /* 0x000000580700780c */ /* 0x000fc800067a4270 */
[----:B------:R-:W-:-:S04]  /*31e0*/  ISETP.LT.OR P5, PT, R6, 0x59, P5 ;  /* 0x000000590600780c */ /* 0x000fc80002fa1670 */
[----:B------:R-:W-:Y:S02]  /*31f0*/  FSEL R25, R68, -INF , !P5 ;  /* 0xff80000044197808 */ /* 0x000fe40006800000 */
[----:B------:R-:W-:-:S04]  /*3200*/  ISETP.GT.AND P5, PT, R7, RZ, !P6 ;  /* 0x000000ff0700720c */ /* 0x000fc800077a4270 */
[----:B------:R-:W-:-:S04]  /*3210*/  ISETP.LT.OR P5, PT, R6, 0x1, P5 ;  /* 0x000000010600780c */ /* 0x000fc80002fa1670 */
[----:B------:R-:W-:Y:S02]  /*3220*/  FSEL R36, R21, -INF , !P5 ;  /* 0xff80000015247808 */ /* 0x000fe40006800000 */
[----:B------:R-:W-:-:S04]  /*3230*/  ISETP.GE.AND P5, PT, R26, 0x5a, PT ;  /* 0x0000005a1a00780c */ /* 0x000fc80003fa6270 */
[----:B------:R-:W-:Y:S02]  /*3240*/  P2R R64, PR, RZ, 0x20 ;  /* 0x00000020ff407803 */ /* 0x000fe40000000000 */
[----:B------:R-:W-:-:S04]  /*3250*/  ISETP.GT.AND P5, PT, R7, 0x59, !P5 ;  /* 0x000000590700780c */ /* 0x000fc80006fa4270 */
[----:B------:R-:W-:Y:S01]  /*3260*/  ISETP.LT.OR P5, PT, R6, 0x5a, P5 ;  /* 0x0000005a0600780c */ /* 0x000fe20002fa1670 */
[----:B------:R-:W-:-:S03]  /*3270*/  VIADD R6, R5, 0x8 ;  /* 0x0000000805067836 */ /* 0x000fc60000000000 */
[----:B------:R-:W-:Y:S01]  /*3280*/  FSEL R29, R69, -INF , !P5 ;  /* 0xff800000451d7808 */ /* 0x000fe20006800000 */
[----:B------:R-:W-:Y:S01]  /*3290*/  IMAD.IADD R28, R43, 0x1, R6 ;  /* 0x000000012b1c7824 */ /* 0x000fe200078e0206 */
[----:B------:R-:W-:Y:S02]  /*32a0*/  PLOP3.LUT P5, PT, PT, PT, UP0, 0x40, 0x0 ;  /* 0x000000000000781c */ /* 0x000fe40003fae808 */
[----:B------:R-:W-:-:S11]  /*32b0*/  VIADDMNMX R26, R6, R39, R30, PT ;  /* 0x00000027061a7246 */ /* 0x000fd6000380011e */
[----:B------:R-:W-:Y:S05]  /*32c0*/  @P5 BRA `(.L_x_3737) ;  /* 0x0000000000605947 */ /* 0x000fea0003800000 */
        /* <DEDUP_REMOVED lines=14> */
.L_x_3739:
[----:B------:R-:W-:-:S06]  /*33b0*/  UISETP.NE.AND UP1, UPT, UR5, 0x1, UPT ;  /* 0x000000010500788c */ /* 0x000fcc000bf25270 */
[----:B------:R-:W-:-:S05]  /*33c0*/  PLOP3.LUT P5, PT, PT, PT, UP1, 0x80, 0x0 ;  /* 0x000000000000781c */ /* 0x000fca0003faf018 */
[----:B------:R-:W-:-:S08]  /*33d0*/  @UP1 ULDC.64 UR6, c[0x0][0x9e8] ;  /* 0x00027a0000061ab9 */ /* 0x000fd00000000a00 */
[----:B------:R-:W-:Y:S01]  /*33e0*/  @P5 IMAD.HI.U32 R7, R18, UR6, RZ ;  /* 0x0000000612075c27 */ /* 0x000fe2000f8e00ff */
[----:B------:R-:W-:-:S13]  /*33f0*/  PLOP3.LUT P5, PT, PT, PT, UP1, 0x80, 0x0 ;  /* 0x000000000000781c */ /* 0x000fda0003faf018 */
[----:B------:R-:W-:-:S07]  /*3400*/  @P5 SHF.R.U32.HI R18, RZ, UR7, R7 ;  /* 0x00000007ff125c19 */ /* 0x000fce0008011607 */
.L_x_3740:
[----:B------:R-:W-:Y:S05]  /*3410*/  BSYNC B0 ;  /* 0x0000000000007941 */ /* 0x000fea0003800000 */
.L_x_3738:
[----:B------:R-:W-:-:S05]  /*3420*/  IMAD R7, R18, UR5, R47 ;  /* 0x0000000512077c24 */ /* 0x000fca000f8e022f */
[----:B------:R-:W-:Y:S02]  /*3430*/  VIMNMX R28, R28, R7, !PT ;  /* 0x000000071c1c7248 */ /* 0x000fe40007fe0100 */
[----:B------:R-:W-:-:S07]  /*3440*/  VIADDMNMX R26, R7, UR5, R26, PT ;  /* 0x00000005071a7c46 */ /* 0x000fce000b80011a */
.L_x_3737:
[C---:B------:R-:W-:Y:S01]  /*3450*/  ISETP.GT.AND P1, PT, R28.reuse, 0x1, !P1 ;  /* 0x000000011c00780c */ /* 0x040fe20004f24270 */
[----:B------:R-:W-:Y:S01]  /*3460*/  ULDC UR6, c[0x0][0x988] ;  /* 0x0002620000067ab9 */ /* 0x000fe20000000800 */
[----:B------:R-:W-:Y:S01]  /*3470*/  ISETP.GT.AND P2, PT, R28, 0x8, !P2 ;  /* 0x000000081c00780c */ /* 0x000fe20005744270 */
[----:B------:R-:W-:Y:S01]  /*3480*/  IMAD.U32 R18, RZ, RZ, UR6 ;  /* 0x00000006ff127e24 */ /* 0x000fe2000f8e00ff */
[----:B------:R-:W-:Y:S01]  /*3490*/  ISETP.LT.OR P1, PT, R26, 0x2, P1 ;  /* 0x000000021a00780c */ /* 0x000fe20000f21670 */
[----:B------:R-:W-:Y:S01]  /*34a0*/  IMAD.IADD R15, R72, 0x1, -R15 ;  /* 0x00000001480f7824 */ /* 0x000fe200078e0a0f */
[----:B------:R-:W-:Y:S01]  /*34b0*/  ISETP.LT.OR P2, PT, R26, 0x9, P2 ;  /* 0x000000091a00780c */ /* 0x000fe20001741670 */
[----:B------:R-:W-:Y:S01]  /*34c0*/  VIADD R19, R19, 0xfffffffe ;  /* 0xfffffffe13137836 */ /* 0x000fe20000000000 */
[----:B------:R-:W-:Y:S02]  /*34d0*/  FSEL R30, R4, -INF , !P1 ;  /* 0xff800000041e7808 */ /* 0x000fe40004800000 */
        /* <DEDUP_REMOVED lines=8> */
[C---:B------:R-:W-:Y:S02]  /*3560*/  ISETP.GT.AND P6, PT, R28.reuse, RZ, !P6 ;  /* 0x000000ff1c00720c */ /* 0x040fe400077c4270 */
[----:B------:R-:W-:Y:S02]  /*3570*/  ISETP.GT.AND P1, PT, R28, 0x10, !P1 ;  /* 0x000000101c00780c */ /* 0x000fe40004f24270 */
[C---:B------:R-:W-:Y:S02]  /*3580*/  ISETP.LT.OR P6, PT, R26.reuse, 0x1, P6 ;  /* 0x000000011a00780c */ /* 0x040fe400037c1670 */
[----:B------:R-:W-:Y:S02]  /*3590*/  ISETP.LT.OR P1, PT, R26, 0x11, P1 ;  /* 0x000000111a00780c */ /* 0x000fe40000f21670 */
[----:B------:R-:W-:-:S02]  /*35a0*/  ISETP.GT.AND P3, PT, R28, 0x51, !P3 ;  /* 0x000000511c00780c */ /* 0x000fc40005f64270 */
[----:B------:R-:W-:Y:S02]  /*35b0*/  FSEL R43, R34, -INF , !P1 ;  /* 0xff800000222b7808 */ /* 0x000fe40004800000 */
[----:B------:R-:W-:Y:S02]  /*35c0*/  ISETP.GT.AND P1, PT, R28, 0x11, !P2 ;  /* 0x000000111c00780c */ /* 0x000fe40005724270 */
[----:B------:R-:W-:Y:S02]  /*35d0*/  ISETP.NE.AND P2, PT, R49, RZ, PT ;  /* 0x000000ff3100720c */ /* 0x000fe40003f45270 */
[----:B------:R-:W-:Y:S02]  /*35e0*/  ISETP.LT.OR P1, PT, R26, 0x12, P1 ;  /* 0x000000121a00780c */ /* 0x000fe40000f21670 */
[----:B------:R-:W-:Y:S02]  /*35f0*/  ISETP.GT.AND P4, PT, R28, 0x58, !P4 ;  /* 0x000000581c00780c */ /* 0x000fe40006784270 */
[----:B------:R-:W-:-:S02]  /*3600*/  FSEL R45, R74, -INF , !P1 ;  /* 0xff8000004a2d7808 */ /* 0x000fc40004800000 */
[----:B------:R-:W-:Y:S02]  /*3610*/  ISETP.GT.AND P1, PT, R28, 0x18, !P5 ;  /* 0x000000181c00780c */ /* 0x000fe40006f24270 */
[----:B------:R-:W-:Y:S02]  /*3620*/  ISETP.NE.AND P5, PT, R53, RZ, PT ;  /* 0x000000ff3500720c */ /* 0x000fe40003fa5270 */
[C---:B------:R-:W-:Y:S02]  /*3630*/  ISETP.LT.OR P1, PT, R26.reuse, 0x19, P1 ;  /* 0x000000191a00780c */ /* 0x040fe40000f21670 */
[----:B------:R-:W-:Y:S02]  /*3640*/  ISETP.LT.OR P3, PT, R26, 0x52, P3 ;  /* 0x000000521a00780c */ /* 0x000fe40001f61670 */
[----:B------:R-:W-:Y:S02]  /*3650*/  FSEL R47, R38, -INF , !P1 ;  /* 0xff800000262f7808 */ /* 0x000fe40004800000 */
[----:B------:R-:W-:-:S02]  /*3660*/  ISETP.NE.AND P1, PT, R61, RZ, PT ;  /* 0x000000ff3d00720c */ /* 0x000fc40003f25270 */
[----:B------:R-:W-:Y:S02]  /*3670*/  ISETP.LT.OR P4, PT, R26, 0x59, P4 ;  /* 0x000000591a00780c */ /* 0x000fe40002781670 */
[----:B------:R-:W-:Y:S02]  /*3680*/  ISETP.GT.AND P1, PT, R28, 0x19, !P1 ;  /* 0x000000191c00780c */ /* 0x000fe40004f24270 */
[----:B------:R-:W-:Y:S02]  /*3690*/  FSEL R73, R20, -INF , !P4 ;  /* 0xff80000014497808 */ /* 0x000fe40006000000 */
[----:B------:R-:W-:-:S04]  /*36a0*/  ISETP.LT.OR P1, PT, R26, 0x1a, P1 ;  /* 0x0000001a1a00780c */ /* 0x000fc80000f21670 */
[----:B------:R-:W-:Y:S02]  /*36b0*/  FSEL R49, R75, -INF , !P1 ;  /* 0xff8000004b317808 */ /* 0x000fe40004800000 */
[----:B------:R-:W-:Y:S02]  /*36c0*/  ISETP.NE.AND P1, PT, R37, RZ, PT ;  /* 0x000000ff2500720c */ /* 0x000fe40003f25270 */
[----:B------:R-:W-:Y:S02]  /*36d0*/  FSEL R37, R0, -INF , !P6 ;  /* 0xff80000000257808 */ /* 0x000fe40007000000 */
[----:B------:R-:W-:Y:S02]  /*36e0*/  FMNMX.FTZ R0, R36, R66, !PT ;  /* 0x0000004224007209 */ /* 0x000fe40007810000 */
[----:B------:R-:W-:Y:S02]  /*36f0*/  ISETP.GT.AND P1, PT, R28, 0x20, !P1 ;  /* 0x000000201c00780c */ /* 0x000fe40004f24270 */
[----:B------:R-:W-:-:S02]  /*3700*/  FMNMX.FTZ R0, R70, R0, !PT ;  /* 0x0000000046007209 */ /* 0x000fc40007810000 */
[----:B------:R-:W-:Y:S02]  /*3710*/  ISETP.LT.OR P1, PT, R26, 0x21, P1 ;  /* 0x000000211a00780c */ /* 0x000fe40000f21670 */
[----:B------:R-:W-:Y:S02]  /*3720*/  FMNMX.FTZ R0, R82, R0, !PT ;  /* 0x0000000052007209 */ /* 0x000fe40007810000 */
[----:B------:R-:W-:Y:S02]  /*3730*/  FSEL R51, R42, -INF , !P1 ;  /* 0xff8000002a337808 */ /* 0x000fe40004800000 */
[----:B------:R-:W-:Y:S02]  /*3740*/  FMNMX.FTZ R0, R84, R0, !PT ;  /* 0x0000000054007209 */ /* 0x000fe40007810000 */
[----:B------:R-:W-:Y:S02]  /*3750*/  ISETP.NE.AND P1, PT, R40, RZ, PT ;  /* 0x000000ff2800720c */ /* 0x000fe40003f25270 */
[----:B------:R-:W-:-:S02]  /*3760*/  FMNMX.FTZ R0, R86, R0, !PT ;  /* 0x0000000056007209 */ /* 0x000fc40007810000 */
[----:B------:R-:W-:Y:S02]  /*3770*/  ISETP.GT.AND P1, PT, R28, 0x21, !P1 ;  /* 0x000000211c00780c */ /* 0x000fe40004f24270 */
[----:B------:R-:W-:Y:S02]  /*3780*/  FMNMX.FTZ R0, R88, R0, !PT ;  /* 0x0000000058007209 */ /* 0x000fe40007810000 */
[----:B------:R-:W-:Y:S02]  /*3790*/  ISETP.LT.OR P1, PT, R26, 0x22, P1 ;  /* 0x000000221a00780c */ /* 0x000fe40000f21670 */
[----:B------:R-:W-:Y:S02]  /*37a0*/  FMNMX.FTZ R0, R90, R0, !PT ;  /* 0x000000005a007209 */ /* 0x000fe40007810000 */
[----:B------:R-:W-:Y:S02]  /*37b0*/  FSEL R53, R76, -INF , !P1 ;  /* 0xff8000004c357808 */ /* 0x000fe40004800000 */
[----:B------:R-:W-:-:S02]  /*37c0*/  FMNMX.FTZ R0, R92, R0, !PT ;  /* 0x000000005c007209 */ /* 0x000fc40007810000 */
[----:B------:R-:W-:Y:S02]  /*37d0*/  ISETP.NE.AND P1, PT, R63, RZ, PT ;  /* 0x000000ff3f00720c */ /* 0x000fe40003f25270 */
[----:B------:R-:W-:Y:S02]  /*37e0*/  FMNMX.FTZ R0, R94, R0, !PT ;  /* 0x000000005e007209 */ /* 0x000fe40007810000 */
[----:B------:R-:W-:Y:S02]  /*37f0*/  ISETP.GT.AND P1, PT, R28, 0x28, !P1 ;  /* 0x000000281c00780c */ /* 0x000fe40004f24270 */
[----:B------:R-:W-:Y:S02]  /*3800*/  FMNMX.FTZ R0, R44, R0, !PT ;  /* 0x000000002c007209 */ /* 0x000fe40007810000 */
[----:B------:R-:W-:Y:S02]  /*3810*/  ISETP.LT.OR P1, PT, R26, 0x29, P1 ;  /* 0x000000291a00780c */ /* 0x000fe40000f21670 */
[----:B------:R-:W-:-:S02]  /*3820*/  FMNMX.FTZ R0, R96, R0, !PT ;  /* 0x0000000060007209 */ /* 0x000fc40007810000 */
[----:B------:R-:W-:Y:S02]  /*3830*/  FSEL R55, R46, -INF , !P1 ;  /* 0xff8000002e377808 */ /* 0x000fe40004800000 */
[----:B------:R-:W-:Y:S02]  /*3840*/  FMNMX.FTZ R0, R48, R0, !PT ;  /* 0x0000000030007209 */ /* 0x000fe40007810000 */
[----:B------:R-:W-:Y:S02]  /*3850*/  ISETP.NE.AND P1, PT, R65, RZ, PT ;  /* 0x000000ff4100720c */ /* 0x000fe40003f25270 */
        /* <DEDUP_REMOVED lines=22> */
[----:B------:R-:W-:Y:S01]  /*39c0*/  ISETP.NE.AND P1, PT, R81, RZ, PT ;  /* 0x000000ff5100720c */ /* 0x000fe20003f25270 */
[----:B------:R-:W1:Y:S01]  /*39d0*/  SHFL.BFLY PT, R65, R0, 0x2, 0x1f ;  /* 0x0c401f0000417f89 */ /* 0x000e6200000e0000 */
[----:B------:R-:W-:Y:S02]  /*39e0*/  ISETP.NE.AND P6, PT, R87, RZ, PT ;  /* 0x000000ff5700720c */ /* 0x000fe40003fc5270 */
[----:B------:R-:W-:Y:S02]  /*39f0*/  ISETP.GT.AND P1, PT, R28, 0x38, !P1 ;  /* 0x000000381c00780c */ /* 0x000fe40004f24270 */
[----:B------:R-:W-:Y:S02]  /*3a00*/  FSEL R71, R3, -INF , !P3 ;  /* 0xff80000003477808 */ /* 0x000fe40005800000 */
[----:B------:R-:W-:-:S04]  /*3a10*/  ISETP.LT.OR P1, PT, R26, 0x39, P1 ;  /* 0x000000391a00780c */ /* 0x000fc80000f21670 */
[----:B------:R-:W-:Y:S02]  /*3a20*/  FSEL R63, R54, -INF , !P1 ;  /* 0xff800000363f7808 */ /* 0x000fe40004800000 */
[----:B------:R-:W-:-:S04]  /*3a30*/  ISETP.NE.AND P1, PT, R83, RZ, PT ;  /* 0x000000ff5300720c */ /* 0x000fc80003f25270 */
[----:B------:R-:W-:-:S04]  /*3a40*/  ISETP.GT.AND P1, PT, R28, 0x39, !P1 ;  /* 0x000000391c00780c */ /* 0x000fc80004f24270 */
[----:B------:R-:W-:Y:S02]  /*3a50*/  ISETP.LT.OR P1, PT, R26, 0x3a, P1 ;  /* 0x0000003a1a00780c */ /* 0x000fe40000f21670 */
[----:B-1----:R-:W-:Y:S02]  /*3a60*/  FMNMX.FTZ R32, R0, R65, !PT ;  /* 0x0000004100207209 */ /* 0x002fe40007810000 */
[----:B------:R-:W-:Y:S02]  /*3a70*/  FMNMX.FTZ R0, R37, R30, !PT ;  /* 0x0000001e25007209 */ /* 0x000fe40007810000 */
[----:B------:R-:W-:Y:S01]  /*3a80*/  FSEL R27, R79, -INF , !P1 ;  /* 0xff8000004f1b7808 */ /* 0x000fe20004800000 */
[----:B------:R-:W1:Y:S01]  /*3a90*/  SHFL.BFLY PT, R65, R32, 0x1, 0x1f ;  /* 0x0c201f0020417f89 */ /* 0x000e6200000e0000 */
[----:B------:R-:W-:Y:S02]  /*3aa0*/  FMNMX.FTZ R0, R39, R0, !PT ;  /* 0x0000000027007209 */ /* 0x000fe40007810000 */
[----:B------:R-:W-:-:S02]  /*3ab0*/  ISETP.GT.AND P1, PT, R28, 0x40, !P2 ;  /* 0x000000401c00780c */ /* 0x000fc40005724270 */
[----:B------:R-:W-:Y:S02]  /*3ac0*/  FMNMX.FTZ R0, R41, R0, !PT ;  /* 0x0000000029007209 */ /* 0x000fe40007810000 */
[----:B------:R-:W-:Y:S02]  /*3ad0*/  ISETP.LT.OR P1, PT, R26, 0x41, P1 ;  /* 0x000000411a00780c */ /* 0x000fe40000f21670 */
[----:B------:R-:W-:Y:S02]  /*3ae0*/  FMNMX.FTZ R0, R43, R0, !PT ;  /* 0x000000002b007209 */ /* 0x000fe40007810000 */
[----:B------:R-:W-:Y:S02]  /*3af0*/  FSEL R21, R58, -INF , !P1 ;  /* 0xff8000003a157808 */ /* 0x000fe40004800000 */
[----:B------:R-:W-:Y:S02]  /*3b00*/  FMNMX.FTZ R0, R45, R0, !PT ;  /* 0x000000002d007209 */ /* 0x000fe40007810000 */
[----:B------:R-:W-:-:S02]  /*3b10*/  ISETP.GT.AND P1, PT, R28, 0x41, !P5 ;  /* 0x000000411c00780c */ /* 0x000fc40006f24270 */
[----:B------:R-:W-:Y:S02]  /*3b20*/  FMNMX.FTZ R0, R47, R0, !PT ;  /* 0x000000002f007209 */ /* 0x000fe40007810000 */
[----:B------:R-:W-:Y:S02]  /*3b30*/  ISETP.LT.OR P1, PT, R26, 0x42, P1 ;  /* 0x000000421a00780c */ /* 0x000fe40000f21670 */
[----:B------:R-:W-:Y:S02]  /*3b40*/  FMNMX.FTZ R0, R49, R0, !PT ;  /* 0x0000000031007209 */ /* 0x000fe40007810000 */
[----:B------:R-:W-:Y:S02]  /*3b50*/  FSEL R7, R80, -INF , !P1 ;  /* 0xff80000050077808 */ /* 0x000fe40004800000 */
[----:B------:R-:W-:Y:S02]  /*3b60*/  FMNMX.FTZ R0, R51, R0, !PT ;  /* 0x0000000033007209 */ /* 0x000fe40007810000 */
[----:B-1----:R-:W-:-:S02]  /*3b70*/  FMNMX.FTZ R4, R32, R65, !PT ;  /* 0x0000004120047209 */ /* 0x002fc40007810000 */
[----:B------:R-:W-:Y:S02]  /*3b80*/  FMNMX.FTZ R0, R53, R0, !PT ;  /* 0x0000000035007209 */ /* 0x000fe40007810000 */
[C---:B------:R-:W-:Y:S01]  /*3b90*/  FSETP.NEU.FTZ.AND P1, PT, R4.reuse, -INF , PT ;  /* 0xff8000000400780b */ /* 0x040fe20003f3d000 */
[----:B------:R-:W-:Y:S01]  /*3ba0*/  FMUL.FTZ R34, R4, R18 ;  /* 0x0000001204227220 */ /* 0x000fe20000410000 */
[----:B------:R-:W-:Y:S02]  /*3bb0*/  FMNMX.FTZ R0, R55, R0, !PT ;  /* 0x0000000037007209 */ /* 0x000fe40007810000 */
[----:B------:R-:W-:Y:S02]  /*3bc0*/  ISETP.NE.AND P5, PT, R85, RZ, PT ;  /* 0x000000ff5500720c */ /* 0x000fe40003fa5270 */
[----:B------:R-:W-:Y:S02]  /*3bd0*/  FMNMX.FTZ R0, R57, R0, !PT ;  /* 0x0000000039007209 */ /* 0x000fe40007810000 */
[----:B------:R-:W-:-:S02]  /*3be0*/  FSEL R77, R34, RZ, P1 ;  /* 0x000000ff224d7208 */ /* 0x000fc40000800000 */
[----:B------:R-:W-:Y:S02]  /*3bf0*/  FMNMX.FTZ R0, R59, R0, !PT ;  /* 0x000000003b007209 */ /* 0x000fe40007810000 */
[----:B------:R-:W-:Y:S01]  /*3c00*/  ISETP.GT.AND P1, PT, R28, 0x48, !P5 ;  /* 0x000000481c00780c */ /* 0x000fe20006f24270 */
[--C-:B------:R-:W-:Y:S01]  /*3c10*/  FFMA.FTZ R32, R36, R18, -R77.reuse ;  /* 0x0000001224207223 */ /* 0x100fe2000001084d */
[----:B------:R-:W-:Y:S01]  /*3c20*/  FMNMX.FTZ R0, R61, R0, !PT ;  /* 0x000000003d007209 */ /* 0x000fe20007810000 */
[-CC-:B------:R-:W-:Y:S01]  /*3c30*/  FFMA.FTZ R34, R66, R18.reuse, -R77.reuse ;  /* 0x0000001242227223 */ /* 0x180fe2000001084d */
[----:B------:R-:W-:Y:S01]  /*3c40*/  ISETP.LT.OR P1, PT, R26, 0x49, P1 ;  /* 0x000000491a00780c */ /* 0x000fe20000f21670 */
[--C-:B------:R-:W-:Y:S01]  /*3c50*/  FFMA.FTZ R36, R70, R18, -R77.reuse ;  /* 0x0000001246247223 */ /* 0x100fe2000001084d */
[----:B------:R-:W-:Y:S01]  /*3c60*/  FMNMX.FTZ R0, R63, R0, !PT ;  /* 0x000000003f007209 */ /* 0x000fe20007810000 */
[----:B------:R-:W-:Y:S01]  /*3c70*/  MUFU.EX2 R32, R32 ;  /* 0x0000002000207308 */ /* 0x000fe20000000800 */
[----:B------:R-:W-:Y:S01]  /*3c80*/  FSEL R65, R62, -INF , !P1 ;  /* 0xff8000003e417808 */ /* 0x000fe20004800000 */
[--C-:B------:R-:W-:Y:S01]  /*3c90*/  FFMA.FTZ R38, R82, R18, -R77.reuse ;  /* 0x0000001252267223 */ /* 0x100fe2000001084d */
[----:B------:R-:W-:Y:S01]  /*3ca0*/  FMNMX.FTZ R0, R27, R0, !PT ;  /* 0x000000001b007209 */ /* 0x000fe20007810000 */
[-CC-:B------:R-:W-:Y:S01]  /*3cb0*/  FFMA.FTZ R40, R84, R18.reuse, -R77.reuse ;  /* 0x0000001254287223 */ /* 0x180fe2000001084d */
[----:B------:R-:W-:Y:S01]  /*3cc0*/  ISETP.NE.AND P2, PT, R89, RZ, PT ;  /* 0x000000ff5900720c */ /* 0x000fe20003f45270 */
[--C-:B------:R-:W-:Y:S01]  /*3cd0*/  FFMA.FTZ R29, R29, R18, -R77.reuse ;  /* 0x000000121d1d7223 */ /* 0x100fe2000001084d */
[----:B------:R-:W-:Y:S01]  /*3ce0*/  ISETP.GT.AND P1, PT, R28, 0x49, !P6 ;  /* 0x000000491c00780c */ /* 0x000fe20007724270 */
[----:B------:R1:W2:Y:S01]  /*3cf0*/  MUFU.EX2 R79, R34 ;  /* 0x00000022004f7308 */ /* 0x0002a20000000800 */
[----:B------:R-:W-:Y:S01]  /*3d00*/  FMNMX.FTZ R0, R21, R0, !PT ;  /* 0x0000000015007209 */ /* 0x000fe20007810000 */
[-CC-:B------:R-:W-:Y:S01]  /*3d10*/  FFMA.FTZ R42, R88, R18.reuse, -R77.reuse ;  /* 0x00000012582a7223 */ /* 0x180fe2000001084d */
[----:B------:R-:W-:Y:S01]  /*3d20*/  ISETP.GT.AND P2, PT, R28, 0x50, !P2 ;  /* 0x000000501c00780c */ /* 0x000fe20005744270 */
[-CC-:B------:R-:W-:Y:S01]  /*3d30*/  FFMA.FTZ R20, R96, R18.reuse, -R77.reuse ;  /* 0x0000001260147223 */ /* 0x180fe2000001084d */
[C---:B------:R-:W-:Y:S01]  /*3d40*/  ISETP.LT.OR P1, PT, R26.reuse, 0x4a, P1 ;  /* 0x0000004a1a00780c */ /* 0x040fe20000f21670 */
[--C-:B------:R-:W-:Y:S01]  /*3d50*/  FFMA.FTZ R31, R31, R18, -R77.reuse ;  /* 0x000000121f1f7223 */ /* 0x100fe2000001084d */
[----:B------:R-:W-:Y:S01]  /*3d60*/  FMNMX.FTZ R0, R7, R0, !PT ;  /* 0x0000000007007209 */ /* 0x000fe20007810000 */
[----:B------:R-:W-:Y:S01]  /*3d70*/  MUFU.EX2 R36, R36 ;  /* 0x0000002400247308 */ /* 0x000fe20000000800 */
[----:B------:R-:W-:Y:S01]  /*3d80*/  ISETP.LT.OR P2, PT, R26, 0x51, P2 ;  /* 0x000000511a00780c */ /* 0x000fe20001741670 */
[-CC-:B-1----:R-:W-:Y:S01]  /*3d90*/  FFMA.FTZ R34, R86, R18.reuse, -R77.reuse ;  /* 0x0000001256227223 */ /* 0x182fe2000001084d */
[----:B------:R-:W-:Y:S01]  /*3da0*/  FSEL R67, R2, -INF , !P1 ;  /* 0xff80000002437808 */ /* 0x000fe20004800000 */
[--C-:B------:R-:W-:Y:S01]  /*3db0*/  FFMA.FTZ R2, R92, R18, -R77.reuse ;  /* 0x000000125c027223 */ /* 0x100fe2000001084d */
[----:B------:R-:W-:Y:S01]  /*3dc0*/  FMNMX.FTZ R0, R65, R0, !PT ;  /* 0x0000000041007209 */ /* 0x000fe20007810000 */
[-CC-:B------:R-:W-:Y:S01]  /*3dd0*/  FFMA.FTZ R35, R35, R18.reuse, -R77.reuse ;  /* 0x0000001223237223 */ /* 0x180fe2000001084d */
[----:B------:R-:W-:Y:S01]  /*3de0*/  ISETP.NE.AND P5, PT, R64, RZ, PT ;  /* 0x000000ff4000720c */ /* 0x000fe20003fa5270 */
[----:B------:R1:W-:Y:S01]  /*3df0*/  MUFU.EX2 R180, R2 ;  /* 0x0000000200b47308 */ /* 0x0003e20000000800 */
[----:B------:R-:W-:Y:S01]  /*3e00*/  FSEL R69, R14, -INF , !P2 ;  /* 0xff8000000e457808 */ /* 0x000fe20005000000 */
[--C-:B------:R-:W-:Y:S01]  /*3e10*/  FFMA.FTZ R14, R94, R18, -R77.reuse ;  /* 0x000000125e0e7223 */ /* 0x100fe2000001084d */
[----:B------:R-:W-:Y:S01]  /*3e20*/  FMNMX.FTZ R0, R67, R0, !PT ;  /* 0x0000000043007209 */ /* 0x000fe20007810000 */
[-CC-:B------:R-:W-:Y:S01]  /*3e30*/  FFMA.FTZ R33, R33, R18.reuse, -R77.reuse ;  /* 0x0000001221217223 */ /* 0x180fe2000001084d */
[----:B------:R-:W-:Y:S01]  /*3e40*/  ISETP.GT.AND P5, PT, R28, 0x59, !P5 ;  /* 0x000000591c00780c */ /* 0x000fe20006fa4270 */
[--C-:B------:R-:W-:Y:S01]  /*3e50*/  FFMA.FTZ R28, R100, R18, -R77.reuse ;  /* 0x00000012641c7223 */ /* 0x100fe2000001084d */
[----:B------:R-:W-:Y:S01]  /*3e60*/  FMNMX.FTZ R0, R69, R0, !PT ;  /* 0x0000000045007209 */ /* 0x000fe20007810000 */
[----:B------:R3:W4:Y:S01]  /*3e70*/  MUFU.EX2 R81, R38 ;  /* 0x0000002600517308 */ /* 0x0007220000000800 */
[----:B------:R-:W-:Y:S01]  /*3e80*/  ISETP.LT.OR P5, PT, R26, 0x5a, P5 ;  /* 0x0000005a1a00780c */ /* 0x000fe20002fa1670 */
[--C-:B-1----:R-:W-:Y:S01]  /*3e90*/  FFMA.FTZ R2, R44, R18, -R77.reuse ;  /* 0x000000122c027223 */ /* 0x102fe2000001084d */
[----:B------:R-:W-:Y:S01]  /*3ea0*/  FMNMX.FTZ R0, R71, R0, !PT ;  /* 0x0000000047007209 */ /* 0x000fe20007810000 */
[-CC-:B------:R-:W-:Y:S01]  /*3eb0*/  FFMA.FTZ R26, R52, R18.reuse, -R77.reuse ;  /* 0x00000012341a7223 */ /* 0x180fe2000001084d */
[----:B------:R-:W-:Y:S01]  /*3ec0*/  FSEL R75, R24, -INF , !P5 ;  /* 0xff800000184b7808 */ /* 0x000fe20006800000 */
[--C-:B------:R-:W-:Y:S01]  /*3ed0*/  FFMA.FTZ R24, R48, R18, -R77.reuse ;  /* 0x0000001230187223 */ /* 0x100fe2000001084d */
[----:B------:R-:W-:Y:S01]  /*3ee0*/  FMNMX.FTZ R0, R73, R0, !PT ;  /* 0x0000000049007209 */ /* 0x000fe20007810000 */
[----:B------:R-:W-:Y:S01]  /*3ef0*/  MUFU.EX2 R182, R2 ;  /* 0x0000000200b67308 */ /* 0x000fe20000000800 */
[--C-:B---3--:R-:W-:Y:S01]  /*3f00*/  FFMA.FTZ R38, R90, R18, -R77.reuse ;  /* 0x000000125a267223 */ /* 0x108fe2000001084d */
[----:B--2---:R-:W-:Y:S01]  /*3f10*/  F2FP.F16.F32.PACK_AB R188, R79, R32 ;  /* 0x000000204fbc723e */ /* 0x004fe200000000ff */
[----:B------:R-:W-:Y:S01]  /*3f20*/  FFMA.FTZ R25, R25, R18, -R77 ;  /* 0x0000001219197223 */ /* 0x000fe2000001084d */
[----:B------:R-:W-:-:S04]  /*3f30*/  FMNMX.FTZ R0, R75, R0, !PT ;  /* 0x000000004b007209 */ /* 0x000fc80007810000 */
[----:B------:R-:W-:Y:S01]  /*3f40*/  MUFU.EX2 R40, R40 ;  /* 0x0000002800287308 */ /* 0x000fe20000000800 */
[----:B------:R-:W1:Y:S01]  /*3f50*/  SHFL.BFLY PT, R3, R0, 0x2, 0x1f ;  /* 0x0c401f0000037f89 */ /* 0x000e6200000e0000 */
[----:B----4-:R-:W-:-:S06]  /*3f60*/  F2FP.F16.F32.PACK_AB R190, R81, R36 ;  /* 0x0000002451be723e */ /* 0x010fcc00000000ff */
[----:B------:R2:W3:Y:S08]  /*3f70*/  MUFU.EX2 R83, R34 ;  /* 0x0000002200537308 */ /* 0x0004f00000000800 */
[----:B------:R4:W-:Y:S01]  /*3f80*/  MUFU.EX2 R170, R29 ;  /* 0x0000001d00aa7308 */ /* 0x0009e20000000800 */
[----:B--2---:R-:W-:-:S07]  /*3f90*/  FFMA.FTZ R34, R56, R18, -R77 ;  /* 0x0000001238227223 */ /* 0x004fce000001084d */
[----:B------:R-:W2:Y:S01]  /*3fa0*/  MUFU.EX2 R42, R42 ;  /* 0x0000002a002a7308 */ /* 0x000ea20000000800 */
[----:B-1----:R-:W-:Y:S01]  /*3fb0*/  FMNMX.FTZ R2, R0, R3, !PT ;  /* 0x0000000300027209 */ /* 0x002fe20007810000 */
[----:B------:R-:W-:Y:S01]  /*3fc0*/  FFMA.FTZ R0, R102, R18, -R77 ;  /* 0x0000001266007223 */ /* 0x000fe2000001084d */
[----:B----4-:R-:W-:Y:S01]  /*3fd0*/  FADD.FTZ R29, R32, R79 ;  /* 0x0000004f201d7221 */ /* 0x010fe20000010000 */
[----:B---3--:R-:W-:Y:S02]  /*3fe0*/  F2FP.F16.F32.PACK_AB R184, R83, R40 ;  /* 0x0000002853b8723e */ /* 0x008fe400000000ff */
[----:B------:R-:W1:Y:S01]  /*3ff0*/  SHFL.BFLY PT, R3, R2, 0x1, 0x1f ;  /* 0x0c201f0002037f89 */ /* 0x000e6200000e0000 */
[----:B------:R-:W-:Y:S01]  /*4000*/  FADD.FTZ R46, R36, R29 ;  /* 0x0000001d242e7221 */ /* 0x000fe20000010000 */
[----:B------:R-:W-:Y:S03]  /*4010*/  MUFU.EX2 R95, R0 ;  /* 0x00000000005f7308 */ /* 0x000fe60000000800 */
[----:B------:R-:W-:-:S04]  /*4020*/  FADD.FTZ R29, R81, R46 ;  /* 0x0000002e511d7221 */ /* 0x000fc80000010000 */
[----:B------:R-:W-:Y:S01]  /*4030*/  FADD.FTZ R48, R40, R29 ;  /* 0x0000001d28307221 */ /* 0x000fe20000010000 */
[----:B------:R-:W3:Y:S03]  /*4040*/  MUFU.EX2 R85, R38 ;  /* 0x0000002600557308 */ /* 0x000ee60000000800 */
[----:B------:R-:W-:-:S04]  /*4050*/  FADD.FTZ R29, R83, R48 ;  /* 0x00000030531d7221 */ /* 0x000fc80000010000 */
[----:B--2---:R-:W-:Y:S01]  /*4060*/  FADD.FTZ R50, R42, R29 ;  /* 0x0000001d2a327221 */ /* 0x004fe20000010000 */
[----:B------:R2:W-:Y:S01]  /*4070*/  MUFU.EX2 R87, R14 ;  /* 0x0000000e00577308 */ /* 0x0005e20000000800 */
[----:B-1----:R-:W-:-:S07]  /*4080*/  FMNMX.FTZ R3, R2, R3, !PT ;  /* 0x0000000302037209 */ /* 0x002fce0007810000 */
[----:B------:R-:W-:Y:S01]  /*4090*/  MUFU.EX2 R89, R20 ;  /* 0x0000001400597308 */ /* 0x000fe20000000800 */
[-C--:B--2---:R-:W-:Y:S01]  /*40a0*/  FFMA.FTZ R14, R98, R18.reuse, -R77 ;  /* 0x00000012620e7223 */ /* 0x084fe2000001084d */
[C---:B------:R-:W-:Y:S01]  /*40b0*/  FSETP.NEU.FTZ.AND P1, PT, R3.reuse, -INF , PT ;  /* 0xff8000000300780b */ /* 0x040fe20003f3d000 */
[----:B------:R-:W-:Y:S01]  /*40c0*/  FMUL.FTZ R0, R3, R18 ;  /* 0x0000001203007220 */ /* 0x000fe20000410000 */
[----:B---3--:R-:W-:-:S04]  /*40d0*/  F2FP.F16.F32.PACK_AB R186, R85, R42 ;  /* 0x0000002a55ba723e */ /* 0x008fc800000000ff */
[----:B------:R-:W-:Y:S01]  /*40e0*/  FSEL R0, R0, RZ, P1 ;  /* 0x000000ff00007208 */ /* 0x000fe20000800000 */
[----:B------:R-:W-:Y:S01]  /*40f0*/  MUFU.EX2 R93, R28 ;  /* 0x0000001c005d7308 */ /* 0x000fe20000000800 */
[----:B------:R-:W-:-:S03]  /*4100*/  PLOP3.LUT P1, PT, PT, PT, UP0, 0x40, 0x0 ;  /* 0x000000000000781c */ /* 0x000fc60003f2e808 */
        /* <DEDUP_REMOVED lines=26> */
[----:B------:R-:W-:-:S04]  /*42b0*/  FFMA.FTZ R75, R75, R18, -R0 ;  /* 0x000000124b4b7223 */ /* 0x000fc80000010800 */
[----:B------:R-:W3:Y:S01]  /*42c0*/  MUFU.EX2 R2, R41 ;  /* 0x0000002900027308 */ /* 0x000ee20000000800 */
[----:B-1----:R-:W-:Y:S01]  /*42d0*/  FADD.FTZ R48, R37, R30 ;  /* 0x0000001e25307221 */ /* 0x002fe20000010000 */
[----:B------:R-:W-:-:S06]  /*42e0*/  F2FP.F16.F32.PACK_AB R189, R30, R37 ;  /* 0x000000251ebd723e */ /* 0x000fcc00000000ff */
[----:B------:R-:W-:Y:S01]  /*42f0*/  MUFU.EX2 R43, R43 ;  /* 0x0000002b002b7308 */ /* 0x000fe20000000800 */
[----:B--2---:R-:W-:-:S07]  /*4300*/  FADD.FTZ R29, R39, R48 ;  /* 0x00000030271d7221 */ /* 0x004fce0000010000 */
[----:B------:R-:W1:Y:S01]  /*4310*/  MUFU.EX2 R20, R45 ;  /* 0x0000002d00147308 */ /* 0x000e620000000800 */
[----:B---3--:R-:W-:-:S07]  /*4320*/  F2FP.F16.F32.PACK_AB R191, R2, R39 ;  /* 0x0000002702bf723e */ /* 0x008fce00000000ff */
[----:B------:R-:W-:Y:S08]  /*4330*/  MUFU.EX2 R47, R47 ;  /* 0x0000002f002f7308 */ /* 0x000ff00000000800 */
[----:B------:R2:W-:Y:S01]  /*4340*/  MUFU.EX2 R168, R31 ;  /* 0x0000001f00a87308 */ /* 0x0005e20000000800 */
[----:B-1----:R-:W-:-:S07]  /*4350*/  F2FP.F16.F32.PACK_AB R185, R20, R43 ;  /* 0x0000002b14b9723e */ /* 0x002fce00000000ff */
[----:B------:R-:W1:Y:S01]  /*4360*/  MUFU.EX2 R28, R49 ;  /* 0x00000031001c7308 */ /* 0x000e620000000800 */
[----:B--2---:R-:W-:Y:S01]  /*4370*/  FADD.FTZ R31, R85, R50 ;  /* 0x00000032551f7221 */ /* 0x004fe20000010000 */
[----:B------:R-:W-:-:S03]  /*4380*/  FADD.FTZ R50, R2, R29 ;  /* 0x0000001d02327221 */ /* 0x000fc60000010000 */
[----:B------:R-:W-:Y:S01]  /*4390*/  FADD.FTZ R52, R180, R31 ;  /* 0x0000001fb4347221 */ /* 0x000fe20000010000 */
[----:B------:R-:W-:Y:S01]  /*43a0*/  FADD.FTZ R29, R43, R50 ;  /* 0x000000322b1d7221 */ /* 0x000fe20000010000 */
[C---:B------:R-:W-:Y:S01]  /*43b0*/  F2FP.F16.F32.PACK_AB R180, R87.reuse, R180 ;  /* 0x000000b457b4723e */ /* 0x040fe200000000ff */
[----:B------:R-:W-:Y:S01]  /*43c0*/  MUFU.EX2 R51, R51 ;  /* 0x0000003300337308 */ /* 0x000fe20000000800 */
[----:B------:R-:W-:Y:S01]  /*43d0*/  FADD.FTZ R31, R87, R52 ;  /* 0x00000034571f7221 */ /* 0x000fe20000010000 */
[----:B------:R-:W-:-:S03]  /*43e0*/  FADD.FTZ R50, R20, R29 ;  /* 0x0000001d14327221 */ /* 0x000fc60000010000 */
[----:B------:R-:W-:Y:S01]  /*43f0*/  FADD.FTZ R52, R182, R31 ;  /* 0x0000001fb6347221 */ /* 0x000fe20000010000 */
[C---:B------:R-:W-:Y:S02]  /*4400*/  F2FP.F16.F32.PACK_AB R182, R89.reuse, R182 ;  /* 0x000000b659b6723e */ /* 0x040fe400000000ff */
[----:B------:R-:W2:Y:S01]  /*4410*/  MUFU.EX2 R38, R53 ;  /* 0x0000003500267308 */ /* 0x000ea20000000800 */
[----:B------:R-:W-:Y:S01]  /*4420*/  FADD.FTZ R29, R89, R52 ;  /* 0x00000034591d7221 */ /* 0x000fe20000010000 */
[----:B-1----:R-:W-:-:S06]  /*4430*/  F2FP.F16.F32.PACK_AB R187, R28, R47 ;  /* 0x0000002f1cbb723e */ /* 0x002fcc00000000ff */
[----:B------:R-:W-:Y:S08]  /*4440*/  MUFU.EX2 R55, R55 ;  /* 0x0000003700377308 */ /* 0x000ff00000000800 */
[----:B------:R1:W-:Y:S01]  /*4450*/  MUFU.EX2 R48, R27 ;  /* 0x0000001b00307308 */ /* 0x0003e20000000800 */
[----:B--2---:R-:W-:-:S07]  /*4460*/  F2FP.F16.F32.PACK_AB R181, R38, R51 ;  /* 0x0000003326b5723e */ /* 0x004fce00000000ff */
[----:B------:R-:W2:Y:S01]  /*4470*/  MUFU.EX2 R44, R57 ;  /* 0x00000039002c7308 */ /* 0x000ea20000000800 */
[----:B-1----:R-:W-:-:S04]  /*4480*/  FADD.FTZ R27, R47, R50 ;  /* 0x000000322f1b7221 */ /* 0x002fc80000010000 */
[----:B------:R-:W-:-:S03]  /*4490*/  FADD.FTZ R52, R28, R27 ;  /* 0x0000001b1c347221 */ /* 0x000fc60000010000 */
[----:B------:R-:W1:Y:S01]  /*44a0*/  MUFU.EX2 R24, R24 ;  /* 0x0000001800187308 */ /* 0x000e620000000800 */
[----:B------:R-:W-:-:S04]  /*44b0*/  FADD.FTZ R27, R51, R52 ;  /* 0x00000034331b7221 */ /* 0x000fc80000010000 */
[----:B------:R-:W-:-:S03]  /*44c0*/  FADD.FTZ R52, R38, R27 ;  /* 0x0000001b26347221 */ /* 0x000fc60000010000 */
[----:B------:R-:W-:Y:S01]  /*44d0*/  MUFU.EX2 R59, R59 ;  /* 0x0000003b003b7308 */ /* 0x000fe20000000800 */
[----:B--2---:R-:W-:-:S07]  /*44e0*/  F2FP.F16.F32.PACK_AB R183, R44, R55 ;  /* 0x000000372cb7723e */ /* 0x004fce00000000ff */
[----:B------:R2:W3:Y:S01]  /*44f0*/  MUFU.EX2 R91, R14 ;  /* 0x0000000e005b7308 */ /* 0x0004e20000000800 */
[----:B-1----:R-:W-:-:S07]  /*4500*/  FADD.FTZ R54, R24, R29 ;  /* 0x0000001d18367221 */ /* 0x002fce0000010000 */
[----:B------:R-:W1:Y:S01]  /*4510*/  MUFU.EX2 R46, R61 ;  /* 0x0000003d002e7308 */ /* 0x000e620000000800 */
[----:B--2---:R-:W-:-:S07]  /*4520*/  FFMA.FTZ R14, R60, R18, -R77 ;  /* 0x000000123c0e7223 */ /* 0x004fce000001084d */
[----:B------:R-:W2:Y:S01]  /*4530*/  MUFU.EX2 R26, R26 ;  /* 0x0000001a001a7308 */ /* 0x000ea20000000800 */
[C---:B---3--:R-:W-:Y:S01]  /*4540*/  FADD.FTZ R29, R91.reuse, R54 ;  /* 0x000000365b1d7221 */ /* 0x048fe20000010000 */
[----:B------:R-:W-:-:S06]  /*4550*/  F2FP.F16.F32.PACK_AB R176, R91, R24 ;  /* 0x000000185bb0723e */ /* 0x000fcc00000000ff */
[----:B------:R-:W3:Y:S01]  /*4560*/  MUFU.EX2 R63, R63 ;  /* 0x0000003f003f7308 */ /* 0x000ee20000000800 */
[----:B-1----:R-:W-:-:S07]  /*4570*/  F2FP.F16.F32.PACK_AB R177, R46, R59 ;  /* 0x0000003b2eb1723e */ /* 0x002fce00000000ff */
[----:B------:R1:W-:Y:S01]  /*4580*/  MUFU.EX2 R50, R7 ;  /* 0x0000000700327308 */ /* 0x0003e20000000800 */
[----:B--2---:R-:W-:Y:S01]  /*4590*/  FADD.FTZ R54, R26, R29 ;  /* 0x0000001d1a367221 */ /* 0x004fe20000010000 */
[----:B------:R-:W-:Y:S01]  /*45a0*/  F2FP.F16.F32.PACK_AB R178, R93, R26 ;  /* 0x0000001a5db2723e */ /* 0x000fe200000000ff */
[----:B------:R-:W-:Y:S02]  /*45b0*/  VIADD R29, R15, UR42 ;  /* 0x0000002a0f1d7c36 */ /* 0x000fe40008000000 */
[----:B------:R-:W-:-:S03]  /*45c0*/  FADD.FTZ R27, R93, R54 ;  /* 0x000000365d1b7221 */ /* 0x000fc60000010000 */
[----:B------:R-:W2:Y:S01]  /*45d0*/  MUFU.EX2 R34, R34 ;  /* 0x0000002200227308 */ /* 0x000ea20000000800 */
[----:B-1----:R-:W-:Y:S01]  /*45e0*/  FADD.FTZ R7, R55, R52 ;  /* 0x0000003437077221 */ /* 0x002fe20000010000 */
[----:B------:R-:W-:Y:S02]  /*45f0*/  R2UR UR6, R29 ;  /* 0x000000001d0672ca */ /* 0x000fe400000e0000 */
[----:B---3--:R-:W-:Y:S01]  /*4600*/  F2FP.F16.F32.PACK_AB R179, R48, R63 ;  /* 0x0000003f30b3723e */ /* 0x008fe200000000ff */
[----:B------:R-:W-:-:S03]  /*4610*/  FADD.FTZ R32, R44, R7 ;  /* 0x000000072c207221 */ /* 0x000fc60000010000 */
[----:B------:R-:W1:Y:S01]  /*4620*/  MUFU.EX2 R21, R21 ;  /* 0x0000001500157308 */ /* 0x000e620000000800 */
[----:B------:R-:W-:-:S04]  /*4630*/  FADD.FTZ R7, R59, R32 ;  /* 0x000000203b077221 */ /* 0x000fc80000010000 */
[----:B------:R-:W-:Y:S02]  /*4640*/  FADD.FTZ R32, R46, R7 ;  /* 0x000000072e207221 */ /* 0x000fe40000010000 */
[----:B------:R-:W-:Y:S01]  /*4650*/  UIADD3 UR4, UR6, UR4, URZ ;  /* 0x0000000406047290 */ /* 0x000fe2000fffe03f */
[----:B------:R-:W3:Y:S01]  /*4660*/  MUFU.EX2 R14, R14 ;  /* 0x0000000e000e7308 */ /* 0x000ee20000000800 */
[----:B------:R-:W-:Y:S01]  /*4670*/  FADD.FTZ R7, R63, R32 ;  /* 0x000000203f077221 */ /* 0x000fe20000010000 */
[----:B--2---:R-:W-:Y:S01]  /*4680*/  FADD.FTZ R36, R34, R27 ;  /* 0x0000001b22247221 */ /* 0x004fe20000010000 */
[C---:B------:R-:W-:Y:S02]  /*4690*/  F2FP.F16.F32.PACK_AB R172, R95.reuse, R34 ;  /* 0x000000225fac723e */ /* 0x040fe400000000ff */
[----:B------:R-:W-:Y:S01]  /*46a0*/  FADD.FTZ R26, R48, R7 ;  /* 0x00000007301a7221 */ /* 0x000fe20000010000 */
[----:B------:R-:W-:Y:S02]  /*46b0*/  FADD.FTZ R27, R95, R36 ;  /* 0x000000245f1b7221 */ /* 0x000fe40000010000 */
[----:B------:R-:W2:Y:S01]  /*46c0*/  MUFU.EX2 R65, R65 ;  /* 0x0000004100417308 */ /* 0x000ea20000000800 */
[----:B-1----:R-:W-:Y:S01]  /*46d0*/  FADD.FTZ R7, R21, R26 ;  /* 0x0000001a15077221 */ /* 0x002fe20000010000 */
[----:B------:R-:W-:-:S03]  /*46e0*/  F2FP.F16.F32.PACK_AB R173, R50, R21 ;  /* 0x0000001532ad723e */ /* 0x000fc600000000ff */
[----:B------:R-:W-:-:S03]  /*46f0*/  FADD.FTZ R26, R50, R7 ;  /* 0x00000007321a7221 */ /* 0x000fc60000010000 */
[----:B------:R-:W1:Y:S01]  /*4700*/  MUFU.EX2 R35, R35 ;  /* 0x0000002300237308 */ /* 0x000e620000000800 */
[----:B---3--:R-:W-:-:S07]  /*4710*/  FADD.FTZ R36, R14, R27 ;  /* 0x0000001b0e247221 */ /* 0x008fce0000010000 */
[----:B------:R-:W3:Y:S01]  /*4720*/  MUFU.EX2 R0, R67 ;  /* 0x0000004300007308 */ /* 0x000ee20000000800 */
[----:B--2---:R-:W-:-:S07]  /*4730*/  FADD.FTZ R7, R65, R26 ;  /* 0x0000001a41077221 */ /* 0x004fce0000010000 */
[----:B------:R-:W2:Y:S01]  /*4740*/  MUFU.EX2 R33, R33 ;  /* 0x0000002100217308 */ /* 0x000ea20000000800 */
[C---:B-1----:R-:W-:Y:S01]  /*4750*/  FADD.FTZ R36, R35.reuse, R36 ;  /* 0x0000002423247221 */ /* 0x042fe20000010000 */
[----:B------:R-:W-:-:S06]  /*4760*/  F2FP.F16.F32.PACK_AB R174, R35, R14 ;  /* 0x0000000e23ae723e */ /* 0x000fcc00000000ff */
[----:B------:R-:W1:Y:S01]  /*4770*/  MUFU.EX2 R69, R69 ;  /* 0x0000004500457308 */ /* 0x000e620000000800 */
[C---:B---3--:R-:W-:Y:S01]  /*4780*/  FADD.FTZ R30, R0.reuse, R7 ;  /* 0x00000007001e7221 */ /* 0x048fe20000010000 */
[----:B------:R-:W-:-:S06]  /*4790*/  F2FP.F16.F32.PACK_AB R175, R0, R65 ;  /* 0x0000004100af723e */ /* 0x000fcc00000000ff */
[----:B------:R-:W3:Y:S01]  /*47a0*/  MUFU.EX2 R24, R71 ;  /* 0x0000004700187308 */ /* 0x000ee20000000800 */
[----:B--2---:R-:W-:-:S04]  /*47b0*/  FADD.FTZ R27, R33, R36 ;  /* 0x00000024211b7221 */ /* 0x004fc80000010000 */
[C---:B------:R-:W-:Y:S01]  /*47c0*/  FADD.FTZ R32, R168.reuse, R27 ;  /* 0x0000001ba8207221 */ /* 0x040fe20000010000 */
[----:B------:R-:W-:Y:S02]  /*47d0*/  F2FP.F16.F32.PACK_AB R168, R168, R33 ;  /* 0x00000021a8a8723e */ /* 0x000fe400000000ff */
[----:B------:R-:W2:Y:S01]  /*47e0*/  MUFU.EX2 R25, R25 ;  /* 0x0000001900197308 */ /* 0x000ea20000000800 */
[----:B-1----:R-:W-:-:S07]  /*47f0*/  FADD.FTZ R7, R69, R30 ;  /* 0x0000001e45077221 */ /* 0x002fce0000010000 */
[----:B------:R-:W1:Y:S01]  /*4800*/  MUFU.EX2 R73, R73 ;  /* 0x0000004900497308 */ /* 0x000e620000000800 */
[C---:B---3--:R-:W-:Y:S01]  /*4810*/  FADD.FTZ R2, R24.reuse, R7 ;  /* 0x0000000718027221 */ /* 0x048fe20000010000 */
[----:B------:R-:W-:-:S06]  /*4820*/  F2FP.F16.F32.PACK_AB R169, R24, R69 ;  /* 0x0000004518a9723e */ /* 0x000fcc00000000ff */
[----:B------:R-:W3:Y:S01]  /*4830*/  MUFU.EX2 R26, R75 ;  /* 0x0000004b001a7308 */ /* 0x000ee20000000800 */
[----:B--2---:R-:W-:-:S04]  /*4840*/  FADD.FTZ R27, R25, R32 ;  /* 0x00000020191b7221 */ /* 0x004fc80000010000 */
[C---:B------:R-:W-:Y:S01]  /*4850*/  FADD.FTZ R14, R170.reuse, R27 ;  /* 0x0000001baa0e7221 */ /* 0x040fe20000010000 */
[----:B------:R-:W-:Y:S01]  /*4860*/  F2FP.F16.F32.PACK_AB R170, R170, R25 ;  /* 0x00000019aaaa723e */ /* 0x000fe200000000ff */
[----:B-1----:R-:W-:-:S04]  /*4870*/  FADD.FTZ R7, R73, R2 ;  /* 0x0000000249077221 */ /* 0x002fc80000010000 */
[C---:B---3--:R-:W-:Y:S01]  /*4880*/  FADD.FTZ R7, R26.reuse, R7 ;  /* 0x000000071a077221 */ /* 0x048fe20000010000 */
        /* <DEDUP_REMOVED lines=13> */
.L_x_3742:
[----:B------:R-:W-:-:S11]  /*4960*/  UISETP.NE.AND UP1, UPT, UR5, 0x1, UPT ;  /* 0x000000010500788c */ /* 0x000fd6000bf25270 */
[----:B------:R-:W-:Y:S02]  /*4970*/  @UP1 ULDC.64 UR6, c[0x0][0x9e8] ;  /* 0x00027a0000061ab9 */ /* 0x000fe40000000a00 */
[----:B------:R-:W-:-:S04]  /*4980*/  UIMAD.WIDE.U32 UR10, UR14, UR6, URZ ;  /* 0x000000060e0a72a5 */ /* 0x000fc8000f8e003f */
[----:B------:R-:W-:-:S12]  /*4990*/  @UP1 USHF.R.U32.HI UR14, URZ, UR7, UR11 ;  /* 0x000000073f0e1299 */ /* 0x000fd8000801160b */
.L_x_3743:
[----:B------:R-:W-:-:S04]  /*49a0*/  UIMAD UR5, UR14, UR5, UR5 ;  /* 0x000000050e0572a4 */ /* 0x000fc8000f8e0205 */
[----:B------:R-:W-:-:S04]  /*49b0*/  UISETP.LT.AND UP1, UPT, UR4, UR5, UPT ;  /* 0x000000050400728c */ /* 0x000fc8000bf21270 */
[----:B------:R-:W-:-:S12]  /*49c0*/  USEL UR4, UR4, UR5, UP1 ;  /* 0x0000000504047287 */ /* 0x000fd80008800000 */
.L_x_3741:
[----:B------:R-:W-:Y:S01]  /*49d0*/  UIMAD.WIDE UR4, UR4, 0x2aaaaaab, URZ ;  /* 0x2aaaaaab040478a5 */ /* 0x000fe2000f8e023f */
[----:B------:R-:W-:Y:S01]  /*49e0*/  IMAD.MOV.U32 R2, RZ, RZ, 0x3f800000 ;  /* 0x3f800000ff027424 */ /* 0x000fe200078e00ff */
[----:B------:R-:W-:Y:S01]  /*49f0*/  CS2R R118, SRZ ;  /* 0x0000000000767805 */ /* 0x000fe2000001ff00 */
[----:B------:R-:W-:Y:S01]  /*4a00*/  IMAD.MOV.U32 R0, RZ, RZ, 0x3f800000 ;  /* 0x3f800000ff007424 */ /* 0x000fe200078e00ff */
        /* <DEDUP_REMOVED lines=52> */
[----:B------:R-:W-:Y:S06]  /*4d50*/  @!P1 BRA `(.L_x_3744) ;  /* 0x0000003400609947 */ /* 0x000fec0003800000 */
[----:B------:R-:W-:Y:S01]  /*4d60*/  IMAD.IADD R20, R5, 0x1, R15 ;  /* 0x0000000105147824 */ /* 0x000fe200078e020f */
[----:B------:R-:W-:Y:S01]  /*4d70*/  ULDC UR46, c[0x0][0x9e4] ;  /* 0x00027900002e7ab9 */ /* 0x000fe20000000800 */
[----:B------:R-:W-:Y:S01]  /*4d80*/  IMAD.MOV.U32 R2, RZ, RZ, 0x3f800000 ;  /* 0x3f800000ff027424 */ /* 0x000fe200078e00ff */
[----:B------:R-:W-:Y:S01]  /*4d90*/  ULDC UR59, c[0x0][0x2e0] ;  /* 0x0000b800003b7ab9 */ /* 0x000fe20000000800 */
[----:B------:R-:W-:Y:S01]  /*4da0*/  IMAD.MOV.U32 R119, RZ, RZ, RZ ;  /* 0x000000ffff777224 */ /* 0x000fe200078e00ff */
[----:B------:R-:W-:Y:S01]  /*4db0*/  ULDC UR4, c[0x0][0x9d8] ;  /* 0x0002760000047ab9 */ /* 0x000fe20000000800 */
[----:B------:R-:W-:-:S05]  /*4dc0*/  ULDC UR58, c[0x0][0x9e0] ;  /* 0x00027800003a7ab9 */ /* 0x000fca0000000800 */
.L_x_3761:
[----:B------:R-:W-:-:S04]  /*4dd0*/  UIADD3 UR5, UR36, 0x1, URZ ;  /* 0x0000000124057890 */ /* 0x000fc8000fffe03f */
[----:B------:R-:W-:-:S04]  /*4de0*/  UISETP.NE.AND UP1, UPT, UR5, 0x2, UPT ;  /* 0x000000020500788c */ /* 0x000fc8000bf25270 */
[----:B------:R-:W-:Y:S02]  /*4df0*/  USEL UR40, URZ, 0x1, UP1 ;  /* 0x000000013f287887 */ /* 0x000fe40008800000 */
[----:B------:R-:W-:Y:S02]  /*4e00*/  USEL UR5, UR5, URZ, UP1 ;  /* 0x0000003f05057287 */ /* 0x000fe40008800000 */
[----:B------:R-:W-:Y:S01]  /*4e10*/  ULOP3.LUT UR40, UR39, UR40, URZ, 0x3c, !UPT ;  /* 0x0000002827287292 */ /* 0x000fe2000f8e3c3f */
[----:B------:R-:W-:Y:S11]  /*4e20*/  @!P0 BRA `(.L_x_3745) ;  /* 0x0000000000048947 */ /* 0x000ff60003800000 */
[----:B------:R-:W-:Y:S01]  /*4e30*/  BPT.TRAP 0x1 ;  /* 0x000000040000795c */ /* 0x000fe20000300000 */
.L_x_3745:
[----:B------:R-:W-:Y:S01]  /*4e40*/  ULEA UR7, UR5, UR37, 0x3 ;  /* 0x0000002505077291 */ /* 0x000fe2000f8e183f */
[----:B------:R-:W-:-:S05]  /*4e50*/  IMAD.U32 R18, RZ, RZ, UR40 ;  /* 0x00000028ff127e24 */ /* 0x000fca000f8e00ff */
[----:B------:R-:W-:-:S04]  /*4e60*/  SHF.L.U32 R18, R18, 0x1f, RZ ;  /* 0x0000001f12127819 */ /* 0x000fc800000006ff */
[----:B------:R1:W2:Y:S01]  /*4e70*/  SYNCS.PHASECHK.TRANS64.TRYWAIT P1, [UR7+0x30830], R18 ;  /* 0x03083012ff0075a7 */ /* 0x0002a20008020147 */
[----:B------:R-:W-:Y:S05]  /*4e80*/  @!P0 BRA `(.L_x_3746) ;  /* 0x0000000000048947 */ /* 0x000fea0003800000 */
[----:B------:R-:W-:Y:S01]  /*4e90*/  BPT.TRAP 0x1 ;  /* 0x000000040000795c */ /* 0x000fe20000300000 */
.L_x_3746:
[----:B--2---:R-:W-:Y:S05]  /*4ea0*/  @P1 BRA `(.L_x_3747) ;  /* 0x0000000000081947 */ /* 0x004fea0003800000 */
[----:B------:R-:W2:Y:S02]  /*4eb0*/  SYNCS.PHASECHK.TRANS64.TRYWAIT P1, [UR7+0x30830], R18 ;  /* 0x03083012ff0075a7 */ /* 0x000ea40008020147 */
[----:B--2---:R-:W-:Y:S05]  /*4ec0*/  @!P1 BRA `(.L_x_3748) ;  /* 0x000000ec00689947 */ /* 0x004fea0003800000 */
.L_x_3747:
[----:B------:R-:W-:Y:S01]  /*4ed0*/  R2UR UR52, R12 ;  /* 0x000000000c3472ca */ /* 0x000fe200000e0000 */
[----:B------:R-:W-:Y:S01]  /*4ee0*/  UIMAD UR6, UR5, 0x900, UR38 ;  /* 0x00000900050678a4 */ /* 0x000fe2000f8e0226 */
        /* <DEDUP_REMOVED lines=13> */
[----:B------:R-:W-:Y:S01]  /*4fc0*/  HGMMA.64x96x16.F32 R120, gdesc[UR52], RZ, !UPT, gsb0 ;  /* 0x01600000347879f0 */ /* 0x000fe2000c0008ff */
        /* <DEDUP_REMOVED lines=108> */
[----:B------:R-:W-:Y:S01]  /*5690*/  HGMMA.64x96x16.F32 R120, gdesc[UR52], R120, gsb0 ;  /* 0x01600000347879f0 */ /* 0x000fe20008000878 */
[----:B------:R-:W-:Y:S01]  /*56a0*/  R2UR UR52, R8 ;  /* 0x00000000083472ca */ /* 0x000fe200000e0000 */
[----:B------:R-:W-:Y:S01]  /*56b0*/  UIADD3 UR54, UR6, 0x4, URZ ;  /* 0x0000000406367890 */ /* 0x000fe2000fffe03f */
[----:B------:R-:W-:Y:S01]  /*56c0*/  R2UR UR53, R9 ;  /* 0x00000000093572ca */ /* 0x000fe200000e0000 */
[----:B------:R-:W-:Y:S01]  /*56d0*/  UMOV UR55, 0x40000040 ;  /* 0x4000004000377882 */ /* 0x000fe20000000000 */
[----:B------:R-:W-:Y:S01]  /*56e0*/  FMUL.FTZ R119, R119, R2 ;  /* 0x0000000277777220 */ /* 0x000fe20000410000 */
[----:B------:R-:W-:-:S02]  /*56f0*/  WARPGROUP.DEPBAR.LE gsb0, 0x0 ;  /* 0x00008000000079c5 */ /* 0x000fc40000010000 */
[----:B------:R-:W-:-:S08]  /*5700*/  WARPGROUP.ARRIVE ;  /* 0x00000000000079c5 */ /* 0x000fd00000000000 */
[----:B------:R-:W-:Y:S01]  /*5710*/  HGMMA.64x96x16.F32 R120, gdesc[UR52], R120, gsb0 ;  /* 0x01600000347879f0 */ /* 0x000fe20008000878 */
[----:B------:R-:W-:Y:S01]  /*5720*/  UIADD3 UR54, UR6, 0x606, URZ ;  /* 0x0000060606367890 */ /* 0x000fe2000fffe03f */
[----:B------:R-:W-:Y:S01]  /*5730*/  UMOV UR52, UR56 ;  /* 0x0000003800347c82 */ /* 0x000fe20008000000 */
[----:B------:R-:W-:Y:S01]  /*5740*/  UMOV UR53, UR57 ;  /* 0x0000003900357c82 */ /* 0x000fe20008000000 */
[----:B------:R-:W-:Y:S01]  /*5750*/  UMOV UR55, 0x40000040 ;  /* 0x4000004000377882 */ /* 0x000fe20000000000 */
        /* <DEDUP_REMOVED lines=28> */
[----:B------:R-:W-:Y:S05]  /*5920*/  @!P0 BRA `(.L_x_3749) ;  /* 0x0000000000048947 */ /* 0x000fea0003800000 */
[----:B------:R-:W-:Y:S01]  /*5930*/  BPT.TRAP 0x1 ;  /* 0x000000040000795c */ /* 0x000fe20000300000 */
.L_x_3749:
[----:B------:R-:W-:Y:S01]  /*5940*/  ULEA UR6, UR36, UR37, 0x3 ;  /* 0x0000002524067291 */ /* 0x000fe2000f8e183f */
[----:B------:R-:W-:-:S05]  /*5950*/  IMAD.U32 R0, RZ, RZ, UR39 ;  /* 0x00000027ff007e24 */ /* 0x000fca000f8e00ff */
[----:B------:R-:W-:-:S04]  /*5960*/  SHF.L.U32 R0, R0, 0x1f, RZ ;  /* 0x0000001f00007819 */ /* 0x000fc800000006ff */
[----:B------:R3:W4:Y:S01]  /*5970*/  SYNCS.PHASECHK.TRANS64.TRYWAIT P1, [UR6+0x30850], R0 ;  /* 0x03085000ff0075a7 */ /* 0x0007220008020146 */
[----:B------:R-:W-:Y:S05]  /*5980*/  @!P0 BRA `(.L_x_3750) ;  /* 0x0000000000048947 */ /* 0x000fea0003800000 */
[----:B------:R-:W-:Y:S01]  /*5990*/  BPT.TRAP 0x1 ;  /* 0x000000040000795c */ /* 0x000fe20000300000 */
.L_x_3750:
[----:B----4-:R-:W-:Y:S05]  /*59a0*/  @P1 BRA `(.L_x_3751) ;  /* 0x0000000000081947 */ /* 0x010fea0003800000 */
[----:B------:R-:W4:Y:S02]  /*59b0*/  SYNCS.PHASECHK.TRANS64.TRYWAIT P1, [UR6+0x30850], R0 ;  /* 0x03085000ff0075a7 */ /* 0x000f240008020146 */
[----:B----4-:R-:W-:Y:S05]  /*59c0*/  @!P1 BRA `(.L_x_3752) ;  /* 0x000000e000c09947 */ /* 0x010fea0003800000 */
.L_x_3751:
[----:B------:R-:W-:Y:S01]  /*59d0*/  UIADD3 UR10, UR37, 0x400, URZ ;  /* 0x00000400250a7890 */ /* 0x000fe2000fffe03f */
[----:B------:R-:W-:Y:S01]  /*59e0*/  WARPGROUP.ARRIVE ;  /* 0x00000000000079c5 */ /* 0x000fe20000000000 */
[----:B------:R-:W-:-:S05]  /*59f0*/  UMOV UR11, 0x40000040 ;  /* 0x40000040000b7882 */ /* 0x000fca0000000000 */
[----:B------:R-:W4:Y:S01]  /*5a00*/  S2R R216, SR_TID.X ;  /* 0x0000000000d87919 */ /* 0x000f220000002100 */
        /* <DEDUP_REMOVED lines=12> */
[----:B------:R-:W-:Y:S01]  /*5ad0*/  UIMAD UR14, UR36, 0x900, UR10 ;  /* 0x00000900240e78a4 */ /* 0x000fe2000f8e020a */
[----:B------:R-:W1:Y:S01]  /*5ae0*/  LDC R160, c[0x0][0x288] ;  /* 0x0000a200ffa07b82 */ /* 0x000e620000000800 */
[----:B------:R-:W-:Y:S01]  /*5af0*/  FMUL.FTZ R2, R120, UR4 ;  /* 0x0000000478027c20 */ /* 0x000fe20008410000 */
[----:B------:R-:W-:-:S02]  /*5b00*/  IMAD.U32 R120, RZ, RZ, UR7 ;  /* 0x00000007ff787e24 */ /* 0x000fc4000f8e00ff */
[----:B---3--:R-:W-:Y:S01]  /*5b10*/  FMUL.FTZ R0, R122, UR4 ;  /* 0x000000047a007c20 */ /* 0x008fe20008410000 */
[----:B------:R-:W-:Y:S01]  /*5b20*/  FMUL.FTZ R21, R126, UR4 ;  /* 0x000000047e157c20 */ /* 0x000fe20008410000 */
[----:B------:R-:W-:Y:S01]  /*5b30*/  FMUL.FTZ R122, R127, UR4 ;  /* 0x000000047f7a7c20 */ /* 0x000fe20008410000 */
[----:B------:R-:W-:Y:S01]  /*5b40*/  UMOV UR10, UR14 ;  /* 0x0000000e000a7c82 */ /* 0x000fe20008000000 */
[----:B------:R-:W-:Y:S01]  /*5b50*/  FMUL.FTZ R126, R135, UR4 ;  /* 0x00000004877e7c20 */ /* 0x000fe20008410000 */
[----:B------:R-:W-:Y:S01]  /*5b60*/  HGMMA.64x192x16.F32 R24, R188, gdesc[UR8].tnspB, R24, gsb0 ;  /* 0x42e00008bc187df0 */ /* 0x000fe20008000818 */
[----:B------:R-:W-:Y:S01]  /*5b70*/  UIADD3 UR10, UR14, 0x80, URZ ;  /* 0x000000800e0a7890 */ /* 0x000fe2000fffe03f */
[----:B------:R-:W-:Y:S01]  /*5b80*/  FMUL.FTZ R127, R138, UR4 ;  /* 0x000000048a7f7c20 */ /* 0x000fe20008410000 */
[----:B------:R-:W-:Y:S01]  /*5b90*/  UMOV UR11, 0x40000040 ;  /* 0x40000040000b7882 */ /* 0x000fe20000000000 */
[----:B------:R-:W-:Y:S01]  /*5ba0*/  FMUL.FTZ R138, R154, UR4 ;  /* 0x000000049a8a7c20 */ /* 0x000fe20008410000 */
[----:B------:R-:W-:Y:S01]  /*5bb0*/  FMUL.FTZ R135, R162, UR4 ;  /* 0x00000004a2877c20 */ /* 0x000fe20008410000 */
[----:B------:R-:W-:Y:S01]  /*5bc0*/  FMUL.FTZ R154, R157, UR4 ;  /* 0x000000049d9a7c20 */ /* 0x000fe20008410000 */
[----:B------:R-:W-:Y:S01]  /*5bd0*/  FMUL.FTZ R162, R165, UR4 ;  /* 0x00000004a5a27c20 */ /* 0x000fe20008410000 */
[----:B------:R-:W2:Y:S01]  /*5be0*/  MUFU.TANH R2, R2 ;  /* 0x0000000200027308 */ /* 0x000ea20000002400 */
[----:B----4-:R-:W-:-:S07]  /*5bf0*/  LOP3.LUT P1, RZ, R216, 0x7f, RZ, 0xc0, !PT ;  /* 0x0000007fd8ff7812 */ /* 0x010fce000782c0ff */
[----:B------:R-:W3:Y:S06]  /*5c00*/  MUFU.TANH R0, R0 ;  /* 0x0000000000007308 */ /* 0x000eec0000002400 */
[----:B------:R-:W-:Y:S02]  /*5c10*/  @!P1 VIADD R120, R120, 0x30840 ;  /* 0x0003084078789836 */ /* 0x000fe40000000000 */
[----:B------:R-:W4:Y:S03]  /*5c20*/  MUFU.TANH R18, R18 ;  /* 0x0000001200127308 */ /* 0x000f260000002400 */
[----:B------:R-:W-:-:S05]  /*5c30*/  @!P1 PRMT R120, RZ, 0x654, R120 ;  /* 0x00000654ff789816 */ /* 0x000fca0000000078 */
        /* <DEDUP_REMOVED lines=18> */
[----:B------:R-:W-:Y:S01]  /*5d60*/  HGMMA.64x192x16.F32 R24, R184, gdesc[UR8].tnspB, R24, gsb0 ;  /* 0x42e00008b8187df0 */ /* 0x000fe20008000818 */
[----:B------:R-:W-:Y:S01]  /*5d70*/  UIADD3 UR10, UR14, 0x100, URZ ;  /* 0x000001000e0a7890 */ /* 0x000fe2000fffe03f */
[----:B------:R-:W-:Y:S01]  /*5d80*/  UMOV UR11, 0x40000040 ;  /* 0x40000040000b7882 */ /* 0x000fe20000000000 */
[----:B------:R-:W-:Y:S02]  /*5d90*/  WARPGROUP.DEPBAR.LE gsb0, 0x0 ;  /* 0x00008000000079c5 */ /* 0x000fe40000010000 */
[----:B------:R-:W-:Y:S01]  /*5da0*/  WARPGROUP.ARRIVE ;  /* 0x00000000000079c5 */ /* 0x000fe20000000000 */
[----:B------:R-:W-:Y:S01]  /*5db0*/  FMUL.FTZ R185, R133, UR4 ;  /* 0x0000000485b97c20 */ /* 0x000fe20008410000 */
[----:B------:R-:W-:Y:S01]  /*5dc0*/  FMUL.FTZ R187, R136, UR4 ;  /* 0x0000000488bb7c20 */ /* 0x000fe20008410000 */
[----:B------:R-:W-:Y:S01]  /*5dd0*/  FMUL.FTZ R133, R151, UR4 ;  /* 0x0000000497857c20 */ /* 0x000fe20008410000 */
[----:B------:R-:W-:-:S11]  /*5de0*/  FMUL.FTZ R136, R163, UR4 ;  /* 0x00000004a3887c20 */ /* 0x000fd60008410000 */
[----:B------:R-:W-:Y:S01]  /*5df0*/  HGMMA.64x192x16.F32 R24, R180, gdesc[UR8].tnspB, R24, gsb0 ;  /* 0x42e00008b4187df0 */ /* 0x000fe20008000818 */
[----:B------:R-:W-:Y:S01]  /*5e00*/  UIADD3 UR10, UR14, 0x180, URZ ;  /* 0x000001800e0a7890 */ /* 0x000fe2000fffe03f */
[----:B------:R-:W1:Y:S01]  /*5e10*/  MUFU.TANH R185, R185 ;  /* 0x000000b900b97308 */ /* 0x000e620000002400 */
[----:B------:R-:W-:-:S07]  /*5e20*/  UMOV UR11, 0x40000040 ;  /* 0x40000040000b7882 */ /* 0x000fce0000000000 */
        /* <DEDUP_REMOVED lines=10> */
[----:B------:R-:W-:Y:S01]  /*5ed0*/  HGMMA.64x192x16.F32 R24, R176, gdesc[UR8].tnspB, R24, gsb0 ;  /* 0x42e00008b0187df0 */ /* 0x000fe20008000818 */
[----:B------:R-:W-:Y:S01]  /*5ee0*/  UIADD3 UR10, UR14, 0x200, URZ ;  /* 0x000002000e0a7890 */ /* 0x000fe2000fffe03f */
[----:B------:R-:W-:Y:S01]  /*5ef0*/  FMUL.FTZ R158, R161, UR4 ;  /* 0x00000004a19e7c20 */ /* 0x000fe20008410000 */
[----:B------:R-:W-:Y:S01]  /*5f00*/  UMOV UR11, 0x40000040 ;  /* 0x40000040000b7882 */ /* 0x000fe20000000000 */
[----:B------:R-:W1:Y:S08]  /*5f10*/  MUFU.TANH R181, R181 ;  /* 0x000000b500b57308 */ /* 0x000e700000002400 */
[----:B------:R-:W1:Y:S08]  /*5f20*/  MUFU.TANH R183, R183 ;  /* 0x000000b700b77308 */ /* 0x000e700000002400 */
[----:B------:R-:W1:Y:S08]  /*5f30*/  MUFU.TANH R129, R129 ;  /* 0x0000008100817308 */ /* 0x000e700000002400 */
        /* <DEDUP_REMOVED lines=46> */
[----:B------:R-:W2:Y:S01]  /*6220*/  MUFU.TANH R140, R140 ;  /* 0x0000008c008c7308 */ /* 0x000ea20000002400 */
[----:B------:R-:W-:-:S02]  /*6230*/  WARPGROUP.DEPBAR.LE gsb0, 0x0 ;  /* 0x00008000000079c5 */ /* 0x000fc40000010000 */
[----:B------:R-:W-:Y:S01]  /*6240*/  FMUL.FTZ R168, R164, UR4 ;  /* 0x00000004a4a87c20 */ /* 0x000fe20008410000 */
[----:B------:R-:W-:Y:S01]  /*6250*/  IMAD R164, R19, -0x60, RZ ;  /* 0xffffffa013a47824 */ /* 0x000fe200078e02ff */
[----:B------:R1:W-:Y:S01]  /*6260*/  @!P1 SYNCS.ARRIVE.TRANS64.RED.A1T0 RZ, [R120+URZ], RZ ;  /* 0x000000ff78ff99a7 */ /* 0x0003e2000810043f */
[----:B------:R-:W-:Y:S02]  /*6270*/  PLOP3.LUT P1, PT, PT, PT, UP0, 0x40, 0x0 ;  /* 0x000000000000781c */ /* 0x000fe40003f2e808 */
[----:B------:R-:W-:Y:S01]  /*6280*/  IMAD R121, R17, UR59, R164 ;  /* 0x0000003b11797c24 */ /* 0x000fe2000f8e02a4 */
[----:B------:R-:W2:Y:S04]  /*6290*/  MUFU.TANH R168, R168 ;  /* 0x000000a800a87308 */ /* 0x000ea80000002400 */
[----:B-1----:R-:W-:Y:S01]  /*62a0*/  IADD3 R121, R121, 0x1, -R160 ;  /* 0x0000000179797810 */ /* 0x002fe20007ffe8a0 */
[----:B------:R-:W-:-:S04]  /*62b0*/  IMAD R160, R16, -0x2, R164 ;  /* 0xfffffffe10a07824 */ /* 0x000fc800078e02a4 */
[----:B------:R-:W-:-:S04]  /*62c0*/  IMAD R121, R16, -0x2, R121 ;  /* 0xfffffffe10797824 */ /* 0x000fc800078e0279 */
[C---:B------:R-:W-:Y:S02]  /*62d0*/  VIADD R170, R121.reuse, UR58 ;  /* 0x0000003a79aa7c36 */ /* 0x040fe40008000000 */
[----:B------:R-:W-:Y:S02]  /*62e0*/  VIADD R166, R121, UR45 ;  /* 0x0000002d79a67c36 */ /* 0x000fe40008000000 */
[C---:B------:R-:W-:Y:S02]  /*62f0*/  IMAD.IADD R182, R5.reuse, 0x1, R170 ;  /* 0x0000000105b67824 */ /* 0x040fe400078e02aa */
[----:B------:R-:W-:Y:S01]  /*6300*/  IMAD.IADD R180, R5, 0x1, R166 ;  /* 0x0000000105b47824 */ /* 0x000fe200078e02a6 */
[----:B--234-:R-:W-:Y:S06]  /*6310*/  @P1 BRA `(.L_x_3753) ;  /* 0x0000000000581947 */ /* 0x01cfec0003800000 */
[----:B------:R-:W-:Y:S01]  /*6320*/  ISETP.GT.AND P1, PT, R20, -0x1, PT ;  /* 0xffffffff1400780c */ /* 0x000fe20003f24270 */
[----:B------:R-:W-:-:S12]  /*6330*/  BSSY B0, `(.L_x_3754) ;  /* 0x0000011000007945 */ /* 0x000fd80003800000 */
        /* <DEDUP_REMOVED lines=9> */
.L_x_3755:
[----:B------:R-:W-:-:S05]  /*63d0*/  IMAD.U32 R149, RZ, RZ, UR46 ;  /* 0x0000002eff957e24 */ /* 0x000fca000f8e00ff */
[----:B------:R-:W-:-:S13]  /*63e0*/  ISETP.NE.AND P1, PT, R149, 0x1, PT ;  /* 0x000000019500780c */ /* 0x000fda0003f25270 */
[----:B------:R-:W1:Y:S01]  /*63f0*/  @P1 LDC.64 R120, c[0x0][0x9e8] ;  /* 0x00027a00ff781b82 */ /* 0x000e620000000a00 */
[----:B------:R-:W-:-:S04]  /*6400*/  @P1 IMAD.IADD R147, R5, 0x1, R15 ;  /* 0x0000000105931824 */ /* 0x000fc800078e020f */
[----:B-1----:R-:W-:-:S04]  /*6410*/  @P1 IMAD.HI.U32 R120, R147, R120, RZ ;  /* 0x0000007893781227 */ /* 0x002fc800078e00ff */
[----:B------:R-:W-:Y:S01]  /*6420*/  IMAD.MOV.U32 R147, RZ, RZ, R20 ;  /* 0x000000ffff937224 */ /* 0x000fe200078e0014 */
[----:B------:R-:W-:-:S07]  /*6430*/  @P1 SHF.R.U32.HI R147, RZ, R121, R120 ;  /* 0x00000079ff931219 */ /* 0x000fce0000011678 */
.L_x_3756:
[----:B------:R-:W-:Y:S05]  /*6440*/  BSYNC B0 ;  /* 0x0000000000007941 */ /* 0x000fea0003800000 */
.L_x_3754:
[----:B------:R-:W-:-:S05]  /*6450*/  IMAD R121, R147, R149, R160 ;  /* 0x0000009593797224 */ /* 0x000fca00078e02a0 */
[----:B------:R-:W-:Y:S02]  /*6460*/  VIADDMNMX R182, R121, R149, R182, PT ;  /* 0x0000009579b67246 */ /* 0x000fe400038001b6 */
[----:B------:R-:W-:-:S07]  /*6470*/  VIMNMX R180, R180, R121, !PT ;  /* 0x00000079b4b47248 */ /* 0x000fce0007fe0100 */
.L_x_3753:
        /* <DEDUP_REMOVED lines=62> */
[----:B------:R-:W-:Y:S01]  /*6860*/  FSEL R151, R144, -INF , !P3 ;  /* 0xff80000090977808 */ /* 0x000fe20005800000 */
[----:B------:R-:W-:Y:S01]  /*6870*/  IMAD.IADD R144, R6, 0x1, R166 ;  /* 0x0000000106907824 */ /* 0x000fe200078e02a6 */
        /* <DEDUP_REMOVED lines=46> */
[----:B------:R-:W-:Y:S01]  /*6b60*/  FSEL R223, R2, -INF , !P6 ;  /* 0xff80000002df7808 */ /* 0x000fe20007000000 */
[----:B------:R-:W-:Y:S01]  /*6b70*/  IMAD.IADD R2, R6, 0x1, R170 ;  /* 0x0000000106027824 */ /* 0x000fe200078e02aa */
[----:B------:R-:W-:-:S04]  /*6b80*/  ISETP.GE.AND P6, PT, R164, 0x5a, PT ;  /* 0x0000005aa400780c */ /* 0x000fc80003fc6270 */
[----:B------:R-:W-:Y:S02]  /*6b90*/  P2R R146, PR, RZ, 0x40 ;  /* 0x00000040ff927803 */ /* 0x000fe40000000000 */
[----:B------:R-:W-:-:S04]  /*6ba0*/  ISETP.GT.AND P6, PT, R180, 0x59, !P6 ;  /* 0x00000059b400780c */ /* 0x000fc800077c4270 */
[----:B------:R-:W-:-:S04]  /*6bb0*/  ISETP.LT.OR P6, PT, R182, 0x5a, P6 ;  /* 0x0000005ab600780c */ /* 0x000fc800037c1670 */
[----:B------:R-:W-:Y:S02]  /*6bc0*/  FSEL R143, R162, -INF , !P6 ;  /* 0xff800000a28f7808 */ /* 0x000fe40007000000 */
[----:B------:R-:W-:-:S13]  /*6bd0*/  PLOP3.LUT P6, PT, PT, PT, UP0, 0x40, 0x0 ;  /* 0x000000000000781c */ /* 0x000fda0003fce808 */
[----:B------:R-:W-:Y:S05]  /*6be0*/  @P6 BRA `(.L_x_3757) ;  /* 0x0000000000546947 */ /* 0x000fea0003800000 */
        /* <DEDUP_REMOVED lines=12> */
.L_x_3759:
[----:B------:R-:W-:-:S05]  /*6cb0*/  IMAD.U32 R150, RZ, RZ, UR46 ;  /* 0x0000002eff967e24 */ /* 0x000fca000f8e00ff */
[----:B------:R-:W-:-:S13]  /*6cc0*/  ISETP.NE.AND P6, PT, R150, 0x1, PT ;  /* 0x000000019600780c */ /* 0x000fda0003fc5270 */
[----:B------:R-:W1:Y:S02]  /*6cd0*/  @P6 LDC.64 R120, c[0x0][0x9e8] ;  /* 0x00027a00ff786b82 */ /* 0x000e640000000a00 */
[----:B-1----:R-:W-:-:S05]  /*6ce0*/  @P6 IMAD.HI.U32 R120, R189, R120, RZ ;  /* 0x00000078bd786227 */ /* 0x002fca00078e00ff */
[----:B------:R-:W-:-:S07]  /*6cf0*/  @P6 SHF.R.U32.HI R189, RZ, R121, R120 ;  /* 0x00000079ffbd6219 */ /* 0x000fce0000011678 */
.L_x_3760:
[----:B------:R-:W-:Y:S05]  /*6d00*/  BSYNC B0 ;  /* 0x0000000000007941 */ /* 0x000fea0003800000 */
.L_x_3758:
[----:B------:R-:W-:-:S05]  /*6d10*/  IMAD R189, R189, R150, R160 ;  /* 0x00000096bdbd7224 */ /* 0x000fca00078e02a0 */
[----:B------:R-:W-:Y:S02]  /*6d20*/  VIADDMNMX R2, R189, R150, R2, PT ;  /* 0x00000096bd027246 */ /* 0x000fe40003800102 */
[----:B------:R-:W-:-:S07]  /*6d30*/  VIMNMX R144, R144, R189, !PT ;  /* 0x000000bd90907248 */ /* 0x000fce0007fe0100 */
.L_x_3757:
[C---:B------:R-:W-:Y:S01]  /*6d40*/  ISETP.GT.AND P1, PT, R144.reuse, 0x1, !P1 ;  /* 0x000000019000780c */ /* 0x040fe20004f24270 */
[----:B------:R-:W-:Y:S01]  /*6d50*/  UMOV UR39, UR40 ;  /* 0x0000002800277c82 */ /* 0x000fe20008000000 */
[----:B------:R-:W-:Y:S01]  /*6d60*/  ISETP.GT.AND P2, PT, R144, 0x8, !P2 ;  /* 0x000000089000780c */ /* 0x000fe20005744270 */
[----:B------:R-:W-:Y:S01]  /*6d70*/  UMOV UR36, UR5 ;  /* 0x0000000500247c82 */ /* 0x000fe20008000000 */
[C---:B------:R-:W-:Y:S02]  /*6d80*/  ISETP.LT.OR P1, PT, R2.reuse, 0x2, P1 ;  /* 0x000000020200780c */ /* 0x040fe40000f21670 */
[----:B------:R-:W-:Y:S02]  /*6d90*/  ISETP.LT.OR P2, PT, R2, 0x9, P2 ;  /* 0x000000090200780c */ /* 0x000fe40001741670 */
        /* <DEDUP_REMOVED lines=29> */
[----:B------:R-:W-:Y:S02]  /*6f70*/  ISETP.GT.AND P1, PT, R144, 0x19, !P2 ;  /* 0x000000199000780c */ /* 0x000fe40005724270 */
[----:B------:R-:W-:Y:S02]  /*6f80*/  ISETP.NE.AND P2, PT, R211, RZ, PT ;  /* 0x000000ffd300720c */ /* 0x000fe40003f45270 */
[----:B------:R-:W-:-:S02]  /*6f90*/  ISETP.LT.OR P1, PT, R2, 0x1a, P1 ;  /* 0x0000001a0200780c */ /* 0x000fc40000f21670 */
[----:B------:R-:W-:Y:S02]  /*6fa0*/  FMNMX.FTZ R18, R171, R18, !PT ;  /* 0x00000012ab127209 */ /* 0x000fe40007810000 */
[----:B------:R-:W-:Y:S02]  /*6fb0*/  FSEL R215, R126, -INF , !P1 ;  /* 0xff8000007ed77808 */ /* 0x000fe40004800000 */
[----:B------:R-:W-:Y:S02]  /*6fc0*/  ISETP.GT.AND P1, PT, R144, 0x20, !P6 ;  /* 0x000000209000780c */ /* 0x000fe40007724270 */
[----:B------:R-:W-:Y:S02]  /*6fd0*/  ISETP.NE.AND P6, PT, R213, RZ, PT ;  /* 0x000000ffd500720c */ /* 0x000fe40003fc5270 */
        /* <DEDUP_REMOVED lines=22> */
[----:B------:R-:W-:Y:S02]  /*7140*/  FMNMX.FTZ R18, R163, R18, !PT ;  /* 0x00000012a3127209 */ /* 0x000fe40007810000 */
[----:B------:R-:W-:Y:S02]  /*7150*/  FSEL R211, R130, -INF , !P1 ;  /* 0xff80000082d37808 */ /* 0x000fe40004800000 */
[----:B------:R-:W-:Y:S02]  /*7160*/  ISETP.NE.AND P1, PT, R178, RZ, PT ;  /* 0x000000ffb200720c */ /* 0x000fe40003f25270 */
[----:B------:R-:W-:-:S02]  /*7170*/  FMNMX.FTZ R18, R165, R18, !PT ;  /* 0x00000012a5127209 */ /* 0x000fc40007810000 */
[----:B------:R-:W-:Y:S02]  /*7180*/  ISETP.GT.AND P1, PT, R144, 0x30, !P1 ;  /* 0x000000309000780c */ /* 0x000fe40004f24270 */
[----:B------:R-:W-:Y:S02]  /*7190*/  FMNMX.FTZ R18, R167, R18, !PT ;  /* 0x00000012a7127209 */ /* 0x000fe40007810000 */
[----:B------:R-:W-:Y:S02]  /*71a0*/  ISETP.LT.OR P1, PT, R2, 0x31, P1 ;  /* 0x000000310200780c */ /* 0x000fe40000f21670 */
[----:B------:R-:W-:Y:S02]  /*71b0*/  FMNMX.FTZ R18, R145, R18, !PT ;  /* 0x0000001291127209 */ /* 0x000fe40007810000 */
[----:B------:R-:W-:Y:S02]  /*71c0*/  FSEL R131, R131, -INF , !P1 ;  /* 0xff80000083837808 */ /* 0x000fe40004800000 */
[----:B------:R-:W-:-:S02]  /*71d0*/  ISETP.NE.AND P1, PT, R208, RZ, PT ;  /* 0x000000ffd000720c */ /* 0x000fc40003f25270 */
[----:B------:R-:W-:Y:S02]  /*71e0*/  FMNMX.FTZ R122, R143, R18, !PT ;  /* 0x000000128f7a7209 */ /* 0x000fe40007810000 */
[C---:B------:R-:W-:Y:S01]  /*71f0*/  ISETP.GT.AND P1, PT, R144.reuse, 0x31, !P1 ;  /* 0x000000319000780c */ /* 0x040fe20004f24270 */
[----:B------:R-:W1:Y:S01]  /*7200*/  LDC R18, c[0x0][0x988] ;  /* 0x00026200ff127b82 */ /* 0x000e620000000800 */
[----:B------:R-:W-:Y:S01]  /*7210*/  ISETP.GT.AND P3, PT, R144, 0x50, !P3 ;  /* 0x000000509000780c */ /* 0x000fe20005f64270 */
[----:B------:R-:W2:Y:S01]  /*7220*/  SHFL.BFLY PT, R21, R122, 0x2, 0x1f ;  /* 0x0c401f007a157f89 */ /* 0x000ea200000e0000 */
[----:B------:R-:W-:Y:S02]  /*7230*/  ISETP.LT.OR P1, PT, R2, 0x32, P1 ;  /* 0x000000320200780c */ /* 0x000fe40000f21670 */
[----:B------:R-:W-:Y:S02]  /*7240*/  ISETP.GT.AND P4, PT, R144, 0x51, !P4 ;  /* 0x000000519000780c */ /* 0x000fe40006784270 */
[----:B------:R-:W-:-:S02]  /*7250*/  FSEL R121, R132, -INF , !P1 ;  /* 0xff80000084797808 */ /* 0x000fc40004800000 */
[----:B------:R-:W-:Y:S02]  /*7260*/  ISETP.NE.AND P1, PT, R210, RZ, PT ;  /* 0x000000ffd200720c */ /* 0x000fe40003f25270 */
[----:B------:R-:W-:Y:S02]  /*7270*/  ISETP.LT.OR P3, PT, R2, 0x51, P3 ;  /* 0x000000510200780c */ /* 0x000fe40001f61670 */
[C---:B------:R-:W-:Y:S02]  /*7280*/  ISETP.GT.AND P1, PT, R144.reuse, 0x38, !P1 ;  /* 0x000000389000780c */ /* 0x040fe40004f24270 */
[----:B------:R-:W-:Y:S02]  /*7290*/  ISETP.GT.AND P5, PT, R144, 0x58, !P5 ;  /* 0x000000589000780c */ /* 0x000fe40006fa4270 */
[C---:B------:R-:W-:Y:S02]  /*72a0*/  ISETP.LT.OR P1, PT, R2.reuse, 0x39, P1 ;  /* 0x000000390200780c */ /* 0x040fe40000f21670 */
[----:B------:R-:W-:-:S02]  /*72b0*/  ISETP.LT.OR P4, PT, R2, 0x52, P4 ;  /* 0x000000520200780c */ /* 0x000fc40002781670 */
[----:B------:R-:W-:Y:S02]  /*72c0*/  FSEL R127, R134, -INF , !P1 ;  /* 0xff800000867f7808 */ /* 0x000fe40004800000 */
[----:B------:R-:W-:Y:S02]  /*72d0*/  ISETP.NE.AND P1, PT, R212, RZ, PT ;  /* 0x000000ffd400720c */ /* 0x000fe40003f25270 */
[----:B------:R-:W-:Y:S02]  /*72e0*/  ISETP.LT.OR P5, PT, R2, 0x59, P5 ;  /* 0x000000590200780c */ /* 0x000fe40002fa1670 */
[----:B------:R-:W-:Y:S02]  /*72f0*/  ISETP.GT.AND P1, PT, R144, 0x39, !P1 ;  /* 0x000000399000780c */ /* 0x000fe40004f24270 */
[----:B--2---:R-:W-:Y:S02]  /*7300*/  FMNMX.FTZ R124, R122, R21, !PT ;  /* 0x000000157a7c7209 */ /* 0x004fe40007810000 */
[----:B------:R-:W-:-:S02]  /*7310*/  ISETP.LT.OR P1, PT, R2, 0x3a, P1 ;  /* 0x0000003a0200780c */ /* 0x000fc40000f21670 */
[----:B------:R-:W-:Y:S01]  /*7320*/  FSEL R139, R139, -INF , !P5 ;  /* 0xff8000008b8b7808 */ /* 0x000fe20006800000 */
[----:B------:R-:W2:Y:S01]  /*7330*/  SHFL.BFLY PT, R21, R124, 0x1, 0x1f ;  /* 0x0c201f007c157f89 */ /* 0x000ea200000e0000 */
[----:B------:R-:W-:Y:S02]  /*7340*/  FSEL R133, R133, -INF , !P1 ;  /* 0xff80000085857808 */ /* 0x000fe40004800000 */
[----:B------:R-:W-:-:S04]  /*7350*/  ISETP.NE.AND P1, PT, R214, RZ, PT ;  /* 0x000000ffd600720c */ /* 0x000fc80003f25270 */
[----:B------:R-:W-:-:S04]  /*7360*/  ISETP.GT.AND P1, PT, R144, 0x40, !P1 ;  /* 0x000000409000780c */ /* 0x000fc80004f24270 */
[----:B------:R-:W-:-:S04]  /*7370*/  ISETP.LT.OR P1, PT, R2, 0x41, P1 ;  /* 0x000000410200780c */ /* 0x000fc80000f21670 */
[----:B------:R-:W-:Y:S02]  /*7380*/  FSEL R125, R138, -INF , !P1 ;  /* 0xff8000008a7d7808 */ /* 0x000fe40004800000 */
[----:B------:R-:W-:-:S04]  /*7390*/  ISETP.NE.AND P1, PT, R148, RZ, PT ;  /* 0x000000ff9400720c */ /* 0x000fc80003f25270 */
[----:B------:R-:W-:Y:S02]  /*73a0*/  ISETP.GT.AND P1, PT, R144, 0x41, !P1 ;  /* 0x000000419000780c */ /* 0x000fe40004f24270 */
[----:B--2---:R-:W-:Y:S02]  /*73b0*/  FMNMX.FTZ R21, R124, R21, !PT ;  /* 0x000000157c157209 */ /* 0x004fe40007810000 */
[----:B------:R-:W-:-:S04]  /*73c0*/  ISETP.LT.OR P1, PT, R2, 0x42, P1 ;  /* 0x000000420200780c */ /* 0x000fc80000f21670 */
[----:B------:R-:W-:Y:S02]  /*73d0*/  FSEL R137, R137, -INF , !P1 ;  /* 0xff80000089897808 */ /* 0x000fe40004800000 */
[----:B------:R-:W-:-:S04]  /*73e0*/  ISETP.GT.AND P1, PT, R144, 0x48, !P2 ;  /* 0x000000489000780c */ /* 0x000fc80005724270 */
[----:B------:R-:W-:-:S04]  /*73f0*/  ISETP.LT.OR P1, PT, R2, 0x49, P1 ;  /* 0x000000490200780c */ /* 0x000fc80000f21670 */
[----:B------:R-:W-:Y:S02]  /*7400*/  FSEL R123, R142, -INF , !P1 ;  /* 0xff8000008e7b7808 */ /* 0x000fe40004800000 */
[----:B------:R-:W-:Y:S02]  /*7410*/  ISETP.GT.AND P1, PT, R144, 0x49, !P6 ;  /* 0x000000499000780c */ /* 0x000fe40007724270 */
[----:B------:R-:W-:Y:S02]  /*7420*/  ISETP.NE.AND P6, PT, R152, RZ, PT ;  /* 0x000000ff9800720c */ /* 0x000fe40003fc5270 */
[----:B------:R-:W-:-:S04]  /*7430*/  ISETP.LT.OR P1, PT, R2, 0x4a, P1 ;  /* 0x0000004a0200780c */ /* 0x000fc80000f21670 */
[----:B------:R-:W-:Y:S02]  /*7440*/  FSEL R141, R141, -INF , !P1 ;  /* 0xff8000008d8d7808 */ /* 0x000fe40004800000 */
[----:B------:R-:W-:Y:S02]  /*7450*/  ISETP.GT.AND P1, PT, R144, RZ, !P6 ;  /* 0x000000ff9000720c */ /* 0x000fe40007724270 */
[----:B------:R-:W-:Y:S02]  /*7460*/  ISETP.NE.AND P6, PT, R146, RZ, PT ;  /* 0x000000ff9200720c */ /* 0x000fe40003fc5270 */
[----:B------:R-:W-:Y:S02]  /*7470*/  ISETP.LT.OR P1, PT, R2, 0x1, P1 ;  /* 0x000000010200780c */ /* 0x000fe40000f21670 */
[----:B------:R-:W-:Y:S02]  /*7480*/  ISETP.GT.AND P2, PT, R144, 0x59, !P6 ;  /* 0x000000599000780c */ /* 0x000fe40007744270 */
[----:B------:R-:W-:Y:S01]  /*7490*/  FSEL R120, R0, -INF , !P1 ;  /* 0xff80000000787808 */ /* 0x000fe20004800000 */
[C---:B-1----:R-:W-:Y:S01]  /*74a0*/  FMUL.FTZ R0, R21.reuse, R18 ;  /* 0x0000001215007220 */ /* 0x042fe20000410000 */
[----:B------:R-:W-:-:S02]  /*74b0*/  FSETP.NEU.FTZ.AND P1, PT, R21, -INF , PT ;  /* 0xff8000001500780b */ /* 0x000fc40003f3d000 */
[----:B------:R-:W-:Y:S02]  /*74c0*/  FMNMX.FTZ R122, R120, R3, !PT ;  /* 0x00000003787a7209 */ /* 0x000fe40007810000 */
[----:B------:R-:W-:Y:S02]  /*74d0*/  FSEL R0, R0, RZ, P1 ;  /* 0x000000ff00007208 */ /* 0x000fe40000800000 */
[----:B------:R-:W-:Y:S02]  /*74e0*/  FMNMX.FTZ R122, R221, R122, !PT ;  /* 0x0000007add7a7209 */ /* 0x000fe40007810000 */
[----:B------:R-:W-:Y:S01]  /*74f0*/  ISETP.LT.OR P2, PT, R2, 0x5a, P2 ;  /* 0x0000005a0200780c */ /* 0x000fe20001741670 */
[--C-:B------:R-:W-:Y:S01]  /*7500*/  FFMA.FTZ R184, R179, R18, -R0.reuse ;  /* 0x00000012b3b87223 */ /* 0x100fe20000010800 */
[----:B------:R-:W-:Y:S01]  /*7510*/  FMNMX.FTZ R122, R189, R122, !PT ;  /* 0x0000007abd7a7209 */ /* 0x000fe20007810000 */
[-CC-:B------:R-:W-:Y:S01]  /*7520*/  FFMA.FTZ R182, R169, R18.reuse, -R0.reuse ;  /* 0x00000012a9b67223 */ /* 0x180fe20000010800 */
[----:B------:R-:W-:Y:S01]  /*7530*/  FSEL R179, R135, -INF , !P3 ;  /* 0xff80000087b37808 */ /* 0x000fe20005800000 */
        /* <DEDUP_REMOVED lines=11> */
[----:B------:R-:W-:Y:S01]  /*75f0*/  FSEL R159, R21, RZ, P1 ;  /* 0x000000ff159f7208 */ /* 0x000fe20000800000 */
[--C-:B------:R-:W-:Y:S01]  /*7600*/  FFMA.FTZ R188, R173, R18, -R0.reuse ;  /* 0x00000012adbc7223 */ /* 0x100fe20000010800 */
[----:B------:R-:W-:Y:S01]  /*7610*/  FMNMX.FTZ R122, R191, R122, !PT ;  /* 0x0000007abf7a7209 */ /* 0x000fe20007810000 */
[-CC-:B------:R-:W-:Y:S01]  /*7620*/  FFMA.FTZ R149, R151, R18.reuse, -R0.reuse ;  /* 0x0000001297957223 */ /* 0x180fe20000010800 */
[----:B------:R-:W-:Y:S01]  /*7630*/  FFMA.FTZ R173, R177, R18, -R0 ;  /* 0x00000012b1ad7223 */ /* 0x000fe20000010800 */
[----:B------:R-:W-:Y:S01]  /*7640*/  FADD.FTZ R159, -R159, R4 ;  /* 0x000000049f9f7221 */ /* 0x000fe20000010100 */
        /* <DEDUP_REMOVED lines=17> */
[-C--:B------:R-:W-:Y:S01]  /*7760*/  FFMA.FTZ R143, R143, R18.reuse, -R0 ;  /* 0x000000128f8f7223 */ /* 0x080fe20000010800 */
[----:B------:R-:W-:Y:S01]  /*7770*/  FMUL.FTZ R0, R159, R18 ;  /* 0x000000129f007220 */ /* 0x000fe20000410000 */
[----:B------:R-:W-:Y:S01]  /*7780*/  MUFU.EX2 R223, R223 ;  /* 0x000000df00df7308 */ /* 0x000fe20000000800 */
[----:B------:R-:W-:-:S02]  /*7790*/  FMNMX.FTZ R122, R131, R122, !PT ;  /* 0x0000007a837a7209 */ /* 0x000fc40007810000 */
[----:B------:R-:W-:Y:S02]  /*77a0*/  LOP3.LUT P6, RZ, R216, 0x7f, RZ, 0xc0, !PT ;  /* 0x0000007fd8ff7812 */ /* 0x000fe400078cc0ff */
        /* <DEDUP_REMOVED lines=8> */
[----:B------:R-:W-:-:S04]  /*7830*/  FMNMX.FTZ R122, R123, R122, !PT ;  /* 0x0000007a7b7a7209 */ /* 0x000fc80007810000 */
[----:B------:R-:W-:-:S03]  /*7840*/  FMNMX.FTZ R122, R141, R122, !PT ;  /* 0x0000007a8d7a7209 */ /* 0x000fc60007810000 */
[----:B------:R-:W4:Y:S01]  /*7850*/  MUFU.EX2 R173, R173 ;  /* 0x000000ad00ad7308 */ /* 0x000f220000000800 */
[----:B------:R-:W-:-:S04]  /*7860*/  FMNMX.FTZ R122, R179, R122, !PT ;  /* 0x0000007ab37a7209 */ /* 0x000fc80007810000 */
[----:B------:R-:W-:-:S03]  /*7870*/  FMNMX.FTZ R122, R171, R122, !PT ;  /* 0x0000007aab7a7209 */ /* 0x000fc60007810000 */
[----:B------:R-:W5:Y:S01]  /*7880*/  MUFU.EX2 R184, R184 ;  /* 0x000000b800b87308 */ /* 0x000f620000000800 */
[----:B------:R-:W-:-:S04]  /*7890*/  FMNMX.FTZ R122, R139, R122, !PT ;  /* 0x0000007a8b7a7209 */ /* 0x000fc80007810000 */
[----:B------:R-:W-:-:S03]  /*78a0*/  FMNMX.FTZ R122, R169, R122, !PT ;  /* 0x0000007aa97a7209 */ /* 0x000fc60007810000 */
[----:B------:R-:W5:Y:S02]  /*78b0*/  MUFU.EX2 R175, R175 ;  /* 0x000000af00af7308 */ /* 0x000f640000000800 */
[----:B------:R-:W1:Y:S06]  /*78c0*/  SHFL.BFLY PT, R181, R122, 0x2, 0x1f ;  /* 0x0c401f007ab57f89 */ /* 0x000e6c00000e0000 */
[----:B------:R-:W5:Y:S08]  /*78d0*/  MUFU.EX2 R186, R186 ;  /* 0x000000ba00ba7308 */ /* 0x000f700000000800 */
        /* <DEDUP_REMOVED lines=8> */
[----:B------:R-:W-:Y:S01]  /*7960*/  MUFU.EX2 R176, R176 ;  /* 0x000000b000b07308 */ /* 0x000fe20000000800 */
[C---:B------:R-:W-:Y:S01]  /*7970*/  FSETP.NEU.FTZ.AND P1, PT, R145.reuse, -INF , PT ;  /* 0xff8000009100780b */ /* 0x040fe20003f3d000 */
[----:B------:R-:W-:-:S03]  /*7980*/  FMUL.FTZ R124, R145, R18 ;  /* 0x00000012917c7220 */ /* 0x000fc60000410000 */
[----:B------:R-:W-:-:S03]  /*7990*/  FSEL R2, R145, RZ, P1 ;  /* 0x000000ff91027208 */ /* 0x000fc60000800000 */
[----:B------:R-:W-:Y:S01]  /*79a0*/  MUFU.EX2 R149, R149 ;  /* 0x0000009500957308 */ /* 0x000fe20000000800 */
[----:B------:R-:W-:Y:S02]  /*79b0*/  FSEL R124, R124, RZ, P1 ;  /* 0x000000ff7c7c7208 */ /* 0x000fe40000800000 */
[C---:B------:R-:W-:Y:S01]  /*79c0*/  ISETP.GT.AND P1, PT, R19.reuse, UR41, PT ;  /* 0x0000002913007c0c */ /* 0x040fe2000bf24270 */
[----:B------:R-:W-:Y:S01]  /*79d0*/  FADD.FTZ R3, -R2, R3 ;  /* 0x0000000302037221 */ /* 0x000fe20000010100 */
[----:B------:R-:W-:Y:S02]  /*79e0*/  VIADD R19, R19, 0xffffffff ;  /* 0xffffffff13137836 */ /* 0x000fe40000000000 */
[-CC-:B------:R-:W-:Y:S01]  /*79f0*/  FFMA.FTZ R159, R120, R18.reuse, -R124.reuse ;  /* 0x00000012789f7223 */ /* 0x180fe2000001087c */
[-CC-:B------:R-:W-:Y:S01]  /*7a00*/  FFMA.FTZ R4, R221, R18.reuse, -R124.reuse ;  /* 0x00000012dd047223 */ /* 0x180fe2000001087c */
[-C--:B------:R-:W-:Y:S01]  /*7a10*/  FMUL.FTZ R2, R3, R18.reuse ;  /* 0x0000001203027220 */ /* 0x080fe20000410000 */
[--C-:B------:R-:W-:Y:S01]  /*7a20*/  FFMA.FTZ R183, R129, R18, -R124.reuse ;  /* 0x0000001281b77223 */ /* 0x100fe2000001087c */
[----:B------:R-:W-:Y:S01]  /*7a30*/  FFMA.FTZ R129, R0, R14, R223 ;  /* 0x0000000e00817223 */ /* 0x000fe200000100df */
[-CC-:B------:R-:W-:Y:S01]  /*7a40*/  FFMA.FTZ R120, R189, R18.reuse, -R124.reuse ;  /* 0x00000012bd787223 */ /* 0x180fe2000001087c */
[----:B------:R-:W-:Y:S01]  /*7a50*/  MUFU.EX2 R159, R159 ;  /* 0x0000009f009f7308 */ /* 0x000fe20000000800 */
[-CC-:B------:R-:W-:Y:S01]  /*7a60*/  FFMA.FTZ R161, R219, R18.reuse, -R124.reuse ;  /* 0x00000012dba17223 */ /* 0x180fe2000001087c */
[----:B--2---:R-:W-:Y:S01]  /*7a70*/  FADD.FTZ R129, R188, R129 ;  /* 0x00000081bc817221 */ /* 0x004fe20000010000 */
[-CC-:B------:R-:W-:Y:S01]  /*7a80*/  FFMA.FTZ R185, R209, R18.reuse, -R124.reuse ;  /* 0x00000012d1b97223 */ /* 0x180fe2000001087c */
[-CC-:B------:R-:W-:Y:S01]  /*7a90*/  FFMA.FTZ R132, R121, R18.reuse, -R124.reuse ;  /* 0x0000001279847223 */ /* 0x180fe2000001087c */
[-CC-:B------:R-:W-:Y:S01]  /*7aa0*/  FFMA.FTZ R122, R217, R18.reuse, -R124.reuse ;  /* 0x00000012d97a7223 */ /* 0x180fe2000001087c */
[----:B---3--:R-:W-:Y:S01]  /*7ab0*/  FADD.FTZ R14, R190, R129 ;  /* 0x00000081be0e7221 */ /* 0x008fe20000010000 */
[-CC-:B------:R-:W-:Y:S01]  /*7ac0*/  FFMA.FTZ R187, R191, R18.reuse, -R124.reuse ;  /* 0x00000012bfbb7223 */ /* 0x180fe2000001087c */
[----:B------:R-:W1:Y:S01]  /*7ad0*/  MUFU.EX2 R2, R2 ;  /* 0x0000000200027308 */ /* 0x000e620000000800 */
[-C--:B------:R-:W-:Y:S01]  /*7ae0*/  FFMA.FTZ R126, R215, R18.reuse, -R124 ;  /* 0x00000012d77e7223 */ /* 0x080fe2000001087c */
[----:B----4-:R-:W-:Y:S01]  /*7af0*/  FADD.FTZ R121, R173, R14 ;  /* 0x0000000ead797221 */ /* 0x010fe20000010000 */
[-CC-:B------:R-:W-:Y:S01]  /*7b00*/  FFMA.FTZ R181, R207, R18.reuse, -R124.reuse ;  /* 0x00000012cfb57223 */ /* 0x180fe2000001087c */
[-CC-:B------:R-:W-:Y:S01]  /*7b10*/  FFMA.FTZ R128, R213, R18.reuse, -R124.reuse ;  /* 0x00000012d5807223 */ /* 0x180fe2000001087c */
[-CC-:B------:R-:W-:Y:S01]  /*7b20*/  FFMA.FTZ R127, R127, R18.reuse, -R124.reuse ;  /* 0x000000127f7f7223 */ /* 0x180fe2000001087c */
[----:B-----5:R-:W-:Y:S01]  /*7b30*/  FADD.FTZ R14, R184, R121 ;  /* 0x00000079b80e7221 */ /* 0x020fe20000010000 */
[-CC-:B------:R-:W-:Y:S01]  /*7b40*/  FFMA.FTZ R130, R211, R18.reuse, -R124.reuse ;  /* 0x00000012d3827223 */ /* 0x180fe2000001087c */
[----:B------:R-:W2:Y:S01]  /*7b50*/  MUFU.EX2 R4, R4 ;  /* 0x0000000400047308 */ /* 0x000ea20000000800 */
[-C--:B------:R-:W-:Y:S01]  /*7b60*/  FFMA.FTZ R3, R131, R18.reuse, -R124 ;  /* 0x0000001283037223 */ /* 0x080fe2000001087c */
[----:B------:R-:W-:Y:S01]  /*7b70*/  FADD.FTZ R129, R175, R14 ;  /* 0x0000000eaf817221 */ /* 0x000fe20000010000 */
[-CC-:B------:R-:W-:Y:S01]  /*7b80*/  FFMA.FTZ R134, R133, R18.reuse, -R124.reuse ;  /* 0x0000001285867223 */ /* 0x180fe2000001087c */
[-CC-:B------:R-:W-:Y:S01]  /*7b90*/  FFMA.FTZ R123, R123, R18.reuse, -R124.reuse ;  /* 0x000000127b7b7223 */ /* 0x180fe2000001087c */
[-CC-:B------:R-:W-:Y:S01]  /*7ba0*/  FFMA.FTZ R141, R141, R18.reuse, -R124.reuse ;  /* 0x000000128d8d7223 */ /* 0x180fe2000001087c */
[----:B------:R-:W-:Y:S01]  /*7bb0*/  FADD.FTZ R136, R186, R129 ;  /* 0x00000081ba887221 */ /* 0x000fe20000010000 */
[-CC-:B------:R-:W-:Y:S01]  /*7bc0*/  FFMA.FTZ R179, R179, R18.reuse, -R124.reuse ;  /* 0x00000012b3b37223 */ /* 0x180fe2000001087c */
[----:B------:R-:W3:Y:S01]  /*7bd0*/  MUFU.EX2 R120, R120 ;  /* 0x0000007800787308 */ /* 0x000ee20000000800 */
[----:B-1----:R-:W-:Y:S01]  /*7be0*/  FFMA.FTZ R121, R2, R7, R159 ;  /* 0x0000000702797223 */ /* 0x002fe2000001009f */
[-CC-:B------:R-:W-:Y:S01]  /*7bf0*/  FFMA.FTZ R171, R171, R18.reuse, -R124.reuse ;  /* 0x00000012abab7223 */ /* 0x180fe2000001087c */
[----:B------:R-:W-:Y:S01]  /*7c00*/  FFMA.FTZ R139, R139, R18, -R124 ;  /* 0x000000128b8b7223 */ /* 0x000fe2000001087c */
[----:B------:R-:W-:Y:S01]  /*7c10*/  IMAD.U32 R129, RZ, RZ, UR6 ;  /* 0x00000006ff817e24 */ /* 0x000fe2000f8e00ff */
[----:B------:R-:W-:-:S02]  /*7c20*/  F2FP.F16.F32.PACK_AB R186, R177, R186 ;  /* 0x000000bab1ba723e */ /* 0x000fc400000000ff */
[----:B------:R-:W-:Y:S01]  /*7c30*/  F2FP.F16.F32.PACK_AB R190, R173, R190 ;  /* 0x000000beadbe723e */ /* 0x000fe200000000ff */
[----:B------:R-:W1:Y:S01]  /*7c40*/  MUFU.EX2 R161, R161 ;  /* 0x000000a100a17308 */ /* 0x000e620000000800 */
[C---:B--2---:R-:W-:Y:S01]  /*7c50*/  FADD.FTZ R121, R4.reuse, R121 ;  /* 0x0000007904797221 */ /* 0x044fe20000010000 */
[----:B------:R-:W-:Y:S01]  /*7c60*/  @!P6 VIADD R129, R129, 0x30860 ;  /* 0x000308608181e836 */ /* 0x000fe20000000000 */
[----:B------:R-:W-:Y:S02]  /*7c70*/  F2FP.F16.F32.PACK_AB R184, R175, R184 ;  /* 0x000000b8afb8723e */ /* 0x000fe400000000ff */
[----:B------:R-:W-:Y:S01]  /*7c80*/  F2FP.F16.F32.PACK_AB R189, R4, R159 ;  /* 0x0000009f04bd723e */ /* 0x000fe200000000ff */
[----:B------:R-:W-:Y:S01]  /*7c90*/  IMAD.MOV.U32 R4, RZ, RZ, R21 ;  /* 0x000000ffff047224 */ /* 0x000fe200078e0015 */
[----:B------:R-:W-:Y:S01]  /*7ca0*/  @!P6 PRMT R129, RZ, 0x654, R129 ;  /* 0x00000654ff81e816 */ /* 0x000fe20000000081 */
[----:B------:R-:W2:Y:S01]  /*7cb0*/  MUFU.EX2 R185, R185 ;  /* 0x000000b900b97308 */ /* 0x000ea20000000800 */
[----:B---3--:R-:W-:Y:S01]  /*7cc0*/  FADD.FTZ R14, R120, R121 ;  /* 0x00000079780e7221 */ /* 0x008fe20000010000 */
[----:B------:R-:W-:Y:S01]  /*7cd0*/  FADD.FTZ R121, R177, R136 ;  /* 0x00000088b1797221 */ /* 0x000fe20000010000 */
[----:B------:R3:W-:Y:S01]  /*7ce0*/  @!P6 SYNCS.ARRIVE.TRANS64.RED.A1T0 RZ, [R129+URZ], RZ ;  /* 0x000000ff81ffe9a7 */ /* 0x0007e2000810043f */
[----:B------:R-:W-:-:S02]  /*7cf0*/  F2FP.F16.F32.PACK_AB R188, R188, R223 ;  /* 0x000000dfbcbc723e */ /* 0x000fc400000000ff */
[----:B------:R-:W-:Y:S01]  /*7d00*/  FADD.FTZ R136, R180, R121 ;  /* 0x00000079b4887221 */ /* 0x000fe20000010000 */
[----:B------:R-:W-:Y:S01]  /*7d10*/  FFMA.FTZ R121, R125, R18, -R124 ;  /* 0x000000127d797223 */ /* 0x000fe2000001087c */
[----:B------:R-:W4:Y:S01]  /*7d20*/  MUFU.EX2 R122, R122 ;  /* 0x0000007a007a7308 */ /* 0x000f220000000800 */
[----:B-1----:R-:W-:Y:S01]  /*7d30*/  FADD.FTZ R14, R161, R14 ;  /* 0x0000000ea10e7221 */ /* 0x002fe20000010000 */
[----:B------:R-:W-:Y:S02]  /*7d40*/  F2FP.F16.F32.PACK_AB R180, R135, R180 ;  /* 0x000000b487b4723e */ /* 0x000fe400000000ff */
[----:B------:R-:W-:-:S04]  /*7d50*/  F2FP.F16.F32.PACK_AB R191, R161, R120 ;  /* 0x00000078a1bf723e */ /* 0x000fc800000000ff */
        /* <DEDUP_REMOVED lines=10> */
[----:B------:R2:W-:Y:S01]  /*7e00*/  MUFU.EX2 R7, R127 ;  /* 0x0000007f00077308 */ /* 0x0005e20000000800 */
[----:B----4-:R-:W-:-:S07]  /*7e10*/  FADD.FTZ R125, R181, R14 ;  /* 0x0000000eb57d7221 */ /* 0x010fce0000010000 */
[----:B------:R-:W4:Y:S01]  /*7e20*/  MUFU.EX2 R183, R183 ;  /* 0x000000b700b77308 */ /* 0x000f220000000800 */
[----:B--2---:R-:W-:Y:S01]  /*7e30*/  FADD.FTZ R127, R135, R136 ;  /* 0x00000088877f7221 */ /* 0x004fe20000010000 */
[----:B-1----:R-:W-:Y:S01]  /*7e40*/  FADD.FTZ R14, R128, R125 ;  /* 0x0000007d800e7221 */ /* 0x002fe20000010000 */
[-CC-:B------:R-:W-:Y:S01]  /*7e50*/  FFMA.FTZ R136, R137, R18.reuse, -R124.reuse ;  /* 0x0000001289887223 */ /* 0x180fe2000001087c */
[----:B------:R-:W-:Y:S01]  /*7e60*/  FFMA.FTZ R124, R169, R18, -R124 ;  /* 0x00000012a97c7223 */ /* 0x000fe2000001087c */
[----:B------:R-:W-:Y:S01]  /*7e70*/  FADD.FTZ R138, R182, R127 ;  /* 0x0000007fb68a7221 */ /* 0x000fe20000010000 */
[C---:B------:R-:W-:Y:S02]  /*7e80*/  F2FP.F16.F32.PACK_AB R182, R147.reuse, R182 ;  /* 0x000000b693b6723e */ /* 0x040fe400000000ff */
[----:B------:R-:W1:Y:S01]  /*7e90*/  MUFU.EX2 R178, R178 ;  /* 0x000000b200b27308 */ /* 0x000e620000000800 */
[----:B------:R-:W-:Y:S01]  /*7ea0*/  FADD.FTZ R127, R147, R138 ;  /* 0x0000008a937f7221 */ /* 0x000fe20000010000 */
[----:B------:R-:W-:-:S03]  /*7eb0*/  F2FP.F16.F32.PACK_AB R181, R128, R181 ;  /* 0x000000b580b5723e */ /* 0x000fc600000000ff */
[----:B------:R-:W-:Y:S01]  /*7ec0*/  FADD.FTZ R138, R176, R127 ;  /* 0x0000007fb08a7221 */ /* 0x000fe20000010000 */
[C---:B------:R-:W-:Y:S02]  /*7ed0*/  F2FP.F16.F32.PACK_AB R176, R149.reuse, R176 ;  /* 0x000000b095b0723e */ /* 0x040fe400000000ff */
[----:B------:R-:W2:Y:S01]  /*7ee0*/  MUFU.EX2 R130, R130 ;  /* 0x0000008200827308 */ /* 0x000ea20000000800 */
[----:B------:R-:W-:Y:S01]  /*7ef0*/  FADD.FTZ R127, R149, R138 ;  /* 0x0000008a957f7221 */ /* 0x000fe20000010000 */
[----:B----4-:R-:W-:-:S06]  /*7f00*/  FADD.FTZ R125, R183, R14 ;  /* 0x0000000eb77d7221 */ /* 0x010fcc0000010000 */
[----:B------:R-:W4:Y:S01]  /*7f10*/  MUFU.EX2 R151, R151 ;  /* 0x0000009700977308 */ /* 0x000f220000000800 */
[----:B-1----:R-:W-:-:S07]  /*7f20*/  FADD.FTZ R138, R178, R127 ;  /* 0x0000007fb28a7221 */ /* 0x002fce0000010000 */
[----:B------:R-:W-:Y:S01]  /*7f30*/  MUFU.EX2 R3, R3 ;  /* 0x0000000300037308 */ /* 0x000fe20000000800 */
[C---:B--2---:R-:W-:Y:S01]  /*7f40*/  FADD.FTZ R14, R130.reuse, R125 ;  /* 0x0000007d820e7221 */ /* 0x044fe20000010000 */
[----:B------:R-:W-:-:S06]  /*7f50*/  F2FP.F16.F32.PACK_AB R183, R130, R183 ;  /* 0x000000b782b7723e */ /* 0x000fcc00000000ff */
[----:B------:R-:W1:Y:S01]  /*7f60*/  MUFU.EX2 R172, R172 ;  /* 0x000000ac00ac7308 */ /* 0x000e620000000800 */
[C---:B----4-:R-:W-:Y:S01]  /*7f70*/  FADD.FTZ R127, R151.reuse, R138 ;  /* 0x0000008a977f7221 */ /* 0x050fe20000010000 */
[----:B------:R-:W-:-:S06]  /*7f80*/  F2FP.F16.F32.PACK_AB R178, R151, R178 ;  /* 0x000000b297b2723e */ /* 0x000fcc00000000ff */
[----:B------:R-:W2:Y:S08]  /*7f90*/  MUFU.EX2 R132, R132 ;  /* 0x0000008400847308 */ /* 0x000eb00000000800 */
[----:B------:R-:W4:Y:S01]  /*7fa0*/  MUFU.EX2 R153, R153 ;  /* 0x0000009900997308 */ /* 0x000f220000000800 */
[----:B-1----:R-:W-:-:S07]  /*7fb0*/  FADD.FTZ R138, R172, R127 ;  /* 0x0000007fac8a7221 */ /* 0x002fce0000010000 */
[----:B------:R-:W1:Y:S01]  /*7fc0*/  MUFU.EX2 R174, R174 ;  /* 0x000000ae00ae7308 */ /* 0x000e620000000800 */
[----:B--2---:R-:W-:-:S07]  /*7fd0*/  F2FP.F16.F32.PACK_AB R177, R132, R3 ;  /* 0x0000000384b1723e */ /* 0x004fce00000000ff */
[----:B------:R-:W-:Y:S01]  /*7fe0*/  MUFU.EX2 R134, R134 ;  /* 0x0000008600867308 */ /* 0x000fe20000000800 */
[C---:B----4-:R-:W-:Y:S01]  /*7ff0*/  FADD.FTZ R125, R153.reuse, R138 ;  /* 0x0000008a997d7221 */ /* 0x050fe20000010000 */
[----:B------:R-:W-:-:S06]  /*8000*/  F2FP.F16.F32.PACK_AB R172, R153, R172 ;  /* 0x000000ac99ac723e */ /* 0x000fcc00000000ff */
[----:B------:R-:W2:Y:S01]  /*8010*/  MUFU.EX2 R155, R155 ;  /* 0x0000009b009b7308 */ /* 0x000ea20000000800 */
[----:B-1----:R-:W-:-:S07]  /*8020*/  FADD.FTZ R138, R174, R125 ;  /* 0x0000007dae8a7221 */ /* 0x002fce0000010000 */
[----:B------:R-:W1:Y:S08]  /*8030*/  MUFU.EX2 R121, R121 ;  /* 0x0000007900797308 */ /* 0x000e700000000800 */
[----:B------:R4:W-:Y:S01]  /*8040*/  MUFU.EX2 R140, R123 ;  /* 0x0000007b008c7308 */ /* 0x0009e20000000800 */
[C---:B--2---:R-:W-:Y:S01]  /*8050*/  FADD.FTZ R125, R155.reuse, R138 ;  /* 0x0000008a9b7d7221 */ /* 0x044fe20000010000 */
[----:B------:R-:W-:-:S06]  /*8060*/  F2FP.F16.F32.PACK_AB R174, R155, R174 ;  /* 0x000000ae9bae723e */ /* 0x000fcc00000000ff */
[----:B------:R-:W2:Y:S01]  /*8070*/  MUFU.EX2 R168, R168 ;  /* 0x000000a800a87308 */ /* 0x000ea20000000800 */
[----:B----4-:R-:W-:Y:S01]  /*8080*/  FADD.FTZ R123, R3, R14 ;  /* 0x0000000e037b7221 */ /* 0x010fe20000010000 */
[----:B------:R-:W-:-:S03]  /*8090*/  IMAD.MOV.U32 R3, RZ, RZ, R145 ;  /* 0x000000ffff037224 */ /* 0x000fc600078e0091 */
[----:B------:R-:W-:-:S03]  /*80a0*/  FADD.FTZ R14, R132, R123 ;  /* 0x0000007b840e7221 */ /* 0x000fc60000010000 */
[----:B------:R-:W4:Y:S01]  /*80b0*/  MUFU.EX2 R136, R136 ;  /* 0x0000008800887308 */ /* 0x000f220000000800 */
[----:B------:R-:W-:-:S04]  /*80c0*/  FADD.FTZ R123, R7, R14 ;  /* 0x0000000e077b7221 */ /* 0x000fc80000010000 */
[----:B------:R-:W-:-:S03]  /*80d0*/  FADD.FTZ R14, R134, R123 ;  /* 0x0000007b860e7221 */ /* 0x000fc60000010000 */
[----:B------:R-:W5:Y:S01]  /*80e0*/  MUFU.EX2 R157, R157 ;  /* 0x0000009d009d7308 */ /* 0x000f620000000800 */
[----:B-1----:R-:W-:Y:S01]  /*80f0*/  FADD.FTZ R123, R121, R14 ;  /* 0x0000000e797b7221 */ /* 0x002fe20000010000 */
[----:B--2---:R-:W-:-:S06]  /*8100*/  FADD.FTZ R138, R168, R125 ;  /* 0x0000007da88a7221 */ /* 0x004fcc0000010000 */
[----:B------:R-:W1:Y:S01]  /*8110*/  MUFU.EX2 R141, R141 ;  /* 0x0000008d008d7308 */ /* 0x000e620000000800 */
[C---:B----4-:R-:W-:Y:S01]  /*8120*/  FADD.FTZ R123, R136.reuse, R123 ;  /* 0x0000007b887b7221 */ /* 0x050fe20000010000 */
[----:B------:R-:W-:-:S03]  /*8130*/  F2FP.F16.F32.PACK_AB R173, R136, R121 ;  /* 0x0000007988ad723e */ /* 0x000fc600000000ff */
[----:B------:R-:W-:-:S03]  /*8140*/  FADD.FTZ R123, R140, R123 ;  /* 0x0000007b8c7b7221 */ /* 0x000fc60000010000 */
[----:B------:R2:W4:Y:S01]  /*8150*/  MUFU.EX2 R142, R179 ;  /* 0x000000b3008e7308 */ /* 0x0005220000000800 */
[C---:B-----5:R-:W-:Y:S01]  /*8160*/  FADD.FTZ R125, R157.reuse, R138 ;  /* 0x0000008a9d7d7221 */ /* 0x060fe20000010000 */
[----:B------:R-:W-:-:S06]  /*8170*/  F2FP.F16.F32.PACK_AB R168, R157, R168 ;  /* 0x000000a89da8723e */ /* 0x000fcc00000000ff */
[----:B------:R-:W5:Y:S01]  /*8180*/  MUFU.EX2 R169, R171 ;  /* 0x000000ab00a97308 */ /* 0x000f620000000800 */
[C---:B-1----:R-:W-:Y:S01]  /*8190*/  FADD.FTZ R123, R141.reuse, R123 ;  /* 0x0000007b8d7b7221 */ /* 0x042fe20000010000 */
[----:B--2---:R-:W-:Y:S02]  /*81a0*/  F2FP.F16.F32.PACK_AB R179, R134, R7 ;  /* 0x0000000786b3723e */ /* 0x004fe400000000ff */
[----:B------:R-:W-:-:S04]  /*81b0*/  F2FP.F16.F32.PACK_AB R175, R141, R140 ;  /* 0x0000008c8daf723e */ /* 0x000fc800000000ff */
[----:B------:R-:W1:Y:S01]  /*81c0*/  MUFU.EX2 R170, R170 ;  /* 0x000000aa00aa7308 */ /* 0x000e620000000800 */
[----:B----4-:R-:W-:-:S07]  /*81d0*/  FADD.FTZ R123, R142, R123 ;  /* 0x0000007b8e7b7221 */ /* 0x010fce0000010000 */
[----:B------:R-:W2:Y:S01]  /*81e0*/  MUFU.EX2 R138, R139 ;  /* 0x0000008b008a7308 */ /* 0x000ea20000000800 */
[C---:B-----5:R-:W-:Y:S01]  /*81f0*/  FADD.FTZ R123, R169.reuse, R123 ;  /* 0x0000007ba97b7221 */ /* 0x060fe20000010000 */
[----:B------:R-:W-:-:S06]  /*8200*/  F2FP.F16.F32.PACK_AB R169, R169, R142 ;  /* 0x0000008ea9a9723e */ /* 0x000fcc00000000ff */
[----:B------:R-:W4:Y:S01]  /*8210*/  MUFU.EX2 R143, R143 ;  /* 0x0000008f008f7308 */ /* 0x000f220000000800 */
[----:B-1----:R-:W-:-:S07]  /*8220*/  FADD.FTZ R14, R170, R125 ;  /* 0x0000007daa0e7221 */ /* 0x002fce0000010000 */
[----:B------:R-:W1:Y:S01]  /*8230*/  MUFU.EX2 R124, R124 ;  /* 0x0000007c007c7308 */ /* 0x000e620000000800 */
[----:B--2---:R-:W-:Y:S01]  /*8240*/  FADD.FTZ R123, R138, R123 ;  /* 0x0000007b8a7b7221 */ /* 0x004fe20000010000 */
[C---:B----4-:R-:W-:Y:S01]  /*8250*/  FADD.FTZ R14, R143.reuse, R14 ;  /* 0x0000000e8f0e7221 */ /* 0x050fe20000010000 */
[----:B------:R-:W-:Y:S02]  /*8260*/  F2FP.F16.F32.PACK_AB R170, R143, R170 ;  /* 0x000000aa8faa723e */ /* 0x000fe400000000ff */
[C---:B-1----:R-:W-:Y:S01]  /*8270*/  FADD.FTZ R7, R124.reuse, R123 ;  /* 0x0000007b7c077221 */ /* 0x042fe20000010000 */
[----:B------:R-:W-:Y:S01]  /*8280*/  F2FP.F16.F32.PACK_AB R171, R124, R138 ;  /* 0x0000008a7cab723e */ /* 0x000fe200000000ff */
[----:B---3--:R-:W-:Y:S06]  /*8290*/  @P1 BRA `(.L_x_3761) ;  /* 0xffffffc800cc1947 */ /* 0x008fec000383ffff */
[----:B------:R-:W-:Y:S01]  /*82a0*/  IMAD.MOV.U32 R3, RZ, RZ, R145 ;  /* 0x000000ffff037224 */ /* 0x000fe200078e0091 */
[----:B------:R-:W-:Y:S01]  /*82b0*/  UMOV UR36, UR5 ;  /* 0x0000000500247c82 */ /* 0x000fe20008000000 */
[----:B------:R-:W-:Y:S01]  /*82c0*/  IMAD.MOV.U32 R4, RZ, RZ, R21 ;  /* 0x000000ffff047224 */ /* 0x000fe200078e0015 */
[----:B------:R-:W-:-:S06]  /*82d0*/  UMOV UR39, UR40 ;  /* 0x0000002800277c82 */ /* 0x000fcc0008000000 */
.L_x_3744:
[----:B------:R-:W1:Y:S01]  /*82e0*/  LDC R20, c[0x0][0x9e4] ;  /* 0x00027900ff147b82 */ /* 0x000e620000000800 */
[----:B------:R-:W-:Y:S01]  /*82f0*/  ULDC UR4, c[0x0][0x9dc] ;  /* 0x0002770000047ab9 */ /* 0x000fe20000000800 */
[----:B------:R-:W-:Y:S01]  /*8300*/  LOP3.LUT R195, R195, 0xffefffff, RZ, 0xc0, !PT ;  /* 0xffefffffc3c37812 */ /* 0x000fe200078ec0ff */
[----:B------:R-:W-:-:S05]  /*8310*/  VIADD R21, R194, -UR4 ;  /* 0x80000004c2157c36 */ /* 0x000fca0008000000 */
[----:B------:R-:W-:Y:S02]  /*8320*/  R2UR UR4, R21 ;  /* 0x00000000150472ca */ /* 0x000fe400000e0000 */
[----:B-1----:R-:W-:-:S13]  /*8330*/  ISETP.GE.AND P1, PT, R20, 0x1, PT ;  /* 0x000000011400780c */ /* 0x002fda0003f26270 */
[----:B------:R-:W-:Y:S01]  /*8340*/  @P1 LOP3.LUT R195, R195, 0x100000, RZ, 0xfc, !PT ;  /* 0x00100000c3c31812 */ /* 0x000fe200078efcff */
[----:B------:R-:W-:Y:S06]  /*8350*/  @!P1 BRA `(.L_x_3762) ;  /* 0x0000000000449947 */ /* 0x000fec0003800000 */
        /* <DEDUP_REMOVED lines=9> */
.L_x_3763:
[----:B------:R-:W-:-:S13]  /*83f0*/  ISETP.NE.AND P1, PT, R20, 0x1, PT ;  /* 0x000000011400780c */ /* 0x000fda0003f25270 */
[----:B------:R-:W1:Y:S02]  /*8400*/  @P1 LDC.64 R120, c[0x0][0x9e8] ;  /* 0x00027a00ff781b82 */ /* 0x000e640000000a00 */
[----:B-1----:R-:W-:-:S05]  /*8410*/  @P1 IMAD.HI.U32 R120, R194, R120, RZ ;  /* 0x00000078c2781227 */ /* 0x002fca00078e00ff */
[----:B------:R-:W-:-:S07]  /*8420*/  @P1 SHF.R.U32.HI R194, RZ, R121, R120 ;  /* 0x00000079ffc21219 */ /* 0x000fce0000011678 */
.L_x_3764:
[----:B------:R-:W-:-:S05]  /*8430*/  IMAD R194, R194, R20, RZ ;  /* 0x00000014c2c27224 */ /* 0x000fca00078e02ff */
[----:B------:R-:W-:-:S13]  /*8440*/  R2UR UR5, R194 ;  /* 0x00000000c20572ca */ /* 0x000fda00000e0000 */
[----:B------:R-:W-:-:S04]  /*8450*/  UISETP.LT.AND UP0, UPT, UR4, UR5, UPT ;  /* 0x000000050400728c */ /* 0x000fc8000bf01270 */
[----:B------:R-:W-:-:S12]  /*8460*/  USEL UR4, UR4, UR5, !UP0 ;  /* 0x0000000504047287 */ /* 0x000fd8000c000000 */
.L_x_3762:
[----:B------:R-:W-:-:S04]  /*8470*/  UIADD3 UR4, UR4, 0x5f, URZ ;  /* 0x0000005f04047890 */ /* 0x000fc8000fffe03f */
[----:B------:R-:W-:-:S04]  /*8480*/  UIMAD.WIDE UR4, UR4, 0x2aaaaaab, URZ ;  /* 0x2aaaaaab040478a5 */ /* 0x000fc8000f8e023f */
[----:B------:R-:W-:-:S04]  /*8490*/  USHF.R.U32.HI UR4, URZ, 0x1f, UR5 ;  /* 0x0000001f3f047899 */ /* 0x000fc80008011605 */
[----:B------:R-:W-:-:S04]  /*84a0*/  ULEA.HI.SX32 UR4, UR5, UR4, 0x1c ;  /* 0x0000000405047291 */ /* 0x000fc8000f8fe23f */
        /* <DEDUP_REMOVED lines=8> */
[----:B------:R-:W-:-:S05]  /*8530*/  ULDC UR5, c[0x0][0x9d8] ;  /* 0x0002760000057ab9 */ /* 0x000fca0000000800 */
.L_x_3774:
[----:B------:R-:W-:-:S04]  /*8540*/  UIADD3 UR36, UR4, 0x1, URZ ;  /* 0x0000000104247890 */ /* 0x000fc8000fffe03f */
[----:B------:R-:W-:-:S04]  /*8550*/  UISETP.NE.AND UP0, UPT, UR36, 0x2, UPT ;  /* 0x000000022400788c */ /* 0x000fc8000bf05270 */
[----:B------:R-:W-:Y:S02]  /*8560*/  USEL UR39, URZ, 0x1, UP0 ;  /* 0x000000013f277887 */ /* 0x000fe40008000000 */
[----:B------:R-:W-:Y:S02]  /*8570*/  USEL UR36, UR36, URZ, UP0 ;  /* 0x0000003f24247287 */ /* 0x000fe40008000000 */
[----:B------:R-:W-:Y:S01]  /*8580*/  ULOP3.LUT UR39, UR7, UR39, URZ, 0x3c, !UPT ;  /* 0x0000002707277292 */ /* 0x000fe2000f8e3c3f */
[----:B------:R-:W-:Y:S11]  /*8590*/  @!P0 BRA `(.L_x_3766) ;  /* 0x0000000000048947 */ /* 0x000ff60003800000 */
[----:B------:R-:W-:Y:S01]  /*85a0*/  BPT.TRAP 0x1 ;  /* 0x000000040000795c */ /* 0x000fe20000300000 */
.L_x_3766:
[----:B------:R-:W-:Y:S01]  /*85b0*/  ULEA UR6, UR36, UR37, 0x3 ;  /* 0x0000002524067291 */ /* 0x000fe2000f8e183f */
[----:B------:R-:W-:-:S05]  /*85c0*/  IMAD.U32 R3, RZ, RZ, UR39 ;  /* 0x00000027ff037e24 */ /* 0x000fca000f8e00ff */
[----:B------:R-:W-:-:S04]  /*85d0*/  SHF.L.U32 R3, R3, 0x1f, RZ ;  /* 0x0000001f03037819 */ /* 0x000fc800000006ff */
[----:B------:R1:W2:Y:S01]  /*85e0*/  SYNCS.PHASECHK.TRANS64.TRYWAIT P1, [UR6+0x30830], R3 ;  /* 0x03083003ff0075a7 */ /* 0x0002a20008020146 */
[----:B------:R-:W-:Y:S05]  /*85f0*/  @!P0 BRA `(.L_x_3767) ;  /* 0x0000000000048947 */ /* 0x000fea0003800000 */
[----:B------:R-:W-:Y:S01]  /*8600*/  BPT.TRAP 0x1 ;  /* 0x000000040000795c */ /* 0x000fe20000300000 */
.L_x_3767:
[----:B--2---:R-:W-:Y:S05]  /*8610*/  @P1 BRA `(.L_x_3768) ;  /* 0x0000000000081947 */ /* 0x004fea0003800000 */
[----:B------:R-:W2:Y:S02]  /*8620*/  SYNCS.PHASECHK.TRANS64.TRYWAIT P1, [UR6+0x30830], R3 ;  /* 0x03083003ff0075a7 */ /* 0x000ea40008020146 */
[----:B--2---:R-:W-:Y:S05]  /*8630*/  @!P1 BRA `(.L_x_3769) ;  /* 0x000000b400bc9947 */ /* 0x004fea0003800000 */
.L_x_3768:
        /* <DEDUP_REMOVED lines=167> */
.L_x_3770:
[----:B------:R-:W-:Y:S01]  /*90b0*/  ULEA UR10, UR4, UR37, 0x3 ;  /* 0x00000025040a7291 */ /* 0x000fe2000f8e183f */
[----:B------:R-:W-:-:S05]  /*90c0*/  IMAD.U32 R0, RZ, RZ, UR7 ;  /* 0x00000007ff007e24 */ /* 0x000fca000f8e00ff */
[----:B------:R-:W-:-:S04]  /*90d0*/  SHF.L.U32 R0, R0, 0x1f, RZ ;  /* 0x0000001f00007819 */ /* 0x000fc800000006ff */
[----:B------:R3:W4:Y:S01]  /*90e0*/  SYNCS.PHASECHK.TRANS64.TRYWAIT P1, [UR10+0x30850], R0 ;  /* 0x03085000ff0075a7 */ /* 0x000722000802014a */
[----:B------:R-:W-:Y:S05]  /*90f0*/  @!P0 BRA `(.L_x_3771) ;  /* 0x0000000000048947 */ /* 0x000fea0003800000 */
[----:B------:R-:W-:Y:S01]  /*9100*/  BPT.TRAP 0x1 ;  /* 0x000000040000795c */ /* 0x000fe20000300000 */
.L_x_3771:
[----:B----4-:R-:W-:Y:S05]  /*9110*/  @P1 BRA `(.L_x_3772) ;  /* 0x0000000000081947 */ /* 0x010fea0003800000 */
[----:B------:R-:W4:Y:S02]  /*9120*/  SYNCS.PHASECHK.TRANS64.TRYWAIT P1, [UR10+0x30850], R0 ;  /* 0x03085000ff0075a7 */ /* 0x000f24000802014a */
[----:B----4-:R-:W-:Y:S05]  /*9130*/  @!P1 BRA `(.L_x_3773) ;  /* 0x000000ac00149947 */ /* 0x010fea0003800000 */
.L_x_3772:
        /* <DEDUP_REMOVED lines=25> */
[----:B------:R-:W-:Y:S01]  /*92d0*/  HGMMA.64x192x16.F32 R24, R188, gdesc[UR4].tnspB, R24, gsb0 ;  /* 0x42e00004bc187df0 */ /* 0x000fe20008000818 */
[----:B------:R-:W-:Y:S01]  /*92e0*/  UIADD3 UR6, UR4, 0x80, URZ ;  /* 0x0000008004067890 */ /* 0x000fe2000fffe03f */
[----:B---3--:R-:W-:Y:S01]  /*92f0*/  FMNMX.FTZ R0, R2, R21, !PT ;  /* 0x0000001502007209 */ /* 0x008fe20007810000 */
[----:B------:R-:W-:Y:S01]  /*9300*/  UMOV UR7, 0x40000040 ;  /* 0x4000004000077882 */ /* 0x000fe20000000000 */
[----:B------:R-:W-:Y:S01]  /*9310*/  MUFU.TANH R207, R207 ;  /* 0x000000cf00cf7308 */ /* 0x000fe20000002400 */
[----:B------:R-:W-:Y:S01]  /*9320*/  FMUL.FTZ R123, R123, UR5 ;  /* 0x000000057b7b7c20 */ /* 0x000fe20008410000 */
[----:B------:R-:W-:Y:S01]  /*9330*/  FMUL.FTZ R229, R160, UR5 ;  /* 0x00000005a0e57c20 */ /* 0x000fe20008410000 */
[----:B------:R-:W-:Y:S01]  /*9340*/  FMUL.FTZ R235, R161, UR5 ;  /* 0x00000005a1eb7c20 */ /* 0x000fe20008410000 */
[----:B------:R-:W-:Y:S01]  /*9350*/  FMUL.FTZ R127, R127, UR5 ;  /* 0x000000057f7f7c20 */ /* 0x000fe20008410000 */
[----:B-1----:R-:W-:Y:S01]  /*9360*/  FMNMX.FTZ R0, R3, R0, !PT ;  /* 0x0000000003007209 */ /* 0x002fe20007810000 */
        /* <DEDUP_REMOVED lines=21> */
[----:B------:R-:W1:Y:S01]  /*94c0*/  LDC R18, c[0x0][0x988] ;  /* 0x00026200ff127b82 */ /* 0x000e620000000800 */
[----:B------:R-:W-:Y:S01]  /*94d0*/  FMUL.FTZ R167, R167, UR5 ;  /* 0x00000005a7a77c20 */ /* 0x000fe20008410000 */
[----:B------:R-:W2:Y:S03]  /*94e0*/  S2R R208, SR_TID.X ;  /* 0x0000000000d07919 */ /* 0x000ea60000002100 */
[----:B------:R-:W-:Y:S08]  /*94f0*/  MUFU.TANH R215, R215 ;  /* 0x000000d700d77308 */ /* 0x000ff00000002400 */
[----:B------:R-:W-:Y:S08]  /*9500*/  MUFU.TANH R217, R217 ;  /* 0x000000d900d97308 */ /* 0x000ff00000002400 */
[----:B------:R-:W-:Y:S08]  /*9510*/  MUFU.TANH R219, R219 ;  /* 0x000000db00db7308 */ /* 0x000ff00000002400 */
[----:B------:R-:W-:Y:S01]  /*9520*/  MUFU.TANH R221, R221 ;  /* 0x000000dd00dd7308 */ /* 0x000fe20000002400 */
[----:B--2---:R-:W-:-:S07]  /*9530*/  LOP3.LUT P1, RZ, R208, 0x7f, RZ, 0xc0, !PT ;  /* 0x0000007fd0ff7812 */ /* 0x004fce000782c0ff */
[----:B------:R-:W-:Y:S08]  /*9540*/  MUFU.TANH R225, R225 ;  /* 0x000000e100e17308 */ /* 0x000ff00000002400 */
[----:B------:R-:W-:Y:S08]  /*9550*/  MUFU.TANH R233, R233 ;  /* 0x000000e900e97308 */ /* 0x000ff00000002400 */
[----:B------:R-:W-:Y:S08]  /*9560*/  MUFU.TANH R227, R227 ;  /* 0x000000e300e37308 */ /* 0x000ff00000002400 */
[----:B------:R-:W2:Y:S08]  /*9570*/  MUFU.TANH R121, R121 ;  /* 0x0000007900797308 */ /* 0x000eb00000002400 */
[----:B------:R-:W-:Y:S08]  /*9580*/  MUFU.TANH R237, R237 ;  /* 0x000000ed00ed7308 */ /* 0x000ff00000002400 */
[----:B------:R-:W3:Y:S01]  /*9590*/  MUFU.TANH R123, R123 ;  /* 0x0000007b007b7308 */ /* 0x000ee20000002400 */
[----:B--2---:R-:W-:-:S07]  /*95a0*/  FMNMX.FTZ R122, R121, R194, !PT ;  /* 0x000000c2797a7209 */ /* 0x004fce0007810000 */
[----:B------:R-:W-:Y:S08]  /*95b0*/  MUFU.TANH R229, R229 ;  /* 0x000000e500e57308 */ /* 0x000ff00000002400 */
[----:B------:R-:W-:Y:S01]  /*95c0*/  MUFU.TANH R235, R235 ;  /* 0x000000eb00eb7308 */ /* 0x000fe20000002400 */
[----:B---3--:R-:W-:-:S07]  /*95d0*/  FMNMX.FTZ R122, R123, R122, !PT ;  /* 0x0000007a7b7a7209 */ /* 0x008fce0007810000 */
        /* <DEDUP_REMOVED lines=38> */
[----:B------:R-:W2:Y:S01]  /*9840*/  MUFU.TANH R185, R185 ;  /* 0x000000b900b97308 */ /* 0x000ea20000002400 */
[----:B------:R-:W-:-:S07]  /*9850*/  UMOV UR7, 0x40000040 ;  /* 0x4000004000077882 */ /* 0x000fce0000000000 */
[----:B------:R-:W3:Y:S08]  /*9860*/  MUFU.TANH R187, R187 ;  /* 0x000000bb00bb7308 */ /* 0x000ef00000002400 */
[----:B------:R-:W4:Y:S01]  /*9870*/  MUFU.TANH R125, R125 ;  /* 0x0000007d007d7308 */ /* 0x000f220000002400 */
[----:B--2---:R-:W-:-:S04]  /*9880*/  FMNMX.FTZ R0, R185, R0, !PT ;  /* 0x00000000b9007209 */ /* 0x004fc80007810000 */
[----:B---3--:R-:W-:-:S04]  /*9890*/  FMNMX.FTZ R0, R187, R0, !PT ;  /* 0x00000000bb007209 */ /* 0x008fc80007810000 */
[----:B------:R-:W-:-:S04]  /*98a0*/  FMNMX.FTZ R0, R189, R0, !PT ;  /* 0x00000000bd007209 */ /* 0x000fc80007810000 */
[----:B------:R-:W-:Y:S02]  /*98b0*/  FMNMX.FTZ R0, R191, R0, !PT ;  /* 0x00000000bf007209 */ /* 0x000fe40007810000 */
[----:B----4-:R-:W-:Y:S02]  /*98c0*/  FMNMX.FTZ R122, R125, R122, !PT ;  /* 0x0000007a7d7a7209 */ /* 0x010fe40007810000 */
        /* <DEDUP_REMOVED lines=41> */
[----:B------:R-:W-:-:S04]  /*9b60*/  FMNMX.FTZ R0, R235, R0, !PT ;  /* 0x00000000eb007209 */ /* 0x000fc80007810000 */
[----:B------:R-:W-:-:S04]  /*9b70*/  FMNMX.FTZ R0, R231, R0, !PT ;  /* 0x00000000e7007209 */ /* 0x000fc80007810000 */
[----:B------:R-:W-:-:S05]  /*9b80*/  FMNMX.FTZ R0, R223, R0, !PT ;  /* 0x00000000df007209 */ /* 0x000fca0007810000 */
[----:B------:R-:W2:Y:S02]  /*9b90*/  SHFL.BFLY PT, R157, R0, 0x2, 0x1f ;  /* 0x0c401f00009d7f89 */ /* 0x000ea400000e0000 */
[----:B--2---:R-:W-:Y:S01]  /*9ba0*/  FMNMX.FTZ R4, R0, R157, !PT ;  /* 0x0000009d00047209 */ /* 0x004fe20007810000 */
[----:B------:R-:W-:-:S06]  /*9bb0*/  FMUL.FTZ R157, R158, UR5 ;  /* 0x000000059e9d7c20 */ /* 0x000fcc0008410000 */
[----:B------:R-:W2:Y:S02]  /*9bc0*/  MUFU.TANH R157, R157 ;  /* 0x0000009d009d7308 */ /* 0x000ea40000002400 */
[----:B--2---:R-:W-:-:S04]  /*9bd0*/  FMNMX.FTZ R122, R157, R122, !PT ;  /* 0x0000007a9d7a7209 */ /* 0x004fc80007810000 */
[----:B------:R-:W-:-:S04]  /*9be0*/  FMNMX.FTZ R122, R159, R122, !PT ;  /* 0x0000007a9f7a7209 */ /* 0x000fc80007810000 */
[----:B------:R-:W-:-:S04]  /*9bf0*/  FMNMX.FTZ R122, R161, R122, !PT ;  /* 0x0000007aa17a7209 */ /* 0x000fc80007810000 */
[----:B------:R-:W-:-:S04]  /*9c00*/  FMNMX.FTZ R122, R163, R122, !PT ;  /* 0x0000007aa37a7209 */ /* 0x000fc80007810000 */
[----:B------:R-:W-:-:S04]  /*9c10*/  FMNMX.FTZ R122, R165, R122, !PT ;  /* 0x0000007aa57a7209 */ /* 0x000fc80007810000 */
[----:B------:R-:W-:Y:S01]  /*9c20*/  FMNMX.FTZ R122, R167, R122, !PT ;  /* 0x0000007aa77a7209 */ /* 0x000fe20007810000 */
[----:B------:R-:W-:Y:S02]  /*9c30*/  WARPGROUP.DEPBAR.LE gsb0, 0x0 ;  /* 0x00008000000079c5 */ /* 0x000fe40000010000 */
[----:B------:R-:W-:Y:S01]  /*9c40*/  WARPGROUP.ARRIVE ;  /* 0x00000000000079c5 */ /* 0x000fe20000000000 */
[----:B------:R-:W2:Y:S05]  /*9c50*/  SHFL.BFLY PT, R177, R4, 0x1, 0x1f ;  /* 0x0c201f0004b17f89 */ /* 0x000eaa00000e0000 */
[----:B------:R-:W-:Y:S01]  /*9c60*/  HGMMA.64x192x16.F32 R24, R172, gdesc[UR4].tnspB, R24, gsb0 ;  /* 0x42e00004ac187df0 */ /* 0x000fe20008000818 */
[----:B------:R-:W-:Y:S01]  /*9c70*/  UIADD3 UR6, UR4, 0x280, URZ ;  /* 0x0000028004067890 */ /* 0x000fe2000fffe03f */
[----:B------:R-:W-:-:S02]  /*9c80*/  UMOV UR7, 0x40000040 ;  /* 0x4000004000077882 */ /* 0x000fc40000000000 */
[----:B------:R-:W-:Y:S01]  /*9c90*/  UMOV UR4, UR36 ;  /* 0x0000002400047c82 */ /* 0x000fe20008000000 */
[----:B--2---:R-:W-:-:S05]  /*9ca0*/  FMNMX.FTZ R4, R4, R177, !PT ;  /* 0x000000b104047209 */ /* 0x004fca0007810000 */
[C---:B-1----:R-:W-:Y:S01]  /*9cb0*/  FMUL.FTZ R120, R4.reuse, R18 ;  /* 0x0000001204787220 */ /* 0x042fe20000410000 */
[----:B------:R-:W-:-:S03]  /*9cc0*/  FADD.FTZ R21, -R4, R21 ;  /* 0x0000001504157221 */ /* 0x000fc60000010100 */
[-CC-:B------:R-:W-:Y:S01]  /*9cd0*/  FFMA.FTZ R188, R3, R18.reuse, -R120.reuse ;  /* 0x0000001203bc7223 */ /* 0x180fe20000010878 */
[-C--:B------:R-:W-:Y:S01]  /*9ce0*/  FMUL.FTZ R0, R21, R18.reuse ;  /* 0x0000001215007220 */ /* 0x080fe20000410000 */
[----:B------:R-:W1:Y:S01]  /*9cf0*/  SHFL.BFLY PT, R3, R122, 0x2, 0x1f ;  /* 0x0c401f007a037f89 */ /* 0x000e6200000e0000 */
        /* <DEDUP_REMOVED lines=18> */
[----:B-1----:R-:W-:Y:S01]  /*9e20*/  FMNMX.FTZ R2, R122, R3, !PT ;  /* 0x000000037a027209 */ /* 0x002fe20007810000 */
[----:B------:R-:W-:-:S06]  /*9e30*/  FFMA.FTZ R122, R229, R18, -R120 ;  /* 0x00000012e57a7223 */ /* 0x000fcc0000010878 */
[----:B------:R-:W-:Y:S01]  /*9e40*/  MUFU.EX2 R21, R21 ;  /* 0x0000001500157308 */ /* 0x000fe20000000800 */
[----:B------:R-:W1:Y:S07]  /*9e50*/  SHFL.BFLY PT, R3, R2, 0x1, 0x1f ;  /* 0x0c201f0002037f89 */ /* 0x000e6e00000e0000 */
[----:B------:R-:W-:Y:S08]  /*9e60*/  MUFU.EX2 R188, R188 ;  /* 0x000000bc00bc7308 */ /* 0x000ff00000000800 */
[----:B------:R-:W-:Y:S08]  /*9e70*/  MUFU.EX2 R190, R190 ;  /* 0x000000be00be7308 */ /* 0x000ff00000000800 */
[----:B------:R-:W-:Y:S01]  /*9e80*/  MUFU.EX2 R177, R177 ;  /* 0x000000b100b17308 */ /* 0x000fe20000000800 */
[----:B-1----:R-:W-:-:S05]  /*9e90*/  FMNMX.FTZ R3, R2, R3, !PT ;  /* 0x0000000302037209 */ /* 0x002fca0007810000 */
[----:B------:R-:W-:Y:S02]  /*9ea0*/  FADD.FTZ R181, -R3, R194 ;  /* 0x000000c203b57221 */ /* 0x000fe40000010100 */
[----:B------:R-:W-:Y:S01]  /*9eb0*/  MUFU.EX2 R184, R184 ;  /* 0x000000b800b87308 */ /* 0x000fe20000000800 */
[----:B------:R-:W-:Y:S02]  /*9ec0*/  IMAD.MOV.U32 R194, RZ, RZ, R3 ;  /* 0x000000ffffc27224 */ /* 0x000fe400078e0003 */
[----:B------:R-:W-:-:S05]  /*9ed0*/  FMUL.FTZ R181, R181, R18 ;  /* 0x00000012b5b57220 */ /* 0x000fca0000410000 */
[----:B------:R1:W-:Y:S08]  /*9ee0*/  MUFU.EX2 R2, R181 ;  /* 0x000000b500027308 */ /* 0x0003f00000000800 */
        /* <DEDUP_REMOVED lines=18> */
[-CC-:B------:R-:W-:Y:S01]  /*a010*/  FFMA.FTZ R174, R227, R18.reuse, -R120.reuse ;  /* 0x00000012e3ae7223 */ /* 0x180fe20000010878 */
[-C--:B------:R-:W-:Y:S01]  /*a020*/  FFMA.FTZ R217, R223, R18.reuse, -R120 ;  /* 0x00000012dfd97223 */ /* 0x080fe20000010878 */
[----:B------:R-:W-:Y:S01]  /*a030*/  HGMMA.64x192x16.F32 R24, R168, gdesc[UR4].tnspB, R24, gsb0 ;  /* 0x42e00004a8187df0 */ /* 0x000fe20008000818 */
[-C--:B------:R-:W-:Y:S01]  /*a040*/  FMUL.FTZ R120, R3, R18.reuse ;  /* 0x0000001203787220 */ /* 0x080fe20000410000 */
[----:B------:R-:W-:Y:S01]  /*a050*/  MUFU.EX2 R173, R173 ;  /* 0x000000ad00ad7308 */ /* 0x000fe20000000800 */
[----:B------:R-:W-:Y:S02]  /*a060*/  UMOV UR7, UR39 ;  /* 0x0000002700077c82 */ /* 0x000fe40008000000 */
[-CC-:B------:R-:W-:Y:S01]  /*a070*/  FFMA.FTZ R189, R121, R18.reuse, -R120.reuse ;  /* 0x0000001279bd7223 */ /* 0x180fe20000010878 */
[----:B------:R-:W-:Y:S01]  /*a080*/  FFMA.FTZ R191, R125, R18, -R120 ;  /* 0x000000127dbf7223 */ /* 0x000fe20000010878 */
[----:B------:R-:W-:-:S02]  /*a090*/  IMAD.U32 R125, RZ, RZ, UR36 ;  /* 0x00000024ff7d7e24 */ /* 0x000fc4000f8e00ff */
[-CC-:B------:R-:W-:Y:S01]  /*a0a0*/  FFMA.FTZ R126, R123, R18.reuse, -R120.reuse ;  /* 0x000000127b7e7223 */ /* 0x180fe20000010878 */
[-CC-:B------:R-:W-:Y:S01]  /*a0b0*/  FFMA.FTZ R128, R127, R18.reuse, -R120.reuse ;  /* 0x000000127f807223 */ /* 0x180fe20000010878 */
[-CC-:B------:R-:W-:Y:S01]  /*a0c0*/  FFMA.FTZ R185, R129, R18.reuse, -R120.reuse ;  /* 0x0000001281b97223 */ /* 0x180fe20000010878 */
[----:B------:R-:W2:Y:S01]  /*a0d0*/  MUFU.EX2 R189, R189 ;  /* 0x000000bd00bd7308 */ /* 0x000ea20000000800 */
[----:B------:R-:W-:Y:S01]  /*a0e0*/  @!P1 LEA R125, R125, UR37, 0x3 ;  /* 0x000000257d7d9c11 */ /* 0x000fe2000f8e18ff */
[-CC-:B------:R-:W-:Y:S01]  /*a0f0*/  FFMA.FTZ R130, R131, R18.reuse, -R120.reuse ;  /* 0x0000001283827223 */ /* 0x180fe20000010878 */
[----:B------:R-:W-:Y:S02]  /*a100*/  IMAD.U32 R129, RZ, RZ, UR10 ;  /* 0x0000000aff817e24 */ /* 0x000fe4000f8e00ff */
[-CC-:B------:R-:W-:Y:S01]  /*a110*/  FFMA.FTZ R121, R133, R18.reuse, -R120.reuse ;  /* 0x0000001285797223 */ /* 0x180fe20000010878 */
[----:B------:R-:W-:Y:S01]  /*a120*/  FFMA.FTZ R132, R135, R18, -R120 ;  /* 0x0000001287847223 */ /* 0x000fe20000010878 */
[----:B------:R-:W-:-:S02]  /*a130*/  @!P1 VIADD R125, R125, 0x30840 ;  /* 0x000308407d7d9836 */ /* 0x000fc40000000000 */
[-CC-:B-1----:R-:W-:Y:S01]  /*a140*/  FFMA.FTZ R181, R137, R18.reuse, -R120.reuse ;  /* 0x0000001289b57223 */ /* 0x182fe20000010878 */
[----:B------:R-:W1:Y:S01]  /*a150*/  MUFU.EX2 R126, R126 ;  /* 0x0000007e007e7308 */ /* 0x000e620000000800 */
[----:B------:R-:W-:Y:S02]  /*a160*/  @!P1 VIADD R129, R129, 0x30860 ;  /* 0x0003086081819836 */ /* 0x000fe40000000000 */
[-CC-:B------:R-:W-:Y:S01]  /*a170*/  FFMA.FTZ R134, R139, R18.reuse, -R120.reuse ;  /* 0x000000128b867223 */ /* 0x180fe20000010878 */
[----:B------:R-:W-:Y:S01]  /*a180*/  @!P1 PRMT R125, RZ, 0x654, R125 ;  /* 0x00000654ff7d9816 */ /* 0x000fe2000000007d */
[-CC-:B------:R-:W-:Y:S01]  /*a190*/  FFMA.FTZ R183, R141, R18.reuse, -R120.reuse ;  /* 0x000000128db77223 */ /* 0x180fe20000010878 */
[-CC-:B------:R-:W-:Y:S01]  /*a1a0*/  FFMA.FTZ R136, R143, R18.reuse, -R120.reuse ;  /* 0x000000128f887223 */ /* 0x180fe20000010878 */
[----:B------:R-:W-:Y:S01]  /*a1b0*/  @!P1 PRMT R129, RZ, 0x654, R129 ;  /* 0x00000654ff819816 */ /* 0x000fe20000000081 */
[-CC-:B------:R-:W-:Y:S01]  /*a1c0*/  FFMA.FTZ R123, R145, R18.reuse, -R120.reuse ;  /* 0x00000012917b7223 */ /* 0x180fe20000010878 */
[----:B------:R-:W3:Y:S01]  /*a1d0*/  MUFU.EX2 R191, R191 ;  /* 0x000000bf00bf7308 */ /* 0x000ee20000000800 */
[----:B--2---:R-:W-:Y:S01]  /*a1e0*/  FFMA.FTZ R127, R2, R7, R189 ;  /* 0x00000007027f7223 */ /* 0x004fe200000100bd */
[-CC-:B------:R-:W-:Y:S01]  /*a1f0*/  FFMA.FTZ R138, R147, R18.reuse, -R120.reuse ;  /* 0x00000012938a7223 */ /* 0x180fe20000010878 */
[-CC-:B------:R-:W-:Y:S01]  /*a200*/  FFMA.FTZ R149, R149, R18.reuse, -R120.reuse ;  /* 0x0000001295957223 */ /* 0x180fe20000010878 */
[-CC-:B------:R-:W-:Y:S01]  /*a210*/  FFMA.FTZ R155, R155, R18.reuse, -R120.reuse ;  /* 0x000000129b9b7223 */ /* 0x180fe20000010878 */
[-CC-:B------:R-:W-:Y:S01]  /*a220*/  FFMA.FTZ R157, R157, R18.reuse, -R120.reuse ;  /* 0x000000129d9d7223 */ /* 0x180fe20000010878 */
[-CC-:B------:R-:W-:Y:S01]  /*a230*/  FFMA.FTZ R159, R159, R18.reuse, -R120.reuse ;  /* 0x000000129f9f7223 */ /* 0x180fe20000010878 */
[-CC-:B------:R-:W-:Y:S01]  /*a240*/  FFMA.FTZ R161, R161, R18.reuse, -R120.reuse ;  /* 0x00000012a1a17223 */ /* 0x180fe20000010878 */
[----:B------:R-:W2:Y:S01]  /*a250*/  MUFU.EX2 R128, R128 ;  /* 0x0000008000807308 */ /* 0x000ea20000000800 */
[C---:B-1----:R-:W-:Y:S01]  /*a260*/  FADD.FTZ R140, R126.reuse, R127 ;  /* 0x0000007f7e8c7221 */ /* 0x042fe20000010000 */
[----:B------:R-:W-:Y:S01]  /*a270*/  F2FP.F16.F32.PACK_AB R189, R126, R189 ;  /* 0x000000bd7ebd723e */ /* 0x000fe200000000ff */
[-CC-:B------:R-:W-:Y:S01]  /*a280*/  FFMA.FTZ R163, R163, R18.reuse, -R120.reuse ;  /* 0x00000012a3a37223 */ /* 0x180fe20000010878 */
[----:B------:R-:W-:-:S04]  /*a290*/  FFMA.FTZ R165, R165, R18, -R120 ;  /* 0x00000012a5a57223 */ /* 0x000fc80000010878 */
[----:B------:R-:W1:Y:S01]  /*a2a0*/  MUFU.EX2 R185, R185 ;  /* 0x000000b900b97308 */ /* 0x000e620000000800 */
[----:B---3--:R-:W-:-:S07]  /*a2b0*/  FADD.FTZ R127, R191, R140 ;  /* 0x0000008cbf7f7221 */ /* 0x008fce0000010000 */
[----:B------:R-:W3:Y:S01]  /*a2c0*/  MUFU.EX2 R130, R130 ;  /* 0x0000008200827308 */ /* 0x000ee20000000800 */
[C---:B--2---:R-:W-:Y:S01]  /*a2d0*/  FADD.FTZ R140, R128.reuse, R127 ;  /* 0x0000007f808c7221 */ /* 0x044fe20000010000 */
[----:B------:R-:W-:-:S06]  /*a2e0*/  F2FP.F16.F32.PACK_AB R191, R128, R191 ;  /* 0x000000bf80bf723e */ /* 0x000fcc00000000ff */
[----:B------:R-:W2:Y:S01]  /*a2f0*/  MUFU.EX2 R121, R121 ;  /* 0x0000007900797308 */ /* 0x000ea20000000800 */
[----:B-1----:R-:W-:-:S07]  /*a300*/  FADD.FTZ R127, R185, R140 ;  /* 0x0000008cb97f7221 */ /* 0x002fce0000010000 */
[----:B------:R-:W1:Y:S01]  /*a310*/  MUFU.EX2 R132, R132 ;  /* 0x0000008400847308 */ /* 0x000e620000000800 */
[C---:B---3--:R-:W-:Y:S01]  /*a320*/  FADD.FTZ R140, R130.reuse, R127 ;  /* 0x0000007f828c7221 */ /* 0x048fe20000010000 */
[----:B------:R-:W-:-:S06]  /*a330*/  F2FP.F16.F32.PACK_AB R185, R130, R185 ;  /* 0x000000b982b9723e */ /* 0x000fcc00000000ff */
[----:B------:R-:W-:Y:S01]  /*a340*/  MUFU.EX2 R181, R181 ;  /* 0x000000b500b57308 */ /* 0x000fe20000000800 */
[----:B--2---:R-:W-:-:S07]  /*a350*/  FADD.FTZ R127, R121, R140 ;  /* 0x0000008c797f7221 */ /* 0x004fce0000010000 */
[----:B------:R-:W-:Y:S01]  /*a360*/  MUFU.EX2 R134, R134 ;  /* 0x0000008600867308 */ /* 0x000fe20000000800 */
[----:B-1----:R-:W-:-:S07]  /*a370*/  FADD.FTZ R140, R132, R127 ;  /* 0x0000007f848c7221 */ /* 0x002fce0000010000 */
        /* <DEDUP_REMOVED lines=12> */
[----:B------:R-:W1:Y:S08]  /*a440*/  MUFU.EX2 R163, R163 ;  /* 0x000000a300a37308 */ /* 0x000e700000000800 */
[----:B------:R-:W-:Y:S08]  /*a450*/  MUFU.EX2 R124, R124 ;  /* 0x0000007c007c7308 */ /* 0x000ff00000000800 */
[----:B------:R-:W-:Y:S01]  /*a460*/  MUFU.EX2 R165, R165 ;  /* 0x000000a500a57308 */ /* 0x000fe20000000800 */
[----:B------:R-:W-:-:S02]  /*a470*/  WARPGROUP.DEPBAR.LE gsb0, 0x0 ;  /* 0x00008000000079c5 */ /* 0x000fc40000010000 */
[----:B------:R2:W-:Y:S01]  /*a480*/  @!P1 SYNCS.ARRIVE.TRANS64.RED.A1T0 RZ, [R125+URZ], RZ ;  /* 0x000000ff7dff99a7 */ /* 0x0005e2000810043f */
[----:B------:R-:W-:-:S04]  /*a490*/  F2FP.F16.F32.PACK_AB R168, R215, R122 ;  /* 0x0000007ad7a8723e */ /* 0x000fc800000000ff */
[----:B------:R-:W-:Y:S01]  /*a4a0*/  MUFU.EX2 R217, R217 ;  /* 0x000000d900d97308 */ /* 0x000fe20000000800 */
[----:B-1----:R-:W-:Y:S01]  /*a4b0*/  F2FP.F16.F32.PACK_AB R169, R163, R161 ;  /* 0x000000a1a3a9723e */ /* 0x002fe200000000ff */
[----:B--2---:R-:W-:Y:S01]  /*a4c0*/  FFMA.FTZ R125, R0, R14, R21 ;  /* 0x0000000e007d7223 */ /* 0x004fe20000010015 */
[----:B------:R1:W-:Y:S01]  /*a4d0*/  @!P1 SYNCS.ARRIVE.TRANS64.RED.A1T0 RZ, [R129+URZ], RZ ;  /* 0x000000ff81ff99a7 */ /* 0x0003e2000810043f */
[-C--:B------:R-:W-:Y:S01]  /*a4e0*/  FFMA.FTZ R14, R151, R18.reuse, -R120 ;  /* 0x00000012970e7223 */ /* 0x080fe20000010878 */
[----:B------:R-:W-:Y:S01]  /*a4f0*/  ISETP.GT.AND P1, PT, R19, UR40, PT ;  /* 0x0000002813007c0c */ /* 0x000fe2000bf24270 */
[C---:B------:R-:W-:Y:S01]  /*a500*/  FADD.FTZ R125, R188.reuse, R125 ;  /* 0x0000007dbc7d7221 */ /* 0x040fe20000010000 */
[----:B------:R-:W-:Y:S01]  /*a510*/  F2FP.F16.F32.PACK_AB R188, R188, R21 ;  /* 0x00000015bcbc723e */ /* 0x000fe200000000ff */
[----:B------:R-:W-:Y:S01]  /*a520*/  FADD.FTZ R21, R181, R140 ;  /* 0x0000008cb5157221 */ /* 0x000fe20000010000 */
[----:B------:R-:W-:Y:S01]  /*a530*/  F2FP.F16.F32.PACK_AB R181, R134, R181 ;  /* 0x000000b586b5723e */ /* 0x000fe200000000ff */
[----:B------:R-:W-:Y:S01]  /*a540*/  FADD.FTZ R142, R190, R125 ;  /* 0x0000007dbe8e7221 */ /* 0x000fe20000010000 */
[-C--:B------:R-:W-:Y:S01]  /*a550*/  FFMA.FTZ R125, R153, R18.reuse, -R120 ;  /* 0x00000012997d7223 */ /* 0x080fe20000010878 */
[----:B------:R-:W-:Y:S01]  /*a560*/  FADD.FTZ R140, R134, R21 ;  /* 0x00000015868c7221 */ /* 0x000fe20000010000 */
[----:B------:R-:W2:Y:S01]  /*a570*/  MUFU.EX2 R14, R14 ;  /* 0x0000000e000e7308 */ /* 0x000ea20000000800 */
[----:B-1----:R-:W-:Y:S01]  /*a580*/  FADD.FTZ R129, R177, R142 ;  /* 0x0000008eb1817221 */ /* 0x002fe20000010000 */
[----:B------:R-:W-:Y:S01]  /*a590*/  FFMA.FTZ R120, R167, R18, -R120 ;  /* 0x00000012a7787223 */ /* 0x000fe20000010878 */
[----:B------:R-:W-:Y:S01]  /*a5a0*/  FADD.FTZ R21, R183, R140 ;  /* 0x0000008cb7157221 */ /* 0x000fe20000010000 */
[----:B------:R-:W-:Y:S01]  /*a5b0*/  F2FP.F16.F32.PACK_AB R190, R177, R190 ;  /* 0x000000beb1be723e */ /* 0x000fe200000000ff */
[----:B------:R-:W-:Y:S01]  /*a5c0*/  FADD.FTZ R142, R184, R129 ;  /* 0x00000081b88e7221 */ /* 0x000fe20000010000 */
[C---:B------:R-:W-:Y:S01]  /*a5d0*/  F2FP.F16.F32.PACK_AB R184, R179.reuse, R184 ;  /* 0x000000b8b3b8723e */ /* 0x040fe200000000ff */
[C---:B------:R-:W-:Y:S01]  /*a5e0*/  FADD.FTZ R126, R136.reuse, R21 ;  /* 0x00000015887e7221 */ /* 0x040fe20000010000 */
[----:B------:R-:W1:Y:S01]  /*a5f0*/  MUFU.EX2 R125, R125 ;  /* 0x0000007d007d7308 */ /* 0x000e620000000800 */
[----:B------:R-:W-:Y:S01]  /*a600*/  FADD.FTZ R129, R179, R142 ;  /* 0x0000008eb3817221 */ /* 0x000fe20000010000 */
[----:B------:R-:W-:Y:S01]  /*a610*/  F2FP.F16.F32.PACK_AB R183, R136, R183 ;  /* 0x000000b788b7723e */ /* 0x000fe200000000ff */
[----:B------:R-:W-:Y:S01]  /*a620*/  FADD.FTZ R21, R123, R126 ;  /* 0x0000007e7b157221 */ /* 0x000fe20000010000 */
[----:B------:R-:W-:Y:S01]  /*a630*/  F2FP.F16.F32.PACK_AB R177, R138, R123 ;  /* 0x0000007b8ab1723e */ /* 0x000fe200000000ff */
[----:B------:R-:W-:Y:S01]  /*a640*/  FADD.FTZ R142, R186, R129 ;  /* 0x00000081ba8e7221 */ /* 0x000fe20000010000 */
[C---:B------:R-:W-:Y:S01]  /*a650*/  F2FP.F16.F32.PACK_AB R186, R187.reuse, R186 ;  /* 0x000000babbba723e */ /* 0x040fe200000000ff */
[----:B------:R-:W-:Y:S01]  /*a660*/  FADD.FTZ R126, R138, R21 ;  /* 0x000000158a7e7221 */ /* 0x000fe20000010000 */
[----:B------:R-:W3:Y:S01]  /*a670*/  MUFU.EX2 R120, R120 ;  /* 0x0000007800787308 */ /* 0x000ee20000000800 */
[----:B------:R-:W-:Y:S01]  /*a680*/  FADD.FTZ R129, R187, R142 ;  /* 0x0000008ebb817221 */ /* 0x000fe20000010000 */
[----:B------:R-:W-:Y:S01]  /*a690*/  F2FP.F16.F32.PACK_AB R187, R132, R121 ;  /* 0x0000007984bb723e */ /* 0x000fe200000000ff */
[----:B------:R-:W-:Y:S01]  /*a6a0*/  FADD.FTZ R21, R7, R126 ;  /* 0x0000007e07157221 */ /* 0x000fe20000010000 */
[----:B--2---:R-:W-:Y:S01]  /*a6b0*/  F2FP.F16.F32.PACK_AB R179, R14, R7 ;  /* 0x000000070eb3723e */ /* 0x004fe200000000ff */
[----:B------:R-:W-:Y:S01]  /*a6c0*/  FADD.FTZ R142, R180, R129 ;  /* 0x00000081b48e7221 */ /* 0x000fe20000010000 */
[----:B------:R-:W-:Y:S01]  /*a6d0*/  F2FP.F16.F32.PACK_AB R180, R207, R180 ;  /* 0x000000b4cfb4723e */ /* 0x000fe200000000ff */
[----:B------:R-:W-:Y:S01]  /*a6e0*/  FADD.FTZ R126, R14, R21 ;  /* 0x000000150e7e7221 */ /* 0x000fe20000010000 */
[----:B------:R-:W-:-:S02]  /*a6f0*/  VIADD R19, R19, 0xffffffff ;  /* 0xffffffff13137836 */ /* 0x000fc40000000000 */
[----:B------:R-:W-:Y:S01]  /*a700*/  FADD.FTZ R127, R207, R142 ;  /* 0x0000008ecf7f7221 */ /* 0x000fe20000010000 */
[----:B------:R-:W-:Y:S01]  /*a710*/  F2FP.F16.F32.PACK_AB R170, R217, R124 ;  /* 0x0000007cd9aa723e */ /* 0x000fe200000000ff */
[----:B-1----:R-:W-:Y:S02]  /*a720*/  FADD.FTZ R126, R125, R126 ;  /* 0x0000007e7d7e7221 */ /* 0x002fe40000010000 */
[----:B------:R-:W-:Y:S01]  /*a730*/  FADD.FTZ R142, R182, R127 ;  /* 0x0000007fb68e7221 */ /* 0x000fe20000010000 */
[----:B------:R-:W-:Y:S01]  /*a740*/  F2FP.F16.F32.PACK_AB R182, R173, R182 ;  /* 0x000000b6adb6723e */ /* 0x000fe200000000ff */
[----:B------:R-:W-:Y:S02]  /*a750*/  FADD.FTZ R126, R155, R126 ;  /* 0x0000007e9b7e7221 */ /* 0x000fe40000010000 */
[----:B------:R-:W-:Y:S01]  /*a760*/  FADD.FTZ R127, R173, R142 ;  /* 0x0000008ead7f7221 */ /* 0x000fe20000010000 */
[----:B------:R-:W-:Y:S01]  /*a770*/  F2FP.F16.F32.PACK_AB R173, R155, R125 ;  /* 0x0000007d9bad723e */ /* 0x000fe200000000ff */
[----:B------:R-:W-:Y:S01]  /*a780*/  FADD.FTZ R126, R157, R126 ;  /* 0x0000007e9d7e7221 */ /* 0x000fe20000010000 */
[----:B---3--:R-:W-:Y:S01]  /*a790*/  F2FP.F16.F32.PACK_AB R171, R120, R165 ;  /* 0x000000a578ab723e */ /* 0x008fe200000000ff */
[----:B------:R-:W-:Y:S01]  /*a7a0*/  FADD.FTZ R128, R176, R127 ;  /* 0x0000007fb0807221 */ /* 0x000fe20000010000 */
[----:B------:R-:W-:Y:S01]  /*a7b0*/  F2FP.F16.F32.PACK_AB R176, R175, R176 ;  /* 0x000000b0afb0723e */ /* 0x000fe200000000ff */
[----:B------:R-:W-:-:S02]  /*a7c0*/  FADD.FTZ R126, R159, R126 ;  /* 0x0000007e9f7e7221 */ /* 0x000fc40000010000 */
[----:B------:R-:W-:Y:S01]  /*a7d0*/  FADD.FTZ R121, R175, R128 ;  /* 0x00000080af797221 */ /* 0x000fe20000010000 */
[----:B------:R-:W-:Y:S01]  /*a7e0*/  F2FP.F16.F32.PACK_AB R175, R159, R157 ;  /* 0x0000009d9faf723e */ /* 0x000fe200000000ff */
[----:B------:R-:W-:Y:S02]  /*a7f0*/  FADD.FTZ R126, R161, R126 ;  /* 0x0000007ea17e7221 */ /* 0x000fe40000010000 */
[----:B------:R-:W-:Y:S01]  /*a800*/  FADD.FTZ R128, R178, R121 ;  /* 0x00000079b2807221 */ /* 0x000fe20000010000 */
[----:B------:R-:W-:Y:S01]  /*a810*/  F2FP.F16.F32.PACK_AB R178, R209, R178 ;  /* 0x000000b2d1b2723e */ /* 0x000fe200000000ff */
[----:B------:R-:W-:Y:S02]  /*a820*/  FADD.FTZ R126, R163, R126 ;  /* 0x0000007ea37e7221 */ /* 0x000fe40000010000 */
[----:B------:R-:W-:Y:S02]  /*a830*/  FADD.FTZ R121, R209, R128 ;  /* 0x00000080d1797221 */ /* 0x000fe40000010000 */
[----:B------:R-:W-:-:S02]  /*a840*/  FADD.FTZ R126, R165, R126 ;  /* 0x0000007ea57e7221 */ /* 0x000fc40000010000 */
[----:B------:R-:W-:Y:S01]  /*a850*/  FADD.FTZ R128, R172, R121 ;  /* 0x00000079ac807221 */ /* 0x000fe20000010000 */
[----:B------:R-:W-:-:S03]  /*a860*/  F2FP.F16.F32.PACK_AB R172, R211, R172 ;  /* 0x000000acd3ac723e */ /* 0x000fc600000000ff */
[----:B------:R-:W-:-:S04]  /*a870*/  FADD.FTZ R21, R211, R128 ;  /* 0x00000080d3157221 */ /* 0x000fc80000010000 */
[----:B------:R-:W-:Y:S01]  /*a880*/  FADD.FTZ R128, R174, R21 ;  /* 0x00000015ae807221 */ /* 0x000fe20000010000 */
[C---:B------:R-:W-:Y:S01]  /*a890*/  F2FP.F16.F32.PACK_AB R174, R213.reuse, R174 ;  /* 0x000000aed5ae723e */ /* 0x040fe200000000ff */
[----:B------:R-:W-:Y:S02]  /*a8a0*/  IMAD.MOV.U32 R21, RZ, RZ, R4 ;  /* 0x000000ffff157224 */ /* 0x000fe400078e0004 */
[----:B------:R-:W-:-:S04]  /*a8b0*/  FADD.FTZ R7, R213, R128 ;  /* 0x00000080d5077221 */ /* 0x000fc80000010000 */
[----:B------:R-:W-:-:S04]  /*a8c0*/  FADD.FTZ R14, R122, R7 ;  /* 0x000000077a0e7221 */ /* 0x000fc80000010000 */
[----:B------:R-:W-:-:S04]  /*a8d0*/  FADD.FTZ R7, R215, R14 ;  /* 0x0000000ed7077221 */ /* 0x000fc80000010000 */
[----:B------:R-:W-:Y:S01]  /*a8e0*/  FADD.FTZ R14, R124, R7 ;  /* 0x000000077c0e7221 */ /* 0x000fe20000010000 */
[----:B------:R-:W-:-:S03]  /*a8f0*/  FADD.FTZ R7, R120, R126 ;  /* 0x0000007e78077221 */ /* 0x000fc60000010000 */
[----:B------:R-:W-:Y:S01]  /*a900*/  FADD.FTZ R14, R217, R14 ;  /* 0x0000000ed90e7221 */ /* 0x000fe20000010000 */
[----:B------:R-:W-:Y:S06]  /*a910*/  @P1 BRA `(.L_x_3774) ;  /* 0xffffffdc00081947 */ /* 0x000fec000383ffff */
.L_x_3765:
[----:B------:R-:W-:-:S13]  /*a920*/  ISETP.GE.AND P1, PT, R19, UR47, PT ;  /* 0x0000002f13007c0c */ /* 0x000fda000bf26270 */
[----:B------:R-:W-:Y:S05]  /*a930*/  @!P1 BRA `(.L_x_3775) ;  /* 0x00000034005c9947 */ /* 0x000fea0003800000 */
[----:B------:R-:W-:Y:S01]  /*a940*/  IMAD.MOV.U32 R207, RZ, RZ, R3 ;  /* 0x000000ffffcf7224 */ /* 0x000fe200078e0003 */
[----:B------:R-:W-:Y:S01]  /*a950*/  UMOV UR7, UR39 ;  /* 0x0000002700077c82 */ /* 0x000fe20008000000 */
[----:B------:R-:W-:Y:S01]  /*a960*/  IMAD.MOV.U32 R194, RZ, RZ, R4 ;  /* 0x000000ffffc27224 */ /* 0x000fe200078e0004 */
[----:B------:R-:W-:Y:S01]  /*a970*/  UMOV UR4, UR36 ;  /* 0x0000002400047c82 */ /* 0x000fe20008000000 */
[----:B------:R-:W-:Y:S01]  /*a980*/  IMAD.IADD R21, R5, 0x1, R15 ;  /* 0x0000000105157824 */ /* 0x000fe200078e020f */
[----:B------:R-:W-:Y:S01]  /*a990*/  ULDC UR40, c[0x0][0x9e4] ;  /* 0x0002790000287ab9 */ /* 0x000fe20000000800 */
[----:B------:R-:W-:Y:S01]  /*a9a0*/  ULDC UR46, c[0x0][0x2e0] ;  /* 0x0000b800002e7ab9 */ /* 0x000fe20000000800 */
[----:B------:R-:W-:Y:S01]  /*a9b0*/  ULDC UR5, c[0x0][0x9d8] ;  /* 0x0002760000057ab9 */ /* 0x000fe20000000800 */
[----:B------:R-:W-:-:S05]  /*a9c0*/  ULDC UR41, c[0x0][0x9e0] ;  /* 0x0002780000297ab9 */ /* 0x000fca0000000800 */
.L_x_3792:
[----:B------:R-:W-:-:S04]  /*a9d0*/  UIADD3 UR36, UR4, 0x1, URZ ;  /* 0x0000000104247890 */ /* 0x000fc8000fffe03f */
[----:B------:R-:W-:-:S04]  /*a9e0*/  UISETP.NE.AND UP0, UPT, UR36, 0x2, UPT ;  /* 0x000000022400788c */ /* 0x000fc8000bf05270 */
[----:B------:R-:W-:Y:S02]  /*a9f0*/  USEL UR39, URZ, 0x1, UP0 ;  /* 0x000000013f277887 */ /* 0x000fe40008000000 */
[----:B------:R-:W-:Y:S02]  /*aa00*/  USEL UR36, UR36, URZ, UP0 ;  /* 0x0000003f24247287 */ /* 0x000fe40008000000 */
[----:B------:R-:W-:Y:S01]  /*aa10*/  ULOP3.LUT UR39, UR7, UR39, URZ, 0x3c, !UPT ;  /* 0x0000002707277292 */ /* 0x000fe2000f8e3c3f */
[----:B------:R-:W-:Y:S11]  /*aa20*/  @!P0 BRA `(.L_x_3776) ;  /* 0x0000000000048947 */ /* 0x000ff60003800000 */
[----:B------:R-:W-:Y:S01]  /*aa30*/  BPT.TRAP 0x1 ;  /* 0x000000040000795c */ /* 0x000fe20000300000 */
.L_x_3776:
[----:B------:R-:W-:Y:S01]  /*aa40*/  ULEA UR6, UR36, UR37, 0x3 ;  /* 0x0000002524067291 */ /* 0x000fe2000f8e183f */
[----:B------:R-:W-:-:S05]  /*aa50*/  IMAD.U32 R3, RZ, RZ, UR39 ;  /* 0x00000027ff037e24 */ /* 0x000fca000f8e00ff */
[----:B------:R-:W-:-:S04]  /*aa60*/  SHF.L.U32 R3, R3, 0x1f, RZ ;  /* 0x0000001f03037819 */ /* 0x000fc800000006ff */
[----:B------:R1:W2:Y:S01]  /*aa70*/  SYNCS.PHASECHK.TRANS64.TRYWAIT P1, [UR6+0x30830], R3 ;  /* 0x03083003ff0075a7 */ /* 0x0002a20008020146 */
[----:B------:R-:W-:Y:S05]  /*aa80*/  @!P0 BRA `(.L_x_3777) ;  /* 0x0000000000048947 */ /* 0x000fea0003800000 */
[----:B------:R-:W-:Y:S01]  /*aa90*/  BPT.TRAP 0x1 ;  /* 0x000000040000795c */ /* 0x000fe20000300000 */
.L_x_3777:
[----:B--2---:R-:W-:Y:S05]  /*aaa0*/  @P1 BRA `(.L_x_3778) ;  /* 0x0000000000081947 */ /* 0x004fea0003800000 */
[----:B------:R-:W2:Y:S02]  /*aab0*/  SYNCS.PHASECHK.TRANS64.TRYWAIT P1, [UR6+0x30830], R3 ;  /* 0x03083003ff0075a7 */ /* 0x000ea40008020146 */
[----:B--2---:R-:W-:Y:S05]  /*aac0*/  @!P1 BRA `(.L_x_3779) ;  /* 0x0000009000c89947 */ /* 0x004fea0003800000 */
.L_x_3778:
        /* <DEDUP_REMOVED lines=167> */
.L_x_3780:
[----:B------:R-:W-:Y:S01]  /*b540*/  ULEA UR10, UR4, UR37, 0x3 ;  /* 0x00000025040a7291 */ /* 0x000fe2000f8e183f */
[----:B------:R-:W-:-:S05]  /*b550*/  IMAD.U32 R0, RZ, RZ, UR7 ;  /* 0x00000007ff007e24 */ /* 0x000fca000f8e00ff */
[----:B------:R-:W-:-:S04]  /*b560*/  SHF.L.U32 R0, R0, 0x1f, RZ ;  /* 0x0000001f00007819 */ /* 0x000fc800000006ff */
[----:B------:R3:W4:Y:S01]  /*b570*/  SYNCS.PHASECHK.TRANS64.TRYWAIT P1, [UR10+0x30850], R0 ;  /* 0x03085000ff0075a7 */ /* 0x000722000802014a */
[----:B------:R-:W-:Y:S05]  /*b580*/  @!P0 BRA `(.L_x_3781) ;  /* 0x0000000000048947 */ /* 0x000fea0003800000 */
[----:B------:R-:W-:Y:S01]  /*b590*/  BPT.TRAP 0x1 ;  /* 0x000000040000795c */ /* 0x000fe20000300000 */
.L_x_3781:
[----:B----4-:R-:W-:Y:S05]  /*b5a0*/  @P1 BRA `(.L_x_3782) ;  /* 0x0000000000081947 */ /* 0x010fea0003800000 */
[----:B------:R-:W4:Y:S02]  /*b5b0*/  SYNCS.PHASECHK.TRANS64.TRYWAIT P1, [UR10+0x30850], R0 ;  /* 0x03085000ff0075a7 */ /* 0x000f24000802014a */
[----:B----4-:R-:W-:Y:S05]  /*b5c0*/  @!P1 BRA `(.L_x_3783) ;  /* 0x0000008800209947 */ /* 0x010fea0003800000 */
.L_x_3782:
[----:B------:R-:W-:Y:S01]  /*b5d0*/  UIADD3 UR6, UR37, 0x400, URZ ;  /* 0x0000040025067890 */ /* 0x000fe2000fffe03f */
[----:B------:R-:W-:Y:S01]  /*b5e0*/  WARPGROUP.ARRIVE ;  /* 0x00000000000079c5 */ /* 0x000fe20000000000 */
[----:B------:R-:W-:-:S05]  /*b5f0*/  UMOV UR7, 0x40000040 ;  /* 0x4000004000077882 */ /* 0x000fca0000000000 */
[----:B------:R-:W4:Y:S01]  /*b600*/  S2R R216, SR_TID.X ;  /* 0x0000000000d87919 */ /* 0x000f220000002100 */
[----:B------:R-:W-:Y:S01]  /*b610*/  USHF.R.U32.HI UR6, URZ, 0x4, UR6 ;  /* 0x000000043f067899 */ /* 0x000fe20008011606 */
[----:B------:R-:W-:Y:S01]  /*b620*/  FMUL.FTZ R18, R126, UR5 ;  /* 0x000000057e127c20 */ /* 0x000fe20008410000 */
[----:B------:R-:W-:Y:S02]  /*b630*/  IMAD.U32 R126, RZ, RZ, UR36 ;  /* 0x00000024ff7e7e24 */ /* 0x000fe4000f8e00ff */
[----:B-12---:R-:W-:Y:S01]  /*b640*/  FMUL.FTZ R3, R121, UR5 ;  /* 0x0000000579037c20 */ /* 0x006fe20008410000 */
[----:B------:R-:W-:Y:S01]  /*b650*/  ULOP3.LUT UR6, UR6, 0x3fff, URZ, 0xc0, !UPT ;  /* 0x00003fff06067892 */ /* 0x000fe2000f8ec03f */
[----:B---3--:R-:W-:Y:S01]  /*b660*/  FMUL.FTZ R0, R122, UR5 ;  /* 0x000000057a007c20 */ /* 0x008fe20008410000 */
[----:B------:R-:W-:Y:S01]  /*b670*/  FMUL.FTZ R4, R123, UR5 ;  /* 0x000000057b047c20 */ /* 0x000fe20008410000 */
[----:B------:R-:W-:Y:S01]  /*b680*/  FMUL.FTZ R121, R130, UR5 ;  /* 0x0000000582797c20 */ /* 0x000fe20008410000 */
[----:B------:R-:W-:Y:S01]  /*b690*/  ULOP3.LUT UR6, UR6, 0x3000000, URZ, 0xfc, !UPT ;  /* 0x0300000006067892 */ /* 0x000fe2000f8efc3f */
[----:B------:R-:W-:Y:S01]  /*b6a0*/  FMUL.FTZ R122, R131, UR5 ;  /* 0x00000005837a7c20 */ /* 0x000fe20008410000 */
[----:B------:R-:W-:Y:S01]  /*b6b0*/  FMUL.FTZ R123, R134, UR5 ;  /* 0x00000005867b7c20 */ /* 0x000fe20008410000 */
[----:B------:R-:W-:Y:S01]  /*b6c0*/  FMUL.FTZ R2, R120, UR5 ;  /* 0x0000000578027c20 */ /* 0x000fe20008410000 */
[----:B------:R-:W-:Y:S01]  /*b6d0*/  UIMAD UR4, UR4, 0x900, UR6 ;  /* 0x00000900040478a4 */ /* 0x000fe2000f8e0206 */
[----:B------:R-:W-:Y:S01]  /*b6e0*/  FMUL.FTZ R130, R143, UR5 ;  /* 0x000000058f827c20 */ /* 0x000fe20008410000 */
        /* <DEDUP_REMOVED lines=13> */
[----:B------:R-:W1:Y:S01]  /*b7c0*/  MUFU.TANH R2, R2 ;  /* 0x0000000200027308 */ /* 0x000e620000002400 */
[----:B----4-:R-:W-:-:S07]  /*b7d0*/  LOP3.LUT P1, RZ, R216, 0x7f, RZ, 0xc0, !PT ;  /* 0x0000007fd8ff7812 */ /* 0x010fce000782c0ff */
[----:B------:R-:W2:Y:S08]  /*b7e0*/  MUFU.TANH R3, R3 ;  /* 0x0000000300037308 */ /* 0x000eb00000002400 */
[----:B------:R-:W3:Y:S01]  /*b7f0*/  MUFU.TANH R0, R0 ;  /* 0x0000000000007308 */ /* 0x000ee20000002400 */
[----:B------:R-:W-:-:S05]  /*b800*/  @!P1 LEA R126, R126, UR37, 0x3 ;  /* 0x000000257e7e9c11 */ /* 0x000fca000f8e18ff */
        /* <DEDUP_REMOVED lines=54> */
[----:B------:R-:W5:Y:S01]  /*bb70*/  LDC R162, c[0x0][0x288] ;  /* 0x0000a200ffa27b82 */ /* 0x000f620000000800 */
        /* <DEDUP_REMOVED lines=43> */
[----:B------:R-:W-:Y:S02]  /*be30*/  IMAD R170, R19, -0x60, RZ ;  /* 0xffffffa013aa7824 */ /* 0x000fe400078e02ff */
[----:B------:R-:W-:Y:S01]  /*be40*/  FMUL.FTZ R168, R164, UR5 ;  /* 0x00000005a4a87c20 */ /* 0x000fe20008410000 */
[----:B------:R-:W-:Y:S01]  /*be50*/  FMUL.FTZ R164, R165, UR5 ;  /* 0x00000005a5a47c20 */ /* 0x000fe20008410000 */
[----:B------:R1:W-:Y:S01]  /*be60*/  @!P1 SYNCS.ARRIVE.TRANS64.RED.A1T0 RZ, [R126+URZ], RZ ;  /* 0x000000ff7eff99a7 */ /* 0x0003e2000810043f */
[----:B------:R-:W-:Y:S01]  /*be70*/  IMAD R127, R17, UR46, R170 ;  /* 0x0000002e117f7c24 */ /* 0x000fe2000f8e02aa */
[----:B------:R-:W-:Y:S02]  /*be80*/  ISETP.GE.AND P1, PT, R20, 0x1, PT ;  /* 0x000000011400780c */ /* 0x000fe40003f26270 */
[----:B------:R-:W1:Y:S02]  /*be90*/  MUFU.TANH R168, R168 ;  /* 0x000000a800a87308 */ /* 0x000e640000002400 */
[----:B-----5:R-:W-:Y:S01]  /*bea0*/  IADD3 R127, R127, 0x1, -R162 ;  /* 0x000000017f7f7810 */ /* 0x020fe20007ffe8a2 */
[----:B------:R-:W-:-:S04]  /*beb0*/  IMAD R162, R16, -0x2, R170 ;  /* 0xfffffffe10a27824 */ /* 0x000fc800078e02aa */
[----:B------:R-:W-:Y:S01]  /*bec0*/  IMAD R127, R16, -0x2, R127 ;  /* 0xfffffffe107f7824 */ /* 0x000fe200078e027f */
[----:B------:R-:W1:Y:S03]  /*bed0*/  MUFU.TANH R164, R164 ;  /* 0x000000a400a47308 */ /* 0x000e660000002400 */
[C---:B------:R-:W-:Y:S02]  /*bee0*/  VIADD R178, R127.reuse, UR41 ;  /* 0x000000297fb27c36 */ /* 0x040fe40008000000 */
[----:B------:R-:W-:Y:S02]  /*bef0*/  VIADD R166, R127, UR45 ;  /* 0x0000002d7fa67c36 */ /* 0x000fe40008000000 */
[C---:B------:R-:W-:Y:S02]  /*bf00*/  IMAD.IADD R182, R5.reuse, 0x1, R178 ;  /* 0x0000000105b67824 */ /* 0x040fe400078e02b2 */
[----:B------:R-:W-:Y:S01]  /*bf10*/  IMAD.IADD R180, R5, 0x1, R166 ;  /* 0x0000000105b47824 */ /* 0x000fe200078e02a6 */
[----:B--234-:R-:W-:Y:S06]  /*bf20*/  @!P1 BRA `(.L_x_3784) ;  /* 0x0000000000589947 */ /* 0x01cfec0003800000 */
        /* <DEDUP_REMOVED lines=11> */
.L_x_3786:
[----:B------:R-:W-:-:S05]  /*bfe0*/  IMAD.U32 R147, RZ, RZ, UR40 ;  /* 0x00000028ff937e24 */ /* 0x000fca000f8e00ff */
[----:B------:R-:W-:-:S13]  /*bff0*/  ISETP.NE.AND P1, PT, R147, 0x1, PT ;  /* 0x000000019300780c */ /* 0x000fda0003f25270 */
[----:B-1----:R-:W1:Y:S01]  /*c000*/  @P1 LDC.64 R126, c[0x0][0x9e8] ;  /* 0x00027a00ff7e1b82 */ /* 0x002e620000000a00 */
[----:B------:R-:W-:-:S04]  /*c010*/  @P1 IMAD.IADD R145, R5, 0x1, R15 ;  /* 0x0000000105911824 */ /* 0x000fc800078e020f */
[----:B-1----:R-:W-:-:S04]  /*c020*/  @P1 IMAD.HI.U32 R126, R145, R126, RZ ;  /* 0x0000007e917e1227 */ /* 0x002fc800078e00ff */
[----:B------:R-:W-:Y:S01]  /*c030*/  IMAD.MOV.U32 R145, RZ, RZ, R21 ;  /* 0x000000ffff917224 */ /* 0x000fe200078e0015 */
[----:B------:R-:W-:-:S07]  /*c040*/  @P1 SHF.R.U32.HI R145, RZ, R127, R126 ;  /* 0x0000007fff911219 */ /* 0x000fce000001167e */
.L_x_3787:
[----:B------:R-:W-:Y:S05]  /*c050*/  BSYNC B0 ;  /* 0x0000000000007941 */ /* 0x000fea0003800000 */
.L_x_3785:
[----:B------:R-:W-:-:S05]  /*c060*/  IMAD R127, R145, R147, R162 ;  /* 0x00000093917f7224 */ /* 0x000fca00078e02a2 */
[----:B------:R-:W-:Y:S02]  /*c070*/  VIADDMNMX R182, R127, R147, R182, PT ;  /* 0x000000937fb67246 */ /* 0x000fe400038001b6 */
[----:B------:R-:W-:-:S07]  /*c080*/  VIMNMX R180, R180, R127, !PT ;  /* 0x0000007fb4b47248 */ /* 0x000fce0007fe0100 */
.L_x_3784:
[----:B------:R-:W-:Y:S01]  /*c090*/  ISETP.GE.AND P2, PT, R170, 0x9, PT ;  /* 0x00000009aa00780c */ /* 0x000fe20003f46270 */
[----:B-1----:R-:W-:Y:S01]  /*c0a0*/  IMAD.IADD R126, R6, 0x1, R178 ;  /* 0x00000001067e7824 */ /* 0x002fe200078e02b2 */
[----:B------:R-:W-:Y:S02]  /*c0b0*/  ISETP.GE.AND P1, PT, R170, 0x2, PT ;  /* 0x00000002aa00780c */ /* 0x000fe40003f26270 */
[C---:B------:R-:W-:Y:S02]  /*c0c0*/  ISETP.GT.AND P3, PT, R180.reuse, 0x8, !P2 ;  /* 0x00000008b400780c */ /* 0x040fe40005764270 */
[----:B------:R-:W-:Y:S02]  /*c0d0*/  ISETP.GT.AND P4, PT, R180, 0x1, !P1 ;  /* 0x00000001b400780c */ /* 0x000fe40004f84270 */
[----:B------:R-:W-:Y:S02]  /*c0e0*/  ISETP.LT.OR P3, PT, R182, 0x9, P3 ;  /* 0x00000009b600780c */ /* 0x000fe40001f61670 */
[----:B------:R-:W-:-:S02]  /*c0f0*/  ISETP.GE.AND P5, PT, R170, 0xa, PT ;  /* 0x0000000aaa00780c */ /* 0x000fc40003fa6270 */
[----:B------:R-:W-:Y:S02]  /*c100*/  FSEL R171, R172, -INF , !P3 ;  /* 0xff800000acab7808 */ /* 0x000fe40005800000 */
[----:B------:R-:W-:Y:S02]  /*c110*/  ISETP.LT.OR P4, PT, R182, 0x2, P4 ;  /* 0x00000002b600780c */ /* 0x000fe40002781670 */
[----:B------:R-:W-:Y:S02]  /*c120*/  ISETP.GT.AND P3, PT, R180, 0x9, !P5 ;  /* 0x00000009b400780c */ /* 0x000fe40006f64270 */
[----:B------:R-:W-:Y:S02]  /*c130*/  FSEL R169, R3, -INF , !P4 ;  /* 0xff80000003a97808 */ /* 0x000fe40006000000 */
        /* <DEDUP_REMOVED lines=103> */
[----:B------:R-:W-:-:S04]  /*c7b0*/  ISETP.GT.AND P6, PT, R180, 0x59, !P6 ;  /* 0x00000059b400780c */ /* 0x000fc800077c4270 */
[----:B------:R-:W-:-:S04]  /*c7c0*/  ISETP.LT.OR P6, PT, R182, 0x5a, P6 ;  /* 0x0000005ab600780c */ /* 0x000fc800037c1670 */
[----:B------:R-:W-:Y:S02]  /*c7d0*/  FSEL R127, R164, -INF , !P6 ;  /* 0xff800000a47f7808 */ /* 0x000fe40007000000 */
[----:B------:R-:W-:-:S13]  /*c7e0*/  ISETP.GE.AND P6, PT, R20, 0x1, PT ;  /* 0x000000011400780c */ /* 0x000fda0003fc6270 */
[----:B------:R-:W-:Y:S05]  /*c7f0*/  @!P6 BRA `(.L_x_3788) ;  /* 0x000000000054e947 */ /* 0x000fea0003800000 */
        /* <DEDUP_REMOVED lines=12> */
.L_x_3790:
[----:B------:R-:W-:-:S05]  /*c8c0*/  IMAD.U32 R148, RZ, RZ, UR40 ;  /* 0x00000028ff947e24 */ /* 0x000fca000f8e00ff */
[----:B------:R-:W-:-:S13]  /*c8d0*/  ISETP.NE.AND P6, PT, R148, 0x1, PT ;  /* 0x000000019400780c */ /* 0x000fda0003fc5270 */
[----:B------:R-:W1:Y:S02]  /*c8e0*/  @P6 LDC.64 R2, c[0x0][0x9e8] ;  /* 0x00027a00ff026b82 */ /* 0x000e640000000a00 */
[----:B-1----:R-:W-:-:S05]  /*c8f0*/  @P6 IMAD.HI.U32 R2, R187, R2, RZ ;  /* 0x00000002bb026227 */ /* 0x002fca00078e00ff */
[----:B------:R-:W-:-:S07]  /*c900*/  @P6 SHF.R.U32.HI R187, RZ, R3, R2 ;  /* 0x00000003ffbb6219 */ /* 0x000fce0000011602 */
.L_x_3791:
[----:B------:R-:W-:Y:S05]  /*c910*/  BSYNC B0 ;  /* 0x0000000000007941 */ /* 0x000fea0003800000 */
.L_x_3789:
[----:B------:R-:W-:-:S05]  /*c920*/  IMAD R187, R187, R148, R162 ;  /* 0x00000094bbbb7224 */ /* 0x000fca00078e02a2 */
[----:B------:R-:W-:Y:S02]  /*c930*/  VIADDMNMX R126, R187, R148, R126, PT ;  /* 0x00000094bb7e7246 */ /* 0x000fe4000380017e */
[----:B------:R-:W-:-:S07]  /*c940*/  VIMNMX R144, R144, R187, !PT ;  /* 0x000000bb90907248 */ /* 0x000fce0007fe0100 */
.L_x_3788:
[----:B------:R-:W-:Y:S01]  /*c950*/  ISETP.GT.AND P1, PT, R144, 0x1, !P1 ;  /* 0x000000019000780c */ /* 0x000fe20004f24270 */
[----:B------:R-:W-:Y:S01]  /*c960*/  UMOV UR7, UR39 ;  /* 0x0000002700077c82 */ /* 0x000fe20008000000 */
[----:B------:R-:W-:Y:S01]  /*c970*/  ISETP.NE.AND P6, PT, R209, RZ, PT ;  /* 0x000000ffd100720c */ /* 0x000fe20003fc5270 */
[----:B------:R-:W-:Y:S01]  /*c980*/  UMOV UR4, UR36 ;  /* 0x0000002400047c82 */ /* 0x000fe20008000000 */
[----:B------:R-:W-:Y:S02]  /*c990*/  ISETP.LT.OR P1, PT, R126, 0x2, P1 ;  /* 0x000000027e00780c */ /* 0x000fe40000f21670 */
[----:B------:R-:W-:Y:S02]  /*c9a0*/  ISETP.GT.AND P2, PT, R144, 0x8, !P2 ;  /* 0x000000089000780c */ /* 0x000fe40005744270 */
[----:B------:R-:W-:Y:S02]  /*c9b0*/  FSEL R223, R4, -INF , !P1 ;  /* 0xff80000004df7808 */ /* 0x000fe40004800000 */
[----:B------:R-:W-:-:S02]  /*c9c0*/  ISETP.NE.AND P1, PT, R189, RZ, PT ;  /* 0x000000ffbd00720c */ /* 0x000fc40003f25270 */
[----:B------:R-:W-:Y:S02]  /*c9d0*/  ISETP.LT.OR P2, PT, R126, 0x9, P2 ;  /* 0x000000097e00780c */ /* 0x000fe40001741670 */
[----:B------:R-:W-:Y:S02]  /*c9e0*/  ISETP.GT.AND P1, PT, R144, 0x9, !P1 ;  /* 0x000000099000780c */ /* 0x000fe40004f24270 */
[----:B------:R-:W-:Y:S02]  /*c9f0*/  FSEL R187, R18, -INF , !P2 ;  /* 0xff80000012bb7808 */ /* 0x000fe40005000000 */
[----:B------:R-:W-:Y:S01]  /*ca00*/  ISETP.LT.OR P1, PT, R126, 0xa, P1 ;  /* 0x0000000a7e00780c */ /* 0x000fe20000f21670 */
[----:B------:R-:W1:Y:S01]  /*ca10*/  LDC R18, c[0x0][0x988] ;  /* 0x00026200ff127b82 */ /* 0x000e620000000800 */
        /* <DEDUP_REMOVED lines=61> */
[----:B------:R-:W-:Y:S01]  /*cdf0*/  ISETP.NE.AND P1, PT, R208, RZ, PT ;  /* 0x000000ffd000720c */ /* 0x000fe20003f25270 */
[----:B------:R-:W2:Y:S01]  /*ce00*/  SHFL.BFLY PT, R2, R3, 0x2, 0x1f ;  /* 0x0c401f0003027f89 */ /* 0x000ea200000e0000 */
[----:B------:R-:W-:-:S02]  /*ce10*/  ISETP.NE.AND P6, PT, R154, RZ, PT ;  /* 0x000000ff9a00720c */ /* 0x000fc40003fc5270 */
[C---:B------:R-:W-:Y:S02]  /*ce20*/  ISETP.GT.AND P1, PT, R144.reuse, 0x31, !P1 ;  /* 0x000000319000780c */ /* 0x040fe40004f24270 */
[----:B------:R-:W-:Y:S02]  /*ce30*/  ISETP.GT.AND P3, PT, R144, 0x50, !P3 ;  /* 0x000000509000780c */ /* 0x000fe40005f64270 */
[C---:B------:R-:W-:Y:S02]  /*ce40*/  ISETP.LT.OR P1, PT, R126.reuse, 0x32, P1 ;  /* 0x000000327e00780c */ /* 0x040fe40000f21670 */
[----:B------:R-:W-:Y:S02]  /*ce50*/  ISETP.LT.OR P3, PT, R126, 0x51, P3 ;  /* 0x000000517e00780c */ /* 0x000fe40001f61670 */
[----:B------:R-:W-:Y:S02]  /*ce60*/  FSEL R123, R132, -INF , !P1 ;  /* 0xff800000847b7808 */ /* 0x000fe40004800000 */
[----:B------:R-:W-:-:S02]  /*ce70*/  ISETP.NE.AND P1, PT, R210, RZ, PT ;  /* 0x000000ffd200720c */ /* 0x000fc40003f25270 */
[C---:B------:R-:W-:Y:S02]  /*ce80*/  ISETP.GT.AND P4, PT, R144.reuse, 0x51, !P4 ;  /* 0x000000519000780c */ /* 0x040fe40006784270 */
[----:B------:R-:W-:Y:S02]  /*ce90*/  ISETP.GT.AND P1, PT, R144, 0x38, !P1 ;  /* 0x000000389000780c */ /* 0x000fe40004f24270 */
[----:B------:R-:W-:Y:S02]  /*cea0*/  FSEL R225, R142, -INF , !P3 ;  /* 0xff8000008ee17808 */ /* 0x000fe40005800000 */
[----:B------:R-:W-:Y:S02]  /*ceb0*/  ISETP.LT.OR P1, PT, R126, 0x39, P1 ;  /* 0x000000397e00780c */ /* 0x000fe40000f21670 */
[----:B------:R-:W-:Y:S02]  /*cec0*/  ISETP.GT.AND P5, PT, R144, 0x58, !P5 ;  /* 0x000000589000780c */ /* 0x000fe40006fa4270 */
[----:B------:R-:W-:-:S02]  /*ced0*/  FSEL R125, R134, -INF , !P1 ;  /* 0xff800000867d7808 */ /* 0x000fc40004800000 */
[----:B------:R-:W-:Y:S02]  /*cee0*/  ISETP.NE.AND P1, PT, R212, RZ, PT ;  /* 0x000000ffd400720c */ /* 0x000fe40003f25270 */
[----:B--2---:R-:W-:Y:S02]  /*cef0*/  FMNMX.FTZ R122, R3, R2, !PT ;  /* 0x00000002037a7209 */ /* 0x004fe40007810000 */
[----:B------:R-:W-:Y:S02]  /*cf00*/  ISETP.GT.AND P1, PT, R144, 0x39, !P1 ;  /* 0x000000399000780c */ /* 0x000fe40004f24270 */
[C---:B------:R-:W-:Y:S01]  /*cf10*/  ISETP.LT.OR P4, PT, R126.reuse, 0x52, P4 ;  /* 0x000000527e00780c */ /* 0x040fe20002781670 */
[----:B------:R-:W2:Y:S01]  /*cf20*/  SHFL.BFLY PT, R229, R122, 0x1, 0x1f ;  /* 0x0c201f007ae57f89 */ /* 0x000ea200000e0000 */
[C---:B------:R-:W-:Y:S02]  /*cf30*/  ISETP.LT.OR P1, PT, R126.reuse, 0x3a, P1 ;  /* 0x0000003a7e00780c */ /* 0x040fe40000f21670 */
[----:B------:R-:W-:-:S02]  /*cf40*/  ISETP.LT.OR P5, PT, R126, 0x59, P5 ;  /* 0x000000597e00780c */ /* 0x000fc40002fa1670 */
[----:B------:R-:W-:Y:S02]  /*cf50*/  FSEL R133, R133, -INF , !P1 ;  /* 0xff80000085857808 */ /* 0x000fe40004800000 */
[----:B------:R-:W-:-:S04]  /*cf60*/  ISETP.NE.AND P1, PT, R214, RZ, PT ;  /* 0x000000ffd600720c */ /* 0x000fc80003f25270 */
[----:B------:R-:W-:-:S04]  /*cf70*/  ISETP.GT.AND P1, PT, R144, 0x40, !P1 ;  /* 0x000000409000780c */ /* 0x000fc80004f24270 */
[----:B------:R-:W-:-:S04]  /*cf80*/  ISETP.LT.OR P1, PT, R126, 0x41, P1 ;  /* 0x000000417e00780c */ /* 0x000fc80000f21670 */
[----:B------:R-:W-:Y:S02]  /*cf90*/  FSEL R137, R137, -INF , !P1 ;  /* 0xff80000089897808 */ /* 0x000fe40004800000 */
[----:B------:R-:W-:Y:S02]  /*cfa0*/  ISETP.NE.AND P1, PT, R150, RZ, PT ;  /* 0x000000ff9600720c */ /* 0x000fe40003f25270 */
[----:B--2---:R-:W-:Y:S02]  /*cfb0*/  FMNMX.FTZ R4, R122, R229, !PT ;  /* 0x000000e57a047209 */ /* 0x004fe40007810000 */
[----:B------:R-:W-:-:S04]  /*cfc0*/  ISETP.GT.AND P1, PT, R144, 0x41, !P1 ;  /* 0x000000419000780c */ /* 0x000fc80004f24270 */
        /* <DEDUP_REMOVED lines=61> */
[----:B------:R-:W-:Y:S01]  /*d3a0*/  FMNMX.FTZ R120, R131, R120, !PT ;  /* 0x0000007883787209 */ /* 0x000fe20007810000 */
[----:B------:R-:W-:Y:S01]  /*d3b0*/  IMAD.MOV.U32 R194, RZ, RZ, R4 ;  /* 0x000000ffffc27224 */ /* 0x000fe200078e0004 */
[----:B------:R-:W-:-:S02]  /*d3c0*/  LOP3.LUT P6, RZ, R216, 0x7f, RZ, 0xc0, !PT ;  /* 0x0000007fd8ff7812 */ /* 0x000fc400078cc0ff */
        /* <DEDUP_REMOVED lines=12> */
[----:B------:R-:W-:Y:S01]  /*d490*/  FMNMX.FTZ R120, R225, R120, !PT ;  /* 0x00000078e1787209 */ /* 0x000fe20007810000 */
[C---:B--2---:R-:W-:Y:S01]  /*d4a0*/  FADD.FTZ R161, R188.reuse, R161 ;  /* 0x000000a1bca17221 */ /* 0x044fe20000010000 */
[----:B------:R-:W-:Y:S02]  /*d4b0*/  F2FP.F16.F32.PACK_AB R188, R188, R227 ;  /* 0x000000e3bcbc723e */ /* 0x000fe400000000ff */
[----:B------:R-:W-:-:S03]  /*d4c0*/  FMNMX.FTZ R120, R175, R120, !PT ;  /* 0x00000078af787209 */ /* 0x000fc60007810000 */
[----:B------:R-:W2:Y:S01]  /*d4d0*/  MUFU.EX2 R184, R184 ;  /* 0x000000b800b87308 */ /* 0x000ea20000000800 */
[----:B------:R-:W-:Y:S01]  /*d4e0*/  FMNMX.FTZ R120, R177, R120, !PT ;  /* 0x00000078b1787209 */ /* 0x000fe20007810000 */
[----:B---3--:R-:W-:-:S03]  /*d4f0*/  FADD.FTZ R14, R190, R161 ;  /* 0x000000a1be0e7221 */ /* 0x008fc60000010000 */
[----:B------:R-:W-:-:S03]  /*d500*/  FMNMX.FTZ R120, R139, R120, !PT ;  /* 0x000000788b787209 */ /* 0x000fc60007810000 */
[----:B------:R-:W3:Y:S01]  /*d510*/  MUFU.EX2 R171, R171 ;  /* 0x000000ab00ab7308 */ /* 0x000ee20000000800 */
[----:B-1----:R-:W-:Y:S01]  /*d520*/  F2FP.F16.F32.PACK_AB R190, R169, R190 ;  /* 0x000000bea9be723e */ /* 0x002fe200000000ff */
[----:B------:R-:W1:Y:S06]  /*d530*/  SHFL.BFLY PT, R3, R120, 0x2, 0x1f ;  /* 0x0c401f0078037f89 */ /* 0x000e6c00000e0000 */
[----:B------:R-:W4:Y:S08]  /*d540*/  MUFU.EX2 R186, R186 ;  /* 0x000000ba00ba7308 */ /* 0x000f300000000800 */
[----:B------:R5:W-:Y:S08]  /*d550*/  MUFU.EX2 R135, R185 ;  /* 0x000000b900877308 */ /* 0x000bf00000000800 */
        /* <DEDUP_REMOVED lines=9> */
[----:B------:R-:W-:-:S06]  /*d5f0*/  FMUL.FTZ R126, R3, R18 ;  /* 0x00000012037e7220 */ /* 0x000fcc0000410000 */
[----:B------:R-:W-:Y:S01]  /*d600*/  MUFU.EX2 R147, R147 ;  /* 0x0000009300937308 */ /* 0x000fe20000000800 */
[----:B------:R-:W-:-:S05]  /*d610*/  FSEL R126, R126, RZ, P1 ;  /* 0x000000ff7e7e7208 */ /* 0x000fca0000800000 */
[-CC-:B------:R-:W-:Y:S01]  /*d620*/  FFMA.FTZ R143, R2, R18.reuse, -R126.reuse ;  /* 0x00000012028f7223 */ /* 0x180fe2000001087e */
[----:B------:R-:W-:Y:S01]  /*d630*/  FSEL R2, R3, RZ, P1 ;  /* 0x000000ff03027208 */ /* 0x000fe20000800000 */
[-CC-:B------:R-:W-:Y:S01]  /*d640*/  FFMA.FTZ R120, R223, R18.reuse, -R126.reuse ;  /* 0x00000012df787223 */ /* 0x180fe2000001087e */
[-CC-:B------:R-:W-:Y:S01]  /*d650*/  FFMA.FTZ R122, R187, R18.reuse, -R126.reuse ;  /* 0x00000012bb7a7223 */ /* 0x180fe2000001087e */
[-CC-:B------:R-:W-:Y:S01]  /*d660*/  FFMA.FTZ R157, R221, R18.reuse, -R126.reuse ;  /* 0x00000012dd9d7223 */ /* 0x180fe2000001087e */
[-CC-:B-----5:R-:W-:Y:S01]  /*d670*/  FFMA.FTZ R185, R209, R18.reuse, -R126.reuse ;  /* 0x00000012d1b97223 */ /* 0x1a0fe2000001087e */
[----:B------:R-:W-:Y:S01]  /*d680*/  FADD.FTZ R159, -R2, R207 ;  /* 0x000000cf029f7221 */ /* 0x000fe20000010100 */
[----:B------:R-:W-:Y:S01]  /*d690*/  MUFU.EX2 R143, R143 ;  /* 0x0000008f008f7308 */ /* 0x000fe20000000800 */
[-CC-:B------:R-:W-:Y:S01]  /*d6a0*/  FFMA.FTZ R134, R123, R18.reuse, -R126.reuse ;  /* 0x000000127b867223 */ /* 0x180fe2000001087e */
[-C--:B------:R-:W-:Y:S01]  /*d6b0*/  FFMA.FTZ R124, R219, R18.reuse, -R126 ;  /* 0x00000012db7c7223 */ /* 0x080fe2000001087e */
[-C--:B------:R-:W-:Y:S01]  /*d6c0*/  FMUL.FTZ R159, R159, R18.reuse ;  /* 0x000000129f9f7220 */ /* 0x080fe20000410000 */
[----:B------:R-:W-:Y:S01]  /*d6d0*/  FADD.FTZ R123, R169, R14 ;  /* 0x0000000ea97b7221 */ /* 0x000fe20000010000 */
[-CC-:B------:R-:W-:Y:S01]  /*d6e0*/  FFMA.FTZ R187, R189, R18.reuse, -R126.reuse ;  /* 0x00000012bdbb7223 */ /* 0x180fe2000001087e */
[-CC-:B------:R-:W-:Y:S01]  /*d6f0*/  FFMA.FTZ R128, R217, R18.reuse, -R126.reuse ;  /* 0x00000012d9807223 */ /* 0x180fe2000001087e */
[-CC-:B------:R-:W-:Y:S01]  /*d700*/  FFMA.FTZ R181, R191, R18.reuse, -R126.reuse ;  /* 0x00000012bfb57223 */ /* 0x180fe2000001087e */
[----:B------:R-:W1:Y:S01]  /*d710*/  MUFU.EX2 R2, R159 ;  /* 0x0000009f00027308 */ /* 0x000e620000000800 */
[----:B--2---:R-:W-:Y:S01]  /*d720*/  FADD.FTZ R14, R184, R123 ;  /* 0x0000007bb80e7221 */ /* 0x004fe20000010000 */
[-CC-:B------:R-:W-:Y:S01]  /*d730*/  FFMA.FTZ R130, R215, R18.reuse, -R126.reuse ;  /* 0x00000012d7827223 */ /* 0x180fe2000001087e */
[-CC-:B------:R-:W-:Y:S01]  /*d740*/  FFMA.FTZ R183, R211, R18.reuse, -R126.reuse ;  /* 0x00000012d3b77223 */ /* 0x180fe2000001087e */
[-C--:B------:R-:W-:Y:S01]  /*d750*/  FFMA.FTZ R179, R125, R18.reuse, -R126 ;  /* 0x000000127db37223 */ /* 0x080fe2000001087e */
[----:B---3--:R-:W-:Y:S01]  /*d760*/  FADD.FTZ R123, R171, R14 ;  /* 0x0000000eab7b7221 */ /* 0x008fe20000010000 */
[-CC-:B------:R-:W-:Y:S01]  /*d770*/  FFMA.FTZ R132, R213, R18.reuse, -R126.reuse ;  /* 0x00000012d5847223 */ /* 0x180fe2000001087e */
[-CC-:B------:R-:W-:Y:S01]  /*d780*/  FFMA.FTZ R131, R131, R18.reuse, -R126.reuse ;  /* 0x0000001283837223 */ /* 0x180fe2000001087e */
[----:B------:R-:W2:Y:S01]  /*d790*/  MUFU.EX2 R120, R120 ;  /* 0x0000007800787308 */ /* 0x000ea20000000800 */
[----:B----4-:R-:W-:Y:S01]  /*d7a0*/  FADD.FTZ R138, R186, R123 ;  /* 0x0000007bba8a7221 */ /* 0x010fe20000010000 */
[-CC-:B------:R-:W-:Y:S01]  /*d7b0*/  FFMA.FTZ R136, R133, R18.reuse, -R126.reuse ;  /* 0x0000001285887223 */ /* 0x180fe2000001087e */
[-CC-:B------:R-:W-:Y:S01]  /*d7c0*/  FFMA.FTZ R141, R141, R18.reuse, -R126.reuse ;  /* 0x000000128d8d7223 */ /* 0x180fe2000001087e */
[-CC-:B------:R-:W-:Y:S01]  /*d7d0*/  FFMA.FTZ R129, R129, R18.reuse, -R126.reuse ;  /* 0x0000001281817223 */ /* 0x180fe2000001087e */
[-CC-:B------:R-:W-:Y:S01]  /*d7e0*/  FFMA.FTZ R225, R225, R18.reuse, -R126.reuse ;  /* 0x00000012e1e17223 */ /* 0x180fe2000001087e */
[-CC-:B------:R-:W-:Y:S01]  /*d7f0*/  FFMA.FTZ R175, R175, R18.reuse, -R126.reuse ;  /* 0x00000012afaf7223 */ /* 0x180fe2000001087e */
[----:B------:R-:W-:Y:S01]  /*d800*/  FFMA.FTZ R177, R177, R18, -R126 ;  /* 0x00000012b1b17223 */ /* 0x000fe2000001087e */
[----:B------:R-:W3:Y:S01]  /*d810*/  MUFU.EX2 R122, R122 ;  /* 0x0000007a007a7308 */ /* 0x000ee20000000800 */
[----:B-1----:R-:W-:Y:S01]  /*d820*/  FFMA.FTZ R7, R2, R7, R143 ;  /* 0x0000000702077223 */ /* 0x002fe2000001008f */
[----:B------:R-:W-:Y:S01]  /*d830*/  IMAD.U32 R133, RZ, RZ, UR10 ;  /* 0x0000000aff857e24 */ /* 0x000fe2000f8e00ff */
[C---:B------:R-:W-:Y:S01]  /*d840*/  ISETP.GT.AND P1, PT, R19.reuse, UR47, PT ;  /* 0x0000002f13007c0c */ /* 0x040fe2000bf24270 */
[----:B------:R-:W-:Y:S01]  /*d850*/  VIADD R19, R19, 0xffffffff ;  /* 0xffffffff13137836 */ /* 0x000fe20000000000 */
[----:B------:R-:W-:Y:S01]  /*d860*/  F2FP.F16.F32.PACK_AB R186, R173, R186 ;  /* 0x000000baadba723e */ /* 0x000fe200000000ff */
[----:B------:R-:W-:Y:S01]  /*d870*/  @!P6 VIADD R133, R133, 0x30860 ;  /* 0x000308608585e836 */ /* 0x000fe20000000000 */
[----:B------:R-:W-:Y:S01]  /*d880*/  F2FP.F16.F32.PACK_AB R184, R171, R184 ;  /* 0x000000b8abb8723e */ /* 0x000fe200000000ff */
[----:B------:R-:W1:Y:S01]  /*d890*/  MUFU.EX2 R157, R157 ;  /* 0x0000009d009d7308 */ /* 0x000e620000000800 */
[C---:B--2---:R-:W-:Y:S01]  /*d8a0*/  FADD.FTZ R7, R120.reuse, R7 ;  /* 0x0000000778077221 */ /* 0x044fe20000010000 */
[----:B------:R-:W-:Y:S01]  /*d8b0*/  F2FP.F16.F32.PACK_AB R189, R120, R143 ;  /* 0x0000008f78bd723e */ /* 0x000fe200000000ff */
[----:B------:R-:W-:Y:S01]  /*d8c0*/  IMAD.MOV.U32 R207, RZ, RZ, R3 ;  /* 0x000000ffffcf7224 */ /* 0x000fe200078e0003 */
[----:B------:R-:W-:-:S04]  /*d8d0*/  @!P6 PRMT R133, RZ, 0x654, R133 ;  /* 0x00000654ff85e816 */ /* 0x000fc80000000085 */
[----:B------:R-:W2:Y:S01]  /*d8e0*/  MUFU.EX2 R185, R185 ;  /* 0x000000b900b97308 */ /* 0x000ea20000000800 */
[----:B---3--:R-:W-:Y:S01]  /*d8f0*/  FADD.FTZ R14, R122, R7 ;  /* 0x000000077a0e7221 */ /* 0x008fe20000010000 */
[----:B------:R-:W-:Y:S01]  /*d900*/  FADD.FTZ R7, R173, R138 ;  /* 0x0000008aad077221 */ /* 0x000fe20000010000 */
[----:B------:R3:W-:Y:S03]  /*d910*/  @!P6 SYNCS.ARRIVE.TRANS64.RED.A1T0 RZ, [R133+URZ], RZ ;  /* 0x000000ff85ffe9a7 */ /* 0x0007e6000810043f */
[----:B------:R-:W-:Y:S01]  /*d920*/  FADD.FTZ R138, R180, R7 ;  /* 0x00000007b48a7221 */ /* 0x000fe20000010000 */
[-C--:B------:R-:W-:Y:S01]  /*d930*/  FFMA.FTZ R7, R137, R18.reuse, -R126 ;  /* 0x0000001289077223 */ /* 0x080fe2000001087e */
[----:B------:R-:W4:Y:S01]  /*d940*/  MUFU.EX2 R124, R124 ;  /* 0x0000007c007c7308 */ /* 0x000f220000000800 */
[----:B-1----:R-:W-:Y:S01]  /*d950*/  FADD.FTZ R14, R157, R14 ;  /* 0x0000000e9d0e7221 */ /* 0x002fe20000010000 */
[----:B------:R-:W-:Y:S01]  /*d960*/  FADD.FTZ R125, R135, R138 ;  /* 0x0000008a877d7221 */ /* 0x000fe20000010000 */
[-CC-:B------:R-:W-:Y:S01]  /*d970*/  FFMA.FTZ R138, R121, R18.reuse, -R126.reuse ;  /* 0x00000012798a7223 */ /* 0x180fe2000001087e */
[----:B------:R-:W-:Y:S01]  /*d980*/  FFMA.FTZ R126, R139, R18, -R126 ;  /* 0x000000128b7e7223 */ /* 0x000fe2000001087e */
[----:B------:R-:W-:Y:S01]  /*d990*/  F2FP.F16.F32.PACK_AB R180, R135, R180 ;  /* 0x000000b487b4723e */ /* 0x000fe200000000ff */
[----:B------:R-:W-:Y:S01]  /*d9a0*/  FADD.FTZ R140, R182, R125 ;  /* 0x0000007db68c7221 */ /* 0x000fe20000010000 */
[----:B------:R-:W-:Y:S01]  /*d9b0*/  F2FP.F16.F32.PACK_AB R182, R145, R182 ;  /* 0x000000b691b6723e */ /* 0x000fe200000000ff */
[----:B------:R-:W1:Y:S01]  /*d9c0*/  MUFU.EX2 R187, R187 ;  /* 0x000000bb00bb7308 */ /* 0x000e620000000800 */
[----:B--2---:R-:W-:Y:S01]  /*d9d0*/  FADD.FTZ R123, R185, R14 ;  /* 0x0000000eb97b7221 */ /* 0x004fe20000010000 */
[----:B------:R-:W-:-:S06]  /*d9e0*/  F2FP.F16.F32.PACK_AB R191, R157, R122 ;  /* 0x0000007a9dbf723e */ /* 0x000fcc00000000ff */
[----:B------:R-:W2:Y:S01]  /*d9f0*/  MUFU.EX2 R128, R128 ;  /* 0x0000008000807308 */ /* 0x000ea20000000800 */
[C---:B----4-:R-:W-:Y:S01]  /*da00*/  FADD.FTZ R14, R124.reuse, R123 ;  /* 0x0000007b7c0e7221 */ /* 0x050fe20000010000 */
[----:B------:R-:W-:Y:S01]  /*da10*/  FADD.FTZ R123, R145, R140 ;  /* 0x0000008c917b7221 */ /* 0x000fe20000010000 */
[----:B------:R-:W-:-:S03]  /*da20*/  F2FP.F16.F32.PACK_AB R185, R124, R185 ;  /* 0x000000b97cb9723e */ /* 0x000fc600000000ff */
[----:B------:R-:W-:Y:S01]  /*da30*/  FADD.FTZ R140, R176, R123 ;  /* 0x0000007bb08c7221 */ /* 0x000fe20000010000 */
[----:B------:R-:W-:Y:S01]  /*da40*/  F2FP.F16.F32.PACK_AB R176, R147, R176 ;  /* 0x000000b093b0723e */ /* 0x000fe200000000ff */
[----:B------:R-:W4:Y:S01]  /*da50*/  MUFU.EX2 R181, R181 ;  /* 0x000000b500b57308 */ /* 0x000f220000000800 */
[----:B-1----:R-:W-:Y:S01]  /*da60*/  FADD.FTZ R121, R187, R14 ;  /* 0x0000000ebb797221 */ /* 0x002fe20000010000 */
[----:B------:R-:W-:-:S06]  /*da70*/  FADD.FTZ R123, R147, R140 ;  /* 0x0000008c937b7221 */ /* 0x000fcc0000010000 */
        /* <DEDUP_REMOVED lines=11> */
[----:B----4-:R-:W-:-:S07]  /*db30*/  FADD.FTZ R140, R178, R123 ;  /* 0x0000007bb28c7221 */ /* 0x010fce0000010000 */
[----:B------:R-:W4:Y:S01]  /*db40*/  MUFU.EX2 R131, R131 ;  /* 0x0000008300837308 */ /* 0x000f220000000800 */
[C---:B-1----:R-:W-:Y:S01]  /*db50*/  FADD.FTZ R14, R132.reuse, R121 ;  /* 0x00000079840e7221 */ /* 0x042fe20000010000 */
[----:B------:R-:W-:-:S06]  /*db60*/  F2FP.F16.F32.PACK_AB R183, R132, R183 ;  /* 0x000000b784b7723e */ /* 0x000fcc00000000ff */
[----:B------:R-:W1:Y:S01]  /*db70*/  MUFU.EX2 R172, R172 ;  /* 0x000000ac00ac7308 */ /* 0x000e620000000800 */
[C---:B--2---:R-:W-:Y:S01]  /*db80*/  FADD.FTZ R123, R149.reuse, R140 ;  /* 0x0000008c957b7221 */ /* 0x044fe20000010000 */
[----:B------:R-:W-:-:S06]  /*db90*/  F2FP.F16.F32.PACK_AB R178, R149, R178 ;  /* 0x000000b295b2723e */ /* 0x000fcc00000000ff */
[----:B------:R-:W2:Y:S01]  /*dba0*/  MUFU.EX2 R134, R134 ;  /* 0x0000008600867308 */ /* 0x000ea20000000800 */
[----:B----4-:R-:W-:-:S07]  /*dbb0*/  FADD.FTZ R121, R131, R14 ;  /* 0x0000000e83797221 */ /* 0x010fce0000010000 */
[----:B------:R-:W4:Y:S01]  /*dbc0*/  MUFU.EX2 R151, R151 ;  /* 0x0000009700977308 */ /* 0x000f220000000800 */
[----:B-1----:R-:W-:-:S07]  /*dbd0*/  FADD.FTZ R140, R172, R123 ;  /* 0x0000007bac8c7221 */ /* 0x002fce0000010000 */
        /* <DEDUP_REMOVED lines=27> */
[----:B------:R4:W5:Y:S01]  /*dd90*/  MUFU.EX2 R169, R175 ;  /* 0x000000af00a97308 */ /* 0x0009620000000800 */
[----:B-1----:R-:W-:-:S07]  /*dda0*/  FADD.FTZ R121, R129, R121 ;  /* 0x0000007981797221 */ /* 0x002fce0000010000 */
[----:B------:R-:W1:Y:S01]  /*ddb0*/  MUFU.EX2 R170, R170 ;  /* 0x000000aa00aa7308 */ /* 0x000e620000000800 */
[----:B--2---:R-:W-:Y:S01]  /*ddc0*/  FADD.FTZ R121, R144, R121 ;  /* 0x0000007990797221 */ /* 0x004fe20000010000 */
[----:B----4-:R-:W-:-:S06]  /*ddd0*/  F2FP.F16.F32.PACK_AB R175, R129, R142 ;  /* 0x0000008e81af723e */ /* 0x010fcc00000000ff */
[----:B------:R2:W4:Y:S01]  /*dde0*/  MUFU.EX2 R140, R177 ;  /* 0x000000b1008c7308 */ /* 0x0005220000000800 */
[C---:B-----5:R-:W-:Y:S01]  /*ddf0*/  FADD.FTZ R121, R169.reuse, R121 ;  /* 0x00000079a9797221 */ /* 0x060fe20000010000 */
[----:B------:R-:W-:-:S06]  /*de00*/  F2FP.F16.F32.PACK_AB R169, R169, R144 ;  /* 0x00000090a9a9723e */ /* 0x000fcc00000000ff */
[----:B------:R-:W5:Y:S01]  /*de10*/  MUFU.EX2 R127, R127 ;  /* 0x0000007f007f7308 */ /* 0x000f620000000800 */
[----:B-1----:R-:W-:Y:S01]  /*de20*/  FADD.FTZ R14, R170, R123 ;  /* 0x0000007baa0e7221 */ /* 0x002fe20000010000 */
[----:B--2---:R-:W-:-:S06]  /*de30*/  F2FP.F16.F32.PACK_AB R177, R134, R131 ;  /* 0x0000008386b1723e */ /* 0x004fcc00000000ff */
[----:B------:R-:W1:Y:S01]  /*de40*/  MUFU.EX2 R126, R126 ;  /* 0x0000007e007e7308 */ /* 0x000e620000000800 */
[----:B----4-:R-:W-:Y:S01]  /*de50*/  FADD.FTZ R121, R140, R121 ;  /* 0x000000798c797221 */ /* 0x010fe20000010000 */
[C---:B-----5:R-:W-:Y:S01]  /*de60*/  FADD.FTZ R14, R127.reuse, R14 ;  /* 0x0000000e7f0e7221 */ /* 0x060fe20000010000 */
[----:B------:R-:W-:Y:S02]  /*de70*/  F2FP.F16.F32.PACK_AB R170, R127, R170 ;  /* 0x000000aa7faa723e */ /* 0x000fe400000000ff */
[C---:B-1----:R-:W-:Y:S01]  /*de80*/  FADD.FTZ R7, R126.reuse, R121 ;  /* 0x000000797e077221 */ /* 0x042fe20000010000 */
[----:B------:R-:W-:Y:S01]  /*de90*/  F2FP.F16.F32.PACK_AB R171, R126, R140 ;  /* 0x0000008c7eab723e */ /* 0x000fe200000000ff */
[----:B---3--:R-:W-:Y:S06]  /*dea0*/  @P1 BRA `(.L_x_3792) ;  /* 0xffffffc800c81947 */ /* 0x008fec000383ffff */
.L_x_3775:
        /* <DEDUP_REMOVED lines=99> */
.L_x_3793:
[----:B------:R-:W-:Y:S01]  /*e4e0*/  ULEA UR5, UR36, UR37, 0x3 ;  /* 0x0000002524057291 */ /* 0x000fe2000f8e183f */
[----:B------:R-:W-:-:S05]  /*e4f0*/  IMAD.U32 R0, RZ, RZ, UR39 ;  /* 0x00000027ff007e24 */ /* 0x000fca000f8e00ff */
[----:B------:R-:W-:-:S04]  /*e500*/  SHF.L.U32 R0, R0, 0x1f, RZ ;  /* 0x0000001f00007819 */ /* 0x000fc800000006ff */
[----:B------:R1:W2:Y:S01]  /*e510*/  SYNCS.PHASECHK.TRANS64.TRYWAIT P1, [UR5+0x30850], R0 ;  /* 0x03085000ff0075a7 */ /* 0x0002a20008020145 */
[----:B------:R-:W-:Y:S05]  /*e520*/  @!P0 BRA `(.L_x_3794) ;  /* 0x0000000000048947 */ /* 0x000fea0003800000 */
[----:B------:R-:W-:Y:S01]  /*e530*/  BPT.TRAP 0x1 ;  /* 0x000000040000795c */ /* 0x000fe20000300000 */
.L_x_3794:
[----:B--2---:R-:W-:Y:S05]  /*e540*/  @P1 BRA `(.L_x_3795) ;  /* 0x0000000000081947 */ /* 0x004fea0003800000 */
[----:B------:R-:W2:Y:S02]  /*e550*/  SYNCS.PHASECHK.TRANS64.TRYWAIT P0, [UR5+0x30850], R0 ;  /* 0x03085000ff0075a7 */ /* 0x000ea40008000145 */
[----:B--2---:R-:W-:Y:S05]  /*e560*/  @!P0 BRA `(.L_x_3796) ;  /* 0x0000005800508947 */ /* 0x004fea0003800000 */
.L_x_3795:
[----:B------:R-:W-:Y:S01]  /*e570*/  UIADD3 UR37, UR37, 0x400, URZ ;  /* 0x0000040025257890 */ /* 0x000fe2000fffe03f */
[----:B------:R-:W-:Y:S01]  /*e580*/  WARPGROUP.ARRIVE ;  /* 0x00000000000079c5 */ /* 0x000fe20000000000 */
[----:B------:R-:W-:Y:S01]  /*e590*/  UMOV UR7, 0x40000040 ;  /* 0x4000004000077882 */ /* 0x000fe20000000000 */
[----:B--2---:R-:W2:Y:S01]  /*e5a0*/  SHFL.BFLY PT, R5, R14, 0x2, 0x1f ;  /* 0x0c401f000e057f89 */ /* 0x004ea200000e0000 */
[----:B------:R-:W-:Y:S01]  /*e5b0*/  USHF.R.U32.HI UR37, URZ, 0x4, UR37 ;  /* 0x000000043f257899 */ /* 0x000fe20008011625 */
[----:B------:R-:W-:Y:S02]  /*e5c0*/  R2UR UR8, R199 ;  /* 0x00000000c70872ca */ /* 0x000fe400000e0000 */
[----:B-1----:R-:W1:Y:S01]  /*e5d0*/  SHFL.BFLY PT, R0, R7, 0x2, 0x1f ;  /* 0x0c401f0007007f89 */ /* 0x002e6200000e0000 */
[----:B------:R-:W-:Y:S01]  /*e5e0*/  ULOP3.LUT UR37, UR37, 0x3fff, URZ, 0xc0, !UPT ;  /* 0x00003fff25257892 */ /* 0x000fe2000f8ec03f */
[----:B------:R-:W3:Y:S03]  /*e5f0*/  S2R R13, SR_TID.X ;  /* 0x00000000000d7919 */ /* 0x000ee60000002100 */
[----:B------:R-:W-:-:S04]  /*e600*/  ULOP3.LUT UR4, UR37, 0x3000000, URZ, 0xfc, !UPT ;  /* 0x0300000025047892 */ /* 0x000fc8000f8efc3f */
[----:B------:R-:W-:Y:S02]  /*e610*/  UIMAD UR4, UR36, 0x900, UR4 ;  /* 0x00000900240478a4 */ /* 0x000fe4000f8e0204 */
[----:B------:R-:W-:Y:S02]  /*e620*/  UIADD3 UR36, UR36, 0x1, URZ ;  /* 0x0000000124247890 */ /* 0x000fe4000fffe03f */
[----:B------:R-:W-:Y:S02]  /*e630*/  UIADD3 UR8, UR8, 0x1, URZ ;  /* 0x0000000108087890 */ /* 0x000fe4000fffe03f */
[----:B------:R-:W-:Y:S01]  /*e640*/  UISETP.NE.AND UP0, UPT, UR36, 0x2, UPT ;  /* 0x000000022400788c */ /* 0x000fe2000bf05270 */
[----:B------:R-:W-:Y:S02]  /*e650*/  UMOV UR6, UR4 ;  /* 0x0000000400067c82 */ /* 0x000fe40008000000 */
[----:B------:R-:W-:Y:S01]  /*e660*/  HGMMA.64x192x16.F32 R24, R188, gdesc[UR4].tnspB, R24, gsb0 ;  /* 0x42e00004bc187df0 */ /* 0x000fe20008000818 */
[----:B------:R-:W-:Y:S01]  /*e670*/  UIADD3 UR6, UR4, 0x80, URZ ;  /* 0x0000008004067890 */ /* 0x000fe2000fffe03f */
[----:B--2---:R-:W-:Y:S01]  /*e680*/  FADD.FTZ R5, R5, R14 ;  /* 0x0000000e05057221 */ /* 0x004fe20000010000 */
[----:B------:R-:W-:Y:S01]  /*e690*/  UMOV UR7, 0x40000040 ;  /* 0x4000004000077882 */ /* 0x000fe20000000000 */
[----:B------:R-:W-:-:S02]  /*e6a0*/  IMAD.U32 R199, RZ, RZ, UR8 ;  /* 0x00000008ffc77e24 */ /* 0x000fc4000f8e00ff */
[----:B-1----:R-:W-:Y:S01]  /*e6b0*/  FADD.FTZ R2, R0, R7 ;  /* 0x0000000700027221 */ /* 0x002fe20000010000 */
[----:B------:R-:W-:Y:S01]  /*e6c0*/  IMAD.U32 R7, RZ, RZ, UR5 ;  /* 0x00000005ff077e24 */ /* 0x000fe2000f8e00ff */
[----:B------:R-:W1:Y:S01]  /*e6d0*/  SHFL.BFLY PT, R0, R5, 0x1, 0x1f ;  /* 0x0c201f0005007f89 */ /* 0x000e6200000e0000 */
[----:B------:R-:W-:-:S03]  /*e6e0*/  USEL UR36, UR36, URZ, UP0 ;  /* 0x0000003f24247287 */ /* 0x000fc60008000000 */
[----:B------:R-:W2:Y:S01]  /*e6f0*/  SHFL.BFLY PT, R9, R2, 0x1, 0x1f ;  /* 0x0c201f0002097f89 */ /* 0x000ea200000e0000 */
[----:B---3--:R-:W-:-:S13]  /*e700*/  LOP3.LUT P2, RZ, R13, 0x7f, RZ, 0xc0, !PT ;  /* 0x0000007f0dff7812 */ /* 0x008fda000784c0ff */
[----:B------:R-:W-:Y:S02]  /*e710*/  @!P2 VIADD R7, R7, 0x30860 ;  /* 0x000308600707a836 */ /* 0x000fe40000000000 */
[----:B-1----:R-:W-:Y:S01]  /*e720*/  FADD.FTZ R11, R5, R0 ;  /* 0x00000000050b7221 */ /* 0x002fe20000010000 */
[----:B------:R-:W-:Y:S02]  /*e730*/  IMAD.MOV.U32 R0, RZ, RZ, -0x800000 ;  /* 0xff800000ff007424 */ /* 0x000fe400078e00ff */
[----:B--2---:R-:W-:Y:S02]  /*e740*/  FADD.FTZ R12, R2, R9 ;  /* 0x00000009020c7221 */ /* 0x004fe40000010000 */
[----:B------:R-:W-:Y:S02]  /*e750*/  FSETP.NE.FTZ.AND P0, PT, R11, RZ, PT ;  /* 0x000000ff0b00720b */ /* 0x000fe40003f15000 */
[----:B------:R-:W-:Y:S01]  /*e760*/  CS2R R8, SRZ ;  /* 0x0000000000087805 */ /* 0x000fe2000001ff00 */
[----:B------:R-:W-:Y:S01]  /*e770*/  IMAD.MOV.U32 R2, RZ, RZ, -0x800000 ;  /* 0xff800000ff027424 */ /* 0x000fe200078e00ff */
[----:B------:R-:W-:-:S09]  /*e780*/  FSETP.NE.FTZ.AND P1, PT, R12, RZ, PT ;  /* 0x000000ff0c00720b */ /* 0x000fd20003f35000 */
[----:B------:R-:W1:Y:S01]  /*e790*/  @P0 MUFU.LG2 R6, R11 ;  /* 0x0000000b00060308 */ /* 0x000e620000000c00 */
[----:B------:R-:W-:-:S03]  /*e7a0*/  @P0 FMUL.FTZ R5, R18, 0.69314718246459960938 ;  /* 0x3f31721812050820 */ /* 0x000fc60000410000 */
[----:B------:R-:W-:-:S04]  /*e7b0*/  @P1 FMUL.FTZ R13, R18, 0.69314718246459960938 ;  /* 0x3f317218120d1820 */ /* 0x000fc80000410000 */
[----:B------:R-:W2:Y:S08]  /*e7c0*/  @P1 MUFU.LG2 R10, R12 ;  /* 0x0000000c000a1308 */ /* 0x000eb00000000c00 */
[----:B------:R-:W3:Y:S01]  /*e7d0*/  @P0 MUFU.RCP R8, R11 ;  /* 0x0000000b00080308 */ /* 0x000ee20000001000 */
[----:B-1----:R-:W-:-:S04]  /*e7e0*/  @P0 FMUL.FTZ R6, R6, 0.69314718246459960938 ;  /* 0x3f31721806060820 */ /* 0x002fc80000410000 */
[----:B------:R-:W-:Y:S01]  /*e7f0*/  @P0 FFMA.FTZ R0, R5, R4, R6 ;  /* 0x0000000405000223 */ /* 0x000fe20000010006 */
[----:B------:R-:W-:Y:S02]  /*e800*/  @!P2 PRMT R4, RZ, 0x654, R7 ;  /* 0x00000654ff04a816 */ /* 0x000fe40000000007 */
[----:B------:R-:W1:Y:S01]  /*e810*/  @P1 MUFU.RCP R9, R12 ;  /* 0x0000000c00091308 */ /* 0x000e620000001000 */
[----:B--2---:R-:W-:Y:S01]  /*e820*/  @P1 FMUL.FTZ R10, R10, 0.69314718246459960938 ;  /* 0x3f3172180a0a1820 */ /* 0x004fe20000410000 */
[----:B------:R-:W-:-:S03]  /*e830*/  PLOP3.LUT P0, PT, PT, PT, PT, 0x8, 0x0 ;  /* 0x000000000000781c */ /* 0x000fc60003f0e170 */
        /* <DEDUP_REMOVED lines=22> */
[----:B------:R-:W-:-:S04]  /*e9a0*/  USEL UR4, URZ, 0x1, UP0 ;  /* 0x000000013f047887 */ /* 0x000fc80008000000 */
[----:B------:R-:W-:Y:S01]  /*e9b0*/  ULOP3.LUT UR39, UR39, UR4, URZ, 0x3c, !UPT ;  /* 0x0000000427277292 */ /* 0x000fe2000f8e3c3f */
[----:B------:R-:W-:Y:S02]  /*e9c0*/  WARPGROUP.DEPBAR.LE gsb0, 0x0 ;  /* 0x00008000000079c5 */ /* 0x000fe40000010000 */
[----:B------:R-:W-:-:S10]  /*e9d0*/  WARPGROUP.ARRIVE ;  /* 0x00000000000079c5 */ /* 0x000fd40000000000 */
[----:B------:R-:W-:Y:S03]  /*e9e0*/  HGMMA.64x192x16.F32 R24, R168, gdesc[UR4].tnspB, R24, gsb0 ;  /* 0x42e00004a8187df0 */ /* 0x000fe60008000818 */
[----:B------:R-:W-:Y:S02]  /*e9f0*/  WARPGROUP.DEPBAR.LE gsb0, 0x0 ;  /* 0x00008000000079c5 */ /* 0x000fe40000010000 */
[----:B------:R2:W-:Y:S01]  /*ea00*/  @!P2 SYNCS.ARRIVE.TRANS64.RED.A1T0 RZ, [R4+URZ], RZ ;  /* 0x000000ff04ffa9a7 */ /* 0x0005e2000810043f */
[-C--:B---3--:R-:W-:Y:S01]  /*ea10*/  FMUL.FTZ R122, R25, R8.reuse ;  /* 0x00000008197a7220 */ /* 0x088fe20000410000 */
        /* <DEDUP_REMOVED lines=94> */
[----:B--2---:R-:W-:-:S07]  /*f000*/  FMUL.FTZ R119, R119, R9 ;  /* 0x0000000977777220 */ /* 0x004fce0000410000 */
.L_x_3726:
        /* <DEDUP_REMOVED lines=8> */
[----:B------:R-:W-:Y:S01]  /*f090*/  IADD3 R9, P3, R22, 0x20, RZ ;  /* 0x0000002016097810 */ /* 0x000fe20007f7e0ff */
[----:B------:R-:W-:Y:S01]  /*f0a0*/  VIADD R125, R202, UR42 ;  /* 0x0000002aca7d7c36 */ /* 0x000fe20008000000 */
[----:B------:R-:W-:Y:S01]  /*f0b0*/  IADD3 R13, P4, R22, 0x60, RZ ;  /* 0x00000060160d7810 */ /* 0x000fe20007f9e0ff */
[----:B------:R-:W-:Y:S01]  /*f0c0*/  ULDC UR10, c[0x0][0xa88] ;  /* 0x0002a200000a7ab9 */ /* 0x000fe20000000800 */
[----:B------:R-:W-:Y:S01]  /*f0d0*/  LOP3.LUT R8, R9, 0x380, RZ, 0xc0, !PT ;  /* 0x0000038009087812 */ /* 0x000fe200078ec0ff */
[----:B------:R-:W-:Y:S01]  /*f0e0*/  VIADD R4, R125, 0x8 ;  /* 0x000000087d047836 */ /* 0x000fe20000000000 */
[----:B------:R-:W-:Y:S01]  /*f0f0*/  LOP3.LUT R12, R13, 0x380, RZ, 0xc0, !PT ;  /* 0x000003800d0c7812 */ /* 0x000fe200078ec0ff */
[----:B------:R-:W-:Y:S01]  /*f100*/  USHF.R.S32.HI UR5, URZ, 0x1f, UR43 ;  /* 0x0000001f3f057899 */ /* 0x000fe2000801142b */
[----:B------:R-:W-:Y:S01]  /*f110*/  SHF.R.U64 R8, R8, 0x3, RZ ;  /* 0x0000000308087819 */ /* 0x000fe200000012ff */
[----:B------:R-:W-:Y:S01]  /*f120*/  ULDC.64 UR8, c[0x0][0xb70] ;  /* 0x0002dc0000087ab9 */ /* 0x000fe20000000a00 */
[----:B------:R-:W-:Y:S01]  /*f130*/  SHF.R.U64 R12, R12, 0x3, RZ ;  /* 0x000000030c0c7819 */ /* 0x000fe200000012ff */
[----:B------:R-:W-:Y:S01]  /*f140*/  UIMAD UR5, UR5, UR8, URZ ;  /* 0x00000008050572a4 */ /* 0x000fe2000f8e023f */
[----:B------:R-:W-:Y:S01]  /*f150*/  LOP3.LUT R8, R8, R9, RZ, 0x3c, !PT ;  /* 0x0000000908087212 */ /* 0x000fe200078e3cff */
[--C-:B------:R-:W-:Y:S01]  /*f160*/  IMAD.X R9, RZ, RZ, R23.reuse, P3 ;  /* 0x000000ffff097224 */ /* 0x100fe200018e0617 */
[----:B------:R-:W-:Y:S01]  /*f170*/  IADD3 R21, P3, R22, 0x4040, RZ ;  /* 0x0000404016157810 */ /* 0x000fe20007f7e0ff */
[----:B------:R-:W-:Y:S01]  /*f180*/  UIMAD.WIDE.U32 UR6, UR43, UR8, URZ ;  /* 0x000000082b0672a5 */ /* 0x000fe2000f8e003f */
[----:B------:R-:W-:Y:S01]  /*f190*/  LOP3.LUT R12, R12, R13, RZ, 0x3c, !PT ;  /* 0x0000000d0c0c7212 */ /* 0x000fe200078e3cff */
[----:B------:R-:W-:Y:S01]  /*f1a0*/  IMAD.X R13, RZ, RZ, R23, P4 ;  /* 0x000000ffff0d7224 */ /* 0x000fe200020e0617 */
[C---:B------:R-:W-:Y:S01]  /*f1b0*/  LOP3.LUT R5, R22.reuse, 0x380, RZ, 0xc0, !PT ;  /* 0x0000038016057812 */ /* 0x040fe200078ec0ff */
[----:B------:R-:W-:Y:S01]  /*f1c0*/  UIMAD UR5, UR43, UR9, UR5 ;  /* 0x000000092b0572a4 */ /* 0x000fe2000f8e0205 */
[----:B------:R-:W-:-:S02]  /*f1d0*/  IADD3 R17, P4, R22, 0x8000, RZ ;  /* 0x0000800016117810 */ /* 0x000fc40007f9e0ff */
[----:B------:R-:W-:Y:S01]  /*f1e0*/  LOP3.LUT R20, R21, 0x380, RZ, 0xc0, !PT ;  /* 0x0000038015147812 */ /* 0x000fe200078ec0ff */
[----:B------:R-:W-:Y:S01]  /*f1f0*/  UIADD3 UR5, UR7, UR5, URZ ;  /* 0x0000000507057290 */ /* 0x000fe2000fffe03f */
[----:B------:R-:W-:Y:S02]  /*f200*/  LOP3.LUT P0, RZ, R201, 0x3, RZ, 0xc0, !PT ;  /* 0x00000003c9ff7812 */ /* 0x000fe4000780c0ff */
[----:B------:R-:W-:Y:S02]  /*f210*/  SHF.R.U64 R5, R5, 0x3, RZ ;  /* 0x0000000305057819 */ /* 0x000fe400000012ff */
[----:B------:R-:W-:Y:S02]  /*f220*/  LOP3.LUT R26, R17, 0x380, RZ, 0xc0, !PT ;  /* 0x00000380111a7812 */ /* 0x000fe400078ec0ff */
[----:B------:R-:W-:Y:S02]  /*f230*/  SHF.R.U64 R20, R20, 0x3, RZ ;  /* 0x0000000314147819 */ /* 0x000fe400000012ff */
[----:B------:R-:W-:-:S02]  /*f240*/  ISETP.GE.OR P1, PT, R4, UR10, P0 ;  /* 0x0000000a04007c0c */ /* 0x000fc40008726670 */
[----:B------:R-:W-:Y:S02]  /*f250*/  IADD3 R19, P5, R22, 0x4020, RZ ;  /* 0x0000402016137810 */ /* 0x000fe40007fbe0ff */
[----:B------:R-:W-:Y:S01]  /*f260*/  LOP3.LUT R4, R5, R22, RZ, 0x3c, !PT ;  /* 0x0000001605047212 */ /* 0x000fe200078e3cff */
[--C-:B------:R-:W-:Y:S01]  /*f270*/  IMAD.MOV.U32 R5, RZ, RZ, R23.reuse ;  /* 0x000000ffff057224 */ /* 0x100fe200078e0017 */
[----:B------:R-:W-:Y:S02]  /*f280*/  SHF.R.U64 R26, R26, 0x3, RZ ;  /* 0x000000031a1a7819 */ /* 0x000fe400000012ff */
[----:B------:R-:W-:Y:S01]  /*f290*/  LOP3.LUT R20, R20, R21, RZ, 0x3c, !PT ;  /* 0x0000001514147212 */ /* 0x000fe200078e3cff */
[----:B------:R-:W-:Y:S01]  /*f2a0*/  IMAD.X R21, RZ, RZ, R23, P3 ;  /* 0x000000ffff157224 */ /* 0x000fe200018e0617 */
[----:B------:R-:W-:Y:S02]  /*f2b0*/  LOP3.LUT R18, R19, 0x380, RZ, 0xc0, !PT ;  /* 0x0000038013127812 */ /* 0x000fe400078ec0ff */
[----:B------:R-:W-:-:S02]  /*f2c0*/  IADD3 R11, P2, R22, 0x40, RZ ;  /* 0x00000040160b7810 */ /* 0x000fc40007f5e0ff */
[C---:B------:R-:W-:Y:S02]  /*f2d0*/  IADD3 R87, P3, R22.reuse, 0x8060, RZ ;  /* 0x0000806016577810 */ /* 0x040fe40007f7e0ff */
[----:B------:R-:W-:Y:S02]  /*f2e0*/  IADD3 R15, P6, R22, 0x4000, RZ ;  /* 0x00004000160f7810 */ /* 0x000fe40007fde0ff */
[----:B------:R-:W-:Y:S02]  /*f2f0*/  LOP3.LUT R26, R26, R17, RZ, 0x3c, !PT ;  /* 0x000000111a1a7212 */ /* 0x000fe400078e3cff */
[----:B------:R-:W-:Y:S02]  /*f300*/  MOV R17, R4 ;  /* 0x0000000400117202 */ /* 0x000fe40000000f00 */
[----:B------:R-:W-:Y:S02]  /*f310*/  SHF.R.U64 R18, R18, 0x3, RZ ;  /* 0x0000000312127819 */ /* 0x000fe400000012ff */
[----:B------:R-:W-:-:S02]  /*f320*/  F2FP.F16.F32.PACK_AB R5, R27, R32 ;  /* 0x000000201b05723e */ /* 0x000fc400000000ff */
[----:B------:R-:W-:Y:S02]  /*f330*/  LOP3.LUT R10, R11, 0x380, RZ, 0xc0, !PT ;  /* 0x000003800b0a7812 */ /* 0x000fe400078ec0ff */
[----:B------:R-:W-:Y:S02]  /*f340*/  LOP3.LUT R32, R87, 0x380, RZ, 0xc0, !PT ;  /* 0x0000038057207812 */ /* 0x000fe400078ec0ff */
[----:B------:R-:W-:Y:S02]  /*f350*/  LOP3.LUT R14, R15, 0x380, RZ, 0xc0, !PT ;  /* 0x000003800f0e7812 */ /* 0x000fe400078ec0ff */
[----:B------:R-:W-:Y:S01]  /*f360*/  LOP3.LUT R18, R18, R19, RZ, 0x3c, !PT ;  /* 0x0000001312127212 */ /* 0x000fe200078e3cff */
[----:B------:R-:W-:Y:S01]  /*f370*/  IMAD.X R19, RZ, RZ, R23, P5 ;  /* 0x000000ffff137224 */ /* 0x000fe200028e0617 */
[----:B------:R-:W-:Y:S02]  /*f380*/  SHF.R.U64 R10, R10, 0x3, RZ ;  /* 0x000000030a0a7819 */ /* 0x000fe400000012ff */
[----:B------:R-:W-:-:S02]  /*f390*/  SHF.R.U64 R32, R32, 0x3, RZ ;  /* 0x0000000320207819 */ /* 0x000fc400000012ff */
[----:B------:R-:W-:Y:S02]  /*f3a0*/  SHF.R.U64 R14, R14, 0x3, RZ ;  /* 0x000000030e0e7819 */ /* 0x000fe400000012ff */
[----:B------:R-:W-:Y:S01]  /*f3b0*/  LOP3.LUT R10, R10, R11, RZ, 0x3c, !PT ;  /* 0x0000000b0a0a7212 */ /* 0x000fe200078e3cff */
[----:B------:R-:W-:Y:S01]  /*f3c0*/  IMAD.X R11, RZ, RZ, R23, P2 ;  /* 0x000000ffff0b7224 */ /* 0x000fe200010e0617 */
[----:B------:R-:W-:Y:S02]  /*f3d0*/  LOP3.LUT R32, R32, R87, RZ, 0x3c, !PT ;  /* 0x0000005720207212 */ /* 0x000fe400078e3cff */
[----:B------:R-:W-:Y:S02]  /*f3e0*/  LOP3.LUT R14, R14, R15, RZ, 0x3c, !PT ;  /* 0x0000000f0e0e7212 */ /* 0x000fe400078e3cff */
[----:B------:R-:W-:Y:S02]  /*f3f0*/  MOV R87, R18 ;  /* 0x0000001200577202 */ /* 0x000fe40000000f00 */
[C---:B------:R-:W-:Y:S01]  /*f400*/  IADD3 R15, P2, R22.reuse, 0x4060, RZ ;  /* 0x00004060160f7810 */ /* 0x040fe20007f5e0ff */
[----:B------:R-:W1:Y:S01]  /*f410*/  LDC.64 R18, c[0x0][0xb78] ;  /* 0x0002de00ff127b82 */ /* 0x000e620000000a00 */
[----:B------:R-:W-:-:S02]  /*f420*/  IADD3 R72, P5, R22, 0x8040, RZ ;  /* 0x0000804016487810 */ /* 0x000fc40007fbe0ff */
[----:B------:R-:W-:Y:S02]  /*f430*/  LOP3.LUT R24, R15, 0x380, RZ, 0xc0, !PT ;  /* 0x000003800f187812 */ /* 0x000fe400078ec0ff */
[----:B------:R-:W-:Y:S02]  /*f440*/  F2FP.F16.F32.PACK_AB R4, R122, R7 ;  /* 0x000000077a04723e */ /* 0x000fe400000000ff */
[----:B------:R-:W-:Y:S02]  /*f450*/  SHF.R.U64 R24, R24, 0x3, RZ ;  /* 0x0000000318187819 */ /* 0x000fe400000012ff */
[----:B------:R-:W-:Y:S02]  /*f460*/  LOP3.LUT R27, R72, 0x380, RZ, 0xc0, !PT ;  /* 0x00000380481b7812 */ /* 0x000fe400078ec0ff */
[----:B------:R-:W-:Y:S02]  /*f470*/  F2FP.F16.F32.PACK_AB R6, R29, R6 ;  /* 0x000000061d06723e */ /* 0x000fe400000000ff */
[----:B------:R-:W-:Y:S01]  /*f480*/  F2FP.F16.F32.PACK_AB R7, R25, R30 ;  /* 0x0000001e1907723e */ /* 0x000fe200000000ff */
[----:B------:R-:W-:Y:S01]  /*f490*/  BAR.SYNC.DEFER_BLOCKING 0x1, 0x100 ;  /* 0x0044000000007b1d */ /* 0x000fe20000010000 */
[----:B------:R-:W-:Y:S01]  /*f4a0*/  LOP3.LUT R24, R24, R15, RZ, 0x3c, !PT ;  /* 0x0000000f18187212 */ /* 0x000fe200078e3cff */
[--C-:B------:R-:W-:Y:S01]  /*f4b0*/  IMAD.X R15, RZ, RZ, R23.reuse, P6 ;  /* 0x000000ffff0f7224 */ /* 0x100fe200030e0617 */
[----:B------:R-:W-:Y:S01]  /*f4c0*/  IADD3 R35, P6, R22, 0x8020, RZ ;  /* 0x0000802016237810 */ /* 0x000fe20007fde0ff */
[----:B------:R-:W-:Y:S01]  /*f4d0*/  IMAD.X R25, RZ, RZ, R23, P2 ;  /* 0x000000ffff197224 */ /* 0x000fe200010e0617 */
[----:B------:R-:W-:-:S02]  /*f4e0*/  SHF.R.U64 R27, R27, 0x3, RZ ;  /* 0x000000031b1b7819 */ /* 0x000fc400000012ff */
[----:B------:R-:W-:Y:S01]  /*f4f0*/  MOV R86, R20 ;  /* 0x0000001400567202 */ /* 0x000fe20000000f00 */
[----:B------:R-:W-:Y:S01]  /*f500*/  IMAD.U32 R21, RZ, RZ, UR7 ;  /* 0x00000007ff157e24 */ /* 0x000fe2000f8e00ff */
[----:B------:R-:W-:Y:S01]  /*f510*/  LOP3.LUT R34, R35, 0x380, RZ, 0xc0, !PT ;  /* 0x0000038023227812 */ /* 0x000fe200078ec0ff */
[----:B------:R-:W-:Y:S01]  /*f520*/  IMAD.U32 R21, RZ, RZ, UR5 ;  /* 0x00000005ff157e24 */ /* 0x000fe2000f8e00ff */
[----:B------:R-:W-:Y:S01]  /*f530*/  USHF.R.S32.HI UR5, URZ, 0x1f, UR44 ;  /* 0x0000001f3f057899 */ /* 0x000fe2000801142c */
[----:B------:R-:W-:Y:S01]  /*f540*/  LOP3.LUT R30, R27, R72, RZ, 0x3c, !PT ;  /* 0x000000481b1e7212 */ /* 0x000fe200078e3cff */
[----:B------:R-:W-:Y:S01]  /*f550*/  IMAD.X R27, RZ, RZ, R23, P4 ;  /* 0x000000ffff1b7224 */ /* 0x000fe200020e0617 */
[----:B------:R-:W-:Y:S01]  /*f560*/  SHF.R.U64 R34, R34, 0x3, RZ ;  /* 0x0000000322227819 */ /* 0x000fe200000012ff */
[----:B------:R-:W-:Y:S01]  /*f570*/  IMAD.U32 R20, RZ, RZ, UR6 ;  /* 0x00000006ff147e24 */ /* 0x000fe2000f8e00ff */
[----:B------:R-:W-:Y:S01]  /*f580*/  MOV R29, R8 ;  /* 0x00000008001d7202 */ /* 0x000fe20000000f00 */
[----:B------:R-:W-:Y:S01]  /*f590*/  ULDC.64 UR6, c[0x0][0xb40] ;  /* 0x0002d00000067ab9 */ /* 0x000fe20000000a00 */
[----:B------:R-:W-:-:S02]  /*f5a0*/  MOV R123, R10 ;  /* 0x0000000a007b7202 */ /* 0x000fc40000000f00 */
[----:B------:R-:W-:Y:S02]  /*f5b0*/  MOV R122, R12 ;  /* 0x0000000c007a7202 */ /* 0x000fe40000000f00 */
[----:B------:R-:W-:Y:S01]  /*f5c0*/  MOV R121, R14 ;  /* 0x0000000e00797202 */ /* 0x000fe20000000f00 */
[----:B------:R2:W-:Y:S01]  /*f5d0*/  STSM.16.M88.4 [R17], R4 ;  /* 0x0000000411007844 */ /* 0x0005e20000000200 */
[----:B------:R-:W-:Y:S02]  /*f5e0*/  F2FP.F16.F32.PACK_AB R8, R41, R40 ;  /* 0x000000282908723e */ /* 0x000fe400000000ff */
[----:B------:R-:W-:Y:S02]  /*f5f0*/  F2FP.F16.F32.PACK_AB R9, R43, R42 ;  /* 0x0000002a2b09723e */ /* 0x000fe400000000ff */
[----:B------:R-:W-:Y:S02]  /*f600*/  F2FP.F16.F32.PACK_AB R10, R45, R44 ;  /* 0x0000002c2d0a723e */ /* 0x000fe400000000ff */
[----:B------:R-:W-:-:S02]  /*f610*/  F2FP.F16.F32.PACK_AB R11, R47, R46 ;  /* 0x0000002e2f0b723e */ /* 0x000fc400000000ff */
[----:B------:R-:W-:Y:S01]  /*f620*/  LOP3.LUT R34, R34, R35, RZ, 0x3c, !PT ;  /* 0x0000002322227212 */ /* 0x000fe200078e3cff */
[--C-:B------:R-:W-:Y:S01]  /*f630*/  IMAD.X R35, RZ, RZ, R23.reuse, P6 ;  /* 0x000000ffff237224 */ /* 0x100fe200030e0617 */
[----:B------:R-:W-:Y:S02]  /*f640*/  MOV R72, R24 ;  /* 0x0000001800487202 */ /* 0x000fe40000000f00 */
[----:B------:R-:W-:Y:S02]  /*f650*/  F2FP.F16.F32.PACK_AB R12, R49, R48 ;  /* 0x00000030310c723e */ /* 0x000fe400000000ff */
[----:B------:R-:W-:Y:S02]  /*f660*/  F2FP.F16.F32.PACK_AB R13, R51, R50 ;  /* 0x00000032330d723e */ /* 0x000fe400000000ff */
[----:B--2---:R-:W-:Y:S01]  /*f670*/  F2FP.F16.F32.PACK_AB R7, R124, R31 ;  /* 0x0000001f7c07723e */ /* 0x004fe200000000ff */
[--C-:B------:R-:W-:Y:S01]  /*f680*/  IMAD.X R31, RZ, RZ, R23.reuse, P5 ;  /* 0x000000ffff1f7224 */ /* 0x100fe200028e0617 */
[----:B------:R-:W-:Y:S01]  /*f690*/  F2FP.F16.F32.PACK_AB R5, R126, R33 ;  /* 0x000000217e05723e */ /* 0x000fe200000000ff */
[----:B------:R-:W-:Y:S01]  /*f6a0*/  IMAD.X R33, RZ, RZ, R23, P3 ;  /* 0x000000ffff217224 */ /* 0x000fe200018e0617 */
[----:B------:R-:W-:-:S02]  /*f6b0*/  F2FP.F16.F32.PACK_AB R4, R120, R3 ;  /* 0x000000037804723e */ /* 0x000fc400000000ff */
[----:B------:R-:W-:Y:S02]  /*f6c0*/  F2FP.F16.F32.PACK_AB R6, R37, R36 ;  /* 0x000000242506723e */ /* 0x000fe400000000ff */
[----:B------:R-:W-:Y:S01]  /*f6d0*/  MOV R3, R30 ;  /* 0x0000001e00037202 */ /* 0x000fe20000000f00 */
[C---:B-1----:R-:W-:Y:S01]  /*f6e0*/  IMAD R30, R18.reuse, UR5, RZ ;  /* 0x00000005121e7c24 */ /* 0x042fe2000f8e02ff */
[----:B------:R-:W-:Y:S01]  /*f6f0*/  MOV R17, R26 ;  /* 0x0000001a00117202 */ /* 0x000fe20000000f00 */
[----:B------:R1:W-:Y:S01]  /*f700*/  STSM.16.M88.4 [R29], R4 ;  /* 0x000000041d007844 */ /* 0x0003e20000000200 */
[----:B------:R-:W-:Y:S02]  /*f710*/  F2FP.F16.F32.PACK_AB R14, R53, R52 ;  /* 0x00000034350e723e */ /* 0x000fe400000000ff */
[----:B------:R-:W-:Y:S01]  /*f720*/  F2FP.F16.F32.PACK_AB R15, R55, R54 ;  /* 0x00000036370f723e */ /* 0x000fe200000000ff */
[----:B------:R-:W-:Y:S01]  /*f730*/  STSM.16.M88.4 [R123], R8 ;  /* 0x000000087b007844 */ /* 0x000fe20000000200 */
[----:B------:R-:W-:Y:S01]  /*f740*/  MOV R32, R32 ;  /* 0x0000002000207202 */ /* 0x000fe20000000f00 */
[----:B------:R-:W-:Y:S01]  /*f750*/  IMAD R33, R19, UR44, R30 ;  /* 0x0000002c13217c24 */ /* 0x000fe2000f8e021e */
[----:B------:R-:W-:Y:S01]  /*f760*/  F2FP.F16.F32.PACK_AB R24, R57, R56 ;  /* 0x000000383918723e */ /* 0x000fe200000000ff */
[----:B------:R-:W-:Y:S01]  /*f770*/  STSM.16.M88.4 [R122], R12 ;  /* 0x0000000c7a007844 */ /* 0x000fe20000000200 */
[----:B------:R-:W-:Y:S01]  /*f780*/  F2FP.F16.F32.PACK_AB R25, R59, R58 ;  /* 0x0000003a3b19723e */ /* 0x000fe200000000ff */
[----:B------:R-:W-:Y:S01]  /*f790*/  IMAD.WIDE.U32 R18, R18, UR44, R20 ;  /* 0x0000002c12127c25 */ /* 0x000fe2000f8e0014 */
[----:B------:R-:W-:-:S02]  /*f7a0*/  F2FP.F16.F32.PACK_AB R26, R61, R60 ;  /* 0x0000003c3d1a723e */ /* 0x000fc400000000ff */
[----:B------:R-:W-:Y:S02]  /*f7b0*/  F2FP.F16.F32.PACK_AB R27, R63, R62 ;  /* 0x0000003e3f1b723e */ /* 0x000fe400000000ff */
[----:B------:R-:W-:Y:S02]  /*f7c0*/  F2FP.F16.F32.PACK_AB R80, R81, R80 ;  /* 0x000000505150723e */ /* 0x000fe400000000ff */
[----:B-1----:R-:W-:Y:S01]  /*f7d0*/  F2FP.F16.F32.PACK_AB R4, R65, R64 ;  /* 0x000000404104723e */ /* 0x002fe200000000ff */
[----:B------:R-:W-:Y:S01]  /*f7e0*/  STSM.16.M88.4 [R121], R24 ;  /* 0x0000001879007844 */ /* 0x000fe20000000200 */
[----:B------:R-:W-:Y:S02]  /*f7f0*/  F2FP.F16.F32.PACK_AB R5, R67, R66 ;  /* 0x000000424305723e */ /* 0x000fe400000000ff */
[----:B------:R-:W-:Y:S02]  /*f800*/  F2FP.F16.F32.PACK_AB R6, R69, R68 ;  /* 0x000000444506723e */ /* 0x000fe400000000ff */
[----:B------:R-:W-:-:S02]  /*f810*/  F2FP.F16.F32.PACK_AB R7, R71, R70 ;  /* 0x000000464707723e */ /* 0x000fc400000000ff */
[----:B------:R-:W-:Y:S02]  /*f820*/  F2FP.F16.F32.PACK_AB R28, R73, R28 ;  /* 0x0000001c491c723e */ /* 0x000fe400000000ff */
[----:B------:R-:W-:Y:S01]  /*f830*/  F2FP.F16.F32.PACK_AB R29, R75, R74 ;  /* 0x0000004a4b1d723e */ /* 0x000fe200000000ff */
[----:B------:R1:W-:Y:S01]  /*f840*/  STSM.16.M88.4 [R87], R4 ;  /* 0x0000000457007844 */ /* 0x0003e20000000200 */
        /* <DEDUP_REMOVED lines=15> */
[----:B------:R-:W-:Y:S02]  /*f940*/  MOV R34, R34 ;  /* 0x0000002200227202 */ /* 0x000fe40000000f00 */
        /* <DEDUP_REMOVED lines=11> */
[----:B-1----:R-:W-:Y:S02]  /*fa00*/  SHF.R.S32.HI R5, RZ, 0x1f, R125 ;  /* 0x0000001fff057819 */ /* 0x002fe4000001147d */
[C---:B------:R-:W-:Y:S01]  /*fa10*/  IADD3 R6, P2, R125.reuse, R18, RZ ;  /* 0x000000127d067210 */ /* 0x040fe20007f5e0ff */
[----:B------:R-:W-:Y:S01]  /*fa20*/  STSM.16.M88.4 [R32], R112 ;  /* 0x0000007020007844 */ /* 0x000fe20000000200 */
[----:B------:R-:W-:-:S02]  /*fa30*/  ISETP.GE.OR P0, PT, R125, UR10, P0 ;  /* 0x0000000a7d007c0c */ /* 0x000fc40008706670 */
        /* <DEDUP_REMOVED lines=8> */
[----:B------:R-:W-:-:S04]  /*fac0*/  LEA R4, P2, R6, UR6, 0x2 ;  /* 0x0000000606047c11 */ /* 0x000fc8000f8410ff */
[----:B------:R-:W-:Y:S02]  /*fad0*/  LEA.HI.X R5, R6, UR7, R5, 0x2, P2 ;  /* 0x0000000706057c11 */ /* 0x000fe400090f1405 */
[----:B------:R-:W1:Y:S04]  /*fae0*/  SHFL.IDX PT, R6, R204, RZ, 0x1f ;  /* 0x00001fffcc067589 */ /* 0x000e6800000e0000 */
        /* <DEDUP_REMOVED lines=16> */
[----:B------:R-:W-:-:S05]  /*fbf0*/  UMOV UR8, 0x40 ;  /* 0x0000004000087882 */ /* 0x000fca0000000000 */
        /* <DEDUP_REMOVED lines=13> */
.L_x_3800:
[----:B------:R-:W-:Y:S05]  /*fcd0*/  BSYNC B0 ;  /* 0x0000000000007941 */ /* 0x000fea0003800000 */
.L_x_3799:
[----:B------:R-:W-:Y:S05]  /*fce0*/  BRA `(.L_x_3798) ;  /* 0x00000008004c7947 */ /* 0x000fea0003800000 */
.L_x_3797:
[----:B------:R-:W1:Y:S01]  /*fcf0*/  LDC R12, c[0x0][0xdac] ;  /* 0x00036b00ff0c7b82 */ /* 0x000e620000000800 */
[----:B------:R-:W-:Y:S01]  /*fd00*/  ISETP.GT.AND P0, PT, R206, 0x7f, PT ;  /* 0x0000007fce00780c */ /* 0x000fe20003f04270 */
[----:B------:R-:W-:Y:S01]  /*fd10*/  USHF.R.S32.HI UR6, URZ, 0x1f, UR43 ;  /* 0x0000001f3f067899 */ /* 0x000fe2000801142b */
[----:B------:R-:W-:Y:S01]  /*fd20*/  BSSY B0, `(.L_x_3801) ;  /* 0x000001b000007945 */ /* 0x000fe20003800000 */
[----:B------:R-:W-:Y:S01]  /*fd30*/  USHF.R.S32.HI UR7, URZ, 0x1f, UR44 ;  /* 0x0000001f3f077899 */ /* 0x000fe2000801142c */
[----:B------:R-:W-:-:S03]  /*fd40*/  SHF.R.S32.HI R193, RZ, 0x1f, R192 ;  /* 0x0000001fffc17819 */ /* 0x000fc600000114c0 */
[----:B------:R-:W2:Y:S08]  /*fd50*/  LDC.64 R6, c[0x0][0xae0] ;  /* 0x0002b800ff067b82 */ /* 0x000eb00000000a00 */
[----:B------:R-:W3:Y:S01]  /*fd60*/  LDC.64 R8, c[0x0][0xae8] ;  /* 0x0002ba00ff087b82 */ /* 0x000ee20000000a00 */
[----:B------:R-:W-:Y:S05]  /*fd70*/  @P0 BRA `(.L_x_3802) ;  /* 0x0000000000540947 */ /* 0x000fea0003800000 */
[----:B------:R-:W4:Y:S01]  /*fd80*/  S2R R0, SR_TID.X ;  /* 0x0000000000007919 */ /* 0x000f220000002100 */
[----:B------:R-:W-:Y:S01]  /*fd90*/  ULDC UR5, c[0x0][0xa88] ;  /* 0x0002a20000057ab9 */ /* 0x000fe20000000800 */
[----:B----4-:R-:W-:-:S04]  /*fda0*/  IADD3 R2, R200, -0x80, R0 ;  /* 0xffffff80c8027810 */ /* 0x010fc80007ffe000 */
[----:B------:R-:W-:-:S13]  /*fdb0*/  ISETP.GE.AND P0, PT, R2, UR5, PT ;  /* 0x0000000502007c0c */ /* 0x000fda000bf06270 */
[----:B------:R-:W-:Y:S05]  /*fdc0*/  @P0 BRA `(.L_x_3802) ;  /* 0x0000000000400947 */ /* 0x000fea0003800000 */
[----:B------:R-:W4:Y:S01]  /*fdd0*/  LDC.64 R4, c[0x0][0xb70] ;  /* 0x0002dc00ff047b82 */ /* 0x000f220000000a00 */
[----:B------:R-:W-:Y:S01]  /*fde0*/  SHF.R.S32.HI R3, RZ, 0x1f, R2 ;  /* 0x0000001fff037819 */ /* 0x000fe20000011402 */
[----:B------:R-:W-:-:S06]  /*fdf0*/  ULDC.64 UR8, c[0x0][0xb40] ;  /* 0x0002d00000087ab9 */ /* 0x000fcc0000000a00 */
[----:B------:R-:W5:Y:S01]  /*fe00*/  LDC.64 R10, c[0x0][0xb78] ;  /* 0x0002de00ff0a7b82 */ /* 0x000f620000000a00 */
[C---:B----4-:R-:W-:Y:S02]  /*fe10*/  IMAD R0, R4.reuse, UR6, RZ ;  /* 0x0000000604007c24 */ /* 0x050fe4000f8e02ff */
[----:B------:R-:W-:-:S04]  /*fe20*/  IMAD.WIDE.U32 R2, R4, UR43, R2 ;  /* 0x0000002b04027c25 */ /* 0x000fc8000f8e0002 */
[----:B------:R-:W-:Y:S02]  /*fe30*/  IMAD R5, R5, UR43, R0 ;  /* 0x0000002b05057c24 */ /* 0x000fe4000f8e0200 */
[C---:B-----5:R-:W-:Y:S02]  /*fe40*/  IMAD R0, R10.reuse, UR7, RZ ;  /* 0x000000070a007c24 */ /* 0x060fe4000f8e02ff */
[----:B------:R-:W-:Y:S02]  /*fe50*/  IMAD.IADD R3, R3, 0x1, R5 ;  /* 0x0000000103037824 */ /* 0x000fe400078e0205 */
[----:B------:R-:W-:Y:S02]  /*fe60*/  IMAD R5, R11, UR44, R0 ;  /* 0x0000002c0b057c24 */ /* 0x000fe4000f8e0200 */
[----:B------:R-:W-:-:S04]  /*fe70*/  IMAD.WIDE.U32 R2, R10, UR44, R2 ;  /* 0x0000002c0a027c25 */ /* 0x000fc8000f8e0002 */
[----:B------:R-:W-:Y:S01]  /*fe80*/  IMAD.IADD R3, R3, 0x1, R5 ;  /* 0x0000000103037824 */ /* 0x000fe200078e0205 */
[----:B------:R-:W-:-:S04]  /*fe90*/  LEA R4, P0, R2, UR8, 0x2 ;  /* 0x0000000802047c11 */ /* 0x000fc8000f8010ff */
[----:B------:R-:W-:Y:S01]  /*fea0*/  LEA.HI.X R5, R2, UR9, R3, 0x2, P0 ;  /* 0x0000000902057c11 */ /* 0x000fe200080f1403 */
[----:B------:R-:W-:-:S05]  /*feb0*/  IMAD.MOV.U32 R3, RZ, RZ, -0x800000 ;  /* 0xff800000ff037424 */ /* 0x000fca00078e00ff */
[----:B------:R4:W-:Y:S03]  /*fec0*/  STG.E desc[UR60][R4.64], R3 ;  /* 0x0000000304007986 */ /* 0x0009e6000c10193c */
.L_x_3802:
[----:B------:R-:W-:Y:S05]  /*fed0*/  BSYNC B0 ;  /* 0x0000000000007941 */ /* 0x000fea0003800000 */
.L_x_3801:
[----:B------:R-:W-:Y:S01]  /*fee0*/  R2UR UR8, R198 ;  /* 0x00000000c60872ca */ /* 0x000fe200000e0000 */
[----:B------:R-:W-:Y:S01]  /*fef0*/  ULDC UR5, c[0x0][0xa88] ;  /* 0x0002a20000057ab9 */ /* 0x000fe20000000800 */
[C---:B--2---:R-:W-:Y:S01]  /*ff00*/  IMAD R0, R6.reuse, UR6, RZ ;  /* 0x0000000606007c24 */ /* 0x044fe2000f8e02ff */
[----:B------:R-:W-:Y:S01]  /*ff10*/  UIADD3 UR42, -UR42, UR5, URZ ;  /* 0x000000052a2a7290 */ /* 0x000fe2000fffe13f */
[----:B----4-:R-:W-:Y:S01]  /*ff20*/  IMAD.WIDE.U32 R2, R6, UR43, R192 ;  /* 0x0000002b06027c25 */ /* 0x010fe2000f8e00c0 */
[----:B------:R-:W-:Y:S01]  /*ff30*/  SHF.R.S32.HI R197, RZ, 0x1f, R196 ;  /* 0x0000001fffc57819 */ /* 0x000fe200000114c4 */
[----:B------:R-:W-:Y:S02]  /*ff40*/  BSSY B0, `(.L_x_3803) ;  /* 0x0000025000007945 */ /* 0x000fe40003800000 */
[----:B------:R-:W-:Y:S01]  /*ff50*/  IMAD R5, R7, UR43, R0 ;  /* 0x0000002b07057c24 */ /* 0x000fe2000f8e0200 */
[C---:B------:R-:W-:Y:S01]  /*ff60*/  ISETP.GE.AND P3, PT, R196.reuse, UR42, PT ;  /* 0x0000002ac4007c0c */ /* 0x040fe2000bf66270 */
[----:B------:R-:W-:-:S02]  /*ff70*/  VIADD R0, R196, 0x40 ;  /* 0x00000040c4007836 */ /* 0x000fc40000000000 */
[----:B------:R-:W-:Y:S01]  /*ff80*/  VIADD R4, R196, 0x20 ;  /* 0x00000020c4047836 */ /* 0x000fe20000000000 */
[----:B------:R-:W-:Y:S01]  /*ff90*/  ULOP3.LUT UR5, URZ, UR8, URZ, 0x33, !UPT ;  /* 0x000000083f057292 */ /* 0x000fe2000f8e333f */
[----:B------:R-:W-:Y:S01]  /*ffa0*/  IMAD.IADD R3, R3, 0x1, R5 ;  /* 0x0000000103037824 */ /* 0x000fe200078e0205 */
[----:B------:R-:W-:Y:S01]  /*ffb0*/  ISETP.GE.AND P1, PT, R0, UR42, PT ;  /* 0x0000002a00007c0c */ /* 0x000fe2000bf26270 */
[----:B---3--:R-:W-:Y:S01]  /*ffc0*/  IMAD R0, R8, UR7, RZ ;  /* 0x0000000708007c24 */ /* 0x008fe2000f8e02ff */
[----:B------:R-:W-:Y:S01]  /*ffd0*/  ISETP.GE.AND P0, PT, R4, UR42, PT ;  /* 0x0000002a04007c0c */ /* 0x000fe2000bf06270 */
[----:B------:R-:W-:Y:S02]  /*ffe0*/  VIADD R4, R196, 0x60 ;  /* 0x00000060c4047836 */ /* 0x000fe40000000000 */
[----:B------:R-:W-:Y:S02]  /*fff0*/  IMAD R9, R9, UR44, R0 ;  /* 0x0000002c09097c24 */ /* 0x000fe4000f8e0200 */
[----:B-1----:R-:W-:Y:S01]  /*10000*/  VIADD R5, R12, UR5 ;  /* 0x000000050c057c36 */ /* 0x002fe20008000000 */
[----:B------:R-:W-:Y:S01]  /*10010*/  ISETP.GE.AND P2, PT, R4, UR42, PT ;  /* 0x0000002a04007c0c */ /* 0x000fe2000bf46270 */
[----:B------:R-:W-:-:S04]  /*10020*/  IMAD.WIDE.U32 R6, R8, UR44, R2 ;  /* 0x0000002c08067c25 */ /* 0x000fc8000f8e0002 */
[----:B------:R-:W-:-:S04]  /*10030*/  IMAD.WIDE R4, R5, 0x80, R196 ;  /* 0x0000008005047825 */ /* 0x000fc800078e02c4 */
[----:B------:R-:W-:Y:S01]  /*10040*/  IMAD.IADD R11, R7, 0x1, R9 ;  /* 0x00000001070b7824 */ /* 0x000fe200078e0209 */
[----:B------:R-:W-:Y:S06]  /*10050*/  @P3 BRA `(.L_x_3804) ;  /* 0x00000000004c3947 */ /* 0x000fec0003800000 */
[----:B------:R-:W-:Y:S01]  /*10060*/  ULDC.64 UR6, c[0x0][0xad8] ;  /* 0x0002b60000067ab9 */ /* 0x000fe20000000a00 */
        /* <DEDUP_REMOVED lines=8> */
[----:B------:R-:W-:Y:S02]  /*100f0*/  IMAD.MOV.U32 R3, RZ, RZ, R11 ;  /* 0x000000ffff037224 */ /* 0x000fe400078e000b */
        /* <DEDUP_REMOVED lines=9> */
.L_x_3804:
[----:B------:R-:W-:Y:S05]  /*10190*/  BSYNC B0 ;  /* 0x0000000000007941 */ /* 0x000fea0003800000 */
.L_x_3803:
[----:B------:R-:W-:Y:S04]  /*101a0*/  BSSY B0, `(.L_x_3805) ;  /* 0x0000017000007945 */ /* 0x000fe80003800000 */
[----:B------:R-:W-:Y:S05]  /*101b0*/  @P0 BRA `(.L_x_3806) ;  /* 0x0000000000540947 */ /* 0x000fea0003800000 */
[----:B-1----:R-:W-:Y:S01]  /*101c0*/  IADD3 R9, P0, R4, 0x20, RZ ;  /* 0x0000002004097810 */ /* 0x002fe20007f1e0ff */
[C---:B------:R-:W-:Y:S01]  /*101d0*/  VIADD R2, R192.reuse, 0x40 ;  /* 0x00000040c0027836 */ /* 0x040fe20000000000 */
[----:B------:R-:W-:Y:S01]  /*101e0*/  ULDC UR5, c[0x0][0xa8c] ;  /* 0x0002a30000057ab9 */ /* 0x000fe20000000800 */
[----:B------:R-:W-:Y:S01]  /*101f0*/  ULDC.64 UR6, c[0x0][0xad8] ;  /* 0x0002b60000067ab9 */ /* 0x000fe20000000a00 */
[----:B------:R-:W-:Y:S01]  /*10200*/  IMAD.MOV.U32 R3, RZ, RZ, R11 ;  /* 0x000000ffff037224 */ /* 0x000fe200078e000b */
[----:B------:R-:W-:Y:S01]  /*10210*/  ISETP.GE.AND P3, PT, R192, UR5, PT ;  /* 0x00000005c0007c0c */ /* 0x000fe2000bf66270 */
[----:B------:R-:W-:Y:S01]  /*10220*/  IMAD.X R0, RZ, RZ, R5, P0 ;  /* 0x000000ffff007224 */ /* 0x000fe200000e0605 */
[----:B------:R-:W-:Y:S01]  /*10230*/  ISETP.GE.AND P4, PT, R2, UR5, PT ;  /* 0x0000000502007c0c */ /* 0x000fe2000bf86270 */
[----:B------:R-:W-:Y:S02]  /*10240*/  IMAD.MOV.U32 R2, RZ, RZ, R6 ;  /* 0x000000ffff027224 */ /* 0x000fe400078e0006 */
[----:B------:R-:W-:-:S02]  /*10250*/  VIADD R8, R192, 0x80 ;  /* 0x00000080c0087836 */ /* 0x000fc40000000000 */
[----:B------:R-:W-:Y:S02]  /*10260*/  IMAD R0, R0, UR6, RZ ;  /* 0x0000000600007c24 */ /* 0x000fe4000f8e02ff */
        /* <DEDUP_REMOVED lines=10> */
.L_x_3806:
[----:B------:R-:W-:Y:S05]  /*10310*/  BSYNC B0 ;  /* 0x0000000000007941 */ /* 0x000fea0003800000 */
.L_x_3805:
[----:B------:R-:W-:Y:S04]  /*10320*/  BSSY B0, `(.L_x_3807) ;  /* 0x0000017000007945 */ /* 0x000fe80003800000 */
[----:B------:R-:W-:Y:S05]  /*10330*/  @P1 BRA `(.L_x_3808) ;  /* 0x0000000000541947 */ /* 0x000fea0003800000 */
[----:B-12---:R-:W-:Y:S01]  /*10340*/  IADD3 R9, P0, R4, 0x40, RZ ;  /* 0x0000004004097810 */ /* 0x006fe20007f1e0ff */
        /* <DEDUP_REMOVED lines=20> */
.L_x_3808:
[----:B------:R-:W-:Y:S05]  /*10490*/  BSYNC B0 ;  /* 0x0000000000007941 */ /* 0x000fea0003800000 */
.L_x_3807:
[----:B------:R-:W-:Y:S04]  /*104a0*/  BSSY B0, `(.L_x_3798) ;  /* 0x0000017000007945 */ /* 0x000fe80003800000 */
[----:B------:R-:W-:Y:S05]  /*104b0*/  @P2 BRA `(.L_x_3809) ;  /* 0x0000000000542947 */ /* 0x000fea0003800000 */
[----:B------:R-:W-:Y:S01]  /*104c0*/  IADD3 R7, P0, R4, 0x60, RZ ;  /* 0x0000006004077810 */ /* 0x000fe20007f1e0ff */
        /* <DEDUP_REMOVED lines=20> */
.L_x_3809:
[----:B------:R-:W-:Y:S05]  /*10610*/  BSYNC B0 ;  /* 0x0000000000007941 */ /* 0x000fea0003800000 */
.L_x_3798:
[----:B------:R-:W5:Y:S02]  /*10620*/  LDC R0, c[0x0][0xda8] ;  /* 0x00036a00ff007b82 */ /* 0x000f640000000800 */
[----:B-----5:R-:W-:-:S13]  /*10630*/  ISETP.LE.AND P0, PT, R0, UR4, PT ;  /* 0x0000000400007c0c */ /* 0x020fda000bf03270 */
[----:B------:R-:W-:Y:S05]  /*10640*/  @!P0 BRA `(.L_x_3810) ;  /* 0xffffff0400e88947 */ /* 0x000fea000383ffff */
[----:B------:R-:W-:Y:S05]  /*10650*/  EXIT ;  /* 0x000000000000794d */ /* 0x000fea0003800000 */
.L_x_3716:
        /* <DEDUP_REMOVED lines=8> */
[----:B------:R-:W-:Y:S02]  /*106e0*/  IMAD.MOV.U32 R16, RZ, RZ, RZ ;  /* 0x000000ffff107224 */ /* 0x000fe400078e00ff */
[----:B------:R-:W-:-:S04]  /*106f0*/  IMAD.MOV.U32 R17, RZ, RZ, 0x1 ;  /* 0x00000001ff117424 */ /* 0x000fc800078e00ff */
[----:B------:R-:W1:Y:S02]  /*10700*/  LDC R0, c[0x0][0xda8] ;  /* 0x00036a00ff007b82 */ /* 0x000e640000000800 */
[----:B-1----:R-:W-:-:S13]  /*10710*/  ISETP.LE.AND P0, PT, R0, UR4, PT ;  /* 0x0000000400007c0c */ /* 0x002fda000bf03270 */
[----:B------:R-:W-:Y:S05]  /*10720*/  @P0 BRA `(.L_x_3811) ;  /* 0x00000030004c0947 */ /* 0x000fea0003800000 */
[----:B------:R-:W-:Y:S01]  /*10730*/  IMAD.U32 R19, RZ, RZ, UR4 ;  /* 0x00000004ff137e24 */ /* 0x000fe2000f8e00ff */
[----:B------:R-:W-:Y:S01]  /*10740*/  ULDC UR48, c[0x0][0xc] ;  /* 0x0000030000307ab9 */ /* 0x000fe20000000800 */
[----:B------:R-:W-:Y:S01]  /*10750*/  IMAD.MOV.U32 R17, RZ, RZ, 0x1 ;  /* 0x00000001ff117424 */ /* 0x000fe200078e00ff */
[----:B------:R-:W-:Y:S01]  /*10760*/  ULDC.64 UR44, c[0x0][0x198] ;  /* 0x00006600002c7ab9 */ /* 0x000fe20000000a00 */
[----:B------:R-:W-:Y:S01]  /*10770*/  IMAD.MOV.U32 R16, RZ, RZ, RZ ;  /* 0x000000ffff107224 */ /* 0x000fe200078e00ff */
[----:B------:R-:W-:-:S06]  /*10780*/  UMOV UR47, URZ ;  /* 0x0000003f002f7c82 */ /* 0x000fcc0008000000 */
.L_x_3865:
        /* <DEDUP_REMOVED lines=21> */
.L_x_3812:
[----:B------:R-:W-:Y:S01]  /*108e0*/  ULDC UR9, c[0x0][0xdc4] ;  /* 0x0003710000097ab9 */ /* 0x000fe20000000800 */
[----:B------:R-:W-:Y:S01]  /*108f0*/  UMOV UR6, UR7 ;  /* 0x0000000700067c82 */ /* 0x000fe20008000000 */
[----:B------:R-:W-:-:S11]  /*10900*/  UISETP.NE.AND UP0, UPT, UR9, 0x1, UPT ;  /* 0x000000010900788c */ /* 0x000fd6000bf05270 */
[----:B------:R-:W-:Y:S02]  /*10910*/  @UP0 ULDC.64 UR10, c[0x0][0xdc8] ;  /* 0x00037200000a0ab9 */ /* 0x000fe40000000a00 */
[----:B------:R-:W-:-:S04]  /*10920*/  UIMAD.WIDE.U32 UR4, UR7, UR10, URZ ;  /* 0x0000000a070472a5 */ /* 0x000fc8000f8e003f */
[----:B------:R-:W-:-:S04]  /*10930*/  @UP0 USHF.R.U32.HI UR6, URZ, UR11, UR5 ;  /* 0x0000000b3f060299 */ /* 0x000fc80008011605 */
[----:B------:R-:W-:-:S12]  /*10940*/  UIMAD UR4, UR6, UR9, URZ ;  /* 0x00000009060472a4 */ /* 0x000fd8000f8e023f */
.L_x_3813:
[----:B------:R-:W-:Y:S01]  /*10950*/  ULDC.64 UR12, c[0x0][0x3f8] ;  /* 0x0000fe00000c7ab9 */ /* 0x000fe20000000a00 */
[----:B------:R-:W-:Y:S02]  /*10960*/  UIADD3 UR9, UR7, -UR4, URZ ;  /* 0x8000000407097290 */ /* 0x000fe4000fffe03f */
[----:B------:R-:W-:Y:S02]  /*10970*/  UISETP.NE.U32.AND UP0, UPT, UR12, URZ, UPT ;  /* 0x0000003f0c00728c */ /* 0x000fe4000bf05070 */
[----:B------:R-:W-:Y:S01]  /*10980*/  ULOP3.LUT UR10, URZ, UR6, URZ, 0x33, !UPT ;  /* 0x000000063f0a7292 */ /* 0x000fe2000f8e333f */
[----:B------:R-:W-:Y:S01]  /*10990*/  ULDC UR12, c[0x0][0xdb8] ;  /* 0x00036e00000c7ab9 */ /* 0x000fe20000000800 */
[----:B------:R-:W-:Y:S01]  /*109a0*/  ULDC.64 UR4, c[0x0][0x9e0] ;  /* 0x0002780000047ab9 */ /* 0x000fe20000000a00 */
[----:B------:R-:W-:Y:S02]  /*109b0*/  UISETP.NE.AND UP1, UPT, UR12, 0x1, UPT ;  /* 0x000000010c00788c */ /* 0x000fe4000bf25270 */
[----:B------:R-:W-:Y:S01]  /*109c0*/  UISETP.NE.AND.EX UP0, UPT, UR13, URZ, UPT, UP0 ;  /* 0x0000003f0d00728c */ /* 0x000fe2000bf05300 */
[----:B------:R-:W-:-:S02]  /*109d0*/  ULDC UR11, c[0x0][0xdc4] ;  /* 0x00037100000b7ab9 */ /* 0x000fc40000000800 */
[----:B------:R-:W-:Y:S01]  /*109e0*/  ULDC UR13, c[0x0][0xdac] ;  /* 0x00036b00000d7ab9 */ /* 0x000fe20000000800 */
[----:B------:R-:W-:Y:S02]  /*109f0*/  UISETP.GE.AND UP2, UPT, UR5, 0x1, UPT ;  /* 0x000000010500788c */ /* 0x000fe4000bf46270 */
[----:B------:R-:W-:Y:S02]  /*10a00*/  UIMAD UR11, UR8, UR11, UR9 ;  /* 0x0000000b080b72a4 */ /* 0x000fe4000f8e0209 */
[----:B------:R-:W-:Y:S01]  /*10a10*/  UIADD3 UR10, UR10, UR13, URZ ;  /* 0x0000000d0a0a7290 */ /* 0x000fe2000fffe03f */
[----:B------:R-:W-:Y:S01]  /*10a20*/  @UP1 ULDC UR8, c[0x0][0xdbc] ;  /* 0x00036f0000081ab9 */ /* 0x000fe20000000800 */
[----:B------:R-:W-:Y:S01]  /*10a30*/  PLOP3.LUT P1, PT, PT, PT, UP2, 0x80, 0x0 ;  /* 0x000000000000781c */ /* 0x000fe20003f2f028 */
[----:B------:R-:W-:Y:S02]  /*10a40*/  UIMAD.WIDE.U32 UR8, UR11, UR8, URZ ;  /* 0x000000080b0872a5 */ /* 0x000fe4000f8e003f */
[----:B------:R-:W-:Y:S01]  /*10a50*/  USHF.L.U32 UR41, UR10, 0x7, URZ ;  /* 0x000000070a297899 */ /* 0x000fe2000800063f */
        /* <DEDUP_REMOVED lines=23> */
.L_x_3815:
[----:B------:R-:W-:-:S11]  /*10bd0*/  UISETP.NE.AND UP0, UPT, UR5, 0x1, UPT ;  /* 0x000000010500788c */ /* 0x000fd6000bf05270 */
[----:B------:R-:W-:Y:S02]  /*10be0*/  @UP0 ULDC.64 UR12, c[0x0][0x9e8] ;  /* 0x00027a00000c0ab9 */ /* 0x000fe40000000a00 */
[----:B------:R-:W-:-:S04]  /*10bf0*/  UIMAD.WIDE.U32 UR8, UR10, UR12, URZ ;  /* 0x0000000c0a0872a5 */ /* 0x000fc8000f8e003f */
[----:B------:R-:W-:-:S12]  /*10c00*/  @UP0 USHF.R.U32.HI UR10, URZ, UR13, UR9 ;  /* 0x0000000d3f0a0299 */ /* 0x000fd80008011609 */
.L_x_3816:
[----:B------:R-:W-:-:S04]  /*10c10*/  UIMAD UR10, UR10, UR5, UR5 ;  /* 0x000000050a0a72a4 */ /* 0x000fc8000f8e0205 */
[----:B------:R-:W-:-:S04]  /*10c20*/  UISETP.LT.AND UP0, UPT, UR4, UR10, UPT ;  /* 0x0000000a0400728c */ /* 0x000fc8000bf01270 */
[----:B------:R-:W-:-:S12]  /*10c30*/  USEL UR4, UR4, UR10, UP0 ;  /* 0x0000000a04047287 */ /* 0x000fd80008000000 */
.L_x_3814:
[----:B------:R-:W-:Y:S02]  /*10c40*/  UIMAD UR8, UR14, UR6, 0x5f ;  /* 0x0000005f0e0874a4 */ /* 0x000fe4000f8e0206 */
[----:B------:R-:W-:Y:S02]  /*10c50*/  UIADD3 UR10, UR4, 0x5f, URZ ;  /* 0x0000005f040a7890 */ /* 0x000fe4000fffe03f */
[----:B------:R-:W-:Y:S02]  /*10c60*/  UIMAD.WIDE UR8, UR8, 0x2aaaaaab, URZ ;  /* 0x2aaaaaab080878a5 */ /* 0x000fe4000f8e023f */
[----:B------:R-:W-:Y:S02]  /*10c70*/  UIMAD.WIDE UR10, UR10, 0x2aaaaaab, URZ ;  /* 0x2aaaaaab0a0a78a5 */ /* 0x000fe4000f8e023f */
[----:B------:R-:W-:Y:S02]  /*10c80*/  USHF.R.U32.HI UR8, URZ, 0x1f, UR9 ;  /* 0x0000001f3f087899 */ /* 0x000fe40008011609 */
[----:B------:R-:W-:-:S02]  /*10c90*/  USHF.R.U32.HI UR4, URZ, 0x1f, UR11 ;  /* 0x0000001f3f047899 */ /* 0x000fc4000801160b */
[----:B------:R-:W-:Y:S02]  /*10ca0*/  UIADD3 UR7, UR41, -UR7, URZ ;  /* 0x8000000729077290 */ /* 0x000fe4000fffe03f */
[----:B------:R-:W-:Y:S02]  /*10cb0*/  ULEA.HI.SX32 UR9, UR9, UR8, 0x1c ;  /* 0x0000000809097291 */ /* 0x000fe4000f8fe23f */
[----:B------:R-:W-:Y:S02]  /*10cc0*/  ULEA.HI.SX32 UR4, UR11, UR4, 0x1c ;  /* 0x000000040b047291 */ /* 0x000fe4000f8fe23f */
[----:B------:R-:W-:Y:S02]  /*10cd0*/  UIMAD UR7, UR14, UR6, UR7 ;  /* 0x000000060e0772a4 */ /* 0x000fe4000f8e0207 */
[----:B------:R-:W-:Y:S01]  /*10ce0*/  UISETP.LT.AND UP0, UPT, UR9, UR4, UPT ;  /* 0x000000040900728c */ /* 0x000fe2000bf01270 */
[----:B------:R-:W-:Y:S02]  /*10cf0*/  ULDC UR8, c[0x0][0x9dc] ;  /* 0x0002770000087ab9 */ /* 0x000fe40000000800 */
[----:B------:R-:W-:-:S02]  /*10d00*/  UIADD3 UR8, UR7, -UR8, URZ ;  /* 0x8000000807087290 */ /* 0x000fc4000fffe03f */
[----:B------:R-:W-:Y:S01]  /*10d10*/  USEL UR46, UR9, UR4, UP0 ;  /* 0x00000004092e7287 */ /* 0x000fe20008000000 */
[----:B------:R-:W-:Y:S11]  /*10d20*/  @!P1 BRA `(.L_x_3817) ;  /* 0x0000000000489947 */ /* 0x000ff60003800000 */
        /* <DEDUP_REMOVED lines=11> */
.L_x_3818:
[----:B------:R-:W-:-:S11]  /*10de0*/  UISETP.NE.AND UP0, UPT, UR5, 0x1, UPT ;  /* 0x000000010500788c */ /* 0x000fd6000bf05270 */
[----:B------:R-:W-:Y:S02]  /*10df0*/  @UP0 ULDC.64 UR10, c[0x0][0x9e8] ;  /* 0x00027a00000a0ab9 */ /* 0x000fe40000000a00 */
[----:B------:R-:W-:-:S04]  /*10e00*/  UIMAD.WIDE.U32 UR6, UR4, UR10, URZ ;  /* 0x0000000a040672a5 */ /* 0x000fc8000f8e003f */
[----:B------:R-:W-:-:S12]  /*10e10*/  @UP0 USHF.R.U32.HI UR4, URZ, UR11, UR7 ;  /* 0x0000000b3f040299 */ /* 0x000fd80008011607 */
.L_x_3819:
[----:B------:R-:W-:-:S04]  /*10e20*/  UIMAD UR4, UR4, UR5, URZ ;  /* 0x00000005040472a4 */ /* 0x000fc8000f8e023f */
[----:B------:R-:W-:-:S04]  /*10e30*/  UISETP.LT.AND UP0, UPT, UR8, UR4, UPT ;  /* 0x000000040800728c */ /* 0x000fc8000bf01270 */
[----:B------:R-:W-:-:S12]  /*10e40*/  USEL UR8, UR8, UR4, !UP0 ;  /* 0x0000000408087287 */ /* 0x000fd8000c000000 */
.L_x_3817:
[----:B------:R-:W-:Y:S01]  /*10e50*/  UIMAD.WIDE UR4, UR8, 0x2aaaaaab, URZ ;  /* 0x2aaaaaab080478a5 */ /* 0x000fe2000f8e023f */
[----:B------:R-:W-:Y:S03]  /*10e60*/  BSSY B6, `(.L_x_3820) ;  /* 0x000028e000067945 */ /* 0x000fe60003800000 */
[----:B------:R-:W-:-:S04]  /*10e70*/  USHF.R.U32.HI UR4, URZ, 0x1f, UR5 ;  /* 0x0000001f3f047899 */ /* 0x000fc80008011605 */
[----:B------:R-:W-:-:S04]  /*10e80*/  ULEA.HI.SX32 UR4, UR5, UR4, 0x1c ;  /* 0x0000000405047291 */ /* 0x000fc8000f8fe23f */
        /* <DEDUP_REMOVED lines=23> */
.L_x_3821:
        /* <DEDUP_REMOVED lines=11> */
[----:B------:R-:W-:Y:S02]  /*110b0*/  IMAD.U32 R4, RZ, RZ, UR6 ;  /* 0x00000006ff047e24 */ /* 0x000fe4000f8e00ff */
[----:B------:R-:W1:Y:S01]  /*110c0*/  LDC.64 R2, c[0x4][R2] ;  /* 0x0100000002027b82 */ /* 0x000e620000000a00 */
[----:B------:R-:W-:Y:S02]  /*110d0*/  IMAD.U32 R5, RZ, RZ, UR7 ;  /* 0x00000007ff057e24 */ /* 0x000fe4000f8e00ff */
[----:B------:R-:W-:Y:S02]  /*110e0*/  IMAD.U32 R6, RZ, RZ, UR8 ;  /* 0x00000008ff067e24 */ /* 0x000fe4000f8e00ff */
[----:B------:R-:W-:-:S02]  /*110f0*/  IMAD.U32 R7, RZ, RZ, UR9 ;  /* 0x00000009ff077e24 */ /* 0x000fc4000f8e00ff */
[----:B------:R-:W-:Y:S02]  /*11100*/  IMAD.U32 R10, RZ, RZ, UR4 ;  /* 0x00000004ff0a7e24 */ /* 0x000fe4000f8e00ff */
[----:B------:R-:W-:Y:S02]  /*11110*/  IMAD.U32 R11, RZ, RZ, UR5 ;  /* 0x00000005ff0b7e24 */ /* 0x000fe4000f8e00ff */
[----:B------:R-:W-:Y:S02]  /*11120*/  IMAD.MOV.U32 R8, RZ, RZ, 0x70 ;  /* 0x00000070ff087424 */ /* 0x000fe400078e00ff */
[----:B------:R-:W-:Y:S02]  /*11130*/  IMAD.MOV.U32 R12, RZ, RZ, 0x1 ;  /* 0x00000001ff0c7424 */ /* 0x000fe400078e00ff */
[----:B------:R-:W-:-:S07]  /*11140*/  IMAD.MOV.U32 R13, RZ, RZ, RZ ;  /* 0x000000ffff0d7224 */ /* 0x000fce00078e00ff */
[----:B------:R-:W-:-:S07]  /*11150*/  LEPC R20, `(.L_x_3823) ;  /* 0x000000001014794e */ /* 0x000fce0000000000 */
[----:B-1----:R-:W-:Y:S05]  /*11160*/  CALL.ABS.NOINC R2 ;  /* 0x0000000002007343 */ /* 0x002fea0003c00000 */
.L_x_3823:
        /* <DEDUP_REMOVED lines=9> */
[----:B------:R-:W-:Y:S02]  /*11200*/  IMAD.U32 R4, RZ, RZ, UR6 ;  /* 0x00000006ff047e24 */ /* 0x000fe4000f8e00ff */
[----:B------:R-:W-:Y:S02]  /*11210*/  IMAD.U32 R5, RZ, RZ, UR7 ;  /* 0x00000007ff057e24 */ /* 0x000fe4000f8e00ff */
[----:B------:R-:W-:Y:S02]  /*11220*/  IMAD.U32 R6, RZ, RZ, UR8 ;  /* 0x00000008ff067e24 */ /* 0x000fe4000f8e00ff */
[----:B------:R-:W-:-:S02]  /*11230*/  IMAD.U32 R7, RZ, RZ, UR9 ;  /* 0x00000009ff077e24 */ /* 0x000fc4000f8e00ff */
[----:B------:R-:W-:Y:S02]  /*11240*/  IMAD.U32 R10, RZ, RZ, UR4 ;  /* 0x00000004ff0a7e24 */ /* 0x000fe4000f8e00ff */
[----:B------:R-:W-:Y:S02]  /*11250*/  IMAD.U32 R11, RZ, RZ, UR5 ;  /* 0x00000005ff0b7e24 */ /* 0x000fe4000f8e00ff */
[----:B------:R-:W-:Y:S02]  /*11260*/  IMAD.MOV.U32 R8, RZ, RZ, 0x70 ;  /* 0x00000070ff087424 */ /* 0x000fe400078e00ff */
[----:B------:R-:W-:Y:S02]  /*11270*/  IMAD.MOV.U32 R12, RZ, RZ, 0x1 ;  /* 0x00000001ff0c7424 */ /* 0x000fe400078e00ff */
[----:B-1----:R-:W-:-:S07]  /*11280*/  IMAD.MOV.U32 R13, RZ, RZ, RZ ;  /* 0x000000ffff0d7224 */ /* 0x002fce00078e00ff */
[----:B------:R-:W-:-:S07]  /*11290*/  LEPC R20, `(.L_x_3825) ;  /* 0x000000001014794e */ /* 0x000fce0000000000 */
[----:B--2---:R-:W-:Y:S05]  /*112a0*/  CALL.ABS.NOINC R2 ;  /* 0x0000000002007343 */ /* 0x004fea0003c00000 */
.L_x_3825:
[----:B------:R1:W2:Y:S01]  /*112b0*/  LDC.64 R2, c[0x4][R18] ;  /* 0x0100000012027b82 */ /* 0x0002a20000000a00 */
[----:B------:R-:W-:Y:S01]  /*112c0*/  ULDC.64 UR6, c[0x4][0x1b8] ;  /* 0x01006e0000067ab9 */ /* 0x000fe20000000a00 */
[----:B------:R-:W-:Y:S01]  /*112d0*/  ULDC.64 UR8, c[0x4][0x1c0] ;  /* 0x0100700000087ab9 */ /* 0x000fe20000000a00 */
[----:B------:R-:W-:Y:S01]  /*112e0*/  ULDC.64 UR4, c[0x4][0x108] ;  /* 0x0100420000047ab9 */ /* 0x000fe20000000a00 */
        /* <DEDUP_REMOVED lines=11> */
.L_x_3824:
[----:B------:R-:W-:Y:S01]  /*113a0*/  ULDC.64 UR4, c[0x0][0x9f8] ;  /* 0x00027e0000047ab9 */ /* 0x000fe20000000a00 */
[----:B------:R-:W-:Y:S01]  /*113b0*/  IMAD.U32 R5, RZ, RZ, UR43 ;  /* 0x0000002bff057e24 */ /* 0x000fe2000f8e00ff */
[----:B------:R-:W-:Y:S01]  /*113c0*/  ISETP.NE.U32.AND P0, PT, RZ, UR4, PT ;  /* 0x00000004ff007c0c */ /* 0x000fe2000bf05070 */
[----:B------:R-:W-:Y:S01]  /*113d0*/  IMAD.U32 R0, RZ, RZ, UR43 ;  /* 0x0000002bff007e24 */ /* 0x000fe2000f8e00ff */
        /* <DEDUP_REMOVED lines=20> */
[----:B------:R-:W-:-:S03]  /*11520*/  UMOV UR6, 0xffffffff ;  /* 0xffffffff00067882 */ /* 0x000fc60000000000 */
[----:B------:R-:W2:Y:S02]  /*11530*/  @P0 LDC R5, c[0x0][0x42c] ;  /* 0x00010b00ff050b82 */ /* 0x000ea40000000800 */
[----:B------:R-:W-:-:S05]  /*11540*/  VOTEU.ALL UP1, P1 ;  /* 0x00000000003f7886 */ /* 0x000fca0000820000 */
[----:B------:R-:W-:Y:S01]  /*11550*/  @!UP1 UIADD3 UR4, UP0, UR44, 0x270, URZ ;  /* 0x000002702c049890 */ /* 0x000fe2000ff1e03f */
[----:B------:R-:W3:Y:S03]  /*11560*/  @P0 LDC R6, c[0x0][0x430] ;  /* 0x00010c00ff060b82 */ /* 0x000ee60000000800 */
[----:B------:R-:W-:-:S09]  /*11570*/  @!UP1 UIADD3.X UR5, URZ, UR45, URZ, UP0, !UPT ;  /* 0x0000002d3f059290 */ /* 0x000fd200087fe43f */
[----:B------:R1:W-:Y:S01]  /*11580*/  @!UP1 UTMAPF.L2.4D [UR40], [UR4] ;  /* 0x00000028040095b8 */ /* 0x0003e20008018000 */
[----:B--2---:R-:W-:Y:S01]  /*11590*/  @P0 IMAD.HI.U32 R5, R5, UR42, RZ ;  /* 0x0000002a05050c27 */ /* 0x004fe2000f8e00ff */
[----:B------:R2:W-:Y:S04]  /*115a0*/  @!UP1 UTMAPF.L2.4D [UR8], [UR4] ;  /* 0x00000008040095b8 */ /* 0x0005e80008018000 */
[----:B---3--:R-:W-:Y:S01]  /*115b0*/  @P0 SHF.R.U32.HI R4, RZ, R6, R5 ;  /* 0x00000006ff040219 */ /* 0x008fe20000011605 */
[----:B------:R-:W-:Y:S01]  /*115c0*/  IMAD.U32 R5, RZ, RZ, UR46 ;  /* 0x0000002eff057e24 */ /* 0x000fe2000f8e00ff */
[----:B-1----:R-:W-:Y:S01]  /*115d0*/  ISETP.NE.U32.AND P0, PT, R2, RZ, PT ;  /* 0x000000ff0200720c */ /* 0x002fe20003f05070 */
[----:B------:R2:W-:Y:S02]  /*115e0*/  @!UP1 UTMAPF.L2.4D [UR12], [UR4] ;  /* 0x0000000c040095b8 */ /* 0x0005e40008018000 */
[----:B------:R-:W-:Y:S01]  /*115f0*/  VIADD R5, R5, 0xffffffff ;  /* 0xffffffff05057836 */ /* 0x000fe20000000000 */
[----:B------:R-:W-:-:S04]  /*11600*/  ISETP.NE.AND.EX P0, PT, R3, RZ, PT, P0 ;  /* 0x000000ff0300720c */ /* 0x000fc80003f05300 */
[----:B----4-:R-:W-:Y:S01]  /*11610*/  SEL R6, R0, RZ, !P0 ;  /* 0x000000ff00067207 */ /* 0x010fe20004000000 */
[----:B--2---:R-:W-:Y:S08]  /*11620*/  BRA.DIV UR6, `(.L_x_3826) ;  /* 0x0000002a06387947 */ /* 0x004ff0000b800000 */
.L_x_3877:
[----:B------:R-:W-:Y:S01]  /*11630*/  UMOV UR4, 0xffffffff ;  /* 0xffffffff00047882 */ /* 0x000fe20000000000 */
[----:B------:R-:W-:Y:S02]  /*11640*/  SHF.R.S32.HI R18, RZ, 0x1f, R0 ;  /* 0x0000001fff127819 */ /* 0x000fe40000011400 */
[----:B------:R-:W-:Y:S05]  /*11650*/  BRA.DIV UR4, `(.L_x_3827) ;  /* 0x0000002a04587947 */ /* 0x000fea000b800000 */
[----:B------:R-:W-:-:S13]  /*11660*/  ELECT P6, URZ, PT ;  /* 0x00000000003f782f */ /* 0x000fda00038c0000 */
.L_x_3880:
[----:B------:R-:W-:Y:S05]  /*11670*/  @!P6 BRA `(.L_x_3828) ;  /* 0x0000000000f8e947 */ /* 0x000fea0003800000 */
[----:B------:R-:W-:Y:S01]  /*11680*/  IMAD.MOV.U32 R6, RZ, RZ, R0 ;  /* 0x000000ffff067224 */ /* 0x000fe200078e0000 */
[----:B------:R-:W-:Y:S06]  /*11690*/  @!P0 BRA `(.L_x_3829) ;  /* 0x0000000000488947 */ /* 0x000fec0003800000 */
[----:B------:R-:W1:Y:S01]  /*116a0*/  LDC R11, c[0x0][0x41c] ;  /* 0x00010700ff0b7b82 */ /* 0x000e620000000800 */
[----:B------:R-:W-:Y:S01]  /*116b0*/  IMAD.MOV.U32 R10, RZ, RZ, R5 ;  /* 0x000000ffff0a7224 */ /* 0x000fe200078e0005 */
[----:B------:R-:W-:Y:S02]  /*116c0*/  ULDC.64 UR4, c[0x0][0x408] ;  /* 0x0001020000047ab9 */ /* 0x000fe40000000a00 */
        /* <DEDUP_REMOVED lines=13> */
[----:B------:R-:W-:-:S04]  /*117a0*/  IMAD.MOV R10, RZ, RZ, -R10 ;  /* 0x000000ffff0a7224 */ /* 0x000fc800078e0a0a */
[----:B------:R-:W-:-:S07]  /*117b0*/  IMAD R5, R11, R10, R5 ;  /* 0x0000000a0b057224 */ /* 0x000fce00078e0205 */
.L_x_3829:
[----:B------:R-:W2:Y:S01]  /*117c0*/  S2R R7, SR_TID.X ;  /* 0x0000000000077919 */ /* 0x000ea20000002100 */
[----:B-1----:R-:W-:Y:S02]  /*117d0*/  LEA R8, R16, UR38, 0x3 ;  /* 0x0000002610087c11 */ /* 0x002fe4000f8e18ff */
[----:B--2---:R-:W-:Y:S02]  /*117e0*/  LOP3.LUT R9, R7, 0x7f, RZ, 0xc0, !PT ;  /* 0x0000007f07097812 */ /* 0x004fe400078ec0ff */
[----:B------:R-:W-:Y:S02]  /*117f0*/  SHF.L.U32 R7, R17, 0x1f, RZ ;  /* 0x0000001f11077819 */ /* 0x000fe400000006ff */
[----:B------:R-:W-:Y:S02]  /*11800*/  ISETP.NE.AND P3, PT, R9, RZ, PT ;  /* 0x000000ff0900720c */ /* 0x000fe40003f65270 */
[----:B------:R-:W1:Y:S02]  /*11810*/  SYNCS.PHASECHK.TRANS64.TRYWAIT P2, [R8+URZ+0x30840], R7 ;  /* 0x03084007080075a7 */ /* 0x000e64000804017f */
[----:B-1----:R-:W-:Y:S09]  /*11820*/  @!P2 BRA `(.L_x_3830) ;  /* 0x000000280004a947 */ /* 0x002ff20003800000 */
.L_x_3881:
        /* <DEDUP_REMOVED lines=8> */
.L_x_3831:
        /* <DEDUP_REMOVED lines=27> */
.L_x_3828:
        /* <DEDUP_REMOVED lines=13> */
[----:B------:R-:W-:Y:S01]  /*11b30*/  UIADD3 UR16, UR38, 0x1a400, URZ ;  /* 0x0001a40026107890 */ /* 0x000fe2000fffe03f */
[----:B------:R-:W-:Y:S01]  /*11b40*/  UMOV UR11, UR41 ;  /* 0x00000029000b7c82 */ /* 0x000fe20008000000 */
[----:B------:R1:W-:Y:S01]  /*11b50*/  @P2 SYNCS.ARRIVE.TRANS64 RZ, [UR38+0x30800], R7 ;  /* 0x03080007ffff29a7 */ /* 0x0003e20008000026 */
[----:B------:R-:W-:Y:S01]  /*11b60*/  UMOV UR12, UR42 ;  /* 0x0000002a000c7c82 */ /* 0x000fe20008000000 */
[----:B------:R-:W-:Y:S01]  /*11b70*/  UMOV UR13, UR43 ;  /* 0x0000002b000d7c82 */ /* 0x000fe20008000000 */
[----:B------:R-:W-:Y:S01]  /*11b80*/  UMOV UR6, 0x0 ;  /* 0x0000000000067882 */ /* 0x000fe20000000000 */
[----:B------:R-:W-:Y:S01]  /*11b90*/  UMOV UR7, 0x12f00000 ;  /* 0x12f0000000077882 */ /* 0x000fe20000000000 */
[----:B------:R-:W-:Y:S01]  /*11ba0*/  UMOV UR10, URZ ;  /* 0x0000003f000a7c82 */ /* 0x000fe20008000000 */
[----:B------:R-:W-:Y:S01]  /*11bb0*/  UMOV UR27, UR41 ;  /* 0x00000029001b7c82 */ /* 0x000fe20008000000 */
[----:B------:R-:W-:Y:S01]  /*11bc0*/  UMOV UR28, UR42 ;  /* 0x0000002a001c7c82 */ /* 0x000fe20008000000 */
[----:B-1----:R-:W-:Y:S01]  /*11bd0*/  IMAD.U32 R7, RZ, RZ, UR14 ;  /* 0x0000000eff077e24 */ /* 0x002fe2000f8e00ff */
[----:B------:R-:W-:Y:S01]  /*11be0*/  UMOV UR29, UR43 ;  /* 0x0000002b001d7c82 */ /* 0x000fe20008000000 */
[----:B------:R-:W-:Y:S01]  /*11bf0*/  UMOV UR26, 0x40 ;  /* 0x00000040001a7882 */ /* 0x000fe20000000000 */
[----:B------:R-:W-:Y:S01]  /*11c00*/  UMOV UR25, UR9 ;  /* 0x0000000900197c82 */ /* 0x000fe20008000000 */
[----:B------:R-:W-:Y:S01]  /*11c10*/  UMOV UR19, UR41 ;  /* 0x0000002900137c82 */ /* 0x000fe20008000000 */
[----:B------:R-:W-:Y:S01]  /*11c20*/  SHF.L.U32 R7, R7, 0x1f, RZ ;  /* 0x0000001f07077819 */ /* 0x000fe200000006ff */
        /* <DEDUP_REMOVED lines=9> */
.L_x_3882:
        /* <DEDUP_REMOVED lines=10> */
[----:B------:R-:W-:Y:S01]  /*11d60*/  ISETP.NE.U32.AND P2, PT, R7, 0x1, PT ;  /* 0x000000010700780c */ /* 0x000fe20003f45070 */
[----:B------:R-:W-:-:S12]  /*11d70*/  IMAD.U32 R7, RZ, RZ, UR4 ;  /* 0x00000004ff077e24 */ /* 0x000fd8000f8e00ff */
        /* <DEDUP_REMOVED lines=27> */
.L_x_3837:
[----:B-1----:R-:W1:Y:S01]  /*11f30*/  S2R R2, SR_TID.X ;  /* 0x0000000000027919 */ /* 0x002e620000002100 */
[----:B------:R-:W-:Y:S02]  /*11f40*/  LEA R3, R10, UR38, 0x3 ;  /* 0x000000260a037c11 */ /* 0x000fe4000f8e18ff */
[----:B-1----:R-:W-:Y:S02]  /*11f50*/  LOP3.LUT R9, R2, 0x7f, RZ, 0xc0, !PT ;  /* 0x0000007f02097812 */ /* 0x002fe400078ec0ff */
[----:B------:R-:W-:Y:S02]  /*11f60*/  SHF.L.U32 R2, R12, 0x1f, RZ ;  /* 0x0000001f0c027819 */ /* 0x000fe400000006ff */
[----:B------:R-:W-:Y:S02]  /*11f70*/  ISETP.NE.AND P2, PT, R9, RZ, PT ;  /* 0x000000ff0900720c */ /* 0x000fe40003f45270 */
[----:B------:R-:W1:Y:S02]  /*11f80*/  SYNCS.PHASECHK.TRANS64.TRYWAIT P3, [R3+URZ+0x30840], R2 ;  /* 0x03084002030075a7 */ /* 0x000e64000806017f */
[----:B-1----:R-:W-:Y:S09]  /*11f90*/  @!P3 BRA `(.L_x_3838) ;  /* 0x000000200054b947 */ /* 0x002ff20003800000 */
.L_x_3883:
        /* <DEDUP_REMOVED lines=8> */
.L_x_3839:
[----:B------:R-:W-:Y:S01]  /*12020*/  R2UR UR8, R10 ;  /* 0x000000000a0872ca */ /* 0x000fe200000e0000 */
[----:B------:R-:W-:Y:S01]  /*12030*/  UIADD3 UR4, UP0, UR44, 0x370, URZ ;  /* 0x000003702c047890 */ /* 0x000fe2000ff1e03f */
[----:B------:R-:W-:Y:S01]  /*12040*/  R2UR UR9, R3 ;  /* 0x00000000030972ca */ /* 0x000fe200000e0000 */
[----:B------:R-:W-:Y:S01]  /*12050*/  UIADD3 UR19, UR38, 0x30800, URZ ;  /* 0x0003080026137890 */ /* 0x000fe2000fffe03f */
[----:B------:R-:W-:Y:S01]  /*12060*/  R2UR UR11, R7 ;  /* 0x00000000070b72ca */ /* 0x000fe200000e0000 */
[----:B------:R-:W-:Y:S01]  /*12070*/  UIADD3.X UR5, URZ, UR45, URZ, UP0, !UPT ;  /* 0x0000002d3f057290 */ /* 0x000fe200087fe43f */
[----:B------:R-:W-:Y:S01]  /*12080*/  R2UR UR12, R4 ;  /* 0x00000000040c72ca */ /* 0x000fe200000e0000 */
[----:B------:R-:W-:Y:S01]  /*12090*/  UMOV UR10, URZ ;  /* 0x0000003f000a7c82 */ /* 0x000fe20008000000 */
[----:B-----5:R-:W-:Y:S01]  /*120a0*/  R2UR UR13, R8 ;  /* 0x00000000080d72ca */ /* 0x020fe200000e0000 */
[----:B------:R-:W-:Y:S01]  /*120b0*/  UMOV UR6, 0x0 ;  /* 0x0000000000067882 */ /* 0x000fe20000000000 */
[----:B------:R-:W-:Y:S01]  /*120c0*/  UMOV UR7, 0x14f00000 ;  /* 0x14f0000000077882 */ /* 0x000fe20000000000 */
[----:B------:R-:W-:Y:S01]  /*120d0*/  UMOV UR17, 0x40 ;  /* 0x0000004000117882 */ /* 0x000fe20000000000 */
[----:B------:R-:W-:Y:S01]  /*120e0*/  UMOV UR18, 0x80 ;  /* 0x0000008000127882 */ /* 0x000fe20000000000 */
[----:B------:R-:W-:Y:S01]  /*120f0*/  UIMAD UR8, UR8, 0x9000, UR38 ;  /* 0x00009000080878a4 */ /* 0x000fe2000f8e0226 */
[----:B-1----:R-:W-:Y:S01]  /*12100*/  SHF.L.U32 R3, R17, 0x1f, RZ ;  /* 0x0000001f11037819 */ /* 0x002fe200000006ff */
[----:B------:R-:W-:Y:S01]  /*12110*/  UIADD3 UR9, UR9, 0x30830, URZ ;  /* 0x0003083009097890 */ /* 0x000fe2000fffe03f */
[----:B------:R-:W-:Y:S01]  /*12120*/  LEA R2, R16, UR19, 0x3 ;  /* 0x0000001310027c11 */ /* 0x000fe2000f8e18ff */
[----:B------:R-:W-:-:S02]  /*12130*/  UIMAD UR11, UR11, 0x60, URZ ;  /* 0x000000600b0b78a4 */ /* 0x000fc4000f8e023f */
        /* <DEDUP_REMOVED lines=13> */
.L_x_3884:
        /* <DEDUP_REMOVED lines=9> */
.L_x_3841:
        /* <DEDUP_REMOVED lines=10> */
[----:B------:R-:W-:-:S02]  /*12340*/  IMAD.MOV.U32 R6, RZ, RZ, R8 ;  /* 0x000000ffff067224 */ /* 0x000fc400078e0008 */
[----:B------:R-:W-:Y:S01]  /*12350*/  IMAD.MOV.U32 R5, RZ, RZ, R7 ;  /* 0x000000ffff057224 */ /* 0x000fe200078e0007 */
[----:B------:R-:W-:Y:S02]  /*12360*/  UIMAD UR15, UR9, 0x9000, UR38 ;  /* 0x00009000090f78a4 */ /* 0x000fe4000f8e0226 */
[----:B------:R-:W-:Y:S02]  /*12370*/  ULEA UR9, UR9, UR38, 0x3 ;  /* 0x0000002609097291 */ /* 0x000fe4000f8e183f */
[----:B------:R-:W-:Y:S02]  /*12380*/  UIMAD UR11, UR11, 0x60, URZ ;  /* 0x000000600b0b78a4 */ /* 0x000fe4000f8e023f */
[----:B------:R-:W-:Y:S02]  /*12390*/  UIADD3 UR8, UR15, 0x400, URZ ;  /* 0x000004000f087890 */ /* 0x000fe4000fffe03f */
[----:B------:R-:W-:Y:S02]  /*123a0*/  UIADD3 UR9, UR9, 0x30850, URZ ;  /* 0x0003085009097890 */ /* 0x000fe4000fffe03f */
[----:B------:R-:W-:-:S02]  /*123b0*/  UIADD3 UR14, UR15, 0x3400, URZ ;  /* 0x000034000f0e7890 */ /* 0x000fc4000fffe03f */
        /* <DEDUP_REMOVED lines=10> */
.L_x_3836:
[----:B------:R-:W-:Y:S05]  /*12460*/  BSYNC B0 ;  /* 0x0000000000007941 */ /* 0x000fea0003800000 */
.L_x_3835:
[----:B------:R-:W-:Y:S01]  /*12470*/  UIADD3 UR4, UR46, -0x3, URZ ;  /* 0xfffffffd2e047890 */ /* 0x000fe2000fffe03f */
[----:B------:R-:W-:Y:S02]  /*12480*/  IMAD.MOV.U32 R16, RZ, RZ, R10 ;  /* 0x000000ffff107224 */ /* 0x000fe400078e000a */
[----:B------:R-:W-:-:S03]  /*12490*/  IMAD.MOV.U32 R17, RZ, RZ, R12 ;  /* 0x000000ffff117224 */ /* 0x000fc600078e000c */
[----:B------:R-:W-:-:S07]  /*124a0*/  IMAD.U32 R7, RZ, RZ, UR4 ;  /* 0x00000004ff077e24 */ /* 0x000fce000f8e00ff */
.L_x_3834:
[----:B------:R-:W-:Y:S01]  /*124b0*/  ULOP3.LUT UR4, URZ, UR46, URZ, 0x33, !UPT ;  /* 0x0000002e3f047292 */ /* 0x000fe2000f8e333f */
[----:B------:R-:W-:Y:S01]  /*124c0*/  VIADD R11, R11, 0xfffffffe ;  /* 0xfffffffe0b0b7836 */ /* 0x000fe20000000000 */
[----:B------:R-:W-:Y:S04]  /*124d0*/  BSSY B0, `(.L_x_3833) ;  /* 0x00000e4000007945 */ /* 0x000fe80003800000 */
[----:B------:R-:W-:-:S13]  /*124e0*/  ISETP.NE.AND P2, PT, R11, UR4, PT ;  /* 0x000000040b007c0c */ /* 0x000fda000bf45270 */
[----:B------:R-:W-:Y:S05]  /*124f0*/  @!P2 BRA `(.L_x_3842) ;  /* 0x0000000c0084a947 */ /* 0x000fea0003800000 */
[----:B------:R-:W-:-:S07]  /*12500*/  IMAD.MOV.U32 R8, RZ, RZ, R6 ;  /* 0x000000ffff087224 */ /* 0x000fce00078e0006 */
.L_x_3857:
[----:B------:R-:W-:Y:S01]  /*12510*/  VIADD R10, R16, 0x1 ;  /* 0x00000001100a7836 */ /* 0x000fe20000000000 */
        /* <DEDUP_REMOVED lines=21> */
[----:B------:R-:W-:-:S04]  /*12670*/  IMAD.WIDE.U32 R2, R0, UR36, R2 ;  /* 0x0000002400027c25 */ /* 0x000fc8000f8e0002 */
[----:B------:R-:W-:Y:S01]  /*12680*/  IMAD.IADD R13, R13, 0x1, R3 ;  /* 0x000000010d0d7824 */ /* 0x000fe200078e0203 */
[----:B-1----:R-:W-:-:S04]  /*12690*/  LEA R8, P2, R2, R8, 0x2 ;  /* 0x0000000802087211 */ /* 0x002fc800078410ff */
[----:B------:R-:W-:-:S05]  /*126a0*/  LEA.HI.X R9, R2, R9, R13, 0x2, P2 ;  /* 0x0000000902097211 */ /* 0x000fca00010f140d */
[----:B------:R1:W5:Y:S04]  /*126b0*/  LDG.E R8, desc[UR60][R8.64] ;  /* 0x0000003c08087981 */ /* 0x000368000c1e1900 */
.L_x_3845:
[----:B------:R-:W1:Y:S01]  /*126c0*/  S2R R2, SR_TID.X ;  /* 0x0000000000027919 */ /* 0x000e620000002100 */
[----:B------:R-:W-:Y:S02]  /*126d0*/  LEA R3, R10, UR38, 0x3 ;  /* 0x000000260a037c11 */ /* 0x000fe4000f8e18ff */
[----:B-1----:R-:W-:Y:S02]  /*126e0*/  LOP3.LUT R9, R2, 0x7f, RZ, 0xc0, !PT ;  /* 0x0000007f02097812 */ /* 0x002fe400078ec0ff */
[----:B------:R-:W-:Y:S02]  /*126f0*/  SHF.L.U32 R2, R11, 0x1f, RZ ;  /* 0x0000001f0b027819 */ /* 0x000fe400000006ff */
[----:B------:R-:W-:Y:S02]  /*12700*/  ISETP.NE.AND P2, PT, R9, RZ, PT ;  /* 0x000000ff0900720c */ /* 0x000fe40003f45270 */
[----:B------:R-:W1:Y:S02]  /*12710*/  SYNCS.PHASECHK.TRANS64.TRYWAIT P3, [R3+URZ+0x30840], R2 ;  /* 0x03084002030075a7 */ /* 0x000e64000806017f */
[----:B-1----:R-:W-:Y:S09]  /*12720*/  @!P3 BRA `(.L_x_3846) ;  /* 0x000000180098b947 */ /* 0x002ff20003800000 */
.L_x_3885:
        /* <DEDUP_REMOVED lines=8> */
.L_x_3847:
        /* <DEDUP_REMOVED lines=14> */
[----:B------:R-:W-:Y:S01]  /*12890*/  SHF.L.U32 R17, R17, 0x1f, RZ ;  /* 0x0000001f11117819 */ /* 0x000fe200000006ff */
[----:B------:R-:W-:Y:S01]  /*128a0*/  UIADD3 UR9, UR9, 0x30830, URZ ;  /* 0x0003083009097890 */ /* 0x000fe2000fffe03f */
[----:B-1----:R-:W-:Y:S01]  /*128b0*/  LEA R2, R16, UR19, 0x3 ;  /* 0x0000001310027c11 */ /* 0x002fe2000f8e18ff */
        /* <DEDUP_REMOVED lines=14> */
.L_x_3886:
        /* <DEDUP_REMOVED lines=8> */
.L_x_3849:
        /* <DEDUP_REMOVED lines=12> */
[----:B------:R-:W-:Y:S01]  /*12ae0*/  UIMAD UR8, UR8, 0x9000, UR38 ;  /* 0x00009000080878a4 */ /* 0x000fe2000f8e0226 */
[----:B------:R-:W-:Y:S01]  /*12af0*/  IMAD.MOV.U32 R6, RZ, RZ, R8 ;  /* 0x000000ffff067224 */ /* 0x000fe200078e0008 */
[----:B------:R-:W-:Y:S02]  /*12b00*/  UIMAD UR11, UR11, 0x60, URZ ;  /* 0x000000600b0b78a4 */ /* 0x000fe4000f8e023f */
[----:B------:R-:W-:Y:S02]  /*12b10*/  UIADD3 UR9, UR9, 0x50, URZ ;  /* 0x0000005009097890 */ /* 0x000fe4000fffe03f */
        /* <DEDUP_REMOVED lines=13> */
.L_x_3844:
[----:B------:R-:W-:Y:S05]  /*12bf0*/  BSYNC B1 ;  /* 0x0000000000017941 */ /* 0x000fea0003800000 */
.L_x_3843:
[----:B------:R-:W-:Y:S01]  /*12c00*/  VIADD R16, R10, 0x1 ;  /* 0x000000010a107836 */ /* 0x000fe20000000000 */
[----:B------:R-:W-:Y:S01]  /*12c10*/  BSSY B1, `(.L_x_3850) ;  /* 0x000006c000017945 */ /* 0x000fe20003800000 */
[----:B------:R-:W-:-:S03]  /*12c20*/  VIADD R12, R7, 0xffffffff ;  /* 0xffffffff070c7836 */ /* 0x000fc60000000000 */
[----:B------:R-:W-:-:S04]  /*12c30*/  ISETP.NE.AND P2, PT, R16, 0x2, PT ;  /* 0x000000021000780c */ /* 0x000fc80003f45270 */
[----:B-1----:R-:W-:Y:S02]  /*12c40*/  SEL R2, RZ, 0x1, P2 ;  /* 0x00000001ff027807 */ /* 0x002fe40001000000 */
[----:B------:R-:W-:Y:S02]  /*12c50*/  SEL R16, R16, RZ, P2 ;  /* 0x000000ff10107207 */ /* 0x000fe40001000000 */
[----:B------:R-:W-:Y:S01]  /*12c60*/  LOP3.LUT R17, R11, R2, RZ, 0x3c, !PT ;  /* 0x000000020b117212 */ /* 0x000fe200078e3cff */
[----:B------:R-:W-:Y:S06]  /*12c70*/  @!P6 BRA `(.L_x_3851) ;  /* 0x000000040094e947 */ /* 0x000fec0003800000 */
[----:B------:R-:W-:Y:S01]  /*12c80*/  IMAD.MOV.U32 R13, RZ, RZ, R12 ;  /* 0x000000ffff0d7224 */ /* 0x000fe200078e000c */
[----:B------:R-:W-:Y:S06]  /*12c90*/  @!P0 BRA `(.L_x_3852) ;  /* 0x0000000000448947 */ /* 0x000fec0003800000 */
[----:B------:R-:W1:Y:S02]  /*12ca0*/  LDC R8, c[0x0][0x41c] ;  /* 0x00010700ff087b82 */ /* 0x000e640000000800 */
        /* <DEDUP_REMOVED lines=16> */
.L_x_3852:
[----:B------:R-:W-:Y:S02]  /*12db0*/  LEA R2, R16, UR38, 0x3 ;  /* 0x0000002610027c11 */ /* 0x000fe4000f8e18ff */
[----:B------:R-:W-:-:S04]  /*12dc0*/  SHF.L.U32 R3, R17, 0x1f, RZ ;  /* 0x0000001f11037819 */ /* 0x000fc800000006ff */
[----:B------:R-:W2:Y:S02]  /*12dd0*/  SYNCS.PHASECHK.TRANS64.TRYWAIT P2, [R2+URZ+0x30840], R3 ;  /* 0x03084003020075a7 */ /* 0x000ea4000804017f */
[----:B--2---:R-:W-:Y:S05]  /*12de0*/  @!P2 BRA `(.L_x_3853) ;  /* 0x000000140010a947 */ /* 0x004fea0003800000 */
.L_x_3887:
        /* <DEDUP_REMOVED lines=11> */
.L_x_3854:
        /* <DEDUP_REMOVED lines=14> */
[----:B--2---:R-:W-:Y:S01]  /*12f80*/  LEA R2, R10, UR19, 0x3 ;  /* 0x000000130a027c11 */ /* 0x004fe2000f8e18ff */
[----:B------:R-:W-:-:S02]  /*12f90*/  ULEA UR9, UR9, UR19, 0x3 ;  /* 0x0000001309097291 */ /* 0x000fc4000f8e183f */
[----:B------:R-:W-:Y:S02]  /*12fa0*/  UIMAD UR11, UR11, 0x60, URZ ;  /* 0x000000600b0b78a4 */ /* 0x000fe4000f8e023f */
[----:B------:R-:W-:Y:S02]  /*12fb0*/  UIADD3 UR14, UR8, 0x1e400, URZ ;  /* 0x0001e400080e7890 */ /* 0x000fe4000fffe03f */
        /* <DEDUP_REMOVED lines=13> */
.L_x_3888:
        /* <DEDUP_REMOVED lines=8> */
.L_x_3856:
        /* <DEDUP_REMOVED lines=28> */
.L_x_3851:
[----:B------:R-:W-:Y:S05]  /*132d0*/  BSYNC B1 ;  /* 0x0000000000017941 */ /* 0x000fea0003800000 */
.L_x_3850:
[----:B------:R-:W-:Y:S01]  /*132e0*/  ISETP.GT.AND P2, PT, R12, UR39, PT ;  /* 0x000000270c007c0c */ /* 0x000fe2000bf44270 */
[----:B------:R-:W-:-:S12]  /*132f0*/  VIADD R7, R7, 0xfffffffe ;  /* 0xfffffffe07077836 */ /* 0x000fd80000000000 */
[----:B------:R-:W-:Y:S05]  /*13300*/  @P2 BRA `(.L_x_3857) ;  /* 0xfffffff000802947 */ /* 0x000fea000383ffff */
.L_x_3842:
[----:B------:R-:W-:Y:S05]  /*13310*/  BSYNC B0 ;  /* 0x0000000000007941 */ /* 0x000fea0003800000 */
.L_x_3833:
[----:B------:R-:W-:Y:S04]  /*13320*/  BSSY B0, `(.L_x_3858) ;  /* 0x000000e000007945 */ /* 0x000fe80003800000 */
[----:B------:R-:W-:Y:S05]  /*13330*/  @P1 BRA `(.L_x_3859) ;  /* 0x0000000000301947 */ /* 0x000fea0003800000 */
[----:B-1----:R-:W1:Y:S01]  /*13340*/  S2R R7, SR_LANEID ;  /* 0x0000000000077919 */ /* 0x002e620000000000 */
        /* <DEDUP_REMOVED lines=11> */
.L_x_3859:
[----:B------:R-:W-:Y:S05]  /*13400*/  BSYNC B0 ;  /* 0x0000000000007941 */ /* 0x000fea0003800000 */
.L_x_3858:
        /* <DEDUP_REMOVED lines=9> */
.L_x_3889:
        /* <DEDUP_REMOVED lines=8> */
.L_x_3863:
        /* <DEDUP_REMOVED lines=27> */
.L_x_3861:
[----:B------:R-:W-:Y:S05]  /*136d0*/  BSYNC B0 ;  /* 0x0000000000007941 */ /* 0x000fea0003800000 */
.L_x_3860:
[----:B------:R-:W-:Y:S02]  /*136e0*/  VIADD R16, R16, 0x1 ;  /* 0x0000000110107836 */ /* 0x000fe40000000000 */
[----:B------:R-:W-:-:S03]  /*136f0*/  IMAD.MOV.U32 R13, RZ, RZ, R19 ;  /* 0x000000ffff0d7224 */ /* 0x000fc600078e0013 */
[----:B------:R-:W-:-:S04]  /*13700*/  ISETP.NE.AND P0, PT, R16, 0x2, PT ;  /* 0x000000021000780c */ /* 0x000fc80003f05270 */
[----:B-1----:R-:W-:Y:S02]  /*13710*/  SEL R0, RZ, 0x1, P0 ;  /* 0x00000001ff007807 */ /* 0x002fe40000000000 */
[----:B------:R-:W-:Y:S02]  /*13720*/  SEL R16, R16, RZ, P0 ;  /* 0x000000ff10107207 */ /* 0x000fe40000000000 */
[----:B------:R-:W-:-:S07]  /*13730*/  LOP3.LUT R17, R17, R0, RZ, 0x3c, !PT ;  /* 0x0000000011117212 */ /* 0x000fce00078e3cff */
.L_x_3822:
[----:B------:R-:W-:Y:S05]  /*13740*/  BSYNC B6 ;  /* 0x0000000000067941 */ /* 0x000fea0003800000 */
.L_x_3820:
[----:B------:R-:W-:-:S03]  /*13750*/  UMOV UR4, 0xffffffff ;  /* 0xffffffff00047882 */ /* 0x000fc60000000000 */
[----:B------:R-:W-:Y:S05]  /*13760*/  BRA.DIV UR4, `(.L_x_3864) ;  /* 0x0000000a04ec7947 */ /* 0x000fea000b800000 */
[----:B------:R1:W2:Y:S02]  /*13770*/  SHFL.IDX PT, R14, R13, RZ, 0x1f ;  /* 0x00001fff0d0e7589 */ /* 0x0002a400000e0000 */
.L_x_3892:
        /* <DEDUP_REMOVED lines=14> */
.L_x_3811:
        /* <DEDUP_REMOVED lines=11> */
.L_x_3893:
        /* <DEDUP_REMOVED lines=16> */
.L_x_3869:
[----:B------:R-:W-:Y:S01]  /*13a10*/  VIADD R3, R7, 0x30840 ;  /* 0x0003084007037836 */ /* 0x000fe20000000000 */
[----:B------:R-:W-:Y:S01]  /*13a20*/  SHF.L.U32 R4, R17, 0x1f, RZ ;  /* 0x0000001f11047819 */ /* 0x000fe200000006ff */
[C---:B------:R-:W-:Y:S02]  /*13a30*/  VIADD R0, R16.reuse, 0x1 ;  /* 0x0000000110007836 */ /* 0x040fe40000000000 */
[----:B------:R-:W-:-:S03]  /*13a40*/  IMAD R5, R16, 0x8, R3 ;  /* 0x0000000810057824 */ /* 0x000fc600078e0203 */
[----:B------:R-:W-:Y:S01]  /*13a50*/  ISETP.NE.AND P1, PT, R0, 0x2, PT ;  /* 0x000000020000780c */ /* 0x000fe20003f25270 */
[----:B------:R-:W2:Y:S03]  /*13a60*/  SYNCS.PHASECHK.TRANS64.TRYWAIT P0, [R5+URZ], R4 ;  /* 0x00000004050075a7 */ /* 0x000ea6000800017f */
[----:B------:R-:W-:-:S04]  /*13a70*/  SEL R2, RZ, 0x1, P1 ;  /* 0x00000001ff027807 */ /* 0x000fc80000800000 */
[----:B------:R-:W-:Y:S02]  /*13a80*/  LOP3.LUT R17, R17, R2, RZ, 0x3c, !PT ;  /* 0x0000000211117212 */ /* 0x000fe400078e3cff */
[----:B------:R-:W-:Y:S02]  /*13a90*/  SEL R2, R0, RZ, P1 ;  /* 0x000000ff00027207 */ /* 0x000fe40000800000 */
[----:B------:R-:W-:-:S03]  /*13aa0*/  SHF.L.U32 R0, R17, 0x1f, RZ ;  /* 0x0000001f11007819 */ /* 0x000fc600000006ff */
[----:B------:R-:W-:Y:S01]  /*13ab0*/  IMAD R3, R2, 0x8, R3 ;  /* 0x0000000802037824 */ /* 0x000fe200078e0203 */
[----:B--2---:R-:W-:Y:S06]  /*13ac0*/  @!P0 BRA `(.L_x_3870) ;  /* 0x00000008004c8947 */ /* 0x004fec0003800000 */
.L_x_3894:
[----:B------:R-:W3:Y:S02]  /*13ad0*/  SYNCS.PHASECHK.TRANS64.TRYWAIT P0, [R3+URZ], R0 ;  /* 0x00000000030075a7 */ /* 0x000ee4000800017f */
[----:B---3--:R-:W-:Y:S05]  /*13ae0*/  @!P0 BRA `(.L_x_3871) ;  /* 0x0000000800588947 */ /* 0x008fea0003800000 */
.L_x_3895:
[----:B------:R-:W-:Y:S05]  /*13af0*/  @!P2 BRA `(.L_x_3872) ;  /* 0x000000000004a947 */ /* 0x000fea0003800000 */
[----:B------:R-:W-:Y:S01]  /*13b00*/  BPT.TRAP 0x1 ;  /* 0x000000040000795c */ /* 0x000fe20000300000 */
.L_x_3872:
[----:B---3--:R-:W-:-:S04]  /*13b10*/  VIADD R3, R7, 0x30860 ;  /* 0x0003086007037836 */ /* 0x008fc80000000000 */
[----:B--2---:R-:W-:-:S04]  /*13b20*/  IMAD R5, R16, 0x8, R3 ;  /* 0x0000000810057824 */ /* 0x004fc800078e0203 */
[----:B------:R-:W2:Y:S02]  /*13b30*/  SYNCS.PHASECHK.TRANS64.TRYWAIT P0, [R5+URZ], R4 ;  /* 0x00000004050075a7 */ /* 0x000ea4000800017f */
[----:B--2---:R-:W-:Y:S05]  /*13b40*/  @!P0 BRA `(.L_x_3873) ;  /* 0x0000000800548947 */ /* 0x004fea0003800000 */
.L_x_3896:
[----:B------:R-:W-:-:S07]  /*13b50*/  IMAD R3, R2, 0x8, R3 ;  /* 0x0000000802037824 */ /* 0x000fce00078e0203 */
.L_x_3874:
[----:B---3--:R3:W4:Y:S02]  /*13b60*/  SYNCS.PHASECHK.TRANS64.TRYWAIT P0, [R3+URZ], R0 ;  /* 0x00000000030075a7 */ /* 0x008724000800017f */
[----:B----4-:R-:W-:Y:S05]  /*13b70*/  @!P0 NANOSLEEP.SYNCS 0x989680 ;  /* 0x009896800000895d */ /* 0x010fea0003900000 */
[----:B------:R-:W4:Y:S02]  /*13b80*/  @!P0 SYNCS.PHASECHK.TRANS64 P0, [R3+URZ], R0 ;  /* 0x00000000030085a7 */ /* 0x000f24000800007f */
[----:B----4-:R-:W-:Y:S05]  /*13b90*/  @!P0 BRA `(.L_x_3874) ;  /* 0xfffffffc00f08947 */ /* 0x010fea000383ffff */
.L_x_3868:
[----:B------:R-:W-:Y:S05]  /*13ba0*/  BSYNC B0 ;  /* 0x0000000000007941 */ /* 0x000fea0003800000 */
.L_x_3867:
[----:B------:R-:W-:Y:S05]  /*13bb0*/  EXIT ;  /* 0x000000000000794d */ /* 0x000fea0003800000 */
.L_x_3728:
[----:B-1----:R-:W-:-:S04]  /*13bc0*/  IMAD.U32 R3, RZ, RZ, UR37 ;  /* 0x00000025ff037e24 */ /* 0x002fc8000f8e00ff */
[----:B------:R1:W2:Y:S03]  /*13bd0*/  SYNCS.PHASECHK.TRANS64.TRYWAIT P1, [R3+URZ+0x30800], R0 ;  /* 0x03080000030075a7 */ /* 0x0002a6000802017f */
[----:B--2---:R-:W-:Y:S05]  /*13be0*/  @!P1 NANOSLEEP.SYNCS 0x989680 ;  /* 0x009896800000995d */ /* 0x004fea0003900000 */
[----:B------:R-:W2:Y:S02]  /*13bf0*/  @!P1 SYNCS.PHASECHK.TRANS64 P1, [R3+URZ+0x30800], R0 ;  /* 0x03080000030095a7 */ /* 0x000ea4000802007f */
[----:B--2---:R-:W-:Y:S05]  /*13c00*/  @!P1 BRA `(.L_x_3728) ;  /* 0xfffffffc00ec9947 */ /* 0x004fea000383ffff */
[----:B------:R-:W-:Y:S05]  /*13c10*/  BRA `(.L_x_3875) ;  /* 0xfffffedc00b87947 */ /* 0x000fea000383ffff */
.L_x_3732:
[----:B--2---:R2:W3:Y:S02]  /*13c20*/  SYNCS.PHASECHK.TRANS64.TRYWAIT P1, [R5+URZ+0x30830], R0 ;  /* 0x03083000050075a7 */ /* 0x0044e4000802017f */
[----:B---3--:R-:W-:Y:S05]  /*13c30*/  @!P1 NANOSLEEP.SYNCS 0x989680 ;  /* 0x009896800000995d */ /* 0x008fea0003900000 */
[----:B------:R-:W3:Y:S02]  /*13c40*/  @!P1 SYNCS.PHASECHK.TRANS64 P1, [R5+URZ+0x30830], R0 ;  /* 0x03083000050095a7 */ /* 0x000ee4000802007f */
[----:B---3--:R-:W-:Y:S05]  /*13c50*/  @!P1 BRA `(.L_x_3732) ;  /* 0xfffffffc00f09947 */ /* 0x008fea000383ffff */
[----:B------:R-:W-:Y:S05]  /*13c60*/  BRA `(.L_x_3731) ;  /* 0xfffffedc00e47947 */ /* 0x000fea000383ffff */
.L_x_3748:
[----:B--2---:R-:W-:-:S04]  /*13c70*/  IMAD.U32 R21, RZ, RZ, UR7 ;  /* 0x00000007ff157e24 */ /* 0x004fc8000f8e00ff */
[----:B------:R2:W3:Y:S03]  /*13c80*/  SYNCS.PHASECHK.TRANS64.TRYWAIT P1, [R21+URZ+0x30830], R18 ;  /* 0x03083012150075a7 */ /* 0x0004e6000802017f */
[----:B---3--:R-:W-:Y:S05]  /*13c90*/  @!P1 NANOSLEEP.SYNCS 0x989680 ;  /* 0x009896800000995d */ /* 0x008fea0003900000 */
[----:B------:R-:W3:Y:S02]  /*13ca0*/  @!P1 SYNCS.PHASECHK.TRANS64 P1, [R21+URZ+0x30830], R18 ;  /* 0x03083012150095a7 */ /* 0x000ee4000802007f */
[----:B---3--:R-:W-:Y:S05]  /*13cb0*/  @!P1 BRA `(.L_x_3748) ;  /* 0xfffffffc00ec9947 */ /* 0x008fea000383ffff */
[----:B------:R-:W-:Y:S05]  /*13cc0*/  BRA `(.L_x_3747) ;  /* 0xffffff1000807947 */ /* 0x000fea000383ffff */
.L_x_3752:
[----:B--2---:R-:W-:-:S04]  /*13cd0*/  IMAD.U32 R21, RZ, RZ, UR6 ;  /* 0x00000006ff157e24 */ /* 0x004fc8000f8e00ff */
[----:B------:R2:W4:Y:S03]  /*13ce0*/  SYNCS.PHASECHK.TRANS64.TRYWAIT P1, [R21+URZ+0x30850], R0 ;  /* 0x03085000150075a7 */ /* 0x000526000802017f */
[----:B----4-:R-:W-:Y:S05]  /*13cf0*/  @!P1 NANOSLEEP.SYNCS 0x989680 ;  /* 0x009896800000995d */ /* 0x010fea0003900000 */
[----:B------:R-:W4:Y:S02]  /*13d00*/  @!P1 SYNCS.PHASECHK.TRANS64 P1, [R21+URZ+0x30850], R0 ;  /* 0x03085000150095a7 */ /* 0x000f24000802007f */
[----:B----4-:R-:W-:Y:S05]  /*13d10*/  @!P1 BRA `(.L_x_3752) ;  /* 0xfffffffc00ec9947 */ /* 0x010fea000383ffff */
[----:B------:R-:W-:Y:S05]  /*13d20*/  BRA `(.L_x_3751) ;  /* 0xffffff1c00287947 */ /* 0x000fea000383ffff */
.L_x_3769:
[----:B--2---:R-:W-:-:S04]  /*13d30*/  IMAD.U32 R4, RZ, RZ, UR6 ;  /* 0x00000006ff047e24 */ /* 0x004fc8000f8e00ff */
[----:B------:R2:W3:Y:S03]  /*13d40*/  SYNCS.PHASECHK.TRANS64.TRYWAIT P1, [R4+URZ+0x30830], R3 ;  /* 0x03083003040075a7 */ /* 0x0004e6000802017f */
[----:B---3--:R-:W-:Y:S05]  /*13d50*/  @!P1 NANOSLEEP.SYNCS 0x989680 ;  /* 0x009896800000995d */ /* 0x008fea0003900000 */
[----:B------:R-:W3:Y:S02]  /*13d60*/  @!P1 SYNCS.PHASECHK.TRANS64 P1, [R4+URZ+0x30830], R3 ;  /* 0x03083003040095a7 */ /* 0x000ee4000802007f */
[----:B---3--:R-:W-:Y:S05]  /*13d70*/  @!P1 BRA `(.L_x_3769) ;  /* 0xfffffffc00ec9947 */ /* 0x008fea000383ffff */
[----:B------:R-:W-:Y:S05]  /*13d80*/  BRA `(.L_x_3768) ;  /* 0xffffff48002c7947 */ /* 0x000fea000383ffff */
.L_x_3773:
[----:B-12---:R-:W-:-:S04]  /*13d90*/  IMAD.U32 R3, RZ, RZ, UR10 ;  /* 0x0000000aff037e24 */ /* 0x006fc8000f8e00ff */
[----:B------:R1:W2:Y:S03]  /*13da0*/  SYNCS.PHASECHK.TRANS64.TRYWAIT P1, [R3+URZ+0x30850], R0 ;  /* 0x03085000030075a7 */ /* 0x0002a6000802017f */
[----:B--2---:R-:W-:Y:S05]  /*13db0*/  @!P1 NANOSLEEP.SYNCS 0x989680 ;  /* 0x009896800000995d */ /* 0x004fea0003900000 */
[----:B------:R-:W2:Y:S02]  /*13dc0*/  @!P1 SYNCS.PHASECHK.TRANS64 P1, [R3+URZ+0x30850], R0 ;  /* 0x03085000030095a7 */ /* 0x000ea4000802007f */
[----:B--2---:R-:W-:Y:S05]  /*13dd0*/  @!P1 BRA `(.L_x_3773) ;  /* 0xfffffffc00ec9947 */ /* 0x004fea000383ffff */
[----:B------:R-:W-:Y:S05]  /*13de0*/  BRA `(.L_x_3772) ;  /* 0xffffff5000d47947 */ /* 0x000fea000383ffff */
.L_x_3779:
[----:B--2---:R-:W-:-:S04]  /*13df0*/  IMAD.U32 R4, RZ, RZ, UR6 ;  /* 0x00000006ff047e24 */ /* 0x004fc8000f8e00ff */
[----:B------:R2:W3:Y:S03]  /*13e00*/  SYNCS.PHASECHK.TRANS64.TRYWAIT P1, [R4+URZ+0x30830], R3 ;  /* 0x03083003040075a7 */ /* 0x0004e6000802017f */
[----:B---3--:R-:W-:Y:S05]  /*13e10*/  @!P1 NANOSLEEP.SYNCS 0x989680 ;  /* 0x009896800000995d */ /* 0x008fea0003900000 */
[----:B------:R-:W3:Y:S02]  /*13e20*/  @!P1 SYNCS.PHASECHK.TRANS64 P1, [R4+URZ+0x30830], R3 ;  /* 0x03083003040095a7 */ /* 0x000ee4000802007f */
[----:B---3--:R-:W-:Y:S05]  /*13e30*/  @!P1 BRA `(.L_x_3779) ;  /* 0xfffffffc00ec9947 */ /* 0x008fea000383ffff */
[----:B------:R-:W-:Y:S05]  /*13e40*/  BRA `(.L_x_3778) ;  /* 0xffffff6c00207947 */ /* 0x000fea000383ffff */
.L_x_3783:
[----:B-12---:R-:W-:-:S04]  /*13e50*/  IMAD.U32 R3, RZ, RZ, UR10 ;  /* 0x0000000aff037e24 */ /* 0x006fc8000f8e00ff */
[----:B------:R1:W2:Y:S03]  /*13e60*/  SYNCS.PHASECHK.TRANS64.TRYWAIT P1, [R3+URZ+0x30850], R0 ;  /* 0x03085000030075a7 */ /* 0x0002a6000802017f */
[----:B--2---:R-:W-:Y:S05]  /*13e70*/  @!P1 NANOSLEEP.SYNCS 0x989680 ;  /* 0x009896800000995d */ /* 0x004fea0003900000 */
[----:B------:R-:W2:Y:S02]  /*13e80*/  @!P1 SYNCS.PHASECHK.TRANS64 P1, [R3+URZ+0x30850], R0 ;  /* 0x03085000030095a7 */ /* 0x000ea4000802007f */
[----:B--2---:R-:W-:Y:S05]  /*13e90*/  @!P1 BRA `(.L_x_3783) ;  /* 0xfffffffc00ec9947 */ /* 0x004fea000383ffff */
[----:B------:R-:W-:Y:S05]  /*13ea0*/  BRA `(.L_x_3782) ;  /* 0xffffff7400c87947 */ /* 0x000fea000383ffff */
.L_x_3796:
[----:B--2---:R-:W-:-:S04]  /*13eb0*/  IMAD.U32 R5, RZ, RZ, UR5 ;  /* 0x00000005ff057e24 */ /* 0x004fc8000f8e00ff */
[----:B------:R2:W3:Y:S03]  /*13ec0*/  SYNCS.PHASECHK.TRANS64.TRYWAIT P0, [R5+URZ+0x30850], R0 ;  /* 0x03085000050075a7 */ /* 0x0004e6000800017f */
[----:B---3--:R-:W-:Y:S05]  /*13ed0*/  @!P0 NANOSLEEP.SYNCS 0x989680 ;  /* 0x009896800000895d */ /* 0x008fea0003900000 */
[----:B------:R-:W3:Y:S02]  /*13ee0*/  @!P0 SYNCS.PHASECHK.TRANS64 P0, [R5+URZ+0x30850], R0 ;  /* 0x03085000050085a7 */ /* 0x000ee4000800007f */
[----:B---3--:R-:W-:Y:S05]  /*13ef0*/  @!P0 BRA `(.L_x_3796) ;  /* 0xfffffffc00ec8947 */ /* 0x008fea000383ffff */
[----:B------:R-:W-:Y:S05]  /*13f00*/  BRA `(.L_x_3795) ;  /* 0xffffffa400987947 */ /* 0x000fea000383ffff */
.L_x_3826:
[----:B------:R-:W1:Y:S01]  /*13f10*/  S2R R18, SR_TID.X ;  /* 0x0000000000127919 */ /* 0x000e620000002100 */
[----:B------:R-:W-:Y:S02]  /*13f20*/  IMAD.MOV.U32 R12, RZ, RZ, RZ ;  /* 0x000000ffff0c7224 */ /* 0x000fe400078e00ff */
        /* <DEDUP_REMOVED lines=8> */
.L_x_3876:
[----:B------:R-:W-:Y:S05]  /*13fb0*/  BRA `(.L_x_3877) ;  /* 0xffffffd4009c7947 */ /* 0x000fea000383ffff */
.L_x_3827:
[----:B------:R-:W-:Y:S01]  /*13fc0*/  BSSY B0, `(.L_x_3878) ;  /* 0x0000006000007945 */ /* 0x000fe20003800000 */
[----:B------:R-:W-:-:S07]  /*13fd0*/  IMAD.MOV.U32 R15, RZ, RZ, -0x1 ;  /* 0xffffffffff0f7424 */ /* 0x000fce00078e00ff */
[----:B------:R-:W-:Y:S05]  /*13fe0*/  WARPSYNC.COLLECTIVE R15, `(.L_x_3879) ;  /* 0x000000000f0c7348 */ /* 0x000fea0003c00000 */
[----:B------:R-:W-:Y:S02]  /*13ff0*/  ELECT P6, UR62, PT ;  /* 0x00000000003e782f */ /* 0x000fe400038c0000 */
[----:B------:R-:W-:Y:S01]  /*14000*/  MOV R14, UR62 ;  /* 0x0000003e000e7c02 */ /* 0x000fe20008000f00 */
[----:B------:R-:W-:Y:S10]  /*14010*/  ENDCOLLECTIVE ;  /* 0x000000000000791b */ /* 0x000ff40003800000 */
.L_x_3879:
[----:B------:R-:W-:Y:S05]  /*14020*/  BSYNC B0 ;  /* 0x0000000000007941 */ /* 0x000fea0003800000 */
.L_x_3878:
[----:B------:R-:W-:Y:S05]  /*14030*/  BRA `(.L_x_3880) ;  /* 0xffffffd4008c7947 */ /* 0x000fea000383ffff */
.L_x_3830:
[----:B-1----:R1:W2:Y:S02]  /*14040*/  SYNCS.PHASECHK.TRANS64.TRYWAIT P2, [R8+URZ+0x30840], R7 ;  /* 0x03084007080075a7 */ /* 0x0022a4000804017f */
[----:B--2---:R-:W-:Y:S05]  /*14050*/  @!P2 NANOSLEEP.SYNCS 0x989680 ;  /* 0x009896800000a95d */ /* 0x004fea0003900000 */
[----:B------:R-:W2:Y:S02]  /*14060*/  @!P2 SYNCS.PHASECHK.TRANS64 P2, [R8+URZ+0x30840], R7 ;  /* 0x030840070800a5a7 */ /* 0x000ea4000804007f */
[----:B--2---:R-:W-:Y:S05]  /*14070*/  @!P2 BRA `(.L_x_3830) ;  /* 0xfffffffc00f0a947 */ /* 0x004fea000383ffff */
[----:B------:R-:W-:Y:S05]  /*14080*/  BRA `(.L_x_3881) ;  /* 0xffffffd400e87947 */ /* 0x000fea000383ffff */
.L_x_3832:
[----:B-1----:R-:W-:-:S04]  /*14090*/  IMAD.U32 R8, RZ, RZ, UR38 ;  /* 0x00000026ff087e24 */ /* 0x002fc8000f8e00ff */
[----:B------:R1:W2:Y:S03]  /*140a0*/  SYNCS.PHASECHK.TRANS64.TRYWAIT P2, [R8+URZ+0x30820], R7 ;  /* 0x03082007080075a7 */ /* 0x0002a6000804017f */
[----:B--2---:R-:W-:Y:S05]  /*140b0*/  @!P2 NANOSLEEP.SYNCS 0x989680 ;  /* 0x009896800000a95d */ /* 0x004fea0003900000 */
[----:B------:R-:W2:Y:S02]  /*140c0*/  @!P2 SYNCS.PHASECHK.TRANS64 P2, [R8+URZ+0x30820], R7 ;  /* 0x030820070800a5a7 */ /* 0x000ea4000804007f */
[----:B--2---:R-:W-:Y:S05]  /*140d0*/  @!P2 BRA `(.L_x_3832) ;  /* 0xfffffffc00eca947 */ /* 0x004fea000383ffff */
[----:B------:R-:W-:Y:S05]  /*140e0*/  BRA `(.L_x_3882) ;  /* 0xffffffd800f47947 */ /* 0x000fea000383ffff */
.L_x_3838:
[----:B-1----:R1:W2:Y:S02]  /*140f0*/  SYNCS.PHASECHK.TRANS64.TRYWAIT P3, [R3+URZ+0x30840], R2 ;  /* 0x03084002030075a7 */ /* 0x0022a4000806017f */
[----:B--2---:R-:W-:Y:S05]  /*14100*/  @!P3 NANOSLEEP.SYNCS 0x989680 ;  /* 0x009896800000b95d */ /* 0x004fea0003900000 */
[----:B------:R-:W2:Y:S02]  /*14110*/  @!P3 SYNCS.PHASECHK.TRANS64 P3, [R3+URZ+0x30840], R2 ;  /* 0x030840020300b5a7 */ /* 0x000ea4000806007f */
[----:B--2---:R-:W-:Y:S05]  /*14120*/  @!P3 BRA `(.L_x_3838) ;  /* 0xfffffffc00f0b947 */ /* 0x004fea000383ffff */
[----:B------:R-:W-:Y:S05]  /*14130*/  BRA `(.L_x_3883) ;  /* 0xffffffdc00987947 */ /* 0x000fea000383ffff */
.L_x_3840:
[----:B-1----:R1:W2:Y:S02]  /*14140*/  SYNCS.PHASECHK.TRANS64.TRYWAIT P3, [R2+URZ+0x60], R3 ;  /* 0x00006003020075a7 */ /* 0x0022a4000806017f */
[----:B--2---:R-:W-:Y:S05]  /*14150*/  @!P3 NANOSLEEP.SYNCS 0x989680 ;  /* 0x009896800000b95d */ /* 0x004fea0003900000 */
[----:B------:R-:W2:Y:S02]  /*14160*/  @!P3 SYNCS.PHASECHK.TRANS64 P3, [R2+URZ+0x60], R3 ;  /* 0x000060030200b5a7 */ /* 0x000ea4000806007f */
[----:B--2---:R-:W-:Y:S05]  /*14170*/  @!P3 BRA `(.L_x_3840) ;  /* 0xfffffffc00f0b947 */ /* 0x004fea000383ffff */
[----:B------:R-:W-:Y:S05]  /*14180*/  BRA `(.L_x_3884) ;  /* 0xffffffe000207947 */ /* 0x000fea000383ffff */
.L_x_3846:
[----:B-1----:R1:W2:Y:S02]  /*14190*/  SYNCS.PHASECHK.TRANS64.TRYWAIT P3, [R3+URZ+0x30840], R2 ;  /* 0x03084002030075a7 */ /* 0x0022a4000806017f */
[----:B--2---:R-:W-:Y:S05]  /*141a0*/  @!P3 NANOSLEEP.SYNCS 0x989680 ;  /* 0x009896800000b95d */ /* 0x004fea0003900000 */
[----:B------:R-:W2:Y:S02]  /*141b0*/  @!P3 SYNCS.PHASECHK.TRANS64 P3, [R3+URZ+0x30840], R2 ;  /* 0x030840020300b5a7 */ /* 0x000ea4000806007f */
[----:B--2---:R-:W-:Y:S05]  /*141c0*/  @!P3 BRA `(.L_x_3846) ;  /* 0xfffffffc00f0b947 */ /* 0x004fea000383ffff */
[----:B------:R-:W-:Y:S05]  /*141d0*/  BRA `(.L_x_3885) ;  /* 0xffffffe400547947 */ /* 0x000fea000383ffff */
.L_x_3848:
[----:B-1----:R1:W2:Y:S02]  /*141e0*/  SYNCS.PHASECHK.TRANS64.TRYWAIT P3, [R2+URZ+0x60], R17 ;  /* 0x00006011020075a7 */ /* 0x0022a4000806017f */
[----:B--2---:R-:W-:Y:S05]  /*141f0*/  @!P3 NANOSLEEP.SYNCS 0x989680 ;  /* 0x009896800000b95d */ /* 0x004fea0003900000 */
[----:B------:R-:W2:Y:S02]  /*14200*/  @!P3 SYNCS.PHASECHK.TRANS64 P3, [R2+URZ+0x60], R17 ;  /* 0x000060110200b5a7 */ /* 0x000ea4000806007f */
[----:B--2---:R-:W-:Y:S05]  /*14210*/  @!P3 BRA `(.L_x_3848) ;  /* 0xfffffffc00f0b947 */ /* 0x004fea000383ffff */
[----:B------:R-:W-:Y:S05]  /*14220*/  BRA `(.L_x_3886) ;  /* 0xffffffe400dc7947 */ /* 0x000fea000383ffff */
.L_x_3853:
[----:B--2---:R2:W3:Y:S02]  /*14230*/  SYNCS.PHASECHK.TRANS64.TRYWAIT P2, [R2+URZ+0x30840], R3 ;  /* 0x03084003020075a7 */ /* 0x0044e4000804017f */
[----:B---3--:R-:W-:Y:S05]  /*14240*/  @!P2 NANOSLEEP.SYNCS 0x989680 ;  /* 0x009896800000a95d */ /* 0x008fea0003900000 */
[----:B------:R-:W3:Y:S02]  /*14250*/  @!P2 SYNCS.PHASECHK.TRANS64 P2, [R2+URZ+0x30840], R3 ;  /* 0x030840030200a5a7 */ /* 0x000ee4000804007f */
[----:B---3--:R-:W-:Y:S05]  /*14260*/  @!P2 BRA `(.L_x_3853) ;  /* 0xfffffffc00f0a947 */ /* 0x008fea000383ffff */
[----:B------:R-:W-:Y:S05]  /*14270*/  BRA `(.L_x_3887) ;  /* 0xffffffe800dc7947 */ /* 0x000fea000383ffff */
.L_x_3855:
[----:B-1----:R1:W2:Y:S02]  /*14280*/  SYNCS.PHASECHK.TRANS64.TRYWAIT P2, [R2+URZ+0x60], R11 ;  /* 0x0000600b020075a7 */ /* 0x0022a4000804017f */
[----:B--2---:R-:W-:Y:S05]  /*14290*/  @!P2 NANOSLEEP.SYNCS 0x989680 ;  /* 0x009896800000a95d */ /* 0x004fea0003900000 */
[----:B------:R-:W2:Y:S02]  /*142a0*/  @!P2 SYNCS.PHASECHK.TRANS64 P2, [R2+URZ+0x60], R11 ;  /* 0x0000600b0200a5a7 */ /* 0x000ea4000804007f */
[----:B--2---:R-:W-:Y:S05]  /*142b0*/  @!P2 BRA `(.L_x_3855) ;  /* 0xfffffffc00f0a947 */ /* 0x004fea000383ffff */
[----:B------:R-:W-:Y:S05]  /*142c0*/  BRA `(.L_x_3888) ;  /* 0xffffffec00707947 */ /* 0x000fea000383ffff */
.L_x_3862:
[----:B-1----:R1:W2:Y:S02]  /*142d0*/  SYNCS.PHASECHK.TRANS64.TRYWAIT P0, [R3+URZ+0x30860], R0 ;  /* 0x03086000030075a7 */ /* 0x0022a4000800017f */
[----:B--2---:R-:W-:Y:S05]  /*142e0*/  @!P0 NANOSLEEP.SYNCS 0x989680 ;  /* 0x009896800000895d */ /* 0x004fea0003900000 */
[----:B------:R-:W2:Y:S02]  /*142f0*/  @!P0 SYNCS.PHASECHK.TRANS64 P0, [R3+URZ+0x30860], R0 ;  /* 0x03086000030085a7 */ /* 0x000ea4000800007f */
[----:B--2---:R-:W-:Y:S05]  /*14300*/  @!P0 BRA `(.L_x_3862) ;  /* 0xfffffffc00f08947 */ /* 0x004fea000383ffff */
[----:B------:R-:W-:Y:S05]  /*14310*/  BRA `(.L_x_3889) ;  /* 0xfffffff000607947 */ /* 0x000fea000383ffff */
.L_x_3864:
[----:B------:R-:W-:Y:S01]  /*14320*/  BSSY B0, `(.L_x_3890) ;  /* 0x0000007000007945 */ /* 0x000fe20003800000 */
[----:B------:R-:W-:Y:S02]  /*14330*/  IMAD.MOV.U32 R12, RZ, RZ, RZ ;  /* 0x000000ffff0c7224 */ /* 0x000fe400078e00ff */
[----:B------:R-:W-:Y:S02]  /*14340*/  IMAD.MOV.U32 R11, RZ, RZ, 0x1f ;  /* 0x0000001fff0b7424 */ /* 0x000fe400078e00ff */
[----:B------:R-:W-:-:S07]  /*14350*/  IMAD.MOV.U32 R15, RZ, RZ, -0x1 ;  /* 0xffffffffff0f7424 */ /* 0x000fce00078e00ff */
[----:B------:R-:W-:Y:S05]  /*14360*/  WARPSYNC.COLLECTIVE R15, `(.L_x_3891) ;  /* 0x000000000f087348 */ /* 0x000fea0003c00000 */
[----:B------:R1:W2:Y:S02]  /*14370*/  SHFL.IDX P6, R14, R13, R12, R11 ;  /* 0x0000000c0d0e7389 */ /* 0x0002a400000c000b */
[----:B-12---:R-:W-:Y:S01]  /*14380*/  ENDCOLLECTIVE ;  /* 0x000000000000791b */ /* 0x006fe20003800000 */
.L_x_3891:
[----:B------:R-:W-:Y:S05]  /*14390*/  BSYNC B0 ;  /* 0x0000000000007941 */ /* 0x000fea0003800000 */
.L_x_3890:
[----:B------:R-:W-:Y:S05]  /*143a0*/  BRA `(.L_x_3892) ;  /* 0xfffffff000f47947 */ /* 0x000fea000383ffff */
.L_x_3866:
[----:B--2---:R2:W3:Y:S02]  /*143b0*/  SYNCS.PHASECHK.TRANS64.TRYWAIT P0, [R7+URZ+0x30820], R0 ;  /* 0x03082000070075a7 */ /* 0x0044e4000800017f */
[----:B---3--:R-:W-:Y:S05]  /*143c0*/  @!P0 NANOSLEEP.SYNCS 0x989680 ;  /* 0x009896800000895d */ /* 0x008fea0003900000 */
[----:B------:R-:W3:Y:S02]  /*143d0*/  @!P0 SYNCS.PHASECHK.TRANS64 P0, [R7+URZ+0x30820], R0 ;  /* 0x03082000070085a7 */ /* 0x000ee4000800007f */
[----:B---3--:R-:W-:Y:S05]  /*143e0*/  @!P0 BRA `(.L_x_3866) ;  /* 0xfffffffc00f08947 */ /* 0x008fea000383ffff */
[----:B------:R-:W-:Y:S05]  /*143f0*/  BRA `(.L_x_3893) ;  /* 0xfffffff400447947 */ /* 0x000fea000383ffff */
.L_x_3870:
[----:B--2---:R2:W3:Y:S02]  /*14400*/  SYNCS.PHASECHK.TRANS64.TRYWAIT P0, [R5+URZ], R4 ;  /* 0x00000004050075a7 */ /* 0x0044e4000800017f */
[----:B---3--:R-:W-:Y:S05]  /*14410*/  @!P0 NANOSLEEP.SYNCS 0x989680 ;  /* 0x009896800000895d */ /* 0x008fea0003900000 */
[----:B------:R-:W3:Y:S02]  /*14420*/  @!P0 SYNCS.PHASECHK.TRANS64 P0, [R5+URZ], R4 ;  /* 0x00000004050085a7 */ /* 0x000ee4000800007f */
[----:B---3--:R-:W-:Y:S05]  /*14430*/  @!P0 BRA `(.L_x_3870) ;  /* 0xfffffffc00f08947 */ /* 0x008fea000383ffff */
[----:B------:R-:W-:Y:S05]  /*14440*/  BRA `(.L_x_3894) ;  /* 0xfffffff400a07947 */ /* 0x000fea000383ffff */
.L_x_3871:
[----:B---3--:R3:W4:Y:S02]  /*14450*/  SYNCS.PHASECHK.TRANS64.TRYWAIT P0, [R3+URZ], R0 ;  /* 0x00000000030075a7 */ /* 0x008724000800017f */
[----:B----4-:R-:W-:Y:S05]  /*14460*/  @!P0 NANOSLEEP.SYNCS 0x989680 ;  /* 0x009896800000895d */ /* 0x010fea0003900000 */
[----:B------:R-:W4:Y:S02]  /*14470*/  @!P0 SYNCS.PHASECHK.TRANS64 P0, [R3+URZ], R0 ;  /* 0x00000000030085a7 */ /* 0x000f24000800007f */
[----:B----4-:R-:W-:Y:S05]  /*14480*/  @!P0 BRA `(.L_x_3871) ;  /* 0xfffffffc00f08947 */ /* 0x010fea000383ffff */
[----:B------:R-:W-:Y:S05]  /*14490*/  BRA `(.L_x_3895) ;  /* 0xfffffff400947947 */ /* 0x000fea000383ffff */
.L_x_3873:
[----:B--2---:R2:W3:Y:S02]  /*144a0*/  SYNCS.PHASECHK.TRANS64.TRYWAIT P0, [R5+URZ], R4 ;  /* 0x00000004050075a7 */ /* 0x0044e4000800017f */
[----:B---3--:R-:W-:Y:S05]  /*144b0*/  @!P0 NANOSLEEP.SYNCS 0x989680 ;  /* 0x009896800000895d */ /* 0x008fea0003900000 */
[----:B------:R-:W3:Y:S02]  /*144c0*/  @!P0 SYNCS.PHASECHK.TRANS64 P0, [R5+URZ], R4 ;  /* 0x00000004050085a7 */ /* 0x000ee4000800007f */
[----:B---3--:R-:W-:Y:S05]  /*144d0*/  @!P0 BRA `(.L_x_3873) ;  /* 0xfffffffc00f08947 */ /* 0x008fea000383ffff */
[----:B------:R-:W-:Y:S05]  /*144e0*/  BRA `(.L_x_3896) ;  /* 0xfffffff400987947 */ /* 0x000fea000383ffff */
.L_x_3897:
        /* <DEDUP_REMOVED lines=9> */
.L_x_12760:


//--------------------- .text._ZN7cutlass13device_kernelIN5flash11enable_sm90INS1_16FlashAttnFwdSm90INS1_25CollectiveMainloopFwdSm90ILi2EN4cute5tupleIJNS5_1CILi1EEES8_S8_EEENS6_IJNS7_ILi128EEENS7_ILi96EEENS7_ILi192EEEEEELi192ENS_6half_tEfNS_4arch4Sm90ELb0ELb1ELb1ELb1ELb0ELb0ELb0ELb1ELb1ELb0ELb0ELb0EEENS1_21CollectiveEpilogueFwdINS6_IJSA_SC_SB_EEES9_SE_SG_Li256ELb1ELb0ELb0ELb0EEENS1_36VarlenDynamicPersistentTileSchedulerILi128ELi96ELi256ELi32ELb0ELb0ELb1ELb1ELb0ELb1EEEEEEEEEvNT_6ParamsE --------------------------
	.section	.text._ZN7cutlass13device_kernelIN5flash11enable_sm90INS1_16FlashAttnFwdSm90INS1_25CollectiveMainloopFwdSm90ILi2EN4cute5tupleIJNS5_1CILi1EEES8_S8_EEENS6_IJNS7_ILi128EEENS7_ILi96EEENS7_ILi192EEEEEELi192ENS_6half_tEfNS_4arch4Sm90ELb0ELb1ELb1ELb1ELb0ELb0ELb0ELb1ELb1ELb0ELb0ELb0EEENS1_21CollectiveEpilogueFwdINS6_IJSA_SC_SB_EEES9_SE_SG_Li256ELb1ELb0ELb0ELb0EEENS1_36VarlenDynamicPersistentTileSchedulerILi128ELi96ELi256ELi32ELb0ELb0ELb1ELb1ELb0ELb1EEEEEEEEEvNT_6ParamsE,"ax",@progbits
	.align	128
.text._ZN7cutlass13device_kernelIN5flash11enable_sm90INS1_16FlashAttnFwdSm90INS1_25CollectiveMainloopFwdSm90ILi2EN4cute5tupleIJNS5_1CILi1EEES8_S8_EEENS6_IJNS7_ILi128EEENS7_ILi96EEENS7_ILi192EEEEEELi192ENS_6half_tEfNS_4arch4Sm90ELb0ELb1ELb1ELb1ELb0ELb0ELb0ELb1ELb1ELb0ELb0ELb0EEENS1_21CollectiveEpilogueFwdINS6_IJSA_SC_SB_EEES9_SE_SG_Li256ELb1ELb0ELb0ELb0EEENS1_36VarlenDynamicPersistentTileSchedulerILi128ELi96ELi256ELi32ELb0ELb0ELb1ELb1ELb0ELb1EEEEEEEEEvNT_6ParamsE:
        .type           _ZN7cutlass13device_kernelIN5flash11enable_sm90INS1_16FlashAttnFwdSm90INS1_25CollectiveMainloopFwdSm90ILi2EN4cute5tupleIJNS5_1CILi1EEES8_S8_EEENS6_IJNS7_ILi128EEENS7_ILi96EEENS7_ILi192EEEEEELi192ENS_6half_tEfNS_4arch4Sm90ELb0ELb1ELb1ELb1ELb0ELb0ELb0ELb1ELb1ELb0ELb0ELb0EEENS1_21CollectiveEpilogueFwdINS6_IJSA_SC_SB_EEES9_SE_SG_Li256ELb1ELb0ELb0ELb0EEENS1_36VarlenDynamicPersistentTileSchedulerILi128ELi96ELi256ELi32ELb0ELb0ELb1ELb1ELb0ELb1EEEEEEEEEvNT_6ParamsE,@function
        .size           _ZN7cutlass13device_kernelIN5flash11enable_sm90INS1_16FlashAttnFwdSm90INS1_25CollectiveMainloopFwdSm90ILi2EN4cute5tupleIJNS5_1CILi1EEES8_S8_EEENS6_IJNS7_ILi128EEENS7_ILi96EEENS7_ILi192EEEEEELi192ENS_6half_tEfNS_4arch4Sm90ELb0ELb1ELb1ELb1ELb0ELb0ELb0ELb1ELb1ELb0ELb0ELb0EEENS1_21CollectiveEpilogueFwdINS6_IJSA_SC_SB_EEES9_SE_SG_Li256ELb1ELb0ELb0ELb0EEENS1_36VarlenDynamicPersistentTileSchedulerILi128ELi96ELi256ELi32ELb0ELb0ELb1ELb1ELb0ELb1EEEEEEEEEvNT_6ParamsE,(.L_x_12761 - _ZN7cutlass13device_kernelIN5flash11enable_sm90INS1_16FlashAttnFwdSm90INS1_25CollectiveMainloopFwdSm90ILi2EN4cute5tupleIJNS5_1CILi1EEES8_S8_EEENS6_IJNS7_ILi128EEENS7_ILi96EEENS7_ILi192EEEEEELi192ENS_6half_tEfNS_4arch4Sm90ELb0ELb1ELb1ELb1ELb0ELb0ELb0ELb1ELb1ELb0ELb0ELb0EEENS1_21CollectiveEpilogueFwdINS6_IJSA_SC_SB_EEES9_SE_SG_Li256ELb1ELb0ELb0ELb0EEENS1_36VarlenDynamicPersistentTileSchedulerILi128ELi96ELi256ELi32ELb0ELb0ELb1ELb1ELb0ELb1EEEEEEEEEvNT_6ParamsE)
        .other          _ZN7cutlass13device_kernelIN5flash11enable_sm90INS1_16FlashAttnFwdSm90INS1_25CollectiveMainloopFwdSm90ILi2EN4cute5tupleIJNS5_1CILi1EEES8_S8_EEENS6_IJNS7_ILi128EEENS7_ILi96EEENS7_ILi192EEEEEELi192ENS_6half_tEfNS_4arch4Sm90ELb0ELb1ELb1ELb1ELb0ELb0ELb0ELb1ELb1ELb0ELb0ELb0EEENS1_21CollectiveEpilogueFwdINS6_IJSA_SC_SB_EEES9_SE_SG_Li256ELb1ELb0ELb0ELb0EEENS1_36VarlenDynamicPersistentTileSchedulerILi128ELi96ELi256ELi32ELb0ELb0ELb1ELb1ELb0ELb1EEEEEEEEEvNT_6ParamsE,@"STO_CUDA_ENTRY STV_DEFAULT"
_ZN7cutlass13device_kernelIN5flash11enable_sm90INS1_16FlashAttnFwdSm90INS1_25CollectiveMainloopFwdSm90ILi2EN4cute5tupleIJNS5_1CILi1EEES8_S8_EEENS6_IJNS7_ILi128EEENS7_ILi96EEENS7_ILi192EEEEEELi192ENS_6half_tEfNS_4arch4Sm90ELb0ELb1ELb1ELb1ELb0ELb0ELb0ELb1ELb1ELb0ELb0ELb0EEENS1_21CollectiveEpilogueFwdINS6_IJSA_SC_SB_EEES9_SE_SG_Li256ELb1ELb0ELb0ELb0EEENS1_36VarlenDynamicPersistentTileSchedulerILi128ELi96ELi256ELi32ELb0ELb0ELb1ELb1ELb0ELb1EEEEEEEEEvNT_6ParamsE:
        /* <DEDUP_REMOVED lines=21> */
.L_x_3899:
[----:B------:R-:W-:Y:S05]  /*0150*/  BSYNC B0 ;  /* 0x0000000000007941 */ /* 0x000fea0003800000 */
.L_x_3898:
        /* <DEDUP_REMOVED lines=41> */
.L_x_3900:
        /* <DEDUP_REMOVED lines=22> */
.L_x_3901:
        /* <DEDUP_REMOVED lines=18> */
.L_x_3902:
        /* <DEDUP_REMOVED lines=22> */
.L_x_3903:
        /* <DEDUP_REMOVED lines=22> */
.L_x_3904:
        /* <DEDUP_REMOVED lines=8> */
.L_x_3906:
        /* <DEDUP_REMOVED lines=46> */
[----:B------:R-:W-:Y:S01]  /*0c90*/  IMAD R10, R9, 0x10, R10 ;  /* 0x00000010090a7824 */ /* 0x000fe200078e020a */
[----:B------:R-:W-:Y:S01]  /*0ca0*/  LEA.HI R2, R2, R5, RZ, 0x1 ;  /* 0x0000000502027211 */ /* 0x000fe200078f08ff */
[----:B------:R-:W-:Y:S01]  /*0cb0*/  IMAD.U32 R204, RZ, RZ, UR4 ;  /* 0x00000004ffcc7e24 */ /* 0x000fe2000f8e00ff */
[----:B------:R-:W-:Y:S01]  /*0cc0*/  LOP3.LUT R7, R6, 0xfffffc00, RZ, 0xc0, !PT ;  /* 0xfffffc0006077812 */ /* 0x000fe200078ec0ff */
[----:B------:R-:W-:Y:S01]  /*0cd0*/  IMAD.IADD R4, R205, 0x1, -R4 ;  /* 0x00000001cd047824 */ /* 0x000fe200078e0a04 */
[----:B------:R-:W-:Y:S01]  /*0ce0*/  LOP3.LUT R2, R2, 0x1ffffffe, RZ, 0xc0, !PT ;  /* 0x1ffffffe02027812 */ /* 0x000fe200078ec0ff */
[----:B------:R-:W-:Y:S01]  /*0cf0*/  IMAD R201, R3, 0x40, R10 ;  /* 0x0000004003c97824 */ /* 0x000fe200078e020a */
[----:B------:R-:W-:Y:S01]  /*0d00*/  LOP3.LUT R3, R8, 0x7ffffffc, RZ, 0xc0, !PT ;  /* 0x7ffffffc08037812 */ /* 0x000fe200078ec0ff */
[----:B------:R-:W-:Y:S01]  /*0d10*/  IMAD R7, R4, 0x40, R7 ;  /* 0x0000004004077824 */ /* 0x000fe200078e0207 */
[----:B------:R-:W-:Y:S01]  /*0d20*/  UMOV UR4, URZ ;  /* 0x0000003f00047c82 */ /* 0x000fe20008000000 */
[----:B------:R-:W-:Y:S01]  /*0d30*/  IMAD.IADD R2, R5, 0x1, -R2 ;  /* 0x0000000105027824 */ /* 0x000fe200078e0a02 */
[----:B------:R-:W-:Y:S01]  /*0d40*/  SHF.R.S32.HI R22, RZ, 0x3, R0 ;  /* 0x00000003ff167819 */ /* 0x000fe20000011400 */
[----:B------:R-:W-:-:S02]  /*0d50*/  IMAD.U32 R199, RZ, RZ, UR4 ;  /* 0x00000004ffc77e24 */ /* 0x000fc4000f8e00ff */
[----:B------:R-:W-:Y:S01]  /*0d60*/  IMAD R203, R2, 0x8, R7 ;  /* 0x0000000802cb7824 */ /* 0x000fe200078e0207 */
[----:B------:R-:W-:Y:S01]  /*0d70*/  LOP3.LUT R2, R0, 0x1ffffff8, RZ, 0xc0, !PT ;  /* 0x1ffffff800027812 */ /* 0x000fe200078ec0ff */
[----:B------:R-:W-:-:S04]  /*0d80*/  IMAD.IADD R18, R200, 0x1, -R3 ;  /* 0x00000001c8127824 */ /* 0x000fc800078e0a03 */
[----:B------:R-:W-:-:S04]  /*0d90*/  IMAD.IADD R2, R205, 0x1, -R2 ;  /* 0x00000001cd027824 */ /* 0x000fc800078e0a02 */
[----:B------:R-:W-:-:S07]  /*0da0*/  IMAD.SHL.U32 R19, R2, 0x8, RZ ;  /* 0x0000000802137824 */ /* 0x000fce00078e00ff */
.L_x_4006:
[----:B------:R-:W-:Y:S01]  /*0db0*/  ULDC.64 UR8, c[0x0][0xa28] ;  /* 0x00028a0000087ab9 */ /* 0x000fe20000000a00 */
[----:B012345:R-:W0:Y:S01]  /*0dc0*/  LDC.64 R8, c[0x0][0x3f8] ;  /* 0x0000fe00ff087b82 */ /* 0x03fe220000000a00 */
[----:B------:R-:W-:Y:S01]  /*0dd0*/  UISETP.NE.U32.AND UP0, UPT, UR8, URZ, UPT ;  /* 0x0000003f0800728c */ /* 0x000fe2000bf05070 */
[----:B------:R-:W-:Y:S01]  /*0de0*/  IMAD.MOV.U32 R7, RZ, RZ, RZ ;  /* 0x000000ffff077224 */ /* 0x000fe200078e00ff */
        /* <DEDUP_REMOVED lines=40> */
.L_x_3907:
[----:B---3--:R-:W-:Y:S02]  /*1070*/  IMAD R16, R0, R11, RZ ;  /* 0x0000000b00107224 */ /* 0x008fe400078e02ff */
[----:B------:R-:W-:Y:S02]  /*1080*/  IMAD.MOV.U32 R196, RZ, RZ, R193 ;  /* 0x000000ffffc47224 */ /* 0x000fe400078e00c1 */
        /* <DEDUP_REMOVED lines=9> */
.L_x_3908:
        /* <DEDUP_REMOVED lines=12> */
.L_x_3909:
[----:B------:R-:W1:Y:S01]  /*11e0*/  LDC.64 R8, c[0x0][0x9e0] ;  /* 0x00027800ff087b82 */ /* 0x000e620000000a00 */
[----:B-----5:R-:W-:Y:S01]  /*11f0*/  IMAD.IADD R16, R16, 0x1, -R7 ;  /* 0x0000000110107824 */ /* 0x020fe200078e0a07 */
[----:B------:R-:W-:-:S04]  /*1200*/  LEA R0, R193, 0x80, 0x7 ;  /* 0x00000080c1007811 */ /* 0x000fc800078e38ff */
[----:B0-----:R-:W-:Y:S02]  /*1210*/  IADD3 R3, R16, R0, -R17 ;  /* 0x0000000010037210 */ /* 0x001fe40007ffe811 */
[----:B-1----:R-:W-:-:S03]  /*1220*/  ISETP.GE.AND P1, PT, R9, 0x1, PT ;  /* 0x000000010900780c */ /* 0x002fc60003f26270 */
[----:B------:R-:W-:-:S10]  /*1230*/  IMAD.IADD R0, R3, 0x1, R8 ;  /* 0x0000000103007824 */ /* 0x000fd400078e0208 */
[----:B------:R-:W-:Y:S05]  /*1240*/  @!P1 BRA `(.L_x_3910) ;  /* 0x0000000000409947 */ /* 0x000fea0003800000 */
[C---:B------:R-:W-:Y:S01]  /*1250*/  ISETP.GT.AND P0, PT, R3.reuse, RZ, PT ;  /* 0x000000ff0300720c */ /* 0x040fe20003f04270 */
[----:B------:R-:W-:-:S12]  /*1260*/  VIADD R2, R3, 0xffffffff ;  /* 0xffffffff03027836 */ /* 0x000fd80000000000 */
        /* <DEDUP_REMOVED lines=8> */
.L_x_3911:
[----:B------:R-:W-:-:S13]  /*12f0*/  ISETP.NE.AND P0, PT, R9, 0x1, PT ;  /* 0x000000010900780c */ /* 0x000fda0003f05270 */
[----:B------:R-:W0:Y:S02]  /*1300*/  @P0 LDC.64 R4, c[0x0][0x9e8] ;  /* 0x00027a00ff040b82 */ /* 0x000e240000000a00 */
[----:B0-----:R-:W-:-:S05]  /*1310*/  @P0 IMAD.HI.U32 R4, R2, R4, RZ ;  /* 0x0000000402040227 */ /* 0x001fca00078e00ff */
[----:B------:R-:W-:-:S07]  /*1320*/  @P0 SHF.R.U32.HI R2, RZ, R5, R4 ;  /* 0x00000005ff020219 */ /* 0x000fce0000011604 */
.L_x_3912:
[----:B------:R-:W-:-:S05]  /*1330*/  IMAD R3, R2, R9, R9 ;  /* 0x0000000902037224 */ /* 0x000fca00078e0209 */
[----:B------:R-:W-:-:S07]  /*1340*/  VIMNMX R0, R0, R3, PT ;  /* 0x0000000300007248 */ /* 0x000fce0003fe0100 */
.L_x_3910:
[----:B------:R-:W-:Y:S01]  /*1350*/  VIADD R2, R0, 0x5f ;  /* 0x0000005f00027836 */ /* 0x000fe20000000000 */
[----:B------:R-:W-:Y:S01]  /*1360*/  ULDC UR4, c[0x0][0x9dc] ;  /* 0x0002770000047ab9 */ /* 0x000fe20000000800 */
[----:B------:R-:W-:Y:S02]  /*1370*/  VIADD R0, R16, 0x5f ;  /* 0x0000005f10007836 */ /* 0x000fe40000000000 */
[----:B------:R-:W-:Y:S02]  /*1380*/  IMAD R3, R193, 0x80, -R17 ;  /* 0x00000080c1037824 */ /* 0x000fe400078e0a11 */
[----:B------:R-:W-:-:S04]  /*1390*/  IMAD.HI R2, R2, 0x2aaaaaab, RZ ;  /* 0x2aaaaaab02027827 */ /* 0x000fc800078e02ff */
[----:B------:R-:W-:Y:S01]  /*13a0*/  IMAD.HI R0, R0, 0x2aaaaaab, RZ ;  /* 0x2aaaaaab00007827 */ /* 0x000fe200078e02ff */
[----:B------:R-:W-:-:S03]  /*13b0*/  SHF.R.U32.HI R5, RZ, 0x1f, R2 ;  /* 0x0000001fff057819 */ /* 0x000fc60000011602 */
[----:B------:R-:W-:Y:S01]  /*13c0*/  IMAD.IADD R4, R16, 0x1, R3 ;  /* 0x0000000110047824 */ /* 0x000fe200078e0203 */
        /* <DEDUP_REMOVED lines=16> */
.L_x_3914:
[----:B------:R-:W-:-:S13]  /*14d0*/  ISETP.NE.AND P0, PT, R9, 0x1, PT ;  /* 0x000000010900780c */ /* 0x000fda0003f05270 */
[----:B------:R-:W0:Y:S02]  /*14e0*/  @P0 LDC.64 R2, c[0x0][0x9e8] ;  /* 0x00027a00ff020b82 */ /* 0x000e240000000a00 */
[----:B0-----:R-:W-:-:S05]  /*14f0*/  @P0 IMAD.HI.U32 R0, R4, R2, RZ ;  /* 0x0000000204000227 */ /* 0x001fca00078e00ff */
[----:B------:R-:W-:-:S07]  /*1500*/  @P0 SHF.R.U32.HI R4, RZ, R3, R0 ;  /* 0x00000003ff040219 */ /* 0x000fce0000011600 */
.L_x_3915:
[----:B------:R-:W-:-:S05]  /*1510*/  IMAD R4, R4, R9, RZ ;  /* 0x0000000904047224 */ /* 0x000fca00078e02ff */
[----:B------:R-:W-:-:S13]  /*1520*/  R2UR UR5, R4 ;  /* 0x00000000040572ca */ /* 0x000fda00000e0000 */
[----:B------:R-:W-:-:S04]  /*1530*/  UISETP.LT.AND UP0, UPT, UR4, UR5, UPT ;  /* 0x000000050400728c */ /* 0x000fc8000bf01270 */
[----:B------:R-:W-:-:S12]  /*1540*/  USEL UR4, UR4, UR5, !UP0 ;  /* 0x0000000504047287 */ /* 0x000fd8000c000000 */
.L_x_3913:
[----:B------:R-:W-:Y:S01]  /*1550*/  UIMAD.WIDE UR4, UR4, 0x2aaaaaab, URZ ;  /* 0x2aaaaaab040478a5 */ /* 0x000fe2000f8e023f */
[----:B------:R-:W-:Y:S01]  /*1560*/  PLOP3.LUT P0, PT, PT, PT, PT, 0x80, 0x0 ;  /* 0x000000000000781c */ /* 0x000fe20003f0f070 */
[----:B------:R-:W-:Y:S01]  /*1570*/  IMAD.MOV.U32 R0, RZ, RZ, RZ ;  /* 0x000000ffff007224 */ /* 0x000fe200078e00ff */
[----:B------:R-:W-:Y:S01]  /*1580*/  CS2R R2, SRZ ;  /* 0x0000000000027805 */ /* 0x000fe2000001ff00 */
        /* <DEDUP_REMOVED lines=49> */
[----:B------:R-:W-:Y:S01]  /*18a0*/  CS2R R120, SRZ ;  /* 0x0000000000787805 */ /* 0x000fe2000001ff00 */
[----:B------:R-:W-:Y:S01]  /*18b0*/  IMAD.MOV.U32 R32, RZ, RZ, RZ ;  /* 0x000000ffff207224 */ /* 0x000fe200078e00ff */
[----:B------:R-:W-:-:S02]  /*18c0*/  CS2R R6, SRZ ;  /* 0x0000000000067805 */ /* 0x000fc4000001ff00 */
[----:B------:R-:W-:Y:S01]  /*18d0*/  CS2R R130, SRZ ;  /* 0x0000000000827805 */ /* 0x000fe2000001ff00 */
        /* <DEDUP_REMOVED lines=33> */
.L_x_3917:
        /* <DEDUP_REMOVED lines=9> */
[----:B------:R-:W0:Y:S02]  /*1b80*/  SYNCS.PHASECHK.TRANS64.TRYWAIT P1, [UR39+0x30800], R0 ;  /* 0x03080000ff0075a7 */ /* 0x000e240008020167 */
[----:B0-----:R-:W-:Y:S05]  /*1b90*/  @!P1 BRA `(.L_x_3918) ;  /* 0x00000150007c9947 */ /* 0x001fea0003800000 */
.L_x_4102:
[----:B------:R-:W-:Y:S05]  /*1ba0*/  @!P0 BRA `(.L_x_3919) ;  /* 0x0000000000048947 */ /* 0x000fea0003800000 */
[----:B------:R-:W-:Y:S01]  /*1bb0*/  BPT.TRAP 0x1 ;  /* 0x000000040000795c */ /* 0x000fe20000300000 */
.L_x_3919:
[----:B------:R-:W-:Y:S02]  /*1bc0*/  IMAD.U32 R5, RZ, RZ, UR37 ;  /* 0x00000025ff057e24 */ /* 0x000fe4000f8e00ff */
[----:B0-----:R-:W-:-:S03]  /*1bd0*/  IMAD.U32 R0, RZ, RZ, UR36 ;  /* 0x00000024ff007e24 */ /* 0x001fc6000f8e00ff */
[----:B------:R-:W-:Y:S02]  /*1be0*/  LEA R5, R5, UR39, 0x3 ;  /* 0x0000002705057c11 */ /* 0x000fe4000f8e18ff */
[----:B------:R-:W-:-:S04]  /*1bf0*/  SHF.L.U32 R0, R0, 0x1f, RZ ;  /* 0x0000001f00007819 */ /* 0x000fc800000006ff */
[----:B------:R0:W1:Y:S01]  /*1c00*/  SYNCS.PHASECHK.TRANS64.TRYWAIT P1, [R5+URZ+0x30830], R0 ;  /* 0x03083000050075a7 */ /* 0x000062000802017f */
[----:B------:R-:W-:Y:S05]  /*1c10*/  @!P0 BRA `(.L_x_3920) ;  /* 0x0000000000048947 */ /* 0x000fea0003800000 */
[----:B------:R-:W-:Y:S01]  /*1c20*/  BPT.TRAP 0x1 ;  /* 0x000000040000795c */ /* 0x000fe20000300000 */
.L_x_3920:
[----:B------:R-:W2:Y:S01]  /*1c30*/  LDL.LU R2, [R1] ;  /* 0x0000000001027983 */ /* 0x000ea20000300800 */
[----:B------:R-:W3:Y:S02]  /*1c40*/  S2R R3, SR_TID.X ;  /* 0x0000000000037919 */ /* 0x000ee40000002100 */
[----:B---3--:R-:W-:Y:S02]  /*1c50*/  LOP3.LUT P2, RZ, R3, 0x7f, RZ, 0xc0, !PT ;  /* 0x0000007f03ff7812 */ /* 0x008fe4000784c0ff */
[----:B--2---:R-:W-:-:S11]  /*1c60*/  LOP3.LUT R2, R2, 0xfff7ffff, RZ, 0xc0, !PT ;  /* 0xfff7ffff02027812 */ /* 0x004fd600078ec0ff */
[----:B------:R-:W-:-:S05]  /*1c70*/  @P2 LOP3.LUT R2, R2, 0x80000, RZ, 0xfc, !PT ;  /* 0x0008000002022812 */ /* 0x000fca00078efcff */
[----:B------:R2:W-:Y:S01]  /*1c80*/  STL [R1], R2 ;  /* 0x0000000201007387 */ /* 0x0005e20000100800 */
[----:B-1----:R-:W-:Y:S05]  /*1c90*/  @P1 BRA `(.L_x_3921) ;  /* 0x0000000000081947 */ /* 0x002fea0003800000 */
[----:B------:R-:W1:Y:S02]  /*1ca0*/  SYNCS.PHASECHK.TRANS64.TRYWAIT P1, [R5+URZ+0x30830], R0 ;  /* 0x03083000050075a7 */ /* 0x000e64000802017f */
[----:B-1----:R-:W-:Y:S05]  /*1cb0*/  @!P1 BRA `(.L_x_3922) ;  /* 0x00000150004c9947 */ /* 0x002fea0003800000 */
.L_x_3921:
        /* <DEDUP_REMOVED lines=14> */
[----:B------:R-:W-:Y:S01]  /*1da0*/  IMAD.MOV.U32 R11, RZ, RZ, -0x60 ;  /* 0xffffffa0ff0b7424 */ /* 0x000fe200078e00ff */
[----:B------:R-:W-:-:S02]  /*1db0*/  ULOP3.LUT UR4, UR38, 0x10000, URZ, 0xfc, !UPT ;  /* 0x0001000026047892 */ /* 0x000fc4000f8efc3f */
[----:B------:R-:W-:Y:S01]  /*1dc0*/  UIMAD UR5, UR37, 0x900, UR60 ;  /* 0x00000900250578a4 */ /* 0x000fe2000f8e023c */
[----:B------:R-:W-:Y:S01]  /*1dd0*/  IMAD R11, R74, R11, 0x60 ;  /* 0x000000604a0b7424 */ /* 0x000fe200078e020b */
[----:B------:R-:W-:Y:S02]  /*1de0*/  UIADD3 UR56, UR4, 0x2, URZ ;  /* 0x0000000204387890 */ /* 0x000fe4000fffe03f */
[----:B------:R-:W-:Y:S01]  /*1df0*/  UIADD3 UR58, UR5, 0x2, URZ ;  /* 0x00000002053a7890 */ /* 0x000fe2000fffe03f */
[----:B------:R-:W-:Y:S01]  /*1e00*/  IMAD.IADD R9, R16, 0x1, R11 ;  /* 0x0000000110097824 */ /* 0x000fe200078e020b */
[----:B------:R-:W-:Y:S01]  /*1e10*/  UMOV UR8, UR4 ;  /* 0x0000000400087c82 */ /* 0x000fe20008000000 */
[----:B------:R-:W-:Y:S01]  /*1e20*/  UMOV UR10, UR5 ;  /* 0x00000005000a7c82 */ /* 0x000fe20008000000 */
[----:B------:R-:W-:Y:S01]  /*1e30*/  UIADD3 UR52, UR4, 0x4, URZ ;  /* 0x0000000404347890 */ /* 0x000fe2000fffe03f */
[----:B------:R-:W-:Y:S01]  /*1e40*/  HGMMA.64x96x16.F32 R24, gdesc[UR8], RZ, !UPT, gsb0 ;  /* 0x01600000081879f0 */ /* 0x000fe2000c0008ff */
[----:B------:R-:W-:Y:S01]  /*1e50*/  UIADD3 UR54, UR5, 0x4, URZ ;  /* 0x0000000405367890 */ /* 0x000fe2000fffe03f */
[----:B------:R-:W-:Y:S01]  /*1e60*/  IMAD.U32 R6, RZ, RZ, UR8 ;  /* 0x00000008ff067e24 */ /* 0x000fe2000f8e00ff */
        /* <DEDUP_REMOVED lines=9> */
[----:B------:R-:W-:Y:S01]  /*1f00*/  UIADD3 UR16, UR4, 0x402, URZ ;  /* 0x0000040204107890 */ /* 0x000fe2000fffe03f */
[----:B---3--:R-:W-:Y:S01]  /*1f10*/  LOP3.LUT P1, RZ, R4, 0x7f, RZ, 0xc0, !PT ;  /* 0x0000007f04ff7812 */ /* 0x008fe2000782c0ff */
        /* <DEDUP_REMOVED lines=8> */
[----:B------:R-:W-:Y:S02]  /*1fa0*/  UIADD3 UR26, UR5, 0x306, URZ ;  /* 0x00000306051a7890 */ /* 0x000fe4000fffe03f */
[----:B------:R-:W-:Y:S01]  /*1fb0*/  @!P1 VIADD R4, R5, 0x30840 ;  /* 0x0003084005049836 */ /* 0x000fe20000000000 */
[----:B------:R-:W-:Y:S01]  /*1fc0*/  UMOV UR25, 0x40000040 ;  /* 0x4000004000197882 */ /* 0x000fe20000000000 */
[----:B------:R-:W-:Y:S01]  /*1fd0*/  UMOV UR27, 0x40000040 ;  /* 0x40000040001b7882 */ /* 0x000fe20000000000 */
[----:B------:R-:W-:Y:S01]  /*1fe0*/  UIADD3 UR28, UR4, 0x800, URZ ;  /* 0x00000800041c7890 */ /* 0x000fe2000fffe03f */
[----:B01----:R-:W-:Y:S01]  /*1ff0*/  IADD3 R5, -R17, 0x1, R9 ;  /* 0x0000000111057810 */ /* 0x003fe20007ffe109 */
[----:B------:R-:W-:Y:S01]  /*2000*/  UIADD3 UR30, UR5, 0x600, URZ ;  /* 0x00000600051e7890 */ /* 0x000fe2000fffe03f */
[----:B------:R-:W-:Y:S01]  /*2010*/  @!P1 PRMT R4, RZ, 0x654, R4 ;  /* 0x00000654ff049816 */ /* 0x000fe20000000004 */
        /* <DEDUP_REMOVED lines=14> */
[----:B------:R-:W-:-:S02]  /*2100*/  ULDC.64 UR4, c[0x0][0x9e0] ;  /* 0x0002780000047ab9 */ /* 0x000fc40000000a00 */
        /* <DEDUP_REMOVED lines=33> */
[----:B------:R-:W-:Y:S01]  /*2320*/  HGMMA.64x96x16.F32 R24, gdesc[UR48], R24, gsb0 ;  /* 0x01600000301879f0 */ /* 0x000fe20008000818 */
[----:B------:R-:W-:Y:S02]  /*2330*/  ULDC.64 UR50, c[0x0][0x9d8] ;  /* 0x0002760000327ab9 */ /* 0x000fe40000000a00 */
[----:B------:R-:W-:Y:S01]  /*2340*/  ULOP3.LUT UR51, URZ, UR51, URZ, 0x33, !UPT ;  /* 0x000000333f337292 */ /* 0x000fe2000f8e333f */
        /* <DEDUP_REMOVED lines=35> */
[----:B--2---:R-:W-:Y:S01]  /*2580*/  FMUL.FTZ R2, R63, UR50 ;  /* 0x000000323f027c20 */ /* 0x004fe20008410000 */
        /* <DEDUP_REMOVED lines=8> */
[----:B------:R-:W-:Y:S01]  /*2610*/  FMUL.FTZ R30, R30, UR50 ;  /* 0x000000321e1e7c20 */ /* 0x000fe20008410000 */
[----:B------:R1:W-:Y:S01]  /*2620*/  @!P1 SYNCS.ARRIVE.TRANS64.RED.A1T0 RZ, [R4+URZ], RZ ;  /* 0x000000ff04ff99a7 */ /* 0x0003e2000810043f */
[----:B------:R-:W-:Y:S01]  /*2630*/  FMUL.FTZ R71, R71, UR50 ;  /* 0x0000003247477c20 */ /* 0x000fe20008410000 */
[----:B------:R-:W-:Y:S01]  /*2640*/  PLOP3.LUT P1, PT, PT, PT, UP0, 0x40, 0x0 ;  /* 0x000000000000781c */ /* 0x000fe20003f2e808 */
[----:B------:R-:W-:Y:S01]  /*2650*/  FMUL.FTZ R31, R31, UR50 ;  /* 0x000000321f1f7c20 */ /* 0x000fe20008410000 */
[----:B------:R-:W-:Y:S01]  /*2660*/  FMUL.FTZ R39, R39, UR50 ;  /* 0x0000003227277c20 */ /* 0x000fe20008410000 */
[----:B------:R-:W-:Y:S01]  /*2670*/  FMUL.FTZ R47, R47, UR50 ;  /* 0x000000322f2f7c20 */ /* 0x000fe20008410000 */
[----:B------:R-:W2:Y:S01]  /*2680*/  MUFU.TANH R27, R35 ;  /* 0x00000023001b7308 */ /* 0x000ea20000002400 */
[----:B------:R-:W-:Y:S01]  /*2690*/  FMUL.FTZ R55, R55, UR50 ;  /* 0x0000003237377c20 */ /* 0x000fe20008410000 */
[----:B-1----:R-:W-:-:S02]  /*26a0*/  IMAD R4, R18, -0x2, R5 ;  /* 0xfffffffe12047824 */ /* 0x002fc400078e0205 */
[----:B------:R-:W-:Y:S02]  /*26b0*/  IMAD R5, R193, 0x80, R201 ;  /* 0x00000080c1057824 */ /* 0x000fe400078e02c9 */
[C---:B------:R-:W-:Y:S02]  /*26c0*/  VIADD R14, R4.reuse, UR4 ;  /* 0x00000004040e7c36 */ /* 0x040fe40008000000 */
[----:B------:R-:W1:Y:S01]  /*26d0*/  MUFU.TANH R35, R43 ;  /* 0x0000002b00237308 */ /* 0x000e620000002400 */
[----:B------:R-:W-:Y:S02]  /*26e0*/  VIADD R20, R4, UR51 ;  /* 0x0000003304147c36 */ /* 0x000fe40008000000 */
[----:B------:R-:W-:Y:S02]  /*26f0*/  VIADDMNMX R4, R5, R14, R13, PT ;  /* 0x0000000e05047246 */ /* 0x000fe4000380010d */
[----:B------:R-:W-:-:S03]  /*2700*/  IMAD.IADD R9, R20, 0x1, R5 ;  /* 0x0000000114097824 */ /* 0x000fc600078e0205 */
[----:B------:R-:W3:Y:S08]  /*2710*/  MUFU.TANH R43, R51 ;  /* 0x00000033002b7308 */ /* 0x000ef00000002400 */
[----:B------:R-:W4:Y:S08]  /*2720*/  MUFU.TANH R51, R59 ;  /* 0x0000003b00337308 */ /* 0x000f300000002400 */
        /* <DEDUP_REMOVED lines=43> */
[----:B-----5:R-:W-:Y:S01]  /*29e0*/  IMAD R55, R18, -0x2, R11 ;  /* 0xfffffffe12377824 */ /* 0x020fe200078e020b */
[----:B-1234-:R-:W-:Y:S06]  /*29f0*/  @P1 BRA `(.L_x_3923) ;  /* 0x0000000000541947 */ /* 0x01efec0003800000 */
        /* <DEDUP_REMOVED lines=12> */
.L_x_3925:
[----:B------:R-:W-:-:S06]  /*2ac0*/  UISETP.NE.AND UP1, UPT, UR5, 0x1, UPT ;  /* 0x000000010500788c */ /* 0x000fcc000bf25270 */
[----:B------:R-:W-:-:S05]  /*2ad0*/  PLOP3.LUT P1, PT, PT, PT, UP1, 0x80, 0x0 ;  /* 0x000000000000781c */ /* 0x000fca0003f2f018 */
[----:B------:R-:W-:-:S08]  /*2ae0*/  @UP1 ULDC.64 UR6, c[0x0][0x9e8] ;  /* 0x00027a0000061ab9 */ /* 0x000fd00000000a00 */
[----:B------:R-:W-:-:S05]  /*2af0*/  @P1 IMAD.HI.U32 R26, R10, UR6, RZ ;  /* 0x000000060a1a1c27 */ /* 0x000fca000f8e00ff */
[----:B------:R-:W-:-:S07]  /*2b00*/  @P1 SHF.R.U32.HI R10, RZ, UR7, R26 ;  /* 0x00000007ff0a1c19 */ /* 0x000fce000801161a */
.L_x_3926:
[----:B------:R-:W-:Y:S05]  /*2b10*/  BSYNC B0 ;  /* 0x0000000000007941 */ /* 0x000fea0003800000 */
.L_x_3924:
[----:B------:R-:W-:-:S05]  /*2b20*/  IMAD R10, R10, UR5, R55 ;  /* 0x000000050a0a7c24 */ /* 0x000fca000f8e0237 */
[----:B------:R-:W-:Y:S02]  /*2b30*/  VIMNMX R9, R9, R10, !PT ;  /* 0x0000000a09097248 */ /* 0x000fe40007fe0100 */
[----:B------:R-:W-:-:S07]  /*2b40*/  VIADDMNMX R4, R10, UR5, R4, PT ;  /* 0x000000050a047c46 */ /* 0x000fce000b800104 */
.L_x_3923:
[C---:B------:R-:W-:Y:S02]  /*2b50*/  ISETP.GE.AND P1, PT, R11.reuse, 0x2, PT ;  /* 0x000000020b00780c */ /* 0x040fe40003f26270 */
[----:B------:R-:W-:Y:S02]  /*2b60*/  ISETP.GE.AND P5, PT, R11, 0xa, PT ;  /* 0x0000000a0b00780c */ /* 0x000fe40003fa6270 */
[----:B------:R-:W-:Y:S02]  /*2b70*/  ISETP.GT.AND P3, PT, R9, 0x1, !P1 ;  /* 0x000000010900780c */ /* 0x000fe40004f64270 */
[----:B------:R-:W-:Y:S02]  /*2b80*/  ISETP.GE.AND P2, PT, R11, 0x9, PT ;  /* 0x000000090b00780c */ /* 0x000fe40003f46270 */
[----:B------:R-:W-:Y:S02]  /*2b90*/  ISETP.LT.OR P3, PT, R4, 0x2, P3 ;  /* 0x000000020400780c */ /* 0x000fe40001f61670 */
[----:B------:R-:W-:-:S02]  /*2ba0*/  P2R R10, PR, RZ, 0x20 ;  /* 0x00000020ff0a7803 */ /* 0x000fc40000000000 */
[----:B0-----:R-:W-:Y:S02]  /*2bb0*/  FSEL R26, R25, -INF , !P3 ;  /* 0xff800000191a7808 */ /* 0x001fe40005800000 */
        /* <DEDUP_REMOVED lines=23> */
[C---:B------:R-:W-:Y:S02]  /*2d30*/  ISETP.LT.OR P3, PT, R4.reuse, 0x1a, P3 ;  /* 0x0000001a0400780c */ /* 0x040fe40001f61670 */
        /* <DEDUP_REMOVED lines=79> */
[----:B------:R-:W-:Y:S02]  /*3230*/  ISETP.GE.AND P5, PT, R11, 0x5a, PT ;  /* 0x0000005a0b00780c */ /* 0x000fe40003fa6270 */
[----:B------:R-:W-:Y:S02]  /*3240*/  IADD3 R11, R20, 0x8, R5 ;  /* 0x00000008140b7810 */ /* 0x000fe40007ffe005 */
[----:B------:R-:W-:Y:S02]  /*3250*/  P2R R65, PR, RZ, 0x20 ;  /* 0x00000020ff417803 */ /* 0x000fe40000000000 */
[----:B------:R-:W-:-:S04]  /*3260*/  ISETP.GT.AND P5, PT, R9, 0x59, !P5 ;  /* 0x000000590900780c */ /* 0x000fc80006fa4270 */
        /* <DEDUP_REMOVED lines=20> */
.L_x_3929:
[----:B------:R-:W-:-:S06]  /*33b0*/  UISETP.NE.AND UP1, UPT, UR5, 0x1, UPT ;  /* 0x000000010500788c */ /* 0x000fcc000bf25270 */
[----:B------:R-:W-:-:S05]  /*33c0*/  PLOP3.LUT P5, PT, PT, PT, UP1, 0x80, 0x0 ;  /* 0x000000000000781c */ /* 0x000fca0003faf018 */
[----:B------:R-:W-:-:S08]  /*33d0*/  @UP1 ULDC.64 UR6, c[0x0][0x9e8] ;  /* 0x00027a0000061ab9 */ /* 0x000fd00000000a00 */
[----:B------:R-:W-:Y:S01]  /*33e0*/  @P5 IMAD.HI.U32 R13, R4, UR6, RZ ;  /* 0x00000006040d5c27 */ /* 0x000fe2000f8e00ff */
[----:B------:R-:W-:-:S13]  /*33f0*/  PLOP3.LUT P5, PT, PT, PT, UP1, 0x80, 0x0 ;  /* 0x000000000000781c */ /* 0x000fda0003faf018 */
[----:B------:R-:W-:-:S07]  /*3400*/  @P5 SHF.R.U32.HI R4, RZ, UR7, R13 ;  /* 0x00000007ff045c19 */ /* 0x000fce000801160d */
.L_x_3930:
[----:B------:R-:W-:Y:S05]  /*3410*/  BSYNC B0 ;  /* 0x0000000000007941 */ /* 0x000fea0003800000 */
.L_x_3928:
[----:B------:R-:W-:-:S05]  /*3420*/  IMAD R4, R4, UR5, R55 ;  /* 0x0000000504047c24 */ /* 0x000fca000f8e0237 */
[----:B------:R-:W-:Y:S02]  /*3430*/  VIMNMX R11, R11, R4, !PT ;  /* 0x000000040b0b7248 */ /* 0x000fe40007fe0100 */
[----:B------:R-:W-:-:S07]  /*3440*/  VIADDMNMX R9, R4, UR5, R9, PT ;  /* 0x0000000504097c46 */ /* 0x000fce000b800109 */
.L_x_3927:
[C---:B------:R-:W-:Y:S01]  /*3450*/  ISETP.GT.AND P1, PT, R11.reuse, 0x1, !P1 ;  /* 0x000000010b00780c */ /* 0x040fe20004f24270 */
[----:B------:R-:W-:Y:S01]  /*3460*/  ULDC UR6, c[0x0][0x988] ;  /* 0x0002620000067ab9 */ /* 0x000fe20000000800 */
[----:B------:R-:W-:Y:S02]  /*3470*/  ISETP.GT.AND P6, PT, R11, RZ, !P6 ;  /* 0x000000ff0b00720c */ /* 0x000fe400077c4270 */
[C---:B------:R-:W-:Y:S02]  /*3480*/  ISETP.LT.OR P1, PT, R9.reuse, 0x2, P1 ;  /* 0x000000020900780c */ /* 0x040fe40000f21670 */
[----:B------:R-:W-:Y:S02]  /*3490*/  ISETP.LT.OR P6, PT, R9, 0x1, P6 ;  /* 0x000000010900780c */ /* 0x000fe400037c1670 */
[----:B------:R-:W-:Y:S02]  /*34a0*/  FSEL R12, R12, -INF , !P1 ;  /* 0xff8000000c0c7808 */ /* 0x000fe40004800000 */
[----:B------:R-:W-:Y:S01]  /*34b0*/  ISETP.NE.AND P1, PT, R10, RZ, PT ;  /* 0x000000ff0a00720c */ /* 0x000fe20003f25270 */
[----:B------:R-:W-:Y:S01]  /*34c0*/  IMAD.U32 R10, RZ, RZ, UR6 ;  /* 0x00000006ff0a7e24 */ /* 0x000fe2000f8e00ff */
[----:B------:R-:W-:-:S02]  /*34d0*/  ISETP.GT.AND P2, PT, R11, 0x8, !P2 ;  /* 0x000000080b00780c */ /* 0x000fc40005744270 */
[----:B------:R-:W-:Y:S02]  /*34e0*/  ISETP.GT.AND P1, PT, R11, 0x9, !P1 ;  /* 0x000000090b00780c */ /* 0x000fe40004f24270 */
[----:B------:R-:W-:Y:S02]  /*34f0*/  FSEL R13, R0, -INF , !P6 ;  /* 0xff800000000d7808 */ /* 0x000fe40007000000 */
[----:B------:R-:W-:Y:S02]  /*3500*/  ISETP.LT.OR P1, PT, R9, 0xa, P1 ;  /* 0x0000000a0900780c */ /* 0x000fe40000f21670 */
[----:B------:R-:W-:Y:S02]  /*3510*/  FMNMX.FTZ R0, R24, R26, !PT ;  /* 0x0000001a18007209 */ /* 0x000fe40007810000 */
[----:B------:R-:W-:Y:S02]  /*3520*/  FSEL R21, R21, -INF , !P1 ;  /* 0xff80000015157808 */ /* 0x000fe40004800000 */
[----:B------:R-:W-:-:S02]  /*3530*/  ISETP.NE.AND P1, PT, R25, RZ, PT ;  /* 0x000000ff1900720c */ /* 0x000fc40003f25270 */
[----:B------:R-:W-:Y:S02]  /*3540*/  ISETP.LT.OR P2, PT, R9, 0x9, P2 ;  /* 0x000000090900780c */ /* 0x000fe40001741670 */
[----:B------:R-:W-:Y:S02]  /*3550*/  ISETP.GT.AND P1, PT, R11, 0x10, !P1 ;  /* 0x000000100b00780c */ /* 0x000fe40004f24270 */
[----:B------:R-:W-:Y:S02]  /*3560*/  FMNMX.FTZ R0, R28, R0, !PT ;  /* 0x000000001c007209 */ /* 0x000fe40007810000 */
[----:B------:R-:W-:Y:S02]  /*3570*/  FSEL R15, R15, -INF , !P2 ;  /* 0xff8000000f0f7808 */ /* 0x000fe40005000000 */
[----:B------:R-:W-:Y:S02]  /*3580*/  ISETP.LT.OR P1, PT, R9, 0x11, P1 ;  /* 0x000000110900780c */ /* 0x000fe40000f21670 */
[----:B------:R-:W-:-:S02]  /*3590*/  ISETP.NE.AND P2, PT, R29, RZ, PT ;  /* 0x000000ff1d00720c */ /* 0x000fc40003f45270 */
[----:B------:R-:W-:Y:S02]  /*35a0*/  FMNMX.FTZ R0, R30, R0, !PT ;  /* 0x000000001e007209 */ /* 0x000fe40007810000 */
[----:B------:R-:W-:Y:S02]  /*35b0*/  FSEL R25, R34, -INF , !P1 ;  /* 0xff80000022197808 */ /* 0x000fe40004800000 */
[----:B------:R-:W-:Y:S02]  /*35c0*/  ISETP.GT.AND P1, PT, R11, 0x11, !P2 ;  /* 0x000000110b00780c */ /* 0x000fe40005724270 */
[----:B------:R-:W-:Y:S02]  /*35d0*/  FMNMX.FTZ R0, R32, R0, !PT ;  /* 0x0000000020007209 */ /* 0x000fe40007810000 */
[----:B------:R-:W-:Y:S02]  /*35e0*/  ISETP.LT.OR P1, PT, R9, 0x12, P1 ;  /* 0x000000120900780c */ /* 0x000fe40000f21670 */
[----:B------:R-:W-:-:S02]  /*35f0*/  ISETP.NE.AND P5, PT, R33, RZ, PT ;  /* 0x000000ff2100720c */ /* 0x000fc40003fa5270 */
[----:B------:R-:W-:Y:S02]  /*3600*/  FMNMX.FTZ R0, R66, R0, !PT ;  /* 0x0000000042007209 */ /* 0x000fe40007810000 */
[----:B------:R-:W-:Y:S02]  /*3610*/  FSEL R27, R27, -INF , !P1 ;  /* 0xff8000001b1b7808 */ /* 0x000fe40004800000 */
        /* <DEDUP_REMOVED lines=34> */
[----:B------:R-:W-:Y:S02]  /*3840*/  FMNMX.FTZ R0, R88, R0, !PT ;  /* 0x0000000058007209 */ /* 0x000fe40007810000 */
[----:B------:R-:W-:Y:S02]  /*3850*/  ISETP.NE.AND P1, PT, R71, RZ, PT ;  /* 0x000000ff4700720c */ /* 0x000fe40003f25270 */
[----:B------:R-:W-:Y:S02]  /*3860*/  FMNMX.FTZ R0, R68, R0, !PT ;  /* 0x0000000044007209 */ /* 0x000fe40007810000 */
[----:B------:R-:W-:Y:S02]  /*3870*/  ISETP.GT.AND P1, PT, R11, 0x29, !P1 ;  /* 0x000000290b00780c */ /* 0x000fe40004f24270 */
[----:B------:R-:W-:Y:S02]  /*3880*/  FMNMX.FTZ R0, R90, R0, !PT ;  /* 0x000000005a007209 */ /* 0x000fe40007810000 */
[----:B------:R-:W-:-:S02]  /*3890*/  ISETP.LT.OR P1, PT, R9, 0x2a, P1 ;  /* 0x0000002a0900780c */ /* 0x000fc40000f21670 */
[----:B------:R-:W-:Y:S02]  /*38a0*/  ISETP.NE.AND P2, PT, R53, RZ, PT ;  /* 0x000000ff3500720c */ /* 0x000fe40003f45270 */
[----:B------:R-:W-:Y:S01]  /*38b0*/  FSEL R39, R39, -INF , !P1 ;  /* 0xff80000027277808 */ /* 0x000fe20004800000 */
[----:B------:R-:W0:Y:S01]  /*38c0*/  SHFL.BFLY PT, R53, R0, 0x2, 0x1f ;  /* 0x0c401f0000357f89 */ /* 0x000e2200000e0000 */
[----:B------:R-:W-:Y:S02]  /*38d0*/  ISETP.NE.AND P1, PT, R45, RZ, PT ;  /* 0x000000ff2d00720c */ /* 0x000fe40003f25270 */
[----:B------:R-:W-:Y:S02]  /*38e0*/  ISETP.NE.AND P5, PT, R77, RZ, PT ;  /* 0x000000ff4d00720c */ /* 0x000fe40003fa5270 */
[----:B------:R-:W-:Y:S02]  /*38f0*/  ISETP.GT.AND P1, PT, R11, 0x30, !P1 ;  /* 0x000000300b00780c */ /* 0x000fe40004f24270 */
[----:B------:R-:W-:-:S02]  /*3900*/  ISETP.NE.AND P6, PT, R79, RZ, PT ;  /* 0x000000ff4f00720c */ /* 0x000fc40003fc5270 */
[----:B------:R-:W-:Y:S02]  /*3910*/  ISETP.LT.OR P1, PT, R9, 0x31, P1 ;  /* 0x000000310900780c */ /* 0x000fe40000f21670 */
[----:B------:R-:W-:Y:S02]  /*3920*/  ISETP.GT.AND P3, PT, R11, 0x51, !P3 ;  /* 0x000000510b00780c */ /* 0x000fe40005f64270 */
[----:B------:R-:W-:Y:S02]  /*3930*/  FSEL R41, R50, -INF , !P1 ;  /* 0xff80000032297808 */ /* 0x000fe40004800000 */
[----:B------:R-:W-:Y:S02]  /*3940*/  ISETP.NE.AND P1, PT, R73, RZ, PT ;  /* 0x000000ff4900720c */ /* 0x000fe40003f25270 */
[C---:B------:R-:W-:Y:S02]  /*3950*/  ISETP.GT.AND P4, PT, R11.reuse, 0x58, !P4 ;  /* 0x000000580b00780c */ /* 0x040fe40006784270 */
[----:B------:R-:W-:-:S02]  /*3960*/  ISETP.GT.AND P1, PT, R11, 0x31, !P1 ;  /* 0x000000310b00780c */ /* 0x000fc40004f24270 */
[C---:B------:R-:W-:Y:S02]  /*3970*/  ISETP.LT.OR P3, PT, R9.reuse, 0x52, P3 ;  /* 0x000000520900780c */ /* 0x040fe40001f61670 */
[----:B------:R-:W-:Y:S02]  /*3980*/  ISETP.LT.OR P1, PT, R9, 0x32, P1 ;  /* 0x000000320900780c */ /* 0x000fe40000f21670 */
[----:B0-----:R-:W-:Y:S02]  /*3990*/  FMNMX.FTZ R14, R0, R53, !PT ;  /* 0x00000035000e7209 */ /* 0x001fe40007810000 */
[----:B------:R-:W-:Y:S02]  /*39a0*/  FMNMX.FTZ R0, R13, R12, !PT ;  /* 0x0000000c0d007209 */ /* 0x000fe40007810000 */
[----:B------:R-:W-:Y:S01]  /*39b0*/  FSEL R43, R43, -INF , !P1 ;  /* 0xff8000002b2b7808 */ /* 0x000fe20004800000 */
[----:B------:R-:W0:Y:S01]  /*39c0*/  SHFL.BFLY PT, R53, R14, 0x1, 0x1f ;  /* 0x0c201f000e357f89 */ /* 0x000e2200000e0000 */
        /* <DEDUP_REMOVED lines=14> */
[----:B------:R-:W-:Y:S02]  /*3ab0*/  ISETP.GT.AND P1, PT, R11, 0x40, !P2 ;  /* 0x000000400b00780c */ /* 0x000fe40005724270 */
[----:B------:R-:W-:Y:S02]  /*3ac0*/  FMNMX.FTZ R0, R33, R0, !PT ;  /* 0x0000000021007209 */ /* 0x000fe40007810000 */
[----:B------:R-:W-:Y:S02]  /*3ad0*/  ISETP.LT.OR P1, PT, R9, 0x41, P1 ;  /* 0x000000410900780c */ /* 0x000fe40000f21670 */
[----:B------:R-:W-:Y:S02]  /*3ae0*/  FMNMX.FTZ R0, R35, R0, !PT ;  /* 0x0000000023007209 */ /* 0x000fe40007810000 */
[----:B------:R-:W-:-:S02]  /*3af0*/  FSEL R49, R58, -INF , !P1 ;  /* 0xff8000003a317808 */ /* 0x000fc40004800000 */
[----:B------:R-:W-:Y:S02]  /*3b00*/  FMNMX.FTZ R0, R37, R0, !PT ;  /* 0x0000000025007209 */ /* 0x000fe40007810000 */
[----:B------:R-:W-:Y:S02]  /*3b10*/  ISETP.GT.AND P1, PT, R11, 0x41, !P5 ;  /* 0x000000410b00780c */ /* 0x000fe40006f24270 */
[----:B0-----:R-:W-:Y:S02]  /*3b20*/  FMNMX.FTZ R4, R14, R53, !PT ;  /* 0x000000350e047209 */ /* 0x001fe40007810000 */
[----:B------:R-:W-:Y:S02]  /*3b30*/  FMNMX.FTZ R0, R39, R0, !PT ;  /* 0x0000000027007209 */ /* 0x000fe40007810000 */
[----:B------:R-:W-:Y:S01]  /*3b40*/  ISETP.LT.OR P1, PT, R9, 0x42, P1 ;  /* 0x000000420900780c */ /* 0x000fe20000f21670 */
[----:B------:R-:W-:Y:S01]  /*3b50*/  FMUL.FTZ R20, R4, R10 ;  /* 0x0000000a04147220 */ /* 0x000fe20000410000 */
[----:B------:R-:W-:-:S02]  /*3b60*/  FMNMX.FTZ R0, R41, R0, !PT ;  /* 0x0000000029007209 */ /* 0x000fc40007810000 */
[----:B------:R-:W-:Y:S02]  /*3b70*/  FSEL R51, R51, -INF , !P1 ;  /* 0xff80000033337808 */ /* 0x000fe40004800000 */
[----:B------:R-:W-:Y:S02]  /*3b80*/  FSETP.NEU.FTZ.AND P1, PT, R4, -INF , PT ;  /* 0xff8000000400780b */ /* 0x000fe40003f3d000 */
[----:B------:R-:W-:Y:S02]  /*3b90*/  ISETP.NE.AND P5, PT, R57, RZ, PT ;  /* 0x000000ff3900720c */ /* 0x000fe40003fa5270 */
[----:B------:R-:W-:Y:S02]  /*3ba0*/  FMNMX.FTZ R0, R43, R0, !PT ;  /* 0x000000002b007209 */ /* 0x000fe40007810000 */
[----:B------:R-:W-:Y:S02]  /*3bb0*/  FSEL R61, R20, RZ, P1 ;  /* 0x000000ff143d7208 */ /* 0x000fe40000800000 */
[----:B------:R-:W-:-:S02]  /*3bc0*/  ISETP.GT.AND P1, PT, R11, 0x48, !P5 ;  /* 0x000000480b00780c */ /* 0x000fc40006f24270 */
[----:B------:R-:W-:Y:S01]  /*3bd0*/  FMNMX.FTZ R0, R45, R0, !PT ;  /* 0x000000002d007209 */ /* 0x000fe20007810000 */
[-CC-:B------:R-:W-:Y:S01]  /*3be0*/  FFMA.FTZ R14, R24, R10.reuse, -R61.reuse ;  /* 0x0000000a180e7223 */ /* 0x180fe2000001083d */
[----:B------:R-:W-:Y:S01]  /*3bf0*/  ISETP.LT.OR P1, PT, R9, 0x49, P1 ;  /* 0x000000490900780c */ /* 0x000fe20000f21670 */
[--C-:B------:R-:W-:Y:S01]  /*3c00*/  FFMA.FTZ R20, R26, R10, -R61.reuse ;  /* 0x0000000a1a147223 */ /* 0x100fe2000001083d */
[----:B------:R-:W-:Y:S01]  /*3c10*/  FMNMX.FTZ R0, R47, R0, !PT ;  /* 0x000000002f007209 */ /* 0x000fe20007810000 */
[-CC-:B------:R-:W-:Y:S01]  /*3c20*/  FFMA.FTZ R24, R28, R10.reuse, -R61.reuse ;  /* 0x0000000a1c187223 */ /* 0x180fe2000001083d */
[----:B------:R-:W-:Y:S01]  /*3c30*/  FSEL R53, R62, -INF , !P1 ;  /* 0xff8000003e357808 */ /* 0x000fe20004800000 */
[----:B------:R-:W-:Y:S01]  /*3c40*/  MUFU.EX2 R14, R14 ;  /* 0x0000000e000e7308 */ /* 0x000fe20000000800 */
[----:B------:R-:W-:Y:S01]  /*3c50*/  ISETP.NE.AND P2, PT, R81, RZ, PT ;  /* 0x000000ff5100720c */ /* 0x000fe20003f45270 */
[-CC-:B------:R-:W-:Y:S01]  /*3c60*/  FFMA.FTZ R26, R30, R10.reuse, -R61.reuse ;  /* 0x0000000a1e1a7223 */ /* 0x180fe2000001083d */
[----:B------:R-:W-:Y:S01]  /*3c70*/  ISETP.GT.AND P1, PT, R11, 0x49, !P6 ;  /* 0x000000490b00780c */ /* 0x000fe20007724270 */
[--C-:B------:R-:W-:Y:S01]  /*3c80*/  FFMA.FTZ R28, R32, R10, -R61.reuse ;  /* 0x0000000a201c7223 */ /* 0x100fe2000001083d */
[----:B------:R-:W-:Y:S01]  /*3c90*/  FMNMX.FTZ R0, R49, R0, !PT ;  /* 0x0000000031007209 */ /* 0x000fe20007810000 */
[-CC-:B------:R-:W-:Y:S01]  /*3ca0*/  FFMA.FTZ R38, R88, R10.reuse, -R61.reuse ;  /* 0x0000000a58267223 */ /* 0x180fe2000001083d */
[----:B------:R-:W-:Y:S01]  /*3cb0*/  ISETP.NE.AND P5, PT, R65, RZ, PT ;  /* 0x000000ff4100720c */ /* 0x000fe20003fa5270 */
[----:B------:R0:W1:Y:S01]  /*3cc0*/  MUFU.EX2 R63, R20 ;  /* 0x00000014003f7308 */ /* 0x0000620000000800 */
[----:B------:R-:W-:Y:S01]  /*3cd0*/  ISETP.GT.AND P2, PT, R11, 0x50, !P2 ;  /* 0x000000500b00780c */ /* 0x000fe20005744270 */
[-CC-:B------:R-:W-:Y:S01]  /*3ce0*/  FFMA.FTZ R30, R36, R10.reuse, -R61.reuse ;  /* 0x0000000a241e7223 */ /* 0x180fe2000001083d */
[----:B------:R-:W-:Y:S01]  /*3cf0*/  ISETP.LT.OR P1, PT, R9, 0x4a, P1 ;  /* 0x0000004a0900780c */ /* 0x000fe20000f21670 */
[--C-:B------:R-:W-:Y:S01]  /*3d00*/  FFMA.FTZ R32, R52, R10, -R61.reuse ;  /* 0x0000000a34207223 */ /* 0x100fe2000001083d */
[----:B------:R-:W-:Y:S01]  /*3d10*/  FMNMX.FTZ R0, R51, R0, !PT ;  /* 0x0000000033007209 */ /* 0x000fe20007810000 */
[-CC-:B------:R-:W-:Y:S01]  /*3d20*/  FFMA.FTZ R34, R82, R10.reuse, -R61.reuse ;  /* 0x0000000a52227223 */ /* 0x180fe2000001083d */
[----:B------:R-:W-:Y:S01]  /*3d30*/  ISETP.GT.AND P5, PT, R11, 0x59, !P5 ;  /* 0x000000590b00780c */ /* 0x000fe20006fa4270 */
[----:B------:R-:W-:Y:S01]  /*3d40*/  MUFU.EX2 R24, R24 ;  /* 0x0000001800187308 */ /* 0x000fe20000000800 */
[----:B------:R-:W-:Y:S01]  /*3d50*/  ISETP.LT.OR P2, PT, R9, 0x51, P2 ;  /* 0x000000510900780c */ /* 0x000fe20001741670 */
[-CC-:B0-----:R-:W-:Y:S01]  /*3d60*/  FFMA.FTZ R20, R66, R10.reuse, -R61.reuse ;  /* 0x0000000a42147223 */ /* 0x181fe2000001083d */
[----:B------:R-:W-:Y:S01]  /*3d70*/  FSEL R11, R2, -INF , !P1 ;  /* 0xff800000020b7808 */ /* 0x000fe20004800000 */
[--C-:B------:R-:W-:Y:S01]  /*3d80*/  FFMA.FTZ R2, R40, R10, -R61.reuse ;  /* 0x0000000a28027223 */ /* 0x100fe2000001083d */
[----:B------:R-:W-:Y:S01]  /*3d90*/  FMNMX.FTZ R0, R53, R0, !PT ;  /* 0x0000000035007209 */ /* 0x000fe20007810000 */
[--C-:B------:R-:W-:Y:S01]  /*3da0*/  FFMA.FTZ R36, R56, R10, -R61.reuse ;  /* 0x0000000a38247223 */ /* 0x100fe2000001083d */
[----:B------:R-:W-:Y:S01]  /*3db0*/  FSEL R55, R8, -INF , !P2 ;  /* 0xff80000008377808 */ /* 0x000fe20005000000 */
[----:B------:R0:W-:Y:S01]  /*3dc0*/  MUFU.EX2 R180, R2 ;  /* 0x0000000200b47308 */ /* 0x0001e20000000800 */
[----:B------:R-:W-:Y:S01]  /*3dd0*/  FMNMX.FTZ R0, R11, R0, !PT ;  /* 0x000000000b007209 */ /* 0x000fe20007810000 */
[----:B------:R-:W-:Y:S01]  /*3de0*/  FFMA.FTZ R8, R76, R10, -R61 ;  /* 0x0000000a4c087223 */ /* 0x000fe2000001083d */
[----:B------:R-:W-:-:S02]  /*3df0*/  ISETP.LT.OR P4, PT, R9, 0x59, P4 ;  /* 0x000000590900780c */ /* 0x000fc40002781670 */
[----:B------:R-:W-:Y:S02]  /*3e00*/  FSEL R57, R3, -INF , !P3 ;  /* 0xff80000003397808 */ /* 0x000fe40005800000 */
[----:B------:R-:W-:Y:S01]  /*3e10*/  FMNMX.FTZ R0, R55, R0, !PT ;  /* 0x0000000037007209 */ /* 0x000fe20007810000 */
[----:B------:R2:W-:Y:S01]  /*3e20*/  MUFU.EX2 R67, R20 ;  /* 0x0000001400437308 */ /* 0x0005e20000000800 */
[----:B------:R-:W-:Y:S01]  /*3e30*/  ISETP.LT.OR P5, PT, R9, 0x5a, P5 ;  /* 0x0000005a0900780c */ /* 0x000fe20002fa1670 */
[--C-:B0-----:R-:W-:Y:S01]  /*3e40*/  FFMA.FTZ R2, R44, R10, -R61.reuse ;  /* 0x0000000a2c027223 */ /* 0x101fe2000001083d */
[----:B------:R-:W-:Y:S02]  /*3e50*/  FSEL R9, R70, -INF , !P4 ;  /* 0xff80000046097808 */ /* 0x000fe40006000000 */
[----:B------:R-:W-:Y:S02]  /*3e60*/  FMNMX.FTZ R0, R57, R0, !PT ;  /* 0x0000000039007209 */ /* 0x000fe40007810000 */
[----:B------:R-:W-:Y:S01]  /*3e70*/  FSEL R59, R59, -INF , !P5 ;  /* 0xff8000003b3b7808 */ /* 0x000fe20006800000 */
[----:B------:R-:W-:Y:S01]  /*3e80*/  MUFU.EX2 R182, R2 ;  /* 0x0000000200b67308 */ /* 0x000fe20000000800 */
[----:B------:R-:W-:Y:S01]  /*3e90*/  FMNMX.FTZ R0, R9, R0, !PT ;  /* 0x0000000009007209 */ /* 0x000fe20007810000 */
[----:B--2---:R-:W-:Y:S01]  /*3ea0*/  FFMA.FTZ R20, R78, R10, -R61 ;  /* 0x0000000a4e147223 */ /* 0x004fe2000001083d */
[----:B-1----:R-:W-:-:S02]  /*3eb0*/  F2FP.F16.F32.PACK_AB R188, R63, R14 ;  /* 0x0000000e3fbc723e */ /* 0x002fc400000000ff */
[----:B------:R-:W-:-:S03]  /*3ec0*/  FMNMX.FTZ R0, R59, R0, !PT ;  /* 0x000000003b007209 */ /* 0x000fc60007810000 */
[----:B------:R0:W1:Y:S02]  /*3ed0*/  MUFU.EX2 R65, R26 ;  /* 0x0000001a00417308 */ /* 0x0000640000000800 */
[----:B------:R-:W2:Y:S06]  /*3ee0*/  SHFL.BFLY PT, R3, R0, 0x2, 0x1f ;  /* 0x0c401f0000037f89 */ /* 0x000eac00000e0000 */
[----:B------:R3:W-:Y:S01]  /*3ef0*/  MUFU.EX2 R73, R20 ;  /* 0x0000001400497308 */ /* 0x0007e20000000800 */
[----:B0-----:R-:W-:-:S07]  /*3f00*/  FFMA.FTZ R26, R72, R10, -R61 ;  /* 0x0000000a481a7223 */ /* 0x001fce000001083d */
[----:B------:R-:W0:Y:S01]  /*3f10*/  MUFU.EX2 R28, R28 ;  /* 0x0000001c001c7308 */ /* 0x000e220000000800 */
[----:B---3--:R-:W-:Y:S01]  /*3f20*/  FFMA.FTZ R20, R86, R10, -R61 ;  /* 0x0000000a56147223 */ /* 0x008fe2000001083d */
[----:B-1----:R-:W-:-:S06]  /*3f30*/  F2FP.F16.F32.PACK_AB R190, R65, R24 ;  /* 0x0000001841be723e */ /* 0x002fcc00000000ff */
[----:B------:R-:W-:Y:S01]  /*3f40*/  MUFU.EX2 R83, R38 ;  /* 0x0000002600537308 */ /* 0x000fe20000000800 */
[----:B--2---:R-:W-:Y:S01]  /*3f50*/  FMNMX.FTZ R2, R0, R3, !PT ;  /* 0x0000000300027209 */ /* 0x004fe20007810000 */
[----:B------:R-:W-:-:S04]  /*3f60*/  FFMA.FTZ R0, R84, R10, -R61 ;  /* 0x0000000a54007223 */ /* 0x000fc8000001083d */
[----:B------:R-:W1:Y:S02]  /*3f70*/  SHFL.BFLY PT, R3, R2, 0x1, 0x1f ;  /* 0x0c201f0002037f89 */ /* 0x000e6400000e0000 */
[----:B------:R2:W-:Y:S01]  /*3f80*/  MUFU.EX2 R79, R0 ;  /* 0x00000000004f7308 */ /* 0x0005e20000000800 */
[----:B0-----:R-:W-:-:S07]  /*3f90*/  F2FP.F16.F32.PACK_AB R184, R67, R28 ;  /* 0x0000001c43b8723e */ /* 0x001fce00000000ff */
[----:B------:R-:W-:Y:S08]  /*3fa0*/  MUFU.EX2 R81, R20 ;  /* 0x0000001400517308 */ /* 0x000ff00000000800 */
[----:B------:R-:W-:Y:S01]  /*3fb0*/  MUFU.EX2 R30, R30 ;  /* 0x0000001e001e7308 */ /* 0x000fe20000000800 */
[----:B-1----:R-:W-:-:S07]  /*3fc0*/  FMNMX.FTZ R3, R2, R3, !PT ;  /* 0x0000000302037209 */ /* 0x002fce0007810000 */
[----:B------:R0:W1:Y:S01]  /*3fd0*/  MUFU.EX2 R69, R26 ;  /* 0x0000001a00457308 */ /* 0x0000620000000800 */
[-C--:B------:R-:W-:Y:S01]  /*3fe0*/  FFMA.FTZ R2, R68, R10.reuse, -R61 ;  /* 0x0000000a44027223 */ /* 0x080fe2000001083d */
[C---:B------:R-:W-:Y:S01]  /*3ff0*/  FSETP.NEU.FTZ.AND P1, PT, R3.reuse, -INF , PT ;  /* 0xff8000000300780b */ /* 0x040fe20003f3d000 */
[----:B--2---:R-:W-:-:S05]  /*4000*/  FMUL.FTZ R0, R3, R10 ;  /* 0x0000000a03007220 */ /* 0x004fca0000410000 */
[----:B------:R2:W-:Y:S01]  /*4010*/  MUFU.EX2 R71, R8 ;  /* 0x0000000800477308 */ /* 0x0005e20000000800 */
[----:B------:R-:W-:Y:S01]  /*4020*/  FSEL R0, R0, RZ, P1 ;  /* 0x000000ff00007208 */ /* 0x000fe20000800000 */
[----:B0-----:R-:W-:Y:S01]  /*4030*/  FFMA.FTZ R26, R48, R10, -R61 ;  /* 0x0000000a301a7223 */ /* 0x001fe2000001083d */
        /* <DEDUP_REMOVED lines=11> */
[-C--:B--2---:R-:W-:Y:S01]  /*40f0*/  FFMA.FTZ R8, R80, R10.reuse, -R61 ;  /* 0x0000000a50087223 */ /* 0x084fe2000001083d */
[-CC-:B------:R-:W-:Y:S01]  /*4100*/  FFMA.FTZ R35, R35, R10.reuse, -R0.reuse ;  /* 0x0000000a23237223 */ /* 0x180fe20000010800 */
[-CC-:B------:R-:W-:Y:S01]  /*4110*/  FFMA.FTZ R37, R37, R10.reuse, -R0.reuse ;  /* 0x0000000a25257223 */ /* 0x180fe20000010800 */
[----:B------:R-:W-:Y:S01]  /*4120*/  MUFU.EX2 R13, R13 ;  /* 0x0000000d000d7308 */ /* 0x000fe20000000800 */
[----:B0-----:R-:W-:Y:S01]  /*4130*/  FADD.FTZ R21, R14, R63 ;  /* 0x0000003f0e157221 */ /* 0x001fe20000010000 */
[-CC-:B------:R-:W-:Y:S01]  /*4140*/  FFMA.FTZ R39, R39, R10.reuse, -R0.reuse ;  /* 0x0000000a27277223 */ /* 0x180fe20000010800 */
[-CC-:B------:R-:W-:Y:S01]  /*4150*/  FFMA.FTZ R41, R41, R10.reuse, -R0.reuse ;  /* 0x0000000a29297223 */ /* 0x180fe20000010800 */
[-CC-:B------:R-:W-:Y:S01]  /*4160*/  FFMA.FTZ R43, R43, R10.reuse, -R0.reuse ;  /* 0x0000000a2b2b7223 */ /* 0x180fe20000010800 */
[-CC-:B------:R-:W-:Y:S01]  /*4170*/  FFMA.FTZ R45, R45, R10.reuse, -R0.reuse ;  /* 0x0000000a2d2d7223 */ /* 0x180fe20000010800 */
[-CC-:B------:R-:W-:Y:S01]  /*4180*/  FFMA.FTZ R47, R47, R10.reuse, -R0.reuse ;  /* 0x0000000a2f2f7223 */ /* 0x180fe20000010800 */
[-CC-:B------:R-:W-:Y:S01]  /*4190*/  FFMA.FTZ R49, R49, R10.reuse, -R0.reuse ;  /* 0x0000000a31317223 */ /* 0x180fe20000010800 */
[----:B------:R0:W2:Y:S01]  /*41a0*/  MUFU.EX2 R20, R12 ;  /* 0x0000000c00147308 */ /* 0x0000a20000000800 */
[-CC-:B------:R-:W-:Y:S01]  /*41b0*/  FFMA.FTZ R51, R51, R10.reuse, -R0.reuse ;  /* 0x0000000a33337223 */ /* 0x180fe20000010800 */
[-CC-:B------:R-:W-:Y:S01]  /*41c0*/  FFMA.FTZ R53, R53, R10.reuse, -R0.reuse ;  /* 0x0000000a35357223 */ /* 0x180fe20000010800 */
[-CC-:B------:R-:W-:Y:S01]  /*41d0*/  FFMA.FTZ R11, R11, R10.reuse, -R0.reuse ;  /* 0x0000000a0b0b7223 */ /* 0x180fe20000010800 */
[-CC-:B------:R-:W-:Y:S01]  /*41e0*/  FFMA.FTZ R55, R55, R10.reuse, -R0.reuse ;  /* 0x0000000a37377223 */ /* 0x180fe20000010800 */
[-CC-:B------:R-:W-:Y:S01]  /*41f0*/  FFMA.FTZ R57, R57, R10.reuse, -R0.reuse ;  /* 0x0000000a39397223 */ /* 0x180fe20000010800 */
[----:B------:R-:W-:Y:S01]  /*4200*/  FFMA.FTZ R59, R59, R10, -R0 ;  /* 0x0000000a3b3b7223 */ /* 0x000fe20000010800 */
[----:B-1----:R-:W-:Y:S01]  /*4210*/  F2FP.F16.F32.PACK_AB R186, R69, R30 ;  /* 0x0000001e45ba723e */ /* 0x002fe200000000ff */
[----:B------:R-:W1:Y:S01]  /*4220*/  MUFU.EX2 R15, R15 ;  /* 0x0000000f000f7308 */ /* 0x000e620000000800 */
[----:B0-----:R-:W-:-:S04]  /*4230*/  FADD.FTZ R12, R24, R21 ;  /* 0x00000015180c7221 */ /* 0x001fc80000010000 */
[----:B------:R-:W-:-:S03]  /*4240*/  FADD.FTZ R21, R65, R12 ;  /* 0x0000000c41157221 */ /* 0x000fc60000010000 */
[----:B------:R-:W0:Y:S01]  /*4250*/  MUFU.EX2 R25, R25 ;  /* 0x0000001900197308 */ /* 0x000e220000000800 */
[----:B------:R-:W-:Y:S01]  /*4260*/  FADD.FTZ R12, R28, R21 ;  /* 0x000000151c0c7221 */ /* 0x000fe20000010000 */
[----:B--2---:R-:W-:-:S03]  /*4270*/  F2FP.F16.F32.PACK_AB R189, R20, R13 ;  /* 0x0000000d14bd723e */ /* 0x004fc600000000ff */
[----:B------:R-:W-:Y:S01]  /*4280*/  FADD.FTZ R21, R67, R12 ;  /* 0x0000000c43157221 */ /* 0x000fe20000010000 */
[----:B------:R-:W-:Y:S02]  /*4290*/  FADD.FTZ R12, R13, R20 ;  /* 0x000000140d0c7221 */ /* 0x000fe40000010000 */
[----:B------:R2:W3:Y:S01]  /*42a0*/  MUFU.EX2 R40, R27 ;  /* 0x0000001b00287308 */ /* 0x0004e20000000800 */
[----:B------:R-:W-:Y:S01]  /*42b0*/  FADD.FTZ R50, R30, R21 ;  /* 0x000000151e327221 */ /* 0x000fe20000010000 */
[----:B-1----:R-:W-:Y:S01]  /*42c0*/  FADD.FTZ R21, R15, R12 ;  /* 0x0000000c0f157221 */ /* 0x002fe20000010000 */
[----:B------:R-:W-:-:S03]  /*42d0*/  F2FP.F16.F32.PACK_AB R191, R38, R15 ;  /* 0x0000000f26bf723e */ /* 0x000fc600000000ff */
[----:B------:R-:W-:Y:S02]  /*42e0*/  FADD.FTZ R12, R38, R21 ;  /* 0x00000015260c7221 */ /* 0x000fe40000010000 */
[----:B------:R-:W1:Y:S01]  /*42f0*/  MUFU.EX2 R29, R29 ;  /* 0x0000001d001d7308 */ /* 0x000e620000000800 */
[----:B--2---:R-:W-:Y:S01]  /*4300*/  FADD.FTZ R27, R69, R50 ;  /* 0x00000032451b7221 */ /* 0x004fe20000010000 */
[----:B0-----:R-:W-:-:S03]  /*4310*/  FADD.FTZ R21, R25, R12 ;  /* 0x0000000c19157221 */ /* 0x001fc60000010000 */
[----:B------:R-:W-:Y:S01]  /*4320*/  FADD.FTZ R52, R180, R27 ;  /* 0x0000001bb4347221 */ /* 0x000fe20000010000 */
[C---:B------:R-:W-:Y:S02]  /*4330*/  F2FP.F16.F32.PACK_AB R180, R71.reuse, R180 ;  /* 0x000000b447b4723e */ /* 0x040fe400000000ff */
[----:B------:R-:W0:Y:S01]  /*4340*/  MUFU.EX2 R42, R31 ;  /* 0x0000001f002a7308 */ /* 0x000e220000000800 */
[----:B------:R-:W-:Y:S01]  /*4350*/  FADD.FTZ R27, R71, R52 ;  /* 0x00000034471b7221 */ /* 0x000fe20000010000 */
[C---:B---3--:R-:W-:Y:S01]  /*4360*/  FADD.FTZ R12, R40.reuse, R21 ;  /* 0x00000015280c7221 */ /* 0x048fe20000010000 */
[----:B------:R-:W-:Y:S02]  /*4370*/  F2FP.F16.F32.PACK_AB R185, R40, R25 ;  /* 0x0000001928b9723e */ /* 0x000fe400000000ff */
[----:B------:R-:W-:Y:S01]  /*4380*/  FADD.FTZ R52, R182, R27 ;  /* 0x0000001bb6347221 */ /* 0x000fe20000010000 */
[----:B------:R-:W-:Y:S02]  /*4390*/  F2FP.F16.F32.PACK_AB R182, R73, R182 ;  /* 0x000000b649b6723e */ /* 0x000fe400000000ff */
[----:B------:R-:W2:Y:S01]  /*43a0*/  MUFU.EX2 R26, R26 ;  /* 0x0000001a001a7308 */ /* 0x000ea20000000800 */
[----:B-1----:R-:W-:Y:S01]  /*43b0*/  FADD.FTZ R21, R29, R12 ;  /* 0x0000000c1d157221 */ /* 0x002fe20000010000 */
[----:B------:R-:W-:-:S06]  /*43c0*/  FADD.FTZ R27, R73, R52 ;  /* 0x00000034491b7221 */ /* 0x000fcc0000010000 */
[----:B------:R-:W1:Y:S01]  /*43d0*/  MUFU.EX2 R33, R33 ;  /* 0x0000002100217308 */ /* 0x000e620000000800 */
[C---:B0-----:R-:W-:Y:S01]  /*43e0*/  FADD.FTZ R12, R42.reuse, R21 ;  /* 0x000000152a0c7221 */ /* 0x041fe20000010000 */
[----:B------:R-:W-:Y:S01]  /*43f0*/  FFMA.FTZ R21, R9, R10, -R0 ;  /* 0x0000000a09157223 */ /* 0x000fe20000010800 */
[----:B------:R-:W-:-:S05]  /*4400*/  F2FP.F16.F32.PACK_AB R187, R42, R29 ;  /* 0x0000001d2abb723e */ /* 0x000fca00000000ff */
[----:B------:R0:W3:Y:S01]  /*4410*/  MUFU.EX2 R75, R8 ;  /* 0x00000008004b7308 */ /* 0x0000e20000000800 */
[----:B--2---:R-:W-:-:S07]  /*4420*/  FADD.FTZ R54, R26, R27 ;  /* 0x0000001b1a367221 */ /* 0x004fce0000010000 */
[----:B------:R-:W2:Y:S01]  /*4430*/  MUFU.EX2 R44, R35 ;  /* 0x00000023002c7308 */ /* 0x000ea20000000800 */
[----:B0-----:R-:W-:Y:S01]  /*4440*/  FFMA.FTZ R8, R60, R10, -R61 ;  /* 0x0000000a3c087223 */ /* 0x001fe2000001083d */
[----:B-1----:R-:W-:-:S06]  /*4450*/  FADD.FTZ R9, R33, R12 ;  /* 0x0000000c21097221 */ /* 0x002fcc0000010000 */
[----:B------:R-:W0:Y:S01]  /*4460*/  MUFU.EX2 R32, R32 ;  /* 0x0000002000207308 */ /* 0x000e220000000800 */
[C---:B---3--:R-:W-:Y:S01]  /*4470*/  FADD.FTZ R27, R75.reuse, R54 ;  /* 0x000000364b1b7221 */ /* 0x048fe20000010000 */
[----:B------:R-:W-:-:S06]  /*4480*/  F2FP.F16.F32.PACK_AB R176, R75, R26 ;  /* 0x0000001a4bb0723e */ /* 0x000fcc00000000ff */
[----:B------:R-:W1:Y:S01]  /*4490*/  MUFU.EX2 R37, R37 ;  /* 0x0000002500257308 */ /* 0x000e620000000800 */
[C---:B--2---:R-:W-:Y:S01]  /*44a0*/  FADD.FTZ R0, R44.reuse, R9 ;  /* 0x000000092c007221 */ /* 0x044fe20000010000 */
[----:B------:R-:W-:-:S06]  /*44b0*/  F2FP.F16.F32.PACK_AB R181, R44, R33 ;  /* 0x000000212cb5723e */ /* 0x000fcc00000000ff */
[----:B------:R2:W3:Y:S01]  /*44c0*/  MUFU.EX2 R77, R34 ;  /* 0x00000022004d7308 */ /* 0x0004e20000000800 */
[----:B0-----:R-:W-:-:S07]  /*44d0*/  FADD.FTZ R12, R32, R27 ;  /* 0x0000001b200c7221 */ /* 0x001fce0000010000 */
[----:B------:R-:W0:Y:S01]  /*44e0*/  MUFU.EX2 R46, R39 ;  /* 0x00000027002e7308 */ /* 0x000e220000000800 */
[-CC-:B--2---:R-:W-:Y:S01]  /*44f0*/  FFMA.FTZ R34, R64, R10.reuse, -R61.reuse ;  /* 0x0000000a40227223 */ /* 0x184fe2000001083d */
[----:B-1----:R-:W-:Y:S01]  /*4500*/  FADD.FTZ R9, R37, R0 ;  /* 0x0000000025097221 */ /* 0x002fe20000010000 */
[----:B------:R-:W-:-:S05]  /*4510*/  FFMA.FTZ R61, R90, R10, -R61 ;  /* 0x0000000a5a3d7223 */ /* 0x000fca000001083d */
[----:B------:R-:W1:Y:S01]  /*4520*/  MUFU.EX2 R36, R36 ;  /* 0x0000002400247308 */ /* 0x000e620000000800 */
[C---:B---3--:R-:W-:Y:S01]  /*4530*/  FADD.FTZ R27, R77.reuse, R12 ;  /* 0x0000000c4d1b7221 */ /* 0x048fe20000010000 */
[----:B------:R-:W-:-:S06]  /*4540*/  F2FP.F16.F32.PACK_AB R178, R77, R32 ;  /* 0x000000204db2723e */ /* 0x000fcc00000000ff */
[----:B------:R-:W2:Y:S01]  /*4550*/  MUFU.EX2 R41, R41 ;  /* 0x0000002900297308 */ /* 0x000ea20000000800 */
[C---:B0-----:R-:W-:Y:S01]  /*4560*/  FADD.FTZ R12, R46.reuse, R9 ;  /* 0x000000092e0c7221 */ /* 0x041fe20000010000 */
[----:B------:R-:W-:-:S06]  /*4570*/  F2FP.F16.F32.PACK_AB R183, R46, R37 ;  /* 0x000000252eb7723e */ /* 0x000fcc00000000ff */
[----:B------:R-:W0:Y:S01]  /*4580*/  MUFU.EX2 R48, R43 ;  /* 0x0000002b00307308 */ /* 0x000e220000000800 */
[----:B-1----:R-:W-:Y:S01]  /*4590*/  FADD.FTZ R14, R36, R27 ;  /* 0x0000001b240e7221 */ /* 0x002fe20000010000 */
[----:B------:R-:W-:-:S03]  /*45a0*/  F2FP.F16.F32.PACK_AB R172, R79, R36 ;  /* 0x000000244fac723e */ /* 0x000fc600000000ff */
[----:B------:R-:W-:-:S03]  /*45b0*/  FADD.FTZ R27, R79, R14 ;  /* 0x0000000e4f1b7221 */ /* 0x000fc60000010000 */
[----:B------:R-:W1:Y:S01]  /*45c0*/  MUFU.EX2 R8, R8 ;  /* 0x0000000800087308 */ /* 0x000e620000000800 */
[----:B--2---:R-:W-:-:S07]  /*45d0*/  FADD.FTZ R9, R41, R12 ;  /* 0x0000000c29097221 */ /* 0x004fce0000010000 */
[----:B------:R-:W2:Y:S01]  /*45e0*/  MUFU.EX2 R45, R45 ;  /* 0x0000002d002d7308 */ /* 0x000ea20000000800 */
[C---:B0-----:R-:W-:Y:S01]  /*45f0*/  FADD.FTZ R12, R48.reuse, R9 ;  /* 0x00000009300c7221 */ /* 0x041fe20000010000 */
[----:B------:R-:W-:-:S06]  /*4600*/  F2FP.F16.F32.PACK_AB R177, R48, R41 ;  /* 0x0000002930b1723e */ /* 0x000fcc00000000ff */
[----:B------:R-:W0:Y:S01]  /*4610*/  MUFU.EX2 R50, R47 ;  /* 0x0000002f00327308 */ /* 0x000e220000000800 */
[----:B-1----:R-:W-:Y:S01]  /*4620*/  FADD.FTZ R14, R8, R27 ;  /* 0x0000001b080e7221 */ /* 0x002fe20000010000 */
[----:B------:R-:W-:-:S06]  /*4630*/  F2FP.F16.F32.PACK_AB R174, R81, R8 ;  /* 0x0000000851ae723e */ /* 0x000fcc00000000ff */
[----:B------:R-:W1:Y:S01]  /*4640*/  MUFU.EX2 R34, R34 ;  /* 0x0000002200227308 */ /* 0x000e620000000800 */
[----:B--2---:R-:W-:-:S07]  /*4650*/  FADD.FTZ R9, R45, R12 ;  /* 0x0000000c2d097221 */ /* 0x004fce0000010000 */
[----:B------:R-:W2:Y:S01]  /*4660*/  MUFU.EX2 R49, R49 ;  /* 0x0000003100317308 */ /* 0x000ea20000000800 */
[C---:B0-----:R-:W-:Y:S01]  /*4670*/  FADD.FTZ R12, R50.reuse, R9 ;  /* 0x00000009320c7221 */ /* 0x041fe20000010000 */
[----:B------:R-:W-:-:S06]  /*4680*/  F2FP.F16.F32.PACK_AB R179, R50, R45 ;  /* 0x0000002d32b3723e */ /* 0x000fcc00000000ff */
[----:B------:R-:W0:Y:S01]  /*4690*/  MUFU.EX2 R52, R51 ;  /* 0x0000003300347308 */ /* 0x000e220000000800 */
[----:B-1----:R-:W-:-:S07]  /*46a0*/  F2FP.F16.F32.PACK_AB R168, R83, R34 ;  /* 0x0000002253a8723e */ /* 0x002fce00000000ff */
[----:B------:R-:W-:Y:S01]  /*46b0*/  MUFU.EX2 R2, R2 ;  /* 0x0000000200027308 */ /* 0x000fe20000000800 */
[----:B--2---:R-:W-:Y:S01]  /*46c0*/  FADD.FTZ R9, R49, R12 ;  /* 0x0000000c31097221 */ /* 0x004fe20000010000 */
[----:B------:R-:W-:-:S04]  /*46d0*/  IMAD.IADD R12, R16, 0x1, -R17 ;  /* 0x00000001100c7824 */ /* 0x000fc800078e0a11 */
[----:B------:R-:W-:Y:S02]  /*46e0*/  IMAD R26, R193, 0x80, R12 ;  /* 0x00000080c11a7824 */ /* 0x000fe400078e020c */
[----:B------:R-:W-:Y:S01]  /*46f0*/  MUFU.EX2 R53, R53 ;  /* 0x0000003500357308 */ /* 0x000fe20000000800 */
[C---:B0-----:R-:W-:Y:S01]  /*4700*/  FADD.FTZ R8, R52.reuse, R9 ;  /* 0x0000000934087221 */ /* 0x041fe20000010000 */
[----:B------:R-:W-:Y:S02]  /*4710*/  F2FP.F16.F32.PACK_AB R173, R52, R49 ;  /* 0x0000003134ad723e */ /* 0x000fe400000000ff */
[----:B------:R-:W-:-:S04]  /*4720*/  R2UR UR6, R26 ;  /* 0x000000001a0672ca */ /* 0x000fc800000e0000 */
[----:B------:R-:W0:Y:S08]  /*4730*/  MUFU.EX2 R61, R61 ;  /* 0x0000003d003d7308 */ /* 0x000e300000000800 */
[----:B------:R1:W2:Y:S01]  /*4740*/  MUFU.EX2 R0, R11 ;  /* 0x0000000b00007308 */ /* 0x0002a20000000800 */
[----:B------:R-:W-:-:S07]  /*4750*/  UIADD3 UR4, UR6, UR4, URZ ;  /* 0x0000000406047290 */ /* 0x000fce000fffe03f */
[----:B------:R-:W3:Y:S01]  /*4760*/  MUFU.EX2 R55, R55 ;  /* 0x0000003700377308 */ /* 0x000ee20000000800 */
[----:B-1----:R-:W-:Y:S01]  /*4770*/  FADD.FTZ R11, R81, R14 ;  /* 0x0000000e510b7221 */ /* 0x002fe20000010000 */
[----:B0-----:R-:W-:-:S03]  /*4780*/  F2FP.F16.F32.PACK_AB R170, R61, R2 ;  /* 0x000000023daa723e */ /* 0x001fc600000000ff */
[----:B------:R-:W-:-:S03]  /*4790*/  FADD.FTZ R24, R34, R11 ;  /* 0x0000000b22187221 */ /* 0x000fc60000010000 */
[----:B------:R-:W0:Y:S01]  /*47a0*/  MUFU.EX2 R14, R57 ;  /* 0x00000039000e7308 */ /* 0x000e220000000800 */
[----:B------:R-:W-:Y:S01]  /*47b0*/  FADD.FTZ R11, R83, R24 ;  /* 0x00000018530b7221 */ /* 0x000fe20000010000 */
[----:B--2---:R-:W-:-:S03]  /*47c0*/  F2FP.F16.F32.PACK_AB R175, R0, R53 ;  /* 0x0000003500af723e */ /* 0x004fc600000000ff */
[----:B------:R-:W-:Y:S01]  /*47d0*/  FADD.FTZ R24, R2, R11 ;  /* 0x0000000b02187221 */ /* 0x000fe20000010000 */
[----:B------:R-:W-:Y:S02]  /*47e0*/  FADD.FTZ R11, R53, R8 ;  /* 0x00000008350b7221 */ /* 0x000fe40000010000 */
[----:B------:R-:W1:Y:S01]  /*47f0*/  MUFU.EX2 R21, R21 ;  /* 0x0000001500157308 */ /* 0x000e620000000800 */
[----:B------:R-:W-:Y:S01]  /*4800*/  FADD.FTZ R9, R61, R24 ;  /* 0x000000183d097221 */ /* 0x000fe20000010000 */
[----:B------:R-:W-:-:S04]  /*4810*/  FADD.FTZ R8, R0, R11 ;  /* 0x0000000b00087221 */ /* 0x000fc80000010000 */
[----:B---3--:R-:W-:Y:S02]  /*4820*/  FADD.FTZ R11, R55, R8 ;  /* 0x00000008370b7221 */ /* 0x008fe40000010000 */
[----:B------:R-:W2:Y:S01]  /*4830*/  MUFU.EX2 R2, R59 ;  /* 0x0000003b00027308 */ /* 0x000ea20000000800 */
[C---:B0-----:R-:W-:Y:S01]  /*4840*/  F2FP.F16.F32.PACK_AB R169, R14.reuse, R55 ;  /* 0x000000370ea9723e */ /* 0x041fe200000000ff */
[----:B------:R-:W-:-:S04]  /*4850*/  FADD.FTZ R8, R14, R11 ;  /* 0x0000000b0e087221 */ /* 0x000fc80000010000 */
[----:B-1----:R-:W-:-:S04]  /*4860*/  FADD.FTZ R11, R21, R8 ;  /* 0x00000008150b7221 */ /* 0x002fc80000010000 */
[C---:B--2---:R-:W-:Y:S01]  /*4870*/  FADD.FTZ R8, R2.reuse, R11 ;  /* 0x0000000b02087221 */ /* 0x044fe20000010000 */
[----:B------:R-:W-:Y:S01]  /*4880*/  F2FP.F16.F32.PACK_AB R171, R2, R21 ;  /* 0x0000001502ab723e */ /* 0x000fe200000000ff */
[----:B------:R-:W-:Y:S01]  /*4890*/  VIADD R11, R74, 0xfffffffe ;  /* 0xfffffffe4a0b7836 */ /* 0x000fe20000000000 */
        /* <DEDUP_REMOVED lines=12> */
.L_x_3932:
[----:B------:R-:W-:-:S11]  /*4960*/  UISETP.NE.AND UP1, UPT, UR5, 0x1, UPT ;  /* 0x000000010500788c */ /* 0x000fd6000bf25270 */
[----:B------:R-:W-:Y:S02]  /*4970*/  @UP1 ULDC.64 UR6, c[0x0][0x9e8] ;  /* 0x00027a0000061ab9 */ /* 0x000fe40000000a00 */
[----:B------:R-:W-:-:S04]  /*4980*/  UIMAD.WIDE.U32 UR10, UR14, UR6, URZ ;  /* 0x000000060e0a72a5 */ /* 0x000fc8000f8e003f */
[----:B------:R-:W-:-:S12]  /*4990*/  @UP1 USHF.R.U32.HI UR14, URZ, UR7, UR11 ;  /* 0x000000073f0e1299 */ /* 0x000fd8000801160b */
.L_x_3933:
[----:B------:R-:W-:-:S04]  /*49a0*/  UIMAD UR5, UR14, UR5, UR5 ;  /* 0x000000050e0572a4 */ /* 0x000fc8000f8e0205 */
[----:B------:R-:W-:-:S04]  /*49b0*/  UISETP.LT.AND UP1, UPT, UR4, UR5, UPT ;  /* 0x000000050400728c */ /* 0x000fc8000bf21270 */
[----:B------:R-:W-:-:S12]  /*49c0*/  USEL UR4, UR4, UR5, UP1 ;  /* 0x0000000504047287 */ /* 0x000fd80008800000 */
.L_x_3931:
        /* <DEDUP_REMOVED lines=63> */
[----:B------:R-:W-:-:S03]  /*4dc0*/  IMAD.MOV.U32 R119, RZ, RZ, RZ ;  /* 0x000000ffff777224 */ /* 0x000fc600078e00ff */
[----:B------:R-:W-:-:S07]  /*4dd0*/  LOP3.LUT R13, RZ, R15, RZ, 0x33, !PT ;  /* 0x0000000fff0d7212 */ /* 0x000fce00078e33ff */
.L_x_3951:
[----:B------:R-:W-:-:S04]  /*4de0*/  UIADD3 UR5, UR37, 0x1, URZ ;  /* 0x0000000125057890 */ /* 0x000fc8000fffe03f */
[----:B------:R-:W-:-:S04]  /*4df0*/  UISETP.NE.AND UP1, UPT, UR5, 0x2, UPT ;  /* 0x000000020500788c */ /* 0x000fc8000bf25270 */
[----:B------:R-:W-:Y:S02]  /*4e00*/  USEL UR38, URZ, 0x1, UP1 ;  /* 0x000000013f267887 */ /* 0x000fe40008800000 */
[----:B------:R-:W-:Y:S02]  /*4e10*/  USEL UR5, UR5, URZ, UP1 ;  /* 0x0000003f05057287 */ /* 0x000fe40008800000 */
[----:B------:R-:W-:Y:S01]  /*4e20*/  ULOP3.LUT UR38, UR36, UR38, URZ, 0x3c, !UPT ;  /* 0x0000002624267292 */ /* 0x000fe2000f8e3c3f */
[----:B------:R-:W-:Y:S11]  /*4e30*/  @!P0 BRA `(.L_x_3935) ;  /* 0x0000000000048947 */ /* 0x000ff60003800000 */
[----:B------:R-:W-:Y:S01]  /*4e40*/  BPT.TRAP 0x1 ;  /* 0x000000040000795c */ /* 0x000fe20000300000 */
.L_x_3935:
[----:B------:R-:W-:Y:S01]  /*4e50*/  ULEA UR6, UR5, UR39, 0x3 ;  /* 0x0000002705067291 */ /* 0x000fe2000f8e183f */
[----:B------:R-:W-:-:S05]  /*4e60*/  IMAD.U32 R10, RZ, RZ, UR38 ;  /* 0x00000026ff0a7e24 */ /* 0x000fca000f8e00ff */
[----:B------:R-:W-:-:S04]  /*4e70*/  SHF.L.U32 R10, R10, 0x1f, RZ ;  /* 0x0000001f0a0a7819 */ /* 0x000fc800000006ff */
[----:B------:R0:W1:Y:S01]  /*4e80*/  SYNCS.PHASECHK.TRANS64.TRYWAIT P1, [UR6+0x30830], R10 ;  /* 0x0308300aff0075a7 */ /* 0x0000620008020146 */
[----:B------:R-:W-:Y:S05]  /*4e90*/  @!P0 BRA `(.L_x_3936) ;  /* 0x0000000000048947 */ /* 0x000fea0003800000 */
[----:B------:R-:W-:Y:S01]  /*4ea0*/  BPT.TRAP 0x1 ;  /* 0x000000040000795c */ /* 0x000fe20000300000 */
.L_x_3936:
[----:B-1----:R-:W-:Y:S05]  /*4eb0*/  @P1 BRA `(.L_x_3937) ;  /* 0x0000000000081947 */ /* 0x002fea0003800000 */
[----:B------:R-:W1:Y:S02]  /*4ec0*/  SYNCS.PHASECHK.TRANS64.TRYWAIT P1, [UR6+0x30830], R10 ;  /* 0x0308300aff0075a7 */ /* 0x000e640008020146 */
[----:B-1----:R-:W-:Y:S05]  /*4ed0*/  @!P1 BRA `(.L_x_3938) ;  /* 0x0000011c00d89947 */ /* 0x002fea0003800000 */
.L_x_3937:
[----:B------:R-:W-:Y:S01]  /*4ee0*/  R2UR UR44, R6 ;  /* 0x00000000062c72ca */ /* 0x000fe200000e0000 */
[----:B------:R-:W-:Y:S01]  /*4ef0*/  UIMAD UR7, UR5, 0x900, UR60 ;  /* 0x00000900050778a4 */ /* 0x000fe2000f8e023c */
[----:B------:R-:W-:Y:S01]  /*4f00*/  R2UR UR45, R7 ;  /* 0x00000000072d72ca */ /* 0x000fe200000e0000 */
[----:B-1----:R-:W-:Y:S01]  /*4f10*/  WARPGROUP.ARRIVE ;  /* 0x00000000000079c5 */ /* 0x002fe20000000000 */
        /* <DEDUP_REMOVED lines=121> */
[----:B------:R-:W-:Y:S01]  /*56b0*/  UIADD3 UR46, UR7, 0x4, URZ ;  /* 0x00000004072e7890 */ /* 0x000fe2000fffe03f */
[----:B------:R-:W-:Y:S01]  /*56c0*/  FMUL.FTZ R119, R119, R2 ;  /* 0x0000000277777220 */ /* 0x000fe20000410000 */
[----:B------:R-:W-:Y:S01]  /*56d0*/  UMOV UR44, UR52 ;  /* 0x00000034002c7c82 */ /* 0x000fe20008000000 */
[----:B------:R-:W-:Y:S01]  /*56e0*/  UMOV UR45, UR53 ;  /* 0x00000035002d7c82 */ /* 0x000fe20008000000 */
[----:B------:R-:W-:Y:S01]  /*56f0*/  UMOV UR47, 0x40000040 ;  /* 0x40000040002f7882 */ /* 0x000fe20000000000 */
[----:B------:R-:W-:-:S02]  /*5700*/  WARPGROUP.DEPBAR.LE gsb0, 0x0 ;  /* 0x00008000000079c5 */ /* 0x000fc40000010000 */
[----:B------:R-:W-:-:S06]  /*5710*/  WARPGROUP.ARRIVE ;  /* 0x00000000000079c5 */ /* 0x000fcc0000000000 */
        /* <DEDUP_REMOVED lines=35> */
.L_x_3939:
[----:B------:R-:W-:Y:S01]  /*5950*/  ULEA UR14, UR37, UR39, 0x3 ;  /* 0x00000027250e7291 */ /* 0x000fe2000f8e183f */
[----:B------:R-:W-:-:S05]  /*5960*/  IMAD.U32 R0, RZ, RZ, UR36 ;  /* 0x00000024ff007e24 */ /* 0x000fca000f8e00ff */
[----:B------:R-:W-:-:S04]  /*5970*/  SHF.L.U32 R0, R0, 0x1f, RZ ;  /* 0x0000001f00007819 */ /* 0x000fc800000006ff */
[----:B------:R1:W2:Y:S01]  /*5980*/  SYNCS.PHASECHK.TRANS64.TRYWAIT P1, [UR14+0x30850], R0 ;  /* 0x03085000ff0075a7 */ /* 0x0002a2000802014e */
[----:B------:R-:W-:Y:S05]  /*5990*/  @!P0 BRA `(.L_x_3940) ;  /* 0x0000000000048947 */ /* 0x000fea0003800000 */
[----:B------:R-:W-:Y:S01]  /*59a0*/  BPT.TRAP 0x1 ;  /* 0x000000040000795c */ /* 0x000fe20000300000 */
.L_x_3940:
[----:B--2---:R-:W-:Y:S05]  /*59b0*/  @P1 BRA `(.L_x_3941) ;  /* 0x0000000000081947 */ /* 0x004fea0003800000 */
[----:B------:R-:W2:Y:S02]  /*59c0*/  SYNCS.PHASECHK.TRANS64.TRYWAIT P1, [UR14+0x30850], R0 ;  /* 0x03085000ff0075a7 */ /* 0x000ea4000802014e */
[----:B--2---:R-:W-:Y:S05]  /*59d0*/  @!P1 BRA `(.L_x_3942) ;  /* 0x0000011400309947 */ /* 0x004fea0003800000 */
.L_x_3941:
[----:B------:R-:W-:Y:S01]  /*59e0*/  UIADD3 UR7, UR39, 0x400, URZ ;  /* 0x0000040027077890 */ /* 0x000fe2000fffe03f */
[----:B------:R-:W-:Y:S01]  /*59f0*/  WARPGROUP.ARRIVE ;  /* 0x00000000000079c5 */ /* 0x000fe20000000000 */
[----:B------:R-:W-:-:S05]  /*5a00*/  UMOV UR11, 0x40000040 ;  /* 0x40000040000b7882 */ /* 0x000fca0000000000 */
[----:B------:R-:W3:Y:S01]  /*5a10*/  S2R R210, SR_TID.X ;  /* 0x0000000000d27919 */ /* 0x000ee20000002100 */
[----:B------:R-:W-:Y:S01]  /*5a20*/  USHF.R.U32.HI UR7, URZ, 0x4, UR7 ;  /* 0x000000043f077899 */ /* 0x000fe20008011607 */
[----:B------:R-:W-:Y:S01]  /*5a30*/  FMUL.FTZ R2, R120, UR4 ;  /* 0x0000000478027c20 */ /* 0x000fe20008410000 */
[----:B------:R-:W-:Y:S02]  /*5a40*/  IMAD.U32 R120, RZ, RZ, UR6 ;  /* 0x00000006ff787e24 */ /* 0x000fe4000f8e00ff */
[----:B-12---:R-:W-:Y:S01]  /*5a50*/  FMUL.FTZ R0, R122, UR4 ;  /* 0x000000047a007c20 */ /* 0x006fe20008410000 */
[----:B------:R-:W-:Y:S01]  /*5a60*/  ULOP3.LUT UR7, UR7, 0x3fff, URZ, 0xc0, !UPT ;  /* 0x00003fff07077892 */ /* 0x000fe2000f8ec03f */
[----:B------:R-:W-:Y:S01]  /*5a70*/  FMUL.FTZ R14, R126, UR4 ;  /* 0x000000047e0e7c20 */ /* 0x000fe20008410000 */
[----:B------:R-:W-:Y:S01]  /*5a80*/  FMUL.FTZ R122, R130, UR4 ;  /* 0x00000004827a7c20 */ /* 0x000fe20008410000 */
[----:B------:R-:W-:Y:S01]  /*5a90*/  FMUL.FTZ R126, R139, UR4 ;  /* 0x000000048b7e7c20 */ /* 0x000fe20008410000 */
[----:B------:R-:W-:Y:S01]  /*5aa0*/  ULOP3.LUT UR7, UR7, 0x3000000, URZ, 0xfc, !UPT ;  /* 0x0300000007077892 */ /* 0x000fe2000f8efc3f */
[----:B0-----:R-:W-:Y:S01]  /*5ab0*/  FMUL.FTZ R10, R123, UR4 ;  /* 0x000000047b0a7c20 */ /* 0x001fe20008410000 */
        /* <DEDUP_REMOVED lines=16> */
[----:B------:R-:W0:Y:S01]  /*5bc0*/  MUFU.TANH R2, R2 ;  /* 0x0000000200027308 */ /* 0x000e220000002400 */
[----:B---3--:R-:W-:-:S07]  /*5bd0*/  LOP3.LUT P1, RZ, R210, 0x7f, RZ, 0xc0, !PT ;  /* 0x0000007fd2ff7812 */ /* 0x008fce000782c0ff */
[----:B------:R-:W1:Y:S08]  /*5be0*/  MUFU.TANH R0, R0 ;  /* 0x0000000000007308 */ /* 0x000e700000002400 */
[----:B------:R-:W2:Y:S01]  /*5bf0*/  MUFU.TANH R10, R10 ;  /* 0x0000000a000a7308 */ /* 0x000ea20000002400 */
[----:B------:R-:W-:-:S05]  /*5c00*/  @!P1 VIADD R120, R120, 0x30840 ;  /* 0x0003084078789836 */ /* 0x000fca0000000000 */
[----:B------:R-:W-:Y:S02]  /*5c10*/  @!P1 PRMT R120, RZ, 0x654, R120 ;  /* 0x00000654ff789816 */ /* 0x000fe40000000078 */
        /* <DEDUP_REMOVED lines=15> */
[----:B------:R-:W-:Y:S01]  /*5d10*/  WARPGROUP.ARRIVE ;  /* 0x00000000000079c5 */ /* 0x000fe20000000000 */
[----:B------:R-:W-:-:S05]  /*5d20*/  IMAD R189, R11, -0x60, RZ ;  /* 0xffffffa00bbd7824 */ /* 0x000fca00078e02ff */
        /* <DEDUP_REMOVED lines=14> */
[----:B------:R-:W-:-:S10]  /*5e10*/  FMUL.FTZ R150, R156, UR4 ;  /* 0x000000049c967c20 */ /* 0x000fd40008410000 */
[----:B------:R-:W-:Y:S01]  /*5e20*/  HGMMA.64x192x16.F32 R24, R176, gdesc[UR8].tnspB, R24, gsb0 ;  /* 0x42e00008b0187df0 */ /* 0x000fe20008000818 */
[----:B------:R-:W-:Y:S01]  /*5e30*/  UIADD3 UR10, UR7, 0x200, URZ ;  /* 0x00000200070a7890 */ /* 0x000fe2000fffe03f */
[----:B------:R-:W-:Y:S01]  /*5e40*/  FMUL.FTZ R141, R158, UR4 ;  /* 0x000000049e8d7c20 */ /* 0x000fe20008410000 */
[----:B------:R-:W-:Y:S01]  /*5e50*/  UMOV UR11, 0x40000040 ;  /* 0x40000040000b7882 */ /* 0x000fe20000000000 */
[----:B------:R-:W-:Y:S01]  /*5e60*/  FMUL.FTZ R140, R159, UR4 ;  /* 0x000000049f8c7c20 */ /* 0x000fe20008410000 */
[----:B------:R-:W-:Y:S01]  /*5e70*/  FMUL.FTZ R156, R161, UR4 ;  /* 0x00000004a19c7c20 */ /* 0x000fe20008410000 */
[----:B------:R-:W-:Y:S01]  /*5e80*/  IADD3 R158, R189, 0x1, R16 ;  /* 0x00000001bd9e7810 */ /* 0x000fe20007ffe010 */
        /* <DEDUP_REMOVED lines=20> */
[----:B------:R-:W0:Y:S01]  /*5fd0*/  MUFU.TANH R176, R176 ;  /* 0x000000b000b07308 */ /* 0x000e220000002400 */
[----:B------:R-:W-:-:S02]  /*5fe0*/  IMAD.IADD R121, R158, 0x1, -R17 ;  /* 0x000000019e797824 */ /* 0x000fc400078e0a11 */
[C---:B------:R-:W-:Y:S02]  /*5ff0*/  IMAD R158, R18.reuse, -0x2, R189 ;  /* 0xfffffffe129e7824 */ /* 0x040fe400078e02bd */
[----:B------:R-:W-:-:S03]  /*6000*/  IMAD R121, R18, -0x2, R121 ;  /* 0xfffffffe12797824 */ /* 0x000fc600078e0279 */
[----:B------:R-:W0:Y:S01]  /*6010*/  MUFU.TANH R177, R177 ;  /* 0x000000b100b17308 */ /* 0x000e220000002400 */
[C---:B------:R-:W-:Y:S02]  /*6020*/  VIADD R164, R121.reuse, UR55 ;  /* 0x0000003779a47c36 */ /* 0x040fe40008000000 */
[----:B------:R-:W-:Y:S02]  /*6030*/  VIADD R162, R121, UR51 ;  /* 0x0000003379a27c36 */ /* 0x000fe40008000000 */
[----:B------:R-:W-:-:S03]  /*6040*/  IMAD.IADD R166, R5, 0x1, R164 ;  /* 0x0000000105a67824 */ /* 0x000fc600078e02a4 */
        /* <DEDUP_REMOVED lines=40> */
[----:B------:R0:W-:Y:S01]  /*62d0*/  @!P1 SYNCS.ARRIVE.TRANS64.RED.A1T0 RZ, [R120+URZ], RZ ;  /* 0x000000ff78ff99a7 */ /* 0x0001e2000810043f */
[----:B------:R-:W-:Y:S01]  /*62e0*/  PLOP3.LUT P1, PT, PT, PT, UP0, 0x40, 0x0 ;  /* 0x000000000000781c */ /* 0x000fe20003f2e808 */
[----:B------:R-:W-:-:S03]  /*62f0*/  IMAD.IADD R168, R5, 0x1, R162 ;  /* 0x0000000105a87824 */ /* 0x000fc600078e02a2 */
[----:B------:R-:W0:Y:S09]  /*6300*/  MUFU.TANH R169, R169 ;  /* 0x000000a900a97308 */ /* 0x000e320000002400 */
        /* <DEDUP_REMOVED lines=13> */
.L_x_3945:
[----:B------:R-:W-:Y:S02]  /*63e0*/  IMAD.U32 R149, RZ, RZ, UR54 ;  /* 0x00000036ff957e24 */ /* 0x000fe4000f8e00ff */
[----:B------:R-:W-:-:S03]  /*63f0*/  IMAD.MOV.U32 R147, RZ, RZ, R21 ;  /* 0x000000ffff937224 */ /* 0x000fc600078e0015 */
[----:B------:R-:W-:-:S13]  /*6400*/  ISETP.NE.AND P1, PT, R149, 0x1, PT ;  /* 0x000000019500780c */ /* 0x000fda0003f25270 */
[----:B0-----:R-:W0:Y:S02]  /*6410*/  @P1 LDC.64 R120, c[0x0][0x9e8] ;  /* 0x00027a00ff781b82 */ /* 0x001e240000000a00 */
[----:B0-----:R-:W-:-:S05]  /*6420*/  @P1 IMAD.HI.U32 R120, R21, R120, RZ ;  /* 0x0000007815781227 */ /* 0x001fca00078e00ff */
[----:B------:R-:W-:-:S07]  /*6430*/  @P1 SHF.R.U32.HI R147, RZ, R121, R120 ;  /* 0x00000079ff931219 */ /* 0x000fce0000011678 */
.L_x_3946:
[----:B------:R-:W-:Y:S05]  /*6440*/  BSYNC B0 ;  /* 0x0000000000007941 */ /* 0x000fea0003800000 */
.L_x_3944:
[----:B------:R-:W-:-:S05]  /*6450*/  IMAD R121, R147, R149, R158 ;  /* 0x0000009593797224 */ /* 0x000fca00078e029e */
[----:B------:R-:W-:Y:S02]  /*6460*/  VIADDMNMX R166, R121, R149, R166, PT ;  /* 0x0000009579a67246 */ /* 0x000fe400038001a6 */
[----:B------:R-:W-:-:S07]  /*6470*/  VIMNMX R168, R168, R121, !PT ;  /* 0x00000079a8a87248 */ /* 0x000fce0007fe0100 */
.L_x_3943:
[C---:B------:R-:W-:Y:S02]  /*6480*/  ISETP.GE.AND P1, PT, R189.reuse, 0x2, PT ;  /* 0x00000002bd00780c */ /* 0x040fe40003f26270 */
[C---:B------:R-:W-:Y:S02]  /*6490*/  ISETP.GE.AND P5, PT, R189.reuse, 0xa, PT ;  /* 0x0000000abd00780c */ /* 0x040fe40003fa6270 */
        /* <DEDUP_REMOVED lines=64> */
[C---:B------:R-:W-:Y:S02]  /*68a0*/  ISETP.GE.AND P4, PT, R189.reuse, 0x3a, PT ;  /* 0x0000003abd00780c */ /* 0x040fe40003f86270 */
        /* <DEDUP_REMOVED lines=26> */
[----:B------:R-:W-:Y:S02]  /*6a50*/  ISETP.GE.AND P3, PT, R189, 0x51, PT ;  /* 0x00000051bd00780c */ /* 0x000fe40003f66270 */
[----:B------:R-:W-:Y:S02]  /*6a60*/  IADD3 R142, R162, 0x8, R5 ;  /* 0x00000008a28e7810 */ /* 0x000fe40007ffe005 */
        /* <DEDUP_REMOVED lines=20> */
[----:B------:R-:W-:-:S04]  /*6bb0*/  ISETP.LT.OR P6, PT, R166, 0x5a, P6 ;  /* 0x0000005aa600780c */ /* 0x000fc800037c1670 */
[----:B------:R-:W-:Y:S02]  /*6bc0*/  FSEL R169, R169, -INF , !P6 ;  /* 0xff800000a9a97808 */ /* 0x000fe40007000000 */
[----:B------:R-:W-:-:S13]  /*6bd0*/  PLOP3.LUT P6, PT, PT, PT, UP0, 0x40, 0x0 ;  /* 0x000000000000781c */ /* 0x000fda0003fce808 */
        /* <DEDUP_REMOVED lines=12> */
.L_x_3949:
[----:B------:R-:W-:Y:S02]  /*6ca0*/  IMAD.U32 R148, RZ, RZ, UR54 ;  /* 0x00000036ff947e24 */ /* 0x000fe4000f8e00ff */
[----:B------:R-:W-:-:S03]  /*6cb0*/  IMAD.MOV.U32 R189, RZ, RZ, R15 ;  /* 0x000000ffffbd7224 */ /* 0x000fc600078e000f */
[----:B------:R-:W-:-:S13]  /*6cc0*/  ISETP.NE.AND P6, PT, R148, 0x1, PT ;  /* 0x000000019400780c */ /* 0x000fda0003fc5270 */
[----:B------:R-:W0:Y:S02]  /*6cd0*/  @P6 LDC.64 R120, c[0x0][0x9e8] ;  /* 0x00027a00ff786b82 */ /* 0x000e240000000a00 */
[----:B0-----:R-:W-:-:S05]  /*6ce0*/  @P6 IMAD.HI.U32 R120, R15, R120, RZ ;  /* 0x000000780f786227 */ /* 0x001fca00078e00ff */
[----:B------:R-:W-:-:S07]  /*6cf0*/  @P6 SHF.R.U32.HI R189, RZ, R121, R120 ;  /* 0x00000079ffbd6219 */ /* 0x000fce0000011678 */
.L_x_3950:
[----:B------:R-:W-:Y:S05]  /*6d00*/  BSYNC B0 ;  /* 0x0000000000007941 */ /* 0x000fea0003800000 */
.L_x_3948:
[----:B------:R-:W-:-:S05]  /*6d10*/  IMAD R121, R189, R148, R158 ;  /* 0x00000094bd797224 */ /* 0x000fca00078e029e */
[----:B------:R-:W-:Y:S02]  /*6d20*/  VIADDMNMX R2, R121, R148, R2, PT ;  /* 0x0000009479027246 */ /* 0x000fe40003800102 */
[----:B------:R-:W-:-:S07]  /*6d30*/  VIMNMX R142, R142, R121, !PT ;  /* 0x000000798e8e7248 */ /* 0x000fce0007fe0100 */
.L_x_3947:
        /* <DEDUP_REMOVED lines=76> */
[----:B------:R-:W0:Y:S01]  /*7200*/  LDC R10, c[0x0][0x988] ;  /* 0x00026200ff0a7b82 */ /* 0x000e220000000800 */
[----:B------:R-:W-:Y:S01]  /*7210*/  ISETP.GT.AND P3, PT, R142, 0x50, !P3 ;  /* 0x000000508e00780c */ /* 0x000fe20005f64270 */
[----:B------:R-:W1:Y:S01]  /*7220*/  SHFL.BFLY PT, R121, R20, 0x2, 0x1f ;  /* 0x0c401f0014797f89 */ /* 0x000e6200000e0000 */
        /* <DEDUP_REMOVED lines=13> */
[----:B-1----:R-:W-:Y:S02]  /*7300*/  FMNMX.FTZ R120, R20, R121, !PT ;  /* 0x0000007914787209 */ /* 0x002fe40007810000 */
[----:B------:R-:W-:-:S02]  /*7310*/  ISETP.LT.OR P1, PT, R2, 0x3a, P1 ;  /* 0x0000003a0200780c */ /* 0x000fc40000f21670 */
[----:B------:R-:W-:Y:S01]  /*7320*/  FSEL R133, R133, -INF , !P5 ;  /* 0xff80000085857808 */ /* 0x000fe20006800000 */
[----:B------:R-:W1:Y:S01]  /*7330*/  SHFL.BFLY PT, R121, R120, 0x1, 0x1f ;  /* 0x0c201f0078797f89 */ /* 0x000e6200000e0000 */
[----:B------:R-:W-:Y:S02]  /*7340*/  FSEL R125, R136, -INF , !P1 ;  /* 0xff800000887d7808 */ /* 0x000fe40004800000 */
[----:B------:R-:W-:-:S04]  /*7350*/  ISETP.NE.AND P1, PT, R206, RZ, PT ;  /* 0x000000ffce00720c */ /* 0x000fc80003f25270 */
[----:B------:R-:W-:-:S04]  /*7360*/  ISETP.GT.AND P1, PT, R142, 0x40, !P1 ;  /* 0x000000408e00780c */ /* 0x000fc80004f24270 */
[----:B------:R-:W-:-:S04]  /*7370*/  ISETP.LT.OR P1, PT, R2, 0x41, P1 ;  /* 0x000000410200780c */ /* 0x000fc80000f21670 */
[----:B------:R-:W-:Y:S02]  /*7380*/  FSEL R139, R139, -INF , !P1 ;  /* 0xff8000008b8b7808 */ /* 0x000fe40004800000 */
[----:B------:R-:W-:-:S04]  /*7390*/  ISETP.NE.AND P1, PT, R208, RZ, PT ;  /* 0x000000ffd000720c */ /* 0x000fc80003f25270 */
[----:B------:R-:W-:Y:S02]  /*73a0*/  ISETP.GT.AND P1, PT, R142, 0x41, !P1 ;  /* 0x000000418e00780c */ /* 0x000fe40004f24270 */
[----:B-1----:R-:W-:Y:S02]  /*73b0*/  FMNMX.FTZ R121, R120, R121, !PT ;  /* 0x0000007978797209 */ /* 0x002fe40007810000 */
        /* <DEDUP_REMOVED lines=14> */
[C---:B0-----:R-:W-:Y:S01]  /*74a0*/  FMUL.FTZ R0, R121.reuse, R10 ;  /* 0x0000000a79007220 */ /* 0x041fe20000410000 */
        /* <DEDUP_REMOVED lines=47> */
[----:B------:R-:W-:Y:S01]  /*77a0*/  IMAD.U32 R134, RZ, RZ, UR14 ;  /* 0x0000000eff867e24 */ /* 0x000fe2000f8e00ff */
[----:B------:R-:W-:-:S02]  /*77b0*/  LOP3.LUT P6, RZ, R210, 0x7f, RZ, 0xc0, !PT ;  /* 0x0000007fd2ff7812 */ /* 0x000fc400078cc0ff */
[----:B------:R-:W-:-:S03]  /*77c0*/  FMNMX.FTZ R20, R135, R20, !PT ;  /* 0x0000001487147209 */ /* 0x000fc60007810000 */
[----:B------:R-:W0:Y:S01]  /*77d0*/  MUFU.EX2 R0, R0 ;  /* 0x0000000000007308 */ /* 0x000e220000000800 */
[----:B------:R-:W-:-:S04]  /*77e0*/  FMNMX.FTZ R20, R137, R20, !PT ;  /* 0x0000001489147209 */ /* 0x000fc80007810000 */
[----:B------:R-:W-:-:S03]  /*77f0*/  FMNMX.FTZ R20, R125, R20, !PT ;  /* 0x000000147d147209 */ /* 0x000fc60007810000 */
[----:B------:R-:W1:Y:S01]  /*7800*/  MUFU.EX2 R188, R188 ;  /* 0x000000bc00bc7308 */ /* 0x000e620000000800 */
[----:B------:R-:W-:-:S04]  /*7810*/  FMNMX.FTZ R20, R139, R20, !PT ;  /* 0x000000148b147209 */ /* 0x000fc80007810000 */
        /* <DEDUP_REMOVED lines=15> */
[C---:B0-----:R-:W-:Y:S01]  /*7910*/  FADD.FTZ R9, R171.reuse, R130 ;  /* 0x00000082ab097221 */ /* 0x041fe20000010000 */
[----:B------:R-:W0:Y:S01]  /*7920*/  SHFL.BFLY PT, R149, R20, 0x2, 0x1f ;  /* 0x0c401f0014957f89 */ /* 0x000e2200000e0000 */
[----:B------:R-:W-:-:S05]  /*7930*/  F2FP.F16.F32.PACK_AB R190, R171, R190 ;  /* 0x000000beabbe723e */ /* 0x000fca00000000ff */
[----:B------:R-:W3:Y:S01]  /*7940*/  MUFU.EX2 R186, R186 ;  /* 0x000000ba00ba7308 */ /* 0x000ee20000000800 */
[----:B-1----:R-:W-:-:S07]  /*7950*/  FADD.FTZ R130, R184, R9 ;  /* 0x00000009b8827221 */ /* 0x002fce0000010000 */
[----:B------:R-:W1:Y:S01]  /*7960*/  MUFU.EX2 R175, R175 ;  /* 0x000000af00af7308 */ /* 0x000e620000000800 */
[----:B--2---:R-:W-:-:S07]  /*7970*/  F2FP.F16.F32.PACK_AB R184, R173, R184 ;  /* 0x000000b8adb8723e */ /* 0x004fce00000000ff */
        /* <DEDUP_REMOVED lines=19> */
[-CC-:B------:R-:W-:Y:S01]  /*7ab0*/  FFMA.FTZ R14, R189, R10.reuse, -R120.reuse ;  /* 0x0000000abd0e7223 */ /* 0x180fe20000010878 */
[-CC-:B------:R-:W-:Y:S01]  /*7ac0*/  FFMA.FTZ R161, R219, R10.reuse, -R120.reuse ;  /* 0x0000000adba17223 */ /* 0x180fe20000010878 */
[-CC-:B------:R-:W-:Y:S01]  /*7ad0*/  FFMA.FTZ R185, R207, R10.reuse, -R120.reuse ;  /* 0x0000000acfb97223 */ /* 0x180fe20000010878 */
[----:B------:R-:W-:Y:S01]  /*7ae0*/  MUFU.EX2 R159, R159 ;  /* 0x0000009f009f7308 */ /* 0x000fe20000000800 */
[-CC-:B------:R-:W-:Y:S01]  /*7af0*/  FFMA.FTZ R20, R217, R10.reuse, -R120.reuse ;  /* 0x0000000ad9147223 */ /* 0x180fe20000010878 */
[-CC-:B------:R-:W-:Y:S01]  /*7b00*/  FFMA.FTZ R187, R191, R10.reuse, -R120.reuse ;  /* 0x0000000abfbb7223 */ /* 0x180fe20000010878 */
[-C--:B------:R-:W-:Y:S01]  /*7b10*/  FFMA.FTZ R3, R127, R10.reuse, -R120 ;  /* 0x0000000a7f037223 */ /* 0x080fe20000010878 */
[----:B------:R-:W-:Y:S01]  /*7b20*/  FADD.FTZ R127, R173, R130 ;  /* 0x00000082ad7f7221 */ /* 0x000fe20000010000 */
[-CC-:B------:R-:W-:Y:S01]  /*7b30*/  FFMA.FTZ R122, R215, R10.reuse, -R120.reuse ;  /* 0x0000000ad77a7223 */ /* 0x180fe20000010878 */
[-CC-:B------:R-:W-:Y:S01]  /*7b40*/  FFMA.FTZ R181, R195, R10.reuse, -R120.reuse ;  /* 0x0000000ac3b57223 */ /* 0x180fe20000010878 */
[-CC-:B------:R-:W-:Y:S01]  /*7b50*/  FFMA.FTZ R124, R213, R10.reuse, -R120.reuse ;  /* 0x0000000ad57c7223 */ /* 0x180fe20000010878 */
[----:B------:R-:W0:Y:S01]  /*7b60*/  MUFU.EX2 R2, R2 ;  /* 0x0000000200027308 */ /* 0x000e220000000800 */
[----:B---3--:R-:W-:Y:S01]  /*7b70*/  FADD.FTZ R132, R186, R127 ;  /* 0x0000007fba847221 */ /* 0x008fe20000010000 */
        /* <DEDUP_REMOVED lines=11> */
[----:B------:R-:W-:Y:S01]  /*7c30*/  FFMA.FTZ R133, R133, R10, -R120 ;  /* 0x0000000a85857223 */ /* 0x000fe20000010878 */
[----:B-1----:R-:W-:-:S02]  /*7c40*/  F2FP.F16.F32.PACK_AB R186, R175, R186 ;  /* 0x000000baafba723e */ /* 0x002fc400000000ff */
[----:B------:R-:W1:Y:S01]  /*7c50*/  MUFU.EX2 R14, R14 ;  /* 0x0000000e000e7308 */ /* 0x000e620000000800 */
[----:B0-----:R-:W-:-:S07]  /*7c60*/  FFMA.FTZ R9, R2, R8, R159 ;  /* 0x0000000802097223 */ /* 0x001fce000001009f */
[----:B------:R-:W0:Y:S01]  /*7c70*/  MUFU.EX2 R161, R161 ;  /* 0x000000a100a17308 */ /* 0x000e220000000800 */
[C---:B--2---:R-:W-:Y:S01]  /*7c80*/  FADD.FTZ R9, R4.reuse, R9 ;  /* 0x0000000904097221 */ /* 0x044fe20000010000 */
[----:B------:R-:W-:Y:S01]  /*7c90*/  F2FP.F16.F32.PACK_AB R189, R4, R159 ;  /* 0x0000009f04bd723e */ /* 0x000fe200000000ff */
[----:B------:R-:W-:-:S05]  /*7ca0*/  IMAD.MOV.U32 R4, RZ, RZ, R121 ;  /* 0x000000ffff047224 */ /* 0x000fca00078e0079 */
[----:B------:R-:W2:Y:S01]  /*7cb0*/  MUFU.EX2 R185, R185 ;  /* 0x000000b900b97308 */ /* 0x000ea20000000800 */
[----:B-1----:R-:W-:Y:S01]  /*7cc0*/  FADD.FTZ R130, R14, R9 ;  /* 0x000000090e827221 */ /* 0x002fe20000010000 */
[----:B------:R-:W-:-:S04]  /*7cd0*/  FADD.FTZ R9, R175, R132 ;  /* 0x00000084af097221 */ /* 0x000fc80000010000 */
[----:B------:R-:W-:Y:S01]  /*7ce0*/  FADD.FTZ R132, R180, R9 ;  /* 0x00000009b4847221 */ /* 0x000fe20000010000 */
[----:B------:R-:W-:Y:S01]  /*7cf0*/  F2FP.F16.F32.PACK_AB R180, R131, R180 ;  /* 0x000000b483b4723e */ /* 0x000fe200000000ff */
[----:B------:R-:W1:Y:S01]  /*7d00*/  MUFU.EX2 R20, R20 ;  /* 0x0000001400147308 */ /* 0x000e620000000800 */
[----:B0-----:R-:W-:Y:S01]  /*7d10*/  FADD.FTZ R130, R161, R130 ;  /* 0x00000082a1827221 */ /* 0x001fe20000010000 */
[----:B------:R-:W-:Y:S01]  /*7d20*/  FADD.FTZ R135, R131, R132 ;  /* 0x0000008483877221 */ /* 0x000fe20000010000 */
[----:B------:R-:W-:-:S05]  /*7d30*/  F2FP.F16.F32.PACK_AB R191, R161, R14 ;  /* 0x0000000ea1bf723e */ /* 0x000fca00000000ff */
[----:B------:R-:W0:Y:S01]  /*7d40*/  MUFU.EX2 R187, R187 ;  /* 0x000000bb00bb7308 */ /* 0x000e220000000800 */
[----:B--2---:R-:W-:Y:S01]  /*7d50*/  FADD.FTZ R9, R185, R130 ;  /* 0x00000082b9097221 */ /* 0x004fe20000010000 */
[----:B------:R-:W-:Y:S02]  /*7d60*/  @!P6 VIADD R130, R134, 0x30860 ;  /* 0x000308608682e836 */ /* 0x000fe40000000000 */
[----:B------:R-:W-:Y:S01]  /*7d70*/  FADD.FTZ R134, R182, R135 ;  /* 0x00000087b6867221 */ /* 0x000fe20000010000 */
[----:B------:R-:W-:Y:S02]  /*7d80*/  F2FP.F16.F32.PACK_AB R182, R147, R182 ;  /* 0x000000b693b6723e */ /* 0x000fe400000000ff */
[----:B------:R-:W-:Y:S01]  /*7d90*/  @!P6 PRMT R135, RZ, 0x654, R130 ;  /* 0x00000654ff87e816 */ /* 0x000fe20000000082 */
[----:B------:R-:W2:Y:S01]  /*7da0*/  MUFU.EX2 R122, R122 ;  /* 0x0000007a007a7308 */ /* 0x000ea20000000800 */
[C---:B-1----:R-:W-:Y:S01]  /*7db0*/  FADD.FTZ R132, R20.reuse, R9 ;  /* 0x0000000914847221 */ /* 0x042fe20000010000 */
[-C--:B------:R-:W-:Y:S01]  /*7dc0*/  FFMA.FTZ R130, R123, R10.reuse, -R120 ;  /* 0x0000000a7b827223 */ /* 0x080fe20000010878 */
[----:B------:R-:W-:Y:S01]  /*7dd0*/  FADD.FTZ R123, R147, R134 ;  /* 0x00000086937b7221 */ /* 0x000fe20000010000 */
[----:B------:R-:W-:Y:S01]  /*7de0*/  FFMA.FTZ R120, R179, R10, -R120 ;  /* 0x0000000ab3787223 */ /* 0x000fe20000010878 */
[----:B------:R1:W-:Y:S01]  /*7df0*/  @!P6 SYNCS.ARRIVE.TRANS64.RED.A1T0 RZ, [R135+URZ], RZ ;  /* 0x000000ff87ffe9a7 */ /* 0x0003e2000810043f */
[----:B------:R-:W-:Y:S01]  /*7e00*/  F2FP.F16.F32.PACK_AB R185, R20, R185 ;  /* 0x000000b914b9723e */ /* 0x000fe200000000ff */
[----:B------:R-:W-:Y:S01]  /*7e10*/  FADD.FTZ R134, R176, R123 ;  /* 0x0000007bb0867221 */ /* 0x000fe20000010000 */
[----:B------:R-:W3:Y:S01]  /*7e20*/  MUFU.EX2 R181, R181 ;  /* 0x000000b500b57308 */ /* 0x000ee20000000800 */
[----:B0-----:R-:W-:Y:S01]  /*7e30*/  FADD.FTZ R9, R187, R132 ;  /* 0x00000084bb097221 */ /* 0x001fe20000010000 */
[C---:B------:R-:W-:Y:S01]  /*7e40*/  F2FP.F16.F32.PACK_AB R176, R143.reuse, R176 ;  /* 0x000000b08fb0723e */ /* 0x040fe200000000ff */
[----:B------:R-:W-:-:S05]  /*7e50*/  FADD.FTZ R123, R143, R134 ;  /* 0x000000868f7b7221 */ /* 0x000fca0000010000 */
[----:B------:R-:W0:Y:S01]  /*7e60*/  MUFU.EX2 R124, R124 ;  /* 0x0000007c007c7308 */ /* 0x000e220000000800 */
[C---:B--2---:R-:W-:Y:S01]  /*7e70*/  FADD.FTZ R132, R122.reuse, R9 ;  /* 0x000000097a847221 */ /* 0x044fe20000010000 */
[----:B------:R-:W-:-:S06]  /*7e80*/  F2FP.F16.F32.PACK_AB R187, R122, R187 ;  /* 0x000000bb7abb723e */ /* 0x000fcc00000000ff */
[----:B------:R-:W2:Y:S01]  /*7e90*/  MUFU.EX2 R178, R178 ;  /* 0x000000b200b27308 */ /* 0x000ea20000000800 */
[----:B---3--:R-:W-:-:S07]  /*7ea0*/  FADD.FTZ R9, R181, R132 ;  /* 0x00000084b5097221 */ /* 0x008fce0000010000 */
[----:B------:R-:W3:Y:S01]  /*7eb0*/  MUFU.EX2 R183, R183 ;  /* 0x000000b700b77308 */ /* 0x000ee20000000800 */
[C---:B0-----:R-:W-:Y:S01]  /*7ec0*/  FADD.FTZ R132, R124.reuse, R9 ;  /* 0x000000097c847221 */ /* 0x041fe20000010000 */
[----:B------:R-:W-:-:S06]  /*7ed0*/  F2FP.F16.F32.PACK_AB R181, R124, R181 ;  /* 0x000000b57cb5723e */ /* 0x000fcc00000000ff */
[----:B------:R-:W0:Y:S01]  /*7ee0*/  MUFU.EX2 R145, R145 ;  /* 0x0000009100917308 */ /* 0x000e220000000800 */
[----:B--2---:R-:W-:-:S07]  /*7ef0*/  FADD.FTZ R134, R178, R123 ;  /* 0x0000007bb2867221 */ /* 0x004fce0000010000 */
[----:B------:R-:W2:Y:S01]  /*7f00*/  MUFU.EX2 R126, R126 ;  /* 0x0000007e007e7308 */ /* 0x000ea20000000800 */
[----:B---3--:R-:W-:-:S07]  /*7f10*/  FADD.FTZ R9, R183, R132 ;  /* 0x00000084b7097221 */ /* 0x008fce0000010000 */
[----:B------:R-:W3:Y:S01]  /*7f20*/  MUFU.EX2 R172, R172 ;  /* 0x000000ac00ac7308 */ /* 0x000ee20000000800 */
[C---:B0-----:R-:W-:Y:S01]  /*7f30*/  FADD.FTZ R123, R145.reuse, R134 ;  /* 0x00000086917b7221 */ /* 0x041fe20000010000 */
[----:B------:R-:W-:-:S06]  /*7f40*/  F2FP.F16.F32.PACK_AB R178, R145, R178 ;  /* 0x000000b291b2723e */ /* 0x000fcc00000000ff */
[----:B------:R-:W0:Y:S01]  /*7f50*/  MUFU.EX2 R3, R3 ;  /* 0x0000000300037308 */ /* 0x000e220000000800 */
[C---:B--2---:R-:W-:Y:S01]  /*7f60*/  FADD.FTZ R132, R126.reuse, R9 ;  /* 0x000000097e847221 */ /* 0x044fe20000010000 */
[----:B------:R-:W-:-:S06]  /*7f70*/  F2FP.F16.F32.PACK_AB R183, R126, R183 ;  /* 0x000000b77eb7723e */ /* 0x000fcc00000000ff */
[----:B------:R-:W2:Y:S01]  /*7f80*/  MUFU.EX2 R151, R151 ;  /* 0x0000009700977308 */ /* 0x000ea20000000800 */
[----:B---3--:R-:W-:-:S07]  /*7f90*/  FADD.FTZ R134, R172, R123 ;  /* 0x0000007bac867221 */ /* 0x008fce0000010000 */
[----:B------:R-:W3:Y:S01]  /*7fa0*/  MUFU.EX2 R128, R128 ;  /* 0x0000008000807308 */ /* 0x000ee20000000800 */
[----:B0-----:R-:W-:-:S07]  /*7fb0*/  FADD.FTZ R9, R3, R132 ;  /* 0x0000008403097221 */ /* 0x001fce0000010000 */
        /* <DEDUP_REMOVED lines=8> */
[----:B--2---:R-:W-:-:S07]  /*8040*/  FADD.FTZ R132, R8, R9 ;  /* 0x0000000908847221 */ /* 0x004fce0000010000 */
[----:B------:R-:W2:Y:S01]  /*8050*/  MUFU.EX2 R168, R168 ;  /* 0x000000a800a87308 */ /* 0x000ea20000000800 */
[C---:B---3--:R-:W-:Y:S01]  /*8060*/  FADD.FTZ R9, R153.reuse, R134 ;  /* 0x0000008699097221 */ /* 0x048fe20000010000 */
[----:B------:R-:W-:-:S06]  /*8070*/  F2FP.F16.F32.PACK_AB R174, R153, R174 ;  /* 0x000000ae99ae723e */ /* 0x000fcc00000000ff */
        /* <DEDUP_REMOVED lines=15> */
[----:B------:R3:W4:Y:S01]  /*8170*/  MUFU.EX2 R138, R177 ;  /* 0x000000b1008a7308 */ /* 0x0007220000000800 */
[----:B0-----:R-:W-:-:S07]  /*8180*/  FADD.FTZ R123, R136, R9 ;  /* 0x00000009887b7221 */ /* 0x001fce0000010000 */
[----:B------:R-:W0:Y:S01]  /*8190*/  MUFU.EX2 R167, R167 ;  /* 0x000000a700a77308 */ /* 0x000e220000000800 */
[C---:B--2---:R-:W-:Y:S01]  /*81a0*/  FADD.FTZ R123, R129.reuse, R123 ;  /* 0x0000007b817b7221 */ /* 0x044fe20000010000 */
[----:B---3--:R-:W-:Y:S01]  /*81b0*/  F2FP.F16.F32.PACK_AB R177, R128, R3 ;  /* 0x0000000380b1723e */ /* 0x008fe200000000ff */
[----:B------:R-:W-:Y:S01]  /*81c0*/  IMAD.MOV.U32 R3, RZ, RZ, R149 ;  /* 0x000000ffff037224 */ /* 0x000fe200078e0095 */
[----:B------:R-:W-:-:S04]  /*81d0*/  F2FP.F16.F32.PACK_AB R175, R129, R136 ;  /* 0x0000008881af723e */ /* 0x000fc800000000ff */
[----:B------:R-:W2:Y:S01]  /*81e0*/  MUFU.EX2 R134, R133 ;  /* 0x0000008500867308 */ /* 0x000ea20000000800 */
[----:B----4-:R-:W-:-:S07]  /*81f0*/  FADD.FTZ R123, R138, R123 ;  /* 0x0000007b8a7b7221 */ /* 0x010fce0000010000 */
[----:B------:R-:W3:Y:S01]  /*8200*/  MUFU.EX2 R157, R157 ;  /* 0x0000009d009d7308 */ /* 0x000ee20000000800 */
[C---:B0-----:R-:W-:Y:S01]  /*8210*/  FADD.FTZ R123, R167.reuse, R123 ;  /* 0x0000007ba77b7221 */ /* 0x041fe20000010000 */
[----:B------:R-:W-:-:S06]  /*8220*/  F2FP.F16.F32.PACK_AB R169, R167, R138 ;  /* 0x0000008aa7a9723e */ /* 0x000fcc00000000ff */
[----:B------:R-:W0:Y:S01]  /*8230*/  MUFU.EX2 R120, R120 ;  /* 0x0000007800787308 */ /* 0x000e220000000800 */
[----:B--2---:R-:W-:Y:S01]  /*8240*/  FADD.FTZ R123, R134, R123 ;  /* 0x0000007b867b7221 */ /* 0x004fe20000010000 */
[C---:B---3--:R-:W-:Y:S01]  /*8250*/  FADD.FTZ R9, R157.reuse, R132 ;  /* 0x000000849d097221 */ /* 0x048fe20000010000 */
[----:B------:R-:W-:Y:S02]  /*8260*/  F2FP.F16.F32.PACK_AB R170, R157, R170 ;  /* 0x000000aa9daa723e */ /* 0x000fe400000000ff */
[C---:B0-----:R-:W-:Y:S01]  /*8270*/  FADD.FTZ R8, R120.reuse, R123 ;  /* 0x0000007b78087221 */ /* 0x041fe20000010000 */
[----:B------:R-:W-:Y:S01]  /*8280*/  F2FP.F16.F32.PACK_AB R171, R120, R134 ;  /* 0x0000008678ab723e */ /* 0x000fe200000000ff */
[----:B-1----:R-:W-:Y:S06]  /*8290*/  @P1 BRA `(.L_x_3951) ;  /* 0xffffffc800d01947 */ /* 0x002fec000383ffff */
[----:B------:R-:W-:Y:S01]  /*82a0*/  IMAD.MOV.U32 R3, RZ, RZ, R149 ;  /* 0x000000ffff037224 */ /* 0x000fe200078e0095 */
[----:B------:R-:W-:Y:S01]  /*82b0*/  UMOV UR37, UR5 ;  /* 0x0000000500257c82 */ /* 0x000fe20008000000 */
[----:B------:R-:W-:Y:S01]  /*82c0*/  IMAD.MOV.U32 R4, RZ, RZ, R121 ;  /* 0x000000ffff047224 */ /* 0x000fe200078e0079 */
[----:B------:R-:W-:-:S06]  /*82d0*/  UMOV UR36, UR38 ;  /* 0x0000002600247c82 */ /* 0x000fcc0008000000 */
.L_x_3934:
        /* <DEDUP_REMOVED lines=8> */
[----:B------:R-:W-:Y:S11]  /*8360*/  @P1 BRA `(.L_x_3952) ;  /* 0x0000000000441947 */ /* 0x000ff60003800000 */
        /* <DEDUP_REMOVED lines=10> */
.L_x_3953:
[----:B------:R-:W-:-:S11]  /*8410*/  UISETP.NE.AND UP1, UPT, UR14, 0x1, UPT ;  /* 0x000000010e00788c */ /* 0x000fd6000bf25270 */
[----:B------:R-:W-:Y:S02]  /*8420*/  @UP1 ULDC.64 UR4, c[0x0][0x9e8] ;  /* 0x00027a0000041ab9 */ /* 0x000fe40000000a00 */
[----:B------:R-:W-:-:S04]  /*8430*/  UIMAD.WIDE.U32 UR6, UR10, UR4, URZ ;  /* 0x000000040a0672a5 */ /* 0x000fc8000f8e003f */
[----:B------:R-:W-:-:S12]  /*8440*/  @UP1 USHF.R.U32.HI UR10, URZ, UR5, UR7 ;  /* 0x000000053f0a1299 */ /* 0x000fd80008011607 */
.L_x_3954:
[----:B------:R-:W-:-:S04]  /*8450*/  UIMAD UR10, UR10, UR14, URZ ;  /* 0x0000000e0a0a72a4 */ /* 0x000fc8000f8e023f */
[----:B------:R-:W-:-:S04]  /*8460*/  UISETP.LT.AND UP1, UPT, UR11, UR10, UPT ;  /* 0x0000000a0b00728c */ /* 0x000fc8000bf21270 */
[----:B------:R-:W-:-:S12]  /*8470*/  USEL UR11, UR11, UR10, !UP1 ;  /* 0x0000000a0b0b7287 */ /* 0x000fd8000c800000 */
.L_x_3952:
        /* <DEDUP_REMOVED lines=13> */
.L_x_3964:
[----:B------:R-:W-:-:S04]  /*8550*/  UIADD3 UR6, UR4, 0x1, URZ ;  /* 0x0000000104067890 */ /* 0x000fc8000fffe03f */
[----:B------:R-:W-:-:S04]  /*8560*/  UISETP.NE.AND UP1, UPT, UR6, 0x2, UPT ;  /* 0x000000020600788c */ /* 0x000fc8000bf25270 */
[----:B------:R-:W-:Y:S02]  /*8570*/  USEL UR36, URZ, 0x1, UP1 ;  /* 0x000000013f247887 */ /* 0x000fe40008800000 */
[----:B------:R-:W-:Y:S02]  /*8580*/  USEL UR37, UR6, URZ, UP1 ;  /* 0x0000003f06257287 */ /* 0x000fe40008800000 */
[----:B------:R-:W-:Y:S01]  /*8590*/  ULOP3.LUT UR36, UR38, UR36, URZ, 0x3c, !UPT ;  /* 0x0000002426247292 */ /* 0x000fe2000f8e3c3f */
[----:B------:R-:W-:Y:S11]  /*85a0*/  @!P0 BRA `(.L_x_3956) ;  /* 0x0000000000048947 */ /* 0x000ff60003800000 */
[----:B------:R-:W-:Y:S01]  /*85b0*/  BPT.TRAP 0x1 ;  /* 0x000000040000795c */ /* 0x000fe20000300000 */
.L_x_3956:
[----:B------:R-:W-:Y:S01]  /*85c0*/  ULEA UR6, UR37, UR39, 0x3 ;  /* 0x0000002725067291 */ /* 0x000fe2000f8e183f */
[----:B------:R-:W-:-:S05]  /*85d0*/  IMAD.U32 R3, RZ, RZ, UR36 ;  /* 0x00000024ff037e24 */ /* 0x000fca000f8e00ff */
[----:B------:R-:W-:-:S04]  /*85e0*/  SHF.L.U32 R3, R3, 0x1f, RZ ;  /* 0x0000001f03037819 */ /* 0x000fc800000006ff */
[----:B------:R0:W1:Y:S01]  /*85f0*/  SYNCS.PHASECHK.TRANS64.TRYWAIT P1, [UR6+0x30830], R3 ;  /* 0x03083003ff0075a7 */ /* 0x0000620008020146 */
[----:B------:R-:W-:Y:S05]  /*8600*/  @!P0 BRA `(.L_x_3957) ;  /* 0x0000000000048947 */ /* 0x000fea0003800000 */
[----:B------:R-:W-:Y:S01]  /*8610*/  BPT.TRAP 0x1 ;  /* 0x000000040000795c */ /* 0x000fe20000300000 */
.L_x_3957:
[----:B-1----:R-:W-:Y:S05]  /*8620*/  @P1 BRA `(.L_x_3958) ;  /* 0x0000000000081947 */ /* 0x002fea0003800000 */
[----:B------:R-:W1:Y:S02]  /*8630*/  SYNCS.PHASECHK.TRANS64.TRYWAIT P1, [UR6+0x30830], R3 ;  /* 0x03083003ff0075a7 */ /* 0x000e640008020146 */
[----:B-1----:R-:W-:Y:S05]  /*8640*/  @!P1 BRA `(.L_x_3959) ;  /* 0x000000e8002c9947 */ /* 0x002fea0003800000 */
.L_x_3958:
        /* <DEDUP_REMOVED lines=167> */
.L_x_3960:
[----:B------:R-:W-:Y:S01]  /*90c0*/  ULEA UR7, UR4, UR39, 0x3 ;  /* 0x0000002704077291 */ /* 0x000fe2000f8e183f */
[----:B------:R-:W-:-:S05]  /*90d0*/  IMAD.U32 R0, RZ, RZ, UR38 ;  /* 0x00000026ff007e24 */ /* 0x000fca000f8e00ff */
[----:B------:R-:W-:-:S04]  /*90e0*/  SHF.L.U32 R0, R0, 0x1f, RZ ;  /* 0x0000001f00007819 */ /* 0x000fc800000006ff */
[----:B------:R2:W3:Y:S01]  /*90f0*/  SYNCS.PHASECHK.TRANS64.TRYWAIT P1, [UR7+0x30850], R0 ;  /* 0x03085000ff0075a7 */ /* 0x0004e20008020147 */
[----:B------:R-:W-:Y:S05]  /*9100*/  @!P0 BRA `(.L_x_3961) ;  /* 0x0000000000048947 */ /* 0x000fea0003800000 */
[----:B------:R-:W-:Y:S01]  /*9110*/  BPT.TRAP 0x1 ;  /* 0x000000040000795c */ /* 0x000fe20000300000 */
.L_x_3961:
[----:B---3--:R-:W-:Y:S05]  /*9120*/  @P1 BRA `(.L_x_3962) ;  /* 0x0000000000081947 */ /* 0x008fea0003800000 */
[----:B------:R-:W3:Y:S02]  /*9130*/  SYNCS.PHASECHK.TRANS64.TRYWAIT P1, [UR7+0x30850], R0 ;  /* 0x03085000ff0075a7 */ /* 0x000ee40008020147 */
[----:B---3--:R-:W-:Y:S05]  /*9140*/  @!P1 BRA `(.L_x_3963) ;  /* 0x000000dc00849947 */ /* 0x008fea0003800000 */
.L_x_3962:
        /* <DEDUP_REMOVED lines=9> */
[----:B------:R-:W2:Y:S01]  /*91e0*/  MUFU.TANH R2, R2 ;  /* 0x0000000200027308 */ /* 0x000ea20000002400 */
[----:B------:R-:W-:Y:S01]  /*91f0*/  FMUL.FTZ R207, R136, UR5 ;  /* 0x0000000588cf7c20 */ /* 0x000fe20008410000 */
[----:B------:R-:W-:Y:S01]  /*9200*/  FMUL.FTZ R209, R137, UR5 ;  /* 0x0000000589d17c20 */ /* 0x000fe20008410000 */
[----:B------:R-:W-:Y:S01]  /*9210*/  ULOP3.LUT UR10, UR10, 0x3000000, URZ, 0xfc, !UPT ;  /* 0x030000000a0a7892 */ /* 0x000fe2000f8efc3f */
[----:B------:R-:W-:Y:S01]  /*9220*/  FMUL.FTZ R211, R140, UR5 ;  /* 0x000000058cd37c20 */ /* 0x000fe20008410000 */
[----:B------:R-:W-:Y:S01]  /*9230*/  FMUL.FTZ R213, R141, UR5 ;  /* 0x000000058dd57c20 */ /* 0x000fe20008410000 */
[----:B------:R-:W-:Y:S01]  /*9240*/  FMUL.FTZ R215, R144, UR5 ;  /* 0x0000000590d77c20 */ /* 0x000fe20008410000 */
[----:B------:R-:W-:Y:S01]  /*9250*/  UIMAD UR4, UR4, 0x900, UR10 ;  /* 0x00000900040478a4 */ /* 0x000fe2000f8e020a */
[----:B------:R-:W0:Y:S01]  /*9260*/  MUFU.TANH R3, R3 ;  /* 0x0000000300037308 */ /* 0x000e220000002400 */
        /* <DEDUP_REMOVED lines=9> */
[----:B--2---:R-:W-:Y:S01]  /*9300*/  FMNMX.FTZ R0, R2, R13, !PT ;  /* 0x0000000d02007209 */ /* 0x004fe20007810000 */
[----:B------:R-:W-:Y:S01]  /*9310*/  UMOV UR11, 0x40000040 ;  /* 0x40000040000b7882 */ /* 0x000fe20000000000 */
[----:B------:R-:W-:Y:S01]  /*9320*/  MUFU.TANH R193, R193 ;  /* 0x000000c100c17308 */ /* 0x000fe20000002400 */
[----:B------:R-:W-:Y:S01]  /*9330*/  FMUL.FTZ R223, R156, UR5 ;  /* 0x000000059cdf7c20 */ /* 0x000fe20008410000 */
[----:B------:R-:W-:Y:S01]  /*9340*/  FMUL.FTZ R123, R127, UR5 ;  /* 0x000000057f7b7c20 */ /* 0x000fe20008410000 */
[----:B------:R-:W-:Y:S01]  /*9350*/  FMUL.FTZ R157, R157, UR5 ;  /* 0x000000059d9d7c20 */ /* 0x000fe20008410000 */
[----:B------:R-:W-:Y:S01]  /*9360*/  FMUL.FTZ R225, R160, UR5 ;  /* 0x00000005a0e17c20 */ /* 0x000fe20008410000 */
[----:B0-----:R-:W-:Y:S01]  /*9370*/  FMNMX.FTZ R0, R3, R0, !PT ;  /* 0x0000000003007209 */ /* 0x001fe20007810000 */
        /* <DEDUP_REMOVED lines=21> */
[----:B------:R-:W0:Y:S01]  /*94d0*/  LDC R10, c[0x0][0x988] ;  /* 0x00026200ff0a7b82 */ /* 0x000e220000000800 */
[----:B------:R-:W-:Y:S01]  /*94e0*/  FMUL.FTZ R167, R167, UR5 ;  /* 0x00000005a7a77c20 */ /* 0x000fe20008410000 */
[----:B------:R-:W1:Y:S01]  /*94f0*/  S2R R192, SR_TID.X ;  /* 0x0000000000c07919 */ /* 0x000e620000002100 */
[----:B------:R-:W-:-:S02]  /*9500*/  UMOV UR38, UR36 ;  /* 0x0000002400267c82 */ /* 0x000fc40008000000 */
[----:B------:R-:W-:Y:S08]  /*9510*/  MUFU.TANH R211, R211 ;  /* 0x000000d300d37308 */ /* 0x000ff00000002400 */
[----:B------:R-:W-:Y:S08]  /*9520*/  MUFU.TANH R213, R213 ;  /* 0x000000d500d57308 */ /* 0x000ff00000002400 */
[----:B------:R-:W-:Y:S08]  /*9530*/  MUFU.TANH R215, R215 ;  /* 0x000000d700d77308 */ /* 0x000ff00000002400 */
[----:B------:R-:W-:Y:S01]  /*9540*/  MUFU.TANH R217, R217 ;  /* 0x000000d900d97308 */ /* 0x000fe20000002400 */
[----:B-1----:R-:W-:-:S07]  /*9550*/  LOP3.LUT P1, RZ, R192, 0x7f, RZ, 0xc0, !PT ;  /* 0x0000007fc0ff7812 */ /* 0x002fce000782c0ff */
[----:B------:R-:W1:Y:S08]  /*9560*/  MUFU.TANH R15, R15 ;  /* 0x0000000f000f7308 */ /* 0x000e700000002400 */
[----:B------:R-:W-:Y:S08]  /*9570*/  MUFU.TANH R219, R219 ;  /* 0x000000db00db7308 */ /* 0x000ff00000002400 */
[----:B------:R-:W2:Y:S01]  /*9580*/  MUFU.TANH R21, R21 ;  /* 0x0000001500157308 */ /* 0x000ea20000002400 */
[----:B-1----:R-:W-:-:S07]  /*9590*/  FMNMX.FTZ R20, R15, R12, !PT ;  /* 0x0000000c0f147209 */ /* 0x002fce0007810000 */
[----:B------:R-:W-:Y:S08]  /*95a0*/  MUFU.TANH R221, R221 ;  /* 0x000000dd00dd7308 */ /* 0x000ff00000002400 */
[----:B------:R-:W1:Y:S01]  /*95b0*/  MUFU.TANH R121, R121 ;  /* 0x0000007900797308 */ /* 0x000e620000002400 */
[----:B--2---:R-:W-:-:S07]  /*95c0*/  FMNMX.FTZ R20, R21, R20, !PT ;  /* 0x0000001415147209 */ /* 0x004fce0007810000 */
[----:B------:R-:W-:Y:S08]  /*95d0*/  MUFU.TANH R223, R223 ;  /* 0x000000df00df7308 */ /* 0x000ff00000002400 */
[----:B------:R-:W2:Y:S01]  /*95e0*/  MUFU.TANH R123, R123 ;  /* 0x0000007b007b7308 */ /* 0x000ea20000002400 */
[----:B-1----:R-:W-:-:S07]  /*95f0*/  FMNMX.FTZ R20, R121, R20, !PT ;  /* 0x0000001479147209 */ /* 0x002fce0007810000 */
[----:B------:R-:W-:Y:S08]  /*9600*/  MUFU.TANH R157, R157 ;  /* 0x0000009d009d7308 */ /* 0x000ff00000002400 */
[----:B------:R-:W-:Y:S01]  /*9610*/  MUFU.TANH R225, R225 ;  /* 0x000000e100e17308 */ /* 0x000fe20000002400 */
[----:B--2---:R-:W-:-:S07]  /*9620*/  FMNMX.FTZ R20, R123, R20, !PT ;  /* 0x000000147b147209 */ /* 0x004fce0007810000 */
        /* <DEDUP_REMOVED lines=40> */
[----:B------:R-:W3:Y:S01]  /*98b0*/  MUFU.TANH R125, R125 ;  /* 0x0000007d007d7308 */ /* 0x000ee20000002400 */
[----:B-1----:R-:W-:-:S04]  /*98c0*/  FMNMX.FTZ R0, R185, R0, !PT ;  /* 0x00000000b9007209 */ /* 0x002fc80007810000 */
[----:B--2---:R-:W-:-:S04]  /*98d0*/  FMNMX.FTZ R0, R187, R0, !PT ;  /* 0x00000000bb007209 */ /* 0x004fc80007810000 */
[----:B------:R-:W-:-:S04]  /*98e0*/  FMNMX.FTZ R0, R189, R0, !PT ;  /* 0x00000000bd007209 */ /* 0x000fc80007810000 */
[----:B------:R-:W-:Y:S02]  /*98f0*/  FMNMX.FTZ R0, R191, R0, !PT ;  /* 0x00000000bf007209 */ /* 0x000fe40007810000 */
[----:B---3--:R-:W-:Y:S02]  /*9900*/  FMNMX.FTZ R20, R125, R20, !PT ;  /* 0x000000147d147209 */ /* 0x008fe40007810000 */
        /* <DEDUP_REMOVED lines=45> */
[----:B------:R-:W-:-:S05]  /*9be0*/  FMNMX.FTZ R0, R165, R0, !PT ;  /* 0x00000000a5007209 */ /* 0x000fca0007810000 */
[----:B------:R-:W1:Y:S02]  /*9bf0*/  SHFL.BFLY PT, R229, R0, 0x2, 0x1f ;  /* 0x0c401f0000e57f89 */ /* 0x000e6400000e0000 */
[----:B-1----:R-:W-:-:S05]  /*9c00*/  FMNMX.FTZ R229, R0, R229, !PT ;  /* 0x000000e500e57209 */ /* 0x002fca0007810000 */
[----:B------:R-:W1:Y:S02]  /*9c10*/  SHFL.BFLY PT, R4, R229, 0x1, 0x1f ;  /* 0x0c201f00e5047f89 */ /* 0x000e6400000e0000 */
[----:B-1----:R-:W-:-:S05]  /*9c20*/  FMNMX.FTZ R4, R229, R4, !PT ;  /* 0x00000004e5047209 */ /* 0x002fca0007810000 */
[C---:B0-----:R-:W-:Y:S01]  /*9c30*/  FMUL.FTZ R14, R4.reuse, R10 ;  /* 0x0000000a040e7220 */ /* 0x041fe20000410000 */
[----:B------:R-:W-:-:S03]  /*9c40*/  FADD.FTZ R13, -R4, R13 ;  /* 0x0000000d040d7221 */ /* 0x000fc60000010100 */
[-CC-:B------:R-:W-:Y:S01]  /*9c50*/  FFMA.FTZ R188, R3, R10.reuse, -R14.reuse ;  /* 0x0000000a03bc7223 */ /* 0x180fe2000001080e */
        /* <DEDUP_REMOVED lines=15> */
[----:B------:R-:W-:-:S07]  /*9d50*/  FFMA.FTZ R165, R165, R10, -R14 ;  /* 0x0000000aa5a57223 */ /* 0x000fce000001080e */
[----:B------:R-:W1:Y:S08]  /*9d60*/  MUFU.EX2 R188, R188 ;  /* 0x000000bc00bc7308 */ /* 0x000e700000000800 */
[----:B------:R-:W2:Y:S01]  /*9d70*/  MUFU.EX2 R190, R190 ;  /* 0x000000be00be7308 */ /* 0x000ea20000000800 */
[----:B0-----:R-:W-:-:S07]  /*9d80*/  FFMA.FTZ R9, R0, R9, R13 ;  /* 0x0000000900097223 */ /* 0x001fce000001000d */
[----:B------:R-:W-:Y:S01]  /*9d90*/  MUFU.EX2 R184, R184 ;  /* 0x000000b800b87308 */ /* 0x000fe20000000800 */
[C---:B-1----:R-:W-:Y:S01]  /*9da0*/  FADD.FTZ R9, R188.reuse, R9 ;  /* 0x00000009bc097221 */ /* 0x042fe20000010000 */
[----:B------:R-:W-:-:S06]  /*9db0*/  F2FP.F16.F32.PACK_AB R188, R188, R13 ;  /* 0x0000000dbcbc723e */ /* 0x000fcc00000000ff */
[----:B------:R-:W-:Y:S01]  /*9dc0*/  MUFU.EX2 R185, R185 ;  /* 0x000000b900b97308 */ /* 0x000fe20000000800 */
[----:B--2---:R-:W-:-:S07]  /*9dd0*/  FADD.FTZ R136, R190, R9 ;  /* 0x00000009be887221 */ /* 0x004fce0000010000 */
[----:B------:R-:W-:Y:S08]  /*9de0*/  MUFU.EX2 R186, R186 ;  /* 0x000000ba00ba7308 */ /* 0x000ff00000000800 */
[----:B------:R-:W-:Y:S08]  /*9df0*/  MUFU.EX2 R180, R180 ;  /* 0x000000b400b47308 */ /* 0x000ff00000000800 */
[----:B------:R-:W-:Y:S01]  /*9e00*/  MUFU.EX2 R193, R193 ;  /* 0x000000c100c17308 */ /* 0x000fe20000000800 */
[----:B------:R-:W-:-:S02]  /*9e10*/  WARPGROUP.DEPBAR.LE gsb0, 0x0 ;  /* 0x00008000000079c5 */ /* 0x000fc40000010000 */
[----:B------:R-:W-:Y:S01]  /*9e20*/  WARPGROUP.ARRIVE ;  /* 0x00000000000079c5 */ /* 0x000fe20000000000 */
[----:B------:R-:W-:Y:S01]  /*9e30*/  FMUL.FTZ R177, R166, UR5 ;  /* 0x00000005a6b17c20 */ /* 0x000fe20008410000 */
[-CC-:B------:R-:W-:Y:S01]  /*9e40*/  FFMA.FTZ R179, R187, R10.reuse, -R14.reuse ;  /* 0x0000000abbb37223 */ /* 0x180fe2000001080e */
[-CC-:B------:R-:W-:Y:S01]  /*9e50*/  FFMA.FTZ R187, R195, R10.reuse, -R14.reuse ;  /* 0x0000000ac3bb7223 */ /* 0x180fe2000001080e */
[-CC-:B------:R-:W-:Y:S01]  /*9e60*/  FFMA.FTZ R176, R215, R10.reuse, -R14.reuse ;  /* 0x0000000ad7b07223 */ /* 0x180fe2000001080e */
[-CC-:B------:R-:W-:Y:S01]  /*9e70*/  FFMA.FTZ R178, R183, R10.reuse, -R14.reuse ;  /* 0x0000000ab7b27223 */ /* 0x180fe2000001080e */
[----:B------:R-:W-:Y:S01]  /*9e80*/  HGMMA.64x192x16.F32 R24, R172, gdesc[UR8].tnspB, R24, gsb0 ;  /* 0x42e00008ac187df0 */ /* 0x000fe20008000818 */
[----:B------:R-:W-:Y:S01]  /*9e90*/  UIADD3 UR10, UR4, 0x280, URZ ;  /* 0x00000280040a7890 */ /* 0x000fe2000fffe03f */
[----:B------:R-:W0:Y:S01]  /*9ea0*/  MUFU.TANH R177, R177 ;  /* 0x000000b100b17308 */ /* 0x000e220000002400 */
[----:B------:R-:W-:Y:S01]  /*9eb0*/  UMOV UR11, 0x40000040 ;  /* 0x40000040000b7882 */ /* 0x000fe20000000000 */
[----:B------:R-:W-:Y:S01]  /*9ec0*/  FFMA.FTZ R195, R217, R10, -R14 ;  /* 0x0000000ad9c37223 */ /* 0x000fe2000001080e */
[----:B------:R-:W-:-:S05]  /*9ed0*/  UMOV UR4, UR37 ;  /* 0x0000002500047c82 */ /* 0x000fca0008000000 */
[----:B------:R-:W1:Y:S08]  /*9ee0*/  MUFU.EX2 R179, R179 ;  /* 0x000000b300b37308 */ /* 0x000e700000000800 */
[----:B------:R-:W-:Y:S01]  /*9ef0*/  MUFU.EX2 R187, R187 ;  /* 0x000000bb00bb7308 */ /* 0x000fe20000000800 */
[----:B0-----:R-:W-:-:S04]  /*9f00*/  FMNMX.FTZ R20, R177, R20, !PT ;  /* 0x00000014b1147209 */ /* 0x001fc80007810000 */
[----:B------:R-:W-:-:S03]  /*9f10*/  FMNMX.FTZ R20, R167, R20, !PT ;  /* 0x00000014a7147209 */ /* 0x000fc60007810000 */
[----:B------:R-:W-:Y:S01]  /*9f20*/  MUFU.EX2 R182, R182 ;  /* 0x000000b600b67308 */ /* 0x000fe20000000800 */
[----:B-1----:R-:W-:Y:S01]  /*9f30*/  F2FP.F16.F32.PACK_AB R190, R179, R190 ;  /* 0x000000beb3be723e */ /* 0x002fe200000000ff */
[----:B------:R-:W0:Y:S06]  /*9f40*/  SHFL.BFLY PT, R3, R20, 0x2, 0x1f ;  /* 0x0c401f0014037f89 */ /* 0x000e2c00000e0000 */
[----:B------:R-:W-:Y:S08]  /*9f50*/  MUFU.EX2 R176, R176 ;  /* 0x000000b000b07308 */ /* 0x000ff00000000800 */
[----:B------:R-:W-:Y:S08]  /*9f60*/  MUFU.EX2 R178, R178 ;  /* 0x000000b200b27308 */ /* 0x000ff00000000800 */
[----:B------:R-:W-:Y:S01]  /*9f70*/  MUFU.EX2 R195, R195 ;  /* 0x000000c300c37308 */ /* 0x000fe20000000800 */
[----:B0-----:R-:W-:Y:S01]  /*9f80*/  FMNMX.FTZ R2, R20, R3, !PT ;  /* 0x0000000314027209 */ /* 0x001fe20007810000 */
[----:B------:R-:W-:-:S04]  /*9f90*/  FFMA.FTZ R20, R225, R10, -R14 ;  /* 0x0000000ae1147223 */ /* 0x000fc8000001080e */
[----:B------:R-:W0:Y:S02]  /*9fa0*/  SHFL.BFLY PT, R3, R2, 0x1, 0x1f ;  /* 0x0c201f0002037f89 */ /* 0x000e2400000e0000 */
[----:B------:R-:W-:Y:S08]  /*9fb0*/  MUFU.EX2 R207, R207 ;  /* 0x000000cf00cf7308 */ /* 0x000ff00000000800 */
[----:B------:R-:W-:Y:S08]  /*9fc0*/  MUFU.EX2 R157, R157 ;  /* 0x0000009d009d7308 */ /* 0x000ff00000000800 */
[----:B------:R-:W-:Y:S01]  /*9fd0*/  MUFU.EX2 R20, R20 ;  /* 0x0000001400147308 */ /* 0x000fe20000000800 */
[----:B0-----:R-:W-:-:S07]  /*9fe0*/  FMNMX.FTZ R3, R2, R3, !PT ;  /* 0x0000000302037209 */ /* 0x001fce0007810000 */
[----:B------:R-:W0:Y:S01]  /*9ff0*/  MUFU.EX2 R161, R161 ;  /* 0x000000a100a17308 */ /* 0x000e220000000800 */
[----:B------:R-:W-:-:S04]  /*a000*/  FMUL.FTZ R128, R3, R10 ;  /* 0x0000000a03807220 */ /* 0x000fc80000410000 */
[-CC-:B------:R-:W-:Y:S01]  /*a010*/  FFMA.FTZ R189, R15, R10.reuse, -R128.reuse ;  /* 0x0000000a0fbd7223 */ /* 0x180fe20000010880 */
[-CC-:B------:R-:W-:Y:S01]  /*a020*/  FFMA.FTZ R191, R121, R10.reuse, -R128.reuse ;  /* 0x0000000a79bf7223 */ /* 0x180fe20000010880 */
[-CC-:B------:R-:W-:Y:S01]  /*a030*/  FFMA.FTZ R15, R125, R10.reuse, -R128.reuse ;  /* 0x0000000a7d0f7223 */ /* 0x180fe20000010880 */
[-CC-:B------:R-:W-:Y:S01]  /*a040*/  FFMA.FTZ R124, R127, R10.reuse, -R128.reuse ;  /* 0x0000000a7f7c7223 */ /* 0x180fe20000010880 */
[-CC-:B------:R-:W-:Y:S01]  /*a050*/  FFMA.FTZ R126, R131, R10.reuse, -R128.reuse ;  /* 0x0000000a837e7223 */ /* 0x180fe20000010880 */
[-CC-:B------:R-:W-:Y:S01]  /*a060*/  FFMA.FTZ R122, R135, R10.reuse, -R128.reuse ;  /* 0x0000000a877a7223 */ /* 0x180fe20000010880 */
[----:B------:R-:W-:Y:S01]  /*a070*/  MUFU.EX2 R189, R189 ;  /* 0x000000bd00bd7308 */ /* 0x000fe20000000800 */
[----:B------:R-:W-:Y:S02]  /*a080*/  IMAD.U32 R125, RZ, RZ, UR7 ;  /* 0x00000007ff7d7e24 */ /* 0x000fe4000f8e00ff */
[-CC-:B------:R-:W-:Y:S01]  /*a090*/  FFMA.FTZ R183, R137, R10.reuse, -R128.reuse ;  /* 0x0000000a89b77223 */ /* 0x180fe20000010880 */
[-CC-:B------:R-:W-:Y:S01]  /*a0a0*/  FFMA.FTZ R130, R149, R10.reuse, -R128.reuse ;  /* 0x0000000a95827223 */ /* 0x180fe20000010880 */
[----:B------:R-:W-:Y:S01]  /*a0b0*/  FFMA.FTZ R121, R153, R10, -R128 ;  /* 0x0000000a99797223 */ /* 0x000fe20000010880 */
[----:B------:R-:W-:-:S02]  /*a0c0*/  @!P1 VIADD R125, R125, 0x30860 ;  /* 0x000308607d7d9836 */ /* 0x000fc40000000000 */
[-CC-:B------:R-:W-:Y:S01]  /*a0d0*/  FFMA.FTZ R132, R143, R10.reuse, -R128.reuse ;  /* 0x0000000a8f847223 */ /* 0x180fe20000010880 */
[-CC-:B------:R-:W-:Y:S01]  /*a0e0*/  FFMA.FTZ R141, R141, R10.reuse, -R128.reuse ;  /* 0x0000000a8d8d7223 */ /* 0x180fe20000010880 */
[----:B------:R-:W-:Y:S01]  /*a0f0*/  MUFU.EX2 R191, R191 ;  /* 0x000000bf00bf7308 */ /* 0x000fe20000000800 */
[-CC-:B------:R-:W-:Y:S01]  /*a100*/  FFMA.FTZ R139, R139, R10.reuse, -R128.reuse ;  /* 0x0000000a8b8b7223 */ /* 0x180fe20000010880 */
[----:B------:R-:W-:Y:S01]  /*a110*/  @!P1 PRMT R125, RZ, 0x654, R125 ;  /* 0x00000654ff7d9816 */ /* 0x000fe2000000007d */
        /* <DEDUP_REMOVED lines=20> */
[-C--:B------:R-:W-:Y:S01]  /*a260*/  FFMA.FTZ R175, R181, R10.reuse, -R14 ;  /* 0x0000000ab5af7223 */ /* 0x080fe2000001080e */
[----:B------:R-:W-:Y:S01]  /*a270*/  FADD.FTZ R181, -R3, R12 ;  /* 0x0000000c03b57221 */ /* 0x000fe20000010100 */
[-C--:B------:R-:W-:Y:S01]  /*a280*/  FFMA.FTZ R12, R21, R10.reuse, -R128 ;  /* 0x0000000a150c7223 */ /* 0x080fe20000010880 */
[-CC-:B------:R-:W-:Y:S01]  /*a290*/  FFMA.FTZ R173, R213, R10.reuse, -R14.reuse ;  /* 0x0000000ad5ad7223 */ /* 0x180fe2000001080e */
[-CC-:B------:R-:W-:Y:S01]  /*a2a0*/  FFMA.FTZ R172, R219, R10.reuse, -R14.reuse ;  /* 0x0000000adbac7223 */ /* 0x180fe2000001080e */
[----:B------:R-:W-:Y:S01]  /*a2b0*/  HGMMA.64x192x16.F32 R24, R168, gdesc[UR8].tnspB, R24, gsb0 ;  /* 0x42e00008a8187df0 */ /* 0x000fe20008000818 */
[-C--:B------:R-:W-:Y:S01]  /*a2c0*/  FMUL.FTZ R181, R181, R10.reuse ;  /* 0x0000000ab5b57220 */ /* 0x080fe20000410000 */
[-C--:B------:R-:W-:Y:S01]  /*a2d0*/  FFMA.FTZ R174, R223, R10.reuse, -R14 ;  /* 0x0000000adfae7223 */ /* 0x080fe2000001080e */
[-CC-:B------:R-:W-:Y:S01]  /*a2e0*/  FFMA.FTZ R14, R123, R10.reuse, -R128.reuse ;  /* 0x0000000a7b0e7223 */ /* 0x180fe20000010880 */
[----:B------:R-:W-:Y:S01]  /*a2f0*/  IMAD.U32 R123, RZ, RZ, UR6 ;  /* 0x00000006ff7b7e24 */ /* 0x000fe2000f8e00ff */
[----:B------:R1:W-:Y:S01]  /*a300*/  MUFU.EX2 R2, R181 ;  /* 0x000000b500027308 */ /* 0x0003e20000000800 */
[----:B------:R-:W-:-:S02]  /*a310*/  FFMA.FTZ R21, R129, R10, -R128 ;  /* 0x0000000a81157223 */ /* 0x000fc40000010880 */
[----:B------:R-:W-:-:S05]  /*a320*/  @!P1 VIADD R123, R123, 0x30840 ;  /* 0x000308407b7b9836 */ /* 0x000fca0000000000 */
[----:B------:R-:W-:Y:S01]  /*a330*/  MUFU.EX2 R12, R12 ;  /* 0x0000000c000c7308 */ /* 0x000fe20000000800 */
[----:B------:R-:W-:Y:S01]  /*a340*/  @!P1 PRMT R123, RZ, 0x654, R123 ;  /* 0x00000654ff7b9816 */ /* 0x000fe2000000007b */
[----:B-1----:R-:W-:-:S06]  /*a350*/  FFMA.FTZ R181, R133, R10, -R128 ;  /* 0x0000000a85b57223 */ /* 0x002fcc0000010880 */
        /* <DEDUP_REMOVED lines=13> */
[----:B0-----:R-:W-:Y:S02]  /*a430*/  F2FP.F16.F32.PACK_AB R168, R161, R20 ;  /* 0x00000014a1a8723e */ /* 0x001fe400000000ff */
[----:B-1----:R-:W-:Y:S01]  /*a440*/  F2FP.F16.F32.PACK_AB R170, R165, R120 ;  /* 0x00000078a5aa723e */ /* 0x002fe200000000ff */
[----:B--2---:R-:W-:Y:S01]  /*a450*/  FFMA.FTZ R123, R2, R8, R189 ;  /* 0x00000008027b7223 */ /* 0x004fe200000100bd */
[----:B------:R0:W-:Y:S01]  /*a460*/  @!P1 SYNCS.ARRIVE.TRANS64.RED.A1T0 RZ, [R125+URZ], RZ ;  /* 0x000000ff7dff99a7 */ /* 0x0001e2000810043f */
[----:B------:R-:W1:Y:S01]  /*a470*/  MUFU.EX2 R8, R141 ;  /* 0x0000008d00087308 */ /* 0x000e620000000800 */
[C---:B------:R-:W-:Y:S01]  /*a480*/  F2FP.F16.F32.PACK_AB R189, R12.reuse, R189 ;  /* 0x000000bd0cbd723e */ /* 0x040fe200000000ff */
[----:B------:R-:W-:Y:S01]  /*a490*/  FADD.FTZ R134, R12, R123 ;  /* 0x0000007b0c867221 */ /* 0x000fe20000010000 */
[----:B------:R-:W-:Y:S01]  /*a4a0*/  FADD.FTZ R123, R179, R136 ;  /* 0x00000088b37b7221 */ /* 0x000fe20000010000 */
[C---:B------:R-:W-:Y:S01]  /*a4b0*/  ISETP.GT.AND P1, PT, R11.reuse, UR50, PT ;  /* 0x000000320b007c0c */ /* 0x040fe2000bf24270 */
[----:B------:R-:W-:-:S02]  /*a4c0*/  VIADD R11, R11, 0xffffffff ;  /* 0xffffffff0b0b7836 */ /* 0x000fc40000000000 */
        /* <DEDUP_REMOVED lines=10> */
[----:B0-----:R-:W-:Y:S01]  /*a570*/  FADD.FTZ R125, R187, R136 ;  /* 0x00000088bb7d7221 */ /* 0x001fe20000010000 */
[-CC-:B------:R-:W-:Y:S01]  /*a580*/  FFMA.FTZ R9, R177, R10.reuse, -R128.reuse ;  /* 0x0000000ab1097223 */ /* 0x180fe20000010880 */
[----:B------:R-:W-:Y:S01]  /*a590*/  FFMA.FTZ R128, R167, R10, -R128 ;  /* 0x0000000aa7807223 */ /* 0x000fe20000010880 */
[----:B------:R-:W-:Y:S01]  /*a5a0*/  FADD.FTZ R123, R21, R134 ;  /* 0x00000086157b7221 */ /* 0x000fe20000010000 */
[----:B------:R-:W-:Y:S01]  /*a5b0*/  FADD.FTZ R136, R180, R125 ;  /* 0x0000007db4887221 */ /* 0x000fe20000010000 */
[----:B-1----:R-:W-:Y:S02]  /*a5c0*/  F2FP.F16.F32.PACK_AB R179, R139, R8 ;  /* 0x000000088bb3723e */ /* 0x002fe400000000ff */
[----:B------:R-:W-:Y:S01]  /*a5d0*/  FADD.FTZ R134, R126, R123 ;  /* 0x0000007b7e867221 */ /* 0x000fe20000010000 */
[----:B------:R-:W-:Y:S01]  /*a5e0*/  FADD.FTZ R123, R193, R136 ;  /* 0x00000088c17b7221 */ /* 0x000fe20000010000 */
[----:B------:R-:W-:Y:S01]  /*a5f0*/  MUFU.EX2 R128, R128 ;  /* 0x0000008000807308 */ /* 0x000fe20000000800 */
[----:B------:R-:W-:Y:S01]  /*a600*/  F2FP.F16.F32.PACK_AB R186, R187, R186 ;  /* 0x000000babbba723e */ /* 0x000fe200000000ff */
[----:B------:R-:W-:Y:S01]  /*a610*/  FADD.FTZ R13, R181, R134 ;  /* 0x00000086b50d7221 */ /* 0x000fe20000010000 */
[----:B------:R-:W-:Y:S01]  /*a620*/  FADD.FTZ R136, R182, R123 ;  /* 0x0000007bb6887221 */ /* 0x000fe20000010000 */
[----:B------:R-:W-:-:S02]  /*a630*/  F2FP.F16.F32.PACK_AB R181, R122, R181 ;  /* 0x000000b57ab5723e */ /* 0x000fc400000000ff */
[----:B------:R-:W-:Y:S01]  /*a640*/  FADD.FTZ R134, R122, R13 ;  /* 0x0000000d7a867221 */ /* 0x000fe20000010000 */
[C---:B------:R-:W-:Y:S01]  /*a650*/  FADD.FTZ R123, R173.reuse, R136 ;  /* 0x00000088ad7b7221 */ /* 0x040fe20000010000 */
[----:B------:R0:W-:Y:S01]  /*a660*/  MUFU.EX2 R122, R9 ;  /* 0x00000009007a7308 */ /* 0x0001e20000000800 */
[----:B------:R-:W-:Y:S01]  /*a670*/  F2FP.F16.F32.PACK_AB R182, R173, R182 ;  /* 0x000000b6adb6723e */ /* 0x000fe200000000ff */
[----:B------:R-:W-:Y:S01]  /*a680*/  FADD.FTZ R13, R183, R134 ;  /* 0x00000086b70d7221 */ /* 0x000fe20000010000 */
[----:B------:R-:W-:Y:S01]  /*a690*/  FADD.FTZ R14, R176, R123 ;  /* 0x0000007bb00e7221 */ /* 0x000fe20000010000 */
[C---:B------:R-:W-:Y:S02]  /*a6a0*/  F2FP.F16.F32.PACK_AB R176, R175.reuse, R176 ;  /* 0x000000b0afb0723e */ /* 0x040fe400000000ff */
        /* <DEDUP_REMOVED lines=27> */
[----:B0-----:R-:W-:Y:S01]  /*a860*/  FADD.FTZ R9, R161, R8 ;  /* 0x00000008a1097221 */ /* 0x001fe20000010000 */
[----:B------:R-:W-:Y:S02]  /*a870*/  F2FP.F16.F32.PACK_AB R175, R155, R140 ;  /* 0x0000008c9baf723e */ /* 0x000fe400000000ff */
[----:B-1----:R-:W-:Y:S01]  /*a880*/  FADD.FTZ R13, R14, R13 ;  /* 0x0000000d0e0d7221 */ /* 0x002fe20000010000 */
[----:B------:R-:W-:Y:S01]  /*a890*/  FADD.FTZ R8, R120, R9 ;  /* 0x0000000978087221 */ /* 0x000fe20000010000 */
[C---:B------:R-:W-:Y:S02]  /*a8a0*/  F2FP.F16.F32.PACK_AB R169, R163.reuse, R14 ;  /* 0x0000000ea3a9723e */ /* 0x040fe400000000ff */
[----:B------:R-:W-:Y:S01]  /*a8b0*/  FADD.FTZ R13, R163, R13 ;  /* 0x0000000da30d7221 */ /* 0x000fe20000010000 */
[----:B------:R-:W-:Y:S01]  /*a8c0*/  FADD.FTZ R9, R165, R8 ;  /* 0x00000008a5097221 */ /* 0x000fe20000010000 */
[----:B------:R-:W-:-:S02]  /*a8d0*/  F2FP.F16.F32.PACK_AB R171, R128, R122 ;  /* 0x0000007a80ab723e */ /* 0x000fc400000000ff */
[----:B------:R-:W-:-:S04]  /*a8e0*/  FADD.FTZ R13, R122, R13 ;  /* 0x0000000d7a0d7221 */ /* 0x000fc80000010000 */
[----:B------:R-:W-:Y:S01]  /*a8f0*/  FADD.FTZ R8, R128, R13 ;  /* 0x0000000d80087221 */ /* 0x000fe20000010000 */
[----:B------:R-:W-:Y:S01]  /*a900*/  IMAD.MOV.U32 R13, RZ, RZ, R4 ;  /* 0x000000ffff0d7224 */ /* 0x000fe200078e0004 */
[----:B------:R-:W-:Y:S06]  /*a910*/  @P1 BRA `(.L_x_3964) ;  /* 0xffffffdc000c1947 */ /* 0x000fec000383ffff */
.L_x_3955:
[----:B------:R-:W-:-:S13]  /*a920*/  ISETP.GE.AND P1, PT, R11, UR61, PT ;  /* 0x0000003d0b007c0c */ /* 0x000fda000bf26270 */
[----:B------:R-:W-:Y:S05]  /*a930*/  @!P1 BRA `(.L_x_3965) ;  /* 0x00000034005c9947 */ /* 0x000fea0003800000 */
[----:B------:R-:W-:Y:S01]  /*a940*/  IMAD.IADD R10, R16, 0x1, -R17 ;  /* 0x00000001100a7824 */ /* 0x000fe200078e0a11 */
[----:B------:R-:W-:Y:S01]  /*a950*/  UMOV UR38, UR36 ;  /* 0x0000002400267c82 */ /* 0x000fe20008000000 */
[----:B------:R-:W-:Y:S01]  /*a960*/  IMAD.MOV.U32 R14, RZ, RZ, R3 ;  /* 0x000000ffff0e7224 */ /* 0x000fe200078e0003 */
[----:B------:R-:W-:Y:S01]  /*a970*/  UMOV UR4, UR37 ;  /* 0x0000002500047c82 */ /* 0x000fe20008000000 */
[----:B------:R-:W-:Y:S01]  /*a980*/  IMAD.MOV.U32 R12, RZ, RZ, R4 ;  /* 0x000000ffff0c7224 */ /* 0x000fe200078e0004 */
[----:B------:R-:W-:Y:S01]  /*a990*/  IADD3 R21, R10, 0x8, R5 ;  /* 0x000000080a157810 */ /* 0x000fe20007ffe005 */
[----:B------:R-:W-:Y:S01]  /*a9a0*/  IMAD.IADD R15, R5, 0x1, R10 ;  /* 0x00000001050f7824 */ /* 0x000fe200078e020a */
[----:B------:R-:W-:Y:S01]  /*a9b0*/  ULDC UR50, c[0x0][0x9e4] ;  /* 0x0002790000327ab9 */ /* 0x000fe20000000800 */
[----:B------:R-:W-:Y:S01]  /*a9c0*/  ULDC UR5, c[0x0][0x9d8] ;  /* 0x0002760000057ab9 */ /* 0x000fe20000000800 */
[----:B------:R-:W-:Y:S01]  /*a9d0*/  LOP3.LUT R13, RZ, R21, RZ, 0x33, !PT ;  /* 0x00000015ff0d7212 */ /* 0x000fe200078e33ff */
[----:B------:R-:W-:-:S06]  /*a9e0*/  ULDC UR54, c[0x0][0x9e0] ;  /* 0x0002780000367ab9 */ /* 0x000fcc0000000800 */
.L_x_3982:
[----:B------:R-:W-:-:S04]  /*a9f0*/  UIADD3 UR6, UR4, 0x1, URZ ;  /* 0x0000000104067890 */ /* 0x000fc8000fffe03f */
[----:B------:R-:W-:-:S04]  /*aa00*/  UISETP.NE.AND UP1, UPT, UR6, 0x2, UPT ;  /* 0x000000020600788c */ /* 0x000fc8000bf25270 */
[----:B------:R-:W-:Y:S02]  /*aa10*/  USEL UR36, URZ, 0x1, UP1 ;  /* 0x000000013f247887 */ /* 0x000fe40008800000 */
[----:B------:R-:W-:Y:S02]  /*aa20*/  USEL UR37, UR6, URZ, UP1 ;  /* 0x0000003f06257287 */ /* 0x000fe40008800000 */
[----:B------:R-:W-:Y:S01]  /*aa30*/  ULOP3.LUT UR36, UR38, UR36, URZ, 0x3c, !UPT ;  /* 0x0000002426247292 */ /* 0x000fe2000f8e3c3f */
[----:B------:R-:W-:Y:S11]  /*aa40*/  @!P0 BRA `(.L_x_3966) ;  /* 0x0000000000048947 */ /* 0x000ff60003800000 */
[----:B------:R-:W-:Y:S01]  /*aa50*/  BPT.TRAP 0x1 ;  /* 0x000000040000795c */ /* 0x000fe20000300000 */
.L_x_3966:
[----:B------:R-:W-:Y:S01]  /*aa60*/  ULEA UR6, UR37, UR39, 0x3 ;  /* 0x0000002725067291 */ /* 0x000fe2000f8e183f */
[----:B------:R-:W-:-:S05]  /*aa70*/  IMAD.U32 R3, RZ, RZ, UR36 ;  /* 0x00000024ff037e24 */ /* 0x000fca000f8e00ff */
[----:B------:R-:W-:-:S04]  /*aa80*/  SHF.L.U32 R3, R3, 0x1f, RZ ;  /* 0x0000001f03037819 */ /* 0x000fc800000006ff */
[----:B------:R0:W1:Y:S01]  /*aa90*/  SYNCS.PHASECHK.TRANS64.TRYWAIT P1, [UR6+0x30830], R3 ;  /* 0x03083003ff0075a7 */ /* 0x0000620008020146 */
[----:B------:R-:W-:Y:S05]  /*aaa0*/  @!P0 BRA `(.L_x_3967) ;  /* 0x0000000000048947 */ /* 0x000fea0003800000 */
[----:B------:R-:W-:Y:S01]  /*aab0*/  BPT.TRAP 0x1 ;  /* 0x000000040000795c */ /* 0x000fe20000300000 */
.L_x_3967:
[----:B-1----:R-:W-:Y:S05]  /*aac0*/  @P1 BRA `(.L_x_3968) ;  /* 0x0000000000081947 */ /* 0x002fea0003800000 */
[----:B------:R-:W1:Y:S02]  /*aad0*/  SYNCS.PHASECHK.TRANS64.TRYWAIT P1, [UR6+0x30830], R3 ;  /* 0x03083003ff0075a7 */ /* 0x000e640008020146 */
[----:B-1----:R-:W-:Y:S05]  /*aae0*/  @!P1 BRA `(.L_x_3969) ;  /* 0x000000c400349947 */ /* 0x002fea0003800000 */
.L_x_3968:
        /* <DEDUP_REMOVED lines=167> */
.L_x_3970:
[----:B------:R-:W-:Y:S01]  /*b560*/  ULEA UR7, UR4, UR39, 0x3 ;  /* 0x0000002704077291 */ /* 0x000fe2000f8e183f */
[----:B------:R-:W-:-:S05]  /*b570*/  IMAD.U32 R0, RZ, RZ, UR38 ;  /* 0x00000026ff007e24 */ /* 0x000fca000f8e00ff */
[----:B------:R-:W-:-:S04]  /*b580*/  SHF.L.U32 R0, R0, 0x1f, RZ ;  /* 0x0000001f00007819 */ /* 0x000fc800000006ff */
[----:B------:R2:W3:Y:S01]  /*b590*/  SYNCS.PHASECHK.TRANS64.TRYWAIT P1, [UR7+0x30850], R0 ;  /* 0x03085000ff0075a7 */ /* 0x0004e20008020147 */
[----:B------:R-:W-:Y:S05]  /*b5a0*/  @!P0 BRA `(.L_x_3971) ;  /* 0x0000000000048947 */ /* 0x000fea0003800000 */
[----:B------:R-:W-:Y:S01]  /*b5b0*/  BPT.TRAP 0x1 ;  /* 0x000000040000795c */ /* 0x000fe20000300000 */
.L_x_3971:
[----:B---3--:R-:W-:Y:S05]  /*b5c0*/  @P1 BRA `(.L_x_3972) ;  /* 0x0000000000081947 */ /* 0x008fea0003800000 */
[----:B------:R-:W3:Y:S02]  /*b5d0*/  SYNCS.PHASECHK.TRANS64.TRYWAIT P1, [UR7+0x30850], R0 ;  /* 0x03085000ff0075a7 */ /* 0x000ee40008020147 */
[----:B---3--:R-:W-:Y:S05]  /*b5e0*/  @!P1 BRA `(.L_x_3973) ;  /* 0x000000b8008c9947 */ /* 0x008fea0003800000 */
.L_x_3972:
[----:B------:R-:W-:Y:S01]  /*b5f0*/  UIADD3 UR10, UR39, 0x400, URZ ;  /* 0x00000400270a7890 */ /* 0x000fe2000fffe03f */
[----:B------:R-:W-:Y:S01]  /*b600*/  WARPGROUP.ARRIVE ;  /* 0x00000000000079c5 */ /* 0x000fe20000000000 */
[----:B------:R-:W-:-:S05]  /*b610*/  UMOV UR11, 0x40000040 ;  /* 0x40000040000b7882 */ /* 0x000fca0000000000 */
[----:B------:R-:W3:Y:S01]  /*b620*/  S2R R194, SR_TID.X ;  /* 0x0000000000c27919 */ /* 0x000ee20000002100 */
[----:B------:R-:W-:Y:S01]  /*b630*/  USHF.R.U32.HI UR10, URZ, 0x4, UR10 ;  /* 0x000000043f0a7899 */ /* 0x000fe2000801160a */
[----:B------:R-:W-:Y:S02]  /*b640*/  IMAD.U32 R2, RZ, RZ, UR6 ;  /* 0x00000006ff027e24 */ /* 0x000fe4000f8e00ff */
[----:B-1----:R-:W-:Y:S01]  /*b650*/  FMUL.FTZ R4, R120, UR5 ;  /* 0x0000000578047c20 */ /* 0x002fe20008410000 */
[----:B0-2---:R-:W-:Y:S01]  /*b660*/  FMUL.FTZ R0, R122, UR5 ;  /* 0x000000057a007c20 */ /* 0x005fe20008410000 */
        /* <DEDUP_REMOVED lines=46> */
[----:B------:R-:W-:Y:S01]  /*b950*/  HGMMA.64x192x16.F32 R24, R184, gdesc[UR8].tnspB, R24, gsb0 ;  /* 0x42e00008b8187df0 */ /* 0x000fe20008000818 */
[----:B------:R-:W-:Y:S01]  /*b960*/  UIADD3 UR10, UR4, 0x100, URZ ;  /* 0x00000100040a7890 */ /* 0x000fe2000fffe03f */
[----:B------:R-:W-:Y:S01]  /*b970*/  UMOV UR11, 0x40000040 ;  /* 0x40000040000b7882 */ /* 0x000fe20000000000 */
[----:B------:R-:W-:Y:S02]  /*b980*/  WARPGROUP.DEPBAR.LE gsb0, 0x0 ;  /* 0x00008000000079c5 */ /* 0x000fe40000010000 */
[----:B------:R-:W-:Y:S01]  /*b990*/  WARPGROUP.ARRIVE ;  /* 0x00000000000079c5 */ /* 0x000fe20000000000 */
[----:B------:R-:W-:-:S14]  /*b9a0*/  IMAD R187, R11, -0x60, RZ ;  /* 0xffffffa00bbb7824 */ /* 0x000fdc00078e02ff */
        /* <DEDUP_REMOVED lines=62> */
[----:B------:R-:W-:Y:S01]  /*bd90*/  IADD3 R148, R187, 0x1, R16 ;  /* 0x00000001bb947810 */ /* 0x000fe20007ffe010 */
[----:B------:R-:W0:Y:S04]  /*bda0*/  MUFU.TANH R172, R172 ;  /* 0x000000ac00ac7308 */ /* 0x000e280000002400 */
[----:B------:R-:W-:-:S02]  /*bdb0*/  IMAD.IADD R3, R148, 0x1, -R17 ;  /* 0x0000000194037824 */ /* 0x000fc400078e0a11 */
[C---:B------:R-:W-:Y:S02]  /*bdc0*/  IMAD R148, R18.reuse, -0x2, R187 ;  /* 0xfffffffe12947824 */ /* 0x040fe400078e02bb */
[----:B------:R-:W0:Y:S01]  /*bdd0*/  MUFU.TANH R173, R173 ;  /* 0x000000ad00ad7308 */ /* 0x000e220000002400 */
[----:B------:R-:W-:-:S04]  /*bde0*/  IMAD R3, R18, -0x2, R3 ;  /* 0xfffffffe12037824 */ /* 0x000fc800078e0203 */
        /* <DEDUP_REMOVED lines=17> */
[----:B------:R0:W-:Y:S01]  /*bf00*/  @!P1 SYNCS.ARRIVE.TRANS64.RED.A1T0 RZ, [R2+URZ], RZ ;  /* 0x000000ff02ff99a7 */ /* 0x0001e2000810043f */
[----:B------:R-:W-:-:S13]  /*bf10*/  PLOP3.LUT P1, PT, PT, PT, UP0, 0x40, 0x0 ;  /* 0x000000000000781c */ /* 0x000fda0003f2e808 */
[----:B01234-:R-:W-:Y:S05]  /*bf20*/  @P1 BRA `(.L_x_3974) ;  /* 0x0000000000581947 */ /* 0x01ffea0003800000 */
[----:B------:R-:W-:Y:S01]  /*bf30*/  ISETP.GT.AND P1, PT, R15, -0x1, PT ;  /* 0xffffffff0f00780c */ /* 0x000fe20003f24270 */
[----:B------:R-:W-:-:S12]  /*bf40*/  BSSY B0, `(.L_x_3975) ;  /* 0x0000011000007945 */ /* 0x000fd80003800000 */
[----:B------:R-:W-:Y:S05]  /*bf50*/  @P1 BRA `(.L_x_3976) ;  /* 0x0000000000241947 */ /* 0x000fea0003800000 */
[----:B------:R-:W-:Y:S01]  /*bf60*/  IMAD.U32 R151, RZ, RZ, UR50 ;  /* 0x00000032ff977e24 */ /* 0x000fe2000f8e00ff */
[----:B------:R-:W-:-:S04]  /*bf70*/  IADD3 R149, R5, R16, -R17 ;  /* 0x0000001005957210 */ /* 0x000fc80007ffe811 */
[----:B------:R-:W-:Y:S02]  /*bf80*/  ISETP.NE.AND P1, PT, R151, 0x1, PT ;  /* 0x000000019700780c */ /* 0x000fe40003f25270 */
[----:B------:R-:W-:-:S11]  /*bf90*/  LOP3.LUT R149, RZ, R149, RZ, 0x33, !PT ;  /* 0x00000095ff957212 */ /* 0x000fd600078e33ff */
[----:B------:R-:W0:Y:S02]  /*bfa0*/  @P1 LDC.64 R2, c[0x0][0x9e8] ;  /* 0x00027a00ff021b82 */ /* 0x000e240000000a00 */
[----:B0-----:R-:W-:-:S05]  /*bfb0*/  @P1 IMAD.HI.U32 R2, R149, R2, RZ ;  /* 0x0000000295021227 */ /* 0x001fca00078e00ff */
[----:B------:R-:W-:-:S04]  /*bfc0*/  @P1 SHF.R.U32.HI R149, RZ, R3, R2 ;  /* 0x00000003ff951219 */ /* 0x000fc80000011602 */
[----:B------:R-:W-:Y:S01]  /*bfd0*/  LOP3.LUT R149, RZ, R149, RZ, 0x33, !PT ;  /* 0x00000095ff957212 */ /* 0x000fe200078e33ff */
[----:B------:R-:W-:Y:S06]  /*bfe0*/  BRA `(.L_x_3977) ;  /* 0x0000000000187947 */ /* 0x000fec0003800000 */
.L_x_3976:
[----:B------:R-:W-:Y:S02]  /*bff0*/  IMAD.U32 R151, RZ, RZ, UR50 ;  /* 0x00000032ff977e24 */ /* 0x000fe4000f8e00ff */
[----:B------:R-:W-:-:S03]  /*c000*/  IMAD.MOV.U32 R149, RZ, RZ, R15 ;  /* 0x000000ffff957224 */ /* 0x000fc600078e000f */
[----:B------:R-:W-:-:S13]  /*c010*/  ISETP.NE.AND P1, PT, R151, 0x1, PT ;  /* 0x000000019700780c */ /* 0x000fda0003f25270 */
[----:B------:R-:W0:Y:S02]  /*c020*/  @P1 LDC.64 R2, c[0x0][0x9e8] ;  /* 0x00027a00ff021b82 */ /* 0x000e240000000a00 */
[----:B0-----:R-:W-:-:S05]  /*c030*/  @P1 IMAD.HI.U32 R2, R15, R2, RZ ;  /* 0x000000020f021227 */ /* 0x001fca00078e00ff */
[----:B------:R-:W-:-:S07]  /*c040*/  @P1 SHF.R.U32.HI R149, RZ, R3, R2 ;  /* 0x00000003ff951219 */ /* 0x000fce0000011602 */
.L_x_3977:
[----:B------:R-:W-:Y:S05]  /*c050*/  BSYNC B0 ;  /* 0x0000000000007941 */ /* 0x000fea0003800000 */
.L_x_3975:
[----:B------:R-:W-:-:S05]  /*c060*/  IMAD R3, R149, R151, R148 ;  /* 0x0000009795037224 */ /* 0x000fca00078e0294 */
[----:B------:R-:W-:Y:S02]  /*c070*/  VIADDMNMX R152, R3, R151, R152, PT ;  /* 0x0000009703987246 */ /* 0x000fe40003800198 */
[----:B------:R-:W-:-:S07]  /*c080*/  VIMNMX R154, R154, R3, !PT ;  /* 0x000000039a9a7248 */ /* 0x000fce0007fe0100 */
.L_x_3974:
        /* <DEDUP_REMOVED lines=95> */
[----:B------:R-:W-:-:S02]  /*c680*/  ISETP.GT.AND P4, PT, R154, 0x50, !P3 ;  /* 0x000000509a00780c */ /* 0x000fc40005f84270 */
[----:B------:R-:W-:Y:S02]  /*c690*/  IADD3 R144, R158, 0x8, R5 ;  /* 0x000000089e907810 */ /* 0x000fe40007ffe005 */
        /* <DEDUP_REMOVED lines=33> */
.L_x_3980:
[----:B------:R-:W-:Y:S02]  /*c8b0*/  IMAD.U32 R150, RZ, RZ, UR50 ;  /* 0x00000032ff967e24 */ /* 0x000fe4000f8e00ff */
[----:B------:R-:W-:-:S03]  /*c8c0*/  IMAD.MOV.U32 R187, RZ, RZ, R21 ;  /* 0x000000ffffbb7224 */ /* 0x000fc600078e0015 */
[----:B------:R-:W-:-:S13]  /*c8d0*/  ISETP.NE.AND P6, PT, R150, 0x1, PT ;  /* 0x000000019600780c */ /* 0x000fda0003fc5270 */
[----:B------:R-:W0:Y:S02]  /*c8e0*/  @P6 LDC.64 R2, c[0x0][0x9e8] ;  /* 0x00027a00ff026b82 */ /* 0x000e240000000a00 */
[----:B0-----:R-:W-:-:S05]  /*c8f0*/  @P6 IMAD.HI.U32 R2, R21, R2, RZ ;  /* 0x0000000215026227 */ /* 0x001fca00078e00ff */
[----:B------:R-:W-:-:S07]  /*c900*/  @P6 SHF.R.U32.HI R187, RZ, R3, R2 ;  /* 0x00000003ffbb6219 */ /* 0x000fce0000011602 */
.L_x_3981:
[----:B------:R-:W-:Y:S05]  /*c910*/  BSYNC B0 ;  /* 0x0000000000007941 */ /* 0x000fea0003800000 */
.L_x_3979:
[----:B------:R-:W-:-:S05]  /*c920*/  IMAD R3, R187, R150, R148 ;  /* 0x00000096bb037224 */ /* 0x000fca00078e0294 */
[----:B------:R-:W-:Y:S02]  /*c930*/  VIADDMNMX R142, R3, R150, R142, PT ;  /* 0x00000096038e7246 */ /* 0x000fe4000380018e */
[----:B------:R-:W-:-:S07]  /*c940*/  VIMNMX R144, R144, R3, !PT ;  /* 0x0000000390907248 */ /* 0x000fce0007fe0100 */
.L_x_3978:
[C---:B------:R-:W-:Y:S01]  /*c950*/  ISETP.GT.AND P1, PT, R144.reuse, 0x1, !P1 ;  /* 0x000000019000780c */ /* 0x040fe20004f24270 */
[----:B------:R-:W-:Y:S01]  /*c960*/  UMOV UR38, UR36 ;  /* 0x0000002400267c82 */ /* 0x000fe20008000000 */
[----:B------:R-:W-:Y:S01]  /*c970*/  ISETP.GT.AND P2, PT, R144, 0x8, !P2 ;  /* 0x000000089000780c */ /* 0x000fe20005744270 */
[----:B------:R-:W-:Y:S01]  /*c980*/  UMOV UR4, UR37 ;  /* 0x0000002500047c82 */ /* 0x000fe20008000000 */
[C---:B------:R-:W-:Y:S02]  /*c990*/  ISETP.LT.OR P1, PT, R142.reuse, 0x2, P1 ;  /* 0x000000028e00780c */ /* 0x040fe40000f21670 */
[----:B------:R-:W-:Y:S02]  /*c9a0*/  ISETP.LT.OR P2, PT, R142, 0x9, P2 ;  /* 0x000000098e00780c */ /* 0x000fe40001741670 */
[----:B------:R-:W-:Y:S02]  /*c9b0*/  FSEL R215, R10, -INF , !P1 ;  /* 0xff8000000ad77808 */ /* 0x000fe40004800000 */
[----:B------:R-:W-:Y:S01]  /*c9c0*/  ISETP.NE.AND P1, PT, R162, RZ, PT ;  /* 0x000000ffa200720c */ /* 0x000fe20003f25270 */
[----:B------:R-:W0:Y:S01]  /*c9d0*/  LDC R10, c[0x0][0x988] ;  /* 0x00026200ff0a7b82 */ /* 0x000e220000000800 */
[----:B------:R-:W-:-:S02]  /*c9e0*/  FSEL R187, R20, -INF , !P2 ;  /* 0xff80000014bb7808 */ /* 0x000fc40005000000 */
[----:B------:R-:W-:Y:S02]  /*c9f0*/  ISETP.GT.AND P1, PT, R144, 0x9, !P1 ;  /* 0x000000099000780c */ /* 0x000fe40004f24270 */
[----:B------:R-:W-:Y:S02]  /*ca00*/  ISETP.NE.AND P2, PT, R170, RZ, PT ;  /* 0x000000ffaa00720c */ /* 0x000fe40003f45270 */
        /* <DEDUP_REMOVED lines=62> */
[----:B------:R-:W-:Y:S01]  /*cdf0*/  ISETP.NE.AND P1, PT, R182, RZ, PT ;  /* 0x000000ffb600720c */ /* 0x000fe20003f25270 */
[----:B------:R-:W1:Y:S01]  /*ce00*/  SHFL.BFLY PT, R3, R2, 0x2, 0x1f ;  /* 0x0c401f0002037f89 */ /* 0x000e6200000e0000 */
[----:B------:R-:W-:-:S02]  /*ce10*/  ISETP.NE.AND P6, PT, R192, RZ, PT ;  /* 0x000000ffc000720c */ /* 0x000fc40003fc5270 */
[C---:B------:R-:W-:Y:S02]  /*ce20*/  ISETP.GT.AND P1, PT, R144.reuse, 0x31, !P1 ;  /* 0x000000319000780c */ /* 0x040fe40004f24270 */
[----:B------:R-:W-:Y:S02]  /*ce30*/  ISETP.GT.AND P3, PT, R144, 0x50, !P3 ;  /* 0x000000509000780c */ /* 0x000fe40005f64270 */
[----:B------:R-:W-:Y:S02]  /*ce40*/  ISETP.LT.OR P1, PT, R142, 0x32, P1 ;  /* 0x000000328e00780c */ /* 0x000fe40000f21670 */
[----:B------:R-:W-:Y:S02]  /*ce50*/  ISETP.GT.AND P4, PT, R144, 0x51, !P4 ;  /* 0x000000519000780c */ /* 0x000fe40006784270 */
[----:B------:R-:W-:Y:S02]  /*ce60*/  FSEL R121, R134, -INF , !P1 ;  /* 0xff80000086797808 */ /* 0x000fe40004800000 */
[----:B------:R-:W-:-:S02]  /*ce70*/  ISETP.NE.AND P1, PT, R184, RZ, PT ;  /* 0x000000ffb800720c */ /* 0x000fc40003f25270 */
[----:B------:R-:W-:Y:S02]  /*ce80*/  ISETP.LT.OR P3, PT, R142, 0x51, P3 ;  /* 0x000000518e00780c */ /* 0x000fe40001f61670 */
[C---:B------:R-:W-:Y:S02]  /*ce90*/  ISETP.GT.AND P1, PT, R144.reuse, 0x38, !P1 ;  /* 0x000000389000780c */ /* 0x040fe40004f24270 */
[----:B------:R-:W-:Y:S02]  /*cea0*/  ISETP.GT.AND P5, PT, R144, 0x58, !P5 ;  /* 0x000000589000780c */ /* 0x000fe40006fa4270 */
[C---:B------:R-:W-:Y:S02]  /*ceb0*/  ISETP.LT.OR P1, PT, R142.reuse, 0x39, P1 ;  /* 0x000000398e00780c */ /* 0x040fe40000f21670 */
[----:B------:R-:W-:Y:S02]  /*cec0*/  ISETP.LT.OR P4, PT, R142, 0x52, P4 ;  /* 0x000000528e00780c */ /* 0x000fe40002781670 */
[----:B------:R-:W-:-:S02]  /*ced0*/  FSEL R125, R136, -INF , !P1 ;  /* 0xff800000887d7808 */ /* 0x000fc40004800000 */
[----:B------:R-:W-:Y:S02]  /*cee0*/  ISETP.NE.AND P1, PT, R186, RZ, PT ;  /* 0x000000ffba00720c */ /* 0x000fe40003f25270 */
[----:B-1----:R-:W-:Y:S02]  /*cef0*/  FMNMX.FTZ R3, R2, R3, !PT ;  /* 0x0000000302037209 */ /* 0x002fe40007810000 */
[----:B------:R-:W-:Y:S02]  /*cf00*/  ISETP.GT.AND P1, PT, R144, 0x39, !P1 ;  /* 0x000000399000780c */ /* 0x000fe40004f24270 */
[C---:B------:R-:W-:Y:S01]  /*cf10*/  ISETP.LT.OR P5, PT, R142.reuse, 0x59, P5 ;  /* 0x000000598e00780c */ /* 0x040fe20002fa1670 */
[----:B------:R-:W1:Y:S01]  /*cf20*/  SHFL.BFLY PT, R4, R3, 0x1, 0x1f ;  /* 0x0c201f0003047f89 */ /* 0x000e6200000e0000 */
[----:B------:R-:W-:-:S04]  /*cf30*/  ISETP.LT.OR P1, PT, R142, 0x3a, P1 ;  /* 0x0000003a8e00780c */ /* 0x000fc80000f21670 */
[----:B------:R-:W-:Y:S02]  /*cf40*/  FSEL R135, R135, -INF , !P1 ;  /* 0xff80000087877808 */ /* 0x000fe40004800000 */
[----:B------:R-:W-:-:S04]  /*cf50*/  ISETP.NE.AND P1, PT, R188, RZ, PT ;  /* 0x000000ffbc00720c */ /* 0x000fc80003f25270 */
[----:B------:R-:W-:-:S04]  /*cf60*/  ISETP.GT.AND P1, PT, R144, 0x40, !P1 ;  /* 0x000000409000780c */ /* 0x000fc80004f24270 */
[----:B------:R-:W-:-:S04]  /*cf70*/  ISETP.LT.OR P1, PT, R142, 0x41, P1 ;  /* 0x000000418e00780c */ /* 0x000fc80000f21670 */
[----:B------:R-:W-:Y:S02]  /*cf80*/  FSEL R123, R138, -INF , !P1 ;  /* 0xff8000008a7b7808 */ /* 0x000fe40004800000 */
[----:B------:R-:W-:Y:S02]  /*cf90*/  ISETP.NE.AND P1, PT, R190, RZ, PT ;  /* 0x000000ffbe00720c */ /* 0x000fe40003f25270 */
[----:B-1----:R-:W-:Y:S02]  /*cfa0*/  FMNMX.FTZ R4, R3, R4, !PT ;  /* 0x0000000403047209 */ /* 0x002fe40007810000 */
        /* <DEDUP_REMOVED lines=61> */
[-C--:B------:R-:W-:Y:S01]  /*d380*/  FFMA.FTZ R151, R167, R10.reuse, -R0 ;  /* 0x0000000aa7977223 */ /* 0x080fe20000010800 */
[----:B------:R-:W-:Y:S01]  /*d390*/  FMUL.FTZ R0, R153, R10 ;  /* 0x0000000a99007220 */ /* 0x000fe20000410000 */
[----:B------:R-:W-:Y:S01]  /*d3a0*/  FMNMX.FTZ R2, R129, R2, !PT ;  /* 0x0000000281027209 */ /* 0x000fe20007810000 */
[----:B------:R-:W-:Y:S01]  /*d3b0*/  MUFU.EX2 R219, R219 ;  /* 0x000000db00db7308 */ /* 0x000fe20000000800 */
[----:B------:R-:W-:-:S02]  /*d3c0*/  LOP3.LUT P6, RZ, R194, 0x7f, RZ, 0xc0, !PT ;  /* 0x0000007fc2ff7812 */ /* 0x000fc400078cc0ff */
[----:B------:R-:W-:-:S04]  /*d3d0*/  FMNMX.FTZ R2, R121, R2, !PT ;  /* 0x0000000279027209 */ /* 0x000fc80007810000 */
[----:B------:R-:W-:Y:S01]  /*d3e0*/  FMNMX.FTZ R2, R125, R2, !PT ;  /* 0x000000027d027209 */ /* 0x000fe20007810000 */
[----:B------:R-:W0:Y:S03]  /*d3f0*/  MUFU.EX2 R0, R0 ;  /* 0x0000000000007308 */ /* 0x000e260000000800 */
[----:B------:R-:W-:-:S04]  /*d400*/  FMNMX.FTZ R2, R135, R2, !PT ;  /* 0x0000000287027209 */ /* 0x000fc80007810000 */
        /* <DEDUP_REMOVED lines=13> */
[----:B------:R-:W-:Y:S01]  /*d4e0*/  MUFU.EX2 R184, R184 ;  /* 0x000000b800b87308 */ /* 0x000fe20000000800 */
[----:B--2---:R-:W-:Y:S02]  /*d4f0*/  FADD.FTZ R132, R190, R9 ;  /* 0x00000009be847221 */ /* 0x004fe40000010000 */
[----:B------:R-:W-:-:S05]  /*d500*/  FMNMX.FTZ R2, R179, R2, !PT ;  /* 0x00000002b3027209 */ /* 0x000fca0007810000 */
[----:B------:R-:W1:Y:S01]  /*d510*/  SHFL.BFLY PT, R3, R2, 0x2, 0x1f ;  /* 0x0c401f0002037f89 */ /* 0x000e6200000e0000 */
[----:B------:R-:W-:Y:S01]  /*d520*/  MUFU.EX2 R173, R173 ;  /* 0x000000ad00ad7308 */ /* 0x000fe20000000800 */
[C---:B0-----:R-:W-:Y:S01]  /*d530*/  FADD.FTZ R9, R171.reuse, R132 ;  /* 0x00000084ab097221 */ /* 0x041fe20000010000 */
[----:B------:R-:W-:-:S06]  /*d540*/  F2FP.F16.F32.PACK_AB R190, R171, R190 ;  /* 0x000000beabbe723e */ /* 0x000fcc00000000ff */
[----:B------:R-:W-:Y:S08]  /*d550*/  MUFU.EX2 R186, R186 ;  /* 0x000000ba00ba7308 */ /* 0x000ff00000000800 */
[----:B------:R-:W-:Y:S01]  /*d560*/  MUFU.EX2 R169, R169 ;  /* 0x000000a900a97308 */ /* 0x000fe20000000800 */
[----:B-1----:R-:W-:-:S07]  /*d570*/  FMNMX.FTZ R3, R2, R3, !PT ;  /* 0x0000000302037209 */ /* 0x002fce0007810000 */
[----:B------:R-:W-:Y:S01]  /*d580*/  MUFU.EX2 R180, R180 ;  /* 0x000000b400b47308 */ /* 0x000fe20000000800 */
[----:B------:R-:W0:Y:S07]  /*d590*/  SHFL.BFLY PT, R2, R3, 0x1, 0x1f ;  /* 0x0c201f0003027f89 */ /* 0x000e2e00000e0000 */
[----:B------:R-:W-:Y:S08]  /*d5a0*/  MUFU.EX2 R182, R182 ;  /* 0x000000b600b67308 */ /* 0x000ff00000000800 */
[----:B------:R-:W-:Y:S08]  /*d5b0*/  MUFU.EX2 R133, R133 ;  /* 0x0000008500857308 */ /* 0x000ff00000000800 */
[----:B------:R-:W-:Y:S01]  /*d5c0*/  MUFU.EX2 R176, R176 ;  /* 0x000000b000b07308 */ /* 0x000fe20000000800 */
[----:B0-----:R-:W-:-:S04]  /*d5d0*/  FMNMX.FTZ R3, R3, R2, !PT ;  /* 0x0000000203037209 */ /* 0x001fc80007810000 */
[C---:B------:R-:W-:Y:S01]  /*d5e0*/  FSETP.NEU.FTZ.AND P1, PT, R3.reuse, -INF , PT ;  /* 0xff8000000300780b */ /* 0x040fe20003f3d000 */
[CC--:B------:R-:W-:Y:S02]  /*d5f0*/  FMUL.FTZ R122, R3.reuse, R10.reuse ;  /* 0x0000000a037a7220 */ /* 0x0c0fe40000410000 */
[----:B------:R-:W-:Y:S01]  /*d600*/  MUFU.EX2 R141, R141 ;  /* 0x0000008d008d7308 */ /* 0x000fe20000000800 */
[----:B------:R-:W-:Y:S02]  /*d610*/  FSEL R157, R3, RZ, P1 ;  /* 0x000000ff039d7208 */ /* 0x000fe40000800000 */
[----:B------:R-:W-:Y:S02]  /*d620*/  FSEL R122, R122, RZ, P1 ;  /* 0x000000ff7a7a7208 */ /* 0x000fe40000800000 */
[----:B------:R-:W-:Y:S01]  /*d630*/  ISETP.GT.AND P1, PT, R11, UR61, PT ;  /* 0x0000003d0b007c0c */ /* 0x000fe2000bf24270 */
[----:B------:R-:W-:Y:S02]  /*d640*/  FADD.FTZ R157, -R157, R14 ;  /* 0x0000000e9d9d7221 */ /* 0x000fe40000010100 */
[----:B------:R-:W-:Y:S01]  /*d650*/  MUFU.EX2 R178, R178 ;  /* 0x000000b200b27308 */ /* 0x000fe20000000800 */
[-CC-:B------:R-:W-:Y:S01]  /*d660*/  FFMA.FTZ R153, R221, R10.reuse, -R122.reuse ;  /* 0x0000000add997223 */ /* 0x180fe2000001087a */
        /* <DEDUP_REMOVED lines=18> */
[----:B------:R-:W-:Y:S01]  /*d790*/  FFMA.FTZ R137, R137, R10, -R122 ;  /* 0x0000000a89897223 */ /* 0x000fe2000001087a */
[----:B------:R-:W-:-:S02]  /*d7a0*/  IMAD.U32 R129, RZ, RZ, UR7 ;  /* 0x00000007ff817e24 */ /* 0x000fc4000f8e00ff */
[-CC-:B------:R-:W-:Y:S01]  /*d7b0*/  FFMA.FTZ R139, R139, R10.reuse, -R122.reuse ;  /* 0x0000000a8b8b7223 */ /* 0x180fe2000001087a */
[-CC-:B------:R-:W-:Y:S01]  /*d7c0*/  FFMA.FTZ R217, R217, R10.reuse, -R122.reuse ;  /* 0x0000000ad9d97223 */ /* 0x180fe2000001087a */
[----:B------:R-:W0:Y:S01]  /*d7d0*/  MUFU.EX2 R12, R12 ;  /* 0x0000000c000c7308 */ /* 0x000e220000000800 */
[----:B------:R-:W-:Y:S02]  /*d7e0*/  @!P6 VIADD R129, R129, 0x30860 ;  /* 0x000308608181e836 */ /* 0x000fe40000000000 */
[-CC-:B------:R-:W-:Y:S01]  /*d7f0*/  FFMA.FTZ R175, R175, R10.reuse, -R122.reuse ;  /* 0x0000000aafaf7223 */ /* 0x180fe2000001087a */
[-CC-:B------:R-:W-:Y:S01]  /*d800*/  FFMA.FTZ R165, R165, R10.reuse, -R122.reuse ;  /* 0x0000000aa5a57223 */ /* 0x180fe2000001087a */
[----:B------:R-:W-:Y:S01]  /*d810*/  FFMA.FTZ R177, R177, R10, -R122 ;  /* 0x0000000ab1b17223 */ /* 0x000fe2000001087a */
[----:B------:R-:W-:Y:S01]  /*d820*/  VIADD R11, R11, 0xffffffff ;  /* 0xffffffff0b0b7836 */ /* 0x000fe20000000000 */
[----:B------:R-:W-:Y:S01]  /*d830*/  @!P6 PRMT R129, RZ, 0x654, R129 ;  /* 0x00000654ff81e816 */ /* 0x000fe20000000081 */
[----:B------:R-:W-:Y:S03]  /*d840*/  MUFU.EX2 R20, R20 ;  /* 0x0000001400147308 */ /* 0x000fe60000000800 */
[----:B------:R1:W-:Y:S05]  /*d850*/  @!P6 SYNCS.ARRIVE.TRANS64.RED.A1T0 RZ, [R129+URZ], RZ ;  /* 0x000000ff81ffe9a7 */ /* 0x0003ea000810043f */
[----:B------:R-:W2:Y:S01]  /*d860*/  MUFU.EX2 R155, R155 ;  /* 0x0000009b009b7308 */ /* 0x000ea20000000800 */
[----:B0-----:R-:W-:-:S07]  /*d870*/  F2FP.F16.F32.PACK_AB R189, R12, R153 ;  /* 0x000000990cbd723e */ /* 0x001fce00000000ff */
[----:B------:R0:W-:Y:S08]  /*d880*/  MUFU.EX2 R14, R130 ;  /* 0x00000082000e7308 */ /* 0x0001f00000000800 */
[----:B------:R-:W3:Y:S01]  /*d890*/  MUFU.EX2 R185, R185 ;  /* 0x000000b900b97308 */ /* 0x000ee20000000800 */
[----:B0-----:R-:W-:Y:S01]  /*d8a0*/  FADD.FTZ R130, R184, R9 ;  /* 0x00000009b8827221 */ /* 0x001fe20000010000 */
[----:B------:R-:W-:Y:S01]  /*d8b0*/  FFMA.FTZ R9, R2, R8, R153 ;  /* 0x0000000802097223 */ /* 0x000fe20000010099 */
[----:B------:R-:W-:-:S02]  /*d8c0*/  F2FP.F16.F32.PACK_AB R184, R173, R184 ;  /* 0x000000b8adb8723e */ /* 0x000fc400000000ff */
[----:B------:R-:W-:Y:S01]  /*d8d0*/  FADD.FTZ R121, R173, R130 ;  /* 0x00000082ad797221 */ /* 0x000fe20000010000 */
[----:B------:R-:W-:Y:S01]  /*d8e0*/  FADD.FTZ R9, R12, R9 ;  /* 0x000000090c097221 */ /* 0x000fe20000010000 */
[----:B--2---:R-:W-:Y:S01]  /*d8f0*/  F2FP.F16.F32.PACK_AB R191, R155, R20 ;  /* 0x000000149bbf723e */ /* 0x004fe200000000ff */
[----:B------:R-:W0:Y:S01]  /*d900*/  MUFU.EX2 R120, R120 ;  /* 0x0000007800787308 */ /* 0x000e220000000800 */
[----:B------:R-:W-:Y:S01]  /*d910*/  FADD.FTZ R132, R186, R121 ;  /* 0x00000079ba847221 */ /* 0x000fe20000010000 */
[----:B------:R-:W-:Y:S01]  /*d920*/  FADD.FTZ R130, R20, R9 ;  /* 0x0000000914827221 */ /* 0x000fe20000010000 */
[-CC-:B------:R-:W-:Y:S01]  /*d930*/  FFMA.FTZ R121, R135, R10.reuse, -R122.reuse ;  /* 0x0000000a87797223 */ /* 0x180fe2000001087a */
[----:B------:R-:W-:Y:S01]  /*d940*/  FFMA.FTZ R122, R179, R10, -R122 ;  /* 0x0000000ab37a7223 */ /* 0x000fe2000001087a */
[----:B------:R-:W-:Y:S01]  /*d950*/  FADD.FTZ R9, R169, R132 ;  /* 0x00000084a9097221 */ /* 0x000fe20000010000 */
[----:B------:R-:W-:Y:S01]  /*d960*/  FADD.FTZ R130, R155, R130 ;  /* 0x000000829b827221 */ /* 0x000fe20000010000 */
[----:B------:R-:W-:Y:S01]  /*d970*/  F2FP.F16.F32.PACK_AB R186, R169, R186 ;  /* 0x000000baa9ba723e */ /* 0x000fe200000000ff */
[----:B------:R-:W2:Y:S01]  /*d980*/  MUFU.EX2 R187, R187 ;  /* 0x000000bb00bb7308 */ /* 0x000ea20000000800 */
[----:B------:R-:W-:Y:S01]  /*d990*/  FADD.FTZ R132, R180, R9 ;  /* 0x00000009b4847221 */ /* 0x000fe20000010000 */
[----:B---3--:R-:W-:Y:S01]  /*d9a0*/  FADD.FTZ R9, R185, R130 ;  /* 0x00000082b9097221 */ /* 0x008fe20000010000 */
[----:B------:R-:W-:Y:S01]  /*d9b0*/  F2FP.F16.F32.PACK_AB R180, R131, R180 ;  /* 0x000000b483b4723e */ /* 0x000fe200000000ff */
[----:B------:R-:W-:-:S04]  /*d9c0*/  IMAD.MOV.U32 R12, RZ, RZ, R4 ;  /* 0x000000ffff0c7224 */ /* 0x000fc800078e0004 */
[----:B------:R-:W3:Y:S01]  /*d9d0*/  MUFU.EX2 R124, R124 ;  /* 0x0000007c007c7308 */ /* 0x000ee20000000800 */
[C---:B0-----:R-:W-:Y:S01]  /*d9e0*/  FADD.FTZ R130, R120.reuse, R9 ;  /* 0x0000000978827221 */ /* 0x041fe20000010000 */
[----:B------:R-:W-:-:S06]  /*d9f0*/  F2FP.F16.F32.PACK_AB R185, R120, R185 ;  /* 0x000000b978b9723e */ /* 0x000fcc00000000ff */
[----:B------:R-:W0:Y:S01]  /*da00*/  MUFU.EX2 R181, R181 ;  /* 0x000000b500b57308 */ /* 0x000e220000000800 */
[----:B--2---:R-:W-:-:S07]  /*da10*/  FADD.FTZ R9, R187, R130 ;  /* 0x00000082bb097221 */ /* 0x004fce0000010000 */
[----:B------:R-:W2:Y:S01]  /*da20*/  MUFU.EX2 R126, R126 ;  /* 0x0000007e007e7308 */ /* 0x000ea20000000800 */
[C---:B---3--:R-:W-:Y:S01]  /*da30*/  FADD.FTZ R130, R124.reuse, R9 ;  /* 0x000000097c827221 */ /* 0x048fe20000010000 */
[----:B------:R-:W-:-:S06]  /*da40*/  F2FP.F16.F32.PACK_AB R187, R124, R187 ;  /* 0x000000bb7cbb723e */ /* 0x000fcc00000000ff */
[----:B------:R-:W3:Y:S01]  /*da50*/  MUFU.EX2 R183, R183 ;  /* 0x000000b700b77308 */ /* 0x000ee20000000800 */
[----:B0-----:R-:W-:-:S07]  /*da60*/  FADD.FTZ R9, R181, R130 ;  /* 0x00000082b5097221 */ /* 0x001fce0000010000 */
[----:B------:R-:W0:Y:S01]  /*da70*/  MUFU.EX2 R127, R127 ;  /* 0x0000007f007f7308 */ /* 0x000e220000000800 */
[C---:B--2---:R-:W-:Y:S01]  /*da80*/  FADD.FTZ R130, R126.reuse, R9 ;  /* 0x000000097e827221 */ /* 0x044fe20000010000 */
[----:B------:R-:W-:-:S06]  /*da90*/  F2FP.F16.F32.PACK_AB R181, R126, R181 ;  /* 0x000000b57eb5723e */ /* 0x000fcc00000000ff */
[----:B------:R-:W2:Y:S01]  /*daa0*/  MUFU.EX2 R128, R128 ;  /* 0x0000008000807308 */ /* 0x000ea20000000800 */
[----:B---3--:R-:W-:Y:S01]  /*dab0*/  FADD.FTZ R9, R183, R130 ;  /* 0x00000082b7097221 */ /* 0x008fe20000010000 */
[----:B------:R-:W-:-:S03]  /*dac0*/  F2FP.F16.F32.PACK_AB R183, R14, R183 ;  /* 0x000000b70eb7723e */ /* 0x000fc600000000ff */
[----:B------:R-:W-:Y:S01]  /*dad0*/  FADD.FTZ R130, R14, R9 ;  /* 0x000000090e827221 */ /* 0x000fe20000010000 */
[----:B------:R-:W-:Y:S02]  /*dae0*/  IMAD.MOV.U32 R14, RZ, RZ, R3 ;  /* 0x000000ffff0e7224 */ /* 0x000fe400078e0003 */
[----:B------:R3:W4:Y:S01]  /*daf0*/  MUFU.EX2 R8, R125 ;  /* 0x0000007d00087308 */ /* 0x0007220000000800 */
[----:B0-----:R-:W-:-:S07]  /*db00*/  FADD.FTZ R9, R127, R130 ;  /* 0x000000827f097221 */ /* 0x001fce0000010000 */
[----:B------:R-:W0:Y:S01]  /*db10*/  MUFU.EX2 R143, R143 ;  /* 0x0000008f008f7308 */ /* 0x000e220000000800 */
[----:B---3--:R-:W-:Y:S01]  /*db20*/  FADD.FTZ R125, R131, R132 ;  /* 0x00000084837d7221 */ /* 0x008fe20000010000 */
[----:B--2---:R-:W-:-:S03]  /*db30*/  FADD.FTZ R9, R128, R9 ;  /* 0x0000000980097221 */ /* 0x004fc60000010000 */
[----:B------:R-:W-:Y:S01]  /*db40*/  FADD.FTZ R132, R182, R125 ;  /* 0x0000007db6847221 */ /* 0x000fe20000010000 */
[C---:B------:R-:W-:Y:S02]  /*db50*/  F2FP.F16.F32.PACK_AB R182, R133.reuse, R182 ;  /* 0x000000b685b6723e */ /* 0x040fe400000000ff */
[----:B------:R-:W2:Y:S01]  /*db60*/  MUFU.EX2 R121, R121 ;  /* 0x0000007900797308 */ /* 0x000ea20000000800 */
[----:B------:R-:W-:Y:S01]  /*db70*/  FADD.FTZ R125, R133, R132 ;  /* 0x00000084857d7221 */ /* 0x000fe20000010000 */
[----:B----4-:R-:W-:-:S03]  /*db80*/  FADD.FTZ R130, R8, R9 ;  /* 0x0000000908827221 */ /* 0x010fc60000010000 */
[----:B------:R-:W-:Y:S01]  /*db90*/  FADD.FTZ R132, R176, R125 ;  /* 0x0000007db0847221 */ /* 0x000fe20000010000 */
[C---:B------:R-:W-:Y:S02]  /*dba0*/  F2FP.F16.F32.PACK_AB R176, R141.reuse, R176 ;  /* 0x000000b08db0723e */ /* 0x040fe400000000ff */
[----:B------:R-:W3:Y:S01]  /*dbb0*/  MUFU.EX2 R172, R172 ;  /* 0x000000ac00ac7308 */ /* 0x000ee20000000800 */
[----:B------:R-:W-:-:S04]  /*dbc0*/  FADD.FTZ R125, R141, R132 ;  /* 0x000000848d7d7221 */ /* 0x000fc80000010000 */
[----:B------:R-:W-:Y:S01]  /*dbd0*/  FADD.FTZ R132, R178, R125 ;  /* 0x0000007db2847221 */ /* 0x000fe20000010000 */
[C---:B0-----:R-:W-:Y:S02]  /*dbe0*/  F2FP.F16.F32.PACK_AB R178, R143.reuse, R178 ;  /* 0x000000b28fb2723e */ /* 0x041fe400000000ff */
[----:B------:R-:W0:Y:S01]  /*dbf0*/  MUFU.EX2 R123, R123 ;  /* 0x0000007b007b7308 */ /* 0x000e220000000800 */
[----:B------:R-:W-:Y:S01]  /*dc00*/  FADD.FTZ R125, R143, R132 ;  /* 0x000000848f7d7221 */ /* 0x000fe20000010000 */
[C---:B--2---:R-:W-:Y:S01]  /*dc10*/  FADD.FTZ R130, R121.reuse, R130 ;  /* 0x0000008279827221 */ /* 0x044fe20000010000 */
[----:B------:R-:W-:-:S05]  /*dc20*/  F2FP.F16.F32.PACK_AB R179, R121, R8 ;  /* 0x0000000879b3723e */ /* 0x000fca00000000ff */
        /* <DEDUP_REMOVED lines=8> */
[C---:B---3--:R-:W-:Y:S01]  /*dcb0*/  FADD.FTZ R130, R137.reuse, R130 ;  /* 0x0000008289827221 */ /* 0x048fe20000010000 */
[----:B------:R-:W-:-:S06]  /*dcc0*/  F2FP.F16.F32.PACK_AB R173, R137, R123 ;  /* 0x0000007b89ad723e */ /* 0x000fcc00000000ff */
[----:B------:R-:W3:Y:S01]  /*dcd0*/  MUFU.EX2 R147, R147 ;  /* 0x0000009300937308 */ /* 0x000ee20000000800 */
[----:B0-----:R-:W-:-:S07]  /*dce0*/  FADD.FTZ R132, R174, R125 ;  /* 0x0000007dae847221 */ /* 0x001fce0000010000 */
[----:B------:R-:W0:Y:S01]  /*dcf0*/  MUFU.EX2 R217, R217 ;  /* 0x000000d900d97308 */ /* 0x000e220000000800 */
[----:B--2---:R-:W-:-:S07]  /*dd00*/  FADD.FTZ R130, R139, R130 ;  /* 0x000000828b827221 */ /* 0x004fce0000010000 */
[----:B------:R-:W2:Y:S01]  /*dd10*/  MUFU.EX2 R168, R168 ;  /* 0x000000a800a87308 */ /* 0x000ea20000000800 */
[C---:B---3--:R-:W-:Y:S01]  /*dd20*/  FADD.FTZ R9, R147.reuse, R132 ;  /* 0x0000008493097221 */ /* 0x048fe20000010000 */
[----:B------:R-:W-:-:S06]  /*dd30*/  F2FP.F16.F32.PACK_AB R174, R147, R174 ;  /* 0x000000ae93ae723e */ /* 0x000fcc00000000ff */
[----:B-1----:R1:W3:Y:S01]  /*dd40*/  MUFU.EX2 R129, R175 ;  /* 0x000000af00817308 */ /* 0x0022e20000000800 */
[----:B0-----:R-:W-:-:S07]  /*dd50*/  FADD.FTZ R130, R217, R130 ;  /* 0x00000082d9827221 */ /* 0x001fce0000010000 */
[----:B------:R-:W0:Y:S01]  /*dd60*/  MUFU.EX2 R149, R149 ;  /* 0x0000009500957308 */ /* 0x000e220000000800 */
[----:B--2---:R-:W-:Y:S01]  /*dd70*/  FADD.FTZ R132, R168, R9 ;  /* 0x00000009a8847221 */ /* 0x004fe20000010000 */
[----:B-1----:R-:W-:-:S06]  /*dd80*/  F2FP.F16.F32.PACK_AB R175, R217, R139 ;  /* 0x0000008bd9af723e */ /* 0x002fcc00000000ff */
[----:B------:R-:W1:Y:S01]  /*dd90*/  MUFU.EX2 R165, R165 ;  /* 0x000000a500a57308 */ /* 0x000e620000000800 */
[----:B---3--:R-:W-:-:S07]  /*dda0*/  FADD.FTZ R130, R129, R130 ;  /* 0x0000008281827221 */ /* 0x008fce0000010000 */
[----:B------:R-:W2:Y:S01]  /*ddb0*/  MUFU.EX2 R170, R170 ;  /* 0x000000aa00aa7308 */ /* 0x000ea20000000800 */
[C---:B0-----:R-:W-:Y:S01]  /*ddc0*/  FADD.FTZ R9, R149.reuse, R132 ;  /* 0x0000008495097221 */ /* 0x041fe20000010000 */
[----:B------:R-:W-:-:S06]  /*ddd0*/  F2FP.F16.F32.PACK_AB R168, R149, R168 ;  /* 0x000000a895a8723e */ /* 0x000fcc00000000ff */
[----:B------:R0:W3:Y:S01]  /*dde0*/  MUFU.EX2 R171, R177 ;  /* 0x000000b100ab7308 */ /* 0x0000e20000000800 */
[C---:B-1----:R-:W-:Y:S01]  /*ddf0*/  FADD.FTZ R130, R165.reuse, R130 ;  /* 0x00000082a5827221 */ /* 0x042fe20000010000 */
[----:B------:R-:W-:-:S06]  /*de00*/  F2FP.F16.F32.PACK_AB R169, R165, R129 ;  /* 0x00000081a5a9723e */ /* 0x000fcc00000000ff */
[----:B------:R-:W1:Y:S01]  /*de10*/  MUFU.EX2 R151, R151 ;  /* 0x0000009700977308 */ /* 0x000e620000000800 */
[----:B--2---:R-:W-:Y:S01]  /*de20*/  FADD.FTZ R132, R170, R9 ;  /* 0x00000009aa847221 */ /* 0x004fe20000010000 */
[----:B0-----:R-:W-:-:S06]  /*de30*/  F2FP.F16.F32.PACK_AB R177, R128, R127 ;  /* 0x0000007f80b1723e */ /* 0x001fcc00000000ff */
[----:B------:R-:W0:Y:S01]  /*de40*/  MUFU.EX2 R122, R122 ;  /* 0x0000007a007a7308 */ /* 0x000e220000000800 */
[----:B---3--:R-:W-:Y:S01]  /*de50*/  FADD.FTZ R130, R171, R130 ;  /* 0x00000082ab827221 */ /* 0x008fe20000010000 */
[C---:B-1----:R-:W-:Y:S01]  /*de60*/  FADD.FTZ R9, R151.reuse, R132 ;  /* 0x0000008497097221 */ /* 0x042fe20000010000 */
[----:B------:R-:W-:Y:S02]  /*de70*/  F2FP.F16.F32.PACK_AB R170, R151, R170 ;  /* 0x000000aa97aa723e */ /* 0x000fe400000000ff */
[C---:B0-----:R-:W-:Y:S01]  /*de80*/  FADD.FTZ R8, R122.reuse, R130 ;  /* 0x000000827a087221 */ /* 0x041fe20000010000 */
[----:B------:R-:W-:Y:S01]  /*de90*/  F2FP.F16.F32.PACK_AB R171, R122, R171 ;  /* 0x000000ab7aab723e */ /* 0x000fe200000000ff */
[----:B------:R-:W-:Y:S06]  /*dea0*/  @P1 BRA `(.L_x_3982) ;  /* 0xffffffc800d01947 */ /* 0x000fec000383ffff */
.L_x_3965:
        /* <DEDUP_REMOVED lines=99> */
.L_x_3983:
[----:B------:R-:W-:Y:S01]  /*e4e0*/  ULEA UR5, UR37, UR39, 0x3 ;  /* 0x0000002725057291 */ /* 0x000fe2000f8e183f */
[----:B------:R-:W-:-:S05]  /*e4f0*/  IMAD.U32 R0, RZ, RZ, UR36 ;  /* 0x00000024ff007e24 */ /* 0x000fca000f8e00ff */
[----:B------:R-:W-:-:S04]  /*e500*/  SHF.L.U32 R0, R0, 0x1f, RZ ;  /* 0x0000001f00007819 */ /* 0x000fc800000006ff */
[----:B------:R0:W1:Y:S01]  /*e510*/  SYNCS.PHASECHK.TRANS64.TRYWAIT P1, [UR5+0x30850], R0 ;  /* 0x03085000ff0075a7 */ /* 0x0000620008020145 */
[----:B------:R-:W-:Y:S05]  /*e520*/  @!P0 BRA `(.L_x_3984) ;  /* 0x0000000000048947 */ /* 0x000fea0003800000 */
[----:B------:R-:W-:Y:S01]  /*e530*/  BPT.TRAP 0x1 ;  /* 0x000000040000795c */ /* 0x000fe20000300000 */
.L_x_3984:
[----:B-1----:R-:W-:Y:S05]  /*e540*/  @P1 BRA `(.L_x_3985) ;  /* 0x0000000000081947 */ /* 0x002fea0003800000 */
[----:B------:R-:W1:Y:S02]  /*e550*/  SYNCS.PHASECHK.TRANS64.TRYWAIT P0, [UR5+0x30850], R0 ;  /* 0x03085000ff0075a7 */ /* 0x000e640008000145 */
[----:B-1----:R-:W-:Y:S05]  /*e560*/  @!P0 BRA `(.L_x_3986) ;  /* 0x0000008800c48947 */ /* 0x002fea0003800000 */
.L_x_3985:
[----:B------:R-:W-:Y:S01]  /*e570*/  UIADD3 UR39, UR39, 0x400, URZ ;  /* 0x0000040027277890 */ /* 0x000fe2000fffe03f */
[----:B------:R-:W-:Y:S01]  /*e580*/  WARPGROUP.ARRIVE ;  /* 0x00000000000079c5 */ /* 0x000fe20000000000 */
[----:B------:R-:W-:Y:S01]  /*e590*/  UMOV UR7, 0x40000040 ;  /* 0x4000004000077882 */ /* 0x000fe20000000000 */
[----:B-1----:R-:W1:Y:S01]  /*e5a0*/  SHFL.BFLY PT, R5, R8, 0x2, 0x1f ;  /* 0x0c401f0008057f89 */ /* 0x002e6200000e0000 */
[----:B------:R-:W-:Y:S01]  /*e5b0*/  USHF.R.U32.HI UR39, URZ, 0x4, UR39 ;  /* 0x000000043f277899 */ /* 0x000fe20008011627 */
[----:B------:R-:W-:Y:S01]  /*e5c0*/  IMAD.U32 R14, RZ, RZ, UR5 ;  /* 0x00000005ff0e7e24 */ /* 0x000fe2000f8e00ff */
[----:B------:R-:W-:Y:S01]  /*e5d0*/  R2UR UR8, R199 ;  /* 0x00000000c70872ca */ /* 0x000fe200000e0000 */
[----:B0-----:R-:W0:Y:S01]  /*e5e0*/  SHFL.BFLY PT, R0, R9, 0x2, 0x1f ;  /* 0x0c401f0009007f89 */ /* 0x001e2200000e0000 */
[----:B------:R-:W-:Y:S01]  /*e5f0*/  ULOP3.LUT UR39, UR39, 0x3fff, URZ, 0xc0, !UPT ;  /* 0x00003fff27277892 */ /* 0x000fe2000f8ec03f */
[----:B------:R-:W2:Y:S03]  /*e600*/  S2R R13, SR_TID.X ;  /* 0x00000000000d7919 */ /* 0x000ea60000002100 */
        /* <DEDUP_REMOVED lines=8> */
[----:B-1----:R-:W-:Y:S01]  /*e690*/  FADD.FTZ R2, R5, R8 ;  /* 0x0000000805027221 */ /* 0x002fe20000010000 */
[----:B------:R-:W-:Y:S01]  /*e6a0*/  UMOV UR7, 0x40000040 ;  /* 0x4000004000077882 */ /* 0x000fe20000000000 */
[----:B------:R-:W-:-:S02]  /*e6b0*/  IMAD.MOV.U32 R8, RZ, RZ, RZ ;  /* 0x000000ffff087224 */ /* 0x000fc400078e00ff */
[----:B0-----:R-:W-:Y:S01]  /*e6c0*/  FADD.FTZ R0, R0, R9 ;  /* 0x0000000900007221 */ /* 0x001fe20000010000 */
[----:B------:R-:W-:Y:S01]  /*e6d0*/  IMAD.U32 R199, RZ, RZ, UR8 ;  /* 0x00000008ffc77e24 */ /* 0x000fe2000f8e00ff */
[----:B------:R-:W0:Y:S01]  /*e6e0*/  SHFL.BFLY PT, R7, R2, 0x1, 0x1f ;  /* 0x0c201f0002077f89 */ /* 0x000e2200000e0000 */
[----:B------:R-:W-:-:S03]  /*e6f0*/  USEL UR37, UR37, URZ, UP0 ;  /* 0x0000003f25257287 */ /* 0x000fc60008000000 */
[----:B------:R-:W1:Y:S01]  /*e700*/  SHFL.BFLY PT, R5, R0, 0x1, 0x1f ;  /* 0x0c201f0000057f89 */ /* 0x000e6200000e0000 */
[----:B--2---:R-:W-:Y:S01]  /*e710*/  LOP3.LUT P2, RZ, R13, 0x7f, RZ, 0xc0, !PT ;  /* 0x0000007f0dff7812 */ /* 0x004fe2000784c0ff */
[----:B0-----:R-:W-:Y:S01]  /*e720*/  FADD.FTZ R12, R2, R7 ;  /* 0x00000007020c7221 */ /* 0x001fe20000010000 */
[----:B------:R-:W-:Y:S02]  /*e730*/  IMAD.MOV.U32 R2, RZ, RZ, -0x800000 ;  /* 0xff800000ff027424 */ /* 0x000fe400078e00ff */
[----:B-1----:R-:W-:Y:S02]  /*e740*/  FADD.FTZ R11, R0, R5 ;  /* 0x00000005000b7221 */ /* 0x002fe40000010000 */
[----:B------:R-:W-:Y:S01]  /*e750*/  FSETP.NE.FTZ.AND P1, PT, R12, RZ, PT ;  /* 0x000000ff0c00720b */ /* 0x000fe20003f35000 */
[----:B------:R-:W-:Y:S02]  /*e760*/  IMAD.MOV.U32 R5, RZ, RZ, RZ ;  /* 0x000000ffff057224 */ /* 0x000fe400078e00ff */
[----:B------:R-:W-:Y:S01]  /*e770*/  IMAD.MOV.U32 R0, RZ, RZ, -0x800000 ;  /* 0xff800000ff007424 */ /* 0x000fe200078e00ff */
[----:B------:R-:W-:-:S09]  /*e780*/  FSETP.NE.FTZ.AND P0, PT, R11, RZ, PT ;  /* 0x000000ff0b00720b */ /* 0x000fd20003f15000 */
[----:B------:R-:W0:Y:S01]  /*e790*/  @P1 MUFU.LG2 R9, R12 ;  /* 0x0000000c00091308 */ /* 0x000e220000000c00 */
[----:B------:R-:W-:-:S03]  /*e7a0*/  @P1 FMUL.FTZ R13, R10, 0.69314718246459960938 ;  /* 0x3f3172180a0d1820 */ /* 0x000fc60000410000 */
[----:B------:R-:W-:-:S04]  /*e7b0*/  @P0 FMUL.FTZ R7, R10, 0.69314718246459960938 ;  /* 0x3f3172180a070820 */ /* 0x000fc80000410000 */
[----:B------:R-:W1:Y:S08]  /*e7c0*/  @P0 MUFU.LG2 R6, R11 ;  /* 0x0000000b00060308 */ /* 0x000e700000000c00 */
[----:B------:R-:W2:Y:S01]  /*e7d0*/  @P1 MUFU.RCP R8, R12 ;  /* 0x0000000c00081308 */ /* 0x000ea20000001000 */
[----:B0-----:R-:W-:Y:S01]  /*e7e0*/  @P1 FMUL.FTZ R10, R9, 0.69314718246459960938 ;  /* 0x3f317218090a1820 */ /* 0x001fe20000410000 */
[----:B------:R-:W-:-:S03]  /*e7f0*/  @!P2 VIADD R9, R14, 0x30860 ;  /* 0x000308600e09a836 */ /* 0x000fc60000000000 */
[----:B------:R-:W-:Y:S02]  /*e800*/  @P1 FFMA.FTZ R0, R13, R3, R10 ;  /* 0x000000030d001223 */ /* 0x000fe4000001000a */
[----:B------:R-:W-:Y:S01]  /*e810*/  @!P2 PRMT R9, RZ, 0x654, R9 ;  /* 0x00000654ff09a816 */ /* 0x000fe20000000009 */
[----:B------:R-:W0:Y:S01]  /*e820*/  @P0 MUFU.RCP R5, R11 ;  /* 0x0000000b00050308 */ /* 0x000e220000001000 */
[----:B-1----:R-:W-:-:S04]  /*e830*/  @P0 FMUL.FTZ R6, R6, 0.69314718246459960938 ;  /* 0x3f31721806060820 */ /* 0x002fc80000410000 */
[----:B------:R-:W-:Y:S01]  /*e840*/  @P0 FFMA.FTZ R2, R7, R4, R6 ;  /* 0x0000000407020223 */ /* 0x000fe20000010006 */
[----:B------:R-:W-:Y:S01]  /*e850*/  PLOP3.LUT P0, PT, PT, PT, PT, 0x8, 0x0 ;  /* 0x000000000000781c */ /* 0x000fe20003f0e170 */
        /* <DEDUP_REMOVED lines=28> */
[-C--:B--2---:R-:W-:Y:S01]  /*ea20*/  FMUL.FTZ R126, R43, R8.reuse ;  /* 0x000000082b7e7220 */ /* 0x084fe20000410000 */
        /* <DEDUP_REMOVED lines=94> */
[----:B-1----:R-:W-:-:S07]  /*f010*/  FMUL.FTZ R119, R119, R8 ;  /* 0x0000000877777220 */ /* 0x002fce0000410000 */
.L_x_3916:
        /* <DEDUP_REMOVED lines=35> */
[----:B------:R-:W-:Y:S01]  /*f250*/  R2UR UR4, R198 ;  /* 0x00000000c60472ca */ /* 0x000fe200000e0000 */
[----:B------:R-:W-:-:S03]  /*f260*/  IMAD.WIDE R4, R203, 0x2, R16 ;  /* 0x00000002cb047825 */ /* 0x000fc600078e0210 */
[C---:B------:R-:W-:Y:S02]  /*f270*/  LOP3.LUT R21, R4.reuse, 0x380, RZ, 0xc0, !PT ;  /* 0x0000038004157812 */ /* 0x040fe400078ec0ff */
[C---:B------:R-:W-:Y:S02]  /*f280*/  IADD3 R75, P2, R4.reuse, 0x20, RZ ;  /* 0x00000020044b7810 */ /* 0x040fe40007f5e0ff */
[C---:B------:R-:W-:Y:S02]  /*f290*/  IADD3 R95, P1, R4.reuse, 0x40, RZ ;  /* 0x00000040045f7810 */ /* 0x040fe40007f3e0ff */
[C---:B------:R-:W-:Y:S01]  /*f2a0*/  IADD3 R133, P6, R4.reuse, 0x60, RZ ;  /* 0x0000006004857810 */ /* 0x040fe20007fde0ff */
[--C-:B------:R-:W-:Y:S01]  /*f2b0*/  IMAD.X R9, RZ, RZ, R5.reuse, P2 ;  /* 0x000000ffff097224 */ /* 0x100fe200010e0605 */
[C---:B------:R-:W-:Y:S01]  /*f2c0*/  IADD3 R135, P5, R4.reuse, 0x4000, RZ ;  /* 0x0000400004877810 */ /* 0x040fe20007fbe0ff */
[--C-:B------:R-:W-:Y:S01]  /*f2d0*/  IMAD.X R11, RZ, RZ, R5.reuse, P1 ;  /* 0x000000ffff0b7224 */ /* 0x100fe200008e0605 */
[----:B------:R-:W-:Y:S01]  /*f2e0*/  SHF.R.U64 R21, R21, 0x3, RZ ;  /* 0x0000000315157819 */ /* 0x000fe200000012ff */
[--C-:B------:R-:W-:Y:S01]  /*f2f0*/  IMAD.X R13, RZ, RZ, R5.reuse, P6 ;  /* 0x000000ffff0d7224 */ /* 0x100fe200030e0605 */
[C---:B------:R-:W-:Y:S01]  /*f300*/  IADD3 R137, P0, R4.reuse, 0x4020, RZ ;  /* 0x0000402004897810 */ /* 0x040fe20007f1e0ff */
[--C-:B------:R-:W-:Y:S01]  /*f310*/  IMAD.X R15, RZ, RZ, R5.reuse, P5 ;  /* 0x000000ffff0f7224 */ /* 0x100fe200028e0605 */
[C---:B------:R-:W-:Y:S01]  /*f320*/  IADD3 R139, P4, R4.reuse, 0x4040, RZ ;  /* 0x00004040048b7810 */ /* 0x040fe20007f9e0ff */
[----:B------:R-:W-:Y:S01]  /*f330*/  UIMAD.WIDE UR8, UR4, 0x4, UR8 ;  /* 0x00000004040878a5 */ /* 0x000fe2000f8e0208 */
        /* <DEDUP_REMOVED lines=10> */
[----:B------:R-:W-:Y:S01]  /*f3e0*/  LOP3.LUT R4, R21, R4, RZ, 0x3c, !PT ;  /* 0x0000000415047212 */ /* 0x000fe200078e3cff */
[--C-:B------:R-:W-:Y:S01]  /*f3f0*/  IMAD.X R35, RZ, RZ, R5.reuse, P6 ;  /* 0x000000ffff237224 */ /* 0x100fe200030e0605 */
[----:B------:R-:W-:Y:S01]  /*f400*/  LOP3.LUT R8, R75, 0x380, RZ, 0xc0, !PT ;  /* 0x000003804b087812 */ /* 0x000fe200078ec0ff */
[----:B------:R-:W-:Y:S01]  /*f410*/  IMAD.X R21, RZ, RZ, R5, P5 ;  /* 0x000000ffff157224 */ /* 0x000fe200028e0605 */
[----:B------:R-:W-:-:S02]  /*f420*/  LOP3.LUT R10, R95, 0x380, RZ, 0xc0, !PT ;  /* 0x000003805f0a7812 */ /* 0x000fc400078ec0ff */
[----:B------:R-:W-:Y:S02]  /*f430*/  LOP3.LUT R12, R133, 0x380, RZ, 0xc0, !PT ;  /* 0x00000380850c7812 */ /* 0x000fe400078ec0ff */
[----:B------:R-:W-:Y:S02]  /*f440*/  LOP3.LUT R14, R135, 0x380, RZ, 0xc0, !PT ;  /* 0x00000380870e7812 */ /* 0x000fe400078ec0ff */
[----:B------:R-:W-:Y:S02]  /*f450*/  LOP3.LUT R24, R137, 0x380, RZ, 0xc0, !PT ;  /* 0x0000038089187812 */ /* 0x000fe400078ec0ff */
[----:B------:R-:W-:Y:S02]  /*f460*/  LOP3.LUT R26, R139, 0x380, RZ, 0xc0, !PT ;  /* 0x000003808b1a7812 */ /* 0x000fe400078ec0ff */
[----:B------:R-:W-:Y:S02]  /*f470*/  SHF.R.U64 R8, R8, 0x3, RZ ;  /* 0x0000000308087819 */ /* 0x000fe400000012ff */
[----:B------:R-:W-:-:S02]  /*f480*/  SHF.R.U64 R10, R10, 0x3, RZ ;  /* 0x000000030a0a7819 */ /* 0x000fc400000012ff */
[----:B------:R-:W-:Y:S02]  /*f490*/  LOP3.LUT R28, R141, 0x380, RZ, 0xc0, !PT ;  /* 0x000003808d1c7812 */ /* 0x000fe400078ec0ff */
[----:B------:R-:W-:Y:S02]  /*f4a0*/  LOP3.LUT R30, R143, 0x380, RZ, 0xc0, !PT ;  /* 0x000003808f1e7812 */ /* 0x000fe400078ec0ff */
[----:B------:R-:W-:Y:S02]  /*f4b0*/  MOV R132, R4 ;  /* 0x0000000400847202 */ /* 0x000fe40000000f00 */
[----:B------:R-:W-:Y:S02]  /*f4c0*/  F2FP.F16.F32.PACK_AB R4, R20, R7 ;  /* 0x000000071404723e */ /* 0x000fe400000000ff */
[----:B------:R-:W-:Y:S02]  /*f4d0*/  SHF.R.U64 R12, R12, 0x3, RZ ;  /* 0x000000030c0c7819 */ /* 0x000fe400000012ff */
[----:B------:R-:W-:-:S02]  /*f4e0*/  SHF.R.U64 R14, R14, 0x3, RZ ;  /* 0x000000030e0e7819 */ /* 0x000fc400000012ff */
[----:B------:R-:W-:Y:S02]  /*f4f0*/  F2FP.F16.F32.PACK_AB R5, R130, R131 ;  /* 0x000000838205723e */ /* 0x000fe400000000ff */
[----:B------:R-:W-:Y:S02]  /*f500*/  LOP3.LUT R20, R145, 0x380, RZ, 0xc0, !PT ;  /* 0x0000038091147812 */ /* 0x000fe400078ec0ff */
[----:B------:R-:W-:Y:S01]  /*f510*/  F2FP.F16.F32.PACK_AB R7, R129, R32 ;  /* 0x000000208107723e */ /* 0x000fe200000000ff */
[----:B------:R-:W-:Y:S01]  /*f520*/  BAR.SYNC.DEFER_BLOCKING 0x1, 0x100 ;  /* 0x0044000000007b1d */ /* 0x000fe20000010000 */
[----:B------:R-:W-:Y:S02]  /*f530*/  SHF.R.U64 R24, R24, 0x3, RZ ;  /* 0x0000000318187819 */ /* 0x000fe400000012ff */
[----:B------:R-:W-:Y:S02]  /*f540*/  SHF.R.U64 R26, R26, 0x3, RZ ;  /* 0x000000031a1a7819 */ /* 0x000fe400000012ff */
[----:B------:R-:W-:-:S02]  /*f550*/  LOP3.LUT R74, R149, 0x380, RZ, 0xc0, !PT ;  /* 0x00000380954a7812 */ /* 0x000fc400078ec0ff */
[----:B------:R-:W-:Y:S02]  /*f560*/  LOP3.LUT R8, R8, R75, RZ, 0x3c, !PT ;  /* 0x0000004b08087212 */ /* 0x000fe400078e3cff */
[----:B------:R-:W-:Y:S02]  /*f570*/  LOP3.LUT R10, R10, R95, RZ, 0x3c, !PT ;  /* 0x0000005f0a0a7212 */ /* 0x000fe400078e3cff */
[----:B------:R-:W-:Y:S02]  /*f580*/  SHF.R.U64 R28, R28, 0x3, RZ ;  /* 0x000000031c1c7819 */ /* 0x000fe400000012ff */
[----:B------:R-:W-:Y:S02]  /*f590*/  SHF.R.U64 R30, R30, 0x3, RZ ;  /* 0x000000031e1e7819 */ /* 0x000fe400000012ff */
[----:B------:R-:W-:Y:S02]  /*f5a0*/  LOP3.LUT R12, R12, R133, RZ, 0x3c, !PT ;  /* 0x000000850c0c7212 */ /* 0x000fe400078e3cff */
[----:B------:R-:W-:-:S02]  /*f5b0*/  LOP3.LUT R14, R14, R135, RZ, 0x3c, !PT ;  /* 0x000000870e0e7212 */ /* 0x000fc400078e3cff */
[----:B------:R-:W-:Y:S02]  /*f5c0*/  LOP3.LUT R34, R147, 0x380, RZ, 0xc0, !PT ;  /* 0x0000038093227812 */ /* 0x000fe400078ec0ff */
[----:B------:R-:W-:Y:S02]  /*f5d0*/  SHF.R.U64 R20, R20, 0x3, RZ ;  /* 0x0000000314147819 */ /* 0x000fe400000012ff */
[----:B------:R-:W-:Y:S01]  /*f5e0*/  LOP3.LUT R24, R24, R137, RZ, 0x3c, !PT ;  /* 0x0000008918187212 */ /* 0x000fe200078e3cff */
[----:B------:R0:W-:Y:S01]  /*f5f0*/  STSM.16.M88.4 [R132], R4 ;  /* 0x0000000484007844 */ /* 0x0001e20000000200 */
[----:B------:R-:W-:Y:S02]  /*f600*/  LOP3.LUT R26, R26, R139, RZ, 0x3c, !PT ;  /* 0x0000008b1a1a7212 */ /* 0x000fe400078e3cff */
[----:B------:R-:W-:Y:S02]  /*f610*/  SHF.R.U64 R74, R74, 0x3, RZ ;  /* 0x000000034a4a7819 */ /* 0x000fe400000012ff */
[----:B------:R-:W-:-:S02]  /*f620*/  LOP3.LUT R28, R28, R141, RZ, 0x3c, !PT ;  /* 0x0000008d1c1c7212 */ /* 0x000fc400078e3cff */
[----:B------:R-:W-:Y:S02]  /*f630*/  LOP3.LUT R30, R30, R143, RZ, 0x3c, !PT ;  /* 0x0000008f1e1e7212 */ /* 0x000fe400078e3cff */
[----:B------:R-:W-:Y:S02]  /*f640*/  MOV R131, R8 ;  /* 0x0000000800837202 */ /* 0x000fe40000000f00 */
[----:B------:R-:W-:Y:S02]  /*f650*/  MOV R130, R10 ;  /* 0x0000000a00827202 */ /* 0x000fe40000000f00 */
[----:B------:R-:W-:Y:S02]  /*f660*/  F2FP.F16.F32.PACK_AB R8, R41, R40 ;  /* 0x000000282908723e */ /* 0x000fe400000000ff */
[----:B------:R-:W-:Y:S02]  /*f670*/  F2FP.F16.F32.PACK_AB R9, R126, R123 ;  /* 0x0000007b7e09723e */ /* 0x000fe400000000ff */
[----:B0-----:R-:W-:-:S02]  /*f680*/  F2FP.F16.F32.PACK_AB R4, R120, R3 ;  /* 0x000000037804723e */ /* 0x001fc400000000ff */
[----:B------:R-:W-:Y:S02]  /*f690*/  F2FP.F16.F32.PACK_AB R5, R128, R125 ;  /* 0x0000007d8005723e */ /* 0x000fe400000000ff */
[----:B------:R-:W-:Y:S02]  /*f6a0*/  F2FP.F16.F32.PACK_AB R6, R37, R36 ;  /* 0x000000242506723e */ /* 0x000fe400000000ff */
[----:B------:R-:W-:Y:S02]  /*f6b0*/  F2FP.F16.F32.PACK_AB R7, R127, R124 ;  /* 0x0000007c7f07723e */ /* 0x000fe400000000ff */
[----:B------:R-:W-:Y:S02]  /*f6c0*/  F2FP.F16.F32.PACK_AB R10, R45, R44 ;  /* 0x0000002c2d0a723e */ /* 0x000fe400000000ff */
[----:B------:R-:W-:Y:S01]  /*f6d0*/  F2FP.F16.F32.PACK_AB R11, R47, R122 ;  /* 0x0000007a2f0b723e */ /* 0x000fe200000000ff */
[----:B------:R0:W-:Y:S01]  /*f6e0*/  STSM.16.M88.4 [R131], R4 ;  /* 0x0000000483007844 */ /* 0x0001e20000000200 */
[----:B------:R-:W-:-:S02]  /*f6f0*/  SHF.R.U64 R34, R34, 0x3, RZ ;  /* 0x0000000322227819 */ /* 0x000fc400000012ff */
[----:B------:R-:W-:Y:S01]  /*f700*/  LOP3.LUT R32, R20, R145, RZ, 0x3c, !PT ;  /* 0x0000009114207212 */ /* 0x000fe200078e3cff */
[----:B------:R1:W-:Y:S01]  /*f710*/  STSM.16.M88.4 [R130], R8 ;  /* 0x0000000882007844 */ /* 0x0003e20000000200 */
[----:B------:R-:W-:Y:S02]  /*f720*/  MOV R129, R12 ;  /* 0x0000000c00817202 */ /* 0x000fe40000000f00 */
[----:B------:R-:W-:Y:S02]  /*f730*/  MOV R121, R14 ;  /* 0x0000000e00797202 */ /* 0x000fe40000000f00 */
[----:B------:R-:W-:Y:S02]  /*f740*/  LOP3.LUT R20, R74, R149, RZ, 0x3c, !PT ;  /* 0x000000954a147212 */ /* 0x000fe400078e3cff */
[----:B------:R-:W-:Y:S02]  /*f750*/  MOV R95, R24 ;  /* 0x00000018005f7202 */ /* 0x000fe40000000f00 */
[----:B------:R-:W-:-:S02]  /*f760*/  MOV R94, R26 ;  /* 0x0000001a005e7202 */ /* 0x000fc40000000f00 */
[----:B------:R-:W-:Y:S02]  /*f770*/  F2FP.F16.F32.PACK_AB R12, R49, R48 ;  /* 0x00000030310c723e */ /* 0x000fe400000000ff */
[----:B------:R-:W-:Y:S02]  /*f780*/  F2FP.F16.F32.PACK_AB R13, R51, R50 ;  /* 0x00000032330d723e */ /* 0x000fe400000000ff */
[----:B------:R-:W-:Y:S02]  /*f790*/  F2FP.F16.F32.PACK_AB R14, R53, R52 ;  /* 0x00000034350e723e */ /* 0x000fe400000000ff */
[----:B------:R-:W-:Y:S02]  /*f7a0*/  F2FP.F16.F32.PACK_AB R15, R55, R54 ;  /* 0x00000036370f723e */ /* 0x000fe400000000ff */
[----:B------:R-:W-:Y:S02]  /*f7b0*/  MOV R75, R28 ;  /* 0x0000001c004b7202 */ /* 0x000fe40000000f00 */
[----:B------:R-:W-:Y:S01]  /*f7c0*/  MOV R74, R30 ;  /* 0x0000001e004a7202 */ /* 0x000fe20000000f00 */
[----:B------:R-:W-:Y:S01]  /*f7d0*/  STSM.16.M88.4 [R129], R12 ;  /* 0x0000000c81007844 */ /* 0x000fe20000000200 */
[----:B------:R-:W-:-:S02]  /*f7e0*/  F2FP.F16.F32.PACK_AB R24, R57, R56 ;  /* 0x000000383918723e */ /* 0x000fc400000000ff */
[----:B------:R-:W-:Y:S02]  /*f7f0*/  F2FP.F16.F32.PACK_AB R25, R59, R58 ;  /* 0x0000003a3b19723e */ /* 0x000fe400000000ff */
[----:B------:R-:W-:Y:S02]  /*f800*/  F2FP.F16.F32.PACK_AB R26, R61, R60 ;  /* 0x0000003c3d1a723e */ /* 0x000fe400000000ff */
[----:B------:R-:W-:Y:S02]  /*f810*/  F2FP.F16.F32.PACK_AB R27, R63, R62 ;  /* 0x0000003e3f1b723e */ /* 0x000fe400000000ff */
[----:B------:R-:W-:Y:S02]  /*f820*/  F2FP.F16.F32.PACK_AB R28, R65, R64 ;  /* 0x00000040411c723e */ /* 0x000fe400000000ff */
[----:B------:R-:W-:Y:S01]  /*f830*/  F2FP.F16.F32.PACK_AB R29, R67, R66 ;  /* 0x00000042431d723e */ /* 0x000fe200000000ff */
[----:B------:R-:W-:Y:S01]  /*f840*/  STSM.16.M88.4 [R121], R24 ;  /* 0x0000001879007844 */ /* 0x000fe20000000200 */
[----:B------:R-:W-:-:S02]  /*f850*/  F2FP.F16.F32.PACK_AB R30, R69, R68 ;  /* 0x00000044451e723e */ /* 0x000fc400000000ff */
[----:B------:R-:W-:Y:S02]  /*f860*/  F2FP.F16.F32.PACK_AB R31, R71, R70 ;  /* 0x00000046471f723e */ /* 0x000fe400000000ff */
[----:B------:R-:W-:Y:S02]  /*f870*/  LOP3.LUT R34, R34, R147, RZ, 0x3c, !PT ;  /* 0x0000009322227212 */ /* 0x000fe400078e3cff */
[----:B0-----:R-:W-:Y:S01]  /*f880*/  F2FP.F16.F32.PACK_AB R4, R73, R72 ;  /* 0x000000484904723e */ /* 0x001fe200000000ff */
[----:B------:R-:W-:Y:S01]  /*f890*/  STSM.16.M88.4 [R95], R28 ;  /* 0x0000001c5f007844 */ /* 0x000fe20000000200 */
[----:B------:R-:W-:Y:S02]  /*f8a0*/  F2FP.F16.F32.PACK_AB R5, R46, R39 ;  /* 0x000000272e05723e */ /* 0x000fe400000000ff */
[----:B------:R-:W-:Y:S02]  /*f8b0*/  F2FP.F16.F32.PACK_AB R6, R77, R76 ;  /* 0x0000004c4d06723e */ /* 0x000fe400000000ff */
[----:B------:R-:W-:-:S02]  /*f8c0*/  F2FP.F16.F32.PACK_AB R7, R79, R78 ;  /* 0x0000004e4f07723e */ /* 0x000fc400000000ff */
[----:B-1----:R-:W-:Y:S02]  /*f8d0*/  F2FP.F16.F32.PACK_AB R8, R81, R80 ;  /* 0x000000505108723e */ /* 0x002fe400000000ff */
[----:B------:R-:W-:Y:S01]  /*f8e0*/  F2FP.F16.F32.PACK_AB R9, R83, R82 ;  /* 0x000000525309723e */ /* 0x000fe200000000ff */
[----:B------:R0:W-:Y:S01]  /*f8f0*/  STSM.16.M88.4 [R94], R4 ;  /* 0x000000045e007844 */ /* 0x0001e20000000200 */
[----:B------:R-:W-:Y:S02]  /*f900*/  F2FP.F16.F32.PACK_AB R10, R85, R84 ;  /* 0x00000054550a723e */ /* 0x000fe400000000ff */
[----:B------:R-:W-:Y:S02]  /*f910*/  F2FP.F16.F32.PACK_AB R11, R87, R86 ;  /* 0x00000056570b723e */ /* 0x000fe400000000ff */
[----:B------:R-:W-:Y:S02]  /*f920*/  MOV R32, R32 ;  /* 0x0000002000207202 */ /* 0x000fe40000000f00 */
[----:B------:R-:W-:Y:S01]  /*f930*/  MOV R34, R34 ;  /* 0x0000002200227202 */ /* 0x000fe20000000f00 */
[----:B------:R1:W-:Y:S01]  /*f940*/  STSM.16.M88.4 [R75], R8 ;  /* 0x000000084b007844 */ /* 0x0003e20000000200 */
[----:B------:R-:W-:-:S02]  /*f950*/  MOV R20, R20 ;  /* 0x0000001400147202 */ /* 0x000fc40000000f00 */
[----:B------:R-:W-:Y:S01]  /*f960*/  PLOP3.LUT P0, PT, PT, PT, UP0, 0x80, 0x0 ;  /* 0x000000000000781c */ /* 0x000fe20003f0f008 */
[----:B------:R1:W-:Y:S04]  /*f970*/  STSM.16.M88.4 [R74], R88 ;  /* 0x000000584a007844 */ /* 0x0003e80000000200 */
[----:B------:R1:W-:Y:S01]  /*f980*/  STSM.16.M88.4 [R32], R96 ;  /* 0x0000006020007844 */ /* 0x0003e20000000200 */
[----:B0-----:R-:W-:Y:S02]  /*f990*/  IMAD.U32 R4, RZ, RZ, UR8 ;  /* 0x00000008ff047e24 */ /* 0x001fe4000f8e00ff */
[----:B------:R-:W-:Y:S01]  /*f9a0*/  IMAD.U32 R5, RZ, RZ, UR9 ;  /* 0x00000009ff057e24 */ /* 0x000fe2000f8e00ff */
[----:B------:R1:W-:Y:S01]  /*f9b0*/  STSM.16.M88.4 [R34], R104 ;  /* 0x0000006822007844 */ /* 0x0003e20000000200 */
[----:B------:R-:W-:-:S03]  /*f9c0*/  ULDC.64 UR8, c[0x0][0xbe0] ;  /* 0x0002f80000087ab9 */ /* 0x000fc60000000a00 */
[----:B------:R1:W-:Y:S01]  /*f9d0*/  STSM.16.M88.4 [R20], R112 ;  /* 0x0000007014007844 */ /* 0x0003e20000000200 */
[----:B------:R-:W-:Y:S06]  /*f9e0*/  BAR.SYNC.DEFER_BLOCKING 0x1, 0x100 ;  /* 0x0044000000007b1d */ /* 0x000fec0000010000 */
        /* <DEDUP_REMOVED lines=21> */
.L_x_3989:
[----:B------:R-:W-:Y:S01]  /*fb40*/  R2UR UR17, R197 ;  /* 0x00000000c51172ca */ /* 0x000fe200000e0000 */
[----:B------:R-:W-:Y:S01]  /*fb50*/  ULDC.64 UR12, c[0x0][0xb70] ;  /* 0x0002dc00000c7ab9 */ /* 0x000fe20000000a00 */
[----:B------:R-:W-:Y:S01]  /*fb60*/  R2UR UR15, R198 ;  /* 0x00000000c60f72ca */ /* 0x000fe200000e0000 */
[----:B------:R-:W-:Y:S01]  /*fb70*/  USHF.R.S32.HI UR11, URZ, 0x1f, UR4 ;  /* 0x0000001f3f0b7899 */ /* 0x000fe20008011404 */
[----:B------:R-:W-:Y:S01]  /*fb80*/  IADD3 R5, P3, R16, 0x3000, RZ ;  /* 0x0000300010057810 */ /* 0x000fe20007f7e0ff */
[----:B------:R-:W-:Y:S01]  /*fb90*/  UMOV UR10, UR4 ;  /* 0x00000004000a7c82 */ /* 0x000fe20008000000 */
[----:B------:R-:W-:Y:S01]  /*fba0*/  IMAD R10, R196, 0x80, R201 ;  /* 0x00000080c40a7824 */ /* 0x000fe200078e02c9 */
[----:B------:R-:W-:Y:S01]  /*fbb0*/  IADD3 R57, P0, R16, 0x4000, RZ ;  /* 0x0000400010397810 */ /* 0x000fe20007f1e0ff */
[----:B------:R-:W-:Y:S01]  /*fbc0*/  ULDC.64 UR18, c[0x0][0x208] ;  /* 0x0000820000127ab9 */ /* 0x000fe20000000a00 */
[----:B------:R-:W-:Y:S02]  /*fbd0*/  LOP3.LUT R4, R5, 0x380, RZ, 0xc0, !PT ;  /* 0x0000038005047812 */ /* 0x000fe400078ec0ff */
[----:B------:R-:W-:-:S02]  /*fbe0*/  SHF.R.S32.HI R3, RZ, 0x1f, R10 ;  /* 0x0000001fff037819 */ /* 0x000fc4000001140a */
[----:B------:R-:W-:Y:S01]  /*fbf0*/  USHF.R.S32.HI UR14, URZ, 0x1f, UR17 ;  /* 0x0000001f3f0e7899 */ /* 0x000fe20008011411 */
[----:B------:R-:W-:Y:S01]  /*fc00*/  SHF.R.U64 R4, R4, 0x3, RZ ;  /* 0x0000000304047819 */ /* 0x000fe200000012ff */
[----:B------:R-:W-:Y:S01]  /*fc10*/  UIMAD.WIDE.U32 UR8, UR17, UR12, UR10 ;  /* 0x0000000c110872a5 */ /* 0x000fe2000f8e000a */
[----:B------:R-:W-:Y:S01]  /*fc20*/  IADD3 R9, P4, R16, 0x2000, RZ ;  /* 0x0000200010097810 */ /* 0x000fe20007f9e0ff */
[----:B------:R-:W-:Y:S01]  /*fc30*/  UIMAD UR7, UR14, UR12, URZ ;  /* 0x0000000c0e0772a4 */ /* 0x000fe2000f8e023f */
[----:B------:R-:W-:Y:S02]  /*fc40*/  LOP3.LUT R4, R4, R5, RZ, 0x3c, !PT ;  /* 0x0000000504047212 */ /* 0x000fe400078e3cff */
[C---:B------:R-:W-:Y:S01]  /*fc50*/  IADD3 R45, P1, R16.reuse, 0x5000, RZ ;  /* 0x00005000102d7810 */ /* 0x040fe20007f3e0ff */
[----:B------:R-:W-:Y:S01]  /*fc60*/  UIMAD UR10, UR17, UR13, UR7 ;  /* 0x0000000d110a72a4 */ /* 0x000fe2000f8e0207 */
[----:B------:R-:W-:Y:S01]  /*fc70*/  LOP3.LUT R56, R57, 0x380, RZ, 0xc0, !PT ;  /* 0x0000038039387812 */ /* 0x000fe200078ec0ff */
[----:B------:R-:W-:Y:S01]  /*fc80*/  USHF.R.S32.HI UR7, URZ, 0x1f, UR15 ;  /* 0x0000001f3f077899 */ /* 0x000fe2000801140f */
[----:B------:R-:W-:Y:S01]  /*fc90*/  IADD3 R29, P2, R16, 0x6000, RZ ;  /* 0x00006000101d7810 */ /* 0x000fe20007f5e0ff */
[----:B------:R-:W-:Y:S01]  /*fca0*/  ULDC.64 UR12, c[0x0][0xb78] ;  /* 0x0002de00000c7ab9 */ /* 0x000fe20000000a00 */
[----:B------:R-:W-:Y:S01]  /*fcb0*/  USEL UR15, UR15, URZ, !UP0 ;  /* 0x0000003f0f0f7287 */ /* 0x000fe2000c000000 */
[----:B------:R-:W-:Y:S01]  /*fcc0*/  LOP3.LUT R32, R33, 0x380, RZ, 0xc0, !PT ;  /* 0x0000038021207812 */ /* 0x000fe200078ec0ff */
[----:B------:R-:W-:Y:S01]  /*fcd0*/  USEL UR16, UR7, URZ, !UP0 ;  /* 0x0000003f07107287 */ /* 0x000fe2000c000000 */
[----:B------:R-:W-:Y:S01]  /*fce0*/  LOP3.LUT R8, R9, 0x380, RZ, 0xc0, !PT ;  /* 0x0000038009087812 */ /* 0x000fe200078ec0ff */
[----:B------:R-:W-:Y:S01]  /*fcf0*/  UIADD3 UR9, UR9, UR10, URZ ;  /* 0x0000000a09097290 */ /* 0x000fe2000fffe03f */
[----:B------:R-:W-:Y:S01]  /*fd00*/  LOP3.LUT R44, R45, 0x380, RZ, 0xc0, !PT ;  /* 0x000003802d2c7812 */ /* 0x000fe200078ec0ff */
[----:B------:R-:W-:Y:S01]  /*fd10*/  UIMAD UR7, UR16, UR12, URZ ;  /* 0x0000000c100772a4 */ /* 0x000fe2000f8e023f */
[----:B------:R-:W-:Y:S01]  /*fd20*/  SHF.R.U64 R56, R56, 0x3, RZ ;  /* 0x0000000338387819 */ /* 0x000fe200000012ff */
[----:B------:R-:W-:Y:S01]  /*fd30*/  UIMAD.WIDE.U32 UR8, UR15, UR12, UR8 ;  /* 0x0000000c0f0872a5 */ /* 0x000fe2000f8e0008 */
[----:B------:R-:W-:Y:S01]  /*fd40*/  LOP3.LUT R28, R29, 0x380, RZ, 0xc0, !PT ;  /* 0x000003801d1c7812 */ /* 0x000fe200078ec0ff */
[----:B------:R-:W-:Y:S01]  /*fd50*/  UIMAD UR7, UR15, UR13, UR7 ;  /* 0x0000000d0f0772a4 */ /* 0x000fe2000f8e0207 */
[----:B------:R-:W-:-:S02]  /*fd60*/  SHF.R.U64 R32, R32, 0x3, RZ ;  /* 0x0000000320207819 */ /* 0x000fc400000012ff */
[----:B------:R-:W-:Y:S02]  /*fd70*/  SHF.R.U64 R8, R8, 0x3, RZ ;  /* 0x0000000308087819 */ /* 0x000fe400000012ff */
[----:B------:R-:W-:Y:S01]  /*fd80*/  IADD3 R5, P6, R10, UR8, RZ ;  /* 0x000000080a057c10 */ /* 0x000fe2000ffde0ff */
[----:B------:R-:W-:Y:S01]  /*fd90*/  IMAD.U32 R6, RZ, RZ, UR7 ;  /* 0x00000007ff067e24 */ /* 0x000fe2000f8e00ff */
[----:B------:R-:W-:Y:S02]  /*fda0*/  SHF.R.U64 R44, R44, 0x3, RZ ;  /* 0x000000032c2c7819 */ /* 0x000fe400000012ff */
[----:B------:R-:W-:Y:S01]  /*fdb0*/  LOP3.LUT R56, R56, R57, RZ, 0x3c, !PT ;  /* 0x0000003938387212 */ /* 0x000fe200078e3cff */
[----:B------:R-:W-:Y:S01]  /*fdc0*/  IMAD.X R57, RZ, RZ, R17, P0 ;  /* 0x000000ffff397224 */ /* 0x000fe200000e0611 */
[----:B------:R-:W-:Y:S01]  /*fdd0*/  IADD3.X R6, R3, UR9, R6, P6, !PT ;  /* 0x0000000903067c10 */ /* 0x000fe2000b7fe406 */
[----:B------:R-:W-:Y:S01]  /*fde0*/  ULDC.64 UR8, c[0x0][0xb40] ;  /* 0x0002d00000087ab9 */ /* 0x000fe20000000a00 */
[----:B------:R-:W-:-:S02]  /*fdf0*/  SHF.R.U64 R28, R28, 0x3, RZ ;  /* 0x000000031c1c7819 */ /* 0x000fc400000012ff */
[C---:B------:R-:W-:Y:S02]  /*fe00*/  LEA R20, P6, R5.reuse, UR8, 0x2 ;  /* 0x0000000805147c11 */ /* 0x040fe4000f8c10ff */
[----:B------:R-:W-:Y:S02]  /*fe10*/  LOP3.LUT P0, RZ, R200, 0x3, RZ, 0xc0, !PT ;  /* 0x00000003c8ff7812 */ /* 0x000fe4000780c0ff */
[----:B------:R-:W-:Y:S01]  /*fe20*/  LEA.HI.X R21, R5, UR9, R6, 0x2, P6 ;  /* 0x0000000905157c11 */ /* 0x000fe2000b0f1406 */
[----:B------:R-:W-:Y:S01]  /*fe30*/  VIADD R6, R10, 0x8 ;  /* 0x000000080a067836 */ /* 0x000fe20000000000 */
        /* <DEDUP_REMOVED lines=8> */
[C---:B------:R-:W-:Y:S01]  /*fec0*/  IADD3 R13, P6, R16.reuse, 0x7000, RZ ;  /* 0x00007000100d7810 */ /* 0x040fe20007fde0ff */
[----:B------:R-:W-:Y:S01]  /*fed0*/  IMAD.X R29, RZ, RZ, R17, P2 ;  /* 0x000000ffff1d7224 */ /* 0x000fe200010e0611 */
[C---:B------:R-:W-:Y:S01]  /*fee0*/  IADD3 R61, P5, R16.reuse, 0x8000, RZ ;  /* 0x00008000103d7810 */ /* 0x040fe20007fbe0ff */
[----:B------:R-:W-:Y:S01]  /*fef0*/  ULDC.64 UR8, c[0x0][0xaa0] ;  /* 0x0002a80000087ab9 */ /* 0x000fe20000000a00 */
[----:B------:R-:W-:-:S02]  /*ff00*/  IADD3 R53, P4, R16, 0x9000, RZ ;  /* 0x0000900010357810 */ /* 0x000fc40007f9e0ff */
[----:B------:R-:W-:Y:S02]  /*ff10*/  IADD3 R41, P3, R16, 0xa000, RZ ;  /* 0x0000a00010297810 */ /* 0x000fe40007f7e0ff */
[-C--:B-----5:R-:W-:Y:S02]  /*ff20*/  ISETP.GE.OR P1, PT, R10, R37.reuse, P0 ;  /* 0x000000250a00720c */ /* 0x0a0fe40000726670 */
[----:B------:R-:W-:Y:S02]  /*ff30*/  IADD3 R10, P2, R16, 0xb000, RZ ;  /* 0x0000b000100a7810 */ /* 0x000fe40007f5e0ff */
[----:B------:R-:W-:Y:S02]  /*ff40*/  ISETP.GE.OR P0, PT, R6, R37, P0 ;  /* 0x000000250600720c */ /* 0x000fe40000706670 */
[----:B------:R-:W-:Y:S01]  /*ff50*/  LOP3.LUT R7, R16, 0x380, RZ, 0xc0, !PT ;  /* 0x0000038010077812 */ /* 0x000fe200078ec0ff */
[----:B------:R-:W-:Y:S01]  /*ff60*/  IMAD.X R25, RZ, RZ, R17, P2 ;  /* 0x000000ffff197224 */ /* 0x000fe200010e0611 */
[----:B------:R-:W-:-:S02]  /*ff70*/  LOP3.LUT R12, R13, 0x380, RZ, 0xc0, !PT ;  /* 0x000003800d0c7812 */ /* 0x000fc400078ec0ff */
[----:B------:R-:W-:Y:S02]  /*ff80*/  LOP3.LUT R60, R61, 0x380, RZ, 0xc0, !PT ;  /* 0x000003803d3c7812 */ /* 0x000fe400078ec0ff */
[----:B------:R-:W-:Y:S01]  /*ff90*/  LOP3.LUT R52, R53, 0x380, RZ, 0xc0, !PT ;  /* 0x0000038035347812 */ /* 0x000fe200078ec0ff */
[----:B------:R0:W-:Y:S01]  /*ffa0*/  @!P1 STG.E desc[UR18][R20.64], R2 ;  /* 0x0000000214009986 */ /* 0x0001e2000c101912 */
[----:B------:R-:W-:Y:S02]  /*ffb0*/  LOP3.LUT R40, R41, 0x380, RZ, 0xc0, !PT ;  /* 0x0000038029287812 */ /* 0x000fe400078ec0ff */
[----:B------:R-:W-:Y:S01]  /*ffc0*/  LOP3.LUT R3, R10, 0x380, RZ, 0xc0, !PT ;  /* 0x000003800a037812 */ /* 0x000fe200078ec0ff */
[----:B------:R1:W-:Y:S01]  /*ffd0*/  @!P0 STG.E desc[UR18][R20.64+0x20], R0 ;  /* 0x0000200014008986 */ /* 0x0003e2000c101912 */
[----:B------:R-:W-:Y:S02]  /*ffe0*/  SHF.R.U64 R7, R7, 0x3, RZ ;  /* 0x0000000307077819 */ /* 0x000fe400000012ff */
[----:B------:R-:W-:Y:S01]  /*fff0*/  SHF.R.U64 R12, R12, 0x3, RZ ;  /* 0x000000030c0c7819 */ /* 0x000fe200000012ff */
[----:B------:R-:W-:Y:S01]  /*10000*/  UIMAD UR7, UR11, UR8, URZ ;  /* 0x000000080b0772a4 */ /* 0x000fe2000f8e023f */
[----:B------:R-:W-:Y:S01]  /*10010*/  SHF.R.U64 R60, R60, 0x3, RZ ;  /* 0x000000033c3c7819 */ /* 0x000fe200000012ff */
[----:B------:R-:W5:Y:S01]  /*10020*/  LD.E.128 R32, desc[UR18][R32.64] ;  /* 0x0000001220207980 */ /* 0x000f62000c101d00 */
[----:B------:R-:W-:-:S02]  /*10030*/  SHF.R.U64 R52, R52, 0x3, RZ ;  /* 0x0000000334347819 */ /* 0x000fc400000012ff */
[----:B------:R-:W-:Y:S01]  /*10040*/  SHF.R.U64 R40, R40, 0x3, RZ ;  /* 0x0000000328287819 */ /* 0x000fe200000012ff */
[----:B0-----:R-:W-:Y:S01]  /*10050*/  IMAD.MOV.U32 R2, RZ, RZ, R19 ;  /* 0x000000ffff027224 */ /* 0x001fe200078e0013 */
[----:B------:R-:W-:Y:S01]  /*10060*/  SHF.R.U64 R3, R3, 0x3, RZ ;  /* 0x0000000303037819 */ /* 0x000fe200000012ff */
[----:B------:R-:W5:Y:S01]  /*10070*/  LD.E.128 R56, desc[UR18][R56.64] ;  /* 0x0000001238387980 */ /* 0x000f62000c101d00 */
[----:B------:R-:W-:Y:S02]  /*10080*/  LOP3.LUT R16, R7, R16, RZ, 0x3c, !PT ;  /* 0x0000001007107212 */ /* 0x000fe400078e3cff */
        /* <DEDUP_REMOVED lines=9> */
[----:B------:R0:W5:Y:S01]  /*10120*/  LD.E.128 R48, desc[UR18][R16.64] ;  /* 0x0000001210307980 */ /* 0x000162000c101d00 */
[----:B------:R-:W-:Y:S01]  /*10130*/  SHF.R.S32.HI R3, RZ, 0x1f, R19 ;  /* 0x0000001fff037819 */ /* 0x000fe20000011413 */
[----:B------:R-:W-:-:S02]  /*10140*/  UIMAD UR7, UR4, UR9, UR7 ;  /* 0x00000009040772a4 */ /* 0x000fc4000f8e0207 */
[----:B------:R-:W5:Y:S04]  /*10150*/  LD.E.128 R8, desc[UR18][R8.64] ;  /* 0x0000001208087980 */ /* 0x000f68000c101d00 */
[----:B------:R-:W5:Y:S01]  /*10160*/  LD.E.128 R4, desc[UR18][R4.64] ;  /* 0x0000001204047980 */ /* 0x000f62000c101d00 */
[----:B0-----:R-:W-:Y:S01]  /*10170*/  IMAD.U32 R17, RZ, RZ, UR8 ;  /* 0x00000008ff117e24 */ /* 0x001fe2000f8e00ff */
[----:B------:R-:W-:Y:S02]  /*10180*/  ULDC.64 UR8, c[0x0][0xae0] ;  /* 0x0002b80000087ab9 */ /* 0x000fe40000000a00 */
[----:B------:R-:W5:Y:S01]  /*10190*/  LD.E.128 R44, desc[UR18][R44.64] ;  /* 0x000000122c2c7980 */ /* 0x000f62000c101d00 */
[----:B------:R-:W-:-:S03]  /*101a0*/  IMAD.WIDE.U32 R2, R17, UR4, R2 ;  /* 0x0000000411027c25 */ /* 0x000fc6000f8e0002 */
        /* <DEDUP_REMOVED lines=12> */
[----:B0-----:R-:W0:Y:S01]  /*10270*/  FENCE.VIEW.ASYNC.S ;  /* 0x00000000000073c6 */ /* 0x001e220000000000 */
[----:B------:R-:W-:-:S02]  /*10280*/  VIADD R3, R3, UR7 ;  /* 0x0000000703037c36 */ /* 0x000fc40008000000 */
[----:B------:R-:W-:Y:S01]  /*10290*/  IMAD.U32 R17, RZ, RZ, UR8 ;  /* 0x00000008ff117e24 */ /* 0x000fe2000f8e00ff */
[----:B------:R-:W-:Y:S01]  /*102a0*/  UIMAD UR4, UR17, UR9, UR4 ;  /* 0x00000009110472a4 */ /* 0x000fe2000f8e0204 */
[----:B------:R-:W-:Y:S02]  /*102b0*/  IMAD R37, R196, -0x80, R37 ;  /* 0xffffff80c4257824 */ /* 0x000fe400078e0225 */
[----:B------:R-:W-:Y:S01]  /*102c0*/  IMAD.WIDE.U32 R2, R17, UR17, R2 ;  /* 0x0000001111027c25 */ /* 0x000fe2000f8e0002 */
[----:B------:R-:W-:Y:S02]  /*102d0*/  ULDC.64 UR8, c[0x0][0xae8] ;  /* 0x0002ba0000087ab9 */ /* 0x000fe40000000a00 */
[----:B------:R-:W-:Y:S01]  /*102e0*/  ISETP.GE.AND P3, PT, R22, R37, PT ;  /* 0x000000251600720c */ /* 0x000fe20003f66270 */
[----:B------:R-:W-:Y:S01]  /*102f0*/  VIADD R3, R3, UR4 ;  /* 0x0000000403037c36 */ /* 0x000fe20008000000 */
[----:B------:R-:W-:Y:S01]  /*10300*/  UIMAD UR4, UR16, UR8, URZ ;  /* 0x00000008100472a4 */ /* 0x000fe2000f8e023f */
[----:B------:R-:W-:-:S02]  /*10310*/  VIADD R38, R38, 0x30820 ;  /* 0x0003082026267836 */ /* 0x000fc40000000000 */
[C---:B-1----:R-:W-:Y:S02]  /*10320*/  VIADD R0, R22.reuse, 0x20 ;  /* 0x0000002016007836 */ /* 0x042fe40000000000 */
[----:B------:R-:W-:Y:S01]  /*10330*/  IMAD.U32 R21, RZ, RZ, UR8 ;  /* 0x00000008ff157e24 */ /* 0x000fe2000f8e00ff */
[----:B------:R-:W-:Y:S01]  /*10340*/  UIMAD UR4, UR15, UR9, UR4 ;  /* 0x000000090f0472a4 */ /* 0x000fe2000f8e0204 */
[----:B------:R-:W-:Y:S01]  /*10350*/  PRMT R38, RZ, 0x654, R38 ;  /* 0x00000654ff267816 */ /* 0x000fe20000000026 */
[----:B------:R-:W-:Y:S01]  /*10360*/  VIADD R16, R22, 0x60 ;  /* 0x0000006016107836 */ /* 0x000fe20000000000 */
[-C--:B------:R-:W-:Y:S01]  /*10370*/  ISETP.GE.AND P0, PT, R0, R37.reuse, PT ;  /* 0x000000250000720c */ /* 0x080fe20003f06270 */
[----:B------:R-:W-:Y:S01]  /*10380*/  IMAD.WIDE.U32 R20, R21, UR15, R2 ;  /* 0x0000000f15147c25 */ /* 0x000fe2000f8e0002 */
[--C-:B------:R-:W-:Y:S01]  /*10390*/  SHF.R.S32.HI R23, RZ, 0x1f, R22.reuse ;  /* 0x0000001fff177819 */ /* 0x100fe20000011416 */
[----:B0-----:R0:W-:Y:S02]  /*103a0*/  SYNCS.ARRIVE.TRANS64.RED.A1T0 RZ, [R38+URZ], RZ ;  /* 0x000000ff26ff79a7 */ /* 0x0011e4000810043f */
[----:B------:R-:W-:Y:S01]  /*103b0*/  VIADD R0, R22, 0x40 ;  /* 0x0000004016007836 */ /* 0x000fe20000000000 */
[----:B------:R-:W-:Y:S01]  /*103c0*/  BSSY B1, `(.L_x_3990) ;  /* 0x000001a000017945 */ /* 0x000fe20003800000 */
[----:B------:R-:W-:Y:S01]  /*103d0*/  VIADD R39, R21, UR4 ;  /* 0x0000000415277c36 */ /* 0x000fe20008000000 */
[-C--:B------:R-:W-:Y:S01]  /*103e0*/  ISETP.GE.AND P2, PT, R16, R37.reuse, PT ;  /* 0x000000251000720c */ /* 0x080fe20003f46270 */
[----:B------:R-:W-:Y:S01]  /*103f0*/  IMAD.WIDE R16, R196, 0x80, R22 ;  /* 0x00000080c4107825 */ /* 0x000fe200078e0216 */
[----:B------:R-:W-:Y:S01]  /*10400*/  ISETP.GE.AND P1, PT, R0, R37, PT ;  /* 0x000000250000720c */ /* 0x000fe20003f26270 */
[----:B0-----:R-:W-:-:S12]  /*10410*/  @P3 BRA `(.L_x_3991) ;  /* 0x0000000000503947 */ /* 0x001fd80003800000 */
        /* <DEDUP_REMOVED lines=9> */
[----:B------:R-:W-:Y:S01]  /*104b0*/  IMAD.MOV.U32 R3, RZ, RZ, R39 ;  /* 0x000000ffff037224 */ /* 0x000fe200078e0027 */
[----:B------:R-:W-:Y:S01]  /*104c0*/  ULDC.64 UR10, c[0x0][0x208] ;  /* 0x00008200000a7ab9 */ /* 0x000fe20000000a00 */
[----:B------:R-:W-:-:S02]  /*104d0*/  IMAD R37, R16, UR9, R37 ;  /* 0x0000000910257c24 */ /* 0x000fc4000f8e0225 */
        /* <DEDUP_REMOVED lines=8> */
.L_x_3991:
[----:B------:R-:W-:Y:S05]  /*10560*/  BSYNC B1 ;  /* 0x0000000000017941 */ /* 0x000fea0003800000 */
.L_x_3990:
[----:B------:R-:W-:Y:S04]  /*10570*/  BSSY B1, `(.L_x_3992) ;  /* 0x0000018000017945 */ /* 0x000fe80003800000 */
[----:B------:R-:W-:Y:S05]  /*10580*/  @P0 BRA `(.L_x_3993) ;  /* 0x0000000000580947 */ /* 0x000fea0003800000 */
[----:B0-----:R-:W-:Y:S01]  /*10590*/  IADD3 R37, P0, R16, 0x20, RZ ;  /* 0x0000002010257810 */ /* 0x001fe20007f1e0ff */
        /* <DEDUP_REMOVED lines=21> */
.L_x_3993:
[----:B------:R-:W-:Y:S05]  /*106f0*/  BSYNC B1 ;  /* 0x0000000000017941 */ /* 0x000fea0003800000 */
.L_x_3992:
[----:B------:R-:W-:Y:S04]  /*10700*/  BSSY B1, `(.L_x_3994) ;  /* 0x0000018000017945 */ /* 0x000fe80003800000 */
[----:B------:R-:W-:Y:S05]  /*10710*/  @P1 BRA `(.L_x_3995) ;  /* 0x0000000000581947 */ /* 0x000fea0003800000 */
[----:B-1---5:R-:W-:Y:S01]  /*10720*/  IADD3 R33, P0, R16, 0x40, RZ ;  /* 0x0000004010217810 */ /* 0x022fe20007f1e0ff */
        /* <DEDUP_REMOVED lines=21> */
.L_x_3995:
[----:B------:R-:W-:Y:S05]  /*10880*/  BSYNC B1 ;  /* 0x0000000000017941 */ /* 0x000fea0003800000 */
.L_x_3994:
[----:B------:R-:W-:Y:S05]  /*10890*/  @P2 BRA `(.L_x_3996) ;  /* 0x0000000c00682947 */ /* 0x000fea0003800000 */
[----:B--2--5:R-:W-:Y:S01]  /*108a0*/  IADD3 R9, P0, R16, 0x60, RZ ;  /* 0x0000006010097810 */ /* 0x024fe20007f1e0ff */
[----:B------:R-:W-:Y:S01]  /*108b0*/  ULDC.64 UR8, c[0x0][0xad8] ;  /* 0x0002b60000087ab9 */ /* 0x000fe20000000a00 */
[----:B------:R-:W-:Y:S01]  /*108c0*/  IMAD.MOV.U32 R2, RZ, RZ, R20 ;  /* 0x000000ffff027224 */ /* 0x000fe200078e0014 */
[----:B------:R-:W-:Y:S01]  /*108d0*/  ULDC UR4, c[0x0][0xa8c] ;  /* 0x0002a30000047ab9 */ /* 0x000fe20000000800 */
[----:B------:R-:W-:Y:S01]  /*108e0*/  IMAD.MOV.U32 R3, RZ, RZ, R39 ;  /* 0x000000ffff037224 */ /* 0x000fe200078e0027 */
[C---:B------:R-:W-:Y:S01]  /*108f0*/  ISETP.GE.AND P1, PT, R19.reuse, UR4, PT ;  /* 0x0000000413007c0c */ /* 0x040fe2000bf26270 */
[----:B------:R-:W-:Y:S01]  /*10900*/  IMAD.X R16, RZ, RZ, R17, P0 ;  /* 0x000000ffff107224 */ /* 0x000fe200000e0611 */
[----:B------:R-:W-:Y:S01]  /*10910*/  ULDC.64 UR10, c[0x0][0x208] ;  /* 0x00008200000a7ab9 */ /* 0x000fe20000000a00 */
[----:B------:R-:W-:Y:S02]  /*10920*/  VIADD R0, R19, 0x40 ;  /* 0x0000004013007836 */ /* 0x000fe40000000000 */
[----:B------:R-:W-:-:S02]  /*10930*/  IMAD R16, R16, UR8, RZ ;  /* 0x0000000810107c24 */ /* 0x000fc4000f8e02ff */
        /* <DEDUP_REMOVED lines=12> */
[----:B------:R-:W-:Y:S02]  /*10a00*/  ULDC.64 UR8, c[0x0][0x208] ;  /* 0x0000820000087ab9 */ /* 0x000fe40000000a00 */
[----:B------:R4:W-:Y:S01]  /*10a10*/  STG.E.128 desc[UR8][R8.64+0x100], R24 ;  /* 0x0001001808007986 */ /* 0x0009e2000c101d08 */
[----:B------:R-:W-:Y:S05]  /*10a20*/  BRA `(.L_x_3996) ;  /* 0x0000000c00047947 */ /* 0x000fea0003800000 */
.L_x_3988:
        /* <DEDUP_REMOVED lines=31> */
.L_x_3997:
        /* <DEDUP_REMOVED lines=34> */
.L_x_3999:
[----:B------:R-:W-:Y:S05]  /*10e40*/  BSYNC B1 ;  /* 0x0000000000017941 */ /* 0x000fea0003800000 */
.L_x_3998:
        /* <DEDUP_REMOVED lines=10> */
[----:B------:R-:W-:Y:S01]  /*10ef0*/  UIMAD UR4, UR8, UR12, URZ ;  /* 0x0000000c080472a4 */ /* 0x000fe2000f8e023f */
[----:B------:R-:W-:Y:S02]  /*10f00*/  IMAD.IADD R3, R3, 0x1, R9 ;  /* 0x0000000103037824 */ /* 0x000fe400078e0209 */
[----:B------:R-:W-:Y:S01]  /*10f10*/  IMAD.U32 R5, RZ, RZ, UR12 ;  /* 0x0000000cff057e24 */ /* 0x000fe2000f8e00ff */
[----:B------:R-:W-:Y:S01]  /*10f20*/  UIMAD UR4, UR7, UR13, UR4 ;  /* 0x0000000d070472a4 */ /* 0x000fe2000f8e0204 */
[C---:B------:R-:W-:Y:S01]  /*10f30*/  VIADD R0, R22.reuse, 0x20 ;  /* 0x0000002016007836 */ /* 0x040fe20000000000 */
[----:B------:R-:W-:Y:S01]  /*10f40*/  ISETP.GE.AND P3, PT, R22, R7, PT ;  /* 0x000000071600720c */ /* 0x000fe20003f66270 */
[----:B------:R-:W-:Y:S01]  /*10f50*/  IMAD.WIDE.U32 R2, R5, UR7, R2 ;  /* 0x0000000705027c25 */ /* 0x000fe2000f8e0002 */
[----:B------:R-:W-:-:S02]  /*10f60*/  ULDC.64 UR12, c[0x0][0xae8] ;  /* 0x0002ba00000c7ab9 */ /* 0x000fc40000000a00 */
[-C--:B------:R-:W-:Y:S01]  /*10f70*/  ISETP.GE.AND P2, PT, R0, R7.reuse, PT ;  /* 0x000000070000720c */ /* 0x080fe20003f46270 */
[----:B------:R-:W-:Y:S01]  /*10f80*/  VIADD R3, R3, UR4 ;  /* 0x0000000403037c36 */ /* 0x000fe20008000000 */
[----:B------:R-:W-:Y:S01]  /*10f90*/  UIMAD UR4, UR9, UR12, URZ ;  /* 0x0000000c090472a4 */ /* 0x000fe2000f8e023f */
[C---:B------:R-:W-:Y:S02]  /*10fa0*/  VIADD R4, R22.reuse, 0x40 ;  /* 0x0000004016047836 */ /* 0x040fe40000000000 */
[----:B------:R-:W-:Y:S01]  /*10fb0*/  VIADD R0, R22, 0x60 ;  /* 0x0000006016007836 */ /* 0x000fe20000000000 */
[----:B------:R-:W-:Y:S01]  /*10fc0*/  UIMAD UR4, UR10, UR13, UR4 ;  /* 0x0000000d0a0472a4 */ /* 0x000fe2000f8e0204 */
[----:B------:R-:W-:Y:S01]  /*10fd0*/  IMAD.U32 R5, RZ, RZ, UR12 ;  /* 0x0000000cff057e24 */ /* 0x000fe2000f8e00ff */
[-C--:B------:R-:W-:Y:S01]  /*10fe0*/  ISETP.GE.AND P1, PT, R4, R7.reuse, PT ;  /* 0x000000070400720c */ /* 0x080fe20003f26270 */
[----:B------:R-:W-:Y:S01]  /*10ff0*/  IMAD.MOV.U32 R6, RZ, RZ, R22 ;  /* 0x000000ffff067224 */ /* 0x000fe200078e0016 */
[----:B------:R-:W-:Y:S01]  /*11000*/  ISETP.GE.AND P0, PT, R0, R7, PT ;  /* 0x000000070000720c */ /* 0x000fe20003f06270 */
[----:B------:R-:W-:Y:S01]  /*11010*/  IMAD.WIDE.U32 R4, R5, UR10, R2 ;  /* 0x0000000a05047c25 */ /* 0x000fe2000f8e0002 */
[----:B------:R-:W-:-:S03]  /*11020*/  SHF.R.S32.HI R7, RZ, 0x1f, R22 ;  /* 0x0000001fff077819 */ /* 0x000fc60000011416 */
[----:B------:R-:W-:Y:S02]  /*11030*/  VIADD R11, R5, UR4 ;  /* 0x00000004050b7c36 */ /* 0x000fe40008000000 */
[----:B------:R-:W-:Y:S01]  /*11040*/  IMAD.WIDE R6, R196, 0x80, R6 ;  /* 0x00000080c4067825 */ /* 0x000fe200078e0206 */
        /* <DEDUP_REMOVED lines=21> */
.L_x_4001:
[----:B------:R-:W-:Y:S05]  /*111a0*/  BSYNC B1 ;  /* 0x0000000000017941 */ /* 0x000fea0003800000 */
.L_x_4000:
        /* <DEDUP_REMOVED lines=24> */
.L_x_4003:
[----:B------:R-:W-:Y:S05]  /*11330*/  BSYNC B1 ;  /* 0x0000000000017941 */ /* 0x000fea0003800000 */
.L_x_4002:
[----:B------:R-:W-:Y:S04]  /*11340*/  BSSY B1, `(.L_x_4004) ;  /* 0x0000018000017945 */ /* 0x000fe80003800000 */
[----:B------:R-:W-:Y:S05]  /*11350*/  @P1 BRA `(.L_x_4005) ;  /* 0x0000000000581947 */ /* 0x000fea0003800000 */
[----:B01----:R-:W-:Y:S01]  /*11360*/  IADD3 R9, P1, R6, 0x40, RZ ;  /* 0x0000004006097810 */ /* 0x003fe20007f3e0ff */
        /* <DEDUP_REMOVED lines=21> */
.L_x_4005:
[----:B------:R-:W-:Y:S05]  /*114c0*/  BSYNC B1 ;  /* 0x0000000000017941 */ /* 0x000fea0003800000 */
.L_x_4004:
        /* <DEDUP_REMOVED lines=9> */
[----:B------:R-:W-:Y:S01]  /*11560*/  IMAD.MOV.U32 R3, RZ, RZ, R11 ;  /* 0x000000ffff037224 */ /* 0x000fe200078e000b */
[----:B------:R-:W-:Y:S01]  /*11570*/  ULDC.64 UR10, c[0x0][0x208] ;  /* 0x00008200000a7ab9 */ /* 0x000fe20000000a00 */
        /* <DEDUP_REMOVED lines=12> */
.L_x_3996:
[----:B------:R-:W-:Y:S05]  /*11640*/  BSYNC B0 ;  /* 0x0000000000007941 */ /* 0x000fea0003800000 */
.L_x_3987:
[----:B------:R-:W-:Y:S02]  /*11650*/  ULDC UR4, c[0x0][0xc14] ;  /* 0x0003050000047ab9 */ /* 0x000fe40000000800 */
[----:B------:R-:W-:-:S06]  /*11660*/  UISETP.GE.AND UP0, UPT, UR5, UR4, UPT ;  /* 0x000000040500728c */ /* 0x000fcc000bf06270 */
[----:B------:R-:W-:-:S13]  /*11670*/  PLOP3.LUT P0, PT, PT, PT, UP0, 0x80, 0x0 ;  /* 0x000000000000781c */ /* 0x000fda0003f0f008 */
[----:B------:R-:W-:Y:S05]  /*11680*/  @!P0 BRA `(.L_x_4006) ;  /* 0xfffffef400c88947 */ /* 0x000fea000383ffff */
[----:B------:R-:W-:Y:S05]  /*11690*/  EXIT ;  /* 0x000000000000794d */ /* 0x000fea0003800000 */
.L_x_3905:
[----:B------:R-:W-:-:S08]  /*116a0*/  NOP ;  /* 0x0000000000007918 */ /* 0x000fd00000000000 */
[----:B0-----:R-:W0:-:S00]  /*116b0*/  USETMAXREG.DEALLOC.CTAPOOL 0x18 ;  /* 0x00000018000079c8 */ /* 0x001e0000080e0500 */
[----:B0-----:R-:W-:-:S06]  /*116c0*/  LOP3.LUT R0, R0, 0x3, RZ, 0xc0, !PT ;  /* 0x0000000300007812 */ /* 0x001fcc00078ec0ff */
[----:B------:R-:W0:Y:S02]  /*116d0*/  SHFL.IDX PT, R0, R0, RZ, 0x1f ;  /* 0x00001fff00007589 */ /* 0x000e2400000e0000 */
[----:B0-----:R-:W-:-:S13]  /*116e0*/  ISETP.NE.AND P0, PT, R0, RZ, PT ;  /* 0x000000ff0000720c */ /* 0x001fda0003f05270 */
[----:B------:R-:W-:Y:S05]  /*116f0*/  @P0 EXIT ;  /* 0x000000000000094d */ /* 0x000fea0003800000 */
[----:B------:R-:W2:Y:S01]  /*11700*/  LDL.LU R6, [R1] ;  /* 0x0000000001067983 */ /* 0x000ea20000300800 */
        /* <DEDUP_REMOVED lines=21> */
[----:B------:R-:W-:Y:S01]  /*11860*/  IMAD.MOV.U32 R19, RZ, RZ, RZ ;  /* 0x000000ffff137224 */ /* 0x000fe200078e00ff */
        /* <DEDUP_REMOVED lines=8> */
[----:B-1----:R-:W-:-:S05]  /*118f0*/  SEL R4, R4, RZ, P0 ;  /* 0x000000ff04047207 */ /* 0x002fca0000000000 */
[----:B------:R-:W-:-:S05]  /*11900*/  IMAD.IADD R4, R5, 0x1, R4 ;  /* 0x0000000105047824 */ /* 0x000fca00078e0204 */
        /* <DEDUP_REMOVED lines=14> */
[----:B------:R2:W-:Y:S01]  /*119f0*/  STL [R1], R6 ;  /* 0x0000000601007387 */ /* 0x0005e20000100800 */
[----:B-1----:R-:W-:-:S05]  /*11a00*/  IMAD R4, R2, UR4, RZ ;  /* 0x0000000402047c24 */ /* 0x002fca000f8e02ff */
[----:B0-----:R-:W-:Y:S01]  /*11a10*/  ISETP.GT.AND P0, PT, R4, UR6, PT ;  /* 0x0000000604007c0c */ /* 0x001fe2000bf04270 */
[----:B------:R-:W-:-:S12]  /*11a20*/  IMAD.MOV.U32 R5, RZ, RZ, R4 ;  /* 0x000000ffff057224 */ /* 0x000fd800078e0004 */
[----:B--2---:R-:W-:Y:S05]  /*11a30*/  @P0 BRA `(.L_x_4007) ;  /* 0x0000000000c00947 */ /* 0x004fea0003800000 */
[----:B------:R-:W-:Y:S01]  /*11a40*/  IMAD.MOV.U32 R4, RZ, RZ, R5 ;  /* 0x000000ffff047224 */ /* 0x000fe200078e0005 */
[----:B------:R-:W-:Y:S01]  /*11a50*/  ULDC UR5, c[0x0][0xc14] ;  /* 0x0003050000057ab9 */ /* 0x000fe20000000800 */
[----:B------:R-:W-:Y:S01]  /*11a60*/  IMAD.MOV.U32 R19, RZ, RZ, RZ ;  /* 0x000000ffff137224 */ /* 0x000fe200078e00ff */
[----:B------:R-:W-:Y:S01]  /*11a70*/  ULDC UR7, c[0x0][0xc14] ;  /* 0x0003050000077ab9 */ /* 0x000fe20000000800 */
[----:B------:R-:W-:-:S05]  /*11a80*/  ULDC UR4, c[0x0][0xc10] ;  /* 0x0003040000047ab9 */ /* 0x000fca0000000800 */
.L_x_4011:
[----:B------:R-:W-:Y:S02]  /*11a90*/  VIADD R0, R19, 0x1f ;  /* 0x0000001f13007836 */ /* 0x000fe40000000000 */
[----:B------:R-:W-:-:S03]  /*11aa0*/  IMAD.U32 R19, RZ, RZ, UR7 ;  /* 0x00000007ff137e24 */ /* 0x000fc6000f8e00ff */
        /* <DEDUP_REMOVED lines=15> */
.L_x_4010:
[----:B------:R-:W-:Y:S05]  /*11ba0*/  BSYNC B0 ;  /* 0x0000000000007941 */ /* 0x000fea0003800000 */
.L_x_4009:
        /* <DEDUP_REMOVED lines=25> */
.L_x_4007:
        /* <DEDUP_REMOVED lines=21> */
.L_x_4012:
[----:B-12---:R-:W-:Y:S02]  /*11e90*/  IMAD.MOV R0, RZ, RZ, -R3 ;  /* 0x000000ffff007224 */ /* 0x006fe400078e0a03 */
[----:B---3--:R-:W-:Y:S02]  /*11ea0*/  IMAD R16, R16, UR4, R5 ;  /* 0x0000000410107c24 */ /* 0x008fe4000f8e0205 */
[----:B------:R-:W-:Y:S02]  /*11eb0*/  IMAD R5, R0, R9, RZ ;  /* 0x0000000900057224 */ /* 0x000fe400078e02ff */
[----:B------:R-:W-:-:S04]  /*11ec0*/  IMAD.MOV.U32 R2, RZ, RZ, RZ ;  /* 0x000000ffff027224 */ /* 0x000fc800078e00ff */
        /* <DEDUP_REMOVED lines=29> */
[----:B-1----:R-:W-:Y:S02]  /*120a0*/  IMAD.MOV.U32 R2, RZ, RZ, RZ ;  /* 0x000000ffff027224 */ /* 0x002fe400078e00ff */
        /* <DEDUP_REMOVED lines=9> */
[----:B------:R-:W-:Y:S02]  /*12140*/  @!P0 IMAD.IADD R7, R7, 0x1, -R4 ;  /* 0x0000000107078824 */ /* 0x000fe400078e0a04 */
        /* <DEDUP_REMOVED lines=12> */
.L_x_4008:
[----:B------:R-:W-:Y:S02]  /*12210*/  IMAD.MOV.U32 R17, RZ, RZ, RZ ;  /* 0x000000ffff117224 */ /* 0x000fe400078e00ff */
[----:B------:R-:W-:Y:S02]  /*12220*/  IMAD.U32 R16, RZ, RZ, UR6 ;  /* 0x00000006ff107e24 */ /* 0x000fe4000f8e00ff */
[----:B------:R-:W-:-:S07]  /*12230*/  IMAD.MOV.U32 R18, RZ, RZ, RZ ;  /* 0x000000ffff127224 */ /* 0x000fce00078e00ff */
.L_x_4013:
        /* <DEDUP_REMOVED lines=20> */
.L_x_4089:
        /* <DEDUP_REMOVED lines=42> */
.L_x_4015:
[----:B------:R-:W1:Y:S01]  /*12620*/  LDC.64 R2, c[0x0][0xa08] ;  /* 0x00028200ff027b82 */ /* 0x000e620000000a00 */
[----:B------:R-:W-:Y:S01]  /*12630*/  IMAD.MOV.U32 R7, RZ, RZ, RZ ;  /* 0x000000ffff077224 */ /* 0x000fe200078e00ff */
        /* <DEDUP_REMOVED lines=14> */
.L_x_4016:
[----:B------:R-:W-:Y:S05]  /*12720*/  @!P0 BRA `(.L_x_4017) ;  /* 0x0000000000108947 */ /* 0x000fea0003800000 */
[----:B------:R-:W-:Y:S02]  /*12730*/  ULDC.64 UR4, c[0x0][0x208] ;  /* 0x0000820000047ab9 */ /* 0x000fe40000000a00 */
[----:B-1----:R-:W2:Y:S04]  /*12740*/  LDG.E R6, desc[UR4][R2.64] ;  /* 0x0000000402067981 */ /* 0x002ea8000c1e1900 */
[----:B------:R-:W2:Y:S02]  /*12750*/  LDG.E R5, desc[UR4][R2.64+0x4] ;  /* 0x0000040402057981 */ /* 0x000ea4000c1e1900 */
[----:B--2---:R-:W-:-:S07]  /*12760*/  IMAD.IADD R5, R5, 0x1, -R6 ;  /* 0x0000000105057824 */ /* 0x004fce00078e0a06 */
.L_x_4017:
        /* <DEDUP_REMOVED lines=18> */
.L_x_4020:
[----:B------:R-:W-:-:S13]  /*12890*/  ISETP.NE.AND P1, PT, R3, 0x1, PT ;  /* 0x000000010300780c */ /* 0x000fda0003f25270 */
[----:B------:R-:W1:Y:S02]  /*128a0*/  @P1 LDC.64 R4, c[0x0][0x9e8] ;  /* 0x00027a00ff041b82 */ /* 0x000e640000000a00 */
[----:B-1----:R-:W-:-:S05]  /*128b0*/  @P1 IMAD.HI.U32 R4, R6, R4, RZ ;  /* 0x0000000406041227 */ /* 0x002fca00078e00ff */
[----:B------:R-:W-:-:S07]  /*128c0*/  @P1 SHF.R.U32.HI R6, RZ, R5, R4 ;  /* 0x00000005ff061219 */ /* 0x000fce0000011604 */
.L_x_4021:
[----:B------:R-:W-:Y:S05]  /*128d0*/  BSYNC B0 ;  /* 0x0000000000007941 */ /* 0x000fea0003800000 */
.L_x_4019:
[----:B------:R-:W-:-:S05]  /*128e0*/  IMAD R5, R6, R3, R3 ;  /* 0x0000000306057224 */ /* 0x000fca00078e0203 */
[----:B------:R-:W-:-:S07]  /*128f0*/  VIMNMX R2, R2, R5, PT ;  /* 0x0000000502027248 */ /* 0x000fce0003fe0100 */
.L_x_4018:
[----:B------:R-:W-:Y:S01]  /*12900*/  VIADD R2, R2, 0x5f ;  /* 0x0000005f02027836 */ /* 0x000fe20000000000 */
[----:B------:R-:W-:Y:S01]  /*12910*/  ULDC UR4, c[0x0][0x9dc] ;  /* 0x0002770000047ab9 */ /* 0x000fe20000000800 */
[----:B------:R-:W-:Y:S02]  /*12920*/  IMAD R0, R17, 0x80, -R0 ;  /* 0x0000008011007824 */ /* 0x000fe400078e0a00 */
[----:B------:R-:W-:-:S04]  /*12930*/  IMAD.HI R5, R2, 0x2aaaaaab, RZ ;  /* 0x2aaaaaab02057827 */ /* 0x000fc800078e02ff */
[C---:B------:R-:W-:Y:S02]  /*12940*/  VIADD R2, R7.reuse, 0x5f ;  /* 0x0000005f07027836 */ /* 0x040fe40000000000 */
[----:B------:R-:W-:Y:S02]  /*12950*/  IMAD.IADD R7, R7, 0x1, R0 ;  /* 0x0000000107077824 */ /* 0x000fe400078e0200 */
[----:B------:R-:W-:Y:S01]  /*12960*/  IMAD.HI R4, R2, 0x2aaaaaab, RZ ;  /* 0x2aaaaaab02047827 */ /* 0x000fe200078e02ff */
[----:B------:R-:W-:-:S03]  /*12970*/  SHF.R.U32.HI R2, RZ, 0x1f, R5 ;  /* 0x0000001fff027819 */ /* 0x000fc60000011605 */
[----:B------:R-:W-:Y:S01]  /*12980*/  VIADD R0, R7, -UR4 ;  /* 0x8000000407007c36 */ /* 0x000fe20008000000 */
[----:B------:R-:W-:Y:S02]  /*12990*/  LEA.HI.SX32 R2, R5, R2, 0x1c ;  /* 0x0000000205027211 */ /* 0x000fe400078fe2ff */
[----:B------:R-:W-:-:S04]  /*129a0*/  SHF.R.U32.HI R5, RZ, 0x1f, R4 ;  /* 0x0000001fff057819 */ /* 0x000fc80000011604 */
[----:B------:R-:W-:-:S04]  /*129b0*/  LEA.HI.SX32 R5, R4, R5, 0x1c ;  /* 0x0000000504057211 */ /* 0x000fc800078fe2ff */
[----:B-1----:R-:W-:-:S05]  /*129c0*/  VIMNMX R6, R5, R2, PT ;  /* 0x0000000205067248 */ /* 0x002fca0003fe0100 */
[----:B------:R1:W-:Y:S01]  /*129d0*/  STL [R1+0x14], R6 ;  /* 0x0000140601007387 */ /* 0x0003e20000100800 */
[----:B------:R-:W-:Y:S05]  /*129e0*/  @!P0 BRA `(.L_x_4022) ;  /* 0x0000000000488947 */ /* 0x000fea0003800000 */
[----:B------:R-:W-:Y:S01]  /*129f0*/  IMAD.MOV.U32 R2, RZ, RZ, R7 ;  /* 0x000000ffff027224 */ /* 0x000fe200078e0007 */
[----:B------:R-:W-:Y:S04]  /*12a00*/  BSSY B0, `(.L_x_4023) ;  /* 0x000000e000007945 */ /* 0x000fe80003800000 */
[----:B------:R-:W-:-:S13]  /*12a10*/  ISETP.GT.AND P0, PT, R2, -0x1, PT ;  /* 0xffffffff0200780c */ /* 0x000fda0003f04270 */
        /* <DEDUP_REMOVED lines=8> */
.L_x_4024:
[----:B------:R-:W-:-:S13]  /*12aa0*/  ISETP.NE.AND P0, PT, R3, 0x1, PT ;  /* 0x000000010300780c */ /* 0x000fda0003f05270 */
[----:B------:R-:W2:Y:S02]  /*12ab0*/  @P0 LDC.64 R4, c[0x0][0x9e8] ;  /* 0x00027a00ff040b82 */ /* 0x000ea40000000a00 */
[----:B--2---:R-:W-:-:S05]  /*12ac0*/  @P0 IMAD.HI.U32 R4, R2, R4, RZ ;  /* 0x0000000402040227 */ /* 0x004fca00078e00ff */
[----:B------:R-:W-:-:S07]  /*12ad0*/  @P0 SHF.R.U32.HI R2, RZ, R5, R4 ;  /* 0x00000005ff020219 */ /* 0x000fce0000011604 */
.L_x_4025:
[----:B------:R-:W-:Y:S05]  /*12ae0*/  BSYNC B0 ;  /* 0x0000000000007941 */ /* 0x000fea0003800000 */
.L_x_4023:
[----:B------:R-:W-:-:S05]  /*12af0*/  IMAD R3, R2, R3, RZ ;  /* 0x0000000302037224 */ /* 0x000fca00078e02ff */
[----:B------:R-:W-:-:S07]  /*12b00*/  VIMNMX R0, R0, R3, !PT ;  /* 0x0000000300007248 */ /* 0x000fce0007fe0100 */
.L_x_4022:
[----:B------:R-:W-:Y:S01]  /*12b10*/  IMAD.HI R0, R0, 0x2aaaaaab, RZ ;  /* 0x2aaaaaab00007827 */ /* 0x000fe200078e02ff */
[----:B------:R-:W-:Y:S04]  /*12b20*/  BSSY B6, `(.L_x_4026) ;  /* 0x0000323000067945 */ /* 0x000fe80003800000 */
[----:B------:R-:W-:-:S04]  /*12b30*/  SHF.R.U32.HI R3, RZ, 0x1f, R0 ;  /* 0x0000001fff037819 */ /* 0x000fc80000011600 */
[----:B------:R-:W-:-:S04]  /*12b40*/  LEA.HI.SX32 R3, R0, R3, 0x1c ;  /* 0x0000000300037211 */ /* 0x000fc800078fe2ff */
        /* <DEDUP_REMOVED lines=22> */
.L_x_4027:
        /* <DEDUP_REMOVED lines=11> */
[----:B------:R-:W-:Y:S02]  /*12d60*/  IMAD.U32 R4, RZ, RZ, UR6 ;  /* 0x00000006ff047e24 */ /* 0x000fe4000f8e00ff */
[----:B------:R-:W2:Y:S01]  /*12d70*/  LDC.64 R2, c[0x4][R2] ;  /* 0x0100000002027b82 */ /* 0x000ea20000000a00 */
[----:B------:R-:W-:Y:S02]  /*12d80*/  IMAD.U32 R5, RZ, RZ, UR7 ;  /* 0x00000007ff057e24 */ /* 0x000fe4000f8e00ff */
[----:B-1----:R-:W-:Y:S02]  /*12d90*/  IMAD.U32 R6, RZ, RZ, UR8 ;  /* 0x00000008ff067e24 */ /* 0x002fe4000f8e00ff */
[----:B------:R-:W-:-:S02]  /*12da0*/  IMAD.U32 R7, RZ, RZ, UR9 ;  /* 0x00000009ff077e24 */ /* 0x000fc4000f8e00ff */
[----:B------:R-:W-:Y:S02]  /*12db0*/  IMAD.U32 R10, RZ, RZ, UR4 ;  /* 0x00000004ff0a7e24 */ /* 0x000fe4000f8e00ff */
[----:B0-----:R-:W-:Y:S02]  /*12dc0*/  IMAD.U32 R11, RZ, RZ, UR5 ;  /* 0x00000005ff0b7e24 */ /* 0x001fe4000f8e00ff */
[----:B------:R-:W-:Y:S02]  /*12dd0*/  IMAD.MOV.U32 R8, RZ, RZ, 0x70 ;  /* 0x00000070ff087424 */ /* 0x000fe400078e00ff */
[----:B------:R-:W-:Y:S02]  /*12de0*/  IMAD.MOV.U32 R12, RZ, RZ, 0x1 ;  /* 0x00000001ff0c7424 */ /* 0x000fe400078e00ff */
[----:B------:R-:W-:-:S07]  /*12df0*/  IMAD.MOV.U32 R13, RZ, RZ, RZ ;  /* 0x000000ffff0d7224 */ /* 0x000fce00078e00ff */
[----:B------:R-:W-:-:S07]  /*12e00*/  LEPC R20, `(.L_x_4029) ;  /* 0x000000001014794e */ /* 0x000fce0000000000 */
[----:B--2---:R-:W-:Y:S05]  /*12e10*/  CALL.ABS.NOINC R2 ;  /* 0x0000000002007343 */ /* 0x004fea0003c00000 */
.L_x_4029:
        /* <DEDUP_REMOVED lines=9> */
[----:B------:R-:W-:Y:S02]  /*12eb0*/  IMAD.U32 R4, RZ, RZ, UR6 ;  /* 0x00000006ff047e24 */ /* 0x000fe4000f8e00ff */
[----:B------:R-:W-:Y:S02]  /*12ec0*/  IMAD.U32 R5, RZ, RZ, UR7 ;  /* 0x00000007ff057e24 */ /* 0x000fe4000f8e00ff */
[----:B-1----:R-:W-:Y:S02]  /*12ed0*/  IMAD.U32 R6, RZ, RZ, UR8 ;  /* 0x00000008ff067e24 */ /* 0x002fe4000f8e00ff */
[----:B------:R-:W-:-:S02]  /*12ee0*/  IMAD.U32 R7, RZ, RZ, UR9 ;  /* 0x00000009ff077e24 */ /* 0x000fc4000f8e00ff */
[----:B------:R-:W-:Y:S02]  /*12ef0*/  IMAD.U32 R10, RZ, RZ, UR4 ;  /* 0x00000004ff0a7e24 */ /* 0x000fe4000f8e00ff */
[----:B0-----:R-:W-:Y:S02]  /*12f00*/  IMAD.U32 R11, RZ, RZ, UR5 ;  /* 0x00000005ff0b7e24 */ /* 0x001fe4000f8e00ff */
[----:B------:R-:W-:Y:S02]  /*12f10*/  IMAD.MOV.U32 R8, RZ, RZ, 0x70 ;  /* 0x00000070ff087424 */ /* 0x000fe400078e00ff */
[----:B------:R-:W-:Y:S02]  /*12f20*/  IMAD.MOV.U32 R12, RZ, RZ, 0x1 ;  /* 0x00000001ff0c7424 */ /* 0x000fe400078e00ff */
[----:B--2---:R-:W-:-:S07]  /*12f30*/  IMAD.MOV.U32 R13, RZ, RZ, RZ ;  /* 0x000000ffff0d7224 */ /* 0x004fce00078e00ff */
[----:B------:R-:W-:-:S07]  /*12f40*/  LEPC R20, `(.L_x_4031) ;  /* 0x000000001014794e */ /* 0x000fce0000000000 */
[----:B---3--:R-:W-:Y:S05]  /*12f50*/  CALL.ABS.NOINC R2 ;  /* 0x0000000002007343 */ /* 0x008fea0003c00000 */
.L_x_4031:
[----:B------:R-:W-:Y:S01]  /*12f60*/  MOV R2, 0x0 ;  /* 0x0000000000027802 */ /* 0x000fe20000000f00 */
[----:B------:R-:W-:Y:S01]  /*12f70*/  ULDC.64 UR6, c[0x4][0x1b8] ;  /* 0x01006e0000067ab9 */ /* 0x000fe20000000a00 */
[----:B------:R-:W-:Y:S01]  /*12f80*/  ULDC.64 UR8, c[0x4][0x1c0] ;  /* 0x0100700000087ab9 */ /* 0x000fe20000000a00 */
[----:B------:R-:W-:Y:S01]  /*12f90*/  ULDC.64 UR4, c[0x4][0x108] ;  /* 0x0100420000047ab9 */ /* 0x000fe20000000a00 */
[----:B------:R-:W-:Y:S02]  /*12fa0*/  IMAD.U32 R4, RZ, RZ, UR6 ;  /* 0x00000006ff047e24 */ /* 0x000fe4000f8e00ff */
[----:B------:R-:W0:Y:S01]  /*12fb0*/  LDC.64 R2, c[0x4][R2] ;  /* 0x0100000002027b82 */ /* 0x000e220000000a00 */
        /* <DEDUP_REMOVED lines=9> */
[----:B0-----:R-:W-:Y:S05]  /*13050*/  CALL.ABS.NOINC R2 ;  /* 0x0000000002007343 */ /* 0x001fea0003c00000 */
.L_x_4030:
        /* <DEDUP_REMOVED lines=29> */
.L_x_4032:
        /* <DEDUP_REMOVED lines=16> */
.L_x_4033:
        /* <DEDUP_REMOVED lines=15> */
.L_x_4034:
        /* <DEDUP_REMOVED lines=18> */
.L_x_4105:
[----:B------:R-:W-:Y:S01]  /*13540*/  UMOV UR4, 0xffffffff ;  /* 0xffffffff00047882 */ /* 0x000fe20000000000 */
[----:B------:R-:W-:Y:S02]  /*13550*/  SHF.R.S32.HI R17, RZ, 0x1f, R0 ;  /* 0x0000001fff117819 */ /* 0x000fe40000011400 */
[----:B------:R-:W-:Y:S05]  /*13560*/  BRA.DIV UR4, `(.L_x_4036) ;  /* 0x0000003e04107947 */ /* 0x000fea000b800000 */
[----:B------:R-:W-:-:S13]  /*13570*/  ELECT P6, URZ, PT ;  /* 0x00000000003f782f */ /* 0x000fda00038c0000 */
.L_x_4108:
[----:B------:R-:W-:Y:S05]  /*13580*/  @!P6 BRA `(.L_x_4037) ;  /* 0x00000004002ce947 */ /* 0x000fea0003800000 */
[----:B------:R-:W-:-:S04]  /*13590*/  ISETP.NE.U32.AND P0, PT, R2, RZ, PT ;  /* 0x000000ff0200720c */ /* 0x000fc80003f05070 */
[----:B------:R-:W-:-:S13]  /*135a0*/  ISETP.NE.AND.EX P0, PT, R3, RZ, PT, P0 ;  /* 0x000000ff0300720c */ /* 0x000fda0003f05300 */
[----:B------:R-:W-:Y:S05]  /*135b0*/  @!P0 BRA `(.L_x_4038) ;  /* 0x00000000004c8947 */ /* 0x000fea0003800000 */
[----:B------:R-:W1:Y:S01]  /*135c0*/  LDC R12, c[0x0][0x41c] ;  /* 0x00010700ff0c7b82 */ /* 0x000e620000000800 */
[----:B------:R-:W-:Y:S01]  /*135d0*/  IMAD.MOV.U32 R6, RZ, RZ, R5 ;  /* 0x000000ffff067224 */ /* 0x000fe200078e0005 */
[----:B------:R-:W-:Y:S01]  /*135e0*/  ULDC.64 UR4, c[0x0][0x408] ;  /* 0x0001020000047ab9 */ /* 0x000fe20000000a00 */
[----:B------:R-:W-:Y:S01]  /*135f0*/  ULDC.64 UR6, c[0x0][0x208] ;  /* 0x0000820000067ab9 */ /* 0x000fe20000000a00 */
[----:B-1----:R-:W-:-:S13]  /*13600*/  ISETP.NE.AND P0, PT, R12, 0x1, PT ;  /* 0x000000010c00780c */ /* 0x002fda0003f05270 */
[----:B0-----:R-:W0:Y:S02]  /*13610*/  @P0 LDC.64 R10, c[0x0][0x420] ;  /* 0x00010800ff0a0b82 */ /* 0x001e240000000a00 */
[----:B0-----:R-:W-:-:S05]  /*13620*/  @P0 IMAD.HI.U32 R10, R5, R10, RZ ;  /* 0x0000000a050a0227 */ /* 0x001fca00078e00ff */
        /* <DEDUP_REMOVED lines=12> */
.L_x_4038:
[----:B------:R-:W2:Y:S01]  /*136f0*/  LDL R9, [R1] ;  /* 0x0000000001097983 */ /* 0x000ea20000100800 */
[----:B0-----:R-:W-:-:S03]  /*13700*/  MOV R11, 0x400 ;  /* 0x00000400000b7802 */ /* 0x001fc60000000f00 */
[----:B------:R-:W3:Y:S01]  /*13710*/  LDL R10, [R1+0x8] ;  /* 0x00000800010a7983 */ /* 0x000ee20000100800 */
[----:B-1----:R-:W0:Y:S02]  /*13720*/  S2R R12, SR_CgaCtaId ;  /* 0x00000000000c7919 */ /* 0x002e240000008800 */
[----:B0-----:R-:W-:-:S05]  /*13730*/  LEA R11, R12, R11, 0x18 ;  /* 0x0000000b0c0b7211 */ /* 0x001fca00078ec0ff */
[----:B--2---:R-:W-:Y:S01]  /*13740*/  IMAD R9, R9, 0x8, R11 ;  /* 0x0000000809097824 */ /* 0x004fe200078e020b */
[----:B---3--:R-:W-:-:S04]  /*13750*/  SHF.L.U32 R10, R10, 0x1f, RZ ;  /* 0x0000001f0a0a7819 */ /* 0x008fc800000006ff */
[----:B------:R-:W0:Y:S02]  /*13760*/  SYNCS.PHASECHK.TRANS64.TRYWAIT P0, [R9+URZ+0x30840], R10 ;  /* 0x0308400a090075a7 */ /* 0x000e24000800017f */
[----:B0-----:R-:W-:Y:S05]  /*13770*/  @!P0 BRA `(.L_x_4039) ;  /* 0x0000003800ac8947 */ /* 0x001fea0003800000 */
.L_x_4109:
        /* <DEDUP_REMOVED lines=11> */
.L_x_4040:
        /* <DEDUP_REMOVED lines=32> */
[----:B-1----:R-:W-:Y:S01]  /*13a30*/  NOP ;  /* 0x0000000000007918 */ /* 0x002fe20000000000 */
.L_x_4037:
[----:B------:R-:W2:Y:S01]  /*13a40*/  LDL.LU R12, [R1+0x18] ;  /* 0x00001800010c7983 */ /* 0x000ea20000300800 */
[----:B------:R-:W-:Y:S01]  /*13a50*/  MOV R10, 0x400 ;  /* 0x00000400000a7802 */ /* 0x000fe20000000f00 */
[----:B------:R-:W-:Y:S05]  /*13a60*/  WARPSYNC.ALL ;  /* 0x0000000000007948 */ /* 0x000fea0003800000 */
[----:B0-----:R-:W0:Y:S01]  /*13a70*/  S2R R11, SR_CgaCtaId ;  /* 0x00000000000b7919 */ /* 0x001e220000008800 */
        /* <DEDUP_REMOVED lines=43> */
.L_x_4110:
[----:B------:R-:W-:Y:S05]  /*13d30*/  BSYNC B0 ;  /* 0x0000000000007941 */ /* 0x000fea0003800000 */
.L_x_4041:
[----:B------:R-:W2:Y:S04]  /*13d40*/  LDL R9, [R1+0x14] ;  /* 0x0000140001097983 */ /* 0x000ea80000100800 */
[----:B0-----:R-:W3:Y:S01]  /*13d50*/  LDL R8, [R1+0x10] ;  /* 0x0000100001087983 */ /* 0x001ee20000100800 */
[----:B------:R-:W-:Y:S01]  /*13d60*/  BSSY B0, `(.L_x_4043) ;  /* 0x00001aa000007945 */ /* 0x000fe20003800000 */
[----:B--2---:R-:W-:-:S05]  /*13d70*/  VIADD R7, R9, 0xfffffffe ;  /* 0xfffffffe09077836 */ /* 0x004fca0000000000 */
[----:B---3--:R-:W-:-:S13]  /*13d80*/  ISETP.GE.AND P0, PT, R7, R8, PT ;  /* 0x000000080700720c */ /* 0x008fda0003f06270 */
[----:B------:R-:W-:Y:S05]  /*13d90*/  @!P0 BRA `(.L_x_4044) ;  /* 0x0000001800988947 */ /* 0x000fea0003800000 */
[----:B------:R-:W-:Y:S01]  /*13da0*/  LOP3.LUT R13, RZ, R8, RZ, 0x33, !PT ;  /* 0x00000008ff0d7212 */ /* 0x000fe200078e33ff */
        /* <DEDUP_REMOVED lines=38> */
.L_x_4049:
[----:B0-----:R-:W0:Y:S01]  /*14010*/  S2R R3, SR_CgaCtaId ;  /* 0x0000000000037919 */ /* 0x001e220000008800 */
[----:B------:R-:W-:-:S04]  /*14020*/  MOV R2, 0x400 ;  /* 0x0000040000027802 */ /* 0x000fc80000000f00 */
[----:B0-----:R-:W-:Y:S02]  /*14030*/  LEA R2, R3, R2, 0x18 ;  /* 0x0000000203027211 */ /* 0x001fe400078ec0ff */
[----:B------:R-:W-:-:S03]  /*14040*/  SHF.L.U32 R3, R14, 0x1f, RZ ;  /* 0x0000001f0e037819 */ /* 0x000fc600000006ff */
[----:B------:R-:W-:-:S04]  /*14050*/  IMAD R2, R12, 0x8, R2 ;  /* 0x000000080c027824 */ /* 0x000fc800078e0202 */
[----:B------:R-:W0:Y:S02]  /*14060*/  SYNCS.PHASECHK.TRANS64.TRYWAIT P0, [R2+URZ+0x30840], R3 ;  /* 0x03084003020075a7 */ /* 0x000e24000800017f */
[----:B0-----:R-:W-:Y:S05]  /*14070*/  @!P0 BRA `(.L_x_4050) ;  /* 0x0000003000a08947 */ /* 0x001fea0003800000 */
.L_x_4111:
        /* <DEDUP_REMOVED lines=11> */
.L_x_4051:
        /* <DEDUP_REMOVED lines=37> */
.L_x_4112:
        /* <DEDUP_REMOVED lines=13> */
.L_x_4053:
        /* <DEDUP_REMOVED lines=35> */
[----:B0-----:R-:W-:Y:S01]  /*14680*/  NOP ;  /* 0x0000000000007918 */ /* 0x001fe20000000000 */
.L_x_4048:
[----:B------:R-:W-:Y:S05]  /*14690*/  BSYNC B2 ;  /* 0x0000000000027941 */ /* 0x000fea0003800000 */
.L_x_4047:
[----:B------:R-:W2:Y:S04]  /*146a0*/  LDL R2, [R1+0x14] ;  /* 0x0000140001027983 */ /* 0x000ea80000100800 */
[----:B------:R0:W-:Y:S04]  /*146b0*/  STL [R1], R12 ;  /* 0x0000000c01007387 */ /* 0x0001e80000100800 */
[----:B------:R0:W-:Y:S02]  /*146c0*/  STL [R1+0x8], R14 ;  /* 0x0000080e01007387 */ /* 0x0001e40000100800 */
[----:B0-2---:R-:W-:-:S07]  /*146d0*/  VIADD R7, R2, 0xfffffffd ;  /* 0xfffffffd02077836 */ /* 0x005fce0000000000 */
.L_x_4046:
[----:B------:R-:W-:Y:S05]  /*146e0*/  BSYNC B1 ;  /* 0x0000000000017941 */ /* 0x000fea0003800000 */
.L_x_4045:
[----:B------:R-:W2:Y:S01]  /*146f0*/  LDL.LU R2, [R1+0x14] ;  /* 0x0000140001027983 */ /* 0x000ea20000300800 */
[----:B------:R-:W-:Y:S01]  /*14700*/  VIADD R13, R13, 0xfffffffe ;  /* 0xfffffffe0d0d7836 */ /* 0x000fe20000000000 */
[----:B--2---:R-:W-:-:S04]  /*14710*/  LOP3.LUT R2, RZ, R2, RZ, 0x33, !PT ;  /* 0x00000002ff027212 */ /* 0x004fc800078e33ff */
[----:B------:R-:W-:-:S13]  /*14720*/  ISETP.NE.AND P0, PT, R13, R2, PT ;  /* 0x000000020d00720c */ /* 0x000fda0003f05270 */
[----:B------:R-:W-:Y:S05]  /*14730*/  @!P0 BRA `(.L_x_4044) ;  /* 0x0000001000308947 */ /* 0x000fea0003800000 */
[----:B------:R-:W-:-:S07]  /*14740*/  IMAD.MOV.U32 R10, RZ, RZ, R6 ;  /* 0x000000ffff0a7224 */ /* 0x000fce00078e0006 */
.L_x_4068:
        /* <DEDUP_REMOVED lines=33> */
.L_x_4056:
[----:B------:R-:W1:Y:S01]  /*14960*/  S2R R3, SR_CgaCtaId ;  /* 0x0000000000037919 */ /* 0x000e620000008800 */
[----:B------:R-:W-:-:S04]  /*14970*/  MOV R2, 0x400 ;  /* 0x0000040000027802 */ /* 0x000fc80000000f00 */
[----:B-1----:R-:W-:Y:S02]  /*14980*/  LEA R2, R3, R2, 0x18 ;  /* 0x0000000203027211 */ /* 0x002fe400078ec0ff */
[----:B------:R-:W-:-:S03]  /*14990*/  SHF.L.U32 R3, R9, 0x1f, RZ ;  /* 0x0000001f09037819 */ /* 0x000fc600000006ff */
[----:B------:R-:W-:-:S04]  /*149a0*/  IMAD R2, R8, 0x8, R2 ;  /* 0x0000000808027824 */ /* 0x000fc800078e0202 */
[----:B------:R-:W1:Y:S02]  /*149b0*/  SYNCS.PHASECHK.TRANS64.TRYWAIT P0, [R2+URZ+0x30840], R3 ;  /* 0x03084003020075a7 */ /* 0x000e64000800017f */
[----:B-1----:R-:W-:Y:S05]  /*149c0*/  @!P0 BRA `(.L_x_4057) ;  /* 0x0000002800748947 */ /* 0x002fea0003800000 */
.L_x_4113:
        /* <DEDUP_REMOVED lines=11> */
.L_x_4058:
        /* <DEDUP_REMOVED lines=37> */
.L_x_4114:
        /* <DEDUP_REMOVED lines=8> */
.L_x_4060:
        /* <DEDUP_REMOVED lines=35> */
.L_x_4055:
[----:B------:R-:W-:Y:S05]  /*14f80*/  BSYNC B1 ;  /* 0x0000000000017941 */ /* 0x000fea0003800000 */
.L_x_4054:
        /* <DEDUP_REMOVED lines=33> */
.L_x_4063:
[----:B------:R-:W2:Y:S01]  /*151a0*/  S2R R3, SR_CgaCtaId ;  /* 0x0000000000037919 */ /* 0x000ea20000008800 */
[----:B------:R-:W-:-:S04]  /*151b0*/  MOV R2, 0x400 ;  /* 0x0000040000027802 */ /* 0x000fc80000000f00 */
[----:B--2---:R-:W-:Y:S02]  /*151c0*/  LEA R2, R3, R2, 0x18 ;  /* 0x0000000203027211 */ /* 0x004fe400078ec0ff */
[----:B------:R-:W-:-:S03]  /*151d0*/  SHF.L.U32 R3, R14, 0x1f, RZ ;  /* 0x0000001f0e037819 */ /* 0x000fc600000006ff */
[----:B------:R-:W-:-:S04]  /*151e0*/  IMAD R2, R15, 0x8, R2 ;  /* 0x000000080f027824 */ /* 0x000fc800078e0202 */
[----:B------:R-:W2:Y:S02]  /*151f0*/  SYNCS.PHASECHK.TRANS64.TRYWAIT P0, [R2+URZ+0x30840], R3 ;  /* 0x03084003020075a7 */ /* 0x000ea4000800017f */
[----:B--2---:R-:W-:Y:S05]  /*15200*/  @!P0 BRA `(.L_x_4064) ;  /* 0x00000020008c8947 */ /* 0x004fea0003800000 */
.L_x_4115:
        /* <DEDUP_REMOVED lines=11> */
.L_x_4065:
        /* <DEDUP_REMOVED lines=38> */
.L_x_4116:
        /* <DEDUP_REMOVED lines=8> */
.L_x_4067:
        /* <DEDUP_REMOVED lines=33> */
.L_x_4062:
[----:B------:R-:W-:Y:S05]  /*157b0*/  BSYNC B1 ;  /* 0x0000000000017941 */ /* 0x000fea0003800000 */
.L_x_4061:
[----:B------:R-:W2:Y:S01]  /*157c0*/  LDL R2, [R1+0x10] ;  /* 0x0000100001027983 */ /* 0x000ea20000100800 */
[----:B------:R-:W-:Y:S01]  /*157d0*/  VIADD R7, R7, 0xfffffffe ;  /* 0xfffffffe07077836 */ /* 0x000fe20000000000 */
[----:B--2---:R-:W-:-:S13]  /*157e0*/  ISETP.GT.AND P0, PT, R13, R2, PT ;  /* 0x000000020d00720c */ /* 0x004fda0003f04270 */
[----:B------:R-:W-:Y:S05]  /*157f0*/  @P0 BRA `(.L_x_4068) ;  /* 0xffffffec00d40947 */ /* 0x000fea000383ffff */
.L_x_4044:
[----:B------:R-:W-:Y:S05]  /*15800*/  BSYNC B0 ;  /* 0x0000000000007941 */ /* 0x000fea0003800000 */
.L_x_4043:
        /* <DEDUP_REMOVED lines=18> */
.L_x_4070:
[----:B------:R-:W-:Y:S05]  /*15930*/  BSYNC B0 ;  /* 0x0000000000007941 */ /* 0x000fea0003800000 */
.L_x_4069:
        /* <DEDUP_REMOVED lines=11> */
.L_x_4117:
        /* <DEDUP_REMOVED lines=11> */
.L_x_4074:
        /* <DEDUP_REMOVED lines=33> */
.L_x_4072:
[----:B------:R-:W-:Y:S05]  /*15cb0*/  BSYNC B0 ;  /* 0x0000000000007941 */ /* 0x000fea0003800000 */
.L_x_4071:
        /* <DEDUP_REMOVED lines=9> */
.L_x_4028:
[----:B------:R-:W-:Y:S05]  /*15d50*/  BSYNC B6 ;  /* 0x0000000000067941 */ /* 0x000fea0003800000 */
.L_x_4026:
[----:B------:R-:W-:-:S03]  /*15d60*/  UMOV UR4, 0xffffffff ;  /* 0xffffffff00047882 */ /* 0x000fc60000000000 */
[----:B------:R-:W-:Y:S05]  /*15d70*/  BRA.DIV UR4, `(.L_x_4075) ;  /* 0x0000001604ec7947 */ /* 0x000fea000b800000 */
[----:B------:R2:W3:Y:S04]  /*15d80*/  SHFL.IDX PT, R4, R16, RZ, 0x1f ;  /* 0x00001fff10047589 */ /* 0x0004e800000e0000 */
[----:B------:R-:W4:Y:S02]  /*15d90*/  SHFL.IDX PT, R16, R16, 0x1, 0x1f ;  /* 0x00201f0010107f89 */ /* 0x000f2400000e0000 */
.L_x_4121:
        /* <DEDUP_REMOVED lines=14> */
.L_x_4077:
[----:B------:R-:W-:Y:S05]  /*15e80*/  BSYNC B0 ;  /* 0x0000000000007941 */ /* 0x000fea0003800000 */
.L_x_4076:
        /* <DEDUP_REMOVED lines=23> */
.L_x_4129:
[----:B------:R-:W-:Y:S02]  /*16000*/  ULDC UR4, c[0x0][0xc10] ;  /* 0x0003040000047ab9 */ /* 0x000fe40000000800 */
[----:B------:R-:W-:-:S04]  /*16010*/  IMAD.U32 R5, RZ, RZ, UR4 ;  /* 0x00000004ff057e24 */ /* 0x000fc8000f8e00ff */
[----:B-1----:R-:W-:-:S04]  /*16020*/  IMAD R3, R14, R5, RZ ;  /* 0x000000050e037224 */ /* 0x002fc800078e02ff */
[----:B--2-4-:R-:W-:-:S05]  /*16030*/  IMAD.IADD R16, R16, 0x1, R3 ;  /* 0x0000000110107824 */ /* 0x014fca00078e0203 */
[----:B---3--:R-:W-:-:S13]  /*16040*/  ISETP.GT.AND P0, PT, R16, R4, PT ;  /* 0x000000041000720c */ /* 0x008fda0003f04270 */
[----:B------:R-:W-:Y:S05]  /*16050*/  @P0 BRA `(.L_x_4079) ;  /* 0x0000000000b80947 */ /* 0x000fea0003800000 */
[----:B------:R-:W1:Y:S02]  /*16060*/  LDC R0, c[0x0][0xc14] ;  /* 0x00030500ff007b82 */ /* 0x000e640000000800 */
.L_x_4084:
        /* <DEDUP_REMOVED lines=15> */
.L_x_4082:
[----:B------:R-:W-:Y:S05]  /*16160*/  BSYNC B0 ;  /* 0x0000000000007941 */ /* 0x000fea0003800000 */
.L_x_4081:
        /* <DEDUP_REMOVED lines=23> */
.L_x_4137:
[----:B------:R-:W-:Y:S02]  /*162e0*/  ULDC UR4, c[0x0][0xc10] ;  /* 0x0003040000047ab9 */ /* 0x000fe40000000800 */
[----:B------:R-:W-:-:S04]  /*162f0*/  IMAD.U32 R5, RZ, RZ, UR4 ;  /* 0x00000004ff057e24 */ /* 0x000fc8000f8e00ff */
[----:B-1----:R-:W-:-:S04]  /*16300*/  IMAD R3, R14, R5, RZ ;  /* 0x000000050e037224 */ /* 0x002fc800078e02ff */
[----:B------:R-:W-:-:S05]  /*16310*/  IMAD.IADD R16, R3, 0x1, R16 ;  /* 0x0000000103107824 */ /* 0x000fca00078e0210 */
[----:B------:R-:W-:-:S13]  /*16320*/  ISETP.GT.AND P0, PT, R16, R4, PT ;  /* 0x000000041000720c */ /* 0x000fda0003f04270 */
[----:B------:R-:W-:Y:S05]  /*16330*/  @!P0 BRA `(.L_x_4084) ;  /* 0xfffffffc004c8947 */ /* 0x000fea000383ffff */
.L_x_4079:
        /* <DEDUP_REMOVED lines=8> */
.L_x_4141:
[----:B------:R-:W-:Y:S01]  /*163c0*/  ISETP.NE.AND P0, PT, R3, RZ, PT ;  /* 0x000000ff0300720c */ /* 0x000fe20003f05270 */
[----:B------:R-:W-:-:S12]  /*163d0*/  IMAD.MOV.U32 R7, RZ, RZ, RZ ;  /* 0x000000ffff077224 */ /* 0x000fd800078e00ff */
[----:B------:R-:W-:Y:S05]  /*163e0*/  @!P0 BRA `(.L_x_4086) ;  /* 0x0000000000108947 */ /* 0x000fea0003800000 */
[----:B------:R-:W-:Y:S01]  /*163f0*/  UMOV UR4, 0xffffffff ;  /* 0xffffffff00047882 */ /* 0x000fe20000000000 */
[----:B------:R-:W-:Y:S02]  /*16400*/  VIADD R12, R6, 0xffffffff ;  /* 0xffffffff060c7836 */ /* 0x000fe40000000000 */
[----:B------:R-:W-:Y:S05]  /*16410*/  BRA.DIV UR4, `(.L_x_4087) ;  /* 0x0000001a04787947 */ /* 0x000fea000b800000 */
[----:B------:R3:W4:Y:S02]  /*16420*/  SHFL.IDX PT, R7, R2, R12, 0x1f ;  /* 0x00001f0c02077589 */ /* 0x00072400000e0000 */
.L_x_4086:
        /* <DEDUP_REMOVED lines=27> */
[----:B------:R-:W-:Y:S01]  /*165e0*/  @P0 VIADD R2, R2, 0x1 ;  /* 0x0000000102020836 */ /* 0x000fe20000000000 */
        /* <DEDUP_REMOVED lines=40> */
.L_x_4080:
[----:B------:R-:W-:Y:S01]  /*16870*/  UMOV UR4, URZ ;  /* 0x0000003f00047c82 */ /* 0x000fe20008000000 */
[----:B------:R-:W-:Y:S01]  /*16880*/  UMOV UR5, URZ ;  /* 0x0000003f00057c82 */ /* 0x000fe20008000000 */
[----:B------:R-:W-:Y:S01]  /*16890*/  ULDC UR6, c[0x0][0xc14] ;  /* 0x0003050000067ab9 */ /* 0x000fe20000000800 */
[----:B------:R-:W-:Y:S02]  /*168a0*/  IMAD.MOV.U32 R16, RZ, RZ, R4 ;  /* 0x000000ffff107224 */ /* 0x000fe400078e0004 */
[----:B------:R-:W-:Y:S02]  /*168b0*/  IMAD.U32 R17, RZ, RZ, UR4 ;  /* 0x00000004ff117e24 */ /* 0x000fe4000f8e00ff */
[----:B------:R-:W-:Y:S02]  /*168c0*/  IMAD.U32 R18, RZ, RZ, UR5 ;  /* 0x00000005ff127e24 */ /* 0x000fe4000f8e00ff */
[----:B------:R-:W-:-:S07]  /*168d0*/  IMAD.U32 R19, RZ, RZ, UR6 ;  /* 0x00000006ff137e24 */ /* 0x000fce000f8e00ff */
.L_x_4088:
        /* <DEDUP_REMOVED lines=12> */
.L_x_4014:
        /* <DEDUP_REMOVED lines=12> */
.L_x_4144:
[----:B------:R-:W-:Y:S05]  /*16a60*/  BSYNC B0 ;  /* 0x0000000000007941 */ /* 0x000fea0003800000 */
.L_x_4090:
[----:B------:R-:W-:-:S03]  /*16a70*/  UMOV UR4, 0xffffffff ;  /* 0xffffffff00047882 */ /* 0x000fc60000000000 */
[----:B------:R-:W-:Y:S05]  /*16a80*/  BRA.DIV UR4, `(.L_x_4092) ;  /* 0x0000001604187947 */ /* 0x000fea000b800000 */
[----:B------:R-:W2:Y:S02]  /*16a90*/  S2R R2, SR_TID.X ;  /* 0x0000000000027919 */ /* 0x000ea40000002100 */
[----:B--2---:R-:W-:-:S04]  /*16aa0*/  SHF.R.U32.HI R2, RZ, 0x5, R2 ;  /* 0x00000005ff027819 */ /* 0x004fc80000011602 */
[----:B------:R-:W-:-:S05]  /*16ab0*/  LOP3.LUT R2, R2, 0x3, RZ, 0xc0, !PT ;  /* 0x0000000302027812 */ /* 0x000fca00078ec0ff */
[----:B------:R2:W3:Y:S02]  /*16ac0*/  SHFL.IDX PT, R14, R2, RZ, 0x1f ;  /* 0x00001fff020e7589 */ /* 0x0004e400000e0000 */
.L_x_4147:
[----:B---3--:R-:W-:Y:S01]  /*16ad0*/  ISETP.NE.AND P0, PT, R14, RZ, PT ;  /* 0x000000ff0e00720c */ /* 0x008fe20003f05270 */
[----:B------:R-:W-:-:S12]  /*16ae0*/  BSSY B0, `(.L_x_4093) ;  /* 0x0000029000007945 */ /* 0x000fd80003800000 */
[----:B------:R-:W-:Y:S05]  /*16af0*/  @P0 BRA `(.L_x_4094) ;  /* 0x00000000009c0947 */ /* 0x000fea0003800000 */
[----:B------:R-:W-:-:S03]  /*16b00*/  UMOV UR4, 0xffffffff ;  /* 0xffffffff00047882 */ /* 0x000fc60000000000 */
[----:B------:R-:W-:Y:S05]  /*16b10*/  BRA.DIV UR4, `(.L_x_4095) ;  /* 0x0000001604287947 */ /* 0x000fea000b800000 */
[----:B------:R-:W-:-:S13]  /*16b20*/  ELECT P6, URZ, PT ;  /* 0x00000000003f782f */ /* 0x000fda00038c0000 */
.L_x_4150:
        /* <DEDUP_REMOVED lines=8> */
.L_x_4096:
        /* <DEDUP_REMOVED lines=14> */
.L_x_4151:
[----:B------:R-:W2:Y:S02]  /*16c90*/  SYNCS.PHASECHK.TRANS64.TRYWAIT P0, [R7+URZ], R2 ;  /* 0x00000002070075a7 */ /* 0x000ea4000800017f */
[----:B--2---:R-:W-:Y:S05]  /*16ca0*/  @!P0 BRA `(.L_x_4098) ;  /* 0x0000001000f88947 */ /* 0x004fea0003800000 */
.L_x_4152:
[----:B------:R-:W-:Y:S05]  /*16cb0*/  @!P2 BRA `(.L_x_4099) ;  /* 0x000000000004a947 */ /* 0x000fea0003800000 */
[----:B------:R-:W-:Y:S01]  /*16cc0*/  BPT.TRAP 0x1 ;  /* 0x000000040000795c */ /* 0x000fe20000300000 */
.L_x_4099:
[----:B------:R-:W3:Y:S01]  /*16cd0*/  LDL.LU R4, [R1] ;  /* 0x0000000001047983 */ /* 0x000ee20000300800 */
[----:B------:R-:W-:-:S04]  /*16ce0*/  VIADD R0, R0, 0x30860 ;  /* 0x0003086000007836 */ /* 0x000fc80000000000 */
[----:B---3--:R-:W-:-:S04]  /*16cf0*/  IMAD R4, R4, 0x8, R0 ;  /* 0x0000000804047824 */ /* 0x008fc800078e0200 */
[----:B------:R-:W3:Y:S02]  /*16d00*/  SYNCS.PHASECHK.TRANS64.TRYWAIT P0, [R4+URZ], R5 ;  /* 0x00000005040075a7 */ /* 0x000ee4000800017f */
[----:B---3--:R-:W-:Y:S05]  /*16d10*/  @!P0 BRA `(.L_x_4100) ;  /* 0x0000001000f08947 */ /* 0x008fea0003800000 */
.L_x_4153:
[----:B------:R-:W-:-:S07]  /*16d20*/  IMAD R3, R3, 0x8, R0 ;  /* 0x0000000803037824 */ /* 0x000fce00078e0200 */
.L_x_4101:
[----:B----4-:R4:W0:Y:S02]  /*16d30*/  SYNCS.PHASECHK.TRANS64.TRYWAIT P0, [R3+URZ], R2 ;  /* 0x00000002030075a7 */ /* 0x010824000800017f */
[----:B0-----:R-:W-:Y:S05]  /*16d40*/  @!P0 NANOSLEEP.SYNCS 0x989680 ;  /* 0x009896800000895d */ /* 0x001fea0003900000 */
[----:B------:R-:W0:Y:S02]  /*16d50*/  @!P0 SYNCS.PHASECHK.TRANS64 P0, [R3+URZ], R2 ;  /* 0x00000002030085a7 */ /* 0x000e24000800007f */
[----:B0-----:R-:W-:Y:S05]  /*16d60*/  @!P0 BRA `(.L_x_4101) ;  /* 0xfffffffc00f08947 */ /* 0x001fea000383ffff */
.L_x_4094:
[----:B------:R-:W-:Y:S05]  /*16d70*/  BSYNC B0 ;  /* 0x0000000000007941 */ /* 0x000fea0003800000 */
.L_x_4093:
[----:B------:R-:W-:Y:S05]  /*16d80*/  EXIT ;  /* 0x000000000000794d */ /* 0x000fea0003800000 */
.L_x_3918:
[----:B0-----:R-:W-:-:S04]  /*16d90*/  IMAD.U32 R3, RZ, RZ, UR39 ;  /* 0x00000027ff037e24 */ /* 0x001fc8000f8e00ff */
[----:B------:R0:W1:Y:S03]  /*16da0*/  SYNCS.PHASECHK.TRANS64.TRYWAIT P1, [R3+URZ+0x30800], R0 ;  /* 0x03080000030075a7 */ /* 0x000066000802017f */
[----:B-1----:R-:W-:Y:S05]  /*16db0*/  @!P1 NANOSLEEP.SYNCS 0x989680 ;  /* 0x009896800000995d */ /* 0x002fea0003900000 */
[----:B------:R-:W1:Y:S02]  /*16dc0*/  @!P1 SYNCS.PHASECHK.TRANS64 P1, [R3+URZ+0x30800], R0 ;  /* 0x03080000030095a7 */ /* 0x000e64000802007f */
[----:B-1----:R-:W-:Y:S05]  /*16dd0*/  @!P1 BRA `(.L_x_3918) ;  /* 0xfffffffc00ec9947 */ /* 0x002fea000383ffff */
[----:B------:R-:W-:Y:S05]  /*16de0*/  BRA `(.L_x_4102) ;  /* 0xfffffeac006c7947 */ /* 0x000fea000383ffff */
.L_x_3922:
[----:B-1----:R1:W3:Y:S02]  /*16df0*/  SYNCS.PHASECHK.TRANS64.TRYWAIT P1, [R5+URZ+0x30830], R0 ;  /* 0x03083000050075a7 */ /* 0x0022e4000802017f */
[----:B---3--:R-:W-:Y:S05]  /*16e00*/  @!P1 NANOSLEEP.SYNCS 0x989680 ;  /* 0x009896800000995d */ /* 0x008fea0003900000 */
[----:B------:R-:W3:Y:S02]  /*16e10*/  @!P1 SYNCS.PHASECHK.TRANS64 P1, [R5+URZ+0x30830], R0 ;  /* 0x03083000050095a7 */ /* 0x000ee4000802007f */
[----:B---3--:R-:W-:Y:S05]  /*16e20*/  @!P1 BRA `(.L_x_3922) ;  /* 0xfffffffc00f09947 */ /* 0x008fea000383ffff */
[----:B------:R-:W-:Y:S05]  /*16e30*/  BRA `(.L_x_3921) ;  /* 0xfffffeac00a07947 */ /* 0x000fea000383ffff */
.L_x_3938:
[----:B-1----:R-:W-:-:S04]  /*16e40*/  IMAD.U32 R121, RZ, RZ, UR6 ;  /* 0x00000006ff797e24 */ /* 0x002fc8000f8e00ff */
[----:B------:R1:W2:Y:S03]  /*16e50*/  SYNCS.PHASECHK.TRANS64.TRYWAIT P1, [R121+URZ+0x30830], R10 ;  /* 0x0308300a790075a7 */ /* 0x0002a6000802017f */
[----:B--2---:R-:W-:Y:S05]  /*16e60*/  @!P1 NANOSLEEP.SYNCS 0x989680 ;  /* 0x009896800000995d */ /* 0x004fea0003900000 */
[----:B------:R-:W2:Y:S02]  /*16e70*/  @!P1 SYNCS.PHASECHK.TRANS64 P1, [R121+URZ+0x30830], R10 ;  /* 0x0308300a790095a7 */ /* 0x000ea4000802007f */
[----:B--2---:R-:W-:Y:S05]  /*16e80*/  @!P1 BRA `(.L_x_3938) ;  /* 0xfffffffc00ec9947 */ /* 0x004fea000383ffff */
[----:B------:R-:W-:Y:S05]  /*16e90*/  BRA `(.L_x_3937) ;  /* 0xfffffee000107947 */ /* 0x000fea000383ffff */
.L_x_3942:
[----:B--2---:R-:W-:-:S04]  /*16ea0*/  IMAD.U32 R195, RZ, RZ, UR14 ;  /* 0x0000000effc37e24 */ /* 0x004fc8000f8e00ff */
[----:B------:R2:W3:Y:S03]  /*16eb0*/  SYNCS.PHASECHK.TRANS64.TRYWAIT P1, [R195+URZ+0x30850], R0 ;  /* 0x03085000c30075a7 */ /* 0x0004e6000802017f */
[----:B---3--:R-:W-:Y:S05]  /*16ec0*/  @!P1 NANOSLEEP.SYNCS 0x989680 ;  /* 0x009896800000995d */ /* 0x008fea0003900000 */
[----:B------:R-:W3:Y:S02]  /*16ed0*/  @!P1 SYNCS.PHASECHK.TRANS64 P1, [R195+URZ+0x30850], R0 ;  /* 0x03085000c30095a7 */ /* 0x000ee4000802007f */
[----:B---3--:R-:W-:Y:S05]  /*16ee0*/  @!P1 BRA `(.L_x_3942) ;  /* 0xfffffffc00ec9947 */ /* 0x008fea000383ffff */
[----:B------:R-:W-:Y:S05]  /*16ef0*/  BRA `(.L_x_3941) ;  /* 0xfffffee800b87947 */ /* 0x000fea000383ffff */
.L_x_3959:
[----:B-1----:R-:W-:-:S04]  /*16f00*/  IMAD.U32 R4, RZ, RZ, UR6 ;  /* 0x00000006ff047e24 */ /* 0x002fc8000f8e00ff */
[----:B------:R1:W2:Y:S03]  /*16f10*/  SYNCS.PHASECHK.TRANS64.TRYWAIT P1, [R4+URZ+0x30830], R3 ;  /* 0x03083003040075a7 */ /* 0x0002a6000802017f */
[----:B--2---:R-:W-:Y:S05]  /*16f20*/  @!P1 NANOSLEEP.SYNCS 0x989680 ;  /* 0x009896800000995d */ /* 0x004fea0003900000 */
[----:B------:R-:W2:Y:S02]  /*16f30*/  @!P1 SYNCS.PHASECHK.TRANS64 P1, [R4+URZ+0x30830], R3 ;  /* 0x03083003040095a7 */ /* 0x000ea4000802007f */
[----:B--2---:R-:W-:Y:S05]  /*16f40*/  @!P1 BRA `(.L_x_3959) ;  /* 0xfffffffc00ec9947 */ /* 0x004fea000383ffff */
[----:B------:R-:W-:Y:S05]  /*16f50*/  BRA `(.L_x_3958) ;  /* 0xffffff1400bc7947 */ /* 0x000fea000383ffff */
.L_x_3963:
[----:B01----:R-:W-:-:S04]  /*16f60*/  IMAD.U32 R3, RZ, RZ, UR7 ;  /* 0x00000007ff037e24 */ /* 0x003fc8000f8e00ff */
[----:B------:R0:W1:Y:S03]  /*16f70*/  SYNCS.PHASECHK.TRANS64.TRYWAIT P1, [R3+URZ+0x30850], R0 ;  /* 0x03085000030075a7 */ /* 0x000066000802017f */
[----:B-1----:R-:W-:Y:S05]  /*16f80*/  @!P1 NANOSLEEP.SYNCS 0x989680 ;  /* 0x009896800000995d */ /* 0x002fea0003900000 */
[----:B------:R-:W1:Y:S02]  /*16f90*/  @!P1 SYNCS.PHASECHK.TRANS64 P1, [R3+URZ+0x30850], R0 ;  /* 0x03085000030095a7 */ /* 0x000e64000802007f */
[----:B-1----:R-:W-:Y:S05]  /*16fa0*/  @!P1 BRA `(.L_x_3963) ;  /* 0xfffffffc00ec9947 */ /* 0x002fea000383ffff */
[----:B------:R-:W-:Y:S05]  /*16fb0*/  BRA `(.L_x_3962) ;  /* 0xffffff2000647947 */ /* 0x000fea000383ffff */
.L_x_3969:
[----:B-1----:R-:W-:-:S04]  /*16fc0*/  IMAD.U32 R4, RZ, RZ, UR6 ;  /* 0x00000006ff047e24 */ /* 0x002fc8000f8e00ff */
[----:B------:R1:W2:Y:S03]  /*16fd0*/  SYNCS.PHASECHK.TRANS64.TRYWAIT P1, [R4+URZ+0x30830], R3 ;  /* 0x03083003040075a7 */ /* 0x0002a6000802017f */
[----:B--2---:R-:W-:Y:S05]  /*16fe0*/  @!P1 NANOSLEEP.SYNCS 0x989680 ;  /* 0x009896800000995d */ /* 0x004fea0003900000 */
[----:B------:R-:W2:Y:S02]  /*16ff0*/  @!P1 SYNCS.PHASECHK.TRANS64 P1, [R4+URZ+0x30830], R3 ;  /* 0x03083003040095a7 */ /* 0x000ea4000802007f */
[----:B--2---:R-:W-:Y:S05]  /*17000*/  @!P1 BRA `(.L_x_3969) ;  /* 0xfffffffc00ec9947 */ /* 0x004fea000383ffff */
[----:B------:R-:W-:Y:S05]  /*17010*/  BRA `(.L_x_3968) ;  /* 0xffffff3800b47947 */ /* 0x000fea000383ffff */
.L_x_3973:
[----:B01----:R-:W-:-:S04]  /*17020*/  IMAD.U32 R3, RZ, RZ, UR7 ;  /* 0x00000007ff037e24 */ /* 0x003fc8000f8e00ff */
[----:B------:R0:W1:Y:S03]  /*17030*/  SYNCS.PHASECHK.TRANS64.TRYWAIT P1, [R3+URZ+0x30850], R0 ;  /* 0x03085000030075a7 */ /* 0x000066000802017f */
[----:B-1----:R-:W-:Y:S05]  /*17040*/  @!P1 NANOSLEEP.SYNCS 0x989680 ;  /* 0x009896800000995d */ /* 0x002fea0003900000 */
[----:B------:R-:W1:Y:S02]  /*17050*/  @!P1 SYNCS.PHASECHK.TRANS64 P1, [R3+URZ+0x30850], R0 ;  /* 0x03085000030095a7 */ /* 0x000e64000802007f */
[----:B-1----:R-:W-:Y:S05]  /*17060*/  @!P1 BRA `(.L_x_3973) ;  /* 0xfffffffc00ec9947 */ /* 0x002fea000383ffff */
[----:B------:R-:W-:Y:S05]  /*17070*/  BRA `(.L_x_3972) ;  /* 0xffffff44005c7947 */ /* 0x000fea000383ffff */
.L_x_3986:
[----:B-1----:R-:W-:-:S04]  /*17080*/  IMAD.U32 R5, RZ, RZ, UR5 ;  /* 0x00000005ff057e24 */ /* 0x002fc8000f8e00ff */
[----:B------:R1:W2:Y:S03]  /*17090*/  SYNCS.PHASECHK.TRANS64.TRYWAIT P0, [R5+URZ+0x30850], R0 ;  /* 0x03085000050075a7 */ /* 0x0002a6000800017f */
[----:B--2---:R-:W-:Y:S05]  /*170a0*/  @!P0 NANOSLEEP.SYNCS 0x989680 ;  /* 0x009896800000895d */ /* 0x004fea0003900000 */
[----:B------:R-:W2:Y:S02]  /*170b0*/  @!P0 SYNCS.PHASECHK.TRANS64 P0, [R5+URZ+0x30850], R0 ;  /* 0x03085000050085a7 */ /* 0x000ea4000800007f */
[----:B--2---:R-:W-:Y:S05]  /*170c0*/  @!P0 BRA `(.L_x_3986) ;  /* 0xfffffffc00ec8947 */ /* 0x004fea000383ffff */
[----:B------:R-:W-:Y:S05]  /*170d0*/  BRA `(.L_x_3985) ;  /* 0xffffff7400247947 */ /* 0x000fea000383ffff */
.L_x_4035:
[----:B------:R-:W1:Y:S01]  /*170e0*/  S2R R9, SR_TID.X ;  /* 0x0000000000097919 */ /* 0x000e620000002100 */
[----:B------:R-:W-:Y:S01]  /*170f0*/  BSSY B0, `(.L_x_4103) ;  /* 0x000000a000007945 */ /* 0x000fe20003800000 */
[----:B------:R-:W-:Y:S02]  /*17100*/  IMAD.MOV.U32 R12, RZ, RZ, RZ ;  /* 0x000000ffff0c7224 */ /* 0x000fe400078e00ff */
        /* <DEDUP_REMOVED lines=8> */
.L_x_4104:
[----:B------:R-:W-:Y:S05]  /*17190*/  BSYNC B0 ;  /* 0x0000000000007941 */ /* 0x000fea0003800000 */
.L_x_4103:
[----:B------:R-:W-:Y:S05]  /*171a0*/  BRA `(.L_x_4105) ;  /* 0xffffffc000e47947 */ /* 0x000fea000383ffff */
.L_x_4036:
[----:B------:R-:W-:Y:S01]  /*171b0*/  BSSY B0, `(.L_x_4106) ;  /* 0x0000006000007945 */ /* 0x000fe20003800000 */
[----:B------:R-:W-:-:S07]  /*171c0*/  IMAD.MOV.U32 R15, RZ, RZ, -0x1 ;  /* 0xffffffffff0f7424 */ /* 0x000fce00078e00ff */
[----:B0-----:R-:W-:Y:S05]  /*171d0*/  WARPSYNC.COLLECTIVE R15, `(.L_x_4107) ;  /* 0x000000000f0c7348 */ /* 0x001fea0003c00000 */
[----:B------:R-:W-:Y:S02]  /*171e0*/  ELECT P6, UR62, PT ;  /* 0x00000000003e782f */ /* 0x000fe400038c0000 */
[----:B------:R-:W-:Y:S01]  /*171f0*/  MOV R14, UR62 ;  /* 0x0000003e000e7c02 */ /* 0x000fe20008000f00 */
[----:B0-----:R-:W-:Y:S10]  /*17200*/  ENDCOLLECTIVE ;  /* 0x000000000000791b */ /* 0x001ff40003800000 */
.L_x_4107:
[----:B------:R-:W-:Y:S05]  /*17210*/  BSYNC B0 ;  /* 0x0000000000007941 */ /* 0x000fea0003800000 */
.L_x_4106:
[----:B------:R-:W-:Y:S05]  /*17220*/  BRA `(.L_x_4108) ;  /* 0xffffffc000d47947 */ /* 0x000fea000383ffff */
.L_x_4039:
[----:B0-----:R0:W1:Y:S02]  /*17230*/  SYNCS.PHASECHK.TRANS64.TRYWAIT P0, [R9+URZ+0x30840], R10 ;  /* 0x0308400a090075a7 */ /* 0x001064000800017f */
[----:B-1----:R-:W-:Y:S05]  /*17240*/  @!P0 NANOSLEEP.SYNCS 0x989680 ;  /* 0x009896800000895d */ /* 0x002fea0003900000 */
[----:B------:R-:W1:Y:S02]  /*17250*/  @!P0 SYNCS.PHASECHK.TRANS64 P0, [R9+URZ+0x30840], R10 ;  /* 0x0308400a090085a7 */ /* 0x000e64000800007f */
[----:B-1----:R-:W-:Y:S05]  /*17260*/  @!P0 BRA `(.L_x_4039) ;  /* 0xfffffffc00f08947 */ /* 0x002fea000383ffff */
[----:B------:R-:W-:Y:S05]  /*17270*/  BRA `(.L_x_4109) ;  /* 0xffffffc400407947 */ /* 0x000fea000383ffff */
.L_x_4042:
        /* <DEDUP_REMOVED lines=8> */
.L_x_4050:
[----:B0-----:R0:W1:Y:S02]  /*17300*/  SYNCS.PHASECHK.TRANS64.TRYWAIT P0, [R2+URZ+0x30840], R3 ;  /* 0x03084003020075a7 */ /* 0x001064000800017f */
[----:B-1----:R-:W-:Y:S05]  /*17310*/  @!P0 NANOSLEEP.SYNCS 0x989680 ;  /* 0x009896800000895d */ /* 0x002fea0003900000 */
[----:B------:R-:W1:Y:S02]  /*17320*/  @!P0 SYNCS.PHASECHK.TRANS64 P0, [R2+URZ+0x30840], R3 ;  /* 0x03084003020085a7 */ /* 0x000e64000800007f */
[----:B-1----:R-:W-:Y:S05]  /*17330*/  @!P0 BRA `(.L_x_4050) ;  /* 0xfffffffc00f08947 */ /* 0x002fea000383ffff */
[----:B------:R-:W-:Y:S05]  /*17340*/  BRA `(.L_x_4111) ;  /* 0xffffffcc004c7947 */ /* 0x000fea000383ffff */
.L_x_4052:
[----:B0-----:R0:W1:Y:S02]  /*17350*/  SYNCS.PHASECHK.TRANS64.TRYWAIT P0, [R3+URZ+0x60], R2 ;  /* 0x00006002030075a7 */ /* 0x001064000800017f */
[----:B-1----:R-:W-:Y:S05]  /*17360*/  @!P0 NANOSLEEP.SYNCS 0x989680 ;  /* 0x009896800000895d */ /* 0x002fea0003900000 */
[----:B------:R-:W1:Y:S02]  /*17370*/  @!P0 SYNCS.PHASECHK.TRANS64 P0, [R3+URZ+0x60], R2 ;  /* 0x00006002030085a7 */ /* 0x000e64000800007f */
[----:B-1----:R-:W-:Y:S05]  /*17380*/  @!P0 BRA `(.L_x_4052) ;  /* 0xfffffffc00f08947 */ /* 0x002fea000383ffff */
[----:B------:R-:W-:Y:S05]  /*17390*/  BRA `(.L_x_4112) ;  /* 0xffffffcc00f87947 */ /* 0x000fea000383ffff */
.L_x_4057:
[----:B-1----:R1:W2:Y:S02]  /*173a0*/  SYNCS.PHASECHK.TRANS64.TRYWAIT P0, [R2+URZ+0x30840], R3 ;  /* 0x03084003020075a7 */ /* 0x0022a4000800017f */
[----:B--2---:R-:W-:Y:S05]  /*173b0*/  @!P0 NANOSLEEP.SYNCS 0x989680 ;  /* 0x009896800000895d */ /* 0x004fea0003900000 */
[----:B------:R-:W2:Y:S02]  /*173c0*/  @!P0 SYNCS.PHASECHK.TRANS64 P0, [R2+URZ+0x30840], R3 ;  /* 0x03084003020085a7 */ /* 0x000ea4000800007f */
[----:B--2---:R-:W-:Y:S05]  /*173d0*/  @!P0 BRA `(.L_x_4057) ;  /* 0xfffffffc00f08947 */ /* 0x004fea000383ffff */
[----:B------:R-:W-:Y:S05]  /*173e0*/  BRA `(.L_x_4113) ;  /* 0xffffffd400787947 */ /* 0x000fea000383ffff */
.L_x_4059:
[----:B0-----:R0:W1:Y:S02]  /*173f0*/  SYNCS.PHASECHK.TRANS64.TRYWAIT P1, [R3+URZ+0x60], R2 ;  /* 0x00006002030075a7 */ /* 0x001064000802017f */
[----:B-1----:R-:W-:Y:S05]  /*17400*/  @!P1 NANOSLEEP.SYNCS 0x989680 ;  /* 0x009896800000995d */ /* 0x002fea0003900000 */
[----:B------:R-:W1:Y:S02]  /*17410*/  @!P1 SYNCS.PHASECHK.TRANS64 P1, [R3+URZ+0x60], R2 ;  /* 0x00006002030095a7 */ /* 0x000e64000802007f */
[----:B-1----:R-:W-:Y:S05]  /*17420*/  @!P1 BRA `(.L_x_4059) ;  /* 0xfffffffc00f09947 */ /* 0x002fea000383ffff */
[----:B------:R-:W-:Y:S05]  /*17430*/  BRA `(.L_x_4114) ;  /* 0xffffffd800247947 */ /* 0x000fea000383ffff */
.L_x_4064:
[----:B--2---:R2:W3:Y:S02]  /*17440*/  SYNCS.PHASECHK.TRANS64.TRYWAIT P0, [R2+URZ+0x30840], R3 ;  /* 0x03084003020075a7 */ /* 0x0044e4000800017f */
[----:B---3--:R-:W-:Y:S05]  /*17450*/  @!P0 NANOSLEEP.SYNCS 0x989680 ;  /* 0x009896800000895d */ /* 0x008fea0003900000 */
[----:B------:R-:W3:Y:S02]  /*17460*/  @!P0 SYNCS.PHASECHK.TRANS64 P0, [R2+URZ+0x30840], R3 ;  /* 0x03084003020085a7 */ /* 0x000ee4000800007f */
[----:B---3--:R-:W-:Y:S05]  /*17470*/  @!P0 BRA `(.L_x_4064) ;  /* 0xfffffffc00f08947 */ /* 0x008fea000383ffff */
[----:B------:R-:W-:Y:S05]  /*17480*/  BRA `(.L_x_4115) ;  /* 0xffffffdc00607947 */ /* 0x000fea000383ffff */
.L_x_4066:
[----:B0-----:R0:W1:Y:S02]  /*17490*/  SYNCS.PHASECHK.TRANS64.TRYWAIT P1, [R2+URZ+0x60], R9 ;  /* 0x00006009020075a7 */ /* 0x001064000802017f */
[----:B-1----:R-:W-:Y:S05]  /*174a0*/  @!P1 NANOSLEEP.SYNCS 0x989680 ;  /* 0x009896800000995d */ /* 0x002fea0003900000 */
[----:B------:R-:W1:Y:S02]  /*174b0*/  @!P1 SYNCS.PHASECHK.TRANS64 P1, [R2+URZ+0x60], R9 ;  /* 0x00006009020095a7 */ /* 0x000e64000802007f */
[----:B-1----:R-:W-:Y:S05]  /*174c0*/  @!P1 BRA `(.L_x_4066) ;  /* 0xfffffffc00f09947 */ /* 0x002fea000383ffff */
[----:B------:R-:W-:Y:S05]  /*174d0*/  BRA `(.L_x_4116) ;  /* 0xffffffe000107947 */ /* 0x000fea000383ffff */
.L_x_4073:
[----:B-1----:R1:W2:Y:S02]  /*174e0*/  SYNCS.PHASECHK.TRANS64.TRYWAIT P0, [R3+URZ+0x30860], R0 ;  /* 0x03086000030075a7 */ /* 0x0022a4000800017f */
[----:B--2---:R-:W-:Y:S05]  /*174f0*/  @!P0 NANOSLEEP.SYNCS 0x989680 ;  /* 0x009896800000895d */ /* 0x004fea0003900000 */
[----:B------:R-:W2:Y:S02]  /*17500*/  @!P0 SYNCS.PHASECHK.TRANS64 P0, [R3+URZ+0x30860], R0 ;  /* 0x03086000030085a7 */ /* 0x000ea4000800007f */
[----:B--2---:R-:W-:Y:S05]  /*17510*/  @!P0 BRA `(.L_x_4073) ;  /* 0xfffffffc00f08947 */ /* 0x004fea000383ffff */
[----:B------:R-:W-:Y:S05]  /*17520*/  BRA `(.L_x_4117) ;  /* 0xffffffe400307947 */ /* 0x000fea000383ffff */
.L_x_4075:
[----:B------:R-:W-:Y:S01]  /*17530*/  BSSY B0, `(.L_x_4118) ;  /* 0x0000008000007945 */ /* 0x000fe20003800000 */
[----:B------:R-:W-:Y:S02]  /*17540*/  IMAD.MOV.U32 R13, RZ, RZ, R16 ;  /* 0x000000ffff0d7224 */ /* 0x000fe400078e0010 */
[----:B------:R-:W-:Y:S02]  /*17550*/  IMAD.MOV.U32 R12, RZ, RZ, RZ ;  /* 0x000000ffff0c7224 */ /* 0x000fe400078e00ff */
[----:B0-----:R-:W-:Y:S02]  /*17560*/  IMAD.MOV.U32 R11, RZ, RZ, 0x1f ;  /* 0x0000001fff0b7424 */ /* 0x001fe400078e00ff */
[----:B------:R-:W-:-:S07]  /*17570*/  IMAD.MOV.U32 R15, RZ, RZ, -0x1 ;  /* 0xffffffffff0f7424 */ /* 0x000fce00078e00ff */
[----:B-1----:R-:W-:Y:S05]  /*17580*/  WARPSYNC.COLLECTIVE R15, `(.L_x_4119) ;  /* 0x000000000f087348 */ /* 0x002fea0003c00000 */
[----:B------:R0:W2:Y:S02]  /*17590*/  SHFL.IDX P6, R14, R13, R12, R11 ;  /* 0x0000000c0d0e7389 */ /* 0x0000a400000c000b */
[----:B012---:R-:W-:Y:S01]  /*175a0*/  ENDCOLLECTIVE ;  /* 0x000000000000791b */ /* 0x007fe20003800000 */
.L_x_4119:
[----:B------:R-:W-:Y:S05]  /*175b0*/  BSYNC B0 ;  /* 0x0000000000007941 */ /* 0x000fea0003800000 */
.L_x_4118:
        /* <DEDUP_REMOVED lines=8> */
.L_x_4120:
[----:B------:R-:W-:Y:S01]  /*17640*/  IMAD.MOV.U32 R16, RZ, RZ, R14 ;  /* 0x000000ffff107224 */ /* 0x000fe200078e000e */
[----:B------:R-:W-:Y:S06]  /*17650*/  BRA `(.L_x_4121) ;  /* 0xffffffe400d07947 */ /* 0x000fec000383ffff */
.L_x_4078:
[----:B------:R-:W-:Y:S01]  /*17660*/  BSSY B0, `(.L_x_4122) ;  /* 0x0000008000007945 */ /* 0x000fe20003800000 */
[----:B-----5:R-:W-:Y:S02]  /*17670*/  IMAD.MOV.U32 R13, RZ, RZ, R17 ;  /* 0x000000ffff0d7224 */ /* 0x020fe400078e0011 */
[----:B------:R-:W-:Y:S02]  /*17680*/  IMAD.MOV.U32 R12, RZ, RZ, 0x1 ;  /* 0x00000001ff0c7424 */ /* 0x000fe400078e00ff */
[----:B0-----:R-:W-:Y:S02]  /*17690*/  IMAD.MOV.U32 R11, RZ, RZ, RZ ;  /* 0x000000ffff0b7224 */ /* 0x001fe400078e00ff */
[----:B------:R-:W-:-:S07]  /*176a0*/  IMAD.MOV.U32 R15, RZ, RZ, -0x1 ;  /* 0xffffffffff0f7424 */ /* 0x000fce00078e00ff */
[----:B-1234-:R-:W-:Y:S05]  /*176b0*/  WARPSYNC.COLLECTIVE R15, `(.L_x_4123) ;  /* 0x000000000f087348 */ /* 0x01efea0003c00000 */
[----:B------:R0:W0:Y:S02]  /*176c0*/  SHFL.UP P6, R14, R13, R12, R11 ;  /* 0x0400000c0d0e7389 */ /* 0x00002400000c000b */
[----:B01234-:R-:W-:Y:S01]  /*176d0*/  ENDCOLLECTIVE ;  /* 0x000000000000791b */ /* 0x01ffe20003800000 */
.L_x_4123:
[----:B------:R-:W-:Y:S05]  /*176e0*/  BSYNC B0 ;  /* 0x0000000000007941 */ /* 0x000fea0003800000 */
.L_x_4122:
        /* <DEDUP_REMOVED lines=10> */
.L_x_4124:
        /* <DEDUP_REMOVED lines=8> */
.L_x_4125:
        /* <DEDUP_REMOVED lines=8> */
.L_x_4126:
        /* <DEDUP_REMOVED lines=8> */
.L_x_4127:
        /* <DEDUP_REMOVED lines=8> */
.L_x_4128:
[----:B------:R-:W-:Y:S05]  /*17990*/  BRA `(.L_x_4129) ;  /* 0xffffffe400987947 */ /* 0x000fea000383ffff */
.L_x_4083:
        /* <DEDUP_REMOVED lines=8> */
.L_x_4131:
[----:B------:R-:W-:Y:S05]  /*17a20*/  BSYNC B0 ;  /* 0x0000000000007941 */ /* 0x000fea0003800000 */
.L_x_4130:
        /* <DEDUP_REMOVED lines=10> */
.L_x_4132:
        /* <DEDUP_REMOVED lines=8> */
.L_x_4133:
        /* <DEDUP_REMOVED lines=8> */
.L_x_4134:
        /* <DEDUP_REMOVED lines=8> */
.L_x_4135:
        /* <DEDUP_REMOVED lines=8> */
.L_x_4136:
[----:B------:R-:W-:Y:S05]  /*17cd0*/  BRA `(.L_x_4137) ;  /* 0xffffffe400807947 */ /* 0x000fea000383ffff */
.L_x_4085:
[----:B------:R-:W-:Y:S01]  /*17ce0*/  BSSY B0, `(.L_x_4138) ;  /* 0x0000006000007945 */ /* 0x000fe20003800000 */
[----:B------:R-:W-:Y:S01]  /*17cf0*/  PLOP3.LUT P6, PT, P6, PT, PT, 0x8, 0x0 ;  /* 0x000000000000781c */ /* 0x000fe200037ce170 */
[----:B------:R-:W-:-:S12]  /*17d00*/  IMAD.MOV.U32 R15, RZ, RZ, -0x1 ;  /* 0xffffffffff0f7424 */ /* 0x000fd800078e00ff */
[----:B0-----:R-:W-:Y:S05]  /*17d10*/  WARPSYNC.COLLECTIVE R15, `(.L_x_4139) ;  /* 0x000000000f087348 */ /* 0x001fea0003c00000 */
[----:B------:R-:W-:Y:S01]  /*17d20*/  VOTE.ANY R14, PT, P6 ;  /* 0x00000000000e7806 */ /* 0x000fe200030e0100 */
[----:B0-----:R-:W-:Y:S06]  /*17d30*/  ENDCOLLECTIVE ;  /* 0x000000000000791b */ /* 0x001fec0003800000 */
.L_x_4139:
[----:B------:R-:W-:Y:S05]  /*17d40*/  BSYNC B0 ;  /* 0x0000000000007941 */ /* 0x000fea0003800000 */
.L_x_4138:
[----:B------:R-:W-:Y:S02]  /*17d50*/  IMAD.MOV.U32 R3, RZ, RZ, R14 ;  /* 0x000000ffff037224 */ /* 0x000fe400078e000e */
[----:B------:R-:W-:Y:S02]  /*17d60*/  IMAD.MOV.U32 R13, RZ, RZ, R17 ;  /* 0x000000ffff0d7224 */ /* 0x000fe400078e0011 */
[----:B------:R-:W0:Y:S01]  /*17d70*/  POPC R6, R3 ;  /* 0x0000000300067309 */ /* 0x000e220000000000 */
[----:B------:R-:W-:Y:S02]  /*17d80*/  IMAD.MOV.U32 R11, RZ, RZ, 0x1f ;  /* 0x0000001fff0b7424 */ /* 0x000fe400078e00ff */
[----:B------:R-:W-:Y:S02]  /*17d90*/  IMAD.MOV.U32 R15, RZ, RZ, -0x1 ;  /* 0xffffffffff0f7424 */ /* 0x000fe400078e00ff */
[----:B0-----:R-:W-:-:S07]  /*17da0*/  IMAD.MOV.U32 R12, RZ, RZ, R6 ;  /* 0x000000ffff0c7224 */ /* 0x001fce00078e0006 */
[----:B------:R-:W-:Y:S05]  /*17db0*/  WARPSYNC.COLLECTIVE R15, `(.L_x_4140) ;  /* 0x000000000f087348 */ /* 0x000fea0003c00000 */
[----:B------:R0:W1:Y:S02]  /*17dc0*/  SHFL.IDX P6, R14, R13, R12, R11 ;  /* 0x0000000c0d0e7389 */ /* 0x00006400000c000b */
[----:B01----:R-:W-:Y:S01]  /*17dd0*/  ENDCOLLECTIVE ;  /* 0x000000000000791b */ /* 0x003fe20003800000 */
.L_x_4140:
[----:B------:R-:W-:Y:S01]  /*17de0*/  IMAD.MOV.U32 R17, RZ, RZ, R14 ;  /* 0x000000ffff117224 */ /* 0x000fe200078e000e */
[----:B------:R-:W-:Y:S06]  /*17df0*/  BRA `(.L_x_4141) ;  /* 0xffffffe400707947 */ /* 0x000fec000383ffff */
.L_x_4087:
[----:B------:R-:W-:Y:S01]  /*17e00*/  BSSY B0, `(.L_x_4142) ;  /* 0x0000007000007945 */ /* 0x000fe20003800000 */
[----:B------:R-:W-:Y:S02]  /*17e10*/  IMAD.MOV.U32 R13, RZ, RZ, R2 ;  /* 0x000000ffff0d7224 */ /* 0x000fe400078e0002 */
[----:B------:R-:W-:Y:S02]  /*17e20*/  IMAD.MOV.U32 R11, RZ, RZ, 0x1f ;  /* 0x0000001fff0b7424 */ /* 0x000fe400078e00ff */
[----:B------:R-:W-:-:S07]  /*17e30*/  IMAD.MOV.U32 R15, RZ, RZ, -0x1 ;  /* 0xffffffffff0f7424 */ /* 0x000fce00078e00ff */
[----:B012---:R-:W-:Y:S05]  /*17e40*/  WARPSYNC.COLLECTIVE R15, `(.L_x_4143) ;  /* 0x000000000f087348 */ /* 0x007fea0003c00000 */
[----:B------:R3:W4:Y:S02]  /*17e50*/  SHFL.IDX P6, R14, R13, R12, R11 ;  /* 0x0000000c0d0e7389 */ /* 0x00072400000c000b */
[----:B01234-:R-:W-:Y:S01]  /*17e60*/  ENDCOLLECTIVE ;  /* 0x000000000000791b */ /* 0x01ffe20003800000 */
.L_x_4143:
[----:B------:R-:W-:Y:S05]  /*17e70*/  BSYNC B0 ;  /* 0x0000000000007941 */ /* 0x000fea0003800000 */
.L_x_4142:
[----:B------:R-:W-:Y:S01]  /*17e80*/  IMAD.MOV.U32 R7, RZ, RZ, R14 ;  /* 0x000000ffff077224 */ /* 0x000fe200078e000e */
[----:B------:R-:W-:Y:S06]  /*17e90*/  BRA `(.L_x_4086) ;  /* 0xffffffe400647947 */ /* 0x000fec000383ffff */
.L_x_4091:
[----:B-1----:R1:W2:Y:S02]  /*17ea0*/  SYNCS.PHASECHK.TRANS64.TRYWAIT P0, [R0+URZ+0x30820], R3 ;  /* 0x03082003000075a7 */ /* 0x0022a4000800017f */
[----:B--2---:R-:W-:Y:S05]  /*17eb0*/  @!P0 NANOSLEEP.SYNCS 0x989680 ;  /* 0x009896800000895d */ /* 0x004fea0003900000 */
[----:B------:R-:W2:Y:S02]  /*17ec0*/  @!P0 SYNCS.PHASECHK.TRANS64 P0, [R0+URZ+0x30820], R3 ;  /* 0x03082003000085a7 */ /* 0x000ea4000800007f */
[----:B--2---:R-:W-:Y:S05]  /*17ed0*/  @!P0 BRA `(.L_x_4091) ;  /* 0xfffffffc00f08947 */ /* 0x004fea000383ffff */
[----:B------:R-:W-:Y:S05]  /*17ee0*/  BRA `(.L_x_4144) ;  /* 0xffffffe800dc7947 */ /* 0x000fea000383ffff */
.L_x_4092:
[----:B------:R-:W2:Y:S01]  /*17ef0*/  S2R R2, SR_TID.X ;  /* 0x0000000000027919 */ /* 0x000ea20000002100 */
[----:B------:R-:W-:Y:S01]  /*17f00*/  BSSY B0, `(.L_x_4145) ;  /* 0x000000a000007945 */ /* 0x000fe20003800000 */
[----:B------:R-:W-:Y:S02]  /*17f10*/  IMAD.MOV.U32 R12, RZ, RZ, RZ ;  /* 0x000000ffff0c7224 */ /* 0x000fe400078e00ff */
[----:B0-----:R-:W-:Y:S02]  /*17f20*/  IMAD.MOV.U32 R11, RZ, RZ, 0x1f ;  /* 0x0000001fff0b7424 */ /* 0x001fe400078e00ff */
[----:B------:R-:W-:Y:S01]  /*17f30*/  IMAD.MOV.U32 R15, RZ, RZ, -0x1 ;  /* 0xffffffffff0f7424 */ /* 0x000fe200078e00ff */
[----:B--2---:R-:W-:-:S04]  /*17f40*/  SHF.R.U32.HI R2, RZ, 0x5, R2 ;  /* 0x00000005ff027819 */ /* 0x004fc80000011602 */
[----:B------:R-:W-:-:S05]  /*17f50*/  LOP3.LUT R2, R2, 0x3, RZ, 0xc0, !PT ;  /* 0x0000000302027812 */ /* 0x000fca00078ec0ff */
[----:B------:R-:W-:-:S07]  /*17f60*/  IMAD.MOV.U32 R13, RZ, RZ, R2 ;  /* 0x000000ffff0d7224 */ /* 0x000fce00078e0002 */
[----:B-1----:R-:W-:Y:S05]  /*17f70*/  WARPSYNC.COLLECTIVE R15, `(.L_x_4146) ;  /* 0x000000000f087348 */ /* 0x002fea0003c00000 */
[----:B------:R0:W2:Y:S02]  /*17f80*/  SHFL.IDX P6, R14, R13, R12, R11 ;  /* 0x0000000c0d0e7389 */ /* 0x0000a400000c000b */
[----:B012---:R-:W-:Y:S01]  /*17f90*/  ENDCOLLECTIVE ;  /* 0x000000000000791b */ /* 0x007fe20003800000 */
.L_x_4146:
[----:B------:R-:W-:Y:S05]  /*17fa0*/  BSYNC B0 ;  /* 0x0000000000007941 */ /* 0x000fea0003800000 */
.L_x_4145:
[----:B------:R-:W-:Y:S05]  /*17fb0*/  BRA `(.L_x_4147) ;  /* 0xffffffe800c47947 */ /* 0x000fea000383ffff */
.L_x_4095:
[----:B------:R-:W-:Y:S01]  /*17fc0*/  BSSY B1, `(.L_x_4148) ;  /* 0x0000006000017945 */ /* 0x000fe20003800000 */
[----:B------:R-:W-:-:S07]  /*17fd0*/  IMAD.MOV.U32 R15, RZ, RZ, -0x1 ;  /* 0xffffffffff0f7424 */ /* 0x000fce00078e00ff */
[----:B012---:R-:W-:Y:S05]  /*17fe0*/  WARPSYNC.COLLECTIVE R15, `(.L_x_4149) ;  /* 0x000000000f0c7348 */ /* 0x007fea0003c00000 */
[----:B------:R-:W-:Y:S02]  /*17ff0*/  ELECT P6, UR62, PT ;  /* 0x00000000003e782f */ /* 0x000fe400038c0000 */
[----:B------:R-:W-:Y:S01]  /*18000*/  MOV R14, UR62 ;  /* 0x0000003e000e7c02 */ /* 0x000fe20008000f00 */
[----:B012---:R-:W-:Y:S10]  /*18010*/  ENDCOLLECTIVE ;  /* 0x000000000000791b */ /* 0x007ff40003800000 */
.L_x_4149:
[----:B------:R-:W-:Y:S05]  /*18020*/  BSYNC B1 ;  /* 0x0000000000017941 */ /* 0x000fea0003800000 */
.L_x_4148:
[----:B------:R-:W-:Y:S05]  /*18030*/  BRA `(.L_x_4150) ;  /* 0xffffffe800bc7947 */ /* 0x000fea000383ffff */
.L_x_4097:
[----:B-1----:R1:W2:Y:S02]  /*18040*/  SYNCS.PHASECHK.TRANS64.TRYWAIT P0, [R6+URZ], R5 ;  /* 0x00000005060075a7 */ /* 0x0022a4000800017f */
[----:B--2---:R-:W-:Y:S05]  /*18050*/  @!P0 NANOSLEEP.SYNCS 0x989680 ;  /* 0x009896800000895d */ /* 0x004fea0003900000 */
[----:B------:R-:W2:Y:S02]  /*18060*/  @!P0 SYNCS.PHASECHK.TRANS64 P0, [R6+URZ], R5 ;  /* 0x00000005060085a7 */ /* 0x000ea4000800007f */
[----:B--2---:R-:W-:Y:S05]  /*18070*/  @!P0 BRA `(.L_x_4097) ;  /* 0xfffffffc00f08947 */ /* 0x004fea000383ffff */
[----:B------:R-:W-:Y:S05]  /*18080*/  BRA `(.L_x_4151) ;  /* 0xffffffec00007947 */ /* 0x000fea000383ffff */
.L_x_4098:
[----:B--2---:R2:W3:Y:S02]  /*18090*/  SYNCS.PHASECHK.TRANS64.TRYWAIT P0, [R7+URZ], R2 ;  /* 0x00000002070075a7 */ /* 0x0044e4000800017f */
[----:B---3--:R-:W-:Y:S05]  /*180a0*/  @!P0 NANOSLEEP.SYNCS 0x989680 ;  /* 0x009896800000895d */ /* 0x008fea0003900000 */
[----:B------:R-:W3:Y:S02]  /*180b0*/  @!P0 SYNCS.PHASECHK.TRANS64 P0, [R7+URZ], R2 ;  /* 0x00000002070085a7 */ /* 0x000ee4000800007f */
[----:B---3--:R-:W-:Y:S05]  /*180c0*/  @!P0 BRA `(.L_x_4098) ;  /* 0xfffffffc00f08947 */ /* 0x008fea000383ffff */
[----:B------:R-:W-:Y:S05]  /*180d0*/  BRA `(.L_x_4152) ;  /* 0xffffffe800f47947 */ /* 0x000fea000383ffff */
.L_x_4100:
[----:B---3--:R3:W4:Y:S02]  /*180e0*/  SYNCS.PHASECHK.TRANS64.TRYWAIT P0, [R4+URZ], R5 ;  /* 0x00000005040075a7 */ /* 0x008724000800017f */
[----:B----4-:R-:W-:Y:S05]  /*180f0*/  @!P0 NANOSLEEP.SYNCS 0x989680 ;  /* 0x009896800000895d */ /* 0x010fea0003900000 */
[----:B------:R-:W4:Y:S02]  /*18100*/  @!P0 SYNCS.PHASECHK.TRANS64 P0, [R4+URZ], R5 ;  /* 0x00000005040085a7 */ /* 0x000f24000800007f */
[----:B----4-:R-:W-:Y:S05]  /*18110*/  @!P0 BRA `(.L_x_4100) ;  /* 0xfffffffc00f08947 */ /* 0x010fea000383ffff */
[----:B------:R-:W-:Y:S05]  /*18120*/  BRA `(.L_x_4153) ;  /* 0xffffffe800fc7947 */ /* 0x000fea000383ffff */
.L_x_4154:
        /* <DEDUP_REMOVED lines=13> */
.L_x_12761:


//--------------------- .text._ZN7cutlass13device_kernelIN5flash11enable_sm90INS1_16FlashAttnFwdSm90INS1_25CollectiveMainloopFwdSm90ILi2EN4cute5tupleIJNS5_1CILi1EEES8_S8_EEENS6_IJNS7_ILi128EEENS7_ILi96EEENS7_ILi192EEEEEELi192ENS_6half_tEfNS_4arch4Sm90ELb0ELb1ELb1ELb1ELb0ELb1ELb0ELb1ELb1ELb0ELb0ELb0EEENS1_21CollectiveEpilogueFwdINS6_IJSA_SC_SB_EEES9_SE_SG_Li256ELb1ELb0ELb0ELb0EEENS1_36VarlenDynamicPersistentTileSchedulerILi128ELi96ELi256ELi32ELb0ELb0ELb1ELb1ELb0ELb1EEEEEEEEEvNT_6ParamsE --------------------------
	.section	.text._ZN7cutlass13device_kernelIN5flash11enable_sm90INS1_16FlashAttnFwdSm90INS1_25CollectiveMainloopFwdSm90ILi2EN4cute5tupleIJNS5_1CILi1EEES8_S8_EEENS6_IJNS7_ILi128EEENS7_ILi96EEENS7_ILi192EEEEEELi192ENS_6half_tEfNS_4arch4Sm90ELb0ELb1ELb1ELb1ELb0ELb1ELb0ELb1ELb1ELb0ELb0ELb0EEENS1_21CollectiveEpilogueFwdINS6_IJSA_SC_SB_EEES9_SE_SG_Li256ELb1ELb0ELb0ELb0EEENS1_36VarlenDynamicPersistentTileSchedulerILi128ELi96ELi256ELi32ELb0ELb0ELb1ELb1ELb0ELb1EEEEEEEEEvNT_6ParamsE,"ax",@progbits
	.align	128
.text._ZN7cutlass13device_kernelIN5flash11enable_sm90INS1_16FlashAttnFwdSm90INS1_25CollectiveMainloopFwdSm90ILi2EN4cute5tupleIJNS5_1CILi1EEES8_S8_EEENS6_IJNS7_ILi128EEENS7_ILi96EEENS7_ILi192EEEEEELi192ENS_6half_tEfNS_4arch4Sm90ELb0ELb1ELb1ELb1ELb0ELb1ELb0ELb1ELb1ELb0ELb0ELb0EEENS1_21CollectiveEpilogueFwdINS6_IJSA_SC_SB_EEES9_SE_SG_Li256ELb1ELb0ELb0ELb0EEENS1_36VarlenDynamicPersistentTileSchedulerILi128ELi96ELi256ELi32ELb0ELb0ELb1ELb1ELb0ELb1EEEEEEEEEvNT_6ParamsE:
        .type           _ZN7cutlass13device_kernelIN5flash11enable_sm90INS1_16FlashAttnFwdSm90INS1_25CollectiveMainloopFwdSm90ILi2EN4cute5tupleIJNS5_1CILi1EEES8_S8_EEENS6_IJNS7_ILi128EEENS7_ILi96EEENS7_ILi192EEEEEELi192ENS_6half_tEfNS_4arch4Sm90ELb0ELb1ELb1ELb1ELb0ELb1ELb0ELb1ELb1ELb0ELb0ELb0EEENS1_21CollectiveEpilogueFwdINS6_IJSA_SC_SB_EEES9_SE_SG_Li256ELb1ELb0ELb0ELb0EEENS1_36VarlenDynamicPersistentTileSchedulerILi128ELi96ELi256ELi32ELb0ELb0ELb1ELb1ELb0ELb1EEEEEEEEEvNT_6ParamsE,@function
        .size           _ZN7cutlass13device_kernelIN5flash11enable_sm90INS1_16FlashAttnFwdSm90INS1_25CollectiveMainloopFwdSm90ILi2EN4cute5tupleIJNS5_1CILi1EEES8_S8_EEENS6_IJNS7_ILi128EEENS7_ILi96EEENS7_ILi192EEEEEELi192ENS_6half_tEfNS_4arch4Sm90ELb0ELb1ELb1ELb1ELb0ELb1ELb0ELb1ELb1ELb0ELb0ELb0EEENS1_21CollectiveEpilogueFwdINS6_IJSA_SC_SB_EEES9_SE_SG_Li256ELb1ELb0ELb0ELb0EEENS1_36VarlenDynamicPersistentTileSchedulerILi128ELi96ELi256ELi32ELb0ELb0ELb1ELb1ELb0ELb1EEEEEEEEEvNT_6ParamsE,(.L_x_12762 - _ZN7cutlass13device_kernelIN5flash11enable_sm90INS1_16FlashAttnFwdSm90INS1_25CollectiveMainloopFwdSm90ILi2EN4cute5tupleIJNS5_1CILi1EEES8_S8_EEENS6_IJNS7_ILi128EEENS7_ILi96EEENS7_ILi192EEEEEELi192ENS_6half_tEfNS_4arch4Sm90ELb0ELb1ELb1ELb1ELb0ELb1ELb0ELb1ELb1ELb0ELb0ELb0EEENS1_21CollectiveEpilogueFwdINS6_IJSA_SC_SB_EEES9_SE_SG_Li256ELb1ELb0ELb0ELb0EEENS1_36VarlenDynamicPersistentTileSchedulerILi128ELi96ELi256ELi32ELb0ELb0ELb1ELb1ELb0ELb1EEEEEEEEEvNT_6ParamsE)
        .other          _ZN7cutlass13device_kernelIN5flash11enable_sm90INS1_16FlashAttnFwdSm90INS1_25CollectiveMainloopFwdSm90ILi2EN4cute5tupleIJNS5_1CILi1EEES8_S8_EEENS6_IJNS7_ILi128EEENS7_ILi96EEENS7_ILi192EEEEEELi192ENS_6half_tEfNS_4arch4Sm90ELb0ELb1ELb1ELb1ELb0ELb1ELb0ELb1ELb1ELb0ELb0ELb0EEENS1_21CollectiveEpilogueFwdINS6_IJSA_SC_SB_EEES9_SE_SG_Li256ELb1ELb0ELb0ELb0EEENS1_36VarlenDynamicPersistentTileSchedulerILi128ELi96ELi256ELi32ELb0ELb0ELb1ELb1ELb0ELb1EEEEEEEEEvNT_6ParamsE,@"STO_CUDA_ENTRY STV_DEFAULT"
_ZN7cutlass13device_kernelIN5flash11enable_sm90INS1_16FlashAttnFwdSm90INS1_25CollectiveMainloopFwdSm90ILi2EN4cute5tupleIJNS5_1CILi1EEES8_S8_EEENS6_IJNS7_ILi128EEENS7_ILi96EEENS7_ILi192EEEEEELi192ENS_6half_tEfNS_4arch4Sm90ELb0ELb1ELb1ELb1ELb0ELb1ELb0ELb1ELb1ELb0ELb0ELb0EEENS1_21CollectiveEpilogueFwdINS6_IJSA_SC_SB_EEES9_SE_SG_Li256ELb1ELb0ELb0ELb0EEENS1_36VarlenDynamicPersistentTileSchedulerILi128ELi96ELi256ELi32ELb0ELb0ELb1ELb1ELb0ELb1EEEEEEEEEvNT_6ParamsE:
        /* <DEDUP_REMOVED lines=27> */
.L_x_4156:
[----:B------:R-:W-:Y:S05]  /*01b0*/  BSYNC B0 ;  /* 0x0000000000007941 */ /* 0x000fea0003800000 */
.L_x_4155:
        /* <DEDUP_REMOVED lines=41> */
.L_x_4157:
        /* <DEDUP_REMOVED lines=22> */
.L_x_4158:
        /* <DEDUP_REMOVED lines=18> */
.L_x_4159:
        /* <DEDUP_REMOVED lines=22> */
.L_x_4160:
        /* <DEDUP_REMOVED lines=22> */
.L_x_4161:
[----:B------:R-:W-:Y:S01]  /*0990*/  PLOP3.LUT P0, PT, PT, PT, UP0, 0x80, 0x0 ;  /* 0x000000000000781c */ /* 0x000fe20003f0f008 */
[----:B------:R-:W-:Y:S01]  /*09a0*/  UMOV UR60, 0x1 ;  /* 0x00000001003c7882 */ /* 0x000fe20000000000 */
[----:B------:R-:W-:Y:S01]  /*09b0*/  NOP ;  /* 0x0000000000007918 */ /* 0x000fe20000000000 */
[----:B------:R-:W-:Y:S01]  /*09c0*/  USEL UR60, UR60, 0x2, !UP0 ;  /* 0x000000023c3c7887 */ /* 0x000fe2000c000000 */
[----:B------:R-:W-:Y:S01]  /*09d0*/  BSSY B7, `(.L_x_4162) ;  /* 0x0002892000077945 */ /* 0x000fe20003800000 */
[----:B012-4-:R-:W-:Y:S08]  /*09e0*/  BAR.SYNC.DEFER_BLOCKING 0x0 ;  /* 0x0000000000007b1d */ /* 0x017ff00000010000 */
[----:B------:R-:W-:Y:S05]  /*09f0*/  @!P0 BRA `(.L_x_4163) ;  /* 0x0000021c00a48947 */ /* 0x000fea0003800000 */
.L_x_4164:
        /* <DEDUP_REMOVED lines=15> */
[----:B------:R-:W-:Y:S01]  /*0af0*/  VIADD R223, R4, 0xffffff80 ;  /* 0xffffff8004df7836 */ /* 0x000fe20000000000 */
[----:B------:R-:W-:Y:S01]  /*0b00*/  R2UR UR4, R17 ;  /* 0x00000000110472ca */ /* 0x000fe200000e0000 */
[----:B------:R-:W-:Y:S01]  /*0b10*/  ULOP3.LUT UR5, UR60, 0x1, URZ, 0xfc, !UPT ;  /* 0x000000013c057892 */ /* 0x000fe2000f8efc3f */
[----:B------:R-:W-:Y:S01]  /*0b20*/  IMAD.MOV.U32 R219, RZ, RZ, RZ ;  /* 0x000000ffffdb7224 */ /* 0x000fe200078e00ff */
[----:B------:R-:W-:Y:S02]  /*0b30*/  CS2R R22, SRZ ;  /* 0x0000000000167805 */ /* 0x000fe4000001ff00 */
[----:B------:R-:W-:Y:S01]  /*0b40*/  SHF.R.S32.HI R0, RZ, 0x1f, R223 ;  /* 0x0000001fff007819 */ /* 0x000fe200000114df */
[----:B------:R-:W-:Y:S01]  /*0b50*/  IMAD.MOV.U32 R194, RZ, RZ, RZ ;  /* 0x000000ffffc27224 */ /* 0x000fe200078e00ff */
[----:B------:R-:W-:Y:S02]  /*0b60*/  MOV R204, RZ ;  /* 0x000000ff00cc7202 */ /* 0x000fe40000000f00 */
[----:B------:R-:W-:-:S02]  /*0b70*/  LEA.HI R3, R0, R223, RZ, 0x7 ;  /* 0x000000df00037211 */ /* 0x000fc400078f38ff */
[----:B------:R-:W-:Y:S02]  /*0b80*/  LEA.HI R2, R0, R223, RZ, 0x4 ;  /* 0x000000df00027211 */ /* 0x000fe400078f20ff */
[----:B------:R-:W-:Y:S01]  /*0b90*/  LOP3.LUT R226, R3, 0xffffff80, RZ, 0xc0, !PT ;  /* 0xffffff8003e27812 */ /* 0x000fe200078ec0ff */
[----:B------:R-:W-:Y:S01]  /*0ba0*/  UIADD3 UR4, UR4, 0x12400, URZ ;  /* 0x0001240004047890 */ /* 0x000fe2000fffe03f */
[----:B------:R-:W-:Y:S02]  /*0bb0*/  SHF.R.S32.HI R5, RZ, 0x4, R2 ;  /* 0x00000004ff057819 */ /* 0x000fe40000011402 */
[----:B------:R-:W-:Y:S02]  /*0bc0*/  IADD3 R226, R223, -R226, RZ ;  /* 0x800000e2dfe27210 */ /* 0x000fe40007ffe0ff */
[----:B------:R-:W-:Y:S02]  /*0bd0*/  LEA.HI R4, R2, R5, RZ, 0x1 ;  /* 0x0000000502047211 */ /* 0x000fe400078f08ff */
[----:B------:R-:W-:-:S02]  /*0be0*/  SHF.R.S32.HI R7, RZ, 0x1f, R226 ;  /* 0x0000001fff077819 */ /* 0x000fc400000114e2 */
[----:B------:R-:W-:Y:S02]  /*0bf0*/  LEA.HI R214, R0, R223, RZ, 0x3 ;  /* 0x000000df00d67211 */ /* 0x000fe400078f18ff */
[-C--:B------:R-:W-:Y:S02]  /*0c00*/  LEA.HI R8, R7, R226.reuse, RZ, 0x2 ;  /* 0x000000e207087211 */ /* 0x080fe400078f10ff */
[----:B------:R-:W-:Y:S02]  /*0c10*/  LOP3.LUT R2, R2, 0x3fffff0, RZ, 0xc0, !PT ;  /* 0x03fffff002027812 */ /* 0x000fe400078ec0ff */
[--C-:B------:R-:W-:Y:S02]  /*0c20*/  SHF.R.S32.HI R9, RZ, 0x2, R8.reuse ;  /* 0x00000002ff097819 */ /* 0x100fe40000011408 */
[----:B------:R-:W-:Y:S01]  /*0c30*/  SHF.R.S32.HI R6, RZ, 0x1f, R8 ;  /* 0x0000001fff067819 */ /* 0x000fe20000011408 */
[----:B------:R-:W-:Y:S01]  /*0c40*/  IMAD.IADD R2, R223, 0x1, -R2 ;  /* 0x00000001df027824 */ /* 0x000fe200078e0a02 */
[----:B------:R-:W-:-:S02]  /*0c50*/  LEA.HI R7, R7, R226, RZ, 0x5 ;  /* 0x000000e207077211 */ /* 0x000fc400078f28ff */
[----:B------:R-:W-:Y:S02]  /*0c60*/  LEA.HI R10, R6, R9, RZ, 0x3 ;  /* 0x00000009060a7211 */ /* 0x000fe400078f18ff */
[----:B------:R-:W-:Y:S02]  /*0c70*/  LOP3.LUT R6, R4, 0x1ffffffe, RZ, 0xc0, !PT ;  /* 0x1ffffffe04067812 */ /* 0x000fe400078ec0ff */
[-C--:B------:R-:W-:Y:S02]  /*0c80*/  LEA.HI R4, R0, R223.reuse, RZ, 0x5 ;  /* 0x000000df00047211 */ /* 0x080fe400078f28ff */
[----:B------:R-:W-:Y:S01]  /*0c90*/  LOP3.LUT R10, R10, 0xfffffff8, RZ, 0xc0, !PT ;  /* 0xfffffff80a0a7812 */ /* 0x000fe200078ec0ff */
[----:B------:R-:W-:Y:S01]  /*0ca0*/  IMAD.IADD R6, R5, 0x1, -R6 ;  /* 0x0000000105067824 */ /* 0x000fe200078e0a06 */
[----:B------:R-:W-:Y:S02]  /*0cb0*/  LEA.HI R5, R0, R223, RZ, 0x2 ;  /* 0x000000df00057211 */ /* 0x000fe400078f10ff */
[----:B------:R-:W-:Y:S01]  /*0cc0*/  SHF.R.S32.HI R209, RZ, 0x5, R4 ;  /* 0x00000005ffd17819 */ /* 0x000fe20000011404 */
[----:B------:R-:W-:Y:S01]  /*0cd0*/  IMAD.IADD R10, R9, 0x1, -R10 ;  /* 0x00000001090a7824 */ /* 0x000fe200078e0a0a */
[----:B------:R-:W-:-:S02]  /*0ce0*/  LOP3.LUT R0, R214, 0x1ffffff8, RZ, 0xc0, !PT ;  /* 0x1ffffff8d6007812 */ /* 0x000fc400078ec0ff */
[----:B------:R-:W-:Y:S02]  /*0cf0*/  LOP3.LUT R4, R5, 0xfffffffc, RZ, 0xc0, !PT ;  /* 0xfffffffc05047812 */ /* 0x000fe400078ec0ff */
[--C-:B------:R-:W-:Y:S01]  /*0d00*/  SHF.R.S32.HI R195, RZ, 0x2, R5.reuse ;  /* 0x00000002ffc37819 */ /* 0x100fe20000011405 */
[C---:B------:R-:W-:Y:S01]  /*0d10*/  IMAD.IADD R0, R223.reuse, 0x1, -R0 ;  /* 0x00000001df007824 */ /* 0x040fe200078e0a00 */
[----:B------:R-:W-:Y:S01]  /*0d20*/  SHF.R.S32.HI R12, RZ, 0x1f, R5 ;  /* 0x0000001fff0c7819 */ /* 0x000fe20000011405 */
[----:B------:R-:W-:Y:S01]  /*0d30*/  IMAD.IADD R223, R223, 0x1, -R4 ;  /* 0x00000001dfdf7824 */ /* 0x000fe200078e0a04 */
[----:B------:R-:W-:Y:S01]  /*0d40*/  LEA R5, R209, R2, 0x4 ;  /* 0x00000002d1057211 */ /* 0x000fe200078e20ff */
[----:B------:R-:W-:Y:S01]  /*0d50*/  VIADD R220, R195, 0x40 ;  /* 0x00000040c3dc7836 */ /* 0x000fe20000000000 */
[----:B------:R-:W-:Y:S01]  /*0d60*/  LEA.HI R12, R12, R195, RZ, 0x3 ;  /* 0x000000c30c0c7211 */ /* 0x000fe200078f18ff */
[----:B------:R-:W-:Y:S01]  /*0d70*/  IMAD.SHL.U32 R192, R223, 0x8, RZ ;  /* 0x00000008dfc07824 */ /* 0x000fe200078e00ff */
[----:B------:R-:W-:Y:S01]  /*0d80*/  SHF.R.S32.HI R7, RZ, 0x5, R7 ;  /* 0x00000005ff077819 */ /* 0x000fe20000011407 */
[----:B------:R-:W-:Y:S01]  /*0d90*/  IMAD R235, R5, 0x8, R6 ;  /* 0x0000000805eb7824 */ /* 0x000fe200078e0206 */
[----:B------:R-:W-:Y:S01]  /*0da0*/  LOP3.LUT R12, R12, 0xfffffff8, RZ, 0xc0, !PT ;  /* 0xfffffff80c0c7812 */ /* 0x000fe200078ec0ff */
[C---:B------:R-:W-:Y:S01]  /*0db0*/  VIADD R198, R192.reuse, 0x20 ;  /* 0x00000020c0c67836 */ /* 0x040fe20000000000 */
[----:B------:R-:W-:Y:S01]  /*0dc0*/  LEA R10, R7, R10, 0x4 ;  /* 0x0000000a070a7211 */ /* 0x000fe200078e20ff */
[----:B------:R-:W-:Y:S01]  /*0dd0*/  VIADD R199, R192, 0x40 ;  /* 0x00000040c0c77836 */ /* 0x000fe20000000000 */
[----:B------:R-:W-:Y:S01]  /*0de0*/  SHF.R.S32.HI R5, RZ, 0x1f, R220 ;  /* 0x0000001fff057819 */ /* 0x000fe200000114dc */
[----:B------:R-:W-:Y:S01]  /*0df0*/  IMAD.IADD R216, R195, 0x1, -R12 ;  /* 0x00000001c3d87824 */ /* 0x000fe200078e0a0c */
[----:B------:R-:W-:Y:S01]  /*0e00*/  SHF.R.S32.HI R7, RZ, 0x1f, R198 ;  /* 0x0000001fff077819 */ /* 0x000fe200000114c6 */
[----:B------:R-:W-:Y:S01]  /*0e10*/  IMAD.SHL.U32 R209, R209, 0x200, RZ ;  /* 0x00000200d1d17824 */ /* 0x000fe200078e00ff */
[----:B------:R-:W-:Y:S01]  /*0e20*/  SHF.L.U32 R205, R220, 0x6, RZ ;  /* 0x00000006dccd7819 */ /* 0x000fe200000006ff */
[----:B------:R-:W-:Y:S01]  /*0e30*/  IMAD.SHL.U32 R212, R0, 0x8, RZ ;  /* 0x0000000800d47824 */ /* 0x000fe200078e00ff */
[----:B------:R-:W-:Y:S01]  /*0e40*/  SHF.L.U32 R207, R216, 0x6, RZ ;  /* 0x00000006d8cf7819 */ /* 0x000fe200000006ff */
[----:B------:R-:W-:Y:S01]  /*0e50*/  IMAD.SHL.U32 R235, R235, 0x8, RZ ;  /* 0x00000008ebeb7824 */ /* 0x000fe200078e00ff */
[----:B------:R-:W-:-:S02]  /*0e60*/  LEA.HI R5, R5, R220, RZ, 0x3 ;  /* 0x000000dc05057211 */ /* 0x000fc400078f18ff */
[-C--:B------:R-:W-:Y:S02]  /*0e70*/  LEA.HI R4, R7, R198.reuse, RZ, 0x6 ;  /* 0x000000c607047211 */ /* 0x080fe400078f30ff */
[----:B------:R-:W-:Y:S01]  /*0e80*/  LOP3.LUT R205, R205, 0x1c0, RZ, 0xc0, !PT ;  /* 0x000001c0cdcd7812 */ /* 0x000fe200078ec0ff */
[----:B------:R-:W-:Y:S01]  /*0e90*/  IMAD.SHL.U32 R5, R5, 0x40, RZ ;  /* 0x0000004005057824 */ /* 0x000fe200078e00ff */
[----:B------:R-:W-:Y:S01]  /*0ea0*/  LOP3.LUT R207, R207, 0x1c0, RZ, 0xc0, !PT ;  /* 0x000001c0cfcf7812 */ /* 0x000fe200078ec0ff */
[----:B------:R-:W-:Y:S01]  /*0eb0*/  IMAD.SHL.U32 R4, R4, 0x80, RZ ;  /* 0x0000008004047824 */ /* 0x000fe200078e00ff */
[----:B------:R-:W-:Y:S02]  /*0ec0*/  LEA.HI R2, R7, R198, RZ, 0x3 ;  /* 0x000000c607027211 */ /* 0x000fe400078f18ff */
[----:B------:R-:W-:Y:S02]  /*0ed0*/  SHF.R.S32.HI R6, RZ, 0x1f, R199 ;  /* 0x0000001fff067819 */ /* 0x000fe400000114c7 */
[----:B------:R-:W-:-:S02]  /*0ee0*/  SHF.R.U32.HI R233, RZ, 0x3, R205 ;  /* 0x00000003ffe97819 */ /* 0x000fc400000116cd */
[----:B------:R-:W-:Y:S02]  /*0ef0*/  SHF.R.U32.HI R208, RZ, 0x3, R207 ;  /* 0x00000003ffd07819 */ /* 0x000fe400000116cf */
[--C-:B------:R-:W-:Y:S02]  /*0f00*/  LOP3.LUT R7, R207, 0x38, R2.reuse, 0xf8, !PT ;  /* 0x00000038cf077812 */ /* 0x100fe400078ef802 */
[----:B------:R-:W-:Y:S02]  /*0f10*/  LOP3.LUT R12, R205, 0x38, R2, 0xf8, !PT ;  /* 0x00000038cd0c7812 */ /* 0x000fe400078ef802 */
[CC--:B------:R-:W-:Y:S02]  /*0f20*/  LEA.HI R230, R6.reuse, R199.reuse, RZ, 0x3 ;  /* 0x000000c706e67211 */ /* 0x0c0fe400078f18ff */
[----:B------:R-:W-:Y:S02]  /*0f30*/  LOP3.LUT R210, R5, 0xfffffe00, RZ, 0xc0, !PT ;  /* 0xfffffe0005d27812 */ /* 0x000fe400078ec0ff */
[----:B------:R-:W-:-:S02]  /*0f40*/  LEA.HI R6, R6, R199, RZ, 0x6 ;  /* 0x000000c706067211 */ /* 0x000fc400078f30ff */
[----:B------:R-:W-:Y:S02]  /*0f50*/  LOP3.LUT R4, R4, 0xffffe000, RZ, 0xc0, !PT ;  /* 0xffffe00004047812 */ /* 0x000fe400078ec0ff */
[----:B------:R-:W-:Y:S01]  /*0f60*/  LOP3.LUT R7, R7, R208, RZ, 0x3c, !PT ;  /* 0x000000d007077212 */ /* 0x000fe200078e3cff */
[----:B------:R-:W-:Y:S01]  /*0f70*/  IMAD.SHL.U32 R6, R6, 0x80, RZ ;  /* 0x0000008006067824 */ /* 0x000fe200078e00ff */
[----:B------:R-:W-:Y:S02]  /*0f80*/  LOP3.LUT R5, R12, R233, RZ, 0x3c, !PT ;  /* 0x000000e90c057212 */ /* 0x000fe400078e3cff */
[-C--:B------:R-:W-:Y:S02]  /*0f90*/  IADD3 R7, R7, R4.reuse, R209 ;  /* 0x0000000407077210 */ /* 0x080fe40007ffe0d1 */
[----:B------:R-:W-:Y:S02]  /*0fa0*/  IADD3 R228, R5, R4, R210 ;  /* 0x0000000405e47210 */ /* 0x000fe40007ffe0d2 */
[----:B------:R-:W-:-:S02]  /*0fb0*/  LOP3.LUT R5, R207, 0x38, R230, 0xf8, !PT ;  /* 0x00000038cf057812 */ /* 0x000fc400078ef8e6 */
[----:B------:R-:W-:Y:S02]  /*0fc0*/  LOP3.LUT R4, R205, 0x38, R230, 0xf8, !PT ;  /* 0x00000038cd047812 */ /* 0x000fe400078ef8e6 */
[----:B------:R-:W-:Y:S02]  /*0fd0*/  LOP3.LUT R6, R6, 0xffffe000, RZ, 0xc0, !PT ;  /* 0xffffe00006067812 */ /* 0x000fe400078ec0ff */
[----:B------:R-:W-:Y:S02]  /*0fe0*/  LOP3.LUT R5, R5, R208, RZ, 0x3c, !PT ;  /* 0x000000d005057212 */ /* 0x000fe400078e3cff */
[----:B------:R-:W-:Y:S02]  /*0ff0*/  LOP3.LUT R9, R4, R233, RZ, 0x3c, !PT ;  /* 0x000000e904097212 */ /* 0x000fe400078e3cff */
[-C--:B------:R-:W-:Y:S02]  /*1000*/  IADD3 R5, R5, R6.reuse, R209 ;  /* 0x0000000605057210 */ /* 0x080fe40007ffe0d1 */
[----:B------:R-:W-:Y:S01]  /*1010*/  IADD3 R9, R9, R6, R210 ;  /* 0x0000000609097210 */ /* 0x000fe20007ffe0d2 */
[----:B------:R-:W-:Y:S01]  /*1020*/  IMAD.U32 R6, RZ, RZ, UR4 ;  /* 0x00000004ff067e24 */ /* 0x000fe2000f8e00ff */
[----:B------:R-:W-:-:S02]  /*1030*/  SHF.R.S32.HI R234, RZ, 0x7, R3 ;  /* 0x00000007ffea7819 */ /* 0x000fc40000011403 */
[----:B------:R-:W-:Y:S02]  /*1040*/  LOP3.LUT R4, R205, 0x38, R192, 0xf8, !PT ;  /* 0x00000038cd047812 */ /* 0x000fe400078ef8c0 */
[----:B------:R-:W-:Y:S01]  /*1050*/  LEA.HI R3, R3, R234, RZ, 0x1 ;  /* 0x000000ea03037211 */ /* 0x000fe200078f08ff */
[----:B------:R0:W-:Y:S01]  /*1060*/  STL [R1+0x3c], R6 ;  /* 0x00003c0601007387 */ /* 0x0001e20000100800 */
[----:B------:R-:W-:Y:S02]  /*1070*/  LOP3.LUT R4, R210, R4, R233, 0xf6, !PT ;  /* 0x00000004d2047212 */ /* 0x000fe400078ef6e9 */
[----:B------:R-:W-:Y:S02]  /*1080*/  LOP3.LUT R3, R3, 0x3fffffe, RZ, 0xc0, !PT ;  /* 0x03fffffe03037812 */ /* 0x000fe400078ec0ff */
[----:B------:R-:W-:Y:S02]  /*1090*/  SHF.R.S32.HI R214, RZ, 0x3, R214 ;  /* 0x00000003ffd67819 */ /* 0x000fe400000114d6 */
[----:B------:R-:W-:-:S02]  /*10a0*/  IADD3 R3, R234, -R3, RZ ;  /* 0x80000003ea037210 */ /* 0x000fc40007ffe0ff */
[----:B------:R-:W-:Y:S02]  /*10b0*/  SHF.R.S32.HI R221, RZ, 0x1f, R195 ;  /* 0x0000001fffdd7819 */ /* 0x000fe400000114c3 */
[----:B------:R-:W-:Y:S01]  /*10c0*/  SHF.L.U32 R18, R223, 0x2, RZ ;  /* 0x00000002df127819 */ /* 0x000fe200000006ff */
[----:B------:R-:W-:Y:S01]  /*10d0*/  IMAD R213, R3, 0x40, R10 ;  /* 0x0000004003d57824 */ /* 0x000fe200078e020a */
[----:B------:R-:W-:Y:S01]  /*10e0*/  SHF.R.S32.HI R225, RZ, 0x3, R2 ;  /* 0x00000003ffe17819 */ /* 0x000fe20000011402 */
[----:B------:R-:W-:Y:S01]  /*10f0*/  IMAD.U32 R3, RZ, RZ, UR5 ;  /* 0x00000005ff037e24 */ /* 0x000fe2000f8e00ff */
[----:B------:R-:W-:Y:S02]  /*1100*/  LOP3.LUT R3, R8, 0x7ffffffc, RZ, 0xc0, !PT ;  /* 0x7ffffffc08037812 */ /* 0x000fe400078ec0ff */
[----:B------:R-:W-:Y:S02]  /*1110*/  SHF.R.S32.HI R230, RZ, 0x3, R230 ;  /* 0x00000003ffe67819 */ /* 0x000fe400000114e6 */
[----:B------:R-:W-:Y:S01]  /*1120*/  LEA R231, R4, UR4, 0x1 ;  /* 0x0000000404e77c11 */ /* 0x000fe2000f8e08ff */
[----:B------:R-:W-:Y:S01]  /*1130*/  IMAD.IADD R206, R226, 0x1, -R3 ;  /* 0x00000001e2ce7824 */ /* 0x000fe200078e0a03 */
[----:B------:R-:W-:-:S02]  /*1140*/  LEA R232, R7, UR4, 0x1 ;  /* 0x0000000407e87c11 */ /* 0x000fc4000f8e08ff */
[----:B------:R-:W-:Y:S02]  /*1150*/  LEA R228, R228, UR4, 0x1 ;  /* 0x00000004e4e47c11 */ /* 0x000fe4000f8e08ff */
[----:B------:R-:W-:Y:S02]  /*1160*/  LEA R229, R5, UR4, 0x1 ;  /* 0x0000000405e57c11 */ /* 0x000fe4000f8e08ff */
[----:B0-----:R-:W-:-:S07]  /*1170*/  LEA R227, R9, UR4, 0x1 ;  /* 0x0000000409e37c11 */ /* 0x001fce000f8e08ff */
.L_x_4463:
[----:B------:R-:W-:Y:S01]  /*1180*/  ULDC.64 UR4, c[0x0][0xa28] ;  /* 0x00028a0000047ab9 */ /* 0x000fe20000000a00 */
[----:B0-2345:R-:W0:Y:S01]  /*1190*/  LDC.64 R4, c[0x0][0xa08] ;  /* 0x00028200ff047b82 */ /* 0x03de220000000a00 */
[----:B------:R-:W-:Y:S01]  /*11a0*/  ISETP.NE.U32.AND P0, PT, RZ, UR4, PT ;  /* 0x00000004ff007c0c */ /* 0x000fe2000bf05070 */
[----:B------:R-:W-:Y:S01]  /*11b0*/  IMAD.MOV.U32 R0, RZ, RZ, RZ ;  /* 0x000000ffff007224 */ /* 0x000fe200078e00ff */
[----:B------:R-:W-:Y:S01]  /*11c0*/  MOV R26, RZ ;  /* 0x000000ff001a7202 */ /* 0x000fe20000000f00 */
[----:B------:R-:W-:Y:S01]  /*11d0*/  ULDC.64 UR6, c[0x0][0x208] ;  /* 0x0000820000067ab9 */ /* 0x000fe20000000a00 */
[----:B------:R-:W-:Y:S01]  /*11e0*/  ISETP.NE.AND.EX P0, PT, RZ, UR5, PT, P0 ;  /* 0x00000005ff007c0c */ /* 0x000fe2000bf05300 */
[----:B------:R-:W-:Y:S02]  /*11f0*/  ULDC.64 UR4, c[0x0][0xa18] ;  /* 0x0002860000047ab9 */ /* 0x000fe40000000a00 */
[----:B------:R-:W-:-:S04]  /*1200*/  ISETP.NE.U32.AND P1, PT, RZ, UR4, PT ;  /* 0x00000004ff007c0c */ /* 0x000fc8000bf25070 */
[----:B------:R-:W-:Y:S01]  /*1210*/  ISETP.NE.AND.EX P1, PT, RZ, UR5, PT, P1 ;  /* 0x00000005ff007c0c */ /* 0x000fe2000bf25310 */
[----:B------:R-:W-:Y:S02]  /*1220*/  ULDC.64 UR4, c[0x0][0xa08] ;  /* 0x0002820000047ab9 */ /* 0x000fe40000000a00 */
[----:B------:R-:W-:-:S03]  /*1230*/  ISETP.NE.U32.AND P3, PT, RZ, UR4, PT ;  /* 0x00000004ff007c0c */ /* 0x000fc6000bf65070 */
[----:B------:R-:W1:Y:S01]  /*1240*/  @P0 LDC.64 R2, c[0x0][0xa28] ;  /* 0x00028a00ff020b82 */ /* 0x000e620000000a00 */
[----:B------:R-:W-:Y:S01]  /*1250*/  ISETP.NE.AND.EX P3, PT, RZ, UR5, PT, P3 ;  /* 0x00000005ff007c0c */ /* 0x000fe2000bf65330 */
[----:B0-----:R-:W-:-:S06]  /*1260*/  IMAD.WIDE R8, R203, 0x4, R4 ;  /* 0x00000004cb087825 */ /* 0x001fcc00078e0204 */
[----:B------:R-:W0:Y:S01]  /*1270*/  @P1 LDC.64 R6, c[0x0][0xa18] ;  /* 0x00028600ff061b82 */ /* 0x000e220000000a00 */
[----:B------:R-:W-:Y:S02]  /*1280*/  ULDC UR4, c[0x0][0x288] ;  /* 0x0000a20000047ab9 */ /* 0x000fe40000000800 */
[----:B------:R-:W-:Y:S01]  /*1290*/  IMAD.U32 R197, RZ, RZ, UR4 ;  /* 0x00000004ffc57e24 */ /* 0x000fe2000f8e00ff */
[----:B------:R-:W-:Y:S02]  /*12a0*/  ULDC.64 UR4, c[0x0][0x3f8] ;  /* 0x0000fe0000047ab9 */ /* 0x000fe40000000a00 */
[----:B------:R-:W-:Y:S01]  /*12b0*/  UISETP.NE.U32.AND UP0, UPT, UR4, URZ, UPT ;  /* 0x0000003f0400728c */ /* 0x000fe2000bf05070 */
[----:B------:R2:W5:Y:S03]  /*12c0*/  @P3 LDG.E R26, desc[UR6][R8.64] ;  /* 0x00000006081a3981 */ /* 0x000566000c1e1900 */
[----:B------:R-:W-:-:S03]  /*12d0*/  UISETP.NE.AND.EX UP0, UPT, UR5, URZ, UPT, UP0 ;  /* 0x0000003f0500728c */ /* 0x000fc6000bf05300 */
[----:B------:R-:W-:Y:S01]  /*12e0*/  ULDC.64 UR4, c[0x0][0xa20] ;  /* 0x0002880000047ab9 */ /* 0x000fe20000000a00 */
[----:B-1----:R-:W-:Y:S01]  /*12f0*/  @P0 IMAD.WIDE R2, R203, 0x4, R2 ;  /* 0x00000004cb020825 */ /* 0x002fe200078e0202 */
[----:B------:R-:W-:-:S04]  /*1300*/  ISETP.NE.U32.AND P2, PT, RZ, UR4, PT ;  /* 0x00000004ff007c0c */ /* 0x000fc8000bf45070 */
[----:B------:R2:W5:Y:S01]  /*1310*/  @P0 LDG.E R0, desc[UR6][R2.64] ;  /* 0x0000000602000981 */ /* 0x000562000c1e1900 */
[----:B0-----:R-:W-:-:S05]  /*1320*/  @P1 IMAD.WIDE R4, R203, 0x4, R6 ;  /* 0x00000004cb041825 */ /* 0x001fca00078e0206 */
[----:B------:R2:W5:Y:S01]  /*1330*/  @P1 LDG.E R197, desc[UR6][R4.64] ;  /* 0x0000000604c51981 */ /* 0x000562000c1e1900 */
[----:B------:R-:W-:Y:S02]  /*1340*/  ULDC UR6, c[0x0][0x404] ;  /* 0x0001010000067ab9 */ /* 0x000fe40000000800 */
[----:B------:R-:W-:Y:S01]  /*1350*/  USEL UR4, UR6, 0x1, UP0 ;  /* 0x0000000106047887 */ /* 0x000fe20008000000 */
[----:B------:R-:W-:Y:S02]  /*1360*/  ISETP.NE.AND.EX P2, PT, RZ, UR5, PT, P2 ;  /* 0x00000005ff007c0c */ /* 0x000fe4000bf45320 */
[----:B------:R-:W-:Y:S01]  /*1370*/  ULDC UR6, c[0x0][0x2e0] ;  /* 0x0000b80000067ab9 */ /* 0x000fe20000000800 */
[----:B------:R-:W-:Y:S01]  /*1380*/  ULDC UR7, c[0x0][0x338] ;  /* 0x0000ce0000077ab9 */ /* 0x000fe20000000800 */
[----:B------:R-:W-:Y:S01]  /*1390*/  UIMAD UR6, UR4, UR6, URZ ;  /* 0x00000006040672a4 */ /* 0x000fe2000f8e023f */
[----:B------:R-:W-:Y:S01]  /*13a0*/  IMAD.MOV.U32 R222, RZ, RZ, R201 ;  /* 0x000000ffffde7224 */ /* 0x000fe200078e00c9 */
[----:B------:R-:W-:Y:S01]  /*13b0*/  MOV R218, R203 ;  /* 0x000000cb00da7202 */ /* 0x000fe20000000f00 */
[----:B------:R-:W-:Y:S01]  /*13c0*/  IMAD.MOV.U32 R217, RZ, RZ, R202 ;  /* 0x000000ffffd97224 */ /* 0x000fe200078e00ca */
[----:B--2---:R-:W-:Y:S08]  /*13d0*/  @P1 BRA `(.L_x_4166) ;  /* 0x0000000000281947 */ /* 0x004ff00003800000 */
[----:B------:R-:W-:Y:S02]  /*13e0*/  ULDC.64 UR4, c[0x0][0xa00] ;  /* 0x0002800000047ab9 */ /* 0x000fe40000000a00 */
[----:B------:R-:W-:-:S04]  /*13f0*/  ISETP.NE.U32.AND P0, PT, RZ, UR4, PT ;  /* 0x00000004ff007c0c */ /* 0x000fc8000bf05070 */
[----:B------:R-:W-:-:S13]  /*1400*/  ISETP.NE.AND.EX P0, PT, RZ, UR5, PT, P0 ;  /* 0x00000005ff007c0c */ /* 0x000fda000bf05300 */
[----:B------:R-:W-:Y:S05]  /*1410*/  @!P0 BRA `(.L_x_4166) ;  /* 0x0000000000188947 */ /* 0x000fea0003800000 */
[----:B------:R-:W0:Y:S01]  /*1420*/  LDC.64 R2, c[0x0][0xa00] ;  /* 0x00028000ff027b82 */ /* 0x000e220000000a00 */
[----:B------:R-:W-:Y:S01]  /*1430*/  ULDC.64 UR4, c[0x0][0x208] ;  /* 0x0000820000047ab9 */ /* 0x000fe20000000a00 */
[----:B0-----:R-:W-:-:S05]  /*1440*/  IMAD.WIDE R2, R203, 0x4, R2 ;  /* 0x00000004cb027825 */ /* 0x001fca00078e0202 */
[----:B-----5:R-:W2:Y:S04]  /*1450*/  LDG.E R197, desc[UR4][R2.64] ;  /* 0x0000000402c57981 */ /* 0x020ea8000c1e1900 */
[----:B------:R-:W2:Y:S02]  /*1460*/  LDG.E R4, desc[UR4][R2.64+0x4] ;  /* 0x0000040402047981 */ /* 0x000ea4000c1e1900 */
[----:B--2---:R-:W-:-:S07]  /*1470*/  IMAD.IADD R197, R4, 0x1, -R197 ;  /* 0x0000000104c57824 */ /* 0x004fce00078e0ac5 */
.L_x_4166:
[----:B------:R-:W-:Y:S02]  /*1480*/  IMAD.U32 R24, RZ, RZ, UR7 ;  /* 0x00000007ff187e24 */ /* 0x000fe4000f8e00ff */
[----:B------:R-:W-:Y:S01]  /*1490*/  IMAD.U32 R25, RZ, RZ, UR6 ;  /* 0x00000006ff197e24 */ /* 0x000fe2000f8e00ff */
[----:B------:R-:W-:Y:S06]  /*14a0*/  @!P2 BRA `(.L_x_4167) ;  /* 0x000000000014a947 */ /* 0x000fec0003800000 */
[----:B------:R-:W0:Y:S01]  /*14b0*/  LDC.64 R2, c[0x0][0xa20] ;  /* 0x00028800ff027b82 */ /* 0x000e220000000a00 */
[----:B------:R-:W-:Y:S01]  /*14c0*/  ULDC.64 UR4, c[0x0][0x208] ;  /* 0x0000820000047ab9 */ /* 0x000fe20000000a00 */
[----:B0-----:R-:W-:-:S05]  /*14d0*/  IMAD.WIDE R2, R203, 0x4, R2 ;  /* 0x00000004cb027825 */ /* 0x001fca00078e0202 */
[----:B------:R0:W5:Y:S01]  /*14e0*/  LDG.E R25, desc[UR4][R2.64] ;  /* 0x0000000402197981 */ /* 0x000162000c1e1900 */
[----:B------:R-:W-:Y:S05]  /*14f0*/  BRA `(.L_x_4168) ;  /* 0x0000000000147947 */ /* 0x000fea0003800000 */
.L_x_4167:
[----:B------:R-:W-:Y:S05]  /*1500*/  @!P3 BRA `(.L_x_4168) ;  /* 0x000000000010b947 */ /* 0x000fea0003800000 */
[----:B------:R-:W-:Y:S02]  /*1510*/  ULDC.64 UR4, c[0x0][0x208] ;  /* 0x0000820000047ab9 */ /* 0x000fe40000000a00 */
[----:B------:R-:W2:Y:S04]  /*1520*/  LDG.E R2, desc[UR4][R8.64] ;  /* 0x0000000408027981 */ /* 0x000ea8000c1e1900 */
[----:B------:R-:W2:Y:S02]  /*1530*/  LDG.E R25, desc[UR4][R8.64+0x4] ;  /* 0x0000040408197981 */ /* 0x000ea4000c1e1900 */
[----:B--2---:R-:W-:-:S07]  /*1540*/  IADD3 R25, -R2, R25, RZ ;  /* 0x0000001902197210 */ /* 0x004fce0007ffe1ff */
.L_x_4168:
        /* <DEDUP_REMOVED lines=13> */
[----:B-----5:R-:W-:Y:S02]  /*1620*/  IMAD.IADD R10, R25, 0x1, -R0 ;  /* 0x00000001190a7824 */ /* 0x020fe400078e0a00 */
[----:B------:R-:W-:Y:S02]  /*1630*/  IMAD.MOV.U32 R144, RZ, RZ, R25 ;  /* 0x000000ffff907224 */ /* 0x000fe400078e0019 */
[----:B--2---:R-:W-:-:S05]  /*1640*/  @P1 IMAD.WIDE R4, R203, 0x4, R4 ;  /* 0x00000004cb041825 */ /* 0x004fca00078e0204 */
[----:B------:R0:W5:Y:S01]  /*1650*/  @P1 LDG.E R144, desc[UR6][R4.64] ;  /* 0x0000000604901981 */ /* 0x000162000c1e1900 */
[----:B-1----:R-:W-:Y:S02]  /*1660*/  ISETP.GE.AND P1, PT, R9, 0x1, PT ;  /* 0x000000010900780c */ /* 0x002fe40003f26270 */
[----:B------:R-:W-:Y:S01]  /*1670*/  LEA R146, R201, 0x80, 0x7 ;  /* 0x00000080c9927811 */ /* 0x000fe200078e38ff */
[----:B---3--:R-:W-:-:S05]  /*1680*/  @P0 IMAD.IADD R24, R7, 0x1, -R6 ;  /* 0x0000000107180824 */ /* 0x008fca00078e0a06 */
[----:B------:R-:W-:-:S04]  /*1690*/  IADD3 R196, R10, R24, RZ ;  /* 0x000000180ac47210 */ /* 0x000fc80007ffe0ff */
[C---:B------:R-:W-:Y:S01]  /*16a0*/  IADD3 R146, R196.reuse, R146, -R197 ;  /* 0x00000092c4927210 */ /* 0x040fe20007ffe8c5 */
[----:B------:R-:W-:-:S04]  /*16b0*/  VIADD R0, R196, 0x5f ;  /* 0x0000005fc4007836 */ /* 0x000fc80000000000 */
[----:B------:R-:W-:-:S05]  /*16c0*/  IMAD.HI R0, R0, 0x2aaaaaab, RZ ;  /* 0x2aaaaaab00007827 */ /* 0x000fca00078e02ff */
[----:B------:R-:W-:-:S04]  /*16d0*/  SHF.R.U32.HI R3, RZ, 0x1f, R0 ;  /* 0x0000001fff037819 */ /* 0x000fc80000011600 */
[----:B------:R-:W-:Y:S01]  /*16e0*/  LEA.HI.SX32 R150, R0, R3, 0x1c ;  /* 0x0000000300967211 */ /* 0x000fe200078fe2ff */
[----:B------:R-:W-:Y:S01]  /*16f0*/  IMAD.IADD R0, R146, 0x1, R8 ;  /* 0x0000000192007824 */ /* 0x000fe200078e0208 */
[----:B0-----:R-:W-:Y:S06]  /*1700*/  @!P1 BRA `(.L_x_4169) ;  /* 0x0000000000489947 */ /* 0x001fec0003800000 */
[C---:B------:R-:W-:Y:S01]  /*1710*/  ISETP.GT.AND P0, PT, R146.reuse, RZ, PT ;  /* 0x000000ff9200720c */ /* 0x040fe20003f04270 */
[----:B------:R-:W-:Y:S01]  /*1720*/  BSSY B0, `(.L_x_4170) ;  /* 0x000000e000007945 */ /* 0x000fe20003800000 */
[----:B------:R-:W-:-:S11]  /*1730*/  VIADD R2, R146, 0xffffffff ;  /* 0xffffffff92027836 */ /* 0x000fd60000000000 */
[----:B------:R-:W-:Y:S05]  /*1740*/  @P0 BRA `(.L_x_4171) ;  /* 0x00000000001c0947 */ /* 0x000fea0003800000 */
[----:B------:R-:W-:Y:S02]  /*1750*/  ISETP.NE.AND P0, PT, R9, 0x1, PT ;  /* 0x000000010900780c */ /* 0x000fe40003f05270 */
[----:B------:R-:W-:-:S11]  /*1760*/  IADD3 R3, -R146, RZ, RZ ;  /* 0x000000ff92037210 */ /* 0x000fd60007ffe1ff */
[----:B------:R-:W0:Y:S02]  /*1770*/  @P0 LDC.64 R4, c[0x0][0x9e8] ;  /* 0x00027a00ff040b82 */ /* 0x000e240000000a00 */
[----:B0-----:R-:W-:-:S05]  /*1780*/  @P0 IMAD.HI.U32 R2, R3, R4, RZ ;  /* 0x0000000403020227 */ /* 0x001fca00078e00ff */
[----:B------:R-:W-:-:S04]  /*1790*/  @P0 SHF.R.U32.HI R3, RZ, R5, R2 ;  /* 0x00000005ff030219 */ /* 0x000fc80000011602 */
[----:B------:R-:W-:Y:S01]  /*17a0*/  LOP3.LUT R2, RZ, R3, RZ, 0x33, !PT ;  /* 0x00000003ff027212 */ /* 0x000fe200078e33ff */
[----:B------:R-:W-:Y:S06]  /*17b0*/  BRA `(.L_x_4172) ;  /* 0x0000000000107947 */ /* 0x000fec0003800000 */
.L_x_4171:
[----:B------:R-:W-:-:S13]  /*17c0*/  ISETP.NE.AND P0, PT, R9, 0x1, PT ;  /* 0x000000010900780c */ /* 0x000fda0003f05270 */
[----:B------:R-:W0:Y:S02]  /*17d0*/  @P0 LDC.64 R4, c[0x0][0x9e8] ;  /* 0x00027a00ff040b82 */ /* 0x000e240000000a00 */
[----:B0-----:R-:W-:-:S05]  /*17e0*/  @P0 IMAD.HI.U32 R4, R2, R4, RZ ;  /* 0x0000000402040227 */ /* 0x001fca00078e00ff */
[----:B------:R-:W-:-:S07]  /*17f0*/  @P0 SHF.R.U32.HI R2, RZ, R5, R4 ;  /* 0x00000005ff020219 */ /* 0x000fce0000011604 */
.L_x_4172:
[----:B------:R-:W-:Y:S05]  /*1800*/  BSYNC B0 ;  /* 0x0000000000007941 */ /* 0x000fea0003800000 */
.L_x_4170:
[----:B------:R-:W-:-:S05]  /*1810*/  IMAD R3, R2, R9, R9 ;  /* 0x0000000902037224 */ /* 0x000fca00078e0209 */
[----:B------:R-:W-:-:S07]  /*1820*/  VIMNMX R0, R0, R3, PT ;  /* 0x0000000300007248 */ /* 0x000fce0003fe0100 */
.L_x_4169:
[----:B------:R-:W-:Y:S01]  /*1830*/  IMAD R145, R201, 0x80, -R197 ;  /* 0x00000080c9917824 */ /* 0x000fe200078e0ac5 */
[----:B------:R-:W-:-:S03]  /*1840*/  ULDC UR4, c[0x0][0x9dc] ;  /* 0x0002770000047ab9 */ /* 0x000fc60000000800 */
[----:B------:R-:W-:-:S04]  /*1850*/  IMAD.IADD R145, R196, 0x1, R145 ;  /* 0x00000001c4917824 */ /* 0x000fc800078e0291 */
[----:B------:R-:W-:Y:S01]  /*1860*/  VIADD R2, R145, -UR4 ;  /* 0x8000000491027c36 */ /* 0x000fe20008000000 */
        /* <DEDUP_REMOVED lines=11> */
.L_x_4175:
[----:B------:R-:W-:Y:S02]  /*1920*/  ISETP.NE.AND P0, PT, R9, 0x1, PT ;  /* 0x000000010900780c */ /* 0x000fe40003f05270 */
[----:B------:R-:W-:-:S11]  /*1930*/  MOV R4, R145 ;  /* 0x0000009100047202 */ /* 0x000fd60000000f00 */
[----:B------:R-:W0:Y:S02]  /*1940*/  @P0 LDC.64 R6, c[0x0][0x9e8] ;  /* 0x00027a00ff060b82 */ /* 0x000e240000000a00 */
[----:B0-----:R-:W-:-:S05]  /*1950*/  @P0 IMAD.HI.U32 R6, R145, R6, RZ ;  /* 0x0000000691060227 */ /* 0x001fca00078e00ff */
[----:B------:R-:W-:-:S07]  /*1960*/  @P0 SHF.R.U32.HI R4, RZ, R7, R6 ;  /* 0x00000007ff040219 */ /* 0x000fce0000011606 */
.L_x_4176:
[----:B------:R-:W-:Y:S05]  /*1970*/  BSYNC B0 ;  /* 0x0000000000007941 */ /* 0x000fea0003800000 */
.L_x_4174:
[----:B------:R-:W-:-:S05]  /*1980*/  IMAD R3, R4, R9, RZ ;  /* 0x0000000904037224 */ /* 0x000fca00078e02ff */
[----:B------:R-:W-:-:S07]  /*1990*/  VIMNMX R2, R2, R3, !PT ;  /* 0x0000000302027248 */ /* 0x000fce0007fe0100 */
.L_x_4173:
[----:B------:R-:W-:Y:S01]  /*19a0*/  VIADD R0, R0, 0x5f ;  /* 0x0000005f00007836 */ /* 0x000fe20000000000 */
[----:B------:R-:W-:Y:S01]  /*19b0*/  PLOP3.LUT P2, PT, PT, PT, PT, 0x80, 0x0 ;  /* 0x000000000000781c */ /* 0x000fe20003f4f070 */
[----:B------:R-:W-:-:S04]  /*19c0*/  IMAD.HI R2, R2, 0x2aaaaaab, RZ ;  /* 0x2aaaaaab02027827 */ /* 0x000fc800078e02ff */
[----:B------:R-:W-:Y:S01]  /*19d0*/  IMAD.HI R0, R0, 0x2aaaaaab, RZ ;  /* 0x2aaaaaab00007827 */ /* 0x000fe200078e02ff */
[----:B------:R-:W-:-:S04]  /*19e0*/  SHF.R.U32.HI R5, RZ, 0x1f, R2 ;  /* 0x0000001fff057819 */ /* 0x000fc80000011602 */
[----:B------:R-:W-:Y:S02]  /*19f0*/  SHF.R.U32.HI R3, RZ, 0x1f, R0 ;  /* 0x0000001fff037819 */ /* 0x000fe40000011600 */
[----:B------:R-:W-:Y:S02]  /*1a00*/  LEA.HI.SX32 R5, R2, R5, 0x1c ;  /* 0x0000000502057211 */ /* 0x000fe400078fe2ff */
[----:B------:R-:W-:Y:S02]  /*1a10*/  LEA.HI.SX32 R3, R0, R3, 0x1c ;  /* 0x0000000300037211 */ /* 0x000fe400078fe2ff */
[----:B------:R-:W-:Y:S02]  /*1a20*/  VIMNMX R5, RZ, R5, !PT ;  /* 0x00000005ff057248 */ /* 0x000fe40007fe0100 */
[----:B------:R-:W-:-:S03]  /*1a30*/  VIMNMX R3, R150, R3, PT ;  /* 0x0000000396037248 */ /* 0x000fc60003fe0100 */
[--C-:B------:R-:W-:Y:S02]  /*1a40*/  IMAD R5, R5, 0x60, -R10.reuse ;  /* 0x0000006005057824 */ /* 0x100fe400078e0a0a */
[----:B------:R-:W-:-:S03]  /*1a50*/  IMAD R3, R3, 0x60, -R10 ;  /* 0x0000006003037824 */ /* 0x000fc600078e0a0a */
[----:B------:R-:W-:Y:S02]  /*1a60*/  VIMNMX R5, RZ, R5, !PT ;  /* 0x00000005ff057248 */ /* 0x000fe40007fe0100 */
[----:B------:R-:W-:-:S03]  /*1a70*/  VIMNMX R0, R3, R24, PT ;  /* 0x0000001803007248 */ /* 0x000fc60003fe0100 */
[----:B------:R-:W-:Y:S01]  /*1a80*/  IMAD.WIDE.U32 R2, R5, -0x55555555, RZ ;  /* 0xaaaaaaab05027825 */ /* 0x000fe200078e00ff */
[----:B------:R-:W-:-:S04]  /*1a90*/  ISETP.GT.AND P0, PT, R0, R5, PT ;  /* 0x000000050000720c */ /* 0x000fc80003f04270 */
[----:B------:R-:W-:-:S05]  /*1aa0*/  SHF.R.U32.HI R125, RZ, 0x6, R3 ;  /* 0x00000006ff7d7819 */ /* 0x000fca0000011603 */
[----:B------:R-:W-:-:S04]  /*1ab0*/  IMAD.MOV.U32 R2, RZ, RZ, R125 ;  /* 0x000000ffff027224 */ /* 0x000fc800078e007d */
[----:B------:R-:W-:-:S04]  /*1ac0*/  @P0 VIADD R0, R0, 0x5f ;  /* 0x0000005f00000836 */ /* 0x000fc80000000000 */
[----:B------:R-:W-:-:S05]  /*1ad0*/  @P0 IMAD.HI R0, R0, 0x2aaaaaab, RZ ;  /* 0x2aaaaaab00000827 */ /* 0x000fca00078e02ff */
[----:B------:R-:W-:-:S04]  /*1ae0*/  @P0 SHF.R.U32.HI R3, RZ, 0x1f, R0 ;  /* 0x0000001fff030819 */ /* 0x000fc80000011600 */
[----:B------:R-:W-:-:S04]  /*1af0*/  @P0 LEA.HI.SX32 R2, R0, R3, 0x1c ;  /* 0x0000000300020211 */ /* 0x000fc800078fe2ff */
[----:B------:R-:W-:-:S13]  /*1b00*/  ISETP.GT.AND P0, PT, R2, R125, PT ;  /* 0x0000007d0200720c */ /* 0x000fda0003f04270 */
[----:B------:R-:W-:Y:S05]  /*1b10*/  @!P0 BRA `(.L_x_4177) ;  /* 0x0000008800dc8947 */ /* 0x000fea0003800000 */
        /* <DEDUP_REMOVED lines=20> */
.L_x_4179:
[----:B------:R-:W-:Y:S05]  /*1c60*/  BSYNC B6 ;  /* 0x0000000000067941 */ /* 0x000fea0003800000 */
.L_x_4178:
        /* <DEDUP_REMOVED lines=19> */
[----:B-1---5:R-:W-:Y:S05]  /*1da0*/  CALL.ABS.NOINC R14 ;  /* 0x000000000e007343 */ /* 0x022fea0003c00000 */
.L_x_4181:
[----:B------:R-:W-:Y:S05]  /*1db0*/  BSYNC B6 ;  /* 0x0000000000067941 */ /* 0x000fea0003800000 */
.L_x_4180:
[----:B------:R-:W-:Y:S01]  /*1dc0*/  ULDC.64 UR4, c[0x0][0x9f8] ;  /* 0x00027e0000047ab9 */ /* 0x000fe20000000a00 */
[----:B------:R-:W-:Y:S01]  /*1dd0*/  ULDC.64 UR6, c[0x0][0x208] ;  /* 0x0000820000067ab9 */ /* 0x000fe20000000a00 */
[----:B------:R-:W-:Y:S01]  /*1de0*/  ISETP.NE.U32.AND P0, PT, RZ, UR4, PT ;  /* 0x00000004ff007c0c */ /* 0x000fe2000bf05070 */
[----:B------:R-:W0:Y:S01]  /*1df0*/  LDC R0, c[0x0][0x428] ;  /* 0x00010a00ff007b82 */ /* 0x000e220000000800 */
[----:B------:R-:W-:Y:S02]  /*1e00*/  ULDC UR8, c[0x0][0x2e4] ;  /* 0x0000b90000087ab9 */ /* 0x000fe40000000800 */
[----:B------:R-:W-:-:S05]  /*1e10*/  ISETP.NE.AND.EX P0, PT, RZ, UR5, PT, P0 ;  /* 0x00000005ff007c0c */ /* 0x000fca000bf05300 */
[----:B------:R-:W1:Y:S01]  /*1e20*/  LDC.64 R104, c[0x0][0x2f0] ;  /* 0x0000bc00ff687b82 */ /* 0x000e620000000a00 */
[----:B------:R-:W-:Y:S01]  /*1e30*/  ISETP.GE.AND P2, PT, R198, UR8, PT ;  /* 0x00000008c6007c0c */ /* 0x000fe2000bf46270 */
[----:B------:R-:W-:Y:S01]  /*1e40*/  IMAD.IADD R26, R26, 0x1, R25 ;  /* 0x000000011a1a7824 */ /* 0x000fe200078e0219 */
[----:B------:R-:W-:Y:S01]  /*1e50*/  ISETP.GE.AND P1, PT, R192, UR8, PT ;  /* 0x00000008c0007c0c */ /* 0x000fe2000bf26270 */
[----:B------:R-:W-:-:S04]  /*1e60*/  ULDC.64 UR4, c[0x0][0x320] ;  /* 0x0000c80000047ab9 */ /* 0x000fc80000000a00 */
[----:B------:R-:W2:Y:S01]  /*1e70*/  @P0 LDC.64 R4, c[0x0][0x9f8] ;  /* 0x00027e00ff040b82 */ /* 0x000ea20000000a00 */
[----:B------:R-:W-:-:S07]  /*1e80*/  SHF.R.S32.HI R193, RZ, 0x1f, R192 ;  /* 0x0000001fffc17819 */ /* 0x000fce00000114c0 */
[----:B------:R-:W3:Y:S08]  /*1e90*/  LDC.64 R98, c[0x0][0x3e8] ;  /* 0x0000fa00ff627b82 */ /* 0x000ef00000000a00 */
[----:B------:R-:W4:Y:S01]  /*1ea0*/  LDC R33, c[0x0][0x3d4] ;  /* 0x0000f500ff217b82 */ /* 0x000f220000000800 */
[----:B--2---:R-:W-:-:S07]  /*1eb0*/  @P0 IMAD.WIDE R4, R203, 0x4, R4 ;  /* 0x00000004cb040825 */ /* 0x004fce00078e0204 */
[----:B------:R-:W2:Y:S01]  /*1ec0*/  LDC.64 R92, c[0x0][0x3d8] ;  /* 0x0000f600ff5c7b82 */ /* 0x000ea20000000a00 */
[----:B------:R4:W2:Y:S01]  /*1ed0*/  @P0 LDG.E R203, desc[UR6][R4.64] ;  /* 0x0000000604cb0981 */ /* 0x0008a2000c1e1900 */
[----:B0-----:R-:W-:Y:S01]  /*1ee0*/  ISETP.NE.AND P0, PT, R0, 0x1, PT ;  /* 0x000000010000780c */ /* 0x001fe20003f05270 */
[----:B------:R-:W-:Y:S01]  /*1ef0*/  ULDC.64 UR6, c[0x0][0x2f8] ;  /* 0x0000be0000067ab9 */ /* 0x000fe20000000a00 */
[----:B------:R-:W-:Y:S01]  /*1f00*/  SEL R6, RZ, 0xffffffff, P2 ;  /* 0xffffffffff067807 */ /* 0x000fe20001000000 */
[----:B---3--:R-:W-:Y:S01]  /*1f10*/  IMAD.WIDE.U32 R100, R195, R98, R192 ;  /* 0x00000062c3647225 */ /* 0x008fe200078e00c0 */
[----:B------:R-:W-:Y:S01]  /*1f20*/  IADD3 R0, R192, 0x60, RZ ;  /* 0x00000060c0007810 */ /* 0x000fe20007ffe0ff */
[----:B------:R-:W0:Y:S01]  /*1f30*/  S2R R151, SR_TID.X ;  /* 0x0000000000977919 */ /* 0x000e220000002100 */
[----:B------:R-:W-:Y:S01]  /*1f40*/  SEL R3, RZ, 0x1, P1 ;  /* 0x00000001ff037807 */ /* 0x000fe20000800000 */
[----:B-1----:R-:W-:Y:S01]  /*1f50*/  IMAD.SHL.U32 R136, R104, 0x40, RZ ;  /* 0x0000004068887824 */ /* 0x002fe200078e00ff */
[----:B------:R-:W-:Y:S01]  /*1f60*/  ISETP.GE.AND P1, PT, R199, UR8, PT ;  /* 0x00000008c7007c0c */ /* 0x000fe2000bf26270 */
[----:B----4-:R-:W-:Y:S01]  /*1f70*/  IMAD.SHL.U32 R4, R6, 0x2, RZ ;  /* 0x0000000206047824 */ /* 0x010fe200078e00ff */
[----:B------:R-:W-:Y:S01]  /*1f80*/  ISETP.GE.AND P2, PT, R0, UR8, PT ;  /* 0x0000000800007c0c */ /* 0x000fe2000bf46270 */
[----:B------:R-:W-:Y:S01]  /*1f90*/  IMAD R25, R99, 0x60, RZ ;  /* 0x0000006063197824 */ /* 0x000fe200078e02ff */
[----:B------:R-:W-:Y:S01]  /*1fa0*/  SEL R5, RZ, 0x4, P1 ;  /* 0x00000004ff057807 */ /* 0x000fe20000800000 */
[----:B------:R-:W1:Y:S01]  /*1fb0*/  @P0 LDC R7, c[0x0][0x42c] ;  /* 0x00010b00ff070b82 */ /* 0x000e620000000800 */
[----:B------:R-:W-:Y:S01]  /*1fc0*/  LOP3.LUT R4, R4, 0x2, R3, 0xe2, !PT ;  /* 0x0000000204047812 */ /* 0x000fe200078ee203 */
[----:B------:R-:W-:Y:S01]  /*1fd0*/  VIADD R3, R192, 0x80 ;  /* 0x00000080c0037836 */ /* 0x000fe20000000000 */
[----:B------:R-:W-:Y:S01]  /*1fe0*/  SEL R6, RZ, 0x8, P2 ;  /* 0x00000008ff067807 */ /* 0x000fe20001000000 */
[----:B------:R-:W-:Y:S01]  /*1ff0*/  IMAD.SHL.U32 R91, R98, 0x40, RZ ;  /* 0x00000040625b7824 */ /* 0x000fe200078e00ff */
[----:B------:R-:W-:Y:S01]  /*2000*/  SHF.R.S32.HI R15, RZ, 0x1f, R26 ;  /* 0x0000001fff0f7819 */ /* 0x000fe2000001141a */
[----:B--2---:R-:W-:Y:S01]  /*2010*/  IMAD.WIDE.U32 R94, R195, R92, R192 ;  /* 0x0000005cc35e7225 */ /* 0x004fe200078e00c0 */
[----:B------:R-:W-:Y:S01]  /*2020*/  LOP3.LUT R5, R6, R4, R5, 0xfe, !PT ;  /* 0x0000000406057212 */ /* 0x000fe200078efe05 */
[----:B------:R-:W2:Y:S01]  /*2030*/  @P0 LDC R9, c[0x0][0x430] ;  /* 0x00010c00ff090b82 */ /* 0x000ea20000000800 */
[----:B------:R-:W-:Y:S01]  /*2040*/  ISETP.GE.AND P1, PT, R3, UR8, PT ;  /* 0x0000000803007c0c */ /* 0x000fe2000bf26270 */
[----:B------:R-:W-:Y:S01]  /*2050*/  IMAD R133, R93, 0x60, RZ ;  /* 0x000000605d857824 */ /* 0x000fe200078e02ff */
[----:B------:R-:W-:Y:S01]  /*2060*/  ISETP.GE.AND P3, PT, R199, R33, PT ;  /* 0x00000021c700720c */ /* 0x000fe20003f66270 */
[----:B------:R-:W-:Y:S01]  /*2070*/  IMAD.SHL.U32 R124, R33, 0x2, RZ ;  /* 0x00000002217c7824 */ /* 0x000fe200078e00ff */
[----:B------:R-:W-:-:S02]  /*2080*/  SEL R6, RZ, 0x10, P1 ;  /* 0x00000010ff067807 */ /* 0x000fc40000800000 */
[--C-:B------:R-:W-:Y:S02]  /*2090*/  SHF.R.S32.HI R19, RZ, 0x1f, R18.reuse ;  /* 0x0000001fff137819 */ /* 0x100fe40000011412 */
[----:B------:R-:W-:Y:S01]  /*20a0*/  LOP3.LUT R21, R5, R6, RZ, 0xfc, !PT ;  /* 0x0000000605157212 */ /* 0x000fe200078efcff */
[----:B------:R-:W-:Y:S01]  /*20b0*/  IMAD R6, R15, R104, RZ ;  /* 0x000000680f067224 */ /* 0x000fe200078e02ff */
[----:B------:R-:W-:Y:S01]  /*20c0*/  ISETP.GE.AND P1, PT, R198, R33, PT ;  /* 0x00000021c600720c */ /* 0x000fe20003f26270 */
[----:B------:R-:W-:Y:S01]  /*20d0*/  IMAD.WIDE.U32 R102, R195, R98, R18 ;  /* 0x00000062c3667225 */ /* 0x000fe200078e0012 */
[----:B------:R-:W-:Y:S02]  /*20e0*/  LOP3.LUT P2, RZ, R216, 0x4, RZ, 0xc0, !PT ;  /* 0x00000004d8ff7812 */ /* 0x000fe4000784c0ff */
[----:B------:R-:W-:Y:S01]  /*20f0*/  LOP3.LUT R16, R16, 0xfffffffe, RZ, 0xc0, !PT ;  /* 0xfffffffe10107812 */ /* 0x000fe200078ec0ff */
[----:B-1----:R-:W-:Y:S01]  /*2100*/  @P0 IMAD.HI.U32 R4, R202, R7, RZ ;  /* 0x00000007ca040227 */ /* 0x002fe200078e00ff */
[----:B------:R-:W-:-:S02]  /*2110*/  SHF.L.U64.HI R135, R104, 0x6, R105 ;  /* 0x0000000668877819 */ /* 0x000fc40000010269 */
[----:B------:R-:W-:Y:S01]  /*2120*/  @P3 LOP3.LUT R16, R16, 0x1, RZ, 0xfc, !PT ;  /* 0x0000000110103812 */ /* 0x000fe200078efcff */
[----:B------:R-:W-:Y:S01]  /*2130*/  IMAD R7, R26, R105, R6 ;  /* 0x000000691a077224 */ /* 0x000fe200078e0206 */
[----:B------:R-:W-:Y:S01]  /*2140*/  SHF.L.U64.HI R110, R92, 0x6, R93 ;  /* 0x000000065c6e7819 */ /* 0x000fe2000001025d */
[----:B------:R-:W-:Y:S01]  /*2150*/  IMAD.WIDE.U32 R96, R195, R92, R18 ;  /* 0x0000005cc3607225 */ /* 0x000fe200078e0012 */
[----:B------:R-:W-:Y:S02]  /*2160*/  LOP3.LUT R16, R16, 0xfffffffb, RZ, 0xc0, !PT ;  /* 0xfffffffb10107812 */ /* 0x000fe400078ec0ff */
[----:B--2---:R-:W-:Y:S01]  /*2170*/  @P0 SHF.R.U32.HI R202, RZ, R9, R4 ;  /* 0x00000009ffca0219 */ /* 0x004fe20000011604 */
[----:B------:R-:W-:Y:S01]  /*2180*/  IMAD.WIDE.U32 R4, R26, R104, RZ ;  /* 0x000000681a047225 */ /* 0x000fe200078e00ff */
[----:B------:R-:W-:Y:S02]  /*2190*/  @P2 LOP3.LUT R16, R16, 0x4, RZ, 0xfc, !PT ;  /* 0x0000000410102812 */ /* 0x000fe400078efcff */
[----:B------:R-:W-:-:S02]  /*21a0*/  SHF.R.S32.HI R8, RZ, 0x1f, R202 ;  /* 0x0000001fff087819 */ /* 0x000fc400000114ca */
[----:B------:R-:W-:Y:S01]  /*21b0*/  IADD3 R5, R5, R7, RZ ;  /* 0x0000000705057210 */ /* 0x000fe20007ffe0ff */
[----:B------:R-:W-:Y:S01]  /*21c0*/  IMAD.WIDE.U32 R6, R202, UR4, R192 ;  /* 0x00000004ca067c25 */ /* 0x000fe2000f8e00c0 */
[----:B------:R-:W-:Y:S02]  /*21d0*/  SHF.L.U32 R111, R92, 0x6, RZ ;  /* 0x000000065c6f7819 */ /* 0x000fe400000006ff */
[----:B------:R-:W-:Y:S01]  /*21e0*/  SHF.R.S32.HI R148, RZ, 0x1f, R220 ;  /* 0x0000001fff947819 */ /* 0x000fe200000114dc */
[----:B------:R-:W-:Y:S01]  /*21f0*/  IMAD R9, R8, UR4, RZ ;  /* 0x0000000408097c24 */ /* 0x000fe2000f8e02ff */
[----:B0-----:R-:W-:Y:S01]  /*2200*/  LEA.HI R151, R151, 0x8, RZ, 0x19 ;  /* 0x0000000897977811 */ /* 0x001fe200078fc8ff */
[----:B------:R-:W-:-:S04]  /*2210*/  IMAD.WIDE.U32 R4, R202, UR6, R4 ;  /* 0x00000006ca047c25 */ /* 0x000fc8000f8e0004 */
[----:B------:R-:W-:Y:S01]  /*2220*/  IMAD R107, R202, UR5, R9 ;  /* 0x00000005ca6b7c24 */ /* 0x000fe2000f8e0209 */
[----:B------:R-:W-:Y:S01]  /*2230*/  ULDC.64 UR4, c[0x0][0xa08] ;  /* 0x0002820000047ab9 */ /* 0x000fe20000000a00 */
[----:B------:R-:W-:Y:S01]  /*2240*/  IMAD R9, R8, UR6, RZ ;  /* 0x0000000608097c24 */ /* 0x000fe2000f8e02ff */
[----:B------:R-:W-:Y:S01]  /*2250*/  ISETP.NE.U32.AND P0, PT, RZ, UR4, PT ;  /* 0x00000004ff007c0c */ /* 0x000fe2000bf05070 */
[----:B------:R-:W-:Y:S02]  /*2260*/  IMAD.IADD R107, R7, 0x1, R107 ;  /* 0x00000001076b7824 */ /* 0x000fe400078e026b */
[----:B------:R-:W-:Y:S01]  /*2270*/  IMAD R9, R202, UR7, R9 ;  /* 0x00000007ca097c24 */ /* 0x000fe2000f8e0209 */
[----:B------:R-:W-:Y:S01]  /*2280*/  ISETP.NE.AND.EX P0, PT, RZ, UR5, PT, P0 ;  /* 0x00000005ff007c0c */ /* 0x000fe2000bf05300 */
[----:B------:R-:W-:Y:S01]  /*2290*/  IMAD.MOV.U32 R106, RZ, RZ, R6 ;  /* 0x000000ffff6a7224 */ /* 0x000fe200078e0006 */
[----:B------:R-:W-:Y:S01]  /*22a0*/  ULDC.64 UR4, c[0x0][0x300] ;  /* 0x0000c00000047ab9 */ /* 0x000fe20000000a00 */
[----:B------:R-:W-:-:S02]  /*22b0*/  IMAD.IADD R5, R5, 0x1, R9 ;  /* 0x0000000105057824 */ /* 0x000fc400078e0209 */
[----:B------:R-:W-:-:S04]  /*22c0*/  IMAD R6, R221, R98, RZ ;  /* 0x00000062dd067224 */ /* 0x000fc800078e02ff */
[----:B------:R-:W-:-:S04]  /*22d0*/  IMAD R9, R195, R99, R6 ;  /* 0x00000063c3097224 */ /* 0x000fc800078e0206 */
[----:B------:R-:W-:Y:S01]  /*22e0*/  IMAD.IADD R101, R9, 0x1, R101 ;  /* 0x0000000109657824 */ /* 0x000fe200078e0265 */
[----:B------:R-:W-:Y:S02]  /*22f0*/  IADD3 R103, R103, R9, RZ ;  /* 0x0000000967677210 */ /* 0x000fe40007ffe0ff */
[----:B------:R-:W-:Y:S01]  /*2300*/  SEL R9, R33, RZ, P1 ;  /* 0x000000ff21097207 */ /* 0x000fe20000800000 */
[----:B-----5:R-:W-:-:S04]  /*2310*/  IMAD.WIDE.U32 R100, R144, R98, R100 ;  /* 0x0000006290647225 */ /* 0x020fc800078e0064 */
[----:B------:R-:W-:Y:S02]  /*2320*/  IMAD.IADD R9, R198, 0x1, R9 ;  /* 0x00000001c6097824 */ /* 0x000fe400078e0209 */
[----:B------:R-:W-:Y:S01]  /*2330*/  IMAD.WIDE.U32 R102, R144, R98, R102 ;  /* 0x0000006290667225 */ /* 0x000fe200078e0066 */
[----:B------:R-:W-:Y:S02]  /*2340*/  SHF.R.S32.HI R7, RZ, 0x1f, R203 ;  /* 0x0000001fff077819 */ /* 0x000fe400000114cb */
[----:B------:R-:W-:Y:S02]  /*2350*/  SEL R203, R203, RZ, !P0 ;  /* 0x000000ffcbcb7207 */ /* 0x000fe40004000000 */
[----:B------:R-:W-:Y:S01]  /*2360*/  SEL R8, R7, RZ, !P0 ;  /* 0x000000ff07087207 */ /* 0x000fe20004000000 */
[----:B------:R-:W-:-:S04]  /*2370*/  IMAD.WIDE.U32 R6, R195, R104, R192 ;  /* 0x00000068c3067225 */ /* 0x000fc800078e00c0 */
[----:B------:R-:W-:Y:S02]  /*2380*/  IMAD R10, R8, UR4, RZ ;  /* 0x00000004080a7c24 */ /* 0x000fe4000f8e02ff */
[----:B------:R-:W-:-:S04]  /*2390*/  IMAD.WIDE.U32 R108, R203, UR4, R4 ;  /* 0x00000004cb6c7c25 */ /* 0x000fc8000f8e0004 */
[----:B------:R-:W-:Y:S01]  /*23a0*/  IMAD R4, R221, R104, RZ ;  /* 0x00000068dd047224 */ /* 0x000fe200078e02ff */
[----:B------:R-:W-:Y:S01]  /*23b0*/  IADD3 R5, P0, R108, R6, RZ ;  /* 0x000000066c057210 */ /* 0x000fe20007f1e0ff */
[----:B------:R-:W-:Y:S01]  /*23c0*/  IMAD R11, R203, UR5, R10 ;  /* 0x00000005cb0b7c24 */ /* 0x000fe2000f8e020a */
[----:B------:R-:W-:Y:S01]  /*23d0*/  ULDC.64 UR4, c[0x0][0x328] ;  /* 0x0000ca0000047ab9 */ /* 0x000fe20000000a00 */
[----:B------:R-:W-:Y:S01]  /*23e0*/  IMAD R13, R195, R105, R4 ;  /* 0x00000069c30d7224 */ /* 0x000fe200078e0204 */
[----:B------:R-:W-:Y:S01]  /*23f0*/  SHF.R.S32.HI R10, RZ, 0x1f, R9 ;  /* 0x0000001fff0a7819 */ /* 0x000fe20000011409 */
[----:B------:R-:W-:Y:S02]  /*2400*/  IMAD.IADD R4, R109, 0x1, R11 ;  /* 0x000000016d047824 */ /* 0x000fe400078e020b */
[----:B------:R-:W-:Y:S01]  /*2410*/  IMAD R8, R8, UR4, RZ ;  /* 0x0000000408087c24 */ /* 0x000fe2000f8e02ff */
[----:B------:R-:W-:Y:S01]  /*2420*/  LEA.HI R28, R10, R9, RZ, 0x3 ;  /* 0x000000090a1c7211 */ /* 0x000fe200078f18ff */
[----:B------:R-:W-:Y:S01]  /*2430*/  IMAD.WIDE.U32 R106, R203, UR4, R106 ;  /* 0x00000004cb6a7c25 */ /* 0x000fe2000f8e006a */
[----:B------:R-:W-:-:S02]  /*2440*/  IADD3.X R6, R4, R7, R13, P0, !PT ;  /* 0x0000000704067210 */ /* 0x000fc400007fe40d */
[----:B------:R-:W-:Y:S01]  /*2450*/  ISETP.GE.AND P0, PT, R192, R33, PT ;  /* 0x00000021c000720c */ /* 0x000fe20003f06270 */
[----:B------:R-:W-:Y:S01]  /*2460*/  IMAD R31, R203, UR5, R8 ;  /* 0x00000005cb1f7c24 */ /* 0x000fe2000f8e0208 */
[----:B------:R-:W-:Y:S01]  /*2470*/  SHF.R.S32.HI R116, RZ, 0x3, R28 ;  /* 0x00000003ff747819 */ /* 0x000fe2000001141c */
[----:B------:R-:W-:Y:S01]  /*2480*/  IMAD R8, R221, R92, RZ ;  /* 0x0000005cdd087224 */ /* 0x000fe200078e02ff */
[----:B------:R-:W-:-:S03]  /*2490*/  SEL R7, R33, RZ, P0 ;  /* 0x000000ff21077207 */ /* 0x000fc60000000000 */
        /* <DEDUP_REMOVED lines=8> */
[-C--:B------:R-:W-:Y:S01]  /*2520*/  IMAD.WIDE.U32 R96, R144, R92.reuse, R96 ;  /* 0x0000005c90607225 */ /* 0x080fe200078e0060 */
[----:B------:R-:W-:Y:S02]  /*2530*/  LEA.HI R11, R10, R9, RZ, 0x6 ;  /* 0x000000090a0b7211 */ /* 0x000fe400078f30ff */
[-C--:B------:R-:W-:Y:S01]  /*2540*/  LEA.HI R14, R8, R7.reuse, RZ, 0x3 ;  /* 0x00000007080e7211 */ /* 0x080fe200078f18ff */
[----:B------:R-:W-:Y:S01]  /*2550*/  IMAD.WIDE.U32 R94, R144, R92, R94 ;  /* 0x0000005c905e7225 */ /* 0x000fe200078e005e */
[----:B------:R-:W-:-:S02]  /*2560*/  LEA.HI R7, R8, R7, RZ, 0x6 ;  /* 0x0000000708077211 */ /* 0x000fc400078f30ff */
[----:B------:R-:W-:Y:S01]  /*2570*/  SHF.R.S32.HI R13, RZ, 0x1f, R12 ;  /* 0x0000001fff0d7819 */ /* 0x000fe2000001140c */
[----:B------:R-:W-:Y:S01]  /*2580*/  IMAD.X R123, R221, 0x1, R15, P3 ;  /* 0x00000001dd7b7824 */ /* 0x000fe200018e060f */
[----:B------:R-:W-:Y:S02]  /*2590*/  SHF.R.S32.HI R8, RZ, 0x6, R7 ;  /* 0x00000006ff087819 */ /* 0x000fe40000011407 */
[--C-:B------:R-:W-:Y:S02]  /*25a0*/  LOP3.LUT R7, R207, 0x38, R14.reuse, 0xf8, !PT ;  /* 0x00000038cf077812 */ /* 0x100fe400078ef80e */
[----:B------:R-:W-:Y:S01]  /*25b0*/  LOP3.LUT R10, R205, 0x38, R14, 0xf8, !PT ;  /* 0x00000038cd0a7812 */ /* 0x000fe200078ef80e */
[C---:B------:R-:W-:Y:S01]  /*25c0*/  IMAD R143, R8.reuse, 0x1800, R209 ;  /* 0x00001800088f7824 */ /* 0x040fe200078e02d1 */
[----:B------:R-:W-:Y:S01]  /*25d0*/  LEA.HI R30, R13, R12, RZ, 0x3 ;  /* 0x0000000c0d1e7211 */ /* 0x000fe200078f18ff */
[----:B------:R-:W-:Y:S01]  /*25e0*/  IMAD R141, R8, 0x1800, R210 ;  /* 0x00001800088d7824 */ /* 0x000fe200078e02d2 */
[----:B------:R-:W-:-:S02]  /*25f0*/  LOP3.LUT R8, R7, R208, RZ, 0x3c, !PT ;  /* 0x000000d007087212 */ /* 0x000fc400078e3cff */
[----:B------:R-:W-:Y:S02]  /*2600*/  SHF.R.S32.HI R11, RZ, 0x6, R11 ;  /* 0x00000006ff0b7819 */ /* 0x000fe4000001140b */
[----:B------:R-:W-:Y:S02]  /*2610*/  IADD3 R143, R143, R8, RZ ;  /* 0x000000088f8f7210 */ /* 0x000fe40007ffe0ff */
[----:B------:R-:W-:Y:S01]  /*2620*/  LOP3.LUT R8, R205, 0x38, R28, 0xf8, !PT ;  /* 0x00000038cd087812 */ /* 0x000fe200078ef81c */
[----:B------:R-:W-:Y:S01]  /*2630*/  IMAD R139, R11, 0x1800, R210 ;  /* 0x000018000b8b7824 */ /* 0x000fe200078e02d2 */
[----:B------:R-:W-:Y:S01]  /*2640*/  LEA.HI R12, R13, R12, RZ, 0x6 ;  /* 0x0000000c0d0c7211 */ /* 0x000fe200078f30ff */
[----:B------:R-:W-:Y:S01]  /*2650*/  IMAD R142, R11, 0x1800, R209 ;  /* 0x000018000b8e7824 */ /* 0x000fe200078e02d1 */
[----:B------:R-:W-:Y:S01]  /*2660*/  LOP3.LUT R9, R207, 0x38, R28, 0xf8, !PT ;  /* 0x00000038cf097812 */ /* 0x000fe200078ef81c */
[----:B------:R-:W-:Y:S01]  /*2670*/  IMAD R13, R105, 0x60, RZ ;  /* 0x00000060690d7824 */ /* 0x000fe200078e02ff */
[-C--:B------:R-:W-:Y:S01]  /*2680*/  LOP3.LUT R10, R10, R233.reuse, RZ, 0x3c, !PT ;  /* 0x000000e90a0a7212 */ /* 0x080fe200078e3cff */
[----:B------:R-:W-:Y:S01]  /*2690*/  IMAD.WIDE.U32 R104, R104, 0x60, RZ ;  /* 0x0000006068687825 */ /* 0x000fe200078e00ff */
[----:B------:R-:W-:-:S02]  /*26a0*/  LOP3.LUT R8, R8, R233, RZ, 0x3c, !PT ;  /* 0x000000e908087212 */ /* 0x000fc400078e3cff */
[----:B------:R-:W-:Y:S01]  /*26b0*/  SHF.R.S32.HI R12, RZ, 0x6, R12 ;  /* 0x00000006ff0c7819 */ /* 0x000fe2000001140c */
[----:B------:R-:W-:Y:S01]  /*26c0*/  IMAD.IADD R141, R141, 0x1, R10 ;  /* 0x000000018d8d7824 */ /* 0x000fe200078e020a */
[-C--:B------:R-:W-:Y:S01]  /*26d0*/  LOP3.LUT R9, R9, R208.reuse, RZ, 0x3c, !PT ;  /* 0x000000d009097212 */ /* 0x080fe200078e3cff */
[----:B------:R-:W-:Y:S01]  /*26e0*/  IMAD.IADD R139, R139, 0x1, R8 ;  /* 0x000000018b8b7824 */ /* 0x000fe200078e0208 */
[--C-:B------:R-:W-:Y:S01]  /*26f0*/  LOP3.LUT R7, R207, 0x38, R30.reuse, 0xf8, !PT ;  /* 0x00000038cf077812 */ /* 0x100fe200078ef81e */
[----:B------:R-:W-:Y:S01]  /*2700*/  IMAD R140, R12, 0x1800, R209 ;  /* 0x000018000c8c7824 */ /* 0x000fe200078e02d1 */
[----:B------:R-:W-:Y:S01]  /*2710*/  LOP3.LUT R10, R205, 0x38, R30, 0xf8, !PT ;  /* 0x00000038cd0a7812 */ /* 0x000fe200078ef81e */
[----:B------:R-:W-:Y:S01]  /*2720*/  VIADD R8, R192, 0xa0 ;  /* 0x000000a0c0087836 */ /* 0x000fe20000000000 */
[----:B------:R-:W-:Y:S01]  /*2730*/  LOP3.LUT R7, R7, R208, RZ, 0x3c, !PT ;  /* 0x000000d007077212 */ /* 0x000fe200078e3cff */
[----:B------:R-:W-:Y:S01]  /*2740*/  IMAD.IADD R142, R142, 0x1, R9 ;  /* 0x000000018e8e7824 */ /* 0x000fe200078e0209 */
[----:B------:R-:W-:Y:S01]  /*2750*/  SHF.R.S32.HI R11, RZ, 0x1f, R144 ;  /* 0x0000001fff0b7819 */ /* 0x000fe20000011490 */
[----:B------:R-:W-:Y:S01]  /*2760*/  IMAD R138, R12, 0x1800, R210 ;  /* 0x000018000c8a7824 */ /* 0x000fe200078e02d2 */
[----:B------:R-:W-:Y:S01]  /*2770*/  LOP3.LUT R9, R10, R233, RZ, 0x3c, !PT ;  /* 0x000000e90a097212 */ /* 0x000fe200078e3cff */
[----:B------:R-:W-:Y:S01]  /*2780*/  IMAD.IADD R132, R105, 0x1, R13 ;  /* 0x0000000169847824 */ /* 0x000fe200078e020d */
[----:B------:R-:W-:Y:S01]  /*2790*/  IADD3 R140, R140, R7, RZ ;  /* 0x000000078c8c7210 */ /* 0x000fe20007ffe0ff */
[----:B------:R-:W-:Y:S01]  /*27a0*/  IMAD R7, R11, R98, RZ ;  /* 0x000000620b077224 */ /* 0x000fe200078e02ff */
[----:B------:R-:W-:Y:S01]  /*27b0*/  ISETP.GE.AND P2, PT, R8, UR8, PT ;  /* 0x0000000808007c0c */ /* 0x000fe2000bf46270 */
[----:B------:R-:W-:Y:S01]  /*27c0*/  IMAD.IADD R138, R138, 0x1, R9 ;  /* 0x000000018a8a7824 */ /* 0x000fe200078e0209 */
[----:B------:R-:W-:Y:S01]  /*27d0*/  LOP3.LUT R9, R207, 0x18, R192, 0xf8, !PT ;  /* 0x00000018cf097812 */ /* 0x000fe200078ef8c0 */
[----:B------:R-:W-:Y:S01]  /*27e0*/  IMAD R11, R11, R92, RZ ;  /* 0x0000005c0b0b7224 */ /* 0x000fe200078e02ff */
[----:B------:R-:W-:Y:S01]  /*27f0*/  SEL R20, RZ, 0x20, P2 ;  /* 0x00000020ff147807 */ /* 0x000fe20001000000 */
[----:B------:R-:W-:Y:S01]  /*2800*/  IMAD R29, R144, R99, R7 ;  /* 0x00000063901d7224 */ /* 0x000fe200078e0207 */
[C---:B------:R-:W-:Y:S01]  /*2810*/  SHF.L.U64.HI R7, R98.reuse, 0x6, R99 ;  /* 0x0000000662077819 */ /* 0x040fe20000010263 */
[----:B------:R-:W-:Y:S01]  /*2820*/  IMAD.WIDE.U32 R98, R98, 0x60, RZ ;  /* 0x0000006062627825 */ /* 0x000fe200078e00ff */
[----:B------:R-:W-:-:S02]  /*2830*/  SHF.R.S32.HI R117, RZ, 0x3, R14 ;  /* 0x00000003ff757819 */ /* 0x000fc4000001140e */
[----:B------:R-:W-:Y:S01]  /*2840*/  LOP3.LUT R13, R14, 0xfffffff8, RZ, 0xc0, !PT ;  /* 0xfffffff80e0d7812 */ /* 0x000fe200078ec0ff */
[----:B------:R-:W-:Y:S01]  /*2850*/  IMAD R27, R144, R93, R11 ;  /* 0x0000005d901b7224 */ /* 0x000fe200078e020b */
[----:B------:R-:W-:Y:S01]  /*2860*/  LOP3.LUT R10, R9, R208, RZ, 0x3c, !PT ;  /* 0x000000d0090a7212 */ /* 0x000fe200078e3cff */
[----:B------:R-:W-:Y:S01]  /*2870*/  IMAD.WIDE.U32 R92, R92, 0x60, RZ ;  /* 0x000000605c5c7825 */ /* 0x000fe200078e00ff */
[----:B------:R-:W-:Y:S02]  /*2880*/  LOP3.LUT R14, R28, 0xfffffff8, RZ, 0xc0, !PT ;  /* 0xfffffff81c0e7812 */ /* 0x000fe400078ec0ff */
[----:B------:R-:W-:Y:S01]  /*2890*/  LOP3.LUT R28, R21, R20, RZ, 0xfc, !PT ;  /* 0x00000014151c7212 */ /* 0x000fe200078efcff */
[----:B------:R-:W-:Y:S01]  /*28a0*/  IMAD.IADD R134, R99, 0x1, R25 ;  /* 0x0000000163867824 */ /* 0x000fe200078e0219 */
[----:B------:R-:W-:Y:S01]  /*28b0*/  LOP3.LUT R15, R30, 0xfffffff8, RZ, 0xc0, !PT ;  /* 0xfffffff81e0f7812 */ /* 0x000fe200078ec0ff */
[----:B------:R-:W-:Y:S01]  /*28c0*/  IMAD.IADD R11, R97, 0x1, R27 ;  /* 0x00000001610b7824 */ /* 0x000fe200078e021b */
[----:B------:R-:W-:Y:S01]  /*28d0*/  IADD3 R137, R209, R10, RZ ;  /* 0x0000000ad1897210 */ /* 0x000fe20007ffe0ff */
[----:B------:R-:W-:Y:S01]  /*28e0*/  IMAD.IADD R12, R27, 0x1, R95 ;  /* 0x000000011b0c7824 */ /* 0x000fe200078e025f */
[----:B------:R-:W-:Y:S01]  /*28f0*/  LOP3.LUT R20, R21, 0x1, RZ, 0xc0, !PT ;  /* 0x0000000115147812 */ /* 0x000fe200078ec0ff */
[----:B------:R-:W-:Y:S01]  /*2900*/  IMAD.IADD R10, R29, 0x1, R101 ;  /* 0x000000011d0a7824 */ /* 0x000fe200078e0265 */
[----:B------:R-:W-:Y:S01]  /*2910*/  IADD3 R9, R103, R29, RZ ;  /* 0x0000001d67097210 */ /* 0x000fe20007ffe0ff */
[----:B------:R-:W-:Y:S01]  /*2920*/  IMAD.IADD R133, R93, 0x1, R133 ;  /* 0x000000015d857824 */ /* 0x000fe200078e0285 */
[----:B------:R-:W-:-:S02]  /*2930*/  LOP3.LUT R21, R28, 0x2, RZ, 0xc0, !PT ;  /* 0x000000021c157812 */ /* 0x000fc400078ec0ff */
[C---:B------:R-:W-:Y:S02]  /*2940*/  LOP3.LUT R25, R28.reuse, 0x4, RZ, 0xc0, !PT ;  /* 0x000000041c197812 */ /* 0x040fe400078ec0ff */
[C---:B------:R-:W-:Y:S02]  /*2950*/  LOP3.LUT R26, R28.reuse, 0x8, RZ, 0xc0, !PT ;  /* 0x000000081c1a7812 */ /* 0x040fe400078ec0ff */
[----:B------:R-:W-:Y:S02]  /*2960*/  LOP3.LUT R27, R28, 0x10, RZ, 0xc0, !PT ;  /* 0x000000101c1b7812 */ /* 0x000fe400078ec0ff */
[----:B------:R-:W-:Y:S02]  /*2970*/  SHF.R.S32.HI R115, RZ, 0x3, R30 ;  /* 0x00000003ff737819 */ /* 0x000fe4000001141e */
[----:B------:R-:W-:Y:S02]  /*2980*/  SHF.R.S32.HI R114, RZ, 0x1f, R13 ;  /* 0x0000001fff727819 */ /* 0x000fe4000001140d */
[----:B------:R-:W-:-:S02]  /*2990*/  SHF.R.S32.HI R113, RZ, 0x1f, R14 ;  /* 0x0000001fff717819 */ /* 0x000fc4000001140e */
[----:B------:R-:W-:Y:S02]  /*29a0*/  SHF.R.S32.HI R112, RZ, 0x1f, R15 ;  /* 0x0000001fff707819 */ /* 0x000fe4000001140f */
[----:B------:R-:W-:Y:S02]  /*29b0*/  LOP3.LUT R28, R28, 0x20, RZ, 0xc0, !PT ;  /* 0x000000201c1c7812 */ /* 0x000fe400078ec0ff */
[----:B------:R-:W-:-:S07]  /*29c0*/  IADD3 R29, R107, R31, RZ ;  /* 0x0000001f6b1d7210 */ /* 0x000fce0007ffe0ff */
.L_x_4281:
[----:B0-----:R-:W0:Y:S01]  /*29d0*/  LDC.64 R120, c[0x0][0x2d8] ;  /* 0x0000b600ff787b82 */ /* 0x001e220000000a00 */
[----:B------:R-:W-:Y:S01]  /*29e0*/  VIADD R41, R2, 0xffffffff ;  /* 0xffffffff02297836 */ /* 0x000fe20000000000 */
[----:B------:R-:W-:Y:S01]  /*29f0*/  LOP3.LUT P5, RZ, R216, 0x4, RZ, 0xc0, !PT ;  /* 0x00000004d8ff7812 */ /* 0x000fe200078ac0ff */
[----:B------:R-:W-:Y:S05]  /*2a00*/  YIELD ;  /* 0x0000000000007946 */ /* 0x000fea0003800000 */
[----:B------:R-:W1:Y:S01]  /*2a10*/  LDC R119, c[0x0][0x3d4] ;  /* 0x0000f500ff777b82 */ /* 0x000e620000000800 */
[----:B--23--:R-:W-:Y:S01]  /*2a20*/  SHF.R.S32.HI R34, RZ, 0x1f, R41 ;  /* 0x0000001fff227819 */ /* 0x00cfe20000011429 */
[-C--:B------:R-:W-:Y:S01]  /*2a30*/  IMAD R31, R132, R41.reuse, RZ ;  /* 0x00000029841f7224 */ /* 0x080fe200078e02ff */
[----:B------:R-:W-:Y:S01]  /*2a40*/  LOP3.LUT R16, R16, 0xfffffffd, RZ, 0xc0, !PT ;  /* 0xfffffffd10107812 */ /* 0x000fe200078ec0ff */
[----:B------:R-:W-:Y:S01]  /*2a50*/  IMAD.WIDE.U32 R128, R104, R41, RZ ;  /* 0x0000002968807225 */ /* 0x000fe200078e00ff */
[----:B------:R-:W-:Y:S03]  /*2a60*/  BSSY B0, `(.L_x_4182) ;  /* 0x0000756000007945 */ /* 0x000fe60003800000 */
[----:B------:R-:W-:Y:S01]  /*2a70*/  IMAD R31, R34, R104, R31 ;  /* 0x00000068221f7224 */ /* 0x000fe200078e021f */
[----:B------:R-:W-:-:S02]  /*2a80*/  IADD3 R2, P2, P3, R5, R128, R136 ;  /* 0x0000008005027210 */ /* 0x000fc40007b5e088 */
[----:B------:R-:W-:Y:S01]  /*2a90*/  IADD3 R32, P4, R5, R128, RZ ;  /* 0x0000008005207210 */ /* 0x000fe20007f9e0ff */
[----:B------:R-:W-:Y:S02]  /*2aa0*/  IMAD.IADD R85, R129, 0x1, R31 ;  /* 0x0000000181557824 */ /* 0x000fe400078e021f */
[----:B------:R-:W-:Y:S02]  /*2ab0*/  IMAD R31, R22, 0x4800, R137 ;  /* 0x00004800161f7824 */ /* 0x000fe400078e0289 */
[----:B------:R-:W-:Y:S01]  /*2ac0*/  IMAD.X R33, R85, 0x1, R6, P4 ;  /* 0x0000000155217824 */ /* 0x000fe200020e0606 */
[----:B------:R-:W-:Y:S02]  /*2ad0*/  IADD3.X R30, R6, R85, R135, P2, P3 ;  /* 0x00000055061e7210 */ /* 0x000fe400017e6487 */
[----:B0-----:R-:W-:Y:S02]  /*2ae0*/  LEA R36, P2, R2, R120, 0x1 ;  /* 0x0000007802247211 */ /* 0x001fe400078408ff */
[----:B------:R-:W-:-:S02]  /*2af0*/  ISETP.GT.AND P3, PT, R41, R125, PT ;  /* 0x0000007d2900720c */ /* 0x000fc40003f64270 */
[----:B------:R-:W-:Y:S01]  /*2b00*/  LEA.HI.X R37, R2, R121, R30, 0x1, P2 ;  /* 0x0000007902257211 */ /* 0x000fe200010f0c1e */
[----:B------:R-:W-:Y:S01]  /*2b10*/  IMAD R30, R31, 0x2, R118 ;  /* 0x000000021f1e7824 */ /* 0x000fe200078e0276 */
[----:B-1----:R-:W-:Y:S01]  /*2b20*/  ISETP.GE.AND P2, PT, R119, 0x1, PT ;  /* 0x000000017700780c */ /* 0x002fe20003f46270 */
[----:B------:R-:W-:Y:S01]  /*2b30*/  IMAD.MOV.U32 R2, RZ, RZ, R41 ;  /* 0x000000ffff027224 */ /* 0x000fe200078e0029 */
[----:B------:R-:W-:-:S04]  /*2b40*/  LEA R38, P4, R32, R120, 0x1 ;  /* 0x0000007820267211 */ /* 0x000fc800078808ff */
[----:B------:R-:W-:Y:S02]  /*2b50*/  LEA.HI.X R39, R32, R121, R33, 0x1, P4 ;  /* 0x0000007920277211 */ /* 0x000fe400020f0c21 */
[C---:B------:R-:W-:Y:S01]  /*2b60*/  IADD3 R33, R31.reuse, 0x20, RZ ;  /* 0x000000201f217810 */ /* 0x040fe20007ffe0ff */
[----:B------:R-:W-:Y:S01]  /*2b70*/  @P5 VIADD R33, R31, 0xffffffe0 ;  /* 0xffffffe01f215836 */ /* 0x000fe20000000000 */
[----:B------:R-:W-:-:S04]  /*2b80*/  @P3 LOP3.LUT R16, R16, 0x2, RZ, 0xfc, !PT ;  /* 0x0000000210103812 */ /* 0x000fc800078efcff */
[----:B------:R-:W-:Y:S01]  /*2b90*/  LEA R31, R33, R118, 0x1 ;  /* 0x00000076211f7211 */ /* 0x000fe200078e08ff */
[----:B------:R-:W-:Y:S06]  /*2ba0*/  @!P2 BRA `(.L_x_4183) ;  /* 0x000000700020a947 */ /* 0x000fec0003800000 */
[----:B------:R-:W-:Y:S01]  /*2bb0*/  ULDC.U8 UR4, c[0x0][0x3f0] ;  /* 0x0000fc0000047ab9 */ /* 0x000fe20000000000 */
[-C--:B------:R-:W-:Y:S01]  /*2bc0*/  IMAD R33, R133, R41.reuse, RZ ;  /* 0x0000002985217224 */ /* 0x080fe200078e02ff */
[----:B------:R-:W-:Y:S01]  /*2bd0*/  ISETP.NE.AND P2, PT, RZ, UR4, PT ;  /* 0x00000004ff007c0c */ /* 0x000fe2000bf45270 */
[-C--:B------:R-:W-:Y:S02]  /*2be0*/  IMAD R35, R134, R41.reuse, RZ ;  /* 0x0000002986237224 */ /* 0x080fe400078e02ff */
[----:B------:R-:W-:Y:S02]  /*2bf0*/  IMAD R88, R2, -0x60, R24 ;  /* 0xffffffa002587824 */ /* 0x000fe400078e0218 */
[C---:B------:R-:W-:Y:S02]  /*2c00*/  IMAD R33, R34.reuse, R92, R33 ;  /* 0x0000005c22217224 */ /* 0x040fe400078e0221 */
[----:B------:R-:W-:Y:S01]  /*2c10*/  IMAD R35, R34, R98, R35 ;  /* 0x0000006222237224 */ /* 0x000fe200078e0223 */
[----:B------:R-:W-:Y:S01]  /*2c20*/  VIMNMX R88, R88, 0x60, PT ;  /* 0x0000006058587848 */ /* 0x000fe20003fe0100 */
[----:B------:R-:W-:-:S04]  /*2c30*/  IMAD.WIDE.U32 R82, R92, R41, RZ ;  /* 0x000000295c527225 */ /* 0x000fc800078e00ff */
[----:B------:R-:W-:-:S04]  /*2c40*/  IMAD.WIDE.U32 R80, R98, R41, RZ ;  /* 0x0000002962507225 */ /* 0x000fc800078e00ff */
[----:B------:R-:W-:Y:S02]  /*2c50*/  IMAD.IADD R89, R83, 0x1, R33 ;  /* 0x0000000153597824 */ /* 0x000fe400078e0221 */
        /* <DEDUP_REMOVED lines=22> */
[----:B------:R-:W-:Y:S01]  /*2dc0*/  ULDC.64 UR6, c[0x0][0x208] ;  /* 0x0000820000067ab9 */ /* 0x000fe20000000a00 */
[----:B------:R-:W-:Y:S01]  /*2dd0*/  IMAD.X R34, R89, 0x1, R11, P2 ;  /* 0x0000000159227824 */ /* 0x000fe200010e060b */
[----:B------:R-:W-:-:S04]  /*2de0*/  LEA R32, P2, R33, UR4, 0x1 ;  /* 0x0000000421207c11 */ /* 0x000fc8000f8408ff */
[----:B------:R-:W-:Y:S01]  /*2df0*/  LEA.HI.X R33, R33, UR5, R34, 0x1, P2 ;  /* 0x0000000521217c11 */ /* 0x000fe200090f0c22 */
[----:B------:R-:W-:Y:S01]  /*2e00*/  ULDC.64 UR4, c[0x0][0x3e0] ;  /* 0x0000f80000047ab9 */ /* 0x000fe20000000a00 */
[----:B------:R-:W-:-:S04]  /*2e10*/  IADD3 R35, P2, R102, R80, RZ ;  /* 0x0000005066237210 */ /* 0x000fc80007f5e0ff */
[----:B------:R-:W-:Y:S02]  /*2e20*/  IADD3.X R42, R90, R9, RZ, P2, !PT ;  /* 0x000000095a2a7210 */ /* 0x000fe400017fe4ff */
[----:B------:R-:W-:-:S04]  /*2e30*/  LEA R34, P2, R35, UR4, 0x1 ;  /* 0x0000000423227c11 */ /* 0x000fc8000f8408ff */
[----:B------:R-:W-:Y:S01]  /*2e40*/  LEA.HI.X R35, R35, UR5, R42, 0x1, P2 ;  /* 0x0000000523237c11 */ /* 0x000fe200090f0c2a */
[C---:B------:R-:W-:Y:S01]  /*2e50*/  VIADD R42, R18.reuse, 0x10 ;  /* 0x00000010122a7836 */ /* 0x040fe20000000000 */
        /* <DEDUP_REMOVED lines=32> */
.L_x_4186:
[----:B------:R-:W-:Y:S05]  /*3060*/  BSYNC B1 ;  /* 0x0000000000017941 */ /* 0x000fea0003800000 */
.L_x_4185:
        /* <DEDUP_REMOVED lines=12> */
[----:B-----5:R-:W-:Y:S01]  /*3130*/  IMAD.MOV.U32 R128, RZ, RZ, R64 ;  /* 0x000000ffff807224 */ /* 0x020fe200078e0040 */
[----:B------:R-:W-:Y:S01]  /*3140*/  CS2R R62, SRZ ;  /* 0x00000000003e7805 */ /* 0x000fe2000001ff00 */
[----:B------:R-:W-:Y:S01]  /*3150*/  IMAD.MOV.U32 R129, RZ, RZ, R65 ;  /* 0x000000ffff817224 */ /* 0x000fe200078e0041 */
[----:B------:R-:W-:Y:S06]  /*3160*/  @P4 BRA `(.L_x_4188) ;  /* 0x0000000000b84947 */ /* 0x000fec0003800000 */
[----:B------:R-:W-:Y:S01]  /*3170*/  IADD3 R82, P2, P5, R96, R82, R111 ;  /* 0x0000005260527210 */ /* 0x000fe20007d5e06f */
[----:B------:R-:W-:Y:S01]  /*3180*/  ULDC.64 UR4, c[0x0][0x3c8] ;  /* 0x0000f20000047ab9 */ /* 0x000fe20000000a00 */
[----:B------:R-:W-:Y:S02]  /*3190*/  CS2R R60, SRZ ;  /* 0x00000000003c7805 */ /* 0x000fe4000001ff00 */
[----:B------:R-:W-:Y:S02]  /*31a0*/  CS2R R62, SRZ ;  /* 0x00000000003e7805 */ /* 0x000fe4000001ff00 */
[----:B------:R-:W-:Y:S01]  /*31b0*/  IADD3.X R89, R11, R89, R110, P2, P5 ;  /* 0x000000590b597210 */ /* 0x000fe200017ea46e */
[----:B------:R-:W-:Y:S01]  /*31c0*/  ULDC.64 UR6, c[0x0][0x208] ;  /* 0x0000820000067ab9 */ /* 0x000fe20000000a00 */
[----:B------:R-:W-:-:S04]  /*31d0*/  IADD3 R80, P2, P5, R102, R80, R91 ;  /* 0x0000005066507210 */ /* 0x000fc80007d5e05b */
[----:B0-----:R-:W-:Y:S02]  /*31e0*/  IADD3.X R35, R9, R90, R7, P2, P5 ;  /* 0x0000005a09237210 */ /* 0x001fe400017ea407 */
[----:B------:R-:W-:-:S04]  /*31f0*/  LEA R32, P2, R82, UR4, 0x1 ;  /* 0x0000000452207c11 */ /* 0x000fc8000f8408ff */
[----:B------:R-:W-:Y:S01]  /*3200*/  LEA.HI.X R33, R82, UR5, R89, 0x1, P2 ;  /* 0x0000000552217c11 */ /* 0x000fe200090f0c59 */
[----:B------:R-:W-:Y:S02]  /*3210*/  ULDC.64 UR4, c[0x0][0x3e0] ;  /* 0x0000f80000047ab9 */ /* 0x000fe40000000a00 */
[----:B------:R-:W-:-:S04]  /*3220*/  LEA R34, P2, R80, UR4, 0x1 ;  /* 0x0000000450227c11 */ /* 0x000fc8000f8408ff */
[----:B------:R-:W-:Y:S02]  /*3230*/  LEA.HI.X R35, R80, UR5, R35, 0x1, P2 ;  /* 0x0000000550237c11 */ /* 0x000fe400090f0c23 */
[C---:B------:R-:W-:Y:S02]  /*3240*/  ISETP.GE.AND P2, PT, R18.reuse, R119, PT ;  /* 0x000000771200720c */ /* 0x040fe40003f46270 */
        /* <DEDUP_REMOVED lines=32> */
.L_x_4188:
[----:B------:R-:W-:Y:S05]  /*3450*/  BSYNC B1 ;  /* 0x0000000000017941 */ /* 0x000fea0003800000 */
.L_x_4187:
[----:B01----:R-:W-:Y:S01]  /*3460*/  IMAD.MOV.U32 R32, RZ, RZ, R68 ;  /* 0x000000ffff207224 */ /* 0x003fe200078e0044 */
[----:B------:R-:W-:Y:S01]  /*3470*/  PRMT R154, R128, 0x5410, R129 ;  /* 0x00005410809a7816 */ /* 0x000fe20000000081 */
[----:B------:R-:W-:Y:S01]  /*3480*/  IMAD.MOV.U32 R33, RZ, RZ, R69 ;  /* 0x000000ffff217224 */ /* 0x000fe200078e0045 */
[----:B------:R-:W-:Y:S01]  /*3490*/  ULOP3.LUT UR4, UR60, 0x1, URZ, 0xfc, !UPT ;  /* 0x000000013c047892 */ /* 0x000fe2000f8efc3f */
[----:B------:R-:W-:Y:S02]  /*34a0*/  IMAD.MOV.U32 R34, RZ, RZ, R76 ;  /* 0x000000ffff227224 */ /* 0x000fe400078e004c */
        /* <DEDUP_REMOVED lines=31> */
[----:B-----5:R-:W-:Y:S01]  /*36a0*/  IMAD.MOV.U32 R32, RZ, RZ, R40 ;  /* 0x000000ffff207224 */ /* 0x020fe200078e0028 */
        /* <DEDUP_REMOVED lines=38> */
.L_x_4189:
[----:B------:R-:W-:Y:S01]  /*3910*/  IMAD R89, R22, 0x8, R17 ;  /* 0x0000000816597824 */ /* 0x000fe200078e0211 */
[----:B------:R-:W-:Y:S01]  /*3920*/  SHF.L.U32 R90, R204, 0x1f, RZ ;  /* 0x0000001fcc5a7819 */ /* 0x000fe200000006ff */
[----:B------:R-:W-:Y:S03]  /*3930*/  BSSY B1, `(.L_x_4190) ;  /* 0x0000003000017945 */ /* 0x000fe60003800000 */
[----:B------:R-:W0:Y:S02]  /*3940*/  SYNCS.PHASECHK.TRANS64.TRYWAIT P5, [R89+URZ+0x30890], R90 ;  /* 0x0308905a590075a7 */ /* 0x000e2400080a017f */
[----:B0-----:R-:W-:Y:S05]  /*3950*/  @!P5 BRA `(.L_x_4191) ;  /* 0x00000258006cd947 */ /* 0x001fea0003800000 */
.L_x_4588:
[----:B------:R-:W-:Y:S05]  /*3960*/  BSYNC B1 ;  /* 0x0000000000017941 */ /* 0x000fea0003800000 */
.L_x_4190:
        /* <DEDUP_REMOVED lines=50> */
.L_x_4197:
[----:B------:R-:W-:Y:S05]  /*3c90*/  BSYNC B3 ;  /* 0x0000000000037941 */ /* 0x000fea0003800000 */
.L_x_4196:
[----:B------:R-:W-:Y:S02]  /*3ca0*/  ULDC.64 UR4, c[0x0][0x208] ;  /* 0x0000820000047ab9 */ /* 0x000fe40000000a00 */
[----:B--2---:R1:W-:Y:S03]  /*3cb0*/  STG.E.128 desc[UR4][R38.64], R32 ;  /* 0x0000002026007986 */ /* 0x0043e6000c101d04 */
.L_x_4195:
[----:B------:R-:W-:Y:S05]  /*3cc0*/  BSYNC B2 ;  /* 0x0000000000027941 */ /* 0x000fea0003800000 */
.L_x_4194:
        /* <DEDUP_REMOVED lines=48> */
.L_x_4201:
[----:B------:R-:W-:Y:S05]  /*3fd0*/  BSYNC B3 ;  /* 0x0000000000037941 */ /* 0x000fea0003800000 */
.L_x_4200:
[----:B------:R-:W-:Y:S02]  /*3fe0*/  ULDC.64 UR4, c[0x0][0x208] ;  /* 0x0000820000047ab9 */ /* 0x000fe40000000a00 */
[----:B--2---:R2:W-:Y:S03]  /*3ff0*/  STG.E.128 desc[UR4][R38.64+0x40], R32 ;  /* 0x0000402026007986 */ /* 0x0045e6000c101d04 */
.L_x_4199:
[----:B------:R-:W-:Y:S05]  /*4000*/  BSYNC B2 ;  /* 0x0000000000027941 */ /* 0x000fea0003800000 */
.L_x_4198:
[----:B------:R-:W-:Y:S01]  /*4010*/  ISETP.NE.AND P3, PT, R25, RZ, PT ;  /* 0x000000ff1900720c */ /* 0x000fe20003f65270 */
[----:B------:R-:W-:-:S12]  /*4020*/  BSSY B2, `(.L_x_4202) ;  /* 0x0000035000027945 */ /* 0x000fd80003800000 */
[----:B------:R-:W-:Y:S05]  /*4030*/  @!P3 BRA `(.L_x_4203) ;  /* 0x0000000000ccb947 */ /* 0x000fea0003800000 */
[----:B-12---:R1:W2:Y:S01]  /*4040*/  LDS.128 R32, [R30+0x21000] ;  /* 0x021000001e207984 */ /* 0x0062a20000000c00 */
[----:B------:R-:W-:Y:S01]  /*4050*/  VIADD R84, R18, 0x20 ;  /* 0x0000002012547836 */ /* 0x000fe20000000000 */
[----:B------:R-:W-:Y:S04]  /*4060*/  BSSY B3, `(.L_x_4204) ;  /* 0x000002e000037945 */ /* 0x000fe80003800000 */
[----:B------:R-:W-:-:S13]  /*4070*/  ISETP.GE.AND P3, PT, R84, R119, PT ;  /* 0x000000775400720c */ /* 0x000fda0003f66270 */
        /* <DEDUP_REMOVED lines=31> */
[----:B------:R-:W-:Y:S01]  /*4270*/  HADD2.F32 R77, -RZ, R166.H0_H0 ;  /* 0x200000a6ff4d7230 */ /* 0x000fe20000004100 */
[----:B------:R-:W-:Y:S01]  /*4280*/  F2FP.F16.F32.PACK_AB R35, R78, R35 ;  /* 0x000000234e23723e */ /* 0x000fe200000000ff */
[----:B------:R-:W-:Y:S02]  /*4290*/  HADD2.F32 R34, -RZ, R34.H0_H0 ;  /* 0x20000022ff227230 */ /* 0x000fe40000004100 */
[----:B------:R-:W-:Y:S01]  /*42a0*/  FMUL.FTZ R121, R32, R169 ;  /* 0x000000a920797220 */ /* 0x000fe20000410000 */
[----:B------:R-:W-:Y:S02]  /*42b0*/  HADD2.F32 R79, -RZ, R166.H1_H1 ;  /* 0x300000a6ff4f7230 */ /* 0x000fe40000004100 */
        /* <DEDUP_REMOVED lines=8> */
.L_x_4205:
[----:B------:R-:W-:Y:S05]  /*4340*/  BSYNC B3 ;  /* 0x0000000000037941 */ /* 0x000fea0003800000 */
.L_x_4204:
[----:B------:R-:W-:Y:S02]  /*4350*/  ULDC.64 UR4, c[0x0][0x208] ;  /* 0x0000820000047ab9 */ /* 0x000fe40000000a00 */
[----:B--2---:R3:W-:Y:S03]  /*4360*/  STG.E.128 desc[UR4][R38.64+0x80], R32 ;  /* 0x0000802026007986 */ /* 0x0047e6000c101d04 */
.L_x_4203:
[----:B------:R-:W-:Y:S05]  /*4370*/  BSYNC B2 ;  /* 0x0000000000027941 */ /* 0x000fea0003800000 */
.L_x_4202:
        /* <DEDUP_REMOVED lines=8> */
[--C-:B------:R-:W-:Y:S01]  /*4400*/  SHF.R.U64 R79, R72, 0x10, R73.reuse ;  /* 0x00000010484f7819 */ /* 0x100fe20000001249 */
[----:B--2---:R-:W-:Y:S01]  /*4410*/  IMAD.MOV.U32 R72, RZ, RZ, R32 ;  /* 0x000000ffff487224 */ /* 0x004fe200078e0020 */
[----:B------:R-:W-:Y:S01]  /*4420*/  SHF.R.U32.HI R76, RZ, 0x10, R73 ;  /* 0x00000010ff4c7819 */ /* 0x000fe20000011649 */
[--C-:B------:R-:W-:Y:S01]  /*4430*/  HADD2.F32 R32, -RZ, R33.reuse.H0_H0 ;  /* 0x20000021ff207230 */ /* 0x100fe20000004100 */
[--C-:B------:R-:W-:Y:S02]  /*4440*/  SHF.R.U64 R77, R74, 0x10, R75.reuse ;  /* 0x000000104a4d7819 */ /* 0x100fe4000000124b */
[----:B------:R-:W-:Y:S01]  /*4450*/  MOV R73, R35 ;  /* 0x0000002300497202 */ /* 0x000fe20000000f00 */
[----:B------:R-:W-:Y:S01]  /*4460*/  HADD2.F32 R35, -RZ, R33.H1_H1 ;  /* 0x30000021ff237230 */ /* 0x000fe20000004100 */
[----:B------:R-:W-:Y:S01]  /*4470*/  SHF.R.U32.HI R78, RZ, 0x10, R75 ;  /* 0x00000010ff4e7819 */ /* 0x000fe2000001164b */
        /* <DEDUP_REMOVED lines=15> */
[----:B------:R-:W-:Y:S02]  /*4570*/  HADD2.F32 R76, -RZ, R168.H0_H0 ;  /* 0x200000a8ff4c7230 */ /* 0x000fe40000004100 */
[----:B------:R-:W-:Y:S01]  /*4580*/  HADD2.F32 R73, -RZ, R72.H1_H1 ;  /* 0x30000048ff497230 */ /* 0x000fe20000004100 */
[----:B------:R-:W-:Y:S01]  /*4590*/  F2FP.F16.F32.PACK_AB R33, R33, R32 ;  /* 0x000000202121723e */ /* 0x000fe200000000ff */
[----:B------:R-:W-:Y:S01]  /*45a0*/  HADD2.F32 R74, -RZ, R34.H1_H1 ;  /* 0x30000022ff4a7230 */ /* 0x000fe20000004100 */
[----:B------:R-:W-:Y:S01]  /*45b0*/  F2FP.F16.F32.PACK_AB R35, R78, R35 ;  /* 0x000000234e23723e */ /* 0x000fe200000000ff */
        /* <DEDUP_REMOVED lines=14> */
.L_x_4209:
[----:B------:R-:W-:Y:S05]  /*46a0*/  BSYNC B3 ;  /* 0x0000000000037941 */ /* 0x000fea0003800000 */
.L_x_4208:
[----:B------:R-:W-:Y:S02]  /*46b0*/  ULDC.64 UR4, c[0x0][0x208] ;  /* 0x0000820000047ab9 */ /* 0x000fe40000000a00 */
[----:B--2---:R4:W-:Y:S03]  /*46c0*/  STG.E.128 desc[UR4][R38.64+0xc0], R32 ;  /* 0x0000c02026007986 */ /* 0x0049e6000c101d04 */
.L_x_4207:
[----:B------:R-:W-:Y:S05]  /*46d0*/  BSYNC B2 ;  /* 0x0000000000027941 */ /* 0x000fea0003800000 */
.L_x_4206:
        /* <DEDUP_REMOVED lines=49> */
.L_x_4213:
[----:B------:R-:W-:Y:S05]  /*49f0*/  BSYNC B3 ;  /* 0x0000000000037941 */ /* 0x000fea0003800000 */
.L_x_4212:
[----:B------:R-:W-:Y:S02]  /*4a00*/  ULDC.64 UR4, c[0x0][0x208] ;  /* 0x0000820000047ab9 */ /* 0x000fe40000000a00 */
[----:B--2---:R1:W-:Y:S03]  /*4a10*/  STG.E.128 desc[UR4][R38.64+0x100], R32 ;  /* 0x0001002026007986 */ /* 0x0043e6000c101d04 */
.L_x_4211:
[----:B------:R-:W-:Y:S05]  /*4a20*/  BSYNC B2 ;  /* 0x0000000000027941 */ /* 0x000fea0003800000 */
.L_x_4210:
[----:B------:R-:W-:-:S13]  /*4a30*/  ISETP.NE.AND P3, PT, R28, RZ, PT ;  /* 0x000000ff1c00720c */ /* 0x000fda0003f65270 */
[----:B------:R-:W-:Y:S05]  /*4a40*/  @!P3 BRA `(.L_x_4193) ;  /* 0x0000000000c4b947 */ /* 0x000fea0003800000 */
[----:B-1234-:R1:W2:Y:S01]  /*4a50*/  LDS.128 R32, [R31+0x24000] ;  /* 0x024000001f207984 */ /* 0x01e2a20000000c00 */
[----:B------:R-:W-:Y:S01]  /*4a60*/  VIADD R68, R18, 0x50 ;  /* 0x0000005012447836 */ /* 0x000fe20000000000 */
[----:B------:R-:W-:Y:S04]  /*4a70*/  BSSY B2, `(.L_x_4214) ;  /* 0x000002c000027945 */ /* 0x000fe80003800000 */
[----:B------:R-:W-:-:S13]  /*4a80*/  ISETP.GE.AND P3, PT, R68, R119, PT ;  /* 0x000000774400720c */ /* 0x000fda0003f66270 */
        /* <DEDUP_REMOVED lines=42> */
.L_x_4215:
[----:B------:R-:W-:Y:S05]  /*4d30*/  BSYNC B2 ;  /* 0x0000000000027941 */ /* 0x000fea0003800000 */
.L_x_4214:
[----:B------:R-:W-:Y:S02]  /*4d40*/  ULDC.64 UR4, c[0x0][0x208] ;  /* 0x0000820000047ab9 */ /* 0x000fe40000000a00 */
[----:B--2---:R1:W-:Y:S03]  /*4d50*/  STG.E.128 desc[UR4][R38.64+0x140], R32 ;  /* 0x0001402026007986 */ /* 0x0043e6000c101d04 */
.L_x_4193:
[----:B------:R-:W-:Y:S05]  /*4d60*/  BSYNC B1 ;  /* 0x0000000000017941 */ /* 0x000fea0003800000 */
.L_x_4192:
        /* <DEDUP_REMOVED lines=49> */
.L_x_4220:
[----:B------:R-:W-:Y:S05]  /*5080*/  BSYNC B2 ;  /* 0x0000000000027941 */ /* 0x000fea0003800000 */
.L_x_4219:
[----:B------:R-:W-:Y:S02]  /*5090*/  ULDC.64 UR4, c[0x0][0x208] ;  /* 0x0000820000047ab9 */ /* 0x000fe40000000a00 */
[----:B--2---:R1:W-:Y:S03]  /*50a0*/  STG.E.128 desc[UR4][R36.64], R32 ;  /* 0x0000002024007986 */ /* 0x0043e6000c101d04 */
.L_x_4218:
[----:B------:R-:W-:Y:S05]  /*50b0*/  BSYNC B1 ;  /* 0x0000000000017941 */ /* 0x000fea0003800000 */
.L_x_4217:
        /* <DEDUP_REMOVED lines=49> */
.L_x_4224:
[----:B------:R-:W-:Y:S05]  /*53d0*/  BSYNC B2 ;  /* 0x0000000000027941 */ /* 0x000fea0003800000 */
.L_x_4223:
[----:B------:R-:W-:Y:S02]  /*53e0*/  ULDC.64 UR4, c[0x0][0x208] ;  /* 0x0000820000047ab9 */ /* 0x000fe40000000a00 */
[----:B--2---:R1:W-:Y:S03]  /*53f0*/  STG.E.128 desc[UR4][R36.64+0x40], R32 ;  /* 0x0000402024007986 */ /* 0x0043e6000c101d04 */
.L_x_4222:
[----:B------:R-:W-:Y:S05]  /*5400*/  BSYNC B1 ;  /* 0x0000000000017941 */ /* 0x000fea0003800000 */
.L_x_4221:
        /* <DEDUP_REMOVED lines=29> */
[----:B------:R-:W-:Y:S02]  /*55e0*/  HADD2.F32 R39, -RZ, R130.H1_H1 ;  /* 0x30000082ff277230 */ /* 0x000fe40000004100 */
[----:B------:R-:W-:Y:S01]  /*55f0*/  FFMA.FTZ R60, R35, R54, -R60 ;  /* 0x00000036233c7223 */ /* 0x000fe2000001083c */
[----:B------:R-:W-:Y:S02]  /*5600*/  HADD2.F32 R32, -RZ, R32.H0_H0 ;  /* 0x20000020ff207230 */ /* 0x000fe40000004100 */
[----:B------:R-:W-:Y:S02]  /*5610*/  HADD2.F32 R53, -RZ, R130.H0_H0 ;  /* 0x20000082ff357230 */ /* 0x000fe40000004100 */
[----:B------:R-:W-:Y:S01]  /*5620*/  FMUL.FTZ R55, R33, R39 ;  /* 0x0000002721377220 */ /* 0x000fe20000410000 */
[----:B------:R-:W-:-:S02]  /*5630*/  HADD2.F32 R34, -RZ, R38.H1_H1 ;  /* 0x30000026ff227230 */ /* 0x000fc40000004100 */
[----:B------:R-:W-:Y:S01]  /*5640*/  FMUL.FTZ R52, R32, R39 ;  /* 0x0000002720347220 */ /* 0x000fe20000410000 */
[----:B------:R-:W-:Y:S02]  /*5650*/  HADD2.F32 R38, -RZ, R38.H0_H0 ;  /* 0x20000026ff267230 */ /* 0x000fe40000004100 */
        /* <DEDUP_REMOVED lines=12> */
.L_x_4228:
[----:B------:R-:W-:Y:S05]  /*5720*/  BSYNC B2 ;  /* 0x0000000000027941 */ /* 0x000fea0003800000 */
.L_x_4227:
[----:B------:R-:W-:Y:S02]  /*5730*/  ULDC.64 UR4, c[0x0][0x208] ;  /* 0x0000820000047ab9 */ /* 0x000fe40000000a00 */
[----:B--2---:R1:W-:Y:S03]  /*5740*/  STG.E.128 desc[UR4][R36.64+0x80], R32 ;  /* 0x0000802024007986 */ /* 0x0043e6000c101d04 */
.L_x_4226:
[----:B------:R-:W-:Y:S05]  /*5750*/  BSYNC B1 ;  /* 0x0000000000017941 */ /* 0x000fea0003800000 */
.L_x_4225:
        /* <DEDUP_REMOVED lines=49> */
.L_x_4232:
[----:B------:R-:W-:Y:S05]  /*5a70*/  BSYNC B2 ;  /* 0x0000000000027941 */ /* 0x000fea0003800000 */
.L_x_4231:
[----:B------:R-:W-:Y:S02]  /*5a80*/  ULDC.64 UR4, c[0x0][0x208] ;  /* 0x0000820000047ab9 */ /* 0x000fe40000000a00 */
[----:B--2---:R1:W-:Y:S03]  /*5a90*/  STG.E.128 desc[UR4][R36.64+0xc0], R32 ;  /* 0x0000c02024007986 */ /* 0x0043e6000c101d04 */
.L_x_4230:
[----:B------:R-:W-:Y:S05]  /*5aa0*/  BSYNC B1 ;  /* 0x0000000000017941 */ /* 0x000fea0003800000 */
.L_x_4229:
        /* <DEDUP_REMOVED lines=49> */
.L_x_4236:
[----:B------:R-:W-:Y:S05]  /*5dc0*/  BSYNC B2 ;  /* 0x0000000000027941 */ /* 0x000fea0003800000 */
.L_x_4235:
[----:B------:R-:W-:Y:S02]  /*5dd0*/  ULDC.64 UR4, c[0x0][0x208] ;  /* 0x0000820000047ab9 */ /* 0x000fe40000000a00 */
[----:B--2---:R1:W-:Y:S03]  /*5de0*/  STG.E.128 desc[UR4][R36.64+0x100], R32 ;  /* 0x0001002024007986 */ /* 0x0043e6000c101d04 */
.L_x_4234:
[----:B------:R-:W-:Y:S05]  /*5df0*/  BSYNC B1 ;  /* 0x0000000000017941 */ /* 0x000fea0003800000 */
.L_x_4233:
        /* <DEDUP_REMOVED lines=48> */
.L_x_4238:
[----:B------:R-:W-:Y:S05]  /*6100*/  BSYNC B1 ;  /* 0x0000000000017941 */ /* 0x000fea0003800000 */
.L_x_4237:
[----:B------:R-:W-:Y:S02]  /*6110*/  ULDC.64 UR4, c[0x0][0x208] ;  /* 0x0000820000047ab9 */ /* 0x000fe40000000a00 */
[----:B--2---:R1:W-:Y:S01]  /*6120*/  STG.E.128 desc[UR4][R36.64+0x140], R32 ;  /* 0x0001402024007986 */ /* 0x0043e2000c101d04 */
[----:B------:R-:W-:Y:S05]  /*6130*/  BRA `(.L_x_4216) ;  /* 0x0000003c00a07947 */ /* 0x000fea0003800000 */
.L_x_4184:
        /* <DEDUP_REMOVED lines=20> */
[----:B------:R-:W-:Y:S02]  /*6280*/  IADD3.X R33, R89, R12, RZ, P2, !PT ;  /* 0x0000000c59217210 */ /* 0x000fe400017fe4ff */
[----:B------:R-:W-:Y:S02]  /*6290*/  CS2R R54, SRZ ;  /* 0x0000000000367805 */ /* 0x000fe4000001ff00 */
[----:B------:R-:W-:-:S02]  /*62a0*/  LEA R56, P2, R32, UR4, 0x1 ;  /* 0x0000000420387c11 */ /* 0x000fc4000f8408ff */
[----:B------:R-:W-:Y:S01]  /*62b0*/  CS2R R52, SRZ ;  /* 0x0000000000347805 */ /* 0x000fe2000001ff00 */
[----:B------:R-:W-:Y:S01]  /*62c0*/  ULDC.64 UR6, c[0x0][0x208] ;  /* 0x0000820000067ab9 */ /* 0x000fe20000000a00 */
        /* <DEDUP_REMOVED lines=23> */
.L_x_4240:
[----:B------:R-:W-:Y:S05]  /*6440*/  BSYNC B1 ;  /* 0x0000000000017941 */ /* 0x000fea0003800000 */
.L_x_4239:
        /* <DEDUP_REMOVED lines=23> */
[----:B------:R-:W-:Y:S01]  /*65c0*/  CS2R R76, SRZ ;  /* 0x00000000004c7805 */ /* 0x000fe2000001ff00 */
[----:B------:R-:W-:Y:S01]  /*65d0*/  ULDC.64 UR6, c[0x0][0x208] ;  /* 0x0000820000067ab9 */ /* 0x000fe20000000a00 */
        /* <DEDUP_REMOVED lines=23> */
.L_x_4242:
[----:B------:R-:W-:Y:S05]  /*6750*/  BSYNC B1 ;  /* 0x0000000000017941 */ /* 0x000fea0003800000 */
.L_x_4241:
[----:B0-----:R-:W-:Y:S01]  /*6760*/  IMAD.MOV.U32 R81, RZ, RZ, R33 ;  /* 0x000000ffff517224 */ /* 0x001fe200078e0021 */
[----:B------:R-:W-:Y:S01]  /*6770*/  MOV R80, R32 ;  /* 0x0000002000507202 */ /* 0x000fe20000000f00 */
[----:B------:R-:W-:Y:S01]  /*6780*/  IMAD.MOV.U32 R83, RZ, RZ, R37 ;  /* 0x000000ffff537224 */ /* 0x000fe200078e0025 */
[----:B------:R-:W-:Y:S01]  /*6790*/  MOV R82, R36 ;  /* 0x0000002400527202 */ /* 0x000fe20000000f00 */
[----:B------:R-:W-:Y:S01]  /*67a0*/  ULOP3.LUT UR4, UR60, 0x1, URZ, 0xfc, !UPT ;  /* 0x000000013c047892 */ /* 0x000fe2000f8efc3f */
        /* <DEDUP_REMOVED lines=17> */
[----:B------:R-:W-:Y:S01]  /*68c0*/  PLOP3.LUT P2, PT, PT, PT, UP0, 0x80, 0x0 ;  /* 0x000000000000781c */ /* 0x000fe20003f4f008 */
[----:B------:R-:W-:Y:S01]  /*68d0*/  IMAD.MOV.U32 R83, RZ, RZ, R45 ;  /* 0x000000ffff537224 */ /* 0x000fe200078e002d */
[----:B------:R-:W-:Y:S02]  /*68e0*/  PRMT R176, R84, 0x5410, R86 ;  /* 0x0000541054b07816 */ /* 0x000fe40000000056 */
        /* <DEDUP_REMOVED lines=13> */
[----:B------:R-:W-:Y:S02]  /*69c0*/  MOV R82, R52 ;  /* 0x0000003400527202 */ /* 0x000fe40000000f00 */
[----:B------:R-:W-:Y:S01]  /*69d0*/  PRMT R184, R184, 0x5410, R80 ;  /* 0x00005410b8b87816 */ /* 0x000fe20000000050 */
[----:B-----5:R-:W-:Y:S01]  /*69e0*/  IMAD.MOV.U32 R80, RZ, RZ, R58 ;  /* 0x000000ffff507224 */ /* 0x020fe200078e003a */
[----:B------:R-:W-:Y:S01]  /*69f0*/  PRMT R172, R81, 0x7610, R172 ;  /* 0x0000761051ac7816 */ /* 0x000fe200000000ac */
[----:B------:R-:W-:Y:S01]  /*6a00*/  IMAD.MOV.U32 R81, RZ, RZ, R59 ;  /* 0x000000ffff517224 */ /* 0x000fe200078e003b */
[----:B------:R-:W-:Y:S01]  /*6a10*/  PRMT R167, R167, 0x5410, R83 ;  /* 0x00005410a7a77816 */ /* 0x000fe20000000053 */
[----:B------:R-:W-:Y:S01]  /*6a20*/  IMAD.MOV.U32 R83, RZ, RZ, R57 ;  /* 0x000000ffff537224 */ /* 0x000fe200078e0039 */
[----:B------:R-:W-:Y:S02]  /*6a30*/  PRMT R185, R82, 0x7610, R185 ;  /* 0x0000761052b97816 */ /* 0x000fe400000000b9 */
        /* <DEDUP_REMOVED lines=35> */
.L_x_4243:
[----:B------:R-:W-:Y:S01]  /*6c70*/  IMAD R89, R22, 0x8, R17 ;  /* 0x0000000816597824 */ /* 0x000fe200078e0211 */
[----:B------:R-:W-:Y:S01]  /*6c80*/  SHF.L.U32 R90, R204, 0x1f, RZ ;  /* 0x0000001fcc5a7819 */ /* 0x000fe200000006ff */
[----:B------:R-:W0:Y:S01]  /*6c90*/  LDC R147, c[0x0][0x2e4] ;  /* 0x0000b900ff937b82 */ /* 0x000e220000000800 */
[----:B------:R-:W-:Y:S02]  /*6ca0*/  BSSY B1, `(.L_x_4244) ;  /* 0x0000004000017945 */ /* 0x000fe40003800000 */
[----:B------:R-:W1:Y:S05]  /*6cb0*/  SYNCS.PHASECHK.TRANS64.TRYWAIT P5, [R89+URZ+0x30890], R90 ;  /* 0x0308905a590075a7 */ /* 0x000e6a00080a017f */
[----:B------:R-:W2:Y:S01]  /*6cc0*/  LDC.64 R126, c[0x0][0x2f0] ;  /* 0x0000bc00ff7e7b82 */ /* 0x000ea20000000a00 */
[----:B-1----:R-:W-:Y:S05]  /*6cd0*/  @!P5 BRA `(.L_x_4245) ;  /* 0x0000022400a0d947 */ /* 0x002fea0003800000 */
.L_x_4589:
[----:B------:R-:W-:Y:S05]  /*6ce0*/  BSYNC B1 ;  /* 0x0000000000017941 */ /* 0x000fea0003800000 */
.L_x_4244:
        /* <DEDUP_REMOVED lines=35> */
[----:B--2---:R-:W-:Y:S01]  /*6f20*/  HADD2.F32 R168, -RZ, R85.H0_H0 ;  /* 0x20000055ffa87230 */ /* 0x004fe20000004100 */
[----:B------:R-:W-:Y:S01]  /*6f30*/  SHF.R.U32.HI R166, RZ, 0x10, R41 ;  /* 0x00000010ffa67819 */ /* 0x000fe20000011629 */
[----:B0-----:R-:W-:Y:S01]  /*6f40*/  HADD2.F32 R170, -RZ, R81.H0_H0 ;  /* 0x20000051ffaa7230 */ /* 0x001fe20000004100 */
[--C-:B------:R-:W-:Y:S01]  /*6f50*/  SHF.R.U64 R41, R52, 0x10, R53.reuse ;  /* 0x0000001034297819 */ /* 0x100fe20000001235 */
[----:B------:R-:W-:Y:S01]  /*6f60*/  HADD2.F32 R169, -RZ, R85.H1_H1 ;  /* 0x30000055ffa97230 */ /* 0x000fe20000004100 */
[----:B------:R-:W-:Y:S01]  /*6f70*/  SHF.R.U32.HI R52, RZ, 0x10, R53 ;  /* 0x00000010ff347819 */ /* 0x000fe20000011635 */
[----:B------:R-:W-:Y:S01]  /*6f80*/  HADD2.F32 R81, -RZ, R81.H1_H1 ;  /* 0x30000051ff517230 */ /* 0x000fe20000004100 */
[--C-:B------:R-:W-:Y:S01]  /*6f90*/  SHF.R.U64 R53, R54, 0x10, R55.reuse ;  /* 0x0000001036357819 */ /* 0x100fe20000001237 */
[----:B------:R-:W-:Y:S01]  /*6fa0*/  HADD2.F32 R166, -RZ, R166.H0_H0 ;  /* 0x200000a6ffa67230 */ /* 0x000fe20000004100 */
[----:B------:R-:W-:Y:S01]  /*6fb0*/  SHF.R.U32.HI R54, RZ, 0x10, R55 ;  /* 0x00000010ff367819 */ /* 0x000fe20000011637 */
[--C-:B------:R-:W-:Y:S01]  /*6fc0*/  HADD2.F32 R55, -RZ, R167.reuse.H1_H1 ;  /* 0x300000a7ff377230 */ /* 0x100fe20000004100 */
[--C-:B------:R-:W-:Y:S01]  /*6fd0*/  SHF.R.U64 R42, R42, 0x10, R43.reuse ;  /* 0x000000102a2a7819 */ /* 0x100fe2000000122b */
[----:B------:R-:W-:Y:S01]  /*6fe0*/  HADD2.F32 R167, -RZ, R167.H0_H0 ;  /* 0x200000a7ffa77230 */ /* 0x000fe20000004100 */
[----:B------:R-:W-:Y:S01]  /*6ff0*/  SHF.R.U32.HI R43, RZ, 0x10, R43 ;  /* 0x00000010ff2b7819 */ /* 0x000fe2000001162b */
[----:B------:R-:W-:-:S02]  /*7000*/  HADD2.F32 R52, -RZ, R52.H0_H0 ;  /* 0x20000034ff347230 */ /* 0x000fc40000004100 */
[-C--:B------:R-:W-:Y:S01]  /*7010*/  FMUL.FTZ R85, R168, R55.reuse ;  /* 0x00000037a8557220 */ /* 0x080fe20000410000 */
[C---:B------:R-:W-:Y:S01]  /*7020*/  FMUL.FTZ R55, R170.reuse, R55 ;  /* 0x00000037aa377220 */ /* 0x040fe20000410000 */
[----:B------:R-:W-:Y:S02]  /*7030*/  HADD2.F32 R41, -RZ, R41.H0_H0 ;  /* 0x20000029ff297230 */ /* 0x000fe40000004100 */
[-C--:B------:R-:W-:Y:S01]  /*7040*/  FFMA.FTZ R85, R170, R167.reuse, -R85 ;  /* 0x000000a7aa557223 */ /* 0x080fe20000010855 */
[-C--:B------:R-:W-:Y:S01]  /*7050*/  FMUL.FTZ R170, R169, R52.reuse ;  /* 0x00000034a9aa7220 */ /* 0x080fe20000410000 */
[C---:B------:R-:W-:Y:S01]  /*7060*/  FMUL.FTZ R52, R81.reuse, R52 ;  /* 0x0000003451347220 */ /* 0x040fe20000410000 */
[----:B------:R-:W-:Y:S01]  /*7070*/  FFMA.FTZ R55, R168, R167, R55 ;  /* 0x000000a7a8377223 */ /* 0x000fe20000010037 */
[--C-:B------:R-:W-:Y:S02]  /*7080*/  HADD2.F32 R167, -RZ, R87.reuse.H0_H0 ;  /* 0x20000057ffa77230 */ /* 0x100fe40000004100 */
[----:B------:R-:W-:Y:S01]  /*7090*/  FFMA.FTZ R170, R81, R166, -R170 ;  /* 0x000000a651aa7223 */ /* 0x000fe200000108aa */
[----:B------:R-:W-:-:S02]  /*70a0*/  HADD2.F32 R168, -RZ, R87.H1_H1 ;  /* 0x30000057ffa87230 */ /* 0x000fc40000004100 */
[----:B------:R-:W-:Y:S01]  /*70b0*/  FFMA.FTZ R52, R169, R166, R52 ;  /* 0x000000a6a9347223 */ /* 0x000fe20000010034 */
[----:B------:R-:W-:Y:S02]  /*70c0*/  HADD2.F32 R81, -RZ, R172.H0_H0 ;  /* 0x200000acff517230 */ /* 0x000fe40000004100 */
[--C-:B------:R-:W-:Y:S01]  /*70d0*/  HADD2.F32 R87, -RZ, R83.reuse.H0_H0 ;  /* 0x20000053ff577230 */ /* 0x100fe20000004100 */
        /* <DEDUP_REMOVED lines=16> */
[----:B------:R-:W-:Y:S01]  /*71e0*/  HADD2.F32 R84, -RZ, R84.H1_H1 ;  /* 0x30000054ff547230 */ /* 0x000fe20000004100 */
[----:B------:R-:W-:Y:S01]  /*71f0*/  F2FP.F16.F32.PACK_AB R52, R52, R55 ;  /* 0x000000373434723e */ /* 0x000fe200000000ff */
[----:B------:R-:W-:Y:S02]  /*7200*/  HADD2.F32 R80, -RZ, R80.H1_H1 ;  /* 0x30000050ff507230 */ /* 0x000fe40000004100 */
[-C--:B------:R-:W-:Y:S01]  /*7210*/  FMUL.FTZ R166, R83, R43.reuse ;  /* 0x0000002b53a67220 */ /* 0x080fe20000410000 */
[----:B------:R-:W-:Y:S02]  /*7220*/  HADD2.F32 R167, -RZ, R40.H0_H0 ;  /* 0x20000028ffa77230 */ /* 0x000fe40000004100 */
[----:B------:R-:W-:Y:S01]  /*7230*/  FMUL.FTZ R40, R87, R43 ;  /* 0x0000002b57287220 */ /* 0x000fe20000410000 */
[----:B------:R-:W-:Y:S02]  /*7240*/  HADD2.F32 R54, -RZ, R183.H0_H0 ;  /* 0x200000b7ff367230 */ /* 0x000fe40000004100 */
[-C--:B------:R-:W-:Y:S01]  /*7250*/  FMUL.FTZ R43, R84, R41.reuse ;  /* 0x00000029542b7220 */ /* 0x080fe20000410000 */
[C---:B------:R-:W-:Y:S01]  /*7260*/  FMUL.FTZ R41, R80.reuse, R41 ;  /* 0x0000002950297220 */ /* 0x040fe20000410000 */
[----:B------:R-:W-:Y:S01]  /*7270*/  HADD2.F32 R53, -RZ, R53.H0_H0 ;  /* 0x20000035ff357230 */ /* 0x000fe20000004100 */
[----:B------:R-:W-:Y:S01]  /*7280*/  F2FP.F16.F32.PACK_AB R169, R169, R174 ;  /* 0x000000aea9a9723e */ /* 0x000fe200000000ff */
[-C--:B------:R-:W-:Y:S01]  /*7290*/  FFMA.FTZ R43, R80, R167.reuse, -R43 ;  /* 0x000000a7502b7223 */ /* 0x080fe2000001082b */
[----:B------:R-:W-:Y:S01]  /*72a0*/  FFMA.FTZ R40, R83, R54, -R40 ;  /* 0x0000003653287223 */ /* 0x000fe20000010828 */
[----:B------:R-:W-:Y:S01]  /*72b0*/  FFMA.FTZ R167, R84, R167, R41 ;  /* 0x000000a754a77223 */ /* 0x000fe20000010029 */
[----:B------:R-:W-:-:S02]  /*72c0*/  HADD2.F32 R41, -RZ, R184.H1_H1 ;  /* 0x300000b8ff297230 */ /* 0x000fc40000004100 */
[----:B------:R-:W-:Y:S01]  /*72d0*/  FFMA.FTZ R166, R87, R54, R166 ;  /* 0x0000003657a67223 */ /* 0x000fe200000100a6 */
[----:B------:R-:W-:Y:S02]  /*72e0*/  HADD2.F32 R83, -RZ, R86.H0_H0 ;  /* 0x20000056ff537230 */ /* 0x000fe40000004100 */
[----:B------:R-:W-:Y:S02]  /*72f0*/  HADD2.F32 R80, -RZ, R82.H0_H0 ;  /* 0x20000052ff507230 */ /* 0x000fe40000004100 */
[----:B------:R-:W-:Y:S02]  /*7300*/  HADD2.F32 R86, -RZ, R86.H1_H1 ;  /* 0x30000056ff567230 */ /* 0x000fe40000004100 */
[----:B------:R-:W-:Y:S01]  /*7310*/  FMUL.FTZ R87, R83, R41 ;  /* 0x0000002953577220 */ /* 0x000fe20000410000 */
[----:B------:R-:W-:Y:S01]  /*7320*/  HADD2.F32 R82, -RZ, R82.H1_H1 ;  /* 0x30000052ff527230 */ /* 0x000fe20000004100 */
[----:B------:R-:W-:Y:S01]  /*7330*/  F2FP.F16.F32.PACK_AB R84, R167, R166 ;  /* 0x000000a6a754723e */ /* 0x000fe200000000ff */
[----:B------:R-:W-:-:S02]  /*7340*/  HADD2.F32 R54, -RZ, R171.H0_H0 ;  /* 0x200000abff367230 */ /* 0x000fc40000004100 */
[----:B------:R-:W-:Y:S02]  /*7350*/  HADD2.F32 R171, -RZ, R42.H0_H0 ;  /* 0x2000002affab7230 */ /* 0x000fe40000004100 */
[----:B------:R-:W-:Y:S01]  /*7360*/  FMUL.FTZ R42, R80, R41 ;  /* 0x00000029502a7220 */ /* 0x000fe20000410000 */
[-C--:B------:R-:W-:Y:S01]  /*7370*/  FMUL.FTZ R41, R86, R53.reuse ;  /* 0x0000003556297220 */ /* 0x080fe20000410000 */
[----:B------:R-:W-:Y:S01]  /*7380*/  FMUL.FTZ R53, R82, R53 ;  /* 0x0000003552357220 */ /* 0x000fe20000410000 */
[-C--:B------:R-:W-:Y:S01]  /*7390*/  FFMA.FTZ R87, R80, R54.reuse, -R87 ;  /* 0x0000003650577223 */ /* 0x080fe20000010857 */
[----:B------:R-:W-:Y:S01]  /*73a0*/  FFMA.FTZ R42, R83, R54, R42 ;  /* 0x00000036532a7223 */ /* 0x000fe2000001002a */
[-C--:B------:R-:W-:Y:S01]  /*73b0*/  FFMA.FTZ R82, R82, R171.reuse, -R41 ;  /* 0x000000ab52527223 */ /* 0x080fe20000010829 */
[----:B------:R-:W-:Y:S01]  /*73c0*/  FFMA.FTZ R53, R86, R171, R53 ;  /* 0x000000ab56357223 */ /* 0x000fe20000010035 */
[----:B------:R-:W-:Y:S01]  /*73d0*/  F2FP.F16.F32.PACK_AB R83, R81, R172 ;  /* 0x000000ac5153723e */ /* 0x000fe200000000ff */
[----:B------:R-:W-:Y:S01]  /*73e0*/  IMAD.MOV.U32 R81, RZ, RZ, R85 ;  /* 0x000000ffff517224 */ /* 0x000fe200078e0055 */
[----:B------:R-:W-:Y:S01]  /*73f0*/  F2FP.F16.F32.PACK_AB R80, R43, R40 ;  /* 0x000000282b50723e */ /* 0x000fe200000000ff */
[----:B------:R-:W-:Y:S01]  /*7400*/  IMAD.MOV.U32 R85, RZ, RZ, R52 ;  /* 0x000000ffff557224 */ /* 0x000fe200078e0034 */
[----:B------:R-:W-:-:S02]  /*7410*/  F2FP.F16.F32.PACK_AB R82, R82, R87 ;  /* 0x000000575252723e */ /* 0x000fc400000000ff */
[----:B------:R-:W-:Y:S02]  /*7420*/  F2FP.F16.F32.PACK_AB R86, R53, R42 ;  /* 0x0000002a3556723e */ /* 0x000fe400000000ff */
[----:B------:R-:W-:-:S07]  /*7430*/  MOV R87, R169 ;  /* 0x000000a900577202 */ /* 0x000fce0000000f00 */
.L_x_4251:
[----:B------:R-:W-:Y:S05]  /*7440*/  BSYNC B3 ;  /* 0x0000000000037941 */ /* 0x000fea0003800000 */
.L_x_4250:
[----:B------:R-:W-:Y:S01]  /*7450*/  ISETP.GE.AND P4, PT, R165, R147, PT ;  /* 0x00000093a500720c */ /* 0x000fe20003f86270 */
[----:B------:R-:W-:-:S12]  /*7460*/  ULDC.64 UR4, c[0x0][0x208] ;  /* 0x0000820000047ab9 */ /* 0x000fd80000000a00 */
        /* <DEDUP_REMOVED lines=9> */
.L_x_4249:
[----:B------:R-:W-:Y:S05]  /*7500*/  BSYNC B2 ;  /* 0x0000000000027941 */ /* 0x000fea0003800000 */
.L_x_4248:
[----:B------:R-:W-:Y:S01]  /*7510*/  ISETP.NE.AND P4, PT, R21, RZ, PT ;  /* 0x000000ff1500720c */ /* 0x000fe20003f85270 */
[----:B------:R-:W-:-:S12]  /*7520*/  BSSY B2, `(.L_x_4252) ;  /* 0x0000077000027945 */ /* 0x000fd80003800000 */
[----:B------:R-:W-:Y:S05]  /*7530*/  @!P4 BRA `(.L_x_4253) ;  /* 0x0000000400d4c947 */ /* 0x000fea0003800000 */
[----:B0-----:R-:W-:Y:S01]  /*7540*/  SEL R40, R124, R149, !P1 ;  /* 0x000000957c287207 */ /* 0x001fe20004800000 */
        /* <DEDUP_REMOVED lines=22> */
[--C-:B------:R-:W-:Y:S01]  /*76b0*/  SHF.R.U64 R36, R36, 0x10, R37.reuse ;  /* 0x0000001024247819 */ /* 0x100fe20000001225 */
[--C-:B--2---:R-:W-:Y:S01]  /*76c0*/  HADD2.F32 R86, -RZ, R53.reuse.H1_H1 ;  /* 0x30000035ff567230 */ /* 0x104fe20000004100 */
[----:B------:R-:W-:Y:S01]  /*76d0*/  SHF.R.U32.HI R83, RZ, 0x10, R37 ;  /* 0x00000010ff537819 */ /* 0x000fe20000011625 */
[----:B------:R-:W-:Y:S01]  /*76e0*/  HADD2.F32 R85, -RZ, R53.H0_H0 ;  /* 0x20000035ff557230 */ /* 0x000fe20000004100 */
[--C-:B------:R-:W-:Y:S01]  /*76f0*/  SHF.R.U64 R37, R48, 0x10, R49.reuse ;  /* 0x0000001030257819 */ /* 0x100fe20000001231 */
[----:B0-----:R-:W-:Y:S01]  /*7700*/  HADD2.F32 R53, -RZ, R41.H0_H0 ;  /* 0x20000029ff357230 */ /* 0x001fe20000004100 */
[----:B------:R-:W-:Y:S01]  /*7710*/  SHF.R.U32.HI R48, RZ, 0x10, R49 ;  /* 0x00000010ff307819 */ /* 0x000fe20000011631 */
[----:B------:R-:W-:Y:S01]  /*7720*/  HADD2.F32 R84, -RZ, R182.H1_H1 ;  /* 0x300000b6ff547230 */ /* 0x000fe20000004100 */
[--C-:B------:R-:W-:Y:S01]  /*7730*/  SHF.R.U64 R49, R50, 0x10, R51.reuse ;  /* 0x0000001032317819 */ /* 0x100fe20000001233 */
[----:B------:R-:W-:Y:S01]  /*7740*/  HADD2.F32 R83, -RZ, R83.H0_H0 ;  /* 0x20000053ff537230 */ /* 0x000fe20000004100 */
[----:B------:R-:W-:Y:S01]  /*7750*/  SHF.R.U32.HI R50, RZ, 0x10, R51 ;  /* 0x00000010ff327819 */ /* 0x000fe20000011633 */
[----:B------:R-:W-:Y:S01]  /*7760*/  HADD2.F32 R87, -RZ, R48.H0_H0 ;  /* 0x20000030ff577230 */ /* 0x000fe20000004100 */
[--C-:B------:R-:W-:Y:S01]  /*7770*/  SHF.R.U64 R38, R38, 0x10, R39.reuse ;  /* 0x0000001026267819 */ /* 0x100fe20000001227 */
[----:B------:R-:W-:Y:S01]  /*7780*/  HADD2.F32 R51, -RZ, R184.H0_H0 ;  /* 0x200000b8ff337230 */ /* 0x000fe20000004100 */
[----:B------:R-:W-:Y:S01]  /*7790*/  SHF.R.U32.HI R39, RZ, 0x10, R39 ;  /* 0x00000010ff277819 */ /* 0x000fe20000011627 */
[----:B------:R-:W-:-:S02]  /*77a0*/  HADD2.F32 R48, -RZ, R41.H1_H1 ;  /* 0x30000029ff307230 */ /* 0x000fc40000004100 */
[----:B------:R-:W-:Y:S01]  /*77b0*/  FMUL.FTZ R41, R86, R87 ;  /* 0x0000005756297220 */ /* 0x000fe20000410000 */
[----:B------:R-:W-:Y:S02]  /*77c0*/  HADD2.F32 R50, -RZ, R50.H0_H0 ;  /* 0x20000032ff327230 */ /* 0x000fe40000004100 */
[-C--:B------:R-:W-:Y:S01]  /*77d0*/  FMUL.FTZ R164, R85, R51.reuse ;  /* 0x0000003355a47220 */ /* 0x080fe20000410000 */
[C---:B------:R-:W-:Y:S01]  /*77e0*/  FMUL.FTZ R166, R53.reuse, R51 ;  /* 0x0000003335a67220 */ /* 0x040fe20000410000 */
[C---:B------:R-:W-:Y:S01]  /*77f0*/  FMUL.FTZ R87, R48.reuse, R87 ;  /* 0x0000005730577220 */ /* 0x040fe20000410000 */
[-C--:B------:R-:W-:Y:S01]  /*7800*/  FFMA.FTZ R41, R48, R83.reuse, -R41 ;  /* 0x0000005330297223 */ /* 0x080fe20000010829 */
[----:B------:R-:W-:Y:S01]  /*7810*/  FFMA.FTZ R164, R53, R84, -R164 ;  /* 0x0000005435a47223 */ /* 0x000fe200000108a4 */
[--C-:B------:R-:W-:Y:S02]  /*7820*/  HADD2.F32 R53, -RZ, R55.reuse.H0_H0 ;  /* 0x20000037ff357230 */ /* 0x100fe40000004100 */
[----:B------:R-:W-:Y:S01]  /*7830*/  FFMA.FTZ R87, R86, R83, R87 ;  /* 0x0000005356577223 */ /* 0x000fe20000010057 */
[----:B------:R-:W-:-:S02]  /*7840*/  HADD2.F32 R83, -RZ, R55.H1_H1 ;  /* 0x30000037ff537230 */ /* 0x000fc40000004100 */
[----:B------:R-:W-:Y:S01]  /*7850*/  FFMA.FTZ R166, R85, R84, R166 ;  /* 0x0000005455a67223 */ /* 0x000fe200000100a6 */
[----:B------:R-:W-:Y:S01]  /*7860*/  HADD2.F32 R48, -RZ, R183.H1_H1 ;  /* 0x300000b7ff307230 */ /* 0x000fe20000004100 */
[----:B------:R-:W-:Y:S01]  /*7870*/  F2FP.F16.F32.PACK_AB R41, R41, R164 ;  /* 0x000000a42929723e */ /* 0x000fe200000000ff */
[--C-:B------:R-:W-:Y:S02]  /*7880*/  HADD2.F32 R55, -RZ, R43.reuse.H0_H0 ;  /* 0x2000002bff377230 */ /* 0x100fe40000004100 */
[----:B------:R-:W-:Y:S02]  /*7890*/  HADD2.F32 R43, -RZ, R43.H1_H1 ;  /* 0x3000002bff2b7230 */ /* 0x000fe40000004100 */
[-C--:B------:R-:W-:Y:S01]  /*78a0*/  FMUL.FTZ R84, R53, R48.reuse ;  /* 0x0000003035547220 */ /* 0x080fe20000410000 */
[----:B------:R-:W-:Y:S02]  /*78b0*/  HADD2.F32 R51, -RZ, R182.H0_H0 ;  /* 0x200000b6ff337230 */ /* 0x000fe40000004100 */
[----:B------:R-:W-:Y:S01]  /*78c0*/  FMUL.FTZ R168, R55, R48 ;  /* 0x0000003037a87220 */ /* 0x000fe20000410000 */
[----:B------:R-:W-:-:S02]  /*78d0*/  HADD2.F32 R86, -RZ, R39.H0_H0 ;  /* 0x20000027ff567230 */ /* 0x000fc40000004100 */
[-C--:B------:R-:W-:Y:S01]  /*78e0*/  FMUL.FTZ R48, R83, R50.reuse ;  /* 0x0000003253307220 */ /* 0x080fe20000410000 */
[----:B------:R-:W-:Y:S01]  /*78f0*/  FMUL.FTZ R50, R43, R50 ;  /* 0x000000322b327220 */ /* 0x000fe20000410000 */
[-C--:B------:R-:W-:Y:S01]  /*7900*/  FFMA.FTZ R84, R55, R51.reuse, -R84 ;  /* 0x0000003337547223 */ /* 0x080fe20000010854 */
[----:B------:R-:W-:Y:S01]  /*7910*/  FFMA.FTZ R168, R53, R51, R168 ;  /* 0x0000003335a87223 */ /* 0x000fe200000100a8 */
[----:B------:R-:W-:Y:S02]  /*7920*/  HADD2.F32 R39, -RZ, R181.H1_H1 ;  /* 0x300000b5ff277230 */ /* 0x000fe40000004100 */
[-C--:B------:R-:W-:Y:S01]  /*7930*/  FFMA.FTZ R83, R83, R86.reuse, R50 ;  /* 0x0000005653537223 */ /* 0x080fe20000010032 */
[----:B------:R-:W-:Y:S02]  /*7940*/  HADD2.F32 R51, -RZ, R52.H0_H0 ;  /* 0x20000034ff337230 */ /* 0x000fe40000004100 */
[----:B------:R-:W-:Y:S01]  /*7950*/  FFMA.FTZ R43, R43, R86, -R48 ;  /* 0x000000562b2b7223 */ /* 0x000fe20000010830 */
[----:B------:R-:W-:Y:S01]  /*7960*/  HADD2.F32 R50, -RZ, R40.H0_H0 ;  /* 0x20000028ff327230 */ /* 0x000fe20000004100 */
[----:B------:R-:W-:Y:S01]  /*7970*/  F2FP.F16.F32.PACK_AB R87, R87, R166 ;  /* 0x000000a65757723e */ /* 0x000fe200000000ff */
[----:B------:R-:W-:-:S02]  /*7980*/  HADD2.F32 R37, -RZ, R37.H0_H0 ;  /* 0x20000025ff257230 */ /* 0x000fc40000004100 */
[-C--:B------:R-:W-:Y:S01]  /*7990*/  FMUL.FTZ R53, R51, R39.reuse ;  /* 0x0000002733357220 */ /* 0x080fe20000410000 */
[----:B------:R-:W-:Y:S01]  /*79a0*/  HADD2.F32 R52, -RZ, R52.H1_H1 ;  /* 0x30000034ff347230 */ /* 0x000fe20000004100 */
[----:B------:R-:W-:Y:S01]  /*79b0*/  F2FP.F16.F32.PACK_AB R83, R83, R168 ;  /* 0x000000a85353723e */ /* 0x000fe200000000ff */
[----:B------:R-:W-:Y:S01]  /*79c0*/  HADD2.F32 R40, -RZ, R40.H1_H1 ;  /* 0x30000028ff287230 */ /* 0x000fe20000004100 */
[----:B------:R-:W-:Y:S01]  /*79d0*/  F2FP.F16.F32.PACK_AB R43, R43, R84 ;  /* 0x000000542b2b723e */ /* 0x000fe200000000ff */
[----:B------:R-:W-:Y:S02]  /*79e0*/  HADD2.F32 R55, -RZ, R36.H0_H0 ;  /* 0x20000024ff377230 */ /* 0x000fe40000004100 */
[----:B------:R-:W-:Y:S01]  /*79f0*/  FMUL.FTZ R36, R50, R39 ;  /* 0x0000002732247220 */ /* 0x000fe20000410000 */
[----:B------:R-:W-:Y:S02]  /*7a00*/  HADD2.F32 R48, -RZ, R181.H0_H0 ;  /* 0x200000b5ff307230 */ /* 0x000fe40000004100 */
[-C--:B------:R-:W-:Y:S01]  /*7a10*/  FMUL.FTZ R39, R52, R37.reuse ;  /* 0x0000002534277220 */ /* 0x080fe20000410000 */
[----:B------:R-:W-:Y:S01]  /*7a20*/  FMUL.FTZ R37, R40, R37 ;  /* 0x0000002528257220 */ /* 0x000fe20000410000 */
[----:B------:R-:W-:-:S02]  /*7a30*/  HADD2.F32 R49, -RZ, R49.H0_H0 ;  /* 0x20000031ff317230 */ /* 0x000fc40000004100 */
        /* <DEDUP_REMOVED lines=10> */
[-C--:B------:R-:W-:Y:S01]  /*7ae0*/  FMUL.FTZ R51, R50, R37.reuse ;  /* 0x0000002532337220 */ /* 0x080fe20000410000 */
[----:B------:R-:W-:Y:S02]  /*7af0*/  HADD2.F32 R42, -RZ, R42.H1_H1 ;  /* 0x3000002aff2a7230 */ /* 0x000fe40000004100 */
[----:B------:R-:W-:Y:S01]  /*7b00*/  FMUL.FTZ R163, R48, R37 ;  /* 0x0000002530a37220 */ /* 0x000fe20000410000 */
[----:B------:R-:W-:Y:S02]  /*7b10*/  HADD2.F32 R39, -RZ, R180.H0_H0 ;  /* 0x200000b4ff277230 */ /* 0x000fe40000004100 */
[-C--:B------:R-:W-:Y:S01]  /*7b20*/  FMUL.FTZ R37, R54, R49.reuse ;  /* 0x0000003136257220 */ /* 0x080fe20000410000 */
[----:B------:R-:W-:Y:S02]  /*7b30*/  HADD2.F32 R85, -RZ, R38.H0_H0 ;  /* 0x20000026ff557230 */ /* 0x000fe40000004100 */
[----:B------:R-:W-:Y:S01]  /*7b40*/  FMUL.FTZ R49, R42, R49 ;  /* 0x000000312a317220 */ /* 0x000fe20000410000 */
[----:B------:R-:W-:-:S02]  /*7b50*/  IMAD.MOV.U32 R53, RZ, RZ, R87 ;  /* 0x000000ffff357224 */ /* 0x000fc400078e0057 */
[-C--:B------:R-:W-:Y:S01]  /*7b60*/  FFMA.FTZ R51, R48, R39.reuse, -R51 ;  /* 0x0000002730337223 */ /* 0x080fe20000010833 */
[----:B------:R-:W-:Y:S01]  /*7b70*/  FFMA.FTZ R163, R50, R39, R163 ;  /* 0x0000002732a37223 */ /* 0x000fe200000100a3 */
[-C--:B------:R-:W-:Y:S01]  /*7b80*/  FFMA.FTZ R42, R42, R85.reuse, -R37 ;  /* 0x000000552a2a7223 */ /* 0x080fe20000010825 */
[----:B------:R-:W-:Y:S01]  /*7b90*/  FFMA.FTZ R54, R54, R85, R49 ;  /* 0x0000005536367223 */ /* 0x000fe20000010031 */
[----:B------:R-:W-:-:S03]  /*7ba0*/  IMAD.MOV.U32 R55, RZ, RZ, R83 ;  /* 0x000000ffff377224 */ /* 0x000fc600078e0053 */
[----:B------:R-:W-:Y:S02]  /*7bb0*/  F2FP.F16.F32.PACK_AB R42, R42, R51 ;  /* 0x000000332a2a723e */ /* 0x000fe400000000ff */
[----:B------:R-:W-:-:S07]  /*7bc0*/  F2FP.F16.F32.PACK_AB R54, R54, R163 ;  /* 0x000000a33636723e */ /* 0x000fce00000000ff */
.L_x_4255:
[----:B------:R-:W-:Y:S05]  /*7bd0*/  BSYNC B3 ;  /* 0x0000000000037941 */ /* 0x000fea0003800000 */
.L_x_4254:
        /* <DEDUP_REMOVED lines=11> */
.L_x_4253:
[----:B------:R-:W-:Y:S05]  /*7c90*/  BSYNC B2 ;  /* 0x0000000000027941 */ /* 0x000fea0003800000 */
.L_x_4252:
[----:B------:R-:W-:-:S13]  /*7ca0*/  ISETP.NE.AND P4, PT, R25, RZ, PT ;  /* 0x000000ff1900720c */ /* 0x000fda0003f85270 */
[----:B------:R-:W-:Y:S05]  /*7cb0*/  @!P4 BRA `(.L_x_4247) ;  /* 0x0000000400e0c947 */ /* 0x000fea0003800000 */
[----:B------:R-:W-:Y:S01]  /*7cc0*/  LOP3.LUT P6, RZ, R16, 0x1, RZ, 0xc0, !PT ;  /* 0x0000000110ff7812 */ /* 0x000fe200078cc0ff */
[----:B------:R-:W-:Y:S01]  /*7cd0*/  BSSY B2, `(.L_x_4256) ;  /* 0x000006b000027945 */ /* 0x000fe20003800000 */
[----:B------:R-:W-:Y:S02]  /*7ce0*/  IADD3 R48, P4, P5, R108, R130, R15 ;  /* 0x000000826c307210 */ /* 0x000fe40007d9e00f */
[----:B---3--:R-:W-:Y:S02]  /*7cf0*/  SEL R36, R124, R149, !P6 ;  /* 0x000000957c247207 */ /* 0x008fe40007000000 */
[----:B------:R-:W-:Y:S02]  /*7d00*/  IADD3.X R49, R4, R155, R112, P4, P5 ;  /* 0x0000009b04317210 */ /* 0x000fe400027ea470 */
[----:B------:R-:W-:Y:S02]  /*7d10*/  SHF.R.S32.HI R37, RZ, 0x1f, R36 ;  /* 0x0000001fff257819 */ /* 0x000fe40000011424 */
[----:B------:R-:W-:-:S02]  /*7d20*/  ISETP.GE.AND P4, PT, R199, R119, PT ;  /* 0x00000077c700720c */ /* 0x000fc40003f86270 */
        /* <DEDUP_REMOVED lines=13> */
[----:B0-----:R-:W-:-:S04]  /*7e00*/  IMAD R40, R38, 0x2, R17 ;  /* 0x0000000226287824 */ /* 0x001fc800078e0211 */
[----:B------:R-:W0:Y:S04]  /*7e10*/  LDS.128 R36, [R36+0x1e400] ;  /* 0x01e4000024247984 */ /* 0x000e280000000c00 */
[----:B------:R-:W2:Y:S01]  /*7e20*/  LDS.128 R40, [R40+0x1e400] ;  /* 0x01e4000028287984 */ /* 0x000ea20000000c00 */
[----:B------:R-:W-:Y:S05]  /*7e30*/  @P4 BRA `(.L_x_4257) ;  /* 0x0000000400504947 */ /* 0x000fea0003800000 */
[----:B------:R-:W-:Y:S01]  /*7e40*/  SHF.R.U64 R32, R32, 0x10, R33 ;  /* 0x0000001020207819 */ /* 0x000fe20000001221 */
[----:B--2---:R-:W-:Y:S01]  /*7e50*/  IMAD.MOV.U32 R52, RZ, RZ, R41 ;  /* 0x000000ffff347224 */ /* 0x004fe200078e0029 */
[----:B------:R-:W-:Y:S01]  /*7e60*/  SHF.R.U32.HI R51, RZ, 0x10, R33 ;  /* 0x00000010ff337819 */ /* 0x000fe20000011621 */
[----:B0-----:R-:W-:Y:S01]  /*7e70*/  HADD2.F32 R80, -RZ, R37.H0_H0 ;  /* 0x20000025ff507230 */ /* 0x001fe20000004100 */
[--C-:B------:R-:W-:Y:S01]  /*7e80*/  SHF.R.U64 R33, R44, 0x10, R45.reuse ;  /* 0x000000102c217819 */ /* 0x100fe2000000122d */
[----:B------:R-:W-:Y:S01]  /*7e90*/  HADD2.F32 R41, -RZ, R177.H1_H1 ;  /* 0x300000b1ff297230 */ /* 0x000fe20000004100 */
[----:B------:R-:W-:Y:S01]  /*7ea0*/  SHF.R.U32.HI R44, RZ, 0x10, R45 ;  /* 0x00000010ff2c7819 */ /* 0x000fe2000001162d */
[--C-:B------:R-:W-:Y:S01]  /*7eb0*/  HADD2.F32 R54, -RZ, R52.reuse.H0_H0 ;  /* 0x20000034ff367230 */ /* 0x100fe20000004100 */
[--C-:B------:R-:W-:Y:S01]  /*7ec0*/  SHF.R.U64 R45, R46, 0x10, R47.reuse ;  /* 0x000000102e2d7819 */ /* 0x100fe2000000122f */
[----:B------:R-:W-:Y:S01]  /*7ed0*/  HADD2.F32 R52, -RZ, R52.H1_H1 ;  /* 0x30000034ff347230 */ /* 0x000fe20000004100 */
[----:B------:R-:W-:Y:S01]  /*7ee0*/  SHF.R.U32.HI R46, RZ, 0x10, R47 ;  /* 0x00000010ff2e7819 */ /* 0x000fe2000001162f */
[----:B------:R-:W-:Y:S01]  /*7ef0*/  HADD2.F32 R47, -RZ, R179.H1_H1 ;  /* 0x300000b3ff2f7230 */ /* 0x000fe20000004100 */
[--C-:B------:R-:W-:Y:S01]  /*7f00*/  SHF.R.U64 R34, R34, 0x10, R35.reuse ;  /* 0x0000001022227819 */ /* 0x100fe20000001223 */
[----:B------:R-:W-:Y:S01]  /*7f10*/  HADD2.F32 R53, -RZ, R44.H0_H0 ;  /* 0x2000002cff357230 */ /* 0x000fe20000004100 */
[----:B------:R-:W-:Y:S01]  /*7f20*/  SHF.R.U32.HI R35, RZ, 0x10, R35 ;  /* 0x00000010ff237819 */ /* 0x000fe20000011623 */
[----:B------:R-:W-:-:S02]  /*7f30*/  HADD2.F32 R44, -RZ, R37.H1_H1 ;  /* 0x30000025ff2c7230 */ /* 0x000fc40000004100 */
        /* <DEDUP_REMOVED lines=9> */
[----:B------:R-:W-:-:S02]  /*7fd0*/  HADD2.F32 R53, -RZ, R178.H1_H1 ;  /* 0x300000b2ff357230 */ /* 0x000fc40000004100 */
[----:B------:R-:W-:Y:S01]  /*7fe0*/  HADD2.F32 R80, -RZ, R43.H0_H0 ;  /* 0x2000002bff507230 */ /* 0x000fe20000004100 */
[----:B------:R-:W-:Y:S01]  /*7ff0*/  F2FP.F16.F32.PACK_AB R37, R44, R37 ;  /* 0x000000252c25723e */ /* 0x000fe200000000ff */
[----:B------:R-:W-:Y:S01]  /*8000*/  HADD2.F32 R54, -RZ, R39.H0_H0 ;  /* 0x20000027ff367230 */ /* 0x000fe20000004100 */
[----:B------:R-:W-:Y:S01]  /*8010*/  F2FP.F16.F32.PACK_AB R41, R52, R41 ;  /* 0x000000293429723e */ /* 0x000fe200000000ff */
[----:B------:R-:W-:Y:S02]  /*8020*/  HADD2.F32 R55, -RZ, R46.H0_H0 ;  /* 0x2000002eff377230 */ /* 0x000fe40000004100 */
[----:B------:R-:W-:Y:S02]  /*8030*/  HADD2.F32 R43, -RZ, R43.H1_H1 ;  /* 0x3000002bff2b7230 */ /* 0x000fe40000004100 */
[----:B------:R-:W-:Y:S02]  /*8040*/  HADD2.F32 R46, -RZ, R39.H1_H1 ;  /* 0x30000027ff2e7230 */ /* 0x000fe40000004100 */
[----:B------:R-:W-:Y:S01]  /*8050*/  FMUL.FTZ R39, R54, R53 ;  /* 0x0000003536277220 */ /* 0x000fe20000410000 */
[----:B------:R-:W-:-:S02]  /*8060*/  HADD2.F32 R47, -RZ, R176.H1_H1 ;  /* 0x300000b0ff2f7230 */ /* 0x000fc40000004100 */
[----:B------:R-:W-:Y:S02]  /*8070*/  HADD2.F32 R51, -RZ, R35.H0_H0 ;  /* 0x20000023ff337230 */ /* 0x000fe40000004100 */
[----:B------:R-:W-:Y:S01]  /*8080*/  FMUL.FTZ R35, R80, R53 ;  /* 0x0000003550237220 */ /* 0x000fe20000410000 */
[CC--:B------:R-:W-:Y:S01]  /*8090*/  FMUL.FTZ R53, R43.reuse, R55.reuse ;  /* 0x000000372b357220 */ /* 0x0c0fe20000410000 */
[----:B------:R-:W-:Y:S01]  /*80a0*/  FMUL.FTZ R82, R46, R55 ;  /* 0x000000372e527220 */ /* 0x000fe20000410000 */
[-C--:B------:R-:W-:Y:S01]  /*80b0*/  FFMA.FTZ R39, R80, R47.reuse, R39 ;  /* 0x0000002f50277223 */ /* 0x080fe20000010027 */
[----:B------:R-:W-:Y:S01]  /*80c0*/  FFMA.FTZ R35, R54, R47, -R35 ;  /* 0x0000002f36237223 */ /* 0x000fe20000010823 */
[-C--:B------:R-:W-:Y:S01]  /*80d0*/  FFMA.FTZ R46, R46, R51.reuse, -R53 ;  /* 0x000000332e2e7223 */ /* 0x080fe20000010835 */
[----:B------:R-:W-:Y:S01]  /*80e0*/  FFMA.FTZ R54, R43, R51, R82 ;  /* 0x000000332b367223 */ /* 0x000fe20000010052 */
[----:B------:R-:W-:Y:S02]  /*80f0*/  HADD2.F32 R82, -RZ, R179.H0_H0 ;  /* 0x200000b3ff527230 */ /* 0x000fe40000004100 */
[----:B------:R-:W-:Y:S01]  /*8100*/  HADD2.F32 R51, -RZ, R33.H0_H0 ;  /* 0x20000021ff337230 */ /* 0x000fe20000004100 */
[----:B------:R-:W-:Y:S01]  /*8110*/  F2FP.F16.F32.PACK_AB R35, R46, R35 ;  /* 0x000000232e23723e */ /* 0x000fe200000000ff */
[----:B------:R-:W-:Y:S01]  /*8120*/  HADD2.F32 R43, -RZ, R40.H0_H0 ;  /* 0x20000028ff2b7230 */ /* 0x000fe20000004100 */
[----:B------:R-:W-:Y:S01]  /*8130*/  F2FP.F16.F32.PACK_AB R54, R54, R39 ;  /* 0x000000273636723e */ /* 0x000fe200000000ff */
[----:B------:R-:W-:-:S02]  /*8140*/  HADD2.F32 R33, -RZ, R36.H0_H0 ;  /* 0x20000024ff217230 */ /* 0x000fc40000004100 */
[----:B------:R-:W-:Y:S02]  /*8150*/  HADD2.F32 R40, -RZ, R40.H1_H1 ;  /* 0x30000028ff287230 */ /* 0x000fe40000004100 */
[----:B------:R-:W-:Y:S02]  /*8160*/  HADD2.F32 R36, -RZ, R36.H1_H1 ;  /* 0x30000024ff247230 */ /* 0x000fe40000004100 */
[----:B------:R-:W-:Y:S02]  /*8170*/  HADD2.F32 R80, -RZ, R177.H0_H0 ;  /* 0x200000b1ff507230 */ /* 0x000fe40000004100 */
[-C--:B------:R-:W-:Y:S01]  /*8180*/  FMUL.FTZ R53, R40, R51.reuse ;  /* 0x0000003328357220 */ /* 0x080fe20000410000 */
[----:B------:R-:W-:Y:S02]  /*8190*/  HADD2.F32 R47, -RZ, R32.H0_H0 ;  /* 0x20000020ff2f7230 */ /* 0x000fe40000004100 */
[-C--:B------:R-:W-:Y:S01]  /*81a0*/  FMUL.FTZ R32, R43, R82.reuse ;  /* 0x000000522b207220 */ /* 0x080fe20000410000 */
[----:B------:R-:W-:Y:S01]  /*81b0*/  FMUL.FTZ R82, R33, R82 ;  /* 0x0000005221527220 */ /* 0x000fe20000410000 */
[----:B------:R-:W-:Y:S01]  /*81c0*/  FMUL.FTZ R51, R36, R51 ;  /* 0x0000003324337220 */ /* 0x000fe20000410000 */
[----:B------:R-:W-:-:S02]  /*81d0*/  HADD2.F32 R178, -RZ, R178.H0_H0 ;  /* 0x200000b2ffb27230 */ /* 0x000fc40000004100 */
[-C--:B------:R-:W-:Y:S01]  /*81e0*/  FFMA.FTZ R32, R33, R80.reuse, -R32 ;  /* 0x0000005021207223 */ /* 0x080fe20000010820 */
[----:B------:R-:W-:Y:S01]  /*81f0*/  FFMA.FTZ R33, R43, R80, R82 ;  /* 0x000000502b217223 */ /* 0x000fe20000010052 */
[-C--:B------:R-:W-:Y:S01]  /*8200*/  FFMA.FTZ R43, R36, R47.reuse, -R53 ;  /* 0x0000002f242b7223 */ /* 0x080fe20000010835 */
[----:B------:R-:W-:Y:S01]  /*8210*/  FFMA.FTZ R36, R40, R47, R51 ;  /* 0x0000002f28247223 */ /* 0x000fe20000010033 */
[----:B------:R-:W-:Y:S02]  /*8220*/  HADD2.F32 R51, -RZ, R45.H0_H0 ;  /* 0x2000002dff337230 */ /* 0x000fe40000004100 */
[----:B------:R-:W-:Y:S01]  /*8230*/  HADD2.F32 R45, -RZ, R42.H0_H0 ;  /* 0x2000002aff2d7230 */ /* 0x000fe20000004100 */
[----:B------:R-:W-:Y:S01]  /*8240*/  F2FP.F16.F32.PACK_AB R32, R43, R32 ;  /* 0x000000202b20723e */ /* 0x000fe200000000ff */
[----:B------:R-:W-:Y:S02]  /*8250*/  HADD2.F32 R40, -RZ, R38.H0_H0 ;  /* 0x20000026ff287230 */ /* 0x000fe40000004100 */
        /* <DEDUP_REMOVED lines=13> */
[----:B------:R-:W-:Y:S01]  /*8330*/  F2FP.F16.F32.PACK_AB R40, R36, R33 ;  /* 0x000000212428723e */ /* 0x000fe200000000ff */
[----:B------:R-:W-:Y:S01]  /*8340*/  IMAD.MOV.U32 R43, RZ, RZ, R54 ;  /* 0x000000ffff2b7224 */ /* 0x000fe200078e0036 */
[----:B------:R-:W-:Y:S02]  /*8350*/  MOV R36, R32 ;  /* 0x0000002000247202 */ /* 0x000fe40000000f00 */
[----:B------:R-:W-:Y:S02]  /*8360*/  F2FP.F16.F32.PACK_AB R38, R38, R53 ;  /* 0x000000352626723e */ /* 0x000fe400000000ff */
[----:B------:R-:W-:-:S07]  /*8370*/  F2FP.F16.F32.PACK_AB R42, R51, R178 ;  /* 0x000000b2332a723e */ /* 0x000fce00000000ff */
.L_x_4257:
[----:B------:R-:W-:Y:S05]  /*8380*/  BSYNC B2 ;  /* 0x0000000000027941 */ /* 0x000fea0003800000 */
.L_x_4256:
        /* <DEDUP_REMOVED lines=11> */
.L_x_4247:
[----:B------:R-:W-:Y:S05]  /*8440*/  BSYNC B1 ;  /* 0x0000000000017941 */ /* 0x000fea0003800000 */
.L_x_4246:
[-C--:B--2-4-:R-:W-:Y:S02]  /*8450*/  IMAD R32, R148, R126.reuse, RZ ;  /* 0x0000007e94207224 */ /* 0x094fe400078e02ff */
[----:B------:R-:W-:-:S04]  /*8460*/  IMAD.WIDE.U32 R128, R220, R126, R128 ;  /* 0x0000007edc807225 */ /* 0x000fc800078e0080 */
[----:B------:R-:W-:Y:S01]  /*8470*/  IMAD R45, R220, R127, R32 ;  /* 0x0000007fdc2d7224 */ /* 0x000fe200078e0220 */
[----:B------:R-:W-:Y:S06]  /*8480*/  @P3 BRA `(.L_x_4216) ;  /* 0x0000001800cc3947 */ /* 0x000fec0003800000 */
[----:B------:R-:W-:Y:S01]  /*8490*/  ISETP.NE.AND P3, PT, R20, RZ, PT ;  /* 0x000000ff1400720c */ /* 0x000fe20003f65270 */
[----:B------:R-:W-:Y:S01]  /*84a0*/  BSSY B1, `(.L_x_4258) ;  /* 0x000007a000017945 */ /* 0x000fe20003800000 */
[----:B------:R-:W-:-:S11]  /*84b0*/  IMAD.IADD R45, R129, 0x1, R45 ;  /* 0x00000001812d7824 */ /* 0x000fd600078e022d */
[----:B------:R-:W-:Y:S05]  /*84c0*/  @!P3 BRA `(.L_x_4259) ;  /* 0x0000000400dcb947 */ /* 0x000fea0003800000 */
[----:B------:R-:W-:Y:S01]  /*84d0*/  SEL R32, R124, R149, !P0 ;  /* 0x000000957c207207 */ /* 0x000fe20004000000 */
        /* <DEDUP_REMOVED lines=16> */
[----:B------:R-:W-:Y:S02]  /*85e0*/  LOP3.LUT R32, R205, 0x38, R37, 0xf8, !PT ;  /* 0x00000038cd207812 */ /* 0x000fe400078ef825 */
[----:B------:R-:W-:Y:S02]  /*85f0*/  LEA.HI R33, R33, R36, RZ, 0x3 ;  /* 0x0000002421217211 */ /* 0x000fe400078f18ff */
[----:B------:R-:W-:Y:S02]  /*8600*/  LOP3.LUT R32, R32, R233, RZ, 0x3c, !PT ;  /* 0x000000e920207212 */ /* 0x000fe400078e3cff */
[----:B------:R-:W-:-:S02]  /*8610*/  SHF.R.S32.HI R33, RZ, 0x3, R33 ;  /* 0x00000003ff217819 */ /* 0x000fc40000011421 */
[----:B------:R-:W-:-:S03]  /*8620*/  ISETP.GE.AND P4, PT, R192, R119, PT ;  /* 0x00000077c000720c */ /* 0x000fc60003f86270 */
[----:B------:R-:W-:-:S04]  /*8630*/  IMAD R33, R33, 0x1800, R210 ;  /* 0x0000180021217824 */ /* 0x000fc800078e02d2 */
[----:B------:R-:W-:Y:S02]  /*8640*/  IMAD.IADD R33, R33, 0x1, R32 ;  /* 0x0000000121217824 */ /* 0x000fe400078e0220 */
[C---:B------:R-:W-:Y:S02]  /*8650*/  IMAD R32, R22.reuse, 0x4800, R141 ;  /* 0x0000480016207824 */ /* 0x040fe400078e028d */
[----:B------:R-:W-:Y:S02]  /*8660*/  IMAD R34, R22, 0x4800, R33 ;  /* 0x0000480016227824 */ /* 0x000fe400078e0221 */
[--C-:B------:R-:W-:Y:S02]  /*8670*/  IMAD R32, R32, 0x2, R17.reuse ;  /* 0x0000000220207824 */ /* 0x100fe400078e0211 */
[----:B------:R-:W-:-:S04]  /*8680*/  IMAD R36, R34, 0x2, R17 ;  /* 0x0000000222247824 */ /* 0x000fc800078e0211 */
[----:B------:R-:W0:Y:S04]  /*8690*/  LDS.128 R32, [R32+0x1e400] ;  /* 0x01e4000020207984 */ /* 0x000e280000000c00 */
[----:B------:R-:W2:Y:S01]  /*86a0*/  LDS.128 R36, [R36+0x1e400] ;  /* 0x01e4000024247984 */ /* 0x000ea20000000c00 */
[----:B------:R-:W-:Y:S05]  /*86b0*/  @P4 BRA `(.L_x_4261) ;  /* 0x0000000400504947 */ /* 0x000fea0003800000 */
[----:B--2---:R-:W-:Y:S01]  /*86c0*/  MOV R49, R37 ;  /* 0x0000002500317202 */ /* 0x004fe20000000f00 */
[----:B------:R-:W-:Y:S01]  /*86d0*/  IMAD.MOV.U32 R51, RZ, RZ, R39 ;  /* 0x000000ffff337224 */ /* 0x000fe200078e0027 */
[----:B------:R-:W-:Y:S01]  /*86e0*/  SHF.R.U32.HI R55, RZ, 0x10, R77 ;  /* 0x00000010ff377819 */ /* 0x000fe2000001164d */
[----:B0-----:R-:W-:Y:S01]  /*86f0*/  IMAD.MOV.U32 R37, RZ, RZ, R35 ;  /* 0x000000ffff257224 */ /* 0x001fe200078e0023 */
[--C-:B------:R-:W-:Y:S01]  /*8700*/  SHF.R.U32.HI R53, RZ, 0x10, R65.reuse ;  /* 0x00000010ff357819 */ /* 0x100fe20000011641 */
[----:B------:R-:W-:Y:S01]  /*8710*/  HADD2.F32 R54, -RZ, R175.H1_H1 ;  /* 0x300000afff367230 */ /* 0x000fe20000004100 */
[----:B------:R-:W-:Y:S01]  /*8720*/  SHF.R.U64 R44, R64, 0x10, R65 ;  /* 0x00000010402c7819 */ /* 0x000fe20000001241 */
        /* <DEDUP_REMOVED lines=23> */
[--C-:B------:R-:W-:Y:S02]  /*88a0*/  HADD2.F32 R39, -RZ, R37.reuse.H0_H0 ;  /* 0x20000025ff277230 */ /* 0x100fe40000004100 */
[----:B------:R-:W-:Y:S01]  /*88b0*/  FMUL.FTZ R80, R49, R76 ;  /* 0x0000004c31507220 */ /* 0x000fe20000410000 */
[----:B------:R-:W-:Y:S01]  /*88c0*/  HADD2.F32 R78, -RZ, R78.H0_H0 ;  /* 0x2000004eff4e7230 */ /* 0x000fe20000004100 */
[----:B------:R-:W-:Y:S01]  /*88d0*/  F2FP.F16.F32.PACK_AB R33, R50, R33 ;  /* 0x000000213221723e */ /* 0x000fe200000000ff */
[----:B------:R-:W-:-:S02]  /*88e0*/  HADD2.F32 R54, -RZ, R37.H1_H1 ;  /* 0x30000025ff367230 */ /* 0x000fc40000004100 */
[----:B------:R-:W-:Y:S01]  /*88f0*/  FMUL.FTZ R76, R39, R76 ;  /* 0x0000004c274c7220 */ /* 0x000fe20000410000 */
[----:B------:R-:W-:Y:S02]  /*8900*/  HADD2.F32 R64, -RZ, R161.H1_H1 ;  /* 0x300000a1ff407230 */ /* 0x000fe40000004100 */
[-C--:B------:R-:W-:Y:S01]  /*8910*/  FMUL.FTZ R53, R51, R78.reuse ;  /* 0x0000004e33357220 */ /* 0x080fe20000410000 */
[----:B------:R-:W-:Y:S02]  /*8920*/  HADD2.F32 R66, -RZ, R66.H0_H0 ;  /* 0x20000042ff427230 */ /* 0x000fe40000004100 */
[C---:B------:R-:W-:Y:S01]  /*8930*/  FMUL.FTZ R78, R54.reuse, R78 ;  /* 0x0000004e364e7220 */ /* 0x040fe20000410000 */
[----:B------:R-:W-:Y:S02]  /*8940*/  HADD2.F32 R162, -RZ, R162.H0_H0 ;  /* 0x200000a2ffa27230 */ /* 0x000fe40000004100 */
[-C--:B------:R-:W-:Y:S01]  /*8950*/  FFMA.FTZ R37, R39, R64.reuse, -R80 ;  /* 0x0000004027257223 */ /* 0x080fe20000010850 */
[----:B------:R-:W-:Y:S01]  /*8960*/  FFMA.FTZ R39, R49, R64, R76 ;  /* 0x0000004031277223 */ /* 0x000fe2000001004c */
[----:B------:R-:W-:Y:S01]  /*8970*/  FFMA.FTZ R54, R54, R66, -R53 ;  /* 0x0000004236367223 */ /* 0x000fe20000010835 */
[----:B------:R-:W-:-:S02]  /*8980*/  HADD2.F32 R53, -RZ, R47.H0_H0 ;  /* 0x2000002fff357230 */ /* 0x000fc40000004100 */
[----:B------:R-:W-:Y:S01]  /*8990*/  FFMA.FTZ R64, R51, R66, R78 ;  /* 0x0000004233407223 */ /* 0x000fe2000001004e */
[----:B------:R-:W-:Y:S02]  /*89a0*/  HADD2.F32 R49, -RZ, R36.H0_H0 ;  /* 0x20000024ff317230 */ /* 0x000fe40000004100 */
[----:B------:R-:W-:Y:S01]  /*89b0*/  HADD2.F32 R47, -RZ, R32.H0_H0 ;  /* 0x20000020ff2f7230 */ /* 0x000fe20000004100 */
[----:B------:R-:W-:Y:S01]  /*89c0*/  F2FP.F16.F32.PACK_AB R54, R54, R37 ;  /* 0x000000253636723e */ /* 0x000fe200000000ff */
[----:B------:R-:W-:Y:S01]  /*89d0*/  HADD2.F32 R36, -RZ, R36.H1_H1 ;  /* 0x30000024ff247230 */ /* 0x000fe20000004100 */
[----:B------:R-:W-:Y:S01]  /*89e0*/  F2FP.F16.F32.PACK_AB R37, R52, R35 ;  /* 0x000000233425723e */ /* 0x000fe200000000ff */
[----:B------:R-:W-:Y:S01]  /*89f0*/  HADD2.F32 R66, -RZ, R175.H0_H0 ;  /* 0x200000afff427230 */ /* 0x000fe20000004100 */
[----:B------:R-:W-:Y:S01]  /*8a00*/  F2FP.F16.F32.PACK_AB R39, R64, R39 ;  /* 0x000000274027723e */ /* 0x000fe200000000ff */
[----:B------:R-:W-:Y:S02]  /*8a10*/  HADD2.F32 R32, -RZ, R32.H1_H1 ;  /* 0x30000020ff207230 */ /* 0x000fe40000004100 */
[----:B------:R-:W-:Y:S01]  /*8a20*/  FMUL.FTZ R55, R36, R53 ;  /* 0x0000003524377220 */ /* 0x000fe20000410000 */
[----:B------:R-:W-:-:S02]  /*8a30*/  HADD2.F32 R51, -RZ, R44.H0_H0 ;  /* 0x2000002cff337230 */ /* 0x000fc40000004100 */
[-C--:B------:R-:W-:Y:S01]  /*8a40*/  FMUL.FTZ R44, R49, R66.reuse ;  /* 0x00000042312c7220 */ /* 0x080fe20000410000 */
[----:B------:R-:W-:Y:S01]  /*8a50*/  FMUL.FTZ R66, R47, R66 ;  /* 0x000000422f427220 */ /* 0x000fe20000410000 */
[C---:B------:R-:W-:Y:S01]  /*8a60*/  FMUL.FTZ R53, R32.reuse, R53 ;  /* 0x0000003520357220 */ /* 0x040fe20000410000 */
[----:B------:R-:W-:Y:S02]  /*8a70*/  HADD2.F32 R173, -RZ, R173.H0_H0 ;  /* 0x200000adffad7230 */ /* 0x000fe40000004100 */
[-C--:B------:R-:W-:Y:S01]  /*8a80*/  FFMA.FTZ R55, R32, R51.reuse, -R55 ;  /* 0x0000003320377223 */ /* 0x080fe20000010837 */
[-C--:B------:R-:W-:Y:S01]  /*8a90*/  FFMA.FTZ R66, R49, R162.reuse, R66 ;  /* 0x000000a231427223 */ /* 0x080fe20000010042 */
[----:B------:R-:W-:Y:S01]  /*8aa0*/  FFMA.FTZ R53, R36, R51, R53 ;  /* 0x0000003324357223 */ /* 0x000fe20000010035 */
[----:B------:R-:W-:Y:S02]  /*8ab0*/  HADD2.F32 R36, -RZ, R38.H0_H0 ;  /* 0x20000026ff247230 */ /* 0x000fe40000004100 */
[----:B------:R-:W-:Y:S01]  /*8ac0*/  FFMA.FTZ R44, R47, R162, -R44 ;  /* 0x000000a22f2c7223 */ /* 0x000fe2000001082c */
[----:B------:R-:W-:-:S02]  /*8ad0*/  HADD2.F32 R49, -RZ, R48.H0_H0 ;  /* 0x20000030ff317230 */ /* 0x000fc40000004100 */
        /* <DEDUP_REMOVED lines=18> */
.L_x_4261:
[----:B------:R-:W-:Y:S05]  /*8c00*/  BSYNC B2 ;  /* 0x0000000000027941 */ /* 0x000fea0003800000 */
.L_x_4260:
[----:B------:R-:W-:Y:S02]  /*8c10*/  ULDC.64 UR4, c[0x0][0x208] ;  /* 0x0000820000047ab9 */ /* 0x000fe40000000a00 */
[----:B0-----:R4:W-:Y:S04]  /*8c20*/  STG.E.128 desc[UR4][R40.64], R32 ;  /* 0x0000002028007986 */ /* 0x0019e8000c101d04 */
[----:B--2---:R4:W-:Y:S02]  /*8c30*/  @!P3 STG.E.128 desc[UR4][R42.64], R36 ;  /* 0x000000242a00b986 */ /* 0x0049e4000c101d04 */
.L_x_4259:
[----:B------:R-:W-:Y:S05]  /*8c40*/  BSYNC B1 ;  /* 0x0000000000017941 */ /* 0x000fea0003800000 */
.L_x_4258:
        /* <DEDUP_REMOVED lines=34> */
[----:B0-----:R-:W-:Y:S01]  /*8e70*/  MOV R49, R32 ;  /* 0x0000002000317202 */ /* 0x001fe20000000f00 */
[----:B--2---:R-:W-:Y:S01]  /*8e80*/  IMAD.MOV.U32 R32, RZ, RZ, R37 ;  /* 0x000000ffff207224 */ /* 0x004fe200078e0025 */
[----:B------:R-:W-:Y:S01]  /*8e90*/  SHF.R.U32.HI R54, RZ, 0x10, R73 ;  /* 0x00000010ff367819 */ /* 0x000fe20000011649 */
[----:B------:R-:W-:Y:S01]  /*8ea0*/  IMAD.MOV.U32 R50, RZ, RZ, R36 ;  /* 0x000000ffff327224 */ /* 0x000fe200078e0024 */
[----:B------:R-:W-:Y:S01]  /*8eb0*/  MOV R51, R39 ;  /* 0x0000002700337202 */ /* 0x000fe20000000f00 */
[----:B------:R-:W-:Y:S01]  /*8ec0*/  HADD2.F32 R55, -RZ, R160.H1_H1 ;  /* 0x300000a0ff377230 */ /* 0x000fe20000004100 */
[--C-:B------:R-:W-:Y:S01]  /*8ed0*/  SHF.R.U32.HI R52, RZ, 0x10, R61.reuse ;  /* 0x00000010ff347819 */ /* 0x100fe2000001163d */
[--C-:B------:R-:W-:Y:S01]  /*8ee0*/  HADD2.F32 R36, -RZ, R32.reuse.H0_H0 ;  /* 0x20000020ff247230 */ /* 0x100fe20000004100 */
[----:B------:R-:W-:Y:S01]  /*8ef0*/  SHF.R.U64 R47, R60, 0x10, R61 ;  /* 0x000000103c2f7819 */ /* 0x000fe2000000123d */
[----:B------:R-:W-:Y:S01]  /*8f00*/  HADD2.F32 R39, -RZ, R32.H1_H1 ;  /* 0x30000020ff277230 */ /* 0x000fe20000004100 */
[----:B------:R-:W-:Y:S01]  /*8f10*/  SHF.R.U64 R46, R74, 0x10, R75 ;  /* 0x000000104a2e7819 */ /* 0x000fe2000000124b */
[----:B------:R-:W-:Y:S01]  /*8f20*/  IMAD.MOV.U32 R37, RZ, RZ, R35 ;  /* 0x000000ffff257224 */ /* 0x000fe200078e0023 */
[----:B------:R-:W-:Y:S01]  /*8f30*/  SHF.R.U32.HI R74, RZ, 0x10, R75 ;  /* 0x00000010ff4a7819 */ /* 0x000fe2000001164b */
[--C-:B------:R-:W-:Y:S01]  /*8f40*/  HADD2.F32 R32, -RZ, R33.reuse.H0_H0 ;  /* 0x20000021ff207230 */ /* 0x100fe20000004100 */
        /* <DEDUP_REMOVED lines=14> */
[----:B------:R-:W-:Y:S01]  /*9030*/  HADD2.F32 R55, -RZ, R159.H1_H1 ;  /* 0x3000009fff377230 */ /* 0x000fe20000004100 */
[----:B------:R-:W-:Y:S01]  /*9040*/  SHF.R.U64 R48, R72, 0x10, R73 ;  /* 0x0000001048307819 */ /* 0x000fe20000001249 */
[--C-:B------:R-:W-:Y:S01]  /*9050*/  HADD2.F32 R52, -RZ, R51.reuse.H0_H0 ;  /* 0x20000033ff347230 */ /* 0x100fe20000004100 */
[----:B------:R-:W-:Y:S01]  /*9060*/  F2FP.F16.F32.PACK_AB R35, R35, R32 ;  /* 0x000000202323723e */ /* 0x000fe200000000ff */
[----:B------:R-:W-:-:S02]  /*9070*/  HADD2.F32 R51, -RZ, R51.H1_H1 ;  /* 0x30000033ff337230 */ /* 0x000fc40000004100 */
[----:B------:R-:W-:Y:S02]  /*9080*/  HADD2.F32 R60, -RZ, R74.H0_H0 ;  /* 0x2000004aff3c7230 */ /* 0x000fe40000004100 */
[----:B------:R-:W-:Y:S02]  /*9090*/  HADD2.F32 R53, -RZ, R157.H1_H1 ;  /* 0x3000009dff357230 */ /* 0x000fe40000004100 */
[--C-:B------:R-:W-:Y:S02]  /*90a0*/  HADD2.F32 R39, -RZ, R37.reuse.H0_H0 ;  /* 0x20000025ff277230 */ /* 0x100fe40000004100 */
[----:B------:R-:W-:Y:S01]  /*90b0*/  FMUL.FTZ R64, R51, R60 ;  /* 0x0000003c33407220 */ /* 0x000fe20000410000 */
[----:B------:R-:W-:Y:S02]  /*90c0*/  HADD2.F32 R54, -RZ, R62.H0_H0 ;  /* 0x2000003eff367230 */ /* 0x000fe40000004100 */
[----:B------:R-:W-:Y:S01]  /*90d0*/  FMUL.FTZ R62, R52, R55 ;  /* 0x00000037343e7220 */ /* 0x000fe20000410000 */
[----:B------:R-:W-:-:S02]  /*90e0*/  HADD2.F32 R37, -RZ, R37.H1_H1 ;  /* 0x30000025ff257230 */ /* 0x000fc40000004100 */
[C---:B------:R-:W-:Y:S01]  /*90f0*/  FMUL.FTZ R55, R39.reuse, R55 ;  /* 0x0000003727377220 */ /* 0x040fe20000410000 */
[----:B------:R-:W-:Y:S02]  /*9100*/  HADD2.F32 R160, -RZ, R160.H0_H0 ;  /* 0x200000a0ffa07230 */ /* 0x000fe40000004100 */
[-C--:B------:R-:W-:Y:S01]  /*9110*/  FFMA.FTZ R62, R39, R53.reuse, -R62 ;  /* 0x00000035273e7223 */ /* 0x080fe2000001083e */
[----:B------:R-:W-:Y:S02]  /*9120*/  HADD2.F32 R39, -RZ, R50.H0_H0 ;  /* 0x20000032ff277230 */ /* 0x000fe40000004100 */
[C---:B------:R-:W-:Y:S01]  /*9130*/  FMUL.FTZ R66, R37.reuse, R60 ;  /* 0x0000003c25427220 */ /* 0x040fe20000410000 */
[----:B------:R-:W-:Y:S01]  /*9140*/  FFMA.FTZ R61, R37, R54, -R64 ;  /* 0x00000036253d7223 */ /* 0x000fe20000010840 */
[----:B------:R-:W-:Y:S02]  /*9150*/  HADD2.F32 R37, -RZ, R49.H0_H0 ;  /* 0x20000031ff257230 */ /* 0x000fe40000004100 */
[----:B------:R-:W-:Y:S01]  /*9160*/  FFMA.FTZ R60, R52, R53, R55 ;  /* 0x00000035343c7223 */ /* 0x000fe20000010037 */
[----:B------:R-:W-:-:S02]  /*9170*/  HADD2.F32 R48, -RZ, R48.H0_H0 ;  /* 0x20000030ff307230 */ /* 0x000fc40000004100 */
[----:B------:R-:W-:Y:S01]  /*9180*/  FMUL.FTZ R52, R39, R160 ;  /* 0x000000a027347220 */ /* 0x000fe20000410000 */
[----:B------:R-:W-:Y:S02]  /*9190*/  HADD2.F32 R50, -RZ, R50.H1_H1 ;  /* 0x30000032ff327230 */ /* 0x000fe40000004100 */
[----:B------:R-:W-:Y:S01]  /*91a0*/  FFMA.FTZ R63, R51, R54, R66 ;  /* 0x00000036333f7223 */ /* 0x000fe20000010042 */
[----:B------:R-:W-:Y:S02]  /*91b0*/  HADD2.F32 R49, -RZ, R49.H1_H1 ;  /* 0x30000031ff317230 */ /* 0x000fe40000004100 */
[----:B------:R-:W-:Y:S01]  /*91c0*/  FMUL.FTZ R160, R37, R160 ;  /* 0x000000a025a07220 */ /* 0x000fe20000410000 */
[----:B------:R-:W-:Y:S02]  /*91d0*/  HADD2.F32 R158, -RZ, R158.H0_H0 ;  /* 0x2000009eff9e7230 */ /* 0x000fe40000004100 */
[----:B------:R-:W-:Y:S01]  /*91e0*/  FMUL.FTZ R54, R50, R48 ;  /* 0x0000003032367220 */ /* 0x000fe20000410000 */
[----:B------:R-:W-:-:S02]  /*91f0*/  HADD2.F32 R47, -RZ, R47.H0_H0 ;  /* 0x2000002fff2f7230 */ /* 0x000fc40000004100 */
[----:B------:R-:W-:Y:S01]  /*9200*/  FMUL.FTZ R53, R49, R48 ;  /* 0x0000003031357220 */ /* 0x000fe20000410000 */
[----:B------:R-:W-:Y:S02]  /*9210*/  HADD2.F32 R48, -RZ, R157.H0_H0 ;  /* 0x2000009dff307230 */ /* 0x000fe40000004100 */
[-C--:B------:R-:W-:Y:S01]  /*9220*/  FFMA.FTZ R160, R39, R158.reuse, R160 ;  /* 0x0000009e27a07223 */ /* 0x080fe200000100a0 */
[----:B------:R-:W-:Y:S01]  /*9230*/  FFMA.FTZ R52, R37, R158, -R52 ;  /* 0x0000009e25347223 */ /* 0x000fe20000010834 */
[-C--:B------:R-:W-:Y:S01]  /*9240*/  FFMA.FTZ R51, R49, R47.reuse, -R54 ;  /* 0x0000002f31337223 */ /* 0x080fe20000010836 */
[----:B------:R-:W-:Y:S01]  /*9250*/  FFMA.FTZ R53, R50, R47, R53 ;  /* 0x0000002f32357223 */ /* 0x000fe20000010035 */
[----:B------:R-:W-:Y:S01]  /*9260*/  HADD2.F32 R39, -RZ, R38.H0_H0 ;  /* 0x20000026ff277230 */ /* 0x000fe20000004100 */
[----:B------:R-:W-:Y:S01]  /*9270*/  F2FP.F16.F32.PACK_AB R61, R61, R62 ;  /* 0x0000003e3d3d723e */ /* 0x000fe200000000ff */
[----:B------:R-:W-:Y:S01]  /*9280*/  HADD2.F32 R50, -RZ, R159.H0_H0 ;  /* 0x2000009fff327230 */ /* 0x000fe20000004100 */
[----:B------:R-:W-:Y:S01]  /*9290*/  F2FP.F16.F32.PACK_AB R32, R51, R52 ;  /* 0x000000343320723e */ /* 0x000fe200000000ff */
[----:B------:R-:W-:-:S02]  /*92a0*/  HADD2.F32 R49, -RZ, R46.H0_H0 ;  /* 0x2000002eff317230 */ /* 0x000fc40000004100 */
[----:B------:R-:W-:Y:S02]  /*92b0*/  HADD2.F32 R37, -RZ, R34.H0_H0 ;  /* 0x20000022ff257230 */ /* 0x000fe40000004100 */
[----:B------:R-:W-:Y:S02]  /*92c0*/  HADD2.F32 R38, -RZ, R38.H1_H1 ;  /* 0x30000026ff267230 */ /* 0x000fe40000004100 */
[----:B------:R-:W-:Y:S02]  /*92d0*/  HADD2.F32 R34, -RZ, R34.H1_H1 ;  /* 0x30000022ff227230 */ /* 0x000fe40000004100 */
        /* <DEDUP_REMOVED lines=16> */
.L_x_4265:
[----:B------:R-:W-:Y:S05]  /*93e0*/  BSYNC B2 ;  /* 0x0000000000027941 */ /* 0x000fea0003800000 */
.L_x_4264:
[----:B------:R-:W-:Y:S02]  /*93f0*/  ULDC.64 UR4, c[0x0][0x208] ;  /* 0x0000820000047ab9 */ /* 0x000fe40000000a00 */
[----:B0-----:R0:W-:Y:S04]  /*9400*/  STG.E.128 desc[UR4][R40.64], R32 ;  /* 0x0000002028007986 */ /* 0x0011e8000c101d04 */
[----:B--2---:R0:W-:Y:S02]  /*9410*/  @!P3 STG.E.128 desc[UR4][R42.64], R36 ;  /* 0x000000242a00b986 */ /* 0x0041e4000c101d04 */
.L_x_4263:
[----:B------:R-:W-:Y:S05]  /*9420*/  BSYNC B1 ;  /* 0x0000000000017941 */ /* 0x000fea0003800000 */
.L_x_4262:
[----:B------:R-:W-:-:S13]  /*9430*/  ISETP.NE.AND P3, PT, R25, RZ, PT ;  /* 0x000000ff1900720c */ /* 0x000fda0003f65270 */
[----:B------:R-:W-:Y:S05]  /*9440*/  @!P3 BRA `(.L_x_4216) ;  /* 0x0000000800dcb947 */ /* 0x000fea0003800000 */
[----:B------:R-:W-:Y:S01]  /*9450*/  LOP3.LUT P5, RZ, R16, 0x1, RZ, 0xc0, !PT ;  /* 0x0000000110ff7812 */ /* 0x000fe200078ac0ff */
[----:B------:R-:W-:Y:S01]  /*9460*/  BSSY B1, `(.L_x_4266) ;  /* 0x0000070000017945 */ /* 0x000fe20003800000 */
[----:B0---4-:R-:W-:Y:S02]  /*9470*/  IADD3 R35, P3, P4, R108, R128, R15 ;  /* 0x000000806c237210 */ /* 0x011fe40007c7e00f */
[----:B------:R-:W-:Y:S02]  /*9480*/  SEL R149, R124, R149, !P5 ;  /* 0x000000957c957207 */ /* 0x000fe40006800000 */
[----:B---3--:R-:W-:Y:S02]  /*9490*/  IADD3.X R38, R4, R45, R112, P3, P4 ;  /* 0x0000002d04267210 */ /* 0x008fe40001fe8470 */
[----:B------:R-:W-:Y:S02]  /*94a0*/  SHF.R.S32.HI R32, RZ, 0x1f, R149 ;  /* 0x0000001fff207819 */ /* 0x000fe40000011495 */
[----:B------:R-:W-:-:S02]  /*94b0*/  LEA R40, P3, R35, R120, 0x1 ;  /* 0x0000007823287211 */ /* 0x000fc400078608ff */
[----:B------:R-:W-:Y:S02]  /*94c0*/  LEA.HI R32, R32, R149, RZ, 0x4 ;  /* 0x0000009520207211 */ /* 0x000fe400078f20ff */
[----:B------:R-:W-:Y:S02]  /*94d0*/  LEA.HI.X R41, R35, R121, R38, 0x1, P3 ;  /* 0x0000007923297211 */ /* 0x000fe400018f0c26 */
[----:B------:R-:W-:Y:S02]  /*94e0*/  LEA.HI.SX32 R32, R32, R115, 0x1c ;  /* 0x0000007320207211 */ /* 0x000fe400078fe2ff */
[----:B------:R-:W-:Y:S02]  /*94f0*/  ISETP.GE.AND P3, PT, R199, R119, PT ;  /* 0x00000077c700720c */ /* 0x000fe40003f66270 */
[----:B------:R-:W-:Y:S01]  /*9500*/  SHF.R.S32.HI R33, RZ, 0x1f, R32 ;  /* 0x0000001fff217819 */ /* 0x000fe20000011420 */
[----:B------:R-:W-:-:S03]  /*9510*/  IMAD.SHL.U32 R42, R32, 0x8, RZ ;  /* 0x00000008202a7824 */ /* 0x000fc600078e00ff */
[----:B------:R-:W-:Y:S02]  /*9520*/  LEA.HI R33, R33, R32, RZ, 0x3 ;  /* 0x0000002021217211 */ /* 0x000fe400078f18ff */
[----:B------:R-:W-:Y:S02]  /*9530*/  LOP3.LUT R32, R205, 0x38, R42, 0xf8, !PT ;  /* 0x00000038cd207812 */ /* 0x000fe400078ef82a */
        /* <DEDUP_REMOVED lines=13> */
[----:B0-----:R-:W-:Y:S01]  /*9610*/  MOV R36, R34 ;  /* 0x0000002200247202 */ /* 0x001fe20000000f00 */
[----:B------:R-:W-:Y:S01]  /*9620*/  IMAD.MOV.U32 R46, RZ, RZ, R38 ;  /* 0x000000ffff2e7224 */ /* 0x000fe200078e0026 */
        /* <DEDUP_REMOVED lines=27> */
[----:B------:R-:W-:Y:S02]  /*97e0*/  HADD2.F32 R48, -RZ, R70.H0_H0 ;  /* 0x20000046ff307230 */ /* 0x000fe40000004100 */
[----:B------:R-:W-:Y:S01]  /*97f0*/  FMUL.FTZ R47, R33, R47 ;  /* 0x0000002f212f7220 */ /* 0x000fe20000410000 */
[----:B------:R-:W-:Y:S01]  /*9800*/  HADD2.F32 R35, -RZ, R35.H1_H1 ;  /* 0x30000023ff237230 */ /* 0x000fe20000004100 */
[----:B------:R-:W-:Y:S01]  /*9810*/  SHF.R.U64 R61, R56, 0x10, R57 ;  /* 0x00000010383d7819 */ /* 0x000fe20000001239 */
[----:B------:R-:W-:-:S02]  /*9820*/  HADD2.F32 R37, -RZ, R152.H1_H1 ;  /* 0x30000098ff257230 */ /* 0x000fc40000004100 */
[-C--:B------:R-:W-:Y:S01]  /*9830*/  FMUL.FTZ R56, R39, R48.reuse ;  /* 0x0000003027387220 */ /* 0x080fe20000410000 */
[----:B------:R-:W-:Y:S02]  /*9840*/  HADD2.F32 R38, -RZ, R58.H0_H0 ;  /* 0x2000003aff267230 */ /* 0x000fe40000004100 */
[----:B------:R-:W-:Y:S01]  /*9850*/  FMUL.FTZ R58, R35, R48 ;  /* 0x00000030233a7220 */ /* 0x000fe20000410000 */
[----:B------:R-:W-:Y:S02]  /*9860*/  HADD2.F32 R156, -RZ, R156.H0_H0 ;  /* 0x2000009cff9c7230 */ /* 0x000fe40000004100 */
[-C--:B------:R-:W-:Y:S01]  /*9870*/  FFMA.FTZ R48, R34, R37.reuse, R47 ;  /* 0x0000002522307223 */ /* 0x080fe2000001002f */
[----:B------:R-:W-:Y:S01]  /*9880*/  FFMA.FTZ R54, R33, R37, -R54 ;  /* 0x0000002521367223 */ /* 0x000fe20000010836 */
[----:B------:R-:W-:Y:S02]  /*9890*/  HADD2.F32 R34, -RZ, R44.H0_H0 ;  /* 0x2000002cff227230 */ /* 0x000fe40000004100 */
[----:B------:R-:W-:Y:S01]  /*98a0*/  FFMA.FTZ R55, R35, R38, -R56 ;  /* 0x0000002623377223 */ /* 0x000fe20000010838 */
[----:B------:R-:W-:-:S02]  /*98b0*/  HADD2.F32 R37, -RZ, R60.H0_H0 ;  /* 0x2000003cff257230 */ /* 0x000fc40000004100 */
[----:B------:R-:W-:Y:S01]  /*98c0*/  FFMA.FTZ R57, R39, R38, R58 ;  /* 0x0000002627397223 */ /* 0x000fe2000001003a */
[----:B------:R-:W-:Y:S02]  /*98d0*/  HADD2.F32 R33, -RZ, R32.H0_H0 ;  /* 0x20000020ff217230 */ /* 0x000fe40000004100 */
[-C--:B------:R-:W-:Y:S01]  /*98e0*/  FMUL.FTZ R38, R34, R156.reuse ;  /* 0x0000009c22267220 */ /* 0x080fe20000410000 */
[----:B------:R-:W-:Y:S01]  /*98f0*/  HADD2.F32 R44, -RZ, R44.H1_H1 ;  /* 0x3000002cff2c7230 */ /* 0x000fe20000004100 */
[----:B------:R-:W-:Y:S01]  /*9900*/  F2FP.F16.F32.PACK_AB R49, R50, R49 ;  /* 0x000000313231723e */ /* 0x000fe200000000ff */
[----:B------:R-:W-:Y:S02]  /*9910*/  HADD2.F32 R32, -RZ, R32.H1_H1 ;  /* 0x30000020ff207230 */ /* 0x000fe40000004100 */
[----:B------:R-:W-:Y:S01]  /*9920*/  FMUL.FTZ R39, R33, R156 ;  /* 0x0000009c21277220 */ /* 0x000fe20000410000 */
[----:B------:R-:W-:Y:S02]  /*9930*/  HADD2.F32 R153, -RZ, R153.H0_H0 ;  /* 0x20000099ff997230 */ /* 0x000fe40000004100 */
[----:B------:R-:W-:Y:S01]  /*9940*/  FMUL.FTZ R47, R44, R37 ;  /* 0x000000252c2f7220 */ /* 0x000fe20000410000 */
[----:B------:R-:W-:-:S02]  /*9950*/  HADD2.F32 R35, -RZ, R61.H0_H0 ;  /* 0x2000003dff237230 */ /* 0x000fc40000004100 */
[C---:B------:R-:W-:Y:S01]  /*9960*/  FMUL.FTZ R37, R32.reuse, R37 ;  /* 0x0000002520257220 */ /* 0x040fe20000410000 */
[----:B------:R-:W-:Y:S02]  /*9970*/  HADD2.F32 R154, -RZ, R154.H0_H0 ;  /* 0x2000009aff9a7230 */ /* 0x000fe40000004100 */
[----:B------:R-:W-:Y:S01]  /*9980*/  FFMA.FTZ R38, R33, R153, -R38 ;  /* 0x0000009921267223 */ /* 0x000fe20000010826 */
[----:B------:R-:W-:Y:S02]  /*9990*/  HADD2.F32 R33, -RZ, R46.H0_H0 ;  /* 0x2000002eff217230 */ /* 0x000fe40000004100 */
[-C--:B------:R-:W-:Y:S01]  /*99a0*/  FFMA.FTZ R47, R32, R35.reuse, -R47 ;  /* 0x00000023202f7223 */ /* 0x080fe2000001082f */
[----:B------:R-:W-:Y:S01]  /*99b0*/  FFMA.FTZ R44, R44, R35, R37 ;  /* 0x000000232c2c7223 */ /* 0x000fe20000010025 */
        /* <DEDUP_REMOVED lines=22> */
[----:B------:R-:W-:Y:S01]  /*9b20*/  F2FP.F16.F32.PACK_AB R38, R35, R154 ;  /* 0x0000009a2326723e */ /* 0x000fe200000000ff */
[----:B------:R-:W-:Y:S01]  /*9b30*/  IMAD.MOV.U32 R37, RZ, RZ, R49 ;  /* 0x000000ffff257224 */ /* 0x000fe200078e0031 */
[----:B------:R-:W-:Y:S02]  /*9b40*/  F2FP.F16.F32.PACK_AB R33, R52, R51 ;  /* 0x000000333421723e */ /* 0x000fe400000000ff */
[----:B------:R-:W-:-:S07]  /*9b50*/  MOV R35, R54 ;  /* 0x0000003600237202 */ /* 0x000fce0000000f00 */
.L_x_4267:
[----:B------:R-:W-:Y:S05]  /*9b60*/  BSYNC B1 ;  /* 0x0000000000017941 */ /* 0x000fea0003800000 */
.L_x_4266:
[----:B------:R-:W-:Y:S01]  /*9b70*/  ISETP.GE.AND P3, PT, R42, R147, PT ;  /* 0x000000932a00720c */ /* 0x000fe20003f66270 */
[----:B------:R-:W-:Y:S02]  /*9b80*/  ULDC.64 UR4, c[0x0][0x208] ;  /* 0x0000820000047ab9 */ /* 0x000fe40000000a00 */
[----:B0-----:R0:W-:Y:S10]  /*9b90*/  STG.E.128 desc[UR4][R40.64], R32 ;  /* 0x0000002028007986 */ /* 0x0011f4000c101d04 */
[----:B------:R-:W-:Y:S05]  /*9ba0*/  @P3 BRA `(.L_x_4216) ;  /* 0x0000000400043947 */ /* 0x000fea0003800000 */
[--C-:B0-----:R-:W-:Y:S01]  /*9bb0*/  SHF.R.S32.HI R32, RZ, 0x1f, R42.reuse ;  /* 0x0000001fff207819 */ /* 0x101fe2000001142a */
[----:B------:R-:W-:Y:S01]  /*9bc0*/  ULDC.64 UR4, c[0x0][0x208] ;  /* 0x0000820000047ab9 */ /* 0x000fe20000000a00 */
[----:B------:R-:W-:-:S04]  /*9bd0*/  IADD3 R42, P3, P4, R108, R128, R42 ;  /* 0x000000806c2a7210 */ /* 0x000fc80007c7e02a */
[----:B------:R-:W-:Y:S02]  /*9be0*/  IADD3.X R45, R4, R45, R32, P3, P4 ;  /* 0x0000002d042d7210 */ /* 0x000fe40001fe8420 */
[----:B------:R-:W-:-:S04]  /*9bf0*/  LEA R120, P3, R42, R120, 0x1 ;  /* 0x000000782a787211 */ /* 0x000fc800078608ff */
[----:B------:R-:W-:-:S05]  /*9c00*/  LEA.HI.X R121, R42, R121, R45, 0x1, P3 ;  /* 0x000000792a797211 */ /* 0x000fca00018f0c2d */
[----:B--2---:R0:W-:Y:S01]  /*9c10*/  STG.E.128 desc[UR4][R120.64], R36 ;  /* 0x0000002478007986 */ /* 0x0041e2000c101d04 */
[----:B------:R-:W-:Y:S05]  /*9c20*/  BRA `(.L_x_4216) ;  /* 0x0000000000e47947 */ /* 0x000fea0003800000 */
.L_x_4183:
[----:B------:R-:W-:-:S04]  /*9c30*/  ULOP3.LUT UR4, UR60, 0x1, URZ, 0xfc, !UPT ;  /* 0x000000013c047892 */ /* 0x000fc8000f8efc3f */
[----:B------:R-:W-:-:S06]  /*9c40*/  UISETP.NE.AND UP0, UPT, UR4, 0x3, UPT ;  /* 0x000000030400788c */ /* 0x000fcc000bf05270 */
[----:B------:R-:W-:-:S13]  /*9c50*/  PLOP3.LUT P2, PT, PT, PT, UP0, 0x80, 0x0 ;  /* 0x000000000000781c */ /* 0x000fda0003f4f008 */
[----:B------:R-:W-:Y:S05]  /*9c60*/  @!P2 BRA `(.L_x_4268) ;  /* 0x000000000004a947 */ /* 0x000fea0003800000 */
[----:B------:R-:W-:Y:S01]  /*9c70*/  BPT.TRAP 0x1 ;  /* 0x000000040000795c */ /* 0x000fe20000300000 */
.L_x_4268:
[----:B------:R-:W-:Y:S01]  /*9c80*/  IMAD R89, R22, 0x8, R17 ;  /* 0x0000000816597824 */ /* 0x000fe200078e0211 */
[----:B------:R-:W-:Y:S01]  /*9c90*/  SHF.L.U32 R90, R204, 0x1f, RZ ;  /* 0x0000001fcc5a7819 */ /* 0x000fe200000006ff */
[----:B------:R-:W-:Y:S01]  /*9ca0*/  IMAD R88, R2, -0x60, R24 ;  /* 0xffffffa002587824 */ /* 0x000fe200078e0218 */
[----:B------:R-:W-:Y:S02]  /*9cb0*/  BSSY B1, `(.L_x_4269) ;  /* 0x0000004000017945 */ /* 0x000fe40003800000 */
[----:B------:R-:W0:Y:S02]  /*9cc0*/  SYNCS.PHASECHK.TRANS64.TRYWAIT P3, [R89+URZ+0x30890], R90 ;  /* 0x0308905a590075a7 */ /* 0x000e24000806017f */
[----:B------:R-:W-:Y:S01]  /*9cd0*/  VIMNMX R88, R88, 0x60, PT ;  /* 0x0000006058587848 */ /* 0x000fe20003fe0100 */
[----:B0-----:R-:W-:Y:S06]  /*9ce0*/  @!P3 BRA `(.L_x_4270) ;  /* 0x000001f400b0b947 */ /* 0x001fec0003800000 */
.L_x_4590:
[----:B------:R-:W-:Y:S05]  /*9cf0*/  BSYNC B1 ;  /* 0x0000000000017941 */ /* 0x000fea0003800000 */
.L_x_4269:
[----:B------:R-:W-:Y:S01]  /*9d00*/  ISETP.GE.AND P3, PT, R195, R88, PT ;  /* 0x00000058c300720c */ /* 0x000fe20003f66270 */
[----:B------:R-:W-:-:S12]  /*9d10*/  BSSY B1, `(.L_x_4271) ;  /* 0x0000015000017945 */ /* 0x000fd80003800000 */
[----:B------:R-:W-:Y:S05]  /*9d20*/  @P3 BRA `(.L_x_4272) ;  /* 0x00000000004c3947 */ /* 0x000fea0003800000 */
[----:B------:R-:W-:Y:S01]  /*9d30*/  ISETP.NE.AND P3, PT, R20, RZ, PT ;  /* 0x000000ff1400720c */ /* 0x000fe20003f65270 */
[----:B------:R-:W-:-:S12]  /*9d40*/  ULDC.64 UR4, c[0x0][0x208] ;  /* 0x0000820000047ab9 */ /* 0x000fd80000000a00 */
[----:B------:R-:W1:Y:S04]  /*9d50*/  @P3 LDS.128 R32, [R30+0x1e000] ;  /* 0x01e000001e203984 */ /* 0x000e680000000c00 */
[----:B-1----:R-:W-:Y:S01]  /*9d60*/  @P3 STG.E.128 desc[UR4][R38.64], R32 ;  /* 0x0000002026003986 */ /* 0x002fe2000c101d04 */
[----:B------:R-:W-:-:S13]  /*9d70*/  ISETP.NE.AND P3, PT, R21, RZ, PT ;  /* 0x000000ff1500720c */ /* 0x000fda0003f65270 */
        /* <DEDUP_REMOVED lines=13> */
[----:B-1----:R1:W-:Y:S02]  /*9e50*/  @P3 STG.E.128 desc[UR4][R38.64+0x140], R32 ;  /* 0x0001402026003986 */ /* 0x0023e4000c101d04 */
.L_x_4272:
[----:B------:R-:W-:Y:S05]  /*9e60*/  BSYNC B1 ;  /* 0x0000000000017941 */ /* 0x000fea0003800000 */
.L_x_4271:
[----:B------:R-:W-:-:S13]  /*9e70*/  ISETP.GE.AND P3, PT, R220, R88, PT ;  /* 0x00000058dc00720c */ /* 0x000fda0003f66270 */
[----:B------:R-:W-:Y:S05]  /*9e80*/  @P3 BRA `(.L_x_4216) ;  /* 0x00000000004c3947 */ /* 0x000fea0003800000 */
[----:B------:R-:W-:Y:S01]  /*9e90*/  ISETP.NE.AND P3, PT, R20, RZ, PT ;  /* 0x000000ff1400720c */ /* 0x000fe20003f65270 */
[----:B------:R-:W-:-:S12]  /*9ea0*/  ULDC.64 UR4, c[0x0][0x208] ;  /* 0x0000820000047ab9 */ /* 0x000fd80000000a00 */
[----:B-1----:R-:W1:Y:S04]  /*9eb0*/  @P3 LDS.128 R32, [R30+0x20000] ;  /* 0x020000001e203984 */ /* 0x002e680000000c00 */
        /* <DEDUP_REMOVED lines=16> */
.L_x_4216:
[----:B------:R-:W-:Y:S05]  /*9fc0*/  BSYNC B0 ;  /* 0x0000000000007941 */ /* 0x000fea0003800000 */
.L_x_4182:
        /* <DEDUP_REMOVED lines=17> */
.L_x_4274:
[----:B------:R-:W-:Y:S05]  /*a0e0*/  BSYNC B0 ;  /* 0x0000000000007941 */ /* 0x000fea0003800000 */
.L_x_4273:
[----:B------:R-:W1:Y:S01]  /*a0f0*/  SYNCS.PHASECHK.TRANS64.TRYWAIT P2, [R89+URZ+0x308b0], R90 ;  /* 0x0308b05a590075a7 */ /* 0x000e62000804017f */
[----:B------:R-:W-:Y:S01]  /*a100*/  ULDC UR61, c[0x0][0x2e4] ;  /* 0x0000b900003d7ab9 */ /* 0x000fe20000000800 */
[----:B------:R-:W-:Y:S01]  /*a110*/  ULDC.64 UR56, c[0x0][0x318] ;  /* 0x0000c60000387ab9 */ /* 0x000fe20000000a00 */
[----:B------:R-:W-:Y:S01]  /*a120*/  ULDC.64 UR58, c[0x0][0x308] ;  /* 0x0000c200003a7ab9 */ /* 0x000fe20000000a00 */
[----:B------:R-:W-:Y:S04]  /*a130*/  BSSY B0, `(.L_x_4275) ;  /* 0x0000002000007945 */ /* 0x000fe80003800000 */
[----:B-1----:R-:W-:Y:S05]  /*a140*/  @!P2 BRA `(.L_x_4276) ;  /* 0x000001f000aca947 */ /* 0x002fea0003800000 */
.L_x_4591:
[----:B------:R-:W-:Y:S05]  /*a150*/  BSYNC B0 ;  /* 0x0000000000007941 */ /* 0x000fea0003800000 */
.L_x_4275:
[----:B------:R-:W-:Y:S01]  /*a160*/  ISETP.GE.AND P2, PT, R195, R88, PT ;  /* 0x00000058c300720c */ /* 0x000fe20003f46270 */
[----:B------:R-:W-:Y:S01]  /*a170*/  BSSY B0, `(.L_x_4277) ;  /* 0x000001e000007945 */ /* 0x000fe20003800000 */
[----:B------:R-:W-:-:S11]  /*a180*/  IMAD.WIDE R36, R2, 0x60, R122 ;  /* 0x0000006002247825 */ /* 0x000fd600078e027a */
[----:B------:R-:W-:Y:S05]  /*a190*/  @P2 BRA `(.L_x_4278) ;  /* 0x00000000006c2947 */ /* 0x000fea0003800000 */
[----:B0-----:R-:W-:Y:S01]  /*a1a0*/  MOV R32, R106 ;  /* 0x0000006a00207202 */ /* 0x001fe20000000f00 */
[----:B------:R-:W-:Y:S01]  /*a1b0*/  IMAD R35, R37, UR56, RZ ;  /* 0x0000003825237c24 */ /* 0x000fe2000f8e02ff */
[----:B------:R-:W-:Y:S01]  /*a1c0*/  ULDC.64 UR4, c[0x0][0x208] ;  /* 0x0000820000047ab9 */ /* 0x000fe20000000a00 */
[----:B------:R-:W-:Y:S02]  /*a1d0*/  IMAD.MOV.U32 R33, RZ, RZ, R29 ;  /* 0x000000ffff217224 */ /* 0x000fe400078e001d */
[C---:B------:R-:W-:Y:S02]  /*a1e0*/  IMAD R35, R36.reuse, UR57, R35 ;  /* 0x0000003924237c24 */ /* 0x040fe4000f8e0223 */
[----:B------:R-:W-:-:S04]  /*a1f0*/  IMAD.WIDE.U32 R32, R36, UR56, R32 ;  /* 0x0000003824207c25 */ /* 0x000fc8000f8e0020 */
[----:B------:R-:W-:Y:S01]  /*a200*/  IMAD.IADD R33, R33, 0x1, R35 ;  /* 0x0000000121217824 */ /* 0x000fe200078e0223 */
[----:B------:R-:W-:-:S04]  /*a210*/  LEA R38, P2, R32, UR58, 0x1 ;  /* 0x0000003a20267c11 */ /* 0x000fc8000f8408ff */
[----:B------:R-:W-:Y:S02]  /*a220*/  LEA.HI.X R39, R32, UR59, R33, 0x1, P2 ;  /* 0x0000003b20277c11 */ /* 0x000fe400090f0c21 */
[----:B------:R-:W-:-:S13]  /*a230*/  ISETP.GE.AND P2, PT, R192, UR61, PT ;  /* 0x0000003dc0007c0c */ /* 0x000fda000bf46270 */
[----:B------:R-:W0:Y:S04]  /*a240*/  @!P2 LDS.128 R32, [R30] ;  /* 0x000000001e20a984 */ /* 0x000e280000000c00 */
[----:B0-----:R-:W-:Y:S01]  /*a250*/  @!P2 STG.E.128 desc[UR4][R38.64], R32 ;  /* 0x000000202600a986 */ /* 0x001fe2000c101d04 */
[----:B------:R-:W-:-:S13]  /*a260*/  ISETP.GE.AND P2, PT, R198, UR61, PT ;  /* 0x0000003dc6007c0c */ /* 0x000fda000bf46270 */
[----:B------:R-:W0:Y:S04]  /*a270*/  @!P2 LDS.128 R32, [R31] ;  /* 0x000000001f20a984 */ /* 0x000e280000000c00 */
[----:B0-----:R-:W-:Y:S01]  /*a280*/  @!P2 STG.E.128 desc[UR4][R38.64+0x40], R32 ;  /* 0x000040202600a986 */ /* 0x001fe2000c101d04 */
[----:B------:R-:W-:-:S13]  /*a290*/  ISETP.GE.AND P2, PT, R199, UR61, PT ;  /* 0x0000003dc7007c0c */ /* 0x000fda000bf46270 */
[----:B------:R-:W0:Y:S04]  /*a2a0*/  @!P2 LDS.128 R32, [R30+0x3000] ;  /* 0x003000001e20a984 */ /* 0x000e280000000c00 */
        /* <DEDUP_REMOVED lines=9> */
[----:B0-----:R2:W-:Y:S02]  /*a340*/  @!P2 STG.E.128 desc[UR4][R38.64+0x140], R32 ;  /* 0x000140202600a986 */ /* 0x0015e4000c101d04 */
.L_x_4278:
[----:B------:R-:W-:Y:S05]  /*a350*/  BSYNC B0 ;  /* 0x0000000000007941 */ /* 0x000fea0003800000 */
.L_x_4277:
[----:B------:R-:W-:Y:S01]  /*a360*/  ISETP.GE.AND P2, PT, R220, R88, PT ;  /* 0x00000058dc00720c */ /* 0x000fe20003f46270 */
[----:B------:R-:W-:-:S12]  /*a370*/  BSSY B0, `(.L_x_4279) ;  /* 0x000001f000007945 */ /* 0x000fd80003800000 */
[----:B------:R-:W-:Y:S05]  /*a380*/  @P2 BRA `(.L_x_4280) ;  /* 0x0000000000742947 */ /* 0x000fea0003800000 */
[----:B--2---:R-:W-:Y:S01]  /*a390*/  IADD3 R35, P2, R36, 0x40, RZ ;  /* 0x0000004024237810 */ /* 0x004fe20007f5e0ff */
[----:B------:R-:W-:Y:S01]  /*a3a0*/  IMAD.MOV.U32 R33, RZ, RZ, R29 ;  /* 0x000000ffff217224 */ /* 0x000fe200078e001d */
[----:B0-----:R-:W-:Y:S01]  /*a3b0*/  MOV R32, R106 ;  /* 0x0000006a00207202 */ /* 0x001fe20000000f00 */
[----:B------:R-:W-:Y:S02]  /*a3c0*/  ULDC.64 UR4, c[0x0][0x208] ;  /* 0x0000820000047ab9 */ /* 0x000fe40000000a00 */
[----:B------:R-:W-:Y:S02]  /*a3d0*/  IMAD.X R36, RZ, RZ, R37, P2 ;  /* 0x000000ffff247224 */ /* 0x000fe400010e0625 */
[----:B------:R-:W-:-:S04]  /*a3e0*/  IMAD.WIDE.U32 R32, R35, UR56, R32 ;  /* 0x0000003823207c25 */ /* 0x000fc8000f8e0020 */
[----:B------:R-:W-:-:S04]  /*a3f0*/  IMAD R36, R36, UR56, RZ ;  /* 0x0000003824247c24 */ /* 0x000fc8000f8e02ff */
[----:B------:R-:W-:Y:S01]  /*a400*/  IMAD R35, R35, UR57, R36 ;  /* 0x0000003923237c24 */ /* 0x000fe2000f8e0224 */
[----:B------:R-:W-:-:S03]  /*a410*/  LEA R36, P2, R32, UR58, 0x1 ;  /* 0x0000003a20247c11 */ /* 0x000fc6000f8408ff */
[----:B------:R-:W-:-:S05]  /*a420*/  IMAD.IADD R33, R33, 0x1, R35 ;  /* 0x0000000121217824 */ /* 0x000fca00078e0223 */
[----:B------:R-:W-:Y:S02]  /*a430*/  LEA.HI.X R37, R32, UR59, R33, 0x1, P2 ;  /* 0x0000003b20257c11 */ /* 0x000fe400090f0c21 */
        /* <DEDUP_REMOVED lines=18> */
.L_x_4280:
[----:B------:R-:W-:Y:S05]  /*a560*/  BSYNC B0 ;  /* 0x0000000000007941 */ /* 0x000fea0003800000 */
.L_x_4279:
[----:B------:R-:W-:Y:S01]  /*a570*/  @!PT LDS RZ, [RZ] ;  /* 0x00000000fffff984 */ /* 0x000fe20000000800 */
[----:B------:R-:W-:Y:S01]  /*a580*/  @!PT LDS RZ, [RZ] ;  /* 0x00000000fffff984 */ /* 0x000fe20000000800 */
[----:B------:R-:W-:Y:S01]  /*a590*/  @!PT LDS RZ, [RZ] ;  /* 0x00000000fffff984 */ /* 0x000fe20000000800 */
[----:B------:R-:W-:Y:S01]  /*a5a0*/  @!PT LDS RZ, [RZ] ;  /* 0x00000000fffff984 */ /* 0x000fe20000000800 */
[----:B------:R4:W-:Y:S06]  /*a5b0*/  MEMBAR.ALL.CTA ;  /* 0x0000000000007992 */ /* 0x0009ec0000008000 */
[----:B----4-:R-:W4:Y:S01]  /*a5c0*/  FENCE.VIEW.ASYNC.S ;  /* 0x00000000000073c6 */ /* 0x010f220000000000 */
[----:B-1----:R-:W-:Y:S01]  /*a5d0*/  @!P3 VIADD R89, R89, 0x308c0 ;  /* 0x000308c05959b836 */ /* 0x002fe20000000000 */
[----:B----4-:R1:W-:Y:S01]  /*a5e0*/  BAR.SYNC.DEFER_BLOCKING R151, 0x80 ;  /* 0x000200970000751d */ /* 0x0103e20000010000 */
[----:B------:R-:W-:-:S03]  /*a5f0*/  LOP3.LUT P4, RZ, R16, 0x2, RZ, 0xc0, !PT ;  /* 0x0000000210ff7812 */ /* 0x000fc6000788c0ff */
[----:B------:R-:W-:Y:S02]  /*a600*/  @!P3 PRMT R89, RZ, 0x654, R89 ;  /* 0x00000654ff59b816 */ /* 0x000fe40000000059 */
[----:B------:R-:W-:Y:S02]  /*a610*/  IADD3 R22, R22, 0x1, RZ ;  /* 0x0000000116167810 */ /* 0x000fe40007ffe0ff */
[----:B------:R-:W-:Y:S01]  /*a620*/  PLOP3.LUT P2, PT, PT, PT, PT, 0x8, 0x0 ;  /* 0x000000000000781c */ /* 0x000fe20003f4e170 */
[----:B------:R1:W-:Y:S01]  /*a630*/  @!P3 SYNCS.ARRIVE.TRANS64.RED.A1T0 RZ, [R89+URZ], RZ ;  /* 0x000000ff59ffb9a7 */ /* 0x0003e2000810043f */
[----:B------:R-:W-:-:S04]  /*a640*/  ISETP.NE.AND P3, PT, R22, 0x2, PT ;  /* 0x000000021600780c */ /* 0x000fc80003f65270 */
[----:B------:R-:W-:Y:S02]  /*a650*/  SEL R31, RZ, 0x1, P3 ;  /* 0x00000001ff1f7807 */ /* 0x000fe40001800000 */
[----:B------:R-:W-:Y:S02]  /*a660*/  SEL R22, R22, RZ, P3 ;  /* 0x000000ff16167207 */ /* 0x000fe40001800000 */
[----:B------:R-:W-:Y:S01]  /*a670*/  LOP3.LUT R204, R204, R31, RZ, 0x3c, !PT ;  /* 0x0000001fcccc7212 */ /* 0x000fe200078e3cff */
[----:B-1----:R-:W-:Y:S06]  /*a680*/  @P4 BRA `(.L_x_4281) ;  /* 0xffffff8000d04947 */ /* 0x002fec000383ffff */
.L_x_4177:
[----:B------:R-:W1:Y:S01]  /*a690*/  LDC.64 R4, c[0x0][0x9e0] ;  /* 0x00027800ff047b82 */ /* 0x000e620000000a00 */
[----:B------:R-:W-:Y:S01]  /*a6a0*/  BSSY B0, `(.L_x_4282) ;  /* 0x0000005000007945 */ /* 0x000fe20003800000 */
[----:B-1----:R-:W-:-:S03]  /*a6b0*/  ISETP.GE.AND P0, PT, R5, 0x1, PT ;  /* 0x000000010500780c */ /* 0x002fc60003f06270 */
[----:B------:R-:W-:Y:S10]  /*a6c0*/  @P2 BRA `(.L_x_4283) ;  /* 0x0000000000082947 */ /* 0x000ff40003800000 */
[----:B------:R-:W1:Y:S02]  /*a6d0*/  FENCE.VIEW.ASYNC.G ;  /* 0x00000000000073c6 */ /* 0x000e640000000100 */
[----:B-1----:R-:W-:Y:S06]  /*a6e0*/  BAR.ARV 0xc, 0x120 ;  /* 0x0304800000007b1d */ /* 0x002fec0000002000 */
.L_x_4283:
[----:B------:R-:W-:Y:S05]  /*a6f0*/  BSYNC B0 ;  /* 0x0000000000007941 */ /* 0x000fea0003800000 */
.L_x_4282:
[----:B------:R-:W-:Y:S01]  /*a700*/  IMAD.IADD R0, R146, 0x1, R4 ;  /* 0x0000000192007824 */ /* 0x000fe200078e0204 */
[----:B------:R-:W-:Y:S06]  /*a710*/  @!P0 BRA `(.L_x_4284) ;  /* 0x0000000000488947 */ /* 0x000fec0003800000 */
[C---:B------:R-:W-:Y:S01]  /*a720*/  ISETP.GT.AND P1, PT, R146.reuse, RZ, PT ;  /* 0x000000ff9200720c */ /* 0x040fe20003f24270 */
[----:B------:R-:W-:Y:S01]  /*a730*/  BSSY B0, `(.L_x_4285) ;  /* 0x000000e000007945 */ /* 0x000fe20003800000 */
[----:B------:R-:W-:-:S11]  /*a740*/  VIADD R2, R146, 0xffffffff ;  /* 0xffffffff92027836 */ /* 0x000fd60000000000 */
        /* <DEDUP_REMOVED lines=8> */
.L_x_4286:
[----:B------:R-:W-:-:S13]  /*a7d0*/  ISETP.NE.AND P1, PT, R5, 0x1, PT ;  /* 0x000000010500780c */ /* 0x000fda0003f25270 */
[----:B------:R-:W1:Y:S02]  /*a7e0*/  @P1 LDC.64 R6, c[0x0][0x9e8] ;  /* 0x00027a00ff061b82 */ /* 0x000e640000000a00 */
[----:B-1----:R-:W-:-:S05]  /*a7f0*/  @P1 IMAD.HI.U32 R4, R2, R6, RZ ;  /* 0x0000000602041227 */ /* 0x002fca00078e00ff */
[----:B------:R-:W-:-:S07]  /*a800*/  @P1 SHF.R.U32.HI R2, RZ, R7, R4 ;  /* 0x00000007ff021219 */ /* 0x000fce0000011604 */
.L_x_4287:
[----:B------:R-:W-:Y:S05]  /*a810*/  BSYNC B0 ;  /* 0x0000000000007941 */ /* 0x000fea0003800000 */
.L_x_4285:
[----:B------:R-:W-:-:S05]  /*a820*/  IMAD R3, R2, R5, R5 ;  /* 0x0000000502037224 */ /* 0x000fca00078e0205 */
[----:B------:R-:W-:-:S07]  /*a830*/  VIMNMX R0, R0, R3, PT ;  /* 0x0000000300007248 */ /* 0x000fce0003fe0100 */
.L_x_4284:
[----:B------:R-:W-:Y:S01]  /*a840*/  IADD3 R0, R0, 0x5f, RZ ;  /* 0x0000005f00007810 */ /* 0x000fe20007ffe0ff */
[----:B------:R-:W-:-:S04]  /*a850*/  ULDC UR4, c[0x0][0x9dc] ;  /* 0x0002770000047ab9 */ /* 0x000fc80000000800 */
[----:B------:R-:W-:-:S05]  /*a860*/  IMAD.HI R0, R0, 0x2aaaaaab, RZ ;  /* 0x2aaaaaab00007827 */ /* 0x000fca00078e02ff */
[----:B------:R-:W-:-:S04]  /*a870*/  SHF.R.U32.HI R3, RZ, 0x1f, R0 ;  /* 0x0000001fff037819 */ /* 0x000fc80000011600 */
[----:B------:R-:W-:Y:S01]  /*a880*/  LEA.HI.SX32 R3, R0, R3, 0x1c ;  /* 0x0000000300037211 */ /* 0x000fe200078fe2ff */
[----:B------:R-:W-:-:S03]  /*a890*/  VIADD R0, R145, -UR4 ;  /* 0x8000000491007c36 */ /* 0x000fc60008000000 */
[----:B------:R-:W-:Y:S01]  /*a8a0*/  VIMNMX R150, R150, R3, PT ;  /* 0x0000000396967248 */ /* 0x000fe20003fe0100 */
        /* <DEDUP_REMOVED lines=11> */
.L_x_4290:
[----:B------:R-:W-:-:S13]  /*a960*/  ISETP.NE.AND P0, PT, R5, 0x1, PT ;  /* 0x000000010500780c */ /* 0x000fda0003f05270 */
[----:B------:R-:W1:Y:S02]  /*a970*/  @P0 LDC.64 R2, c[0x0][0x9e8] ;  /* 0x00027a00ff020b82 */ /* 0x000e640000000a00 */
[----:B-1----:R-:W-:-:S05]  /*a980*/  @P0 IMAD.HI.U32 R2, R145, R2, RZ ;  /* 0x0000000291020227 */ /* 0x002fca00078e00ff */
[----:B------:R-:W-:-:S07]  /*a990*/  @P0 SHF.R.U32.HI R145, RZ, R3, R2 ;  /* 0x00000003ff910219 */ /* 0x000fce0000011602 */
.L_x_4291:
[----:B------:R-:W-:Y:S05]  /*a9a0*/  BSYNC B0 ;  /* 0x0000000000007941 */ /* 0x000fea0003800000 */
.L_x_4289:
[----:B------:R-:W-:-:S05]  /*a9b0*/  IMAD R145, R145, R5, RZ ;  /* 0x0000000591917224 */ /* 0x000fca00078e02ff */
[----:B------:R-:W-:-:S07]  /*a9c0*/  VIMNMX R0, R0, R145, !PT ;  /* 0x0000009100007248 */ /* 0x000fce0007fe0100 */
.L_x_4288:
[----:B------:R-:W-:Y:S01]  /*a9d0*/  IMAD.HI R2, R0, 0x2aaaaaab, RZ ;  /* 0x2aaaaaab00027827 */ /* 0x000fe200078e02ff */
[----:B------:R-:W-:Y:S02]  /*a9e0*/  PLOP3.LUT P0, PT, PT, PT, PT, 0x80, 0x0 ;  /* 0x000000000000781c */ /* 0x000fe40003f0f070 */
[----:B------:R-:W-:Y:S02]  /*a9f0*/  CS2R R118, SRZ ;  /* 0x0000000000767805 */ /* 0x000fe4000001ff00 */
[----:B------:R-:W-:Y:S01]  /*aa00*/  CS2R R116, SRZ ;  /* 0x0000000000747805 */ /* 0x000fe2000001ff00 */
[----:B------:R-:W-:Y:S01]  /*aa10*/  IMAD.MOV.U32 R0, RZ, RZ, RZ ;  /* 0x000000ffff007224 */ /* 0x000fe200078e00ff */
[----:B------:R-:W-:Y:S02]  /*aa20*/  SHF.R.U32.HI R3, RZ, 0x1f, R2 ;  /* 0x0000001fff037819 */ /* 0x000fe40000011602 */
[----:B------:R-:W-:Y:S02]  /*aa30*/  CS2R R114, SRZ ;  /* 0x0000000000727805 */ /* 0x000fe4000001ff00 */
[----:B------:R-:W-:-:S02]  /*aa40*/  CS2R R112, SRZ ;  /* 0x0000000000707805 */ /* 0x000fc4000001ff00 */
[----:B------:R-:W-:Y:S02]  /*aa50*/  CS2R R106, SRZ ;  /* 0x00000000006a7805 */ /* 0x000fe4000001ff00 */
[----:B------:R-:W-:Y:S02]  /*aa60*/  LEA.HI.SX32 R211, R2, R3, 0x1c ;  /* 0x0000000302d37211 */ /* 0x000fe400078fe2ff */
[----:B------:R-:W-:Y:S01]  /*aa70*/  CS2R R2, SRZ ;  /* 0x0000000000027805 */ /* 0x000fe2000001ff00 */
[----:B------:R-:W-:Y:S01]  /*aa80*/  IMAD.MOV.U32 R110, RZ, RZ, RZ ;  /* 0x000000ffff6e7224 */ /* 0x000fe200078e00ff */
[----:B------:R-:W-:Y:S02]  /*aa90*/  CS2R R108, SRZ ;  /* 0x00000000006c7805 */ /* 0x000fe4000001ff00 */
[----:B------:R-:W-:Y:S02]  /*aaa0*/  VIMNMX R211, RZ, R211, !PT ;  /* 0x000000d3ffd37248 */ /* 0x000fe40007fe0100 */
[----:B------:R-:W-:-:S02]  /*aab0*/  CS2R R54, SRZ ;  /* 0x0000000000367805 */ /* 0x000fc4000001ff00 */
[----:B------:R-:W-:Y:S02]  /*aac0*/  CS2R R104, SRZ ;  /* 0x0000000000687805 */ /* 0x000fe4000001ff00 */
[----:B------:R-:W-:Y:S02]  /*aad0*/  MOV R103, RZ ;  /* 0x000000ff00677202 */ /* 0x000fe40000000f00 */
[----:B------:R-:W-:Y:S02]  /*aae0*/  CS2R R98, SRZ ;  /* 0x0000000000627805 */ /* 0x000fe4000001ff00 */
[----:B------:R-:W-:Y:S02]  /*aaf0*/  ISETP.GT.AND P1, PT, R150, R211, PT ;  /* 0x000000d39600720c */ /* 0x000fe40003f24270 */
[----:B------:R-:W-:Y:S02]  /*ab00*/  CS2R R100, SRZ ;  /* 0x0000000000647805 */ /* 0x000fe4000001ff00 */
[----:B------:R-:W-:Y:S01]  /*ab10*/  CS2R R96, SRZ ;  /* 0x0000000000607805 */ /* 0x000fe2000001ff00 */
[----:B------:R-:W-:Y:S01]  /*ab20*/  IMAD.MOV.U32 R95, RZ, RZ, RZ ;  /* 0x000000ffff5f7224 */ /* 0x000fe200078e00ff */
[----:B------:R-:W-:-:S02]  /*ab30*/  CS2R R90, SRZ ;  /* 0x00000000005a7805 */ /* 0x000fc4000001ff00 */
[----:B------:R-:W-:Y:S02]  /*ab40*/  CS2R R92, SRZ ;  /* 0x00000000005c7805 */ /* 0x000fe4000001ff00 */
[----:B------:R-:W-:Y:S02]  /*ab50*/  CS2R R62, SRZ ;  /* 0x00000000003e7805 */ /* 0x000fe4000001ff00 */
[----:B------:R-:W-:Y:S01]  /*ab60*/  CS2R R88, SRZ ;  /* 0x0000000000587805 */ /* 0x000fe2000001ff00 */
[----:B------:R-:W-:Y:S01]  /*ab70*/  IMAD.MOV.U32 R87, RZ, RZ, RZ ;  /* 0x000000ffff577224 */ /* 0x000fe200078e00ff */
[----:B------:R-:W-:Y:S02]  /*ab80*/  CS2R R82, SRZ ;  /* 0x0000000000527805 */ /* 0x000fe4000001ff00 */
[----:B------:R-:W-:Y:S02]  /*ab90*/  CS2R R84, SRZ ;  /* 0x0000000000547805 */ /* 0x000fe4000001ff00 */
        /* <DEDUP_REMOVED lines=22> */
[----:B---3--:R-:W-:Y:S02]  /*ad00*/  CS2R R36, SRZ ;  /* 0x0000000000247805 */ /* 0x008fe4000001ff00 */
[----:B------:R-:W-:Y:S02]  /*ad10*/  CS2R R132, SRZ ;  /* 0x0000000000847805 */ /* 0x000fe4000001ff00 */
[----:B------:R-:W-:Y:S02]  /*ad20*/  CS2R R122, SRZ ;  /* 0x00000000007a7805 */ /* 0x000fe4000001ff00 */
[----:B0-2---:R-:W-:Y:S02]  /*ad30*/  CS2R R32, SRZ ;  /* 0x0000000000207805 */ /* 0x005fe4000001ff00 */
[----:B------:R-:W-:-:S02]  /*ad40*/  MOV R6, RZ ;  /* 0x000000ff00067202 */ /* 0x000fc40000000f00 */
[----:B------:R-:W-:Y:S01]  /*ad50*/  CS2R R28, SRZ ;  /* 0x00000000001c7805 */ /* 0x000fe2000001ff00 */
[----:B------:R-:W-:Y:S01]  /*ad60*/  IMAD.MOV.U32 R134, RZ, RZ, RZ ;  /* 0x000000ffff867224 */ /* 0x000fe200078e00ff */
        /* <DEDUP_REMOVED lines=30> */
.L_x_4293:
        /* <DEDUP_REMOVED lines=12> */
.L_x_4297:
[----:B-1----:R1:W2:Y:S02]  /*b010*/  SYNCS.PHASECHK.TRANS64.TRYWAIT P0, [R17+URZ+0x30800], R0 ;  /* 0x03080000110075a7 */ /* 0x0022a4000800017f */
[----:B--2---:R-:W-:Y:S05]  /*b020*/  @!P0 NANOSLEEP.SYNCS 0x989680 ;  /* 0x009896800000895d */ /* 0x004fea0003900000 */
[----:B------:R-:W2:Y:S02]  /*b030*/  @!P0 SYNCS.PHASECHK.TRANS64 P0, [R17+URZ+0x30800], R0 ;  /* 0x03080000110085a7 */ /* 0x000ea4000800007f */
[----:B--2---:R-:W-:Y:S05]  /*b040*/  @!P0 BRA `(.L_x_4297) ;  /* 0xfffffffc00f08947 */ /* 0x004fea000383ffff */
.L_x_4296:
[----:B------:R-:W-:Y:S05]  /*b050*/  BSYNC B0 ;  /* 0x0000000000007941 */ /* 0x000fea0003800000 */
.L_x_4295:
[----:B------:R-:W-:Y:S05]  /*b060*/  BRA `(.L_x_4298) ;  /* 0x0000006c00247947 */ /* 0x000fea0003800000 */
.L_x_4294:
[----:B------:R-:W2:Y:S01]  /*b070*/  LDL R0, [R1+0x3c] ;  /* 0x00003c0001007983 */ /* 0x000ea20000100800 */
[----:B------:R-:W0:Y:S01]  /*b080*/  LDC.64 R10, c[0x0][0x3d8] ;  /* 0x0000f600ff0a7b82 */ /* 0x000e220000000a00 */
[----:B-----5:R-:W-:Y:S01]  /*b090*/  SHF.R.S32.HI R9, RZ, 0x1f, R144 ;  /* 0x0000001fff097819 */ /* 0x020fe20000011490 */
[--C-:B------:R-:W-:Y:S01]  /*b0a0*/  IMAD.MOV.U32 R2, RZ, RZ, R18.reuse ;  /* 0x000000ffff027224 */ /* 0x100fe200078e0012 */
[----:B------:R-:W-:Y:S02]  /*b0b0*/  SHF.R.S32.HI R3, RZ, 0x1f, R18 ;  /* 0x0000001fff037819 */ /* 0x000fe40000011412 */
[----:B------:R-:W-:-:S03]  /*b0c0*/  SHF.R.S32.HI R7, RZ, 0x1f, R192 ;  /* 0x0000001fff077819 */ /* 0x000fc600000114c0 */
[----:B------:R-:W1:Y:S01]  /*b0d0*/  LDC.64 R12, c[0x0][0x3e8] ;  /* 0x0000fa00ff0c7b82 */ /* 0x000e620000000a00 */
[-C--:B0-----:R-:W-:Y:S01]  /*b0e0*/  IMAD R6, R221, R10.reuse, RZ ;  /* 0x0000000add067224 */ /* 0x081fe200078e02ff */
[----:B------:R-:W-:Y:S01]  /*b0f0*/  SHF.L.U64.HI R74, R10, 0x6, R11 ;  /* 0x000000060a4a7819 */ /* 0x000fe2000001020b */
[----:B------:R-:W-:-:S04]  /*b100*/  IMAD.WIDE.U32 R72, R144, R10, RZ ;  /* 0x0000000a90487225 */ /* 0x000fc800078e00ff */
[----:B------:R-:W-:Y:S01]  /*b110*/  IMAD.WIDE.U32 R4, R195, R10, R2 ;  /* 0x0000000ac3047225 */ /* 0x000fe200078e0002 */
[----:B-1----:R-:W-:-:S03]  /*b120*/  SHF.L.U64.HI R69, R12, 0x6, R13 ;  /* 0x000000060c457819 */ /* 0x002fc6000001020d */
[C---:B------:R-:W-:Y:S01]  /*b130*/  IMAD R83, R195.reuse, R11, R6 ;  /* 0x0000000bc3537224 */ /* 0x040fe200078e0206 */
[----:B------:R-:W-:Y:S01]  /*b140*/  IADD3 R79, P0, R4, R72, RZ ;  /* 0x00000048044f7210 */ /* 0x000fe20007f1e0ff */
[----:B------:R-:W-:Y:S02]  /*b150*/  IMAD.MOV.U32 R6, RZ, RZ, R192 ;  /* 0x000000ffff067224 */ /* 0x000fe400078e00c0 */
[----:B------:R-:W-:-:S04]  /*b160*/  IMAD.WIDE.U32 R2, R195, R12, R2 ;  /* 0x0000000cc3027225 */ /* 0x000fc800078e0002 */
[----:B------:R-:W-:Y:S02]  /*b170*/  IMAD.SHL.U32 R76, R10, 0x40, RZ ;  /* 0x000000400a4c7824 */ /* 0x000fe400078e00ff */
[----:B------:R-:W-:Y:S01]  /*b180*/  IMAD.SHL.U32 R75, R12, 0x40, RZ ;  /* 0x000000400c4b7824 */ /* 0x000fe200078e00ff */
[----:B--2---:R-:W-:Y:S01]  /*b190*/  R2UR UR4, R0 ;  /* 0x00000000000472ca */ /* 0x004fe200000e0000 */
[C---:B------:R-:W-:Y:S02]  /*b1a0*/  IMAD R0, R9.reuse, R10, RZ ;  /* 0x0000000a09007224 */ /* 0x040fe400078e02ff */
[----:B------:R-:W-:Y:S02]  /*b1b0*/  IMAD R9, R9, R12, RZ ;  /* 0x0000000c09097224 */ /* 0x000fe400078e02ff */
[C---:B------:R-:W-:Y:S02]  /*b1c0*/  IMAD R61, R144.reuse, R11, R0 ;  /* 0x0000000b903d7224 */ /* 0x040fe400078e0200 */
[----:B------:R-:W-:-:S02]  /*b1d0*/  IMAD R9, R144, R13, R9 ;  /* 0x0000000d90097224 */ /* 0x000fc400078e0209 */
[----:B------:R-:W-:Y:S02]  /*b1e0*/  IMAD.IADD R61, R61, 0x1, R73 ;  /* 0x000000013d3d7824 */ /* 0x000fe400078e0249 */
[----:B------:R-:W-:Y:S02]  /*b1f0*/  IMAD R0, R221, R12, RZ ;  /* 0x0000000cdd007224 */ /* 0x000fe400078e02ff */
[----:B------:R-:W-:Y:S01]  /*b200*/  ULOP3.LUT UP0, URZ, UR4, 0x3ff, URZ, 0xc0, !UPT ;  /* 0x000003ff043f7892 */ /* 0x000fe2000f80c03f */
[----:B------:R-:W-:Y:S01]  /*b210*/  IADD3.X R81, R61, R5, R83, P0, !PT ;  /* 0x000000053d517210 */ /* 0x000fe200007fe453 */
[----:B------:R-:W-:-:S04]  /*b220*/  IMAD.WIDE.U32 R4, R195, R10, R6 ;  /* 0x0000000ac3047225 */ /* 0x000fc800078e0006 */
[----:B------:R-:W-:Y:S01]  /*b230*/  IMAD.WIDE.U32 R144, R144, R12, RZ ;  /* 0x0000000c90907225 */ /* 0x000fe200078e00ff */
[----:B------:R-:W-:-:S03]  /*b240*/  IADD3 R71, P1, R4, R72, RZ ;  /* 0x0000004804477210 */ /* 0x000fc60007f3e0ff */
[----:B------:R-:W-:Y:S01]  /*b250*/  IMAD.WIDE.U32 R6, R195, R12, R6 ;  /* 0x0000000cc3067225 */ /* 0x000fe200078e0006 */
[----:B------:R-:W-:Y:S02]  /*b260*/  IADD3.X R83, R61, R83, R5, P1, !PT ;  /* 0x000000533d537210 */ /* 0x000fe40000ffe405 */
[----:B------:R-:W-:Y:S01]  /*b270*/  PLOP3.LUT P1, PT, PT, PT, UP0, 0x80, 0x0 ;  /* 0x000000000000781c */ /* 0x000fe20003f2f008 */
[----:B------:R-:W-:Y:S01]  /*b280*/  IMAD R0, R195, R13, R0 ;  /* 0x0000000dc3007224 */ /* 0x000fe200078e0200 */
[----:B------:R-:W-:Y:S02]  /*b290*/  IADD3 R77, R9, R145, RZ ;  /* 0x00000091094d7210 */ /* 0x000fe40007ffe0ff */
[-C--:B------:R-:W-:Y:S02]  /*b2a0*/  IADD3 R60, P0, R2, R144.reuse, RZ ;  /* 0x00000090023c7210 */ /* 0x080fe40007f1e0ff */
[----:B------:R-:W-:Y:S02]  /*b2b0*/  IADD3 R70, P2, R6, R144, RZ ;  /* 0x0000009006467210 */ /* 0x000fe40007f5e0ff */
[----:B------:R-:W-:-:S02]  /*b2c0*/  IADD3.X R78, R77, R3, R0, P0, !PT ;  /* 0x000000034d4e7210 */ /* 0x000fc400007fe400 */
[----:B------:R-:W-:-:S03]  /*b2d0*/  IADD3.X R80, R77, R0, R7, P2, !PT ;  /* 0x000000004d507210 */ /* 0x000fc600017fe407 */
        /* <DEDUP_REMOVED lines=17> */
.L_x_4299:
[----:B------:R-:W0:Y:S01]  /*b3f0*/  LDC.64 R12, c[0x0][0x3d8] ;  /* 0x0000f600ff0c7b82 */ /* 0x000e220000000a00 */
[----:B------:R-:W-:Y:S01]  /*b400*/  SHF.R.S32.HI R5, RZ, 0x1f, R201 ;  /* 0x0000001fff057819 */ /* 0x000fe200000114c9 */
[----:B------:R-:W-:Y:S01]  /*b410*/  ULDC.U8 UR4, c[0x0][0x3f0] ;  /* 0x0000fc0000047ab9 */ /* 0x000fe20000000000 */
[----:B------:R-:W-:Y:S01]  /*b420*/  BSSY B0, `(.L_x_4300) ;  /* 0x0000685000007945 */ /* 0x000fe20003800000 */
[----:B------:R-:W-:-:S04]  /*b430*/  ISETP.NE.AND P0, PT, RZ, UR4, PT ;  /* 0x00000004ff007c0c */ /* 0x000fc8000bf05270 */
[----:B------:R-:W1:Y:S01]  /*b440*/  LDC.64 R2, c[0x0][0x3e8] ;  /* 0x0000fa00ff027b82 */ /* 0x000e620000000a00 */
[----:B0-----:R-:W-:-:S04]  /*b450*/  IMAD R0, R5, R12, RZ ;  /* 0x0000000c05007224 */ /* 0x001fc800078e02ff */
[C---:B------:R-:W-:Y:S02]  /*b460*/  IMAD R9, R201.reuse, R13, R0 ;  /* 0x0000000dc9097224 */ /* 0x040fe400078e0200 */
[----:B------:R-:W-:Y:S02]  /*b470*/  IMAD R0, R201, -0x80, R197 ;  /* 0xffffff80c9007824 */ /* 0x000fe400078e02c5 */
[----:B-1----:R-:W-:Y:S02]  /*b480*/  IMAD R8, R5, R2, RZ ;  /* 0x0000000205087224 */ /* 0x002fe400078e02ff */
[----:B------:R-:W-:Y:S01]  /*b490*/  IMAD.WIDE.U32 R4, R201, R12, RZ ;  /* 0x0000000cc9047225 */ /* 0x000fe200078e00ff */
[----:B------:R-:W-:-:S03]  /*b4a0*/  VIMNMX R10, R0, 0x80, PT ;  /* 0x00000080000a7848 */ /* 0x000fc60003fe0100 */
[----:B------:R-:W-:Y:S01]  /*b4b0*/  IMAD.WIDE.U32 R6, R201, R2, RZ ;  /* 0x00000002c9067225 */ /* 0x000fe200078e00ff */
[----:B------:R-:W-:-:S03]  /*b4c0*/  IADD3 R9, R5, R9, RZ ;  /* 0x0000000905097210 */ /* 0x000fc60007ffe0ff */
[----:B------:R-:W-:Y:S01]  /*b4d0*/  IMAD R11, R201, R3, R8 ;  /* 0x00000003c90b7224 */ /* 0x000fe200078e0208 */
[C---:B------:R-:W-:Y:S01]  /*b4e0*/  SHF.L.U64.HI R82, R4.reuse, 0x7, R9 ;  /* 0x0000000704527819 */ /* 0x040fe20000010209 */
[----:B------:R-:W-:Y:S02]  /*b4f0*/  IMAD.SHL.U32 R84, R4, 0x80, RZ ;  /* 0x0000008004547824 */ /* 0x000fe400078e00ff */
[----:B------:R-:W-:Y:S02]  /*b500*/  IMAD.IADD R5, R7, 0x1, R11 ;  /* 0x0000000107057824 */ /* 0x000fe400078e020b */
[----:B------:R-:W-:-:S03]  /*b510*/  IMAD.SHL.U32 R87, R6, 0x80, RZ ;  /* 0x0000008006577824 */ /* 0x000fc600078e00ff */
[----:B------:R-:W-:Y:S01]  /*b520*/  SHF.L.U64.HI R85, R6, 0x7, R5 ;  /* 0x0000000706557819 */ /* 0x000fe20000010205 */
[----:B------:R-:W-:Y:S06]  /*b530*/  @!P0 BRA `(.L_x_4301) ;  /* 0x0000003000f48947 */ /* 0x000fec0003800000 */
[----:B------:R-:W0:Y:S01]  /*b540*/  LDC R80, c[0x0][0x428] ;  /* 0x00010a00ff507b82 */ /* 0x000e220000000800 */
        /* <DEDUP_REMOVED lines=18> */
[C---:B------:R-:W-:Y:S01]  /*b670*/  VIADD R7, R18.reuse, 0x20 ;  /* 0x0000002012077836 */ /* 0x040fe20000000000 */
[----:B------:R-:W-:Y:S01]  /*b680*/  IADD3 R6, R18, 0x10, RZ ;  /* 0x0000001012067810 */ /* 0x000fe20007ffe0ff */
[----:B------:R-:W-:Y:S01]  /*b690*/  ULDC UR6, c[0x0][0x3d4] ;  /* 0x0000f50000067ab9 */ /* 0x000fe20000000800 */
[----:B------:R-:W-:Y:S01]  /*b6a0*/  IMAD.X R5, R82, 0x1, R81, P1 ;  /* 0x0000000152057824 */ /* 0x000fe200008e0651 */
[----:B------:R-:W-:Y:S01]  /*b6b0*/  LEA R4, P3, R0, UR4, 0x1 ;  /* 0x0000000400047c11 */ /* 0x000fe2000f8608ff */
[C---:B------:R-:W-:Y:S01]  /*b6c0*/  VIADD R11, R18.reuse, 0x30 ;  /* 0x00000030120b7836 */ /* 0x040fe20000000000 */
[----:B------:R-:W-:Y:S01]  /*b6d0*/  ISETP.GE.AND P1, PT, R7, UR6, PT ;  /* 0x0000000607007c0c */ /* 0x000fe2000bf26270 */
[----:B------:R-:W-:Y:S01]  /*b6e0*/  VIADD R15, R18, 0x50 ;  /* 0x00000050120f7836 */ /* 0x000fe20000000000 */
[----:B------:R-:W-:Y:S01]  /*b6f0*/  LEA.HI.X R5, R0, UR5, R5, 0x1, P3 ;  /* 0x0000000500057c11 */ /* 0x000fe200098f0c05 */
[----:B------:R-:W-:Y:S01]  /*b700*/  ULDC.64 UR4, c[0x0][0x3e0] ;  /* 0x0000f80000047ab9 */ /* 0x000fe20000000a00 */
[----:B------:R-:W-:-:S02]  /*b710*/  IADD3 R0, P4, R87, R60, RZ ;  /* 0x0000003c57007210 */ /* 0x000fc40007f9e0ff */
[----:B------:R-:W-:Y:S02]  /*b720*/  CS2R R70, SRZ ;  /* 0x0000000000467805 */ /* 0x000fe4000001ff00 */
[----:B------:R-:W-:Y:S02]  /*b730*/  ISETP.GE.AND P2, PT, R6, UR6, PT ;  /* 0x0000000606007c0c */ /* 0x000fe4000bf46270 */
[----:B------:R-:W-:Y:S02]  /*b740*/  CS2R R64, SRZ ;  /* 0x0000000000407805 */ /* 0x000fe4000001ff00 */
[----:B------:R-:W-:Y:S01]  /*b750*/  LEA R6, P6, R0, UR4, 0x1 ;  /* 0x0000000400067c11 */ /* 0x000fe2000f8c08ff */
[----:B------:R-:W-:Y:S01]  /*b760*/  IMAD.X R7, R85, 0x1, R78, P4 ;  /* 0x0000000155077824 */ /* 0x000fe200020e064e */
[----:B------:R-:W-:Y:S02]  /*b770*/  IADD3 R14, R18, 0x40, RZ ;  /* 0x00000040120e7810 */ /* 0x000fe40007ffe0ff */
[----:B------:R-:W-:-:S02]  /*b780*/  CS2R R56, SRZ ;  /* 0x0000000000387805 */ /* 0x000fc4000001ff00 */
[----:B------:R-:W-:Y:S02]  /*b790*/  ISETP.GE.AND P3, PT, R18, UR6, PT ;  /* 0x0000000612007c0c */ /* 0x000fe4000bf66270 */
[----:B------:R-:W-:Y:S02]  /*b7a0*/  CS2R R52, SRZ ;  /* 0x0000000000347805 */ /* 0x000fe4000001ff00 */
[----:B------:R-:W-:Y:S02]  /*b7b0*/  LEA.HI.X R7, R0, UR5, R7, 0x1, P6 ;  /* 0x0000000500077c11 */ /* 0x000fe4000b0f0c07 */
[----:B------:R-:W-:Y:S02]  /*b7c0*/  CS2R R50, SRZ ;  /* 0x0000000000327805 */ /* 0x000fe4000001ff00 */
[----:B------:R-:W-:Y:S02]  /*b7d0*/  ISETP.GE.AND P5, PT, R11, UR6, PT ;  /* 0x000000060b007c0c */ /* 0x000fe4000bfa6270 */
[----:B------:R-:W-:-:S02]  /*b7e0*/  CS2R R44, SRZ ;  /* 0x00000000002c7805 */ /* 0x000fc4000001ff00 */
[----:B------:R-:W-:Y:S01]  /*b7f0*/  ISETP.GE.AND P4, PT, R14, UR6, PT ;  /* 0x000000060e007c0c */ /* 0x000fe2000bf86270 */
[----:B------:R-:W-:Y:S01]  /*b800*/  ULDC.64 UR8, c[0x0][0x208] ;  /* 0x0000820000087ab9 */ /* 0x000fe20000000a00 */
[----:B------:R-:W-:Y:S02]  /*b810*/  ISETP.GE.AND P6, PT, R15, UR6, PT ;  /* 0x000000060f007c0c */ /* 0x000fe4000bfc6270 */
        /* <DEDUP_REMOVED lines=18> */
.L_x_4303:
[----:B------:R-:W-:Y:S05]  /*b940*/  BSYNC B1 ;  /* 0x0000000000017941 */ /* 0x000fea0003800000 */
.L_x_4302:
[----:B------:R-:W-:Y:S01]  /*b950*/  ISETP.GE.AND P1, PT, R220, R10, PT ;  /* 0x0000000adc00720c */ /* 0x000fe20003f26270 */
[----:B------:R-:W-:Y:S01]  /*b960*/  BSSY B1, `(.L_x_4304) ;  /* 0x000003e000017945 */ /* 0x000fe20003800000 */
[----:B-1----:R-:W-:Y:S02]  /*b970*/  LOP3.LUT R5, R207, 0x18, R192, 0xf8, !PT ;  /* 0x00000018cf057812 */ /* 0x002fe400078ef8c0 */
        /* <DEDUP_REMOVED lines=10> */
[----:B------:R-:W-:Y:S02]  /*ba20*/  LOP3.LUT R10, R5, R208, RZ, 0x3c, !PT ;  /* 0x000000d0050a7212 */ /* 0x000fe400078e3cff */
[----:B------:R-:W-:Y:S01]  /*ba30*/  CS2R R20, SRZ ;  /* 0x0000000000147805 */ /* 0x000fe2000001ff00 */
[----:B------:R-:W-:Y:S06]  /*ba40*/  @P1 BRA `(.L_x_4305) ;  /* 0x0000000000bc1947 */ /* 0x000fec0003800000 */
[----:B------:R-:W-:Y:S01]  /*ba50*/  IADD3 R75, P4, P5, R60, R75, R87 ;  /* 0x0000004b3c4b7210 */ /* 0x000fe20007d9e057 */
[C---:B------:R-:W-:Y:S01]  /*ba60*/  VIADD R4, R18.reuse, 0x10 ;  /* 0x0000001012047836 */ /* 0x040fe20000000000 */
[----:B------:R-:W-:Y:S01]  /*ba70*/  IADD3 R76, P2, P3, R79, R76, R84 ;  /* 0x0000004c4f4c7210 */ /* 0x000fe20007b5e054 */
[----:B------:R-:W-:Y:S01]  /*ba80*/  ULDC UR8, c[0x0][0x3d4] ;  /* 0x0000f50000087ab9 */ /* 0x000fe20000000800 */
[----:B------:R-:W-:Y:S01]  /*ba90*/  IADD3 R6, R18, 0x20, RZ ;  /* 0x0000002012067810 */ /* 0x000fe20007ffe0ff */
[----:B------:R-:W-:Y:S01]  /*baa0*/  ULDC.64 UR4, c[0x0][0x3c8] ;  /* 0x0000f20000047ab9 */ /* 0x000fe20000000a00 */
[----:B------:R-:W-:Y:S01]  /*bab0*/  IADD3.X R0, R78, R69, R85, P4, P5 ;  /* 0x000000454e007210 */ /* 0x000fe200027ea455 */
[----:B------:R-:W-:Y:S01]  /*bac0*/  ULDC.64 UR6, c[0x0][0x3e0] ;  /* 0x0000f80000067ab9 */ /* 0x000fe20000000a00 */
[----:B------:R-:W-:Y:S01]  /*bad0*/  IADD3.X R5, R81, R74, R82, P2, P3 ;  /* 0x0000004a51057210 */ /* 0x000fe200017e6452 */
[C---:B------:R-:W-:Y:S01]  /*bae0*/  VIADD R7, R18.reuse, 0x30 ;  /* 0x0000003012077836 */ /* 0x040fe20000000000 */
[----:B------:R-:W-:-:S02]  /*baf0*/  ISETP.GE.AND P5, PT, R18, UR8, PT ;  /* 0x0000000812007c0c */ /* 0x000fc4000bfa6270 */
[----:B------:R-:W-:Y:S02]  /*bb00*/  CS2R R42, SRZ ;  /* 0x00000000002a7805 */ /* 0x000fe4000001ff00 */
[----:B------:R-:W-:Y:S02]  /*bb10*/  ISETP.GE.AND P2, PT, R4, UR8, PT ;  /* 0x0000000804007c0c */ /* 0x000fe4000bf46270 */
[----:B------:R-:W-:Y:S02]  /*bb20*/  CS2R R40, SRZ ;  /* 0x0000000000287805 */ /* 0x000fe4000001ff00 */
[----:B------:R-:W-:Y:S01]  /*bb30*/  LEA R4, P3, R76, UR4, 0x1 ;  /* 0x000000044c047c11 */ /* 0x000fe2000f8608ff */
[----:B------:R-:W-:Y:S01]  /*bb40*/  VIADD R8, R18, 0x40 ;  /* 0x0000004012087836 */ /* 0x000fe20000000000 */
[----:B------:R-:W-:Y:S01]  /*bb50*/  ISETP.GE.AND P4, PT, R6, UR8, PT ;  /* 0x0000000806007c0c */ /* 0x000fe2000bf86270 */
[----:B------:R-:W-:Y:S01]  /*bb60*/  ULDC.64 UR10, c[0x0][0x208] ;  /* 0x00008200000a7ab9 */ /* 0x000fe20000000a00 */
[----:B------:R-:W-:-:S02]  /*bb70*/  LEA R6, P6, R75, UR6, 0x1 ;  /* 0x000000064b067c11 */ /* 0x000fc4000f8c08ff */
[----:B------:R-:W-:Y:S02]  /*bb80*/  LEA.HI.X R5, R76, UR5, R5, 0x1, P3 ;  /* 0x000000054c057c11 */ /* 0x000fe400098f0c05 */
[----:B------:R-:W-:Y:S02]  /*bb90*/  ISETP.GE.AND P3, PT, R7, UR8, PT ;  /* 0x0000000807007c0c */ /* 0x000fe4000bf66270 */
[----:B------:R-:W-:Y:S01]  /*bba0*/  LEA.HI.X R7, R75, UR7, R0, 0x1, P6 ;  /* 0x000000074b077c11 */ /* 0x000fe2000b0f0c00 */
[----:B------:R-:W-:Y:S01]  /*bbb0*/  VIADD R0, R18, 0x50 ;  /* 0x0000005012007836 */ /* 0x000fe20000000000 */
        /* <DEDUP_REMOVED lines=24> */
.L_x_4305:
[----:B------:R-:W-:Y:S05]  /*bd40*/  BSYNC B1 ;  /* 0x0000000000017941 */ /* 0x000fea0003800000 */
.L_x_4304:
[----:B------:R-:W-:Y:S01]  /*bd50*/  LOP3.LUT P2, RZ, R216, 0x4, RZ, 0xc0, !PT ;  /* 0x00000004d8ff7812 */ /* 0x000fe2000784c0ff */
[----:B-----5:R-:W-:Y:S01]  /*bd60*/  IMAD.MOV.U32 R11, RZ, RZ, R65 ;  /* 0x000000ffff0b7224 */ /* 0x020fe200078e0041 */
[----:B------:R-:W-:Y:S01]  /*bd70*/  IADD3 R10, R209, R10, RZ ;  /* 0x0000000ad10a7210 */ /* 0x000fe20007ffe0ff */
[----:B------:R-:W-:Y:S01]  /*bd80*/  IMAD.MOV.U32 R14, RZ, RZ, R70 ;  /* 0x000000ffff0e7224 */ /* 0x000fe200078e0046 */
[----:B------:R-:W-:Y:S01]  /*bd90*/  MOV R0, R64 ;  /* 0x0000004000007202 */ /* 0x000fe20000000f00 */
[----:B-1----:R-:W-:Y:S01]  /*bda0*/  IMAD.MOV.U32 R7, RZ, RZ, R77 ;  /* 0x000000ffff077224 */ /* 0x002fe200078e004d */
[----:B------:R-:W-:Y:S01]  /*bdb0*/  PRMT R82, R11, 0x7610, R82 ;  /* 0x000076100b527816 */ /* 0x000fe20000000052 */
[----:B------:R-:W-:Y:S01]  /*bdc0*/  IMAD R60, R10, 0x2, R17 ;  /* 0x000000020a3c7824 */ /* 0x000fe200078e0211 */
[----:B------:R-:W-:Y:S01]  /*bdd0*/  PRMT R83, R83, 0x5410, R0 ;  /* 0x0000541053537816 */ /* 0x000fe20000000000 */
[----:B------:R-:W-:Y:S01]  /*bde0*/  IMAD.MOV.U32 R11, RZ, RZ, R46 ;  /* 0x000000ffff0b7224 */ /* 0x000fe200078e002e */
[----:B------:R-:W-:Y:S01]  /*bdf0*/  PRMT R85, R14, 0x7610, R85 ;  /* 0x000076100e557816 */ /* 0x000fe20000000055 */
[C---:B------:R-:W-:Y:S01]  /*be00*/  VIADD R15, R60.reuse, 0x12400 ;  /* 0x000124003c0f7836 */ /* 0x040fe20000000000 */
[----:B------:R-:W-:Y:S01]  /*be10*/  MOV R0, R71 ;  /* 0x0000004700007202 */ /* 0x000fe20000000f00 */
[----:B------:R-:W-:Y:S01]  /*be20*/  IMAD.MOV.U32 R14, RZ, RZ, R47 ;  /* 0x000000ffff0e7224 */ /* 0x000fe200078e002f */
[----:B------:R-:W-:Y:S01]  /*be30*/  MOV R6, R144 ;  /* 0x0000009000067202 */ /* 0x000fe20000000f00 */
[----:B------:R-:W-:Y:S01]  /*be40*/  VIADD R10, R60, 0x12440 ;  /* 0x000124403c0a7836 */ /* 0x000fe20000000000 */
[----:B------:R-:W-:Y:S01]  /*be50*/  PRMT R84, R0, 0x7610, R84 ;  /* 0x0000761000547816 */ /* 0x000fe20000000054 */
[----:B------:R-:W-:Y:S01]  /*be60*/  @P2 VIADD R10, R15, 0xffffffc0 ;  /* 0xffffffc00f0a2836 */ /* 0x000fe20000000000 */
[----:B0-----:R-:W-:Y:S01]  /*be70*/  ISETP.NE.AND P2, PT, R80, 0x1, PT ;  /* 0x000000015000780c */ /* 0x001fe20003f45270 */
[----:B------:R-:W-:Y:S01]  /*be80*/  IMAD.MOV.U32 R0, RZ, RZ, R48 ;  /* 0x000000ffff007224 */ /* 0x000fe200078e0030 */
[----:B------:R-:W-:Y:S01]  /*be90*/  PRMT R73, R11, 0x5410, R14 ;  /* 0x000054100b497816 */ /* 0x000fe2000000000e */
[----:B------:R-:W-:Y:S01]  /*bea0*/  IMAD.MOV.U32 R14, RZ, RZ, R55 ;  /* 0x000000ffff0e7224 */ /* 0x000fe200078e0037 */
[----:B------:R-:W-:Y:S01]  /*beb0*/  MOV R11, R49 ;  /* 0x00000031000b7202 */ /* 0x000fe20000000f00 */
[----:B------:R-:W-:Y:S01]  /*bec0*/  IMAD.MOV.U32 R5, RZ, RZ, R61 ;  /* 0x000000ffff057224 */ /* 0x000fe200078e003d */
[----:B------:R-:W-:Y:S01]  /*bed0*/  ULDC.64 UR4, c[0x0][0x3c8] ;  /* 0x0000f20000047ab9 */ /* 0x000fe20000000a00 */
[----:B------:R-:W-:Y:S01]  /*bee0*/  IMAD.MOV.U32 R61, RZ, RZ, R63 ;  /* 0x000000ffff3d7224 */ /* 0x000fe200078e003f */
[----:B------:R-:W-:Y:S01]  /*bef0*/  PRMT R75, R0, 0x5410, R11 ;  /* 0x00005410004b7816 */ /* 0x000fe2000000000b */
[----:B------:R-:W-:Y:S01]  /*bf00*/  IMAD.MOV.U32 R0, RZ, RZ, R54 ;  /* 0x000000ffff007224 */ /* 0x000fe200078e0036 */
[----:B------:R-:W-:Y:S01]  /*bf10*/  ULDC.64 UR6, c[0x0][0x3e0] ;  /* 0x0000f80000067ab9 */ /* 0x000fe20000000a00 */
[----:B------:R-:W-:Y:S01]  /*bf20*/  IMAD.MOV.U32 R11, RZ, RZ, R58 ;  /* 0x000000ffff0b7224 */ /* 0x000fe200078e003a */
[----:B------:R-:W-:Y:S01]  /*bf30*/  PRMT R82, R82, 0x5410, R61 ;  /* 0x0000541052527816 */ /* 0x000fe2000000003d */
[----:B------:R-:W0:Y:S01]  /*bf40*/  @P2 LDC R15, c[0x0][0x430] ;  /* 0x00010c00ff0f2b82 */ /* 0x000e220000000800 */
[----:B------:R-:W-:Y:S01]  /*bf50*/  PRMT R77, R0, 0x5410, R14 ;  /* 0x00005410004d7816 */ /* 0x000fe2000000000e */
[----:B------:R-:W-:Y:S01]  /*bf60*/  IMAD.MOV.U32 R61, RZ, RZ, R56 ;  /* 0x000000ffff3d7224 */ /* 0x000fe200078e0038 */
[----:B------:R-:W-:Y:S01]  /*bf70*/  PRMT R80, R11, 0x7610, R80 ;  /* 0x000076100b507816 */ /* 0x000fe20000000050 */
[----:B------:R-:W-:Y:S01]  /*bf80*/  IMAD.MOV.U32 R11, RZ, RZ, R62 ;  /* 0x000000ffff0b7224 */ /* 0x000fe200078e003e */
[----:B------:R-:W-:Y:S01]  /*bf90*/  MOV R0, R59 ;  /* 0x0000003b00007202 */ /* 0x000fe20000000f00 */
[----:B------:R-:W-:Y:S01]  /*bfa0*/  IMAD.MOV.U32 R69, RZ, RZ, R53 ;  /* 0x000000ffff457224 */ /* 0x000fe200078e0035 */
[----:B------:R-:W-:Y:S01]  /*bfb0*/  PRMT R81, R61, 0x7610, R81 ;  /* 0x000076103d517816 */ /* 0x000fe20000000051 */
[----:B------:R-:W1:Y:S01]  /*bfc0*/  @P2 LDC R14, c[0x0][0x42c] ;  /* 0x00010b00ff0e2b82 */ /* 0x000e620000000800 */
[----:B------:R-:W-:Y:S01]  /*bfd0*/  PRMT R80, R80, 0x5410, R0 ;  /* 0x0000541050507816 */ /* 0x000fe20000000000 */
[----:B------:R-:W-:Y:S01]  /*bfe0*/  IMAD.MOV.U32 R0, RZ, RZ, R66 ;  /* 0x000000ffff007224 */ /* 0x000fe200078e0042 */
[----:B------:R-:W-:Y:S01]  /*bff0*/  PRMT R83, R11, 0x7610, R83 ;  /* 0x000076100b537816 */ /* 0x000fe20000000053 */
[----:B------:R-:W-:Y:S01]  /*c000*/  IMAD.MOV.U32 R61, RZ, RZ, R57 ;  /* 0x000000ffff3d7224 */ /* 0x000fe200078e0039 */
[----:B------:R-:W-:Y:S01]  /*c010*/  MOV R11, R67 ;  /* 0x00000043000b7202 */ /* 0x000fe20000000f00 */
[----:B------:R-:W-:Y:S01]  /*c020*/  IMAD.MOV.U32 R4, RZ, RZ, R72 ;  /* 0x000000ffff047224 */ /* 0x000fe200078e0048 */
[----:B------:R-:W-:Y:S01]  /*c030*/  PRMT R87, R0, 0x7610, R87 ;  /* 0x0000761000577816 */ /* 0x000fe20000000057 */
[----:B------:R-:W-:Y:S01]  /*c040*/  IMAD R0, R201, 0x80, R195 ;  /* 0x00000080c9007824 */ /* 0x000fe200078e02c3 */
[----:B------:R-:W-:Y:S01]  /*c050*/  PRMT R84, R84, 0x5410, R11 ;  /* 0x0000541054547816 */ /* 0x000fe2000000000b */
[----:B------:R-:W-:Y:S01]  /*c060*/  IMAD.MOV.U32 R72, RZ, RZ, R25 ;  /* 0x000000ffff487224 */ /* 0x000fe200078e0019 */
[----:B------:R-:W-:Y:S01]  /*c070*/  PRMT R81, R81, 0x5410, R61 ;  /* 0x0000541051517816 */ /* 0x000fe2000000003d */
[----:B------:R-:W-:Y:S01]  /*c080*/  IMAD.MOV.U32 R61, RZ, RZ, R50 ;  /* 0x000000ffff3d7224 */ /* 0x000fe200078e0032 */
[----:B------:R-:W-:Y:S01]  /*c090*/  LEA R11, R223, R0, 0x6 ;  /* 0x00000000df0b7211 */ /* 0x000fe200078e30ff */
[----:B------:R-:W-:-:S03]  /*c0a0*/  IMAD.MOV.U32 R0, RZ, RZ, R52 ;  /* 0x000000ffff007224 */ /* 0x000fc600078e0034 */
[----:B------:R-:W-:Y:S01]  /*c0b0*/  PRMT R76, R61, 0x7610, R76 ;  /* 0x000076103d4c7816 */ /* 0x000fe2000000004c */
[----:B------:R-:W-:Y:S01]  /*c0c0*/  IMAD.MOV.U32 R61, RZ, RZ, R44 ;  /* 0x000000ffff3d7224 */ /* 0x000fe200078e002c */
[----:B------:R-:W-:Y:S01]  /*c0d0*/  PRMT R79, R0, 0x5410, R69 ;  /* 0x00005410004f7816 */ /* 0x000fe20000000045 */
[----:B------:R-:W-:Y:S02]  /*c0e0*/  IMAD.MOV.U32 R69, RZ, RZ, R45 ;  /* 0x000000ffff457224 */ /* 0x000fe400078e002d */
[----:B-1----:R-:W-:Y:S01]  /*c0f0*/  @P2 IMAD.HI.U32 R0, R11, R14, RZ ;  /* 0x0000000e0b002227 */ /* 0x002fe200078e00ff */
[----:B------:R-:W-:Y:S02]  /*c100*/  MOV R14, R51 ;  /* 0x00000033000e7202 */ /* 0x000fe40000000f00 */
[----:B------:R-:W-:Y:S01]  /*c110*/  PRMT R74, R61, 0x5410, R69 ;  /* 0x000054103d4a7816 */ /* 0x000fe20000000045 */
[----:B------:R-:W-:Y:S01]  /*c120*/  IMAD.MOV.U32 R69, RZ, RZ, R24 ;  /* 0x000000ffff457224 */ /* 0x000fe200078e0018 */
[----:B0-----:R-:W-:Y:S01]  /*c130*/  @P2 SHF.R.U32.HI R11, RZ, R15, R0 ;  /* 0x0000000fff0b2219 */ /* 0x001fe20000011600 */
[----:B------:R-:W-:Y:S01]  /*c140*/  IMAD.MOV.U32 R0, RZ, RZ, R8 ;  /* 0x000000ffff007224 */ /* 0x000fe200078e0008 */
[----:B------:R-:W-:-:S02]  /*c150*/  PRMT R76, R76, 0x5410, R14 ;  /* 0x000054104c4c7816 */ /* 0x000fc4000000000e */
[----:B------:R-:W-:Y:S01]  /*c160*/  SHF.R.S32.HI R15, RZ, 0x1f, R11 ;  /* 0x0000001fff0f7819 */ /* 0x000fe2000001140b */
[----:B------:R-:W-:Y:S01]  /*c170*/  IMAD.WIDE.U32 R4, R11, R12, R4 ;  /* 0x0000000c0b047225 */ /* 0x000fe200078e0004 */
[----:B------:R-:W-:Y:S02]  /*c180*/  MOV R14, R9 ;  /* 0x00000009000e7202 */ /* 0x000fe40000000f00 */
[----:B------:R-:W-:Y:S01]  /*c190*/  PRMT R69, R69, 0x5410, R72 ;  /* 0x0000541045457816 */ /* 0x000fe20000000048 */
[----:B------:R-:W-:Y:S01]  /*c1a0*/  IMAD.WIDE.U32 R6, R11, R2, R6 ;  /* 0x000000020b067225 */ /* 0x000fe200078e0006 */
[----:B------:R-:W-:-:S03]  /*c1b0*/  PRMT R61, R0, 0x5410, R14 ;  /* 0x00005410003d7816 */ /* 0x000fc6000000000e */
[C---:B------:R-:W-:Y:S01]  /*c1c0*/  IMAD R0, R15.reuse, R12, RZ ;  /* 0x0000000c0f007224 */ /* 0x040fe200078e02ff */
[----:B------:R-:W-:Y:S01]  /*c1d0*/  MOV R12, R29 ;  /* 0x0000001d000c7202 */ /* 0x000fe20000000f00 */
[----:B------:R-:W-:Y:S02]  /*c1e0*/  IMAD R14, R15, R2, RZ ;  /* 0x000000020f0e7224 */ /* 0x000fe400078e02ff */
[C---:B------:R-:W-:Y:S01]  /*c1f0*/  IMAD R13, R11.reuse, R13, R0 ;  /* 0x0000000d0b0d7224 */ /* 0x040fe200078e0200 */
[----:B------:R-:W-:Y:S01]  /*c200*/  LEA R0, P3, R6, UR6, 0x1 ;  /* 0x0000000606007c11 */ /* 0x000fe2000f8608ff */
[----:B------:R-:W-:Y:S01]  /*c210*/  IMAD R15, R11, R3, R14 ;  /* 0x000000030b0f7224 */ /* 0x000fe200078e020e */
[----:B------:R-:W-:Y:S01]  /*c220*/  LEA R3, P2, R4, UR4, 0x1 ;  /* 0x0000000404037c11 */ /* 0x000fe2000f8408ff */
[----:B------:R-:W-:Y:S01]  /*c230*/  IMAD.MOV.U32 R2, RZ, RZ, R28 ;  /* 0x000000ffff027224 */ /* 0x000fe200078e001c */
[----:B------:R-:W-:Y:S01]  /*c240*/  UMOV UR4, 0xffffffff ;  /* 0xffffffff00047882 */ /* 0x000fe20000000000 */
[----:B------:R-:W-:-:S02]  /*c250*/  IMAD.IADD R11, R5, 0x1, R13 ;  /* 0x00000001050b7824 */ /* 0x000fc400078e020d */
[----:B------:R-:W-:Y:S01]  /*c260*/  IMAD.IADD R5, R7, 0x1, R15 ;  /* 0x0000000107057824 */ /* 0x000fe200078e020f */
[----:B------:R-:W-:Y:S02]  /*c270*/  PRMT R72, R2, 0x5410, R12 ;  /* 0x0000541002487816 */ /* 0x000fe4000000000c */
[----:B------:R-:W-:Y:S02]  /*c280*/  LEA.HI.X R4, R4, UR5, R11, 0x1, P2 ;  /* 0x0000000504047c11 */ /* 0x000fe400090f0c0b */
[----:B------:R-:W-:Y:S02]  /*c290*/  LEA.HI.X R2, R6, UR7, R5, 0x1, P3 ;  /* 0x0000000706027c11 */ /* 0x000fe400098f0c05 */
[----:B------:R-:W-:Y:S01]  /*c2a0*/  LEA.HI R5, R219, R219, RZ, 0x1 ;  /* 0x000000dbdb057211 */ /* 0x000fe200078f08ff */
[----:B------:R-:W-:Y:S06]  /*c2b0*/  BRA.DIV UR4, `(.L_x_4306) ;  /* 0x000001d204647947 */ /* 0x000fec000b800000 */
.L_x_4594:
[----:B------:R-:W-:-:S03]  /*c2c0*/  UMOV UR4, 0xffffffff ;  /* 0xffffffff00047882 */ /* 0x000fc60000000000 */
[----:B------:R-:W-:Y:S05]  /*c2d0*/  BRA.DIV UR4, `(.L_x_4307) ;  /* 0x000001d204847947 */ /* 0x000fea000b800000 */
.L_x_4597:
[----:B------:R-:W-:-:S03]  /*c2e0*/  UMOV UR4, 0xffffffff ;  /* 0xffffffff00047882 */ /* 0x000fc60000000000 */
[----:B------:R-:W-:Y:S05]  /*c2f0*/  BRA.DIV UR4, `(.L_x_4308) ;  /* 0x000001d204a47947 */ /* 0x000fea000b800000 */
.L_x_4600:
[----:B------:R-:W-:-:S03]  /*c300*/  UMOV UR4, 0xffffffff ;  /* 0xffffffff00047882 */ /* 0x000fc60000000000 */
[----:B------:R-:W-:Y:S05]  /*c310*/  BRA.DIV UR4, `(.L_x_4309) ;  /* 0x000001d204c47947 */ /* 0x000fea000b800000 */
.L_x_4603:
[----:B------:R-:W-:-:S03]  /*c320*/  UMOV UR4, 0xffffffff ;  /* 0xffffffff00047882 */ /* 0x000fc60000000000 */
[----:B------:R-:W-:Y:S05]  /*c330*/  BRA.DIV UR4, `(.L_x_4310) ;  /* 0x000001d204e47947 */ /* 0x000fea000b800000 */
.L_x_4606:
[----:B------:R-:W-:Y:S01]  /*c340*/  UMOV UR4, 0xffffffff ;  /* 0xffffffff00047882 */ /* 0x000fe20000000000 */
[----:B------:R-:W-:Y:S02]  /*c350*/  LOP3.LUT R4, R5, 0xfffffffe, RZ, 0xc0, !PT ;  /* 0xfffffffe05047812 */ /* 0x000fe400078ec0ff */
[----:B------:R-:W-:Y:S05]  /*c360*/  BRA.DIV UR4, `(.L_x_4311) ;  /* 0x000001d604007947 */ /* 0x000fea000b800000 */
.L_x_4609:
[----:B------:R-:W-:Y:S01]  /*c370*/  UMOV UR4, 0xffffffff ;  /* 0xffffffff00047882 */ /* 0x000fe20000000000 */
[----:B------:R-:W-:Y:S02]  /*c380*/  IMAD.IADD R4, R219, 0x1, -R4 ;  /* 0x00000001db047824 */ /* 0x000fe400078e0a04 */
[----:B------:R-:W-:Y:S05]  /*c390*/  BRA.DIV UR4, `(.L_x_4312) ;  /* 0x000001d6041c7947 */ /* 0x000fea000b800000 */
.L_x_4612:
[----:B------:R-:W-:Y:S01]  /*c3a0*/  UMOV UR4, 0xffffffff ;  /* 0xffffffff00047882 */ /* 0x000fe20000000000 */
[----:B------:R-:W-:Y:S02]  /*c3b0*/  SHF.L.U32 R4, R4, 0x1f, RZ ;  /* 0x0000001f04047819 */ /* 0x000fe400000006ff */
[----:B------:R-:W-:Y:S05]  /*c3c0*/  BRA.DIV UR4, `(.L_x_4313) ;  /* 0x000001d604387947 */ /* 0x000fea000b800000 */
.L_x_4615:
[----:B------:R-:W0:Y:S01]  /*c3d0*/  SYNCS.PHASECHK.TRANS64.TRYWAIT P2, [R17+URZ+0x30800], R4 ;  /* 0x03080004110075a7 */ /* 0x000e22000804017f */
[----:B------:R-:W-:Y:S01]  /*c3e0*/  IMAD.MOV.U32 R2, RZ, RZ, R33 ;  /* 0x000000ffff027224 */ /* 0x000fe200078e0021 */
[----:B------:R-:W-:Y:S01]  /*c3f0*/  MOV R0, R32 ;  /* 0x0000002000007202 */ /* 0x000fe20000000f00 */
[----:B------:R-:W-:Y:S01]  /*c400*/  IMAD.MOV.U32 R3, RZ, RZ, R36 ;  /* 0x000000ffff037224 */ /* 0x000fe200078e0024 */
[----:B------:R-:W-:Y:S01]  /*c410*/  BSSY B1, `(.L_x_4314) ;  /* 0x0000019000017945 */ /* 0x000fe20003800000 */
        /* <DEDUP_REMOVED lines=19> */
[----:B------:R-:W-:Y:S02]  /*c550*/  PRMT R3, R0, 0x5410, R2 ;  /* 0x0000541000037816 */ /* 0x000fe40000000002 */
[----:B------:R-:W-:Y:S02]  /*c560*/  MOV R0, R20 ;  /* 0x0000001400007202 */ /* 0x000fe40000000f00 */
[----:B------:R-:W-:Y:S01]  /*c570*/  PRMT R2, R5, 0x5410, R6 ;  /* 0x0000541005027816 */ /* 0x000fe20000000006 */
[----:B------:R-:W-:Y:S01]  /*c580*/  IMAD.MOV.U32 R5, RZ, RZ, R21 ;  /* 0x000000ffff057224 */ /* 0x000fe200078e0015 */
[----:B0-----:R-:W-:Y:S06]  /*c590*/  @!P2 BRA `(.L_x_4315) ;  /* 0x000001d000eca947 */ /* 0x001fec0003800000 */
.L_x_4616:
[----:B------:R-:W-:Y:S05]  /*c5a0*/  BSYNC B1 ;  /* 0x0000000000017941 */ /* 0x000fea0003800000 */
.L_x_4314:
[----:B------:R-:W-:Y:S01]  /*c5b0*/  BSSY B1, `(.L_x_4316) ;  /* 0x000011b000017945 */ /* 0x000fe20003800000 */
[----:B------:R-:W-:-:S03]  /*c5c0*/  PRMT R0, R0, 0x5410, R5 ;  /* 0x0000541000007816 */ /* 0x000fc60000000005 */
[----:B------:R-:W-:Y:S05]  /*c5d0*/  @P0 BRA `(.L_x_4317) ;  /* 0x0000001000600947 */ /* 0x000fea0003800000 */
[----:B------:R-:W1:Y:S01]  /*c5e0*/  LDC R5, c[0x0][0x3d4] ;  /* 0x0000f500ff057b82 */ /* 0x000e620000000800 */
[C---:B0-----:R-:W-:Y:S01]  /*c5f0*/  VIADD R4, R18.reuse, 0x10 ;  /* 0x0000001012047836 */ /* 0x041fe20000000000 */
[C---:B------:R-:W-:Y:S01]  /*c600*/  IADD3 R86, R18.reuse, 0x30, RZ ;  /* 0x0000003012567810 */ /* 0x040fe20007ffe0ff */
[C---:B------:R-:W-:Y:S01]  /*c610*/  VIADD R6, R18.reuse, 0x20 ;  /* 0x0000002012067836 */ /* 0x040fe20000000000 */
[----:B------:R-:W-:Y:S01]  /*c620*/  BSSY B2, `(.L_x_4318) ;  /* 0x0000034000027945 */ /* 0x000fe20003800000 */
[-C--:B-1----:R-:W-:Y:S02]  /*c630*/  ISETP.GE.AND P0, PT, R18, R5.reuse, PT ;  /* 0x000000051200720c */ /* 0x082fe40003f06270 */
[-C--:B------:R-:W-:Y:S01]  /*c640*/  ISETP.GE.AND P2, PT, R4, R5.reuse, PT ;  /* 0x000000050400720c */ /* 0x080fe20003f46270 */
[----:B------:R-:W-:Y:S01]  /*c650*/  VIADD R4, R18, 0x40 ;  /* 0x0000004012047836 */ /* 0x000fe20000000000 */
[-C--:B------:R-:W-:Y:S01]  /*c660*/  ISETP.GE.AND P3, PT, R6, R5.reuse, PT ;  /* 0x000000050600720c */ /* 0x080fe20003f66270 */
[----:B------:R-:W-:Y:S01]  /*c670*/  VIADD R6, R18, 0x50 ;  /* 0x0000005012067836 */ /* 0x000fe20000000000 */
[----:B------:R-:W-:-:S02]  /*c680*/  ISETP.GE.AND P4, PT, R86, R5, PT ;  /* 0x000000055600720c */ /* 0x000fc40003f86270 */
[-C--:B------:R-:W-:Y:S02]  /*c690*/  ISETP.GE.AND P5, PT, R4, R5.reuse, PT ;  /* 0x000000050400720c */ /* 0x080fe40003fa6270 */
[----:B------:R-:W-:-:S03]  /*c6a0*/  ISETP.GE.AND P6, PT, R6, R5, PT ;  /* 0x000000050600720c */ /* 0x000fc60003fc6270 */
[----:B------:R-:W-:Y:S10]  /*c6b0*/  @P0 BRA `(.L_x_4319) ;  /* 0x0000000000a80947 */ /* 0x000ff40003800000 */
[----:B------:R-:W0:Y:S01]  /*c6c0*/  LDS.128 R4, [R60+0x12400] ;  /* 0x012400003c047984 */ /* 0x000e220000000c00 */
        /* <DEDUP_REMOVED lines=8> */
[----:B0-----:R-:W-:-:S02]  /*c750*/  HADD2.F32 R71, -RZ, R7.H1_H1 ;  /* 0x30000007ff477230 */ /* 0x001fc40000004100 */
[----:B------:R-:W-:Y:S02]  /*c760*/  HADD2.F32 R70, -RZ, R7.H0_H0 ;  /* 0x20000007ff467230 */ /* 0x000fe40000004100 */
[--C-:B------:R-:W-:Y:S02]  /*c770*/  HADD2.F32 R7, -RZ, R4.reuse.H0_H0 ;  /* 0x20000004ff077230 */ /* 0x100fe40000004100 */
[C---:B------:R-:W-:Y:S01]  /*c780*/  FMUL.FTZ R89, R71.reuse, R88 ;  /* 0x0000005847597220 */ /* 0x040fe20000410000 */
[----:B------:R-:W-:Y:S01]  /*c790*/  FMUL.FTZ R71, R71, R86 ;  /* 0x0000005647477220 */ /* 0x000fe20000410000 */
[----:B------:R-:W-:Y:S02]  /*c7a0*/  HADD2.F32 R4, -RZ, R4.H1_H1 ;  /* 0x30000004ff047230 */ /* 0x000fe40000004100 */
[--C-:B------:R-:W-:Y:S02]  /*c7b0*/  HADD2.F32 R66, -RZ, R6.reuse.H0_H0 ;  /* 0x20000006ff427230 */ /* 0x100fe40000004100 */
[----:B------:R-:W-:Y:S01]  /*c7c0*/  FFMA.FTZ R88, R70, R88, R71 ;  /* 0x0000005846587223 */ /* 0x000fe20000010047 */
[----:B------:R-:W-:-:S02]  /*c7d0*/  HADD2.F32 R67, -RZ, R6.H1_H1 ;  /* 0x30000006ff437230 */ /* 0x000fc40000004100 */
[----:B------:R-:W-:Y:S01]  /*c7e0*/  FFMA.FTZ R89, R70, R86, -R89 ;  /* 0x0000005646597223 */ /* 0x000fe20000010859 */
[--C-:B------:R-:W-:Y:S02]  /*c7f0*/  HADD2.F32 R71, -RZ, R84.reuse.H1_H1 ;  /* 0x30000054ff477230 */ /* 0x100fe40000004100 */
[C---:B------:R-:W-:Y:S01]  /*c800*/  FMUL.FTZ R90, R4.reuse, R87 ;  /* 0x00000057045a7220 */ /* 0x040fe20000410000 */
[--C-:B------:R-:W-:Y:S02]  /*c810*/  HADD2.F32 R6, -RZ, R5.reuse.H0_H0 ;  /* 0x20000005ff067230 */ /* 0x100fe40000004100 */
        /* <DEDUP_REMOVED lines=20> */
.L_x_4319:
[----:B------:R-:W-:Y:S05]  /*c960*/  BSYNC B2 ;  /* 0x0000000000027941 */ /* 0x000fea0003800000 */
.L_x_4318:
[----:B------:R-:W-:Y:S04]  /*c970*/  BSSY B2, `(.L_x_4320) ;  /* 0x000002c000027945 */ /* 0x000fe80003800000 */
[----:B------:R-:W-:Y:S05]  /*c980*/  @P2 BRA `(.L_x_4321) ;  /* 0x0000000000a82947 */ /* 0x000fea0003800000 */
[----:B0-----:R-:W0:Y:S01]  /*c990*/  LDS.128 R4, [R10] ;  /* 0x000000000a047984 */ /* 0x001e220000000c00 */
[----:B------:R-:W-:Y:S01]  /*c9a0*/  SHF.R.U32.HI R70, RZ, 0x10, R63 ;  /* 0x00000010ff467819 */ /* 0x000fe2000001163f */
[--C-:B------:R-:W-:Y:S01]  /*c9b0*/  HADD2.F32 R66, -RZ, R83.reuse.H1_H1 ;  /* 0x30000053ff427230 */ /* 0x100fe20000004100 */
        /* <DEDUP_REMOVED lines=9> */
[CC--:B------:R-:W-:Y:S01]  /*ca50*/  FMUL.FTZ R71, R65.reuse, R70.reuse ;  /* 0x0000004641477220 */ /* 0x0c0fe20000410000 */
[----:B------:R-:W-:Y:S01]  /*ca60*/  FMUL.FTZ R65, R65, R67 ;  /* 0x0000004341417220 */ /* 0x000fe20000410000 */
[----:B------:R-:W-:Y:S02]  /*ca70*/  HADD2.F32 R4, -RZ, R4.H1_H1 ;  /* 0x30000004ff047230 */ /* 0x000fe40000004100 */
[--C-:B------:R-:W-:Y:S02]  /*ca80*/  HADD2.F32 R62, -RZ, R6.reuse.H0_H0 ;  /* 0x20000006ff3e7230 */ /* 0x100fe40000004100 */
[----:B------:R-:W-:Y:S01]  /*ca90*/  FFMA.FTZ R86, R64, R70, R65 ;  /* 0x0000004640567223 */ /* 0x000fe20000010041 */
[----:B------:R-:W-:-:S02]  /*caa0*/  HADD2.F32 R63, -RZ, R6.H1_H1 ;  /* 0x30000006ff3f7230 */ /* 0x000fc40000004100 */
[----:B------:R-:W-:Y:S01]  /*cab0*/  FMUL.FTZ R84, R4, R83 ;  /* 0x0000005304547220 */ /* 0x000fe20000410000 */
[--C-:B------:R-:W-:Y:S02]  /*cac0*/  HADD2.F32 R65, -RZ, R82.reuse.H1_H1 ;  /* 0x30000052ff417230 */ /* 0x100fe40000004100 */
[----:B------:R-:W-:Y:S01]  /*cad0*/  FFMA.FTZ R71, R64, R67, -R71 ;  /* 0x0000004340477223 */ /* 0x000fe20000010847 */
        /* <DEDUP_REMOVED lines=21> */
.L_x_4321:
[----:B------:R-:W-:Y:S05]  /*cc30*/  BSYNC B2 ;  /* 0x0000000000027941 */ /* 0x000fea0003800000 */
.L_x_4320:
[----:B------:R-:W-:Y:S04]  /*cc40*/  BSSY B2, `(.L_x_4322) ;  /* 0x000002c000027945 */ /* 0x000fe80003800000 */
[----:B------:R-:W-:Y:S05]  /*cc50*/  @P3 BRA `(.L_x_4323) ;  /* 0x0000000000a83947 */ /* 0x000fea0003800000 */
[----:B01----:R-:W0:Y:S01]  /*cc60*/  LDS.128 R4, [R60+0x16400] ;  /* 0x016400003c047984 */ /* 0x003e220000000c00 */
        /* <DEDUP_REMOVED lines=10> */
[--C-:B0-----:R-:W-:Y:S02]  /*cd10*/  HADD2.F32 R59, -RZ, R7.reuse.H1_H1 ;  /* 0x30000007ff3b7230 */ /* 0x101fe40000004100 */
        /* <DEDUP_REMOVED lines=30> */
.L_x_4323:
[----:B------:R-:W-:Y:S05]  /*cf00*/  BSYNC B2 ;  /* 0x0000000000027941 */ /* 0x000fea0003800000 */
.L_x_4322:
[----:B------:R-:W-:Y:S04]  /*cf10*/  BSSY B2, `(.L_x_4324) ;  /* 0x000002c000027945 */ /* 0x000fe80003800000 */
[----:B------:R-:W-:Y:S05]  /*cf20*/  @P4 BRA `(.L_x_4325) ;  /* 0x0000000000a84947 */ /* 0x000fea0003800000 */
[----:B012---:R-:W0:Y:S01]  /*cf30*/  LDS.128 R4, [R10+0x4000] ;  /* 0x004000000a047984 */ /* 0x007e220000000c00 */
        /* <DEDUP_REMOVED lines=41> */
.L_x_4325:
[----:B------:R-:W-:Y:S05]  /*d1d0*/  BSYNC B2 ;  /* 0x0000000000027941 */ /* 0x000fea0003800000 */
.L_x_4324:
[----:B------:R-:W-:Y:S04]  /*d1e0*/  BSSY B2, `(.L_x_4326) ;  /* 0x000002c000027945 */ /* 0x000fe80003800000 */
[----:B------:R-:W-:Y:S05]  /*d1f0*/  @P5 BRA `(.L_x_4327) ;  /* 0x0000000000a85947 */ /* 0x000fea0003800000 */
[----:B0123--:R-:W0:Y:S01]  /*d200*/  LDS.128 R4, [R60+0x1a400] ;  /* 0x01a400003c047984 */ /* 0x00fe220000000c00 */
        /* <DEDUP_REMOVED lines=41> */
.L_x_4327:
[----:B------:R-:W-:Y:S05]  /*d4a0*/  BSYNC B2 ;  /* 0x0000000000027941 */ /* 0x000fea0003800000 */
.L_x_4326:
[----:B------:R-:W-:Y:S05]  /*d4b0*/  @P6 BRA `(.L_x_4317) ;  /* 0x0000000000a86947 */ /* 0x000fea0003800000 */
[----:B01234-:R-:W0:Y:S01]  /*d4c0*/  LDS.128 R4, [R10+0x8000] ;  /* 0x008000000a047984 */ /* 0x01fe220000000c00 */
        /* <DEDUP_REMOVED lines=41> */
.L_x_4317:
[----:B------:R-:W-:Y:S05]  /*d760*/  BSYNC B1 ;  /* 0x0000000000017941 */ /* 0x000fea0003800000 */
.L_x_4316:
        /* <DEDUP_REMOVED lines=17> */
[--C-:B------:R-:W-:Y:S01]  /*d880*/  HADD2.F32 R44, -RZ, R78.reuse.H0_H0 ;  /* 0x2000004eff2c7230 */ /* 0x100fe20000004100 */
[----:B------:R-:W-:Y:S01]  /*d890*/  SHF.R.U32.HI R47, RZ, 0x10, R41 ;  /* 0x00000010ff2f7819 */ /* 0x000fe20000011629 */
[----:B------:R-:W-:Y:S01]  /*d8a0*/  HADD2.F32 R46, -RZ, R15.H0_H0 ;  /* 0x2000000fff2e7230 */ /* 0x000fe20000004100 */
[----:B------:R-:W-:Y:S01]  /*d8b0*/  SHF.R.U64 R53, R42, 0x10, R43 ;  /* 0x000000102a357819 */ /* 0x000fe2000000122b */
[----:B------:R-:W-:Y:S01]  /*d8c0*/  HADD2.F32 R45, -RZ, R45.H0_H0 ;  /* 0x2000002dff2d7230 */ /* 0x000fe20000004100 */
[----:B------:R-:W-:Y:S01]  /*d8d0*/  SHF.R.U64 R51, R40, 0x10, R41 ;  /* 0x0000001028337819 */ /* 0x000fe20000001229 */
[----:B------:R-:W-:Y:S02]  /*d8e0*/  HADD2.F32 R47, -RZ, R47.H0_H0 ;  /* 0x2000002fff2f7230 */ /* 0x000fe40000004100 */
[----:B------:R-:W-:-:S02]  /*d8f0*/  HADD2.F32 R78, -RZ, R78.H1_H1 ;  /* 0x3000004eff4e7230 */ /* 0x000fc40000004100 */
[--C-:B0-----:R-:W-:Y:S02]  /*d900*/  HADD2.F32 R43, -RZ, R7.reuse.H1_H1 ;  /* 0x30000007ff2b7230 */ /* 0x101fe40000004100 */
        /* <DEDUP_REMOVED lines=9> */
[----:B------:R-:W-:Y:S02]  /*d9a0*/  HADD2.F32 R6, -RZ, R5.H0_H0 ;  /* 0x20000005ff067230 */ /* 0x000fe40000004100 */
[C---:B------:R-:W-:Y:S01]  /*d9b0*/  FMUL.FTZ R48, R4.reuse, R46 ;  /* 0x0000002e04307220 */ /* 0x040fe20000410000 */
[----:B------:R-:W-:Y:S01]  /*d9c0*/  FMUL.FTZ R50, R4, R44 ;  /* 0x0000002c04327220 */ /* 0x000fe20000410000 */
[----:B------:R-:W-:Y:S02]  /*d9d0*/  HADD2.F32 R42, -RZ, R15.H1_H1 ;  /* 0x3000000fff2a7230 */ /* 0x000fe40000004100 */
[----:B------:R-:W-:-:S02]  /*d9e0*/  HADD2.F32 R5, -RZ, R5.H1_H1 ;  /* 0x30000005ff057230 */ /* 0x000fc40000004100 */
[C---:B------:R-:W-:Y:S01]  /*d9f0*/  FFMA.FTZ R48, R7.reuse, R44, -R48 ;  /* 0x0000002c07307223 */ /* 0x040fe20000010830 */
[----:B------:R-:W-:Y:S02]  /*da00*/  HADD2.F32 R15, -RZ, R51.H0_H0 ;  /* 0x20000033ff0f7230 */ /* 0x000fe40000004100 */
[----:B------:R-:W-:Y:S01]  /*da10*/  FFMA.FTZ R43, R7, R46, R50 ;  /* 0x0000002e072b7223 */ /* 0x000fe20000010032 */
[----:B------:R-:W-:Y:S02]  /*da20*/  HADD2.F32 R4, -RZ, R53.H0_H0 ;  /* 0x20000035ff047230 */ /* 0x000fe40000004100 */
[C---:B------:R-:W-:Y:S01]  /*da30*/  FMUL.FTZ R45, R41.reuse, R42 ;  /* 0x0000002a292d7220 */ /* 0x040fe20000410000 */
[----:B------:R-:W-:Y:S01]  /*da40*/  FMUL.FTZ R41, R41, R78 ;  /* 0x0000004e29297220 */ /* 0x000fe20000410000 */
[CC--:B------:R-:W-:Y:S01]  /*da50*/  FMUL.FTZ R7, R5.reuse, R15.reuse ;  /* 0x0000000f05077220 */ /* 0x0c0fe20000410000 */
        /* <DEDUP_REMOVED lines=10> */
.L_x_4330:
[----:B------:R-:W-:Y:S05]  /*db00*/  BSYNC B1 ;  /* 0x0000000000017941 */ /* 0x000fea0003800000 */
.L_x_4329:
[----:B------:R-:W-:Y:S04]  /*db10*/  BSSY B1, `(.L_x_4331) ;  /* 0x000002c000017945 */ /* 0x000fe80003800000 */
[----:B------:R-:W-:Y:S05]  /*db20*/  @P1 BRA `(.L_x_4332) ;  /* 0x0000000000a81947 */ /* 0x000fea0003800000 */
[----:B0-----:R-:W0:Y:S01]  /*db30*/  LDS.128 R4, [R10+0x2000] ;  /* 0x002000000a047984 */ /* 0x001e220000000c00 */
[----:B------:R-:W-:Y:S01]  /*db40*/  SHF.R.U32.HI R40, RZ, 0x10, R39 ;  /* 0x00000010ff287819 */ /* 0x000fe20000011627 */
[----:B------:R-:W-:Y:S01]  /*db50*/  HADD2.F32 R41, -RZ, R13.H0_H0 ;  /* 0x2000000dff297230 */ /* 0x000fe20000004100 */
[----:B------:R-:W-:Y:S02]  /*db60*/  SHF.R.U32.HI R42, RZ, 0x10, R37 ;  /* 0x00000010ff2a7819 */ /* 0x000fe40000011625 */
[----:B------:R-:W-:Y:S01]  /*db70*/  SHF.R.U64 R46, R38, 0x10, R39 ;  /* 0x00000010262e7819 */ /* 0x000fe20000001227 */
[----:B------:R-:W-:Y:S01]  /*db80*/  HADD2.F32 R40, -RZ, R40.H0_H0 ;  /* 0x20000028ff287230 */ /* 0x000fe20000004100 */
[----:B------:R-:W-:Y:S01]  /*db90*/  SHF.R.U64 R45, R36, 0x10, R37 ;  /* 0x00000010242d7819 */ /* 0x000fe20000001225 */
[----:B------:R-:W-:Y:S02]  /*dba0*/  HADD2.F32 R42, -RZ, R42.H0_H0 ;  /* 0x2000002aff2a7230 */ /* 0x000fe40000004100 */
[----:B------:R-:W-:-:S02]  /*dbb0*/  HADD2.F32 R39, -RZ, R14.H0_H0 ;  /* 0x2000000eff277230 */ /* 0x000fc40000004100 */
        /* <DEDUP_REMOVED lines=15> */
[----:B------:R-:W-:Y:S01]  /*dcb0*/  FMUL.FTZ R42, R36, R14 ;  /* 0x0000000e242a7220 */ /* 0x000fe20000410000 */
[----:B------:R-:W-:-:S02]  /*dcc0*/  HADD2.F32 R5, -RZ, R5.H1_H1 ;  /* 0x30000005ff057230 */ /* 0x000fc40000004100 */
[C---:B------:R-:W-:Y:S01]  /*dcd0*/  FFMA.FTZ R41, R7.reuse, R41, R40 ;  /* 0x0000002907297223 */ /* 0x040fe20000010028 */
[----:B------:R-:W-:Y:S02]  /*dce0*/  HADD2.F32 R13, -RZ, R45.H0_H0 ;  /* 0x2000002dff0d7230 */ /* 0x000fe40000004100 */
[----:B------:R-:W-:Y:S01]  /*dcf0*/  FFMA.FTZ R38, R7, R39, -R38 ;  /* 0x0000002707267223 */ /* 0x000fe20000010826 */
[----:B------:R-:W-:Y:S02]  /*dd00*/  HADD2.F32 R4, -RZ, R46.H0_H0 ;  /* 0x2000002eff047230 */ /* 0x000fe40000004100 */
[----:B------:R-:W-:Y:S01]  /*dd10*/  FMUL.FTZ R40, R36, R37 ;  /* 0x0000002524287220 */ /* 0x000fe20000410000 */
[C---:B------:R-:W-:Y:S02]  /*dd20*/  FMUL.FTZ R7, R5.reuse, R13 ;  /* 0x0000000d05077220 */ /* 0x040fe40000410000 */
        /* <DEDUP_REMOVED lines=10> */
.L_x_4332:
[----:B------:R-:W-:Y:S05]  /*ddd0*/  BSYNC B1 ;  /* 0x0000000000017941 */ /* 0x000fea0003800000 */
.L_x_4331:
[----:B------:R-:W-:Y:S04]  /*dde0*/  BSSY B1, `(.L_x_4333) ;  /* 0x000002c000017945 */ /* 0x000fe80003800000 */
[----:B------:R-:W-:Y:S05]  /*ddf0*/  @P2 BRA `(.L_x_4334) ;  /* 0x0000000000a82947 */ /* 0x000fea0003800000 */
[----:B01----:R-:W0:Y:S01]  /*de00*/  LDS.128 R4, [R60+0x18400] ;  /* 0x018400003c047984 */ /* 0x003e220000000c00 */
[--C-:B------:R-:W-:Y:S02]  /*de10*/  SHF.R.U64 R40, R34, 0x10, R35.reuse ;  /* 0x0000001022287819 */ /* 0x100fe40000001223 */
[----:B------:R-:W-:Y:S01]  /*de20*/  SHF.R.U32.HI R34, RZ, 0x10, R35 ;  /* 0x00000010ff227819 */ /* 0x000fe20000011623 */
[----:B------:R-:W-:Y:S01]  /*de30*/  HADD2.F32 R35, -RZ, R11.H0_H0 ;  /* 0x2000000bff237230 */ /* 0x000fe20000004100 */
[--C-:B------:R-:W-:Y:S02]  /*de40*/  SHF.R.U32.HI R36, RZ, 0x10, R33.reuse ;  /* 0x00000010ff247819 */ /* 0x100fe40000011621 */
[----:B------:R-:W-:Y:S01]  /*de50*/  SHF.R.U64 R39, R32, 0x10, R33 ;  /* 0x0000001020277819 */ /* 0x000fe20000001221 */
[----:B------:R-:W-:Y:S02]  /*de60*/  HADD2.F32 R34, -RZ, R34.H0_H0 ;  /* 0x20000022ff227230 */ /* 0x000fe40000004100 */
[----:B------:R-:W-:-:S02]  /*de70*/  HADD2.F32 R36, -RZ, R36.H0_H0 ;  /* 0x20000024ff247230 */ /* 0x000fc40000004100 */
[--C-:B------:R-:W-:Y:S02]  /*de80*/  HADD2.F32 R33, -RZ, R12.reuse.H0_H0 ;  /* 0x2000000cff217230 */ /* 0x100fe40000004100 */
[----:B------:R-:W-:Y:S02]  /*de90*/  HADD2.F32 R12, -RZ, R12.H1_H1 ;  /* 0x3000000cff0c7230 */ /* 0x000fe40000004100 */
[--C-:B0-----:R-:W-:Y:S02]  /*dea0*/  HADD2.F32 R32, -RZ, R7.reuse.H1_H1 ;  /* 0x30000007ff207230 */ /* 0x101fe40000004100 */
[----:B------:R-:W-:Y:S02]  /*deb0*/  HADD2.F32 R15, -RZ, R7.H0_H0 ;  /* 0x20000007ff0f7230 */ /* 0x000fe40000004100 */
[--C-:B------:R-:W-:Y:S02]  /*dec0*/  HADD2.F32 R7, -RZ, R4.reuse.H0_H0 ;  /* 0x20000004ff077230 */ /* 0x100fe40000004100 */
[----:B------:R-:W-:Y:S01]  /*ded0*/  FMUL.FTZ R38, R32, R36 ;  /* 0x0000002420267220 */ /* 0x000fe20000410000 */
[----:B------:R-:W-:-:S02]  /*dee0*/  HADD2.F32 R4, -RZ, R4.H1_H1 ;  /* 0x30000004ff047230 */ /* 0x000fc40000004100 */
[-C--:B------:R-:W-:Y:S01]  /*def0*/  FMUL.FTZ R37, R32, R34.reuse ;  /* 0x0000002220257220 */ /* 0x080fe20000410000 */
[--C-:B------:R-:W-:Y:S02]  /*df00*/  HADD2.F32 R13, -RZ, R6.reuse.H0_H0 ;  /* 0x20000006ff0d7230 */ /* 0x100fe40000004100 */
[C---:B------:R-:W-:Y:S01]  /*df10*/  FFMA.FTZ R38, R15.reuse, R34, -R38 ;  /* 0x000000220f267223 */ /* 0x040fe20000010826 */
[----:B------:R-:W-:Y:S02]  /*df20*/  HADD2.F32 R14, -RZ, R6.H1_H1 ;  /* 0x30000006ff0e7230 */ /* 0x000fe40000004100 */
[----:B------:R-:W-:Y:S01]  /*df30*/  FFMA.FTZ R37, R15, R36, R37 ;  /* 0x000000240f257223 */ /* 0x000fe20000010025 */
[----:B------:R-:W-:Y:S02]  /*df40*/  HADD2.F32 R6, -RZ, R5.H0_H0 ;  /* 0x20000005ff067230 */ /* 0x000fe40000004100 */
[C---:B------:R-:W-:Y:S01]  /*df50*/  FMUL.FTZ R32, R4.reuse, R35 ;  /* 0x0000002304207220 */ /* 0x040fe20000410000 */
[----:B------:R-:W-:Y:S01]  /*df60*/  FMUL.FTZ R34, R4, R33 ;  /* 0x0000002104227220 */ /* 0x000fe20000410000 */
[----:B------:R-:W-:-:S02]  /*df70*/  HADD2.F32 R15, -RZ, R11.H1_H1 ;  /* 0x3000000bff0f7230 */ /* 0x000fc40000004100 */
[C---:B------:R-:W-:Y:S01]  /*df80*/  FMUL.FTZ R36, R14.reuse, R12 ;  /* 0x0000000c0e247220 */ /* 0x040fe20000410000 */
[----:B------:R-:W-:Y:S02]  /*df90*/  HADD2.F32 R5, -RZ, R5.H1_H1 ;  /* 0x30000005ff057230 */ /* 0x000fe40000004100 */
[C---:B------:R-:W-:Y:S01]  /*dfa0*/  FFMA.FTZ R35, R7.reuse, R35, R34 ;  /* 0x0000002307237223 */ /* 0x040fe20000010022 */
[----:B------:R-:W-:Y:S02]  /*dfb0*/  HADD2.F32 R11, -RZ, R39.H0_H0 ;  /* 0x20000027ff0b7230 */ /* 0x000fe40000004100 */
[----:B------:R-:W-:Y:S01]  /*dfc0*/  FFMA.FTZ R32, R7, R33, -R32 ;  /* 0x0000002107207223 */ /* 0x000fe20000010820 */
[----:B------:R-:W-:Y:S02]  /*dfd0*/  HADD2.F32 R4, -RZ, R40.H0_H0 ;  /* 0x20000028ff047230 */ /* 0x000fe40000004100 */
[----:B------:R-:W-:Y:S01]  /*dfe0*/  FMUL.FTZ R34, R14, R15 ;  /* 0x0000000f0e227220 */ /* 0x000fe20000410000 */
[----:B------:R-:W-:-:S02]  /*dff0*/  FMUL.FTZ R7, R5, R11 ;  /* 0x0000000b05077220 */ /* 0x000fc40000410000 */
        /* <DEDUP_REMOVED lines=8> */
[----:B------:R-:W-:-:S05]  /*e080*/  F2FP.F16.F32.PACK_AB R5, R14, R5 ;  /* 0x000000050e05723e */ /* 0x000fca00000000ff */
[----:B------:R2:W-:Y:S02]  /*e090*/  STS.128 [R60+0x18400], R4 ;  /* 0x018400043c007388 */ /* 0x0005e40000000c00 */
.L_x_4334:
[----:B------:R-:W-:Y:S05]  /*e0a0*/  BSYNC B1 ;  /* 0x0000000000017941 */ /* 0x000fea0003800000 */
.L_x_4333:
[----:B------:R-:W-:Y:S04]  /*e0b0*/  BSSY B1, `(.L_x_4335) ;  /* 0x000002c000017945 */ /* 0x000fe80003800000 */
[----:B------:R-:W-:Y:S05]  /*e0c0*/  @P3 BRA `(.L_x_4336) ;  /* 0x0000000000a83947 */ /* 0x000fea0003800000 */
[----:B012---:R-:W0:Y:S01]  /*e0d0*/  LDS.128 R4, [R10+0x6000] ;  /* 0x006000000a047984 */ /* 0x007e220000000c00 */
[----:B------:R-:W-:Y:S01]  /*e0e0*/  SHF.R.U64 R34, R30, 0x10, R31 ;  /* 0x000000101e227819 */ /* 0x000fe2000000121f */
[----:B------:R-:W-:Y:S01]  /*e0f0*/  HADD2.F32 R15, -RZ, R3.H0_H0 ;  /* 0x20000003ff0f7230 */ /* 0x000fe20000004100 */
[----:B------:R-:W-:Y:S02]  /*e100*/  SHF.R.U32.HI R30, RZ, 0x10, R29 ;  /* 0x00000010ff1e7819 */ /* 0x000fe4000001161d */
[----:B------:R-:W-:Y:S02]  /*e110*/  SHF.R.U32.HI R31, RZ, 0x10, R31 ;  /* 0x00000010ff1f7819 */ /* 0x000fe4000001161f */
        /* <DEDUP_REMOVED lines=14> */
[C---:B------:R-:W-:Y:S01]  /*e200*/  FMUL.FTZ R14, R4.reuse, R29 ;  /* 0x0000001d040e7220 */ /* 0x040fe20000410000 */
[----:B------:R-:W-:Y:S01]  /*e210*/  FMUL.FTZ R28, R4, R15 ;  /* 0x0000000f041c7220 */ /* 0x000fe20000410000 */
[----:B------:R-:W-:Y:S02]  /*e220*/  HADD2.F32 R6, -RZ, R5.H0_H0 ;  /* 0x20000005ff067230 */ /* 0x000fe40000004100 */
[----:B------:R-:W-:Y:S01]  /*e230*/  FFMA.FTZ R31, R13, R30, R31 ;  /* 0x0000001e0d1f7223 */ /* 0x000fe2000001001f */
[----:B------:R-:W-:-:S02]  /*e240*/  HADD2.F32 R4, -RZ, R3.H1_H1 ;  /* 0x30000003ff047230 */ /* 0x000fc40000004100 */
[C---:B------:R-:W-:Y:S01]  /*e250*/  FFMA.FTZ R14, R7.reuse, R15, -R14 ;  /* 0x0000000f070e7223 */ /* 0x040fe2000001080e */
[----:B------:R-:W-:Y:S02]  /*e260*/  HADD2.F32 R5, -RZ, R5.H1_H1 ;  /* 0x30000005ff057230 */ /* 0x000fe40000004100 */
[----:B------:R-:W-:Y:S01]  /*e270*/  FFMA.FTZ R29, R7, R29, R28 ;  /* 0x0000001d071d7223 */ /* 0x000fe2000001001c */
[----:B------:R-:W-:Y:S02]  /*e280*/  HADD2.F32 R13, -RZ, R33.H0_H0 ;  /* 0x20000021ff0d7230 */ /* 0x000fe40000004100 */
[C---:B------:R-:W-:Y:S01]  /*e290*/  FMUL.FTZ R28, R12.reuse, R72 ;  /* 0x000000480c1c7220 */ /* 0x040fe20000410000 */
[----:B------:R-:W-:Y:S02]  /*e2a0*/  HADD2.F32 R3, -RZ, R34.H0_H0 ;  /* 0x20000022ff037230 */ /* 0x000fe40000004100 */
[-C--:B------:R-:W-:Y:S01]  /*e2b0*/  FMUL.FTZ R15, R12, R4.reuse ;  /* 0x000000040c0f7220 */ /* 0x080fe20000410000 */
[----:B------:R-:W-:Y:S01]  /*e2c0*/  FMUL.FTZ R7, R5, R13 ;  /* 0x0000000d05077220 */ /* 0x000fe20000410000 */
[----:B------:R-:W-:Y:S01]  /*e2d0*/  FFMA.FTZ R28, R11, R4, -R28 ;  /* 0x000000040b1c7223 */ /* 0x000fe2000001081c */
[-C--:B------:R-:W-:Y:S01]  /*e2e0*/  FMUL.FTZ R12, R5, R3.reuse ;  /* 0x00000003050c7220 */ /* 0x080fe20000410000 */
        /* <DEDUP_REMOVED lines=8> */
.L_x_4336:
[----:B------:R-:W-:Y:S05]  /*e370*/  BSYNC B1 ;  /* 0x0000000000017941 */ /* 0x000fea0003800000 */
.L_x_4335:
[----:B------:R-:W-:Y:S04]  /*e380*/  BSSY B1, `(.L_x_4337) ;  /* 0x000002c000017945 */ /* 0x000fe80003800000 */
[----:B------:R-:W-:Y:S05]  /*e390*/  @P4 BRA `(.L_x_4338) ;  /* 0x0000000000a84947 */ /* 0x000fea0003800000 */
[----:B0123--:R-:W0:Y:S01]  /*e3a0*/  LDS.128 R4, [R60+0x1c400] ;  /* 0x01c400003c047984 */ /* 0x00fe220000000c00 */
[----:B------:R-:W-:Y:S01]  /*e3b0*/  SHF.R.U32.HI R15, RZ, 0x10, R27 ;  /* 0x00000010ff0f7819 */ /* 0x000fe2000001161b */
[----:B------:R-:W-:Y:S01]  /*e3c0*/  HADD2.F32 R14, -RZ, R2.H0_H0 ;  /* 0x20000002ff0e7230 */ /* 0x000fe20000004100 */
[--C-:B------:R-:W-:Y:S01]  /*e3d0*/  SHF.R.U64 R29, R24, 0x10, R25.reuse ;  /* 0x00000010181d7819 */ /* 0x100fe20000001219 */
[----:B------:R-:W-:Y:S01]  /*e3e0*/  HADD2.F32 R24, -RZ, R69.H0_H0 ;  /* 0x20000045ff187230 */ /* 0x000fe20000004100 */
[----:B------:R-:W-:Y:S01]  /*e3f0*/  SHF.R.U32.HI R25, RZ, 0x10, R25 ;  /* 0x00000010ff197819 */ /* 0x000fe20000011619 */
[----:B------:R-:W-:Y:S01]  /*e400*/  HADD2.F32 R15, -RZ, R15.H0_H0 ;  /* 0x2000000fff0f7230 */ /* 0x000fe20000004100 */
[----:B------:R-:W-:-:S03]  /*e410*/  SHF.R.U64 R31, R26, 0x10, R27 ;  /* 0x000000101a1f7819 */ /* 0x000fc6000000121b */
[----:B------:R-:W-:Y:S02]  /*e420*/  HADD2.F32 R25, -RZ, R25.H0_H0 ;  /* 0x20000019ff197230 */ /* 0x000fe40000004100 */
[--C-:B0-----:R-:W-:Y:S02]  /*e430*/  HADD2.F32 R13, -RZ, R7.reuse.H1_H1 ;  /* 0x30000007ff0d7230 */ /* 0x101fe40000004100 */
[--C-:B------:R-:W-:Y:S02]  /*e440*/  HADD2.F32 R3, -RZ, R4.reuse.H0_H0 ;  /* 0x20000004ff037230 */ /* 0x100fe40000004100 */
[----:B------:R-:W-:Y:S02]  /*e450*/  HADD2.F32 R4, -RZ, R4.H1_H1 ;  /* 0x30000004ff047230 */ /* 0x000fe40000004100 */
[C---:B------:R-:W-:Y:S01]  /*e460*/  FMUL.FTZ R28, R13.reuse, R15 ;  /* 0x0000000f0d1c7220 */ /* 0x040fe20000410000 */
[----:B------:R-:W-:Y:S02]  /*e470*/  HADD2.F32 R12, -RZ, R7.H0_H0 ;  /* 0x20000007ff0c7230 */ /* 0x000fe40000004100 */
[----:B------:R-:W-:Y:S01]  /*e480*/  FMUL.FTZ R27, R13, R25 ;  /* 0x000000190d1b7220 */ /* 0x000fe20000410000 */
[----:B------:R-:W-:-:S02]  /*e490*/  HADD2.F32 R7, -RZ, R6.H0_H0 ;  /* 0x20000006ff077230 */ /* 0x000fc40000004100 */
[----:B------:R-:W-:Y:S01]  /*e4a0*/  FMUL.FTZ R26, R4, R24 ;  /* 0x00000018041a7220 */ /* 0x000fe20000410000 */
[----:B------:R-:W-:Y:S02]  /*e4b0*/  HADD2.F32 R11, -RZ, R6.H1_H1 ;  /* 0x30000006ff0b7230 */ /* 0x000fe40000004100 */
[----:B------:R-:W-:Y:S01]  /*e4c0*/  FFMA.FTZ R30, R12, R25, R28 ;  /* 0x000000190c1e7223 */ /* 0x000fe2000001001c */
[-C--:B------:R-:W-:Y:S01]  /*e4d0*/  FMUL.FTZ R28, R4, R14.reuse ;  /* 0x0000000e041c7220 */ /* 0x080fe20000410000 */
[C---:B------:R-:W-:Y:S01]  /*e4e0*/  FFMA.FTZ R26, R3.reuse, R14, -R26 ;  /* 0x0000000e031a7223 */ /* 0x040fe2000001081a */
[----:B------:R-:W-:Y:S02]  /*e4f0*/  HADD2.F32 R6, -RZ, R5.H0_H0 ;  /* 0x20000005ff067230 */ /* 0x000fe40000004100 */
[----:B------:R-:W-:Y:S01]  /*e500*/  FFMA.FTZ R27, R12, R15, -R27 ;  /* 0x0000000f0c1b7223 */ /* 0x000fe2000001081b */
[----:B------:R-:W-:Y:S02]  /*e510*/  HADD2.F32 R14, -RZ, R69.H1_H1 ;  /* 0x30000045ff0e7230 */ /* 0x000fe40000004100 */
[----:B------:R-:W-:Y:S01]  /*e520*/  FFMA.FTZ R3, R3, R24, R28 ;  /* 0x0000001803037223 */ /* 0x000fe2000001001c */
[----:B------:R-:W-:-:S02]  /*e530*/  HADD2.F32 R4, -RZ, R2.H1_H1 ;  /* 0x30000002ff047230 */ /* 0x000fc40000004100 */
[----:B------:R-:W-:Y:S02]  /*e540*/  HADD2.F32 R5, -RZ, R5.H1_H1 ;  /* 0x30000005ff057230 */ /* 0x000fe40000004100 */
[C---:B------:R-:W-:Y:S01]  /*e550*/  FMUL.FTZ R24, R11.reuse, R14 ;  /* 0x0000000e0b187220 */ /* 0x040fe20000410000 */
[----:B------:R-:W-:Y:S02]  /*e560*/  HADD2.F32 R12, -RZ, R29.H0_H0 ;  /* 0x2000001dff0c7230 */ /* 0x000fe40000004100 */
[-C--:B------:R-:W-:Y:S01]  /*e570*/  FMUL.FTZ R15, R11, R4.reuse ;  /* 0x000000040b0f7220 */ /* 0x080fe20000410000 */
[----:B------:R-:W-:Y:S02]  /*e580*/  HADD2.F32 R2, -RZ, R31.H0_H0 ;  /* 0x2000001fff027230 */ /* 0x000fe40000004100 */
[----:B------:R-:W-:Y:S01]  /*e590*/  FFMA.FTZ R24, R7, R4, -R24 ;  /* 0x0000000407187223 */ /* 0x000fe20000010818 */
[----:B------:R-:W-:Y:S01]  /*e5a0*/  F2FP.F16.F32.PACK_AB R4, R3, R26 ;  /* 0x0000001a0304723e */ /* 0x000fe200000000ff */
[----:B------:R-:W-:Y:S01]  /*e5b0*/  FMUL.FTZ R11, R5, R12 ;  /* 0x0000000c050b7220 */ /* 0x000fe20000410000 */
[----:B------:R-:W-:Y:S01]  /*e5c0*/  FFMA.FTZ R15, R7, R14, R15 ;  /* 0x0000000e070f7223 */ /* 0x000fe2000001000f */
[-C--:B------:R-:W-:Y:S01]  /*e5d0*/  FMUL.FTZ R13, R5, R2.reuse ;  /* 0x00000002050d7220 */ /* 0x080fe20000410000 */
[----:B------:R-:W-:Y:S01]  /*e5e0*/  F2FP.F16.F32.PACK_AB R7, R30, R27 ;  /* 0x0000001b1e07723e */ /* 0x000fe200000000ff */
[----:B------:R-:W-:-:S02]  /*e5f0*/  FFMA.FTZ R5, R6, R2, -R11 ;  /* 0x0000000206057223 */ /* 0x000fc4000001080b */
[----:B------:R-:W-:Y:S01]  /*e600*/  FFMA.FTZ R12, R6, R12, R13 ;  /* 0x0000000c060c7223 */ /* 0x000fe2000001000d */
[----:B------:R-:W-:-:S04]  /*e610*/  F2FP.F16.F32.PACK_AB R6, R15, R24 ;  /* 0x000000180f06723e */ /* 0x000fc800000000ff */
[----:B------:R-:W-:-:S05]  /*e620*/  F2FP.F16.F32.PACK_AB R5, R12, R5 ;  /* 0x000000050c05723e */ /* 0x000fca00000000ff */
[----:B------:R4:W-:Y:S02]  /*e630*/  STS.128 [R60+0x1c400], R4 ;  /* 0x01c400043c007388 */ /* 0x0009e40000000c00 */
.L_x_4338:
[----:B------:R-:W-:Y:S05]  /*e640*/  BSYNC B1 ;  /* 0x0000000000017941 */ /* 0x000fea0003800000 */
.L_x_4337:
[----:B------:R-:W-:Y:S05]  /*e650*/  @P5 BRA `(.L_x_4328) ;  /* 0x0000003400845947 */ /* 0x000fea0003800000 */
[----:B01234-:R-:W0:Y:S01]  /*e660*/  LDS.128 R4, [R10+0xa000] ;  /* 0x00a000000a047984 */ /* 0x01fe220000000c00 */
[----:B------:R-:W-:Y:S01]  /*e670*/  SHF.R.U32.HI R14, RZ, 0x10, R9 ;  /* 0x00000010ff0e7819 */ /* 0x000fe20000011609 */
[----:B------:R-:W-:Y:S01]  /*e680*/  HADD2.F32 R11, -RZ, R0.H0_H0 ;  /* 0x20000000ff0b7230 */ /* 0x000fe20000004100 */
[----:B------:R-:W-:Y:S01]  /*e690*/  SHF.R.U32.HI R12, RZ, 0x10, R21 ;  /* 0x00000010ff0c7819 */ /* 0x000fe20000011615 */
[--C-:B------:R-:W-:Y:S01]  /*e6a0*/  HADD2.F32 R13, -RZ, R61.reuse.H0_H0 ;  /* 0x2000003dff0d7230 */ /* 0x100fe20000004100 */
        /* <DEDUP_REMOVED lines=14> */
[C---:B------:R-:W-:Y:S01]  /*e790*/  FMUL.FTZ R9, R4.reuse, R13 ;  /* 0x0000000d04097220 */ /* 0x040fe20000410000 */
[-C--:B------:R-:W-:Y:S01]  /*e7a0*/  FMUL.FTZ R15, R4, R11.reuse ;  /* 0x0000000b040f7220 */ /* 0x080fe20000410000 */
[--C-:B------:R-:W-:Y:S02]  /*e7b0*/  HADD2.F32 R3, -RZ, R5.reuse.H0_H0 ;  /* 0x20000005ff037230 */ /* 0x100fe40000004100 */
[----:B------:R-:W-:Y:S01]  /*e7c0*/  FFMA.FTZ R21, R8, R14, R21 ;  /* 0x0000000e08157223 */ /* 0x000fe20000010015 */
[----:B------:R-:W-:Y:S02]  /*e7d0*/  HADD2.F32 R4, -RZ, R0.H1_H1 ;  /* 0x30000000ff047230 */ /* 0x000fe40000004100 */
[----:B------:R-:W-:Y:S01]  /*e7e0*/  FFMA.FTZ R9, R2, R11, -R9 ;  /* 0x0000000b02097223 */ /* 0x000fe20000010809 */
[----:B------:R-:W-:-:S02]  /*e7f0*/  HADD2.F32 R5, -RZ, R5.H1_H1 ;  /* 0x30000005ff057230 */ /* 0x000fc40000004100 */
[C---:B------:R-:W-:Y:S01]  /*e800*/  FMUL.FTZ R12, R6.reuse, R61 ;  /* 0x0000003d060c7220 */ /* 0x040fe20000410000 */
[----:B------:R-:W-:Y:S02]  /*e810*/  HADD2.F32 R8, -RZ, R24.H0_H0 ;  /* 0x20000018ff087230 */ /* 0x000fe40000004100 */
[-C--:B------:R-:W-:Y:S01]  /*e820*/  FMUL.FTZ R14, R6, R4.reuse ;  /* 0x00000004060e7220 */ /* 0x080fe20000410000 */
[----:B------:R-:W-:Y:S02]  /*e830*/  HADD2.F32 R0, -RZ, R25.H0_H0 ;  /* 0x20000019ff007230 */ /* 0x000fe40000004100 */
[----:B------:R-:W-:Y:S01]  /*e840*/  FFMA.FTZ R2, R2, R13, R15 ;  /* 0x0000000d02027223 */ /* 0x000fe2000001000f */
[----:B------:R-:W-:Y:S01]  /*e850*/  FFMA.FTZ R12, R7, R4, -R12 ;  /* 0x00000004070c7223 */ /* 0x000fe2000001080c */
[----:B------:R-:W-:Y:S01]  /*e860*/  FMUL.FTZ R6, R5, R8 ;  /* 0x0000000805067220 */ /* 0x000fe20000410000 */
[----:B------:R-:W-:Y:S01]  /*e870*/  FFMA.FTZ R61, R7, R61, R14 ;  /* 0x0000003d073d7223 */ /* 0x000fe2000001000e */
[----:B------:R-:W-:Y:S01]  /*e880*/  FMUL.FTZ R11, R5, R0 ;  /* 0x00000000050b7220 */ /* 0x000fe20000410000 */
[----:B------:R-:W-:Y:S01]  /*e890*/  F2FP.F16.F32.PACK_AB R7, R21, R20 ;  /* 0x000000141507723e */ /* 0x000fe200000000ff */
[C---:B------:R-:W-:Y:S01]  /*e8a0*/  FFMA.FTZ R5, R3.reuse, R0, -R6 ;  /* 0x0000000003057223 */ /* 0x040fe20000010806 */
[----:B------:R-:W-:Y:S01]  /*e8b0*/  F2FP.F16.F32.PACK_AB R4, R2, R9 ;  /* 0x000000090204723e */ /* 0x000fe200000000ff */
[----:B------:R-:W-:Y:S01]  /*e8c0*/  FFMA.FTZ R8, R3, R8, R11 ;  /* 0x0000000803087223 */ /* 0x000fe2000001000b */
[----:B------:R-:W-:-:S04]  /*e8d0*/  F2FP.F16.F32.PACK_AB R6, R61, R12 ;  /* 0x0000000c3d06723e */ /* 0x000fc800000000ff */
[----:B------:R-:W-:-:S05]  /*e8e0*/  F2FP.F16.F32.PACK_AB R5, R8, R5 ;  /* 0x000000050805723e */ /* 0x000fca00000000ff */
[----:B------:R0:W-:Y:S01]  /*e8f0*/  STS.128 [R10+0xa000], R4 ;  /* 0x00a000040a007388 */ /* 0x0001e20000000c00 */
[----:B------:R-:W-:Y:S05]  /*e900*/  BRA `(.L_x_4328) ;  /* 0x0000003000d87947 */ /* 0x000fea0003800000 */
.L_x_4301:
[----:B------:R-:W0:Y:S01]  /*e910*/  LDC R78, c[0x0][0x428] ;  /* 0x00010a00ff4e7b82 */ /* 0x000e220000000800 */
[-C--:B------:R-:W-:Y:S01]  /*e920*/  ISETP.GE.AND P0, PT, R195, R10.reuse, PT ;  /* 0x0000000ac300720c */ /* 0x080fe20003f06270 */
[----:B------:R-:W-:Y:S01]  /*e930*/  BSSY B1, `(.L_x_4339) ;  /* 0x000003f000017945 */ /* 0x000fe20003800000 */
[----:B------:R-:W-:Y:S01]  /*e940*/  ISETP.GE.AND P1, PT, R220, R10, PT ;  /* 0x0000000adc00720c */ /* 0x000fe20003f26270 */
[----:B------:R-:W-:Y:S01]  /*e950*/  IMAD.MOV.U32 R9, RZ, RZ, R61 ;  /* 0x000000ffff097224 */ /* 0x000fe200078e003d */
[----:B------:R-:W-:Y:S01]  /*e960*/  MOV R8, R72 ;  /* 0x0000004800087202 */ /* 0x000fe20000000f00 */
[----:B------:R-:W-:Y:S01]  /*e970*/  IMAD.MOV.U32 R10, RZ, RZ, R144 ;  /* 0x000000ffff0a7224 */ /* 0x000fe200078e0090 */
[----:B------:R-:W-:Y:S01]  /*e980*/  CS2R R40, SRZ ;  /* 0x0000000000287805 */ /* 0x000fe2000001ff00 */
[----:B------:R-:W-:Y:S01]  /*e990*/  IMAD.MOV.U32 R11, RZ, RZ, R77 ;  /* 0x000000ffff0b7224 */ /* 0x000fe200078e004d */
        /* <DEDUP_REMOVED lines=22> */
[----:B0-----:R-:W-:Y:S06]  /*eb00*/  @P0 BRA `(.L_x_4340) ;  /* 0x0000000000840947 */ /* 0x001fec0003800000 */
        /* <DEDUP_REMOVED lines=14> */
[----:B------:R-:W-:Y:S02]  /*ebf0*/  LEA.HI.X R21, R0, UR7, R5, 0x1, P3 ;  /* 0x0000000700157c11 */ /* 0x000fe400098f0c05 */
[----:B------:R-:W-:Y:S02]  /*ec00*/  CS2R R60, SRZ ;  /* 0x00000000003c7805 */ /* 0x000fe4000001ff00 */
[----:B------:R-:W-:-:S02]  /*ec10*/  ISETP.GE.AND P2, PT, R192, UR4, PT ;  /* 0x00000004c0007c0c */ /* 0x000fc4000bf46270 */
        /* <DEDUP_REMOVED lines=8> */
[----:B------:R-:W-:Y:S01]  /*eca0*/  CS2R R30, SRZ ;  /* 0x00000000001e7805 */ /* 0x000fe2000001ff00 */
[----:B------:R-:W-:Y:S02]  /*ecb0*/  ULDC.64 UR8, c[0x0][0x208] ;  /* 0x0000820000087ab9 */ /* 0x000fe40000000a00 */
[----:B------:R0:W5:Y:S04]  /*ecc0*/  @!P2 LDG.E.128 R32, desc[UR8][R14.64] ;  /* 0x000000080e20a981 */ /* 0x000168000c1e1d00 */
[----:B------:R0:W5:Y:S04]  /*ecd0*/  @!P3 LDG.E.128 R36, desc[UR8][R14.64+0x40] ;  /* 0x000040080e24b981 */ /* 0x000168000c1e1d00 */
[----:B------:R0:W5:Y:S04]  /*ece0*/  @!P4 LDG.E.128 R60, desc[UR8][R14.64+0x80] ;  /* 0x000080080e3cc981 */ /* 0x000168000c1e1d00 */
[----:B------:R0:W5:Y:S04]  /*ecf0*/  @!P2 LDG.E.128 R4, desc[UR8][R20.64] ;  /* 0x000000081404a981 */ /* 0x000168000c1e1d00 */
[----:B------:R0:W5:Y:S04]  /*ed00*/  @!P3 LDG.E.128 R24, desc[UR8][R20.64+0x40] ;  /* 0x000040081418b981 */ /* 0x000168000c1e1d00 */
[----:B------:R0:W5:Y:S02]  /*ed10*/  @!P4 LDG.E.128 R28, desc[UR8][R20.64+0x80] ;  /* 0x00008008141cc981 */ /* 0x000164000c1e1d00 */
.L_x_4340:
[----:B------:R-:W-:Y:S05]  /*ed20*/  BSYNC B1 ;  /* 0x0000000000017941 */ /* 0x000fea0003800000 */
.L_x_4339:
[----:B------:R-:W-:Y:S01]  /*ed30*/  BSSY B1, `(.L_x_4341) ;  /* 0x0000027000017945 */ /* 0x000fe20003800000 */
[----:B-----5:R-:W-:Y:S01]  /*ed40*/  IMAD.MOV.U32 R72, RZ, RZ, R4 ;  /* 0x000000ffff487224 */ /* 0x020fe200078e0004 */
[----:B------:R-:W-:Y:S01]  /*ed50*/  MOV R77, R6 ;  /* 0x00000006004d7202 */ /* 0x000fe20000000f00 */
[----:B------:R-:W-:Y:S01]  /*ed60*/  IMAD.MOV.U32 R73, RZ, RZ, R5 ;  /* 0x000000ffff497224 */ /* 0x000fe200078e0005 */
[----:B------:R-:W-:Y:S01]  /*ed70*/  CS2R R66, SRZ ;  /* 0x0000000000427805 */ /* 0x000fe2000001ff00 */
[----:B------:R-:W-:Y:S06]  /*ed80*/  @P1 BRA `(.L_x_4342) ;  /* 0x0000000000841947 */ /* 0x000fec0003800000 */
[----:B------:R-:W-:Y:S01]  /*ed90*/  IADD3 R76, P2, P3, R71, R76, R84 ;  /* 0x0000004c474c7210 */ /* 0x000fe20007b5e054 */
[----:B------:R-:W-:Y:S01]  /*eda0*/  ULDC.64 UR4, c[0x0][0x3c8] ;  /* 0x0000f20000047ab9 */ /* 0x000fe20000000a00 */
[----:B------:R-:W-:Y:S01]  /*edb0*/  IADD3 R75, P4, P5, R70, R75, R87 ;  /* 0x0000004b464b7210 */ /* 0x000fe20007d9e057 */
[----:B------:R-:W-:Y:S01]  /*edc0*/  ULDC.64 UR6, c[0x0][0x3e0] ;  /* 0x0000f80000067ab9 */ /* 0x000fe20000000a00 */
[----:B0-----:R-:W-:Y:S02]  /*edd0*/  IADD3.X R15, R83, R74, R82, P2, P3 ;  /* 0x0000004a530f7210 */ /* 0x001fe400017e6452 */
[----:B------:R-:W-:Y:S02]  /*ede0*/  CS2R R52, SRZ ;  /* 0x0000000000347805 */ /* 0x000fe4000001ff00 */
[----:B------:R-:W-:Y:S01]  /*edf0*/  LEA R14, P2, R76, UR4, 0x1 ;  /* 0x000000044c0e7c11 */ /* 0x000fe2000f8408ff */
[----:B------:R-:W-:Y:S01]  /*ee00*/  ULDC UR4, c[0x0][0x3d4] ;  /* 0x0000f50000047ab9 */ /* 0x000fe20000000800 */
[----:B------:R-:W-:-:S02]  /*ee10*/  IADD3.X R0, R80, R69, R85, P4, P5 ;  /* 0x0000004550007210 */ /* 0x000fc400027ea455 */
[----:B------:R-:W-:Y:S02]  /*ee20*/  CS2R R54, SRZ ;  /* 0x0000000000367805 */ /* 0x000fe4000001ff00 */
[C---:B------:R-:W-:Y:S02]  /*ee30*/  LEA R20, P3, R75.reuse, UR6, 0x1 ;  /* 0x000000064b147c11 */ /* 0x040fe4000f8608ff */
[----:B------:R-:W-:Y:S02]  /*ee40*/  CS2R R56, SRZ ;  /* 0x0000000000387805 */ /* 0x000fe4000001ff00 */
[----:B------:R-:W-:Y:S02]  /*ee50*/  LEA.HI.X R15, R76, UR5, R15, 0x1, P2 ;  /* 0x000000054c0f7c11 */ /* 0x000fe400090f0c0f */
[----:B------:R-:W-:Y:S02]  /*ee60*/  CS2R R58, SRZ ;  /* 0x00000000003a7805 */ /* 0x000fe4000001ff00 */
[----:B------:R-:W-:-:S02]  /*ee70*/  LEA.HI.X R21, R75, UR7, R0, 0x1, P3 ;  /* 0x000000074b157c11 */ /* 0x000fc400098f0c00 */
        /* <DEDUP_REMOVED lines=18> */
.L_x_4342:
[----:B------:R-:W-:Y:S05]  /*efa0*/  BSYNC B1 ;  /* 0x0000000000017941 */ /* 0x000fea0003800000 */
.L_x_4341:
[----:B01----:R-:W-:Y:S01]  /*efb0*/  IMAD.MOV.U32 R14, RZ, RZ, R24 ;  /* 0x000000ffff0e7224 */ /* 0x003fe200078e0018 */
[----:B------:R-:W-:Y:S01]  /*efc0*/  ISETP.NE.AND P2, PT, R78, 0x1, PT ;  /* 0x000000014e00780c */ /* 0x000fe20003f45270 */
        /* <DEDUP_REMOVED lines=10> */
[----:B------:R-:W-:Y:S01]  /*f070*/  ULDC.64 UR4, c[0x0][0x3c8] ;  /* 0x0000f20000047ab9 */ /* 0x000fe20000000a00 */
[----:B------:R-:W-:Y:S01]  /*f080*/  PRMT R75, R20, 0x7610, R75 ;  /* 0x00007610144b7816 */ /* 0x000fe2000000004b */
[----:B------:R-:W0:Y:S01]  /*f090*/  @P2 LDC R21, c[0x0][0x430] ;  /* 0x00010c00ff152b82 */ /* 0x000e220000000800 */
[----:B------:R-:W-:Y:S01]  /*f0a0*/  PRMT R81, R0, 0x5410, R14 ;  /* 0x0000541000517816 */ /* 0x000fe2000000000e */
[----:B------:R-:W-:Y:S01]  /*f0b0*/  IMAD.MOV.U32 R0, RZ, RZ, R28 ;  /* 0x000000ffff007224 */ /* 0x000fe200078e001c */
[----:B------:R-:W-:Y:S01]  /*f0c0*/  PRMT R90, R73, 0x7610, R90 ;  /* 0x00007610495a7816 */ /* 0x000fe2000000005a */
[----:B------:R-:W-:Y:S01]  /*f0d0*/  IMAD.MOV.U32 R20, RZ, RZ, R33 ;  /* 0x000000ffff147224 */ /* 0x000fe200078e0021 */
[----:B------:R-:W-:Y:S01]  /*f0e0*/  PRMT R88, R88, 0x5410, R77 ;  /* 0x0000541058587816 */ /* 0x000fe2000000004d */
[----:B------:R-:W-:Y:S01]  /*f0f0*/  ULDC.64 UR6, c[0x0][0x3e0] ;  /* 0x0000f80000067ab9 */ /* 0x000fe20000000a00 */
[----:B------:R-:W-:Y:S01]  /*f100*/  PRMT R74, R0, 0x5410, R15 ;  /* 0x00005410004a7816 */ /* 0x000fe2000000000f */
[----:B------:R-:W1:Y:S01]  /*f110*/  @P2 LDC R14, c[0x0][0x42c] ;  /* 0x00010b00ff0e2b82 */ /* 0x000e620000000800 */
[----:B------:R-:W-:Y:S01]  /*f120*/  IMAD.MOV.U32 R0, RZ, RZ, R31 ;  /* 0x000000ffff007224 */ /* 0x000fe200078e001f */
[----:B------:R-:W-:Y:S01]  /*f130*/  PRMT R90, R90, 0x5410, R20 ;  /* 0x000054105a5a7816 */ /* 0x000fe20000000014 */
[----:B------:R-:W-:-:S02]  /*f140*/  IMAD.MOV.U32 R15, RZ, RZ, R32 ;  /* 0x000000ffff0f7224 */ /* 0x000fc400078e0020 */
[----:B------:R-:W-:Y:S01]  /*f150*/  IMAD.MOV.U32 R20, RZ, RZ, R36 ;  /* 0x000000ffff147224 */ /* 0x000fe200078e0024 */
[----:B------:R-:W-:Y:S01]  /*f160*/  PRMT R75, R75, 0x5410, R0 ;  /* 0x000054104b4b7816 */ /* 0x000fe20000000000 */
[----:B-----5:R-:W-:Y:S01]  /*f170*/  IMAD.MOV.U32 R71, RZ, RZ, R43 ;  /* 0x000000ffff477224 */ /* 0x020fe200078e002b */
[----:B------:R-:W-:Y:S02]  /*f180*/  MOV R0, R34 ;  /* 0x0000002200007202 */ /* 0x000fe40000000f00 */
[----:B------:R-:W-:Y:S01]  /*f190*/  PRMT R89, R15, 0x7610, R89 ;  /* 0x000076100f597816 */ /* 0x000fe20000000059 */
[----:B------:R-:W-:Y:S01]  /*f1a0*/  IMAD.MOV.U32 R15, RZ, RZ, R35 ;  /* 0x000000ffff0f7224 */ /* 0x000fe200078e0023 */
[----:B------:R-:W-:Y:S01]  /*f1b0*/  PRMT R88, R0, 0x7610, R88 ;  /* 0x0000761000587816 */ /* 0x000fe20000000058 */
[----:B------:R-:W-:Y:S01]  /*f1c0*/  IMAD R0, R201, 0x80, R195 ;  /* 0x00000080c9007824 */ /* 0x000fe200078e02c3 */
[----:B------:R-:W-:Y:S02]  /*f1d0*/  PRMT R82, R20, 0x7610, R82 ;  /* 0x0000761014527816 */ /* 0x000fe40000000052 */
[----:B------:R-:W-:Y:S01]  /*f1e0*/  PRMT R87, R87, 0x5410, R15 ;  /* 0x0000541057577816 */ /* 0x000fe2000000000f */
[----:B------:R-:W-:Y:S01]  /*f1f0*/  IMAD R15, R223, 0x40, R0 ;  /* 0x00000040df0f7824 */ /* 0x000fe200078e0200 */
[----:B------:R-:W-:Y:S01]  /*f200*/  MOV R20, R37 ;  /* 0x0000002500147202 */ /* 0x000fe20000000f00 */
[----:B------:R-:W-:-:S03]  /*f210*/  IMAD.MOV.U32 R0, RZ, RZ, R38 ;  /* 0x000000ffff007224 */ /* 0x000fc600078e0026 */
[----:B------:R-:W-:Y:S02]  /*f220*/  PRMT R82, R82, 0x5410, R20 ;  /* 0x0000541052527816 */ /* 0x000fe40000000014 */
[----:B------:R-:W-:Y:S02]  /*f230*/  MOV R20, R60 ;  /* 0x0000003c00147202 */ /* 0x000fe40000000f00 */
[----:B------:R-:W-:Y:S01]  /*f240*/  PRMT R83, R0, 0x5410, R69 ;  /* 0x0000541000537816 */ /* 0x000fe20000000045 */
[----:B-1----:R-:W-:Y:S01]  /*f250*/  @P2 IMAD.HI.U32 R0, R15, R14, RZ ;  /* 0x0000000e0f002227 */ /* 0x002fe200078e00ff */
[----:B------:R-:W-:-:S03]  /*f260*/  PRMT R76, R20, 0x7610, R76 ;  /* 0x00007610144c7816 */ /* 0x000fc6000000004c */
[----:B------:R-:W-:Y:S01]  /*f270*/  IMAD.MOV.U32 R14, RZ, RZ, R61 ;  /* 0x000000ffff0e7224 */ /* 0x000fe200078e003d */
[----:B0-----:R-:W-:Y:S01]  /*f280*/  @P2 SHF.R.U32.HI R15, RZ, R21, R0 ;  /* 0x00000015ff0f2219 */ /* 0x001fe20000011600 */
[----:B------:R-:W-:Y:S01]  /*f290*/  IMAD.MOV.U32 R20, RZ, RZ, R62 ;  /* 0x000000ffff147224 */ /* 0x000fe200078e003e */
[----:B------:R-:W-:Y:S01]  /*f2a0*/  MOV R0, R40 ;  /* 0x0000002800007202 */ /* 0x000fe20000000f00 */
[----:B------:R-:W-:Y:S01]  /*f2b0*/  IMAD.MOV.U32 R69, RZ, RZ, R63 ;  /* 0x000000ffff457224 */ /* 0x000fe200078e003f */
[----:B------:R-:W-:Y:S01]  /*f2c0*/  PRMT R76, R76, 0x5410, R14 ;  /* 0x000054104c4c7816 */ /* 0x000fe2000000000e */
[----:B------:R-:W-:Y:S01]  /*f2d0*/  IMAD.MOV.U32 R14, RZ, RZ, R41 ;  /* 0x000000ffff0e7224 */ /* 0x000fe200078e0029 */
[----:B------:R-:W-:Y:S01]  /*f2e0*/  SHF.R.S32.HI R21, RZ, 0x1f, R15 ;  /* 0x0000001fff157819 */ /* 0x000fe2000001140f */
[-C--:B------:R-:W-:Y:S01]  /*f2f0*/  IMAD.WIDE.U32 R8, R15, R12.reuse, R8 ;  /* 0x0000000c0f087225 */ /* 0x080fe200078e0008 */
[----:B------:R-:W-:Y:S02]  /*f300*/  PRMT R77, R20, 0x5410, R69 ;  /* 0x00005410144d7816 */ /* 0x000fe40000000045 */
[----:B------:R-:W-:Y:S01]  /*f310*/  PRMT R69, R0, 0x5410, R14 ;  /* 0x0000541000457816 */ /* 0x000fe2000000000e */
[----:B------:R-:W-:-:S02]  /*f320*/  IMAD R0, R21, R12, RZ ;  /* 0x0000000c15007224 */ /* 0x000fc400078e02ff */
[-C--:B------:R-:W-:Y:S02]  /*f330*/  IMAD R14, R21, R2.reuse, RZ ;  /* 0x00000002150e7224 */ /* 0x080fe400078e02ff */
[----:B------:R-:W-:Y:S01]  /*f340*/  IMAD.WIDE.U32 R10, R15, R2, R10 ;  /* 0x000000020f0a7225 */ /* 0x000fe200078e000a */
[----:B------:R-:W-:-:S03]  /*f350*/  MOV R2, R44 ;  /* 0x0000002c00027202 */ /* 0x000fc60000000f00 */
[C---:B------:R-:W-:Y:S01]  /*f360*/  IMAD R13, R15.reuse, R13, R0 ;  /* 0x0000000d0f0d7224 */ /* 0x040fe200078e0200 */
[----:B------:R-:W-:Y:S01]  /*f370*/  LEA R0, P3, R10, UR6, 0x1 ;  /* 0x000000060a007c11 */ /* 0x000fe2000f8608ff */
[----:B------:R-:W-:Y:S01]  /*f380*/  IMAD R15, R15, R3, R14 ;  /* 0x000000030f0f7224 */ /* 0x000fe200078e020e */
[----:B------:R-:W-:Y:S01]  /*f390*/  LEA R3, P2, R8, UR4, 0x1 ;  /* 0x0000000408037c11 */ /* 0x000fe2000f8408ff */
[----:B------:R-:W-:Y:S01]  /*f3a0*/  IMAD.MOV.U32 R12, RZ, RZ, R45 ;  /* 0x000000ffff0c7224 */ /* 0x000fe200078e002d */
[----:B------:R-:W-:Y:S01]  /*f3b0*/  UMOV UR4, 0xffffffff ;  /* 0xffffffff00047882 */ /* 0x000fe20000000000 */
[----:B------:R-:W-:Y:S02]  /*f3c0*/  IMAD.IADD R13, R9, 0x1, R13 ;  /* 0x00000001090d7824 */ /* 0x000fe400078e020d */
[----:B------:R-:W-:Y:S01]  /*f3d0*/  IMAD.IADD R9, R11, 0x1, R15 ;  /* 0x000000010b097824 */ /* 0x000fe200078e020f */
[----:B------:R-:W-:Y:S01]  /*f3e0*/  PRMT R21, R2, 0x5410, R12 ;  /* 0x0000541002157816 */ /* 0x000fe2000000000c */
[----:B------:R-:W-:Y:S01]  /*f3f0*/  IMAD.MOV.U32 R20, RZ, RZ, R42 ;  /* 0x000000ffff147224 */ /* 0x000fe200078e002a */
[----:B------:R-:W-:-:S02]  /*f400*/  LEA.HI.X R8, R8, UR5, R13, 0x1, P2 ;  /* 0x0000000508087c11 */ /* 0x000fc400090f0c0d */
[----:B------:R-:W-:Y:S02]  /*f410*/  LEA.HI.X R2, R10, UR7, R9, 0x1, P3 ;  /* 0x000000070a027c11 */ /* 0x000fe400098f0c09 */
[----:B------:R-:W-:Y:S02]  /*f420*/  PRMT R70, R20, 0x5410, R71 ;  /* 0x0000541014467816 */ /* 0x000fe40000000047 */
[----:B------:R-:W-:Y:S01]  /*f430*/  LEA.HI R9, R219, R219, RZ, 0x1 ;  /* 0x000000dbdb097211 */ /* 0x000fe200078f08ff */
[----:B------:R-:W-:Y:S06]  /*f440*/  BRA.DIV UR4, `(.L_x_4343) ;  /* 0x000001a604547947 */ /* 0x000fec000b800000 */
.L_x_4619:
[----:B------:R-:W-:-:S03]  /*f450*/  UMOV UR4, 0xffffffff ;  /* 0xffffffff00047882 */ /* 0x000fc60000000000 */
[----:B------:R-:W-:Y:S05]  /*f460*/  BRA.DIV UR4, `(.L_x_4344) ;  /* 0x000001a604747947 */ /* 0x000fea000b800000 */
.L_x_4622:
[----:B------:R-:W-:-:S03]  /*f470*/  UMOV UR4, 0xffffffff ;  /* 0xffffffff00047882 */ /* 0x000fc60000000000 */
[----:B------:R-:W-:Y:S05]  /*f480*/  BRA.DIV UR4, `(.L_x_4345) ;  /* 0x000001a604947947 */ /* 0x000fea000b800000 */
.L_x_4625:
[----:B------:R-:W-:-:S03]  /*f490*/  UMOV UR4, 0xffffffff ;  /* 0xffffffff00047882 */ /* 0x000fc60000000000 */
[----:B------:R-:W-:Y:S05]  /*f4a0*/  BRA.DIV UR4, `(.L_x_4346) ;  /* 0x000001a604b47947 */ /* 0x000fea000b800000 */
.L_x_4628:
[----:B------:R-:W-:-:S03]  /*f4b0*/  UMOV UR4, 0xffffffff ;  /* 0xffffffff00047882 */ /* 0x000fc60000000000 */
[----:B------:R-:W-:Y:S05]  /*f4c0*/  BRA.DIV UR4, `(.L_x_4347) ;  /* 0x000001a604d47947 */ /* 0x000fea000b800000 */
.L_x_4631:
[----:B------:R-:W-:Y:S01]  /*f4d0*/  UMOV UR4, 0xffffffff ;  /* 0xffffffff00047882 */ /* 0x000fe20000000000 */
[----:B------:R-:W-:Y:S02]  /*f4e0*/  LOP3.LUT R8, R9, 0xfffffffe, RZ, 0xc0, !PT ;  /* 0xfffffffe09087812 */ /* 0x000fe400078ec0ff */
[----:B------:R-:W-:Y:S05]  /*f4f0*/  BRA.DIV UR4, `(.L_x_4348) ;  /* 0x000001a604f07947 */ /* 0x000fea000b800000 */
.L_x_4634:
[----:B------:R-:W-:Y:S01]  /*f500*/  UMOV UR4, 0xffffffff ;  /* 0xffffffff00047882 */ /* 0x000fe20000000000 */
[----:B------:R-:W-:Y:S02]  /*f510*/  IADD3 R8, R219, -R8, RZ ;  /* 0x80000008db087210 */ /* 0x000fe40007ffe0ff */
[----:B------:R-:W-:Y:S05]  /*f520*/  BRA.DIV UR4, `(.L_x_4349) ;  /* 0x000001aa040c7947 */ /* 0x000fea000b800000 */
.L_x_4637:
[----:B------:R-:W-:Y:S01]  /*f530*/  UMOV UR4, 0xffffffff ;  /* 0xffffffff00047882 */ /* 0x000fe20000000000 */
[----:B------:R-:W-:Y:S02]  /*f540*/  SHF.L.U32 R8, R8, 0x1f, RZ ;  /* 0x0000001f08087819 */ /* 0x000fe400000006ff */
[----:B------:R-:W-:Y:S05]  /*f550*/  BRA.DIV UR4, `(.L_x_4350) ;  /* 0x000001aa04287947 */ /* 0x000fea000b800000 */
.L_x_4640:
[----:B------:R-:W0:Y:S01]  /*f560*/  SYNCS.PHASECHK.TRANS64.TRYWAIT P2, [R17+URZ+0x30800], R8 ;  /* 0x03080008110075a7 */ /* 0x000e22000804017f */
[----:B------:R-:W-:Y:S01]  /*f570*/  IMAD.MOV.U32 R0, RZ, RZ, R46 ;  /* 0x000000ffff007224 */ /* 0x000fe200078e002e */
[----:B------:R-:W-:Y:S01]  /*f580*/  MOV R9, R49 ;  /* 0x0000003100097202 */ /* 0x000fe20000000f00 */
        /* <DEDUP_REMOVED lines=8> */
[----:B------:R-:W-:-:S02]  /*f610*/  IMAD.MOV.U32 R3, RZ, RZ, R51 ;  /* 0x000000ffff037224 */ /* 0x000fc400078e0033 */
        /* <DEDUP_REMOVED lines=17> */
.L_x_4641:
[----:B------:R-:W-:Y:S05]  /*f730*/  BSYNC B1 ;  /* 0x0000000000017941 */ /* 0x000fea0003800000 */
.L_x_4351:
        /* <DEDUP_REMOVED lines=10> */
[--C-:B------:R-:W-:Y:S01]  /*f7e0*/  HADD2.F32 R92, -RZ, R90.reuse.H0_H0 ;  /* 0x2000005aff5c7230 */ /* 0x100fe20000004100 */
[----:B------:R-:W-:Y:S01]  /*f7f0*/  LOP3.LUT R9, R207, 0x38, R192, 0xf8, !PT ;  /* 0x00000038cf097812 */ /* 0x000fe200078ef8c0 */
[----:B------:R-:W-:Y:S01]  /*f800*/  HADD2.F32 R91, -RZ, R90.H1_H1 ;  /* 0x3000005aff5b7230 */ /* 0x000fe20000004100 */
[----:B------:R-:W-:Y:S01]  /*f810*/  SHF.R.S32.HI R11, RZ, 0x1f, R10 ;  /* 0x0000001fff0b7819 */ /* 0x000fe2000001140a */
[----:B------:R-:W-:Y:S01]  /*f820*/  IMAD.SHL.U32 R12, R10, 0x8, RZ ;  /* 0x000000080a0c7824 */ /* 0x000fe200078e00ff */
[----:B0-----:R-:W-:Y:S02]  /*f830*/  LOP3.LUT R8, R9, R208, RZ, 0x3c, !PT ;  /* 0x000000d009087212 */ /* 0x001fe400078e3cff */
[----:B------:R-:W-:Y:S02]  /*f840*/  LEA.HI R11, R11, R10, RZ, 0x3 ;  /* 0x0000000a0b0b7211 */ /* 0x000fe400078f18ff */
[----:B------:R-:W-:-:S02]  /*f850*/  LOP3.LUT R9, R207, 0x38, R12, 0xf8, !PT ;  /* 0x00000038cf097812 */ /* 0x000fc400078ef80c */
[----:B------:R-:W-:Y:S01]  /*f860*/  IADD3 R8, R209, R8, RZ ;  /* 0x00000008d1087210 */ /* 0x000fe20007ffe0ff */
[----:B------:R-:W-:Y:S01]  /*f870*/  IMAD.SHL.U32 R11, R11, 0x400, RZ ;  /* 0x000004000b0b7824 */ /* 0x000fe200078e00ff */
[----:B------:R-:W-:Y:S02]  /*f880*/  LOP3.LUT R13, R9, R208, RZ, 0x3c, !PT ;  /* 0x000000d0090d7212 */ /* 0x000fe400078e3cff */
[----:B------:R-:W-:Y:S01]  /*f890*/  SHF.R.U64 R102, R32, 0x10, R33 ;  /* 0x0000001020667819 */ /* 0x000fe20000001221 */
[----:B------:R-:W-:Y:S01]  /*f8a0*/  IMAD R85, R8, 0x2, R17 ;  /* 0x0000000208557824 */ /* 0x000fe200078e0211 */
[----:B------:R-:W-:Y:S02]  /*f8b0*/  LOP3.LUT R12, R11, 0x7fffe000, RZ, 0xc0, !PT ;  /* 0x7fffe0000b0c7812 */ /* 0x000fe400078ec0ff */
[----:B------:R-:W-:Y:S02]  /*f8c0*/  SHF.R.U64 R99, R4, 0x10, R5 ;  /* 0x0000001004637819 */ /* 0x000fe40000001205 */
[----:B------:R-:W-:Y:S01]  /*f8d0*/  IADD3 R12, R13, R12, R209 ;  /* 0x0000000c0d0c7210 */ /* 0x000fe20007ffe0d1 */
[----:B------:R-:W0:Y:S01]  /*f8e0*/  LDS.128 R8, [R85+0x12400] ;  /* 0x0124000055087984 */ /* 0x000e220000000c00 */
[----:B------:R-:W-:-:S02]  /*f8f0*/  SHF.R.U32.HI R94, RZ, 0x10, R5 ;  /* 0x00000010ff5e7819 */ /* 0x000fc40000011605 */
[----:B------:R-:W-:Y:S01]  /*f900*/  SHF.R.U32.HI R93, RZ, 0x10, R33 ;  /* 0x00000010ff5d7819 */ /* 0x000fe20000011621 */
[----:B------:R-:W-:Y:S01]  /*f910*/  IMAD R86, R12, 0x2, R17 ;  /* 0x000000020c567824 */ /* 0x000fe200078e0211 */
[--C-:B------:R-:W-:Y:S01]  /*f920*/  SHF.R.U64 R101, R34, 0x10, R35.reuse ;  /* 0x0000001022657819 */ /* 0x100fe20000001223 */
[----:B------:R-:W-:Y:S01]  /*f930*/  HADD2.F32 R94, -RZ, R94.H0_H0 ;  /* 0x2000005eff5e7230 */ /* 0x000fe20000004100 */
[----:B------:R-:W-:Y:S02]  /*f940*/  SHF.R.U32.HI R100, RZ, 0x10, R35 ;  /* 0x00000010ff647819 */ /* 0x000fe40000011623 */
[----:B------:R-:W1:Y:S01]  /*f950*/  LDS.128 R12, [R86+0x12400] ;  /* 0x01240000560c7984 */ /* 0x000e620000000c00 */
[--C-:B------:R-:W-:Y:S02]  /*f960*/  SHF.R.U32.HI R95, RZ, 0x10, R7.reuse ;  /* 0x00000010ff5f7819 */ /* 0x100fe40000011607 */
[----:B------:R-:W-:Y:S01]  /*f970*/  SHF.R.U64 R97, R6, 0x10, R7 ;  /* 0x0000001006617819 */ /* 0x000fe20000001207 */
[----:B0-----:R-:W-:-:S02]  /*f980*/  HADD2.F32 R5, -RZ, R9.H0_H0 ;  /* 0x20000009ff057230 */ /* 0x001fc40000004100 */
[----:B------:R-:W-:Y:S02]  /*f990*/  HADD2.F32 R4, -RZ, R8.H0_H0 ;  /* 0x20000008ff047230 */ /* 0x000fe40000004100 */
[----:B------:R-:W-:Y:S02]  /*f9a0*/  HADD2.F32 R9, -RZ, R9.H1_H1 ;  /* 0x30000009ff097230 */ /* 0x000fe40000004100 */
[----:B------:R-:W-:Y:S02]  /*f9b0*/  HADD2.F32 R6, -RZ, R10.H0_H0 ;  /* 0x2000000aff067230 */ /* 0x000fe40000004100 */
[----:B------:R-:W-:Y:S02]  /*f9c0*/  HADD2.F32 R7, -RZ, R11.H0_H0 ;  /* 0x2000000bff077230 */ /* 0x000fe40000004100 */
[--C-:B-1----:R-:W-:Y:S02]  /*f9d0*/  HADD2.F32 R32, -RZ, R13.reuse.H0_H0 ;  /* 0x2000000dff207230 */ /* 0x102fe40000004100 */
[----:B------:R-:W-:-:S02]  /*f9e0*/  HADD2.F32 R33, -RZ, R13.H1_H1 ;  /* 0x3000000dff217230 */ /* 0x000fc40000004100 */
[----:B------:R-:W-:Y:S02]  /*f9f0*/  HADD2.F32 R13, -RZ, R12.H0_H0 ;  /* 0x2000000cff0d7230 */ /* 0x000fe40000004100 */
[C---:B------:R-:W-:Y:S01]  /*fa00*/  FMUL.FTZ R90, R32.reuse, R92 ;  /* 0x0000005c205a7220 */ /* 0x040fe20000410000 */
[-C--:B------:R-:W-:Y:S01]  /*fa10*/  FMUL.FTZ R96, R32, R91.reuse ;  /* 0x0000005b20607220 */ /* 0x080fe20000410000 */
[----:B------:R-:W-:Y:S02]  /*fa20*/  HADD2.F32 R32, -RZ, R93.H0_H0 ;  /* 0x2000005dff207230 */ /* 0x000fe40000004100 */
[----:B------:R-:W-:Y:S01]  /*fa30*/  FMUL.FTZ R98, R33, R94 ;  /* 0x0000005e21627220 */ /* 0x000fe20000410000 */
[C---:B------:R-:W-:Y:S01]  /*fa40*/  FFMA.FTZ R91, R5.reuse, R91, -R90 ;  /* 0x0000005b055b7223 */ /* 0x040fe2000001085a */
[--C-:B------:R-:W-:Y:S02]  /*fa50*/  HADD2.F32 R90, -RZ, R89.reuse.H1_H1 ;  /* 0x30000059ff5a7230 */ /* 0x100fe40000004100 */
[----:B------:R-:W-:Y:S01]  /*fa60*/  FFMA.FTZ R96, R5, R92, R96 ;  /* 0x0000005c05607223 */ /* 0x000fe20000010060 */
[----:B------:R-:W-:-:S02]  /*fa70*/  HADD2.F32 R89, -RZ, R89.H0_H0 ;  /* 0x20000059ff597230 */ /* 0x000fc40000004100 */
[----:B------:R-:W-:Y:S01]  /*fa80*/  FMUL.FTZ R92, R33, R32 ;  /* 0x00000020215c7220 */ /* 0x000fe20000410000 */
[----:B------:R-:W-:Y:S02]  /*fa90*/  HADD2.F32 R34, -RZ, R14.H0_H0 ;  /* 0x2000000eff227230 */ /* 0x000fe40000004100 */
[C---:B------:R-:W-:Y:S01]  /*faa0*/  FMUL.FTZ R5, R13.reuse, R90 ;  /* 0x0000005a0d057220 */ /* 0x040fe20000410000 */
[--C-:B------:R-:W-:Y:S02]  /*fab0*/  HADD2.F32 R33, -RZ, R88.reuse.H1_H1 ;  /* 0x30000058ff217230 */ /* 0x100fe40000004100 */
[-C--:B------:R-:W-:Y:S01]  /*fac0*/  FMUL.FTZ R13, R13, R89.reuse ;  /* 0x000000590d0d7220 */ /* 0x080fe20000410000 */
[----:B------:R-:W-:Y:S02]  /*fad0*/  HADD2.F32 R35, -RZ, R15.H0_H0 ;  /* 0x2000000fff237230 */ /* 0x000fe40000004100 */
[----:B------:R-:W-:Y:S01]  /*fae0*/  FFMA.FTZ R89, R4, R89, -R5 ;  /* 0x0000005904597223 */ /* 0x000fe20000010805 */
[----:B------:R-:W-:-:S02]  /*faf0*/  HADD2.F32 R5, -RZ, R88.H0_H0 ;  /* 0x20000058ff057230 */ /* 0x000fc40000004100 */
[----:B------:R-:W-:Y:S01]  /*fb00*/  FFMA.FTZ R90, R4, R90, R13 ;  /* 0x0000005a045a7223 */ /* 0x000fe2000001000d */
[--C-:B------:R-:W-:Y:S02]  /*fb10*/  HADD2.F32 R88, -RZ, R87.reuse.H0_H0 ;  /* 0x20000057ff587230 */ /* 0x100fe40000004100 */
[C---:B------:R-:W-:Y:S01]  /*fb20*/  FFMA.FTZ R98, R9.reuse, R32, -R98 ;  /* 0x0000002009627223 */ /* 0x040fe20000010862 */
[----:B------:R-:W-:Y:S02]  /*fb30*/  HADD2.F32 R4, -RZ, R87.H1_H1 ;  /* 0x30000057ff047230 */ /* 0x000fe40000004100 */
[----:B------:R-:W-:Y:S01]  /*fb40*/  FFMA.FTZ R93, R9, R94, R92 ;  /* 0x0000005e095d7223 */ /* 0x000fe2000001005c */
[C---:B------:R-:W-:Y:S01]  /*fb50*/  FMUL.FTZ R9, R34.reuse, R33 ;  /* 0x0000002122097220 */ /* 0x040fe20000410000 */
[----:B------:R-:W-:Y:S01]  /*fb60*/  FMUL.FTZ R13, R34, R5 ;  /* 0x00000005220d7220 */ /* 0x000fe20000410000 */
[----:B------:R-:W-:Y:S02]  /*fb70*/  HADD2.F32 R15, -RZ, R15.H1_H1 ;  /* 0x3000000fff0f7230 */ /* 0x000fe40000004100 */
[----:B------:R-:W-:Y:S01]  /*fb80*/  FMUL.FTZ R92, R35, R88 ;  /* 0x00000058235c7220 */ /* 0x000fe20000410000 */
[----:B------:R-:W-:-:S02]  /*fb90*/  HADD2.F32 R34, -RZ, R95.H0_H0 ;  /* 0x2000005fff227230 */ /* 0x000fc40000004100 */
[-C--:B------:R-:W-:Y:S01]  /*fba0*/  FMUL.FTZ R35, R35, R4.reuse ;  /* 0x0000000423237220 */ /* 0x080fe20000410000 */
[----:B------:R-:W-:Y:S02]  /*fbb0*/  HADD2.F32 R32, -RZ, R100.H0_H0 ;  /* 0x20000064ff207230 */ /* 0x000fe40000004100 */
[C---:B------:R-:W-:Y:S01]  /*fbc0*/  FFMA.FTZ R87, R6.reuse, R5, -R9 ;  /* 0x0000000506577223 */ /* 0x040fe20000010809 */
[----:B------:R-:W-:Y:S02]  /*fbd0*/  HADD2.F32 R11, -RZ, R11.H1_H1 ;  /* 0x3000000bff0b7230 */ /* 0x000fe40000004100 */
[----:B------:R-:W-:Y:S01]  /*fbe0*/  FFMA.FTZ R33, R6, R33, R13 ;  /* 0x0000002106217223 */ /* 0x000fe2000001000d */
[----:B------:R-:W-:Y:S01]  /*fbf0*/  FFMA.FTZ R92, R7, R4, -R92 ;  /* 0x00000004075c7223 */ /* 0x000fe2000001085c */
[----:B------:R-:W-:Y:S02]  /*fc00*/  HADD2.F32 R12, -RZ, R12.H1_H1 ;  /* 0x3000000cff0c7230 */ /* 0x000fe40000004100 */
[----:B------:R-:W-:Y:S01]  /*fc10*/  FMUL.FTZ R6, R15, R34 ;  /* 0x000000220f067220 */ /* 0x000fe20000410000 */
[----:B------:R-:W-:-:S02]  /*fc20*/  HADD2.F32 R14, -RZ, R14.H1_H1 ;  /* 0x3000000eff0e7230 */ /* 0x000fc40000004100 */
[----:B------:R-:W-:Y:S01]  /*fc30*/  FFMA.FTZ R88, R7, R88, R35 ;  /* 0x0000005807587223 */ /* 0x000fe20000010023 */
[-C--:B------:R-:W-:Y:S01]  /*fc40*/  FMUL.FTZ R4, R15, R32.reuse ;  /* 0x000000200f047220 */ /* 0x080fe20000410000 */
[----:B------:R-:W-:Y:S02]  /*fc50*/  HADD2.F32 R9, -RZ, R99.H0_H0 ;  /* 0x20000063ff097230 */ /* 0x000fe40000004100 */
[C---:B------:R-:W-:Y:S01]  /*fc60*/  FFMA.FTZ R95, R11.reuse, R32, -R6 ;  /* 0x000000200b5f7223 */ /* 0x040fe20000010806 */
        /* <DEDUP_REMOVED lines=20> */
[----:B------:R1:W-:Y:S01]  /*fdb0*/  STS.128 [R85+0x12400], R4 ;  /* 0x0124000455007388 */ /* 0x0003e20000000c00 */
[----:B------:R-:W-:-:S02]  /*fdc0*/  F2FP.F16.F32.PACK_AB R8, R15, R90 ;  /* 0x0000005a0f08723e */ /* 0x000fc400000000ff */
[----:B------:R-:W-:-:S05]  /*fdd0*/  F2FP.F16.F32.PACK_AB R10, R10, R33 ;  /* 0x000000210a0a723e */ /* 0x000fca00000000ff */
[----:B------:R1:W-:Y:S02]  /*fde0*/  STS.128 [R86+0x12400], R8 ;  /* 0x0124000856007388 */ /* 0x0003e40000000c00 */
.L_x_4356:
[----:B------:R-:W-:Y:S05]  /*fdf0*/  BSYNC B2 ;  /* 0x0000000000027941 */ /* 0x000fea0003800000 */
.L_x_4355:
[----:B------:R-:W-:Y:S04]  /*fe00*/  BSSY B2, `(.L_x_4357) ;  /* 0x0000060000027945 */ /* 0x000fe80003800000 */
[----:B------:R-:W-:Y:S05]  /*fe10*/  @P2 BRA `(.L_x_4358) ;  /* 0x0000000400782947 */ /* 0x000fea0003800000 */
[----:B-1----:R-:W-:Y:S01]  /*fe20*/  LEA.HI R4, R84, R225, RZ, 0x1d ;  /* 0x000000e154047211 */ /* 0x002fe200078fe8ff */
[----:B------:R-:W-:Y:S01]  /*fe30*/  HADD2.F32 R34, -RZ, R82.H1_H1 ;  /* 0x30000052ff227230 */ /* 0x000fe20000004100 */
[----:B------:R-:W-:Y:S01]  /*fe40*/  SHF.R.U64 R89, R36, 0x10, R37 ;  /* 0x0000001024597819 */ /* 0x000fe20000001225 */
[--C-:B------:R-:W-:Y:S01]  /*fe50*/  HADD2.F32 R36, -RZ, R80.reuse.H1_H1 ;  /* 0x30000050ff247230 */ /* 0x100fe20000004100 */
[----:B------:R-:W-:Y:S01]  /*fe60*/  SHF.R.S32.HI R5, RZ, 0x1f, R4 ;  /* 0x0000001fff057819 */ /* 0x000fe20000011404 */
[----:B------:R-:W-:Y:S01]  /*fe70*/  HADD2.F32 R80, -RZ, R80.H0_H0 ;  /* 0x20000050ff507230 */ /* 0x000fe20000004100 */
        /* <DEDUP_REMOVED lines=9> */
[----:B------:R-:W0:Y:S01]  /*ff10*/  LDS.128 R4, [R232] ;  /* 0x00000000e8047984 */ /* 0x000e220000000c00 */
[----:B------:R-:W-:Y:S01]  /*ff20*/  SHF.R.U32.HI R35, RZ, 0x10, R37 ;  /* 0x00000010ff237819 */ /* 0x000fe20000011625 */
[----:B------:R-:W-:Y:S01]  /*ff30*/  HADD2.F32 R33, -RZ, R33.H0_H0 ;  /* 0x20000021ff217230 */ /* 0x000fe20000004100 */
[----:B------:R-:W-:-:S02]  /*ff40*/  IADD3 R8, R9, R8, R209 ;  /* 0x0000000809087210 */ /* 0x000fc40007ffe0d1 */
[--C-:B------:R-:W-:Y:S02]  /*ff50*/  SHF.R.U64 R88, R38, 0x10, R39.reuse ;  /* 0x0000001026587819 */ /* 0x100fe40000001227 */
[----:B------:R-:W-:Y:S01]  /*ff60*/  SHF.R.U32.HI R87, RZ, 0x10, R39 ;  /* 0x00000010ff577819 */ /* 0x000fe20000011627 */
[----:B------:R-:W-:Y:S01]  /*ff70*/  IMAD R12, R8, 0x2, R17 ;  /* 0x00000002080c7824 */ /* 0x000fe200078e0211 */
[--C-:B------:R-:W-:Y:S02]  /*ff80*/  SHF.R.U64 R39, R26, 0x10, R27.reuse ;  /* 0x000000101a277819 */ /* 0x100fe4000000121b */
[----:B------:R-:W-:Y:S02]  /*ff90*/  SHF.R.U32.HI R37, RZ, 0x10, R27 ;  /* 0x00000010ff257819 */ /* 0x000fe4000001161b */
[----:B------:R-:W1:Y:S01]  /*ffa0*/  LDS.128 R8, [R12+0x12400] ;  /* 0x012400000c087984 */ /* 0x000e620000000c00 */
[--C-:B0-----:R-:W-:Y:S02]  /*ffb0*/  HADD2.F32 R13, -RZ, R5.reuse.H0_H0 ;  /* 0x20000005ff0d7230 */ /* 0x101fe40000004100 */
[----:B------:R-:W-:-:S02]  /*ffc0*/  HADD2.F32 R14, -RZ, R5.H1_H1 ;  /* 0x30000005ff0e7230 */ /* 0x000fc40000004100 */
[----:B------:R-:W-:Y:S02]  /*ffd0*/  HADD2.F32 R5, -RZ, R4.H0_H0 ;  /* 0x20000004ff057230 */ /* 0x000fe40000004100 */
[----:B------:R-:W-:Y:S02]  /*ffe0*/  HADD2.F32 R15, -RZ, R6.H0_H0 ;  /* 0x20000006ff0f7230 */ /* 0x000fe40000004100 */
[--C-:B------:R-:W-:Y:S02]  /*fff0*/  HADD2.F32 R24, -RZ, R7.reuse.H0_H0 ;  /* 0x20000007ff187230 */ /* 0x100fe40000004100 */
[----:B------:R-:W-:Y:S02]  /*10000*/  HADD2.F32 R7, -RZ, R7.H1_H1 ;  /* 0x30000007ff077230 */ /* 0x000fe40000004100 */
[----:B------:R-:W-:Y:S02]  /*10010*/  HADD2.F32 R4, -RZ, R4.H1_H1 ;  /* 0x30000004ff047230 */ /* 0x000fe40000004100 */
        /* <DEDUP_REMOVED lines=9> */
[----:B------:R-:W-:-:S02]  /*100b0*/  HADD2.F32 R27, -RZ, R10.H0_H0 ;  /* 0x2000000aff1b7230 */ /* 0x000fc40000004100 */
[-C--:B------:R-:W-:Y:S01]  /*100c0*/  FMUL.FTZ R13, R26, R25.reuse ;  /* 0x000000191a0d7220 */ /* 0x080fe20000410000 */
[C---:B------:R-:W-:Y:S01]  /*100d0*/  FMUL.FTZ R34, R9.reuse, R80 ;  /* 0x0000005009227220 */ /* 0x040fe20000410000 */
[----:B------:R-:W-:Y:S02]  /*100e0*/  HADD2.F32 R26, -RZ, R81.H0_H0 ;  /* 0x20000051ff1a7230 */ /* 0x000fe40000004100 */
[C---:B------:R-:W-:Y:S01]  /*100f0*/  FFMA.FTZ R35, R14.reuse, R25, -R35 ;  /* 0x000000190e237223 */ /* 0x040fe20000010823 */
[----:B------:R-:W-:Y:S01]  /*10100*/  FFMA.FTZ R33, R14, R33, R13 ;  /* 0x000000210e217223 */ /* 0x000fe2000001000d */
[-C--:B------:R-:W-:Y:S01]  /*10110*/  FMUL.FTZ R9, R9, R82.reuse ;  /* 0x0000005209097220 */ /* 0x080fe20000410000 */
[----:B------:R-:W-:Y:S02]  /*10120*/  HADD2.F32 R14, -RZ, R83.H0_H0 ;  /* 0x20000053ff0e7230 */ /* 0x000fe40000004100 */
[----:B------:R-:W-:Y:S01]  /*10130*/  FFMA.FTZ R82, R5, R82, -R34 ;  /* 0x0000005205527223 */ /* 0x000fe20000010822 */
[----:B------:R-:W-:-:S02]  /*10140*/  HADD2.F32 R32, -RZ, R11.H0_H0 ;  /* 0x2000000bff207230 */ /* 0x000fc40000004100 */
[----:B------:R-:W-:Y:S01]  /*10150*/  FMUL.FTZ R34, R27, R26 ;  /* 0x0000001a1b227220 */ /* 0x000fe20000410000 */
[----:B------:R-:W-:Y:S02]  /*10160*/  HADD2.F32 R81, -RZ, R81.H1_H1 ;  /* 0x30000051ff517230 */ /* 0x000fe40000004100 */
[----:B------:R-:W-:Y:S01]  /*10170*/  FFMA.FTZ R80, R5, R80, R9 ;  /* 0x0000005005507223 */ /* 0x000fe20000010009 */
[----:B------:R-:W-:Y:S02]  /*10180*/  HADD2.F32 R83, -RZ, R83.H1_H1 ;  /* 0x30000053ff537230 */ /* 0x000fe40000004100 */
[-C--:B------:R-:W-:Y:S01]  /*10190*/  FMUL.FTZ R36, R27, R14.reuse ;  /* 0x0000000e1b247220 */ /* 0x080fe20000410000 */
[----:B------:R-:W-:Y:S01]  /*101a0*/  FFMA.FTZ R27, R15, R14, -R34 ;  /* 0x0000000e0f1b7223 */ /* 0x000fe20000010822 */
[C---:B------:R-:W-:Y:S01]  /*101b0*/  FMUL.FTZ R5, R32.reuse, R81 ;  /* 0x0000005120057220 */ /* 0x040fe20000410000 */
[----:B------:R-:W-:Y:S02]  /*101c0*/  HADD2.F32 R11, -RZ, R11.H1_H1 ;  /* 0x3000000bff0b7230 */ /* 0x000fe40000004100 */
[----:B------:R-:W-:Y:S01]  /*101d0*/  FMUL.FTZ R32, R32, R83 ;  /* 0x0000005320207220 */ /* 0x000fe20000410000 */
[----:B------:R-:W-:-:S02]  /*101e0*/  HADD2.F32 R34, -RZ, R37.H0_H0 ;  /* 0x20000025ff227230 */ /* 0x000fc40000004100 */
[----:B------:R-:W-:Y:S01]  /*101f0*/  FFMA.FTZ R36, R15, R26, R36 ;  /* 0x0000001a0f247223 */ /* 0x000fe20000010024 */
[----:B------:R-:W-:Y:S02]  /*10200*/  HADD2.F32 R14, -RZ, R87.H0_H0 ;  /* 0x20000057ff0e7230 */ /* 0x000fe40000004100 */
[C---:B------:R-:W-:Y:S01]  /*10210*/  FFMA.FTZ R83, R24.reuse, R83, -R5 ;  /* 0x0000005318537223 */ /* 0x040fe20000010805 */
[----:B------:R-:W-:Y:S01]  /*10220*/  FFMA.FTZ R32, R24, R81, R32 ;  /* 0x0000005118207223 */ /* 0x000fe20000010020 */
[C---:B------:R-:W-:Y:S01]  /*10230*/  FMUL.FTZ R26, R11.reuse, R34 ;  /* 0x000000220b1a7220 */ /* 0x040fe20000410000 */
[----:B------:R-:W-:Y:S02]  /*10240*/  HADD2.F32 R8, -RZ, R8.H1_H1 ;  /* 0x30000008ff087230 */ /* 0x000fe40000004100 */
[-C--:B------:R-:W-:Y:S01]  /*10250*/  FMUL.FTZ R24, R11, R14.reuse ;  /* 0x0000000e0b187220 */ /* 0x080fe20000410000 */
[----:B------:R-:W-:Y:S02]  /*10260*/  HADD2.F32 R10, -RZ, R10.H1_H1 ;  /* 0x3000000aff0a7230 */ /* 0x000fe40000004100 */
[----:B------:R-:W-:Y:S01]  /*10270*/  FFMA.FTZ R26, R7, R14, -R26 ;  /* 0x0000000e071a7223 */ /* 0x000fe2000001081a */
[----:B------:R-:W-:-:S02]  /*10280*/  HADD2.F32 R11, -RZ, R85.H0_H0 ;  /* 0x20000055ff0b7230 */ /* 0x000fc40000004100 */
[----:B------:R-:W-:Y:S02]  /*10290*/  HADD2.F32 R13, -RZ, R39.H0_H0 ;  /* 0x20000027ff0d7230 */ /* 0x000fe40000004100 */
[----:B------:R-:W-:Y:S01]  /*102a0*/  FFMA.FTZ R39, R7, R34, R24 ;  /* 0x0000002207277223 */ /* 0x000fe20000010018 */
[----:B------:R-:W-:Y:S02]  /*102b0*/  HADD2.F32 R5, -RZ, R89.H0_H0 ;  /* 0x20000059ff057230 */ /* 0x000fe40000004100 */
[----:B------:R-:W-:Y:S01]  /*102c0*/  FMUL.FTZ R7, R8, R11 ;  /* 0x0000000b08077220 */ /* 0x000fe20000410000 */
[----:B------:R-:W-:Y:S02]  /*102d0*/  HADD2.F32 R9, -RZ, R88.H0_H0 ;  /* 0x20000058ff097230 */ /* 0x000fe40000004100 */
[----:B------:R-:W-:Y:S01]  /*102e0*/  FMUL.FTZ R37, R10, R13 ;  /* 0x0000000d0a257220 */ /* 0x000fe20000410000 */
[----:B------:R-:W-:Y:S02]  /*102f0*/  HADD2.F32 R6, -RZ, R6.H1_H1 ;  /* 0x30000006ff067230 */ /* 0x000fe40000004100 */
[-C--:B------:R-:W-:Y:S01]  /*10300*/  FMUL.FTZ R8, R8, R5.reuse ;  /* 0x0000000508087220 */ /* 0x080fe20000410000 */
[----:B------:R-:W-:Y:S01]  /*10310*/  FFMA.FTZ R15, R4, R5, -R7 ;  /* 0x00000005040f7223 */ /* 0x000fe20000010807 */
[----:B------:R-:W-:Y:S01]  /*10320*/  FMUL.FTZ R14, R10, R9 ;  /* 0x000000090a0e7220 */ /* 0x000fe20000410000 */
        /* <DEDUP_REMOVED lines=13> */
.L_x_4358:
[----:B------:R-:W-:Y:S05]  /*10400*/  BSYNC B2 ;  /* 0x0000000000027941 */ /* 0x000fea0003800000 */
.L_x_4357:
[----:B------:R-:W-:Y:S05]  /*10410*/  @P3 BRA `(.L_x_4354) ;  /* 0x0000000400783947 */ /* 0x000fea0003800000 */
[----:B------:R-:W-:Y:S01]  /*10420*/  LEA.HI R84, R84, R230, RZ, 0x1d ;  /* 0x000000e654547211 */ /* 0x000fe200078fe8ff */
[----:B------:R-:W-:Y:S01]  /*10430*/  HADD2.F32 R32, -RZ, R74.H1_H1 ;  /* 0x3000004aff207230 */ /* 0x000fe20000004100 */
[----:B------:R-:W-:Y:S01]  /*10440*/  SHF.R.U64 R35, R30, 0x10, R31 ;  /* 0x000000101e237819 */ /* 0x000fe2000000121f */
[----:B------:R-:W-:Y:S01]  /*10450*/  HADD2.F32 R30, -RZ, R76.H1_H1 ;  /* 0x3000004cff1e7230 */ /* 0x000fe20000004100 */
[----:B-12---:R-:W-:Y:S01]  /*10460*/  SHF.R.S32.HI R5, RZ, 0x1f, R84 ;  /* 0x0000001fff057819 */ /* 0x006fe20000011454 */
[----:B------:R-:W-:Y:S01]  /*10470*/  IMAD.SHL.U32 R4, R84, 0x8, RZ ;  /* 0x0000000854047824 */ /* 0x000fe200078e00ff */
[----:B------:R-:W-:Y:S01]  /*10480*/  SHF.R.U64 R39, R60, 0x10, R61 ;  /* 0x000000103c277819 */ /* 0x000fe2000000123d */
[----:B------:R-:W-:Y:S01]  /*10490*/  HADD2.F32 R74, -RZ, R74.H0_H0 ;  /* 0x2000004aff4a7230 */ /* 0x000fe20000004100 */
[----:B------:R-:W-:Y:S01]  /*104a0*/  LEA.HI R84, R5, R84, RZ, 0x3 ;  /* 0x0000005405547211 */ /* 0x000fe200078f18ff */
[----:B------:R-:W-:Y:S01]  /*104b0*/  HADD2.F32 R76, -RZ, R76.H0_H0 ;  /* 0x2000004cff4c7230 */ /* 0x000fe20000004100 */
[----:B------:R-:W-:-:S02]  /*104c0*/  LOP3.LUT R5, R207, 0x38, R4, 0xf8, !PT ;  /* 0x00000038cf057812 */ /* 0x000fc400078ef804 */
[----:B------:R-:W-:Y:S02]  /*104d0*/  SHF.L.U32 R84, R84, 0xa, RZ ;  /* 0x0000000a54547819 */ /* 0x000fe400000006ff */
[----:B0-----:R-:W-:Y:S02]  /*104e0*/  LOP3.LUT R8, R5, R208, RZ, 0x3c, !PT ;  /* 0x000000d005087212 */ /* 0x001fe400078e3cff */
[----:B------:R-:W-:Y:S01]  /*104f0*/  LOP3.LUT R84, R84, 0x7fffe000, RZ, 0xc0, !PT ;  /* 0x7fffe00054547812 */ /* 0x000fe200078ec0ff */
[----:B------:R-:W0:Y:S01]  /*10500*/  LDS.128 R4, [R229] ;  /* 0x00000000e5047984 */ /* 0x000e220000000c00 */
[----:B------:R-:W-:Y:S02]  /*10510*/  SHF.R.U64 R37, R28, 0x10, R29 ;  /* 0x000000101c257819 */ /* 0x000fe4000000121d */
[----:B------:R-:W-:Y:S02]  /*10520*/  IADD3 R8, R8, R84, R209 ;  /* 0x0000005408087210 */ /* 0x000fe40007ffe0d1 */
[----:B------:R-:W-:-:S02]  /*10530*/  SHF.R.U32.HI R60, RZ, 0x10, R61 ;  /* 0x00000010ff3c7819 */ /* 0x000fc4000001163d */
[----:B------:R-:W-:Y:S01]  /*10540*/  SHF.R.U32.HI R29, RZ, 0x10, R29 ;  /* 0x00000010ff1d7819 */ /* 0x000fe2000001161d */
[----:B------:R-:W-:Y:S01]  /*10550*/  IMAD R12, R8, 0x2, R17 ;  /* 0x00000002080c7824 */ /* 0x000fe200078e0211 */
[----:B------:R-:W-:Y:S02]  /*10560*/  SHF.R.U32.HI R33, RZ, 0x10, R31 ;  /* 0x00000010ff217819 */ /* 0x000fe4000001161f */
[--C-:B------:R-:W-:Y:S01]  /*10570*/  SHF.R.U64 R38, R62, 0x10, R63.reuse ;  /* 0x000000103e267819 */ /* 0x100fe2000000123f */
[----:B------:R-:W-:Y:S01]  /*10580*/  HADD2.F32 R29, -RZ, R29.H0_H0 ;  /* 0x2000001dff1d7230 */ /* 0x000fe20000004100 */
[----:B------:R-:W1:Y:S01]  /*10590*/  LDS.128 R8, [R12+0x12400] ;  /* 0x012400000c087984 */ /* 0x000e620000000c00 */
[----:B------:R-:W-:Y:S01]  /*105a0*/  SHF.R.U32.HI R62, RZ, 0x10, R63 ;  /* 0x00000010ff3e7819 */ /* 0x000fe2000001163f */
        /* <DEDUP_REMOVED lines=69> */
.L_x_4354:
[----:B------:R-:W-:Y:S05]  /*10a00*/  BSYNC B1 ;  /* 0x0000000000017941 */ /* 0x000fea0003800000 */
.L_x_4353:
[----:B------:R-:W-:Y:S05]  /*10a10*/  @P1 BRA `(.L_x_4328) ;  /* 0x0000001000941947 */ /* 0x000fea0003800000 */
[----:B--23--:R-:W2:Y:S01]  /*10a20*/  LDC R12, c[0x0][0x3d4] ;  /* 0x0000f500ff0c7b82 */ /* 0x00cea20000000800 */
[----:B------:R-:W-:Y:S01]  /*10a30*/  BSSY B1, `(.L_x_4359) ;  /* 0x0000063000017945 */ /* 0x000fe20003800000 */
[-C--:B--2---:R-:W-:Y:S02]  /*10a40*/  ISETP.GE.AND P0, PT, R192, R12.reuse, PT ;  /* 0x0000000cc000720c */ /* 0x084fe40003f06270 */
[-C--:B------:R-:W-:Y:S02]  /*10a50*/  ISETP.GE.AND P1, PT, R198, R12.reuse, PT ;  /* 0x0000000cc600720c */ /* 0x080fe40003f26270 */
[----:B------:R-:W-:-:S09]  /*10a60*/  ISETP.GE.AND P2, PT, R199, R12, PT ;  /* 0x0000000cc700720c */ /* 0x000fd20003f46270 */
[----:B------:R-:W-:Y:S05]  /*10a70*/  @P0 BRA `(.L_x_4360) ;  /* 0x0000000400780947 */ /* 0x000fea0003800000 */
[----:B-1----:R-:W-:Y:S01]  /*10a80*/  LEA.HI R4, R12, R223, RZ, 0x1d ;  /* 0x000000df0c047211 */ /* 0x002fe200078fe8ff */
[--C-:B------:R-:W-:Y:S01]  /*10a90*/  HADD2.F32 R31, -RZ, R78.reuse.H1_H1 ;  /* 0x3000004eff1f7230 */ /* 0x100fe20000004100 */
[--C-:B------:R-:W-:Y:S01]  /*10aa0*/  SHF.R.U64 R60, R52, 0x10, R53.reuse ;  /* 0x00000010343c7819 */ /* 0x100fe20000001235 */
[--C-:B------:R-:W-:Y:S01]  /*10ab0*/  HADD2.F32 R33, -RZ, R69.reuse.H1_H1 ;  /* 0x30000045ff217230 */ /* 0x100fe20000004100 */
[----:B------:R-:W-:Y:S01]  /*10ac0*/  SHF.R.S32.HI R5, RZ, 0x1f, R4 ;  /* 0x0000001fff057819 */ /* 0x000fe20000011404 */
[----:B------:R-:W-:Y:S01]  /*10ad0*/  IMAD.SHL.U32 R6, R4, 0x8, RZ ;  /* 0x0000000804067824 */ /* 0x000fe200078e00ff */
[----:B------:R-:W-:Y:S01]  /*10ae0*/  SHF.R.U32.HI R52, RZ, 0x10, R53 ;  /* 0x00000010ff347819 */ /* 0x000fe20000011635 */
[----:B------:R-:W-:Y:S01]  /*10af0*/  HADD2.F32 R30, -RZ, R69.H0_H0 ;  /* 0x20000045ff1e7230 */ /* 0x000fe20000004100 */
[----:B------:R-:W-:Y:S01]  /*10b00*/  LEA.HI R5, R5, R4, RZ, 0x3 ;  /* 0x0000000405057211 */ /* 0x000fe200078f18ff */
[----:B------:R-:W-:Y:S01]  /*10b10*/  HADD2.F32 R78, -RZ, R78.H0_H0 ;  /* 0x2000004eff4e7230 */ /* 0x000fe20000004100 */
[----:B------:R-:W-:-:S02]  /*10b20*/  LOP3.LUT R4, R205, 0x38, R6, 0xf8, !PT ;  /* 0x00000038cd047812 */ /* 0x000fc400078ef806 */
[--C-:B------:R-:W-:Y:S01]  /*10b30*/  SHF.R.U32.HI R32, RZ, 0x10, R41.reuse ;  /* 0x00000010ff207819 */ /* 0x100fe20000011629 */
[----:B------:R-:W-:Y:S01]  /*10b40*/  IMAD.SHL.U32 R5, R5, 0x400, RZ ;  /* 0x0000040005057824 */ /* 0x000fe200078e00ff */
[----:B------:R-:W-:Y:S02]  /*10b50*/  LOP3.LUT R9, R4, R233, RZ, 0x3c, !PT ;  /* 0x000000e904097212 */ /* 0x000fe400078e3cff */
[----:B------:R-:W-:Y:S01]  /*10b60*/  SHF.R.U64 R40, R40, 0x10, R41 ;  /* 0x0000001028287819 */ /* 0x000fe20000001229 */
[----:B------:R-:W-:Y:S01]  /*10b70*/  HADD2.F32 R32, -RZ, R32.H0_H0 ;  /* 0x20000020ff207230 */ /* 0x000fe20000004100 */
[----:B0-----:R-:W-:Y:S02]  /*10b80*/  LOP3.LUT R8, R5, 0x7fffe000, RZ, 0xc0, !PT ;  /* 0x7fffe00005087812 */ /* 0x001fe400078ec0ff */
[----:B------:R-:W0:Y:S01]  /*10b90*/  LDS.128 R4, [R231] ;  /* 0x00000000e7047984 */ /* 0x000e220000000c00 */
[----:B------:R-:W-:Y:S02]  /*10ba0*/  SHF.R.U64 R41, R54, 0x10, R55 ;  /* 0x0000001036297819 */ /* 0x000fe40000001237 */
[----:B------:R-:W-:-:S02]  /*10bb0*/  IADD3 R8, R9, R8, R210 ;  /* 0x0000000809087210 */ /* 0x000fc40007ffe0d2 */
[----:B------:R-:W-:Y:S02]  /*10bc0*/  SHF.R.U64 R39, R42, 0x10, R43 ;  /* 0x000000102a277819 */ /* 0x000fe4000000122b */
[----:B------:R-:W-:Y:S02]  /*10bd0*/  LEA R13, R8, R17, 0x1 ;  /* 0x00000011080d7211 */ /* 0x000fe400078e08ff */
[----:B------:R-:W-:Y:S02]  /*10be0*/  SHF.R.U32.HI R54, RZ, 0x10, R55 ;  /* 0x00000010ff367819 */ /* 0x000fe40000011637 */
[----:B------:R-:W-:Y:S01]  /*10bf0*/  SHF.R.U32.HI R42, RZ, 0x10, R43 ;  /* 0x00000010ff2a7819 */ /* 0x000fe2000001162b */
[----:B------:R-:W1:Y:S01]  /*10c00*/  LDS.128 R8, [R13+0x12400] ;  /* 0x012400000d087984 */ /* 0x000e620000000c00 */
[--C-:B0-----:R-:W-:Y:S02]  /*10c10*/  HADD2.F32 R14, -RZ, R5.reuse.H0_H0 ;  /* 0x20000005ff0e7230 */ /* 0x101fe40000004100 */
[----:B------:R-:W-:-:S02]  /*10c20*/  HADD2.F32 R15, -RZ, R5.H1_H1 ;  /* 0x30000005ff0f7230 */ /* 0x000fc40000004100 */
[----:B------:R-:W-:Y:S02]  /*10c30*/  HADD2.F32 R5, -RZ, R4.H0_H0 ;  /* 0x20000004ff057230 */ /* 0x000fe40000004100 */
[----:B------:R-:W-:Y:S02]  /*10c40*/  HADD2.F32 R24, -RZ, R6.H0_H0 ;  /* 0x20000006ff187230 */ /* 0x000fe40000004100 */
        /* <DEDUP_REMOVED lines=26> */
[----:B------:R-:W-:Y:S02]  /*10df0*/  HADD2.F32 R11, -RZ, R11.H1_H1 ;  /* 0x3000000bff0b7230 */ /* 0x000fe40000004100 */
[----:B------:R-:W-:Y:S01]  /*10e00*/  FMUL.FTZ R32, R29, R70 ;  /* 0x000000461d207220 */ /* 0x000fe20000410000 */
[----:B------:R-:W-:Y:S02]  /*10e10*/  HADD2.F32 R28, -RZ, R42.H0_H0 ;  /* 0x2000002aff1c7230 */ /* 0x000fe40000004100 */
        /* <DEDUP_REMOVED lines=36> */
.L_x_4360:
[----:B------:R-:W-:Y:S05]  /*11060*/  BSYNC B1 ;  /* 0x0000000000017941 */ /* 0x000fea0003800000 */
.L_x_4359:
[----:B------:R-:W-:Y:S04]  /*11070*/  BSSY B1, `(.L_x_4361) ;  /* 0x0000060000017945 */ /* 0x000fe80003800000 */
[----:B------:R-:W-:Y:S05]  /*11080*/  @P1 BRA `(.L_x_4362) ;  /* 0x0000000400781947 */ /* 0x000fea0003800000 */
[----:B-12---:R-:W-:Y:S01]  /*11090*/  LEA.HI R4, R12, R225, RZ, 0x1d ;  /* 0x000000e10c047211 */ /* 0x006fe200078fe8ff */
        /* <DEDUP_REMOVED lines=9> */
[----:B------:R-:W-:Y:S01]  /*11130*/  LOP3.LUT R4, R205, 0x38, R6, 0xf8, !PT ;  /* 0x00000038cd047812 */ /* 0x000fe200078ef806 */
[----:B------:R-:W-:Y:S01]  /*11140*/  HADD2.F32 R21, -RZ, R71.H0_H0 ;  /* 0x20000047ff157230 */ /* 0x000fe20000004100 */
[----:B------:R-:W-:Y:S01]  /*11150*/  SHF.R.U32.HI R32, RZ, 0x10, R45 ;  /* 0x00000010ff207819 */ /* 0x000fe2000001162d */
[----:B------:R-:W-:Y:S01]  /*11160*/  IMAD.SHL.U32 R5, R5, 0x400, RZ ;  /* 0x0000040005057824 */ /* 0x000fe200078e00ff */
[----:B------:R-:W-:-:S02]  /*11170*/  LOP3.LUT R9, R4, R233, RZ, 0x3c, !PT ;  /* 0x000000e904097212 */ /* 0x000fc400078e3cff */
[----:B------:R-:W-:Y:S01]  /*11180*/  SHF.R.U64 R41, R58, 0x10, R59 ;  /* 0x000000103a297819 */ /* 0x000fe2000000123b */
[----:B------:R-:W-:Y:S01]  /*11190*/  HADD2.F32 R32, -RZ, R32.H0_H0 ;  /* 0x20000020ff207230 */ /* 0x000fe20000004100 */
[----:B0-----:R-:W-:Y:S02]  /*111a0*/  LOP3.LUT R8, R5, 0x7fffe000, RZ, 0xc0, !PT ;  /* 0x7fffe00005087812 */ /* 0x001fe400078ec0ff */
[----:B------:R-:W0:Y:S01]  /*111b0*/  LDS.128 R4, [R228] ;  /* 0x00000000e4047984 */ /* 0x000e220000000c00 */
[----:B------:R-:W-:Y:S02]  /*111c0*/  SHF.R.U64 R39, R46, 0x10, R47 ;  /* 0x000000102e277819 */ /* 0x000fe4000000122f */
[----:B------:R-:W-:Y:S02]  /*111d0*/  IADD3 R8, R9, R8, R210 ;  /* 0x0000000809087210 */ /* 0x000fe40007ffe0d2 */
[----:B------:R-:W-:Y:S02]  /*111e0*/  SHF.R.U32.HI R58, RZ, 0x10, R59 ;  /* 0x00000010ff3a7819 */ /* 0x000fe4000001163b */
[----:B------:R-:W-:Y:S01]  /*111f0*/  SHF.R.U32.HI R46, RZ, 0x10, R47 ;  /* 0x00000010ff2e7819 */ /* 0x000fe2000001162f */
[----:B------:R-:W-:Y:S01]  /*11200*/  IMAD R13, R8, 0x2, R17 ;  /* 0x00000002080d7824 */ /* 0x000fe200078e0211 */
[----:B------:R-:W-:-:S04]  /*11210*/  SHF.R.U64 R40, R44, 0x10, R45 ;  /* 0x000000102c287819 */ /* 0x000fc8000000122d */
[----:B------:R-:W1:Y:S01]  /*11220*/  LDS.128 R8, [R13+0x12400] ;  /* 0x012400000d087984 */ /* 0x000e620000000c00 */
[--C-:B0-----:R-:W-:Y:S02]  /*11230*/  HADD2.F32 R14, -RZ, R5.reuse.H0_H0 ;  /* 0x20000005ff0e7230 */ /* 0x101fe40000004100 */
[----:B------:R-:W-:Y:S02]  /*11240*/  HADD2.F32 R15, -RZ, R5.H1_H1 ;  /* 0x30000005ff0f7230 */ /* 0x000fe40000004100 */
[----:B------:R-:W-:Y:S02]  /*11250*/  HADD2.F32 R5, -RZ, R4.H0_H0 ;  /* 0x20000004ff057230 */ /* 0x000fe40000004100 */
[----:B------:R-:W-:Y:S02]  /*11260*/  HADD2.F32 R24, -RZ, R6.H0_H0 ;  /* 0x20000006ff187230 */ /* 0x000fe40000004100 */
[--C-:B------:R-:W-:Y:S02]  /*11270*/  HADD2.F32 R25, -RZ, R7.reuse.H0_H0 ;  /* 0x20000007ff197230 */ /* 0x100fe40000004100 */
[----:B------:R-:W-:-:S02]  /*11280*/  HADD2.F32 R7, -RZ, R7.H1_H1 ;  /* 0x30000007ff077230 */ /* 0x000fc40000004100 */
[----:B------:R-:W-:Y:S02]  /*11290*/  HADD2.F32 R4, -RZ, R4.H1_H1 ;  /* 0x30000004ff047230 */ /* 0x000fe40000004100 */
[--C-:B-1----:R-:W-:Y:S02]  /*112a0*/  HADD2.F32 R26, -RZ, R9.reuse.H0_H0 ;  /* 0x20000009ff1a7230 */ /* 0x102fe40000004100 */
[----:B------:R-:W-:Y:S02]  /*112b0*/  HADD2.F32 R27, -RZ, R9.H1_H1 ;  /* 0x30000009ff1b7230 */ /* 0x000fe40000004100 */
[----:B------:R-:W-:Y:S02]  /*112c0*/  HADD2.F32 R9, -RZ, R8.H0_H0 ;  /* 0x20000008ff097230 */ /* 0x000fe40000004100 */
[C---:B------:R-:W-:Y:S01]  /*112d0*/  FMUL.FTZ R35, R26.reuse, R33 ;  /* 0x000000211a237220 */ /* 0x040fe20000410000 */
[----:B------:R-:W-:Y:S01]  /*112e0*/  FMUL.FTZ R37, R26, R31 ;  /* 0x0000001f1a257220 */ /* 0x000fe20000410000 */
[----:B------:R-:W-:-:S02]  /*112f0*/  HADD2.F32 R26, -RZ, R56.H0_H0 ;  /* 0x20000038ff1a7230 */ /* 0x000fc40000004100 */
[----:B------:R-:W-:Y:S01]  /*11300*/  FMUL.FTZ R34, R27, R32 ;  /* 0x000000201b227220 */ /* 0x000fe20000410000 */
[C---:B------:R-:W-:Y:S01]  /*11310*/  FFMA.FTZ R35, R14.reuse, R31, -R35 ;  /* 0x0000001f0e237223 */ /* 0x040fe20000010823 */
[----:B------:R-:W-:Y:S01]  /*11320*/  FFMA.FTZ R37, R14, R33, R37 ;  /* 0x000000210e257223 */ /* 0x000fe20000010025 */
[----:B------:R-:W-:Y:S01]  /*11330*/  FMUL.FTZ R14, R9, R30 ;  /* 0x0000001e090e7220 */ /* 0x000fe20000410000 */
[----:B------:R-:W-:Y:S01]  /*11340*/  FMUL.FTZ R36, R27, R26 ;  /* 0x0000001a1b247220 */ /* 0x000fe20000410000 */
[----:B------:R-:W-:Y:S01]  /*11350*/  FMUL.FTZ R27, R9, R72 ;  /* 0x00000048091b7220 */ /* 0x000fe20000410000 */
[----:B------:R-:W-:Y:S02]  /*11360*/  HADD2.F32 R28, -RZ, R10.H0_H0 ;  /* 0x2000000aff1c7230 */ /* 0x000fe40000004100 */
[----:B------:R-:W-:Y:S01]  /*11370*/  FFMA.FTZ R34, R15, R26, -R34 ;  /* 0x0000001a0f227223 */ /* 0x000fe20000010822 */
[----:B------:R-:W-:Y:S02]  /*11380*/  HADD2.F32 R9, -RZ, R73.H0_H0 ;  /* 0x20000049ff097230 */ /* 0x000fe40000004100 */
[----:B------:R-:W-:Y:S01]  /*11390*/  FFMA.FTZ R27, R5, R30, R27 ;  /* 0x0000001e051b7223 */ /* 0x000fe2000001001b */
[----:B------:R-:W-:-:S02]  /*113a0*/  HADD2.F32 R29, -RZ, R11.H0_H0 ;  /* 0x2000000bff1d7230 */ /* 0x000fc40000004100 */
[----:B------:R-:W-:Y:S01]  /*113b0*/  FFMA.FTZ R36, R15, R32, R36 ;  /* 0x000000200f247223 */ /* 0x000fe20000010024 */
[----:B------:R-:W-:Y:S02]  /*113c0*/  HADD2.F32 R30, -RZ, R71.H1_H1 ;  /* 0x30000047ff1e7230 */ /* 0x000fe40000004100 */
[----:B------:R-:W-:Y:S01]  /*113d0*/  FFMA.FTZ R72, R5, R72, -R14 ;  /* 0x0000004805487223 */ /* 0x000fe2000001080e */
[C---:B------:R-:W-:Y:S01]  /*113e0*/  FMUL.FTZ R5, R28.reuse, R21 ;  /* 0x000000151c057220 */ /* 0x040fe20000410000 */
[----:B------:R-:W-:Y:S02]  /*113f0*/  HADD2.F32 R14, -RZ, R73.H1_H1 ;  /* 0x30000049ff0e7230 */ /* 0x000fe40000004100 */
[----:B------:R-:W-:Y:S01]  /*11400*/  FMUL.FTZ R15, R28, R9 ;  /* 0x000000091c0f7220 */ /* 0x000fe20000410000 */
[----:B------:R-:W-:Y:S02]  /*11410*/  HADD2.F32 R11, -RZ, R11.H1_H1 ;  /* 0x3000000bff0b7230 */ /* 0x000fe40000004100 */
[----:B------:R-:W-:Y:S01]  /*11420*/  FMUL.FTZ R32, R29, R30 ;  /* 0x0000001e1d207220 */ /* 0x000fe20000410000 */
[----:B------:R-:W-:-:S02]  /*11430*/  HADD2.F32 R28, -RZ, R46.H0_H0 ;  /* 0x2000002eff1c7230 */ /* 0x000fc40000004100 */
[C---:B------:R-:W-:Y:S01]  /*11440*/  FFMA.FTZ R31, R24.reuse, R9, -R5 ;  /* 0x00000009181f7223 */ /* 0x040fe20000010805 */
[----:B------:R-:W-:Y:S02]  /*11450*/  HADD2.F32 R26, -RZ, R58.H0_H0 ;  /* 0x2000003aff1a7230 */ /* 0x000fe40000004100 */
[-C--:B------:R-:W-:Y:S01]  /*11460*/  FMUL.FTZ R29, R29, R14.reuse ;  /* 0x0000000e1d1d7220 */ /* 0x080fe20000410000 */
[----:B------:R-:W-:Y:S01]  /*11470*/  FFMA.FTZ R32, R25, R14, -R32 ;  /* 0x0000000e19207223 */ /* 0x000fe20000010820 */
[----:B------:R-:W-:Y:S01]  /*11480*/  FFMA.FTZ R24, R24, R21, R15 ;  /* 0x0000001518187223 */ /* 0x000fe2000001000f */
[C---:B------:R-:W-:Y:S01]  /*11490*/  FMUL.FTZ R38, R11.reuse, R28 ;  /* 0x0000001c0b267220 */ /* 0x040fe20000410000 */
[----:B------:R-:W-:Y:S01]  /*114a0*/  FMUL.FTZ R14, R11, R26 ;  /* 0x0000001a0b0e7220 */ /* 0x000fe20000410000 */
[----:B------:R-:W-:Y:S02]  /*114b0*/  HADD2.F32 R8, -RZ, R8.H1_H1 ;  /* 0x30000008ff087230 */ /* 0x000fe40000004100 */
[----:B------:R-:W-:Y:S01]  /*114c0*/  FFMA.FTZ R29, R25, R30, R29 ;  /* 0x0000001e191d7223 */ /* 0x000fe2000001001d */
[----:B------:R-:W-:-:S02]  /*114d0*/  HADD2.F32 R10, -RZ, R10.H1_H1 ;  /* 0x3000000aff0a7230 */ /* 0x000fc40000004100 */
[C---:B------:R-:W-:Y:S01]  /*114e0*/  FFMA.FTZ R33, R7.reuse, R26, -R38 ;  /* 0x0000001a07217223 */ /* 0x040fe20000010826 */
[----:B------:R-:W-:Y:S02]  /*114f0*/  HADD2.F32 R11, -RZ, R40.H0_H0 ;  /* 0x20000028ff0b7230 */ /* 0x000fe40000004100 */
[----:B------:R-:W-:Y:S01]  /*11500*/  FFMA.FTZ R28, R7, R28, R14 ;  /* 0x0000001c071c7223 */ /* 0x000fe2000001000e */
[----:B------:R-:W-:Y:S02]  /*11510*/  HADD2.F32 R15, -RZ, R39.H0_H0 ;  /* 0x20000027ff0f7230 */ /* 0x000fe40000004100 */
[----:B------:R-:W-:Y:S02]  /*11520*/  HADD2.F32 R5, -RZ, R42.H0_H0 ;  /* 0x2000002aff057230 */ /* 0x000fe40000004100 */
[----:B------:R-:W-:Y:S01]  /*11530*/  FMUL.FTZ R7, R8, R11 ;  /* 0x0000000b08077220 */ /* 0x000fe20000410000 */
[----:B------:R-:W-:Y:S02]  /*11540*/  HADD2.F32 R9, -RZ, R41.H0_H0 ;  /* 0x20000029ff097230 */ /* 0x000fe40000004100 */
[----:B------:R-:W-:Y:S01]  /*11550*/  FMUL.FTZ R25, R10, R15 ;  /* 0x0000000f0a197220 */ /* 0x000fe20000410000 */
[----:B------:R-:W-:-:S02]  /*11560*/  HADD2.F32 R6, -RZ, R6.H1_H1 ;  /* 0x30000006ff067230 */ /* 0x000fc40000004100 */
[-C--:B------:R-:W-:Y:S01]  /*11570*/  FMUL.FTZ R8, R8, R5.reuse ;  /* 0x0000000508087220 */ /* 0x080fe20000410000 */
[----:B------:R-:W-:Y:S01]  /*11580*/  FFMA.FTZ R21, R4, R5, -R7 ;  /* 0x0000000504157223 */ /* 0x000fe20000010807 */
[-C--:B------:R-:W-:Y:S01]  /*11590*/  FMUL.FTZ R14, R10, R9.reuse ;  /* 0x000000090a0e7220 */ /* 0x080fe20000410000 */
        /* <DEDUP_REMOVED lines=13> */
.L_x_4362:
[----:B------:R-:W-:Y:S05]  /*11670*/  BSYNC B1 ;  /* 0x0000000000017941 */ /* 0x000fea0003800000 */
.L_x_4361:
[----:B------:R-:W-:Y:S05]  /*11680*/  @P2 BRA `(.L_x_4328) ;  /* 0x0000000400782947 */ /* 0x000fea0003800000 */
[----:B------:R-:W-:Y:S01]  /*11690*/  LEA.HI R12, R12, R230, RZ, 0x1d ;  /* 0x000000e60c0c7211 */ /* 0x000fe200078fe8ff */
[----:B------:R-:W-:Y:S01]  /*116a0*/  HADD2.F32 R29, -RZ, R0.H1_H1 ;  /* 0x30000000ff1d7230 */ /* 0x000fe20000004100 */
[----:B------:R-:W-:Y:S01]  /*116b0*/  SHF.R.U32.HI R30, RZ, 0x10, R49 ;  /* 0x00000010ff1e7819 */ /* 0x000fe20000011631 */
[----:B------:R-:W-:Y:S01]  /*116c0*/  HADD2.F32 R28, -RZ, R3.H1_H1 ;  /* 0x30000003ff1c7230 */ /* 0x000fe20000004100 */
[----:B-123--:R-:W-:Y:S02]  /*116d0*/  SHF.R.S32.HI R5, RZ, 0x1f, R12 ;  /* 0x0000001fff057819 */ /* 0x00efe4000001140c */
        /* <DEDUP_REMOVED lines=10> */
[----:B------:R-:W-:Y:S02]  /*11780*/  SHF.R.U64 R37, R66, 0x10, R67 ;  /* 0x0000001042257819 */ /* 0x000fe40000001243 */
[----:B------:R-:W-:-:S02]  /*11790*/  IADD3 R8, R9, R8, R210 ;  /* 0x0000000809087210 */ /* 0x000fc40007ffe0d2 */
[----:B------:R-:W-:Y:S02]  /*117a0*/  SHF.R.U64 R33, R50, 0x10, R51 ;  /* 0x0000001032217819 */ /* 0x000fe40000001233 */
[----:B------:R-:W-:Y:S01]  /*117b0*/  SHF.R.U32.HI R66, RZ, 0x10, R67 ;  /* 0x00000010ff427819 */ /* 0x000fe20000011643 */
[----:B------:R-:W-:Y:S01]  /*117c0*/  IMAD R12, R8, 0x2, R17 ;  /* 0x00000002080c7824 */ /* 0x000fe200078e0211 */
[----:B------:R-:W-:Y:S02]  /*117d0*/  SHF.R.U32.HI R50, RZ, 0x10, R51 ;  /* 0x00000010ff327819 */ /* 0x000fe40000011633 */
[----:B------:R-:W-:Y:S02]  /*117e0*/  SHF.R.U64 R35, R48, 0x10, R49 ;  /* 0x0000001030237819 */ /* 0x000fe40000001231 */
        /* <DEDUP_REMOVED lines=12> */
[----:B------:R-:W-:Y:S01]  /*118b0*/  FMUL.FTZ R34, R24, R28 ;  /* 0x0000001c18227220 */ /* 0x000fe20000410000 */
[----:B------:R-:W-:Y:S02]  /*118c0*/  HADD2.F32 R24, -RZ, R64.H0_H0 ;  /* 0x20000040ff187230 */ /* 0x000fe40000004100 */
[----:B------:R-:W-:Y:S01]  /*118d0*/  FMUL.FTZ R31, R25, R30 ;  /* 0x0000001e191f7220 */ /* 0x000fe20000410000 */
[----:B------:R-:W-:Y:S01]  /*118e0*/  FFMA.FTZ R32, R13, R28, -R32 ;  /* 0x0000001c0d207223 */ /* 0x000fe20000010820 */
[----:B------:R-:W-:-:S02]  /*118f0*/  HADD2.F32 R28, -RZ, R0.H0_H0 ;  /* 0x20000000ff1c7230 */ /* 0x000fc40000004100 */
[----:B------:R-:W-:Y:S01]  /*11900*/  FFMA.FTZ R34, R13, R29, R34 ;  /* 0x0000001d0d227223 */ /* 0x000fe20000010022 */
[----:B------:R-:W-:Y:S02]  /*11910*/  HADD2.F32 R0, -RZ, R3.H0_H0 ;  /* 0x20000003ff007230 */ /* 0x000fe40000004100 */
[-C--:B------:R-:W-:Y:S01]  /*11920*/  FMUL.FTZ R25, R25, R24.reuse ;  /* 0x0000001819197220 */ /* 0x080fe20000410000 */
[----:B------:R-:W-:Y:S01]  /*11930*/  FFMA.FTZ R31, R14, R24, -R31 ;  /* 0x000000180e1f7223 */ /* 0x000fe2000001081f */
[C---:B------:R-:W-:Y:S01]  /*11940*/  FMUL.FTZ R24, R9.reuse, R28 ;  /* 0x0000001c09187220 */ /* 0x040fe20000410000 */
[----:B------:R-:W-:Y:S02]  /*11950*/  HADD2.F32 R26, -RZ, R10.H0_H0 ;  /* 0x2000000aff1a7230 */ /* 0x000fe40000004100 */
[-C--:B------:R-:W-:Y:S01]  /*11960*/  FMUL.FTZ R9, R9, R0.reuse ;  /* 0x0000000009097220 */ /* 0x080fe20000410000 */
[----:B------:R-:W-:Y:S02]  /*11970*/  HADD2.F32 R3, -RZ, R2.H0_H0 ;  /* 0x20000002ff037230 */ /* 0x000fe40000004100 */
[----:B------:R-:W-:Y:S01]  /*11980*/  FFMA.FTZ R24, R5, R0, -R24 ;  /* 0x0000000005187223 */ /* 0x000fe20000010818 */
[----:B------:R-:W-:-:S02]  /*11990*/  HADD2.F32 R0, -RZ, R20.H0_H0 ;  /* 0x20000014ff007230 */ /* 0x000fc40000004100 */
[----:B------:R-:W-:Y:S01]  /*119a0*/  FFMA.FTZ R25, R14, R30, R25 ;  /* 0x0000001e0e197223 */ /* 0x000fe20000010019 */
[--C-:B------:R-:W-:Y:S02]  /*119b0*/  HADD2.F32 R27, -RZ, R11.reuse.H0_H0 ;  /* 0x2000000bff1b7230 */ /* 0x100fe40000004100 */
[C---:B------:R-:W-:Y:S01]  /*119c0*/  FMUL.FTZ R14, R26.reuse, R3 ;  /* 0x000000031a0e7220 */ /* 0x040fe20000410000 */
[----:B------:R-:W-:Y:S02]  /*119d0*/  HADD2.F32 R2, -RZ, R2.H1_H1 ;  /* 0x30000002ff027230 */ /* 0x000fe40000004100 */
[-C--:B------:R-:W-:Y:S01]  /*119e0*/  FMUL.FTZ R30, R26, R0.reuse ;  /* 0x000000001a1e7220 */ /* 0x080fe20000410000 */
[----:B------:R-:W-:Y:S02]  /*119f0*/  HADD2.F32 R20, -RZ, R20.H1_H1 ;  /* 0x30000014ff147230 */ /* 0x000fe40000004100 */
[----:B------:R-:W-:Y:S01]  /*11a00*/  FFMA.FTZ R26, R15, R0, -R14 ;  /* 0x000000000f1a7223 */ /* 0x000fe2000001080e */
[----:B------:R-:W-:-:S02]  /*11a10*/  HADD2.F32 R11, -RZ, R11.H1_H1 ;  /* 0x3000000bff0b7230 */ /* 0x000fc40000004100 */
[C---:B------:R-:W-:Y:S01]  /*11a20*/  FMUL.FTZ R36, R27.reuse, R2 ;  /* 0x000000021b247220 */ /* 0x040fe20000410000 */
[----:B------:R-:W-:Y:S02]  /*11a30*/  HADD2.F32 R14, -RZ, R50.H0_H0 ;  /* 0x20000032ff0e7230 */ /* 0x000fe40000004100 */
[----:B------:R-:W-:Y:S01]  /*11a40*/  FMUL.FTZ R27, R27, R20 ;  /* 0x000000141b1b7220 */ /* 0x000fe20000410000 */
[----:B------:R-:W-:Y:S02]  /*11a50*/  HADD2.F32 R0, -RZ, R66.H0_H0 ;  /* 0x20000042ff007230 */ /* 0x000fe40000004100 */
[----:B------:R-:W-:Y:S01]  /*11a60*/  FFMA.FTZ R28, R5, R28, R9 ;  /* 0x0000001c051c7223 */ /* 0x000fe20000010009 */
[----:B------:R-:W-:Y:S02]  /*11a70*/  HADD2.F32 R8, -RZ, R8.H1_H1 ;  /* 0x30000008ff087230 */ /* 0x000fe40000004100 */
[----:B------:R-:W-:Y:S01]  /*11a80*/  FFMA.FTZ R27, R21, R2, R27 ;  /* 0x00000002151b7223 */ /* 0x000fe2000001001b */
[C---:B------:R-:W-:Y:S01]  /*11a90*/  FMUL.FTZ R38, R11.reuse, R14 ;  /* 0x0000000e0b267220 */ /* 0x040fe20000410000 */
[----:B------:R-:W-:Y:S01]  /*11aa0*/  FMUL.FTZ R2, R11, R0 ;  /* 0x000000000b027220 */ /* 0x000fe20000410000 */
[----:B------:R-:W-:-:S02]  /*11ab0*/  HADD2.F32 R10, -RZ, R10.H1_H1 ;  /* 0x3000000aff0a7230 */ /* 0x000fc40000004100 */
[----:B------:R-:W-:Y:S01]  /*11ac0*/  FFMA.FTZ R30, R15, R3, R30 ;  /* 0x000000030f1e7223 */ /* 0x000fe2000001001e */
        /* <DEDUP_REMOVED lines=10> */
[----:B------:R-:W-:Y:S01]  /*11b70*/  FFMA.FTZ R36, R21, R20, -R36 ;  /* 0x0000001415247223 */ /* 0x000fe20000010824 */
        /* <DEDUP_REMOVED lines=15> */
.L_x_4328:
[----:B------:R-:W-:Y:S05]  /*11c70*/  BSYNC B0 ;  /* 0x0000000000007941 */ /* 0x000fea0003800000 */
.L_x_4300:
        /* <DEDUP_REMOVED lines=8> */
.L_x_4298:
[----:B------:R-:W-:-:S06]  /*11d00*/  ULOP3.LUT UR4, UR60, 0x1, URZ, 0xfc, !UPT ;  /* 0x000000013c047892 */ /* 0x000fcc000f8efc3f */
[----:B01----:R-:W-:-:S05]  /*11d10*/  IMAD.U32 R0, RZ, RZ, UR4 ;  /* 0x00000004ff007e24 */ /* 0x003fca000f8e00ff */
[----:B------:R-:W-:-:S13]  /*11d20*/  ISETP.NE.AND P0, PT, R0, 0x3, PT ;  /* 0x000000030000780c */ /* 0x000fda0003f05270 */
[----:B------:R-:W-:Y:S05]  /*11d30*/  @!P0 BRA `(.L_x_4363) ;  /* 0x0000000000048947 */ /* 0x000fea0003800000 */
[----:B------:R-:W-:Y:S01]  /*11d40*/  BPT.TRAP 0x1 ;  /* 0x000000040000795c */ /* 0x000fe20000300000 */
.L_x_4363:
[----:B------:R-:W-:Y:S02]  /*11d50*/  LEA R2, R23, R17, 0x3 ;  /* 0x0000001117027211 */ /* 0x000fe400078e18ff */
[----:B------:R-:W-:-:S04]  /*11d60*/  SHF.L.U32 R3, R194, 0x1f, RZ ;  /* 0x0000001fc2037819 */ /* 0x000fc800000006ff */
[----:B------:R0:W1:Y:S01]  /*11d70*/  SYNCS.PHASECHK.TRANS64.TRYWAIT P2, [R2+URZ+0x30830], R3 ;  /* 0x03083003020075a7 */ /* 0x000062000804017f */
[----:B------:R-:W-:Y:S05]  /*11d80*/  @!P0 BRA `(.L_x_4364) ;  /* 0x0000000000048947 */ /* 0x000fea0003800000 */
[----:B------:R-:W-:Y:S01]  /*11d90*/  BPT.TRAP 0x1 ;  /* 0x000000040000795c */ /* 0x000fe20000300000 */
.L_x_4364:
[----:B------:R-:W2:Y:S02]  /*11da0*/  S2R R0, SR_TID.X ;  /* 0x0000000000007919 */ /* 0x000ea40000002100 */
[----:B--2---:R-:W-:-:S04]  /*11db0*/  LOP3.LUT R0, R0, 0x7f, RZ, 0xc0, !PT ;  /* 0x0000007f00007812 */ /* 0x004fc800078ec0ff */
[----:B------:R-:W-:Y:S01]  /*11dc0*/  ISETP.NE.AND P1, PT, R0, RZ, PT ;  /* 0x000000ff0000720c */ /* 0x000fe20003f25270 */
[----:B-1----:R-:W-:-:S12]  /*11dd0*/  @P2 BRA `(.L_x_4365) ;  /* 0x0000000000082947 */ /* 0x002fd80003800000 */
[----:B------:R-:W1:Y:S02]  /*11de0*/  SYNCS.PHASECHK.TRANS64.TRYWAIT P2, [R2+URZ+0x30830], R3 ;  /* 0x03083003020075a7 */ /* 0x000e64000804017f */
[----:B-1----:R-:W-:Y:S05]  /*11df0*/  @!P2 BRA `(.L_x_4366) ;  /* 0x00000180003ca947 */ /* 0x002fea0003800000 */
.L_x_4365:
[----:B------:R-:W-:Y:S05]  /*11e00*/  WARPSYNC.ALL ;  /* 0x0000000000007948 */ /* 0x000fea0003800000 */
[----:B------:R-:W-:Y:S01]  /*11e10*/  VIADD R0, R17, 0x1e400 ;  /* 0x0001e40011007836 */ /* 0x000fe20000000000 */
[----:B------:R-:W-:Y:S01]  /*11e20*/  R2UR UR4, R68 ;  /* 0x00000000440472ca */ /* 0x000fe200000e0000 */
[----:B---34-:R-:W-:Y:S01]  /*11e30*/  IMAD.MOV.U32 R5, RZ, RZ, 0x40000040 ;  /* 0x40000040ff057424 */ /* 0x018fe200078e00ff */
[----:B------:R-:W-:Y:S01]  /*11e40*/  WARPGROUP.ARRIVE ;  /* 0x00000000000079c5 */ /* 0x000fe20000000000 */
[----:B------:R-:W-:Y:S01]  /*11e50*/  UMOV UR9, 0x40000040 ;  /* 0x4000004000097882 */ /* 0x000fe20000000000 */
[----:B------:R-:W-:Y:S01]  /*11e60*/  SHF.R.U32.HI R0, RZ, 0x4, R0 ;  /* 0x00000004ff007819 */ /* 0x000fe20000011600 */
[----:B------:R-:W-:Y:S01]  /*11e70*/  IMAD.MOV.U32 R7, RZ, RZ, 0x40000040 ;  /* 0x40000040ff077424 */ /* 0x000fe200078e00ff */
[----:B------:R-:W-:Y:S01]  /*11e80*/  R2UR UR11, R5 ;  /* 0x00000000050b72ca */ /* 0x000fe200000e0000 */
[----:B------:R-:W-:Y:S01]  /*11e90*/  UMOV UR53, 0x40000040 ;  /* 0x4000004000357882 */ /* 0x000fe20000000000 */
[----:B------:R-:W-:Y:S01]  /*11ea0*/  LOP3.LUT R0, R0, 0x3fff, RZ, 0xc0, !PT ;  /* 0x00003fff00007812 */ /* 0x000fe200078ec0ff */
[----:B------:R-:W-:Y:S01]  /*11eb0*/  UMOV UR49, 0x40000040 ;  /* 0x4000004000317882 */ /* 0x000fe20000000000 */
[----:B------:R-:W-:Y:S01]  /*11ec0*/  MOV R11, UR9 ;  /* 0x00000009000b7c02 */ /* 0x000fe20008000f00 */
[----:B------:R-:W-:Y:S01]  /*11ed0*/  UMOV UR45, 0x40000040 ;  /* 0x40000040002d7882 */ /* 0x000fe20000000000 */
[----:B------:R-:W-:Y:S01]  /*11ee0*/  LOP3.LUT R9, R0, 0x10000, RZ, 0xfc, !PT ;  /* 0x0001000000097812 */ /* 0x000fe200078efcff */
[----:B------:R-:W-:Y:S01]  /*11ef0*/  ULOP3.LUT UR4, UR4, 0x10000, URZ, 0xfc, !UPT ;  /* 0x0001000004047892 */ /* 0x000fe2000f8efc3f */
[----:B------:R-:W-:Y:S01]  /*11f00*/  IMAD.MOV.U32 R5, RZ, RZ, 0x40000040 ;  /* 0x40000040ff057424 */ /* 0x000fe200078e00ff */
[----:B------:R-:W-:Y:S01]  /*11f10*/  UMOV UR41, 0x40000040 ;  /* 0x4000004000297882 */ /* 0x000fe20000000000 */
[----:B------:R-:W-:Y:S01]  /*11f20*/  UMOV UR37, 0x40000040 ;  /* 0x4000004000257882 */ /* 0x000fe20000000000 */
[----:B------:R-:W-:Y:S01]  /*11f30*/  IMAD R4, R23, 0x900, R9 ;  /* 0x0000090017047824 */ /* 0x000fe200078e0209 */
[----:B------:R-:W-:Y:S01]  /*11f40*/  UIADD3 UR5, UR4, 0x2, URZ ;  /* 0x0000000204057890 */ /* 0x000fe2000fffe03f */
[----:B------:R-:W-:Y:S01]  /*11f50*/  R2UR UR39, R5 ;  /* 0x00000000052772ca */ /* 0x000fe200000e0000 */
[----:B------:R-:W-:Y:S01]  /*11f60*/  UMOV UR8, UR4 ;  /* 0x0000000400087c82 */ /* 0x000fe20008000000 */
[C---:B------:R-:W-:Y:S01]  /*11f70*/  VIADD R6, R4.reuse, 0x2 ;  /* 0x0000000204067836 */ /* 0x040fe20000000000 */
[----:B------:R-:W-:Y:S01]  /*11f80*/  R2UR UR10, R4 ;  /* 0x00000000040a72ca */ /* 0x000fe200000e0000 */
[----:B------:R-:W-:Y:S01]  /*11f90*/  IMAD.U32 R10, RZ, RZ, UR8 ;  /* 0x00000008ff0a7e24 */ /* 0x000fe2000f8e00ff */
[----:B------:R-:W-:Y:S01]  /*11fa0*/  UIADD3 UR52, UR4, 0x406, URZ ;  /* 0x0000040604347890 */ /* 0x000fe2000fffe03f */
[----:B01----:R-:W-:Y:S01]  /*11fb0*/  @!P1 IADD3 R2, R2, 0x30840, RZ ;  /* 0x0003084002029810 */ /* 0x003fe20007ffe0ff */
[----:B------:R-:W-:Y:S01]  /*11fc0*/  UIADD3 UR48, UR4, 0x800, URZ ;  /* 0x0000080004307890 */ /* 0x000fe2000fffe03f */
[----:B------:R-:W-:Y:S01]  /*11fd0*/  IMAD R200, R201, 0x80, R213 ;  /* 0x00000080c9c87824 */ /* 0x000fe200078e02d5 */
[----:B------:R0:W-:Y:S01]  /*11fe0*/  STL.64 [R1+0x30], R10 ;  /* 0x0000300a01007387 */ /* 0x0001e20000100a00 */
[----:B------:R-:W-:Y:S01]  /*11ff0*/  UIADD3 UR44, UR4, 0x802, URZ ;  /* 0x00000802042c7890 */ /* 0x000fe2000fffe03f */
[----:B------:R-:W-:Y:S01]  /*12000*/  @!P1 PRMT R2, RZ, 0x654, R2 ;  /* 0x00000654ff029816 */ /* 0x000fe20000000002 */
[----:B------:R-:W-:Y:S01]  /*12010*/  UIADD3 UR40, UR4, 0x804, URZ ;  /* 0x0000080404287890 */ /* 0x000fe2000fffe03f */
[----:B------:R-:W-:Y:S01]  /*12020*/  LOP3.LUT R16, R16, 0xffefffff, RZ, 0xc0, !PT ;  /* 0xffefffff10107812 */ /* 0x000fe200078ec0ff */
[----:B------:R-:W-:-:S02]  /*12030*/  UIADD3 UR36, UR4, 0x806, URZ ;  /* 0x0000080604247890 */ /* 0x000fc4000fffe03f */
[----:B------:R-:W-:Y:S01]  /*12040*/  HGMMA.64x96x16.F32 R24, gdesc[UR8], RZ, !UPT, gsb0 ;  /* 0x01600000081879f0 */ /* 0x000fe2000c0008ff */
[----:B------:R-:W-:Y:S01]  /*12050*/  R2UR UR10, R6 ;  /* 0x00000000060a72ca */ /* 0x000fe200000e0000 */
[----:B------:R-:W-:Y:S01]  /*12060*/  UMOV UR8, UR5 ;  /* 0x0000000500087c82 */ /* 0x000fe20008000000 */
[----:B------:R-:W-:Y:S01]  /*12070*/  R2UR UR11, R7 ;  /* 0x00000000070b72ca */ /* 0x000fe200000e0000 */
[----:B------:R-:W-:Y:S01]  /*12080*/  UMOV UR9, 0x40000040 ;  /* 0x4000004000097882 */ /* 0x000fe20000000000 */
[----:B------:R-:W-:Y:S01]  /*12090*/  VIADD R6, R4, 0x4 ;  /* 0x0000000404067836 */ /* 0x000fe20000000000 */
[----:B------:R-:W-:Y:S01]  /*120a0*/  UIADD3 UR5, UR4, 0x4, URZ ;  /* 0x0000000404057890 */ /* 0x000fe2000fffe03f */
[----:B------:R-:W-:Y:S01]  /*120b0*/  IMAD.MOV.U32 R7, RZ, RZ, 0x40000040 ;  /* 0x40000040ff077424 */ /* 0x000fe200078e00ff */
[----:B0-----:R-:W-:Y:S01]  /*120c0*/  MOV R11, UR9 ;  /* 0x00000009000b7c02 */ /* 0x001fe20008000f00 */
[----:B------:R-:W-:-:S05]  /*120d0*/  IMAD.U32 R10, RZ, RZ, UR8 ;  /* 0x00000008ff0a7e24 */ /* 0x000fca000f8e00ff */
[----:B------:R0:W-:Y:S01]  /*120e0*/  STL.64 [R1+0x28], R10 ;  /* 0x0000280a01007387 */ /* 0x0001e20000100a00 */
[----:B------:R-:W-:Y:S02]  /*120f0*/  WARPGROUP.DEPBAR.LE gsb0, 0x0 ;  /* 0x00008000000079c5 */ /* 0x000fe40000010000 */
[----:B------:R-:W-:-:S06]  /*12100*/  WARPGROUP.ARRIVE ;  /* 0x00000000000079c5 */ /* 0x000fcc0000000000 */
[----:B------:R-:W-:Y:S01]  /*12110*/  HGMMA.64x96x16.F32 R24, gdesc[UR8], R24, gsb0 ;  /* 0x01600000081879f0 */ /* 0x000fe20008000818 */
        /* <DEDUP_REMOVED lines=57> */
[----:B0-----:R-:W-:Y:S01]  /*124b0*/  MOV R11, UR9 ;  /* 0x00000009000b7c02 */ /* 0x001fe20008000f00 */
[----:B------:R-:W-:Y:S01]  /*124c0*/  IMAD.MOV.U32 R7, RZ, RZ, 0x40000040 ;  /* 0x40000040ff077424 */ /* 0x000fe200078e00ff */
[----:B------:R-:W-:Y:S01]  /*124d0*/  ULDC.64 UR4, c[0x0][0x9d8] ;  /* 0x0002760000047ab9 */ /* 0x000fe20000000a00 */
[----:B------:R-:W-:Y:S01]  /*124e0*/  IMAD.U32 R10, RZ, RZ, UR8 ;  /* 0x00000008ff0a7e24 */ /* 0x000fe2000f8e00ff */
[----:B------:R-:W-:Y:S01]  /*124f0*/  R2UR UR54, R6 ;  /* 0x00000000063672ca */ /* 0x000fe200000e0000 */
[----:B------:R-:W-:Y:S01]  /*12500*/  VIADD R6, R4, 0x600 ;  /* 0x0000060004067836 */ /* 0x000fe20000000000 */
[----:B------:R-:W-:Y:S01]  /*12510*/  R2UR UR55, R7 ;  /* 0x00000000073772ca */ /* 0x000fe200000e0000 */
[----:B------:R-:W-:Y:S01]  /*12520*/  ULOP3.LUT UR6, URZ, UR5, URZ, 0x33, !UPT ;  /* 0x000000053f067292 */ /* 0x000fe2000f8e333f */
[----:B------:R-:W-:Y:S01]  /*12530*/  MOV R7, 0x40000040 ;  /* 0x4000004000077802 */ /* 0x000fe20000000f00 */
[----:B------:R0:W-:Y:S01]  /*12540*/  STL.64 [R1], R10 ;  /* 0x0000000a01007387 */ /* 0x0001e20000100a00 */
[----:B------:R-:W-:Y:S01]  /*12550*/  R2UR UR50, R6 ;  /* 0x00000000063272ca */ /* 0x000fe200000e0000 */
[----:B------:R-:W-:Y:S01]  /*12560*/  VIADD R6, R4, 0x602 ;  /* 0x0000060204067836 */ /* 0x000fe20000000000 */
[----:B------:R-:W-:Y:S01]  /*12570*/  R2UR UR51, R7 ;  /* 0x00000000073372ca */ /* 0x000fe200000e0000 */
[----:B------:R-:W-:-:S03]  /*12580*/  IMAD.MOV.U32 R7, RZ, RZ, 0x40000040 ;  /* 0x40000040ff077424 */ /* 0x000fc600078e00ff */
[----:B------:R-:W-:Y:S01]  /*12590*/  R2UR UR46, R6 ;  /* 0x00000000062e72ca */ /* 0x000fe200000e0000 */
[C---:B------:R-:W-:Y:S01]  /*125a0*/  VIADD R6, R4.reuse, 0x604 ;  /* 0x0000060404067836 */ /* 0x040fe20000000000 */
[----:B------:R-:W-:Y:S01]  /*125b0*/  R2UR UR47, R7 ;  /* 0x00000000072f72ca */ /* 0x000fe200000e0000 */
[----:B------:R-:W-:Y:S01]  /*125c0*/  VIADD R4, R4, 0x606 ;  /* 0x0000060604047836 */ /* 0x000fe20000000000 */
[----:B------:R-:W-:Y:S01]  /*125d0*/  MOV R7, 0x40000040 ;  /* 0x4000004000077802 */ /* 0x000fe20000000f00 */
[----:B0-----:R-:W0:Y:S01]  /*125e0*/  LDC.64 R10, c[0x0][0x9e0] ;  /* 0x00027800ff0a7b82 */ /* 0x001e220000000a00 */
[----:B------:R-:W-:Y:S02]  /*125f0*/  R2UR UR42, R6 ;  /* 0x00000000062a72ca */ /* 0x000fe400000e0000 */
[----:B------:R-:W-:Y:S02]  /*12600*/  R2UR UR43, R7 ;  /* 0x00000000072b72ca */ /* 0x000fe400000e0000 */
[----:B------:R-:W-:-:S02]  /*12610*/  R2UR UR38, R4 ;  /* 0x00000000042672ca */ /* 0x000fc400000e0000 */
[----:B0-----:R-:W-:-:S13]  /*12620*/  ISETP.GE.AND P2, PT, R11, 0x1, PT ;  /* 0x000000010b00780c */ /* 0x001fda0003f46270 */
[----:B------:R-:W-:Y:S01]  /*12630*/  @P2 LOP3.LUT R16, R16, 0x100000, RZ, 0xfc, !PT ;  /* 0x0010000010102812 */ /* 0x000fe200078efcff */
        /* <DEDUP_REMOVED lines=21> */
[----:B------:R-:W-:Y:S01]  /*12790*/  IMAD.MOV.U32 R51, RZ, RZ, -0x60 ;  /* 0xffffffa0ff337424 */ /* 0x000fe200078e00ff */
[----:B------:R0:W-:Y:S01]  /*127a0*/  @!P1 SYNCS.ARRIVE.TRANS64.RED.A1T0 RZ, [R2+URZ], RZ ;  /* 0x000000ff02ff99a7 */ /* 0x0001e2000810043f */
[----:B------:R-:W-:Y:S01]  /*127b0*/  FMUL.FTZ R25, R25, UR4 ;  /* 0x0000000419197c20 */ /* 0x000fe20008410000 */
[----:B------:R-:W-:Y:S01]  /*127c0*/  FMUL.FTZ R29, R29, UR4 ;  /* 0x000000041d1d7c20 */ /* 0x000fe20008410000 */
[----:B------:R-:W-:-:S02]  /*127d0*/  IMAD R51, R150, R51, 0x60 ;  /* 0x0000006096337424 */ /* 0x000fc400078e0233 */
[----:B------:R-:W-:Y:S01]  /*127e0*/  FMUL.FTZ R33, R33, UR4 ;  /* 0x0000000421217c20 */ /* 0x000fe20008410000 */
[----:B------:R-:W-:Y:S01]  /*127f0*/  FMUL.FTZ R41, R41, UR4 ;  /* 0x0000000429297c20 */ /* 0x000fe20008410000 */
[----:B------:R-:W-:Y:S01]  /*12800*/  FMUL.FTZ R37, R37, UR4 ;  /* 0x0000000425257c20 */ /* 0x000fe20008410000 */
[----:B------:R-:W-:Y:S01]  /*12810*/  IMAD.IADD R6, R196, 0x1, R51 ;  /* 0x00000001c4067824 */ /* 0x000fe200078e0233 */
[----:B------:R-:W1:Y:S01]  /*12820*/  MUFU.TANH R8, R25 ;  /* 0x0000001900087308 */ /* 0x000e620000002400 */
[----:B0-----:R-:W-:Y:S02]  /*12830*/  IMAD.U32 R2, RZ, RZ, UR6 ;  /* 0x00000006ff027e24 */ /* 0x001fe4000f8e00ff */
[----:B------:R-:W-:Y:S01]  /*12840*/  FMUL.FTZ R4, R27, UR4 ;  /* 0x000000041b047c20 */ /* 0x000fe20008410000 */
[----:B------:R-:W-:Y:S01]  /*12850*/  FMUL.FTZ R5, R31, UR4 ;  /* 0x000000041f057c20 */ /* 0x000fe20008410000 */
[----:B------:R-:W-:Y:S01]  /*12860*/  FMUL.FTZ R15, R39, UR4 ;  /* 0x00000004270f7c20 */ /* 0x000fe20008410000 */
[----:B------:R-:W-:Y:S01]  /*12870*/  FMUL.FTZ R7, R24, UR4 ;  /* 0x0000000418077c20 */ /* 0x000fe20008410000 */
[----:B------:R0:W-:Y:S01]  /*12880*/  STL [R1+0x38], R2 ;  /* 0x0000380201007387 */ /* 0x0001e20000100800 */
        /* <DEDUP_REMOVED lines=9> */
[----:B------:R3:W4:Y:S01]  /*12920*/  MUFU.TANH R84, R33 ;  /* 0x0000002100547308 */ /* 0x0007220000002400 */
[----:B------:R-:W-:Y:S01]  /*12930*/  FMUL.FTZ R31, R43, UR4 ;  /* 0x000000042b1f7c20 */ /* 0x000fe20008410000 */
[----:B------:R-:W-:Y:S01]  /*12940*/  FMUL.FTZ R44, R44, UR4 ;  /* 0x000000042c2c7c20 */ /* 0x000fe20008410000 */
[----:B------:R-:W-:Y:S01]  /*12950*/  FMUL.FTZ R45, R45, UR4 ;  /* 0x000000042d2d7c20 */ /* 0x000fe20008410000 */
[----:B------:R-:W-:Y:S01]  /*12960*/  FMUL.FTZ R46, R46, UR4 ;  /* 0x000000042e2e7c20 */ /* 0x000fe20008410000 */
[----:B------:R-:W-:Y:S01]  /*12970*/  FMUL.FTZ R48, R48, UR4 ;  /* 0x0000000430307c20 */ /* 0x000fe20008410000 */
[----:B------:R-:W-:Y:S01]  /*12980*/  FMUL.FTZ R49, R49, UR4 ;  /* 0x0000000431317c20 */ /* 0x000fe20008410000 */
[----:B------:R-:W-:Y:S01]  /*12990*/  FMUL.FTZ R50, R50, UR4 ;  /* 0x0000000432327c20 */ /* 0x000fe20008410000 */
[----:B------:R0:W1:Y:S01]  /*129a0*/  MUFU.TANH R76, R41 ;  /* 0x00000029004c7308 */ /* 0x0000620000002400 */
[----:B---3--:R-:W-:Y:S01]  /*129b0*/  FMUL.FTZ R33, R47, UR4 ;  /* 0x000000042f217c20 */ /* 0x008fe20008410000 */
[----:B------:R-:W-:Y:S01]  /*129c0*/  FMUL.FTZ R52, R52, UR4 ;  /* 0x0000000434347c20 */ /* 0x000fe20008410000 */
[----:B------:R-:W-:Y:S01]  /*129d0*/  FMUL.FTZ R53, R53, UR4 ;  /* 0x0000000435357c20 */ /* 0x000fe20008410000 */
[----:B------:R-:W-:Y:S01]  /*129e0*/  FMUL.FTZ R54, R54, UR4 ;  /* 0x0000000436367c20 */ /* 0x000fe20008410000 */
[----:B------:R-:W-:Y:S01]  /*129f0*/  FMUL.FTZ R39, R55, UR4 ;  /* 0x0000000437277c20 */ /* 0x000fe20008410000 */
[----:B------:R-:W-:Y:S01]  /*12a00*/  FMUL.FTZ R60, R60, UR4 ;  /* 0x000000043c3c7c20 */ /* 0x000fe20008410000 */
[----:B------:R-:W-:Y:S01]  /*12a10*/  FMUL.FTZ R21, R63, UR4 ;  /* 0x000000043f157c20 */ /* 0x000fe20008410000 */
[----:B------:R-:W-:Y:S01]  /*12a20*/  FMUL.FTZ R65, R65, UR4 ;  /* 0x0000000441417c20 */ /* 0x000fe20008410000 */
[----:B0-----:R-:W-:Y:S01]  /*12a30*/  FMUL.FTZ R41, R58, UR4 ;  /* 0x000000043a297c20 */ /* 0x001fe20008410000 */
[----:B------:R-:W-:Y:S01]  /*12a40*/  FMUL.FTZ R25, R66, UR4 ;  /* 0x0000000442197c20 */ /* 0x000fe20008410000 */
[----:B------:R-:W-:Y:S01]  /*12a50*/  FMUL.FTZ R3, R67, UR4 ;  /* 0x0000000443037c20 */ /* 0x000fe20008410000 */
[----:B------:R-:W-:Y:S01]  /*12a60*/  FMUL.FTZ R69, R69, UR4 ;  /* 0x0000000445457c20 */ /* 0x000fe20008410000 */
[----:B------:R-:W-:Y:S01]  /*12a70*/  FMUL.FTZ R27, R70, UR4 ;  /* 0x00000004461b7c20 */ /* 0x000fe20008410000 */
[----:B------:R-:W-:Y:S01]  /*12a80*/  FMUL.FTZ R29, R71, UR4 ;  /* 0x00000004471d7c20 */ /* 0x000fe20008410000 */
[----:B------:R0:W3:Y:S01]  /*12a90*/  MUFU.TANH R80, R37 ;  /* 0x0000002500507308 */ /* 0x0000e20000002400 */
        /* <DEDUP_REMOVED lines=8> */
[--C-:B0-----:R-:W-:Y:S01]  /*12b20*/  IADD3 R37, -R197, 0x1, R6.reuse ;  /* 0x00000001c5257810 */ /* 0x101fe20007ffe106 */
[----:B------:R-:W-:Y:S01]  /*12b30*/  FMUL.FTZ R59, R59, UR4 ;  /* 0x000000043b3b7c20 */ /* 0x000fe20008410000 */
[----:B------:R-:W-:-:S03]  /*12b40*/  IMAD R55, R206, -0x2, R6 ;  /* 0xfffffffece377824 */ /* 0x000fc600078e0206 */
[----:B------:R-:W-:Y:S02]  /*12b50*/  IMAD R37, R206, -0x2, R37 ;  /* 0xfffffffece257824 */ /* 0x000fe400078e0225 */
        /* <DEDUP_REMOVED lines=40> */
[----:B--2---:R-:W-:-:S05]  /*12de0*/  IMAD.IADD R56, R37, 0x1, R10 ;  /* 0x0000000125387824 */ /* 0x004fca00078e020a */
[----:B------:R-:W-:Y:S02]  /*12df0*/  VIADDMNMX R26, R200, R56, R55, PT ;  /* 0x00000038c81a7246 */ /* 0x000fe40003800137 */
[----:B------:R2:W0:Y:S01]  /*12e00*/  MUFU.TANH R92, R28 ;  /* 0x0000001c005c7308 */ /* 0x0004220000002400 */
[----:B----4-:R-:W-:-:S07]  /*12e10*/  IADD3 R57, R37, UR6, RZ ;  /* 0x0000000625397c10 */ /* 0x010fce000fffe0ff */
[----:B------:R4:W0:Y:S01]  /*12e20*/  MUFU.TANH R58, R59 ;  /* 0x0000003b003a7308 */ /* 0x0008220000002400 */
[----:B--2---:R-:W-:Y:S02]  /*12e30*/  IMAD.IADD R28, R57, 0x1, R200 ;  /* 0x00000001391c7824 */ /* 0x004fe400078e02c8 */
[----:B----4-:R-:W-:Y:S01]  /*12e40*/  IMAD R59, R206, -0x2, R51 ;  /* 0xfffffffece3b7824 */ /* 0x010fe200078e0233 */
[----:B-1-3--:R-:W-:Y:S06]  /*12e50*/  @!P2 BRA `(.L_x_4367) ;  /* 0x00000000004ca947 */ /* 0x00afec0003800000 */
        /* <DEDUP_REMOVED lines=11> */
.L_x_4369:
[----:B------:R-:W-:-:S13]  /*12f10*/  ISETP.NE.AND P2, PT, R11, 0x1, PT ;  /* 0x000000010b00780c */ /* 0x000fda0003f45270 */
[----:B------:R-:W1:Y:S02]  /*12f20*/  @P2 LDC.64 R62, c[0x0][0x9e8] ;  /* 0x00027a00ff3e2b82 */ /* 0x000e640000000a00 */
[----:B-1----:R-:W-:-:S05]  /*12f30*/  @P2 IMAD.HI.U32 R6, R2, R62, RZ ;  /* 0x0000003e02062227 */ /* 0x002fca00078e00ff */
[----:B------:R-:W-:-:S07]  /*12f40*/  @P2 SHF.R.U32.HI R2, RZ, R63, R6 ;  /* 0x0000003fff022219 */ /* 0x000fce0000011606 */
.L_x_4370:
[----:B------:R-:W-:Y:S05]  /*12f50*/  BSYNC B0 ;  /* 0x0000000000007941 */ /* 0x000fea0003800000 */
.L_x_4368:
[----:B------:R-:W-:-:S05]  /*12f60*/  IMAD R37, R2, R11, R59 ;  /* 0x0000000b02257224 */ /* 0x000fca00078e023b */
[----:B------:R-:W-:Y:S02]  /*12f70*/  VIMNMX R28, R28, R37, !PT ;  /* 0x000000251c1c7248 */ /* 0x000fe40007fe0100 */
[----:B------:R-:W-:-:S07]  /*12f80*/  VIADDMNMX R26, R37, R11, R26, PT ;  /* 0x0000000b251a7246 */ /* 0x000fce000380011a */
.L_x_4367:
[C---:B------:R-:W-:Y:S01]  /*12f90*/  ISETP.GE.AND P3, PT, R51.reuse, 0x9, PT ;  /* 0x000000093300780c */ /* 0x040fe20003f66270 */
[----:B------:R-:W-:Y:S01]  /*12fa0*/  VIADD R88, R200, 0x8 ;  /* 0x00000008c8587836 */ /* 0x000fe20000000000 */
[----:B------:R-:W-:Y:S02]  /*12fb0*/  ISETP.GE.AND P2, PT, R51, 0x2, PT ;  /* 0x000000023300780c */ /* 0x000fe40003f46270 */
[----:B------:R-:W-:Y:S02]  /*12fc0*/  P2R R61, PR, RZ, 0x8 ;  /* 0x00000008ff3d7803 */ /* 0x000fe40000000000 */
[C---:B------:R-:W-:Y:S02]  /*12fd0*/  ISETP.GT.AND P3, PT, R28.reuse, 0x8, !P3 ;  /* 0x000000081c00780c */ /* 0x040fe40005f64270 */
[----:B------:R-:W-:Y:S02]  /*12fe0*/  ISETP.GT.AND P4, PT, R28, 0x1, !P2 ;  /* 0x000000011c00780c */ /* 0x000fe40005784270 */
[----:B------:R-:W-:-:S02]  /*12ff0*/  ISETP.LT.OR P3, PT, R26, 0x9, P3 ;  /* 0x000000091a00780c */ /* 0x000fc40001f61670 */
[----:B------:R-:W-:Y:S02]  /*13000*/  ISETP.GE.AND P5, PT, R51, 0xa, PT ;  /* 0x0000000a3300780c */ /* 0x000fe40003fa6270 */
[----:B0-----:R-:W-:Y:S02]  /*13010*/  FSEL R92, R92, -INF , !P3 ;  /* 0xff8000005c5c7808 */ /* 0x001fe40005800000 */
[----:B------:R-:W-:Y:S02]  /*13020*/  ISETP.LT.OR P4, PT, R26, 0x2, P4 ;  /* 0x000000021a00780c */ /* 0x000fe40002781670 */
[----:B------:R-:W-:Y:S02]  /*13030*/  ISETP.GT.AND P3, PT, R28, 0x9, !P5 ;  /* 0x000000091c00780c */ /* 0x000fe40006f64270 */
[----:B------:R-:W-:Y:S02]  /*13040*/  FSEL R94, R8, -INF , !P4 ;  /* 0xff800000085e7808 */ /* 0x000fe40006000000 */
        /* <DEDUP_REMOVED lines=88> */
[C---:B------:R-:W-:Y:S02]  /*135d0*/  ISETP.GE.AND P3, PT, R51.reuse, 0x52, PT ;  /* 0x000000523300780c */ /* 0x040fe40003f66270 */
[----:B------:R-:W-:Y:S02]  /*135e0*/  ISETP.GE.AND P6, PT, R51, 0x1, PT ;  /* 0x000000013300780c */ /* 0x000fe40003fc6270 */
[----:B------:R-:W-:-:S02]  /*135f0*/  ISETP.GT.AND P4, PT, R28, 0x51, !P3 ;  /* 0x000000511c00780c */ /* 0x000fc40005f84270 */
[----:B------:R-:W-:Y:S02]  /*13600*/  VIADDMNMX R88, R88, R56, R55, PT ;  /* 0x0000003858587246 */ /* 0x000fe40003800137 */
[----:B------:R-:W-:-:S04]  /*13610*/  ISETP.LT.OR P4, PT, R26, 0x52, P4 ;  /* 0x000000521a00780c */ /* 0x000fc80002781670 */
[----:B------:R-:W-:Y:S02]  /*13620*/  FSEL R12, R65, -INF , !P4 ;  /* 0xff800000410c7808 */ /* 0x000fe40006000000 */
[----:B------:R-:W-:-:S04]  /*13630*/  ISETP.GE.AND P4, PT, R51, 0x59, PT ;  /* 0x000000593300780c */ /* 0x000fc80003f86270 */
[----:B------:R-:W-:-:S04]  /*13640*/  ISETP.GT.AND P5, PT, R28, 0x58, !P4 ;  /* 0x000000581c00780c */ /* 0x000fc800067a4270 */
[----:B------:R-:W-:-:S04]  /*13650*/  ISETP.LT.OR P5, PT, R26, 0x59, P5 ;  /* 0x000000591a00780c */ /* 0x000fc80002fa1670 */
[----:B------:R-:W-:Y:S02]  /*13660*/  FSEL R2, R43, -INF , !P5 ;  /* 0xff8000002b027808 */ /* 0x000fe40006800000 */
[----:B------:R-:W-:Y:S02]  /*13670*/  ISETP.GT.AND P5, PT, R28, RZ, !P6 ;  /* 0x000000ff1c00720c */ /* 0x000fe400077a4270 */
[----:B------:R-:W-:Y:S02]  /*13680*/  IADD3 R43, R57, 0x8, R200 ;  /* 0x00000008392b7810 */ /* 0x000fe40007ffe0c8 */
        /* <DEDUP_REMOVED lines=9> */
[----:B------:R-:W-:Y:S01]  /*13720*/  IADD3 R28, R196, 0x8, R200 ;  /* 0x00000008c41c7810 */ /* 0x000fe20007ffe0c8 */
[----:B------:R-:W-:Y:S03]  /*13730*/  BSSY B0, `(.L_x_4372) ;  /* 0x000000f000007945 */ /* 0x000fe60003800000 */
[----:B------:R-:W-:-:S04]  /*13740*/  IADD3 R28, R28, -R197, RZ ;  /* 0x800000c51c1c7210 */ /* 0x000fc80007ffe0ff */
        /* <DEDUP_REMOVED lines=9> */
.L_x_4373:
[----:B------:R-:W-:-:S13]  /*137e0*/  ISETP.NE.AND P5, PT, R11, 0x1, PT ;  /* 0x000000010b00780c */ /* 0x000fda0003fa5270 */
[----:B------:R-:W0:Y:S02]  /*137f0*/  @P5 LDC.64 R36, c[0x0][0x9e8] ;  /* 0x00027a00ff245b82 */ /* 0x000e240000000a00 */
[----:B0-----:R-:W-:-:S05]  /*13800*/  @P5 IMAD.HI.U32 R36, R28, R36, RZ ;  /* 0x000000241c245227 */ /* 0x001fca00078e00ff */
[----:B------:R-:W-:-:S07]  /*13810*/  @P5 SHF.R.U32.HI R28, RZ, R37, R36 ;  /* 0x00000025ff1c5219 */ /* 0x000fce0000011624 */
.L_x_4374:
[----:B------:R-:W-:Y:S05]  /*13820*/  BSYNC B0 ;  /* 0x0000000000007941 */ /* 0x000fea0003800000 */
.L_x_4372:
[----:B------:R-:W-:-:S05]  /*13830*/  IMAD R28, R28, R11, R59 ;  /* 0x0000000b1c1c7224 */ /* 0x000fca00078e023b */
[----:B------:R-:W-:Y:S02]  /*13840*/  VIMNMX R43, R43, R28, !PT ;  /* 0x0000001c2b2b7248 */ /* 0x000fe40007fe0100 */
[----:B------:R-:W-:-:S07]  /*13850*/  VIADDMNMX R88, R28, R11, R88, PT ;  /* 0x0000000b1c587246 */ /* 0x000fce0003800158 */
.L_x_4371:
[C---:B------:R-:W-:Y:S01]  /*13860*/  ISETP.GT.AND P2, PT, R43.reuse, 0x1, !P2 ;  /* 0x000000012b00780c */ /* 0x040fe20005744270 */
[----:B------:R-:W-:Y:S01]  /*13870*/  ULDC UR4, c[0x0][0x988] ;  /* 0x0002620000047ab9 */ /* 0x000fe20000000800 */
[----:B------:R-:W-:Y:S01]  /*13880*/  ISETP.NE.AND P5, PT, R32, RZ, PT ;  /* 0x000000ff2000720c */ /* 0x000fe20003fa5270 */
[----:B------:R-:W-:Y:S01]  /*13890*/  IMAD.U32 R7, RZ, RZ, UR4 ;  /* 0x00000004ff077e24 */ /* 0x000fe2000f8e00ff */
[----:B------:R-:W-:Y:S02]  /*138a0*/  ISETP.LT.OR P2, PT, R88, 0x2, P2 ;  /* 0x000000025800780c */ /* 0x000fe40001741670 */
[----:B------:R-:W-:Y:S02]  /*138b0*/  ISETP.GT.AND P6, PT, R43, RZ, !P6 ;  /* 0x000000ff2b00720c */ /* 0x000fe400077c4270 */
[----:B------:R-:W-:Y:S02]  /*138c0*/  FSEL R28, R4, -INF , !P2 ;  /* 0xff800000041c7808 */ /* 0x000fe40005000000 */
[----:B------:R-:W-:-:S02]  /*138d0*/  ISETP.NE.AND P2, PT, R61, RZ, PT ;  /* 0x000000ff3d00720c */ /* 0x000fc40003f45270 */
[C---:B------:R-:W-:Y:S02]  /*138e0*/  ISETP.LT.OR P6, PT, R88.reuse, 0x1, P6 ;  /* 0x000000015800780c */ /* 0x040fe400037c1670 */
[C---:B------:R-:W-:Y:S02]  /*138f0*/  ISETP.GT.AND P2, PT, R43.reuse, 0x8, !P2 ;  /* 0x000000082b00780c */ /* 0x040fe40005744270 */
[C---:B------:R-:W-:Y:S02]  /*13900*/  ISETP.GT.AND P3, PT, R43.reuse, 0x51, !P3 ;  /* 0x000000512b00780c */ /* 0x040fe40005f64270 */
[----:B------:R-:W-:Y:S02]  /*13910*/  ISETP.LT.OR P2, PT, R88, 0x9, P2 ;  /* 0x000000095800780c */ /* 0x000fe40001741670 */
[----:B------:R-:W-:Y:S02]  /*13920*/  ISETP.GT.AND P4, PT, R43, 0x58, !P4 ;  /* 0x000000582b00780c */ /* 0x000fe40006784270 */
[----:B------:R-:W-:-:S02]  /*13930*/  FSEL R30, R30, -INF , !P2 ;  /* 0xff8000001e1e7808 */ /* 0x000fc40005000000 */
[----:B------:R-:W-:Y:S02]  /*13940*/  ISETP.NE.AND P2, PT, R62, RZ, PT ;  /* 0x000000ff3e00720c */ /* 0x000fe40003f45270 */
[C---:B------:R-:W-:Y:S02]  /*13950*/  ISETP.LT.OR P3, PT, R88.reuse, 0x52, P3 ;  /* 0x000000525800780c */ /* 0x040fe40001f61670 */
[----:B------:R-:W-:Y:S02]  /*13960*/  ISETP.GT.AND P2, PT, R43, 0x9, !P2 ;  /* 0x000000092b00780c */ /* 0x000fe40005744270 */
[C---:B------:R-:W-:Y:S02]  /*13970*/  ISETP.LT.OR P4, PT, R88.reuse, 0x59, P4 ;  /* 0x000000595800780c */ /* 0x040fe40002781670 */
[----:B------:R-:W-:-:S04]  /*13980*/  ISETP.LT.OR P2, PT, R88, 0xa, P2 ;  /* 0x0000000a5800780c */ /* 0x000fc80001741670 */
        /* <DEDUP_REMOVED lines=22> */
[----:B------:R-:W-:Y:S02]  /*13af0*/  ISETP.GT.AND P2, PT, R43, 0x19, !P5 ;  /* 0x000000192b00780c */ /* 0x000fe40006f44270 */
[----:B------:R-:W-:-:S02]  /*13b00*/  ISETP.NE.AND P5, PT, R40, RZ, PT ;  /* 0x000000ff2800720c */ /* 0x000fc40003fa5270 */
        /* <DEDUP_REMOVED lines=34> */
[----:B------:R-:W-:Y:S02]  /*13d30*/  FSEL R31, R0, -INF , !P6 ;  /* 0xff800000001f7808 */ /* 0x000fe40007000000 */
[----:B------:R-:W-:Y:S01]  /*13d40*/  ISETP.LT.OR P2, PT, R88, 0x31, P2 ;  /* 0x000000315800780c */ /* 0x000fe20001741670 */
[----:B------:R-:W0:Y:S01]  /*13d50*/  SHFL.BFLY PT, R0, R5, 0x2, 0x1f ;  /* 0x0c401f0005007f89 */ /* 0x000e2200000e0000 */
[----:B------:R-:W-:-:S02]  /*13d60*/  ISETP.NE.AND P6, PT, R87, RZ, PT ;  /* 0x000000ff5700720c */ /* 0x000fc40003fc5270 */
[----:B------:R-:W-:Y:S02]  /*13d70*/  FSEL R50, R50, -INF , !P2 ;  /* 0xff80000032327808 */ /* 0x000fe40005000000 */
[----:B------:R-:W-:-:S04]  /*13d80*/  ISETP.NE.AND P2, PT, R81, RZ, PT ;  /* 0x000000ff5100720c */ /* 0x000fc80003f45270 */
[----:B------:R-:W-:-:S04]  /*13d90*/  ISETP.GT.AND P2, PT, R43, 0x31, !P2 ;  /* 0x000000312b00780c */ /* 0x000fc80005744270 */
[----:B------:R-:W-:-:S04]  /*13da0*/  ISETP.LT.OR P2, PT, R88, 0x32, P2 ;  /* 0x000000325800780c */ /* 0x000fc80001741670 */
[----:B------:R-:W-:Y:S02]  /*13db0*/  FSEL R52, R35, -INF , !P2 ;  /* 0xff80000023347808 */ /* 0x000fe40005000000 */
[----:B------:R-:W-:-:S04]  /*13dc0*/  ISETP.NE.AND P2, PT, R49, RZ, PT ;  /* 0x000000ff3100720c */ /* 0x000fc80003f45270 */
[----:B------:R-:W-:Y:S02]  /*13dd0*/  ISETP.GT.AND P2, PT, R43, 0x38, !P2 ;  /* 0x000000382b00780c */ /* 0x000fe40005744270 */
[----:B0-----:R-:W-:Y:S02]  /*13de0*/  FMNMX.FTZ R13, R5, R0, !PT ;  /* 0x00000000050d7209 */ /* 0x001fe40007810000 */
[----:B------:R-:W-:Y:S02]  /*13df0*/  ISETP.LT.OR P2, PT, R88, 0x39, P2 ;  /* 0x000000395800780c */ /* 0x000fe40001741670 */
[----:B------:R-:W-:Y:S01]  /*13e00*/  FMNMX.FTZ R5, R31, R28, !PT ;  /* 0x0000001c1f057209 */ /* 0x000fe20007810000 */
[----:B------:R-:W0:Y:S01]  /*13e10*/  SHFL.BFLY PT, R4, R13, 0x1, 0x1f ;  /* 0x0c201f000d047f89 */ /* 0x000e2200000e0000 */
[----:B------:R-:W-:Y:S02]  /*13e20*/  FSEL R54, R54, -INF , !P2 ;  /* 0xff80000036367808 */ /* 0x000fe40005000000 */
[----:B------:R-:W-:-:S02]  /*13e30*/  ISETP.NE.AND P2, PT, R83, RZ, PT ;  /* 0x000000ff5300720c */ /* 0x000fc40003f45270 */
[----:B------:R-:W-:Y:S02]  /*13e40*/  FMNMX.FTZ R5, R30, R5, !PT ;  /* 0x000000051e057209 */ /* 0x000fe40007810000 */
[----:B------:R-:W-:Y:S02]  /*13e50*/  ISETP.GT.AND P2, PT, R43, 0x39, !P2 ;  /* 0x000000392b00780c */ /* 0x000fe40005744270 */
[----:B------:R-:W-:Y:S02]  /*13e60*/  FMNMX.FTZ R5, R32, R5, !PT ;  /* 0x0000000520057209 */ /* 0x000fe40007810000 */
[----:B------:R-:W-:-:S04]  /*13e70*/  ISETP.LT.OR P2, PT, R88, 0x3a, P2 ;  /* 0x0000003a5800780c */ /* 0x000fc80001741670 */
[----:B------:R-:W-:Y:S02]  /*13e80*/  FSEL R56, R39, -INF , !P2 ;  /* 0xff80000027387808 */ /* 0x000fe40005000000 */
[----:B------:R-:W-:-:S04]  /*13e90*/  ISETP.NE.AND P2, PT, R53, RZ, PT ;  /* 0x000000ff3500720c */ /* 0x000fc80003f45270 */
[----:B------:R-:W-:Y:S02]  /*13ea0*/  ISETP.GT.AND P2, PT, R43, 0x40, !P2 ;  /* 0x000000402b00780c */ /* 0x000fe40005744270 */
[----:B0-----:R-:W-:Y:S02]  /*13eb0*/  FMNMX.FTZ R4, R13, R4, !PT ;  /* 0x000000040d047209 */ /* 0x001fe40007810000 */
[----:B------:R-:W-:Y:S02]  /*13ec0*/  ISETP.LT.OR P2, PT, R88, 0x41, P2 ;  /* 0x000000415800780c */ /* 0x000fe40001741670 */
[----:B------:R-:W-:Y:S01]  /*13ed0*/  FMNMX.FTZ R13, R34, R5, !PT ;  /* 0x00000005220d7209 */ /* 0x000fe20007810000 */
[----:B------:R-:W-:Y:S01]  /*13ee0*/  FMUL.FTZ R0, R4, R7 ;  /* 0x0000000704007220 */ /* 0x000fe20000410000 */
        /* <DEDUP_REMOVED lines=8> */
[----:B------:R-:W-:Y:S02]  /*13f70*/  ISETP.GT.AND P2, PT, R43, 0x48, !P5 ;  /* 0x000000482b00780c */ /* 0x000fe40006f44270 */
[----:B------:R-:W-:Y:S02]  /*13f80*/  ISETP.NE.AND P5, PT, R60, RZ, PT ;  /* 0x000000ff3c00720c */ /* 0x000fe40003fa5270 */
[----:B------:R-:W-:Y:S02]  /*13f90*/  ISETP.LT.OR P2, PT, R88, 0x49, P2 ;  /* 0x000000495800780c */ /* 0x000fe40001741670 */
[----:B------:R-:W-:Y:S02]  /*13fa0*/  FMNMX.FTZ R15, R42, R13, !PT ;  /* 0x0000000d2a0f7209 */ /* 0x000fe40007810000 */
[----:B------:R-:W-:Y:S02]  /*13fb0*/  FSEL R60, R47, -INF , !P2 ;  /* 0xff8000002f3c7808 */ /* 0x000fe40005000000 */
[----:B------:R-:W-:-:S02]  /*13fc0*/  FSETP.NEU.FTZ.AND P2, PT, R4, -INF , PT ;  /* 0xff8000000400780b */ /* 0x000fc40003f5d000 */
[----:B------:R-:W-:Y:S02]  /*13fd0*/  FMNMX.FTZ R15, R44, R15, !PT ;  /* 0x0000000f2c0f7209 */ /* 0x000fe40007810000 */
[----:B------:R-:W-:Y:S02]  /*13fe0*/  FSEL R35, R0, RZ, P2 ;  /* 0x000000ff00237208 */ /* 0x000fe40001000000 */
[----:B------:R-:W-:Y:S02]  /*13ff0*/  ISETP.GT.AND P2, PT, R43, 0x49, !P5 ;  /* 0x000000492b00780c */ /* 0x000fe40006f44270 */
[----:B------:R-:W-:Y:S01]  /*14000*/  FMNMX.FTZ R15, R46, R15, !PT ;  /* 0x0000000f2e0f7209 */ /* 0x000fe20007810000 */
[-CC-:B------:R-:W-:Y:S01]  /*14010*/  FFMA.FTZ R80, R80, R7.reuse, -R35.reuse ;  /* 0x0000000750507223 */ /* 0x180fe20000010823 */
[----:B------:R-:W-:Y:S01]  /*14020*/  ISETP.LT.OR P2, PT, R88, 0x4a, P2 ;  /* 0x0000004a5800780c */ /* 0x000fe20001741670 */
[--C-:B------:R-:W-:Y:S01]  /*14030*/  FFMA.FTZ R180, R78, R7, -R35.reuse ;  /* 0x000000074eb47223 */ /* 0x100fe20000010823 */
[----:B------:R-:W-:Y:S01]  /*14040*/  FMNMX.FTZ R15, R48, R15, !PT ;  /* 0x0000000f300f7209 */ /* 0x000fe20007810000 */
[-CC-:B------:R-:W-:Y:S01]  /*14050*/  FFMA.FTZ R186, R82, R7.reuse, -R35.reuse ;  /* 0x0000000752ba7223 */ /* 0x180fe20000010823 */
[----:B------:R-:W-:Y:S01]  /*14060*/  FSEL R0, R21, -INF , !P2 ;  /* 0xff80000015007808 */ /* 0x000fe20005000000 */
[-CC-:B------:R-:W-:Y:S01]  /*14070*/  FFMA.FTZ R21, R94, R7.reuse, -R35.reuse ;  /* 0x000000075e157223 */ /* 0x180fe20000010823 */
[----:B------:R-:W-:Y:S01]  /*14080*/  ISETP.GT.AND P2, PT, R43, 0x50, !P6 ;  /* 0x000000502b00780c */ /* 0x000fe20007744270 */
[-CC-:B------:R-:W-:Y:S01]  /*14090*/  FFMA.FTZ R20, R20, R7.reuse, -R35.reuse ;  /* 0x0000000714147223 */ /* 0x180fe20000010823 */
[----:B------:R-:W-:Y:S01]  /*140a0*/  ISETP.NE.AND P5, PT, R51, RZ, PT ;  /* 0x000000ff3300720c */ /* 0x000fe20003fa5270 */
[----:B------:R0:W-:Y:S01]  /*140b0*/  MUFU.EX2 R5, R21 ;  /* 0x0000001500057308 */ /* 0x0001e20000000800 */
[----:B------:R-:W-:Y:S01]  /*140c0*/  ISETP.LT.OR P2, PT, R88, 0x51, P2 ;  /* 0x000000515800780c */ /* 0x000fe20001741670 */
[-CC-:B------:R-:W-:Y:S01]  /*140d0*/  FFMA.FTZ R188, R188, R7.reuse, -R35.reuse ;  /* 0x00000007bcbc7223 */ /* 0x180fe20000010823 */
[----:B------:R-:W-:Y:S01]  /*140e0*/  ISETP.GT.AND P5, PT, R43, 0x59, !P5 ;  /* 0x000000592b00780c */ /* 0x000fe20006fa4270 */
[-CC-:B------:R-:W-:Y:S01]  /*140f0*/  FFMA.FTZ R190, R92, R7.reuse, -R35.reuse ;  /* 0x000000075cbe7223 */ /* 0x180fe20000010823 */
[----:B------:R-:W-:Y:S01]  /*14100*/  FSEL R78, R25, -INF , !P2 ;  /* 0xff800000194e7808 */ /* 0x000fe20005000000 */
[--C-:B------:R-:W-:Y:S01]  /*14110*/  FFMA.FTZ R25, R76, R7, -R35.reuse ;  /* 0x000000074c197223 */ /* 0x100fe20000010823 */
[----:B------:R-:W-:Y:S01]  /*14120*/  ISETP.LT.OR P5, PT, R88, 0x5a, P5 ;  /* 0x0000005a5800780c */ /* 0x000fe20002fa1670 */
[----:B------:R-:W1:Y:S01]  /*14130*/  MUFU.EX2 R188, R188 ;  /* 0x000000bc00bc7308 */ /* 0x000e620000000800 */
[----:B0-----:R-:W-:Y:S01]  /*14140*/  FMNMX.FTZ R21, R50, R15, !PT ;  /* 0x0000000f32157209 */ /* 0x001fe20007810000 */
[-CC-:B------:R-:W-:Y:S01]  /*14150*/  FFMA.FTZ R90, R90, R7.reuse, -R35.reuse ;  /* 0x000000075a5a7223 */ /* 0x180fe20000010823 */
[----:B------:R-:W-:Y:S01]  /*14160*/  FSEL R76, R27, -INF , !P4 ;  /* 0xff8000001b4c7808 */ /* 0x000fe20006000000 */
[--C-:B------:R-:W-:Y:S01]  /*14170*/  FFMA.FTZ R184, R86, R7, -R35.reuse ;  /* 0x0000000756b87223 */ /* 0x100fe20000010823 */
[----:B------:R-:W-:Y:S01]  /*14180*/  FMNMX.FTZ R21, R52, R21, !PT ;  /* 0x0000001534157209 */ /* 0x000fe20007810000 */
[--C-:B------:R-:W-:Y:S01]  /*14190*/  FFMA.FTZ R84, R84, R7, -R35.reuse ;  /* 0x0000000754547223 */ /* 0x100fe20000010823 */
[----:B------:R-:W-:Y:S01]  /*141a0*/  FSEL R82, R29, -INF , !P5 ;  /* 0xff8000001d527808 */ /* 0x000fe20006800000 */
[----:B------:R-:W0:Y:S01]  /*141b0*/  MUFU.EX2 R190, R190 ;  /* 0x000000be00be7308 */ /* 0x000e220000000800 */
[----:B------:R-:W-:Y:S01]  /*141c0*/  FMNMX.FTZ R21, R54, R21, !PT ;  /* 0x0000001536157209 */ /* 0x000fe20007810000 */
[-CC-:B------:R-:W-:Y:S01]  /*141d0*/  FFMA.FTZ R12, R12, R7.reuse, -R35.reuse ;  /* 0x000000070c0c7223 */ /* 0x180fe20000010823 */
[-CC-:B------:R-:W-:Y:S01]  /*141e0*/  FFMA.FTZ R74, R74, R7.reuse, -R35.reuse ;  /* 0x000000074a4a7223 */ /* 0x180fe20000010823 */
[--C-:B------:R-:W-:Y:S01]  /*141f0*/  FFMA.FTZ R14, R14, R7, -R35.reuse ;  /* 0x000000070e0e7223 */ /* 0x100fe20000010823 */
[----:B------:R-:W-:Y:S01]  /*14200*/  FMNMX.FTZ R21, R56, R21, !PT ;  /* 0x0000001538157209 */ /* 0x000fe20007810000 */
[-CC-:B------:R-:W-:Y:S01]  /*14210*/  FFMA.FTZ R70, R70, R7.reuse, -R35.reuse ;  /* 0x0000000746467223 */ /* 0x180fe20000010823 */
[----:B------:R-:W-:Y:S01]  /*14220*/  FFMA.FTZ R68, R68, R7, -R35 ;  /* 0x0000000744447223 */ /* 0x000fe20000010823 */
[----:B------:R-:W2:Y:S01]  /*14230*/  MUFU.EX2 R13, R90 ;  /* 0x0000005a000d7308 */ /* 0x000ea20000000800 */
[----:B------:R-:W-:Y:S01]  /*14240*/  FMNMX.FTZ R33, R62, R21, !PT ;  /* 0x000000153e217209 */ /* 0x000fe20007810000 */
[----:B-1----:R-:W-:Y:S01]  /*14250*/  FADD.FTZ R45, R188, R5 ;  /* 0x00000005bc2d7221 */ /* 0x002fe20000010000 */
        /* <DEDUP_REMOVED lines=8> */
[----:B------:R-:W-:Y:S01]  /*142e0*/  F2FP.F16.F32.PACK_AB R188, R5, R188 ;  /* 0x000000bc05bc723e */ /* 0x000fe200000000ff */
[--C-:B------:R-:W-:Y:S01]  /*142f0*/  FFMA.FTZ R2, R2, R7, -R35.reuse ;  /* 0x0000000702027223 */ /* 0x100fe20000010823 */
[----:B------:R-:W-:Y:S01]  /*14300*/  FMNMX.FTZ R33, R0, R33, !PT ;  /* 0x0000002100217209 */ /* 0x000fe20007810000 */
[-CC-:B------:R-:W-:Y:S01]  /*14310*/  FFMA.FTZ R26, R26, R7.reuse, -R35.reuse ;  /* 0x000000071a1a7223 */ /* 0x180fe20000010823 */
[----:B------:R-:W-:Y:S01]  /*14320*/  ISETP.GE.AND P6, PT, R11, 0x1, PT ;  /* 0x000000010b00780c */ /* 0x000fe20003fc6270 */
[----:B------:R-:W3:Y:S01]  /*14330*/  MUFU.EX2 R184, R184 ;  /* 0x000000b800b87308 */ /* 0x000ee20000000800 */
[----:B-1----:R-:W-:Y:S01]  /*14340*/  FSEL R80, R3, -INF , !P3 ;  /* 0xff80000003507808 */ /* 0x002fe20005800000 */
[----:B------:R-:W-:Y:S01]  /*14350*/  FFMA.FTZ R3, R72, R7, -R35 ;  /* 0x0000000748037223 */ /* 0x000fe20000010823 */
[----:B------:R-:W-:-:S04]  /*14360*/  FMNMX.FTZ R33, R78, R33, !PT ;  /* 0x000000214e217209 */ /* 0x000fc80007810000 */
[----:B------:R-:W-:Y:S01]  /*14370*/  FMNMX.FTZ R33, R80, R33, !PT ;  /* 0x0000002150217209 */ /* 0x000fe20007810000 */
[----:B------:R-:W-:Y:S03]  /*14380*/  MUFU.EX2 R27, R3 ;  /* 0x00000003001b7308 */ /* 0x000fe60000000800 */
[----:B------:R-:W-:-:S04]  /*14390*/  FMNMX.FTZ R33, R76, R33, !PT ;  /* 0x000000214c217209 */ /* 0x000fc80007810000 */
[----:B------:R-:W-:Y:S01]  /*143a0*/  FMNMX.FTZ R33, R82, R33, !PT ;  /* 0x0000002152217209 */ /* 0x000fe20007810000 */
[----:B------:R-:W1:Y:S04]  /*143b0*/  MUFU.EX2 R15, R84 ;  /* 0x00000054000f7308 */ /* 0x000e680000000800 */
[----:B------:R-:W4:Y:S04]  /*143c0*/  SHFL.BFLY PT, R72, R33, 0x2, 0x1f ;  /* 0x0c401f0021487f89 */ /* 0x000f2800000e0000 */
[----:B------:R0:W-:Y:S08]  /*143d0*/  MUFU.EX2 R41, R12 ;  /* 0x0000000c00297308 */ /* 0x0001f00000000800 */
[----:B------:R-:W4:Y:S01]  /*143e0*/  MUFU.EX2 R186, R186 ;  /* 0x000000ba00ba7308 */ /* 0x000f220000000800 */
[----:B0-----:R-:W-:Y:S01]  /*143f0*/  FADD.FTZ R12, R190, R45 ;  /* 0x0000002dbe0c7221 */ /* 0x001fe20000010000 */
[----:B--2---:R-:W-:-:S03]  /*14400*/  F2FP.F16.F32.PACK_AB R190, R13, R190 ;  /* 0x000000be0dbe723e */ /* 0x004fc600000000ff */
[----:B------:R-:W-:-:S03]  /*14410*/  FADD.FTZ R45, R13, R12 ;  /* 0x0000000c0d2d7221 */ /* 0x000fc60000010000 */
[----:B------:R-:W-:Y:S01]  /*14420*/  MUFU.EX2 R180, R180 ;  /* 0x000000b400b47308 */ /* 0x000fe20000000800 */
[----:B---3--:R-:W-:Y:S01]  /*14430*/  FADD.FTZ R12, R184, R45 ;  /* 0x0000002db80c7221 */ /* 0x008fe20000010000 */
[----:B-1----:R-:W-:Y:S02]  /*14440*/  F2FP.F16.F32.PACK_AB R184, R15, R184 ;  /* 0x000000b80fb8723e */ /* 0x002fe400000000ff */
[----:B----4-:R-:W-:Y:S01]  /*14450*/  FMNMX.FTZ R72, R33, R72, !PT ;  /* 0x0000004821487209 */ /* 0x010fe20007810000 */
[----:B------:R-:W-:-:S03]  /*14460*/  FADD.FTZ R47, R15, R12 ;  /* 0x0000000c0f2f7221 */ /* 0x000fc60000010000 */
[----:B------:R0:W-:Y:S01]  /*14470*/  MUFU.EX2 R33, R20 ;  /* 0x0000001400217308 */ /* 0x0001e20000000800 */
[----:B------:R-:W1:Y:S07]  /*14480*/  SHFL.BFLY PT, R3, R72, 0x1, 0x1f ;  /* 0x0c201f0048037f89 */ /* 0x000e6e00000e0000 */
[----:B------:R-:W-:Y:S08]  /*14490*/  MUFU.EX2 R25, R25 ;  /* 0x0000001900197308 */ /* 0x000ff00000000800 */
[----:B------:R-:W2:Y:S08]  /*144a0*/  MUFU.EX2 R74, R74 ;  /* 0x0000004a004a7308 */ /* 0x000eb00000000800 */
[----:B------:R3:W-:Y:S01]  /*144b0*/  MUFU.EX2 R39, R14 ;  /* 0x0000000e00277308 */ /* 0x0007e20000000800 */
[----:B-1----:R-:W-:-:S04]  /*144c0*/  FMNMX.FTZ R3, R72, R3, !PT ;  /* 0x0000000348037209 */ /* 0x002fc80007810000 */
[C---:B------:R-:W-:Y:S01]  /*144d0*/  FSETP.NEU.FTZ.AND P2, PT, R3.reuse, -INF , PT ;  /* 0xff8000000300780b */ /* 0x040fe20003f5d000 */
[-C--:B0-----:R-:W-:Y:S02]  /*144e0*/  FMUL.FTZ R20, R3, R7.reuse ;  /* 0x0000000703147220 */ /* 0x081fe40000410000 */
[----:B------:R-:W-:Y:S01]  /*144f0*/  MUFU.EX2 R70, R70 ;  /* 0x0000004600467308 */ /* 0x000fe20000000800 */
[----:B---3--:R-:W-:Y:S01]  /*14500*/  FADD.FTZ R14, R186, R47 ;  /* 0x0000002fba0e7221 */ /* 0x008fe20000010000 */
[C---:B------:R-:W-:Y:S02]  /*14510*/  F2FP.F16.F32.PACK_AB R186, R21.reuse, R186 ;  /* 0x000000ba15ba723e */ /* 0x040fe400000000ff */
[----:B------:R-:W-:Y:S01]  /*14520*/  FSEL R43, R20, RZ, P2 ;  /* 0x000000ff142b7208 */ /* 0x000fe20001000000 */
[----:B------:R-:W-:Y:S01]  /*14530*/  FADD.FTZ R47, R21, R14 ;  /* 0x0000000e152f7221 */ /* 0x000fe20000010000 */
[----:B------:R-:W-:Y:S01]  /*14540*/  IMAD.IADD R21, R196, 0x1, -R197 ;  /* 0x00000001c4157824 */ /* 0x000fe200078e0ac5 */
[----:B--2---:R-:W-:Y:S01]  /*14550*/  F2FP.F16.F32.PACK_AB R182, R27, R74 ;  /* 0x0000004a1bb6723e */ /* 0x004fe200000000ff */
        /* <DEDUP_REMOVED lines=15> */
[-C--:B------:R-:W-:Y:S01]  /*14650*/  FFMA.FTZ R52, R52, R7.reuse, -R43 ;  /* 0x0000000734347223 */ /* 0x080fe2000001082b */
[----:B------:R-:W0:Y:S01]  /*14660*/  MUFU.EX2 R28, R28 ;  /* 0x0000001c001c7308 */ /* 0x000e220000000800 */
[----:B------:R-:W-:Y:S01]  /*14670*/  FADD.FTZ R14, R180, R47 ;  /* 0x0000002fb40e7221 */ /* 0x000fe20000010000 */
[-CC-:B------:R-:W-:Y:S01]  /*14680*/  FFMA.FTZ R54, R54, R7.reuse, -R43.reuse ;  /* 0x0000000736367223 */ /* 0x180fe2000001082b */
[-CC-:B------:R-:W-:Y:S01]  /*14690*/  FFMA.FTZ R56, R56, R7.reuse, -R43.reuse ;  /* 0x0000000738387223 */ /* 0x180fe2000001082b */
[-CC-:B------:R-:W-:Y:S01]  /*146a0*/  FFMA.FTZ R62, R62, R7.reuse, -R43.reuse ;  /* 0x000000073e3e7223 */ /* 0x180fe2000001082b */
[----:B------:R-:W-:Y:S01]  /*146b0*/  FADD.FTZ R47, R25, R14 ;  /* 0x0000000e192f7221 */ /* 0x000fe20000010000 */
[-CC-:B------:R-:W-:Y:S01]  /*146c0*/  FFMA.FTZ R58, R58, R7.reuse, -R43.reuse ;  /* 0x000000073a3a7223 */ /* 0x180fe2000001082b */
[-C--:B------:R-:W-:Y:S01]  /*146d0*/  FFMA.FTZ R60, R60, R7.reuse, -R43 ;  /* 0x000000073c3c7223 */ /* 0x080fe2000001082b */
[----:B------:R-:W1:Y:S01]  /*146e0*/  MUFU.EX2 R30, R30 ;  /* 0x0000001e001e7308 */ /* 0x000e620000000800 */
[----:B------:R-:W-:Y:S01]  /*146f0*/  FADD.FTZ R14, R74, R47 ;  /* 0x0000002f4a0e7221 */ /* 0x000fe20000010000 */
[-CC-:B------:R-:W-:Y:S01]  /*14700*/  FFMA.FTZ R0, R0, R7.reuse, -R43.reuse ;  /* 0x0000000700007223 */ /* 0x180fe2000001082b */
[-CC-:B------:R-:W-:Y:S01]  /*14710*/  FFMA.FTZ R78, R78, R7.reuse, -R43.reuse ;  /* 0x000000074e4e7223 */ /* 0x180fe2000001082b */
[-CC-:B------:R-:W-:Y:S01]  /*14720*/  FFMA.FTZ R80, R80, R7.reuse, -R43.reuse ;  /* 0x0000000750507223 */ /* 0x180fe2000001082b */
[----:B------:R-:W-:Y:S01]  /*14730*/  FADD.FTZ R47, R27, R14 ;  /* 0x0000000e1b2f7221 */ /* 0x000fe20000010000 */
[-CC-:B------:R-:W-:Y:S01]  /*14740*/  FFMA.FTZ R76, R76, R7.reuse, -R43.reuse ;  /* 0x000000074c4c7223 */ /* 0x180fe2000001082b */
[----:B------:R-:W-:Y:S01]  /*14750*/  FFMA.FTZ R43, R82, R7, -R43 ;  /* 0x00000007522b7223 */ /* 0x000fe2000001082b */
[----:B------:R-:W2:Y:S01]  /*14760*/  MUFU.EX2 R191, R32 ;  /* 0x0000002000bf7308 */ /* 0x000ea20000000800 */
[----:B0-----:R-:W-:Y:S01]  /*14770*/  FADD.FTZ R45, R31, R28 ;  /* 0x0000001c1f2d7221 */ /* 0x001fe20000010000 */
[----:B------:R-:W-:Y:S01]  /*14780*/  FADD.FTZ R14, R70, R47 ;  /* 0x0000002f460e7221 */ /* 0x000fe20000010000 */
[----:B------:R-:W-:-:S02]  /*14790*/  F2FP.F16.F32.PACK_AB R180, R25, R180 ;  /* 0x000000b419b4723e */ /* 0x000fc400000000ff */
[C---:B------:R-:W-:Y:S01]  /*147a0*/  F2FP.F16.F32.PACK_AB R176, R29.reuse, R70 ;  /* 0x000000461db0723e */ /* 0x040fe200000000ff */
[----:B------:R-:W-:Y:S01]  /*147b0*/  FADD.FTZ R47, R29, R14 ;  /* 0x0000000e1d2f7221 */ /* 0x000fe20000010000 */
[----:B------:R-:W-:Y:S01]  /*147c0*/  F2FP.F16.F32.PACK_AB R189, R28, R31 ;  /* 0x0000001f1cbd723e */ /* 0x000fe200000000ff */
        /* <DEDUP_REMOVED lines=27> */
[----:B------:R-:W-:Y:S01]  /*14980*/  MUFU.EX2 R54, R54 ;  /* 0x0000003600367308 */ /* 0x000fe20000000800 */
[C---:B0-----:R-:W-:Y:S01]  /*14990*/  FADD.FTZ R5, R177.reuse, R12 ;  /* 0x0000000cb1057221 */ /* 0x041fe20000010000 */
[----:B------:R-:W-:-:S06]  /*149a0*/  F2FP.F16.F32.PACK_AB R177, R177, R50 ;  /* 0x00000032b1b1723e */ /* 0x000fcc00000000ff */
[----:B------:R-:W0:Y:S01]  /*149b0*/  MUFU.EX2 R37, R64 ;  /* 0x0000004000257308 */ /* 0x000e220000000800 */
[----:B-1----:R-:W-:-:S07]  /*149c0*/  FADD.FTZ R14, R66, R47 ;  /* 0x0000002f420e7221 */ /* 0x002fce0000010000 */
[----:B------:R-:W-:Y:S08]  /*149d0*/  MUFU.EX2 R179, R56 ;  /* 0x0000003800b37308 */ /* 0x000ff00000000800 */
[----:B------:R-:W1:Y:S01]  /*149e0*/  MUFU.EX2 R24, R24 ;  /* 0x0000001800187308 */ /* 0x000e620000000800 */
[C---:B0-----:R-:W-:Y:S01]  /*149f0*/  FADD.FTZ R47, R37.reuse, R14 ;  /* 0x0000000e252f7221 */ /* 0x041fe20000010000 */
[----:B------:R-:W-:-:S06]  /*14a00*/  F2FP.F16.F32.PACK_AB R178, R37, R66 ;  /* 0x0000004225b2723e */ /* 0x000fcc00000000ff */
[----:B------:R-:W-:Y:S08]  /*14a10*/  MUFU.EX2 R62, R62 ;  /* 0x0000003e003e7308 */ /* 0x000ff00000000800 */
[----:B------:R-:W-:Y:S01]  /*14a20*/  MUFU.EX2 R173, R58 ;  /* 0x0000003a00ad7308 */ /* 0x000fe20000000800 */
[----:B-1----:R-:W-:Y:S01]  /*14a30*/  FADD.FTZ R14, R24, R47 ;  /* 0x0000002f180e7221 */ /* 0x002fe20000010000 */
[----:B------:R-:W-:-:S03]  /*14a40*/  F2FP.F16.F32.PACK_AB R172, R33, R24 ;  /* 0x0000001821ac723e */ /* 0x000fc600000000ff */
[----:B------:R-:W-:-:S03]  /*14a50*/  FADD.FTZ R13, R33, R14 ;  /* 0x0000000e210d7221 */ /* 0x000fc60000010000 */
[----:B------:R-:W0:Y:S08]  /*14a60*/  MUFU.EX2 R6, R6 ;  /* 0x0000000600067308 */ /* 0x000e300000000800 */
[----:B------:R-:W1:Y:S08]  /*14a70*/  MUFU.EX2 R60, R60 ;  /* 0x0000003c003c7308 */ /* 0x000e700000000800 */
[----:B------:R2:W-:Y:S01]  /*14a80*/  MUFU.EX2 R175, R0 ;  /* 0x0000000000af7308 */ /* 0x0005e20000000800 */
[----:B0-----:R-:W-:Y:S01]  /*14a90*/  FADD.FTZ R12, R6, R13 ;  /* 0x0000000d060c7221 */ /* 0x001fe20000010000 */
[----:B------:R-:W-:-:S03]  /*14aa0*/  F2FP.F16.F32.PACK_AB R174, R39, R6 ;  /* 0x0000000627ae723e */ /* 0x000fc600000000ff */
[----:B------:R-:W-:-:S03]  /*14ab0*/  FADD.FTZ R13, R39, R12 ;  /* 0x0000000c270d7221 */ /* 0x000fc60000010000 */
[----:B------:R-:W0:Y:S01]  /*14ac0*/  MUFU.EX2 R8, R8 ;  /* 0x0000000800087308 */ /* 0x000e220000000800 */
[----:B--2---:R-:W-:-:S04]  /*14ad0*/  FADD.FTZ R0, R54, R5 ;  /* 0x0000000536007221 */ /* 0x004fc80000010000 */
[C---:B------:R-:W-:Y:S01]  /*14ae0*/  FADD.FTZ R5, R179.reuse, R0 ;  /* 0x00000000b3057221 */ /* 0x040fe20000010000 */
[----:B------:R-:W-:Y:S02]  /*14af0*/  F2FP.F16.F32.PACK_AB R179, R179, R54 ;  /* 0x00000036b3b3723e */ /* 0x000fe400000000ff */
[----:B------:R-:W2:Y:S01]  /*14b00*/  MUFU.EX2 R78, R78 ;  /* 0x0000004e004e7308 */ /* 0x000ea20000000800 */
[----:B------:R-:W-:-:S04]  /*14b10*/  FADD.FTZ R0, R62, R5 ;  /* 0x000000053e007221 */ /* 0x000fc80000010000 */
[C---:B------:R-:W-:Y:S01]  /*14b20*/  FADD.FTZ R5, R173.reuse, R0 ;  /* 0x00000000ad057221 */ /* 0x040fe20000010000 */
[----:B------:R-:W-:Y:S02]  /*14b30*/  F2FP.F16.F32.PACK_AB R173, R173, R62 ;  /* 0x0000003eadad723e */ /* 0x000fe400000000ff */
[----:B------:R-:W3:Y:S01]  /*14b40*/  MUFU.EX2 R169, R80 ;  /* 0x0000005000a97308 */ /* 0x000ee20000000800 */
[----:B-1----:R-:W-:Y:S01]  /*14b50*/  FADD.FTZ R0, R60, R5 ;  /* 0x000000053c007221 */ /* 0x002fe20000010000 */
[----:B0-----:R-:W-:Y:S01]  /*14b60*/  FADD.FTZ R12, R8, R13 ;  /* 0x0000000d080c7221 */ /* 0x001fe20000010000 */
[----:B------:R-:W-:Y:S02]  /*14b70*/  F2FP.F16.F32.PACK_AB R168, R41, R8 ;  /* 0x0000000829a8723e */ /* 0x000fe400000000ff */
[----:B------:R-:W-:Y:S01]  /*14b80*/  FADD.FTZ R5, R175, R0 ;  /* 0x00000000af057221 */ /* 0x000fe20000010000 */
[----:B------:R-:W-:Y:S01]  /*14b90*/  FADD.FTZ R13, R41, R12 ;  /* 0x0000000c290d7221 */ /* 0x000fe20000010000 */
[----:B------:R-:W-:Y:S01]  /*14ba0*/  F2FP.F16.F32.PACK_AB R175, R175, R60 ;  /* 0x0000003cafaf723e */ /* 0x000fe200000000ff */
[----:B------:R-:W0:Y:S01]  /*14bb0*/  MUFU.EX2 R2, R2 ;  /* 0x0000000200027308 */ /* 0x000e220000000800 */
[----:B--2---:R-:W-:Y:S01]  /*14bc0*/  FADD.FTZ R0, R78, R5 ;  /* 0x000000054e007221 */ /* 0x004fe20000010000 */
[----:B------:R-:W-:-:S06]  /*14bd0*/  IADD3 R8, R150, -0x2, RZ ;  /* 0xfffffffe96087810 */ /* 0x000fcc0007ffe0ff */
[----:B------:R-:W1:Y:S01]  /*14be0*/  MUFU.EX2 R76, R76 ;  /* 0x0000004c004c7308 */ /* 0x000e620000000800 */
[C---:B---3--:R-:W-:Y:S01]  /*14bf0*/  FADD.FTZ R5, R169.reuse, R0 ;  /* 0x00000000a9057221 */ /* 0x048fe20000010000 */
[----:B------:R-:W-:-:S06]  /*14c00*/  F2FP.F16.F32.PACK_AB R169, R169, R78 ;  /* 0x0000004ea9a9723e */ /* 0x000fcc00000000ff */
[----:B------:R-:W2:Y:S01]  /*14c10*/  MUFU.EX2 R35, R26 ;  /* 0x0000001a00237308 */ /* 0x000ea20000000800 */
[----:B0-----:R-:W-:Y:S01]  /*14c20*/  FADD.FTZ R12, R2, R13 ;  /* 0x0000000d020c7221 */ /* 0x001fe20000010000 */
[----:B------:R-:W-:-:S04]  /*14c30*/  IMAD R13, R201, 0x80, R21 ;  /* 0x00000080c90d7824 */ /* 0x000fc800078e0215 */
[----:B------:R-:W-:Y:S02]  /*14c40*/  IMAD.IADD R10, R13, 0x1, R10 ;  /* 0x000000010d0a7824 */ /* 0x000fe400078e020a */
[----:B------:R-:W0:Y:S01]  /*14c50*/  MUFU.EX2 R43, R43 ;  /* 0x0000002b002b7308 */ /* 0x000e220000000800 */
[----:B-1----:R-:W-:Y:S01]  /*14c60*/  FADD.FTZ R0, R76, R5 ;  /* 0x000000054c007221 */ /* 0x002fe20000010000 */
[C---:B--2---:R-:W-:Y:S01]  /*14c70*/  FADD.FTZ R6, R35.reuse, R12 ;  /* 0x0000000c23067221 */ /* 0x044fe20000010000 */
[----:B------:R-:W-:Y:S02]  /*14c80*/  F2FP.F16.F32.PACK_AB R170, R35, R2 ;  /* 0x0000000223aa723e */ /* 0x000fe400000000ff */
        /* <DEDUP_REMOVED lines=14> */
.L_x_4377:
[----:B------:R-:W-:-:S13]  /*14d70*/  ISETP.NE.AND P2, PT, R11, 0x1, PT ;  /* 0x000000010b00780c */ /* 0x000fda0003f45270 */
[----:B------:R-:W0:Y:S02]  /*14d80*/  @P2 LDC.64 R12, c[0x0][0x9e8] ;  /* 0x00027a00ff0c2b82 */ /* 0x000e240000000a00 */
[----:B0-----:R-:W-:-:S05]  /*14d90*/  @P2 IMAD.HI.U32 R2, R0, R12, RZ ;  /* 0x0000000c00022227 */ /* 0x001fca00078e00ff */
[----:B------:R-:W-:-:S07]  /*14da0*/  @P2 SHF.R.U32.HI R0, RZ, R13, R2 ;  /* 0x0000000dff002219 */ /* 0x000fce0000011602 */
.L_x_4378:
[----:B------:R-:W-:Y:S05]  /*14db0*/  BSYNC B0 ;  /* 0x0000000000007941 */ /* 0x000fea0003800000 */
.L_x_4376:
[----:B------:R-:W-:-:S05]  /*14dc0*/  IMAD R11, R0, R11, R11 ;  /* 0x0000000b000b7224 */ /* 0x000fca00078e020b */
[----:B------:R-:W-:-:S07]  /*14dd0*/  VIMNMX R10, R10, R11, PT ;  /* 0x0000000b0a0a7248 */ /* 0x000fce0003fe0100 */
.L_x_4375:
[----:B------:R-:W-:Y:S01]  /*14de0*/  IMAD.HI R10, R10, 0x2aaaaaab, RZ ;  /* 0x2aaaaaab0a0a7827 */ /* 0x000fe200078e02ff */
[----:B------:R-:W-:Y:S01]  /*14df0*/  ULDC UR46, c[0x0][0x9e4] ;  /* 0x00027900002e7ab9 */ /* 0x000fe20000000800 */
[----:B------:R-:W-:Y:S01]  /*14e00*/  ULDC UR39, c[0x0][0x9e4] ;  /* 0x0002790000277ab9 */ /* 0x000fe20000000800 */
[----:B------:R-:W-:Y:S01]  /*14e10*/  ULDC UR38, c[0x0][0x988] ;  /* 0x0002620000267ab9 */ /* 0x000fe20000000800 */
[----:B------:R-:W-:Y:S01]  /*14e20*/  ULDC UR43, c[0x0][0x988] ;  /* 0x00026200002b7ab9 */ /* 0x000fe20000000800 */
[----:B------:R-:W-:Y:S01]  /*14e30*/  SHF.R.U32.HI R11, RZ, 0x1f, R10 ;  /* 0x0000001fff0b7819 */ /* 0x000fe2000001160a */
[----:B------:R-:W-:Y:S01]  /*14e40*/  ULDC UR42, c[0x0][0x988] ;  /* 0x00026200002a7ab9 */ /* 0x000fe20000000800 */
[----:B------:R-:W-:Y:S01]  /*14e50*/  ULDC UR55, c[0x0][0x9d8] ;  /* 0x0002760000377ab9 */ /* 0x000fe20000000800 */
[----:B------:R-:W-:Y:S01]  /*14e60*/  ULDC UR51, c[0x0][0x9d8] ;  /* 0x0002760000337ab9 */ /* 0x000fe20000000800 */
[----:B------:R-:W-:Y:S01]  /*14e70*/  LEA.HI.SX32 R10, R10, R11, 0x1c ;  /* 0x0000000b0a0a7211 */ /* 0x000fe200078fe2ff */
[----:B------:R-:W-:Y:S01]  /*14e80*/  ULDC UR50, c[0x0][0x9d8] ;  /* 0x0002760000327ab9 */ /* 0x000fe20000000800 */
[----:B------:R-:W-:Y:S01]  /*14e90*/  ULDC UR54, c[0x0][0x9e0] ;  /* 0x0002780000367ab9 */ /* 0x000fe20000000800 */
[----:B------:R-:W-:Y:S01]  /*14ea0*/  ULDC UR47, c[0x0][0x9e0] ;  /* 0x00027800002f7ab9 */ /* 0x000fe20000000800 */
[----:B------:R-:W-:Y:S01]  /*14eb0*/  VIMNMX R203, R211, R10, !PT ;  /* 0x0000000ad3cb7248 */ /* 0x000fe20007fe0100 */
[----:B------:R-:W-:Y:S01]  /*14ec0*/  BSSY B1, `(.L_x_4379) ;  /* 0x00003e1000017945 */ /* 0x000fe20003800000 */
[----:B------:R-:W-:Y:S01]  /*14ed0*/  MOV R2, 0x3f800000 ;  /* 0x3f80000000027802 */ /* 0x000fe20000000f00 */
[----:B------:R-:W-:Y:S01]  /*14ee0*/  IMAD.MOV.U32 R0, RZ, RZ, 0x3f800000 ;  /* 0x3f800000ff007424 */ /* 0x000fe200078e00ff */
[----:B------:R-:W-:-:S02]  /*14ef0*/  ISETP.GE.AND P2, PT, R8, R203, PT ;  /* 0x000000cb0800720c */ /* 0x000fc40003f46270 */
        /* <DEDUP_REMOVED lines=50> */
[----:B------:R-:W-:Y:S01]  /*15220*/  BSSY B0, `(.L_x_4381) ;  /* 0x00003a6000007945 */ /* 0x000fe20003800000 */
[----:B------:R-:W-:Y:S01]  /*15230*/  IMAD.MOV.U32 R2, RZ, RZ, 0x3f800000 ;  /* 0x3f800000ff027424 */ /* 0x000fe200078e00ff */
[----:B------:R-:W-:Y:S01]  /*15240*/  MOV R119, RZ ;  /* 0x000000ff00777202 */ /* 0x000fe20000000f00 */
[----:B------:R-:W-:-:S07]  /*15250*/  VIADD R20, R202, 0x8 ;  /* 0x00000008ca147836 */ /* 0x000fce0000000000 */
.L_x_4400:
[----:B------:R-:W-:-:S05]  /*15260*/  VIADD R11, R23, 0x1 ;  /* 0x00000001170b7836 */ /* 0x000fca0000000000 */
[----:B------:R-:W-:-:S04]  /*15270*/  ISETP.NE.AND P2, PT, R11, 0x2, PT ;  /* 0x000000020b00780c */ /* 0x000fc80003f45270 */
[----:B------:R-:W-:Y:S02]  /*15280*/  SEL R7, RZ, 0x1, P2 ;  /* 0x00000001ff077807 */ /* 0x000fe40001000000 */
[----:B------:R-:W-:Y:S02]  /*15290*/  SEL R11, R11, RZ, P2 ;  /* 0x000000ff0b0b7207 */ /* 0x000fe40001000000 */
[----:B------:R-:W-:Y:S01]  /*152a0*/  LOP3.LUT R10, R194, R7, RZ, 0x3c, !PT ;  /* 0x00000007c20a7212 */ /* 0x000fe200078e3cff */
[----:B------:R-:W-:Y:S06]  /*152b0*/  @!P0 BRA `(.L_x_4382) ;  /* 0x0000000000048947 */ /* 0x000fec0003800000 */
[----:B------:R-:W-:Y:S01]  /*152c0*/  BPT.TRAP 0x1 ;  /* 0x000000040000795c */ /* 0x000fe20000300000 */
.L_x_4382:
[----:B------:R-:W-:Y:S01]  /*152d0*/  IMAD R7, R11, 0x8, R17 ;  /* 0x000000080b077824 */ /* 0x000fe200078e0211 */
[----:B------:R-:W-:-:S04]  /*152e0*/  SHF.L.U32 R14, R10, 0x1f, RZ ;  /* 0x0000001f0a0e7819 */ /* 0x000fc800000006ff */
[----:B------:R0:W1:Y:S01]  /*152f0*/  SYNCS.PHASECHK.TRANS64.TRYWAIT P2, [R7+URZ+0x30830], R14 ;  /* 0x0308300e070075a7 */ /* 0x000062000804017f */
[----:B------:R-:W-:Y:S05]  /*15300*/  @!P0 BRA `(.L_x_4383) ;  /* 0x0000000000048947 */ /* 0x000fea0003800000 */
[----:B------:R-:W-:Y:S01]  /*15310*/  BPT.TRAP 0x1 ;  /* 0x000000040000795c */ /* 0x000fe20000300000 */
.L_x_4383:
[----:B------:R-:W-:Y:S01]  /*15320*/  BSSY B2, `(.L_x_4384) ;  /* 0x0000006000027945 */ /* 0x000fe20003800000 */
[----:B------:R-:W-:Y:S01]  /*15330*/  IMAD R12, R11, 0x900, R9 ;  /* 0x000009000b0c7824 */ /* 0x000fe200078e0209 */
[----:B------:R-:W-:Y:S02]  /*15340*/  MOV R13, 0x40000040 ;  /* 0x40000040000d7802 */ /* 0x000fe40000000f00 */
[----:B-1----:R-:W-:Y:S05]  /*15350*/  @P2 BRA `(.L_x_4385) ;  /* 0x0000000000082947 */ /* 0x002fea0003800000 */
[----:B------:R-:W1:Y:S02]  /*15360*/  SYNCS.PHASECHK.TRANS64.TRYWAIT P2, [R7+URZ+0x30830], R14 ;  /* 0x0308300e070075a7 */ /* 0x000e64000804017f */
[----:B-1----:R-:W-:Y:S05]  /*15370*/  @!P2 BRA `(.L_x_4386) ;  /* 0x0000014800f0a947 */ /* 0x002fea0003800000 */
.L_x_4385:
[----:B------:R-:W-:Y:S05]  /*15380*/  BSYNC B2 ;  /* 0x0000000000027941 */ /* 0x000fea0003800000 */
.L_x_4384:
[----:B------:R-:W2:Y:S04]  /*15390*/  LDL.64 R120, [R1+0x30] ;  /* 0x0000300001787983 */ /* 0x000ea80000100a00 */
[----:B------:R3:W-:Y:S04]  /*153a0*/  STL.64 [R1+0x50], R8 ;  /* 0x0000500801007387 */ /* 0x0007e80000100a00 */
[----:B---3--:R-:W3:Y:S04]  /*153b0*/  LDL.64 R8, [R1+0x28] ;  /* 0x0000280001087983 */ /* 0x008ee80000100a00 */
[----:B------:R0:W-:Y:S04]  /*153c0*/  STL.64 [R1+0x48], R6 ;  /* 0x0000480601007387 */ /* 0x0001e80000100a00 */
[----:B01----:R-:W4:Y:S01]  /*153d0*/  LDL.64 R6, [R1+0x20] ;  /* 0x0000200001067983 */ /* 0x003f220000100a00 */
[----:B------:R-:W-:-:S02]  /*153e0*/  R2UR UR6, R12 ;  /* 0x000000000c0672ca */ /* 0x000fc400000e0000 */
[----:B------:R-:W-:Y:S01]  /*153f0*/  R2UR UR7, R13 ;  /* 0x000000000d0772ca */ /* 0x000fe200000e0000 */
[----:B------:R0:W-:Y:S04]  /*15400*/  STL.64 [R1+0x40], R4 ;  /* 0x0000400401007387 */ /* 0x0001e80000100a00 */
[----:B0-----:R-:W4:Y:S01]  /*15410*/  LDL.64 R4, [R1+0x18] ;  /* 0x0000180001047983 */ /* 0x001f220000100a00 */
[----:B------:R-:W-:Y:S02]  /*15420*/  VIADD R14, R12, 0x2 ;  /* 0x000000020c0e7836 */ /* 0x000fe40000000000 */
[----:B------:R-:W-:Y:S01]  /*15430*/  IMAD.MOV.U32 R15, RZ, RZ, 0x40000040 ;  /* 0x40000040ff0f7424 */ /* 0x000fe200078e00ff */
[----:B--2---:R-:W-:Y:S02]  /*15440*/  R2UR UR4, R120 ;  /* 0x00000000780472ca */ /* 0x004fe400000e0000 */
[----:B------:R-:W-:-:S02]  /*15450*/  R2UR UR5, R121 ;  /* 0x00000000790572ca */ /* 0x000fc400000e0000 */
[----:B-----5:R-:W-:-:S11]  /*15460*/  WARPGROUP.ARRIVE ;  /* 0x00000000000079c5 */ /* 0x020fd60000000000 */
[----:B------:R-:W-:Y:S01]  /*15470*/  HGMMA.64x96x16.F32 R120, gdesc[UR4], RZ, !UPT, gsb0 ;  /* 0x01600000047879f0 */ /* 0x000fe2000c0008ff */
[----:B---3--:R-:W-:Y:S02]  /*15480*/  R2UR UR4, R8 ;  /* 0x00000000080472ca */ /* 0x008fe400000e0000 */
[----:B------:R-:W-:Y:S02]  /*15490*/  R2UR UR5, R9 ;  /* 0x00000000090572ca */ /* 0x000fe400000e0000 */
[----:B------:R-:W2:Y:S01]  /*154a0*/  LDL.64 R8, [R1+0x10] ;  /* 0x0000100001087983 */ /* 0x000ea20000100a00 */
[----:B------:R-:W-:Y:S02]  /*154b0*/  R2UR UR6, R14 ;  /* 0x000000000e0672ca */ /* 0x000fe400000e0000 */
[----:B------:R-:W-:Y:S01]  /*154c0*/  R2UR UR7, R15 ;  /* 0x000000000f0772ca */ /* 0x000fe200000e0000 */
[----:B------:R-:W-:Y:S01]  /*154d0*/  VIADD R14, R12, 0x4 ;  /* 0x000000040c0e7836 */ /* 0x000fe20000000000 */
[----:B------:R-:W-:Y:S01]  /*154e0*/  MOV R15, 0x40000040 ;  /* 0x40000040000f7802 */ /* 0x000fe20000000f00 */
[----:B------:R-:W-:-:S02]  /*154f0*/  WARPGROUP.DEPBAR.LE gsb0, 0x0 ;  /* 0x00008000000079c5 */ /* 0x000fc40000010000 */
[----:B------:R-:W-:-:S08]  /*15500*/  WARPGROUP.ARRIVE ;  /* 0x00000000000079c5 */ /* 0x000fd00000000000 */
[----:B------:R-:W-:Y:S01]  /*15510*/  HGMMA.64x96x16.F32 R120, gdesc[UR4], R120, gsb0 ;  /* 0x01600000047879f0 */ /* 0x000fe20008000878 */
[----:B----4-:R-:W-:Y:S02]  /*15520*/  R2UR UR4, R6 ;  /* 0x00000000060472ca */ /* 0x010fe400000e0000 */
[----:B------:R-:W-:Y:S02]  /*15530*/  R2UR UR5, R7 ;  /* 0x00000000070572ca */ /* 0x000fe400000e0000 */
[----:B------:R-:W3:Y:S01]  /*15540*/  LDL.64 R6, [R1+0x8] ;  /* 0x0000080001067983 */ /* 0x000ee20000100a00 */
[----:B------:R-:W-:Y:S02]  /*15550*/  R2UR UR6, R14 ;  /* 0x000000000e0672ca */ /* 0x000fe400000e0000 */
[----:B------:R-:W-:Y:S01]  /*15560*/  R2UR UR7, R15 ;  /* 0x000000000f0772ca */ /* 0x000fe200000e0000 */
[----:B------:R-:W-:Y:S02]  /*15570*/  VIADD R14, R12, 0x6 ;  /* 0x000000060c0e7836 */ /* 0x000fe40000000000 */
[----:B------:R-:W-:Y:S01]  /*15580*/  IMAD.MOV.U32 R15, RZ, RZ, 0x40000040 ;  /* 0x40000040ff0f7424 */ /* 0x000fe200078e00ff */
[----:B------:R-:W-:-:S02]  /*15590*/  WARPGROUP.DEPBAR.LE gsb0, 0x0 ;  /* 0x00008000000079c5 */ /* 0x000fc40000010000 */
[----:B------:R-:W-:-:S07]  /*155a0*/  WARPGROUP.ARRIVE ;  /* 0x00000000000079c5 */ /* 0x000fce0000000000 */
[----:B------:R-:W-:Y:S01]  /*155b0*/  HGMMA.64x96x16.F32 R120, gdesc[UR4], R120, gsb0 ;  /* 0x01600000047879f0 */ /* 0x000fe20008000878 */
[----:B------:R-:W-:Y:S02]  /*155c0*/  R2UR UR4, R4 ;  /* 0x00000000040472ca */ /* 0x000fe400000e0000 */
[----:B------:R-:W-:Y:S02]  /*155d0*/  R2UR UR5, R5 ;  /* 0x00000000050572ca */ /* 0x000fe400000e0000 */
[----:B------:R-:W4:Y:S01]  /*155e0*/  LDL.64 R4, [R1] ;  /* 0x0000000001047983 */ /* 0x000f220000100a00 */
[----:B------:R-:W-:Y:S02]  /*155f0*/  R2UR UR6, R14 ;  /* 0x000000000e0672ca */ /* 0x000fe400000e0000 */
[----:B------:R-:W-:Y:S01]  /*15600*/  R2UR UR7, R15 ;  /* 0x000000000f0772ca */ /* 0x000fe200000e0000 */
[----:B------:R-:W-:Y:S01]  /*15610*/  VIADD R14, R12, 0x300 ;  /* 0x000003000c0e7836 */ /* 0x000fe20000000000 */
[----:B------:R-:W-:Y:S01]  /*15620*/  MOV R15, 0x40000040 ;  /* 0x40000040000f7802 */ /* 0x000fe20000000f00 */
[----:B------:R-:W-:-:S02]  /*15630*/  WARPGROUP.DEPBAR.LE gsb0, 0x0 ;  /* 0x00008000000079c5 */ /* 0x000fc40000010000 */
[----:B------:R-:W-:-:S08]  /*15640*/  WARPGROUP.ARRIVE ;  /* 0x00000000000079c5 */ /* 0x000fd00000000000 */
[----:B------:R-:W-:Y:S01]  /*15650*/  HGMMA.64x96x16.F32 R120, gdesc[UR4], R120, gsb0 ;  /* 0x01600000047879f0 */ /* 0x000fe20008000878 */
[----:B------:R-:W-:Y:S02]  /*15660*/  R2UR UR6, R14 ;  /* 0x000000000e0672ca */ /* 0x000fe400000e0000 */
[----:B------:R-:W-:Y:S02]  /*15670*/  R2UR UR7, R15 ;  /* 0x000000000f0772ca */ /* 0x000fe400000e0000 */
[----:B--2---:R-:W-:Y:S02]  /*15680*/  R2UR UR4, R8 ;  /* 0x00000000080472ca */ /* 0x004fe400000e0000 */
[----:B------:R-:W-:Y:S01]  /*15690*/  R2UR UR5, R9 ;  /* 0x00000000090572ca */ /* 0x000fe200000e0000 */
[----:B------:R-:W-:Y:S01]  /*156a0*/  VIADD R14, R12, 0x302 ;  /* 0x000003020c0e7836 */ /* 0x000fe20000000000 */
[----:B------:R0:W5:Y:S01]  /*156b0*/  LDL.LU.64 R8, [R1+0x50] ;  /* 0x0000500001087983 */ /* 0x0001620000300a00 */
[----:B------:R-:W-:Y:S01]  /*156c0*/  IMAD.MOV.U32 R15, RZ, RZ, 0x40000040 ;  /* 0x40000040ff0f7424 */ /* 0x000fe200078e00ff */
[----:B------:R-:W-:-:S02]  /*156d0*/  WARPGROUP.DEPBAR.LE gsb0, 0x0 ;  /* 0x00008000000079c5 */ /* 0x000fc40000010000 */
[----:B------:R-:W-:-:S07]  /*156e0*/  WARPGROUP.ARRIVE ;  /* 0x00000000000079c5 */ /* 0x000fce0000000000 */
[----:B------:R-:W-:Y:S01]  /*156f0*/  HGMMA.64x96x16.F32 R120, gdesc[UR4], R120, gsb0 ;  /* 0x01600000047879f0 */ /* 0x000fe20008000878 */
[----:B------:R-:W-:Y:S02]  /*15700*/  R2UR UR6, R14 ;  /* 0x000000000e0672ca */ /* 0x000fe400000e0000 */
[----:B------:R-:W-:Y:S02]  /*15710*/  R2UR UR7, R15 ;  /* 0x000000000f0772ca */ /* 0x000fe400000e0000 */
[----:B---3--:R-:W-:Y:S02]  /*15720*/  R2UR UR4, R6 ;  /* 0x00000000060472ca */ /* 0x008fe400000e0000 */
[----:B------:R-:W-:Y:S01]  /*15730*/  R2UR UR5, R7 ;  /* 0x00000000070572ca */ /* 0x000fe200000e0000 */
[----:B------:R-:W-:Y:S01]  /*15740*/  VIADD R14, R12, 0x304 ;  /* 0x000003040c0e7836 */ /* 0x000fe20000000000 */
[----:B------:R-:W-:Y:S01]  /*15750*/  MOV R15, 0x40000040 ;  /* 0x40000040000f7802 */ /* 0x000fe20000000f00 */
[----:B------:R0:W5:Y:S01]  /*15760*/  LDL.LU.64 R6, [R1+0x48] ;  /* 0x0000480001067983 */ /* 0x0001620000300a00 */
[----:B------:R-:W-:-:S02]  /*15770*/  WARPGROUP.DEPBAR.LE gsb0, 0x0 ;  /* 0x00008000000079c5 */ /* 0x000fc40000010000 */
[----:B------:R-:W-:-:S07]  /*15780*/  WARPGROUP.ARRIVE ;  /* 0x00000000000079c5 */ /* 0x000fce0000000000 */
[----:B------:R-:W-:Y:S01]  /*15790*/  HGMMA.64x96x16.F32 R120, gdesc[UR4], R120, gsb0 ;  /* 0x01600000047879f0 */ /* 0x000fe20008000878 */
[----:B------:R-:W-:Y:S02]  /*157a0*/  R2UR UR6, R14 ;  /* 0x000000000e0672ca */ /* 0x000fe400000e0000 */
[----:B------:R-:W-:Y:S02]  /*157b0*/  R2UR UR7, R15 ;  /* 0x000000000f0772ca */ /* 0x000fe400000e0000 */
[----:B----4-:R-:W-:Y:S02]  /*157c0*/  R2UR UR4, R4 ;  /* 0x00000000040472ca */ /* 0x010fe400000e0000 */
        /* <DEDUP_REMOVED lines=8> */
[----:B------:R-:W-:Y:S01]  /*15850*/  R2UR UR7, R15 ;  /* 0x000000000f0772ca */ /* 0x000fe200000e0000 */
[----:B------:R-:W-:Y:S01]  /*15860*/  UMOV UR4, UR52 ;  /* 0x0000003400047c82 */ /* 0x000fe20008000000 */
[----:B------:R-:W-:Y:S01]  /*15870*/  UMOV UR5, UR53 ;  /* 0x0000003500057c82 */ /* 0x000fe20008000000 */
[----:B------:R-:W-:Y:S01]  /*15880*/  VIADD R14, R12, 0x600 ;  /* 0x000006000c0e7836 */ /* 0x000fe20000000000 */
[----:B------:R-:W-:Y:S01]  /*15890*/  MOV R15, 0x40000040 ;  /* 0x40000040000f7802 */ /* 0x000fe20000000f00 */
[----:B------:R-:W-:Y:S02]  /*158a0*/  WARPGROUP.DEPBAR.LE gsb0, 0x0 ;  /* 0x00008000000079c5 */ /* 0x000fe40000010000 */
[----:B------:R-:W-:-:S06]  /*158b0*/  WARPGROUP.ARRIVE ;  /* 0x00000000000079c5 */ /* 0x000fcc0000000000 */
[----:B------:R-:W-:Y:S01]  /*158c0*/  HGMMA.64x96x16.F32 R120, gdesc[UR4], R120, gsb0 ;  /* 0x01600000047879f0 */ /* 0x000fe20008000878 */
[----:B------:R-:W-:Y:S02]  /*158d0*/  R2UR UR6, R14 ;  /* 0x000000000e0672ca */ /* 0x000fe400000e0000 */
[----:B------:R-:W-:Y:S01]  /*158e0*/  R2UR UR7, R15 ;  /* 0x000000000f0772ca */ /* 0x000fe200000e0000 */
[----:B------:R-:W-:Y:S01]  /*158f0*/  UMOV UR4, UR48 ;  /* 0x0000003000047c82 */ /* 0x000fe20008000000 */
[----:B------:R-:W-:Y:S01]  /*15900*/  UMOV UR5, UR49 ;  /* 0x0000003100057c82 */ /* 0x000fe20008000000 */
[----:B------:R-:W-:Y:S02]  /*15910*/  VIADD R14, R12, 0x602 ;  /* 0x000006020c0e7836 */ /* 0x000fe40000000000 */
[----:B------:R-:W-:Y:S01]  /*15920*/  IMAD.MOV.U32 R15, RZ, RZ, 0x40000040 ;  /* 0x40000040ff0f7424 */ /* 0x000fe200078e00ff */
[----:B------:R-:W-:Y:S02]  /*15930*/  WARPGROUP.DEPBAR.LE gsb0, 0x0 ;  /* 0x00008000000079c5 */ /* 0x000fe40000010000 */
[----:B------:R-:W-:-:S06]  /*15940*/  WARPGROUP.ARRIVE ;  /* 0x00000000000079c5 */ /* 0x000fcc0000000000 */
        /* <DEDUP_REMOVED lines=23> */
[----:B------:R-:W-:Y:S02]  /*15ac0*/  WARPGROUP.DEPBAR.LE gsb0, 0x0 ;  /* 0x00008000000079c5 */ /* 0x000fe40000010000 */
[----:B------:R-:W-:-:S08]  /*15ad0*/  WARPGROUP.ARRIVE ;  /* 0x00000000000079c5 */ /* 0x000fd00000000000 */
[----:B------:R-:W-:Y:S01]  /*15ae0*/  HGMMA.64x96x16.F32 R120, gdesc[UR4], R120, gsb0 ;  /* 0x01600000047879f0 */ /* 0x000fe20008000878 */
        /* <DEDUP_REMOVED lines=97> */
[----:B0-----:R-:W-:Y:S05]  /*16100*/  @!P0 BRA `(.L_x_4387) ;  /* 0x0000000000048947 */ /* 0x001fea0003800000 */
[----:B------:R-:W-:Y:S01]  /*16110*/  BPT.TRAP 0x1 ;  /* 0x000000040000795c */ /* 0x000fe20000300000 */
.L_x_4387:
[----:B------:R-:W-:Y:S01]  /*16120*/  SHF.L.U32 R2, R194, 0x1f, RZ ;  /* 0x0000001fc2027819 */ /* 0x000fe200000006ff */
[----:B------:R-:W-:-:S04]  /*16130*/  IMAD R14, R23, 0x8, R17 ;  /* 0x00000008170e7824 */ /* 0x000fc800078e0211 */
[----:B------:R0:W1:Y:S01]  /*16140*/  SYNCS.PHASECHK.TRANS64.TRYWAIT P2, [R14+URZ+0x30850], R2 ;  /* 0x030850020e0075a7 */ /* 0x000062000804017f */
[----:B------:R-:W-:Y:S05]  /*16150*/  @!P0 BRA `(.L_x_4388) ;  /* 0x0000000000048947 */ /* 0x000fea0003800000 */
[----:B------:R-:W-:Y:S01]  /*16160*/  BPT.TRAP 0x1 ;  /* 0x000000040000795c */ /* 0x000fe20000300000 */
.L_x_4388:
        /* <DEDUP_REMOVED lines=9> */
.L_x_4390:
[----:B------:R-:W-:Y:S05]  /*16200*/  BSYNC B2 ;  /* 0x0000000000027941 */ /* 0x000fea0003800000 */
.L_x_4389:
[----:B------:R-:W2:Y:S01]  /*16210*/  LDL R12, [R1+0x38] ;  /* 0x00003800010c7983 */ /* 0x000ea20000100800 */
[----:B------:R-:W-:Y:S01]  /*16220*/  IMAD.MOV.U32 R13, RZ, RZ, 0x40000040 ;  /* 0x40000040ff0d7424 */ /* 0x000fe200078e00ff */
[----:B------:R-:W-:Y:S01]  /*16230*/  WARPGROUP.ARRIVE ;  /* 0x00000000000079c5 */ /* 0x000fe20000000000 */
[----:B------:R-:W-:Y:S01]  /*16240*/  FMUL.FTZ R15, R121, UR55 ;  /* 0x00000037790f7c20 */ /* 0x000fe20008410000 */
[----:B------:R-:W-:Y:S01]  /*16250*/  FMUL.FTZ R121, R124, UR55 ;  /* 0x000000377c797c20 */ /* 0x000fe20008410000 */
[----:B------:R-:W-:Y:S01]  /*16260*/  FMUL.FTZ R124, R127, UR55 ;  /* 0x000000377f7c7c20 */ /* 0x000fe20008410000 */
[----:B------:R-:W-:Y:S01]  /*16270*/  R2UR UR7, R13 ;  /* 0x000000000d0772ca */ /* 0x000fe200000e0000 */
[----:B------:R-:W-:Y:S01]  /*16280*/  FMUL.FTZ R127, R130, UR55 ;  /* 0x00000037827f7c20 */ /* 0x000fe20008410000 */
[----:B------:R-:W-:Y:S01]  /*16290*/  MOV R13, 0x40000040 ;  /* 0x40000040000d7802 */ /* 0x000fe20000000f00 */
[----:B------:R-:W-:Y:S01]  /*162a0*/  FMUL.FTZ R130, R133, UR55 ;  /* 0x0000003785827c20 */ /* 0x000fe20008410000 */
[----:B01----:R-:W-:Y:S01]  /*162b0*/  FMUL.FTZ R2, R120, UR55 ;  /* 0x0000003778027c20 */ /* 0x003fe20008410000 */
        /* <DEDUP_REMOVED lines=24> */
[----:B-----5:R-:W-:-:S02]  /*16440*/  @!P1 VIADD R7, R7, 0x30840 ;  /* 0x0003084007079836 */ /* 0x020fc40000000000 */
[----:B------:R-:W-:Y:S01]  /*16450*/  FMUL.FTZ R141, R144, UR55 ;  /* 0x00000037908d7c20 */ /* 0x000fe20008410000 */
[----:B------:R-:W-:Y:S02]  /*16460*/  IMAD R164, R8, -0x60, RZ ;  /* 0xffffffa008a47824 */ /* 0x000fe400078e02ff */
        /* <DEDUP_REMOVED lines=9> */
[----:B------:R-:W-:Y:S01]  /*16500*/  @!P1 PRMT R7, RZ, 0x654, R7 ;  /* 0x00000654ff079816 */ /* 0x000fe20000000007 */
[----:B------:R-:W-:Y:S01]  /*16510*/  FMUL.FTZ R160, R166, UR55 ;  /* 0x00000037a6a07c20 */ /* 0x000fe20008410000 */
[----:B------:R-:W-:Y:S01]  /*16520*/  FMUL.FTZ R161, R167, UR55 ;  /* 0x00000037a7a17c20 */ /* 0x000fe20008410000 */
[----:B------:R-:W-:Y:S01]  /*16530*/  LOP3.LUT P2, RZ, R16, 0x100000, RZ, 0xc0, !PT ;  /* 0x0010000010ff7812 */ /* 0x000fe2000784c0ff */
[----:B------:R-:W0:Y:S08]  /*16540*/  MUFU.TANH R2, R2 ;  /* 0x0000000200027308 */ /* 0x000e300000002400 */
[----:B------:R-:W1:Y:S08]  /*16550*/  MUFU.TANH R15, R15 ;  /* 0x0000000f000f7308 */ /* 0x000e700000002400 */
        /* <DEDUP_REMOVED lines=30> */
[----:B--2---:R-:W-:Y:S01]  /*16740*/  R2UR UR4, R12 ;  /* 0x000000000c0472ca */ /* 0x004fe200000e0000 */
[----:B------:R-:W-:-:S05]  /*16750*/  IMAD.MOV.U32 R12, RZ, RZ, R0 ;  /* 0x000000ffff0c7224 */ /* 0x000fca00078e0000 */
[----:B------:R-:W-:Y:S01]  /*16760*/  R2UR UR6, R12 ;  /* 0x000000000c0672ca */ /* 0x000fe200000e0000 */
[----:B------:R-:W-:Y:S01]  /*16770*/  VIADD R12, R0, 0x80 ;  /* 0x00000080000c7836 */ /* 0x000fe20000000000 */
[----:B------:R-:W2:Y:S08]  /*16780*/  MUFU.TANH R149, R149 ;  /* 0x0000009500957308 */ /* 0x000eb00000002400 */
[----:B------:R-:W0:Y:S03]  /*16790*/  MUFU.TANH R155, R155 ;  /* 0x0000009b009b7308 */ /* 0x000e260000002400 */
[----:B------:R-:W-:Y:S01]  /*167a0*/  HGMMA.64x192x16.F32 R24, R188, gdesc[UR4].tnspB, R24, gsb0 ;  /* 0x42e00004bc187df0 */ /* 0x000fe20008000818 */
[----:B------:R-:W-:Y:S01]  /*167b0*/  R2UR UR6, R12 ;  /* 0x000000000c0672ca */ /* 0x000fe200000e0000 */
[----:B------:R-:W-:Y:S01]  /*167c0*/  VIADD R12, R0, 0x100 ;  /* 0x00000100000c7836 */ /* 0x000fe20000000000 */
[----:B------:R-:W-:Y:S01]  /*167d0*/  R2UR UR7, R13 ;  /* 0x000000000d0772ca */ /* 0x000fe200000e0000 */
[----:B------:R-:W-:Y:S01]  /*167e0*/  IMAD.MOV.U32 R13, RZ, RZ, 0x40000040 ;  /* 0x40000040ff0d7424 */ /* 0x000fe200078e00ff */
        /* <DEDUP_REMOVED lines=26> */
[----:B------:R-:W-:Y:S01]  /*16990*/  VIADD R12, R0, 0x280 ;  /* 0x00000280000c7836 */ /* 0x000fe20000000000 */
[----:B------:R-:W-:Y:S01]  /*169a0*/  R2UR UR7, R13 ;  /* 0x000000000d0772ca */ /* 0x000fe200000e0000 */
[----:B------:R-:W-:Y:S01]  /*169b0*/  FMUL.FTZ R0, R146, UR55 ;  /* 0x0000003792007c20 */ /* 0x000fe20008410000 */
[----:B------:R-:W-:Y:S01]  /*169c0*/  MOV R13, 0x40000040 ;  /* 0x40000040000d7802 */ /* 0x000fe20000000f00 */
        /* <DEDUP_REMOVED lines=14> */
[----:B------:R-:W-:Y:S02]  /*16ab0*/  R2UR UR6, R12 ;  /* 0x000000000c0672ca */ /* 0x000fe400000e0000 */
[----:B------:R-:W-:Y:S02]  /*16ac0*/  R2UR UR7, R13 ;  /* 0x000000000d0772ca */ /* 0x000fe400000e0000 */
[----:B------:R-:W-:Y:S01]  /*16ad0*/  IADD3 R12, R164, 0x1, R196 ;  /* 0x00000001a40c7810 */ /* 0x000fe20007ffe0c4 */
[----:B------:R-:W-:Y:S02]  /*16ae0*/  WARPGROUP.DEPBAR.LE gsb0, 0x0 ;  /* 0x00008000000079c5 */ /* 0x000fe40000010000 */
[----:B------:R-:W-:-:S12]  /*16af0*/  WARPGROUP.ARRIVE ;  /* 0x00000000000079c5 */ /* 0x000fd80000000000 */
[----:B------:R-:W-:Y:S03]  /*16b00*/  HGMMA.64x192x16.F32 R24, R168, gdesc[UR4].tnspB, R24, gsb0 ;  /* 0x42e00004a8187df0 */ /* 0x000fe60008000818 */
[----:B------:R-:W-:Y:S02]  /*16b10*/  WARPGROUP.DEPBAR.LE gsb0, 0x0 ;  /* 0x00008000000079c5 */ /* 0x000fe40000010000 */
[----:B------:R1:W-:Y:S02]  /*16b20*/  @!P1 SYNCS.ARRIVE.TRANS64.RED.A1T0 RZ, [R7+URZ], RZ ;  /* 0x000000ff07ff99a7 */ /* 0x0003e4000810043f */
[----:B-1----:R-:W-:-:S04]  /*16b30*/  IMAD.IADD R7, R12, 0x1, -R197 ;  /* 0x000000010c077824 */ /* 0x002fc800078e0ac5 */
[----:B------:R-:W-:-:S04]  /*16b40*/  IMAD R7, R206, -0x2, R7 ;  /* 0xfffffffece077824 */ /* 0x000fc800078e0207 */
[C---:B------:R-:W-:Y:S01]  /*16b50*/  VIADD R168, R7.reuse, UR54 ;  /* 0x0000003607a87c36 */ /* 0x040fe20008000000 */
[----:B------:R-:W-:Y:S01]  /*16b60*/  IADD3 R167, R7, UR4, RZ ;  /* 0x0000000407a77c10 */ /* 0x000fe2000fffe0ff */
[----:B------:R-:W-:Y:S02]  /*16b70*/  IMAD R7, R206, -0x2, R164 ;  /* 0xfffffffece077824 */ /* 0x000fe400078e02a4 */
[C---:B------:R-:W-:Y:S02]  /*16b80*/  IMAD.IADD R166, R200.reuse, 0x1, R168 ;  /* 0x00000001c8a67824 */ /* 0x040fe400078e02a8 */
[----:B------:R-:W-:Y:S01]  /*16b90*/  IMAD.IADD R165, R200, 0x1, R167 ;  /* 0x00000001c8a57824 */ /* 0x000fe200078e02a7 */
[----:B0-234-:R-:W-:Y:S06]  /*16ba0*/  @!P2 BRA `(.L_x_4392) ;  /* 0x000000000058a947 */ /* 0x01dfec0003800000 */
[----:B------:R-:W-:Y:S01]  /*16bb0*/  IMAD.IADD R171, R200, 0x1, R21 ;  /* 0x00000001c8ab7824 */ /* 0x000fe200078e0215 */
[----:B------:R-:W-:Y:S04]  /*16bc0*/  BSSY B2, `(.L_x_4393) ;  /* 0x0000011000027945 */ /* 0x000fe80003800000 */
[----:B------:R-:W-:-:S13]  /*16bd0*/  ISETP.GT.AND P2, PT, R171, -0x1, PT ;  /* 0xffffffffab00780c */ /* 0x000fda0003f44270 */
[----:B------:R-:W-:Y:S05]  /*16be0*/  @P2 BRA `(.L_x_4394) ;  /* 0x0000000000202947 */ /* 0x000fea0003800000 */
[----:B------:R-:W-:Y:S02]  /*16bf0*/  MOV R169, UR46 ;  /* 0x0000002e00a97c02 */ /* 0x000fe40008000f00 */
[----:B------:R-:W-:Y:S02]  /*16c00*/  LOP3.LUT R171, RZ, R171, RZ, 0x33, !PT ;  /* 0x000000abffab7212 */ /* 0x000fe400078e33ff */
[----:B------:R-:W-:-:S13]  /*16c10*/  ISETP.NE.AND P2, PT, R169, 0x1, PT ;  /* 0x00000001a900780c */ /* 0x000fda0003f45270 */
[----:B------:R-:W0:Y:S02]  /*16c20*/  @P2 LDC.64 R12, c[0x0][0x9e8] ;  /* 0x00027a00ff0c2b82 */ /* 0x000e240000000a00 */
[----:B0-----:R-:W-:-:S05]  /*16c30*/  @P2 IMAD.HI.U32 R12, R171, R12, RZ ;  /* 0x0000000cab0c2227 */ /* 0x001fca00078e00ff */
[----:B------:R-:W-:-:S04]  /*16c40*/  @P2 SHF.R.U32.HI R171, RZ, R13, R12 ;  /* 0x0000000dffab2219 */ /* 0x000fc8000001160c */
[----:B------:R-:W-:Y:S01]  /*16c50*/  LOP3.LUT R12, RZ, R171, RZ, 0x33, !PT ;  /* 0x000000abff0c7212 */ /* 0x000fe200078e33ff */
[----:B------:R-:W-:Y:S06]  /*16c60*/  BRA `(.L_x_4395) ;  /* 0x0000000000187947 */ /* 0x000fec0003800000 */
.L_x_4394:
[----:B------:R-:W-:-:S05]  /*16c70*/  IMAD.U32 R169, RZ, RZ, UR46 ;  /* 0x0000002effa97e24 */ /* 0x000fca000f8e00ff */
[----:B------:R-:W-:-:S13]  /*16c80*/  ISETP.NE.AND P2, PT, R169, 0x1, PT ;  /* 0x00000001a900780c */ /* 0x000fda0003f45270 */
[----:B------:R-:W0:Y:S02]  /*16c90*/  @P2 LDC.64 R12, c[0x0][0x9e8] ;  /* 0x00027a00ff0c2b82 */ /* 0x000e240000000a00 */
[----:B0-----:R-:W-:-:S04]  /*16ca0*/  @P2 IMAD.HI.U32 R170, R171, R12, RZ ;  /* 0x0000000cabaa2227 */ /* 0x001fc800078e00ff */
[----:B------:R-:W-:Y:S01]  /*16cb0*/  IMAD.MOV.U32 R12, RZ, RZ, R171 ;  /* 0x000000ffff0c7224 */ /* 0x000fe200078e00ab */
[----:B------:R-:W-:-:S07]  /*16cc0*/  @P2 SHF.R.U32.HI R12, RZ, R13, R170 ;  /* 0x0000000dff0c2219 */ /* 0x000fce00000116aa */
.L_x_4395:
[----:B------:R-:W-:Y:S05]  /*16cd0*/  BSYNC B2 ;  /* 0x0000000000027941 */ /* 0x000fea0003800000 */
.L_x_4393:
[----:B------:R-:W-:-:S05]  /*16ce0*/  IMAD R12, R12, R169, R7 ;  /* 0x000000a90c0c7224 */ /* 0x000fca00078e0207 */
[----:B------:R-:W-:Y:S02]  /*16cf0*/  VIADDMNMX R166, R12, R169, R166, PT ;  /* 0x000000a90ca67246 */ /* 0x000fe400038001a6 */
[----:B------:R-:W-:-:S07]  /*16d00*/  VIMNMX R165, R165, R12, !PT ;  /* 0x0000000ca5a57248 */ /* 0x000fce0007fe0100 */
.L_x_4392:
[C---:B------:R-:W-:Y:S02]  /*16d10*/  ISETP.GE.AND P2, PT, R164.reuse, 0x2, PT ;  /* 0x00000002a400780c */ /* 0x040fe40003f46270 */
[C---:B------:R-:W-:Y:S02]  /*16d20*/  ISETP.GE.AND P3, PT, R164.reuse, 0x9, PT ;  /* 0x00000009a400780c */ /* 0x040fe40003f66270 */
[C---:B------:R-:W-:Y:S02]  /*16d30*/  ISETP.GT.AND P5, PT, R165.reuse, 0x1, !P2 ;  /* 0x00000001a500780c */ /* 0x040fe400057a4270 */
[----:B------:R-:W-:Y:S02]  /*16d40*/  ISETP.GE.AND P6, PT, R164, 0xa, PT ;  /* 0x0000000aa400780c */ /* 0x000fe40003fc6270 */
[----:B------:R-:W-:Y:S02]  /*16d50*/  ISETP.GT.AND P4, PT, R165, 0x8, !P3 ;  /* 0x00000008a500780c */ /* 0x000fe40005f84270 */
[----:B------:R-:W-:-:S02]  /*16d60*/  ISETP.LT.OR P5, PT, R166, 0x2, P5 ;  /* 0x00000002a600780c */ /* 0x000fc40002fa1670 */
[----:B------:R-:W-:Y:S02]  /*16d70*/  ISETP.LT.OR P4, PT, R166, 0x9, P4 ;  /* 0x00000009a600780c */ /* 0x000fe40002781670 */
[----:B------:R-:W-:Y:S02]  /*16d80*/  FSEL R15, R15, -INF , !P5 ;  /* 0xff8000000f0f7808 */ /* 0x000fe40006800000 */
[----:B------:R-:W-:Y:S02]  /*16d90*/  ISETP.GE.AND P5, PT, R164, 0x11, PT ;  /* 0x00000011a400780c */ /* 0x000fe40003fa6270 */
[----:B------:R-:W-:Y:S02]  /*16da0*/  LOP3.LUT R16, R16, 0xfffffffb, RZ, 0xc0, !PT ;  /* 0xfffffffb10107812 */ /* 0x000fe400078ec0ff */
[----:B------:R-:W-:Y:S02]  /*16db0*/  FSEL R121, R121, -INF , !P4 ;  /* 0xff80000079797808 */ /* 0x000fe40006000000 */
[----:B------:R-:W-:-:S02]  /*16dc0*/  ISETP.GT.AND P4, PT, R165, 0x9, !P6 ;  /* 0x00000009a500780c */ /* 0x000fc40007784270 */
[----:B------:R-:W-:Y:S02]  /*16dd0*/  @P6 LOP3.LUT R16, R16, 0x4, RZ, 0xfc, !PT ;  /* 0x0000000410106812 */ /* 0x000fe400078efcff */
[----:B------:R-:W-:Y:S02]  /*16de0*/  ISETP.LT.OR P4, PT, R166, 0xa, P4 ;  /* 0x0000000aa600780c */ /* 0x000fe40002781670 */
[----:B------:R-:W-:Y:S02]  /*16df0*/  LOP3.LUT R16, R16, 0xfffffff7, RZ, 0xc0, !PT ;  /* 0xfffffff710107812 */ /* 0x000fe400078ec0ff */
[----:B------:R-:W-:Y:S02]  /*16e00*/  FSEL R122, R122, -INF , !P4 ;  /* 0xff8000007a7a7808 */ /* 0x000fe40006000000 */
[----:B------:R-:W-:Y:S02]  /*16e10*/  @P5 LOP3.LUT R16, R16, 0x8, RZ, 0xfc, !PT ;  /* 0x0000000810105812 */ /* 0x000fe400078efcff */
[----:B------:R-:W-:-:S02]  /*16e20*/  ISETP.GT.AND P4, PT, R165, 0x10, !P5 ;  /* 0x00000010a500780c */ /* 0x000fc40006f84270 */
[----:B------:R-:W-:Y:S02]  /*16e30*/  ISETP.GE.AND P5, PT, R164, 0x12, PT ;  /* 0x00000012a400780c */ /* 0x000fe40003fa6270 */
[----:B------:R-:W-:Y:S02]  /*16e40*/  ISETP.LT.OR P4, PT, R166, 0x11, P4 ;  /* 0x00000011a600780c */ /* 0x000fe40002781670 */
[----:B------:R-:W-:Y:S02]  /*16e50*/  LOP3.LUT R16, R16, 0xfff7ffff, RZ, 0xc0, !PT ;  /* 0xfff7ffff10107812 */ /* 0x000fe400078ec0ff */
[----:B------:R-:W-:Y:S02]  /*16e60*/  FSEL R125, R125, -INF , !P4 ;  /* 0xff8000007d7d7808 */ /* 0x000fe40006000000 */
[----:B------:R-:W-:Y:S02]  /*16e70*/  ISETP.GT.AND P4, PT, R165, 0x11, !P5 ;  /* 0x00000011a500780c */ /* 0x000fe40006f84270 */
[----:B------:R-:W-:-:S02]  /*16e80*/  IADD3 R168, R168, 0x8, R200 ;  /* 0x00000008a8a87810 */ /* 0x000fc40007ffe0c8 */
[----:B------:R-:W-:Y:S02]  /*16e90*/  ISETP.LT.OR P4, PT, R166, 0x12, P4 ;  /* 0x00000012a600780c */ /* 0x000fe40002781670 */
[----:B------:R-:W-:Y:S02]  /*16ea0*/  @P5 LOP3.LUT R16, R16, 0x80000, RZ, 0xfc, !PT ;  /* 0x0008000010105812 */ /* 0x000fe400078efcff */
[----:B------:R-:W-:Y:S02]  /*16eb0*/  ISETP.GE.AND P5, PT, R164, 0x19, PT ;  /* 0x00000019a400780c */ /* 0x000fe40003fa6270 */
[----:B------:R-:W-:Y:S02]  /*16ec0*/  LOP3.LUT R16, R16, 0xfffbffff, RZ, 0xc0, !PT ;  /* 0xfffbffff10107812 */ /* 0x000fe400078ec0ff */
[----:B------:R-:W-:Y:S02]  /*16ed0*/  FSEL R126, R126, -INF , !P4 ;  /* 0xff8000007e7e7808 */ /* 0x000fe40006000000 */
[----:B------:R-:W-:-:S02]  /*16ee0*/  ISETP.GT.AND P4, PT, R165, 0x18, !P5 ;  /* 0x00000018a500780c */ /* 0x000fc40006f84270 */
[----:B------:R-:W-:Y:S02]  /*16ef0*/  IADD3 R167, R167, 0x8, R200 ;  /* 0x00000008a7a77810 */ /* 0x000fe40007ffe0c8 */
[----:B------:R-:W-:-:S03]  /*16f00*/  ISETP.LT.OR P4, PT, R166, 0x19, P4 ;  /* 0x00000019a600780c */ /* 0x000fc60002781670 */
[----:B------:R-:W-:Y:S02]  /*16f10*/  @P5 LOP3.LUT R16, R16, 0x40000, RZ, 0xfc, !PT ;  /* 0x0004000010105812 */ /* 0x000fe400078efcff */
[----:B------:R-:W-:Y:S02]  /*16f20*/  ISETP.GE.AND P5, PT, R164, 0x1a, PT ;  /* 0x0000001aa400780c */ /* 0x000fe40003fa6270 */
[----:B------:R-:W-:Y:S02]  /*16f30*/  LOP3.LUT R16, R16, 0xfffdffff, RZ, 0xc0, !PT ;  /* 0xfffdffff10107812 */ /* 0x000fe400078ec0ff */
[----:B------:R-:W-:Y:S02]  /*16f40*/  FSEL R129, R129, -INF , !P4 ;  /* 0xff80000081817808 */ /* 0x000fe40006000000 */
[----:B------:R-:W-:-:S04]  /*16f50*/  ISETP.GT.AND P4, PT, R165, 0x19, !P5 ;  /* 0x00000019a500780c */ /* 0x000fc80006f84270 */
        /* <DEDUP_REMOVED lines=69> */
[----:B------:R-:W-:Y:S02]  /*173b0*/  FSEL R154, R154, -INF , !P4 ;  /* 0xff8000009a9a7808 */ /* 0x000fe40006000000 */
[----:B------:R-:W-:Y:S02]  /*173c0*/  LOP3.LUT R16, R16, 0xffffffdf, RZ, 0xc0, !PT ;  /* 0xffffffdf10107812 */ /* 0x000fe400078ec0ff */
[----:B------:R-:W-:-:S04]  /*173d0*/  ISETP.GT.AND P4, PT, R165, 0x49, !P5 ;  /* 0x00000049a500780c */ /* 0x000fc80006f84270 */
[----:B------:R-:W-:-:S03]  /*173e0*/  ISETP.LT.OR P4, PT, R166, 0x4a, P4 ;  /* 0x0000004aa600780c */ /* 0x000fc60002781670 */
[----:B------:R-:W-:Y:S02]  /*173f0*/  @P5 LOP3.LUT R16, R16, 0x20, RZ, 0xfc, !PT ;  /* 0x0000002010105812 */ /* 0x000fe400078efcff */
[----:B------:R-:W-:Y:S02]  /*17400*/  ISETP.GE.AND P5, PT, R164, 0x51, PT ;  /* 0x00000051a400780c */ /* 0x000fe40003fa6270 */
[----:B------:R-:W-:Y:S02]  /*17410*/  FSEL R155, R155, -INF , !P4 ;  /* 0xff8000009b9b7808 */ /* 0x000fe40006000000 */
[----:B------:R-:W-:Y:S02]  /*17420*/  ISETP.GT.AND P4, PT, R165, 0x50, !P5 ;  /* 0x00000050a500780c */ /* 0x000fe40006f84270 */
[----:B------:R-:W-:Y:S02]  /*17430*/  LOP3.LUT R16, R16, 0xffffffef, RZ, 0xc0, !PT ;  /* 0xffffffef10107812 */ /* 0x000fe400078ec0ff */
[----:B------:R-:W-:-:S04]  /*17440*/  ISETP.LT.OR P4, PT, R166, 0x51, P4 ;  /* 0x00000051a600780c */ /* 0x000fc80002781670 */
[----:B------:R-:W-:Y:S02]  /*17450*/  FSEL R158, R158, -INF , !P4 ;  /* 0xff8000009e9e7808 */ /* 0x000fe40006000000 */
[----:B------:R-:W-:Y:S02]  /*17460*/  ISETP.GE.AND P4, PT, R164, 0x52, PT ;  /* 0x00000052a400780c */ /* 0x000fe40003f86270 */
[----:B------:R-:W-:Y:S02]  /*17470*/  @P5 LOP3.LUT R16, R16, 0x10, RZ, 0xfc, !PT ;  /* 0x0000001010105812 */ /* 0x000fe400078efcff */
[----:B------:R-:W-:Y:S02]  /*17480*/  ISETP.GT.AND P5, PT, R165, 0x51, !P4 ;  /* 0x00000051a500780c */ /* 0x000fe400067a4270 */
[----:B------:R-:W-:Y:S02]  /*17490*/  LOP3.LUT R16, R16, 0xfffffffd, RZ, 0xc0, !PT ;  /* 0xfffffffd10107812 */ /* 0x000fe400078ec0ff */
[----:B------:R-:W-:-:S04]  /*174a0*/  ISETP.LT.OR P5, PT, R166, 0x52, P5 ;  /* 0x00000052a600780c */ /* 0x000fc80002fa1670 */
[----:B------:R-:W-:Y:S02]  /*174b0*/  FSEL R159, R159, -INF , !P5 ;  /* 0xff8000009f9f7808 */ /* 0x000fe40006800000 */
[----:B------:R-:W-:-:S04]  /*174c0*/  ISETP.GE.AND P5, PT, R164, 0x59, PT ;  /* 0x00000059a400780c */ /* 0x000fc80003fa6270 */
[----:B------:R-:W-:-:S04]  /*174d0*/  ISETP.GT.AND P6, PT, R165, 0x58, !P5 ;  /* 0x00000058a500780c */ /* 0x000fc80006fc4270 */
[----:B------:R-:W-:-:S04]  /*174e0*/  ISETP.LT.OR P6, PT, R166, 0x59, P6 ;  /* 0x00000059a600780c */ /* 0x000fc800037c1670 */
[----:B------:R-:W-:Y:S02]  /*174f0*/  FSEL R162, R162, -INF , !P6 ;  /* 0xff800000a2a27808 */ /* 0x000fe40007000000 */
[----:B------:R-:W-:-:S13]  /*17500*/  ISETP.GE.AND P6, PT, R164, 0x1, PT ;  /* 0x00000001a400780c */ /* 0x000fda0003fc6270 */
[----:B------:R-:W-:Y:S02]  /*17510*/  @P6 LOP3.LUT R16, R16, 0x2, RZ, 0xfc, !PT ;  /* 0x0000000210106812 */ /* 0x000fe400078efcff */
[----:B------:R-:W-:Y:S02]  /*17520*/  ISETP.GT.AND P6, PT, R165, RZ, !P6 ;  /* 0x000000ffa500720c */ /* 0x000fe400077c4270 */
[----:B------:R-:W-:Y:S02]  /*17530*/  LOP3.LUT R16, R16, 0xfffffffe, RZ, 0xc0, !PT ;  /* 0xfffffffe10107812 */ /* 0x000fe400078ec0ff */
[----:B------:R-:W-:-:S04]  /*17540*/  ISETP.LT.OR P6, PT, R166, 0x1, P6 ;  /* 0x00000001a600780c */ /* 0x000fc800037c1670 */
[----:B------:R-:W-:Y:S02]  /*17550*/  FSEL R2, R2, -INF , !P6 ;  /* 0xff80000002027808 */ /* 0x000fe40007000000 */
[----:B------:R-:W-:-:S13]  /*17560*/  ISETP.GE.AND P6, PT, R164, 0x5a, PT ;  /* 0x0000005aa400780c */ /* 0x000fda0003fc6270 */
[----:B------:R-:W-:Y:S02]  /*17570*/  @P6 LOP3.LUT R16, R16, 0x1, RZ, 0xfc, !PT ;  /* 0x0000000110106812 */ /* 0x000fe400078efcff */
[----:B------:R-:W-:-:S04]  /*17580*/  ISETP.GT.AND P6, PT, R165, 0x59, !P6 ;  /* 0x00000059a500780c */ /* 0x000fc800077c4270 */
[----:B------:R-:W-:-:S04]  /*17590*/  ISETP.LT.OR P6, PT, R166, 0x5a, P6 ;  /* 0x0000005aa600780c */ /* 0x000fc800037c1670 */
[----:B------:R-:W-:Y:S02]  /*175a0*/  FSEL R163, R163, -INF , !P6 ;  /* 0xff800000a3a37808 */ /* 0x000fe40007000000 */
[----:B------:R-:W-:-:S13]  /*175b0*/  LOP3.LUT P6, RZ, R16, 0x100000, RZ, 0xc0, !PT ;  /* 0x0010000010ff7812 */ /* 0x000fda00078cc0ff */
[----:B------:R-:W-:Y:S05]  /*175c0*/  @!P6 BRA `(.L_x_4396) ;  /* 0x000000000058e947 */ /* 0x000fea0003800000 */
[----:B------:R-:W-:Y:S01]  /*175d0*/  ISETP.GT.AND P6, PT, R20, -0x1, PT ;  /* 0xffffffff1400780c */ /* 0x000fe20003fc4270 */
[----:B------:R-:W-:-:S12]  /*175e0*/  BSSY B2, `(.L_x_4397) ;  /* 0x0000011000027945 */ /* 0x000fd80003800000 */
[----:B------:R-:W-:Y:S05]  /*175f0*/  @P6 BRA `(.L_x_4398) ;  /* 0x0000000000246947 */ /* 0x000fea0003800000 */
[----:B------:R-:W-:Y:S01]  /*17600*/  IMAD.U32 R166, RZ, RZ, UR46 ;  /* 0x0000002effa67e24 */ /* 0x000fe2000f8e00ff */
[----:B------:R-:W-:-:S04]  /*17610*/  IADD3 R165, R202, 0x8, RZ ;  /* 0x00000008caa57810 */ /* 0x000fc80007ffe0ff */
[----:B------:R-:W-:Y:S02]  /*17620*/  ISETP.NE.AND P6, PT, R166, 0x1, PT ;  /* 0x00000001a600780c */ /* 0x000fe40003fc5270 */
[----:B------:R-:W-:-:S11]  /*17630*/  LOP3.LUT R165, RZ, R165, RZ, 0x33, !PT ;  /* 0x000000a5ffa57212 */ /* 0x000fd600078e33ff */
[----:B------:R-:W0:Y:S02]  /*17640*/  @P6 LDC.64 R12, c[0x0][0x9e8] ;  /* 0x00027a00ff0c6b82 */ /* 0x000e240000000a00 */
[----:B0-----:R-:W-:-:S05]  /*17650*/  @P6 IMAD.HI.U32 R12, R165, R12, RZ ;  /* 0x0000000ca50c6227 */ /* 0x001fca00078e00ff */
[----:B------:R-:W-:-:S04]  /*17660*/  @P6 SHF.R.U32.HI R165, RZ, R13, R12 ;  /* 0x0000000dffa56219 */ /* 0x000fc8000001160c */
[----:B------:R-:W-:Y:S01]  /*17670*/  LOP3.LUT R12, RZ, R165, RZ, 0x33, !PT ;  /* 0x000000a5ff0c7212 */ /* 0x000fe200078e33ff */
[----:B------:R-:W-:Y:S06]  /*17680*/  BRA `(.L_x_4399) ;  /* 0x0000000000187947 */ /* 0x000fec0003800000 */
.L_x_4398:
[----:B------:R-:W-:-:S05]  /*17690*/  IMAD.U32 R166, RZ, RZ, UR46 ;  /* 0x0000002effa67e24 */ /* 0x000fca000f8e00ff */
[----:B------:R-:W-:-:S13]  /*176a0*/  ISETP.NE.AND P6, PT, R166, 0x1, PT ;  /* 0x00000001a600780c */ /* 0x000fda0003fc5270 */
[----:B------:R-:W0:Y:S02]  /*176b0*/  @P6 LDC.64 R12, c[0x0][0x9e8] ;  /* 0x00027a00ff0c6b82 */ /* 0x000e240000000a00 */
[----:B0-----:R-:W-:-:S04]  /*176c0*/  @P6 IMAD.HI.U32 R164, R20, R12, RZ ;  /* 0x0000000c14a46227 */ /* 0x001fc800078e00ff */
[----:B------:R-:W-:Y:S01]  /*176d0*/  IMAD.MOV.U32 R12, RZ, RZ, R20 ;  /* 0x000000ffff0c7224 */ /* 0x000fe200078e0014 */
[----:B------:R-:W-:-:S07]  /*176e0*/  @P6 SHF.R.U32.HI R12, RZ, R13, R164 ;  /* 0x0000000dff0c6219 */ /* 0x000fce00000116a4 */
.L_x_4399:
[----:B------:R-:W-:Y:S05]  /*176f0*/  BSYNC B2 ;  /* 0x0000000000027941 */ /* 0x000fea0003800000 */
.L_x_4397:
[----:B------:R-:W-:-:S05]  /*17700*/  IMAD R7, R12, R166, R7 ;  /* 0x000000a60c077224 */ /* 0x000fca00078e0207 */
[----:B------:R-:W-:Y:S02]  /*17710*/  VIADDMNMX R168, R7, R166, R168, PT ;  /* 0x000000a607a87246 */ /* 0x000fe400038001a8 */
[----:B------:R-:W-:-:S07]  /*17720*/  VIMNMX R167, R167, R7, !PT ;  /* 0x00000007a7a77248 */ /* 0x000fce0007fe0100 */
.L_x_4396:
[C---:B------:R-:W-:Y:S01]  /*17730*/  ISETP.GT.AND P2, PT, R167.reuse, 0x1, !P2 ;  /* 0x00000001a700780c */ /* 0x040fe20005744270 */
[----:B------:R-:W-:Y:S01]  /*17740*/  IMAD.MOV.U32 R194, RZ, RZ, R10 ;  /* 0x000000ffffc27224 */ /* 0x000fe200078e000a */
[----:B------:R-:W-:Y:S02]  /*17750*/  LOP3.LUT P6, RZ, R16, 0x8000, RZ, 0xc0, !PT ;  /* 0x0000800010ff7812 */ /* 0x000fe400078cc0ff */
[----:B------:R-:W-:Y:S02]  /*17760*/  ISETP.LT.OR P2, PT, R168, 0x2, P2 ;  /* 0x00000002a800780c */ /* 0x000fe40001741670 */
[----:B------:R-:W-:Y:S02]  /*17770*/  ISETP.GT.AND P3, PT, R167, 0x8, !P3 ;  /* 0x00000008a700780c */ /* 0x000fe40005f64270 */
[----:B------:R-:W-:Y:S02]  /*17780*/  FSEL R120, R120, -INF , !P2 ;  /* 0xff80000078787808 */ /* 0x000fe40005000000 */
[----:B------:R-:W-:-:S02]  /*17790*/  LOP3.LUT P2, RZ, R16, 0x4, RZ, 0xc0, !PT ;  /* 0x0000000410ff7812 */ /* 0x000fc4000784c0ff */
[C---:B------:R-:W-:Y:S02]  /*177a0*/  ISETP.LT.OR P3, PT, R168.reuse, 0x9, P3 ;  /* 0x00000009a800780c */ /* 0x040fe40001f61670 */
[----:B------:R-:W-:Y:S02]  /*177b0*/  ISETP.GT.AND P2, PT, R167, 0x9, !P2 ;  /* 0x00000009a700780c */ /* 0x000fe40005744270 */
[----:B------:R-:W-:Y:S02]  /*177c0*/  FSEL R123, R123, -INF , !P3 ;  /* 0xff8000007b7b7808 */ /* 0x000fe40005800000 */
[----:B------:R-:W-:Y:S02]  /*177d0*/  ISETP.LT.OR P2, PT, R168, 0xa, P2 ;  /* 0x0000000aa800780c */ /* 0x000fe40001741670 */
[----:B------:R-:W-:Y:S02]  /*177e0*/  LOP3.LUT P3, RZ, R16, 0x4000, RZ, 0xc0, !PT ;  /* 0x0000400010ff7812 */ /* 0x000fe4000786c0ff */
[----:B------:R-:W-:-:S02]  /*177f0*/  FSEL R124, R124, -INF , !P2 ;  /* 0xff8000007c7c7808 */ /* 0x000fc40005000000 */
[----:B------:R-:W-:Y:S02]  /*17800*/  LOP3.LUT P2, RZ, R16, 0x8, RZ, 0xc0, !PT ;  /* 0x0000000810ff7812 */ /* 0x000fe4000784c0ff */
[C---:B------:R-:W-:Y:S02]  /*17810*/  ISETP.GT.AND P4, PT, R167.reuse, 0x51, !P4 ;  /* 0x00000051a700780c */ /* 0x040fe40006784270 */
[C---:B------:R-:W-:Y:S02]  /*17820*/  ISETP.GT.AND P2, PT, R167.reuse, 0x10, !P2 ;  /* 0x00000010a700780c */ /* 0x040fe40005744270 */
[----:B------:R-:W-:Y:S02]  /*17830*/  ISETP.GT.AND P5, PT, R167, 0x58, !P5 ;  /* 0x00000058a700780c */ /* 0x000fe40006fa4270 */
[C---:B------:R-:W-:Y:S02]  /*17840*/  ISETP.LT.OR P2, PT, R168.reuse, 0x11, P2 ;  /* 0x00000011a800780c */ /* 0x040fe40001741670 */
[----:B------:R-:W-:-:S02]  /*17850*/  ISETP.LT.OR P4, PT, R168, 0x52, P4 ;  /* 0x00000052a800780c */ /* 0x000fc40002781670 */
[----:B------:R-:W-:Y:S02]  /*17860*/  FSEL R127, R127, -INF , !P2 ;  /* 0xff8000007f7f7808 */ /* 0x000fe40005000000 */
[----:B------:R-:W-:Y:S02]  /*17870*/  LOP3.LUT P2, RZ, R16, 0x80000, RZ, 0xc0, !PT ;  /* 0x0008000010ff7812 */ /* 0x000fe4000784c0ff */
[----:B------:R-:W-:Y:S02]  /*17880*/  ISETP.LT.OR P5, PT, R168, 0x59, P5 ;  /* 0x00000059a800780c */ /* 0x000fe40002fa1670 */
[----:B------:R-:W-:Y:S02]  /*17890*/  ISETP.GT.AND P2, PT, R167, 0x11, !P2 ;  /* 0x00000011a700780c */ /* 0x000fe40005744270 */
[----:B------:R-:W-:Y:S02]  /*178a0*/  FSEL R156, R156, -INF , !P4 ;  /* 0xff8000009c9c7808 */ /* 0x000fe40006000000 */
[----:B------:R-:W-:-:S02]  /*178b0*/  ISETP.LT.OR P2, PT, R168, 0x12, P2 ;  /* 0x00000012a800780c */ /* 0x000fc40001741670 */
[----:B------:R-:W-:Y:S02]  /*178c0*/  FSEL R160, R160, -INF , !P5 ;  /* 0xff800000a0a07808 */ /* 0x000fe40006800000 */
[----:B------:R-:W-:Y:S02]  /*178d0*/  FSEL R128, R128, -INF , !P2 ;  /* 0xff80000080807808 */ /* 0x000fe40005000000 */
[----:B------:R-:W-:Y:S02]  /*178e0*/  LOP3.LUT P2, RZ, R16, 0x40000, RZ, 0xc0, !PT ;  /* 0x0004000010ff7812 */ /* 0x000fe4000784c0ff */
[----:B------:R-:W-:Y:S02]  /*178f0*/  @!P1 IADD3 R14, R14, 0x30860, RZ ;  /* 0x000308600e0e9810 */ /* 0x000fe40007ffe0ff */
[----:B------:R-:W-:-:S04]  /*17900*/  ISETP.GT.AND P2, PT, R167, 0x18, !P2 ;  /* 0x00000018a700780c */ /* 0x000fc80005744270 */
[----:B------:R-:W-:-:S04]  /*17910*/  ISETP.LT.OR P2, PT, R168, 0x19, P2 ;  /* 0x00000019a800780c */ /* 0x000fc80001741670 */
[----:B------:R-:W-:Y:S02]  /*17920*/  FSEL R131, R131, -INF , !P2 ;  /* 0xff80000083837808 */ /* 0x000fe40005000000 */
[----:B------:R-:W-:-:S04]  /*17930*/  LOP3.LUT P2, RZ, R16, 0x20000, RZ, 0xc0, !PT ;  /* 0x0002000010ff7812 */ /* 0x000fc8000784c0ff */
[----:B------:R-:W-:-:S04]  /*17940*/  ISETP.GT.AND P2, PT, R167, 0x19, !P2 ;  /* 0x00000019a700780c */ /* 0x000fc80005744270 */
[----:B------:R-:W-:-:S04]  /*17950*/  ISETP.LT.OR P2, PT, R168, 0x1a, P2 ;  /* 0x0000001aa800780c */ /* 0x000fc80001741670 */
[----:B------:R-:W-:Y:S02]  /*17960*/  FSEL R132, R132, -INF , !P2 ;  /* 0xff80000084847808 */ /* 0x000fe40005000000 */
[----:B------:R-:W-:-:S04]  /*17970*/  LOP3.LUT P2, RZ, R16, 0x10000, RZ, 0xc0, !PT ;  /* 0x0001000010ff7812 */ /* 0x000fc8000784c0ff */
[----:B------:R-:W-:-:S04]  /*17980*/  ISETP.GT.AND P2, PT, R167, 0x20, !P2 ;  /* 0x00000020a700780c */ /* 0x000fc80005744270 */
[----:B------:R-:W-:-:S04]  /*17990*/  ISETP.LT.OR P2, PT, R168, 0x21, P2 ;  /* 0x00000021a800780c */ /* 0x000fc80001741670 */
[----:B------:R-:W-:Y:S02]  /*179a0*/  FSEL R133, R133, -INF , !P2 ;  /* 0xff80000085857808 */ /* 0x000fe40005000000 */
[----:B------:R-:W-:Y:S02]  /*179b0*/  ISETP.GT.AND P2, PT, R167, 0x21, !P6 ;  /* 0x00000021a700780c */ /* 0x000fe40007744270 */
[----:B------:R-:W-:Y:S02]  /*179c0*/  LOP3.LUT P6, RZ, R16, 0x20, RZ, 0xc0, !PT ;  /* 0x0000002010ff7812 */ /* 0x000fe400078cc0ff */
[----:B------:R-:W-:-:S04]  /*179d0*/  ISETP.LT.OR P2, PT, R168, 0x22, P2 ;  /* 0x00000022a800780c */ /* 0x000fc80001741670 */
[----:B------:R-:W-:Y:S02]  /*179e0*/  FSEL R134, R134, -INF , !P2 ;  /* 0xff80000086867808 */ /* 0x000fe40005000000 */
[----:B------:R-:W-:Y:S02]  /*179f0*/  ISETP.GT.AND P2, PT, R167, 0x28, !P3 ;  /* 0x00000028a700780c */ /* 0x000fe40005f44270 */
[----:B------:R-:W-:Y:S02]  /*17a00*/  LOP3.LUT P3, RZ, R16, 0x10, RZ, 0xc0, !PT ;  /* 0x0000001010ff7812 */ /* 0x000fe4000786c0ff */
        /* <DEDUP_REMOVED lines=10> */
[----:B------:R-:W-:Y:S02]  /*17ab0*/  FMNMX.FTZ R0, R2, R4, !PT ;  /* 0x0000000402007209 */ /* 0x000fe40007810000 */
[----:B------:R-:W-:Y:S02]  /*17ac0*/  LOP3.LUT P2, RZ, R16, 0x800, RZ, 0xc0, !PT ;  /* 0x0000080010ff7812 */ /* 0x000fe4000784c0ff */
[----:B------:R-:W-:Y:S02]  /*17ad0*/  FMNMX.FTZ R0, R15, R0, !PT ;  /* 0x000000000f007209 */ /* 0x000fe40007810000 */
[----:B------:R-:W-:Y:S02]  /*17ae0*/  ISETP.GT.AND P2, PT, R167, 0x31, !P2 ;  /* 0x00000031a700780c */ /* 0x000fe40005744270 */
[----:B------:R-:W-:-:S02]  /*17af0*/  FMNMX.FTZ R7, R121, R0, !PT ;  /* 0x0000000079077209 */ /* 0x000fc40007810000 */
[----:B------:R-:W-:Y:S02]  /*17b00*/  ISETP.LT.OR P2, PT, R168, 0x32, P2 ;  /* 0x00000032a800780c */ /* 0x000fe40001741670 */
[----:B------:R-:W-:Y:S02]  /*17b10*/  FMNMX.FTZ R0, R122, R7, !PT ;  /* 0x000000077a007209 */ /* 0x000fe40007810000 */
[----:B------:R-:W-:Y:S02]  /*17b20*/  FSEL R143, R143, -INF , !P2 ;  /* 0xff8000008f8f7808 */ /* 0x000fe40005000000 */
[----:B------:R-:W-:Y:S02]  /*17b30*/  FMNMX.FTZ R7, R125, R0, !PT ;  /* 0x000000007d077209 */ /* 0x000fe40007810000 */
[----:B------:R-:W-:Y:S02]  /*17b40*/  LOP3.LUT P2, RZ, R16, 0x400, RZ, 0xc0, !PT ;  /* 0x0000040010ff7812 */ /* 0x000fe4000784c0ff */
[----:B------:R-:W-:-:S02]  /*17b50*/  FMNMX.FTZ R0, R126, R7, !PT ;  /* 0x000000077e007209 */ /* 0x000fc40007810000 */
[----:B------:R-:W-:Y:S02]  /*17b60*/  ISETP.GT.AND P2, PT, R167, 0x38, !P2 ;  /* 0x00000038a700780c */ /* 0x000fe40005744270 */
[----:B------:R-:W-:Y:S02]  /*17b70*/  FMNMX.FTZ R7, R129, R0, !PT ;  /* 0x0000000081077209 */ /* 0x000fe40007810000 */
[----:B------:R-:W-:Y:S02]  /*17b80*/  ISETP.LT.OR P2, PT, R168, 0x39, P2 ;  /* 0x00000039a800780c */ /* 0x000fe40001741670 */
[----:B------:R-:W-:Y:S02]  /*17b90*/  FMNMX.FTZ R0, R130, R7, !PT ;  /* 0x0000000782007209 */ /* 0x000fe40007810000 */
[----:B------:R-:W-:Y:S02]  /*17ba0*/  FSEL R144, R144, -INF , !P2 ;  /* 0xff80000090907808 */ /* 0x000fe40005000000 */
[----:B------:R-:W-:-:S02]  /*17bb0*/  FMNMX.FTZ R7, R135, R0, !PT ;  /* 0x0000000087077209 */ /* 0x000fc40007810000 */
[----:B------:R-:W-:Y:S02]  /*17bc0*/  LOP3.LUT P2, RZ, R16, 0x200, RZ, 0xc0, !PT ;  /* 0x0000020010ff7812 */ /* 0x000fe4000784c0ff */
[----:B------:R-:W-:Y:S02]  /*17bd0*/  FMNMX.FTZ R0, R136, R7, !PT ;  /* 0x0000000788007209 */ /* 0x000fe40007810000 */
[----:B------:R-:W-:Y:S02]  /*17be0*/  ISETP.GT.AND P2, PT, R167, 0x39, !P2 ;  /* 0x00000039a700780c */ /* 0x000fe40005744270 */
[----:B------:R-:W-:Y:S02]  /*17bf0*/  FMNMX.FTZ R7, R139, R0, !PT ;  /* 0x000000008b077209 */ /* 0x000fe40007810000 */
[----:B------:R-:W-:Y:S02]  /*17c00*/  ISETP.LT.OR P2, PT, R168, 0x3a, P2 ;  /* 0x0000003aa800780c */ /* 0x000fe40001741670 */
[----:B------:R-:W-:-:S02]  /*17c10*/  FMNMX.FTZ R0, R140, R7, !PT ;  /* 0x000000078c007209 */ /* 0x000fc40007810000 */
        /* <DEDUP_REMOVED lines=25> */
[----:B------:R-:W-:Y:S01]  /*17db0*/  ISETP.GT.AND P2, PT, R167, 0x49, !P6 ;  /* 0x00000049a700780c */ /* 0x000fe20007744270 */
[----:B------:R-:W0:Y:S01]  /*17dc0*/  SHFL.BFLY PT, R7, R164, 0x2, 0x1f ;  /* 0x0c401f00a4077f89 */ /* 0x000e2200000e0000 */
[----:B------:R-:W-:Y:S02]  /*17dd0*/  LOP3.LUT P6, RZ, R16, 0x2, RZ, 0xc0, !PT ;  /* 0x0000000210ff7812 */ /* 0x000fe400078cc0ff */
[----:B------:R-:W-:-:S04]  /*17de0*/  ISETP.LT.OR P2, PT, R168, 0x4a, P2 ;  /* 0x0000004aa800780c */ /* 0x000fc80001741670 */
[----:B------:R-:W-:Y:S02]  /*17df0*/  FSEL R153, R153, -INF , !P2 ;  /* 0xff80000099997808 */ /* 0x000fe40005000000 */
[----:B------:R-:W-:-:S04]  /*17e00*/  ISETP.GT.AND P2, PT, R167, 0x50, !P3 ;  /* 0x00000050a700780c */ /* 0x000fc80005f44270 */
[----:B------:R-:W-:-:S04]  /*17e10*/  ISETP.LT.OR P2, PT, R168, 0x51, P2 ;  /* 0x00000051a800780c */ /* 0x000fc80001741670 */
[----:B------:R-:W-:Y:S02]  /*17e20*/  FSEL R157, R157, -INF , !P2 ;  /* 0xff8000009d9d7808 */ /* 0x000fe40005000000 */
[----:B------:R-:W-:Y:S02]  /*17e30*/  ISETP.GT.AND P2, PT, R167, RZ, !P6 ;  /* 0x000000ffa700720c */ /* 0x000fe40007744270 */
[----:B------:R-:W-:Y:S02]  /*17e40*/  LOP3.LUT P6, RZ, R16, 0x1, RZ, 0xc0, !PT ;  /* 0x0000000110ff7812 */ /* 0x000fe400078cc0ff */
[----:B------:R-:W-:Y:S02]  /*17e50*/  ISETP.LT.OR P2, PT, R168, 0x1, P2 ;  /* 0x00000001a800780c */ /* 0x000fe40001741670 */
[----:B0-----:R-:W-:Y:S01]  /*17e60*/  FMNMX.FTZ R165, R164, R7, !PT ;  /* 0x00000007a4a57209 */ /* 0x001fe20007810000 */
[----:B------:R-:W-:Y:S01]  /*17e70*/  IMAD.U32 R7, RZ, RZ, UR43 ;  /* 0x0000002bff077e24 */ /* 0x000fe2000f8e00ff */
[----:B------:R-:W-:-:S02]  /*17e80*/  FSEL R23, R23, -INF , !P2 ;  /* 0xff80000017177808 */ /* 0x000fc40005000000 */
[----:B------:R-:W-:Y:S01]  /*17e90*/  ISETP.GT.AND P3, PT, R167, 0x59, !P6 ;  /* 0x00000059a700780c */ /* 0x000fe20007764270 */
[----:B------:R-:W0:Y:S03]  /*17ea0*/  SHFL.BFLY PT, R12, R165, 0x1, 0x1f ;  /* 0x0c201f00a50c7f89 */ /* 0x000e2600000e0000 */
[----:B------:R-:W-:-:S04]  /*17eb0*/  ISETP.LT.OR P3, PT, R168, 0x5a, P3 ;  /* 0x0000005aa800780c */ /* 0x000fc80001f61670 */
[----:B------:R-:W-:Y:S02]  /*17ec0*/  FSEL R161, R161, -INF , !P3 ;  /* 0xff800000a1a17808 */ /* 0x000fe40005800000 */
[----:B0-----:R-:W-:Y:S02]  /*17ed0*/  FMNMX.FTZ R12, R165, R12, !PT ;  /* 0x0000000ca50c7209 */ /* 0x001fe40007810000 */
[----:B------:R-:W-:Y:S02]  /*17ee0*/  FMNMX.FTZ R165, R23, R3, !PT ;  /* 0x0000000317a57209 */ /* 0x000fe40007810000 */
[C---:B------:R-:W-:Y:S01]  /*17ef0*/  FSETP.NEU.FTZ.AND P2, PT, R12.reuse, -INF , PT ;  /* 0xff8000000c00780b */ /* 0x040fe20003f5d000 */
[----:B------:R-:W-:-:S05]  /*17f00*/  FMUL.FTZ R0, R12, R7 ;  /* 0x000000070c007220 */ /* 0x000fca0000410000 */
[----:B------:R-:W-:-:S05]  /*17f10*/  FSEL R0, R0, RZ, P2 ;  /* 0x000000ff00007208 */ /* 0x000fca0001000000 */
[--C-:B------:R-:W-:Y:S01]  /*17f20*/  FFMA.FTZ R188, R2, R7, -R0.reuse ;  /* 0x0000000702bc7223 */ /* 0x100fe20000010800 */
[----:B------:R-:W-:Y:S01]  /*17f30*/  FMNMX.FTZ R2, R120, R165, !PT ;  /* 0x000000a578027209 */ /* 0x000fe20007810000 */
[-CC-:B------:R-:W-:Y:S01]  /*17f40*/  FFMA.FTZ R190, R121, R7.reuse, -R0.reuse ;  /* 0x0000000779be7223 */ /* 0x180fe20000010800 */
[-CC-:B------:R-:W-:Y:S01]  /*17f50*/  FFMA.FTZ R184, R125, R7.reuse, -R0.reuse ;  /* 0x000000077db87223 */ /* 0x180fe20000010800 */
[-CC-:B------:R-:W-:Y:S01]  /*17f60*/  FFMA.FTZ R186, R129, R7.reuse, -R0.reuse ;  /* 0x0000000781ba7223 */ /* 0x180fe20000010800 */
[----:B------:R-:W-:Y:S01]  /*17f70*/  FMNMX.FTZ R165, R123, R2, !PT ;  /* 0x000000027ba57209 */ /* 0x000fe20007810000 */
[-CC-:B------:R-:W-:Y:S01]  /*17f80*/  FFMA.FTZ R180, R135, R7.reuse, -R0.reuse ;  /* 0x0000000787b47223 */ /* 0x180fe20000010800 */
[-CC-:B------:R-:W-:Y:S01]  /*17f90*/  FFMA.FTZ R176, R141, R7.reuse, -R0.reuse ;  /* 0x000000078db07223 */ /* 0x180fe20000010800 */
[--C-:B------:R-:W-:Y:S01]  /*17fa0*/  FFMA.FTZ R122, R122, R7, -R0.reuse ;  /* 0x000000077a7a7223 */ /* 0x100fe20000010800 */
[----:B------:R-:W-:Y:S01]  /*17fb0*/  FMNMX.FTZ R2, R124, R165, !PT ;  /* 0x000000a57c027209 */ /* 0x000fe20007810000 */
[-CC-:B------:R-:W-:Y:S01]  /*17fc0*/  FFMA.FTZ R182, R139, R7.reuse, -R0.reuse ;  /* 0x000000078bb67223 */ /* 0x180fe20000010800 */
[-CC-:B------:R-:W-:Y:S01]  /*17fd0*/  FFMA.FTZ R139, R151, R7.reuse, -R0.reuse ;  /* 0x00000007978b7223 */ /* 0x180fe20000010800 */
[----:B------:R-:W-:Y:S01]  /*17fe0*/  FSEL R151, R12, RZ, P2 ;  /* 0x000000ff0c977208 */ /* 0x000fe20001000000 */
        /* <DEDUP_REMOVED lines=8> */
[-CC-:B------:R-:W-:Y:S01]  /*18070*/  FFMA.FTZ R172, R150, R7.reuse, -R0.reuse ;  /* 0x0000000796ac7223 */ /* 0x180fe20000010800 */
        /* <DEDUP_REMOVED lines=20> */
[----:B------:R-:W-:Y:S01]  /*181c0*/  FMNMX.FTZ R2, R148, R129, !PT ;  /* 0x0000008194027209 */ /* 0x000fe20007810000 */
[-CC-:B------:R-:W-:Y:S01]  /*181d0*/  FFMA.FTZ R129, R136, R7.reuse, -R0.reuse ;  /* 0x0000000788817223 */ /* 0x180fe20000010800 */
[----:B------:R-:W-:Y:S02]  /*181e0*/  FFMA.FTZ R136, R147, R7, -R0 ;  /* 0x0000000793887223 */ /* 0x000fe40000010800 */
        /* <DEDUP_REMOVED lines=9> */
[----:B------:R-:W-:-:S03]  /*18280*/  FFMA.FTZ R135, R142, R7, -R0 ;  /* 0x000000078e877223 */ /* 0x000fc60000010800 */
[----:B------:R-:W-:-:S03]  /*18290*/  FMNMX.FTZ R2, R161, R2, !PT ;  /* 0x00000002a1027209 */ /* 0x000fc60007810000 */
[----:B------:R-:W-:Y:S02]  /*182a0*/  MUFU.EX2 R129, R129 ;  /* 0x0000008100817308 */ /* 0x000fe40000000800 */
[----:B------:R-:W0:Y:S06]  /*182b0*/  SHFL.BFLY PT, R141, R2, 0x2, 0x1f ;  /* 0x0c401f00028d7f89 */ /* 0x000e2c00000e0000 */
[----:B------:R-:W-:Y:S08]  /*182c0*/  MUFU.EX2 R182, R182 ;  /* 0x000000b600b67308 */ /* 0x000ff00000000800 */
[----:B------:R-:W-:Y:S08]  /*182d0*/  MUFU.EX2 R130, R130 ;  /* 0x0000008200827308 */ /* 0x000ff00000000800 */
[----:B------:R-:W-:Y:S01]  /*182e0*/  MUFU.EX2 R176, R176 ;  /* 0x000000b000b07308 */ /* 0x000fe20000000800 */
[----:B0-----:R-:W-:Y:S01]  /*182f0*/  FMNMX.FTZ R122, R2, R141, !PT ;  /* 0x0000008d027a7209 */ /* 0x001fe20007810000 */
[----:B------:R-:W-:Y:S01]  /*18300*/  FFMA.FTZ R141, R159, R7, -R0 ;  /* 0x000000079f8d7223 */ /* 0x000fe20000010800 */
[----:B------:R-:W-:-:S03]  /*18310*/  FADD.FTZ R0, -R151, R4 ;  /* 0x0000000497007221 */ /* 0x000fc60000010100 */
[----:B------:R-:W0:Y:S01]  /*18320*/  SHFL.BFLY PT, R147, R122, 0x1, 0x1f ;  /* 0x0c201f007a937f89 */ /* 0x000e2200000e0000 */
[----:B------:R-:W-:Y:S01]  /*18330*/  FMUL.FTZ R0, R0, R7 ;  /* 0x0000000700007220 */ /* 0x000fe20000410000 */
[----:B------:R-:W-:Y:S08]  /*18340*/  MUFU.EX2 R135, R135 ;  /* 0x0000008700877308 */ /* 0x000ff00000000800 */
[----:B------:R-:W1:Y:S08]  /*18350*/  MUFU.EX2 R0, R0 ;  /* 0x0000000000007308 */ /* 0x000e700000000800 */
[----:B------:R-:W-:Y:S01]  /*18360*/  MUFU.EX2 R178, R178 ;  /* 0x000000b200b27308 */ /* 0x000fe20000000800 */
[----:B0-----:R-:W-:-:S07]  /*18370*/  FMNMX.FTZ R122, R122, R147, !PT ;  /* 0x000000937a7a7209 */ /* 0x001fce0007810000 */
[----:B------:R-:W-:Y:S01]  /*18380*/  MUFU.EX2 R136, R136 ;  /* 0x0000008800887308 */ /* 0x000fe20000000800 */
[----:B-1----:R-:W-:Y:S01]  /*18390*/  FFMA.FTZ R6, R0, R6, R188 ;  /* 0x0000000600067223 */ /* 0x002fe200000100bc */
[C---:B------:R-:W-:Y:S01]  /*183a0*/  FSETP.NEU.FTZ.AND P2, PT, R122.reuse, -INF , PT ;  /* 0xff8000007a00780b */ /* 0x040fe20003f5d000 */
[C---:B------:R-:W-:Y:S01]  /*183b0*/  FMUL.FTZ R142, R122.reuse, R7 ;  /* 0x000000077a8e7220 */ /* 0x040fe20000410000 */
[----:B------:R-:W-:Y:S02]  /*183c0*/  F2FP.F16.F32.PACK_AB R188, R15, R188 ;  /* 0x000000bc0fbc723e */ /* 0x000fe400000000ff */
[----:B------:R-:W-:Y:S02]  /*183d0*/  FSEL R2, R122, RZ, P2 ;  /* 0x000000ff7a027208 */ /* 0x000fe40001000000 */
[----:B------:R-:W-:Y:S01]  /*183e0*/  FSEL R142, R142, RZ, P2 ;  /* 0x000000ff8e8e7208 */ /* 0x000fe20001000000 */
[----:B------:R-:W-:Y:S01]  /*183f0*/  MUFU.EX2 R172, R172 ;  /* 0x000000ac00ac7308 */ /* 0x000fe20000000800 */
[----:B------:R-:W-:Y:S01]  /*18400*/  ISETP.GT.AND P2, PT, R8, R203, PT ;  /* 0x000000cb0800720c */ /* 0x000fe20003f44270 */
[----:B------:R-:W-:Y:S01]  /*18410*/  FADD.FTZ R2, -R2, R3 ;  /* 0x0000000302027221 */ /* 0x000fe20000010100 */
[----:B------:R-:W-:-:S02]  /*18420*/  VIADD R8, R8, 0xffffffff ;  /* 0xffffffff08087836 */ /* 0x000fc40000000000 */
[-CC-:B------:R-:W-:Y:S01]  /*18430*/  FFMA.FTZ R189, R23, R7.reuse, -R142.reuse ;  /* 0x0000000717bd7223 */ /* 0x180fe2000001088e */
[-CC-:B------:R-:W-:Y:S01]  /*18440*/  FFMA.FTZ R23, R120, R7.reuse, -R142.reuse ;  /* 0x0000000778177223 */ /* 0x180fe2000001088e */
[-C--:B------:R-:W-:Y:S01]  /*18450*/  FMUL.FTZ R2, R2, R7.reuse ;  /* 0x0000000702027220 */ /* 0x080fe20000410000 */
[-CC-:B------:R-:W-:Y:S01]  /*18460*/  FFMA.FTZ R191, R123, R7.reuse, -R142.reuse ;  /* 0x000000077bbf7223 */ /* 0x180fe2000001088e */
[-C--:B------:R-:W-:Y:S01]  /*18470*/  FFMA.FTZ R177, R13, R7.reuse, -R142 ;  /* 0x000000070db17223 */ /* 0x080fe2000001088e */
[----:B------:R-:W-:Y:S01]  /*18480*/  FADD.FTZ R13, R15, R6 ;  /* 0x000000060f0d7221 */ /* 0x000fe20000010000 */
[----:B------:R-:W-:Y:S01]  /*18490*/  MUFU.EX2 R189, R189 ;  /* 0x000000bd00bd7308 */ /* 0x000fe20000000800 */
[-CC-:B------:R-:W-:Y:S01]  /*184a0*/  FFMA.FTZ R120, R124, R7.reuse, -R142.reuse ;  /* 0x000000077c787223 */ /* 0x180fe2000001088e */
[-CC-:B------:R-:W-:Y:S01]  /*184b0*/  FFMA.FTZ R185, R127, R7.reuse, -R142.reuse ;  /* 0x000000077fb97223 */ /* 0x180fe2000001088e */
[----:B------:R-:W-:Y:S01]  /*184c0*/  FADD.FTZ R6, R190, R13 ;  /* 0x0000000dbe067221 */ /* 0x000fe20000010000 */
[-CC-:B------:R-:W-:Y:S01]  /*184d0*/  FFMA.FTZ R187, R131, R7.reuse, -R142.reuse ;  /* 0x0000000783bb7223 */ /* 0x180fe2000001088e */
[-CC-:B------:R-:W-:Y:S01]  /*184e0*/  FFMA.FTZ R123, R128, R7.reuse, -R142.reuse ;  /* 0x00000007807b7223 */ /* 0x180fe2000001088e */
[-C--:B------:R-:W-:Y:S01]  /*184f0*/  FFMA.FTZ R124, R132, R7.reuse, -R142 ;  /* 0x00000007847c7223 */ /* 0x080fe2000001088e */
[----:B------:R-:W-:Y:S01]  /*18500*/  FADD.FTZ R131, R121, R6 ;  /* 0x0000000679837221 */ /* 0x000fe20000010000 */
[----:B------:R-:W0:Y:S01]  /*18510*/  MUFU.EX2 R2, R2 ;  /* 0x0000000200027308 */ /* 0x000e220000000800 */
[-CC-:B------:R-:W-:Y:S01]  /*18520*/  FFMA.FTZ R181, R133, R7.reuse, -R142.reuse ;  /* 0x0000000785b57223 */ /* 0x180fe2000001088e */
[-CC-:B------:R-:W-:Y:S01]  /*18530*/  FFMA.FTZ R127, R134, R7.reuse, -R142.reuse ;  /* 0x00000007867f7223 */ /* 0x180fe2000001088e */
[----:B------:R-:W-:Y:S01]  /*18540*/  FADD.FTZ R128, R184, R131 ;  /* 0x00000083b8807221 */ /* 0x000fe20000010000 */
        /* <DEDUP_REMOVED lines=9> */
[----:B------:R-:W-:Y:S01]  /*185e0*/  FFMA.FTZ R160, R160, R7, -R142 ;  /* 0x00000007a0a07223 */ /* 0x000fe2000001088e */
[----:B------:R-:W-:-:S02]  /*185f0*/  F2FP.F16.F32.PACK_AB R190, R121, R190 ;  /* 0x000000be79be723e */ /* 0x000fc400000000ff */
[----:B------:R-:W2:Y:S01]  /*18600*/  MUFU.EX2 R191, R191 ;  /* 0x000000bf00bf7308 */ /* 0x000ea20000000800 */
[----:B0-----:R-:W-:Y:S01]  /*18610*/  FFMA.FTZ R6, R2, R5, R189 ;  /* 0x0000000502067223 */ /* 0x001fe200000100bd */
[C---:B------:R-:W-:Y:S01]  /*18620*/  FADD.FTZ R5, R125.reuse, R128 ;  /* 0x000000807d057221 */ /* 0x040fe20000010000 */
[----:B------:R-:W-:-:S03]  /*18630*/  F2FP.F16.F32.PACK_AB R184, R125, R184 ;  /* 0x000000b87db8723e */ /* 0x000fc600000000ff */
[----:B------:R-:W-:Y:S01]  /*18640*/  FADD.FTZ R133, R186, R5 ;  /* 0x00000005ba857221 */ /* 0x000fe20000010000 */
[----:B------:R-:W-:Y:S01]  /*18650*/  FFMA.FTZ R5, R145, R7, -R142 ;  /* 0x0000000791057223 */ /* 0x000fe2000001088e */
[----:B------:R-:W0:Y:S01]  /*18660*/  MUFU.EX2 R120, R120 ;  /* 0x0000007800787308 */ /* 0x000e220000000800 */
[C---:B-1----:R-:W-:Y:S01]  /*18670*/  FADD.FTZ R6, R23.reuse, R6 ;  /* 0x0000000617067221 */ /* 0x042fe20000010000 */
[C---:B------:R-:W-:Y:S01]  /*18680*/  FADD.FTZ R133, R126.reuse, R133 ;  /* 0x000000857e857221 */ /* 0x040fe20000010000 */
[----:B------:R-:W-:Y:S02]  /*18690*/  F2FP.F16.F32.PACK_AB R186, R126, R186 ;  /* 0x000000ba7eba723e */ /* 0x000fe400000000ff */
[----:B------:R-:W-:Y:S01]  /*186a0*/  F2FP.F16.F32.PACK_AB R189, R23, R189 ;  /* 0x000000bd17bd723e */ /* 0x000fe200000000ff */
[----:B------:R-:W-:Y:S01]  /*186b0*/  FADD.FTZ R128, R180, R133 ;  /* 0x00000085b4807221 */ /* 0x000fe20000010000 */
[----:B------:R-:W-:Y:S01]  /*186c0*/  F2FP.F16.F32.PACK_AB R180, R129, R180 ;  /* 0x000000b481b4723e */ /* 0x000fe200000000ff */
[----:B------:R-:W1:Y:S01]  /*186d0*/  MUFU.EX2 R185, R185 ;  /* 0x000000b900b97308 */ /* 0x000e620000000800 */
[----:B--2---:R-:W-:Y:S01]  /*186e0*/  FADD.FTZ R131, R191, R6 ;  /* 0x00000006bf837221 */ /* 0x004fe20000010000 */
[----:B------:R-:W-:-:S06]  /*186f0*/  IMAD.MOV.U32 R23, RZ, RZ, R11 ;  /* 0x000000ffff177224 */ /* 0x000fcc00078e000b */
[----:B------:R-:W2:Y:S01]  /*18700*/  MUFU.EX2 R123, R123 ;  /* 0x0000007b007b7308 */ /* 0x000ea20000000800 */
[C---:B0-----:R-:W-:Y:S01]  /*18710*/  FADD.FTZ R6, R120.reuse, R131 ;  /* 0x0000008378067221 */ /* 0x041fe20000010000 */
[----:B------:R-:W-:Y:S01]  /*18720*/  FADD.FTZ R131, R129, R128 ;  /* 0x0000008081837221 */ /* 0x000fe20000010000 */
[----:B------:R-:W-:Y:S01]  /*18730*/  @!P1 PRMT R128, RZ, 0x654, R14 ;  /* 0x00000654ff809816 */ /* 0x000fe2000000000e */
[----:B------:R-:W-:Y:S01]  /*18740*/  FFMA.FTZ R14, R149, R7, -R142 ;  /* 0x00000007950e7223 */ /* 0x000fe2000001088e */
[----:B------:R-:W-:Y:S01]  /*18750*/  F2FP.F16.F32.PACK_AB R191, R120, R191 ;  /* 0x000000bf78bf723e */ /* 0x000fe200000000ff */
[----:B------:R-:W-:Y:S01]  /*18760*/  FADD.FTZ R133, R182, R131 ;  /* 0x00000083b6857221 */ /* 0x000fe20000010000 */
[----:B------:R0:W-:Y:S01]  /*18770*/  @!P1 SYNCS.ARRIVE.TRANS64.RED.A1T0 RZ, [R128+URZ], RZ ;  /* 0x000000ff80ff99a7 */ /* 0x0001e2000810043f */
[----:B------:R-:W3:Y:S01]  /*18780*/  MUFU.EX2 R187, R187 ;  /* 0x000000bb00bb7308 */ /* 0x000ee20000000800 */
[----:B-1----:R-:W-:Y:S01]  /*18790*/  FADD.FTZ R6, R185, R6 ;  /* 0x00000006b9067221 */ /* 0x002fe20000010000 */
[C---:B------:R-:W-:Y:S01]  /*187a0*/  FADD.FTZ R133, R130.reuse, R133 ;  /* 0x0000008582857221 */ /* 0x040fe20000010000 */
[----:B------:R-:W-:-:S03]  /*187b0*/  F2FP.F16.F32.PACK_AB R182, R130, R182 ;  /* 0x000000b682b6723e */ /* 0x000fc600000000ff */
[----:B------:R-:W-:Y:S01]  /*187c0*/  FADD.FTZ R132, R176, R133 ;  /* 0x00000085b0847221 */ /* 0x000fe20000010000 */
[-C--:B0-----:R-:W-:Y:S01]  /*187d0*/  FFMA.FTZ R128, R153, R7.reuse, -R142 ;  /* 0x0000000799807223 */ /* 0x081fe2000001088e */
[----:B------:R-:W0:Y:S01]  /*187e0*/  MUFU.EX2 R124, R124 ;  /* 0x0000007c007c7308 */ /* 0x000e220000000800 */
[----:B--2---:R-:W-:Y:S01]  /*187f0*/  FADD.FTZ R6, R123, R6 ;  /* 0x000000067b067221 */ /* 0x004fe20000010000 */
[----:B------:R-:W-:Y:S01]  /*18800*/  FFMA.FTZ R142, R161, R7, -R142 ;  /* 0x00000007a18e7223 */ /* 0x000fe2000001088e */
[----:B------:R-:W-:Y:S02]  /*18810*/  F2FP.F16.F32.PACK_AB R176, R135, R176 ;  /* 0x000000b087b0723e */ /* 0x000fe400000000ff */
[----:B------:R-:W-:-:S03]  /*18820*/  F2FP.F16.F32.PACK_AB R185, R123, R185 ;  /* 0x000000b97bb9723e */ /* 0x000fc600000000ff */
[----:B------:R-:W1:Y:S01]  /*18830*/  MUFU.EX2 R181, R181 ;  /* 0x000000b500b57308 */ /* 0x000e620000000800 */
[----:B---3--:R-:W-:-:S07]  /*18840*/  FADD.FTZ R131, R187, R6 ;  /* 0x00000006bb837221 */ /* 0x008fce0000010000 */
[----:B------:R-:W2:Y:S01]  /*18850*/  MUFU.EX2 R127, R127 ;  /* 0x0000007f007f7308 */ /* 0x000ea20000000800 */
[C---:B0-----:R-:W-:Y:S01]  /*18860*/  FADD.FTZ R6, R124.reuse, R131 ;  /* 0x000000837c067221 */ /* 0x041fe20000010000 */
[----:B------:R-:W-:Y:S01]  /*18870*/  FADD.FTZ R131, R135, R132 ;  /* 0x0000008487837221 */ /* 0x000fe20000010000 */
[----:B------:R-:W-:-:S03]  /*18880*/  F2FP.F16.F32.PACK_AB R187, R124, R187 ;  /* 0x000000bb7cbb723e */ /* 0x000fc600000000ff */
[----:B------:R-:W-:Y:S01]  /*18890*/  FADD.FTZ R131, R178, R131 ;  /* 0x00000083b2837221 */ /* 0x000fe20000010000 */
[C---:B------:R-:W-:Y:S01]  /*188a0*/  F2FP.F16.F32.PACK_AB R178, R136.reuse, R178 ;  /* 0x000000b288b2723e */ /* 0x040fe200000000ff */
[----:B------:R-:W0:Y:S01]  /*188b0*/  MUFU.EX2 R183, R183 ;  /* 0x000000b700b77308 */ /* 0x000e220000000800 */
[----:B-1----:R-:W-:Y:S01]  /*188c0*/  FADD.FTZ R6, R181, R6 ;  /* 0x00000006b5067221 */ /* 0x002fe20000010000 */
[----:B------:R-:W-:-:S04]  /*188d0*/  FADD.FTZ R131, R136, R131 ;  /* 0x0000008388837221 */ /* 0x000fc80000010000 */
[----:B------:R-:W-:Y:S02]  /*188e0*/  FADD.FTZ R132, R172, R131 ;  /* 0x00000083ac847221 */ /* 0x000fe40000010000 */
[----:B------:R-:W1:Y:S01]  /*188f0*/  MUFU.EX2 R3, R138 ;  /* 0x0000008a00037308 */ /* 0x000e620000000800 */
[C---:B--2---:R-:W-:Y:S01]  /*18900*/  FADD.FTZ R6, R127.reuse, R6 ;  /* 0x000000067f067221 */ /* 0x044fe20000010000 */
[----:B------:R-:W-:-:S06]  /*18910*/  F2FP.F16.F32.PACK_AB R181, R127, R181 ;  /* 0x000000b57fb5723e */ /* 0x000fcc00000000ff */
[----:B------:R-:W2:Y:S01]  /*18920*/  MUFU.EX2 R177, R177 ;  /* 0x000000b100b17308 */ /* 0x000ea20000000800 */
[----:B0-----:R-:W-:-:S07]  /*18930*/  FADD.FTZ R6, R183, R6 ;  /* 0x00000006b7067221 */ /* 0x001fce0000010000 */
[----:B------:R-:W0:Y:S01]  /*18940*/  MUFU.EX2 R139, R139 ;  /* 0x0000008b008b7308 */ /* 0x000e220000000800 */
[C---:B-1----:R-:W-:Y:S01]  /*18950*/  FADD.FTZ R6, R3.reuse, R6 ;  /* 0x0000000603067221 */ /* 0x042fe20000010000 */
[----:B------:R-:W-:Y:S01]  /*18960*/  F2FP.F16.F32.PACK_AB R183, R3, R183 ;  /* 0x000000b703b7723e */ /* 0x000fe200000000ff */
[----:B------:R-:W-:-:S05]  /*18970*/  IMAD.MOV.U32 R3, RZ, RZ, R122 ;  /* 0x000000ffff037224 */ /* 0x000fca00078e007a */
        /* <DEDUP_REMOVED lines=9> */
[----:B--2---:R-:W-:-:S07]  /*18a10*/  FADD.FTZ R15, R174, R15 ;  /* 0x0000000fae0f7221 */ /* 0x004fce0000010000 */
[----:B------:R-:W2:Y:S01]  /*18a20*/  MUFU.EX2 R5, R5 ;  /* 0x0000000500057308 */ /* 0x000ea20000000800 */
[----:B0-----:R-:W-:-:S07]  /*18a30*/  FADD.FTZ R6, R179, R6 ;  /* 0x00000006b3067221 */ /* 0x001fce0000010000 */
[----:B------:R-:W0:Y:S01]  /*18a40*/  MUFU.EX2 R168, R168 ;  /* 0x000000a800a87308 */ /* 0x000e220000000800 */
[C---:B-1----:R-:W-:Y:S01]  /*18a50*/  FADD.FTZ R15, R140.reuse, R15 ;  /* 0x0000000f8c0f7221 */ /* 0x042fe20000010000 */
[----:B------:R-:W-:-:S06]  /*18a60*/  F2FP.F16.F32.PACK_AB R174, R140, R174 ;  /* 0x000000ae8cae723e */ /* 0x000fcc00000000ff */
[----:B------:R-:W1:Y:S01]  /*18a70*/  MUFU.EX2 R173, R173 ;  /* 0x000000ad00ad7308 */ /* 0x000e620000000800 */
[C---:B--2---:R-:W-:Y:S01]  /*18a80*/  FADD.FTZ R6, R5.reuse, R6 ;  /* 0x0000000605067221 */ /* 0x044fe20000010000 */
[----:B------:R-:W-:-:S06]  /*18a90*/  F2FP.F16.F32.PACK_AB R179, R5, R179 ;  /* 0x000000b305b3723e */ /* 0x000fcc00000000ff */
[----:B------:R-:W2:Y:S01]  /*18aa0*/  MUFU.EX2 R141, R141 ;  /* 0x0000008d008d7308 */ /* 0x000ea20000000800 */
[----:B0-----:R-:W-:-:S07]  /*18ab0*/  FADD.FTZ R126, R168, R15 ;  /* 0x0000000fa87e7221 */ /* 0x001fce0000010000 */
[----:B------:R-:W0:Y:S01]  /*18ac0*/  MUFU.EX2 R14, R14 ;  /* 0x0000000e000e7308 */ /* 0x000e220000000800 */
[----:B-1----:R-:W-:-:S07]  /*18ad0*/  FADD.FTZ R15, R173, R6 ;  /* 0x00000006ad0f7221 */ /* 0x002fce0000010000 */
[----:B------:R-:W1:Y:S01]  /*18ae0*/  MUFU.EX2 R170, R170 ;  /* 0x000000aa00aa7308 */ /* 0x000e620000000800 */
[C---:B--2---:R-:W-:Y:S01]  /*18af0*/  FADD.FTZ R121, R141.reuse, R126 ;  /* 0x0000007e8d797221 */ /* 0x044fe20000010000 */
[----:B------:R-:W-:-:S06]  /*18b00*/  F2FP.F16.F32.PACK_AB R168, R141, R168 ;  /* 0x000000a88da8723e */ /* 0x000fcc00000000ff */
        /* <DEDUP_REMOVED lines=15> */
[----:B------:R-:W-:-:S06]  /*18c00*/  MOV R4, R12 ;  /* 0x0000000c00047202 */ /* 0x000fcc0000000f00 */
[----:B------:R-:W2:Y:S01]  /*18c10*/  MUFU.EX2 R142, R142 ;  /* 0x0000008e008e7308 */ /* 0x000ea20000000800 */
[C---:B0-----:R-:W-:Y:S01]  /*18c20*/  FADD.FTZ R15, R156.reuse, R15 ;  /* 0x0000000f9c0f7221 */ /* 0x041fe20000010000 */
[----:B------:R-:W-:-:S03]  /*18c30*/  F2FP.F16.F32.PACK_AB R169, R156, R169 ;  /* 0x000000a99ca9723e */ /* 0x000fc600000000ff */
[----:B-1----:R-:W-:-:S04]  /*18c40*/  FADD.FTZ R15, R160, R15 ;  /* 0x0000000fa00f7221 */ /* 0x002fc80000010000 */
[C---:B--2---:R-:W-:Y:S01]  /*18c50*/  FADD.FTZ R5, R142.reuse, R15 ;  /* 0x0000000f8e057221 */ /* 0x044fe20000010000 */
[----:B------:R-:W-:Y:S01]  /*18c60*/  F2FP.F16.F32.PACK_AB R171, R142, R160 ;  /* 0x000000a08eab723e */ /* 0x000fe200000000ff */
[----:B------:R-:W-:Y:S06]  /*18c70*/  @P2 BRA `(.L_x_4400) ;  /* 0xffffffc400782947 */ /* 0x000fec000383ffff */
[----:B------:R-:W-:Y:S05]  /*18c80*/  BSYNC B0 ;  /* 0x0000000000007941 */ /* 0x000fea0003800000 */
.L_x_4381:
[----:B------:R-:W-:Y:S01]  /*18c90*/  IMAD.MOV.U32 R3, RZ, RZ, R122 ;  /* 0x000000ffff037224 */ /* 0x000fe200078e007a */
[----:B------:R-:W-:Y:S01]  /*18ca0*/  MOV R23, R11 ;  /* 0x0000000b00177202 */ /* 0x000fe20000000f00 */
[----:B------:R-:W-:Y:S02]  /*18cb0*/  IMAD.MOV.U32 R4, RZ, RZ, R12 ;  /* 0x000000ffff047224 */ /* 0x000fe400078e000c */
[----:B------:R-:W-:-:S07]  /*18cc0*/  IMAD.MOV.U32 R194, RZ, RZ, R10 ;  /* 0x000000ffffc27224 */ /* 0x000fce00078e000a */
.L_x_4380:
[----:B------:R-:W-:Y:S05]  /*18cd0*/  BSYNC B1 ;  /* 0x0000000000017941 */ /* 0x000fea0003800000 */
.L_x_4379:
[----:B------:R-:W0:Y:S01]  /*18ce0*/  LDC R224, c[0x0][0x9e4] ;  /* 0x00027900ffe07b82 */ /* 0x000e220000000800 */
[----:B------:R-:W-:Y:S01]  /*18cf0*/  IADD3 R10, R196, 0x80, -R197 ;  /* 0x00000080c40a7810 */ /* 0x000fe20007ffe8c5 */
[----:B------:R-:W-:Y:S01]  /*18d00*/  ULDC UR4, c[0x0][0x9dc] ;  /* 0x0002770000047ab9 */ /* 0x000fe20000000800 */
[----:B------:R-:W-:-:S03]  /*18d10*/  LOP3.LUT R16, R16, 0xffefffff, RZ, 0xc0, !PT ;  /* 0xffefffff10107812 */ /* 0x000fc600078ec0ff */
[----:B------:R-:W-:-:S04]  /*18d20*/  IMAD R10, R201, 0x80, R10 ;  /* 0x00000080c90a7824 */ /* 0x000fc800078e020a */
[----:B------:R-:W-:Y:S01]  /*18d30*/  VIADD R12, R10, -UR4 ;  /* 0x800000040a0c7c36 */ /* 0x000fe20008000000 */
[----:B0-----:R-:W-:-:S13]  /*18d40*/  ISETP.GE.AND P2, PT, R224, 0x1, PT ;  /* 0x00000001e000780c */ /* 0x001fda0003f46270 */
[----:B------:R-:W-:Y:S01]  /*18d50*/  @P2 LOP3.LUT R16, R16, 0x100000, RZ, 0xfc, !PT ;  /* 0x0010000010102812 */ /* 0x000fe200078efcff */
[----:B------:R-:W-:Y:S06]  /*18d60*/  @!P2 BRA `(.L_x_4401) ;  /* 0x000000000048a947 */ /* 0x000fec0003800000 */
[----:B------:R-:W-:Y:S01]  /*18d70*/  MOV R13, R10 ;  /* 0x0000000a000d7202 */ /* 0x000fe20000000f00 */
[----:B------:R-:W-:Y:S03]  /*18d80*/  BSSY B0, `(.L_x_4402) ;  /* 0x000000e000007945 */ /* 0x000fe60003800000 */
        /* <DEDUP_REMOVED lines=9> */
.L_x_4403:
[----:B------:R-:W-:-:S13]  /*18e20*/  ISETP.NE.AND P2, PT, R224, 0x1, PT ;  /* 0x00000001e000780c */ /* 0x000fda0003f45270 */
[----:B------:R-:W0:Y:S02]  /*18e30*/  @P2 LDC.64 R10, c[0x0][0x9e8] ;  /* 0x00027a00ff0a2b82 */ /* 0x000e240000000a00 */
[----:B0-----:R-:W-:-:S05]  /*18e40*/  @P2 IMAD.HI.U32 R10, R13, R10, RZ ;  /* 0x0000000a0d0a2227 */ /* 0x001fca00078e00ff */
[----:B------:R-:W-:-:S07]  /*18e50*/  @P2 SHF.R.U32.HI R13, RZ, R11, R10 ;  /* 0x0000000bff0d2219 */ /* 0x000fce000001160a */
.L_x_4404:
[----:B------:R-:W-:Y:S05]  /*18e60*/  BSYNC B0 ;  /* 0x0000000000007941 */ /* 0x000fea0003800000 */
.L_x_4402:
[----:B------:R-:W-:-:S05]  /*18e70*/  IMAD R13, R13, R224, RZ ;  /* 0x000000e00d0d7224 */ /* 0x000fca00078e02ff */
[----:B------:R-:W-:-:S07]  /*18e80*/  VIMNMX R12, R12, R13, !PT ;  /* 0x0000000d0c0c7248 */ /* 0x000fce0007fe0100 */
.L_x_4401:
[----:B------:R-:W-:Y:S01]  /*18e90*/  VIADD R12, R12, 0x5f ;  /* 0x0000005f0c0c7836 */ /* 0x000fe20000000000 */
[----:B------:R-:W-:Y:S03]  /*18ea0*/  BSSY B0, `(.L_x_4405) ;  /* 0x0000289000007945 */ /* 0x000fe60003800000 */
[----:B------:R-:W-:-:S05]  /*18eb0*/  IMAD.HI R12, R12, 0x2aaaaaab, RZ ;  /* 0x2aaaaaab0c0c7827 */ /* 0x000fca00078e02ff */
[----:B------:R-:W-:-:S04]  /*18ec0*/  SHF.R.U32.HI R11, RZ, 0x1f, R12 ;  /* 0x0000001fff0b7819 */ /* 0x000fc8000001160c */
[----:B------:R-:W-:-:S04]  /*18ed0*/  LEA.HI.SX32 R12, R12, R11, 0x1c ;  /* 0x0000000b0c0c7211 */ /* 0x000fc800078fe2ff */
[----:B------:R-:W-:-:S04]  /*18ee0*/  VIMNMX R15, R211, R12, !PT ;  /* 0x0000000cd30f7248 */ /* 0x000fc80007fe0100 */
[----:B------:R-:W-:-:S13]  /*18ef0*/  ISETP.GE.AND P2, PT, R8, R15, PT ;  /* 0x0000000f0800720c */ /* 0x000fda0003f46270 */
[----:B------:R-:W-:Y:S05]  /*18f00*/  @!P2 BRA `(.L_x_4406) ;  /* 0x000000280008a947 */ /* 0x000fea0003800000 */
[----:B------:R-:W-:Y:S01]  /*18f10*/  BSSY B1, `(.L_x_4406) ;  /* 0x0000281000017945 */ /* 0x000fe20003800000 */
[----:B------:R-:W-:Y:S01]  /*18f20*/  IMAD.MOV.U32 R11, RZ, RZ, R3 ;  /* 0x000000ffff0b7224 */ /* 0x000fe200078e0003 */
[----:B------:R-:W-:Y:S01]  /*18f30*/  MOV R12, R194 ;  /* 0x000000c2000c7202 */ /* 0x000fe20000000f00 */
[----:B------:R-:W-:Y:S02]  /*18f40*/  IMAD.MOV.U32 R10, RZ, RZ, R4 ;  /* 0x000000ffff0a7224 */ /* 0x000fe400078e0004 */
[----:B------:R-:W-:-:S07]  /*18f50*/  IMAD.MOV.U32 R13, RZ, RZ, R23 ;  /* 0x000000ffff0d7224 */ /* 0x000fce00078e0017 */
.L_x_4417:
        /* <DEDUP_REMOVED lines=8> */
.L_x_4407:
[----:B------:R-:W-:Y:S02]  /*18fe0*/  LEA R3, R23, R17, 0x3 ;  /* 0x0000001117037211 */ /* 0x000fe400078e18ff */
[----:B------:R-:W-:-:S04]  /*18ff0*/  SHF.L.U32 R4, R194, 0x1f, RZ ;  /* 0x0000001fc2047819 */ /* 0x000fc800000006ff */
[----:B------:R0:W1:Y:S01]  /*19000*/  SYNCS.PHASECHK.TRANS64.TRYWAIT P2, [R3+URZ+0x30830], R4 ;  /* 0x03083004030075a7 */ /* 0x000062000804017f */
[----:B------:R-:W-:Y:S05]  /*19010*/  @!P0 BRA `(.L_x_4408) ;  /* 0x0000000000048947 */ /* 0x000fea0003800000 */
[----:B------:R-:W-:Y:S01]  /*19020*/  BPT.TRAP 0x1 ;  /* 0x000000040000795c */ /* 0x000fe20000300000 */
.L_x_4408:
[----:B------:R-:W-:Y:S01]  /*19030*/  BSSY B2, `(.L_x_4409) ;  /* 0x0000006000027945 */ /* 0x000fe20003800000 */
[----:B------:R-:W-:Y:S02]  /*19040*/  IMAD R20, R23, 0x900, R9 ;  /* 0x0000090017147824 */ /* 0x000fe400078e0209 */
[----:B------:R-:W-:Y:S01]  /*19050*/  IMAD.MOV.U32 R21, RZ, RZ, 0x40000040 ;  /* 0x40000040ff157424 */ /* 0x000fe200078e00ff */
[----:B-1----:R-:W-:Y:S06]  /*19060*/  @P2 BRA `(.L_x_4410) ;  /* 0x0000000000082947 */ /* 0x002fec0003800000 */
[----:B------:R-:W1:Y:S02]  /*19070*/  SYNCS.PHASECHK.TRANS64.TRYWAIT P2, [R3+URZ+0x30830], R4 ;  /* 0x03083004030075a7 */ /* 0x000e64000804017f */
[----:B-1----:R-:W-:Y:S05]  /*19080*/  @!P2 BRA `(.L_x_4411) ;  /* 0x0000010c00d4a947 */ /* 0x002fea0003800000 */
.L_x_4410:
[----:B------:R-:W-:Y:S05]  /*19090*/  BSYNC B2 ;  /* 0x0000000000027941 */ /* 0x000fea0003800000 */
.L_x_4409:
[----:B------:R-:W2:Y:S04]  /*190a0*/  LDL.64 R120, [R1+0x30] ;  /* 0x0000300001787983 */ /* 0x000ea80000100a00 */
[----:B------:R3:W-:Y:S04]  /*190b0*/  STL.64 [R1+0x48], R8 ;  /* 0x0000480801007387 */ /* 0x0007e80000100a00 */
[----:B---3--:R-:W3:Y:S04]  /*190c0*/  LDL.64 R8, [R1+0x28] ;  /* 0x0000280001087983 */ /* 0x008ee80000100a00 */
[----:B------:R4:W-:Y:S04]  /*190d0*/  STL [R1+0x44], R6 ;  /* 0x0000440601007387 */ /* 0x0009e80000100800 */
[----:B----4-:R-:W4:Y:S01]  /*190e0*/  LDL.64 R6, [R1+0x20] ;  /* 0x0000200001067983 */ /* 0x010f220000100a00 */
[----:B------:R-:W-:-:S02]  /*190f0*/  R2UR UR6, R20 ;  /* 0x00000000140672ca */ /* 0x000fc400000e0000 */
[----:B------:R-:W-:Y:S01]  /*19100*/  R2UR UR7, R21 ;  /* 0x00000000150772ca */ /* 0x000fe200000e0000 */
[----:B------:R0:W-:Y:S04]  /*19110*/  STL [R1+0x40], R5 ;  /* 0x0000400501007387 */ /* 0x0001e80000100800 */
[----:B01----:R-:W4:Y:S01]  /*19120*/  LDL.64 R4, [R1+0x18] ;  /* 0x0000180001047983 */ /* 0x003f220000100a00 */
        /* <DEDUP_REMOVED lines=11> */
[----:B------:R-:W-:Y:S01]  /*191e0*/  IMAD.MOV.U32 R203, RZ, RZ, 0x40000040 ;  /* 0x40000040ffcb7424 */ /* 0x000fe200078e00ff */
[----:B------:R-:W-:Y:S01]  /*191f0*/  IADD3 R202, R20, 0x4, RZ ;  /* 0x0000000414ca7810 */ /* 0x000fe20007ffe0ff */
        /* <DEDUP_REMOVED lines=18> */
[----:B------:R-:W-:Y:S01]  /*19320*/  IMAD.MOV.U32 R203, RZ, RZ, 0x40000040 ;  /* 0x40000040ffcb7424 */ /* 0x000fe200078e00ff */
[----:B------:R-:W-:Y:S01]  /*19330*/  IADD3 R202, R20, 0x300, RZ ;  /* 0x0000030014ca7810 */ /* 0x000fe20007ffe0ff */
        /* <DEDUP_REMOVED lines=17> */
[----:B------:R-:W-:Y:S01]  /*19450*/  IMAD.MOV.U32 R203, RZ, RZ, 0x40000040 ;  /* 0x40000040ffcb7424 */ /* 0x000fe200078e00ff */
[----:B------:R-:W-:Y:S01]  /*19460*/  IADD3 R202, R20, 0x304, RZ ;  /* 0x0000030414ca7810 */ /* 0x000fe20007ffe0ff */
[----:B------:R0:W5:Y:S01]  /*19470*/  LDL.LU R6, [R1+0x44] ;  /* 0x0000440001067983 */ /* 0x0001620000300800 */
        /* <DEDUP_REMOVED lines=8> */
[----:B------:R0:W5:Y:S01]  /*19500*/  LDL.LU R5, [R1+0x40] ;  /* 0x0000400001057983 */ /* 0x0001620000300800 */
        /* <DEDUP_REMOVED lines=8> */
[----:B------:R-:W-:Y:S01]  /*19590*/  IMAD.MOV.U32 R203, RZ, RZ, 0x40000040 ;  /* 0x40000040ffcb7424 */ /* 0x000fe200078e00ff */
[----:B------:R-:W-:Y:S01]  /*195a0*/  IADD3 R202, R20, 0x600, RZ ;  /* 0x0000060014ca7810 */ /* 0x000fe20007ffe0ff */
        /* <DEDUP_REMOVED lines=136> */
.L_x_4412:
[----:B------:R-:W-:Y:S02]  /*19e30*/  SHF.L.U32 R0, R12, 0x1f, RZ ;  /* 0x0000001f0c007819 */ /* 0x000fe400000006ff */
[----:B------:R-:W-:-:S04]  /*19e40*/  LEA R20, R13, R17, 0x3 ;  /* 0x000000110d147211 */ /* 0x000fc800078e18ff */
[----:B------:R0:W1:Y:S01]  /*19e50*/  SYNCS.PHASECHK.TRANS64.TRYWAIT P2, [R20+URZ+0x30850], R0 ;  /* 0x03085000140075a7 */ /* 0x000062000804017f */
[----:B------:R-:W-:Y:S05]  /*19e60*/  @!P0 BRA `(.L_x_4413) ;  /* 0x0000000000048947 */ /* 0x000fea0003800000 */
[----:B------:R-:W-:Y:S01]  /*19e70*/  BPT.TRAP 0x1 ;  /* 0x000000040000795c */ /* 0x000fe20000300000 */
.L_x_4413:
[----:B------:R-:W-:Y:S04]  /*19e80*/  BSSY B2, `(.L_x_4414) ;  /* 0x0000004000027945 */ /* 0x000fe80003800000 */
[----:B-1----:R-:W-:Y:S05]  /*19e90*/  @P2 BRA `(.L_x_4415) ;  /* 0x0000000000082947 */ /* 0x002fea0003800000 */
[----:B------:R-:W1:Y:S02]  /*19ea0*/  SYNCS.PHASECHK.TRANS64.TRYWAIT P2, [R20+URZ+0x30850], R0 ;  /* 0x03085000140075a7 */ /* 0x000e64000804017f */
[----:B-1----:R-:W-:Y:S05]  /*19eb0*/  @!P2 BRA `(.L_x_4416) ;  /* 0x00000100005ca947 */ /* 0x002fea0003800000 */
.L_x_4415:
[----:B------:R-:W-:Y:S05]  /*19ec0*/  BSYNC B2 ;  /* 0x0000000000027941 */ /* 0x000fea0003800000 */
.L_x_4414:
[----:B01----:R-:W-:Y:S01]  /*19ed0*/  VIADD R0, R17, 0x400 ;  /* 0x0000040011007836 */ /* 0x003fe20000000000 */
[----:B------:R-:W-:Y:S01]  /*19ee0*/  WARPGROUP.ARRIVE ;  /* 0x00000000000079c5 */ /* 0x000fe20000000000 */
[----:B------:R-:W-:Y:S01]  /*19ef0*/  MOV R3, 0x40000040 ;  /* 0x4000004000037802 */ /* 0x000fe20000000f00 */
[----:B------:R-:W-:Y:S01]  /*19f00*/  FMUL.FTZ R21, R120, UR51 ;  /* 0x0000003378157c20 */ /* 0x000fe20008410000 */
[----:B------:R-:W-:Y:S01]  /*19f10*/  FMUL.FTZ R120, R121, UR51 ;  /* 0x0000003379787c20 */ /* 0x000fe20008410000 */
[----:B------:R-:W-:Y:S01]  /*19f20*/  SHF.R.U32.HI R0, RZ, 0x4, R0 ;  /* 0x00000004ff007819 */ /* 0x000fe20000011600 */
[----:B------:R-:W-:Y:S01]  /*19f30*/  FMUL.FTZ R121, R123, UR51 ;  /* 0x000000337b797c20 */ /* 0x000fe20008410000 */
[----:B------:R-:W-:Y:S01]  /*19f40*/  FMUL.FTZ R123, R124, UR51 ;  /* 0x000000337c7b7c20 */ /* 0x000fe20008410000 */
[----:B------:R-:W-:Y:S01]  /*19f50*/  FMUL.FTZ R124, R125, UR51 ;  /* 0x000000337d7c7c20 */ /* 0x000fe20008410000 */
[----:B------:R-:W-:Y:S01]  /*19f60*/  LOP3.LUT R0, R0, 0x3fff, RZ, 0xc0, !PT ;  /* 0x00003fff00007812 */ /* 0x000fe200078ec0ff */
[----:B------:R-:W0:Y:S01]  /*19f70*/  MUFU.TANH R21, R21 ;  /* 0x0000001500157308 */ /* 0x000e220000002400 */
        /* <DEDUP_REMOVED lines=8> */
[----:B------:R-:W1:Y:S01]  /*1a000*/  MUFU.TANH R120, R120 ;  /* 0x0000007800787308 */ /* 0x000e620000002400 */
[----:B------:R-:W-:-:S02]  /*1a010*/  IMAD.MOV.U32 R13, RZ, RZ, 0x40000040 ;  /* 0x40000040ff0d7424 */ /* 0x000fc400078e00ff */
[----:B------:R-:W-:Y:S01]  /*1a020*/  FMUL.FTZ R132, R135, UR51 ;  /* 0x0000003387847c20 */ /* 0x000fe20008410000 */
[C---:B------:R-:W-:Y:S01]  /*1a030*/  VIADD R2, R12.reuse, 0x80 ;  /* 0x000000800c027836 */ /* 0x040fe20000000000 */
[----:B------:R-:W-:Y:S01]  /*1a040*/  R2UR UR6, R12 ;  /* 0x000000000c0672ca */ /* 0x000fe200000e0000 */
[----:B------:R-:W-:Y:S01]  /*1a050*/  FMUL.FTZ R135, R136, UR51 ;  /* 0x0000003388877c20 */ /* 0x000fe20008410000 */
[----:B------:R-:W-:Y:S01]  /*1a060*/  R2UR UR7, R13 ;  /* 0x000000000d0772ca */ /* 0x000fe200000e0000 */
        /* <DEDUP_REMOVED lines=12> */
[----:B------:R-:W-:Y:S01]  /*1a130*/  HGMMA.64x192x16.F32 R24, R188, gdesc[UR4].tnspB, R24, gsb0 ;  /* 0x42e00004bc187df0 */ /* 0x000fe20008000818 */
[----:B------:R-:W-:Y:S01]  /*1a140*/  R2UR UR6, R2 ;  /* 0x00000000020672ca */ /* 0x000fe200000e0000 */
[----:B------:R-:W-:Y:S01]  /*1a150*/  VIADD R2, R12, 0x100 ;  /* 0x000001000c027836 */ /* 0x000fe20000000000 */
[----:B------:R-:W-:Y:S01]  /*1a160*/  R2UR UR7, R3 ;  /* 0x00000000030772ca */ /* 0x000fe200000e0000 */
[----:B------:R-:W-:Y:S01]  /*1a170*/  IMAD.MOV.U32 R3, RZ, RZ, 0x40000040 ;  /* 0x40000040ff037424 */ /* 0x000fe200078e00ff */
[----:B------:R-:W4:Y:S01]  /*1a180*/  MUFU.TANH R127, R127 ;  /* 0x0000007f007f7308 */ /* 0x000f220000002400 */
        /* <DEDUP_REMOVED lines=22> */
[----:B------:R-:W-:Y:S01]  /*1a2f0*/  IMAD.U32 R7, RZ, RZ, UR42 ;  /* 0x0000002aff077e24 */ /* 0x000fe2000f8e00ff */
[----:B------:R-:W4:Y:S01]  /*1a300*/  MUFU.TANH R133, R133 ;  /* 0x0000008500857308 */ /* 0x000f220000002400 */
[----:B------:R-:W-:Y:S01]  /*1a310*/  FMUL.FTZ R164, R166, UR51 ;  /* 0x00000033a6a47c20 */ /* 0x000fe20008410000 */
[----:B------:R-:W-:Y:S01]  /*1a320*/  FMUL.FTZ R159, R159, UR51 ;  /* 0x000000339f9f7c20 */ /* 0x000fe20008410000 */
[----:B------:R-:W-:Y:S01]  /*1a330*/  FMUL.FTZ R162, R162, UR51 ;  /* 0x00000033a2a27c20 */ /* 0x000fe20008410000 */
[----:B------:R-:W-:Y:S01]  /*1a340*/  FMUL.FTZ R163, R163, UR51 ;  /* 0x00000033a3a37c20 */ /* 0x000fe20008410000 */
[----:B------:R-:W-:Y:S01]  /*1a350*/  FMUL.FTZ R165, R167, UR51 ;  /* 0x00000033a7a57c20 */ /* 0x000fe20008410000 */
[C---:B-----5:R-:W-:Y:S01]  /*1a360*/  ISETP.GT.AND P2, PT, R8.reuse, R15, PT ;  /* 0x0000000f0800720c */ /* 0x060fe20003f44270 */
[----:B------:R-:W-:Y:S01]  /*1a370*/  VIADD R8, R8, 0xffffffff ;  /* 0xffffffff08087836 */ /* 0x000fe20000000000 */
[----:B------:R-:W4:Y:S08]  /*1a380*/  MUFU.TANH R135, R135 ;  /* 0x0000008700877308 */ /* 0x000f300000002400 */
        /* <DEDUP_REMOVED lines=20> */
[----:B------:R-:W4:Y:S01]  /*1a4d0*/  MUFU.TANH R129, R129 ;  /* 0x0000008100817308 */ /* 0x000f220000002400 */
[----:B------:R-:W-:-:S02]  /*1a4e0*/  WARPGROUP.DEPBAR.LE gsb0, 0x0 ;  /* 0x00008000000079c5 */ /* 0x000fc40000010000 */
[----:B------:R-:W-:-:S05]  /*1a4f0*/  WARPGROUP.ARRIVE ;  /* 0x00000000000079c5 */ /* 0x000fca0000000000 */
[----:B------:R-:W4:Y:S01]  /*1a500*/  MUFU.TANH R130, R130 ;  /* 0x0000008200827308 */ /* 0x000f220000002400 */
[----:B------:R-:W-:Y:S01]  /*1a510*/  HGMMA.64x192x16.F32 R24, R184, gdesc[UR4].tnspB, R24, gsb0 ;  /* 0x42e00004b8187df0 */ /* 0x000fe20008000818 */
[----:B------:R-:W-:Y:S01]  /*1a520*/  R2UR UR6, R2 ;  /* 0x00000000020672ca */ /* 0x000fe200000e0000 */
[----:B------:R-:W-:Y:S01]  /*1a530*/  VIADD R2, R12, 0x180 ;  /* 0x000001800c027836 */ /* 0x000fe20000000000 */
[----:B------:R-:W-:Y:S02]  /*1a540*/  R2UR UR7, R3 ;  /* 0x00000000030772ca */ /* 0x000fe400000e0000 */
[----:B0-----:R-:W-:Y:S02]  /*1a550*/  FMNMX.FTZ R3, R21, R10, !PT ;  /* 0x0000000a15037209 */ /* 0x001fe40007810000 */
[----:B------:R-:W0:Y:S02]  /*1a560*/  MUFU.TANH R132, R132 ;  /* 0x0000008400847308 */ /* 0x000e240000002400 */
[----:B-1----:R-:W-:-:S04]  /*1a570*/  FMNMX.FTZ R0, R120, R3, !PT ;  /* 0x0000000378007209 */ /* 0x002fc80007810000 */
[----:B--2---:R-:W-:Y:S02]  /*1a580*/  FMNMX.FTZ R3, R123, R0, !PT ;  /* 0x000000007b037209 */ /* 0x004fe40007810000 */
[----:B------:R-:W1:Y:S02]  /*1a590*/  MUFU.TANH R134, R134 ;  /* 0x0000008600867308 */ /* 0x000e640000002400 */
[----:B---3--:R-:W-:-:S04]  /*1a5a0*/  FMNMX.FTZ R0, R124, R3, !PT ;  /* 0x000000037c007209 */ /* 0x008fc80007810000 */
[----:B----4-:R-:W-:Y:S02]  /*1a5b0*/  FMNMX.FTZ R3, R127, R0, !PT ;  /* 0x000000007f037209 */ /* 0x010fe40007810000 */
[----:B------:R-:W2:Y:S02]  /*1a5c0*/  MUFU.TANH R137, R137 ;  /* 0x0000008900897308 */ /* 0x000ea40000002400 */
[----:B------:R-:W-:-:S04]  /*1a5d0*/  FMNMX.FTZ R0, R128, R3, !PT ;  /* 0x0000000380007209 */ /* 0x000fc80007810000 */
[----:B------:R-:W-:Y:S02]  /*1a5e0*/  FMNMX.FTZ R0, R131, R0, !PT ;  /* 0x0000000083007209 */ /* 0x000fe40007810000 */
[----:B------:R-:W3:Y:S02]  /*1a5f0*/  MUFU.TANH R138, R138 ;  /* 0x0000008a008a7308 */ /* 0x000ee40000002400 */
[----:B------:R-:W-:-:S04]  /*1a600*/  FMNMX.FTZ R0, R133, R0, !PT ;  /* 0x0000000085007209 */ /* 0x000fc80007810000 */
[----:B------:R-:W-:Y:S02]  /*1a610*/  FMNMX.FTZ R3, R135, R0, !PT ;  /* 0x0000000087037209 */ /* 0x000fe40007810000 */
[----:B------:R-:W4:Y:S02]  /*1a620*/  MUFU.TANH R143, R143 ;  /* 0x0000008f008f7308 */ /* 0x000f240000002400 */
[----:B------:R-:W-:-:S04]  /*1a630*/  FMNMX.FTZ R0, R136, R3, !PT ;  /* 0x0000000388007209 */ /* 0x000fc80007810000 */
[----:B------:R-:W-:Y:S02]  /*1a640*/  FMNMX.FTZ R3, R139, R0, !PT ;  /* 0x000000008b037209 */ /* 0x000fe40007810000 */
[----:B------:R-:W-:Y:S02]  /*1a650*/  MUFU.TANH R146, R146 ;  /* 0x0000009200927308 */ /* 0x000fe40000002400 */
        /* <DEDUP_REMOVED lines=17> */
[----:B------:R-:W-:Y:S01]  /*1a770*/  MOV R3, 0x40000040 ;  /* 0x4000004000037802 */ /* 0x000fe20000000f00 */
[----:B------:R-:W-:Y:S01]  /*1a780*/  MUFU.TANH R158, R158 ;  /* 0x0000009e009e7308 */ /* 0x000fe20000002400 */
[----:B------:R-:W-:-:S05]  /*1a790*/  FMNMX.FTZ R0, R161, R0, !PT ;  /* 0x00000000a1007209 */ /* 0x000fca0007810000 */
[----:B------:R-:W0:Y:S02]  /*1a7a0*/  SHFL.BFLY PT, R4, R0, 0x2, 0x1f ;  /* 0x0c401f0000047f89 */ /* 0x000e2400000e0000 */
[----:B------:R-:W-:Y:S08]  /*1a7b0*/  MUFU.TANH R159, R159 ;  /* 0x0000009f009f7308 */ /* 0x000ff00000002400 */
[----:B------:R-:W-:Y:S08]  /*1a7c0*/  MUFU.TANH R162, R162 ;  /* 0x000000a200a27308 */ /* 0x000ff00000002400 */
[----:B------:R-:W-:Y:S01]  /*1a7d0*/  MUFU.TANH R163, R163 ;  /* 0x000000a300a37308 */ /* 0x000fe20000002400 */
[----:B0-----:R-:W-:-:S07]  /*1a7e0*/  FMNMX.FTZ R4, R0, R4, !PT ;  /* 0x0000000400047209 */ /* 0x001fce0007810000 */
[----:B------:R-:W-:Y:S08]  /*1a7f0*/  MUFU.TANH R164, R164 ;  /* 0x000000a400a47308 */ /* 0x000ff00000002400 */
[----:B------:R-:W-:Y:S01]  /*1a800*/  MUFU.TANH R165, R165 ;  /* 0x000000a500a57308 */ /* 0x000fe20000002400 */
[----:B------:R-:W-:Y:S02]  /*1a810*/  WARPGROUP.DEPBAR.LE gsb0, 0x0 ;  /* 0x00008000000079c5 */ /* 0x000fe40000010000 */
[----:B------:R-:W-:-:S06]  /*1a820*/  WARPGROUP.ARRIVE ;  /* 0x00000000000079c5 */ /* 0x000fcc0000000000 */
[----:B------:R-:W-:Y:S01]  /*1a830*/  HGMMA.64x192x16.F32 R24, R180, gdesc[UR4].tnspB, R24, gsb0 ;  /* 0x42e00004b4187df0 */ /* 0x000fe20008000818 */
[----:B------:R-:W-:Y:S02]  /*1a840*/  R2UR UR6, R2 ;  /* 0x00000000020672ca */ /* 0x000fe400000e0000 */
[----:B------:R-:W-:Y:S02]  /*1a850*/  R2UR UR7, R3 ;  /* 0x00000000030772ca */ /* 0x000fe400000e0000 */
[----:B------:R-:W0:Y:S01]  /*1a860*/  SHFL.BFLY PT, R3, R4, 0x1, 0x1f ;  /* 0x0c201f0004037f89 */ /* 0x000e2200000e0000 */
[----:B------:R-:W-:Y:S02]  /*1a870*/  FMNMX.FTZ R2, R13, R11, !PT ;  /* 0x0000000b0d027209 */ /* 0x000fe40007810000 */
[----:B0-----:R-:W-:Y:S02]  /*1a880*/  FMNMX.FTZ R4, R4, R3, !PT ;  /* 0x0000000304047209 */ /* 0x001fe40007810000 */
[----:B------:R-:W-:-:S03]  /*1a890*/  FMNMX.FTZ R3, R121, R2, !PT ;  /* 0x0000000279037209 */ /* 0x000fc60007810000 */
[----:B------:R-:W-:Y:S01]  /*1a8a0*/  FMUL.FTZ R166, R4, R7 ;  /* 0x0000000704a67220 */ /* 0x000fe20000410000 */
[----:B------:R-:W-:Y:S01]  /*1a8b0*/  FMNMX.FTZ R2, R122, R3, !PT ;  /* 0x000000037a027209 */ /* 0x000fe20007810000 */
[----:B------:R-:W-:Y:S02]  /*1a8c0*/  FADD.FTZ R0, -R4, R10 ;  /* 0x0000000a04007221 */ /* 0x000fe40000010100 */
[-CC-:B------:R-:W-:Y:S01]  /*1a8d0*/  FFMA.FTZ R190, R123, R7.reuse, -R166.reuse ;  /* 0x000000077bbe7223 */ /* 0x180fe200000108a6 */
[----:B------:R-:W-:Y:S01]  /*1a8e0*/  FMNMX.FTZ R3, R125, R2, !PT ;  /* 0x000000027d037209 */ /* 0x000fe20007810000 */
[-CC-:B------:R-:W-:Y:S01]  /*1a8f0*/  FFMA.FTZ R123, R124, R7.reuse, -R166.reuse ;  /* 0x000000077c7b7223 */ /* 0x180fe200000108a6 */
[-CC-:B------:R-:W-:Y:S01]  /*1a900*/  FFMA.FTZ R184, R127, R7.reuse, -R166.reuse ;  /* 0x000000077fb87223 */ /* 0x180fe200000108a6 */
[----:B------:R-:W-:Y:S01]  /*1a910*/  FMUL.FTZ R0, R0, R7 ;  /* 0x0000000700007220 */ /* 0x000fe20000410000 */
[----:B------:R-:W-:Y:S01]  /*1a920*/  FMNMX.FTZ R2, R126, R3, !PT ;  /* 0x000000037e027209 */ /* 0x000fe20007810000 */
[-CC-:B------:R-:W-:Y:S01]  /*1a930*/  FFMA.FTZ R188, R21, R7.reuse, -R166.reuse ;  /* 0x0000000715bc7223 */ /* 0x180fe200000108a6 */
[-CC-:B------:R-:W-:Y:S01]  /*1a940*/  FFMA.FTZ R21, R120, R7.reuse, -R166.reuse ;  /* 0x0000000778157223 */ /* 0x180fe200000108a6 */
[-CC-:B------:R-:W-:Y:S01]  /*1a950*/  FFMA.FTZ R120, R128, R7.reuse, -R166.reuse ;  /* 0x0000000780787223 */ /* 0x180fe200000108a6 */
        /* <DEDUP_REMOVED lines=10> */
[----:B------:R-:W0:Y:S01]  /*1aa00*/  MUFU.EX2 R188, R188 ;  /* 0x000000bc00bc7308 */ /* 0x000e220000000800 */
[--C-:B------:R-:W-:Y:S01]  /*1aa10*/  FFMA.FTZ R160, R160, R7, -R166.reuse ;  /* 0x00000007a0a07223 */ /* 0x100fe200000108a6 */
[----:B-1----:R-:W-:Y:S01]  /*1aa20*/  FMNMX.FTZ R2, R134, R3, !PT ;  /* 0x0000000386027209 */ /* 0x002fe20007810000 */
[----:B------:R-:W-:-:S03]  /*1aa30*/  FFMA.FTZ R161, R161, R7, -R166 ;  /* 0x00000007a1a17223 */ /* 0x000fc600000108a6 */
[----:B--2---:R-:W-:Y:S02]  /*1aa40*/  FMNMX.FTZ R3, R137, R2, !PT ;  /* 0x0000000289037209 */ /* 0x004fe40007810000 */
[----:B------:R-:W1:Y:S02]  /*1aa50*/  MUFU.EX2 R21, R21 ;  /* 0x0000001500157308 */ /* 0x000e640000000800 */
[----:B---3--:R-:W-:-:S04]  /*1aa60*/  FMNMX.FTZ R2, R138, R3, !PT ;  /* 0x000000038a027209 */ /* 0x008fc80007810000 */
[----:B----4-:R-:W-:Y:S02]  /*1aa70*/  FMNMX.FTZ R3, R143, R2, !PT ;  /* 0x000000028f037209 */ /* 0x010fe40007810000 */
[----:B------:R-:W-:Y:S01]  /*1aa80*/  MUFU.EX2 R190, R190 ;  /* 0x000000be00be7308 */ /* 0x000fe20000000800 */
[----:B0-----:R-:W-:Y:S01]  /*1aa90*/  FFMA.FTZ R6, R0, R6, R188 ;  /* 0x0000000600067223 */ /* 0x001fe200000100bc */
[----:B------:R-:W-:-:S04]  /*1aaa0*/  FMNMX.FTZ R2, R146, R3, !PT ;  /* 0x0000000392027209 */ /* 0x000fc80007810000 */
[----:B------:R-:W-:Y:S02]  /*1aab0*/  FMNMX.FTZ R3, R147, R2, !PT ;  /* 0x0000000293037209 */ /* 0x000fe40007810000 */
[----:B------:R-:W-:Y:S01]  /*1aac0*/  MUFU.EX2 R123, R123 ;  /* 0x0000007b007b7308 */ /* 0x000fe20000000800 */
[----:B-1----:R-:W-:Y:S02]  /*1aad0*/  F2FP.F16.F32.PACK_AB R188, R21, R188 ;  /* 0x000000bc15bc723e */ /* 0x002fe400000000ff */
[----:B------:R-:W-:-:S04]  /*1aae0*/  FMNMX.FTZ R2, R150, R3, !PT ;  /* 0x0000000396027209 */ /* 0x000fc80007810000 */
[----:B------:R-:W-:Y:S01]  /*1aaf0*/  FMNMX.FTZ R3, R151, R2, !PT ;  /* 0x0000000297037209 */ /* 0x000fe20007810000 */
[----:B------:R-:W-:Y:S03]  /*1ab00*/  MUFU.EX2 R184, R184 ;  /* 0x000000b800b87308 */ /* 0x000fe60000000800 */
[----:B------:R-:W-:-:S04]  /*1ab10*/  FMNMX.FTZ R2, R154, R3, !PT ;  /* 0x000000039a027209 */ /* 0x000fc80007810000 */
[----:B------:R-:W-:Y:S01]  /*1ab20*/  FMNMX.FTZ R3, R155, R2, !PT ;  /* 0x000000029b037209 */ /* 0x000fe20007810000 */
[C---:B------:R-:W-:Y:S01]  /*1ab30*/  VIADD R2, R12.reuse, 0x200 ;  /* 0x000002000c027836 */ /* 0x040fe20000000000 */
[----:B------:R-:W-:Y:S01]  /*1ab40*/  IADD3 R12, R12, 0x280, RZ ;  /* 0x000002800c0c7810 */ /* 0x000fe20007ffe0ff */
[----:B------:R-:W-:Y:S01]  /*1ab50*/  MUFU.EX2 R120, R120 ;  /* 0x0000007800787308 */ /* 0x000fe20000000800 */
[----:B------:R-:W-:Y:S01]  /*1ab60*/  FMNMX.FTZ R124, R158, R3, !PT ;  /* 0x000000039e7c7209 */ /* 0x000fe20007810000 */
[----:B------:R-:W-:-:S03]  /*1ab70*/  IMAD.MOV.U32 R3, RZ, RZ, 0x40000040 ;  /* 0x40000040ff037424 */ /* 0x000fc600078e00ff */
[----:B------:R-:W-:-:S03]  /*1ab80*/  FMNMX.FTZ R127, R159, R124, !PT ;  /* 0x0000007c9f7f7209 */ /* 0x000fc60007810000 */
[----:B------:R-:W-:Y:S08]  /*1ab90*/  MUFU.EX2 R186, R186 ;  /* 0x000000ba00ba7308 */ /* 0x000ff00000000800 */
[----:B------:R-:W-:Y:S08]  /*1aba0*/  MUFU.EX2 R10, R10 ;  /* 0x0000000a000a7308 */ /* 0x000ff00000000800 */
[----:B------:R0:W-:Y:S08]  /*1abb0*/  MUFU.EX2 R124, R136 ;  /* 0x00000088007c7308 */ /* 0x0001f00000000800 */
[----:B------:R-:W-:Y:S01]  /*1abc0*/  MUFU.EX2 R128, R128 ;  /* 0x0000008000807308 */ /* 0x000fe20000000800 */
[----:B0-----:R-:W-:-:S07]  /*1abd0*/  FFMA.FTZ R136, R157, R7, -R166 ;  /* 0x000000079d887223 */ /* 0x001fce00000108a6 */
        /* <DEDUP_REMOVED lines=8> */
[--C-:B------:R-:W-:Y:S02]  /*1ac60*/  FFMA.FTZ R135, R153, R7, -R166.reuse ;  /* 0x0000000799877223 */ /* 0x100fe400000108a6 */
[----:B------:R-:W-:Y:S01]  /*1ac70*/  HGMMA.64x192x16.F32 R24, R176, gdesc[UR4].tnspB, R24, gsb0 ;  /* 0x42e00004b0187df0 */ /* 0x000fe20008000818 */
[----:B------:R-:W-:Y:S01]  /*1ac80*/  R2UR UR6, R2 ;  /* 0x00000000020672ca */ /* 0x000fe200000e0000 */
[----:B------:R-:W-:Y:S01]  /*1ac90*/  MUFU.EX2 R182, R182 ;  /* 0x000000b600b67308 */ /* 0x000fe20000000800 */
[----:B------:R-:W-:Y:S02]  /*1aca0*/  R2UR UR7, R3 ;  /* 0x00000000030772ca */ /* 0x000fe400000e0000 */
[----:B------:R-:W-:Y:S01]  /*1acb0*/  FMNMX.FTZ R2, R162, R127, !PT ;  /* 0x0000007fa2027209 */ /* 0x000fe20007810000 */
[----:B------:R-:W-:-:S03]  /*1acc0*/  FFMA.FTZ R127, R156, R7, -R166 ;  /* 0x000000079c7f7223 */ /* 0x000fc600000108a6 */
[----:B------:R-:W-:Y:S01]  /*1acd0*/  FMNMX.FTZ R3, R163, R2, !PT ;  /* 0x00000002a3037209 */ /* 0x000fe20007810000 */
[----:B------:R-:W-:Y:S03]  /*1ace0*/  MUFU.EX2 R180, R180 ;  /* 0x000000b400b47308 */ /* 0x000fe60000000800 */
[----:B------:R-:W-:-:S04]  /*1acf0*/  FMNMX.FTZ R2, R164, R3, !PT ;  /* 0x00000003a4027209 */ /* 0x000fc80007810000 */
[----:B------:R-:W-:Y:S01]  /*1ad00*/  FMNMX.FTZ R2, R165, R2, !PT ;  /* 0x00000002a5027209 */ /* 0x000fe20007810000 */
[----:B------:R-:W-:Y:S04]  /*1ad10*/  MUFU.EX2 R139, R139 ;  /* 0x0000008b008b7308 */ /* 0x000fe80000000800 */
[----:B------:R-:W0:Y:S04]  /*1ad20*/  SHFL.BFLY PT, R3, R2, 0x2, 0x1f ;  /* 0x0c401f0002037f89 */ /* 0x000e2800000e0000 */
[----:B------:R-:W-:Y:S08]  /*1ad30*/  MUFU.EX2 R135, R135 ;  /* 0x0000008700877308 */ /* 0x000ff00000000800 */
[----:B------:R-:W-:Y:S01]  /*1ad40*/  MUFU.EX2 R127, R127 ;  /* 0x0000007f007f7308 */ /* 0x000fe20000000800 */
[----:B0-----:R-:W-:-:S05]  /*1ad50*/  FMNMX.FTZ R140, R2, R3, !PT ;  /* 0x00000003028c7209 */ /* 0x001fca0007810000 */
[----:B------:R-:W0:Y:S02]  /*1ad60*/  SHFL.BFLY PT, R3, R140, 0x1, 0x1f ;  /* 0x0c201f008c037f89 */ /* 0x000e2400000e0000 */
[----:B0-----:R-:W-:Y:S02]  /*1ad70*/  FMNMX.FTZ R3, R140, R3, !PT ;  /* 0x000000038c037209 */ /* 0x001fe40007810000 */
[----:B------:R-:W-:Y:S03]  /*1ad80*/  MUFU.EX2 R140, R160 ;  /* 0x000000a0008c7308 */ /* 0x000fe60000000800 */
[----:B------:R-:W-:-:S04]  /*1ad90*/  FADD.FTZ R2, -R3, R11 ;  /* 0x0000000b03027221 */ /* 0x000fc80000010100 */
[----:B------:R-:W-:Y:S01]  /*1ada0*/  FMUL.FTZ R2, R2, R7 ;  /* 0x0000000702027220 */ /* 0x000fe20000410000 */
[----:B------:R-:W-:Y:S08]  /*1adb0*/  MUFU.EX2 R11, R161 ;  /* 0x000000a1000b7308 */ /* 0x000ff00000000800 */
[----:B------:R-:W-:Y:S01]  /*1adc0*/  MUFU.EX2 R2, R2 ;  /* 0x0000000200027308 */ /* 0x000fe20000000800 */
[----:B------:R-:W-:-:S02]  /*1add0*/  WARPGROUP.DEPBAR.LE gsb0, 0x0 ;  /* 0x00008000000079c5 */ /* 0x000fc40000010000 */
[----:B------:R-:W-:Y:S01]  /*1ade0*/  WARPGROUP.ARRIVE ;  /* 0x00000000000079c5 */ /* 0x000fe20000000000 */
[-CC-:B------:R-:W-:Y:S01]  /*1adf0*/  FFMA.FTZ R178, R144, R7.reuse, -R166.reuse ;  /* 0x0000000790b27223 */ /* 0x180fe200000108a6 */
[-C--:B------:R-:W-:Y:S01]  /*1ae00*/  FMUL.FTZ R144, R3, R7.reuse ;  /* 0x0000000703907220 */ /* 0x080fe20000410000 */
[----:B------:R-:W-:-:S03]  /*1ae10*/  FFMA.FTZ R176, R141, R7, -R166 ;  /* 0x000000078db07223 */ /* 0x000fc600000108a6 */
[----:B------:R-:W-:Y:S01]  /*1ae20*/  HGMMA.64x192x16.F32 R24, R172, gdesc[UR4].tnspB, R24, gsb0 ;  /* 0x42e00004ac187df0 */ /* 0x000fe20008000818 */
[-CC-:B------:R-:W-:Y:S01]  /*1ae30*/  FFMA.FTZ R189, R13, R7.reuse, -R144.reuse ;  /* 0x000000070dbd7223 */ /* 0x180fe20000010890 */
[----:B------:R-:W-:Y:S01]  /*1ae40*/  IMAD.MOV.U32 R13, RZ, RZ, 0x40000040 ;  /* 0x40000040ff0d7424 */ /* 0x000fe200078e00ff */
[----:B------:R-:W-:Y:S01]  /*1ae50*/  R2UR UR6, R12 ;  /* 0x000000000c0672ca */ /* 0x000fe200000e0000 */
[-CC-:B------:R-:W-:Y:S01]  /*1ae60*/  FFMA.FTZ R142, R121, R7.reuse, -R144.reuse ;  /* 0x00000007798e7223 */ /* 0x180fe20000010890 */
[-CC-:B------:R-:W-:Y:S01]  /*1ae70*/  FFMA.FTZ R191, R122, R7.reuse, -R144.reuse ;  /* 0x000000077abf7223 */ /* 0x180fe20000010890 */
[-CC-:B------:R-:W-:Y:S01]  /*1ae80*/  FFMA.FTZ R185, R126, R7.reuse, -R144.reuse ;  /* 0x000000077eb97223 */ /* 0x180fe20000010890 */
[----:B------:R-:W-:Y:S01]  /*1ae90*/  R2UR UR7, R13 ;  /* 0x000000000d0772ca */ /* 0x000fe200000e0000 */
[----:B------:R-:W0:Y:S01]  /*1aea0*/  MUFU.EX2 R189, R189 ;  /* 0x000000bd00bd7308 */ /* 0x000e220000000800 */
[----:B------:R-:W-:Y:S02]  /*1aeb0*/  @!P1 IMAD R13, R14, 0x8, R17 ;  /* 0x000000080e0d9824 */ /* 0x000fe400078e0211 */
[-CC-:B------:R-:W-:Y:S01]  /*1aec0*/  FFMA.FTZ R122, R129, R7.reuse, -R144.reuse ;  /* 0x00000007817a7223 */ /* 0x180fe20000010890 */
[-CC-:B------:R-:W-:Y:S01]  /*1aed0*/  FFMA.FTZ R187, R130, R7.reuse, -R144.reuse ;  /* 0x0000000782bb7223 */ /* 0x180fe20000010890 */
[----:B------:R-:W-:Y:S01]  /*1aee0*/  FFMA.FTZ R126, R132, R7, -R144 ;  /* 0x00000007847e7223 */ /* 0x000fe20000010890 */
[----:B------:R-:W-:-:S02]  /*1aef0*/  @!P1 VIADD R13, R13, 0x30840 ;  /* 0x000308400d0d9836 */ /* 0x000fc40000000000 */
[-CC-:B------:R-:W-:Y:S01]  /*1af00*/  FFMA.FTZ R181, R134, R7.reuse, -R144.reuse ;  /* 0x0000000786b57223 */ /* 0x180fe20000010890 */
[-CC-:B------:R-:W-:Y:S01]  /*1af10*/  FFMA.FTZ R12, R137, R7.reuse, -R144.reuse ;  /* 0x00000007890c7223 */ /* 0x180fe20000010890 */
[----:B------:R-:W1:Y:S01]  /*1af20*/  MUFU.EX2 R142, R142 ;  /* 0x0000008e008e7308 */ /* 0x000e620000000800 */
[-CC-:B------:R-:W-:Y:S01]  /*1af30*/  FFMA.FTZ R183, R138, R7.reuse, -R144.reuse ;  /* 0x000000078ab77223 */ /* 0x180fe20000010890 */
[----:B------:R-:W-:Y:S01]  /*1af40*/  @!P1 PRMT R13, RZ, 0x654, R13 ;  /* 0x00000654ff0d9816 */ /* 0x000fe2000000000d */
[-CC-:B------:R-:W-:Y:S01]  /*1af50*/  FFMA.FTZ R130, R143, R7.reuse, -R144.reuse ;  /* 0x000000078f827223 */ /* 0x180fe20000010890 */
[-CC-:B------:R-:W-:Y:S01]  /*1af60*/  FFMA.FTZ R177, R146, R7.reuse, -R144.reuse ;  /* 0x0000000792b17223 */ /* 0x180fe20000010890 */
[-CC-:B------:R-:W-:Y:S01]  /*1af70*/  FFMA.FTZ R14, R147, R7.reuse, -R144.reuse ;  /* 0x00000007930e7223 */ /* 0x180fe20000010890 */
[-CC-:B------:R-:W-:Y:S01]  /*1af80*/  FFMA.FTZ R179, R150, R7.reuse, -R144.reuse ;  /* 0x0000000796b37223 */ /* 0x180fe20000010890 */
[--C-:B------:R-:W-:Y:S01]  /*1af90*/  FFMA.FTZ R159, R159, R7, -R144.reuse ;  /* 0x000000079f9f7223 */ /* 0x100fe20000010890 */
[----:B------:R-:W-:Y:S01]  /*1afa0*/  MUFU.EX2 R191, R191 ;  /* 0x000000bf00bf7308 */ /* 0x000fe20000000800 */
[----:B0-----:R-:W-:Y:S01]  /*1afb0*/  FFMA.FTZ R5, R2, R5, R189 ;  /* 0x0000000502057223 */ /* 0x001fe200000100bd */
[-CC-:B------:R-:W-:Y:S01]  /*1afc0*/  FFMA.FTZ R162, R162, R7.reuse, -R144.reuse ;  /* 0x00000007a2a27223 */ /* 0x180fe20000010890 */
[-CC-:B------:R-:W-:Y:S01]  /*1afd0*/  FFMA.FTZ R163, R163, R7.reuse, -R144.reuse ;  /* 0x00000007a3a37223 */ /* 0x180fe20000010890 */
[----:B------:R-:W-:-:S04]  /*1afe0*/  FFMA.FTZ R164, R164, R7, -R144 ;  /* 0x00000007a4a47223 */ /* 0x000fc80000010890 */
        /* <DEDUP_REMOVED lines=18> */
[----:B------:R-:W-:Y:S01]  /*1b110*/  WARPGROUP.ARRIVE ;  /* 0x00000000000079c5 */ /* 0x000fe20000000000 */
[-C--:B------:R-:W-:Y:S01]  /*1b120*/  FFMA.FTZ R172, R148, R7.reuse, -R166 ;  /* 0x0000000794ac7223 */ /* 0x080fe200000108a6 */
[-CC-:B------:R-:W-:Y:S01]  /*1b130*/  FFMA.FTZ R148, R125, R7.reuse, -R144.reuse ;  /* 0x000000077d947223 */ /* 0x180fe20000010890 */
[-C--:B------:R-:W-:Y:S01]  /*1b140*/  FFMA.FTZ R173, R154, R7.reuse, -R144 ;  /* 0x000000079aad7223 */ /* 0x080fe20000010890 */
[-C--:B------:R-:W-:Y:S01]  /*1b150*/  FFMA.FTZ R174, R152, R7.reuse, -R166 ;  /* 0x0000000798ae7223 */ /* 0x080fe200000108a6 */
[----:B------:R-:W-:Y:S01]  /*1b160*/  FFMA.FTZ R175, R158, R7, -R144 ;  /* 0x000000079eaf7223 */ /* 0x000fe20000010890 */
[----:B------:R-:W-:Y:S01]  /*1b170*/  HGMMA.64x192x16.F32 R24, R168, gdesc[UR4].tnspB, R24, gsb0 ;  /* 0x42e00004a8187df0 */ /* 0x000fe20008000818 */
[----:B------:R-:W-:Y:S08]  /*1b180*/  MUFU.EX2 R172, R172 ;  /* 0x000000ac00ac7308 */ /* 0x000ff00000000800 */
[----:B------:R-:W1:Y:S08]  /*1b190*/  MUFU.EX2 R148, R148 ;  /* 0x0000009400947308 */ /* 0x000e700000000800 */
[----:B------:R-:W-:Y:S08]  /*1b1a0*/  MUFU.EX2 R173, R173 ;  /* 0x000000ad00ad7308 */ /* 0x000ff00000000800 */
[----:B------:R-:W-:Y:S08]  /*1b1b0*/  MUFU.EX2 R174, R174 ;  /* 0x000000ae00ae7308 */ /* 0x000ff00000000800 */
[----:B------:R-:W-:Y:S01]  /*1b1c0*/  MUFU.EX2 R175, R175 ;  /* 0x000000af00af7308 */ /* 0x000fe20000000800 */
[----:B------:R-:W-:-:S02]  /*1b1d0*/  WARPGROUP.DEPBAR.LE gsb0, 0x0 ;  /* 0x00008000000079c5 */ /* 0x000fc40000010000 */
[----:B------:R2:W-:Y:S01]  /*1b1e0*/  @!P1 SYNCS.ARRIVE.TRANS64.RED.A1T0 RZ, [R13+URZ], RZ ;  /* 0x000000ff0dff99a7 */ /* 0x0005e2000810043f */
[----:B------:R-:W-:Y:S02]  /*1b1f0*/  F2FP.F16.F32.PACK_AB R170, R11, R140 ;  /* 0x0000008c0baa723e */ /* 0x000fe400000000ff */
[----:B------:R-:W-:Y:S02]  /*1b200*/  F2FP.F16.F32.PACK_AB R168, R136, R127 ;  /* 0x0000007f88a8723e */ /* 0x000fe400000000ff */
[----:B0-----:R-:W-:Y:S01]  /*1b210*/  F2FP.F16.F32.PACK_AB R169, R163, R162 ;  /* 0x000000a2a3a9723e */ /* 0x001fe200000000ff */
[----:B--2---:R-:W-:Y:S01]  /*1b220*/  FADD.FTZ R13, R21, R6 ;  /* 0x00000006150d7221 */ /* 0x004fe20000010000 */
[----:B------:R-:W-:Y:S01]  /*1b230*/  @!P1 IADD3 R6, R20, 0x30860, RZ ;  /* 0x0003086014069810 */ /* 0x000fe20007ffe0ff */
[----:B------:R-:W-:Y:S02]  /*1b240*/  FADD.FTZ R20, R142, R5 ;  /* 0x000000058e147221 */ /* 0x000fe40000010000 */
[----:B------:R-:W-:Y:S01]  /*1b250*/  FADD.FTZ R132, R190, R13 ;  /* 0x0000000dbe847221 */ /* 0x000fe20000010000 */
[----:B------:R-:W-:Y:S01]  /*1b260*/  @!P1 PRMT R121, RZ, 0x654, R6 ;  /* 0x00000654ff799816 */ /* 0x000fe20000000006 */
[----:B------:R-:W-:Y:S01]  /*1b270*/  FADD.FTZ R5, R191, R20 ;  /* 0x00000014bf057221 */ /* 0x000fe20000010000 */
[-C--:B------:R-:W-:Y:S01]  /*1b280*/  FFMA.FTZ R6, R151, R7.reuse, -R144 ;  /* 0x0000000797067223 */ /* 0x080fe20000010890 */
[----:B------:R-:W-:Y:S01]  /*1b290*/  FADD.FTZ R13, R123, R132 ;  /* 0x000000847b0d7221 */ /* 0x000fe20000010000 */
[-CC-:B------:R-:W-:Y:S01]  /*1b2a0*/  FFMA.FTZ R20, R155, R7.reuse, -R144.reuse ;  /* 0x000000079b147223 */ /* 0x180fe20000010890 */
[----:B-1----:R-:W-:Y:S01]  /*1b2b0*/  FADD.FTZ R132, R148, R5 ;  /* 0x0000000594847221 */ /* 0x002fe20000010000 */
[----:B------:R-:W-:Y:S01]  /*1b2c0*/  FFMA.FTZ R144, R165, R7, -R144 ;  /* 0x00000007a5907223 */ /* 0x000fe20000010890 */
[----:B------:R-:W-:Y:S01]  /*1b2d0*/  FADD.FTZ R13, R184, R13 ;  /* 0x0000000db80d7221 */ /* 0x000fe20000010000 */
[----:B------:R-:W-:Y:S01]  /*1b2e0*/  MUFU.EX2 R6, R6 ;  /* 0x0000000600067308 */ /* 0x000fe20000000800 */
[----:B------:R-:W-:Y:S01]  /*1b2f0*/  FADD.FTZ R5, R185, R132 ;  /* 0x00000084b9057221 */ /* 0x000fe20000010000 */
[C---:B------:R-:W-:Y:S01]  /*1b300*/  F2FP.F16.F32.PACK_AB R184, R120.reuse, R184 ;  /* 0x000000b878b8723e */ /* 0x040fe200000000ff */
[----:B------:R-:W-:Y:S01]  /*1b310*/  FADD.FTZ R13, R120, R13 ;  /* 0x0000000d780d7221 */ /* 0x000fe20000010000 */
[----:B------:R0:W-:Y:S01]  /*1b320*/  @!P1 SYNCS.ARRIVE.TRANS64.RED.A1T0 RZ, [R121+URZ], RZ ;  /* 0x000000ff79ff99a7 */ /* 0x0001e2000810043f */
[----:B------:R-:W-:Y:S01]  /*1b330*/  FADD.FTZ R132, R122, R5 ;  /* 0x000000057a847221 */ /* 0x000fe20000010000 */
[----:B------:R-:W-:Y:S01]  /*1b340*/  F2FP.F16.F32.PACK_AB R190, R123, R190 ;  /* 0x000000be7bbe723e */ /* 0x000fe200000000ff */
[----:B------:R-:W-:Y:S01]  /*1b350*/  FADD.FTZ R13, R186, R13 ;  /* 0x0000000dba0d7221 */ /* 0x000fe20000010000 */
[----:B------:R-:W-:Y:S01]  /*1b360*/  MUFU.EX2 R20, R20 ;  /* 0x0000001400147308 */ /* 0x000fe20000000800 */
[----:B------:R-:W-:Y:S01]  /*1b370*/  FADD.FTZ R5, R187, R132 ;  /* 0x00000084bb057221 */ /* 0x000fe20000010000 */
[C---:B------:R-:W-:Y:S01]  /*1b380*/  F2FP.F16.F32.PACK_AB R186, R10.reuse, R186 ;  /* 0x000000ba0aba723e */ /* 0x040fe200000000ff */
[----:B------:R-:W-:Y:S01]  /*1b390*/  FADD.FTZ R13, R10, R13 ;  /* 0x0000000d0a0d7221 */ /* 0x000fe20000010000 */
[----:B------:R-:W-:Y:S01]  /*1b3a0*/  F2FP.F16.F32.PACK_AB R191, R148, R191 ;  /* 0x000000bf94bf723e */ /* 0x000fe200000000ff */
[----:B------:R-:W-:Y:S01]  /*1b3b0*/  FADD.FTZ R132, R126, R5 ;  /* 0x000000057e847221 */ /* 0x000fe20000010000 */
[----:B------:R-:W-:Y:S01]  /*1b3c0*/  F2FP.F16.F32.PACK_AB R185, R122, R185 ;  /* 0x000000b97ab9723e */ /* 0x000fe200000000ff */
[----:B------:R-:W-:Y:S01]  /*1b3d0*/  FADD.FTZ R13, R180, R13 ;  /* 0x0000000db40d7221 */ /* 0x000fe20000010000 */
[----:B------:R-:W1:Y:S01]  /*1b3e0*/  MUFU.EX2 R144, R144 ;  /* 0x0000009000907308 */ /* 0x000e620000000800 */
[----:B------:R-:W-:Y:S01]  /*1b3f0*/  FADD.FTZ R5, R181, R132 ;  /* 0x00000084b5057221 */ /* 0x000fe20000010000 */
[----:B------:R-:W-:Y:S01]  /*1b400*/  F2FP.F16.F32.PACK_AB R181, R12, R181 ;  /* 0x000000b50cb5723e */ /* 0x000fe200000000ff */
[----:B------:R-:W-:Y:S01]  /*1b410*/  FADD.FTZ R13, R124, R13 ;  /* 0x0000000d7c0d7221 */ /* 0x000fe20000010000 */
[----:B------:R-:W-:Y:S01]  /*1b420*/  F2FP.F16.F32.PACK_AB R187, R126, R187 ;  /* 0x000000bb7ebb723e */ /* 0x000fe200000000ff */
[----:B------:R-:W-:Y:S01]  /*1b430*/  FADD.FTZ R132, R12, R5 ;  /* 0x000000050c847221 */ /* 0x000fe20000010000 */
[----:B------:R-:W-:Y:S01]  /*1b440*/  F2FP.F16.F32.PACK_AB R180, R124, R180 ;  /* 0x000000b47cb4723e */ /* 0x000fe200000000ff */
[----:B------:R-:W-:Y:S01]  /*1b450*/  FADD.FTZ R134, R182, R13 ;  /* 0x0000000db6867221 */ /* 0x000fe20000010000 */
[----:B------:R-:W-:Y:S01]  /*1b460*/  F2FP.F16.F32.PACK_AB R182, R139, R182 ;  /* 0x000000b68bb6723e */ /* 0x000fe200000000ff */
[----:B------:R-:W-:Y:S01]  /*1b470*/  FADD.FTZ R5, R183, R132 ;  /* 0x00000084b7057221 */ /* 0x000fe20000010000 */
[C---:B------:R-:W-:Y:S01]  /*1b480*/  F2FP.F16.F32.PACK_AB R183, R130.reuse, R183 ;  /* 0x000000b782b7723e */ /* 0x040fe200000000ff */
[----:B------:R-:W-:Y:S01]  /*1b490*/  FADD.FTZ R13, R139, R134 ;  /* 0x000000868b0d7221 */ /* 0x000fe20000010000 */
[----:B------:R-:W2:Y:S01]  /*1b4a0*/  MUFU.EX2 R132, R159 ;  /* 0x0000009f00847308 */ /* 0x000ea20000000800 */
[----:B------:R-:W-:-:S02]  /*1b4b0*/  FADD.FTZ R134, R130, R5 ;  /* 0x0000000582867221 */ /* 0x000fc40000010000 */
[----:B------:R-:W-:Y:S01]  /*1b4c0*/  FADD.FTZ R13, R176, R13 ;  /* 0x0000000db00d7221 */ /* 0x000fe20000010000 */
[----:B------:R-:W-:Y:S01]  /*1b4d0*/  F2FP.F16.F32.PACK_AB R176, R128, R176 ;  /* 0x000000b080b0723e */ /* 0x000fe200000000ff */
[----:B------:R-:W-:Y:S01]  /*1b4e0*/  FADD.FTZ R5, R177, R134 ;  /* 0x00000086b1057221 */ /* 0x000fe20000010000 */
[----:B------:R-:W-:Y:S01]  /*1b4f0*/  F2FP.F16.F32.PACK_AB R177, R14, R177 ;  /* 0x000000b10eb1723e */ /* 0x000fe200000000ff */
[----:B------:R-:W-:Y:S01]  /*1b500*/  FADD.FTZ R13, R128, R13 ;  /* 0x0000000d800d7221 */ /* 0x000fe20000010000 */
[----:B-1----:R-:W-:Y:S01]  /*1b510*/  F2FP.F16.F32.PACK_AB R171, R144, R164 ;  /* 0x000000a490ab723e */ /* 0x002fe200000000ff */
[----:B------:R-:W-:Y:S02]  /*1b520*/  FADD.FTZ R10, R14, R5 ;  /* 0x000000050e0a7221 */ /* 0x000fe40000010000 */
[----:B------:R-:W-:Y:S01]  /*1b530*/  FADD.FTZ R120, R178, R13 ;  /* 0x0000000db2787221 */ /* 0x000fe20000010000 */
[----:B------:R-:W-:Y:S01]  /*1b540*/  F2FP.F16.F32.PACK_AB R178, R131, R178 ;  /* 0x000000b283b2723e */ /* 0x000fe200000000ff */
[----:B------:R-:W-:Y:S01]  /*1b550*/  FADD.FTZ R5, R179, R10 ;  /* 0x0000000ab3057221 */ /* 0x000fe20000010000 */
[----:B------:R-:W-:Y:S01]  /*1b560*/  F2FP.F16.F32.PACK_AB R179, R6, R179 ;  /* 0x000000b306b3723e */ /* 0x000fe200000000ff */
[----:B------:R-:W-:-:S02]  /*1b570*/  FADD.FTZ R13, R131, R120 ;  /* 0x00000078830d7221 */ /* 0x000fc40000010000 */
[----:B------:R-:W-:Y:S02]  /*1b580*/  FADD.FTZ R10, R6, R5 ;  /* 0x00000005060a7221 */ /* 0x000fe40000010000 */
[----:B------:R-:W-:Y:S01]  /*1b590*/  FADD.FTZ R12, R172, R13 ;  /* 0x0000000dac0c7221 */ /* 0x000fe20000010000 */
[----:B------:R-:W-:Y:S01]  /*1b5a0*/  F2FP.F16.F32.PACK_AB R172, R133, R172 ;  /* 0x000000ac85ac723e */ /* 0x000fe200000000ff */
[----:B------:R-:W-:Y:S01]  /*1b5b0*/  FADD.FTZ R5, R173, R10 ;  /* 0x0000000aad057221 */ /* 0x000fe20000010000 */
[C---:B------:R-:W-:Y:S01]  /*1b5c0*/  F2FP.F16.F32.PACK_AB R173, R20.reuse, R173 ;  /* 0x000000ad14ad723e */ /* 0x040fe200000000ff */
[----:B------:R-:W-:Y:S02]  /*1b5d0*/  FADD.FTZ R13, R133, R12 ;  /* 0x0000000c850d7221 */ /* 0x000fe40000010000 */
[----:B------:R-:W-:Y:S02]  /*1b5e0*/  FADD.FTZ R10, R20, R5 ;  /* 0x00000005140a7221 */ /* 0x000fe40000010000 */
[----:B------:R-:W-:Y:S01]  /*1b5f0*/  FADD.FTZ R12, R174, R13 ;  /* 0x0000000dae0c7221 */ /* 0x000fe20000010000 */
[----:B------:R-:W-:Y:S01]  /*1b600*/  F2FP.F16.F32.PACK_AB R174, R135, R174 ;  /* 0x000000ae87ae723e */ /* 0x000fe200000000ff */
[----:B------:R-:W-:Y:S01]  /*1b610*/  FADD.FTZ R5, R175, R10 ;  /* 0x0000000aaf057221 */ /* 0x000fe20000010000 */
[----:B--2---:R-:W-:Y:S01]  /*1b620*/  F2FP.F16.F32.PACK_AB R175, R132, R175 ;  /* 0x000000af84af723e */ /* 0x004fe200000000ff */
[----:B------:R-:W-:Y:S01]  /*1b630*/  FADD.FTZ R12, R135, R12 ;  /* 0x0000000c870c7221 */ /* 0x000fe20000010000 */
[----:B------:R-:W-:-:S02]  /*1b640*/  IMAD.MOV.U32 R10, RZ, RZ, R4 ;  /* 0x000000ffff0a7224 */ /* 0x000fc400078e0004 */
[----:B------:R-:W-:Y:S01]  /*1b650*/  FADD.FTZ R5, R132, R5 ;  /* 0x0000000584057221 */ /* 0x000fe20000010000 */
[----:B------:R-:W-:Y:S01]  /*1b660*/  FADD.FTZ R13, R127, R12 ;  /* 0x0000000c7f0d7221 */ /* 0x000fe20000010000 */
[----:B------:R-:W-:Y:S02]  /*1b670*/  IMAD.MOV.U32 R12, RZ, RZ, R194 ;  /* 0x000000ffff0c7224 */ /* 0x000fe400078e00c2 */
[----:B------:R-:W-:Y:S01]  /*1b680*/  FADD.FTZ R5, R162, R5 ;  /* 0x00000005a2057221 */ /* 0x000fe20000010000 */
[----:B------:R-:W-:-:S03]  /*1b690*/  FADD.FTZ R13, R136, R13 ;  /* 0x0000000d880d7221 */ /* 0x000fc60000010000 */
[----:B------:R-:W-:Y:S01]  /*1b6a0*/  FADD.FTZ R5, R163, R5 ;  /* 0x00000005a3057221 */ /* 0x000fe20000010000 */
[----:B------:R-:W-:Y:S01]  /*1b6b0*/  FADD.FTZ R6, R140, R13 ;  /* 0x0000000d8c067221 */ /* 0x000fe20000010000 */
[----:B------:R-:W-:Y:S02]  /*1b6c0*/  IMAD.MOV.U32 R13, RZ, RZ, R23 ;  /* 0x000000ffff0d7224 */ /* 0x000fe400078e0017 */
[----:B------:R-:W-:Y:S01]  /*1b6d0*/  FADD.FTZ R5, R164, R5 ;  /* 0x00000005a4057221 */ /* 0x000fe20000010000 */
[----:B------:R-:W-:Y:S01]  /*1b6e0*/  FADD.FTZ R6, R11, R6 ;  /* 0x000000060b067221 */ /* 0x000fe20000010000 */
[----:B------:R-:W-:Y:S02]  /*1b6f0*/  MOV R11, R3 ;  /* 0x00000003000b7202 */ /* 0x000fe40000000f00 */
[----:B------:R-:W-:Y:S01]  /*1b700*/  FADD.FTZ R5, R144, R5 ;  /* 0x0000000590057221 */ /* 0x000fe20000010000 */
[----:B0-----:R-:W-:Y:S06]  /*1b710*/  @P2 BRA `(.L_x_4417) ;  /* 0xffffffd800102947 */ /* 0x001fec000383ffff */
[----:B------:R-:W-:Y:S05]  /*1b720*/  BSYNC B1 ;  /* 0x0000000000017941 */ /* 0x000fea0003800000 */
.L_x_4406:
[----:B------:R-:W-:Y:S05]  /*1b730*/  BSYNC B0 ;  /* 0x0000000000007941 */ /* 0x000fea0003800000 */
.L_x_4405:
[----:B------:R-:W-:Y:S01]  /*1b740*/  ISETP.GE.AND P2, PT, R8, R211, PT ;  /* 0x000000d30800720c */ /* 0x000fe20003f46270 */
[----:B------:R-:W-:-:S12]  /*1b750*/  BSSY B0, `(.L_x_4418) ;  /* 0x00003ab000007945 */ /* 0x000fd80003800000 */
[----:B------:R-:W-:Y:S05]  /*1b760*/  @!P2 BRA `(.L_x_4419) ;  /* 0x0000003800a4a947 */ /* 0x000fea0003800000 */
[----:B------:R-:W-:Y:S02]  /*1b770*/  IMAD R200, R201, 0x80, R213 ;  /* 0x00000080c9c87824 */ /* 0x000fe400078e02d5 */
[----:B------:R-:W-:Y:S02]  /*1b780*/  IMAD.MOV.U32 R10, RZ, RZ, R3 ;  /* 0x000000ffff0a7224 */ /* 0x000fe400078e0003 */
[----:B------:R-:W-:Y:S01]  /*1b790*/  IMAD.MOV.U32 R11, RZ, RZ, R4 ;  /* 0x000000ffff0b7224 */ /* 0x000fe200078e0004 */
[----:B------:R-:W-:Y:S01]  /*1b7a0*/  IADD3 R200, R200, 0x8, RZ ;  /* 0x00000008c8c87810 */ /* 0x000fe20007ffe0ff */
[----:B------:R-:W-:Y:S02]  /*1b7b0*/  IMAD.MOV.U32 R12, RZ, RZ, R194 ;  /* 0x000000ffff0c7224 */ /* 0x000fe400078e00c2 */
[----:B------:R-:W-:Y:S01]  /*1b7c0*/  IMAD.MOV.U32 R13, RZ, RZ, R23 ;  /* 0x000000ffff0d7224 */ /* 0x000fe200078e0017 */
[----:B------:R-:W-:-:S07]  /*1b7d0*/  IADD3 R200, R200, R196, -R197 ;  /* 0x000000c4c8c87210 */ /* 0x000fce0007ffe8c5 */
.L_x_4438:
[----:B------:R-:W-:-:S04]  /*1b7e0*/  IADD3 R3, R13, 0x1, RZ ;  /* 0x000000010d037810 */ /* 0x000fc80007ffe0ff */
[----:B------:R-:W-:-:S04]  /*1b7f0*/  ISETP.NE.AND P2, PT, R3, 0x2, PT ;  /* 0x000000020300780c */ /* 0x000fc80003f45270 */
[----:B------:R-:W-:Y:S02]  /*1b800*/  SEL R7, RZ, 0x1, P2 ;  /* 0x00000001ff077807 */ /* 0x000fe40001000000 */
[----:B------:R-:W-:Y:S02]  /*1b810*/  SEL R23, R3, RZ, P2 ;  /* 0x000000ff03177207 */ /* 0x000fe40001000000 */
[----:B------:R-:W-:Y:S01]  /*1b820*/  LOP3.LUT R194, R12, R7, RZ, 0x3c, !PT ;  /* 0x000000070cc27212 */ /* 0x000fe200078e3cff */
[----:B------:R-:W-:Y:S06]  /*1b830*/  @!P0 BRA `(.L_x_4420) ;  /* 0x0000000000048947 */ /* 0x000fec0003800000 */
[----:B------:R-:W-:Y:S01]  /*1b840*/  BPT.TRAP 0x1 ;  /* 0x000000040000795c */ /* 0x000fe20000300000 */
.L_x_4420:
[----:B------:R-:W-:Y:S01]  /*1b850*/  IMAD R3, R23, 0x8, R17 ;  /* 0x0000000817037824 */ /* 0x000fe200078e0211 */
[----:B------:R-:W-:-:S04]  /*1b860*/  SHF.L.U32 R4, R194, 0x1f, RZ ;  /* 0x0000001fc2047819 */ /* 0x000fc800000006ff */
[----:B------:R0:W1:Y:S01]  /*1b870*/  SYNCS.PHASECHK.TRANS64.TRYWAIT P2, [R3+URZ+0x30830], R4 ;  /* 0x03083004030075a7 */ /* 0x000062000804017f */
[----:B------:R-:W-:Y:S05]  /*1b880*/  @!P0 BRA `(.L_x_4421) ;  /* 0x0000000000048947 */ /* 0x000fea0003800000 */
[----:B------:R-:W-:Y:S01]  /*1b890*/  BPT.TRAP 0x1 ;  /* 0x000000040000795c */ /* 0x000fe20000300000 */
.L_x_4421:
[----:B------:R-:W-:Y:S01]  /*1b8a0*/  BSSY B1, `(.L_x_4422) ;  /* 0x0000006000017945 */ /* 0x000fe20003800000 */
[----:B------:R-:W-:Y:S02]  /*1b8b0*/  IMAD R14, R23, 0x900, R9 ;  /* 0x00000900170e7824 */ /* 0x000fe400078e0209 */
[----:B------:R-:W-:Y:S01]  /*1b8c0*/  IMAD.MOV.U32 R15, RZ, RZ, 0x40000040 ;  /* 0x40000040ff0f7424 */ /* 0x000fe200078e00ff */
[----:B-1----:R-:W-:Y:S06]  /*1b8d0*/  @P2 BRA `(.L_x_4423) ;  /* 0x0000000000082947 */ /* 0x002fec0003800000 */
[----:B------:R-:W1:Y:S02]  /*1b8e0*/  SYNCS.PHASECHK.TRANS64.TRYWAIT P2, [R3+URZ+0x30830], R4 ;  /* 0x03083004030075a7 */ /* 0x000e64000804017f */
[----:B-1----:R-:W-:Y:S05]  /*1b8f0*/  @!P2 BRA `(.L_x_4424) ;  /* 0x000000e400e0a947 */ /* 0x002fea0003800000 */
.L_x_4423:
[----:B------:R-:W-:Y:S05]  /*1b900*/  BSYNC B1 ;  /* 0x0000000000017941 */ /* 0x000fea0003800000 */
.L_x_4422:
[----:B------:R-:W2:Y:S04]  /*1b910*/  LDL.64 R120, [R1+0x30] ;  /* 0x0000300001787983 */ /* 0x000ea80000100a00 */
[----:B------:R3:W-:Y:S04]  /*1b920*/  STL [R1+0x44], R6 ;  /* 0x0000440601007387 */ /* 0x0007e80000100800 */
[----:B---3--:R-:W3:Y:S04]  /*1b930*/  LDL.64 R6, [R1+0x28] ;  /* 0x0000280001067983 */ /* 0x008ee80000100a00 */
[----:B------:R0:W-:Y:S04]  /*1b940*/  STL [R1+0x40], R5 ;  /* 0x0000400501007387 */ /* 0x0001e80000100800 */
[----:B------:R-:W4:Y:S04]  /*1b950*/  LDL.64 R202, [R1+0x18] ;  /* 0x0000180001ca7983 */ /* 0x000f280000100a00 */
[----:B01----:R-:W4:Y:S01]  /*1b960*/  LDL.64 R4, [R1+0x20] ;  /* 0x0000200001047983 */ /* 0x003f220000100a00 */
[----:B------:R-:W-:-:S02]  /*1b970*/  R2UR UR6, R14 ;  /* 0x000000000e0672ca */ /* 0x000fc400000e0000 */
[----:B------:R-:W-:Y:S01]  /*1b980*/  R2UR UR7, R15 ;  /* 0x000000000f0772ca */ /* 0x000fe200000e0000 */
[----:B------:R-:W-:Y:S01]  /*1b990*/  VIADD R20, R14, 0x2 ;  /* 0x000000020e147836 */ /* 0x000fe20000000000 */
[----:B------:R-:W-:Y:S02]  /*1b9a0*/  MOV R21, 0x40000040 ;  /* 0x4000004000157802 */ /* 0x000fe40000000f00 */
[----:B--2---:R-:W-:Y:S02]  /*1b9b0*/  R2UR UR4, R120 ;  /* 0x00000000780472ca */ /* 0x004fe400000e0000 */
[----:B------:R-:W-:Y:S02]  /*1b9c0*/  R2UR UR5, R121 ;  /* 0x00000000790572ca */ /* 0x000fe400000e0000 */
[----:B-----5:R-:W-:-:S11]  /*1b9d0*/  WARPGROUP.ARRIVE ;  /* 0x00000000000079c5 */ /* 0x020fd60000000000 */
[----:B------:R-:W-:Y:S01]  /*1b9e0*/  HGMMA.64x96x16.F32 R120, gdesc[UR4], RZ, !UPT, gsb0 ;  /* 0x01600000047879f0 */ /* 0x000fe2000c0008ff */
[----:B---3--:R-:W-:Y:S02]  /*1b9f0*/  R2UR UR4, R6 ;  /* 0x00000000060472ca */ /* 0x008fe400000e0000 */
[----:B------:R-:W-:Y:S02]  /*1ba00*/  R2UR UR5, R7 ;  /* 0x00000000070572ca */ /* 0x000fe400000e0000 */
[----:B------:R-:W2:Y:S01]  /*1ba10*/  LDL.64 R6, [R1+0x10] ;  /* 0x0000100001067983 */ /* 0x000ea20000100a00 */
[----:B------:R-:W-:Y:S02]  /*1ba20*/  R2UR UR6, R20 ;  /* 0x00000000140672ca */ /* 0x000fe400000e0000 */
[----:B------:R-:W-:Y:S01]  /*1ba30*/  R2UR UR7, R21 ;  /* 0x00000000150772ca */ /* 0x000fe200000e0000 */
[----:B------:R-:W-:Y:S02]  /*1ba40*/  VIADD R20, R14, 0x4 ;  /* 0x000000040e147836 */ /* 0x000fe40000000000 */
[----:B------:R-:W-:Y:S01]  /*1ba50*/  IMAD.MOV.U32 R21, RZ, RZ, 0x40000040 ;  /* 0x40000040ff157424 */ /* 0x000fe200078e00ff */
[----:B------:R-:W-:-:S02]  /*1ba60*/  WARPGROUP.DEPBAR.LE gsb0, 0x0 ;  /* 0x00008000000079c5 */ /* 0x000fc40000010000 */
[----:B------:R-:W-:-:S07]  /*1ba70*/  WARPGROUP.ARRIVE ;  /* 0x00000000000079c5 */ /* 0x000fce0000000000 */
[----:B------:R-:W-:Y:S01]  /*1ba80*/  HGMMA.64x96x16.F32 R120, gdesc[UR4], R120, gsb0 ;  /* 0x01600000047879f0 */ /* 0x000fe20008000878 */
[----:B----4-:R-:W-:Y:S02]  /*1ba90*/  R2UR UR4, R4 ;  /* 0x00000000040472ca */ /* 0x010fe400000e0000 */
[----:B------:R-:W-:Y:S02]  /*1baa0*/  R2UR UR5, R5 ;  /* 0x00000000050572ca */ /* 0x000fe400000e0000 */
[----:B------:R-:W3:Y:S01]  /*1bab0*/  LDL.64 R4, [R1+0x8] ;  /* 0x0000080001047983 */ /* 0x000ee20000100a00 */
        /* <DEDUP_REMOVED lines=9> */
[----:B------:R-:W4:Y:S01]  /*1bb50*/  LDL.64 R202, [R1] ;  /* 0x0000000001ca7983 */ /* 0x000f220000100a00 */
        /* <DEDUP_REMOVED lines=9> */
[----:B--2---:R-:W-:Y:S02]  /*1bbf0*/  R2UR UR4, R6 ;  /* 0x00000000060472ca */ /* 0x004fe400000e0000 */
[----:B------:R-:W-:Y:S01]  /*1bc00*/  R2UR UR5, R7 ;  /* 0x00000000070572ca */ /* 0x000fe200000e0000 */
[----:B------:R-:W-:Y:S01]  /*1bc10*/  VIADD R20, R14, 0x302 ;  /* 0x000003020e147836 */ /* 0x000fe20000000000 */
[----:B------:R-:W-:Y:S01]  /*1bc20*/  MOV R21, 0x40000040 ;  /* 0x4000004000157802 */ /* 0x000fe20000000f00 */
[----:B------:R0:W5:Y:S01]  /*1bc30*/  LDL.LU R6, [R1+0x44] ;  /* 0x0000440001067983 */ /* 0x0001620000300800 */
        /* <DEDUP_REMOVED lines=18> */
[----:B------:R-:W-:Y:S01]  /*1bd60*/  MOV R21, 0x40000040 ;  /* 0x4000004000157802 */ /* 0x000fe20000000f00 */
[----:B------:R-:W-:-:S02]  /*1bd70*/  WARPGROUP.DEPBAR.LE gsb0, 0x0 ;  /* 0x00008000000079c5 */ /* 0x000fc40000010000 */
[----:B------:R-:W-:-:S08]  /*1bd80*/  WARPGROUP.ARRIVE ;  /* 0x00000000000079c5 */ /* 0x000fd00000000000 */
        /* <DEDUP_REMOVED lines=143> */
.L_x_4425:
[----:B------:R-:W-:Y:S01]  /*1c680*/  SHF.L.U32 R2, R12, 0x1f, RZ ;  /* 0x0000001f0c027819 */ /* 0x000fe200000006ff */
[----:B------:R-:W-:-:S04]  /*1c690*/  IMAD R14, R13, 0x8, R17 ;  /* 0x000000080d0e7824 */ /* 0x000fc800078e0211 */
[----:B------:R0:W1:Y:S01]  /*1c6a0*/  SYNCS.PHASECHK.TRANS64.TRYWAIT P2, [R14+URZ+0x30850], R2 ;  /* 0x030850020e0075a7 */ /* 0x000062000804017f */
[----:B------:R-:W-:Y:S05]  /*1c6b0*/  @!P0 BRA `(.L_x_4426) ;  /* 0x0000000000048947 */ /* 0x000fea0003800000 */
[----:B------:R-:W-:Y:S01]  /*1c6c0*/  BPT.TRAP 0x1 ;  /* 0x000000040000795c */ /* 0x000fe20000300000 */
.L_x_4426:
        /* <DEDUP_REMOVED lines=9> */
.L_x_4428:
[----:B------:R-:W-:Y:S05]  /*1c760*/  BSYNC B1 ;  /* 0x0000000000017941 */ /* 0x000fea0003800000 */
.L_x_4427:
[----:B------:R-:W-:Y:S01]  /*1c770*/  IMAD.MOV.U32 R12, RZ, RZ, R0 ;  /* 0x000000ffff0c7224 */ /* 0x000fe200078e0000 */
[----:B------:R-:W-:Y:S01]  /*1c780*/  MOV R13, 0x40000040 ;  /* 0x40000040000d7802 */ /* 0x000fe20000000f00 */
[----:B------:R-:W2:Y:S01]  /*1c790*/  LDL R4, [R1+0x38] ;  /* 0x0000380001047983 */ /* 0x000ea20000100800 */
[----:B------:R-:W-:Y:S01]  /*1c7a0*/  WARPGROUP.ARRIVE ;  /* 0x00000000000079c5 */ /* 0x000fe20000000000 */
[----:B------:R-:W-:Y:S01]  /*1c7b0*/  FMUL.FTZ R7, R123, UR50 ;  /* 0x000000327b077c20 */ /* 0x000fe20008410000 */
[----:B------:R-:W-:Y:S01]  /*1c7c0*/  R2UR UR6, R12 ;  /* 0x000000000c0672ca */ /* 0x000fe200000e0000 */
[----:B------:R-:W-:Y:S01]  /*1c7d0*/  VIADD R12, R0, 0x80 ;  /* 0x00000080000c7836 */ /* 0x000fe20000000000 */
[----:B------:R-:W-:Y:S01]  /*1c7e0*/  R2UR UR7, R13 ;  /* 0x000000000d0772ca */ /* 0x000fe200000e0000 */
[----:B------:R-:W-:Y:S02]  /*1c7f0*/  IMAD.MOV.U32 R13, RZ, RZ, 0x40000040 ;  /* 0x40000040ff0d7424 */ /* 0x000fe400078e00ff */
        /* <DEDUP_REMOVED lines=41> */
[----:B------:R-:W-:Y:S01]  /*1ca90*/  ISETP.GE.AND P2, PT, R224, 0x1, PT ;  /* 0x00000001e000780c */ /* 0x000fe20003f46270 */
        /* <DEDUP_REMOVED lines=23> */
[----:B------:R-:W-:-:S05]  /*1cc10*/  WARPGROUP.ARRIVE ;  /* 0x00000000000079c5 */ /* 0x000fca0000000000 */
[----:B------:R-:W0:Y:S01]  /*1cc20*/  MUFU.TANH R143, R143 ;  /* 0x0000008f008f7308 */ /* 0x000e220000002400 */
[----:B------:R-:W-:Y:S01]  /*1cc30*/  HGMMA.64x192x16.F32 R24, R184, gdesc[UR4].tnspB, R24, gsb0 ;  /* 0x42e00004b8187df0 */ /* 0x000fe20008000818 */
[----:B------:R-:W-:Y:S01]  /*1cc40*/  R2UR UR6, R12 ;  /* 0x000000000c0672ca */ /* 0x000fe200000e0000 */
[----:B------:R-:W-:Y:S01]  /*1cc50*/  VIADD R12, R0, 0x180 ;  /* 0x00000180000c7836 */ /* 0x000fe20000000000 */
[----:B------:R-:W-:Y:S01]  /*1cc60*/  R2UR UR7, R13 ;  /* 0x000000000d0772ca */ /* 0x000fe200000e0000 */
[----:B------:R-:W-:-:S03]  /*1cc70*/  IMAD.MOV.U32 R13, RZ, RZ, 0x40000040 ;  /* 0x40000040ff0d7424 */ /* 0x000fc600078e00ff */
        /* <DEDUP_REMOVED lines=42> */
[----:B------:R-:W-:Y:S02]  /*1cf20*/  IMAD.MOV.U32 R13, RZ, RZ, 0x40000040 ;  /* 0x40000040ff0d7424 */ /* 0x000fe400078e00ff */
[----:B------:R-:W-:Y:S01]  /*1cf30*/  FMUL.FTZ R0, R146, UR50 ;  /* 0x0000003292007c20 */ /* 0x000fe20008410000 */
[----:B------:R-:W-:Y:S01]  /*1cf40*/  FMUL.FTZ R146, R155, UR50 ;  /* 0x000000329b927c20 */ /* 0x000fe20008410000 */
[----:B------:R-:W-:Y:S01]  /*1cf50*/  FMUL.FTZ R155, R160, UR50 ;  /* 0x00000032a09b7c20 */ /* 0x000fe20008410000 */
[----:B------:R-:W-:-:S03]  /*1cf60*/  FMUL.FTZ R160, R164, UR50 ;  /* 0x00000032a4a07c20 */ /* 0x000fc60008410000 */
        /* <DEDUP_REMOVED lines=8> */
[----:B------:R-:W-:Y:S01]  /*1cff0*/  @!P1 VIADD R12, R3, 0x30840 ;  /* 0x00030840030c9836 */ /* 0x000fe20000000000 */
[----:B------:R-:W-:Y:S01]  /*1d000*/  R2UR UR7, R13 ;  /* 0x000000000d0772ca */ /* 0x000fe200000e0000 */
[----:B------:R-:W-:-:S03]  /*1d010*/  IMAD R3, R8, -0x60, RZ ;  /* 0xffffffa008037824 */ /* 0x000fc600078e02ff */
[----:B------:R-:W-:Y:S01]  /*1d020*/  @!P1 PRMT R12, RZ, 0x654, R12 ;  /* 0x00000654ff0c9816 */ /* 0x000fe2000000000c */
[----:B------:R-:W-:Y:S01]  /*1d030*/  IMAD R159, R206, -0x2, R3 ;  /* 0xfffffffece9f7824 */ /* 0x000fe200078e0203 */
[----:B------:R-:W-:-:S04]  /*1d040*/  IADD3 R162, R3, 0x1, R196 ;  /* 0x0000000103a27810 */ /* 0x000fc80007ffe0c4 */
[----:B------:R-:W-:Y:S01]  /*1d050*/  IADD3 R13, R162, -R197, RZ ;  /* 0x800000c5a20d7210 */ /* 0x000fe20007ffe0ff */
[----:B------:R-:W-:-:S04]  /*1d060*/  IMAD R162, R201, 0x80, R213 ;  /* 0x00000080c9a27824 */ /* 0x000fc800078e02d5 */
[----:B------:R-:W-:-:S04]  /*1d070*/  IMAD R13, R206, -0x2, R13 ;  /* 0xfffffffece0d7824 */ /* 0x000fc800078e020d */
[C---:B------:R-:W-:Y:S02]  /*1d080*/  VIADD R166, R13.reuse, UR47 ;  /* 0x0000002f0da67c36 */ /* 0x040fe40008000000 */
[----:B------:R-:W-:-:S03]  /*1d090*/  VIADD R165, R13, UR4 ;  /* 0x000000040da57c36 */ /* 0x000fc60008000000 */
[C---:B------:R-:W-:Y:S01]  /*1d0a0*/  IADD3 R164, R162.reuse, R166, RZ ;  /* 0x000000a6a2a47210 */ /* 0x040fe20007ffe0ff */
[----:B------:R-:W-:Y:S01]  /*1d0b0*/  IMAD.IADD R163, R162, 0x1, R165 ;  /* 0x00000001a2a37824 */ /* 0x000fe200078e02a5 */
[----:B------:R-:W-:Y:S02]  /*1d0c0*/  WARPGROUP.DEPBAR.LE gsb0, 0x0 ;  /* 0x00008000000079c5 */ /* 0x000fe40000010000 */
[----:B------:R-:W-:-:S06]  /*1d0d0*/  WARPGROUP.ARRIVE ;  /* 0x00000000000079c5 */ /* 0x000fcc0000000000 */
[----:B------:R-:W-:Y:S03]  /*1d0e0*/  HGMMA.64x192x16.F32 R24, R168, gdesc[UR4].tnspB, R24, gsb0 ;  /* 0x42e00004a8187df0 */ /* 0x000fe60008000818 */
[----:B------:R-:W-:Y:S02]  /*1d0f0*/  WARPGROUP.DEPBAR.LE gsb0, 0x0 ;  /* 0x00008000000079c5 */ /* 0x000fe40000010000 */
[----:B------:R0:W-:Y:S01]  /*1d100*/  @!P1 SYNCS.ARRIVE.TRANS64.RED.A1T0 RZ, [R12+URZ], RZ ;  /* 0x000000ff0cff99a7 */ /* 0x0001e2000810043f */
[----:B-1234-:R-:W-:Y:S05]  /*1d110*/  @!P2 BRA `(.L_x_4430) ;  /* 0x000000000058a947 */ /* 0x01efea0003800000 */
[----:B------:R-:W-:Y:S01]  /*1d120*/  IADD3 R167, R162, R196, -R197 ;  /* 0x000000c4a2a77210 */ /* 0x000fe20007ffe8c5 */
[----:B------:R-:W-:Y:S03]  /*1d130*/  BSSY B1, `(.L_x_4431) ;  /* 0x0000011000017945 */ /* 0x000fe60003800000 */
[----:B------:R-:W-:-:S13]  /*1d140*/  ISETP.GT.AND P2, PT, R167, -0x1, PT ;  /* 0xffffffffa700780c */ /* 0x000fda0003f44270 */
[----:B------:R-:W-:Y:S05]  /*1d150*/  @P2 BRA `(.L_x_4432) ;  /* 0x0000000000202947 */ /* 0x000fea0003800000 */
[----:B------:R-:W-:Y:S01]  /*1d160*/  IMAD.U32 R168, RZ, RZ, UR39 ;  /* 0x00000027ffa87e24 */ /* 0x000fe2000f8e00ff */
[----:B------:R-:W-:-:S04]  /*1d170*/  LOP3.LUT R167, RZ, R167, RZ, 0x33, !PT ;  /* 0x000000a7ffa77212 */ /* 0x000fc800078e33ff */
[----:B------:R-:W-:-:S13]  /*1d180*/  ISETP.NE.AND P2, PT, R168, 0x1, PT ;  /* 0x00000001a800780c */ /* 0x000fda0003f45270 */
[----:B0-----:R-:W0:Y:S02]  /*1d190*/  @P2 LDC.64 R12, c[0x0][0x9e8] ;  /* 0x00027a00ff0c2b82 */ /* 0x001e240000000a00 */
[----:B0-----:R-:W-:-:S05]  /*1d1a0*/  @P2 IMAD.HI.U32 R12, R167, R12, RZ ;  /* 0x0000000ca70c2227 */ /* 0x001fca00078e00ff */
[----:B------:R-:W-:-:S04]  /*1d1b0*/  @P2 SHF.R.U32.HI R167, RZ, R13, R12 ;  /* 0x0000000dffa72219 */ /* 0x000fc8000001160c */
[----:B------:R-:W-:Y:S01]  /*1d1c0*/  LOP3.LUT R167, RZ, R167, RZ, 0x33, !PT ;  /* 0x000000a7ffa77212 */ /* 0x000fe200078e33ff */
[----:B------:R-:W-:Y:S06]  /*1d1d0*/  BRA `(.L_x_4433) ;  /* 0x0000000000187947 */ /* 0x000fec0003800000 */
.L_x_4432:
[----:B------:R-:W-:Y:S01]  /*1d1e0*/  IMAD.U32 R168, RZ, RZ, UR39 ;  /* 0x00000027ffa87e24 */ /* 0x000fe2000f8e00ff */
[----:B------:R-:W-:-:S04]  /*1d1f0*/  IADD3 R167, R162, R196, -R197 ;  /* 0x000000c4a2a77210 */ /* 0x000fc80007ffe8c5 */
[----:B------:R-:W-:-:S13]  /*1d200*/  ISETP.NE.AND P2, PT, R168, 0x1, PT ;  /* 0x00000001a800780c */ /* 0x000fda0003f45270 */
[----:B0-----:R-:W0:Y:S02]  /*1d210*/  @P2 LDC.64 R12, c[0x0][0x9e8] ;  /* 0x00027a00ff0c2b82 */ /* 0x001e240000000a00 */
[----:B0-----:R-:W-:-:S05]  /*1d220*/  @P2 IMAD.HI.U32 R12, R167, R12, RZ ;  /* 0x0000000ca70c2227 */ /* 0x001fca00078e00ff */
[----:B------:R-:W-:-:S07]  /*1d230*/  @P2 SHF.R.U32.HI R167, RZ, R13, R12 ;  /* 0x0000000dffa72219 */ /* 0x000fce000001160c */
.L_x_4433:
[----:B------:R-:W-:Y:S05]  /*1d240*/  BSYNC B1 ;  /* 0x0000000000017941 */ /* 0x000fea0003800000 */
.L_x_4431:
[----:B------:R-:W-:-:S05]  /*1d250*/  IMAD R167, R167, R168, R159 ;  /* 0x000000a8a7a77224 */ /* 0x000fca00078e029f */
[----:B------:R-:W-:Y:S02]  /*1d260*/  VIADDMNMX R164, R167, R168, R164, PT ;  /* 0x000000a8a7a47246 */ /* 0x000fe400038001a4 */
[----:B------:R-:W-:-:S07]  /*1d270*/  VIMNMX R163, R163, R167, !PT ;  /* 0x000000a7a3a37248 */ /* 0x000fce0007fe0100 */
.L_x_4430:
[C---:B------:R-:W-:Y:S02]  /*1d280*/  ISETP.GE.AND P2, PT, R3.reuse, 0x2, PT ;  /* 0x000000020300780c */ /* 0x040fe40003f46270 */
[----:B------:R-:W-:Y:S02]  /*1d290*/  ISETP.GE.AND P3, PT, R3, 0x9, PT ;  /* 0x000000090300780c */ /* 0x000fe40003f66270 */
[----:B------:R-:W-:Y:S02]  /*1d2a0*/  ISETP.GT.AND P5, PT, R163, 0x1, !P2 ;  /* 0x00000001a300780c */ /* 0x000fe400057a4270 */
[----:B------:R-:W-:Y:S02]  /*1d2b0*/  ISETP.GE.AND P6, PT, R3, 0xa, PT ;  /* 0x0000000a0300780c */ /* 0x000fe40003fc6270 */
[----:B------:R-:W-:Y:S02]  /*1d2c0*/  ISETP.GT.AND P4, PT, R163, 0x8, !P3 ;  /* 0x00000008a300780c */ /* 0x000fe40005f84270 */
[----:B------:R-:W-:-:S02]  /*1d2d0*/  ISETP.LT.OR P5, PT, R164, 0x2, P5 ;  /* 0x00000002a400780c */ /* 0x000fc40002fa1670 */
[----:B------:R-:W-:Y:S02]  /*1d2e0*/  ISETP.LT.OR P4, PT, R164, 0x9, P4 ;  /* 0x00000009a400780c */ /* 0x000fe40002781670 */
[----:B0-----:R-:W-:Y:S02]  /*1d2f0*/  FSEL R12, R4, -INF , !P5 ;  /* 0xff800000040c7808 */ /* 0x001fe40006800000 */
        /* <DEDUP_REMOVED lines=130> */
[----:B------:R-:W-:-:S13]  /*1db20*/  ISETP.GE.AND P6, PT, R224, 0x1, PT ;  /* 0x00000001e000780c */ /* 0x000fda0003fc6270 */
[----:B------:R-:W-:Y:S05]  /*1db30*/  @!P6 BRA `(.L_x_4434) ;  /* 0x00000000005ce947 */ /* 0x000fea0003800000 */
[----:B------:R-:W-:Y:S01]  /*1db40*/  ISETP.GT.AND P6, PT, R200, -0x1, PT ;  /* 0xffffffffc800780c */ /* 0x000fe20003fc4270 */
[----:B------:R-:W-:-:S12]  /*1db50*/  BSSY B1, `(.L_x_4435) ;  /* 0x0000012000017945 */ /* 0x000fd80003800000 */
[----:B------:R-:W-:Y:S05]  /*1db60*/  @P6 BRA `(.L_x_4436) ;  /* 0x0000000000286947 */ /* 0x000fea0003800000 */
[----:B------:R-:W-:Y:S01]  /*1db70*/  MOV R164, UR39 ;  /* 0x0000002700a47c02 */ /* 0x000fe20008000f00 */
[----:B------:R-:W-:-:S03]  /*1db80*/  VIADD R162, R162, 0x8 ;  /* 0x00000008a2a27836 */ /* 0x000fc60000000000 */
        /* <DEDUP_REMOVED lines=8> */
.L_x_4436:
[----:B------:R-:W-:-:S05]  /*1dc10*/  IMAD.U32 R164, RZ, RZ, UR39 ;  /* 0x00000027ffa47e24 */ /* 0x000fca000f8e00ff */
[----:B------:R-:W-:-:S13]  /*1dc20*/  ISETP.NE.AND P6, PT, R164, 0x1, PT ;  /* 0x00000001a400780c */ /* 0x000fda0003fc5270 */
[----:B------:R-:W0:Y:S02]  /*1dc30*/  @P6 LDC.64 R2, c[0x0][0x9e8] ;  /* 0x00027a00ff026b82 */ /* 0x000e240000000a00 */
[----:B0-----:R-:W-:-:S04]  /*1dc40*/  @P6 IMAD.HI.U32 R4, R200, R2, RZ ;  /* 0x00000002c8046227 */ /* 0x001fc800078e00ff */
[----:B------:R-:W-:Y:S01]  /*1dc50*/  IMAD.MOV.U32 R2, RZ, RZ, R200 ;  /* 0x000000ffff027224 */ /* 0x000fe200078e00c8 */
[----:B------:R-:W-:-:S07]  /*1dc60*/  @P6 SHF.R.U32.HI R2, RZ, R3, R4 ;  /* 0x00000003ff026219 */ /* 0x000fce0000011604 */
.L_x_4437:
[----:B------:R-:W-:Y:S05]  /*1dc70*/  BSYNC B1 ;  /* 0x0000000000017941 */ /* 0x000fea0003800000 */
.L_x_4435:
[----:B------:R-:W-:-:S05]  /*1dc80*/  IMAD R159, R2, R164, R159 ;  /* 0x000000a4029f7224 */ /* 0x000fca00078e029f */
[----:B------:R-:W-:Y:S02]  /*1dc90*/  VIADDMNMX R166, R159, R164, R166, PT ;  /* 0x000000a49fa67246 */ /* 0x000fe400038001a6 */
[----:B------:R-:W-:-:S07]  /*1dca0*/  VIMNMX R165, R165, R159, !PT ;  /* 0x0000009fa5a57248 */ /* 0x000fce0007fe0100 */
.L_x_4434:
[C---:B------:R-:W-:Y:S01]  /*1dcb0*/  ISETP.GT.AND P2, PT, R165.reuse, 0x1, !P2 ;  /* 0x00000001a500780c */ /* 0x040fe20005744270 */
[----:B------:R-:W-:Y:S01]  /*1dcc0*/  @!P1 VIADD R14, R14, 0x30860 ;  /* 0x000308600e0e9836 */ /* 0x000fe20000000000 */
[----:B------:R-:W-:Y:S02]  /*1dcd0*/  LOP3.LUT P6, RZ, R16, 0x8000, RZ, 0xc0, !PT ;  /* 0x0000800010ff7812 */ /* 0x000fe400078cc0ff */
[----:B------:R-:W-:Y:S02]  /*1dce0*/  ISETP.LT.OR P2, PT, R166, 0x2, P2 ;  /* 0x00000002a600780c */ /* 0x000fe40001741670 */
[----:B------:R-:W-:Y:S02]  /*1dcf0*/  ISETP.GT.AND P3, PT, R165, 0x8, !P3 ;  /* 0x00000008a500780c */ /* 0x000fe40005f64270 */
[----:B------:R-:W-:Y:S02]  /*1dd00*/  FSEL R2, R7, -INF , !P2 ;  /* 0xff80000007027808 */ /* 0x000fe40005000000 */
[----:B------:R-:W-:-:S02]  /*1dd10*/  LOP3.LUT P2, RZ, R16, 0x4, RZ, 0xc0, !PT ;  /* 0x0000000410ff7812 */ /* 0x000fc4000784c0ff */
[----:B------:R-:W-:Y:S02]  /*1dd20*/  ISETP.LT.OR P3, PT, R166, 0x9, P3 ;  /* 0x00000009a600780c */ /* 0x000fe40001f61670 */
[----:B------:R-:W-:Y:S02]  /*1dd30*/  ISETP.GT.AND P2, PT, R165, 0x9, !P2 ;  /* 0x00000009a500780c */ /* 0x000fe40005744270 */
[----:B------:R-:W-:Y:S02]  /*1dd40*/  FSEL R120, R120, -INF , !P3 ;  /* 0xff80000078787808 */ /* 0x000fe40005800000 */
[----:B------:R-:W-:Y:S02]  /*1dd50*/  ISETP.LT.OR P2, PT, R166, 0xa, P2 ;  /* 0x0000000aa600780c */ /* 0x000fe40001741670 */
[----:B------:R-:W-:Y:S02]  /*1dd60*/  LOP3.LUT P3, RZ, R16, 0x4000, RZ, 0xc0, !PT ;  /* 0x0000400010ff7812 */ /* 0x000fe4000786c0ff */
[----:B------:R-:W-:-:S02]  /*1dd70*/  FSEL R121, R121, -INF , !P2 ;  /* 0xff80000079797808 */ /* 0x000fc40005000000 */
[----:B------:R-:W-:Y:S02]  /*1dd80*/  LOP3.LUT P2, RZ, R16, 0x8, RZ, 0xc0, !PT ;  /* 0x0000000810ff7812 */ /* 0x000fe4000784c0ff */
[----:B------:R-:W-:Y:S02]  /*1dd90*/  FMNMX.FTZ R3, R13, R11, !PT ;  /* 0x0000000b0d037209 */ /* 0x000fe40007810000 */
[C---:B------:R-:W-:Y:S02]  /*1dda0*/  ISETP.GT.AND P2, PT, R165.reuse, 0x10, !P2 ;  /* 0x00000010a500780c */ /* 0x040fe40005744270 */
[----:B------:R-:W-:Y:S02]  /*1ddb0*/  FMNMX.FTZ R3, R12, R3, !PT ;  /* 0x000000030c037209 */ /* 0x000fe40007810000 */
[----:B------:R-:W-:Y:S02]  /*1ddc0*/  ISETP.LT.OR P2, PT, R166, 0x11, P2 ;  /* 0x00000011a600780c */ /* 0x000fe40001741670 */
[----:B------:R-:W-:-:S02]  /*1ddd0*/  ISETP.GT.AND P4, PT, R165, 0x51, !P4 ;  /* 0x00000051a500780c */ /* 0x000fc40006784270 */
[----:B------:R-:W-:Y:S02]  /*1dde0*/  FSEL R124, R124, -INF , !P2 ;  /* 0xff8000007c7c7808 */ /* 0x000fe40005000000 */
[----:B------:R-:W-:Y:S02]  /*1ddf0*/  LOP3.LUT P2, RZ, R16, 0x80000, RZ, 0xc0, !PT ;  /* 0x0008000010ff7812 */ /* 0x000fe4000784c0ff */
[C---:B------:R-:W-:Y:S02]  /*1de00*/  ISETP.GT.AND P5, PT, R165.reuse, 0x58, !P5 ;  /* 0x00000058a500780c */ /* 0x040fe40006fa4270 */
[----:B------:R-:W-:Y:S02]  /*1de10*/  ISETP.GT.AND P2, PT, R165, 0x11, !P2 ;  /* 0x00000011a500780c */ /* 0x000fe40005744270 */
[C---:B------:R-:W-:Y:S02]  /*1de20*/  ISETP.LT.OR P4, PT, R166.reuse, 0x52, P4 ;  /* 0x00000052a600780c */ /* 0x040fe40002781670 */
[----:B------:R-:W-:-:S02]  /*1de30*/  ISETP.LT.OR P2, PT, R166, 0x12, P2 ;  /* 0x00000012a600780c */ /* 0x000fc40001741670 */
[----:B------:R-:W-:Y:S02]  /*1de40*/  ISETP.LT.OR P5, PT, R166, 0x59, P5 ;  /* 0x00000059a600780c */ /* 0x000fe40002fa1670 */
[----:B------:R-:W-:Y:S02]  /*1de50*/  FSEL R125, R125, -INF , !P2 ;  /* 0xff8000007d7d7808 */ /* 0x000fe40005000000 */
[----:B------:R-:W-:Y:S02]  /*1de60*/  LOP3.LUT P2, RZ, R16, 0x40000, RZ, 0xc0, !PT ;  /* 0x0004000010ff7812 */ /* 0x000fe4000784c0ff */
[----:B------:R-:W-:Y:S02]  /*1de70*/  FSEL R152, R152, -INF , !P4 ;  /* 0xff80000098987808 */ /* 0x000fe40006000000 */
[----:B------:R-:W-:Y:S02]  /*1de80*/  ISETP.GT.AND P2, PT, R165, 0x18, !P2 ;  /* 0x00000018a500780c */ /* 0x000fe40005744270 */
[----:B------:R-:W-:-:S02]  /*1de90*/  FSEL R156, R156, -INF , !P5 ;  /* 0xff8000009c9c7808 */ /* 0x000fc40006800000 */
        /* <DEDUP_REMOVED lines=69> */
[----:B------:R-:W-:-:S03]  /*1e2f0*/  ISETP.GT.AND P2, PT, R165, 0x48, !P2 ;  /* 0x00000048a500780c */ /* 0x000fc60005744270 */
[----:B------:R-:W0:Y:S01]  /*1e300*/  SHFL.BFLY PT, R0, R3, 0x2, 0x1f ;  /* 0x0c401f0003007f89 */ /* 0x000e2200000e0000 */
[----:B------:R-:W-:-:S04]  /*1e310*/  ISETP.LT.OR P2, PT, R166, 0x49, P2 ;  /* 0x00000049a600780c */ /* 0x000fc80001741670 */
[----:B------:R-:W-:Y:S02]  /*1e320*/  FSEL R149, R149, -INF , !P2 ;  /* 0xff80000095957808 */ /* 0x000fe40005000000 */
[----:B------:R-:W-:Y:S02]  /*1e330*/  ISETP.GT.AND P2, PT, R165, 0x49, !P6 ;  /* 0x00000049a500780c */ /* 0x000fe40007744270 */
[----:B------:R-:W-:Y:S02]  /*1e340*/  LOP3.LUT P6, RZ, R16, 0x2, RZ, 0xc0, !PT ;  /* 0x0000000210ff7812 */ /* 0x000fe400078cc0ff */
[----:B------:R-:W-:-:S04]  /*1e350*/  ISETP.LT.OR P2, PT, R166, 0x4a, P2 ;  /* 0x0000004aa600780c */ /* 0x000fc80001741670 */
[----:B------:R-:W-:Y:S02]  /*1e360*/  FSEL R150, R150, -INF , !P2 ;  /* 0xff80000096967808 */ /* 0x000fe40005000000 */
[----:B------:R-:W-:-:S04]  /*1e370*/  ISETP.GT.AND P2, PT, R165, 0x50, !P3 ;  /* 0x00000050a500780c */ /* 0x000fc80005f44270 */
[----:B------:R-:W-:Y:S02]  /*1e380*/  ISETP.LT.OR P2, PT, R166, 0x51, P2 ;  /* 0x00000051a600780c */ /* 0x000fe40001741670 */
[----:B0-----:R-:W-:Y:S02]  /*1e390*/  FMNMX.FTZ R162, R3, R0, !PT ;  /* 0x0000000003a27209 */ /* 0x001fe40007810000 */
[----:B------:R-:W-:Y:S02]  /*1e3a0*/  FSEL R154, R154, -INF , !P2 ;  /* 0xff8000009a9a7808 */ /* 0x000fe40005000000 */
[----:B------:R-:W-:Y:S01]  /*1e3b0*/  ISETP.GT.AND P2, PT, R165, RZ, !P6 ;  /* 0x000000ffa500720c */ /* 0x000fe20007744270 */
[----:B------:R-:W0:Y:S01]  /*1e3c0*/  SHFL.BFLY PT, R7, R162, 0x1, 0x1f ;  /* 0x0c201f00a2077f89 */ /* 0x000e2200000e0000 */
[----:B------:R-:W-:Y:S02]  /*1e3d0*/  LOP3.LUT P6, RZ, R16, 0x1, RZ, 0xc0, !PT ;  /* 0x0000000110ff7812 */ /* 0x000fe400078cc0ff */
[----:B------:R-:W-:-:S02]  /*1e3e0*/  ISETP.LT.OR P2, PT, R166, 0x1, P2 ;  /* 0x00000001a600780c */ /* 0x000fc40001741670 */
[----:B------:R-:W-:Y:S02]  /*1e3f0*/  ISETP.GT.AND P3, PT, R165, 0x59, !P6 ;  /* 0x00000059a500780c */ /* 0x000fe40007764270 */
[----:B------:R-:W-:Y:S02]  /*1e400*/  FSEL R15, R15, -INF , !P2 ;  /* 0xff8000000f0f7808 */ /* 0x000fe40005000000 */
[----:B------:R-:W-:Y:S02]  /*1e410*/  ISETP.LT.OR P3, PT, R166, 0x5a, P3 ;  /* 0x0000005aa600780c */ /* 0x000fe40001f61670 */
[----:B------:R-:W-:Y:S02]  /*1e420*/  FMNMX.FTZ R3, R15, R10, !PT ;  /* 0x0000000a0f037209 */ /* 0x000fe40007810000 */
[----:B------:R-:W-:Y:S02]  /*1e430*/  FSEL R158, R158, -INF , !P3 ;  /* 0xff8000009e9e7808 */ /* 0x000fe40005800000 */
[----:B------:R-:W-:-:S02]  /*1e440*/  FMNMX.FTZ R3, R2, R3, !PT ;  /* 0x0000000302037209 */ /* 0x000fc40007810000 */
[----:B0-----:R-:W-:Y:S02]  /*1e450*/  FMNMX.FTZ R4, R162, R7, !PT ;  /* 0x00000007a2047209 */ /* 0x001fe40007810000 */
[----:B------:R-:W-:Y:S02]  /*1e460*/  MOV R7, UR38 ;  /* 0x0000002600077c02 */ /* 0x000fe40008000f00 */
[----:B------:R-:W-:Y:S02]  /*1e470*/  FSETP.NEU.FTZ.AND P2, PT, R4, -INF , PT ;  /* 0xff8000000400780b */ /* 0x000fe40003f5d000 */
[----:B------:R-:W-:Y:S01]  /*1e480*/  FMNMX.FTZ R162, R120, R3, !PT ;  /* 0x0000000378a27209 */ /* 0x000fe20007810000 */
[----:B------:R-:W-:-:S03]  /*1e490*/  FMUL.FTZ R0, R4, R7 ;  /* 0x0000000704007220 */ /* 0x000fc60000410000 */
[----:B------:R-:W-:Y:S02]  /*1e4a0*/  FMNMX.FTZ R3, R121, R162, !PT ;  /* 0x000000a279037209 */ /* 0x000fe40007810000 */
        /* <DEDUP_REMOVED lines=13> */
[-CC-:B------:R-:W-:Y:S01]  /*1e580*/  FFMA.FTZ R127, R144, R7.reuse, -R0.reuse ;  /* 0x00000007907f7223 */ /* 0x180fe20000010800 */
[----:B------:R-:W-:Y:S01]  /*1e590*/  FMNMX.FTZ R3, R129, R20, !PT ;  /* 0x0000001481037209 */ /* 0x000fe20007810000 */
[-CC-:B------:R-:W-:Y:S01]  /*1e5a0*/  FFMA.FTZ R12, R12, R7.reuse, -R0.reuse ;  /* 0x000000070c0c7223 */ /* 0x180fe20000010800 */
[----:B------:R-:W-:Y:S01]  /*1e5b0*/  FSEL R144, R4, RZ, P2 ;  /* 0x000000ff04907208 */ /* 0x000fe20001000000 */
[--C-:B------:R-:W-:Y:S01]  /*1e5c0*/  FFMA.FTZ R180, R132, R7, -R0.reuse ;  /* 0x0000000784b47223 */ /* 0x100fe20000010800 */
[----:B------:R-:W-:Y:S01]  /*1e5d0*/  FMNMX.FTZ R20, R130, R3, !PT ;  /* 0x0000000382147209 */ /* 0x000fe20007810000 */
[-CC-:B------:R-:W-:Y:S01]  /*1e5e0*/  FFMA.FTZ R178, R143, R7.reuse, -R0.reuse ;  /* 0x000000078fb27223 */ /* 0x180fe20000010800 */
[-CC-:B------:R-:W-:Y:S01]  /*1e5f0*/  FFMA.FTZ R172, R147, R7.reuse, -R0.reuse ;  /* 0x0000000793ac7223 */ /* 0x180fe20000010800 */
[----:B------:R-:W-:Y:S01]  /*1e600*/  FADD.FTZ R144, -R144, R11 ;  /* 0x0000000b90907221 */ /* 0x000fe20000010100 */
[----:B------:R-:W-:Y:S01]  /*1e610*/  FMNMX.FTZ R3, R131, R20, !PT ;  /* 0x0000001483037209 */ /* 0x000fe20007810000 */
[-CC-:B------:R-:W-:Y:S01]  /*1e620*/  FFMA.FTZ R132, R148, R7.reuse, -R0.reuse ;  /* 0x0000000794847223 */ /* 0x180fe20000010800 */
[----:B------:R0:W-:Y:S01]  /*1e630*/  MUFU.EX2 R20, R123 ;  /* 0x0000007b00147308 */ /* 0x0001e20000000800 */
        /* <DEDUP_REMOVED lines=8> */
[----:B0-----:R-:W-:Y:S01]  /*1e6c0*/  FFMA.FTZ R123, R137, R7, -R0 ;  /* 0x00000007897b7223 */ /* 0x001fe20000010800 */
[----:B------:R-:W-:-:S04]  /*1e6d0*/  FMNMX.FTZ R3, R135, R122, !PT ;  /* 0x0000007a87037209 */ /* 0x000fc80007810000 */
[----:B------:R-:W-:Y:S02]  /*1e6e0*/  FMNMX.FTZ R122, R140, R3, !PT ;  /* 0x000000038c7a7209 */ /* 0x000fe40007810000 */
[----:B------:R-:W-:Y:S02]  /*1e6f0*/  MUFU.EX2 R12, R12 ;  /* 0x0000000c000c7308 */ /* 0x000fe40000000800 */
[----:B------:R-:W-:-:S04]  /*1e700*/  FMNMX.FTZ R3, R141, R122, !PT ;  /* 0x0000007a8d037209 */ /* 0x000fc80007810000 */
[----:B------:R-:W-:Y:S02]  /*1e710*/  FMNMX.FTZ R122, R142, R3, !PT ;  /* 0x000000038e7a7209 */ /* 0x000fe40007810000 */
[----:B------:R-:W-:Y:S02]  /*1e720*/  MUFU.EX2 R190, R190 ;  /* 0x000000be00be7308 */ /* 0x000fe40000000800 */
[----:B------:R-:W-:Y:S01]  /*1e730*/  FMNMX.FTZ R3, R145, R122, !PT ;  /* 0x0000007a91037209 */ /* 0x000fe20007810000 */
[-CC-:B------:R-:W-:Y:S01]  /*1e740*/  FFMA.FTZ R122, R133, R7.reuse, -R0.reuse ;  /* 0x00000007857a7223 */ /* 0x180fe20000010800 */
[--C-:B------:R-:W-:Y:S02]  /*1e750*/  FFMA.FTZ R133, R153, R7, -R0.reuse ;  /* 0x0000000799857223 */ /* 0x100fe40000010800 */
[----:B------:R-:W-:Y:S02]  /*1e760*/  FMNMX.FTZ R126, R146, R3, !PT ;  /* 0x00000003927e7209 */ /* 0x000fe40007810000 */
[----:B------:R-:W-:Y:S02]  /*1e770*/  MUFU.EX2 R13, R13 ;  /* 0x0000000d000d7308 */ /* 0x000fe40000000800 */
[----:B------:R-:W-:Y:S01]  /*1e780*/  FMNMX.FTZ R3, R149, R126, !PT ;  /* 0x0000007e95037209 */ /* 0x000fe20007810000 */
[----:B------:R-:W-:-:S03]  /*1e790*/  FFMA.FTZ R126, R139, R7, -R0 ;  /* 0x000000078b7e7223 */ /* 0x000fc60000010800 */
[----:B------:R-:W-:Y:S02]  /*1e7a0*/  FMNMX.FTZ R3, R150, R3, !PT ;  /* 0x0000000396037209 */ /* 0x000fe40007810000 */
[----:B------:R-:W-:Y:S02]  /*1e7b0*/  MUFU.EX2 R184, R184 ;  /* 0x000000b800b87308 */ /* 0x000fe40000000800 */
[----:B------:R-:W-:-:S04]  /*1e7c0*/  FMNMX.FTZ R3, R154, R3, !PT ;  /* 0x000000039a037209 */ /* 0x000fc80007810000 */
        /* <DEDUP_REMOVED lines=9> */
[----:B0-----:R-:W-:Y:S01]  /*1e860*/  FMNMX.FTZ R137, R3, R136, !PT ;  /* 0x0000008803897209 */ /* 0x001fe20007810000 */
[----:B------:R-:W-:-:S04]  /*1e870*/  FFMA.FTZ R136, R157, R7, -R0 ;  /* 0x000000079d887223 */ /* 0x000fc80000010800 */
[----:B------:R-:W0:Y:S02]  /*1e880*/  SHFL.BFLY PT, R138, R137, 0x1, 0x1f ;  /* 0x0c201f00898a7f89 */ /* 0x000e2400000e0000 */
[----:B------:R-:W1:Y:S08]  /*1e890*/  MUFU.EX2 R0, R144 ;  /* 0x0000009000007308 */ /* 0x000e700000000800 */
[----:B------:R-:W-:Y:S08]  /*1e8a0*/  MUFU.EX2 R123, R123 ;  /* 0x0000007b007b7308 */ /* 0x000ff00000000800 */
[----:B------:R-:W-:Y:S01]  /*1e8b0*/  MUFU.EX2 R176, R176 ;  /* 0x000000b000b07308 */ /* 0x000fe20000000800 */
[----:B0-----:R-:W-:-:S07]  /*1e8c0*/  FMNMX.FTZ R3, R137, R138, !PT ;  /* 0x0000008a89037209 */ /* 0x001fce0007810000 */
[----:B------:R-:W-:Y:S01]  /*1e8d0*/  MUFU.EX2 R126, R126 ;  /* 0x0000007e007e7308 */ /* 0x000fe20000000800 */
[C---:B------:R-:W-:Y:S01]  /*1e8e0*/  FSETP.NEU.FTZ.AND P2, PT, R3.reuse, -INF , PT ;  /* 0xff8000000300780b */ /* 0x040fe20003f5d000 */
[----:B------:R-:W-:-:S06]  /*1e8f0*/  FMUL.FTZ R138, R3, R7 ;  /* 0x00000007038a7220 */ /* 0x000fcc0000410000 */
[----:B------:R-:W-:Y:S01]  /*1e900*/  MUFU.EX2 R178, R178 ;  /* 0x000000b200b27308 */ /* 0x000fe20000000800 */
[----:B------:R-:W-:-:S05]  /*1e910*/  FSEL R138, R138, RZ, P2 ;  /* 0x000000ff8a8a7208 */ /* 0x000fca0001000000 */
[-CC-:B------:R-:W-:Y:S01]  /*1e920*/  FFMA.FTZ R185, R124, R7.reuse, -R138.reuse ;  /* 0x000000077cb97223 */ /* 0x180fe2000001088a */
[-CC-:B------:R-:W-:Y:S01]  /*1e930*/  FFMA.FTZ R124, R129, R7.reuse, -R138.reuse ;  /* 0x00000007817c7223 */ /* 0x180fe2000001088a */
[----:B------:R-:W-:Y:S01]  /*1e940*/  FSEL R129, R3, RZ, P2 ;  /* 0x000000ff03817208 */ /* 0x000fe20001000000 */
[-CC-:B------:R-:W-:Y:S01]  /*1e950*/  FFMA.FTZ R189, R15, R7.reuse, -R138.reuse ;  /* 0x000000070fbd7223 */ /* 0x180fe2000001088a */
[-CC-:B------:R-:W-:Y:S01]  /*1e960*/  FFMA.FTZ R15, R2, R7.reuse, -R138.reuse ;  /* 0x00000007020f7223 */ /* 0x180fe2000001088a */
[-CC-:B------:R-:W-:Y:S01]  /*1e970*/  FFMA.FTZ R191, R120, R7.reuse, -R138.reuse ;  /* 0x0000000778bf7223 */ /* 0x180fe2000001088a */
[-C--:B------:R-:W-:Y:S01]  /*1e980*/  FFMA.FTZ R120, R121, R7.reuse, -R138 ;  /* 0x0000000779787223 */ /* 0x080fe2000001088a */
[----:B------:R-:W-:Y:S01]  /*1e990*/  FADD.FTZ R2, -R129, R10 ;  /* 0x0000000a81027221 */ /* 0x000fe20000010100 */
[----:B-1---5:R-:W-:Y:S01]  /*1e9a0*/  FFMA.FTZ R129, R0, R6, R188 ;  /* 0x0000000600817223 */ /* 0x022fe200000100bc */
[----:B------:R-:W-:Y:S01]  /*1e9b0*/  MUFU.EX2 R189, R189 ;  /* 0x000000bd00bd7308 */ /* 0x000fe20000000800 */
[-CC-:B------:R-:W-:Y:S01]  /*1e9c0*/  FFMA.FTZ R121, R125, R7.reuse, -R138.reuse ;  /* 0x000000077d797223 */ /* 0x180fe2000001088a */
[-C--:B------:R-:W-:Y:S01]  /*1e9d0*/  FMUL.FTZ R2, R2, R7.reuse ;  /* 0x0000000702027220 */ /* 0x080fe20000410000 */
[----:B------:R-:W-:Y:S01]  /*1e9e0*/  FADD.FTZ R129, R12, R129 ;  /* 0x000000810c817221 */ /* 0x000fe20000010000 */
[-CC-:B------:R-:W-:Y:S01]  /*1e9f0*/  FFMA.FTZ R187, R128, R7.reuse, -R138.reuse ;  /* 0x0000000780bb7223 */ /* 0x180fe2000001088a */
[-CC-:B------:R-:W-:Y:S01]  /*1ea00*/  FFMA.FTZ R181, R130, R7.reuse, -R138.reuse ;  /* 0x0000000782b57223 */ /* 0x180fe2000001088a */
[-CC-:B------:R-:W-:Y:S01]  /*1ea10*/  FFMA.FTZ R125, R131, R7.reuse, -R138.reuse ;  /* 0x00000007837d7223 */ /* 0x180fe2000001088a */
[----:B------:R-:W-:Y:S01]  /*1ea20*/  FADD.FTZ R6, R190, R129 ;  /* 0x00000081be067221 */ /* 0x000fe20000010000 */
[----:B------:R-:W0:Y:S01]  /*1ea30*/  MUFU.EX2 R2, R2 ;  /* 0x0000000200027308 */ /* 0x000e220000000800 */
[-CC-:B------:R-:W-:Y:S01]  /*1ea40*/  FFMA.FTZ R183, R134, R7.reuse, -R138.reuse ;  /* 0x0000000786b77223 */ /* 0x180fe2000001088a */
[-C--:B------:R-:W-:Y:S01]  /*1ea50*/  FFMA.FTZ R159, R159, R7.reuse, -R138 ;  /* 0x000000079f9f7223 */ /* 0x080fe2000001088a */
[----:B------:R-:W-:Y:S01]  /*1ea60*/  FADD.FTZ R129, R13, R6 ;  /* 0x000000060d817221 */ /* 0x000fe20000010000 */
[-CC-:B------:R-:W-:Y:S01]  /*1ea70*/  FFMA.FTZ R177, R135, R7.reuse, -R138.reuse ;  /* 0x0000000787b17223 */ /* 0x180fe2000001088a */
[-CC-:B------:R-:W-:Y:S01]  /*1ea80*/  FFMA.FTZ R128, R140, R7.reuse, -R138.reuse ;  /* 0x000000078c807223 */ /* 0x180fe2000001088a */
[-C--:B------:R-:W-:Y:S01]  /*1ea90*/  FFMA.FTZ R179, R141, R7.reuse, -R138 ;  /* 0x000000078db37223 */ /* 0x080fe2000001088a */
[----:B------:R-:W-:Y:S01]  /*1eaa0*/  FADD.FTZ R129, R184, R129 ;  /* 0x00000081b8817221 */ /* 0x000fe20000010000 */
[----:B------:R-:W1:Y:S01]  /*1eab0*/  MUFU.EX2 R15, R15 ;  /* 0x0000000f000f7308 */ /* 0x000e620000000800 */
[----:B------:R-:W-:Y:S01]  /*1eac0*/  @!P1 PRMT R134, RZ, 0x654, R14 ;  /* 0x00000654ff869816 */ /* 0x000fe2000000000e */
[-CC-:B------:R-:W-:Y:S01]  /*1ead0*/  FFMA.FTZ R173, R145, R7.reuse, -R138.reuse ;  /* 0x0000000791ad7223 */ /* 0x180fe2000001088a */
[----:B------:R-:W-:Y:S01]  /*1eae0*/  FADD.FTZ R129, R20, R129 ;  /* 0x0000008114817221 */ /* 0x000fe20000010000 */
[--C-:B------:R-:W-:Y:S01]  /*1eaf0*/  FFMA.FTZ R14, R146, R7, -R138.reuse ;  /* 0x00000007920e7223 */ /* 0x100fe2000001088a */
[----:B------:R2:W-:Y:S01]  /*1eb00*/  @!P1 SYNCS.ARRIVE.TRANS64.RED.A1T0 RZ, [R134+URZ], RZ ;  /* 0x000000ff86ff99a7 */ /* 0x0005e2000810043f */
[----:B------:R-:W-:Y:S01]  /*1eb10*/  F2FP.F16.F32.PACK_AB R190, R13, R190 ;  /* 0x000000be0dbe723e */ /* 0x000fe200000000ff */
[----:B------:R-:W-:Y:S01]  /*1eb20*/  FADD.FTZ R130, R186, R129 ;  /* 0x00000081ba827221 */ /* 0x000fe20000010000 */
[----:B------:R-:W3:Y:S01]  /*1eb30*/  MUFU.EX2 R191, R191 ;  /* 0x000000bf00bf7308 */ /* 0x000ee20000000800 */
[----:B0-----:R-:W-:Y:S01]  /*1eb40*/  FFMA.FTZ R6, R2, R5, R189 ;  /* 0x0000000502067223 */ /* 0x001fe200000100bd */
[-C--:B------:R-:W-:Y:S01]  /*1eb50*/  FFMA.FTZ R5, R142, R7.reuse, -R138 ;  /* 0x000000078e057223 */ /* 0x080fe2000001088a */
[----:B------:R-:W-:Y:S01]  /*1eb60*/  FADD.FTZ R131, R21, R130 ;  /* 0x0000008215837221 */ /* 0x000fe20000010000 */
[-CC-:B------:R-:W-:Y:S01]  /*1eb70*/  FFMA.FTZ R175, R149, R7.reuse, -R138.reuse ;  /* 0x0000000795af7223 */ /* 0x180fe2000001088a */
[----:B------:R-:W-:Y:S01]  /*1eb80*/  F2FP.F16.F32.PACK_AB R188, R12, R188 ;  /* 0x000000bc0cbc723e */ /* 0x000fe200000000ff */
[-C--:B------:R-:W-:Y:S01]  /*1eb90*/  FFMA.FTZ R169, R154, R7.reuse, -R138 ;  /* 0x000000079aa97223 */ /* 0x080fe2000001088a */
[----:B------:R-:W-:Y:S01]  /*1eba0*/  FADD.FTZ R131, R180, R131 ;  /* 0x00000083b4837221 */ /* 0x000fe20000010000 */
[----:B------:R-:W0:Y:S01]  /*1ebb0*/  MUFU.EX2 R120, R120 ;  /* 0x0000007800787308 */ /* 0x000e220000000800 */
[----:B-1----:R-:W-:Y:S01]  /*1ebc0*/  FADD.FTZ R6, R15, R6 ;  /* 0x000000060f067221 */ /* 0x002fe20000010000 */
[-CC-:B------:R-:W-:Y:S01]  /*1ebd0*/  FFMA.FTZ R152, R152, R7.reuse, -R138.reuse ;  /* 0x0000000798987223 */ /* 0x180fe2000001088a */
[----:B------:R-:W-:Y:S01]  /*1ebe0*/  FADD.FTZ R131, R122, R131 ;  /* 0x000000837a837221 */ /* 0x000fe20000010000 */
[----:B------:R-:W-:Y:S01]  /*1ebf0*/  F2FP.F16.F32.PACK_AB R186, R21, R186 ;  /* 0x000000ba15ba723e */ /* 0x000fe200000000ff */
[----:B------:R-:W-:Y:S01]  /*1ec00*/  FFMA.FTZ R156, R156, R7, -R138 ;  /* 0x000000079c9c7223 */ /* 0x000fe2000001088a */
[----:B------:R-:W-:Y:S01]  /*1ec10*/  ISETP.GT.AND P2, PT, R8, R211, PT ;  /* 0x000000d30800720c */ /* 0x000fe20003f44270 */
[----:B------:R-:W-:Y:S01]  /*1ec20*/  FADD.FTZ R130, R182, R131 ;  /* 0x00000083b6827221 */ /* 0x000fe20000010000 */
[----:B------:R-:W1:Y:S01]  /*1ec30*/  MUFU.EX2 R185, R185 ;  /* 0x000000b900b97308 */ /* 0x000e620000000800 */
[----:B---3--:R-:W-:Y:S01]  /*1ec40*/  FADD.FTZ R129, R191, R6 ;  /* 0x00000006bf817221 */ /* 0x008fe20000010000 */
[----:B------:R-:W-:Y:S01]  /*1ec50*/  F2FP.F16.F32.PACK_AB R184, R20, R184 ;  /* 0x000000b814b8723e */ /* 0x000fe200000000ff */
[C---:B------:R-:W-:Y:S01]  /*1ec60*/  FADD.FTZ R131, R123.reuse, R130 ;  /* 0x000000827b837221 */ /* 0x040fe20000010000 */
[-CC-:B------:R-:W-:Y:S01]  /*1ec70*/  FFMA.FTZ R130, R150, R7.reuse, -R138.reuse ;  /* 0x0000000796827223 */ /* 0x180fe2000001088a */
[----:B------:R-:W-:Y:S01]  /*1ec80*/  FFMA.FTZ R138, R158, R7, -R138 ;  /* 0x000000079e8a7223 */ /* 0x000fe2000001088a */
[----:B------:R-:W-:Y:S01]  /*1ec90*/  F2FP.F16.F32.PACK_AB R180, R122, R180 ;  /* 0x000000b47ab4723e */ /* 0x000fe200000000ff */
[----:B------:R-:W-:Y:S01]  /*1eca0*/  FADD.FTZ R131, R176, R131 ;  /* 0x00000083b0837221 */ /* 0x000fe20000010000 */
[----:B------:R-:W3:Y:S01]  /*1ecb0*/  MUFU.EX2 R121, R121 ;  /* 0x0000007900797308 */ /* 0x000ee20000000800 */
[----:B0-----:R-:W-:Y:S01]  /*1ecc0*/  FADD.FTZ R6, R120, R129 ;  /* 0x0000008178067221 */ /* 0x001fe20000010000 */
[----:B------:R-:W-:Y:S01]  /*1ecd0*/  F2FP.F16.F32.PACK_AB R182, R123, R182 ;  /* 0x000000b67bb6723e */ /* 0x000fe200000000ff */
[C---:B------:R-:W-:Y:S01]  /*1ece0*/  FADD.FTZ R131, R126.reuse, R131 ;  /* 0x000000837e837221 */ /* 0x040fe20000010000 */
[----:B------:R-:W-:Y:S01]  /*1ecf0*/  F2FP.F16.F32.PACK_AB R176, R126, R176 ;  /* 0x000000b07eb0723e */ /* 0x000fe200000000ff */
[----:B------:R-:W-:Y:S01]  /*1ed00*/  VIADD R8, R8, 0xffffffff ;  /* 0xffffffff08087836 */ /* 0x000fe20000000000 */
[----:B------:R-:W-:Y:S01]  /*1ed10*/  F2FP.F16.F32.PACK_AB R189, R15, R189 ;  /* 0x000000bd0fbd723e */ /* 0x000fe200000000ff */
[----:B--2---:R-:W-:Y:S01]  /*1ed20*/  FADD.FTZ R134, R178, R131 ;  /* 0x00000083b2867221 */ /* 0x004fe20000010000 */
[----:B------:R-:W0:Y:S01]  /*1ed30*/  MUFU.EX2 R187, R187 ;  /* 0x000000bb00bb7308 */ /* 0x000e220000000800 */
[----:B-1----:R-:W-:Y:S01]  /*1ed40*/  FADD.FTZ R6, R185, R6 ;  /* 0x00000006b9067221 */ /* 0x002fe20000010000 */
[----:B------:R-:W-:-:S06]  /*1ed50*/  F2FP.F16.F32.PACK_AB R191, R120, R191 ;  /* 0x000000bf78bf723e */ /* 0x000fcc00000000ff */
[----:B------:R-:W1:Y:S01]  /*1ed60*/  MUFU.EX2 R124, R124 ;  /* 0x0000007c007c7308 */ /* 0x000e620000000800 */
        /* <DEDUP_REMOVED lines=18> */
[C---:B0-----:R-:W-:Y:S01]  /*1ee90*/  FADD.FTZ R6, R10.reuse, R129 ;  /* 0x000000810a067221 */ /* 0x041fe20000010000 */
[----:B------:R-:W-:Y:S01]  /*1eea0*/  F2FP.F16.F32.PACK_AB R183, R10, R183 ;  /* 0x000000b70ab7723e */ /* 0x000fe200000000ff */
[----:B------:R-:W-:-:S05]  /*1eeb0*/  IMAD.MOV.U32 R10, RZ, RZ, R3 ;  /* 0x000000ffff0a7224 */ /* 0x000fca00078e0003 */
        /* <DEDUP_REMOVED lines=39> */
[----:B------:R-:W-:Y:S02]  /*1f130*/  F2FP.F16.F32.PACK_AB R175, R130, R175 ;  /* 0x000000af82af723e */ /* 0x000fe400000000ff */
[----:B------:R-:W-:-:S04]  /*1f140*/  MOV R13, R23 ;  /* 0x00000017000d7202 */ /* 0x000fc80000000f00 */
[----:B------:R-:W1:Y:S01]  /*1f150*/  MUFU.EX2 R156, R156 ;  /* 0x0000009c009c7308 */ /* 0x000e620000000800 */
[----:B--2---:R-:W-:Y:S01]  /*1f160*/  FADD.FTZ R11, R169, R12 ;  /* 0x0000000ca90b7221 */ /* 0x004fe20000010000 */
[----:B------:R-:W-:-:S06]  /*1f170*/  IMAD.MOV.U32 R12, RZ, RZ, R194 ;  /* 0x000000ffff0c7224 */ /* 0x000fcc00078e00c2 */
[----:B------:R-:W2:Y:S01]  /*1f180*/  MUFU.EX2 R138, R138 ;  /* 0x0000008a008a7308 */ /* 0x000ea20000000800 */
[C---:B0-----:R-:W-:Y:S01]  /*1f190*/  FADD.FTZ R11, R152.reuse, R11 ;  /* 0x0000000b980b7221 */ /* 0x041fe20000010000 */
[----:B------:R-:W-:-:S03]  /*1f1a0*/  F2FP.F16.F32.PACK_AB R169, R152, R169 ;  /* 0x000000a998a9723e */ /* 0x000fc600000000ff */
[----:B-1----:R-:W-:-:S04]  /*1f1b0*/  FADD.FTZ R11, R156, R11 ;  /* 0x0000000b9c0b7221 */ /* 0x002fc80000010000 */
[C---:B--2---:R-:W-:Y:S01]  /*1f1c0*/  FADD.FTZ R5, R138.reuse, R11 ;  /* 0x0000000b8a057221 */ /* 0x044fe20000010000 */
[----:B------:R-:W-:Y:S01]  /*1f1d0*/  F2FP.F16.F32.PACK_AB R171, R138, R156 ;  /* 0x0000009c8aab723e */ /* 0x000fe200000000ff */
[----:B------:R-:W-:Y:S01]  /*1f1e0*/  IMAD.MOV.U32 R11, RZ, RZ, R4 ;  /* 0x000000ffff0b7224 */ /* 0x000fe200078e0004 */
[----:B------:R-:W-:Y:S06]  /*1f1f0*/  @P2 BRA `(.L_x_4438) ;  /* 0xffffffc400782947 */ /* 0x000fec000383ffff */
.L_x_4419:
[----:B------:R-:W-:Y:S05]  /*1f200*/  BSYNC B0 ;  /* 0x0000000000007941 */ /* 0x000fea0003800000 */
.L_x_4418:
        /* <DEDUP_REMOVED lines=99> */
.L_x_4439:
[----:B------:R-:W-:Y:S01]  /*1f840*/  IMAD R13, R23, 0x8, R17 ;  /* 0x00000008170d7824 */ /* 0x000fe200078e0211 */
[----:B------:R-:W-:-:S04]  /*1f850*/  SHF.L.U32 R0, R194, 0x1f, RZ ;  /* 0x0000001fc2007819 */ /* 0x000fc800000006ff */
[----:B------:R0:W1:Y:S01]  /*1f860*/  SYNCS.PHASECHK.TRANS64.TRYWAIT P2, [R13+URZ+0x30850], R0 ;  /* 0x030850000d0075a7 */ /* 0x000062000804017f */
[----:B------:R-:W-:Y:S05]  /*1f870*/  @!P0 BRA `(.L_x_4440) ;  /* 0x0000000000048947 */ /* 0x000fea0003800000 */
[----:B------:R-:W-:Y:S01]  /*1f880*/  BPT.TRAP 0x1 ;  /* 0x000000040000795c */ /* 0x000fe20000300000 */
.L_x_4440:
        /* <DEDUP_REMOVED lines=9> */
.L_x_4442:
[----:B------:R-:W-:Y:S05]  /*1f920*/  BSYNC B0 ;  /* 0x0000000000007941 */ /* 0x000fea0003800000 */
.L_x_4441:
[----:B------:R-:W-:Y:S01]  /*1f930*/  IMAD.MOV.U32 R9, RZ, RZ, 0x40000040 ;  /* 0x40000040ff097424 */ /* 0x000fe200078e00ff */
[C---:B------:R-:W-:Y:S01]  /*1f940*/  R2UR UR6, R8.reuse ;  /* 0x00000000080672ca */ /* 0x040fe200000e0000 */
[----:B------:R-:W-:Y:S01]  /*1f950*/  WARPGROUP.ARRIVE ;  /* 0x00000000000079c5 */ /* 0x000fe20000000000 */
[----:B------:R-:W-:Y:S01]  /*1f960*/  VIADD R10, R8, 0x80 ;  /* 0x00000080080a7836 */ /* 0x000fe20000000000 */
[----:B01----:R-:W0:Y:S01]  /*1f970*/  SHFL.BFLY PT, R0, R5, 0x2, 0x1f ;  /* 0x0c401f0005007f89 */ /* 0x003e2200000e0000 */
[----:B------:R-:W-:Y:S01]  /*1f980*/  R2UR UR7, R9 ;  /* 0x00000000090772ca */ /* 0x000fe200000e0000 */
[----:B------:R-:W-:Y:S01]  /*1f990*/  IMAD.MOV.U32 R11, RZ, RZ, 0x40000040 ;  /* 0x40000040ff0b7424 */ /* 0x000fe200078e00ff */
[----:B------:R-:W-:Y:S01]  /*1f9a0*/  IADD3 R23, R23, 0x1, RZ ;  /* 0x0000000117177810 */ /* 0x000fe20007ffe0ff */
[----:B------:R-:W-:Y:S02]  /*1f9b0*/  IMAD.MOV.U32 R9, RZ, RZ, 0x40000040 ;  /* 0x40000040ff097424 */ /* 0x000fe400078e00ff */
[----:B------:R-:W-:Y:S01]  /*1f9c0*/  VIADD R219, R219, 0x1 ;  /* 0x00000001dbdb7836 */ /* 0x000fe20000000000 */
[----:B------:R-:W-:-:S04]  /*1f9d0*/  ISETP.NE.AND P2, PT, R23, 0x2, PT ;  /* 0x000000021700780c */ /* 0x000fc80003f45270 */
[----:B------:R-:W-:-:S03]  /*1f9e0*/  SEL R23, R23, RZ, P2 ;  /* 0x000000ff17177207 */ /* 0x000fc60001000000 */
[----:B------:R-:W-:Y:S01]  /*1f9f0*/  HGMMA.64x192x16.F32 R24, R188, gdesc[UR4].tnspB, R24, gsb0 ;  /* 0x42e00004bc187df0 */ /* 0x000fe20008000818 */
[----:B------:R-:W-:Y:S02]  /*1fa00*/  R2UR UR6, R10 ;  /* 0x000000000a0672ca */ /* 0x000fe400000e0000 */
[----:B------:R-:W-:Y:S01]  /*1fa10*/  R2UR UR7, R11 ;  /* 0x000000000b0772ca */ /* 0x000fe200000e0000 */
[----:B------:R-:W-:Y:S01]  /*1fa20*/  IMAD.MOV.U32 R11, RZ, RZ, 0x40000040 ;  /* 0x40000040ff0b7424 */ /* 0x000fe200078e00ff */
[----:B------:R-:W-:Y:S01]  /*1fa30*/  IADD3 R10, R8, 0x100, RZ ;  /* 0x00000100080a7810 */ /* 0x000fe20007ffe0ff */
[----:B0-----:R-:W-:Y:S01]  /*1fa40*/  FADD.FTZ R2, R0, R5 ;  /* 0x0000000500027221 */ /* 0x001fe20000010000 */
[----:B------:R-:W-:-:S04]  /*1fa50*/  SEL R5, RZ, 0x1, P2 ;  /* 0x00000001ff057807 */ /* 0x000fc80001000000 */
[----:B------:R-:W-:Y:S02]  /*1fa60*/  LOP3.LUT R194, R194, R5, RZ, 0x3c, !PT ;  /* 0x00000005c2c27212 */ /* 0x000fe400078e3cff */
[----:B------:R-:W-:Y:S01]  /*1fa70*/  MOV R5, RZ ;  /* 0x000000ff00057202 */ /* 0x000fe20000000f00 */
[----:B------:R-:W-:Y:S02]  /*1fa80*/  WARPGROUP.DEPBAR.LE gsb0, 0x0 ;  /* 0x00008000000079c5 */ /* 0x000fe40000010000 */
[----:B------:R-:W-:-:S06]  /*1fa90*/  WARPGROUP.ARRIVE ;  /* 0x00000000000079c5 */ /* 0x000fcc0000000000 */
        /* <DEDUP_REMOVED lines=11> */
[C---:B------:R-:W-:Y:S01]  /*1fb50*/  IADD3 R10, R8.reuse, 0x200, RZ ;  /* 0x00000200080a7810 */ /* 0x040fe20007ffe0ff */
[----:B------:R-:W-:Y:S01]  /*1fb60*/  VIADD R8, R8, 0x280 ;  /* 0x0000028008087836 */ /* 0x000fe20000000000 */
[----:B------:R-:W-:Y:S02]  /*1fb70*/  WARPGROUP.DEPBAR.LE gsb0, 0x0 ;  /* 0x00008000000079c5 */ /* 0x000fe40000010000 */
[----:B------:R-:W-:-:S11]  /*1fb80*/  WARPGROUP.ARRIVE ;  /* 0x00000000000079c5 */ /* 0x000fd60000000000 */
[----:B------:R-:W-:Y:S01]  /*1fb90*/  HGMMA.64x192x16.F32 R24, R176, gdesc[UR4].tnspB, R24, gsb0 ;  /* 0x42e00004b0187df0 */ /* 0x000fe20008000818 */
[----:B------:R-:W-:Y:S02]  /*1fba0*/  R2UR UR6, R10 ;  /* 0x000000000a0672ca */ /* 0x000fe400000e0000 */
[----:B------:R-:W-:Y:S02]  /*1fbb0*/  R2UR UR7, R11 ;  /* 0x000000000b0772ca */ /* 0x000fe400000e0000 */
[----:B------:R-:W0:Y:S02]  /*1fbc0*/  SHFL.BFLY PT, R11, R2, 0x1, 0x1f ;  /* 0x0c201f00020b7f89 */ /* 0x000e2400000e0000 */
[----:B0-----:R-:W-:Y:S01]  /*1fbd0*/  FADD.FTZ R14, R2, R11 ;  /* 0x0000000b020e7221 */ /* 0x001fe20000010000 */
[----:B------:R-:W-:Y:S02]  /*1fbe0*/  @!P1 VIADD R11, R13, 0x30860 ;  /* 0x000308600d0b9836 */ /* 0x000fe40000000000 */
[----:B------:R-:W-:-:S02]  /*1fbf0*/  IMAD.MOV.U32 R2, RZ, RZ, -0x800000 ;  /* 0xff800000ff027424 */ /* 0x000fc400078e00ff */
[----:B------:R-:W-:Y:S02]  /*1fc00*/  FSETP.NE.FTZ.AND P3, PT, R14, RZ, PT ;  /* 0x000000ff0e00720b */ /* 0x000fe40003f75000 */
[----:B------:R-:W-:-:S11]  /*1fc10*/  @!P1 PRMT R11, RZ, 0x654, R11 ;  /* 0x00000654ff0b9816 */ /* 0x000fd6000000000b */
[----:B------:R-:W0:Y:S08]  /*1fc20*/  @P3 MUFU.LG2 R10, R14 ;  /* 0x0000000e000a3308 */ /* 0x000e300000000c00 */
[----:B------:R-:W-:Y:S01]  /*1fc30*/  @P3 MUFU.RCP R5, R14 ;  /* 0x0000000e00053308 */ /* 0x000fe20000001000 */
[----:B0-----:R-:W-:Y:S01]  /*1fc40*/  @P3 FMUL.FTZ R10, R10, 0.69314718246459960938 ;  /* 0x3f3172180a0a3820 */ /* 0x001fe20000410000 */
[----:B------:R-:W-:-:S02]  /*1fc50*/  WARPGROUP.DEPBAR.LE gsb0, 0x0 ;  /* 0x00008000000079c5 */ /* 0x000fc40000010000 */
[----:B------:R-:W-:-:S06]  /*1fc60*/  WARPGROUP.ARRIVE ;  /* 0x00000000000079c5 */ /* 0x000fcc0000000000 */
[----:B------:R-:W-:Y:S01]  /*1fc70*/  HGMMA.64x192x16.F32 R24, R172, gdesc[UR4].tnspB, R24, gsb0 ;  /* 0x42e00004ac187df0 */ /* 0x000fe20008000818 */
[----:B------:R-:W-:Y:S02]  /*1fc80*/  R2UR UR6, R8 ;  /* 0x00000000080672ca */ /* 0x000fe400000e0000 */
[----:B------:R-:W-:Y:S02]  /*1fc90*/  R2UR UR7, R9 ;  /* 0x00000000090772ca */ /* 0x000fe400000e0000 */
[----:B------:R-:W0:Y:S02]  /*1fca0*/  SHFL.BFLY PT, R9, R6, 0x2, 0x1f ;  /* 0x0c401f0006097f89 */ /* 0x000e2400000e0000 */
[----:B0-----:R-:W-:Y:S01]  /*1fcb0*/  FADD.FTZ R9, R9, R6 ;  /* 0x0000000609097221 */ /* 0x001fe20000010000 */
[----:B------:R-:W-:-:S04]  /*1fcc0*/  IMAD.MOV.U32 R6, RZ, RZ, RZ ;  /* 0x000000ffff067224 */ /* 0x000fc800078e00ff */
[----:B------:R-:W0:Y:S02]  /*1fcd0*/  SHFL.BFLY PT, R0, R9, 0x1, 0x1f ;  /* 0x0c201f0009007f89 */ /* 0x000e2400000e0000 */
[----:B0-----:R-:W-:Y:S01]  /*1fce0*/  FADD.FTZ R12, R9, R0 ;  /* 0x00000000090c7221 */ /* 0x001fe20000010000 */
[----:B------:R-:W-:-:S04]  /*1fcf0*/  IMAD.MOV.U32 R0, RZ, RZ, -0x800000 ;  /* 0xff800000ff007424 */ /* 0x000fc800078e00ff */
[----:B------:R-:W-:-:S13]  /*1fd00*/  FSETP.NE.FTZ.AND P0, PT, R12, RZ, PT ;  /* 0x000000ff0c00720b */ /* 0x000fda0003f15000 */
        /* <DEDUP_REMOVED lines=109> */
.L_x_4292:
        /* <DEDUP_REMOVED lines=9> */
[----:B------:R-:W2:Y:S01]  /*20470*/  S2R R8, SR_SWINHI ;  /* 0x0000000000087919 */ /* 0x000ea20000002f00 */
[----:B------:R-:W-:Y:S01]  /*20480*/  ULDC.64 UR4, c[0x0][0xbd8] ;  /* 0x0002f60000047ab9 */ /* 0x000fe20000000a00 */
[----:B------:R-:W-:Y:S01]  /*20490*/  F2FP.F16.F32.PACK_AB R24, R25, R24 ;  /* 0x000000181918723e */ /* 0x000fe200000000ff */
[----:B------:R-:W-:Y:S01]  /*204a0*/  ULDC.64 UR6, c[0x0][0x208] ;  /* 0x0000820000067ab9 */ /* 0x000fe20000000a00 */
        /* <DEDUP_REMOVED lines=18> */
[----:B------:R-:W-:Y:S01]  /*205d0*/  IMAD.WIDE R26, R235, 0x2, R4 ;  /* 0x00000002eb1a7825 */ /* 0x000fe200078e0204 */
[----:B------:R-:W-:Y:S02]  /*205e0*/  F2FP.F16.F32.PACK_AB R66, R69, R68 ;  /* 0x000000444542723e */ /* 0x000fe400000000ff */
[----:B------:R-:W-:Y:S02]  /*205f0*/  F2FP.F16.F32.PACK_AB R67, R71, R67 ;  /* 0x000000434743723e */ /* 0x000fe400000000ff */
[C---:B------:R-:W-:Y:S02]  /*20600*/  LOP3.LUT R7, R26.reuse, 0x380, RZ, 0xc0, !PT ;  /* 0x000003801a077812 */ /* 0x040fe400078ec0ff */
[----:B------:R-:W-:-:S02]  /*20610*/  IADD3 R135, P1, R26, 0x40, RZ ;  /* 0x000000401a877810 */ /* 0x000fc40007f3e0ff */
[C---:B------:R-:W-:Y:S02]  /*20620*/  IADD3 R137, P6, R26.reuse, 0x60, RZ ;  /* 0x000000601a897810 */ /* 0x040fe40007fde0ff */
[C---:B------:R-:W-:Y:S01]  /*20630*/  IADD3 R139, P5, R26.reuse, 0x4000, RZ ;  /* 0x000040001a8b7810 */ /* 0x040fe20007fbe0ff */
[--C-:B------:R-:W-:Y:S01]  /*20640*/  IMAD.X R11, RZ, RZ, R27.reuse, P1 ;  /* 0x000000ffff0b7224 */ /* 0x100fe200008e061b */
[C---:B------:R-:W-:Y:S01]  /*20650*/  IADD3 R111, P2, R26.reuse, 0x20, RZ ;  /* 0x000000201a6f7810 */ /* 0x040fe20007f5e0ff */
[--C-:B------:R-:W-:Y:S01]  /*20660*/  IMAD.X R13, RZ, RZ, R27.reuse, P6 ;  /* 0x000000ffff0d7224 */ /* 0x100fe200030e061b */
[----:B------:R-:W-:Y:S01]  /*20670*/  SHF.R.U64 R7, R7, 0x3, RZ ;  /* 0x0000000307077819 */ /* 0x000fe200000012ff */
[----:B------:R-:W-:Y:S01]  /*20680*/  IMAD.X R15, RZ, RZ, R27, P5 ;  /* 0x000000ffff0f7224 */ /* 0x000fe200028e061b */
[----:B------:R-:W-:Y:S02]  /*20690*/  IADD3.X R9, RZ, R27, RZ, P2, !PT ;  /* 0x0000001bff097210 */ /* 0x000fe400017fe4ff */
[----:B------:R-:W-:-:S02]  /*206a0*/  IADD3 R141, P0, R26, 0x4020, RZ ;  /* 0x000040201a8d7810 */ /* 0x000fc40007f1e0ff */
[C---:B------:R-:W-:Y:S02]  /*206b0*/  IADD3 R143, P4, R26.reuse, 0x4040, RZ ;  /* 0x000040401a8f7810 */ /* 0x040fe40007f9e0ff */
[C---:B------:R-:W-:Y:S02]  /*206c0*/  IADD3 R145, P3, R26.reuse, 0x4060, RZ ;  /* 0x000040601a917810 */ /* 0x040fe40007f7e0ff */
        /* <DEDUP_REMOVED lines=12> */
[-C--:B------:R-:W-:Y:S02]  /*20790*/  IADD3.X R21, RZ, R27.reuse, RZ, P0, !PT ;  /* 0x0000001bff157210 */ /* 0x080fe400007fe4ff */
[-C--:B------:R-:W-:Y:S02]  /*207a0*/  IADD3.X R43, RZ, R27.reuse, RZ, P1, !PT ;  /* 0x0000001bff2b7210 */ /* 0x080fe40000ffe4ff */
[----:B------:R-:W-:-:S02]  /*207b0*/  MOV R78, R26 ;  /* 0x0000001a004e7202 */ /* 0x000fc40000000f00 */
[----:B------:R-:W-:Y:S02]  /*207c0*/  LOP3.LUT R27, R149, 0x380, RZ, 0xc0, !PT ;  /* 0x00000380951b7812 */ /* 0x000fe400078ec0ff */
[----:B------:R-:W-:Y:S02]  /*207d0*/  SHF.R.U64 R8, R8, 0x3, RZ ;  /* 0x0000000308087819 */ /* 0x000fe400000012ff */
[----:B------:R-:W-:Y:S02]  /*207e0*/  SHF.R.U64 R86, R86, 0x3, RZ ;  /* 0x0000000356567819 */ /* 0x000fe400000012ff */
[----:B------:R-:W-:Y:S02]  /*207f0*/  F2FP.F16.F32.PACK_AB R26, R29, R28 ;  /* 0x0000001c1d1a723e */ /* 0x000fe400000000ff */
[----:B------:R-:W-:Y:S02]  /*20800*/  LOP3.LUT R42, R46, 0x380, RZ, 0xc0, !PT ;  /* 0x000003802e2a7812 */ /* 0x000fe400078ec0ff */
[----:B------:R-:W-:-:S02]  /*20810*/  SHF.R.U64 R28, R27, 0x3, RZ ;  /* 0x000000031b1c7819 */ /* 0x000fc400000012ff */
[----:B------:R-:W-:Y:S01]  /*20820*/  F2FP.F16.F32.PACK_AB R27, R133, R6 ;  /* 0x00000006851b723e */ /* 0x000fe200000000ff */
[----:B------:R-:W-:Y:S01]  /*20830*/  BAR.SYNC.DEFER_BLOCKING 0x1, 0x100 ;  /* 0x0044000000007b1d */ /* 0x000fe20000010000 */
[----:B------:R-:W-:Y:S02]  /*20840*/  LOP3.LUT R8, R8, R111, RZ, 0x3c, !PT ;  /* 0x0000006f08087212 */ /* 0x000fe400078e3cff */
[----:B------:R-:W-:Y:S02]  /*20850*/  LOP3.LUT R6, R86, R151, RZ, 0x3c, !PT ;  /* 0x0000009756067212 */ /* 0x000fe400078e3cff */
[----:B------:R-:W-:Y:S02]  /*20860*/  SHF.R.U64 R29, R42, 0x3, RZ ;  /* 0x000000032a1d7819 */ /* 0x000fe400000012ff */
[----:B------:R-:W-:Y:S02]  /*20870*/  LOP3.LUT R42, R28, R149, RZ, 0x3c, !PT ;  /* 0x000000951c2a7212 */ /* 0x000fe400078e3cff */
[----:B------:R-:W-:-:S02]  /*20880*/  LOP3.LUT R10, R135, 0x380, RZ, 0xc0, !PT ;  /* 0x00000380870a7812 */ /* 0x000fc400078ec0ff */
[----:B------:R-:W-:Y:S02]  /*20890*/  MOV R28, R8 ;  /* 0x00000008001c7202 */ /* 0x000fe40000000f00 */
[----:B------:R-:W-:Y:S02]  /*208a0*/  LOP3.LUT R34, R145, 0x380, RZ, 0xc0, !PT ;  /* 0x0000038091227812 */ /* 0x000fe400078ec0ff */
[----:B------:R-:W-:Y:S02]  /*208b0*/  MOV R8, R6 ;  /* 0x0000000600087202 */ /* 0x000fe40000000f00 */
[----:B------:R-:W2:Y:S01]  /*208c0*/  LDC.64 R6, c[0x0][0xbd8] ;  /* 0x0002f600ff067b82 */ /* 0x000ea20000000a00 */
[----:B------:R-:W-:Y:S02]  /*208d0*/  ISETP.NE.U32.AND P0, PT, RZ, UR4, PT ;  /* 0x00000004ff007c0c */ /* 0x000fe4000bf05070 */
[----:B------:R-:W-:Y:S02]  /*208e0*/  LOP3.LUT R12, R137, 0x380, RZ, 0xc0, !PT ;  /* 0x00000380890c7812 */ /* 0x000fe400078ec0ff */
[----:B------:R-:W-:-:S02]  /*208f0*/  SHF.R.U64 R10, R10, 0x3, RZ ;  /* 0x000000030a0a7819 */ /* 0x000fc400000012ff */
[----:B------:R-:W-:Y:S01]  /*20900*/  LOP3.LUT R14, R139, 0x380, RZ, 0xc0, !PT ;  /* 0x000003808b0e7812 */ /* 0x000fe200078ec0ff */
[----:B------:R-:W-:Y:S01]  /*20910*/  STSM.16.M88.4 [R78], R24 ;  /* 0x000000184e007844 */ /* 0x000fe20000000200 */
[----:B------:R-:W-:Y:S02]  /*20920*/  SHF.R.U64 R34, R34, 0x3, RZ ;  /* 0x0000000322227819 */ /* 0x000fe400000012ff */
[----:B------:R-:W-:Y:S02]  /*20930*/  LOP3.LUT R20, R141, 0x380, RZ, 0xc0, !PT ;  /* 0x000003808d147812 */ /* 0x000fe400078ec0ff */
[----:B------:R-:W-:Y:S02]  /*20940*/  LOP3.LUT R30, R143, 0x380, RZ, 0xc0, !PT ;  /* 0x000003808f1e7812 */ /* 0x000fe400078ec0ff */
[----:B------:R-:W-:Y:S01]  /*20950*/  ISETP.NE.AND.EX P0, PT, RZ, UR5, PT, P0 ;  /* 0x00000005ff007c0c */ /* 0x000fe2000bf05300 */
[----:B------:R-:W-:Y:S01]  /*20960*/  ULDC.64 UR4, c[0x0][0xbe0] ;  /* 0x0002f80000047ab9 */ /* 0x000fe20000000a00 */
[----:B------:R-:W-:-:S02]  /*20970*/  SHF.R.U64 R12, R12, 0x3, RZ ;  /* 0x000000030c0c7819 */ /* 0x000fc400000012ff */
[----:B------:R-:W-:Y:S02]  /*20980*/  LOP3.LUT R10, R10, R135, RZ, 0x3c, !PT ;  /* 0x000000870a0a7212 */ /* 0x000fe400078e3cff */
[----:B------:R-:W-:Y:S02]  /*20990*/  SHF.R.U64 R14, R14, 0x3, RZ ;  /* 0x000000030e0e7819 */ /* 0x000fe400000012ff */
[----:B------:R-:W-:Y:S02]  /*209a0*/  LOP3.LUT R34, R34, R145, RZ, 0x3c, !PT ;  /* 0x0000009122227212 */ /* 0x000fe400078e3cff */
[----:B------:R-:W-:Y:S02]  /*209b0*/  SHF.R.U64 R20, R20, 0x3, RZ ;  /* 0x0000000314147819 */ /* 0x000fe400000012ff */
[----:B------:R-:W-:Y:S02]  /*209c0*/  ISETP.NE.U32.AND P1, PT, RZ, UR4, PT ;  /* 0x00000004ff007c0c */ /* 0x000fe4000bf25070 */
[----:B------:R-:W-:-:S02]  /*209d0*/  LOP3.LUT R38, R147, 0x380, RZ, 0xc0, !PT ;  /* 0x0000038093267812 */ /* 0x000fc400078ec0ff */
[----:B------:R-:W-:Y:S02]  /*209e0*/  SHF.R.U64 R30, R30, 0x3, RZ ;  /* 0x000000031e1e7819 */ /* 0x000fe400000012ff */
[----:B------:R-:W-:Y:S02]  /*209f0*/  LOP3.LUT R12, R12, R137, RZ, 0x3c, !PT ;  /* 0x000000890c0c7212 */ /* 0x000fe400078e3cff */
[----:B------:R-:W-:Y:S02]  /*20a00*/  MOV R11, R10 ;  /* 0x0000000a000b7202 */ /* 0x000fe40000000f00 */
[----:B------:R-:W-:Y:S02]  /*20a10*/  LOP3.LUT R14, R14, R139, RZ, 0x3c, !PT ;  /* 0x0000008b0e0e7212 */ /* 0x000fe400078e3cff */
[----:B------:R-:W-:Y:S02]  /*20a20*/  MOV R10, R34 ;  /* 0x00000022000a7202 */ /* 0x000fe40000000f00 */
[----:B------:R-:W-:-:S02]  /*20a30*/  LOP3.LUT R20, R20, R141, RZ, 0x3c, !PT ;  /* 0x0000008d14147212 */ /* 0x000fc400078e3cff */
[----:B------:R-:W-:Y:S02]  /*20a40*/  MOV R9, R42 ;  /* 0x0000002a00097202 */ /* 0x000fe40000000f00 */
[----:B------:R-:W-:Y:S02]  /*20a50*/  F2FP.F16.F32.PACK_AB R34, R37, R36 ;  /* 0x000000242522723e */ /* 0x000fe400000000ff */
[----:B------:R-:W-:Y:S02]  /*20a60*/  F2FP.F16.F32.PACK_AB R35, R131, R121 ;  /* 0x000000798323723e */ /* 0x000fe400000000ff */
[----:B------:R-:W-:Y:S02]  /*20a70*/  ISETP.NE.AND.EX P1, PT, RZ, UR5, PT, P1 ;  /* 0x00000005ff007c0c */ /* 0x000fe4000bf25310 */
[----:B------:R-:W-:Y:S01]  /*20a80*/  SHF.R.U64 R38, R38, 0x3, RZ ;  /* 0x0000000326267819 */ /* 0x000fe200000012ff */
[----:B------:R-:W-:Y:S01]  /*20a90*/  STSM.16.M88.4 [R28], R32 ;  /* 0x000000201c007844 */ /* 0x000fe20000000200 */
[----:B------:R-:W-:-:S02]  /*20aa0*/  LOP3.LUT R30, R30, R143, RZ, 0x3c, !PT ;  /* 0x0000008f1e1e7212 */ /* 0x000fc400078e3cff */
[----:B------:R-:W-:Y:S02]  /*20ab0*/  F2FP.F16.F32.PACK_AB R42, R45, R44 ;  /* 0x0000002c2d2a723e */ /* 0x000fe400000000ff */
[----:B------:R-:W-:Y:S02]  /*20ac0*/  F2FP.F16.F32.PACK_AB R43, R129, R3 ;  /* 0x00000003812b723e */ /* 0x000fe400000000ff */
[----:B------:R-:W-:Y:S02]  /*20ad0*/  MOV R12, R12 ;  /* 0x0000000c000c7202 */ /* 0x000fe40000000f00 */
[----:B------:R-:W-:Y:S01]  /*20ae0*/  MOV R14, R14 ;  /* 0x0000000e000e7202 */ /* 0x000fe20000000f00 */
[----:B------:R-:W-:Y:S01]  /*20af0*/  STSM.16.M88.4 [R11], R40 ;  /* 0x000000280b007844 */ /* 0x000fe20000000200 */
[----:B------:R-:W-:Y:S02]  /*20b00*/  MOV R20, R20 ;  /* 0x0000001400147202 */ /* 0x000fe40000000f00 */
[----:B------:R-:W-:Y:S01]  /*20b10*/  F2FP.F16.F32.PACK_AB R73, R70, R74 ;  /* 0x0000004a4649723e */ /* 0x000fe200000000ff */
[----:B------:R-:W-:Y:S01]  /*20b20*/  STSM.16.M88.4 [R12], R48 ;  /* 0x000000300c007844 */ /* 0x000fe20000000200 */
[----:B------:R-:W-:-:S02]  /*20b30*/  F2FP.F16.F32.PACK_AB R80, R81, R80 ;  /* 0x000000505150723e */ /* 0x000fc400000000ff */
[----:B------:R-:W-:Y:S01]  /*20b40*/  LOP3.LUT R38, R38, R147, RZ, 0x3c, !PT ;  /* 0x0000009326267212 */ /* 0x000fe200078e3cff */
[----:B------:R-:W-:Y:S01]  /*20b50*/  STSM.16.M88.4 [R14], R56 ;  /* 0x000000380e007844 */ /* 0x000fe20000000200 */
[----:B------:R-:W-:Y:S02]  /*20b60*/  MOV R30, R30 ;  /* 0x0000001e001e7202 */ /* 0x000fe40000000f00 */
[----:B------:R-:W-:Y:S01]  /*20b70*/  F2FP.F16.F32.PACK_AB R74, R77, R76 ;  /* 0x0000004c4d4a723e */ /* 0x000fe200000000ff */
[----:B------:R-:W-:Y:S01]  /*20b80*/  STSM.16.M88.4 [R20], R64 ;  /* 0x0000004014007844 */ /* 0x000fe20000000200 */
[----:B------:R-:W-:Y:S02]  /*20b90*/  F2FP.F16.F32.PACK_AB R75, R79, R75 ;  /* 0x0000004b4f4b723e */ /* 0x000fe400000000ff */
[----:B------:R-:W-:Y:S02]  /*20ba0*/  F2FP.F16.F32.PACK_AB R81, R63, R82 ;  /* 0x000000523f51723e */ /* 0x000fe400000000ff */
[----:B------:R-:W-:Y:S01]  /*20bb0*/  F2FP.F16.F32.PACK_AB R82, R85, R84 ;  /* 0x000000545552723e */ /* 0x000fe200000000ff */
[----:B------:R-:W-:Y:S01]  /*20bc0*/  STSM.16.M88.4 [R30], R72 ;  /* 0x000000481e007844 */ /* 0x000fe20000000200 */
[----:B------:R-:W-:-:S02]  /*20bd0*/  F2FP.F16.F32.PACK_AB R83, R87, R83 ;  /* 0x000000535753723e */ /* 0x000fc400000000ff */
[----:B------:R-:W-:Y:S02]  /*20be0*/  LOP3.LUT R46, R29, R46, RZ, 0x3c, !PT ;  /* 0x0000002e1d2e7212 */ /* 0x000fe400078e3cff */
[----:B------:R-:W-:Y:S01]  /*20bf0*/  F2FP.F16.F32.PACK_AB R88, R89, R88 ;  /* 0x000000585958723e */ /* 0x000fe200000000ff */
[----:B------:R2:W-:Y:S01]  /*20c00*/  STSM.16.M88.4 [R10], R80 ;  /* 0x000000500a007844 */ /* 0x0005e20000000200 */
[----:B------:R-:W-:Y:S02]  /*20c10*/  F2FP.F16.F32.PACK_AB R89, R62, R90 ;  /* 0x0000005a3e59723e */ /* 0x000fe400000000ff */
[----:B------:R-:W-:Y:S02]  /*20c20*/  F2FP.F16.F32.PACK_AB R96, R97, R96 ;  /* 0x000000606160723e */ /* 0x000fe400000000ff */
[----:B------:R-:W-:Y:S02]  /*20c30*/  F2FP.F16.F32.PACK_AB R91, R95, R91 ;  /* 0x0000005b5f5b723e */ /* 0x000fe400000000ff */
[----:B------:R-:W-:-:S02]  /*20c40*/  F2FP.F16.F32.PACK_AB R104, R105, R104 ;  /* 0x000000686968723e */ /* 0x000fc400000000ff */
[----:B------:R-:W-:Y:S02]  /*20c50*/  F2FP.F16.F32.PACK_AB R99, R103, R99 ;  /* 0x000000636763723e */ /* 0x000fe400000000ff */
[----:B------:R-:W-:Y:S02]  /*20c60*/  F2FP.F16.F32.PACK_AB R112, R113, R112 ;  /* 0x000000707170723e */ /* 0x000fe400000000ff */
[----:B------:R-:W-:Y:S01]  /*20c70*/  F2FP.F16.F32.PACK_AB R107, R107, R110 ;  /* 0x0000006e6b6b723e */ /* 0x000fe200000000ff */
[----:B------:R-:W-:Y:S01]  /*20c80*/  ULDC UR4, c[0x0][0xa88] ;  /* 0x0002a20000047ab9 */ /* 0x000fe20000000800 */
[----:B------:R-:W-:Y:S01]  /*20c90*/  MOV R38, R38 ;  /* 0x0000002600267202 */ /* 0x000fe20000000f00 */
[----:B--2---:R-:W-:Y:S01]  /*20ca0*/  IMAD.WIDE R10, R218, 0x4, R6 ;  /* 0x00000004da0a7825 */ /* 0x004fe200078e0206 */
[----:B------:R-:W-:Y:S01]  /*20cb0*/  F2FP.F16.F32.PACK_AB R90, R93, R92 ;  /* 0x0000005c5d5a723e */ /* 0x000fe200000000ff */
[----:B------:R-:W2:Y:S01]  /*20cc0*/  @P1 LDC.64 R6, c[0x0][0xbe0] ;  /* 0x0002f800ff061b82 */ /* 0x000ea20000000a00 */
[----:B------:R-:W-:Y:S01]  /*20cd0*/  F2FP.F16.F32.PACK_AB R97, R55, R98 ;  /* 0x000000623761723e */ /* 0x000fe200000000ff */
[----:B------:R-:W-:Y:S01]  /*20ce0*/  IMAD.MOV.U32 R20, RZ, RZ, RZ ;  /* 0x000000ffff147224 */ /* 0x000fe200078e00ff */
[----:B------:R-:W-:Y:S01]  /*20cf0*/  F2FP.F16.F32.PACK_AB R98, R101, R100 ;  /* 0x000000646562723e */ /* 0x000fe200000000ff */
[----:B------:R-:W-:Y:S01]  /*20d00*/  STSM.16.M88.4 [R38], R88 ;  /* 0x0000005826007844 */ /* 0x000fe20000000200 */
[----:B------:R-:W-:-:S02]  /*20d10*/  F2FP.F16.F32.PACK_AB R105, R54, R106 ;  /* 0x0000006a3669723e */ /* 0x000fc400000000ff */
[----:B------:R-:W-:Y:S01]  /*20d20*/  MOV R46, R46 ;  /* 0x0000002e002e7202 */ /* 0x000fe20000000f00 */
[----:B------:R3:W-:Y:S01]  /*20d30*/  STSM.16.M88.4 [R9], R96 ;  /* 0x0000006009007844 */ /* 0x0007e20000000200 */
[----:B------:R-:W-:Y:S02]  /*20d40*/  F2FP.F16.F32.PACK_AB R106, R109, R108 ;  /* 0x0000006c6d6a723e */ /* 0x000fe400000000ff */
[----:B------:R-:W-:Y:S02]  /*20d50*/  F2FP.F16.F32.PACK_AB R113, R115, R114 ;  /* 0x000000727371723e */ /* 0x000fe400000000ff */
[----:B------:R-:W-:Y:S01]  /*20d60*/  F2FP.F16.F32.PACK_AB R114, R117, R116 ;  /* 0x000000747572723e */ /* 0x000fe200000000ff */
[----:B------:R-:W-:Y:S01]  /*20d70*/  STSM.16.M88.4 [R46], R104 ;  /* 0x000000682e007844 */ /* 0x000fe20000000200 */
[----:B------:R-:W-:-:S05]  /*20d80*/  F2FP.F16.F32.PACK_AB R115, R119, R118 ;  /* 0x000000767773723e */ /* 0x000fca00000000ff */
[----:B------:R4:W-:Y:S01]  /*20d90*/  STSM.16.M88.4 [R8], R112 ;  /* 0x0000007008007844 */ /* 0x0009e20000000200 */
[----:B------:R-:W-:Y:S01]  /*20da0*/  BAR.SYNC.DEFER_BLOCKING 0x1, 0x100 ;  /* 0x0044000000007b1d */ /* 0x000fe20000010000 */
[----:B------:R-:W-:-:S05]  /*20db0*/  LEA R3, R214, R212, 0x6 ;  /* 0x000000d4d6037211 */ /* 0x000fca00078e30ff */
[----:B------:R-:W-:-:S03]  /*20dc0*/  IMAD.WIDE R4, R3, 0x2, R4 ;  /* 0x0000000203047825 */ /* 0x000fc600078e0204 */
[----:B---3--:R-:W-:Y:S01]  /*20dd0*/  IADD3 R9, P5, R4, 0x1000, RZ ;  /* 0x0000100004097810 */ /* 0x008fe20007fbe0ff */
[----:B------:R-:W-:Y:S02]  /*20de0*/  IMAD.U32 R61, RZ, RZ, UR4 ;  /* 0x00000004ff3d7e24 */ /* 0x000fe4000f8e00ff */
[----:B--2---:R-:W-:Y:S01]  /*20df0*/  @P1 IMAD.WIDE R6, R218, 0x4, R6 ;  /* 0x00000004da061825 */ /* 0x004fe200078e0206 */
[----:B----4-:R-:W-:-:S04]  /*20e00*/  LOP3.LUT R8, R9, 0x380, RZ, 0xc0, !PT ;  /* 0x0000038009087812 */ /* 0x010fc800078ec0ff */
[----:B------:R-:W-:Y:S02]  /*20e10*/  SHF.R.U64 R8, R8, 0x3, RZ ;  /* 0x0000000308087819 */ /* 0x000fe400000012ff */
[----:B------:R-:W-:Y:S01]  /*20e20*/  IADD3 R13, P4, R4, 0x2000, RZ ;  /* 0x00002000040d7810 */ /* 0x000fe20007f9e0ff */
[----:B------:R2:W5:Y:S01]  /*20e30*/  @P0 LDG.E R20, desc[UR6][R10.64] ;  /* 0x000000060a140981 */ /* 0x000562000c1e1900 */
[----:B------:R-:W-:-:S03]  /*20e40*/  LOP3.LUT R8, R8, R9, RZ, 0x3c, !PT ;  /* 0x0000000908087212 */ /* 0x000fc600078e3cff */
[----:B------:R2:W5:Y:S01]  /*20e50*/  @P1 LDG.E R61, desc[UR6][R6.64] ;  /* 0x00000006063d1981 */ /* 0x000562000c1e1900 */
[----:B------:R-:W-:Y:S07]  /*20e60*/  @P1 BRA `(.L_x_4446) ;  /* 0x0000000000141947 */ /* 0x000fee0003800000 */
[----:B------:R-:W-:Y:S05]  /*20e70*/  @!P0 BRA `(.L_x_4446) ;  /* 0x0000000000108947 */ /* 0x000fea0003800000 */
[----:B------:R-:W-:Y:S02]  /*20e80*/  ULDC.64 UR4, c[0x0][0x208] ;  /* 0x0000820000047ab9 */ /* 0x000fe40000000a00 */
[----:B--2---:R-:W2:Y:S04]  /*20e90*/  LDG.E R6, desc[UR4][R10.64] ;  /* 0x000000040a067981 */ /* 0x004ea8000c1e1900 */
[----:B-----5:R-:W2:Y:S02]  /*20ea0*/  LDG.E R61, desc[UR4][R10.64+0x4] ;  /* 0x000004040a3d7981 */ /* 0x020ea4000c1e1900 */
[----:B--2---:R-:W-:-:S07]  /*20eb0*/  IMAD.IADD R61, R61, 0x1, -R6 ;  /* 0x000000013d3d7824 */ /* 0x004fce00078e0a06 */
.L_x_4446:
[----:B------:R-:W-:Y:S01]  /*20ec0*/  SHF.R.S32.HI R60, RZ, 0x1f, R217 ;  /* 0x0000001fff3c7819 */ /* 0x000fe200000114d9 */
[----:B------:R-:W-:Y:S01]  /*20ed0*/  ULDC.64 UR4, c[0x0][0xb70] ;  /* 0x0002dc0000047ab9 */ /* 0x000fe20000000a00 */
[----:B-----5:R-:W-:Y:S01]  /*20ee0*/  SHF.R.S32.HI R21, RZ, 0x1f, R20 ;  /* 0x0000001fff157819 */ /* 0x020fe20000011414 */
[----:B------:R-:W-:Y:S01]  /*20ef0*/  ULDC.64 UR6, c[0x0][0x208] ;  /* 0x0000820000067ab9 */ /* 0x000fe20000000a00 */
[----:B------:R-:W-:Y:S01]  /*20f00*/  SHF.R.S32.HI R3, RZ, 0x1f, R218 ;  /* 0x0000001fff037819 */ /* 0x000fe200000114da */
[----:B--2---:R-:W-:Y:S01]  /*20f10*/  IMAD R6, R60, UR4, RZ ;  /* 0x000000043c067c24 */ /* 0x004fe2000f8e02ff */
[----:B------:R-:W-:Y:S02]  /*20f20*/  SEL R65, R218, RZ, !P0 ;  /* 0x000000ffda417207 */ /* 0x000fe40004000000 */
[----:B------:R-:W-:Y:S01]  /*20f30*/  SEL R62, R3, RZ, !P0 ;  /* 0x000000ff033e7207 */ /* 0x000fe20004000000 */
[C---:B------:R-:W-:Y:S01]  /*20f40*/  IMAD R9, R217.reuse, UR5, R6 ;  /* 0x00000005d9097c24 */ /* 0x040fe2000f8e0206 */
[C---:B------:R-:W-:Y:S01]  /*20f50*/  IADD3 R29, P0, R4.reuse, 0x4000, RZ ;  /* 0x00004000041d7810 */ /* 0x040fe20007f1e0ff */
[----:B------:R-:W-:Y:S01]  /*20f60*/  IMAD.WIDE.U32 R6, R217, UR4, R20 ;  /* 0x00000004d9067c25 */ /* 0x000fe2000f8e0014 */
[----:B------:R-:W-:Y:S01]  /*20f70*/  ULDC.64 UR4, c[0x0][0xb78] ;  /* 0x0002de0000047ab9 */ /* 0x000fe20000000a00 */
[----:B------:R-:W-:-:S02]  /*20f80*/  IADD3 R25, P3, R4, 0x3000, RZ ;  /* 0x0000300004197810 */ /* 0x000fc40007f7e0ff */
[----:B------:R-:W-:Y:S01]  /*20f90*/  IMAD.IADD R7, R7, 0x1, R9 ;  /* 0x0000000107077824 */ /* 0x000fe200078e0209 */
[----:B------:R-:W-:Y:S01]  /*20fa0*/  LEA R10, R222, R213, 0x7 ;  /* 0x000000d5de0a7211 */ /* 0x000fe200078e38ff */
[----:B------:R-:W-:Y:S01]  /*20fb0*/  IMAD R3, R62, UR4, RZ ;  /* 0x000000043e037c24 */ /* 0x000fe2000f8e02ff */
[C---:B------:R-:W-:Y:S01]  /*20fc0*/  IADD3 R33, P1, R4.reuse, 0x5000, RZ ;  /* 0x0000500004217810 */ /* 0x040fe20007f3e0ff */
[----:B------:R-:W-:Y:S01]  /*20fd0*/  IMAD.WIDE.U32 R6, R65, UR4, R6 ;  /* 0x0000000441067c25 */ /* 0x000fe2000f8e0006 */
[----:B------:R-:W-:Y:S02]  /*20fe0*/  LOP3.LUT R28, R29, 0x380, RZ, 0xc0, !PT ;  /* 0x000003801d1c7812 */ /* 0x000fe400078ec0ff */
[----:B------:R-:W-:Y:S01]  /*20ff0*/  IADD3 R37, P2, R4, 0x6000, RZ ;  /* 0x0000600004257810 */ /* 0x000fe20007f5e0ff */
[----:B------:R-:W-:Y:S01]  /*21000*/  IMAD R9, R65, UR5, R3 ;  /* 0x0000000541097c24 */ /* 0x000fe2000f8e0203 */
[----:B------:R-:W-:Y:S01]  /*21010*/  LOP3.LUT R12, R13, 0x380, RZ, 0xc0, !PT ;  /* 0x000003800d0c7812 */ /* 0x000fe200078ec0ff */
[----:B------:R-:W-:Y:S01]  /*21020*/  ULDC.64 UR4, c[0x0][0xb40] ;  /* 0x0002d00000047ab9 */ /* 0x000fe20000000a00 */
[----:B------:R-:W-:-:S02]  /*21030*/  LOP3.LUT R24, R25, 0x380, RZ, 0xc0, !PT ;  /* 0x0000038019187812 */ /* 0x000fc400078ec0ff */
[----:B------:R-:W-:Y:S02]  /*21040*/  SHF.R.S32.HI R3, RZ, 0x1f, R10 ;  /* 0x0000001fff037819 */ /* 0x000fe4000001140a */
[----:B------:R-:W-:Y:S02]  /*21050*/  IADD3 R6, P6, R10, R6, RZ ;  /* 0x000000060a067210 */ /* 0x000fe40007fde0ff */
[----:B------:R-:W-:Y:S02]  /*21060*/  LOP3.LUT R32, R33, 0x380, RZ, 0xc0, !PT ;  /* 0x0000038021207812 */ /* 0x000fe400078ec0ff */
[----:B------:R-:W-:Y:S02]  /*21070*/  SHF.R.U64 R28, R28, 0x3, RZ ;  /* 0x000000031c1c7819 */ /* 0x000fe400000012ff */
[----:B------:R-:W-:Y:S02]  /*21080*/  LOP3.LUT R36, R37, 0x380, RZ, 0xc0, !PT ;  /* 0x0000038025247812 */ /* 0x000fe400078ec0ff */
[----:B------:R-:W-:-:S02]  /*21090*/  SHF.R.U64 R12, R12, 0x3, RZ ;  /* 0x000000030c0c7819 */ /* 0x000fc400000012ff */
[----:B------:R-:W-:Y:S02]  /*210a0*/  SHF.R.U64 R24, R24, 0x3, RZ ;  /* 0x0000000318187819 */ /* 0x000fe400000012ff */
[----:B------:R-:W-:Y:S01]  /*210b0*/  IADD3.X R3, R3, R7, R9, P6, !PT ;  /* 0x0000000703037210 */ /* 0x000fe200037fe409 */
[----:B------:R-:W-:Y:S01]  /*210c0*/  IMAD.X R9, RZ, RZ, R5, P5 ;  /* 0x000000ffff097224 */ /* 0x000fe200028e0605 */
[----:B------:R-:W-:Y:S02]  /*210d0*/  SHF.R.U64 R32, R32, 0x3, RZ ;  /* 0x0000000320207819 */ /* 0x000fe400000012ff */
[----:B------:R-:W-:Y:S02]  /*210e0*/  LOP3.LUT R28, R28, R29, RZ, 0x3c, !PT ;  /* 0x0000001d1c1c7212 */ /* 0x000fe400078e3cff */
[----:B------:R-:W-:Y:S02]  /*210f0*/  SHF.R.U64 R36, R36, 0x3, RZ ;  /* 0x0000000324247819 */ /* 0x000fe400000012ff */
[----:B------:R-:W-:-:S02]  /*21100*/  LEA R54, P6, R6, UR4, 0x2 ;  /* 0x0000000406367c11 */ /* 0x000fc4000f8c10ff */
        /* <DEDUP_REMOVED lines=20> */
[----:B------:R-:W-:-:S02]  /*21250*/  LOP3.LUT R44, R45, 0x380, RZ, 0xc0, !PT ;  /* 0x000003802d2c7812 */ /* 0x000fc400078ec0ff */
[----:B------:R-:W-:Y:S02]  /*21260*/  LOP3.LUT R48, R49, 0x380, RZ, 0xc0, !PT ;  /* 0x0000038031307812 */ /* 0x000fe400078ec0ff */
[----:B------:R-:W-:Y:S02]  /*21270*/  LOP3.LUT R52, R53, 0x380, RZ, 0xc0, !PT ;  /* 0x0000038035347812 */ /* 0x000fe400078ec0ff */
[----:B------:R-:W-:Y:S01]  /*21280*/  LOP3.LUT R7, R4, 0x380, RZ, 0xc0, !PT ;  /* 0x0000038004077812 */ /* 0x000fe200078ec0ff */
[----:B------:R2:W-:Y:S01]  /*21290*/  @!P1 STG.E desc[UR6][R54.64], R2 ;  /* 0x0000000236009986 */ /* 0x0005e2000c101906 */
[----:B------:R-:W-:Y:S02]  /*212a0*/  ISETP.GE.OR P0, PT, R6, R61, P0 ;  /* 0x0000003d0600720c */ /* 0x000fe40000706670 */
[----:B------:R-:W-:Y:S02]  /*212b0*/  LOP3.LUT R3, R10, 0x380, RZ, 0xc0, !PT ;  /* 0x000003800a037812 */ /* 0x000fe400078ec0ff */
[----:B------:R-:W-:-:S02]  /*212c0*/  SHF.R.U64 R40, R40, 0x3, RZ ;  /* 0x0000000328287819 */ /* 0x000fc400000012ff */
[----:B------:R-:W-:Y:S02]  /*212d0*/  SHF.R.U64 R44, R44, 0x3, RZ ;  /* 0x000000032c2c7819 */ /* 0x000fe400000012ff */
[----:B------:R-:W-:Y:S02]  /*212e0*/  SHF.R.U64 R48, R48, 0x3, RZ ;  /* 0x0000000330307819 */ /* 0x000fe400000012ff */
[----:B------:R-:W-:Y:S02]  /*212f0*/  SHF.R.U64 R52, R52, 0x3, RZ ;  /* 0x0000000334347819 */ /* 0x000fe400000012ff */
[----:B------:R-:W-:Y:S01]  /*21300*/  SHF.R.U64 R7, R7, 0x3, RZ ;  /* 0x0000000307077819 */ /* 0x000fe200000012ff */
[----:B------:R3:W-:Y:S01]  /*21310*/  @!P0 STG.E desc[UR6][R54.64+0x20], R0 ;  /* 0x0000200036008986 */ /* 0x0007e2000c101906 */
[----:B------:R-:W-:Y:S02]  /*21320*/  SHF.R.U64 R3, R3, 0x3, RZ ;  /* 0x0000000303037819 */ /* 0x000fe400000012ff */
[----:B------:R-:W-:Y:S01]  /*21330*/  LOP3.LUT R40, R40, R41, RZ, 0x3c, !PT ;  /* 0x0000002928287212 */ /* 0x000fe200078e3cff */
[----:B------:R-:W5:Y:S01]  /*21340*/  LD.E.128 R12, desc[UR6][R12.64] ;  /* 0x000000060c0c7980 */ /* 0x000f62000c101d00 */
[----:B------:R-:W-:Y:S01]  /*21350*/  LOP3.LUT R44, R44, R45, RZ, 0x3c, !PT ;  /* 0x0000002d2c2c7212 */ /* 0x000fe200078e3cff */
[--C-:B------:R-:W-:Y:S01]  /*21360*/  IMAD.X R45, RZ, RZ, R5.reuse, P5 ;  /* 0x000000ffff2d7224 */ /* 0x100fe200028e0605 */
[----:B------:R-:W-:Y:S01]  /*21370*/  LOP3.LUT R48, R48, R49, RZ, 0x3c, !PT ;  /* 0x0000003130307212 */ /* 0x000fe200078e3cff */
[--C-:B------:R-:W-:Y:S01]  /*21380*/  IMAD.X R49, RZ, RZ, R5.reuse, P4 ;  /* 0x000000ffff317224 */ /* 0x100fe200020e0605 */
[----:B------:R-:W-:Y:S01]  /*21390*/  LOP3.LUT R52, R52, R53, RZ, 0x3c, !PT ;  /* 0x0000003534347212 */ /* 0x000fe200078e3cff */
[----:B------:R-:W-:Y:S01]  /*213a0*/  IMAD.X R53, RZ, RZ, R5, P3 ;  /* 0x000000ffff357224 */ /* 0x000fe200018e0605 */
[----:B------:R-:W-:Y:S01]  /*213b0*/  IADD3.X R41, RZ, R5, RZ, P6, !PT ;  /* 0x00000005ff297210 */ /* 0x000fe200037fe4ff */
[----:B------:R-:W5:Y:S01]  /*213c0*/  LD.E.128 R24, desc[UR6][R24.64] ;  /* 0x0000000618187980 */ /* 0x000f62000c101d00 */
[----:B------:R-:W-:-:S02]  /*213d0*/  LOP3.LUT R4, R7, R4, RZ, 0x3c, !PT ;  /* 0x0000000407047212 */ /* 0x000fc400078e3cff */
[----:B------:R-:W-:Y:S01]  /*213e0*/  IADD3.X R57, RZ, R5, RZ, P2, !PT ;  /* 0x00000005ff397210 */ /* 0x000fe200017fe4ff */
[----:B------:R-:W5:Y:S01]  /*213f0*/  LD.E.128 R28, desc[UR6][R28.64] ;  /* 0x000000061c1c7980 */ /* 0x000f62000c101d00 */
[----:B------:R-:W-:-:S03]  /*21400*/  LOP3.LUT R56, R3, R10, RZ, 0x3c, !PT ;  /* 0x0000000a03387212 */ /* 0x000fc600078e3cff */
[----:B------:R-:W5:Y:S01]  /*21410*/  LD.E.128 R4, desc[UR6][R4.64] ;  /* 0x0000000604047980 */ /* 0x000f62000c101d00 */
[----:B------:R-:W-:-:S03]  /*21420*/  SHF.R.S32.HI R3, RZ, 0x1f, R212 ;  /* 0x0000001fff037819 */ /* 0x000fc600000114d4 */
[----:B------:R-:W5:Y:S01]  /*21430*/  LD.E.128 R8, desc[UR6][R8.64] ;  /* 0x0000000608087980 */ /* 0x000f62000c101d00 */
[----:B------:R-:W-:-:S03]  /*21440*/  IMAD R21, R21, UR4, RZ ;  /* 0x0000000415157c24 */ /* 0x000fc6000f8e02ff */
[----:B------:R-:W5:Y:S01]  /*21450*/  LD.E.128 R32, desc[UR6][R32.64] ;  /* 0x0000000620207980 */ /* 0x000f62000c101d00 */
[----:B--2---:R-:W-:-:S03]  /*21460*/  IMAD.MOV.U32 R2, RZ, RZ, R212 ;  /* 0x000000ffff027224 */ /* 0x004fc600078e00d4 */
[----:B------:R-:W5:Y:S04]  /*21470*/  LD.E.128 R36, desc[UR6][R36.64] ;  /* 0x0000000624247980 */ /* 0x000f68000c101d00 */
[----:B------:R-:W5:Y:S04]  /*21480*/  LD.E.128 R40, desc[UR6][R40.64] ;  /* 0x0000000628287980 */ /* 0x000f68000c101d00 */
[----:B------:R-:W5:Y:S04]  /*21490*/  LD.E.128 R44, desc[UR6][R44.64] ;  /* 0x000000062c2c7980 */ /* 0x000f68000c101d00 */
[----:B------:R-:W5:Y:S04]  /*214a0*/  LD.E.128 R48, desc[UR6][R48.64] ;  /* 0x0000000630307980 */ /* 0x000f68000c101d00 */
[----:B---3--:R-:W5:Y:S04]  /*214b0*/  LD.E.128 R52, desc[UR6][R52.64] ;  /* 0x0000000634347980 */ /* 0x008f68000c101d00 */
[----:B------:R-:W5:Y:S01]  /*214c0*/  LD.E.128 R56, desc[UR6][R56.64] ;  /* 0x0000000638387980 */ /* 0x000f62000c101d00 */
        /* <DEDUP_REMOVED lines=9> */
[----:B------:R-:W-:Y:S02]  /*21560*/  IMAD R63, R222, -0x80, R61 ;  /* 0xffffff80de3f7824 */ /* 0x000fe400078e023d */
[----:B------:R-:W-:Y:S02]  /*21570*/  VIADD R0, R214, 0x20 ;  /* 0x00000020d6007836 */ /* 0x000fe40000000000 */
[----:B------:R-:W-:Y:S02]  /*21580*/  IMAD.IADD R3, R3, 0x1, R21 ;  /* 0x0000000103037824 */ /* 0x000fe400078e0215 */
[----:B------:R-:W-:Y:S01]  /*21590*/  IMAD R60, R60, UR4, RZ ;  /* 0x000000043c3c7c24 */ /* 0x000fe2000f8e02ff */
[C---:B------:R-:W-:Y:S01]  /*215a0*/  ISETP.GE.AND P3, PT, R214.reuse, R63, PT ;  /* 0x0000003fd600720c */ /* 0x040fe20003f66270 */
[----:B------:R-:W-:Y:S01]  /*215b0*/  IMAD.WIDE.U32 R2, R217, UR4, R2 ;  /* 0x00000004d9027c25 */ /* 0x000fe2000f8e0002 */
[----:B------:R-:W-:-:S02]  /*215c0*/  IADD3 R20, R214, 0x40, RZ ;  /* 0x00000040d6147810 */ /* 0x000fc40007ffe0ff */
[-C--:B------:R-:W-:Y:S01]  /*215d0*/  ISETP.GE.AND P0, PT, R0, R63.reuse, PT ;  /* 0x0000003f0000720c */ /* 0x080fe20003f06270 */
[----:B------:R-:W-:Y:S01]  /*215e0*/  IMAD R61, R217, UR5, R60 ;  /* 0x00000005d93d7c24 */ /* 0x000fe2000f8e023c */
[----:B------:R-:W-:Y:S01]  /*215f0*/  ULDC.64 UR4, c[0x0][0xae8] ;  /* 0x0002ba0000047ab9 */ /* 0x000fe20000000a00 */
[----:B------:R-:W-:Y:S01]  /*21600*/  VIADD R0, R17, 0x30820 ;  /* 0x0003082011007836 */ /* 0x000fe20000000000 */
[-C--:B------:R-:W-:Y:S01]  /*21610*/  ISETP.GE.AND P1, PT, R20, R63.reuse, PT ;  /* 0x0000003f1400720c */ /* 0x080fe20003f26270 */
[----:B------:R-:W-:Y:S02]  /*21620*/  VIADD R21, R214, 0x60 ;  /* 0x00000060d6157836 */ /* 0x000fe40000000000 */
[----:B------:R-:W-:Y:S02]  /*21630*/  IMAD.IADD R3, R3, 0x1, R61 ;  /* 0x0000000103037824 */ /* 0x000fe400078e023d */
[----:B------:R-:W-:Y:S01]  /*21640*/  IMAD R20, R62, UR4, RZ ;  /* 0x000000043e147c24 */ /* 0x000fe2000f8e02ff */
[----:B------:R-:W-:Y:S01]  /*21650*/  PRMT R0, RZ, 0x654, R0 ;  /* 0x00000654ff007816 */ /* 0x000fe20000000000 */
[----:B------:R-:W-:Y:S01]  /*21660*/  IMAD.WIDE.U32 R60, R65, UR4, R2 ;  /* 0x00000004413c7c25 */ /* 0x000fe2000f8e0002 */
[----:B------:R-:W-:-:S02]  /*21670*/  ISETP.GE.AND P2, PT, R21, R63, PT ;  /* 0x0000003f1500720c */ /* 0x000fc40003f46270 */
[----:B------:R-:W-:Y:S01]  /*21680*/  SHF.R.S32.HI R215, RZ, 0x1f, R214 ;  /* 0x0000001fffd77819 */ /* 0x000fe200000114d6 */
[----:B------:R-:W-:Y:S01]  /*21690*/  IMAD R63, R65, UR5, R20 ;  /* 0x00000005413f7c24 */ /* 0x000fe2000f8e0214 */
[----:B--2---:R2:W-:Y:S01]  /*216a0*/  SYNCS.ARRIVE.TRANS64.RED.A1T0 RZ, [R0+URZ], RZ ;  /* 0x000000ff00ff79a7 */ /* 0x0045e2000810043f */
[----:B------:R-:W-:Y:S01]  /*216b0*/  BSSY B1, `(.L_x_4447) ;  /* 0x0000018000017945 */ /* 0x000fe20003800000 */
[----:B------:R-:W-:Y:S02]  /*216c0*/  IMAD.WIDE R20, R222, 0x80, R214 ;  /* 0x00000080de147825 */ /* 0x000fe400078e02d6 */
[----:B------:R-:W-:Y:S01]  /*216d0*/  IADD3 R65, R61, R63, RZ ;  /* 0x0000003f3d417210 */ /* 0x000fe20007ffe0ff */
[----:B------:R-:W-:Y:S06]  /*216e0*/  @P3 BRA `(.L_x_4448) ;  /* 0x0000000000503947 */ /* 0x000fec0003800000 */
[----:B------:R-:W-:Y:S01]  /*216f0*/  ULDC.64 UR4, c[0x0][0xad8] ;  /* 0x0002b60000047ab9 */ /* 0x000fe20000000a00 */
[----:B------:R-:W-:Y:S01]  /*21700*/  MOV R3, R65 ;  /* 0x0000004100037202 */ /* 0x000fe20000000f00 */
[C---:B--2---:R-:W-:Y:S01]  /*21710*/  VIADD R0, R212.reuse, 0x40 ;  /* 0x00000040d4007836 */ /* 0x044fe20000000000 */
[----:B------:R-:W-:Y:S01]  /*21720*/  ULDC UR6, c[0x0][0xa8c] ;  /* 0x0002a30000067ab9 */ /* 0x000fe20000000800 */
[C---:B------:R-:W-:Y:S01]  /*21730*/  VIADD R62, R212.reuse, 0x80 ;  /* 0x00000080d43e7836 */ /* 0x040fe20000000000 */
[----:B------:R-:W-:Y:S01]  /*21740*/  ISETP.GE.AND P3, PT, R212, UR6, PT ;  /* 0x00000006d4007c0c */ /* 0x000fe2000bf66270 */
[----:B------:R-:W-:Y:S01]  /*21750*/  IMAD R63, R21, UR4, RZ ;  /* 0x00000004153f7c24 */ /* 0x000fe2000f8e02ff */
        /* <DEDUP_REMOVED lines=13> */
.L_x_4448:
[----:B------:R-:W-:Y:S05]  /*21830*/  BSYNC B1 ;  /* 0x0000000000017941 */ /* 0x000fea0003800000 */
.L_x_4447:
[----:B------:R-:W-:Y:S04]  /*21840*/  BSSY B1, `(.L_x_4449) ;  /* 0x0000018000017945 */ /* 0x000fe80003800000 */
[----:B------:R-:W-:Y:S05]  /*21850*/  @P0 BRA `(.L_x_4450) ;  /* 0x0000000000580947 */ /* 0x000fea0003800000 */
[----:B---3-5:R-:W-:Y:S01]  /*21860*/  IADD3 R5, P0, R20, 0x20, RZ ;  /* 0x0000002014057810 */ /* 0x028fe20007f1e0ff */
[C---:B------:R-:W-:Y:S01]  /*21870*/  VIADD R2, R212.reuse, 0x40 ;  /* 0x00000040d4027836 */ /* 0x040fe20000000000 */
[----:B------:R-:W-:Y:S01]  /*21880*/  ULDC UR6, c[0x0][0xa8c] ;  /* 0x0002a30000067ab9 */ /* 0x000fe20000000800 */
[----:B------:R-:W-:Y:S01]  /*21890*/  ULDC.64 UR4, c[0x0][0xad8] ;  /* 0x0002b60000047ab9 */ /* 0x000fe20000000a00 */
[----:B------:R-:W-:Y:S01]  /*218a0*/  IMAD.MOV.U32 R3, RZ, RZ, R65 ;  /* 0x000000ffff037224 */ /* 0x000fe200078e0041 */
[----:B------:R-:W-:Y:S01]  /*218b0*/  IADD3 R4, R212, 0x80, RZ ;  /* 0x00000080d4047810 */ /* 0x000fe20007ffe0ff */
[----:B--2---:R-:W-:Y:S01]  /*218c0*/  IMAD.X R0, RZ, RZ, R21, P0 ;  /* 0x000000ffff007224 */ /* 0x004fe200000e0615 */
[----:B------:R-:W-:Y:S01]  /*218d0*/  ISETP.GE.AND P4, PT, R2, UR6, PT ;  /* 0x0000000602007c0c */ /* 0x000fe2000bf86270 */
[----:B------:R-:W-:Y:S01]  /*218e0*/  IMAD.MOV.U32 R2, RZ, RZ, R60 ;  /* 0x000000ffff027224 */ /* 0x000fe200078e003c */
[----:B------:R-:W-:Y:S01]  /*218f0*/  ISETP.GE.AND P3, PT, R212, UR6, PT ;  /* 0x00000006d4007c0c */ /* 0x000fe2000bf66270 */
[----:B------:R-:W-:Y:S01]  /*21900*/  IMAD R0, R0, UR4, RZ ;  /* 0x0000000400007c24 */ /* 0x000fe2000f8e02ff */
[----:B------:R-:W-:Y:S01]  /*21910*/  ISETP.GE.AND P5, PT, R4, UR6, PT ;  /* 0x0000000604007c0c */ /* 0x000fe2000bfa6270 */
[----:B------:R-:W-:Y:S01]  /*21920*/  IMAD.WIDE.U32 R2, R5, UR4, R2 ;  /* 0x0000000405027c25 */ /* 0x000fe2000f8e0002 */
[----:B------:R-:W-:-:S03]  /*21930*/  ULDC.64 UR8, c[0x0][0x208] ;  /* 0x0000820000087ab9 */ /* 0x000fc60000000a00 */
        /* <DEDUP_REMOVED lines=8> */
.L_x_4450:
[----:B------:R-:W-:Y:S05]  /*219c0*/  BSYNC B1 ;  /* 0x0000000000017941 */ /* 0x000fea0003800000 */
.L_x_4449:
[----:B------:R-:W-:Y:S04]  /*219d0*/  BSSY B1, `(.L_x_4451) ;  /* 0x0000018000017945 */ /* 0x000fe80003800000 */
[----:B------:R-:W-:Y:S05]  /*219e0*/  @P1 BRA `(.L_x_4452) ;  /* 0x0000000000581947 */ /* 0x000fea0003800000 */
[----:B---345:R-:W-:Y:S01]  /*219f0*/  IADD3 R5, P0, R20, 0x40, RZ ;  /* 0x0000004014057810 */ /* 0x038fe20007f1e0ff */
[C---:B------:R-:W-:Y:S01]  /*21a00*/  VIADD R2, R212.reuse, 0x40 ;  /* 0x00000040d4027836 */ /* 0x040fe20000000000 */
[----:B------:R-:W-:Y:S01]  /*21a10*/  ULDC UR6, c[0x0][0xa8c] ;  /* 0x0002a30000067ab9 */ /* 0x000fe20000000800 */
[----:B------:R-:W-:Y:S01]  /*21a20*/  ULDC.64 UR4, c[0x0][0xad8] ;  /* 0x0002b60000047ab9 */ /* 0x000fe20000000a00 */
[----:B--2---:R-:W-:Y:S01]  /*21a30*/  IADD3.X R0, RZ, R21, RZ, P0, !PT ;  /* 0x00000015ff007210 */ /* 0x004fe200007fe4ff */
        /* <DEDUP_REMOVED lines=17> */
.L_x_4452:
[----:B------:R-:W-:Y:S05]  /*21b50*/  BSYNC B1 ;  /* 0x0000000000017941 */ /* 0x000fea0003800000 */
.L_x_4451:
[----:B------:R-:W-:Y:S05]  /*21b60*/  @P2 BRA `(.L_x_4453) ;  /* 0x0000000c00342947 */ /* 0x000fea0003800000 */
[----:B--2345:R-:W-:Y:S01]  /*21b70*/  IADD3 R5, P0, R20, 0x60, RZ ;  /* 0x0000006014057810 */ /* 0x03cfe20007f1e0ff */
[----:B------:R-:W-:Y:S01]  /*21b80*/  ULDC.64 UR4, c[0x0][0xad8] ;  /* 0x0002b60000047ab9 */ /* 0x000fe20000000a00 */
[----:B------:R-:W-:Y:S01]  /*21b90*/  MOV R3, R65 ;  /* 0x0000004100037202 */ /* 0x000fe20000000f00 */
[----:B------:R-:W-:Y:S01]  /*21ba0*/  IMAD.MOV.U32 R2, RZ, RZ, R60 ;  /* 0x000000ffff027224 */ /* 0x000fe200078e003c */
[----:B------:R-:W-:Y:S01]  /*21bb0*/  ULDC UR6, c[0x0][0xa8c] ;  /* 0x0002a30000067ab9 */ /* 0x000fe20000000800 */
[----:B------:R-:W-:Y:S01]  /*21bc0*/  IMAD.X R20, RZ, RZ, R21, P0 ;  /* 0x000000ffff147224 */ /* 0x000fe200000e0615 */
[C---:B------:R-:W-:Y:S01]  /*21bd0*/  ISETP.GE.AND P1, PT, R212.reuse, UR6, PT ;  /* 0x00000006d4007c0c */ /* 0x040fe2000bf26270 */
[----:B------:R-:W-:Y:S01]  /*21be0*/  VIADD R0, R212, 0x40 ;  /* 0x00000040d4007836 */ /* 0x000fe20000000000 */
[----:B------:R-:W-:Y:S01]  /*21bf0*/  ULDC.64 UR8, c[0x0][0x208] ;  /* 0x0000820000087ab9 */ /* 0x000fe20000000a00 */
[----:B------:R-:W-:Y:S02]  /*21c00*/  IMAD R20, R20, UR4, RZ ;  /* 0x0000000414147c24 */ /* 0x000fe4000f8e02ff */
        /* <DEDUP_REMOVED lines=15> */
.L_x_4445:
        /* <DEDUP_REMOVED lines=9> */
[----:B------:R-:W3:Y:S01]  /*21d90*/  S2R R11, SR_TID.X ;  /* 0x00000000000b7919 */ /* 0x000ee20000002100 */
[----:B--2---:R-:W-:-:S11]  /*21da0*/  IMAD.WIDE R2, R218, 0x4, R2 ;  /* 0x00000004da027825 */ /* 0x004fd600078e0202 */
[----:B------:R-:W2:Y:S01]  /*21db0*/  @P1 LDC.64 R4, c[0x0][0xbe0] ;  /* 0x0002f800ff041b82 */ /* 0x000ea20000000a00 */
[----:B------:R-:W-:Y:S02]  /*21dc0*/  ULDC UR4, c[0x0][0xa88] ;  /* 0x0002a20000047ab9 */ /* 0x000fe40000000800 */
[----:B------:R-:W-:Y:S01]  /*21dd0*/  IMAD.U32 R7, RZ, RZ, UR4 ;  /* 0x00000004ff077e24 */ /* 0x000fe2000f8e00ff */
[----:B------:R4:W5:Y:S01]  /*21de0*/  @P0 LDG.E R9, desc[UR6][R2.64] ;  /* 0x0000000602090981 */ /* 0x000962000c1e1900 */
[----:B---3--:R-:W-:Y:S02]  /*21df0*/  VIADD R0, R11, 0xffffff80 ;  /* 0xffffff800b007836 */ /* 0x008fe40000000000 */
[----:B--2---:R-:W-:-:S03]  /*21e00*/  @P1 IMAD.WIDE R4, R218, 0x4, R4 ;  /* 0x00000004da041825 */ /* 0x004fc600078e0204 */
[----:B------:R-:W-:Y:S02]  /*21e10*/  ISETP.GT.AND P2, PT, R0, 0x7f, PT ;  /* 0x0000007f0000780c */ /* 0x000fe40003f44270 */
[----:B------:R4:W5:Y:S01]  /*21e20*/  @P1 LDG.E R7, desc[UR6][R4.64] ;  /* 0x0000000604071981 */ /* 0x000962000c1e1900 */
[----:B------:R-:W-:Y:S10]  /*21e30*/  @P1 BRA `(.L_x_4454) ;  /* 0x0000000000141947 */ /* 0x000ff40003800000 */
[----:B------:R-:W-:Y:S05]  /*21e40*/  @!P0 BRA `(.L_x_4454) ;  /* 0x0000000000108947 */ /* 0x000fea0003800000 */
[----:B------:R-:W-:Y:S02]  /*21e50*/  ULDC.64 UR4, c[0x0][0x208] ;  /* 0x0000820000047ab9 */ /* 0x000fe40000000a00 */
[----:B------:R-:W2:Y:S04]  /*21e60*/  LDG.E R0, desc[UR4][R2.64] ;  /* 0x0000000402007981 */ /* 0x000ea8000c1e1900 */
[----:B-----5:R-:W2:Y:S02]  /*21e70*/  LDG.E R7, desc[UR4][R2.64+0x4] ;  /* 0x0000040402077981 */ /* 0x020ea4000c1e1900 */
[----:B--2---:R-:W-:-:S07]  /*21e80*/  IMAD.IADD R7, R7, 0x1, -R0 ;  /* 0x0000000107077824 */ /* 0x004fce00078e0a00 */
.L_x_4454:
[----:B------:R-:W-:Y:S01]  /*21e90*/  SHF.R.S32.HI R0, RZ, 0x1f, R218 ;  /* 0x0000001fff007819 */ /* 0x000fe200000114da */
[----:B------:R-:W-:Y:S01]  /*21ea0*/  BSSY B1, `(.L_x_4455) ;  /* 0x000001d000017945 */ /* 0x000fe20003800000 */
[----:B------:R-:W-:Y:S02]  /*21eb0*/  SHF.R.S32.HI R8, RZ, 0x1f, R217 ;  /* 0x0000001fff087819 */ /* 0x000fe400000114d9 */
[----:B------:R-:W-:Y:S02]  /*21ec0*/  SHF.R.S32.HI R15, RZ, 0x1f, R212 ;  /* 0x0000001fff0f7819 */ /* 0x000fe400000114d4 */
[----:B------:R-:W-:Y:S02]  /*21ed0*/  SEL R13, R218, RZ, !P0 ;  /* 0x000000ffda0d7207 */ /* 0x000fe40004000000 */
[----:B------:R-:W-:Y:S02]  /*21ee0*/  SEL R10, R0, RZ, !P0 ;  /* 0x000000ff000a7207 */ /* 0x000fe40004000000 */
[----:B-----5:R-:W-:Y:S01]  /*21ef0*/  SHF.R.S32.HI R6, RZ, 0x1f, R9 ;  /* 0x0000001fff067819 */ /* 0x020fe20000011409 */
[----:B------:R-:W-:Y:S06]  /*21f00*/  @P2 BRA `(.L_x_4456) ;  /* 0x0000000000582947 */ /* 0x000fec0003800000 */
[----:B------:R-:W-:-:S05]  /*21f10*/  LEA R0, R222, R11, 0x7 ;  /* 0x0000000bde007211 */ /* 0x000fca00078e38ff */
[----:B------:R-:W-:-:S05]  /*21f20*/  VIADD R0, R0, 0xffffff80 ;  /* 0xffffff8000007836 */ /* 0x000fca0000000000 */
[----:B------:R-:W-:-:S13]  /*21f30*/  ISETP.GE.AND P0, PT, R0, R7, PT ;  /* 0x000000070000720c */ /* 0x000fda0003f06270 */
[----:B------:R-:W-:Y:S05]  /*21f40*/  @P0 BRA `(.L_x_4456) ;  /* 0x0000000000480947 */ /* 0x000fea0003800000 */
[C---:B----4-:R-:W-:Y:S01]  /*21f50*/  IADD3 R2, P0, R0.reuse, R9, RZ ;  /* 0x0000000900027210 */ /* 0x050fe20007f1e0ff */
[----:B------:R-:W-:Y:S01]  /*21f60*/  ULDC.64 UR4, c[0x0][0xb70] ;  /* 0x0002dc0000047ab9 */ /* 0x000fe20000000a00 */
[----:B------:R-:W-:Y:S02]  /*21f70*/  ULDC.64 UR6, c[0x0][0x208] ;  /* 0x0000820000067ab9 */ /* 0x000fe40000000a00 */
        /* <DEDUP_REMOVED lines=15> */
.L_x_4456:
[----:B------:R-:W-:Y:S05]  /*22070*/  BSYNC B1 ;  /* 0x0000000000017941 */ /* 0x000fea0003800000 */
.L_x_4455:
[----:B------:R-:W-:Y:S01]  /*22080*/  ULDC.64 UR4, c[0x0][0xaa0] ;  /* 0x0002a80000047ab9 */ /* 0x000fe20000000a00 */
[----:B----4-:R-:W-:Y:S01]  /*22090*/  IMAD.MOV.U32 R2, RZ, RZ, R212 ;  /* 0x000000ffff027224 */ /* 0x010fe200078e00d4 */
[----:B--2---:R-:W-:Y:S01]  /*220a0*/  IADD3 R4, R214, 0x20, RZ ;  /* 0x00000020d6047810 */ /* 0x004fe20007ffe0ff */
[----:B------:R-:W-:Y:S01]  /*220b0*/  IMAD.MOV.U32 R3, RZ, RZ, R15 ;  /* 0x000000ffff037224 */ /* 0x000fe200078e000f */
[----:B------:R-:W-:Y:S01]  /*220c0*/  BSSY B1, `(.L_x_4457) ;  /* 0x000002e000017945 */ /* 0x000fe20003800000 */
[----:B------:R-:W-:Y:S01]  /*220d0*/  IMAD R0, R6, UR4, RZ ;  /* 0x0000000406007c24 */ /* 0x000fe2000f8e02ff */
[----:B------:R-:W-:Y:S01]  /*220e0*/  MOV R6, R214 ;  /* 0x000000d600067202 */ /* 0x000fe20000000f00 */
[----:B------:R-:W-:-:S04]  /*220f0*/  IMAD.WIDE.U32 R2, R9, UR4, R2 ;  /* 0x0000000409027c25 */ /* 0x000fc8000f8e0002 */
[----:B------:R-:W-:Y:S01]  /*22100*/  IMAD R9, R9, UR5, R0 ;  /* 0x0000000509097c24 */ /* 0x000fe2000f8e0200 */
[----:B------:R-:W-:Y:S01]  /*22110*/  ULDC.64 UR4, c[0x0][0xae0] ;  /* 0x0002b80000047ab9 */ /* 0x000fe20000000a00 */
[----:B------:R-:W-:Y:S02]  /*22120*/  IMAD R7, R222, -0x80, R7 ;  /* 0xffffff80de077824 */ /* 0x000fe400078e0207 */
[----:B------:R-:W-:Y:S02]  /*22130*/  IMAD R0, R8, UR4, RZ ;  /* 0x0000000408007c24 */ /* 0x000fe4000f8e02ff */
[----:B------:R-:W-:Y:S01]  /*22140*/  IMAD.IADD R3, R3, 0x1, R9 ;  /* 0x0000000103037824 */ /* 0x000fe200078e0209 */
[-C--:B------:R-:W-:Y:S01]  /*22150*/  ISETP.GE.AND P3, PT, R214, R7.reuse, PT ;  /* 0x00000007d600720c */ /* 0x080fe20003f66270 */
[----:B------:R-:W-:Y:S01]  /*22160*/  IMAD R5, R217, UR5, R0 ;  /* 0x00000005d9057c24 */ /* 0x000fe2000f8e0200 */
[----:B------:R-:W-:Y:S01]  /*22170*/  ISETP.GE.AND P2, PT, R4, R7, PT ;  /* 0x000000070400720c */ /* 0x000fe20003f46270 */
[----:B------:R-:W-:-:S02]  /*22180*/  VIADD R0, R214, 0x40 ;  /* 0x00000040d6007836 */ /* 0x000fc40000000000 */
[----:B------:R-:W-:Y:S01]  /*22190*/  IMAD.WIDE.U32 R2, R217, UR4, R2 ;  /* 0x00000004d9027c25 */ /* 0x000fe2000f8e0002 */
[----:B------:R-:W-:Y:S02]  /*221a0*/  ULDC.64 UR4, c[0x0][0xae8] ;  /* 0x0002ba0000047ab9 */ /* 0x000fe40000000a00 */
[-C--:B------:R-:W-:Y:S01]  /*221b0*/  ISETP.GE.AND P1, PT, R0, R7.reuse, PT ;  /* 0x000000070000720c */ /* 0x080fe20003f26270 */
[----:B------:R-:W-:Y:S02]  /*221c0*/  VIADD R4, R214, 0x60 ;  /* 0x00000060d6047836 */ /* 0x000fe40000000000 */
[----:B------:R-:W-:Y:S02]  /*221d0*/  IMAD.IADD R3, R3, 0x1, R5 ;  /* 0x0000000103037824 */ /* 0x000fe400078e0205 */
[----:B------:R-:W-:Y:S01]  /*221e0*/  IMAD R0, R10, UR4, RZ ;  /* 0x000000040a007c24 */ /* 0x000fe2000f8e02ff */
[----:B------:R-:W-:Y:S01]  /*221f0*/  ISETP.GE.AND P0, PT, R4, R7, PT ;  /* 0x000000070400720c */ /* 0x000fe20003f06270 */
[----:B------:R-:W-:Y:S01]  /*22200*/  IMAD.WIDE.U32 R4, R13, UR4, R2 ;  /* 0x000000040d047c25 */ /* 0x000fe2000f8e0002 */
[----:B------:R-:W-:-:S03]  /*22210*/  SHF.R.S32.HI R7, RZ, 0x1f, R214 ;  /* 0x0000001fff077819 */ /* 0x000fc600000114d6 */
[----:B------:R-:W-:Y:S02]  /*22220*/  IMAD R9, R13, UR5, R0 ;  /* 0x000000050d097c24 */ /* 0x000fe4000f8e0200 */
[----:B------:R-:W-:-:S04]  /*22230*/  IMAD.WIDE R6, R222, 0x80, R6 ;  /* 0x00000080de067825 */ /* 0x000fc800078e0206 */
[----:B------:R-:W-:Y:S01]  /*22240*/  IMAD.IADD R11, R5, 0x1, R9 ;  /* 0x00000001050b7824 */ /* 0x000fe200078e0209 */
        /* <DEDUP_REMOVED lines=21> */
.L_x_4458:
[----:B------:R-:W-:Y:S05]  /*223a0*/  BSYNC B1 ;  /* 0x0000000000017941 */ /* 0x000fea0003800000 */
.L_x_4457:
[----:B------:R-:W-:Y:S04]  /*223b0*/  BSSY B1, `(.L_x_4459) ;  /* 0x0000018000017945 */ /* 0x000fe80003800000 */
[----:B------:R-:W-:Y:S05]  /*223c0*/  @P2 BRA `(.L_x_4460) ;  /* 0x0000000000582947 */ /* 0x000fea0003800000 */
[----:B--2---:R-:W-:Y:S01]  /*223d0*/  IADD3 R9, P2, R6, 0x20, RZ ;  /* 0x0000002006097810 */ /* 0x004fe20007f5e0ff */
        /* <DEDUP_REMOVED lines=20> */
[----:B------:R3:W-:Y:S02]  /*22520*/  @!P5 STG.E.128 desc[UR8][R8.64+0x100], RZ ;  /* 0x000100ff0800d986 */ /* 0x0007e4000c101d08 */
.L_x_4460:
[----:B------:R-:W-:Y:S05]  /*22530*/  BSYNC B1 ;  /* 0x0000000000017941 */ /* 0x000fea0003800000 */
.L_x_4459:
        /* <DEDUP_REMOVED lines=12> */
[----:B------:R-:W-:Y:S01]  /*22600*/  IMAD R0, R0, UR4, RZ ;  /* 0x0000000400007c24 */ /* 0x000fe2000f8e02ff */
[----:B------:R-:W-:-:S02]  /*22610*/  ULDC.64 UR8, c[0x0][0x208] ;  /* 0x0000820000087ab9 */ /* 0x000fc40000000a00 */
        /* <DEDUP_REMOVED lines=10> */
.L_x_4462:
[----:B------:R-:W-:Y:S05]  /*226c0*/  BSYNC B1 ;  /* 0x0000000000017941 */ /* 0x000fea0003800000 */
.L_x_4461:
        /* <DEDUP_REMOVED lines=23> */
.L_x_4453:
[----:B------:R-:W-:Y:S05]  /*22840*/  BSYNC B0 ;  /* 0x0000000000007941 */ /* 0x000fea0003800000 */
.L_x_4444:
[----:B------:R-:W-:Y:S02]  /*22850*/  ULDC UR4, c[0x0][0xc14] ;  /* 0x0003050000047ab9 */ /* 0x000fe40000000800 */
[----:B-1----:R-:W-:-:S13]  /*22860*/  ISETP.GE.AND P0, PT, R203, UR4, PT ;  /* 0x00000004cb007c0c */ /* 0x002fda000bf06270 */
[----:B------:R-:W-:Y:S05]  /*22870*/  @!P0 BRA `(.L_x_4463) ;  /* 0xfffffde800408947 */ /* 0x000fea000383ffff */
[----:B------:R-:W-:Y:S05]  /*22880*/  BRA `(.L_x_4165) ;  /* 0x0000006800987947 */ /* 0x000fea0003800000 */
.L_x_4163:
[----:B------:R-:W-:-:S08]  /*22890*/  NOP ;  /* 0x0000000000007918 */ /* 0x000fd00000000000 */
[----:B------:R-:W0:-:S00]  /*228a0*/  USETMAXREG.DEALLOC.CTAPOOL 0x18 ;  /* 0x00000018000079c8 */ /* 0x000e0000080e0500 */
[----:B0-----:R-:W-:-:S06]  /*228b0*/  LOP3.LUT R0, R0, 0x3, RZ, 0xc0, !PT ;  /* 0x0000000300007812 */ /* 0x001fcc00078ec0ff */
[----:B------:R-:W0:Y:S02]  /*228c0*/  SHFL.IDX PT, R0, R0, RZ, 0x1f ;  /* 0x00001fff00007589 */ /* 0x000e2400000e0000 */
[----:B0-----:R-:W-:-:S13]  /*228d0*/  ISETP.NE.AND P0, PT, R0, RZ, PT ;  /* 0x000000ff0000720c */ /* 0x001fda0003f05270 */
[----:B------:R-:W-:Y:S05]  /*228e0*/  @P0 BRA `(.L_x_4165) ;  /* 0x0000006800800947 */ /* 0x000fea0003800000 */
[----:B------:R-:W-:Y:S01]  /*228f0*/  LOP3.LUT R7, R4, 0x1f, RZ, 0xc0, !PT ;  /* 0x0000001f04077812 */ /* 0x000fe200078ec0ff */
[----:B------:R-:W-:Y:S01]  /*22900*/  ULDC UR5, c[0x0][0xc14] ;  /* 0x0003050000057ab9 */ /* 0x000fe20000000800 */
[----:B------:R-:W-:Y:S01]  /*22910*/  LOP3.LUT R16, R16, 0xffffff7f, RZ, 0xc0, !PT ;  /* 0xffffff7f10107812 */ /* 0x000fe200078ec0ff */
[----:B------:R-:W-:Y:S01]  /*22920*/  IMAD.MOV.U32 R6, RZ, RZ, RZ ;  /* 0x000000ffff067224 */ /* 0x000fe200078e00ff */
[----:B------:R-:W-:Y:S01]  /*22930*/  ISETP.NE.AND P0, PT, R7, 0x1f, PT ;  /* 0x0000001f0700780c */ /* 0x000fe20003f05270 */
[----:B------:R-:W-:Y:S01]  /*22940*/  ULDC.64 UR6, c[0x0][0x208] ;  /* 0x0000820000067ab9 */ /* 0x000fe20000000a00 */
[----:B------:R-:W-:-:S11]  /*22950*/  ULDC UR4, c[0x0][0xc10] ;  /* 0x0003040000047ab9 */ /* 0x000fd60000000800 */
[----:B------:R-:W-:Y:S02]  /*22960*/  @P0 LOP3.LUT R16, R16, 0x80, RZ, 0xfc, !PT ;  /* 0x0000008010100812 */ /* 0x000fe400078efcff */
[----:B------:R-:W-:-:S13]  /*22970*/  ISETP.GE.OR P0, PT, R7, UR5, !P0 ;  /* 0x0000000507007c0c */ /* 0x000fda000c706670 */
[----:B------:R-:W0:Y:S02]  /*22980*/  @!P0 LDC.64 R2, c[0x0][0xc58] ;  /* 0x00031600ff028b82 */ /* 0x000e240000000a00 */
[----:B0-----:R-:W-:-:S05]  /*22990*/  @!P0 IMAD.WIDE.U32 R2, R7, 0x4, R2 ;  /* 0x0000000407028825 */ /* 0x001fca00078e0002 */
[----:B------:R-:W2:Y:S01]  /*229a0*/  @!P0 LDG.E R6, desc[UR6][R2.64] ;  /* 0x0000000602068981 */ /* 0x000ea2000c1e1900 */
[C---:B------:R-:W-:Y:S01]  /*229b0*/  ISETP.NE.AND P1, PT, R7.reuse, RZ, PT ;  /* 0x000000ff0700720c */ /* 0x040fe20003f25270 */
[----:B------:R-:W0:Y:S01]  /*229c0*/  S2UR UR6, SR_CTAID.X ;  /* 0x00000000000679c3 */ /* 0x000e220000002500 */
        /* <DEDUP_REMOVED lines=19> */
[----:B------:R-:W-:Y:S01]  /*22b00*/  IADD3 R3, R0, R3, RZ ;  /* 0x0000000300037210 */ /* 0x000fe20007ffe0ff */
[----:B------:R-:W-:-:S04]  /*22b10*/  IMAD.MOV.U32 R0, RZ, RZ, RZ ;  /* 0x000000ffff007224 */ /* 0x000fc800078e00ff */
[----:B------:R-:W1:Y:S06]  /*22b20*/  SHFL.UP PT, R2, R3, 0x8, RZ ;  /* 0x0500000003027989 */ /* 0x000e6c00000e00ff */
        /* <DEDUP_REMOVED lines=19> */
.L_x_4468:
[----:B------:R-:W-:Y:S01]  /*22c60*/  IMAD.U32 R2, RZ, RZ, UR7 ;  /* 0x00000007ff027e24 */ /* 0x000fe2000f8e00ff */
[----:B------:R-:W-:-:S04]  /*22c70*/  IADD3 R8, R8, 0x1f, RZ ;  /* 0x0000001f08087810 */ /* 0x000fc80007ffe0ff */
[----:B------:R0:W-:Y:S01]  /*22c80*/  STL [R1+0xc], R2 ;  /* 0x00000c0201007387 */ /* 0x0001e20000100800 */
[----:B------:R-:W-:-:S13]  /*22c90*/  ISETP.GE.AND P0, PT, R8, UR5, PT ;  /* 0x0000000508007c0c */ /* 0x000fda000bf06270 */
[----:B0-----:R-:W-:Y:S05]  /*22ca0*/  @P0 BRA `(.L_x_4465) ;  /* 0x0000000400dc0947 */ /* 0x001fea0003800000 */
        /* <DEDUP_REMOVED lines=12> */
.L_x_4467:
[----:B------:R-:W-:Y:S05]  /*22d70*/  BSYNC B0 ;  /* 0x0000000000007941 */ /* 0x000fea0003800000 */
.L_x_4466:
        /* <DEDUP_REMOVED lines=25> */
.L_x_4464:
        /* <DEDUP_REMOVED lines=8> */
[----:B0-----:R-:W-:Y:S01]  /*22f90*/  IMAD.WIDE R2, R8, 0x4, R2 ;  /* 0x0000000408027825 */ /* 0x001fe200078e0202 */
[----:B------:R-:W0:Y:S04]  /*22fa0*/  SHFL.IDX PT, R6, R6, R5, 0x1f ;  /* 0x00001f0506067589 */ /* 0x000e2800000e0000 */
[----:B------:R-:W0:Y:S04]  /*22fb0*/  LDG.E R9, desc[UR8][R2.64] ;  /* 0x0000000802097981 */ /* 0x000e28000c1e1900 */
[----:B------:R0:W-:Y:S01]  /*22fc0*/  STL [R1+0xc], R8 ;  /* 0x00000c0801007387 */ /* 0x0001e20000100800 */
[----:B------:R-:W-:Y:S01]  /*22fd0*/  ISETP.NE.AND P0, PT, R10, RZ, PT ;  /* 0x000000ff0a00720c */ /* 0x000fe20003f05270 */
[----:B0-----:R-:W-:-:S05]  /*22fe0*/  IMAD R8, R6, R9, RZ ;  /* 0x0000000906087224 */ /* 0x001fca00078e02ff */
        /* <DEDUP_REMOVED lines=8> */
.L_x_4469:
[----:B-1----:R-:W-:Y:S02]  /*23070*/  IMAD.MOV R2, RZ, RZ, -R3 ;  /* 0x000000ffff027224 */ /* 0x002fe400078e0a03 */
[----:B---3--:R-:W-:Y:S02]  /*23080*/  IMAD R0, R0, UR4, R7 ;  /* 0x0000000400007c24 */ /* 0x008fe4000f8e0207 */
[----:B--2---:R-:W-:Y:S02]  /*23090*/  IMAD R5, R2, R11, RZ ;  /* 0x0000000b02057224 */ /* 0x004fe400078e02ff */
[----:B------:R-:W-:Y:S01]  /*230a0*/  IMAD.MOV.U32 R2, RZ, RZ, RZ ;  /* 0x000000ffff027224 */ /* 0x000fe200078e00ff */
[----:B------:R1:W-:Y:S03]  /*230b0*/  STL [R1], R0 ;  /* 0x0000000001007387 */ /* 0x0003e60000100800 */
[----:B------:R-:W-:Y:S01]  /*230c0*/  IMAD.HI.U32 R2, R3, R5, R2 ;  /* 0x0000000503027227 */ /* 0x000fe200078e0002 */
[----:B------:R-:W-:-:S04]  /*230d0*/  IADD3 R5, -R0, UR6, RZ ;  /* 0x0000000600057c10 */ /* 0x000fc8000fffe1ff */
[----:B------:R-:W-:Y:S02]  /*230e0*/  IABS R3, R5 ;  /* 0x0000000500037213 */ /* 0x000fe40000000000 */
[----:B-1----:R-:W-:-:S03]  /*230f0*/  IABS R0, R8 ;  /* 0x0000000800007213 */ /* 0x002fc60000000000 */
[----:B------:R-:W-:Y:S01]  /*23100*/  IMAD.HI.U32 R2, R2, R3, RZ ;  /* 0x0000000302027227 */ /* 0x000fe200078e00ff */
[----:B------:R-:W-:-:S05]  /*23110*/  IADD3 R0, RZ, -R0, RZ ;  /* 0x80000000ff007210 */ /* 0x000fca0007ffe0ff */
        /* <DEDUP_REMOVED lines=11> */
[----:B------:R-:W-:Y:S02]  /*231d0*/  IMAD R0, R9, R2, RZ ;  /* 0x0000000209007224 */ /* 0x000fe400078e02ff */
[----:B------:R-:W-:Y:S02]  /*231e0*/  IMAD.MOV R2, RZ, RZ, -R2 ;  /* 0x000000ffff027224 */ /* 0x000fe400078e0a02 */
[----:B------:R-:W-:Y:S02]  /*231f0*/  IMAD.MOV R4, RZ, RZ, -R0 ;  /* 0x000000ffff047224 */ /* 0x000fe400078e0a00 */
[----:B------:R-:W-:Y:S02]  /*23200*/  IMAD R5, R8, R2, R5 ;  /* 0x0000000208057224 */ /* 0x000fe400078e0205 */
[----:B------:R-:W-:Y:S01]  /*23210*/  IMAD.MOV.U32 R2, RZ, RZ, RZ ;  /* 0x000000ffff027224 */ /* 0x000fe200078e00ff */
[----:B------:R-:W-:-:S04]  /*23220*/  VIADDMNMX R9, R4, UR4, R9, PT ;  /* 0x0000000404097c46 */ /* 0x000fc8000b800109 */
[-C--:B------:R-:W-:Y:S02]  /*23230*/  IABS R4, R9.reuse ;  /* 0x0000000900047213 */ /* 0x080fe40000000000 */
[----:B------:R-:W-:Y:S02]  /*23240*/  IABS R8, R9 ;  /* 0x0000000900087213 */ /* 0x000fe40000000000 */
[----:B------:R-:W1:Y:S08]  /*23250*/  I2F.RP R7, R4 ;  /* 0x0000000400077306 */ /* 0x000e700000209400 */
[----:B-1----:R-:W1:Y:S02]  /*23260*/  MUFU.RCP R7, R7 ;  /* 0x0000000700077308 */ /* 0x002e640000001000 */
[----:B-1----:R-:W-:Y:S01]  /*23270*/  VIADD R3, R7, 0xffffffe ;  /* 0x0ffffffe07037836 */ /* 0x002fe20000000000 */
[----:B------:R-:W-:-:S05]  /*23280*/  IABS R7, R5 ;  /* 0x0000000500077213 */ /* 0x000fca0000000000 */
[----:B------:R-:W1:Y:S02]  /*23290*/  F2I.FTZ.U32.TRUNC.NTZ R3, R3 ;  /* 0x0000000300037305 */ /* 0x000e64000021f000 */
[----:B-1----:R-:W-:-:S05]  /*232a0*/  IADD3 R11, RZ, -R3, RZ ;  /* 0x80000003ff0b7210 */ /* 0x002fca0007ffe0ff */
[----:B------:R-:W-:-:S04]  /*232b0*/  IMAD R11, R11, R4, RZ ;  /* 0x000000040b0b7224 */ /* 0x000fc800078e02ff */
[----:B------:R-:W-:-:S04]  /*232c0*/  IMAD.HI.U32 R2, R3, R11, R2 ;  /* 0x0000000b03027227 */ /* 0x000fc800078e0002 */
[----:B------:R-:W-:Y:S02]  /*232d0*/  IMAD.MOV R3, RZ, RZ, -R8 ;  /* 0x000000ffff037224 */ /* 0x000fe400078e0a08 */
[----:B------:R-:W-:-:S04]  /*232e0*/  IMAD.HI.U32 R2, R2, R7, RZ ;  /* 0x0000000702027227 */ /* 0x000fc800078e00ff */
        /* <DEDUP_REMOVED lines=9> */
[----:B------:R-:W-:Y:S01]  /*23380*/  @!P0 IMAD.MOV R2, RZ, RZ, -R2 ;  /* 0x000000ffff028224 */ /* 0x000fe200078e0a02 */
[----:B------:R-:W-:-:S13]  /*23390*/  ISETP.NE.AND P0, PT, R9, RZ, PT ;  /* 0x000000ff0900720c */ /* 0x000fda0003f05270 */
[----:B------:R-:W-:Y:S02]  /*233a0*/  @!P0 LOP3.LUT R2, RZ, R9, RZ, 0x33, !PT ;  /* 0x00000009ff028212 */ /* 0x000fe400078e33ff */
[----:B------:R-:W-:Y:S02]  /*233b0*/  IADD3 R9, -R9, RZ, RZ ;  /* 0x000000ff09097210 */ /* 0x000fe40007ffe1ff */
[----:B------:R-:W-:-:S03]  /*233c0*/  LOP3.LUT R3, RZ, R2, RZ, 0x33, !PT ;  /* 0x00000002ff037212 */ /* 0x000fc600078e33ff */
[----:B------:R-:W-:Y:S02]  /*233d0*/  IMAD R4, R2, R9, R5 ;  /* 0x0000000902047224 */ /* 0x000fe400078e0205 */
[----:B------:R-:W-:-:S03]  /*233e0*/  IMAD.IADD R0, R6, 0x1, R3 ;  /* 0x0000000106007824 */ /* 0x000fc600078e0203 */
[----:B------:R1:W-:Y:S04]  /*233f0*/  STL [R1+0x8], R4 ;  /* 0x0000080401007387 */ /* 0x0003e80000100800 */
[----:B------:R1:W-:Y:S01]  /*23400*/  STL [R1+0x4], R0 ;  /* 0x0000040001007387 */ /* 0x0003e20000100800 */
[----:B------:R-:W-:Y:S05]  /*23410*/  BRA `(.L_x_4470) ;  /* 0x0000000000107947 */ /* 0x000fea0003800000 */
.L_x_4465:
[----:B------:R-:W-:Y:S01]  /*23420*/  IMAD.U32 R0, RZ, RZ, UR6 ;  /* 0x00000006ff007e24 */ /* 0x000fe2000f8e00ff */
[----:B------:R0:W-:Y:S04]  /*23430*/  STL [R1+0x4], RZ ;  /* 0x000004ff01007387 */ /* 0x0001e80000100800 */
[----:B------:R0:W-:Y:S04]  /*23440*/  STL [R1+0x8], RZ ;  /* 0x000008ff01007387 */ /* 0x0001e80000100800 */
[----:B------:R0:W-:Y:S02]  /*23450*/  STL [R1], R0 ;  /* 0x0000000001007387 */ /* 0x0001e40000100800 */
.L_x_4470:
[----:B------:R-:W2:Y:S04]  /*23460*/  LDL.64 R8, [R1] ;  /* 0x0000000001087983 */ /* 0x000ea80000100a00 */
[----:B------:R-:W2:Y:S01]  /*23470*/  LDL.64 R10, [R1+0x8] ;  /* 0x00000800010a7983 */ /* 0x000ea20000100a00 */
[----:B------:R-:W-:Y:S01]  /*23480*/  LOP3.LUT R16, R16, 0xfffffeff, RZ, 0xc0, !PT ;  /* 0xfffffeff10107812 */ /* 0x000fe200078ec0ff */
[----:B------:R-:W-:Y:S01]  /*23490*/  IMAD.MOV.U32 R17, RZ, RZ, RZ ;  /* 0x000000ffff117224 */ /* 0x000fe200078e00ff */
[----:B------:R-:W-:Y:S01]  /*234a0*/  MOV R19, 0x1 ;  /* 0x0000000100137802 */ /* 0x000fe20000000f00 */
[----:B-1----:R-:W1:Y:S01]  /*234b0*/  S2R R4, SR_TID.X ;  /* 0x0000000000047919 */ /* 0x002e620000002100 */
[----:B------:R-:W-:Y:S01]  /*234c0*/  STL [R1+0x28], RZ ;  /* 0x000028ff01007387 */ /* 0x000fe20000100800 */
[----:B-1----:R-:W-:-:S04]  /*234d0*/  LOP3.LUT R4, R4, 0x1f, RZ, 0xc0, !PT ;  /* 0x0000001f04047812 */ /* 0x002fc800078ec0ff */
[----:B------:R-:W-:-:S13]  /*234e0*/  ISETP.NE.AND P0, PT, R4, RZ, PT ;  /* 0x000000ff0400720c */ /* 0x000fda0003f05270 */
[----:B------:R-:W1:Y:S01]  /*234f0*/  @!P0 S2R R3, SR_CgaCtaId ;  /* 0x0000000000038919 */ /* 0x000e620000008800 */
[----:B0-----:R-:W-:Y:S02]  /*23500*/  @!P0 MOV R0, 0x400 ;  /* 0x0000040000008802 */ /* 0x001fe40000000f00 */
[----:B------:R-:W-:Y:S02]  /*23510*/  @P0 LOP3.LUT R16, R16, 0x100, RZ, 0xfc, !PT ;  /* 0x0000010010100812 */ /* 0x000fe400078efcff */
[----:B-1----:R-:W-:-:S05]  /*23520*/  @!P0 LEA R0, R3, R0, 0x18 ;  /* 0x0000000003008211 */ /* 0x002fca00078ec0ff */
[----:B--2---:R0:W-:Y:S02]  /*23530*/  @!P0 STS.128 [R0+0x308d0], R8 ;  /* 0x0308d00800008388 */ /* 0x0041e40000000c00 */
[----:B0-----:R-:W-:Y:S01]  /*23540*/  IMAD.MOV.U32 R0, RZ, RZ, R11 ;  /* 0x000000ffff007224 */ /* 0x001fe200078e000b */
[----:B------:R-:W-:Y:S06]  /*23550*/  BAR.ARV 0x5, 0x120 ;  /* 0x0144800000007b1d */ /* 0x000fec0000002000 */
[----:B------:R-:W-:-:S13]  /*23560*/  ISETP.GE.AND P0, PT, R0, UR5, PT ;  /* 0x0000000500007c0c */ /* 0x000fda000bf06270 */
[----:B------:R-:W-:Y:S05]  /*23570*/  @P0 BRA `(.L_x_4471) ;  /* 0x0000005800800947 */ /* 0x000fea0003800000 */
[----:B------:R-:W0:Y:S01]  /*23580*/  S2R R2, SR_TID.X ;  /* 0x0000000000027919 */ /* 0x000e220000002100 */
[----:B------:R-:W-:Y:S01]  /*23590*/  IMAD.MOV.U32 R0, RZ, RZ, 0x1 ;  /* 0x00000001ff007424 */ /* 0x000fe200078e00ff */
[----:B------:R-:W-:Y:S01]  /*235a0*/  ISETP.NE.AND P1, PT, R4, RZ, PT ;  /* 0x000000ff0400720c */ /* 0x000fe20003f25270 */
[----:B------:R-:W-:Y:S01]  /*235b0*/  IMAD.MOV.U32 R19, RZ, RZ, 0x1 ;  /* 0x00000001ff137424 */ /* 0x000fe200078e00ff */
[----:B------:R1:W-:Y:S01]  /*235c0*/  STL [R1+0x28], RZ ;  /* 0x000028ff01007387 */ /* 0x0003e20000100800 */
[----:B------:R-:W-:Y:S01]  /*235d0*/  LOP3.LUT R16, R16, 0xffffffbf, RZ, 0xc0, !PT ;  /* 0xffffffbf10107812 */ /* 0x000fe200078ec0ff */
[----:B------:R-:W-:Y:S01]  /*235e0*/  ULDC.64 UR38, c[0x0][0x198] ;  /* 0x0000660000267ab9 */ /* 0x000fe20000000a00 */
[----:B------:R-:W-:Y:S01]  /*235f0*/  MOV R17, RZ ;  /* 0x000000ff00117202 */ /* 0x000fe20000000f00 */
[----:B------:R1:W-:Y:S01]  /*23600*/  STL [R1+0x14], R0 ;  /* 0x0000140001007387 */ /* 0x0003e20000100800 */
[----:B------:R-:W-:Y:S01]  /*23610*/  LOP3.LUT R16, R16, 0xfffffffd, RZ, 0xc0, !PT ;  /* 0xfffffffd10107812 */ /* 0x000fe200078ec0ff */
[----:B------:R-:W-:Y:S01]  /*23620*/  ULDC UR36, c[0x0][0xc] ;  /* 0x0000030000247ab9 */ /* 0x000fe20000000800 */
[----:B------:R-:W-:Y:S01]  /*23630*/  ULOP3.LUT UR37, UR60, 0x2, URZ, 0xfc, !UPT ;  /* 0x000000023c257892 */ /* 0x000fe2000f8efc3f */
[----:B------:R1:W-:Y:S01]  /*23640*/  STL [R1+0x10], RZ ;  /* 0x000010ff01007387 */ /* 0x0003e20000100800 */
[----:B0-----:R-:W-:-:S04]  /*23650*/  LOP3.LUT R2, R2, 0x7f, RZ, 0xc0, !PT ;  /* 0x0000007f02027812 */ /* 0x001fc800078ec0ff */
[C---:B------:R-:W-:Y:S02]  /*23660*/  ISETP.NE.AND P2, PT, R2.reuse, RZ, PT ;  /* 0x000000ff0200720c */ /* 0x040fe40003f45270 */
[----:B------:R-:W-:-:S11]  /*23670*/  ISETP.NE.OR P0, PT, R2, RZ, !P1 ;  /* 0x000000ff0200720c */ /* 0x000fd60004f05670 */
[----:B------:R-:W-:-:S04]  /*23680*/  @P2 LOP3.LUT R16, R16, 0x2, RZ, 0xfc, !PT ;  /* 0x0000000210102812 */ /* 0x000fc800078efcff */
[----:B-1----:R-:W-:-:S07]  /*23690*/  @P0 LOP3.LUT R16, R16, 0x40, RZ, 0xfc, !PT ;  /* 0x0000004010100812 */ /* 0x002fce00078efcff */
.L_x_4577:
[----:B------:R-:W2:Y:S01]  /*236a0*/  LDL R11, [R1+0xc] ;  /* 0x00000c00010b7983 */ /* 0x000ea20000100800 */
[----:B------:R-:W-:Y:S05]  /*236b0*/  YIELD ;  /* 0x0000000000007946 */ /* 0x000fea0003800000 */
[----:B------:R-:W-:Y:S01]  /*236c0*/  ULDC.64 UR4, c[0x0][0xa28] ;  /* 0x00028a0000047ab9 */ /* 0x000fe20000000a00 */
[----:B------:R-:W-:Y:S01]  /*236d0*/  IMAD.MOV.U32 R8, RZ, RZ, RZ ;  /* 0x000000ffff087224 */ /* 0x000fe200078e00ff */
[----:B------:R-:W-:Y:S01]  /*236e0*/  ISETP.NE.U32.AND P0, PT, RZ, UR4, PT ;  /* 0x00000004ff007c0c */ /* 0x000fe2000bf05070 */
[----:B------:R-:W-:Y:S01]  /*236f0*/  ULDC.64 UR6, c[0x0][0x208] ;  /* 0x0000820000067ab9 */ /* 0x000fe20000000a00 */
[----:B------:R-:W-:Y:S01]  /*23700*/  IMAD.MOV.U32 R0, RZ, RZ, RZ ;  /* 0x000000ffff007224 */ /* 0x000fe200078e00ff */
[----:B------:R-:W-:Y:S01]  /*23710*/  ULDC.64 UR8, c[0x0][0xa08] ;  /* 0x0002820000087ab9 */ /* 0x000fe20000000a00 */
[----:B------:R-:W-:Y:S01]  /*23720*/  ISETP.NE.AND.EX P0, PT, RZ, UR5, PT, P0 ;  /* 0x00000005ff007c0c */ /* 0x000fe2000bf05300 */
[----:B------:R-:W-:Y:S01]  /*23730*/  ULDC.64 UR4, c[0x0][0xa00] ;  /* 0x0002800000047ab9 */ /* 0x000fe20000000a00 */
[----:B------:R-:W-:-:S11]  /*23740*/  ULDC.64 UR10, c[0x0][0xa10] ;  /* 0x00028400000a7ab9 */ /* 0x000fd60000000a00 */
[----:B------:R-:W2:Y:S01]  /*23750*/  @P0 LDC.64 R2, c[0x0][0xa28] ;  /* 0x00028a00ff020b82 */ /* 0x000ea20000000a00 */
[----:B------:R-:W-:-:S04]  /*23760*/  ISETP.NE.U32.AND P2, PT, RZ, UR4, PT ;  /* 0x00000004ff007c0c */ /* 0x000fc8000bf45070 */
[----:B------:R-:W-:Y:S01]  /*23770*/  ISETP.NE.AND.EX P2, PT, RZ, UR5, PT, P2 ;  /* 0x00000005ff007c0c */ /* 0x000fe2000bf45320 */
[----:B------:R-:W-:Y:S01]  /*23780*/  ULDC.64 UR4, c[0x0][0xa18] ;  /* 0x0002860000047ab9 */ /* 0x000fe20000000a00 */
[----:B--2---:R-:W-:-:S05]  /*23790*/  @P0 IMAD.WIDE R2, R11, 0x4, R2 ;  /* 0x000000040b020825 */ /* 0x004fca00078e0202 */
[----:B------:R0:W5:Y:S02]  /*237a0*/  @P0 LDG.E R8, desc[UR6][R2.64] ;  /* 0x0000000602080981 */ /* 0x000164000c1e1900 */
[----:B0-----:R-:W0:Y:S02]  /*237b0*/  LDC.64 R2, c[0x0][0xa00] ;  /* 0x00028000ff027b82 */ /* 0x001e240000000a00 */
[----:B0-----:R-:W-:-:S05]  /*237c0*/  IMAD.WIDE R2, R11, 0x4, R2 ;  /* 0x000000040b027825 */ /* 0x001fca00078e0202 */
[----:B------:R-:W2:Y:S01]  /*237d0*/  @P2 LDG.E R0, desc[UR6][R2.64] ;  /* 0x0000000602002981 */ /* 0x000ea2000c1e1900 */
[----:B------:R-:W-:Y:S01]  /*237e0*/  ISETP.NE.U32.AND P0, PT, RZ, UR4, PT ;  /* 0x00000004ff007c0c */ /* 0x000fe2000bf05070 */
[----:B------:R-:W-:-:S03]  /*237f0*/  ULDC UR4, c[0x0][0x288] ;  /* 0x0000a20000047ab9 */ /* 0x000fc60000000800 */
[----:B------:R-:W-:-:S13]  /*23800*/  ISETP.NE.AND.EX P0, PT, RZ, UR5, PT, P0 ;  /* 0x00000005ff007c0c */ /* 0x000fda000bf05300 */
[----:B------:R-:W0:Y:S01]  /*23810*/  @P0 LDC.64 R4, c[0x0][0xa18] ;  /* 0x00028600ff040b82 */ /* 0x000e220000000a00 */
[----:B------:R-:W-:-:S04]  /*23820*/  ISETP.NE.U32.AND P1, PT, RZ, UR8, PT ;  /* 0x00000008ff007c0c */ /* 0x000fc8000bf25070 */
[----:B------:R-:W-:Y:S02]  /*23830*/  ISETP.NE.AND.EX P3, PT, RZ, UR9, PT, P1 ;  /* 0x00000009ff007c0c */ /* 0x000fe4000bf65310 */
[----:B------:R-:W-:-:S04]  /*23840*/  ISETP.NE.U32.AND P1, PT, RZ, UR10, PT ;  /* 0x0000000aff007c0c */ /* 0x000fc8000bf25070 */
[----:B------:R-:W-:Y:S01]  /*23850*/  ISETP.NE.AND.EX P1, PT, RZ, UR11, PT, P1 ;  /* 0x0000000bff007c0c */ /* 0x000fe2000bf25310 */
[----:B0-----:R-:W-:Y:S01]  /*23860*/  @P0 IMAD.WIDE R4, R11, 0x4, R4 ;  /* 0x000000040b040825 */ /* 0x001fe200078e0204 */
[----:B--2---:R0:W-:Y:S03]  /*23870*/  STL [R1+0x2c], R0 ;  /* 0x00002c0001007387 */ /* 0x0041e60000100800 */
[----:B0-----:R-:W-:Y:S01]  /*23880*/  IMAD.U32 R0, RZ, RZ, UR4 ;  /* 0x00000004ff007e24 */ /* 0x001fe2000f8e00ff */
        /* <DEDUP_REMOVED lines=8> */
[----:B------:R-:W-:-:S03]  /*23910*/  MOV R10, UR6 ;  /* 0x00000006000a7c02 */ /* 0x000fc60008000f00 */
[----:B------:R-:W-:-:S06]  /*23920*/  UIMAD UR4, UR4, UR5, URZ ;  /* 0x00000005040472a4 */ /* 0x000fcc000f8e023f */
[----:B0-----:R-:W-:Y:S01]  /*23930*/  IMAD.U32 R5, RZ, RZ, UR4 ;  /* 0x00000004ff057e24 */ /* 0x001fe2000f8e00ff */
[----:B------:R-:W-:Y:S06]  /*23940*/  @P0 BRA `(.L_x_4472) ;  /* 0x0000000000140947 */ /* 0x000fec0003800000 */
[----:B------:R-:W-:Y:S05]  /*23950*/  @!P2 BRA `(.L_x_4472) ;  /* 0x000000000010a947 */ /* 0x000fea0003800000 */
[----:B------:R-:W-:Y:S02]  /*23960*/  ULDC.64 UR4, c[0x0][0x208] ;  /* 0x0000820000047ab9 */ /* 0x000fe40000000a00 */
[----:B------:R-:W2:Y:S04]  /*23970*/  LDG.E R7, desc[UR4][R2.64] ;  /* 0x0000000402077981 */ /* 0x000ea8000c1e1900 */
[----:B-----5:R-:W2:Y:S02]  /*23980*/  LDG.E R0, desc[UR4][R2.64+0x4] ;  /* 0x0000040402007981 */ /* 0x020ea4000c1e1900 */
[----:B--2---:R-:W-:-:S07]  /*23990*/  IMAD.IADD R0, R0, 0x1, -R7 ;  /* 0x0000000100007824 */ /* 0x004fce00078e0a07 */
.L_x_4472:
[----:B------:R-:W0:Y:S01]  /*239a0*/  LDC.64 R6, c[0x0][0xa08] ;  /* 0x00028200ff067b82 */ /* 0x000e220000000a00 */
[----:B------:R-:W-:Y:S01]  /*239b0*/  IMAD.MOV.U32 R18, RZ, RZ, RZ ;  /* 0x000000ffff127224 */ /* 0x000fe200078e00ff */
[----:B------:R-:W-:-:S06]  /*239c0*/  ULDC.64 UR4, c[0x0][0x208] ;  /* 0x0000820000047ab9 */ /* 0x000fcc0000000a00 */
[----:B------:R-:W1:Y:S01]  /*239d0*/  LDC.64 R2, c[0x0][0xa10] ;  /* 0x00028400ff027b82 */ /* 0x000e620000000a00 */
[----:B0-----:R-:W-:-:S05]  /*239e0*/  IMAD.WIDE R6, R11, 0x4, R6 ;  /* 0x000000040b067825 */ /* 0x001fca00078e0206 */
[----:B------:R-:W2:Y:S01]  /*239f0*/  @P3 LDG.E R18, desc[UR4][R6.64] ;  /* 0x0000000406123981 */ /* 0x000ea2000c1e1900 */
[----:B------:R-:W-:Y:S01]  /*23a00*/  MOV R4, RZ ;  /* 0x000000ff00047202 */ /* 0x000fe20000000f00 */
[----:B-1----:R-:W-:-:S05]  /*23a10*/  IMAD.WIDE R2, R11, 0x4, R2 ;  /* 0x000000040b027825 */ /* 0x002fca00078e0202 */
[----:B------:R0:W5:Y:S01]  /*23a20*/  @P1 LDG.E R4, desc[UR4][R2.64] ;  /* 0x0000000402041981 */ /* 0x000162000c1e1900 */
[----:B------:R-:W-:Y:S02]  /*23a30*/  ULDC.64 UR4, c[0x0][0xa20] ;  /* 0x0002880000047ab9 */ /* 0x000fe40000000a00 */
[----:B------:R-:W-:-:S04]  /*23a40*/  ISETP.NE.U32.AND P0, PT, RZ, UR4, PT ;  /* 0x00000004ff007c0c */ /* 0x000fc8000bf05070 */
[----:B------:R-:W-:Y:S01]  /*23a50*/  ISETP.NE.AND.EX P0, PT, RZ, UR5, PT, P0 ;  /* 0x00000005ff007c0c */ /* 0x000fe2000bf05300 */
[----:B--2--5:R-:W-:-:S12]  /*23a60*/  IMAD.IADD R18, R18, 0x1, R8 ;  /* 0x0000000112127824 */ /* 0x024fd800078e0208 */
[----:B0-----:R-:W-:Y:S05]  /*23a70*/  @!P0 BRA `(.L_x_4473) ;  /* 0x0000000000148947 */ /* 0x001fea0003800000 */
[----:B------:R-:W0:Y:S01]  /*23a80*/  LDC.64 R6, c[0x0][0xa20] ;  /* 0x00028800ff067b82 */ /* 0x000e220000000a00 */
[----:B------:R-:W-:Y:S01]  /*23a90*/  ULDC.64 UR4, c[0x0][0x208] ;  /* 0x0000820000047ab9 */ /* 0x000fe20000000a00 */
[----:B0-----:R-:W-:-:S05]  /*23aa0*/  IMAD.WIDE R6, R11, 0x4, R6 ;  /* 0x000000040b067825 */ /* 0x001fca00078e0206 */
[----:B------:R0:W5:Y:S01]  /*23ab0*/  LDG.E R5, desc[UR4][R6.64] ;  /* 0x0000000406057981 */ /* 0x000162000c1e1900 */
[----:B------:R-:W-:Y:S05]  /*23ac0*/  BRA `(.L_x_4474) ;  /* 0x0000000000147947 */ /* 0x000fea0003800000 */
.L_x_4473:
[----:B------:R-:W-:Y:S05]  /*23ad0*/  @!P3 BRA `(.L_x_4474) ;  /* 0x000000000010b947 */ /* 0x000fea0003800000 */
[----:B------:R-:W-:Y:S02]  /*23ae0*/  ULDC.64 UR4, c[0x0][0x208] ;  /* 0x0000820000047ab9 */ /* 0x000fe40000000a00 */
[----:B------:R-:W2:Y:S04]  /*23af0*/  LDG.E R5, desc[UR4][R6.64] ;  /* 0x0000000406057981 */ /* 0x000ea8000c1e1900 */
[----:B------:R-:W2:Y:S02]  /*23b00*/  LDG.E R6, desc[UR4][R6.64+0x4] ;  /* 0x0000040406067981 */ /* 0x000ea4000c1e1900 */
[----:B--2---:R-:W-:-:S07]  /*23b10*/  IMAD.IADD R5, R6, 0x1, -R5 ;  /* 0x0000000106057824 */ /* 0x004fce00078e0a05 */
.L_x_4474:
[----:B------:R-:W-:Y:S01]  /*23b20*/  ULDC.64 UR4, c[0x0][0x208] ;  /* 0x0000820000047ab9 */ /* 0x000fe20000000a00 */
[----:B------:R-:W2:Y:S04]  /*23b30*/  LDL R12, [R1+0x4] ;  /* 0x00000400010c7983 */ /* 0x000ea80000100800 */
[----:B0-----:R-:W3:Y:S04]  /*23b40*/  @P1 LDG.E R6, desc[UR4][R2.64] ;  /* 0x0000000402061981 */ /* 0x001ee8000c1e1900 */
[----:B------:R-:W3:Y:S01]  /*23b50*/  @P1 LDG.E R2, desc[UR4][R2.64+0x4] ;  /* 0x0000040402021981 */ /* 0x000ee2000c1e1900 */
[----:B-----5:R-:W-:-:S02]  /*23b60*/  IADD3 R8, -R8, R5, RZ ;  /* 0x0000000508087210 */ /* 0x020fc40007ffe1ff */
[----:B--2---:R-:W-:Y:S01]  /*23b70*/  LEA R20, R12, 0x80, 0x7 ;  /* 0x000000800c147811 */ /* 0x004fe200078e38ff */
[----:B---3--:R-:W-:-:S04]  /*23b80*/  @P1 IMAD.IADD R10, R2, 0x1, -R6 ;  /* 0x00000001020a1824 */ /* 0x008fc800078e0a06 */
[----:B------:R-:W-:-:S04]  /*23b90*/  IMAD.IADD R5, R8, 0x1, R10 ;  /* 0x0000000108057824 */ /* 0x000fc800078e020a */
[C---:B------:R-:W-:Y:S01]  /*23ba0*/  VIADD R21, R5.reuse, 0x5f ;  /* 0x0000005f05157836 */ /* 0x040fe20000000000 */
[----:B------:R-:W-:-:S03]  /*23bb0*/  IADD3 R20, R5, R20, -R0 ;  /* 0x0000001405147210 */ /* 0x000fc60007ffe800 */
[----:B------:R-:W-:-:S05]  /*23bc0*/  IMAD.HI R21, R21, 0x2aaaaaab, RZ ;  /* 0x2aaaaaab15157827 */ /* 0x000fca00078e02ff */
[----:B------:R-:W-:-:S04]  /*23bd0*/  SHF.R.U32.HI R2, RZ, 0x1f, R21 ;  /* 0x0000001fff027819 */ /* 0x000fc80000011615 */
[----:B------:R-:W-:Y:S02]  /*23be0*/  LEA.HI.SX32 R21, R21, R2, 0x1c ;  /* 0x0000000215157211 */ /* 0x000fe400078fe2ff */
[----:B------:R-:W0:Y:S02]  /*23bf0*/  LDC.64 R2, c[0x0][0x9e0] ;  /* 0x00027800ff027b82 */ /* 0x000e240000000a00 */
[----:B0-----:R-:W-:Y:S01]  /*23c00*/  ISETP.GE.AND P2, PT, R3, 0x1, PT ;  /* 0x000000010300780c */ /* 0x001fe20003f46270 */
[----:B------:R-:W-:-:S12]  /*23c10*/  IMAD.IADD R2, R20, 0x1, R2 ;  /* 0x0000000114027824 */ /* 0x000fd800078e0202 */
[----:B------:R-:W-:Y:S05]  /*23c20*/  @!P2 BRA `(.L_x_4475) ;  /* 0x000000000048a947 */ /* 0x000fea0003800000 */
        /* <DEDUP_REMOVED lines=11> */
.L_x_4477:
[----:B------:R-:W-:-:S13]  /*23ce0*/  ISETP.NE.AND P0, PT, R3, 0x1, PT ;  /* 0x000000010300780c */ /* 0x000fda0003f05270 */
[----:B------:R-:W0:Y:S02]  /*23cf0*/  @P0 LDC.64 R6, c[0x0][0x9e8] ;  /* 0x00027a00ff060b82 */ /* 0x000e240000000a00 */
[----:B0-----:R-:W-:-:S05]  /*23d00*/  @P0 IMAD.HI.U32 R6, R9, R6, RZ ;  /* 0x0000000609060227 */ /* 0x001fca00078e00ff */
[----:B------:R-:W-:-:S07]  /*23d10*/  @P0 SHF.R.U32.HI R9, RZ, R7, R6 ;  /* 0x00000007ff090219 */ /* 0x000fce0000011606 */
.L_x_4478:
[----:B------:R-:W-:Y:S05]  /*23d20*/  BSYNC B0 ;  /* 0x0000000000007941 */ /* 0x000fea0003800000 */
.L_x_4476:
[----:B------:R-:W-:-:S05]  /*23d30*/  IMAD R9, R9, R3, R3 ;  /* 0x0000000309097224 */ /* 0x000fca00078e0203 */
[----:B------:R-:W-:-:S07]  /*23d40*/  VIMNMX R2, R2, R9, PT ;  /* 0x0000000902027248 */ /* 0x000fce0003fe0100 */
.L_x_4475:
        /* <DEDUP_REMOVED lines=15> */
.L_x_4481:
[----:B------:R-:W-:Y:S01]  /*23e40*/  ISETP.NE.AND P0, PT, R3, 0x1, PT ;  /* 0x000000010300780c */ /* 0x000fe20003f05270 */
[----:B------:R-:W-:-:S12]  /*23e50*/  IMAD.MOV.U32 R9, RZ, RZ, R0 ;  /* 0x000000ffff097224 */ /* 0x000fd800078e0000 */
[----:B------:R-:W0:Y:S02]  /*23e60*/  @P0 LDC.64 R6, c[0x0][0x9e8] ;  /* 0x00027a00ff060b82 */ /* 0x000e240000000a00 */
[----:B0-----:R-:W-:-:S05]  /*23e70*/  @P0 IMAD.HI.U32 R6, R0, R6, RZ ;  /* 0x0000000600060227 */ /* 0x001fca00078e00ff */
[----:B------:R-:W-:-:S07]  /*23e80*/  @P0 SHF.R.U32.HI R9, RZ, R7, R6 ;  /* 0x00000007ff090219 */ /* 0x000fce0000011606 */
.L_x_4482:
[----:B------:R-:W-:Y:S05]  /*23e90*/  BSYNC B0 ;  /* 0x0000000000007941 */ /* 0x000fea0003800000 */
.L_x_4480:
[----:B------:R-:W-:-:S05]  /*23ea0*/  IMAD R3, R9, R3, RZ ;  /* 0x0000000309037224 */ /* 0x000fca00078e02ff */
[----:B------:R-:W-:-:S07]  /*23eb0*/  VIMNMX R5, R5, R3, !PT ;  /* 0x0000000305057248 */ /* 0x000fce0007fe0100 */
.L_x_4479:
[----:B------:R-:W-:Y:S01]  /*23ec0*/  VIADD R3, R2, 0x5f ;  /* 0x0000005f02037836 */ /* 0x000fe20000000000 */
[----:B------:R-:W-:Y:S01]  /*23ed0*/  BSSY B0, `(.L_x_4483) ;  /* 0x00000ee000007945 */ /* 0x000fe20003800000 */
[----:B------:R-:W-:Y:S01]  /*23ee0*/  IMAD.HI R5, R5, 0x2aaaaaab, RZ ;  /* 0x2aaaaaab05057827 */ /* 0x000fe200078e02ff */
[----:B------:R-:W-:-:S03]  /*23ef0*/  PLOP3.LUT P2, PT, PT, PT, PT, 0x80, 0x0 ;  /* 0x000000000000781c */ /* 0x000fc60003f4f070 */
[----:B------:R-:W-:-:S05]  /*23f00*/  IMAD.HI R3, R3, 0x2aaaaaab, RZ ;  /* 0x2aaaaaab03037827 */ /* 0x000fca00078e02ff */
[----:B------:R-:W-:-:S04]  /*23f10*/  SHF.R.U32.HI R2, RZ, 0x1f, R3 ;  /* 0x0000001fff027819 */ /* 0x000fc80000011603 */
[----:B------:R-:W-:Y:S02]  /*23f20*/  LEA.HI.SX32 R3, R3, R2, 0x1c ;  /* 0x0000000203037211 */ /* 0x000fe400078fe2ff */
[----:B------:R-:W-:Y:S02]  /*23f30*/  SHF.R.U32.HI R2, RZ, 0x1f, R5 ;  /* 0x0000001fff027819 */ /* 0x000fe40000011605 */
[----:B------:R-:W-:Y:S02]  /*23f40*/  VIMNMX R3, R21, R3, PT ;  /* 0x0000000315037248 */ /* 0x000fe40003fe0100 */
[----:B------:R-:W-:-:S03]  /*23f50*/  LEA.HI.SX32 R2, R5, R2, 0x1c ;  /* 0x0000000205027211 */ /* 0x000fc600078fe2ff */
[----:B------:R-:W-:Y:S01]  /*23f60*/  IMAD R3, R3, 0x60, -R8 ;  /* 0x0000006003037824 */ /* 0x000fe200078e0a08 */
[----:B------:R-:W-:-:S04]  /*23f70*/  VIMNMX R2, RZ, R2, !PT ;  /* 0x00000002ff027248 */ /* 0x000fc80007fe0100 */
[----:B------:R-:W-:Y:S01]  /*23f80*/  VIMNMX R10, R3, R10, PT ;  /* 0x0000000a030a7248 */ /* 0x000fe20003fe0100 */
[----:B------:R-:W-:-:S05]  /*23f90*/  IMAD R2, R2, 0x60, -R8 ;  /* 0x0000006002027824 */ /* 0x000fca00078e0a08 */
[----:B------:R-:W-:-:S04]  /*23fa0*/  VIMNMX R2, RZ, R2, !PT ;  /* 0x00000002ff027248 */ /* 0x000fc80007fe0100 */
        /* <DEDUP_REMOVED lines=9> */
[----:B------:R-:W-:Y:S05]  /*24040*/  @!P0 BRA `(.L_x_4484) ;  /* 0x0000000c00588947 */ /* 0x000fea0003800000 */
[----:B------:R-:W2:Y:S01]  /*24050*/  LDL R9, [R1+0x8] ;  /* 0x0000080001097983 */ /* 0x000ea20000100800 */
[----:B------:R-:W0:Y:S01]  /*24060*/  LDC R2, c[0x0][0x428] ;  /* 0x00010a00ff027b82 */ /* 0x000e220000000800 */
[----:B------:R-:W-:Y:S01]  /*24070*/  UMOV UR4, 0xffffffff ;  /* 0xffffffff00047882 */ /* 0x000fe20000000000 */
[----:B0-----:R-:W-:-:S13]  /*24080*/  ISETP.NE.AND P0, PT, R2, 0x1, PT ;  /* 0x000000010200780c */ /* 0x001fda0003f05270 */
[----:B------:R-:W2:Y:S08]  /*24090*/  @P0 LDC R2, c[0x0][0x42c] ;  /* 0x00010b00ff020b82 */ /* 0x000eb00000000800 */
[----:B------:R-:W0:Y:S01]  /*240a0*/  @P0 LDC R7, c[0x0][0x430] ;  /* 0x00010c00ff070b82 */ /* 0x000e220000000800 */
[----:B--2---:R-:W-:-:S04]  /*240b0*/  @P0 IMAD.HI.U32 R2, R9, R2, RZ ;  /* 0x0000000209020227 */ /* 0x004fc800078e00ff */
[----:B------:R-:W-:Y:S01]  /*240c0*/  IMAD.MOV.U32 R3, RZ, RZ, R9 ;  /* 0x000000ffff037224 */ /* 0x000fe200078e0009 */
[----:B0-----:R-:W-:Y:S02]  /*240d0*/  @P0 SHF.R.U32.HI R3, RZ, R7, R2 ;  /* 0x00000007ff030219 */ /* 0x001fe40000011602 */
[----:B------:R-:W-:Y:S01]  /*240e0*/  SEL R2, R11, RZ, !P1 ;  /* 0x000000ff0b027207 */ /* 0x000fe20004800000 */
[----:B------:R-:W-:Y:S06]  /*240f0*/  BRA.DIV UR4, `(.L_x_4485) ;  /* 0x00000062041c7947 */ /* 0x000fec000b800000 */
.L_x_4644:
[----:B------:R-:W-:-:S03]  /*24100*/  UMOV UR4, 0xffffffff ;  /* 0xffffffff00047882 */ /* 0x000fc60000000000 */
[----:B------:R-:W-:Y:S05]  /*24110*/  BRA.DIV UR4, `(.L_x_4486) ;  /* 0x0000006204487947 */ /* 0x000fea000b800000 */
[----:B------:R-:W-:-:S13]  /*24120*/  ELECT P6, URZ, PT ;  /* 0x00000000003f782f */ /* 0x000fda00038c0000 */
.L_x_4647:
[----:B------:R-:W2:Y:S01]  /*24130*/  LDL R7, [R1+0x28] ;  /* 0x0000280001077983 */ /* 0x000ea20000100800 */
[----:B------:R-:W-:Y:S01]  /*24140*/  BSSY B1, `(.L_x_4487) ;  /* 0x000000b000017945 */ /* 0x000fe20003800000 */
[----:B------:R-:W0:Y:S01]  /*24150*/  S2R R11, SR_CgaCtaId ;  /* 0x00000000000b7919 */ /* 0x000e220000008800 */
[----:B--2---:R-:W-:-:S05]  /*24160*/  VIADD R7, R7, 0x1 ;  /* 0x0000000107077836 */ /* 0x004fca0000000000 */
        /* <DEDUP_REMOVED lines=8> */
.L_x_4648:
[----:B------:R-:W-:Y:S05]  /*241f0*/  BSYNC B1 ;  /* 0x0000000000017941 */ /* 0x000fea0003800000 */
.L_x_4487:
        /* <DEDUP_REMOVED lines=8> */
.L_x_4649:
        /* <DEDUP_REMOVED lines=11> */
.L_x_4492:
[----:B-1----:R-:W2:Y:S01]  /*24330*/  LDL R8, [R1+0x10] ;  /* 0x0000100001087983 */ /* 0x002ea20000100800 */
[----:B------:R-:W-:Y:S01]  /*24340*/  R2UR UR9, R7 ;  /* 0x00000000070972ca */ /* 0x000fe200000e0000 */
[----:B------:R-:W-:Y:S01]  /*24350*/  IMAD R9, R6, 0x60, R4 ;  /* 0x0000006006097824 */ /* 0x000fe200078e0204 */
        /* <DEDUP_REMOVED lines=26> */
.L_x_4650:
        /* <DEDUP_REMOVED lines=8> */
.L_x_4494:
        /* <DEDUP_REMOVED lines=24> */
.L_x_4490:
[----:B------:R-:W-:Y:S05]  /*24700*/  BSYNC B1 ;  /* 0x0000000000017941 */ /* 0x000fea0003800000 */
.L_x_4489:
[----:B01----:R-:W2:Y:S04]  /*24710*/  LDL.LU R7, [R1+0x10] ;  /* 0x0000100001077983 */ /* 0x003ea80000300800 */
        /* <DEDUP_REMOVED lines=12> */
.L_x_4501:
[----:B------:R-:W-:Y:S05]  /*247e0*/  YIELD ;  /* 0x0000000000007946 */ /* 0x000fea0003800000 */
[----:B------:R-:W-:Y:S04]  /*247f0*/  BSSY B1, `(.L_x_4495) ;  /* 0x000004f000017945 */ /* 0x000fe80003800000 */
[----:B-1----:R-:W-:Y:S05]  /*24800*/  @!P6 BRA `(.L_x_4496) ;  /* 0x000000040034e947 */ /* 0x002fea0003800000 */
[----:B0-----:R-:W2:Y:S04]  /*24810*/  LDL R7, [R1+0x10] ;  /* 0x0000100001077983 */ /* 0x001ea80000100800 */
[----:B------:R-:W3:Y:S01]  /*24820*/  LDL R8, [R1+0x14] ;  /* 0x0000140001087983 */ /* 0x000ee20000100800 */
[----:B--2---:R-:W-:Y:S01]  /*24830*/  IMAD R7, R7, 0x8, R11 ;  /* 0x0000000807077824 */ /* 0x004fe200078e020b */
[----:B---3--:R-:W-:-:S04]  /*24840*/  SHF.L.U32 R8, R8, 0x1f, RZ ;  /* 0x0000001f08087819 */ /* 0x008fc800000006ff */
[----:B------:R-:W0:Y:S02]  /*24850*/  SYNCS.PHASECHK.TRANS64.TRYWAIT P0, [R7+URZ+0x308a0], R8 ;  /* 0x0308a008070075a7 */ /* 0x000e24000800017f */
[----:B0-----:R-:W-:Y:S05]  /*24860*/  @!P0 BRA `(.L_x_4497) ;  /* 0x0000005800d08947 */ /* 0x001fea0003800000 */
.L_x_4651:
        /* <DEDUP_REMOVED lines=11> */
.L_x_4498:
        /* <DEDUP_REMOVED lines=28> */
.L_x_4652:
        /* <DEDUP_REMOVED lines=8> */
.L_x_4500:
        /* <DEDUP_REMOVED lines=24> */
.L_x_4496:
[----:B------:R-:W-:Y:S05]  /*24ce0*/  BSYNC B1 ;  /* 0x0000000000017941 */ /* 0x000fea0003800000 */
.L_x_4495:
        /* <DEDUP_REMOVED lines=12> */
.L_x_4484:
[----:B------:R-:W-:Y:S05]  /*24db0*/  BSYNC B0 ;  /* 0x0000000000007941 */ /* 0x000fea0003800000 */
.L_x_4483:
[----:B------:R-:W2:Y:S01]  /*24dc0*/  LDC.64 R2, c[0x0][0x9e0] ;  /* 0x00027800ff027b82 */ /* 0x000ea20000000a00 */
[----:B------:R-:W-:Y:S07]  /*24dd0*/  @!P2 WARPSYNC.ALL ;  /* 0x000000000000a948 */ /* 0x000fee0003800000 */
[----:B------:R-:W-:Y:S01]  /*24de0*/  @!P2 BAR.SYNC.DEFER_BLOCKING 0xc, 0x120 ;  /* 0x030480000000ab1d */ /* 0x000fe20000010000 */
[----:B--2---:R-:W-:Y:S01]  /*24df0*/  ISETP.GE.AND P1, PT, R3, 0x1, PT ;  /* 0x000000010300780c */ /* 0x004fe20003f26270 */
        /* <DEDUP_REMOVED lines=8> */
[----:B------:R-:W2:Y:S02]  /*24e80*/  @P0 LDC.64 R4, c[0x0][0x9e8] ;  /* 0x00027a00ff040b82 */ /* 0x000ea40000000a00 */
[----:B--2---:R-:W-:-:S05]  /*24e90*/  @P0 IMAD.HI.U32 R4, R6, R4, RZ ;  /* 0x0000000406040227 */ /* 0x004fca00078e00ff */
[----:B------:R-:W-:-:S04]  /*24ea0*/  @P0 SHF.R.U32.HI R6, RZ, R5, R4 ;  /* 0x00000005ff060219 */ /* 0x000fc80000011604 */
[----:B------:R-:W-:Y:S01]  /*24eb0*/  LOP3.LUT R6, RZ, R6, RZ, 0x33, !PT ;  /* 0x00000006ff067212 */ /* 0x000fe200078e33ff */
[----:B------:R-:W-:Y:S06]  /*24ec0*/  BRA `(.L_x_4505) ;  /* 0x0000000000107947 */ /* 0x000fec0003800000 */
.L_x_4504:
[----:B------:R-:W-:-:S13]  /*24ed0*/  ISETP.NE.AND P0, PT, R3, 0x1, PT ;  /* 0x000000010300780c */ /* 0x000fda0003f05270 */
[----:B------:R-:W2:Y:S02]  /*24ee0*/  @P0 LDC.64 R4, c[0x0][0x9e8] ;  /* 0x00027a00ff040b82 */ /* 0x000ea40000000a00 */
[----:B--2---:R-:W-:-:S05]  /*24ef0*/  @P0 IMAD.HI.U32 R4, R6, R4, RZ ;  /* 0x0000000406040227 */ /* 0x004fca00078e00ff */
[----:B------:R-:W-:-:S07]  /*24f00*/  @P0 SHF.R.U32.HI R6, RZ, R5, R4 ;  /* 0x00000005ff060219 */ /* 0x000fce0000011604 */
.L_x_4505:
[----:B------:R-:W-:Y:S05]  /*24f10*/  BSYNC B0 ;  /* 0x0000000000007941 */ /* 0x000fea0003800000 */
.L_x_4503:
[----:B------:R-:W-:-:S05]  /*24f20*/  IMAD R5, R6, R3, R3 ;  /* 0x0000000306057224 */ /* 0x000fca00078e0203 */
[----:B------:R-:W-:-:S07]  /*24f30*/  VIMNMX R2, R2, R5, PT ;  /* 0x0000000502027248 */ /* 0x000fce0003fe0100 */
.L_x_4502:
[----:B------:R-:W-:Y:S01]  /*24f40*/  VIADD R2, R2, 0x5f ;  /* 0x0000005f02027836 */ /* 0x000fe20000000000 */
[----:B------:R-:W-:-:S03]  /*24f50*/  ULDC UR4, c[0x0][0x9dc] ;  /* 0x0002770000047ab9 */ /* 0x000fc60000000800 */
[----:B------:R-:W-:-:S05]  /*24f60*/  IMAD.HI R2, R2, 0x2aaaaaab, RZ ;  /* 0x2aaaaaab02027827 */ /* 0x000fca00078e02ff */
[----:B------:R-:W-:-:S04]  /*24f70*/  SHF.R.U32.HI R5, RZ, 0x1f, R2 ;  /* 0x0000001fff057819 */ /* 0x000fc80000011602 */
[----:B------:R-:W-:-:S04]  /*24f80*/  LEA.HI.SX32 R2, R2, R5, 0x1c ;  /* 0x0000000502027211 */ /* 0x000fc800078fe2ff */
        /* <DEDUP_REMOVED lines=8> */
[----:B01----:R-:W-:-:S11]  /*25010*/  LOP3.LUT R7, RZ, R0, RZ, 0x33, !PT ;  /* 0x00000000ff077212 */ /* 0x003fd600078e33ff */
[----:B------:R-:W0:Y:S02]  /*25020*/  @P0 LDC.64 R4, c[0x0][0x9e8] ;  /* 0x00027a00ff040b82 */ /* 0x000e240000000a00 */
[----:B0-----:R-:W-:-:S05]  /*25030*/  @P0 IMAD.HI.U32 R4, R7, R4, RZ ;  /* 0x0000000407040227 */ /* 0x001fca00078e00ff */
[----:B------:R-:W-:-:S04]  /*25040*/  @P0 SHF.R.U32.HI R7, RZ, R5, R4 ;  /* 0x00000005ff070219 */ /* 0x000fc80000011604 */
[----:B------:R-:W-:Y:S01]  /*25050*/  LOP3.LUT R0, RZ, R7, RZ, 0x33, !PT ;  /* 0x00000007ff007212 */ /* 0x000fe200078e33ff */
[----:B------:R-:W-:Y:S06]  /*25060*/  BRA `(.L_x_4509) ;  /* 0x0000000000107947 */ /* 0x000fec0003800000 */
.L_x_4508:
[----:B------:R-:W-:-:S13]  /*25070*/  ISETP.NE.AND P0, PT, R3, 0x1, PT ;  /* 0x000000010300780c */ /* 0x000fda0003f05270 */
[----:B------:R-:W3:Y:S02]  /*25080*/  @P0 LDC.64 R4, c[0x0][0x9e8] ;  /* 0x00027a00ff040b82 */ /* 0x000ee40000000a00 */
[----:B---3--:R-:W-:-:S05]  /*25090*/  @P0 IMAD.HI.U32 R4, R0, R4, RZ ;  /* 0x0000000400040227 */ /* 0x008fca00078e00ff */
[----:B------:R-:W-:-:S07]  /*250a0*/  @P0 SHF.R.U32.HI R0, RZ, R5, R4 ;  /* 0x00000005ff000219 */ /* 0x000fce0000011604 */
.L_x_4509:
[----:B------:R-:W-:Y:S05]  /*250b0*/  BSYNC B0 ;  /* 0x0000000000007941 */ /* 0x000fea0003800000 */
.L_x_4507:
[----:B------:R-:W-:-:S05]  /*250c0*/  IMAD R3, R0, R3, RZ ;  /* 0x0000000300037224 */ /* 0x000fca00078e02ff */
[----:B------:R-:W-:-:S07]  /*250d0*/  VIMNMX R2, R2, R3, !PT ;  /* 0x0000000302027248 */ /* 0x000fce0007fe0100 */
.L_x_4506:
[----:B------:R-:W-:Y:S01]  /*250e0*/  IMAD.HI R2, R2, 0x2aaaaaab, RZ ;  /* 0x2aaaaaab02027827 */ /* 0x000fe200078e02ff */
[----:B------:R-:W-:Y:S04]  /*250f0*/  BSSY B6, `(.L_x_4510) ;  /* 0x0000314000067945 */ /* 0x000fe80003800000 */
[----:B------:R-:W-:-:S04]  /*25100*/  SHF.R.U32.HI R3, RZ, 0x1f, R2 ;  /* 0x0000001fff037819 */ /* 0x000fc80000011602 */
[----:B------:R-:W-:-:S04]  /*25110*/  LEA.HI.SX32 R3, R2, R3, 0x1c ;  /* 0x0000000302037211 */ /* 0x000fc800078fe2ff */
[----:B------:R-:W-:-:S04]  /*25120*/  VIMNMX R0, RZ, R3, !PT ;  /* 0x00000003ff007248 */ /* 0x000fc80007fe0100 */
[----:B------:R-:W-:Y:S01]  /*25130*/  ISETP.GT.AND P0, PT, R6, R0, PT ;  /* 0x000000000600720c */ /* 0x000fe20003f04270 */
[----:B------:R3:W-:-:S12]  /*25140*/  STL [R1+0x18], R0 ;  /* 0x0000180001007387 */ /* 0x0007d80000100800 */
[----:B---3--:R-:W-:Y:S05]  /*25150*/  @P0 BRA `(.L_x_4511) ;  /* 0x00000000004c0947 */ /* 0x008fea0003800000 */
[----:B------:R-:W3:Y:S02]  /*25160*/  S2R R0, SR_TID.X ;  /* 0x0000000000007919 */ /* 0x000ee40000002100 */
[----:B---3--:R-:W-:-:S04]  /*25170*/  LOP3.LUT R0, R0, 0x1f, RZ, 0xc0, !PT ;  /* 0x0000001f00007812 */ /* 0x008fc800078ec0ff */
[----:B------:R-:W-:-:S13]  /*25180*/  ISETP.NE.AND P1, PT, R0, RZ, PT ;  /* 0x000000ff0000720c */ /* 0x000fda0003f25270 */
[----:B------:R-:W-:Y:S05]  /*25190*/  @P1 BRA `(.L_x_4512) ;  /* 0x0000003000241947 */ /* 0x000fea0003800000 */
[----:B01----:R-:W0:Y:S01]  /*251a0*/  S2R R7, SR_LANEID ;  /* 0x0000000000077919 */ /* 0x003e220000000000 */
[----:B------:R-:W-:Y:S01]  /*251b0*/  VOTEU.ANY UR4, UPT, PT ;  /* 0x0000000000047886 */ /* 0x000fe200038e0100 */
[----:B------:R-:W1:Y:S01]  /*251c0*/  LDC.64 R2, c[0x0][0xc38] ;  /* 0x00030e00ff027b82 */ /* 0x000e620000000a00 */
[----:B------:R-:W0:Y:S01]  /*251d0*/  FLO.U32 R0, UR4 ;  /* 0x0000000400007d00 */ /* 0x000e2200080e0000 */
[----:B------:R-:W-:-:S07]  /*251e0*/  ULDC.64 UR6, c[0x0][0x208] ;  /* 0x0000820000067ab9 */ /* 0x000fce0000000a00 */
[----:B------:R-:W1:Y:S01]  /*251f0*/  POPC R5, UR4 ;  /* 0x0000000400057d09 */ /* 0x000e620008000000 */
[----:B0-----:R-:W-:-:S13]  /*25200*/  ISETP.EQ.U32.AND P0, PT, R0, R7, PT ;  /* 0x000000070000720c */ /* 0x001fda0003f02070 */
[----:B-1----:R-:W3:Y:S01]  /*25210*/  @P0 ATOMG.E.ADD.STRONG.GPU PT, R3, desc[UR6][R2.64], R5 ;  /* 0x00000005020309a8 */ /* 0x002ee200081ee1c6 */
[----:B------:R-:W0:Y:S02]  /*25220*/  S2R R4, SR_LTMASK ;  /* 0x0000000000047919 */ /* 0x000e240000003900 */
[----:B0-----:R-:W-:-:S04]  /*25230*/  LOP3.LUT R4, R4, UR4, RZ, 0xc0, !PT ;  /* 0x0000000404047c12 */ /* 0x001fc8000f8ec0ff */
[----:B------:R-:W0:Y:S01]  /*25240*/  POPC R7, R4 ;  /* 0x0000000400077309 */ /* 0x000e220000000000 */
[----:B---3--:R-:W0:Y:S02]  /*25250*/  SHFL.IDX PT, R0, R3, R0, 0x1f ;  /* 0x00001f0003007589 */ /* 0x008e2400000e0000 */
[----:B0-----:R-:W-:-:S05]  /*25260*/  IADD3 R0, R0, UR36, R7 ;  /* 0x0000002400007c10 */ /* 0x001fca000fffe007 */
[----:B------:R3:W-:Y:S01]  /*25270*/  STL [R1], R0 ;  /* 0x0000000001007387 */ /* 0x0007e20000100800 */
[----:B------:R-:W-:Y:S05]  /*25280*/  BRA `(.L_x_4512) ;  /* 0x0000002c00e87947 */ /* 0x000fea0003800000 */
.L_x_4511:
[----:B------:R-:W3:Y:S01]  /*25290*/  S2R R3, SR_CgaCtaId ;  /* 0x0000000000037919 */ /* 0x000ee20000008800 */
[----:B------:R-:W-:-:S04]  /*252a0*/  MOV R0, 0x400 ;  /* 0x0000040000007802 */ /* 0x000fc80000000f00 */
[----:B---3--:R-:W-:-:S04]  /*252b0*/  LEA R2, R3, R0, 0x18 ;  /* 0x0000000003027211 */ /* 0x008fc800078ec0ff */
[----:B------:R-:W-:Y:S01]  /*252c0*/  IADD3 R0, R2, 0x1e400, RZ ;  /* 0x0001e40002007810 */ /* 0x000fe20007ffe0ff */
[----:B------:R3:W-:Y:S03]  /*252d0*/  STL [R1+0x20], R2 ;  /* 0x0000200201007387 */ /* 0x0007e60000100800 */
[----:B------:R-:W-:-:S13]  /*252e0*/  LOP3.LUT P0, RZ, R0, 0x3ff, RZ, 0xc0, !PT ;  /* 0x000003ff00ff7812 */ /* 0x000fda000780c0ff */
[----:B---3--:R-:W-:Y:S05]  /*252f0*/  @!P0 BRA `(.L_x_4513) ;  /* 0x0000000000408947 */ /* 0x008fea0003800000 */
[----:B------:R-:W-:Y:S01]  /*25300*/  MOV R2, 0x0 ;  /* 0x0000000000027802 */ /* 0x000fe20000000f00 */
[----:B------:R-:W-:Y:S01]  /*25310*/  ULDC.64 UR6, c[0x4][0x1b8] ;  /* 0x01006e0000067ab9 */ /* 0x000fe20000000a00 */
[----:B------:R-:W-:Y:S01]  /*25320*/  ULDC.64 UR8, c[0x4][0x1c0] ;  /* 0x0100700000087ab9 */ /* 0x000fe20000000a00 */
[----:B------:R-:W-:Y:S01]  /*25330*/  ULDC.64 UR4, c[0x4][0xf8] ;  /* 0x01003e0000047ab9 */ /* 0x000fe20000000a00 */
[----:B------:R-:W-:Y:S01]  /*25340*/  IMAD.U32 R4, RZ, RZ, UR6 ;  /* 0x00000006ff047e24 */ /* 0x000fe2000f8e00ff */
[----:B01----:R-:W-:Y:S01]  /*25350*/  MOV R7, UR9 ;  /* 0x0000000900077c02 */ /* 0x003fe20008000f00 */
[----:B------:R-:W0:Y:S01]  /*25360*/  LDC.64 R2, c[0x4][R2] ;  /* 0x0100000002027b82 */ /* 0x000e220000000a00 */
[----:B------:R-:W-:Y:S01]  /*25370*/  IMAD.U32 R5, RZ, RZ, UR7 ;  /* 0x00000007ff057e24 */ /* 0x000fe2000f8e00ff */
[----:B------:R-:W-:Y:S01]  /*25380*/  MOV R12, 0x1 ;  /* 0x00000001000c7802 */ /* 0x000fe20000000f00 */
[----:B--2---:R-:W-:Y:S02]  /*25390*/  IMAD.U32 R6, RZ, RZ, UR8 ;  /* 0x00000008ff067e24 */ /* 0x004fe4000f8e00ff */
[----:B------:R-:W-:-:S02]  /*253a0*/  IMAD.U32 R10, RZ, RZ, UR4 ;  /* 0x00000004ff0a7e24 */ /* 0x000fc4000f8e00ff */
[----:B------:R-:W-:Y:S02]  /*253b0*/  IMAD.U32 R11, RZ, RZ, UR5 ;  /* 0x00000005ff0b7e24 */ /* 0x000fe4000f8e00ff */
[----:B------:R-:W-:Y:S02]  /*253c0*/  IMAD.MOV.U32 R8, RZ, RZ, 0x70 ;  /* 0x00000070ff087424 */ /* 0x000fe400078e00ff */
[----:B------:R-:W-:-:S07]  /*253d0*/  IMAD.MOV.U32 R13, RZ, RZ, RZ ;  /* 0x000000ffff0d7224 */ /* 0x000fce00078e00ff */
[----:B------:R-:W-:-:S07]  /*253e0*/  LEPC R20, `(.L_x_4513) ;  /* 0x000000001014794e */ /* 0x000fce0000000000 */
[----:B0-----:R-:W-:Y:S05]  /*253f0*/  CALL.ABS.NOINC R2 ;  /* 0x0000000002007343 */ /* 0x001fea0003c00000 */
.L_x_4513:
[----:B------:R-:W3:Y:S02]  /*25400*/  LDL R2, [R1+0x20] ;  /* 0x0000200001027983 */ /* 0x000ee40000100800 */
[----:B---3--:R-:W-:-:S05]  /*25410*/  VIADD R0, R2, 0x400 ;  /* 0x0000040002007836 */ /* 0x008fca0000000000 */
        /* <DEDUP_REMOVED lines=8> */
[----:B------:R-:W-:Y:S01]  /*254a0*/  MOV R5, UR7 ;  /* 0x0000000700057c02 */ /* 0x000fe20008000f00 */
[----:B--2---:R-:W-:Y:S01]  /*254b0*/  IMAD.U32 R6, RZ, RZ, UR8 ;  /* 0x00000008ff067e24 */ /* 0x004fe2000f8e00ff */
[----:B------:R-:W-:Y:S01]  /*254c0*/  MOV R11, UR5 ;  /* 0x00000005000b7c02 */ /* 0x000fe20008000f00 */
[----:B01----:R-:W-:Y:S02]  /*254d0*/  IMAD.U32 R7, RZ, RZ, UR9 ;  /* 0x00000009ff077e24 */ /* 0x003fe4000f8e00ff */
[----:B------:R-:W-:-:S02]  /*254e0*/  IMAD.U32 R10, RZ, RZ, UR4 ;  /* 0x00000004ff0a7e24 */ /* 0x000fc4000f8e00ff */
[----:B------:R-:W-:Y:S02]  /*254f0*/  IMAD.MOV.U32 R8, RZ, RZ, 0x70 ;  /* 0x00000070ff087424 */ /* 0x000fe400078e00ff */
[----:B------:R-:W-:Y:S02]  /*25500*/  IMAD.MOV.U32 R12, RZ, RZ, 0x1 ;  /* 0x00000001ff0c7424 */ /* 0x000fe400078e00ff */
[----:B---3--:R-:W-:-:S07]  /*25510*/  IMAD.MOV.U32 R13, RZ, RZ, RZ ;  /* 0x000000ffff0d7224 */ /* 0x008fce00078e00ff */
[----:B------:R-:W-:-:S07]  /*25520*/  LEPC R20, `(.L_x_4515) ;  /* 0x000000001014794e */ /* 0x000fce0000000000 */
[----:B----4-:R-:W-:Y:S05]  /*25530*/  CALL.ABS.NOINC R2 ;  /* 0x0000000002007343 */ /* 0x010fea0003c00000 */
.L_x_4515:
[----:B------:R-:W-:Y:S01]  /*25540*/  MOV R2, 0x0 ;  /* 0x0000000000027802 */ /* 0x000fe20000000f00 */
[----:B------:R-:W-:Y:S01]  /*25550*/  ULDC.64 UR4, c[0x4][0x1b8] ;  /* 0x01006e0000047ab9 */ /* 0x000fe20000000a00 */
[----:B------:R-:W-:Y:S01]  /*25560*/  ULDC.64 UR6, c[0x4][0x1c0] ;  /* 0x0100700000067ab9 */ /* 0x000fe20000000a00 */
[----:B------:R-:W-:Y:S01]  /*25570*/  ULDC.64 UR8, c[0x4][0x108] ;  /* 0x0100420000087ab9 */ /* 0x000fe20000000a00 */
[----:B------:R-:W-:Y:S01]  /*25580*/  MOV R4, UR4 ;  /* 0x0000000400047c02 */ /* 0x000fe20008000f00 */
[----:B------:R-:W-:Y:S01]  /*25590*/  IMAD.U32 R5, RZ, RZ, UR5 ;  /* 0x00000005ff057e24 */ /* 0x000fe2000f8e00ff */
        /* <DEDUP_REMOVED lines=10> */
.L_x_4514:
[----:B01----:R-:W3:Y:S01]  /*25640*/  LDL R7, [R1+0x8] ;  /* 0x0000080001077983 */ /* 0x003ee20000100800 */
[----:B------:R-:W0:Y:S01]  /*25650*/  LDC R0, c[0x0][0x428] ;  /* 0x00010a00ff007b82 */ /* 0x000e220000000800 */
[----:B------:R-:W-:Y:S02]  /*25660*/  ULDC.64 UR4, c[0x0][0x9f8] ;  /* 0x00027e0000047ab9 */ /* 0x000fe40000000a00 */
[----:B--2---:R-:W2:Y:S04]  /*25670*/  LDL.LU R6, [R1+0x2c] ;  /* 0x00002c0001067983 */ /* 0x004ea80000300800 */
[----:B------:R-:W2:Y:S04]  /*25680*/  LDL.LU R4, [R1+0x4] ;  /* 0x0000040001047983 */ /* 0x000ea80000300800 */
[----:B------:R-:W4:Y:S01]  /*25690*/  LDL R5, [R1+0xc] ;  /* 0x00000c0001057983 */ /* 0x000f220000100800 */
[----:B------:R-:W-:Y:S01]  /*256a0*/  ULDC.64 UR6, c[0x0][0x208] ;  /* 0x0000820000067ab9 */ /* 0x000fe20000000a00 */
[----:B------:R-:W1:Y:S01]  /*256b0*/  S2R R8, SR_TID.X ;  /* 0x0000000000087919 */ /* 0x000e620000002100 */
[----:B0-----:R-:W-:-:S13]  /*256c0*/  ISETP.NE.AND P0, PT, R0, 0x1, PT ;  /* 0x000000010000780c */ /* 0x001fda0003f05270 */
[----:B------:R-:W3:Y:S08]  /*256d0*/  @P0 LDC R0, c[0x0][0x42c] ;  /* 0x00010b00ff000b82 */ /* 0x000ef00000000800 */
[----:B------:R-:W0:Y:S01]  /*256e0*/  @P0 LDC R2, c[0x0][0x430] ;  /* 0x00010c00ff020b82 */ /* 0x000e220000000800 */
[----:B-1----:R-:W-:-:S04]  /*256f0*/  LOP3.LUT R8, R8, 0x1f, RZ, 0xc0, !PT ;  /* 0x0000001f08087812 */ /* 0x002fc800078ec0ff */
[----:B------:R-:W-:-:S04]  /*25700*/  ISETP.NE.AND P6, PT, R8, RZ, PT ;  /* 0x000000ff0800720c */ /* 0x000fc80003fc5270 */
[----:B------:R-:W-:-:S09]  /*25710*/  PLOP3.LUT P1, PT, P6, PT, PT, 0x8, 0x0 ;  /* 0x000000000000781c */ /* 0x000fd2000372e170 */
[----:B------:R-:W-:-:S05]  /*25720*/  VOTEU.ALL UP1, P6 ;  /* 0x00000000003f7886 */ /* 0x000fca0003020000 */
[----:B------:R-:W-:-:S04]  /*25730*/  @!UP1 UIADD3 UR8, UP0, UR38, 0x270, URZ ;  /* 0x0000027026089890 */ /* 0x000fc8000ff1e03f */
[----:B------:R-:W-:-:S03]  /*25740*/  @!UP1 UIADD3.X UR9, URZ, UR39, URZ, UP0, !UPT ;  /* 0x000000273f099290 */ /* 0x000fc600087fe43f */
[----:B------:R-:W-:Y:S01]  /*25750*/  VOTEU.ALL UP0, P6 ;  /* 0x00000000003f7886 */ /* 0x000fe20003000000 */
[----:B---3--:R-:W-:-:S04]  /*25760*/  @P0 IMAD.HI.U32 R3, R7, R0, RZ ;  /* 0x0000000007030227 */ /* 0x008fc800078e00ff */
[----:B------:R-:W-:Y:S01]  /*25770*/  IMAD.MOV.U32 R0, RZ, RZ, R7 ;  /* 0x000000ffff007224 */ /* 0x000fe200078e0007 */
[----:B0-----:R-:W-:Y:S02]  /*25780*/  @P0 SHF.R.U32.HI R0, RZ, R2, R3 ;  /* 0x00000002ff000219 */ /* 0x001fe40000011603 */
[----:B------:R-:W-:Y:S01]  /*25790*/  ISETP.NE.U32.AND P0, PT, RZ, UR4, PT ;  /* 0x00000004ff007c0c */ /* 0x000fe2000bf05070 */
[----:B--2---:R-:W-:-:S03]  /*257a0*/  IMAD R3, R4, 0x80, R6 ;  /* 0x0000008004037824 */ /* 0x004fc600078e0206 */
[----:B------:R-:W-:Y:S01]  /*257b0*/  ISETP.NE.AND.EX P0, PT, RZ, UR5, PT, P0 ;  /* 0x00000005ff007c0c */ /* 0x000fe2000bf05300 */
[----:B----4-:R-:W-:Y:S01]  /*257c0*/  IMAD.MOV.U32 R4, RZ, RZ, R5 ;  /* 0x000000ffff047224 */ /* 0x010fe200078e0005 */
[----:B------:R-:W-:-:S11]  /*257d0*/  ULDC.64 UR4, c[0x0][0xa00] ;  /* 0x0002800000047ab9 */ /* 0x000fd60000000a00 */
[----:B------:R-:W0:Y:S02]  /*257e0*/  @P0 LDC.64 R6, c[0x0][0x9f8] ;  /* 0x00027e00ff060b82 */ /* 0x000e240000000a00 */
[----:B0-----:R-:W-:-:S05]  /*257f0*/  @P0 IMAD.WIDE R6, R5, 0x4, R6 ;  /* 0x0000000405060825 */ /* 0x001fca00078e0206 */
[----:B------:R0:W5:Y:S01]  /*25800*/  @P0 LDG.E R4, desc[UR6][R6.64] ;  /* 0x0000000606040981 */ /* 0x000162000c1e1900 */
[----:B------:R-:W-:-:S04]  /*25810*/  ISETP.NE.U32.AND P0, PT, RZ, UR4, PT ;  /* 0x00000004ff007c0c */ /* 0x000fc8000bf05070 */
[----:B------:R-:W-:-:S04]  /*25820*/  ISETP.NE.AND.EX P0, PT, RZ, UR5, PT, P0 ;  /* 0x00000005ff007c0c */ /* 0x000fc8000bf05300 */
[----:B------:R-:W-:-:S09]  /*25830*/  SEL R2, R5, RZ, !P0 ;  /* 0x000000ff05027207 */ /* 0x000fd20004000000 */
.L_x_4516:
[----:B------:R-:W2:Y:S01]  /*25840*/  LDL R5, [R1+0x8] ;  /* 0x0000080001057983 */ /* 0x000ea20000100800 */
        /* <DEDUP_REMOVED lines=16> */
.L_x_4517:
[----:B------:R-:W2:Y:S01]  /*25950*/  LDL R5, [R1+0x8] ;  /* 0x0000080001057983 */ /* 0x000ea20000100800 */
        /* <DEDUP_REMOVED lines=15> */
.L_x_4518:
        /* <DEDUP_REMOVED lines=16> */
[----:B0----5:R-:W-:Y:S02]  /*25b50*/  SEL R6, R4, RZ, !P0 ;  /* 0x000000ff04067207 */ /* 0x021fe40004000000 */
[----:B--2---:R-:W-:Y:S01]  /*25b60*/  IADD3 R5, R5, -0x1, RZ ;  /* 0xffffffff05057810 */ /* 0x004fe20007ffe0ff */
[----:B------:R-:W-:Y:S06]  /*25b70*/  BRA.DIV UR4, `(.L_x_4519) ;  /* 0x0000004a04347947 */ /* 0x000fec000b800000 */
.L_x_4655:
[----:B------:R-:W-:Y:S01]  /*25b80*/  UMOV UR4, 0xffffffff ;  /* 0xffffffff00047882 */ /* 0x000fe20000000000 */
[----:B------:R-:W-:Y:S02]  /*25b90*/  SHF.R.S32.HI R20, RZ, 0x1f, R4 ;  /* 0x0000001fff147819 */ /* 0x000fe40000011404 */
[----:B------:R-:W-:Y:S05]  /*25ba0*/  BRA.DIV UR4, `(.L_x_4520) ;  /* 0x0000004a045c7947 */ /* 0x000fea000b800000 */
[----:B------:R-:W-:-:S13]  /*25bb0*/  ELECT P6, URZ, PT ;  /* 0x00000000003f782f */ /* 0x000fda00038c0000 */
.L_x_4658:
        /* <DEDUP_REMOVED lines=22> */
.L_x_4522:
[----:B0-----:R-:W0:Y:S01]  /*25d20*/  S2R R10, SR_CgaCtaId ;  /* 0x00000000000a7919 */ /* 0x001e220000008800 */
[----:B------:R-:W-:-:S04]  /*25d30*/  MOV R7, 0x400 ;  /* 0x0000040000077802 */ /* 0x000fc80000000f00 */
[----:B0-----:R-:W-:Y:S02]  /*25d40*/  LEA R7, R10, R7, 0x18 ;  /* 0x000000070a077211 */ /* 0x001fe400078ec0ff */
[----:B------:R-:W-:Y:S02]  /*25d50*/  SHF.L.U32 R10, R19, 0x1f, RZ ;  /* 0x0000001f130a7819 */ /* 0x000fe400000006ff */
[----:B------:R-:W-:-:S04]  /*25d60*/  LEA R7, R17, R7, 0x3 ;  /* 0x0000000711077211 */ /* 0x000fc800078e18ff */
[----:B------:R-:W0:Y:S02]  /*25d70*/  SYNCS.PHASECHK.TRANS64.TRYWAIT P0, [R7+URZ+0x30840], R10 ;  /* 0x0308400a070075a7 */ /* 0x000e24000800017f */
[----:B0-----:R-:W-:Y:S05]  /*25d80*/  @!P0 BRA `(.L_x_4523) ;  /* 0x0000004800048947 */ /* 0x001fea0003800000 */
.L_x_4659:
        /* <DEDUP_REMOVED lines=11> */
.L_x_4524:
[----:B------:R-:W1:Y:S01]  /*25e40*/  S2R R11, SR_CgaCtaId ;  /* 0x00000000000b7919 */ /* 0x000e620000008800 */
[----:B0-----:R-:W-:Y:S01]  /*25e50*/  MOV R10, 0x400 ;  /* 0x00000400000a7802 */ /* 0x001fe20000000f00 */
        /* <DEDUP_REMOVED lines=9> */
[----:B-----5:R-:W-:-:S05]  /*25ef0*/  R2UR UR13, R6 ;  /* 0x00000000060d72ca */ /* 0x020fca00000e0000 */
[----:B------:R-:W-:-:S04]  /*25f00*/  UIADD3 UR9, UR9, 0x30830, URZ ;  /* 0x0003083009097890 */ /* 0x000fc8000fffe03f */
[----:B------:R-:W-:Y:S02]  /*25f10*/  UIMAD UR11, UR11, 0x60, UR5 ;  /* 0x000000600b0b78a4 */ /* 0x000fe4000f8e0205 */
        /* <DEDUP_REMOVED lines=15> */
[----:B------:R0:W-:Y:S02]  /*26010*/  UTMALDG.4D [UR8], [UR4], desc[UR6] ;  /* 0x00000608040075b4 */ /* 0x0001e40008019000 */
[----:B0-----:R-:W-:Y:S01]  /*26020*/  NOP ;  /* 0x0000000000007918 */ /* 0x001fe20000000000 */
.L_x_4521:
[----:B------:R-:W2:Y:S04]  /*26030*/  LDL.LU R13, [R1+0x8] ;  /* 0x00000800010d7983 */ /* 0x000ea80000300800 */
[----:B------:R-:W3:Y:S01]  /*26040*/  LDL.LU R12, [R1+0x28] ;  /* 0x00002800010c7983 */ /* 0x000ee20000300800 */
[----:B------:R-:W-:Y:S01]  /*26050*/  MOV R10, 0x400 ;  /* 0x00000400000a7802 */ /* 0x000fe20000000f00 */
[----:B------:R-:W-:Y:S05]  /*26060*/  WARPSYNC.ALL ;  /* 0x0000000000007948 */ /* 0x000fea0003800000 */
[----:B------:R-:W0:Y:S01]  /*26070*/  S2R R11, SR_CgaCtaId ;  /* 0x00000000000b7919 */ /* 0x000e220000008800 */
[----:B------:R-:W-:-:S13]  /*26080*/  ELECT P0, URZ, PT ;  /* 0x00000000003f782f */ /* 0x000fda0003800000 */
[C---:B------:R-:W-:Y:S01]  /*26090*/  @P0 R2UR UR13, R2.reuse ;  /* 0x00000000020d02ca */ /* 0x040fe200000e0000 */
[----:B------:R-:W-:Y:S01]  /*260a0*/  UIADD3 UR4, UP0, UR38, 0x270, URZ ;  /* 0x0000027026047890 */ /* 0x000fe2000ff1e03f */
[C---:B------:R-:W-:Y:S01]  /*260b0*/  @P0 R2UR UR11, R3.reuse ;  /* 0x00000000030b02ca */ /* 0x040fe200000e0000 */
[----:B------:R-:W-:Y:S01]  /*260c0*/  UMOV UR6, 0x0 ;  /* 0x0000000000067882 */ /* 0x000fe20000000000 */
[----:B------:R-:W-:Y:S01]  /*260d0*/  UMOV UR7, 0x12f00000 ;  /* 0x12f0000000077882 */ /* 0x000fe20000000000 */
[----:B------:R-:W-:Y:S01]  /*260e0*/  UIADD3.X UR5, URZ, UR39, URZ, UP0, !UPT ;  /* 0x000000273f057290 */ /* 0x000fe200087fe43f */
[----:B------:R-:W-:Y:S01]  /*260f0*/  @P0 R2UR UR21, R2 ;  /* 0x00000000021502ca */ /* 0x000fe200000e0000 */
[----:B------:R-:W-:Y:S01]  /*26100*/  UMOV UR10, URZ ;  /* 0x0000003f000a7c82 */ /* 0x000fe20008000000 */
[----:B------:R-:W-:Y:S01]  /*26110*/  @P0 R2UR UR19, R3 ;  /* 0x00000000031302ca */ /* 0x000fe200000e0000 */
[----:B------:R-:W-:Y:S01]  /*26120*/  UMOV UR14, 0x0 ;  /* 0x00000000000e7882 */ /* 0x000fe20000000000 */
[----:B------:R-:W-:Y:S01]  /*26130*/  UMOV UR15, 0x12f00000 ;  /* 0x12f00000000f7882 */ /* 0x000fe20000000000 */
[----:B------:R-:W-:Y:S01]  /*26140*/  UMOV UR18, 0x40 ;  /* 0x0000004000127882 */ /* 0x000fe20000000000 */
[----:B------:R-:W-:Y:S01]  /*26150*/  @P0 IMAD.MOV.U32 R7, RZ, RZ, 0xc000 ;  /* 0x0000c000ff070424 */ /* 0x000fe200078e00ff */
        /* <DEDUP_REMOVED lines=10> */
[----:B------:R-:W-:Y:S01]  /*26200*/  UMOV UR17, UR9 ;  /* 0x0000000900117c82 */ /* 0x000fe20008000000 */
[----:B--2---:R-:W-:-:S02]  /*26210*/  @P0 R2UR UR12, R13 ;  /* 0x000000000d0c02ca */ /* 0x004fc400000e0000 */
[----:B------:R-:W-:Y:S01]  /*26220*/  @P0 R2UR UR20, R13 ;  /* 0x000000000d1402ca */ /* 0x000fe200000e0000 */
[----:B---3--:R-:W-:-:S05]  /*26230*/  VIADD R12, R12, 0x1 ;  /* 0x000000010c0c7836 */ /* 0x008fca0000000000 */
[----:B------:R0:W-:Y:S05]  /*26240*/  STL [R1+0x28], R12 ;  /* 0x0000280c01007387 */ /* 0x0001ea0000100800 */
[----:B------:R1:W-:Y:S02]  /*26250*/  UTMALDG.4D [UR8], [UR4], desc[UR6] ;  /* 0x00000608040075b4 */ /* 0x0003e40008019000 */
[----:B------:R0:W-:Y:S01]  /*26260*/  UTMALDG.4D [UR16], [UR4], desc[UR14] ;  /* 0x00000e10040075b4 */ /* 0x0001e20008019000 */
[----:B-1----:R-:W-:Y:S01]  /*26270*/  @P0 R2UR UR13, R2 ;  /* 0x00000000020d02ca */ /* 0x002fe200000e0000 */
[----:B------:R-:W-:Y:S01]  /*26280*/  UIADD3 UR8, UR24, 0x1a400, URZ ;  /* 0x0001a40018087890 */ /* 0x000fe2000fffe03f */
[----:B------:R-:W-:Y:S01]  /*26290*/  LEA.HI R2, R12, R12, RZ, 0x1 ;  /* 0x0000000c0c027211 */ /* 0x000fe200078f08ff */
[----:B------:R-:W-:Y:S01]  /*262a0*/  UMOV UR10, 0x80 ;  /* 0x00000080000a7882 */ /* 0x000fe20000000000 */
[----:B------:R-:W-:-:S02]  /*262b0*/  @P0 R2UR UR12, R13 ;  /* 0x000000000d0c02ca */ /* 0x000fc400000e0000 */
[----:B------:R-:W-:Y:S02]  /*262c0*/  @P0 R2UR UR11, R3 ;  /* 0x00000000030b02ca */ /* 0x000fe400000e0000 */
[----:B------:R-:W-:-:S04]  /*262d0*/  LOP3.LUT R2, R2, 0xfffffffe, RZ, 0xc0, !PT ;  /* 0xfffffffe02027812 */ /* 0x000fc800078ec0ff */
[----:B------:R-:W-:-:S04]  /*262e0*/  IADD3 R2, R12, -R2, RZ ;  /* 0x800000020c027210 */ /* 0x000fc80007ffe0ff */
[----:B------:R-:W-:-:S03]  /*262f0*/  SHF.L.U32 R2, R2, 0x1f, RZ ;  /* 0x0000001f02027819 */ /* 0x000fc600000006ff */
[----:B------:R0:W-:Y:S01]  /*26300*/  UTMALDG.4D [UR8], [UR4], desc[UR22] ;  /* 0x00001608040075b4 */ /* 0x0001e20008019000 */
[----:B------:R-:W1:Y:S02]  /*26310*/  SYNCS.PHASECHK.TRANS64.TRYWAIT P0, [R10+URZ+0x30820], R2 ;  /* 0x030820020a0075a7 */ /* 0x000e64000800017f */
[----:B01----:R-:W-:Y:S05]  /*26320*/  @!P0 BRA `(.L_x_4526) ;  /* 0x0000004000b08947 */ /* 0x003fea0003800000 */
.L_x_4660:
[----:B------:R-:W-:Y:S05]  /*26330*/  BSYNC B0 ;  /* 0x0000000000007941 */ /* 0x000fea0003800000 */
.L_x_4525:
[----:B0-----:R-:W2:Y:S04]  /*26340*/  LDL R3, [R1+0x24] ;  /* 0x0000240001037983 */ /* 0x001ea80000100800 */
[----:B------:R-:W3:Y:S01]  /*26350*/  LDL R10, [R1+0x18] ;  /* 0x00001800010a7983 */ /* 0x000ee20000100800 */
[----:B------:R-:W-:Y:S01]  /*26360*/  BSSY B0, `(.L_x_4527) ;  /* 0x000019d000007945 */ /* 0x000fe20003800000 */
[----:B--2---:R-:W-:-:S05]  /*26370*/  VIADD R7, R3, 0xfffffffe ;  /* 0xfffffffe03077836 */ /* 0x004fca0000000000 */
[----:B---3--:R-:W-:-:S13]  /*26380*/  ISETP.GE.AND P0, PT, R7, R10, PT ;  /* 0x0000000a0700720c */ /* 0x008fda0003f06270 */
[----:B------:R-:W-:Y:S05]  /*26390*/  @!P0 BRA `(.L_x_4528) ;  /* 0x0000001800648947 */ /* 0x000fea0003800000 */
[----:B------:R-:W-:Y:S01]  /*263a0*/  IMAD.MOV R13, RZ, RZ, -R3 ;  /* 0x000000ffff0d7224 */ /* 0x000fe200078e0a03 */
[----:B------:R-:W-:Y:S01]  /*263b0*/  LOP3.LUT R2, RZ, R10, RZ, 0x33, !PT ;  /* 0x0000000aff027212 */ /* 0x000fe200078e33ff */
[----:B------:R-:W-:Y:S03]  /*263c0*/  BSSY B1, `(.L_x_4529) ;  /* 0x0000089000017945 */ /* 0x000fe60003800000 */
[----:B------:R-:W-:-:S05]  /*263d0*/  VIADDMNMX R13, R13, 0x1, R2, !PT ;  /* 0x000000010d0d7846 */ /* 0x000fca0007800102 */
[----:B------:R-:W-:-:S05]  /*263e0*/  IMAD.IADD R2, R3, 0x1, R13 ;  /* 0x0000000103027824 */ /* 0x000fca00078e020d */
[----:B------:R-:W-:-:S04]  /*263f0*/  LOP3.LUT R2, R2, 0x1, RZ, 0xc0, !PT ;  /* 0x0000000102027812 */ /* 0x000fc800078ec0ff */
[----:B------:R-:W-:-:S13]  /*26400*/  ISETP.NE.U32.AND P0, PT, R2, 0x1, PT ;  /* 0x000000010200780c */ /* 0x000fda0003f05070 */
[----:B------:R-:W-:Y:S05]  /*26410*/  @P0 BRA `(.L_x_4530) ;  /* 0x00000008000c0947 */ /* 0x000fea0003800000 */
[----:B------:R-:W-:Y:S01]  /*26420*/  IADD3 R12, R17, 0x1, RZ ;  /* 0x00000001110c7810 */ /* 0x000fe20007ffe0ff */
[----:B------:R-:W-:Y:S03]  /*26430*/  BSSY B2, `(.L_x_4531) ;  /* 0x000007d000027945 */ /* 0x000fe60003800000 */
[----:B------:R-:W-:-:S04]  /*26440*/  ISETP.NE.AND P0, PT, R12, 0x2, PT ;  /* 0x000000020c00780c */ /* 0x000fc80003f05270 */
[----:B------:R-:W-:Y:S02]  /*26450*/  SEL R14, RZ, 0x1, P0 ;  /* 0x00000001ff0e7807 */ /* 0x000fe40000000000 */
[----:B------:R-:W-:Y:S02]  /*26460*/  SEL R12, R12, RZ, P0 ;  /* 0x000000ff0c0c7207 */ /* 0x000fe40000000000 */
[----:B------:R-:W-:Y:S01]  /*26470*/  LOP3.LUT R14, R19, R14, RZ, 0x3c, !PT ;  /* 0x0000000e130e7212 */ /* 0x000fe200078e3cff */
        /* <DEDUP_REMOVED lines=23> */
.L_x_4533:
[----:B0-----:R-:W0:Y:S01]  /*265f0*/  S2R R8, SR_CgaCtaId ;  /* 0x0000000000087919 */ /* 0x001e220000008800 */
[----:B------:R-:W-:-:S04]  /*26600*/  MOV R3, 0x400 ;  /* 0x0000040000037802 */ /* 0x000fc80000000f00 */
[----:B0-----:R-:W-:Y:S02]  /*26610*/  LEA R3, R8, R3, 0x18 ;  /* 0x0000000308037211 */ /* 0x001fe400078ec0ff */
[----:B------:R-:W-:-:S03]  /*26620*/  SHF.L.U32 R8, R14, 0x1f, RZ ;  /* 0x0000001f0e087819 */ /* 0x000fc600000006ff */
[----:B------:R-:W-:-:S04]  /*26630*/  IMAD R3, R12, 0x8, R3 ;  /* 0x000000080c037824 */ /* 0x000fc800078e0203 */
[----:B------:R-:W0:Y:S02]  /*26640*/  SYNCS.PHASECHK.TRANS64.TRYWAIT P0, [R3+URZ+0x30840], R8 ;  /* 0x03084008030075a7 */ /* 0x000e24000800017f */
[----:B0-----:R-:W-:Y:S05]  /*26650*/  @!P0 BRA `(.L_x_4534) ;  /* 0x0000004000048947 */ /* 0x001fea0003800000 */
.L_x_4661:
        /* <DEDUP_REMOVED lines=11> */
.L_x_4535:
[----:B------:R-:W1:Y:S01]  /*26710*/  S2R R10, SR_CgaCtaId ;  /* 0x00000000000a7919 */ /* 0x000e620000008800 */
[----:B------:R-:W-:Y:S01]  /*26720*/  MOV R9, 0x400 ;  /* 0x0000040000097802 */ /* 0x000fe20000000f00 */
        /* <DEDUP_REMOVED lines=9> */
[----:B-----5:R-:W-:Y:S01]  /*267c0*/  R2UR UR13, R2 ;  /* 0x00000000020d72ca */ /* 0x020fe200000e0000 */
[----:B------:R-:W-:Y:S01]  /*267d0*/  UMOV UR18, 0x80 ;  /* 0x0000008000127882 */ /* 0x000fe20000000000 */
[----:B0-----:R-:W-:-:S03]  /*267e0*/  SHF.L.U32 R8, R19, 0x1f, RZ ;  /* 0x0000001f13087819 */ /* 0x001fc600000006ff */
        /* <DEDUP_REMOVED lines=20> */
.L_x_4662:
        /* <DEDUP_REMOVED lines=10> */
.L_x_4537:
[----:B------:R-:W-:-:S13]  /*269d0*/  LOP3.LUT P0, RZ, R16, 0x40, RZ, 0xc0, !PT ;  /* 0x0000004010ff7812 */ /* 0x000fda000780c0ff */
[----:B------:R-:W-:Y:S05]  /*269e0*/  @P0 BRA `(.L_x_4538) ;  /* 0x0000000000040947 */ /* 0x000fea0003800000 */
[----:B------:R-:W-:Y:S01]  /*269f0*/  BPT.TRAP 0x1 ;  /* 0x000000040000795c */ /* 0x000fe20000300000 */
.L_x_4538:
[----:B------:R-:W0:Y:S01]  /*26a00*/  S2R R9, SR_CgaCtaId ;  /* 0x0000000000097919 */ /* 0x000e220000008800 */
        /* <DEDUP_REMOVED lines=10> */
[----:B------:R-:W-:Y:S01]  /*26ab0*/  R2UR UR12, R0 ;  /* 0x00000000000c72ca */ /* 0x000fe200000e0000 */
[----:B------:R-:W-:-:S06]  /*26ac0*/  IMAD.MOV.U32 R6, RZ, RZ, R2 ;  /* 0x000000ffff067224 */ /* 0x000fcc00078e0002 */
[----:B------:R-:W-:Y:S02]  /*26ad0*/  UIMAD UR11, UR11, 0x60, UR5 ;  /* 0x000000600b0b78a4 */ /* 0x000fe4000f8e0205 */
[----:B------:R-:W-:Y:S02]  /*26ae0*/  UIADD3 UR9, UR9, 0x30850, URZ ;  /* 0x0003085009097890 */ /* 0x000fe4000fffe03f */
[----:B------:R-:W-:Y:S01]  /*26af0*/  UIADD3.X UR5, URZ, UR39, URZ, UP0, !UPT ;  /* 0x000000273f057290 */ /* 0x000fe200087fe43f */
[----:B0-----:R-:W-:-:S05]  /*26b00*/  LEA R8, R9, R8, 0x18 ;  /* 0x0000000809087211 */ /* 0x001fca00078ec0ff */
[----:B------:R-:W-:-:S05]  /*26b10*/  IMAD R5, R17, 0x9000, R8 ;  /* 0x0000900011057824 */ /* 0x000fca00078e0208 */
[----:B------:R-:W-:Y:S01]  /*26b20*/  R2UR UR15, R5 ;  /* 0x00000000050f72ca */ /* 0x000fe200000e0000 */
[----:B------:R-:W-:-:S12]  /*26b30*/  IMAD.MOV.U32 R5, RZ, RZ, R7 ;  /* 0x000000ffff057224 */ /* 0x000fd800078e0007 */
        /* <DEDUP_REMOVED lines=12> */
.L_x_4532:
[----:B------:R-:W-:Y:S05]  /*26c00*/  BSYNC B2 ;  /* 0x0000000000027941 */ /* 0x000fea0003800000 */
.L_x_4531:
[----:B------:R-:W2:Y:S01]  /*26c10*/  LDL R2, [R1+0x24] ;  /* 0x0000240001027983 */ /* 0x000ea20000100800 */
[----:B------:R-:W-:Y:S01]  /*26c20*/  IMAD.MOV.U32 R19, RZ, RZ, R14 ;  /* 0x000000ffff137224 */ /* 0x000fe200078e000e */
[----:B------:R-:W-:Y:S01]  /*26c30*/  MOV R17, R12 ;  /* 0x0000000c00117202 */ /* 0x000fe20000000f00 */
[----:B--2---:R-:W-:-:S07]  /*26c40*/  VIADD R7, R2, 0xfffffffd ;  /* 0xfffffffd02077836 */ /* 0x004fce0000000000 */
.L_x_4530:
[----:B------:R-:W-:Y:S05]  /*26c50*/  BSYNC B1 ;  /* 0x0000000000017941 */ /* 0x000fea0003800000 */
.L_x_4529:
[----:B------:R-:W2:Y:S01]  /*26c60*/  LDL.LU R2, [R1+0x24] ;  /* 0x0000240001027983 */ /* 0x000ea20000300800 */
[----:B------:R-:W-:Y:S01]  /*26c70*/  VIADD R13, R13, 0xfffffffe ;  /* 0xfffffffe0d0d7836 */ /* 0x000fe20000000000 */
[----:B--2---:R-:W-:-:S04]  /*26c80*/  LOP3.LUT R2, RZ, R2, RZ, 0x33, !PT ;  /* 0x00000002ff027212 */ /* 0x004fc800078e33ff */
[----:B------:R-:W-:-:S13]  /*26c90*/  ISETP.NE.AND P0, PT, R13, R2, PT ;  /* 0x000000020d00720c */ /* 0x000fda0003f05270 */
[----:B------:R-:W-:Y:S05]  /*26ca0*/  @!P0 BRA `(.L_x_4528) ;  /* 0x0000001000208947 */ /* 0x000fea0003800000 */
[----:B------:R-:W-:-:S07]  /*26cb0*/  IMAD.MOV.U32 R13, RZ, RZ, R6 ;  /* 0x000000ffff0d7224 */ /* 0x000fce00078e0006 */
.L_x_4555:
[----:B------:R-:W-:Y:S01]  /*26cc0*/  IADD3 R8, R17, 0x1, RZ ;  /* 0x0000000111087810 */ /* 0x000fe20007ffe0ff */
[----:B------:R-:W-:Y:S05]  /*26cd0*/  YIELD ;  /* 0x0000000000007946 */ /* 0x000fea0003800000 */
[----:B------:R-:W-:Y:S01]  /*26ce0*/  ISETP.NE.AND P0, PT, R8, 0x2, PT ;  /* 0x000000020800780c */ /* 0x000fe20003f05270 */
[----:B------:R-:W-:Y:S03]  /*26cf0*/  BSSY B1, `(.L_x_4539) ;  /* 0x000007e000017945 */ /* 0x000fe60003800000 */
[----:B------:R-:W-:-:S02]  /*26d00*/  SEL R9, RZ, 0x1, P0 ;  /* 0x00000001ff097807 */ /* 0x000fc40000000000 */
[----:B------:R-:W-:Y:S02]  /*26d10*/  SEL R8, R8, RZ, P0 ;  /* 0x000000ff08087207 */ /* 0x000fe40000000000 */
[----:B------:R-:W-:Y:S01]  /*26d20*/  LOP3.LUT R9, R19, R9, RZ, 0x3c, !PT ;  /* 0x0000000913097212 */ /* 0x000fe200078e3cff */
[----:B------:R-:W-:Y:S06]  /*26d30*/  @!P6 BRA `(.L_x_4540) ;  /* 0x0000000400e4e947 */ /* 0x000fec0003800000 */
        /* <DEDUP_REMOVED lines=14> */
[--C-:B------:R-:W-:Y:S01]  /*26e20*/  SHF.R.S32.HI R3, RZ, 0x1f, R2.reuse ;  /* 0x0000001fff037819 */ /* 0x100fe20000011402 */
[----:B------:R-:W-:Y:S02]  /*26e30*/  IMAD.MOV R12, RZ, RZ, -R2 ;  /* 0x000000ffff0c7224 */ /* 0x000fe400078e0a02 */
[C---:B------:R-:W-:Y:S02]  /*26e40*/  IMAD R10, R4.reuse, UR7, R10 ;  /* 0x00000007040a7c24 */ /* 0x040fe4000f8e020a */
[----:B------:R-:W-:-:S04]  /*26e50*/  IMAD.WIDE.U32 R2, R4, UR6, R2 ;  /* 0x0000000604027c25 */ /* 0x000fc8000f8e0002 */
[----:B------:R-:W-:Y:S01]  /*26e60*/  IMAD R12, R11, R12, R7 ;  /* 0x0000000c0b0c7224 */ /* 0x000fe200078e0207 */
[----:B------:R-:W-:Y:S02]  /*26e70*/  IADD3 R3, R10, R3, RZ ;  /* 0x000000030a037210 */ /* 0x000fe40007ffe0ff */
[----:B------:R-:W-:-:S04]  /*26e80*/  LEA R10, P0, R2, UR4, 0x2 ;  /* 0x00000004020a7c11 */ /* 0x000fc8000f8010ff */
[----:B------:R-:W-:-:S05]  /*26e90*/  LEA.HI.X R11, R2, UR5, R3, 0x2, P0 ;  /* 0x00000005020b7c11 */ /* 0x000fca00080f1403 */
[----:B------:R0:W5:Y:S04]  /*26ea0*/  LDG.E R13, desc[UR8][R10.64] ;  /* 0x000000080a0d7981 */ /* 0x000168000c1e1900 */
.L_x_4541:
[----:B------:R-:W1:Y:S01]  /*26eb0*/  S2R R3, SR_CgaCtaId ;  /* 0x0000000000037919 */ /* 0x000e620000008800 */
[----:B------:R-:W-:-:S04]  /*26ec0*/  MOV R2, 0x400 ;  /* 0x0000040000027802 */ /* 0x000fc80000000f00 */
[----:B-1----:R-:W-:Y:S02]  /*26ed0*/  LEA R2, R3, R2, 0x18 ;  /* 0x0000000203027211 */ /* 0x002fe400078ec0ff */
[----:B------:R-:W-:-:S03]  /*26ee0*/  SHF.L.U32 R3, R9, 0x1f, RZ ;  /* 0x0000001f09037819 */ /* 0x000fc600000006ff */
[----:B------:R-:W-:-:S04]  /*26ef0*/  IMAD R2, R8, 0x8, R2 ;  /* 0x0000000808027824 */ /* 0x000fc800078e0202 */
[----:B------:R-:W1:Y:S02]  /*26f00*/  SYNCS.PHASECHK.TRANS64.TRYWAIT P0, [R2+URZ+0x30840], R3 ;  /* 0x03084003020075a7 */ /* 0x000e64000800017f */
[----:B-1----:R-:W-:Y:S05]  /*26f10*/  @!P0 BRA `(.L_x_4542) ;  /* 0x0000003400fc8947 */ /* 0x002fea0003800000 */
.L_x_4663:
        /* <DEDUP_REMOVED lines=11> */
.L_x_4543:
[----:B------:R-:W0:Y:S01]  /*26fd0*/  S2R R10, SR_CgaCtaId ;  /* 0x00000000000a7919 */ /* 0x000e220000008800 */
[----:B-1----:R-:W-:Y:S01]  /*26fe0*/  MOV R3, 0x400 ;  /* 0x0000040000037802 */ /* 0x002fe20000000f00 */
        /* <DEDUP_REMOVED lines=11> */
[----:B------:R-:W-:-:S03]  /*270a0*/  SHF.L.U32 R19, R19, 0x1f, RZ ;  /* 0x0000001f13137819 */ /* 0x000fc600000006ff */
[----:B------:R-:W-:-:S04]  /*270b0*/  UIADD3 UR9, UR9, 0x30830, URZ ;  /* 0x0003083009097890 */ /* 0x000fc8000fffe03f */
[----:B------:R-:W-:Y:S02]  /*270c0*/  UIMAD UR11, UR11, 0x60, UR5 ;  /* 0x000000600b0b78a4 */ /* 0x000fe4000f8e0205 */
[----:B------:R-:W-:Y:S01]  /*270d0*/  UIADD3.X UR5, URZ, UR39, URZ, UP0, !UPT ;  /* 0x000000273f057290 */ /* 0x000fe200087fe43f */
[----:B0-----:R-:W-:-:S05]  /*270e0*/  LEA R3, R10, R3, 0x18 ;  /* 0x000000030a037211 */ /* 0x001fca00078ec0ff */
        /* <DEDUP_REMOVED lines=16> */
.L_x_4664:
        /* <DEDUP_REMOVED lines=10> */
.L_x_4545:
[----:B------:R-:W-:-:S13]  /*27290*/  LOP3.LUT P0, RZ, R16, 0x40, RZ, 0xc0, !PT ;  /* 0x0000004010ff7812 */ /* 0x000fda000780c0ff */
[----:B------:R-:W-:Y:S05]  /*272a0*/  @P0 BRA `(.L_x_4546) ;  /* 0x0000000000040947 */ /* 0x000fea0003800000 */
[----:B------:R-:W-:Y:S01]  /*272b0*/  BPT.TRAP 0x1 ;  /* 0x000000040000795c */ /* 0x000fe20000300000 */
.L_x_4546:
        /* <DEDUP_REMOVED lines=12> */
[----:B------:R-:W-:-:S02]  /*27380*/  IMAD.MOV.U32 R5, RZ, RZ, R12 ;  /* 0x000000ffff057224 */ /* 0x000fc400078e000c */
[----:B------:R-:W-:-:S04]  /*27390*/  IMAD.MOV.U32 R6, RZ, RZ, R13 ;  /* 0x000000ffff067224 */ /* 0x000fc800078e000d */
        /* <DEDUP_REMOVED lines=17> */
[----:B------:R1:W-:Y:S02]  /*274b0*/  UTMALDG.4D [UR8], [UR4], desc[UR6] ;  /* 0x00000608040075b4 */ /* 0x0003e40008019000 */
[----:B-1----:R-:W-:Y:S01]  /*274c0*/  NOP ;  /* 0x0000000000007918 */ /* 0x002fe20000000000 */
.L_x_4540:
[----:B------:R-:W-:Y:S05]  /*274d0*/  BSYNC B1 ;  /* 0x0000000000017941 */ /* 0x000fea0003800000 */
.L_x_4539:
[----:B------:R-:W-:Y:S01]  /*274e0*/  VIADD R17, R8, 0x1 ;  /* 0x0000000108117836 */ /* 0x000fe20000000000 */
[----:B------:R-:W-:Y:S01]  /*274f0*/  BSSY B1, `(.L_x_4547) ;  /* 0x000007f000017945 */ /* 0x000fe20003800000 */
[----:B------:R-:W-:-:S03]  /*27500*/  IADD3 R11, R7, -0x1, RZ ;  /* 0xffffffff070b7810 */ /* 0x000fc60007ffe0ff */
[----:B------:R-:W-:-:S04]  /*27510*/  ISETP.NE.AND P0, PT, R17, 0x2, PT ;  /* 0x000000021100780c */ /* 0x000fc80003f05270 */
[----:B0-----:R-:W-:Y:S02]  /*27520*/  SEL R19, RZ, 0x1, P0 ;  /* 0x00000001ff137807 */ /* 0x001fe40000000000 */
        /* <DEDUP_REMOVED lines=26> */
.L_x_4549:
[----:B------:R-:W1:Y:S01]  /*276d0*/  S2R R3, SR_CgaCtaId ;  /* 0x0000000000037919 */ /* 0x000e620000008800 */
[----:B------:R-:W-:-:S04]  /*276e0*/  MOV R2, 0x400 ;  /* 0x0000040000027802 */ /* 0x000fc80000000f00 */
[----:B-1----:R-:W-:Y:S02]  /*276f0*/  LEA R2, R3, R2, 0x18 ;  /* 0x0000000203027211 */ /* 0x002fe400078ec0ff */
[----:B------:R-:W-:-:S03]  /*27700*/  SHF.L.U32 R3, R19, 0x1f, RZ ;  /* 0x0000001f13037819 */ /* 0x000fc600000006ff */
[----:B------:R-:W-:-:S04]  /*27710*/  IMAD R2, R17, 0x8, R2 ;  /* 0x0000000811027824 */ /* 0x000fc800078e0202 */
[----:B------:R-:W1:Y:S02]  /*27720*/  SYNCS.PHASECHK.TRANS64.TRYWAIT P0, [R2+URZ+0x30840], R3 ;  /* 0x03084003020075a7 */ /* 0x000e64000800017f */
[----:B-1----:R-:W-:Y:S05]  /*27730*/  @!P0 BRA `(.L_x_4550) ;  /* 0x00000030001c8947 */ /* 0x002fea0003800000 */
.L_x_4665:
        /* <DEDUP_REMOVED lines=11> */
.L_x_4551:
        /* <DEDUP_REMOVED lines=34> */
.L_x_4666:
        /* <DEDUP_REMOVED lines=10> */
.L_x_4553:
[----:B------:R-:W-:-:S13]  /*27ab0*/  LOP3.LUT P0, RZ, R16, 0x40, RZ, 0xc0, !PT ;  /* 0x0000004010ff7812 */ /* 0x000fda000780c0ff */
[----:B------:R-:W-:Y:S05]  /*27ac0*/  @P0 BRA `(.L_x_4554) ;  /* 0x0000000000040947 */ /* 0x000fea0003800000 */
[----:B------:R-:W-:Y:S01]  /*27ad0*/  BPT.TRAP 0x1 ;  /* 0x000000040000795c */ /* 0x000fe20000300000 */
.L_x_4554:
[----:B0-----:R-:W0:Y:S01]  /*27ae0*/  S2R R9, SR_CgaCtaId ;  /* 0x0000000000097919 */ /* 0x001e220000008800 */
        /* <DEDUP_REMOVED lines=16> */
[----:B0-----:R-:W-:-:S05]  /*27bf0*/  LEA R3, R9, R3, 0x18 ;  /* 0x0000000309037211 */ /* 0x001fca00078ec0ff */
[----:B------:R-:W-:-:S05]  /*27c00*/  IMAD R8, R8, 0x9000, R3 ;  /* 0x0000900008087824 */ /* 0x000fca00078e0203 */
[----:B------:R-:W-:-:S13]  /*27c10*/  R2UR UR15, R8 ;  /* 0x00000000080f72ca */ /* 0x000fda00000e0000 */
        /* <DEDUP_REMOVED lines=12> */
.L_x_4548:
[----:B------:R-:W-:Y:S05]  /*27ce0*/  BSYNC B1 ;  /* 0x0000000000017941 */ /* 0x000fea0003800000 */
.L_x_4547:
[----:B------:R-:W2:Y:S01]  /*27cf0*/  LDL R2, [R1+0x18] ;  /* 0x0000180001027983 */ /* 0x000ea20000100800 */
[----:B------:R-:W-:Y:S01]  /*27d00*/  VIADD R7, R7, 0xfffffffe ;  /* 0xfffffffe07077836 */ /* 0x000fe20000000000 */
[----:B--2---:R-:W-:-:S13]  /*27d10*/  ISETP.GT.AND P0, PT, R11, R2, PT ;  /* 0x000000020b00720c */ /* 0x004fda0003f04270 */
[----:B------:R-:W-:Y:S05]  /*27d20*/  @P0 BRA `(.L_x_4555) ;  /* 0xffffffec00e40947 */ /* 0x000fea000383ffff */
.L_x_4528:
[----:B------:R-:W-:Y:S05]  /*27d30*/  BSYNC B0 ;  /* 0x0000000000007941 */ /* 0x000fea0003800000 */
.L_x_4527:
[----:B------:R-:W0:Y:S01]  /*27d40*/  S2R R2, SR_TID.X ;  /* 0x0000000000027919 */ /* 0x000e220000002100 */
[----:B------:R-:W-:Y:S01]  /*27d50*/  BSSY B0, `(.L_x_4556) ;  /* 0x0000012000007945 */ /* 0x000fe20003800000 */
[----:B0-----:R-:W-:-:S04]  /*27d60*/  LOP3.LUT R2, R2, 0x1f, RZ, 0xc0, !PT ;  /* 0x0000001f02027812 */ /* 0x001fc800078ec0ff */
[----:B------:R-:W-:-:S13]  /*27d70*/  ISETP.NE.AND P0, PT, R2, RZ, PT ;  /* 0x000000ff0200720c */ /* 0x000fda0003f05270 */
[----:B------:R-:W-:Y:S05]  /*27d80*/  @P0 BRA `(.L_x_4557) ;  /* 0x0000000000380947 */ /* 0x000fea0003800000 */
[----:B------:R-:W0:Y:S01]  /*27d90*/  S2R R7, SR_LANEID ;  /* 0x0000000000077919 */ /* 0x000e220000000000 */
[----:B------:R-:W-:Y:S01]  /*27da0*/  VOTEU.ANY UR4, UPT, PT ;  /* 0x0000000000047886 */ /* 0x000fe200038e0100 */
[----:B------:R-:W1:Y:S01]  /*27db0*/  LDC.64 R2, c[0x0][0xc38] ;  /* 0x00030e00ff027b82 */ /* 0x000e620000000a00 */
[----:B------:R-:W0:Y:S01]  /*27dc0*/  FLO.U32 R4, UR4 ;  /* 0x0000000400047d00 */ /* 0x000e2200080e0000 */
[----:B------:R-:W-:Y:S01]  /*27dd0*/  ULDC.64 UR6, c[0x0][0x208] ;  /* 0x0000820000067ab9 */ /* 0x000fe20000000a00 */
[----:B0-----:R-:W-:-:S06]  /*27de0*/  ISETP.EQ.U32.AND P0, PT, R4, R7, PT ;  /* 0x000000070400720c */ /* 0x001fcc0003f02070 */
[----:B------:R-:W1:Y:S07]  /*27df0*/  POPC R7, UR4 ;  /* 0x0000000400077d09 */ /* 0x000e6e0008000000 */
[----:B-1----:R-:W2:Y:S01]  /*27e00*/  @P0 ATOMG.E.ADD.STRONG.GPU PT, R3, desc[UR6][R2.64], R7 ;  /* 0x00000007020309a8 */ /* 0x002ea200081ee1c6 */
[----:B------:R-:W0:Y:S02]  /*27e10*/  S2R R8, SR_LTMASK ;  /* 0x0000000000087919 */ /* 0x000e240000003900 */
[----:B0-----:R-:W-:-:S04]  /*27e20*/  LOP3.LUT R8, R8, UR4, RZ, 0xc0, !PT ;  /* 0x0000000408087c12 */ /* 0x001fc8000f8ec0ff */
[----:B------:R-:W0:Y:S01]  /*27e30*/  POPC R9, R8 ;  /* 0x0000000800097309 */ /* 0x000e220000000000 */
[----:B--2---:R-:W0:Y:S02]  /*27e40*/  SHFL.IDX PT, R4, R3, R4, 0x1f ;  /* 0x00001f0403047589 */ /* 0x004e2400000e0000 */
[----:B0-----:R-:W-:-:S05]  /*27e50*/  IADD3 R2, R4, UR36, R9 ;  /* 0x0000002404027c10 */ /* 0x001fca000fffe009 */
[----:B------:R0:W-:Y:S02]  /*27e60*/  STL [R1], R2 ;  /* 0x0000000201007387 */ /* 0x0001e40000100800 */
.L_x_4557:
[----:B------:R-:W-:Y:S05]  /*27e70*/  BSYNC B0 ;  /* 0x0000000000007941 */ /* 0x000fea0003800000 */
.L_x_4556:
[----:B------:R-:W-:Y:S04]  /*27e80*/  BSSY B0, `(.L_x_4558) ;  /* 0x0000035000007945 */ /* 0x000fe80003800000 */
[----:B------:R-:W-:Y:S05]  /*27e90*/  @!P6 BRA `(.L_x_4559) ;  /* 0x0000000000cce947 */ /* 0x000fea0003800000 */
[----:B------:R-:W1:Y:S01]  /*27ea0*/  S2R R3, SR_CgaCtaId ;  /* 0x0000000000037919 */ /* 0x000e620000008800 */
[----:B0-----:R-:W-:-:S04]  /*27eb0*/  MOV R2, 0x400 ;  /* 0x0000040000027802 */ /* 0x001fc80000000f00 */
[----:B-1----:R-:W-:-:S04]  /*27ec0*/  LEA R2, R3, R2, 0x18 ;  /* 0x0000000203027211 */ /* 0x002fc800078ec0ff */
[----:B------:R-:W-:Y:S02]  /*27ed0*/  LEA R3, R17, R2, 0x3 ;  /* 0x0000000211037211 */ /* 0x000fe400078e18ff */
[----:B------:R-:W-:-:S04]  /*27ee0*/  SHF.L.U32 R2, R19, 0x1f, RZ ;  /* 0x0000001f13027819 */ /* 0x000fc800000006ff */
[----:B------:R-:W0:Y:S02]  /*27ef0*/  SYNCS.PHASECHK.TRANS64.TRYWAIT P0, [R3+URZ+0x30860], R2 ;  /* 0x03086002030075a7 */ /* 0x000e24000800017f */
[----:B0-----:R-:W-:Y:S05]  /*27f00*/  @!P0 BRA `(.L_x_4560) ;  /* 0x0000002800508947 */ /* 0x001fea0003800000 */
.L_x_4667:
        /* <DEDUP_REMOVED lines=10> */
.L_x_4561:
[----:B------:R-:W-:-:S13]  /*27fb0*/  LOP3.LUT P0, RZ, R16, 0x40, RZ, 0xc0, !PT ;  /* 0x0000004010ff7812 */ /* 0x000fda000780c0ff */
[----:B------:R-:W-:Y:S05]  /*27fc0*/  @P0 BRA `(.L_x_4562) ;  /* 0x0000000000040947 */ /* 0x000fea0003800000 */
[----:B------:R-:W-:Y:S01]  /*27fd0*/  BPT.TRAP 0x1 ;  /* 0x000000040000795c */ /* 0x000fe20000300000 */
.L_x_4562:
        /* <DEDUP_REMOVED lines=11> */
[----:B------:R-:W-:-:S07]  /*28090*/  R2UR UR13, R6 ;  /* 0x00000000060d72ca */ /* 0x000fce00000e0000 */
        /* <DEDUP_REMOVED lines=18> */
[----:B-1----:R-:W-:Y:S01]  /*281c0*/  NOP ;  /* 0x0000000000007918 */ /* 0x002fe20000000000 */
.L_x_4559:
[----:B------:R-:W-:Y:S05]  /*281d0*/  BSYNC B0 ;  /* 0x0000000000007941 */ /* 0x000fea0003800000 */
.L_x_4558:
[----:B------:R-:W-:-:S05]  /*281e0*/  VIADD R17, R17, 0x1 ;  /* 0x0000000111117836 */ /* 0x000fca0000000000 */
[----:B------:R-:W-:-:S04]  /*281f0*/  ISETP.NE.AND P0, PT, R17, 0x2, PT ;  /* 0x000000021100780c */ /* 0x000fc80003f05270 */
[----:B------:R-:W-:Y:S02]  /*28200*/  SEL R0, RZ, 0x1, P0 ;  /* 0x00000001ff007807 */ /* 0x000fe40000000000 */
[----:B------:R-:W-:Y:S02]  /*28210*/  SEL R17, R17, RZ, P0 ;  /* 0x000000ff11117207 */ /* 0x000fe40000000000 */
[----:B------:R-:W-:-:S07]  /*28220*/  LOP3.LUT R19, R19, R0, RZ, 0x3c, !PT ;  /* 0x0000000013137212 */ /* 0x000fce00078e3cff */
.L_x_4512:
[----:B------:R-:W-:Y:S05]  /*28230*/  BSYNC B6 ;  /* 0x0000000000067941 */ /* 0x000fea0003800000 */
.L_x_4510:
[----:B------:R-:W-:-:S03]  /*28240*/  UMOV UR4, 0xffffffff ;  /* 0xffffffff00047882 */ /* 0x000fc60000000000 */
[----:B------:R-:W-:Y:S05]  /*28250*/  BRA.DIV UR4, `(.L_x_4563) ;  /* 0x0000002604907947 */ /* 0x000fea000b800000 */
[----:B---3--:R-:W3:Y:S04]  /*28260*/  LDL.LU R0, [R1] ;  /* 0x0000000001007983 */ /* 0x008ee80000300800 */
[----:B---3--:R3:W4:Y:S04]  /*28270*/  SHFL.IDX PT, R5, R0, RZ, 0x1f ;  /* 0x00001fff00057589 */ /* 0x00872800000e0000 */
[----:B01----:R3:W0:Y:S02]  /*28280*/  SHFL.IDX PT, R7, R0, 0x1, 0x1f ;  /* 0x00201f0000077f89 */ /* 0x00362400000e0000 */
.L_x_4671:
[----:B---3--:R-:W3:Y:S01]  /*28290*/  LDL R0, [R1+0xc] ;  /* 0x00000c0001007983 */ /* 0x008ee20000100800 */
[----:B------:R-:W-:Y:S01]  /*282a0*/  ULDC UR4, c[0x0][0xc14] ;  /* 0x0003050000047ab9 */ /* 0x000fe20000000800 */
[----:B------:R-:W-:Y:S01]  /*282b0*/  BSSY B0, `(.L_x_4564) ;  /* 0x000000d000007945 */ /* 0x000fe20003800000 */
[----:B------:R-:W-:Y:S01]  /*282c0*/  IMAD.MOV.U32 R4, RZ, RZ, RZ ;  /* 0x000000ffff047224 */ /* 0x000fe200078e00ff */
[----:B------:R-:W1:Y:S02]  /*282d0*/  S2R R10, SR_TID.X ;  /* 0x00000000000a7919 */ /* 0x000e640000002100 */
[----:B-1----:R-:W-:-:S04]  /*282e0*/  LOP3.LUT R10, R10, 0x1f, RZ, 0xc0, !PT ;  /* 0x0000001f0a0a7812 */ /* 0x002fc800078ec0ff */
[C---:B------:R-:W-:Y:S01]  /*282f0*/  ISETP.NE.AND P0, PT, R10.reuse, 0x1f, PT ;  /* 0x0000001f0a00780c */ /* 0x040fe20003f05270 */
[----:B---3--:R-:W-:Y:S01]  /*28300*/  IMAD.IADD R9, R10, 0x1, R0 ;  /* 0x000000010a097824 */ /* 0x008fe200078e0200 */
[----:B------:R-:W-:-:S04]  /*28310*/  MOV R0, UR4 ;  /* 0x0000000400007c02 */ /* 0x000fc80008000f00 */
[----:B------:R-:W-:-:S13]  /*28320*/  ISETP.GE.OR P0, PT, R9, R0, !P0 ;  /* 0x000000000900720c */ /* 0x000fda0004706670 */
[----:B------:R-:W-:Y:S05]  /*28330*/  @P0 BRA `(.L_x_4565) ;  /* 0x0000000000100947 */ /* 0x000fea0003800000 */
[----:B------:R-:W1:Y:S01]  /*28340*/  LDC.64 R2, c[0x0][0xc58] ;  /* 0x00031600ff027b82 */ /* 0x000e620000000a00 */
[----:B------:R-:W-:Y:S01]  /*28350*/  ULDC.64 UR4, c[0x0][0x208] ;  /* 0x0000820000047ab9 */ /* 0x000fe20000000a00 */
[----:B-1----:R-:W-:-:S05]  /*28360*/  IMAD.WIDE R2, R9, 0x4, R2 ;  /* 0x0000000409027825 */ /* 0x002fca00078e0202 */
[----:B------:R1:W5:Y:S02]  /*28370*/  LDG.E R4, desc[UR4][R2.64] ;  /* 0x0000000402047981 */ /* 0x000364000c1e1900 */
.L_x_4565:
[----:B------:R-:W-:Y:S05]  /*28380*/  BSYNC B0 ;  /* 0x0000000000007941 */ /* 0x000fea0003800000 */
.L_x_4564:
[----:B------:R-:W-:-:S03]  /*28390*/  UMOV UR4, 0xffffffff ;  /* 0xffffffff00047882 */ /* 0x000fc60000000000 */
[----:B------:R-:W-:Y:S05]  /*283a0*/  BRA.DIV UR4, `(.L_x_4566) ;  /* 0x00000026048c7947 */ /* 0x000fea000b800000 */
[----:B-----5:R-:W3:Y:S01]  /*283b0*/  SHFL.UP PT, R14, R4, 0x1, RZ ;  /* 0x04200000040e7989 */ /* 0x020ee200000e00ff */
[C---:B------:R-:W-:Y:S02]  /*283c0*/  ISETP.NE.AND P0, PT, R10.reuse, RZ, PT ;  /* 0x000000ff0a00720c */ /* 0x040fe40003f05270 */
[----:B------:R-:W-:Y:S02]  /*283d0*/  ISETP.GE.U32.AND P1, PT, R10, 0x2, PT ;  /* 0x000000020a00780c */ /* 0x000fe40003f26070 */
[----:B---3--:R-:W-:Y:S02]  /*283e0*/  SEL R13, R14, RZ, P0 ;  /* 0x000000ff0e0d7207 */ /* 0x008fe40000000000 */
[----:B------:R-:W-:-:S03]  /*283f0*/  ISETP.GE.U32.AND P0, PT, R10, 0x4, PT ;  /* 0x000000040a00780c */ /* 0x000fc60003f06070 */
[----:B------:R-:W-:-:S05]  /*28400*/  IMAD.IADD R13, R4, 0x1, R13 ;  /* 0x00000001040d7824 */ /* 0x000fca00078e020d */
[----:B------:R-:W3:Y:S02]  /*28410*/  SHFL.UP PT, R14, R13, 0x2, RZ ;  /* 0x044000000d0e7989 */ /* 0x000ee400000e00ff */
[----:B---3--:R-:W-:Y:S02]  /*28420*/  SEL R14, R14, RZ, P1 ;  /* 0x000000ff0e0e7207 */ /* 0x008fe40000800000 */
[----:B------:R-:W-:-:S03]  /*28430*/  ISETP.GE.U32.AND P1, PT, R10, 0x8, PT ;  /* 0x000000080a00780c */ /* 0x000fc60003f26070 */
[----:B-1----:R-:W-:-:S05]  /*28440*/  IMAD.IADD R3, R13, 0x1, R14 ;  /* 0x000000010d037824 */ /* 0x002fca00078e020e */
[----:B------:R-:W2:Y:S02]  /*28450*/  SHFL.UP PT, R14, R3, 0x4, RZ ;  /* 0x04800000030e7989 */ /* 0x000ea400000e00ff */
[----:B--2---:R-:W-:Y:S02]  /*28460*/  SEL R6, R14, RZ, P0 ;  /* 0x000000ff0e067207 */ /* 0x004fe40000000000 */
[----:B------:R-:W-:Y:S02]  /*28470*/  ISETP.GE.U32.AND P0, PT, R10, 0x10, PT ;  /* 0x000000100a00780c */ /* 0x000fe40003f06070 */
[----:B------:R-:W-:-:S05]  /*28480*/  IADD3 R6, R3, R6, RZ ;  /* 0x0000000603067210 */ /* 0x000fca0007ffe0ff */
[----:B------:R-:W1:Y:S02]  /*28490*/  SHFL.UP PT, R14, R6, 0x8, RZ ;  /* 0x05000000060e7989 */ /* 0x000e6400000e00ff */
[----:B-1----:R-:W-:-:S05]  /*284a0*/  SEL R9, R14, RZ, P1 ;  /* 0x000000ff0e097207 */ /* 0x002fca0000800000 */
[----:B------:R-:W-:-:S05]  /*284b0*/  IMAD.IADD R8, R6, 0x1, R9 ;  /* 0x0000000106087824 */ /* 0x000fca00078e0209 */
[----:B------:R-:W1:Y:S02]  /*284c0*/  SHFL.UP PT, R14, R8, 0x10, RZ ;  /* 0x06000000080e7989 */ /* 0x000e6400000e00ff */
[----:B-1----:R-:W-:-:S05]  /*284d0*/  SEL R9, R14, RZ, P0 ;  /* 0x000000ff0e097207 */ /* 0x002fca0000000000 */
[----:B------:R-:W-:-:S05]  /*284e0*/  IMAD.IADD R2, R8, 0x1, R9 ;  /* 0x0000000108027824 */ /* 0x000fca00078e0209 */
[----:B------:R1:W2:Y:S02]  /*284f0*/  SHFL.IDX PT, R14, R2, 0x1f, 0x1f ;  /* 0x03e01f00020e7f89 */ /* 0x0002a400000e0000 */
.L_x_4679:
[----:B------:R-:W-:Y:S02]  /*28500*/  ULDC UR4, c[0x0][0xc10] ;  /* 0x0003040000047ab9 */ /* 0x000fe40000000800 */
[----:B------:R-:W-:-:S04]  /*28510*/  IMAD.U32 R6, RZ, RZ, UR4 ;  /* 0x00000004ff067e24 */ /* 0x000fc8000f8e00ff */
[----:B--2---:R-:W-:-:S05]  /*28520*/  IMAD R14, R14, R6, RZ ;  /* 0x000000060e0e7224 */ /* 0x004fca00078e02ff */
[----:B0-----:R-:W-:-:S04]  /*28530*/  IADD3 R7, R7, R14, RZ ;  /* 0x0000000e07077210 */ /* 0x001fc80007ffe0ff */
[----:B----4-:R-:W-:-:S13]  /*28540*/  ISETP.GT.AND P0, PT, R7, R5, PT ;  /* 0x000000050700720c */ /* 0x010fda0003f04270 */
[----:B------:R-:W-:Y:S05]  /*28550*/  @P0 BRA `(.L_x_4567) ;  /* 0x0000000000c40947 */ /* 0x000fea0003800000 */
[----:B------:R-:W0:Y:S02]  /*28560*/  LDC R0, c[0x0][0xc14] ;  /* 0x00030500ff007b82 */ /* 0x000e240000000800 */
.L_x_4572:
[----:B01----:R-:W2:Y:S02]  /*28570*/  LDL.LU R2, [R1+0xc] ;  /* 0x00000c0001027983 */ /* 0x003ea40000300800 */
[----:B--2---:R-:W-:-:S05]  /*28580*/  VIADD R3, R2, 0x1f ;  /* 0x0000001f02037836 */ /* 0x004fca0000000000 */
[----:B0-----:R-:W-:-:S13]  /*28590*/  ISETP.GE.AND P0, PT, R3, R0, PT ;  /* 0x000000000300720c */ /* 0x001fda0003f06270 */
[----:B------:R-:W-:Y:S05]  /*285a0*/  @P0 BRA `(.L_x_4568) ;  /* 0x0000000800100947 */ /* 0x000fea0003800000 */
[----:B------:R-:W0:Y:S01]  /*285b0*/  S2R R10, SR_TID.X ;  /* 0x00000000000a7919 */ /* 0x000e220000002100 */
[----:B------:R-:W-:Y:S01]  /*285c0*/  IMAD.MOV.U32 R2, RZ, RZ, R3 ;  /* 0x000000ffff027224 */ /* 0x000fe200078e0003 */
[----:B------:R-:W-:Y:S01]  /*285d0*/  BSSY B0, `(.L_x_4569) ;  /* 0x000000c000007945 */ /* 0x000fe20003800000 */
[----:B------:R-:W-:-:S03]  /*285e0*/  MOV R4, RZ ;  /* 0x000000ff00047202 */ /* 0x000fc60000000f00 */
[----:B------:R1:W-:Y:S01]  /*285f0*/  STL [R1+0xc], R2 ;  /* 0x00000c0201007387 */ /* 0x0003e20000100800 */
[----:B0-----:R-:W-:-:S04]  /*28600*/  LOP3.LUT R10, R10, 0x1f, RZ, 0xc0, !PT ;  /* 0x0000001f0a0a7812 */ /* 0x001fc800078ec0ff */
[C---:B------:R-:W-:Y:S01]  /*28610*/  ISETP.NE.AND P1, PT, R10.reuse, 0x1f, PT ;  /* 0x0000001f0a00780c */ /* 0x040fe20003f25270 */
[----:B------:R-:W-:-:S05]  /*28620*/  IMAD.IADD R9, R10, 0x1, R2 ;  /* 0x000000010a097824 */ /* 0x000fca00078e0202 */
[----:B------:R-:W-:-:S13]  /*28630*/  ISETP.GE.OR P0, PT, R9, R0, !P1 ;  /* 0x000000000900720c */ /* 0x000fda0004f06670 */
[----:B-1----:R-:W-:Y:S05]  /*28640*/  @P0 BRA `(.L_x_4570) ;  /* 0x0000000000100947 */ /* 0x002fea0003800000 */
[----:B------:R-:W0:Y:S01]  /*28650*/  LDC.64 R2, c[0x0][0xc58] ;  /* 0x00031600ff027b82 */ /* 0x000e220000000a00 */
[----:B------:R-:W-:Y:S01]  /*28660*/  ULDC.64 UR4, c[0x0][0x208] ;  /* 0x0000820000047ab9 */ /* 0x000fe20000000a00 */
[----:B0-----:R-:W-:-:S05]  /*28670*/  IMAD.WIDE R2, R9, 0x4, R2 ;  /* 0x0000000409027825 */ /* 0x001fca00078e0202 */
[----:B------:R0:W5:Y:S02]  /*28680*/  LDG.E R4, desc[UR4][R2.64] ;  /* 0x0000000402047981 */ /* 0x000164000c1e1900 */
.L_x_4570:
[----:B------:R-:W-:Y:S05]  /*28690*/  BSYNC B0 ;  /* 0x0000000000007941 */ /* 0x000fea0003800000 */
.L_x_4569:
        /* <DEDUP_REMOVED lines=23> */
.L_x_4687:
[----:B------:R-:W-:Y:S02]  /*28810*/  ULDC UR4, c[0x0][0xc10] ;  /* 0x0003040000047ab9 */ /* 0x000fe40000000800 */
[----:B------:R-:W-:-:S04]  /*28820*/  IMAD.U32 R6, RZ, RZ, UR4 ;  /* 0x00000004ff067e24 */ /* 0x000fc8000f8e00ff */
[----:B-1----:R-:W-:-:S04]  /*28830*/  IMAD R14, R14, R6, RZ ;  /* 0x000000060e0e7224 */ /* 0x002fc800078e02ff */
[----:B------:R-:W-:-:S05]  /*28840*/  IMAD.IADD R7, R14, 0x1, R7 ;  /* 0x000000010e077824 */ /* 0x000fca00078e0207 */
[----:B------:R-:W-:-:S13]  /*28850*/  ISETP.GT.AND P0, PT, R7, R5, PT ;  /* 0x000000050700720c */ /* 0x000fda0003f04270 */
[----:B------:R-:W-:Y:S05]  /*28860*/  @!P0 BRA `(.L_x_4572) ;  /* 0xfffffffc00408947 */ /* 0x000fea000383ffff */
.L_x_4567:
[----:B------:R-:W-:Y:S01]  /*28870*/  IADD3 R7, -R14, R7, RZ ;  /* 0x000000070e077210 */ /* 0x000fe20007ffe1ff */
[----:B------:R-:W-:-:S04]  /*28880*/  UMOV UR4, 0xffffffff ;  /* 0xffffffff00047882 */ /* 0x000fc80000000000 */
[----:B------:R-:W-:-:S05]  /*28890*/  IMAD R8, R2, R6, R7 ;  /* 0x0000000602087224 */ /* 0x000fca00078e0207 */
[----:B------:R-:W-:Y:S01]  /*288a0*/  ISETP.GT.AND P6, PT, R8, R5, PT ;  /* 0x000000050800720c */ /* 0x000fe20003fc4270 */
[----:B------:R-:W-:-:S12]  /*288b0*/  BRA.DIV UR4, `(.L_x_4573) ;  /* 0x0000002604e87947 */ /* 0x000fd8000b800000 */
[----:B------:R-:W-:-:S04]  /*288c0*/  VOTE.ANY R3, PT, !P6 ;  /* 0x0000000000037806 */ /* 0x000fc800070e0100 */
[----:B------:R-:W2:Y:S02]  /*288d0*/  POPC R8, R3 ;  /* 0x0000000300087309 */ /* 0x000ea40000000000 */
[----:B--2---:R2:W3:Y:S02]  /*288e0*/  SHFL.IDX PT, R4, R4, R8, 0x1f ;  /* 0x00001f0804047589 */ /* 0x0044e400000e0000 */
.L_x_4691:
[----:B------:R-:W-:Y:S01]  /*288f0*/  ISETP.NE.AND P0, PT, R3, RZ, PT ;  /* 0x000000ff0300720c */ /* 0x000fe20003f05270 */
[----:B------:R-:W-:-:S12]  /*28900*/  IMAD.MOV.U32 R9, RZ, RZ, RZ ;  /* 0x000000ffff097224 */ /* 0x000fd800078e00ff */
[----:B------:R-:W-:Y:S05]  /*28910*/  @!P0 BRA `(.L_x_4574) ;  /* 0x0000000000108947 */ /* 0x000fea0003800000 */
[----:B------:R-:W-:Y:S01]  /*28920*/  UMOV UR4, 0xffffffff ;  /* 0xffffffff00047882 */ /* 0x000fe20000000000 */
[----:B------:R-:W-:Y:S02]  /*28930*/  VIADD R12, R8, 0xffffffff ;  /* 0xffffffff080c7836 */ /* 0x000fe40000000000 */
[----:B------:R-:W-:Y:S05]  /*28940*/  BRA.DIV UR4, `(.L_x_4575) ;  /* 0x0000002a040c7947 */ /* 0x000fea000b800000 */
[----:B------:R4:W0:Y:S02]  /*28950*/  SHFL.IDX PT, R9, R2, R12, 0x1f ;  /* 0x00001f0c02097589 */ /* 0x00082400000e0000 */
.L_x_4574:
[----:B------:R-:W5:Y:S01]  /*28960*/  LDL.LU R10, [R1+0xc] ;  /* 0x00000c00010a7983 */ /* 0x000f620000300800 */
[----:B01--4-:R-:W0:Y:S01]  /*28970*/  LDC.64 R2, c[0x0][0xc68] ;  /* 0x00031a00ff027b82 */ /* 0x013e220000000a00 */
[----:B------:R-:W-:Y:S01]  /*28980*/  ULDC.64 UR4, c[0x0][0x208] ;  /* 0x0000820000047ab9 */ /* 0x000fe20000000a00 */
[----:B-----5:R-:W-:-:S04]  /*28990*/  IMAD.IADD R10, R8, 0x1, R10 ;  /* 0x00000001080a7824 */ /* 0x020fc800078e020a */
[----:B0-----:R-:W-:Y:S01]  /*289a0*/  IMAD.WIDE R2, R10, 0x4, R2 ;  /* 0x000000040a027825 */ /* 0x001fe200078e0202 */
[----:B------:R0:W-:Y:S04]  /*289b0*/  STL [R1+0xc], R10 ;  /* 0x00000c0a01007387 */ /* 0x0001e80000100800 */
[----:B------:R-:W2:Y:S01]  /*289c0*/  LDG.E R11, desc[UR4][R2.64] ;  /* 0x00000004020b7981 */ /* 0x000ea2000c1e1900 */
[----:B------:R-:W-:-:S04]  /*289d0*/  IMAD R7, R9, R6, R7 ;  /* 0x0000000609077224 */ /* 0x000fc800078e0207 */
[----:B------:R-:W-:Y:S01]  /*289e0*/  IMAD.IADD R5, R5, 0x1, -R7 ;  /* 0x0000000105057824 */ /* 0x000fe200078e0a07 */
[----:B------:R1:W-:Y:S01]  /*289f0*/  STL [R1], R7 ;  /* 0x0000000701007387 */ /* 0x0003e20000100800 */
[----:B--23--:R-:W-:-:S05]  /*28a00*/  IMAD R8, R4, R11, RZ ;  /* 0x0000000b04087224 */ /* 0x00cfca00078e02ff */
[----:B0-----:R-:W-:-:S04]  /*28a10*/  IABS R10, R8 ;  /* 0x00000008000a7213 */ /* 0x001fc80000000000 */
        /* <DEDUP_REMOVED lines=19> */
[----:B------:R-:W-:-:S04]  /*28b50*/  ISETP.GE.AND P0, PT, R3, RZ, PT ;  /* 0x000000ff0300720c */ /* 0x000fc80003f06270 */
[----:B------:R-:W-:-:S09]  /*28b60*/  MOV R2, R12 ;  /* 0x0000000c00027202 */ /* 0x000fd20000000f00 */
[----:B------:R-:W-:Y:S01]  /*28b70*/  @!P0 IMAD.MOV R2, RZ, RZ, -R2 ;  /* 0x000000ffff028224 */ /* 0x000fe200078e0a02 */
[----:B------:R-:W-:-:S13]  /*28b80*/  ISETP.NE.AND P0, PT, R8, RZ, PT ;  /* 0x000000ff0800720c */ /* 0x000fda0003f05270 */
[----:B------:R-:W-:-:S05]  /*28b90*/  @!P0 LOP3.LUT R2, RZ, R8, RZ, 0x33, !PT ;  /* 0x00000008ff028212 */ /* 0x000fca00078e33ff */
[----:B-1----:R-:W-:Y:S01]  /*28ba0*/  IMAD R7, R11, R2, RZ ;  /* 0x000000020b077224 */ /* 0x002fe200078e02ff */
[----:B------:R-:W-:-:S03]  /*28bb0*/  IADD3 R2, -R2, RZ, RZ ;  /* 0x000000ff02027210 */ /* 0x000fc60007ffe1ff */
[----:B------:R-:W-:Y:S02]  /*28bc0*/  IMAD.MOV R3, RZ, RZ, -R7 ;  /* 0x000000ffff037224 */ /* 0x000fe400078e0a07 */
[----:B------:R-:W-:Y:S02]  /*28bd0*/  IMAD R8, R8, R2, R5 ;  /* 0x0000000208087224 */ /* 0x000fe400078e0205 */
[----:B------:R-:W-:Y:S01]  /*28be0*/  IMAD.MOV.U32 R2, RZ, RZ, RZ ;  /* 0x000000ffff027224 */ /* 0x000fe200078e00ff */
[----:B------:R-:W-:Y:S02]  /*28bf0*/  VIADDMNMX R11, R3, R6, R11, PT ;  /* 0x00000006030b7246 */ /* 0x000fe4000380010b */
[----:B------:R-:W-:Y:S02]  /*28c00*/  IADD3 R7, R8, R7, RZ ;  /* 0x0000000708077210 */ /* 0x000fe40007ffe0ff */
[----:B------:R-:W-:-:S04]  /*28c10*/  IABS R6, R11 ;  /* 0x0000000b00067213 */ /* 0x000fc80000000000 */
[----:B------:R-:W0:Y:S08]  /*28c20*/  I2F.RP R9, R6 ;  /* 0x0000000600097306 */ /* 0x000e300000209400 */
[----:B0-----:R-:W0:Y:S02]  /*28c30*/  MUFU.RCP R9, R9 ;  /* 0x0000000900097308 */ /* 0x001e240000001000 */
[----:B0-----:R-:W-:-:S06]  /*28c40*/  VIADD R10, R9, 0xffffffe ;  /* 0x0ffffffe090a7836 */ /* 0x001fcc0000000000 */
[----:B------:R-:W0:Y:S02]  /*28c50*/  F2I.FTZ.U32.TRUNC.NTZ R3, R10 ;  /* 0x0000000a00037305 */ /* 0x000e24000021f000 */
[----:B0-----:R-:W-:-:S04]  /*28c60*/  IMAD.MOV R5, RZ, RZ, -R3 ;  /* 0x000000ffff057224 */ /* 0x001fc800078e0a03 */
[----:B------:R-:W-:-:S04]  /*28c70*/  IMAD R5, R5, R6, RZ ;  /* 0x0000000605057224 */ /* 0x000fc800078e02ff */
        /* <DEDUP_REMOVED lines=20> */
[----:B------:R0:W-:Y:S04]  /*28dc0*/  STL [R1+0x8], R5 ;  /* 0x0000080501007387 */ /* 0x0001e80000100800 */
[----:B------:R0:W-:Y:S01]  /*28dd0*/  STL [R1+0x4], R2 ;  /* 0x0000040201007387 */ /* 0x0001e20000100800 */
[----:B------:R-:W-:Y:S05]  /*28de0*/  BRA `(.L_x_4576) ;  /* 0x0000000000287947 */ /* 0x000fea0003800000 */
.L_x_4568:
[----:B------:R-:W-:Y:S01]  /*28df0*/  UMOV UR4, URZ ;  /* 0x0000003f00047c82 */ /* 0x000fe20008000000 */
[----:B------:R-:W-:Y:S01]  /*28e00*/  ULDC UR6, c[0x0][0xc14] ;  /* 0x0003050000067ab9 */ /* 0x000fe20000000800 */
[----:B------:R-:W-:Y:S01]  /*28e10*/  UMOV UR5, URZ ;  /* 0x0000003f00057c82 */ /* 0x000fe20008000000 */
[----:B------:R-:W-:Y:S01]  /*28e20*/  IMAD.U32 R4, RZ, RZ, UR4 ;  /* 0x00000004ff047e24 */ /* 0x000fe2000f8e00ff */
[----:B------:R-:W-:Y:S01]  /*28e30*/  MOV R3, UR5 ;  /* 0x0000000500037c02 */ /* 0x000fe20008000f00 */
[----:B------:R-:W-:Y:S01]  /*28e40*/  IMAD.U32 R2, RZ, RZ, UR6 ;  /* 0x00000006ff027e24 */ /* 0x000fe2000f8e00ff */
[----:B------:R1:W-:Y:S04]  /*28e50*/  STL [R1], R5 ;  /* 0x0000000501007387 */ /* 0x0003e80000100800 */
[----:B------:R1:W-:Y:S04]  /*28e60*/  STL [R1+0x4], R4 ;  /* 0x0000040401007387 */ /* 0x0003e80000100800 */
[----:B------:R1:W-:Y:S04]  /*28e70*/  STL [R1+0xc], R2 ;  /* 0x00000c0201007387 */ /* 0x0003e80000100800 */
[----:B------:R1:W-:Y:S02]  /*28e80*/  STL [R1+0x8], R3 ;  /* 0x0000080301007387 */ /* 0x0003e40000100800 */
.L_x_4576:
[----:B01----:R-:W2:Y:S04]  /*28e90*/  LDL.64 R4, [R1] ;  /* 0x0000000001047983 */ /* 0x003ea80000100a00 */
[----:B------:R-:W2:Y:S01]  /*28ea0*/  LDL.64 R6, [R1+0x8] ;  /* 0x0000080001067983 */ /* 0x000ea20000100a00 */
[----:B------:R-:W0:Y:S01]  /*28eb0*/  S2R R2, SR_TID.X ;  /* 0x0000000000027919 */ /* 0x000e220000002100 */
[----:B------:R-:W-:Y:S05]  /*28ec0*/  WARPSYNC.ALL ;  /* 0x0000000000007948 */ /* 0x000fea0003800000 */
[----:B0-----:R-:W-:Y:S01]  /*28ed0*/  LOP3.LUT R2, R2, 0x1f, RZ, 0xc0, !PT ;  /* 0x0000001f02027812 */ /* 0x001fe200078ec0ff */
[----:B------:R-:W-:Y:S03]  /*28ee0*/  BAR.SYNC.DEFER_BLOCKING 0x4, 0x120 ;  /* 0x0104800000007b1d */ /* 0x000fe60000010000 */
[----:B------:R-:W-:-:S13]  /*28ef0*/  ISETP.NE.AND P0, PT, R2, RZ, PT ;  /* 0x000000ff0200720c */ /* 0x000fda0003f05270 */
[----:B------:R-:W0:Y:S01]  /*28f00*/  @!P0 S2R R3, SR_CgaCtaId ;  /* 0x0000000000038919 */ /* 0x000e220000008800 */
[----:B------:R-:W-:-:S04]  /*28f10*/  @!P0 MOV R2, 0x400 ;  /* 0x0000040000028802 */ /* 0x000fc80000000f00 */
[----:B0-----:R-:W-:-:S05]  /*28f20*/  @!P0 LEA R2, R3, R2, 0x18 ;  /* 0x0000000203028211 */ /* 0x001fca00078ec0ff */
[----:B--2---:R0:W-:Y:S02]  /*28f30*/  @!P0 STS.128 [R2+0x308d0], R4 ;  /* 0x0308d00402008388 */ /* 0x0041e40000000c00 */
[----:B0-----:R-:W-:Y:S01]  /*28f40*/  IMAD.MOV.U32 R2, RZ, RZ, R7 ;  /* 0x000000ffff027224 */ /* 0x001fe200078e0007 */
[----:B------:R-:W-:Y:S06]  /*28f50*/  BAR.ARV 0x5, 0x120 ;  /* 0x0144800000007b1d */ /* 0x000fec0000002000 */
[----:B------:R-:W-:-:S13]  /*28f60*/  ISETP.GE.AND P0, PT, R2, R0, PT ;  /* 0x000000000200720c */ /* 0x000fda0003f06270 */
[----:B------:R-:W-:Y:S05]  /*28f70*/  @!P0 BRA `(.L_x_4577) ;  /* 0xffffffa400c88947 */ /* 0x000fea000383ffff */
.L_x_4471:
[----:B------:R-:W2:Y:S01]  /*28f80*/  LDL.LU R0, [R1+0x28] ;  /* 0x0000280001007983 */ /* 0x000ea20000300800 */
        /* <DEDUP_REMOVED lines=11> */
.L_x_4694:
[----:B------:R-:W-:Y:S05]  /*29040*/  BSYNC B0 ;  /* 0x0000000000007941 */ /* 0x000fea0003800000 */
.L_x_4578:
[----:B------:R-:W-:-:S03]  /*29050*/  UMOV UR4, 0xffffffff ;  /* 0xffffffff00047882 */ /* 0x000fc60000000000 */
[----:B------:R-:W-:Y:S05]  /*29060*/  BRA.DIV UR4, `(.L_x_4580) ;  /* 0x0000002204807947 */ /* 0x000fea000b800000 */
[----:B------:R-:W1:Y:S02]  /*29070*/  S2R R2, SR_TID.X ;  /* 0x0000000000027919 */ /* 0x000e640000002100 */
[----:B-1----:R-:W-:-:S04]  /*29080*/  SHF.R.U32.HI R2, RZ, 0x5, R2 ;  /* 0x00000005ff027819 */ /* 0x002fc80000011602 */
[----:B------:R-:W-:-:S05]  /*29090*/  LOP3.LUT R2, R2, 0x3, RZ, 0xc0, !PT ;  /* 0x0000000302027812 */ /* 0x000fca00078ec0ff */
[----:B------:R1:W2:Y:S02]  /*290a0*/  SHFL.IDX PT, R14, R2, RZ, 0x1f ;  /* 0x00001fff020e7589 */ /* 0x0002a400000e0000 */
.L_x_4697:
[----:B--2---:R-:W-:-:S13]  /*290b0*/  ISETP.NE.AND P0, PT, R14, RZ, PT ;  /* 0x000000ff0e00720c */ /* 0x004fda0003f05270 */
[----:B------:R-:W-:Y:S05]  /*290c0*/  @P0 BRA `(.L_x_4165) ;  /* 0x0000000000880947 */ /* 0x000fea0003800000 */
[----:B------:R-:W-:-:S03]  /*290d0*/  UMOV UR4, 0xffffffff ;  /* 0xffffffff00047882 */ /* 0x000fc60000000000 */
[----:B------:R-:W-:Y:S05]  /*290e0*/  BRA.DIV UR4, `(.L_x_4581) ;  /* 0x0000002204947947 */ /* 0x000fea000b800000 */
[----:B------:R-:W-:-:S13]  /*290f0*/  ELECT P6, URZ, PT ;  /* 0x00000000003f782f */ /* 0x000fda00038c0000 */
.L_x_4700:
[----:B------:R-:W-:Y:S05]  /*29100*/  @!P6 BRA `(.L_x_4165) ;  /* 0x000000000078e947 */ /* 0x000fea0003800000 */
[----:B------:R-:W-:-:S06]  /*29110*/  ULOP3.LUT UR4, UR60, 0x2, URZ, 0xfc, !UPT ;  /* 0x000000023c047892 */ /* 0x000fcc000f8efc3f */
[----:B-1----:R-:W-:-:S05]  /*29120*/  IMAD.U32 R2, RZ, RZ, UR4 ;  /* 0x00000004ff027e24 */ /* 0x002fca000f8e00ff */
[----:B------:R-:W-:-:S13]  /*29130*/  ISETP.NE.AND P2, PT, R2, 0x3, PT ;  /* 0x000000030200780c */ /* 0x000fda0003f45270 */
[----:B------:R-:W-:Y:S05]  /*29140*/  @!P2 BRA `(.L_x_4582) ;  /* 0x000000000004a947 */ /* 0x000fea0003800000 */
[----:B------:R-:W-:Y:S01]  /*29150*/  BPT.TRAP 0x1 ;  /* 0x000000040000795c */ /* 0x000fe20000300000 */
.L_x_4582:
[----:B------:R-:W-:Y:S01]  /*29160*/  IADD3 R2, R0, 0x30840, RZ ;  /* 0x0003084000027810 */ /* 0x000fe20007ffe0ff */
[----:B0-----:R-:W-:Y:S01]  /*29170*/  VIADD R3, R17, 0x1 ;  /* 0x0000000111037836 */ /* 0x001fe20000000000 */
[----:B------:R-:W-:-:S03]  /*29180*/  SHF.L.U32 R5, R19, 0x1f, RZ ;  /* 0x0000001f13057819 */ /* 0x000fc600000006ff */
[----:B------:R-:W-:Y:S01]  /*29190*/  IMAD R6, R17, 0x8, R2 ;  /* 0x0000000811067824 */ /* 0x000fe200078e0202 */
[----:B------:R-:W-:-:S03]  /*291a0*/  ISETP.NE.AND P1, PT, R3, 0x2, PT ;  /* 0x000000020300780c */ /* 0x000fc60003f25270 */
[----:B------:R-:W0:Y:S01]  /*291b0*/  SYNCS.PHASECHK.TRANS64.TRYWAIT P0, [R6+URZ], R5 ;  /* 0x00000005060075a7 */ /* 0x000e22000800017f */
[----:B------:R-:W-:Y:S02]  /*291c0*/  SEL R4, RZ, 0x1, P1 ;  /* 0x00000001ff047807 */ /* 0x000fe40000800000 */
[----:B------:R-:W-:Y:S02]  /*291d0*/  SEL R3, R3, RZ, P1 ;  /* 0x000000ff03037207 */ /* 0x000fe40000800000 */
[----:B------:R-:W-:Y:S02]  /*291e0*/  LOP3.LUT R4, R19, R4, RZ, 0x3c, !PT ;  /* 0x0000000413047212 */ /* 0x000fe400078e3cff */
[----:B------:R-:W-:Y:S02]  /*291f0*/  LEA R7, R3, R2, 0x3 ;  /* 0x0000000203077211 */ /* 0x000fe400078e18ff */
[----:B------:R-:W-:Y:S01]  /*29200*/  SHF.L.U32 R2, R4, 0x1f, RZ ;  /* 0x0000001f04027819 */ /* 0x000fe200000006ff */
[----:B0-----:R-:W-:Y:S06]  /*29210*/  @!P0 BRA `(.L_x_4583) ;  /* 0x0000002000688947 */ /* 0x001fec0003800000 */
.L_x_4701:
[----:B------:R-:W1:Y:S02]  /*29220*/  SYNCS.PHASECHK.TRANS64.TRYWAIT P0, [R7+URZ], R2 ;  /* 0x00000002070075a7 */ /* 0x000e64000800017f */
[----:B-1----:R-:W-:Y:S05]  /*29230*/  @!P0 BRA `(.L_x_4584) ;  /* 0x0000002000748947 */ /* 0x002fea0003800000 */
.L_x_4702:
[----:B------:R-:W-:Y:S05]  /*29240*/  @!P2 BRA `(.L_x_4585) ;  /* 0x000000000004a947 */ /* 0x000fea0003800000 */
[----:B------:R-:W-:Y:S01]  /*29250*/  BPT.TRAP 0x1 ;  /* 0x000000040000795c */ /* 0x000fe20000300000 */
.L_x_4585:
[----:B------:R-:W-:-:S04]  /*29260*/  VIADD R0, R0, 0x30860 ;  /* 0x0003086000007836 */ /* 0x000fc80000000000 */
[----:B------:R-:W-:-:S04]  /*29270*/  IMAD R4, R17, 0x8, R0 ;  /* 0x0000000811047824 */ /* 0x000fc800078e0200 */
[----:B------:R-:W2:Y:S02]  /*29280*/  SYNCS.PHASECHK.TRANS64.TRYWAIT P0, [R4+URZ], R5 ;  /* 0x00000005040075a7 */ /* 0x000ea4000800017f */
[----:B--2---:R-:W-:Y:S05]  /*29290*/  @!P0 BRA `(.L_x_4586) ;  /* 0x0000002000708947 */ /* 0x004fea0003800000 */
.L_x_4703:
[----:B------:R-:W-:-:S07]  /*292a0*/  LEA R3, R3, R0, 0x3 ;  /* 0x0000000003037211 */ /* 0x000fce00078e18ff */
.L_x_4587:
[----:B---3--:R3:W4:Y:S02]  /*292b0*/  SYNCS.PHASECHK.TRANS64.TRYWAIT P0, [R3+URZ], R2 ;  /* 0x00000002030075a7 */ /* 0x008724000800017f */
[----:B----4-:R-:W-:Y:S05]  /*292c0*/  @!P0 NANOSLEEP.SYNCS 0x989680 ;  /* 0x009896800000895d */ /* 0x010fea0003900000 */
[----:B------:R-:W4:Y:S02]  /*292d0*/  @!P0 SYNCS.PHASECHK.TRANS64 P0, [R3+URZ], R2 ;  /* 0x00000002030085a7 */ /* 0x000f24000800007f */
[----:B----4-:R-:W-:Y:S05]  /*292e0*/  @!P0 BRA `(.L_x_4587) ;  /* 0xfffffffc00f08947 */ /* 0x010fea000383ffff */
.L_x_4165:
[----:B------:R-:W-:Y:S05]  /*292f0*/  BSYNC B7 ;  /* 0x0000000000077941 */ /* 0x000fea0003800000 */
.L_x_4162:
[----:B------:R-:W-:Y:S05]  /*29300*/  EXIT ;  /* 0x000000000000794d */ /* 0x000fea0003800000 */
.L_x_4191:
[----:B0-----:R0:W1:Y:S02]  /*29310*/  SYNCS.PHASECHK.TRANS64.TRYWAIT P5, [R89+URZ+0x30890], R90 ;  /* 0x0308905a590075a7 */ /* 0x00106400080a017f */
[----:B-1----:R-:W-:Y:S05]  /*29320*/  @!P5 NANOSLEEP.SYNCS 0x989680 ;  /* 0x009896800000d95d */ /* 0x002fea0003900000 */
[----:B------:R-:W1:Y:S02]  /*29330*/  @!P5 SYNCS.PHASECHK.TRANS64 P5, [R89+URZ+0x30890], R90 ;  /* 0x0308905a5900d5a7 */ /* 0x000e6400080a007f */
[----:B-1----:R-:W-:Y:S05]  /*29340*/  @!P5 BRA `(.L_x_4191) ;  /* 0xfffffffc00f0d947 */ /* 0x002fea000383ffff */
[----:B------:R-:W-:Y:S05]  /*29350*/  BRA `(.L_x_4588) ;  /* 0xfffffda400807947 */ /* 0x000fea000383ffff */
.L_x_4245:
[----:B-1----:R1:W3:Y:S02]  /*29360*/  SYNCS.PHASECHK.TRANS64.TRYWAIT P5, [R89+URZ+0x30890], R90 ;  /* 0x0308905a590075a7 */ /* 0x0022e400080a017f */
[----:B---3--:R-:W-:Y:S05]  /*29370*/  @!P5 NANOSLEEP.SYNCS 0x989680 ;  /* 0x009896800000d95d */ /* 0x008fea0003900000 */
[----:B------:R-:W3:Y:S02]  /*29380*/  @!P5 SYNCS.PHASECHK.TRANS64 P5, [R89+URZ+0x30890], R90 ;  /* 0x0308905a5900d5a7 */ /* 0x000ee400080a007f */
[----:B---3--:R-:W-:Y:S05]  /*29390*/  @!P5 BRA `(.L_x_4245) ;  /* 0xfffffffc00f0d947 */ /* 0x008fea000383ffff */
[----:B------:R-:W-:Y:S05]  /*293a0*/  BRA `(.L_x_4589) ;  /* 0xfffffdd8004c7947 */ /* 0x000fea000383ffff */
.L_x_4270:
[----:B0-----:R0:W1:Y:S02]  /*293b0*/  SYNCS.PHASECHK.TRANS64.TRYWAIT P3, [R89+URZ+0x30890], R90 ;  /* 0x0308905a590075a7 */ /* 0x001064000806017f */
[----:B-1----:R-:W-:Y:S05]  /*293c0*/  @!P3 NANOSLEEP.SYNCS 0x989680 ;  /* 0x009896800000b95d */ /* 0x002fea0003900000 */
[----:B------:R-:W1:Y:S02]  /*293d0*/  @!P3 SYNCS.PHASECHK.TRANS64 P3, [R89+URZ+0x30890], R90 ;  /* 0x0308905a5900b5a7 */ /* 0x000e64000806007f */
[----:B-1----:R-:W-:Y:S05]  /*293e0*/  @!P3 BRA `(.L_x_4270) ;  /* 0xfffffffc00f0b947 */ /* 0x002fea000383ffff */
[----:B------:R-:W-:Y:S05]  /*293f0*/  BRA `(.L_x_4590) ;  /* 0xfffffe08003c7947 */ /* 0x000fea000383ffff */
.L_x_4276:
[----:B-1----:R1:W2:Y:S02]  /*29400*/  SYNCS.PHASECHK.TRANS64.TRYWAIT P2, [R89+URZ+0x308b0], R90 ;  /* 0x0308b05a590075a7 */ /* 0x0022a4000804017f */
[----:B--2---:R-:W-:Y:S05]  /*29410*/  @!P2 NANOSLEEP.SYNCS 0x989680 ;  /* 0x009896800000a95d */ /* 0x004fea0003900000 */
[----:B------:R-:W2:Y:S02]  /*29420*/  @!P2 SYNCS.PHASECHK.TRANS64 P2, [R89+URZ+0x308b0], R90 ;  /* 0x0308b05a5900a5a7 */ /* 0x000ea4000804007f */
[----:B--2---:R-:W-:Y:S05]  /*29430*/  @!P2 BRA `(.L_x_4276) ;  /* 0xfffffffc00f0a947 */ /* 0x004fea000383ffff */
[----:B------:R-:W-:Y:S05]  /*29440*/  BRA `(.L_x_4591) ;  /* 0xfffffe0c00407947 */ /* 0x000fea000383ffff */
.L_x_4306:
        /* <DEDUP_REMOVED lines=8> */
.L_x_4593:
[----:B------:R-:W-:Y:S05]  /*294d0*/  BSYNC B1 ;  /* 0x0000000000017941 */ /* 0x000fea0003800000 */
.L_x_4592:
[----:B------:R-:W-:Y:S05]  /*294e0*/  BRA `(.L_x_4594) ;  /* 0xfffffe2c00747947 */ /* 0x000fea000383ffff */
.L_x_4307:
        /* <DEDUP_REMOVED lines=8> */
.L_x_4596:
[----:B------:R-:W-:Y:S05]  /*29570*/  BSYNC B1 ;  /* 0x0000000000017941 */ /* 0x000fea0003800000 */
.L_x_4595:
[----:B------:R-:W-:Y:S05]  /*29580*/  BRA `(.L_x_4597) ;  /* 0xfffffe2c00547947 */ /* 0x000fea000383ffff */
.L_x_4308:
        /* <DEDUP_REMOVED lines=8> */
.L_x_4599:
[----:B------:R-:W-:Y:S05]  /*29610*/  BSYNC B1 ;  /* 0x0000000000017941 */ /* 0x000fea0003800000 */
.L_x_4598:
[----:B------:R-:W-:Y:S05]  /*29620*/  BRA `(.L_x_4600) ;  /* 0xfffffe2c00347947 */ /* 0x000fea000383ffff */
.L_x_4309:
        /* <DEDUP_REMOVED lines=8> */
.L_x_4602:
[----:B------:R-:W-:Y:S05]  /*296b0*/  BSYNC B1 ;  /* 0x0000000000017941 */ /* 0x000fea0003800000 */
.L_x_4601:
[----:B------:R-:W-:Y:S05]  /*296c0*/  BRA `(.L_x_4603) ;  /* 0xfffffe2c00147947 */ /* 0x000fea000383ffff */
.L_x_4310:
        /* <DEDUP_REMOVED lines=8> */
.L_x_4605:
[----:B------:R-:W-:Y:S05]  /*29750*/  BSYNC B1 ;  /* 0x0000000000017941 */ /* 0x000fea0003800000 */
.L_x_4604:
[----:B------:R-:W-:Y:S05]  /*29760*/  BRA `(.L_x_4606) ;  /* 0xfffffe2800f47947 */ /* 0x000fea000383ffff */
.L_x_4311:
        /* <DEDUP_REMOVED lines=8> */
.L_x_4608:
[----:B------:R-:W-:Y:S05]  /*297f0*/  BSYNC B1 ;  /* 0x0000000000017941 */ /* 0x000fea0003800000 */
.L_x_4607:
[----:B------:R-:W-:Y:S05]  /*29800*/  BRA `(.L_x_4609) ;  /* 0xfffffe2800d87947 */ /* 0x000fea000383ffff */
.L_x_4312:
        /* <DEDUP_REMOVED lines=8> */
.L_x_4611:
[----:B------:R-:W-:Y:S05]  /*29890*/  BSYNC B1 ;  /* 0x0000000000017941 */ /* 0x000fea0003800000 */
.L_x_4610:
[----:B------:R-:W-:Y:S05]  /*298a0*/  BRA `(.L_x_4612) ;  /* 0xfffffe2800bc7947 */ /* 0x000fea000383ffff */
.L_x_4313:
        /* <DEDUP_REMOVED lines=8> */
.L_x_4614:
[----:B------:R-:W-:Y:S05]  /*29930*/  BSYNC B1 ;  /* 0x0000000000017941 */ /* 0x000fea0003800000 */
.L_x_4613:
[----:B------:R-:W-:Y:S05]  /*29940*/  BRA `(.L_x_4615) ;  /* 0xfffffe2800a07947 */ /* 0x000fea000383ffff */
.L_x_4315:
[----:B0-----:R0:W1:Y:S02]  /*29950*/  SYNCS.PHASECHK.TRANS64.TRYWAIT P2, [R17+URZ+0x30800], R4 ;  /* 0x03080004110075a7 */ /* 0x001064000804017f */
[----:B-1----:R-:W-:Y:S05]  /*29960*/  @!P2 NANOSLEEP.SYNCS 0x989680 ;  /* 0x009896800000a95d */ /* 0x002fea0003900000 */
[----:B------:R-:W1:Y:S02]  /*29970*/  @!P2 SYNCS.PHASECHK.TRANS64 P2, [R17+URZ+0x30800], R4 ;  /* 0x030800041100a5a7 */ /* 0x000e64000804007f */
[----:B-1----:R-:W-:Y:S05]  /*29980*/  @!P2 BRA `(.L_x_4315) ;  /* 0xfffffffc00f0a947 */ /* 0x002fea000383ffff */
[----:B------:R-:W-:Y:S05]  /*29990*/  BRA `(.L_x_4616) ;  /* 0xfffffe2c00007947 */ /* 0x000fea000383ffff */
.L_x_4343:
        /* <DEDUP_REMOVED lines=8> */
.L_x_4618:
[----:B------:R-:W-:Y:S05]  /*29a20*/  BSYNC B1 ;  /* 0x0000000000017941 */ /* 0x000fea0003800000 */
.L_x_4617:
[----:B------:R-:W-:Y:S05]  /*29a30*/  BRA `(.L_x_4619) ;  /* 0xfffffe5800847947 */ /* 0x000fea000383ffff */
.L_x_4344:
        /* <DEDUP_REMOVED lines=8> */
.L_x_4621:
[----:B------:R-:W-:Y:S05]  /*29ac0*/  BSYNC B1 ;  /* 0x0000000000017941 */ /* 0x000fea0003800000 */
.L_x_4620:
[----:B------:R-:W-:Y:S05]  /*29ad0*/  BRA `(.L_x_4622) ;  /* 0xfffffe5800647947 */ /* 0x000fea000383ffff */
.L_x_4345:
        /* <DEDUP_REMOVED lines=8> */
.L_x_4624:
[----:B------:R-:W-:Y:S05]  /*29b60*/  BSYNC B1 ;  /* 0x0000000000017941 */ /* 0x000fea0003800000 */
.L_x_4623:
[----:B------:R-:W-:Y:S05]  /*29b70*/  BRA `(.L_x_4625) ;  /* 0xfffffe5800447947 */ /* 0x000fea000383ffff */
.L_x_4346:
        /* <DEDUP_REMOVED lines=8> */
.L_x_4627:
[----:B------:R-:W-:Y:S05]  /*29c00*/  BSYNC B1 ;  /* 0x0000000000017941 */ /* 0x000fea0003800000 */
.L_x_4626:
[----:B------:R-:W-:Y:S05]  /*29c10*/  BRA `(.L_x_4628) ;  /* 0xfffffe5800247947 */ /* 0x000fea000383ffff */
.L_x_4347:
        /* <DEDUP_REMOVED lines=8> */
.L_x_4630:
[----:B------:R-:W-:Y:S05]  /*29ca0*/  BSYNC B1 ;  /* 0x0000000000017941 */ /* 0x000fea0003800000 */
.L_x_4629:
[----:B------:R-:W-:Y:S05]  /*29cb0*/  BRA `(.L_x_4631) ;  /* 0xfffffe5800047947 */ /* 0x000fea000383ffff */
.L_x_4348:
        /* <DEDUP_REMOVED lines=8> */
.L_x_4633:
[----:B------:R-:W-:Y:S05]  /*29d40*/  BSYNC B1 ;  /* 0x0000000000017941 */ /* 0x000fea0003800000 */
.L_x_4632:
[----:B------:R-:W-:Y:S05]  /*29d50*/  BRA `(.L_x_4634) ;  /* 0xfffffe5400e87947 */ /* 0x000fea000383ffff */
.L_x_4349:
        /* <DEDUP_REMOVED lines=8> */
.L_x_4636:
[----:B------:R-:W-:Y:S05]  /*29de0*/  BSYNC B1 ;  /* 0x0000000000017941 */ /* 0x000fea0003800000 */
.L_x_4635:
[----:B------:R-:W-:Y:S05]  /*29df0*/  BRA `(.L_x_4637) ;  /* 0xfffffe5400cc7947 */ /* 0x000fea000383ffff */
.L_x_4350:
        /* <DEDUP_REMOVED lines=8> */
.L_x_4639:
[----:B------:R-:W-:Y:S05]  /*29e80*/  BSYNC B1 ;  /* 0x0000000000017941 */ /* 0x000fea0003800000 */
.L_x_4638:
[----:B------:R-:W-:Y:S05]  /*29e90*/  BRA `(.L_x_4640) ;  /* 0xfffffe5400b07947 */ /* 0x000fea000383ffff */
.L_x_4352:
[----:B0-----:R0:W1:Y:S02]  /*29ea0*/  SYNCS.PHASECHK.TRANS64.TRYWAIT P2, [R17+URZ+0x30800], R8 ;  /* 0x03080008110075a7 */ /* 0x001064000804017f */
[----:B-1----:R-:W-:Y:S05]  /*29eb0*/  @!P2 NANOSLEEP.SYNCS 0x989680 ;  /* 0x009896800000a95d */ /* 0x002fea0003900000 */
[----:B------:R-:W1:Y:S02]  /*29ec0*/  @!P2 SYNCS.PHASECHK.TRANS64 P2, [R17+URZ+0x30800], R8 ;  /* 0x030800081100a5a7 */ /* 0x000e64000804007f */
[----:B-1----:R-:W-:Y:S05]  /*29ed0*/  @!P2 BRA `(.L_x_4352) ;  /* 0xfffffffc00f0a947 */ /* 0x002fea000383ffff */
[----:B------:R-:W-:Y:S05]  /*29ee0*/  BRA `(.L_x_4641) ;  /* 0xfffffe5800107947 */ /* 0x000fea000383ffff */
.L_x_4366:
[----:B-1----:R1:W2:Y:S02]  /*29ef0*/  SYNCS.PHASECHK.TRANS64.TRYWAIT P2, [R2+URZ+0x30830], R3 ;  /* 0x03083003020075a7 */ /* 0x0022a4000804017f */
[----:B--2---:R-:W-:Y:S05]  /*29f00*/  @!P2 NANOSLEEP.SYNCS 0x989680 ;  /* 0x009896800000a95d */ /* 0x004fea0003900000 */
[----:B------:R-:W2:Y:S02]  /*29f10*/  @!P2 SYNCS.PHASECHK.TRANS64 P2, [R2+URZ+0x30830], R3 ;  /* 0x030830030200a5a7 */ /* 0x000ea4000804007f */
[----:B--2---:R-:W-:Y:S05]  /*29f20*/  @!P2 BRA `(.L_x_4366) ;  /* 0xfffffffc00f0a947 */ /* 0x004fea000383ffff */
[----:B------:R-:W-:Y:S05]  /*29f30*/  BRA `(.L_x_4365) ;  /* 0xfffffe7c00b07947 */ /* 0x000fea000383ffff */
.L_x_4386:
[----:B-1----:R1:W2:Y:S02]  /*29f40*/  SYNCS.PHASECHK.TRANS64.TRYWAIT P2, [R7+URZ+0x30830], R14 ;  /* 0x0308300e070075a7 */ /* 0x0022a4000804017f */
[----:B--2---:R-:W-:Y:S05]  /*29f50*/  @!P2 NANOSLEEP.SYNCS 0x989680 ;  /* 0x009896800000a95d */ /* 0x004fea0003900000 */
[----:B------:R-:W2:Y:S02]  /*29f60*/  @!P2 SYNCS.PHASECHK.TRANS64 P2, [R7+URZ+0x30830], R14 ;  /* 0x0308300e0700a5a7 */ /* 0x000ea4000804007f */
[----:B--2---:R-:W-:Y:S05]  /*29f70*/  @!P2 BRA `(.L_x_4386) ;  /* 0xfffffffc00f0a947 */ /* 0x004fea000383ffff */
[----:B------:R-:W-:Y:S05]  /*29f80*/  BRA `(.L_x_4385) ;  /* 0xfffffeb000fc7947 */ /* 0x000fea000383ffff */
.L_x_4391:
[----:B-1----:R1:W2:Y:S02]  /*29f90*/  SYNCS.PHASECHK.TRANS64.TRYWAIT P2, [R14+URZ+0x30850], R2 ;  /* 0x030850020e0075a7 */ /* 0x0022a4000804017f */
[----:B--2---:R-:W-:Y:S05]  /*29fa0*/  @!P2 NANOSLEEP.SYNCS 0x989680 ;  /* 0x009896800000a95d */ /* 0x004fea0003900000 */
[----:B------:R-:W2:Y:S02]  /*29fb0*/  @!P2 SYNCS.PHASECHK.TRANS64 P2, [R14+URZ+0x30850], R2 ;  /* 0x030850020e00a5a7 */ /* 0x000ea4000804007f */
[----:B--2---:R-:W-:Y:S05]  /*29fc0*/  @!P2 BRA `(.L_x_4391) ;  /* 0xfffffffc00f0a947 */ /* 0x004fea000383ffff */
[----:B------:R-:W-:Y:S05]  /*29fd0*/  BRA `(.L_x_4390) ;  /* 0xfffffec000887947 */ /* 0x000fea000383ffff */
.L_x_4411:
[----:B-1----:R1:W2:Y:S02]  /*29fe0*/  SYNCS.PHASECHK.TRANS64.TRYWAIT P2, [R3+URZ+0x30830], R4 ;  /* 0x03083004030075a7 */ /* 0x0022a4000804017f */
[----:B--2---:R-:W-:Y:S05]  /*29ff0*/  @!P2 NANOSLEEP.SYNCS 0x989680 ;  /* 0x009896800000a95d */ /* 0x004fea0003900000 */
[----:B------:R-:W2:Y:S02]  /*2a000*/  @!P2 SYNCS.PHASECHK.TRANS64 P2, [R3+URZ+0x30830], R4 ;  /* 0x030830040300a5a7 */ /* 0x000ea4000804007f */
[----:B--2---:R-:W-:Y:S05]  /*2a010*/  @!P2 BRA `(.L_x_4411) ;  /* 0xfffffffc00f0a947 */ /* 0x004fea000383ffff */
[----:B------:R-:W-:Y:S05]  /*2a020*/  BRA `(.L_x_4410) ;  /* 0xfffffef000187947 */ /* 0x000fea000383ffff */
.L_x_4416:
[----:B-1----:R1:W2:Y:S02]  /*2a030*/  SYNCS.PHASECHK.TRANS64.TRYWAIT P2, [R20+URZ+0x30850], R0 ;  /* 0x03085000140075a7 */ /* 0x0022a4000804017f */
[----:B--2---:R-:W-:Y:S05]  /*2a040*/  @!P2 NANOSLEEP.SYNCS 0x989680 ;  /* 0x009896800000a95d */ /* 0x004fea0003900000 */
[----:B------:R-:W2:Y:S02]  /*2a050*/  @!P2 SYNCS.PHASECHK.TRANS64 P2, [R20+URZ+0x30850], R0 ;  /* 0x030850001400a5a7 */ /* 0x000ea4000804007f */
[----:B--2---:R-:W-:Y:S05]  /*2a060*/  @!P2 BRA `(.L_x_4416) ;  /* 0xfffffffc00f0a947 */ /* 0x004fea000383ffff */
[----:B------:R-:W-:Y:S05]  /*2a070*/  BRA `(.L_x_4415) ;  /* 0xfffffefc00907947 */ /* 0x000fea000383ffff */
.L_x_4424:
[----:B-1----:R1:W2:Y:S02]  /*2a080*/  SYNCS.PHASECHK.TRANS64.TRYWAIT P2, [R3+URZ+0x30830], R4 ;  /* 0x03083004030075a7 */ /* 0x0022a4000804017f */
[----:B--2---:R-:W-:Y:S05]  /*2a090*/  @!P2 NANOSLEEP.SYNCS 0x989680 ;  /* 0x009896800000a95d */ /* 0x004fea0003900000 */
[----:B------:R-:W2:Y:S02]  /*2a0a0*/  @!P2 SYNCS.PHASECHK.TRANS64 P2, [R3+URZ+0x30830], R4 ;  /* 0x030830040300a5a7 */ /* 0x000ea4000804007f */
[----:B--2---:R-:W-:Y:S05]  /*2a0b0*/  @!P2 BRA `(.L_x_4424) ;  /* 0xfffffffc00f0a947 */ /* 0x004fea000383ffff */
[----:B------:R-:W-:Y:S05]  /*2a0c0*/  BRA `(.L_x_4423) ;  /* 0xffffff18000c7947 */ /* 0x000fea000383ffff */
.L_x_4429:
[----:B-1----:R1:W2:Y:S02]  /*2a0d0*/  SYNCS.PHASECHK.TRANS64.TRYWAIT P2, [R14+URZ+0x30850], R2 ;  /* 0x030850020e0075a7 */ /* 0x0022a4000804017f */
[----:B--2---:R-:W-:Y:S05]  /*2a0e0*/  @!P2 NANOSLEEP.SYNCS 0x989680 ;  /* 0x009896800000a95d */ /* 0x004fea0003900000 */
[----:B------:R-:W2:Y:S02]  /*2a0f0*/  @!P2 SYNCS.PHASECHK.TRANS64 P2, [R14+URZ+0x30850], R2 ;  /* 0x030850020e00a5a7 */ /* 0x000ea4000804007f */
[----:B--2---:R-:W-:Y:S05]  /*2a100*/  @!P2 BRA `(.L_x_4429) ;  /* 0xfffffffc00f0a947 */ /* 0x004fea000383ffff */
[----:B------:R-:W-:Y:S05]  /*2a110*/  BRA `(.L_x_4428) ;  /* 0xffffff2400907947 */ /* 0x000fea000383ffff */
.L_x_4443:
[----:B-1----:R1:W2:Y:S02]  /*2a120*/  SYNCS.PHASECHK.TRANS64.TRYWAIT P0, [R13+URZ+0x30850], R0 ;  /* 0x030850000d0075a7 */ /* 0x0022a4000800017f */
[----:B--2---:R-:W-:Y:S05]  /*2a130*/  @!P0 NANOSLEEP.SYNCS 0x989680 ;  /* 0x009896800000895d */ /* 0x004fea0003900000 */
[----:B------:R-:W2:Y:S02]  /*2a140*/  @!P0 SYNCS.PHASECHK.TRANS64 P0, [R13+URZ+0x30850], R0 ;  /* 0x030850000d0085a7 */ /* 0x000ea4000800007f */
[----:B--2---:R-:W-:Y:S05]  /*2a150*/  @!P0 BRA `(.L_x_4443) ;  /* 0xfffffffc00f08947 */ /* 0x004fea000383ffff */
[----:B------:R-:W-:Y:S05]  /*2a160*/  BRA `(.L_x_4442) ;  /* 0xffffff5400ec7947 */ /* 0x000fea000383ffff */
.L_x_4485:
        /* <DEDUP_REMOVED lines=11> */
.L_x_4643:
[----:B------:R-:W-:Y:S05]  /*2a220*/  BSYNC B1 ;  /* 0x0000000000017941 */ /* 0x000fea0003800000 */
.L_x_4642:
[----:B------:R-:W-:Y:S05]  /*2a230*/  BRA `(.L_x_4644) ;  /* 0xffffff9c00b07947 */ /* 0x000fea000383ffff */
.L_x_4486:
[----:B------:R-:W-:Y:S01]  /*2a240*/  BSSY B1, `(.L_x_4645) ;  /* 0x0000006000017945 */ /* 0x000fe20003800000 */
[----:B------:R-:W-:-:S07]  /*2a250*/  MOV R15, 0xffffffff ;  /* 0xffffffff000f7802 */ /* 0x000fce0000000f00 */
[----:B------:R-:W-:Y:S05]  /*2a260*/  WARPSYNC.COLLECTIVE R15, `(.L_x_4646) ;  /* 0x000000000f0c7348 */ /* 0x000fea0003c00000 */
[----:B------:R-:W-:Y:S02]  /*2a270*/  ELECT P6, UR62, PT ;  /* 0x00000000003e782f */ /* 0x000fe400038c0000 */
[----:B------:R-:W-:Y:S01]  /*2a280*/  MOV R14, UR62 ;  /* 0x0000003e000e7c02 */ /* 0x000fe20008000f00 */
[----:B------:R-:W-:Y:S10]  /*2a290*/  ENDCOLLECTIVE ;  /* 0x000000000000791b */ /* 0x000ff40003800000 */
.L_x_4646:
[----:B------:R-:W-:Y:S05]  /*2a2a0*/  BSYNC B1 ;  /* 0x0000000000017941 */ /* 0x000fea0003800000 */
.L_x_4645:
[----:B------:R-:W-:Y:S05]  /*2a2b0*/  BRA `(.L_x_4647) ;  /* 0xffffff9c009c7947 */ /* 0x000fea000383ffff */
.L_x_4488:
[----:B0-----:R0:W1:Y:S02]  /*2a2c0*/  SYNCS.PHASECHK.TRANS64.TRYWAIT P0, [R11+URZ+0x30820], R7 ;  /* 0x030820070b0075a7 */ /* 0x001064000800017f */
[----:B-1----:R-:W-:Y:S05]  /*2a2d0*/  @!P0 NANOSLEEP.SYNCS 0x989680 ;  /* 0x009896800000895d */ /* 0x002fea0003900000 */
[----:B------:R-:W1:Y:S02]  /*2a2e0*/  @!P0 SYNCS.PHASECHK.TRANS64 P0, [R11+URZ+0x30820], R7 ;  /* 0x030820070b0085a7 */ /* 0x000e64000800007f */
[----:B-1----:R-:W-:Y:S05]  /*2a2f0*/  @!P0 BRA `(.L_x_4488) ;  /* 0xfffffffc00f08947 */ /* 0x002fea000383ffff */
[----:B------:R-:W-:Y:S05]  /*2a300*/  BRA `(.L_x_4648) ;  /* 0xffffff9c00b87947 */ /* 0x000fea000383ffff */
.L_x_4491:
[----:B0-----:R0:W1:Y:S02]  /*2a310*/  SYNCS.PHASECHK.TRANS64.TRYWAIT P0, [R7+URZ+0x308a0], R10 ;  /* 0x0308a00a070075a7 */ /* 0x001064000800017f */
[----:B-1----:R-:W-:Y:S05]  /*2a320*/  @!P0 NANOSLEEP.SYNCS 0x989680 ;  /* 0x009896800000895d */ /* 0x002fea0003900000 */
[----:B------:R-:W1:Y:S02]  /*2a330*/  @!P0 SYNCS.PHASECHK.TRANS64 P0, [R7+URZ+0x308a0], R10 ;  /* 0x0308a00a070085a7 */ /* 0x000e64000800007f */
[----:B-1----:R-:W-:Y:S05]  /*2a340*/  @!P0 BRA `(.L_x_4491) ;  /* 0xfffffffc00f08947 */ /* 0x002fea000383ffff */
[----:B------:R-:W-:Y:S05]  /*2a350*/  BRA `(.L_x_4649) ;  /* 0xffffff9c00c87947 */ /* 0x000fea000383ffff */
.L_x_4493:
[----:B-1----:R1:W2:Y:S02]  /*2a360*/  SYNCS.PHASECHK.TRANS64.TRYWAIT P0, [R7+URZ+0x308c0], R10 ;  /* 0x0308c00a070075a7 */ /* 0x0022a4000800017f */
[----:B--2---:R-:W-:Y:S05]  /*2a370*/  @!P0 NANOSLEEP.SYNCS 0x989680 ;  /* 0x009896800000895d */ /* 0x004fea0003900000 */
[----:B------:R-:W2:Y:S02]  /*2a380*/  @!P0 SYNCS.PHASECHK.TRANS64 P0, [R7+URZ+0x308c0], R10 ;  /* 0x0308c00a070085a7 */ /* 0x000ea4000800007f */
[----:B--2---:R-:W-:Y:S05]  /*2a390*/  @!P0 BRA `(.L_x_4493) ;  /* 0xfffffffc00f08947 */ /* 0x004fea000383ffff */
[----:B------:R-:W-:Y:S05]  /*2a3a0*/  BRA `(.L_x_4650) ;  /* 0xffffffa000547947 */ /* 0x000fea000383ffff */
.L_x_4497:
[----:B0-----:R0:W1:Y:S02]  /*2a3b0*/  SYNCS.PHASECHK.TRANS64.TRYWAIT P0, [R7+URZ+0x308a0], R8 ;  /* 0x0308a008070075a7 */ /* 0x001064000800017f */
[----:B-1----:R-:W-:Y:S05]  /*2a3c0*/  @!P0 NANOSLEEP.SYNCS 0x989680 ;  /* 0x009896800000895d */ /* 0x002fea0003900000 */
[----:B------:R-:W1:Y:S02]  /*2a3d0*/  @!P0 SYNCS.PHASECHK.TRANS64 P0, [R7+URZ+0x308a0], R8 ;  /* 0x0308a008070085a7 */ /* 0x000e64000800007f */
[----:B-1----:R-:W-:Y:S05]  /*2a3e0*/  @!P0 BRA `(.L_x_4497) ;  /* 0xfffffffc00f08947 */ /* 0x002fea000383ffff */
[----:B------:R-:W-:Y:S05]  /*2a3f0*/  BRA `(.L_x_4651) ;  /* 0xffffffa4001c7947 */ /* 0x000fea000383ffff */
.L_x_4499:
[----:B-1----:R1:W2:Y:S02]  /*2a400*/  SYNCS.PHASECHK.TRANS64.TRYWAIT P1, [R7+URZ+0x308c0], R8 ;  /* 0x0308c008070075a7 */ /* 0x0022a4000802017f */
[----:B--2---:R-:W-:Y:S05]  /*2a410*/  @!P1 NANOSLEEP.SYNCS 0x989680 ;  /* 0x009896800000995d */ /* 0x004fea0003900000 */
[----:B------:R-:W2:Y:S02]  /*2a420*/  @!P1 SYNCS.PHASECHK.TRANS64 P1, [R7+URZ+0x308c0], R8 ;  /* 0x0308c008070095a7 */ /* 0x000ea4000802007f */
[----:B--2---:R-:W-:Y:S05]  /*2a430*/  @!P1 BRA `(.L_x_4499) ;  /* 0xfffffffc00f09947 */ /* 0x004fea000383ffff */
[----:B------:R-:W-:Y:S05]  /*2a440*/  BRA `(.L_x_4652) ;  /* 0xffffffa400a47947 */ /* 0x000fea000383ffff */
.L_x_4519:
        /* <DEDUP_REMOVED lines=11> */
.L_x_4654:
[----:B------:R-:W-:Y:S05]  /*2a500*/  BSYNC B0 ;  /* 0x0000000000007941 */ /* 0x000fea0003800000 */
.L_x_4653:
[----:B------:R-:W-:Y:S05]  /*2a510*/  BRA `(.L_x_4655) ;  /* 0xffffffb400987947 */ /* 0x000fea000383ffff */
.L_x_4520:
[----:B------:R-:W-:Y:S01]  /*2a520*/  BSSY B0, `(.L_x_4656) ;  /* 0x0000006000007945 */ /* 0x000fe20003800000 */
[----:B------:R-:W-:-:S07]  /*2a530*/  IMAD.MOV.U32 R15, RZ, RZ, -0x1 ;  /* 0xffffffffff0f7424 */ /* 0x000fce00078e00ff */
[----:B------:R-:W-:Y:S05]  /*2a540*/  WARPSYNC.COLLECTIVE R15, `(.L_x_4657) ;  /* 0x000000000f0c7348 */ /* 0x000fea0003c00000 */
[----:B------:R-:W-:Y:S02]  /*2a550*/  ELECT P6, UR62, PT ;  /* 0x00000000003e782f */ /* 0x000fe400038c0000 */
[----:B------:R-:W-:Y:S01]  /*2a560*/  MOV R14, UR62 ;  /* 0x0000003e000e7c02 */ /* 0x000fe20008000f00 */
[----:B------:R-:W-:Y:S10]  /*2a570*/  ENDCOLLECTIVE ;  /* 0x000000000000791b */ /* 0x000ff40003800000 */
.L_x_4657:
[----:B------:R-:W-:Y:S05]  /*2a580*/  BSYNC B0 ;  /* 0x0000000000007941 */ /* 0x000fea0003800000 */
.L_x_4656:
[----:B------:R-:W-:Y:S05]  /*2a590*/  BRA `(.L_x_4658) ;  /* 0xffffffb400887947 */ /* 0x000fea000383ffff */
.L_x_4523:
[----:B0-----:R0:W1:Y:S02]  /*2a5a0*/  SYNCS.PHASECHK.TRANS64.TRYWAIT P0, [R7+URZ+0x30840], R10 ;  /* 0x0308400a070075a7 */ /* 0x001064000800017f */
[----:B-1----:R-:W-:Y:S05]  /*2a5b0*/  @!P0 NANOSLEEP.SYNCS 0x989680 ;  /* 0x009896800000895d */ /* 0x002fea0003900000 */
[----:B------:R-:W1:Y:S02]  /*2a5c0*/  @!P0 SYNCS.PHASECHK.TRANS64 P0, [R7+URZ+0x30840], R10 ;  /* 0x0308400a070085a7 */ /* 0x000e64000800007f */
[----:B-1----:R-:W-:Y:S05]  /*2a5d0*/  @!P0 BRA `(.L_x_4523) ;  /* 0xfffffffc00f08947 */ /* 0x002fea000383ffff */
[----:B------:R-:W-:Y:S05]  /*2a5e0*/  BRA `(.L_x_4659) ;  /* 0xffffffb400e87947 */ /* 0x000fea000383ffff */
.L_x_4526:
        /* <DEDUP_REMOVED lines=8> */
.L_x_4534:
[----:B0-----:R0:W1:Y:S02]  /*2a670*/  SYNCS.PHASECHK.TRANS64.TRYWAIT P0, [R3+URZ+0x30840], R8 ;  /* 0x03084008030075a7 */ /* 0x001064000800017f */
[----:B-1----:R-:W-:Y:S05]  /*2a680*/  @!P0 NANOSLEEP.SYNCS 0x989680 ;  /* 0x009896800000895d */ /* 0x002fea0003900000 */
[----:B------:R-:W1:Y:S02]  /*2a690*/  @!P0 SYNCS.PHASECHK.TRANS64 P0, [R3+URZ+0x30840], R8 ;  /* 0x03084008030085a7 */ /* 0x000e64000800007f */
[----:B-1----:R-:W-:Y:S05]  /*2a6a0*/  @!P0 BRA `(.L_x_4534) ;  /* 0xfffffffc00f08947 */ /* 0x002fea000383ffff */
[----:B------:R-:W-:Y:S05]  /*2a6b0*/  BRA `(.L_x_4661) ;  /* 0xffffffbc00e87947 */ /* 0x000fea000383ffff */
.L_x_4536:
[----:B0-----:R0:W1:Y:S02]  /*2a6c0*/  SYNCS.PHASECHK.TRANS64.TRYWAIT P0, [R3+URZ+0x30860], R8 ;  /* 0x03086008030075a7 */ /* 0x001064000800017f */
[----:B-1----:R-:W-:Y:S05]  /*2a6d0*/  @!P0 NANOSLEEP.SYNCS 0x989680 ;  /* 0x009896800000895d */ /* 0x002fea0003900000 */
[----:B------:R-:W1:Y:S02]  /*2a6e0*/  @!P0 SYNCS.PHASECHK.TRANS64 P0, [R3+URZ+0x30860], R8 ;  /* 0x03086008030085a7 */ /* 0x000e64000800007f */
[----:B-1----:R-:W-:Y:S05]  /*2a6f0*/  @!P0 BRA `(.L_x_4536) ;  /* 0xfffffffc00f08947 */ /* 0x002fea000383ffff */
[----:B------:R-:W-:Y:S05]  /*2a700*/  BRA `(.L_x_4662) ;  /* 0xffffffc000887947 */ /* 0x000fea000383ffff */
.L_x_4542:
[----:B-1----:R1:W2:Y:S02]  /*2a710*/  SYNCS.PHASECHK.TRANS64.TRYWAIT P0, [R2+URZ+0x30840], R3 ;  /* 0x03084003020075a7 */ /* 0x0022a4000800017f */
[----:B--2---:R-:W-:Y:S05]  /*2a720*/  @!P0 NANOSLEEP.SYNCS 0x989680 ;  /* 0x009896800000895d */ /* 0x004fea0003900000 */
[----:B------:R-:W2:Y:S02]  /*2a730*/  @!P0 SYNCS.PHASECHK.TRANS64 P0, [R2+URZ+0x30840], R3 ;  /* 0x03084003020085a7 */ /* 0x000ea4000800007f */
[----:B--2---:R-:W-:Y:S05]  /*2a740*/  @!P0 BRA `(.L_x_4542) ;  /* 0xfffffffc00f08947 */ /* 0x004fea000383ffff */
[----:B------:R-:W-:Y:S05]  /*2a750*/  BRA `(.L_x_4663) ;  /* 0xffffffc400f07947 */ /* 0x000fea000383ffff */
.L_x_4544:
[----:B0-----:R0:W1:Y:S02]  /*2a760*/  SYNCS.PHASECHK.TRANS64.TRYWAIT P0, [R2+URZ+0x30860], R19 ;  /* 0x03086013020075a7 */ /* 0x001064000800017f */
[----:B-1----:R-:W-:Y:S05]  /*2a770*/  @!P0 NANOSLEEP.SYNCS 0x989680 ;  /* 0x009896800000895d */ /* 0x002fea0003900000 */
[----:B------:R-:W1:Y:S02]  /*2a780*/  @!P0 SYNCS.PHASECHK.TRANS64 P0, [R2+URZ+0x30860], R19 ;  /* 0x03086013020085a7 */ /* 0x000e64000800007f */
[----:B-1----:R-:W-:Y:S05]  /*2a790*/  @!P0 BRA `(.L_x_4544) ;  /* 0xfffffffc00f08947 */ /* 0x002fea000383ffff */
[----:B------:R-:W-:Y:S05]  /*2a7a0*/  BRA `(.L_x_4664) ;  /* 0xffffffc800907947 */ /* 0x000fea000383ffff */
.L_x_4550:
[----:B-1----:R1:W2:Y:S02]  /*2a7b0*/  SYNCS.PHASECHK.TRANS64.TRYWAIT P0, [R2+URZ+0x30840], R3 ;  /* 0x03084003020075a7 */ /* 0x0022a4000800017f */
[----:B--2---:R-:W-:Y:S05]  /*2a7c0*/  @!P0 NANOSLEEP.SYNCS 0x989680 ;  /* 0x009896800000895d */ /* 0x004fea0003900000 */
[----:B------:R-:W2:Y:S02]  /*2a7d0*/  @!P0 SYNCS.PHASECHK.TRANS64 P0, [R2+URZ+0x30840], R3 ;  /* 0x03084003020085a7 */ /* 0x000ea4000800007f */
[----:B--2---:R-:W-:Y:S05]  /*2a7e0*/  @!P0 BRA `(.L_x_4550) ;  /* 0xfffffffc00f08947 */ /* 0x004fea000383ffff */
[----:B------:R-:W-:Y:S05]  /*2a7f0*/  BRA `(.L_x_4665) ;  /* 0xffffffcc00d07947 */ /* 0x000fea000383ffff */
.L_x_4552:
[----:B0-----:R0:W1:Y:S02]  /*2a800*/  SYNCS.PHASECHK.TRANS64.TRYWAIT P0, [R2+URZ+0x30860], R9 ;  /* 0x03086009020075a7 */ /* 0x001064000800017f */
[----:B-1----:R-:W-:Y:S05]  /*2a810*/  @!P0 NANOSLEEP.SYNCS 0x989680 ;  /* 0x009896800000895d */ /* 0x002fea0003900000 */
[----:B------:R-:W1:Y:S02]  /*2a820*/  @!P0 SYNCS.PHASECHK.TRANS64 P0, [R2+URZ+0x30860], R9 ;  /* 0x03086009020085a7 */ /* 0x000e64000800007f */
[----:B-1----:R-:W-:Y:S05]  /*2a830*/  @!P0 BRA `(.L_x_4552) ;  /* 0xfffffffc00f08947 */ /* 0x002fea000383ffff */
[----:B------:R-:W-:Y:S05]  /*2a840*/  BRA `(.L_x_4666) ;  /* 0xffffffd000707947 */ /* 0x000fea000383ffff */
.L_x_4560:
[----:B0-----:R0:W1:Y:S02]  /*2a850*/  SYNCS.PHASECHK.TRANS64.TRYWAIT P0, [R3+URZ+0x30860], R2 ;  /* 0x03086002030075a7 */ /* 0x001064000800017f */
[----:B-1----:R-:W-:Y:S05]  /*2a860*/  @!P0 NANOSLEEP.SYNCS 0x989680 ;  /* 0x009896800000895d */ /* 0x002fea0003900000 */
[----:B------:R-:W1:Y:S02]  /*2a870*/  @!P0 SYNCS.PHASECHK.TRANS64 P0, [R3+URZ+0x30860], R2 ;  /* 0x03086002030085a7 */ /* 0x000e64000800007f */
[----:B-1----:R-:W-:Y:S05]  /*2a880*/  @!P0 BRA `(.L_x_4560) ;  /* 0xfffffffc00f08947 */ /* 0x002fea000383ffff */
[----:B------:R-:W-:Y:S05]  /*2a890*/  BRA `(.L_x_4667) ;  /* 0xffffffd4009c7947 */ /* 0x000fea000383ffff */
.L_x_4563:
[----:B---3--:R-:W3:Y:S01]  /*2a8a0*/  LDL R0, [R1] ;  /* 0x0000000001007983 */ /* 0x008ee20000100800 */
[----:B------:R-:W-:Y:S01]  /*2a8b0*/  BSSY B0, `(.L_x_4668) ;  /* 0x0000008000007945 */ /* 0x000fe20003800000 */
[----:B------:R-:W-:Y:S01]  /*2a8c0*/  IMAD.MOV.U32 R12, RZ, RZ, RZ ;  /* 0x000000ffff0c7224 */ /* 0x000fe200078e00ff */
[----:B------:R-:W-:Y:S01]  /*2a8d0*/  MOV R15, 0xffffffff ;  /* 0xffffffff000f7802 */ /* 0x000fe20000000f00 */
[----:B------:R-:W-:Y:S01]  /*2a8e0*/  IMAD.MOV.U32 R11, RZ, RZ, 0x1f ;  /* 0x0000001fff0b7424 */ /* 0x000fe200078e00ff */
[----:B---3--:R-:W-:-:S07]  /*2a8f0*/  MOV R13, R0 ;  /* 0x00000000000d7202 */ /* 0x008fce0000000f00 */
[----:B012---:R-:W-:Y:S05]  /*2a900*/  WARPSYNC.COLLECTIVE R15, `(.L_x_4669) ;  /* 0x000000000f087348 */ /* 0x007fea0003c00000 */
[----:B------:R3:W4:Y:S02]  /*2a910*/  SHFL.IDX P6, R14, R13, R12, R11 ;  /* 0x0000000c0d0e7389 */ /* 0x00072400000c000b */
[----:B01234-:R-:W-:Y:S01]  /*2a920*/  ENDCOLLECTIVE ;  /* 0x000000000000791b */ /* 0x01ffe20003800000 */
.L_x_4669:
[----:B------:R-:W-:Y:S05]  /*2a930*/  BSYNC B0 ;  /* 0x0000000000007941 */ /* 0x000fea0003800000 */
.L_x_4668:
        /* <DEDUP_REMOVED lines=8> */
.L_x_4670:
[----:B------:R-:W-:Y:S01]  /*2a9c0*/  MOV R7, R14 ;  /* 0x0000000e00077202 */ /* 0x000fe20000000f00 */
[----:B------:R-:W-:Y:S06]  /*2a9d0*/  BRA `(.L_x_4671) ;  /* 0xffffffd8002c7947 */ /* 0x000fec000383ffff */
.L_x_4566:
[----:B------:R-:W-:Y:S01]  /*2a9e0*/  BSSY B0, `(.L_x_4672) ;  /* 0x0000008000007945 */ /* 0x000fe20003800000 */
[----:B-----5:R-:W-:Y:S01]  /*2a9f0*/  IMAD.MOV.U32 R13, RZ, RZ, R4 ;  /* 0x000000ffff0d7224 */ /* 0x020fe200078e0004 */
[----:B------:R-:W-:Y:S01]  /*2aa00*/  MOV R11, RZ ;  /* 0x000000ff000b7202 */ /* 0x000fe20000000f00 */
[----:B------:R-:W-:Y:S02]  /*2aa10*/  IMAD.MOV.U32 R12, RZ, RZ, 0x1 ;  /* 0x00000001ff0c7424 */ /* 0x000fe400078e00ff */
[----:B------:R-:W-:-:S07]  /*2aa20*/  IMAD.MOV.U32 R15, RZ, RZ, -0x1 ;  /* 0xffffffffff0f7424 */ /* 0x000fce00078e00ff */
[----:B012-4-:R-:W-:Y:S05]  /*2aa30*/  WARPSYNC.COLLECTIVE R15, `(.L_x_4673) ;  /* 0x000000000f087348 */ /* 0x017fea0003c00000 */
[----:B------:R3:W0:Y:S02]  /*2aa40*/  SHFL.UP P6, R14, R13, R12, R11 ;  /* 0x0400000c0d0e7389 */ /* 0x00062400000c000b */
[----:B01234-:R-:W-:Y:S01]  /*2aa50*/  ENDCOLLECTIVE ;  /* 0x000000000000791b */ /* 0x01ffe20003800000 */
.L_x_4673:
[----:B------:R-:W-:Y:S05]  /*2aa60*/  BSYNC B0 ;  /* 0x0000000000007941 */ /* 0x000fea0003800000 */
.L_x_4672:
[----:B------:R-:W-:Y:S01]  /*2aa70*/  ISETP.NE.AND P0, PT, R10, RZ, PT ;  /* 0x000000ff0a00720c */ /* 0x000fe20003f05270 */
        /* <DEDUP_REMOVED lines=9> */
.L_x_4674:
        /* <DEDUP_REMOVED lines=8> */
.L_x_4675:
        /* <DEDUP_REMOVED lines=8> */
.L_x_4676:
        /* <DEDUP_REMOVED lines=8> */
.L_x_4677:
        /* <DEDUP_REMOVED lines=8> */
.L_x_4678:
[----:B------:R-:W-:Y:S05]  /*2ad10*/  BRA `(.L_x_4679) ;  /* 0xffffffd400f87947 */ /* 0x000fea000383ffff */
.L_x_4571:
        /* <DEDUP_REMOVED lines=8> */
.L_x_4681:
[----:B------:R-:W-:Y:S05]  /*2ada0*/  BSYNC B0 ;  /* 0x0000000000007941 */ /* 0x000fea0003800000 */
.L_x_4680:
        /* <DEDUP_REMOVED lines=10> */
.L_x_4682:
        /* <DEDUP_REMOVED lines=8> */
.L_x_4683:
        /* <DEDUP_REMOVED lines=8> */
.L_x_4684:
        /* <DEDUP_REMOVED lines=8> */
.L_x_4685:
        /* <DEDUP_REMOVED lines=8> */
.L_x_4686:
[----:B------:R-:W-:Y:S05]  /*2b050*/  BRA `(.L_x_4687) ;  /* 0xffffffd400ec7947 */ /* 0x000fea000383ffff */
.L_x_4573:
[----:B------:R-:W-:Y:S01]  /*2b060*/  BSSY B0, `(.L_x_4688) ;  /* 0x0000006000007945 */ /* 0x000fe20003800000 */
[----:B------:R-:W-:Y:S01]  /*2b070*/  PLOP3.LUT P6, PT, P6, PT, PT, 0x8, 0x0 ;  /* 0x000000000000781c */ /* 0x000fe200037ce170 */
[----:B------:R-:W-:-:S12]  /*2b080*/  IMAD.MOV.U32 R15, RZ, RZ, -0x1 ;  /* 0xffffffffff0f7424 */ /* 0x000fd800078e00ff */
[----:B01----:R-:W-:Y:S05]  /*2b090*/  WARPSYNC.COLLECTIVE R15, `(.L_x_4689) ;  /* 0x000000000f087348 */ /* 0x003fea0003c00000 */
[----:B------:R-:W-:Y:S01]  /*2b0a0*/  VOTE.ANY R14, PT, P6 ;  /* 0x00000000000e7806 */ /* 0x000fe200030e0100 */
[----:B01----:R-:W-:Y:S06]  /*2b0b0*/  ENDCOLLECTIVE ;  /* 0x000000000000791b */ /* 0x003fec0003800000 */
.L_x_4689:
[----:B------:R-:W-:Y:S05]  /*2b0c0*/  BSYNC B0 ;  /* 0x0000000000007941 */ /* 0x000fea0003800000 */
.L_x_4688:
        /* <DEDUP_REMOVED lines=9> */
.L_x_4690:
[----:B------:R-:W-:Y:S01]  /*2b160*/  IMAD.MOV.U32 R4, RZ, RZ, R14 ;  /* 0x000000ffff047224 */ /* 0x000fe200078e000e */
[----:B------:R-:W-:Y:S06]  /*2b170*/  BRA `(.L_x_4691) ;  /* 0xffffffd400dc7947 */ /* 0x000fec000383ffff */
.L_x_4575:
[----:B------:R-:W-:Y:S01]  /*2b180*/  BSSY B0, `(.L_x_4692) ;  /* 0x0000007000007945 */ /* 0x000fe20003800000 */
[----:B------:R-:W-:Y:S01]  /*2b190*/  IMAD.MOV.U32 R13, RZ, RZ, R2 ;  /* 0x000000ffff0d7224 */ /* 0x000fe200078e0002 */
[----:B------:R-:W-:Y:S01]  /*2b1a0*/  MOV R11, 0x1f ;  /* 0x0000001f000b7802 */ /* 0x000fe20000000f00 */
[----:B------:R-:W-:-:S07]  /*2b1b0*/  IMAD.MOV.U32 R15, RZ, RZ, -0x1 ;  /* 0xffffffffff0f7424 */ /* 0x000fce00078e00ff */
[----:B0123--:R-:W-:Y:S05]  /*2b1c0*/  WARPSYNC.COLLECTIVE R15, `(.L_x_4693) ;  /* 0x000000000f087348 */ /* 0x00ffea0003c00000 */
[----:B------:R4:W0:Y:S02]  /*2b1d0*/  SHFL.IDX P6, R14, R13, R12, R11 ;  /* 0x0000000c0d0e7389 */ /* 0x00082400000c000b */
[----:B01234-:R-:W-:Y:S01]  /*2b1e0*/  ENDCOLLECTIVE ;  /* 0x000000000000791b */ /* 0x01ffe20003800000 */
.L_x_4693:
[----:B------:R-:W-:Y:S05]  /*2b1f0*/  BSYNC B0 ;  /* 0x0000000000007941 */ /* 0x000fea0003800000 */
.L_x_4692:
[----:B------:R-:W-:Y:S01]  /*2b200*/  IMAD.MOV.U32 R9, RZ, RZ, R14 ;  /* 0x000000ffff097224 */ /* 0x000fe200078e000e */
[----:B------:R-:W-:Y:S06]  /*2b210*/  BRA `(.L_x_4574) ;  /* 0xffffffd400d07947 */ /* 0x000fec000383ffff */
.L_x_4579:
[----:B0-----:R0:W1:Y:S02]  /*2b220*/  SYNCS.PHASECHK.TRANS64.TRYWAIT P0, [R0+URZ+0x30820], R3 ;  /* 0x03082003000075a7 */ /* 0x001064000800017f */
[----:B-1----:R-:W-:Y:S05]  /*2b230*/  @!P0 NANOSLEEP.SYNCS 0x989680 ;  /* 0x009896800000895d */ /* 0x002fea0003900000 */
[----:B------:R-:W1:Y:S02]  /*2b240*/  @!P0 SYNCS.PHASECHK.TRANS64 P0, [R0+URZ+0x30820], R3 ;  /* 0x03082003000085a7 */ /* 0x000e64000800007f */
[----:B-1----:R-:W-:Y:S05]  /*2b250*/  @!P0 BRA `(.L_x_4579) ;  /* 0xfffffffc00f08947 */ /* 0x002fea000383ffff */
[----:B------:R-:W-:Y:S05]  /*2b260*/  BRA `(.L_x_4694) ;  /* 0xffffffdc00747947 */ /* 0x000fea000383ffff */
.L_x_4580:
[----:B------:R-:W1:Y:S01]  /*2b270*/  S2R R2, SR_TID.X ;  /* 0x0000000000027919 */ /* 0x000e620000002100 */
[----:B------:R-:W-:Y:S01]  /*2b280*/  BSSY B0, `(.L_x_4695) ;  /* 0x000000a000007945 */ /* 0x000fe20003800000 */
[----:B------:R-:W-:Y:S01]  /*2b290*/  IMAD.MOV.U32 R12, RZ, RZ, RZ ;  /* 0x000000ffff0c7224 */ /* 0x000fe200078e00ff */
[----:B------:R-:W-:Y:S01]  /*2b2a0*/  MOV R15, 0xffffffff ;  /* 0xffffffff000f7802 */ /* 0x000fe20000000f00 */
[----:B------:R-:W-:Y:S01]  /*2b2b0*/  IMAD.MOV.U32 R11, RZ, RZ, 0x1f ;  /* 0x0000001fff0b7424 */ /* 0x000fe200078e00ff */
[----:B-1----:R-:W-:-:S04]  /*2b2c0*/  SHF.R.U32.HI R2, RZ, 0x5, R2 ;  /* 0x00000005ff027819 */ /* 0x002fc80000011602 */
[----:B------:R-:W-:-:S04]  /*2b2d0*/  LOP3.LUT R2, R2, 0x3, RZ, 0xc0, !PT ;  /* 0x0000000302027812 */ /* 0x000fc800078ec0ff */
[----:B------:R-:W-:-:S07]  /*2b2e0*/  MOV R13, R2 ;  /* 0x00000002000d7202 */ /* 0x000fce0000000f00 */
[----:B0-----:R-:W-:Y:S05]  /*2b2f0*/  WARPSYNC.COLLECTIVE R15, `(.L_x_4696) ;  /* 0x000000000f087348 */ /* 0x001fea0003c00000 */
[----:B------:R1:W2:Y:S02]  /*2b300*/  SHFL.IDX P6, R14, R13, R12, R11 ;  /* 0x0000000c0d0e7389 */ /* 0x0002a400000c000b */
[----:B012---:R-:W-:Y:S01]  /*2b310*/  ENDCOLLECTIVE ;  /* 0x000000000000791b */ /* 0x007fe20003800000 */
.L_x_4696:
[----:B------:R-:W-:Y:S05]  /*2b320*/  BSYNC B0 ;  /* 0x0000000000007941 */ /* 0x000fea0003800000 */
.L_x_4695:
[----:B------:R-:W-:Y:S05]  /*2b330*/  BRA `(.L_x_4697) ;  /* 0xffffffdc005c7947 */ /* 0x000fea000383ffff */
.L_x_4581:
[----:B------:R-:W-:Y:S01]  /*2b340*/  BSSY B0, `(.L_x_4698) ;  /* 0x0000006000007945 */ /* 0x000fe20003800000 */
[----:B------:R-:W-:-:S07]  /*2b350*/  IMAD.MOV.U32 R15, RZ, RZ, -0x1 ;  /* 0xffffffffff0f7424 */ /* 0x000fce00078e00ff */
[----:B01----:R-:W-:Y:S05]  /*2b360*/  WARPSYNC.COLLECTIVE R15, `(.L_x_4699) ;  /* 0x000000000f0c7348 */ /* 0x003fea0003c00000 */
[----:B------:R-:W-:Y:S02]  /*2b370*/  ELECT P6, UR62, PT ;  /* 0x00000000003e782f */ /* 0x000fe400038c0000 */
[----:B------:R-:W-:Y:S01]  /*2b380*/  MOV R14, UR62 ;  /* 0x0000003e000e7c02 */ /* 0x000fe20008000f00 */
[----:B01----:R-:W-:Y:S10]  /*2b390*/  ENDCOLLECTIVE ;  /* 0x000000000000791b */ /* 0x003ff40003800000 */
.L_x_4699:
[----:B------:R-:W-:Y:S05]  /*2b3a0*/  BSYNC B0 ;  /* 0x0000000000007941 */ /* 0x000fea0003800000 */
.L_x_4698:
[----:B------:R-:W-:Y:S05]  /*2b3b0*/  BRA `(.L_x_4700) ;  /* 0xffffffdc00507947 */ /* 0x000fea000383ffff */
.L_x_4583:
[----:B0-----:R0:W1:Y:S02]  /*2b3c0*/  SYNCS.PHASECHK.TRANS64.TRYWAIT P0, [R6+URZ], R5 ;  /* 0x00000005060075a7 */ /* 0x001064000800017f */
[----:B-1----:R-:W-:Y:S05]  /*2b3d0*/  @!P0 NANOSLEEP.SYNCS 0x989680 ;  /* 0x009896800000895d */ /* 0x002fea0003900000 */
[----:B------:R-:W1:Y:S02]  /*2b3e0*/  @!P0 SYNCS.PHASECHK.TRANS64 P0, [R6+URZ], R5 ;  /* 0x00000005060085a7 */ /* 0x000e64000800007f */
[----:B-1----:R-:W-:Y:S05]  /*2b3f0*/  @!P0 BRA `(.L_x_4583) ;  /* 0xfffffffc00f08947 */ /* 0x002fea000383ffff */
[----:B------:R-:W-:Y:S05]  /*2b400*/  BRA `(.L_x_4701) ;  /* 0xffffffdc00847947 */ /* 0x000fea000383ffff */
.L_x_4584:
[----:B-1----:R1:W2:Y:S02]  /*2b410*/  SYNCS.PHASECHK.TRANS64.TRYWAIT P0, [R7+URZ], R2 ;  /* 0x00000002070075a7 */ /* 0x0022a4000800017f */
[----:B--2---:R-:W-:Y:S05]  /*2b420*/  @!P0 NANOSLEEP.SYNCS 0x989680 ;  /* 0x009896800000895d */ /* 0x004fea0003900000 */
[----:B------:R-:W2:Y:S02]  /*2b430*/  @!P0 SYNCS.PHASECHK.TRANS64 P0, [R7+URZ], R2 ;  /* 0x00000002070085a7 */ /* 0x000ea4000800007f */
[----:B--2---:R-:W-:Y:S05]  /*2b440*/  @!P0 BRA `(.L_x_4584) ;  /* 0xfffffffc00f08947 */ /* 0x004fea000383ffff */
[----:B------:R-:W-:Y:S05]  /*2b450*/  BRA `(.L_x_4702) ;  /* 0xffffffdc00787947 */ /* 0x000fea000383ffff */
.L_x_4586:
[----:B--2---:R2:W3:Y:S02]  /*2b460*/  SYNCS.PHASECHK.TRANS64.TRYWAIT P0, [R4+URZ], R5 ;  /* 0x00000005040075a7 */ /* 0x0044e4000800017f */
[----:B---3--:R-:W-:Y:S05]  /*2b470*/  @!P0 NANOSLEEP.SYNCS 0x989680 ;  /* 0x009896800000895d */ /* 0x008fea0003900000 */
[----:B------:R-:W3:Y:S02]  /*2b480*/  @!P0 SYNCS.PHASECHK.TRANS64 P0, [R4+URZ], R5 ;  /* 0x00000005040085a7 */ /* 0x000ee4000800007f */
[----:B---3--:R-:W-:Y:S05]  /*2b490*/  @!P0 BRA `(.L_x_4586) ;  /* 0xfffffffc00f08947 */ /* 0x008fea000383ffff */
[----:B------:R-:W-:Y:S05]  /*2b4a0*/  BRA `(.L_x_4703) ;  /* 0xffffffdc007c7947 */ /* 0x000fea000383ffff */
.L_x_4704:
        /* <DEDUP_REMOVED lines=13> */
.L_x_12762:


//--------------------- .text._ZN7cutlass13device_kernelIN5flash11enable_sm90INS1_16FlashAttnFwdSm90INS1_25CollectiveMainloopFwdSm90ILi2EN4cute5tupleIJNS5_1CILi1EEES8_S8_EEENS6_IJNS7_ILi128EEENS7_ILi112EEENS7_ILi192EEEEEELi192ENS_6half_tEfNS_4arch4Sm90ELb1ELb0ELb1ELb0ELb0ELb0ELb0ELb1ELb1ELb0ELb0ELb0EEENS1_21CollectiveEpilogueFwdINS6_IJSA_SC_SB_EEES9_SE_SG_Li256ELb0ELb0ELb0ELb0EEENS1_30DynamicPersistentTileSchedulerILi256ELi32ELb0ELb0ELb1EEEEEEEEEvNT_6ParamsE --------------------------
	.section	.text._ZN7cutlass13device_kernelIN5flash11enable_sm90INS1_16FlashAttnFwdSm90INS1_25CollectiveMainloopFwdSm90ILi2EN4cute5tupleIJNS5_1CILi1EEES8_S8_EEENS6_IJNS7_ILi128EEENS7_ILi112EEENS7_ILi192EEEEEELi192ENS_6half_tEfNS_4arch4Sm90ELb1ELb0ELb1ELb0ELb0ELb0ELb0ELb1ELb1ELb0ELb0ELb0EEENS1_21CollectiveEpilogueFwdINS6_IJSA_SC_SB_EEES9_SE_SG_Li256ELb0ELb0ELb0ELb0EEENS1_30DynamicPersistentTileSchedulerILi256ELi32ELb0ELb0ELb1EEEEEEEEEvNT_6ParamsE,"ax",@progbits
	.align	128
.text._ZN7cutlass13device_kernelIN5flash11enable_sm90INS1_16FlashAttnFwdSm90INS1_25CollectiveMainloopFwdSm90ILi2EN4cute5tupleIJNS5_1CILi1EEES8_S8_EEENS6_IJNS7_ILi128EEENS7_ILi112EEENS7_ILi192EEEEEELi192ENS_6half_tEfNS_4arch4Sm90ELb1ELb0ELb1ELb0ELb0ELb0ELb0ELb1ELb1ELb0ELb0ELb0EEENS1_21CollectiveEpilogueFwdINS6_IJSA_SC_SB_EEES9_SE_SG_Li256ELb0ELb0ELb0ELb0EEENS1_30DynamicPersistentTileSchedulerILi256ELi32ELb0ELb0ELb1EEEEEEEEEvNT_6ParamsE:
        .type           _ZN7cutlass13device_kernelIN5flash11enable_sm90INS1_16FlashAttnFwdSm90INS1_25CollectiveMainloopFwdSm90ILi2EN4cute5tupleIJNS5_1CILi1EEES8_S8_EEENS6_IJNS7_ILi128EEENS7_ILi112EEENS7_ILi192EEEEEELi192ENS_6half_tEfNS_4arch4Sm90ELb1ELb0ELb1ELb0ELb0ELb0ELb0ELb1ELb1ELb0ELb0ELb0EEENS1_21CollectiveEpilogueFwdINS6_IJSA_SC_SB_EEES9_SE_SG_Li256ELb0ELb0ELb0ELb0EEENS1_30DynamicPersistentTileSchedulerILi256ELi32ELb0ELb0ELb1EEEEEEEEEvNT_6ParamsE,@function
        .size           _ZN7cutlass13device_kernelIN5flash11enable_sm90INS1_16FlashAttnFwdSm90INS1_25CollectiveMainloopFwdSm90ILi2EN4cute5tupleIJNS5_1CILi1EEES8_S8_EEENS6_IJNS7_ILi128EEENS7_ILi112EEENS7_ILi192EEEEEELi192ENS_6half_tEfNS_4arch4Sm90ELb1ELb0ELb1ELb0ELb0ELb0ELb0ELb1ELb1ELb0ELb0ELb0EEENS1_21CollectiveEpilogueFwdINS6_IJSA_SC_SB_EEES9_SE_SG_Li256ELb0ELb0ELb0ELb0EEENS1_30DynamicPersistentTileSchedulerILi256ELi32ELb0ELb0ELb1EEEEEEEEEvNT_6ParamsE,(.L_x_12763 - _ZN7cutlass13device_kernelIN5flash11enable_sm90INS1_16FlashAttnFwdSm90INS1_25CollectiveMainloopFwdSm90ILi2EN4cute5tupleIJNS5_1CILi1EEES8_S8_EEENS6_IJNS7_ILi128EEENS7_ILi112EEENS7_ILi192EEEEEELi192ENS_6half_tEfNS_4arch4Sm90ELb1ELb0ELb1ELb0ELb0ELb0ELb0ELb1ELb1ELb0ELb0ELb0EEENS1_21CollectiveEpilogueFwdINS6_IJSA_SC_SB_EEES9_SE_SG_Li256ELb0ELb0ELb0ELb0EEENS1_30DynamicPersistentTileSchedulerILi256ELi32ELb0ELb0ELb1EEEEEEEEEvNT_6ParamsE)
        .other          _ZN7cutlass13device_kernelIN5flash11enable_sm90INS1_16FlashAttnFwdSm90INS1_25CollectiveMainloopFwdSm90ILi2EN4cute5tupleIJNS5_1CILi1EEES8_S8_EEENS6_IJNS7_ILi128EEENS7_ILi112EEENS7_ILi192EEEEEELi192ENS_6half_tEfNS_4arch4Sm90ELb1ELb0ELb1ELb0ELb0ELb0ELb0ELb1ELb1ELb0ELb0ELb0EEENS1_21CollectiveEpilogueFwdINS6_IJSA_SC_SB_EEES9_SE_SG_Li256ELb0ELb0ELb0ELb0EEENS1_30DynamicPersistentTileSchedulerILi256ELi32ELb0ELb0ELb1EEEEEEEEEvNT_6ParamsE,@"STO_CUDA_ENTRY STV_DEFAULT"
_ZN7cutlass13device_kernelIN5flash11enable_sm90INS1_16FlashAttnFwdSm90INS1_25CollectiveMainloopFwdSm90ILi2EN4cute5tupleIJNS5_1CILi1EEES8_S8_EEENS6_IJNS7_ILi128EEENS7_ILi112EEENS7_ILi192EEEEEELi192ENS_6half_tEfNS_4arch4Sm90ELb1ELb0ELb1ELb0ELb0ELb0ELb0ELb1ELb1ELb0ELb0ELb0EEENS1_21CollectiveEpilogueFwdINS6_IJSA_SC_SB_EEES9_SE_SG_Li256ELb0ELb0ELb0ELb0EEENS1_30DynamicPersistentTileSchedulerILi256ELi32ELb0ELb0ELb1EEEEEEEEEvNT_6ParamsE:
        /* <DEDUP_REMOVED lines=23> */
.L_x_4706:
[----:B------:R-:W-:Y:S05]  /*0170*/  BSYNC B0 ;  /* 0x0000000000007941 */ /* 0x000fea0003800000 */
.L_x_4705:
        /* <DEDUP_REMOVED lines=36> */
.L_x_4707:
        /* <DEDUP_REMOVED lines=22> */
.L_x_4708:
        /* <DEDUP_REMOVED lines=18> */
.L_x_4709:
        /* <DEDUP_REMOVED lines=22> */
.L_x_4710:
        /* <DEDUP_REMOVED lines=22> */
.L_x_4711:
[----:B-1----:R-:W-:Y:S01]  /*0900*/  ISETP.NE.AND P0, PT, R2, RZ, PT ;  /* 0x000000ff0200720c */ /* 0x002fe20003f05270 */
[----:B------:R-:W-:Y:S01]  /*0910*/  IMAD.MOV.U32 R2, RZ, RZ, 0x1 ;  /* 0x00000001ff027424 */ /* 0x000fe200078e00ff */
[----:B------:R-:W-:-:S04]  /*0920*/  NOP ;  /* 0x0000000000007918 */ /* 0x000fc80000000000 */
[----:B------:R-:W-:-:S05]  /*0930*/  SEL R2, R2, 0x2, !P0 ;  /* 0x0000000202027807 */ /* 0x000fca0004000000 */
[----:B------:R1:W-:Y:S01]  /*0940*/  STL [R1+0x8], R2 ;  /* 0x0000080201007387 */ /* 0x0003e20000100800 */
[----:B---34-:R-:W-:Y:S06]  /*0950*/  BAR.SYNC.DEFER_BLOCKING 0x0 ;  /* 0x0000000000007b1d */ /* 0x018fec0000010000 */
[----:B------:R-:W-:Y:S05]  /*0960*/  @!P0 BRA `(.L_x_4712) ;  /* 0x00000114009c8947 */ /* 0x000fea0003800000 */
.L_x_4713:
[----:B------:R-:W-:-:S08]  /*0970*/  NOP ;  /* 0x0000000000007918 */ /* 0x000fd00000000000 */
[----:B------:R-:W3:Y:S02]  /*0980*/  USETMAXREG.TRY_ALLOC.CTAPOOL UP0, 0xf0 ;  /* 0x000000f0000079c8 */ /* 0x000ee40008000600 */
[----:B---3--:R-:W-:-:S13]  /*0990*/  PLOP3.LUT P0, PT, PT, PT, UP0, 0x80, 0x0 ;  /* 0x000000000000781c */ /* 0x008fda0003f0f008 */
[----:B------:R-:W-:Y:S05]  /*09a0*/  @!P0 BRA `(.L_x_4713) ;  /* 0xfffffffc00f08947 */ /* 0x000fea000383ffff */
[----:B--2---:R-:W2:Y:S08]  /*09b0*/  S2UR UR7, SR_CTAID.X ;  /* 0x00000000000779c3 */ /* 0x004eb00000002500 */
[----:B------:R-:W-:Y:S08]  /*09c0*/  BAR.ARV 0x4, 0x120 ;  /* 0x0104800000007b1d */ /* 0x000ff00000002000 */
[----:B------:R-:W2:Y:S08]  /*09d0*/  LDC R0, c[0x0][0xda8] ;  /* 0x00036a00ff007b82 */ /* 0x000eb00000000800 */
[----:B------:R-:W-:Y:S06]  /*09e0*/  BAR.ARV 0x8, 0x120 ;  /* 0x0204800000007b1d */ /* 0x000fec0000002000 */
        /* <DEDUP_REMOVED lines=8> */
[CC--:B------:R-:W-:Y:S02]  /*0a70*/  LEA.HI R5, R3.reuse, R214.reuse, RZ, 0x7 ;  /* 0x000000d603057211 */ /* 0x0c0fe400078f38ff */
[-C--:B------:R-:W-:Y:S02]  /*0a80*/  LEA.HI R0, R3, R214.reuse, RZ, 0x4 ;  /* 0x000000d603007211 */ /* 0x080fe400078f20ff */
[----:B------:R-:W-:Y:S02]  /*0a90*/  LOP3.LUT R211, R5, 0xffffff80, RZ, 0xc0, !PT ;  /* 0xffffff8005d37812 */ /* 0x000fe400078ec0ff */
[----:B------:R-:W-:Y:S02]  /*0aa0*/  SHF.R.S32.HI R9, RZ, 0x4, R0 ;  /* 0x00000004ff097819 */ /* 0x000fe40000011400 */
[----:B------:R-:W-:Y:S01]  /*0ab0*/  LEA.HI R213, R3, R214, RZ, 0x5 ;  /* 0x000000d603d57211 */ /* 0x000fe200078f28ff */
[----:B------:R-:W-:Y:S01]  /*0ac0*/  IMAD.IADD R211, R214, 0x1, -R211 ;  /* 0x00000001d6d37824 */ /* 0x000fe200078e0ad3 */
[----:B------:R-:W-:-:S02]  /*0ad0*/  LEA.HI R2, R0, R9, RZ, 0x1 ;  /* 0x0000000900027211 */ /* 0x000fc400078f08ff */
[----:B------:R-:W-:Y:S02]  /*0ae0*/  LOP3.LUT R7, R0, 0x3fffff0, RZ, 0xc0, !PT ;  /* 0x03fffff000077812 */ /* 0x000fe400078ec0ff */
[----:B------:R-:W-:Y:S02]  /*0af0*/  SHF.R.S32.HI R4, RZ, 0x1f, R211 ;  /* 0x0000001fff047819 */ /* 0x000fe400000114d3 */
[----:B------:R-:W-:Y:S01]  /*0b00*/  LOP3.LUT R2, R2, 0x1ffffffe, RZ, 0xc0, !PT ;  /* 0x1ffffffe02027812 */ /* 0x000fe200078ec0ff */
[----:B------:R-:W-:Y:S01]  /*0b10*/  IMAD.IADD R0, R214, 0x1, -R7 ;  /* 0x00000001d6007824 */ /* 0x000fe200078e0a07 */
[----:B------:R-:W-:Y:S01]  /*0b20*/  SHF.R.S32.HI R213, RZ, 0x5, R213 ;  /* 0x00000005ffd57819 */ /* 0x000fe200000114d5 */
[----:B------:R-:W-:Y:S01]  /*0b30*/  UMOV UR61, 0x400 ;  /* 0x00000400003d7882 */ /* 0x000fe20000000000 */
[----:B------:R-:W-:Y:S02]  /*0b40*/  LEA.HI R6, R4, R211, RZ, 0x2 ;  /* 0x000000d304067211 */ /* 0x000fe400078f10ff */
[----:B------:R-:W-:Y:S01]  /*0b50*/  IADD3 R2, R9, -R2, RZ ;  /* 0x8000000209027210 */ /* 0x000fe20007ffe0ff */
[----:B------:R-:W-:Y:S01]  /*0b60*/  IMAD R7, R213, 0x10, R0 ;  /* 0x00000010d5077824 */ /* 0x000fe200078e0200 */
[----:B------:R-:W-:Y:S01]  /*0b70*/  SHF.R.S32.HI R212, RZ, 0x7, R5 ;  /* 0x00000007ffd47819 */ /* 0x000fe20000011405 */
[----:B---3--:R-:W-:Y:S01]  /*0b80*/  ULEA UR61, UR4, UR61, 0x18 ;  /* 0x0000003d043d7291 */ /* 0x008fe2000f8ec03f */
[----:B------:R-:W-:Y:S01]  /*0b90*/  SHF.R.S32.HI R8, RZ, 0x2, R6 ;  /* 0x00000002ff087819 */ /* 0x000fe20000011406 */
[----:B------:R-:W-:Y:S01]  /*0ba0*/  IMAD R2, R7, 0x8, R2 ;  /* 0x0000000807027824 */ /* 0x000fe200078e0202 */
[----:B------:R-:W-:-:S02]  /*0bb0*/  SHF.R.S32.HI R11, RZ, 0x1f, R6 ;  /* 0x0000001fff0b7819 */ /* 0x000fc40000011406 */
[----:B------:R-:W-:Y:S02]  /*0bc0*/  LEA.HI R5, R5, R212, RZ, 0x1 ;  /* 0x000000d405057211 */ /* 0x000fe400078f08ff */
[----:B------:R-:W-:Y:S01]  /*0bd0*/  LEA.HI R11, R11, R8, RZ, 0x3 ;  /* 0x000000080b0b7211 */ /* 0x000fe200078f18ff */
[----:B------:R-:W-:Y:S01]  /*0be0*/  UMOV UR4, UR61 ;  /* 0x0000003d00047c82 */ /* 0x000fe20008000000 */
[----:B----4-:R-:W-:Y:S01]  /*0bf0*/  UMOV UR5, UR6 ;  /* 0x0000000600057c82 */ /* 0x010fe20008000000 */
[----:B------:R-:W-:Y:S01]  /*0c00*/  LOP3.LUT R7, R5, 0x3fffffe, RZ, 0xc0, !PT ;  /* 0x03fffffe05077812 */ /* 0x000fe200078ec0ff */
[----:B------:R-:W-:Y:S01]  /*0c10*/  IMAD.U32 R18, RZ, RZ, UR4 ;  /* 0x00000004ff127e24 */ /* 0x000fe2000f8e00ff */
[----:B------:R-:W-:Y:S01]  /*0c20*/  SHF.L.U32 R5, R2, 0x3, RZ ;  /* 0x0000000302057819 */ /* 0x000fe200000006ff */
[----:B------:R-:W-:Y:S01]  /*0c30*/  IMAD.U32 R19, RZ, RZ, UR5 ;  /* 0x00000005ff137e24 */ /* 0x000fe2000f8e00ff */
[----:B------:R-:W-:Y:S02]  /*0c40*/  LOP3.LUT R11, R11, 0xfffffff8, RZ, 0xc0, !PT ;  /* 0xfffffff80b0b7812 */ /* 0x000fe400078ec0ff */
[----:B------:R-:W-:-:S02]  /*0c50*/  LEA.HI R4, R4, R211, RZ, 0x5 ;  /* 0x000000d304047211 */ /* 0x000fc400078f28ff */
[----:B------:R-:W-:Y:S01]  /*0c60*/  LEA.HI R3, R3, R214, RZ, 0x3 ;  /* 0x000000d603037211 */ /* 0x000fe200078f18ff */
[----:B------:R-:W-:Y:S01]  /*0c70*/  IMAD.WIDE R18, R5, 0x2, R18 ;  /* 0x0000000205127825 */ /* 0x000fe200078e0212 */
[----:B------:R-:W-:Y:S02]  /*0c80*/  IADD3 R11, R8, -R11, RZ ;  /* 0x8000000b080b7210 */ /* 0x000fe40007ffe0ff */
[----:B------:R-:W-:Y:S02]  /*0c90*/  SHF.R.S32.HI R4, RZ, 0x5, R4 ;  /* 0x00000005ff047819 */ /* 0x000fe40000011404 */
[----:B------:R-:W-:Y:S01]  /*0ca0*/  LOP3.LUT R5, R3, 0x1ffffff8, RZ, 0xc0, !PT ;  /* 0x1ffffff803057812 */ /* 0x000fe200078ec0ff */
[----:B------:R-:W-:Y:S01]  /*0cb0*/  IMAD.IADD R7, R212, 0x1, -R7 ;  /* 0x00000001d4077824 */ /* 0x000fe200078e0a07 */
[----:B------:R-:W-:Y:S01]  /*0cc0*/  LOP3.LUT R204, R6, 0x7ffffffc, RZ, 0xc0, !PT ;  /* 0x7ffffffc06cc7812 */ /* 0x000fe200078ec0ff */
[----:B------:R-:W-:Y:S02]  /*0cd0*/  IMAD R4, R4, 0x10, R11 ;  /* 0x0000001004047824 */ /* 0x000fe400078e020b */
[----:B------:R-:W-:Y:S01]  /*0ce0*/  IMAD.IADD R5, R214, 0x1, -R5 ;  /* 0x00000001d6057824 */ /* 0x000fe200078e0a05 */
[----:B------:R-:W-:Y:S01]  /*0cf0*/  UMOV UR5, URZ ;  /* 0x0000003f00057c82 */ /* 0x000fe20008000000 */
[----:B------:R-:W-:Y:S01]  /*0d00*/  IMAD.MOV.U32 R209, RZ, RZ, RZ ;  /* 0x000000ffffd17224 */ /* 0x000fe200078e00ff */
[----:B------:R-:W-:Y:S01]  /*0d10*/  LEA R205, R7, R4, 0x6 ;  /* 0x0000000407cd7211 */ /* 0x000fe200078e30ff */
[----:B------:R-:W-:Y:S01]  /*0d20*/  IMAD.IADD R204, R211, 0x1, -R204 ;  /* 0x00000001d3cc7824 */ /* 0x000fe200078e0acc */
[----:B------:R-:W-:Y:S01]  /*0d30*/  SHF.R.S32.HI R206, RZ, 0x3, R3 ;  /* 0x00000003ffce7819 */ /* 0x000fe20000011403 */
[----:B------:R-:W-:Y:S01]  /*0d40*/  IMAD.U32 R16, RZ, RZ, UR5 ;  /* 0x00000005ff107e24 */ /* 0x000fe2000f8e00ff */
[----:B------:R-:W-:Y:S01]  /*0d50*/  SHF.L.U32 R22, R5, 0x3, RZ ;  /* 0x0000000305167819 */ /* 0x000fe200000006ff */
[----:B------:R-:W-:Y:S01]  /*0d60*/  UMOV UR4, UR7 ;  /* 0x0000000700047c82 */ /* 0x000fe20008000000 */
[----:B------:R-:W-:Y:S01]  /*0d70*/  UMOV UR46, URZ ;  /* 0x0000003f002e7c82 */ /* 0x000fe20008000000 */
[----:B--2---:R-:W-:-:S07]  /*0d80*/  LOP3.LUT R17, R10, 0x1, RZ, 0xfc, !PT ;  /* 0x000000010a117812 */ /* 0x004fce00078efcff */
.L_x_4760:
        /* <DEDUP_REMOVED lines=11> */
[----:B---34-:R-:W-:Y:S05]  /*0e40*/  @!P0 BRA `(.L_x_4714) ;  /* 0x0000000000248947 */ /* 0x018fea0003800000 */
[----:B------:R-:W-:Y:S01]  /*0e50*/  ULDC UR6, c[0x0][0xddc] ;  /* 0x0003770000067ab9 */ /* 0x000fe20000000800 */
[----:B------:R-:W-:Y:S01]  /*0e60*/  UMOV UR9, UR7 ;  /* 0x0000000700097c82 */ /* 0x000fe20008000000 */
[----:B------:R-:W-:-:S11]  /*0e70*/  UISETP.NE.AND UP0, UPT, UR6, 0x1, UPT ;  /* 0x000000010600788c */ /* 0x000fd6000bf05270 */
[----:B------:R-:W-:Y:S02]  /*0e80*/  @UP0 ULDC.64 UR10, c[0x0][0xde0] ;  /* 0x00037800000a0ab9 */ /* 0x000fe40000000a00 */
[----:B------:R-:W-:-:S04]  /*0e90*/  UIMAD.WIDE.U32 UR4, UR7, UR10, URZ ;  /* 0x0000000a070472a5 */ /* 0x000fc8000f8e003f */
[----:B------:R-:W-:-:S04]  /*0ea0*/  @UP0 USHF.R.U32.HI UR9, URZ, UR11, UR5 ;  /* 0x0000000b3f090299 */ /* 0x000fc80008011605 */
[----:B------:R-:W-:Y:S02]  /*0eb0*/  UIMAD UR4, UR9, UR6, URZ ;  /* 0x00000006090472a4 */ /* 0x000fe4000f8e023f */
[----:B------:R-:W-:Y:S01]  /*0ec0*/  MOV R208, UR9 ;  /* 0x0000000900d07c02 */ /* 0x000fe20008000f00 */
[----:B------:R-:W-:Y:S09]  /*0ed0*/  BRA `(.L_x_4715) ;  /* 0x0000000000207947 */ /* 0x000ff20003800000 */
.L_x_4714:
        /* <DEDUP_REMOVED lines=8> */
.L_x_4715:
[----:B------:R-:W-:Y:S01]  /*0f60*/  R2UR UR5, R208 ;  /* 0x00000000d00572ca */ /* 0x000fe200000e0000 */
[----:B------:R-:W1:Y:S01]  /*0f70*/  LDC R82, c[0x0][0x2e0] ;  /* 0x0000b800ff527b82 */ /* 0x000e620000000800 */
[----:B------:R-:W-:Y:S01]  /*0f80*/  ULDC UR6, c[0x0][0xdac] ;  /* 0x00036b0000067ab9 */ /* 0x000fe20000000800 */
[----:B------:R-:W-:Y:S01]  /*0f90*/  ULDC.64 UR10, c[0x0][0x3f8] ;  /* 0x0000fe00000a7ab9 */ /* 0x000fe20000000a00 */
[----:B------:R-:W-:Y:S01]  /*0fa0*/  MOV R4, RZ ;  /* 0x000000ff00047202 */ /* 0x000fe20000000f00 */
[----:B------:R-:W-:Y:S01]  /*0fb0*/  UISETP.NE.U32.AND UP0, UPT, UR10, URZ, UPT ;  /* 0x0000003f0a00728c */ /* 0x000fe2000bf05070 */
[----:B------:R-:W-:Y:S01]  /*0fc0*/  IMAD.MOV.U32 R2, RZ, RZ, RZ ;  /* 0x000000ffff027224 */ /* 0x000fe200078e00ff */
[----:B------:R-:W-:Y:S01]  /*0fd0*/  ULDC UR43, c[0x0][0xdb8] ;  /* 0x00036e00002b7ab9 */ /* 0x000fe20000000800 */
[----:B------:R-:W-:Y:S01]  /*0fe0*/  UIADD3 UR4, UR7, -UR4, URZ ;  /* 0x8000000407047290 */ /* 0x000fe2000fffe03f */
[----:B------:R-:W2:Y:S01]  /*0ff0*/  LDC R5, c[0x0][0x288] ;  /* 0x0000a200ff057b82 */ /* 0x000ea20000000800 */
[----:B------:R-:W-:Y:S01]  /*1000*/  UISETP.NE.AND.EX UP0, UPT, UR11, URZ, UPT, UP0 ;  /* 0x0000003f0b00728c */ /* 0x000fe2000bf05300 */
[----:B------:R-:W-:Y:S01]  /*1010*/  PLOP3.LUT P0, PT, PT, PT, PT, 0x80, 0x0 ;  /* 0x000000000000781c */ /* 0x000fe20003f0f070 */
[----:B------:R-:W-:Y:S01]  /*1020*/  IMAD.MOV.U32 R0, RZ, RZ, RZ ;  /* 0x000000ffff007224 */ /* 0x000fe200078e00ff */
[----:B------:R-:W-:Y:S01]  /*1030*/  ULOP3.LUT UR5, URZ, UR5, URZ, 0x33, !UPT ;  /* 0x000000053f057292 */ /* 0x000fe2000f8e333f */
[----:B------:R-:W-:-:S02]  /*1040*/  CS2R R118, SRZ ;  /* 0x0000000000767805 */ /* 0x000fc4000001ff00 */
[----:B------:R-:W-:Y:S02]  /*1050*/  CS2R R116, SRZ ;  /* 0x0000000000747805 */ /* 0x000fe4000001ff00 */
[----:B------:R-:W-:Y:S01]  /*1060*/  CS2R R114, SRZ ;  /* 0x0000000000727805 */ /* 0x000fe2000001ff00 */
[----:B------:R-:W-:Y:S01]  /*1070*/  UIADD3 UR5, UR5, UR6, URZ ;  /* 0x0000000605057290 */ /* 0x000fe2000fffe03f */
[----:B------:R-:W-:Y:S02]  /*1080*/  CS2R R112, SRZ ;  /* 0x0000000000707805 */ /* 0x000fe4000001ff00 */
[----:B------:R-:W-:Y:S01]  /*1090*/  CS2R R110, SRZ ;  /* 0x00000000006e7805 */ /* 0x000fe2000001ff00 */
[----:B------:R-:W-:Y:S01]  /*10a0*/  ULDC UR6, c[0x0][0x404] ;  /* 0x0001010000067ab9 */ /* 0x000fe20000000800 */
[----:B------:R-:W-:Y:S01]  /*10b0*/  USHF.L.U32 UR42, UR5, 0x7, URZ ;  /* 0x00000007052a7899 */ /* 0x000fe2000800063f */
[----:B------:R-:W-:Y:S01]  /*10c0*/  CS2R R108, SRZ ;  /* 0x00000000006c7805 */ /* 0x000fe2000001ff00 */
[----:B------:R-:W-:Y:S01]  /*10d0*/  USEL UR5, UR6, 0x1, UP0 ;  /* 0x0000000106057887 */ /* 0x000fe20008000000 */
[----:B------:R-:W-:Y:S01]  /*10e0*/  CS2R R106, SRZ ;  /* 0x00000000006a7805 */ /* 0x000fe2000001ff00 */
[----:B------:R-:W-:Y:S01]  /*10f0*/  UISETP.NE.AND UP0, UPT, UR43, 0x1, UPT ;  /* 0x000000012b00788c */ /* 0x000fe2000bf05270 */
[----:B------:R-:W-:Y:S01]  /*1100*/  CS2R R104, SRZ ;  /* 0x0000000000687805 */ /* 0x000fe2000001ff00 */
[----:B------:R-:W-:Y:S01]  /*1110*/  IMAD.U32 R210, RZ, RZ, UR42 ;  /* 0x0000002affd27e24 */ /* 0x000fe2000f8e00ff */
[----:B------:R-:W-:Y:S01]  /*1120*/  CS2R R102, SRZ ;  /* 0x0000000000667805 */ /* 0x000fe2000001ff00 */
[----:B-1----:R-:W-:Y:S01]  /*1130*/  IMAD R82, R82, UR5, RZ ;  /* 0x0000000552527c24 */ /* 0x002fe2000f8e02ff */
[----:B------:R-:W-:Y:S01]  /*1140*/  ULDC UR5, c[0x0][0xdc4] ;  /* 0x0003710000057ab9 */ /* 0x000fe20000000800 */
[----:B------:R-:W-:Y:S01]  /*1150*/  CS2R R100, SRZ ;  /* 0x0000000000647805 */ /* 0x000fe2000001ff00 */
[----:B------:R-:W-:Y:S01]  /*1160*/  UIMAD UR8, UR8, UR5, UR4 ;  /* 0x00000005080872a4 */ /* 0x000fe2000f8e0204 */
[----:B--2---:R-:W-:-:S02]  /*1170*/  IADD3 R5, R210, 0xef, -R5 ;  /* 0x000000efd2057810 */ /* 0x004fc40007ffe805 */
[----:B------:R-:W-:Y:S02]  /*1180*/  CS2R R98, SRZ ;  /* 0x0000000000627805 */ /* 0x000fe4000001ff00 */
[C---:B------:R-:W-:Y:S01]  /*1190*/  IADD3 R3, R82.reuse, 0x6f, RZ ;  /* 0x0000006f52037810 */ /* 0x040fe20007ffe0ff */
[----:B------:R-:W-:Y:S01]  /*11a0*/  @UP0 ULDC UR4, c[0x0][0xdbc] ;  /* 0x00036f0000040ab9 */ /* 0x000fe20000000800 */
[----:B------:R-:W-:Y:S01]  /*11b0*/  @UP0 ULDC UR6, c[0x0][0xdc0] ;  /* 0x0003700000060ab9 */ /* 0x000fe20000000800 */
[----:B------:R-:W-:Y:S01]  /*11c0*/  IMAD.IADD R5, R82, 0x1, R5 ;  /* 0x0000000152057824 */ /* 0x000fe200078e0205 */
[----:B------:R-:W-:Y:S01]  /*11d0*/  UIMAD.WIDE.U32 UR4, UR8, UR4, URZ ;  /* 0x00000004080472a5 */ /* 0x000fe2000f8e003f */
[----:B------:R-:W-:Y:S01]  /*11e0*/  IMAD.HI R2, R3, -0x6db6db6d, R2 ;  /* 0x9249249303027827 */ /* 0x000fe200078e0202 */
[----:B------:R-:W-:Y:S01]  /*11f0*/  UMOV UR44, UR8 ;  /* 0x00000008002c7c82 */ /* 0x000fe20008000000 */
[----:B------:R-:W-:Y:S01]  /*1200*/  CS2R R96, SRZ ;  /* 0x0000000000607805 */ /* 0x000fe2000001ff00 */
[----:B------:R-:W-:Y:S01]  /*1210*/  @UP0 USHF.R.U32.HI UR44, URZ, UR6, UR5 ;  /* 0x000000063f2c0299 */ /* 0x000fe20008011605 */
[----:B------:R-:W-:Y:S01]  /*1220*/  IMAD.HI R4, R5, -0x6db6db6d, R4 ;  /* 0x9249249305047827 */ /* 0x000fe200078e0204 */
[----:B------:R-:W-:-:S02]  /*1230*/  SHF.R.U32.HI R3, RZ, 0x1f, R2 ;  /* 0x0000001fff037819 */ /* 0x000fc40000011602 */
[----:B------:R-:W-:Y:S01]  /*1240*/  CS2R R94, SRZ ;  /* 0x00000000005e7805 */ /* 0x000fe2000001ff00 */
[----:B------:R-:W-:Y:S01]  /*1250*/  UIADD3 UR4, -UR44, URZ, URZ ;  /* 0x0000003f2c047290 */ /* 0x000fe2000fffe13f */
[----:B------:R-:W-:Y:S02]  /*1260*/  CS2R R92, SRZ ;  /* 0x00000000005c7805 */ /* 0x000fe4000001ff00 */
[----:B------:R-:W-:Y:S02]  /*1270*/  SHF.R.U32.HI R5, RZ, 0x1f, R4 ;  /* 0x0000001fff057819 */ /* 0x000fe40000011604 */
[----:B------:R-:W-:Y:S02]  /*1280*/  CS2R R90, SRZ ;  /* 0x00000000005a7805 */ /* 0x000fe4000001ff00 */
[----:B------:R-:W-:Y:S01]  /*1290*/  LEA.HI.SX32 R3, R2, R3, 0x1a ;  /* 0x0000000302037211 */ /* 0x000fe200078fd2ff */
[----:B------:R-:W-:Y:S01]  /*12a0*/  UIMAD UR43, UR43, UR4, UR8 ;  /* 0x000000042b2b72a4 */ /* 0x000fe2000f8e0208 */
[----:B------:R-:W-:-:S02]  /*12b0*/  LEA.HI.SX32 R4, R4, R5, 0x1a ;  /* 0x0000000504047211 */ /* 0x000fc400078fd2ff */
[----:B------:R-:W-:Y:S02]  /*12c0*/  CS2R R88, SRZ ;  /* 0x0000000000587805 */ /* 0x000fe4000001ff00 */
[----:B------:R-:W-:Y:S02]  /*12d0*/  CS2R R86, SRZ ;  /* 0x0000000000567805 */ /* 0x000fe4000001ff00 */
[----:B------:R-:W-:Y:S02]  /*12e0*/  CS2R R84, SRZ ;  /* 0x0000000000547805 */ /* 0x000fe4000001ff00 */
[----:B------:R-:W-:Y:S02]  /*12f0*/  VIMNMX R83, R3, R4, PT ;  /* 0x0000000403537248 */ /* 0x000fe40003fe0100 */
[----:B------:R-:W-:Y:S02]  /*1300*/  CS2R R2, SRZ ;  /* 0x0000000000027805 */ /* 0x000fe4000001ff00 */
[----:B------:R-:W-:-:S02]  /*1310*/  CS2R R38, SRZ ;  /* 0x0000000000267805 */ /* 0x000fc4000001ff00 */
[----:B------:R-:W-:Y:S02]  /*1320*/  CS2R R80, SRZ ;  /* 0x0000000000507805 */ /* 0x000fe4000001ff00 */
[----:B------:R-:W-:Y:S02]  /*1330*/  ISETP.GE.AND P1, PT, R83, 0x1, PT ;  /* 0x000000015300780c */ /* 0x000fe40003f26270 */
        /* <DEDUP_REMOVED lines=23> */
[----:B------:R-:W-:Y:S02]  /*14b0*/  MOV R126, RZ ;  /* 0x000000ff007e7202 */ /* 0x000fe40000000f00 */
[----:B------:R-:W-:Y:S02]  /*14c0*/  CS2R R32, SRZ ;  /* 0x0000000000207805 */ /* 0x000fe4000001ff00 */
[----:B------:R-:W-:Y:S01]  /*14d0*/  CS2R R120, SRZ ;  /* 0x0000000000787805 */ /* 0x000fe2000001ff00 */
[----:B------:R-:W-:Y:S01]  /*14e0*/  IMAD.MOV.U32 R27, RZ, RZ, RZ ;  /* 0x000000ffff1b7224 */ /* 0x000fe200078e00ff */
[----:B------:R-:W-:Y:S01]  /*14f0*/  CS2R R6, SRZ ;  /* 0x0000000000067805 */ /* 0x000fe2000001ff00 */
[----:B------:R-:W-:Y:S01]  /*1500*/  IMAD.MOV.U32 R29, RZ, RZ, RZ ;  /* 0x000000ffff1d7224 */ /* 0x000fe200078e00ff */
        /* <DEDUP_REMOVED lines=30> */
.L_x_4717:
[----:B------:R-:W-:Y:S02]  /*16f0*/  LEA.HI R0, R209, R209, RZ, 0x1 ;  /* 0x000000d1d1007211 */ /* 0x000fe400078f08ff */
[----:B------:R-:W-:Y:S02]  /*1700*/  ISETP.NE.AND P0, PT, R17, 0x3, PT ;  /* 0x000000031100780c */ /* 0x000fe40003f05270 */
[----:B------:R-:W-:-:S05]  /*1710*/  LOP3.LUT R0, R0, 0xfffffffe, RZ, 0xc0, !PT ;  /* 0xfffffffe00007812 */ /* 0x000fca00078ec0ff */
[----:B------:R-:W-:-:S05]  /*1720*/  IMAD.IADD R0, R209, 0x1, -R0 ;  /* 0x00000001d1007824 */ /* 0x000fca00078e0a00 */
[----:B------:R-:W-:-:S04]  /*1730*/  SHF.L.U32 R0, R0, 0x1f, RZ ;  /* 0x0000001f00007819 */ /* 0x000fc800000006ff */
[----:B------:R-:W1:Y:S02]  /*1740*/  SYNCS.PHASECHK.TRANS64.TRYWAIT P1, [UR61+0x36800], R0 ;  /* 0x03680000ff0075a7 */ /* 0x000e64000802017d */
[----:B-1----:R-:W-:Y:S05]  /*1750*/  @!P1 BRA `(.L_x_4718) ;  /* 0x0000013800bc9947 */ /* 0x002fea0003800000 */
.L_x_4819:
[----:B------:R-:W-:Y:S05]  /*1760*/  @!P0 BRA `(.L_x_4719) ;  /* 0x0000000000048947 */ /* 0x000fea0003800000 */
[----:B------:R-:W-:Y:S01]  /*1770*/  BPT.TRAP 0x1 ;  /* 0x000000040000795c */ /* 0x000fe20000300000 */
.L_x_4719:
[----:B------:R-:W-:Y:S01]  /*1780*/  R2UR UR4, R16 ;  /* 0x00000000100472ca */ /* 0x000fe200000e0000 */
[----:B-1----:R-:W-:-:S05]  /*1790*/  IMAD.U32 R0, RZ, RZ, UR46 ;  /* 0x0000002eff007e24 */ /* 0x002fca000f8e00ff */
[----:B------:R-:W-:-:S07]  /*17a0*/  LEA R0, R0, UR61, 0x3 ;  /* 0x0000003d00007c11 */ /* 0x000fce000f8e18ff */
[----:B------:R-:W-:-:S04]  /*17b0*/  MOV R3, UR4 ;  /* 0x0000000400037c02 */ /* 0x000fc80008000f00 */
[----:B------:R-:W-:-:S04]  /*17c0*/  SHF.L.U32 R3, R3, 0x1f, RZ ;  /* 0x0000001f03037819 */ /* 0x000fc800000006ff */
[----:B------:R1:W2:Y:S01]  /*17d0*/  SYNCS.PHASECHK.TRANS64.TRYWAIT P2, [R0+URZ+0x36830], R3 ;  /* 0x03683003000075a7 */ /* 0x0002a2000804017f */
[----:B------:R-:W-:Y:S05]  /*17e0*/  @!P0 BRA `(.L_x_4720) ;  /* 0x0000000000048947 */ /* 0x000fea0003800000 */
[----:B------:R-:W-:Y:S01]  /*17f0*/  BPT.TRAP 0x1 ;  /* 0x000000040000795c */ /* 0x000fe20000300000 */
.L_x_4720:
[----:B------:R-:W3:Y:S01]  /*1800*/  S2R R2, SR_TID.X ;  /* 0x0000000000027919 */ /* 0x000ee20000002100 */
[----:B------:R-:W-:Y:S01]  /*1810*/  IMAD.MOV.U32 R119, RZ, RZ, RZ ;  /* 0x000000ffff777224 */ /* 0x000fe200078e00ff */
[----:B---3--:R-:W-:Y:S01]  /*1820*/  LOP3.LUT P1, RZ, R2, 0x7f, RZ, 0xc0, !PT ;  /* 0x0000007f02ff7812 */ /* 0x008fe2000782c0ff */
[----:B--2---:R-:W-:-:S12]  /*1830*/  @P2 BRA `(.L_x_4721) ;  /* 0x0000000000082947 */ /* 0x004fd80003800000 */
[----:B------:R-:W2:Y:S02]  /*1840*/  SYNCS.PHASECHK.TRANS64.TRYWAIT P2, [R0+URZ+0x36830], R3 ;  /* 0x03683003000075a7 */ /* 0x000ea4000804017f */
[----:B--2---:R-:W-:Y:S05]  /*1850*/  @!P2 BRA `(.L_x_4722) ;  /* 0x000001380094a947 */ /* 0x004fea0003800000 */
.L_x_4721:
[----:B------:R-:W-:Y:S05]  /*1860*/  WARPSYNC.ALL ;  /* 0x0000000000007948 */ /* 0x000fea0003800000 */
[----:B------:R-:W-:Y:S01]  /*1870*/  UIADD3 UR4, UR61, 0x21400, URZ ;  /* 0x000214003d047890 */ /* 0x000fe2000fffe03f */
[----:B------:R-:W-:Y:S01]  /*1880*/  WARPGROUP.ARRIVE ;  /* 0x00000000000079c5 */ /* 0x000fe20000000000 */
[----:B------:R-:W-:Y:S01]  /*1890*/  UMOV UR5, 0x40000040 ;  /* 0x4000004000057882 */ /* 0x000fe20000000000 */
[----:B------:R-:W-:Y:S01]  /*18a0*/  UMOV UR7, 0x40000040 ;  /* 0x4000004000077882 */ /* 0x000fe20000000000 */
[----:B------:R-:W-:Y:S01]  /*18b0*/  USHF.R.U32.HI UR4, URZ, 0x4, UR4 ;  /* 0x000000043f047899 */ /* 0x000fe20008011604 */
[----:B------:R-:W-:Y:S01]  /*18c0*/  MOV R4, UR46 ;  /* 0x0000002e00047c02 */ /* 0x000fe20008000f00 */
[----:B------:R-:W-:Y:S01]  /*18d0*/  UMOV UR9, UR5 ;  /* 0x0000000500097c82 */ /* 0x000fe20008000000 */
[----:B------:R-:W-:Y:S01]  /*18e0*/  UMOV UR11, 0x40000040 ;  /* 0x40000040000b7882 */ /* 0x000fe20000000000 */
[----:B------:R-:W-:Y:S01]  /*18f0*/  ULOP3.LUT UR4, UR4, 0x3fff, URZ, 0xc0, !UPT ;  /* 0x00003fff04047892 */ /* 0x000fe2000f8ec03f */
[----:B------:R-:W-:Y:S01]  /*1900*/  MOV R5, UR44 ;  /* 0x0000002c00057c02 */ /* 0x000fe20008000f00 */
[----:B------:R-:W-:Y:S01]  /*1910*/  UMOV UR13, UR5 ;  /* 0x00000005000d7c82 */ /* 0x000fe20008000000 */
[----:B------:R-:W-:Y:S01]  /*1920*/  UMOV UR15, 0x40000040 ;  /* 0x40000040000f7882 */ /* 0x000fe20000000000 */
[----:B------:R-:W-:Y:S01]  /*1930*/  ULOP3.LUT UR40, UR4, 0x10000, URZ, 0xfc, !UPT ;  /* 0x0001000004287892 */ /* 0x000fe2000f8efc3f */
[----:B------:R-:W-:Y:S01]  /*1940*/  MOV R6, UR43 ;  /* 0x0000002b00067c02 */ /* 0x000fe20008000f00 */
[----:B------:R-:W-:Y:S01]  /*1950*/  ULOP3.LUT UR4, UR36, 0x10000, URZ, 0xfc, !UPT ;  /* 0x0001000024047892 */ /* 0x000fe2000f8efc3f */
[----:B------:R-:W-:Y:S01]  /*1960*/  MOV R7, UR42 ;  /* 0x0000002a00077c02 */ /* 0x000fe20008000f00 */
[----:B------:R-:W-:Y:S01]  /*1970*/  UIMAD UR6, UR46, 0xa80, UR40 ;  /* 0x00000a802e0678a4 */ /* 0x000fe2000f8e0228 */
[----:B-12---:R-:W-:Y:S01]  /*1980*/  @!P1 VIADD R0, R0, 0x36840 ;  /* 0x0003684000009836 */ /* 0x006fe20000000000 */
[----:B------:R-:W-:Y:S01]  /*1990*/  UMOV UR17, UR5 ;  /* 0x0000000500117c82 */ /* 0x000fe20008000000 */
[----:B------:R-:W-:Y:S01]  /*19a0*/  UMOV UR19, 0x40000040 ;  /* 0x4000004000137882 */ /* 0x000fe20000000000 */
[----:B------:R-:W-:Y:S01]  /*19b0*/  UIADD3 UR10, UR6, 0x80, URZ ;  /* 0x00000080060a7890 */ /* 0x000fe2000fffe03f */
[----:B------:R-:W-:Y:S01]  /*19c0*/  MOV R8, UR40 ;  /* 0x0000002800087c02 */ /* 0x000fe20008000f00 */
[----:B------:R-:W-:Y:S01]  /*19d0*/  UMOV UR8, UR4 ;  /* 0x0000000400087c82 */ /* 0x000fe20008000000 */
[----:B------:R-:W-:Y:S01]  /*19e0*/  UIADD3 UR14, UR6, 0x100, URZ ;  /* 0x00000100060e7890 */ /* 0x000fe2000fffe03f */
[----:B------:R-:W-:Y:S01]  /*19f0*/  @!P1 PRMT R0, RZ, 0x654, R0 ;  /* 0x00000654ff009816 */ /* 0x000fe20000000000 */
[----:B------:R-:W-:Y:S01]  /*1a00*/  HGMMA.64x16x16.F32 R72, gdesc[UR4], RZ, !UPT, gsb0 ;  /* 0x00200000044879f0 */ /* 0x000fe2000c0008ff */
[----:B------:R-:W-:Y:S01]  /*1a10*/  UMOV UR12, UR4 ;  /* 0x00000004000c7c82 */ /* 0x000fe20008000000 */
[----:B------:R-:W-:Y:S01]  /*1a20*/  UIADD3 UR18, UR6, 0x180, URZ ;  /* 0x0000018006127890 */ /* 0x000fe2000fffe03f */
[-C--:B------:R-:W-:Y:S01]  /*1a30*/  MOV R118, R119.reuse ;  /* 0x0000007700767202 */ /* 0x080fe20000000f00 */
[----:B------:R-:W-:Y:S01]  /*1a40*/  UMOV UR16, UR4 ;  /* 0x0000000400107c82 */ /* 0x000fe20008000000 */
[----:B------:R-:W-:Y:S01]  /*1a50*/  UIADD3 UR22, UR6, 0x200, URZ ;  /* 0x0000020006167890 */ /* 0x000fe2000fffe03f */
[--C-:B------:R-:W-:Y:S01]  /*1a60*/  IMAD.MOV.U32 R117, RZ, RZ, R119.reuse ;  /* 0x000000ffff757224 */ /* 0x100fe200078e0077 */
[----:B------:R-:W-:Y:S01]  /*1a70*/  UMOV UR20, UR4 ;  /* 0x0000000400147c82 */ /* 0x000fe20008000000 */
[----:B------:R-:W-:Y:S01]  /*1a80*/  UMOV UR21, UR5 ;  /* 0x0000000500157c82 */ /* 0x000fe20008000000 */
[----:B------:R-:W-:Y:S01]  /*1a90*/  UMOV UR23, 0x40000040 ;  /* 0x4000004000177882 */ /* 0x000fe20000000000 */
[----:B------:R-:W-:Y:S01]  /*1aa0*/  UIADD3 UR26, UR6, 0x280, URZ ;  /* 0x00000280061a7890 */ /* 0x000fe2000fffe03f */
[--C-:B------:R-:W-:Y:S01]  /*1ab0*/  IMAD.MOV.U32 R116, RZ, RZ, R119.reuse ;  /* 0x000000ffff747224 */ /* 0x100fe200078e0077 */
[----:B------:R-:W-:Y:S01]  /*1ac0*/  UMOV UR24, UR4 ;  /* 0x0000000400187c82 */ /* 0x000fe20008000000 */
[----:B------:R-:W-:Y:S01]  /*1ad0*/  UMOV UR25, UR5 ;  /* 0x0000000500197c82 */ /* 0x000fe20008000000 */
[----:B------:R-:W-:Y:S01]  /*1ae0*/  UMOV UR27, 0x40000040 ;  /* 0x40000040001b7882 */ /* 0x000fe20000000000 */
[----:B------:R-:W-:Y:S01]  /*1af0*/  UIADD3 UR7, UR4, 0x2, URZ ;  /* 0x0000000204077890 */ /* 0x000fe2000fffe03f */
[-C--:B------:R-:W-:Y:S01]  /*1b00*/  MOV R115, R119.reuse ;  /* 0x0000007700737202 */ /* 0x080fe20000000f00 */
        /* <DEDUP_REMOVED lines=30> */
[--C-:B------:R-:W-:Y:S01]  /*1cf0*/  IMAD.MOV.U32 R86, RZ, RZ, R119.reuse ;  /* 0x000000ffff567224 */ /* 0x100fe200078e0077 */
[----:B------:R-:W-:Y:S02]  /*1d00*/  WARPGROUP.DEPBAR.LE gsb0, 0x0 ;  /* 0x00008000000079c5 */ /* 0x000fe40000010000 */
[----:B------:R-:W-:Y:S01]  /*1d10*/  WARPGROUP.ARRIVE ;  /* 0x00000000000079c5 */ /* 0x000fe20000000000 */
[--C-:B------:R-:W-:Y:S02]  /*1d20*/  IMAD.MOV.U32 R84, RZ, RZ, R119.reuse ;  /* 0x000000ffff547224 */ /* 0x100fe400078e0077 */
[----:B------:R-:W-:-:S03]  /*1d30*/  IMAD.MOV.U32 R80, RZ, RZ, R119 ;  /* 0x000000ffff507224 */ /* 0x000fc600078e0077 */
        /* <DEDUP_REMOVED lines=355> */
[----:B------:R-:W-:-:S02]  /*3370*/  UIADD3 UR7, UR4, 0x802, URZ ;  /* 0x0000080204077890 */ /* 0x000fc4000fffe03f */
        /* <DEDUP_REMOVED lines=109> */
[----:B------:R-:W1:Y:S01]  /*3a50*/  LDC R3, c[0x0][0x288] ;  /* 0x0000a200ff037b82 */ /* 0x000e620000000800 */
        /* <DEDUP_REMOVED lines=11> */
[C---:B------:R-:W-:Y:S01]  /*3b10*/  IMAD R6, R83.reuse, -0x70, R82 ;  /* 0xffffff9053067824 */ /* 0x040fe200078e0252 */
[----:B------:R-:W-:Y:S02]  /*3b20*/  R2UR UR40, R8 ;  /* 0x00000000082872ca */ /* 0x000fe400000e0000 */
[----:B------:R-:W-:-:S04]  /*3b30*/  IADD3 R83, R83, -0x2, RZ ;  /* 0xfffffffe53537810 */ /* 0x000fc80007ffe0ff */
[----:B------:R-:W-:Y:S01]  /*3b40*/  R2UR UR47, R83 ;  /* 0x00000000532f72ca */ /* 0x000fe200000e0000 */
        /* <DEDUP_REMOVED lines=8> */
[----:B------:R-:W-:Y:S01]  /*3bd0*/  IMAD.U32 R4, RZ, RZ, UR56 ;  /* 0x00000038ff047e24 */ /* 0x000fe2000f8e00ff */
[----:B------:R-:W-:Y:S01]  /*3be0*/  MOV R5, UR57 ;  /* 0x0000003900057c02 */ /* 0x000fe20008000f00 */
[----:B------:R-:W-:Y:S01]  /*3bf0*/  ULDC UR7, c[0x0][0x9d8] ;  /* 0x0002760000077ab9 */ /* 0x000fe20000000800 */
        /* <DEDUP_REMOVED lines=29> */
[----:B------:R-:W-:Y:S01]  /*3dd0*/  FMUL.FTZ R9, R77, UR7 ;  /* 0x000000074d097c20 */ /* 0x000fe20008410000 */
[----:B------:R-:W-:Y:S01]  /*3de0*/  FMUL.FTZ R2, R72, UR7 ;  /* 0x0000000748027c20 */ /* 0x000fe20008410000 */
[----:B------:R-:W-:Y:S01]  /*3df0*/  FMUL.FTZ R10, R76, UR7 ;  /* 0x000000074c0a7c20 */ /* 0x000fe20008410000 */
[----:B------:R-:W-:Y:S01]  /*3e00*/  MOV R76, R119 ;  /* 0x00000077004c7202 */ /* 0x000fe20000000f00 */
[----:B------:R-:W3:Y:S01]  /*3e10*/  MUFU.TANH R75, R75 ;  /* 0x0000004b004b7308 */ /* 0x000ee20000002400 */
[----:B------:R-:W-:-:S07]  /*3e20*/  IMAD.MOV.U32 R72, RZ, RZ, R119 ;  /* 0x000000ffff487224 */ /* 0x000fce00078e0077 */
[----:B------:R-:W4:Y:S08]  /*3e30*/  MUFU.TANH R78, R78 ;  /* 0x0000004e004e7308 */ /* 0x000f300000002400 */
[----:B------:R-:W5:Y:S08]  /*3e40*/  MUFU.TANH R79, R79 ;  /* 0x0000004f004f7308 */ /* 0x000f700000002400 */
[----:B------:R-:W-:Y:S08]  /*3e50*/  MUFU.TANH R2, R2 ;  /* 0x0000000200027308 */ /* 0x000ff00000002400 */
[----:B------:R-:W-:Y:S08]  /*3e60*/  MUFU.TANH R7, R7 ;  /* 0x0000000700077308 */ /* 0x000ff00000002400 */
[----:B------:R-:W-:Y:S01]  /*3e70*/  MUFU.TANH R10, R10 ;  /* 0x0000000a000a7308 */ /* 0x000fe20000002400 */
[----:B------:R-:W-:-:S02]  /*3e80*/  WARPGROUP.DEPBAR.LE gsb0, 0x0 ;  /* 0x00008000000079c5 */ /* 0x000fc40000010000 */
[----:B------:R-:W-:Y:S01]  /*3e90*/  WARPGROUP.ARRIVE ;  /* 0x00000000000079c5 */ /* 0x000fe20000000000 */
[----:B------:R-:W-:Y:S01]  /*3ea0*/  FMUL.FTZ R11, R64, UR7 ;  /* 0x00000007400b7c20 */ /* 0x000fe20008410000 */
[----:B------:R-:W-:Y:S02]  /*3eb0*/  VIADD R64, R205, UR42 ;  /* 0x0000002acd407c36 */ /* 0x000fe40008000000 */
[----:B------:R-:W-:Y:S01]  /*3ec0*/  FMUL.FTZ R66, R66, UR7 ;  /* 0x0000000742427c20 */ /* 0x000fe20008410000 */
        /* <DEDUP_REMOVED lines=8> */
[----:B------:R-:W5:Y:S01]  /*3f50*/  MUFU.TANH R66, R66 ;  /* 0x0000004200427308 */ /* 0x000f620000002400 */
[----:B------:R-:W-:Y:S01]  /*3f60*/  FMUL.FTZ R13, R69, UR7 ;  /* 0x00000007450d7c20 */ /* 0x000fe20008410000 */
[----:B------:R-:W-:Y:S01]  /*3f70*/  FMUL.FTZ R71, R71, UR7 ;  /* 0x0000000747477c20 */ /* 0x000fe20008410000 */
[----:B------:R-:W-:Y:S01]  /*3f80*/  FMUL.FTZ R14, R68, UR7 ;  /* 0x00000007440e7c20 */ /* 0x000fe20008410000 */
[----:B------:R-:W-:-:S04]  /*3f90*/  IMAD.MOV.U32 R68, RZ, RZ, R119 ;  /* 0x000000ffff447224 */ /* 0x000fc800078e0077 */
[----:B------:R-:W5:Y:S08]  /*3fa0*/  MUFU.TANH R67, R67 ;  /* 0x0000004300437308 */ /* 0x000f700000002400 */
[----:B------:R-:W5:Y:S08]  /*3fb0*/  MUFU.TANH R70, R70 ;  /* 0x0000004600467308 */ /* 0x000f700000002400 */
[----:B------:R-:W5:Y:S08]  /*3fc0*/  MUFU.TANH R71, R71 ;  /* 0x0000004700477308 */ /* 0x000f700000002400 */
[----:B------:R-:W-:Y:S08]  /*3fd0*/  MUFU.TANH R9, R9 ;  /* 0x0000000900097308 */ /* 0x000ff00000002400 */
[----:B------:R-:W-:Y:S01]  /*3fe0*/  MUFU.TANH R11, R11 ;  /* 0x0000000b000b7308 */ /* 0x000fe20000002400 */
[----:B------:R-:W-:-:S02]  /*3ff0*/  WARPGROUP.DEPBAR.LE gsb0, 0x0 ;  /* 0x00008000000079c5 */ /* 0x000fc40000010000 */
[----:B------:R-:W-:Y:S01]  /*4000*/  WARPGROUP.ARRIVE ;  /* 0x00000000000079c5 */ /* 0x000fe20000000000 */
[----:B------:R-:W-:Y:S01]  /*4010*/  FMUL.FTZ R21, R61, UR7 ;  /* 0x000000073d157c20 */ /* 0x000fe20008410000 */
[----:B-1----:R-:W-:Y:S01]  /*4020*/  IADD3 R61, -R3, 0x71, R6 ;  /* 0x00000071033d7810 */ /* 0x002fe20007ffe106 */
[----:B------:R-:W-:Y:S01]  /*4030*/  FMUL.FTZ R20, R57, UR7 ;  /* 0x0000000739147c20 */ /* 0x000fe20008410000 */
[----:B------:R-:W-:Y:S02]  /*4040*/  VIADD R57, R6, 0x70 ;  /* 0x0000007006397836 */ /* 0x000fe40000000000 */
[----:B------:R-:W-:Y:S01]  /*4050*/  FMUL.FTZ R15, R56, UR7 ;  /* 0x00000007380f7c20 */ /* 0x000fe20008410000 */
[----:B------:R-:W-:Y:S01]  /*4060*/  HGMMA.64x16x16.F32 R48, gdesc[UR56], R48, gsb0 ;  /* 0x00200000383079f0 */ /* 0x000fe20008000830 */
[----:B------:R-:W-:Y:S01]  /*4070*/  UIADD3 UR58, UR6, 0x906, URZ ;  /* 0x00000906063a7890 */ /* 0x000fe2000fffe03f */
[----:B------:R-:W-:Y:S01]  /*4080*/  IMAD R61, R204, -0x2, R61 ;  /* 0xfffffffecc3d7824 */ /* 0x000fe200078e023d */
[----:B------:R-:W-:Y:S01]  /*4090*/  UMOV UR56, UR10 ;  /* 0x0000000a00387c82 */ /* 0x000fe20008000000 */
[----:B------:R-:W-:Y:S01]  /*40a0*/  UMOV UR57, UR11 ;  /* 0x0000000b00397c82 */ /* 0x000fe20008000000 */
[----:B------:R-:W-:Y:S01]  /*40b0*/  UMOV UR59, 0x40000040 ;  /* 0x40000040003b7882 */ /* 0x000fe20000000000 */
[----:B------:R-:W-:Y:S01]  /*40c0*/  FMUL.FTZ R56, R60, UR7 ;  /* 0x000000073c387c20 */ /* 0x000fe20008410000 */
[----:B------:R-:W-:Y:S01]  /*40d0*/  IMAD R60, R204, -0x2, R57 ;  /* 0xfffffffecc3c7824 */ /* 0x000fe200078e0239 */
[----:B------:R-:W-:Y:S01]  /*40e0*/  IADD3 R57, R61, 0x8, R64 ;  /* 0x000000083d397810 */ /* 0x000fe20007ffe040 */
[----:B------:R-:W-:Y:S01]  /*40f0*/  FMUL.FTZ R58, R58, UR7 ;  /* 0x000000073a3a7c20 */ /* 0x000fe20008410000 */
[----:B------:R-:W-:Y:S01]  /*4100*/  FMUL.FTZ R59, R59, UR7 ;  /* 0x000000073b3b7c20 */ /* 0x000fe20008410000 */
[----:B------:R-:W-:Y:S01]  /*4110*/  FMUL.FTZ R62, R62, UR7 ;  /* 0x000000073e3e7c20 */ /* 0x000fe20008410000 */
[----:B------:R-:W-:Y:S01]  /*4120*/  VIMNMX R65, R60, R57, PT ;  /* 0x000000393c417248 */ /* 0x000fe20003fe0100 */
[----:B------:R-:W-:Y:S01]  /*4130*/  FMUL.FTZ R63, R63, UR7 ;  /* 0x000000073f3f7c20 */ /* 0x000fe20008410000 */
[----:B------:R-:W-:Y:S01]  /*4140*/  VIADDMNMX R60, R64, R61, R60, PT ;  /* 0x0000003d403c7246 */ /* 0x000fe2000380013c */
[----:B------:R-:W1:Y:S01]  /*4150*/  MUFU.TANH R58, R58 ;  /* 0x0000003a003a7308 */ /* 0x000e620000002400 */
[----:B------:R-:W-:-:S02]  /*4160*/  ISETP.GT.AND P3, PT, R65, RZ, PT ;  /* 0x000000ff4100720c */ /* 0x000fc40003f64270 */
[C---:B------:R-:W-:Y:S02]  /*4170*/  ISETP.GT.AND P4, PT, R65.reuse, 0x1, PT ;  /* 0x000000014100780c */ /* 0x040fe40003f84270 */
[----:B------:R-:W-:Y:S02]  /*4180*/  ISETP.GT.AND P5, PT, R65, 0x8, PT ;  /* 0x000000084100780c */ /* 0x000fe40003fa4270 */
[----:B--2---:R-:W-:Y:S01]  /*4190*/  FSEL R69, R74, -INF , P3 ;  /* 0xff8000004a457808 */ /* 0x004fe20001800000 */
[----:B------:R-:W2:Y:S01]  /*41a0*/  MUFU.TANH R59, R59 ;  /* 0x0000003b003b7308 */ /* 0x000ea20000002400 */
[----:B---3--:R-:W-:Y:S01]  /*41b0*/  FSEL R75, R75, -INF , P4 ;  /* 0xff8000004b4b7808 */ /* 0x008fe20002000000 */
[--C-:B------:R-:W-:Y:S01]  /*41c0*/  IMAD.MOV.U32 R74, RZ, RZ, R119.reuse ;  /* 0x000000ffff4a7224 */ /* 0x100fe200078e0077 */
[----:B------:R-:W-:Y:S02]  /*41d0*/  ISETP.GT.AND P6, PT, R65, 0x9, PT ;  /* 0x000000094100780c */ /* 0x000fe40003fc4270 */
[----:B----4-:R-:W-:Y:S01]  /*41e0*/  FSEL R73, R78, -INF , P5 ;  /* 0xff8000004e497808 */ /* 0x010fe20002800000 */
[----:B------:R-:W-:Y:S01]  /*41f0*/  IMAD.MOV.U32 R78, RZ, RZ, R119 ;  /* 0x000000ffff4e7224 */ /* 0x000fe200078e0077 */
[----:B------:R-:W-:Y:S01]  /*4200*/  FMNMX.FTZ R8, R69, R75, !PT ;  /* 0x0000004b45087209 */ /* 0x000fe20007810000 */
[----:B------:R-:W3:Y:S01]  /*4210*/  MUFU.TANH R62, R62 ;  /* 0x0000003e003e7308 */ /* 0x000ee20000002400 */
[----:B------:R-:W-:-:S02]  /*4220*/  ISETP.GT.AND P2, PT, R65, 0x10, PT ;  /* 0x000000104100780c */ /* 0x000fc40003f44270 */
[----:B-----5:R-:W-:Y:S02]  /*4230*/  FSEL R79, R79, -INF , P6 ;  /* 0xff8000004f4f7808 */ /* 0x020fe40003000000 */
[----:B------:R-:W-:Y:S02]  /*4240*/  FMNMX.FTZ R8, R73, R8, !PT ;  /* 0x0000000849087209 */ /* 0x000fe40007810000 */
[----:B------:R-:W-:Y:S01]  /*4250*/  ISETP.GT.AND P3, PT, R65, 0x11, PT ;  /* 0x000000114100780c */ /* 0x000fe20003f64270 */
[----:B------:R-:W4:Y:S01]  /*4260*/  MUFU.TANH R63, R63 ;  /* 0x0000003f003f7308 */ /* 0x000f220000002400 */
[----:B------:R-:W-:Y:S02]  /*4270*/  FSEL R77, R66, -INF , P2 ;  /* 0xff800000424d7808 */ /* 0x000fe40001000000 */
[----:B------:R-:W-:Y:S02]  /*4280*/  FMNMX.FTZ R8, R79, R8, !PT ;  /* 0x000000084f087209 */ /* 0x000fe40007810000 */
[----:B------:R-:W-:-:S02]  /*4290*/  ISETP.GT.AND P2, PT, R65, 0x18, PT ;  /* 0x000000184100780c */ /* 0x000fc40003f44270 */
[----:B------:R-:W-:Y:S01]  /*42a0*/  FSEL R81, R67, -INF , P3 ;  /* 0xff80000043517808 */ /* 0x000fe20001800000 */
[----:B------:R-:W-:Y:S01]  /*42b0*/  MUFU.TANH R12, R12 ;  /* 0x0000000c000c7308 */ /* 0x000fe20000002400 */
[----:B------:R-:W-:Y:S02]  /*42c0*/  FMNMX.FTZ R8, R77, R8, !PT ;  /* 0x000000084d087209 */ /* 0x000fe40007810000 */
[----:B------:R-:W-:Y:S01]  /*42d0*/  ISETP.GT.AND P3, PT, R65, 0x19, PT ;  /* 0x000000194100780c */ /* 0x000fe20003f64270 */
[----:B------:R-:W-:Y:S02]  /*42e0*/  WARPGROUP.DEPBAR.LE gsb0, 0x0 ;  /* 0x00008000000079c5 */ /* 0x000fe40000010000 */
[----:B------:R-:W-:Y:S01]  /*42f0*/  WARPGROUP.ARRIVE ;  /* 0x00000000000079c5 */ /* 0x000fe20000000000 */
[----:B------:R-:W-:Y:S01]  /*4300*/  FSEL R85, R70, -INF , P2 ;  /* 0xff80000046557808 */ /* 0x000fe20001000000 */
[----:B------:R-:W-:Y:S01]  /*4310*/  FMUL.FTZ R50, R50, UR7 ;  /* 0x0000000732327c20 */ /* 0x000fe20008410000 */
[----:B------:R-:W-:Y:S01]  /*4320*/  FMNMX.FTZ R66, R81, R8, !PT ;  /* 0x0000000851427209 */ /* 0x000fe20007810000 */
[----:B------:R-:W-:Y:S01]  /*4330*/  FMUL.FTZ R51, R51, UR7 ;  /* 0x0000000733337c20 */ /* 0x000fe20008410000 */
[----:B------:R-:W-:Y:S01]  /*4340*/  ISETP.GT.AND P2, PT, R65, 0x20, PT ;  /* 0x000000204100780c */ /* 0x000fe20003f44270 */
[----:B------:R-:W-:Y:S01]  /*4350*/  HGMMA.64x16x16.F32 R40, gdesc[UR56], R40, gsb0 ;  /* 0x00200000382879f0 */ /* 0x000fe20008000828 */
[----:B------:R-:W-:Y:S01]  /*4360*/  UIADD3 UR58, UR6, 0x986, URZ ;  /* 0x00000986063a7890 */ /* 0x000fe2000fffe03f */
[----:B------:R-:W-:Y:S01]  /*4370*/  FSEL R87, R71, -INF , P3 ;  /* 0xff80000047577808 */ /* 0x000fe20001800000 */
[----:B------:R-:W-:Y:S01]  /*4380*/  UMOV UR56, UR10 ;  /* 0x0000000a00387c82 */ /* 0x000fe20008000000 */
[----:B------:R-:W-:Y:S01]  /*4390*/  UMOV UR57, UR11 ;  /* 0x0000000b00397c82 */ /* 0x000fe20008000000 */
[----:B------:R-:W-:Y:S01]  /*43a0*/  UMOV UR59, 0x40000040 ;  /* 0x40000040003b7882 */ /* 0x000fe20000000000 */
[----:B------:R-:W-:Y:S01]  /*43b0*/  FMNMX.FTZ R66, R85, R66, !PT ;  /* 0x0000004255427209 */ /* 0x000fe20007810000 */
[----:B------:R-:W5:Y:S01]  /*43c0*/  MUFU.TANH R50, R50 ;  /* 0x0000003200327308 */ /* 0x000f620000002400 */
[----:B------:R-:W-:Y:S01]  /*43d0*/  ISETP.GT.AND P3, PT, R65, 0x21, PT ;  /* 0x000000214100780c */ /* 0x000fe20003f64270 */
[----:B------:R-:W-:Y:S01]  /*43e0*/  FMUL.FTZ R54, R54, UR7 ;  /* 0x0000000736367c20 */ /* 0x000fe20008410000 */
[----:B-1----:R-:W-:Y:S01]  /*43f0*/  FSEL R89, R58, -INF , P2 ;  /* 0xff8000003a597808 */ /* 0x002fe20001000000 */
[----:B------:R-:W-:Y:S01]  /*4400*/  FMUL.FTZ R55, R55, UR7 ;  /* 0x0000000737377c20 */ /* 0x000fe20008410000 */
[----:B------:R-:W-:Y:S01]  /*4410*/  FMNMX.FTZ R66, R87, R66, !PT ;  /* 0x0000004257427209 */ /* 0x000fe20007810000 */
[----:B------:R-:W-:Y:S01]  /*4420*/  FMUL.FTZ R48, R48, UR7 ;  /* 0x0000000730307c20 */ /* 0x000fe20008410000 */
[----:B------:R-:W-:Y:S01]  /*4430*/  ISETP.GT.AND P2, PT, R65, 0x28, PT ;  /* 0x000000284100780c */ /* 0x000fe20003f44270 */
[----:B------:R-:W1:Y:S01]  /*4440*/  MUFU.TANH R51, R51 ;  /* 0x0000003300337308 */ /* 0x000e620000002400 */
[----:B--2---:R-:W-:Y:S01]  /*4450*/  FSEL R91, R59, -INF , P3 ;  /* 0xff8000003b5b7808 */ /* 0x004fe20001800000 */
[----:B------:R-:W-:Y:S01]  /*4460*/  FMUL.FTZ R49, R49, UR7 ;  /* 0x0000000731317c20 */ /* 0x000fe20008410000 */
[----:B------:R-:W-:Y:S01]  /*4470*/  FMNMX.FTZ R66, R89, R66, !PT ;  /* 0x0000004259427209 */ /* 0x000fe20007810000 */
[----:B------:R-:W-:Y:S01]  /*4480*/  FMUL.FTZ R52, R52, UR7 ;  /* 0x0000000734347c20 */ /* 0x000fe20008410000 */
[----:B------:R-:W-:Y:S01]  /*4490*/  ISETP.GT.AND P3, PT, R65, 0x29, PT ;  /* 0x000000294100780c */ /* 0x000fe20003f64270 */
[----:B------:R-:W-:Y:S01]  /*44a0*/  FMUL.FTZ R53, R53, UR7 ;  /* 0x0000000735357c20 */ /* 0x000fe20008410000 */
[----:B---3--:R-:W-:Y:S01]  /*44b0*/  FSEL R93, R62, -INF , P2 ;  /* 0xff8000003e5d7808 */ /* 0x008fe20001000000 */
[----:B------:R-:W2:Y:S01]  /*44c0*/  MUFU.TANH R54, R54 ;  /* 0x0000003600367308 */ /* 0x000ea20000002400 */
[----:B------:R-:W-:Y:S01]  /*44d0*/  FMNMX.FTZ R66, R91, R66, !PT ;  /* 0x000000425b427209 */ /* 0x000fe20007810000 */
[----:B------:R-:W-:Y:S01]  /*44e0*/  IMAD.MOV.U32 R62, RZ, RZ, R119 ;  /* 0x000000ffff3e7224 */ /* 0x000fe200078e0077 */
[----:B------:R-:W-:-:S02]  /*44f0*/  ISETP.GT.AND P2, PT, R65, 0x30, PT ;  /* 0x000000304100780c */ /* 0x000fc40003f44270 */
[----:B----4-:R-:W-:Y:S02]  /*4500*/  FSEL R95, R63, -INF , P3 ;  /* 0xff8000003f5f7808 */ /* 0x010fe40001800000 */
[----:B------:R-:W-:Y:S01]  /*4510*/  FMNMX.FTZ R66, R93, R66, !PT ;  /* 0x000000425d427209 */ /* 0x000fe20007810000 */
[----:B------:R-:W-:Y:S01]  /*4520*/  MUFU.TANH R55, R55 ;  /* 0x0000003700377308 */ /* 0x000fe20000002400 */
[----:B------:R-:W-:Y:S02]  /*4530*/  ISETP.GT.AND P3, PT, R65, 0x31, PT ;  /* 0x000000314100780c */ /* 0x000fe40003f64270 */
[----:B-----5:R-:W-:Y:S02]  /*4540*/  FSEL R97, R50, -INF , P2 ;  /* 0xff80000032617808 */ /* 0x020fe40001000000 */
[----:B------:R-:W-:Y:S02]  /*4550*/  FMNMX.FTZ R66, R95, R66, !PT ;  /* 0x000000425f427209 */ /* 0x000fe40007810000 */
[----:B------:R-:W-:Y:S01]  /*4560*/  ISETP.GT.AND P2, PT, R65, 0x38, PT ;  /* 0x000000384100780c */ /* 0x000fe20003f44270 */
[----:B------:R-:W-:Y:S01]  /*4570*/  MUFU.TANH R14, R14 ;  /* 0x0000000e000e7308 */ /* 0x000fe20000002400 */
[----:B------:R-:W-:-:S02]  /*4580*/  FMNMX.FTZ R66, R97, R66, !PT ;  /* 0x0000004261427209 */ /* 0x000fc40007810000 */
[----:B------:R-:W-:Y:S02]  /*4590*/  ISETP.GT.AND P4, PT, R60, 0x8, PT ;  /* 0x000000083c00780c */ /* 0x000fe40003f84270 */
[-C--:B------:R-:W-:Y:S02]  /*45a0*/  MOV R70, R119.reuse ;  /* 0x0000007700467202 */ /* 0x080fe40000000f00 */
[----:B------:R-:W-:Y:S01]  /*45b0*/  FSEL R61, R10, -INF , P4 ;  /* 0xff8000000a3d7808 */ /* 0x000fe20002000000 */
[----:B------:R-:W-:Y:S01]  /*45c0*/  MUFU.TANH R13, R13 ;  /* 0x0000000d000d7308 */ /* 0x000fe20000002400 */
[-C--:B------:R-:W-:Y:S02]  /*45d0*/  MOV R64, R119.reuse ;  /* 0x0000007700407202 */ /* 0x080fe40000000f00 */
[----:B------:R-:W-:Y:S01]  /*45e0*/  MOV R58, R119 ;  /* 0x00000077003a7202 */ /* 0x000fe20000000f00 */
[----:B------:R-:W-:Y:S02]  /*45f0*/  WARPGROUP.DEPBAR.LE gsb0, 0x0 ;  /* 0x00008000000079c5 */ /* 0x000fe40000010000 */
[----:B------:R-:W-:Y:S01]  /*4600*/  WARPGROUP.ARRIVE ;  /* 0x00000000000079c5 */ /* 0x000fe20000000000 */
[----:B------:R-:W-:Y:S01]  /*4610*/  FMUL.FTZ R42, R42, UR7 ;  /* 0x000000072a2a7c20 */ /* 0x000fe20008410000 */
[----:B------:R-:W-:Y:S01]  /*4620*/  FMUL.FTZ R43, R43, UR7 ;  /* 0x000000072b2b7c20 */ /* 0x000fe20008410000 */
[----:B------:R-:W-:Y:S01]  /*4630*/  FMUL.FTZ R46, R46, UR7 ;  /* 0x000000072e2e7c20 */ /* 0x000fe20008410000 */
[----:B------:R-:W-:Y:S01]  /*4640*/  FMUL.FTZ R47, R47, UR7 ;  /* 0x000000072f2f7c20 */ /* 0x000fe20008410000 */
[----:B------:R-:W-:Y:S01]  /*4650*/  MUFU.TANH R15, R15 ;  /* 0x0000000f000f7308 */ /* 0x000fe20000002400 */
[----:B------:R-:W-:Y:S01]  /*4660*/  HGMMA.64x16x16.F32 R32, gdesc[UR56], R32, gsb0 ;  /* 0x00200000382079f0 */ /* 0x000fe20008000820 */
[----:B------:R-:W-:Y:S01]  /*4670*/  UIADD3 UR58, UR6, 0xa06, URZ ;  /* 0x00000a06063a7890 */ /* 0x000fe2000fffe03f */
[----:B------:R-:W-:Y:S01]  /*4680*/  FMUL.FTZ R40, R40, UR7 ;  /* 0x0000000728287c20 */ /* 0x000fe20008410000 */
[----:B------:R-:W-:Y:S01]  /*4690*/  UMOV UR56, UR10 ;  /* 0x0000000a00387c82 */ /* 0x000fe20008000000 */
[----:B------:R-:W-:Y:S01]  /*46a0*/  UMOV UR57, UR11 ;  /* 0x0000000b00397c82 */ /* 0x000fe20008000000 */
[----:B------:R-:W-:Y:S01]  /*46b0*/  UMOV UR59, 0x40000040 ;  /* 0x40000040003b7882 */ /* 0x000fe20000000000 */
[----:B------:R-:W-:Y:S01]  /*46c0*/  ULDC UR6, c[0x0][0x988] ;  /* 0x0002620000067ab9 */ /* 0x000fe20000000800 */
[----:B------:R-:W3:Y:S01]  /*46d0*/  MUFU.TANH R42, R42 ;  /* 0x0000002a002a7308 */ /* 0x000ee20000002400 */
[----:B------:R-:W-:Y:S01]  /*46e0*/  FMUL.FTZ R41, R41, UR7 ;  /* 0x0000000729297c20 */ /* 0x000fe20008410000 */
[----:B------:R-:W-:Y:S01]  /*46f0*/  FMUL.FTZ R44, R44, UR7 ;  /* 0x000000072c2c7c20 */ /* 0x000fe20008410000 */
[----:B------:R-:W-:-:S05]  /*4700*/  FMUL.FTZ R45, R45, UR7 ;  /* 0x000000072d2d7c20 */ /* 0x000fca0008410000 */
[----:B------:R4:W5:Y:S08]  /*4710*/  MUFU.TANH R6, R43 ;  /* 0x0000002b00067308 */ /* 0x0009700000002400 */
[----:B------:R-:W-:Y:S08]  /*4720*/  MUFU.TANH R46, R46 ;  /* 0x0000002e002e7308 */ /* 0x000ff00000002400 */
[----:B------:R3:W5:Y:S08]  /*4730*/  MUFU.TANH R8, R47 ;  /* 0x0000002f00087308 */ /* 0x0007700000002400 */
[----:B------:R-:W-:Y:S08]  /*4740*/  MUFU.TANH R20, R20 ;  /* 0x0000001400147308 */ /* 0x000ff00000002400 */
[----:B------:R-:W-:Y:S01]  /*4750*/  MUFU.TANH R56, R56 ;  /* 0x0000003800387308 */ /* 0x000fe20000002400 */
[----:B------:R-:W-:-:S02]  /*4760*/  WARPGROUP.DEPBAR.LE gsb0, 0x0 ;  /* 0x00008000000079c5 */ /* 0x000fc40000010000 */
[----:B------:R-:W-:Y:S01]  /*4770*/  WARPGROUP.ARRIVE ;  /* 0x00000000000079c5 */ /* 0x000fe20000000000 */
[----:B----4-:R-:W-:Y:S01]  /*4780*/  FMUL.FTZ R43, R35, UR7 ;  /* 0x00000007232b7c20 */ /* 0x010fe20008410000 */
[----:B-1----:R-:W-:Y:S01]  /*4790*/  FSEL R35, R51, -INF , P3 ;  /* 0xff80000033237808 */ /* 0x002fe20001800000 */
[----:B------:R-:W-:Y:S01]  /*47a0*/  FMUL.FTZ R50, R39, UR7 ;  /* 0x0000000727327c20 */ /* 0x000fe20008410000 */
[----:B------:R-:W-:Y:S01]  /*47b0*/  ISETP.GT.AND P3, PT, R65, 0x39, PT ;  /* 0x000000394100780c */ /* 0x000fe20003f64270 */
[----:B------:R-:W-:Y:S01]  /*47c0*/  FMUL.FTZ R34, R34, UR7 ;  /* 0x0000000722227c20 */ /* 0x000fe20008410000 */
[----:B------:R-:W-:Y:S01]  /*47d0*/  HGMMA.64x16x16.F32 R24, gdesc[UR56], R24, gsb0 ;  /* 0x00200000381879f0 */ /* 0x000fe20008000818 */
[----:B--2---:R-:W-:Y:S01]  /*47e0*/  FSEL R39, R54, -INF , P2 ;  /* 0xff80000036277808 */ /* 0x004fe20001000000 */
[----:B------:R1:W2:Y:S01]  /*47f0*/  MUFU.TANH R59, R43 ;  /* 0x0000002b003b7308 */ /* 0x0002a20000002400 */
[----:B------:R-:W-:Y:S01]  /*4800*/  FMNMX.FTZ R66, R35, R66, !PT ;  /* 0x0000004223427209 */ /* 0x000fe20007810000 */
[----:B------:R-:W-:Y:S01]  /*4810*/  FMUL.FTZ R38, R38, UR7 ;  /* 0x0000000726267c20 */ /* 0x000fe20008410000 */
[----:B------:R-:W-:Y:S01]  /*4820*/  ISETP.GT.AND P2, PT, R65, 0x40, PT ;  /* 0x000000404100780c */ /* 0x000fe20003f44270 */
[----:B------:R-:W-:Y:S01]  /*4830*/  FMUL.FTZ R32, R32, UR7 ;  /* 0x0000000720207c20 */ /* 0x000fe20008410000 */
[----:B------:R-:W-:Y:S01]  /*4840*/  FMNMX.FTZ R66, R39, R66, !PT ;  /* 0x0000004227427209 */ /* 0x000fe20007810000 */
[----:B------:R-:W-:Y:S01]  /*4850*/  FMUL.FTZ R33, R33, UR7 ;  /* 0x0000000721217c20 */ /* 0x000fe20008410000 */
[----:B---3--:R-:W-:Y:S01]  /*4860*/  FSEL R47, R42, -INF , P2 ;  /* 0xff8000002a2f7808 */ /* 0x008fe20001000000 */
[----:B------:R-:W-:Y:S01]  /*4870*/  MUFU.TANH R34, R34 ;  /* 0x0000002200227308 */ /* 0x000fe20000002400 */
[----:B-1----:R-:W-:Y:S01]  /*4880*/  FSEL R43, R55, -INF , P3 ;  /* 0xff800000372b7808 */ /* 0x002fe20001800000 */
[----:B------:R-:W-:Y:S01]  /*4890*/  FMUL.FTZ R36, R36, UR7 ;  /* 0x0000000724247c20 */ /* 0x000fe20008410000 */
[----:B------:R-:W-:Y:S01]  /*48a0*/  ISETP.GT.AND P3, PT, R65, 0x41, PT ;  /* 0x000000414100780c */ /* 0x000fe20003f64270 */
[----:B------:R-:W-:Y:S01]  /*48b0*/  FMUL.FTZ R37, R37, UR7 ;  /* 0x0000000725257c20 */ /* 0x000fe20008410000 */
[----:B------:R-:W-:Y:S01]  /*48c0*/  FMNMX.FTZ R66, R43, R66, !PT ;  /* 0x000000422b427209 */ /* 0x000fe20007810000 */
[----:B------:R-:W-:Y:S01]  /*48d0*/  IMAD.MOV.U32 R54, RZ, RZ, R119 ;  /* 0x000000ffff367224 */ /* 0x000fe200078e0077 */
[----:B------:R-:W-:Y:S01]  /*48e0*/  ISETP.GT.AND P2, PT, R65, 0x48, PT ;  /* 0x000000484100780c */ /* 0x000fe20003f44270 */
[----:B------:R-:W-:Y:S01]  /*48f0*/  MUFU.TANH R38, R38 ;  /* 0x0000002600267308 */ /* 0x000fe20000002400 */
[----:B-----5:R-:W-:-:S02]  /*4900*/  FSEL R51, R6, -INF , P3 ;  /* 0xff80000006337808 */ /* 0x020fc40001800000 */
[----:B------:R-:W-:Y:S02]  /*4910*/  FMNMX.FTZ R66, R47, R66, !PT ;  /* 0x000000422f427209 */ /* 0x000fe40007810000 */
[----:B------:R-:W-:Y:S02]  /*4920*/  ISETP.GT.AND P3, PT, R65, 0x49, PT ;  /* 0x000000494100780c */ /* 0x000fe40003f64270 */
[----:B------:R-:W-:Y:S01]  /*4930*/  FMNMX.FTZ R66, R51, R66, !PT ;  /* 0x0000004233427209 */ /* 0x000fe20007810000 */
[----:B------:R-:W1:Y:S01]  /*4940*/  MUFU.TANH R50, R50 ;  /* 0x0000003200327308 */ /* 0x000e620000002400 */
[----:B------:R-:W-:Y:S02]  /*4950*/  FSEL R55, R8, -INF , P3 ;  /* 0xff80000008377808 */ /* 0x000fe40001800000 */
[----:B------:R-:W-:-:S04]  /*4960*/  ISETP.GT.AND P3, PT, R65, 0x51, PT ;  /* 0x000000514100780c */ /* 0x000fc80003f64270 */
[----:B--2---:R-:W-:Y:S01]  /*4970*/  FSEL R59, R59, -INF , P3 ;  /* 0xff8000003b3b7808 */ /* 0x004fe20001800000 */
[----:B------:R-:W-:Y:S01]  /*4980*/  MUFU.TANH R21, R21 ;  /* 0x0000001500157308 */ /* 0x000fe20000002400 */
[----:B------:R-:W-:-:S07]  /*4990*/  ISETP.GT.AND P3, PT, R65, 0x59, PT ;  /* 0x000000594100780c */ /* 0x000fce0003f64270 */
[----:B------:R-:W-:Y:S01]  /*49a0*/  MUFU.TANH R48, R48 ;  /* 0x0000003000307308 */ /* 0x000fe20000002400 */
[----:B-1----:R-:W-:Y:S01]  /*49b0*/  FSEL R101, R50, -INF , P3 ;  /* 0xff80000032657808 */ /* 0x002fe20001800000 */
[----:B------:R-:W-:Y:S01]  /*49c0*/  IMAD.MOV.U32 R50, RZ, RZ, R119 ;  /* 0x000000ffff327224 */ /* 0x000fe200078e0077 */
[----:B------:R-:W-:-:S05]  /*49d0*/  ISETP.GT.AND P3, PT, R65, 0x61, PT ;  /* 0x000000614100780c */ /* 0x000fca0003f64270 */
[----:B------:R-:W-:Y:S01]  /*49e0*/  MUFU.TANH R49, R49 ;  /* 0x0000003100317308 */ /* 0x000fe20000002400 */
[----:B------:R-:W-:Y:S02]  /*49f0*/  WARPGROUP.DEPBAR.LE gsb0, 0x0 ;  /* 0x00008000000079c5 */ /* 0x000fe40000010000 */
[----:B------:R-:W-:Y:S01]  /*4a00*/  FMUL.FTZ R6, R27, UR7 ;  /* 0x000000071b067c20 */ /* 0x000fe20008410000 */
[----:B------:R-:W-:Y:S01]  /*4a10*/  FSEL R27, R46, -INF , P2 ;  /* 0xff8000002e1b7808 */ /* 0x000fe20001000000 */
[----:B------:R-:W-:Y:S01]  /*4a20*/  FMUL.FTZ R26, R26, UR7 ;  /* 0x000000071a1a7c20 */ /* 0x000fe20008410000 */
[----:B------:R-:W-:Y:S01]  /*4a30*/  ISETP.GT.AND P2, PT, R65, 0x50, PT ;  /* 0x000000504100780c */ /* 0x000fe20003f44270 */
[----:B------:R-:W-:Y:S01]  /*4a40*/  FMUL.FTZ R30, R30, UR7 ;  /* 0x000000071e1e7c20 */ /* 0x000fe20008410000 */
[----:B------:R-:W-:Y:S01]  /*4a50*/  FMNMX.FTZ R66, R27, R66, !PT ;  /* 0x000000421b427209 */ /* 0x000fe20007810000 */
[----:B------:R-:W1:Y:S01]  /*4a60*/  MUFU.TANH R6, R6 ;  /* 0x0000000600067308 */ /* 0x000e620000002400 */
        /* <DEDUP_REMOVED lines=8> */
[----:B------:R-:W-:Y:S01]  /*4af0*/  FSEL R99, R38, -INF , P2 ;  /* 0xff80000026637808 */ /* 0x000fe20001000000 */
[----:B------:R-:W-:Y:S01]  /*4b00*/  FMUL.FTZ R28, R28, UR7 ;  /* 0x000000071c1c7c20 */ /* 0x000fe20008410000 */
[----:B------:R-:W-:Y:S01]  /*4b10*/  FMNMX.FTZ R66, R59, R66, !PT ;  /* 0x000000423b427209 */ /* 0x000fe20007810000 */
[----:B------:R-:W-:Y:S01]  /*4b20*/  FMUL.FTZ R29, R29, UR7 ;  /* 0x000000071d1d7c20 */ /* 0x000fe20008410000 */
[----:B------:R-:W-:Y:S01]  /*4b30*/  ISETP.GT.AND P2, PT, R65, 0x60, PT ;  /* 0x000000604100780c */ /* 0x000fe20003f44270 */
[----:B------:R3:W-:Y:S01]  /*4b40*/  @!P1 SYNCS.ARRIVE.TRANS64.RED.A1T0 RZ, [R0+URZ], RZ ;  /* 0x000000ff00ff99a7 */ /* 0x0007e2000810043f */
[----:B------:R-:W-:Y:S01]  /*4b50*/  FMNMX.FTZ R66, R99, R66, !PT ;  /* 0x0000004263427209 */ /* 0x000fe20007810000 */
[----:B------:R-:W4:Y:S01]  /*4b60*/  MUFU.TANH R30, R30 ;  /* 0x0000001e001e7308 */ /* 0x000f220000002400 */
[----:B-1----:R-:W-:-:S02]  /*4b70*/  FSEL R105, R6, -INF , P3 ;  /* 0xff80000006697808 */ /* 0x002fc40001800000 */
[----:B------:R-:W-:Y:S02]  /*4b80*/  FMNMX.FTZ R66, R101, R66, !PT ;  /* 0x0000004265427209 */ /* 0x000fe40007810000 */
[C---:B------:R-:W-:Y:S02]  /*4b90*/  ISETP.GT.AND P3, PT, R65.reuse, 0x69, PT ;  /* 0x000000694100780c */ /* 0x040fe40003f64270 */
[----:B------:R-:W-:Y:S01]  /*4ba0*/  MOV R6, UR6 ;  /* 0x0000000600067c02 */ /* 0x000fe20008000f00 */
[----:B------:R-:W1:Y:S01]  /*4bb0*/  MUFU.TANH R31, R31 ;  /* 0x0000001f001f7308 */ /* 0x000e620000002400 */
[----:B--2---:R-:W-:Y:S02]  /*4bc0*/  FSEL R103, R26, -INF , P2 ;  /* 0xff8000001a677808 */ /* 0x004fe40001000000 */
[----:B------:R-:W-:Y:S02]  /*4bd0*/  ISETP.GT.AND P2, PT, R65, 0x68, PT ;  /* 0x000000684100780c */ /* 0x000fe40003f44270 */
[----:B------:R-:W-:-:S03]  /*4be0*/  FMNMX.FTZ R66, R103, R66, !PT ;  /* 0x0000004267427209 */ /* 0x000fc60007810000 */
[----:B------:R-:W2:Y:S01]  /*4bf0*/  MUFU.TANH R52, R52 ;  /* 0x0000003400347308 */ /* 0x000ea20000002400 */
[----:B----4-:R-:W-:Y:S02]  /*4c00*/  FSEL R107, R30, -INF , P2 ;  /* 0xff8000001e6b7808 */ /* 0x010fe40001000000 */
[----:B------:R-:W-:-:S04]  /*4c10*/  FMNMX.FTZ R66, R105, R66, !PT ;  /* 0x0000004269427209 */ /* 0x000fc80007810000 */
[----:B------:R-:W-:Y:S01]  /*4c20*/  FMNMX.FTZ R66, R107, R66, !PT ;  /* 0x000000426b427209 */ /* 0x000fe20007810000 */
[----:B------:R-:W4:Y:S01]  /*4c30*/  MUFU.TANH R53, R53 ;  /* 0x0000003500357308 */ /* 0x000f220000002400 */
[----:B-1----:R-:W-:Y:S02]  /*4c40*/  FSEL R109, R31, -INF , P3 ;  /* 0xff8000001f6d7808 */ /* 0x002fe40001800000 */
[C---:B------:R-:W-:Y:S02]  /*4c50*/  ISETP.GT.AND P3, PT, R60.reuse, 0x1, PT ;  /* 0x000000013c00780c */ /* 0x040fe40003f64270 */
[----:B------:R-:W-:Y:S02]  /*4c60*/  FMNMX.FTZ R66, R109, R66, !PT ;  /* 0x000000426d427209 */ /* 0x000fe40007810000 */
[----:B------:R-:W-:Y:S01]  /*4c70*/  FSEL R7, R7, -INF , P3 ;  /* 0xff80000007077808 */ /* 0x000fe20001800000 */
[----:B------:R-:W1:Y:S01]  /*4c80*/  MUFU.TANH R40, R40 ;  /* 0x0000002800287308 */ /* 0x000e620000002400 */
[----:B------:R-:W-:Y:S01]  /*4c90*/  ISETP.GT.AND P3, PT, R60, 0x10, PT ;  /* 0x000000103c00780c */ /* 0x000fe20003f64270 */
[----:B------:R-:W5:Y:S03]  /*4ca0*/  SHFL.BFLY PT, R31, R66, 0x2, 0x1f ;  /* 0x0c401f00421f7f89 */ /* 0x000f6600000e0000 */
[----:B------:R-:W-:-:S02]  /*4cb0*/  FSEL R11, R11, -INF , P3 ;  /* 0xff8000000b0b7808 */ /* 0x000fc40001800000 */
[----:B------:R-:W-:Y:S01]  /*4cc0*/  ISETP.GT.AND P3, PT, R60, 0x18, PT ;  /* 0x000000183c00780c */ /* 0x000fe20003f64270 */
[----:B------:R-:W3:Y:S03]  /*4cd0*/  MUFU.TANH R41, R41 ;  /* 0x0000002900297308 */ /* 0x000ee60000002400 */
[----:B------:R-:W-:Y:S02]  /*4ce0*/  FSEL R67, R14, -INF , P3 ;  /* 0xff8000000e437808 */ /* 0x000fe40001800000 */
[----:B------:R-:W-:-:S03]  /*4cf0*/  ISETP.GT.AND P3, PT, R60, 0x20, PT ;  /* 0x000000203c00780c */ /* 0x000fc60003f64270 */
[----:B------:R-:W3:Y:S01]  /*4d00*/  MUFU.TANH R44, R44 ;  /* 0x0000002c002c7308 */ /* 0x000ee20000002400 */
[----:B------:R-:W-:Y:S02]  /*4d10*/  FSEL R15, R15, -INF , P3 ;  /* 0xff8000000f0f7808 */ /* 0x000fe40001800000 */
[----:B------:R-:W-:-:S04]  /*4d20*/  ISETP.GT.AND P3, PT, R60, 0x28, PT ;  /* 0x000000283c00780c */ /* 0x000fc80003f64270 */
[----:B------:R-:W-:Y:S01]  /*4d30*/  FSEL R71, R56, -INF , P3 ;  /* 0xff80000038477808 */ /* 0x000fe20001800000 */
[----:B------:R-:W3:Y:S01]  /*4d40*/  MUFU.TANH R45, R45 ;  /* 0x0000002d002d7308 */ /* 0x000ee20000002400 */
[----:B------:R-:W-:Y:S01]  /*4d50*/  ISETP.GT.AND P3, PT, R60, 0x30, PT ;  /* 0x000000303c00780c */ /* 0x000fe20003f64270 */
[--C-:B------:R-:W-:Y:S01]  /*4d60*/  IMAD.MOV.U32 R56, RZ, RZ, R119.reuse ;  /* 0x000000ffff387224 */ /* 0x100fe200078e0077 */
[----:B-----5:R-:W-:Y:S01]  /*4d70*/  FMNMX.FTZ R31, R66, R31, !PT ;  /* 0x0000001f421f7209 */ /* 0x020fe20007810000 */
[----:B------:R-:W-:-:S04]  /*4d80*/  IMAD.MOV.U32 R66, RZ, RZ, R119 ;  /* 0x000000ffff427224 */ /* 0x000fc800078e0077 */
[----:B------:R-:W5:Y:S01]  /*4d90*/  SHFL.BFLY PT, R8, R31, 0x1, 0x1f ;  /* 0x0c201f001f087f89 */ /* 0x000f6200000e0000 */
[----:B------:R-:W3:Y:S08]  /*4da0*/  MUFU.TANH R32, R32 ;  /* 0x0000002000207308 */ /* 0x000ef00000002400 */
[----:B------:R-:W3:Y:S08]  /*4db0*/  MUFU.TANH R33, R33 ;  /* 0x0000002100217308 */ /* 0x000ef00000002400 */
[----:B------:R-:W3:Y:S01]  /*4dc0*/  MUFU.TANH R36, R36 ;  /* 0x0000002400247308 */ /* 0x000ee20000002400 */
[----:B-----5:R-:W-:-:S07]  /*4dd0*/  FMNMX.FTZ R8, R31, R8, !PT ;  /* 0x000000081f087209 */ /* 0x020fce0007810000 */
[----:B------:R-:W5:Y:S01]  /*4de0*/  MUFU.TANH R37, R37 ;  /* 0x0000002500257308 */ /* 0x000f620000002400 */
[C---:B------:R-:W-:Y:S01]  /*4df0*/  FSETP.NEU.FTZ.AND P2, PT, R8.reuse, -INF , PT ;  /* 0xff8000000800780b */ /* 0x040fe20003f5d000 */
[----:B------:R-:W-:-:S06]  /*4e00*/  FMUL.FTZ R26, R8, R6 ;  /* 0x00000006081a7220 */ /* 0x000fcc0000410000 */
[----:B------:R2:W5:Y:S01]  /*4e10*/  MUFU.TANH R30, R24 ;  /* 0x00000018001e7308 */ /* 0x0005620000002400 */
[----:B------:R-:W-:Y:S02]  /*4e20*/  FSEL R34, R26, RZ, P2 ;  /* 0x000000ff1a227208 */ /* 0x000fe40001000000 */
[----:B------:R-:W-:-:S03]  /*4e30*/  ISETP.GT.AND P2, PT, R60, RZ, PT ;  /* 0x000000ff3c00720c */ /* 0x000fc60003f44270 */
[-CC-:B------:R-:W-:Y:S01]  /*4e40*/  FFMA.FTZ R201, R69, R6.reuse, -R34.reuse ;  /* 0x0000000645c97223 */ /* 0x180fe20000010822 */
[----:B------:R-:W-:Y:S01]  /*4e50*/  FSEL R31, R2, -INF , P2 ;  /* 0xff800000021f7808 */ /* 0x000fe20001000000 */
[-CC-:B------:R-:W-:Y:S01]  /*4e60*/  FFMA.FTZ R203, R73, R6.reuse, -R34.reuse ;  /* 0x0000000649cb7223 */ /* 0x180fe20000010822 */
[C---:B------:R-:W-:Y:S01]  /*4e70*/  ISETP.GT.AND P2, PT, R60.reuse, 0x9, PT ;  /* 0x000000093c00780c */ /* 0x040fe20003f44270 */
[-CC-:B------:R-:W-:Y:S01]  /*4e80*/  FFMA.FTZ R2, R75, R6.reuse, -R34.reuse ;  /* 0x000000064b027223 */ /* 0x180fe20000010822 */
[----:B------:R-:W-:Y:S01]  /*4e90*/  FMNMX.FTZ R10, R31, R7, !PT ;  /* 0x000000071f0a7209 */ /* 0x000fe20007810000 */
[-CC-:B------:R-:W-:Y:S01]  /*4ea0*/  FFMA.FTZ R197, R77, R6.reuse, -R34.reuse ;  /* 0x000000064dc57223 */ /* 0x180fe20000010822 */
[----:B------:R-:W-:Y:S01]  /*4eb0*/  FSEL R63, R9, -INF , P2 ;  /* 0xff800000093f7808 */ /* 0x000fe20001000000 */
[--C-:B------:R-:W-:Y:S01]  /*4ec0*/  FFMA.FTZ R14, R81, R6, -R34.reuse ;  /* 0x00000006510e7223 */ /* 0x100fe20000010822 */
[----:B------:R-:W-:Y:S01]  /*4ed0*/  FMNMX.FTZ R10, R61, R10, !PT ;  /* 0x0000000a3d0a7209 */ /* 0x000fe20007810000 */
[----:B------:R-:W5:Y:S01]  /*4ee0*/  MUFU.TANH R25, R25 ;  /* 0x0000001900197308 */ /* 0x000f620000002400 */
[----:B------:R-:W-:Y:S01]  /*4ef0*/  ISETP.GT.AND P2, PT, R60, 0x11, PT ;  /* 0x000000113c00780c */ /* 0x000fe20003f44270 */
[--C-:B------:R-:W-:Y:S01]  /*4f00*/  FFMA.FTZ R199, R85, R6, -R34.reuse ;  /* 0x0000000655c77223 */ /* 0x100fe20000010822 */
[----:B------:R-:W-:Y:S01]  /*4f10*/  FMNMX.FTZ R10, R63, R10, !PT ;  /* 0x0000000a3f0a7209 */ /* 0x000fe20007810000 */
[-CC-:B------:R-:W-:Y:S01]  /*4f20*/  FFMA.FTZ R193, R89, R6.reuse, -R34.reuse ;  /* 0x0000000659c17223 */ /* 0x180fe20000010822 */
[----:B------:R-:W-:Y:S01]  /*4f30*/  FSEL R65, R12, -INF , P2 ;  /* 0xff8000000c417808 */ /* 0x000fe20001000000 */
[--C-:B------:R-:W-:Y:S01]  /*4f40*/  FFMA.FTZ R12, R79, R6, -R34.reuse ;  /* 0x000000064f0c7223 */ /* 0x100fe20000010822 */
[----:B------:R-:W-:Y:S01]  /*4f50*/  FMNMX.FTZ R10, R11, R10, !PT ;  /* 0x0000000a0b0a7209 */ /* 0x000fe20007810000 */
[----:B------:R-:W5:Y:S01]  /*4f60*/  MUFU.TANH R28, R28 ;  /* 0x0000001c001c7308 */ /* 0x000f620000002400 */
[C---:B------:R-:W-:Y:S01]  /*4f70*/  ISETP.GT.AND P2, PT, R60.reuse, 0x19, PT ;  /* 0x000000193c00780c */ /* 0x040fe20003f44270 */
[--C-:B--2---:R-:W-:Y:S01]  /*4f80*/  FFMA.FTZ R24, R91, R6, -R34.reuse ;  /* 0x000000065b187223 */ /* 0x104fe20000010822 */
[----:B------:R-:W-:Y:S01]  /*4f90*/  FMNMX.FTZ R10, R65, R10, !PT ;  /* 0x0000000a410a7209 */ /* 0x000fe20007810000 */
[-CC-:B------:R-:W-:Y:S01]  /*4fa0*/  FFMA.FTZ R195, R93, R6.reuse, -R34.reuse ;  /* 0x000000065dc37223 */ /* 0x180fe20000010822 */
[----:B------:R-:W-:Y:S01]  /*4fb0*/  FSEL R13, R13, -INF , P2 ;  /* 0xff8000000d0d7808 */ /* 0x000fe20001000000 */
[--C-:B------:R-:W-:Y:S01]  /*4fc0*/  FFMA.FTZ R26, R95, R6, -R34.reuse ;  /* 0x000000065f1a7223 */ /* 0x100fe20000010822 */
[----:B------:R-:W-:Y:S01]  /*4fd0*/  FMNMX.FTZ R10, R67, R10, !PT ;  /* 0x0000000a430a7209 */ /* 0x000fe20007810000 */
[----:B------:R-:W2:Y:S01]  /*4fe0*/  MUFU.TANH R29, R29 ;  /* 0x0000001d001d7308 */ /* 0x000ea20000002400 */
[----:B------:R-:W-:Y:S01]  /*4ff0*/  ISETP.GT.AND P2, PT, R60, 0x21, PT ;  /* 0x000000213c00780c */ /* 0x000fe20003f44270 */
[--C-:B------:R-:W-:Y:S01]  /*5000*/  FFMA.FTZ R97, R97, R6, -R34.reuse ;  /* 0x0000000661617223 */ /* 0x100fe20000010822 */
[----:B------:R-:W-:Y:S01]  /*5010*/  FMNMX.FTZ R10, R13, R10, !PT ;  /* 0x0000000a0d0a7209 */ /* 0x000fe20007810000 */
[-CC-:B------:R-:W-:Y:S01]  /*5020*/  FFMA.FTZ R35, R35, R6.reuse, -R34.reuse ;  /* 0x0000000623237223 */ /* 0x180fe20000010822 */
[----:B------:R-:W-:Y:S01]  /*5030*/  FSEL R69, R20, -INF , P2 ;  /* 0xff80000014457808 */ /* 0x000fe20001000000 */
[--C-:B------:R-:W-:Y:S01]  /*5040*/  FFMA.FTZ R20, R87, R6, -R34.reuse ;  /* 0x0000000657147223 */ /* 0x100fe20000010822 */
[----:B------:R-:W-:Y:S01]  /*5050*/  FMNMX.FTZ R10, R15, R10, !PT ;  /* 0x0000000a0f0a7209 */ /* 0x000fe20007810000 */
[----:B------:R-:W-:Y:S01]  /*5060*/  MUFU.EX2 R201, R201 ;  /* 0x000000c900c97308 */ /* 0x000fe20000000800 */
[C---:B------:R-:W-:Y:S01]  /*5070*/  ISETP.GT.AND P2, PT, R60.reuse, 0x29, PT ;  /* 0x000000293c00780c */ /* 0x040fe20003f44270 */
[--C-:B------:R-:W-:Y:S01]  /*5080*/  FFMA.FTZ R39, R39, R6, -R34.reuse ;  /* 0x0000000627277223 */ /* 0x100fe20000010822 */
[----:B------:R-:W-:Y:S01]  /*5090*/  FMNMX.FTZ R10, R69, R10, !PT ;  /* 0x0000000a450a7209 */ /* 0x000fe20007810000 */
[-CC-:B------:R-:W-:Y:S01]  /*50a0*/  FFMA.FTZ R43, R43, R6.reuse, -R34.reuse ;  /* 0x000000062b2b7223 */ /* 0x180fe20000010822 */
[----:B------:R-:W-:Y:S01]  /*50b0*/  FSEL R21, R21, -INF , P2 ;  /* 0xff80000015157808 */ /* 0x000fe20001000000 */
[--C-:B------:R-:W-:Y:S01]  /*50c0*/  FFMA.FTZ R47, R47, R6, -R34.reuse ;  /* 0x000000062f2f7223 */ /* 0x100fe20000010822 */
[----:B------:R-:W-:Y:S01]  /*50d0*/  FMNMX.FTZ R10, R71, R10, !PT ;  /* 0x0000000a470a7209 */ /* 0x000fe20007810000 */
[----:B------:R-:W-:Y:S01]  /*50e0*/  MUFU.EX2 R2, R2 ;  /* 0x0000000200027308 */ /* 0x000fe20000000800 */
[----:B------:R-:W-:Y:S01]  /*50f0*/  ISETP.GT.AND P2, PT, R60, 0x31, PT ;  /* 0x000000313c00780c */ /* 0x000fe20003f44270 */
[-CC-:B------:R-:W-:Y:S01]  /*5100*/  FFMA.FTZ R51, R51, R6.reuse, -R34.reuse ;  /* 0x0000000633337223 */ /* 0x180fe20000010822 */
[----:B------:R-:W-:Y:S01]  /*5110*/  FSEL R73, R48, -INF , P3 ;  /* 0xff80000030497808 */ /* 0x000fe20001800000 */
[--C-:B------:R-:W-:Y:S01]  /*5120*/  FFMA.FTZ R55, R55, R6, -R34.reuse ;  /* 0x0000000637377223 */ /* 0x100fe20000010822 */
[----:B------:R-:W-:Y:S01]  /*5130*/  FMNMX.FTZ R10, R21, R10, !PT ;  /* 0x0000000a150a7209 */ /* 0x000fe20007810000 */
[-CC-:B------:R-:W-:Y:S01]  /*5140*/  FFMA.FTZ R57, R57, R6.reuse, -R34.reuse ;  /* 0x0000000639397223 */ /* 0x180fe20000010822 */
[C---:B------:R-:W-:Y:S01]  /*5150*/  ISETP.GT.AND P3, PT, R60.reuse, 0x38, PT ;  /* 0x000000383c00780c */ /* 0x040fe20003f64270 */
[----:B------:R-:W-:Y:S01]  /*5160*/  MUFU.EX2 R203, R203 ;  /* 0x000000cb00cb7308 */ /* 0x000fe20000000800 */
[----:B------:R-:W-:Y:S01]  /*5170*/  FSEL R49, R49, -INF , P2 ;  /* 0xff80000031317808 */ /* 0x000fe20001000000 */
[--C-:B------:R-:W-:Y:S01]  /*5180*/  FFMA.FTZ R59, R59, R6, -R34.reuse ;  /* 0x000000063b3b7223 */ /* 0x100fe20000010822 */
[----:B------:R-:W-:Y:S01]  /*5190*/  FMNMX.FTZ R10, R73, R10, !PT ;  /* 0x0000000a490a7209 */ /* 0x000fe20007810000 */
[-CC-:B------:R-:W-:Y:S01]  /*51a0*/  FFMA.FTZ R99, R99, R6.reuse, -R34.reuse ;  /* 0x0000000663637223 */ /* 0x180fe20000010822 */
[----:B------:R-:W-:Y:S01]  /*51b0*/  ISETP.GT.AND P2, PT, R60, 0x39, PT ;  /* 0x000000393c00780c */ /* 0x000fe20003f44270 */
[--C-:B------:R-:W-:Y:S01]  /*51c0*/  FFMA.FTZ R101, R101, R6, -R34.reuse ;  /* 0x0000000665657223 */ /* 0x100fe20000010822 */
[----:B------:R-:W-:Y:S01]  /*51d0*/  FSEL R75, R52, -INF , P3 ;  /* 0xff800000344b7808 */ /* 0x000fe20001800000 */
[----:B------:R-:W-:Y:S01]  /*51e0*/  MUFU.EX2 R12, R12 ;  /* 0x0000000c000c7308 */ /* 0x000fe20000000800 */
[----:B------:R-:W-:Y:S01]  /*51f0*/  FMNMX.FTZ R10, R49, R10, !PT ;  /* 0x0000000a310a7209 */ /* 0x000fe20007810000 */
[-CC-:B------:R-:W-:Y:S01]  /*5200*/  FFMA.FTZ R103, R103, R6.reuse, -R34.reuse ;  /* 0x0000000667677223 */ /* 0x180fe20000010822 */
[C---:B------:R-:W-:Y:S01]  /*5210*/  ISETP.GT.AND P3, PT, R60.reuse, 0x40, PT ;  /* 0x000000403c00780c */ /* 0x040fe20003f64270 */
[-CC-:B------:R-:W-:Y:S01]  /*5220*/  FFMA.FTZ R105, R105, R6.reuse, -R34.reuse ;  /* 0x0000000669697223 */ /* 0x180fe20000010822 */
[----:B----4-:R-:W-:Y:S01]  /*5230*/  FSEL R53, R53, -INF , P2 ;  /* 0xff80000035357808 */ /* 0x010fe20001000000 */
[----:B------:R-:W-:Y:S01]  /*5240*/  FFMA.FTZ R107, R107, R6, -R34 ;  /* 0x000000066b6b7223 */ /* 0x000fe20000010822 */
[----:B------:R-:W-:Y:S01]  /*5250*/  FMNMX.FTZ R10, R75, R10, !PT ;  /* 0x0000000a4b0a7209 */ /* 0x000fe20007810000 */
[----:B------:R-:W-:Y:S01]  /*5260*/  MUFU.EX2 R197, R197 ;  /* 0x000000c500c57308 */ /* 0x000fe20000000800 */
[----:B------:R-:W-:Y:S01]  /*5270*/  ISETP.GT.AND P2, PT, R60, 0x41, PT ;  /* 0x000000413c00780c */ /* 0x000fe20003f44270 */
[--C-:B------:R-:W-:Y:S01]  /*5280*/  IMAD.MOV.U32 R95, RZ, RZ, R119.reuse ;  /* 0x000000ffff5f7224 */ /* 0x100fe200078e0077 */
[----:B-1----:R-:W-:Y:S01]  /*5290*/  FSEL R77, R40, -INF , P3 ;  /* 0xff800000284d7808 */ /* 0x002fe20001800000 */
[--C-:B------:R-:W-:Y:S01]  /*52a0*/  IMAD.MOV.U32 R93, RZ, RZ, R119.reuse ;  /* 0x000000ffff5d7224 */ /* 0x100fe200078e0077 */
[----:B------:R-:W-:Y:S01]  /*52b0*/  FMNMX.FTZ R10, R53, R10, !PT ;  /* 0x0000000a350a7209 */ /* 0x000fe20007810000 */
[----:B------:R-:W-:Y:S01]  /*52c0*/  IMAD.MOV.U32 R48, RZ, RZ, R119 ;  /* 0x000000ffff307224 */ /* 0x000fe200078e0077 */
[----:B------:R-:W-:Y:S01]  /*52d0*/  ISETP.GT.AND P3, PT, R60, 0x48, PT ;  /* 0x000000483c00780c */ /* 0x000fe20003f64270 */
[----:B------:R-:W-:Y:S01]  /*52e0*/  MUFU.EX2 R14, R14 ;  /* 0x0000000e000e7308 */ /* 0x000fe20000000800 */
[----:B---3--:R-:W-:-:S02]  /*52f0*/  FSEL R41, R41, -INF , P2 ;  /* 0xff80000029297808 */ /* 0x008fc40001000000 */
[----:B------:R-:W-:Y:S02]  /*5300*/  FMNMX.FTZ R10, R77, R10, !PT ;  /* 0x0000000a4d0a7209 */ /* 0x000fe40007810000 */
[----:B------:R-:W-:Y:S02]  /*5310*/  ISETP.GT.AND P2, PT, R60, 0x49, PT ;  /* 0x000000493c00780c */ /* 0x000fe40003f44270 */
[----:B------:R-:W-:Y:S01]  /*5320*/  FSEL R79, R44, -INF , P3 ;  /* 0xff8000002c4f7808 */ /* 0x000fe20001800000 */
[----:B------:R-:W-:Y:S01]  /*5330*/  MUFU.EX2 R199, R199 ;  /* 0x000000c700c77308 */ /* 0x000fe20000000800 */
[----:B------:R-:W-:Y:S02]  /*5340*/  FMNMX.FTZ R10, R41, R10, !PT ;  /* 0x0000000a290a7209 */ /* 0x000fe40007810000 */
[----:B------:R-:W-:Y:S02]  /*5350*/  ISETP.GT.AND P3, PT, R60, 0x50, PT ;  /* 0x000000503c00780c */ /* 0x000fe40003f64270 */
[----:B------:R-:W-:-:S02]  /*5360*/  FSEL R45, R45, -INF , P2 ;  /* 0xff8000002d2d7808 */ /* 0x000fc40001000000 */
[----:B------:R-:W-:Y:S01]  /*5370*/  FMNMX.FTZ R10, R79, R10, !PT ;  /* 0x0000000a4f0a7209 */ /* 0x000fe20007810000 */
[----:B------:R-:W-:Y:S01]  /*5380*/  MUFU.EX2 R20, R20 ;  /* 0x0000001400147308 */ /* 0x000fe20000000800 */
[----:B------:R-:W-:Y:S02]  /*5390*/  ISETP.GT.AND P2, PT, R60, 0x51, PT ;  /* 0x000000513c00780c */ /* 0x000fe40003f44270 */
[----:B------:R-:W-:Y:S02]  /*53a0*/  FSEL R81, R32, -INF , P3 ;  /* 0xff80000020517808 */ /* 0x000fe40001800000 */
[----:B------:R-:W-:Y:S02]  /*53b0*/  FMNMX.FTZ R10, R45, R10, !PT ;  /* 0x0000000a2d0a7209 */ /* 0x000fe40007810000 */
[----:B------:R-:W-:Y:S01]  /*53c0*/  ISETP.GT.AND P3, PT, R60, 0x58, PT ;  /* 0x000000583c00780c */ /* 0x000fe20003f64270 */
[----:B------:R-:W-:Y:S01]  /*53d0*/  MUFU.EX2 R193, R193 ;  /* 0x000000c100c17308 */ /* 0x000fe20000000800 */
[----:B------:R-:W-:-:S02]  /*53e0*/  FSEL R33, R33, -INF , P2 ;  /* 0xff80000021217808 */ /* 0x000fc40001000000 */
[----:B------:R-:W-:Y:S02]  /*53f0*/  FMNMX.FTZ R10, R81, R10, !PT ;  /* 0x0000000a510a7209 */ /* 0x000fe40007810000 */
[----:B------:R-:W-:Y:S02]  /*5400*/  ISETP.GT.AND P2, PT, R60, 0x59, PT ;  /* 0x000000593c00780c */ /* 0x000fe40003f44270 */
[----:B------:R-:W-:Y:S01]  /*5410*/  FSEL R85, R36, -INF , P3 ;  /* 0xff80000024557808 */ /* 0x000fe20001800000 */
[----:B------:R-:W-:Y:S01]  /*5420*/  MUFU.EX2 R24, R24 ;  /* 0x0000001800187308 */ /* 0x000fe20000000800 */
[----:B------:R-:W-:Y:S02]  /*5430*/  FMNMX.FTZ R10, R33, R10, !PT ;  /* 0x0000000a210a7209 */ /* 0x000fe40007810000 */
[----:B------:R-:W-:Y:S02]  /*5440*/  ISETP.GT.AND P3, PT, R60, 0x60, PT ;  /* 0x000000603c00780c */ /* 0x000fe40003f64270 */
[----:B-----5:R-:W-:-:S02]  /*5450*/  FSEL R37, R37, -INF , P2 ;  /* 0xff80000025257808 */ /* 0x020fc40001000000 */
        /* <DEDUP_REMOVED lines=9> */
[----:B------:R-:W-:Y:S01]  /*54f0*/  ISETP.GT.AND P2, PT, R60, 0x69, PT ;  /* 0x000000693c00780c */ /* 0x000fe20003f44270 */
[----:B------:R-:W-:Y:S01]  /*5500*/  IMAD.MOV.U32 R60, RZ, RZ, R119 ;  /* 0x000000ffff3c7224 */ /* 0x000fe200078e0077 */
[----:B------:R-:W-:Y:S01]  /*5510*/  FSEL R89, R28, -INF , P3 ;  /* 0xff8000001c597808 */ /* 0x000fe20001800000 */
[--C-:B------:R-:W-:Y:S01]  /*5520*/  FFMA.FTZ R28, R27, R6, -R34.reuse ;  /* 0x000000061b1c7223 */ /* 0x100fe20000010822 */
[----:B------:R-:W-:Y:S01]  /*5530*/  FMNMX.FTZ R10, R25, R10, !PT ;  /* 0x0000000a190a7209 */ /* 0x000fe20007810000 */
[----:B------:R-:W-:Y:S01]  /*5540*/  MUFU.EX2 R97, R97 ;  /* 0x0000006100617308 */ /* 0x000fe20000000800 */
[----:B--2---:R-:W-:Y:S01]  /*5550*/  FSEL R29, R29, -INF , P2 ;  /* 0xff8000001d1d7808 */ /* 0x004fe20001000000 */
[----:B------:R-:W-:Y:S01]  /*5560*/  FFMA.FTZ R34, R109, R6, -R34 ;  /* 0x000000066d227223 */ /* 0x000fe20000010822 */
[----:B------:R-:W-:-:S02]  /*5570*/  FMNMX.FTZ R10, R89, R10, !PT ;  /* 0x0000000a590a7209 */ /* 0x000fc40007810000 */
[-C--:B------:R-:W-:Y:S02]  /*5580*/  MOV R109, R119.reuse ;  /* 0x00000077006d7202 */ /* 0x080fe40000000f00 */
[----:B------:R-:W-:Y:S01]  /*5590*/  FMNMX.FTZ R10, R29, R10, !PT ;  /* 0x0000000a1d0a7209 */ /* 0x000fe20007810000 */
[----:B------:R-:W-:Y:S01]  /*55a0*/  MUFU.EX2 R187, R28 ;  /* 0x0000001c00bb7308 */ /* 0x000fe20000000800 */
[-C--:B------:R-:W-:Y:S02]  /*55b0*/  MOV R91, R119.reuse ;  /* 0x00000077005b7202 */ /* 0x080fe40000000f00 */
[----:B------:R-:W-:Y:S01]  /*55c0*/  MOV R52, R119 ;  /* 0x0000007700347202 */ /* 0x000fe20000000f00 */
[----:B------:R-:W1:Y:S04]  /*55d0*/  SHFL.BFLY PT, R9, R10, 0x2, 0x1f ;  /* 0x0c401f000a097f89 */ /* 0x000e6800000e0000 */
[----:B------:R2:W3:Y:S08]  /*55e0*/  MUFU.EX2 R30, R35 ;  /* 0x00000023001e7308 */ /* 0x0004f00000000800 */
[----:B------:R-:W-:Y:S01]  /*55f0*/  MUFU.EX2 R39, R39 ;  /* 0x0000002700277308 */ /* 0x000fe20000000800 */
[----:B--2---:R-:W-:-:S07]  /*5600*/  IMAD.MOV.U32 R35, RZ, RZ, R119 ;  /* 0x000000ffff237224 */ /* 0x004fce00078e0077 */
[----:B------:R2:W4:Y:S01]  /*5610*/  MUFU.EX2 R32, R43 ;  /* 0x0000002b00207308 */ /* 0x0005220000000800 */
[----:B---3--:R-:W-:Y:S02]  /*5620*/  F2FP.F16.F32.PACK_AB R189, R30, R97 ;  /* 0x000000611ebd723e */ /* 0x008fe400000000ff */
[----:B-1----:R-:W-:-:S05]  /*5630*/  FMNMX.FTZ R27, R10, R9, !PT ;  /* 0x000000090a1b7209 */ /* 0x002fca0007810000 */
[----:B------:R-:W-:Y:S01]  /*5640*/  MUFU.EX2 R47, R47 ;  /* 0x0000002f002f7308 */ /* 0x000fe20000000800 */
[----:B------:R-:W1:Y:S01]  /*5650*/  SHFL.BFLY PT, R10, R27, 0x1, 0x1f ;  /* 0x0c201f001b0a7f89 */ /* 0x000e6200000e0000 */
[----:B--2---:R-:W-:-:S06]  /*5660*/  MOV R43, R119 ;  /* 0x00000077002b7202 */ /* 0x004fcc0000000f00 */
[----:B------:R2:W3:Y:S01]  /*5670*/  MUFU.EX2 R36, R51 ;  /* 0x0000003300247308 */ /* 0x0004e20000000800 */
[----:B----4-:R-:W-:-:S07]  /*5680*/  F2FP.F16.F32.PACK_AB R191, R32, R39 ;  /* 0x0000002720bf723e */ /* 0x010fce00000000ff */
[----:B------:R4:W-:Y:S01]  /*5690*/  MUFU.EX2 R38, R55 ;  /* 0x0000003700267308 */ /* 0x0009e20000000800 */
[----:B--2---:R-:W-:-:S07]  /*56a0*/  IMAD.MOV.U32 R51, RZ, RZ, R119 ;  /* 0x000000ffff337224 */ /* 0x004fce00078e0077 */
[----:B------:R-:W-:Y:S01]  /*56b0*/  MUFU.EX2 R57, R57 ;  /* 0x0000003900397308 */ /* 0x000fe20000000800 */
[----:B-1----:R-:W-:Y:S01]  /*56c0*/  FMNMX.FTZ R9, R27, R10, !PT ;  /* 0x0000000a1b097209 */ /* 0x002fe20007810000 */
[----:B------:R-:W-:Y:S01]  /*56d0*/  IMAD.MOV.U32 R27, RZ, RZ, R119 ;  /* 0x000000ffff1b7224 */ /* 0x000fe200078e0077 */
[----:B---3--:R-:W-:Y:S02]  /*56e0*/  F2FP.F16.F32.PACK_AB R185, R36, R47 ;  /* 0x0000002f24b9723e */ /* 0x008fe400000000ff */
[C---:B------:R-:W-:Y:S01]  /*56f0*/  FSETP.NEU.FTZ.AND P2, PT, R9.reuse, -INF , PT ;  /* 0xff8000000900780b */ /* 0x040fe20003f5d000 */
[----:B------:R-:W-:Y:S01]  /*5700*/  FMUL.FTZ R10, R9, R6 ;  /* 0x00000006090a7220 */ /* 0x000fe20000410000 */
[----:B----4-:R-:W-:Y:S01]  /*5710*/  MOV R55, R119 ;  /* 0x0000007700377202 */ /* 0x010fe20000000f00 */
[----:B------:R-:W1:Y:S03]  /*5720*/  MUFU.EX2 R40, R59 ;  /* 0x0000003b00287308 */ /* 0x000e660000000800 */
[----:B------:R-:W-:Y:S01]  /*5730*/  FSEL R28, R10, RZ, P2 ;  /* 0x000000ff0a1c7208 */ /* 0x000fe20001000000 */
[----:B------:R-:W-:Y:S01]  /*5740*/  FADD.FTZ R10, R201, R2 ;  /* 0x00000002c90a7221 */ /* 0x000fe20000010000 */
[----:B------:R-:W-:-:S03]  /*5750*/  F2FP.F16.F32.PACK_AB R201, R2, R201 ;  /* 0x000000c902c9723e */ /* 0x000fc600000000ff */
        /* <DEDUP_REMOVED lines=13> */
[----:B------:R-:W3:Y:S01]  /*5830*/  MUFU.EX2 R31, R31 ;  /* 0x0000001f001f7308 */ /* 0x000ee20000000800 */
[----:B--2---:R-:W-:Y:S01]  /*5840*/  FADD.FTZ R7, R203, R10 ;  /* 0x0000000acb077221 */ /* 0x004fe20000010000 */
[-CC-:B------:R-:W-:Y:S01]  /*5850*/  FFMA.FTZ R73, R73, R6.reuse, -R28.reuse ;  /* 0x0000000649497223 */ /* 0x180fe2000001081c */
[-CC-:B------:R-:W-:Y:S01]  /*5860*/  FFMA.FTZ R49, R49, R6.reuse, -R28.reuse ;  /* 0x0000000631317223 */ /* 0x180fe2000001081c */
[-CC-:B------:R-:W-:Y:S01]  /*5870*/  FFMA.FTZ R75, R75, R6.reuse, -R28.reuse ;  /* 0x000000064b4b7223 */ /* 0x180fe2000001081c */
[----:B------:R-:W-:Y:S01]  /*5880*/  FADD.FTZ R10, R12, R7 ;  /* 0x000000070c0a7221 */ /* 0x000fe20000010000 */
        /* <DEDUP_REMOVED lines=8> */
[-CC-:B------:R-:W-:Y:S01]  /*5910*/  FFMA.FTZ R85, R85, R6.reuse, -R28.reuse ;  /* 0x0000000655557223 */ /* 0x180fe2000001081c */
[-CC-:B------:R-:W-:Y:S01]  /*5920*/  FFMA.FTZ R37, R37, R6.reuse, -R28.reuse ;  /* 0x0000000625257223 */ /* 0x180fe2000001081c */
[----:B------:R4:W5:Y:S01]  /*5930*/  MUFU.EX2 R202, R63 ;  /* 0x0000003f00ca7308 */ /* 0x0009620000000800 */
[-CC-:B------:R-:W-:Y:S01]  /*5940*/  FFMA.FTZ R87, R87, R6.reuse, -R28.reuse ;  /* 0x0000000657577223 */ /* 0x180fe2000001081c */
[-CC-:B------:R-:W-:Y:S01]  /*5950*/  FFMA.FTZ R25, R25, R6.reuse, -R28.reuse ;  /* 0x0000000619197223 */ /* 0x180fe2000001081c */
[-CC-:B------:R-:W-:Y:S01]  /*5960*/  FFMA.FTZ R89, R89, R6.reuse, -R28.reuse ;  /* 0x0000000659597223 */ /* 0x180fe2000001081c */
[----:B------:R-:W-:Y:S01]  /*5970*/  FFMA.FTZ R28, R29, R6, -R28 ;  /* 0x000000061d1c7223 */ /* 0x000fe2000001081c */
[----:B-1----:R-:W-:Y:S01]  /*5980*/  F2FP.F16.F32.PACK_AB R181, R40, R57 ;  /* 0x0000003928b5723e */ /* 0x002fe200000000ff */
[--C-:B------:R-:W-:Y:S01]  /*5990*/  IMAD.MOV.U32 R59, RZ, RZ, R119.reuse ;  /* 0x000000ffff3b7224 */ /* 0x100fe200078e0077 */
[----:B------:R-:W-:Y:S01]  /*59a0*/  F2FP.F16.F32.PACK_AB R203, R12, R203 ;  /* 0x000000cb0ccb723e */ /* 0x000fe200000000ff */
[----:B------:R1:W5:Y:S01]  /*59b0*/  MUFU.EX2 R196, R11 ;  /* 0x0000000b00c47308 */ /* 0x0003620000000800 */
[----:B----4-:R-:W-:-:S02]  /*59c0*/  IMAD.MOV.U32 R63, RZ, RZ, R119 ;  /* 0x000000ffff3f7224 */ /* 0x010fc400078e0077 */
[----:B------:R-:W-:-:S05]  /*59d0*/  IMAD.MOV.U32 R29, RZ, RZ, R119 ;  /* 0x000000ffff1d7224 */ /* 0x000fca00078e0077 */
[----:B------:R-:W4:Y:S01]  /*59e0*/  MUFU.EX2 R65, R65 ;  /* 0x0000004100417308 */ /* 0x000f220000000800 */
[----:B-1----:R-:W-:Y:S01]  /*59f0*/  IADD3 R11, -R3, UR42, R82 ;  /* 0x0000002a030b7c10 */ /* 0x002fe2000fffe152 */
[----:B------:R-:W-:Y:S01]  /*5a00*/  FADD.FTZ R3, R197, R10 ;  /* 0x0000000ac5037221 */ /* 0x000fe20000010000 */
[----:B------:R-:W-:Y:S01]  /*5a10*/  IMAD.MOV.U32 R10, RZ, RZ, RZ ;  /* 0x000000ffff0a7224 */ /* 0x000fe200078e00ff */
[C---:B------:R-:W-:Y:S02]  /*5a20*/  F2FP.F16.F32.PACK_AB R197, R14.reuse, R197 ;  /* 0x000000c50ec5723e */ /* 0x040fe400000000ff */
[----:B------:R-:W-:Y:S01]  /*5a30*/  FADD.FTZ R46, R14, R3 ;  /* 0x000000030e2e7221 */ /* 0x000fe20000010000 */
[----:B------:R-:W-:-:S04]  /*5a40*/  IMAD.HI R11, R11, -0x6db6db6d, R10 ;  /* 0x924924930b0b7827 */ /* 0x000fc800078e020a */
[----:B---3--:R-:W-:Y:S01]  /*5a50*/  FADD.FTZ R10, R31, R200 ;  /* 0x000000c81f0a7221 */ /* 0x008fe20000010000 */
[----:B------:R-:W1:Y:S01]  /*5a60*/  MUFU.EX2 R67, R67 ;  /* 0x0000004300437308 */ /* 0x000e620000000800 */
[----:B------:R-:W-:Y:S01]  /*5a70*/  FADD.FTZ R7, R199, R46 ;  /* 0x0000002ec7077221 */ /* 0x000fe20000010000 */
[----:B------:R-:W-:Y:S01]  /*5a80*/  F2FP.F16.F32.PACK_AB R200, R200, R31 ;  /* 0x0000001fc8c8723e */ /* 0x000fe200000000ff */
[----:B--2---:R-:W-:Y:S01]  /*5a90*/  FADD.FTZ R3, R61, R10 ;  /* 0x0000000a3d037221 */ /* 0x004fe20000010000 */
[----:B------:R-:W-:Y:S01]  /*5aa0*/  SHF.R.U32.HI R46, RZ, 0x1f, R11 ;  /* 0x0000001fff2e7819 */ /* 0x000fe2000001160b */
[C---:B------:R-:W-:Y:S01]  /*5ab0*/  FADD.FTZ R10, R20.reuse, R7 ;  /* 0x00000007140a7221 */ /* 0x040fe20000010000 */
[----:B------:R-:W-:Y:S01]  /*5ac0*/  F2FP.F16.F32.PACK_AB R199, R20, R199 ;  /* 0x000000c714c7723e */ /* 0x000fe200000000ff */
[----:B-----5:R-:W-:Y:S01]  /*5ad0*/  FADD.FTZ R3, R202, R3 ;  /* 0x00000003ca037221 */ /* 0x020fe20000010000 */
[----:B------:R-:W2:Y:S01]  /*5ae0*/  MUFU.EX2 R198, R13 ;  /* 0x0000000d00c67308 */ /* 0x000ea20000000800 */
[----:B------:R-:W-:Y:S01]  /*5af0*/  FADD.FTZ R7, R193, R10 ;  /* 0x0000000ac1077221 */ /* 0x000fe20000010000 */
[----:B------:R-:W-:Y:S01]  /*5b00*/  LEA.HI.SX32 R46, R11, R46, 0x1a ;  /* 0x0000002e0b2e7211 */ /* 0x000fe200078fd2ff */
[----:B------:R-:W-:Y:S01]  /*5b10*/  FADD.FTZ R0, R196, R3 ;  /* 0x00000003c4007221 */ /* 0x000fe20000010000 */
[C---:B------:R-:W-:Y:S01]  /*5b20*/  F2FP.F16.F32.PACK_AB R193, R24.reuse, R193 ;  /* 0x000000c118c1723e */ /* 0x040fe200000000ff */
[----:B------:R-:W-:Y:S01]  /*5b30*/  FADD.FTZ R10, R24, R7 ;  /* 0x00000007180a7221 */ /* 0x000fe20000010000 */
[----:B------:R-:W-:Y:S01]  /*5b40*/  F2FP.F16.F32.PACK_AB R202, R202, R61 ;  /* 0x0000003dcaca723e */ /* 0x000fe200000000ff */
[----:B----4-:R-:W-:Y:S01]  /*5b50*/  FADD.FTZ R0, R65, R0 ;  /* 0x0000000041007221 */ /* 0x010fe20000010000 */
[----:B------:R-:W3:Y:S01]  /*5b60*/  MUFU.EX2 R15, R15 ;  /* 0x0000000f000f7308 */ /* 0x000ee20000000800 */
[----:B------:R-:W-:Y:S01]  /*5b70*/  FADD.FTZ R7, R195, R10 ;  /* 0x0000000ac3077221 */ /* 0x000fe20000010000 */
[C---:B------:R-:W-:Y:S01]  /*5b80*/  F2FP.F16.F32.PACK_AB R195, R26.reuse, R195 ;  /* 0x000000c31ac3723e */ /* 0x040fe200000000ff */
[----:B-1----:R-:W-:Y:S01]  /*5b90*/  FADD.FTZ R3, R67, R0 ;  /* 0x0000000043037221 */ /* 0x002fe20000010000 */
[----:B------:R-:W-:Y:S01]  /*5ba0*/  F2FP.F16.F32.PACK_AB R196, R65, R196 ;  /* 0x000000c441c4723e */ /* 0x000fe200000000ff */
[----:B------:R-:W-:Y:S01]  /*5bb0*/  FADD.FTZ R10, R26, R7 ;  /* 0x000000071a0a7221 */ /* 0x000fe20000010000 */
[----:B------:R-:W-:Y:S01]  /*5bc0*/  MOV R82, R119 ;  /* 0x0000007700527202 */ /* 0x000fe20000000f00 */
[----:B------:R-:W-:Y:S01]  /*5bd0*/  IMAD.MOV.U32 R65, RZ, RZ, R119 ;  /* 0x000000ffff417224 */ /* 0x000fe200078e0077 */
[----:B------:R1:W4:Y:S01]  /*5be0*/  MUFU.EX2 R192, R69 ;  /* 0x0000004500c07308 */ /* 0x0003220000000800 */
[C---:B--2---:R-:W-:Y:S01]  /*5bf0*/  FADD.FTZ R0, R198.reuse, R3 ;  /* 0x00000003c6007221 */ /* 0x044fe20000010000 */
[----:B------:R-:W-:Y:S01]  /*5c00*/  FADD.FTZ R7, R97, R10 ;  /* 0x0000000a61077221 */ /* 0x000fe20000010000 */
[----:B------:R-:W-:Y:S01]  /*5c10*/  VIMNMX R10, RZ, R46, !PT ;  /* 0x0000002eff0a7248 */ /* 0x000fe20007fe0100 */
[----:B------:R-:W-:Y:S01]  /*5c20*/  IMAD.MOV.U32 R26, RZ, RZ, R119 ;  /* 0x000000ffff1a7224 */ /* 0x000fe200078e0077 */
[----:B------:R-:W-:Y:S01]  /*5c30*/  F2FP.F16.F32.PACK_AB R198, R198, R67 ;  /* 0x00000043c6c6723e */ /* 0x000fe200000000ff */
[----:B------:R-:W-:Y:S01]  /*5c40*/  FADD.FTZ R46, R30, R7 ;  /* 0x000000071e2e7221 */ /* 0x000fe20000010000 */
[----:B------:R-:W-:Y:S01]  /*5c50*/  ISETP.GE.AND P2, PT, R83, R10, PT ;  /* 0x0000000a5300720c */ /* 0x000fe20003f46270 */
[----:B------:R-:W2:Y:S01]  /*5c60*/  MUFU.EX2 R71, R71 ;  /* 0x0000004700477308 */ /* 0x000ea20000000800 */
[----:B---3--:R-:W-:Y:S01]  /*5c70*/  FADD.FTZ R3, R15, R0 ;  /* 0x000000000f037221 */ /* 0x008fe20000010000 */
[----:B------:R-:W-:Y:S01]  /*5c80*/  FADD.FTZ R7, R39, R46 ;  /* 0x0000002e27077221 */ /* 0x000fe20000010000 */
[-C--:B------:R-:W-:Y:S01]  /*5c90*/  MOV R97, R119.reuse ;  /* 0x0000007700617202 */ /* 0x080fe20000000f00 */
[----:B------:R-:W-:Y:S01]  /*5ca0*/  IMAD.MOV.U32 R83, RZ, RZ, R119 ;  /* 0x000000ffff537224 */ /* 0x000fe200078e0077 */
[----:B------:R-:W-:Y:S01]  /*5cb0*/  MOV R67, R119 ;  /* 0x0000007700437202 */ /* 0x000fe20000000f00 */
[----:B------:R-:W-:Y:S01]  /*5cc0*/  FADD.FTZ R46, R32, R7 ;  /* 0x00000007202e7221 */ /* 0x000fe20000010000 */
[----:B-1----:R-:W-:Y:S01]  /*5cd0*/  IMAD.MOV.U32 R69, RZ, RZ, R119 ;  /* 0x000000ffff457224 */ /* 0x002fe200078e0077 */
[----:B------:R-:W1:Y:S01]  /*5ce0*/  MUFU.EX2 R194, R21 ;  /* 0x0000001500c27308 */ /* 0x000e620000000800 */
[C---:B----4-:R-:W-:Y:S01]  /*5cf0*/  FADD.FTZ R0, R192.reuse, R3 ;  /* 0x00000003c0007221 */ /* 0x050fe20000010000 */
[----:B------:R-:W-:Y:S01]  /*5d00*/  FADD.FTZ R7, R47, R46 ;  /* 0x0000002e2f077221 */ /* 0x000fe20000010000 */
[----:B------:R-:W-:Y:S01]  /*5d10*/  F2FP.F16.F32.PACK_AB R192, R192, R15 ;  /* 0x0000000fc0c0723e */ /* 0x000fe200000000ff */
[----:B------:R-:W-:Y:S01]  /*5d20*/  IMAD.MOV.U32 R47, RZ, RZ, R119 ;  /* 0x000000ffff2f7224 */ /* 0x000fe200078e0077 */
[----:B------:R-:W-:Y:S01]  /*5d30*/  MOV R61, R119 ;  /* 0x00000077003d7202 */ /* 0x000fe20000000f00 */
[----:B------:R-:W-:Y:S01]  /*5d40*/  FADD.FTZ R46, R36, R7 ;  /* 0x00000007242e7221 */ /* 0x000fe20000010000 */
[--C-:B------:R-:W-:Y:S01]  /*5d50*/  IMAD.MOV.U32 R39, RZ, RZ, R119.reuse ;  /* 0x000000ffff277224 */ /* 0x100fe200078e0077 */
[----:B------:R-:W3:Y:S01]  /*5d60*/  MUFU.EX2 R73, R73 ;  /* 0x0000004900497308 */ /* 0x000ee20000000800 */
[----:B--2---:R-:W-:Y:S01]  /*5d70*/  FADD.FTZ R3, R71, R0 ;  /* 0x0000000047037221 */ /* 0x004fe20000010000 */
[----:B------:R-:W-:Y:S01]  /*5d80*/  FADD.FTZ R7, R187, R46 ;  /* 0x0000002ebb077221 */ /* 0x000fe20000010000 */
[C---:B------:R-:W-:Y:S01]  /*5d90*/  F2FP.F16.F32.PACK_AB R187, R38.reuse, R187 ;  /* 0x000000bb26bb723e */ /* 0x040fe200000000ff */
[----:B------:R-:W-:Y:S01]  /*5da0*/  IMAD.MOV.U32 R36, RZ, RZ, R119 ;  /* 0x000000ffff247224 */ /* 0x000fe200078e0077 */
[----:B------:R-:W-:Y:S01]  /*5db0*/  MOV R46, R119 ;  /* 0x00000077002e7202 */ /* 0x000fe20000000f00 */
[----:B------:R-:W-:Y:S01]  /*5dc0*/  FADD.FTZ R2, R38, R7 ;  /* 0x0000000726027221 */ /* 0x000fe20000010000 */
[----:B------:R-:W-:Y:S01]  /*5dd0*/  IMAD.MOV.U32 R38, RZ, RZ, R119 ;  /* 0x000000ffff267224 */ /* 0x000fe200078e0077 */
[----:B------:R2:W4:Y:S01]  /*5de0*/  MUFU.EX2 R188, R49 ;  /* 0x0000003100bc7308 */ /* 0x0005220000000800 */
[C---:B-1----:R-:W-:Y:S01]  /*5df0*/  FADD.FTZ R0, R194.reuse, R3 ;  /* 0x00000003c2007221 */ /* 0x042fe20000010000 */
[----:B------:R-:W-:Y:S01]  /*5e00*/  FADD.FTZ R7, R57, R2 ;  /* 0x0000000239077221 */ /* 0x000fe20000010000 */
[----:B------:R-:W-:Y:S01]  /*5e10*/  F2FP.F16.F32.PACK_AB R194, R194, R71 ;  /* 0x00000047c2c2723e */ /* 0x000fe200000000ff */
[----:B------:R-:W-:Y:S01]  /*5e20*/  IMAD.MOV.U32 R71, RZ, RZ, R119 ;  /* 0x000000ffff477224 */ /* 0x000fe200078e0077 */
[-C--:B------:R-:W-:Y:S01]  /*5e30*/  MOV R31, R119.reuse ;  /* 0x00000077001f7202 */ /* 0x080fe20000000f00 */
[----:B------:R-:W-:Y:S01]  /*5e40*/  FADD.FTZ R2, R40, R7 ;  /* 0x0000000728027221 */ /* 0x000fe20000010000 */
[--C-:B------:R-:W-:Y:S01]  /*5e50*/  IMAD.MOV.U32 R57, RZ, RZ, R119.reuse ;  /* 0x000000ffff397224 */ /* 0x100fe200078e0077 */
[----:B------:R-:W1:Y:S01]  /*5e60*/  MUFU.EX2 R75, R75 ;  /* 0x0000004b004b7308 */ /* 0x000e620000000800 */
[----:B---3--:R-:W-:Y:S01]  /*5e70*/  FADD.FTZ R3, R73, R0 ;  /* 0x0000000049037221 */ /* 0x008fe20000010000 */
[-C--:B--2---:R-:W-:Y:S01]  /*5e80*/  MOV R49, R119.reuse ;  /* 0x0000007700317202 */ /* 0x084fe20000000f00 */
[--C-:B------:R-:W-:Y:S01]  /*5e90*/  IMAD.MOV.U32 R32, RZ, RZ, R119.reuse ;  /* 0x000000ffff207224 */ /* 0x100fe200078e0077 */
[----:B------:R-:W-:Y:S01]  /*5ea0*/  MOV R40, R119 ;  /* 0x0000007700287202 */ /* 0x000fe20000000f00 */
[----:B------:R-:W-:-:S02]  /*5eb0*/  IMAD.MOV.U32 R30, RZ, RZ, R119 ;  /* 0x000000ffff1e7224 */ /* 0x000fc400078e0077 */
[----:B------:R-:W-:Y:S01]  /*5ec0*/  IMAD.MOV.U32 R24, RZ, RZ, R119 ;  /* 0x000000ffff187224 */ /* 0x000fe200078e0077 */
[----:B------:R2:W3:Y:S01]  /*5ed0*/  MUFU.EX2 R190, R53 ;  /* 0x0000003500be7308 */ /* 0x0004e20000000800 */
[C---:B----4-:R-:W-:Y:S01]  /*5ee0*/  FADD.FTZ R0, R188.reuse, R3 ;  /* 0x00000003bc007221 */ /* 0x050fe20000010000 */
[----:B------:R-:W-:Y:S02]  /*5ef0*/  F2FP.F16.F32.PACK_AB R188, R188, R73 ;  /* 0x00000049bcbc723e */ /* 0x000fe400000000ff */
[----:B------:R-:W-:-:S04]  /*5f00*/  MOV R73, R119 ;  /* 0x0000007700497202 */ /* 0x000fc80000000f00 */
[----:B------:R-:W4:Y:S01]  /*5f10*/  MUFU.EX2 R77, R77 ;  /* 0x0000004d004d7308 */ /* 0x000f220000000800 */
[----:B-1----:R-:W-:Y:S01]  /*5f20*/  FADD.FTZ R3, R75, R0 ;  /* 0x000000004b037221 */ /* 0x002fe20000010000 */
[----:B--2---:R-:W-:-:S06]  /*5f30*/  IMAD.MOV.U32 R53, RZ, RZ, R119 ;  /* 0x000000ffff357224 */ /* 0x004fcc00078e0077 */
[----:B------:R1:W2:Y:S01]  /*5f40*/  MUFU.EX2 R184, R41 ;  /* 0x0000002900b87308 */ /* 0x0002a20000000800 */
[C---:B---3--:R-:W-:Y:S01]  /*5f50*/  FADD.FTZ R0, R190.reuse, R3 ;  /* 0x00000003be007221 */ /* 0x048fe20000010000 */
[----:B------:R-:W-:Y:S01]  /*5f60*/  F2FP.F16.F32.PACK_AB R190, R190, R75 ;  /* 0x0000004bbebe723e */ /* 0x000fe200000000ff */
[----:B------:R-:W-:-:S05]  /*5f70*/  IMAD.MOV.U32 R75, RZ, RZ, R119 ;  /* 0x000000ffff4b7224 */ /* 0x000fca00078e0077 */
[----:B------:R-:W3:Y:S01]  /*5f80*/  MUFU.EX2 R79, R79 ;  /* 0x0000004f004f7308 */ /* 0x000ee20000000800 */
[----:B----4-:R-:W-:Y:S01]  /*5f90*/  FADD.FTZ R3, R77, R0 ;  /* 0x000000004d037221 */ /* 0x010fe20000010000 */
[----:B-1----:R-:W-:-:S06]  /*5fa0*/  IMAD.MOV.U32 R41, RZ, RZ, R119 ;  /* 0x000000ffff297224 */ /* 0x002fcc00078e0077 */
[----:B------:R-:W1:Y:S01]  /*5fb0*/  MUFU.EX2 R99, R99 ;  /* 0x0000006300637308 */ /* 0x000e620000000800 */
[C---:B--2---:R-:W-:Y:S01]  /*5fc0*/  FADD.FTZ R0, R184.reuse, R3 ;  /* 0x00000003b8007221 */ /* 0x044fe20000010000 */
[----:B------:R-:W-:Y:S01]  /*5fd0*/  F2FP.F16.F32.PACK_AB R184, R184, R77 ;  /* 0x0000004db8b8723e */ /* 0x000fe200000000ff */
[----:B------:R-:W-:-:S05]  /*5fe0*/  IMAD.MOV.U32 R77, RZ, RZ, R119 ;  /* 0x000000ffff4d7224 */ /* 0x000fca00078e0077 */
[----:B------:R2:W4:Y:S01]  /*5ff0*/  MUFU.EX2 R186, R45 ;  /* 0x0000002d00ba7308 */ /* 0x0005220000000800 */
[----:B---3--:R-:W-:-:S07]  /*6000*/  FADD.FTZ R3, R79, R0 ;  /* 0x000000004f037221 */ /* 0x008fce0000010000 */
[----:B------:R3:W5:Y:S01]  /*6010*/  MUFU.EX2 R42, R101 ;  /* 0x00000065002a7308 */ /* 0x0007620000000800 */
[----:B-1----:R-:W-:Y:S01]  /*6020*/  FADD.FTZ R7, R99, R2 ;  /* 0x0000000263077221 */ /* 0x002fe20000010000 */
[----:B--2---:R-:W-:-:S06]  /*6030*/  IMAD.MOV.U32 R45, RZ, RZ, R119 ;  /* 0x000000ffff2d7224 */ /* 0x004fcc00078e0077 */
[----:B------:R-:W1:Y:S01]  /*6040*/  MUFU.EX2 R81, R81 ;  /* 0x0000005100517308 */ /* 0x000e620000000800 */
[C---:B----4-:R-:W-:Y:S01]  /*6050*/  FADD.FTZ R0, R186.reuse, R3 ;  /* 0x00000003ba007221 */ /* 0x050fe20000010000 */
[----:B------:R-:W-:Y:S01]  /*6060*/  F2FP.F16.F32.PACK_AB R186, R186, R79 ;  /* 0x0000004fbaba723e */ /* 0x000fe200000000ff */
[----:B---3--:R-:W-:Y:S01]  /*6070*/  IMAD.MOV.U32 R101, RZ, RZ, R119 ;  /* 0x000000ffff657224 */ /* 0x008fe200078e0077 */
[----:B------:R-:W-:-:S04]  /*6080*/  MOV R79, R119 ;  /* 0x00000077004f7202 */ /* 0x000fc80000000f00 */
        /* <DEDUP_REMOVED lines=13> */
[--C-:B-1----:R-:W-:Y:S02]  /*6160*/  IMAD.MOV.U32 R105, RZ, RZ, R119.reuse ;  /* 0x000000ffff697224 */ /* 0x102fe400078e0077 */
[----:B------:R-:W-:-:S03]  /*6170*/  IMAD.MOV.U32 R81, RZ, RZ, R119 ;  /* 0x000000ffff517224 */ /* 0x000fc600078e0077 */
[----:B------:R1:W3:Y:S01]  /*6180*/  MUFU.EX2 R182, R37 ;  /* 0x0000002500b67308 */ /* 0x0002e20000000800 */
[C---:B-----5:R-:W-:Y:S01]  /*6190*/  FADD.FTZ R2, R44.reuse, R7 ;  /* 0x000000072c027221 */ /* 0x060fe20000010000 */
[----:B------:R-:W-:Y:S01]  /*61a0*/  F2FP.F16.F32.PACK_AB R177, R44, R103 ;  /* 0x000000672cb1723e */ /* 0x000fe200000000ff */
[----:B------:R-:W-:Y:S01]  /*61b0*/  IMAD.MOV.U32 R44, RZ, RZ, R119 ;  /* 0x000000ffff2c7224 */ /* 0x000fe200078e0077 */
[----:B------:R-:W-:-:S04]  /*61c0*/  MOV R103, R119 ;  /* 0x0000007700677202 */ /* 0x000fc80000000f00 */
[----:B------:R-:W4:Y:S01]  /*61d0*/  MUFU.EX2 R87, R87 ;  /* 0x0000005700577308 */ /* 0x000f220000000800 */
[----:B--2---:R-:W-:Y:S01]  /*61e0*/  FADD.FTZ R7, R85, R0 ;  /* 0x0000000055077221 */ /* 0x004fe20000010000 */
[----:B-1----:R-:W-:-:S06]  /*61f0*/  MOV R37, R119 ;  /* 0x0000007700257202 */ /* 0x002fcc0000000f00 */
[----:B------:R1:W2:Y:S01]  /*6200*/  MUFU.EX2 R176, R25 ;  /* 0x0000001900b07308 */ /* 0x0002a20000000800 */
[C---:B---3--:R-:W-:Y:S01]  /*6210*/  FADD.FTZ R0, R182.reuse, R7 ;  /* 0x00000007b6007221 */ /* 0x048fe20000010000 */
[----:B------:R-:W-:Y:S02]  /*6220*/  F2FP.F16.F32.PACK_AB R182, R182, R85 ;  /* 0x00000055b6b6723e */ /* 0x000fe400000000ff */
[----:B------:R-:W-:-:S04]  /*6230*/  MOV R85, R119 ;  /* 0x0000007700557202 */ /* 0x000fc80000000f00 */
[----:B------:R-:W3:Y:S01]  /*6240*/  MUFU.EX2 R107, R107 ;  /* 0x0000006b006b7308 */ /* 0x000ee20000000800 */
[----:B----4-:R-:W-:Y:S01]  /*6250*/  FADD.FTZ R7, R87, R0 ;  /* 0x0000000057077221 */ /* 0x010fe20000010000 */
[----:B-1----:R-:W-:-:S06]  /*6260*/  MOV R25, R119 ;  /* 0x0000007700197202 */ /* 0x002fcc0000000f00 */
[----:B------:R-:W1:Y:S01]  /*6270*/  MUFU.EX2 R89, R89 ;  /* 0x0000005900597308 */ /* 0x000e620000000800 */
[C---:B--2---:R-:W-:Y:S01]  /*6280*/  FADD.FTZ R0, R176.reuse, R7 ;  /* 0x00000007b0007221 */ /* 0x044fe20000010000 */
[----:B------:R-:W-:Y:S01]  /*6290*/  F2FP.F16.F32.PACK_AB R176, R176, R87 ;  /* 0x00000057b0b0723e */ /* 0x000fe200000000ff */
[----:B------:R-:W-:-:S05]  /*62a0*/  IMAD.MOV.U32 R87, RZ, RZ, R119 ;  /* 0x000000ffff577224 */ /* 0x000fca00078e0077 */
[----:B------:R-:W2:Y:S01]  /*62b0*/  MUFU.EX2 R34, R34 ;  /* 0x0000002200227308 */ /* 0x000ea20000000800 */
[----:B---3--:R-:W-:Y:S01]  /*62c0*/  FADD.FTZ R3, R107, R2 ;  /* 0x000000026b037221 */ /* 0x008fe20000010000 */
[----:B------:R-:W-:-:S06]  /*62d0*/  IMAD.MOV.U32 R2, RZ, RZ, 0x3f800000 ;  /* 0x3f800000ff027424 */ /* 0x000fcc00078e00ff */
[----:B------:R-:W3:Y:S01]  /*62e0*/  MUFU.EX2 R28, R28 ;  /* 0x0000001c001c7308 */ /* 0x000ee20000000800 */
[----:B-1----:R-:W-:Y:S01]  /*62f0*/  FADD.FTZ R7, R89, R0 ;  /* 0x0000000059077221 */ /* 0x002fe20000010000 */
[----:B------:R-:W-:Y:S02]  /*6300*/  IMAD.MOV.U32 R0, RZ, RZ, 0x3f800000 ;  /* 0x3f800000ff007424 */ /* 0x000fe400078e00ff */
[C---:B--2---:R-:W-:Y:S01]  /*6310*/  FADD.FTZ R3, R34.reuse, R3 ;  /* 0x0000000322037221 */ /* 0x044fe20000010000 */
[----:B------:R-:W-:Y:S01]  /*6320*/  F2FP.F16.F32.PACK_AB R179, R34, R107 ;  /* 0x0000006b22b3723e */ /* 0x000fe200000000ff */
[----:B------:R-:W-:Y:S01]  /*6330*/  IMAD.MOV.U32 R107, RZ, RZ, R119 ;  /* 0x000000ffff6b7224 */ /* 0x000fe200078e0077 */
[----:B------:R-:W-:Y:S01]  /*6340*/  MOV R34, R119 ;  /* 0x0000007700227202 */ /* 0x000fe20000000f00 */
[C---:B---3--:R-:W-:Y:S01]  /*6350*/  FADD.FTZ R7, R28.reuse, R7 ;  /* 0x000000071c077221 */ /* 0x048fe20000010000 */
[----:B------:R-:W-:Y:S01]  /*6360*/  F2FP.F16.F32.PACK_AB R178, R28, R89 ;  /* 0x000000591cb2723e */ /* 0x000fe200000000ff */
[----:B------:R-:W-:Y:S01]  /*6370*/  IMAD.MOV.U32 R89, RZ, RZ, R119 ;  /* 0x000000ffff597224 */ /* 0x000fe200078e0077 */
[----:B------:R-:W-:Y:S01]  /*6380*/  MOV R28, R119 ;  /* 0x00000077001c7202 */ /* 0x000fe20000000f00 */
[----:B------:R-:W-:Y:S06]  /*6390*/  @!P2 BRA `(.L_x_4723) ;  /* 0x0000004c00f0a947 */ /* 0x000fec0003800000 */
[----:B------:R-:W-:Y:S01]  /*63a0*/  R2UR UR6, R16 ;  /* 0x00000000100672ca */ /* 0x000fe200000e0000 */
[----:B------:R-:W-:Y:S01]  /*63b0*/  IMAD.MOV.U32 R11, RZ, RZ, R8 ;  /* 0x000000ffff0b7224 */ /* 0x000fe200078e0008 */
[----:B------:R-:W-:Y:S01]  /*63c0*/  MOV R12, R9 ;  /* 0x00000009000c7202 */ /* 0x000fe20000000f00 */
[----:B------:R-:W-:Y:S01]  /*63d0*/  IMAD.MOV.U32 R2, RZ, RZ, 0x3f800000 ;  /* 0x3f800000ff027424 */ /* 0x000fe200078e00ff */
        /* <DEDUP_REMOVED lines=9> */
[----:B------:R-:W-:Y:S01]  /*6470*/  IMAD.U32 R13, RZ, RZ, UR6 ;  /* 0x00000006ff0d7e24 */ /* 0x000fe2000f8e00ff */
[----:B------:R-:W-:Y:S01]  /*6480*/  ULDC.64 UR6, c[0x0][0x3f8] ;  /* 0x0000fe0000067ab9 */ /* 0x000fe20000000a00 */
        /* <DEDUP_REMOVED lines=39> */
[----:B------:R-:W-:Y:S01]  /*6700*/  MOV R215, UR6 ;  /* 0x0000000600d77c02 */ /* 0x000fe20008000f00 */
[----:B------:R-:W-:Y:S01]  /*6710*/  IMAD.U32 R216, RZ, RZ, UR7 ;  /* 0x00000007ffd87e24 */ /* 0x000fe2000f8e00ff */
[----:B------:R-:W-:Y:S01]  /*6720*/  UMOV UR45, UR46 ;  /* 0x0000002e002d7c82 */ /* 0x000fe20008000000 */
[----:B------:R-:W-:-:S05]  /*6730*/  ULDC UR41, c[0x0][0x9d8] ;  /* 0x0002760000297ab9 */ /* 0x000fca0000000800 */
.L_x_4732:
[----:B------:R-:W-:Y:S01]  /*6740*/  R2UR UR10, R13 ;  /* 0x000000000d0a72ca */ /* 0x000fe200000e0000 */
        /* <DEDUP_REMOVED lines=8> */
.L_x_4724:
[----:B------:R-:W-:Y:S01]  /*67d0*/  R2UR UR6, R16 ;  /* 0x00000000100672ca */ /* 0x000fe200000e0000 */
[----:B------:R-:W-:-:S12]  /*67e0*/  ULEA UR60, UR46, UR61, 0x3 ;  /* 0x0000003d2e3c7291 */ /* 0x000fd8000f8e183f */
[----:B------:R-:W-:-:S04]  /*67f0*/  MOV R6, UR6 ;  /* 0x0000000600067c02 */ /* 0x000fc80008000f00 */
[----:B------:R-:W-:-:S04]  /*6800*/  SHF.L.U32 R6, R6, 0x1f, RZ ;  /* 0x0000001f06067819 */ /* 0x000fc800000006ff */
[----:B------:R1:W2:Y:S01]  /*6810*/  SYNCS.PHASECHK.TRANS64.TRYWAIT P2, [UR60+0x36830], R6 ;  /* 0x03683006ff0075a7 */ /* 0x0002a2000804017c */
[----:B------:R-:W-:Y:S05]  /*6820*/  @!P0 BRA `(.L_x_4725) ;  /* 0x0000000000048947 */ /* 0x000fea0003800000 */
[----:B------:R-:W-:Y:S01]  /*6830*/  BPT.TRAP 0x1 ;  /* 0x000000040000795c */ /* 0x000fe20000300000 */
.L_x_4725:
[----:B--2---:R-:W-:Y:S05]  /*6840*/  @P2 BRA `(.L_x_4726) ;  /* 0x0000000000082947 */ /* 0x004fea0003800000 */
[----:B------:R-:W2:Y:S02]  /*6850*/  SYNCS.PHASECHK.TRANS64.TRYWAIT P2, [UR60+0x36830], R6 ;  /* 0x03683006ff0075a7 */ /* 0x000ea4000804017c */
[----:B--2---:R-:W-:Y:S05]  /*6860*/  @!P2 BRA `(.L_x_4727) ;  /* 0x000000e800a4a947 */ /* 0x004fea0003800000 */
.L_x_4726:
[----:B------:R-:W-:Y:S01]  /*6870*/  UIMAD UR6, UR46, 0xa80, UR40 ;  /* 0x00000a802e0678a4 */ /* 0x000fe2000f8e0228 */
[----:B------:R-:W-:Y:S01]  /*6880*/  WARPGROUP.ARRIVE ;  /* 0x00000000000079c5 */ /* 0x000fe20000000000 */
[----:B------:R-:W-:Y:S01]  /*6890*/  UMOV UR7, 0x40000040 ;  /* 0x4000004000077882 */ /* 0x000fe20000000000 */
[----:B------:R-:W-:Y:S01]  /*68a0*/  UMOV UR56, UR4 ;  /* 0x0000000400387c82 */ /* 0x000fe20008000000 */
[----:B------:R-:W-:Y:S01]  /*68b0*/  UIADD3 UR58, UR6, 0x80, URZ ;  /* 0x00000080063a7890 */ /* 0x000fe2000fffe03f */
[-C--:B------:R-:W-:Y:S01]  /*68c0*/  FMUL.FTZ R24, R24, R0.reuse ;  /* 0x0000000018187220 */ /* 0x080fe20000410000 */
[----:B------:R-:W-:Y:S01]  /*68d0*/  UMOV UR57, UR5 ;  /* 0x0000000500397c82 */ /* 0x000fe20008000000 */
[----:B------:R-:W-:Y:S01]  /*68e0*/  UMOV UR59, 0x40000040 ;  /* 0x40000040003b7882 */ /* 0x000fe20000000000 */
[----:B------:R-:W-:Y:S02]  /*68f0*/  UIADD3 UR10, UR6, 0x180, URZ ;  /* 0x00000180060a7890 */ /* 0x000fe4000fffe03f */
[----:B------:R-:W-:Y:S01]  /*6900*/  HGMMA.64x16x16.F32 R168, gdesc[UR4], RZ, !UPT, gsb0 ;  /* 0x0020000004a879f0 */ /* 0x000fe2000c0008ff */
        /* <DEDUP_REMOVED lines=607> */
.L_x_4728:
[----:B------:R-:W-:Y:S01]  /*8f00*/  R2UR UR6, R13 ;  /* 0x000000000d0672ca */ /* 0x000fe200000e0000 */
[----:B------:R-:W-:-:S12]  /*8f10*/  ULEA UR10, UR45, UR61, 0x3 ;  /* 0x0000003d2d0a7291 */ /* 0x000fd8000f8e183f */
[----:B------:R-:W-:-:S05]  /*8f20*/  IMAD.U32 R0, RZ, RZ, UR6 ;  /* 0x00000006ff007e24 */ /* 0x000fca000f8e00ff */
[----:B------:R-:W-:-:S04]  /*8f30*/  SHF.L.U32 R0, R0, 0x1f, RZ ;  /* 0x0000001f00007819 */ /* 0x000fc800000006ff */
[----:B------:R3:W4:Y:S01]  /*8f40*/  SYNCS.PHASECHK.TRANS64.TRYWAIT P2, [UR10+0x36850], R0 ;  /* 0x03685000ff0075a7 */ /* 0x000722000804014a */
[----:B------:R-:W-:Y:S05]  /*8f50*/  @!P0 BRA `(.L_x_4729) ;  /* 0x0000000000048947 */ /* 0x000fea0003800000 */
[----:B------:R-:W-:Y:S01]  /*8f60*/  BPT.TRAP 0x1 ;  /* 0x000000040000795c */ /* 0x000fe20000300000 */
.L_x_4729:
[----:B----4-:R-:W-:Y:S05]  /*8f70*/  @P2 BRA `(.L_x_4730) ;  /* 0x0000000000082947 */ /* 0x010fea0003800000 */
[----:B------:R-:W4:Y:S02]  /*8f80*/  SYNCS.PHASECHK.TRANS64.TRYWAIT P2, [UR10+0x36850], R0 ;  /* 0x03685000ff0075a7 */ /* 0x000f24000804014a */
[----:B----4-:R-:W-:Y:S05]  /*8f90*/  @!P2 BRA `(.L_x_4731) ;  /* 0x000000c000f0a947 */ /* 0x010fea0003800000 */
.L_x_4730:
[----:B------:R-:W-:Y:S01]  /*8fa0*/  UIADD3 UR6, UR61, 0x400, URZ ;  /* 0x000004003d067890 */ /* 0x000fe2000fffe03f */
[----:B------:R-:W-:Y:S01]  /*8fb0*/  WARPGROUP.ARRIVE ;  /* 0x00000000000079c5 */ /* 0x000fe20000000000 */
[----:B------:R-:W-:Y:S01]  /*8fc0*/  UMOV UR7, 0x40000040 ;  /* 0x4000004000077882 */ /* 0x000fe20000000000 */
[----:B------:R-:W-:Y:S01]  /*8fd0*/  R2UR UR15, R215 ;  /* 0x00000000d70f72ca */ /* 0x000fe200000e0000 */
[----:B------:R-:W-:Y:S01]  /*8fe0*/  USHF.R.U32.HI UR6, URZ, 0x4, UR6 ;  /* 0x000000043f067899 */ /* 0x000fe20008011606 */
[----:B------:R-:W-:Y:S01]  /*8ff0*/  FMUL.FTZ R13, R175, UR41 ;  /* 0x00000029af0d7c20 */ /* 0x000fe20008410000 */
[----:B------:R-:W-:Y:S01]  /*9000*/  R2UR UR14, R216 ;  /* 0x00000000d80e72ca */ /* 0x000fe200000e0000 */
[----:B------:R-:W-:Y:S01]  /*9010*/  FMUL.FTZ R175, R153, UR41 ;  /* 0x0000002999af7c20 */ /* 0x000fe20008410000 */
[----:B------:R-:W-:Y:S01]  /*9020*/  ULOP3.LUT UR6, UR6, 0x3fff, URZ, 0xc0, !UPT ;  /* 0x00003fff06067892 */ /* 0x000fe2000f8ec03f */
[----:B------:R-:W-:Y:S01]  /*9030*/  FMUL.FTZ R153, R154, UR41 ;  /* 0x000000299a997c20 */ /* 0x000fe20008410000 */
[----:B------:R-:W-:Y:S01]  /*9040*/  FMUL.FTZ R154, R159, UR41 ;  /* 0x000000299f9a7c20 */ /* 0x000fe20008410000 */
[----:B-12---:R-:W-:Y:S01]  /*9050*/  FMUL.FTZ R6, R168, UR41 ;  /* 0x00000029a8067c20 */ /* 0x006fe20008410000 */
[----:B------:R-:W-:Y:S01]  /*9060*/  ULOP3.LUT UR6, UR6, 0x3800000, URZ, 0xfc, !UPT ;  /* 0x0380000006067892 */ /* 0x000fe2000f8efc3f */
[----:B------:R-:W1:Y:S01]  /*9070*/  LDC R159, c[0x0][0x288] ;  /* 0x0000a200ff9f7b82 */ /* 0x000e620000000800 */
[----:B------:R-:W-:Y:S01]  /*9080*/  FMUL.FTZ R9, R169, UR41 ;  /* 0x00000029a9097c20 */ /* 0x000fe20008410000 */
[----:B------:R-:W-:Y:S01]  /*9090*/  FMUL.FTZ R14, R163, UR41 ;  /* 0x00000029a30e7c20 */ /* 0x000fe20008410000 */
[----:B------:R-:W-:Y:S01]  /*90a0*/  UIMAD UR11, UR45, 0xa80, UR6 ;  /* 0x00000a802d0b78a4 */ /* 0x000fe2000f8e0206 */
[----:B------:R-:W2:Y:S01]  /*90b0*/  MUFU.TANH R6, R6 ;  /* 0x0000000600067308 */ /* 0x000ea20000002400 */
[----:B------:R-:W-:Y:S01]  /*90c0*/  UISETP.NE.U32.AND UP0, UPT, UR15, URZ, UPT ;  /* 0x0000003f0f00728c */ /* 0x000fe2000bf05070 */
[----:B------:R-:W-:Y:S01]  /*90d0*/  FMUL.FTZ R163, R157, UR41 ;  /* 0x000000299da37c20 */ /* 0x000fe20008410000 */
[----:B------:R-:W-:Y:S01]  /*90e0*/  FMUL.FTZ R168, R172, UR41 ;  /* 0x00000029aca87c20 */ /* 0x000fe20008410000 */
[----:B------:R-:W-:Y:S01]  /*90f0*/  ULDC UR15, c[0x0][0x404] ;  /* 0x00010100000f7ab9 */ /* 0x000fe20000000800 */
[----:B------:R-:W-:Y:S01]  /*9100*/  UISETP.NE.AND.EX UP0, UPT, UR14, URZ, UPT, UP0 ;  /* 0x0000003f0e00728c */ /* 0x000fe2000bf05300 */
[----:B------:R-:W-:Y:S01]  /*9110*/  FMUL.FTZ R157, R145, UR41 ;  /* 0x00000029919d7c20 */ /* 0x000fe20008410000 */
[----:B------:R-:W-:Y:S01]  /*9120*/  UMOV UR6, UR11 ;  /* 0x0000000b00067c82 */ /* 0x000fe20008000000 */
[----:B------:R-:W-:Y:S01]  /*9130*/  ULDC UR14, c[0x0][0x2e0] ;  /* 0x0000b800000e7ab9 */ /* 0x000fe20000000800 */
[----:B------:R-:W-:Y:S01]  /*9140*/  HGMMA.64x192x16.F32 R24, R200, gdesc[UR4].tnspB, R24, gsb0 ;  /* 0x42e00004c8187df0 */ /* 0x000fe20008000818 */
[----:B------:R-:W-:Y:S01]  /*9150*/  UIADD3 UR6, UR11, 0x80, URZ ;  /* 0x000000800b067890 */ /* 0x000fe2000fffe03f */
[----:B------:R-:W-:Y:S01]  /*9160*/  FMUL.FTZ R145, R146, UR41 ;  /* 0x0000002992917c20 */ /* 0x000fe20008410000 */
[----:B------:R-:W-:Y:S01]  /*9170*/  UMOV UR7, 0x40000040 ;  /* 0x4000004000077882 */ /* 0x000fe20000000000 */
        /* <DEDUP_REMOVED lines=13> */
[----:B---3--:R-:W-:Y:S01]  /*9250*/  FMUL.FTZ R0, R170, UR41 ;  /* 0x00000029aa007c20 */ /* 0x008fe20008410000 */
        /* <DEDUP_REMOVED lines=8> */
[----:B------:R-:W-:-:S02]  /*92e0*/  UMOV UR45, UR46 ;  /* 0x0000002e002d7c82 */ /* 0x000fc40008000000 */
        /* <DEDUP_REMOVED lines=36> */
[----:B------:R-:W-:Y:S01]  /*9530*/  UIMAD UR6, UR47, -0x70, UR42 ;  /* 0xffffff902f0678a4 */ /* 0x000fe2000f8e022a */
[----:B------:R-:W3:Y:S01]  /*9540*/  MUFU.TANH R199, R199 ;  /* 0x000000c700c77308 */ /* 0x000ee20000002400 */
[----:B------:R-:W-:Y:S01]  /*9550*/  USEL UR7, UR15, 0x1, UP0 ;  /* 0x000000010f077887 */ /* 0x000fe20008000000 */
[----:B------:R-:W-:Y:S01]  /*9560*/  FMUL.FTZ R144, R147, UR41 ;  /* 0x0000002993907c20 */ /* 0x000fe20008410000 */
[----:B------:R-:W-:Y:S01]  /*9570*/  UIADD3 UR6, UR6, 0x1, URZ ;  /* 0x0000000106067890 */ /* 0x000fe2000fffe03f */
[----:B------:R-:W-:Y:S01]  /*9580*/  FMUL.FTZ R147, R148, UR41 ;  /* 0x0000002994937c20 */ /* 0x000fe20008410000 */
[----:B------:R-:W-:Y:S02]  /*9590*/  FMUL.FTZ R148, R149, UR41 ;  /* 0x0000002995947c20 */ /* 0x000fe40008410000 */
[----:B------:R-:W-:Y:S01]  /*95a0*/  UIMAD UR6, UR7, UR14, UR6 ;  /* 0x0000000e070672a4 */ /* 0x000fe2000f8e0206 */
[----:B------:R-:W3:Y:S02]  /*95b0*/  MUFU.TANH R197, R197 ;  /* 0x000000c500c57308 */ /* 0x000ee40000002400 */
[----:B------:R-:W-:-:S03]  /*95c0*/  UMOV UR7, 0x40000040 ;  /* 0x4000004000077882 */ /* 0x000fc60000000000 */
[----:B-1----:R-:W-:Y:S01]  /*95d0*/  IADD3 R159, -R159, UR6, RZ ;  /* 0x000000069f9f7c10 */ /* 0x002fe2000fffe1ff */
[----:B------:R-:W-:Y:S02]  /*95e0*/  UIADD3 UR6, UR11, 0x180, URZ ;  /* 0x000001800b067890 */ /* 0x000fe4000fffe03f */
[----:B------:R-:W-:Y:S02]  /*95f0*/  MUFU.TANH R160, R160 ;  /* 0x000000a000a07308 */ /* 0x000fe40000002400 */
[----:B------:R-:W-:-:S04]  /*9600*/  IMAD R146, R204, -0x2, R159 ;  /* 0xfffffffecc927824 */ /* 0x000fc800078e029f */
[----:B------:R-:W-:Y:S02]  /*9610*/  IMAD.IADD R146, R205, 0x1, R146 ;  /* 0x00000001cd927824 */ /* 0x000fe400078e0292 */
[----:B------:R-:W-:Y:S03]  /*9620*/  MUFU.TANH R173, R173 ;  /* 0x000000ad00ad7308 */ /* 0x000fe60000002400 */
[C---:B------:R-:W-:Y:S02]  /*9630*/  ISETP.GT.AND P2, PT, R146.reuse, RZ, PT ;  /* 0x000000ff9200720c */ /* 0x040fe40003f44270 */
[----:B------:R-:W-:Y:S02]  /*9640*/  ISETP.GT.AND P3, PT, R146, 0x1, PT ;  /* 0x000000019200780c */ /* 0x000fe40003f64270 */
[----:B--2---:R-:W-:Y:S01]  /*9650*/  FSEL R217, R6, -INF , P2 ;  /* 0xff80000006d97808 */ /* 0x004fe20001000000 */
[----:B------:R-:W-:Y:S01]  /*9660*/  MUFU.TANH R156, R156 ;  /* 0x0000009c009c7308 */ /* 0x000fe20000002400 */
[----:B------:R-:W-:-:S02]  /*9670*/  ISETP.GT.AND P2, PT, R146, 0x8, PT ;  /* 0x000000089200780c */ /* 0x000fc40003f44270 */
[----:B----4-:R-:W-:Y:S02]  /*9680*/  FSEL R203, R9, -INF , P3 ;  /* 0xff80000009cb7808 */ /* 0x010fe40001800000 */
[----:B------:R-:W-:Y:S02]  /*9690*/  FMNMX.FTZ R6, R217, R12, !PT ;  /* 0x0000000cd9067209 */ /* 0x000fe40007810000 */
[----:B------:R-:W-:Y:S01]  /*96a0*/  ISETP.GT.AND P3, PT, R146, 0x9, PT ;  /* 0x000000099200780c */ /* 0x000fe20003f64270 */
[----:B------:R-:W-:Y:S01]  /*96b0*/  MUFU.TANH R147, R147 ;  /* 0x0000009300937308 */ /* 0x000fe20000002400 */
[----:B-----5:R-:W-:Y:S02]  /*96c0*/  FSEL R201, R168, -INF , P2 ;  /* 0xff800000a8c97808 */ /* 0x020fe40001000000 */
[----:B------:R-:W-:Y:S02]  /*96d0*/  ISETP.GT.AND P2, PT, R146, 0x10, PT ;  /* 0x000000109200780c */ /* 0x000fe40003f44270 */
[----:B---3--:R-:W-:-:S02]  /*96e0*/  FSEL R199, R199, -INF , P3 ;  /* 0xff800000c7c77808 */ /* 0x008fc40001800000 */
[C---:B------:R-:W-:Y:S01]  /*96f0*/  ISETP.GT.AND P3, PT, R146.reuse, 0x11, PT ;  /* 0x000000119200780c */ /* 0x040fe20003f64270 */
[----:B------:R-:W-:Y:S01]  /*9700*/  MUFU.TANH R148, R148 ;  /* 0x0000009400947308 */ /* 0x000fe20000002400 */
[----:B------:R-:W-:Y:S02]  /*9710*/  FSEL R197, R197, -INF , P2 ;  /* 0xff800000c5c57808 */ /* 0x000fe40001000000 */
[----:B------:R-:W-:-:S05]  /*9720*/  ISETP.GT.AND P2, PT, R146, 0x18, PT ;  /* 0x000000189200780c */ /* 0x000fca0003f44270 */
[----:B------:R-:W-:Y:S08]  /*9730*/  MUFU.TANH R9, R141 ;  /* 0x0000008d00097308 */ /* 0x000ff00000002400 */
[----:B------:R-:W-:Y:S01]  /*9740*/  MUFU.TANH R144, R144 ;  /* 0x0000009000907308 */ /* 0x000fe20000002400 */
[----:B------:R-:W-:Y:S02]  /*9750*/  WARPGROUP.DEPBAR.LE gsb0, 0x0 ;  /* 0x00008000000079c5 */ /* 0x000fe40000010000 */
        /* <DEDUP_REMOVED lines=8> */
[----:B------:R-:W1:Y:S01]  /*97e0*/  MUFU.TANH R195, R195 ;  /* 0x000000c300c37308 */ /* 0x000e620000002400 */
[----:B------:R-:W-:Y:S01]  /*97f0*/  UMOV UR7, 0x40000040 ;  /* 0x4000004000077882 */ /* 0x000fe20000000000 */
[----:B------:R-:W-:-:S04]  /*9800*/  FMNMX.FTZ R158, R203, R6, !PT ;  /* 0x00000006cb9e7209 */ /* 0x000fc80007810000 */
[----:B------:R-:W-:Y:S02]  /*9810*/  FMNMX.FTZ R158, R201, R158, !PT ;  /* 0x0000009ec99e7209 */ /* 0x000fe40007810000 */
[----:B------:R-:W2:Y:S02]  /*9820*/  MUFU.TANH R193, R193 ;  /* 0x000000c100c17308 */ /* 0x000ea40000002400 */
[----:B------:R-:W-:-:S04]  /*9830*/  FMNMX.FTZ R158, R199, R158, !PT ;  /* 0x0000009ec79e7209 */ /* 0x000fc80007810000 */
[----:B------:R-:W-:Y:S02]  /*9840*/  FMNMX.FTZ R158, R197, R158, !PT ;  /* 0x0000009ec59e7209 */ /* 0x000fe40007810000 */
[----:B------:R-:W3:Y:S01]  /*9850*/  MUFU.TANH R161, R161 ;  /* 0x000000a100a17308 */ /* 0x000ee20000002400 */
[----:B-1----:R-:W-:Y:S02]  /*9860*/  FSEL R195, R195, -INF , P3 ;  /* 0xff800000c3c37808 */ /* 0x002fe40001800000 */
[----:B------:R-:W-:Y:S02]  /*9870*/  ISETP.GT.AND P3, PT, R146, 0x19, PT ;  /* 0x000000199200780c */ /* 0x000fe40003f64270 */
[----:B------:R-:W-:-:S03]  /*9880*/  FMNMX.FTZ R158, R195, R158, !PT ;  /* 0x0000009ec39e7209 */ /* 0x000fc60007810000 */
[----:B------:R1:W4:Y:S01]  /*9890*/  MUFU.TANH R6, R137 ;  /* 0x0000008900067308 */ /* 0x0003220000002400 */
[----:B--2---:R-:W-:Y:S02]  /*98a0*/  FSEL R193, R193, -INF , P2 ;  /* 0xff800000c1c17808 */ /* 0x004fe40001000000 */
[----:B------:R-:W-:Y:S02]  /*98b0*/  ISETP.GT.AND P2, PT, R146, 0x20, PT ;  /* 0x000000209200780c */ /* 0x000fe40003f44270 */
[----:B------:R-:W-:-:S03]  /*98c0*/  FMNMX.FTZ R158, R193, R158, !PT ;  /* 0x0000009ec19e7209 */ /* 0x000fc60007810000 */
[----:B------:R-:W-:Y:S08]  /*98d0*/  MUFU.TANH R152, R152 ;  /* 0x0000009800987308 */ /* 0x000ff00000002400 */
[----:B------:R-:W-:Y:S01]  /*98e0*/  MUFU.TANH R155, R155 ;  /* 0x0000009b009b7308 */ /* 0x000fe20000002400 */
[----:B------:R-:W-:Y:S02]  /*98f0*/  WARPGROUP.DEPBAR.LE gsb0, 0x0 ;  /* 0x00008000000079c5 */ /* 0x000fe40000010000 */
[----:B------:R-:W-:Y:S01]  /*9900*/  WARPGROUP.ARRIVE ;  /* 0x00000000000079c5 */ /* 0x000fe20000000000 */
[----:B------:R-:W-:-:S02]  /*9910*/  FSEL R191, R160, -INF , P3 ;  /* 0xff800000a0bf7808 */ /* 0x000fc40001800000 */
[C---:B------:R-:W-:Y:S02]  /*9920*/  ISETP.GT.AND P3, PT, R146.reuse, 0x21, PT ;  /* 0x000000219200780c */ /* 0x040fe40003f64270 */
[----:B---3--:R-:W-:Y:S01]  /*9930*/  FSEL R189, R161, -INF , P2 ;  /* 0xff800000a1bd7808 */ /* 0x008fe20001000000 */
[----:B------:R-:W-:Y:S01]  /*9940*/  HGMMA.64x192x16.F32 R24, R184, gdesc[UR4].tnspB, R24, gsb0 ;  /* 0x42e00004b8187df0 */ /* 0x000fe20008000818 */
[----:B------:R-:W-:Y:S01]  /*9950*/  FMNMX.FTZ R158, R191, R158, !PT ;  /* 0x0000009ebf9e7209 */ /* 0x000fe20007810000 */
[----:B------:R2:W3:Y:S01]  /*9960*/  MUFU.TANH R161, R129 ;  /* 0x0000008100a17308 */ /* 0x0004e20000002400 */
[----:B------:R-:W-:Y:S01]  /*9970*/  ISETP.GT.AND P2, PT, R146, 0x28, PT ;  /* 0x000000289200780c */ /* 0x000fe20003f44270 */
[----:B------:R-:W-:Y:S01]  /*9980*/  UIADD3 UR6, UR11, 0x280, URZ ;  /* 0x000002800b067890 */ /* 0x000fe2000fffe03f */
[----:B------:R-:W-:Y:S01]  /*9990*/  FSEL R175, R175, -INF , P3 ;  /* 0xff800000afaf7808 */ /* 0x000fe20001800000 */
[----:B------:R-:W-:Y:S01]  /*99a0*/  UMOV UR7, 0x40000040 ;  /* 0x4000004000077882 */ /* 0x000fe20000000000 */
[----:B------:R-:W-:-:S02]  /*99b0*/  FMNMX.FTZ R158, R189, R158, !PT ;  /* 0x0000009ebd9e7209 */ /* 0x000fc40007810000 */
[C---:B------:R-:W-:Y:S02]  /*99c0*/  ISETP.GT.AND P3, PT, R146.reuse, 0x29, PT ;  /* 0x000000299200780c */ /* 0x040fe40003f64270 */
[----:B------:R-:W-:Y:S02]  /*99d0*/  FSEL R173, R173, -INF , P2 ;  /* 0xff800000adad7808 */ /* 0x000fe40001000000 */
[----:B------:R-:W-:Y:S02]  /*99e0*/  FMNMX.FTZ R158, R175, R158, !PT ;  /* 0x0000009eaf9e7209 */ /* 0x000fe40007810000 */
[----:B------:R-:W-:Y:S02]  /*99f0*/  ISETP.GT.AND P2, PT, R146, 0x30, PT ;  /* 0x000000309200780c */ /* 0x000fe40003f44270 */
[----:B------:R-:W-:Y:S02]  /*9a00*/  FSEL R163, R163, -INF , P3 ;  /* 0xff800000a3a37808 */ /* 0x000fe40001800000 */
[----:B------:R-:W-:-:S02]  /*9a10*/  FMNMX.FTZ R158, R173, R158, !PT ;  /* 0x0000009ead9e7209 */ /* 0x000fc40007810000 */
[----:B------:R-:W-:Y:S02]  /*9a20*/  ISETP.GT.AND P3, PT, R146, 0x31, PT ;  /* 0x000000319200780c */ /* 0x000fe40003f64270 */
[----:B------:R-:W-:Y:S01]  /*9a30*/  FSEL R149, R156, -INF , P2 ;  /* 0xff8000009c957808 */ /* 0x000fe20001000000 */
[----:B------:R-:W-:Y:S01]  /*9a40*/  FMUL.FTZ R156, R133, UR41 ;  /* 0x00000029859c7c20 */ /* 0x000fe20008410000 */
[----:B------:R-:W-:Y:S02]  /*9a50*/  FMNMX.FTZ R158, R163, R158, !PT ;  /* 0x0000009ea39e7209 */ /* 0x000fe40007810000 */
[----:B------:R-:W-:Y:S02]  /*9a60*/  ISETP.GT.AND P2, PT, R146, 0x38, PT ;  /* 0x000000389200780c */ /* 0x000fe40003f44270 */
[----:B-1----:R-:W-:Y:S01]  /*9a70*/  FSEL R137, R157, -INF , P3 ;  /* 0xff8000009d897808 */ /* 0x002fe20001800000 */
[----:B------:R-:W1:Y:S01]  /*9a80*/  MUFU.TANH R156, R156 ;  /* 0x0000009c009c7308 */ /* 0x000e620000002400 */
[----:B------:R-:W-:-:S02]  /*9a90*/  FMNMX.FTZ R158, R149, R158, !PT ;  /* 0x0000009e959e7209 */ /* 0x000fc40007810000 */
[C---:B------:R-:W-:Y:S02]  /*9aa0*/  ISETP.GT.AND P3, PT, R146.reuse, 0x39, PT ;  /* 0x000000399200780c */ /* 0x040fe40003f64270 */
[----:B------:R-:W-:Y:S02]  /*9ab0*/  FSEL R133, R147, -INF , P2 ;  /* 0xff80000093857808 */ /* 0x000fe40001000000 */
[----:B------:R-:W-:Y:S02]  /*9ac0*/  FMNMX.FTZ R158, R137, R158, !PT ;  /* 0x0000009e899e7209 */ /* 0x000fe40007810000 */
[----:B------:R-:W-:Y:S02]  /*9ad0*/  ISETP.GT.AND P2, PT, R146, 0x40, PT ;  /* 0x000000409200780c */ /* 0x000fe40003f44270 */
[----:B--2---:R-:W-:Y:S01]  /*9ae0*/  FSEL R129, R148, -INF , P3 ;  /* 0xff80000094817808 */ /* 0x004fe20001800000 */
[----:B------:R-:W-:Y:S01]  /*9af0*/  FMUL.FTZ R148, R134, UR41 ;  /* 0x0000002986947c20 */ /* 0x000fe20008410000 */
[----:B------:R-:W-:Y:S01]  /*9b00*/  FMNMX.FTZ R158, R133, R158, !PT ;  /* 0x0000009e859e7209 */ /* 0x000fe20007810000 */
[----:B------:R-:W-:Y:S01]  /*9b10*/  FMUL.FTZ R134, R135, UR41 ;  /* 0x0000002987867c20 */ /* 0x000fe20008410000 */
[----:B------:R-:W-:-:S02]  /*9b20*/  ISETP.GT.AND P3, PT, R146, 0x41, PT ;  /* 0x000000419200780c */ /* 0x000fc40003f64270 */
[----:B------:R-:W-:Y:S01]  /*9b30*/  FSEL R141, R136, -INF , P2 ;  /* 0xff800000888d7808 */ /* 0x000fe20001000000 */
[----:B------:R-:W-:Y:S01]  /*9b40*/  FMUL.FTZ R136, R138, UR41 ;  /* 0x000000298a887c20 */ /* 0x000fe20008410000 */
[----:B------:R-:W-:Y:S01]  /*9b50*/  FMNMX.FTZ R158, R129, R158, !PT ;  /* 0x0000009e819e7209 */ /* 0x000fe20007810000 */
[----:B------:R-:W-:Y:S01]  /*9b60*/  FMUL.FTZ R138, R139, UR41 ;  /* 0x000000298b8a7c20 */ /* 0x000fe20008410000 */
[----:B------:R-:W-:Y:S01]  /*9b70*/  ISETP.GT.AND P2, PT, R146, 0x48, PT ;  /* 0x000000489200780c */ /* 0x000fe20003f44270 */
[----:B------:R-:W-:Y:S01]  /*9b80*/  MUFU.TANH R148, R148 ;  /* 0x0000009400947308 */ /* 0x000fe20000002400 */
[----:B----4-:R-:W-:Y:S01]  /*9b90*/  FSEL R147, R6, -INF , P3 ;  /* 0xff80000006937808 */ /* 0x010fe20001800000 */
[----:B------:R-:W-:Y:S01]  /*9ba0*/  FMUL.FTZ R6, R121, UR41 ;  /* 0x0000002979067c20 */ /* 0x000fe20008410000 */
[----:B------:R-:W-:Y:S02]  /*9bb0*/  FMNMX.FTZ R158, R141, R158, !PT ;  /* 0x0000009e8d9e7209 */ /* 0x000fe40007810000 */
[----:B------:R-:W-:-:S02]  /*9bc0*/  ISETP.GT.AND P3, PT, R146, 0x49, PT ;  /* 0x000000499200780c */ /* 0x000fc40003f64270 */
[----:B------:R-:W-:Y:S01]  /*9bd0*/  FSEL R121, R140, -INF , P2 ;  /* 0xff8000008c797808 */ /* 0x000fe20001000000 */
[----:B------:R-:W2:Y:S01]  /*9be0*/  MUFU.TANH R6, R6 ;  /* 0x0000000600067308 */ /* 0x000ea20000002400 */
[----:B------:R-:W-:Y:S01]  /*9bf0*/  FMNMX.FTZ R158, R147, R158, !PT ;  /* 0x0000009e939e7209 */ /* 0x000fe20007810000 */
[----:B------:R-:W-:Y:S01]  /*9c00*/  FMUL.FTZ R140, R143, UR41 ;  /* 0x000000298f8c7c20 */ /* 0x000fe20008410000 */
[C---:B------:R-:W-:Y:S02]  /*9c10*/  ISETP.GT.AND P2, PT, R146.reuse, 0x50, PT ;  /* 0x000000509200780c */ /* 0x040fe40003f44270 */
[----:B------:R-:W-:Y:S01]  /*9c20*/  FSEL R157, R9, -INF , P3 ;  /* 0xff800000099d7808 */ /* 0x000fe20001800000 */
[----:B------:R-:W-:Y:S01]  /*9c30*/  FMUL.FTZ R9, R125, UR41 ;  /* 0x000000297d097c20 */ /* 0x000fe20008410000 */
[----:B------:R-:W-:Y:S01]  /*9c40*/  FMNMX.FTZ R158, R121, R158, !PT ;  /* 0x0000009e799e7209 */ /* 0x000fe20007810000 */
[----:B------:R-:W-:Y:S01]  /*9c50*/  MUFU.TANH R136, R136 ;  /* 0x0000008800887308 */ /* 0x000fe20000002400 */
[----:B------:R-:W-:-:S02]  /*9c60*/  ISETP.GT.AND P3, PT, R146, 0x51, PT ;  /* 0x000000519200780c */ /* 0x000fc40003f64270 */
[----:B------:R-:W-:Y:S01]  /*9c70*/  FSEL R159, R128, -INF , P2 ;  /* 0xff800000809f7808 */ /* 0x000fe20001000000 */
[----:B------:R-:W-:Y:S01]  /*9c80*/  FMUL.FTZ R128, R151, UR41 ;  /* 0x0000002997807c20 */ /* 0x000fe20008410000 */
[----:B------:R-:W-:Y:S02]  /*9c90*/  FMNMX.FTZ R158, R157, R158, !PT ;  /* 0x0000009e9d9e7209 */ /* 0x000fe40007810000 */
[C---:B------:R-:W-:Y:S01]  /*9ca0*/  ISETP.GT.AND P2, PT, R146.reuse, 0x58, PT ;  /* 0x000000589200780c */ /* 0x040fe20003f44270 */
[----:B------:R-:W4:Y:S01]  /*9cb0*/  MUFU.TANH R9, R9 ;  /* 0x0000000900097308 */ /* 0x000f220000002400 */
[----:B---3--:R-:W-:Y:S02]  /*9cc0*/  FSEL R161, R161, -INF , P3 ;  /* 0xff800000a1a17808 */ /* 0x008fe40001800000 */
[----:B------:R-:W-:Y:S02]  /*9cd0*/  FMNMX.FTZ R158, R159, R158, !PT ;  /* 0x0000009e9f9e7209 */ /* 0x000fe40007810000 */
[----:B------:R-:W-:-:S02]  /*9ce0*/  ISETP.GT.AND P3, PT, R146, 0x59, PT ;  /* 0x000000599200780c */ /* 0x000fc40003f64270 */
[----:B------:R-:W-:Y:S01]  /*9cf0*/  FSEL R125, R132, -INF , P2 ;  /* 0xff800000847d7808 */ /* 0x000fe20001000000 */
[----:B------:R-:W-:Y:S01]  /*9d00*/  FMUL.FTZ R132, R150, UR41 ;  /* 0x0000002996847c20 */ /* 0x000fe20008410000 */
[----:B------:R-:W-:Y:S01]  /*9d10*/  FMNMX.FTZ R158, R161, R158, !PT ;  /* 0x0000009ea19e7209 */ /* 0x000fe20007810000 */
[----:B------:R-:W-:Y:S01]  /*9d20*/  FMUL.FTZ R150, R122, UR41 ;  /* 0x000000297a967c20 */ /* 0x000fe20008410000 */
[----:B------:R-:W-:Y:S01]  /*9d30*/  ISETP.GT.AND P2, PT, R146, 0x60, PT ;  /* 0x000000609200780c */ /* 0x000fe20003f44270 */
[----:B------:R-:W-:Y:S01]  /*9d40*/  FMUL.FTZ R122, R127, UR41 ;  /* 0x000000297f7a7c20 */ /* 0x000fe20008410000 */
[----:B-1----:R-:W-:Y:S01]  /*9d50*/  FSEL R165, R156, -INF , P3 ;  /* 0xff8000009ca57808 */ /* 0x002fe20001800000 */
[----:B------:R-:W1:Y:S01]  /*9d60*/  MUFU.TANH R132, R132 ;  /* 0x0000008400847308 */ /* 0x000e620000002400 */
[----:B------:R-:W-:Y:S01]  /*9d70*/  FMNMX.FTZ R158, R125, R158, !PT ;  /* 0x0000009e7d9e7209 */ /* 0x000fe20007810000 */
[----:B------:R-:W-:Y:S01]  /*9d80*/  FMUL.FTZ R156, R123, UR41 ;  /* 0x000000297b9c7c20 */ /* 0x000fe20008410000 */
[----:B------:R-:W-:-:S02]  /*9d90*/  ISETP.GT.AND P3, PT, R146, 0x61, PT ;  /* 0x000000619200780c */ /* 0x000fc40003f64270 */
[----:B------:R-:W-:Y:S02]  /*9da0*/  FSEL R167, R120, -INF , P2 ;  /* 0xff80000078a77808 */ /* 0x000fe40001000000 */
[----:B------:R-:W-:Y:S01]  /*9db0*/  FMNMX.FTZ R158, R165, R158, !PT ;  /* 0x0000009ea59e7209 */ /* 0x000fe20007810000 */
[----:B------:R-:W3:Y:S01]  /*9dc0*/  MUFU.TANH R128, R128 ;  /* 0x0000008000807308 */ /* 0x000ee20000002400 */
[----:B------:R-:W-:Y:S02]  /*9dd0*/  ISETP.GT.AND P2, PT, R146, 0x68, PT ;  /* 0x000000689200780c */ /* 0x000fe40003f44270 */
[----:B--2---:R-:W-:Y:S02]  /*9de0*/  FSEL R169, R6, -INF , P3 ;  /* 0xff80000006a97808 */ /* 0x004fe40001800000 */
[----:B------:R-:W-:Y:S01]  /*9df0*/  FMNMX.FTZ R158, R167, R158, !PT ;  /* 0x0000009ea79e7209 */ /* 0x000fe20007810000 */
[----:B------:R-:W2:Y:S01]  /*9e00*/  LDC R6, c[0x0][0x988] ;  /* 0x00026200ff067b82 */ /* 0x000ea20000000800 */
[----:B------:R-:W-:Y:S01]  /*9e10*/  ISETP.GT.AND P3, PT, R146, 0x69, PT ;  /* 0x000000699200780c */ /* 0x000fe20003f64270 */
[----:B------:R-:W5:Y:S01]  /*9e20*/  MUFU.TANH R138, R138 ;  /* 0x0000008a008a7308 */ /* 0x000f620000002400 */
[----:B------:R-:W-:-:S02]  /*9e30*/  FSEL R171, R124, -INF , P2 ;  /* 0xff8000007cab7808 */ /* 0x000fc40001000000 */
[----:B------:R-:W-:Y:S02]  /*9e40*/  FMNMX.FTZ R158, R169, R158, !PT ;  /* 0x0000009ea99e7209 */ /* 0x000fe40007810000 */
[----:B----4-:R-:W-:Y:S02]  /*9e50*/  FSEL R151, R9, -INF , P3 ;  /* 0xff80000009977808 */ /* 0x010fe40001800000 */
[----:B------:R-:W-:Y:S01]  /*9e60*/  FMNMX.FTZ R158, R171, R158, !PT ;  /* 0x0000009eab9e7209 */ /* 0x000fe20007810000 */
[----:B------:R-:W4:Y:S01]  /*9e70*/  MUFU.TANH R140, R140 ;  /* 0x0000008c008c7308 */ /* 0x000f220000002400 */
[----:B------:R-:W-:Y:S02]  /*9e80*/  IADD3 R146, R146, 0x8, RZ ;  /* 0x0000000892927810 */ /* 0x000fe40007ffe0ff */
[----:B------:R-:W-:Y:S02]  /*9e90*/  FMNMX.FTZ R158, R151, R158, !PT ;  /* 0x0000009e979e7209 */ /* 0x000fe40007810000 */
[----:B------:R-:W-:-:S02]  /*9ea0*/  ISETP.GT.AND P3, PT, R146, RZ, PT ;  /* 0x000000ff9200720c */ /* 0x000fc40003f64270 */
[----:B------:R-:W-:Y:S01]  /*9eb0*/  ISETP.GT.AND P4, PT, R146, 0x1, PT ;  /* 0x000000019200780c */ /* 0x000fe20003f84270 */
[----:B------:R-:W1:Y:S01]  /*9ec0*/  SHFL.BFLY PT, R9, R158, 0x2, 0x1f ;  /* 0x0c401f009e097f89 */ /* 0x000e6200000e0000 */
[----:B------:R-:W-:Y:S01]  /*9ed0*/  FSEL R124, R0, -INF , P3 ;  /* 0xff800000007c7808 */ /* 0x000fe20001800000 */
[----:B------:R-:W4:Y:S01]  /*9ee0*/  MUFU.TANH R134, R134 ;  /* 0x0000008600867308 */ /* 0x000f220000002400 */
[----:B------:R-:W-:Y:S02]  /*9ef0*/  ISETP.GT.AND P3, PT, R146, 0x8, PT ;  /* 0x000000089200780c */ /* 0x000fe40003f64270 */
[----:B------:R-:W-:Y:S02]  /*9f00*/  FSEL R127, R2, -INF , P4 ;  /* 0xff800000027f7808 */ /* 0x000fe40002000000 */
[----:B------:R-:W-:Y:S02]  /*9f10*/  FMNMX.FTZ R0, R124, R11, !PT ;  /* 0x0000000b7c007209 */ /* 0x000fe40007810000 */
[----:B------:R-:W-:Y:S01]  /*9f20*/  ISETP.GT.AND P4, PT, R146, 0x9, PT ;  /* 0x000000099200780c */ /* 0x000fe20003f84270 */
[----:B------:R-:W4:Y:S01]  /*9f30*/  MUFU.TANH R150, R150 ;  /* 0x0000009600967308 */ /* 0x000f220000002400 */
[----:B------:R-:W-:-:S02]  /*9f40*/  FSEL R131, R8, -INF , P3 ;  /* 0xff80000008837808 */ /* 0x000fc40001800000 */
[----:B------:R-:W-:Y:S02]  /*9f50*/  FMNMX.FTZ R0, R127, R0, !PT ;  /* 0x000000007f007209 */ /* 0x000fe40007810000 */
[C---:B------:R-:W-:Y:S02]  /*9f60*/  ISETP.GT.AND P3, PT, R146.reuse, 0x10, PT ;  /* 0x000000109200780c */ /* 0x040fe40003f64270 */
[----:B------:R-:W-:Y:S01]  /*9f70*/  FSEL R135, R13, -INF , P4 ;  /* 0xff8000000d877808 */ /* 0x000fe20002000000 */
[----:B------:R-:W4:Y:S01]  /*9f80*/  MUFU.TANH R156, R156 ;  /* 0x0000009c009c7308 */ /* 0x000f220000002400 */
[----:B------:R-:W-:Y:S02]  /*9f90*/  FMNMX.FTZ R0, R131, R0, !PT ;  /* 0x0000000083007209 */ /* 0x000fe40007810000 */
[----:B------:R-:W-:Y:S02]  /*9fa0*/  ISETP.GT.AND P4, PT, R146, 0x11, PT ;  /* 0x000000119200780c */ /* 0x000fe40003f84270 */
[----:B------:R-:W-:-:S02]  /*9fb0*/  FSEL R15, R15, -INF , P3 ;  /* 0xff8000000f0f7808 */ /* 0x000fc40001800000 */
[----:B-1----:R-:W-:Y:S01]  /*9fc0*/  FMNMX.FTZ R120, R158, R9, !PT ;  /* 0x000000099e787209 */ /* 0x002fe20007810000 */
[----:B------:R-:W1:Y:S01]  /*9fd0*/  MUFU.TANH R122, R122 ;  /* 0x0000007a007a7308 */ /* 0x000e620000002400 */
[----:B------:R-:W-:Y:S02]  /*9fe0*/  FMNMX.FTZ R0, R135, R0, !PT ;  /* 0x0000000087007209 */ /* 0x000fe40007810000 */
[----:B------:R-:W-:Y:S01]  /*9ff0*/  ISETP.GT.AND P3, PT, R146, 0x18, PT ;  /* 0x000000189200780c */ /* 0x000fe20003f64270 */
[----:B------:R-:W3:Y:S01]  /*a000*/  SHFL.BFLY PT, R9, R120, 0x1, 0x1f ;  /* 0x0c201f0078097f89 */ /* 0x000ee200000e0000 */
[----:B------:R-:W-:Y:S02]  /*a010*/  FSEL R139, R14, -INF , P4 ;  /* 0xff8000000e8b7808 */ /* 0x000fe40002000000 */
[----:B------:R-:W-:Y:S02]  /*a020*/  FMNMX.FTZ R0, R15, R0, !PT ;  /* 0x000000000f007209 */ /* 0x000fe40007810000 */
[----:B------:R-:W-:-:S02]  /*a030*/  ISETP.GT.AND P4, PT, R146, 0x19, PT ;  /* 0x000000199200780c */ /* 0x000fc40003f84270 */
[----:B------:R-:W-:Y:S02]  /*a040*/  FSEL R21, R21, -INF , P3 ;  /* 0xff80000015157808 */ /* 0x000fe40001800000 */
[----:B------:R-:W-:Y:S02]  /*a050*/  FMNMX.FTZ R0, R139, R0, !PT ;  /* 0x000000008b007209 */ /* 0x000fe40007810000 */
[C---:B------:R-:W-:Y:S02]  /*a060*/  ISETP.GT.AND P3, PT, R146.reuse, 0x20, PT ;  /* 0x000000209200780c */ /* 0x040fe40003f64270 */
[----:B------:R-:W-:Y:S02]  /*a070*/  FMNMX.FTZ R0, R21, R0, !PT ;  /* 0x0000000015007209 */ /* 0x000fe40007810000 */
[----:B------:R-:W-:Y:S02]  /*a080*/  FSEL R153, R153, -INF , P3 ;  /* 0xff80000099997808 */ /* 0x000fe40001800000 */
[----:B------:R-:W-:-:S04]  /*a090*/  ISETP.GT.AND P3, PT, R146, 0x28, PT ;  /* 0x000000289200780c */ /* 0x000fc80003f64270 */
[----:B------:R-:W-:Y:S02]  /*a0a0*/  FSEL R155, R155, -INF , P3 ;  /* 0xff8000009b9b7808 */ /* 0x000fe40001800000 */
[----:B------:R-:W-:Y:S02]  /*a0b0*/  ISETP.GT.AND P3, PT, R146, 0x30, PT ;  /* 0x000000309200780c */ /* 0x000fe40003f64270 */
[----:B---3--:R-:W-:-:S04]  /*a0c0*/  FMNMX.FTZ R9, R120, R9, !PT ;  /* 0x0000000978097209 */ /* 0x008fc80007810000 */
[C---:B------:R-:W-:Y:S01]  /*a0d0*/  FSETP.NEU.FTZ.AND P2, PT, R9.reuse, -INF , PT ;  /* 0xff8000000900780b */ /* 0x040fe20003f5d000 */
[----:B--2---:R-:W-:-:S05]  /*a0e0*/  FMUL.FTZ R120, R9, R6 ;  /* 0x0000000609787220 */ /* 0x004fca0000410000 */
[----:B------:R-:W-:-:S05]  /*a0f0*/  FSEL R120, R120, RZ, P2 ;  /* 0x000000ff78787208 */ /* 0x000fca0001000000 */
[-CC-:B------:R-:W-:Y:S01]  /*a100*/  FFMA.FTZ R198, R193, R6.reuse, -R120.reuse ;  /* 0x00000006c1c67223 */ /* 0x180fe20000010878 */
[-CC-:B------:R-:W-:Y:S01]  /*a110*/  FFMA.FTZ R2, R191, R6.reuse, -R120.reuse ;  /* 0x00000006bf027223 */ /* 0x180fe20000010878 */
[----:B------:R-:W-:Y:S01]  /*a120*/  FSEL R191, R145, -INF , P3 ;  /* 0xff80000091bf7808 */ /* 0x000fe20001800000 */
[-CC-:B------:R-:W-:Y:S01]  /*a130*/  FFMA.FTZ R143, R195, R6.reuse, -R120.reuse ;  /* 0x00000006c38f7223 */ /* 0x180fe20000010878 */
[----:B------:R-:W-:Y:S01]  /*a140*/  ISETP.GT.AND P3, PT, R146, 0x38, PT ;  /* 0x000000389200780c */ /* 0x000fe20003f64270 */
[-CC-:B------:R-:W-:Y:S01]  /*a150*/  FFMA.FTZ R192, R189, R6.reuse, -R120.reuse ;  /* 0x00000006bdc07223 */ /* 0x180fe20000010878 */
[-CC-:B------:R-:W-:Y:S01]  /*a160*/  FFMA.FTZ R196, R197, R6.reuse, -R120.reuse ;  /* 0x00000006c5c47223 */ /* 0x180fe20000010878 */
[-CC-:B------:R-:W-:Y:S01]  /*a170*/  FFMA.FTZ R13, R199, R6.reuse, -R120.reuse ;  /* 0x00000006c70d7223 */ /* 0x180fe20000010878 */
[----:B------:R-:W-:Y:S01]  /*a180*/  FSEL R189, R132, -INF , P3 ;  /* 0xff80000084bd7808 */ /* 0x000fe20001800000 */
[-CC-:B------:R-:W-:Y:S01]  /*a190*/  FFMA.FTZ R202, R201, R6.reuse, -R120.reuse ;  /* 0x00000006c9ca7223 */ /* 0x180fe20000010878 */
[----:B------:R-:W-:Y:S01]  /*a1a0*/  ISETP.GT.AND P3, PT, R146, 0x40, PT ;  /* 0x000000409200780c */ /* 0x000fe20003f64270 */
[-CC-:B------:R-:W-:Y:S01]  /*a1b0*/  FFMA.FTZ R194, R173, R6.reuse, -R120.reuse ;  /* 0x00000006adc27223 */ /* 0x180fe20000010878 */
[-CC-:B------:R-:W-:Y:S01]  /*a1c0*/  FFMA.FTZ R200, R203, R6.reuse, -R120.reuse ;  /* 0x00000006cbc87223 */ /* 0x180fe20000010878 */
[----:B------:R-:W-:Y:S01]  /*a1d0*/  FFMA.FTZ R123, R217, R6, -R120 ;  /* 0x00000006d97b7223 */ /* 0x000fe20000010878 */
[----:B------:R-:W-:-:S02]  /*a1e0*/  WARPGROUP.DEPBAR.LE gsb0, 0x0 ;  /* 0x00008000000079c5 */ /* 0x000fc40000010000 */
[----:B------:R-:W-:Y:S01]  /*a1f0*/  WARPGROUP.ARRIVE ;  /* 0x00000000000079c5 */ /* 0x000fe20000000000 */
[----:B------:R-:W-:Y:S01]  /*a200*/  FSEL R185, R20, -INF , P4 ;  /* 0xff80000014b97808 */ /* 0x000fe20002000000 */
[-CC-:B------:R-:W-:Y:S01]  /*a210*/  FFMA.FTZ R188, R149, R6.reuse, -R120.reuse ;  /* 0x0000000695bc7223 */ /* 0x180fe20000010878 */
[----:B------:R-:W-:Y:S01]  /*a220*/  ISETP.GT.AND P4, PT, R146, 0x21, PT ;  /* 0x000000219200780c */ /* 0x000fe20003f84270 */
[--C-:B------:R-:W-:Y:S01]  /*a230*/  FFMA.FTZ R184, R141, R6, -R120.reuse ;  /* 0x000000068db87223 */ /* 0x100fe20000010878 */
[----:B------:R-:W-:Y:S01]  /*a240*/  FMNMX.FTZ R0, R185, R0, !PT ;  /* 0x00000000b9007209 */ /* 0x000fe20007810000 */
[----:B------:R-:W-:Y:S01]  /*a250*/  HGMMA.64x192x16.F32 R24, R180, gdesc[UR4].tnspB, R24, gsb0 ;  /* 0x42e00004b4187df0 */ /* 0x000fe20008000818 */
[----:B------:R-:W-:Y:S01]  /*a260*/  FSEL R187, R152, -INF , P4 ;  /* 0xff80000098bb7808 */ /* 0x000fe20002000000 */
[----:B------:R-:W-:Y:S01]  /*a270*/  UIADD3 UR6, UR11, 0x300, URZ ;  /* 0x000003000b067890 */ /* 0x000fe2000fffe03f */
[----:B------:R-:W-:Y:S01]  /*a280*/  FMNMX.FTZ R0, R153, R0, !PT ;  /* 0x0000000099007209 */ /* 0x000fe20007810000 */
[----:B------:R-:W-:Y:S01]  /*a290*/  UMOV UR7, 0x40000040 ;  /* 0x4000004000077882 */ /* 0x000fe20000000000 */
[----:B------:R-:W-:Y:S01]  /*a2a0*/  ISETP.GT.AND P4, PT, R146, 0x29, PT ;  /* 0x000000299200780c */ /* 0x000fe20003f84270 */
[--C-:B------:R-:W-:Y:S01]  /*a2b0*/  FFMA.FTZ R186, R121, R6, -R120.reuse ;  /* 0x0000000679ba7223 */ /* 0x100fe20000010878 */
[----:B------:R-:W-:Y:S01]  /*a2c0*/  FMNMX.FTZ R0, R187, R0, !PT ;  /* 0x00000000bb007209 */ /* 0x000fe20007810000 */
[--C-:B------:R-:W-:Y:S01]  /*a2d0*/  FFMA.FTZ R121, R157, R6, -R120.reuse ;  /* 0x000000069d797223 */ /* 0x100fe20000010878 */
[----:B------:R-:W-:Y:S01]  /*a2e0*/  FSEL R193, R154, -INF , P4 ;  /* 0xff8000009ac17808 */ /* 0x000fe20002000000 */
[----:B------:R-:W-:Y:S01]  /*a2f0*/  MUFU.EX2 R123, R123 ;  /* 0x0000007b007b7308 */ /* 0x000fe20000000800 */
[----:B------:R-:W-:Y:S01]  /*a300*/  FMNMX.FTZ R0, R155, R0, !PT ;  /* 0x000000009b007209 */ /* 0x000fe20007810000 */
[-CC-:B------:R-:W-:Y:S01]  /*a310*/  FFMA.FTZ R190, R133, R6.reuse, -R120.reuse ;  /* 0x0000000685be7223 */ /* 0x180fe20000010878 */
[----:B------:R-:W-:Y:S01]  /*a320*/  ISETP.GT.AND P4, PT, R146, 0x31, PT ;  /* 0x000000319200780c */ /* 0x000fe20003f84270 */
[--C-:B------:R-:W-:Y:S01]  /*a330*/  FFMA.FTZ R133, R147, R6, -R120.reuse ;  /* 0x0000000693857223 */ /* 0x100fe20000010878 */
[----:B------:R-:W-:Y:S01]  /*a340*/  FMNMX.FTZ R0, R193, R0, !PT ;  /* 0x00000000c1007209 */ /* 0x000fe20007810000 */
[--C-:B------:R-:W-:Y:S01]  /*a350*/  FFMA.FTZ R175, R175, R6, -R120.reuse ;  /* 0x00000006afaf7223 */ /* 0x100fe20000010878 */
[----:B------:R-:W-:Y:S01]  /*a360*/  FSEL R195, R144, -INF , P4 ;  /* 0xff80000090c37808 */ /* 0x000fe20002000000 */
[----:B------:R2:W-:Y:S01]  /*a370*/  MUFU.EX2 R145, R2 ;  /* 0x0000000200917308 */ /* 0x0005e20000000800 */
[----:B------:R-:W-:Y:S01]  /*a380*/  FMNMX.FTZ R0, R191, R0, !PT ;  /* 0x00000000bf007209 */ /* 0x000fe20007810000 */
[-CC-:B------:R-:W-:Y:S01]  /*a390*/  FFMA.FTZ R163, R163, R6.reuse, -R120.reuse ;  /* 0x00000006a3a37223 */ /* 0x180fe20000010878 */
        /* <DEDUP_REMOVED lines=9> */
[-CC-:B------:R-:W-:Y:S01]  /*a430*/  FFMA.FTZ R14, R167, R6.reuse, -R120.reuse ;  /* 0x00000006a70e7223 */ /* 0x180fe20000010878 */
[----:B------:R-:W-:Y:S01]  /*a440*/  FSEL R199, R136, -INF , P3 ;  /* 0xff80000088c77808 */ /* 0x000fe20001800000 */
[--C-:B------:R-:W-:Y:S01]  /*a450*/  FFMA.FTZ R147, R169, R6, -R120.reuse ;  /* 0x00000006a9937223 */ /* 0x100fe20000010878 */
[----:B------:R-:W-:Y:S01]  /*a460*/  FMNMX.FTZ R0, R197, R0, !PT ;  /* 0x00000000c5007209 */ /* 0x000fe20007810000 */
[----:B------:R-:W-:Y:S01]  /*a470*/  MUFU.EX2 R202, R202 ;  /* 0x000000ca00ca7308 */ /* 0x000fe20000000800 */
[----:B------:R-:W-:Y:S01]  /*a480*/  ISETP.GT.AND P3, PT, R146, 0x48, PT ;  /* 0x000000489200780c */ /* 0x000fe20003f64270 */
[-CC-:B------:R-:W-:Y:S01]  /*a490*/  FFMA.FTZ R20, R171, R6.reuse, -R120.reuse ;  /* 0x00000006ab147223 */ /* 0x180fe20000010878 */
[----:B-----5:R-:W-:Y:S01]  /*a4a0*/  FSEL R201, R138, -INF , P4 ;  /* 0xff8000008ac97808 */ /* 0x020fe20002000000 */
[----:B------:R-:W-:Y:S01]  /*a4b0*/  FFMA.FTZ R151, R151, R6, -R120 ;  /* 0x0000000697977223 */ /* 0x000fe20000010878 */
[----:B------:R-:W-:Y:S01]  /*a4c0*/  FMNMX.FTZ R0, R199, R0, !PT ;  /* 0x00000000c7007209 */ /* 0x000fe20007810000 */
[----:B------:R-:W-:Y:S01]  /*a4d0*/  IMAD.U32 R138, RZ, RZ, UR60 ;  /* 0x0000003cff8a7e24 */ /* 0x000fe2000f8e00ff */
[----:B------:R-:W-:Y:S01]  /*a4e0*/  ISETP.GT.AND P4, PT, R146, 0x49, PT ;  /* 0x000000499200780c */ /* 0x000fe20003f84270 */
[----:B------:R-:W-:Y:S01]  /*a4f0*/  MUFU.EX2 R13, R13 ;  /* 0x0000000d000d7308 */ /* 0x000fe20000000800 */
[----:B------:R-:W-:-:S02]  /*a500*/  FSEL R173, R142, -INF , P3 ;  /* 0xff8000008ead7808 */ /* 0x000fc40001800000 */
[----:B------:R-:W-:Y:S02]  /*a510*/  FMNMX.FTZ R0, R201, R0, !PT ;  /* 0x00000000c9007209 */ /* 0x000fe40007810000 */
[----:B------:R-:W-:Y:S02]  /*a520*/  ISETP.GT.AND P3, PT, R146, 0x50, PT ;  /* 0x000000509200780c */ /* 0x000fe40003f64270 */
[----:B----4-:R-:W-:Y:S01]  /*a530*/  FSEL R203, R140, -INF , P4 ;  /* 0xff8000008ccb7808 */ /* 0x010fe20002000000 */
[----:B------:R-:W-:Y:S01]  /*a540*/  MUFU.EX2 R196, R196 ;  /* 0x000000c400c47308 */ /* 0x000fe20000000800 */
[----:B------:R-:W-:Y:S02]  /*a550*/  FMNMX.FTZ R0, R173, R0, !PT ;  /* 0x00000000ad007209 */ /* 0x000fe40007810000 */
[----:B------:R-:W-:Y:S02]  /*a560*/  ISETP.GT.AND P4, PT, R146, 0x51, PT ;  /* 0x000000519200780c */ /* 0x000fe40003f84270 */
[----:B------:R-:W-:-:S02]  /*a570*/  FSEL R217, R130, -INF , P3 ;  /* 0xff80000082d97808 */ /* 0x000fc40001800000 */
[----:B------:R-:W-:Y:S01]  /*a580*/  FMNMX.FTZ R0, R203, R0, !PT ;  /* 0x00000000cb007209 */ /* 0x000fe20007810000 */
[----:B------:R-:W-:Y:S01]  /*a590*/  MUFU.EX2 R143, R143 ;  /* 0x0000008f008f7308 */ /* 0x000fe20000000800 */
[C---:B------:R-:W-:Y:S02]  /*a5a0*/  ISETP.GT.AND P3, PT, R146.reuse, 0x58, PT ;  /* 0x000000589200780c */ /* 0x040fe40003f64270 */
        /* <DEDUP_REMOVED lines=21> */
[----:B-1----:R-:W-:Y:S02]  /*a700*/  FSEL R229, R122, -INF , P4 ;  /* 0xff8000007ae57808 */ /* 0x002fe40002000000 */
[----:B------:R-:W-:Y:S01]  /*a710*/  FMNMX.FTZ R0, R227, R0, !PT ;  /* 0x00000000e3007209 */ /* 0x000fe20007810000 */
[----:B------:R-:W-:Y:S03]  /*a720*/  MUFU.EX2 R163, R163 ;  /* 0x000000a300a37308 */ /* 0x000fe60000000800 */
[----:B------:R-:W-:-:S05]  /*a730*/  FMNMX.FTZ R0, R229, R0, !PT ;  /* 0x00000000e5007209 */ /* 0x000fca0007810000 */
[----:B------:R-:W1:Y:S01]  /*a740*/  SHFL.BFLY PT, R141, R0, 0x2, 0x1f ;  /* 0x0c401f00008d7f89 */ /* 0x000e6200000e0000 */
[----:B------:R-:W-:Y:S08]  /*a750*/  MUFU.EX2 R188, R188 ;  /* 0x000000bc00bc7308 */ /* 0x000ff00000000800 */
[----:B------:R-:W-:Y:S08]  /*a760*/  MUFU.EX2 R137, R137 ;  /* 0x0000008900897308 */ /* 0x000ff00000000800 */
        /* <DEDUP_REMOVED lines=8> */
[----:B-1----:R-:W-:-:S02]  /*a7f0*/  FMNMX.FTZ R8, R0, R157, !PT ;  /* 0x0000009d00087209 */ /* 0x002fc40007810000 */
[----:B------:R-:W-:Y:S02]  /*a800*/  FSEL R157, R9, RZ, P2 ;  /* 0x000000ff099d7208 */ /* 0x000fe40001000000 */
[C---:B------:R-:W-:Y:S01]  /*a810*/  FSETP.NEU.FTZ.AND P2, PT, R8.reuse, -INF , PT ;  /* 0xff8000000800780b */ /* 0x040fe20003f5d000 */
[CC--:B------:R-:W-:Y:S02]  /*a820*/  FMUL.FTZ R126, R8.reuse, R6.reuse ;  /* 0x00000006087e7220 */ /* 0x0c0fe40000410000 */
[----:B------:R-:W-:Y:S01]  /*a830*/  MUFU.EX2 R121, R121 ;  /* 0x0000007900797308 */ /* 0x000fe20000000800 */
[----:B------:R-:W-:Y:S01]  /*a840*/  FADD.FTZ R157, -R157, R12 ;  /* 0x0000000c9d9d7221 */ /* 0x000fe20000010100 */
[----:B--2---:R-:W-:Y:S02]  /*a850*/  FSEL R2, R8, RZ, P2 ;  /* 0x000000ff08027208 */ /* 0x004fe40001000000 */
[----:B------:R-:W-:Y:S01]  /*a860*/  FSEL R126, R126, RZ, P2 ;  /* 0x000000ff7e7e7208 */ /* 0x000fe20001000000 */
[----:B------:R-:W-:Y:S01]  /*a870*/  FMUL.FTZ R0, R157, R6 ;  /* 0x000000069d007220 */ /* 0x000fe20000410000 */
[----:B------:R-:W-:-:S02]  /*a880*/  ISETP.LT.AND P2, PT, R10, UR47, PT ;  /* 0x0000002f0a007c0c */ /* 0x000fc4000bf41270 */
[----:B------:R-:W-:Y:S01]  /*a890*/  MUFU.EX2 R141, R141 ;  /* 0x0000008d008d7308 */ /* 0x000fe20000000800 */
[-CC-:B------:R-:W-:Y:S01]  /*a8a0*/  FFMA.FTZ R122, R139, R6.reuse, -R126.reuse ;  /* 0x000000068b7a7223 */ /* 0x180fe2000001087e */
[----:B------:R-:W-:Y:S01]  /*a8b0*/  FADD.FTZ R139, -R2, R11 ;  /* 0x0000000b028b7221 */ /* 0x000fe20000010100 */
[-CC-:B------:R-:W-:Y:S01]  /*a8c0*/  FFMA.FTZ R157, R124, R6.reuse, -R126.reuse ;  /* 0x000000067c9d7223 */ /* 0x180fe2000001087e */
[-CC-:B------:R-:W-:Y:S01]  /*a8d0*/  FFMA.FTZ R12, R127, R6.reuse, -R126.reuse ;  /* 0x000000067f0c7223 */ /* 0x180fe2000001087e */
[-CC-:B------:R-:W-:Y:S01]  /*a8e0*/  FFMA.FTZ R127, R135, R6.reuse, -R126.reuse ;  /* 0x00000006877f7223 */ /* 0x180fe2000001087e */
[-C--:B------:R-:W-:Y:S01]  /*a8f0*/  FMUL.FTZ R139, R139, R6.reuse ;  /* 0x000000068b8b7220 */ /* 0x080fe20000410000 */
        /* <DEDUP_REMOVED lines=18> */
[----:B-1----:R-:W-:-:S04]  /*aa20*/  FFMA.FTZ R7, R0, R7, R123 ;  /* 0x0000000700077223 */ /* 0x002fc8000001007b */
[C---:B------:R-:W-:Y:S01]  /*aa30*/  FADD.FTZ R7, R200.reuse, R7 ;  /* 0x00000007c8077221 */ /* 0x040fe20000010000 */
[----:B------:R-:W-:Y:S02]  /*aa40*/  F2FP.F16.F32.PACK_AB R200, R200, R123 ;  /* 0x0000007bc8c8723e */ /* 0x000fe400000000ff */
[----:B------:R-:W1:Y:S01]  /*aa50*/  MUFU.EX2 R12, R12 ;  /* 0x0000000c000c7308 */ /* 0x000e620000000800 */
[----:B------:R-:W-:Y:S02]  /*aa60*/  WARPGROUP.DEPBAR.LE gsb0, 0x0 ;  /* 0x00008000000079c5 */ /* 0x000fe40000010000 */
[----:B------:R-:W-:Y:S01]  /*aa70*/  WARPGROUP.ARRIVE ;  /* 0x00000000000079c5 */ /* 0x000fe20000000000 */
[-CC-:B------:R-:W-:Y:S01]  /*aa80*/  FFMA.FTZ R182, R125, R6.reuse, -R120.reuse ;  /* 0x000000067db67223 */ /* 0x180fe20000010878 */
[-C--:B------:R-:W-:Y:S01]  /*aa90*/  FFMA.FTZ R125, R165, R6.reuse, -R120 ;  /* 0x00000006a57d7223 */ /* 0x080fe20000010878 */
[-CC-:B------:R-:W-:Y:S01]  /*aaa0*/  FFMA.FTZ R120, R131, R6.reuse, -R126.reuse ;  /* 0x0000000683787223 */ /* 0x180fe2000001087e */
[----:B------:R-:W-:Y:S01]  /*aab0*/  FADD.FTZ R134, R202, R7 ;  /* 0x00000007ca867221 */ /* 0x000fe20000010000 */
[----:B------:R-:W-:Y:S01]  /*aac0*/  MUFU.EX2 R127, R127 ;  /* 0x0000007f007f7308 */ /* 0x000fe20000000800 */
[----:B------:R-:W-:Y:S01]  /*aad0*/  HGMMA.64x192x16.F32 R24, R176, gdesc[UR4].tnspB, R24, gsb0 ;  /* 0x42e00004b0187df0 */ /* 0x000fe20008000818 */
[-C--:B------:R-:W-:Y:S01]  /*aae0*/  FFMA.FTZ R131, R187, R6.reuse, -R126 ;  /* 0x00000006bb837223 */ /* 0x080fe2000001087e */
[----:B------:R-:W-:Y:S01]  /*aaf0*/  FADD.FTZ R7, R13, R134 ;  /* 0x000000860d077221 */ /* 0x000fe20000010000 */
[-CC-:B------:R-:W-:Y:S01]  /*ab00*/  FFMA.FTZ R134, R197, R6.reuse, -R126.reuse ;  /* 0x00000006c5867223 */ /* 0x180fe2000001087e */
[-CC-:B------:R-:W-:Y:S01]  /*ab10*/  FFMA.FTZ R187, R173, R6.reuse, -R126.reuse ;  /* 0x00000006adbb7223 */ /* 0x180fe2000001087e */
[----:B------:R-:W-:Y:S01]  /*ab20*/  FFMA.FTZ R181, R217, R6, -R126 ;  /* 0x00000006d9b57223 */ /* 0x000fe2000001087e */
[----:B------:R-:W-:Y:S01]  /*ab30*/  FADD.FTZ R136, R196, R7 ;  /* 0x00000007c4887221 */ /* 0x000fe20000010000 */
[----:B------:R-:W3:Y:S01]  /*ab40*/  MUFU.EX2 R120, R120 ;  /* 0x0000007800787308 */ /* 0x000ee20000000800 */
[----:B--2---:R-:W-:Y:S01]  /*ab50*/  FFMA.FTZ R7, R2, R3, R157 ;  /* 0x0000000302077223 */ /* 0x004fe2000001009d */
[----:B------:R-:W-:-:S02]  /*ab60*/  @!P1 VIADD R3, R138, 0x36840 ;  /* 0x000368408a039836 */ /* 0x000fc40000000000 */
[----:B------:R-:W-:Y:S01]  /*ab70*/  FADD.FTZ R139, R143, R136 ;  /* 0x000000888f8b7221 */ /* 0x000fe20000010000 */
[----:B------:R-:W-:Y:S01]  /*ab80*/  R2UR UR7, R16 ;  /* 0x00000000100772ca */ /* 0x000fe200000e0000 */
[----:B-1----:R-:W-:Y:S01]  /*ab90*/  FADD.FTZ R7, R12, R7 ;  /* 0x000000070c077221 */ /* 0x002fe20000010000 */
[----:B------:R-:W-:Y:S01]  /*aba0*/  UIADD3 UR6, UR47, -0x1, URZ ;  /* 0xffffffff2f067890 */ /* 0x000fe2000fffe03f */
[----:B------:R-:W-:Y:S01]  /*abb0*/  FADD.FTZ R136, R198, R139 ;  /* 0x0000008bc6887221 */ /* 0x000fe20000010000 */
[----:B------:R-:W-:Y:S01]  /*abc0*/  MUFU.EX2 R15, R15 ;  /* 0x0000000f000f7308 */ /* 0x000fe20000000800 */
[----:B------:R-:W-:Y:S02]  /*abd0*/  @!P1 PRMT R3, RZ, 0x654, R3 ;  /* 0x00000654ff039816 */ /* 0x000fe40000000003 */
[----:B------:R-:W-:Y:S01]  /*abe0*/  FADD.FTZ R139, R145, R136 ;  /* 0x00000088918b7221 */ /* 0x000fe20000010000 */
[----:B------:R-:W-:Y:S01]  /*abf0*/  FFMA.FTZ R136, R201, R6, -R126 ;  /* 0x00000006c9887223 */ /* 0x000fe2000001087e */
[----:B------:R-:W-:Y:S01]  /*ac00*/  F2FP.F16.F32.PACK_AB R202, R13, R202 ;  /* 0x000000ca0dca723e */ /* 0x000fe200000000ff */
[----:B------:R-:W-:Y:S01]  /*ac10*/  UMOV UR47, UR6 ;  /* 0x00000006002f7c82 */ /* 0x000fe20008000000 */
[----:B------:R-:W-:Y:S01]  /*ac20*/  FADD.FTZ R140, R192, R139 ;  /* 0x0000008bc08c7221 */ /* 0x000fe20000010000 */
[----:B------:R-:W1:Y:S01]  /*ac30*/  MUFU.EX2 R122, R122 ;  /* 0x0000007a007a7308 */ /* 0x000e620000000800 */
[----:B---3--:R-:W-:Y:S01]  /*ac40*/  FADD.FTZ R138, R120, R7 ;  /* 0x00000007788a7221 */ /* 0x008fe20000010000 */
[----:B------:R-:W-:Y:S01]  /*ac50*/  MOV R139, UR10 ;  /* 0x0000000a008b7c02 */ /* 0x000fe20008000f00 */
[----:B------:R-:W-:Y:S01]  /*ac60*/  FADD.FTZ R7, R175, R140 ;  /* 0x0000008caf077221 */ /* 0x000fe20000010000 */
[----:B------:R-:W-:-:S02]  /*ac70*/  IMAD.U32 R13, RZ, RZ, UR7 ;  /* 0x00000007ff0d7e24 */ /* 0x000fc4000f8e00ff */
[----:B------:R-:W-:Y:S01]  /*ac80*/  FADD.FTZ R138, R127, R138 ;  /* 0x0000008a7f8a7221 */ /* 0x000fe20000010000 */
[----:B------:R-:W-:Y:S01]  /*ac90*/  F2FP.F16.F32.PACK_AB R201, R12, R157 ;  /* 0x0000009d0cc9723e */ /* 0x000fe200000000ff */
[----:B------:R-:W-:Y:S01]  /*aca0*/  @!P1 VIADD R139, R139, 0x36860 ;  /* 0x000368608b8b9836 */ /* 0x000fe20000000000 */
[----:B------:R-:W-:Y:S01]  /*acb0*/  MUFU.EX2 R21, R21 ;  /* 0x0000001500157308 */ /* 0x000fe20000000800 */
[----:B------:R-:W-:Y:S01]  /*acc0*/  F2FP.F16.F32.PACK_AB R196, R143, R196 ;  /* 0x000000c48fc4723e */ /* 0x000fe200000000ff */
[----:B------:R-:W-:Y:S01]  /*acd0*/  IMAD.MOV.U32 R12, RZ, RZ, R9 ;  /* 0x000000ffff0c7224 */ /* 0x000fe200078e0009 */
[----:B------:R-:W-:Y:S02]  /*ace0*/  F2FP.F16.F32.PACK_AB R198, R145, R198 ;  /* 0x000000c691c6723e */ /* 0x000fe400000000ff */
[----:B------:R-:W-:Y:S02]  /*acf0*/  @!P1 PRMT R139, RZ, 0x654, R139 ;  /* 0x00000654ff8b9816 */ /* 0x000fe4000000008b */
[----:B------:R-:W-:Y:S01]  /*ad00*/  F2FP.F16.F32.PACK_AB R192, R175, R192 ;  /* 0x000000c0afc0723e */ /* 0x000fe200000000ff */
[----:B------:R-:W2:Y:S01]  /*ad10*/  MUFU.EX2 R124, R124 ;  /* 0x0000007c007c7308 */ /* 0x000ea20000000800 */
[----:B-1----:R-:W-:-:S07]  /*ad20*/  F2FP.F16.F32.PACK_AB R197, R122, R15 ;  /* 0x0000000f7ac5723e */ /* 0x002fce00000000ff */
[----:B------:R-:W-:Y:S08]  /*ad30*/  MUFU.EX2 R128, R128 ;  /* 0x0000008000807308 */ /* 0x000ff00000000800 */
[----:B------:R-:W1:Y:S01]  /*ad40*/  MUFU.EX2 R131, R131 ;  /* 0x0000008300837308 */ /* 0x000e620000000800 */
[----:B--2---:R-:W-:-:S07]  /*ad50*/  F2FP.F16.F32.PACK_AB R199, R124, R21 ;  /* 0x000000157cc7723e */ /* 0x004fce00000000ff */
[----:B------:R-:W-:Y:S08]  /*ad60*/  MUFU.EX2 R130, R130 ;  /* 0x0000008200827308 */ /* 0x000ff00000000800 */
[----:B------:R-:W2:Y:S01]  /*ad70*/  MUFU.EX2 R135, R135 ;  /* 0x0000008700877308 */ /* 0x000ea20000000800 */
[----:B-1----:R-:W-:-:S07]  /*ad80*/  F2FP.F16.F32.PACK_AB R193, R131, R128 ;  /* 0x0000008083c1723e */ /* 0x002fce00000000ff */
[----:B------:R-:W-:Y:S08]  /*ad90*/  MUFU.EX2 R132, R132 ;  /* 0x0000008400847308 */ /* 0x000ff00000000800 */
[----:B------:R2:W1:Y:S08]  /*ada0*/  MUFU.EX2 R11, R195 ;  /* 0x000000c3000b7308 */ /* 0x0004700000000800 */
[----:B------:R-:W-:Y:S01]  /*adb0*/  MUFU.EX2 R191, R191 ;  /* 0x000000bf00bf7308 */ /* 0x000fe20000000800 */
[----:B--2---:R-:W-:-:S07]  /*adc0*/  F2FP.F16.F32.PACK_AB R195, R135, R130 ;  /* 0x0000008287c3723e */ /* 0x004fce00000000ff */
        /* <DEDUP_REMOVED lines=12> */
[----:B------:R-:W-:Y:S08]  /*ae90*/  MUFU.EX2 R183, R221 ;  /* 0x000000dd00b77308 */ /* 0x000ff00000000800 */
[----:B------:R-:W-:Y:S01]  /*aea0*/  MUFU.EX2 R148, R223 ;  /* 0x000000df00947308 */ /* 0x000fe20000000800 */
[----:B------:R-:W-:-:S02]  /*aeb0*/  WARPGROUP.DEPBAR.LE gsb0, 0x0 ;  /* 0x00008000000079c5 */ /* 0x000fc40000010000 */
[----:B------:R2:W-:Y:S05]  /*aec0*/  @!P1 SYNCS.ARRIVE.TRANS64.RED.A1T0 RZ, [R3+URZ], RZ ;  /* 0x000000ff03ff99a7 */ /* 0x0005ea000810043f */
[----:B------:R-:W-:Y:S01]  /*aed0*/  MUFU.EX2 R177, R225 ;  /* 0x000000e100b17308 */ /* 0x000fe20000000800 */
[----:B-1----:R-:W-:Y:S01]  /*aee0*/  F2FP.F16.F32.PACK_AB R176, R147, R14 ;  /* 0x0000000e93b0723e */ /* 0x002fe200000000ff */
[----:B--2---:R-:W-:Y:S01]  /*aef0*/  FADD.FTZ R3, R15, R138 ;  /* 0x0000008a0f037221 */ /* 0x004fe20000010000 */
[----:B------:R-:W-:-:S05]  /*af00*/  FADD.FTZ R138, R194, R7 ;  /* 0x00000007c28a7221 */ /* 0x000fca0000010000 */
[----:B------:R-:W-:Y:S01]  /*af10*/  MUFU.EX2 R20, R20 ;  /* 0x0000001400147308 */ /* 0x000fe20000000800 */
[----:B------:R1:W-:Y:S01]  /*af20*/  @!P1 SYNCS.ARRIVE.TRANS64.RED.A1T0 RZ, [R139+URZ], RZ ;  /* 0x000000ff8bff99a7 */ /* 0x0003e2000810043f */
[----:B------:R-:W-:Y:S01]  /*af30*/  FADD.FTZ R140, R122, R3 ;  /* 0x000000037a8c7221 */ /* 0x000fe20000010000 */
[----:B------:R-:W-:Y:S01]  /*af40*/  FADD.FTZ R7, R163, R138 ;  /* 0x0000008aa3077221 */ /* 0x000fe20000010000 */
[----:B------:R-:W-:Y:S01]  /*af50*/  FFMA.FTZ R138, R203, R6, -R126 ;  /* 0x00000006cb8a7223 */ /* 0x000fe2000001087e */
[----:B------:R-:W-:Y:S01]  /*af60*/  F2FP.F16.F32.PACK_AB R194, R163, R194 ;  /* 0x000000c2a3c2723e */ /* 0x000fe200000000ff */
[----:B------:R-:W-:Y:S01]  /*af70*/  FADD.FTZ R3, R21, R140 ;  /* 0x0000008c15037221 */ /* 0x000fe20000010000 */
[----:B------:R-:W-:Y:S01]  /*af80*/  FADD.FTZ R140, R188, R7 ;  /* 0x00000007bc8c7221 */ /* 0x000fe20000010000 */
[----:B------:R-:W2:Y:S01]  /*af90*/  MUFU.EX2 R151, R151 ;  /* 0x0000009700977308 */ /* 0x000ea20000000800 */
[C---:B------:R-:W-:Y:S01]  /*afa0*/  F2FP.F16.F32.PACK_AB R188, R137.reuse, R188 ;  /* 0x000000bc89bc723e */ /* 0x040fe200000000ff */
[----:B------:R-:W-:Y:S01]  /*afb0*/  FADD.FTZ R3, R124, R3 ;  /* 0x000000037c037221 */ /* 0x000fe20000010000 */
[----:B------:R-:W-:Y:S01]  /*afc0*/  FADD.FTZ R7, R137, R140 ;  /* 0x0000008c89077221 */ /* 0x000fe20000010000 */
[-CC-:B------:R-:W-:Y:S01]  /*afd0*/  FFMA.FTZ R140, R219, R6.reuse, -R126.reuse ;  /* 0x00000006db8c7223 */ /* 0x180fe2000001087e */
[----:B------:R-:W-:Y:S01]  /*afe0*/  FFMA.FTZ R126, R229, R6, -R126 ;  /* 0x00000006e57e7223 */ /* 0x000fe2000001087e */
[----:B------:R-:W-:Y:S01]  /*aff0*/  FADD.FTZ R142, R128, R3 ;  /* 0x00000003808e7221 */ /* 0x000fe20000010000 */
[----:B------:R-:W-:Y:S01]  /*b000*/  FADD.FTZ R144, R190, R7 ;  /* 0x00000007be907221 */ /* 0x000fe20000010000 */
[----:B------:R-:W3:Y:S01]  /*b010*/  MUFU.EX2 R138, R138 ;  /* 0x0000008a008a7308 */ /* 0x000ee20000000800 */
[----:B------:R-:W-:Y:S01]  /*b020*/  F2FP.F16.F32.PACK_AB R190, R129, R190 ;  /* 0x000000be81be723e */ /* 0x000fe200000000ff */
[----:B------:R-:W-:Y:S01]  /*b030*/  FADD.FTZ R3, R131, R142 ;  /* 0x0000008e83037221 */ /* 0x000fe20000010000 */
[----:B------:R-:W-:Y:S01]  /*b040*/  FADD.FTZ R7, R129, R144 ;  /* 0x0000009081077221 */ /* 0x000fe20000010000 */
[----:B------:R-:W-:-:S02]  /*b050*/  F2FP.F16.F32.PACK_AB R203, R127, R120 ;  /* 0x000000787fcb723e */ /* 0x000fc400000000ff */
[----:B------:R-:W-:Y:S01]  /*b060*/  FADD.FTZ R142, R130, R3 ;  /* 0x00000003828e7221 */ /* 0x000fe20000010000 */
[----:B------:R-:W-:Y:S01]  /*b070*/  FADD.FTZ R144, R184, R7 ;  /* 0x00000007b8907221 */ /* 0x000fe20000010000 */
[----:B------:R-:W4:Y:S01]  /*b080*/  MUFU.EX2 R140, R140 ;  /* 0x0000008c008c7308 */ /* 0x000f220000000800 */
[----:B------:R-:W-:Y:S01]  /*b090*/  F2FP.F16.F32.PACK_AB R184, R133, R184 ;  /* 0x000000b885b8723e */ /* 0x000fe200000000ff */
[----:B------:R-:W-:Y:S01]  /*b0a0*/  FADD.FTZ R3, R135, R142 ;  /* 0x0000008e87037221 */ /* 0x000fe20000010000 */
[----:B------:R-:W-:Y:S01]  /*b0b0*/  FADD.FTZ R7, R133, R144 ;  /* 0x0000009085077221 */ /* 0x000fe20000010000 */
[----:B--2---:R-:W-:Y:S02]  /*b0c0*/  F2FP.F16.F32.PACK_AB R178, R151, R20 ;  /* 0x0000001497b2723e */ /* 0x004fe400000000ff */
[----:B------:R-:W-:Y:S01]  /*b0d0*/  FADD.FTZ R142, R132, R3 ;  /* 0x00000003848e7221 */ /* 0x000fe20000010000 */
[----:B------:R-:W-:Y:S01]  /*b0e0*/  FADD.FTZ R144, R186, R7 ;  /* 0x00000007ba907221 */ /* 0x000fe20000010000 */
[----:B------:R-:W-:Y:S01]  /*b0f0*/  MUFU.EX2 R126, R126 ;  /* 0x0000007e007e7308 */ /* 0x000fe20000000800 */
[----:B------:R-:W-:Y:S01]  /*b100*/  F2FP.F16.F32.PACK_AB R186, R121, R186 ;  /* 0x000000ba79ba723e */ /* 0x000fe200000000ff */
[----:B------:R-:W-:Y:S01]  /*b110*/  FADD.FTZ R142, R11, R142 ;  /* 0x0000008e0b8e7221 */ /* 0x000fe20000010000 */
[----:B------:R-:W-:Y:S01]  /*b120*/  FADD.FTZ R7, R121, R144 ;  /* 0x0000009079077221 */ /* 0x000fe20000010000 */
[----:B------:R-:W-:-:S02]  /*b130*/  MOV R11, R8 ;  /* 0x00000008000b7202 */ /* 0x000fc40000000f00 */
        /* <DEDUP_REMOVED lines=8> */
[----:B------:R-:W-:-:S02]  /*b1c0*/  F2FP.F16.F32.PACK_AB R182, R125, R182 ;  /* 0x000000b67db6723e */ /* 0x000fc400000000ff */
[C---:B------:R-:W-:Y:S01]  /*b1d0*/  FADD.FTZ R142, R136.reuse, R3 ;  /* 0x00000003888e7221 */ /* 0x040fe20000010000 */
[----:B------:R-:W-:Y:S01]  /*b1e0*/  FADD.FTZ R7, R125, R144 ;  /* 0x000000907d077221 */ /* 0x000fe20000010000 */
[----:B------:R-:W-:Y:S02]  /*b1f0*/  F2FP.F16.F32.PACK_AB R185, R136, R185 ;  /* 0x000000b988b9723e */ /* 0x000fe400000000ff */
[----:B------:R-:W-:Y:S01]  /*b200*/  FADD.FTZ R3, R187, R142 ;  /* 0x0000008ebb037221 */ /* 0x000fe20000010000 */
[----:B------:R-:W-:Y:S01]  /*b210*/  FADD.FTZ R144, R14, R7 ;  /* 0x000000070e907221 */ /* 0x000fe20000010000 */
[C---:B---3--:R-:W-:Y:S01]  /*b220*/  F2FP.F16.F32.PACK_AB R187, R138.reuse, R187 ;  /* 0x000000bb8abb723e */ /* 0x048fe200000000ff */
[----:B------:R-:W2:Y:S01]  /*b230*/  MUFU.EX2 R14, R227 ;  /* 0x000000e3000e7308 */ /* 0x000ea20000000800 */
[----:B------:R-:W-:Y:S01]  /*b240*/  FADD.FTZ R142, R138, R3 ;  /* 0x000000038a8e7221 */ /* 0x000fe20000010000 */
[----:B------:R-:W-:-:S03]  /*b250*/  FADD.FTZ R7, R147, R144 ;  /* 0x0000009093077221 */ /* 0x000fc60000010000 */
[----:B------:R-:W-:Y:S01]  /*b260*/  FADD.FTZ R3, R181, R142 ;  /* 0x0000008eb5037221 */ /* 0x000fe20000010000 */
[----:B------:R-:W-:Y:S01]  /*b270*/  FADD.FTZ R142, R20, R7 ;  /* 0x00000007148e7221 */ /* 0x000fe20000010000 */
[C---:B----4-:R-:W-:Y:S02]  /*b280*/  F2FP.F16.F32.PACK_AB R181, R140.reuse, R181 ;  /* 0x000000b58cb5723e */ /* 0x050fe400000000ff */
[----:B------:R-:W-:Y:S01]  /*b290*/  FADD.FTZ R3, R140, R3 ;  /* 0x000000038c037221 */ /* 0x000fe20000010000 */
[----:B------:R-:W-:-:S03]  /*b2a0*/  FADD.FTZ R7, R151, R142 ;  /* 0x0000008e97077221 */ /* 0x000fc60000010000 */
[----:B------:R-:W-:-:S04]  /*b2b0*/  FADD.FTZ R3, R146, R3 ;  /* 0x0000000392037221 */ /* 0x000fc80000010000 */
[C---:B------:R-:W-:Y:S01]  /*b2c0*/  FADD.FTZ R3, R183.reuse, R3 ;  /* 0x00000003b7037221 */ /* 0x040fe20000010000 */
[----:B------:R-:W-:Y:S02]  /*b2d0*/  F2FP.F16.F32.PACK_AB R183, R183, R146 ;  /* 0x00000092b7b7723e */ /* 0x000fe400000000ff */
[----:B--2---:R-:W-:Y:S01]  /*b2e0*/  F2FP.F16.F32.PACK_AB R179, R126, R14 ;  /* 0x0000000e7eb3723e */ /* 0x004fe200000000ff */
[----:B------:R-:W-:-:S04]  /*b2f0*/  FADD.FTZ R3, R148, R3 ;  /* 0x0000000394037221 */ /* 0x000fc80000010000 */
[C---:B------:R-:W-:Y:S01]  /*b300*/  FADD.FTZ R3, R177.reuse, R3 ;  /* 0x00000003b1037221 */ /* 0x040fe20000010000 */
[----:B------:R-:W-:-:S03]  /*b310*/  F2FP.F16.F32.PACK_AB R177, R177, R148 ;  /* 0x00000094b1b1723e */ /* 0x000fc600000000ff */
[----:B------:R-:W-:-:S04]  /*b320*/  FADD.FTZ R3, R14, R3 ;  /* 0x000000030e037221 */ /* 0x000fc80000010000 */
[----:B------:R-:W-:Y:S01]  /*b330*/  FADD.FTZ R3, R126, R3 ;  /* 0x000000037e037221 */ /* 0x000fe20000010000 */
[----:B-1----:R-:W-:Y:S06]  /*b340*/  @P2 BRA `(.L_x_4732) ;  /* 0xffffffb000fc2947 */ /* 0x002fec000383ffff */
[----:B------:R-:W-:-:S05]  /*b350*/  UMOV UR47, UR6 ;  /* 0x00000006002f7c82 */ /* 0x000fca0008000000 */
.L_x_4723:
[----:B------:R-:W-:-:S13]  /*b360*/  ISETP.LE.AND P2, PT, RZ, UR47, PT ;  /* 0x0000002fff007c0c */ /* 0x000fda000bf43270 */
[----:B------:R-:W-:Y:S05]  /*b370*/  @!P2 BRA `(.L_x_4733) ;  /* 0x000000440000a947 */ /* 0x000fea0003800000 */
[----:B------:R-:W-:Y:S01]  /*b380*/  R2UR UR60, R16 ;  /* 0x00000000103c72ca */ /* 0x000fe200000e0000 */
[----:B------:R-:W-:Y:S01]  /*b390*/  IMAD.MOV.U32 R11, RZ, RZ, R8 ;  /* 0x000000ffff0b7224 */ /* 0x000fe200078e0008 */
[----:B------:R-:W-:Y:S01]  /*b3a0*/  MOV R10, R9 ;  /* 0x00000009000a7202 */ /* 0x000fe20000000f00 */
[----:B------:R-:W-:Y:S01]  /*b3b0*/  UMOV UR45, UR46 ;  /* 0x0000002e002d7c82 */ /* 0x000fe20008000000 */
[----:B------:R-:W-:-:S11]  /*b3c0*/  ULDC UR41, c[0x0][0x9d8] ;  /* 0x0002760000297ab9 */ /* 0x000fd60000000800 */
.L_x_4742:
        /* <DEDUP_REMOVED lines=8> */
.L_x_4734:
[----:B------:R-:W-:Y:S01]  /*b450*/  R2UR UR7, R16 ;  /* 0x00000000100772ca */ /* 0x000fe200000e0000 */
[----:B------:R-:W-:-:S12]  /*b460*/  ULEA UR6, UR46, UR61, 0x3 ;  /* 0x0000003d2e067291 */ /* 0x000fd8000f8e183f */
[----:B------:R-:W-:-:S05]  /*b470*/  IMAD.U32 R6, RZ, RZ, UR7 ;  /* 0x00000007ff067e24 */ /* 0x000fca000f8e00ff */
[----:B------:R-:W-:-:S04]  /*b480*/  SHF.L.U32 R6, R6, 0x1f, RZ ;  /* 0x0000001f06067819 */ /* 0x000fc800000006ff */
[----:B------:R1:W2:Y:S01]  /*b490*/  SYNCS.PHASECHK.TRANS64.TRYWAIT P2, [UR6+0x36830], R6 ;  /* 0x03683006ff0075a7 */ /* 0x0002a20008040146 */
[----:B------:R-:W-:Y:S05]  /*b4a0*/  @!P0 BRA `(.L_x_4735) ;  /* 0x0000000000048947 */ /* 0x000fea0003800000 */
[----:B------:R-:W-:Y:S01]  /*b4b0*/  BPT.TRAP 0x1 ;  /* 0x000000040000795c */ /* 0x000fe20000300000 */
.L_x_4735:
[----:B--2---:R-:W-:Y:S05]  /*b4c0*/  @P2 BRA `(.L_x_4736) ;  /* 0x0000000000082947 */ /* 0x004fea0003800000 */
[----:B------:R-:W2:Y:S02]  /*b4d0*/  SYNCS.PHASECHK.TRANS64.TRYWAIT P2, [UR6+0x36830], R6 ;  /* 0x03683006ff0075a7 */ /* 0x000ea40008040146 */
[----:B--2---:R-:W-:Y:S05]  /*b4e0*/  @!P2 BRA `(.L_x_4737) ;  /* 0x0000009c00b4a947 */ /* 0x004fea0003800000 */
.L_x_4736:
        /* <DEDUP_REMOVED lines=617> */
.L_x_4738:
[----:B------:R-:W-:Y:S01]  /*db80*/  ULEA UR7, UR45, UR61, 0x3 ;  /* 0x0000003d2d077291 */ /* 0x000fe2000f8e183f */
[----:B------:R-:W-:-:S04]  /*db90*/  MOV R0, UR60 ;  /* 0x0000003c00007c02 */ /* 0x000fc80008000f00 */
[----:B------:R-:W-:-:S04]  /*dba0*/  SHF.L.U32 R0, R0, 0x1f, RZ ;  /* 0x0000001f00007819 */ /* 0x000fc800000006ff */
[----:B------:R3:W4:Y:S01]  /*dbb0*/  SYNCS.PHASECHK.TRANS64.TRYWAIT P2, [UR7+0x36850], R0 ;  /* 0x03685000ff0075a7 */ /* 0x0007220008040147 */
[----:B------:R-:W-:Y:S05]  /*dbc0*/  @!P0 BRA `(.L_x_4739) ;  /* 0x0000000000048947 */ /* 0x000fea0003800000 */
[----:B------:R-:W-:Y:S01]  /*dbd0*/  BPT.TRAP 0x1 ;  /* 0x000000040000795c */ /* 0x000fe20000300000 */
.L_x_4739:
[----:B----4-:R-:W-:Y:S05]  /*dbe0*/  @P2 BRA `(.L_x_4740) ;  /* 0x0000000000082947 */ /* 0x010fea0003800000 */
[----:B------:R-:W4:Y:S02]  /*dbf0*/  SYNCS.PHASECHK.TRANS64.TRYWAIT P2, [UR7+0x36850], R0 ;  /* 0x03685000ff0075a7 */ /* 0x000f240008040147 */
[----:B----4-:R-:W-:Y:S05]  /*dc00*/  @!P2 BRA `(.L_x_4741) ;  /* 0x000000780004a947 */ /* 0x010fea0003800000 */
.L_x_4740:
        /* <DEDUP_REMOVED lines=17> */
[----:B------:R-:W4:Y:S01]  /*dd20*/  MUFU.TANH R21, R21 ;  /* 0x0000001500157308 */ /* 0x000f220000002400 */
        /* <DEDUP_REMOVED lines=9> */
[----:B------:R-:W5:Y:S01]  /*ddc0*/  MUFU.TANH R171, R171 ;  /* 0x000000ab00ab7308 */ /* 0x000f620000002400 */
[----:B------:R-:W-:Y:S01]  /*ddd0*/  UMOV UR11, 0x40000040 ;  /* 0x40000040000b7882 */ /* 0x000fe20000000000 */
[----:B--23--:R-:W-:Y:S01]  /*dde0*/  FMNMX.FTZ R0, R13, R10, !PT ;  /* 0x0000000a0d007209 */ /* 0x00cfe20007810000 */
[----:B------:R-:W-:Y:S01]  /*ddf0*/  FMUL.FTZ R169, R174, UR41 ;  /* 0x00000029aea97c20 */ /* 0x000fe20008410000 */
[----:B------:R-:W-:Y:S01]  /*de00*/  FMUL.FTZ R14, R141, UR41 ;  /* 0x000000298d0e7c20 */ /* 0x000fe20008410000 */
[----:B------:R-:W-:Y:S01]  /*de10*/  FMUL.FTZ R175, R175, UR41 ;  /* 0x00000029afaf7c20 */ /* 0x000fe20008410000 */
[----:B------:R-:W-:Y:S01]  /*de20*/  FMUL.FTZ R20, R128, UR41 ;  /* 0x0000002980147c20 */ /* 0x000fe20008410000 */
[----:B----4-:R-:W-:Y:S01]  /*de30*/  FMNMX.FTZ R0, R21, R0, !PT ;  /* 0x0000000015007209 */ /* 0x010fe20007810000 */
        /* <DEDUP_REMOVED lines=9> */
[----:B-----5:R-:W-:Y:S01]  /*ded0*/  FMNMX.FTZ R0, R171, R0, !PT ;  /* 0x00000000ab007209 */ /* 0x020fe20007810000 */
        /* <DEDUP_REMOVED lines=24> */
[----:B-1----:R-:W1:Y:S01]  /*e060*/  LDC R6, c[0x0][0x988] ;  /* 0x00026200ff067b82 */ /* 0x002e620000000800 */
[----:B------:R-:W-:Y:S01]  /*e070*/  FMUL.FTZ R127, R127, UR41 ;  /* 0x000000297f7f7c20 */ /* 0x000fe20008410000 */
[----:B------:R-:W-:Y:S01]  /*e080*/  IMAD.U32 R132, RZ, RZ, UR46 ;  /* 0x0000002eff847e24 */ /* 0x000fe2000f8e00ff */
[----:B------:R-:W-:Y:S01]  /*e090*/  MOV R136, UR7 ;  /* 0x0000000700887c02 */ /* 0x000fe20008000f00 */
[----:B------:R-:W-:Y:S01]  /*e0a0*/  UMOV UR45, UR46 ;  /* 0x0000002e002d7c82 */ /* 0x000fe20008000000 */
[----:B------:R-:W-:Y:S01]  /*e0b0*/  ISETP.LT.AND P2, PT, RZ, UR47, PT ;  /* 0x0000002fff007c0c */ /* 0x000fe2000bf41270 */
[----:B------:R-:W-:Y:S01]  /*e0c0*/  MUFU.TANH R225, R225 ;  /* 0x000000e100e17308 */ /* 0x000fe20000002400 */
[----:B------:R-:W-:-:S02]  /*e0d0*/  @!P1 LEA R132, R132, UR61, 0x3 ;  /* 0x0000003d84849c11 */ /* 0x000fc4000f8e18ff */
[----:B------:R-:W-:-:S03]  /*e0e0*/  R2UR UR60, R16 ;  /* 0x00000000103c72ca */ /* 0x000fc600000e0000 */
[----:B------:R-:W-:Y:S02]  /*e0f0*/  @!P1 VIADD R134, R132, 0x36840 ;  /* 0x0003684084869836 */ /* 0x000fe40000000000 */
[----:B------:R-:W-:Y:S03]  /*e100*/  MUFU.TANH R227, R227 ;  /* 0x000000e300e37308 */ /* 0x000fe60000002400 */
[----:B------:R-:W-:-:S05]  /*e110*/  @!P1 PRMT R134, RZ, 0x654, R134 ;  /* 0x00000654ff869816 */ /* 0x000fca0000000086 */
[----:B------:R-:W-:Y:S08]  /*e120*/  MUFU.TANH R229, R229 ;  /* 0x000000e500e57308 */ /* 0x000ff00000002400 */
[----:B------:R-:W2:Y:S08]  /*e130*/  MUFU.TANH R12, R12 ;  /* 0x0000000c000c7308 */ /* 0x000eb00000002400 */
[----:B------:R-:W-:Y:S08]  /*e140*/  MUFU.TANH R237, R237 ;  /* 0x000000ed00ed7308 */ /* 0x000ff00000002400 */
[----:B------:R-:W3:Y:S01]  /*e150*/  MUFU.TANH R15, R15 ;  /* 0x0000000f000f7308 */ /* 0x000ee20000002400 */
[----:B--2---:R-:W-:-:S07]  /*e160*/  FMNMX.FTZ R122, R12, R11, !PT ;  /* 0x0000000b0c7a7209 */ /* 0x004fce0007810000 */
[----:B------:R-:W-:Y:S08]  /*e170*/  MUFU.TANH R8, R8 ;  /* 0x0000000800087308 */ /* 0x000ff00000002400 */
[----:B------:R-:W2:Y:S01]  /*e180*/  MUFU.TANH R169, R169 ;  /* 0x000000a900a97308 */ /* 0x000ea20000002400 */
[----:B---3--:R-:W-:-:S07]  /*e190*/  FMNMX.FTZ R122, R15, R122, !PT ;  /* 0x0000007a0f7a7209 */ /* 0x008fce0007810000 */
        /* <DEDUP_REMOVED lines=110> */
[----:B------:R-:W-:-:S03]  /*e880*/  FMNMX.FTZ R122, R143, R122, !PT ;  /* 0x0000007a8f7a7209 */ /* 0x000fc60007810000 */
[----:B------:R-:W2:Y:S01]  /*e890*/  SHFL.BFLY PT, R0, R9, 0x2, 0x1f ;  /* 0x0c401f0009007f89 */ /* 0x000ea200000e0000 */
[----:B------:R-:W-:-:S04]  /*e8a0*/  FMNMX.FTZ R122, R123, R122, !PT ;  /* 0x0000007a7b7a7209 */ /* 0x000fc80007810000 */
[----:B------:R-:W-:-:S04]  /*e8b0*/  FMNMX.FTZ R122, R151, R122, !PT ;  /* 0x0000007a977a7209 */ /* 0x000fc80007810000 */
[----:B------:R-:W-:Y:S02]  /*e8c0*/  FMNMX.FTZ R122, R127, R122, !PT ;  /* 0x0000007a7f7a7209 */ /* 0x000fe40007810000 */
[----:B--2---:R-:W-:-:S05]  /*e8d0*/  FMNMX.FTZ R0, R9, R0, !PT ;  /* 0x0000000009007209 */ /* 0x004fca0007810000 */
[----:B------:R-:W2:Y:S02]  /*e8e0*/  SHFL.BFLY PT, R9, R0, 0x1, 0x1f ;  /* 0x0c201f0000097f89 */ /* 0x000ea400000e0000 */
[----:B--2---:R-:W-:Y:S01]  /*e8f0*/  FMNMX.FTZ R9, R0, R9, !PT ;  /* 0x0000000900097209 */ /* 0x004fe20007810000 */
[----:B------:R-:W-:Y:S02]  /*e900*/  WARPGROUP.DEPBAR.LE gsb0, 0x0 ;  /* 0x00008000000079c5 */ /* 0x000fe40000010000 */
[----:B------:R-:W-:Y:S02]  /*e910*/  WARPGROUP.ARRIVE ;  /* 0x00000000000079c5 */ /* 0x000fe40000000000 */
[C---:B------:R-:W-:Y:S01]  /*e920*/  FADD.FTZ R189, -R9.reuse, R10 ;  /* 0x0000000a09bd7221 */ /* 0x040fe20000010100 */
[----:B-1----:R-:W-:-:S03]  /*e930*/  FMUL.FTZ R10, R9, R6 ;  /* 0x00000006090a7220 */ /* 0x002fc60000410000 */
[-C--:B------:R-:W-:Y:S01]  /*e940*/  FMUL.FTZ R189, R189, R6.reuse ;  /* 0x00000006bdbd7220 */ /* 0x080fe20000410000 */
[----:B------:R-:W-:Y:S01]  /*e950*/  HGMMA.64x192x16.F32 R24, R184, gdesc[UR8].tnspB, R24, gsb0 ;  /* 0x42e00008b8187df0 */ /* 0x000fe20008000818 */
[----:B------:R-:W-:Y:S01]  /*e960*/  UIADD3 UR10, UR6, 0x280, URZ ;  /* 0x00000280060a7890 */ /* 0x000fe2000fffe03f */
[-CC-:B------:R-:W-:Y:S01]  /*e970*/  FFMA.FTZ R202, R171, R6.reuse, -R10.reuse ;  /* 0x00000006abca7223 */ /* 0x180fe2000001080a */
[----:B------:R-:W-:Y:S01]  /*e980*/  UMOV UR11, 0x40000040 ;  /* 0x40000040000b7882 */ /* 0x000fe20000000000 */
[----:B------:R-:W-:Y:S01]  /*e990*/  UIADD3 UR6, UR6, 0x300, URZ ;  /* 0x0000030006067890 */ /* 0x000fe2000fffe03f */
[-CC-:B------:R-:W-:Y:S01]  /*e9a0*/  FFMA.FTZ R171, R193, R6.reuse, -R10.reuse ;  /* 0x00000006c1ab7223 */ /* 0x180fe2000001080a */
[----:B------:R1:W-:Y:S01]  /*e9b0*/  MUFU.EX2 R0, R189 ;  /* 0x000000bd00007308 */ /* 0x0003e20000000800 */
[----:B------:R-:W2:Y:S01]  /*e9c0*/  SHFL.BFLY PT, R193, R122, 0x2, 0x1f ;  /* 0x0c401f007ac17f89 */ /* 0x000ea200000e0000 */
[-CC-:B------:R-:W-:Y:S01]  /*e9d0*/  FFMA.FTZ R200, R21, R6.reuse, -R10.reuse ;  /* 0x0000000615c87223 */ /* 0x180fe2000001080a */
[-CC-:B------:R-:W-:Y:S01]  /*e9e0*/  FFMA.FTZ R223, R173, R6.reuse, -R10.reuse ;  /* 0x00000006addf7223 */ /* 0x180fe2000001080a */
[-CC-:B------:R-:W-:Y:S01]  /*e9f0*/  FFMA.FTZ R13, R13, R6.reuse, -R10.reuse ;  /* 0x000000060d0d7223 */ /* 0x180fe2000001080a */
[-CC-:B------:R-:W-:Y:S01]  /*ea00*/  FFMA.FTZ R196, R199, R6.reuse, -R10.reuse ;  /* 0x00000006c7c47223 */ /* 0x180fe2000001080a */
[-CC-:B------:R-:W-:Y:S01]  /*ea10*/  FFMA.FTZ R197, R197, R6.reuse, -R10.reuse ;  /* 0x00000006c5c57223 */ /* 0x180fe2000001080a */
[-CC-:B------:R-:W-:Y:S01]  /*ea20*/  FFMA.FTZ R198, R203, R6.reuse, -R10.reuse ;  /* 0x00000006cbc67223 */ /* 0x180fe2000001080a */
[-CC-:B------:R-:W-:Y:S01]  /*ea30*/  FFMA.FTZ R21, R201, R6.reuse, -R10.reuse ;  /* 0x00000006c9157223 */ /* 0x180fe2000001080a */
[-CC-:B-1----:R-:W-:Y:S01]  /*ea40*/  FFMA.FTZ R189, R215, R6.reuse, -R10.reuse ;  /* 0x00000006d7bd7223 */ /* 0x182fe2000001080a */
        /* <DEDUP_REMOVED lines=8> */
[----:B------:R-:W1:Y:S01]  /*ead0*/  MUFU.EX2 R13, R13 ;  /* 0x0000000d000d7308 */ /* 0x000e620000000800 */
[----:B--2---:R-:W-:-:S07]  /*eae0*/  FMNMX.FTZ R193, R122, R193, !PT ;  /* 0x000000c17ac17209 */ /* 0x004fce0007810000 */
[----:B------:R-:W2:Y:S08]  /*eaf0*/  MUFU.EX2 R200, R200 ;  /* 0x000000c800c87308 */ /* 0x000eb00000000800 */
[----:B------:R-:W3:Y:S01]  /*eb00*/  MUFU.EX2 R202, R202 ;  /* 0x000000ca00ca7308 */ /* 0x000ee20000000800 */
[----:B-1----:R-:W-:-:S07]  /*eb10*/  FFMA.FTZ R7, R0, R7, R13 ;  /* 0x0000000700077223 */ /* 0x002fce000001000d */
[----:B------:R-:W1:Y:S01]  /*eb20*/  MUFU.EX2 R223, R223 ;  /* 0x000000df00df7308 */ /* 0x000e620000000800 */
[C---:B--2---:R-:W-:Y:S01]  /*eb30*/  FADD.FTZ R7, R200.reuse, R7 ;  /* 0x00000007c8077221 */ /* 0x044fe20000010000 */
[----:B------:R-:W-:-:S06]  /*eb40*/  F2FP.F16.F32.PACK_AB R200, R200, R13 ;  /* 0x0000000dc8c8723e */ /* 0x000fcc00000000ff */
[----:B------:R-:W2:Y:S01]  /*eb50*/  MUFU.EX2 R196, R196 ;  /* 0x000000c400c47308 */ /* 0x000ea20000000800 */
[----:B---3--:R-:W-:-:S07]  /*eb60*/  FADD.FTZ R138, R202, R7 ;  /* 0x00000007ca8a7221 */ /* 0x008fce0000010000 */
        /* <DEDUP_REMOVED lines=17> */
[----:B------:R-:W1:Y:S01]  /*ec80*/  SHFL.BFLY PT, R8, R193, 0x1, 0x1f ;  /* 0x0c201f00c1087f89 */ /* 0x000e6200000e0000 */
[-CC-:B------:R-:W-:Y:S01]  /*ec90*/  FFMA.FTZ R184, R229, R6.reuse, -R10.reuse ;  /* 0x00000006e5b87223 */ /* 0x180fe2000001080a */
[-CC-:B------:R-:W-:Y:S01]  /*eca0*/  FFMA.FTZ R185, R237, R6.reuse, -R10.reuse ;  /* 0x00000006edb97223 */ /* 0x180fe2000001080a */
[----:B------:R-:W-:Y:S01]  /*ecb0*/  HGMMA.64x192x16.F32 R24, R180, gdesc[UR8].tnspB, R24, gsb0 ;  /* 0x42e00008b4187df0 */ /* 0x000fe20008000818 */
[----:B------:R-:W-:Y:S01]  /*ecc0*/  UMOV UR10, UR6 ;  /* 0x00000006000a7c82 */ /* 0x000fe20008000000 */
[----:B------:R-:W-:Y:S01]  /*ecd0*/  UMOV UR11, 0x40000040 ;  /* 0x40000040000b7882 */ /* 0x000fe20000000000 */
[----:B------:R-:W-:Y:S01]  /*ece0*/  FFMA.FTZ R14, R233, R6, -R10 ;  /* 0x00000006e90e7223 */ /* 0x000fe2000001080a */
[----:B------:R-:W-:Y:S01]  /*ecf0*/  MUFU.EX2 R184, R184 ;  /* 0x000000b800b87308 */ /* 0x000fe20000000800 */
[----:B------:R-:W-:-:S07]  /*ed00*/  UIADD3 UR6, UR47, -0x1, URZ ;  /* 0xffffffff2f067890 */ /* 0x000fce000fffe03f */
[----:B------:R-:W-:Y:S01]  /*ed10*/  MUFU.EX2 R185, R185 ;  /* 0x000000b900b97308 */ /* 0x000fe20000000800 */
[----:B------:R-:W-:-:S07]  /*ed20*/  UMOV UR47, UR6 ;  /* 0x00000006002f7c82 */ /* 0x000fce0008000000 */
[----:B------:R-:W-:Y:S01]  /*ed30*/  MUFU.EX2 R186, R186 ;  /* 0x000000ba00ba7308 */ /* 0x000fe20000000800 */
[----:B-1----:R-:W-:-:S05]  /*ed40*/  FMNMX.FTZ R8, R193, R8, !PT ;  /* 0x00000008c1087209 */ /* 0x002fca0007810000 */
[----:B------:R-:W-:Y:S02]  /*ed50*/  FADD.FTZ R193, -R8, R11 ;  /* 0x0000000b08c17221 */ /* 0x000fe40000010100 */
[----:B------:R-:W-:Y:S02]  /*ed60*/  MUFU.EX2 R11, R120 ;  /* 0x00000078000b7308 */ /* 0x000fe40000000800 */
[----:B------:R-:W-:-:S06]  /*ed70*/  FMUL.FTZ R193, R193, R6 ;  /* 0x00000006c1c17220 */ /* 0x000fcc0000410000 */
[----:B------:R-:W-:Y:S08]  /*ed80*/  MUFU.EX2 R187, R187 ;  /* 0x000000bb00bb7308 */ /* 0x000ff00000000800 */
[----:B------:R-:W-:Y:S01]  /*ed90*/  MUFU.EX2 R14, R14 ;  /* 0x0000000e000e7308 */ /* 0x000fe20000000800 */
[----:B------:R-:W-:Y:S02]  /*eda0*/  WARPGROUP.DEPBAR.LE gsb0, 0x0 ;  /* 0x00008000000079c5 */ /* 0x000fe40000010000 */
        /* <DEDUP_REMOVED lines=8> */
[----:B------:R1:W-:Y:S03]  /*ee30*/  MUFU.EX2 R2, R193 ;  /* 0x000000c100027308 */ /* 0x0003e60000000800 */
[-CC-:B------:R-:W-:Y:S01]  /*ee40*/  FFMA.FTZ R201, R12, R6.reuse, -R10.reuse ;  /* 0x000000060cc97223 */ /* 0x180fe2000001080a */
[-CC-:B------:R-:W-:Y:S01]  /*ee50*/  FFMA.FTZ R12, R15, R6.reuse, -R10.reuse ;  /* 0x000000060f0c7223 */ /* 0x180fe2000001080a */
[-CC-:B------:R-:W-:Y:S01]  /*ee60*/  FFMA.FTZ R203, R169, R6.reuse, -R10.reuse ;  /* 0x00000006a9cb7223 */ /* 0x180fe2000001080a */
[-CC-:B------:R-:W-:Y:S01]  /*ee70*/  FFMA.FTZ R175, R175, R6.reuse, -R10.reuse ;  /* 0x00000006afaf7223 */ /* 0x180fe2000001080a */
[-CC-:B------:R-:W-:Y:S01]  /*ee80*/  FFMA.FTZ R15, R161, R6.reuse, -R10.reuse ;  /* 0x00000006a10f7223 */ /* 0x180fe2000001080a */
[-CC-:B------:R-:W-:Y:S01]  /*ee90*/  FFMA.FTZ R122, R163, R6.reuse, -R10.reuse ;  /* 0x00000006a37a7223 */ /* 0x180fe2000001080a */
[----:B------:R-:W3:Y:S01]  /*eea0*/  MUFU.EX2 R201, R201 ;  /* 0x000000c900c97308 */ /* 0x000ee20000000800 */
[-CC-:B------:R-:W-:Y:S01]  /*eeb0*/  FFMA.FTZ R130, R145, R6.reuse, -R10.reuse ;  /* 0x0000000691827223 */ /* 0x180fe2000001080a */
[-CC-:B------:R-:W-:Y:S01]  /*eec0*/  FFMA.FTZ R145, R147, R6.reuse, -R10.reuse ;  /* 0x0000000693917223 */ /* 0x180fe2000001080a */
[-CC-:B------:R-:W-:Y:S01]  /*eed0*/  FFMA.FTZ R199, R165, R6.reuse, -R10.reuse ;  /* 0x00000006a5c77223 */ /* 0x180fe2000001080a */
[-CC-:B------:R-:W-:Y:S01]  /*eee0*/  FFMA.FTZ R124, R167, R6.reuse, -R10.reuse ;  /* 0x00000006a77c7223 */ /* 0x180fe2000001080a */
[-CC-:B-1----:R-:W-:Y:S01]  /*eef0*/  FFMA.FTZ R193, R153, R6.reuse, -R10.reuse ;  /* 0x0000000699c17223 */ /* 0x182fe2000001080a */
[-CC-:B------:R-:W-:Y:S01]  /*ef00*/  FFMA.FTZ R7, R133, R6.reuse, -R10.reuse ;  /* 0x0000000685077223 */ /* 0x180fe2000001080a */
[-C--:B------:R-:W-:Y:S01]  /*ef10*/  FFMA.FTZ R125, R125, R6.reuse, -R10 ;  /* 0x000000067d7d7223 */ /* 0x080fe2000001080a */
[----:B------:R-:W1:Y:S01]  /*ef20*/  MUFU.EX2 R12, R12 ;  /* 0x0000000c000c7308 */ /* 0x000e620000000800 */
[----:B------:R-:W-:Y:S01]  /*ef30*/  FADD.FTZ R133, R223, R138 ;  /* 0x0000008adf857221 */ /* 0x000fe20000010000 */
[-CC-:B------:R-:W-:Y:S01]  /*ef40*/  FFMA.FTZ R126, R155, R6.reuse, -R10.reuse ;  /* 0x000000069b7e7223 */ /* 0x180fe2000001080a */
[-CC-:B------:R-:W-:Y:S01]  /*ef50*/  FFMA.FTZ R195, R157, R6.reuse, -R10.reuse ;  /* 0x000000069dc37223 */ /* 0x180fe2000001080a */
[-CC-:B------:R-:W-:Y:S01]  /*ef60*/  FFMA.FTZ R128, R159, R6.reuse, -R10.reuse ;  /* 0x000000069f807223 */ /* 0x180fe2000001080a */
[----:B--2---:R-:W-:Y:S01]  /*ef70*/  FADD.FTZ R140, R196, R133 ;  /* 0x00000085c48c7221 */ /* 0x004fe20000010000 */
[-CC-:B------:R-:W-:Y:S01]  /*ef80*/  FFMA.FTZ R149, R149, R6.reuse, -R10.reuse ;  /* 0x0000000695957223 */ /* 0x180fe2000001080a */
[-CC-:B------:R-:W-:Y:S01]  /*ef90*/  FFMA.FTZ R121, R121, R6.reuse, -R10.reuse ;  /* 0x0000000679797223 */ /* 0x180fe2000001080a */
[----:B------:R-:W2:Y:S01]  /*efa0*/  MUFU.EX2 R203, R203 ;  /* 0x000000cb00cb7308 */ /* 0x000ea20000000800 */
[----:B---3--:R-:W-:Y:S01]  /*efb0*/  FFMA.FTZ R147, R2, R3, R201 ;  /* 0x0000000302937223 */ /* 0x008fe200000100c9 */
[-CC-:B------:R-:W-:Y:S01]  /*efc0*/  FFMA.FTZ R139, R139, R6.reuse, -R10.reuse ;  /* 0x000000068b8b7223 */ /* 0x180fe2000001080a */
[-CC-:B------:R-:W-:Y:S01]  /*efd0*/  FFMA.FTZ R131, R131, R6.reuse, -R10.reuse ;  /* 0x0000000683837223 */ /* 0x180fe2000001080a */
[-CC-:B------:R-:W-:Y:S01]  /*efe0*/  FFMA.FTZ R141, R141, R6.reuse, -R10.reuse ;  /* 0x000000068d8d7223 */ /* 0x180fe2000001080a */
[-CC-:B------:R-:W-:Y:S01]  /*eff0*/  FFMA.FTZ R135, R135, R6.reuse, -R10.reuse ;  /* 0x0000000687877223 */ /* 0x180fe2000001080a */
[-CC-:B------:R-:W-:Y:S01]  /*f000*/  FFMA.FTZ R143, R143, R6.reuse, -R10.reuse ;  /* 0x000000068f8f7223 */ /* 0x180fe2000001080a */
[-CC-:B------:R-:W-:Y:S01]  /*f010*/  FFMA.FTZ R123, R123, R6.reuse, -R10.reuse ;  /* 0x000000067b7b7223 */ /* 0x180fe2000001080a */
[----:B------:R-:W3:Y:S01]  /*f020*/  MUFU.EX2 R120, R175 ;  /* 0x000000af00787308 */ /* 0x000ee20000000800 */
[----:B------:R-:W-:Y:S01]  /*f030*/  FFMA.FTZ R151, R151, R6, -R10 ;  /* 0x0000000697977223 */ /* 0x000fe2000001080a */
[----:B-1----:R-:W-:-:S02]  /*f040*/  F2FP.F16.F32.PACK_AB R201, R12, R201 ;  /* 0x000000c90cc9723e */ /* 0x002fc400000000ff */
[----:B------:R-:W-:-:S04]  /*f050*/  F2FP.F16.F32.PACK_AB R196, R197, R196 ;  /* 0x000000c4c5c4723e */ /* 0x000fc800000000ff */
[----:B------:R-:W-:Y:S08]  /*f060*/  MUFU.EX2 R15, R15 ;  /* 0x0000000f000f7308 */ /* 0x000ff00000000800 */
[----:B------:R-:W1:Y:S08]  /*f070*/  MUFU.EX2 R122, R122 ;  /* 0x0000007a007a7308 */ /* 0x000e700000000800 */
[----:B------:R-:W-:Y:S08]  /*f080*/  MUFU.EX2 R199, R199 ;  /* 0x000000c700c77308 */ /* 0x000ff00000000800 */
[----:B------:R-:W-:Y:S08]  /*f090*/  MUFU.EX2 R124, R124 ;  /* 0x0000007c007c7308 */ /* 0x000ff00000000800 */
[----:B------:R-:W-:Y:S08]  /*f0a0*/  MUFU.EX2 R193, R193 ;  /* 0x000000c100c17308 */ /* 0x000ff00000000800 */
        /* <DEDUP_REMOVED lines=17> */
[----:B------:R5:W-:Y:S01]  /*f1c0*/  @!P1 SYNCS.ARRIVE.TRANS64.RED.A1T0 RZ, [R134+URZ], RZ ;  /* 0x000000ff86ff99a7 */ /* 0x000be2000810043f */
[----:B------:R-:W-:-:S04]  /*f1d0*/  F2FP.F16.F32.PACK_AB R176, R215, R14 ;  /* 0x0000000ed7b0723e */ /* 0x000fc800000000ff */
[----:B------:R-:W-:Y:S01]  /*f1e0*/  MUFU.EX2 R123, R123 ;  /* 0x0000007b007b7308 */ /* 0x000fe20000000800 */
[----:B-----5:R-:W-:Y:S02]  /*f1f0*/  @!P1 VIADD R134, R136, 0x36860 ;  /* 0x0003686088869836 */ /* 0x020fe40000000000 */
[----:B------:R-:W-:-:S05]  /*f200*/  FADD.FTZ R136, R12, R147 ;  /* 0x000000930c887221 */ /* 0x000fca0000010000 */
[----:B------:R-:W5:Y:S01]  /*f210*/  MUFU.EX2 R20, R20 ;  /* 0x0000001400147308 */ /* 0x000f620000000800 */
[----:B------:R-:W-:-:S04]  /*f220*/  @!P1 PRMT R134, RZ, 0x654, R134 ;  /* 0x00000654ff869816 */ /* 0x000fc80000000086 */
[----:B------:R2:W-:Y:S02]  /*f230*/  @!P1 SYNCS.ARRIVE.TRANS64.RED.A1T0 RZ, [R134+URZ], RZ ;  /* 0x000000ff86ff99a7 */ /* 0x0005e4000810043f */
[-C--:B--2---:R-:W-:Y:S01]  /*f240*/  FFMA.FTZ R134, R129, R6.reuse, -R10 ;  /* 0x0000000681867223 */ /* 0x084fe2000001080a */
[----:B------:R-:W-:Y:S01]  /*f250*/  FADD.FTZ R129, R203, R136 ;  /* 0x00000088cb817221 */ /* 0x000fe20000010000 */
[-CC-:B------:R-:W-:Y:S01]  /*f260*/  FFMA.FTZ R136, R137, R6.reuse, -R10.reuse ;  /* 0x0000000689887223 */ /* 0x180fe2000001080a */
[----:B------:R-:W-:Y:S01]  /*f270*/  FFMA.FTZ R10, R127, R6, -R10 ;  /* 0x000000067f0a7223 */ /* 0x000fe2000001080a */
[C---:B---3--:R-:W-:Y:S01]  /*f280*/  F2FP.F16.F32.PACK_AB R203, R120.reuse, R203 ;  /* 0x000000cb78cb723e */ /* 0x048fe200000000ff */
[----:B------:R-:W-:Y:S01]  /*f290*/  FADD.FTZ R138, R120, R129 ;  /* 0x00000081788a7221 */ /* 0x000fe20000010000 */
[----:B------:R-:W-:Y:S01]  /*f2a0*/  FADD.FTZ R129, R197, R140 ;  /* 0x0000008cc5817221 */ /* 0x000fe20000010000 */
[----:B------:R-:W2:Y:S01]  /*f2b0*/  MUFU.EX2 R134, R134 ;  /* 0x0000008600867308 */ /* 0x000ea20000000800 */
[----:B-1----:R-:W-:Y:S01]  /*f2c0*/  F2FP.F16.F32.PACK_AB R197, R122, R15 ;  /* 0x0000000f7ac5723e */ /* 0x002fe200000000ff */
[----:B----4-:R-:W-:Y:S01]  /*f2d0*/  FADD.FTZ R125, R15, R138 ;  /* 0x0000008a0f7d7221 */ /* 0x010fe20000010000 */
[----:B------:R-:W-:Y:S01]  /*f2e0*/  FADD.FTZ R140, R198, R129 ;  /* 0x00000081c68c7221 */ /* 0x000fe20000010000 */
[----:B-----5:R-:W-:-:S02]  /*f2f0*/  F2FP.F16.F32.PACK_AB R178, R11, R20 ;  /* 0x000000140bb2723e */ /* 0x020fc400000000ff */
[----:B------:R-:W-:Y:S01]  /*f300*/  FADD.FTZ R138, R122, R125 ;  /* 0x0000007d7a8a7221 */ /* 0x000fe20000010000 */
[C---:B------:R-:W-:Y:S01]  /*f310*/  FADD.FTZ R129, R21.reuse, R140 ;  /* 0x0000008c15817221 */ /* 0x040fe20000010000 */
[----:B------:R-:W1:Y:S01]  /*f320*/  MUFU.EX2 R136, R136 ;  /* 0x0000008800887308 */ /* 0x000e620000000800 */
[----:B------:R-:W-:Y:S01]  /*f330*/  F2FP.F16.F32.PACK_AB R198, R21, R198 ;  /* 0x000000c615c6723e */ /* 0x000fe200000000ff */
        /* <DEDUP_REMOVED lines=14> */
[----:B------:R-:W-:Y:S01]  /*f420*/  FADD.FTZ R13, R195, R138 ;  /* 0x0000008ac30d7221 */ /* 0x000fe20000010000 */
[----:B------:R-:W-:Y:S01]  /*f430*/  FADD.FTZ R12, R188, R125 ;  /* 0x0000007dbc0c7221 */ /* 0x000fe20000010000 */
[C---:B------:R-:W-:Y:S02]  /*f440*/  F2FP.F16.F32.PACK_AB R195, R128.reuse, R195 ;  /* 0x000000c380c3723e */ /* 0x040fe400000000ff */
[----:B------:R-:W-:Y:S01]  /*f450*/  FADD.FTZ R13, R128, R13 ;  /* 0x0000000d800d7221 */ /* 0x000fe20000010000 */
[----:B------:R-:W-:Y:S01]  /*f460*/  F2FP.F16.F32.PACK_AB R188, R173, R188 ;  /* 0x000000bcadbc723e */ /* 0x000fe200000000ff */
[----:B------:R5:W-:Y:S01]  /*f470*/  MUFU.EX2 R179, R10 ;  /* 0x0000000a00b37308 */ /* 0x000be20000000800 */
[----:B------:R-:W-:Y:S01]  /*f480*/  F2FP.F16.F32.PACK_AB R189, R145, R130 ;  /* 0x0000008291bd723e */ /* 0x000fe200000000ff */
[----:B------:R-:W-:Y:S01]  /*f490*/  FADD.FTZ R120, R130, R13 ;  /* 0x0000000d82787221 */ /* 0x000fe20000010000 */
[----:B------:R-:W-:-:S03]  /*f4a0*/  FADD.FTZ R13, R173, R12 ;  /* 0x0000000cad0d7221 */ /* 0x000fc60000010000 */
[----:B------:R-:W-:Y:S01]  /*f4b0*/  FADD.FTZ R15, R145, R120 ;  /* 0x00000078910f7221 */ /* 0x000fe20000010000 */
[----:B------:R-:W-:Y:S01]  /*f4c0*/  FADD.FTZ R12, R190, R13 ;  /* 0x0000000dbe0c7221 */ /* 0x000fe20000010000 */
[C---:B------:R-:W-:Y:S02]  /*f4d0*/  F2FP.F16.F32.PACK_AB R190, R191.reuse, R190 ;  /* 0x000000bebfbe723e */ /* 0x040fe400000000ff */
        /* <DEDUP_REMOVED lines=8> */
[C---:B--2---:R-:W-:Y:S02]  /*f560*/  F2FP.F16.F32.PACK_AB R185, R134.reuse, R3 ;  /* 0x0000000386b9723e */ /* 0x044fe400000000ff */
[----:B------:R-:W-:Y:S01]  /*f570*/  FADD.FTZ R12, R134, R13 ;  /* 0x0000000d860c7221 */ /* 0x000fe20000010000 */
[----:B------:R-:W-:Y:S01]  /*f580*/  FADD.FTZ R120, R186, R15 ;  /* 0x0000000fba787221 */ /* 0x000fe20000010000 */
[----:B------:R-:W-:Y:S02]  /*f590*/  F2FP.F16.F32.PACK_AB R186, R187, R186 ;  /* 0x000000babbba723e */ /* 0x000fe400000000ff */
[----:B------:R-:W-:Y:S01]  /*f5a0*/  FADD.FTZ R13, R7, R12 ;  /* 0x0000000c070d7221 */ /* 0x000fe20000010000 */
[----:B------:R-:W-:Y:S01]  /*f5b0*/  FADD.FTZ R15, R187, R120 ;  /* 0x00000078bb0f7221 */ /* 0x000fe20000010000 */
[C---:B-1----:R-:W-:Y:S01]  /*f5c0*/  F2FP.F16.F32.PACK_AB R187, R136.reuse, R7 ;  /* 0x0000000788bb723e */ /* 0x042fe200000000ff */
        /* <DEDUP_REMOVED lines=9> */
[C---:B------:R-:W-:Y:S02]  /*f660*/  F2FP.F16.F32.PACK_AB R182, R183.reuse, R182 ;  /* 0x000000b6b7b6723e */ /* 0x040fe400000000ff */
[----:B---3--:R-:W-:Y:S01]  /*f670*/  FADD.FTZ R13, R122, R13 ;  /* 0x0000000d7a0d7221 */ /* 0x008fe20000010000 */
[----:B------:R-:W-:Y:S01]  /*f680*/  FADD.FTZ R3, R183, R12 ;  /* 0x0000000cb7037221 */ /* 0x000fe20000010000 */
[----:B------:R-:W-:-:S02]  /*f690*/  F2FP.F16.F32.PACK_AB R183, R135, R122 ;  /* 0x0000007a87b7723e */ /* 0x000fc400000000ff */
[----:B------:R-:W-:Y:S01]  /*f6a0*/  FADD.FTZ R13, R135, R13 ;  /* 0x0000000d870d7221 */ /* 0x000fe20000010000 */
[----:B------:R-:W-:Y:S01]  /*f6b0*/  FADD.FTZ R12, R14, R3 ;  /* 0x000000030e0c7221 */ /* 0x000fe20000010000 */
[----:B----4-:R-:W-:Y:S02]  /*f6c0*/  F2FP.F16.F32.PACK_AB R177, R123, R124 ;  /* 0x0000007c7bb1723e */ /* 0x010fe400000000ff */
[----:B------:R-:W-:Y:S01]  /*f6d0*/  FADD.FTZ R13, R124, R13 ;  /* 0x0000000d7c0d7221 */ /* 0x000fe20000010000 */
[----:B------:R-:W-:-:S03]  /*f6e0*/  FADD.FTZ R3, R215, R12 ;  /* 0x0000000cd7037221 */ /* 0x000fc60000010000 */
[----:B------:R-:W-:Y:S01]  /*f6f0*/  FADD.FTZ R13, R123, R13 ;  /* 0x0000000d7b0d7221 */ /* 0x000fe20000010000 */
[----:B-----5:R-:W-:-:S03]  /*f700*/  FADD.FTZ R10, R20, R3 ;  /* 0x00000003140a7221 */ /* 0x020fc60000010000 */
[----:B-1----:R-:W-:Y:S01]  /*f710*/  FADD.FTZ R13, R120, R13 ;  /* 0x0000000d780d7221 */ /* 0x002fe20000010000 */
[----:B------:R-:W-:Y:S01]  /*f720*/  FADD.FTZ R7, R11, R10 ;  /* 0x0000000a0b077221 */ /* 0x000fe20000010000 */
[----:B------:R-:W-:Y:S01]  /*f730*/  IMAD.MOV.U32 R11, RZ, RZ, R8 ;  /* 0x000000ffff0b7224 */ /* 0x000fe200078e0008 */
[----:B------:R-:W-:Y:S01]  /*f740*/  MOV R10, R9 ;  /* 0x00000009000a7202 */ /* 0x000fe20000000f00 */
[C---:B------:R-:W-:Y:S01]  /*f750*/  FADD.FTZ R3, R179.reuse, R13 ;  /* 0x0000000db3037221 */ /* 0x040fe20000010000 */
[----:B------:R-:W-:Y:S01]  /*f760*/  F2FP.F16.F32.PACK_AB R179, R179, R120 ;  /* 0x00000078b3b3723e */ /* 0x000fe200000000ff */
[----:B------:R-:W-:Y:S06]  /*f770*/  @P2 BRA `(.L_x_4742) ;  /* 0xffffffbc00142947 */ /* 0x000fec000383ffff */
.L_x_4733:
        /* <DEDUP_REMOVED lines=99> */
.L_x_4743:
[----:B------:R-:W-:Y:S01]  /*fdb0*/  R2UR UR4, R16 ;  /* 0x00000000100472ca */ /* 0x000fe200000e0000 */
[----:B------:R-:W-:-:S12]  /*fdc0*/  ULEA UR5, UR46, UR61, 0x3 ;  /* 0x0000003d2e057291 */ /* 0x000fd8000f8e183f */
[----:B------:R-:W-:-:S05]  /*fdd0*/  IMAD.U32 R0, RZ, RZ, UR4 ;  /* 0x00000004ff007e24 */ /* 0x000fca000f8e00ff */
[----:B------:R-:W-:-:S04]  /*fde0*/  SHF.L.U32 R0, R0, 0x1f, RZ ;  /* 0x0000001f00007819 */ /* 0x000fc800000006ff */
[----:B------:R1:W2:Y:S01]  /*fdf0*/  SYNCS.PHASECHK.TRANS64.TRYWAIT P2, [UR5+0x36850], R0 ;  /* 0x03685000ff0075a7 */ /* 0x0002a20008040145 */
[----:B------:R-:W-:Y:S05]  /*fe00*/  @!P0 BRA `(.L_x_4744) ;  /* 0x0000000000048947 */ /* 0x000fea0003800000 */
[----:B------:R-:W-:Y:S01]  /*fe10*/  BPT.TRAP 0x1 ;  /* 0x000000040000795c */ /* 0x000fe20000300000 */
.L_x_4744:
[----:B--2---:R-:W-:Y:S05]  /*fe20*/  @P2 BRA `(.L_x_4745) ;  /* 0x0000000000082947 */ /* 0x004fea0003800000 */
[----:B------:R-:W2:Y:S02]  /*fe30*/  SYNCS.PHASECHK.TRANS64.TRYWAIT P0, [UR5+0x36850], R0 ;  /* 0x03685000ff0075a7 */ /* 0x000ea40008000145 */
[----:B--2---:R-:W-:Y:S05]  /*fe40*/  @!P0 BRA `(.L_x_4746) ;  /* 0x00000054008c8947 */ /* 0x004fea0003800000 */
.L_x_4745:
[----:B------:R-:W-:Y:S01]  /*fe50*/  UIADD3 UR61, UR61, 0x400, URZ ;  /* 0x000004003d3d7890 */ /* 0x000fe2000fffe03f */
[----:B------:R-:W-:Y:S01]  /*fe60*/  WARPGROUP.ARRIVE ;  /* 0x00000000000079c5 */ /* 0x000fe20000000000 */
[----:B------:R-:W-:Y:S01]  /*fe70*/  UMOV UR7, 0x40000040 ;  /* 0x4000004000077882 */ /* 0x000fe20000000000 */
[----:B-12---:R-:W1:Y:S01]  /*fe80*/  SHFL.BFLY PT, R0, R7, 0x2, 0x1f ;  /* 0x0c401f0007007f89 */ /* 0x006e6200000e0000 */
[----:B------:R-:W-:Y:S01]  /*fe90*/  USHF.R.U32.HI UR61, URZ, 0x4, UR61 ;  /* 0x000000043f3d7899 */ /* 0x000fe2000801163d */
[----:B------:R-:W-:Y:S01]  /*fea0*/  IMAD.MOV.U32 R4, RZ, RZ, RZ ;  /* 0x000000ffff047224 */ /* 0x000fe200078e00ff */
[----:B------:R-:W-:Y:S01]  /*feb0*/  R2UR UR8, R16 ;  /* 0x00000000100872ca */ /* 0x000fe200000e0000 */
[----:B------:R-:W2:Y:S01]  /*fec0*/  SHFL.BFLY PT, R2, R3, 0x2, 0x1f ;  /* 0x0c401f0003027f89 */ /* 0x000ea200000e0000 */
[----:B------:R-:W-:Y:S01]  /*fed0*/  ULOP3.LUT UR61, UR61, 0x3fff, URZ, 0xc0, !UPT ;  /* 0x00003fff3d3d7892 */ /* 0x000fe2000f8ec03f */
[----:B------:R-:W-:-:S03]  /*fee0*/  IADD3 R209, R209, 0x1, RZ ;  /* 0x00000001d1d17810 */ /* 0x000fc60007ffe0ff */
[----:B------:R-:W-:-:S04]  /*fef0*/  ULOP3.LUT UR4, UR61, 0x3800000, URZ, 0xfc, !UPT ;  /* 0x038000003d047892 */ /* 0x000fc8000f8efc3f */
[----:B------:R-:W-:Y:S02]  /*ff00*/  UIMAD UR4, UR46, 0xa80, UR4 ;  /* 0x00000a802e0478a4 */ /* 0x000fe4000f8e0204 */
[----:B------:R-:W-:-:S04]  /*ff10*/  UIADD3 UR46, UR46, 0x1, URZ ;  /* 0x000000012e2e7890 */ /* 0x000fc8000fffe03f */
[----:B------:R-:W-:Y:S01]  /*ff20*/  UISETP.NE.AND UP0, UPT, UR46, 0x2, UPT ;  /* 0x000000022e00788c */ /* 0x000fe2000bf05270 */
[----:B------:R-:W-:Y:S02]  /*ff30*/  UMOV UR6, UR4 ;  /* 0x0000000400067c82 */ /* 0x000fe40008000000 */
[----:B------:R-:W-:Y:S01]  /*ff40*/  HGMMA.64x192x16.F32 R24, R200, gdesc[UR4].tnspB, R24, gsb0 ;  /* 0x42e00004c8187df0 */ /* 0x000fe20008000818 */
[----:B------:R-:W-:Y:S01]  /*ff50*/  UIADD3 UR6, UR4, 0x80, URZ ;  /* 0x0000008004067890 */ /* 0x000fe2000fffe03f */
[----:B-1----:R-:W-:Y:S01]  /*ff60*/  FADD.FTZ R0, R0, R7 ;  /* 0x0000000700007221 */ /* 0x002fe20000010000 */
[----:B------:R-:W-:Y:S01]  /*ff70*/  UMOV UR7, 0x40000040 ;  /* 0x4000004000077882 */ /* 0x000fe20000000000 */
[----:B------:R-:W-:Y:S01]  /*ff80*/  USEL UR46, UR46, URZ, UP0 ;  /* 0x0000003f2e2e7287 */ /* 0x000fe20008000000 */
[----:B--2---:R-:W-:Y:S01]  /*ff90*/  FADD.FTZ R2, R2, R3 ;  /* 0x0000000302027221 */ /* 0x004fe20000010000 */
[----:B------:R-:W-:Y:S01]  /*ffa0*/  MOV R3, UR5 ;  /* 0x0000000500037c02 */ /* 0x000fe20008000f00 */
[----:B------:R-:W1:Y:S04]  /*ffb0*/  SHFL.BFLY PT, R5, R0, 0x1, 0x1f ;  /* 0x0c201f0000057f89 */ /* 0x000e6800000e0000 */
[----:B------:R-:W2:Y:S01]  /*ffc0*/  SHFL.BFLY PT, R11, R2, 0x1, 0x1f ;  /* 0x0c201f00020b7f89 */ /* 0x000ea200000e0000 */
[----:B------:R-:W-:-:S02]  /*ffd0*/  @!P1 VIADD R3, R3, 0x36860 ;  /* 0x0003686003039836 */ /* 0x000fc40000000000 */
[----:B-1----:R-:W-:Y:S01]  /*ffe0*/  FADD.FTZ R12, R0, R5 ;  /* 0x00000005000c7221 */ /* 0x002fe20000010000 */
[----:B------:R-:W-:Y:S02]  /*fff0*/  IMAD.MOV.U32 R0, RZ, RZ, -0x800000 ;  /* 0xff800000ff007424 */ /* 0x000fe400078e00ff */
[----:B--2---:R-:W-:Y:S02]  /*10000*/  FADD.FTZ R13, R2, R11 ;  /* 0x0000000b020d7221 */ /* 0x004fe40000010000 */
[----:B------:R-:W-:Y:S01]  /*10010*/  FSETP.NE.FTZ.AND P0, PT, R12, RZ, PT ;  /* 0x000000ff0c00720b */ /* 0x000fe20003f15000 */
[----:B------:R-:W-:Y:S01]  /*10020*/  IMAD.MOV.U32 R2, RZ, RZ, -0x800000 ;  /* 0xff800000ff027424 */ /* 0x000fe200078e00ff */
[----:B------:R-:W-:Y:S02]  /*10030*/  MOV R11, RZ ;  /* 0x000000ff000b7202 */ /* 0x000fe40000000f00 */
        /* <DEDUP_REMOVED lines=40> */
[----:B------:R-:W-:-:S06]  /*102c0*/  ULOP3.LUT UR8, UR8, UR4, URZ, 0x3c, !UPT ;  /* 0x0000000408087292 */ /* 0x000fcc000f8e3c3f */
[----:B------:R-:W-:Y:S01]  /*102d0*/  IMAD.U32 R16, RZ, RZ, UR8 ;  /* 0x00000008ff107e24 */ /* 0x000fe2000f8e00ff */
[----:B------:R-:W-:Y:S02]  /*102e0*/  WARPGROUP.DEPBAR.LE gsb0, 0x0 ;  /* 0x00008000000079c5 */ /* 0x000fe40000010000 */
[----:B------:R-:W-:-:S06]  /*102f0*/  WARPGROUP.ARRIVE ;  /* 0x00000000000079c5 */ /* 0x000fcc0000000000 */
        /* <DEDUP_REMOVED lines=99> */
.L_x_4716:
        /* <DEDUP_REMOVED lines=10> */
[C---:B------:R-:W-:Y:S01]  /*109d0*/  IADD3 R21, P5, R18.reuse, 0x4020, RZ ;  /* 0x0000402012157810 */ /* 0x040fe20007fbe0ff */
[----:B------:R-:W-:Y:S01]  /*109e0*/  ULDC UR10, c[0x0][0xa88] ;  /* 0x0002a200000a7ab9 */ /* 0x000fe20000000800 */
[----:B------:R-:W-:Y:S01]  /*109f0*/  LOP3.LUT R12, R13, 0x380, RZ, 0xc0, !PT ;  /* 0x000003800d0c7812 */ /* 0x000fe200078ec0ff */
[----:B------:R-:W-:Y:S01]  /*10a00*/  VIADD R4, R129, 0x8 ;  /* 0x0000000881047836 */ /* 0x000fe20000000000 */
[----:B------:R-:W-:Y:S01]  /*10a10*/  IADD3 R9, P3, R18, 0x20, RZ ;  /* 0x0000002012097810 */ /* 0x000fe20007f7e0ff */
[----:B------:R-:W-:Y:S01]  /*10a20*/  USHF.R.S32.HI UR5, URZ, 0x1f, UR43 ;  /* 0x0000001f3f057899 */ /* 0x000fe2000801142b */
[----:B------:R-:W-:Y:S01]  /*10a30*/  SHF.R.U64 R12, R12, 0x3, RZ ;  /* 0x000000030c0c7819 */ /* 0x000fe200000012ff */
[----:B------:R-:W-:Y:S01]  /*10a40*/  ULDC.64 UR8, c[0x0][0xb70] ;  /* 0x0002dc0000087ab9 */ /* 0x000fe20000000a00 */
[C---:B------:R-:W-:Y:S01]  /*10a50*/  IADD3 R11, P2, R18.reuse, 0x40, RZ ;  /* 0x00000040120b7810 */ /* 0x040fe20007f5e0ff */
[----:B------:R-:W-:Y:S01]  /*10a60*/  UIMAD UR5, UR5, UR8, URZ ;  /* 0x00000008050572a4 */ /* 0x000fe2000f8e023f */
[----:B------:R-:W-:Y:S01]  /*10a70*/  IADD3 R15, P6, R18, 0x4000, RZ ;  /* 0x00004000120f7810 */ /* 0x000fe20007fde0ff */
[----:B------:R-:W-:Y:S01]  /*10a80*/  UIMAD.WIDE.U32 UR6, UR43, UR8, URZ ;  /* 0x000000082b0672a5 */ /* 0x000fe2000f8e003f */
[----:B------:R-:W-:Y:S01]  /*10a90*/  LOP3.LUT R12, R12, R13, RZ, 0x3c, !PT ;  /* 0x0000000d0c0c7212 */ /* 0x000fe200078e3cff */
[----:B------:R-:W-:Y:S01]  /*10aa0*/  IMAD.X R13, RZ, RZ, R19, P4 ;  /* 0x000000ffff0d7224 */ /* 0x000fe200020e0613 */
[----:B------:R-:W-:Y:S01]  /*10ab0*/  LOP3.LUT R20, R21, 0x380, RZ, 0xc0, !PT ;  /* 0x0000038015147812 */ /* 0x000fe200078ec0ff */
[----:B------:R-:W-:Y:S01]  /*10ac0*/  UIMAD UR5, UR43, UR9, UR5 ;  /* 0x000000092b0572a4 */ /* 0x000fe2000f8e0205 */
[C---:B------:R-:W-:Y:S01]  /*10ad0*/  LOP3.LUT R5, R18.reuse, 0x380, RZ, 0xc0, !PT ;  /* 0x0000038012057812 */ /* 0x040fe200078ec0ff */
[----:B------:R-:W-:Y:S01]  /*10ae0*/  ULDC.64 UR12, c[0x0][0x208] ;  /* 0x00008200000c7ab9 */ /* 0x000fe20000000a00 */
[----:B------:R-:W-:Y:S01]  /*10af0*/  IADD3 R35, P4, R18, 0x8000, RZ ;  /* 0x0000800012237810 */ /* 0x000fe20007f9e0ff */
[----:B------:R-:W-:Y:S01]  /*10b00*/  UIADD3 UR5, UR7, UR5, URZ ;  /* 0x0000000507057290 */ /* 0x000fe2000fffe03f */
[----:B------:R-:W-:-:S02]  /*10b10*/  LOP3.LUT R8, R9, 0x380, RZ, 0xc0, !PT ;  /* 0x0000038009087812 */ /* 0x000fc400078ec0ff */
[----:B------:R-:W-:Y:S02]  /*10b20*/  LOP3.LUT R10, R11, 0x380, RZ, 0xc0, !PT ;  /* 0x000003800b0a7812 */ /* 0x000fe400078ec0ff */
[----:B------:R-:W-:Y:S02]  /*10b30*/  LOP3.LUT R14, R15, 0x380, RZ, 0xc0, !PT ;  /* 0x000003800f0e7812 */ /* 0x000fe400078ec0ff */
[----:B------:R-:W-:Y:S02]  /*10b40*/  LOP3.LUT P0, RZ, R211, 0x3, RZ, 0xc0, !PT ;  /* 0x00000003d3ff7812 */ /* 0x000fe4000780c0ff */
[----:B------:R-:W-:Y:S02]  /*10b50*/  SHF.R.U64 R20, R20, 0x3, RZ ;  /* 0x0000000314147819 */ /* 0x000fe400000012ff */
[----:B------:R-:W-:Y:S02]  /*10b60*/  SHF.R.U64 R5, R5, 0x3, RZ ;  /* 0x0000000305057819 */ /* 0x000fe400000012ff */
[----:B------:R-:W-:-:S02]  /*10b70*/  LOP3.LUT R28, R35, 0x380, RZ, 0xc0, !PT ;  /* 0x00000380231c7812 */ /* 0x000fc400078ec0ff */
[----:B------:R-:W-:Y:S02]  /*10b80*/  SHF.R.U64 R8, R8, 0x3, RZ ;  /* 0x0000000308087819 */ /* 0x000fe400000012ff */
[----:B------:R-:W-:Y:S02]  /*10b90*/  SHF.R.U64 R10, R10, 0x3, RZ ;  /* 0x000000030a0a7819 */ /* 0x000fe400000012ff */
[----:B------:R-:W-:Y:S02]  /*10ba0*/  SHF.R.U64 R14, R14, 0x3, RZ ;  /* 0x000000030e0e7819 */ /* 0x000fe400000012ff */
[----:B------:R-:W-:Y:S02]  /*10bb0*/  ISETP.GE.OR P1, PT, R4, UR10, P0 ;  /* 0x0000000a04007c0c */ /* 0x000fe40008726670 */
[----:B------:R-:W-:Y:S01]  /*10bc0*/  LOP3.LUT R20, R20, R21, RZ, 0x3c, !PT ;  /* 0x0000001514147212 */ /* 0x000fe200078e3cff */
[----:B------:R-:W-:Y:S01]  /*10bd0*/  IMAD.X R21, RZ, RZ, R19, P5 ;  /* 0x000000ffff157224 */ /* 0x000fe200028e0613 */
[----:B------:R-:W-:-:S02]  /*10be0*/  LOP3.LUT R4, R5, R18, RZ, 0x3c, !PT ;  /* 0x0000001205047212 */ /* 0x000fc400078e3cff */
[----:B------:R-:W-:Y:S02]  /*10bf0*/  SHF.R.U64 R28, R28, 0x3, RZ ;  /* 0x000000031c1c7819 */ /* 0x000fe400000012ff */
[----:B------:R-:W-:Y:S02]  /*10c00*/  LOP3.LUT R8, R8, R9, RZ, 0x3c, !PT ;  /* 0x0000000908087212 */ /* 0x000fe400078e3cff */
[----:B------:R-:W-:Y:S01]  /*10c10*/  LOP3.LUT R10, R10, R11, RZ, 0x3c, !PT ;  /* 0x0000000b0a0a7212 */ /* 0x000fe200078e3cff */
[----:B------:R-:W-:Y:S01]  /*10c20*/  IMAD.X R11, RZ, RZ, R19, P2 ;  /* 0x000000ffff0b7224 */ /* 0x000fe200010e0613 */
[----:B------:R-:W-:Y:S02]  /*10c30*/  MOV R5, R19 ;  /* 0x0000001300057202 */ /* 0x000fe40000000f00 */
[----:B------:R-:W-:Y:S02]  /*10c40*/  LOP3.LUT R14, R14, R15, RZ, 0x3c, !PT ;  /* 0x0000000f0e0e7212 */ /* 0x000fe400078e3cff */
[----:B------:R-:W-:-:S02]  /*10c50*/  IADD3.X R9, RZ, R19, RZ, P3, !PT ;  /* 0x00000013ff097210 */ /* 0x000fc40001ffe4ff */
[C---:B------:R-:W-:Y:S02]  /*10c60*/  IADD3 R25, P3, R18.reuse, 0x4040, RZ ;  /* 0x0000404012197810 */ /* 0x040fe40007f7e0ff */
[C---:B------:R-:W-:Y:S02]  /*10c70*/  IADD3 R15, P2, R18.reuse, 0x4060, RZ ;  /* 0x00004060120f7810 */ /* 0x040fe40007f5e0ff */
[----:B------:R-:W-:Y:S02]  /*10c80*/  IADD3 R82, P5, R18, 0x8040, RZ ;  /* 0x0000804012527810 */ /* 0x000fe40007fbe0ff */
[----:B------:R-:W-:Y:S02]  /*10c90*/  LOP3.LUT R28, R28, R35, RZ, 0x3c, !PT ;  /* 0x000000231c1c7212 */ /* 0x000fe400078e3cff */
[----:B------:R-:W-:Y:S02]  /*10ca0*/  MOV R35, R4 ;  /* 0x0000000400237202 */ /* 0x000fe40000000f00 */
[----:B------:R-:W-:-:S02]  /*10cb0*/  MOV R125, R20 ;  /* 0x00000014007d7202 */ /* 0x000fc40000000f00 */
[----:B------:R-:W-:Y:S01]  /*10cc0*/  F2FP.F16.F32.PACK_AB R4, R122, R7 ;  /* 0x000000077a04723e */ /* 0x000fe200000000ff */
[----:B------:R-:W1:Y:S01]  /*10cd0*/  LDC.64 R20, c[0x0][0xb78] ;  /* 0x0002de00ff147b82 */ /* 0x000e620000000a00 */
[----:B------:R-:W-:Y:S02]  /*10ce0*/  LOP3.LUT R24, R25, 0x380, RZ, 0xc0, !PT ;  /* 0x0000038019187812 */ /* 0x000fe400078ec0ff */
[----:B------:R-:W-:Y:S02]  /*10cf0*/  LOP3.LUT R26, R15, 0x380, RZ, 0xc0, !PT ;  /* 0x000003800f1a7812 */ /* 0x000fe400078ec0ff */
[----:B------:R-:W-:Y:S02]  /*10d00*/  LOP3.LUT R7, R82, 0x380, RZ, 0xc0, !PT ;  /* 0x0000038052077812 */ /* 0x000fe400078ec0ff */
[----:B------:R-:W-:Y:S02]  /*10d10*/  F2FP.F16.F32.PACK_AB R6, R29, R6 ;  /* 0x000000061d06723e */ /* 0x000fe400000000ff */
[----:B------:R-:W-:-:S02]  /*10d20*/  SHF.R.U64 R24, R24, 0x3, RZ ;  /* 0x0000000318187819 */ /* 0x000fc400000012ff */
[----:B------:R-:W-:Y:S02]  /*10d30*/  SHF.R.U64 R26, R26, 0x3, RZ ;  /* 0x000000031a1a7819 */ /* 0x000fe400000012ff */
[----:B------:R-:W-:Y:S02]  /*10d40*/  SHF.R.U64 R29, R7, 0x3, RZ ;  /* 0x00000003071d7819 */ /* 0x000fe400000012ff */
[----:B------:R-:W-:Y:S01]  /*10d50*/  F2FP.F16.F32.PACK_AB R7, R27, R30 ;  /* 0x0000001e1b07723e */ /* 0x000fe200000000ff */
[--C-:B------:R-:W-:Y:S01]  /*10d60*/  IMAD.X R27, RZ, RZ, R19.reuse, P2 ;  /* 0x000000ffff1b7224 */ /* 0x100fe200010e0613 */
[----:B------:R-:W-:Y:S02]  /*10d70*/  LOP3.LUT R24, R24, R25, RZ, 0x3c, !PT ;  /* 0x0000001918187212 */ /* 0x000fe400078e3cff */
[----:B------:R-:W-:Y:S01]  /*10d80*/  LOP3.LUT R26, R26, R15, RZ, 0x3c, !PT ;  /* 0x0000000f1a1a7212 */ /* 0x000fe200078e3cff */
[--C-:B------:R-:W-:Y:S01]  /*10d90*/  IMAD.X R15, RZ, RZ, R19.reuse, P6 ;  /* 0x000000ffff0f7224 */ /* 0x100fe200030e0613 */
[----:B------:R-:W-:Y:S01]  /*10da0*/  LOP3.LUT R30, R29, R82, RZ, 0x3c, !PT ;  /* 0x000000521d1e7212 */ /* 0x000fe200078e3cff */
[----:B------:R-:W-:Y:S01]  /*10db0*/  IMAD.X R29, RZ, RZ, R19, P4 ;  /* 0x000000ffff1d7224 */ /* 0x000fe200020e0613 */
[----:B------:R-:W-:-:S02]  /*10dc0*/  IADD3.X R25, RZ, R19, RZ, P3, !PT ;  /* 0x00000013ff197210 */ /* 0x000fc40001ffe4ff */
[C---:B------:R-:W-:Y:S02]  /*10dd0*/  IADD3 R83, P6, R18.reuse, 0x8020, RZ ;  /* 0x0000802012537810 */ /* 0x040fe40007fde0ff */
[----:B------:R-:W-:Y:S02]  /*10de0*/  IADD3 R123, P3, R18, 0x8060, RZ ;  /* 0x00008060127b7810 */ /* 0x000fe40007f7e0ff */
[----:B------:R-:W-:Y:S01]  /*10df0*/  F2FP.F16.F32.PACK_AB R5, R32, R121 ;  /* 0x000000792005723e */ /* 0x000fe200000000ff */
[----:B------:R-:W-:Y:S01]  /*10e00*/  BAR.SYNC.DEFER_BLOCKING 0x1, 0x100 ;  /* 0x0044000000007b1d */ /* 0x000fe20000010000 */
[----:B------:R-:W-:Y:S02]  /*10e10*/  LOP3.LUT R34, R83, 0x380, RZ, 0xc0, !PT ;  /* 0x0000038053227812 */ /* 0x000fe400078ec0ff */
[----:B------:R-:W-:Y:S02]  /*10e20*/  LOP3.LUT R32, R123, 0x380, RZ, 0xc0, !PT ;  /* 0x000003807b207812 */ /* 0x000fe400078ec0ff */
[----:B------:R-:W-:Y:S01]  /*10e30*/  MOV R121, R28 ;  /* 0x0000001c00797202 */ /* 0x000fe20000000f00 */
[----:B------:R-:W-:Y:S01]  /*10e40*/  IMAD.U32 R29, RZ, RZ, UR7 ;  /* 0x00000007ff1d7e24 */ /* 0x000fe2000f8e00ff */
[----:B------:R-:W-:Y:S01]  /*10e50*/  SHF.R.U64 R34, R34, 0x3, RZ ;  /* 0x0000000322227819 */ /* 0x000fe200000012ff */
[----:B------:R-:W-:Y:S01]  /*10e60*/  IMAD.U32 R29, RZ, RZ, UR5 ;  /* 0x00000005ff1d7e24 */ /* 0x000fe2000f8e00ff */
[----:B------:R-:W-:Y:S01]  /*10e70*/  USHF.R.S32.HI UR5, URZ, 0x1f, UR44 ;  /* 0x0000001f3f057899 */ /* 0x000fe2000801142c */
[----:B------:R-:W-:-:S02]  /*10e80*/  SHF.R.U64 R32, R32, 0x3, RZ ;  /* 0x0000000320207819 */ /* 0x000fc400000012ff */
[----:B------:R-:W-:Y:S02]  /*10e90*/  MOV R128, R8 ;  /* 0x0000000800807202 */ /* 0x000fe40000000f00 */
[----:B------:R-:W-:Y:S02]  /*10ea0*/  LOP3.LUT R34, R34, R83, RZ, 0x3c, !PT ;  /* 0x0000005322227212 */ /* 0x000fe400078e3cff */
[----:B------:R-:W-:Y:S02]  /*10eb0*/  LOP3.LUT R32, R32, R123, RZ, 0x3c, !PT ;  /* 0x0000007b20207212 */ /* 0x000fe400078e3cff */
[----:B------:R-:W-:Y:S02]  /*10ec0*/  MOV R127, R10 ;  /* 0x0000000a007f7202 */ /* 0x000fe40000000f00 */
[----:B------:R-:W-:Y:S02]  /*10ed0*/  MOV R82, R12 ;  /* 0x0000000c00527202 */ /* 0x000fe40000000f00 */
[----:B------:R-:W-:Y:S01]  /*10ee0*/  MOV R83, R14 ;  /* 0x0000000e00537202 */ /* 0x000fe20000000f00 */
[----:B------:R2:W-:Y:S01]  /*10ef0*/  STSM.16.M88.4 [R35], R4 ;  /* 0x0000000423007844 */ /* 0x0005e20000000200 */
[----:B------:R-:W-:Y:S01]  /*10f00*/  MOV R28, UR6 ;  /* 0x00000006001c7c02 */ /* 0x000fe20008000f00 */
[----:B------:R-:W-:Y:S01]  /*10f10*/  ULDC.64 UR6, c[0x0][0xb40] ;  /* 0x0002d00000067ab9 */ /* 0x000fe20000000a00 */
[----:B------:R-:W-:-:S02]  /*10f20*/  F2FP.F16.F32.PACK_AB R8, R41, R40 ;  /* 0x000000282908723e */ /* 0x000fc400000000ff */
[----:B------:R-:W-:Y:S02]  /*10f30*/  F2FP.F16.F32.PACK_AB R9, R43, R42 ;  /* 0x0000002a2b09723e */ /* 0x000fe400000000ff */
[----:B------:R-:W-:Y:S02]  /*10f40*/  F2FP.F16.F32.PACK_AB R10, R45, R44 ;  /* 0x0000002c2d0a723e */ /* 0x000fe400000000ff */
[----:B------:R-:W-:Y:S02]  /*10f50*/  F2FP.F16.F32.PACK_AB R11, R47, R46 ;  /* 0x0000002e2f0b723e */ /* 0x000fe400000000ff */
[----:B------:R-:W-:Y:S02]  /*10f60*/  MOV R123, R24 ;  /* 0x00000018007b7202 */ /* 0x000fe40000000f00 */
[----:B------:R-:W-:Y:S02]  /*10f70*/  MOV R122, R26 ;  /* 0x0000001a007a7202 */ /* 0x000fe40000000f00 */
[----:B------:R-:W-:-:S02]  /*10f80*/  F2FP.F16.F32.PACK_AB R12, R49, R48 ;  /* 0x00000030310c723e */ /* 0x000fc400000000ff */
[----:B--2---:R-:W-:Y:S01]  /*10f90*/  F2FP.F16.F32.PACK_AB R7, R124, R31 ;  /* 0x0000001f7c07723e */ /* 0x004fe200000000ff */
[--C-:B------:R-:W-:Y:S01]  /*10fa0*/  IMAD.X R31, RZ, RZ, R19.reuse, P5 ;  /* 0x000000ffff1f7224 */ /* 0x100fe200028e0613 */
[----:B------:R-:W-:Y:S01]  /*10fb0*/  F2FP.F16.F32.PACK_AB R5, R126, R33 ;  /* 0x000000217e05723e */ /* 0x000fe200000000ff */
[----:B------:R-:W-:Y:S01]  /*10fc0*/  IMAD.X R33, RZ, RZ, R19, P3 ;  /* 0x000000ffff217224 */ /* 0x000fe200018e0613 */
[----:B------:R-:W-:Y:S02]  /*10fd0*/  F2FP.F16.F32.PACK_AB R4, R120, R3 ;  /* 0x000000037804723e */ /* 0x000fe400000000ff */
[----:B------:R-:W-:Y:S02]  /*10fe0*/  F2FP.F16.F32.PACK_AB R6, R37, R36 ;  /* 0x000000242506723e */ /* 0x000fe400000000ff */
[----:B------:R-:W-:Y:S01]  /*10ff0*/  MOV R3, R30 ;  /* 0x0000001e00037202 */ /* 0x000fe20000000f00 */
[----:B-1----:R-:W-:Y:S01]  /*11000*/  IMAD R30, R20, UR5, RZ ;  /* 0x00000005141e7c24 */ /* 0x002fe2000f8e02ff */
[----:B------:R-:W-:Y:S01]  /*11010*/  F2FP.F16.F32.PACK_AB R13, R51, R50 ;  /* 0x00000032330d723e */ /* 0x000fe200000000ff */
[----:B------:R1:W-:Y:S01]  /*11020*/  STSM.16.M88.4 [R128], R4 ;  /* 0x0000000480007844 */ /* 0x0003e20000000200 */
[----:B------:R-:W-:-:S02]  /*11030*/  F2FP.F16.F32.PACK_AB R14, R53, R52 ;  /* 0x00000034350e723e */ /* 0x000fc400000000ff */
[----:B------:R-:W-:Y:S01]  /*11040*/  F2FP.F16.F32.PACK_AB R15, R55, R54 ;  /* 0x00000036370f723e */ /* 0x000fe200000000ff */
[----:B------:R-:W-:Y:S01]  /*11050*/  STSM.16.M88.4 [R127], R8 ;  /* 0x000000087f007844 */ /* 0x000fe20000000200 */
[----:B------:R-:W-:Y:S02]  /*11060*/  F2FP.F16.F32.PACK_AB R24, R57, R56 ;  /* 0x000000383918723e */ /* 0x000fe400000000ff */
[----:B------:R-:W-:Y:S01]  /*11070*/  F2FP.F16.F32.PACK_AB R25, R59, R58 ;  /* 0x0000003a3b19723e */ /* 0x000fe200000000ff */
[----:B------:R2:W-:Y:S01]  /*11080*/  STSM.16.M88.4 [R82], R12 ;  /* 0x0000000c52007844 */ /* 0x0005e20000000200 */
[----:B------:R-:W-:Y:S02]  /*11090*/  F2FP.F16.F32.PACK_AB R26, R61, R60 ;  /* 0x0000003c3d1a723e */ /* 0x000fe400000000ff */
[----:B------:R-:W-:Y:S02]  /*110a0*/  F2FP.F16.F32.PACK_AB R27, R63, R62 ;  /* 0x0000003e3f1b723e */ /* 0x000fe400000000ff */
[----:B------:R-:W-:Y:S01]  /*110b0*/  MOV R32, R32 ;  /* 0x0000002000207202 */ /* 0x000fe20000000f00 */
[----:B------:R-:W-:Y:S01]  /*110c0*/  IMAD R33, R21, UR44, R30 ;  /* 0x0000002c15217c24 */ /* 0x000fe2000f8e021e */
[----:B------:R-:W-:Y:S01]  /*110d0*/  IADD3.X R35, RZ, R19, RZ, P6, !PT ;  /* 0x00000013ff237210 */ /* 0x000fe200037fe4ff */
[----:B------:R-:W-:Y:S01]  /*110e0*/  IMAD.WIDE.U32 R20, R20, UR44, R28 ;  /* 0x0000002c14147c25 */ /* 0x000fe2000f8e001c */
[----:B-1----:R-:W-:Y:S01]  /*110f0*/  F2FP.F16.F32.PACK_AB R4, R65, R64 ;  /* 0x000000404104723e */ /* 0x002fe200000000ff */
[----:B------:R1:W-:Y:S01]  /*11100*/  STSM.16.M88.4 [R83], R24 ;  /* 0x0000001853007844 */ /* 0x0003e20000000200 */
[----:B------:R-:W-:-:S02]  /*11110*/  F2FP.F16.F32.PACK_AB R5, R67, R66 ;  /* 0x000000424305723e */ /* 0x000fc400000000ff */
        /* <DEDUP_REMOVED lines=9> */
[----:B------:R-:W-:Y:S01]  /*111b0*/  STSM.16.M88.4 [R123], R28 ;  /* 0x0000001c7b007844 */ /* 0x000fe20000000200 */
[----:B------:R-:W-:Y:S02]  /*111c0*/  F2FP.F16.F32.PACK_AB R81, R39, R38 ;  /* 0x000000262751723e */ /* 0x000fe400000000ff */
[----:B--2---:R-:W-:Y:S02]  /*111d0*/  F2FP.F16.F32.PACK_AB R82, R85, R84 ;  /* 0x000000545552723e */ /* 0x004fe400000000ff */
[----:B-1----:R-:W-:Y:S02]  /*111e0*/  F2FP.F16.F32.PACK_AB R83, R87, R86 ;  /* 0x000000565753723e */ /* 0x002fe400000000ff */
        /* <DEDUP_REMOVED lines=9> */
[----:B---3--:R-:W-:Y:S02]  /*11280*/  SHF.R.S32.HI R5, RZ, 0x1f, R129 ;  /* 0x0000001fff057819 */ /* 0x008fe40000011481 */
[----:B------:R-:W-:Y:S02]  /*11290*/  IADD3 R6, P2, R129, R20, RZ ;  /* 0x0000001481067210 */ /* 0x000fe40007f5e0ff */
        /* <DEDUP_REMOVED lines=11> */
[----:B------:R-:W-:Y:S02]  /*11350*/  IADD3.X R5, R5, R21, R33, P2, !PT ;  /* 0x0000001505057210 */ /* 0x000fe400017fe421 */
[----:B------:R-:W-:Y:S01]  /*11360*/  LEA R4, P2, R6, UR6, 0x2 ;  /* 0x0000000606047c11 */ /* 0x000fe2000f8410ff */
[----:B------:R-:W-:Y:S01]  /*11370*/  STSM.16.M88.4 [R32], R112 ;  /* 0x0000007020007844 */ /* 0x000fe20000000200 */
[----:B------:R-:W-:-:S02]  /*11380*/  ISETP.GE.OR P0, PT, R129, UR10, P0 ;  /* 0x0000000a81007c0c */ /* 0x000fc40008706670 */
[----:B------:R-:W-:Y:S01]  /*11390*/  LEA.HI.X R5, R6, UR7, R5, 0x2, P2 ;  /* 0x0000000706057c11 */ /* 0x000fe200090f1405 */
[----:B------:R-:W-:Y:S01]  /*113a0*/  @!PT LDS RZ, [RZ] ;  /* 0x00000000fffff984 */ /* 0x000fe20000000800 */
[----:B------:R-:W-:Y:S01]  /*113b0*/  @!PT LDS RZ, [RZ] ;  /* 0x00000000fffff984 */ /* 0x000fe20000000800 */
[----:B------:R-:W-:Y:S01]  /*113c0*/  @!PT LDS RZ, [RZ] ;  /* 0x00000000fffff984 */ /* 0x000fe20000000800 */
[----:B------:R-:W-:Y:S01]  /*113d0*/  @!PT LDS RZ, [RZ] ;  /* 0x00000000fffff984 */ /* 0x000fe20000000800 */
[----:B------:R1:W-:Y:S06]  /*113e0*/  MEMBAR.ALL.CTA ;  /* 0x0000000000007992 */ /* 0x0003ec0000008000 */
[----:B-1----:R-:W1:Y:S04]  /*113f0*/  FENCE.VIEW.ASYNC.S ;  /* 0x00000000000073c6 */ /* 0x002e680000000000 */
        /* <DEDUP_REMOVED lines=32> */
.L_x_4750:
[----:B------:R-:W-:Y:S05]  /*11600*/  BSYNC B0 ;  /* 0x0000000000007941 */ /* 0x000fea0003800000 */
.L_x_4749:
[----:B------:R-:W-:Y:S05]  /*11610*/  BRA `(.L_x_4748) ;  /* 0x0000000800607947 */ /* 0x000fea0003800000 */
.L_x_4747:
        /* <DEDUP_REMOVED lines=16> */
[----:B------:R-:W-:Y:S01]  /*11720*/  ULDC.64 UR8, c[0x0][0xb40] ;  /* 0x0002d00000087ab9 */ /* 0x000fe20000000a00 */
[----:B------:R-:W-:-:S05]  /*11730*/  ULDC.64 UR10, c[0x0][0x208] ;  /* 0x00008200000a7ab9 */ /* 0x000fca0000000a00 */
[----:B------:R-:W5:Y:S01]  /*11740*/  LDC.64 R10, c[0x0][0xb78] ;  /* 0x0002de00ff0a7b82 */ /* 0x000f620000000a00 */
[C---:B----4-:R-:W-:Y:S02]  /*11750*/  IMAD R0, R4.reuse, UR6, RZ ;  /* 0x0000000604007c24 */ /* 0x050fe4000f8e02ff */
[----:B------:R-:W-:-:S04]  /*11760*/  IMAD.WIDE.U32 R2, R4, UR43, R2 ;  /* 0x0000002b04027c25 */ /* 0x000fc8000f8e0002 */
[----:B------:R-:W-:Y:S02]  /*11770*/  IMAD R5, R5, UR43, R0 ;  /* 0x0000002b05057c24 */ /* 0x000fe4000f8e0200 */
[----:B-----5:R-:W-:-:S03]  /*11780*/  IMAD R0, R10, UR7, RZ ;  /* 0x000000070a007c24 */ /* 0x020fc6000f8e02ff */
        /* <DEDUP_REMOVED lines=8> */
.L_x_4752:
[----:B------:R-:W-:Y:S05]  /*11810*/  BSYNC B0 ;  /* 0x0000000000007941 */ /* 0x000fea0003800000 */
.L_x_4751:
[----:B------:R-:W-:Y:S01]  /*11820*/  R2UR UR8, R208 ;  /* 0x00000000d00872ca */ /* 0x000fe200000e0000 */
[----:B------:R-:W-:Y:S01]  /*11830*/  ULDC UR5, c[0x0][0xa88] ;  /* 0x0002a20000057ab9 */ /* 0x000fe20000000800 */
[C---:B--2---:R-:W-:Y:S01]  /*11840*/  IMAD R0, R6.reuse, UR6, RZ ;  /* 0x0000000606007c24 */ /* 0x044fe2000f8e02ff */
[----:B------:R-:W-:Y:S01]  /*11850*/  UIADD3 UR42, -UR42, UR5, URZ ;  /* 0x000000052a2a7290 */ /* 0x000fe2000fffe13f */
[----:B----4-:R-:W-:Y:S01]  /*11860*/  IMAD.WIDE.U32 R2, R6, UR43, R22 ;  /* 0x0000002b06027c25 */ /* 0x010fe2000f8e0016 */
[C---:B------:R-:W-:Y:S01]  /*11870*/  IADD3 R4, R206.reuse, 0x20, RZ ;  /* 0x00000020ce047810 */ /* 0x040fe20007ffe0ff */
[----:B------:R-:W-:Y:S01]  /*11880*/  BSSY B0, `(.L_x_4753) ;  /* 0x0000026000007945 */ /* 0x000fe20003800000 */
[----:B------:R-:W-:Y:S01]  /*11890*/  SHF.R.S32.HI R207, RZ, 0x1f, R206 ;  /* 0x0000001fffcf7819 */ /* 0x000fe200000114ce */
[----:B------:R-:W-:Y:S01]  /*118a0*/  IMAD R5, R7, UR43, R0 ;  /* 0x0000002b07057c24 */ /* 0x000fe2000f8e0200 */
[C---:B------:R-:W-:Y:S01]  /*118b0*/  ISETP.GE.AND P3, PT, R206.reuse, UR42, PT ;  /* 0x0000002ace007c0c */ /* 0x040fe2000bf66270 */
[----:B------:R-:W-:Y:S01]  /*118c0*/  VIADD R0, R206, 0x40 ;  /* 0x00000040ce007836 */ /* 0x000fe20000000000 */
[----:B------:R-:W-:Y:S01]  /*118d0*/  ISETP.GE.AND P0, PT, R4, UR42, PT ;  /* 0x0000002a04007c0c */ /* 0x000fe2000bf06270 */
[----:B------:R-:W-:Y:S01]  /*118e0*/  VIADD R4, R206, 0x60 ;  /* 0x00000060ce047836 */ /* 0x000fe20000000000 */
[----:B------:R-:W-:Y:S01]  /*118f0*/  ULOP3.LUT UR5, URZ, UR8, URZ, 0x33, !UPT ;  /* 0x000000083f057292 */ /* 0x000fe2000f8e333f */
[----:B------:R-:W-:-:S02]  /*11900*/  IADD3 R3, R3, R5, RZ ;  /* 0x0000000503037210 */ /* 0x000fc40007ffe0ff */
[----:B------:R-:W-:Y:S01]  /*11910*/  ISETP.GE.AND P1, PT, R0, UR42, PT ;  /* 0x0000002a00007c0c */ /* 0x000fe2000bf26270 */
[----:B---3--:R-:W-:Y:S01]  /*11920*/  IMAD R0, R8, UR7, RZ ;  /* 0x0000000708007c24 */ /* 0x008fe2000f8e02ff */
[----:B------:R-:W-:Y:S01]  /*11930*/  ISETP.GE.AND P2, PT, R4, UR42, PT ;  /* 0x0000002a04007c0c */ /* 0x000fe2000bf46270 */
[----:B-1----:R-:W-:Y:S02]  /*11940*/  VIADD R5, R12, UR5 ;  /* 0x000000050c057c36 */ /* 0x002fe40008000000 */
[----:B------:R-:W-:Y:S02]  /*11950*/  IMAD R9, R9, UR44, R0 ;  /* 0x0000002c09097c24 */ /* 0x000fe4000f8e0200 */
[----:B------:R-:W-:-:S04]  /*11960*/  IMAD.WIDE.U32 R6, R8, UR44, R2 ;  /* 0x0000002c08067c25 */ /* 0x000fc8000f8e0002 */
[----:B------:R-:W-:-:S04]  /*11970*/  IMAD.WIDE R4, R5, 0x80, R206 ;  /* 0x0000008005047825 */ /* 0x000fc800078e02ce */
[----:B------:R-:W-:Y:S01]  /*11980*/  IMAD.IADD R11, R7, 0x1, R9 ;  /* 0x00000001070b7824 */ /* 0x000fe200078e0209 */
        /* <DEDUP_REMOVED lines=20> */
[----:B------:R1:W-:Y:S02]  /*11ad0*/  @!P5 STG.E.128 desc[UR8][R8.64+0x100], RZ ;  /* 0x000100ff0800d986 */ /* 0x0003e4000c101d08 */
.L_x_4754:
[----:B------:R-:W-:Y:S05]  /*11ae0*/  BSYNC B0 ;  /* 0x0000000000007941 */ /* 0x000fea0003800000 */
.L_x_4753:
[----:B------:R-:W-:Y:S04]  /*11af0*/  BSSY B0, `(.L_x_4755) ;  /* 0x0000018000007945 */ /* 0x000fe80003800000 */
[----:B------:R-:W-:Y:S05]  /*11b00*/  @P0 BRA `(.L_x_4756) ;  /* 0x0000000000580947 */ /* 0x000fea0003800000 */
[----:B-1----:R-:W-:Y:S01]  /*11b10*/  IADD3 R9, P0, R4, 0x20, RZ ;  /* 0x0000002004097810 */ /* 0x002fe20007f1e0ff */
[----:B------:R-:W-:Y:S01]  /*11b20*/  ULDC UR5, c[0x0][0xa8c] ;  /* 0x0002a30000057ab9 */ /* 0x000fe20000000800 */
[----:B------:R-:W-:Y:S01]  /*11b30*/  IADD3 R2, R22, 0x40, RZ ;  /* 0x0000004016027810 */ /* 0x000fe20007ffe0ff */
[----:B------:R-:W-:Y:S01]  /*11b40*/  ULDC.64 UR6, c[0x0][0xad8] ;  /* 0x0002b60000067ab9 */ /* 0x000fe20000000a00 */
[----:B------:R-:W-:Y:S01]  /*11b50*/  MOV R3, R11 ;  /* 0x0000000b00037202 */ /* 0x000fe20000000f00 */
[----:B------:R-:W-:Y:S01]  /*11b60*/  IMAD.X R0, RZ, RZ, R5, P0 ;  /* 0x000000ffff007224 */ /* 0x000fe200000e0605 */
[----:B------:R-:W-:Y:S01]  /*11b70*/  ISETP.GE.AND P4, PT, R2, UR5, PT ;  /* 0x0000000502007c0c */ /* 0x000fe2000bf86270 */
[----:B------:R-:W-:Y:S01]  /*11b80*/  IMAD.MOV.U32 R2, RZ, RZ, R6 ;  /* 0x000000ffff027224 */ /* 0x000fe200078e0006 */
[C---:B------:R-:W-:Y:S01]  /*11b90*/  ISETP.GE.AND P3, PT, R22.reuse, UR5, PT ;  /* 0x0000000516007c0c */ /* 0x040fe2000bf66270 */
[----:B------:R-:W-:Y:S01]  /*11ba0*/  VIADD R8, R22, 0x80 ;  /* 0x0000008016087836 */ /* 0x000fe20000000000 */
[----:B------:R-:W-:Y:S01]  /*11bb0*/  ULDC.64 UR8, c[0x0][0x208] ;  /* 0x0000820000087ab9 */ /* 0x000fe20000000a00 */
[----:B------:R-:W-:-:S02]  /*11bc0*/  IMAD R0, R0, UR6, RZ ;  /* 0x0000000600007c24 */ /* 0x000fc4000f8e02ff */
        /* <DEDUP_REMOVED lines=10> */
.L_x_4756:
[----:B------:R-:W-:Y:S05]  /*11c70*/  BSYNC B0 ;  /* 0x0000000000007941 */ /* 0x000fea0003800000 */
.L_x_4755:
[----:B------:R-:W-:Y:S04]  /*11c80*/  BSSY B0, `(.L_x_4757) ;  /* 0x0000018000007945 */ /* 0x000fe80003800000 */
[----:B------:R-:W-:Y:S05]  /*11c90*/  @P1 BRA `(.L_x_4758) ;  /* 0x0000000000581947 */ /* 0x000fea0003800000 */
[----:B-12---:R-:W-:Y:S01]  /*11ca0*/  IADD3 R9, P0, R4, 0x40, RZ ;  /* 0x0000004004097810 */ /* 0x006fe20007f1e0ff */
        /* <DEDUP_REMOVED lines=21> */
.L_x_4758:
[----:B------:R-:W-:Y:S05]  /*11e00*/  BSYNC B0 ;  /* 0x0000000000007941 */ /* 0x000fea0003800000 */
.L_x_4757:
[----:B------:R-:W-:Y:S04]  /*11e10*/  BSSY B0, `(.L_x_4748) ;  /* 0x0000018000007945 */ /* 0x000fe80003800000 */
[----:B------:R-:W-:Y:S05]  /*11e20*/  @P2 BRA `(.L_x_4759) ;  /* 0x0000000000582947 */ /* 0x000fea0003800000 */
[----:B------:R-:W-:Y:S01]  /*11e30*/  IADD3 R7, P0, R4, 0x60, RZ ;  /* 0x0000006004077810 */ /* 0x000fe20007f1e0ff */
[----:B------:R-:W-:Y:S01]  /*11e40*/  VIADD R0, R22, 0x40 ;  /* 0x0000004016007836 */ /* 0x000fe20000000000 */
[----:B------:R-:W-:Y:S01]  /*11e50*/  MOV R2, R6 ;  /* 0x0000000600027202 */ /* 0x000fe20000000f00 */
[----:B------:R-:W-:Y:S01]  /*11e60*/  ULDC.64 UR6, c[0x0][0xad8] ;  /* 0x0002b60000067ab9 */ /* 0x000fe20000000a00 */
[----:B------:R-:W-:Y:S01]  /*11e70*/  ULDC UR5, c[0x0][0xa8c] ;  /* 0x0002a30000057ab9 */ /* 0x000fe20000000800 */
[----:B------:R-:W-:Y:S01]  /*11e80*/  IMAD.X R4, RZ, RZ, R5, P0 ;  /* 0x000000ffff047224 */ /* 0x000fe200000e0605 */
        /* <DEDUP_REMOVED lines=16> */
.L_x_4759:
[----:B------:R-:W-:Y:S05]  /*11f90*/  BSYNC B0 ;  /* 0x0000000000007941 */ /* 0x000fea0003800000 */
.L_x_4748:
[----:B--2---:R-:W2:Y:S02]  /*11fa0*/  LDC R0, c[0x0][0xda8] ;  /* 0x00036a00ff007b82 */ /* 0x004ea40000000800 */
[----:B--2---:R-:W-:-:S13]  /*11fb0*/  ISETP.LE.AND P0, PT, R0, UR4, PT ;  /* 0x0000000400007c0c */ /* 0x004fda000bf03270 */
[----:B------:R-:W-:Y:S05]  /*11fc0*/  @!P0 BRA `(.L_x_4760) ;  /* 0xfffffeec00708947 */ /* 0x000fea000383ffff */
[----:B------:R-:W-:Y:S05]  /*11fd0*/  EXIT ;  /* 0x000000000000794d */ /* 0x000fea0003800000 */
.L_x_4712:
[----:B------:R-:W-:-:S08]  /*11fe0*/  NOP ;  /* 0x0000000000007918 */ /* 0x000fd00000000000 */
[----:B-1----:R-:W1:-:S00]  /*11ff0*/  USETMAXREG.DEALLOC.CTAPOOL 0x18 ;  /* 0x00000018000079c8 */ /* 0x002e4000080e0500 */
[----:B-1----:R-:W-:-:S06]  /*12000*/  LOP3.LUT R0, R0, 0x3, RZ, 0xc0, !PT ;  /* 0x0000000300007812 */ /* 0x002fcc00078ec0ff */
[----:B------:R-:W1:Y:S02]  /*12010*/  SHFL.IDX PT, R0, R0, RZ, 0x1f ;  /* 0x00001fff00007589 */ /* 0x000e6400000e0000 */
[----:B-1----:R-:W-:-:S13]  /*12020*/  ISETP.NE.AND P0, PT, R0, RZ, PT ;  /* 0x000000ff0000720c */ /* 0x002fda0003f05270 */
[----:B--2---:R-:W-:Y:S05]  /*12030*/  @P0 EXIT ;  /* 0x000000000000094d */ /* 0x004fea0003800000 */
[----:B------:R-:W1:Y:S01]  /*12040*/  S2UR UR4, SR_CTAID.X ;  /* 0x00000000000479c3 */ /* 0x000e620000002500 */
[----:B------:R2:W-:Y:S01]  /*12050*/  STL [R1+0x4], RZ ;  /* 0x000004ff01007387 */ /* 0x0005e20000100800 */
[----:B------:R-:W-:Y:S01]  /*12060*/  MOV R17, 0x1 ;  /* 0x0000000100117802 */ /* 0x000fe20000000f00 */
[----:B------:R-:W-:-:S05]  /*12070*/  IMAD.MOV.U32 R16, RZ, RZ, RZ ;  /* 0x000000ffff107224 */ /* 0x000fca00078e00ff */
[----:B------:R-:W1:Y:S02]  /*12080*/  LDC R0, c[0x0][0xda8] ;  /* 0x00036a00ff007b82 */ /* 0x000e640000000800 */
[----:B-1----:R-:W-:-:S13]  /*12090*/  ISETP.LE.AND P0, PT, R0, UR4, PT ;  /* 0x0000000400007c0c */ /* 0x002fda000bf03270 */
[----:B--2---:R-:W-:Y:S05]  /*120a0*/  @P0 BRA `(.L_x_4761) ;  /* 0x0000002c00980947 */ /* 0x004fea0003800000 */
[----:B------:R-:W-:Y:S01]  /*120b0*/  MOV R0, UR4 ;  /* 0x0000000400007c02 */ /* 0x000fe20008000f00 */
[----:B------:R-:W-:Y:S01]  /*120c0*/  IMAD.MOV.U32 R16, RZ, RZ, RZ ;  /* 0x000000ffff107224 */ /* 0x000fe200078e00ff */
[----:B------:R-:W-:Y:S01]  /*120d0*/  MOV R17, 0x1 ;  /* 0x0000000100117802 */ /* 0x000fe20000000f00 */
[----:B------:R-:W-:Y:S01]  /*120e0*/  ULDC UR44, c[0x0][0xc] ;  /* 0x00000300002c7ab9 */ /* 0x000fe20000000800 */
[----:B------:R-:W-:Y:S01]  /*120f0*/  ULDC.64 UR38, c[0x0][0x198] ;  /* 0x0000660000267ab9 */ /* 0x000fe20000000a00 */
[----:B------:R1:W-:Y:S04]  /*12100*/  STL [R1], R0 ;  /* 0x0000000001007387 */ /* 0x0003e80000100800 */
[----:B------:R1:W-:Y:S02]  /*12110*/  STL [R1+0x4], RZ ;  /* 0x000004ff01007387 */ /* 0x0003e40000100800 */
.L_x_4809:
[----:B------:R-:W2:Y:S01]  /*12120*/  LDL R6, [R1] ;  /* 0x0000000001067983 */ /* 0x000ea20000100800 */
[----:B------:R-:W-:Y:S01]  /*12130*/  ULDC UR8, c[0x0][0xdd0] ;  /* 0x0003740000087ab9 */ /* 0x000fe20000000800 */
[----:B-1----:R-:W1:Y:S01]  /*12140*/  LDC R0, c[0x0][0xde8] ;  /* 0x00037a00ff007b82 */ /* 0x002e620000000800 */
[----:B------:R-:W-:-:S11]  /*12150*/  UISETP.NE.AND UP0, UPT, UR8, 0x1, UPT ;  /* 0x000000010800788c */ /* 0x000fd6000bf05270 */
[----:B------:R-:W-:Y:S01]  /*12160*/  @UP0 ULDC UR4, c[0x0][0xdd4] ;  /* 0x0003750000040ab9 */ /* 0x000fe20000000800 */
[----:B------:R-:W-:Y:S01]  /*12170*/  @UP0 ULDC UR9, c[0x0][0xdd8] ;  /* 0x0003760000090ab9 */ /* 0x000fe20000000800 */
[C---:B--2---:R-:W-:Y:S02]  /*12180*/  R2UR UR6, R6.reuse ;  /* 0x00000000060672ca */ /* 0x044fe400000e0000 */
[----:B------:R-:W-:-:S11]  /*12190*/  R2UR UR7, R6 ;  /* 0x00000000060772ca */ /* 0x000fd600000e0000 */
        /* <DEDUP_REMOVED lines=14> */
.L_x_4762:
[----:B------:R-:W-:Y:S01]  /*12280*/  ULDC UR9, c[0x0][0xdc4] ;  /* 0x0003710000097ab9 */ /* 0x000fe20000000800 */
[----:B------:R-:W-:Y:S01]  /*12290*/  UMOV UR7, UR8 ;  /* 0x0000000800077c82 */ /* 0x000fe20008000000 */
[----:B------:R-:W-:-:S11]  /*122a0*/  UISETP.NE.AND UP0, UPT, UR9, 0x1, UPT ;  /* 0x000000010900788c */ /* 0x000fd6000bf05270 */
[----:B------:R-:W-:Y:S02]  /*122b0*/  @UP0 ULDC.64 UR10, c[0x0][0xdc8] ;  /* 0x00037200000a0ab9 */ /* 0x000fe40000000a00 */
[----:B------:R-:W-:-:S04]  /*122c0*/  UIMAD.WIDE.U32 UR4, UR8, UR10, URZ ;  /* 0x0000000a080472a5 */ /* 0x000fc8000f8e003f */
[----:B------:R-:W-:-:S04]  /*122d0*/  @UP0 USHF.R.U32.HI UR7, URZ, UR11, UR5 ;  /* 0x0000000b3f070299 */ /* 0x000fc80008011605 */
[----:B------:R-:W-:-:S12]  /*122e0*/  UIMAD UR4, UR7, UR9, URZ ;  /* 0x00000009070472a4 */ /* 0x000fd8000f8e023f */
.L_x_4763:
[----:B------:R-:W1:Y:S01]  /*122f0*/  LDC R0, c[0x0][0x404] ;  /* 0x00010100ff007b82 */ /* 0x000e620000000800 */
[----:B------:R-:W-:Y:S01]  /*12300*/  ULOP3.LUT UR5, URZ, UR7, URZ, 0x33, !UPT ;  /* 0x000000073f057292 */ /* 0x000fe2000f8e333f */
[----:B------:R-:W-:Y:S01]  /*12310*/  BSSY B6, `(.L_x_4764) ;  /* 0x00002ad000067945 */ /* 0x000fe20003800000 */
[----:B------:R-:W-:Y:S01]  /*12320*/  ULDC.64 UR10, c[0x0][0x3f8] ;  /* 0x0000fe00000a7ab9 */ /* 0x000fe20000000a00 */
[----:B------:R-:W-:Y:S01]  /*12330*/  ULDC UR7, c[0x0][0xdac] ;  /* 0x00036b0000077ab9 */ /* 0x000fe20000000800 */
[----:B------:R-:W-:Y:S01]  /*12340*/  ISETP.NE.U32.AND P0, PT, RZ, UR10, PT ;  /* 0x0000000aff007c0c */ /* 0x000fe2000bf05070 */
[----:B------:R-:W-:Y:S02]  /*12350*/  UIADD3 UR5, UR5, UR7, URZ ;  /* 0x0000000705057290 */ /* 0x000fe4000fffe03f */
[----:B------:R-:W2:Y:S01]  /*12360*/  LDC R2, c[0x0][0x288] ;  /* 0x0000a200ff027b82 */ /* 0x000ea20000000800 */
[----:B------:R-:W-:Y:S01]  /*12370*/  ISETP.NE.AND.EX P0, PT, RZ, UR11, PT, P0 ;  /* 0x0000000bff007c0c */ /* 0x000fe2000bf05300 */
[----:B------:R-:W-:Y:S01]  /*12380*/  USHF.L.U32 UR41, UR5, 0x7, URZ ;  /* 0x0000000705297899 */ /* 0x000fe2000800063f */
[----:B------:R-:W-:Y:S01]  /*12390*/  ULDC UR7, c[0x0][0xdb8] ;  /* 0x00036e0000077ab9 */ /* 0x000fe20000000800 */
[----:B------:R-:W-:-:S02]  /*123a0*/  UIADD3 UR4, UR8, -UR4, URZ ;  /* 0x8000000408047290 */ /* 0x000fc4000fffe03f */
[----:B------:R-:W-:Y:S02]  /*123b0*/  UISETP.NE.AND UP0, UPT, UR7, 0x1, UPT ;  /* 0x000000010700788c */ /* 0x000fe4000bf05270 */
[----:B------:R-:W3:Y:S01]  /*123c0*/  LDC R4, c[0x0][0x2e0] ;  /* 0x0000b800ff047b82 */ /* 0x000ee20000000800 */
[----:B------:R-:W-:Y:S01]  /*123d0*/  IMAD.U32 R5, RZ, RZ, UR41 ;  /* 0x00000029ff057e24 */ /* 0x000fe2000f8e00ff */
[----:B------:R-:W-:Y:S02]  /*123e0*/  ULDC UR5, c[0x0][0xdc4] ;  /* 0x0003710000057ab9 */ /* 0x000fe40000000800 */
[----:B------:R-:W-:Y:S01]  /*123f0*/  UIMAD UR6, UR6, UR5, UR4 ;  /* 0x00000005060672a4 */ /* 0x000fe2000f8e0204 */
[----:B-1----:R-:W-:-:S04]  /*12400*/  SEL R3, R0, 0x1, P0 ;  /* 0x0000000100037807 */ /* 0x002fc80000000000 */
[----:B------:R-:W-:Y:S01]  /*12410*/  @UP0 ULDC UR4, c[0x0][0xdbc] ;  /* 0x00036f0000040ab9 */ /* 0x000fe20000000800 */
[----:B------:R-:W-:Y:S01]  /*12420*/  @UP0 ULDC UR8, c[0x0][0xdc0] ;  /* 0x0003700000080ab9 */ /* 0x000fe20000000800 */
[----:B------:R-:W-:Y:S02]  /*12430*/  UIMAD.WIDE.U32 UR4, UR6, UR4, URZ ;  /* 0x00000004060472a5 */ /* 0x000fe4000f8e003f */
[----:B------:R-:W-:Y:S01]  /*12440*/  UMOV UR43, UR6 ;  /* 0x00000006002b7c82 */ /* 0x000fe20008000000 */
[----:B--2---:R-:W-:Y:S01]  /*12450*/  IADD3 R2, R5, 0xef, -R2 ;  /* 0x000000ef05027810 */ /* 0x004fe20007ffe802 */
[----:B------:R-:W-:-:S04]  /*12460*/  @UP0 USHF.R.U32.HI UR43, URZ, UR8, UR5 ;  /* 0x000000083f2b0299 */ /* 0x000fc80008011605 */
[----:B------:R-:W-:Y:S01]  /*12470*/  UIADD3 UR42, -UR43, URZ, URZ ;  /* 0x0000003f2b2a7290 */ /* 0x000fe2000fffe13f */
[----:B---3--:R-:W-:-:S03]  /*12480*/  IMAD R5, R3, R4, 0x6f ;  /* 0x0000006f03057424 */ /* 0x008fc600078e0204 */
[----:B------:R-:W-:Y:S01]  /*12490*/  UIMAD UR42, UR7, UR42, UR6 ;  /* 0x0000002a072a72a4 */ /* 0x000fe2000f8e0206 */
[----:B------:R-:W-:Y:S01]  /*124a0*/  IMAD R3, R3, R4, R2 ;  /* 0x0000000403037224 */ /* 0x000fe200078e0202 */
[----:B------:R-:W-:Y:S01]  /*124b0*/  MOV R4, RZ ;  /* 0x000000ff00047202 */ /* 0x000fe20000000f00 */
[----:B------:R-:W-:-:S04]  /*124c0*/  IMAD.MOV.U32 R2, RZ, RZ, RZ ;  /* 0x000000ffff027224 */ /* 0x000fc800078e00ff */
[----:B------:R-:W-:-:S04]  /*124d0*/  IMAD.HI R4, R5, -0x6db6db6d, R4 ;  /* 0x9249249305047827 */ /* 0x000fc800078e0204 */
[----:B------:R-:W-:Y:S01]  /*124e0*/  IMAD.HI R2, R3, -0x6db6db6d, R2 ;  /* 0x9249249303027827 */ /* 0x000fe200078e0202 */
[----:B------:R-:W-:-:S04]  /*124f0*/  SHF.R.U32.HI R3, RZ, 0x1f, R4 ;  /* 0x0000001fff037819 */ /* 0x000fc80000011604 */
[----:B------:R-:W-:Y:S02]  /*12500*/  SHF.R.U32.HI R5, RZ, 0x1f, R2 ;  /* 0x0000001fff057819 */ /* 0x000fe40000011602 */
[----:B------:R-:W-:Y:S02]  /*12510*/  LEA.HI.SX32 R3, R4, R3, 0x1a ;  /* 0x0000000304037211 */ /* 0x000fe400078fd2ff */
[----:B------:R-:W-:-:S04]  /*12520*/  LEA.HI.SX32 R2, R2, R5, 0x1a ;  /* 0x0000000502027211 */ /* 0x000fc800078fd2ff */
[----:B------:R-:W-:-:S04]  /*12530*/  VIMNMX R19, R3, R2, PT ;  /* 0x0000000203137248 */ /* 0x000fc80003fe0100 */
[----:B------:R-:W-:-:S13]  /*12540*/  ISETP.GT.AND P0, PT, R19, RZ, PT ;  /* 0x000000ff1300720c */ /* 0x000fda0003f04270 */
[----:B------:R-:W-:Y:S05]  /*12550*/  @P0 BRA `(.L_x_4765) ;  /* 0x00000000004c0947 */ /* 0x000fea0003800000 */
[----:B------:R-:W1:Y:S01]  /*12560*/  S2R R7, SR_TID.X ;  /* 0x0000000000077919 */ /* 0x000e620000002100 */
[----:B------:R-:W-:Y:S02]  /*12570*/  MOV R13, R6 ;  /* 0x00000006000d7202 */ /* 0x000fe40000000f00 */
        /* <DEDUP_REMOVED lines=17> */
.L_x_4765:
[----:B------:R-:W1:Y:S01]  /*12690*/  S2R R3, SR_CgaCtaId ;  /* 0x0000000000037919 */ /* 0x000e620000008800 */
[----:B------:R-:W-:-:S04]  /*126a0*/  MOV R18, 0x400 ;  /* 0x0000040000127802 */ /* 0x000fc80000000f00 */
[----:B-1----:R-:W-:-:S05]  /*126b0*/  LEA R18, R3, R18, 0x18 ;  /* 0x0000001203127211 */ /* 0x002fca00078ec0ff */
[----:B------:R-:W-:-:S05]  /*126c0*/  VIADD R0, R18, 0x21400 ;  /* 0x0002140012007836 */ /* 0x000fca0000000000 */
[----:B------:R-:W-:-:S13]  /*126d0*/  LOP3.LUT P0, RZ, R0, 0x3ff, RZ, 0xc0, !PT ;  /* 0x000003ff00ff7812 */ /* 0x000fda000780c0ff */
        /* <DEDUP_REMOVED lines=17> */
.L_x_4767:
[----:B------:R-:W-:-:S05]  /*127f0*/  VIADD R0, R18, 0x400 ;  /* 0x0000040012007836 */ /* 0x000fca0000000000 */
        /* <DEDUP_REMOVED lines=18> */
.L_x_4769:
        /* <DEDUP_REMOVED lines=16> */
.L_x_4768:
        /* <DEDUP_REMOVED lines=12> */
[----:B------:R-:W-:Y:S01]  /*12ae0*/  UMOV UR40, URZ ;  /* 0x0000003f00287c82 */ /* 0x000fe20008000000 */
[----:B--2---:R-:W-:Y:S01]  /*12af0*/  LOP3.LUT R7, R6, 0x1f, RZ, 0xc0, !PT ;  /* 0x0000001f06077812 */ /* 0x004fe200078ec0ff */
[----:B------:R-:W-:Y:S01]  /*12b00*/  UMOV UR8, 0x40 ;  /* 0x0000004000087882 */ /* 0x000fe20000000000 */
[----:B------:R-:W-:Y:S01]  /*12b10*/  MOV R4, UR42 ;  /* 0x0000002a00047c02 */ /* 0x000fe20008000f00 */
        /* <DEDUP_REMOVED lines=19> */
[----:B------:R-:W-:Y:S01]  /*12c50*/  VIADD R5, R19, 0xffffffff ;  /* 0xffffffff13057836 */ /* 0x000fe20000000000 */
[----:B-1----:R-:W-:Y:S01]  /*12c60*/  ISETP.NE.U32.AND P0, PT, R2, RZ, PT ;  /* 0x000000ff0200720c */ /* 0x002fe20003f05070 */
[----:B------:R2:W-:Y:S03]  /*12c70*/  @!UP1 UTMAPF.L2.4D [UR12], [UR4] ;  /* 0x0000000c040095b8 */ /* 0x0005e60008018000 */
[----:B------:R-:W-:-:S04]  /*12c80*/  ISETP.NE.AND.EX P0, PT, R3, RZ, PT, P0 ;  /* 0x000000ff0300720c */ /* 0x000fc80003f05300 */
[----:B----4-:R-:W-:Y:S01]  /*12c90*/  SEL R6, R0, RZ, !P0 ;  /* 0x000000ff00067207 */ /* 0x010fe20004000000 */
[----:B--2---:R-:W-:Y:S08]  /*12ca0*/  BRA.DIV UR6, `(.L_x_4770) ;  /* 0x0000002a060c7947 */ /* 0x004ff0000b800000 */
.L_x_4821:
[----:B------:R-:W-:Y:S01]  /*12cb0*/  UMOV UR4, 0xffffffff ;  /* 0xffffffff00047882 */ /* 0x000fe20000000000 */
[----:B------:R-:W-:Y:S02]  /*12cc0*/  SHF.R.S32.HI R12, RZ, 0x1f, R0 ;  /* 0x0000001fff0c7819 */ /* 0x000fe40000011400 */
[----:B------:R-:W-:Y:S05]  /*12cd0*/  BRA.DIV UR4, `(.L_x_4771) ;  /* 0x0000002a042c7947 */ /* 0x000fea000b800000 */
[----:B------:R-:W-:-:S13]  /*12ce0*/  ELECT P6, URZ, PT ;  /* 0x00000000003f782f */ /* 0x000fda00038c0000 */
.L_x_4824:
[----:B------:R-:W-:Y:S05]  /*12cf0*/  @!P6 BRA `(.L_x_4772) ;  /* 0x0000000000f8e947 */ /* 0x000fea0003800000 */
        /* <DEDUP_REMOVED lines=14> */
[----:B------:R-:W-:-:S03]  /*12de0*/  SHF.R.S32.HI R7, RZ, 0x1f, R6 ;  /* 0x0000001fff077819 */ /* 0x000fc60000011406 */
[----:B------:R-:W-:-:S04]  /*12df0*/  IMAD.WIDE.U32 R6, R0, UR4, R6 ;  /* 0x0000000400067c25 */ /* 0x000fc8000f8e0006 */
[----:B------:R-:W-:Y:S01]  /*12e00*/  IMAD.IADD R9, R7, 0x1, R9 ;  /* 0x0000000107097824 */ /* 0x000fe200078e0209 */
[----:B------:R-:W-:-:S04]  /*12e10*/  LEA R8, P2, R6, R2, 0x2 ;  /* 0x0000000206087211 */ /* 0x000fc800078410ff */
[----:B------:R-:W-:-:S05]  /*12e20*/  LEA.HI.X R9, R6, R3, R9, 0x2, P2 ;  /* 0x0000000306097211 */ /* 0x000fca00010f1409 */
[----:B------:R1:W5:Y:S04]  /*12e30*/  LDG.E R6, desc[UR6][R8.64] ;  /* 0x0000000608067981 */ /* 0x000368000c1e1900 */
.L_x_4773:
[----:B-1----:R-:W-:Y:S02]  /*12e40*/  LEA R8, R16, R18, 0x3 ;  /* 0x0000001210087211 */ /* 0x002fe400078e18ff */
[----:B------:R-:W-:-:S04]  /*12e50*/  SHF.L.U32 R7, R17, 0x1f, RZ ;  /* 0x0000001f11077819 */ /* 0x000fc800000006ff */
[----:B------:R-:W1:Y:S02]  /*12e60*/  SYNCS.PHASECHK.TRANS64.TRYWAIT P2, [R8+URZ+0x36840], R7 ;  /* 0x03684007080075a7 */ /* 0x000e64000804017f */
[----:B-1----:R-:W-:Y:S05]  /*12e70*/  @!P2 BRA `(.L_x_4774) ;  /* 0x0000002400e4a947 */ /* 0x002fea0003800000 */
.L_x_4825:
        /* <DEDUP_REMOVED lines=11> */
.L_x_4775:
[----:B-1----:R-:W-:Y:S01]  /*12f30*/  IMAD R7, R16, 0xa800, R18 ;  /* 0x0000a80010077824 */ /* 0x002fe200078e0212 */
        /* <DEDUP_REMOVED lines=26> */
.L_x_4772:
[----:B------:R-:W-:Y:S05]  /*130e0*/  WARPSYNC.ALL ;  /* 0x0000000000007948 */ /* 0x000fea0003800000 */
[----:B------:R-:W2:Y:S01]  /*130f0*/  LDL.LU R8, [R1+0x4] ;  /* 0x0000040001087983 */ /* 0x000ea20000300800 */
[----:B------:R-:W-:Y:S02]  /*13100*/  ELECT P2, URZ, PT ;  /* 0x00000000003f782f */ /* 0x000fe40003840000 */
[----:B------:R-:W-:Y:S01]  /*13110*/  ISETP.GE.AND P3, PT, R19, 0x2, PT ;  /* 0x000000021300780c */ /* 0x000fe20003f66270 */
[----:B------:R-:W-:Y:S01]  /*13120*/  UIADD3 UR4, UP0, UR38, 0x270, URZ ;  /* 0x0000027026047890 */ /* 0x000fe2000ff1e03f */
[----:B------:R-:W-:Y:S01]  /*13130*/  UMOV UR11, UR41 ;  /* 0x00000029000b7c82 */ /* 0x000fe20008000000 */
[----:B------:R-:W-:-:S02]  /*13140*/  UMOV UR12, UR42 ;  /* 0x0000002a000c7c82 */ /* 0x000fc40008000000 */
[----:B------:R-:W-:Y:S01]  /*13150*/  UIADD3.X UR5, URZ, UR39, URZ, UP0, !UPT ;  /* 0x000000273f057290 */ /* 0x000fe200087fe43f */
[----:B------:R-:W-:Y:S01]  /*13160*/  UMOV UR13, UR43 ;  /* 0x0000002b000d7c82 */ /* 0x000fe20008000000 */
[----:B------:R-:W-:Y:S01]  /*13170*/  UMOV UR6, 0x0 ;  /* 0x0000000000067882 */ /* 0x000fe20000000000 */
[----:B------:R-:W-:Y:S01]  /*13180*/  UMOV UR7, 0x12f00000 ;  /* 0x12f0000000077882 */ /* 0x000fe20000000000 */
[----:B------:R-:W-:Y:S01]  /*13190*/  UMOV UR10, URZ ;  /* 0x0000003f000a7c82 */ /* 0x000fe20008000000 */
[----:B------:R-:W-:Y:S01]  /*131a0*/  UMOV UR27, UR41 ;  /* 0x00000029001b7c82 */ /* 0x000fe20008000000 */
[----:B------:R-:W-:Y:S01]  /*131b0*/  @P2 MOV R7, 0xc000 ;  /* 0x0000c00000072802 */ /* 0x000fe20000000f00 */
[----:B------:R-:W-:Y:S06]  /*131c0*/  BAR.SYNC.DEFER_BLOCKING 0x8, 0x120 ;  /* 0x0204800000007b1d */ /* 0x000fec0000010000 */
[----:B------:R-:W-:Y:S01]  /*131d0*/  UMOV UR28, UR42 ;  /* 0x0000002a001c7c82 */ /* 0x000fe20008000000 */
[----:B------:R-:W-:Y:S01]  /*131e0*/  UMOV UR29, UR43 ;  /* 0x0000002b001d7c82 */ /* 0x000fe20008000000 */
[----:B------:R-:W-:Y:S01]  /*131f0*/  UMOV UR26, 0x40 ;  /* 0x00000040001a7882 */ /* 0x000fe20000000000 */
[----:B------:R-:W-:Y:S01]  /*13200*/  UMOV UR19, UR41 ;  /* 0x0000002900137c82 */ /* 0x000fe20008000000 */
[----:B------:R-:W-:Y:S01]  /*13210*/  UMOV UR20, UR42 ;  /* 0x0000002a00147c82 */ /* 0x000fe20008000000 */
[----:B------:R-:W-:Y:S01]  /*13220*/  UMOV UR21, UR43 ;  /* 0x0000002b00157c82 */ /* 0x000fe20008000000 */
[----:B------:R-:W-:Y:S01]  /*13230*/  UMOV UR18, 0x80 ;  /* 0x0000008000127882 */ /* 0x000fe20000000000 */
[----:B------:R1:W-:Y:S02]  /*13240*/  @P2 SYNCS.ARRIVE.TRANS64 RZ, [R18+URZ+0x36800], R7 ;  /* 0x0368000712ff29a7 */ /* 0x0003e4000800003f */
[----:B-1----:R-:W-:-:S05]  /*13250*/  @P2 VIADD R7, R18, 0x15400 ;  /* 0x0001540012072836 */ /* 0x002fca0000000000 */
[----:B------:R-:W-:Y:S02]  /*13260*/  @P2 R2UR UR8, R7 ;  /* 0x00000000070822ca */ /* 0x000fe400000e0000 */
[----:B------:R-:W-:-:S04]  /*13270*/  @P2 IADD3 R7, R18, 0x36800, RZ ;  /* 0x0003680012072810 */ /* 0x000fc80007ffe0ff */
[----:B------:R-:W-:Y:S01]  /*13280*/  @P2 R2UR UR9, R7 ;  /* 0x00000000070922ca */ /* 0x000fe200000e0000 */
[----:B------:R-:W-:-:S05]  /*13290*/  @P2 VIADD R7, R18, 0x19400 ;  /* 0x0001940012072836 */ /* 0x000fca0000000000 */
[----:B------:R-:W-:Y:S02]  /*132a0*/  @P2 R2UR UR24, R7 ;  /* 0x00000000071822ca */ /* 0x000fe400000e0000 */
[----:B------:R-:W-:-:S04]  /*132b0*/  @P2 IADD3 R7, R18, 0x1d400, RZ ;  /* 0x0001d40012072810 */ /* 0x000fc80007ffe0ff */
[----:B------:R-:W-:Y:S01]  /*132c0*/  @P2 R2UR UR16, R7 ;  /* 0x00000000071022ca */ /* 0x000fe200000e0000 */
[----:B------:R-:W-:Y:S01]  /*132d0*/  UMOV UR25, UR9 ;  /* 0x0000000900197c82 */ /* 0x000fe20008000000 */
[----:B------:R1:W-:Y:S01]  /*132e0*/  UTMALDG.4D [UR8], [UR4], desc[UR6] ;  /* 0x00000608040075b4 */ /* 0x0003e20008019000 */
[----:B------:R-:W-:-:S04]  /*132f0*/  UMOV UR17, UR9 ;  /* 0x0000000900117c82 */ /* 0x000fc80008000000 */
[----:B------:R1:W-:Y:S06]  /*13300*/  UTMALDG.4D [UR24], [UR4], desc[UR6] ;  /* 0x00000618040075b4 */ /* 0x0003ec0008019000 */
        /* <DEDUP_REMOVED lines=9> */
.L_x_4826:
[----:B------:R-:W-:Y:S05]  /*133a0*/  @!P3 BRA `(.L_x_4777) ;  /* 0x00000014007cb947 */ /* 0x000fea0003800000 */
[C---:B-1----:R-:W-:Y:S01]  /*133b0*/  LOP3.LUT R7, R19.reuse, 0x1, RZ, 0xc0, !PT ;  /* 0x0000000113077812 */ /* 0x042fe200078ec0ff */
[----:B------:R-:W-:Y:S01]  /*133c0*/  VIADD R10, R19, 0xfffffffe ;  /* 0xfffffffe130a7836 */ /* 0x000fe20000000000 */
[----:B------:R-:W-:Y:S02]  /*133d0*/  ULDC.64 UR36, c[0x0][0x408] ;  /* 0x0001020000247ab9 */ /* 0x000fe40000000a00 */
[----:B------:R-:W-:Y:S02]  /*133e0*/  ISETP.NE.U32.AND P2, PT, R7, 0x1, PT ;  /* 0x000000010700780c */ /* 0x000fe40003f45070 */
[----:B------:R-:W-:-:S11]  /*133f0*/  MOV R7, R10 ;  /* 0x0000000a00077202 */ /* 0x000fd60000000f00 */
        /* <DEDUP_REMOVED lines=25> */
[----:B------:R-:W-:-:S04]  /*13590*/  LEA R2, P2, R8, R2, 0x2 ;  /* 0x0000000208027211 */ /* 0x000fc800078410ff */
[----:B------:R-:W-:-:S04]  /*135a0*/  IADD3 R9, R14, R9, RZ ;  /* 0x000000090e097210 */ /* 0x000fc80007ffe0ff */
[----:B------:R-:W-:-:S05]  /*135b0*/  LEA.HI.X R3, R8, R3, R9, 0x2, P2 ;  /* 0x0000000308037211 */ /* 0x000fca00010f1409 */
[----:B------:R1:W5:Y:S02]  /*135c0*/  LDG.E R8, desc[UR6][R2.64] ;  /* 0x0000000602087981 */ /* 0x000364000c1e1900 */
.L_x_4781:
[----:B-1----:R-:W-:Y:S01]  /*135d0*/  IMAD R3, R11, 0x8, R18 ;  /* 0x000000080b037824 */ /* 0x002fe200078e0212 */
[----:B------:R-:W-:-:S04]  /*135e0*/  SHF.L.U32 R2, R13, 0x1f, RZ ;  /* 0x0000001f0d027819 */ /* 0x000fc800000006ff */
[----:B------:R-:W1:Y:S02]  /*135f0*/  SYNCS.PHASECHK.TRANS64.TRYWAIT P2, [R3+URZ+0x36840], R2 ;  /* 0x03684002030075a7 */ /* 0x000e64000804017f */
[----:B-1----:R-:W-:Y:S05]  /*13600*/  @!P2 BRA `(.L_x_4782) ;  /* 0x000000200028a947 */ /* 0x002fea0003800000 */
.L_x_4827:
        /* <DEDUP_REMOVED lines=11> */
.L_x_4783:
        /* <DEDUP_REMOVED lines=11> */
[----:B------:R-:W-:Y:S01]  /*13770*/  VIADD R3, R18, 0x36800 ;  /* 0x0003680012037836 */ /* 0x000fe20000000000 */
[----:B------:R-:W-:Y:S01]  /*13780*/  UMOV UR16, 0x40 ;  /* 0x0000004000107882 */ /* 0x000fe20000000000 */
[----:B------:R-:W-:Y:S01]  /*13790*/  UMOV UR17, 0x80 ;  /* 0x0000008000117882 */ /* 0x000fe20000000000 */
[----:B------:R-:W-:Y:S01]  /*137a0*/  UIADD3 UR9, UR9, 0x36830, URZ ;  /* 0x0003683009097890 */ /* 0x000fe2000fffe03f */
[----:B------:R-:W-:Y:S01]  /*137b0*/  SHF.L.U32 R2, R17, 0x1f, RZ ;  /* 0x0000001f11027819 */ /* 0x000fe200000006ff */
[----:B------:R-:W-:Y:S01]  /*137c0*/  UIMAD UR11, UR11, 0x70, URZ ;  /* 0x000000700b0b78a4 */ /* 0x000fe2000f8e023f */
[----:B------:R-:W-:Y:S01]  /*137d0*/  LEA R3, R16, R3, 0x3 ;  /* 0x0000000310037211 */ /* 0x000fe200078e18ff */
[----:B------:R-:W-:-:S02]  /*137e0*/  UIADD3 UR8, UR14, 0x21400, URZ ;  /* 0x000214000e087890 */ /* 0x000fc4000fffe03f */
        /* <DEDUP_REMOVED lines=11> */
.L_x_4828:
[----:B------:R-:W-:Y:S05]  /*138a0*/  @P3 BRA `(.L_x_4785) ;  /* 0x0000000000203947 */ /* 0x000fea0003800000 */
[----:B------:R-:W2:Y:S01]  /*138b0*/  S2R R9, SR_TID.X ;  /* 0x0000000000097919 */ /* 0x000ea20000002100 */
[----:B-1----:R-:W-:Y:S01]  /*138c0*/  IMAD R2, R16, 0x8, R18 ;  /* 0x0000000810027824 */ /* 0x002fe200078e0212 */
[----:B------:R-:W-:-:S04]  /*138d0*/  MOV R3, 0xa800 ;  /* 0x0000a80000037802 */ /* 0x000fc80000000f00 */
[----:B------:R3:W-:Y:S01]  /*138e0*/  SYNCS.ARRIVE.TRANS64 RZ, [R2+URZ+0x36850], R3 ;  /* 0x0368500302ff79a7 */ /* 0x0007e2000800003f */
[----:B--2---:R-:W-:-:S04]  /*138f0*/  LOP3.LUT R9, R9, 0x1f, RZ, 0xc0, !PT ;  /* 0x0000001f09097812 */ /* 0x004fc800078ec0ff */
[----:B------:R-:W-:-:S13]  /*13900*/  ISETP.NE.AND P2, PT, R9, RZ, PT ;  /* 0x000000ff0900720c */ /* 0x000fda0003f45270 */
[----:B---3--:R-:W-:Y:S05]  /*13910*/  @!P2 BRA `(.L_x_4785) ;  /* 0x000000000004a947 */ /* 0x008fea0003800000 */
[----:B------:R-:W-:Y:S01]  /*13920*/  BPT.TRAP 0x1 ;  /* 0x000000040000795c */ /* 0x000fe20000300000 */
.L_x_4785:
[--C-:B-1----:R-:W-:Y:S01]  /*13930*/  IMAD R2, R16, 0x8, R18.reuse ;  /* 0x0000000810027824 */ /* 0x102fe200078e0212 */
[----:B------:R-:W-:Y:S01]  /*13940*/  R2UR UR11, R5 ;  /* 0x00000000050b72ca */ /* 0x000fe200000e0000 */
[----:B------:R-:W-:Y:S01]  /*13950*/  UIADD3 UR4, UP0, UR38, 0x470, URZ ;  /* 0x0000047026047890 */ /* 0x000fe2000ff1e03f */
[----:B------:R-:W-:Y:S01]  /*13960*/  R2UR UR13, R6 ;  /* 0x00000000060d72ca */ /* 0x000fe200000e0000 */
[----:B------:R-:W-:Y:S01]  /*13970*/  UMOV UR10, URZ ;  /* 0x0000003f000a7c82 */ /* 0x000fe20008000000 */
[----:B------:R-:W-:Y:S01]  /*13980*/  R2UR UR9, R2 ;  /* 0x00000000020972ca */ /* 0x000fe200000e0000 */
[----:B------:R-:W-:Y:S01]  /*13990*/  IMAD R2, R16, 0xa800, R18 ;  /* 0x0000a80010027824 */ /* 0x000fe200078e0212 */
[----:B------:R-:W-:Y:S01]  /*139a0*/  R2UR UR12, R4 ;  /* 0x00000000040c72ca */ /* 0x000fe200000e0000 */
[----:B------:R-:W-:Y:S01]  /*139b0*/  UIADD3.X UR5, URZ, UR39, URZ, UP0, !UPT ;  /* 0x000000273f057290 */ /* 0x000fe200087fe43f */
[----:B------:R-:W-:Y:S01]  /*139c0*/  MOV R6, R8 ;  /* 0x0000000800067202 */ /* 0x000fe20000000f00 */
[----:B------:R-:W-:Y:S01]  /*139d0*/  UMOV UR6, 0x0 ;  /* 0x0000000000067882 */ /* 0x000fe20000000000 */
[----:B------:R-:W-:Y:S01]  /*139e0*/  R2UR UR15, R2 ;  /* 0x00000000020f72ca */ /* 0x000fe200000e0000 */
[----:B------:R-:W-:Y:S01]  /*139f0*/  UMOV UR7, 0x14f00000 ;  /* 0x14f0000000077882 */ /* 0x000fe20000000000 */
[----:B------:R-:W-:Y:S01]  /*13a00*/  UMOV UR16, 0x40 ;  /* 0x0000004000107882 */ /* 0x000fe20000000000 */
[----:B------:R-:W-:Y:S01]  /*13a10*/  UIMAD UR11, UR11, 0x70, URZ ;  /* 0x000000700b0b78a4 */ /* 0x000fe2000f8e023f */
[----:B------:R-:W-:-:S03]  /*13a20*/  IMAD.MOV.U32 R5, RZ, RZ, R7 ;  /* 0x000000ffff057224 */ /* 0x000fc600078e0007 */
        /* <DEDUP_REMOVED lines=13> */
.L_x_4780:
[----:B------:R-:W-:Y:S05]  /*13b00*/  BSYNC B0 ;  /* 0x0000000000007941 */ /* 0x000fea0003800000 */
.L_x_4779:
[----:B------:R-:W-:Y:S01]  /*13b10*/  IADD3 R7, R19, -0x3, RZ ;  /* 0xfffffffd13077810 */ /* 0x000fe20007ffe0ff */
[----:B------:R-:W-:Y:S01]  /*13b20*/  IMAD.MOV.U32 R16, RZ, RZ, R11 ;  /* 0x000000ffff107224 */ /* 0x000fe200078e000b */
[----:B------:R-:W-:-:S07]  /*13b30*/  MOV R17, R13 ;  /* 0x0000000d00117202 */ /* 0x000fce0000000f00 */
.L_x_4778:
[----:B------:R-:W-:Y:S01]  /*13b40*/  ISETP.NE.AND P2, PT, R10, RZ, PT ;  /* 0x000000ff0a00720c */ /* 0x000fe20003f45270 */
[----:B------:R-:W-:-:S12]  /*13b50*/  BSSY B0, `(.L_x_4777) ;  /* 0x00000e4000007945 */ /* 0x000fd80003800000 */
[----:B------:R-:W-:Y:S05]  /*13b60*/  @!P2 BRA `(.L_x_4786) ;  /* 0x0000000c0088a947 */ /* 0x000fea0003800000 */
[----:B------:R-:W-:-:S07]  /*13b70*/  IMAD.MOV.U32 R8, RZ, RZ, R6 ;  /* 0x000000ffff087224 */ /* 0x000fce00078e0006 */
.L_x_4801:
        /* <DEDUP_REMOVED lines=17> */
[----:B------:R-:W-:-:S03]  /*13c90*/  IMAD R14, R12, UR36, RZ ;  /* 0x000000240c0e7c24 */ /* 0x000fc6000f8e02ff */
[--C-:B------:R-:W-:Y:S01]  /*13ca0*/  SHF.R.S32.HI R3, RZ, 0x1f, R2.reuse ;  /* 0x0000001fff037819 */ /* 0x100fe20000011402 */
[----:B------:R-:W-:Y:S02]  /*13cb0*/  IMAD.MOV R13, RZ, RZ, -R2 ;  /* 0x000000ffff0d7224 */ /* 0x000fe400078e0a02 */
[----:B------:R-:W-:Y:S02]  /*13cc0*/  IMAD R14, R0, UR37, R14 ;  /* 0x00000025000e7c24 */ /* 0x000fe4000f8e020e */
[----:B------:R-:W-:Y:S02]  /*13cd0*/  IMAD R13, R8, R13, R7 ;  /* 0x0000000d080d7224 */ /* 0x000fe400078e0207 */
[----:B------:R-:W1:Y:S01]  /*13ce0*/  LDC.64 R8, c[0x0][0x3f8] ;  /* 0x0000fe00ff087b82 */ /* 0x000e620000000a00 */
[----:B------:R-:W-:-:S05]  /*13cf0*/  IMAD.WIDE.U32 R2, R0, UR36, R2 ;  /* 0x0000002400027c25 */ /* 0x000fca000f8e0002 */
[----:B------:R-:W-:Y:S02]  /*13d00*/  IADD3 R14, R14, R3, RZ ;  /* 0x000000030e0e7210 */ /* 0x000fe40007ffe0ff */
[----:B-1----:R-:W-:-:S04]  /*13d10*/  LEA R8, P2, R2, R8, 0x2 ;  /* 0x0000000802087211 */ /* 0x002fc800078410ff */
[----:B------:R-:W-:-:S05]  /*13d20*/  LEA.HI.X R9, R2, R9, R14, 0x2, P2 ;  /* 0x0000000902097211 */ /* 0x000fca00010f140e */
[----:B------:R1:W5:Y:S04]  /*13d30*/  LDG.E R8, desc[UR4][R8.64] ;  /* 0x0000000408087981 */ /* 0x000368000c1e1900 */
.L_x_4789:
[----:B------:R-:W-:Y:S01]  /*13d40*/  IMAD R2, R10, 0x8, R18 ;  /* 0x000000080a027824 */ /* 0x000fe200078e0212 */
[----:B------:R-:W-:-:S04]  /*13d50*/  SHF.L.U32 R3, R11, 0x1f, RZ ;  /* 0x0000001f0b037819 */ /* 0x000fc800000006ff */
[----:B------:R-:W2:Y:S02]  /*13d60*/  SYNCS.PHASECHK.TRANS64.TRYWAIT P2, [R2+URZ+0x36840], R3 ;  /* 0x03684003020075a7 */ /* 0x000ea4000804017f */
[----:B--2---:R-:W-:Y:S05]  /*13d70*/  @!P2 BRA `(.L_x_4790) ;  /* 0x000000180074a947 */ /* 0x004fea0003800000 */
.L_x_4829:
        /* <DEDUP_REMOVED lines=11> */
.L_x_4791:
[----:B------:R-:W-:Y:S01]  /*13e30*/  R2UR UR9, R2 ;  /* 0x00000000020972ca */ /* 0x000fe200000e0000 */
[----:B--2---:R-:W-:Y:S01]  /*13e40*/  IMAD R2, R10, 0xa800, R18 ;  /* 0x0000a8000a027824 */ /* 0x004fe200078e0212 */
[----:B------:R-:W-:Y:S01]  /*13e50*/  R2UR UR11, R13 ;  /* 0x000000000d0b72ca */ /* 0x000fe200000e0000 */
        /* <DEDUP_REMOVED lines=8> */
[----:B------:R-:W-:Y:S01]  /*13ee0*/  VIADD R3, R18, 0x36800 ;  /* 0x0003680012037836 */ /* 0x000fe20000000000 */
[----:B------:R-:W-:Y:S01]  /*13ef0*/  UMOV UR16, 0x40 ;  /* 0x0000004000107882 */ /* 0x000fe20000000000 */
[----:B------:R-:W-:Y:S01]  /*13f00*/  UIADD3 UR9, UR9, 0x36830, URZ ;  /* 0x0003683009097890 */ /* 0x000fe2000fffe03f */
[----:B------:R-:W-:Y:S01]  /*13f10*/  SHF.L.U32 R17, R17, 0x1f, RZ ;  /* 0x0000001f11117819 */ /* 0x000fe200000006ff */
[----:B------:R-:W-:Y:S01]  /*13f20*/  UIMAD UR11, UR11, 0x70, URZ ;  /* 0x000000700b0b78a4 */ /* 0x000fe2000f8e023f */
[----:B------:R-:W-:Y:S01]  /*13f30*/  LEA R2, R16, R3, 0x3 ;  /* 0x0000000310027211 */ /* 0x000fe200078e18ff */
[----:B------:R-:W-:-:S02]  /*13f40*/  UMOV UR17, 0x80 ;  /* 0x0000008000117882 */ /* 0x000fc40000000000 */
        /* <DEDUP_REMOVED lines=12> */
.L_x_4830:
        /* <DEDUP_REMOVED lines=8> */
.L_x_4793:
        /* <DEDUP_REMOVED lines=14> */
[----:B------:R-:W-:-:S02]  /*14170*/  UIMAD UR11, UR11, 0x70, URZ ;  /* 0x000000700b0b78a4 */ /* 0x000fc4000f8e023f */
        /* <DEDUP_REMOVED lines=14> */
.L_x_4788:
[----:B------:R-:W-:Y:S05]  /*14260*/  BSYNC B1 ;  /* 0x0000000000017941 */ /* 0x000fea0003800000 */
.L_x_4787:
        /* <DEDUP_REMOVED lines=27> */
.L_x_4796:
[----:B------:R-:W-:Y:S01]  /*14420*/  IMAD R2, R16, 0x8, R18 ;  /* 0x0000000810027824 */ /* 0x000fe200078e0212 */
[----:B------:R-:W-:-:S04]  /*14430*/  SHF.L.U32 R3, R17, 0x1f, RZ ;  /* 0x0000001f11037819 */ /* 0x000fc800000006ff */
[----:B------:R-:W2:Y:S02]  /*14440*/  SYNCS.PHASECHK.TRANS64.TRYWAIT P2, [R2+URZ+0x36840], R3 ;  /* 0x03684003020075a7 */ /* 0x000ea4000804017f */
[----:B--2---:R-:W-:Y:S05]  /*14450*/  @!P2 BRA `(.L_x_4797) ;  /* 0x0000001000e4a947 */ /* 0x004fea0003800000 */
.L_x_4831:
        /* <DEDUP_REMOVED lines=11> */
.L_x_4798:
[----:B--2---:R-:W-:Y:S01]  /*14510*/  VIADD R3, R18, 0x36800 ;  /* 0x0003680012037836 */ /* 0x004fe20000000000 */
[----:B------:R-:W-:Y:S01]  /*14520*/  R2UR UR11, R13 ;  /* 0x000000000d0b72ca */ /* 0x000fe200000e0000 */
[----:B------:R-:W-:Y:S01]  /*14530*/  UIADD3 UR4, UP0, UR38, 0x370, URZ ;  /* 0x0000037026047890 */ /* 0x000fe2000ff1e03f */
[----:B------:R-:W-:Y:S01]  /*14540*/  R2UR UR12, R4 ;  /* 0x00000000040c72ca */ /* 0x000fe200000e0000 */
[----:B------:R-:W-:Y:S01]  /*14550*/  UMOV UR10, URZ ;  /* 0x0000003f000a7c82 */ /* 0x000fe20008000000 */
[----:B------:R-:W-:Y:S01]  /*14560*/  LEA R2, R16, R3, 0x3 ;  /* 0x0000000310027211 */ /* 0x000fe200078e18ff */
[----:B------:R-:W-:Y:S01]  /*14570*/  UIADD3.X UR5, URZ, UR39, URZ, UP0, !UPT ;  /* 0x000000273f057290 */ /* 0x000fe200087fe43f */
[----:B-----5:R-:W-:Y:S01]  /*14580*/  R2UR UR13, R8 ;  /* 0x00000000080d72ca */ /* 0x020fe200000e0000 */
[----:B------:R-:W-:Y:S01]  /*14590*/  UMOV UR6, 0x0 ;  /* 0x0000000000067882 */ /* 0x000fe20000000000 */
[----:B------:R-:W-:Y:S01]  /*145a0*/  R2UR UR9, R2 ;  /* 0x00000000020972ca */ /* 0x000fe200000e0000 */
[----:B------:R-:W-:Y:S01]  /*145b0*/  IMAD R2, R16, 0xa800, R18 ;  /* 0x0000a80010027824 */ /* 0x000fe200078e0212 */
[----:B------:R-:W-:Y:S01]  /*145c0*/  UMOV UR7, 0x14f00000 ;  /* 0x14f0000000077882 */ /* 0x000fe20000000000 */
[----:B------:R-:W-:Y:S01]  /*145d0*/  UMOV UR17, 0x40 ;  /* 0x0000004000117882 */ /* 0x000fe20000000000 */
[----:B------:R-:W-:Y:S01]  /*145e0*/  UMOV UR18, 0x80 ;  /* 0x0000008000127882 */ /* 0x000fe20000000000 */
[----:B------:R-:W-:Y:S01]  /*145f0*/  UIMAD UR11, UR11, 0x70, URZ ;  /* 0x000000700b0b78a4 */ /* 0x000fe2000f8e023f */
[----:B------:R-:W-:Y:S01]  /*14600*/  R2UR UR8, R2 ;  /* 0x00000000020872ca */ /* 0x000fe200000e0000 */
[----:B------:R-:W-:Y:S01]  /*14610*/  IMAD R2, R10, 0x8, R3 ;  /* 0x000000080a027824 */ /* 0x000fe200078e0203 */
        /* <DEDUP_REMOVED lines=15> */
.L_x_4832:
        /* <DEDUP_REMOVED lines=8> */
.L_x_4800:
        /* <DEDUP_REMOVED lines=14> */
[----:B------:R-:W-:-:S02]  /*14870*/  UIMAD UR11, UR11, 0x70, URZ ;  /* 0x000000700b0b78a4 */ /* 0x000fc4000f8e023f */
        /* <DEDUP_REMOVED lines=13> */
.L_x_4795:
[----:B------:R-:W-:Y:S05]  /*14950*/  BSYNC B1 ;  /* 0x0000000000017941 */ /* 0x000fea0003800000 */
.L_x_4794:
[C---:B------:R-:W-:Y:S01]  /*14960*/  ISETP.GT.AND P2, PT, R7.reuse, 0x1, PT ;  /* 0x000000010700780c */ /* 0x040fe20003f44270 */
[----:B------:R-:W-:-:S12]  /*14970*/  VIADD R7, R7, 0xfffffffe ;  /* 0xfffffffe07077836 */ /* 0x000fd80000000000 */
[----:B------:R-:W-:Y:S05]  /*14980*/  @P2 BRA `(.L_x_4801) ;  /* 0xfffffff0007c2947 */ /* 0x000fea000383ffff */
.L_x_4786:
[----:B------:R-:W-:Y:S05]  /*14990*/  BSYNC B0 ;  /* 0x0000000000007941 */ /* 0x000fea0003800000 */
.L_x_4777:
        /* <DEDUP_REMOVED lines=14> */
[----:B-1----:R-:W-:-:S05]  /*14a80*/  IADD3 R0, R0, UR44, R9 ;  /* 0x0000002c00007c10 */ /* 0x002fca000fffe009 */
[----:B------:R2:W-:Y:S02]  /*14a90*/  STL [R1], R0 ;  /* 0x0000000001007387 */ /* 0x0005e40000100800 */
.L_x_4803:
[----:B------:R-:W-:Y:S05]  /*14aa0*/  BSYNC B0 ;  /* 0x0000000000007941 */ /* 0x000fea0003800000 */
.L_x_4802:
[----:B------:R-:W-:Y:S04]  /*14ab0*/  BSSY B0, `(.L_x_4804) ;  /* 0x000002c000007945 */ /* 0x000fe80003800000 */
[----:B------:R-:W-:Y:S05]  /*14ac0*/  @!P6 BRA `(.L_x_4805) ;  /* 0x0000000000a8e947 */ /* 0x000fea0003800000 */
[----:B--2---:R-:W1:Y:S01]  /*14ad0*/  S2R R0, SR_TID.X ;  /* 0x0000000000007919 */ /* 0x004e620000002100 */
[----:B------:R-:W-:Y:S02]  /*14ae0*/  LEA R3, R16, R18, 0x3 ;  /* 0x0000001210037211 */ /* 0x000fe400078e18ff */
[----:B-1----:R-:W-:Y:S02]  /*14af0*/  LOP3.LUT R2, R0, 0x7f, RZ, 0xc0, !PT ;  /* 0x0000007f00027812 */ /* 0x002fe400078ec0ff */
[----:B------:R-:W-:Y:S02]  /*14b00*/  SHF.L.U32 R0, R17, 0x1f, RZ ;  /* 0x0000001f11007819 */ /* 0x000fe400000006ff */
[----:B------:R-:W-:Y:S02]  /*14b10*/  ISETP.NE.AND P1, PT, R2, RZ, PT ;  /* 0x000000ff0200720c */ /* 0x000fe40003f25270 */
[----:B------:R-:W1:Y:S02]  /*14b20*/  SYNCS.PHASECHK.TRANS64.TRYWAIT P0, [R3+URZ+0x36860], R0 ;  /* 0x03686000030075a7 */ /* 0x000e64000800017f */
[----:B-1----:R-:W-:Y:S09]  /*14b30*/  @!P0 BRA `(.L_x_4806) ;  /* 0x0000000c00548947 */ /* 0x002ff20003800000 */
.L_x_4833:
        /* <DEDUP_REMOVED lines=8> */
.L_x_4807:
        /* <DEDUP_REMOVED lines=26> */
[----:B---3--:R-:W-:Y:S01]  /*14d60*/  NOP ;  /* 0x0000000000007918 */ /* 0x008fe20000000000 */
.L_x_4805:
[----:B------:R-:W-:Y:S05]  /*14d70*/  BSYNC B0 ;  /* 0x0000000000007941 */ /* 0x000fea0003800000 */
.L_x_4804:
[----:B------:R3:W5:Y:S01]  /*14d80*/  LDL.LU R13, [R1] ;  /* 0x00000000010d7983 */ /* 0x0007620000300800 */
[----:B------:R-:W-:-:S04]  /*14d90*/  IADD3 R16, R16, 0x1, RZ ;  /* 0x0000000110107810 */ /* 0x000fc80007ffe0ff */
[----:B------:R-:W-:-:S04]  /*14da0*/  ISETP.NE.AND P0, PT, R16, 0x2, PT ;  /* 0x000000021000780c */ /* 0x000fc80003f05270 */
[----:B-12---:R-:W-:Y:S02]  /*14db0*/  SEL R0, RZ, 0x1, P0 ;  /* 0x00000001ff007807 */ /* 0x006fe40000000000 */
[----:B------:R-:W-:Y:S02]  /*14dc0*/  SEL R16, R16, RZ, P0 ;  /* 0x000000ff10107207 */ /* 0x000fe40000000000 */
[----:B---3--:R-:W-:-:S07]  /*14dd0*/  LOP3.LUT R17, R17, R0, RZ, 0x3c, !PT ;  /* 0x0000000011117212 */ /* 0x008fce00078e3cff */
.L_x_4766:
[----:B------:R-:W-:Y:S05]  /*14de0*/  BSYNC B6 ;  /* 0x0000000000067941 */ /* 0x000fea0003800000 */
.L_x_4764:
[----:B------:R-:W-:-:S03]  /*14df0*/  UMOV UR4, 0xffffffff ;  /* 0xffffffff00047882 */ /* 0x000fc60000000000 */
[----:B------:R-:W-:Y:S05]  /*14e00*/  BRA.DIV UR4, `(.L_x_4808) ;  /* 0x0000000a04b47947 */ /* 0x000fea000b800000 */
[----:B-----5:R1:W2:Y:S02]  /*14e10*/  SHFL.IDX PT, R14, R13, RZ, 0x1f ;  /* 0x00001fff0d0e7589 */ /* 0x0202a400000e0000 */
.L_x_4836:
[----:B------:R-:W3:Y:S01]  /*14e20*/  S2R R0, SR_TID.X ;  /* 0x0000000000007919 */ /* 0x000ee20000002100 */
[----:B------:R-:W-:Y:S05]  /*14e30*/  WARPSYNC.ALL ;  /* 0x0000000000007948 */ /* 0x000fea0003800000 */
[----:B------:R-:W-:Y:S01]  /*14e40*/  BAR.SYNC.DEFER_BLOCKING 0x4, 0x120 ;  /* 0x0104800000007b1d */ /* 0x000fe20000010000 */
[----:B--2---:R-:W-:-:S05]  /*14e50*/  IMAD.MOV.U32 R2, RZ, RZ, R14 ;  /* 0x000000ffff027224 */ /* 0x004fca00078e000e */
[----:B------:R-:W-:Y:S01]  /*14e60*/  ULDC UR4, c[0x0][0xda8] ;  /* 0x00036a0000047ab9 */ /* 0x000fe20000000800 */
[----:B------:R2:W-:Y:S01]  /*14e70*/  STL [R1], R2 ;  /* 0x0000000201007387 */ /* 0x0005e20000100800 */
[----:B---3--:R-:W-:-:S04]  /*14e80*/  LOP3.LUT R0, R0, 0x1f, RZ, 0xc0, !PT ;  /* 0x0000001f00007812 */ /* 0x008fc800078ec0ff */
[----:B------:R-:W-:-:S13]  /*14e90*/  ISETP.NE.AND P0, PT, R0, RZ, PT ;  /* 0x000000ff0000720c */ /* 0x000fda0003f05270 */
[----:B------:R-:W3:Y:S01]  /*14ea0*/  @!P0 S2R R3, SR_CgaCtaId ;  /* 0x0000000000038919 */ /* 0x000ee20000008800 */
[----:B------:R-:W-:-:S04]  /*14eb0*/  @!P0 MOV R0, 0x400 ;  /* 0x0000040000008802 */ /* 0x000fc80000000f00 */
[----:B---3--:R-:W-:-:S05]  /*14ec0*/  @!P0 LEA R0, R3, R0, 0x18 ;  /* 0x0000000003008211 */ /* 0x008fca00078ec0ff */
[----:B------:R2:W-:Y:S01]  /*14ed0*/  @!P0 STS [R0+0x368d0], R13 ;  /* 0x0368d00d00008388 */ /* 0x0005e20000000800 */
[----:B------:R-:W-:Y:S06]  /*14ee0*/  BAR.ARV 0x5, 0x120 ;  /* 0x0144800000007b1d */ /* 0x000fec0000002000 */
[----:B------:R-:W-:-:S13]  /*14ef0*/  ISETP.GE.AND P0, PT, R2, UR4, PT ;  /* 0x0000000402007c0c */ /* 0x000fda000bf06270 */
[----:B--2---:R-:W-:Y:S05]  /*14f00*/  @!P0 BRA `(.L_x_4809) ;  /* 0xffffffd000848947 */ /* 0x004fea000383ffff */
.L_x_4761:
[----:B------:R-:W2:Y:S01]  /*14f10*/  LDL.LU R0, [R1+0x4] ;  /* 0x0000040001007983 */ /* 0x000ea20000300800 */
[----:B------:R-:W3:Y:S01]  /*14f20*/  S2R R5, SR_CgaCtaId ;  /* 0x0000000000057919 */ /* 0x000ee20000008800 */
[----:B--2---:R-:W-:-:S04]  /*14f30*/  IADD3 R0, R0, 0x1, RZ ;  /* 0x0000000100007810 */ /* 0x004fc80007ffe0ff */
[----:B------:R-:W-:-:S04]  /*14f40*/  LEA.HI R2, R0, R0, RZ, 0x1 ;  /* 0x0000000000027211 */ /* 0x000fc800078f08ff */
[----:B------:R-:W-:Y:S02]  /*14f50*/  LOP3.LUT R3, R2, 0xfffffffe, RZ, 0xc0, !PT ;  /* 0xfffffffe02037812 */ /* 0x000fe400078ec0ff */
[----:B------:R-:W-:-:S03]  /*14f60*/  MOV R2, 0x400 ;  /* 0x0000040000027802 */ /* 0x000fc60000000f00 */
[----:B------:R-:W-:Y:S01]  /*14f70*/  IMAD.IADD R0, R0, 0x1, -R3 ;  /* 0x0000000100007824 */ /* 0x000fe200078e0a03 */
[----:B---3--:R-:W-:-:S04]  /*14f80*/  LEA R7, R5, R2, 0x18 ;  /* 0x0000000205077211 */ /* 0x008fc800078ec0ff */
[----:B------:R-:W-:-:S04]  /*14f90*/  SHF.L.U32 R0, R0, 0x1f, RZ ;  /* 0x0000001f00007819 */ /* 0x000fc800000006ff */
[----:B------:R-:W2:Y:S02]  /*14fa0*/  SYNCS.PHASECHK.TRANS64.TRYWAIT P0, [R7+URZ+0x36820], R0 ;  /* 0x03682000070075a7 */ /* 0x000ea4000800017f */
[----:B--2---:R-:W-:Y:S05]  /*14fb0*/  @!P0 BRA `(.L_x_4810) ;  /* 0x00000008006c8947 */ /* 0x004fea0003800000 */
.L_x_4837:
        /* <DEDUP_REMOVED lines=9> */
[----:B------:R-:W2:Y:S02]  /*15050*/  LDL.LU R2, [R1+0x8] ;  /* 0x0000080001027983 */ /* 0x000ea40000300800 */
[----:B--2---:R-:W-:-:S04]  /*15060*/  LOP3.LUT R0, R2, 0x2, RZ, 0xfc, !PT ;  /* 0x0000000202007812 */ /* 0x004fc800078efcff */
[----:B------:R-:W-:-:S13]  /*15070*/  ISETP.NE.AND P2, PT, R0, 0x3, PT ;  /* 0x000000030000780c */ /* 0x000fda0003f45270 */
[----:B------:R-:W-:Y:S05]  /*15080*/  @!P2 BRA `(.L_x_4813) ;  /* 0x000000000004a947 */ /* 0x000fea0003800000 */
[----:B------:R-:W-:Y:S01]  /*15090*/  BPT.TRAP 0x1 ;  /* 0x000000040000795c */ /* 0x000fe20000300000 */
.L_x_4813:
[----:B------:R-:W-:Y:S02]  /*150a0*/  IADD3 R3, R7, 0x36840, RZ ;  /* 0x0003684007037810 */ /* 0x000fe40007ffe0ff */
[----:B------:R-:W-:Y:S02]  /*150b0*/  SHF.L.U32 R4, R17, 0x1f, RZ ;  /* 0x0000001f11047819 */ /* 0x000fe400000006ff */
[C---:B------:R-:W-:Y:S01]  /*150c0*/  IADD3 R0, R16.reuse, 0x1, RZ ;  /* 0x0000000110007810 */ /* 0x040fe20007ffe0ff */
        /* <DEDUP_REMOVED lines=9> */
.L_x_4838:
[----:B------:R-:W3:Y:S02]  /*15160*/  SYNCS.PHASECHK.TRANS64.TRYWAIT P0, [R3+URZ], R0 ;  /* 0x00000000030075a7 */ /* 0x000ee4000800017f */
[----:B---3--:R-:W-:Y:S05]  /*15170*/  @!P0 BRA `(.L_x_4815) ;  /* 0x0000000800248947 */ /* 0x008fea0003800000 */
.L_x_4839:
[----:B------:R-:W-:Y:S05]  /*15180*/  @!P2 BRA `(.L_x_4816) ;  /* 0x000000000004a947 */ /* 0x000fea0003800000 */
[----:B------:R-:W-:Y:S01]  /*15190*/  BPT.TRAP 0x1 ;  /* 0x000000040000795c */ /* 0x000fe20000300000 */
.L_x_4816:
[----:B---3--:R-:W-:-:S05]  /*151a0*/  IADD3 R3, R7, 0x36860, RZ ;  /* 0x0003686007037810 */ /* 0x008fca0007ffe0ff */
[----:B--2---:R-:W-:-:S04]  /*151b0*/  IMAD R5, R16, 0x8, R3 ;  /* 0x0000000810057824 */ /* 0x004fc800078e0203 */
[----:B------:R-:W2:Y:S02]  /*151c0*/  SYNCS.PHASECHK.TRANS64.TRYWAIT P0, [R5+URZ], R4 ;  /* 0x00000004050075a7 */ /* 0x000ea4000800017f */
[----:B--2---:R-:W-:Y:S05]  /*151d0*/  @!P0 BRA `(.L_x_4817) ;  /* 0x0000000800208947 */ /* 0x004fea0003800000 */
.L_x_4840:
[----:B------:R-:W-:-:S07]  /*151e0*/  LEA R3, R2, R3, 0x3 ;  /* 0x0000000302037211 */ /* 0x000fce00078e18ff */
.L_x_4818:
[----:B---3--:R3:W4:Y:S02]  /*151f0*/  SYNCS.PHASECHK.TRANS64.TRYWAIT P0, [R3+URZ], R0 ;  /* 0x00000000030075a7 */ /* 0x008724000800017f */
[----:B----4-:R-:W-:Y:S05]  /*15200*/  @!P0 NANOSLEEP.SYNCS 0x989680 ;  /* 0x009896800000895d */ /* 0x010fea0003900000 */
[----:B------:R-:W4:Y:S02]  /*15210*/  @!P0 SYNCS.PHASECHK.TRANS64 P0, [R3+URZ], R0 ;  /* 0x00000000030085a7 */ /* 0x000f24000800007f */
[----:B----4-:R-:W-:Y:S05]  /*15220*/  @!P0 BRA `(.L_x_4818) ;  /* 0xfffffffc00f08947 */ /* 0x010fea000383ffff */
.L_x_4812:
[----:B------:R-:W-:Y:S05]  /*15230*/  BSYNC B0 ;  /* 0x0000000000007941 */ /* 0x000fea0003800000 */
.L_x_4811:
[----:B------:R-:W-:Y:S05]  /*15240*/  EXIT ;  /* 0x000000000000794d */ /* 0x000fea0003800000 */
.L_x_4718:
[----:B-1----:R-:W-:-:S04]  /*15250*/  IMAD.U32 R3, RZ, RZ, UR61 ;  /* 0x0000003dff037e24 */ /* 0x002fc8000f8e00ff */
[----:B------:R1:W2:Y:S03]  /*15260*/  SYNCS.PHASECHK.TRANS64.TRYWAIT P1, [R3+URZ+0x36800], R0 ;  /* 0x03680000030075a7 */ /* 0x0002a6000802017f */
[----:B--2---:R-:W-:Y:S05]  /*15270*/  @!P1 NANOSLEEP.SYNCS 0x989680 ;  /* 0x009896800000995d */ /* 0x004fea0003900000 */
[----:B------:R-:W2:Y:S02]  /*15280*/  @!P1 SYNCS.PHASECHK.TRANS64 P1, [R3+URZ+0x36800], R0 ;  /* 0x03680000030095a7 */ /* 0x000ea4000802007f */
[----:B--2---:R-:W-:Y:S05]  /*15290*/  @!P1 BRA `(.L_x_4718) ;  /* 0xfffffffc00ec9947 */ /* 0x004fea000383ffff */
[----:B------:R-:W-:Y:S05]  /*152a0*/  BRA `(.L_x_4819) ;  /* 0xfffffec4002c7947 */ /* 0x000fea000383ffff */
.L_x_4722:
[----:B--2---:R2:W3:Y:S02]  /*152b0*/  SYNCS.PHASECHK.TRANS64.TRYWAIT P2, [R0+URZ+0x36830], R3 ;  /* 0x03683003000075a7 */ /* 0x0044e4000804017f */
[----:B---3--:R-:W-:Y:S05]  /*152c0*/  @!P2 NANOSLEEP.SYNCS 0x989680 ;  /* 0x009896800000a95d */ /* 0x008fea0003900000 */
[----:B------:R-:W3:Y:S02]  /*152d0*/  @!P2 SYNCS.PHASECHK.TRANS64 P2, [R0+URZ+0x36830], R3 ;  /* 0x036830030000a5a7 */ /* 0x000ee4000804007f */
[----:B---3--:R-:W-:Y:S05]  /*152e0*/  @!P2 BRA `(.L_x_4722) ;  /* 0xfffffffc00f0a947 */ /* 0x008fea000383ffff */
[----:B------:R-:W-:Y:S05]  /*152f0*/  BRA `(.L_x_4721) ;  /* 0xfffffec400587947 */ /* 0x000fea000383ffff */
.L_x_4727:
[----:B--2---:R-:W-:-:S04]  /*15300*/  MOV R9, UR60 ;  /* 0x0000003c00097c02 */ /* 0x004fc80008000f00 */
[----:B------:R2:W3:Y:S03]  /*15310*/  SYNCS.PHASECHK.TRANS64.TRYWAIT P2, [R9+URZ+0x36830], R6 ;  /* 0x03683006090075a7 */ /* 0x0004e6000804017f */
[----:B---3--:R-:W-:Y:S05]  /*15320*/  @!P2 NANOSLEEP.SYNCS 0x989680 ;  /* 0x009896800000a95d */ /* 0x008fea0003900000 */
[----:B------:R-:W3:Y:S02]  /*15330*/  @!P2 SYNCS.PHASECHK.TRANS64 P2, [R9+URZ+0x36830], R6 ;  /* 0x036830060900a5a7 */ /* 0x000ee4000804007f */
[----:B---3--:R-:W-:Y:S05]  /*15340*/  @!P2 BRA `(.L_x_4727) ;  /* 0xfffffffc00eca947 */ /* 0x008fea000383ffff */
[----:B------:R-:W-:Y:S05]  /*15350*/  BRA `(.L_x_4726) ;  /* 0xffffff1400447947 */ /* 0x000fea000383ffff */
.L_x_4731:
[----:B--2---:R-:W-:-:S04]  /*15360*/  IMAD.U32 R9, RZ, RZ, UR10 ;  /* 0x0000000aff097e24 */ /* 0x004fc8000f8e00ff */
[----:B------:R2:W4:Y:S03]  /*15370*/  SYNCS.PHASECHK.TRANS64.TRYWAIT P2, [R9+URZ+0x36850], R0 ;  /* 0x03685000090075a7 */ /* 0x000526000804017f */
[----:B----4-:R-:W-:Y:S05]  /*15380*/  @!P2 NANOSLEEP.SYNCS 0x989680 ;  /* 0x009896800000a95d */ /* 0x010fea0003900000 */
[----:B------:R-:W4:Y:S02]  /*15390*/  @!P2 SYNCS.PHASECHK.TRANS64 P2, [R9+URZ+0x36850], R0 ;  /* 0x036850000900a5a7 */ /* 0x000f24000804007f */
[----:B----4-:R-:W-:Y:S05]  /*153a0*/  @!P2 BRA `(.L_x_4731) ;  /* 0xfffffffc00eca947 */ /* 0x010fea000383ffff */
[----:B------:R-:W-:Y:S05]  /*153b0*/  BRA `(.L_x_4730) ;  /* 0xffffff3800f87947 */ /* 0x000fea000383ffff */
.L_x_4737:
[----:B--2---:R-:W-:-:S04]  /*153c0*/  MOV R9, UR6 ;  /* 0x0000000600097c02 */ /* 0x004fc80008000f00 */
[----:B------:R2:W3:Y:S03]  /*153d0*/  SYNCS.PHASECHK.TRANS64.TRYWAIT P2, [R9+URZ+0x36830], R6 ;  /* 0x03683006090075a7 */ /* 0x0004e6000804017f */
[----:B---3--:R-:W-:Y:S05]  /*153e0*/  @!P2 NANOSLEEP.SYNCS 0x989680 ;  /* 0x009896800000a95d */ /* 0x008fea0003900000 */
[----:B------:R-:W3:Y:S02]  /*153f0*/  @!P2 SYNCS.PHASECHK.TRANS64 P2, [R9+URZ+0x36830], R6 ;  /* 0x036830060900a5a7 */ /* 0x000ee4000804007f */
[----:B---3--:R-:W-:Y:S05]  /*15400*/  @!P2 BRA `(.L_x_4737) ;  /* 0xfffffffc00eca947 */ /* 0x008fea000383ffff */
[----:B------:R-:W-:Y:S05]  /*15410*/  BRA `(.L_x_4736) ;  /* 0xffffff6000347947 */ /* 0x000fea000383ffff */
.L_x_4741:
[----:B--2---:R-:W-:-:S04]  /*15420*/  IMAD.U32 R9, RZ, RZ, UR7 ;  /* 0x00000007ff097e24 */ /* 0x004fc8000f8e00ff */
[----:B------:R2:W4:Y:S03]  /*15430*/  SYNCS.PHASECHK.TRANS64.TRYWAIT P2, [R9+URZ+0x36850], R0 ;  /* 0x03685000090075a7 */ /* 0x000526000804017f */
[----:B----4-:R-:W-:Y:S05]  /*15440*/  @!P2 NANOSLEEP.SYNCS 0x989680 ;  /* 0x009896800000a95d */ /* 0x010fea0003900000 */
[----:B------:R-:W4:Y:S02]  /*15450*/  @!P2 SYNCS.PHASECHK.TRANS64 P2, [R9+URZ+0x36850], R0 ;  /* 0x036850000900a5a7 */ /* 0x000f24000804007f */
[----:B----4-:R-:W-:Y:S05]  /*15460*/  @!P2 BRA `(.L_x_4741) ;  /* 0xfffffffc00eca947 */ /* 0x010fea000383ffff */
[----:B------:R-:W-:Y:S05]  /*15470*/  BRA `(.L_x_4740) ;  /* 0xffffff8400e47947 */ /* 0x000fea000383ffff */
.L_x_4746:
[----:B--2---:R-:W-:-:S04]  /*15480*/  MOV R5, UR5 ;  /* 0x0000000500057c02 */ /* 0x004fc80008000f00 */
[----:B------:R2:W3:Y:S03]  /*15490*/  SYNCS.PHASECHK.TRANS64.TRYWAIT P0, [R5+URZ+0x36850], R0 ;  /* 0x03685000050075a7 */ /* 0x0004e6000800017f */
[----:B---3--:R-:W-:Y:S05]  /*154a0*/  @!P0 NANOSLEEP.SYNCS 0x989680 ;  /* 0x009896800000895d */ /* 0x008fea0003900000 */
[----:B------:R-:W3:Y:S02]  /*154b0*/  @!P0 SYNCS.PHASECHK.TRANS64 P0, [R5+URZ+0x36850], R0 ;  /* 0x03685000050085a7 */ /* 0x000ee4000800007f */
[----:B---3--:R-:W-:Y:S05]  /*154c0*/  @!P0 BRA `(.L_x_4746) ;  /* 0xfffffffc00ec8947 */ /* 0x008fea000383ffff */
[----:B------:R-:W-:Y:S05]  /*154d0*/  BRA `(.L_x_4745) ;  /* 0xffffffa8005c7947 */ /* 0x000fea000383ffff */
.L_x_4770:
[----:B------:R-:W1:Y:S01]  /*154e0*/  S2R R7, SR_TID.X ;  /* 0x0000000000077919 */ /* 0x000e620000002100 */
        /* <DEDUP_REMOVED lines=9> */
.L_x_4820:
[----:B------:R-:W-:Y:S05]  /*15580*/  BRA `(.L_x_4821) ;  /* 0xffffffd400c87947 */ /* 0x000fea000383ffff */
.L_x_4771:
[----:B------:R-:W-:Y:S01]  /*15590*/  BSSY B0, `(.L_x_4822) ;  /* 0x0000006000007945 */ /* 0x000fe20003800000 */
[----:B------:R-:W-:-:S07]  /*155a0*/  IMAD.MOV.U32 R15, RZ, RZ, -0x1 ;  /* 0xffffffffff0f7424 */ /* 0x000fce00078e00ff */
[----:B------:R-:W-:Y:S05]  /*155b0*/  WARPSYNC.COLLECTIVE R15, `(.L_x_4823) ;  /* 0x000000000f0c7348 */ /* 0x000fea0003c00000 */
[----:B------:R-:W-:Y:S02]  /*155c0*/  ELECT P6, UR62, PT ;  /* 0x00000000003e782f */ /* 0x000fe400038c0000 */
[----:B------:R-:W-:Y:S01]  /*155d0*/  MOV R14, UR62 ;  /* 0x0000003e000e7c02 */ /* 0x000fe20008000f00 */
[----:B------:R-:W-:Y:S10]  /*155e0*/  ENDCOLLECTIVE ;  /* 0x000000000000791b */ /* 0x000ff40003800000 */
.L_x_4823:
[----:B------:R-:W-:Y:S05]  /*155f0*/  BSYNC B0 ;  /* 0x0000000000007941 */ /* 0x000fea0003800000 */
.L_x_4822:
[----:B------:R-:W-:Y:S05]  /*15600*/  BRA `(.L_x_4824) ;  /* 0xffffffd400b87947 */ /* 0x000fea000383ffff */
.L_x_4774:
[----:B-1----:R1:W2:Y:S02]  /*15610*/  SYNCS.PHASECHK.TRANS64.TRYWAIT P2, [R8+URZ+0x36840], R7 ;  /* 0x03684007080075a7 */ /* 0x0022a4000804017f */
[----:B--2---:R-:W-:Y:S05]  /*15620*/  @!P2 NANOSLEEP.SYNCS 0x989680 ;  /* 0x009896800000a95d */ /* 0x004fea0003900000 */
[----:B------:R-:W2:Y:S02]  /*15630*/  @!P2 SYNCS.PHASECHK.TRANS64 P2, [R8+URZ+0x36840], R7 ;  /* 0x036840070800a5a7 */ /* 0x000ea4000804007f */
[----:B--2---:R-:W-:Y:S05]  /*15640*/  @!P2 BRA `(.L_x_4774) ;  /* 0xfffffffc00f0a947 */ /* 0x004fea000383ffff */
[----:B------:R-:W-:Y:S05]  /*15650*/  BRA `(.L_x_4825) ;  /* 0xffffffd800087947 */ /* 0x000fea000383ffff */
.L_x_4776:
[----:B-1----:R1:W2:Y:S02]  /*15660*/  SYNCS.PHASECHK.TRANS64.TRYWAIT P2, [R18+URZ+0x36820], R7 ;  /* 0x03682007120075a7 */ /* 0x0022a4000804017f */
[----:B--2---:R-:W-:Y:S05]  /*15670*/  @!P2 NANOSLEEP.SYNCS 0x989680 ;  /* 0x009896800000a95d */ /* 0x004fea0003900000 */
[----:B------:R-:W2:Y:S02]  /*15680*/  @!P2 SYNCS.PHASECHK.TRANS64 P2, [R18+URZ+0x36820], R7 ;  /* 0x036820071200a5a7 */ /* 0x000ea4000804007f */
[----:B--2---:R-:W-:Y:S05]  /*15690*/  @!P2 BRA `(.L_x_4776) ;  /* 0xfffffffc00f0a947 */ /* 0x004fea000383ffff */
[----:B------:R-:W-:Y:S05]  /*156a0*/  BRA `(.L_x_4826) ;  /* 0xffffffdc003c7947 */ /* 0x000fea000383ffff */
.L_x_4782:
[----:B-1----:R1:W2:Y:S02]  /*156b0*/  SYNCS.PHASECHK.TRANS64.TRYWAIT P2, [R3+URZ+0x36840], R2 ;  /* 0x03684002030075a7 */ /* 0x0022a4000804017f */
[----:B--2---:R-:W-:Y:S05]  /*156c0*/  @!P2 NANOSLEEP.SYNCS 0x989680 ;  /* 0x009896800000a95d */ /* 0x004fea0003900000 */
[----:B------:R-:W2:Y:S02]  /*156d0*/  @!P2 SYNCS.PHASECHK.TRANS64 P2, [R3+URZ+0x36840], R2 ;  /* 0x036840020300a5a7 */ /* 0x000ea4000804007f */
[----:B--2---:R-:W-:Y:S05]  /*156e0*/  @!P2 BRA `(.L_x_4782) ;  /* 0xfffffffc00f0a947 */ /* 0x004fea000383ffff */
[----:B------:R-:W-:Y:S05]  /*156f0*/  BRA `(.L_x_4827) ;  /* 0xffffffdc00c47947 */ /* 0x000fea000383ffff */
.L_x_4784:
[----:B-1----:R1:W2:Y:S02]  /*15700*/  SYNCS.PHASECHK.TRANS64.TRYWAIT P2, [R3+URZ+0x60], R2 ;  /* 0x00006002030075a7 */ /* 0x0022a4000804017f */
[----:B--2---:R-:W-:Y:S05]  /*15710*/  @!P2 NANOSLEEP.SYNCS 0x989680 ;  /* 0x009896800000a95d */ /* 0x004fea0003900000 */
[----:B------:R-:W2:Y:S02]  /*15720*/  @!P2 SYNCS.PHASECHK.TRANS64 P2, [R3+URZ+0x60], R2 ;  /* 0x000060020300a5a7 */ /* 0x000ea4000804007f */
[----:B--2---:R-:W-:Y:S05]  /*15730*/  @!P2 BRA `(.L_x_4784) ;  /* 0xfffffffc00f0a947 */ /* 0x004fea000383ffff */
[----:B------:R-:W-:Y:S05]  /*15740*/  BRA `(.L_x_4828) ;  /* 0xffffffe000547947 */ /* 0x000fea000383ffff */
.L_x_4790:
[----:B--2---:R2:W3:Y:S02]  /*15750*/  SYNCS.PHASECHK.TRANS64.TRYWAIT P2, [R2+URZ+0x36840], R3 ;  /* 0x03684003020075a7 */ /* 0x0044e4000804017f */
[----:B---3--:R-:W-:Y:S05]  /*15760*/  @!P2 NANOSLEEP.SYNCS 0x989680 ;  /* 0x009896800000a95d */ /* 0x008fea0003900000 */
[----:B------:R-:W3:Y:S02]  /*15770*/  @!P2 SYNCS.PHASECHK.TRANS64 P2, [R2+URZ+0x36840], R3 ;  /* 0x036840030200a5a7 */ /* 0x000ee4000804007f */
[----:B---3--:R-:W-:Y:S05]  /*15780*/  @!P2 BRA `(.L_x_4790) ;  /* 0xfffffffc00f0a947 */ /* 0x008fea000383ffff */
[----:B------:R-:W-:Y:S05]  /*15790*/  BRA `(.L_x_4829) ;  /* 0xffffffe400787947 */ /* 0x000fea000383ffff */
.L_x_4792:
[----:B-1----:R1:W2:Y:S02]  /*157a0*/  SYNCS.PHASECHK.TRANS64.TRYWAIT P2, [R2+URZ+0x60], R17 ;  /* 0x00006011020075a7 */ /* 0x0022a4000804017f */
[----:B--2---:R-:W-:Y:S05]  /*157b0*/  @!P2 NANOSLEEP.SYNCS 0x989680 ;  /* 0x009896800000a95d */ /* 0x004fea0003900000 */
[----:B------:R-:W2:Y:S02]  /*157c0*/  @!P2 SYNCS.PHASECHK.TRANS64 P2, [R2+URZ+0x60], R17 ;  /* 0x000060110200a5a7 */ /* 0x000ea4000804007f */
[----:B--2---:R-:W-:Y:S05]  /*157d0*/  @!P2 BRA `(.L_x_4792) ;  /* 0xfffffffc00f0a947 */ /* 0x004fea000383ffff */
[----:B------:R-:W-:Y:S05]  /*157e0*/  BRA `(.L_x_4830) ;  /* 0xffffffe800087947 */ /* 0x000fea000383ffff */
.L_x_4797:
[----:B--2---:R2:W3:Y:S02]  /*157f0*/  SYNCS.PHASECHK.TRANS64.TRYWAIT P2, [R2+URZ+0x36840], R3 ;  /* 0x03684003020075a7 */ /* 0x0044e4000804017f */
[----:B---3--:R-:W-:Y:S05]  /*15800*/  @!P2 NANOSLEEP.SYNCS 0x989680 ;  /* 0x009896800000a95d */ /* 0x008fea0003900000 */
[----:B------:R-:W3:Y:S02]  /*15810*/  @!P2 SYNCS.PHASECHK.TRANS64 P2, [R2+URZ+0x36840], R3 ;  /* 0x036840030200a5a7 */ /* 0x000ee4000804007f */
[----:B---3--:R-:W-:Y:S05]  /*15820*/  @!P2 BRA `(.L_x_4797) ;  /* 0xfffffffc00f0a947 */ /* 0x008fea000383ffff */
[----:B------:R-:W-:Y:S05]  /*15830*/  BRA `(.L_x_4831) ;  /* 0xffffffec00087947 */ /* 0x000fea000383ffff */
.L_x_4799:
[----:B-1----:R1:W2:Y:S02]  /*15840*/  SYNCS.PHASECHK.TRANS64.TRYWAIT P2, [R2+URZ+0x60], R11 ;  /* 0x0000600b020075a7 */ /* 0x0022a4000804017f */
[----:B--2---:R-:W-:Y:S05]  /*15850*/  @!P2 NANOSLEEP.SYNCS 0x989680 ;  /* 0x009896800000a95d */ /* 0x004fea0003900000 */
[----:B------:R-:W2:Y:S02]  /*15860*/  @!P2 SYNCS.PHASECHK.TRANS64 P2, [R2+URZ+0x60], R11 ;  /* 0x0000600b0200a5a7 */ /* 0x000ea4000804007f */
[----:B--2---:R-:W-:Y:S05]  /*15870*/  @!P2 BRA `(.L_x_4799) ;  /* 0xfffffffc00f0a947 */ /* 0x004fea000383ffff */
[----:B------:R-:W-:Y:S05]  /*15880*/  BRA `(.L_x_4832) ;  /* 0xffffffec00a07947 */ /* 0x000fea000383ffff */
.L_x_4806:
[----:B-1----:R1:W2:Y:S02]  /*15890*/  SYNCS.PHASECHK.TRANS64.TRYWAIT P0, [R3+URZ+0x36860], R0 ;  /* 0x03686000030075a7 */ /* 0x0022a4000800017f */
[----:B--2---:R-:W-:Y:S05]  /*158a0*/  @!P0 NANOSLEEP.SYNCS 0x989680 ;  /* 0x009896800000895d */ /* 0x004fea0003900000 */
[----:B------:R-:W2:Y:S02]  /*158b0*/  @!P0 SYNCS.PHASECHK.TRANS64 P0, [R3+URZ+0x36860], R0 ;  /* 0x03686000030085a7 */ /* 0x000ea4000800007f */
[----:B--2---:R-:W-:Y:S05]  /*158c0*/  @!P0 BRA `(.L_x_4806) ;  /* 0xfffffffc00f08947 */ /* 0x004fea000383ffff */
[----:B------:R-:W-:Y:S05]  /*158d0*/  BRA `(.L_x_4833) ;  /* 0xfffffff000987947 */ /* 0x000fea000383ffff */
.L_x_4808:
[----:B------:R-:W-:Y:S01]  /*158e0*/  BSSY B0, `(.L_x_4834) ;  /* 0x0000007000007945 */ /* 0x000fe20003800000 */
[----:B------:R-:W-:Y:S01]  /*158f0*/  MOV R12, RZ ;  /* 0x000000ff000c7202 */ /* 0x000fe20000000f00 */
[----:B------:R-:W-:Y:S01]  /*15900*/  IMAD.MOV.U32 R11, RZ, RZ, 0x1f ;  /* 0x0000001fff0b7424 */ /* 0x000fe200078e00ff */
[----:B------:R-:W-:-:S07]  /*15910*/  MOV R15, 0xffffffff ;  /* 0xffffffff000f7802 */ /* 0x000fce0000000f00 */
[----:B-----5:R-:W-:Y:S05]  /*15920*/  WARPSYNC.COLLECTIVE R15, `(.L_x_4835) ;  /* 0x000000000f087348 */ /* 0x020fea0003c00000 */
[----:B-----5:R1:W2:Y:S02]  /*15930*/  SHFL.IDX P6, R14, R13, R12, R11 ;  /* 0x0000000c0d0e7389 */ /* 0x0202a400000c000b */
[----:B-12---:R-:W-:Y:S01]  /*15940*/  ENDCOLLECTIVE ;  /* 0x000000000000791b */ /* 0x006fe20003800000 */
.L_x_4835:
[----:B------:R-:W-:Y:S05]  /*15950*/  BSYNC B0 ;  /* 0x0000000000007941 */ /* 0x000fea0003800000 */
.L_x_4834:
[----:B------:R-:W-:Y:S05]  /*15960*/  BRA `(.L_x_4836) ;  /* 0xfffffff4002c7947 */ /* 0x000fea000383ffff */
.L_x_4810:
[----:B--2---:R2:W3:Y:S02]  /*15970*/  SYNCS.PHASECHK.TRANS64.TRYWAIT P0, [R7+URZ+0x36820], R0 ;  /* 0x03682000070075a7 */ /* 0x0044e4000800017f */
[----:B---3--:R-:W-:Y:S05]  /*15980*/  @!P0 NANOSLEEP.SYNCS 0x989680 ;  /* 0x009896800000895d */ /* 0x008fea0003900000 */
[----:B------:R-:W3:Y:S02]  /*15990*/  @!P0 SYNCS.PHASECHK.TRANS64 P0, [R7+URZ+0x36820], R0 ;  /* 0x03682000070085a7 */ /* 0x000ee4000800007f */
[----:B---3--:R-:W-:Y:S05]  /*159a0*/  @!P0 BRA `(.L_x_4810) ;  /* 0xfffffffc00f08947 */ /* 0x008fea000383ffff */
[----:B------:R-:W-:Y:S05]  /*159b0*/  BRA `(.L_x_4837) ;  /* 0xfffffff400807947 */ /* 0x000fea000383ffff */
.L_x_4814:
[----:B--2---:R2:W3:Y:S02]  /*159c0*/  SYNCS.PHASECHK.TRANS64.TRYWAIT P0, [R5+URZ], R4 ;  /* 0x00000004050075a7 */ /* 0x0044e4000800017f */
[----:B---3--:R-:W-:Y:S05]  /*159d0*/  @!P0 NANOSLEEP.SYNCS 0x989680 ;  /* 0x009896800000895d */ /* 0x008fea0003900000 */
[----:B------:R-:W3:Y:S02]  /*159e0*/  @!P0 SYNCS.PHASECHK.TRANS64 P0, [R5+URZ], R4 ;  /* 0x00000004050085a7 */ /* 0x000ee4000800007f */
[----:B---3--:R-:W-:Y:S05]  /*159f0*/  @!P0 BRA `(.L_x_4814) ;  /* 0xfffffffc00f08947 */ /* 0x008fea000383ffff */
[----:B------:R-:W-:Y:S05]  /*15a00*/  BRA `(.L_x_4838) ;  /* 0xfffffff400d47947 */ /* 0x000fea000383ffff */
.L_x_4815:
[----:B---3--:R3:W4:Y:S02]  /*15a10*/  SYNCS.PHASECHK.TRANS64.TRYWAIT P0, [R3+URZ], R0 ;  /* 0x00000000030075a7 */ /* 0x008724000800017f */
[----:B----4-:R-:W-:Y:S05]  /*15a20*/  @!P0 NANOSLEEP.SYNCS 0x989680 ;  /* 0x009896800000895d */ /* 0x010fea0003900000 */
[----:B------:R-:W4:Y:S02]  /*15a30*/  @!P0 SYNCS.PHASECHK.TRANS64 P0, [R3+URZ], R0 ;  /* 0x00000000030085a7 */ /* 0x000f24000800007f */
[----:B----4-:R-:W-:Y:S05]  /*15a40*/  @!P0 BRA `(.L_x_4815) ;  /* 0xfffffffc00f08947 */ /* 0x010fea000383ffff */
[----:B------:R-:W-:Y:S05]  /*15a50*/  BRA `(.L_x_4839) ;  /* 0xfffffff400c87947 */ /* 0x000fea000383ffff */
.L_x_4817:
[----:B--2---:R2:W3:Y:S02]  /*15a60*/  SYNCS.PHASECHK.TRANS64.TRYWAIT P0, [R5+URZ], R4 ;  /* 0x00000004050075a7 */ /* 0x0044e4000800017f */
[----:B---3--:R-:W-:Y:S05]  /*15a70*/  @!P0 NANOSLEEP.SYNCS 0x989680 ;  /* 0x009896800000895d */ /* 0x008fea0003900000 */
[----:B------:R-:W3:Y:S02]  /*15a80*/  @!P0 SYNCS.PHASECHK.TRANS64 P0, [R5+URZ], R4 ;  /* 0x00000004050085a7 */ /* 0x000ee4000800007f */
[----:B---3--:R-:W-:Y:S05]  /*15a90*/  @!P0 BRA `(.L_x_4817) ;  /* 0xfffffffc00f08947 */ /* 0x008fea000383ffff */
[----:B------:R-:W-:Y:S05]  /*15aa0*/  BRA `(.L_x_4840) ;  /* 0xfffffff400cc7947 */ /* 0x000fea000383ffff */
.L_x_4841:
        /* <DEDUP_REMOVED lines=13> */
.L_x_12763:


//--------------------- .text._ZN7cutlass13device_kernelIN5flash11enable_sm90INS1_16FlashAttnFwdSm90INS1_25CollectiveMainloopFwdSm90ILi2EN4cute5tupleIJNS5_1CILi1EEES8_S8_EEENS6_IJNS7_ILi128EEENS7_ILi112EEENS7_ILi192EEEEEELi192ENS_6half_tEfNS_4arch4Sm90ELb1ELb0ELb1ELb1ELb0ELb0ELb0ELb1ELb1ELb0ELb0ELb0EEENS1_21CollectiveEpilogueFwdINS6_IJSA_SC_SB_EEES9_SE_SG_Li256ELb1ELb0ELb0ELb0EEENS1_36VarlenDynamicPersistentTileSchedulerILi128ELi112ELi256ELi32ELb0ELb0ELb1ELb1ELb1ELb1EEEEEEEEEvNT_6ParamsE --------------------------
	.section	.text._ZN7cutlass13device_kernelIN5flash11enable_sm90INS1_16FlashAttnFwdSm90INS1_25CollectiveMainloopFwdSm90ILi2EN4cute5tupleIJNS5_1CILi1EEES8_S8_EEENS6_IJNS7_ILi128EEENS7_ILi112EEENS7_ILi192EEEEEELi192ENS_6half_tEfNS_4arch4Sm90ELb1ELb0ELb1ELb1ELb0ELb0ELb0ELb1ELb1ELb0ELb0ELb0EEENS1_21CollectiveEpilogueFwdINS6_IJSA_SC_SB_EEES9_SE_SG_Li256ELb1ELb0ELb0ELb0EEENS1_36VarlenDynamicPersistentTileSchedulerILi128ELi112ELi256ELi32ELb0ELb0ELb1ELb1ELb1ELb1EEEEEEEEEvNT_6ParamsE,"ax",@progbits
	.align	128
.text._ZN7cutlass13device_kernelIN5flash11enable_sm90INS1_16FlashAttnFwdSm90INS1_25CollectiveMainloopFwdSm90ILi2EN4cute5tupleIJNS5_1CILi1EEES8_S8_EEENS6_IJNS7_ILi128EEENS7_ILi112EEENS7_ILi192EEEEEELi192ENS_6half_tEfNS_4arch4Sm90ELb1ELb0ELb1ELb1ELb0ELb0ELb0ELb1ELb1ELb0ELb0ELb0EEENS1_21CollectiveEpilogueFwdINS6_IJSA_SC_SB_EEES9_SE_SG_Li256ELb1ELb0ELb0ELb0EEENS1_36VarlenDynamicPersistentTileSchedulerILi128ELi112ELi256ELi32ELb0ELb0ELb1ELb1ELb1ELb1EEEEEEEEEvNT_6ParamsE:
        .type           _ZN7cutlass13device_kernelIN5flash11enable_sm90INS1_16FlashAttnFwdSm90INS1_25CollectiveMainloopFwdSm90ILi2EN4cute5tupleIJNS5_1CILi1EEES8_S8_EEENS6_IJNS7_ILi128EEENS7_ILi112EEENS7_ILi192EEEEEELi192ENS_6half_tEfNS_4arch4Sm90ELb1ELb0ELb1ELb1ELb0ELb0ELb0ELb1ELb1ELb0ELb0ELb0EEENS1_21CollectiveEpilogueFwdINS6_IJSA_SC_SB_EEES9_SE_SG_Li256ELb1ELb0ELb0ELb0EEENS1_36VarlenDynamicPersistentTileSchedulerILi128ELi112ELi256ELi32ELb0ELb0ELb1ELb1ELb1ELb1EEEEEEEEEvNT_6ParamsE,@function
        .size           _ZN7cutlass13device_kernelIN5flash11enable_sm90INS1_16FlashAttnFwdSm90INS1_25CollectiveMainloopFwdSm90ILi2EN4cute5tupleIJNS5_1CILi1EEES8_S8_EEENS6_IJNS7_ILi128EEENS7_ILi112EEENS7_ILi192EEEEEELi192ENS_6half_tEfNS_4arch4Sm90ELb1ELb0ELb1ELb1ELb0ELb0ELb0ELb1ELb1ELb0ELb0ELb0EEENS1_21CollectiveEpilogueFwdINS6_IJSA_SC_SB_EEES9_SE_SG_Li256ELb1ELb0ELb0ELb0EEENS1_36VarlenDynamicPersistentTileSchedulerILi128ELi112ELi256ELi32ELb0ELb0ELb1ELb1ELb1ELb1EEEEEEEEEvNT_6ParamsE,(.L_x_12764 - _ZN7cutlass13device_kernelIN5flash11enable_sm90INS1_16FlashAttnFwdSm90INS1_25CollectiveMainloopFwdSm90ILi2EN4cute5tupleIJNS5_1CILi1EEES8_S8_EEENS6_IJNS7_ILi128EEENS7_ILi112EEENS7_ILi192EEEEEELi192ENS_6half_tEfNS_4arch4Sm90ELb1ELb0ELb1ELb1ELb0ELb0ELb0ELb1ELb1ELb0ELb0ELb0EEENS1_21CollectiveEpilogueFwdINS6_IJSA_SC_SB_EEES9_SE_SG_Li256ELb1ELb0ELb0ELb0EEENS1_36VarlenDynamicPersistentTileSchedulerILi128ELi112ELi256ELi32ELb0ELb0ELb1ELb1ELb1ELb1EEEEEEEEEvNT_6ParamsE)
        .other          _ZN7cutlass13device_kernelIN5flash11enable_sm90INS1_16FlashAttnFwdSm90INS1_25CollectiveMainloopFwdSm90ILi2EN4cute5tupleIJNS5_1CILi1EEES8_S8_EEENS6_IJNS7_ILi128EEENS7_ILi112EEENS7_ILi192EEEEEELi192ENS_6half_tEfNS_4arch4Sm90ELb1ELb0ELb1ELb1ELb0ELb0ELb0ELb1ELb1ELb0ELb0ELb0EEENS1_21CollectiveEpilogueFwdINS6_IJSA_SC_SB_EEES9_SE_SG_Li256ELb1ELb0ELb0ELb0EEENS1_36VarlenDynamicPersistentTileSchedulerILi128ELi112ELi256ELi32ELb0ELb0ELb1ELb1ELb1ELb1EEEEEEEEEvNT_6ParamsE,@"STO_CUDA_ENTRY STV_DEFAULT"
_ZN7cutlass13device_kernelIN5flash11enable_sm90INS1_16FlashAttnFwdSm90INS1_25CollectiveMainloopFwdSm90ILi2EN4cute5tupleIJNS5_1CILi1EEES8_S8_EEENS6_IJNS7_ILi128EEENS7_ILi112EEENS7_ILi192EEEEEELi192ENS_6half_tEfNS_4arch4Sm90ELb1ELb0ELb1ELb1ELb0ELb0ELb0ELb1ELb1ELb0ELb0ELb0EEENS1_21CollectiveEpilogueFwdINS6_IJSA_SC_SB_EEES9_SE_SG_Li256ELb1ELb0ELb0ELb0EEENS1_36VarlenDynamicPersistentTileSchedulerILi128ELi112ELi256ELi32ELb0ELb0ELb1ELb1ELb1ELb1EEEEEEEEEvNT_6ParamsE:
        /* <DEDUP_REMOVED lines=21> */
.L_x_4843:
[----:B------:R-:W-:Y:S05]  /*0150*/  BSYNC B0 ;  /* 0x0000000000007941 */ /* 0x000fea0003800000 */
.L_x_4842:
        /* <DEDUP_REMOVED lines=41> */
.L_x_4844:
        /* <DEDUP_REMOVED lines=22> */
.L_x_4845:
        /* <DEDUP_REMOVED lines=18> */
.L_x_4846:
        /* <DEDUP_REMOVED lines=22> */
.L_x_4847:
        /* <DEDUP_REMOVED lines=22> */
.L_x_4848:
        /* <DEDUP_REMOVED lines=8> */
.L_x_4850:
        /* <DEDUP_REMOVED lines=17> */
[----:B------:R-:W-:Y:S01]  /*0ac0*/  UMOV UR36, URZ ;  /* 0x0000003f00247c82 */ /* 0x000fe20008000000 */
[----:B------:R-:W0:Y:S10]  /*0ad0*/  S2R R0, SR_TID.X ;  /* 0x0000000000007919 */ /* 0x000e340000002100 */
        /* <DEDUP_REMOVED lines=20> */
[----:B------:R-:W-:-:S02]  /*0c20*/  SHF.R.S32.HI R2, RZ, 0x1f, R9 ;  /* 0x0000001fff027819 */ /* 0x000fc40000011409 */
[----:B------:R-:W-:Y:S02]  /*0c30*/  SHF.R.S32.HI R8, RZ, 0x5, R8 ;  /* 0x00000005ff087819 */ /* 0x000fe40000011408 */
[----:B------:R-:W-:Y:S02]  /*0c40*/  LEA.HI R2, R2, R5, RZ, 0x3 ;  /* 0x0000000502027211 */ /* 0x000fe400078f18ff */
[----:B------:R-:W-:Y:S02]  /*0c50*/  LOP3.LUT R204, R9, 0x7ffffffc, RZ, 0xc0, !PT ;  /* 0x7ffffffc09cc7812 */ /* 0x000fe400078ec0ff */
[----:B------:R-:W-:Y:S02]  /*0c60*/  LOP3.LUT R6, R2, 0xfffffff8, RZ, 0xc0, !PT ;  /* 0xfffffff802067812 */ /* 0x000fe400078ec0ff */
[CC--:B------:R-:W-:Y:S01]  /*0c70*/  LEA.HI R2, R0.reuse, R215.reuse, RZ, 0x4 ;  /* 0x000000d700027211 */ /* 0x0c0fe200078f20ff */
[----:B------:R-:W-:Y:S01]  /*0c80*/  IMAD.IADD R204, R211, 0x1, -R204 ;  /* 0x00000001d3cc7824 */ /* 0x000fe200078e0acc */
[----:B------:R-:W-:Y:S01]  /*0c90*/  LEA.HI R0, R0, R215, RZ, 0x3 ;  /* 0x000000d700007211 */ /* 0x000fe200078f18ff */
[----:B------:R-:W-:Y:S01]  /*0ca0*/  IMAD.IADD R11, R5, 0x1, -R6 ;  /* 0x00000001050b7824 */ /* 0x000fe200078e0a06 */
[----:B------:R-:W-:-:S02]  /*0cb0*/  SHF.R.S32.HI R5, RZ, 0x4, R2 ;  /* 0x00000004ff057819 */ /* 0x000fc40000011402 */
[----:B------:R-:W-:Y:S01]  /*0cc0*/  SHF.L.U32 R6, R4, 0x5, RZ ;  /* 0x0000000504067819 */ /* 0x000fe200000006ff */
[----:B------:R-:W-:Y:S01]  /*0cd0*/  IMAD R8, R8, 0x10, R11 ;  /* 0x0000001008087824 */ /* 0x000fe200078e020b */
[C---:B------:R-:W-:Y:S02]  /*0ce0*/  LOP3.LUT R4, R2.reuse, 0x3fffff0, RZ, 0xc0, !PT ;  /* 0x03fffff002047812 */ /* 0x040fe400078ec0ff */
[----:B------:R-:W-:Y:S01]  /*0cf0*/  LEA.HI R2, R2, R5, RZ, 0x1 ;  /* 0x0000000502027211 */ /* 0x000fe200078f08ff */
[----:B------:R-:W-:Y:S01]  /*0d00*/  IMAD R205, R3, 0x40, R8 ;  /* 0x0000004003cd7824 */ /* 0x000fe200078e0208 */
[----:B------:R-:W-:Y:S01]  /*0d10*/  LOP3.LUT R7, R6, 0xfffffc00, RZ, 0xc0, !PT ;  /* 0xfffffc0006077812 */ /* 0x000fe200078ec0ff */
[----:B------:R-:W-:Y:S01]  /*0d20*/  IMAD.IADD R4, R215, 0x1, -R4 ;  /* 0x00000001d7047824 */ /* 0x000fe200078e0a04 */
[----:B------:R-:W-:Y:S02]  /*0d30*/  LOP3.LUT R2, R2, 0x1ffffffe, RZ, 0xc0, !PT ;  /* 0x1ffffffe02027812 */ /* 0x000fe400078ec0ff */
[----:B------:R-:W-:Y:S01]  /*0d40*/  SHF.R.S32.HI R22, RZ, 0x3, R0 ;  /* 0x00000003ff167819 */ /* 0x000fe20000011400 */
[----:B------:R-:W-:Y:S01]  /*0d50*/  IMAD R7, R4, 0x40, R7 ;  /* 0x0000004004077824 */ /* 0x000fe200078e0207 */
[----:B------:R-:W-:Y:S01]  /*0d60*/  MOV R210, UR4 ;  /* 0x0000000400d27c02 */ /* 0x000fe20008000f00 */
[----:B------:R-:W-:-:S04]  /*0d70*/  IMAD.IADD R2, R5, 0x1, -R2 ;  /* 0x0000000105027824 */ /* 0x000fc800078e0a02 */
[----:B------:R-:W-:Y:S01]  /*0d80*/  IMAD R213, R2, 0x8, R7 ;  /* 0x0000000802d57824 */ /* 0x000fe200078e0207 */
[----:B------:R-:W-:-:S05]  /*0d90*/  LOP3.LUT R2, R0, 0x1ffffff8, RZ, 0xc0, !PT ;  /* 0x1ffffff800027812 */ /* 0x000fca00078ec0ff */
[----:B------:R-:W-:-:S04]  /*0da0*/  IMAD.IADD R2, R215, 0x1, -R2 ;  /* 0x00000001d7027824 */ /* 0x000fc800078e0a02 */
[----:B------:R-:W-:-:S07]  /*0db0*/  IMAD.SHL.U32 R16, R2, 0x8, RZ ;  /* 0x0000000802107824 */ /* 0x000fce00078e00ff */
.L_x_4904:
        /* <DEDUP_REMOVED lines=19> */
[----:B------:R-:W-:-:S03]  /*0ef0*/  IMAD.U32 R2, RZ, RZ, UR6 ;  /* 0x00000006ff027e24 */ /* 0x000fc6000f8e00ff */
[----:B------:R-:W-:Y:S01]  /*0f00*/  @UP1 ULEA.HI.X UR9, UR4, UR9, UR12, 0x2, UP0 ;  /* 0x0000000904091291 */ /* 0x000fe200080f140c */
[----:B------:R-:W-:Y:S01]  /*0f10*/  IMAD.U32 R3, RZ, RZ, UR7 ;  /* 0x00000007ff037e24 */ /* 0x000fe2000f8e00ff */
[----:B---345:R-:W-:Y:S01]  /*0f20*/  MOV R4, UR8 ;  /* 0x0000000800047c02 */ /* 0x038fe20008000f00 */
[----:B------:R-:W-:Y:S01]  /*0f30*/  ULDC.64 UR6, c[0x0][0x3f8] ;  /* 0x0000fe0000067ab9 */ /* 0x000fe20000000a00 */
[----:B------:R-:W-:Y:S02]  /*0f40*/  ULDC UR8, c[0x0][0x2e0] ;  /* 0x0000b80000087ab9 */ /* 0x000fe40000000800 */
[----:B------:R-:W-:Y:S01]  /*0f50*/  IMAD.U32 R5, RZ, RZ, UR9 ;  /* 0x00000009ff057e24 */ /* 0x000fe2000f8e00ff */
[----:B------:R-:W2:Y:S04]  /*0f60*/  @P0 LDG.E R2, desc[UR10][R2.64] ;  /* 0x0000000a02020981 */ /* 0x000ea8000c1e1900 */
[----:B------:R-:W3:Y:S01]  /*0f70*/  @P2 LDG.E R4, desc[UR10][R4.64] ;  /* 0x0000000a04042981 */ /* 0x000ee2000c1e1900 */
[----:B------:R-:W-:Y:S01]  /*0f80*/  ULDC UR9, c[0x0][0x288] ;  /* 0x0000a20000097ab9 */ /* 0x000fe20000000800 */
[----:B------:R-:W-:Y:S01]  /*0f90*/  UISETP.NE.U32.AND UP0, UPT, UR6, URZ, UPT ;  /* 0x0000003f0600728c */ /* 0x000fe2000bf05070 */
[----:B------:R-:W-:Y:S01]  /*0fa0*/  IMAD.U32 R207, RZ, RZ, UR5 ;  /* 0x00000005ffcf7e24 */ /* 0x000fe2000f8e00ff */
[----:B------:R-:W-:Y:S01]  /*0fb0*/  ULDC.64 UR10, c[0x0][0xa20] ;  /* 0x00028800000a7ab9 */ /* 0x000fe20000000a00 */
[----:B------:R-:W-:Y:S01]  /*0fc0*/  ULDC UR6, c[0x0][0x404] ;  /* 0x0001010000067ab9 */ /* 0x000fe20000000800 */
[----:B------:R-:W-:Y:S01]  /*0fd0*/  UISETP.NE.AND.EX UP0, UPT, UR7, URZ, UPT, UP0 ;  /* 0x0000003f0700728c */ /* 0x000fe2000bf05300 */
[----:B------:R-:W-:Y:S01]  /*0fe0*/  ISETP.NE.U32.AND P1, PT, RZ, UR10, PT ;  /* 0x0000000aff007c0c */ /* 0x000fe2000bf25070 */
[----:B------:R-:W-:-:S02]  /*0ff0*/  UMOV UR4, URZ ;  /* 0x0000003f00047c82 */ /* 0x000fc40008000000 */
[----:B------:R-:W-:Y:S01]  /*1000*/  USEL UR6, UR6, 0x1, UP0 ;  /* 0x0000000106067887 */ /* 0x000fe20008000000 */
[----:B------:R-:W-:-:S03]  /*1010*/  ISETP.NE.AND.EX P1, PT, RZ, UR11, PT, P1 ;  /* 0x0000000bff007c0c */ /* 0x000fc6000bf25310 */
[----:B------:R-:W-:Y:S01]  /*1020*/  UIMAD UR8, UR6, UR8, URZ ;  /* 0x00000008060872a4 */ /* 0x000fe2000f8e023f */
[----:B--2---:R-:W-:Y:S02]  /*1030*/  @P0 R2UR UR4, R2 ;  /* 0x00000000020402ca */ /* 0x004fe400000e0000 */
[----:B---3--:R-:W-:-:S13]  /*1040*/  @P2 R2UR UR9, R4 ;  /* 0x00000000040922ca */ /* 0x008fda00000e0000 */
[----:B------:R-:W-:Y:S01]  /*1050*/  IMAD.U32 R18, RZ, RZ, UR9 ;  /* 0x00000009ff127e24 */ /* 0x000fe2000f8e00ff */
[----:B-1----:R-:W-:Y:S06]  /*1060*/  @P2 BRA `(.L_x_4851) ;  /* 0x0000000000402947 */ /* 0x002fec0003800000 */
        /* <DEDUP_REMOVED lines=8> */
[----:B------:R-:W-:Y:S02]  /*10f0*/  IMAD.U32 R2, RZ, RZ, UR6 ;  /* 0x00000006ff027e24 */ /* 0x000fe4000f8e00ff */
[----:B------:R-:W-:-:S05]  /*1100*/  IMAD.U32 R3, RZ, RZ, UR7 ;  /* 0x00000007ff037e24 */ /* 0x000fca000f8e00ff */
[----:B------:R-:W2:Y:S04]  /*1110*/  LDG.E R4, desc[UR12][R2.64] ;  /* 0x0000000c02047981 */ /* 0x000ea8000c1e1900 */
[----:B------:R-:W3:Y:S01]  /*1120*/  LDG.E R0, desc[UR12][R2.64+0x4] ;  /* 0x0000040c02007981 */ /* 0x000ee2000c1e1900 */
[----:B--2---:R-:W-:Y:S02]  /*1130*/  R2UR UR5, R4 ;  /* 0x00000000040572ca */ /* 0x004fe400000e0000 */
[----:B---3--:R-:W-:-:S13]  /*1140*/  R2UR UR6, R0 ;  /* 0x00000000000672ca */ /* 0x008fda00000e0000 */
[----:B------:R-:W-:-:S06]  /*1150*/  UIADD3 UR5, -UR5, UR6, URZ ;  /* 0x0000000605057290 */ /* 0x000fcc000fffe13f */
[----:B------:R-:W-:-:S07]  /*1160*/  MOV R18, UR5 ;  /* 0x0000000500127c02 */ /* 0x000fce0008000f00 */
.L_x_4851:
        /* <DEDUP_REMOVED lines=13> */
.L_x_4852:
        /* <DEDUP_REMOVED lines=14> */
[----:B------:R-:W-:-:S12]  /*1320*/  UIADD3 UR8, -UR8, UR5, URZ ;  /* 0x0000000508087290 */ /* 0x000fd8000fffe13f */
.L_x_4853:
[----:B------:R-:W-:Y:S01]  /*1330*/  R2UR UR5, R17 ;  /* 0x00000000110572ca */ /* 0x000fe200000e0000 */
[----:B------:R-:W-:Y:S01]  /*1340*/  UIADD3 UR7, -UR4, UR8, URZ ;  /* 0x0000000804077290 */ /* 0x000fe2000fffe13f */
[----:B------:R-:W-:Y:S02]  /*1350*/  R2UR UR8, R18 ;  /* 0x00000000120872ca */ /* 0x000fe400000e0000 */
[----:B------:R-:W-:Y:S01]  /*1360*/  CS2R R2, SRZ ;  /* 0x0000000000027805 */ /* 0x000fe2000001ff00 */
[----:B------:R-:W-:Y:S01]  /*1370*/  UMOV UR4, URZ ;  /* 0x0000003f00047c82 */ /* 0x000fe20008000000 */
[----:B------:R-:W-:Y:S02]  /*1380*/  PLOP3.LUT P0, PT, PT, PT, PT, 0x80, 0x0 ;  /* 0x000000000000781c */ /* 0x000fe40003f0f070 */
[----:B------:R-:W-:Y:S01]  /*1390*/  CS2R R118, SRZ ;  /* 0x0000000000767805 */ /* 0x000fe2000001ff00 */
[----:B------:R-:W-:Y:S01]  /*13a0*/  IMAD.U32 R19, RZ, RZ, UR7 ;  /* 0x00000007ff137e24 */ /* 0x000fe2000f8e00ff */
[----:B------:R-:W-:-:S02]  /*13b0*/  MOV R0, RZ ;  /* 0x000000ff00007202 */ /* 0x000fc40000000f00 */
[----:B------:R-:W-:Y:S02]  /*13c0*/  CS2R R116, SRZ ;  /* 0x0000000000747805 */ /* 0x000fe4000001ff00 */
[----:B------:R-:W-:Y:S02]  /*13d0*/  CS2R R114, SRZ ;  /* 0x0000000000727805 */ /* 0x000fe4000001ff00 */
[----:B------:R-:W-:Y:S02]  /*13e0*/  CS2R R112, SRZ ;  /* 0x0000000000707805 */ /* 0x000fe4000001ff00 */
[----:B------:R-:W-:Y:S01]  /*13f0*/  CS2R R110, SRZ ;  /* 0x00000000006e7805 */ /* 0x000fe2000001ff00 */
[----:B------:R-:W-:Y:S01]  /*1400*/  ULEA UR6, UR5, 0xef, 0x7 ;  /* 0x000000ef05067891 */ /* 0x000fe2000f8e383f */
[----:B------:R-:W-:Y:S01]  /*1410*/  CS2R R108, SRZ ;  /* 0x00000000006c7805 */ /* 0x000fe2000001ff00 */
[----:B------:R-:W-:Y:S01]  /*1420*/  UIADD3 UR5, UR7, 0x6f, URZ ;  /* 0x0000006f07057890 */ /* 0x000fe2000fffe03f */
[----:B------:R-:W-:Y:S01]  /*1430*/  CS2R R106, SRZ ;  /* 0x00000000006a7805 */ /* 0x000fe2000001ff00 */
[----:B------:R-:W-:Y:S01]  /*1440*/  UIADD3 UR7, UR7, UR6, -UR8 ;  /* 0x0000000607077290 */ /* 0x000fe2000fffe808 */
[----:B------:R-:W-:Y:S01]  /*1450*/  CS2R R104, SRZ ;  /* 0x0000000000687805 */ /* 0x000fe2000001ff00 */
[----:B------:R-:W-:Y:S01]  /*1460*/  UIMAD.WIDE UR4, UR5, -0x6db6db6d, UR4 ;  /* 0x92492493050478a5 */ /* 0x000fe2000f8e0204 */
[----:B------:R-:W-:Y:S01]  /*1470*/  CS2R R102, SRZ ;  /* 0x0000000000667805 */ /* 0x000fe2000001ff00 */
[----:B------:R-:W-:Y:S01]  /*1480*/  UMOV UR6, URZ ;  /* 0x0000003f00067c82 */ /* 0x000fe20008000000 */
[----:B------:R-:W-:Y:S01]  /*1490*/  CS2R R100, SRZ ;  /* 0x0000000000647805 */ /* 0x000fe2000001ff00 */
[----:B------:R-:W-:Y:S01]  /*14a0*/  UIMAD.WIDE UR6, UR7, -0x6db6db6d, UR6 ;  /* 0x92492493070678a5 */ /* 0x000fe2000f8e0206 */
[----:B------:R-:W-:Y:S01]  /*14b0*/  CS2R R98, SRZ ;  /* 0x0000000000627805 */ /* 0x000fe2000001ff00 */
[----:B------:R-:W-:Y:S01]  /*14c0*/  USHF.R.U32.HI UR4, URZ, 0x1f, UR5 ;  /* 0x0000001f3f047899 */ /* 0x000fe20008011605 */
[----:B------:R-:W-:Y:S01]  /*14d0*/  CS2R R96, SRZ ;  /* 0x0000000000607805 */ /* 0x000fe2000001ff00 */
[----:B------:R-:W-:Y:S01]  /*14e0*/  USHF.R.U32.HI UR6, URZ, 0x1f, UR7 ;  /* 0x0000001f3f067899 */ /* 0x000fe20008011607 */
[----:B------:R-:W-:Y:S01]  /*14f0*/  IMAD.MOV.U32 R86, RZ, RZ, RZ ;  /* 0x000000ffff567224 */ /* 0x000fe200078e00ff */
[----:B------:R-:W-:Y:S01]  /*1500*/  ULEA.HI.SX32 UR4, UR5, UR4, 0x1a ;  /* 0x0000000405047291 */ /* 0x000fe2000f8fd23f */
[----:B------:R-:W-:Y:S01]  /*1510*/  CS2R R90, SRZ ;  /* 0x00000000005a7805 */ /* 0x000fe2000001ff00 */
[----:B------:R-:W-:Y:S01]  /*1520*/  ULEA.HI.SX32 UR6, UR7, UR6, 0x1a ;  /* 0x0000000607067291 */ /* 0x000fe2000f8fd23f */
[----:B------:R-:W-:Y:S01]  /*1530*/  CS2R R92, SRZ ;  /* 0x00000000005c7805 */ /* 0x000fe2000001ff00 */
[----:B------:R-:W-:Y:S01]  /*1540*/  IMAD.MOV.U32 R43, RZ, RZ, RZ ;  /* 0x000000ffff2b7224 */ /* 0x000fe200078e00ff */
[----:B------:R-:W-:Y:S01]  /*1550*/  CS2R R88, SRZ ;  /* 0x0000000000587805 */ /* 0x000fe2000001ff00 */
[----:B------:R-:W-:Y:S01]  /*1560*/  UISETP.LT.AND UP0, UPT, UR4, UR6, UPT ;  /* 0x000000060400728c */ /* 0x000fe2000bf01270 */
[----:B------:R-:W-:-:S02]  /*1570*/  CS2R R128, SRZ ;  /* 0x0000000000807805 */ /* 0x000fc4000001ff00 */
[----:B------:R-:W-:Y:S02]  /*1580*/  CS2R R38, SRZ ;  /* 0x0000000000267805 */ /* 0x000fe4000001ff00 */
[----:B------:R-:W-:Y:S01]  /*1590*/  CS2R R84, SRZ ;  /* 0x0000000000547805 */ /* 0x000fe2000001ff00 */
[----:B------:R-:W-:Y:S01]  /*15a0*/  USEL UR37, UR4, UR6, UP0 ;  /* 0x0000000604257287 */ /* 0x000fe20008000000 */
[----:B------:R-:W-:Y:S02]  /*15b0*/  CS2R R46, SRZ ;  /* 0x00000000002e7805 */ /* 0x000fe4000001ff00 */
[----:B------:R-:W-:Y:S02]  /*15c0*/  CS2R R36, SRZ ;  /* 0x0000000000247805 */ /* 0x000fe4000001ff00 */
[----:B------:R-:W-:Y:S01]  /*15d0*/  CS2R R78, SRZ ;  /* 0x00000000004e7805 */ /* 0x000fe2000001ff00 */
[----:B------:R-:W-:Y:S01]  /*15e0*/  UISETP.GE.AND UP0, UPT, UR37, 0x1, UPT ;  /* 0x000000012500788c */ /* 0x000fe2000bf06270 */
[----:B------:R-:W-:-:S02]  /*15f0*/  CS2R R76, SRZ ;  /* 0x00000000004c7805 */ /* 0x000fc4000001ff00 */
[----:B------:R-:W-:Y:S02]  /*1600*/  CS2R R74, SRZ ;  /* 0x00000000004a7805 */ /* 0x000fe4000001ff00 */
[----:B------:R-:W-:Y:S02]  /*1610*/  CS2R R72, SRZ ;  /* 0x0000000000487805 */ /* 0x000fe4000001ff00 */
[----:B------:R-:W-:Y:S02]  /*1620*/  CS2R R70, SRZ ;  /* 0x0000000000467805 */ /* 0x000fe4000001ff00 */
[----:B------:R-:W-:Y:S02]  /*1630*/  CS2R R68, SRZ ;  /* 0x0000000000447805 */ /* 0x000fe4000001ff00 */
[----:B------:R-:W-:Y:S02]  /*1640*/  PLOP3.LUT P1, PT, PT, PT, UP0, 0x80, 0x0 ;  /* 0x000000000000781c */ /* 0x000fe40003f2f008 */
        /* <DEDUP_REMOVED lines=19> */
[----:B------:R-:W-:Y:S01]  /*1780*/  CS2R R6, SRZ ;  /* 0x0000000000067805 */ /* 0x000fe2000001ff00 */
[----:B------:R-:W-:Y:S01]  /*1790*/  IMAD.MOV.U32 R32, RZ, RZ, RZ ;  /* 0x000000ffff207224 */ /* 0x000fe200078e00ff */
[----:B------:R-:W-:Y:S01]  /*17a0*/  MOV R135, RZ ;  /* 0x000000ff00877202 */ /* 0x000fe20000000f00 */
        /* <DEDUP_REMOVED lines=32> */
.L_x_4855:
        /* <DEDUP_REMOVED lines=11> */
.L_x_4992:
[----:B------:R-:W-:Y:S05]  /*1a60*/  @!P0 BRA `(.L_x_4857) ;  /* 0x0000000000048947 */ /* 0x000fea0003800000 */
[----:B------:R-:W-:Y:S01]  /*1a70*/  BPT.TRAP 0x1 ;  /* 0x000000040000795c */ /* 0x000fe20000300000 */
.L_x_4857:
[----:B0-----:R-:W-:Y:S01]  /*1a80*/  IMAD.U32 R3, RZ, RZ, UR60 ;  /* 0x0000003cff037e24 */ /* 0x001fe2000f8e00ff */
[----:B------:R-:W-:-:S04]  /*1a90*/  MOV R0, UR36 ;  /* 0x0000002400007c02 */ /* 0x000fc80008000f00 */
[----:B------:R-:W-:Y:S02]  /*1aa0*/  LEA R0, R0, UR38, 0x3 ;  /* 0x0000002600007c11 */ /* 0x000fe4000f8e18ff */
[----:B------:R-:W-:-:S04]  /*1ab0*/  SHF.L.U32 R3, R3, 0x1f, RZ ;  /* 0x0000001f03037819 */ /* 0x000fc800000006ff */
[----:B------:R0:W1:Y:S01]  /*1ac0*/  SYNCS.PHASECHK.TRANS64.TRYWAIT P2, [R0+URZ+0x36830], R3 ;  /* 0x03683003000075a7 */ /* 0x000062000804017f */
[----:B------:R-:W-:Y:S05]  /*1ad0*/  @!P0 BRA `(.L_x_4858) ;  /* 0x0000000000048947 */ /* 0x000fea0003800000 */
[----:B------:R-:W-:Y:S01]  /*1ae0*/  BPT.TRAP 0x1 ;  /* 0x000000040000795c */ /* 0x000fe20000300000 */
.L_x_4858:
[----:B------:R-:W2:Y:S01]  /*1af0*/  S2R R2, SR_TID.X ;  /* 0x0000000000027919 */ /* 0x000ea20000002100 */
[----:B------:R-:W-:Y:S01]  /*1b00*/  IMAD.MOV.U32 R119, RZ, RZ, RZ ;  /* 0x000000ffff777224 */ /* 0x000fe200078e00ff */
[----:B--2---:R-:W-:Y:S01]  /*1b10*/  LOP3.LUT P1, RZ, R2, 0x7f, RZ, 0xc0, !PT ;  /* 0x0000007f02ff7812 */ /* 0x004fe2000782c0ff */
[----:B-1----:R-:W-:-:S12]  /*1b20*/  @P2 BRA `(.L_x_4859) ;  /* 0x0000000000082947 */ /* 0x002fd80003800000 */
[----:B------:R-:W1:Y:S02]  /*1b30*/  SYNCS.PHASECHK.TRANS64.TRYWAIT P2, [R0+URZ+0x36830], R3 ;  /* 0x03683003000075a7 */ /* 0x000e64000804017f */
[----:B-1----:R-:W-:Y:S05]  /*1b40*/  @!P2 BRA `(.L_x_4860) ;  /* 0x00000168000ca947 */ /* 0x002fea0003800000 */
.L_x_4859:
[----:B------:R-:W-:Y:S05]  /*1b50*/  WARPSYNC.ALL ;  /* 0x0000000000007948 */ /* 0x000fea0003800000 */
[----:B------:R-:W-:Y:S01]  /*1b60*/  UIADD3 UR4, UR38, 0x21400, URZ ;  /* 0x0002140026047890 */ /* 0x000fe2000fffe03f */
[----:B------:R-:W-:Y:S01]  /*1b70*/  WARPGROUP.ARRIVE ;  /* 0x00000000000079c5 */ /* 0x000fe20000000000 */
[----:B------:R-:W-:Y:S01]  /*1b80*/  ULOP3.LUT UR5, UR39, 0x10000, URZ, 0xfc, !UPT ;  /* 0x0001000027057892 */ /* 0x000fe2000f8efc3f */
[----:B------:R-:W-:Y:S01]  /*1b90*/  MOV R7, UR38 ;  /* 0x0000002600077c02 */ /* 0x000fe20008000f00 */
[----:B------:R-:W-:Y:S01]  /*1ba0*/  USHF.R.U32.HI UR4, URZ, 0x4, UR4 ;  /* 0x000000043f047899 */ /* 0x000fe20008011604 */
[----:B------:R-:W-:Y:S01]  /*1bb0*/  MOV R8, UR37 ;  /* 0x0000002500087c02 */ /* 0x000fe20008000f00 */
[----:B------:R-:W-:Y:S01]  /*1bc0*/  UMOV UR57, 0x40000040 ;  /* 0x4000004000397882 */ /* 0x000fe20000000000 */
[----:B------:R-:W-:Y:S01]  /*1bd0*/  UMOV UR59, 0x40000040 ;  /* 0x40000040003b7882 */ /* 0x000fe20000000000 */
[----:B------:R-:W-:Y:S01]  /*1be0*/  ULOP3.LUT UR4, UR4, 0x3fff, URZ, 0xc0, !UPT ;  /* 0x00003fff04047892 */ /* 0x000fe2000f8ec03f */
[----:B------:R-:W-:Y:S01]  /*1bf0*/  MOV R9, UR36 ;  /* 0x0000002400097c02 */ /* 0x000fe20008000f00 */
[----:B------:R-:W-:Y:S01]  /*1c00*/  UMOV UR56, UR5 ;  /* 0x0000000500387c82 */ /* 0x000fe20008000000 */
[----:B------:R-:W-:Y:S01]  /*1c10*/  UMOV UR9, UR57 ;  /* 0x0000003900097c82 */ /* 0x000fe20008000000 */
[----:B------:R-:W-:Y:S01]  /*1c20*/  ULOP3.LUT UR6, UR4, 0x10000, URZ, 0xfc, !UPT ;  /* 0x0001000004067892 */ /* 0x000fe2000f8efc3f */
[----:B------:R-:W-:Y:S01]  /*1c30*/  MOV R4, UR57 ;  /* 0x0000003900047c02 */ /* 0x000fe20008000f00 */
[----:B------:R-:W-:Y:S01]  /*1c40*/  UMOV UR8, UR56 ;  /* 0x0000003800087c82 */ /* 0x000fe20008000000 */
[----:B------:R-:W-:Y:S01]  /*1c50*/  UMOV UR11, 0x40000040 ;  /* 0x40000040000b7882 */ /* 0x000fe20000000000 */
[----:B------:R-:W-:Y:S01]  /*1c60*/  UIMAD UR4, UR36, 0xa80, UR6 ;  /* 0x00000a80240478a4 */ /* 0x000fe2000f8e0206 */
[----:B------:R-:W-:Y:S01]  /*1c70*/  MOV R6, UR56 ;  /* 0x0000003800067c02 */ /* 0x000fe20008000f00 */
[----:B------:R-:W-:Y:S01]  /*1c80*/  UMOV UR12, UR56 ;  /* 0x00000038000c7c82 */ /* 0x000fe20008000000 */
[----:B------:R-:W-:Y:S01]  /*1c90*/  UMOV UR13, UR57 ;  /* 0x00000039000d7c82 */ /* 0x000fe20008000000 */
[----:B------:R-:W-:Y:S01]  /*1ca0*/  UIADD3 UR10, UR4, 0x80, URZ ;  /* 0x00000080040a7890 */ /* 0x000fe2000fffe03f */
[----:B------:R-:W-:Y:S01]  /*1cb0*/  IMAD.U32 R5, RZ, RZ, UR6 ;  /* 0x00000006ff057e24 */ /* 0x000fe2000f8e00ff */
[----:B------:R-:W-:Y:S01]  /*1cc0*/  UIADD3 UR14, UR4, 0x100, URZ ;  /* 0x00000100040e7890 */ /* 0x000fe2000fffe03f */
[----:B01----:R-:W-:Y:S01]  /*1cd0*/  @!P1 VIADD R0, R0, 0x36840 ;  /* 0x0003684000009836 */ /* 0x003fe20000000000 */
[----:B------:R-:W-:Y:S01]  /*1ce0*/  UMOV UR58, UR4 ;  /* 0x00000004003a7c82 */ /* 0x000fe20008000000 */
[----:B------:R-:W-:Y:S01]  /*1cf0*/  UMOV UR15, 0x40000040 ;  /* 0x40000040000f7882 */ /* 0x000fe20000000000 */
[----:B------:R-:W-:Y:S01]  /*1d00*/  HGMMA.64x16x16.F32 R72, gdesc[UR56], RZ, !UPT, gsb0 ;  /* 0x00200000384879f0 */ /* 0x000fe2000c0008ff */
[----:B------:R-:W-:Y:S01]  /*1d10*/  UIADD3 UR18, UR4, 0x180, URZ ;  /* 0x0000018004127890 */ /* 0x000fe2000fffe03f */
[----:B------:R-:W-:Y:S01]  /*1d20*/  @!P1 PRMT R0, RZ, 0x654, R0 ;  /* 0x00000654ff009816 */ /* 0x000fe20000000000 */
[----:B------:R-:W-:Y:S01]  /*1d30*/  UMOV UR16, UR56 ;  /* 0x0000003800107c82 */ /* 0x000fe20008000000 */
[----:B------:R-:W-:Y:S01]  /*1d40*/  UMOV UR17, UR57 ;  /* 0x0000003900117c82 */ /* 0x000fe20008000000 */
[----:B------:R-:W-:Y:S01]  /*1d50*/  UMOV UR19, 0x40000040 ;  /* 0x4000004000137882 */ /* 0x000fe20000000000 */
[----:B------:R-:W-:Y:S01]  /*1d60*/  UIADD3 UR22, UR4, 0x200, URZ ;  /* 0x0000020004167890 */ /* 0x000fe2000fffe03f */
[-C--:B------:R-:W-:Y:S01]  /*1d70*/  MOV R118, R119.reuse ;  /* 0x0000007700767202 */ /* 0x080fe20000000f00 */
        /* <DEDUP_REMOVED lines=41> */
[--C-:B------:R-:W-:Y:S01]  /*2010*/  IMAD.MOV.U32 R90, RZ, RZ, R119.reuse ;  /* 0x000000ffff5a7224 */ /* 0x100fe200078e0077 */
[----:B------:R-:W-:Y:S02]  /*2020*/  WARPGROUP.DEPBAR.LE gsb0, 0x0 ;  /* 0x00008000000079c5 */ /* 0x000fe40000010000 */
[----:B------:R-:W-:Y:S01]  /*2030*/  WARPGROUP.ARRIVE ;  /* 0x00000000000079c5 */ /* 0x000fe20000000000 */
[--C-:B------:R-:W-:Y:S02]  /*2040*/  IMAD.MOV.U32 R86, RZ, RZ, R119.reuse ;  /* 0x000000ffff567224 */ /* 0x100fe400078e0077 */
[--C-:B------:R-:W-:Y:S02]  /*2050*/  IMAD.MOV.U32 R84, RZ, RZ, R119.reuse ;  /* 0x000000ffff547224 */ /* 0x100fe400078e0077 */
[----:B------:R-:W-:Y:S01]  /*2060*/  IMAD.MOV.U32 R80, RZ, RZ, R119 ;  /* 0x000000ffff507224 */ /* 0x000fe200078e0077 */
[----:B------:R-:W-:Y:S01]  /*2070*/  HGMMA.64x16x16.F32 R64, gdesc[UR8], RZ, !UPT, gsb0 ;  /* 0x00200000084079f0 */ /* 0x000fe2000c0008ff */
[----:B------:R-:W-:Y:S01]  /*2080*/  UIADD3 UR10, UR4, 0x300, URZ ;  /* 0x00000300040a7890 */ /* 0x000fe2000fffe03f */
[----:B------:R-:W-:Y:S01]  /*2090*/  UMOV UR8, UR56 ;  /* 0x0000003800087c82 */ /* 0x000fe20008000000 */
[----:B------:R-:W-:Y:S01]  /*20a0*/  UMOV UR9, UR57 ;  /* 0x0000003900097c82 */ /* 0x000fe20008000000 */
[----:B------:R-:W-:Y:S01]  /*20b0*/  UMOV UR11, 0x40000040 ;  /* 0x40000040000b7882 */ /* 0x000fe20000000000 */
[----:B------:R-:W-:-:S02]  /*20c0*/  WARPGROUP.DEPBAR.LE gsb0, 0x0 ;  /* 0x00008000000079c5 */ /* 0x000fc40000010000 */
        /* <DEDUP_REMOVED lines=472> */
[----:B------:R-:W-:Y:S01]  /*3e50*/  UMOV UR50, UR6 ;  /* 0x0000000600327c82 */ /* 0x000fe20008000000 */
[----:B------:R-:W-:Y:S01]  /*3e60*/  UMOV UR51, 0x40000040 ;  /* 0x4000004000337882 */ /* 0x000fe20000000000 */
[----:B------:R-:W-:Y:S01]  /*3e70*/  UIMAD UR6, UR37, -0x70, UR11 ;  /* 0xffffff90250678a4 */ /* 0x000fe2000f8e020b */
[----:B------:R-:W-:Y:S02]  /*3e80*/  WARPGROUP.DEPBAR.LE gsb0, 0x0 ;  /* 0x00008000000079c5 */ /* 0x000fe40000010000 */
[----:B------:R-:W-:-:S06]  /*3e90*/  WARPGROUP.ARRIVE ;  /* 0x00000000000079c5 */ /* 0x000fcc0000000000 */
[----:B------:R-:W-:Y:S01]  /*3ea0*/  HGMMA.64x16x16.F32 R32, gdesc[UR52], R32, gsb0 ;  /* 0x00200000342079f0 */ /* 0x000fe20008000820 */
[----:B------:R-:W-:Y:S01]  /*3eb0*/  UMOV UR52, UR5 ;  /* 0x0000000500347c82 */ /* 0x000fe20008000000 */
[----:B------:R-:W-:Y:S01]  /*3ec0*/  UMOV UR53, 0x40000040 ;  /* 0x4000004000357882 */ /* 0x000fe20000000000 */
[----:B------:R-:W-:Y:S01]  /*3ed0*/  UMOV UR54, UR7 ;  /* 0x0000000700367c82 */ /* 0x000fe20008000000 */
[----:B------:R-:W-:Y:S01]  /*3ee0*/  UMOV UR55, 0x40000040 ;  /* 0x4000004000377882 */ /* 0x000fe20000000000 */
[----:B------:R-:W-:Y:S01]  /*3ef0*/  UIADD3 UR7, -UR14, 0x71, UR6 ;  /* 0x000000710e077890 */ /* 0x000fe2000fffe106 */
[----:B------:R-:W-:Y:S01]  /*3f00*/  ULDC UR5, c[0x0][0x9d8] ;  /* 0x0002760000057ab9 */ /* 0x000fe20000000800 */
[----:B------:R-:W-:-:S06]  /*3f10*/  UIADD3 UR6, UR6, 0x70, URZ ;  /* 0x0000007006067890 */ /* 0x000fcc000fffe03f */
[----:B------:R-:W-:Y:S01]  /*3f20*/  MOV R7, UR6 ;  /* 0x0000000600077c02 */ /* 0x000fe20008000f00 */
        /* <DEDUP_REMOVED lines=21> */
[----:B------:R-:W-:Y:S01]  /*4080*/  FMUL.FTZ R8, R76, UR5 ;  /* 0x000000054c087c20 */ /* 0x000fe20008410000 */
[----:B------:R-:W-:Y:S01]  /*4090*/  MOV R76, R119 ;  /* 0x00000077004c7202 */ /* 0x000fe20000000f00 */
[----:B------:R-:W-:-:S02]  /*40a0*/  IMAD.MOV.U32 R72, RZ, RZ, R119 ;  /* 0x000000ffff487224 */ /* 0x000fc400078e0077 */
[----:B------:R-:W1:Y:S08]  /*40b0*/  MUFU.TANH R75, R75 ;  /* 0x0000004b004b7308 */ /* 0x000e700000002400 */
[----:B------:R-:W2:Y:S08]  /*40c0*/  MUFU.TANH R78, R78 ;  /* 0x0000004e004e7308 */ /* 0x000eb00000002400 */
[----:B------:R-:W3:Y:S08]  /*40d0*/  MUFU.TANH R79, R79 ;  /* 0x0000004f004f7308 */ /* 0x000ef00000002400 */
        /* <DEDUP_REMOVED lines=12> */
[----:B------:R-:W4:Y:S01]  /*41a0*/  MUFU.TANH R66, R66 ;  /* 0x0000004200427308 */ /* 0x000f220000002400 */
[----:B------:R-:W-:Y:S01]  /*41b0*/  UMOV UR55, 0x40000040 ;  /* 0x4000004000377882 */ /* 0x000fe20000000000 */
[----:B------:R-:W-:Y:S01]  /*41c0*/  FMUL.FTZ R9, R64, UR5 ;  /* 0x0000000540097c20 */ /* 0x000fe20008410000 */
[----:B------:R-:W-:Y:S01]  /*41d0*/  FMUL.FTZ R11, R69, UR5 ;  /* 0x00000005450b7c20 */ /* 0x000fe20008410000 */
[----:B------:R-:W-:Y:S01]  /*41e0*/  FMUL.FTZ R12, R68, UR5 ;  /* 0x00000005440c7c20 */ /* 0x000fe20008410000 */
[----:B------:R-:W-:-:S03]  /*41f0*/  IMAD.MOV.U32 R68, RZ, RZ, R119 ;  /* 0x000000ffff447224 */ /* 0x000fc600078e0077 */
[----:B------:R-:W5:Y:S08]  /*4200*/  MUFU.TANH R67, R67 ;  /* 0x0000004300437308 */ /* 0x000f700000002400 */
[----:B------:R-:W5:Y:S08]  /*4210*/  MUFU.TANH R70, R70 ;  /* 0x0000004600467308 */ /* 0x000f700000002400 */
[----:B------:R-:W5:Y:S08]  /*4220*/  MUFU.TANH R71, R71 ;  /* 0x0000004700477308 */ /* 0x000f700000002400 */
[----:B------:R-:W-:Y:S08]  /*4230*/  MUFU.TANH R4, R4 ;  /* 0x0000000400047308 */ /* 0x000ff00000002400 */
[----:B------:R-:W-:Y:S08]  /*4240*/  MUFU.TANH R9, R9 ;  /* 0x0000000900097308 */ /* 0x000ff00000002400 */
[----:B------:R-:W-:Y:S01]  /*4250*/  MUFU.TANH R10, R10 ;  /* 0x0000000a000a7308 */ /* 0x000fe20000002400 */
[----:B------:R-:W-:-:S02]  /*4260*/  WARPGROUP.DEPBAR.LE gsb0, 0x0 ;  /* 0x00008000000079c5 */ /* 0x000fc40000010000 */
[----:B------:R-:W-:Y:S01]  /*4270*/  WARPGROUP.ARRIVE ;  /* 0x00000000000079c5 */ /* 0x000fe20000000000 */
[----:B------:R-:W-:Y:S01]  /*4280*/  FMUL.FTZ R14, R57, UR5 ;  /* 0x00000005390e7c20 */ /* 0x000fe20008410000 */
[----:B------:R-:W-:Y:S01]  /*4290*/  FMUL.FTZ R20, R60, UR5 ;  /* 0x000000053c147c20 */ /* 0x000fe20008410000 */
[----:B------:R-:W-:Y:S02]  /*42a0*/  IMAD.U32 R57, RZ, RZ, UR7 ;  /* 0x00000007ff397e24 */ /* 0x000fe4000f8e00ff */
[----:B------:R-:W-:Y:S01]  /*42b0*/  FMUL.FTZ R13, R56, UR5 ;  /* 0x00000005380d7c20 */ /* 0x000fe20008410000 */
[----:B------:R-:W-:Y:S01]  /*42c0*/  IMAD.U32 R60, RZ, RZ, UR10 ;  /* 0x0000000aff3c7e24 */ /* 0x000fe2000f8e00ff */
[----:B------:R-:W-:Y:S01]  /*42d0*/  HGMMA.64x16x16.F32 R48, gdesc[UR52], R48, gsb0 ;  /* 0x00200000343079f0 */ /* 0x000fe20008000830 */
[----:B------:R-:W-:Y:S01]  /*42e0*/  UIADD3 UR54, UR4, 0x906, URZ ;  /* 0x0000090604367890 */ /* 0x000fe2000fffe03f */
[----:B------:R-:W-:Y:S01]  /*42f0*/  IMAD R57, R204, -0x2, R57 ;  /* 0xfffffffecc397824 */ /* 0x000fe200078e0239 */
[----:B------:R-:W-:Y:S01]  /*4300*/  UMOV UR55, 0x40000040 ;  /* 0x4000004000377882 */ /* 0x000fe20000000000 */
[----:B------:R-:W-:-:S02]  /*4310*/  IMAD R60, R60, 0x80, R205 ;  /* 0x000000803c3c7824 */ /* 0x000fc400078e02cd */
[----:B------:R-:W-:Y:S01]  /*4320*/  FMUL.FTZ R15, R61, UR5 ;  /* 0x000000053d0f7c20 */ /* 0x000fe20008410000 */
[----:B------:R-:W-:Y:S02]  /*4330*/  IMAD R56, R204, -0x2, R7 ;  /* 0xfffffffecc387824 */ /* 0x000fe400078e0207 */
[----:B------:R-:W-:Y:S01]  /*4340*/  FMUL.FTZ R58, R58, UR5 ;  /* 0x000000053a3a7c20 */ /* 0x000fe20008410000 */
[----:B------:R-:W-:Y:S01]  /*4350*/  FMUL.FTZ R59, R59, UR5 ;  /* 0x000000053b3b7c20 */ /* 0x000fe20008410000 */
[----:B------:R-:W-:Y:S01]  /*4360*/  IADD3 R7, R57, 0x8, R60 ;  /* 0x0000000839077810 */ /* 0x000fe20007ffe03c */
[----:B------:R-:W-:Y:S01]  /*4370*/  FMUL.FTZ R62, R62, UR5 ;  /* 0x000000053e3e7c20 */ /* 0x000fe20008410000 */
[----:B------:R-:W-:Y:S01]  /*4380*/  FMUL.FTZ R63, R63, UR5 ;  /* 0x000000053f3f7c20 */ /* 0x000fe20008410000 */
[----:B------:R-:W-:Y:S01]  /*4390*/  MUFU.TANH R12, R12 ;  /* 0x0000000c000c7308 */ /* 0x000fe20000002400 */
[----:B------:R-:W-:Y:S01]  /*43a0*/  VIMNMX R61, R56, R7, PT ;  /* 0x00000007383d7248 */ /* 0x000fe20003fe0100 */
[----:B------:R-:W-:Y:S01]  /*43b0*/  UIADD3 UR7, UR37, -0x2, URZ ;  /* 0xfffffffe25077890 */ /* 0x000fe2000fffe03f */
[----:B------:R-:W-:Y:S01]  /*43c0*/  VIADDMNMX R56, R60, R57, R56, PT ;  /* 0x000000393c387246 */ /* 0x000fe20003800138 */
[----:B------:R-:W-:Y:S01]  /*43d0*/  IMAD.MOV.U32 R60, RZ, RZ, R119 ;  /* 0x000000ffff3c7224 */ /* 0x000fe200078e0077 */
[----:B------:R-:W-:-:S02]  /*43e0*/  ISETP.GT.AND P3, PT, R61, RZ, PT ;  /* 0x000000ff3d00720c */ /* 0x000fc40003f64270 */
[C---:B------:R-:W-:Y:S01]  /*43f0*/  ISETP.GT.AND P4, PT, R61.reuse, 0x1, PT ;  /* 0x000000013d00780c */ /* 0x040fe20003f84270 */
[----:B------:R-:W5:Y:S01]  /*4400*/  MUFU.TANH R58, R58 ;  /* 0x0000003a003a7308 */ /* 0x000f620000002400 */
[----:B------:R-:W-:Y:S02]  /*4410*/  ISETP.GT.AND P5, PT, R61, 0x8, PT ;  /* 0x000000083d00780c */ /* 0x000fe40003fa4270 */
[----:B0-----:R-:W-:Y:S01]  /*4420*/  FSEL R65, R74, -INF , P3 ;  /* 0xff8000004a417808 */ /* 0x001fe20001800000 */
[--C-:B------:R-:W-:Y:S01]  /*4430*/  IMAD.MOV.U32 R74, RZ, RZ, R119.reuse ;  /* 0x000000ffff4a7224 */ /* 0x100fe200078e0077 */
[----:B-1----:R-:W-:Y:S02]  /*4440*/  FSEL R75, R75, -INF , P4 ;  /* 0xff8000004b4b7808 */ /* 0x002fe40002000000 */
[----:B------:R-:W-:Y:S01]  /*4450*/  ISETP.GT.AND P6, PT, R61, 0x9, PT ;  /* 0x000000093d00780c */ /* 0x000fe20003fc4270 */
[----:B------:R-:W0:Y:S01]  /*4460*/  MUFU.TANH R59, R59 ;  /* 0x0000003b003b7308 */ /* 0x000e220000002400 */
[----:B--2---:R-:W-:Y:S01]  /*4470*/  FSEL R69, R78, -INF , P5 ;  /* 0xff8000004e457808 */ /* 0x004fe20002800000 */
[----:B------:R-:W-:Y:S01]  /*4480*/  IMAD.MOV.U32 R78, RZ, RZ, R119 ;  /* 0x000000ffff4e7224 */ /* 0x000fe200078e0077 */
[----:B------:R-:W-:-:S02]  /*4490*/  FMNMX.FTZ R64, R65, R75, !PT ;  /* 0x0000004b41407209 */ /* 0x000fc40007810000 */
[----:B------:R-:W-:Y:S02]  /*44a0*/  ISETP.GT.AND P2, PT, R61, 0x10, PT ;  /* 0x000000103d00780c */ /* 0x000fe40003f44270 */
[----:B---3--:R-:W-:Y:S01]  /*44b0*/  FSEL R79, R79, -INF , P6 ;  /* 0xff8000004f4f7808 */ /* 0x008fe20003000000 */
[----:B------:R-:W1:Y:S01]  /*44c0*/  MUFU.TANH R62, R62 ;  /* 0x0000003e003e7308 */ /* 0x000e620000002400 */
[----:B------:R-:W-:Y:S02]  /*44d0*/  FMNMX.FTZ R64, R69, R64, !PT ;  /* 0x0000004045407209 */ /* 0x000fe40007810000 */
[----:B------:R-:W-:Y:S02]  /*44e0*/  ISETP.GT.AND P3, PT, R61, 0x11, PT ;  /* 0x000000113d00780c */ /* 0x000fe40003f64270 */
[----:B----4-:R-:W-:Y:S01]  /*44f0*/  FSEL R73, R66, -INF , P2 ;  /* 0xff80000042497808 */ /* 0x010fe20001000000 */
[----:B------:R-:W-:Y:S01]  /*4500*/  IMAD.MOV.U32 R66, RZ, RZ, R119 ;  /* 0x000000ffff427224 */ /* 0x000fe200078e0077 */
[----:B------:R-:W-:Y:S01]  /*4510*/  FMNMX.FTZ R64, R79, R64, !PT ;  /* 0x000000404f407209 */ /* 0x000fe20007810000 */
[----:B------:R-:W2:Y:S01]  /*4520*/  MUFU.TANH R63, R63 ;  /* 0x0000003f003f7308 */ /* 0x000ea20000002400 */
[----:B------:R-:W-:-:S02]  /*4530*/  ISETP.GT.AND P2, PT, R61, 0x18, PT ;  /* 0x000000183d00780c */ /* 0x000fc40003f44270 */
[----:B-----5:R-:W-:Y:S02]  /*4540*/  FSEL R67, R67, -INF , P3 ;  /* 0xff80000043437808 */ /* 0x020fe40001800000 */
        /* <DEDUP_REMOVED lines=12> */
[----:B------:R-:W-:Y:S01]  /*4610*/  UMOV UR55, 0x40000040 ;  /* 0x4000004000377882 */ /* 0x000fe20000000000 */
[----:B------:R-:W-:Y:S01]  /*4620*/  FMNMX.FTZ R64, R77, R64, !PT ;  /* 0x000000404d407209 */ /* 0x000fe20007810000 */
[----:B------:R-:W3:Y:S01]  /*4630*/  MUFU.TANH R50, R50 ;  /* 0x0000003200327308 */ /* 0x000ee20000002400 */
[----:B------:R-:W-:Y:S01]  /*4640*/  ISETP.GT.AND P3, PT, R61, 0x21, PT ;  /* 0x000000213d00780c */ /* 0x000fe20003f64270 */
[----:B------:R-:W-:Y:S01]  /*4650*/  FMUL.FTZ R54, R54, UR5 ;  /* 0x0000000536367c20 */ /* 0x000fe20008410000 */
[----:B------:R-:W-:Y:S01]  /*4660*/  FSEL R81, R58, -INF , P2 ;  /* 0xff8000003a517808 */ /* 0x000fe20001000000 */
[----:B------:R-:W-:Y:S01]  /*4670*/  FMUL.FTZ R55, R55, UR5 ;  /* 0x0000000537377c20 */ /* 0x000fe20008410000 */
[----:B------:R-:W-:Y:S01]  /*4680*/  FMNMX.FTZ R64, R71, R64, !PT ;  /* 0x0000004047407209 */ /* 0x000fe20007810000 */
[----:B------:R-:W-:Y:S01]  /*4690*/  FMUL.FTZ R21, R48, UR5 ;  /* 0x0000000530157c20 */ /* 0x000fe20008410000 */
[----:B------:R-:W-:Y:S01]  /*46a0*/  ISETP.GT.AND P2, PT, R61, 0x28, PT ;  /* 0x000000283d00780c */ /* 0x000fe20003f44270 */
[----:B------:R-:W4:Y:S01]  /*46b0*/  MUFU.TANH R51, R51 ;  /* 0x0000003300337308 */ /* 0x000f220000002400 */
[----:B0-----:R-:W-:Y:S01]  /*46c0*/  FSEL R83, R59, -INF , P3 ;  /* 0xff8000003b537808 */ /* 0x001fe20001800000 */
[----:B------:R-:W-:Y:S01]  /*46d0*/  FMUL.FTZ R48, R49, UR5 ;  /* 0x0000000531307c20 */ /* 0x000fe20008410000 */
[----:B------:R-:W-:Y:S01]  /*46e0*/  FMNMX.FTZ R64, R81, R64, !PT ;  /* 0x0000004051407209 */ /* 0x000fe20007810000 */
[----:B------:R-:W-:Y:S01]  /*46f0*/  FMUL.FTZ R52, R52, UR5 ;  /* 0x0000000534347c20 */ /* 0x000fe20008410000 */
[----:B------:R-:W-:Y:S01]  /*4700*/  ISETP.GT.AND P3, PT, R61, 0x29, PT ;  /* 0x000000293d00780c */ /* 0x000fe20003f64270 */
[----:B------:R-:W-:Y:S01]  /*4710*/  FMUL.FTZ R53, R53, UR5 ;  /* 0x0000000535357c20 */ /* 0x000fe20008410000 */
[----:B-1----:R-:W-:Y:S01]  /*4720*/  FSEL R85, R62, -INF , P2 ;  /* 0xff8000003e557808 */ /* 0x002fe20001000000 */
[----:B------:R-:W-:Y:S01]  /*4730*/  MUFU.TANH R54, R54 ;  /* 0x0000003600367308 */ /* 0x000fe20000002400 */
[----:B------:R-:W-:Y:S01]  /*4740*/  FMNMX.FTZ R64, R83, R64, !PT ;  /* 0x0000004053407209 */ /* 0x000fe20007810000 */
[----:B------:R-:W-:Y:S01]  /*4750*/  IMAD.MOV.U32 R62, RZ, RZ, R119 ;  /* 0x000000ffff3e7224 */ /* 0x000fe200078e0077 */
[----:B------:R-:W-:-:S02]  /*4760*/  ISETP.GT.AND P2, PT, R61, 0x30, PT ;  /* 0x000000303d00780c */ /* 0x000fc40003f44270 */
[----:B--2---:R-:W-:Y:S02]  /*4770*/  FSEL R87, R63, -INF , P3 ;  /* 0xff8000003f577808 */ /* 0x004fe40001800000 */
[----:B------:R-:W-:Y:S01]  /*4780*/  FMNMX.FTZ R64, R85, R64, !PT ;  /* 0x0000004055407209 */ /* 0x000fe20007810000 */
[----:B------:R-:W0:Y:S01]  /*4790*/  MUFU.TANH R55, R55 ;  /* 0x0000003700377308 */ /* 0x000e220000002400 */
[----:B------:R-:W-:Y:S02]  /*47a0*/  ISETP.GT.AND P3, PT, R61, 0x31, PT ;  /* 0x000000313d00780c */ /* 0x000fe40003f64270 */
[----:B---3--:R-:W-:Y:S02]  /*47b0*/  FSEL R89, R50, -INF , P2 ;  /* 0xff80000032597808 */ /* 0x008fe40001000000 */
[----:B------:R-:W-:Y:S02]  /*47c0*/  FMNMX.FTZ R64, R87, R64, !PT ;  /* 0x0000004057407209 */ /* 0x000fe40007810000 */
[----:B------:R-:W-:Y:S01]  /*47d0*/  ISETP.GT.AND P2, PT, R61, 0x38, PT ;  /* 0x000000383d00780c */ /* 0x000fe20003f44270 */
[----:B------:R-:W-:Y:S01]  /*47e0*/  MUFU.TANH R11, R11 ;  /* 0x0000000b000b7308 */ /* 0x000fe20000002400 */
[----:B----4-:R-:W-:-:S02]  /*47f0*/  FSEL R91, R51, -INF , P3 ;  /* 0xff800000335b7808 */ /* 0x010fc40001800000 */
[----:B------:R-:W-:Y:S02]  /*4800*/  FMNMX.FTZ R64, R89, R64, !PT ;  /* 0x0000004059407209 */ /* 0x000fe40007810000 */
[----:B------:R-:W-:Y:S02]  /*4810*/  ISETP.GT.AND P3, PT, R61, 0x39, PT ;  /* 0x000000393d00780c */ /* 0x000fe40003f64270 */
[----:B------:R-:W-:Y:S01]  /*4820*/  FMNMX.FTZ R64, R91, R64, !PT ;  /* 0x000000405b407209 */ /* 0x000fe20007810000 */
[----:B------:R-:W-:Y:S01]  /*4830*/  MUFU.TANH R13, R13 ;  /* 0x0000000d000d7308 */ /* 0x000fe20000002400 */
[----:B------:R-:W-:Y:S02]  /*4840*/  ISETP.GT.AND P4, PT, R56, 0x8, PT ;  /* 0x000000083800780c */ /* 0x000fe40003f84270 */
[-C--:B------:R-:W-:Y:S02]  /*4850*/  MOV R70, R119.reuse ;  /* 0x0000007700467202 */ /* 0x080fe40000000f00 */
[----:B------:R-:W-:Y:S01]  /*4860*/  MOV R58, R119 ;  /* 0x00000077003a7202 */ /* 0x000fe20000000f00 */
[----:B------:R-:W-:-:S02]  /*4870*/  WARPGROUP.DEPBAR.LE gsb0, 0x0 ;  /* 0x00008000000079c5 */ /* 0x000fc40000010000 */
        /* <DEDUP_REMOVED lines=9> */
[----:B------:R-:W-:Y:S01]  /*4910*/  UMOV UR55, 0x40000040 ;  /* 0x4000004000377882 */ /* 0x000fe20000000000 */
[----:B------:R-:W-:Y:S01]  /*4920*/  ULDC UR4, c[0x0][0x988] ;  /* 0x0002620000047ab9 */ /* 0x000fe20000000800 */
[----:B------:R-:W-:Y:S01]  /*4930*/  FMUL.FTZ R41, R41, UR5 ;  /* 0x0000000529297c20 */ /* 0x000fe20008410000 */
[----:B------:R-:W-:Y:S01]  /*4940*/  FMUL.FTZ R44, R44, UR5 ;  /* 0x000000052c2c7c20 */ /* 0x000fe20008410000 */
[----:B------:R-:W-:Y:S01]  /*4950*/  MUFU.TANH R42, R42 ;  /* 0x0000002a002a7308 */ /* 0x000fe20000002400 */
[----:B------:R-:W-:-:S07]  /*4960*/  FMUL.FTZ R45, R45, UR5 ;  /* 0x000000052d2d7c20 */ /* 0x000fce0008410000 */
[----:B------:R-:W1:Y:S08]  /*4970*/  MUFU.TANH R6, R43 ;  /* 0x0000002b00067308 */ /* 0x000e700000002400 */
[----:B------:R-:W2:Y:S08]  /*4980*/  MUFU.TANH R46, R46 ;  /* 0x0000002e002e7308 */ /* 0x000eb00000002400 */
[----:B------:R1:W3:Y:S08]  /*4990*/  MUFU.TANH R7, R47 ;  /* 0x0000002f00077308 */ /* 0x0002f00000002400 */
[----:B------:R-:W-:Y:S08]  /*49a0*/  MUFU.TANH R20, R20 ;  /* 0x0000001400147308 */ /* 0x000ff00000002400 */
[----:B------:R-:W-:Y:S01]  /*49b0*/  MUFU.TANH R15, R15 ;  /* 0x0000000f000f7308 */ /* 0x000fe20000002400 */
[----:B------:R-:W-:-:S02]  /*49c0*/  WARPGROUP.DEPBAR.LE gsb0, 0x0 ;  /* 0x00008000000079c5 */ /* 0x000fc40000010000 */
[----:B------:R-:W-:Y:S01]  /*49d0*/  WARPGROUP.ARRIVE ;  /* 0x00000000000079c5 */ /* 0x000fe20000000000 */
[----:B------:R-:W-:Y:S01]  /*49e0*/  FMUL.FTZ R35, R35, UR5 ;  /* 0x0000000523237c20 */ /* 0x000fe20008410000 */
[----:B------:R-:W-:Y:S01]  /*49f0*/  FMUL.FTZ R34, R34, UR5 ;  /* 0x0000000522227c20 */ /* 0x000fe20008410000 */
[----:B------:R-:W-:Y:S01]  /*4a00*/  FMUL.FTZ R50, R39, UR5 ;  /* 0x0000000527327c20 */ /* 0x000fe20008410000 */
[----:B0-----:R-:W-:Y:S01]  /*4a10*/  FSEL R39, R55, -INF , P3 ;  /* 0xff80000037277808 */ /* 0x001fe20001800000 */
[----:B------:R0:W-:Y:S01]  /*4a20*/  MUFU.TANH R49, R35 ;  /* 0x0000002300317308 */ /* 0x0001e20000002400 */
[----:B------:R-:W-:Y:S01]  /*4a30*/  HGMMA.64x16x16.F32 R24, gdesc[UR52], R24, gsb0 ;  /* 0x00200000341879f0 */ /* 0x000fe20008000818 */
[----:B------:R-:W-:Y:S01]  /*4a40*/  ISETP.GT.AND P3, PT, R61, 0x41, PT ;  /* 0x000000413d00780c */ /* 0x000fe20003f64270 */
[----:B------:R-:W-:Y:S01]  /*4a50*/  FMUL.FTZ R38, R38, UR5 ;  /* 0x0000000526267c20 */ /* 0x000fe20008410000 */
[----:B------:R-:W-:Y:S01]  /*4a60*/  FMUL.FTZ R32, R32, UR5 ;  /* 0x0000000520207c20 */ /* 0x000fe20008410000 */
[----:B------:R-:W-:Y:S01]  /*4a70*/  FMUL.FTZ R33, R33, UR5 ;  /* 0x0000000521217c20 */ /* 0x000fe20008410000 */
[----:B-1----:R-:W-:Y:S01]  /*4a80*/  FSEL R47, R6, -INF , P3 ;  /* 0xff800000062f7808 */ /* 0x002fe20001800000 */
[----:B------:R-:W-:Y:S01]  /*4a90*/  FMUL.FTZ R36, R36, UR5 ;  /* 0x0000000524247c20 */ /* 0x000fe20008410000 */
[----:B------:R-:W1:Y:S01]  /*4aa0*/  MUFU.TANH R34, R34 ;  /* 0x0000002200227308 */ /* 0x000e620000002400 */
[----:B0-----:R-:W-:Y:S01]  /*4ab0*/  FSEL R35, R54, -INF , P2 ;  /* 0xff80000036237808 */ /* 0x001fe20001000000 */
[----:B------:R-:W-:Y:S01]  /*4ac0*/  FMUL.FTZ R37, R37, UR5 ;  /* 0x0000000525257c20 */ /* 0x000fe20008410000 */
[----:B------:R-:W-:Y:S01]  /*4ad0*/  ISETP.GT.AND P2, PT, R61, 0x40, PT ;  /* 0x000000403d00780c */ /* 0x000fe20003f44270 */
[----:B------:R-:W-:Y:S01]  /*4ae0*/  IMAD.MOV.U32 R54, RZ, RZ, R119 ;  /* 0x000000ffff367224 */ /* 0x000fe200078e0077 */
[----:B------:R-:W-:-:S02]  /*4af0*/  FMNMX.FTZ R64, R35, R64, !PT ;  /* 0x0000004023407209 */ /* 0x000fc40007810000 */
[----:B------:R-:W-:Y:S01]  /*4b00*/  FSEL R43, R42, -INF , P2 ;  /* 0xff8000002a2b7808 */ /* 0x000fe20001000000 */
[----:B------:R-:W0:Y:S01]  /*4b10*/  MUFU.TANH R38, R38 ;  /* 0x0000002600267308 */ /* 0x000e220000002400 */
[----:B------:R-:W-:Y:S02]  /*4b20*/  FMNMX.FTZ R64, R39, R64, !PT ;  /* 0x0000004027407209 */ /* 0x000fe40007810000 */
[----:B------:R-:W-:Y:S02]  /*4b30*/  ISETP.GT.AND P2, PT, R61, 0x48, PT ;  /* 0x000000483d00780c */ /* 0x000fe40003f44270 */
[----:B------:R-:W-:Y:S02]  /*4b40*/  FMNMX.FTZ R64, R43, R64, !PT ;  /* 0x000000402b407209 */ /* 0x000fe40007810000 */
[----:B------:R-:W-:Y:S01]  /*4b50*/  ISETP.GT.AND P3, PT, R61, 0x49, PT ;  /* 0x000000493d00780c */ /* 0x000fe20003f64270 */
[----:B------:R-:W4:Y:S01]  /*4b60*/  MUFU.TANH R50, R50 ;  /* 0x0000003200327308 */ /* 0x000f220000002400 */
[----:B--2---:R-:W-:-:S02]  /*4b70*/  FSEL R93, R46, -INF , P2 ;  /* 0xff8000002e5d7808 */ /* 0x004fc40001000000 */
[----:B------:R-:W-:Y:S02]  /*4b80*/  FMNMX.FTZ R64, R47, R64, !PT ;  /* 0x000000402f407209 */ /* 0x000fe40007810000 */
[----:B------:R-:W-:Y:S02]  /*4b90*/  ISETP.GT.AND P2, PT, R61, 0x50, PT ;  /* 0x000000503d00780c */ /* 0x000fe40003f44270 */
[----:B---3--:R-:W-:Y:S01]  /*4ba0*/  FSEL R95, R7, -INF , P3 ;  /* 0xff800000075f7808 */ /* 0x008fe20001800000 */
[----:B------:R-:W-:Y:S01]  /*4bb0*/  MUFU.TANH R21, R21 ;  /* 0x0000001500157308 */ /* 0x000fe20000002400 */
[----:B------:R-:W-:Y:S02]  /*4bc0*/  FMNMX.FTZ R64, R93, R64, !PT ;  /* 0x000000405d407209 */ /* 0x000fe40007810000 */
[----:B------:R-:W-:Y:S02]  /*4bd0*/  ISETP.GT.AND P3, PT, R61, 0x51, PT ;  /* 0x000000513d00780c */ /* 0x000fe40003f64270 */
[----:B-1----:R-:W-:-:S02]  /*4be0*/  FSEL R97, R34, -INF , P2 ;  /* 0xff80000022617808 */ /* 0x002fc40001000000 */
[----:B------:R-:W-:Y:S01]  /*4bf0*/  FMNMX.FTZ R64, R95, R64, !PT ;  /* 0x000000405f407209 */ /* 0x000fe20007810000 */
[----:B------:R-:W-:Y:S01]  /*4c00*/  MUFU.TANH R48, R48 ;  /* 0x0000003000307308 */ /* 0x000fe20000002400 */
[----:B------:R-:W-:Y:S02]  /*4c10*/  ISETP.GT.AND P2, PT, R61, 0x58, PT ;  /* 0x000000583d00780c */ /* 0x000fe40003f44270 */
[----:B------:R-:W-:Y:S02]  /*4c20*/  FSEL R99, R49, -INF , P3 ;  /* 0xff80000031637808 */ /* 0x000fe40001800000 */
[----:B------:R-:W-:Y:S02]  /*4c30*/  FMNMX.FTZ R64, R97, R64, !PT ;  /* 0x0000004061407209 */ /* 0x000fe40007810000 */
[----:B------:R-:W-:Y:S01]  /*4c40*/  ISETP.GT.AND P3, PT, R61, 0x59, PT ;  /* 0x000000593d00780c */ /* 0x000fe20003f64270 */
[----:B------:R-:W-:Y:S01]  /*4c50*/  MUFU.TANH R52, R52 ;  /* 0x0000003400347308 */ /* 0x000fe20000002400 */
[----:B0-----:R-:W-:-:S02]  /*4c60*/  FSEL R101, R38, -INF , P2 ;  /* 0xff80000026657808 */ /* 0x001fc40001000000 */
[----:B------:R-:W-:Y:S01]  /*4c70*/  FMNMX.FTZ R64, R99, R64, !PT ;  /* 0x0000004063407209 */ /* 0x000fe20007810000 */
[----:B------:R-:W-:Y:S02]  /*4c80*/  WARPGROUP.DEPBAR.LE gsb0, 0x0 ;  /* 0x00008000000079c5 */ /* 0x000fe40000010000 */
[----:B------:R-:W-:Y:S01]  /*4c90*/  FMUL.FTZ R26, R26, UR5 ;  /* 0x000000051a1a7c20 */ /* 0x000fe20008410000 */
[----:B------:R-:W-:Y:S01]  /*4ca0*/  FMUL.FTZ R27, R27, UR5 ;  /* 0x000000051b1b7c20 */ /* 0x000fe20008410000 */
[----:B------:R-:W-:Y:S01]  /*4cb0*/  FMUL.FTZ R30, R30, UR5 ;  /* 0x000000051e1e7c20 */ /* 0x000fe20008410000 */
[----:B------:R-:W-:Y:S01]  /*4cc0*/  FMUL.FTZ R31, R31, UR5 ;  /* 0x000000051f1f7c20 */ /* 0x000fe20008410000 */
[----:B------:R-:W-:Y:S01]  /*4cd0*/  ISETP.GT.AND P2, PT, R61, 0x60, PT ;  /* 0x000000603d00780c */ /* 0x000fe20003f44270 */
[----:B------:R-:W-:Y:S01]  /*4ce0*/  MUFU.TANH R53, R53 ;  /* 0x0000003500357308 */ /* 0x000fe20000002400 */
[----:B----4-:R-:W-:Y:S01]  /*4cf0*/  FSEL R103, R50, -INF , P3 ;  /* 0xff80000032677808 */ /* 0x010fe20001800000 */
[----:B------:R-:W-:Y:S01]  /*4d00*/  FMUL.FTZ R24, R24, UR5 ;  /* 0x0000000518187c20 */ /* 0x000fe20008410000 */
[----:B------:R-:W-:Y:S01]  /*4d10*/  FMNMX.FTZ R64, R101, R64, !PT ;  /* 0x0000004065407209 */ /* 0x000fe20007810000 */
[----:B------:R-:W-:Y:S01]  /*4d20*/  FMUL.FTZ R25, R25, UR5 ;  /* 0x0000000519197c20 */ /* 0x000fe20008410000 */
[----:B------:R-:W-:Y:S01]  /*4d30*/  ISETP.GT.AND P3, PT, R61, 0x61, PT ;  /* 0x000000613d00780c */ /* 0x000fe20003f64270 */
[----:B------:R-:W-:Y:S01]  /*4d40*/  FMUL.FTZ R28, R28, UR5 ;  /* 0x000000051c1c7c20 */ /* 0x000fe20008410000 */
[----:B------:R-:W-:Y:S01]  /*4d50*/  FMNMX.FTZ R64, R103, R64, !PT ;  /* 0x0000004067407209 */ /* 0x000fe20007810000 */
[----:B------:R-:W0:Y:S01]  /*4d60*/  MUFU.TANH R26, R26 ;  /* 0x0000001a001a7308 */ /* 0x000e220000002400 */
[----:B------:R-:W-:Y:S01]  /*4d70*/  FMUL.FTZ R29, R29, UR5 ;  /* 0x000000051d1d7c20 */ /* 0x000fe20008410000 */
[----:B------:R1:W-:Y:S01]  /*4d80*/  @!P1 SYNCS.ARRIVE.TRANS64.RED.A1T0 RZ, [R0+URZ], RZ ;  /* 0x000000ff00ff99a7 */ /* 0x0003e2000810043f */
[----:B------:R-:W-:Y:S01]  /*4d90*/  IMAD.MOV.U32 R50, RZ, RZ, R119 ;  /* 0x000000ffff327224 */ /* 0x000fe200078e0077 */
[----:B------:R-:W-:-:S04]  /*4da0*/  MOV R46, R119 ;  /* 0x00000077002e7202 */ /* 0x000fc80000000f00 */
[----:B------:R-:W2:Y:S08]  /*4db0*/  MUFU.TANH R27, R27 ;  /* 0x0000001b001b7308 */ /* 0x000eb00000002400 */
[----:B------:R-:W3:Y:S01]  /*4dc0*/  MUFU.TANH R30, R30 ;  /* 0x0000001e001e7308 */ /* 0x000ee20000002400 */
[----:B0-----:R-:W-:Y:S02]  /*4dd0*/  FSEL R105, R26, -INF , P2 ;  /* 0xff8000001a697808 */ /* 0x001fe40001000000 */
[----:B------:R-:W-:-:S02]  /*4de0*/  ISETP.GT.AND P2, PT, R61, 0x68, PT ;  /* 0x000000683d00780c */ /* 0x000fc40003f44270 */
[----:B------:R-:W-:-:S03]  /*4df0*/  FMNMX.FTZ R64, R105, R64, !PT ;  /* 0x0000004069407209 */ /* 0x000fc60007810000 */
[----:B------:R-:W0:Y:S01]  /*4e00*/  MUFU.TANH R31, R31 ;  /* 0x0000001f001f7308 */ /* 0x000e220000002400 */
[----:B--2---:R-:W-:Y:S02]  /*4e10*/  FSEL R107, R27, -INF , P3 ;  /* 0xff8000001b6b7808 */ /* 0x004fe40001800000 */
[----:B------:R-:W-:Y:S02]  /*4e20*/  ISETP.GT.AND P3, PT, R61, 0x69, PT ;  /* 0x000000693d00780c */ /* 0x000fe40003f64270 */
[----:B------:R-:W-:-:S03]  /*4e30*/  FMNMX.FTZ R64, R107, R64, !PT ;  /* 0x000000406b407209 */ /* 0x000fc60007810000 */
[----:B------:R-:W-:Y:S01]  /*4e40*/  MUFU.TANH R40, R40 ;  /* 0x0000002800287308 */ /* 0x000fe20000002400 */
[----:B---3--:R-:W-:-:S04]  /*4e50*/  FSEL R109, R30, -INF , P2 ;  /* 0xff8000001e6d7808 */ /* 0x008fc80001000000 */
[----:B------:R-:W-:-:S03]  /*4e60*/  FMNMX.FTZ R64, R109, R64, !PT ;  /* 0x000000406d407209 */ /* 0x000fc60007810000 */
[----:B------:R-:W-:Y:S01]  /*4e70*/  MUFU.TANH R41, R41 ;  /* 0x0000002900297308 */ /* 0x000fe20000002400 */
[----:B0-----:R-:W-:Y:S02]  /*4e80*/  FSEL R111, R31, -INF , P3 ;  /* 0xff8000001f6f7808 */ /* 0x001fe40001800000 */
[----:B------:R-:W-:Y:S02]  /*4e90*/  ISETP.GT.AND P3, PT, R56, 0x1, PT ;  /* 0x000000013800780c */ /* 0x000fe40003f64270 */
[----:B------:R-:W-:Y:S02]  /*4ea0*/  FMNMX.FTZ R64, R111, R64, !PT ;  /* 0x000000406f407209 */ /* 0x000fe40007810000 */
[----:B------:R-:W-:Y:S01]  /*4eb0*/  FSEL R3, R3, -INF , P3 ;  /* 0xff80000003037808 */ /* 0x000fe20001800000 */
[----:B------:R-:W-:Y:S01]  /*4ec0*/  MUFU.TANH R44, R44 ;  /* 0x0000002c002c7308 */ /* 0x000fe20000002400 */
[----:B------:R-:W-:Y:S01]  /*4ed0*/  FSEL R31, R8, -INF , P4 ;  /* 0xff800000081f7808 */ /* 0x000fe20002000000 */
[----:B------:R-:W0:Y:S01]  /*4ee0*/  SHFL.BFLY PT, R7, R64, 0x2, 0x1f ;  /* 0x0c401f0040077f89 */ /* 0x000e2200000e0000 */
[----:B------:R-:W-:-:S04]  /*4ef0*/  ISETP.GT.AND P3, PT, R56, 0x10, PT ;  /* 0x000000103800780c */ /* 0x000fc80003f64270 */
[----:B------:R-:W-:Y:S01]  /*4f00*/  FSEL R9, R9, -INF , P3 ;  /* 0xff80000009097808 */ /* 0x000fe20001800000 */
[----:B------:R-:W-:Y:S01]  /*4f10*/  MUFU.TANH R45, R45 ;  /* 0x0000002d002d7308 */ /* 0x000fe20000002400 */
[----:B------:R-:W-:-:S04]  /*4f20*/  ISETP.GT.AND P3, PT, R56, 0x18, PT ;  /* 0x000000183800780c */ /* 0x000fc80003f64270 */
[----:B------:R-:W-:Y:S02]  /*4f30*/  FSEL R55, R12, -INF , P3 ;  /* 0xff8000000c377808 */ /* 0x000fe40001800000 */
[C---:B------:R-:W-:Y:S01]  /*4f40*/  ISETP.GT.AND P3, PT, R56.reuse, 0x20, PT ;  /* 0x000000203800780c */ /* 0x040fe20003f64270 */
[----:B------:R-:W-:Y:S03]  /*4f50*/  MUFU.TANH R32, R32 ;  /* 0x0000002000207308 */ /* 0x000fe60000002400 */
[----:B------:R-:W-:Y:S02]  /*4f60*/  FSEL R13, R13, -INF , P3 ;  /* 0xff8000000d0d7808 */ /* 0x000fe40001800000 */
[----:B------:R-:W-:-:S03]  /*4f70*/  ISETP.GT.AND P3, PT, R56, 0x28, PT ;  /* 0x000000283800780c */ /* 0x000fc60003f64270 */
[----:B------:R-:W-:Y:S01]  /*4f80*/  MUFU.TANH R33, R33 ;  /* 0x0000002100217308 */ /* 0x000fe20000002400 */
[----:B------:R-:W-:Y:S02]  /*4f90*/  FSEL R59, R20, -INF , P3 ;  /* 0xff800000143b7808 */ /* 0x000fe40001800000 */
[----:B0-----:R-:W-:Y:S02]  /*4fa0*/  FMNMX.FTZ R6, R64, R7, !PT ;  /* 0x0000000740067209 */ /* 0x001fe40007810000 */
[C---:B------:R-:W-:Y:S02]  /*4fb0*/  ISETP.GT.AND P3, PT, R56.reuse, 0x30, PT ;  /* 0x000000303800780c */ /* 0x040fe40003f64270 */
[----:B------:R-:W-:Y:S01]  /*4fc0*/  MOV R64, R119 ;  /* 0x0000007700407202 */ /* 0x000fe20000000f00 */
[----:B------:R-:W0:Y:S01]  /*4fd0*/  SHFL.BFLY PT, R7, R6, 0x1, 0x1f ;  /* 0x0c201f0006077f89 */ /* 0x000e2200000e0000 */
[----:B------:R-:W-:Y:S01]  /*4fe0*/  FSEL R21, R21, -INF , P3 ;  /* 0xff80000015157808 */ /* 0x000fe20001800000 */
[----:B------:R-:W-:Y:S01]  /*4ff0*/  MUFU.TANH R36, R36 ;  /* 0x0000002400247308 */ /* 0x000fe20000002400 */
[----:B------:R-:W-:-:S04]  /*5000*/  ISETP.GT.AND P3, PT, R56, 0x38, PT ;  /* 0x000000383800780c */ /* 0x000fc80003f64270 */
[----:B------:R-:W-:Y:S02]  /*5010*/  FSEL R63, R52, -INF , P3 ;  /* 0xff800000343f7808 */ /* 0x000fe40001800000 */
[----:B------:R-:W-:Y:S01]  /*5020*/  ISETP.GT.AND P3, PT, R56, 0x40, PT ;  /* 0x000000403800780c */ /* 0x000fe20003f64270 */
[----:B------:R-:W-:Y:S01]  /*5030*/  MUFU.TANH R37, R37 ;  /* 0x0000002500257308 */ /* 0x000fe20000002400 */
[----:B------:R-:W-:-:S07]  /*5040*/  MOV R52, R119 ;  /* 0x0000007700347202 */ /* 0x000fce0000000f00 */
[----:B------:R-:W-:Y:S01]  /*5050*/  MUFU.TANH R24, R24 ;  /* 0x0000001800187308 */ /* 0x000fe20000002400 */
[----:B0-----:R-:W-:Y:S01]  /*5060*/  FMNMX.FTZ R7, R6, R7, !PT ;  /* 0x0000000706077209 */ /* 0x001fe20007810000 */
[----:B------:R-:W-:-:S06]  /*5070*/  IMAD.U32 R6, RZ, RZ, UR4 ;  /* 0x00000004ff067e24 */ /* 0x000fcc000f8e00ff */
[----:B------:R-:W-:Y:S01]  /*5080*/  MUFU.TANH R25, R25 ;  /* 0x0000001900197308 */ /* 0x000fe20000002400 */
[----:B------:R-:W-:Y:S01]  /*5090*/  UIADD3 UR4, UR11, -UR14, URZ ;  /* 0x8000000e0b047290 */ /* 0x000fe2000fffe03f */
[C---:B------:R-:W-:Y:S01]  /*50a0*/  FSETP.NEU.FTZ.AND P2, PT, R7.reuse, -INF , PT ;  /* 0xff8000000700780b */ /* 0x040fe20003f5d000 */
[----:B------:R-:W-:Y:S02]  /*50b0*/  FMUL.FTZ R26, R7, R6 ;  /* 0x00000006071a7220 */ /* 0x000fe40000410000 */
[----:B------:R-:W-:-:S03]  /*50c0*/  ULEA UR5, UR10, UR4, 0x7 ;  /* 0x000000040a057291 */ /* 0x000fc6000f8e383f */
[----:B------:R-:W-:Y:S01]  /*50d0*/  FSEL R26, R26, RZ, P2 ;  /* 0x000000ff1a1a7208 */ /* 0x000fe20001000000 */
[----:B------:R-:W-:Y:S01]  /*50e0*/  MUFU.TANH R28, R28 ;  /* 0x0000001c001c7308 */ /* 0x000fe20000002400 */
[----:B------:R-:W-:Y:S01]  /*50f0*/  ISETP.GT.AND P2, PT, R56, RZ, PT ;  /* 0x000000ff3800720c */ /* 0x000fe20003f44270 */
[----:B------:R-:W-:Y:S02]  /*5100*/  UMOV UR4, URZ ;  /* 0x0000003f00047c82 */ /* 0x000fe40008000000 */
[-CC-:B------:R-:W-:Y:S01]  /*5110*/  FFMA.FTZ R201, R65, R6.reuse, -R26.reuse ;  /* 0x0000000641c97223 */ /* 0x180fe2000001081a */
[----:B------:R-:W-:Y:S01]  /*5120*/  FSEL R27, R2, -INF , P2 ;  /* 0xff800000021b7808 */ /* 0x000fe20001000000 */
[-CC-:B------:R-:W-:Y:S01]  /*5130*/  FFMA.FTZ R203, R69, R6.reuse, -R26.reuse ;  /* 0x0000000645cb7223 */ /* 0x180fe2000001081a */
[----:B------:R-:W-:Y:S01]  /*5140*/  ISETP.GT.AND P2, PT, R56, 0x9, PT ;  /* 0x000000093800780c */ /* 0x000fe20003f44270 */
[-CC-:B------:R-:W-:Y:S01]  /*5150*/  FFMA.FTZ R12, R71, R6.reuse, -R26.reuse ;  /* 0x00000006470c7223 */ /* 0x180fe2000001081a */
[----:B------:R-:W-:Y:S01]  /*5160*/  FMNMX.FTZ R8, R27, R3, !PT ;  /* 0x000000031b087209 */ /* 0x000fe20007810000 */
[----:B------:R-:W-:Y:S01]  /*5170*/  MUFU.TANH R29, R29 ;  /* 0x0000001d001d7308 */ /* 0x000fe20000002400 */
[----:B------:R-:W-:Y:S01]  /*5180*/  FSEL R49, R4, -INF , P2 ;  /* 0xff80000004317808 */ /* 0x000fe20001000000 */
[--C-:B------:R-:W-:Y:S01]  /*5190*/  FFMA.FTZ R197, R73, R6, -R26.reuse ;  /* 0x0000000649c57223 */ /* 0x100fe2000001081a */
[----:B------:R-:W-:Y:S01]  /*51a0*/  FMNMX.FTZ R8, R31, R8, !PT ;  /* 0x000000081f087209 */ /* 0x000fe20007810000 */
[-CC-:B------:R-:W-:Y:S01]  /*51b0*/  FFMA.FTZ R2, R75, R6.reuse, -R26.reuse ;  /* 0x000000064b027223 */ /* 0x180fe2000001081a */
[----:B------:R-:W-:Y:S01]  /*51c0*/  ISETP.GT.AND P2, PT, R56, 0x11, PT ;  /* 0x000000113800780c */ /* 0x000fe20003f44270 */
[--C-:B------:R-:W-:Y:S01]  /*51d0*/  FFMA.FTZ R20, R35, R6, -R26.reuse ;  /* 0x0000000623147223 */ /* 0x100fe2000001081a */
[----:B------:R-:W-:Y:S01]  /*51e0*/  FMNMX.FTZ R8, R49, R8, !PT ;  /* 0x0000000831087209 */ /* 0x000fe20007810000 */
[----:B------:R-:W-:Y:S01]  /*51f0*/  MUFU.EX2 R201, R201 ;  /* 0x000000c900c97308 */ /* 0x000fe20000000800 */
[----:B------:R-:W-:Y:S01]  /*5200*/  FSEL R51, R10, -INF , P2 ;  /* 0xff8000000a337808 */ /* 0x000fe20001000000 */
[--C-:B------:R-:W-:Y:S01]  /*5210*/  FFMA.FTZ R10, R67, R6, -R26.reuse ;  /* 0x00000006430a7223 */ /* 0x100fe2000001081a */
[----:B------:R-:W-:Y:S01]  /*5220*/  FMNMX.FTZ R8, R9, R8, !PT ;  /* 0x0000000809087209 */ /* 0x000fe20007810000 */
[-CC-:B------:R-:W-:Y:S01]  /*5230*/  FFMA.FTZ R4, R79, R6.reuse, -R26.reuse ;  /* 0x000000064f047223 */ /* 0x180fe2000001081a */
[C---:B------:R-:W-:Y:S01]  /*5240*/  ISETP.GT.AND P2, PT, R56.reuse, 0x19, PT ;  /* 0x000000193800780c */ /* 0x040fe20003f44270 */
[--C-:B------:R-:W-:Y:S01]  /*5250*/  FFMA.FTZ R199, R77, R6, -R26.reuse ;  /* 0x000000064dc77223 */ /* 0x100fe2000001081a */
[----:B------:R-:W-:Y:S01]  /*5260*/  FMNMX.FTZ R8, R51, R8, !PT ;  /* 0x0000000833087209 */ /* 0x000fe20007810000 */
[----:B------:R-:W0:Y:S01]  /*5270*/  MUFU.EX2 R2, R2 ;  /* 0x0000000200027308 */ /* 0x000e220000000800 */
        /* <DEDUP_REMOVED lines=13> */
[----:B------:R-:W-:Y:S01]  /*5350*/  FFMA.FTZ R91, R91, R6, -R26 ;  /* 0x000000065b5b7223 */ /* 0x000fe2000001081a */
[----:B------:R-:W-:Y:S01]  /*5360*/  FMNMX.FTZ R8, R57, R8, !PT ;  /* 0x0000000839087209 */ /* 0x000fe20007810000 */
[----:B------:R-:W-:Y:S01]  /*5370*/  MUFU.EX2 R191, R20 ;  /* 0x0000001400bf7308 */ /* 0x000fe20000000800 */
[----:B------:R-:W-:Y:S01]  /*5380*/  FSEL R15, R15, -INF , P2 ;  /* 0xff8000000f0f7808 */ /* 0x000fe20001000000 */
[----:B0-----:R-:W-:Y:S01]  /*5390*/  FADD.FTZ R42, R201, R2 ;  /* 0x00000002c92a7221 */ /* 0x001fe20000010000 */
        /* <DEDUP_REMOVED lines=33> */
[----:B------:R-:W-:Y:S01]  /*55b0*/  FFMA.FTZ R26, R111, R6, -R26 ;  /* 0x000000066f1a7223 */ /* 0x000fe2000001081a */
[----:B------:R-:W-:Y:S01]  /*55c0*/  FMNMX.FTZ R8, R41, R8, !PT ;  /* 0x0000000829087209 */ /* 0x000fe20007810000 */
[----:B------:R-:W-:Y:S01]  /*55d0*/  UIMAD.WIDE UR4, UR5, -0x6db6db6d, UR4 ;  /* 0x92492493050478a5 */ /* 0x000fe2000f8e0204 */
[C---:B------:R-:W-:Y:S01]  /*55e0*/  ISETP.GT.AND P3, PT, R56.reuse, 0x50, PT ;  /* 0x000000503800780c */ /* 0x040fe20003f64270 */
[----:B------:R-:W-:Y:S01]  /*55f0*/  MUFU.EX2 R12, R12 ;  /* 0x0000000c000c7308 */ /* 0x000fe20000000800 */
[----:B------:R-:W-:Y:S01]  /*5600*/  FSEL R45, R45, -INF , P2 ;  /* 0xff8000002d2d7808 */ /* 0x000fe20001000000 */
[----:B------:R-:W-:Y:S01]  /*5610*/  USHF.R.U32.HI UR4, URZ, 0x1f, UR5 ;  /* 0x0000001f3f047899 */ /* 0x000fe20008011605 */
[----:B------:R-:W-:Y:S01]  /*5620*/  FMNMX.FTZ R8, R67, R8, !PT ;  /* 0x0000000843087209 */ /* 0x000fe20007810000 */
[--C-:B------:R-:W-:Y:S01]  /*5630*/  IMAD.MOV.U32 R111, RZ, RZ, R119.reuse ;  /* 0x000000ffff6f7224 */ /* 0x100fe200078e0077 */
[----:B------:R-:W-:Y:S01]  /*5640*/  ISETP.GT.AND P2, PT, R56, 0x51, PT ;  /* 0x000000513800780c */ /* 0x000fe20003f44270 */
[----:B------:R-:W-:Y:S01]  /*5650*/  ULEA.HI.SX32 UR4, UR5, UR4, 0x1a ;  /* 0x0000000405047291 */ /* 0x000fe2000f8fd23f */
[----:B------:R-:W-:Y:S01]  /*5660*/  FSEL R69, R32, -INF , P3 ;  /* 0xff80000020457808 */ /* 0x000fe20001800000 */
[----:B------:R-:W-:Y:S01]  /*5670*/  MUFU.EX2 R193, R193 ;  /* 0x000000c100c17308 */ /* 0x000fe20000000800 */
[----:B------:R-:W-:Y:S01]  /*5680*/  FMNMX.FTZ R8, R45, R8, !PT ;  /* 0x000000082d087209 */ /* 0x000fe20007810000 */
[----:B------:R-:W-:Y:S01]  /*5690*/  UISETP.LT.AND UP0, UPT, URZ, UR4, UPT ;  /* 0x000000043f00728c */ /* 0x000fe2000bf01270 */
[C---:B------:R-:W-:Y:S01]  /*56a0*/  ISETP.GT.AND P3, PT, R56.reuse, 0x58, PT ;  /* 0x000000583800780c */ /* 0x040fe20003f64270 */
[--C-:B------:R-:W-:Y:S01]  /*56b0*/  IMAD.MOV.U32 R83, RZ, RZ, R119.reuse ;  /* 0x000000ffff537224 */ /* 0x100fe200078e0077 */
[----:B------:R-:W-:Y:S01]  /*56c0*/  FSEL R33, R33, -INF , P2 ;  /* 0xff80000021217808 */ /* 0x000fe20001000000 */
[----:B------:R-:W-:Y:S01]  /*56d0*/  USEL UR61, URZ, UR4, !UP0 ;  /* 0x000000043f3d7287 */ /* 0x000fe2000c000000 */
[----:B------:R-:W-:Y:S01]  /*56e0*/  FMNMX.FTZ R8, R69, R8, !PT ;  /* 0x0000000845087209 */ /* 0x000fe20007810000 */
[----:B------:R-:W-:Y:S01]  /*56f0*/  MUFU.EX2 R14, R14 ;  /* 0x0000000e000e7308 */ /* 0x000fe20000000800 */
[----:B------:R-:W-:Y:S01]  /*5700*/  ISETP.GT.AND P2, PT, R56, 0x59, PT ;  /* 0x000000593800780c */ /* 0x000fe20003f44270 */
[----:B------:R-:W-:Y:S01]  /*5710*/  UISETP.GE.AND UP0, UPT, UR7, UR61, UPT ;  /* 0x0000003d0700728c */ /* 0x000fe2000bf06270 */
[----:B------:R-:W-:Y:S01]  /*5720*/  FSEL R71, R36, -INF , P3 ;  /* 0xff80000024477808 */ /* 0x000fe20001800000 */
[--C-:B------:R-:W-:Y:S01]  /*5730*/  IMAD.MOV.U32 R81, RZ, RZ, R119.reuse ;  /* 0x000000ffff517224 */ /* 0x100fe200078e0077 */
[----:B------:R-:W-:Y:S01]  /*5740*/  FMNMX.FTZ R8, R33, R8, !PT ;  /* 0x0000000821087209 */ /* 0x000fe20007810000 */
[--C-:B------:R-:W-:Y:S01]  /*5750*/  IMAD.MOV.U32 R79, RZ, RZ, R119.reuse ;  /* 0x000000ffff4f7224 */ /* 0x100fe200078e0077 */
[C---:B------:R-:W-:Y:S01]  /*5760*/  ISETP.GT.AND P3, PT, R56.reuse, 0x60, PT ;  /* 0x000000603800780c */ /* 0x040fe20003f64270 */
[----:B------:R-:W-:Y:S01]  /*5770*/  MUFU.EX2 R85, R85 ;  /* 0x0000005500557308 */ /* 0x000fe20000000800 */
[----:B------:R-:W-:Y:S01]  /*5780*/  FSEL R37, R37, -INF , P2 ;  /* 0xff80000025257808 */ /* 0x000fe20001000000 */
[--C-:B------:R-:W-:Y:S01]  /*5790*/  IMAD.MOV.U32 R77, RZ, RZ, R119.reuse ;  /* 0x000000ffff4d7224 */ /* 0x100fe200078e0077 */
[----:B------:R-:W-:Y:S01]  /*57a0*/  FMNMX.FTZ R8, R71, R8, !PT ;  /* 0x0000000847087209 */ /* 0x000fe20007810000 */
[----:B------:R-:W-:Y:S01]  /*57b0*/  IMAD.MOV.U32 R48, RZ, RZ, R119 ;  /* 0x000000ffff307224 */ /* 0x000fe200078e0077 */
[----:B------:R-:W-:-:S02]  /*57c0*/  ISETP.GT.AND P2, PT, R56, 0x61, PT ;  /* 0x000000613800780c */ /* 0x000fc40003f44270 */
[----:B------:R-:W-:Y:S01]  /*57d0*/  FSEL R73, R24, -INF , P3 ;  /* 0xff80000018497808 */ /* 0x000fe20001800000 */
[----:B------:R0:W2:Y:S01]  /*57e0*/  MUFU.EX2 R30, R87 ;  /* 0x00000057001e7308 */ /* 0x0000a20000000800 */
[----:B------:R-:W-:Y:S02]  /*57f0*/  FMNMX.FTZ R8, R37, R8, !PT ;  /* 0x0000000825087209 */ /* 0x000fe40007810000 */
[C---:B------:R-:W-:Y:S02]  /*5800*/  ISETP.GT.AND P3, PT, R56.reuse, 0x68, PT ;  /* 0x000000683800780c */ /* 0x040fe40003f64270 */
[----:B------:R-:W-:Y:S02]  /*5810*/  FSEL R25, R25, -INF , P2 ;  /* 0xff80000019197808 */ /* 0x000fe40001000000 */
[----:B------:R-:W-:Y:S01]  /*5820*/  FMNMX.FTZ R8, R73, R8, !PT ;  /* 0x0000000849087209 */ /* 0x000fe20007810000 */
[----:B------:R-:W-:Y:S01]  /*5830*/  MUFU.EX2 R89, R89 ;  /* 0x0000005900597308 */ /* 0x000fe20000000800 */
[----:B------:R-:W-:Y:S01]  /*5840*/  ISETP.GT.AND P2, PT, R56, 0x69, PT ;  /* 0x000000693800780c */ /* 0x000fe20003f44270 */
[--C-:B0-----:R-:W-:Y:S01]  /*5850*/  IMAD.MOV.U32 R87, RZ, RZ, R119.reuse ;  /* 0x000000ffff577224 */ /* 0x101fe200078e0077 */
[----:B------:R-:W-:Y:S01]  /*5860*/  FSEL R75, R28, -INF , P3 ;  /* 0xff8000001c4b7808 */ /* 0x000fe20001800000 */
[----:B------:R-:W-:Y:S01]  /*5870*/  IMAD.MOV.U32 R56, RZ, RZ, R119 ;  /* 0x000000ffff387224 */ /* 0x000fe200078e0077 */
[----:B------:R-:W-:-:S02]  /*5880*/  FMNMX.FTZ R8, R25, R8, !PT ;  /* 0x0000000819087209 */ /* 0x000fc40007810000 */
[----:B------:R-:W-:Y:S01]  /*5890*/  FSEL R29, R29, -INF , P2 ;  /* 0xff8000001d1d7808 */ /* 0x000fe20001000000 */
[----:B------:R0:W3:Y:S01]  /*58a0*/  MUFU.EX2 R24, R91 ;  /* 0x0000005b00187308 */ /* 0x0000e20000000800 */
[----:B------:R-:W-:Y:S02]  /*58b0*/  FMNMX.FTZ R8, R75, R8, !PT ;  /* 0x000000084b087209 */ /* 0x000fe40007810000 */
[----:B------:R-:W-:Y:S02]  /*58c0*/  F2FP.F16.F32.PACK_AB R201, R2, R201 ;  /* 0x000000c902c9723e */ /* 0x000fe400000000ff */
[----:B------:R-:W-:Y:S02]  /*58d0*/  FMNMX.FTZ R8, R29, R8, !PT ;  /* 0x000000081d087209 */ /* 0x000fe40007810000 */
[----:B--2---:R-:W-:Y:S01]  /*58e0*/  F2FP.F16.F32.PACK_AB R195, R30, R85 ;  /* 0x000000551ec3723e */ /* 0x004fe200000000ff */
[----:B------:R2:W-:Y:S01]  /*58f0*/  MUFU.EX2 R28, R39 ;  /* 0x00000027001c7308 */ /* 0x0005e20000000800 */
[--C-:B0-----:R-:W-:Y:S01]  /*5900*/  IMAD.MOV.U32 R91, RZ, RZ, R119.reuse ;  /* 0x000000ffff5b7224 */ /* 0x101fe200078e0077 */
[----:B------:R-:W0:Y:S06]  /*5910*/  SHFL.BFLY PT, R35, R8, 0x2, 0x1f ;  /* 0x0c401f0008237f89 */ /* 0x000e2c00000e0000 */
[----:B------:R-:W-:Y:S01]  /*5920*/  MUFU.EX2 R43, R43 ;  /* 0x0000002b002b7308 */ /* 0x000fe20000000800 */
[----:B---3--:R-:W-:Y:S01]  /*5930*/  F2FP.F16.F32.PACK_AB R189, R24, R89 ;  /* 0x0000005918bd723e */ /* 0x008fe200000000ff */
[----:B--2---:R-:W-:-:S06]  /*5940*/  IMAD.MOV.U32 R39, RZ, RZ, R119 ;  /* 0x000000ffff277224 */ /* 0x004fcc00078e0077 */
[----:B------:R2:W3:Y:S08]  /*5950*/  MUFU.EX2 R32, R47 ;  /* 0x0000002f00207308 */ /* 0x0004f00000000800 */
[----:B------:R-:W-:Y:S01]  /*5960*/  MUFU.EX2 R93, R93 ;  /* 0x0000005d005d7308 */ /* 0x000fe20000000800 */
[----:B--2---:R-:W-:Y:S01]  /*5970*/  IMAD.MOV.U32 R47, RZ, RZ, R119 ;  /* 0x000000ffff2f7224 */ /* 0x004fe200078e0077 */
[----:B0-----:R-:W-:-:S05]  /*5980*/  FMNMX.FTZ R35, R8, R35, !PT ;  /* 0x0000002308237209 */ /* 0x001fca0007810000 */
[----:B------:R-:W0:Y:S01]  /*5990*/  SHFL.BFLY PT, R8, R35, 0x1, 0x1f ;  /* 0x0c201f0023087f89 */ /* 0x000e2200000e0000 */
[----:B------:R2:W4:Y:S01]  /*59a0*/  MUFU.EX2 R34, R95 ;  /* 0x0000005f00227308 */ /* 0x0005220000000800 */
[----:B---3--:R-:W-:-:S07]  /*59b0*/  F2FP.F16.F32.PACK_AB R185, R32, R43 ;  /* 0x0000002b20b9723e */ /* 0x008fce00000000ff */
[----:B------:R-:W-:Y:S01]  /*59c0*/  MUFU.EX2 R97, R97 ;  /* 0x0000006100617308 */ /* 0x000fe20000000800 */
[----:B--2---:R-:W-:-:S07]  /*59d0*/  IMAD.MOV.U32 R95, RZ, RZ, R119 ;  /* 0x000000ffff5f7224 */ /* 0x004fce00078e0077 */
[----:B------:R2:W3:Y:S01]  /*59e0*/  MUFU.EX2 R36, R99 ;  /* 0x0000006300247308 */ /* 0x0004e20000000800 */
[----:B----4-:R-:W-:Y:S02]  /*59f0*/  F2FP.F16.F32.PACK_AB R187, R34, R93 ;  /* 0x0000005d22bb723e */ /* 0x010fe400000000ff */
[----:B0-----:R-:W-:-:S05]  /*5a00*/  FMNMX.FTZ R8, R35, R8, !PT ;  /* 0x0000000823087209 */ /* 0x001fca0007810000 */
[----:B------:R-:W-:Y:S01]  /*5a10*/  MUFU.EX2 R101, R101 ;  /* 0x0000006500657308 */ /* 0x000fe20000000800 */
[--C-:B--2---:R-:W-:Y:S01]  /*5a20*/  IMAD.MOV.U32 R99, RZ, RZ, R119.reuse ;  /* 0x000000ffff637224 */ /* 0x104fe200078e0077 */
[C---:B------:R-:W-:Y:S01]  /*5a30*/  FSETP.NEU.FTZ.AND P2, PT, R8.reuse, -INF , PT ;  /* 0xff8000000800780b */ /* 0x040fe20003f5d000 */
[----:B------:R-:W-:Y:S01]  /*5a40*/  FMUL.FTZ R20, R8, R6 ;  /* 0x0000000608147220 */ /* 0x000fe20000410000 */
[----:B------:R-:W-:-:S04]  /*5a50*/  IMAD.MOV.U32 R35, RZ, RZ, R119 ;  /* 0x000000ffff237224 */ /* 0x000fc800078e0077 */
[----:B------:R-:W-:Y:S01]  /*5a60*/  MUFU.EX2 R38, R103 ;  /* 0x0000006700267308 */ /* 0x000fe20000000800 */
[----:B------:R-:W-:Y:S02]  /*5a70*/  FSEL R20, R20, RZ, P2 ;  /* 0x000000ff14147208 */ /* 0x000fe40001000000 */
[----:B------:R-:W-:Y:S02]  /*5a80*/  PLOP3.LUT P2, PT, PT, PT, UP0, 0x80, 0x0 ;  /* 0x000000000000781c */ /* 0x000fe40003f4f008 */
[----:B---3--:R-:W-:Y:S01]  /*5a90*/  F2FP.F16.F32.PACK_AB R181, R36, R97 ;  /* 0x0000006124b5723e */ /* 0x008fe200000000ff */
        /* <DEDUP_REMOVED lines=17> */
[-CC-:B------:R-:W-:Y:S01]  /*5bb0*/  FFMA.FTZ R63, R63, R6.reuse, -R20.reuse ;  /* 0x000000063f3f7223 */ /* 0x180fe20000010814 */
[----:B------:R-:W-:Y:S01]  /*5bc0*/  FADD.FTZ R42, R4, R3 ;  /* 0x00000003042a7221 */ /* 0x000fe20000010000 */
        /* <DEDUP_REMOVED lines=10> */
[----:B------:R3:W4:Y:S01]  /*5c70*/  MUFU.EX2 R202, R49 ;  /* 0x0000003100ca7308 */ /* 0x0007220000000800 */
[----:B------:R-:W-:Y:S01]  /*5c80*/  FADD.FTZ R3, R199, R42 ;  /* 0x0000002ac7037221 */ /* 0x000fe20000010000 */
[----:B--2---:R-:W-:Y:S01]  /*5c90*/  FADD.FTZ R42, R27, R200 ;  /* 0x000000c81b2a7221 */ /* 0x004fe20000010000 */
[-CC-:B------:R-:W-:Y:S01]  /*5ca0*/  FFMA.FTZ R71, R71, R6.reuse, -R20.reuse ;  /* 0x0000000647477223 */ /* 0x180fe20000010814 */
[-CC-:B------:R-:W-:Y:S01]  /*5cb0*/  FFMA.FTZ R37, R37, R6.reuse, -R20.reuse ;  /* 0x0000000625257223 */ /* 0x180fe20000010814 */
[----:B------:R-:W-:Y:S01]  /*5cc0*/  FADD.FTZ R44, R12, R3 ;  /* 0x000000030c2c7221 */ /* 0x000fe20000010000 */
[-CC-:B------:R-:W-:Y:S01]  /*5cd0*/  FFMA.FTZ R73, R73, R6.reuse, -R20.reuse ;  /* 0x0000000649497223 */ /* 0x180fe20000010814 */
[-C--:B------:R-:W-:Y:S01]  /*5ce0*/  FFMA.FTZ R25, R25, R6.reuse, -R20 ;  /* 0x0000000619197223 */ /* 0x080fe20000010814 */
[----:B------:R-:W2:Y:S01]  /*5cf0*/  MUFU.EX2 R9, R9 ;  /* 0x0000000900097308 */ /* 0x000ea20000000800 */
[----:B0-----:R-:W-:Y:S01]  /*5d00*/  FADD.FTZ R3, R31, R42 ;  /* 0x0000002a1f037221 */ /* 0x001fe20000010000 */
[-CC-:B------:R-:W-:Y:S01]  /*5d10*/  FFMA.FTZ R75, R75, R6.reuse, -R20.reuse ;  /* 0x000000064b4b7223 */ /* 0x180fe20000010814 */
[----:B------:R-:W-:Y:S01]  /*5d20*/  FFMA.FTZ R20, R29, R6, -R20 ;  /* 0x000000061d147223 */ /* 0x000fe20000010814 */
[----:B------:R-:W-:Y:S01]  /*5d30*/  F2FP.F16.F32.PACK_AB R203, R4, R203 ;  /* 0x000000cb04cb723e */ /* 0x000fe200000000ff */
[--C-:B------:R-:W-:Y:S01]  /*5d40*/  IMAD.MOV.U32 R103, RZ, RZ, R119.reuse ;  /* 0x000000ffff677224 */ /* 0x100fe200078e0077 */
[----:B------:R-:W-:Y:S01]  /*5d50*/  F2FP.F16.F32.PACK_AB R183, R38, R101 ;  /* 0x0000006526b7723e */ /* 0x000fe200000000ff */
[----:B---3--:R-:W-:Y:S01]  /*5d60*/  IMAD.MOV.U32 R49, RZ, RZ, R119 ;  /* 0x000000ffff317224 */ /* 0x008fe200078e0077 */
[----:B------:R0:W3:Y:S01]  /*5d70*/  MUFU.EX2 R196, R51 ;  /* 0x0000003300c47308 */ /* 0x0000e20000000800 */
[----:B----4-:R-:W-:Y:S01]  /*5d80*/  FADD.FTZ R42, R202, R3 ;  /* 0x00000003ca2a7221 */ /* 0x010fe20000010000 */
[----:B------:R-:W-:Y:S01]  /*5d90*/  F2FP.F16.F32.PACK_AB R200, R200, R27 ;  /* 0x0000001bc8c8723e */ /* 0x000fe200000000ff */
[--C-:B------:R-:W-:Y:S01]  /*5da0*/  IMAD.MOV.U32 R29, RZ, RZ, R119.reuse ;  /* 0x000000ffff1d7224 */ /* 0x100fe200078e0077 */
[----:B------:R-:W-:Y:S01]  /*5db0*/  F2FP.F16.F32.PACK_AB R202, R202, R31 ;  /* 0x0000001fcaca723e */ /* 0x000fe200000000ff */
[--C-:B------:R-:W-:Y:S01]  /*5dc0*/  IMAD.MOV.U32 R31, RZ, RZ, R119.reuse ;  /* 0x000000ffff1f7224 */ /* 0x100fe200078e0077 */
[----:B------:R-:W-:Y:S01]  /*5dd0*/  F2FP.F16.F32.PACK_AB R197, R10, R197 ;  /* 0x000000c50ac5723e */ /* 0x000fe200000000ff */
[--C-:B------:R-:W-:Y:S01]  /*5de0*/  IMAD.MOV.U32 R27, RZ, RZ, R119.reuse ;  /* 0x000000ffff1b7224 */ /* 0x100fe200078e0077 */
[----:B------:R-:W4:Y:S01]  /*5df0*/  MUFU.EX2 R55, R55 ;  /* 0x0000003700377308 */ /* 0x000f220000000800 */
[----:B--2---:R-:W-:Y:S01]  /*5e00*/  FADD.FTZ R3, R9, R42 ;  /* 0x0000002a09037221 */ /* 0x004fe20000010000 */
[----:B------:R-:W-:Y:S01]  /*5e10*/  F2FP.F16.F32.PACK_AB R199, R12, R199 ;  /* 0x000000c70cc7723e */ /* 0x000fe200000000ff */
[----:B0-----:R-:W-:-:S05]  /*5e20*/  IMAD.MOV.U32 R51, RZ, RZ, R119 ;  /* 0x000000ffff337224 */ /* 0x001fca00078e0077 */
[----:B------:R0:W2:Y:S01]  /*5e30*/  MUFU.EX2 R198, R11 ;  /* 0x0000000b00c67308 */ /* 0x0000a20000000800 */
[C---:B---3--:R-:W-:Y:S01]  /*5e40*/  FADD.FTZ R42, R196.reuse, R3 ;  /* 0x00000003c42a7221 */ /* 0x048fe20000010000 */
[----:B------:R-:W-:-:S06]  /*5e50*/  F2FP.F16.F32.PACK_AB R196, R196, R9 ;  /* 0x00000009c4c4723e */ /* 0x000fcc00000000ff */
[----:B------:R-:W3:Y:S01]  /*5e60*/  MUFU.EX2 R13, R13 ;  /* 0x0000000d000d7308 */ /* 0x000ee20000000800 */
[----:B0-----:R-:W-:Y:S01]  /*5e70*/  FADD.FTZ R11, R193, R44 ;  /* 0x0000002cc10b7221 */ /* 0x001fe20000010000 */
[----:B----4-:R-:W-:Y:S01]  /*5e80*/  FADD.FTZ R3, R55, R42 ;  /* 0x0000002a37037221 */ /* 0x010fe20000010000 */
[C---:B------:R-:W-:Y:S02]  /*5e90*/  F2FP.F16.F32.PACK_AB R193, R14.reuse, R193 ;  /* 0x000000c10ec1723e */ /* 0x040fe400000000ff */
[----:B------:R-:W-:-:S03]  /*5ea0*/  FADD.FTZ R44, R14, R11 ;  /* 0x0000000b0e2c7221 */ /* 0x000fc60000010000 */
[----:B------:R0:W4:Y:S01]  /*5eb0*/  MUFU.EX2 R192, R57 ;  /* 0x0000003900c07308 */ /* 0x0001220000000800 */
[----:B------:R-:W-:Y:S01]  /*5ec0*/  FADD.FTZ R11, R85, R44 ;  /* 0x0000002c550b7221 */ /* 0x000fe20000010000 */
[C---:B--2---:R-:W-:Y:S01]  /*5ed0*/  FADD.FTZ R42, R198.reuse, R3 ;  /* 0x00000003c62a7221 */ /* 0x044fe20000010000 */
[----:B------:R-:W-:Y:S01]  /*5ee0*/  F2FP.F16.F32.PACK_AB R198, R198, R55 ;  /* 0x00000037c6c6723e */ /* 0x000fe200000000ff */
[----:B------:R-:W-:Y:S02]  /*5ef0*/  IMAD.MOV.U32 R85, RZ, RZ, R119 ;  /* 0x000000ffff557224 */ /* 0x000fe400078e0077 */
[----:B------:R-:W-:Y:S01]  /*5f00*/  FADD.FTZ R44, R30, R11 ;  /* 0x0000000b1e2c7221 */ /* 0x000fe20000010000 */
[--C-:B------:R-:W-:Y:S01]  /*5f10*/  IMAD.MOV.U32 R55, RZ, RZ, R119.reuse ;  /* 0x000000ffff377224 */ /* 0x100fe200078e0077 */
[----:B------:R-:W2:Y:S02]  /*5f20*/  MUFU.EX2 R59, R59 ;  /* 0x0000003b003b7308 */ /* 0x000ea40000000800 */
[----:B------:R-:W-:Y:S01]  /*5f30*/  FADD.FTZ R11, R89, R44 ;  /* 0x0000002c590b7221 */ /* 0x000fe20000010000 */
[----:B---3--:R-:W-:Y:S01]  /*5f40*/  FADD.FTZ R3, R13, R42 ;  /* 0x0000002a0d037221 */ /* 0x008fe20000010000 */
[----:B------:R-:W-:-:S02]  /*5f50*/  IMAD.MOV.U32 R89, RZ, RZ, R119 ;  /* 0x000000ffff597224 */ /* 0x000fc400078e0077 */
[----:B-1----:R-:W-:Y:S01]  /*5f60*/  FADD.FTZ R0, R24, R11 ;  /* 0x0000000b18007221 */ /* 0x002fe20000010000 */
[----:B0-----:R-:W-:Y:S01]  /*5f70*/  IMAD.MOV.U32 R57, RZ, RZ, R119 ;  /* 0x000000ffff397224 */ /* 0x001fe200078e0077 */
[----:B------:R-:W0:Y:S02]  /*5f80*/  MUFU.EX2 R194, R15 ;  /* 0x0000000f00c27308 */ /* 0x000e240000000800 */
[----:B------:R-:W-:Y:S01]  /*5f90*/  FADD.FTZ R11, R191, R0 ;  /* 0x00000000bf0b7221 */ /* 0x000fe20000010000 */
[----:B----4-:R-:W-:Y:S01]  /*5fa0*/  FADD.FTZ R0, R192, R3 ;  /* 0x00000003c0007221 */ /* 0x010fe20000010000 */
[C---:B------:R-:W-:Y:S01]  /*5fb0*/  F2FP.F16.F32.PACK_AB R191, R28.reuse, R191 ;  /* 0x000000bf1cbf723e */ /* 0x040fe200000000ff */
[----:B------:R-:W-:Y:S02]  /*5fc0*/  IMAD.MOV.U32 R44, RZ, RZ, R119 ;  /* 0x000000ffff2c7224 */ /* 0x000fe400078e0077 */
[----:B------:R-:W-:Y:S01]  /*5fd0*/  FADD.FTZ R42, R28, R11 ;  /* 0x0000000b1c2a7221 */ /* 0x000fe20000010000 */
[----:B------:R-:W-:Y:S01]  /*5fe0*/  F2FP.F16.F32.PACK_AB R192, R192, R13 ;  /* 0x0000000dc0c0723e */ /* 0x000fe200000000ff */
[--C-:B------:R-:W-:Y:S01]  /*5ff0*/  IMAD.MOV.U32 R30, RZ, RZ, R119.reuse ;  /* 0x000000ffff1e7224 */ /* 0x100fe200078e0077 */
[----:B------:R-:W1:Y:S01]  /*6000*/  MUFU.EX2 R21, R21 ;  /* 0x0000001500157308 */ /* 0x000e620000000800 */
[----:B--2---:R-:W-:Y:S01]  /*6010*/  FADD.FTZ R3, R59, R0 ;  /* 0x000000003b037221 */ /* 0x004fe20000010000 */
[----:B------:R-:W-:Y:S01]  /*6020*/  FADD.FTZ R11, R43, R42 ;  /* 0x0000002a2b0b7221 */ /* 0x000fe20000010000 */
[--C-:B------:R-:W-:Y:S01]  /*6030*/  IMAD.MOV.U32 R43, RZ, RZ, R119.reuse ;  /* 0x000000ffff2b7224 */ /* 0x100fe200078e0077 */
[----:B------:R-:W-:Y:S01]  /*6040*/  MOV R28, R119 ;  /* 0x00000077001c7202 */ /* 0x000fe20000000f00 */
[----:B------:R-:W-:-:S02]  /*6050*/  IMAD.MOV.U32 R24, RZ, RZ, R119 ;  /* 0x000000ffff187224 */ /* 0x000fc400078e0077 */
[----:B------:R-:W-:Y:S01]  /*6060*/  FADD.FTZ R42, R32, R11 ;  /* 0x0000000b202a7221 */ /* 0x000fe20000010000 */
[----:B------:R-:W-:Y:S01]  /*6070*/  IMAD.MOV.U32 R32, RZ, RZ, R119 ;  /* 0x000000ffff207224 */ /* 0x000fe200078e0077 */
[----:B------:R2:W3:Y:S01]  /*6080*/  MUFU.EX2 R188, R61 ;  /* 0x0000003d00bc7308 */ /* 0x0004e20000000800 */
[C---:B0-----:R-:W-:Y:S01]  /*6090*/  FADD.FTZ R0, R194.reuse, R3 ;  /* 0x00000003c2007221 */ /* 0x041fe20000010000 */
[----:B------:R-:W-:Y:S01]  /*60a0*/  FADD.FTZ R11, R93, R42 ;  /* 0x0000002a5d0b7221 */ /* 0x000fe20000010000 */
[----:B------:R-:W-:Y:S01]  /*60b0*/  F2FP.F16.F32.PACK_AB R194, R194, R59 ;  /* 0x0000003bc2c2723e */ /* 0x000fe200000000ff */
[----:B------:R-:W-:Y:S02]  /*60c0*/  IMAD.MOV.U32 R93, RZ, RZ, R119 ;  /* 0x000000ffff5d7224 */ /* 0x000fe400078e0077 */
[----:B------:R-:W-:Y:S01]  /*60d0*/  FADD.FTZ R2, R34, R11 ;  /* 0x0000000b22027221 */ /* 0x000fe20000010000 */
[--C-:B------:R-:W-:Y:S01]  /*60e0*/  IMAD.MOV.U32 R59, RZ, RZ, R119.reuse ;  /* 0x000000ffff3b7224 */ /* 0x100fe200078e0077 */
[----:B------:R-:W0:Y:S01]  /*60f0*/  MUFU.EX2 R63, R63 ;  /* 0x0000003f003f7308 */ /* 0x000e220000000800 */
[----:B-1----:R-:W-:Y:S01]  /*6100*/  FADD.FTZ R3, R21, R0 ;  /* 0x0000000015037221 */ /* 0x002fe20000010000 */
[----:B------:R-:W-:Y:S01]  /*6110*/  FADD.FTZ R11, R97, R2 ;  /* 0x00000002610b7221 */ /* 0x000fe20000010000 */
[--C-:B------:R-:W-:Y:S01]  /*6120*/  IMAD.MOV.U32 R97, RZ, RZ, R119.reuse ;  /* 0x000000ffff617224 */ /* 0x100fe200078e0077 */
[----:B------:R-:W-:Y:S01]  /*6130*/  MOV R34, R119 ;  /* 0x0000007700227202 */ /* 0x000fe20000000f00 */
[----:B--2---:R-:W-:-:S02]  /*6140*/  IMAD.MOV.U32 R61, RZ, RZ, R119 ;  /* 0x000000ffff3d7224 */ /* 0x004fc400078e0077 */
[----:B------:R-:W-:Y:S01]  /*6150*/  FADD.FTZ R2, R36, R11 ;  /* 0x0000000b24027221 */ /* 0x000fe20000010000 */
[----:B------:R-:W-:Y:S01]  /*6160*/  IMAD.MOV.U32 R42, RZ, RZ, R119 ;  /* 0x000000ffff2a7224 */ /* 0x000fe200078e0077 */
[----:B------:R1:W2:Y:S01]  /*6170*/  MUFU.EX2 R190, R53 ;  /* 0x0000003500be7308 */ /* 0x0002a20000000800 */
[C---:B---3--:R-:W-:Y:S01]  /*6180*/  FADD.FTZ R0, R188.reuse, R3 ;  /* 0x00000003bc007221 */ /* 0x048fe20000010000 */
[----:B------:R-:W-:Y:S01]  /*6190*/  FADD.FTZ R11, R101, R2 ;  /* 0x00000002650b7221 */ /* 0x000fe20000010000 */
[----:B------:R-:W-:Y:S01]  /*61a0*/  F2FP.F16.F32.PACK_AB R188, R188, R21 ;  /* 0x00000015bcbc723e */ /* 0x000fe200000000ff */
[----:B------:R-:W-:Y:S02]  /*61b0*/  IMAD.MOV.U32 R101, RZ, RZ, R119 ;  /* 0x000000ffff657224 */ /* 0x000fe400078e0077 */
[----:B------:R-:W-:Y:S01]  /*61c0*/  FADD.FTZ R2, R38, R11 ;  /* 0x0000000b26027221 */ /* 0x000fe20000010000 */
[--C-:B------:R-:W-:Y:S01]  /*61d0*/  IMAD.MOV.U32 R38, RZ, RZ, R119.reuse ;  /* 0x000000ffff267224 */ /* 0x100fe200078e0077 */
[----:B------:R-:W3:Y:S01]  /*61e0*/  MUFU.EX2 R65, R65 ;  /* 0x0000004100417308 */ /* 0x000ee20000000800 */
[----:B0-----:R-:W-:Y:S01]  /*61f0*/  FADD.FTZ R3, R63, R0 ;  /* 0x000000003f037221 */ /* 0x001fe20000010000 */
[----:B-1----:R-:W-:-:S02]  /*6200*/  IMAD.MOV.U32 R53, RZ, RZ, R119 ;  /* 0x000000ffff357224 */ /* 0x002fc400078e0077 */
[----:B------:R-:W-:-:S04]  /*6210*/  IMAD.MOV.U32 R36, RZ, RZ, R119 ;  /* 0x000000ffff247224 */ /* 0x000fc800078e0077 */
[----:B------:R0:W1:Y:S01]  /*6220*/  MUFU.EX2 R184, R41 ;  /* 0x0000002900b87308 */ /* 0x0000620000000800 */
[C---:B--2---:R-:W-:Y:S01]  /*6230*/  FADD.FTZ R0, R190.reuse, R3 ;  /* 0x00000003be007221 */ /* 0x044fe20000010000 */
[----:B------:R-:W-:Y:S01]  /*6240*/  F2FP.F16.F32.PACK_AB R190, R190, R63 ;  /* 0x0000003fbebe723e */ /* 0x000fe200000000ff */
[----:B------:R-:W-:-:S05]  /*6250*/  IMAD.MOV.U32 R63, RZ, RZ, R119 ;  /* 0x000000ffff3f7224 */ /* 0x000fca00078e0077 */
[----:B------:R-:W2:Y:S01]  /*6260*/  MUFU.EX2 R67, R67 ;  /* 0x0000004300437308 */ /* 0x000ea20000000800 */
[----:B---3--:R-:W-:Y:S01]  /*6270*/  FADD.FTZ R3, R65, R0 ;  /* 0x0000000041037221 */ /* 0x008fe20000010000 */
[----:B0-----:R-:W-:-:S06]  /*6280*/  IMAD.MOV.U32 R41, RZ, RZ, R119 ;  /* 0x000000ffff297224 */ /* 0x001fcc00078e0077 */
[----:B------:R-:W0:Y:S01]  /*6290*/  MUFU.EX2 R105, R105 ;  /* 0x0000006900697308 */ /* 0x000e220000000800 */
[C---:B-1----:R-:W-:Y:S01]  /*62a0*/  FADD.FTZ R0, R184.reuse, R3 ;  /* 0x00000003b8007221 */ /* 0x042fe20000010000 */
[----:B------:R-:W-:Y:S01]  /*62b0*/  F2FP.F16.F32.PACK_AB R184, R184, R65 ;  /* 0x00000041b8b8723e */ /* 0x000fe200000000ff */
[----:B------:R-:W-:-:S05]  /*62c0*/  IMAD.MOV.U32 R65, RZ, RZ, R119 ;  /* 0x000000ffff417224 */ /* 0x000fca00078e0077 */
[----:B------:R1:W3:Y:S01]  /*62d0*/  MUFU.EX2 R186, R45 ;  /* 0x0000002d00ba7308 */ /* 0x0002e20000000800 */
[----:B--2---:R-:W-:-:S07]  /*62e0*/  FADD.FTZ R3, R67, R0 ;  /* 0x0000000043037221 */ /* 0x004fce0000010000 */
[----:B------:R2:W4:Y:S01]  /*62f0*/  MUFU.EX2 R40, R107 ;  /* 0x0000006b00287308 */ /* 0x0005220000000800 */
[----:B0-----:R-:W-:Y:S01]  /*6300*/  FADD.FTZ R11, R105, R2 ;  /* 0x00000002690b7221 */ /* 0x001fe20000010000 */
[----:B-1----:R-:W-:-:S06]  /*6310*/  IMAD.MOV.U32 R45, RZ, RZ, R119 ;  /* 0x000000ffff2d7224 */ /* 0x002fcc00078e0077 */
[----:B------:R-:W0:Y:S01]  /*6320*/  MUFU.EX2 R69, R69 ;  /* 0x0000004500457308 */ /* 0x000e220000000800 */
[C---:B---3--:R-:W-:Y:S01]  /*6330*/  FADD.FTZ R0, R186.reuse, R3 ;  /* 0x00000003ba007221 */ /* 0x048fe20000010000 */
[----:B------:R-:W-:Y:S01]  /*6340*/  F2FP.F16.F32.PACK_AB R186, R186, R67 ;  /* 0x00000043baba723e */ /* 0x000fe200000000ff */
[--C-:B--2---:R-:W-:Y:S02]  /*6350*/  IMAD.MOV.U32 R107, RZ, RZ, R119.reuse ;  /* 0x000000ffff6b7224 */ /* 0x104fe400078e0077 */
[----:B------:R-:W-:-:S03]  /*6360*/  IMAD.MOV.U32 R67, RZ, RZ, R119 ;  /* 0x000000ffff437224 */ /* 0x000fc600078e0077 */
[----:B------:R-:W1:Y:S01]  /*6370*/  MUFU.EX2 R109, R109 ;  /* 0x0000006d006d7308 */ /* 0x000e620000000800 */
[C---:B----4-:R-:W-:Y:S01]  /*6380*/  FADD.FTZ R2, R40.reuse, R11 ;  /* 0x0000000b28027221 */ /* 0x050fe20000010000 */
[----:B------:R-:W-:Y:S01]  /*6390*/  F2FP.F16.F32.PACK_AB R177, R40, R105 ;  /* 0x0000006928b1723e */ /* 0x000fe200000000ff */
[----:B------:R-:W-:Y:S01]  /*63a0*/  IMAD.MOV.U32 R105, RZ, RZ, R119 ;  /* 0x000000ffff697224 */ /* 0x000fe200078e0077 */
[----:B------:R-:W-:-:S04]  /*63b0*/  MOV R40, R119 ;  /* 0x0000007700287202 */ /* 0x000fc80000000f00 */
[----:B------:R2:W3:Y:S01]  /*63c0*/  MUFU.EX2 R180, R33 ;  /* 0x0000002100b47308 */ /* 0x0004e20000000800 */
[----:B0-----:R-:W-:-:S07]  /*63d0*/  FADD.FTZ R3, R69, R0 ;  /* 0x0000000045037221 */ /* 0x001fce0000010000 */
[----:B------:R-:W0:Y:S01]  /*63e0*/  MUFU.EX2 R26, R26 ;  /* 0x0000001a001a7308 */ /* 0x000e220000000800 */
[----:B-1----:R-:W-:Y:S01]  /*63f0*/  FADD.FTZ R11, R109, R2 ;  /* 0x000000026d0b7221 */ /* 0x002fe20000010000 */
[----:B------:R-:W-:Y:S02]  /*6400*/  IMAD.MOV.U32 R2, RZ, RZ, 0x3f800000 ;  /* 0x3f800000ff027424 */ /* 0x000fe400078e00ff */
[----:B--2---:R-:W-:-:S04]  /*6410*/  IMAD.MOV.U32 R33, RZ, RZ, R119 ;  /* 0x000000ffff217224 */ /* 0x004fc800078e0077 */
[----:B------:R-:W1:Y:S01]  /*6420*/  MUFU.EX2 R71, R71 ;  /* 0x0000004700477308 */ /* 0x000e620000000800 */
[C---:B---3--:R-:W-:Y:S01]  /*6430*/  FADD.FTZ R0, R180.reuse, R3 ;  /* 0x00000003b4007221 */ /* 0x048fe20000010000 */
[----:B------:R-:W-:Y:S01]  /*6440*/  F2FP.F16.F32.PACK_AB R180, R180, R69 ;  /* 0x00000045b4b4723e */ /* 0x000fe200000000ff */
[----:B------:R-:W-:-:S05]  /*6450*/  IMAD.MOV.U32 R69, RZ, RZ, R119 ;  /* 0x000000ffff457224 */ /* 0x000fca00078e0077 */
[----:B------:R2:W3:Y:S01]  /*6460*/  MUFU.EX2 R182, R37 ;  /* 0x0000002500b67308 */ /* 0x0004e20000000800 */
[C---:B0-----:R-:W-:Y:S01]  /*6470*/  FADD.FTZ R3, R26.reuse, R11 ;  /* 0x0000000b1a037221 */ /* 0x041fe20000010000 */
[----:B------:R-:W-:Y:S01]  /*6480*/  F2FP.F16.F32.PACK_AB R179, R26, R109 ;  /* 0x0000006d1ab3723e */ /* 0x000fe200000000ff */
[--C-:B------:R-:W-:Y:S02]  /*6490*/  IMAD.MOV.U32 R109, RZ, RZ, R119.reuse ;  /* 0x000000ffff6d7224 */ /* 0x100fe400078e0077 */
[----:B------:R-:W-:-:S03]  /*64a0*/  IMAD.MOV.U32 R26, RZ, RZ, R119 ;  /* 0x000000ffff1a7224 */ /* 0x000fc600078e0077 */
[----:B------:R-:W0:Y:S01]  /*64b0*/  MUFU.EX2 R73, R73 ;  /* 0x0000004900497308 */ /* 0x000e220000000800 */
[----:B-1----:R-:W-:Y:S01]  /*64c0*/  FADD.FTZ R11, R71, R0 ;  /* 0x00000000470b7221 */ /* 0x002fe20000010000 */
[----:B--2---:R-:W-:-:S06]  /*64d0*/  IMAD.MOV.U32 R37, RZ, RZ, R119 ;  /* 0x000000ffff257224 */ /* 0x004fcc00078e0077 */
[----:B------:R1:W2:Y:S01]  /*64e0*/  MUFU.EX2 R176, R25 ;  /* 0x0000001900b07308 */ /* 0x0002a20000000800 */
[C---:B---3--:R-:W-:Y:S01]  /*64f0*/  FADD.FTZ R0, R182.reuse, R11 ;  /* 0x0000000bb6007221 */ /* 0x048fe20000010000 */
[----:B------:R-:W-:Y:S01]  /*6500*/  F2FP.F16.F32.PACK_AB R182, R182, R71 ;  /* 0x00000047b6b6723e */ /* 0x000fe200000000ff */
[----:B------:R-:W-:-:S05]  /*6510*/  IMAD.MOV.U32 R71, RZ, RZ, R119 ;  /* 0x000000ffff477224 */ /* 0x000fca00078e0077 */
[----:B------:R-:W3:Y:S01]  /*6520*/  MUFU.EX2 R75, R75 ;  /* 0x0000004b004b7308 */ /* 0x000ee20000000800 */
[----:B0-----:R-:W-:Y:S01]  /*6530*/  FADD.FTZ R9, R73, R0 ;  /* 0x0000000049097221 */ /* 0x001fe20000010000 */
[----:B-1----:R-:W-:-:S06]  /*6540*/  IMAD.MOV.U32 R25, RZ, RZ, R119 ;  /* 0x000000ffff197224 */ /* 0x002fcc00078e0077 */
[----:B------:R-:W0:Y:S01]  /*6550*/  MUFU.EX2 R20, R20 ;  /* 0x0000001400147308 */ /* 0x000e220000000800 */
[C---:B--2---:R-:W-:Y:S01]  /*6560*/  FADD.FTZ R0, R176.reuse, R9 ;  /* 0x00000009b0007221 */ /* 0x044fe20000010000 */
[----:B------:R-:W-:Y:S01]  /*6570*/  F2FP.F16.F32.PACK_AB R176, R176, R73 ;  /* 0x00000049b0b0723e */ /* 0x000fe200000000ff */
[----:B------:R-:W-:Y:S02]  /*6580*/  IMAD.MOV.U32 R73, RZ, RZ, R119 ;  /* 0x000000ffff497224 */ /* 0x000fe400078e0077 */
[----:B---3--:R-:W-:Y:S01]  /*6590*/  FADD.FTZ R9, R75, R0 ;  /* 0x000000004b097221 */ /* 0x008fe20000010000 */
[----:B------:R-:W-:Y:S01]  /*65a0*/  IMAD.MOV.U32 R0, RZ, RZ, 0x3f800000 ;  /* 0x3f800000ff007424 */ /* 0x000fe200078e00ff */
[C---:B0-----:R-:W-:Y:S02]  /*65b0*/  F2FP.F16.F32.PACK_AB R178, R20.reuse, R75 ;  /* 0x0000004b14b2723e */ /* 0x041fe400000000ff */
[----:B------:R-:W-:Y:S01]  /*65c0*/  FADD.FTZ R4, R20, R9 ;  /* 0x0000000914047221 */ /* 0x000fe20000010000 */
[----:B------:R-:W-:Y:S01]  /*65d0*/  IMAD.MOV.U32 R75, RZ, RZ, R119 ;  /* 0x000000ffff4b7224 */ /* 0x000fe200078e0077 */
[----:B------:R-:W-:Y:S06]  /*65e0*/  @!P2 BRA `(.L_x_4861) ;  /* 0x0000004c0054a947 */ /* 0x000fec0003800000 */
[----:B------:R-:W-:Y:S01]  /*65f0*/  IMAD.MOV.U32 R9, RZ, RZ, R7 ;  /* 0x000000ffff097224 */ /* 0x000fe200078e0007 */
[----:B------:R-:W-:Y:S01]  /*6600*/  MOV R10, R8 ;  /* 0x00000008000a7202 */ /* 0x000fe20000000f00 */
[----:B------:R-:W-:Y:S01]  /*6610*/  IMAD.MOV.U32 R2, RZ, RZ, 0x3f800000 ;  /* 0x3f800000ff027424 */ /* 0x000fe200078e00ff */
        /* <DEDUP_REMOVED lines=49> */
[----:B------:R-:W-:Y:S01]  /*6930*/  UMOV UR6, UR36 ;  /* 0x0000002400067c82 */ /* 0x000fe20008000000 */
[----:B------:R-:W-:-:S05]  /*6940*/  ULDC UR5, c[0x0][0x9d8] ;  /* 0x0002760000057ab9 */ /* 0x000fca0000000800 */
.L_x_4870:
[----:B------:R-:W-:-:S04]  /*6950*/  UIADD3 UR4, UR6, 0x1, URZ ;  /* 0x0000000106047890 */ /* 0x000fc8000fffe03f */
[----:B------:R-:W-:-:S04]  /*6960*/  UISETP.NE.AND UP0, UPT, UR4, 0x2, UPT ;  /* 0x000000020400788c */ /* 0x000fc8000bf05270 */
[----:B------:R-:W-:Y:S02]  /*6970*/  USEL UR60, URZ, 0x1, UP0 ;  /* 0x000000013f3c7887 */ /* 0x000fe40008000000 */
[----:B------:R-:W-:Y:S02]  /*6980*/  USEL UR36, UR4, URZ, UP0 ;  /* 0x0000003f04247287 */ /* 0x000fe40008000000 */
[----:B------:R-:W-:Y:S01]  /*6990*/  ULOP3.LUT UR60, UR39, UR60, URZ, 0x3c, !UPT ;  /* 0x0000003c273c7292 */ /* 0x000fe2000f8e3c3f */
[----:B------:R-:W-:Y:S11]  /*69a0*/  @!P0 BRA `(.L_x_4862) ;  /* 0x0000000000048947 */ /* 0x000ff60003800000 */
[----:B------:R-:W-:Y:S01]  /*69b0*/  BPT.TRAP 0x1 ;  /* 0x000000040000795c */ /* 0x000fe20000300000 */
.L_x_4862:
[----:B------:R-:W-:Y:S01]  /*69c0*/  ULEA UR37, UR36, UR38, 0x3 ;  /* 0x0000002624257291 */ /* 0x000fe2000f8e183f */
[----:B------:R-:W-:-:S05]  /*69d0*/  IMAD.U32 R6, RZ, RZ, UR60 ;  /* 0x0000003cff067e24 */ /* 0x000fca000f8e00ff */
[----:B------:R-:W-:-:S04]  /*69e0*/  SHF.L.U32 R6, R6, 0x1f, RZ ;  /* 0x0000001f06067819 */ /* 0x000fc800000006ff */
[----:B------:R0:W1:Y:S01]  /*69f0*/  SYNCS.PHASECHK.TRANS64.TRYWAIT P2, [UR37+0x36830], R6 ;  /* 0x03683006ff0075a7 */ /* 0x0000620008040165 */
[----:B------:R-:W-:Y:S05]  /*6a00*/  @!P0 BRA `(.L_x_4863) ;  /* 0x0000000000048947 */ /* 0x000fea0003800000 */
[----:B------:R-:W-:Y:S01]  /*6a10*/  BPT.TRAP 0x1 ;  /* 0x000000040000795c */ /* 0x000fe20000300000 */
.L_x_4863:
[----:B-1----:R-:W-:Y:S05]  /*6a20*/  @P2 BRA `(.L_x_4864) ;  /* 0x0000000000082947 */ /* 0x002fea0003800000 */
[----:B------:R-:W1:Y:S02]  /*6a30*/  SYNCS.PHASECHK.TRANS64.TRYWAIT P2, [UR37+0x36830], R6 ;  /* 0x03683006ff0075a7 */ /* 0x000e640008040165 */
[----:B-1----:R-:W-:Y:S05]  /*6a40*/  @!P2 BRA `(.L_x_4865) ;  /* 0x000001180060a947 */ /* 0x002fea0003800000 */
.L_x_4864:
        /* <DEDUP_REMOVED lines=12> */
[-C--:B------:R-:W-:Y:S01]  /*6b10*/  FMUL.FTZ R24, R24, R0.reuse ;  /* 0x0000000018187220 */ /* 0x080fe20000410000 */
[----:B------:R-:W-:Y:S01]  /*6b20*/  UIMAD UR4, UR36, 0xa80, UR4 ;  /* 0x00000a80240478a4 */ /* 0x000fe2000f8e0204 */
[-C--:B------:R-:W-:Y:S01]  /*6b30*/  FMUL.FTZ R25, R25, R0.reuse ;  /* 0x0000000019197220 */ /* 0x080fe20000410000 */
[-C--:B------:R-:W-:Y:S01]  /*6b40*/  FMUL.FTZ R28, R28, R0.reuse ;  /* 0x000000001c1c7220 */ /* 0x080fe20000410000 */
[-C--:B------:R-:W-:Y:S01]  /*6b50*/  FMUL.FTZ R29, R29, R0.reuse ;  /* 0x000000001d1d7220 */ /* 0x080fe20000410000 */
        /* <DEDUP_REMOVED lines=63> */
[----:B------:R-:W-:Y:S01]  /*6f50*/  FMUL.FTZ R117, R117, R0 ;  /* 0x0000000075757220 */ /* 0x000fe20000410000 */
        /* <DEDUP_REMOVED lines=75> */
[----:B------:R-:W-:Y:S01]  /*7410*/  UMOV UR11, 0x40000040 ;  /* 0x40000040000b7882 */ /* 0x000fe20000000000 */
        /* <DEDUP_REMOVED lines=435> */
.L_x_4866:
[----:B------:R-:W-:Y:S01]  /*8f50*/  ULEA UR4, UR6, UR38, 0x3 ;  /* 0x0000002606047291 */ /* 0x000fe2000f8e183f */
[----:B------:R-:W-:-:S05]  /*8f60*/  IMAD.U32 R0, RZ, RZ, UR39 ;  /* 0x00000027ff007e24 */ /* 0x000fca000f8e00ff */
[----:B------:R-:W-:-:S04]  /*8f70*/  SHF.L.U32 R0, R0, 0x1f, RZ ;  /* 0x0000001f00007819 */ /* 0x000fc800000006ff */
[----:B------:R2:W3:Y:S01]  /*8f80*/  SYNCS.PHASECHK.TRANS64.TRYWAIT P2, [UR4+0x36850], R0 ;  /* 0x03685000ff0075a7 */ /* 0x0004e20008040144 */
[----:B------:R-:W-:Y:S05]  /*8f90*/  @!P0 BRA `(.L_x_4867) ;  /* 0x0000000000048947 */ /* 0x000fea0003800000 */
[----:B------:R-:W-:Y:S01]  /*8fa0*/  BPT.TRAP 0x1 ;  /* 0x000000040000795c */ /* 0x000fe20000300000 */
.L_x_4867:
[----:B---3--:R-:W-:Y:S05]  /*8fb0*/  @P2 BRA `(.L_x_4868) ;  /* 0x0000000000082947 */ /* 0x008fea0003800000 */
[----:B------:R-:W3:Y:S02]  /*8fc0*/  SYNCS.PHASECHK.TRANS64.TRYWAIT P2, [UR4+0x36850], R0 ;  /* 0x03685000ff0075a7 */ /* 0x000ee40008040144 */
[----:B---3--:R-:W-:Y:S05]  /*8fd0*/  @!P2 BRA `(.L_x_4869) ;  /* 0x000000f40014a947 */ /* 0x008fea0003800000 */
.L_x_4868:
[----:B------:R-:W-:Y:S01]  /*8fe0*/  UIADD3 UR10, UR38, 0x400, URZ ;  /* 0x00000400260a7890 */ /* 0x000fe2000fffe03f */
[----:B------:R-:W-:Y:S01]  /*8ff0*/  WARPGROUP.ARRIVE ;  /* 0x00000000000079c5 */ /* 0x000fe20000000000 */
[----:B------:R-:W-:Y:S01]  /*9000*/  UMOV UR11, 0x40000040 ;  /* 0x40000040000b7882 */ /* 0x000fe20000000000 */
[----:B------:R-:W-:Y:S01]  /*9010*/  R2UR UR18, R17 ;  /* 0x00000000111272ca */ /* 0x000fe200000e0000 */
[----:B------:R-:W-:Y:S01]  /*9020*/  USHF.R.U32.HI UR10, URZ, 0x4, UR10 ;  /* 0x000000043f0a7899 */ /* 0x000fe2000801160a */
[----:B------:R-:W-:Y:S01]  /*9030*/  R2UR UR15, R19 ;  /* 0x00000000130f72ca */ /* 0x000fe200000e0000 */
[----:B------:R-:W-:Y:S01]  /*9040*/  FMUL.FTZ R11, R175, UR5 ;  /* 0x00000005af0b7c20 */ /* 0x000fe20008410000 */
[----:B------:R-:W-:Y:S01]  /*9050*/  R2UR UR14, R18 ;  /* 0x00000000120e72ca */ /* 0x000fe200000e0000 */
[----:B------:R-:W-:Y:S01]  /*9060*/  ULOP3.LUT UR10, UR10, 0x3fff, URZ, 0xc0, !UPT ;  /* 0x00003fff0a0a7892 */ /* 0x000fe2000f8ec03f */
[----:B------:R-:W-:Y:S01]  /*9070*/  FMUL.FTZ R175, R152, UR5 ;  /* 0x0000000598af7c20 */ /* 0x000fe20008410000 */
[----:B------:R-:W-:Y:S01]  /*9080*/  FMUL.FTZ R152, R154, UR5 ;  /* 0x000000059a987c20 */ /* 0x000fe20008410000 */
[----:B------:R-:W-:Y:S01]  /*9090*/  FMUL.FTZ R154, R144, UR5 ;  /* 0x00000005909a7c20 */ /* 0x000fe20008410000 */
[----:B------:R-:W-:Y:S01]  /*90a0*/  ULOP3.LUT UR10, UR10, 0x3800000, URZ, 0xfc, !UPT ;  /* 0x038000000a0a7892 */ /* 0x000fe2000f8efc3f */
[----:B------:R-:W-:Y:S01]  /*90b0*/  FMUL.FTZ R144, R147, UR5 ;  /* 0x0000000593907c20 */ /* 0x000fe20008410000 */
[----:B01----:R-:W-:Y:S01]  /*90c0*/  FMUL.FTZ R6, R168, UR5 ;  /* 0x00000005a8067c20 */ /* 0x003fe20008410000 */
[----:B------:R-:W-:Y:S01]  /*90d0*/  FMUL.FTZ R8, R169, UR5 ;  /* 0x00000005a9087c20 */ /* 0x000fe20008410000 */
[----:B------:R-:W-:Y:S01]  /*90e0*/  UIMAD UR6, UR6, 0xa80, UR10 ;  /* 0x00000a80060678a4 */ /* 0x000fe2000f8e020a */
[----:B------:R-:W-:Y:S01]  /*90f0*/  FMUL.FTZ R168, R172, UR5 ;  /* 0x00000005aca87c20 */ /* 0x000fe20008410000 */
[----:B------:R-:W-:Y:S01]  /*9100*/  FMUL.FTZ R169, R173, UR5 ;  /* 0x00000005ada97c20 */ /* 0x000fe20008410000 */
[----:B------:R-:W-:Y:S01]  /*9110*/  FMUL.FTZ R173, R153, UR5 ;  /* 0x0000000599ad7c20 */ /* 0x000fe20008410000 */
[----:B------:R-:W0:Y:S01]  /*9120*/  MUFU.TANH R6, R6 ;  /* 0x0000000600067308 */ /* 0x000e220000002400 */
        /* <DEDUP_REMOVED lines=23> */
[----:B--2---:R-:W-:Y:S01]  /*92a0*/  FMUL.FTZ R0, R170, UR5 ;  /* 0x00000005aa007c20 */ /* 0x004fe20008410000 */
[----:B------:R-:W2:Y:S01]  /*92b0*/  MUFU.TANH R169, R169 ;  /* 0x000000a900a97308 */ /* 0x000ea20000002400 */
[----:B------:R-:W-:Y:S01]  /*92c0*/  FMUL.FTZ R7, R174, UR5 ;  /* 0x00000005ae077c20 */ /* 0x000fe20008410000 */
[----:B------:R-:W-:Y:S01]  /*92d0*/  FMUL.FTZ R14, R162, UR5 ;  /* 0x00000005a20e7c20 */ /* 0x000fe20008410000 */
[----:B------:R-:W-:Y:S01]  /*92e0*/  FMUL.FTZ R20, R166, UR5 ;  /* 0x00000005a6147c20 */ /* 0x000fe20008410000 */
[----:B------:R-:W-:Y:S01]  /*92f0*/  FMUL.FTZ R153, R158, UR5 ;  /* 0x000000059e997c20 */ /* 0x000fe20008410000 */
[----:B------:R-:W-:Y:S01]  /*9300*/  FMUL.FTZ R130, R130, UR5 ;  /* 0x0000000582827c20 */ /* 0x000fe20008410000 */
[----:B------:R-:W-:Y:S01]  /*9310*/  FMUL.FTZ R134, R134, UR5 ;  /* 0x0000000586867c20 */ /* 0x000fe20008410000 */
[----:B------:R-:W-:Y:S01]  /*9320*/  UISETP.GT.AND UP0, UPT, UR7, UR61, UPT ;  /* 0x0000003d0700728c */ /* 0x000fe2000bf04270 */
[----:B------:R-:W-:Y:S01]  /*9330*/  MUFU.TANH R175, R175 ;  /* 0x000000af00af7308 */ /* 0x000fe20000002400 */
[----:B------:R-:W-:-:S07]  /*9340*/  UMOV UR39, UR60 ;  /* 0x0000003c00277c82 */ /* 0x000fce0008000000 */
        /* <DEDUP_REMOVED lines=11> */
[----:B------:R4:W-:Y:S08]  /*9400*/  MUFU.TANH R171, R124 ;  /* 0x0000007c00ab7308 */ /* 0x0009f00000002400 */
[----:B------:R-:W-:Y:S01]  /*9410*/  MUFU.TANH R0, R0 ;  /* 0x0000000000007308 */ /* 0x000fe20000002400 */
[----:B----4-:R-:W-:Y:S01]  /*9420*/  FMUL.FTZ R124, R150, UR5 ;  /* 0x00000005967c7c20 */ /* 0x010fe20008410000 */
[----:B------:R-:W-:-:S06]  /*9430*/  FMUL.FTZ R150, R122, UR5 ;  /* 0x000000057a967c20 */ /* 0x000fcc0008410000 */
        /* <DEDUP_REMOVED lines=24> */
[----:B------:R-:W-:Y:S01]  /*95c0*/  USHF.L.U32 UR10, UR18, 0x7, URZ ;  /* 0x00000007120a7899 */ /* 0x000fe2000800063f */
[----:B------:R-:W-:-:S03]  /*95d0*/  UMOV UR11, 0x40000040 ;  /* 0x40000040000b7882 */ /* 0x000fc60000000000 */
[----:B------:R-:W-:Y:S02]  /*95e0*/  UIMAD UR10, UR7, -0x70, UR10 ;  /* 0xffffff90070a78a4 */ /* 0x000fe4000f8e020a */
[----:B------:R-:W-:Y:S02]  /*95f0*/  UIADD3 UR7, UR7, -0x1, URZ ;  /* 0xffffffff07077890 */ /* 0x000fe4000fffe03f */
[----:B------:R-:W-:-:S04]  /*9600*/  UIADD3 UR10, UR10, 0x1, UR15 ;  /* 0x000000010a0a7890 */ /* 0x000fc8000fffe00f */
[----:B------:R-:W-:-:S06]  /*9610*/  UIADD3 UR10, UR10, -UR14, URZ ;  /* 0x8000000e0a0a7290 */ /* 0x000fcc000fffe03f */
[----:B------:R-:W-:Y:S01]  /*9620*/  IMAD.U32 R147, RZ, RZ, UR10 ;  /* 0x0000000aff937e24 */ /* 0x000fe2000f8e00ff */
[----:B------:R-:W-:Y:S01]  /*9630*/  UIADD3 UR10, UR6, 0x180, URZ ;  /* 0x00000180060a7890 */ /* 0x000fe2000fffe03f */
        /* <DEDUP_REMOVED lines=9> */
[----:B------:R-:W-:Y:S01]  /*96d0*/  IMAD R146, R204, -0x2, R147 ;  /* 0xfffffffecc927824 */ /* 0x000fe200078e0293 */
[----:B------:R-:W-:Y:S01]  /*96e0*/  UMOV UR11, 0x40000040 ;  /* 0x40000040000b7882 */ /* 0x000fe20000000000 */
[----:B------:R-:W-:Y:S01]  /*96f0*/  FMUL.FTZ R195, R160, UR5 ;  /* 0x00000005a0c37c20 */ /* 0x000fe20008410000 */
[----:B------:R-:W-:Y:S01]  /*9700*/  FMUL.FTZ R160, R164, UR5 ;  /* 0x00000005a4a07c20 */ /* 0x000fe20008410000 */
[----:B------:R-:W-:Y:S01]  /*9710*/  IMAD.IADD R146, R205, 0x1, R146 ;  /* 0x00000001cd927824 */ /* 0x000fe200078e0292 */
[----:B------:R-:W-:Y:S04]  /*9720*/  MUFU.TANH R193, R193 ;  /* 0x000000c100c17308 */ /* 0x000fe80000002400 */
[----:B------:R-:W-:-:S02]  /*9730*/  ISETP.GT.AND P2, PT, R146, RZ, PT ;  /* 0x000000ff9200720c */ /* 0x000fc40003f44270 */
[----:B------:R-:W-:Y:S02]  /*9740*/  ISETP.GT.AND P3, PT, R146, 0x1, PT ;  /* 0x000000019200780c */ /* 0x000fe40003f64270 */
[----:B------:R-:W4:Y:S01]  /*9750*/  MUFU.TANH R195, R195 ;  /* 0x000000c300c37308 */ /* 0x000f220000002400 */
[----:B0-----:R-:W-:Y:S02]  /*9760*/  FSEL R201, R6, -INF , P2 ;  /* 0xff80000006c97808 */ /* 0x001fe40001000000 */
[----:B------:R-:W-:Y:S02]  /*9770*/  ISETP.GT.AND P2, PT, R146, 0x8, PT ;  /* 0x000000089200780c */ /* 0x000fe40003f44270 */
[----:B-1----:R-:W-:Y:S02]  /*9780*/  FSEL R203, R8, -INF , P3 ;  /* 0xff80000008cb7808 */ /* 0x002fe40001800000 */
[----:B------:R-:W-:Y:S01]  /*9790*/  FMNMX.FTZ R6, R201, R10, !PT ;  /* 0x0000000ac9067209 */ /* 0x000fe20007810000 */
[----:B------:R-:W0:Y:S01]  /*97a0*/  MUFU.TANH R160, R160 ;  /* 0x000000a000a07308 */ /* 0x000e220000002400 */
[----:B------:R-:W-:-:S02]  /*97b0*/  ISETP.GT.AND P3, PT, R146, 0x9, PT ;  /* 0x000000099200780c */ /* 0x000fc40003f64270 */
[----:B---3--:R-:W-:Y:S02]  /*97c0*/  FSEL R199, R168, -INF , P2 ;  /* 0xff800000a8c77808 */ /* 0x008fe40001000000 */
[----:B------:R-:W-:Y:S02]  /*97d0*/  FMNMX.FTZ R8, R203, R6, !PT ;  /* 0x00000006cb087209 */ /* 0x000fe40007810000 */
[C---:B------:R-:W-:Y:S01]  /*97e0*/  ISETP.GT.AND P2, PT, R146.reuse, 0x10, PT ;  /* 0x000000109200780c */ /* 0x040fe20003f44270 */
[----:B------:R-:W1:Y:S01]  /*97f0*/  MUFU.TANH R161, R161 ;  /* 0x000000a100a17308 */ /* 0x000e620000002400 */
[----:B--2---:R-:W-:Y:S02]  /*9800*/  FSEL R197, R169, -INF , P3 ;  /* 0xff800000a9c57808 */ /* 0x004fe40001800000 */
[----:B------:R-:W-:Y:S02]  /*9810*/  FMNMX.FTZ R8, R199, R8, !PT ;  /* 0x00000008c7087209 */ /* 0x000fe40007810000 */
[----:B------:R-:W-:-:S02]  /*9820*/  ISETP.GT.AND P3, PT, R146, 0x11, PT ;  /* 0x000000119200780c */ /* 0x000fc40003f64270 */
[----:B----4-:R-:W-:Y:S01]  /*9830*/  FSEL R195, R195, -INF , P2 ;  /* 0xff800000c3c37808 */ /* 0x010fe20001000000 */
[----:B------:R-:W2:Y:S01]  /*9840*/  MUFU.TANH R165, R165 ;  /* 0x000000a500a57308 */ /* 0x000ea20000002400 */
[----:B------:R-:W-:Y:S02]  /*9850*/  FMNMX.FTZ R8, R197, R8, !PT ;  /* 0x00000008c5087209 */ /* 0x000fe40007810000 */
[C---:B------:R-:W-:Y:S02]  /*9860*/  ISETP.GT.AND P2, PT, R146.reuse, 0x18, PT ;  /* 0x000000189200780c */ /* 0x040fe40003f44270 */
[----:B------:R-:W-:Y:S02]  /*9870*/  FSEL R193, R193, -INF , P3 ;  /* 0xff800000c1c17808 */ /* 0x000fe40001800000 */
[----:B------:R-:W-:Y:S01]  /*9880*/  FMNMX.FTZ R8, R195, R8, !PT ;  /* 0x00000008c3087209 */ /* 0x000fe20007810000 */
[----:B------:R-:W3:Y:S01]  /*9890*/  MUFU.TANH R156, R156 ;  /* 0x0000009c009c7308 */ /* 0x000ee20000002400 */
[----:B------:R-:W-:-:S02]  /*98a0*/  ISETP.GT.AND P3, PT, R146, 0x19, PT ;  /* 0x000000199200780c */ /* 0x000fc40003f64270 */
[----:B------:R-:W-:-:S05]  /*98b0*/  FMNMX.FTZ R8, R193, R8, !PT ;  /* 0x00000008c1087209 */ /* 0x000fca0007810000 */
[----:B------:R3:W4:Y:S08]  /*98c0*/  MUFU.TANH R6, R137 ;  /* 0x0000008900067308 */ /* 0x0007300000002400 */
[----:B------:R-:W-:Y:S01]  /*98d0*/  MUFU.TANH R145, R145 ;  /* 0x0000009100917308 */ /* 0x000fe20000002400 */
[----:B------:R-:W-:Y:S02]  /*98e0*/  WARPGROUP.DEPBAR.LE gsb0, 0x0 ;  /* 0x00008000000079c5 */ /* 0x000fe40000010000 */
[----:B------:R-:W-:Y:S01]  /*98f0*/  WARPGROUP.ARRIVE ;  /* 0x00000000000079c5 */ /* 0x000fe20000000000 */
[----:B0-----:R-:W-:-:S02]  /*9900*/  FSEL R191, R160, -INF , P2 ;  /* 0xff800000a0bf7808 */ /* 0x001fc40001000000 */
[C---:B------:R-:W-:Y:S02]  /*9910*/  ISETP.GT.AND P2, PT, R146.reuse, 0x20, PT ;  /* 0x000000209200780c */ /* 0x040fe40003f44270 */
[----:B-1----:R-:W-:Y:S01]  /*9920*/  FSEL R189, R161, -INF , P3 ;  /* 0xff800000a1bd7808 */ /* 0x002fe20001800000 */
[----:B------:R-:W-:Y:S01]  /*9930*/  HGMMA.64x192x16.F32 R24, R184, gdesc[UR8].tnspB, R24, gsb0 ;  /* 0x42e00008b8187df0 */ /* 0x000fe20008000818 */
[----:B------:R-:W-:Y:S01]  /*9940*/  FMNMX.FTZ R8, R191, R8, !PT ;  /* 0x00000008bf087209 */ /* 0x000fe20007810000 */
[----:B------:R0:W1:Y:S01]  /*9950*/  MUFU.TANH R161, R129 ;  /* 0x0000008100a17308 */ /* 0x0000620000002400 */
        /* <DEDUP_REMOVED lines=9> */
[----:B--2---:R-:W-:Y:S02]  /*99f0*/  FSEL R165, R165, -INF , P2 ;  /* 0xff800000a5a57808 */ /* 0x004fe40001000000 */
        /* <DEDUP_REMOVED lines=8> */
[----:B---3--:R-:W-:Y:S01]  /*9a80*/  FSEL R137, R156, -INF , P3 ;  /* 0xff8000009c897808 */ /* 0x008fe20001800000 */
[----:B------:R-:W-:Y:S01]  /*9a90*/  FMUL.FTZ R156, R126, UR5 ;  /* 0x000000057e9c7c20 */ /* 0x000fe20008410000 */
[----:B------:R-:W-:Y:S01]  /*9aa0*/  FMNMX.FTZ R154, R147, R8, !PT ;  /* 0x00000008939a7209 */ /* 0x000fe20007810000 */
[----:B------:R-:W-:Y:S01]  /*9ab0*/  FMUL.FTZ R8, R133, UR5 ;  /* 0x0000000585087c20 */ /* 0x000fe20008410000 */
[----:B------:R-:W-:Y:S01]  /*9ac0*/  ISETP.GT.AND P3, PT, R146, 0x39, PT ;  /* 0x000000399200780c */ /* 0x000fe20003f64270 */
[----:B------:R-:W-:Y:S01]  /*9ad0*/  FMUL.FTZ R126, R127, UR5 ;  /* 0x000000057f7e7c20 */ /* 0x000fe20008410000 */
[----:B0-----:R-:W-:Y:S01]  /*9ae0*/  FSEL R129, R148, -INF , P2 ;  /* 0xff80000094817808 */ /* 0x001fe20001000000 */
[----:B------:R-:W-:Y:S01]  /*9af0*/  FMUL.FTZ R148, R135, UR5 ;  /* 0x0000000587947c20 */ /* 0x000fe20008410000 */
[----:B------:R-:W-:Y:S01]  /*9b00*/  FMNMX.FTZ R154, R137, R154, !PT ;  /* 0x0000009a899a7209 */ /* 0x000fe20007810000 */
[----:B------:R-:W0:Y:S01]  /*9b10*/  MUFU.TANH R8, R8 ;  /* 0x0000000800087308 */ /* 0x000e220000002400 */
[----:B------:R-:W-:-:S02]  /*9b20*/  ISETP.GT.AND P2, PT, R146, 0x40, PT ;  /* 0x000000409200780c */ /* 0x000fc40003f44270 */
[----:B------:R-:W-:Y:S02]  /*9b30*/  FSEL R133, R149, -INF , P3 ;  /* 0xff80000095857808 */ /* 0x000fe40001800000 */
[----:B------:R-:W-:Y:S02]  /*9b40*/  FMNMX.FTZ R154, R129, R154, !PT ;  /* 0x0000009a819a7209 */ /* 0x000fe40007810000 */
[----:B------:R-:W-:Y:S01]  /*9b50*/  ISETP.GT.AND P3, PT, R146, 0x41, PT ;  /* 0x000000419200780c */ /* 0x000fe20003f64270 */
[----:B------:R-:W-:Y:S01]  /*9b60*/  MUFU.TANH R148, R148 ;  /* 0x0000009400947308 */ /* 0x000fe20000002400 */
[----:B------:R-:W-:Y:S01]  /*9b70*/  FSEL R141, R136, -INF , P2 ;  /* 0xff800000888d7808 */ /* 0x000fe20001000000 */
[----:B------:R-:W-:Y:S01]  /*9b80*/  FMUL.FTZ R136, R139, UR5 ;  /* 0x000000058b887c20 */ /* 0x000fe20008410000 */
[----:B------:R-:W-:Y:S02]  /*9b90*/  FMNMX.FTZ R154, R133, R154, !PT ;  /* 0x0000009a859a7209 */ /* 0x000fe40007810000 */
[----:B------:R-:W-:-:S02]  /*9ba0*/  ISETP.GT.AND P2, PT, R146, 0x48, PT ;  /* 0x000000489200780c */ /* 0x000fc40003f44270 */
[----:B----4-:R-:W-:Y:S01]  /*9bb0*/  FSEL R149, R6, -INF , P3 ;  /* 0xff80000006957808 */ /* 0x010fe20001800000 */
[----:B------:R-:W-:Y:S01]  /*9bc0*/  FMUL.FTZ R6, R121, UR5 ;  /* 0x0000000579067c20 */ /* 0x000fe20008410000 */
[----:B------:R-:W-:Y:S01]  /*9bd0*/  FMNMX.FTZ R154, R141, R154, !PT ;  /* 0x0000009a8d9a7209 */ /* 0x000fe20007810000 */
[----:B------:R-:W-:Y:S01]  /*9be0*/  MUFU.TANH R136, R136 ;  /* 0x0000008800887308 */ /* 0x000fe20000002400 */
[----:B------:R-:W-:Y:S02]  /*9bf0*/  ISETP.GT.AND P3, PT, R146, 0x49, PT ;  /* 0x000000499200780c */ /* 0x000fe40003f64270 */
[----:B------:R-:W-:Y:S01]  /*9c00*/  FSEL R121, R140, -INF , P2 ;  /* 0xff8000008c797808 */ /* 0x000fe20001000000 */
[----:B------:R-:W-:Y:S01]  /*9c10*/  FMUL.FTZ R140, R143, UR5 ;  /* 0x000000058f8c7c20 */ /* 0x000fe20008410000 */
[----:B------:R-:W-:Y:S02]  /*9c20*/  FMNMX.FTZ R154, R149, R154, !PT ;  /* 0x0000009a959a7209 */ /* 0x000fe40007810000 */
[----:B------:R-:W-:Y:S01]  /*9c30*/  ISETP.GT.AND P2, PT, R146, 0x50, PT ;  /* 0x000000509200780c */ /* 0x000fe20003f44270 */
[----:B------:R-:W2:Y:S01]  /*9c40*/  MUFU.TANH R6, R6 ;  /* 0x0000000600067308 */ /* 0x000ea20000002400 */
[----:B------:R-:W-:-:S02]  /*9c50*/  FSEL R157, R157, -INF , P3 ;  /* 0xff8000009d9d7808 */ /* 0x000fc40001800000 */
[----:B------:R-:W-:Y:S02]  /*9c60*/  FMNMX.FTZ R154, R121, R154, !PT ;  /* 0x0000009a799a7209 */ /* 0x000fe40007810000 */
[----:B------:R-:W-:Y:S02]  /*9c70*/  ISETP.GT.AND P3, PT, R146, 0x51, PT ;  /* 0x000000519200780c */ /* 0x000fe40003f64270 */
[----:B------:R-:W-:Y:S01]  /*9c80*/  FSEL R159, R128, -INF , P2 ;  /* 0xff800000809f7808 */ /* 0x000fe20001000000 */
[----:B------:R-:W-:Y:S01]  /*9c90*/  FMUL.FTZ R128, R125, UR5 ;  /* 0x000000057d807c20 */ /* 0x000fe20008410000 */
[----:B------:R-:W-:Y:S01]  /*9ca0*/  FMNMX.FTZ R154, R157, R154, !PT ;  /* 0x0000009a9d9a7209 */ /* 0x000fe20007810000 */
[----:B------:R-:W-:Y:S01]  /*9cb0*/  MUFU.TANH R140, R140 ;  /* 0x0000008c008c7308 */ /* 0x000fe20000002400 */
[----:B------:R-:W-:Y:S02]  /*9cc0*/  ISETP.GT.AND P2, PT, R146, 0x58, PT ;  /* 0x000000589200780c */ /* 0x000fe40003f44270 */
[----:B-1----:R-:W-:-:S02]  /*9cd0*/  FSEL R161, R161, -INF , P3 ;  /* 0xff800000a1a17808 */ /* 0x002fc40001800000 */
[----:B------:R-:W-:Y:S02]  /*9ce0*/  FMNMX.FTZ R154, R159, R154, !PT ;  /* 0x0000009a9f9a7209 */ /* 0x000fe40007810000 */
[----:B------:R-:W-:Y:S01]  /*9cf0*/  ISETP.GT.AND P3, PT, R146, 0x59, PT ;  /* 0x000000599200780c */ /* 0x000fe20003f64270 */
[----:B------:R-:W-:Y:S01]  /*9d00*/  MUFU.TANH R156, R156 ;  /* 0x0000009c009c7308 */ /* 0x000fe20000002400 */
[----:B------:R-:W-:Y:S02]  /*9d10*/  FSEL R125, R132, -INF , P2 ;  /* 0xff800000847d7808 */ /* 0x000fe40001000000 */
[----:B------:R-:W-:Y:S02]  /*9d20*/  FMNMX.FTZ R154, R161, R154, !PT ;  /* 0x0000009aa19a7209 */ /* 0x000fe40007810000 */
[----:B------:R-:W-:Y:S02]  /*9d30*/  ISETP.GT.AND P2, PT, R146, 0x60, PT ;  /* 0x000000609200780c */ /* 0x000fe40003f44270 */
[----:B0-----:R-:W-:Y:S01]  /*9d40*/  FSEL R163, R8, -INF , P3 ;  /* 0xff80000008a37808 */ /* 0x001fe20001800000 */
[----:B------:R0:W1:Y:S01]  /*9d50*/  MUFU.TANH R132, R128 ;  /* 0x0000008000847308 */ /* 0x0000620000002400 */
[----:B------:R-:W-:-:S02]  /*9d60*/  FMNMX.FTZ R154, R125, R154, !PT ;  /* 0x0000009a7d9a7209 */ /* 0x000fc40007810000 */
[----:B------:R-:W-:Y:S02]  /*9d70*/  ISETP.GT.AND P3, PT, R146, 0x61, PT ;  /* 0x000000619200780c */ /* 0x000fe40003f64270 */
[----:B------:R-:W-:Y:S02]  /*9d80*/  FSEL R167, R120, -INF , P2 ;  /* 0xff80000078a77808 */ /* 0x000fe40001000000 */
[----:B------:R-:W-:Y:S01]  /*9d90*/  FMNMX.FTZ R154, R163, R154, !PT ;  /* 0x0000009aa39a7209 */ /* 0x000fe20007810000 */
[----:B------:R-:W-:Y:S01]  /*9da0*/  MUFU.TANH R126, R126 ;  /* 0x0000007e007e7308 */ /* 0x000fe20000002400 */
[----:B------:R-:W-:Y:S01]  /*9db0*/  ISETP.GT.AND P2, PT, R146, 0x68, PT ;  /* 0x000000689200780c */ /* 0x000fe20003f44270 */
[----:B0-----:R-:W-:Y:S01]  /*9dc0*/  FMUL.FTZ R128, R151, UR5 ;  /* 0x0000000597807c20 */ /* 0x001fe20008410000 */
[----:B--2---:R-:W-:Y:S02]  /*9dd0*/  FSEL R169, R6, -INF , P3 ;  /* 0xff80000006a97808 */ /* 0x004fe40001800000 */
[----:B------:R-:W-:Y:S01]  /*9de0*/  FMNMX.FTZ R154, R167, R154, !PT ;  /* 0x0000009aa79a7209 */ /* 0x000fe20007810000 */
[----:B------:R-:W0:Y:S01]  /*9df0*/  LDC R6, c[0x0][0x988] ;  /* 0x00026200ff067b82 */ /* 0x000e220000000800 */
[----:B------:R-:W-:Y:S01]  /*9e00*/  ISETP.GT.AND P3, PT, R146, 0x69, PT ;  /* 0x000000699200780c */ /* 0x000fe20003f64270 */
[----:B------:R-:W2:Y:S01]  /*9e10*/  MUFU.TANH R128, R128 ;  /* 0x0000008000807308 */ /* 0x000ea20000002400 */
[----:B------:R-:W-:-:S02]  /*9e20*/  FSEL R171, R171, -INF , P2 ;  /* 0xff800000abab7808 */ /* 0x000fc40001000000 */
[----:B------:R-:W-:Y:S02]  /*9e30*/  FMNMX.FTZ R154, R169, R154, !PT ;  /* 0x0000009aa99a7209 */ /* 0x000fe40007810000 */
[----:B-1----:R-:W-:Y:S01]  /*9e40*/  FSEL R151, R132, -INF , P3 ;  /* 0xff80000084977808 */ /* 0x002fe20001800000 */
[----:B------:R-:W-:Y:S01]  /*9e50*/  FMUL.FTZ R132, R138, UR5 ;  /* 0x000000058a847c20 */ /* 0x000fe20008410000 */
[----:B------:R-:W-:Y:S01]  /*9e60*/  FMNMX.FTZ R154, R171, R154, !PT ;  /* 0x0000009aab9a7209 */ /* 0x000fe20007810000 */
[----:B------:R-:W-:Y:S01]  /*9e70*/  FMUL.FTZ R138, R142, UR5 ;  /* 0x000000058e8a7c20 */ /* 0x000fe20008410000 */
[----:B------:R-:W-:Y:S01]  /*9e80*/  IADD3 R146, R146, 0x8, RZ ;  /* 0x0000000892927810 */ /* 0x000fe20007ffe0ff */
[----:B------:R-:W-:Y:S01]  /*9e90*/  FMUL.FTZ R142, R131, UR5 ;  /* 0x00000005838e7c20 */ /* 0x000fe20008410000 */
[----:B------:R-:W-:Y:S01]  /*9ea0*/  FMNMX.FTZ R154, R151, R154, !PT ;  /* 0x0000009a979a7209 */ /* 0x000fe20007810000 */
[----:B------:R-:W1:Y:S01]  /*9eb0*/  MUFU.TANH R132, R132 ;  /* 0x0000008400847308 */ /* 0x000e620000002400 */
[----:B------:R-:W-:-:S02]  /*9ec0*/  ISETP.GT.AND P3, PT, R146, RZ, PT ;  /* 0x000000ff9200720c */ /* 0x000fc40003f64270 */
[----:B------:R-:W-:Y:S01]  /*9ed0*/  ISETP.GT.AND P4, PT, R146, 0x1, PT ;  /* 0x000000019200780c */ /* 0x000fe20003f84270 */
[----:B------:R-:W3:Y:S01]  /*9ee0*/  SHFL.BFLY PT, R217, R154, 0x2, 0x1f ;  /* 0x0c401f009ad97f89 */ /* 0x000ee200000e0000 */
[----:B------:R-:W-:Y:S02]  /*9ef0*/  FSEL R122, R0, -INF , P3 ;  /* 0xff800000007a7808 */ /* 0x000fe40001800000 */
[----:B------:R-:W-:Y:S01]  /*9f00*/  ISETP.GT.AND P3, PT, R146, 0x8, PT ;  /* 0x000000089200780c */ /* 0x000fe20003f64270 */
[----:B------:R-:W4:Y:S01]  /*9f10*/  MUFU.TANH R138, R138 ;  /* 0x0000008a008a7308 */ /* 0x000f220000002400 */
[----:B------:R-:W-:Y:S02]  /*9f20*/  FSEL R127, R2, -INF , P4 ;  /* 0xff800000027f7808 */ /* 0x000fe40002000000 */
[----:B------:R-:W-:Y:S02]  /*9f30*/  FMNMX.FTZ R0, R122, R9, !PT ;  /* 0x000000097a007209 */ /* 0x000fe40007810000 */
[----:B------:R-:W-:-:S02]  /*9f40*/  ISETP.GT.AND P4, PT, R146, 0x9, PT ;  /* 0x000000099200780c */ /* 0x000fc40003f84270 */
[----:B------:R-:W-:Y:S01]  /*9f50*/  FSEL R131, R7, -INF , P3 ;  /* 0xff80000007837808 */ /* 0x000fe20001800000 */
[----:B------:R-:W5:Y:S01]  /*9f60*/  MUFU.TANH R142, R142 ;  /* 0x0000008e008e7308 */ /* 0x000f620000002400 */
[----:B------:R-:W-:Y:S02]  /*9f70*/  FMNMX.FTZ R0, R127, R0, !PT ;  /* 0x000000007f007209 */ /* 0x000fe40007810000 */
[C---:B------:R-:W-:Y:S02]  /*9f80*/  ISETP.GT.AND P3, PT, R146.reuse, 0x10, PT ;  /* 0x000000109200780c */ /* 0x040fe40003f64270 */
[----:B------:R-:W-:Y:S02]  /*9f90*/  FSEL R135, R11, -INF , P4 ;  /* 0xff8000000b877808 */ /* 0x000fe40002000000 */
[----:B------:R-:W-:Y:S02]  /*9fa0*/  FMNMX.FTZ R0, R131, R0, !PT ;  /* 0x0000000083007209 */ /* 0x000fe40007810000 */
[----:B------:R-:W-:-:S02]  /*9fb0*/  ISETP.GT.AND P4, PT, R146, 0x11, PT ;  /* 0x000000119200780c */ /* 0x000fc40003f84270 */
[----:B------:R-:W-:Y:S02]  /*9fc0*/  FSEL R139, R14, -INF , P3 ;  /* 0xff8000000e8b7808 */ /* 0x000fe40001800000 */
[----:B---3--:R-:W-:Y:S01]  /*9fd0*/  FMNMX.FTZ R217, R154, R217, !PT ;  /* 0x000000d99ad97209 */ /* 0x008fe20007810000 */
[----:B------:R-:W-:Y:S01]  /*9fe0*/  FMUL.FTZ R154, R123, UR5 ;  /* 0x000000057b9a7c20 */ /* 0x000fe20008410000 */
[----:B------:R-:W-:Y:S02]  /*9ff0*/  FMNMX.FTZ R0, R135, R0, !PT ;  /* 0x0000000087007209 */ /* 0x000fe40007810000 */
[----:B------:R-:W-:Y:S01]  /*a000*/  ISETP.GT.AND P3, PT, R146, 0x18, PT ;  /* 0x000000189200780c */ /* 0x000fe20003f64270 */
[----:B------:R-:W3:Y:S01]  /*a010*/  SHFL.BFLY PT, R8, R217, 0x1, 0x1f ;  /* 0x0c201f00d9087f89 */ /* 0x000ee200000e0000 */
[----:B------:R-:W-:Y:S01]  /*a020*/  FSEL R143, R12, -INF , P4 ;  /* 0xff8000000c8f7808 */ /* 0x000fe20002000000 */
[----:B------:R-:W5:Y:S01]  /*a030*/  MUFU.TANH R154, R154 ;  /* 0x0000009a009a7308 */ /* 0x000f620000002400 */
[----:B------:R-:W-:-:S02]  /*a040*/  FMNMX.FTZ R0, R139, R0, !PT ;  /* 0x000000008b007209 */ /* 0x000fc40007810000 */
[----:B------:R-:W-:Y:S02]  /*a050*/  ISETP.GT.AND P4, PT, R146, 0x19, PT ;  /* 0x000000199200780c */ /* 0x000fe40003f84270 */
[----:B------:R-:W-:Y:S02]  /*a060*/  FMNMX.FTZ R0, R143, R0, !PT ;  /* 0x000000008f007209 */ /* 0x000fe40007810000 */
[----:B---3--:R-:W-:-:S04]  /*a070*/  FMNMX.FTZ R8, R217, R8, !PT ;  /* 0x00000008d9087209 */ /* 0x008fc80007810000 */
[C---:B------:R-:W-:Y:S01]  /*a080*/  FSETP.NEU.FTZ.AND P2, PT, R8.reuse, -INF , PT ;  /* 0xff8000000800780b */ /* 0x040fe20003f5d000 */
[----:B0-----:R-:W-:-:S05]  /*a090*/  FMUL.FTZ R120, R8, R6 ;  /* 0x0000000608787220 */ /* 0x001fca0000410000 */
[----:B------:R-:W-:-:S05]  /*a0a0*/  FSEL R120, R120, RZ, P2 ;  /* 0x000000ff78787208 */ /* 0x000fca0001000000 */
        /* <DEDUP_REMOVED lines=9> */
[----:B------:R-:W-:Y:S02]  /*a140*/  WARPGROUP.DEPBAR.LE gsb0, 0x0 ;  /* 0x00008000000079c5 */ /* 0x000fe40000010000 */
[----:B------:R-:W-:Y:S01]  /*a150*/  WARPGROUP.ARRIVE ;  /* 0x00000000000079c5 */ /* 0x000fe20000000000 */
[----:B------:R-:W-:Y:S01]  /*a160*/  FSEL R185, R20, -INF , P3 ;  /* 0xff80000014b97808 */ /* 0x000fe20001800000 */
[-CC-:B------:R-:W-:Y:S01]  /*a170*/  FFMA.FTZ R186, R121, R6.reuse, -R120.reuse ;  /* 0x0000000679ba7223 */ /* 0x180fe20000010878 */
[C---:B------:R-:W-:Y:S01]  /*a180*/  ISETP.GT.AND P3, PT, R146.reuse, 0x20, PT ;  /* 0x000000209200780c */ /* 0x040fe20003f64270 */
[--C-:B------:R-:W-:Y:S01]  /*a190*/  FFMA.FTZ R121, R157, R6, -R120.reuse ;  /* 0x000000069d797223 */ /* 0x100fe20000010878 */
[----:B------:R-:W-:Y:S01]  /*a1a0*/  FSEL R187, R13, -INF , P4 ;  /* 0xff8000000dbb7808 */ /* 0x000fe20002000000 */
[----:B------:R-:W-:Y:S01]  /*a1b0*/  HGMMA.64x192x16.F32 R24, R180, gdesc[UR8].tnspB, R24, gsb0 ;  /* 0x42e00008b4187df0 */ /* 0x000fe20008000818 */
[----:B------:R-:W-:Y:S01]  /*a1c0*/  FMNMX.FTZ R0, R185, R0, !PT ;  /* 0x00000000b9007209 */ /* 0x000fe20007810000 */
[--C-:B------:R-:W-:Y:S01]  /*a1d0*/  FFMA.FTZ R13, R193, R6, -R120.reuse ;  /* 0x00000006c10d7223 */ /* 0x100fe20000010878 */
[----:B------:R-:W-:Y:S01]  /*a1e0*/  ISETP.GT.AND P4, PT, R146, 0x21, PT ;  /* 0x000000219200780c */ /* 0x000fe20003f84270 */
[----:B------:R-:W-:Y:S01]  /*a1f0*/  UIADD3 UR10, UR6, 0x300, URZ ;  /* 0x00000300060a7890 */ /* 0x000fe2000fffe03f */
[----:B------:R-:W-:Y:S01]  /*a200*/  FSEL R193, R152, -INF , P3 ;  /* 0xff80000098c17808 */ /* 0x000fe20001800000 */
[----:B------:R-:W-:Y:S01]  /*a210*/  UMOV UR11, 0x40000040 ;  /* 0x40000040000b7882 */ /* 0x000fe20000000000 */
[----:B------:R-:W-:Y:S01]  /*a220*/  FMNMX.FTZ R0, R187, R0, !PT ;  /* 0x00000000bb007209 */ /* 0x000fe20007810000 */
[----:B------:R-:W-:Y:S01]  /*a230*/  MUFU.EX2 R123, R123 ;  /* 0x0000007b007b7308 */ /* 0x000fe20000000800 */
[C---:B------:R-:W-:Y:S01]  /*a240*/  ISETP.GT.AND P3, PT, R146.reuse, 0x28, PT ;  /* 0x000000289200780c */ /* 0x040fe20003f64270 */
        /* <DEDUP_REMOVED lines=23> */
[----:B------:R-:W-:Y:S01]  /*a3c0*/  ISETP.GT.AND P3, PT, R146, 0x38, PT ;  /* 0x000000389200780c */ /* 0x000fe20003f64270 */
        /* <DEDUP_REMOVED lines=10> */
[----:B------:R-:W-:Y:S01]  /*a470*/  FFMA.FTZ R151, R151, R6, -R120 ;  /* 0x0000000697977223 */ /* 0x000fe20000010878 */
[----:B------:R-:W-:Y:S01]  /*a480*/  ISETP.GT.AND P3, PT, R146, 0x40, PT ;  /* 0x000000409200780c */ /* 0x000fe20003f64270 */
[----:B------:R-:W-:Y:S01]  /*a490*/  UMOV UR6, UR36 ;  /* 0x0000002400067c82 */ /* 0x000fe20008000000 */
[----:B--2---:R-:W-:-:S02]  /*a4a0*/  FSEL R195, R128, -INF , P4 ;  /* 0xff80000080c37808 */ /* 0x004fc40002000000 */
[----:B------:R-:W-:Y:S01]  /*a4b0*/  FMNMX.FTZ R0, R175, R0, !PT ;  /* 0x00000000af007209 */ /* 0x000fe20007810000 */
[----:B------:R-:W-:Y:S01]  /*a4c0*/  MUFU.EX2 R13, R13 ;  /* 0x0000000d000d7308 */ /* 0x000fe20000000800 */
[----:B------:R-:W-:Y:S02]  /*a4d0*/  ISETP.GT.AND P4, PT, R146, 0x41, PT ;  /* 0x000000419200780c */ /* 0x000fe40003f84270 */
[----:B-1----:R-:W-:Y:S02]  /*a4e0*/  FSEL R197, R132, -INF , P3 ;  /* 0xff80000084c57808 */ /* 0x002fe40001800000 */
[----:B------:R-:W-:Y:S02]  /*a4f0*/  FMNMX.FTZ R0, R195, R0, !PT ;  /* 0x00000000c3007209 */ /* 0x000fe40007810000 */
[----:B------:R-:W-:Y:S01]  /*a500*/  ISETP.GT.AND P3, PT, R146, 0x48, PT ;  /* 0x000000489200780c */ /* 0x000fe20003f64270 */
[----:B------:R-:W-:Y:S01]  /*a510*/  MUFU.EX2 R198, R198 ;  /* 0x000000c600c67308 */ /* 0x000fe20000000800 */
[----:B------:R-:W-:Y:S01]  /*a520*/  FSEL R199, R136, -INF , P4 ;  /* 0xff80000088c77808 */ /* 0x000fe20002000000 */
[----:B------:R-:W-:Y:S01]  /*a530*/  IMAD.U32 R136, RZ, RZ, UR37 ;  /* 0x00000025ff887e24 */ /* 0x000fe2000f8e00ff */
[----:B------:R-:W-:-:S02]  /*a540*/  FMNMX.FTZ R0, R197, R0, !PT ;  /* 0x00000000c5007209 */ /* 0x000fc40007810000 */
[----:B------:R-:W-:Y:S02]  /*a550*/  ISETP.GT.AND P4, PT, R146, 0x49, PT ;  /* 0x000000499200780c */ /* 0x000fe40003f84270 */
[----:B----4-:R-:W-:Y:S01]  /*a560*/  FSEL R201, R138, -INF , P3 ;  /* 0xff8000008ac97808 */ /* 0x010fe20001800000 */
[----:B------:R-:W-:Y:S01]  /*a570*/  MUFU.EX2 R21, R21 ;  /* 0x0000001500157308 */ /* 0x000fe20000000800 */
[----:B------:R-:W-:Y:S02]  /*a580*/  FMNMX.FTZ R0, R199, R0, !PT ;  /* 0x00000000c7007209 */ /* 0x000fe40007810000 */
[----:B------:R-:W-:Y:S02]  /*a590*/  ISETP.GT.AND P3, PT, R146, 0x50, PT ;  /* 0x000000509200780c */ /* 0x000fe40003f64270 */
[----:B------:R-:W-:Y:S02]  /*a5a0*/  FSEL R165, R140, -INF , P4 ;  /* 0xff8000008ca57808 */ /* 0x000fe40002000000 */
[----:B------:R-:W-:Y:S01]  /*a5b0*/  FMNMX.FTZ R0, R201, R0, !PT ;  /* 0x00000000c9007209 */ /* 0x000fe20007810000 */
[----:B------:R-:W-:Y:S01]  /*a5c0*/  MUFU.EX2 R192, R192 ;  /* 0x000000c000c07308 */ /* 0x000fe20000000800 */
[----:B------:R-:W-:-:S02]  /*a5d0*/  ISETP.GT.AND P4, PT, R146, 0x51, PT ;  /* 0x000000519200780c */ /* 0x000fc40003f84270 */
[----:B------:R-:W-:Y:S02]  /*a5e0*/  FSEL R203, R130, -INF , P3 ;  /* 0xff80000082cb7808 */ /* 0x000fe40001800000 */
[----:B------:R-:W-:Y:S02]  /*a5f0*/  FMNMX.FTZ R0, R165, R0, !PT ;  /* 0x00000000a5007209 */ /* 0x000fe40007810000 */
[----:B------:R-:W-:Y:S01]  /*a600*/  ISETP.GT.AND P3, PT, R146, 0x58, PT ;  /* 0x000000589200780c */ /* 0x000fe20003f64270 */
[----:B------:R-:W-:Y:S01]  /*a610*/  MUFU.EX2 R173, R173 ;  /* 0x000000ad00ad7308 */ /* 0x000fe20000000800 */
[----:B-----5:R-:W-:Y:S02]  /*a620*/  FSEL R217, R142, -INF , P4 ;  /* 0xff8000008ed97808 */ /* 0x020fe40002000000 */
[----:B------:R-:W-:Y:S02]  /*a630*/  FMNMX.FTZ R0, R203, R0, !PT ;  /* 0x00000000cb007209 */ /* 0x000fe40007810000 */
[----:B------:R-:W-:-:S02]  /*a640*/  ISETP.GT.AND P4, PT, R146, 0x59, PT ;  /* 0x000000599200780c */ /* 0x000fc40003f84270 */
[----:B------:R-:W-:Y:S01]  /*a650*/  FSEL R147, R134, -INF , P3 ;  /* 0xff80000086937808 */ /* 0x000fe20001800000 */
        /* <DEDUP_REMOVED lines=11> */
[----:B------:R-:W-:Y:S02]  /*a710*/  FSEL R223, R154, -INF , P4 ;  /* 0xff8000009adf7808 */ /* 0x000fe40002000000 */
[----:B------:R-:W-:Y:S02]  /*a720*/  FMNMX.FTZ R0, R221, R0, !PT ;  /* 0x00000000dd007209 */ /* 0x000fe40007810000 */
[----:B------:R-:W-:-:S02]  /*a730*/  ISETP.GT.AND P4, PT, R146, 0x69, PT ;  /* 0x000000699200780c */ /* 0x000fc40003f84270 */
[----:B------:R-:W-:Y:S01]  /*a740*/  FSEL R225, R156, -INF , P3 ;  /* 0xff8000009ce17808 */ /* 0x000fe20001800000 */
[----:B------:R-:W-:Y:S01]  /*a750*/  MUFU.EX2 R137, R137 ;  /* 0x0000008900897308 */ /* 0x000fe20000000800 */
[----:B------:R-:W-:Y:S02]  /*a760*/  FMNMX.FTZ R0, R223, R0, !PT ;  /* 0x00000000df007209 */ /* 0x000fe40007810000 */
[----:B------:R-:W-:Y:S02]  /*a770*/  FSEL R227, R126, -INF , P4 ;  /* 0xff8000007ee37808 */ /* 0x000fe40002000000 */
[----:B------:R-:W-:Y:S02]  /*a780*/  FMNMX.FTZ R0, R225, R0, !PT ;  /* 0x00000000e1007209 */ /* 0x000fe40007810000 */
[----:B------:R-:W-:Y:S01]  /*a790*/  FSEL R157, R8, RZ, P2 ;  /* 0x000000ff089d7208 */ /* 0x000fe20001000000 */
[----:B------:R-:W-:Y:S01]  /*a7a0*/  MUFU.EX2 R190, R190 ;  /* 0x000000be00be7308 */ /* 0x000fe20000000800 */
[----:B------:R-:W-:-:S03]  /*a7b0*/  FMNMX.FTZ R0, R227, R0, !PT ;  /* 0x00000000e3007209 */ /* 0x000fc60007810000 */
[----:B------:R-:W-:Y:S02]  /*a7c0*/  FADD.FTZ R157, -R157, R10 ;  /* 0x0000000a9d9d7221 */ /* 0x000fe40000010100 */
[----:B------:R-:W0:Y:S02]  /*a7d0*/  SHFL.BFLY PT, R7, R0, 0x2, 0x1f ;  /* 0x0c401f0000077f89 */ /* 0x000e2400000e0000 */
[----:B------:R-:W-:Y:S08]  /*a7e0*/  MUFU.EX2 R129, R129 ;  /* 0x0000008100817308 */ /* 0x000ff00000000800 */
[----:B------:R-:W-:Y:S08]  /*a7f0*/  MUFU.EX2 R184, R184 ;  /* 0x000000b800b87308 */ /* 0x000ff00000000800 */
[----:B------:R-:W-:Y:S01]  /*a800*/  MUFU.EX2 R133, R133 ;  /* 0x0000008500857308 */ /* 0x000fe20000000800 */
[----:B0-----:R-:W-:-:S07]  /*a810*/  FMNMX.FTZ R0, R0, R7, !PT ;  /* 0x0000000700007209 */ /* 0x001fce0007810000 */
[----:B------:R-:W-:Y:S01]  /*a820*/  MUFU.EX2 R186, R186 ;  /* 0x000000ba00ba7308 */ /* 0x000fe20000000800 */
[----:B------:R-:W0:Y:S07]  /*a830*/  SHFL.BFLY PT, R7, R0, 0x1, 0x1f ;  /* 0x0c201f0000077f89 */ /* 0x000e2e00000e0000 */
[----:B------:R-:W-:Y:S08]  /*a840*/  MUFU.EX2 R121, R121 ;  /* 0x0000007900797308 */ /* 0x000ff00000000800 */
[----:B------:R-:W-:Y:S08]  /*a850*/  MUFU.EX2 R12, R12 ;  /* 0x0000000c000c7308 */ /* 0x000ff00000000800 */
[----:B------:R-:W-:Y:S01]  /*a860*/  MUFU.EX2 R141, R141 ;  /* 0x0000008d008d7308 */ /* 0x000fe20000000800 */
[----:B0-----:R-:W-:Y:S01]  /*a870*/  FMNMX.FTZ R7, R0, R7, !PT ;  /* 0x0000000700077209 */ /* 0x001fe20007810000 */
[----:B------:R-:W-:-:S03]  /*a880*/  FMUL.FTZ R0, R157, R6 ;  /* 0x000000069d007220 */ /* 0x000fc60000410000 */
[C---:B------:R-:W-:Y:S01]  /*a890*/  FSETP.NEU.FTZ.AND P2, PT, R7.reuse, -INF , PT ;  /* 0xff8000000700780b */ /* 0x040fe20003f5d000 */
[CC--:B------:R-:W-:Y:S02]  /*a8a0*/  FMUL.FTZ R124, R7.reuse, R6.reuse ;  /* 0x00000006077c7220 */ /* 0x0c0fe40000410000 */
[----:B------:R-:W-:Y:S01]  /*a8b0*/  MUFU.EX2 R14, R14 ;  /* 0x0000000e000e7308 */ /* 0x000fe20000000800 */
[----:B------:R-:W-:Y:S02]  /*a8c0*/  FSEL R2, R7, RZ, P2 ;  /* 0x000000ff07027208 */ /* 0x000fe40001000000 */
[----:B------:R-:W-:Y:S02]  /*a8d0*/  FSEL R124, R124, RZ, P2 ;  /* 0x000000ff7c7c7208 */ /* 0x000fe40001000000 */
[----:B------:R-:W-:Y:S01]  /*a8e0*/  PLOP3.LUT P2, PT, PT, PT, UP0, 0x80, 0x0 ;  /* 0x000000000000781c */ /* 0x000fe20003f4f008 */
[----:B------:R-:W-:Y:S02]  /*a8f0*/  FADD.FTZ R9, -R2, R9 ;  /* 0x0000000902097221 */ /* 0x000fe40000010100 */
[----:B------:R-:W0:Y:S01]  /*a900*/  MUFU.EX2 R0, R0 ;  /* 0x0000000000007308 */ /* 0x000e220000000800 */
        /* <DEDUP_REMOVED lines=9> */
[----:B------:R-:W-:Y:S01]  /*a9a0*/  FFMA.FTZ R128, R15, R6, -R124 ;  /* 0x000000060f807223 */ /* 0x000fe2000001087c */
[----:B------:R-:W-:-:S02]  /*a9b0*/  WARPGROUP.DEPBAR.LE gsb0, 0x0 ;  /* 0x00008000000079c5 */ /* 0x000fc40000010000 */
[----:B------:R-:W-:Y:S01]  /*a9c0*/  WARPGROUP.ARRIVE ;  /* 0x00000000000079c5 */ /* 0x000fe20000000000 */
[-CC-:B------:R-:W-:Y:S01]  /*a9d0*/  FFMA.FTZ R182, R125, R6.reuse, -R120.reuse ;  /* 0x000000067db67223 */ /* 0x180fe20000010878 */
[----:B------:R-:W-:Y:S01]  /*a9e0*/  FFMA.FTZ R125, R163, R6, -R120 ;  /* 0x00000006a37d7223 */ /* 0x000fe20000010878 */
[----:B------:R-:W1:Y:S01]  /*a9f0*/  MUFU.EX2 R2, R9 ;  /* 0x0000000900027308 */ /* 0x000e620000000800 */
[----:B0-----:R-:W-:Y:S01]  /*aa00*/  FFMA.FTZ R139, R0, R4, R123 ;  /* 0x00000004008b7223 */ /* 0x001fe2000001007b */
[-CC-:B------:R-:W-:Y:S01]  /*aa10*/  FFMA.FTZ R120, R131, R6.reuse, -R124.reuse ;  /* 0x0000000683787223 */ /* 0x180fe2000001087c */
[----:B------:R-:W-:Y:S01]  /*aa20*/  HGMMA.64x192x16.F32 R24, R176, gdesc[UR8].tnspB, R24, gsb0 ;  /* 0x42e00008b0187df0 */ /* 0x000fe20008000818 */
[-CC-:B------:R-:W-:Y:S01]  /*aa30*/  FFMA.FTZ R131, R143, R6.reuse, -R124.reuse ;  /* 0x000000068f837223 */ /* 0x180fe2000001087c */
[----:B------:R-:W-:Y:S01]  /*aa40*/  FADD.FTZ R139, R200, R139 ;  /* 0x0000008bc88b7221 */ /* 0x000fe20000010000 */
[-CC-:B------:R-:W-:Y:S01]  /*aa50*/  FFMA.FTZ R15, R153, R6.reuse, -R124.reuse ;  /* 0x00000006990f7223 */ /* 0x180fe2000001087c */
[-CC-:B------:R-:W-:Y:S01]  /*aa60*/  FFMA.FTZ R130, R191, R6.reuse, -R124.reuse ;  /* 0x00000006bf827223 */ /* 0x180fe2000001087c */
[----:B------:R-:W0:Y:S01]  /*aa70*/  MUFU.EX2 R10, R10 ;  /* 0x0000000a000a7308 */ /* 0x000e220000000800 */
[----:B------:R-:W-:Y:S01]  /*aa80*/  FADD.FTZ R4, R202, R139 ;  /* 0x0000008bca047221 */ /* 0x000fe20000010000 */
[-CC-:B------:R-:W-:Y:S01]  /*aa90*/  FFMA.FTZ R132, R145, R6.reuse, -R124.reuse ;  /* 0x0000000691847223 */ /* 0x180fe2000001087c */
[-CC-:B------:R-:W-:Y:S01]  /*aaa0*/  FFMA.FTZ R189, R189, R6.reuse, -R124.reuse ;  /* 0x00000006bdbd7223 */ /* 0x180fe2000001087c */
[-C--:B------:R-:W-:Y:S01]  /*aab0*/  FFMA.FTZ R191, R175, R6.reuse, -R124 ;  /* 0x00000006afbf7223 */ /* 0x080fe2000001087c */
[----:B------:R-:W-:Y:S01]  /*aac0*/  FADD.FTZ R139, R11, R4 ;  /* 0x000000040b8b7221 */ /* 0x000fe20000010000 */
[-CC-:B------:R-:W-:Y:S01]  /*aad0*/  FFMA.FTZ R134, R195, R6.reuse, -R124.reuse ;  /* 0x00000006c3867223 */ /* 0x180fe2000001087c */
[----:B------:R-:W-:Y:S01]  /*aae0*/  FFMA.FTZ R185, R197, R6, -R124 ;  /* 0x00000006c5b97223 */ /* 0x000fe2000001087c */
[----:B------:R-:W2:Y:S01]  /*aaf0*/  MUFU.EX2 R120, R120 ;  /* 0x0000007800787308 */ /* 0x000ea20000000800 */
[----:B------:R-:W-:Y:S01]  /*ab00*/  FADD.FTZ R4, R196, R139 ;  /* 0x0000008bc4047221 */ /* 0x000fe20000010000 */
[----:B-1----:R-:W-:Y:S01]  /*ab10*/  FFMA.FTZ R9, R2, R3, R157 ;  /* 0x0000000302097223 */ /* 0x002fe2000001009d */
[----:B------:R-:W-:-:S02]  /*ab20*/  @!P1 VIADD R3, R136, 0x36840 ;  /* 0x0003684088039836 */ /* 0x000fc40000000000 */
[-C--:B------:R-:W-:Y:S01]  /*ab30*/  FFMA.FTZ R136, R199, R6.reuse, -R124 ;  /* 0x00000006c7887223 */ /* 0x080fe2000001087c */
[----:B------:R-:W-:Y:S01]  /*ab40*/  FADD.FTZ R139, R13, R4 ;  /* 0x000000040d8b7221 */ /* 0x000fe20000010000 */
[-CC-:B------:R-:W-:Y:S01]  /*ab50*/  FFMA.FTZ R187, R201, R6.reuse, -R124.reuse ;  /* 0x00000006c9bb7223 */ /* 0x180fe2000001087c */
[-CC-:B------:R-:W-:Y:S01]  /*ab60*/  FFMA.FTZ R181, R203, R6.reuse, -R124.reuse ;  /* 0x00000006cbb57223 */ /* 0x180fe2000001087c */
[----:B------:R-:W1:Y:S01]  /*ab70*/  MUFU.EX2 R127, R127 ;  /* 0x0000007f007f7308 */ /* 0x000e620000000800 */
[----:B------:R-:W-:Y:S01]  /*ab80*/  FADD.FTZ R4, R198, R139 ;  /* 0x0000008bc6047221 */ /* 0x000fe20000010000 */
[----:B0-----:R-:W-:Y:S01]  /*ab90*/  FADD.FTZ R9, R10, R9 ;  /* 0x000000090a097221 */ /* 0x001fe20000010000 */
[----:B------:R-:W-:Y:S01]  /*aba0*/  @!P1 PRMT R3, RZ, 0x654, R3 ;  /* 0x00000654ff039816 */ /* 0x000fe20000000003 */
[-C--:B------:R-:W-:Y:S01]  /*abb0*/  FFMA.FTZ R147, R147, R6.reuse, -R124 ;  /* 0x0000000693937223 */ /* 0x080fe2000001087c */
[----:B------:R-:W-:Y:S01]  /*abc0*/  FADD.FTZ R139, R21, R4 ;  /* 0x00000004158b7221 */ /* 0x000fe20000010000 */
[-CC-:B------:R-:W-:Y:S01]  /*abd0*/  FFMA.FTZ R219, R219, R6.reuse, -R124.reuse ;  /* 0x00000006dbdb7223 */ /* 0x180fe2000001087c */
[-CC-:B------:R-:W-:Y:S01]  /*abe0*/  FFMA.FTZ R221, R221, R6.reuse, -R124.reuse ;  /* 0x00000006dddd7223 */ /* 0x180fe2000001087c */
[----:B------:R-:W-:Y:S01]  /*abf0*/  MUFU.EX2 R122, R122 ;  /* 0x0000007a007a7308 */ /* 0x000fe20000000800 */
[----:B--2---:R-:W-:Y:S01]  /*ac00*/  FADD.FTZ R4, R120, R9 ;  /* 0x0000000978047221 */ /* 0x004fe20000010000 */
[----:B------:R-:W-:Y:S01]  /*ac10*/  FADD.FTZ R138, R192, R139 ;  /* 0x0000008bc08a7221 */ /* 0x000fe20000010000 */
[-CC-:B------:R-:W-:Y:S01]  /*ac20*/  FFMA.FTZ R223, R223, R6.reuse, -R124.reuse ;  /* 0x00000006dfdf7223 */ /* 0x180fe2000001087c */
[----:B------:R-:W-:Y:S01]  /*ac30*/  FFMA.FTZ R225, R225, R6, -R124 ;  /* 0x00000006e1e17223 */ /* 0x000fe2000001087c */
[----:B------:R-:W-:Y:S01]  /*ac40*/  F2FP.F16.F32.PACK_AB R180, R141, R12 ;  /* 0x0000000c8db4723e */ /* 0x000fe200000000ff */
[----:B------:R-:W-:Y:S01]  /*ac50*/  FADD.FTZ R9, R173, R138 ;  /* 0x0000008aad097221 */ /* 0x000fe20000010000 */
[----:B------:R-:W-:Y:S01]  /*ac60*/  IMAD.U32 R139, RZ, RZ, UR4 ;  /* 0x00000004ff8b7e24 */ /* 0x000fe2000f8e00ff */
[----:B------:R-:W0:Y:S01]  /*ac70*/  MUFU.EX2 R131, R131 ;  /* 0x0000008300837308 */ /* 0x000e220000000800 */
[----:B------:R-:W-:Y:S01]  /*ac80*/  F2FP.F16.F32.PACK_AB R201, R10, R157 ;  /* 0x0000009d0ac9723e */ /* 0x000fe200000000ff */
[----:B------:R-:W-:Y:S01]  /*ac90*/  FADD.FTZ R138, R194, R9 ;  /* 0x00000009c28a7221 */ /* 0x000fe20000010000 */
[----:B------:R-:W-:Y:S01]  /*aca0*/  @!P1 VIADD R139, R139, 0x36860 ;  /* 0x000368608b8b9836 */ /* 0x000fe20000000000 */
[----:B------:R-:W-:Y:S01]  /*acb0*/  F2FP.F16.F32.PACK_AB R200, R200, R123 ;  /* 0x0000007bc8c8723e */ /* 0x000fe200000000ff */
[----:B------:R-:W-:-:S02]  /*acc0*/  IMAD.MOV.U32 R10, RZ, RZ, R8 ;  /* 0x000000ffff0a7224 */ /* 0x000fc400078e0008 */
[----:B------:R-:W-:Y:S01]  /*acd0*/  FADD.FTZ R9, R155, R138 ;  /* 0x0000008a9b097221 */ /* 0x000fe20000010000 */
[----:B------:R-:W-:Y:S01]  /*ace0*/  FFMA.FTZ R138, R165, R6, -R124 ;  /* 0x00000006a58a7223 */ /* 0x000fe2000001087c */
[----:B------:R-:W-:Y:S01]  /*acf0*/  MUFU.EX2 R126, R126 ;  /* 0x0000007e007e7308 */ /* 0x000fe20000000800 */
[----:B------:R-:W-:Y:S01]  /*ad00*/  @!P1 PRMT R139, RZ, 0x654, R139 ;  /* 0x00000654ff8b9816 */ /* 0x000fe2000000008b */
[----:B------:R-:W-:Y:S01]  /*ad10*/  FADD.FTZ R140, R188, R9 ;  /* 0x00000009bc8c7221 */ /* 0x000fe20000010000 */
[----:B------:R-:W-:Y:S02]  /*ad20*/  F2FP.F16.F32.PACK_AB R202, R11, R202 ;  /* 0x000000ca0bca723e */ /* 0x000fe400000000ff */
[----:B------:R-:W-:Y:S01]  /*ad30*/  F2FP.F16.F32.PACK_AB R196, R13, R196 ;  /* 0x000000c40dc4723e */ /* 0x000fe200000000ff */
[----:B------:R-:W-:Y:S01]  /*ad40*/  FADD.FTZ R9, R137, R140 ;  /* 0x0000008c89097221 */ /* 0x000fe20000010000 */
[-CC-:B------:R-:W-:Y:S01]  /*ad50*/  FFMA.FTZ R140, R217, R6.reuse, -R124.reuse ;  /* 0x00000006d98c7223 */ /* 0x180fe2000001087c */
[----:B------:R-:W2:Y:S01]  /*ad60*/  MUFU.EX2 R135, R135 ;  /* 0x0000008700877308 */ /* 0x000ea20000000800 */
[----:B------:R-:W-:Y:S01]  /*ad70*/  FFMA.FTZ R124, R227, R6, -R124 ;  /* 0x00000006e37c7223 */ /* 0x000fe2000001087c */
[----:B------:R-:W-:Y:S01]  /*ad80*/  FADD.FTZ R142, R190, R9 ;  /* 0x00000009be8e7221 */ /* 0x000fe20000010000 */
[----:B------:R-:W-:-:S02]  /*ad90*/  F2FP.F16.F32.PACK_AB R198, R21, R198 ;  /* 0x000000c615c6723e */ /* 0x000fc400000000ff */
[----:B------:R-:W-:Y:S01]  /*ada0*/  F2FP.F16.F32.PACK_AB R192, R173, R192 ;  /* 0x000000c0adc0723e */ /* 0x000fe200000000ff */
[----:B------:R-:W-:Y:S01]  /*adb0*/  FADD.FTZ R9, R129, R142 ;  /* 0x0000008e81097221 */ /* 0x000fe20000010000 */
[----:B------:R-:W-:Y:S01]  /*adc0*/  F2FP.F16.F32.PACK_AB R194, R155, R194 ;  /* 0x000000c29bc2723e */ /* 0x000fe200000000ff */
[----:B------:R-:W-:Y:S01]  /*add0*/  MUFU.EX2 R193, R193 ;  /* 0x000000c100c17308 */ /* 0x000fe20000000800 */
[----:B------:R-:W-:Y:S02]  /*ade0*/  F2FP.F16.F32.PACK_AB R188, R137, R188 ;  /* 0x000000bc89bc723e */ /* 0x000fe400000000ff */
[----:B------:R-:W-:Y:S02]  /*adf0*/  F2FP.F16.F32.PACK_AB R190, R129, R190 ;  /* 0x000000be81be723e */ /* 0x000fe400000000ff */
[----:B-1----:R-:W-:Y:S02]  /*ae00*/  F2FP.F16.F32.PACK_AB R203, R127, R120 ;  /* 0x000000787fcb723e */ /* 0x002fe400000000ff */
[----:B0-----:R-:W-:Y:S01]  /*ae10*/  F2FP.F16.F32.PACK_AB R197, R131, R122 ;  /* 0x0000007a83c5723e */ /* 0x001fe200000000ff */
[----:B------:R-:W-:Y:S01]  /*ae20*/  MUFU.EX2 R128, R128 ;  /* 0x0000008000807308 */ /* 0x000fe20000000800 */
[----:B--2---:R-:W-:-:S07]  /*ae30*/  F2FP.F16.F32.PACK_AB R199, R135, R126 ;  /* 0x0000007e87c7723e */ /* 0x004fce00000000ff */
[----:B------:R-:W-:Y:S08]  /*ae40*/  MUFU.EX2 R15, R15 ;  /* 0x0000000f000f7308 */ /* 0x000ff00000000800 */
[----:B------:R-:W0:Y:S08]  /*ae50*/  MUFU.EX2 R130, R130 ;  /* 0x0000008200827308 */ /* 0x000e300000000800 */
        /* <DEDUP_REMOVED lines=18> */
[----:B------:R-:W1:Y:S01]  /*af80*/  MUFU.EX2 R149, R149 ;  /* 0x0000009500957308 */ /* 0x000e620000000800 */
[----:B0-----:R-:W-:Y:S01]  /*af90*/  FADD.FTZ R3, R127, R4 ;  /* 0x000000047f037221 */ /* 0x001fe20000010000 */
[----:B------:R0:W-:Y:S03]  /*afa0*/  @!P1 SYNCS.ARRIVE.TRANS64.RED.A1T0 RZ, [R139+URZ], RZ ;  /* 0x000000ff8bff99a7 */ /* 0x0001e6000810043f */
[----:B------:R-:W-:-:S03]  /*afb0*/  FADD.FTZ R4, R122, R3 ;  /* 0x000000037a047221 */ /* 0x000fc60000010000 */
[----:B------:R-:W-:Y:S01]  /*afc0*/  MUFU.EX2 R177, R223 ;  /* 0x000000df00b17308 */ /* 0x000fe20000000800 */
[----:B------:R-:W-:-:S04]  /*afd0*/  FADD.FTZ R3, R131, R4 ;  /* 0x0000000483037221 */ /* 0x000fc80000010000 */
[----:B------:R-:W-:-:S03]  /*afe0*/  FADD.FTZ R4, R126, R3 ;  /* 0x000000037e047221 */ /* 0x000fc60000010000 */
[----:B------:R-:W-:Y:S01]  /*aff0*/  MUFU.EX2 R20, R20 ;  /* 0x0000001400147308 */ /* 0x000fe20000000800 */
[----:B-1----:R-:W-:Y:S01]  /*b000*/  F2FP.F16.F32.PACK_AB R176, R149, R14 ;  /* 0x0000000e95b0723e */ /* 0x002fe200000000ff */
[----:B------:R-:W-:-:S04]  /*b010*/  FADD.FTZ R4, R135, R4 ;  /* 0x0000000487047221 */ /* 0x000fc80000010000 */
[----:B------:R-:W-:Y:S02]  /*b020*/  FADD.FTZ R3, R193, R4 ;  /* 0x00000004c1037221 */ /* 0x000fe40000010000 */
[----:B------:R-:W1:Y:S01]  /*b030*/  MUFU.EX2 R151, R151 ;  /* 0x0000009700977308 */ /* 0x000e620000000800 */
[C---:B------:R-:W-:Y:S01]  /*b040*/  F2FP.F16.F32.PACK_AB R193, R128.reuse, R193 ;  /* 0x000000c180c1723e */ /* 0x040fe200000000ff */
[----:B------:R-:W-:-:S04]  /*b050*/  FADD.FTZ R4, R128, R3 ;  /* 0x0000000380047221 */ /* 0x000fc80000010000 */
[----:B------:R-:W-:Y:S01]  /*b060*/  FADD.FTZ R3, R15, R4 ;  /* 0x000000040f037221 */ /* 0x000fe20000010000 */
[----:B------:R-:W-:Y:S01]  /*b070*/  FADD.FTZ R4, R184, R9 ;  /* 0x00000009b8047221 */ /* 0x000fe20000010000 */
[----:B------:R-:W-:Y:S01]  /*b080*/  MUFU.EX2 R124, R124 ;  /* 0x0000007c007c7308 */ /* 0x000fe20000000800 */
[C---:B------:R-:W-:Y:S01]  /*b090*/  F2FP.F16.F32.PACK_AB R184, R133.reuse, R184 ;  /* 0x000000b885b8723e */ /* 0x040fe200000000ff */
[----:B------:R-:W-:Y:S01]  /*b0a0*/  FADD.FTZ R3, R130, R3 ;  /* 0x0000000382037221 */ /* 0x000fe20000010000 */
[----:B------:R-:W-:-:S03]  /*b0b0*/  FADD.FTZ R9, R133, R4 ;  /* 0x0000000485097221 */ /* 0x000fc60000010000 */
        /* <DEDUP_REMOVED lines=8> */
[----:B------:R-:W-:Y:S01]  /*b140*/  F2FP.F16.F32.PACK_AB R189, R189, R132 ;  /* 0x00000084bdbd723e */ /* 0x000fe200000000ff */
[----:B------:R-:W1:Y:S01]  /*b150*/  MUFU.EX2 R12, R225 ;  /* 0x000000e1000c7308 */ /* 0x000e620000000800 */
[C---:B------:R-:W-:Y:S01]  /*b160*/  FADD.FTZ R4, R134.reuse, R3 ;  /* 0x0000000386047221 */ /* 0x040fe20000010000 */
        /* <DEDUP_REMOVED lines=11> */
[----:B------:R-:W-:Y:S01]  /*b220*/  FADD.FTZ R4, R138, R3 ;  /* 0x000000038a047221 */ /* 0x000fe20000010000 */
[----:B------:R-:W-:Y:S01]  /*b230*/  FADD.FTZ R9, R149, R142 ;  /* 0x0000008e95097221 */ /* 0x000fe20000010000 */
[----:B-1----:R-:W-:Y:S02]  /*b240*/  F2FP.F16.F32.PACK_AB R179, R124, R12 ;  /* 0x0000000c7cb3723e */ /* 0x002fe400000000ff */
[----:B------:R-:W-:Y:S01]  /*b250*/  FADD.FTZ R3, R181, R4 ;  /* 0x00000004b5037221 */ /* 0x000fe20000010000 */
[----:B------:R-:W-:Y:S01]  /*b260*/  FADD.FTZ R4, R20, R9 ;  /* 0x0000000914047221 */ /* 0x000fe20000010000 */
[C---:B------:R-:W-:Y:S02]  /*b270*/  F2FP.F16.F32.PACK_AB R181, R140.reuse, R181 ;  /* 0x000000b58cb5723e */ /* 0x040fe400000000ff */
[----:B------:R-:W-:Y:S01]  /*b280*/  FADD.FTZ R3, R140, R3 ;  /* 0x000000038c037221 */ /* 0x000fe20000010000 */
[----:B------:R-:W-:Y:S01]  /*b290*/  FADD.FTZ R4, R151, R4 ;  /* 0x0000000497047221 */ /* 0x000fe20000010000 */
[----:B------:R-:W-:-:S02]  /*b2a0*/  MOV R9, R7 ;  /* 0x0000000700097202 */ /* 0x000fc40000000f00 */
[----:B------:R-:W-:-:S04]  /*b2b0*/  FADD.FTZ R3, R144, R3 ;  /* 0x0000000390037221 */ /* 0x000fc80000010000 */
[C---:B------:R-:W-:Y:S01]  /*b2c0*/  FADD.FTZ R3, R183.reuse, R3 ;  /* 0x00000003b7037221 */ /* 0x040fe20000010000 */
[----:B------:R-:W-:-:S03]  /*b2d0*/  F2FP.F16.F32.PACK_AB R183, R183, R144 ;  /* 0x00000090b7b7723e */ /* 0x000fc600000000ff */
[----:B------:R-:W-:-:S04]  /*b2e0*/  FADD.FTZ R3, R146, R3 ;  /* 0x0000000392037221 */ /* 0x000fc80000010000 */
[C---:B------:R-:W-:Y:S01]  /*b2f0*/  FADD.FTZ R3, R177.reuse, R3 ;  /* 0x00000003b1037221 */ /* 0x040fe20000010000 */
[----:B------:R-:W-:-:S03]  /*b300*/  F2FP.F16.F32.PACK_AB R177, R177, R146 ;  /* 0x00000092b1b1723e */ /* 0x000fc600000000ff */
[----:B------:R-:W-:-:S04]  /*b310*/  FADD.FTZ R3, R12, R3 ;  /* 0x000000030c037221 */ /* 0x000fc80000010000 */
[----:B------:R-:W-:Y:S01]  /*b320*/  FADD.FTZ R3, R124, R3 ;  /* 0x000000037c037221 */ /* 0x000fe20000010000 */
[----:B0-----:R-:W-:Y:S06]  /*b330*/  @P2 BRA `(.L_x_4870) ;  /* 0xffffffb400842947 */ /* 0x001fec000383ffff */
.L_x_4861:
[----:B------:R-:W-:-:S13]  /*b340*/  ISETP.LE.AND P2, PT, RZ, UR7, PT ;  /* 0x00000007ff007c0c */ /* 0x000fda000bf43270 */
[----:B------:R-:W-:Y:S05]  /*b350*/  @!P2 BRA `(.L_x_4871) ;  /* 0x000000400090a947 */ /* 0x000fea0003800000 */
[----:B------:R-:W-:Y:S01]  /*b360*/  IMAD.MOV.U32 R10, RZ, RZ, R7 ;  /* 0x000000ffff0a7224 */ /* 0x000fe200078e0007 */
[----:B------:R-:W-:Y:S01]  /*b370*/  UMOV UR37, UR60 ;  /* 0x0000003c00257c82 */ /* 0x000fe20008000000 */
[----:B------:R-:W-:Y:S01]  /*b380*/  IMAD.MOV.U32 R9, RZ, RZ, R8 ;  /* 0x000000ffff097224 */ /* 0x000fe200078e0008 */
[----:B------:R-:W-:Y:S01]  /*b390*/  UMOV UR6, UR36 ;  /* 0x0000002400067c82 */ /* 0x000fe20008000000 */
[----:B------:R-:W-:-:S05]  /*b3a0*/  ULDC UR5, c[0x0][0x9d8] ;  /* 0x0002760000057ab9 */ /* 0x000fca0000000800 */
.L_x_4880:
[----:B------:R-:W-:-:S04]  /*b3b0*/  UIADD3 UR36, UR6, 0x1, URZ ;  /* 0x0000000106247890 */ /* 0x000fc8000fffe03f */
[----:B------:R-:W-:-:S04]  /*b3c0*/  UISETP.NE.AND UP0, UPT, UR36, 0x2, UPT ;  /* 0x000000022400788c */ /* 0x000fc8000bf05270 */
[----:B------:R-:W-:Y:S02]  /*b3d0*/  USEL UR60, URZ, 0x1, UP0 ;  /* 0x000000013f3c7887 */ /* 0x000fe40008000000 */
[----:B------:R-:W-:Y:S02]  /*b3e0*/  USEL UR36, UR36, URZ, UP0 ;  /* 0x0000003f24247287 */ /* 0x000fe40008000000 */
[----:B------:R-:W-:Y:S01]  /*b3f0*/  ULOP3.LUT UR60, UR37, UR60, URZ, 0x3c, !UPT ;  /* 0x0000003c253c7292 */ /* 0x000fe2000f8e3c3f */
[----:B------:R-:W-:Y:S11]  /*b400*/  @!P0 BRA `(.L_x_4872) ;  /* 0x0000000000048947 */ /* 0x000ff60003800000 */
[----:B------:R-:W-:Y:S01]  /*b410*/  BPT.TRAP 0x1 ;  /* 0x000000040000795c */ /* 0x000fe20000300000 */
.L_x_4872:
[----:B------:R-:W-:Y:S01]  /*b420*/  ULEA UR4, UR36, UR38, 0x3 ;  /* 0x0000002624047291 */ /* 0x000fe2000f8e183f */
[----:B------:R-:W-:-:S05]  /*b430*/  IMAD.U32 R6, RZ, RZ, UR60 ;  /* 0x0000003cff067e24 */ /* 0x000fca000f8e00ff */
[----:B------:R-:W-:-:S04]  /*b440*/  SHF.L.U32 R6, R6, 0x1f, RZ ;  /* 0x0000001f06067819 */ /* 0x000fc800000006ff */
[----:B------:R0:W1:Y:S01]  /*b450*/  SYNCS.PHASECHK.TRANS64.TRYWAIT P2, [UR4+0x36830], R6 ;  /* 0x03683006ff0075a7 */ /* 0x0000620008040144 */
[----:B------:R-:W-:Y:S05]  /*b460*/  @!P0 BRA `(.L_x_4873) ;  /* 0x0000000000048947 */ /* 0x000fea0003800000 */
[----:B------:R-:W-:Y:S01]  /*b470*/  BPT.TRAP 0x1 ;  /* 0x000000040000795c */ /* 0x000fe20000300000 */
.L_x_4873:
[----:B-1----:R-:W-:Y:S05]  /*b480*/  @P2 BRA `(.L_x_4874) ;  /* 0x0000000000082947 */ /* 0x002fea0003800000 */
[----:B------:R-:W1:Y:S02]  /*b490*/  SYNCS.PHASECHK.TRANS64.TRYWAIT P2, [UR4+0x36830], R6 ;  /* 0x03683006ff0075a7 */ /* 0x000e640008040144 */
[----:B-1----:R-:W-:Y:S05]  /*b4a0*/  @!P2 BRA `(.L_x_4875) ;  /* 0x000000cc00f8a947 */ /* 0x002fea0003800000 */
.L_x_4874:
        /* <DEDUP_REMOVED lines=592> */
.L_x_4876:
[----:B------:R-:W-:Y:S01]  /*d9b0*/  ULEA UR14, UR6, UR38, 0x3 ;  /* 0x00000026060e7291 */ /* 0x000fe2000f8e183f */
[----:B------:R-:W-:-:S05]  /*d9c0*/  IMAD.U32 R0, RZ, RZ, UR37 ;  /* 0x00000025ff007e24 */ /* 0x000fca000f8e00ff */
[----:B------:R-:W-:-:S04]  /*d9d0*/  SHF.L.U32 R0, R0, 0x1f, RZ ;  /* 0x0000001f00007819 */ /* 0x000fc800000006ff */
[----:B------:R2:W3:Y:S01]  /*d9e0*/  SYNCS.PHASECHK.TRANS64.TRYWAIT P2, [UR14+0x36850], R0 ;  /* 0x03685000ff0075a7 */ /* 0x0004e2000804014e */
[----:B------:R-:W-:Y:S05]  /*d9f0*/  @!P0 BRA `(.L_x_4877) ;  /* 0x0000000000048947 */ /* 0x000fea0003800000 */
[----:B------:R-:W-:Y:S01]  /*da00*/  BPT.TRAP 0x1 ;  /* 0x000000040000795c */ /* 0x000fe20000300000 */
.L_x_4877:
[----:B---3--:R-:W-:Y:S05]  /*da10*/  @P2 BRA `(.L_x_4878) ;  /* 0x0000000000082947 */ /* 0x008fea0003800000 */
[----:B------:R-:W3:Y:S02]  /*da20*/  SYNCS.PHASECHK.TRANS64.TRYWAIT P2, [UR14+0x36850], R0 ;  /* 0x03685000ff0075a7 */ /* 0x000ee4000804014e */
[----:B---3--:R-:W-:Y:S05]  /*da30*/  @!P2 BRA `(.L_x_4879) ;  /* 0x000000a800aca947 */ /* 0x008fea0003800000 */
.L_x_4878:
[----:B------:R-:W-:Y:S01]  /*da40*/  UIADD3 UR4, UR38, 0x400, URZ ;  /* 0x0000040026047890 */ /* 0x000fe2000fffe03f */
[----:B------:R-:W-:Y:S01]  /*da50*/  WARPGROUP.ARRIVE ;  /* 0x00000000000079c5 */ /* 0x000fe20000000000 */
[----:B------:R-:W-:Y:S01]  /*da60*/  UMOV UR11, 0x40000040 ;  /* 0x40000040000b7882 */ /* 0x000fe20000000000 */
[----:B------:R-:W-:Y:S01]  /*da70*/  FMUL.FTZ R2, R168, UR5 ;  /* 0x00000005a8027c20 */ /* 0x000fe20008410000 */
[----:B------:R-:W-:Y:S01]  /*da80*/  USHF.R.U32.HI UR4, URZ, 0x4, UR4 ;  /* 0x000000043f047899 */ /* 0x000fe20008011604 */
[----:B-1----:R-:W-:Y:S01]  /*da90*/  FMUL.FTZ R7, R169, UR5 ;  /* 0x00000005a9077c20 */ /* 0x002fe20008410000 */
        /* <DEDUP_REMOVED lines=21> */
[----:B------:R-:W3:Y:S01]  /*dbf0*/  MUFU.TANH R17, R17 ;  /* 0x0000001100117308 */ /* 0x000ee20000002400 */
[----:B------:R-:W-:Y:S01]  /*dc00*/  UMOV UR11, 0x40000040 ;  /* 0x40000040000b7882 */ /* 0x000fe20000000000 */
[----:B--2---:R-:W-:Y:S01]  /*dc10*/  FMNMX.FTZ R0, R2, R9, !PT ;  /* 0x0000000902007209 */ /* 0x004fe20007810000 */
        /* <DEDUP_REMOVED lines=9> */
[----:B0-----:R-:W0:Y:S01]  /*dcb0*/  LDC R6, c[0x0][0x988] ;  /* 0x00026200ff067b82 */ /* 0x001e220000000800 */
[----:B------:R-:W-:Y:S01]  /*dcc0*/  FMUL.FTZ R11, R170, UR5 ;  /* 0x00000005aa0b7c20 */ /* 0x000fe20008410000 */
[----:B------:R-:W-:Y:S01]  /*dcd0*/  FMUL.FTZ R15, R174, UR5 ;  /* 0x00000005ae0f7c20 */ /* 0x000fe20008410000 */
[----:B------:R-:W-:Y:S01]  /*dce0*/  FMUL.FTZ R161, R162, UR5 ;  /* 0x00000005a2a17c20 */ /* 0x000fe20008410000 */
        /* <DEDUP_REMOVED lines=22> */
[----:B------:R-:W-:Y:S01]  /*de50*/  ISETP.LT.AND P2, PT, RZ, UR7, PT ;  /* 0x00000007ff007c0c */ /* 0x000fe2000bf41270 */
[----:B------:R-:W-:Y:S01]  /*de60*/  UMOV UR37, UR60 ;  /* 0x0000003c00257c82 */ /* 0x000fe20008000000 */
[----:B------:R-:W2:Y:S01]  /*de70*/  MUFU.TANH R175, R175 ;  /* 0x000000af00af7308 */ /* 0x000ea20000002400 */
[----:B---3--:R-:W-:Y:S01]  /*de80*/  FMNMX.FTZ R0, R171, R0, !PT ;  /* 0x00000000ab007209 */ /* 0x008fe20007810000 */
[----:B------:R-:W-:-:S06]  /*de90*/  UMOV UR6, UR36 ;  /* 0x0000002400067c82 */ /* 0x000fcc0008000000 */
[----:B------:R-:W-:Y:S01]  /*dea0*/  MUFU.TANH R217, R217 ;  /* 0x000000d900d97308 */ /* 0x000fe20000002400 */
[----:B-1----:R-:W-:-:S07]  /*deb0*/  FMNMX.FTZ R0, R173, R0, !PT ;  /* 0x00000000ad007209 */ /* 0x002fce0007810000 */
        /* <DEDUP_REMOVED lines=23> */
[----:B------:R-:W-:-:S03]  /*e030*/  FMUL.FTZ R203, R145, UR5 ;  /* 0x0000000591cb7c20 */ /* 0x000fc60008410000 */
[----:B------:R-:W-:Y:S01]  /*e040*/  MUFU.TANH R155, R155 ;  /* 0x0000009b009b7308 */ /* 0x000fe20000002400 */
[----:B------:R-:W-:Y:S01]  /*e050*/  FMUL.FTZ R145, R146, UR5 ;  /* 0x0000000592917c20 */ /* 0x000fe20008410000 */
[----:B------:R-:W-:Y:S01]  /*e060*/  HGMMA.64x192x16.F32 R24, R196, gdesc[UR8].tnspB, R24, gsb0 ;  /* 0x42e00008c4187df0 */ /* 0x000fe20008000818 */
[----:B------:R-:W-:Y:S01]  /*e070*/  UIADD3 UR10, UR4, 0x100, URZ ;  /* 0x00000100040a7890 */ /* 0x000fe2000fffe03f */
[----:B------:R-:W-:-:S04]  /*e080*/  UMOV UR11, 0x40000040 ;  /* 0x40000040000b7882 */ /* 0x000fc80000000000 */
        /* <DEDUP_REMOVED lines=27> */
[----:B--2---:R-:W-:Y:S01]  /*e240*/  FMNMX.FTZ R0, R199, R0, !PT ;  /* 0x00000000c7007209 */ /* 0x004fe20007810000 */
        /* <DEDUP_REMOVED lines=27> */
[----:B------:R-:W-:Y:S01]  /*e400*/  FMUL.FTZ R129, R139, UR5 ;  /* 0x000000058b817c20 */ /* 0x000fe20008410000 */
[----:B------:R-:W-:-:S05]  /*e410*/  FMUL.FTZ R139, R130, UR5 ;  /* 0x00000005828b7c20 */ /* 0x000fca0008410000 */
[----:B------:R-:W-:Y:S08]  /*e420*/  MUFU.TANH R129, R129 ;  /* 0x0000008100817308 */ /* 0x000ff00000002400 */
[----:B------:R-:W-:Y:S01]  /*e430*/  MUFU.TANH R139, R139 ;  /* 0x0000008b008b7308 */ /* 0x000fe20000002400 */
        /* <DEDUP_REMOVED lines=10> */
[----:B------:R-:W3:Y:S01]  /*e4e0*/  MUFU.TANH R125, R125 ;  /* 0x0000007d007d7308 */ /* 0x000ee20000002400 */
[----:B-1----:R-:W-:-:S04]  /*e4f0*/  FMNMX.FTZ R0, R191, R0, !PT ;  /* 0x00000000bf007209 */ /* 0x002fc80007810000 */
[----:B--2---:R-:W-:-:S05]  /*e500*/  FMNMX.FTZ R0, R189, R0, !PT ;  /* 0x00000000bd007209 */ /* 0x004fca0007810000 */
[----:B------:R-:W1:Y:S02]  /*e510*/  SHFL.BFLY PT, R141, R0, 0x2, 0x1f ;  /* 0x0c401f00008d7f89 */ /* 0x000e6400000e0000 */
[----:B-1----:R-:W-:Y:S01]  /*e520*/  FMNMX.FTZ R8, R0, R141, !PT ;  /* 0x0000008d00087209 */ /* 0x002fe20007810000 */
[----:B------:R-:W-:-:S04]  /*e530*/  FMUL.FTZ R141, R134, UR5 ;  /* 0x00000005868d7c20 */ /* 0x000fc80008410000 */
[----:B------:R-:W1:Y:S02]  /*e540*/  SHFL.BFLY PT, R0, R8, 0x1, 0x1f ;  /* 0x0c201f0008007f89 */ /* 0x000e6400000e0000 */
[----:B------:R-:W2:Y:S01]  /*e550*/  MUFU.TANH R141, R141 ;  /* 0x0000008d008d7308 */ /* 0x000ea20000002400 */
[----:B-1----:R-:W-:-:S05]  /*e560*/  FMNMX.FTZ R8, R8, R0, !PT ;  /* 0x0000000008087209 */ /* 0x002fca0007810000 */
[C---:B------:R-:W-:Y:S01]  /*e570*/  FADD.FTZ R9, -R8.reuse, R9 ;  /* 0x0000000908097221 */ /* 0x040fe20000010100 */
[----:B0-----:R-:W-:-:S03]  /*e580*/  FMUL.FTZ R14, R8, R6 ;  /* 0x00000006080e7220 */ /* 0x001fc60000410000 */
[-C--:B------:R-:W-:Y:S01]  /*e590*/  FMUL.FTZ R0, R9, R6.reuse ;  /* 0x0000000609007220 */ /* 0x080fe20000410000 */
        /* <DEDUP_REMOVED lines=22> */
[----:B------:R-:W-:Y:S01]  /*e700*/  FFMA.FTZ R18, R229, R6, -R14 ;  /* 0x00000006e5127223 */ /* 0x000fe2000001080e */
[----:B------:R-:W-:Y:S02]  /*e710*/  MUFU.EX2 R0, R0 ;  /* 0x0000000000007308 */ /* 0x000fe40000000800 */
[----:B------:R-:W-:-:S04]  /*e720*/  FMNMX.FTZ R2, R165, R2, !PT ;  /* 0x00000002a5027209 */ /* 0x000fc80007810000 */
[----:B------:R-:W-:Y:S02]  /*e730*/  FMNMX.FTZ R2, R167, R2, !PT ;  /* 0x00000002a7027209 */ /* 0x000fe40007810000 */
        /* <DEDUP_REMOVED lines=13> */
[----:B---3--:R-:W-:-:S04]  /*e810*/  FMNMX.FTZ R2, R125, R2, !PT ;  /* 0x000000027d027209 */ /* 0x008fc80007810000 */
        /* <DEDUP_REMOVED lines=8> */
[----:B--2---:R-:W-:-:S04]  /*e8a0*/  FMNMX.FTZ R2, R141, R2, !PT ;  /* 0x000000028d027209 */ /* 0x004fc80007810000 */
[----:B------:R-:W-:Y:S02]  /*e8b0*/  FMNMX.FTZ R2, R135, R2, !PT ;  /* 0x0000000287027209 */ /* 0x000fe40007810000 */
[----:B------:R-:W-:Y:S02]  /*e8c0*/  MUFU.EX2 R192, R192 ;  /* 0x000000c000c07308 */ /* 0x000fe40000000800 */
[----:B------:R-:W-:-:S04]  /*e8d0*/  FMNMX.FTZ R2, R143, R2, !PT ;  /* 0x000000028f027209 */ /* 0x000fc80007810000 */
[----:B------:R-:W-:Y:S02]  /*e8e0*/  FMNMX.FTZ R2, R123, R2, !PT ;  /* 0x000000027b027209 */ /* 0x000fe40007810000 */
[----:B------:R-:W-:Y:S02]  /*e8f0*/  MUFU.EX2 R171, R171 ;  /* 0x000000ab00ab7308 */ /* 0x000fe40000000800 */
[----:B------:R-:W-:-:S04]  /*e900*/  FMNMX.FTZ R2, R151, R2, !PT ;  /* 0x0000000297027209 */ /* 0x000fc80007810000 */
[----:B------:R-:W-:Y:S02]  /*e910*/  FMNMX.FTZ R2, R127, R2, !PT ;  /* 0x000000027f027209 */ /* 0x000fe40007810000 */
[----:B------:R-:W-:Y:S01]  /*e920*/  MUFU.EX2 R194, R194 ;  /* 0x000000c200c27308 */ /* 0x000fe20000000800 */
[----:B------:R-:W-:Y:S02]  /*e930*/  WARPGROUP.DEPBAR.LE gsb0, 0x0 ;  /* 0x00008000000079c5 */ /* 0x000fe40000010000 */
[----:B------:R-:W-:Y:S01]  /*e940*/  WARPGROUP.ARRIVE ;  /* 0x00000000000079c5 */ /* 0x000fe20000000000 */
[----:B------:R-:W0:Y:S01]  /*e950*/  SHFL.BFLY PT, R7, R2, 0x2, 0x1f ;  /* 0x0c401f0002077f89 */ /* 0x000e2200000e0000 */
        /* <DEDUP_REMOVED lines=10> */
[----:B------:R-:W-:Y:S01]  /*ea00*/  MUFU.EX2 R173, R173 ;  /* 0x000000ad00ad7308 */ /* 0x000fe20000000800 */
[----:B------:R-:W-:-:S07]  /*ea10*/  UIADD3 UR4, UR7, -0x1, URZ ;  /* 0xffffffff07047890 */ /* 0x000fce000fffe03f */
[----:B------:R-:W-:Y:S01]  /*ea20*/  MUFU.EX2 R188, R188 ;  /* 0x000000bc00bc7308 */ /* 0x000fe20000000800 */
[----:B------:R-:W-:Y:S01]  /*ea30*/  UMOV UR7, UR4 ;  /* 0x0000000400077c82 */ /* 0x000fe20008000000 */
[----:B0-----:R-:W-:-:S06]  /*ea40*/  FMNMX.FTZ R20, R2, R7, !PT ;  /* 0x0000000702147209 */ /* 0x001fcc0007810000 */
[----:B------:R-:W-:Y:S01]  /*ea50*/  MUFU.EX2 R175, R175 ;  /* 0x000000af00af7308 */ /* 0x000fe20000000800 */
[----:B------:R-:W0:Y:S07]  /*ea60*/  SHFL.BFLY PT, R7, R20, 0x1, 0x1f ;  /* 0x0c201f0014077f89 */ /* 0x000e2e00000e0000 */
[----:B------:R-:W-:Y:S08]  /*ea70*/  MUFU.EX2 R190, R190 ;  /* 0x000000be00be7308 */ /* 0x000ff00000000800 */
[----:B------:R-:W-:Y:S08]  /*ea80*/  MUFU.EX2 R185, R185 ;  /* 0x000000b900b97308 */ /* 0x000ff00000000800 */
[----:B------:R-:W-:Y:S01]  /*ea90*/  MUFU.EX2 R184, R184 ;  /* 0x000000b800b87308 */ /* 0x000fe20000000800 */
[----:B0-----:R-:W-:-:S05]  /*eaa0*/  FMNMX.FTZ R7, R20, R7, !PT ;  /* 0x0000000714077209 */ /* 0x001fca0007810000 */
[C---:B------:R-:W-:Y:S01]  /*eab0*/  FADD.FTZ R189, -R7.reuse, R10 ;  /* 0x0000000a07bd7221 */ /* 0x040fe20000010100 */
[-C--:B------:R-:W-:Y:S01]  /*eac0*/  FMUL.FTZ R10, R7, R6.reuse ;  /* 0x00000006070a7220 */ /* 0x080fe20000410000 */
[----:B------:R-:W-:Y:S02]  /*ead0*/  MUFU.EX2 R187, R187 ;  /* 0x000000bb00bb7308 */ /* 0x000fe40000000800 */
[-C--:B------:R-:W-:Y:S01]  /*eae0*/  FMUL.FTZ R189, R189, R6.reuse ;  /* 0x00000006bdbd7220 */ /* 0x080fe20000410000 */
[-CC-:B------:R-:W-:Y:S01]  /*eaf0*/  FFMA.FTZ R201, R11, R6.reuse, -R10.reuse ;  /* 0x000000060bc97223 */ /* 0x180fe2000001080a */
[----:B------:R-:W-:Y:S02]  /*eb00*/  IMAD.U32 R11, RZ, RZ, UR36 ;  /* 0x00000024ff0b7e24 */ /* 0x000fe4000f8e00ff */
[-CC-:B------:R-:W-:Y:S01]  /*eb10*/  FFMA.FTZ R203, R15, R6.reuse, -R10.reuse ;  /* 0x000000060fcb7223 */ /* 0x180fe2000001080a */
[-CC-:B------:R-:W-:Y:S01]  /*eb20*/  FFMA.FTZ R20, R21, R6.reuse, -R10.reuse ;  /* 0x0000000615147223 */ /* 0x180fe2000001080a */
[-CC-:B------:R-:W-:Y:S01]  /*eb30*/  FFMA.FTZ R197, R161, R6.reuse, -R10.reuse ;  /* 0x00000006a1c57223 */ /* 0x180fe2000001080a */
[----:B------:R0:W-:Y:S01]  /*eb40*/  MUFU.EX2 R2, R189 ;  /* 0x000000bd00027308 */ /* 0x0001e20000000800 */
[----:B------:R-:W-:Y:S01]  /*eb50*/  @!P1 LEA R11, R11, UR38, 0x3 ;  /* 0x000000260b0b9c11 */ /* 0x000fe2000f8e18ff */
[----:B------:R-:W-:Y:S01]  /*eb60*/  FFMA.FTZ R120, R163, R6, -R10 ;  /* 0x00000006a3787223 */ /* 0x000fe2000001080a */
[----:B------:R-:W-:-:S02]  /*eb70*/  IMAD.U32 R15, RZ, RZ, UR14 ;  /* 0x0000000eff0f7e24 */ /* 0x000fc4000f8e00ff */
[-CC-:B------:R-:W-:Y:S01]  /*eb80*/  FFMA.FTZ R199, R165, R6.reuse, -R10.reuse ;  /* 0x00000006a5c77223 */ /* 0x180fe2000001080a */
[----:B------:R-:W-:Y:S01]  /*eb90*/  @!P1 IADD3 R11, R11, 0x36840, RZ ;  /* 0x000368400b0b9810 */ /* 0x000fe20007ffe0ff */
[-CC-:B------:R-:W-:Y:S01]  /*eba0*/  FFMA.FTZ R122, R167, R6.reuse, -R10.reuse ;  /* 0x00000006a77a7223 */ /* 0x180fe2000001080a */
[----:B------:R-:W-:Y:S01]  /*ebb0*/  @!P1 VIADD R15, R15, 0x36860 ;  /* 0x000368600f0f9836 */ /* 0x000fe20000000000 */
[----:B------:R-:W1:Y:S01]  /*ebc0*/  MUFU.EX2 R201, R201 ;  /* 0x000000c900c97308 */ /* 0x000e620000000800 */
[----:B------:R-:W-:Y:S01]  /*ebd0*/  @!P1 PRMT R11, RZ, 0x654, R11 ;  /* 0x00000654ff0b9816 */ /* 0x000fe2000000000b */
[-CC-:B------:R-:W-:Y:S01]  /*ebe0*/  FFMA.FTZ R193, R153, R6.reuse, -R10.reuse ;  /* 0x0000000699c17223 */ /* 0x180fe2000001080a */
[-CC-:B------:R-:W-:Y:S01]  /*ebf0*/  FFMA.FTZ R124, R155, R6.reuse, -R10.reuse ;  /* 0x000000069b7c7223 */ /* 0x180fe2000001080a */
[----:B------:R-:W-:Y:S01]  /*ec00*/  @!P1 PRMT R15, RZ, 0x654, R15 ;  /* 0x00000654ff0f9816 */ /* 0x000fe2000000000f */
[-CC-:B------:R-:W-:Y:S01]  /*ec10*/  FFMA.FTZ R195, R157, R6.reuse, -R10.reuse ;  /* 0x000000069dc37223 */ /* 0x180fe2000001080a */
[-CC-:B------:R-:W-:Y:S01]  /*ec20*/  FFMA.FTZ R126, R159, R6.reuse, -R10.reuse ;  /* 0x000000069f7e7223 */ /* 0x180fe2000001080a */
[-CC-:B0-----:R-:W-:Y:S01]  /*ec30*/  FFMA.FTZ R189, R145, R6.reuse, -R10.reuse ;  /* 0x0000000691bd7223 */ /* 0x181fe2000001080a */
        /* <DEDUP_REMOVED lines=13> */
[----:B------:R-:W-:-:S03]  /*ed10*/  FFMA.FTZ R151, R151, R6, -R10 ;  /* 0x0000000697977223 */ /* 0x000fc6000001080a */
        /* <DEDUP_REMOVED lines=22> */
[----:B-1----:R-:W-:Y:S01]  /*ee80*/  FFMA.FTZ R13, R2, R3, R201 ;  /* 0x00000003020d7223 */ /* 0x002fe200000100c9 */
[----:B------:R-:W-:Y:S08]  /*ee90*/  MUFU.EX2 R217, R217 ;  /* 0x000000d900d97308 */ /* 0x000ff00000000800 */
[----:B------:R-:W0:Y:S08]  /*eea0*/  MUFU.EX2 R14, R14 ;  /* 0x0000000e000e7308 */ /* 0x000e300000000800 */
[----:B------:R-:W-:Y:S08]  /*eeb0*/  MUFU.EX2 R3, R125 ;  /* 0x0000007d00037308 */ /* 0x000ff00000000800 */
[----:B------:R-:W-:Y:S01]  /*eec0*/  MUFU.EX2 R139, R139 ;  /* 0x0000008b008b7308 */ /* 0x000fe20000000800 */
[C---:B0-----:R-:W-:Y:S01]  /*eed0*/  FADD.FTZ R132, R14.reuse, R13 ;  /* 0x0000000d0e847221 */ /* 0x041fe20000010000 */
[----:B------:R-:W-:-:S03]  /*eee0*/  F2FP.F16.F32.PACK_AB R201, R14, R201 ;  /* 0x000000c90ec9723e */ /* 0x000fc600000000ff */
[----:B------:R-:W-:Y:S01]  /*eef0*/  FADD.FTZ R13, R203, R132 ;  /* 0x00000084cb0d7221 */ /* 0x000fe20000010000 */
[C---:B------:R-:W-:Y:S02]  /*ef00*/  F2FP.F16.F32.PACK_AB R203, R20.reuse, R203 ;  /* 0x000000cb14cb723e */ /* 0x040fe400000000ff */
[----:B------:R-:W-:Y:S01]  /*ef10*/  MUFU.EX2 R180, R180 ;  /* 0x000000b400b47308 */ /* 0x000fe20000000800 */
[----:B------:R-:W-:-:S04]  /*ef20*/  FADD.FTZ R132, R20, R13 ;  /* 0x0000000d14847221 */ /* 0x000fc80000010000 */
        /* <DEDUP_REMOVED lines=11> */
[----:B------:R-:W-:-:S07]  /*efe0*/  FADD.FTZ R132, R124, R13 ;  /* 0x0000000d7c847221 */ /* 0x000fce0000010000 */
[----:B------:R-:W-:Y:S08]  /*eff0*/  MUFU.EX2 R182, R182 ;  /* 0x000000b600b67308 */ /* 0x000ff00000000800 */
[----:B------:R-:W-:Y:S08]  /*f000*/  MUFU.EX2 R135, R135 ;  /* 0x0000008700877308 */ /* 0x000ff00000000800 */
[----:B------:R-:W-:Y:S08]  /*f010*/  MUFU.EX2 R183, R183 ;  /* 0x000000b700b77308 */ /* 0x000ff00000000800 */
[----:B------:R-:W-:Y:S08]  /*f020*/  MUFU.EX2 R143, R143 ;  /* 0x0000008f008f7308 */ /* 0x000ff00000000800 */
[----:B------:R-:W-:Y:S08]  /*f030*/  MUFU.EX2 R18, R18 ;  /* 0x0000001200127308 */ /* 0x000ff00000000800 */
[----:B------:R-:W-:Y:S08]  /*f040*/  MUFU.EX2 R123, R123 ;  /* 0x0000007b007b7308 */ /* 0x000ff00000000800 */
[----:B------:R-:W0:Y:S08]  /*f050*/  MUFU.EX2 R219, R219 ;  /* 0x000000db00db7308 */ /* 0x000e300000000800 */
[----:B------:R-:W-:Y:S08]  /*f060*/  MUFU.EX2 R151, R151 ;  /* 0x0000009700977308 */ /* 0x000ff00000000800 */
[----:B------:R-:W-:Y:S08]  /*f070*/  MUFU.EX2 R12, R12 ;  /* 0x0000000c000c7308 */ /* 0x000ff00000000800 */
[----:B------:R-:W1:Y:S01]  /*f080*/  MUFU.EX2 R221, R221 ;  /* 0x000000dd00dd7308 */ /* 0x000e620000000800 */
[----:B------:R-:W-:-:S02]  /*f090*/  WARPGROUP.DEPBAR.LE gsb0, 0x0 ;  /* 0x00008000000079c5 */ /* 0x000fc40000010000 */
[----:B------:R2:W-:Y:S01]  /*f0a0*/  @!P1 SYNCS.ARRIVE.TRANS64.RED.A1T0 RZ, [R11+URZ], RZ ;  /* 0x000000ff0bff99a7 */ /* 0x0005e2000810043f */
[----:B0-----:R-:W-:Y:S02]  /*f0b0*/  F2FP.F16.F32.PACK_AB R176, R219, R18 ;  /* 0x00000012dbb0723e */ /* 0x001fe400000000ff */
[----:B------:R-:W-:Y:S02]  /*f0c0*/  F2FP.F16.F32.PACK_AB R177, R123, R143 ;  /* 0x0000008f7bb1723e */ /* 0x000fe400000000ff */
[----:B-1----:R-:W-:Y:S01]  /*f0d0*/  F2FP.F16.F32.PACK_AB R178, R221, R12 ;  /* 0x0000000cddb2723e */ /* 0x002fe200000000ff */
[----:B--2---:R-:W-:Y:S01]  /*f0e0*/  FFMA.FTZ R11, R0, R4, R9 ;  /* 0x00000004000b7223 */ /* 0x004fe20000010009 */
[----:B------:R0:W-:Y:S01]  /*f0f0*/  @!P1 SYNCS.ARRIVE.TRANS64.RED.A1T0 RZ, [R15+URZ], RZ ;  /* 0x000000ff0fff99a7 */ /* 0x0001e2000810043f */
[-C--:B------:R-:W-:Y:S02]  /*f100*/  FFMA.FTZ R4, R129, R6.reuse, -R10 ;  /* 0x0000000681047223 */ /* 0x080fe4000001080a */
[C---:B------:R-:W-:Y:S01]  /*f110*/  FADD.FTZ R11, R200.reuse, R11 ;  /* 0x0000000bc80b7221 */ /* 0x040fe20000010000 */
[----:B------:R-:W-:Y:S01]  /*f120*/  F2FP.F16.F32.PACK_AB R200, R200, R9 ;  /* 0x00000009c8c8723e */ /* 0x000fe200000000ff */
[----:B------:R-:W-:Y:S01]  /*f130*/  FADD.FTZ R9, R195, R132 ;  /* 0x00000084c3097221 */ /* 0x000fe20000010000 */
[----:B------:R-:W-:Y:S01]  /*f140*/  F2FP.F16.F32.PACK_AB R195, R126, R195 ;  /* 0x000000c37ec3723e */ /* 0x000fe200000000ff */
[----:B------:R-:W-:Y:S01]  /*f150*/  FADD.FTZ R134, R202, R11 ;  /* 0x0000000bca867221 */ /* 0x000fe20000010000 */
[-C--:B------:R-:W-:Y:S01]  /*f160*/  FFMA.FTZ R11, R133, R6.reuse, -R10 ;  /* 0x00000006850b7223 */ /* 0x080fe2000001080a */
[----:B------:R-:W-:Y:S01]  /*f170*/  FADD.FTZ R132, R126, R9 ;  /* 0x000000097e847221 */ /* 0x000fe20000010000 */
[----:B------:R-:W-:Y:S01]  /*f180*/  MUFU.EX2 R4, R4 ;  /* 0x0000000400047308 */ /* 0x000fe20000000800 */
[----:B0-----:R-:W-:Y:S01]  /*f190*/  FADD.FTZ R15, R17, R134 ;  /* 0x00000086110f7221 */ /* 0x001fe20000010000 */
[----:B------:R-:W-:Y:S01]  /*f1a0*/  FFMA.FTZ R10, R127, R6, -R10 ;  /* 0x000000067f0a7223 */ /* 0x000fe2000001080a */
[----:B------:R-:W-:Y:S01]  /*f1b0*/  FADD.FTZ R9, R189, R132 ;  /* 0x00000084bd097221 */ /* 0x000fe20000010000 */
[----:B------:R-:W-:Y:S01]  /*f1c0*/  F2FP.F16.F32.PACK_AB R202, R17, R202 ;  /* 0x000000ca11ca723e */ /* 0x000fe200000000ff */
[----:B------:R-:W-:Y:S01]  /*f1d0*/  FADD.FTZ R134, R196, R15 ;  /* 0x0000000fc4867221 */ /* 0x000fe20000010000 */
[----:B------:R-:W-:-:S02]  /*f1e0*/  F2FP.F16.F32.PACK_AB R196, R19, R196 ;  /* 0x000000c413c4723e */ /* 0x000fc400000000ff */
[----:B------:R-:W-:Y:S01]  /*f1f0*/  MUFU.EX2 R11, R11 ;  /* 0x0000000b000b7308 */ /* 0x000fe20000000800 */
[----:B------:R-:W-:Y:S01]  /*f200*/  FADD.FTZ R15, R19, R134 ;  /* 0x00000086130f7221 */ /* 0x000fe20000010000 */
[----:B------:R-:W-:-:S03]  /*f210*/  F2FP.F16.F32.PACK_AB R189, R128, R189 ;  /* 0x000000bd80bd723e */ /* 0x000fc600000000ff */
[----:B------:R-:W-:Y:S01]  /*f220*/  FADD.FTZ R134, R198, R15 ;  /* 0x0000000fc6867221 */ /* 0x000fe20000010000 */
[C---:B------:R-:W-:Y:S02]  /*f230*/  F2FP.F16.F32.PACK_AB R198, R169.reuse, R198 ;  /* 0x000000c6a9c6723e */ /* 0x040fe400000000ff */
[----:B------:R-:W0:Y:S01]  /*f240*/  MUFU.EX2 R10, R10 ;  /* 0x0000000a000a7308 */ /* 0x000e220000000800 */
[----:B------:R-:W-:-:S04]  /*f250*/  FADD.FTZ R15, R169, R134 ;  /* 0x00000086a90f7221 */ /* 0x000fc80000010000 */
[----:B------:R-:W-:Y:S01]  /*f260*/  FADD.FTZ R134, R192, R15 ;  /* 0x0000000fc0867221 */ /* 0x000fe20000010000 */
[----:B------:R-:W-:-:S03]  /*f270*/  F2FP.F16.F32.PACK_AB R192, R171, R192 ;  /* 0x000000c0abc0723e */ /* 0x000fc600000000ff */
[----:B------:R-:W-:-:S04]  /*f280*/  FADD.FTZ R15, R171, R134 ;  /* 0x00000086ab0f7221 */ /* 0x000fc80000010000 */
[----:B------:R-:W-:Y:S01]  /*f290*/  FADD.FTZ R134, R194, R15 ;  /* 0x0000000fc2867221 */ /* 0x000fe20000010000 */
[----:B------:R-:W-:-:S03]  /*f2a0*/  F2FP.F16.F32.PACK_AB R194, R173, R194 ;  /* 0x000000c2adc2723e */ /* 0x000fc600000000ff */
[----:B------:R-:W-:Y:S01]  /*f2b0*/  FADD.FTZ R13, R173, R134 ;  /* 0x00000086ad0d7221 */ /* 0x000fe20000010000 */
[----:B0-----:R-:W-:-:S03]  /*f2c0*/  F2FP.F16.F32.PACK_AB R179, R10, R151 ;  /* 0x000000970ab3723e */ /* 0x001fc600000000ff */
[----:B------:R-:W-:Y:S01]  /*f2d0*/  FADD.FTZ R14, R188, R13 ;  /* 0x0000000dbc0e7221 */ /* 0x000fe20000010000 */
[----:B------:R-:W-:-:S03]  /*f2e0*/  F2FP.F16.F32.PACK_AB R188, R175, R188 ;  /* 0x000000bcafbc723e */ /* 0x000fc600000000ff */
[----:B------:R-:W-:Y:S01]  /*f2f0*/  FADD.FTZ R13, R175, R14 ;  /* 0x0000000eaf0d7221 */ /* 0x000fe20000010000 */
[----:B------:R-:W-:-:S03]  /*f300*/  FADD.FTZ R14, R128, R9 ;  /* 0x00000009800e7221 */ /* 0x000fc60000010000 */
        /* <DEDUP_REMOVED lines=20> */
[C---:B------:R-:W-:Y:S01]  /*f450*/  F2FP.F16.F32.PACK_AB R180, R181.reuse, R180 ;  /* 0x000000b4b5b4723e */ /* 0x040fe200000000ff */
[----:B------:R-:W-:Y:S02]  /*f460*/  IMAD.MOV.U32 R9, RZ, RZ, R8 ;  /* 0x000000ffff097224 */ /* 0x000fe400078e0008 */
        /* <DEDUP_REMOVED lines=10> */
[----:B------:R-:W-:-:S03]  /*f510*/  FADD.FTZ R14, R143, R14 ;  /* 0x0000000e8f0e7221 */ /* 0x000fc60000010000 */
[----:B------:R-:W-:Y:S01]  /*f520*/  FADD.FTZ R3, R219, R4 ;  /* 0x00000004db037221 */ /* 0x000fe20000010000 */
[----:B------:R-:W-:-:S03]  /*f530*/  FADD.FTZ R14, R123, R14 ;  /* 0x0000000e7b0e7221 */ /* 0x000fc60000010000 */
[----:B------:R-:W-:Y:S01]  /*f540*/  FADD.FTZ R4, R12, R3 ;  /* 0x000000030c047221 */ /* 0x000fe20000010000 */
[----:B------:R-:W-:-:S03]  /*f550*/  FADD.FTZ R14, R151, R14 ;  /* 0x0000000e970e7221 */ /* 0x000fc60000010000 */
[----:B------:R-:W-:Y:S01]  /*f560*/  FADD.FTZ R4, R221, R4 ;  /* 0x00000004dd047221 */ /* 0x000fe20000010000 */
[----:B------:R-:W-:Y:S01]  /*f570*/  FADD.FTZ R3, R10, R14 ;  /* 0x0000000e0a037221 */ /* 0x000fe20000010000 */
[----:B------:R-:W-:Y:S01]  /*f580*/  IMAD.MOV.U32 R10, RZ, RZ, R7 ;  /* 0x000000ffff0a7224 */ /* 0x000fe200078e0007 */
[----:B------:R-:W-:Y:S06]  /*f590*/  @P2 BRA `(.L_x_4880) ;  /* 0xffffffbc00842947 */ /* 0x000fec000383ffff */
.L_x_4871:
        /* <DEDUP_REMOVED lines=99> */
.L_x_4881:
[----:B------:R-:W-:Y:S01]  /*fbd0*/  ULEA UR5, UR36, UR38, 0x3 ;  /* 0x0000002624057291 */ /* 0x000fe2000f8e183f */
[----:B------:R-:W-:-:S05]  /*fbe0*/  IMAD.U32 R0, RZ, RZ, UR60 ;  /* 0x0000003cff007e24 */ /* 0x000fca000f8e00ff */
[----:B------:R-:W-:-:S04]  /*fbf0*/  SHF.L.U32 R0, R0, 0x1f, RZ ;  /* 0x0000001f00007819 */ /* 0x000fc800000006ff */
[----:B------:R0:W1:Y:S01]  /*fc00*/  SYNCS.PHASECHK.TRANS64.TRYWAIT P2, [UR5+0x36850], R0 ;  /* 0x03685000ff0075a7 */ /* 0x0000620008040145 */
[----:B------:R-:W-:Y:S05]  /*fc10*/  @!P0 BRA `(.L_x_4882) ;  /* 0x0000000000048947 */ /* 0x000fea0003800000 */
[----:B------:R-:W-:Y:S01]  /*fc20*/  BPT.TRAP 0x1 ;  /* 0x000000040000795c */ /* 0x000fe20000300000 */
.L_x_4882:
[----:B-1----:R-:W-:Y:S05]  /*fc30*/  @P2 BRA `(.L_x_4883) ;  /* 0x0000000000082947 */ /* 0x002fea0003800000 */
[----:B------:R-:W1:Y:S02]  /*fc40*/  SYNCS.PHASECHK.TRANS64.TRYWAIT P0, [UR5+0x36850], R0 ;  /* 0x03685000ff0075a7 */ /* 0x000e640008000145 */
[----:B-1----:R-:W-:Y:S05]  /*fc50*/  @!P0 BRA `(.L_x_4884) ;  /* 0x00000088003c8947 */ /* 0x002fea0003800000 */
.L_x_4883:
        /* <DEDUP_REMOVED lines=8> */
[----:B------:R-:W-:-:S04]  /*fce0*/  ULOP3.LUT UR38, UR38, 0x3fff, URZ, 0xc0, !UPT ;  /* 0x00003fff26267892 */ /* 0x000fc8000f8ec03f */
        /* <DEDUP_REMOVED lines=10> */
[----:B------:R-:W-:Y:S01]  /*fd90*/  MOV R4, RZ ;  /* 0x000000ff00047202 */ /* 0x000fe20000000f00 */
[----:B0-----:R-:W-:Y:S01]  /*fda0*/  FADD.FTZ R2, R0, R3 ;  /* 0x0000000300027221 */ /* 0x001fe20000010000 */
[----:B------:R-:W-:Y:S01]  /*fdb0*/  MOV R210, UR8 ;  /* 0x0000000800d27c02 */ /* 0x000fe20008000f00 */
[----:B------:R-:W0:Y:S01]  /*fdc0*/  SHFL.BFLY PT, R0, R5, 0x1, 0x1f ;  /* 0x0c201f0005007f89 */ /* 0x000e2200000e0000 */
[----:B------:R-:W-:-:S03]  /*fdd0*/  USEL UR36, UR36, URZ, UP0 ;  /* 0x0000003f24247287 */ /* 0x000fc60008000000 */
[----:B------:R-:W1:Y:S01]  /*fde0*/  SHFL.BFLY PT, R9, R2, 0x1, 0x1f ;  /* 0x0c201f0002097f89 */ /* 0x000e6200000e0000 */
[----:B0-----:R-:W-:Y:S01]  /*fdf0*/  FADD.FTZ R13, R5, R0 ;  /* 0x00000000050d7221 */ /* 0x001fe20000010000 */
[----:B------:R-:W-:Y:S02]  /*fe00*/  IMAD.U32 R5, RZ, RZ, UR5 ;  /* 0x00000005ff057e24 */ /* 0x000fe4000f8e00ff */
[----:B------:R-:W-:Y:S02]  /*fe10*/  IMAD.MOV.U32 R0, RZ, RZ, -0x800000 ;  /* 0xff800000ff007424 */ /* 0x000fe400078e00ff */
[----:B-1----:R-:W-:Y:S01]  /*fe20*/  FADD.FTZ R14, R2, R9 ;  /* 0x00000009020e7221 */ /* 0x002fe20000010000 */
[----:B------:R-:W-:Y:S01]  /*fe30*/  FSETP.NE.FTZ.AND P0, PT, R13, RZ, PT ;  /* 0x000000ff0d00720b */ /* 0x000fe20003f15000 */
[----:B------:R-:W-:Y:S02]  /*fe40*/  @!P1 VIADD R5, R5, 0x36860 ;  /* 0x0003686005059836 */ /* 0x000fe40000000000 */
[----:B------:R-:W-:Y:S01]  /*fe50*/  IMAD.MOV.U32 R2, RZ, RZ, -0x800000 ;  /* 0xff800000ff027424 */ /* 0x000fe200078e00ff */
[----:B------:R-:W-:-:S02]  /*fe60*/  FSETP.NE.FTZ.AND P2, PT, R14, RZ, PT ;  /* 0x000000ff0e00720b */ /* 0x000fc40003f55000 */
[----:B------:R-:W-:-:S07]  /*fe70*/  @!P1 PRMT R5, RZ, 0x654, R5 ;  /* 0x00000654ff059816 */ /* 0x000fce0000000005 */
[----:B------:R-:W0:Y:S01]  /*fe80*/  @P0 MUFU.LG2 R9, R13 ;  /* 0x0000000d00090308 */ /* 0x000e220000000c00 */
[----:B------:R-:W-:-:S03]  /*fe90*/  @P0 FMUL.FTZ R3, R6, 0.69314718246459960938 ;  /* 0x3f31721806030820 */ /* 0x000fc60000410000 */
[----:B------:R-:W-:-:S04]  /*fea0*/  @P2 FMUL.FTZ R15, R6, 0.69314718246459960938 ;  /* 0x3f317218060f2820 */ /* 0x000fc80000410000 */
[----:B------:R-:W1:Y:S08]  /*feb0*/  @P2 MUFU.LG2 R11, R14 ;  /* 0x0000000e000b2308 */ /* 0x000e700000000c00 */
[----:B------:R-:W2:Y:S01]  /*fec0*/  @P2 MUFU.RCP R10, R14 ;  /* 0x0000000e000a2308 */ /* 0x000ea20000001000 */
[----:B0-----:R-:W-:-:S04]  /*fed0*/  @P0 FMUL.FTZ R6, R9, 0.69314718246459960938 ;  /* 0x3f31721809060820 */ /* 0x001fc80000410000 */
[----:B------:R-:W-:-:S03]  /*fee0*/  @P0 FFMA.FTZ R2, R3, R8, R6 ;  /* 0x0000000803020223 */ /* 0x000fc60000010006 */
[----:B------:R-:W0:Y:S01]  /*fef0*/  @P0 MUFU.RCP R4, R13 ;  /* 0x0000000d00040308 */ /* 0x000e220000001000 */
[----:B-1----:R-:W-:Y:S01]  /*ff00*/  @P2 FMUL.FTZ R12, R11, 0.69314718246459960938 ;  /* 0x3f3172180b0c2820 */ /* 0x002fe20000410000 */
        /* <DEDUP_REMOVED lines=36> */
[----:B------:R-:W-:Y:S01]  /*10150*/  FMUL.FTZ R130, R43, R10 ;  /* 0x0000000a2b827220 */ /* 0x000fe20000410000 */
[-C--:B0-----:R-:W-:Y:S01]  /*10160*/  FMUL.FTZ R120, R32, R4.reuse ;  /* 0x0000000420787220 */ /* 0x081fe20000410000 */
[-C--:B------:R-:W-:Y:S01]  /*10170*/  FMUL.FTZ R3, R36, R4.reuse ;  /* 0x0000000424037220 */ /* 0x080fe20000410000 */
[----:B------:R-:W-:Y:S01]  /*10180*/  FMUL.FTZ R122, R37, R4 ;  /* 0x00000004257a7220 */ /* 0x000fe20000410000 */
        /* <DEDUP_REMOVED lines=91> */
.L_x_4854:
        /* <DEDUP_REMOVED lines=14> */
[----:B------:R-:W-:Y:S01]  /*10820*/  R2UR UR6, R208 ;  /* 0x00000000d00672ca */ /* 0x000fe200000e0000 */
[----:B------:R-:W-:Y:S01]  /*10830*/  UISETP.NE.U32.AND UP0, UPT, UR8, URZ, UPT ;  /* 0x0000003f0800728c */ /* 0x000fe2000bf05070 */
[----:B------:R-:W-:Y:S01]  /*10840*/  R2UR UR4, R206 ;  /* 0x00000000ce0472ca */ /* 0x000fe200000e0000 */
[----:B------:R-:W-:Y:S01]  /*10850*/  ULDC.64 UR12, c[0x0][0x208] ;  /* 0x00008200000c7ab9 */ /* 0x000fe20000000a00 */
[----:B------:R-:W-:Y:S01]  /*10860*/  F2FP.F16.F32.PACK_AB R36, R37, R36 ;  /* 0x000000242524723e */ /* 0x000fe200000000ff */
[----:B------:R-:W-:Y:S01]  /*10870*/  UISETP.NE.AND.EX UP0, UPT, UR9, URZ, UPT, UP0 ;  /* 0x0000003f0900728c */ /* 0x000fe2000bf05300 */
[----:B------:R-:W-:Y:S02]  /*10880*/  F2FP.F16.F32.PACK_AB R37, R47, R38 ;  /* 0x000000262f25723e */ /* 0x000fe400000000ff */
[----:B------:R-:W-:-:S02]  /*10890*/  F2FP.F16.F32.PACK_AB R88, R89, R88 ;  /* 0x000000585958723e */ /* 0x000fc400000000ff */
[----:B------:R-:W-:Y:S02]  /*108a0*/  F2FP.F16.F32.PACK_AB R38, R85, R84 ;  /* 0x000000545526723e */ /* 0x000fe400000000ff */
[----:B------:R-:W-:Y:S02]  /*108b0*/  F2FP.F16.F32.PACK_AB R39, R128, R39 ;  /* 0x000000278027723e */ /* 0x000fe400000000ff */
[----:B------:R-:W-:Y:S01]  /*108c0*/  F2FP.F16.F32.PACK_AB R89, R43, R90 ;  /* 0x0000005a2b59723e */ /* 0x000fe200000000ff */
[----:B------:R-:W-:Y:S01]  /*108d0*/  USHF.L.U64.HI UR11, UR4, 0x2, UR6 ;  /* 0x00000002040b7899 */ /* 0x000fe20008010206 */
[----:B------:R-:W-:Y:S01]  /*108e0*/  F2FP.F16.F32.PACK_AB R96, R97, R96 ;  /* 0x000000606160723e */ /* 0x000fe200000000ff */
[----:B------:R-:W-:Y:S01]  /*108f0*/  USHF.L.U32 UR10, UR4, 0x2, URZ ;  /* 0x00000002040a7899 */ /* 0x000fe2000800063f */
[----:B------:R-:W-:Y:S01]  /*10900*/  F2FP.F16.F32.PACK_AB R90, R93, R92 ;  /* 0x0000005c5d5a723e */ /* 0x000fe200000000ff */
[----:B------:R-:W-:Y:S01]  /*10910*/  ULDC.64 UR6, c[0x0][0xbd8] ;  /* 0x0002f60000067ab9 */ /* 0x000fe20000000a00 */
[----:B------:R-:W-:Y:S01]  /*10920*/  F2FP.F16.F32.PACK_AB R91, R86, R91 ;  /* 0x0000005b565b723e */ /* 0x000fe200000000ff */
[----:B------:R-:W-:Y:S01]  /*10930*/  UISETP.NE.U32.AND UP1, UPT, UR6, URZ, UPT ;  /* 0x0000003f0600728c */ /* 0x000fe2000bf25070 */
[----:B------:R-:W-:Y:S01]  /*10940*/  F2FP.F16.F32.PACK_AB R97, R99, R98 ;  /* 0x000000626361723e */ /* 0x000fe200000000ff */
[----:B------:R-:W-:Y:S01]  /*10950*/  UIADD3 UR4, UP2, UR10, UR6, URZ ;  /* 0x000000060a047290 */ /* 0x000fe2000ff5e03f */
[----:B------:R-:W-:Y:S01]  /*10960*/  F2FP.F16.F32.PACK_AB R104, R105, R104 ;  /* 0x000000686968723e */ /* 0x000fe200000000ff */
[----:B------:R-:W-:Y:S01]  /*10970*/  UISETP.NE.AND.EX UP1, UPT, UR7, URZ, UPT, UP1 ;  /* 0x0000003f0700728c */ /* 0x000fe2000bf25310 */
[----:B------:R-:W-:Y:S01]  /*10980*/  F2FP.F16.F32.PACK_AB R98, R101, R100 ;  /* 0x000000646562723e */ /* 0x000fe200000000ff */
[----:B------:R-:W-:Y:S01]  /*10990*/  @UP0 UIADD3 UR6, UP3, UR10, UR8, URZ ;  /* 0x000000080a060290 */ /* 0x000fe2000ff7e03f */
[----:B------:R-:W-:Y:S01]  /*109a0*/  F2FP.F16.F32.PACK_AB R99, R103, R102 ;  /* 0x000000666763723e */ /* 0x000fe200000000ff */
[----:B------:R-:W-:Y:S01]  /*109b0*/  UIADD3.X UR8, UR11, UR7, URZ, UP2, !UPT ;  /* 0x000000070b087290 */ /* 0x000fe200097fe43f */
[----:B------:R-:W-:-:S02]  /*109c0*/  MOV R18, R42 ;  /* 0x0000002a00127202 */ /* 0x000fc40000000f00 */
[----:B0-----:R-:W-:Y:S01]  /*109d0*/  MOV R19, R5 ;  /* 0x0000000500137202 */ /* 0x001fe20000000f00 */
[----:B------:R-:W-:Y:S01]  /*109e0*/  @UP0 UIADD3.X UR7, UR11, UR9, URZ, UP3, !UPT ;  /* 0x000000090b070290 */ /* 0x000fe20009ffe43f */
[----:B------:R-:W-:Y:S02]  /*109f0*/  F2FP.F16.F32.PACK_AB R105, R107, R106 ;  /* 0x0000006a6b69723e */ /* 0x000fe400000000ff */
[----:B------:R-:W-:Y:S01]  /*10a00*/  F2FP.F16.F32.PACK_AB R112, R113, R112 ;  /* 0x000000707170723e */ /* 0x000fe200000000ff */
[----:B------:R-:W-:Y:S01]  /*10a10*/  IMAD.WIDE R4, R213, 0x2, R18 ;  /* 0x00000002d5047825 */ /* 0x000fe200078e0212 */
[----:B------:R-:W-:Y:S02]  /*10a20*/  F2FP.F16.F32.PACK_AB R106, R109, R108 ;  /* 0x0000006c6d6a723e */ /* 0x000fe400000000ff */
[----:B------:R-:W-:Y:S02]  /*10a30*/  F2FP.F16.F32.PACK_AB R107, R111, R110 ;  /* 0x0000006e6f6b723e */ /* 0x000fe400000000ff */
[----:B------:R-:W-:-:S02]  /*10a40*/  LOP3.LUT R29, R4, 0x380, RZ, 0xc0, !PT ;  /* 0x00000380041d7812 */ /* 0x000fc400078ec0ff */
        /* <DEDUP_REMOVED lines=9> */
[----:B------:R-:W-:Y:S01]  /*10ae0*/  IMAD.X R15, RZ, RZ, R5, P5 ;  /* 0x000000ffff0f7224 */ /* 0x000fe200028e0605 */
[----:B------:R-:W-:-:S02]  /*10af0*/  IADD3 R141, P4, R4, 0x4040, RZ ;  /* 0x00004040048d7810 */ /* 0x000fc40007f9e0ff */
[C---:B------:R-:W-:Y:S02]  /*10b00*/  IADD3 R143, P3, R4.reuse, 0x4060, RZ ;  /* 0x00004060048f7810 */ /* 0x040fe40007f7e0ff */
[C---:B------:R-:W-:Y:S01]  /*10b10*/  IADD3 R145, P2, R4.reuse, 0x8000, RZ ;  /* 0x0000800004917810 */ /* 0x040fe20007f5e0ff */
[--C-:B------:R-:W-:Y:S01]  /*10b20*/  IMAD.X R25, RZ, RZ, R5.reuse, P4 ;  /* 0x000000ffff197224 */ /* 0x100fe200020e0605 */
[C---:B------:R-:W-:Y:S01]  /*10b30*/  IADD3 R147, P1, R4.reuse, 0x8020, RZ ;  /* 0x0000802004937810 */ /* 0x040fe20007f3e0ff */
[--C-:B------:R-:W-:Y:S01]  /*10b40*/  IMAD.X R27, RZ, RZ, R5.reuse, P3 ;  /* 0x000000ffff1b7224 */ /* 0x100fe200018e0605 */
[C---:B------:R-:W-:Y:S02]  /*10b50*/  IADD3 R149, P6, R4.reuse, 0x8040, RZ ;  /* 0x0000804004957810 */ /* 0x040fe40007fde0ff */
[----:B------:R-:W-:Y:S01]  /*10b60*/  IADD3 R151, P5, R4, 0x8060, RZ ;  /* 0x0000806004977810 */ /* 0x000fe20007fbe0ff */
[--C-:B------:R-:W-:Y:S01]  /*10b70*/  IMAD.X R31, RZ, RZ, R5.reuse, P1 ;  /* 0x000000ffff1f7224 */ /* 0x100fe200008e0605 */
[----:B------:R-:W-:Y:S01]  /*10b80*/  LOP3.LUT R4, R29, R4, RZ, 0x3c, !PT ;  /* 0x000000041d047212 */ /* 0x000fe200078e3cff */
[--C-:B------:R-:W-:Y:S01]  /*10b90*/  IMAD.X R29, RZ, RZ, R5.reuse, P2 ;  /* 0x000000ffff1d7224 */ /* 0x100fe200010e0605 */
[-C--:B------:R-:W-:Y:S01]  /*10ba0*/  IADD3.X R21, RZ, R5.reuse, RZ, P0, !PT ;  /* 0x00000005ff157210 */ /* 0x080fe200007fe4ff */
[----:B------:R-:W-:Y:S01]  /*10bb0*/  IMAD.X R33, RZ, RZ, R5, P6 ;  /* 0x000000ffff217224 */ /* 0x000fe200030e0605 */
[----:B------:R-:W-:-:S02]  /*10bc0*/  IADD3.X R35, RZ, R5, RZ, P5, !PT ;  /* 0x00000005ff237210 */ /* 0x000fc40002ffe4ff */
[----:B------:R-:W-:Y:S02]  /*10bd0*/  LOP3.LUT R8, R81, 0x380, RZ, 0xc0, !PT ;  /* 0x0000038051087812 */ /* 0x000fe400078ec0ff */
[----:B------:R-:W-:Y:S02]  /*10be0*/  LOP3.LUT R10, R87, 0x380, RZ, 0xc0, !PT ;  /* 0x00000380570a7812 */ /* 0x000fe400078ec0ff */
[----:B------:R-:W-:Y:S02]  /*10bf0*/  MOV R134, R4 ;  /* 0x0000000400867202 */ /* 0x000fe40000000f00 */
[----:B------:R-:W-:Y:S02]  /*10c00*/  LOP3.LUT R12, R95, 0x380, RZ, 0xc0, !PT ;  /* 0x000003805f0c7812 */ /* 0x000fe400078ec0ff */
[----:B------:R-:W-:Y:S02]  /*10c10*/  LOP3.LUT R14, R137, 0x380, RZ, 0xc0, !PT ;  /* 0x00000380890e7812 */ /* 0x000fe400078ec0ff */
[----:B------:R-:W-:-:S02]  /*10c20*/  F2FP.F16.F32.PACK_AB R5, R32, R135 ;  /* 0x000000872005723e */ /* 0x000fc400000000ff */
[----:B------:R-:W-:Y:S02]  /*10c30*/  LOP3.LUT R24, R141, 0x380, RZ, 0xc0, !PT ;  /* 0x000003808d187812 */ /* 0x000fe400078ec0ff */
[----:B------:R-:W-:Y:S02]  /*10c40*/  LOP3.LUT R26, R143, 0x380, RZ, 0xc0, !PT ;  /* 0x000003808f1a7812 */ /* 0x000fe400078ec0ff */
[----:B------:R-:W-:Y:S02]  /*10c50*/  LOP3.LUT R32, R147, 0x380, RZ, 0xc0, !PT ;  /* 0x0000038093207812 */ /* 0x000fe400078ec0ff */
[----:B------:R-:W-:Y:S02]  /*10c60*/  LOP3.LUT R20, R139, 0x380, RZ, 0xc0, !PT ;  /* 0x000003808b147812 */ /* 0x000fe400078ec0ff */
[----:B------:R-:W-:Y:S02]  /*10c70*/  LOP3.LUT R28, R145, 0x380, RZ, 0xc0, !PT ;  /* 0x00000380911c7812 */ /* 0x000fe400078ec0ff */
[----:B------:R-:W-:-:S02]  /*10c80*/  LOP3.LUT R34, R149, 0x380, RZ, 0xc0, !PT ;  /* 0x0000038095227812 */ /* 0x000fc400078ec0ff */
[----:B------:R-:W-:Y:S02]  /*10c90*/  SHF.R.U64 R8, R8, 0x3, RZ ;  /* 0x0000000308087819 */ /* 0x000fe400000012ff */
[----:B------:R-:W-:Y:S02]  /*10ca0*/  SHF.R.U64 R10, R10, 0x3, RZ ;  /* 0x000000030a0a7819 */ /* 0x000fe400000012ff */
[----:B------:R-:W-:Y:S02]  /*10cb0*/  LOP3.LUT R80, R151, 0x380, RZ, 0xc0, !PT ;  /* 0x0000038097507812 */ /* 0x000fe400078ec0ff */
[----:B------:R-:W-:Y:S02]  /*10cc0*/  SHF.R.U64 R12, R12, 0x3, RZ ;  /* 0x000000030c0c7819 */ /* 0x000fe400000012ff */
[----:B------:R-:W-:Y:S02]  /*10cd0*/  SHF.R.U64 R14, R14, 0x3, RZ ;  /* 0x000000030e0e7819 */ /* 0x000fe400000012ff */
[----:B------:R-:W-:-:S02]  /*10ce0*/  F2FP.F16.F32.PACK_AB R4, R124, R7 ;  /* 0x000000077c04723e */ /* 0x000fc400000000ff */
[----:B------:R-:W-:Y:S02]  /*10cf0*/  SHF.R.U64 R24, R24, 0x3, RZ ;  /* 0x0000000318187819 */ /* 0x000fe400000012ff */
[----:B------:R-:W-:Y:S02]  /*10d00*/  SHF.R.U64 R26, R26, 0x3, RZ ;  /* 0x000000031a1a7819 */ /* 0x000fe400000012ff */
[----:B------:R-:W-:Y:S02]  /*10d10*/  SHF.R.U64 R32, R32, 0x3, RZ ;  /* 0x0000000320207819 */ /* 0x000fe400000012ff */
[----:B------:R-:W-:Y:S01]  /*10d20*/  F2FP.F16.F32.PACK_AB R7, R133, R30 ;  /* 0x0000001e8507723e */ /* 0x000fe200000000ff */
[----:B------:R-:W-:Y:S01]  /*10d30*/  BAR.SYNC.DEFER_BLOCKING 0x1, 0x100 ;  /* 0x0044000000007b1d */ /* 0x000fe20000010000 */
[----:B------:R-:W-:Y:S02]  /*10d40*/  SHF.R.U64 R20, R20, 0x3, RZ ;  /* 0x0000000314147819 */ /* 0x000fe400000012ff */
[----:B------:R-:W-:-:S02]  /*10d50*/  SHF.R.U64 R28, R28, 0x3, RZ ;  /* 0x000000031c1c7819 */ /* 0x000fc400000012ff */
[----:B------:R-:W-:Y:S02]  /*10d60*/  SHF.R.U64 R34, R34, 0x3, RZ ;  /* 0x0000000322227819 */ /* 0x000fe400000012ff */
[----:B------:R-:W-:Y:S02]  /*10d70*/  LOP3.LUT R8, R8, R81, RZ, 0x3c, !PT ;  /* 0x0000005108087212 */ /* 0x000fe400078e3cff */
[----:B------:R-:W-:Y:S02]  /*10d80*/  LOP3.LUT R10, R10, R87, RZ, 0x3c, !PT ;  /* 0x000000570a0a7212 */ /* 0x000fe400078e3cff */
[----:B------:R-:W-:Y:S02]  /*10d90*/  SHF.R.U64 R80, R80, 0x3, RZ ;  /* 0x0000000350507819 */ /* 0x000fe400000012ff */
[----:B------:R-:W-:Y:S02]  /*10da0*/  LOP3.LUT R12, R12, R95, RZ, 0x3c, !PT ;  /* 0x0000005f0c0c7212 */ /* 0x000fe400078e3cff */
[----:B------:R-:W-:-:S02]  /*10db0*/  LOP3.LUT R14, R14, R137, RZ, 0x3c, !PT ;  /* 0x000000890e0e7212 */ /* 0x000fc400078e3cff */
[----:B------:R-:W-:Y:S02]  /*10dc0*/  LOP3.LUT R24, R24, R141, RZ, 0x3c, !PT ;  /* 0x0000008d18187212 */ /* 0x000fe400078e3cff */
[----:B------:R-:W-:Y:S02]  /*10dd0*/  LOP3.LUT R26, R26, R143, RZ, 0x3c, !PT ;  /* 0x0000008f1a1a7212 */ /* 0x000fe400078e3cff */
[----:B------:R-:W-:Y:S02]  /*10de0*/  LOP3.LUT R30, R32, R147, RZ, 0x3c, !PT ;  /* 0x00000093201e7212 */ /* 0x000fe400078e3cff */
[----:B------:R-:W-:Y:S01]  /*10df0*/  LOP3.LUT R20, R20, R139, RZ, 0x3c, !PT ;  /* 0x0000008b14147212 */ /* 0x000fe200078e3cff */
[----:B------:R0:W-:Y:S01]  /*10e00*/  STSM.16.M88.4 [R134], R4 ;  /* 0x0000000486007844 */ /* 0x0001e20000000200 */
[----:B------:R-:W-:Y:S02]  /*10e10*/  LOP3.LUT R28, R28, R145, RZ, 0x3c, !PT ;  /* 0x000000911c1c7212 */ /* 0x000fe400078e3cff */
[----:B------:R-:W-:-:S02]  /*10e20*/  LOP3.LUT R32, R34, R149, RZ, 0x3c, !PT ;  /* 0x0000009522207212 */ /* 0x000fc400078e3cff */
[----:B------:R-:W-:Y:S02]  /*10e30*/  LOP3.LUT R34, R80, R151, RZ, 0x3c, !PT ;  /* 0x0000009750227212 */ /* 0x000fe400078e3cff */
[----:B------:R-:W-:Y:S02]  /*10e40*/  MOV R133, R8 ;  /* 0x0000000800857202 */ /* 0x000fe40000000f00 */
[----:B------:R-:W-:Y:S02]  /*10e50*/  MOV R124, R10 ;  /* 0x0000000a007c7202 */ /* 0x000fe40000000f00 */
[----:B------:R-:W-:Y:S02]  /*10e60*/  MOV R123, R12 ;  /* 0x0000000c007b7202 */ /* 0x000fe40000000f00 */
[----:B------:R-:W-:Y:S02]  /*10e70*/  MOV R95, R14 ;  /* 0x0000000e005f7202 */ /* 0x000fe40000000f00 */
[----:B------:R-:W-:-:S02]  /*10e80*/  F2FP.F16.F32.PACK_AB R8, R41, R40 ;  /* 0x000000282908723e */ /* 0x000fc400000000ff */
[----:B0-----:R-:W-:Y:S02]  /*10e90*/  F2FP.F16.F32.PACK_AB R4, R121, R120 ;  /* 0x000000787904723e */ /* 0x001fe400000000ff */
[----:B------:R-:W-:Y:S02]  /*10ea0*/  F2FP.F16.F32.PACK_AB R5, R132, R127 ;  /* 0x0000007f8405723e */ /* 0x000fe400000000ff */
[----:B------:R-:W-:Y:S02]  /*10eb0*/  F2FP.F16.F32.PACK_AB R6, R122, R3 ;  /* 0x000000037a06723e */ /* 0x000fe400000000ff */
[----:B------:R-:W-:Y:S02]  /*10ec0*/  F2FP.F16.F32.PACK_AB R7, R131, R126 ;  /* 0x0000007e8307723e */ /* 0x000fe400000000ff */
[----:B------:R-:W-:Y:S02]  /*10ed0*/  F2FP.F16.F32.PACK_AB R9, R130, R125 ;  /* 0x0000007d8209723e */ /* 0x000fe400000000ff */
[----:B------:R-:W-:Y:S01]  /*10ee0*/  F2FP.F16.F32.PACK_AB R10, R45, R44 ;  /* 0x0000002c2d0a723e */ /* 0x000fe200000000ff */
[----:B------:R0:W-:Y:S01]  /*10ef0*/  STSM.16.M88.4 [R133], R4 ;  /* 0x0000000485007844 */ /* 0x0001e20000000200 */
[----:B------:R-:W-:-:S02]  /*10f00*/  F2FP.F16.F32.PACK_AB R11, R129, R46 ;  /* 0x0000002e810b723e */ /* 0x000fc400000000ff */
[----:B------:R-:W-:Y:S02]  /*10f10*/  MOV R87, R24 ;  /* 0x0000001800577202 */ /* 0x000fe40000000f00 */
[----:B------:R-:W-:Y:S01]  /*10f20*/  MOV R82, R26 ;  /* 0x0000001a00527202 */ /* 0x000fe20000000f00 */
[----:B------:R1:W-:Y:S01]  /*10f30*/  STSM.16.M88.4 [R124], R8 ;  /* 0x000000087c007844 */ /* 0x0003e20000000200 */
[----:B------:R-:W-:Y:S02]  /*10f40*/  F2FP.F16.F32.PACK_AB R12, R49, R48 ;  /* 0x00000030310c723e */ /* 0x000fe400000000ff */
[----:B------:R-:W-:Y:S02]  /*10f50*/  F2FP.F16.F32.PACK_AB R13, R51, R50 ;  /* 0x00000032330d723e */ /* 0x000fe400000000ff */
[----:B------:R-:W-:Y:S02]  /*10f60*/  F2FP.F16.F32.PACK_AB R14, R53, R52 ;  /* 0x00000034350e723e */ /* 0x000fe400000000ff */
[----:B------:R-:W-:-:S02]  /*10f70*/  F2FP.F16.F32.PACK_AB R15, R55, R54 ;  /* 0x00000036370f723e */ /* 0x000fc400000000ff */
[----:B------:R-:W-:Y:S01]  /*10f80*/  MOV R94, R20 ;  /* 0x00000014005e7202 */ /* 0x000fe20000000f00 */
[----:B0-----:R-:W-:Y:S01]  /*10f90*/  IMAD.U32 R4, RZ, RZ, UR4 ;  /* 0x00000004ff047e24 */ /* 0x001fe2000f8e00ff */
[----:B------:R-:W-:Y:S01]  /*10fa0*/  MOV R81, R28 ;  /* 0x0000001c00517202 */ /* 0x000fe20000000f00 */
[----:B------:R-:W-:Y:S01]  /*10fb0*/  STSM.16.M88.4 [R123], R12 ;  /* 0x0000000c7b007844 */ /* 0x000fe20000000200 */
[----:B------:R-:W-:Y:S01]  /*10fc0*/  MOV R80, R30 ;  /* 0x0000001e00507202 */ /* 0x000fe20000000f00 */
[----:B------:R-:W-:Y:S01]  /*10fd0*/  IMAD.U32 R5, RZ, RZ, UR8 ;  /* 0x00000008ff057e24 */ /* 0x000fe2000f8e00ff */
        /* <DEDUP_REMOVED lines=18> */
[----:B------:R0:W-:Y:S01]  /*11100*/  STSM.16.M88.4 [R87], R32 ;  /* 0x0000002057007844 */ /* 0x0001e20000000200 */
[----:B------:R-:W-:Y:S02]  /*11110*/  F2FP.F16.F32.PACK_AB R115, R119, R118 ;  /* 0x000000767773723e */ /* 0x000fe400000000ff */
[----:B------:R-:W-:Y:S01]  /*11120*/  PLOP3.LUT P0, PT, PT, PT, UP1, 0x80, 0x0 ;  /* 0x000000000000781c */ /* 0x000fe20003f0f018 */
[----:B------:R2:W-:Y:S01]  /*11130*/  STSM.16.M88.4 [R82], R36 ;  /* 0x0000002452007844 */ /* 0x0005e20000000200 */
[----:B------:R-:W-:-:S03]  /*11140*/  PLOP3.LUT P1, PT, PT, PT, UP0, 0x80, 0x0 ;  /* 0x000000000000781c */ /* 0x000fc60003f2f008 */
[----:B------:R2:W-:Y:S04]  /*11150*/  STSM.16.M88.4 [R81], R88 ;  /* 0x0000005851007844 */ /* 0x0005e80000000200 */
[----:B------:R2:W-:Y:S04]  /*11160*/  STSM.16.M88.4 [R80], R96 ;  /* 0x0000006050007844 */ /* 0x0005e80000000200 */
[----:B------:R2:W-:Y:S04]  /*11170*/  STSM.16.M88.4 [R21], R104 ;  /* 0x0000006815007844 */ /* 0x0005e80000000200 */
[----:B------:R2:W-:Y:S01]  /*11180*/  STSM.16.M88.4 [R20], R112 ;  /* 0x0000007014007844 */ /* 0x0005e20000000200 */
[----:B------:R-:W-:Y:S01]  /*11190*/  BAR.SYNC.DEFER_BLOCKING 0x1, 0x100 ;  /* 0x0044000000007b1d */ /* 0x000fe20000010000 */
[----:B------:R-:W-:-:S02]  /*111a0*/  IMAD.U32 R6, RZ, RZ, UR6 ;  /* 0x00000006ff067e24 */ /* 0x000fc4000f8e00ff */
[----:B------:R-:W-:-:S03]  /*111b0*/  IMAD.U32 R7, RZ, RZ, UR7 ;  /* 0x00000007ff077e24 */ /* 0x000fc6000f8e00ff */
[----:B------:R-:W3:Y:S04]  /*111c0*/  @P0 LDG.E R3, desc[UR12][R4.64] ;  /* 0x0000000c04030981 */ /* 0x000ee8000c1e1900 */
[----:B------:R-:W4:Y:S01]  /*111d0*/  @P1 LDG.E R6, desc[UR12][R6.64] ;  /* 0x0000000c06061981 */ /* 0x000f22000c1e1900 */
[----:B-1----:R-:W-:Y:S01]  /*111e0*/  IMAD R9, R22, 0x40, R16 ;  /* 0x0000004016097824 */ /* 0x002fe200078e0210 */
[----:B------:R-:W-:Y:S01]  /*111f0*/  UMOV UR4, URZ ;  /* 0x0000003f00047c82 */ /* 0x000fe20008000000 */
[----:B------:R-:W-:Y:S02]  /*11200*/  ULDC UR10, c[0x0][0xa88] ;  /* 0x0002a200000a7ab9 */ /* 0x000fe40000000800 */
[----:B------:R-:W-:-:S03]  /*11210*/  IMAD.WIDE R18, R9, 0x2, R18 ;  /* 0x0000000209127825 */ /* 0x000fc600078e0212 */
[----:B0-----:R-:W-:Y:S02]  /*11220*/  IADD3 R33, P5, R18, 0x1000, RZ ;  /* 0x0000100012217810 */ /* 0x001fe40007fbe0ff */
        /* <DEDUP_REMOVED lines=10> */
.L_x_4887:
        /* <DEDUP_REMOVED lines=8> */
[C---:B------:R-:W-:Y:S02]  /*11350*/  IADD3 R5, P3, R18.reuse, 0x3000, RZ ;  /* 0x0000300012057810 */ /* 0x040fe40007f7e0ff */
[----:B------:R-:W-:-:S02]  /*11360*/  IADD3 R57, P0, R18, 0x4000, RZ ;  /* 0x0000400012397810 */ /* 0x000fc40007f1e0ff */
[----:B------:R-:W-:Y:S01]  /*11370*/  LOP3.LUT R4, R5, 0x380, RZ, 0xc0, !PT ;  /* 0x0000038005047812 */ /* 0x000fe200078ec0ff */
[----:B------:R-:W-:Y:S01]  /*11380*/  USHF.R.S32.HI UR14, URZ, 0x1f, UR18 ;  /* 0x0000001f3f0e7899 */ /* 0x000fe20008011412 */
[----:B------:R-:W-:Y:S01]  /*11390*/  IADD3 R13, P4, R18, 0x2000, RZ ;  /* 0x00002000120d7810 */ /* 0x000fe20007f9e0ff */
[----:B------:R-:W-:Y:S01]  /*113a0*/  USEL UR16, UR16, URZ, !UP1 ;  /* 0x0000003f10107287 */ /* 0x000fe2000c800000 */
[----:B------:R-:W-:Y:S01]  /*113b0*/  SHF.R.U64 R4, R4, 0x3, RZ ;  /* 0x0000000304047819 */ /* 0x000fe200000012ff */
[----:B------:R-:W-:Y:S01]  /*113c0*/  UIMAD UR11, UR14, UR12, URZ ;  /* 0x0000000c0e0b72a4 */ /* 0x000fe2000f8e023f */
[----:B------:R-:W-:Y:S01]  /*113d0*/  IADD3 R45, P1, R18, 0x5000, RZ ;  /* 0x00005000122d7810 */ /* 0x000fe20007f3e0ff */
[----:B------:R-:W-:Y:S01]  /*113e0*/  UIMAD.WIDE.U32 UR6, UR18, UR12, UR8 ;  /* 0x0000000c120672a5 */ /* 0x000fe2000f8e0008 */
[----:B------:R-:W-:Y:S01]  /*113f0*/  MOV R6, UR17 ;  /* 0x0000001100067c02 */ /* 0x000fe20008000f00 */
[----:B------:R-:W-:Y:S01]  /*11400*/  UIMAD UR11, UR18, UR13, UR11 ;  /* 0x0000000d120b72a4 */ /* 0x000fe2000f8e020b */
[----:B------:R-:W-:Y:S01]  /*11410*/  LOP3.LUT R4, R4, R5, RZ, 0x3c, !PT ;  /* 0x0000000504047212 */ /* 0x000fe200078e3cff */
[----:B------:R-:W-:Y:S01]  /*11420*/  USEL UR15, UR15, URZ, !UP1 ;  /* 0x0000003f0f0f7287 */ /* 0x000fe2000c800000 */
[----:B------:R-:W-:Y:S01]  /*11430*/  IADD3 R29, P2, R18, 0x6000, RZ ;  /* 0x00006000121d7810 */ /* 0x000fe20007f5e0ff */
[----:B------:R-:W-:Y:S01]  /*11440*/  ULDC.64 UR12, c[0x0][0xb78] ;  /* 0x0002de00000c7ab9 */ /* 0x000fe20000000a00 */
[----:B------:R-:W-:Y:S01]  /*11450*/  UIADD3 UR7, UR7, UR11, URZ ;  /* 0x0000000b07077290 */ /* 0x000fe2000fffe03f */
[----:B------:R-:W-:Y:S01]  /*11460*/  IMAD R7, R6, 0x80, R205 ;  /* 0x0000008006077824 */ /* 0x000fe200078e02cd */
[----:B------:R-:W-:Y:S01]  /*11470*/  UIMAD UR8, UR16, UR12, URZ ;  /* 0x0000000c100872a4 */ /* 0x000fe2000f8e023f */
[----:B------:R-:W-:Y:S01]  /*11480*/  LOP3.LUT R56, R57, 0x380, RZ, 0xc0, !PT ;  /* 0x0000038039387812 */ /* 0x000fe200078ec0ff */
[----:B------:R-:W-:Y:S01]  /*11490*/  UIMAD.WIDE.U32 UR6, UR15, UR12, UR6 ;  /* 0x0000000c0f0672a5 */ /* 0x000fe2000f8e0006 */
[----:B------:R-:W-:Y:S01]  /*114a0*/  LOP3.LUT R32, R33, 0x380, RZ, 0xc0, !PT ;  /* 0x0000038021207812 */ /* 0x000fe200078ec0ff */
[----:B------:R-:W-:Y:S01]  /*114b0*/  UIMAD UR8, UR15, UR13, UR8 ;  /* 0x0000000d0f0872a4 */ /* 0x000fe2000f8e0208 */
[----:B------:R-:W-:-:S02]  /*114c0*/  SHF.R.S32.HI R3, RZ, 0x1f, R7 ;  /* 0x0000001fff037819 */ /* 0x000fc40000011407 */
[----:B------:R-:W-:Y:S01]  /*114d0*/  LOP3.LUT R12, R13, 0x380, RZ, 0xc0, !PT ;  /* 0x000003800d0c7812 */ /* 0x000fe200078ec0ff */
[----:B------:R-:W-:Y:S01]  /*114e0*/  ULDC.64 UR12, c[0x0][0xaa0] ;  /* 0x0002a800000c7ab9 */ /* 0x000fe20000000a00 */
[----:B------:R-:W-:Y:S01]  /*114f0*/  IADD3 R5, P6, R7, UR6, RZ ;  /* 0x0000000607057c10 */ /* 0x000fe2000ffde0ff */
[----:B------:R-:W-:Y:S01]  /*11500*/  IMAD.U32 R6, RZ, RZ, UR8 ;  /* 0x00000008ff067e24 */ /* 0x000fe2000f8e00ff */
[----:B------:R-:W-:Y:S02]  /*11510*/  LOP3.LUT R44, R45, 0x380, RZ, 0xc0, !PT ;  /* 0x000003802d2c7812 */ /* 0x000fe400078ec0ff */
[----:B------:R-:W-:Y:S02]  /*11520*/  LOP3.LUT R28, R29, 0x380, RZ, 0xc0, !PT ;  /* 0x000003801d1c7812 */ /* 0x000fe400078ec0ff */
[----:B------:R-:W-:Y:S01]  /*11530*/  IADD3.X R6, R3, UR7, R6, P6, !PT ;  /* 0x0000000703067c10 */ /* 0x000fe2000b7fe406 */
[----:B------:R-:W-:Y:S01]  /*11540*/  ULDC.64 UR6, c[0x0][0xb40] ;  /* 0x0002d00000067ab9 */ /* 0x000fe20000000a00 */
[----:B------:R-:W-:Y:S01]  /*11550*/  SHF.R.U64 R56, R56, 0x3, RZ ;  /* 0x0000000338387819 */ /* 0x000fe200000012ff */
[----:B------:R-:W-:Y:S01]  /*11560*/  VIADD R3, R7, 0x8 ;  /* 0x0000000807037836 */ /* 0x000fe20000000000 */
[----:B------:R-:W-:-:S02]  /*11570*/  SHF.R.U64 R32, R32, 0x3, RZ ;  /* 0x0000000320207819 */ /* 0x000fc400000012ff */
[----:B------:R-:W-:Y:S02]  /*11580*/  SHF.R.U64 R12, R12, 0x3, RZ ;  /* 0x000000030c0c7819 */ /* 0x000fe400000012ff */
[----:B------:R-:W-:Y:S02]  /*11590*/  LEA R20, P6, R5, UR6, 0x2 ;  /* 0x0000000605147c11 */ /* 0x000fe4000f8c10ff */
[----:B------:R-:W-:Y:S02]  /*115a0*/  SHF.R.U64 R44, R44, 0x3, RZ ;  /* 0x000000032c2c7819 */ /* 0x000fe400000012ff */
[----:B------:R-:W-:Y:S02]  /*115b0*/  SHF.R.U64 R28, R28, 0x3, RZ ;  /* 0x000000031c1c7819 */ /* 0x000fe400000012ff */
[----:B------:R-:W-:Y:S02]  /*115c0*/  LOP3.LUT R56, R56, R57, RZ, 0x3c, !PT ;  /* 0x0000003938387212 */ /* 0x000fe400078e3cff */
[----:B------:R-:W-:-:S02]  /*115d0*/  IADD3.X R57, RZ, R19, RZ, P0, !PT ;  /* 0x00000013ff397210 */ /* 0x000fc400007fe4ff */
[----:B------:R-:W-:Y:S02]  /*115e0*/  LOP3.LUT P0, RZ, R211, 0x3, RZ, 0xc0, !PT ;  /* 0x00000003d3ff7812 */ /* 0x000fe4000780c0ff */
[----:B------:R-:W-:Y:S01]  /*115f0*/  LOP3.LUT R32, R32, R33, RZ, 0x3c, !PT ;  /* 0x0000002120207212 */ /* 0x000fe200078e3cff */
[--C-:B------:R-:W-:Y:S01]  /*11600*/  IMAD.X R33, RZ, RZ, R19.reuse, P5 ;  /* 0x000000ffff217224 */ /* 0x100fe200028e0613 */
[----:B------:R-:W-:Y:S01]  /*11610*/  LOP3.LUT R12, R12, R13, RZ, 0x3c, !PT ;  /* 0x0000000d0c0c7212 */ /* 0x000fe200078e3cff */
[--C-:B------:R-:W-:Y:S01]  /*11620*/  IMAD.X R13, RZ, RZ, R19.reuse, P4 ;  /* 0x000000ffff0d7224 */ /* 0x100fe200020e0613 */
[----:B------:R-:W-:Y:S01]  /*11630*/  LEA.HI.X R21, R5, UR7, R6, 0x2, P6 ;  /* 0x0000000705157c11 */ /* 0x000fe2000b0f1406 */
        /* <DEDUP_REMOVED lines=8> */
[C---:B------:R-:W-:Y:S02]  /*116c0*/  IADD3 R37, P3, R18.reuse, 0xa000, RZ ;  /* 0x0000a00012257810 */ /* 0x040fe40007f7e0ff */
[----:B------:R-:W-:Y:S02]  /*116d0*/  ISETP.GE.OR P1, PT, R7, UR10, P0 ;  /* 0x0000000a07007c0c */ /* 0x000fe40008726670 */
[----:B------:R-:W-:Y:S02]  /*116e0*/  IADD3 R6, P2, R18, 0xb000, RZ ;  /* 0x0000b00012067810 */ /* 0x000fe40007f5e0ff */
[----:B------:R-:W-:-:S02]  /*116f0*/  ISETP.GE.OR P0, PT, R3, UR10, P0 ;  /* 0x0000000a03007c0c */ /* 0x000fc40008706670 */
[----:B------:R-:W-:Y:S01]  /*11700*/  LOP3.LUT R7, R18, 0x380, RZ, 0xc0, !PT ;  /* 0x0000038012077812 */ /* 0x000fe200078ec0ff */
[----:B------:R-:W-:Y:S01]  /*11710*/  IMAD.X R25, RZ, RZ, R19, P2 ;  /* 0x000000ffff197224 */ /* 0x000fe200010e0613 */
[----:B------:R-:W-:Y:S02]  /*11720*/  LOP3.LUT R8, R9, 0x380, RZ, 0xc0, !PT ;  /* 0x0000038009087812 */ /* 0x000fe400078ec0ff */
[----:B------:R-:W-:Y:S02]  /*11730*/  LOP3.LUT R60, R61, 0x380, RZ, 0xc0, !PT ;  /* 0x000003803d3c7812 */ /* 0x000fe400078ec0ff */
[----:B------:R-:W-:Y:S01]  /*11740*/  LOP3.LUT R52, R53, 0x380, RZ, 0xc0, !PT ;  /* 0x0000038035347812 */ /* 0x000fe200078ec0ff */
[----:B------:R0:W-:Y:S01]  /*11750*/  @!P1 STG.E desc[UR20][R20.64], R2 ;  /* 0x0000000214009986 */ /* 0x0001e2000c101914 */
        /* <DEDUP_REMOVED lines=8> */
[----:B------:R-:W-:Y:S01]  /*117e0*/  SHF.R.U64 R52, R52, 0x3, RZ ;  /* 0x0000000334347819 */ /* 0x000fe200000012ff */
[----:B0-----:R-:W-:Y:S01]  /*117f0*/  IMAD.MOV.U32 R2, RZ, RZ, R16 ;  /* 0x000000ffff027224 */ /* 0x001fe200078e0010 */
[----:B------:R-:W-:Y:S01]  /*11800*/  SHF.R.U64 R36, R36, 0x3, RZ ;  /* 0x0000000324247819 */ /* 0x000fe200000012ff */
[----:B------:R-:W5:Y:S01]  /*11810*/  LD.E.128 R12, desc[UR20][R12.64] ;  /* 0x000000140c0c7980 */ /* 0x000f62000c101d00 */
[----:B------:R-:W-:Y:S01]  /*11820*/  SHF.R.U64 R3, R3, 0x3, RZ ;  /* 0x0000000303037819 */ /* 0x000fe200000012ff */
[----:B------:R-:W-:Y:S01]  /*11830*/  ULDC.64 UR8, c[0x0][0xae0] ;  /* 0x0002b80000087ab9 */ /* 0x000fe20000000a00 */
[----:B------:R-:W-:Y:S01]  /*11840*/  LOP3.LUT R18, R7, R18, RZ, 0x3c, !PT ;  /* 0x0000001207127212 */ /* 0x000fe200078e3cff */
[----:B------:R-:W5:Y:S01]  /*11850*/  LD.E.128 R56, desc[UR20][R56.64] ;  /* 0x0000001438387980 */ /* 0x000f62000c101d00 */
[----:B------:R-:W-:Y:S01]  /*11860*/  LOP3.LUT R8, R8, R9, RZ, 0x3c, !PT ;  /* 0x0000000908087212 */ /* 0x000fe200078e3cff */
[--C-:B------:R-:W-:Y:S01]  /*11870*/  IMAD.X R9, RZ, RZ, R19.reuse, P6 ;  /* 0x000000ffff097224 */ /* 0x100fe200030e0613 */
[----:B------:R-:W-:Y:S01]  /*11880*/  LOP3.LUT R60, R60, R61, RZ, 0x3c, !PT ;  /* 0x0000003d3c3c7212 */ /* 0x000fe200078e3cff */
[--C-:B------:R-:W-:Y:S01]  /*11890*/  IMAD.X R61, RZ, RZ, R19.reuse, P5 ;  /* 0x000000ffff3d7224 */ /* 0x100fe200028e0613 */
[----:B------:R-:W-:Y:S01]  /*118a0*/  LOP3.LUT R52, R52, R53, RZ, 0x3c, !PT ;  /* 0x0000003534347212 */ /* 0x000fe200078e3cff */
[----:B------:R0:W5:Y:S01]  /*118b0*/  LD.E.128 R48, desc[UR20][R18.64] ;  /* 0x0000001412307980 */ /* 0x000162000c101d00 */
[----:B------:R-:W-:Y:S01]  /*118c0*/  LOP3.LUT R36, R36, R37, RZ, 0x3c, !PT ;  /* 0x0000002524247212 */ /* 0x000fe200078e3cff */
[----:B------:R-:W-:Y:S01]  /*118d0*/  IMAD.X R37, RZ, RZ, R19, P3 ;  /* 0x000000ffff257224 */ /* 0x000fe200018e0613 */
[----:B------:R-:W-:Y:S01]  /*118e0*/  IADD3.X R53, RZ, R19, RZ, P4, !PT ;  /* 0x00000013ff357210 */ /* 0x000fe200027fe4ff */
[----:B------:R-:W5:Y:S01]  /*118f0*/  LD.E.128 R44, desc[UR20][R44.64] ;  /* 0x000000142c2c7980 */ /* 0x000f62000c101d00 */
[----:B------:R-:W-:-:S02]  /*11900*/  LOP3.LUT R24, R3, R6, RZ, 0x3c, !PT ;  /* 0x0000000603187212 */ /* 0x000fc400078e3cff */
[----:B------:R-:W-:Y:S01]  /*11910*/  SHF.R.S32.HI R3, RZ, 0x1f, R16 ;  /* 0x0000001fff037819 */ /* 0x000fe20000011410 */
[----:B------:R-:W5:Y:S01]  /*11920*/  LD.E.128 R4, desc[UR20][R4.64] ;  /* 0x0000001404047980 */ /* 0x000f62000c101d00 */
[----:B0-----:R-:W-:Y:S01]  /*11930*/  IMAD.U32 R19, RZ, RZ, UR12 ;  /* 0x0000000cff137e24 */ /* 0x001fe2000f8e00ff */
[----:B------:R-:W-:Y:S02]  /*11940*/  UIMAD UR6, UR4, UR13, UR6 ;  /* 0x0000000d040672a4 */ /* 0x000fe4000f8e0206 */
[----:B------:R-:W5:Y:S01]  /*11950*/  LD.E.128 R28, desc[UR20][R28.64] ;  /* 0x000000141c1c7980 */ /* 0x000f62000c101d00 */
[----:B------:R-:W-:-:S03]  /*11960*/  IMAD.WIDE.U32 R2, R19, UR4, R2 ;  /* 0x0000000413027c25 */ /* 0x000fc6000f8e0002 */
        /* <DEDUP_REMOVED lines=12> */
[----:B------:R-:W-:Y:S01]  /*11a30*/  MOV R19, UR8 ;  /* 0x0000000800137c02 */ /* 0x000fe20008000f00 */
[----:B------:R-:W-:Y:S01]  /*11a40*/  VIADD R3, R3, UR6 ;  /* 0x0000000603037c36 */ /* 0x000fe20008000000 */
[----:B------:R-:W-:-:S02]  /*11a50*/  UIMAD UR10, UR17, -0x80, UR10 ;  /* 0xffffff80110a78a4 */ /* 0x000fc4000f8e020a */
[----:B------:R-:W-:Y:S02]  /*11a60*/  UIMAD UR4, UR18, UR9, UR4 ;  /* 0x00000009120472a4 */ /* 0x000fe4000f8e0204 */
[----:B------:R-:W-:Y:S01]  /*11a70*/  IMAD.WIDE.U32 R2, R19, UR18, R2 ;  /* 0x0000001213027c25 */ /* 0x000fe2000f8e0002 */
[----:B------:R-:W-:Y:S01]  /*11a80*/  ULDC.64 UR6, c[0x0][0xae8] ;  /* 0x0002ba0000067ab9 */ /* 0x000fe20000000a00 */
[----:B------:R-:W-:Y:S02]  /*11a90*/  ISETP.GE.AND P3, PT, R22, UR10, PT ;  /* 0x0000000a16007c0c */ /* 0x000fe4000bf66270 */
[----:B------:R-:W-:Y:S01]  /*11aa0*/  VIADD R3, R3, UR4 ;  /* 0x0000000403037c36 */ /* 0x000fe20008000000 */
[----:B------:R-:W-:Y:S01]  /*11ab0*/  UIMAD UR4, UR16, UR6, URZ ;  /* 0x00000006100472a4 */ /* 0x000fe2000f8e023f */
[----:B------:R-:W-:Y:S01]  /*11ac0*/  VIADD R42, R42, 0x36820 ;  /* 0x000368202a2a7836 */ /* 0x000fe20000000000 */
[----:B-1----:R-:W-:Y:S01]  /*11ad0*/  MOV R21, UR6 ;  /* 0x0000000600157c02 */ /* 0x002fe20008000f00 */
[C---:B------:R-:W-:Y:S01]  /*11ae0*/  VIADD R19, R22.reuse, 0x60 ;  /* 0x0000006016137836 */ /* 0x040fe20000000000 */
[----:B------:R-:W-:Y:S01]  /*11af0*/  UIMAD UR4, UR15, UR7, UR4 ;  /* 0x000000070f0472a4 */ /* 0x000fe2000f8e0204 */
[----:B------:R-:W-:Y:S01]  /*11b00*/  VIADD R18, R22, 0x40 ;  /* 0x0000004016127836 */ /* 0x000fe20000000000 */
[----:B------:R-:W-:Y:S01]  /*11b10*/  PRMT R42, RZ, 0x654, R42 ;  /* 0x00000654ff2a7816 */ /* 0x000fe2000000002a */
[----:B------:R-:W-:Y:S01]  /*11b20*/  IMAD.WIDE.U32 R20, R21, UR15, R2 ;  /* 0x0000000f15147c25 */ /* 0x000fe2000f8e0002 */
[----:B------:R-:W-:-:S02]  /*11b30*/  ISETP.GE.AND P2, PT, R19, UR10, PT ;  /* 0x0000000a13007c0c */ /* 0x000fc4000bf46270 */
[--C-:B------:R-:W-:Y:S01]  /*11b40*/  SHF.R.S32.HI R23, RZ, 0x1f, R22.reuse ;  /* 0x0000001fff177819 */ /* 0x100fe20000011416 */
[----:B------:R-:W-:Y:S01]  /*11b50*/  VIADD R0, R22, 0x20 ;  /* 0x0000002016007836 */ /* 0x000fe20000000000 */
[----:B0-----:R0:W-:Y:S01]  /*11b60*/  SYNCS.ARRIVE.TRANS64.RED.A1T0 RZ, [R42+URZ], RZ ;  /* 0x000000ff2aff79a7 */ /* 0x0011e2000810043f */
[----:B------:R-:W-:Y:S01]  /*11b70*/  IMAD.U32 R19, RZ, RZ, UR17 ;  /* 0x00000011ff137e24 */ /* 0x000fe2000f8e00ff */
[----:B------:R-:W-:Y:S01]  /*11b80*/  BSSY B1, `(.L_x_4888) ;  /* 0x000001a000017945 */ /* 0x000fe20003800000 */
[----:B------:R-:W-:Y:S01]  /*11b90*/  VIADD R43, R21, UR4 ;  /* 0x00000004152b7c36 */ /* 0x000fe20008000000 */
[----:B------:R-:W-:Y:S01]  /*11ba0*/  ISETP.GE.AND P1, PT, R18, UR10, PT ;  /* 0x0000000a12007c0c */ /* 0x000fe2000bf26270 */
[----:B------:R-:W-:Y:S01]  /*11bb0*/  IMAD.WIDE R18, R19, 0x80, R22 ;  /* 0x0000008013127825 */ /* 0x000fe200078e0216 */
[----:B------:R-:W-:Y:S01]  /*11bc0*/  ISETP.GE.AND P0, PT, R0, UR10, PT ;  /* 0x0000000a00007c0c */ /* 0x000fe2000bf06270 */
[----:B------:R-:W-:-:S12]  /*11bd0*/  @P3 BRA `(.L_x_4889) ;  /* 0x0000000000503947 */ /* 0x000fd80003800000 */
        /* <DEDUP_REMOVED lines=20> */
.L_x_4889:
[----:B------:R-:W-:Y:S05]  /*11d20*/  BSYNC B1 ;  /* 0x0000000000017941 */ /* 0x000fea0003800000 */
.L_x_4888:
[----:B------:R-:W-:Y:S04]  /*11d30*/  BSSY B1, `(.L_x_4890) ;  /* 0x0000018000017945 */ /* 0x000fe80003800000 */
[----:B------:R-:W-:Y:S05]  /*11d40*/  @P0 BRA `(.L_x_4891) ;  /* 0x0000000000580947 */ /* 0x000fea0003800000 */
[----:B-1----:R-:W-:Y:S01]  /*11d50*/  IADD3 R41, P0, R18, 0x20, RZ ;  /* 0x0000002012297810 */ /* 0x002fe20007f1e0ff */
[----:B------:R-:W-:Y:S01]  /*11d60*/  VIADD R2, R16, 0x40 ;  /* 0x0000004010027836 */ /* 0x000fe20000000000 */
[----:B------:R-:W-:Y:S01]  /*11d70*/  ULDC UR4, c[0x0][0xa8c] ;  /* 0x0002a30000047ab9 */ /* 0x000fe20000000800 */
        /* <DEDUP_REMOVED lines=19> */
.L_x_4891:
[----:B------:R-:W-:Y:S05]  /*11eb0*/  BSYNC B1 ;  /* 0x0000000000017941 */ /* 0x000fea0003800000 */
.L_x_4890:
[----:B------:R-:W-:Y:S04]  /*11ec0*/  BSSY B1, `(.L_x_4892) ;  /* 0x0000018000017945 */ /* 0x000fe80003800000 */
[----:B------:R-:W-:Y:S05]  /*11ed0*/  @P1 BRA `(.L_x_4893) ;  /* 0x0000000000581947 */ /* 0x000fea0003800000 */
[----:B--2--5:R-:W-:Y:S01]  /*11ee0*/  IADD3 R33, P0, R18, 0x40, RZ ;  /* 0x0000004012217810 */ /* 0x024fe20007f1e0ff */
        /* <DEDUP_REMOVED lines=21> */
.L_x_4893:
[----:B------:R-:W-:Y:S05]  /*12040*/  BSYNC B1 ;  /* 0x0000000000017941 */ /* 0x000fea0003800000 */
.L_x_4892:
[----:B------:R-:W-:Y:S05]  /*12050*/  @P2 BRA `(.L_x_4894) ;  /* 0x0000000c00902947 */ /* 0x000fea0003800000 */
[----:B---3-5:R-:W-:Y:S01]  /*12060*/  IADD3 R13, P0, R18, 0x60, RZ ;  /* 0x00000060120d7810 */ /* 0x028fe20007f1e0ff */
        /* <DEDUP_REMOVED lines=24> */
.L_x_4886:
        /* <DEDUP_REMOVED lines=13> */
[----:B------:R-:W-:Y:S01]  /*122c0*/  IMAD.U32 R4, RZ, RZ, UR6 ;  /* 0x00000006ff047e24 */ /* 0x000fe2000f8e00ff */
[----:B------:R-:W-:Y:S02]  /*122d0*/  UISETP.NE.AND.EX UP0, UPT, UR9, URZ, UPT, UP0 ;  /* 0x0000003f0900728c */ /* 0x000fe4000bf05300 */
[----:B------:R-:W-:Y:S01]  /*122e0*/  UIADD3 UR4, UP1, UR4, UR8, URZ ;  /* 0x0000000804047290 */ /* 0x000fe2000ff3e03f */
[----:B------:R-:W-:-:S03]  /*122f0*/  IMAD.U32 R5, RZ, RZ, UR7 ;  /* 0x00000007ff057e24 */ /* 0x000fc6000f8e00ff */
[----:B------:R-:W-:Y:S01]  /*12300*/  PLOP3.LUT P1, PT, PT, PT, UP0, 0x80, 0x0 ;  /* 0x000000000000781c */ /* 0x000fe20003f2f008 */
[----:B------:R-:W-:Y:S01]  /*12310*/  UIADD3.X UR6, UR10, UR9, URZ, UP1, !UPT ;  /* 0x000000090a067290 */ /* 0x000fe20008ffe43f */
[----:B------:R-:W2:Y:S01]  /*12320*/  @P2 LDG.E R4, desc[UR12][R4.64] ;  /* 0x0000000c04042981 */ /* 0x000ea2000c1e1900 */
[----:B------:R-:W-:Y:S01]  /*12330*/  MOV R7, RZ ;  /* 0x000000ff00077202 */ /* 0x000fe20000000f00 */
[----:B------:R-:W-:-:S03]  /*12340*/  IMAD.U32 R2, RZ, RZ, UR4 ;  /* 0x00000004ff027e24 */ /* 0x000fc6000f8e00ff */
        /* <DEDUP_REMOVED lines=13> */
.L_x_4895:
        /* <DEDUP_REMOVED lines=12> */
[----:B------:R-:W-:-:S04]  /*124e0*/  IMAD.U32 R0, RZ, RZ, UR6 ;  /* 0x00000006ff007e24 */ /* 0x000fc8000f8e00ff */
        /* <DEDUP_REMOVED lines=25> */
.L_x_4897:
[----:B------:R-:W-:Y:S05]  /*12680*/  BSYNC B1 ;  /* 0x0000000000017941 */ /* 0x000fea0003800000 */
.L_x_4896:
[----:B------:R-:W-:Y:S01]  /*12690*/  R2UR UR11, R209 ;  /* 0x00000000d10b72ca */ /* 0x000fe200000e0000 */
[----:B------:R-:W-:Y:S01]  /*126a0*/  ULDC.64 UR6, c[0x0][0xaa0] ;  /* 0x0002a80000067ab9 */ /* 0x000fe20000000a00 */
[----:B------:R-:W-:Y:S01]  /*126b0*/  R2UR UR14, R207 ;  /* 0x00000000cf0e72ca */ /* 0x000fe200000e0000 */
[----:B------:R-:W-:Y:S01]  /*126c0*/  IMAD.MOV.U32 R2, RZ, RZ, R16 ;  /* 0x000000ffff027224 */ /* 0x000fe200078e0010 */
[----:B------:R-:W-:Y:S01]  /*126d0*/  ULDC.64 UR12, c[0x0][0xae0] ;  /* 0x0002b800000c7ab9 */ /* 0x000fe20000000a00 */
[----:B0-----:R-:W-:Y:S01]  /*126e0*/  IMAD.MOV.U32 R3, RZ, RZ, R9 ;  /* 0x000000ffff037224 */ /* 0x001fe200078e0009 */
[----:B------:R-:W-:Y:S01]  /*126f0*/  MOV R5, UR12 ;  /* 0x0000000c00057c02 */ /* 0x000fe20008000f00 */
[----:B------:R-:W-:Y:S01]  /*12700*/  IMAD R0, R6, UR6, RZ ;  /* 0x0000000606007c24 */ /* 0x000fe2000f8e02ff */
[----:B------:R-:W-:Y:S01]  /*12710*/  BSSY B1, `(.L_x_4898) ;  /* 0x000002f000017945 */ /* 0x000fe20003800000 */
[----:B------:R-:W-:Y:S01]  /*12720*/  IMAD.WIDE.U32 R2, R7, UR6, R2 ;  /* 0x0000000607027c25 */ /* 0x000fe2000f8e0002 */
[----:B------:R-:W-:-:S03]  /*12730*/  UIMAD UR6, UR8, UR12, URZ ;  /* 0x0000000c080672a4 */ /* 0x000fc6000f8e023f */
[----:B------:R-:W-:Y:S01]  /*12740*/  IMAD R7, R7, UR7, R0 ;  /* 0x0000000707077c24 */ /* 0x000fe2000f8e0200 */
[----:B------:R-:W-:Y:S01]  /*12750*/  UIMAD UR7, UR11, -0x80, UR4 ;  /* 0xffffff800b0778a4 */ /* 0x000fe2000f8e0204 */
[C---:B------:R-:W-:Y:S01]  /*12760*/  VIADD R4, R22.reuse, 0x60 ;  /* 0x0000006016047836 */ /* 0x040fe20000000000 */
[----:B------:R-:W-:Y:S01]  /*12770*/  UIMAD UR6, UR14, UR13, UR6 ;  /* 0x0000000d0e0672a4 */ /* 0x000fe2000f8e0206 */
[----:B------:R-:W-:Y:S01]  /*12780*/  IMAD.IADD R3, R3, 0x1, R7 ;  /* 0x0000000103037824 */ /* 0x000fe200078e0207 */
[----:B------:R-:W-:Y:S01]  /*12790*/  SHF.R.S32.HI R7, RZ, 0x1f, R22 ;  /* 0x0000001fff077819 */ /* 0x000fe20000011416 */
[----:B------:R-:W-:Y:S01]  /*127a0*/  ULDC.64 UR12, c[0x0][0xae8] ;  /* 0x0002ba00000c7ab9 */ /* 0x000fe20000000a00 */
[----:B------:R-:W-:Y:S01]  /*127b0*/  ISETP.GE.AND P3, PT, R22, UR7, PT ;  /* 0x0000000716007c0c */ /* 0x000fe2000bf66270 */
[----:B------:R-:W-:Y:S01]  /*127c0*/  IMAD.WIDE.U32 R2, R5, UR14, R2 ;  /* 0x0000000e05027c25 */ /* 0x000fe2000f8e0002 */
[----:B------:R-:W-:Y:S01]  /*127d0*/  UIMAD UR4, UR10, UR12, URZ ;  /* 0x0000000c0a0472a4 */ /* 0x000fe2000f8e023f */
[----:B------:R-:W-:-:S02]  /*127e0*/  ISETP.GE.AND P0, PT, R4, UR7, PT ;  /* 0x0000000704007c0c */ /* 0x000fc4000bf06270 */
[----:B------:R-:W-:Y:S01]  /*127f0*/  VIADD R0, R22, 0x20 ;  /* 0x0000002016007836 */ /* 0x000fe20000000000 */
[----:B------:R-:W-:Y:S01]  /*12800*/  UIMAD UR4, UR9, UR13, UR4 ;  /* 0x0000000d090472a4 */ /* 0x000fe2000f8e0204 */
[----:B------:R-:W-:Y:S01]  /*12810*/  VIADD R3, R3, UR6 ;  /* 0x0000000603037c36 */ /* 0x000fe20008000000 */
[----:B------:R-:W-:Y:S01]  /*12820*/  MOV R9, UR11 ;  /* 0x0000000b00097c02 */ /* 0x000fe20008000f00 */
[----:B------:R-:W-:Y:S01]  /*12830*/  IMAD.U32 R5, RZ, RZ, UR12 ;  /* 0x0000000cff057e24 */ /* 0x000fe2000f8e00ff */
[----:B------:R-:W-:Y:S01]  /*12840*/  ISETP.GE.AND P2, PT, R0, UR7, PT ;  /* 0x0000000700007c0c */ /* 0x000fe2000bf46270 */
[----:B------:R-:W-:Y:S02]  /*12850*/  VIADD R0, R22, 0x40 ;  /* 0x0000004016007836 */ /* 0x000fe40000000000 */
[----:B------:R-:W-:-:S03]  /*12860*/  IMAD.WIDE.U32 R4, R5, UR9, R2 ;  /* 0x0000000905047c25 */ /* 0x000fc6000f8e0002 */
[----:B------:R-:W-:Y:S01]  /*12870*/  ISETP.GE.AND P1, PT, R0, UR7, PT ;  /* 0x0000000700007c0c */ /* 0x000fe2000bf26270 */
[----:B------:R-:W-:Y:S02]  /*12880*/  IMAD.MOV.U32 R6, RZ, RZ, R22 ;  /* 0x000000ffff067224 */ /* 0x000fe400078e0016 */
[----:B------:R-:W-:Y:S02]  /*12890*/  VIADD R11, R5, UR4 ;  /* 0x00000004050b7c36 */ /* 0x000fe40008000000 */
[----:B------:R-:W-:Y:S01]  /*128a0*/  IMAD.WIDE R6, R9, 0x80, R6 ;  /* 0x0000008009067825 */ /* 0x000fe200078e0206 */
[----:B------:R-:W-:Y:S07]  /*128b0*/  @P3 BRA `(.L_x_4899) ;  /* 0x0000000000503947 */ /* 0x000fee0003800000 */
        /* <DEDUP_REMOVED lines=20> */
.L_x_4899:
[----:B------:R-:W-:Y:S05]  /*12a00*/  BSYNC B1 ;  /* 0x0000000000017941 */ /* 0x000fea0003800000 */
.L_x_4898:
[----:B------:R-:W-:Y:S04]  /*12a10*/  BSSY B1, `(.L_x_4900) ;  /* 0x0000018000017945 */ /* 0x000fe80003800000 */
[----:B------:R-:W-:Y:S05]  /*12a20*/  @P2 BRA `(.L_x_4901) ;  /* 0x0000000000582947 */ /* 0x000fea0003800000 */
[----:B0-----:R-:W-:Y:S01]  /*12a30*/  IADD3 R9, P2, R6, 0x20, RZ ;  /* 0x0000002006097810 */ /* 0x001fe20007f5e0ff */
        /* <DEDUP_REMOVED lines=21> */
.L_x_4901:
[----:B------:R-:W-:Y:S05]  /*12b90*/  BSYNC B1 ;  /* 0x0000000000017941 */ /* 0x000fea0003800000 */
.L_x_4900:
[----:B------:R-:W-:Y:S04]  /*12ba0*/  BSSY B1, `(.L_x_4902) ;  /* 0x0000018000017945 */ /* 0x000fe80003800000 */
[----:B------:R-:W-:Y:S05]  /*12bb0*/  @P1 BRA `(.L_x_4903) ;  /* 0x0000000000581947 */ /* 0x000fea0003800000 */
[----:B01----:R-:W-:Y:S01]  /*12bc0*/  IADD3 R9, P1, R6, 0x40, RZ ;  /* 0x0000004006097810 */ /* 0x003fe20007f3e0ff */
        /* <DEDUP_REMOVED lines=21> */
.L_x_4903:
[----:B------:R-:W-:Y:S05]  /*12d20*/  BSYNC B1 ;  /* 0x0000000000017941 */ /* 0x000fea0003800000 */
.L_x_4902:
[----:B------:R-:W-:Y:S05]  /*12d30*/  @P0 BRA `(.L_x_4894) ;  /* 0x0000000000580947 */ /* 0x000fea0003800000 */
[----:B------:R-:W-:Y:S01]  /*12d40*/  IADD3 R5, P0, R6, 0x60, RZ ;  /* 0x0000006006057810 */ /* 0x000fe20007f1e0ff */
[C---:B------:R-:W-:Y:S01]  /*12d50*/  VIADD R0, R16.reuse, 0x40 ;  /* 0x0000004010007836 */ /* 0x040fe20000000000 */
[----:B------:R-:W-:Y:S01]  /*12d60*/  ULDC.64 UR6, c[0x0][0xad8] ;  /* 0x0002b60000067ab9 */ /* 0x000fe20000000a00 */
[----:B------:R-:W-:Y:S01]  /*12d70*/  ULDC UR4, c[0x0][0xa8c] ;  /* 0x0002a30000047ab9 */ /* 0x000fe20000000800 */
[----:B------:R-:W-:Y:S01]  /*12d80*/  IMAD.MOV.U32 R2, RZ, RZ, R4 ;  /* 0x000000ffff027224 */ /* 0x000fe200078e0004 */
[----:B------:R-:W-:Y:S01]  /*12d90*/  ISETP.GE.AND P1, PT, R16, UR4, PT ;  /* 0x0000000410007c0c */ /* 0x000fe2000bf26270 */
[----:B------:R-:W-:Y:S01]  /*12da0*/  IMAD.X R6, RZ, RZ, R7, P0 ;  /* 0x000000ffff067224 */ /* 0x000fe200000e0607 */
[----:B------:R-:W-:Y:S01]  /*12db0*/  ISETP.GE.AND P2, PT, R0, UR4, PT ;  /* 0x0000000400007c0c */ /* 0x000fe2000bf46270 */
[----:B------:R-:W-:Y:S01]  /*12dc0*/  IMAD.MOV.U32 R3, RZ, RZ, R11 ;  /* 0x000000ffff037224 */ /* 0x000fe200078e000b */
[----:B------:R-:W-:Y:S01]  /*12dd0*/  IADD3 R0, R16, 0x80, RZ ;  /* 0x0000008010007810 */ /* 0x000fe20007ffe0ff */
[----:B------:R-:W-:Y:S01]  /*12de0*/  IMAD R6, R6, UR6, RZ ;  /* 0x0000000606067c24 */ /* 0x000fe2000f8e02ff */
[----:B------:R-:W-:Y:S01]  /*12df0*/  ULDC.64 UR8, c[0x0][0x208] ;  /* 0x0000820000087ab9 */ /* 0x000fe20000000a00 */
        /* <DEDUP_REMOVED lines=10> */
.L_x_4894:
[----:B------:R-:W-:Y:S05]  /*12ea0*/  BSYNC B0 ;  /* 0x0000000000007941 */ /* 0x000fea0003800000 */
.L_x_4885:
[----:B------:R-:W-:Y:S02]  /*12eb0*/  ULDC UR4, c[0x0][0xc14] ;  /* 0x0003050000047ab9 */ /* 0x000fe40000000800 */
[----:B------:R-:W-:-:S13]  /*12ec0*/  ISETP.GE.AND P0, PT, R83, UR4, PT ;  /* 0x0000000453007c0c */ /* 0x000fda000bf06270 */
[----:B------:R-:W-:Y:S05]  /*12ed0*/  @!P0 BRA `(.L_x_4904) ;  /* 0xfffffedc00b88947 */ /* 0x000fea000383ffff */
[----:B------:R-:W-:Y:S05]  /*12ee0*/  EXIT ;  /* 0x000000000000794d */ /* 0x000fea0003800000 */
.L_x_4849:
        /* <DEDUP_REMOVED lines=62> */
.L_x_4909:
        /* <DEDUP_REMOVED lines=16> */
.L_x_4908:
[----:B------:R-:W-:Y:S05]  /*133d0*/  BSYNC B0 ;  /* 0x0000000000007941 */ /* 0x000fea0003800000 */
.L_x_4907:
        /* <DEDUP_REMOVED lines=25> */
.L_x_4905:
[----:B------:R-:W-:Y:S01]  /*13570*/  IMAD.IADD R7, R5, 0x1, -R2 ;  /* 0x0000000105077824 */ /* 0x000fe200078e0a02 */
[----:B------:R-:W-:-:S03]  /*13580*/  ULDC.64 UR8, c[0x0][0x208] ;  /* 0x0000820000087ab9 */ /* 0x000fc60000000a00 */
[----:B------:R-:W-:-:S05]  /*13590*/  IMAD R2, R4, UR4, R7 ;  /* 0x0000000404027c24 */ /* 0x000fca000f8e0207 */
[----:B------:R-:W-:Y:S02]  /*135a0*/  ISETP.GT.AND P0, PT, R2, UR6, PT ;  /* 0x0000000602007c0c */ /* 0x000fe4000bf04270 */
[----:B------:R-:W0:Y:S11]  /*135b0*/  LDC.64 R2, c[0x0][0xc68] ;  /* 0x00031a00ff027b82 */ /* 0x000e360000000a00 */
[----:B------:R-:W-:-:S04]  /*135c0*/  VOTE.ANY R9, PT, !P0 ;  /* 0x0000000000097806 */ /* 0x000fc800040e0100 */
[----:B------:R-:W1:Y:S02]  /*135d0*/  POPC R5, R9 ;  /* 0x0000000900057309 */ /* 0x000e640000000000 */
[----:B-1----:R-:W-:-:S05]  /*135e0*/  IADD3 R19, R5, R6, RZ ;  /* 0x0000000605137210 */ /* 0x002fca0007ffe0ff */
        /* <DEDUP_REMOVED lines=13> */
.L_x_4910:
        /* <DEDUP_REMOVED lines=21> */
[----:B------:R-:W-:Y:S01]  /*13810*/  IMAD R4, R8, R9, RZ ;  /* 0x0000000908047224 */ /* 0x000fe200078e02ff */
[----:B------:R-:W-:-:S03]  /*13820*/  IADD3 R9, -R9, RZ, RZ ;  /* 0x000000ff09097210 */ /* 0x000fc60007ffe1ff */
        /* <DEDUP_REMOVED lines=33> */
.L_x_4906:
[----:B------:R-:W-:Y:S01]  /*13a40*/  IMAD.MOV.U32 R17, RZ, RZ, RZ ;  /* 0x000000ffff117224 */ /* 0x000fe200078e00ff */
[----:B------:R-:W-:Y:S01]  /*13a50*/  MOV R16, UR6 ;  /* 0x0000000600107c02 */ /* 0x000fe20008000f00 */
[----:B------:R-:W-:-:S07]  /*13a60*/  IMAD.MOV.U32 R18, RZ, RZ, RZ ;  /* 0x000000ffff127224 */ /* 0x000fce00078e00ff */
.L_x_4911:
        /* <DEDUP_REMOVED lines=20> */
.L_x_4979:
[----:B--2---:R-:W2:Y:S01]  /*13bb0*/  LDC.64 R2, c[0x0][0xc60] ;  /* 0x00031800ff027b82 */ /* 0x004ea20000000a00 */
[----:B------:R-:W-:Y:S01]  /*13bc0*/  ULDC.64 UR4, c[0x0][0x208] ;  /* 0x0000820000047ab9 */ /* 0x000fe20000000a00 */
[----:B--2---:R-:W-:-:S05]  /*13bd0*/  IMAD.WIDE R2, R19, 0x4, R2 ;  /* 0x0000000413027825 */ /* 0x004fca00078e0202 */
[----:B------:R-:W2:Y:S01]  /*13be0*/  LDG.E R5, desc[UR4][R2.64] ;  /* 0x0000000402057981 */ /* 0x000ea2000c1e1900 */
[----:B------:R-:W-:Y:S05]  /*13bf0*/  YIELD ;  /* 0x0000000000007946 */ /* 0x000fea0003800000 */
[----:B------:R-:W-:Y:S01]  /*13c00*/  ULDC.64 UR4, c[0x0][0xa28] ;  /* 0x00028a0000047ab9 */ /* 0x000fe20000000a00 */
[----:B-1----:R-:W-:Y:S01]  /*13c10*/  IMAD.MOV.U32 R0, RZ, RZ, RZ ;  /* 0x000000ffff007224 */ /* 0x002fe200078e00ff */
[----:B------:R-:W-:Y:S01]  /*13c20*/  ISETP.NE.U32.AND P0, PT, RZ, UR4, PT ;  /* 0x00000004ff007c0c */ /* 0x000fe2000bf05070 */
[----:B------:R-:W-:Y:S01]  /*13c30*/  ULDC.64 UR8, c[0x0][0x208] ;  /* 0x0000820000087ab9 */ /* 0x000fe20000000a00 */
[----:B------:R-:W-:Y:S01]  /*13c40*/  MOV R6, RZ ;  /* 0x000000ff00067202 */ /* 0x000fe20000000f00 */
[----:B------:R-:W-:Y:S01]  /*13c50*/  ULDC.64 UR6, c[0x0][0xa08] ;  /* 0x0002820000067ab9 */ /* 0x000fe20000000a00 */
[----:B------:R-:W-:-:S02]  /*13c60*/  ISETP.NE.AND.EX P0, PT, RZ, UR5, PT, P0 ;  /* 0x00000005ff007c0c */ /* 0x000fc4000bf05300 */
        /* <DEDUP_REMOVED lines=41> */
[----:B--2---:R-:W-:-:S07]  /*13f00*/  IMAD.IADD R6, R9, 0x1, -R6 ;  /* 0x0000000109067824 */ /* 0x004fce00078e0a06 */
.L_x_4913:
        /* <DEDUP_REMOVED lines=14> */
.L_x_4914:
[----:B------:R-:W-:Y:S05]  /*13ff0*/  @!P0 BRA `(.L_x_4915) ;  /* 0x0000000000108947 */ /* 0x000fea0003800000 */
[----:B------:R-:W-:Y:S02]  /*14000*/  ULDC.64 UR4, c[0x0][0x208] ;  /* 0x0000820000047ab9 */ /* 0x000fe40000000a00 */
[----:B------:R-:W2:Y:S04]  /*14010*/  LDG.E R7, desc[UR4][R4.64] ;  /* 0x0000000404077981 */ /* 0x000ea8000c1e1900 */
[----:B-1----:R-:W2:Y:S02]  /*14020*/  LDG.E R2, desc[UR4][R4.64+0x4] ;  /* 0x0000040404027981 */ /* 0x002ea4000c1e1900 */
[----:B--2---:R-:W-:-:S07]  /*14030*/  IADD3 R7, -R7, R2, RZ ;  /* 0x0000000207077210 */ /* 0x004fce0007ffe1ff */
.L_x_4915:
[----:B-----5:R-:W-:Y:S01]  /*14040*/  IMAD.IADD R7, R7, 0x1, -R0 ;  /* 0x0000000107077824 */ /* 0x020fe200078e0a00 */
[----:B-1----:R-:W-:Y:S01]  /*14050*/  LEA R2, R17, 0xef, 0x7 ;  /* 0x000000ef11027811 */ /* 0x002fe200078e38ff */
[----:B------:R-:W-:Y:S01]  /*14060*/  IMAD.MOV.U32 R4, RZ, RZ, RZ ;  /* 0x000000ffff047224 */ /* 0x000fe200078e00ff */
[----:B------:R-:W-:Y:S01]  /*14070*/  BSSY B6, `(.L_x_4916) ;  /* 0x0000327000067945 */ /* 0x000fe20003800000 */
[C---:B------:R-:W-:Y:S01]  /*14080*/  VIADD R5, R7.reuse, 0x6f ;  /* 0x0000006f07057836 */ /* 0x040fe20000000000 */
[----:B------:R-:W-:Y:S01]  /*14090*/  IADD3 R3, R7, R2, -R6 ;  /* 0x0000000207037210 */ /* 0x000fe20007ffe806 */
[----:B------:R-:W-:Y:S02]  /*140a0*/  IMAD.MOV.U32 R2, RZ, RZ, RZ ;  /* 0x000000ffff027224 */ /* 0x000fe400078e00ff */
[----:B------:R-:W-:-:S04]  /*140b0*/  IMAD.HI R4, R5, -0x6db6db6d, R4 ;  /* 0x9249249305047827 */ /* 0x000fc800078e0204 */
[----:B------:R-:W-:Y:S01]  /*140c0*/  IMAD.HI R2, R3, -0x6db6db6d, R2 ;  /* 0x9249249303027827 */ /* 0x000fe200078e0202 */
        /* <DEDUP_REMOVED lines=26> */
.L_x_4917:
        /* <DEDUP_REMOVED lines=23> */
.L_x_4919:
        /* <DEDUP_REMOVED lines=20> */
.L_x_4921:
        /* <DEDUP_REMOVED lines=16> */
.L_x_4920:
        /* <DEDUP_REMOVED lines=32> */
.L_x_4922:
        /* <DEDUP_REMOVED lines=16> */
.L_x_4923:
        /* <DEDUP_REMOVED lines=15> */
.L_x_4924:
        /* <DEDUP_REMOVED lines=18> */
.L_x_4995:
[----:B------:R-:W-:Y:S01]  /*14b30*/  UMOV UR4, 0xffffffff ;  /* 0xffffffff00047882 */ /* 0x000fe20000000000 */
[----:B0-----:R-:W-:Y:S02]  /*14b40*/  SHF.R.S32.HI R13, RZ, 0x1f, R4 ;  /* 0x0000001fff0d7819 */ /* 0x001fe40000011404 */
[----:B------:R-:W-:Y:S05]  /*14b50*/  BRA.DIV UR4, `(.L_x_4926) ;  /* 0x0000003a04c87947 */ /* 0x000fea000b800000 */
[----:B------:R-:W-:-:S13]  /*14b60*/  ELECT P6, URZ, PT ;  /* 0x00000000003f782f */ /* 0x000fda00038c0000 */
.L_x_4998:
        /* <DEDUP_REMOVED lines=23> */
.L_x_4928:
        /* <DEDUP_REMOVED lines=9> */
.L_x_4999:
        /* <DEDUP_REMOVED lines=11> */
.L_x_4930:
        /* <DEDUP_REMOVED lines=33> */
.L_x_4927:
        /* <DEDUP_REMOVED lines=47> */
.L_x_5000:
[----:B------:R-:W-:Y:S05]  /*15320*/  BSYNC B0 ;  /* 0x0000000000007941 */ /* 0x000fea0003800000 */
.L_x_4931:
        /* <DEDUP_REMOVED lines=43> */
.L_x_4939:
[----:B0-----:R-:W0:Y:S01]  /*155e0*/  S2R R3, SR_CgaCtaId ;  /* 0x0000000000037919 */ /* 0x001e220000008800 */
[----:B------:R-:W-:-:S04]  /*155f0*/  MOV R2, 0x400 ;  /* 0x0000040000027802 */ /* 0x000fc80000000f00 */
[----:B0-----:R-:W-:Y:S02]  /*15600*/  LEA R2, R3, R2, 0x18 ;  /* 0x0000000203027211 */ /* 0x001fe400078ec0ff */
[----:B------:R-:W-:-:S03]  /*15610*/  SHF.L.U32 R3, R12, 0x1f, RZ ;  /* 0x0000001f0c037819 */ /* 0x000fc600000006ff */
[----:B------:R-:W-:-:S04]  /*15620*/  IMAD R2, R11, 0x8, R2 ;  /* 0x000000080b027824 */ /* 0x000fc800078e0202 */
[----:B------:R-:W0:Y:S02]  /*15630*/  SYNCS.PHASECHK.TRANS64.TRYWAIT P0, [R2+URZ+0x36840], R3 ;  /* 0x03684003020075a7 */ /* 0x000e24000800017f */
[----:B0-----:R-:W-:Y:S05]  /*15640*/  @!P0 BRA `(.L_x_4940) ;  /* 0x0000003000608947 */ /* 0x001fea0003800000 */
.L_x_5001:
        /* <DEDUP_REMOVED lines=11> */
.L_x_4941:
        /* <DEDUP_REMOVED lines=37> */
.L_x_5002:
        /* <DEDUP_REMOVED lines=13> */
.L_x_4943:
        /* <DEDUP_REMOVED lines=36> */
.L_x_4938:
[----:B------:R-:W-:Y:S05]  /*15c60*/  BSYNC B2 ;  /* 0x0000000000027941 */ /* 0x000fea0003800000 */
.L_x_4937:
[----:B------:R-:W2:Y:S04]  /*15c70*/  LDL.LU R2, [R1+0x14] ;  /* 0x0000140001027983 */ /* 0x000ea80000300800 */
[----:B------:R0:W-:Y:S04]  /*15c80*/  STL [R1], R11 ;  /* 0x0000000b01007387 */ /* 0x0001e80000100800 */
[----:B------:R0:W-:Y:S02]  /*15c90*/  STL [R1+0x8], R12 ;  /* 0x0000080c01007387 */ /* 0x0001e40000100800 */
[----:B0-2---:R-:W-:-:S07]  /*15ca0*/  VIADD R7, R2, 0xfffffffd ;  /* 0xfffffffd02077836 */ /* 0x005fce0000000000 */
.L_x_4936:
[----:B------:R-:W-:Y:S05]  /*15cb0*/  BSYNC B1 ;  /* 0x0000000000017941 */ /* 0x000fea0003800000 */
.L_x_4935:
[----:B------:R-:W-:-:S13]  /*15cc0*/  ISETP.NE.AND P0, PT, R10, RZ, PT ;  /* 0x000000ff0a00720c */ /* 0x000fda0003f05270 */
[----:B------:R-:W-:Y:S05]  /*15cd0*/  @!P0 BRA `(.L_x_4934) ;  /* 0x00000010002c8947 */ /* 0x000fea0003800000 */
[----:B------:R-:W-:-:S07]  /*15ce0*/  IMAD.MOV.U32 R10, RZ, RZ, R6 ;  /* 0x000000ffff0a7224 */ /* 0x000fce00078e0006 */
.L_x_4958:
        /* <DEDUP_REMOVED lines=33> */
.L_x_4946:
[----:B------:R-:W1:Y:S01]  /*15f00*/  S2R R3, SR_CgaCtaId ;  /* 0x0000000000037919 */ /* 0x000e620000008800 */
[----:B------:R-:W-:-:S04]  /*15f10*/  MOV R2, 0x400 ;  /* 0x0000040000027802 */ /* 0x000fc80000000f00 */
[----:B-1----:R-:W-:Y:S02]  /*15f20*/  LEA R2, R3, R2, 0x18 ;  /* 0x0000000203027211 */ /* 0x002fe400078ec0ff */
[----:B------:R-:W-:-:S03]  /*15f30*/  SHF.L.U32 R3, R9, 0x1f, RZ ;  /* 0x0000001f09037819 */ /* 0x000fc600000006ff */
[----:B------:R-:W-:-:S04]  /*15f40*/  IMAD R2, R8, 0x8, R2 ;  /* 0x0000000808027824 */ /* 0x000fc800078e0202 */
[----:B------:R-:W1:Y:S02]  /*15f50*/  SYNCS.PHASECHK.TRANS64.TRYWAIT P0, [R2+URZ+0x36840], R3 ;  /* 0x03684003020075a7 */ /* 0x000e64000800017f */
[----:B-1----:R-:W-:Y:S05]  /*15f60*/  @!P0 BRA `(.L_x_4947) ;  /* 0x0000002800408947 */ /* 0x002fea0003800000 */
.L_x_5003:
        /* <DEDUP_REMOVED lines=11> */
.L_x_4948:
        /* <DEDUP_REMOVED lines=37> */
.L_x_5004:
        /* <DEDUP_REMOVED lines=8> */
.L_x_4950:
        /* <DEDUP_REMOVED lines=35> */
.L_x_4945:
[----:B------:R-:W-:Y:S05]  /*16520*/  BSYNC B1 ;  /* 0x0000000000017941 */ /* 0x000fea0003800000 */
.L_x_4944:
        /* <DEDUP_REMOVED lines=32> */
.L_x_4953:
[----:B------:R-:W2:Y:S01]  /*16730*/  S2R R3, SR_CgaCtaId ;  /* 0x0000000000037919 */ /* 0x000ea20000008800 */
[----:B------:R-:W-:-:S04]  /*16740*/  MOV R2, 0x400 ;  /* 0x0000040000027802 */ /* 0x000fc80000000f00 */
[----:B--2---:R-:W-:Y:S02]  /*16750*/  LEA R2, R3, R2, 0x18 ;  /* 0x0000000203027211 */ /* 0x004fe400078ec0ff */
[----:B------:R-:W-:-:S03]  /*16760*/  SHF.L.U32 R3, R14, 0x1f, RZ ;  /* 0x0000001f0e037819 */ /* 0x000fc600000006ff */
[----:B------:R-:W-:-:S04]  /*16770*/  IMAD R2, R15, 0x8, R2 ;  /* 0x000000080f027824 */ /* 0x000fc800078e0202 */
[----:B------:R-:W2:Y:S02]  /*16780*/  SYNCS.PHASECHK.TRANS64.TRYWAIT P0, [R2+URZ+0x36840], R3 ;  /* 0x03684003020075a7 */ /* 0x000ea4000800017f */
[----:B--2---:R-:W-:Y:S05]  /*16790*/  @!P0 BRA `(.L_x_4954) ;  /* 0x00000020005c8947 */ /* 0x004fea0003800000 */
.L_x_5005:
        /* <DEDUP_REMOVED lines=11> */
.L_x_4955:
        /* <DEDUP_REMOVED lines=29> */
[----:B------:R-:W-:Y:S01]  /*16a20*/  LEA R2, R8, R2, 0x3 ;  /* 0x0000000208027211 */ /* 0x000fe200078e18ff */
        /* <DEDUP_REMOVED lines=8> */
.L_x_5006:
        /* <DEDUP_REMOVED lines=8> */
.L_x_4957:
        /* <DEDUP_REMOVED lines=33> */
.L_x_4952:
[----:B------:R-:W-:Y:S05]  /*16d40*/  BSYNC B1 ;  /* 0x0000000000017941 */ /* 0x000fea0003800000 */
.L_x_4951:
[C---:B------:R-:W-:Y:S01]  /*16d50*/  ISETP.GT.AND P0, PT, R7.reuse, 0x1, PT ;  /* 0x000000010700780c */ /* 0x040fe20003f04270 */
[----:B------:R-:W-:-:S05]  /*16d60*/  VIADD R2, R7, 0xfffffffe ;  /* 0xfffffffe07027836 */ /* 0x000fca0000000000 */
[----:B------:R-:W-:-:S07]  /*16d70*/  MOV R7, R2 ;  /* 0x0000000200077202 */ /* 0x000fce0000000f00 */
[----:B------:R-:W-:Y:S05]  /*16d80*/  @P0 BRA `(.L_x_4958) ;  /* 0xffffffec00d80947 */ /* 0x000fea000383ffff */
.L_x_4934:
[----:B------:R-:W-:Y:S05]  /*16d90*/  BSYNC B0 ;  /* 0x0000000000007941 */ /* 0x000fea0003800000 */
.L_x_4933:
        /* <DEDUP_REMOVED lines=18> */
.L_x_4960:
[----:B------:R-:W-:Y:S05]  /*16ec0*/  BSYNC B0 ;  /* 0x0000000000007941 */ /* 0x000fea0003800000 */
.L_x_4959:
        /* <DEDUP_REMOVED lines=11> */
.L_x_5007:
        /* <DEDUP_REMOVED lines=11> */
.L_x_4964:
        /* <DEDUP_REMOVED lines=33> */
.L_x_4962:
[----:B------:R-:W-:Y:S05]  /*17240*/  BSYNC B0 ;  /* 0x0000000000007941 */ /* 0x000fea0003800000 */
.L_x_4961:
        /* <DEDUP_REMOVED lines=9> */
.L_x_4918:
[----:B------:R-:W-:Y:S05]  /*172e0*/  BSYNC B6 ;  /* 0x0000000000067941 */ /* 0x000fea0003800000 */
.L_x_4916:
[----:B------:R-:W-:-:S03]  /*172f0*/  UMOV UR4, 0xffffffff ;  /* 0xffffffff00047882 */ /* 0x000fc60000000000 */
[----:B------:R-:W-:Y:S05]  /*17300*/  BRA.DIV UR4, `(.L_x_4965) ;  /* 0x0000001604bc7947 */ /* 0x000fea000b800000 */
[----:B------:R2:W3:Y:S04]  /*17310*/  SHFL.IDX PT, R4, R16, RZ, 0x1f ;  /* 0x00001fff10047589 */ /* 0x0004e800000e0000 */
[----:B------:R-:W4:Y:S02]  /*17320*/  SHFL.IDX PT, R16, R16, 0x1, 0x1f ;  /* 0x00201f0010107f89 */ /* 0x000f2400000e0000 */
.L_x_5011:
        /* <DEDUP_REMOVED lines=14> */
.L_x_4967:
[----:B------:R-:W-:Y:S05]  /*17410*/  BSYNC B0 ;  /* 0x0000000000007941 */ /* 0x000fea0003800000 */
.L_x_4966:
        /* <DEDUP_REMOVED lines=23> */
.L_x_5019:
[----:B------:R-:W-:Y:S02]  /*17590*/  ULDC UR4, c[0x0][0xc10] ;  /* 0x0003040000047ab9 */ /* 0x000fe40000000800 */
[----:B------:R-:W-:-:S04]  /*175a0*/  IMAD.U32 R5, RZ, RZ, UR4 ;  /* 0x00000004ff057e24 */ /* 0x000fc8000f8e00ff */
[----:B-1----:R-:W-:-:S04]  /*175b0*/  IMAD R3, R14, R5, RZ ;  /* 0x000000050e037224 */ /* 0x002fc800078e02ff */
[----:B--2-4-:R-:W-:-:S05]  /*175c0*/  IMAD.IADD R16, R16, 0x1, R3 ;  /* 0x0000000110107824 */ /* 0x014fca00078e0203 */
[----:B---3--:R-:W-:-:S13]  /*175d0*/  ISETP.GT.AND P0, PT, R16, R4, PT ;  /* 0x000000041000720c */ /* 0x008fda0003f04270 */
[----:B------:R-:W-:Y:S05]  /*175e0*/  @P0 BRA `(.L_x_4969) ;  /* 0x0000000000b80947 */ /* 0x000fea0003800000 */
[----:B------:R-:W1:Y:S02]  /*175f0*/  LDC R0, c[0x0][0xc14] ;  /* 0x00030500ff007b82 */ /* 0x000e640000000800 */
.L_x_4974:
        /* <DEDUP_REMOVED lines=15> */
.L_x_4972:
[----:B------:R-:W-:Y:S05]  /*176f0*/  BSYNC B0 ;  /* 0x0000000000007941 */ /* 0x000fea0003800000 */
.L_x_4971:
        /* <DEDUP_REMOVED lines=23> */
.L_x_5027:
[----:B------:R-:W-:Y:S02]  /*17870*/  ULDC UR4, c[0x0][0xc10] ;  /* 0x0003040000047ab9 */ /* 0x000fe40000000800 */
[----:B------:R-:W-:-:S04]  /*17880*/  IMAD.U32 R5, RZ, RZ, UR4 ;  /* 0x00000004ff057e24 */ /* 0x000fc8000f8e00ff */
[----:B-1----:R-:W-:-:S04]  /*17890*/  IMAD R3, R14, R5, RZ ;  /* 0x000000050e037224 */ /* 0x002fc800078e02ff */
[----:B------:R-:W-:-:S05]  /*178a0*/  IMAD.IADD R16, R3, 0x1, R16 ;  /* 0x0000000103107824 */ /* 0x000fca00078e0210 */
[----:B------:R-:W-:-:S13]  /*178b0*/  ISETP.GT.AND P0, PT, R16, R4, PT ;  /* 0x000000041000720c */ /* 0x000fda0003f04270 */
[----:B------:R-:W-:Y:S05]  /*178c0*/  @!P0 BRA `(.L_x_4974) ;  /* 0xfffffffc004c8947 */ /* 0x000fea000383ffff */
.L_x_4969:
        /* <DEDUP_REMOVED lines=8> */
.L_x_5031:
[----:B------:R-:W-:Y:S02]  /*17950*/  ISETP.NE.AND P0, PT, R3, RZ, PT ;  /* 0x000000ff0300720c */ /* 0x000fe40003f05270 */
[----:B------:R-:W-:-:S11]  /*17960*/  MOV R7, RZ ;  /* 0x000000ff00077202 */ /* 0x000fd60000000f00 */
[----:B------:R-:W-:Y:S05]  /*17970*/  @!P0 BRA `(.L_x_4976) ;  /* 0x0000000000108947 */ /* 0x000fea0003800000 */
[----:B------:R-:W-:Y:S01]  /*17980*/  UMOV UR4, 0xffffffff ;  /* 0xffffffff00047882 */ /* 0x000fe20000000000 */
[----:B------:R-:W-:Y:S02]  /*17990*/  VIADD R12, R6, 0xffffffff ;  /* 0xffffffff060c7836 */ /* 0x000fe40000000000 */
[----:B------:R-:W-:Y:S05]  /*179a0*/  BRA.DIV UR4, `(.L_x_4977) ;  /* 0x0000001a04487947 */ /* 0x000fea000b800000 */
[----:B------:R3:W4:Y:S02]  /*179b0*/  SHFL.IDX PT, R7, R2, R12, 0x1f ;  /* 0x00001f0c02077589 */ /* 0x00072400000e0000 */
.L_x_4976:
        /* <DEDUP_REMOVED lines=68> */
.L_x_4970:
[----:B------:R-:W-:Y:S01]  /*17e00*/  UMOV UR4, URZ ;  /* 0x0000003f00047c82 */ /* 0x000fe20008000000 */
[----:B------:R-:W-:Y:S01]  /*17e10*/  UMOV UR5, URZ ;  /* 0x0000003f00057c82 */ /* 0x000fe20008000000 */
[----:B------:R-:W-:Y:S01]  /*17e20*/  ULDC UR6, c[0x0][0xc14] ;  /* 0x0003050000067ab9 */ /* 0x000fe20000000800 */
[----:B------:R-:W-:Y:S02]  /*17e30*/  IMAD.MOV.U32 R16, RZ, RZ, R4 ;  /* 0x000000ffff107224 */ /* 0x000fe400078e0004 */
[----:B------:R-:W-:Y:S02]  /*17e40*/  IMAD.U32 R17, RZ, RZ, UR4 ;  /* 0x00000004ff117e24 */ /* 0x000fe4000f8e00ff */
[----:B------:R-:W-:Y:S02]  /*17e50*/  IMAD.U32 R18, RZ, RZ, UR5 ;  /* 0x00000005ff127e24 */ /* 0x000fe4000f8e00ff */
[----:B------:R-:W-:-:S07]  /*17e60*/  IMAD.U32 R19, RZ, RZ, UR6 ;  /* 0x00000006ff137e24 */ /* 0x000fce000f8e00ff */
.L_x_4978:
        /* <DEDUP_REMOVED lines=12> */
.L_x_4912:
        /* <DEDUP_REMOVED lines=12> */
.L_x_5034:
[----:B------:R-:W-:Y:S05]  /*17ff0*/  BSYNC B0 ;  /* 0x0000000000007941 */ /* 0x000fea0003800000 */
.L_x_4980:
[----:B------:R-:W-:-:S03]  /*18000*/  UMOV UR4, 0xffffffff ;  /* 0xffffffff00047882 */ /* 0x000fc60000000000 */
[----:B------:R-:W-:Y:S05]  /*18010*/  BRA.DIV UR4, `(.L_x_4982) ;  /* 0x0000001204e87947 */ /* 0x000fea000b800000 */
[----:B------:R-:W2:Y:S02]  /*18020*/  S2R R2, SR_TID.X ;  /* 0x0000000000027919 */ /* 0x000ea40000002100 */
[----:B--2---:R-:W-:-:S04]  /*18030*/  SHF.R.U32.HI R2, RZ, 0x5, R2 ;  /* 0x00000005ff027819 */ /* 0x004fc80000011602 */
[----:B------:R-:W-:-:S05]  /*18040*/  LOP3.LUT R2, R2, 0x3, RZ, 0xc0, !PT ;  /* 0x0000000302027812 */ /* 0x000fca00078ec0ff */
[----:B------:R2:W3:Y:S02]  /*18050*/  SHFL.IDX PT, R14, R2, RZ, 0x1f ;  /* 0x00001fff020e7589 */ /* 0x0004e400000e0000 */
.L_x_5037:
[----:B---3--:R-:W-:Y:S01]  /*18060*/  ISETP.NE.AND P0, PT, R14, RZ, PT ;  /* 0x000000ff0e00720c */ /* 0x008fe20003f05270 */
[----:B------:R-:W-:-:S12]  /*18070*/  BSSY B0, `(.L_x_4983) ;  /* 0x0000029000007945 */ /* 0x000fd80003800000 */
[----:B------:R-:W-:Y:S05]  /*18080*/  @P0 BRA `(.L_x_4984) ;  /* 0x00000000009c0947 */ /* 0x000fea0003800000 */
[----:B------:R-:W-:-:S03]  /*18090*/  UMOV UR4, 0xffffffff ;  /* 0xffffffff00047882 */ /* 0x000fc60000000000 */
[----:B------:R-:W-:Y:S05]  /*180a0*/  BRA.DIV UR4, `(.L_x_4985) ;  /* 0x0000001204f87947 */ /* 0x000fea000b800000 */
[----:B------:R-:W-:-:S13]  /*180b0*/  ELECT P6, URZ, PT ;  /* 0x00000000003f782f */ /* 0x000fda00038c0000 */
.L_x_5040:
        /* <DEDUP_REMOVED lines=8> */
.L_x_4986:
        /* <DEDUP_REMOVED lines=14> */
.L_x_5041:
[----:B------:R-:W2:Y:S02]  /*18220*/  SYNCS.PHASECHK.TRANS64.TRYWAIT P0, [R7+URZ], R2 ;  /* 0x00000002070075a7 */ /* 0x000ea4000800017f */
[----:B--2---:R-:W-:Y:S05]  /*18230*/  @!P0 BRA `(.L_x_4988) ;  /* 0x0000001000c88947 */ /* 0x004fea0003800000 */
.L_x_5042:
[----:B------:R-:W-:Y:S05]  /*18240*/  @!P2 BRA `(.L_x_4989) ;  /* 0x000000000004a947 */ /* 0x000fea0003800000 */
[----:B------:R-:W-:Y:S01]  /*18250*/  BPT.TRAP 0x1 ;  /* 0x000000040000795c */ /* 0x000fe20000300000 */
.L_x_4989:
[----:B------:R-:W3:Y:S01]  /*18260*/  LDL.LU R4, [R1] ;  /* 0x0000000001047983 */ /* 0x000ee20000300800 */
[----:B------:R-:W-:-:S04]  /*18270*/  VIADD R0, R0, 0x36860 ;  /* 0x0003686000007836 */ /* 0x000fc80000000000 */
[----:B---3--:R-:W-:-:S04]  /*18280*/  IMAD R4, R4, 0x8, R0 ;  /* 0x0000000804047824 */ /* 0x008fc800078e0200 */
[----:B------:R-:W3:Y:S02]  /*18290*/  SYNCS.PHASECHK.TRANS64.TRYWAIT P0, [R4+URZ], R5 ;  /* 0x00000005040075a7 */ /* 0x000ee4000800017f */
[----:B---3--:R-:W-:Y:S05]  /*182a0*/  @!P0 BRA `(.L_x_4990) ;  /* 0x0000001000c08947 */ /* 0x008fea0003800000 */
.L_x_5043:
[----:B------:R-:W-:-:S07]  /*182b0*/  IMAD R3, R3, 0x8, R0 ;  /* 0x0000000803037824 */ /* 0x000fce00078e0200 */
.L_x_4991:
[----:B----4-:R4:W0:Y:S02]  /*182c0*/  SYNCS.PHASECHK.TRANS64.TRYWAIT P0, [R3+URZ], R2 ;  /* 0x00000002030075a7 */ /* 0x010824000800017f */
[----:B0-----:R-:W-:Y:S05]  /*182d0*/  @!P0 NANOSLEEP.SYNCS 0x989680 ;  /* 0x009896800000895d */ /* 0x001fea0003900000 */
[----:B------:R-:W0:Y:S02]  /*182e0*/  @!P0 SYNCS.PHASECHK.TRANS64 P0, [R3+URZ], R2 ;  /* 0x00000002030085a7 */ /* 0x000e24000800007f */
[----:B0-----:R-:W-:Y:S05]  /*182f0*/  @!P0 BRA `(.L_x_4991) ;  /* 0xfffffffc00f08947 */ /* 0x001fea000383ffff */
.L_x_4984:
[----:B------:R-:W-:Y:S05]  /*18300*/  BSYNC B0 ;  /* 0x0000000000007941 */ /* 0x000fea0003800000 */
.L_x_4983:
[----:B------:R-:W-:Y:S05]  /*18310*/  EXIT ;  /* 0x000000000000794d */ /* 0x000fea0003800000 */
.L_x_4856:
[----:B0-----:R-:W-:-:S04]  /*18320*/  MOV R3, UR38 ;  /* 0x0000002600037c02 */ /* 0x001fc80008000f00 */
[----:B------:R0:W1:Y:S03]  /*18330*/  SYNCS.PHASECHK.TRANS64.TRYWAIT P1, [R3+URZ+0x36800], R0 ;  /* 0x03680000030075a7 */ /* 0x000066000802017f */
[----:B-1----:R-:W-:Y:S05]  /*18340*/  @!P1 NANOSLEEP.SYNCS 0x989680 ;  /* 0x009896800000995d */ /* 0x002fea0003900000 */
[----:B------:R-:W1:Y:S02]  /*18350*/  @!P1 SYNCS.PHASECHK.TRANS64 P1, [R3+URZ+0x36800], R0 ;  /* 0x03680000030095a7 */ /* 0x000e64000802007f */
[----:B-1----:R-:W-:Y:S05]  /*18360*/  @!P1 BRA `(.L_x_4856) ;  /* 0xfffffffc00ec9947 */ /* 0x002fea000383ffff */
[----:B------:R-:W-:Y:S05]  /*18370*/  BRA `(.L_x_4992) ;  /* 0xfffffe9400b87947 */ /* 0x000fea000383ffff */
.L_x_4860:
[----:B-1----:R1:W2:Y:S02]  /*18380*/  SYNCS.PHASECHK.TRANS64.TRYWAIT P2, [R0+URZ+0x36830], R3 ;  /* 0x03683003000075a7 */ /* 0x0022a4000804017f */
[----:B--2---:R-:W-:Y:S05]  /*18390*/  @!P2 NANOSLEEP.SYNCS 0x989680 ;  /* 0x009896800000a95d */ /* 0x004fea0003900000 */
[----:B------:R-:W2:Y:S02]  /*183a0*/  @!P2 SYNCS.PHASECHK.TRANS64 P2, [R0+URZ+0x36830], R3 ;  /* 0x036830030000a5a7 */ /* 0x000ea4000804007f */
[----:B--2---:R-:W-:Y:S05]  /*183b0*/  @!P2 BRA `(.L_x_4860) ;  /* 0xfffffffc00f0a947 */ /* 0x004fea000383ffff */
[----:B------:R-:W-:Y:S05]  /*183c0*/  BRA `(.L_x_4859) ;  /* 0xfffffe9400e07947 */ /* 0x000fea000383ffff */
.L_x_4865:
[----:B-1----:R-:W-:-:S04]  /*183d0*/  IMAD.U32 R7, RZ, RZ, UR37 ;  /* 0x00000025ff077e24 */ /* 0x002fc8000f8e00ff */
[----:B------:R1:W2:Y:S03]  /*183e0*/  SYNCS.PHASECHK.TRANS64.TRYWAIT P2, [R7+URZ+0x36830], R6 ;  /* 0x03683006070075a7 */ /* 0x0002a6000804017f */
[----:B--2---:R-:W-:Y:S05]  /*183f0*/  @!P2 NANOSLEEP.SYNCS 0x989680 ;  /* 0x009896800000a95d */ /* 0x004fea0003900000 */
[----:B------:R-:W2:Y:S02]  /*18400*/  @!P2 SYNCS.PHASECHK.TRANS64 P2, [R7+URZ+0x36830], R6 ;  /* 0x036830060700a5a7 */ /* 0x000ea4000804007f */
[----:B--2---:R-:W-:Y:S05]  /*18410*/  @!P2 BRA `(.L_x_4865) ;  /* 0xfffffffc00eca947 */ /* 0x004fea000383ffff */
[----:B------:R-:W-:Y:S05]  /*18420*/  BRA `(.L_x_4864) ;  /* 0xfffffee400887947 */ /* 0x000fea000383ffff */
.L_x_4869:
[----:B-1----:R-:W-:-:S04]  /*18430*/  IMAD.U32 R7, RZ, RZ, UR4 ;  /* 0x00000004ff077e24 */ /* 0x002fc8000f8e00ff */
[----:B------:R1:W3:Y:S03]  /*18440*/  SYNCS.PHASECHK.TRANS64.TRYWAIT P2, [R7+URZ+0x36850], R0 ;  /* 0x03685000070075a7 */ /* 0x0002e6000804017f */
[----:B---3--:R-:W-:Y:S05]  /*18450*/  @!P2 NANOSLEEP.SYNCS 0x989680 ;  /* 0x009896800000a95d */ /* 0x008fea0003900000 */
[----:B------:R-:W3:Y:S02]  /*18460*/  @!P2 SYNCS.PHASECHK.TRANS64 P2, [R7+URZ+0x36850], R0 ;  /* 0x036850000700a5a7 */ /* 0x000ee4000804007f */
[----:B---3--:R-:W-:Y:S05]  /*18470*/  @!P2 BRA `(.L_x_4869) ;  /* 0xfffffffc00eca947 */ /* 0x008fea000383ffff */
[----:B------:R-:W-:Y:S05]  /*18480*/  BRA `(.L_x_4868) ;  /* 0xffffff0800d47947 */ /* 0x000fea000383ffff */
.L_x_4875:
[----:B-1----:R-:W-:-:S04]  /*18490*/  IMAD.U32 R7, RZ, RZ, UR4 ;  /* 0x00000004ff077e24 */ /* 0x002fc8000f8e00ff */
[----:B------:R1:W2:Y:S03]  /*184a0*/  SYNCS.PHASECHK.TRANS64.TRYWAIT P2, [R7+URZ+0x36830], R6 ;  /* 0x03683006070075a7 */ /* 0x0002a6000804017f */
[----:B--2---:R-:W-:Y:S05]  /*184b0*/  @!P2 NANOSLEEP.SYNCS 0x989680 ;  /* 0x009896800000a95d */ /* 0x004fea0003900000 */
[----:B------:R-:W2:Y:S02]  /*184c0*/  @!P2 SYNCS.PHASECHK.TRANS64 P2, [R7+URZ+0x36830], R6 ;  /* 0x036830060700a5a7 */ /* 0x000ea4000804007f */
[----:B--2---:R-:W-:Y:S05]  /*184d0*/  @!P2 BRA `(.L_x_4875) ;  /* 0xfffffffc00eca947 */ /* 0x004fea000383ffff */
[----:B------:R-:W-:Y:S05]  /*184e0*/  BRA `(.L_x_4874) ;  /* 0xffffff2c00f07947 */ /* 0x000fea000383ffff */
.L_x_4879:
[----:B-1----:R-:W-:-:S04]  /*184f0*/  IMAD.U32 R7, RZ, RZ, UR14 ;  /* 0x0000000eff077e24 */ /* 0x002fc8000f8e00ff */
[----:B------:R1:W3:Y:S03]  /*18500*/  SYNCS.PHASECHK.TRANS64.TRYWAIT P2, [R7+URZ+0x36850], R0 ;  /* 0x03685000070075a7 */ /* 0x0002e6000804017f */
[----:B---3--:R-:W-:Y:S05]  /*18510*/  @!P2 NANOSLEEP.SYNCS 0x989680 ;  /* 0x009896800000a95d */ /* 0x008fea0003900000 */
[----:B------:R-:W3:Y:S02]  /*18520*/  @!P2 SYNCS.PHASECHK.TRANS64 P2, [R7+URZ+0x36850], R0 ;  /* 0x036850000700a5a7 */ /* 0x000ee4000804007f */
[----:B---3--:R-:W-:Y:S05]  /*18530*/  @!P2 BRA `(.L_x_4879) ;  /* 0xfffffffc00eca947 */ /* 0x008fea000383ffff */
[----:B------:R-:W-:Y:S05]  /*18540*/  BRA `(.L_x_4878) ;  /* 0xffffff54003c7947 */ /* 0x000fea000383ffff */
.L_x_4884:
[----:B-1----:R-:W-:-:S04]  /*18550*/  MOV R5, UR5 ;  /* 0x0000000500057c02 */ /* 0x002fc80008000f00 */
[----:B------:R1:W2:Y:S03]  /*18560*/  SYNCS.PHASECHK.TRANS64.TRYWAIT P0, [R5+URZ+0x36850], R0 ;  /* 0x03685000050075a7 */ /* 0x0002a6000800017f */
[----:B--2---:R-:W-:Y:S05]  /*18570*/  @!P0 NANOSLEEP.SYNCS 0x989680 ;  /* 0x009896800000895d */ /* 0x004fea0003900000 */
[----:B------:R-:W2:Y:S02]  /*18580*/  @!P0 SYNCS.PHASECHK.TRANS64 P0, [R5+URZ+0x36850], R0 ;  /* 0x03685000050085a7 */ /* 0x000ea4000800007f */
[----:B--2---:R-:W-:Y:S05]  /*18590*/  @!P0 BRA `(.L_x_4884) ;  /* 0xfffffffc00ec8947 */ /* 0x004fea000383ffff */
[----:B------:R-:W-:Y:S05]  /*185a0*/  BRA `(.L_x_4883) ;  /* 0xffffff7400ac7947 */ /* 0x000fea000383ffff */
.L_x_4925:
        /* <DEDUP_REMOVED lines=11> */
.L_x_4994:
[----:B------:R-:W-:Y:S05]  /*18660*/  BSYNC B0 ;  /* 0x0000000000007941 */ /* 0x000fea0003800000 */
.L_x_4993:
[----:B------:R-:W-:Y:S05]  /*18670*/  BRA `(.L_x_4995) ;  /* 0xffffffc4002c7947 */ /* 0x000fea000383ffff */
.L_x_4926:
[----:B------:R-:W-:Y:S01]  /*18680*/  BSSY B0, `(.L_x_4996) ;  /* 0x0000006000007945 */ /* 0x000fe20003800000 */
[----:B------:R-:W-:-:S07]  /*18690*/  MOV R15, 0xffffffff ;  /* 0xffffffff000f7802 */ /* 0x000fce0000000f00 */
[----:B------:R-:W-:Y:S05]  /*186a0*/  WARPSYNC.COLLECTIVE R15, `(.L_x_4997) ;  /* 0x000000000f0c7348 */ /* 0x000fea0003c00000 */
[----:B------:R-:W-:Y:S02]  /*186b0*/  ELECT P6, UR62, PT ;  /* 0x00000000003e782f */ /* 0x000fe400038c0000 */
[----:B------:R-:W-:Y:S01]  /*186c0*/  MOV R14, UR62 ;  /* 0x0000003e000e7c02 */ /* 0x000fe20008000f00 */
[----:B------:R-:W-:Y:S10]  /*186d0*/  ENDCOLLECTIVE ;  /* 0x000000000000791b */ /* 0x000ff40003800000 */
.L_x_4997:
[----:B------:R-:W-:Y:S05]  /*186e0*/  BSYNC B0 ;  /* 0x0000000000007941 */ /* 0x000fea0003800000 */
.L_x_4996:
[----:B------:R-:W-:Y:S05]  /*186f0*/  BRA `(.L_x_4998) ;  /* 0xffffffc4001c7947 */ /* 0x000fea000383ffff */
.L_x_4929:
[----:B0-----:R0:W1:Y:S02]  /*18700*/  SYNCS.PHASECHK.TRANS64.TRYWAIT P0, [R8+URZ+0x36840], R9 ;  /* 0x03684009080075a7 */ /* 0x001064000800017f */
[----:B-1----:R-:W-:Y:S05]  /*18710*/  @!P0 NANOSLEEP.SYNCS 0x989680 ;  /* 0x009896800000895d */ /* 0x002fea0003900000 */
[----:B------:R-:W1:Y:S02]  /*18720*/  @!P0 SYNCS.PHASECHK.TRANS64 P0, [R8+URZ+0x36840], R9 ;  /* 0x03684009080085a7 */ /* 0x000e64000800007f */
[----:B-1----:R-:W-:Y:S05]  /*18730*/  @!P0 BRA `(.L_x_4929) ;  /* 0xfffffffc00f08947 */ /* 0x002fea000383ffff */
[----:B------:R-:W-:Y:S05]  /*18740*/  BRA `(.L_x_4999) ;  /* 0xffffffc400887947 */ /* 0x000fea000383ffff */
.L_x_4932:
        /* <DEDUP_REMOVED lines=8> */
.L_x_4940:
[----:B0-----:R0:W1:Y:S02]  /*187d0*/  SYNCS.PHASECHK.TRANS64.TRYWAIT P0, [R2+URZ+0x36840], R3 ;  /* 0x03684003020075a7 */ /* 0x001064000800017f */
[----:B-1----:R-:W-:Y:S05]  /*187e0*/  @!P0 NANOSLEEP.SYNCS 0x989680 ;  /* 0x009896800000895d */ /* 0x002fea0003900000 */
[----:B------:R-:W1:Y:S02]  /*187f0*/  @!P0 SYNCS.PHASECHK.TRANS64 P0, [R2+URZ+0x36840], R3 ;  /* 0x03684003020085a7 */ /* 0x000e64000800007f */
[----:B-1----:R-:W-:Y:S05]  /*18800*/  @!P0 BRA `(.L_x_4940) ;  /* 0xfffffffc00f08947 */ /* 0x002fea000383ffff */
[----:B------:R-:W-:Y:S05]  /*18810*/  BRA `(.L_x_5001) ;  /* 0xffffffcc008c7947 */ /* 0x000fea000383ffff */
.L_x_4942:
[----:B0-----:R0:W1:Y:S02]  /*18820*/  SYNCS.PHASECHK.TRANS64.TRYWAIT P0, [R3+URZ+0x60], R2 ;  /* 0x00006002030075a7 */ /* 0x001064000800017f */
[----:B-1----:R-:W-:Y:S05]  /*18830*/  @!P0 NANOSLEEP.SYNCS 0x989680 ;  /* 0x009896800000895d */ /* 0x002fea0003900000 */
[----:B------:R-:W1:Y:S02]  /*18840*/  @!P0 SYNCS.PHASECHK.TRANS64 P0, [R3+URZ+0x60], R2 ;  /* 0x00006002030085a7 */ /* 0x000e64000800007f */
[----:B-1----:R-:W-:Y:S05]  /*18850*/  @!P0 BRA `(.L_x_4942) ;  /* 0xfffffffc00f08947 */ /* 0x002fea000383ffff */
[----:B------:R-:W-:Y:S05]  /*18860*/  BRA `(.L_x_5002) ;  /* 0xffffffd000387947 */ /* 0x000fea000383ffff */
.L_x_4947:
[----:B-1----:R1:W2:Y:S02]  /*18870*/  SYNCS.PHASECHK.TRANS64.TRYWAIT P0, [R2+URZ+0x36840], R3 ;  /* 0x03684003020075a7 */ /* 0x0022a4000800017f */
[----:B--2---:R-:W-:Y:S05]  /*18880*/  @!P0 NANOSLEEP.SYNCS 0x989680 ;  /* 0x009896800000895d */ /* 0x004fea0003900000 */
[----:B------:R-:W2:Y:S02]  /*18890*/  @!P0 SYNCS.PHASECHK.TRANS64 P0, [R2+URZ+0x36840], R3 ;  /* 0x03684003020085a7 */ /* 0x000ea4000800007f */
[----:B--2---:R-:W-:Y:S05]  /*188a0*/  @!P0 BRA `(.L_x_4947) ;  /* 0xfffffffc00f08947 */ /* 0x004fea000383ffff */
[----:B------:R-:W-:Y:S05]  /*188b0*/  BRA `(.L_x_5003) ;  /* 0xffffffd400ac7947 */ /* 0x000fea000383ffff */
.L_x_4949:
[----:B0-----:R0:W1:Y:S02]  /*188c0*/  SYNCS.PHASECHK.TRANS64.TRYWAIT P1, [R3+URZ+0x60], R2 ;  /* 0x00006002030075a7 */ /* 0x001064000802017f */
[----:B-1----:R-:W-:Y:S05]  /*188d0*/  @!P1 NANOSLEEP.SYNCS 0x989680 ;  /* 0x009896800000995d */ /* 0x002fea0003900000 */
[----:B------:R-:W1:Y:S02]  /*188e0*/  @!P1 SYNCS.PHASECHK.TRANS64 P1, [R3+URZ+0x60], R2 ;  /* 0x00006002030095a7 */ /* 0x000e64000802007f */
[----:B-1----:R-:W-:Y:S05]  /*188f0*/  @!P1 BRA `(.L_x_4949) ;  /* 0xfffffffc00f09947 */ /* 0x002fea000383ffff */
[----:B------:R-:W-:Y:S05]  /*18900*/  BRA `(.L_x_5004) ;  /* 0xffffffd800587947 */ /* 0x000fea000383ffff */
.L_x_4954:
[----:B--2---:R2:W3:Y:S02]  /*18910*/  SYNCS.PHASECHK.TRANS64.TRYWAIT P0, [R2+URZ+0x36840], R3 ;  /* 0x03684003020075a7 */ /* 0x0044e4000800017f */
[----:B---3--:R-:W-:Y:S05]  /*18920*/  @!P0 NANOSLEEP.SYNCS 0x989680 ;  /* 0x009896800000895d */ /* 0x008fea0003900000 */
[----:B------:R-:W3:Y:S02]  /*18930*/  @!P0 SYNCS.PHASECHK.TRANS64 P0, [R2+URZ+0x36840], R3 ;  /* 0x03684003020085a7 */ /* 0x000ee4000800007f */
[----:B---3--:R-:W-:Y:S05]  /*18940*/  @!P0 BRA `(.L_x_4954) ;  /* 0xfffffffc00f08947 */ /* 0x008fea000383ffff */
[----:B------:R-:W-:Y:S05]  /*18950*/  BRA `(.L_x_5005) ;  /* 0xffffffdc00907947 */ /* 0x000fea000383ffff */
.L_x_4956:
[----:B0-----:R0:W1:Y:S02]  /*18960*/  SYNCS.PHASECHK.TRANS64.TRYWAIT P1, [R2+URZ+0x60], R9 ;  /* 0x00006009020075a7 */ /* 0x001064000802017f */
[----:B-1----:R-:W-:Y:S05]  /*18970*/  @!P1 NANOSLEEP.SYNCS 0x989680 ;  /* 0x009896800000995d */ /* 0x002fea0003900000 */
[----:B------:R-:W1:Y:S02]  /*18980*/  @!P1 SYNCS.PHASECHK.TRANS64 P1, [R2+URZ+0x60], R9 ;  /* 0x00006009020095a7 */ /* 0x000e64000802007f */
[----:B-1----:R-:W-:Y:S05]  /*18990*/  @!P1 BRA `(.L_x_4956) ;  /* 0xfffffffc00f09947 */ /* 0x002fea000383ffff */
[----:B------:R-:W-:Y:S05]  /*189a0*/  BRA `(.L_x_5006) ;  /* 0xffffffe000407947 */ /* 0x000fea000383ffff */
.L_x_4963:
[----:B-1----:R1:W2:Y:S02]  /*189b0*/  SYNCS.PHASECHK.TRANS64.TRYWAIT P0, [R3+URZ+0x36860], R2 ;  /* 0x03686002030075a7 */ /* 0x0022a4000800017f */
[----:B--2---:R-:W-:Y:S05]  /*189c0*/  @!P0 NANOSLEEP.SYNCS 0x989680 ;  /* 0x009896800000895d */ /* 0x004fea0003900000 */
[----:B------:R-:W2:Y:S02]  /*189d0*/  @!P0 SYNCS.PHASECHK.TRANS64 P0, [R3+URZ+0x36860], R2 ;  /* 0x03686002030085a7 */ /* 0x000ea4000800007f */
[----:B--2---:R-:W-:Y:S05]  /*189e0*/  @!P0 BRA `(.L_x_4963) ;  /* 0xfffffffc00f08947 */ /* 0x004fea000383ffff */
[----:B------:R-:W-:Y:S05]  /*189f0*/  BRA `(.L_x_5007) ;  /* 0xffffffe400607947 */ /* 0x000fea000383ffff */
.L_x_4965:
        /* <DEDUP_REMOVED lines=8> */
.L_x_5009:
[----:B------:R-:W-:Y:S05]  /*18a80*/  BSYNC B0 ;  /* 0x0000000000007941 */ /* 0x000fea0003800000 */
.L_x_5008:
        /* <DEDUP_REMOVED lines=8> */
.L_x_5010:
[----:B------:R-:W-:Y:S01]  /*18b10*/  MOV R16, R14 ;  /* 0x0000000e00107202 */ /* 0x000fe20000000f00 */
[----:B------:R-:W-:Y:S06]  /*18b20*/  BRA `(.L_x_5011) ;  /* 0xffffffe800007947 */ /* 0x000fec000383ffff */
.L_x_4968:
        /* <DEDUP_REMOVED lines=8> */
.L_x_5013:
[----:B------:R-:W-:Y:S05]  /*18bb0*/  BSYNC B0 ;  /* 0x0000000000007941 */ /* 0x000fea0003800000 */
.L_x_5012:
        /* <DEDUP_REMOVED lines=10> */
.L_x_5014:
        /* <DEDUP_REMOVED lines=8> */
.L_x_5015:
        /* <DEDUP_REMOVED lines=8> */
.L_x_5016:
        /* <DEDUP_REMOVED lines=8> */
.L_x_5017:
        /* <DEDUP_REMOVED lines=8> */
.L_x_5018:
[----:B------:R-:W-:Y:S05]  /*18e60*/  BRA `(.L_x_5019) ;  /* 0xffffffe400c87947 */ /* 0x000fea000383ffff */
.L_x_4973:
        /* <DEDUP_REMOVED lines=8> */
.L_x_5021:
[----:B------:R-:W-:Y:S05]  /*18ef0*/  BSYNC B0 ;  /* 0x0000000000007941 */ /* 0x000fea0003800000 */
.L_x_5020:
        /* <DEDUP_REMOVED lines=10> */
.L_x_5022:
        /* <DEDUP_REMOVED lines=8> */
.L_x_5023:
        /* <DEDUP_REMOVED lines=8> */
.L_x_5024:
        /* <DEDUP_REMOVED lines=8> */
.L_x_5025:
        /* <DEDUP_REMOVED lines=8> */
.L_x_5026:
[----:B------:R-:W-:Y:S05]  /*191a0*/  BRA `(.L_x_5027) ;  /* 0xffffffe400b07947 */ /* 0x000fea000383ffff */
.L_x_4975:
[----:B------:R-:W-:Y:S01]  /*191b0*/  BSSY B0, `(.L_x_5028) ;  /* 0x0000006000007945 */ /* 0x000fe20003800000 */
[----:B------:R-:W-:Y:S01]  /*191c0*/  PLOP3.LUT P6, PT, P6, PT, PT, 0x8, 0x0 ;  /* 0x000000000000781c */ /* 0x000fe200037ce170 */
[----:B------:R-:W-:-:S12]  /*191d0*/  IMAD.MOV.U32 R15, RZ, RZ, -0x1 ;  /* 0xffffffffff0f7424 */ /* 0x000fd800078e00ff */
[----:B0-----:R-:W-:Y:S05]  /*191e0*/  WARPSYNC.COLLECTIVE R15, `(.L_x_5029) ;  /* 0x000000000f087348 */ /* 0x001fea0003c00000 */
[----:B------:R-:W-:Y:S01]  /*191f0*/  VOTE.ANY R14, PT, P6 ;  /* 0x00000000000e7806 */ /* 0x000fe200030e0100 */
[----:B0-----:R-:W-:Y:S06]  /*19200*/  ENDCOLLECTIVE ;  /* 0x000000000000791b */ /* 0x001fec0003800000 */
.L_x_5029:
[----:B------:R-:W-:Y:S05]  /*19210*/  BSYNC B0 ;  /* 0x0000000000007941 */ /* 0x000fea0003800000 */
.L_x_5028:
        /* <DEDUP_REMOVED lines=9> */
.L_x_5030:
[----:B------:R-:W-:Y:S01]  /*192b0*/  IMAD.MOV.U32 R17, RZ, RZ, R14 ;  /* 0x000000ffff117224 */ /* 0x000fe200078e000e */
[----:B------:R-:W-:Y:S06]  /*192c0*/  BRA `(.L_x_5031) ;  /* 0xffffffe400a07947 */ /* 0x000fec000383ffff */
.L_x_4977:
[----:B------:R-:W-:Y:S01]  /*192d0*/  BSSY B0, `(.L_x_5032) ;  /* 0x0000007000007945 */ /* 0x000fe20003800000 */
[----:B------:R-:W-:Y:S01]  /*192e0*/  MOV R13, R2 ;  /* 0x00000002000d7202 */ /* 0x000fe20000000f00 */
[----:B------:R-:W-:Y:S02]  /*192f0*/  IMAD.MOV.U32 R11, RZ, RZ, 0x1f ;  /* 0x0000001fff0b7424 */ /* 0x000fe400078e00ff */
[----:B------:R-:W-:-:S07]  /*19300*/  IMAD.MOV.U32 R15, RZ, RZ, -0x1 ;  /* 0xffffffffff0f7424 */ /* 0x000fce00078e00ff */
[----:B012---:R-:W-:Y:S05]  /*19310*/  WARPSYNC.COLLECTIVE R15, `(.L_x_5033) ;  /* 0x000000000f087348 */ /* 0x007fea0003c00000 */
[----:B------:R3:W4:Y:S02]  /*19320*/  SHFL.IDX P6, R14, R13, R12, R11 ;  /* 0x0000000c0d0e7389 */ /* 0x00072400000c000b */
[----:B01234-:R-:W-:Y:S01]  /*19330*/  ENDCOLLECTIVE ;  /* 0x000000000000791b */ /* 0x01ffe20003800000 */
.L_x_5033:
[----:B------:R-:W-:Y:S05]  /*19340*/  BSYNC B0 ;  /* 0x0000000000007941 */ /* 0x000fea0003800000 */
.L_x_5032:
[----:B------:R-:W-:Y:S01]  /*19350*/  IMAD.MOV.U32 R7, RZ, RZ, R14 ;  /* 0x000000ffff077224 */ /* 0x000fe200078e000e */
[----:B------:R-:W-:Y:S06]  /*19360*/  BRA `(.L_x_4976) ;  /* 0xffffffe400947947 */ /* 0x000fec000383ffff */
.L_x_4981:
[----:B-1----:R1:W2:Y:S02]  /*19370*/  SYNCS.PHASECHK.TRANS64.TRYWAIT P0, [R0+URZ+0x36820], R3 ;  /* 0x03682003000075a7 */ /* 0x0022a4000800017f */
[----:B--2---:R-:W-:Y:S05]  /*19380*/  @!P0 NANOSLEEP.SYNCS 0x989680 ;  /* 0x009896800000895d */ /* 0x004fea0003900000 */
[----:B------:R-:W2:Y:S02]  /*19390*/  @!P0 SYNCS.PHASECHK.TRANS64 P0, [R0+URZ+0x36820], R3 ;  /* 0x03682003000085a7 */ /* 0x000ea4000800007f */
[----:B--2---:R-:W-:Y:S05]  /*193a0*/  @!P0 BRA `(.L_x_4981) ;  /* 0xfffffffc00f08947 */ /* 0x004fea000383ffff */
[----:B------:R-:W-:Y:S05]  /*193b0*/  BRA `(.L_x_5034) ;  /* 0xffffffec000c7947 */ /* 0x000fea000383ffff */
.L_x_4982:
        /* <DEDUP_REMOVED lines=11> */
.L_x_5036:
[----:B------:R-:W-:Y:S05]  /*19470*/  BSYNC B0 ;  /* 0x0000000000007941 */ /* 0x000fea0003800000 */
.L_x_5035:
[----:B------:R-:W-:Y:S05]  /*19480*/  BRA `(.L_x_5037) ;  /* 0xffffffe800f47947 */ /* 0x000fea000383ffff */
.L_x_4985:
[----:B------:R-:W-:Y:S01]  /*19490*/  BSSY B1, `(.L_x_5038) ;  /* 0x0000006000017945 */ /* 0x000fe20003800000 */
[----:B------:R-:W-:-:S07]  /*194a0*/  IMAD.MOV.U32 R15, RZ, RZ, -0x1 ;  /* 0xffffffffff0f7424 */ /* 0x000fce00078e00ff */
[----:B012---:R-:W-:Y:S05]  /*194b0*/  WARPSYNC.COLLECTIVE R15, `(.L_x_5039) ;  /* 0x000000000f0c7348 */ /* 0x007fea0003c00000 */
[----:B------:R-:W-:Y:S02]  /*194c0*/  ELECT P6, UR62, PT ;  /* 0x00000000003e782f */ /* 0x000fe400038c0000 */
[----:B------:R-:W-:Y:S01]  /*194d0*/  MOV R14, UR62 ;  /* 0x0000003e000e7c02 */ /* 0x000fe20008000f00 */
[----:B012---:R-:W-:Y:S10]  /*194e0*/  ENDCOLLECTIVE ;  /* 0x000000000000791b */ /* 0x007ff40003800000 */
.L_x_5039:
[----:B------:R-:W-:Y:S05]  /*194f0*/  BSYNC B1 ;  /* 0x0000000000017941 */ /* 0x000fea0003800000 */
.L_x_5038:
[----:B------:R-:W-:Y:S05]  /*19500*/  BRA `(.L_x_5040) ;  /* 0xffffffe800ec7947 */ /* 0x000fea000383ffff */
.L_x_4987:
[----:B-1----:R1:W2:Y:S02]  /*19510*/  SYNCS.PHASECHK.TRANS64.TRYWAIT P0, [R6+URZ], R5 ;  /* 0x00000005060075a7 */ /* 0x0022a4000800017f */
[----:B--2---:R-:W-:Y:S05]  /*19520*/  @!P0 NANOSLEEP.SYNCS 0x989680 ;  /* 0x009896800000895d */ /* 0x004fea0003900000 */
[----:B------:R-:W2:Y:S02]  /*19530*/  @!P0 SYNCS.PHASECHK.TRANS64 P0, [R6+URZ], R5 ;  /* 0x00000005060085a7 */ /* 0x000ea4000800007f */
[----:B--2---:R-:W-:Y:S05]  /*19540*/  @!P0 BRA `(.L_x_4987) ;  /* 0xfffffffc00f08947 */ /* 0x004fea000383ffff */
[----:B------:R-:W-:Y:S05]  /*19550*/  BRA `(.L_x_5041) ;  /* 0xffffffec00307947 */ /* 0x000fea000383ffff */
.L_x_4988:
[----:B--2---:R2:W3:Y:S02]  /*19560*/  SYNCS.PHASECHK.TRANS64.TRYWAIT P0, [R7+URZ], R2 ;  /* 0x00000002070075a7 */ /* 0x0044e4000800017f */
[----:B---3--:R-:W-:Y:S05]  /*19570*/  @!P0 NANOSLEEP.SYNCS 0x989680 ;  /* 0x009896800000895d */ /* 0x008fea0003900000 */
[----:B------:R-:W3:Y:S02]  /*19580*/  @!P0 SYNCS.PHASECHK.TRANS64 P0, [R7+URZ], R2 ;  /* 0x00000002070085a7 */ /* 0x000ee4000800007f */
[----:B---3--:R-:W-:Y:S05]  /*19590*/  @!P0 BRA `(.L_x_4988) ;  /* 0xfffffffc00f08947 */ /* 0x008fea000383ffff */
[----:B------:R-:W-:Y:S05]  /*195a0*/  BRA `(.L_x_5042) ;  /* 0xffffffec00247947 */ /* 0x000fea000383ffff */
.L_x_4990:
[----:B---3--:R3:W4:Y:S02]  /*195b0*/  SYNCS.PHASECHK.TRANS64.TRYWAIT P0, [R4+URZ], R5 ;  /* 0x00000005040075a7 */ /* 0x008724000800017f */
[----:B----4-:R-:W-:Y:S05]  /*195c0*/  @!P0 NANOSLEEP.SYNCS 0x989680 ;  /* 0x009896800000895d */ /* 0x010fea0003900000 */
[----:B------:R-:W4:Y:S02]  /*195d0*/  @!P0 SYNCS.PHASECHK.TRANS64 P0, [R4+URZ], R5 ;  /* 0x00000005040085a7 */ /* 0x000f24000800007f */
[----:B----4-:R-:W-:Y:S05]  /*195e0*/  @!P0 BRA `(.L_x_4990) ;  /* 0xfffffffc00f08947 */ /* 0x010fea000383ffff */
[----:B------:R-:W-:Y:S05]  /*195f0*/  BRA `(.L_x_5043) ;  /* 0xffffffec002c7947 */ /* 0x000fea000383ffff */
.L_x_5044:
        /* <DEDUP_REMOVED lines=16> */
.L_x_12764:


//--------------------- .text._ZN7cutlass13device_kernelIN5flash11enable_sm90INS1_16FlashAttnFwdSm90INS1_25CollectiveMainloopFwdSm90ILi2EN4cute5tupleIJNS5_1CILi1EEES8_S8_EEENS6_IJNS7_ILi128EEENS7_ILi112EEENS7_ILi192EEEEEELi192ENS_6half_tEfNS_4arch4Sm90ELb1ELb0ELb1ELb1ELb0ELb1ELb0ELb1ELb1ELb0ELb0ELb0EEENS1_21CollectiveEpilogueFwdINS6_IJSA_SC_SB_EEES9_SE_SG_Li256ELb1ELb0ELb0ELb0EEENS1_36VarlenDynamicPersistentTileSchedulerILi128ELi112ELi256ELi32ELb0ELb0ELb1ELb1ELb1ELb1EEEEEEEEEvNT_6ParamsE --------------------------
	.section	.text._ZN7cutlass13device_kernelIN5flash11enable_sm90INS1_16FlashAttnFwdSm90INS1_25CollectiveMainloopFwdSm90ILi2EN4cute5tupleIJNS5_1CILi1EEES8_S8_EEENS6_IJNS7_ILi128EEENS7_ILi112EEENS7_ILi192EEEEEELi192ENS_6half_tEfNS_4arch4Sm90ELb1ELb0ELb1ELb1ELb0ELb1ELb0ELb1ELb1ELb0ELb0ELb0EEENS1_21CollectiveEpilogueFwdINS6_IJSA_SC_SB_EEES9_SE_SG_Li256ELb1ELb0ELb0ELb0EEENS1_36VarlenDynamicPersistentTileSchedulerILi128ELi112ELi256ELi32ELb0ELb0ELb1ELb1ELb1ELb1EEEEEEEEEvNT_6ParamsE,"ax",@progbits
	.align	128
.text._ZN7cutlass13device_kernelIN5flash11enable_sm90INS1_16FlashAttnFwdSm90INS1_25CollectiveMainloopFwdSm90ILi2EN4cute5tupleIJNS5_1CILi1EEES8_S8_EEENS6_IJNS7_ILi128EEENS7_ILi112EEENS7_ILi192EEEEEELi192ENS_6half_tEfNS_4arch4Sm90ELb1ELb0ELb1ELb1ELb0ELb1ELb0ELb1ELb1ELb0ELb0ELb0EEENS1_21CollectiveEpilogueFwdINS6_IJSA_SC_SB_EEES9_SE_SG_Li256ELb1ELb0ELb0ELb0EEENS1_36VarlenDynamicPersistentTileSchedulerILi128ELi112ELi256ELi32ELb0ELb0ELb1ELb1ELb1ELb1EEEEEEEEEvNT_6ParamsE:
        .type           _ZN7cutlass13device_kernelIN5flash11enable_sm90INS1_16FlashAttnFwdSm90INS1_25CollectiveMainloopFwdSm90ILi2EN4cute5tupleIJNS5_1CILi1EEES8_S8_EEENS6_IJNS7_ILi128EEENS7_ILi112EEENS7_ILi192EEEEEELi192ENS_6half_tEfNS_4arch4Sm90ELb1ELb0ELb1ELb1ELb0ELb1ELb0ELb1ELb1ELb0ELb0ELb0EEENS1_21CollectiveEpilogueFwdINS6_IJSA_SC_SB_EEES9_SE_SG_Li256ELb1ELb0ELb0ELb0EEENS1_36VarlenDynamicPersistentTileSchedulerILi128ELi112ELi256ELi32ELb0ELb0ELb1ELb1ELb1ELb1EEEEEEEEEvNT_6ParamsE,@function
        .size           _ZN7cutlass13device_kernelIN5flash11enable_sm90INS1_16FlashAttnFwdSm90INS1_25CollectiveMainloopFwdSm90ILi2EN4cute5tupleIJNS5_1CILi1EEES8_S8_EEENS6_IJNS7_ILi128EEENS7_ILi112EEENS7_ILi192EEEEEELi192ENS_6half_tEfNS_4arch4Sm90ELb1ELb0ELb1ELb1ELb0ELb1ELb0ELb1ELb1ELb0ELb0ELb0EEENS1_21CollectiveEpilogueFwdINS6_IJSA_SC_SB_EEES9_SE_SG_Li256ELb1ELb0ELb0ELb0EEENS1_36VarlenDynamicPersistentTileSchedulerILi128ELi112ELi256ELi32ELb0ELb0ELb1ELb1ELb1ELb1EEEEEEEEEvNT_6ParamsE,(.L_x_12765 - _ZN7cutlass13device_kernelIN5flash11enable_sm90INS1_16FlashAttnFwdSm90INS1_25CollectiveMainloopFwdSm90ILi2EN4cute5tupleIJNS5_1CILi1EEES8_S8_EEENS6_IJNS7_ILi128EEENS7_ILi112EEENS7_ILi192EEEEEELi192ENS_6half_tEfNS_4arch4Sm90ELb1ELb0ELb1ELb1ELb0ELb1ELb0ELb1ELb1ELb0ELb0ELb0EEENS1_21CollectiveEpilogueFwdINS6_IJSA_SC_SB_EEES9_SE_SG_Li256ELb1ELb0ELb0ELb0EEENS1_36VarlenDynamicPersistentTileSchedulerILi128ELi112ELi256ELi32ELb0ELb0ELb1ELb1ELb1ELb1EEEEEEEEEvNT_6ParamsE)
        .other          _ZN7cutlass13device_kernelIN5flash11enable_sm90INS1_16FlashAttnFwdSm90INS1_25CollectiveMainloopFwdSm90ILi2EN4cute5tupleIJNS5_1CILi1EEES8_S8_EEENS6_IJNS7_ILi128EEENS7_ILi112EEENS7_ILi192EEEEEELi192ENS_6half_tEfNS_4arch4Sm90ELb1ELb0ELb1ELb1ELb0ELb1ELb0ELb1ELb1ELb0ELb0ELb0EEENS1_21CollectiveEpilogueFwdINS6_IJSA_SC_SB_EEES9_SE_SG_Li256ELb1ELb0ELb0ELb0EEENS1_36VarlenDynamicPersistentTileSchedulerILi128ELi112ELi256ELi32ELb0ELb0ELb1ELb1ELb1ELb1EEEEEEEEEvNT_6ParamsE,@"STO_CUDA_ENTRY STV_DEFAULT"
_ZN7cutlass13device_kernelIN5flash11enable_sm90INS1_16FlashAttnFwdSm90INS1_25CollectiveMainloopFwdSm90ILi2EN4cute5tupleIJNS5_1CILi1EEES8_S8_EEENS6_IJNS7_ILi128EEENS7_ILi112EEENS7_ILi192EEEEEELi192ENS_6half_tEfNS_4arch4Sm90ELb1ELb0ELb1ELb1ELb0ELb1ELb0ELb1ELb1ELb0ELb0ELb0EEENS1_21CollectiveEpilogueFwdINS6_IJSA_SC_SB_EEES9_SE_SG_Li256ELb1ELb0ELb0ELb0EEENS1_36VarlenDynamicPersistentTileSchedulerILi128ELi112ELi256ELi32ELb0ELb0ELb1ELb1ELb1ELb1EEEEEEEEEvNT_6ParamsE:
        /* <DEDUP_REMOVED lines=27> */
.L_x_5046:
[----:B------:R-:W-:Y:S05]  /*01b0*/  BSYNC B0 ;  /* 0x0000000000007941 */ /* 0x000fea0003800000 */
.L_x_5045:
        /* <DEDUP_REMOVED lines=41> */
.L_x_5047:
        /* <DEDUP_REMOVED lines=22> */
.L_x_5048:
        /* <DEDUP_REMOVED lines=18> */
.L_x_5049:
        /* <DEDUP_REMOVED lines=22> */
.L_x_5050:
        /* <DEDUP_REMOVED lines=22> */
.L_x_5051:
        /* <DEDUP_REMOVED lines=10> */
.L_x_5054:
        /* <DEDUP_REMOVED lines=15> */
[----:B------:R-:W2:Y:S01]  /*0b20*/  LDL R0, [R1+0x74] ;  /* 0x0000740001007983 */ /* 0x000ea20000100800 */
[----:B------:R-:W-:Y:S01]  /*0b30*/  IADD3 R236, R4, -0x80, RZ ;  /* 0xffffff8004ec7810 */ /* 0x000fe20007ffe0ff */
[----:B------:R-:W-:Y:S01]  /*0b40*/  IMAD.MOV.U32 R232, RZ, RZ, RZ ;  /* 0x000000ffffe87224 */ /* 0x000fe200078e00ff */
[----:B------:R-:W-:Y:S02]  /*0b50*/  R2UR UR4, R18 ;  /* 0x00000000120472ca */ /* 0x000fe400000e0000 */
[----:B------:R-:W-:Y:S02]  /*0b60*/  CS2R R208, SRZ ;  /* 0x0000000000d07805 */ /* 0x000fe4000001ff00 */
[----:B------:R-:W-:Y:S01]  /*0b70*/  SHF.R.S32.HI R3, RZ, 0x1f, R236 ;  /* 0x0000001fff037819 */ /* 0x000fe200000114ec */
[----:B------:R-:W-:Y:S01]  /*0b80*/  IMAD.MOV.U32 R205, RZ, RZ, RZ ;  /* 0x000000ffffcd7224 */ /* 0x000fe200078e00ff */
[----:B------:R-:W-:Y:S02]  /*0b90*/  MOV R19, RZ ;  /* 0x000000ff00137202 */ /* 0x000fe40000000f00 */
[----:B0-----:R-:W-:-:S02]  /*0ba0*/  LEA.HI R2, R3, R236, RZ, 0x4 ;  /* 0x000000ec03027211 */ /* 0x001fc400078f20ff */
[----:B------:R-:W-:-:S03]  /*0bb0*/  LEA.HI R224, R3, R236, RZ, 0x3 ;  /* 0x000000ec03e07211 */ /* 0x000fc600078f18ff */
[----:B------:R-:W-:Y:S01]  /*0bc0*/  UIADD3 UR4, UR4, 0x15400, URZ ;  /* 0x0001540004047890 */ /* 0x000fe2000fffe03f */
[----:B--2---:R-:W-:Y:S02]  /*0bd0*/  R2UR UR5, R0 ;  /* 0x00000000000572ca */ /* 0x004fe400000e0000 */
[----:B------:R-:W-:-:S04]  /*0be0*/  LEA.HI R0, R3, R236, RZ, 0x7 ;  /* 0x000000ec03007211 */ /* 0x000fc800078f38ff */
[----:B------:R-:W-:Y:S02]  /*0bf0*/  LOP3.LUT R5, R0, 0xffffff80, RZ, 0xc0, !PT ;  /* 0xffffff8000057812 */ /* 0x000fe400078ec0ff */
[----:B------:R-:W-:-:S03]  /*0c00*/  SHF.R.S32.HI R16, RZ, 0x7, R0 ;  /* 0x00000007ff107819 */ /* 0x000fc60000011400 */
[----:B------:R-:W-:Y:S01]  /*0c10*/  IMAD.IADD R15, R236, 0x1, -R5 ;  /* 0x00000001ec0f7824 */ /* 0x000fe200078e0a05 */
[----:B------:R-:W-:Y:S01]  /*0c20*/  SHF.R.S32.HI R5, RZ, 0x4, R2 ;  /* 0x00000004ff057819 */ /* 0x000fe20000011402 */
[----:B------:R-:W-:Y:S01]  /*0c30*/  ULOP3.LUT UR5, UR5, 0x1, URZ, 0xfc, !UPT ;  /* 0x0000000105057892 */ /* 0x000fe2000f8efc3f */
[----:B------:R-:W-:Y:S02]  /*0c40*/  LEA.HI R0, R0, R16, RZ, 0x1 ;  /* 0x0000001000007211 */ /* 0x000fe400078f08ff */
[----:B------:R-:W-:Y:S01]  /*0c50*/  SHF.R.S32.HI R7, RZ, 0x1f, R15 ;  /* 0x0000001fff077819 */ /* 0x000fe2000001140f */
[----:B------:R-:W-:Y:S01]  /*0c60*/  STL [R1+0x4c], R15 ;  /* 0x00004c0f01007387 */ /* 0x000fe20000100800 */
[----:B------:R-:W-:Y:S02]  /*0c70*/  LEA.HI R4, R2, R5, RZ, 0x1 ;  /* 0x0000000502047211 */ /* 0x000fe400078f08ff */
[CC--:B------:R-:W-:Y:S01]  /*0c80*/  LEA.HI R8, R7.reuse, R15.reuse, RZ, 0x2 ;  /* 0x0000000f07087211 */ /* 0x0c0fe200078f10ff */
[----:B------:R0:W-:Y:S01]  /*0c90*/  STL [R1+0x6c], R16 ;  /* 0x00006c1001007387 */ /* 0x0001e20000100800 */
[----:B------:R-:W-:-:S02]  /*0ca0*/  LEA.HI R7, R7, R15, RZ, 0x5 ;  /* 0x0000000f07077211 */ /* 0x000fc400078f28ff */
[--C-:B------:R-:W-:Y:S02]  /*0cb0*/  SHF.R.S32.HI R9, RZ, 0x2, R8.reuse ;  /* 0x00000002ff097819 */ /* 0x100fe40000011408 */
[----:B------:R-:W-:Y:S02]  /*0cc0*/  SHF.R.S32.HI R6, RZ, 0x1f, R8 ;  /* 0x0000001fff067819 */ /* 0x000fe40000011408 */
[----:B------:R-:W-:Y:S02]  /*0cd0*/  SHF.R.S32.HI R7, RZ, 0x5, R7 ;  /* 0x00000005ff077819 */ /* 0x000fe40000011407 */
[----:B------:R-:W-:Y:S02]  /*0ce0*/  LEA.HI R10, R6, R9, RZ, 0x3 ;  /* 0x00000009060a7211 */ /* 0x000fe400078f18ff */
[----:B------:R-:W-:Y:S02]  /*0cf0*/  LOP3.LUT R6, R4, 0x1ffffffe, RZ, 0xc0, !PT ;  /* 0x1ffffffe04067812 */ /* 0x000fe400078ec0ff */
[----:B------:R-:W-:-:S02]  /*0d00*/  LOP3.LUT R10, R10, 0xfffffff8, RZ, 0xc0, !PT ;  /* 0xfffffff80a0a7812 */ /* 0x000fc400078ec0ff */
[-C--:B------:R-:W-:Y:S01]  /*0d10*/  LEA.HI R4, R3, R236.reuse, RZ, 0x5 ;  /* 0x000000ec03047211 */ /* 0x080fe200078f28ff */
[----:B------:R-:W-:Y:S01]  /*0d20*/  IMAD.IADD R6, R5, 0x1, -R6 ;  /* 0x0000000105067824 */ /* 0x000fe200078e0a06 */
[----:B------:R-:W-:Y:S01]  /*0d30*/  LOP3.LUT R5, R224, 0x1ffffff8, RZ, 0xc0, !PT ;  /* 0x1ffffff8e0057812 */ /* 0x000fe200078ec0ff */
[----:B------:R-:W-:Y:S01]  /*0d40*/  IMAD.IADD R10, R9, 0x1, -R10 ;  /* 0x00000001090a7824 */ /* 0x000fe200078e0a0a */
[----:B------:R-:W-:Y:S02]  /*0d50*/  LEA.HI R9, R3, R236, RZ, 0x2 ;  /* 0x000000ec03097211 */ /* 0x000fe400078f10ff */
[----:B------:R-:W-:Y:S01]  /*0d60*/  LOP3.LUT R3, R2, 0x3fffff0, RZ, 0xc0, !PT ;  /* 0x03fffff002037812 */ /* 0x000fe200078ec0ff */
[----:B------:R-:W-:Y:S01]  /*0d70*/  IMAD.IADD R5, R236, 0x1, -R5 ;  /* 0x00000001ec057824 */ /* 0x000fe200078e0a05 */
[----:B------:R-:W-:Y:S01]  /*0d80*/  LOP3.LUT R11, R9, 0xfffffffc, RZ, 0xc0, !PT ;  /* 0xfffffffc090b7812 */ /* 0x000fe200078ec0ff */
[----:B------:R-:W-:Y:S01]  /*0d90*/  IMAD R7, R7, 0x10, R10 ;  /* 0x0000001007077824 */ /* 0x000fe200078e020a */
[----:B------:R-:W-:-:S02]  /*0da0*/  SHF.R.S32.HI R204, RZ, 0x2, R9 ;  /* 0x00000002ffcc7819 */ /* 0x000fc40000011409 */
[C---:B------:R-:W-:Y:S01]  /*0db0*/  IADD3 R3, R236.reuse, -R3, RZ ;  /* 0x80000003ec037210 */ /* 0x040fe20007ffe0ff */
[----:B------:R-:W-:Y:S01]  /*0dc0*/  IMAD.IADD R236, R236, 0x1, -R11 ;  /* 0x00000001ecec7824 */ /* 0x000fe200078e0a0b */
[----:B------:R-:W-:Y:S01]  /*0dd0*/  SHF.R.S32.HI R9, RZ, 0x1f, R9 ;  /* 0x0000001fff097819 */ /* 0x000fe20000011409 */
[----:B------:R-:W-:Y:S01]  /*0de0*/  VIADD R233, R204, 0x40 ;  /* 0x00000040cce97836 */ /* 0x000fe20000000000 */
[----:B------:R-:W-:Y:S02]  /*0df0*/  SHF.R.S32.HI R4, RZ, 0x5, R4 ;  /* 0x00000005ff047819 */ /* 0x000fe40000011404 */
[----:B------:R-:W-:Y:S01]  /*0e00*/  LEA.HI R9, R9, R204, RZ, 0x3 ;  /* 0x000000cc09097211 */ /* 0x000fe200078f18ff */
[----:B------:R-:W-:Y:S01]  /*0e10*/  IMAD.SHL.U32 R212, R233, 0x40, RZ ;  /* 0x00000040e9d47824 */ /* 0x000fe200078e00ff */
[----:B------:R-:W-:Y:S01]  /*0e20*/  SHF.L.U32 R22, R236, 0x3, RZ ;  /* 0x00000003ec167819 */ /* 0x000fe200000006ff */
[C---:B------:R-:W-:Y:S01]  /*0e30*/  IMAD R3, R4.reuse, 0x10, R3 ;  /* 0x0000001004037824 */ /* 0x040fe200078e0203 */
[----:B------:R-:W-:Y:S01]  /*0e40*/  LOP3.LUT R9, R9, 0xfffffff8, RZ, 0xc0, !PT ;  /* 0xfffffff809097812 */ /* 0x000fe200078ec0ff */
[----:B------:R-:W-:Y:S01]  /*0e50*/  IMAD.SHL.U32 R215, R4, 0x200, RZ ;  /* 0x0000020004d77824 */ /* 0x000fe200078e00ff */
[----:B------:R-:W-:Y:S01]  /*0e60*/  LOP3.LUT R0, R0, 0x3fffffe, RZ, 0xc0, !PT ;  /* 0x03fffffe00007812 */ /* 0x000fe200078ec0ff */
[----:B------:R-:W-:Y:S01]  /*0e70*/  VIADD R206, R22, 0x20 ;  /* 0x0000002016ce7836 */ /* 0x000fe20000000000 */
[----:B------:R-:W-:Y:S01]  /*0e80*/  LEA R12, R3, R6, 0x3 ;  /* 0x00000006030c7211 */ /* 0x000fe200078e18ff */
[----:B------:R-:W-:Y:S01]  /*0e90*/  IMAD.IADD R223, R204, 0x1, -R9 ;  /* 0x00000001ccdf7824 */ /* 0x000fe200078e0a09 */
[----:B------:R-:W-:Y:S01]  /*0ea0*/  SHF.R.S32.HI R2, RZ, 0x1f, R233 ;  /* 0x0000001fff027819 */ /* 0x000fe200000114e9 */
[----:B------:R-:W-:Y:S01]  /*0eb0*/  IMAD.IADD R0, R16, 0x1, -R0 ;  /* 0x0000000110007824 */ /* 0x000fe200078e0a00 */
[----:B------:R-:W-:Y:S01]  /*0ec0*/  SHF.R.S32.HI R3, RZ, 0x1f, R206 ;  /* 0x0000001fff037819 */ /* 0x000fe200000114ce */
[----:B------:R-:W-:Y:S01]  /*0ed0*/  IMAD.SHL.U32 R213, R223, 0x40, RZ ;  /* 0x00000040dfd57824 */ /* 0x000fe200078e00ff */
[----:B------:R-:W-:Y:S01]  /*0ee0*/  LEA.HI R2, R2, R233, RZ, 0x3 ;  /* 0x000000e902027211 */ /* 0x000fe200078f18ff */
[----:B------:R-:W-:Y:S01]  /*0ef0*/  IMAD R227, R0, 0x40, R7 ;  /* 0x0000004000e37824 */ /* 0x000fe200078e0207 */
[-C--:B------:R-:W-:Y:S01]  /*0f00*/  LEA.HI R4, R3, R206.reuse, RZ, 0x6 ;  /* 0x000000ce03047211 */ /* 0x080fe200078f30ff */
[----:B------:R-:W-:Y:S01]  /*0f10*/  IMAD.U32 R0, RZ, RZ, UR5 ;  /* 0x00000005ff007e24 */ /* 0x000fe2000f8e00ff */
[----:B------:R-:W-:Y:S01]  /*0f20*/  IADD3 R207, R22, 0x40, RZ ;  /* 0x0000004016cf7810 */ /* 0x000fe20007ffe0ff */
[----:B------:R-:W-:Y:S01]  /*0f30*/  IMAD.SHL.U32 R2, R2, 0x40, RZ ;  /* 0x0000004002027824 */ /* 0x000fe200078e00ff */
[----:B------:R-:W-:Y:S01]  /*0f40*/  LOP3.LUT R213, R213, 0x1c0, RZ, 0xc0, !PT ;  /* 0x000001c0d5d57812 */ /* 0x000fe200078ec0ff */
[----:B------:R-:W-:Y:S01]  /*0f50*/  IMAD.SHL.U32 R4, R4, 0x80, RZ ;  /* 0x0000008004047824 */ /* 0x000fe200078e00ff */
[----:B------:R-:W-:Y:S01]  /*0f60*/  LEA.HI R3, R3, R206, RZ, 0x3 ;  /* 0x000000ce03037211 */ /* 0x000fe200078f18ff */
[----:B------:R1:W-:Y:S01]  /*0f70*/  STL [R1+0x44], R0 ;  /* 0x0000440001007387 */ /* 0x0003e20000100800 */
[----:B------:R-:W-:Y:S01]  /*0f80*/  LOP3.LUT R212, R212, 0x1c0, RZ, 0xc0, !PT ;  /* 0x000001c0d4d47812 */ /* 0x000fe200078ec0ff */
[----:B0-----:R-:W-:Y:S01]  /*0f90*/  IMAD.SHL.U32 R16, R236, 0x4, RZ ;  /* 0x00000004ec107824 */ /* 0x001fe200078e00ff */
[----:B------:R-:W-:-:S02]  /*0fa0*/  SHF.R.S32.HI R6, RZ, 0x1f, R207 ;  /* 0x0000001fff067819 */ /* 0x000fc400000114cf */
[----:B------:R-:W-:Y:S02]  /*0fb0*/  SHF.R.U32.HI R214, RZ, 0x3, R213 ;  /* 0x00000003ffd67819 */ /* 0x000fe400000116d5 */
[--C-:B------:R-:W-:Y:S02]  /*0fc0*/  LOP3.LUT R9, R213, 0x38, R3.reuse, 0xf8, !PT ;  /* 0x00000038d5097812 */ /* 0x100fe400078ef803 */
[----:B------:R-:W-:Y:S01]  /*0fd0*/  SHF.R.U32.HI R14, RZ, 0x3, R212 ;  /* 0x00000003ff0e7819 */ /* 0x000fe200000116d4 */
[----:B-1----:R-:W-:Y:S01]  /*0fe0*/  IMAD.U32 R0, RZ, RZ, UR4 ;  /* 0x00000004ff007e24 */ /* 0x002fe2000f8e00ff */
[----:B------:R-:W-:Y:S02]  /*0ff0*/  LOP3.LUT R10, R212, 0x38, R3, 0xf8, !PT ;  /* 0x00000038d40a7812 */ /* 0x000fe400078ef803 */
[----:B------:R-:W-:Y:S02]  /*1000*/  LOP3.LUT R220, R2, 0xfffffe00, RZ, 0xc0, !PT ;  /* 0xfffffe0002dc7812 */ /* 0x000fe400078ec0ff */
[----:B------:R-:W-:Y:S01]  /*1010*/  LOP3.LUT R4, R4, 0xffffe000, RZ, 0xc0, !PT ;  /* 0xffffe00004047812 */ /* 0x000fe200078ec0ff */
[----:B------:R0:W-:Y:S01]  /*1020*/  STL [R1+0x68], R0 ;  /* 0x0000680001007387 */ /* 0x0001e20000100800 */
[----:B------:R-:W-:-:S02]  /*1030*/  LOP3.LUT R9, R9, R214, RZ, 0x3c, !PT ;  /* 0x000000d609097212 */ /* 0x000fc400078e3cff */
[-C--:B------:R-:W-:Y:S02]  /*1040*/  LEA.HI R2, R6, R207.reuse, RZ, 0x3 ;  /* 0x000000cf06027211 */ /* 0x080fe400078f18ff */
[----:B------:R-:W-:Y:S02]  /*1050*/  LOP3.LUT R11, R10, R14, RZ, 0x3c, !PT ;  /* 0x0000000e0a0b7212 */ /* 0x000fe400078e3cff */
[----:B------:R-:W-:Y:S02]  /*1060*/  LEA.HI R6, R6, R207, RZ, 0x6 ;  /* 0x000000cf06067211 */ /* 0x000fe400078f30ff */
[----:B------:R-:W-:Y:S02]  /*1070*/  LOP3.LUT R7, R212, 0x38, R22, 0xf8, !PT ;  /* 0x00000038d4077812 */ /* 0x000fe400078ef816 */
[----:B------:R-:W-:Y:S01]  /*1080*/  SHF.L.U32 R221, R5, 0x3, RZ ;  /* 0x0000000305dd7819 */ /* 0x000fe200000006ff */
[----:B------:R-:W-:Y:S01]  /*1090*/  IMAD.SHL.U32 R5, R12, 0x8, RZ ;  /* 0x000000080c057824 */ /* 0x000fe200078e00ff */
[----:B------:R-:W-:-:S02]  /*10a0*/  IADD3 R9, R9, R4, R215 ;  /* 0x0000000409097210 */ /* 0x000fc40007ffe0d7 */
[----:B------:R-:W-:Y:S02]  /*10b0*/  IADD3 R4, R11, R4, R220 ;  /* 0x000000040b047210 */ /* 0x000fe40007ffe0dc */
[----:B------:R-:W-:Y:S01]  /*10c0*/  SHF.L.U32 R6, R6, 0x7, RZ ;  /* 0x0000000706067819 */ /* 0x000fe200000006ff */
[----:B------:R-:W-:Y:S01]  /*10d0*/  STL [R1+0x70], R5 ;  /* 0x0000700501007387 */ /* 0x000fe20000100800 */
[--C-:B------:R-:W-:Y:S02]  /*10e0*/  LOP3.LUT R10, R212, 0x38, R2.reuse, 0xf8, !PT ;  /* 0x00000038d40a7812 */ /* 0x100fe400078ef802 */
[----:B0-----:R-:W-:Y:S02]  /*10f0*/  SHF.R.S32.HI R0, RZ, 0x3, R3 ;  /* 0x00000003ff007819 */ /* 0x001fe40000011403 */
[----:B------:R-:W-:Y:S02]  /*1100*/  LOP3.LUT R11, R213, 0x38, R2, 0xf8, !PT ;  /* 0x00000038d50b7812 */ /* 0x000fe400078ef802 */
[----:B------:R-:W-:Y:S01]  /*1110*/  LOP3.LUT R7, R220, R7, R14, 0xf6, !PT ;  /* 0x00000007dc077212 */ /* 0x000fe200078ef60e */
[----:B------:R0:W-:Y:S01]  /*1120*/  STL [R1+0x48], R0 ;  /* 0x0000480001007387 */ /* 0x0001e20000100800 */
[----:B------:R-:W-:-:S02]  /*1130*/  LOP3.LUT R6, R6, 0xffffe000, RZ, 0xc0, !PT ;  /* 0xffffe00006067812 */ /* 0x000fc400078ec0ff */
[----:B------:R-:W-:Y:S02]  /*1140*/  LOP3.LUT R13, R10, R14, RZ, 0x3c, !PT ;  /* 0x0000000e0a0d7212 */ /* 0x000fe400078e3cff */
[----:B------:R-:W-:Y:S02]  /*1150*/  SHF.R.S32.HI R3, RZ, 0x3, R2 ;  /* 0x00000003ff037819 */ /* 0x000fe40000011402 */
[----:B------:R-:W-:Y:S02]  /*1160*/  LOP3.LUT R11, R11, R214, RZ, 0x3c, !PT ;  /* 0x000000d60b0b7212 */ /* 0x000fe400078e3cff */
[----:B------:R-:W-:Y:S01]  /*1170*/  LEA R2, R7, UR4, 0x1 ;  /* 0x0000000407027c11 */ /* 0x000fe2000f8e08ff */
[----:B------:R1:W-:Y:S01]  /*1180*/  STL [R1+0x5c], R3 ;  /* 0x00005c0301007387 */ /* 0x0003e20000100800 */
[----:B0-----:R-:W-:Y:S02]  /*1190*/  LEA R0, R9, UR4, 0x1 ;  /* 0x0000000409007c11 */ /* 0x001fe4000f8e08ff */
[-C--:B------:R-:W-:Y:S01]  /*11a0*/  IADD3 R13, R13, R6.reuse, R220 ;  /* 0x000000060d0d7210 */ /* 0x080fe20007ffe0dc */
[----:B------:R0:W-:Y:S01]  /*11b0*/  STL [R1+0x60], R2 ;  /* 0x0000600201007387 */ /* 0x0001e20000100800 */
[----:B------:R-:W-:-:S02]  /*11c0*/  IADD3 R11, R11, R6, R215 ;  /* 0x000000060b0b7210 */ /* 0x000fc40007ffe0d7 */
[----:B------:R-:W-:Y:S01]  /*11d0*/  LOP3.LUT R226, R8, 0x7ffffffc, RZ, 0xc0, !PT ;  /* 0x7ffffffc08e27812 */ /* 0x000fe200078ec0ff */
[----:B------:R2:W-:Y:S01]  /*11e0*/  STL [R1+0x64], R0 ;  /* 0x0000640001007387 */ /* 0x0005e20000100800 */
[----:B------:R-:W-:Y:S02]  /*11f0*/  SHF.R.S32.HI R224, RZ, 0x3, R224 ;  /* 0x00000003ffe07819 */ /* 0x000fe400000114e0 */
[----:B-1----:R-:W-:Y:S01]  /*1200*/  LEA R3, R4, UR4, 0x1 ;  /* 0x0000000404037c11 */ /* 0x002fe2000f8e08ff */
[----:B------:R-:W-:Y:S01]  /*1210*/  IMAD.IADD R226, R15, 0x1, -R226 ;  /* 0x000000010fe27824 */ /* 0x000fe200078e0ae2 */
[----:B------:R-:W-:Y:S02]  /*1220*/  SHF.R.S32.HI R234, RZ, 0x1f, R204 ;  /* 0x0000001fffea7819 */ /* 0x000fe400000114cc */
[----:B0-----:R-:W-:Y:S01]  /*1230*/  LEA R2, R11, UR4, 0x1 ;  /* 0x000000040b027c11 */ /* 0x001fe2000f8e08ff */
[----:B------:R0:W-:Y:S01]  /*1240*/  STL [R1+0x54], R3 ;  /* 0x0000540301007387 */ /* 0x0001e20000100800 */
[----:B--2---:R-:W-:-:S05]  /*1250*/  LEA R0, R13, UR4, 0x1 ;  /* 0x000000040d007c11 */ /* 0x004fca000f8e08ff */
[----:B------:R0:W-:Y:S04]  /*1260*/  STL [R1+0x50], R0 ;  /* 0x0000500001007387 */ /* 0x0001e80000100800 */
[----:B------:R0:W-:Y:S02]  /*1270*/  STL [R1+0x58], R2 ;  /* 0x0000580201007387 */ /* 0x0001e40000100800 */
.L_x_5291:
[----:B0-----:R-:W0:Y:S01]  /*1280*/  LDC.64 R2, c[0x0][0xc60] ;  /* 0x00031800ff027b82 */ /* 0x001e220000000a00 */
[----:B------:R-:W-:Y:S01]  /*1290*/  ULDC.64 UR4, c[0x0][0xa28] ;  /* 0x00028a0000047ab9 */ /* 0x000fe20000000a00 */
[----:B------:R-:W-:Y:S01]  /*12a0*/  ULDC.64 UR8, c[0x0][0xa18] ;  /* 0x0002860000087ab9 */ /* 0x000fe20000000a00 */
[----:B------:R-:W-:Y:S01]  /*12b0*/  ULDC.64 UR6, c[0x0][0xa08] ;  /* 0x0002820000067ab9 */ /* 0x000fe20000000a00 */
[----:B0-----:R-:W-:-:S05]  /*12c0*/  IMAD.WIDE R2, R219, 0x4, R2 ;  /* 0x00000004db027825 */ /* 0x001fca00078e0202 */
[----:B--2---:R-:W2:Y:S01]  /*12d0*/  LDG.E R231, desc[UR60][R2.64] ;  /* 0x0000003c02e77981 */ /* 0x004ea2000c1e1900 */
[----:B------:R-:W-:Y:S01]  /*12e0*/  ISETP.NE.U32.AND P2, PT, RZ, UR4, PT ;  /* 0x00000004ff007c0c */ /* 0x000fe2000bf45070 */
[----:B------:R-:W-:Y:S01]  /*12f0*/  IMAD.MOV.U32 R0, RZ, RZ, RZ ;  /* 0x000000ffff007224 */ /* 0x000fe200078e00ff */
[----:B------:R-:W-:Y:S01]  /*1300*/  ISETP.NE.U32.AND P1, PT, RZ, UR8, PT ;  /* 0x00000008ff007c0c */ /* 0x000fe2000bf25070 */
[----:B-----5:R-:W-:Y:S01]  /*1310*/  IMAD.MOV.U32 R26, RZ, RZ, RZ ;  /* 0x000000ffff1a7224 */ /* 0x020fe200078e00ff */
        /* <DEDUP_REMOVED lines=12> */
[----:B----4-:R-:W-:Y:S01]  /*13e0*/  @P1 IADD3 R4, P2, R229, UR8, RZ ;  /* 0x00000008e5041c10 */ /* 0x010fe2000ff5e0ff */
[----:B------:R-:W-:Y:S01]  /*13f0*/  IMAD.U32 R219, RZ, RZ, UR4 ;  /* 0x00000004ffdb7e24 */ /* 0x000fe2000f8e00ff */
[C---:B------:R-:W-:Y:S01]  /*1400*/  IADD3.X R7, R230.reuse, UR7, RZ, P4, !PT ;  /* 0x00000007e6077c10 */ /* 0x040fe2000a7fe4ff */
[----:B------:R-:W-:Y:S01]  /*1410*/  ULDC.64 UR4, c[0x0][0x3f8] ;  /* 0x0000fe0000047ab9 */ /* 0x000fe20000000a00 */
[----:B------:R-:W-:Y:S01]  /*1420*/  @P1 IADD3.X R5, R230, UR9, RZ, P2, !PT ;  /* 0x00000009e6051c10 */ /* 0x000fe200097fe4ff */
[----:B------:R-:W-:-:S02]  /*1430*/  ULDC.64 UR6, c[0x0][0xa20] ;  /* 0x0002880000067ab9 */ /* 0x000fc40000000a00 */
[----:B------:R0:W5:Y:S04]  /*1440*/  @P0 LDG.E R26, desc[UR60][R6.64] ;  /* 0x0000003c061a0981 */ /* 0x000168000c1e1900 */
[----:B------:R0:W5:Y:S01]  /*1450*/  @P1 LDG.E R219, desc[UR60][R4.64] ;  /* 0x0000003c04db1981 */ /* 0x000162000c1e1900 */
[----:B------:R-:W-:-:S03]  /*1460*/  UISETP.NE.U32.AND UP0, UPT, UR4, URZ, UPT ;  /* 0x0000003f0400728c */ /* 0x000fc6000bf05070 */
[----:B------:R-:W-:Y:S01]  /*1470*/  ULDC UR4, c[0x0][0x404] ;  /* 0x0001010000047ab9 */ /* 0x000fe20000000800 */
[----:B------:R-:W-:Y:S01]  /*1480*/  UISETP.NE.AND.EX UP0, UPT, UR5, URZ, UPT, UP0 ;  /* 0x0000003f0500728c */ /* 0x000fe2000bf05300 */
[----:B------:R-:W-:Y:S02]  /*1490*/  ISETP.NE.U32.AND P2, PT, RZ, UR6, PT ;  /* 0x00000006ff007c0c */ /* 0x000fe4000bf45070 */
[----:B------:R-:W-:Y:S01]  /*14a0*/  ULDC UR5, c[0x0][0x2e0] ;  /* 0x0000b80000057ab9 */ /* 0x000fe20000000800 */
[----:B------:R-:W-:Y:S01]  /*14b0*/  USEL UR4, UR4, 0x1, UP0 ;  /* 0x0000000104047887 */ /* 0x000fe20008000000 */
[----:B------:R-:W-:-:S03]  /*14c0*/  ISETP.NE.AND.EX P2, PT, RZ, UR7, PT, P2 ;  /* 0x00000007ff007c0c */ /* 0x000fc6000bf45320 */
[----:B------:R-:W-:-:S03]  /*14d0*/  UIMAD UR4, UR4, UR5, URZ ;  /* 0x00000005040472a4 */ /* 0x000fc6000f8e023f */
[----:B------:R-:W-:Y:S01]  /*14e0*/  ULDC UR5, c[0x0][0x338] ;  /* 0x0000ce0000057ab9 */ /* 0x000fe20000000800 */
[----:B------:R-:W-:Y:S01]  /*14f0*/  MOV R235, R217 ;  /* 0x000000d900eb7202 */ /* 0x000fe20000000f00 */
[----:B------:R-:W-:Y:S02]  /*1500*/  IMAD.MOV.U32 R228, RZ, RZ, R218 ;  /* 0x000000ffffe47224 */ /* 0x000fe400078e00da */
[----:B------:R-:W-:Y:S01]  /*1510*/  IMAD.MOV.U32 R27, RZ, RZ, R231 ;  /* 0x000000ffff1b7224 */ /* 0x000fe200078e00e7 */
[----:B0-----:R-:W-:Y:S06]  /*1520*/  @P1 BRA `(.L_x_5056) ;  /* 0x0000000000241947 */ /* 0x001fec0003800000 */
        /* <DEDUP_REMOVED lines=9> */
.L_x_5056:
[----:B------:R-:W-:Y:S01]  /*15c0*/  MOV R2, UR5 ;  /* 0x0000000500027c02 */ /* 0x000fe20008000f00 */
[----:B------:R-:W-:Y:S01]  /*15d0*/  IMAD.U32 R29, RZ, RZ, UR4 ;  /* 0x00000004ff1d7e24 */ /* 0x000fe2000f8e00ff */
[----:B------:R-:W-:Y:S06]  /*15e0*/  @!P2 BRA `(.L_x_5057) ;  /* 0x000000000010a947 */ /* 0x000fec0003800000 */
[----:B------:R-:W-:-:S04]  /*15f0*/  IADD3 R4, P0, R229, UR6, RZ ;  /* 0x00000006e5047c10 */ /* 0x000fc8000ff1e0ff */
[----:B------:R-:W-:-:S05]  /*1600*/  IADD3.X R5, R230, UR7, RZ, P0, !PT ;  /* 0x00000007e6057c10 */ /* 0x000fca00087fe4ff */
[----:B------:R0:W5:Y:S01]  /*1610*/  LDG.E R29, desc[UR60][R4.64] ;  /* 0x0000003c041d7981 */ /* 0x000162000c1e1900 */
[----:B------:R-:W-:Y:S05]  /*1620*/  BRA `(.L_x_5058) ;  /* 0x0000000000107947 */ /* 0x000fea0003800000 */
.L_x_5057:
[----:B------:R-:W-:Y:S05]  /*1630*/  @!P0 BRA `(.L_x_5058) ;  /* 0x00000000000c8947 */ /* 0x000fea0003800000 */
[----:B------:R-:W2:Y:S04]  /*1640*/  LDG.E R4, desc[UR60][R6.64] ;  /* 0x0000003c06047981 */ /* 0x000ea8000c1e1900 */
[----:B------:R-:W2:Y:S02]  /*1650*/  LDG.E R29, desc[UR60][R6.64+0x4] ;  /* 0x0000043c061d7981 */ /* 0x000ea4000c1e1900 */
[----:B--2---:R-:W-:-:S07]  /*1660*/  IMAD.IADD R29, R29, 0x1, -R4 ;  /* 0x000000011d1d7824 */ /* 0x004fce00078e0a04 */
.L_x_5058:
        /* <DEDUP_REMOVED lines=8> */
[----:B------:R-:W-:Y:S01]  /*16f0*/  ISETP.NE.U32.AND P1, PT, RZ, UR4, PT ;  /* 0x00000004ff007c0c */ /* 0x000fe2000bf25070 */
[----:B-----5:R-:W-:-:S03]  /*1700*/  IMAD.MOV.U32 R144, RZ, RZ, R29 ;  /* 0x000000ffff907224 */ /* 0x020fc600078e001d */
[----:B------:R-:W-:-:S13]  /*1710*/  ISETP.NE.AND.EX P1, PT, RZ, UR5, PT, P1 ;  /* 0x00000005ff007c0c */ /* 0x000fda000bf25310 */
[----:B------:R-:W-:-:S04]  /*1720*/  @P1 IADD3 R6, P2, R229, UR4, RZ ;  /* 0x00000004e5061c10 */ /* 0x000fc8000ff5e0ff */
[----:B------:R-:W-:-:S05]  /*1730*/  @P1 IADD3.X R7, R230, UR5, RZ, P2, !PT ;  /* 0x00000005e6071c10 */ /* 0x000fca00097fe4ff */
[----:B------:R1:W5:Y:S01]  /*1740*/  @P1 LDG.E R144, desc[UR60][R6.64] ;  /* 0x0000003c06901981 */ /* 0x000362000c1e1900 */
[----:B------:R-:W-:Y:S02]  /*1750*/  IADD3 R11, R29, -R0, RZ ;  /* 0x800000001d0b7210 */ /* 0x000fe40007ffe0ff */
[----:B0-----:R-:W-:Y:S02]  /*1760*/  MOV R4, RZ ;  /* 0x000000ff00047202 */ /* 0x001fe40000000f00 */
[----:B------:R-:W-:Y:S01]  /*1770*/  PLOP3.LUT P2, PT, PT, PT, PT, 0x80, 0x0 ;  /* 0x000000000000781c */ /* 0x000fe20003f4f070 */
[----:B------:R-:W-:-:S05]  /*1780*/  IMAD.MOV R0, RZ, RZ, -R11 ;  /* 0x000000ffff007224 */ /* 0x000fca00078e0a0b */
[----:B------:R-:W-:-:S04]  /*1790*/  VIMNMX R0, RZ, R0, !PT ;  /* 0x00000000ff007248 */ /* 0x000fc80007fe0100 */
[----:B------:R-:W-:-:S05]  /*17a0*/  SHF.R.U32.HI R124, RZ, 0x4, R0 ;  /* 0x00000004ff7c7819 */ /* 0x000fca0000011600 */
[----:B------:R-:W-:-:S04]  /*17b0*/  IMAD.WIDE.U32 R124, R124, 0x24924925, RZ ;  /* 0x249249257c7c7825 */ /* 0x000fc800078e00ff */
[----:B------:R-:W-:Y:S02]  /*17c0*/  IMAD.MOV.U32 R24, RZ, RZ, R125 ;  /* 0x000000ffff187224 */ /* 0x000fe400078e007d */
[----:B--2---:R-:W-:Y:S01]  /*17d0*/  @P0 IMAD.IADD R2, R8, 0x1, -R3 ;  /* 0x0000000108020824 */ /* 0x004fe200078e0a03 */
[----:B------:R-:W-:-:S03]  /*17e0*/  LEA R8, R217, 0xef, 0x7 ;  /* 0x000000efd9087811 */ /* 0x000fc600078e38ff */
[----:B------:R-:W-:-:S04]  /*17f0*/  IMAD.IADD R222, R11, 0x1, R2 ;  /* 0x000000010bde7824 */ /* 0x000fc800078e0202 */
        /* <DEDUP_REMOVED lines=9> */
[----:B------:R-:W-:-:S05]  /*1890*/  VIMNMX R148, R3, R148, PT ;  /* 0x0000009403947248 */ /* 0x000fca0003fe0100 */
[----:B------:R-:W-:-:S05]  /*18a0*/  IMAD R3, R148, 0x70, -R11 ;  /* 0x0000007094037824 */ /* 0x000fca00078e0a0b */
[----:B------:R-:W-:-:S04]  /*18b0*/  VIMNMX R3, R3, R2, PT ;  /* 0x0000000203037248 */ /* 0x000fc80003fe0100 */
[----:B------:R-:W-:-:S13]  /*18c0*/  ISETP.GT.AND P0, PT, R3, R0, PT ;  /* 0x000000000300720c */ /* 0x000fda0003f04270 */
[----:B------:R-:W-:Y:S01]  /*18d0*/  @P0 MOV R4, RZ ;  /* 0x000000ff00040202 */ /* 0x000fe20000000f00 */
[----:B------:R-:W-:-:S04]  /*18e0*/  @P0 VIADD R5, R3, 0x6f ;  /* 0x0000006f03050836 */ /* 0x000fc80000000000 */
        /* <DEDUP_REMOVED lines=25> */
.L_x_5061:
[----:B------:R-:W-:Y:S05]  /*1a80*/  BSYNC B6 ;  /* 0x0000000000067941 */ /* 0x000fea0003800000 */
.L_x_5060:
        /* <DEDUP_REMOVED lines=20> */
.L_x_5063:
[----:B------:R-:W-:Y:S05]  /*1bd0*/  BSYNC B6 ;  /* 0x0000000000067941 */ /* 0x000fea0003800000 */
.L_x_5062:
        /* <DEDUP_REMOVED lines=12> */
[----:B------:R-:W4:Y:S02]  /*1ca0*/  LDC.64 R102, c[0x0][0x3d8] ;  /* 0x0000f600ff667b82 */ /* 0x000f240000000a00 */
[----:B------:R-:W-:Y:S01]  /*1cb0*/  @P0 IADD3.X R5, R230, UR5, RZ, P1, !PT ;  /* 0x00000005e6050c10 */ /* 0x000fe20008ffe4ff */
[----:B------:R-:W-:-:S04]  /*1cc0*/  ULDC.64 UR4, c[0x0][0x320] ;  /* 0x0000c80000047ab9 */ /* 0x000fc80000000a00 */
[----:B------:R3:W2:Y:S01]  /*1cd0*/  @P0 LDG.E R27, desc[UR60][R4.64] ;  /* 0x0000003c041b0981 */ /* 0x0006a2000c1e1900 */
[----:B0-----:R-:W-:Y:S01]  /*1ce0*/  ISETP.NE.AND P0, PT, R0, 0x1, PT ;  /* 0x000000010000780c */ /* 0x001fe20003f05270 */
[----:B------:R-:W-:Y:S01]  /*1cf0*/  VIADD R0, R22, 0x60 ;  /* 0x0000006016007836 */ /* 0x000fe20000000000 */
[----:B------:R-:W-:Y:S01]  /*1d00*/  ISETP.GE.AND P2, PT, R206, UR6, PT ;  /* 0x00000006ce007c0c */ /* 0x000fe2000bf46270 */
[----:B------:R-:W0:Y:S01]  /*1d10*/  LDC R31, c[0x0][0x3d4] ;  /* 0x0000f500ff1f7b82 */ /* 0x000e220000000800 */
[----:B------:R-:W-:Y:S01]  /*1d20*/  ISETP.GE.AND P1, PT, R22, UR6, PT ;  /* 0x0000000616007c0c */ /* 0x000fe2000bf26270 */
[----:B------:R-:W0:Y:S01]  /*1d30*/  S2R R149, SR_TID.X ;  /* 0x0000000000957919 */ /* 0x000e220000002100 */
[----:B------:R-:W-:Y:S01]  /*1d40*/  SEL R6, RZ, 0xffffffff, P2 ;  /* 0xffffffffff067807 */ /* 0x000fe20001000000 */
[----:B-1----:R-:W-:Y:S01]  /*1d50*/  IMAD R33, R115, 0x70, RZ ;  /* 0x0000007073217824 */ /* 0x002fe200078e02ff */
[----:B------:R-:W-:Y:S01]  /*1d60*/  SEL R3, RZ, 0x1, P1 ;  /* 0x00000001ff037807 */ /* 0x000fe20000800000 */
[----:B---3--:R-:W-:Y:S01]  /*1d70*/  IMAD.WIDE.U32 R110, R204, R108, R22 ;  /* 0x0000006ccc6e7225 */ /* 0x008fe200078e0016 */
[----:B------:R-:W-:-:S02]  /*1d80*/  ISETP.GE.AND P1, PT, R207, UR6, PT ;  /* 0x00000006cf007c0c */ /* 0x000fc4000bf26270 */
[----:B------:R-:W-:Y:S01]  /*1d90*/  ISETP.GE.AND P2, PT, R0, UR6, PT ;  /* 0x0000000600007c0c */ /* 0x000fe2000bf46270 */
[----:B------:R-:W1:Y:S01]  /*1da0*/  @P0 LDC R7, c[0x0][0x42c] ;  /* 0x00010b00ff070b82 */ /* 0x000e620000000800 */
[----:B------:R-:W-:Y:S01]  /*1db0*/  IMAD.SHL.U32 R4, R6, 0x2, RZ ;  /* 0x0000000206047824 */ /* 0x000fe200078e00ff */
[----:B------:R-:W-:Y:S01]  /*1dc0*/  SEL R5, RZ, 0x4, P1 ;  /* 0x00000004ff057807 */ /* 0x000fe20000800000 */
[----:B----4-:R-:W-:Y:S01]  /*1dd0*/  IMAD.WIDE.U32 R104, R204, R102, R22 ;  /* 0x00000066cc687225 */ /* 0x010fe200078e0016 */
[----:B------:R-:W-:Y:S02]  /*1de0*/  SEL R6, RZ, 0x8, P2 ;  /* 0x00000008ff067807 */ /* 0x000fe40001000000 */
[----:B------:R-:W-:Y:S01]  /*1df0*/  LOP3.LUT R4, R4, 0x2, R3, 0xe2, !PT ;  /* 0x0000000204047812 */ /* 0x000fe200078ee203 */
[----:B------:R-:W-:Y:S01]  /*1e00*/  IMAD R35, R109, 0x70, RZ ;  /* 0x000000706d237824 */ /* 0x000fe200078e02ff */
[----:B------:R-:W3:Y:S01]  /*1e10*/  @P0 LDC R9, c[0x0][0x430] ;  /* 0x00010c00ff090b82 */ /* 0x000ee20000000800 */
[----:B------:R-:W-:Y:S01]  /*1e20*/  IADD3 R3, R22, 0x80, RZ ;  /* 0x0000008016037810 */ /* 0x000fe20007ffe0ff */
[----:B------:R-:W-:Y:S01]  /*1e30*/  IMAD R133, R103, 0x70, RZ ;  /* 0x0000007067857824 */ /* 0x000fe200078e02ff */
[----:B------:R-:W-:-:S02]  /*1e40*/  LOP3.LUT R5, R6, R4, R5, 0xfe, !PT ;  /* 0x0000000406057212 */ /* 0x000fc400078efe05 */
[----:B------:R-:W-:Y:S02]  /*1e50*/  ISETP.GE.AND P1, PT, R3, UR6, PT ;  /* 0x0000000603007c0c */ /* 0x000fe4000bf26270 */
[----:B------:R-:W-:Y:S02]  /*1e60*/  SHF.R.S32.HI R15, RZ, 0x1f, R121 ;  /* 0x0000001fff0f7819 */ /* 0x000fe40000011479 */
[----:B------:R-:W-:Y:S02]  /*1e70*/  SEL R30, RZ, 0x10, P1 ;  /* 0x00000010ff1e7807 */ /* 0x000fe40000800000 */
[----:B------:R-:W-:Y:S01]  /*1e80*/  SHF.R.S32.HI R17, RZ, 0x1f, R16 ;  /* 0x0000001fff117819 */ /* 0x000fe20000011410 */
[----:B------:R-:W-:Y:S01]  /*1e90*/  IMAD R6, R15, R114, RZ ;  /* 0x000000720f067224 */ /* 0x000fe200078e02ff */
[----:B------:R-:W-:Y:S02]  /*1ea0*/  LOP3.LUT R30, R5, R30, RZ, 0xfc, !PT ;  /* 0x0000001e051e7212 */ /* 0x000fe400078efcff */
[----:B0-----:R-:W-:Y:S01]  /*1eb0*/  ISETP.GE.AND P3, PT, R207, R31, PT ;  /* 0x0000001fcf00720c */ /* 0x001fe20003f66270 */
[----:B-1----:R-:W-:Y:S01]  /*1ec0*/  @P0 IMAD.HI.U32 R4, R218, R7, RZ ;  /* 0x00000007da040227 */ /* 0x002fe200078e00ff */
[----:B------:R-:W-:-:S02]  /*1ed0*/  ISETP.GE.AND P1, PT, R206, R31, PT ;  /* 0x0000001fce00720c */ /* 0x000fc40003f26270 */
[----:B------:R-:W-:Y:S01]  /*1ee0*/  LOP3.LUT P2, RZ, R223, 0x4, RZ, 0xc0, !PT ;  /* 0x00000004dfff7812 */ /* 0x000fe2000784c0ff */
[C---:B------:R-:W-:Y:S01]  /*1ef0*/  IMAD.WIDE.U32 R112, R204.reuse, R108, R16 ;  /* 0x0000006ccc707225 */ /* 0x040fe200078e0010 */
[----:B------:R-:W-:Y:S02]  /*1f00*/  SHF.R.U32.HI R28, RZ, 0x3, R212 ;  /* 0x00000003ff1c7819 */ /* 0x000fe400000116d4 */
[----:B------:R-:W-:Y:S01]  /*1f10*/  SHF.L.U32 R124, R31, 0x1, RZ ;  /* 0x000000011f7c7819 */ /* 0x000fe200000006ff */
[----:B------:R-:W-:Y:S01]  /*1f20*/  IMAD.WIDE.U32 R106, R204, R102, R16 ;  /* 0x00000066cc6a7225 */ /* 0x000fe200078e0010 */
[----:B---3--:R-:W-:Y:S02]  /*1f30*/  @P0 SHF.R.U32.HI R218, RZ, R9, R4 ;  /* 0x00000009ffda0219 */ /* 0x008fe40000011604 */
[----:B------:R-:W-:Y:S01]  /*1f40*/  ISETP.NE.U32.AND P0, PT, RZ, UR8, PT ;  /* 0x00000008ff007c0c */ /* 0x000fe2000bf05070 */
[----:B------:R-:W-:Y:S01]  /*1f50*/  IMAD.WIDE.U32 R4, R121, R114, RZ ;  /* 0x0000007279047225 */ /* 0x000fe200078e00ff */
[----:B------:R-:W-:-:S02]  /*1f60*/  SHF.R.S32.HI R8, RZ, 0x1f, R218 ;  /* 0x0000001fff087819 */ /* 0x000fc400000114da */
[----:B------:R-:W-:Y:S01]  /*1f70*/  ISETP.NE.AND.EX P0, PT, RZ, UR9, PT, P0 ;  /* 0x00000009ff007c0c */ /* 0x000fe2000bf05300 */
[----:B------:R-:W-:Y:S01]  /*1f80*/  IMAD R9, R121, R115, R6 ;  /* 0x0000007379097224 */ /* 0x000fe200078e0206 */
[----:B------:R-:W-:Y:S01]  /*1f90*/  SHF.L.U64.HI R135, R114, 0x6, R115 ;  /* 0x0000000672877819 */ /* 0x000fe20000010273 */
[----:B------:R-:W-:Y:S01]  /*1fa0*/  IMAD R11, R8, UR4, RZ ;  /* 0x00000004080b7c24 */ /* 0x000fe2000f8e02ff */
[----:B------:R-:W-:Y:S01]  /*1fb0*/  SHF.L.U32 R136, R114, 0x6, RZ ;  /* 0x0000000672887819 */ /* 0x000fe200000006ff */
[C---:B------:R-:W-:Y:S01]  /*1fc0*/  IMAD.WIDE.U32 R6, R218.reuse, UR4, R22 ;  /* 0x00000004da067c25 */ /* 0x040fe2000f8e0016 */
[----:B------:R-:W-:Y:S02]  /*1fd0*/  SHF.R.S32.HI R145, RZ, 0x1f, R233 ;  /* 0x0000001fff917819 */ /* 0x000fe400000114e9 */
[----:B------:R-:W-:Y:S01]  /*1fe0*/  LEA.HI R149, R149, 0x8, RZ, 0x19 ;  /* 0x0000000895957811 */ /* 0x000fe200078fc8ff */
[----:B------:R-:W-:Y:S01]  /*1ff0*/  IMAD R11, R218, UR5, R11 ;  /* 0x00000005da0b7c24 */ /* 0x000fe2000f8e020b */
[----:B------:R-:W-:Y:S01]  /*2000*/  ULDC.64 UR4, c[0x0][0x2f8] ;  /* 0x0000be0000047ab9 */ /* 0x000fe20000000a00 */
[----:B------:R-:W-:Y:S01]  /*2010*/  IMAD.IADD R5, R5, 0x1, R9 ;  /* 0x0000000105057824 */ /* 0x000fe200078e0209 */
[----:B------:R-:W-:Y:S01]  /*2020*/  MOV R116, R6 ;  /* 0x0000000600747202 */ /* 0x000fe20000000f00 */
[----:B------:R-:W-:-:S02]  /*2030*/  IMAD R9, R8, UR4, RZ ;  /* 0x0000000408097c24 */ /* 0x000fc4000f8e02ff */
[----:B------:R-:W-:Y:S02]  /*2040*/  IMAD.IADD R117, R7, 0x1, R11 ;  /* 0x0000000107757824 */ /* 0x000fe400078e020b */
[C---:B------:R-:W-:Y:S02]  /*2050*/  IMAD R9, R218.reuse, UR5, R9 ;  /* 0x00000005da097c24 */ /* 0x040fe4000f8e0209 */
[----:B------:R-:W-:Y:S01]  /*2060*/  IMAD.WIDE.U32 R4, R218, UR4, R4 ;  /* 0x00000004da047c25 */ /* 0x000fe2000f8e0004 */
[----:B------:R-:W-:-:S03]  /*2070*/  ULDC.64 UR4, c[0x0][0x300] ;  /* 0x0000c00000047ab9 */ /* 0x000fc60000000a00 */
[----:B------:R-:W-:Y:S02]  /*2080*/  IMAD.IADD R5, R5, 0x1, R9 ;  /* 0x0000000105057824 */ /* 0x000fe400078e0209 */
[----:B------:R-:W-:-:S04]  /*2090*/  IMAD R6, R234, R108, RZ ;  /* 0x0000006cea067224 */ /* 0x000fc800078e02ff */
[----:B------:R-:W-:-:S04]  /*20a0*/  IMAD R11, R204, R109, R6 ;  /* 0x0000006dcc0b7224 */ /* 0x000fc800078e0206 */
[----:B------:R-:W-:Y:S01]  /*20b0*/  IMAD.IADD R113, R113, 0x1, R11 ;  /* 0x0000000171717824 */ /* 0x000fe200078e020b */
[----:B------:R-:W-:Y:S01]  /*20c0*/  IADD3 R111, R11, R111, RZ ;  /* 0x0000006f0b6f7210 */ /* 0x000fe20007ffe0ff */
[----:B-----5:R-:W-:-:S04]  /*20d0*/  IMAD.WIDE.U32 R112, R144, R108, R112 ;  /* 0x0000006c90707225 */ /* 0x020fc800078e0070 */
[----:B------:R-:W-:Y:S01]  /*20e0*/  IMAD.WIDE.U32 R110, R144, R108, R110 ;  /* 0x0000006c906e7225 */ /* 0x000fe200078e006e */
[----:B--2---:R-:W-:-:S04]  /*20f0*/  LOP3.LUT R20, R20, 0xfffffffe, RZ, 0xc0, !PT ;  /* 0xfffffffe14147812 */ /* 0x004fc800078ec0ff */
[----:B------:R-:W-:-:S04]  /*2100*/  @P3 LOP3.LUT R20, R20, 0x1, RZ, 0xfc, !PT ;  /* 0x0000000114143812 */ /* 0x000fc800078efcff */
[----:B------:R-:W-:-:S04]  /*2110*/  LOP3.LUT R20, R20, 0xfffffffb, RZ, 0xc0, !PT ;  /* 0xfffffffb14147812 */ /* 0x000fc800078ec0ff */
[----:B------:R-:W-:-:S05]  /*2120*/  @P2 LOP3.LUT R20, R20, 0x4, RZ, 0xfc, !PT ;  /* 0x0000000414142812 */ /* 0x000fca00078efcff */
[----:B------:R0:W-:Y:S01]  /*2130*/  STL [R1+0x10], R20 ;  /* 0x0000101401007387 */ /* 0x0001e20000100800 */
        /* <DEDUP_REMOVED lines=10> */
[----:B------:R-:W-:Y:S02]  /*21e0*/  IMAD R21, R204, R115, R4 ;  /* 0x00000073cc157224 */ /* 0x000fe400078e0204 */
[----:B------:R-:W-:Y:S02]  /*21f0*/  IMAD.IADD R4, R119, 0x1, R13 ;  /* 0x0000000177047824 */ /* 0x000fe400078e020d */
[----:B------:R-:W-:Y:S02]  /*2200*/  IMAD R8, R8, UR4, RZ ;  /* 0x0000000408087c24 */ /* 0x000fe4000f8e02ff */
[----:B------:R-:W-:Y:S01]  /*2210*/  IMAD.WIDE.U32 R116, R9, UR4, R116 ;  /* 0x0000000409747c25 */ /* 0x000fe2000f8e0074 */
[----:B------:R-:W-:-:S02]  /*2220*/  IADD3.X R6, R4, R7, R21, P0, !PT ;  /* 0x0000000704067210 */ /* 0x000fc400007fe415 */
[----:B------:R-:W-:Y:S01]  /*2230*/  ISETP.GE.AND P0, PT, R22, R31, PT ;  /* 0x0000001f1600720c */ /* 0x000fe20003f06270 */
[----:B------:R-:W-:Y:S02]  /*2240*/  IMAD R7, R234, R102, RZ ;  /* 0x00000066ea077224 */ /* 0x000fe400078e02ff */
[----:B------:R-:W-:Y:S01]  /*2250*/  IMAD R41, R9, UR5, R8 ;  /* 0x0000000509297c24 */ /* 0x000fe2000f8e0208 */
[C---:B------:R-:W-:Y:S01]  /*2260*/  SEL R8, R31.reuse, RZ, P3 ;  /* 0x000000ff1f087207 */ /* 0x040fe20001800000 */
[----:B------:R-:W-:Y:S01]  /*2270*/  IMAD R11, R204, R103, R7 ;  /* 0x00000067cc0b7224 */ /* 0x000fe200078e0207 */
[C---:B------:R-:W-:Y:S01]  /*2280*/  SEL R7, R31.reuse, RZ, P0 ;  /* 0x000000ff1f077207 */ /* 0x040fe20000000000 */
[----:B------:R-:W-:Y:S01]  /*2290*/  IMAD.WIDE.U32 R114, R114, 0x70, RZ ;  /* 0x0000007072727825 */ /* 0x000fe200078e00ff */
[----:B------:R-:W-:Y:S02]  /*22a0*/  SEL R9, R31, RZ, P1 ;  /* 0x000000ff1f097207 */ /* 0x000fe40000800000 */
[----:B------:R-:W-:Y:S01]  /*22b0*/  IADD3 R120, P3, R204, R121, RZ ;  /* 0x00000079cc787210 */ /* 0x000fe20007f7e0ff */
[----:B------:R-:W-:Y:S01]  /*22c0*/  IMAD.IADD R7, R22, 0x1, R7 ;  /* 0x0000000116077824 */ /* 0x000fe200078e0207 */
[----:B------:R-:W-:Y:S01]  /*22d0*/  IADD3 R9, R206, R9, RZ ;  /* 0x00000009ce097210 */ /* 0x000fe20007ffe0ff */
[----:B------:R-:W-:-:S02]  /*22e0*/  IMAD.IADD R12, R207, 0x1, R8 ;  /* 0x00000001cf0c7824 */ /* 0x000fc400078e0208 */
[----:B------:R-:W-:Y:S01]  /*22f0*/  IMAD.IADD R107, R107, 0x1, R11 ;  /* 0x000000016b6b7824 */ /* 0x000fe200078e020b */
[----:B------:R-:W-:Y:S01]  /*2300*/  SHF.R.S32.HI R8, RZ, 0x1f, R7 ;  /* 0x0000001fff087819 */ /* 0x000fe20000011407 */
[----:B------:R-:W-:Y:S01]  /*2310*/  IMAD.IADD R105, R11, 0x1, R105 ;  /* 0x000000010b697824 */ /* 0x000fe200078e0269 */
[----:B------:R-:W-:Y:S01]  /*2320*/  SHF.R.S32.HI R10, RZ, 0x1f, R9 ;  /* 0x0000001fff0a7819 */ /* 0x000fe20000011409 */
[-C--:B------:R-:W-:Y:S01]  /*2330*/  IMAD.WIDE.U32 R106, R144, R102.reuse, R106 ;  /* 0x00000066906a7225 */ /* 0x080fe200078e006a */
[CC--:B------:R-:W-:Y:S02]  /*2340*/  LEA.HI R21, R8.reuse, R7.reuse, RZ, 0x3 ;  /* 0x0000000708157211 */ /* 0x0c0fe400078f18ff */
[----:B------:R-:W-:Y:S01]  /*2350*/  LEA.HI R7, R8, R7, RZ, 0x6 ;  /* 0x0000000708077211 */ /* 0x000fe200078f30ff */
[----:B------:R-:W-:Y:S01]  /*2360*/  IMAD.WIDE.U32 R104, R144, R102, R104 ;  /* 0x0000006690687225 */ /* 0x000fe200078e0068 */
[----:B------:R-:W-:Y:S02]  /*2370*/  SHF.R.S32.HI R13, RZ, 0x1f, R12 ;  /* 0x0000001fff0d7819 */ /* 0x000fe4000001140c */
[----:B------:R-:W-:Y:S01]  /*2380*/  SHF.R.S32.HI R8, RZ, 0x6, R7 ;  /* 0x00000006ff087819 */ /* 0x000fe20000011407 */
[----:B------:R-:W-:Y:S01]  /*2390*/  IMAD.X R121, R234, 0x1, R15, P3 ;  /* 0x00000001ea797824 */ /* 0x000fe200018e060f */
[----:B------:R-:W-:Y:S01]  /*23a0*/  LEA.HI R11, R10, R9, RZ, 0x6 ;  /* 0x000000090a0b7211 */ /* 0x000fe200078f30ff */
[----:B------:R-:W-:Y:S01]  /*23b0*/  IMAD.IADD R132, R115, 0x1, R33 ;  /* 0x0000000173847824 */ /* 0x000fe200078e0221 */
[-C--:B------:R-:W-:Y:S01]  /*23c0*/  LEA.HI R29, R13, R12.reuse, RZ, 0x3 ;  /* 0x0000000c0d1d7211 */ /* 0x080fe200078f18ff */
[C---:B------:R-:W-:Y:S01]  /*23d0*/  IMAD R143, R8.reuse, 0x1c00, R215 ;  /* 0x00001c00088f7824 */ /* 0x040fe200078e02d7 */
[----:B------:R-:W-:Y:S01]  /*23e0*/  LOP3.LUT R7, R213, 0x38, R21, 0xf8, !PT ;  /* 0x00000038d5077812 */ /* 0x000fe200078ef815 */
[----:B------:R-:W-:Y:S01]  /*23f0*/  IMAD R141, R8, 0x1c00, R220 ;  /* 0x00001c00088d7824 */ /* 0x000fe200078e02dc */
[----:B------:R-:W-:-:S02]  /*2400*/  LEA.HI R12, R13, R12, RZ, 0x6 ;  /* 0x0000000c0d0c7211 */ /* 0x000fc400078f30ff */
[----:B------:R-:W-:Y:S02]  /*2410*/  SHF.R.S32.HI R11, RZ, 0x6, R11 ;  /* 0x00000006ff0b7819 */ /* 0x000fe4000001140b */
[-C--:B------:R-:W-:Y:S02]  /*2420*/  LOP3.LUT R8, R7, R214.reuse, RZ, 0x3c, !PT ;  /* 0x000000d607087212 */ /* 0x080fe400078e3cff */
[----:B------:R-:W-:Y:S01]  /*2430*/  SHF.R.S32.HI R12, RZ, 0x6, R12 ;  /* 0x00000006ff0c7819 */ /* 0x000fe2000001140c */
[----:B------:R-:W-:Y:S01]  /*2440*/  IMAD R142, R11, 0x1c00, R215 ;  /* 0x00001c000b8e7824 */ /* 0x000fe200078e02d7 */
[----:B------:R-:W-:Y:S01]  /*2450*/  LOP3.LUT R7, R213, 0x38, R29, 0xf8, !PT ;  /* 0x00000038d5077812 */ /* 0x000fe200078ef81d */
[----:B------:R-:W-:Y:S01]  /*2460*/  IMAD R139, R11, 0x1c00, R220 ;  /* 0x00001c000b8b7824 */ /* 0x000fe200078e02dc */
[----:B------:R-:W-:Y:S01]  /*2470*/  SHF.R.S32.HI R11, RZ, 0x1f, R144 ;  /* 0x0000001fff0b7819 */ /* 0x000fe20000011490 */
[----:B------:R-:W-:Y:S01]  /*2480*/  IMAD R140, R12, 0x1c00, R215 ;  /* 0x00001c000c8c7824 */ /* 0x000fe200078e02d7 */
[----:B------:R-:W-:Y:S01]  /*2490*/  LOP3.LUT R7, R7, R214, RZ, 0x3c, !PT ;  /* 0x000000d607077212 */ /* 0x000fe200078e3cff */
[----:B------:R-:W-:Y:S01]  /*24a0*/  IMAD.IADD R143, R143, 0x1, R8 ;  /* 0x000000018f8f7824 */ /* 0x000fe200078e0208 */
[----:B------:R-:W-:Y:S01]  /*24b0*/  LEA.HI R27, R10, R9, RZ, 0x3 ;  /* 0x000000090a1b7211 */ /* 0x000fe200078f18ff */
[----:B------:R-:W-:Y:S01]  /*24c0*/  IMAD R138, R12, 0x1c00, R220 ;  /* 0x00001c000c8a7824 */ /* 0x000fe200078e02dc */
[----:B------:R-:W-:Y:S01]  /*24d0*/  LOP3.LUT R10, R212, 0x38, R21, 0xf8, !PT ;  /* 0x00000038d40a7812 */ /* 0x000fe200078ef815 */
[----:B------:R-:W-:Y:S01]  /*24e0*/  IMAD.IADD R140, R140, 0x1, R7 ;  /* 0x000000018c8c7824 */ /* 0x000fe200078e0207 */
[--C-:B------:R-:W-:Y:S01]  /*24f0*/  LOP3.LUT R9, R213, 0x38, R27.reuse, 0xf8, !PT ;  /* 0x00000038d5097812 */ /* 0x100fe200078ef81b */
[C---:B------:R-:W-:Y:S01]  /*2500*/  IMAD R7, R11.reuse, R108, RZ ;  /* 0x0000006c0b077224 */ /* 0x040fe200078e02ff */
[----:B------:R-:W-:Y:S01]  /*2510*/  LOP3.LUT R8, R212, 0x38, R27, 0xf8, !PT ;  /* 0x00000038d4087812 */ /* 0x000fe200078ef81b */
[----:B------:R-:W-:Y:S01]  /*2520*/  IMAD R11, R11, R102, RZ ;  /* 0x000000660b0b7224 */ /* 0x000fe200078e02ff */
[----:B------:R-:W-:Y:S01]  /*2530*/  LOP3.LUT R9, R9, R214, RZ, 0x3c, !PT ;  /* 0x000000d609097212 */ /* 0x000fe200078e3cff */
[----:B------:R-:W-:Y:S01]  /*2540*/  IMAD R39, R144, R109, R7 ;  /* 0x0000006d90277224 */ /* 0x000fe200078e0207 */
[-C--:B------:R-:W-:Y:S01]  /*2550*/  LOP3.LUT R8, R8, R28.reuse, RZ, 0x3c, !PT ;  /* 0x0000001c08087212 */ /* 0x080fe200078e3cff */
[----:B------:R-:W-:Y:S01]  /*2560*/  IMAD R37, R144, R103, R11 ;  /* 0x0000006790257224 */ /* 0x000fe200078e020b */
[----:B------:R-:W-:Y:S01]  /*2570*/  IADD3 R142, R142, R9, RZ ;  /* 0x000000098e8e7210 */ /* 0x000fe20007ffe0ff */
[----:B------:R-:W-:Y:S01]  /*2580*/  VIADD R11, R22, 0xa0 ;  /* 0x000000a0160b7836 */ /* 0x000fe20000000000 */
[----:B------:R-:W-:Y:S01]  /*2590*/  LOP3.LUT R9, R212, 0x38, R29, 0xf8, !PT ;  /* 0x00000038d4097812 */ /* 0x000fe200078ef81d */
[----:B------:R-:W-:Y:S01]  /*25a0*/  IMAD.IADD R139, R139, 0x1, R8 ;  /* 0x000000018b8b7824 */ /* 0x000fe200078e0208 */
[-C--:B------:R-:W-:Y:S01]  /*25b0*/  LOP3.LUT R10, R10, R28.reuse, RZ, 0x3c, !PT ;  /* 0x0000001c0a0a7212 */ /* 0x080fe200078e3cff */
[----:B------:R-:W-:Y:S01]  /*25c0*/  IMAD.SHL.U32 R8, R108, 0x40, RZ ;  /* 0x000000406c087824 */ /* 0x000fe200078e00ff */
[----:B------:R-:W-:Y:S01]  /*25d0*/  ISETP.GE.AND P2, PT, R11, UR6, PT ;  /* 0x000000060b007c0c */ /* 0x000fe2000bf46270 */
[----:B------:R-:W-:Y:S01]  /*25e0*/  IMAD.IADD R15, R37, 0x1, R105 ;  /* 0x00000001250f7824 */ /* 0x000fe200078e0269 */
[----:B------:R-:W-:Y:S01]  /*25f0*/  LOP3.LUT R9, R9, R28, RZ, 0x3c, !PT ;  /* 0x0000001c09097212 */ /* 0x000fe200078e3cff */
[----:B------:R-:W-:Y:S01]  /*2600*/  IMAD.IADD R141, R141, 0x1, R10 ;  /* 0x000000018d8d7824 */ /* 0x000fe200078e020a */
[----:B------:R-:W-:Y:S01]  /*2610*/  LOP3.LUT R13, R213, 0x18, R22, 0xf8, !PT ;  /* 0x00000018d50d7812 */ /* 0x000fe200078ef816 */
[----:B------:R-:W-:Y:S01]  /*2620*/  IMAD.SHL.U32 R10, R102, 0x40, RZ ;  /* 0x00000040660a7824 */ /* 0x000fe200078e00ff */
[----:B------:R-:W-:Y:S01]  /*2630*/  SEL R31, RZ, 0x20, P2 ;  /* 0x00000020ff1f7807 */ /* 0x000fe20001000000 */
[----:B------:R-:W-:Y:S01]  /*2640*/  IMAD.IADD R138, R138, 0x1, R9 ;  /* 0x000000018a8a7824 */ /* 0x000fe200078e0209 */
[C---:B------:R-:W-:Y:S01]  /*2650*/  SHF.L.U64.HI R7, R108.reuse, 0x6, R109 ;  /* 0x000000066c077819 */ /* 0x040fe2000001026d */
[----:B------:R-:W-:Y:S01]  /*2660*/  IMAD.WIDE.U32 R108, R108, 0x70, RZ ;  /* 0x000000706c6c7825 */ /* 0x000fe200078e00ff */
[----:B------:R-:W-:-:S02]  /*2670*/  LOP3.LUT R12, R13, R214, RZ, 0x3c, !PT ;  /* 0x000000d60d0c7212 */ /* 0x000fc400078e3cff */
[C---:B------:R-:W-:Y:S01]  /*2680*/  SHF.L.U64.HI R9, R102.reuse, 0x6, R103 ;  /* 0x0000000666097819 */ /* 0x040fe20000010267 */
[----:B------:R-:W-:Y:S01]  /*2690*/  IMAD.WIDE.U32 R102, R102, 0x70, RZ ;  /* 0x0000007066667825 */ /* 0x000fe200078e00ff */
[----:B0-----:R-:W-:Y:S02]  /*26a0*/  SHF.R.S32.HI R20, RZ, 0x3, R21 ;  /* 0x00000003ff147819 */ /* 0x001fe40000011415 */
[----:B------:R-:W-:Y:S01]  /*26b0*/  SHF.R.S32.HI R26, RZ, 0x3, R27 ;  /* 0x00000003ff1a7819 */ /* 0x000fe2000001141b */
[----:B------:R-:W-:Y:S01]  /*26c0*/  IMAD.IADD R137, R215, 0x1, R12 ;  /* 0x00000001d7897824 */ /* 0x000fe200078e020c */
[----:B------:R-:W-:Y:S01]  /*26d0*/  SHF.R.S32.HI R28, RZ, 0x3, R29 ;  /* 0x00000003ff1c7819 */ /* 0x000fe2000001141d */
[----:B------:R-:W-:Y:S01]  /*26e0*/  IMAD.IADD R12, R113, 0x1, R39 ;  /* 0x00000001710c7824 */ /* 0x000fe200078e0227 */
[----:B------:R-:W-:Y:S01]  /*26f0*/  LOP3.LUT R38, R30, R31, RZ, 0xfc, !PT ;  /* 0x0000001f1e267212 */ /* 0x000fe200078efcff */
[----:B------:R-:W-:Y:S01]  /*2700*/  IMAD.IADD R13, R39, 0x1, R111 ;  /* 0x00000001270d7824 */ /* 0x000fe200078e026f */
[----:B------:R-:W-:Y:S01]  /*2710*/  LOP3.LUT R21, R21, 0xfffffff8, RZ, 0xc0, !PT ;  /* 0xfffffff815157812 */ /* 0x000fe200078ec0ff */
[----:B------:R-:W-:Y:S01]  /*2720*/  IMAD.IADD R133, R103, 0x1, R133 ;  /* 0x0000000167857824 */ /* 0x000fe200078e0285 */
[----:B------:R-:W-:Y:S01]  /*2730*/  LOP3.LUT R27, R27, 0xfffffff8, RZ, 0xc0, !PT ;  /* 0xfffffff81b1b7812 */ /* 0x000fe200078ec0ff */
[----:B------:R-:W-:Y:S01]  /*2740*/  IMAD.IADD R39, R117, 0x1, R41 ;  /* 0x0000000175277824 */ /* 0x000fe200078e0229 */
[----:B------:R-:W-:-:S02]  /*2750*/  LOP3.LUT R29, R29, 0xfffffff8, RZ, 0xc0, !PT ;  /* 0xfffffff81d1d7812 */ /* 0x000fc400078ec0ff */
[----:B------:R-:W-:Y:S02]  /*2760*/  IADD3 R134, R109, R35, RZ ;  /* 0x000000236d867210 */ /* 0x000fe40007ffe0ff */
[----:B------:R-:W-:Y:S02]  /*2770*/  IADD3 R14, R107, R37, RZ ;  /* 0x000000256b0e7210 */ /* 0x000fe40007ffe0ff */
[C---:B------:R-:W-:Y:S02]  /*2780*/  LOP3.LUT R34, R38.reuse, 0x2, RZ, 0xc0, !PT ;  /* 0x0000000226227812 */ /* 0x040fe400078ec0ff */
[C---:B------:R-:W-:Y:S02]  /*2790*/  LOP3.LUT R35, R38.reuse, 0x4, RZ, 0xc0, !PT ;  /* 0x0000000426237812 */ /* 0x040fe400078ec0ff */
[C---:B------:R-:W-:Y:S02]  /*27a0*/  LOP3.LUT R36, R38.reuse, 0x8, RZ, 0xc0, !PT ;  /* 0x0000000826247812 */ /* 0x040fe400078ec0ff */
[----:B------:R-:W-:-:S02]  /*27b0*/  LOP3.LUT R37, R38, 0x10, RZ, 0xc0, !PT ;  /* 0x0000001026257812 */ /* 0x000fc400078ec0ff */
[----:B------:R-:W-:Y:S02]  /*27c0*/  LOP3.LUT R30, R30, 0x1, RZ, 0xc0, !PT ;  /* 0x000000011e1e7812 */ /* 0x000fe400078ec0ff */
[----:B------:R-:W-:Y:S02]  /*27d0*/  SHF.R.S32.HI R31, RZ, 0x1f, R21 ;  /* 0x0000001fff1f7819 */ /* 0x000fe40000011415 */
[----:B------:R-:W-:Y:S02]  /*27e0*/  SHF.R.S32.HI R32, RZ, 0x1f, R27 ;  /* 0x0000001fff207819 */ /* 0x000fe4000001141b */
[----:B------:R-:W-:Y:S02]  /*27f0*/  SHF.R.S32.HI R33, RZ, 0x1f, R29 ;  /* 0x0000001fff217819 */ /* 0x000fe4000001141d */
[----:B------:R-:W-:-:S07]  /*2800*/  LOP3.LUT R38, R38, 0x20, RZ, 0xc0, !PT ;  /* 0x0000002026267812 */ /* 0x000fce00078ec0ff */
.L_x_5163:
[----:B-12---:R-:W2:Y:S01]  /*2810*/  LDL.LU R45, [R1+0x10] ;  /* 0x00001000012d7983 */ /* 0x006ea20000300800 */
[----:B------:R-:W-:Y:S01]  /*2820*/  VIADD R47, R24, 0xffffffff ;  /* 0xffffffff182f7836 */ /* 0x000fe20000000000 */
        /* <DEDUP_REMOVED lines=10> */
[----:B------:R-:W-:-:S02]  /*28d0*/  IADD3 R24, P2, P3, R5, R128, R136 ;  /* 0x0000008005187210 */ /* 0x000fc40007b5e088 */
[----:B------:R-:W-:Y:S02]  /*28e0*/  IADD3 R42, P4, R5, R128, RZ ;  /* 0x00000080052a7210 */ /* 0x000fe40007f9e0ff */
[----:B------:R-:W-:-:S04]  /*28f0*/  IADD3 R97, R129, R41, RZ ;  /* 0x0000002981617210 */ /* 0x000fc80007ffe0ff */
[----:B------:R-:W-:Y:S01]  /*2900*/  IADD3.X R41, R6, R97, R135, P2, P3 ;  /* 0x0000006106297210 */ /* 0x000fe200017e6487 */
[----:B------:R-:W-:Y:S01]  /*2910*/  IMAD.X R43, R97, 0x1, R6, P4 ;  /* 0x00000001612b7824 */ /* 0x000fe200020e0606 */
[----:B------:R-:W-:Y:S02]  /*2920*/  ISETP.GT.AND P3, PT, R47, R125, PT ;  /* 0x0000007d2f00720c */ /* 0x000fe40003f64270 */
[-C--:B0-----:R-:W-:Y:S02]  /*2930*/  LEA R48, P2, R24, R122.reuse, 0x1 ;  /* 0x0000007a18307211 */ /* 0x081fe400078408ff */
[----:B------:R-:W-:Y:S02]  /*2940*/  LEA R50, P4, R42, R122, 0x1 ;  /* 0x0000007a2a327211 */ /* 0x000fe400078808ff */
[----:B------:R-:W-:Y:S01]  /*2950*/  LEA.HI.X R49, R24, R123, R41, 0x1, P2 ;  /* 0x0000007b18317211 */ /* 0x000fe200010f0c29 */
[----:B------:R-:W-:Y:S01]  /*2960*/  IMAD.MOV.U32 R24, RZ, RZ, R47 ;  /* 0x000000ffff187224 */ /* 0x000fe200078e002f */
[----:B-1----:R-:W-:-:S02]  /*2970*/  ISETP.GE.AND P2, PT, R101, 0x1, PT ;  /* 0x000000016500780c */ /* 0x002fc40003f46270 */
        /* <DEDUP_REMOVED lines=8> */
[----:B-----5:R-:W-:Y:S05]  /*2a00*/  @!P2 BRA `(.L_x_5065) ;  /* 0x0000006c00dca947 */ /* 0x020fea0003800000 */
[----:B------:R-:W-:Y:S01]  /*2a10*/  ULDC.U8 UR4, c[0x0][0x3f0] ;  /* 0x0000fc0000047ab9 */ /* 0x000fe20000000000 */
[-C--:B0-----:R-:W-:Y:S01]  /*2a20*/  IMAD R45, R134, R47.reuse, RZ ;  /* 0x0000002f862d7224 */ /* 0x081fe200078e02ff */
[----:B------:R-:W-:Y:S01]  /*2a30*/  ISETP.NE.AND P2, PT, RZ, UR4, PT ;  /* 0x00000004ff007c0c */ /* 0x000fe2000bf45270 */
[-C--:B------:R-:W-:Y:S02]  /*2a40*/  IMAD R43, R133, R47.reuse, RZ ;  /* 0x0000002f852b7224 */ /* 0x080fe400078e02ff */
        /* <DEDUP_REMOVED lines=29> */
[----:B------:R-:W-:Y:S01]  /*2c20*/  IMAD.X R46, R43, 0x1, R14, P2 ;  /* 0x000000012b2e7824 */ /* 0x000fe200010e060e */
[----:B------:R-:W-:-:S04]  /*2c30*/  LEA R44, P2, R45, UR4, 0x1 ;  /* 0x000000042d2c7c11 */ /* 0x000fc8000f8408ff */
[----:B------:R-:W-:Y:S01]  /*2c40*/  LEA.HI.X R45, R45, UR5, R46, 0x1, P2 ;  /* 0x000000052d2d7c11 */ /* 0x000fe200090f0c2e */
[----:B------:R-:W-:Y:S01]  /*2c50*/  ULDC.64 UR4, c[0x0][0x3e0] ;  /* 0x0000f80000047ab9 */ /* 0x000fe20000000a00 */
[----:B------:R-:W-:-:S05]  /*2c60*/  IADD3 R47, P2, R112, R92, RZ ;  /* 0x0000005c702f7210 */ /* 0x000fca0007f5e0ff */
[----:B------:R-:W-:Y:S01]  /*2c70*/  IMAD.X R54, R100, 0x1, R12, P2 ;  /* 0x0000000164367824 */ /* 0x000fe200010e060c */
        /* <DEDUP_REMOVED lines=35> */
.L_x_5068:
[----:B------:R-:W-:Y:S05]  /*2eb0*/  BSYNC B1 ;  /* 0x0000000000017941 */ /* 0x000fea0003800000 */
.L_x_5067:
        /* <DEDUP_REMOVED lines=61> */
.L_x_5070:
[----:B------:R-:W-:Y:S05]  /*3290*/  BSYNC B1 ;  /* 0x0000000000017941 */ /* 0x000fea0003800000 */
.L_x_5069:
[----:B------:R-:W2:Y:S01]  /*32a0*/  LDL R43, [R1+0x44] ;  /* 0x00004400012b7983 */ /* 0x000ea20000100800 */
[----:B01----:R-:W-:Y:S01]  /*32b0*/  MOV R44, R81 ;  /* 0x00000051002c7202 */ /* 0x003fe20000000f00 */
[----:B------:R-:W-:Y:S01]  /*32c0*/  IMAD.MOV.U32 R45, RZ, RZ, R88 ;  /* 0x000000ffff2d7224 */ /* 0x000fe200078e0058 */
[----:B------:R-:W-:Y:S02]  /*32d0*/  MOV R46, R89 ;  /* 0x00000059002e7202 */ /* 0x000fe40000000f00 */
[----:B------:R-:W-:Y:S01]  /*32e0*/  PRMT R154, R44, 0x7610, R154 ;  /* 0x000076102c9a7816 */ /* 0x000fe2000000009a */
[----:B------:R-:W-:Y:S01]  /*32f0*/  IMAD.MOV.U32 R44, RZ, RZ, R85 ;  /* 0x000000ffff2c7224 */ /* 0x000fe200078e0055 */
[----:B------:R-:W-:Y:S01]  /*3300*/  PRMT R164, R45, 0x5410, R46 ;  /* 0x000054102da47816 */ /* 0x000fe2000000002e */
[----:B------:R-:W-:Y:S01]  /*3310*/  IMAD.MOV.U32 R45, RZ, RZ, R122 ;  /* 0x000000ffff2d7224 */ /* 0x000fe200078e007a */
[----:B------:R-:W-:Y:S02]  /*3320*/  MOV R46, R123 ;  /* 0x0000007b002e7202 */ /* 0x000fe40000000f00 */
[----:B------:R-:W-:-:S02]  /*3330*/  PRMT R152, R128, 0x5410, R129 ;  /* 0x0000541080987816 */ /* 0x000fc40000000081 */
[----:B------:R-:W-:Y:S01]  /*3340*/  PRMT R159, R46, 0x5410, R45 ;  /* 0x000054102e9f7816 */ /* 0x000fe2000000002d */
[----:B------:R-:W-:Y:S01]  /*3350*/  IMAD.MOV.U32 R45, RZ, RZ, R82 ;  /* 0x000000ffff2d7224 */ /* 0x000fe200078e0052 */
[----:B------:R-:W-:-:S04]  /*3360*/  MOV R46, R83 ;  /* 0x00000053002e7202 */ /* 0x000fc80000000f00 */
[----:B------:R-:W-:Y:S02]  /*3370*/  PRMT R154, R154, 0x5410, R46 ;  /* 0x000054109a9a7816 */ /* 0x000fe4000000002e */
[----:B------:R-:W-:Y:S02]  /*3380*/  MOV R46, R91 ;  /* 0x0000005b002e7202 */ /* 0x000fe40000000f00 */
[----:B--2---:R-:W-:Y:S01]  /*3390*/  R2UR UR4, R43 ;  /* 0x000000002b0472ca */ /* 0x004fe200000e0000 */
[----:B------:R-:W-:-:S05]  /*33a0*/  IMAD.MOV.U32 R43, RZ, RZ, R80 ;  /* 0x000000ffff2b7224 */ /* 0x000fca00078e0050 */
[----:B------:R-:W-:Y:S01]  /*33b0*/  PRMT R162, R162, 0x5410, R43 ;  /* 0x00005410a2a27816 */ /* 0x000fe2000000002b */
[----:B------:R-:W-:-:S03]  /*33c0*/  IMAD.MOV.U32 R43, RZ, RZ, R84 ;  /* 0x000000ffff2b7224 */ /* 0x000fc600078e0054 */
        /* <DEDUP_REMOVED lines=13> */
[----:B-----5:R-:W-:Y:S01]  /*34a0*/  MOV R46, R57 ;  /* 0x00000039002e7202 */ /* 0x020fe20000000f00 */
        /* <DEDUP_REMOVED lines=17> */
[----:B------:R-:W-:Y:S02]  /*35c0*/  IMAD.MOV.U32 R44, RZ, RZ, R53 ;  /* 0x000000ffff2c7224 */ /* 0x000fe400078e0035 */
[----:B------:R-:W-:Y:S02]  /*35d0*/  IMAD.MOV.U32 R45, RZ, RZ, R55 ;  /* 0x000000ffff2d7224 */ /* 0x000fe400078e0037 */
[----:B------:R-:W-:Y:S01]  /*35e0*/  IMAD.MOV.U32 R46, RZ, RZ, R58 ;  /* 0x000000ffff2e7224 */ /* 0x000fe200078e003a */
[----:B------:R-:W-:Y:S01]  /*35f0*/  PRMT R93, R44, 0x5410, R43 ;  /* 0x000054102c5d7816 */ /* 0x000fe2000000002b */
[----:B------:R-:W-:Y:S02]  /*3600*/  IMAD.MOV.U32 R43, RZ, RZ, R60 ;  /* 0x000000ffff2b7224 */ /* 0x000fe400078e003c */
[----:B------:R-:W-:-:S05]  /*3610*/  IMAD.MOV.U32 R44, RZ, RZ, R61 ;  /* 0x000000ffff2c7224 */ /* 0x000fca00078e003d */
[----:B------:R-:W-:Y:S01]  /*3620*/  PRMT R128, R43, 0x5410, R44 ;  /* 0x000054102b807816 */ /* 0x000fe2000000002c */
[----:B------:R-:W-:Y:S02]  /*3630*/  IMAD.MOV.U32 R43, RZ, RZ, R68 ;  /* 0x000000ffff2b7224 */ /* 0x000fe400078e0044 */
[----:B------:R-:W-:-:S05]  /*3640*/  IMAD.MOV.U32 R44, RZ, RZ, R69 ;  /* 0x000000ffff2c7224 */ /* 0x000fca00078e0045 */
[----:B------:R-:W-:Y:S01]  /*3650*/  PRMT R146, R43, 0x5410, R44 ;  /* 0x000054102b927816 */ /* 0x000fe2000000002c */
[----:B------:R-:W-:Y:S01]  /*3660*/  IMAD.MOV.U32 R44, RZ, RZ, R54 ;  /* 0x000000ffff2c7224 */ /* 0x000fe200078e0036 */
[----:B------:R-:W-:-:S04]  /*3670*/  MOV R43, R59 ;  /* 0x0000003b002b7202 */ /* 0x000fc80000000f00 */
        /* <DEDUP_REMOVED lines=16> */
.L_x_5071:
[----:B------:R-:W-:Y:S01]  /*3780*/  IMAD R43, R19, 0x8, R18 ;  /* 0x00000008132b7824 */ /* 0x000fe200078e0212 */
[----:B------:R-:W-:Y:S01]  /*3790*/  SHF.L.U32 R100, R209, 0x1f, RZ ;  /* 0x0000001fd1647819 */ /* 0x000fe200000006ff */
[----:B------:R-:W-:Y:S03]  /*37a0*/  BSSY B1, `(.L_x_5072) ;  /* 0x0000003000017945 */ /* 0x000fe60003800000 */
[----:B------:R-:W0:Y:S02]  /*37b0*/  SYNCS.PHASECHK.TRANS64.TRYWAIT P5, [R43+URZ+0x36890], R100 ;  /* 0x036890642b0075a7 */ /* 0x000e2400080a017f */
[----:B0-----:R-:W-:Y:S05]  /*37c0*/  @!P5 BRA `(.L_x_5073) ;  /* 0x000002880060d947 */ /* 0x001fea0003800000 */
.L_x_5400:
[----:B------:R-:W-:Y:S05]  /*37d0*/  BSYNC B1 ;  /* 0x0000000000017941 */ /* 0x000fea0003800000 */
.L_x_5072:
        /* <DEDUP_REMOVED lines=36> */
[----:B------:R-:W-:Y:S02]  /*3a20*/  HADD2.F32 R44, -RZ, R46.H1_H1 ;  /* 0x3000002eff2c7230 */ /* 0x000fe40000004100 */
[----:B------:R-:W-:Y:S01]  /*3a30*/  FMUL.FTZ R161, R158, R127 ;  /* 0x0000007f9ea17220 */ /* 0x000fe20000410000 */
[----:B------:R-:W-:-:S02]  /*3a40*/  HADD2.F32 R155, -RZ, R159.H1_H1 ;  /* 0x3000009fff9b7230 */ /* 0x000fc40000004100 */
        /* <DEDUP_REMOVED lines=11> */
.L_x_5079:
[----:B------:R-:W-:Y:S05]  /*3b00*/  BSYNC B3 ;  /* 0x0000000000037941 */ /* 0x000fea0003800000 */
.L_x_5078:
[----:B--2---:R1:W-:Y:S02]  /*3b10*/  STG.E.128 desc[UR60][R50.64], R44 ;  /* 0x0000002c32007986 */ /* 0x0043e4000c101d3c */
.L_x_5077:
[----:B------:R-:W-:Y:S05]  /*3b20*/  BSYNC B2 ;  /* 0x0000000000027941 */ /* 0x000fea0003800000 */
.L_x_5076:
        /* <DEDUP_REMOVED lines=49> */
.L_x_5083:
[----:B------:R-:W-:Y:S05]  /*3e40*/  BSYNC B3 ;  /* 0x0000000000037941 */ /* 0x000fea0003800000 */
.L_x_5082:
[----:B--2---:R2:W-:Y:S02]  /*3e50*/  STG.E.128 desc[UR60][R50.64+0x40], R44 ;  /* 0x0000402c32007986 */ /* 0x0045e4000c101d3c */
.L_x_5081:
[----:B------:R-:W-:Y:S05]  /*3e60*/  BSYNC B2 ;  /* 0x0000000000027941 */ /* 0x000fea0003800000 */
.L_x_5080:
        /* <DEDUP_REMOVED lines=8> */
[--C-:B------:R-:W-:Y:S01]  /*3ef0*/  SHF.R.U64 R90, R90, 0x10, R91.reuse ;  /* 0x000000105a5a7819 */ /* 0x100fe2000000125b */
[----:B--2---:R-:W-:Y:S01]  /*3f00*/  HADD2.F32 R97, -RZ, R45.H1_H1 ;  /* 0x3000002dff617230 */ /* 0x004fe20000004100 */
[----:B------:R-:W-:Y:S01]  /*3f10*/  SHF.R.U32.HI R91, RZ, 0x10, R91 ;  /* 0x00000010ff5b7819 */ /* 0x000fe2000001165b */
[----:B------:R-:W-:Y:S01]  /*3f20*/  HADD2.F32 R96, -RZ, R47.H1_H1 ;  /* 0x3000002fff607230 */ /* 0x000fe20000004100 */
[--C-:B------:R-:W-:Y:S01]  /*3f30*/  SHF.R.U64 R88, R88, 0x10, R89.reuse ;  /* 0x0000001058587819 */ /* 0x100fe20000001259 */
[----:B------:R-:W-:Y:S01]  /*3f40*/  HADD2.F32 R90, -RZ, R90.H0_H0 ;  /* 0x2000005aff5a7230 */ /* 0x000fe20000004100 */
[----:B------:R-:W-:Y:S01]  /*3f50*/  SHF.R.U32.HI R89, RZ, 0x10, R89 ;  /* 0x00000010ff597819 */ /* 0x000fe20000011659 */
[----:B------:R-:W-:Y:S02]  /*3f60*/  HADD2.F32 R91, -RZ, R91.H0_H0 ;  /* 0x2000005bff5b7230 */ /* 0x000fe40000004100 */
[----:B------:R-:W-:Y:S02]  /*3f70*/  HADD2.F32 R45, -RZ, R45.H0_H0 ;  /* 0x2000002dff2d7230 */ /* 0x000fe40000004100 */
[----:B------:R-:W-:Y:S01]  /*3f80*/  FMUL.FTZ R122, R97, R90 ;  /* 0x0000005a617a7220 */ /* 0x000fe20000410000 */
[----:B------:R-:W-:-:S02]  /*3f90*/  HADD2.F32 R98, -RZ, R47.H0_H0 ;  /* 0x2000002fff627230 */ /* 0x000fc40000004100 */
[-C--:B------:R-:W-:Y:S01]  /*3fa0*/  FMUL.FTZ R47, R96, R91.reuse ;  /* 0x0000005b602f7220 */ /* 0x080fe20000410000 */
[----:B------:R-:W-:Y:S02]  /*3fb0*/  HADD2.F32 R88, -RZ, R88.H0_H0 ;  /* 0x20000058ff587230 */ /* 0x000fe40000004100 */
[C---:B------:R-:W-:Y:S01]  /*3fc0*/  FMUL.FTZ R90, R45.reuse, R90 ;  /* 0x0000005a2d5a7220 */ /* 0x040fe20000410000 */
[----:B------:R-:W-:Y:S02]  /*3fd0*/  HADD2.F32 R89, -RZ, R89.H0_H0 ;  /* 0x20000059ff597230 */ /* 0x000fe40000004100 */
[C---:B------:R-:W-:Y:S01]  /*3fe0*/  FMUL.FTZ R91, R98.reuse, R91 ;  /* 0x0000005b625b7220 */ /* 0x040fe20000410000 */
[-C--:B------:R-:W-:Y:S01]  /*3ff0*/  FFMA.FTZ R122, R45, R88.reuse, -R122 ;  /* 0x000000582d7a7223 */ /* 0x080fe2000001087a */
[----:B------:R-:W-:Y:S01]  /*4000*/  FFMA.FTZ R97, R97, R88, R90 ;  /* 0x0000005861617223 */ /* 0x000fe2000001005a */
[-C--:B------:R-:W-:Y:S01]  /*4010*/  FFMA.FTZ R47, R98, R89.reuse, -R47 ;  /* 0x00000059622f7223 */ /* 0x080fe2000001082f */
[----:B------:R-:W-:Y:S01]  /*4020*/  FFMA.FTZ R96, R96, R89, R91 ;  /* 0x0000005960607223 */ /* 0x000fe2000001005b */
[----:B------:R-:W-:-:S02]  /*4030*/  HADD2.F32 R89, -RZ, R167.H0_H0 ;  /* 0x200000a7ff597230 */ /* 0x000fc40000004100 */
[--C-:B------:R-:W-:Y:S02]  /*4040*/  HADD2.F32 R88, -RZ, R44.reuse.H1_H1 ;  /* 0x3000002cff587230 */ /* 0x100fe40000004100 */
[----:B------:R-:W-:Y:S01]  /*4050*/  HADD2.F32 R90, -RZ, R44.H0_H0 ;  /* 0x2000002cff5a7230 */ /* 0x000fe20000004100 */
[----:B------:R-:W-:Y:S01]  /*4060*/  F2FP.F16.F32.PACK_AB R47, R96, R47 ;  /* 0x0000002f602f723e */ /* 0x000fe200000000ff */
[----:B------:R-:W-:Y:S02]  /*4070*/  HADD2.F32 R167, -RZ, R167.H1_H1 ;  /* 0x300000a7ffa77230 */ /* 0x000fe40000004100 */
[-C--:B------:R-:W-:Y:S01]  /*4080*/  FMUL.FTZ R99, R88, R89.reuse ;  /* 0x0000005958637220 */ /* 0x080fe20000410000 */
[----:B------:R-:W-:Y:S02]  /*4090*/  HADD2.F32 R44, -RZ, R46.H1_H1 ;  /* 0x3000002eff2c7230 */ /* 0x000fe40000004100 */
[----:B------:R-:W-:Y:S01]  /*40a0*/  FMUL.FTZ R123, R90, R89 ;  /* 0x000000595a7b7220 */ /* 0x000fe20000410000 */
[----:B------:R-:W-:-:S02]  /*40b0*/  HADD2.F32 R45, -RZ, R164.H0_H0 ;  /* 0x200000a4ff2d7230 */ /* 0x000fc40000004100 */
[----:B------:R-:W-:Y:S02]  /*40c0*/  HADD2.F32 R46, -RZ, R46.H0_H0 ;  /* 0x2000002eff2e7230 */ /* 0x000fe40000004100 */
[----:B------:R-:W-:Y:S01]  /*40d0*/  FMUL.FTZ R89, R44, R167 ;  /* 0x000000a72c597220 */ /* 0x000fe20000410000 */
[----:B------:R-:W-:Y:S02]  /*40e0*/  HADD2.F32 R91, -RZ, R164.H1_H1 ;  /* 0x300000a4ff5b7230 */ /* 0x000fe40000004100 */
[-C--:B------:R-:W-:Y:S01]  /*40f0*/  FFMA.FTZ R90, R90, R45.reuse, -R99 ;  /* 0x0000002d5a5a7223 */ /* 0x080fe20000010863 */
[----:B------:R-:W-:Y:S01]  /*4100*/  FFMA.FTZ R123, R88, R45, R123 ;  /* 0x0000002d587b7223 */ /* 0x000fe2000001007b */
[C---:B------:R-:W-:Y:S01]  /*4110*/  FMUL.FTZ R167, R46.reuse, R167 ;  /* 0x000000a72ea77220 */ /* 0x040fe20000410000 */
[----:B------:R-:W-:Y:S01]  /*4120*/  F2FP.F16.F32.PACK_AB R45, R97, R122 ;  /* 0x0000007a612d723e */ /* 0x000fe200000000ff */
[-C--:B------:R-:W-:Y:S02]  /*4130*/  FFMA.FTZ R89, R46, R91.reuse, -R89 ;  /* 0x0000005b2e597223 */ /* 0x080fe40000010859 */
[----:B------:R-:W-:Y:S01]  /*4140*/  FFMA.FTZ R44, R44, R91, R167 ;  /* 0x0000005b2c2c7223 */ /* 0x000fe200000100a7 */
[----:B------:R-:W-:-:S04]  /*4150*/  F2FP.F16.F32.PACK_AB R90, R123, R90 ;  /* 0x0000005a7b5a723e */ /* 0x000fc800000000ff */
[----:B------:R-:W-:Y:S01]  /*4160*/  F2FP.F16.F32.PACK_AB R46, R44, R89 ;  /* 0x000000592c2e723e */ /* 0x000fe200000000ff */
[----:B------:R-:W-:-:S07]  /*4170*/  IMAD.MOV.U32 R44, RZ, RZ, R90 ;  /* 0x000000ffff2c7224 */ /* 0x000fce00078e005a */
.L_x_5087:
[----:B------:R-:W-:Y:S05]  /*4180*/  BSYNC B3 ;  /* 0x0000000000037941 */ /* 0x000fea0003800000 */
.L_x_5086:
[----:B--2---:R3:W-:Y:S02]  /*4190*/  STG.E.128 desc[UR60][R50.64+0x80], R44 ;  /* 0x0000802c32007986 */ /* 0x0047e4000c101d3c */
.L_x_5085:
[----:B------:R-:W-:Y:S05]  /*41a0*/  BSYNC B2 ;  /* 0x0000000000027941 */ /* 0x000fea0003800000 */
.L_x_5084:
        /* <DEDUP_REMOVED lines=8> */
[----:B------:R-:W-:Y:S02]  /*4230*/  SHF.R.U64 R88, R84, 0x10, R85 ;  /* 0x0000001054587819 */ /* 0x000fe40000001255 */
[----:B------:R-:W-:Y:S02]  /*4240*/  SHF.R.U64 R90, R86, 0x10, R87 ;  /* 0x00000010565a7819 */ /* 0x000fe40000001257 */
[----:B------:R-:W-:Y:S01]  /*4250*/  SHF.R.U32.HI R84, RZ, 0x10, R85 ;  /* 0x00000010ff547819 */ /* 0x000fe20000011655 */
[----:B------:R-:W-:Y:S01]  /*4260*/  HADD2.F32 R88, -RZ, R88.H0_H0 ;  /* 0x20000058ff587230 */ /* 0x000fe20000004100 */
[----:B------:R-:W-:Y:S01]  /*4270*/  SHF.R.U32.HI R89, RZ, 0x10, R87 ;  /* 0x00000010ff597819 */ /* 0x000fe20000011657 */
[----:B------:R-:W-:Y:S01]  /*4280*/  HADD2.F32 R90, -RZ, R90.H0_H0 ;  /* 0x2000005aff5a7230 */ /* 0x000fe20000004100 */
[----:B--2---:R-:W-:Y:S01]  /*4290*/  MOV R85, R47 ;  /* 0x0000002f00557202 */ /* 0x004fe20000000f00 */
[--C-:B------:R-:W-:Y:S02]  /*42a0*/  HADD2.F32 R47, -RZ, R45.reuse.H1_H1 ;  /* 0x3000002dff2f7230 */ /* 0x100fe40000004100 */
[----:B------:R-:W-:-:S02]  /*42b0*/  HADD2.F32 R45, -RZ, R45.H0_H0 ;  /* 0x2000002dff2d7230 */ /* 0x000fc40000004100 */
[----:B------:R-:W-:Y:S02]  /*42c0*/  HADD2.F32 R89, -RZ, R89.H0_H0 ;  /* 0x20000059ff597230 */ /* 0x000fe40000004100 */
[--C-:B------:R-:W-:Y:S02]  /*42d0*/  HADD2.F32 R86, -RZ, R85.reuse.H1_H1 ;  /* 0x30000055ff567230 */ /* 0x100fe40000004100 */
[----:B------:R-:W-:Y:S02]  /*42e0*/  HADD2.F32 R85, -RZ, R85.H0_H0 ;  /* 0x20000055ff557230 */ /* 0x000fe40000004100 */
[----:B------:R-:W-:Y:S02]  /*42f0*/  HADD2.F32 R87, -RZ, R84.H0_H0 ;  /* 0x20000054ff577230 */ /* 0x000fe40000004100 */
[-C--:B------:R-:W-:Y:S01]  /*4300*/  FMUL.FTZ R84, R47, R90.reuse ;  /* 0x0000005a2f547220 */ /* 0x080fe20000410000 */
[----:B------:R-:W-:Y:S01]  /*4310*/  FMUL.FTZ R90, R45, R90 ;  /* 0x0000005a2d5a7220 */ /* 0x000fe20000410000 */
[CC--:B------:R-:W-:Y:S01]  /*4320*/  FMUL.FTZ R96, R86.reuse, R89.reuse ;  /* 0x0000005956607220 */ /* 0x0c0fe20000410000 */
[----:B------:R-:W-:Y:S01]  /*4330*/  FMUL.FTZ R89, R85, R89 ;  /* 0x0000005955597220 */ /* 0x000fe20000410000 */
[-C--:B------:R-:W-:Y:S01]  /*4340*/  FFMA.FTZ R45, R45, R88.reuse, -R84 ;  /* 0x000000582d2d7223 */ /* 0x080fe20000010854 */
[----:B------:R-:W-:Y:S01]  /*4350*/  FFMA.FTZ R84, R47, R88, R90 ;  /* 0x000000582f547223 */ /* 0x000fe2000001005a */
[-C--:B------:R-:W-:Y:S01]  /*4360*/  FFMA.FTZ R47, R85, R87.reuse, -R96 ;  /* 0x00000057552f7223 */ /* 0x080fe20000010860 */
[----:B------:R-:W-:Y:S01]  /*4370*/  FFMA.FTZ R86, R86, R87, R89 ;  /* 0x0000005756567223 */ /* 0x000fe20000010059 */
[----:B------:R-:W-:-:S02]  /*4380*/  HADD2.F32 R85, -RZ, R44.H1_H1 ;  /* 0x3000002cff557230 */ /* 0x000fc40000004100 */
[----:B------:R-:W-:Y:S01]  /*4390*/  HADD2.F32 R89, -RZ, R166.H0_H0 ;  /* 0x200000a6ff597230 */ /* 0x000fe20000004100 */
        /* <DEDUP_REMOVED lines=18> */
.L_x_5091:
[----:B------:R-:W-:Y:S05]  /*44c0*/  BSYNC B3 ;  /* 0x0000000000037941 */ /* 0x000fea0003800000 */
.L_x_5090:
[----:B--2---:R4:W-:Y:S02]  /*44d0*/  STG.E.128 desc[UR60][R50.64+0xc0], R44 ;  /* 0x0000c02c32007986 */ /* 0x0049e4000c101d3c */
.L_x_5089:
[----:B------:R-:W-:Y:S05]  /*44e0*/  BSYNC B2 ;  /* 0x0000000000027941 */ /* 0x000fea0003800000 */
.L_x_5088:
        /* <DEDUP_REMOVED lines=21> */
[----:B------:R-:W-:Y:S02]  /*4640*/  HADD2.F32 R82, -RZ, R87.H0_H0 ;  /* 0x20000057ff527230 */ /* 0x000fe40000004100 */
[-C--:B------:R-:W-:Y:S01]  /*4650*/  FMUL.FTZ R90, R45, R86.reuse ;  /* 0x000000562d5a7220 */ /* 0x080fe20000410000 */
[----:B------:R-:W-:Y:S02]  /*4660*/  HADD2.F32 R84, -RZ, R85.H0_H0 ;  /* 0x20000055ff547230 */ /* 0x000fe40000004100 */
[----:B------:R-:W-:Y:S01]  /*4670*/  FMUL.FTZ R85, R47, R83 ;  /* 0x000000532f557220 */ /* 0x000fe20000410000 */
[----:B------:R-:W-:-:S03]  /*4680*/  FMUL.FTZ R86, R81, R86 ;  /* 0x0000005651567220 */ /* 0x000fc60000410000 */
[----:B------:R-:W-:Y:S01]  /*4690*/  FFMA.FTZ R44, R44, R82, -R85 ;  /* 0x000000522c2c7223 */ /* 0x000fe20000010855 */
[----:B------:R-:W-:Y:S01]  /*46a0*/  FFMA.FTZ R90, R81, R84, -R90 ;  /* 0x00000054515a7223 */ /* 0x000fe2000001085a */
[----:B------:R-:W-:Y:S01]  /*46b0*/  FFMA.FTZ R85, R47, R82, R88 ;  /* 0x000000522f557223 */ /* 0x000fe20000010058 */
[----:B------:R-:W-:Y:S01]  /*46c0*/  FFMA.FTZ R89, R45, R84, R86 ;  /* 0x000000542d597223 */ /* 0x000fe20000010056 */
[--C-:B------:R-:W-:Y:S02]  /*46d0*/  HADD2.F32 R81, -RZ, R162.reuse.H1_H1 ;  /* 0x300000a2ff517230 */ /* 0x100fe40000004100 */
[----:B------:R-:W-:Y:S02]  /*46e0*/  HADD2.F32 R162, -RZ, R162.H0_H0 ;  /* 0x200000a2ffa27230 */ /* 0x000fe40000004100 */
[----:B------:R-:W-:Y:S02]  /*46f0*/  HADD2.F32 R82, -RZ, R154.H1_H1 ;  /* 0x3000009aff527230 */ /* 0x000fe40000004100 */
[----:B------:R-:W-:-:S02]  /*4700*/  HADD2.F32 R45, -RZ, R80.H1_H1 ;  /* 0x30000050ff2d7230 */ /* 0x000fc40000004100 */
[----:B------:R-:W-:Y:S02]  /*4710*/  HADD2.F32 R47, -RZ, R46.H1_H1 ;  /* 0x3000002eff2f7230 */ /* 0x000fe40000004100 */
[----:B------:R-:W-:Y:S02]  /*4720*/  HADD2.F32 R80, -RZ, R80.H0_H0 ;  /* 0x20000050ff507230 */ /* 0x000fe40000004100 */
[----:B------:R-:W-:Y:S01]  /*4730*/  FMUL.FTZ R83, R45, R162 ;  /* 0x000000a22d537220 */ /* 0x000fe20000410000 */
[----:B------:R-:W-:Y:S02]  /*4740*/  HADD2.F32 R46, -RZ, R46.H0_H0 ;  /* 0x2000002eff2e7230 */ /* 0x000fe40000004100 */
[----:B------:R-:W-:Y:S01]  /*4750*/  FMUL.FTZ R87, R47, R82 ;  /* 0x000000522f577220 */ /* 0x000fe20000410000 */
[----:B------:R-:W-:Y:S02]  /*4760*/  HADD2.F32 R154, -RZ, R154.H0_H0 ;  /* 0x2000009aff9a7230 */ /* 0x000fe40000004100 */
[C---:B------:R-:W-:Y:S01]  /*4770*/  FMUL.FTZ R162, R80.reuse, R162 ;  /* 0x000000a250a27220 */ /* 0x040fe20000410000 */
[----:B------:R-:W-:Y:S01]  /*4780*/  FFMA.FTZ R83, R80, R81, -R83 ;  /* 0x0000005150537223 */ /* 0x000fe20000010853 */
[----:B------:R-:W-:-:S02]  /*4790*/  FMUL.FTZ R82, R46, R82 ;  /* 0x000000522e527220 */ /* 0x000fc40000410000 */
[----:B------:R-:W-:Y:S01]  /*47a0*/  FFMA.FTZ R162, R45, R81, R162 ;  /* 0x000000512da27223 */ /* 0x000fe200000100a2 */
[-C--:B------:R-:W-:Y:S01]  /*47b0*/  FFMA.FTZ R87, R46, R154.reuse, -R87 ;  /* 0x0000009a2e577223 */ /* 0x080fe20000010857 */
[----:B------:R-:W-:Y:S01]  /*47c0*/  FFMA.FTZ R82, R47, R154, R82 ;  /* 0x0000009a2f527223 */ /* 0x000fe20000010052 */
[----:B------:R-:W-:Y:S02]  /*47d0*/  F2FP.F16.F32.PACK_AB R45, R85, R44 ;  /* 0x0000002c552d723e */ /* 0x000fe400000000ff */
[----:B------:R-:W-:Y:S02]  /*47e0*/  F2FP.F16.F32.PACK_AB R47, R89, R90 ;  /* 0x0000005a592f723e */ /* 0x000fe400000000ff */
[----:B------:R-:W-:Y:S02]  /*47f0*/  F2FP.F16.F32.PACK_AB R44, R162, R83 ;  /* 0x00000053a22c723e */ /* 0x000fe400000000ff */
[----:B------:R-:W-:-:S07]  /*4800*/  F2FP.F16.F32.PACK_AB R46, R82, R87 ;  /* 0x00000057522e723e */ /* 0x000fce00000000ff */
.L_x_5095:
[----:B------:R-:W-:Y:S05]  /*4810*/  BSYNC B3 ;  /* 0x0000000000037941 */ /* 0x000fea0003800000 */
.L_x_5094:
[----:B--2---:R1:W-:Y:S02]  /*4820*/  STG.E.128 desc[UR60][R50.64+0x100], R44 ;  /* 0x0001002c32007986 */ /* 0x0043e4000c101d3c */
.L_x_5093:
[----:B------:R-:W-:Y:S05]  /*4830*/  BSYNC B2 ;  /* 0x0000000000027941 */ /* 0x000fea0003800000 */
.L_x_5092:
        /* <DEDUP_REMOVED lines=48> */
.L_x_5097:
[----:B------:R-:W-:Y:S05]  /*4b40*/  BSYNC B2 ;  /* 0x0000000000027941 */ /* 0x000fea0003800000 */
.L_x_5096:
[----:B--2---:R1:W-:Y:S02]  /*4b50*/  STG.E.128 desc[UR60][R50.64+0x140], R44 ;  /* 0x0001402c32007986 */ /* 0x0043e4000c101d3c */
.L_x_5075:
[----:B------:R-:W-:Y:S05]  /*4b60*/  BSYNC B1 ;  /* 0x0000000000017941 */ /* 0x000fea0003800000 */
.L_x_5074:
        /* <DEDUP_REMOVED lines=49> */
.L_x_5102:
[----:B------:R-:W-:Y:S05]  /*4e80*/  BSYNC B2 ;  /* 0x0000000000027941 */ /* 0x000fea0003800000 */
.L_x_5101:
[----:B--2---:R1:W-:Y:S02]  /*4e90*/  STG.E.128 desc[UR60][R48.64], R44 ;  /* 0x0000002c30007986 */ /* 0x0043e4000c101d3c */
.L_x_5100:
[----:B------:R-:W-:Y:S05]  /*4ea0*/  BSYNC B1 ;  /* 0x0000000000017941 */ /* 0x000fea0003800000 */
.L_x_5099:
        /* <DEDUP_REMOVED lines=49> */
.L_x_5106:
[----:B------:R-:W-:Y:S05]  /*51c0*/  BSYNC B2 ;  /* 0x0000000000027941 */ /* 0x000fea0003800000 */
.L_x_5105:
[----:B--2---:R1:W-:Y:S02]  /*51d0*/  STG.E.128 desc[UR60][R48.64+0x40], R44 ;  /* 0x0000402c30007986 */ /* 0x0043e4000c101d3c */
.L_x_5104:
[----:B------:R-:W-:Y:S05]  /*51e0*/  BSYNC B1 ;  /* 0x0000000000017941 */ /* 0x000fea0003800000 */
.L_x_5103:
        /* <DEDUP_REMOVED lines=49> */
.L_x_5110:
[----:B------:R-:W-:Y:S05]  /*5500*/  BSYNC B2 ;  /* 0x0000000000027941 */ /* 0x000fea0003800000 */
.L_x_5109:
[----:B--2---:R1:W-:Y:S02]  /*5510*/  STG.E.128 desc[UR60][R48.64+0x80], R44 ;  /* 0x0000802c30007986 */ /* 0x0043e4000c101d3c */
.L_x_5108:
[----:B------:R-:W-:Y:S05]  /*5520*/  BSYNC B1 ;  /* 0x0000000000017941 */ /* 0x000fea0003800000 */
.L_x_5107:
        /* <DEDUP_REMOVED lines=49> */
.L_x_5114:
[----:B------:R-:W-:Y:S05]  /*5840*/  BSYNC B2 ;  /* 0x0000000000027941 */ /* 0x000fea0003800000 */
.L_x_5113:
[----:B--2---:R1:W-:Y:S02]  /*5850*/  STG.E.128 desc[UR60][R48.64+0xc0], R44 ;  /* 0x0000c02c30007986 */ /* 0x0043e4000c101d3c */
.L_x_5112:
[----:B------:R-:W-:Y:S05]  /*5860*/  BSYNC B1 ;  /* 0x0000000000017941 */ /* 0x000fea0003800000 */
.L_x_5111:
        /* <DEDUP_REMOVED lines=49> */
.L_x_5118:
[----:B------:R-:W-:Y:S05]  /*5b80*/  BSYNC B2 ;  /* 0x0000000000027941 */ /* 0x000fea0003800000 */
.L_x_5117:
[----:B--2---:R1:W-:Y:S02]  /*5b90*/  STG.E.128 desc[UR60][R48.64+0x100], R44 ;  /* 0x0001002c30007986 */ /* 0x0043e4000c101d3c */
.L_x_5116:
[----:B------:R-:W-:Y:S05]  /*5ba0*/  BSYNC B1 ;  /* 0x0000000000017941 */ /* 0x000fea0003800000 */
.L_x_5115:
        /* <DEDUP_REMOVED lines=28> */
[----:B------:R-:W-:Y:S02]  /*5d70*/  HADD2.F32 R51, -RZ, R92.H1_H1 ;  /* 0x3000005cff337230 */ /* 0x000fe40000004100 */
[----:B------:R-:W-:Y:S01]  /*5d80*/  FFMA.FTZ R60, R47, R54, -R60 ;  /* 0x000000362f3c7223 */ /* 0x000fe2000001083c */
[----:B------:R-:W-:Y:S02]  /*5d90*/  HADD2.F32 R44, -RZ, R44.H0_H0 ;  /* 0x2000002cff2c7230 */ /* 0x000fe40000004100 */
[----:B------:R-:W-:Y:S02]  /*5da0*/  HADD2.F32 R53, -RZ, R92.H0_H0 ;  /* 0x2000005cff357230 */ /* 0x000fe40000004100 */
[-C--:B------:R-:W-:Y:S01]  /*5db0*/  FMUL.FTZ R55, R45, R51.reuse ;  /* 0x000000332d377220 */ /* 0x080fe20000410000 */
[--C-:B------:R-:W-:Y:S02]  /*5dc0*/  HADD2.F32 R46, -RZ, R50.reuse.H1_H1 ;  /* 0x30000032ff2e7230 */ /* 0x100fe40000004100 */
[----:B------:R-:W-:Y:S01]  /*5dd0*/  FMUL.FTZ R52, R44, R51 ;  /* 0x000000332c347220 */ /* 0x000fe20000410000 */
[----:B------:R-:W-:-:S02]  /*5de0*/  HADD2.F32 R50, -RZ, R50.H0_H0 ;  /* 0x20000032ff327230 */ /* 0x000fc40000004100 */
        /* <DEDUP_REMOVED lines=12> */
.L_x_5120:
[----:B------:R-:W-:Y:S05]  /*5eb0*/  BSYNC B1 ;  /* 0x0000000000017941 */ /* 0x000fea0003800000 */
.L_x_5119:
[----:B--2---:R1:W-:Y:S01]  /*5ec0*/  STG.E.128 desc[UR60][R48.64+0x140], R44 ;  /* 0x0001402c30007986 */ /* 0x0043e2000c101d3c */
[----:B------:R-:W-:Y:S05]  /*5ed0*/  BRA `(.L_x_5098) ;  /* 0x0000003c00887947 */ /* 0x000fea0003800000 */
.L_x_5066:
        /* <DEDUP_REMOVED lines=47> */
.L_x_5122:
[----:B------:R-:W-:Y:S05]  /*61d0*/  BSYNC B1 ;  /* 0x0000000000017941 */ /* 0x000fea0003800000 */
.L_x_5121:
        /* <DEDUP_REMOVED lines=13> */
[----:B------:R-:W-:-:S02]  /*62b0*/  MOV R98, R47 ;  /* 0x0000002f00627202 */ /* 0x000fc40000000f00 */
        /* <DEDUP_REMOVED lines=33> */
.L_x_5124:
[----:B------:R-:W-:Y:S05]  /*64d0*/  BSYNC B1 ;  /* 0x0000000000017941 */ /* 0x000fea0003800000 */
.L_x_5123:
[----:B------:R-:W2:Y:S01]  /*64e0*/  LDL R43, [R1+0x44] ;  /* 0x00004400012b7983 */ /* 0x000ea20000100800 */
[----:B0-----:R-:W-:Y:S01]  /*64f0*/  IMAD.MOV.U32 R92, RZ, RZ, R45 ;  /* 0x000000ffff5c7224 */ /* 0x001fe200078e002d */
[----:B------:R-:W-:Y:S01]  /*6500*/  PRMT R174, R96, 0x5410, R98 ;  /* 0x0000541060ae7816 */ /* 0x000fe20000000062 */
[----:B------:R-:W-:Y:S02]  /*6510*/  IMAD.MOV.U32 R93, RZ, RZ, R48 ;  /* 0x000000ffff5d7224 */ /* 0x000fe400078e0030 */
[----:B------:R-:W-:-:S03]  /*6520*/  IMAD.MOV.U32 R94, RZ, RZ, R49 ;  /* 0x000000ffff5e7224 */ /* 0x000fc600078e0031 */
[----:B------:R-:W-:Y:S01]  /*6530*/  PRMT R179, R93, 0x7610, R179 ;  /* 0x000076105db37816 */ /* 0x000fe200000000b3 */
[----:B------:R-:W-:-:S05]  /*6540*/  IMAD.MOV.U32 R93, RZ, RZ, R52 ;  /* 0x000000ffff5d7224 */ /* 0x000fca00078e0034 */
[----:B------:R-:W-:Y:S01]  /*6550*/  PRMT R167, R93, 0x7610, R167 ;  /* 0x000076105da77816 */ /* 0x000fe200000000a7 */
[----:B------:R-:W-:Y:S01]  /*6560*/  IMAD.MOV.U32 R93, RZ, RZ, R56 ;  /* 0x000000ffff5d7224 */ /* 0x000fe200078e0038 */
[----:B--2---:R-:W-:Y:S01]  /*6570*/  R2UR UR4, R43 ;  /* 0x000000002b0472ca */ /* 0x004fe200000e0000 */
        /* <DEDUP_REMOVED lines=43> */
[----:B------:R-:W-:Y:S01]  /*6830*/  IMAD.MOV.U32 R94, RZ, RZ, R73 ;  /* 0x000000ffff5e7224 */ /* 0x000fe200078e0049 */
[----:B------:R-:W-:Y:S02]  /*6840*/  PLOP3.LUT P2, PT, PT, PT, UP0, 0x80, 0x0 ;  /* 0x000000000000781c */ /* 0x000fe40003f4f008 */
        /* <DEDUP_REMOVED lines=28> */
.L_x_5125:
[----:B------:R-:W-:Y:S01]  /*6a10*/  IMAD R43, R19, 0x8, R18 ;  /* 0x00000008132b7824 */ /* 0x000fe200078e0212 */
[----:B------:R-:W-:Y:S01]  /*6a20*/  SHF.L.U32 R100, R209, 0x1f, RZ ;  /* 0x0000001fd1647819 */ /* 0x000fe200000006ff */
[----:B------:R-:W0:Y:S01]  /*6a30*/  LDC R146, c[0x0][0x2e4] ;  /* 0x0000b900ff927b82 */ /* 0x000e220000000800 */
[----:B------:R-:W-:Y:S02]  /*6a40*/  BSSY B1, `(.L_x_5126) ;  /* 0x0000004000017945 */ /* 0x000fe40003800000 */
[----:B------:R-:W1:Y:S05]  /*6a50*/  SYNCS.PHASECHK.TRANS64.TRYWAIT P5, [R43+URZ+0x36890], R100 ;  /* 0x036890642b0075a7 */ /* 0x000e6a00080a017f */
[----:B------:R-:W2:Y:S01]  /*6a60*/  LDC.64 R126, c[0x0][0x2f0] ;  /* 0x0000bc00ff7e7b82 */ /* 0x000ea20000000a00 */
[----:B-1----:R-:W-:Y:S05]  /*6a70*/  @!P5 BRA `(.L_x_5127) ;  /* 0x0000025400c8d947 */ /* 0x002fea0003800000 */
.L_x_5401:
[----:B------:R-:W-:Y:S05]  /*6a80*/  BSYNC B1 ;  /* 0x0000000000017941 */ /* 0x000fea0003800000 */
.L_x_5126:
        /* <DEDUP_REMOVED lines=27> */
[----:B------:R-:W-:-:S05]  /*6c40*/  IADD3 R92, R92, R93, RZ ;  /* 0x0000005d5c5c7210 */ /* 0x000fca0007ffe0ff */
        /* <DEDUP_REMOVED lines=9> */
[--C-:B--2---:R-:W-:Y:S01]  /*6ce0*/  HADD2.F32 R163, -RZ, R97.reuse.H0_H0 ;  /* 0x20000061ffa37230 */ /* 0x104fe20000004100 */
        /* <DEDUP_REMOVED lines=10> */
[----:B0-----:R-:W-:Y:S02]  /*6d90*/  HADD2.F32 R67, -RZ, R93.H0_H0 ;  /* 0x2000005dff437230 */ /* 0x001fe40000004100 */
[----:B------:R-:W-:Y:S02]  /*6da0*/  HADD2.F32 R55, -RZ, R55.H0_H0 ;  /* 0x20000037ff377230 */ /* 0x000fe40000004100 */
[----:B------:R-:W-:Y:S02]  /*6db0*/  HADD2.F32 R66, -RZ, R66.H0_H0 ;  /* 0x20000042ff427230 */ /* 0x000fe40000004100 */
[C---:B------:R-:W-:Y:S01]  /*6dc0*/  FMUL.FTZ R168, R67.reuse, R168 ;  /* 0x000000a843a87220 */ /* 0x040fe20000410000 */
[-C--:B------:R-:W-:Y:S01]  /*6dd0*/  FFMA.FTZ R67, R67, R166.reuse, -R164 ;  /* 0x000000a643437223 */ /* 0x080fe200000108a4 */
[----:B------:R-:W-:Y:S02]  /*6de0*/  HADD2.F32 R164, -RZ, R64.H0_H0 ;  /* 0x20000040ffa47230 */ /* 0x000fe40000004100 */
[----:B------:R-:W-:Y:S01]  /*6df0*/  FFMA.FTZ R64, R163, R166, R168 ;  /* 0x000000a6a3407223 */ /* 0x000fe200000100a8 */
[----:B------:R-:W-:-:S02]  /*6e00*/  HADD2.F32 R163, -RZ, R93.H1_H1 ;  /* 0x3000005dffa37230 */ /* 0x000fc40000004100 */
[----:B------:R-:W-:Y:S02]  /*6e10*/  HADD2.F32 R166, -RZ, R162.H0_H0 ;  /* 0x200000a2ffa67230 */ /* 0x000fe40000004100 */
[-C--:B------:R-:W-:Y:S01]  /*6e20*/  FMUL.FTZ R162, R97, R164.reuse ;  /* 0x000000a461a27220 */ /* 0x080fe20000410000 */
[----:B------:R-:W-:Y:S02]  /*6e30*/  IMAD.MOV.U32 R93, RZ, RZ, R98 ;  /* 0x000000ffff5d7224 */ /* 0x000fe400078e0062 */
[C---:B------:R-:W-:Y:S01]  /*6e40*/  FMUL.FTZ R164, R163.reuse, R164 ;  /* 0x000000a4a3a47220 */ /* 0x040fe20000410000 */
[----:B------:R-:W-:Y:S02]  /*6e50*/  HADD2.F32 R168, -RZ, R65.H0_H0 ;  /* 0x20000041ffa87230 */ /* 0x000fe40000004100 */
[-C--:B------:R-:W-:Y:S01]  /*6e60*/  FFMA.FTZ R98, R163, R166.reuse, -R162 ;  /* 0x000000a6a3627223 */ /* 0x080fe200000108a2 */
[----:B------:R-:W-:Y:S02]  /*6e70*/  HADD2.F32 R162, -RZ, R165.H1_H1 ;  /* 0x300000a5ffa27230 */ /* 0x000fe40000004100 */
[----:B------:R-:W-:Y:S01]  /*6e80*/  FFMA.FTZ R97, R97, R166, R164 ;  /* 0x000000a661617223 */ /* 0x000fe200000100a4 */
[----:B------:R-:W-:-:S02]  /*6e90*/  HADD2.F32 R163, -RZ, R99.H0_H0 ;  /* 0x20000063ffa37230 */ /* 0x000fc40000004100 */
[----:B------:R-:W-:Y:S01]  /*6ea0*/  HADD2.F32 R164, -RZ, R165.H0_H0 ;  /* 0x200000a5ffa47230 */ /* 0x000fe20000004100 */
[----:B------:R-:W-:Y:S01]  /*6eb0*/  F2FP.F16.F32.PACK_AB R67, R98, R67 ;  /* 0x000000436243723e */ /* 0x000fe200000000ff */
[----:B------:R-:W-:Y:S02]  /*6ec0*/  HADD2.F32 R165, -RZ, R95.H0_H0 ;  /* 0x2000005fffa57230 */ /* 0x000fe40000004100 */
[----:B------:R-:W-:Y:S01]  /*6ed0*/  FMUL.FTZ R166, R163, R162 ;  /* 0x000000a2a3a67220 */ /* 0x000fe20000410000 */
[----:B------:R-:W-:Y:S01]  /*6ee0*/  HADD2.F32 R99, -RZ, R99.H1_H1 ;  /* 0x30000063ff637230 */ /* 0x000fe20000004100 */
[----:B------:R-:W-:Y:S01]  /*6ef0*/  F2FP.F16.F32.PACK_AB R97, R97, R64 ;  /* 0x000000406161723e */ /* 0x000fe200000000ff */
[----:B------:R-:W-:Y:S02]  /*6f00*/  HADD2.F32 R95, -RZ, R95.H1_H1 ;  /* 0x3000005fff5f7230 */ /* 0x000fe40000004100 */
[C---:B------:R-:W-:Y:S01]  /*6f10*/  FMUL.FTZ R162, R165.reuse, R162 ;  /* 0x000000a2a5a27220 */ /* 0x040fe20000410000 */
[----:B------:R-:W-:Y:S01]  /*6f20*/  FFMA.FTZ R166, R165, R164, -R166 ;  /* 0x000000a4a5a67223 */ /* 0x000fe200000108a6 */
[----:B------:R-:W-:Y:S01]  /*6f30*/  FMUL.FTZ R170, R99, R66 ;  /* 0x0000004263aa7220 */ /* 0x000fe20000410000 */
[----:B------:R-:W-:-:S02]  /*6f40*/  HADD2.F32 R65, -RZ, R167.H1_H1 ;  /* 0x300000a7ff417230 */ /* 0x000fc40000004100 */
[----:B------:R-:W-:Y:S01]  /*6f50*/  FMUL.FTZ R66, R95, R66 ;  /* 0x000000425f427220 */ /* 0x000fe20000410000 */
[----:B------:R-:W-:Y:S01]  /*6f60*/  FFMA.FTZ R162, R163, R164, R162 ;  /* 0x000000a4a3a27223 */ /* 0x000fe200000100a2 */
[----:B------:R-:W-:Y:S02]  /*6f70*/  HADD2.F32 R164, -RZ, R96.H0_H0 ;  /* 0x20000060ffa47230 */ /* 0x000fe40000004100 */
[-C--:B------:R-:W-:Y:S01]  /*6f80*/  FFMA.FTZ R95, R95, R168.reuse, -R170 ;  /* 0x000000a85f5f7223 */ /* 0x080fe200000108aa */
[----:B------:R-:W-:Y:S02]  /*6f90*/  HADD2.F32 R163, -RZ, R92.H0_H0 ;  /* 0x2000005cffa37230 */ /* 0x000fe40000004100 */
[----:B------:R-:W-:Y:S01]  /*6fa0*/  FFMA.FTZ R99, R99, R168, R66 ;  /* 0x000000a863637223 */ /* 0x000fe20000010042 */
[----:B------:R-:W-:Y:S02]  /*6fb0*/  HADD2.F32 R96, -RZ, R96.H1_H1 ;  /* 0x30000060ff607230 */ /* 0x000fe40000004100 */
[----:B------:R-:W-:Y:S01]  /*6fc0*/  HADD2.F32 R92, -RZ, R92.H1_H1 ;  /* 0x3000005cff5c7230 */ /* 0x000fe20000004100 */
[----:B------:R-:W-:Y:S01]  /*6fd0*/  F2FP.F16.F32.PACK_AB R95, R95, R166 ;  /* 0x000000a65f5f723e */ /* 0x000fe200000000ff */
[----:B------:R-:W-:-:S02]  /*6fe0*/  HADD2.F32 R66, -RZ, R167.H0_H0 ;  /* 0x200000a7ff427230 */ /* 0x000fc40000004100 */
        /* <DEDUP_REMOVED lines=9> */
[----:B------:R-:W-:Y:S01]  /*7080*/  HADD2.F32 R53, -RZ, R182.H1_H1 ;  /* 0x300000b6ff357230 */ /* 0x000fe20000004100 */
[----:B------:R-:W-:Y:S01]  /*7090*/  F2FP.F16.F32.PACK_AB R99, R99, R162 ;  /* 0x000000a26363723e */ /* 0x000fe200000000ff */
[----:B------:R-:W-:-:S02]  /*70a0*/  HADD2.F32 R163, -RZ, R93.H0_H0 ;  /* 0x2000005dffa37230 */ /* 0x000fc40000004100 */
[--C-:B------:R-:W-:Y:S01]  /*70b0*/  HADD2.F32 R92, -RZ, R94.reuse.H0_H0 ;  /* 0x2000005eff5c7230 */ /* 0x100fe20000004100 */
[----:B------:R-:W-:Y:S01]  /*70c0*/  F2FP.F16.F32.PACK_AB R96, R96, R167 ;  /* 0x000000a76060723e */ /* 0x000fe200000000ff */
[----:B------:R-:W-:Y:S02]  /*70d0*/  HADD2.F32 R164, -RZ, R93.H1_H1 ;  /* 0x3000005dffa47230 */ /* 0x000fe40000004100 */
[-C--:B------:R-:W-:Y:S01]  /*70e0*/  FMUL.FTZ R93, R163, R53.reuse ;  /* 0x00000035a35d7220 */ /* 0x080fe20000410000 */
[----:B------:R-:W-:Y:S02]  /*70f0*/  HADD2.F32 R94, -RZ, R94.H1_H1 ;  /* 0x3000005eff5e7230 */ /* 0x000fe40000004100 */
[----:B------:R-:W-:Y:S02]  /*7100*/  HADD2.F32 R165, -RZ, R54.H0_H0 ;  /* 0x20000036ffa57230 */ /* 0x000fe40000004100 */
[----:B------:R-:W-:Y:S01]  /*7110*/  FMUL.FTZ R54, R92, R53 ;  /* 0x000000355c367220 */ /* 0x000fe20000410000 */
[----:B------:R-:W-:-:S02]  /*7120*/  HADD2.F32 R66, -RZ, R181.H0_H0 ;  /* 0x200000b5ff427230 */ /* 0x000fc40000004100 */
[-C--:B------:R-:W-:Y:S01]  /*7130*/  FMUL.FTZ R53, R164, R55.reuse ;  /* 0x00000037a4357220 */ /* 0x080fe20000410000 */
[----:B------:R-:W-:Y:S02]  /*7140*/  FMUL.FTZ R55, R94, R55 ;  /* 0x000000375e377220 */ /* 0x000fe40000410000 */
[-C--:B------:R-:W-:Y:S01]  /*7150*/  FFMA.FTZ R93, R92, R66.reuse, -R93 ;  /* 0x000000425c5d7223 */ /* 0x080fe2000001085d */
[-C--:B------:R-:W-:Y:S01]  /*7160*/  FFMA.FTZ R94, R94, R165.reuse, -R53 ;  /* 0x000000a55e5e7223 */ /* 0x080fe20000010835 */
[----:B------:R-:W-:Y:S01]  /*7170*/  FFMA.FTZ R54, R163, R66, R54 ;  /* 0x00000042a3367223 */ /* 0x000fe20000010036 */
[----:B------:R-:W-:Y:S01]  /*7180*/  FFMA.FTZ R55, R164, R165, R55 ;  /* 0x000000a5a4377223 */ /* 0x000fe20000010037 */
[----:B------:R-:W-:Y:S02]  /*7190*/  F2FP.F16.F32.PACK_AB R92, R65, R52 ;  /* 0x00000034415c723e */ /* 0x000fe400000000ff */
[----:B------:R-:W-:Y:S02]  /*71a0*/  F2FP.F16.F32.PACK_AB R94, R94, R93 ;  /* 0x0000005d5e5e723e */ /* 0x000fe400000000ff */
[----:B------:R-:W-:-:S02]  /*71b0*/  F2FP.F16.F32.PACK_AB R98, R55, R54 ;  /* 0x000000363762723e */ /* 0x000fc400000000ff */
[----:B------:R-:W-:-:S07]  /*71c0*/  MOV R93, R67 ;  /* 0x00000043005d7202 */ /* 0x000fce0000000f00 */
.L_x_5133:
[----:B------:R-:W-:Y:S05]  /*71d0*/  BSYNC B3 ;  /* 0x0000000000037941 */ /* 0x000fea0003800000 */
.L_x_5132:
        /* <DEDUP_REMOVED lines=10> */
.L_x_5131:
[----:B------:R-:W-:Y:S05]  /*7280*/  BSYNC B2 ;  /* 0x0000000000027941 */ /* 0x000fea0003800000 */
.L_x_5130:
        /* <DEDUP_REMOVED lines=42> */
[-C--:B------:R-:W-:Y:S01]  /*7530*/  FMUL.FTZ R160, R65, R63.reuse ;  /* 0x0000003f41a07220 */ /* 0x080fe20000410000 */
[----:B------:R-:W-:Y:S02]  /*7540*/  HADD2.F32 R53, -RZ, R94.H0_H0 ;  /* 0x2000005eff357230 */ /* 0x000fe40000004100 */
[C---:B------:R-:W-:Y:S01]  /*7550*/  FMUL.FTZ R94, R97.reuse, R63 ;  /* 0x0000003f615e7220 */ /* 0x040fe20000410000 */
[-C--:B------:R-:W-:Y:S01]  /*7560*/  FMUL.FTZ R63, R98, R99.reuse ;  /* 0x00000063623f7220 */ /* 0x080fe20000410000 */
[C---:B------:R-:W-:Y:S01]  /*7570*/  FMUL.FTZ R99, R60.reuse, R99 ;  /* 0x000000633c637220 */ /* 0x040fe20000410000 */
[-C--:B------:R-:W-:Y:S01]  /*7580*/  FFMA.FTZ R160, R97, R96.reuse, R160 ;  /* 0x0000006061a07223 */ /* 0x080fe200000100a0 */
[----:B------:R-:W-:Y:S01]  /*7590*/  FFMA.FTZ R94, R65, R96, -R94 ;  /* 0x00000060415e7223 */ /* 0x000fe2000001085e */
[-C--:B------:R-:W-:Y:S01]  /*75a0*/  FFMA.FTZ R63, R60, R53.reuse, -R63 ;  /* 0x000000353c3f7223 */ /* 0x080fe2000001083f */
[----:B------:R-:W-:Y:S01]  /*75b0*/  FFMA.FTZ R99, R98, R53, R99 ;  /* 0x0000003562637223 */ /* 0x000fe20000010063 */
[----:B------:R-:W-:-:S02]  /*75c0*/  HADD2.F32 R65, -RZ, R67.H0_H0 ;  /* 0x20000043ff417230 */ /* 0x000fc40000004100 */
[----:B------:R-:W-:Y:S01]  /*75d0*/  HADD2.F32 R96, -RZ, R67.H1_H1 ;  /* 0x30000043ff607230 */ /* 0x000fe20000004100 */
[----:B------:R-:W-:Y:S01]  /*75e0*/  F2FP.F16.F32.PACK_AB R63, R63, R94 ;  /* 0x0000005e3f3f723e */ /* 0x000fe200000000ff */
[----:B------:R-:W-:Y:S01]  /*75f0*/  HADD2.F32 R53, -RZ, R181.H1_H1 ;  /* 0x300000b5ff357230 */ /* 0x000fe20000004100 */
[----:B------:R-:W-:Y:S01]  /*7600*/  F2FP.F16.F32.PACK_AB R99, R99, R160 ;  /* 0x000000a06363723e */ /* 0x000fe200000000ff */
[--C-:B------:R-:W-:Y:S02]  /*7610*/  HADD2.F32 R67, -RZ, R55.reuse.H0_H0 ;  /* 0x20000037ff437230 */ /* 0x100fe40000004100 */
[----:B------:R-:W-:Y:S02]  /*7620*/  HADD2.F32 R97, -RZ, R62.H0_H0 ;  /* 0x2000003eff617230 */ /* 0x000fe40000004100 */
[-C--:B------:R-:W-:Y:S01]  /*7630*/  FMUL.FTZ R98, R65, R53.reuse ;  /* 0x0000003541627220 */ /* 0x080fe20000410000 */
[----:B------:R-:W-:Y:S02]  /*7640*/  HADD2.F32 R62, -RZ, R55.H1_H1 ;  /* 0x30000037ff3e7230 */ /* 0x000fe40000004100 */
[----:B------:R-:W-:Y:S01]  /*7650*/  FMUL.FTZ R162, R67, R53 ;  /* 0x0000003543a27220 */ /* 0x000fe20000410000 */
[----:B------:R-:W-:-:S02]  /*7660*/  HADD2.F32 R60, -RZ, R180.H0_H0 ;  /* 0x200000b4ff3c7230 */ /* 0x000fc40000004100 */
[-C--:B------:R-:W-:Y:S01]  /*7670*/  FMUL.FTZ R53, R96, R97.reuse ;  /* 0x0000006160357220 */ /* 0x080fe20000410000 */
[----:B------:R-:W-:Y:S02]  /*7680*/  HADD2.F32 R51, -RZ, R51.H0_H0 ;  /* 0x20000033ff337230 */ /* 0x000fe40000004100 */
[C---:B------:R-:W-:Y:S01]  /*7690*/  FMUL.FTZ R97, R62.reuse, R97 ;  /* 0x000000613e617220 */ /* 0x040fe20000410000 */
[--C-:B------:R-:W-:Y:S02]  /*76a0*/  HADD2.F32 R55, -RZ, R179.reuse.H0_H0 ;  /* 0x200000b3ff377230 */ /* 0x100fe40000004100 */
[-C--:B------:R-:W-:Y:S01]  /*76b0*/  FFMA.FTZ R98, R67, R60.reuse, -R98 ;  /* 0x0000003c43627223 */ /* 0x080fe20000010862 */
[----:B------:R-:W-:Y:S01]  /*76c0*/  FFMA.FTZ R162, R65, R60, R162 ;  /* 0x0000003c41a27223 */ /* 0x000fe200000100a2 */
[-C--:B------:R-:W-:Y:S01]  /*76d0*/  FFMA.FTZ R53, R62, R51.reuse, -R53 ;  /* 0x000000333e357223 */ /* 0x080fe20000010835 */
[----:B------:R-:W-:Y:S01]  /*76e0*/  FFMA.FTZ R97, R96, R51, R97 ;  /* 0x0000003360617223 */ /* 0x000fe20000010061 */
[----:B------:R-:W-:-:S02]  /*76f0*/  HADD2.F32 R51, -RZ, R179.H1_H1 ;  /* 0x300000b3ff337230 */ /* 0x000fc40000004100 */
[----:B------:R-:W-:Y:S02]  /*7700*/  HADD2.F32 R62, -RZ, R64.H0_H0 ;  /* 0x20000040ff3e7230 */ /* 0x000fe40000004100 */
[----:B------:R-:W-:Y:S02]  /*7710*/  HADD2.F32 R60, -RZ, R52.H0_H0 ;  /* 0x20000034ff3c7230 */ /* 0x000fe40000004100 */
[----:B------:R-:W-:Y:S02]  /*7720*/  HADD2.F32 R64, -RZ, R64.H1_H1 ;  /* 0x30000040ff407230 */ /* 0x000fe40000004100 */
[-C--:B------:R-:W-:Y:S01]  /*7730*/  FMUL.FTZ R65, R62, R51.reuse ;  /* 0x000000333e417220 */ /* 0x080fe20000410000 */
[----:B------:R-:W-:Y:S02]  /*7740*/  HADD2.F32 R52, -RZ, R52.H1_H1 ;  /* 0x30000034ff347230 */ /* 0x000fe40000004100 */
[----:B------:R-:W-:Y:S01]  /*7750*/  FMUL.FTZ R159, R60, R51 ;  /* 0x000000333c9f7220 */ /* 0x000fe20000410000 */
[----:B------:R-:W-:-:S02]  /*7760*/  HADD2.F32 R67, -RZ, R48.H0_H0 ;  /* 0x20000030ff437230 */ /* 0x000fc40000004100 */
[----:B------:R-:W-:Y:S01]  /*7770*/  FMUL.FTZ R51, R64, R49 ;  /* 0x0000003140337220 */ /* 0x000fe20000410000 */
[----:B------:R-:W-:Y:S01]  /*7780*/  FFMA.FTZ R65, R60, R55, -R65 ;  /* 0x000000373c417223 */ /* 0x000fe20000010841 */
[----:B------:R-:W-:Y:S01]  /*7790*/  FMUL.FTZ R49, R52, R49 ;  /* 0x0000003134317220 */ /* 0x000fe20000410000 */
[----:B------:R-:W-:Y:S01]  /*77a0*/  FFMA.FTZ R159, R62, R55, R159 ;  /* 0x000000373e9f7223 */ /* 0x000fe2000001009f */
[-C--:B------:R-:W-:Y:S01]  /*77b0*/  FFMA.FTZ R52, R52, R67.reuse, -R51 ;  /* 0x0000004334347223 */ /* 0x080fe20000010833 */
[----:B------:R-:W-:Y:S02]  /*77c0*/  HADD2.F32 R55, -RZ, R66.H0_H0 ;  /* 0x20000042ff377230 */ /* 0x000fe40000004100 */
[----:B------:R-:W-:Y:S01]  /*77d0*/  FFMA.FTZ R64, R64, R67, R49 ;  /* 0x0000004340407223 */ /* 0x000fe20000010031 */
[----:B------:R-:W-:Y:S02]  /*77e0*/  HADD2.F32 R48, -RZ, R178.H0_H0 ;  /* 0x200000b2ff307230 */ /* 0x000fe40000004100 */
[----:B------:R-:W-:Y:S01]  /*77f0*/  HADD2.F32 R61, -RZ, R61.H0_H0 ;  /* 0x2000003dff3d7230 */ /* 0x000fe20000004100 */
[----:B------:R-:W-:Y:S01]  /*7800*/  F2FP.F16.F32.PACK_AB R52, R52, R65 ;  /* 0x000000413434723e */ /* 0x000fe200000000ff */
[----:B------:R-:W-:Y:S01]  /*7810*/  HADD2.F32 R51, -RZ, R54.H0_H0 ;  /* 0x20000036ff337230 */ /* 0x000fe20000004100 */
[----:B------:R-:W-:Y:S01]  /*7820*/  F2FP.F16.F32.PACK_AB R64, R64, R159 ;  /* 0x0000009f4040723e */ /* 0x000fe200000000ff */
[----:B------:R-:W-:-:S02]  /*7830*/  HADD2.F32 R66, -RZ, R66.H1_H1 ;  /* 0x30000042ff427230 */ /* 0x000fc40000004100 */
[----:B------:R-:W-:Y:S02]  /*7840*/  HADD2.F32 R54, -RZ, R54.H1_H1 ;  /* 0x30000036ff367230 */ /* 0x000fe40000004100 */
[----:B------:R-:W-:Y:S02]  /*7850*/  HADD2.F32 R67, -RZ, R50.H0_H0 ;  /* 0x20000032ff437230 */ /* 0x000fe40000004100 */
[-C--:B------:R-:W-:Y:S01]  /*7860*/  FMUL.FTZ R50, R55, R48.reuse ;  /* 0x0000003037327220 */ /* 0x080fe20000410000 */
[----:B------:R-:W-:Y:S02]  /*7870*/  HADD2.F32 R49, -RZ, R178.H1_H1 ;  /* 0x300000b2ff317230 */ /* 0x000fe40000004100 */
[-C--:B------:R-:W-:Y:S01]  /*7880*/  FMUL.FTZ R161, R66, R61.reuse ;  /* 0x0000003d42a17220 */ /* 0x080fe20000410000 */
[----:B------:R-:W-:Y:S01]  /*7890*/  FMUL.FTZ R48, R51, R48 ;  /* 0x0000003033307220 */ /* 0x000fe20000410000 */
        /* <DEDUP_REMOVED lines=8> */
[----:B------:R-:W-:Y:S02]  /*7920*/  F2FP.F16.F32.PACK_AB R67, R97, R162 ;  /* 0x000000a26143723e */ /* 0x000fe400000000ff */
[----:B------:R-:W-:Y:S02]  /*7930*/  F2FP.F16.F32.PACK_AB R54, R161, R50 ;  /* 0x00000032a136723e */ /* 0x000fe400000000ff */
[----:B------:R-:W-:-:S07]  /*7940*/  F2FP.F16.F32.PACK_AB R66, R61, R48 ;  /* 0x000000303d42723e */ /* 0x000fce00000000ff */
.L_x_5137:
[----:B------:R-:W-:Y:S05]  /*7950*/  BSYNC B3 ;  /* 0x0000000000037941 */ /* 0x000fea0003800000 */
.L_x_5136:
        /* <DEDUP_REMOVED lines=10> */
.L_x_5135:
[----:B------:R-:W-:Y:S05]  /*7a00*/  BSYNC B2 ;  /* 0x0000000000027941 */ /* 0x000fea0003800000 */
.L_x_5134:
        /* <DEDUP_REMOVED lines=27> */
[--C-:B------:R-:W-:Y:S01]  /*7bc0*/  SHF.R.U64 R44, R44, 0x10, R45.reuse ;  /* 0x000000102c2c7819 */ /* 0x100fe2000000122d */
[----:B------:R-:W-:Y:S01]  /*7bd0*/  HADD2.F32 R67, -RZ, R177.H1_H1 ;  /* 0x300000b1ff437230 */ /* 0x000fe20000004100 */
[----:B------:R-:W-:Y:S01]  /*7be0*/  SHF.R.U32.HI R62, RZ, 0x10, R45 ;  /* 0x00000010ff3e7819 */ /* 0x000fe2000001162d */
[--C-:B--2---:R-:W-:Y:S01]  /*7bf0*/  HADD2.F32 R66, -RZ, R53.reuse.H0_H0 ;  /* 0x20000035ff427230 */ /* 0x104fe20000004100 */
[--C-:B------:R-:W-:Y:S01]  /*7c00*/  SHF.R.U64 R45, R56, 0x10, R57.reuse ;  /* 0x00000010382d7819 */ /* 0x100fe20000001239 */
[----:B------:R-:W-:Y:S01]  /*7c10*/  HADD2.F32 R64, -RZ, R53.H1_H1 ;  /* 0x30000035ff407230 */ /* 0x000fe20000004100 */
[----:B------:R-:W-:Y:S01]  /*7c20*/  SHF.R.U32.HI R56, RZ, 0x10, R57 ;  /* 0x00000010ff387819 */ /* 0x000fe20000011639 */
[----:B0-----:R-:W-:Y:S01]  /*7c30*/  HADD2.F32 R92, -RZ, R49.H0_H0 ;  /* 0x20000031ff5c7230 */ /* 0x001fe20000004100 */
[--C-:B------:R-:W-:Y:S01]  /*7c40*/  SHF.R.U64 R57, R58, 0x10, R59.reuse ;  /* 0x000000103a397819 */ /* 0x100fe2000000123b */
[----:B------:R-:W-:Y:S01]  /*7c50*/  HADD2.F32 R65, -RZ, R62.H0_H0 ;  /* 0x2000003eff417230 */ /* 0x000fe20000004100 */
[----:B------:R-:W-:Y:S01]  /*7c60*/  SHF.R.U32.HI R58, RZ, 0x10, R59 ;  /* 0x00000010ff3a7819 */ /* 0x000fe2000001163b */
[----:B------:R-:W-:-:S02]  /*7c70*/  HADD2.F32 R53, -RZ, R56.H0_H0 ;  /* 0x20000038ff357230 */ /* 0x000fc40000004100 */
[-C--:B------:R-:W-:Y:S01]  /*7c80*/  FMUL.FTZ R95, R92, R67.reuse ;  /* 0x000000435c5f7220 */ /* 0x080fe20000410000 */
[----:B------:R-:W-:Y:S02]  /*7c90*/  HADD2.F32 R56, -RZ, R49.H1_H1 ;  /* 0x30000031ff387230 */ /* 0x000fe40000004100 */
[----:B------:R-:W-:Y:S01]  /*7ca0*/  FMUL.FTZ R49, R66, R67 ;  /* 0x0000004342317220 */ /* 0x000fe20000410000 */
[----:B------:R-:W-:Y:S02]  /*7cb0*/  HADD2.F32 R59, -RZ, R175.H1_H1 ;  /* 0x300000afff3b7230 */ /* 0x000fe40000004100 */
[-C--:B------:R-:W-:Y:S01]  /*7cc0*/  FMUL.FTZ R67, R64, R53.reuse ;  /* 0x0000003540437220 */ /* 0x080fe20000410000 */
[--C-:B------:R-:W-:Y:S01]  /*7cd0*/  SHF.R.U64 R46, R46, 0x10, R47.reuse ;  /* 0x000000102e2e7819 */ /* 0x100fe2000000122f */
[----:B------:R-:W-:Y:S01]  /*7ce0*/  FMUL.FTZ R93, R56, R53 ;  /* 0x00000035385d7220 */ /* 0x000fe20000410000 */
[----:B------:R-:W-:Y:S01]  /*7cf0*/  SHF.R.U32.HI R47, RZ, 0x10, R47 ;  /* 0x00000010ff2f7819 */ /* 0x000fe2000001162f */
[----:B------:R-:W-:Y:S01]  /*7d00*/  FFMA.FTZ R49, R92, R59, -R49 ;  /* 0x0000003b5c317223 */ /* 0x000fe20000010831 */
[-C--:B------:R-:W-:Y:S01]  /*7d10*/  FFMA.FTZ R56, R56, R65.reuse, -R67 ;  /* 0x0000004138387223 */ /* 0x080fe20000010843 */
[----:B------:R-:W-:Y:S01]  /*7d20*/  FFMA.FTZ R64, R64, R65, R93 ;  /* 0x0000004140407223 */ /* 0x000fe2000001005d */
[----:B------:R-:W-:-:S02]  /*7d30*/  HADD2.F32 R67, -RZ, R176.H1_H1 ;  /* 0x300000b0ff437230 */ /* 0x000fc40000004100 */
[----:B------:R-:W-:Y:S01]  /*7d40*/  FFMA.FTZ R53, R66, R59, R95 ;  /* 0x0000003b42357223 */ /* 0x000fe2000001005f */
[----:B------:R-:W-:Y:S01]  /*7d50*/  HADD2.F32 R62, -RZ, R55.H0_H0 ;  /* 0x20000037ff3e7230 */ /* 0x000fe20000004100 */
[----:B------:R-:W-:Y:S01]  /*7d60*/  F2FP.F16.F32.PACK_AB R49, R56, R49 ;  /* 0x000000313831723e */ /* 0x000fe200000000ff */
[--C-:B------:R-:W-:Y:S02]  /*7d70*/  HADD2.F32 R92, -RZ, R51.reuse.H0_H0 ;  /* 0x20000033ff5c7230 */ /* 0x100fe40000004100 */
[----:B------:R-:W-:Y:S01]  /*7d80*/  HADD2.F32 R58, -RZ, R58.H0_H0 ;  /* 0x2000003aff3a7230 */ /* 0x000fe20000004100 */
[----:B------:R-:W-:Y:S01]  /*7d90*/  F2FP.F16.F32.PACK_AB R53, R64, R53 ;  /* 0x000000354035723e */ /* 0x000fe200000000ff */
[----:B------:R-:W-:Y:S02]  /*7da0*/  HADD2.F32 R65, -RZ, R51.H1_H1 ;  /* 0x30000033ff417230 */ /* 0x000fe40000004100 */
[----:B------:R-:W-:Y:S01]  /*7db0*/  FMUL.FTZ R51, R92, R67 ;  /* 0x000000435c337220 */ /* 0x000fe20000410000 */
[----:B------:R-:W-:-:S02]  /*7dc0*/  HADD2.F32 R59, -RZ, R174.H1_H1 ;  /* 0x300000aeff3b7230 */ /* 0x000fc40000004100 */
[----:B------:R-:W-:Y:S02]  /*7dd0*/  HADD2.F32 R66, -RZ, R47.H0_H0 ;  /* 0x2000002fff427230 */ /* 0x000fe40000004100 */
[C---:B------:R-:W-:Y:S01]  /*7de0*/  FMUL.FTZ R47, R62.reuse, R67 ;  /* 0x000000433e2f7220 */ /* 0x040fe20000410000 */
[----:B------:R-:W-:Y:S02]  /*7df0*/  HADD2.F32 R55, -RZ, R55.H1_H1 ;  /* 0x30000037ff377230 */ /* 0x000fe40000004100 */
[-C--:B------:R-:W-:Y:S01]  /*7e00*/  FMUL.FTZ R96, R65, R58.reuse ;  /* 0x0000003a41607220 */ /* 0x080fe20000410000 */
[-C--:B------:R-:W-:Y:S01]  /*7e10*/  FFMA.FTZ R51, R62, R59.reuse, R51 ;  /* 0x0000003b3e337223 */ /* 0x080fe20000010033 */
[----:B------:R-:W-:Y:S01]  /*7e20*/  FFMA.FTZ R47, R92, R59, -R47 ;  /* 0x0000003b5c2f7223 */ /* 0x000fe2000001082f */
[----:B------:R-:W-:Y:S02]  /*7e30*/  HADD2.F32 R92, -RZ, R52.H0_H0 ;  /* 0x20000034ff5c7230 */ /* 0x000fe40000004100 */
[C---:B------:R-:W-:Y:S01]  /*7e40*/  FMUL.FTZ R94, R55.reuse, R58 ;  /* 0x0000003a375e7220 */ /* 0x040fe20000410000 */
[----:B------:R-:W-:Y:S01]  /*7e50*/  FFMA.FTZ R62, R55, R66, R96 ;  /* 0x00000042373e7223 */ /* 0x000fe20000010060 */
[----:B------:R-:W-:-:S02]  /*7e60*/  HADD2.F32 R55, -RZ, R45.H0_H0 ;  /* 0x2000002dff377230 */ /* 0x000fc40000004100 */
[----:B------:R-:W-:Y:S02]  /*7e70*/  HADD2.F32 R52, -RZ, R52.H1_H1 ;  /* 0x30000034ff347230 */ /* 0x000fe40000004100 */
[----:B------:R-:W-:Y:S01]  /*7e80*/  FFMA.FTZ R58, R65, R66, -R94 ;  /* 0x00000042413a7223 */ /* 0x000fe2000001085e */
[--C-:B------:R-:W-:Y:S02]  /*7e90*/  HADD2.F32 R45, -RZ, R48.reuse.H1_H1 ;  /* 0x30000030ff2d7230 */ /* 0x100fe40000004100 */
[----:B------:R-:W-:Y:S02]  /*7ea0*/  HADD2.F32 R177, -RZ, R177.H0_H0 ;  /* 0x200000b1ffb17230 */ /* 0x000fe40000004100 */
[-C--:B------:R-:W-:Y:S01]  /*7eb0*/  FMUL.FTZ R94, R52, R55.reuse ;  /* 0x00000037345e7220 */ /* 0x080fe20000410000 */
[----:B------:R-:W-:Y:S02]  /*7ec0*/  HADD2.F32 R66, -RZ, R48.H0_H0 ;  /* 0x20000030ff427230 */ /* 0x000fe40000004100 */
[----:B------:R-:W-:Y:S01]  /*7ed0*/  FMUL.FTZ R55, R45, R55 ;  /* 0x000000372d377220 */ /* 0x000fe20000410000 */
[----:B------:R-:W-:-:S02]  /*7ee0*/  HADD2.F32 R48, -RZ, R44.H0_H0 ;  /* 0x2000002cff307230 */ /* 0x000fc40000004100 */
[-C--:B------:R-:W-:Y:S01]  /*7ef0*/  FMUL.FTZ R59, R92, R177.reuse ;  /* 0x000000b15c3b7220 */ /* 0x080fe20000410000 */
[----:B------:R-:W-:Y:S02]  /*7f00*/  HADD2.F32 R175, -RZ, R175.H0_H0 ;  /* 0x200000afffaf7230 */ /* 0x000fe40000004100 */
[----:B------:R-:W-:Y:S01]  /*7f10*/  FMUL.FTZ R177, R66, R177 ;  /* 0x000000b142b17220 */ /* 0x000fe20000410000 */
[----:B------:R-:W-:Y:S02]  /*7f20*/  HADD2.F32 R176, -RZ, R176.H0_H0 ;  /* 0x200000b0ffb07230 */ /* 0x000fe40000004100 */
[-C--:B------:R-:W-:Y:S01]  /*7f30*/  FFMA.FTZ R52, R52, R48.reuse, R55 ;  /* 0x0000003034347223 */ /* 0x080fe20000010037 */
[----:B------:R-:W-:Y:S01]  /*7f40*/  FFMA.FTZ R45, R45, R48, -R94 ;  /* 0x000000302d2d7223 */ /* 0x000fe2000001085e */
[-C--:B------:R-:W-:Y:S01]  /*7f50*/  FFMA.FTZ R44, R66, R175.reuse, -R59 ;  /* 0x000000af422c7223 */ /* 0x080fe2000001083b */
[----:B------:R-:W-:Y:S02]  /*7f60*/  HADD2.F32 R55, -RZ, R54.H0_H0 ;  /* 0x20000036ff377230 */ /* 0x000fe40000004100 */
[----:B------:R-:W-:Y:S01]  /*7f70*/  FFMA.FTZ R175, R92, R175, R177 ;  /* 0x000000af5caf7223 */ /* 0x000fe200000100b1 */
[----:B------:R-:W-:Y:S01]  /*7f80*/  HADD2.F32 R59, -RZ, R57.H0_H0 ;  /* 0x20000039ff3b7230 */ /* 0x000fe20000004100 */
[----:B------:R-:W-:Y:S01]  /*7f90*/  F2FP.F16.F32.PACK_AB R47, R58, R47 ;  /* 0x0000002f3a2f723e */ /* 0x000fe200000000ff */
[----:B------:R-:W-:-:S02]  /*7fa0*/  HADD2.F32 R48, -RZ, R50.H0_H0 ;  /* 0x20000032ff307230 */ /* 0x000fc40000004100 */
[CC--:B------:R-:W-:Y:S01]  /*7fb0*/  FMUL.FTZ R65, R55.reuse, R176.reuse ;  /* 0x000000b037417220 */ /* 0x0c0fe20000410000 */
        /* <DEDUP_REMOVED lines=17> */
.L_x_5139:
[----:B------:R-:W-:Y:S05]  /*80d0*/  BSYNC B2 ;  /* 0x0000000000027941 */ /* 0x000fea0003800000 */
.L_x_5138:
        /* <DEDUP_REMOVED lines=10> */
.L_x_5129:
[----:B------:R-:W-:Y:S05]  /*8180*/  BSYNC B1 ;  /* 0x0000000000017941 */ /* 0x000fea0003800000 */
.L_x_5128:
        /* <DEDUP_REMOVED lines=13> */
[----:B------:R-:W-:Y:S02]  /*8260*/  LEA.HI R45, R45, R44, RZ, 0x4 ;  /* 0x0000002c2d2d7211 */ /* 0x000fe400078f20ff */
[----:B---3--:R-:W-:-:S02]  /*8270*/  SHF.R.U32.HI R50, RZ, 0x3, R212 ;  /* 0x00000003ff327819 */ /* 0x008fc400000116d4 */
[----:B------:R-:W-:-:S05]  /*8280*/  LEA.HI.SX32 R48, R45, R20, 0x1c ;  /* 0x000000142d307211 */ /* 0x000fca00078fe2ff */
        /* <DEDUP_REMOVED lines=24> */
[----:B--2---:R-:W-:Y:S01]  /*8410*/  IMAD.MOV.U32 R61, RZ, RZ, R49 ;  /* 0x000000ffff3d7224 */ /* 0x004fe200078e0031 */
[----:B------:R-:W-:Y:S01]  /*8420*/  SHF.R.U32.HI R67, RZ, 0x10, R89 ;  /* 0x00000010ff437819 */ /* 0x000fe20000011659 */
[----:B------:R-:W-:Y:S01]  /*8430*/  IMAD.MOV.U32 R63, RZ, RZ, R51 ;  /* 0x000000ffff3f7224 */ /* 0x000fe200078e0033 */
[----:B------:R-:W-:Y:S01]  /*8440*/  SHF.R.U32.HI R65, RZ, 0x10, R77 ;  /* 0x00000010ff417819 */ /* 0x000fe2000001164d */
[----:B0-----:R-:W-:Y:S01]  /*8450*/  IMAD.MOV.U32 R49, RZ, RZ, R47 ;  /* 0x000000ffff317224 */ /* 0x001fe200078e002f */
[----:B------:R-:W-:Y:S01]  /*8460*/  SHF.R.U64 R56, R76, 0x10, R77 ;  /* 0x000000104c387819 */ /* 0x000fe2000000124d */
[----:B------:R-:W-:Y:S01]  /*8470*/  HADD2.F32 R66, -RZ, R173.H1_H1 ;  /* 0x300000adff427230 */ /* 0x000fe20000004100 */
[----:B------:R-:W-:Y:S01]  /*8480*/  SHF.R.U64 R59, R88, 0x10, R89 ;  /* 0x00000010583b7819 */ /* 0x000fe20000001259 */
[----:B------:R-:W-:Y:S01]  /*8490*/  HADD2.F32 R51, -RZ, R61.H0_H0 ;  /* 0x2000003dff337230 */ /* 0x000fe20000004100 */
[--C-:B------:R-:W-:Y:S01]  /*84a0*/  SHF.R.U64 R60, R90, 0x10, R91.reuse ;  /* 0x000000105a3c7819 */ /* 0x100fe2000000125b */
[----:B------:R-:W-:Y:S01]  /*84b0*/  HADD2.F32 R47, -RZ, R45.H0_H0 ;  /* 0x2000002dff2f7230 */ /* 0x000fe20000004100 */
[----:B------:R-:W-:Y:S01]  /*84c0*/  SHF.R.U32.HI R90, RZ, 0x10, R91 ;  /* 0x00000010ff5a7819 */ /* 0x000fe2000001165b */
        /* <DEDUP_REMOVED lines=8> */
[----:B------:R-:W-:Y:S02]  /*8550*/  HADD2.F32 R65, -RZ, R65.H0_H0 ;  /* 0x20000041ff417230 */ /* 0x000fe40000004100 */
[-C--:B------:R-:W-:Y:S01]  /*8560*/  FFMA.FTZ R45, R47, R64.reuse, -R76 ;  /* 0x000000402f2d7223 */ /* 0x080fe2000001084c */
[----:B------:R-:W-:Y:S01]  /*8570*/  FFMA.FTZ R47, R51, R64, R66 ;  /* 0x00000040332f7223 */ /* 0x000fe20000010042 */
[C---:B------:R-:W-:Y:S01]  /*8580*/  FMUL.FTZ R77, R61.reuse, R67 ;  /* 0x000000433d4d7220 */ /* 0x040fe20000410000 */
[----:B------:R-:W-:Y:S01]  /*8590*/  SHF.R.U32.HI R78, RZ, 0x10, R79 ;  /* 0x00000010ff4e7819 */ /* 0x000fe2000001164f */
[----:B------:R-:W-:Y:S01]  /*85a0*/  FFMA.FTZ R64, R61, R65, R88 ;  /* 0x000000413d407223 */ /* 0x000fe20000010058 */
        /* <DEDUP_REMOVED lines=29> */
[----:B------:R-:W-:Y:S02]  /*8780*/  HADD2.F32 R78, -RZ, R171.H0_H0 ;  /* 0x200000abff4e7230 */ /* 0x000fe40000004100 */
[C---:B------:R-:W-:Y:S01]  /*8790*/  FMUL.FTZ R65, R44.reuse, R65 ;  /* 0x000000412c417220 */ /* 0x040fe20000410000 */
[----:B------:R-:W-:Y:S01]  /*87a0*/  FMUL.FTZ R88, R59, R88 ;  /* 0x000000583b587220 */ /* 0x000fe20000410000 */
[-C--:B------:R-:W-:Y:S01]  /*87b0*/  FFMA.FTZ R67, R44, R63.reuse, -R67 ;  /* 0x0000003f2c437223 */ /* 0x080fe20000010843 */
[----:B------:R-:W-:Y:S02]  /*87c0*/  HADD2.F32 R44, -RZ, R46.H0_H0 ;  /* 0x2000002eff2c7230 */ /* 0x000fe40000004100 */
[----:B------:R-:W-:Y:S01]  /*87d0*/  FFMA.FTZ R65, R48, R63, R65 ;  /* 0x0000003f30417223 */ /* 0x000fe20000010041 */
[----:B------:R-:W-:Y:S01]  /*87e0*/  FFMA.FTZ R88, R61, R78, R88 ;  /* 0x0000004e3d587223 */ /* 0x000fe20000010058 */
[----:B------:R-:W-:-:S02]  /*87f0*/  HADD2.F32 R48, -RZ, R50.H0_H0 ;  /* 0x20000032ff307230 */ /* 0x000fc40000004100 */
[----:B------:R-:W-:Y:S01]  /*8800*/  FFMA.FTZ R56, R59, R78, -R56 ;  /* 0x0000004e3b387223 */ /* 0x000fe20000010838 */
[----:B------:R-:W-:Y:S01]  /*8810*/  HADD2.F32 R61, -RZ, R172.H0_H0 ;  /* 0x200000acff3d7230 */ /* 0x000fe20000004100 */
[----:B------:R-:W-:Y:S01]  /*8820*/  F2FP.F16.F32.PACK_AB R51, R76, R51 ;  /* 0x000000334c33723e */ /* 0x000fe200000000ff */
[----:B------:R-:W-:Y:S01]  /*8830*/  HADD2.F32 R63, -RZ, R60.H0_H0 ;  /* 0x2000003cff3f7230 */ /* 0x000fe20000004100 */
[----:B------:R-:W-:Y:S01]  /*8840*/  MOV R47, R66 ;  /* 0x00000042002f7202 */ /* 0x000fe20000000f00 */
        /* <DEDUP_REMOVED lines=16> */
.L_x_5143:
[----:B------:R-:W-:Y:S05]  /*8950*/  BSYNC B2 ;  /* 0x0000000000027941 */ /* 0x000fea0003800000 */
.L_x_5142:
[----:B0-----:R4:W-:Y:S04]  /*8960*/  STG.E.128 desc[UR60][R52.64], R44 ;  /* 0x0000002c34007986 */ /* 0x0019e8000c101d3c */
[----:B--2---:R4:W-:Y:S02]  /*8970*/  @!P3 STG.E.128 desc[UR60][R54.64], R48 ;  /* 0x000000303600b986 */ /* 0x0049e4000c101d3c */
.L_x_5141:
[----:B------:R-:W-:Y:S05]  /*8980*/  BSYNC B1 ;  /* 0x0000000000017941 */ /* 0x000fea0003800000 */
.L_x_5140:
        /* <DEDUP_REMOVED lines=38> */
[----:B------:R-:W-:Y:S01]  /*8bf0*/  SHF.R.U32.HI R64, RZ, 0x10, R73 ;  /* 0x00000010ff407819 */ /* 0x000fe20000011649 */
[----:B------:R-:W-:Y:S01]  /*8c00*/  IMAD.MOV.U32 R62, RZ, RZ, R48 ;  /* 0x000000ffff3e7224 */ /* 0x000fe200078e0030 */
[----:B------:R-:W-:Y:S01]  /*8c10*/  MOV R49, R47 ;  /* 0x0000002f00317202 */ /* 0x000fe20000000f00 */
[----:B------:R-:W-:Y:S01]  /*8c20*/  IMAD.MOV.U32 R63, RZ, RZ, R51 ;  /* 0x000000ffff3f7224 */ /* 0x000fe200078e0033 */
[----:B------:R-:W-:Y:S01]  /*8c30*/  SHF.R.U64 R59, R72, 0x10, R73 ;  /* 0x00000010483b7819 */ /* 0x000fe20000001249 */
[----:B------:R-:W-:Y:S01]  /*8c40*/  HADD2.F32 R67, -RZ, R158.H1_H1 ;  /* 0x3000009eff437230 */ /* 0x000fe20000004100 */
[--C-:B------:R-:W-:Y:S01]  /*8c50*/  SHF.R.U64 R58, R86, 0x10, R87.reuse ;  /* 0x00000010563a7819 */ /* 0x100fe20000001257 */
        /* <DEDUP_REMOVED lines=19> */
[----:B------:R-:W-:-:S02]  /*8d90*/  HADD2.F32 R67, -RZ, R157.H1_H1 ;  /* 0x3000009dff437230 */ /* 0x000fc40000004100 */
        /* <DEDUP_REMOVED lines=8> */
[-C--:B------:R-:W-:Y:S01]  /*8e20*/  FMUL.FTZ R74, R64, R67.reuse ;  /* 0x00000043404a7220 */ /* 0x080fe20000410000 */
[----:B------:R-:W-:Y:S02]  /*8e30*/  HADD2.F32 R49, -RZ, R49.H1_H1 ;  /* 0x30000031ff317230 */ /* 0x000fe40000004100 */
[C---:B------:R-:W-:Y:S01]  /*8e40*/  FMUL.FTZ R67, R51.reuse, R67 ;  /* 0x0000004333437220 */ /* 0x040fe20000410000 */
[----:B------:R-:W-:Y:S02]  /*8e50*/  HADD2.F32 R158, -RZ, R158.H0_H0 ;  /* 0x2000009eff9e7230 */ /* 0x000fe40000004100 */
[----:B------:R-:W-:Y:S01]  /*8e60*/  FFMA.FTZ R74, R51, R65, -R74 ;  /* 0x00000041334a7223 */ /* 0x000fe2000001084a */
[----:B------:R-:W-:Y:S02]  /*8e70*/  HADD2.F32 R51, -RZ, R62.H0_H0 ;  /* 0x2000003eff337230 */ /* 0x000fe40000004100 */
[C---:B------:R-:W-:Y:S01]  /*8e80*/  FMUL.FTZ R78, R49.reuse, R72 ;  /* 0x00000048314e7220 */ /* 0x040fe20000410000 */
[----:B------:R-:W-:Y:S01]  /*8e90*/  FFMA.FTZ R73, R49, R66, -R76 ;  /* 0x0000004231497223 */ /* 0x000fe2000001084c */
[----:B------:R-:W-:-:S02]  /*8ea0*/  HADD2.F32 R49, -RZ, R61.H0_H0 ;  /* 0x2000003dff317230 */ /* 0x000fc40000004100 */
[----:B------:R-:W-:Y:S01]  /*8eb0*/  FFMA.FTZ R72, R64, R65, R67 ;  /* 0x0000004140487223 */ /* 0x000fe20000010043 */
[----:B------:R-:W-:Y:S02]  /*8ec0*/  HADD2.F32 R60, -RZ, R60.H0_H0 ;  /* 0x2000003cff3c7230 */ /* 0x000fe40000004100 */
[----:B------:R-:W-:Y:S01]  /*8ed0*/  FMUL.FTZ R64, R51, R158 ;  /* 0x0000009e33407220 */ /* 0x000fe20000410000 */
[----:B------:R-:W-:Y:S02]  /*8ee0*/  HADD2.F32 R62, -RZ, R62.H1_H1 ;  /* 0x3000003eff3e7230 */ /* 0x000fe40000004100 */
[----:B------:R-:W-:Y:S01]  /*8ef0*/  FFMA.FTZ R75, R63, R66, R78 ;  /* 0x000000423f4b7223 */ /* 0x000fe2000001004e */
[----:B------:R-:W-:Y:S02]  /*8f00*/  HADD2.F32 R61, -RZ, R61.H1_H1 ;  /* 0x3000003dff3d7230 */ /* 0x000fe40000004100 */
[----:B------:R-:W-:Y:S01]  /*8f10*/  FMUL.FTZ R158, R49, R158 ;  /* 0x0000009e319e7220 */ /* 0x000fe20000410000 */
        /* <DEDUP_REMOVED lines=33> */
.L_x_5147:
[----:B------:R-:W-:Y:S05]  /*9130*/  BSYNC B2 ;  /* 0x0000000000027941 */ /* 0x000fea0003800000 */
.L_x_5146:
[----:B0-----:R0:W-:Y:S04]  /*9140*/  STG.E.128 desc[UR60][R52.64], R44 ;  /* 0x0000002c34007986 */ /* 0x0011e8000c101d3c */
[----:B--2---:R0:W-:Y:S02]  /*9150*/  @!P3 STG.E.128 desc[UR60][R54.64], R48 ;  /* 0x000000303600b986 */ /* 0x0041e4000c101d3c */
.L_x_5145:
[----:B------:R-:W-:Y:S05]  /*9160*/  BSYNC B1 ;  /* 0x0000000000017941 */ /* 0x000fea0003800000 */
.L_x_5144:
[----:B------:R-:W-:-:S13]  /*9170*/  ISETP.NE.AND P3, PT, R35, RZ, PT ;  /* 0x000000ff2300720c */ /* 0x000fda0003f65270 */
[----:B------:R-:W-:Y:S05]  /*9180*/  @!P3 BRA `(.L_x_5098) ;  /* 0x0000000800dcb947 */ /* 0x000fea0003800000 */
[----:B0---4-:R-:W2:Y:S01]  /*9190*/  LDL R44, [R1+0x10] ;  /* 0x00001000012c7983 */ /* 0x011ea20000100800 */
[----:B------:R-:W-:Y:S01]  /*91a0*/  SHF.R.U32.HI R47, RZ, 0x3, R212 ;  /* 0x00000003ff2f7819 */ /* 0x000fe200000116d4 */
[----:B------:R-:W-:Y:S01]  /*91b0*/  BSSY B1, `(.L_x_5148) ;  /* 0x0000072000017945 */ /* 0x000fe20003800000 */
[----:B------:R-:W-:-:S04]  /*91c0*/  IADD3 R46, P3, P4, R118, R128, R29 ;  /* 0x00000080762e7210 */ /* 0x000fc80007c7e01d */
        /* <DEDUP_REMOVED lines=9> */
[----:B------:R-:W-:Y:S02]  /*9260*/  SHF.R.S32.HI R44, RZ, 0x1f, R147 ;  /* 0x0000001fff2c7819 */ /* 0x000fe40000011493 */
[----:B------:R-:W-:Y:S02]  /*9270*/  SHF.L.U32 R55, R147, 0x3, RZ ;  /* 0x0000000393377819 */ /* 0x000fe400000006ff */
        /* <DEDUP_REMOVED lines=70> */
[-C--:B------:R-:W-:Y:S01]  /*96e0*/  FFMA.FTZ R50, R45, R152.reuse, -R50 ;  /* 0x000000982d327223 */ /* 0x080fe20000010832 */
[----:B------:R-:W-:Y:S02]  /*96f0*/  HADD2.F32 R45, -RZ, R58.H0_H0 ;  /* 0x2000003aff2d7230 */ /* 0x000fe40000004100 */
[-C--:B------:R-:W-:Y:S01]  /*9700*/  FFMA.FTZ R59, R44, R47.reuse, -R59 ;  /* 0x0000002f2c3b7223 */ /* 0x080fe2000001083b */
[----:B------:R-:W-:Y:S01]  /*9710*/  FFMA.FTZ R56, R56, R47, R49 ;  /* 0x0000002f38387223 */ /* 0x000fe20000010031 */
        /* <DEDUP_REMOVED lines=23> */
[----:B------:R-:W-:Y:S01]  /*9890*/  F2FP.F16.F32.PACK_AB R47, R69, R66 ;  /* 0x00000042452f723e */ /* 0x000fe200000000ff */
[----:B------:R-:W-:Y:S01]  /*98a0*/  IMAD.MOV.U32 R46, RZ, RZ, R50 ;  /* 0x000000ffff2e7224 */ /* 0x000fe200078e0032 */
[----:B------:R-:W-:Y:S01]  /*98b0*/  MOV R49, R61 ;  /* 0x0000003d00317202 */ /* 0x000fe20000000f00 */
[----:B------:R-:W-:-:S07]  /*98c0*/  IMAD.MOV.U32 R50, RZ, RZ, R70 ;  /* 0x000000ffff327224 */ /* 0x000fce00078e0046 */
.L_x_5149:
[----:B------:R-:W-:Y:S05]  /*98d0*/  BSYNC B1 ;  /* 0x0000000000017941 */ /* 0x000fea0003800000 */
.L_x_5148:
        /* <DEDUP_REMOVED lines=10> */
.L_x_5065:
[----:B------:R-:W2:Y:S02]  /*9980*/  LDL R44, [R1+0x44] ;  /* 0x00004400012c7983 */ /* 0x000ea40000100800 */
[----:B--2---:R-:W-:-:S13]  /*9990*/  R2UR UR4, R44 ;  /* 0x000000002c0472ca */ /* 0x004fda00000e0000 */
[----:B------:R-:W-:-:S06]  /*99a0*/  UISETP.NE.AND UP0, UPT, UR4, 0x3, UPT ;  /* 0x000000030400788c */ /* 0x000fcc000bf05270 */
[----:B------:R-:W-:-:S13]  /*99b0*/  PLOP3.LUT P2, PT, PT, PT, UP0, 0x80, 0x0 ;  /* 0x000000000000781c */ /* 0x000fda0003f4f008 */
[----:B------:R-:W-:Y:S05]  /*99c0*/  @!P2 BRA `(.L_x_5150) ;  /* 0x000000000004a947 */ /* 0x000fea0003800000 */
[----:B------:R-:W-:Y:S01]  /*99d0*/  BPT.TRAP 0x1 ;  /* 0x000000040000795c */ /* 0x000fe20000300000 */
.L_x_5150:
[----:B------:R-:W-:Y:S01]  /*99e0*/  LEA R43, R19, R18, 0x3 ;  /* 0x00000012132b7211 */ /* 0x000fe200078e18ff */
[----:B------:R-:W-:Y:S01]  /*99f0*/  IMAD R42, R24, -0x70, R2 ;  /* 0xffffff90182a7824 */ /* 0x000fe200078e0202 */
[----:B------:R-:W-:Y:S01]  /*9a00*/  SHF.L.U32 R100, R209, 0x1f, RZ ;  /* 0x0000001fd1647819 */ /* 0x000fe200000006ff */
[----:B------:R-:W-:Y:S03]  /*9a10*/  BSSY B1, `(.L_x_5151) ;  /* 0x0000004000017945 */ /* 0x000fe60003800000 */
[----:B------:R-:W1:Y:S01]  /*9a20*/  SYNCS.PHASECHK.TRANS64.TRYWAIT P3, [R43+URZ+0x36890], R100 ;  /* 0x036890642b0075a7 */ /* 0x000e62000806017f */
[----:B------:R-:W-:Y:S01]  /*9a30*/  VIMNMX R42, R42, 0x70, PT ;  /* 0x000000702a2a7848 */ /* 0x000fe20003fe0100 */
[----:B-1----:R-:W-:Y:S06]  /*9a40*/  @!P3 BRA `(.L_x_5152) ;  /* 0x0000022400e8b947 */ /* 0x002fec0003800000 */
.L_x_5402:
[----:B------:R-:W-:Y:S05]  /*9a50*/  BSYNC B1 ;  /* 0x0000000000017941 */ /* 0x000fea0003800000 */
.L_x_5151:
        /* <DEDUP_REMOVED lines=21> */
.L_x_5154:
[----:B------:R-:W-:Y:S05]  /*9bb0*/  BSYNC B1 ;  /* 0x0000000000017941 */ /* 0x000fea0003800000 */
.L_x_5153:
        /* <DEDUP_REMOVED lines=20> */
.L_x_5098:
[----:B------:R-:W-:Y:S05]  /*9d00*/  BSYNC B0 ;  /* 0x0000000000007941 */ /* 0x000fea0003800000 */
.L_x_5064:
        /* <DEDUP_REMOVED lines=17> */
.L_x_5156:
[----:B------:R-:W-:Y:S05]  /*9e20*/  BSYNC B0 ;  /* 0x0000000000007941 */ /* 0x000fea0003800000 */
.L_x_5155:
        /* <DEDUP_REMOVED lines=10> */
[----:B------:R2:W-:Y:S04]  /*9ed0*/  STL [R1+0x14], R44 ;  /* 0x0000142c01007387 */ /* 0x0005e80000100800 */
[----:B------:R2:W-:Y:S02]  /*9ee0*/  STL [R1+0x3c], R45 ;  /* 0x00003c2d01007387 */ /* 0x0005e40000100800 */
[----:B-12---:R-:W-:Y:S05]  /*9ef0*/  @!P2 BRA `(.L_x_5158) ;  /* 0x0000022000d0a947 */ /* 0x006fea0003800000 */
.L_x_5403:
[----:B------:R-:W-:Y:S05]  /*9f00*/  BSYNC B0 ;  /* 0x0000000000007941 */ /* 0x000fea0003800000 */
.L_x_5157:
[----:B------:R1:W5:Y:S04]  /*9f10*/  LDL R55, [R1+0x40] ;  /* 0x0000400001377983 */ /* 0x0003680000100800 */
[----:B------:R1:W5:Y:S04]  /*9f20*/  LDL R54, [R1+0x3c] ;  /* 0x00003c0001367983 */ /* 0x0003680000100800 */
[----:B------:R1:W5:Y:S04]  /*9f30*/  LDL R53, [R1+0x38] ;  /* 0x0000380001357983 */ /* 0x0003680000100800 */
[----:B------:R1:W5:Y:S01]  /*9f40*/  LDL R52, [R1+0x14] ;  /* 0x0000140001347983 */ /* 0x0003620000100800 */
[----:B------:R-:W-:Y:S01]  /*9f50*/  ISETP.GE.AND P2, PT, R204, R42, PT ;  /* 0x0000002acc00720c */ /* 0x000fe20003f46270 */
[----:B------:R-:W-:Y:S01]  /*9f60*/  BSSY B0, `(.L_x_5159) ;  /* 0x0000022000007945 */ /* 0x000fe20003800000 */
[----:B------:R-:W-:-:S11]  /*9f70*/  IMAD.WIDE R48, R24, 0x70, R120 ;  /* 0x0000007018307825 */ /* 0x000fd600078e0278 */
[----:B-1----:R-:W-:Y:S05]  /*9f80*/  @P2 BRA `(.L_x_5160) ;  /* 0x00000000007c2947 */ /* 0x002fea0003800000 */
[----:B-----5:R-:W-:Y:S01]  /*9f90*/  R2UR UR7, R55 ;  /* 0x00000000370772ca */ /* 0x020fe200000e0000 */
[----:B------:R-:W-:Y:S01]  /*9fa0*/  IMAD.MOV.U32 R44, RZ, RZ, R116 ;  /* 0x000000ffff2c7224 */ /* 0x000fe200078e0074 */
[----:B------:R-:W-:Y:S01]  /*9fb0*/  R2UR UR4, R54 ;  /* 0x00000000360472ca */ /* 0x000fe200000e0000 */
[----:B------:R-:W-:Y:S01]  /*9fc0*/  IMAD.MOV.U32 R45, RZ, RZ, R39 ;  /* 0x000000ffff2d7224 */ /* 0x000fe200078e0027 */
[----:B------:R-:W-:Y:S02]  /*9fd0*/  R2UR UR6, R53 ;  /* 0x00000000350672ca */ /* 0x000fe400000e0000 */
[----:B------:R-:W-:-:S07]  /*9fe0*/  R2UR UR5, R52 ;  /* 0x00000000340572ca */ /* 0x000fce00000e0000 */
        /* <DEDUP_REMOVED lines=25> */
.L_x_5160:
[----:B------:R-:W-:Y:S05]  /*a180*/  BSYNC B0 ;  /* 0x0000000000007941 */ /* 0x000fea0003800000 */
.L_x_5159:
        /* <DEDUP_REMOVED lines=9> */
[----:B------:R-:W-:Y:S01]  /*a220*/  R2UR UR5, R52 ;  /* 0x00000000340572ca */ /* 0x000fe200000e0000 */
[----:B------:R-:W-:-:S04]  /*a230*/  IMAD.X R48, RZ, RZ, R49, P2 ;  /* 0x000000ffff307224 */ /* 0x000fc800010e0631 */
        /* <DEDUP_REMOVED lines=25> */
.L_x_5162:
[----:B------:R-:W-:Y:S05]  /*a3d0*/  BSYNC B0 ;  /* 0x0000000000007941 */ /* 0x000fea0003800000 */
.L_x_5161:
        /* <DEDUP_REMOVED lines=19> */
.L_x_5059:
[----:B------:R-:W-:Y:S01]  /*a510*/  BSSY B0, `(.L_x_5164) ;  /* 0x0000039000007945 */ /* 0x000fe20003800000 */
[----:B------:R-:W-:Y:S01]  /*a520*/  ISETP.GE.AND P1, PT, R148, 0x1, PT ;  /* 0x000000019400780c */ /* 0x000fe20003f26270 */
[----:B------:R-:W-:Y:S01]  /*a530*/  IMAD.MOV.U32 R0, RZ, RZ, RZ ;  /* 0x000000ffff007224 */ /* 0x000fe200078e00ff */
[----:B------:R-:W-:Y:S02]  /*a540*/  PLOP3.LUT P0, PT, PT, PT, PT, 0x80, 0x0 ;  /* 0x000000000000781c */ /* 0x000fe40003f0f070 */
[----:B------:R-:W-:Y:S02]  /*a550*/  CS2R R2, SRZ ;  /* 0x0000000000027805 */ /* 0x000fe4000001ff00 */
[----:B------:R-:W-:Y:S02]  /*a560*/  CS2R R118, SRZ ;  /* 0x0000000000767805 */ /* 0x000fe4000001ff00 */
[----:B------:R-:W-:Y:S02]  /*a570*/  CS2R R116, SRZ ;  /* 0x0000000000747805 */ /* 0x000fe4000001ff00 */
[----:B------:R-:W-:-:S02]  /*a580*/  CS2R R114, SRZ ;  /* 0x0000000000727805 */ /* 0x000fc4000001ff00 */
[----:B------:R-:W-:Y:S02]  /*a590*/  CS2R R112, SRZ ;  /* 0x0000000000707805 */ /* 0x000fe4000001ff00 */
[----:B------:R-:W-:Y:S02]  /*a5a0*/  MOV R111, RZ ;  /* 0x000000ff006f7202 */ /* 0x000fe40000000f00 */
[----:B------:R-:W-:Y:S02]  /*a5b0*/  CS2R R106, SRZ ;  /* 0x00000000006a7805 */ /* 0x000fe4000001ff00 */
[----:B------:R-:W-:Y:S02]  /*a5c0*/  CS2R R108, SRZ ;  /* 0x00000000006c7805 */ /* 0x000fe4000001ff00 */
[----:B-----5:R-:W-:Y:S02]  /*a5d0*/  CS2R R54, SRZ ;  /* 0x0000000000367805 */ /* 0x020fe4000001ff00 */
        /* <DEDUP_REMOVED lines=9> */
[----:B------:R-:W-:Y:S01]  /*a670*/  CS2R R88, SRZ ;  /* 0x0000000000587805 */ /* 0x000fe2000001ff00 */
[----:B------:R-:W-:Y:S01]  /*a680*/  IMAD.MOV.U32 R87, RZ, RZ, RZ ;  /* 0x000000ffff577224 */ /* 0x000fe200078e00ff */
[----:B------:R-:W-:-:S02]  /*a690*/  CS2R R82, SRZ ;  /* 0x0000000000527805 */ /* 0x000fc4000001ff00 */
[----:B------:R-:W-:Y:S02]  /*a6a0*/  CS2R R84, SRZ ;  /* 0x0000000000547805 */ /* 0x000fe4000001ff00 */
[----:B------:R-:W-:Y:S02]  /*a6b0*/  CS2R R80, SRZ ;  /* 0x0000000000507805 */ /* 0x000fe4000001ff00 */
[----:B------:R-:W-:Y:S02]  /*a6c0*/  MOV R79, RZ ;  /* 0x000000ff004f7202 */ /* 0x000fe40000000f00 */
        /* <DEDUP_REMOVED lines=13> */
[----:B-1----:R-:W-:Y:S02]  /*a7a0*/  CS2R R50, SRZ ;  /* 0x0000000000327805 */ /* 0x002fe4000001ff00 */
[----:B------:R-:W-:-:S02]  /*a7b0*/  CS2R R52, SRZ ;  /* 0x0000000000347805 */ /* 0x000fc4000001ff00 */
[----:B--2---:R-:W-:Y:S02]  /*a7c0*/  CS2R R48, SRZ ;  /* 0x0000000000307805 */ /* 0x004fe4000001ff00 */
        /* <DEDUP_REMOVED lines=10> */
[----:B------:R-:W-:Y:S06]  /*a870*/  @P2 BRA `(.L_x_5165) ;  /* 0x0000000000082947 */ /* 0x000fec0003800000 */
[----:B------:R-:W0:Y:S02]  /*a880*/  FENCE.VIEW.ASYNC.G ;  /* 0x00000000000073c6 */ /* 0x000e240000000100 */
[----:B0-----:R-:W-:Y:S06]  /*a890*/  BAR.ARV 0xc, 0x120 ;  /* 0x0304800000007b1d */ /* 0x001fec0000002000 */
.L_x_5165:
[----:B------:R-:W-:Y:S05]  /*a8a0*/  BSYNC B0 ;  /* 0x0000000000007941 */ /* 0x000fea0003800000 */
.L_x_5164:
[----:B------:R-:W-:Y:S01]  /*a8b0*/  CS2R R24, SRZ ;  /* 0x0000000000187805 */ /* 0x000fe2000001ff00 */
[----:B------:R-:W-:Y:S06]  /*a8c0*/  @!P1 BRA `(.L_x_5166) ;  /* 0x0000019000109947 */ /* 0x000fec0003800000 */
[----:B------:R-:W2:Y:S04]  /*a8d0*/  LDL R4, [R1+0x6c] ;  /* 0x00006c0001047983 */ /* 0x000ea80000100800 */
[----:B------:R-:W3:Y:S04]  /*a8e0*/  LDL R5, [R1+0x68] ;  /* 0x0000680001057983 */ /* 0x000ee80000100800 */
[----:B--2---:R-:W0:Y:S01]  /*a8f0*/  SHFL.IDX PT, R0, R4, RZ, 0x1f ;  /* 0x00001fff04007589 */ /* 0x004e2200000e0000 */
[----:B---3--:R-:W-:-:S13]  /*a900*/  R2UR UR4, R5 ;  /* 0x00000000050472ca */ /* 0x008fda00000e0000 */
[----:B------:R-:W-:Y:S01]  /*a910*/  ULOP3.LUT UP0, URZ, UR4, 0x9f, URZ, 0xc0, !UPT ;  /* 0x0000009f043f7892 */ /* 0x000fe2000f80c03f */
[----:B0-----:R-:W-:-:S04]  /*a920*/  LEA.HI R2, R0, R0, RZ, 0x1 ;  /* 0x0000000000027211 */ /* 0x001fc800078f08ff */
[----:B------:R-:W-:Y:S02]  /*a930*/  LOP3.LUT R3, R2, 0x1e, RZ, 0xc0, !PT ;  /* 0x0000001e02037812 */ /* 0x000fe400078ec0ff */
[----:B------:R-:W-:-:S03]  /*a940*/  PLOP3.LUT P0, PT, PT, PT, UP0, 0x80, 0x0 ;  /* 0x000000000000781c */ /* 0x000fc60003f0f008 */
[----:B------:R-:W-:-:S05]  /*a950*/  IMAD.IADD R3, R0, 0x1, -R3 ;  /* 0x0000000100037824 */ /* 0x000fca00078e0a03 */
        /* <DEDUP_REMOVED lines=19> */
[----:B-1----:R-:W-:Y:S05]  /*aa90*/  CALL.ABS.NOINC R14 ;  /* 0x000000000e007343 */ /* 0x002fea0003c00000 */
.L_x_5167:
[----:B------:R-:W-:Y:S02]  /*aaa0*/  ULDC UR4, c[0x0][0x3d4] ;  /* 0x0000f50000047ab9 */ /* 0x000fe40000000800 */
[----:B------:R-:W-:-:S13]  /*aab0*/  ISETP.LT.AND P0, PT, RZ, UR4, PT ;  /* 0x00000004ff007c0c */ /* 0x000fda000bf01270 */
[----:B------:R-:W-:Y:S05]  /*aac0*/  @P0 BRA `(.L_x_5168) ;  /* 0x00000000003c0947 */ /* 0x000fea0003800000 */
[----:B------:R-:W-:-:S04]  /*aad0*/  LEA.HI R0, R232, R232, RZ, 0x1 ;  /* 0x000000e8e8007211 */ /* 0x000fc800078f08ff */
        /* <DEDUP_REMOVED lines=8> */
.L_x_5171:
[----:B-1----:R1:W2:Y:S02]  /*ab60*/  SYNCS.PHASECHK.TRANS64.TRYWAIT P0, [R18+URZ+0x36800], R3 ;  /* 0x03680003120075a7 */ /* 0x0022a4000800017f */
[----:B--2---:R-:W-:Y:S05]  /*ab70*/  @!P0 NANOSLEEP.SYNCS 0x989680 ;  /* 0x009896800000895d */ /* 0x004fea0003900000 */
[----:B------:R-:W2:Y:S02]  /*ab80*/  @!P0 SYNCS.PHASECHK.TRANS64 P0, [R18+URZ+0x36800], R3 ;  /* 0x03680003120085a7 */ /* 0x000ea4000800007f */
[----:B--2---:R-:W-:Y:S05]  /*ab90*/  @!P0 BRA `(.L_x_5171) ;  /* 0xfffffffc00f08947 */ /* 0x004fea000383ffff */
.L_x_5170:
[----:B------:R-:W-:Y:S05]  /*aba0*/  BSYNC B0 ;  /* 0x0000000000007941 */ /* 0x000fea0003800000 */
.L_x_5169:
[----:B------:R-:W-:Y:S05]  /*abb0*/  BRA `(.L_x_5172) ;  /* 0x0000006c003c7947 */ /* 0x000fea0003800000 */
.L_x_5168:
[----:B------:R-:W2:Y:S01]  /*abc0*/  LDL R0, [R1+0x68] ;  /* 0x0000680001007983 */ /* 0x000ea20000100800 */
[----:B------:R-:W0:Y:S01]  /*abd0*/  LDC.64 R70, c[0x0][0x3d8] ;  /* 0x0000f600ff467b82 */ /* 0x000e220000000a00 */
[----:B------:R-:W-:Y:S02]  /*abe0*/  SHF.R.S32.HI R3, RZ, 0x1f, R144 ;  /* 0x0000001fff037819 */ /* 0x000fe40000011490 */
[----:B------:R-:W-:Y:S02]  /*abf0*/  SHF.R.S32.HI R5, RZ, 0x1f, R16 ;  /* 0x0000001fff057819 */ /* 0x000fe40000011410 */
[----:B------:R-:W-:Y:S02]  /*ac00*/  MOV R4, R16 ;  /* 0x0000001000047202 */ /* 0x000fe40000000f00 */
[----:B------:R-:W-:Y:S01]  /*ac10*/  SHF.R.S32.HI R9, RZ, 0x1f, R22 ;  /* 0x0000001fff097819 */ /* 0x000fe20000011416 */
[----:B------:R-:W1:Y:S01]  /*ac20*/  LDC.64 R10, c[0x0][0x3e8] ;  /* 0x0000fa00ff0a7b82 */ /* 0x000e620000000a00 */
[-C--:B0-----:R-:W-:Y:S01]  /*ac30*/  IMAD R8, R234, R70.reuse, RZ ;  /* 0x00000046ea087224 */ /* 0x081fe200078e02ff */
[----:B------:R-:W-:Y:S01]  /*ac40*/  SHF.L.U32 R73, R70, 0x6, RZ ;  /* 0x0000000646497819 */ /* 0x000fe200000006ff */
[----:B------:R-:W-:-:S04]  /*ac50*/  IMAD.WIDE.U32 R56, R144, R70, RZ ;  /* 0x0000004690387225 */ /* 0x000fc800078e00ff */
[----:B------:R-:W-:-:S04]  /*ac60*/  IMAD.WIDE.U32 R6, R204, R70, R4 ;  /* 0x00000046cc067225 */ /* 0x000fc800078e0004 */
[----:B------:R-:W-:Y:S01]  /*ac70*/  IMAD R78, R204, R71, R8 ;  /* 0x00000047cc4e7224 */ /* 0x000fe200078e0208 */
[----:B------:R-:W-:Y:S01]  /*ac80*/  IADD3 R74, P0, R6, R56, RZ ;  /* 0x00000038064a7210 */ /* 0x000fe20007f1e0ff */
[----:B------:R-:W-:Y:S02]  /*ac90*/  IMAD.MOV.U32 R8, RZ, RZ, R22 ;  /* 0x000000ffff087224 */ /* 0x000fe400078e0016 */
[----:B-1----:R-:W-:-:S04]  /*aca0*/  IMAD.WIDE.U32 R4, R204, R10, R4 ;  /* 0x0000000acc047225 */ /* 0x002fc800078e0004 */
[----:B------:R-:W-:Y:S01]  /*acb0*/  IMAD.SHL.U32 R72, R10, 0x40, RZ ;  /* 0x000000400a487824 */ /* 0x000fe200078e00ff */
[----:B--2---:R-:W-:Y:S01]  /*acc0*/  R2UR UR4, R0 ;  /* 0x00000000000472ca */ /* 0x004fe200000e0000 */
[C---:B------:R-:W-:Y:S02]  /*acd0*/  IMAD R0, R3.reuse, R70, RZ ;  /* 0x0000004603007224 */ /* 0x040fe400078e02ff */
[----:B------:R-:W-:Y:S02]  /*ace0*/  IMAD R3, R3, R10, RZ ;  /* 0x0000000a03037224 */ /* 0x000fe400078e02ff */
[----:B------:R-:W-:Y:S01]  /*acf0*/  IMAD R75, R144, R71, R0 ;  /* 0x00000047904b7224 */ /* 0x000fe200078e0200 */
[----:B------:R-:W-:Y:S01]  /*ad00*/  SHF.L.U64.HI R71, R70, 0x6, R71 ;  /* 0x0000000646477819 */ /* 0x000fe20000010247 */
[----:B------:R-:W-:Y:S02]  /*ad10*/  IMAD R3, R144, R11, R3 ;  /* 0x0000000b90037224 */ /* 0x000fe400078e0203 */
[----:B------:R-:W-:-:S02]  /*ad20*/  IMAD.IADD R75, R75, 0x1, R57 ;  /* 0x000000014b4b7824 */ /* 0x000fc400078e0239 */
[----:B------:R-:W-:Y:S02]  /*ad30*/  IMAD R0, R234, R10, RZ ;  /* 0x0000000aea007224 */ /* 0x000fe400078e02ff */
[----:B------:R-:W-:Y:S01]  /*ad40*/  ULOP3.LUT UP0, URZ, UR4, 0x3ff, URZ, 0xc0, !UPT ;  /* 0x000003ff043f7892 */ /* 0x000fe2000f80c03f */
[----:B------:R-:W-:Y:S01]  /*ad50*/  IADD3.X R76, R75, R7, R78, P0, !PT ;  /* 0x000000074b4c7210 */ /* 0x000fe200007fe44e */
[----:B------:R-:W-:Y:S01]  /*ad60*/  IMAD.WIDE.U32 R6, R204, R70, R8 ;  /* 0x00000046cc067225 */ /* 0x000fe200078e0008 */
[----:B------:R-:W-:-:S03]  /*ad70*/  SHF.L.U64.HI R70, R10, 0x6, R11 ;  /* 0x000000060a467819 */ /* 0x000fc6000001020b */
[----:B------:R-:W-:Y:S01]  /*ad80*/  IMAD.WIDE.U32 R144, R144, R10, RZ ;  /* 0x0000000a90907225 */ /* 0x000fe200078e00ff */
[----:B------:R-:W-:-:S03]  /*ad90*/  IADD3 R68, P1, R6, R56, RZ ;  /* 0x0000003806447210 */ /* 0x000fc60007f3e0ff */
[C---:B------:R-:W-:Y:S01]  /*ada0*/  IMAD.WIDE.U32 R8, R204.reuse, R10, R8 ;  /* 0x0000000acc087225 */ /* 0x040fe200078e0008 */
[----:B------:R-:W-:Y:S02]  /*adb0*/  IADD3.X R78, R75, R78, R7, P1, !PT ;  /* 0x0000004e4b4e7210 */ /* 0x000fe40000ffe407 */
[----:B------:R-:W-:Y:S01]  /*adc0*/  PLOP3.LUT P1, PT, PT, PT, UP0, 0x80, 0x0 ;  /* 0x000000000000781c */ /* 0x000fe20003f2f008 */
[----:B------:R-:W-:Y:S01]  /*add0*/  IMAD R0, R204, R11, R0 ;  /* 0x0000000bcc007224 */ /* 0x000fe200078e0200 */
[-C--:B------:R-:W-:Y:S01]  /*ade0*/  IADD3 R79, P0, R4, R144.reuse, RZ ;  /* 0x00000090044f7210 */ /* 0x080fe20007f1e0ff */
[----:B------:R-:W-:Y:S01]  /*adf0*/  IMAD.IADD R77, R3, 0x1, R145 ;  /* 0x00000001034d7824 */ /* 0x000fe200078e0291 */
[----:B------:R-:W-:-:S04]  /*ae00*/  IADD3 R69, P2, R8, R144, RZ ;  /* 0x0000009008457210 */ /* 0x000fc80007f5e0ff */
[C---:B------:R-:W-:Y:S02]  /*ae10*/  IADD3.X R81, R77.reuse, R5, R0, P0, !PT ;  /* 0x000000054d517210 */ /* 0x040fe400007fe400 */
[----:B------:R-:W-:-:S03]  /*ae20*/  IADD3.X R83, R77, R0, R9, P2, !PT ;  /* 0x000000004d537210 */ /* 0x000fc600017fe409 */
        /* <DEDUP_REMOVED lines=17> */
.L_x_5173:
[----:B------:R-:W0:Y:S01]  /*af40*/  LDC.64 R12, c[0x0][0x3d8] ;  /* 0x0000f600ff0c7b82 */ /* 0x000e220000000a00 */
[----:B------:R-:W-:Y:S01]  /*af50*/  SHF.R.S32.HI R3, RZ, 0x1f, R217 ;  /* 0x0000001fff037819 */ /* 0x000fe200000114d9 */
[----:B------:R-:W-:Y:S01]  /*af60*/  ULDC.U8 UR4, c[0x0][0x3f0] ;  /* 0x0000fc0000047ab9 */ /* 0x000fe20000000000 */
[----:B------:R-:W-:Y:S01]  /*af70*/  BSSY B0, `(.L_x_5174) ;  /* 0x000068b000007945 */ /* 0x000fe20003800000 */
[----:B------:R-:W-:-:S04]  /*af80*/  ISETP.NE.AND P0, PT, RZ, UR4, PT ;  /* 0x00000004ff007c0c */ /* 0x000fc8000bf05270 */
        /* <DEDUP_REMOVED lines=34> */
[----:B------:R-:W-:Y:S01]  /*b1b0*/  VIADD R5, R16, 0x10 ;  /* 0x0000001010057836 */ /* 0x000fe20000000000 */
[----:B------:R-:W-:Y:S01]  /*b1c0*/  ULDC.64 UR6, c[0x0][0x3c8] ;  /* 0x0000f20000067ab9 */ /* 0x000fe20000000a00 */
[----:B------:R-:W-:Y:S01]  /*b1d0*/  ULDC UR4, c[0x0][0x3d4] ;  /* 0x0000f50000047ab9 */ /* 0x000fe20000000800 */
[----:B------:R-:W-:Y:S01]  /*b1e0*/  LEA R4, P3, R0, UR6, 0x1 ;  /* 0x0000000600047c11 */ /* 0x000fe2000f8608ff */
[----:B------:R-:W-:Y:S01]  /*b1f0*/  IMAD.X R3, R85, 0x1, R76, P1 ;  /* 0x0000000155037824 */ /* 0x000fe200008e064c */
[----:B------:R-:W-:Y:S01]  /*b200*/  ISETP.GE.AND P2, PT, R5, UR4, PT ;  /* 0x0000000405007c0c */ /* 0x000fe2000bf46270 */
[C---:B------:R-:W-:Y:S01]  /*b210*/  VIADD R7, R16.reuse, 0x30 ;  /* 0x0000003010077836 */ /* 0x040fe20000000000 */
[C---:B------:R-:W-:Y:S01]  /*b220*/  IADD3 R6, R16.reuse, 0x20, RZ ;  /* 0x0000002010067810 */ /* 0x040fe20007ffe0ff */
[----:B------:R-:W-:Y:S01]  /*b230*/  VIADD R15, R16, 0x40 ;  /* 0x00000040100f7836 */ /* 0x000fe20000000000 */
[----:B------:R-:W-:Y:S01]  /*b240*/  LEA.HI.X R5, R0, UR7, R3, 0x1, P3 ;  /* 0x0000000700057c11 */ /* 0x000fe200098f0c03 */
[----:B------:R-:W-:Y:S01]  /*b250*/  ULDC.64 UR6, c[0x0][0x3e0] ;  /* 0x0000f80000067ab9 */ /* 0x000fe20000000a00 */
[----:B------:R-:W-:Y:S01]  /*b260*/  IADD3 R0, P4, R82, R79, RZ ;  /* 0x0000004f52007210 */ /* 0x000fe20007f9e0ff */
[----:B------:R-:W-:Y:S01]  /*b270*/  VIADD R20, R16, 0x50 ;  /* 0x0000005010147836 */ /* 0x000fe20000000000 */
[----:B------:R-:W-:-:S02]  /*b280*/  ISETP.GE.AND P1, PT, R6, UR4, PT ;  /* 0x0000000406007c0c */ /* 0x000fc4000bf26270 */
[----:B------:R-:W-:Y:S02]  /*b290*/  CS2R R68, SRZ ;  /* 0x0000000000447805 */ /* 0x000fe4000001ff00 */
[----:B------:R-:W-:Y:S02]  /*b2a0*/  IADD3.X R3, R80, R81, RZ, P4, !PT ;  /* 0x0000005150037210 */ /* 0x000fe400027fe4ff */
[----:B------:R-:W-:Y:S02]  /*b2b0*/  CS2R R64, SRZ ;  /* 0x0000000000407805 */ /* 0x000fe4000001ff00 */
[----:B------:R-:W-:Y:S02]  /*b2c0*/  LEA R6, P6, R0, UR6, 0x1 ;  /* 0x0000000600067c11 */ /* 0x000fe4000f8c08ff */
[----:B------:R-:W-:Y:S02]  /*b2d0*/  CS2R R60, SRZ ;  /* 0x00000000003c7805 */ /* 0x000fe4000001ff00 */
[----:B------:R-:W-:-:S02]  /*b2e0*/  ISETP.GE.AND P5, PT, R7, UR4, PT ;  /* 0x0000000407007c0c */ /* 0x000fc4000bfa6270 */
[----:B------:R-:W-:Y:S02]  /*b2f0*/  CS2R R54, SRZ ;  /* 0x0000000000367805 */ /* 0x000fe4000001ff00 */
[----:B------:R-:W-:Y:S02]  /*b300*/  LEA.HI.X R7, R0, UR7, R3, 0x1, P6 ;  /* 0x0000000700077c11 */ /* 0x000fe4000b0f0c03 */
        /* <DEDUP_REMOVED lines=23> */
.L_x_5177:
[----:B------:R-:W-:Y:S05]  /*b480*/  BSYNC B1 ;  /* 0x0000000000017941 */ /* 0x000fea0003800000 */
.L_x_5176:
[----:B------:R-:W-:Y:S01]  /*b490*/  ISETP.GE.AND P1, PT, R233, R14, PT ;  /* 0x0000000ee900720c */ /* 0x000fe20003f26270 */
[----:B------:R-:W-:Y:S01]  /*b4a0*/  BSSY B1, `(.L_x_5178) ;  /* 0x000003d000017945 */ /* 0x000fe20003800000 */
[----:B------:R-:W-:Y:S02]  /*b4b0*/  LOP3.LUT R3, R213, 0x18, R22, 0xf8, !PT ;  /* 0x00000018d5037812 */ /* 0x000fe400078ef816 */
        /* <DEDUP_REMOVED lines=14> */
[----:B-1----:R-:W-:Y:S01]  /*b5a0*/  VIADD R4, R16, 0x10 ;  /* 0x0000001010047836 */ /* 0x002fe20000000000 */
[----:B------:R-:W-:Y:S01]  /*b5b0*/  IADD3 R73, P2, P3, R74, R73, R87 ;  /* 0x000000494a497210 */ /* 0x000fe20007b5e057 */
[----:B------:R-:W-:Y:S01]  /*b5c0*/  ULDC UR4, c[0x0][0x3d4] ;  /* 0x0000f50000047ab9 */ /* 0x000fe20000000800 */
[----:B------:R-:W-:Y:S01]  /*b5d0*/  IADD3.X R3, R81, R70, R80, P4, P5 ;  /* 0x0000004651037210 */ /* 0x000fe200027ea450 */
[----:B------:R-:W-:Y:S01]  /*b5e0*/  VIADD R5, R16, 0x20 ;  /* 0x0000002010057836 */ /* 0x000fe20000000000 */
[----:B------:R-:W-:Y:S01]  /*b5f0*/  IADD3.X R0, R76, R71, R85, P2, P3 ;  /* 0x000000474c007210 */ /* 0x000fe200017e6455 */
[----:B------:R-:W-:Y:S01]  /*b600*/  ULDC.64 UR6, c[0x0][0x3c8] ;  /* 0x0000f20000067ab9 */ /* 0x000fe20000000a00 */
[----:B------:R-:W-:Y:S01]  /*b610*/  ISETP.GE.AND P5, PT, R16, UR4, PT ;  /* 0x0000000410007c0c */ /* 0x000fe2000bfa6270 */
[----:B------:R-:W-:Y:S01]  /*b620*/  ULDC.64 UR8, c[0x0][0x3e0] ;  /* 0x0000f80000087ab9 */ /* 0x000fe20000000a00 */
[----:B------:R-:W-:-:S02]  /*b630*/  ISETP.GE.AND P2, PT, R4, UR4, PT ;  /* 0x0000000404007c0c */ /* 0x000fc4000bf46270 */
[----:B------:R-:W-:Y:S02]  /*b640*/  CS2R R40, SRZ ;  /* 0x0000000000287805 */ /* 0x000fe4000001ff00 */
[----:B------:R-:W-:Y:S02]  /*b650*/  LEA R4, P3, R73, UR6, 0x1 ;  /* 0x0000000649047c11 */ /* 0x000fe4000f8608ff */
[----:B------:R-:W-:Y:S02]  /*b660*/  CS2R R42, SRZ ;  /* 0x00000000002a7805 */ /* 0x000fe4000001ff00 */
[C---:B------:R-:W-:Y:S01]  /*b670*/  IADD3 R7, R16.reuse, 0x30, RZ ;  /* 0x0000003010077810 */ /* 0x040fe20007ffe0ff */
[----:B------:R-:W-:Y:S01]  /*b680*/  VIADD R8, R16, 0x40 ;  /* 0x0000004010087836 */ /* 0x000fe20000000000 */
[----:B------:R-:W-:Y:S02]  /*b690*/  LEA R6, P6, R72, UR8, 0x1 ;  /* 0x0000000848067c11 */ /* 0x000fe4000f8c08ff */
[----:B------:R-:W-:-:S02]  /*b6a0*/  ISETP.GE.AND P4, PT, R5, UR4, PT ;  /* 0x0000000405007c0c */ /* 0x000fc4000bf86270 */
[----:B------:R-:W-:Y:S01]  /*b6b0*/  LEA.HI.X R5, R73, UR7, R0, 0x1, P3 ;  /* 0x0000000749057c11 */ /* 0x000fe200098f0c00 */
[----:B------:R-:W-:Y:S01]  /*b6c0*/  VIADD R0, R16, 0x50 ;  /* 0x0000005010007836 */ /* 0x000fe20000000000 */
[----:B------:R-:W-:Y:S02]  /*b6d0*/  ISETP.GE.AND P3, PT, R7, UR4, PT ;  /* 0x0000000407007c0c */ /* 0x000fe4000bf66270 */
[----:B------:R-:W-:Y:S01]  /*b6e0*/  LEA.HI.X R7, R72, UR9, R3, 0x1, P6 ;  /* 0x0000000948077c11 */ /* 0x000fe2000b0f0c03 */
        /* <DEDUP_REMOVED lines=24> */
.L_x_5179:
[----:B------:R-:W-:Y:S05]  /*b870*/  BSYNC B1 ;  /* 0x0000000000017941 */ /* 0x000fea0003800000 */
.L_x_5178:
[----:B------:R-:W-:Y:S01]  /*b880*/  IMAD.IADD R57, R215, 0x1, R14 ;  /* 0x00000001d7397824 */ /* 0x000fe200078e020e */
[----:B------:R-:W-:Y:S01]  /*b890*/  LOP3.LUT P2, RZ, R223, 0x4, RZ, 0xc0, !PT ;  /* 0x00000004dfff7812 */ /* 0x000fe2000784c0ff */
[----:B-----5:R-:W-:Y:S01]  /*b8a0*/  IMAD.MOV.U32 R0, RZ, RZ, R46 ;  /* 0x000000ffff007224 */ /* 0x020fe200078e002e */
[----:B------:R-:W-:Y:S01]  /*b8b0*/  MOV R3, R47 ;  /* 0x0000002f00037202 */ /* 0x000fe20000000f00 */
[----:B-12---:R-:W-:Y:S01]  /*b8c0*/  IMAD.MOV.U32 R4, RZ, RZ, R48 ;  /* 0x000000ffff047224 */ /* 0x006fe200078e0030 */
[----:B------:R-:W-:Y:S01]  /*b8d0*/  LEA R57, R57, R18, 0x1 ;  /* 0x0000001239397211 */ /* 0x000fe200078e08ff */
[----:B------:R-:W-:Y:S01]  /*b8e0*/  IMAD.MOV.U32 R6, RZ, RZ, R56 ;  /* 0x000000ffff067224 */ /* 0x000fe200078e0038 */
[----:B------:R-:W-:Y:S01]  /*b8f0*/  PRMT R72, R0, 0x5410, R3 ;  /* 0x0000541000487816 */ /* 0x000fe20000000003 */
[----:B------:R-:W-:Y:S01]  /*b900*/  IMAD.MOV.U32 R0, RZ, RZ, R49 ;  /* 0x000000ffff007224 */ /* 0x000fe200078e0031 */
[----:B------:R-:W-:Y:S01]  /*b910*/  PRMT R74, R4, 0x7610, R74 ;  /* 0x00007610044a7816 */ /* 0x000fe2000000004a */
[C---:B------:R-:W-:Y:S01]  /*b920*/  VIADD R5, R57.reuse, 0x15400 ;  /* 0x0001540039057836 */ /* 0x040fe20000000000 */
[----:B------:R-:W-:Y:S01]  /*b930*/  MOV R3, R54 ;  /* 0x0000003600037202 */ /* 0x000fe20000000f00 */
[----:B------:R-:W-:Y:S01]  /*b940*/  IMAD.MOV.U32 R4, RZ, RZ, R55 ;  /* 0x000000ffff047224 */ /* 0x000fe200078e0037 */
[----:B------:R-:W-:Y:S01]  /*b950*/  PRMT R74, R74, 0x5410, R0 ;  /* 0x000054104a4a7816 */ /* 0x000fe20000000000 */
[----:B------:R-:W-:Y:S01]  /*b960*/  VIADD R56, R57, 0x15440 ;  /* 0x0001544039387836 */ /* 0x000fe20000000000 */
[----:B------:R-:W-:Y:S01]  /*b970*/  MOV R15, R77 ;  /* 0x0000004d000f7202 */ /* 0x000fe20000000f00 */
[----:B------:R-:W-:Y:S01]  /*b980*/  @P2 VIADD R56, R5, 0xffffffc0 ;  /* 0xffffffc005382836 */ /* 0x000fe20000000000 */
[----:B0-----:R-:W-:Y:S01]  /*b990*/  ISETP.NE.AND P2, PT, R78, 0x1, PT ;  /* 0x000000014e00780c */ /* 0x001fe20003f45270 */
[----:B------:R-:W-:Y:S01]  /*b9a0*/  IMAD.MOV.U32 R0, RZ, RZ, R60 ;  /* 0x000000ffff007224 */ /* 0x000fe200078e003c */
[----:B------:R-:W-:Y:S01]  /*b9b0*/  PRMT R76, R3, 0x5410, R4 ;  /* 0x00005410034c7816 */ /* 0x000fe20000000004 */
[----:B------:R-:W-:Y:S01]  /*b9c0*/  IMAD.MOV.U32 R3, RZ, RZ, R61 ;  /* 0x000000ffff037224 */ /* 0x000fe200078e003d */
[----:B------:R-:W-:Y:S01]  /*b9d0*/  ULDC.64 UR4, c[0x0][0x3c8] ;  /* 0x0000f20000047ab9 */ /* 0x000fe20000000a00 */
[----:B------:R-:W-:Y:S01]  /*b9e0*/  IMAD.MOV.U32 R4, RZ, RZ, R65 ;  /* 0x000000ffff047224 */ /* 0x000fe200078e0041 */
[----:B------:R-:W-:Y:S01]  /*b9f0*/  ULDC.64 UR6, c[0x0][0x3e0] ;  /* 0x0000f80000067ab9 */ /* 0x000fe20000000a00 */
[----:B------:R-:W-:Y:S01]  /*ba00*/  IMAD.MOV.U32 R70, RZ, RZ, R45 ;  /* 0x000000ffff467224 */ /* 0x000fe200078e002d */
[----:B------:R-:W-:Y:S01]  /*ba10*/  PRMT R80, R0, 0x5410, R3 ;  /* 0x0000541000507816 */ /* 0x000fe20000000003 */
[----:B------:R-:W-:Y:S01]  /*ba20*/  IMAD.MOV.U32 R3, RZ, RZ, R68 ;  /* 0x000000ffff037224 */ /* 0x000fe200078e0044 */
[----:B------:R-:W-:Y:S01]  /*ba30*/  MOV R0, R64 ;  /* 0x0000004000007202 */ /* 0x000fe20000000f00 */
        /* <DEDUP_REMOVED lines=8> */
[----:B------:R-:W-:-:S02]  /*bac0*/  IMAD.MOV.U32 R14, RZ, RZ, R144 ;  /* 0x000000ffff0e7224 */ /* 0x000fc400078e0090 */
[----:B------:R-:W1:Y:S01]  /*bad0*/  @P2 LDC R0, c[0x0][0x42c] ;  /* 0x00010b00ff002b82 */ /* 0x000e620000000800 */
        /* <DEDUP_REMOVED lines=9> */
[----:B------:R-:W-:Y:S01]  /*bb70*/  IMAD R3, R217, 0x80, R204 ;  /* 0x00000080d9037824 */ /* 0x000fe200078e02cc */
[----:B------:R-:W-:Y:S02]  /*bb80*/  MOV R70, R58 ;  /* 0x0000003a00467202 */ /* 0x000fe40000000f00 */
[----:B------:R-:W-:Y:S01]  /*bb90*/  PRMT R79, R79, 0x5410, R4 ;  /* 0x000054104f4f7816 */ /* 0x000fe20000000004 */
[----:B------:R-:W-:Y:S01]  /*bba0*/  IMAD R3, R236, 0x40, R3 ;  /* 0x00000040ec037824 */ /* 0x000fe200078e0203 */
[----:B------:R-:W-:Y:S01]  /*bbb0*/  PRMT R81, R70, 0x5410, R71 ;  /* 0x0000541046517816 */ /* 0x000fe20000000047 */
[----:B------:R-:W-:Y:S01]  /*bbc0*/  IMAD.MOV.U32 R4, RZ, RZ, R62 ;  /* 0x000000ffff047224 */ /* 0x000fe200078e003e */
[----:B------:R-:W-:Y:S01]  /*bbd0*/  MOV R70, R66 ;  /* 0x0000004200467202 */ /* 0x000fe20000000f00 */
[----:B------:R-:W-:-:S03]  /*bbe0*/  IMAD.MOV.U32 R71, RZ, RZ, R67 ;  /* 0x000000ffff477224 */ /* 0x000fc600078e0043 */
[----:B------:R-:W-:Y:S01]  /*bbf0*/  PRMT R83, R83, 0x5410, R4 ;  /* 0x0000541053537816 */ /* 0x000fe20000000004 */
[----:B-1----:R-:W-:Y:S01]  /*bc00*/  @P2 IMAD.HI.U32 R0, R3, R0, RZ ;  /* 0x0000000003002227 */ /* 0x002fe200078e00ff */
[----:B------:R-:W-:Y:S02]  /*bc10*/  PRMT R87, R70, 0x7610, R87 ;  /* 0x0000761046577816 */ /* 0x000fe40000000057 */
[----:B------:R-:W-:Y:S01]  /*bc20*/  PRMT R84, R84, 0x5410, R71 ;  /* 0x0000541054547816 */ /* 0x000fe20000000047 */
[----:B------:R-:W-:Y:S01]  /*bc30*/  IMAD.MOV.U32 R4, RZ, RZ, R63 ;  /* 0x000000ffff047224 */ /* 0x000fe200078e003f */
[----:B0-----:R-:W-:Y:S01]  /*bc40*/  @P2 SHF.R.U32.HI R3, RZ, R5, R0 ;  /* 0x00000005ff032219 */ /* 0x001fe20000011600 */
[----:B------:R-:W-:Y:S01]  /*bc50*/  IMAD.MOV.U32 R0, RZ, RZ, R8 ;  /* 0x000000ffff007224 */ /* 0x000fe200078e0008 */
[----:B------:R-:W-:Y:S02]  /*bc60*/  MOV R71, R24 ;  /* 0x0000001800477202 */ /* 0x000fe40000000f00 */
[----:B------:R-:W-:Y:S01]  /*bc70*/  PRMT R82, R82, 0x5410, R4 ;  /* 0x0000541052527816 */ /* 0x000fe20000000004 */
[----:B------:R-:W-:Y:S01]  /*bc80*/  IMAD.MOV.U32 R4, RZ, RZ, R9 ;  /* 0x000000ffff047224 */ /* 0x000fe200078e0009 */
[----:B------:R-:W-:Y:S01]  /*bc90*/  SHF.R.S32.HI R5, RZ, 0x1f, R3 ;  /* 0x0000001fff057819 */ /* 0x000fe20000011403 */
[----:B------:R-:W-:Y:S01]  /*bca0*/  IMAD.WIDE.U32 R6, R3, R12, R6 ;  /* 0x0000000c03067225 */ /* 0x000fe200078e0006 */
[----:B------:R-:W-:-:S02]  /*bcb0*/  PRMT R71, R78, 0x5410, R71 ;  /* 0x000054104e477816 */ /* 0x000fc40000000047 */
[----:B------:R-:W-:Y:S01]  /*bcc0*/  PRMT R70, R0, 0x5410, R4 ;  /* 0x0000541000467816 */ /* 0x000fe20000000004 */
[C---:B------:R-:W-:Y:S02]  /*bcd0*/  IMAD R0, R5.reuse, R12, RZ ;  /* 0x0000000c05007224 */ /* 0x040fe400078e02ff */
[-C--:B------:R-:W-:Y:S02]  /*bce0*/  IMAD R4, R5, R10.reuse, RZ ;  /* 0x0000000a05047224 */ /* 0x080fe400078e02ff */
[----:B------:R-:W-:-:S04]  /*bcf0*/  IMAD.WIDE.U32 R14, R3, R10, R14 ;  /* 0x0000000a030e7225 */ /* 0x000fc800078e000e */
[C---:B------:R-:W-:Y:S01]  /*bd00*/  IMAD R5, R3.reuse, R13, R0 ;  /* 0x0000000d03057224 */ /* 0x040fe200078e0200 */
[----:B------:R-:W-:Y:S01]  /*bd10*/  LEA R0, P3, R14, UR6, 0x1 ;  /* 0x000000060e007c11 */ /* 0x000fe2000f8608ff */
[----:B------:R-:W-:Y:S01]  /*bd20*/  IMAD R3, R3, R11, R4 ;  /* 0x0000000b03037224 */ /* 0x000fe200078e0204 */
[C---:B------:R-:W-:Y:S01]  /*bd30*/  LEA R4, P2, R6.reuse, UR4, 0x1 ;  /* 0x0000000406047c11 */ /* 0x040fe2000f8408ff */
[----:B------:R-:W-:Y:S01]  /*bd40*/  IMAD.MOV.U32 R10, RZ, RZ, R28 ;  /* 0x000000ffff0a7224 */ /* 0x000fe200078e001c */
[----:B------:R-:W-:Y:S01]  /*bd50*/  IADD3 R5, R7, R5, RZ ;  /* 0x0000000507057210 */ /* 0x000fe20007ffe0ff */
[----:B------:R-:W-:Y:S01]  /*bd60*/  IMAD.IADD R3, R15, 0x1, R3 ;  /* 0x000000010f037824 */ /* 0x000fe200078e0203 */
[----:B------:R-:W-:Y:S01]  /*bd70*/  UMOV UR4, 0xffffffff ;  /* 0xffffffff00047882 */ /* 0x000fe20000000000 */
[----:B------:R-:W-:Y:S01]  /*bd80*/  IMAD.MOV.U32 R11, RZ, RZ, R29 ;  /* 0x000000ffff0b7224 */ /* 0x000fe200078e001d */
[----:B------:R-:W-:Y:S02]  /*bd90*/  LEA.HI.X R5, R6, UR5, R5, 0x1, P2 ;  /* 0x0000000506057c11 */ /* 0x000fe400090f0c05 */
[----:B------:R-:W-:-:S02]  /*bda0*/  LEA.HI.X R3, R14, UR7, R3, 0x1, P3 ;  /* 0x000000070e037c11 */ /* 0x000fc400098f0c03 */
[----:B------:R-:W-:Y:S02]  /*bdb0*/  PRMT R10, R10, 0x5410, R11 ;  /* 0x000054100a0a7816 */ /* 0x000fe4000000000b */
[----:B------:R-:W-:Y:S01]  /*bdc0*/  LEA.HI R6, R232, R232, RZ, 0x1 ;  /* 0x000000e8e8067211 */ /* 0x000fe200078f08ff */
[----:B------:R-:W-:Y:S06]  /*bdd0*/  BRA.DIV UR4, `(.L_x_5180) ;  /* 0x00000206042c7947 */ /* 0x000fec000b800000 */
.L_x_5406:
[----:B------:R-:W-:-:S03]  /*bde0*/  UMOV UR4, 0xffffffff ;  /* 0xffffffff00047882 */ /* 0x000fc60000000000 */
[----:B------:R-:W-:Y:S05]  /*bdf0*/  BRA.DIV UR4, `(.L_x_5181) ;  /* 0x00000206044c7947 */ /* 0x000fea000b800000 */
.L_x_5409:
[----:B------:R-:W-:-:S03]  /*be00*/  UMOV UR4, 0xffffffff ;  /* 0xffffffff00047882 */ /* 0x000fc60000000000 */
[----:B------:R-:W-:Y:S05]  /*be10*/  BRA.DIV UR4, `(.L_x_5182) ;  /* 0x00000206046c7947 */ /* 0x000fea000b800000 */
.L_x_5412:
[----:B------:R-:W-:-:S03]  /*be20*/  UMOV UR4, 0xffffffff ;  /* 0xffffffff00047882 */ /* 0x000fc60000000000 */
[----:B------:R-:W-:Y:S05]  /*be30*/  BRA.DIV UR4, `(.L_x_5183) ;  /* 0x00000206048c7947 */ /* 0x000fea000b800000 */
.L_x_5415:
[----:B------:R-:W-:-:S03]  /*be40*/  UMOV UR4, 0xffffffff ;  /* 0xffffffff00047882 */ /* 0x000fc60000000000 */
[----:B------:R-:W-:Y:S05]  /*be50*/  BRA.DIV UR4, `(.L_x_5184) ;  /* 0x0000020604ac7947 */ /* 0x000fea000b800000 */
.L_x_5418:
[----:B------:R-:W-:Y:S01]  /*be60*/  UMOV UR4, 0xffffffff ;  /* 0xffffffff00047882 */ /* 0x000fe20000000000 */
[----:B------:R-:W-:Y:S02]  /*be70*/  LOP3.LUT R5, R6, 0xfffffffe, RZ, 0xc0, !PT ;  /* 0xfffffffe06057812 */ /* 0x000fe400078ec0ff */
[----:B------:R-:W-:Y:S05]  /*be80*/  BRA.DIV UR4, `(.L_x_5185) ;  /* 0x0000020604c87947 */ /* 0x000fea000b800000 */
.L_x_5421:
[----:B------:R-:W-:Y:S01]  /*be90*/  UMOV UR4, 0xffffffff ;  /* 0xffffffff00047882 */ /* 0x000fe20000000000 */
[----:B------:R-:W-:Y:S02]  /*bea0*/  IMAD.IADD R5, R232, 0x1, -R5 ;  /* 0x00000001e8057824 */ /* 0x000fe400078e0a05 */
[----:B------:R-:W-:Y:S05]  /*beb0*/  BRA.DIV UR4, `(.L_x_5186) ;  /* 0x0000020604e47947 */ /* 0x000fea000b800000 */
.L_x_5424:
[----:B------:R-:W-:Y:S01]  /*bec0*/  UMOV UR4, 0xffffffff ;  /* 0xffffffff00047882 */ /* 0x000fe20000000000 */
[----:B------:R-:W-:Y:S02]  /*bed0*/  SHF.L.U32 R5, R5, 0x1f, RZ ;  /* 0x0000001f05057819 */ /* 0x000fe400000006ff */
[----:B------:R-:W-:Y:S05]  /*bee0*/  BRA.DIV UR4, `(.L_x_5187) ;  /* 0x0000020a04007947 */ /* 0x000fea000b800000 */
.L_x_5427:
        /* <DEDUP_REMOVED lines=15> */
[----:B------:R-:W-:-:S02]  /*bfe0*/  IMAD.MOV.U32 R3, RZ, RZ, R26 ;  /* 0x000000ffff037224 */ /* 0x000fc400078e001a */
        /* <DEDUP_REMOVED lines=11> */
[----:B------:R-:W-:Y:S02]  /*c0a0*/  PRMT R15, R7, 0x5410, R86 ;  /* 0x00005410070f7816 */ /* 0x000fe40000000056 */
[----:B------:R-:W-:Y:S01]  /*c0b0*/  MOV R6, R43 ;  /* 0x0000002b00067202 */ /* 0x000fe20000000f00 */
[----:B0-----:R-:W-:Y:S06]  /*c0c0*/  @!P2 BRA `(.L_x_5189) ;  /* 0x0000020400b0a947 */ /* 0x001fec0003800000 */
.L_x_5428:
[----:B------:R-:W-:Y:S05]  /*c0d0*/  BSYNC B1 ;  /* 0x0000000000017941 */ /* 0x000fea0003800000 */
.L_x_5188:
[----:B------:R-:W-:Y:S01]  /*c0e0*/  BSSY B1, `(.L_x_5190) ;  /* 0x000011c000017945 */ /* 0x000fe20003800000 */
[----:B------:R-:W-:Y:S02]  /*c0f0*/  PRMT R78, R78, 0x5410, R4 ;  /* 0x000054104e4e7816 */ /* 0x000fe40000000004 */
[----:B------:R-:W-:Y:S01]  /*c100*/  PRMT R79, R6, 0x7610, R79 ;  /* 0x00007610064f7816 */ /* 0x000fe2000000004f */
[----:B------:R-:W-:Y:S06]  /*c110*/  @P0 BRA `(.L_x_5191) ;  /* 0x0000001000600947 */ /* 0x000fec0003800000 */
[----:B0-----:R-:W0:Y:S01]  /*c120*/  LDC R5, c[0x0][0x3d4] ;  /* 0x0000f500ff057b82 */ /* 0x001e220000000800 */
[C---:B------:R-:W-:Y:S01]  /*c130*/  VIADD R6, R16.reuse, 0x20 ;  /* 0x0000002010067836 */ /* 0x040fe20000000000 */
[----:B------:R-:W-:Y:S01]  /*c140*/  BSSY B2, `(.L_x_5192) ;  /* 0x0000036000027945 */ /* 0x000fe20003800000 */
[C---:B------:R-:W-:Y:S02]  /*c150*/  VIADD R4, R16.reuse, 0x10 ;  /* 0x0000001010047836 */ /* 0x040fe40000000000 */
[C---:B------:R-:W-:Y:S01]  /*c160*/  VIADD R86, R16.reuse, 0x30 ;  /* 0x0000003010567836 */ /* 0x040fe20000000000 */
[-C--:B0-----:R-:W-:Y:S02]  /*c170*/  ISETP.GE.AND P0, PT, R16, R5.reuse, PT ;  /* 0x000000051000720c */ /* 0x081fe40003f06270 */
[-C--:B------:R-:W-:Y:S01]  /*c180*/  ISETP.GE.AND P3, PT, R6, R5.reuse, PT ;  /* 0x000000050600720c */ /* 0x080fe20003f66270 */
[----:B------:R-:W-:Y:S01]  /*c190*/  VIADD R6, R16, 0x50 ;  /* 0x0000005010067836 */ /* 0x000fe20000000000 */
[----:B------:R-:W-:-:S02]  /*c1a0*/  ISETP.GE.AND P2, PT, R4, R5, PT ;  /* 0x000000050400720c */ /* 0x000fc40003f46270 */
[----:B------:R-:W-:Y:S02]  /*c1b0*/  IADD3 R4, R16, 0x40, RZ ;  /* 0x0000004010047810 */ /* 0x000fe40007ffe0ff */
[-C--:B------:R-:W-:Y:S02]  /*c1c0*/  ISETP.GE.AND P4, PT, R86, R5.reuse, PT ;  /* 0x000000055600720c */ /* 0x080fe40003f86270 */
[-C--:B------:R-:W-:Y:S02]  /*c1d0*/  ISETP.GE.AND P5, PT, R4, R5.reuse, PT ;  /* 0x000000050400720c */ /* 0x080fe40003fa6270 */
[----:B------:R-:W-:Y:S01]  /*c1e0*/  ISETP.GE.AND P6, PT, R6, R5, PT ;  /* 0x000000050600720c */ /* 0x000fe20003fc6270 */
[----:B------:R-:W-:-:S12]  /*c1f0*/  @P0 BRA `(.L_x_5193) ;  /* 0x0000000000a80947 */ /* 0x000fd80003800000 */
        /* <DEDUP_REMOVED lines=42> */
.L_x_5193:
[----:B------:R-:W-:Y:S05]  /*c4a0*/  BSYNC B2 ;  /* 0x0000000000027941 */ /* 0x000fea0003800000 */
.L_x_5192:
[----:B------:R-:W-:Y:S04]  /*c4b0*/  BSSY B2, `(.L_x_5194) ;  /* 0x000002c000027945 */ /* 0x000fe80003800000 */
[----:B------:R-:W-:Y:S05]  /*c4c0*/  @P2 BRA `(.L_x_5195) ;  /* 0x0000000000a82947 */ /* 0x000fea0003800000 */
[----:B0-----:R-:W0:Y:S01]  /*c4d0*/  LDS.128 R4, [R56] ;  /* 0x0000000038047984 */ /* 0x001e220000000c00 */
[----:B------:R-:W-:Y:S01]  /*c4e0*/  SHF.R.U32.HI R68, RZ, 0x10, R63 ;  /* 0x00000010ff447819 */ /* 0x000fe2000001163f */
[--C-:B------:R-:W-:Y:S01]  /*c4f0*/  HADD2.F32 R66, -RZ, R83.reuse.H0_H0 ;  /* 0x20000053ff427230 */ /* 0x100fe20000004100 */
[--C-:B------:R-:W-:Y:S01]  /*c500*/  SHF.R.U32.HI R67, RZ, 0x10, R65.reuse ;  /* 0x00000010ff437819 */ /* 0x100fe20000011641 */
[----:B------:R-:W-:Y:S01]  /*c510*/  HADD2.F32 R83, -RZ, R83.H1_H1 ;  /* 0x30000053ff537230 */ /* 0x000fe20000004100 */
        /* <DEDUP_REMOVED lines=37> */
.L_x_5195:
[----:B------:R-:W-:Y:S05]  /*c770*/  BSYNC B2 ;  /* 0x0000000000027941 */ /* 0x000fea0003800000 */
.L_x_5194:
[----:B------:R-:W-:Y:S04]  /*c780*/  BSSY B2, `(.L_x_5196) ;  /* 0x000002c000027945 */ /* 0x000fe80003800000 */
[----:B------:R-:W-:Y:S05]  /*c790*/  @P3 BRA `(.L_x_5197) ;  /* 0x0000000000a83947 */ /* 0x000fea0003800000 */
[----:B01----:R-:W0:Y:S01]  /*c7a0*/  LDS.128 R4, [R57+0x19400] ;  /* 0x0194000039047984 */ /* 0x003e220000000c00 */
        /* <DEDUP_REMOVED lines=41> */
.L_x_5197:
[----:B------:R-:W-:Y:S05]  /*ca40*/  BSYNC B2 ;  /* 0x0000000000027941 */ /* 0x000fea0003800000 */
.L_x_5196:
[----:B------:R-:W-:Y:S04]  /*ca50*/  BSSY B2, `(.L_x_5198) ;  /* 0x000002c000027945 */ /* 0x000fe80003800000 */
[----:B------:R-:W-:Y:S05]  /*ca60*/  @P4 BRA `(.L_x_5199) ;  /* 0x0000000000a84947 */ /* 0x000fea0003800000 */
[----:B012---:R-:W0:Y:S01]  /*ca70*/  LDS.128 R4, [R56+0x4000] ;  /* 0x0040000038047984 */ /* 0x007e220000000c00 */
        /* <DEDUP_REMOVED lines=22> */
[----:B------:R-:W-:Y:S02]  /*cbe0*/  HADD2.F32 R55, -RZ, R79.H1_H1 ;  /* 0x3000004fff377230 */ /* 0x000fe40000004100 */
        /* <DEDUP_REMOVED lines=18> */
.L_x_5199:
[----:B------:R-:W-:Y:S05]  /*cd10*/  BSYNC B2 ;  /* 0x0000000000027941 */ /* 0x000fea0003800000 */
.L_x_5198:
[----:B------:R-:W-:Y:S04]  /*cd20*/  BSSY B2, `(.L_x_5200) ;  /* 0x000002c000027945 */ /* 0x000fe80003800000 */
[----:B------:R-:W-:Y:S05]  /*cd30*/  @P5 BRA `(.L_x_5201) ;  /* 0x0000000000a85947 */ /* 0x000fea0003800000 */
[----:B0123--:R-:W0:Y:S01]  /*cd40*/  LDS.128 R4, [R57+0x1d400] ;  /* 0x01d4000039047984 */ /* 0x00fe220000000c00 */
        /* <DEDUP_REMOVED lines=41> */
.L_x_5201:
[----:B------:R-:W-:Y:S05]  /*cfe0*/  BSYNC B2 ;  /* 0x0000000000027941 */ /* 0x000fea0003800000 */
.L_x_5200:
[----:B------:R-:W-:Y:S05]  /*cff0*/  @P6 BRA `(.L_x_5191) ;  /* 0x0000000000a86947 */ /* 0x000fea0003800000 */
[----:B01234-:R-:W0:Y:S01]  /*d000*/  LDS.128 R4, [R56+0x8000] ;  /* 0x0080000038047984 */ /* 0x01fe220000000c00 */
        /* <DEDUP_REMOVED lines=41> */
.L_x_5191:
[----:B------:R-:W-:Y:S05]  /*d2a0*/  BSYNC B1 ;  /* 0x0000000000017941 */ /* 0x000fea0003800000 */
.L_x_5190:
        /* <DEDUP_REMOVED lines=57> */
.L_x_5204:
[----:B------:R-:W-:Y:S05]  /*d640*/  BSYNC B1 ;  /* 0x0000000000017941 */ /* 0x000fea0003800000 */
.L_x_5203:
[----:B------:R-:W-:Y:S04]  /*d650*/  BSSY B1, `(.L_x_5205) ;  /* 0x000002c000017945 */ /* 0x000fe80003800000 */
[----:B------:R-:W-:Y:S05]  /*d660*/  @P1 BRA `(.L_x_5206) ;  /* 0x0000000000a81947 */ /* 0x000fea0003800000 */
[----:B0-----:R-:W0:Y:S01]  /*d670*/  LDS.128 R4, [R56+0x2000] ;  /* 0x0020000038047984 */ /* 0x001e220000000c00 */
[----:B------:R-:W-:Y:S01]  /*d680*/  SHF.R.U32.HI R41, RZ, 0x10, R37 ;  /* 0x00000010ff297819 */ /* 0x000fe20000011625 */
[--C-:B------:R-:W-:Y:S01]  /*d690*/  HADD2.F32 R40, -RZ, R14.reuse.H0_H0 ;  /* 0x2000000eff287230 */ /* 0x100fe20000004100 */
[--C-:B------:R-:W-:Y:S01]  /*d6a0*/  SHF.R.U32.HI R43, RZ, 0x10, R39.reuse ;  /* 0x00000010ff2b7819 */ /* 0x100fe20000011627 */
        /* <DEDUP_REMOVED lines=38> */
.L_x_5206:
[----:B------:R-:W-:Y:S05]  /*d910*/  BSYNC B1 ;  /* 0x0000000000017941 */ /* 0x000fea0003800000 */
.L_x_5205:
[----:B------:R-:W-:Y:S04]  /*d920*/  BSSY B1, `(.L_x_5207) ;  /* 0x000002c000017945 */ /* 0x000fe80003800000 */
[----:B------:R-:W-:Y:S05]  /*d930*/  @P2 BRA `(.L_x_5208) ;  /* 0x0000000000a82947 */ /* 0x000fea0003800000 */
[----:B01----:R-:W0:Y:S01]  /*d940*/  LDS.128 R4, [R57+0x1b400] ;  /* 0x01b4000039047984 */ /* 0x003e220000000c00 */
[----:B------:R-:W-:Y:S01]  /*d950*/  SHF.R.U32.HI R14, RZ, 0x10, R33 ;  /* 0x00000010ff0e7819 */ /* 0x000fe20000011621 */
[----:B------:R-:W-:Y:S01]  /*d960*/  HADD2.F32 R36, -RZ, R13.H0_H0 ;  /* 0x2000000dff247230 */ /* 0x000fe20000004100 */
[----:B------:R-:W-:Y:S02]  /*d970*/  SHF.R.U32.HI R37, RZ, 0x10, R35 ;  /* 0x00000010ff257819 */ /* 0x000fe40000011623 */
[----:B------:R-:W-:Y:S02]  /*d980*/  SHF.R.U64 R43, R32, 0x10, R33 ;  /* 0x00000010202b7819 */ /* 0x000fe40000001221 */
        /* <DEDUP_REMOVED lines=37> */
.L_x_5208:
[----:B------:R-:W-:Y:S05]  /*dbe0*/  BSYNC B1 ;  /* 0x0000000000017941 */ /* 0x000fea0003800000 */
.L_x_5207:
[----:B------:R-:W-:Y:S04]  /*dbf0*/  BSSY B1, `(.L_x_5209) ;  /* 0x000002c000017945 */ /* 0x000fe80003800000 */
[----:B------:R-:W-:Y:S05]  /*dc00*/  @P3 BRA `(.L_x_5210) ;  /* 0x0000000000a83947 */ /* 0x000fea0003800000 */
[----:B012---:R-:W0:Y:S01]  /*dc10*/  LDS.128 R4, [R56+0x6000] ;  /* 0x0060000038047984 */ /* 0x007e220000000c00 */
[----:B------:R-:W-:Y:S01]  /*dc20*/  SHF.R.U64 R37, R28, 0x10, R29 ;  /* 0x000000101c257819 */ /* 0x000fe2000000121d */
[--C-:B------:R-:W-:Y:S01]  /*dc30*/  HADD2.F32 R28, -RZ, R10.reuse.H0_H0 ;  /* 0x2000000aff1c7230 */ /* 0x100fe20000004100 */
[----:B------:R-:W-:Y:S01]  /*dc40*/  SHF.R.U64 R35, R30, 0x10, R31 ;  /* 0x000000101e237819 */ /* 0x000fe2000000121f */
[----:B------:R-:W-:Y:S01]  /*dc50*/  HADD2.F32 R30, -RZ, R11.H0_H0 ;  /* 0x2000000bff1e7230 */ /* 0x000fe20000004100 */
[----:B------:R-:W-:Y:S01]  /*dc60*/  SHF.R.U32.HI R29, RZ, 0x10, R29 ;  /* 0x00000010ff1d7819 */ /* 0x000fe2000001161d */
[----:B------:R-:W-:Y:S01]  /*dc70*/  HADD2.F32 R10, -RZ, R10.H1_H1 ;  /* 0x3000000aff0a7230 */ /* 0x000fe20000004100 */
[----:B------:R-:W-:-:S03]  /*dc80*/  SHF.R.U32.HI R31, RZ, 0x10, R31 ;  /* 0x00000010ff1f7819 */ /* 0x000fc6000001161f */
[----:B------:R-:W-:Y:S02]  /*dc90*/  HADD2.F32 R29, -RZ, R29.H0_H0 ;  /* 0x2000001dff1d7230 */ /* 0x000fe40000004100 */
[----:B------:R-:W-:Y:S02]  /*dca0*/  HADD2.F32 R31, -RZ, R31.H0_H0 ;  /* 0x2000001fff1f7230 */ /* 0x000fe40000004100 */
        /* <DEDUP_REMOVED lines=32> */
.L_x_5210:
[----:B------:R-:W-:Y:S05]  /*deb0*/  BSYNC B1 ;  /* 0x0000000000017941 */ /* 0x000fea0003800000 */
.L_x_5209:
[----:B------:R-:W-:Y:S04]  /*dec0*/  BSSY B1, `(.L_x_5211) ;  /* 0x000002c000017945 */ /* 0x000fe80003800000 */
[----:B------:R-:W-:Y:S05]  /*ded0*/  @P4 BRA `(.L_x_5212) ;  /* 0x0000000000a84947 */ /* 0x000fea0003800000 */
[----:B0123--:R-:W0:Y:S01]  /*dee0*/  LDS.128 R4, [R57+0x1f400] ;  /* 0x01f4000039047984 */ /* 0x00fe220000000c00 */
[--C-:B------:R-:W-:Y:S01]  /*def0*/  SHF.R.U64 R31, R24, 0x10, R25.reuse ;  /* 0x00000010181f7819 */ /* 0x100fe20000001219 */
[----:B------:R-:W-:Y:S01]  /*df00*/  HADD2.F32 R14, -RZ, R71.H1_H1 ;  /* 0x30000047ff0e7230 */ /* 0x000fe20000004100 */
[----:B------:R-:W-:Y:S01]  /*df10*/  SHF.R.U32.HI R15, RZ, 0x10, R25 ;  /* 0x00000010ff0f7819 */ /* 0x000fe20000011619 */
[----:B------:R-:W-:Y:S01]  /*df20*/  HADD2.F32 R24, -RZ, R3.H0_H0 ;  /* 0x20000003ff187230 */ /* 0x000fe20000004100 */
[--C-:B------:R-:W-:Y:S01]  /*df30*/  SHF.R.U32.HI R25, RZ, 0x10, R27.reuse ;  /* 0x00000010ff197819 */ /* 0x100fe2000001161b */
[----:B------:R-:W-:Y:S01]  /*df40*/  HADD2.F32 R71, -RZ, R71.H0_H0 ;  /* 0x20000047ff477230 */ /* 0x000fe20000004100 */
[----:B------:R-:W-:Y:S01]  /*df50*/  SHF.R.U64 R29, R26, 0x10, R27 ;  /* 0x000000101a1d7819 */ /* 0x000fe2000000121b */
[----:B------:R-:W-:Y:S02]  /*df60*/  HADD2.F32 R15, -RZ, R15.H0_H0 ;  /* 0x2000000fff0f7230 */ /* 0x000fe40000004100 */
[----:B------:R-:W-:-:S02]  /*df70*/  HADD2.F32 R25, -RZ, R25.H0_H0 ;  /* 0x20000019ff197230 */ /* 0x000fc40000004100 */
        /* <DEDUP_REMOVED lines=16> */
[C---:B------:R-:W-:Y:S01]  /*e080*/  FFMA.FTZ R26, R7.reuse, R14, -R26 ;  /* 0x0000000e071a7223 */ /* 0x040fe2000001081a */
[----:B------:R-:W-:Y:S02]  /*e090*/  HADD2.F32 R4, -RZ, R29.H0_H0 ;  /* 0x2000001dff047230 */ /* 0x000fe40000004100 */
[----:B------:R-:W-:Y:S01]  /*e0a0*/  FFMA.FTZ R13, R7, R24, R28 ;  /* 0x00000018070d7223 */ /* 0x000fe2000001001c */
[----:B------:R-:W-:Y:S02]  /*e0b0*/  HADD2.F32 R3, -RZ, R31.H0_H0 ;  /* 0x2000001fff037230 */ /* 0x000fe40000004100 */
[-C--:B------:R-:W-:Y:S01]  /*e0c0*/  FMUL.FTZ R15, R11, R12.reuse ;  /* 0x0000000c0b0f7220 */ /* 0x080fe20000410000 */
[C---:B------:R-:W-:Y:S01]  /*e0d0*/  FFMA.FTZ R12, R10.reuse, R12, R25 ;  /* 0x0000000c0a0c7223 */ /* 0x040fe20000010019 */
[C---:B------:R-:W-:Y:S01]  /*e0e0*/  FMUL.FTZ R7, R5.reuse, R4 ;  /* 0x0000000405077220 */ /* 0x040fe20000410000 */
[----:B------:R-:W-:Y:S01]  /*e0f0*/  FMUL.FTZ R11, R5, R3 ;  /* 0x00000003050b7220 */ /* 0x000fe20000410000 */
[----:B------:R-:W-:-:S02]  /*e100*/  FFMA.FTZ R15, R10, R71, -R15 ;  /* 0x000000470a0f7223 */ /* 0x000fc4000001080f */
[----:B------:R-:W-:Y:S01]  /*e110*/  FFMA.FTZ R5, R6, R3, -R7 ;  /* 0x0000000306057223 */ /* 0x000fe20000010807 */
[----:B------:R-:W-:Y:S01]  /*e120*/  F2FP.F16.F32.PACK_AB R7, R30, R27 ;  /* 0x0000001b1e07723e */ /* 0x000fe200000000ff */
[----:B------:R-:W-:Y:S01]  /*e130*/  FFMA.FTZ R10, R6, R4, R11 ;  /* 0x00000004060a7223 */ /* 0x000fe2000001000b */
[----:B------:R-:W-:Y:S02]  /*e140*/  F2FP.F16.F32.PACK_AB R4, R13, R26 ;  /* 0x0000001a0d04723e */ /* 0x000fe400000000ff */
[----:B------:R-:W-:Y:S02]  /*e150*/  F2FP.F16.F32.PACK_AB R6, R12, R15 ;  /* 0x0000000f0c06723e */ /* 0x000fe400000000ff */
[----:B------:R-:W-:-:S05]  /*e160*/  F2FP.F16.F32.PACK_AB R5, R10, R5 ;  /* 0x000000050a05723e */ /* 0x000fca00000000ff */
[----:B------:R4:W-:Y:S02]  /*e170*/  STS.128 [R57+0x1f400], R4 ;  /* 0x01f4000439007388 */ /* 0x0009e40000000c00 */
.L_x_5212:
[----:B------:R-:W-:Y:S05]  /*e180*/  BSYNC B1 ;  /* 0x0000000000017941 */ /* 0x000fea0003800000 */
.L_x_5211:
        /* <DEDUP_REMOVED lines=20> */
[C---:B------:R-:W-:Y:S01]  /*e2d0*/  FMUL.FTZ R10, R4.reuse, R13 ;  /* 0x0000000d040a7220 */ /* 0x040fe20000410000 */
        /* <DEDUP_REMOVED lines=8> */
[----:B------:R-:W-:Y:S02]  /*e360*/  HADD2.F32 R0, -RZ, R25.H0_H0 ;  /* 0x20000019ff007230 */ /* 0x000fe40000004100 */
[CC--:B------:R-:W-:Y:S01]  /*e370*/  FMUL.FTZ R12, R8.reuse, R9.reuse ;  /* 0x00000009080c7220 */ /* 0x0c0fe20000410000 */
[----:B------:R-:W-:Y:S01]  /*e380*/  FMUL.FTZ R8, R8, R70 ;  /* 0x0000004608087220 */ /* 0x000fe20000410000 */
[C---:B------:R-:W-:Y:S01]  /*e390*/  FMUL.FTZ R11, R5.reuse, R4 ;  /* 0x00000004050b7220 */ /* 0x040fe20000410000 */
[----:B------:R-:W-:Y:S01]  /*e3a0*/  FMUL.FTZ R13, R5, R0 ;  /* 0x00000000050d7220 */ /* 0x000fe20000410000 */
[C---:B------:R-:W-:Y:S02]  /*e3b0*/  FFMA.FTZ R12, R7.reuse, R70, -R12 ;  /* 0x00000046070c7223 */ /* 0x040fe4000001080c */
[C---:B------:R-:W-:Y:S01]  /*e3c0*/  FFMA.FTZ R5, R6.reuse, R0, -R11 ;  /* 0x0000000006057223 */ /* 0x040fe2000001080b */
[----:B------:R-:W-:Y:S01]  /*e3d0*/  FFMA.FTZ R9, R7, R9, R8 ;  /* 0x0000000907097223 */ /* 0x000fe20000010008 */
[----:B------:R-:W-:Y:S01]  /*e3e0*/  FFMA.FTZ R0, R6, R4, R13 ;  /* 0x0000000406007223 */ /* 0x000fe2000001000d */
[----:B------:R-:W-:-:S02]  /*e3f0*/  F2FP.F16.F32.PACK_AB R7, R15, R20 ;  /* 0x000000140f07723e */ /* 0x000fc400000000ff */
[----:B------:R-:W-:Y:S02]  /*e400*/  F2FP.F16.F32.PACK_AB R4, R3, R10 ;  /* 0x0000000a0304723e */ /* 0x000fe400000000ff */
[----:B------:R-:W-:Y:S02]  /*e410*/  F2FP.F16.F32.PACK_AB R6, R9, R12 ;  /* 0x0000000c0906723e */ /* 0x000fe400000000ff */
[----:B------:R-:W-:-:S05]  /*e420*/  F2FP.F16.F32.PACK_AB R5, R0, R5 ;  /* 0x000000050005723e */ /* 0x000fca00000000ff */
[----:B------:R0:W-:Y:S01]  /*e430*/  STS.128 [R56+0xa000], R4 ;  /* 0x00a0000438007388 */ /* 0x0001e20000000c00 */
[----:B------:R-:W-:Y:S05]  /*e440*/  BRA `(.L_x_5202) ;  /* 0x0000003000f47947 */ /* 0x000fea0003800000 */
.L_x_5175:
[----:B------:R-:W-:Y:S01]  /*e450*/  IMAD.MOV.U32 R9, RZ, RZ, R77 ;  /* 0x000000ffff097224 */ /* 0x000fe200078e004d */
[-C--:B------:R-:W-:Y:S01]  /*e460*/  ISETP.GE.AND P0, PT, R204, R14.reuse, PT ;  /* 0x0000000ecc00720c */ /* 0x080fe20003f06270 */
[----:B------:R-:W0:Y:S01]  /*e470*/  LDC R77, c[0x0][0x428] ;  /* 0x00010a00ff4d7b82 */ /* 0x000e220000000800 */
[----:B------:R-:W-:Y:S01]  /*e480*/  BSSY B1, `(.L_x_5213) ;  /* 0x000003d000017945 */ /* 0x000fe20003800000 */
[----:B------:R-:W-:Y:S01]  /*e490*/  ISETP.GE.AND P1, PT, R233, R14, PT ;  /* 0x0000000ee900720c */ /* 0x000fe20003f26270 */
[----:B------:R-:W-:Y:S01]  /*e4a0*/  IMAD.MOV.U32 R14, RZ, RZ, R56 ;  /* 0x000000ffff0e7224 */ /* 0x000fe200078e0038 */
[----:B------:R-:W-:Y:S01]  /*e4b0*/  MOV R15, R75 ;  /* 0x0000004b000f7202 */ /* 0x000fe20000000f00 */
        /* <DEDUP_REMOVED lines=57> */
.L_x_5214:
[----:B------:R-:W-:Y:S05]  /*e850*/  BSYNC B1 ;  /* 0x0000000000017941 */ /* 0x000fea0003800000 */
.L_x_5213:
[----:B------:R-:W-:Y:S01]  /*e860*/  BSSY B1, `(.L_x_5215) ;  /* 0x0000026000017945 */ /* 0x000fe20003800000 */
[----:B-----5:R-:W-:Y:S01]  /*e870*/  IMAD.MOV.U32 R74, RZ, RZ, R4 ;  /* 0x000000ffff4a7224 */ /* 0x020fe200078e0004 */
[----:B0-----:R-:W-:Y:S01]  /*e880*/  CS2R R66, SRZ ;  /* 0x0000000000427805 */ /* 0x001fe2000001ff00 */
[----:B------:R-:W-:Y:S02]  /*e890*/  IMAD.MOV.U32 R75, RZ, RZ, R5 ;  /* 0x000000ffff4b7224 */ /* 0x000fe400078e0005 */
[----:B------:R-:W-:Y:S01]  /*e8a0*/  IMAD.MOV.U32 R76, RZ, RZ, R6 ;  /* 0x000000ffff4c7224 */ /* 0x000fe200078e0006 */
[----:B------:R-:W-:Y:S06]  /*e8b0*/  @P1 BRA `(.L_x_5216) ;  /* 0x0000000000801947 */ /* 0x000fec0003800000 */
[----:B------:R-:W-:Y:S01]  /*e8c0*/  IADD3 R73, P2, P3, R68, R73, R87 ;  /* 0x0000004944497210 */ /* 0x000fe20007b5e057 */
[----:B------:R-:W-:Y:S01]  /*e8d0*/  ULDC.64 UR4, c[0x0][0x3c8] ;  /* 0x0000f20000047ab9 */ /* 0x000fe20000000a00 */
[----:B------:R-:W-:Y:S01]  /*e8e0*/  IADD3 R72, P4, P5, R69, R72, R82 ;  /* 0x0000004845487210 */ /* 0x000fe20007d9e052 */
[----:B------:R-:W-:Y:S01]  /*e8f0*/  ULDC.64 UR6, c[0x0][0x3e0] ;  /* 0x0000f80000067ab9 */ /* 0x000fe20000000a00 */
[----:B------:R-:W-:Y:S02]  /*e900*/  IADD3.X R0, R78, R71, R85, P2, P3 ;  /* 0x000000474e007210 */ /* 0x000fe400017e6455 */
        /* <DEDUP_REMOVED lines=27> */
.L_x_5216:
[----:B------:R-:W-:Y:S05]  /*eac0*/  BSYNC B1 ;  /* 0x0000000000017941 */ /* 0x000fea0003800000 */
.L_x_5215:
[----:B------:R-:W-:Y:S01]  /*ead0*/  MOV R0, R7 ;  /* 0x0000000700007202 */ /* 0x000fe20000000f00 */
[----:B------:R-:W-:Y:S01]  /*eae0*/  IMAD.MOV.U32 R3, RZ, RZ, R24 ;  /* 0x000000ffff037224 */ /* 0x000fe200078e0018 */
[----:B------:R-:W-:Y:S01]  /*eaf0*/  ISETP.NE.AND P2, PT, R77, 0x1, PT ;  /* 0x000000014d00780c */ /* 0x000fe20003f45270 */
[----:B0-----:R-:W-:Y:S01]  /*eb00*/  IMAD.MOV.U32 R20, RZ, RZ, R25 ;  /* 0x000000ffff147224 */ /* 0x001fe200078e0019 */
[----:B------:R-:W-:Y:S01]  /*eb10*/  PRMT R87, R0, 0x7610, R87 ;  /* 0x0000761000577816 */ /* 0x000fe20000000057 */
        /* <DEDUP_REMOVED lines=8> */
[----:B-----5:R-:W-:Y:S01]  /*eba0*/  IMAD.MOV.U32 R71, RZ, RZ, R43 ;  /* 0x000000ffff477224 */ /* 0x020fe200078e002b */
[----:B------:R-:W-:Y:S01]  /*ebb0*/  PRMT R82, R0, 0x5410, R3 ;  /* 0x0000541000527816 */ /* 0x000fe20000000003 */
[----:B------:R-:W-:Y:S01]  /*ebc0*/  IMAD.MOV.U32 R0, RZ, RZ, R28 ;  /* 0x000000ffff007224 */ /* 0x000fe200078e001c */
[----:B------:R-:W0:Y:S01]  /*ebd0*/  @P2 LDC R21, c[0x0][0x430] ;  /* 0x00010c00ff152b82 */ /* 0x000e220000000800 */
[----:B------:R-:W-:Y:S01]  /*ebe0*/  IMAD.MOV.U32 R3, RZ, RZ, R30 ;  /* 0x000000ffff037224 */ /* 0x000fe200078e001e */
[----:B------:R-:W-:Y:S01]  /*ebf0*/  PRMT R90, R90, 0x5410, R68 ;  /* 0x000054105a5a7816 */ /* 0x000fe20000000044 */
[----:B------:R-:W-:Y:S01]  /*ec00*/  IMAD.MOV.U32 R68, RZ, RZ, R36 ;  /* 0x000000ffff447224 */ /* 0x000fe200078e0024 */
[----:B------:R-:W-:Y:S01]  /*ec10*/  PRMT R74, R0, 0x5410, R20 ;  /* 0x00005410004a7816 */ /* 0x000fe20000000014 */
[----:B------:R-:W-:Y:S01]  /*ec20*/  IMAD.MOV.U32 R20, RZ, RZ, R32 ;  /* 0x000000ffff147224 */ /* 0x000fe200078e0020 */
[----:B------:R-:W-:Y:S01]  /*ec30*/  PRMT R76, R3, 0x7610, R76 ;  /* 0x00007610034c7816 */ /* 0x000fe2000000004c */
[----:B------:R-:W-:Y:S01]  /*ec40*/  ULDC.64 UR4, c[0x0][0x3c8] ;  /* 0x0000f20000047ab9 */ /* 0x000fe20000000a00 */
[----:B------:R-:W1:Y:S01]  /*ec50*/  @P2 LDC R0, c[0x0][0x42c] ;  /* 0x00010b00ff002b82 */ /* 0x000e620000000800 */
[----:B------:R-:W-:Y:S01]  /*ec60*/  MOV R3, R31 ;  /* 0x0000001f00037202 */ /* 0x000fe20000000f00 */
[----:B------:R-:W-:Y:S01]  /*ec70*/  ULDC.64 UR6, c[0x0][0x3e0] ;  /* 0x0000f80000067ab9 */ /* 0x000fe20000000a00 */
[----:B------:R-:W-:-:S02]  /*ec80*/  PRMT R89, R89, 0x5410, R20 ;  /* 0x0000541059597816 */ /* 0x000fc40000000014 */
[----:B------:R-:W-:Y:S01]  /*ec90*/  PRMT R76, R76, 0x5410, R3 ;  /* 0x000054104c4c7816 */ /* 0x000fe20000000003 */
[----:B------:R-:W-:Y:S01]  /*eca0*/  IMAD.MOV.U32 R3, RZ, RZ, R34 ;  /* 0x000000ffff037224 */ /* 0x000fe200078e0022 */
[----:B------:R-:W-:Y:S02]  /*ecb0*/  MOV R20, R35 ;  /* 0x0000002300147202 */ /* 0x000fe40000000f00 */
[----:B------:R-:W-:Y:S01]  /*ecc0*/  PRMT R83, R68, 0x7610, R83 ;  /* 0x0000761044537816 */ /* 0x000fe20000000053 */
        /* <DEDUP_REMOVED lines=8> */
[----:B------:R-:W-:Y:S01]  /*ed50*/  IMAD.MOV.U32 R69, RZ, RZ, R63 ;  /* 0x000000ffff457224 */ /* 0x000fe200078e003f */
[----:B------:R-:W-:Y:S01]  /*ed60*/  PRMT R83, R83, 0x5410, R20 ;  /* 0x0000541053537816 */ /* 0x000fe20000000014 */
[----:B------:R-:W-:-:S03]  /*ed70*/  IMAD.MOV.U32 R20, RZ, RZ, R60 ;  /* 0x000000ffff147224 */ /* 0x000fc600078e003c */
[----:B------:R-:W-:Y:S01]  /*ed80*/  PRMT R78, R68, 0x5410, R69 ;  /* 0x00005410444e7816 */ /* 0x000fe20000000045 */
[----:B-1----:R-:W-:Y:S01]  /*ed90*/  @P2 IMAD.HI.U32 R0, R3, R0, RZ ;  /* 0x0000000003002227 */ /* 0x002fe200078e00ff */
[----:B------:R-:W-:Y:S02]  /*eda0*/  PRMT R77, R20, 0x7610, R77 ;  /* 0x00007610144d7816 */ /* 0x000fe4000000004d */
[----:B------:R-:W-:Y:S01]  /*edb0*/  MOV R20, R61 ;  /* 0x0000003d00147202 */ /* 0x000fe20000000f00 */
[----:B------:R-:W-:Y:S01]  /*edc0*/  IMAD.MOV.U32 R68, RZ, RZ, R42 ;  /* 0x000000ffff447224 */ /* 0x000fe200078e002a */
[----:B0-----:R-:W-:Y:S01]  /*edd0*/  @P2 SHF.R.U32.HI R3, RZ, R21, R0 ;  /* 0x00000015ff032219 */ /* 0x001fe20000011600 */
[----:B------:R-:W-:Y:S01]  /*ede0*/  IMAD.MOV.U32 R0, RZ, RZ, R40 ;  /* 0x000000ffff007224 */ /* 0x000fe200078e0028 */
[----:B------:R-:W-:Y:S02]  /*edf0*/  PRMT R77, R77, 0x5410, R20 ;  /* 0x000054104d4d7816 */ /* 0x000fe40000000014 */
[----:B------:R-:W-:Y:S01]  /*ee00*/  SHF.R.S32.HI R21, RZ, 0x1f, R3 ;  /* 0x0000001fff157819 */ /* 0x000fe20000011403 */
[----:B------:R-:W-:Y:S01]  /*ee10*/  IMAD.WIDE.U32 R14, R3, R12, R14 ;  /* 0x0000000c030e7225 */ /* 0x000fe200078e000e */
[----:B------:R-:W-:-:S02]  /*ee20*/  MOV R20, R41 ;  /* 0x0000002900147202 */ /* 0x000fc40000000f00 */
[----:B------:R-:W-:Y:S01]  /*ee30*/  PRMT R70, R68, 0x5410, R71 ;  /* 0x0000541044467816 */ /* 0x000fe20000000047 */
[C---:B------:R-:W-:Y:S01]  /*ee40*/  IMAD R68, R21.reuse, R10, RZ ;  /* 0x0000000a15447224 */ /* 0x040fe200078e02ff */
[----:B------:R-:W-:Y:S01]  /*ee50*/  PRMT R69, R0, 0x5410, R20 ;  /* 0x0000541000457816 */ /* 0x000fe20000000014 */
[----:B------:R-:W-:Y:S02]  /*ee60*/  IMAD R0, R21, R12, RZ ;  /* 0x0000000c15007224 */ /* 0x000fe400078e02ff */
[C---:B------:R-:W-:Y:S01]  /*ee70*/  IMAD.WIDE.U32 R20, R3.reuse, R10, R8 ;  /* 0x0000000a03147225 */ /* 0x040fe200078e0008 */
[----:B------:R-:W-:Y:S01]  /*ee80*/  LEA R8, P2, R14, UR4, 0x1 ;  /* 0x000000040e087c11 */ /* 0x000fe2000f8408ff */
[----:B------:R-:W-:Y:S02]  /*ee90*/  UMOV UR4, 0xffffffff ;  /* 0xffffffff00047882 */ /* 0x000fe40000000000 */
[C---:B------:R-:W-:Y:S01]  /*eea0*/  IMAD R9, R3.reuse, R13, R0 ;  /* 0x0000000d03097224 */ /* 0x040fe200078e0200 */
[----:B------:R-:W-:Y:S01]  /*eeb0*/  LEA R0, P3, R20, UR6, 0x1 ;  /* 0x0000000614007c11 */ /* 0x000fe2000f8608ff */
[----:B------:R-:W-:Y:S01]  /*eec0*/  IMAD R3, R3, R11, R68 ;  /* 0x0000000b03037224 */ /* 0x000fe200078e0244 */
[----:B------:R-:W-:Y:S01]  /*eed0*/  MOV R11, R45 ;  /* 0x0000002d000b7202 */ /* 0x000fe20000000f00 */
[----:B------:R-:W-:-:S02]  /*eee0*/  IMAD.IADD R9, R15, 0x1, R9 ;  /* 0x000000010f097824 */ /* 0x000fc400078e0209 */
[----:B------:R-:W-:Y:S02]  /*eef0*/  IMAD.IADD R3, R21, 0x1, R3 ;  /* 0x0000000115037824 */ /* 0x000fe400078e0203 */
[----:B------:R-:W-:Y:S01]  /*ef00*/  IMAD.MOV.U32 R10, RZ, RZ, R44 ;  /* 0x000000ffff0a7224 */ /* 0x000fe200078e002c */
[----:B------:R-:W-:Y:S02]  /*ef10*/  LEA.HI.X R9, R14, UR5, R9, 0x1, P2 ;  /* 0x000000050e097c11 */ /* 0x000fe400090f0c09 */
[----:B------:R-:W-:Y:S02]  /*ef20*/  LEA.HI.X R3, R20, UR7, R3, 0x1, P3 ;  /* 0x0000000714037c11 */ /* 0x000fe400098f0c03 */
[----:B------:R-:W-:Y:S02]  /*ef30*/  PRMT R68, R10, 0x5410, R11 ;  /* 0x000054100a447816 */ /* 0x000fe4000000000b */
[----:B------:R-:W-:Y:S01]  /*ef40*/  LEA.HI R10, R232, R232, RZ, 0x1 ;  /* 0x000000e8e80a7211 */ /* 0x000fe200078f08ff */
[----:B------:R-:W-:Y:S06]  /*ef50*/  BRA.DIV UR4, `(.L_x_5217) ;  /* 0x000001da04207947 */ /* 0x000fec000b800000 */
.L_x_5431:
[----:B------:R-:W-:-:S03]  /*ef60*/  UMOV UR4, 0xffffffff ;  /* 0xffffffff00047882 */ /* 0x000fc60000000000 */
[----:B------:R-:W-:Y:S05]  /*ef70*/  BRA.DIV UR4, `(.L_x_5218) ;  /* 0x000001da04407947 */ /* 0x000fea000b800000 */
.L_x_5434:
[----:B------:R-:W-:-:S03]  /*ef80*/  UMOV UR4, 0xffffffff ;  /* 0xffffffff00047882 */ /* 0x000fc60000000000 */
[----:B------:R-:W-:Y:S05]  /*ef90*/  BRA.DIV UR4, `(.L_x_5219) ;  /* 0x000001da04607947 */ /* 0x000fea000b800000 */
.L_x_5437:
[----:B------:R-:W-:-:S03]  /*efa0*/  UMOV UR4, 0xffffffff ;  /* 0xffffffff00047882 */ /* 0x000fc60000000000 */
[----:B------:R-:W-:Y:S05]  /*efb0*/  BRA.DIV UR4, `(.L_x_5220) ;  /* 0x000001da04807947 */ /* 0x000fea000b800000 */
.L_x_5440:
[----:B------:R-:W-:-:S03]  /*efc0*/  UMOV UR4, 0xffffffff ;  /* 0xffffffff00047882 */ /* 0x000fc60000000000 */
[----:B------:R-:W-:Y:S05]  /*efd0*/  BRA.DIV UR4, `(.L_x_5221) ;  /* 0x000001da04a07947 */ /* 0x000fea000b800000 */
.L_x_5443:
[----:B------:R-:W-:Y:S01]  /*efe0*/  UMOV UR4, 0xffffffff ;  /* 0xffffffff00047882 */ /* 0x000fe20000000000 */
[----:B------:R-:W-:Y:S02]  /*eff0*/  LOP3.LUT R9, R10, 0xfffffffe, RZ, 0xc0, !PT ;  /* 0xfffffffe0a097812 */ /* 0x000fe400078ec0ff */
[----:B------:R-:W-:Y:S05]  /*f000*/  BRA.DIV UR4, `(.L_x_5222) ;  /* 0x000001da04bc7947 */ /* 0x000fea000b800000 */
.L_x_5446:
[----:B------:R-:W-:Y:S01]  /*f010*/  UMOV UR4, 0xffffffff ;  /* 0xffffffff00047882 */ /* 0x000fe20000000000 */
[----:B------:R-:W-:Y:S02]  /*f020*/  IMAD.IADD R9, R232, 0x1, -R9 ;  /* 0x00000001e8097824 */ /* 0x000fe400078e0a09 */
[----:B------:R-:W-:Y:S05]  /*f030*/  BRA.DIV UR4, `(.L_x_5223) ;  /* 0x000001da04d87947 */ /* 0x000fea000b800000 */
.L_x_5449:
[----:B------:R-:W-:Y:S01]  /*f040*/  UMOV UR4, 0xffffffff ;  /* 0xffffffff00047882 */ /* 0x000fe20000000000 */
[----:B------:R-:W-:Y:S02]  /*f050*/  SHF.L.U32 R9, R9, 0x1f, RZ ;  /* 0x0000001f09097819 */ /* 0x000fe400000006ff */
[----:B------:R-:W-:Y:S05]  /*f060*/  BRA.DIV UR4, `(.L_x_5224) ;  /* 0x000001da04f47947 */ /* 0x000fea000b800000 */
.L_x_5452:
        /* <DEDUP_REMOVED lines=11> */
[----:B------:R-:W-:-:S02]  /*f120*/  IMAD.MOV.U32 R10, RZ, RZ, R52 ;  /* 0x000000ffff0a7224 */ /* 0x000fc400078e0034 */
[----:B------:R-:W-:-:S03]  /*f130*/  IMAD.MOV.U32 R8, RZ, RZ, R51 ;  /* 0x000000ffff087224 */ /* 0x000fc600078e0033 */
        /* <DEDUP_REMOVED lines=14> */
[----:B------:R-:W-:Y:S01]  /*f220*/  MOV R8, R66 ;  /* 0x0000004200087202 */ /* 0x000fe20000000f00 */
[----:B0-----:R-:W-:Y:S06]  /*f230*/  @!P2 BRA `(.L_x_5226) ;  /* 0x000001d800a8a947 */ /* 0x001fec0003800000 */
.L_x_5453:
[----:B------:R-:W-:Y:S05]  /*f240*/  BSYNC B1 ;  /* 0x0000000000017941 */ /* 0x000fea0003800000 */
.L_x_5225:
        /* <DEDUP_REMOVED lines=11> */
[----:B0-----:R-:W-:Y:S01]  /*f300*/  LOP3.LUT R9, R213, 0x38, R22, 0xf8, !PT ;  /* 0x00000038d5097812 */ /* 0x001fe200078ef816 */
[----:B------:R-:W-:Y:S01]  /*f310*/  HADD2.F32 R91, -RZ, R90.H1_H1 ;  /* 0x3000005aff5b7230 */ /* 0x000fe20000004100 */
[----:B------:R-:W-:Y:S01]  /*f320*/  SHF.R.S32.HI R11, RZ, 0x1f, R10 ;  /* 0x0000001fff0b7819 */ /* 0x000fe2000001140a */
[----:B------:R-:W-:Y:S01]  /*f330*/  IMAD.SHL.U32 R12, R10, 0x8, RZ ;  /* 0x000000080a0c7824 */ /* 0x000fe200078e00ff */
[----:B------:R-:W-:Y:S02]  /*f340*/  LOP3.LUT R8, R9, R214, RZ, 0x3c, !PT ;  /* 0x000000d609087212 */ /* 0x000fe400078e3cff */
[----:B------:R-:W-:Y:S02]  /*f350*/  LEA.HI R11, R11, R10, RZ, 0x3 ;  /* 0x0000000a0b0b7211 */ /* 0x000fe400078f18ff */
[----:B------:R-:W-:Y:S01]  /*f360*/  LOP3.LUT R9, R213, 0x38, R12, 0xf8, !PT ;  /* 0x00000038d5097812 */ /* 0x000fe200078ef80c */
[----:B------:R-:W-:Y:S01]  /*f370*/  IMAD.IADD R85, R215, 0x1, R8 ;  /* 0x00000001d7557824 */ /* 0x000fe200078e0208 */
[----:B------:R-:W-:-:S02]  /*f380*/  SHF.L.U32 R11, R11, 0xa, RZ ;  /* 0x0000000a0b0b7819 */ /* 0x000fc400000006ff */
[----:B------:R-:W-:Y:S01]  /*f390*/  LOP3.LUT R13, R9, R214, RZ, 0x3c, !PT ;  /* 0x000000d6090d7212 */ /* 0x000fe200078e3cff */
[--C-:B------:R-:W-:Y:S01]  /*f3a0*/  IMAD R85, R85, 0x2, R18.reuse ;  /* 0x0000000255557824 */ /* 0x100fe200078e0212 */
[----:B------:R-:W-:Y:S02]  /*f3b0*/  LOP3.LUT R12, R11, 0x7fffe000, RZ, 0xc0, !PT ;  /* 0x7fffe0000b0c7812 */ /* 0x000fe400078ec0ff */
[----:B------:R-:W-:Y:S02]  /*f3c0*/  SHF.R.U64 R103, R32, 0x10, R33 ;  /* 0x0000001020677819 */ /* 0x000fe40000001221 */
[----:B------:R-:W-:Y:S01]  /*f3d0*/  IADD3 R13, R13, R12, R215 ;  /* 0x0000000c0d0d7210 */ /* 0x000fe20007ffe0d7 */
[----:B------:R-:W0:Y:S01]  /*f3e0*/  LDS.128 R8, [R85+0x15400] ;  /* 0x0154000055087984 */ /* 0x000e220000000c00 */
[--C-:B------:R-:W-:Y:S02]  /*f3f0*/  SHF.R.U64 R100, R4, 0x10, R5.reuse ;  /* 0x0000001004647819 */ /* 0x100fe40000001205 */
[----:B------:R-:W-:Y:S01]  /*f400*/  SHF.R.U32.HI R94, RZ, 0x10, R5 ;  /* 0x00000010ff5e7819 */ /* 0x000fe20000011605 */
[----:B------:R-:W-:Y:S01]  /*f410*/  IMAD R86, R13, 0x2, R18 ;  /* 0x000000020d567824 */ /* 0x000fe200078e0212 */
[----:B------:R-:W-:-:S02]  /*f420*/  SHF.R.U32.HI R95, RZ, 0x10, R33 ;  /* 0x00000010ff5f7819 */ /* 0x000fc40000011621 */
[--C-:B------:R-:W-:Y:S01]  /*f430*/  SHF.R.U64 R102, R34, 0x10, R35.reuse ;  /* 0x0000001022667819 */ /* 0x100fe20000001223 */
[----:B------:R-:W-:Y:S01]  /*f440*/  HADD2.F32 R94, -RZ, R94.H0_H0 ;  /* 0x2000005eff5e7230 */ /* 0x000fe20000004100 */
[----:B------:R-:W1:Y:S01]  /*f450*/  LDS.128 R12, [R86+0x15400] ;  /* 0x01540000560c7984 */ /* 0x000e620000000c00 */
[----:B------:R-:W-:Y:S02]  /*f460*/  SHF.R.U32.HI R101, RZ, 0x10, R35 ;  /* 0x00000010ff657819 */ /* 0x000fe40000011623 */
[--C-:B------:R-:W-:Y:S02]  /*f470*/  SHF.R.U32.HI R97, RZ, 0x10, R7.reuse ;  /* 0x00000010ff617819 */ /* 0x100fe40000011607 */
[----:B------:R-:W-:Y:S01]  /*f480*/  SHF.R.U64 R99, R6, 0x10, R7 ;  /* 0x0000001006637819 */ /* 0x000fe20000001207 */
[----:B0-----:R-:W-:Y:S02]  /*f490*/  HADD2.F32 R5, -RZ, R9.H0_H0 ;  /* 0x20000009ff057230 */ /* 0x001fe40000004100 */
[----:B------:R-:W-:-:S02]  /*f4a0*/  HADD2.F32 R4, -RZ, R8.H0_H0 ;  /* 0x20000008ff047230 */ /* 0x000fc40000004100 */
[----:B------:R-:W-:Y:S02]  /*f4b0*/  HADD2.F32 R9, -RZ, R9.H1_H1 ;  /* 0x30000009ff097230 */ /* 0x000fe40000004100 */
[----:B------:R-:W-:Y:S02]  /*f4c0*/  HADD2.F32 R6, -RZ, R10.H0_H0 ;  /* 0x2000000aff067230 */ /* 0x000fe40000004100 */
[----:B------:R-:W-:Y:S02]  /*f4d0*/  HADD2.F32 R7, -RZ, R11.H0_H0 ;  /* 0x2000000bff077230 */ /* 0x000fe40000004100 */
[--C-:B-1----:R-:W-:Y:S02]  /*f4e0*/  HADD2.F32 R32, -RZ, R13.reuse.H0_H0 ;  /* 0x2000000dff207230 */ /* 0x102fe40000004100 */
[----:B------:R-:W-:Y:S02]  /*f4f0*/  HADD2.F32 R33, -RZ, R13.H1_H1 ;  /* 0x3000000dff217230 */ /* 0x000fe40000004100 */
[----:B------:R-:W-:-:S02]  /*f500*/  HADD2.F32 R13, -RZ, R12.H0_H0 ;  /* 0x2000000cff0d7230 */ /* 0x000fc40000004100 */
[C---:B------:R-:W-:Y:S01]  /*f510*/  FMUL.FTZ R90, R32.reuse, R92 ;  /* 0x0000005c205a7220 */ /* 0x040fe20000410000 */
[-C--:B------:R-:W-:Y:S01]  /*f520*/  FMUL.FTZ R96, R32, R91.reuse ;  /* 0x0000005b20607220 */ /* 0x080fe20000410000 */
[----:B------:R-:W-:Y:S02]  /*f530*/  HADD2.F32 R32, -RZ, R95.H0_H0 ;  /* 0x2000005fff207230 */ /* 0x000fe40000004100 */
[----:B------:R-:W-:Y:S01]  /*f540*/  FMUL.FTZ R98, R33, R94 ;  /* 0x0000005e21627220 */ /* 0x000fe20000410000 */
[C---:B------:R-:W-:Y:S01]  /*f550*/  FFMA.FTZ R93, R5.reuse, R91, -R90 ;  /* 0x0000005b055d7223 */ /* 0x040fe2000001085a */
[----:B------:R-:W-:Y:S02]  /*f560*/  HADD2.F32 R90, -RZ, R88.H1_H1 ;  /* 0x30000058ff5a7230 */ /* 0x000fe40000004100 */
[----:B------:R-:W-:Y:S01]  /*f570*/  FFMA.FTZ R96, R5, R92, R96 ;  /* 0x0000005c05607223 */ /* 0x000fe20000010060 */
[----:B------:R-:W-:Y:S02]  /*f580*/  HADD2.F32 R5, -RZ, R89.H1_H1 ;  /* 0x30000059ff057230 */ /* 0x000fe40000004100 */
[----:B------:R-:W-:Y:S01]  /*f590*/  FMUL.FTZ R92, R33, R32 ;  /* 0x00000020215c7220 */ /* 0x000fe20000410000 */
[----:B------:R-:W-:-:S02]  /*f5a0*/  HADD2.F32 R34, -RZ, R14.H0_H0 ;  /* 0x2000000eff227230 */ /* 0x000fc40000004100 */
[CC--:B------:R-:W-:Y:S01]  /*f5b0*/  FMUL.FTZ R91, R13.reuse, R90.reuse ;  /* 0x0000005a0d5b7220 */ /* 0x0c0fe20000410000 */
[----:B------:R-:W-:Y:S02]  /*f5c0*/  HADD2.F32 R33, -RZ, R88.H0_H0 ;  /* 0x20000058ff217230 */ /* 0x000fe40000004100 */
[-C--:B------:R-:W-:Y:S01]  /*f5d0*/  FMUL.FTZ R13, R13, R5.reuse ;  /* 0x000000050d0d7220 */ /* 0x080fe20000410000 */
[----:B------:R-:W-:Y:S02]  /*f5e0*/  HADD2.F32 R89, -RZ, R89.H0_H0 ;  /* 0x20000059ff597230 */ /* 0x000fe40000004100 */
[C---:B------:R-:W-:Y:S01]  /*f5f0*/  FFMA.FTZ R91, R4.reuse, R5, -R91 ;  /* 0x00000005045b7223 */ /* 0x040fe2000001085b */
[----:B------:R-:W-:Y:S02]  /*f600*/  HADD2.F32 R35, -RZ, R15.H0_H0 ;  /* 0x2000000fff237230 */ /* 0x000fe40000004100 */
[----:B------:R-:W-:Y:S01]  /*f610*/  FFMA.FTZ R90, R4, R90, R13 ;  /* 0x0000005a045a7223 */ /* 0x000fe2000001000d */
[----:B------:R-:W-:-:S02]  /*f620*/  HADD2.F32 R88, -RZ, R87.H0_H0 ;  /* 0x20000057ff587230 */ /* 0x000fc40000004100 */
[C---:B------:R-:W-:Y:S01]  /*f630*/  FFMA.FTZ R98, R9.reuse, R32, -R98 ;  /* 0x0000002009627223 */ /* 0x040fe20000010862 */
[----:B------:R-:W-:Y:S02]  /*f640*/  HADD2.F32 R4, -RZ, R87.H1_H1 ;  /* 0x30000057ff047230 */ /* 0x000fe40000004100 */
[----:B------:R-:W-:Y:S01]  /*f650*/  FFMA.FTZ R95, R9, R94, R92 ;  /* 0x0000005e095f7223 */ /* 0x000fe2000001005c */
[C---:B------:R-:W-:Y:S01]  /*f660*/  FMUL.FTZ R5, R34.reuse, R33 ;  /* 0x0000002122057220 */ /* 0x040fe20000410000 */
[----:B------:R-:W-:Y:S01]  /*f670*/  FMUL.FTZ R9, R34, R89 ;  /* 0x0000005922097220 */ /* 0x000fe20000410000 */
[----:B------:R-:W-:Y:S02]  /*f680*/  HADD2.F32 R15, -RZ, R15.H1_H1 ;  /* 0x3000000fff0f7230 */ /* 0x000fe40000004100 */
[C---:B------:R-:W-:Y:S01]  /*f690*/  FMUL.FTZ R92, R35.reuse, R88 ;  /* 0x00000058235c7220 */ /* 0x040fe20000410000 */
[----:B------:R-:W-:Y:S02]  /*f6a0*/  HADD2.F32 R34, -RZ, R97.H0_H0 ;  /* 0x20000061ff227230 */ /* 0x000fe40000004100 */
[----:B------:R-:W-:Y:S01]  /*f6b0*/  FMUL.FTZ R35, R35, R4 ;  /* 0x0000000423237220 */ /* 0x000fe20000410000 */
[----:B------:R-:W-:-:S02]  /*f6c0*/  HADD2.F32 R32, -RZ, R101.H0_H0 ;  /* 0x20000065ff207230 */ /* 0x000fc40000004100 */
[C---:B------:R-:W-:Y:S01]  /*f6d0*/  FFMA.FTZ R89, R6.reuse, R89, -R5 ;  /* 0x0000005906597223 */ /* 0x040fe20000010805 */
[----:B------:R-:W-:Y:S02]  /*f6e0*/  HADD2.F32 R11, -RZ, R11.H1_H1 ;  /* 0x3000000bff0b7230 */ /* 0x000fe40000004100 */
[----:B------:R-:W-:Y:S01]  /*f6f0*/  FFMA.FTZ R33, R6, R33, R9 ;  /* 0x0000002106217223 */ /* 0x000fe20000010009 */
[----:B------:R-:W-:Y:S01]  /*f700*/  FFMA.FTZ R92, R7, R4, -R92 ;  /* 0x00000004075c7223 */ /* 0x000fe2000001085c */
[----:B------:R-:W-:Y:S02]  /*f710*/  HADD2.F32 R12, -RZ, R12.H1_H1 ;  /* 0x3000000cff0c7230 */ /* 0x000fe40000004100 */
[----:B------:R-:W-:Y:S01]  /*f720*/  FMUL.FTZ R6, R15, R34 ;  /* 0x000000220f067220 */ /* 0x000fe20000410000 */
[----:B------:R-:W-:Y:S02]  /*f730*/  HADD2.F32 R14, -RZ, R14.H1_H1 ;  /* 0x3000000eff0e7230 */ /* 0x000fe40000004100 */
[----:B------:R-:W-:Y:S01]  /*f740*/  FFMA.FTZ R88, R7, R88, R35 ;  /* 0x0000005807587223 */ /* 0x000fe20000010023 */
[----:B------:R-:W-:Y:S01]  /*f750*/  FMUL.FTZ R4, R15, R32 ;  /* 0x000000200f047220 */ /* 0x000fe20000410000 */
[----:B------:R-:W-:-:S02]  /*f760*/  HADD2.F32 R9, -RZ, R100.H0_H0 ;  /* 0x20000064ff097230 */ /* 0x000fc40000004100 */
[C---:B------:R-:W-:Y:S01]  /*f770*/  FFMA.FTZ R87, R11.reuse, R32, -R6 ;  /* 0x000000200b577223 */ /* 0x040fe20000010806 */
[----:B------:R-:W-:Y:S02]  /*f780*/  HADD2.F32 R13, -RZ, R99.H0_H0 ;  /* 0x20000063ff0d7230 */ /* 0x000fe40000004100 */
[----:B------:R-:W-:Y:S01]  /*f790*/  FFMA.FTZ R97, R11, R34, R4 ;  /* 0x000000220b617223 */ /* 0x000fe20000010004 */
[----:B------:R-:W-:Y:S02]  /*f7a0*/  HADD2.F32 R5, -RZ, R103.H0_H0 ;  /* 0x20000067ff057230 */ /* 0x000fe40000004100 */
[----:B------:R-:W-:Y:S01]  /*f7b0*/  FMUL.FTZ R11, R12, R9 ;  /* 0x000000090c0b7220 */ /* 0x000fe20000410000 */
[----:B------:R-:W-:Y:S02]  /*f7c0*/  HADD2.F32 R7, -RZ, R102.H0_H0 ;  /* 0x20000066ff077230 */ /* 0x000fe40000004100 */
[----:B------:R-:W-:Y:S01]  /*f7d0*/  FMUL.FTZ R35, R14, R13 ;  /* 0x0000000d0e237220 */ /* 0x000fe20000410000 */
[----:B------:R-:W-:-:S02]  /*f7e0*/  HADD2.F32 R8, -RZ, R8.H1_H1 ;  /* 0x30000008ff087230 */ /* 0x000fc40000004100 */
[----:B------:R-:W-:Y:S01]  /*f7f0*/  FMUL.FTZ R12, R12, R5 ;  /* 0x000000050c0c7220 */ /* 0x000fe20000410000 */
[----:B------:R-:W-:Y:S02]  /*f800*/  HADD2.F32 R10, -RZ, R10.H1_H1 ;  /* 0x3000000aff0a7230 */ /* 0x000fe40000004100 */
[----:B------:R-:W-:Y:S01]  /*f810*/  FMUL.FTZ R14, R14, R7 ;  /* 0x000000070e0e7220 */ /* 0x000fe20000410000 */
        /* <DEDUP_REMOVED lines=14> */
.L_x_5230:
[----:B------:R-:W-:Y:S05]  /*f900*/  BSYNC B2 ;  /* 0x0000000000027941 */ /* 0x000fea0003800000 */
.L_x_5229:
[----:B------:R-:W-:Y:S04]  /*f910*/  BSSY B2, `(.L_x_5231) ;  /* 0x0000062000027945 */ /* 0x000fe80003800000 */
[----:B------:R-:W-:Y:S05]  /*f920*/  @P2 BRA `(.L_x_5232) ;  /* 0x0000000400802947 */ /* 0x000fea0003800000 */
[----:B-1----:R-:W2:Y:S04]  /*f930*/  LDL R4, [R1+0x48] ;  /* 0x0000480001047983 */ /* 0x002ea80000100800 */
[----:B------:R-:W3:Y:S01]  /*f940*/  LDL R92, [R1+0x64] ;  /* 0x00006400015c7983 */ /* 0x000ee20000100800 */
[--C-:B------:R-:W-:Y:S01]  /*f950*/  SHF.R.U64 R87, R24, 0x10, R25.reuse ;  /* 0x0000001018577819 */ /* 0x100fe20000001219 */
[----:B------:R-:W-:Y:S01]  /*f960*/  HADD2.F32 R34, -RZ, R83.H1_H1 ;  /* 0x30000053ff227230 */ /* 0x000fe20000004100 */
[----:B------:R-:W-:Y:S02]  /*f970*/  SHF.R.U32.HI R33, RZ, 0x10, R25 ;  /* 0x00000010ff217819 */ /* 0x000fe40000011619 */
[----:B------:R-:W-:Y:S01]  /*f980*/  SHF.R.U64 R90, R38, 0x10, R39 ;  /* 0x00000010265a7819 */ /* 0x000fe20000001227 */
[----:B------:R-:W-:Y:S01]  /*f990*/  HADD2.F32 R38, -RZ, R81.H1_H1 ;  /* 0x30000051ff267230 */ /* 0x000fe20000004100 */
[--C-:B------:R-:W-:Y:S01]  /*f9a0*/  SHF.R.U64 R91, R36, 0x10, R37.reuse ;  /* 0x00000010245b7819 */ /* 0x100fe20000001225 */
[----:B------:R-:W-:Y:S01]  /*f9b0*/  HADD2.F32 R33, -RZ, R33.H0_H0 ;  /* 0x20000021ff217230 */ /* 0x000fe20000004100 */
[----:B------:R-:W-:-:S02]  /*f9c0*/  SHF.R.U32.HI R37, RZ, 0x10, R37 ;  /* 0x00000010ff257819 */ /* 0x000fc40000011625 */
[----:B------:R-:W-:Y:S02]  /*f9d0*/  SHF.R.U64 R85, R26, 0x10, R27 ;  /* 0x000000101a557819 */ /* 0x000fe4000000121b */
[----:B------:R-:W-:Y:S02]  /*f9e0*/  SHF.R.U32.HI R89, RZ, 0x10, R39 ;  /* 0x00000010ff597819 */ /* 0x000fe40000011627 */
[----:B------:R-:W-:Y:S02]  /*f9f0*/  SHF.R.U32.HI R39, RZ, 0x10, R27 ;  /* 0x00000010ff277819 */ /* 0x000fe4000001161b */
[----:B--2---:R-:W-:-:S04]  /*fa00*/  LEA.HI R4, R75, R4, RZ, 0x1d ;  /* 0x000000044b047211 */ /* 0x004fc800078fe8ff */
[----:B------:R-:W-:Y:S01]  /*fa10*/  SHF.R.S32.HI R5, RZ, 0x1f, R4 ;  /* 0x0000001fff057819 */ /* 0x000fe20000011404 */
[----:B------:R-:W-:-:S03]  /*fa20*/  IMAD.SHL.U32 R6, R4, 0x8, RZ ;  /* 0x0000000804067824 */ /* 0x000fc600078e00ff */
[----:B------:R-:W-:Y:S02]  /*fa30*/  LEA.HI R4, R5, R4, RZ, 0x3 ;  /* 0x0000000405047211 */ /* 0x000fe400078f18ff */
[----:B------:R-:W-:Y:S02]  /*fa40*/  LOP3.LUT R5, R213, 0x38, R6, 0xf8, !PT ;  /* 0x00000038d5057812 */ /* 0x000fe400078ef806 */
[----:B------:R-:W-:Y:S02]  /*fa50*/  SHF.L.U32 R4, R4, 0xa, RZ ;  /* 0x0000000a04047819 */ /* 0x000fe400000006ff */
[----:B0-----:R-:W-:Y:S02]  /*fa60*/  LOP3.LUT R9, R5, R214, RZ, 0x3c, !PT ;  /* 0x000000d605097212 */ /* 0x001fe400078e3cff */
        /* <DEDUP_REMOVED lines=76> */
.L_x_5232:
[----:B------:R-:W-:Y:S05]  /*ff30*/  BSYNC B2 ;  /* 0x0000000000027941 */ /* 0x000fea0003800000 */
.L_x_5231:
[----:B------:R-:W-:Y:S05]  /*ff40*/  @P3 BRA `(.L_x_5228) ;  /* 0x0000000400803947 */ /* 0x000fea0003800000 */
[----:B-12---:R-:W2:Y:S04]  /*ff50*/  LDL R4, [R1+0x5c] ;  /* 0x00005c0001047983 */ /* 0x006ea80000100800 */
[----:B------:R-:W3:Y:S01]  /*ff60*/  LDL R81, [R1+0x58] ;  /* 0x0000580001517983 */ /* 0x000ee20000100800 */
[--C-:B------:R-:W-:Y:S01]  /*ff70*/  HADD2.F32 R32, -RZ, R74.reuse.H1_H1 ;  /* 0x3000004aff207230 */ /* 0x100fe20000004100 */
[----:B------:R-:W-:Y:S01]  /*ff80*/  SHF.R.U64 R37, R30, 0x10, R31 ;  /* 0x000000101e257819 */ /* 0x000fe2000000121f */
[----:B------:R-:W-:Y:S01]  /*ff90*/  HADD2.F32 R30, -RZ, R77.H1_H1 ;  /* 0x3000004dff1e7230 */ /* 0x000fe20000004100 */
[--C-:B------:R-:W-:Y:S01]  /*ffa0*/  SHF.R.U64 R39, R28, 0x10, R29.reuse ;  /* 0x000000101c277819 */ /* 0x100fe2000000121d */
[----:B------:R-:W-:Y:S01]  /*ffb0*/  HADD2.F32 R74, -RZ, R74.H0_H0 ;  /* 0x2000004aff4a7230 */ /* 0x000fe20000004100 */
[----:B------:R-:W-:-:S02]  /*ffc0*/  SHF.R.U32.HI R29, RZ, 0x10, R29 ;  /* 0x00000010ff1d7819 */ /* 0x000fc4000001161d */
[----:B------:R-:W-:-:S03]  /*ffd0*/  SHF.R.U32.HI R33, RZ, 0x10, R31 ;  /* 0x00000010ff217819 */ /* 0x000fc6000001161f */
[----:B------:R-:W-:Y:S01]  /*ffe0*/  HADD2.F32 R29, -RZ, R29.H0_H0 ;  /* 0x2000001dff1d7230 */ /* 0x000fe20000004100 */
[----:B--2---:R-:W-:-:S04]  /*fff0*/  LEA.HI R75, R75, R4, RZ, 0x1d ;  /* 0x000000044b4b7211 */ /* 0x004fc800078fe8ff */
[----:B------:R-:W-:Y:S01]  /*10000*/  SHF.R.S32.HI R6, RZ, 0x1f, R75 ;  /* 0x0000001fff067819 */ /* 0x000fe2000001144b */
[----:B------:R-:W-:-:S03]  /*10010*/  IMAD.SHL.U32 R4, R75, 0x8, RZ ;  /* 0x000000084b047824 */ /* 0x000fc600078e00ff */
[----:B------:R-:W-:Y:S02]  /*10020*/  LEA.HI R6, R6, R75, RZ, 0x3 ;  /* 0x0000004b06067211 */ /* 0x000fe400078f18ff */
[----:B------:R-:W-:Y:S02]  /*10030*/  LOP3.LUT R5, R213, 0x38, R4, 0xf8, !PT ;  /* 0x00000038d5057812 */ /* 0x000fe400078ef804 */
[--C-:B------:R-:W-:Y:S01]  /*10040*/  SHF.R.U64 R75, R60, 0x10, R61.reuse ;  /* 0x000000103c4b7819 */ /* 0x100fe2000000123d */
[----:B------:R-:W-:Y:S01]  /*10050*/  IMAD.SHL.U32 R6, R6, 0x400, RZ ;  /* 0x0000040006067824 */ /* 0x000fe200078e00ff */
[----:B0-----:R-:W-:Y:S02]  /*10060*/  LOP3.LUT R9, R5, R214, RZ, 0x3c, !PT ;  /* 0x000000d605097212 */ /* 0x001fe400078e3cff */
[----:B------:R-:W-:Y:S02]  /*10070*/  SHF.R.U32.HI R60, RZ, 0x10, R61 ;  /* 0x00000010ff3c7819 */ /* 0x000fe4000001163d */
[----:B------:R-:W-:-:S02]  /*10080*/  LOP3.LUT R8, R6, 0x7fffe000, RZ, 0xc0, !PT ;  /* 0x7fffe00006087812 */ /* 0x000fc400078ec0ff */
[----:B---3--:R-:W0:Y:S01]  /*10090*/  LDS.128 R4, [R81] ;  /* 0x0000000051047984 */ /* 0x008e220000000c00 */
[----:B------:R-:W-:Y:S02]  /*100a0*/  SHF.R.U64 R61, R62, 0x10, R63 ;  /* 0x000000103e3d7819 */ /* 0x000fe4000000123f */
[----:B------:R-:W-:Y:S02]  /*100b0*/  IADD3 R9, R9, R8, R215 ;  /* 0x0000000809097210 */ /* 0x000fe40007ffe0d7 */
[----:B------:R-:W-:Y:S02]  /*100c0*/  SHF.R.U32.HI R62, RZ, 0x10, R63 ;  /* 0x00000010ff3e7819 */ /* 0x000fe4000001163f */
        /* <DEDUP_REMOVED lines=72> */
.L_x_5228:
[----:B------:R-:W-:Y:S05]  /*10550*/  BSYNC B1 ;  /* 0x0000000000017941 */ /* 0x000fea0003800000 */
.L_x_5227:
[----:B------:R-:W-:Y:S05]  /*10560*/  @P1 BRA `(.L_x_5202) ;  /* 0x0000001000ac1947 */ /* 0x000fea0003800000 */
[----:B------:R-:W4:Y:S01]  /*10570*/  LDC R13, c[0x0][0x3d4] ;  /* 0x0000f500ff0d7b82 */ /* 0x000f220000000800 */
[----:B------:R-:W-:Y:S01]  /*10580*/  BSSY B1, `(.L_x_5233) ;  /* 0x0000065000017945 */ /* 0x000fe20003800000 */
[----:B------:R-:W-:Y:S02]  /*10590*/  SHF.R.U32.HI R61, RZ, 0x3, R212 ;  /* 0x00000003ff3d7819 */ /* 0x000fe400000116d4 */
[-C--:B----4-:R-:W-:Y:S02]  /*105a0*/  ISETP.GE.AND P0, PT, R22, R13.reuse, PT ;  /* 0x0000000d1600720c */ /* 0x090fe40003f06270 */
[-C--:B------:R-:W-:Y:S02]  /*105b0*/  ISETP.GE.AND P1, PT, R206, R13.reuse, PT ;  /* 0x0000000dce00720c */ /* 0x080fe40003f26270 */
[----:B------:R-:W-:-:S09]  /*105c0*/  ISETP.GE.AND P2, PT, R207, R13, PT ;  /* 0x0000000dcf00720c */ /* 0x000fd20003f46270 */
[----:B------:R-:W-:Y:S05]  /*105d0*/  @P0 BRA `(.L_x_5234) ;  /* 0x00000004007c0947 */ /* 0x000fea0003800000 */
[----:B------:R-:W4:Y:S01]  /*105e0*/  LDL R62, [R1+0x60] ;  /* 0x00006000013e7983 */ /* 0x000f220000100800 */
[----:B-123--:R-:W-:Y:S01]  /*105f0*/  LEA.HI R4, R13, R236, RZ, 0x1d ;  /* 0x000000ec0d047211 */ /* 0x00efe200078fe8ff */
[----:B------:R-:W-:Y:S01]  /*10600*/  HADD2.F32 R31, -RZ, R79.H1_H1 ;  /* 0x3000004fff1f7230 */ /* 0x000fe20000004100 */
[----:B------:R-:W-:Y:S01]  /*10610*/  SHF.R.U32.HI R32, RZ, 0x10, R41 ;  /* 0x00000010ff207819 */ /* 0x000fe20000011629 */
[--C-:B------:R-:W-:Y:S01]  /*10620*/  HADD2.F32 R33, -RZ, R69.reuse.H1_H1 ;  /* 0x30000045ff217230 */ /* 0x100fe20000004100 */
[----:B------:R-:W-:Y:S01]  /*10630*/  SHF.R.S32.HI R7, RZ, 0x1f, R4 ;  /* 0x0000001fff077819 */ /* 0x000fe20000011404 */
[----:B------:R-:W-:Y:S01]  /*10640*/  IMAD.SHL.U32 R5, R4, 0x8, RZ ;  /* 0x0000000804057824 */ /* 0x000fe200078e00ff */
[----:B------:R-:W-:Y:S01]  /*10650*/  SHF.R.U64 R60, R52, 0x10, R53 ;  /* 0x00000010343c7819 */ /* 0x000fe20000001235 */
[----:B------:R-:W-:Y:S01]  /*10660*/  HADD2.F32 R32, -RZ, R32.H0_H0 ;  /* 0x20000020ff207230 */ /* 0x000fe20000004100 */
[----:B------:R-:W-:Y:S01]  /*10670*/  LEA.HI R7, R7, R4, RZ, 0x3 ;  /* 0x0000000407077211 */ /* 0x000fe200078f18ff */
[----:B------:R-:W-:Y:S01]  /*10680*/  HADD2.F32 R30, -RZ, R69.H0_H0 ;  /* 0x20000045ff1e7230 */ /* 0x000fe20000004100 */
[----:B------:R-:W-:-:S02]  /*10690*/  LOP3.LUT R4, R212, 0x38, R5, 0xf8, !PT ;  /* 0x00000038d4047812 */ /* 0x000fc400078ef805 */
[----:B------:R-:W-:Y:S01]  /*106a0*/  SHF.R.U32.HI R52, RZ, 0x10, R53 ;  /* 0x00000010ff347819 */ /* 0x000fe20000011635 */
[----:B------:R-:W-:Y:S01]  /*106b0*/  IMAD.SHL.U32 R7, R7, 0x400, RZ ;  /* 0x0000040007077824 */ /* 0x000fe200078e00ff */
[----:B0-----:R-:W-:Y:S02]  /*106c0*/  LOP3.LUT R9, R4, R61, RZ, 0x3c, !PT ;  /* 0x0000003d04097212 */ /* 0x001fe400078e3cff */
[----:B------:R-:W-:Y:S02]  /*106d0*/  SHF.R.U64 R40, R40, 0x10, R41 ;  /* 0x0000001028287819 */ /* 0x000fe40000001229 */
[----:B------:R-:W-:Y:S02]  /*106e0*/  LOP3.LUT R8, R7, 0x7fffe000, RZ, 0xc0, !PT ;  /* 0x7fffe00007087812 */ /* 0x000fe400078ec0ff */
[----:B------:R-:W-:Y:S02]  /*106f0*/  SHF.R.U64 R41, R54, 0x10, R55 ;  /* 0x0000001036297819 */ /* 0x000fe40000001237 */
[----:B------:R-:W-:-:S02]  /*10700*/  IADD3 R9, R9, R8, R220 ;  /* 0x0000000809097210 */ /* 0x000fc40007ffe0dc */
        /* <DEDUP_REMOVED lines=11> */
[C---:B------:R-:W-:Y:S01]  /*107c0*/  FMUL.FTZ R34, R27.reuse, R32 ;  /* 0x000000201b227220 */ /* 0x040fe20000410000 */
[----:B------:R-:W-:Y:S02]  /*107d0*/  HADD2.F32 R28, -RZ, R10.H0_H0 ;  /* 0x2000000aff1c7230 */ /* 0x000fe40000004100 */
[--C-:B------:R-:W-:Y:S02]  /*107e0*/  HADD2.F32 R29, -RZ, R11.reuse.H0_H0 ;  /* 0x2000000bff1d7230 */ /* 0x100fe40000004100 */
[----:B------:R-:W-:Y:S01]  /*107f0*/  FMUL.FTZ R36, R27, R26 ;  /* 0x0000001a1b247220 */ /* 0x000fe20000410000 */
[--C-:B------:R-:W-:Y:S02]  /*10800*/  HADD2.F32 R27, -RZ, R70.reuse.H0_H0 ;  /* 0x20000046ff1b7230 */ /* 0x100fe40000004100 */
[----:B------:R-:W-:Y:S02]  /*10810*/  HADD2.F32 R11, -RZ, R11.H1_H1 ;  /* 0x3000000bff0b7230 */ /* 0x000fe40000004100 */
[----:B------:R-:W-:-:S02]  /*10820*/  HADD2.F32 R70, -RZ, R70.H1_H1 ;  /* 0x30000046ff467230 */ /* 0x000fc40000004100 */
[----:B------:R-:W-:Y:S02]  /*10830*/  HADD2.F32 R8, -RZ, R8.H1_H1 ;  /* 0x30000008ff087230 */ /* 0x000fe40000004100 */
[----:B------:R-:W-:Y:S01]  /*10840*/  HADD2.F32 R10, -RZ, R10.H1_H1 ;  /* 0x3000000aff0a7230 */ /* 0x000fe20000004100 */
[----:B----4-:R-:W0:Y:S02]  /*10850*/  LDS.128 R4, [R62] ;  /* 0x000000003e047984 */ /* 0x010e240000000c00 */
        /* <DEDUP_REMOVED lines=8> */
[----:B------:R-:W-:Y:S02]  /*108e0*/  HADD2.F32 R24, -RZ, R6.H0_H0 ;  /* 0x20000006ff187230 */ /* 0x000fe40000004100 */
[----:B------:R-:W-:Y:S01]  /*108f0*/  FFMA.FTZ R36, R15, R32, R36 ;  /* 0x000000200f247223 */ /* 0x000fe20000010024 */
[-C--:B------:R-:W-:Y:S01]  /*10900*/  FMUL.FTZ R33, R9, R14.reuse ;  /* 0x0000000e09217220 */ /* 0x080fe20000410000 */
[----:B------:R-:W-:Y:S02]  /*10910*/  HADD2.F32 R9, -RZ, R80.H0_H0 ;  /* 0x20000050ff097230 */ /* 0x000fe40000004100 */
[C---:B------:R-:W-:Y:S01]  /*10920*/  FFMA.FTZ R31, R5.reuse, R14, -R26 ;  /* 0x0000000e051f7223 */ /* 0x040fe2000001081a */
[----:B------:R-:W-:Y:S02]  /*10930*/  HADD2.F32 R26, -RZ, R42.H0_H0 ;  /* 0x2000002aff1a7230 */ /* 0x000fe40000004100 */
[----:B------:R-:W-:Y:S01]  /*10940*/  FFMA.FTZ R33, R5, R30, R33 ;  /* 0x0000001e05217223 */ /* 0x000fe20000010021 */
[----:B------:R-:W-:Y:S01]  /*10950*/  FMUL.FTZ R5, R28, R27 ;  /* 0x0000001b1c057220 */ /* 0x000fe20000410000 */
[----:B------:R-:W-:-:S02]  /*10960*/  HADD2.F32 R14, -RZ, R54.H0_H0 ;  /* 0x20000036ff0e7230 */ /* 0x000fc40000004100 */
[-C--:B------:R-:W-:Y:S01]  /*10970*/  FMUL.FTZ R15, R28, R9.reuse ;  /* 0x000000091c0f7220 */ /* 0x080fe20000410000 */
[----:B------:R-:W-:Y:S02]  /*10980*/  HADD2.F32 R80, -RZ, R80.H1_H1 ;  /* 0x30000050ff507230 */ /* 0x000fe40000004100 */
[C---:B------:R-:W-:Y:S01]  /*10990*/  FFMA.FTZ R28, R24.reuse, R9, -R5 ;  /* 0x00000009181c7223 */ /* 0x040fe20000010805 */
[--C-:B------:R-:W-:Y:S02]  /*109a0*/  HADD2.F32 R25, -RZ, R7.reuse.H0_H0 ;  /* 0x20000007ff197230 */ /* 0x100fe40000004100 */
[----:B------:R-:W-:Y:S01]  /*109b0*/  FMUL.FTZ R30, R29, R70 ;  /* 0x000000461d1e7220 */ /* 0x000fe20000410000 */
[----:B------:R-:W-:Y:S02]  /*109c0*/  HADD2.F32 R7, -RZ, R7.H1_H1 ;  /* 0x30000007ff077230 */ /* 0x000fe40000004100 */
[----:B------:R-:W-:Y:S01]  /*109d0*/  FFMA.FTZ R24, R24, R27, R15 ;  /* 0x0000001b18187223 */ /* 0x000fe2000001000f */
[C---:B------:R-:W-:Y:S01]  /*109e0*/  FMUL.FTZ R32, R11.reuse, R26 ;  /* 0x0000001a0b207220 */ /* 0x040fe20000410000 */
        /* <DEDUP_REMOVED lines=30> */
.L_x_5234:
[----:B------:R-:W-:Y:S05]  /*10bd0*/  BSYNC B1 ;  /* 0x0000000000017941 */ /* 0x000fea0003800000 */
.L_x_5233:
[----:B------:R-:W-:Y:S04]  /*10be0*/  BSSY B1, `(.L_x_5235) ;  /* 0x0000062000017945 */ /* 0x000fe80003800000 */
[----:B------:R-:W-:Y:S05]  /*10bf0*/  @P1 BRA `(.L_x_5236) ;  /* 0x0000000400801947 */ /* 0x000fea0003800000 */
[----:B-1234-:R-:W2:Y:S04]  /*10c00*/  LDL R4, [R1+0x48] ;  /* 0x0000480001047983 */ /* 0x01eea80000100800 */
[----:B------:R-:W3:Y:S01]  /*10c10*/  LDL R52, [R1+0x54] ;  /* 0x0000540001347983 */ /* 0x000ee20000100800 */
[--C-:B------:R-:W-:Y:S01]  /*10c20*/  SHF.R.U64 R43, R56, 0x10, R57.reuse ;  /* 0x00000010382b7819 */ /* 0x100fe20000001239 */
[----:B------:R-:W-:Y:S01]  /*10c30*/  HADD2.F32 R31, -RZ, R72.H1_H1 ;  /* 0x30000048ff1f7230 */ /* 0x000fe20000004100 */
[----:B------:R-:W-:Y:S01]  /*10c40*/  SHF.R.U32.HI R56, RZ, 0x10, R57 ;  /* 0x00000010ff387819 */ /* 0x000fe20000011639 */
[--C-:B------:R-:W-:Y:S01]  /*10c50*/  HADD2.F32 R33, -RZ, R68.reuse.H1_H1 ;  /* 0x30000044ff217230 */ /* 0x100fe20000004100 */
[----:B------:R-:W-:Y:S01]  /*10c60*/  SHF.R.U32.HI R30, RZ, 0x10, R45 ;  /* 0x00000010ff1e7819 */ /* 0x000fe2000001162d */
[----:B------:R-:W-:Y:S01]  /*10c70*/  HADD2.F32 R68, -RZ, R68.H0_H0 ;  /* 0x20000044ff447230 */ /* 0x000fe20000004100 */
[----:B------:R-:W-:Y:S01]  /*10c80*/  SHF.R.U64 R42, R58, 0x10, R59 ;  /* 0x000000103a2a7819 */ /* 0x000fe2000000123b */
[----:B------:R-:W-:Y:S01]  /*10c90*/  HADD2.F32 R72, -RZ, R72.H0_H0 ;  /* 0x20000048ff487230 */ /* 0x000fe20000004100 */
[----:B------:R-:W-:Y:S01]  /*10ca0*/  SHF.R.U64 R40, R46, 0x10, R47 ;  /* 0x000000102e287819 */ /* 0x000fe2000000122f */
[----:B------:R-:W-:Y:S01]  /*10cb0*/  HADD2.F32 R30, -RZ, R30.H0_H0 ;  /* 0x2000001eff1e7230 */ /* 0x000fe20000004100 */
[----:B------:R-:W-:-:S02]  /*10cc0*/  SHF.R.U32.HI R58, RZ, 0x10, R59 ;  /* 0x00000010ff3a7819 */ /* 0x000fc4000001163b */
        /* <DEDUP_REMOVED lines=8> */
[----:B0-----:R-:W-:-:S04]  /*10d50*/  LOP3.LUT R9, R4, R61, RZ, 0x3c, !PT ;  /* 0x0000003d04097212 */ /* 0x001fc800078e3cff */
        /* <DEDUP_REMOVED lines=74> */
.L_x_5236:
[----:B------:R-:W-:Y:S05]  /*11200*/  BSYNC B1 ;  /* 0x0000000000017941 */ /* 0x000fea0003800000 */
.L_x_5235:
[----:B------:R-:W-:Y:S05]  /*11210*/  @P2 BRA `(.L_x_5202) ;  /* 0x0000000400802947 */ /* 0x000fea0003800000 */
[----:B01234-:R-:W2:Y:S04]  /*11220*/  LDL R4, [R1+0x5c] ;  /* 0x00005c0001047983 */ /* 0x01fea80000100800 */
[----:B------:R-:W3:Y:S01]  /*11230*/  LDL R39, [R1+0x50] ;  /* 0x0000500001277983 */ /* 0x000ee20000100800 */
[----:B------:R-:W-:Y:S01]  /*11240*/  HADD2.F32 R32, -RZ, R0.H1_H1 ;  /* 0x30000000ff207230 */ /* 0x000fe20000004100 */
[--C-:B------:R-:W-:Y:S01]  /*11250*/  SHF.R.U64 R38, R64, 0x10, R65.reuse ;  /* 0x0000001040267819 */ /* 0x100fe20000001241 */
[--C-:B------:R-:W-:Y:S01]  /*11260*/  HADD2.F32 R30, -RZ, R20.reuse.H1_H1 ;  /* 0x30000014ff1e7230 */ /* 0x100fe20000004100 */
        /* <DEDUP_REMOVED lines=13> */
[----:B------:R-:W-:Y:S02]  /*11340*/  LOP3.LUT R4, R212, 0x38, R5, 0xf8, !PT ;  /* 0x00000038d4047812 */ /* 0x000fe400078ef805 */
[----:B------:R-:W-:Y:S02]  /*11350*/  SHF.L.U32 R13, R13, 0xa, RZ ;  /* 0x0000000a0d0d7819 */ /* 0x000fe400000006ff */
[----:B------:R-:W-:Y:S02]  /*11360*/  LOP3.LUT R9, R4, R61, RZ, 0x3c, !PT ;  /* 0x0000003d04097212 */ /* 0x000fe400078e3cff */
[----:B------:R-:W-:Y:S01]  /*11370*/  LOP3.LUT R13, R13, 0x7fffe000, RZ, 0xc0, !PT ;  /* 0x7fffe0000d0d7812 */ /* 0x000fe200078ec0ff */
[----:B---3--:R-:W0:Y:S03]  /*11380*/  LDS.128 R4, [R39] ;  /* 0x0000000027047984 */ /* 0x008e260000000c00 */
        /* <DEDUP_REMOVED lines=18> */
[----:B------:R-:W-:Y:S02]  /*114b0*/  HADD2.F32 R30, -RZ, R0.H0_H0 ;  /* 0x20000000ff1e7230 */ /* 0x000fe40000004100 */
[----:B------:R-:W-:Y:S01]  /*114c0*/  FFMA.FTZ R36, R13, R32, R36 ;  /* 0x000000200d247223 */ /* 0x000fe20000010024 */
[-C--:B------:R-:W-:Y:S01]  /*114d0*/  FMUL.FTZ R13, R26, R25.reuse ;  /* 0x000000191a0d7220 */ /* 0x080fe20000410000 */
[----:B------:R-:W-:Y:S02]  /*114e0*/  HADD2.F32 R27, -RZ, R10.H0_H0 ;  /* 0x2000000aff1b7230 */ /* 0x000fe40000004100 */
[----:B------:R-:W-:Y:S01]  /*114f0*/  FFMA.FTZ R31, R14, R25, -R31 ;  /* 0x000000190e1f7223 */ /* 0x000fe2000001081f */
[----:B------:R-:W-:Y:S01]  /*11500*/  FMUL.FTZ R0, R9, R30 ;  /* 0x0000001e09007220 */ /* 0x000fe20000410000 */
[----:B------:R-:W-:-:S02]  /*11510*/  HADD2.F32 R26, -RZ, R3.H0_H0 ;  /* 0x20000003ff1a7230 */ /* 0x000fc40000004100 */
[-C--:B------:R-:W-:Y:S01]  /*11520*/  FMUL.FTZ R9, R9, R20.reuse ;  /* 0x0000001409097220 */ /* 0x080fe20000410000 */
[----:B------:R-:W-:Y:S02]  /*11530*/  HADD2.F32 R28, -RZ, R11.H0_H0 ;  /* 0x2000000bff1c7230 */ /* 0x000fe40000004100 */
[----:B------:R-:W-:Y:S01]  /*11540*/  FFMA.FTZ R20, R5, R20, -R0 ;  /* 0x0000001405147223 */ /* 0x000fe20000010800 */
[----:B------:R-:W-:Y:S01]  /*11550*/  FFMA.FTZ R29, R14, R29, R13 ;  /* 0x0000001d0e1d7223 */ /* 0x000fe2000001000d */
[----:B------:R-:W-:Y:S02]  /*11560*/  HADD2.F32 R0, -RZ, R21.H0_H0 ;  /* 0x20000015ff007230 */ /* 0x000fe40000004100 */
[----:B------:R-:W-:Y:S01]  /*11570*/  FMUL.FTZ R14, R27, R26 ;  /* 0x0000001a1b0e7220 */ /* 0x000fe20000410000 */
[----:B------:R-:W-:Y:S02]  /*11580*/  HADD2.F32 R3, -RZ, R3.H1_H1 ;  /* 0x30000003ff037230 */ /* 0x000fe40000004100 */
[----:B------:R-:W-:Y:S01]  /*11590*/  FFMA.FTZ R30, R5, R30, R9 ;  /* 0x0000001e051e7223 */ /* 0x000fe20000010009 */
[----:B------:R-:W-:-:S02]  /*115a0*/  HADD2.F32 R21, -RZ, R21.H1_H1 ;  /* 0x30000015ff157230 */ /* 0x000fc40000004100 */
[-C--:B------:R-:W-:Y:S01]  /*115b0*/  FMUL.FTZ R32, R27, R0.reuse ;  /* 0x000000001b207220 */ /* 0x080fe20000410000 */
[C---:B------:R-:W-:Y:S01]  /*115c0*/  FFMA.FTZ R25, R15.reuse, R0, -R14 ;  /* 0x000000000f197223 */ /* 0x040fe2000001080e */
[C---:B------:R-:W-:Y:S01]  /*115d0*/  FMUL.FTZ R5, R28.reuse, R3 ;  /* 0x000000031c057220 */ /* 0x040fe20000410000 */
[----:B------:R-:W-:Y:S02]  /*115e0*/  HADD2.F32 R11, -RZ, R11.H1_H1 ;  /* 0x3000000bff0b7230 */ /* 0x000fe40000004100 */
[-C--:B------:R-:W-:Y:S01]  /*115f0*/  FMUL.FTZ R28, R28, R21.reuse ;  /* 0x000000151c1c7220 */ /* 0x080fe20000410000 */
[----:B------:R-:W-:Y:S02]  /*11600*/  HADD2.F32 R14, -RZ, R50.H0_H0 ;  /* 0x20000032ff0e7230 */ /* 0x000fe40000004100 */
[----:B------:R-:W-:Y:S01]  /*11610*/  FFMA.FTZ R32, R15, R26, R32 ;  /* 0x0000001a0f207223 */ /* 0x000fe20000010020 */
[----:B------:R-:W-:Y:S02]  /*11620*/  HADD2.F32 R0, -RZ, R66.H0_H0 ;  /* 0x20000042ff007230 */ /* 0x000fe40000004100 */
[C---:B------:R-:W-:Y:S01]  /*11630*/  FFMA.FTZ R21, R24.reuse, R21, -R5 ;  /* 0x0000001518157223 */ /* 0x040fe20000010805 */
[----:B------:R-:W-:Y:S01]  /*11640*/  FFMA.FTZ R28, R24, R3, R28 ;  /* 0x00000003181c7223 */ /* 0x000fe2000001001c */
[----:B------:R-:W-:Y:S01]  /*11650*/  FMUL.FTZ R26, R11, R14 ;  /* 0x0000000e0b1a7220 */ /* 0x000fe20000410000 */
[----:B------:R-:W-:-:S02]  /*11660*/  HADD2.F32 R8, -RZ, R8.H1_H1 ;  /* 0x30000008ff087230 */ /* 0x000fc40000004100 */
[-C--:B------:R-:W-:Y:S01]  /*11670*/  FMUL.FTZ R24, R11, R0.reuse ;  /* 0x000000000b187220 */ /* 0x080fe20000410000 */
        /* <DEDUP_REMOVED lines=26> */
.L_x_5202:
[----:B------:R-:W-:Y:S05]  /*11820*/  BSYNC B0 ;  /* 0x0000000000007941 */ /* 0x000fea0003800000 */
.L_x_5174:
        /* <DEDUP_REMOVED lines=8> */
.L_x_5172:
[----:B------:R-:W5:Y:S02]  /*118b0*/  LDL R0, [R1+0x44] ;  /* 0x0000440001007983 */ /* 0x000f640000100800 */
[----:B-----5:R-:W-:-:S13]  /*118c0*/  R2UR UR4, R0 ;  /* 0x00000000000472ca */ /* 0x020fda00000e0000 */
[----:B------:R-:W-:-:S05]  /*118d0*/  IMAD.U32 R0, RZ, RZ, UR4 ;  /* 0x00000004ff007e24 */ /* 0x000fca000f8e00ff */
[----:B------:R-:W-:-:S13]  /*118e0*/  ISETP.NE.AND P0, PT, R0, 0x3, PT ;  /* 0x000000030000780c */ /* 0x000fda0003f05270 */
[----:B------:R-:W-:Y:S05]  /*118f0*/  @!P0 BRA `(.L_x_5237) ;  /* 0x0000000000048947 */ /* 0x000fea0003800000 */
[----:B------:R-:W-:Y:S01]  /*11900*/  BPT.TRAP 0x1 ;  /* 0x000000040000795c */ /* 0x000fe20000300000 */
.L_x_5237:
[----:B------:R-:W-:Y:S01]  /*11910*/  IMAD R0, R205, 0x8, R18 ;  /* 0x00000008cd007824 */ /* 0x000fe200078e0212 */
[----:B01----:R-:W-:-:S04]  /*11920*/  SHF.L.U32 R3, R208, 0x1f, RZ ;  /* 0x0000001fd0037819 */ /* 0x003fc800000006ff */
[----:B------:R0:W1:Y:S01]  /*11930*/  SYNCS.PHASECHK.TRANS64.TRYWAIT P2, [R0+URZ+0x36830], R3 ;  /* 0x03683003000075a7 */ /* 0x000062000804017f */
[----:B------:R-:W-:Y:S05]  /*11940*/  @!P0 BRA `(.L_x_5238) ;  /* 0x0000000000048947 */ /* 0x000fea0003800000 */
[----:B------:R-:W-:Y:S01]  /*11950*/  BPT.TRAP 0x1 ;  /* 0x000000040000795c */ /* 0x000fe20000300000 */
.L_x_5238:
[----:B--234-:R-:W2:Y:S01]  /*11960*/  S2R R4, SR_TID.X ;  /* 0x0000000000047919 */ /* 0x01cea20000002100 */
[----:B------:R-:W-:Y:S02]  /*11970*/  MOV R119, RZ ;  /* 0x000000ff00777202 */ /* 0x000fe40000000f00 */
[----:B--2---:R-:W-:-:S04]  /*11980*/  LOP3.LUT R4, R4, 0x7f, RZ, 0xc0, !PT ;  /* 0x0000007f04047812 */ /* 0x004fc800078ec0ff */
[----:B------:R-:W-:Y:S01]  /*11990*/  ISETP.NE.AND P1, PT, R4, RZ, PT ;  /* 0x000000ff0400720c */ /* 0x000fe20003f25270 */
[----:B-1----:R-:W-:-:S12]  /*119a0*/  @P2 BRA `(.L_x_5239) ;  /* 0x0000000000082947 */ /* 0x002fd80003800000 */
[----:B------:R-:W1:Y:S02]  /*119b0*/  SYNCS.PHASECHK.TRANS64.TRYWAIT P2, [R0+URZ+0x36830], R3 ;  /* 0x03683003000075a7 */ /* 0x000e64000804017f */
[----:B-1----:R-:W-:Y:S05]  /*119c0*/  @!P2 BRA `(.L_x_5240) ;  /* 0x000001b000d8a947 */ /* 0x002fea0003800000 */
.L_x_5239:
[----:B------:R-:W-:Y:S05]  /*119d0*/  WARPSYNC.ALL ;  /* 0x0000000000007948 */ /* 0x000fea0003800000 */
[----:B01----:R-:W-:Y:S01]  /*119e0*/  VIADD R3, R18, 0x21400 ;  /* 0x0002140012037836 */ /* 0x003fe20000000000 */
[----:B------:R-:W-:Y:S01]  /*119f0*/  R2UR UR24, R2 ;  /* 0x00000000021872ca */ /* 0x000fe200000e0000 */
[----:B------:R-:W-:Y:S01]  /*11a00*/  WARPGROUP.ARRIVE ;  /* 0x00000000000079c5 */ /* 0x000fe20000000000 */
[----:B------:R-:W-:Y:S01]  /*11a10*/  UMOV UR5, 0x40000040 ;  /* 0x4000004000057882 */ /* 0x000fe20000000000 */
[----:B------:R-:W-:Y:S01]  /*11a20*/  IMAD.MOV.U32 R5, RZ, RZ, 0x40000040 ;  /* 0x40000040ff057424 */ /* 0x000fe200078e00ff */
[----:B------:R-:W-:Y:S01]  /*11a30*/  SHF.R.U32.HI R3, RZ, 0x4, R3 ;  /* 0x00000004ff037819 */ /* 0x000fe20000011603 */
[----:B------:R-:W-:Y:S01]  /*11a40*/  UMOV UR27, UR5 ;  /* 0x00000005001b7c82 */ /* 0x000fe20008000000 */
[----:B------:R-:W-:Y:S01]  /*11a50*/  IMAD.MOV.U32 R7, RZ, RZ, 0x40000040 ;  /* 0x40000040ff077424 */ /* 0x000fe200078e00ff */
[----:B------:R-:W-:Y:S01]  /*11a60*/  UMOV UR17, UR27 ;  /* 0x0000001b00117c82 */ /* 0x000fe20008000000 */
[----:B------:R-:W-:Y:S01]  /*11a70*/  LOP3.LUT R3, R3, 0x3fff, RZ, 0xc0, !PT ;  /* 0x00003fff03037812 */ /* 0x000fe200078ec0ff */
[----:B------:R-:W-:Y:S01]  /*11a80*/  UMOV UR21, UR27 ;  /* 0x0000001b00157c82 */ /* 0x000fe20008000000 */
[----:B------:R-:W-:Y:S01]  /*11a90*/  R2UR UR19, R5 ;  /* 0x00000000051372ca */ /* 0x000fe200000e0000 */
[----:B------:R-:W-:Y:S01]  /*11aa0*/  IMAD.MOV.U32 R9, RZ, RZ, 0x40000040 ;  /* 0x40000040ff097424 */ /* 0x000fe200078e00ff */
[----:B------:R-:W-:Y:S01]  /*11ab0*/  LOP3.LUT R216, R3, 0x10000, RZ, 0xfc, !PT ;  /* 0x0001000003d87812 */ /* 0x000fe200078efcff */
[----:B------:R-:W-:Y:S01]  /*11ac0*/  IMAD.MOV.U32 R3, RZ, RZ, 0x40000040 ;  /* 0x40000040ff037424 */ /* 0x000fe200078e00ff */
[----:B------:R-:W-:Y:S01]  /*11ad0*/  ULOP3.LUT UR24, UR24, 0x10000, URZ, 0xfc, !UPT ;  /* 0x0001000018187892 */ /* 0x000fe2000f8efc3f */
[----:B------:R-:W-:Y:S01]  /*11ae0*/  R2UR UR23, R7 ;  /* 0x00000000071772ca */ /* 0x000fe200000e0000 */
[----:B------:R-:W-:Y:S01]  /*11af0*/  UMOV UR9, UR27 ;  /* 0x0000001b00097c82 */ /* 0x000fe20008000000 */
[----:B------:R-:W-:Y:S01]  /*11b00*/  IMAD R2, R205, 0xa80, R216 ;  /* 0x00000a80cd027824 */ /* 0x000fe200078e02d8 */
[----:B------:R-:W-:Y:S01]  /*11b10*/  R2UR UR7, R3 ;  /* 0x00000000030772ca */ /* 0x000fe200000e0000 */
[----:B------:R-:W-:Y:S01]  /*11b20*/  IMAD.MOV.U32 R7, RZ, RZ, 0x40000040 ;  /* 0x40000040ff077424 */ /* 0x000fe200078e00ff */
[----:B------:R-:W-:Y:S01]  /*11b30*/  MOV R5, 0x40000040 ;  /* 0x4000004000057802 */ /* 0x000fe20000000f00 */
[----:B------:R-:W-:Y:S01]  /*11b40*/  UMOV UR4, UR24 ;  /* 0x0000001800047c82 */ /* 0x000fe20008000000 */
[C---:B------:R-:W-:Y:S01]  /*11b50*/  R2UR UR6, R2.reuse ;  /* 0x00000000020672ca */ /* 0x040fe200000e0000 */
[C---:B------:R-:W-:Y:S01]  /*11b60*/  VIADD R4, R2.reuse, 0x80 ;  /* 0x0000008002047836 */ /* 0x040fe20000000000 */
[----:B------:R-:W-:Y:S01]  /*11b70*/  UMOV UR26, UR4 ;  /* 0x00000004001a7c82 */ /* 0x000fe20008000000 */
[----:B------:R-:W-:Y:S01]  /*11b80*/  VIADD R6, R2, 0x100 ;  /* 0x0000010002067836 */ /* 0x000fe20000000000 */
[----:B------:R-:W-:Y:S01]  /*11b90*/  UMOV UR16, UR26 ;  /* 0x0000001a00107c82 */ /* 0x000fe20008000000 */
[----:B------:R-:W-:Y:S01]  /*11ba0*/  UMOV UR20, UR26 ;  /* 0x0000001a00147c82 */ /* 0x000fe20008000000 */
[----:B------:R-:W-:Y:S01]  /*11bb0*/  R2UR UR18, R4 ;  /* 0x00000000041272ca */ /* 0x000fe200000e0000 */
[----:B------:R-:W-:Y:S01]  /*11bc0*/  IMAD.U32 R10, RZ, RZ, UR4 ;  /* 0x00000004ff0a7e24 */ /* 0x000fe2000f8e00ff */
[----:B------:R-:W-:Y:S01]  /*11bd0*/  R2UR UR22, R6 ;  /* 0x00000000061672ca */ /* 0x000fe200000e0000 */
[C---:B------:R-:W-:Y:S01]  /*11be0*/  VIADD R8, R2.reuse, 0x200 ;  /* 0x0000020002087836 */ /* 0x040fe20000000000 */
[----:B------:R-:W-:Y:S01]  /*11bf0*/  IADD3 R4, R2, 0x180, RZ ;  /* 0x0000018002047810 */ /* 0x000fe20007ffe0ff */
[----:B------:R-:W-:Y:S01]  /*11c00*/  UMOV UR8, UR26 ;  /* 0x0000001a00087c82 */ /* 0x000fe20008000000 */
[----:B------:R-:W-:Y:S01]  /*11c10*/  MOV R11, UR5 ;  /* 0x00000005000b7c02 */ /* 0x000fe20008000f00 */
[----:B------:R-:W-:Y:S01]  /*11c20*/  HGMMA.64x16x16.F32 R72, gdesc[UR4], RZ, !UPT, gsb0 ;  /* 0x00200000044879f0 */ /* 0x000fe2000c0008ff */
[----:B------:R-:W-:Y:S01]  /*11c30*/  R2UR UR6, R4 ;  /* 0x00000000040672ca */ /* 0x000fe200000e0000 */
[----:B------:R-:W-:Y:S01]  /*11c40*/  UMOV UR4, UR26 ;  /* 0x0000001a00047c82 */ /* 0x000fe20008000000 */
[----:B------:R-:W-:Y:S01]  /*11c50*/  R2UR UR7, R5 ;  /* 0x00000000050772ca */ /* 0x000fe200000e0000 */
[----:B------:R-:W-:Y:S01]  /*11c60*/  UMOV UR5, UR27 ;  /* 0x0000001b00057c82 */ /* 0x000fe20008000000 */
[----:B------:R-:W-:Y:S01]  /*11c70*/  R2UR UR10, R8 ;  /* 0x00000000080a72ca */ /* 0x000fe200000e0000 */
[----:B------:R-:W-:Y:S01]  /*11c80*/  VIADD R6, R2, 0x280 ;  /* 0x0000028002067836 */ /* 0x000fe20000000000 */
[----:B------:R-:W-:Y:S01]  /*11c90*/  R2UR UR11, R9 ;  /* 0x00000000090b72ca */ /* 0x000fe200000e0000 */
[----:B------:R-:W-:Y:S01]  /*11ca0*/  UMOV UR12, UR26 ;  /* 0x0000001a000c7c82 */ /* 0x000fe20008000000 */
[----:B------:R-:W-:Y:S01]  /*11cb0*/  R2UR UR15, R7 ;  /* 0x00000000070f72ca */ /* 0x000fe200000e0000 */
[----:B------:R-:W-:Y:S01]  /*11cc0*/  UMOV UR13, UR27 ;  /* 0x0000001b000d7c82 */ /* 0x000fe20008000000 */
[----:B------:R-:W-:Y:S01]  /*11cd0*/  R2UR UR14, R6 ;  /* 0x00000000060e72ca */ /* 0x000fe200000e0000 */
[C---:B------:R-:W-:Y:S01]  /*11ce0*/  VIADD R4, R2.reuse, 0x300 ;  /* 0x0000030002047836 */ /* 0x040fe20000000000 */
[----:B------:R-:W-:Y:S01]  /*11cf0*/  IADD3 R6, R2, 0x2, RZ ;  /* 0x0000000202067810 */ /* 0x000fe20007ffe0ff */
[----:B------:R-:W-:Y:S01]  /*11d00*/  IMAD.MOV.U32 R5, RZ, RZ, 0x40000040 ;  /* 0x40000040ff057424 */ /* 0x000fe200078e00ff */
[----:B------:R-:W-:Y:S01]  /*11d10*/  UMOV UR29, 0x40000040 ;  /* 0x40000040001d7882 */ /* 0x000fe20000000000 */
[----:B------:R-:W-:Y:S01]  /*11d20*/  IMAD.MOV.U32 R7, RZ, RZ, 0x40000040 ;  /* 0x40000040ff077424 */ /* 0x000fe200078e00ff */
[----:B------:R-:W-:Y:S01]  /*11d30*/  R2UR UR30, R6 ;  /* 0x00000000061e72ca */ /* 0x000fe200000e0000 */
[C---:B------:R-:W-:Y:S01]  /*11d40*/  VIADD R6, R2.reuse, 0x102 ;  /* 0x0000010202067836 */ /* 0x040fe20000000000 */
[----:B------:R0:W-:Y:S01]  /*11d50*/  STL.64 [R1+0x30], R10 ;  /* 0x0000300a01007387 */ /* 0x0001e20000100a00 */
[C---:B------:R-:W-:Y:S01]  /*11d60*/  VIADD R8, R2.reuse, 0x202 ;  /* 0x0000020202087836 */ /* 0x040fe20000000000 */
[----:B------:R-:W-:Y:S01]  /*11d70*/  R2UR UR31, R7 ;  /* 0x00000000071f72ca */ /* 0x000fe200000e0000 */
[----:B------:R-:W-:Y:S01]  /*11d80*/  IMAD.MOV.U32 R7, RZ, RZ, 0x40000040 ;  /* 0x40000040ff077424 */ /* 0x000fe200078e00ff */
[----:B------:R-:W-:Y:S01]  /*11d90*/  UIADD3 UR56, UR24, 0x404, URZ ;  /* 0x0000040418387890 */ /* 0x000fe2000fffe03f */
[----:B------:R-:W-:Y:S01]  /*11da0*/  IMAD.MOV.U32 R9, RZ, RZ, 0x40000040 ;  /* 0x40000040ff097424 */ /* 0x000fe200078e00ff */
[----:B------:R-:W-:Y:S01]  /*11db0*/  UMOV UR57, 0x40000040 ;  /* 0x4000004000397882 */ /* 0x000fe20000000000 */
[----:B------:R-:W-:Y:S01]  /*11dc0*/  UIADD3 UR52, UR24, 0x406, URZ ;  /* 0x0000040618347890 */ /* 0x000fe2000fffe03f */
[C---:B------:R-:W-:Y:S01]  /*11dd0*/  VIADD R12, R2.reuse, 0x886 ;  /* 0x00000886020c7836 */ /* 0x040fe20000000000 */
[----:B------:R-:W-:Y:S01]  /*11de0*/  UMOV UR53, 0x40000040 ;  /* 0x4000004000357882 */ /* 0x000fe20000000000 */
[----:B------:R-:W-:Y:S01]  /*11df0*/  UIADD3 UR48, UR24, 0x800, URZ ;  /* 0x0000080018307890 */ /* 0x000fe2000fffe03f */
[----:B------:R-:W-:Y:S01]  /*11e00*/  IMAD.MOV.U32 R13, RZ, RZ, 0x40000040 ;  /* 0x40000040ff0d7424 */ /* 0x000fe200078e00ff */
[----:B0-----:R-:W-:Y:S01]  /*11e10*/  MOV R11, UR29 ;  /* 0x0000001d000b7c02 */ /* 0x001fe20008000f00 */
[----:B------:R-:W-:Y:S01]  /*11e20*/  UMOV UR49, 0x40000040 ;  /* 0x4000004000317882 */ /* 0x000fe20000000000 */
[----:B------:R-:W-:Y:S01]  /*11e30*/  UIADD3 UR44, UR24, 0x802, URZ ;  /* 0x00000802182c7890 */ /* 0x000fe2000fffe03f */
[----:B------:R-:W-:Y:S01]  /*11e40*/  IMAD.MOV.U32 R21, RZ, RZ, 0x40000040 ;  /* 0x40000040ff157424 */ /* 0x000fe200078e00ff */
[----:B------:R-:W-:Y:S01]  /*11e50*/  UMOV UR45, 0x40000040 ;  /* 0x40000040002d7882 */ /* 0x000fe20000000000 */
[----:B------:R-:W-:Y:S01]  /*11e60*/  UIADD3 UR40, UR24, 0x804, URZ ;  /* 0x0000080418287890 */ /* 0x000fe2000fffe03f */
[----:B------:R-:W-:Y:S01]  /*11e70*/  IADD3 R20, R2, 0x906, RZ ;  /* 0x0000090602147810 */ /* 0x000fe20007ffe0ff */
[----:B------:R-:W-:Y:S01]  /*11e80*/  UMOV UR41, 0x40000040 ;  /* 0x4000004000297882 */ /* 0x000fe20000000000 */
[----:B------:R-:W-:Y:S01]  /*11e90*/  UIADD3 UR36, UR24, 0x806, URZ ;  /* 0x0000080618247890 */ /* 0x000fe2000fffe03f */
[----:B------:R-:W-:Y:S01]  /*11ea0*/  @!P1 IADD3 R0, R0, 0x36840, RZ ;  /* 0x0003684000009810 */ /* 0x000fe20007ffe0ff */
[----:B------:R-:W-:Y:S01]  /*11eb0*/  UMOV UR37, 0x40000040 ;  /* 0x4000004000257882 */ /* 0x000fe20000000000 */
[----:B------:R-:W-:Y:S01]  /*11ec0*/  BSSY B0, `(.L_x_5241) ;  /* 0x0000b2f000007945 */ /* 0x000fe20003800000 */
[--C-:B------:R-:W-:Y:S01]  /*11ed0*/  IMAD.MOV.U32 R118, RZ, RZ, R119.reuse ;  /* 0x000000ffff767224 */ /* 0x100fe200078e0077 */
[----:B------:R-:W-:Y:S01]  /*11ee0*/  @!P1 PRMT R0, RZ, 0x654, R0 ;  /* 0x00000654ff009816 */ /* 0x000fe20000000000 */
        /* <DEDUP_REMOVED lines=15> */
[----:B------:R-:W-:Y:S01]  /*11fe0*/  R2UR UR18, R4 ;  /* 0x00000000041272ca */ /* 0x000fe200000e0000 */
[----:B------:R-:W-:Y:S01]  /*11ff0*/  UMOV UR16, UR26 ;  /* 0x0000001a00107c82 */ /* 0x000fe20008000000 */
[----:B------:R-:W-:Y:S01]  /*12000*/  R2UR UR19, R5 ;  /* 0x00000000051372ca */ /* 0x000fe200000e0000 */
[----:B------:R-:W-:Y:S01]  /*12010*/  UMOV UR17, UR27 ;  /* 0x0000001b00117c82 */ /* 0x000fe20008000000 */
[----:B------:R-:W-:Y:S01]  /*12020*/  VIADD R4, R2, 0x82 ;  /* 0x0000008202047836 */ /* 0x000fe20000000000 */
[----:B------:R-:W-:Y:S01]  /*12030*/  UMOV UR27, UR29 ;  /* 0x0000001d001b7c82 */ /* 0x000fe20008000000 */
[----:B------:R-:W-:Y:S01]  /*12040*/  IMAD.MOV.U32 R5, RZ, RZ, 0x40000040 ;  /* 0x40000040ff057424 */ /* 0x000fe200078e00ff */
        /* <DEDUP_REMOVED lines=15> */
[----:B------:R-:W-:Y:S01]  /*12140*/  R2UR UR22, R6 ;  /* 0x00000000061672ca */ /* 0x000fe200000e0000 */
[----:B------:R-:W-:Y:S01]  /*12150*/  UMOV UR21, UR27 ;  /* 0x0000001b00157c82 */ /* 0x000fe20008000000 */
[----:B------:R-:W-:Y:S01]  /*12160*/  R2UR UR23, R7 ;  /* 0x00000000071772ca */ /* 0x000fe200000e0000 */
[----:B------:R-:W-:Y:S02]  /*12170*/  VIADD R6, R2, 0x282 ;  /* 0x0000028202067836 */ /* 0x000fe40000000000 */
[----:B------:R-:W-:Y:S01]  /*12180*/  IMAD.MOV.U32 R7, RZ, RZ, 0x40000040 ;  /* 0x40000040ff077424 */ /* 0x000fe200078e00ff */
        /* <DEDUP_REMOVED lines=286> */
[----:B------:R0:W-:Y:S01]  /*13370*/  STL.64 [R1], R10 ;  /* 0x0000000a01007387 */ /* 0x0001e20000100a00 */
        /* <DEDUP_REMOVED lines=152> */
[----:B------:R-:W-:-:S04]  /*13d00*/  IADD3 R6, R2, 0x700, RZ ;  /* 0x0000070002067810 */ /* 0x000fc80007ffe0ff */
[----:B------:R-:W-:Y:S01]  /*13d10*/  R2UR UR50, R6 ;  /* 0x00000000063272ca */ /* 0x000fe200000e0000 */
[----:B------:R-:W-:Y:S01]  /*13d20*/  VIADD R6, R2, 0x800 ;  /* 0x0000080002067836 */ /* 0x000fe20000000000 */
[----:B------:R-:W-:Y:S01]  /*13d30*/  R2UR UR51, R7 ;  /* 0x00000000073372ca */ /* 0x000fe200000e0000 */
        /* <DEDUP_REMOVED lines=57> */
[----:B------:R-:W-:-:S03]  /*140d0*/  IMAD.MOV.U32 R7, RZ, RZ, 0x40000040 ;  /* 0x40000040ff077424 */ /* 0x000fc600078e00ff */
        /* <DEDUP_REMOVED lines=60> */
[----:B------:R-:W-:Y:S02]  /*144a0*/  MOV R7, 0x40000040 ;  /* 0x4000004000077802 */ /* 0x000fe40000000f00 */
[----:B------:R-:W-:Y:S01]  /*144b0*/  R2UR UR42, R6 ;  /* 0x00000000062a72ca */ /* 0x000fe200000e0000 */
[----:B------:R-:W-:Y:S01]  /*144c0*/  VIADD R6, R2, 0x804 ;  /* 0x0000080402067836 */ /* 0x000fe20000000000 */
[----:B------:R-:W-:Y:S02]  /*144d0*/  R2UR UR43, R7 ;  /* 0x00000000072b72ca */ /* 0x000fe400000e0000 */
[----:B------:R-:W-:Y:S01]  /*144e0*/  MOV R7, 0x40000040 ;  /* 0x4000004000077802 */ /* 0x000fe20000000f00 */
[----:B------:R-:W-:-:S02]  /*144f0*/  WARPGROUP.DEPBAR.LE gsb0, 0x0 ;  /* 0x00008000000079c5 */ /* 0x000fc40000010000 */
        /* <DEDUP_REMOVED lines=61> */
[----:B------:R-:W-:Y:S01]  /*148d0*/  ULDC UR42, c[0x0][0x9d8] ;  /* 0x00027600002a7ab9 */ /* 0x000fe20000000800 */
[----:B------:R-:W-:Y:S01]  /*148e0*/  ULDC UR43, c[0x0][0x9d8] ;  /* 0x00027600002b7ab9 */ /* 0x000fe20000000800 */
        /* <DEDUP_REMOVED lines=12> */
[----:B------:R-:W-:Y:S02]  /*149b0*/  ULDC UR8, c[0x0][0x9d8] ;  /* 0x0002760000087ab9 */ /* 0x000fe40000000800 */
        /* <DEDUP_REMOVED lines=25> */
[----:B------:R-:W-:Y:S01]  /*14b50*/  IMAD R76, R217, 0x80, R227 ;  /* 0x00000080d94c7824 */ /* 0x000fe200078e02e3 */
[----:B------:R-:W-:Y:S01]  /*14b60*/  HGMMA.64x16x16.F32 R64, gdesc[UR4], R64, gsb0 ;  /* 0x00200000044079f0 */ /* 0x000fe20008000840 */
[----:B------:R-:W-:Y:S01]  /*14b70*/  R2UR UR6, R8 ;  /* 0x00000000080672ca */ /* 0x000fe200000e0000 */
[----:B------:R-:W-:Y:S01]  /*14b80*/  UMOV UR4, UR36 ;  /* 0x0000002400047c82 */ /* 0x000fe20008000000 */
[----:B------:R-:W-:Y:S01]  /*14b90*/  R2UR UR7, R9 ;  /* 0x00000000090772ca */ /* 0x000fe200000e0000 */
[----:B------:R-:W-:Y:S01]  /*14ba0*/  UMOV UR5, UR37 ;  /* 0x0000002500057c82 */ /* 0x000fe20008000000 */
[----:B------:R-:W1:Y:S01]  /*14bb0*/  MUFU.TANH R74, R74 ;  /* 0x0000004a004a7308 */ /* 0x000e620000002400 */
[----:B------:R-:W-:Y:S01]  /*14bc0*/  FMUL.FTZ R79, R79, UR8 ;  /* 0x000000084f4f7c20 */ /* 0x000fe20008410000 */
[----:B------:R-:W-:Y:S01]  /*14bd0*/  FMUL.FTZ R5, R72, UR8 ;  /* 0x0000000848057c20 */ /* 0x000fe20008410000 */
[----:B------:R-:W-:Y:S01]  /*14be0*/  FMUL.FTZ R6, R73, UR8 ;  /* 0x0000000849067c20 */ /* 0x000fe20008410000 */
[----:B------:R-:W-:Y:S01]  /*14bf0*/  FMUL.FTZ R8, R77, UR8 ;  /* 0x000000084d087c20 */ /* 0x000fe20008410000 */
[----:B------:R-:W-:Y:S01]  /*14c00*/  MOV R77, R119 ;  /* 0x00000077004d7202 */ /* 0x000fe20000000f00 */
[----:B------:R-:W-:-:S02]  /*14c10*/  IMAD.MOV.U32 R73, RZ, RZ, R119 ;  /* 0x000000ffff497224 */ /* 0x000fc400078e0077 */
[----:B------:R-:W2:Y:S08]  /*14c20*/  MUFU.TANH R75, R75 ;  /* 0x0000004b004b7308 */ /* 0x000eb00000002400 */
[----:B------:R-:W3:Y:S08]  /*14c30*/  MUFU.TANH R78, R78 ;  /* 0x0000004e004e7308 */ /* 0x000ef00000002400 */
[----:B------:R4:W5:Y:S08]  /*14c40*/  MUFU.TANH R72, R79 ;  /* 0x0000004f00487308 */ /* 0x0009700000002400 */
[----:B------:R-:W-:Y:S01]  /*14c50*/  MUFU.TANH R5, R5 ;  /* 0x0000000500057308 */ /* 0x000fe20000002400 */
[----:B----4-:R-:W-:-:S07]  /*14c60*/  IMAD.MOV.U32 R79, RZ, RZ, R119 ;  /* 0x000000ffff4f7224 */ /* 0x010fce00078e0077 */
[----:B------:R-:W-:Y:S01]  /*14c70*/  MUFU.TANH R6, R6 ;  /* 0x0000000600067308 */ /* 0x000fe20000002400 */
[----:B------:R-:W-:Y:S02]  /*14c80*/  WARPGROUP.DEPBAR.LE gsb0, 0x0 ;  /* 0x00008000000079c5 */ /* 0x000fe40000010000 */
[----:B------:R-:W-:Y:S01]  /*14c90*/  WARPGROUP.ARRIVE ;  /* 0x00000000000079c5 */ /* 0x000fe20000000000 */
[----:B------:R-:W-:Y:S01]  /*14ca0*/  FMUL.FTZ R9, R64, UR8 ;  /* 0x0000000840097c20 */ /* 0x000fe20008410000 */
[----:B------:R-:W-:Y:S02]  /*14cb0*/  IMAD R64, R148, -0x70, R222 ;  /* 0xffffff9094407824 */ /* 0x000fe400078e02de */
        /* <DEDUP_REMOVED lines=8> */
[----:B------:R-:W-:Y:S01]  /*14d40*/  FMUL.FTZ R12, R69, UR8 ;  /* 0x00000008450c7c20 */ /* 0x000fe20008410000 */
[----:B------:R-:W4:Y:S01]  /*14d50*/  MUFU.TANH R66, R66 ;  /* 0x0000004200427308 */ /* 0x000f220000002400 */
[----:B------:R-:W-:Y:S01]  /*14d60*/  FMUL.FTZ R71, R71, UR8 ;  /* 0x0000000847477c20 */ /* 0x000fe20008410000 */
[----:B0-----:R-:W-:Y:S01]  /*14d70*/  FMUL.FTZ R10, R65, UR8 ;  /* 0x00000008410a7c20 */ /* 0x001fe20008410000 */
[----:B------:R-:W-:-:S05]  /*14d80*/  FMUL.FTZ R11, R68, UR8 ;  /* 0x00000008440b7c20 */ /* 0x000fca0008410000 */
[----:B------:R-:W0:Y:S08]  /*14d90*/  MUFU.TANH R67, R67 ;  /* 0x0000004300437308 */ /* 0x000e300000002400 */
[----:B------:R-:W0:Y:S08]  /*14da0*/  MUFU.TANH R70, R70 ;  /* 0x0000004600467308 */ /* 0x000e300000002400 */
[----:B------:R-:W0:Y:S08]  /*14db0*/  MUFU.TANH R71, R71 ;  /* 0x0000004700477308 */ /* 0x000e300000002400 */
        /* <DEDUP_REMOVED lines=8> */
[----:B------:R1:W0:Y:S01]  /*14e40*/  MUFU.TANH R56, R58 ;  /* 0x0000003a00387308 */ /* 0x0002220000002400 */
[----:B------:R-:W-:Y:S01]  /*14e50*/  HGMMA.64x16x16.F32 R48, gdesc[UR4], R48, gsb0 ;  /* 0x00200000043079f0 */ /* 0x000fe20008000830 */
[----:B------:R-:W-:Y:S01]  /*14e60*/  R2UR UR6, R20 ;  /* 0x00000000140672ca */ /* 0x000fe200000e0000 */
[----:B------:R-:W-:Y:S01]  /*14e70*/  UMOV UR4, UR36 ;  /* 0x0000002400047c82 */ /* 0x000fe20008000000 */
[----:B------:R-:W-:Y:S01]  /*14e80*/  R2UR UR7, R21 ;  /* 0x00000000150772ca */ /* 0x000fe200000e0000 */
[----:B------:R-:W-:Y:S01]  /*14e90*/  UMOV UR5, UR37 ;  /* 0x0000002500057c82 */ /* 0x000fe20008000000 */
[----:B------:R-:W-:Y:S01]  /*14ea0*/  FMUL.FTZ R59, R59, UR8 ;  /* 0x000000083b3b7c20 */ /* 0x000fe20008410000 */
[----:B------:R-:W-:Y:S01]  /*14eb0*/  FMUL.FTZ R63, R63, UR8 ;  /* 0x000000083f3f7c20 */ /* 0x000fe20008410000 */
[----:B------:R2:W-:Y:S01]  /*14ec0*/  MUFU.TANH R4, R62 ;  /* 0x0000003e00047308 */ /* 0x0005e20000002400 */
[----:B------:R-:W-:Y:S01]  /*14ed0*/  FMUL.FTZ R20, R61, UR8 ;  /* 0x000000083d147c20 */ /* 0x000fe20008410000 */
[----:B------:R-:W-:-:S06]  /*14ee0*/  FMUL.FTZ R15, R60, UR8 ;  /* 0x000000083c0f7c20 */ /* 0x000fcc0008410000 */
[----:B------:R-:W0:Y:S08]  /*14ef0*/  MUFU.TANH R59, R59 ;  /* 0x0000003b003b7308 */ /* 0x000e300000002400 */
[----:B------:R-:W0:Y:S08]  /*14f00*/  MUFU.TANH R63, R63 ;  /* 0x0000003f003f7308 */ /* 0x000e300000002400 */
[----:B------:R-:W-:Y:S08]  /*14f10*/  MUFU.TANH R9, R9 ;  /* 0x0000000900097308 */ /* 0x000ff00000002400 */
[----:B------:R-:W-:Y:S08]  /*14f20*/  MUFU.TANH R10, R10 ;  /* 0x0000000a000a7308 */ /* 0x000ff00000002400 */
[----:B------:R-:W-:Y:S01]  /*14f30*/  MUFU.TANH R11, R11 ;  /* 0x0000000b000b7308 */ /* 0x000fe20000002400 */
[----:B------:R-:W-:-:S02]  /*14f40*/  WARPGROUP.DEPBAR.LE gsb0, 0x0 ;  /* 0x00008000000079c5 */ /* 0x000fc40000010000 */
[----:B------:R-:W-:Y:S01]  /*14f50*/  WARPGROUP.ARRIVE ;  /* 0x00000000000079c5 */ /* 0x000fe20000000000 */
[----:B------:R-:W-:Y:S01]  /*14f60*/  FMUL.FTZ R21, R48, UR8 ;  /* 0x0000000830157c20 */ /* 0x000fe20008410000 */
[----:B------:R-:W-:Y:S02]  /*14f70*/  VIADD R48, R2, 0x986 ;  /* 0x0000098602307836 */ /* 0x000fe40000000000 */
[----:B------:R-:W-:Y:S01]  /*14f80*/  FMUL.FTZ R3, R49, UR8 ;  /* 0x0000000831037c20 */ /* 0x000fe20008410000 */
[----:B------:R-:W-:Y:S01]  /*14f90*/  MOV R49, 0x40000040 ;  /* 0x4000004000317802 */ /* 0x000fe20000000f00 */
[----:B-1----:R-:W-:Y:S01]  /*14fa0*/  FMUL.FTZ R58, R51, UR8 ;  /* 0x00000008333a7c20 */ /* 0x002fe20008410000 */
[----:B------:R-:W-:Y:S01]  /*14fb0*/  HGMMA.64x16x16.F32 R40, gdesc[UR4], R40, gsb0 ;  /* 0x00200000042879f0 */ /* 0x000fe20008000828 */
[----:B------:R-:W-:Y:S01]  /*14fc0*/  R2UR UR6, R48 ;  /* 0x00000000300672ca */ /* 0x000fe200000e0000 */
[----:B------:R-:W-:Y:S01]  /*14fd0*/  UMOV UR4, UR36 ;  /* 0x0000002400047c82 */ /* 0x000fe20008000000 */
[----:B------:R-:W-:Y:S01]  /*14fe0*/  R2UR UR7, R49 ;  /* 0x00000000310772ca */ /* 0x000fe200000e0000 */
[----:B------:R-:W-:Y:S01]  /*14ff0*/  UMOV UR5, UR37 ;  /* 0x0000002500057c82 */ /* 0x000fe20008000000 */
[----:B------:R-:W-:Y:S01]  /*15000*/  IADD3 R49, -R219, 0x71, R64 ;  /* 0x00000071db317810 */ /* 0x000fe20007ffe140 */
[----:B------:R-:W-:Y:S01]  /*15010*/  VIADD R51, R64, 0x70 ;  /* 0x0000007040337836 */ /* 0x000fe20000000000 */
[----:B------:R1:W-:Y:S01]  /*15020*/  MUFU.TANH R48, R3 ;  /* 0x0000000300307308 */ /* 0x0003e20000002400 */
[----:B------:R-:W-:Y:S01]  /*15030*/  IADD3 R2, R2, 0xa06, RZ ;  /* 0x00000a0602027810 */ /* 0x000fe20007ffe0ff */
[----:B------:R-:W-:Y:S01]  /*15040*/  FMUL.FTZ R50, R50, UR8 ;  /* 0x0000000832327c20 */ /* 0x000fe20008410000 */
[----:B------:R-:W-:-:S02]  /*15050*/  IMAD R49, R226, -0x2, R49 ;  /* 0xfffffffee2317824 */ /* 0x000fc400078e0231 */
[----:B------:R-:W-:Y:S01]  /*15060*/  FMUL.FTZ R54, R54, UR8 ;  /* 0x0000000836367c20 */ /* 0x000fe20008410000 */
[----:B------:R-:W-:Y:S02]  /*15070*/  IMAD R51, R226, -0x2, R51 ;  /* 0xfffffffee2337824 */ /* 0x000fe400078e0233 */
[----:B------:R-:W-:Y:S01]  /*15080*/  FMUL.FTZ R53, R53, UR8 ;  /* 0x0000000835357c20 */ /* 0x000fe20008410000 */
[----:B--2---:R-:W-:Y:S01]  /*15090*/  IADD3 R62, R49, 0x8, R76 ;  /* 0x00000008313e7810 */ /* 0x004fe20007ffe04c */
[----:B-1----:R-:W-:Y:S01]  /*150a0*/  IMAD.MOV.U32 R3, RZ, RZ, 0x40000040 ;  /* 0x40000040ff037424 */ /* 0x002fe200078e00ff */
[----:B------:R1:W-:Y:S01]  /*150b0*/  MUFU.TANH R57, R50 ;  /* 0x0000003200397308 */ /* 0x0003e20000002400 */
[----:B------:R-:W-:Y:S02]  /*150c0*/  VIADDMNMX R49, R76, R49, R51, PT ;  /* 0x000000314c317246 */ /* 0x000fe40003800133 */
[----:B------:R-:W-:Y:S01]  /*150d0*/  VIMNMX R69, R51, R62, PT ;  /* 0x0000003e33457248 */ /* 0x000fe20003fe0100 */
[----:B------:R-:W-:-:S03]  /*150e0*/  IMAD.MOV.U32 R51, RZ, RZ, R119 ;  /* 0x000000ffff337224 */ /* 0x000fc600078e0077 */
[C---:B------:R-:W-:Y:S01]  /*150f0*/  ISETP.GT.AND P2, PT, R69.reuse, RZ, PT ;  /* 0x000000ff4500720c */ /* 0x040fe20003f44270 */
[----:B------:R-:W-:Y:S01]  /*15100*/  MUFU.TANH R61, R54 ;  /* 0x00000036003d7308 */ /* 0x000fe20000002400 */
[----:B------:R-:W-:Y:S01]  /*15110*/  ISETP.GT.AND P3, PT, R69, 0x1, PT ;  /* 0x000000014500780c */ /* 0x000fe20003f64270 */
[----:B-1----:R-:W-:Y:S01]  /*15120*/  FMUL.FTZ R50, R55, UR8 ;  /* 0x0000000837327c20 */ /* 0x002fe20008410000 */
[----:B------:R-:W-:Y:S02]  /*15130*/  ISETP.GT.AND P4, PT, R69, 0x8, PT ;  /* 0x000000084500780c */ /* 0x000fe40003f84270 */
[----:B------:R-:W-:Y:S02]  /*15140*/  FSEL R55, R74, -INF , P2 ;  /* 0xff8000004a377808 */ /* 0x000fe40001000000 */
[----:B------:R-:W-:Y:S01]  /*15150*/  FSEL R88, R75, -INF , P3 ;  /* 0xff8000004b587808 */ /* 0x000fe20001800000 */
[----:B------:R1:W-:Y:S01]  /*15160*/  MUFU.TANH R64, R50 ;  /* 0x0000003200407308 */ /* 0x0003e20000002400 */
[----:B------:R-:W-:Y:S01]  /*15170*/  ISETP.GT.AND P5, PT, R69, 0x9, PT ;  /* 0x000000094500780c */ /* 0x000fe20003fa4270 */
[----:B------:R-:W-:Y:S01]  /*15180*/  IMAD.MOV.U32 R75, RZ, RZ, R119 ;  /* 0x000000ffff4b7224 */ /* 0x000fe200078e0077 */
[----:B---3--:R-:W-:-:S02]  /*15190*/  FSEL R82, R78, -INF , P4 ;  /* 0xff8000004e527808 */ /* 0x008fc40002000000 */
[----:B------:R-:W-:Y:S02]  /*151a0*/  FMNMX.FTZ R65, R55, R88, !PT ;  /* 0x0000005837417209 */ /* 0x000fe40007810000 */
[C---:B------:R-:W-:Y:S01]  /*151b0*/  ISETP.GT.AND P2, PT, R69.reuse, 0x10, PT ;  /* 0x000000104500780c */ /* 0x040fe20003f44270 */
[----:B------:R2:W3:Y:S01]  /*151c0*/  MUFU.TANH R60, R58 ;  /* 0x0000003a003c7308 */ /* 0x0004e20000002400 */
[----:B-----5:R-:W-:Y:S02]  /*151d0*/  FSEL R72, R72, -INF , P5 ;  /* 0xff80000048487808 */ /* 0x020fe40002800000 */
[----:B------:R-:W-:Y:S02]  /*151e0*/  FMNMX.FTZ R65, R82, R65, !PT ;  /* 0x0000004152417209 */ /* 0x000fe40007810000 */
[----:B------:R-:W-:Y:S02]  /*151f0*/  ISETP.GT.AND P3, PT, R69, 0x11, PT ;  /* 0x000000114500780c */ /* 0x000fe40003f64270 */
[----:B----4-:R-:W-:Y:S01]  /*15200*/  FSEL R68, R66, -INF , P2 ;  /* 0xff80000042447808 */ /* 0x010fe20001000000 */
[----:B------:R-:W-:Y:S01]  /*15210*/  MUFU.TANH R12, R12 ;  /* 0x0000000c000c7308 */ /* 0x000fe20000002400 */
[----:B------:R-:W-:Y:S01]  /*15220*/  FMNMX.FTZ R65, R72, R65, !PT ;  /* 0x0000004148417209 */ /* 0x000fe20007810000 */
[----:B------:R-:W-:-:S02]  /*15230*/  WARPGROUP.DEPBAR.LE gsb0, 0x0 ;  /* 0x00008000000079c5 */ /* 0x000fc40000010000 */
[----:B------:R-:W-:Y:S01]  /*15240*/  WARPGROUP.ARRIVE ;  /* 0x00000000000079c5 */ /* 0x000fe20000000000 */
[----:B------:R-:W-:Y:S01]  /*15250*/  ISETP.GT.AND P2, PT, R69, 0x18, PT ;  /* 0x000000184500780c */ /* 0x000fe20003f44270 */
[----:B------:R-:W-:Y:S01]  /*15260*/  FMUL.FTZ R46, R46, UR8 ;  /* 0x000000082e2e7c20 */ /* 0x000fe20008410000 */
[----:B0-----:R-:W-:Y:S01]  /*15270*/  FSEL R62, R67, -INF , P3 ;  /* 0xff800000433e7808 */ /* 0x001fe20001800000 */
[----:B------:R-:W-:Y:S01]  /*15280*/  FMUL.FTZ R42, R42, UR8 ;  /* 0x000000082a2a7c20 */ /* 0x000fe20008410000 */
[----:B------:R-:W-:Y:S01]  /*15290*/  FMNMX.FTZ R65, R68, R65, !PT ;  /* 0x0000004144417209 */ /* 0x000fe20007810000 */
[----:B------:R-:W-:Y:S01]  /*152a0*/  HGMMA.64x16x16.F32 R32, gdesc[UR4], R32, gsb0 ;  /* 0x00200000042079f0 */ /* 0x000fe20008000820 */
[----:B------:R-:W-:Y:S01]  /*152b0*/  R2UR UR6, R2 ;  /* 0x00000000020672ca */ /* 0x000fe200000e0000 */
[----:B------:R-:W-:Y:S01]  /*152c0*/  UMOV UR4, UR36 ;  /* 0x0000002400047c82 */ /* 0x000fe20008000000 */
[----:B------:R-:W-:Y:S01]  /*152d0*/  R2UR UR7, R3 ;  /* 0x00000000030772ca */ /* 0x000fe200000e0000 */
[----:B------:R-:W-:Y:S01]  /*152e0*/  UMOV UR5, UR37 ;  /* 0x0000002500057c82 */ /* 0x000fe20008000000 */
[----:B------:R-:W-:Y:S01]  /*152f0*/  ISETP.GT.AND P3, PT, R69, 0x19, PT ;  /* 0x000000194500780c */ /* 0x000fe20003f64270 */
[----:B------:R0:W-:Y:S01]  /*15300*/  MUFU.TANH R66, R46 ;  /* 0x0000002e00427308 */ /* 0x0001e20000002400 */
[----:B-1----:R-:W-:Y:S01]  /*15310*/  FSEL R50, R70, -INF , P2 ;  /* 0xff80000046327808 */ /* 0x002fe20001000000 */
[----:B------:R-:W-:Y:S01]  /*15320*/  FMUL.FTZ R43, R43, UR8 ;  /* 0x000000082b2b7c20 */ /* 0x000fe20008410000 */
[----:B------:R-:W-:Y:S01]  /*15330*/  FMNMX.FTZ R65, R62, R65, !PT ;  /* 0x000000413e417209 */ /* 0x000fe20007810000 */
[----:B------:R-:W-:Y:S01]  /*15340*/  FMUL.FTZ R47, R47, UR8 ;  /* 0x000000082f2f7c20 */ /* 0x000fe20008410000 */
[----:B------:R-:W-:Y:S01]  /*15350*/  ISETP.GT.AND P2, PT, R69, 0x20, PT ;  /* 0x000000204500780c */ /* 0x000fe20003f44270 */
[----:B------:R-:W-:Y:S01]  /*15360*/  FMUL.FTZ R40, R40, UR8 ;  /* 0x0000000828287c20 */ /* 0x000fe20008410000 */
[----:B------:R-:W-:Y:S01]  /*15370*/  FSEL R54, R71, -INF , P3 ;  /* 0xff80000047367808 */ /* 0x000fe20001800000 */
[----:B------:R1:W-:Y:S01]  /*15380*/  MUFU.TANH R3, R42 ;  /* 0x0000002a00037308 */ /* 0x0003e20000002400 */
[----:B------:R-:W-:Y:S01]  /*15390*/  FMNMX.FTZ R65, R50, R65, !PT ;  /* 0x0000004132417209 */ /* 0x000fe20007810000 */
[----:B------:R-:W-:Y:S01]  /*153a0*/  FMUL.FTZ R44, R44, UR8 ;  /* 0x000000082c2c7c20 */ /* 0x000fe20008410000 */
[----:B------:R-:W-:Y:S01]  /*153b0*/  ISETP.GT.AND P3, PT, R69, 0x21, PT ;  /* 0x000000214500780c */ /* 0x000fe20003f64270 */
[----:B------:R-:W-:Y:S01]  /*153c0*/  FMUL.FTZ R41, R41, UR8 ;  /* 0x0000000829297c20 */ /* 0x000fe20008410000 */
[----:B------:R-:W-:Y:S01]  /*153d0*/  FSEL R56, R56, -INF , P2 ;  /* 0xff80000038387808 */ /* 0x000fe20001000000 */
[----:B------:R-:W-:Y:S01]  /*153e0*/  FMUL.FTZ R45, R45, UR8 ;  /* 0x000000082d2d7c20 */ /* 0x000fe20008410000 */
[----:B------:R-:W-:Y:S01]  /*153f0*/  FMNMX.FTZ R67, R54, R65, !PT ;  /* 0x0000004136437209 */ /* 0x000fe20007810000 */
[----:B------:R-:W4:Y:S01]  /*15400*/  MUFU.TANH R43, R43 ;  /* 0x0000002b002b7308 */ /* 0x000f220000002400 */
[----:B------:R-:W-:-:S02]  /*15410*/  ISETP.GT.AND P2, PT, R69, 0x28, PT ;  /* 0x000000284500780c */ /* 0x000fc40003f44270 */
[----:B--2---:R-:W-:Y:S02]  /*15420*/  FSEL R58, R59, -INF , P3 ;  /* 0xff8000003b3a7808 */ /* 0x004fe40001800000 */
[----:B------:R-:W-:Y:S02]  /*15430*/  FMNMX.FTZ R67, R56, R67, !PT ;  /* 0x0000004338437209 */ /* 0x000fe40007810000 */
[C---:B------:R-:W-:Y:S01]  /*15440*/  ISETP.GT.AND P3, PT, R69.reuse, 0x29, PT ;  /* 0x000000294500780c */ /* 0x040fe20003f64270 */
[----:B------:R-:W2:Y:S01]  /*15450*/  MUFU.TANH R47, R47 ;  /* 0x0000002f002f7308 */ /* 0x000ea20000002400 */
[----:B0-----:R-:W-:Y:S02]  /*15460*/  FSEL R46, R4, -INF , P2 ;  /* 0xff800000042e7808 */ /* 0x001fe40001000000 */
[----:B------:R-:W-:Y:S02]  /*15470*/  FMNMX.FTZ R67, R58, R67, !PT ;  /* 0x000000433a437209 */ /* 0x000fe40007810000 */
[----:B------:R-:W-:-:S02]  /*15480*/  ISETP.GT.AND P2, PT, R69, 0x30, PT ;  /* 0x000000304500780c */ /* 0x000fc40003f44270 */
[----:B-1----:R-:W-:Y:S01]  /*15490*/  FSEL R42, R63, -INF , P3 ;  /* 0xff8000003f2a7808 */ /* 0x002fe20001800000 */
[----:B------:R-:W-:Y:S01]  /*154a0*/  MUFU.TANH R13, R13 ;  /* 0x0000000d000d7308 */ /* 0x000fe20000002400 */
[----:B------:R-:W-:Y:S01]  /*154b0*/  FMNMX.FTZ R67, R46, R67, !PT ;  /* 0x000000432e437209 */ /* 0x000fe20007810000 */
[----:B------:R-:W-:Y:S01]  /*154c0*/  IMAD.MOV.U32 R63, RZ, RZ, R119 ;  /* 0x000000ffff3f7224 */ /* 0x000fe200078e0077 */
[C---:B------:R-:W-:Y:S02]  /*154d0*/  ISETP.GT.AND P3, PT, R69.reuse, 0x31, PT ;  /* 0x000000314500780c */ /* 0x040fe40003f64270 */
[----:B------:R-:W-:Y:S02]  /*154e0*/  FMNMX.FTZ R67, R42, R67, !PT ;  /* 0x000000432a437209 */ /* 0x000fe40007810000 */
[----:B---3--:R-:W-:Y:S01]  /*154f0*/  FSEL R2, R60, -INF , P3 ;  /* 0xff8000003c027808 */ /* 0x008fe20001800000 */
[----:B------:R-:W-:Y:S01]  /*15500*/  MUFU.TANH R14, R14 ;  /* 0x0000000e000e7308 */ /* 0x000fe20000002400 */
[----:B------:R-:W-:-:S02]  /*15510*/  ISETP.GT.AND P3, PT, R69, 0x39, PT ;  /* 0x000000394500780c */ /* 0x000fc40003f64270 */
[----:B------:R-:W-:Y:S02]  /*15520*/  ISETP.GT.AND P4, PT, R49, 0x8, PT ;  /* 0x000000083100780c */ /* 0x000fe40003f84270 */
[----:B------:R-:W-:Y:S01]  /*15530*/  FSEL R60, R64, -INF , P3 ;  /* 0xff800000403c7808 */ /* 0x000fe20001800000 */
[----:B------:R-:W-:Y:S02]  /*15540*/  WARPGROUP.DEPBAR.LE gsb0, 0x0 ;  /* 0x00008000000079c5 */ /* 0x000fe40000010000 */
[----:B------:R-:W-:Y:S01]  /*15550*/  WARPGROUP.ARRIVE ;  /* 0x00000000000079c5 */ /* 0x000fe20000000000 */
[----:B------:R-:W-:Y:S01]  /*15560*/  FMUL.FTZ R4, R38, UR8 ;  /* 0x0000000826047c20 */ /* 0x000fe20008410000 */
[----:B------:R-:W-:Y:S01]  /*15570*/  FSEL R38, R57, -INF , P2 ;  /* 0xff80000039267808 */ /* 0x000fe20001000000 */
[----:B------:R-:W-:Y:S01]  /*15580*/  FMUL.FTZ R34, R34, UR8 ;  /* 0x0000000822227c20 */ /* 0x000fe20008410000 */
[----:B------:R-:W-:Y:S01]  /*15590*/  ISETP.GT.AND P2, PT, R69, 0x38, PT ;  /* 0x000000384500780c */ /* 0x000fe20003f44270 */
[----:B------:R-:W-:Y:S01]  /*155a0*/  FMUL.FTZ R35, R35, UR8 ;  /* 0x0000000823237c20 */ /* 0x000fe20008410000 */
[----:B------:R-:W-:Y:S01]  /*155b0*/  HGMMA.64x16x16.F32 R24, gdesc[UR4], R24, gsb0 ;  /* 0x00200000041879f0 */ /* 0x000fe20008000818 */
[----:B------:R-:W-:Y:S01]  /*155c0*/  FMNMX.FTZ R67, R38, R67, !PT ;  /* 0x0000004326437209 */ /* 0x000fe20007810000 */
[----:B------:R0:W-:Y:S01]  /*155d0*/  MUFU.TANH R65, R34 ;  /* 0x0000002200417308 */ /* 0x0001e20000002400 */
[----:B------:R-:W-:Y:S01]  /*155e0*/  ISETP.GT.AND P3, PT, R69, 0x41, PT ;  /* 0x000000414500780c */ /* 0x000fe20003f64270 */
[----:B------:R-:W-:Y:S01]  /*155f0*/  FMUL.FTZ R39, R39, UR8 ;  /* 0x0000000827277c20 */ /* 0x000fe20008410000 */
[----:B------:R-:W-:Y:S01]  /*15600*/  FMNMX.FTZ R67, R2, R67, !PT ;  /* 0x0000004302437209 */ /* 0x000fe20007810000 */
[----:B------:R-:W-:Y:S01]  /*15610*/  ULDC UR4, c[0x0][0x988] ;  /* 0x0002620000047ab9 */ /* 0x000fe20000000800 */
[----:B----4-:R-:W-:Y:S01]  /*15620*/  FSEL R64, R43, -INF , P3 ;  /* 0xff8000002b407808 */ /* 0x010fe20001800000 */
[----:B------:R-:W-:Y:S01]  /*15630*/  FMUL.FTZ R32, R32, UR8 ;  /* 0x0000000820207c20 */ /* 0x000fe20008410000 */
[----:B------:R-:W-:Y:S01]  /*15640*/  ISETP.GT.AND P3, PT, R69, 0x49, PT ;  /* 0x000000494500780c */ /* 0x000fe20003f64270 */
[----:B------:R-:W1:Y:S01]  /*15650*/  MUFU.TANH R35, R35 ;  /* 0x0000002300237308 */ /* 0x000e620000002400 */
[----:B0-----:R-:W-:Y:S01]  /*15660*/  FSEL R34, R61, -INF , P2 ;  /* 0xff8000003d227808 */ /* 0x001fe20001000000 */
[----:B------:R-:W-:Y:S01]  /*15670*/  FMUL.FTZ R36, R36, UR8 ;  /* 0x0000000824247c20 */ /* 0x000fe20008410000 */
[----:B------:R-:W-:Y:S01]  /*15680*/  ISETP.GT.AND P2, PT, R69, 0x40, PT ;  /* 0x000000404500780c */ /* 0x000fe20003f44270 */
[----:B------:R-:W-:Y:S01]  /*15690*/  FMUL.FTZ R33, R33, UR8 ;  /* 0x0000000821217c20 */ /* 0x000fe20008410000 */
[----:B------:R-:W-:Y:S01]  /*156a0*/  FMNMX.FTZ R67, R34, R67, !PT ;  /* 0x0000004322437209 */ /* 0x000fe20007810000 */
[----:B------:R-:W-:Y:S01]  /*156b0*/  FMUL.FTZ R37, R37, UR8 ;  /* 0x0000000825257c20 */ /* 0x000fe20008410000 */
[----:B--2---:R-:W-:Y:S01]  /*156c0*/  FSEL R70, R47, -INF , P3 ;  /* 0xff8000002f467808 */ /* 0x004fe20001800000 */
[----:B------:R-:W-:Y:S01]  /*156d0*/  MUFU.TANH R4, R4 ;  /* 0x0000000400047308 */ /* 0x000fe20000002400 */
[----:B------:R-:W-:Y:S01]  /*156e0*/  FMNMX.FTZ R67, R60, R67, !PT ;  /* 0x000000433c437209 */ /* 0x000fe20007810000 */
[----:B------:R-:W-:Y:S01]  /*156f0*/  IMAD.MOV.U32 R61, RZ, RZ, R119 ;  /* 0x000000ffff3d7224 */ /* 0x000fe200078e0077 */
[----:B------:R-:W-:-:S02]  /*15700*/  ISETP.GT.AND P3, PT, R69, 0x51, PT ;  /* 0x000000514500780c */ /* 0x000fc40003f64270 */
[-C--:B------:R-:W-:Y:S02]  /*15710*/  MOV R71, R119.reuse ;  /* 0x0000007700477202 */ /* 0x080fe40000000f00 */
[----:B------:R-:W-:Y:S01]  /*15720*/  MOV R59, R119 ;  /* 0x00000077003b7202 */ /* 0x000fe20000000f00 */
[----:B------:R-:W0:Y:S01]  /*15730*/  MUFU.TANH R39, R39 ;  /* 0x0000002700277308 */ /* 0x000e220000002400 */
[----:B-1----:R-:W-:Y:S02]  /*15740*/  FSEL R74, R35, -INF , P3 ;  /* 0xff800000234a7808 */ /* 0x002fe40001800000 */
[----:B------:R-:W-:-:S05]  /*15750*/  ISETP.GT.AND P3, PT, R69, 0x59, PT ;  /* 0x000000594500780c */ /* 0x000fca0003f64270 */
[----:B------:R-:W-:Y:S08]  /*15760*/  MUFU.TANH R43, R36 ;  /* 0x00000024002b7308 */ /* 0x000ff00000002400 */
[----:B------:R-:W-:Y:S01]  /*15770*/  MUFU.TANH R15, R15 ;  /* 0x0000000f000f7308 */ /* 0x000fe20000002400 */
[----:B0-----:R-:W-:Y:S02]  /*15780*/  FSEL R80, R39, -INF , P3 ;  /* 0xff80000027507808 */ /* 0x001fe40001800000 */
        /* <DEDUP_REMOVED lines=9> */
[----:B------:R-:W0:Y:S01]  /*15820*/  MUFU.TANH R57, R57 ;  /* 0x0000003900397308 */ /* 0x000e220000002400 */
[----:B------:R-:W-:Y:S01]  /*15830*/  FSEL R66, R66, -INF , P2 ;  /* 0xff80000042427808 */ /* 0x000fe20001000000 */
[----:B------:R-:W-:Y:S01]  /*15840*/  FMUL.FTZ R35, R31, UR8 ;  /* 0x000000081f237c20 */ /* 0x000fe20008410000 */
[----:B------:R-:W-:Y:S01]  /*15850*/  FMNMX.FTZ R67, R64, R67, !PT ;  /* 0x0000004340437209 */ /* 0x000fe20007810000 */
        /* <DEDUP_REMOVED lines=8> */
[----:B------:R2:W-:Y:S01]  /*158e0*/  @!P1 SYNCS.ARRIVE.TRANS64.RED.A1T0 RZ, [R0+URZ], RZ ;  /* 0x000000ff00ff99a7 */ /* 0x0005e2000810043f */
[----:B------:R-:W-:-:S02]  /*158f0*/  ISETP.GT.AND P2, PT, R69, 0x58, PT ;  /* 0x000000584500780c */ /* 0x000fc40003f44270 */
[----:B------:R-:W-:Y:S01]  /*15900*/  FMNMX.FTZ R67, R30, R67, !PT ;  /* 0x000000431e437209 */ /* 0x000fe20007810000 */
[----:B------:R3:W4:Y:S01]  /*15910*/  MUFU.TANH R86, R3 ;  /* 0x0000000300567308 */ /* 0x0007220000002400 */
[----:B------:R-:W-:Y:S02]  /*15920*/  FSEL R78, R4, -INF , P2 ;  /* 0xff800000044e7808 */ /* 0x000fe40001000000 */
[----:B------:R-:W-:Y:S02]  /*15930*/  FMNMX.FTZ R67, R74, R67, !PT ;  /* 0x000000434a437209 */ /* 0x000fe40007810000 */
[----:B------:R-:W-:Y:S02]  /*15940*/  ISETP.GT.AND P2, PT, R69, 0x60, PT ;  /* 0x000000604500780c */ /* 0x000fe40003f44270 */
[----:B------:R-:W-:Y:S01]  /*15950*/  FMNMX.FTZ R67, R78, R67, !PT ;  /* 0x000000434e437209 */ /* 0x000fe20007810000 */
[----:B------:R-:W5:Y:S01]  /*15960*/  MUFU.TANH R35, R35 ;  /* 0x0000002300237308 */ /* 0x000f620000002400 */
[----:B---3--:R-:W-:Y:S01]  /*15970*/  FMUL.FTZ R3, R52, UR8 ;  /* 0x0000000834037c20 */ /* 0x008fe20008410000 */
[----:B0-----:R-:W-:Y:S01]  /*15980*/  FSEL R52, R57, -INF , P2 ;  /* 0xff80000039347808 */ /* 0x001fe20001000000 */
[----:B------:R-:W-:Y:S01]  /*15990*/  IMAD.MOV.U32 R57, RZ, RZ, R119 ;  /* 0x000000ffff397224 */ /* 0x000fe200078e0077 */
[----:B------:R-:W-:-:S02]  /*159a0*/  FMNMX.FTZ R67, R80, R67, !PT ;  /* 0x0000004350437209 */ /* 0x000fc40007810000 */
[----:B------:R-:W-:Y:S02]  /*159b0*/  ISETP.GT.AND P2, PT, R69, 0x68, PT ;  /* 0x000000684500780c */ /* 0x000fe40003f44270 */
[----:B-1----:R-:W-:Y:S01]  /*159c0*/  FSEL R84, R27, -INF , P3 ;  /* 0xff8000001b547808 */ /* 0x002fe20001800000 */
[----:B------:R-:W-:Y:S01]  /*159d0*/  MUFU.TANH R31, R3 ;  /* 0x00000003001f7308 */ /* 0x000fe20000002400 */
[----:B------:R-:W-:Y:S01]  /*159e0*/  FMNMX.FTZ R67, R52, R67, !PT ;  /* 0x0000004334437209 */ /* 0x000fe20007810000 */
[----:B------:R-:W-:Y:S01]  /*159f0*/  FMUL.FTZ R27, R25, UR8 ;  /* 0x00000008191b7c20 */ /* 0x000fe20008410000 */
[----:B------:R-:W-:Y:S01]  /*15a00*/  ISETP.GT.AND P3, PT, R69, 0x69, PT ;  /* 0x000000694500780c */ /* 0x000fe20003f64270 */
[----:B------:R-:W-:Y:S01]  /*15a10*/  IMAD.MOV.U32 R69, RZ, RZ, R119 ;  /* 0x000000ffff457224 */ /* 0x000fe200078e0077 */
[----:B----4-:R-:W-:Y:S02]  /*15a20*/  FSEL R86, R86, -INF , P2 ;  /* 0xff80000056567808 */ /* 0x010fe40001000000 */
[----:B------:R-:W-:Y:S01]  /*15a30*/  FMNMX.FTZ R67, R84, R67, !PT ;  /* 0x0000004354437209 */ /* 0x000fe20007810000 */
[----:B------:R0:W-:Y:S01]  /*15a40*/  MUFU.TANH R47, R27 ;  /* 0x0000001b002f7308 */ /* 0x0001e20000002400 */
[----:B-----5:R-:W-:-:S02]  /*15a50*/  FSEL R90, R35, -INF , P3 ;  /* 0xff800000235a7808 */ /* 0x020fc40001800000 */
[----:B------:R-:W-:Y:S02]  /*15a60*/  FMNMX.FTZ R67, R86, R67, !PT ;  /* 0x0000004356437209 */ /* 0x000fe40007810000 */
[----:B------:R-:W-:Y:S02]  /*15a70*/  ISETP.GT.AND P3, PT, R49, 0x1, PT ;  /* 0x000000013100780c */ /* 0x000fe40003f64270 */
[----:B------:R-:W-:Y:S01]  /*15a80*/  FMNMX.FTZ R67, R90, R67, !PT ;  /* 0x000000435a437209 */ /* 0x000fe20007810000 */
[----:B------:R-:W-:Y:S01]  /*15a90*/  MUFU.TANH R100, R28 ;  /* 0x0000001c00647308 */ /* 0x000fe20000002400 */
[----:B0-----:R-:W-:Y:S02]  /*15aa0*/  FSEL R27, R6, -INF , P3 ;  /* 0xff800000061b7808 */ /* 0x001fe40001800000 */
[----:B------:R-:W-:Y:S01]  /*15ab0*/  FSEL R6, R7, -INF , P4 ;  /* 0xff80000007067808 */ /* 0x000fe20002000000 */
[----:B------:R-:W0:Y:S01]  /*15ac0*/  SHFL.BFLY PT, R4, R67, 0x2, 0x1f ;  /* 0x0c401f0043047f89 */ /* 0x000e2200000e0000 */
[----:B------:R-:W-:-:S02]  /*15ad0*/  ISETP.GT.AND P3, PT, R49, 0x10, PT ;  /* 0x000000103100780c */ /* 0x000fc40003f64270 */
[----:B------:R-:W-:Y:S01]  /*15ae0*/  MOV R65, R119 ;  /* 0x0000007700417202 */ /* 0x000fe20000000f00 */
[----:B------:R-:W-:Y:S01]  /*15af0*/  MUFU.TANH R98, R24 ;  /* 0x0000001800627308 */ /* 0x000fe20000002400 */
[----:B------:R-:W-:Y:S02]  /*15b00*/  FSEL R32, R9, -INF , P3 ;  /* 0xff80000009207808 */ /* 0x000fe40001800000 */
[----:B------:R-:W-:-:S05]  /*15b10*/  ISETP.GT.AND P3, PT, R49, 0x18, PT ;  /* 0x000000183100780c */ /* 0x000fca0003f64270 */
[----:B------:R1:W-:Y:S08]  /*15b20*/  MUFU.TANH R94, R40 ;  /* 0x00000028005e7308 */ /* 0x0003f00000002400 */
[----:B------:R-:W3:Y:S01]  /*15b30*/  MUFU.TANH R20, R20 ;  /* 0x0000001400147308 */ /* 0x000ee20000002400 */
[----:B-1----:R-:W-:Y:S02]  /*15b40*/  FSEL R40, R11, -INF , P3 ;  /* 0xff8000000b287808 */ /* 0x002fe40001800000 */
[----:B------:R-:W-:-:S02]  /*15b50*/  ISETP.GT.AND P3, PT, R49, 0x20, PT ;  /* 0x000000203100780c */ /* 0x000fc40003f64270 */
[----:B0-----:R-:W-:Y:S01]  /*15b60*/  FMNMX.FTZ R3, R67, R4, !PT ;  /* 0x0000000443037209 */ /* 0x001fe20007810000 */
[----:B------:R-:W-:Y:S02]  /*15b70*/  IMAD.MOV.U32 R67, RZ, RZ, R119 ;  /* 0x000000ffff437224 */ /* 0x000fe400078e0077 */
[----:B------:R0:W-:Y:S02]  /*15b80*/  MUFU.TANH R35, R44 ;  /* 0x0000002c00237308 */ /* 0x0001e40000002400 */
[----:B------:R-:W1:Y:S06]  /*15b90*/  SHFL.BFLY PT, R4, R3, 0x1, 0x1f ;  /* 0x0c201f0003047f89 */ /* 0x000e6c00000e0000 */
[----:B------:R-:W4:Y:S08]  /*15ba0*/  MUFU.TANH R21, R21 ;  /* 0x0000001500157308 */ /* 0x000f300000002400 */
[----:B------:R-:W5:Y:S08]  /*15bb0*/  MUFU.TANH R53, R53 ;  /* 0x0000003500357308 */ /* 0x000f700000002400 */
[----:B------:R-:W2:Y:S01]  /*15bc0*/  MUFU.TANH R41, R41 ;  /* 0x0000002900297308 */ /* 0x000ea20000002400 */
[----:B-1----:R-:W-:Y:S01]  /*15bd0*/  FMNMX.FTZ R4, R3, R4, !PT ;  /* 0x0000000403047209 */ /* 0x002fe20007810000 */
[----:B------:R-:W-:-:S03]  /*15be0*/  IMAD.U32 R3, RZ, RZ, UR4 ;  /* 0x00000004ff037e24 */ /* 0x000fc6000f8e00ff */
[C---:B------:R-:W-:Y:S01]  /*15bf0*/  FSETP.NEU.FTZ.AND P2, PT, R4.reuse, -INF , PT ;  /* 0xff8000000400780b */ /* 0x040fe20003f5d000 */
[----:B------:R-:W-:Y:S02]  /*15c00*/  FMUL.FTZ R25, R4, R3 ;  /* 0x0000000304197220 */ /* 0x000fe40000410000 */
[----:B------:R-:W1:Y:S03]  /*15c10*/  MUFU.TANH R45, R45 ;  /* 0x0000002d002d7308 */ /* 0x000e660000002400 */
[----:B------:R-:W-:Y:S02]  /*15c20*/  FSEL R25, R25, RZ, P2 ;  /* 0x000000ff19197208 */ /* 0x000fe40001000000 */
[----:B------:R-:W-:-:S03]  /*15c30*/  ISETP.GT.AND P2, PT, R49, RZ, PT ;  /* 0x000000ff3100720c */ /* 0x000fc60003f44270 */
[----:B------:R-:W1:Y:S01]  /*15c40*/  MUFU.TANH R33, R33 ;  /* 0x0000002100217308 */ /* 0x000e620000002400 */
[-CC-:B------:R-:W-:Y:S01]  /*15c50*/  FFMA.FTZ R197, R68, R3.reuse, -R25.reuse ;  /* 0x0000000344c57223 */ /* 0x180fe20000010819 */
[----:B------:R-:W-:Y:S01]  /*15c60*/  FSEL R28, R5, -INF , P2 ;  /* 0xff800000051c7808 */ /* 0x000fe20001000000 */
[-CC-:B------:R-:W-:Y:S01]  /*15c70*/  FFMA.FTZ R203, R82, R3.reuse, -R25.reuse ;  /* 0x0000000352cb7223 */ /* 0x180fe20000010819 */
[C---:B------:R-:W-:Y:S01]  /*15c80*/  ISETP.GT.AND P2, PT, R49.reuse, 0x9, PT ;  /* 0x000000093100780c */ /* 0x040fe20003f44270 */
[--C-:B------:R-:W-:Y:S01]  /*15c90*/  FFMA.FTZ R88, R88, R3, -R25.reuse ;  /* 0x0000000358587223 */ /* 0x100fe20000010819 */
[----:B------:R-:W-:Y:S01]  /*15ca0*/  FMNMX.FTZ R5, R28, R27, !PT ;  /* 0x0000001b1c057209 */ /* 0x000fe20007810000 */
[--C-:B------:R-:W-:Y:S01]  /*15cb0*/  FFMA.FTZ R193, R56, R3, -R25.reuse ;  /* 0x0000000338c17223 */ /* 0x100fe20000010819 */
[----:B------:R-:W-:Y:S01]  /*15cc0*/  FSEL R24, R8, -INF , P2 ;  /* 0xff80000008187808 */ /* 0x000fe20001000000 */
[----:B------:R-:W1:Y:S01]  /*15cd0*/  MUFU.TANH R37, R37 ;  /* 0x0000002500257308 */ /* 0x000e620000002400 */
[----:B------:R-:W-:Y:S01]  /*15ce0*/  FMNMX.FTZ R5, R6, R5, !PT ;  /* 0x0000000506057209 */ /* 0x000fe20007810000 */
[-CC-:B------:R-:W-:Y:S01]  /*15cf0*/  FFMA.FTZ R199, R50, R3.reuse, -R25.reuse ;  /* 0x0000000332c77223 */ /* 0x180fe20000010819 */
[C---:B------:R-:W-:Y:S01]  /*15d00*/  ISETP.GT.AND P2, PT, R49.reuse, 0x11, PT ;  /* 0x000000113100780c */ /* 0x040fe20003f44270 */
[--C-:B------:R-:W-:Y:S01]  /*15d10*/  FFMA.FTZ R195, R46, R3, -R25.reuse ;  /* 0x000000032ec37223 */ /* 0x100fe20000010819 */
[----:B------:R-:W-:Y:S01]  /*15d20*/  FMNMX.FTZ R5, R24, R5, !PT ;  /* 0x0000000518057209 */ /* 0x000fe20007810000 */
[-CC-:B------:R-:W-:Y:S01]  /*15d30*/  FFMA.FTZ R189, R38, R3.reuse, -R25.reuse ;  /* 0x0000000326bd7223 */ /* 0x180fe20000010819 */
[----:B------:R-:W-:Y:S01]  /*15d40*/  FSEL R36, R10, -INF , P2 ;  /* 0xff8000000a247808 */ /* 0x000fe20001000000 */
[--C-:B------:R-:W-:Y:S01]  /*15d50*/  FFMA.FTZ R10, R72, R3, -R25.reuse ;  /* 0x00000003480a7223 */ /* 0x100fe20000010819 */
[----:B------:R-:W-:Y:S01]  /*15d60*/  FMNMX.FTZ R5, R32, R5, !PT ;  /* 0x0000000520057209 */ /* 0x000fe20007810000 */
[----:B------:R1:W-:Y:S01]  /*15d70*/  MUFU.EX2 R8, R88 ;  /* 0x0000005800087308 */ /* 0x0003e20000000800 */
[----:B------:R-:W-:Y:S01]  /*15d80*/  ISETP.GT.AND P2, PT, R49, 0x19, PT ;  /* 0x000000193100780c */ /* 0x000fe20003f44270 */
[--C-:B------:R-:W-:Y:S01]  /*15d90*/  FFMA.FTZ R201, R55, R3, -R25.reuse ;  /* 0x0000000337c97223 */ /* 0x100fe20000010819 */
[----:B------:R-:W-:Y:S01]  /*15da0*/  FMNMX.FTZ R5, R36, R5, !PT ;  /* 0x0000000524057209 */ /* 0x000fe20007810000 */
[-CC-:B------:R-:W-:Y:S01]  /*15db0*/  FFMA.FTZ R42, R42, R3.reuse, -R25.reuse ;  /* 0x000000032a2a7223 */ /* 0x180fe20000010819 */
[----:B0-----:R-:W-:Y:S01]  /*15dc0*/  FSEL R44, R12, -INF , P2 ;  /* 0xff8000000c2c7808 */ /* 0x001fe20001000000 */
[--C-:B------:R-:W-:Y:S01]  /*15dd0*/  FFMA.FTZ R12, R62, R3, -R25.reuse ;  /* 0x000000033e0c7223 */ /* 0x100fe20000010819 */
[----:B------:R-:W-:Y:S01]  /*15de0*/  FMNMX.FTZ R5, R40, R5, !PT ;  /* 0x0000000528057209 */ /* 0x000fe20007810000 */
[----:B------:R-:W0:Y:S01]  /*15df0*/  MUFU.TANH R29, R29 ;  /* 0x0000001d001d7308 */ /* 0x000e220000002400 */
[----:B------:R-:W-:Y:S01]  /*15e00*/  ISETP.GT.AND P2, PT, R49, 0x21, PT ;  /* 0x000000213100780c */ /* 0x000fe20003f44270 */
[-CC-:B------:R-:W-:Y:S01]  /*15e10*/  FFMA.FTZ R2, R2, R3.reuse, -R25.reuse ;  /* 0x0000000302027223 */ /* 0x180fe20000010819 */
[----:B------:R-:W-:Y:S01]  /*15e20*/  FSEL R72, R13, -INF , P3 ;  /* 0xff8000000d487808 */ /* 0x000fe20001800000 */
[--C-:B------:R-:W-:Y:S01]  /*15e30*/  FFMA.FTZ R191, R34, R3, -R25.reuse ;  /* 0x0000000322bf7223 */ /* 0x100fe20000010819 */
[----:B------:R-:W-:Y:S01]  /*15e40*/  FMNMX.FTZ R5, R44, R5, !PT ;  /* 0x000000052c057209 */ /* 0x000fe20007810000 */
[-CC-:B------:R-:W-:Y:S01]  /*15e50*/  FFMA.FTZ R185, R26, R3.reuse, -R25.reuse ;  /* 0x000000031ab97223 */ /* 0x180fe20000010819 */
[C---:B------:R-:W-:Y:S01]  /*15e60*/  ISETP.GT.AND P3, PT, R49.reuse, 0x28, PT ;  /* 0x000000283100780c */ /* 0x040fe20003f64270 */
[----:B------:R-:W0:Y:S01]  /*15e70*/  MUFU.EX2 R201, R201 ;  /* 0x000000c900c97308 */ /* 0x000e220000000800 */
[----:B------:R-:W-:Y:S01]  /*15e80*/  FSEL R68, R14, -INF , P2 ;  /* 0xff8000000e447808 */ /* 0x000fe20001000000 */
[--C-:B------:R-:W-:Y:S01]  /*15e90*/  FFMA.FTZ R14, R54, R3, -R25.reuse ;  /* 0x00000003360e7223 */ /* 0x100fe20000010819 */
[----:B------:R-:W-:Y:S01]  /*15ea0*/  FMNMX.FTZ R5, R72, R5, !PT ;  /* 0x0000000548057209 */ /* 0x000fe20007810000 */
[-CC-:B------:R-:W-:Y:S01]  /*15eb0*/  FFMA.FTZ R34, R60, R3.reuse, -R25.reuse ;  /* 0x000000033c227223 */ /* 0x180fe20000010819 */
[----:B------:R-:W-:Y:S01]  /*15ec0*/  ISETP.GT.AND P2, PT, R49, 0x29, PT ;  /* 0x000000293100780c */ /* 0x000fe20003f44270 */
[--C-:B------:R-:W-:Y:S01]  /*15ed0*/  FFMA.FTZ R26, R64, R3, -R25.reuse ;  /* 0x00000003401a7223 */ /* 0x100fe20000010819 */
[----:B------:R-:W-:Y:S01]  /*15ee0*/  FSEL R76, R15, -INF , P3 ;  /* 0xff8000000f4c7808 */ /* 0x000fe20001800000 */
[----:B------:R-:W0:Y:S01]  /*15ef0*/  MUFU.EX2 R203, R203 ;  /* 0x000000cb00cb7308 */ /* 0x000e220000000800 */
[----:B------:R-:W-:Y:S01]  /*15f00*/  FMNMX.FTZ R5, R68, R5, !PT ;  /* 0x0000000544057209 */ /* 0x000fe20007810000 */
[-CC-:B------:R-:W-:Y:S01]  /*15f10*/  FFMA.FTZ R187, R66, R3.reuse, -R25.reuse ;  /* 0x0000000342bb7223 */ /* 0x180fe20000010819 */
[C---:B------:R-:W-:Y:S01]  /*15f20*/  ISETP.GT.AND P3, PT, R49.reuse, 0x30, PT ;  /* 0x000000303100780c */ /* 0x040fe20003f64270 */
[-CC-:B------:R-:W-:Y:S01]  /*15f30*/  FFMA.FTZ R181, R30, R3.reuse, -R25.reuse ;  /* 0x000000031eb57223 */ /* 0x180fe20000010819 */
[----:B---3--:R-:W-:Y:S01]  /*15f40*/  FSEL R62, R20, -INF , P2 ;  /* 0xff800000143e7808 */ /* 0x008fe20001000000 */
[--C-:B------:R-:W-:Y:S01]  /*15f50*/  FFMA.FTZ R20, R58, R3, -R25.reuse ;  /* 0x000000033a147223 */ /* 0x100fe20000010819 */
[----:B------:R-:W-:Y:S01]  /*15f60*/  FMNMX.FTZ R5, R76, R5, !PT ;  /* 0x000000054c057209 */ /* 0x000fe20007810000 */
[----:B------:R-:W3:Y:S01]  /*15f70*/  MUFU.EX2 R10, R10 ;  /* 0x0000000a000a7308 */ /* 0x000ee20000000800 */
[----:B------:R-:W-:Y:S01]  /*15f80*/  ISETP.GT.AND P2, PT, R49, 0x31, PT ;  /* 0x000000313100780c */ /* 0x000fe20003f44270 */
[-CC-:B------:R-:W-:Y:S01]  /*15f90*/  FFMA.FTZ R177, R52, R3.reuse, -R25.reuse ;  /* 0x0000000334b17223 */ /* 0x180fe20000010819 */
[----:B----4-:R-:W-:Y:S01]  /*15fa0*/  FSEL R82, R21, -INF , P3 ;  /* 0xff80000015527808 */ /* 0x010fe20001800000 */
[--C-:B------:R-:W-:Y:S01]  /*15fb0*/  FFMA.FTZ R60, R70, R3, -R25.reuse ;  /* 0x00000003463c7223 */ /* 0x100fe20000010819 */
[----:B------:R-:W-:Y:S01]  /*15fc0*/  FMNMX.FTZ R5, R62, R5, !PT ;  /* 0x000000053e057209 */ /* 0x000fe20007810000 */
[-CC-:B------:R-:W-:Y:S01]  /*15fd0*/  FFMA.FTZ R30, R74, R3.reuse, -R25.reuse ;  /* 0x000000034a1e7223 */ /* 0x180fe20000010819 */
[C---:B------:R-:W-:Y:S01]  /*15fe0*/  ISETP.GT.AND P3, PT, R49.reuse, 0x38, PT ;  /* 0x000000383100780c */ /* 0x040fe20003f64270 */
[----:B------:R-:W4:Y:S01]  /*15ff0*/  MUFU.EX2 R197, R197 ;  /* 0x000000c500c57308 */ /* 0x000f220000000800 */
[----:B------:R-:W-:Y:S01]  /*16000*/  FSEL R48, R48, -INF , P2 ;  /* 0xff80000030307808 */ /* 0x000fe20001000000 */
[--C-:B------:R-:W-:Y:S01]  /*16010*/  FFMA.FTZ R183, R78, R3, -R25.reuse ;  /* 0x000000034eb77223 */ /* 0x100fe20000010819 */
[----:B------:R-:W-:Y:S01]  /*16020*/  FMNMX.FTZ R5, R82, R5, !PT ;  /* 0x0000000552057209 */ /* 0x000fe20007810000 */
[-CC-:B------:R-:W-:Y:S01]  /*16030*/  FFMA.FTZ R64, R80, R3.reuse, -R25.reuse ;  /* 0x0000000350407223 */ /* 0x180fe20000010819 */
[----:B------:R-:W-:Y:S01]  /*16040*/  ISETP.GT.AND P2, PT, R49, 0x39, PT ;  /* 0x000000393100780c */ /* 0x000fe20003f44270 */
[--C-:B------:R-:W-:Y:S01]  /*16050*/  FFMA.FTZ R52, R84, R3, -R25.reuse ;  /* 0x0000000354347223 */ /* 0x100fe20000010819 */
[----:B------:R-:W-:Y:S01]  /*16060*/  FSEL R104, R31, -INF , P3 ;  /* 0xff8000001f687808 */ /* 0x000fe20001800000 */
[----:B------:R-:W4:Y:S01]  /*16070*/  MUFU.EX2 R12, R12 ;  /* 0x0000000c000c7308 */ /* 0x000f220000000800 */
[----:B------:R-:W-:Y:S01]  /*16080*/  FMNMX.FTZ R5, R48, R5, !PT ;  /* 0x0000000530057209 */ /* 0x000fe20007810000 */
[-CC-:B------:R-:W-:Y:S01]  /*16090*/  FFMA.FTZ R179, R86, R3.reuse, -R25.reuse ;  /* 0x0000000356b37223 */ /* 0x180fe20000010819 */
[----:B------:R-:W-:Y:S01]  /*160a0*/  ISETP.GT.AND P3, PT, R49, 0x40, PT ;  /* 0x000000403100780c */ /* 0x000fe20003f64270 */
[----:B------:R-:W-:Y:S01]  /*160b0*/  FFMA.FTZ R66, R90, R3, -R25 ;  /* 0x000000035a427223 */ /* 0x000fe20000010819 */
[----:B-----5:R-:W-:Y:S01]  /*160c0*/  FSEL R92, R53, -INF , P2 ;  /* 0xff800000355c7808 */ /* 0x020fe20001000000 */
[--C-:B------:R-:W-:Y:S01]  /*160d0*/  IMAD.MOV.U32 R90, RZ, RZ, R119.reuse ;  /* 0x000000ffff5a7224 */ /* 0x100fe200078e0077 */
[----:B------:R-:W-:Y:S01]  /*160e0*/  FMNMX.FTZ R5, R104, R5, !PT ;  /* 0x0000000568057209 */ /* 0x000fe20007810000 */
[----:B------:R-:W5:Y:S01]  /*160f0*/  MUFU.EX2 R199, R199 ;  /* 0x000000c700c77308 */ /* 0x000f620000000800 */
[C---:B------:R-:W-:Y:S01]  /*16100*/  ISETP.GT.AND P2, PT, R49.reuse, 0x41, PT ;  /* 0x000000413100780c */ /* 0x040fe20003f44270 */
[--C-:B------:R-:W-:Y:S01]  /*16110*/  IMAD.MOV.U32 R84, RZ, RZ, R119.reuse ;  /* 0x000000ffff547224 */ /* 0x100fe200078e0077 */
[----:B------:R-:W-:Y:S01]  /*16120*/  FSEL R94, R94, -INF , P3 ;  /* 0xff8000005e5e7808 */ /* 0x000fe20001800000 */
[--C-:B------:R-:W-:Y:S01]  /*16130*/  IMAD.MOV.U32 R78, RZ, RZ, R119.reuse ;  /* 0x000000ffff4e7224 */ /* 0x100fe200078e0077 */
[----:B------:R-:W-:Y:S01]  /*16140*/  FMNMX.FTZ R5, R92, R5, !PT ;  /* 0x000000055c057209 */ /* 0x000fe20007810000 */
[--C-:B------:R-:W-:Y:S01]  /*16150*/  IMAD.MOV.U32 R70, RZ, RZ, R119.reuse ;  /* 0x000000ffff467224 */ /* 0x100fe200078e0077 */
[----:B------:R-:W-:Y:S01]  /*16160*/  ISETP.GT.AND P3, PT, R49, 0x48, PT ;  /* 0x000000483100780c */ /* 0x000fe20003f64270 */
[----:B------:R-:W5:Y:S01]  /*16170*/  MUFU.EX2 R14, R14 ;  /* 0x0000000e000e7308 */ /* 0x000f620000000800 */
[----:B--2---:R-:W-:Y:S01]  /*16180*/  FSEL R54, R41, -INF , P2 ;  /* 0xff80000029367808 */ /* 0x004fe20001000000 */
[----:B------:R-:W-:Y:S01]  /*16190*/  IMAD.MOV.U32 R55, RZ, RZ, R119 ;  /* 0x000000ffff377224 */ /* 0x000fe200078e0077 */
[----:B------:R-:W-:-:S02]  /*161a0*/  FMNMX.FTZ R5, R94, R5, !PT ;  /* 0x000000055e057209 */ /* 0x000fc40007810000 */
[----:B------:R-:W-:Y:S02]  /*161b0*/  ISETP.GT.AND P2, PT, R49, 0x49, PT ;  /* 0x000000493100780c */ /* 0x000fe40003f44270 */
[----:B-1----:R-:W-:Y:S01]  /*161c0*/  FSEL R88, R35, -INF , P3 ;  /* 0xff80000023587808 */ /* 0x002fe20001800000 */
[----:B------:R-:W-:Y:S01]  /*161d0*/  MUFU.EX2 R193, R193 ;  /* 0x000000c100c17308 */ /* 0x000fe20000000800 */
[----:B------:R-:W-:Y:S02]  /*161e0*/  FMNMX.FTZ R5, R54, R5, !PT ;  /* 0x0000000536057209 */ /* 0x000fe40007810000 */
[----:B------:R-:W-:Y:S02]  /*161f0*/  ISETP.GT.AND P3, PT, R49, 0x50, PT ;  /* 0x000000503100780c */ /* 0x000fe40003f64270 */
[----:B------:R-:W-:Y:S01]  /*16200*/  FSEL R56, R45, -INF , P2 ;  /* 0xff8000002d387808 */ /* 0x000fe20001000000 */
[----:B------:R-:W-:Y:S01]  /*16210*/  IMAD.MOV.U32 R45, RZ, RZ, R119 ;  /* 0x000000ffff2d7224 */ /* 0x000fe200078e0077 */
        /* <DEDUP_REMOVED lines=12> */
[----:B------:R-:W-:Y:S01]  /*162e0*/  FMNMX.FTZ R5, R46, R5, !PT ;  /* 0x000000052e057209 */ /* 0x000fe20007810000 */
[----:B------:R-:W-:Y:S01]  /*162f0*/  IMAD.MOV.U32 R43, RZ, RZ, R119 ;  /* 0x000000ffff2b7224 */ /* 0x000fe200078e0077 */
        /* <DEDUP_REMOVED lines=11> */
[----:B------:R-:W-:Y:S01]  /*163b0*/  ISETP.GT.AND P2, PT, R49, 0x69, PT ;  /* 0x000000693100780c */ /* 0x000fe20003f44270 */
[----:B------:R-:W-:Y:S01]  /*163c0*/  IMAD.MOV.U32 R49, RZ, RZ, R119 ;  /* 0x000000ffff317224 */ /* 0x000fe200078e0077 */
[----:B------:R-:W-:Y:S01]  /*163d0*/  FSEL R100, R100, -INF , P3 ;  /* 0xff80000064647808 */ /* 0x000fe20001800000 */
[----:B------:R-:W-:Y:S01]  /*163e0*/  MUFU.EX2 R191, R191 ;  /* 0x000000bf00bf7308 */ /* 0x000fe20000000800 */
[----:B------:R-:W-:-:S02]  /*163f0*/  FMNMX.FTZ R5, R38, R5, !PT ;  /* 0x0000000526057209 */ /* 0x000fc40007810000 */
[----:B0-----:R-:W-:Y:S02]  /*16400*/  FSEL R102, R29, -INF , P2 ;  /* 0xff8000001d667808 */ /* 0x001fe40001000000 */
[----:B------:R-:W-:Y:S02]  /*16410*/  FMNMX.FTZ R5, R100, R5, !PT ;  /* 0x0000000564057209 */ /* 0x000fe40007810000 */
[----:B------:R-:W-:Y:S01]  /*16420*/  MOV R86, R119 ;  /* 0x0000007700567202 */ /* 0x000fe20000000f00 */
[----:B------:R-:W-:Y:S01]  /*16430*/  MUFU.EX2 R34, R34 ;  /* 0x0000002200227308 */ /* 0x000fe20000000800 */
[----:B------:R-:W-:Y:S02]  /*16440*/  FMNMX.FTZ R5, R102, R5, !PT ;  /* 0x0000000566057209 */ /* 0x000fe40007810000 */
[-C--:B------:R-:W-:Y:S02]  /*16450*/  MOV R80, R119.reuse ;  /* 0x0000007700507202 */ /* 0x080fe40000000f00 */
[-C--:B------:R-:W-:Y:S01]  /*16460*/  MOV R74, R119.reuse ;  /* 0x00000077004a7202 */ /* 0x080fe20000000f00 */
[----:B------:R-:W0:Y:S01]  /*16470*/  SHFL.BFLY PT, R106, R5, 0x2, 0x1f ;  /* 0x0c401f00056a7f89 */ /* 0x000e2200000e0000 */
[-C--:B------:R-:W-:Y:S01]  /*16480*/  MOV R53, R119.reuse ;  /* 0x0000007700357202 */ /* 0x080fe20000000f00 */
[----:B------:R-:W-:Y:S01]  /*16490*/  MUFU.EX2 R185, R185 ;  /* 0x000000b900b97308 */ /* 0x000fe20000000800 */
[----:B------:R-:W-:-:S07]  /*164a0*/  MOV R47, R119 ;  /* 0x00000077002f7202 */ /* 0x000fce0000000f00 */
        /* <DEDUP_REMOVED lines=9> */
[----:B------:R-:W-:-:S03]  /*16540*/  IMAD.MOV.U32 R106, RZ, RZ, R119 ;  /* 0x000000ffff6a7224 */ /* 0x000fc600078e0077 */
[C---:B------:R-:W-:Y:S01]  /*16550*/  FSETP.NEU.FTZ.AND P2, PT, R5.reuse, -INF , PT ;  /* 0xff8000000500780b */ /* 0x040fe20003f5d000 */
[----:B------:R-:W-:Y:S02]  /*16560*/  FMUL.FTZ R7, R5, R3 ;  /* 0x0000000305077220 */ /* 0x000fe40000410000 */
[----:B------:R-:W-:Y:S03]  /*16570*/  MUFU.EX2 R64, R64 ;  /* 0x0000004000407308 */ /* 0x000fe60000000800 */
[----:B------:R-:W-:-:S05]  /*16580*/  FSEL R29, R7, RZ, P2 ;  /* 0x000000ff071d7208 */ /* 0x000fca0001000000 */
[----:B------:R-:W-:Y:S01]  /*16590*/  MUFU.EX2 R177, R177 ;  /* 0x000000b100b17308 */ /* 0x000fe20000000800 */
[-CC-:B------:R-:W-:Y:S01]  /*165a0*/  FFMA.FTZ R200, R28, R3.reuse, -R29.reuse ;  /* 0x000000031cc87223 */ /* 0x180fe2000001081d */
[-CC-:B------:R-:W-:Y:S01]  /*165b0*/  FFMA.FTZ R9, R27, R3.reuse, -R29.reuse ;  /* 0x000000031b097223 */ /* 0x180fe2000001081d */
[-CC-:B------:R-:W-:Y:S01]  /*165c0*/  FFMA.FTZ R202, R6, R3.reuse, -R29.reuse ;  /* 0x0000000306ca7223 */ /* 0x180fe2000001081d */
[----:B------:R-:W-:Y:S01]  /*165d0*/  FADD.FTZ R6, R201, R8 ;  /* 0x00000008c9067221 */ /* 0x000fe20000010000 */
[-CC-:B------:R-:W-:Y:S01]  /*165e0*/  FFMA.FTZ R11, R24, R3.reuse, -R29.reuse ;  /* 0x00000003180b7223 */ /* 0x180fe2000001081d */
[-CC-:B------:R-:W-:Y:S01]  /*165f0*/  FFMA.FTZ R196, R32, R3.reuse, -R29.reuse ;  /* 0x0000000320c47223 */ /* 0x180fe2000001081d */
[-CC-:B------:R-:W-:Y:S01]  /*16600*/  FFMA.FTZ R13, R36, R3.reuse, -R29.reuse ;  /* 0x00000003240d7223 */ /* 0x180fe2000001081d */
[----:B------:R-:W-:Y:S01]  /*16610*/  MUFU.EX2 R200, R200 ;  /* 0x000000c800c87308 */ /* 0x000fe20000000800 */
[----:B------:R-:W-:Y:S01]  /*16620*/  FADD.FTZ R7, R203, R6 ;  /* 0x00000006cb077221 */ /* 0x000fe20000010000 */
[--C-:B------:R-:W-:Y:S01]  /*16630*/  FFMA.FTZ R198, R40, R3, -R29.reuse ;  /* 0x0000000328c67223 */ /* 0x100fe2000001081d */
[----:B------:R-:W-:Y:S01]  /*16640*/  IADD3 R24, R222, -R219, RZ ;  /* 0x800000dbde187210 */ /* 0x000fe20007ffe0ff */
[-C--:B------:R-:W-:Y:S01]  /*16650*/  FFMA.FTZ R15, R44, R3.reuse, -R29 ;  /* 0x000000032c0f7223 */ /* 0x080fe2000001081d */
[----:B---3--:R-:W-:Y:S01]  /*16660*/  FADD.FTZ R6, R10, R7 ;  /* 0x000000070a067221 */ /* 0x008fe20000010000 */
[-CC-:B------:R-:W-:Y:S01]  /*16670*/  FFMA.FTZ R192, R72, R3.reuse, -R29.reuse ;  /* 0x0000000348c07223 */ /* 0x180fe2000001081d */
[----:B------:R-:W-:Y:S01]  /*16680*/  FFMA.FTZ R21, R68, R3, -R29 ;  /* 0x0000000344157223 */ /* 0x000fe2000001081d */
[----:B------:R-:W0:Y:S01]  /*16690*/  MUFU.EX2 R9, R9 ;  /* 0x0000000900097308 */ /* 0x000e220000000800 */
[----:B----4-:R-:W-:Y:S01]  /*166a0*/  FADD.FTZ R33, R197, R6 ;  /* 0x00000006c5217221 */ /* 0x010fe20000010000 */
[----:B------:R-:W-:-:S02]  /*166b0*/  IMAD R7, R217, 0x80, R24 ;  /* 0x00000080d9077824 */ /* 0x000fc400078e0218 */
[-CC-:B------:R-:W-:Y:S01]  /*166c0*/  FFMA.FTZ R194, R76, R3.reuse, -R29.reuse ;  /* 0x000000034cc27223 */ /* 0x180fe2000001081d */
[-C--:B------:R-:W-:Y:S01]  /*166d0*/  FFMA.FTZ R25, R62, R3.reuse, -R29 ;  /* 0x000000033e197223 */ /* 0x080fe2000001081d */
[----:B------:R-:W-:Y:S01]  /*166e0*/  FADD.FTZ R6, R12, R33 ;  /* 0x000000210c067221 */ /* 0x000fe20000010000 */
[-CC-:B------:R-:W-:Y:S01]  /*166f0*/  FFMA.FTZ R188, R82, R3.reuse, -R29.reuse ;  /* 0x0000000352bc7223 */ /* 0x180fe2000001081d */
[-CC-:B------:R-:W-:Y:S01]  /*16700*/  FFMA.FTZ R27, R48, R3.reuse, -R29.reuse ;  /* 0x00000003301b7223 */ /* 0x180fe2000001081d */
[----:B------:R-:W1:Y:S01]  /*16710*/  MUFU.EX2 R202, R202 ;  /* 0x000000ca00ca7308 */ /* 0x000e620000000800 */
[----:B-----5:R-:W-:Y:S01]  /*16720*/  FADD.FTZ R35, R199, R6 ;  /* 0x00000006c7237221 */ /* 0x020fe20000010000 */
[----:B------:R-:W-:Y:S02]  /*16730*/  IMAD.MOV.U32 R6, RZ, RZ, RZ ;  /* 0x000000ffff067224 */ /* 0x000fe400078e00ff */
[-CC-:B------:R-:W-:Y:S01]  /*16740*/  FFMA.FTZ R190, R104, R3.reuse, -R29.reuse ;  /* 0x0000000368be7223 */ /* 0x180fe2000001081d */
[----:B------:R-:W-:Y:S01]  /*16750*/  FFMA.FTZ R92, R92, R3, -R29 ;  /* 0x000000035c5c7223 */ /* 0x000fe2000001081d */
[----:B------:R-:W-:Y:S01]  /*16760*/  FADD.FTZ R28, R14, R35 ;  /* 0x000000230e1c7221 */ /* 0x000fe20000010000 */
[----:B------:R-:W-:-:S04]  /*16770*/  IMAD.HI R218, R7, -0x6db6db6d, R6 ;  /* 0x9249249307da7827 */ /* 0x000fc800078e0206 */
[-C--:B------:R-:W-:Y:S01]  /*16780*/  FFMA.FTZ R94, R94, R3.reuse, -R29 ;  /* 0x000000035e5e7223 */ /* 0x080fe2000001081d */
[----:B------:R-:W2:Y:S01]  /*16790*/  MUFU.EX2 R11, R11 ;  /* 0x0000000b000b7308 */ /* 0x000ea20000000800 */
[----:B0-----:R-:W-:Y:S01]  /*167a0*/  FADD.FTZ R33, R200, R9 ;  /* 0x00000009c8217221 */ /* 0x001fe20000010000 */
[----:B------:R-:W-:Y:S01]  /*167b0*/  FADD.FTZ R35, R193, R28 ;  /* 0x0000001cc1237221 */ /* 0x000fe20000010000 */
[----:B------:R-:W-:Y:S01]  /*167c0*/  SHF.R.U32.HI R37, RZ, 0x1f, R218 ;  /* 0x0000001fff257819 */ /* 0x000fe200000116da */
[-CC-:B------:R-:W-:Y:S01]  /*167d0*/  FFMA.FTZ R54, R54, R3.reuse, -R29.reuse ;  /* 0x0000000336367223 */ /* 0x180fe2000001081d */
[-CC-:B------:R-:W-:Y:S01]  /*167e0*/  FFMA.FTZ R88, R88, R3.reuse, -R29.reuse ;  /* 0x0000000358587223 */ /* 0x180fe2000001081d */
[----:B------:R-:W-:Y:S01]  /*167f0*/  FFMA.FTZ R56, R56, R3, -R29 ;  /* 0x0000000338387223 */ /* 0x000fe2000001081d */
[----:B------:R-:W-:Y:S01]  /*16800*/  LEA.HI.SX32 R218, R218, R37, 0x1a ;  /* 0x00000025dada7211 */ /* 0x000fe200078fd2ff */
[----:B------:R-:W0:Y:S01]  /*16810*/  MUFU.EX2 R196, R196 ;  /* 0x000000c400c47308 */ /* 0x000e220000000800 */
[----:B-1----:R-:W-:Y:S01]  /*16820*/  FADD.FTZ R24, R202, R33 ;  /* 0x00000021ca187221 */ /* 0x002fe20000010000 */
[-CC-:B------:R-:W-:Y:S01]  /*16830*/  FFMA.FTZ R50, R50, R3.reuse, -R29.reuse ;  /* 0x0000000332327223 */ /* 0x180fe2000001081d */
[-CC-:B------:R-:W-:Y:S01]  /*16840*/  FFMA.FTZ R46, R46, R3.reuse, -R29.reuse ;  /* 0x000000032e2e7223 */ /* 0x180fe2000001081d */
[-CC-:B------:R-:W-:Y:S01]  /*16850*/  FFMA.FTZ R58, R58, R3.reuse, -R29.reuse ;  /* 0x000000033a3a7223 */ /* 0x180fe2000001081d */
[-CC-:B------:R-:W-:Y:S01]  /*16860*/  FFMA.FTZ R96, R96, R3.reuse, -R29.reuse ;  /* 0x0000000360607223 */ /* 0x180fe2000001081d */
[-CC-:B------:R-:W-:Y:S01]  /*16870*/  FFMA.FTZ R98, R98, R3.reuse, -R29.reuse ;  /* 0x0000000362627223 */ /* 0x180fe2000001081d */
[-C--:B------:R-:W-:Y:S01]  /*16880*/  FFMA.FTZ R38, R38, R3.reuse, -R29 ;  /* 0x0000000326267223 */ /* 0x080fe2000001081d */
[----:B------:R-:W1:Y:S01]  /*16890*/  MUFU.EX2 R13, R13 ;  /* 0x0000000d000d7308 */ /* 0x000e620000000800 */
[----:B--2---:R-:W-:Y:S01]  /*168a0*/  FADD.FTZ R33, R11, R24 ;  /* 0x000000180b217221 */ /* 0x004fe20000010000 */
[----:B------:R-:W-:Y:S01]  /*168b0*/  FADD.FTZ R24, R20, R35 ;  /* 0x0000002314187221 */ /* 0x000fe20000010000 */
[-CC-:B------:R-:W-:Y:S01]  /*168c0*/  FFMA.FTZ R100, R100, R3.reuse, -R29.reuse ;  /* 0x0000000364647223 */ /* 0x180fe2000001081d */
[----:B------:R-:W-:Y:S01]  /*168d0*/  FFMA.FTZ R102, R102, R3, -R29 ;  /* 0x0000000366667223 */ /* 0x000fe2000001081d */
[----:B------:R-:W-:Y:S01]  /*168e0*/  F2FP.F16.F32.PACK_AB R203, R10, R203 ;  /* 0x000000cb0acb723e */ /* 0x000fe200000000ff */
[----:B------:R-:W-:Y:S01]  /*168f0*/  FADD.FTZ R35, R195, R24 ;  /* 0x00000018c3237221 */ /* 0x000fe20000010000 */
[----:B------:R-:W-:Y:S01]  /*16900*/  VIADD R10, R148, 0xfffffffe ;  /* 0xfffffffe940a7836 */ /* 0x000fe20000000000 */
[----:B------:R-:W2:Y:S01]  /*16910*/  MUFU.EX2 R198, R198 ;  /* 0x000000c600c67308 */ /* 0x000ea20000000800 */
[----:B0-----:R-:W-:Y:S01]  /*16920*/  FADD.FTZ R6, R196, R33 ;  /* 0x00000021c4067221 */ /* 0x001fe20000010000 */
[----:B------:R-:W-:Y:S01]  /*16930*/  FADD.FTZ R24, R42, R35 ;  /* 0x000000232a187221 */ /* 0x000fe20000010000 */
[----:B------:R-:W-:Y:S01]  /*16940*/  F2FP.F16.F32.PACK_AB R200, R9, R200 ;  /* 0x000000c809c8723e */ /* 0x000fe200000000ff */
[----:B------:R-:W-:Y:S01]  /*16950*/  IMAD.MOV.U32 R82, RZ, RZ, R119 ;  /* 0x000000ffff527224 */ /* 0x000fe200078e0077 */
[----:B------:R-:W-:Y:S01]  /*16960*/  VIMNMX R218, RZ, R218, !PT ;  /* 0x000000daffda7248 */ /* 0x000fe20007fe0100 */
[----:B------:R-:W-:Y:S01]  /*16970*/  FADD.FTZ R37, R189, R24 ;  /* 0x00000018bd257221 */ /* 0x000fe20000010000 */
[C---:B------:R-:W-:Y:S01]  /*16980*/  F2FP.F16.F32.PACK_AB R189, R2.reuse, R189 ;  /* 0x000000bd02bd723e */ /* 0x040fe200000000ff */
[----:B------:R-:W0:Y:S01]  /*16990*/  MUFU.EX2 R15, R15 ;  /* 0x0000000f000f7308 */ /* 0x000e220000000800 */
[----:B-1----:R-:W-:Y:S01]  /*169a0*/  FADD.FTZ R33, R13, R6 ;  /* 0x000000060d217221 */ /* 0x002fe20000010000 */
[----:B------:R-:W-:Y:S01]  /*169b0*/  FADD.FTZ R24, R2, R37 ;  /* 0x0000002502187221 */ /* 0x000fe20000010000 */
[----:B------:R-:W-:Y:S01]  /*169c0*/  ISETP.GE.AND P2, PT, R10, R218, PT ;  /* 0x000000da0a00720c */ /* 0x000fe20003f46270 */
[----:B------:R-:W-:Y:S01]  /*169d0*/  IMAD.MOV.U32 R76, RZ, RZ, R119 ;  /* 0x000000ffff4c7224 */ /* 0x000fe200078e0077 */
[----:B------:R-:W-:Y:S01]  /*169e0*/  F2FP.F16.F32.PACK_AB R202, R11, R202 ;  /* 0x000000ca0bca723e */ /* 0x000fe200000000ff */
[----:B------:R-:W-:Y:S01]  /*169f0*/  FADD.FTZ R37, R191, R24 ;  /* 0x00000018bf257221 */ /* 0x000fe20000010000 */
[----:B------:R-:W-:Y:S01]  /*16a00*/  F2FP.F16.F32.PACK_AB R195, R42, R195 ;  /* 0x000000c32ac3723e */ /* 0x000fe200000000ff */
[----:B------:R-:W1:Y:S01]  /*16a10*/  MUFU.EX2 R192, R192 ;  /* 0x000000c000c07308 */ /* 0x000e620000000800 */
[----:B--2---:R-:W-:Y:S01]  /*16a20*/  FADD.FTZ R6, R198, R33 ;  /* 0x00000021c6067221 */ /* 0x004fe20000010000 */
[----:B------:R-:W-:Y:S01]  /*16a30*/  F2FP.F16.F32.PACK_AB R191, R34, R191 ;  /* 0x000000bf22bf723e */ /* 0x000fe200000000ff */
[--C-:B------:R-:W-:Y:S01]  /*16a40*/  IMAD.MOV.U32 R72, RZ, RZ, R119.reuse ;  /* 0x000000ffff487224 */ /* 0x100fe200078e0077 */
[----:B------:R-:W-:Y:S01]  /*16a50*/  F2FP.F16.F32.PACK_AB R201, R8, R201 ;  /* 0x000000c908c9723e */ /* 0x000fe200000000ff */
[--C-:B------:R-:W-:Y:S01]  /*16a60*/  IMAD.MOV.U32 R48, RZ, RZ, R119.reuse ;  /* 0x000000ffff307224 */ /* 0x100fe200078e0077 */
[----:B------:R-:W-:Y:S01]  /*16a70*/  F2FP.F16.F32.PACK_AB R197, R12, R197 ;  /* 0x000000c50cc5723e */ /* 0x000fe200000000ff */
[--C-:B------:R-:W-:Y:S01]  /*16a80*/  IMAD.MOV.U32 R42, RZ, RZ, R119.reuse ;  /* 0x000000ffff2a7224 */ /* 0x100fe200078e0077 */
[----:B------:R-:W2:Y:S01]  /*16a90*/  MUFU.EX2 R21, R21 ;  /* 0x0000001500157308 */ /* 0x000ea20000000800 */
[----:B0-----:R-:W-:Y:S01]  /*16aa0*/  FADD.FTZ R35, R15, R6 ;  /* 0x000000060f237221 */ /* 0x001fe20000010000 */
[----:B------:R-:W-:Y:S01]  /*16ab0*/  F2FP.F16.F32.PACK_AB R199, R14, R199 ;  /* 0x000000c70ec7723e */ /* 0x000fe200000000ff */
[--C-:B------:R-:W-:Y:S01]  /*16ac0*/  IMAD.MOV.U32 R40, RZ, RZ, R119.reuse ;  /* 0x000000ffff287224 */ /* 0x100fe200078e0077 */
[----:B------:R-:W-:Y:S01]  /*16ad0*/  F2FP.F16.F32.PACK_AB R193, R20, R193 ;  /* 0x000000c114c1723e */ /* 0x000fe200000000ff */
[--C-:B------:R-:W-:Y:S01]  /*16ae0*/  IMAD.MOV.U32 R36, RZ, RZ, R119.reuse ;  /* 0x000000ffff247224 */ /* 0x100fe200078e0077 */
[----:B------:R-:W-:Y:S01]  /*16af0*/  F2FP.F16.F32.PACK_AB R196, R13, R196 ;  /* 0x000000c40dc4723e */ /* 0x000fe200000000ff */
[----:B------:R-:W-:Y:S01]  /*16b00*/  IMAD.MOV.U32 R28, RZ, RZ, R119 ;  /* 0x000000ffff1c7224 */ /* 0x000fe200078e0077 */
[----:B------:R-:W0:Y:S01]  /*16b10*/  MUFU.EX2 R194, R194 ;  /* 0x000000c200c27308 */ /* 0x000e220000000800 */
[----:B-1----:R-:W-:Y:S01]  /*16b20*/  FADD.FTZ R6, R192, R35 ;  /* 0x00000023c0067221 */ /* 0x002fe20000010000 */
[----:B------:R-:W-:Y:S01]  /*16b30*/  F2FP.F16.F32.PACK_AB R198, R15, R198 ;  /* 0x000000c60fc6723e */ /* 0x000fe200000000ff */
[----:B------:R-:W-:Y:S01]  /*16b40*/  IMAD.MOV.U32 R24, RZ, RZ, R119 ;  /* 0x000000ffff187224 */ /* 0x000fe200078e0077 */
[----:B------:R-:W-:-:S02]  /*16b50*/  MOV R104, R119 ;  /* 0x0000007700687202 */ /* 0x000fc40000000f00 */
[-C--:B------:R-:W-:Y:S02]  /*16b60*/  MOV R68, R119.reuse ;  /* 0x0000007700447202 */ /* 0x080fe40000000f00 */
[----:B------:R-:W1:Y:S01]  /*16b70*/  MUFU.EX2 R25, R25 ;  /* 0x0000001900197308 */ /* 0x000e620000000800 */
[C---:B--2---:R-:W-:Y:S01]  /*16b80*/  FADD.FTZ R35, R21.reuse, R6 ;  /* 0x0000000615237221 */ /* 0x044fe20000010000 */
[----:B------:R-:W-:Y:S01]  /*16b90*/  FADD.FTZ R6, R34, R37 ;  /* 0x0000002522067221 */ /* 0x000fe20000010000 */
[----:B------:R-:W-:Y:S01]  /*16ba0*/  F2FP.F16.F32.PACK_AB R192, R21, R192 ;  /* 0x000000c015c0723e */ /* 0x000fe200000000ff */
[----:B------:R-:W-:Y:S01]  /*16bb0*/  IMAD.MOV.U32 R34, RZ, RZ, R119 ;  /* 0x000000ffff227224 */ /* 0x000fe200078e0077 */
[----:B------:R-:W-:Y:S01]  /*16bc0*/  MOV R62, R119 ;  /* 0x00000077003e7202 */ /* 0x000fe20000000f00 */
[----:B------:R-:W-:Y:S01]  /*16bd0*/  FADD.FTZ R39, R185, R6 ;  /* 0x00000006b9277221 */ /* 0x000fe20000010000 */
[----:B------:R-:W-:Y:S01]  /*16be0*/  F2FP.F16.F32.PACK_AB R185, R26, R185 ;  /* 0x000000b91ab9723e */ /* 0x000fe200000000ff */
[----:B------:R-:W2:Y:S01]  /*16bf0*/  MUFU.EX2 R188, R188 ;  /* 0x000000bc00bc7308 */ /* 0x000ea20000000800 */
[----:B0-----:R-:W-:Y:S01]  /*16c00*/  FADD.FTZ R0, R194, R35 ;  /* 0x00000023c2007221 */ /* 0x001fe20000010000 */
[----:B------:R-:W-:Y:S01]  /*16c10*/  FADD.FTZ R6, R26, R39 ;  /* 0x000000271a067221 */ /* 0x000fe20000010000 */
[----:B------:R-:W-:-:S02]  /*16c20*/  MOV R44, R119 ;  /* 0x00000077002c7202 */ /* 0x000fc40000000f00 */
[----:B------:R-:W-:Y:S01]  /*16c30*/  MOV R32, R119 ;  /* 0x0000007700207202 */ /* 0x000fe20000000f00 */
[----:B------:R-:W-:Y:S01]  /*16c40*/  FADD.FTZ R39, R187, R6 ;  /* 0x00000006bb277221 */ /* 0x000fe20000010000 */
[C---:B------:R-:W-:Y:S01]  /*16c50*/  F2FP.F16.F32.PACK_AB R187, R60.reuse, R187 ;  /* 0x000000bb3cbb723e */ /* 0x040fe200000000ff */
[----:B------:R-:W0:Y:S01]  /*16c60*/  MUFU.EX2 R27, R27 ;  /* 0x0000001b001b7308 */ /* 0x000e220000000800 */
[C---:B-1----:R-:W-:Y:S01]  /*16c70*/  FADD.FTZ R37, R25.reuse, R0 ;  /* 0x0000000019257221 */ /* 0x042fe20000010000 */
[----:B------:R-:W-:Y:S01]  /*16c80*/  FADD.FTZ R6, R60, R39 ;  /* 0x000000273c067221 */ /* 0x000fe20000010000 */
[----:B------:R-:W-:Y:S01]  /*16c90*/  F2FP.F16.F32.PACK_AB R194, R25, R194 ;  /* 0x000000c219c2723e */ /* 0x000fe200000000ff */
[----:B------:R-:W-:Y:S01]  /*16ca0*/  IMAD.MOV.U32 R60, RZ, RZ, R119 ;  /* 0x000000ffff3c7224 */ /* 0x000fe200078e0077 */
[----:B------:R-:W-:Y:S01]  /*16cb0*/  MOV R26, R119 ;  /* 0x00000077001a7202 */ /* 0x000fe20000000f00 */
[----:B------:R-:W-:Y:S01]  /*16cc0*/  FADD.FTZ R39, R181, R6 ;  /* 0x00000006b5277221 */ /* 0x000fe20000010000 */
[----:B------:R-:W-:Y:S01]  /*16cd0*/  F2FP.F16.F32.PACK_AB R181, R30, R181 ;  /* 0x000000b51eb5723e */ /* 0x000fe200000000ff */
[----:B------:R-:W1:Y:S01]  /*16ce0*/  MUFU.EX2 R190, R190 ;  /* 0x000000be00be7308 */ /* 0x000e620000000800 */
[----:B--2---:R-:W-:Y:S01]  /*16cf0*/  FADD.FTZ R0, R188, R37 ;  /* 0x00000025bc007221 */ /* 0x004fe20000010000 */
[----:B------:R-:W-:Y:S01]  /*16d00*/  FADD.FTZ R6, R30, R39 ;  /* 0x000000271e067221 */ /* 0x000fe20000010000 */
[----:B------:R-:W-:-:S02]  /*16d10*/  IMAD.MOV.U32 R30, RZ, RZ, R119 ;  /* 0x000000ffff1e7224 */ /* 0x000fc400078e0077 */
[----:B------:R-:W-:Y:S02]  /*16d20*/  IMAD.MOV.U32 R25, RZ, RZ, R119 ;  /* 0x000000ffff197224 */ /* 0x000fe400078e0077 */
[----:B------:R-:W-:Y:S01]  /*16d30*/  FADD.FTZ R39, R183, R6 ;  /* 0x00000006b7277221 */ /* 0x000fe20000010000 */
[C---:B------:R-:W-:Y:S01]  /*16d40*/  F2FP.F16.F32.PACK_AB R183, R64.reuse, R183 ;  /* 0x000000b740b7723e */ /* 0x040fe200000000ff */
[----:B------:R2:W3:Y:S01]  /*16d50*/  MUFU.EX2 R31, R92 ;  /* 0x0000005c001f7308 */ /* 0x0004e20000000800 */
[C---:B0-----:R-:W-:Y:S01]  /*16d60*/  FADD.FTZ R37, R27.reuse, R0 ;  /* 0x000000001b257221 */ /* 0x041fe20000010000 */
[----:B------:R-:W-:Y:S01]  /*16d70*/  FADD.FTZ R2, R64, R39 ;  /* 0x0000002740027221 */ /* 0x000fe20000010000 */
[----:B------:R-:W-:Y:S01]  /*16d80*/  F2FP.F16.F32.PACK_AB R188, R27, R188 ;  /* 0x000000bc1bbc723e */ /* 0x000fe200000000ff */
[--C-:B------:R-:W-:Y:S02]  /*16d90*/  IMAD.MOV.U32 R64, RZ, RZ, R119.reuse ;  /* 0x000000ffff407224 */ /* 0x100fe400078e0077 */
[----:B------:R-:W-:Y:S01]  /*16da0*/  FADD.FTZ R41, R177, R2 ;  /* 0x00000002b1297221 */ /* 0x000fe20000010000 */
[----:B------:R-:W-:Y:S01]  /*16db0*/  IMAD.MOV.U32 R27, RZ, RZ, R119 ;  /* 0x000000ffff1b7224 */ /* 0x000fe200078e0077 */
[----:B------:R-:W0:Y:S01]  /*16dc0*/  MUFU.EX2 R94, R94 ;  /* 0x0000005e005e7308 */ /* 0x000e220000000800 */
[----:B-1----:R-:W-:Y:S01]  /*16dd0*/  FADD.FTZ R0, R190, R37 ;  /* 0x00000025be007221 */ /* 0x002fe20000010000 */
[----:B--2---:R-:W-:-:S06]  /*16de0*/  MOV R92, R119 ;  /* 0x00000077005c7202 */ /* 0x004fcc0000000f00 */
[----:B------:R1:W2:Y:S01]  /*16df0*/  MUFU.EX2 R7, R54 ;  /* 0x0000003600077308 */ /* 0x0002a20000000800 */
[C---:B---3--:R-:W-:Y:S01]  /*16e00*/  FADD.FTZ R37, R31.reuse, R0 ;  /* 0x000000001f257221 */ /* 0x048fe20000010000 */
[----:B------:R-:W-:Y:S01]  /*16e10*/  F2FP.F16.F32.PACK_AB R190, R31, R190 ;  /* 0x000000be1fbe723e */ /* 0x000fe200000000ff */
[----:B------:R-:W-:-:S05]  /*16e20*/  IMAD.MOV.U32 R31, RZ, RZ, R119 ;  /* 0x000000ffff1f7224 */ /* 0x000fca00078e0077 */
[----:B------:R-:W3:Y:S01]  /*16e30*/  MUFU.EX2 R88, R88 ;  /* 0x0000005800587308 */ /* 0x000ee20000000800 */
[----:B0-----:R-:W-:Y:S01]  /*16e40*/  FADD.FTZ R0, R94, R37 ;  /* 0x000000255e007221 */ /* 0x001fe20000010000 */
[----:B-1----:R-:W-:-:S06]  /*16e50*/  IMAD.MOV.U32 R54, RZ, RZ, R119 ;  /* 0x000000ffff367224 */ /* 0x002fcc00078e0077 */
[----:B------:R0:W1:Y:S01]  /*16e60*/  MUFU.EX2 R33, R56 ;  /* 0x0000003800217308 */ /* 0x0000620000000800 */
[C---:B--2---:R-:W-:Y:S01]  /*16e70*/  FADD.FTZ R37, R7.reuse, R0 ;  /* 0x0000000007257221 */ /* 0x044fe20000010000 */
[----:B------:R-:W-:Y:S01]  /*16e80*/  F2FP.F16.F32.PACK_AB R184, R7, R94 ;  /* 0x0000005e07b8723e */ /* 0x000fe200000000ff */
[----:B------:R-:W-:-:S05]  /*16e90*/  IMAD.MOV.U32 R94, RZ, RZ, R119 ;  /* 0x000000ffff5e7224 */ /* 0x000fca00078e0077 */
[----:B------:R-:W2:Y:S01]  /*16ea0*/  MUFU.EX2 R50, R50 ;  /* 0x0000003200327308 */ /* 0x000ea20000000800 */
[----:B---3--:R-:W-:Y:S01]  /*16eb0*/  FADD.FTZ R0, R88, R37 ;  /* 0x0000002558007221 */ /* 0x008fe20000010000 */
[----:B0-----:R-:W-:-:S06]  /*16ec0*/  MOV R56, R119 ;  /* 0x0000007700387202 */ /* 0x001fcc0000000f00 */
[----:B------:R0:W3:Y:S01]  /*16ed0*/  MUFU.EX2 R35, R46 ;  /* 0x0000002e00237308 */ /* 0x0000e20000000800 */
[C---:B-1----:R-:W-:Y:S01]  /*16ee0*/  FADD.FTZ R39, R33.reuse, R0 ;  /* 0x0000000021277221 */ /* 0x042fe20000010000 */
[----:B------:R-:W-:Y:S01]  /*16ef0*/  F2FP.F16.F32.PACK_AB R186, R33, R88 ;  /* 0x0000005821ba723e */ /* 0x000fe200000000ff */
[--C-:B------:R-:W-:Y:S02]  /*16f00*/  IMAD.MOV.U32 R88, RZ, RZ, R119.reuse ;  /* 0x000000ffff587224 */ /* 0x100fe400078e0077 */
[----:B------:R-:W-:-:S03]  /*16f10*/  IMAD.MOV.U32 R33, RZ, RZ, R119 ;  /* 0x000000ffff217224 */ /* 0x000fc600078e0077 */
[----:B------:R-:W1:Y:S01]  /*16f20*/  MUFU.EX2 R58, R58 ;  /* 0x0000003a003a7308 */ /* 0x000e620000000800 */
[----:B--2---:R-:W-:Y:S01]  /*16f30*/  FADD.FTZ R0, R50, R39 ;  /* 0x0000002732007221 */ /* 0x004fe20000010000 */
[----:B0-----:R-:W-:-:S06]  /*16f40*/  IMAD.MOV.U32 R46, RZ, RZ, R119 ;  /* 0x000000ffff2e7224 */ /* 0x001fcc00078e0077 */
[----:B------:R0:W2:Y:S01]  /*16f50*/  MUFU.EX2 R29, R96 ;  /* 0x00000060001d7308 */ /* 0x0000a20000000800 */
[C---:B---3--:R-:W-:Y:S01]  /*16f60*/  FADD.FTZ R39, R35.reuse, R0 ;  /* 0x0000000023277221 */ /* 0x048fe20000010000 */
[----:B------:R-:W-:Y:S02]  /*16f70*/  F2FP.F16.F32.PACK_AB R180, R35, R50 ;  /* 0x0000003223b4723e */ /* 0x000fe400000000ff */
[-C--:B------:R-:W-:Y:S02]  /*16f80*/  MOV R50, R119.reuse ;  /* 0x0000007700327202 */ /* 0x080fe40000000f00 */
[----:B------:R-:W-:Y:S02]  /*16f90*/  MOV R35, R119 ;  /* 0x0000007700237202 */ /* 0x000fe40000000f00 */
[----:B------:R-:W3:Y:S01]  /*16fa0*/  MUFU.EX2 R98, R98 ;  /* 0x0000006200627308 */ /* 0x000ee20000000800 */
[----:B-1----:R-:W-:Y:S01]  /*16fb0*/  FADD.FTZ R0, R58, R39 ;  /* 0x000000273a007221 */ /* 0x002fe20000010000 */
[----:B0-----:R-:W-:-:S06]  /*16fc0*/  IMAD.MOV.U32 R96, RZ, RZ, R119 ;  /* 0x000000ffff607224 */ /* 0x001fcc00078e0077 */
[----:B------:R-:W0:Y:S01]  /*16fd0*/  MUFU.EX2 R52, R52 ;  /* 0x0000003400347308 */ /* 0x000e220000000800 */
[C---:B--2---:R-:W-:Y:S01]  /*16fe0*/  FADD.FTZ R39, R29.reuse, R0 ;  /* 0x000000001d277221 */ /* 0x044fe20000010000 */
[----:B------:R-:W-:Y:S01]  /*16ff0*/  F2FP.F16.F32.PACK_AB R182, R29, R58 ;  /* 0x0000003a1db6723e */ /* 0x000fe200000000ff */
[----:B------:R-:W-:Y:S01]  /*17000*/  IMAD.MOV.U32 R58, RZ, RZ, R119 ;  /* 0x000000ffff3a7224 */ /* 0x000fe200078e0077 */
[----:B------:R-:W-:-:S04]  /*17010*/  MOV R29, R119 ;  /* 0x00000077001d7202 */ /* 0x000fc80000000f00 */
[----:B------:R1:W2:Y:S01]  /*17020*/  MUFU.EX2 R37, R38 ;  /* 0x0000002600257308 */ /* 0x0002a20000000800 */
[----:B---3--:R-:W-:Y:S01]  /*17030*/  FADD.FTZ R0, R98, R39 ;  /* 0x0000002762007221 */ /* 0x008fe20000010000 */
[----:B------:R-:W-:-:S06]  /*17040*/  IMAD.MOV.U32 R39, RZ, RZ, R119 ;  /* 0x000000ffff277224 */ /* 0x000fcc00078e0077 */
[----:B------:R-:W3:Y:S01]  /*17050*/  MUFU.EX2 R179, R179 ;  /* 0x000000b300b37308 */ /* 0x000ee20000000800 */
[C---:B0-----:R-:W-:Y:S01]  /*17060*/  FADD.FTZ R2, R52.reuse, R41 ;  /* 0x0000002934027221 */ /* 0x041fe20000010000 */
[----:B------:R-:W-:Y:S01]  /*17070*/  F2FP.F16.F32.PACK_AB R177, R52, R177 ;  /* 0x000000b134b1723e */ /* 0x000fe200000000ff */
[----:B------:R-:W-:Y:S01]  /*17080*/  IMAD.MOV.U32 R52, RZ, RZ, R119 ;  /* 0x000000ffff347224 */ /* 0x000fe200078e0077 */
[----:B-1----:R-:W-:-:S04]  /*17090*/  MOV R38, R119 ;  /* 0x0000007700267202 */ /* 0x002fc80000000f00 */
[----:B------:R-:W0:Y:S01]  /*170a0*/  MUFU.EX2 R100, R100 ;  /* 0x0000006400647308 */ /* 0x000e220000000800 */
[C---:B--2---:R-:W-:Y:S01]  /*170b0*/  FADD.FTZ R11, R37.reuse, R0 ;  /* 0x00000000250b7221 */ /* 0x044fe20000010000 */
[----:B------:R-:W-:Y:S01]  /*170c0*/  F2FP.F16.F32.PACK_AB R176, R37, R98 ;  /* 0x0000006225b0723e */ /* 0x000fe200000000ff */
[----:B------:R-:W-:Y:S01]  /*170d0*/  IMAD.MOV.U32 R37, RZ, RZ, R119 ;  /* 0x000000ffff257224 */ /* 0x000fe200078e0077 */
[----:B------:R-:W-:-:S04]  /*170e0*/  MOV R98, R119 ;  /* 0x0000007700627202 */ /* 0x000fc80000000f00 */
[----:B------:R-:W1:Y:S01]  /*170f0*/  MUFU.EX2 R66, R66 ;  /* 0x0000004200427308 */ /* 0x000e620000000800 */
[----:B---3--:R-:W-:Y:S01]  /*17100*/  FADD.FTZ R41, R179, R2 ;  /* 0x00000002b3297221 */ /* 0x008fe20000010000 */
[----:B------:R-:W-:-:S06]  /*17110*/  IMAD.MOV.U32 R2, RZ, RZ, 0x3f800000 ;  /* 0x3f800000ff027424 */ /* 0x000fcc00078e00ff */
[----:B------:R2:W3:Y:S01]  /*17120*/  MUFU.EX2 R9, R102 ;  /* 0x0000006600097308 */ /* 0x0004e20000000800 */
[----:B0-----:R-:W-:Y:S01]  /*17130*/  FADD.FTZ R0, R100, R11 ;  /* 0x0000000b64007221 */ /* 0x001fe20000010000 */
[C---:B-1----:R-:W-:Y:S01]  /*17140*/  FADD.FTZ R6, R66.reuse, R41 ;  /* 0x0000002942067221 */ /* 0x042fe20000010000 */
[----:B------:R-:W-:Y:S01]  /*17150*/  F2FP.F16.F32.PACK_AB R179, R66, R179 ;  /* 0x000000b342b3723e */ /* 0x000fe200000000ff */
[--C-:B--2---:R-:W-:Y:S01]  /*17160*/  IMAD.MOV.U32 R102, RZ, RZ, R119.reuse ;  /* 0x000000ffff667224 */ /* 0x104fe200078e0077 */
[----:B------:R-:W-:Y:S01]  /*17170*/  MOV R41, R119 ;  /* 0x0000007700297202 */ /* 0x000fe20000000f00 */
[--C-:B------:R-:W-:Y:S02]  /*17180*/  IMAD.MOV.U32 R66, RZ, RZ, R119.reuse ;  /* 0x000000ffff427224 */ /* 0x100fe400078e0077 */
[C---:B---3--:R-:W-:Y:S01]  /*17190*/  FADD.FTZ R7, R9.reuse, R0 ;  /* 0x0000000009077221 */ /* 0x048fe20000010000 */
[----:B------:R-:W-:Y:S01]  /*171a0*/  F2FP.F16.F32.PACK_AB R178, R9, R100 ;  /* 0x0000006409b2723e */ /* 0x000fe200000000ff */
[----:B------:R-:W-:Y:S01]  /*171b0*/  IMAD.MOV.U32 R100, RZ, RZ, R119 ;  /* 0x000000ffff647224 */ /* 0x000fe200078e0077 */
[----:B------:R-:W-:Y:S01]  /*171c0*/  MOV R0, 0x3f800000 ;  /* 0x3f80000000007802 */ /* 0x000fe20000000f00 */
[----:B------:R-:W-:Y:S06]  /*171d0*/  @!P2 BRA `(.L_x_5242) ;  /* 0x0000005c00f4a947 */ /* 0x000fec0003800000 */
[----:B------:R-:W-:Y:S01]  /*171e0*/  BSSY B1, `(.L_x_5242) ;  /* 0x00005fc000017945 */ /* 0x000fe20003800000 */
[----:B------:R-:W-:Y:S01]  /*171f0*/  MOV R8, R4 ;  /* 0x0000000400087202 */ /* 0x000fe20000000f00 */
[----:B------:R-:W-:Y:S01]  /*17200*/  IMAD.MOV.U32 R9, RZ, RZ, R5 ;  /* 0x000000ffff097224 */ /* 0x000fe200078e0005 */
[----:B------:R-:W-:Y:S01]  /*17210*/  MOV R12, R205 ;  /* 0x000000cd000c7202 */ /* 0x000fe20000000f00 */
[----:B------:R-:W-:Y:S01]  /*17220*/  IMAD.MOV.U32 R11, RZ, RZ, R208 ;  /* 0x000000ffff0b7224 */ /* 0x000fe200078e00d0 */
[----:B------:R-:W-:Y:S01]  /*17230*/  CS2R R118, SRZ ;  /* 0x0000000000767805 */ /* 0x000fe2000001ff00 */
[----:B------:R-:W-:Y:S01]  /*17240*/  IMAD.MOV.U32 R2, RZ, RZ, 0x3f800000 ;  /* 0x3f800000ff027424 */ /* 0x000fe200078e00ff */
        /* <DEDUP_REMOVED lines=47> */
.L_x_5253:
[----:B------:R-:W-:-:S05]  /*17540*/  VIADD R3, R12, 0x1 ;  /* 0x000000010c037836 */ /* 0x000fca0000000000 */
[----:B------:R-:W-:-:S04]  /*17550*/  ISETP.NE.AND P2, PT, R3, 0x2, PT ;  /* 0x000000020300780c */ /* 0x000fc80003f45270 */
[----:B------:R-:W-:Y:S02]  /*17560*/  SEL R208, RZ, 0x1, P2 ;  /* 0x00000001ffd07807 */ /* 0x000fe40001000000 */
[----:B------:R-:W-:Y:S02]  /*17570*/  SEL R205, R3, RZ, P2 ;  /* 0x000000ff03cd7207 */ /* 0x000fe40001000000 */
[----:B------:R-:W-:Y:S01]  /*17580*/  LOP3.LUT R208, R11, R208, RZ, 0x3c, !PT ;  /* 0x000000d00bd07212 */ /* 0x000fe200078e3cff */
[----:B------:R-:W-:Y:S06]  /*17590*/  @!P0 BRA `(.L_x_5243) ;  /* 0x0000000000048947 */ /* 0x000fec0003800000 */
[----:B------:R-:W-:Y:S01]  /*175a0*/  BPT.TRAP 0x1 ;  /* 0x000000040000795c */ /* 0x000fe20000300000 */
.L_x_5243:
[----:B------:R-:W-:Y:S02]  /*175b0*/  LEA R13, R205, R18, 0x3 ;  /* 0x00000012cd0d7211 */ /* 0x000fe400078e18ff */
[----:B------:R-:W-:-:S04]  /*175c0*/  SHF.L.U32 R4, R208, 0x1f, RZ ;  /* 0x0000001fd0047819 */ /* 0x000fc800000006ff */
[----:B------:R0:W1:Y:S01]  /*175d0*/  SYNCS.PHASECHK.TRANS64.TRYWAIT P2, [R13+URZ+0x36830], R4 ;  /* 0x036830040d0075a7 */ /* 0x000062000804017f */
[----:B------:R-:W-:Y:S05]  /*175e0*/  @!P0 BRA `(.L_x_5244) ;  /* 0x0000000000048947 */ /* 0x000fea0003800000 */
[----:B------:R-:W-:Y:S01]  /*175f0*/  BPT.TRAP 0x1 ;  /* 0x000000040000795c */ /* 0x000fe20000300000 */
.L_x_5244:
[----:B------:R-:W-:Y:S01]  /*17600*/  IMAD R3, R205, 0xa80, R216 ;  /* 0x00000a80cd037824 */ /* 0x000fe200078e02d8 */
[----:B------:R-:W-:Y:S03]  /*17610*/  BSSY B2, `(.L_x_5245) ;  /* 0x0000006000027945 */ /* 0x000fe60003800000 */
[C---:B------:R-:W-:Y:S02]  /*17620*/  VIADD R122, R3.reuse, 0x80 ;  /* 0x00000080037a7836 */ /* 0x040fe40000000000 */
[----:B------:R-:W-:Y:S01]  /*17630*/  VIADD R124, R3, 0x100 ;  /* 0x00000100037c7836 */ /* 0x000fe20000000000 */
[----:B-1----:R-:W-:Y:S06]  /*17640*/  @P2 BRA `(.L_x_5246) ;  /* 0x0000000000082947 */ /* 0x002fec0003800000 */
[----:B------:R-:W1:Y:S02]  /*17650*/  SYNCS.PHASECHK.TRANS64.TRYWAIT P2, [R13+URZ+0x36830], R4 ;  /* 0x036830040d0075a7 */ /* 0x000e64000804017f */
[----:B-1----:R-:W-:Y:S05]  /*17660*/  @!P2 BRA `(.L_x_5247) ;  /* 0x0000015400c4a947 */ /* 0x002fea0003800000 */
.L_x_5246:
[----:B------:R-:W-:Y:S05]  /*17670*/  BSYNC B2 ;  /* 0x0000000000027941 */ /* 0x000fea0003800000 */
.L_x_5245:
[----:B------:R-:W2:Y:S01]  /*17680*/  LDL.64 R20, [R1+0x30] ;  /* 0x0000300001147983 */ /* 0x000ea20000100a00 */
[----:B------:R-:W-:Y:S01]  /*17690*/  IMAD.MOV.U32 R121, RZ, RZ, 0x40000040 ;  /* 0x40000040ff797424 */ /* 0x000fe200078e00ff */
[----:B------:R-:W-:Y:S02]  /*176a0*/  MOV R120, R3 ;  /* 0x0000000300787202 */ /* 0x000fe40000000f00 */
[----:B------:R-:W3:Y:S02]  /*176b0*/  LDL.64 R14, [R1+0x28] ;  /* 0x00002800010e7983 */ /* 0x000ee40000100a00 */
[----:B------:R-:W-:Y:S02]  /*176c0*/  R2UR UR10, R120 ;  /* 0x00000000780a72ca */ /* 0x000fe400000e0000 */
[C---:B------:R-:W-:Y:S01]  /*176d0*/  R2UR UR11, R121.reuse ;  /* 0x00000000790b72ca */ /* 0x040fe200000e0000 */
[----:B------:R-:W-:Y:S01]  /*176e0*/  WARPGROUP.ARRIVE ;  /* 0x00000000000079c5 */ /* 0x000fe20000000000 */
[----:B------:R-:W-:Y:S01]  /*176f0*/  IMAD.MOV.U32 R123, RZ, RZ, 0x40000040 ;  /* 0x40000040ff7b7424 */ /* 0x000fe200078e00ff */
[----:B------:R-:W-:Y:S01]  /*17700*/  R2UR UR6, R122 ;  /* 0x000000007a0672ca */ /* 0x000fe200000e0000 */
[----:B------:R-:W-:Y:S01]  /*17710*/  IMAD.MOV.U32 R125, RZ, RZ, 0x40000040 ;  /* 0x40000040ff7d7424 */ /* 0x000fe200078e00ff */
[----:B------:R-:W-:Y:S01]  /*17720*/  R2UR UR19, R121 ;  /* 0x00000000791372ca */ /* 0x000fe200000e0000 */
[----:B------:R4:W-:Y:S01]  /*17730*/  STL.64 [R1+0x80], R8 ;  /* 0x0000800801007387 */ /* 0x0009e20000100a00 */
[----:B------:R-:W-:Y:S01]  /*17740*/  R2UR UR7, R123 ;  /* 0x000000007b0772ca */ /* 0x000fe200000e0000 */
[----:B------:R-:W-:Y:S01]  /*17750*/  IMAD.MOV.U32 R120, RZ, RZ, R124 ;  /* 0x000000ffff787224 */ /* 0x000fe200078e007c */
[----:B------:R-:W-:Y:S01]  /*17760*/  IADD3 R122, R3, 0x180, RZ ;  /* 0x00000180037a7810 */ /* 0x000fe20007ffe0ff */
[----:B------:R0:W-:Y:S03]  /*17770*/  STL.64 [R1+0x78], R6 ;  /* 0x0000780601007387 */ /* 0x0001e60000100a00 */
[----:B------:R-:W-:-:S02]  /*17780*/  R2UR UR18, R120 ;  /* 0x00000000781272ca */ /* 0x000fc400000e0000 */
[----:B------:R-:W-:Y:S02]  /*17790*/  R2UR UR14, R122 ;  /* 0x000000007a0e72ca */ /* 0x000fe400000e0000 */
[----:B------:R-:W-:Y:S01]  /*177a0*/  R2UR UR15, R123 ;  /* 0x000000007b0f72ca */ /* 0x000fe200000e0000 */
[----:B------:R-:W-:Y:S01]  /*177b0*/  VIADD R120, R3, 0x200 ;  /* 0x0000020003787836 */ /* 0x000fe20000000000 */
[----:B------:R-:W-:Y:S01]  /*177c0*/  R2UR UR35, R121 ;  /* 0x00000000792372ca */ /* 0x000fe200000e0000 */
[----:B----4-:R-:W4:Y:S03]  /*177d0*/  LDL.64 R8, [R1+0x20] ;  /* 0x0000200001087983 */ /* 0x010f260000100a00 */
[----:B------:R-:W-:Y:S02]  /*177e0*/  R2UR UR34, R120 ;  /* 0x00000000782272ca */ /* 0x000fe400000e0000 */
[----:B--2---:R-:W-:Y:S01]  /*177f0*/  R2UR UR20, R20 ;  /* 0x00000000141472ca */ /* 0x004fe200000e0000 */
[----:B------:R-:W-:Y:S01]  /*17800*/  VIADD R210, R3, 0x84 ;  /* 0x0000008403d27836 */ /* 0x000fe20000000000 */
[----:B------:R-:W-:Y:S01]  /*17810*/  R2UR UR21, R21 ;  /* 0x00000000151572ca */ /* 0x000fe200000e0000 */
[----:B------:R-:W-:Y:S01]  /*17820*/  IMAD.MOV.U32 R211, RZ, RZ, 0x40000040 ;  /* 0x40000040ffd37424 */ /* 0x000fe200078e00ff */
[----:B------:R-:W-:Y:S01]  /*17830*/  IADD3 R124, R3, 0x280, RZ ;  /* 0x00000280037c7810 */ /* 0x000fe20007ffe0ff */
[----:B0-----:R-:W2:Y:S01]  /*17840*/  LDL.64 R6, [R1+0x18] ;  /* 0x0000180001067983 */ /* 0x001ea20000100a00 */
[----:B---3--:R-:W-:-:S02]  /*17850*/  R2UR UR46, R14 ;  /* 0x000000000e2e72ca */ /* 0x008fc400000e0000 */
[----:B------:R-:W-:-:S05]  /*17860*/  R2UR UR47, R15 ;  /* 0x000000000f2f72ca */ /* 0x000fca00000e0000 */
        /* <DEDUP_REMOVED lines=23> */
[----:B------:R-:W-:Y:S02]  /*179e0*/  R2UR UR30, R124 ;  /* 0x000000007c1e72ca */ /* 0x000fe400000e0000 */
[----:B------:R-:W-:Y:S01]  /*179f0*/  R2UR UR31, R125 ;  /* 0x000000007d1f72ca */ /* 0x000fe200000e0000 */
[----:B------:R-:W-:Y:S01]  /*17a00*/  UMOV UR28, UR20 ;  /* 0x00000014001c7c82 */ /* 0x000fe20008000000 */
[----:B------:R-:W-:Y:S01]  /*17a10*/  UMOV UR29, UR21 ;  /* 0x00000015001d7c82 */ /* 0x000fe20008000000 */
[----:B------:R-:W-:Y:S01]  /*17a20*/  IMAD.MOV.U32 R121, RZ, RZ, 0x40000040 ;  /* 0x40000040ff797424 */ /* 0x000fe200078e00ff */
[C---:B------:R-:W-:Y:S01]  /*17a30*/  IADD3 R120, R3.reuse, 0x2, RZ ;  /* 0x0000000203787810 */ /* 0x040fe20007ffe0ff */
[----:B------:R-:W-:-:S03]  /*17a40*/  VIADD R122, R3, 0x300 ;  /* 0x00000300037a7836 */ /* 0x000fc60000000000 */
[----:B------:R-:W-:Y:S02]  /*17a50*/  R2UR UR10, R120 ;  /* 0x00000000780a72ca */ /* 0x000fe400000e0000 */
[----:B------:R-:W-:Y:S02]  /*17a60*/  R2UR UR11, R121 ;  /* 0x00000000790b72ca */ /* 0x000fe400000e0000 */
[----:B------:R-:W-:Y:S01]  /*17a70*/  IADD3 R120, R3, 0x102, RZ ;  /* 0x0000010203787810 */ /* 0x000fe20007ffe0ff */
[----:B------:R-:W-:Y:S02]  /*17a80*/  WARPGROUP.DEPBAR.LE gsb0, 0x0 ;  /* 0x00008000000079c5 */ /* 0x000fe40000010000 */
[----:B------:R-:W-:-:S06]  /*17a90*/  WARPGROUP.ARRIVE ;  /* 0x00000000000079c5 */ /* 0x000fcc0000000000 */
[----:B------:R-:W-:Y:S01]  /*17aa0*/  HGMMA.64x16x16.F32 R128, gdesc[UR28], RZ, !UPT, gsb0 ;  /* 0x002000001c8079f0 */ /* 0x000fe2000c0008ff */
[----:B------:R-:W-:Y:S02]  /*17ab0*/  MOV R121, 0x40000040 ;  /* 0x4000004000797802 */ /* 0x000fe40000000f00 */
[----:B------:R-:W-:Y:S01]  /*17ac0*/  R2UR UR26, R122 ;  /* 0x000000007a1a72ca */ /* 0x000fe200000e0000 */
        /* <DEDUP_REMOVED lines=15> */
[----:B------:R-:W-:-:S02]  /*17bc0*/  R2UR UR18, R122 ;  /* 0x000000007a1272ca */ /* 0x000fc400000e0000 */
[----:B------:R-:W-:Y:S02]  /*17bd0*/  R2UR UR19, R123 ;  /* 0x000000007b1372ca */ /* 0x000fe400000e0000 */
[----:B------:R-:W-:Y:S01]  /*17be0*/  R2UR UR34, R120 ;  /* 0x00000000782272ca */ /* 0x000fe200000e0000 */
[----:B------:R-:W-:Y:S01]  /*17bf0*/  VIADD R120, R3, 0x4 ;  /* 0x0000000403787836 */ /* 0x000fe20000000000 */
[----:B------:R-:W-:Y:S02]  /*17c00*/  R2UR UR35, R121 ;  /* 0x00000000792372ca */ /* 0x000fe400000e0000 */
[----:B------:R-:W-:Y:S02]  /*17c10*/  IADD3 R122, R3, 0x282, RZ ;  /* 0x00000282037a7810 */ /* 0x000fe40007ffe0ff */
[----:B------:R-:W-:Y:S02]  /*17c20*/  MOV R123, 0x40000040 ;  /* 0x40000040007b7802 */ /* 0x000fe40000000f00 */
[----:B------:R-:W-:-:S02]  /*17c30*/  MOV R121, 0x40000040 ;  /* 0x4000004000797802 */ /* 0x000fc40000000f00 */
[----:B------:R-:W-:Y:S02]  /*17c40*/  R2UR UR14, R122 ;  /* 0x000000007a0e72ca */ /* 0x000fe400000e0000 */
[----:B------:R-:W-:Y:S02]  /*17c50*/  R2UR UR15, R123 ;  /* 0x000000007b0f72ca */ /* 0x000fe400000e0000 */
[----:B------:R-:W-:Y:S02]  /*17c60*/  R2UR UR30, R120 ;  /* 0x00000000781e72ca */ /* 0x000fe400000e0000 */
[----:B------:R-:W-:Y:S01]  /*17c70*/  R2UR UR31, R121 ;  /* 0x00000000791f72ca */ /* 0x000fe200000e0000 */
        /* <DEDUP_REMOVED lines=27> */
[----:B------:R-:W-:Y:S01]  /*17e30*/  MOV R21, UR48 ;  /* 0x0000003000157c02 */ /* 0x000fe20008000f00 */
        /* <DEDUP_REMOVED lines=14> */
[----:B----4-:R-:W-:Y:S02]  /*17f20*/  R2UR UR38, R8 ;  /* 0x00000000082672ca */ /* 0x010fe400000e0000 */
[----:B------:R-:W-:Y:S02]  /*17f30*/  R2UR UR39, R9 ;  /* 0x00000000092772ca */ /* 0x000fe400000e0000 */
[----:B------:R-:W-:Y:S01]  /*17f40*/  R2UR UR26, R210 ;  /* 0x00000000d21a72ca */ /* 0x000fe200000e0000 */
[----:B------:R0:W5:Y:S08]  /*17f50*/  LDL.LU.64 R8, [R1+0x80] ;  /* 0x0000800001087983 */ /* 0x0001700000300a00 */
[----:B------:R-:W-:-:S02]  /*17f60*/  UMOV UR28, UR38 ;  /* 0x00000026001c7c82 */ /* 0x000fc40008000000 */
[----:B------:R-:W-:Y:S01]  /*17f70*/  UMOV UR29, UR39 ;  /* 0x00000027001d7c82 */ /* 0x000fe20008000000 */
[----:B------:R-:W-:Y:S02]  /*17f80*/  WARPGROUP.DEPBAR.LE gsb0, 0x0 ;  /* 0x00008000000079c5 */ /* 0x000fe40000010000 */
[----:B------:R-:W-:-:S06]  /*17f90*/  WARPGROUP.ARRIVE ;  /* 0x00000000000079c5 */ /* 0x000fcc0000000000 */
[----:B------:R-:W-:Y:S01]  /*17fa0*/  HGMMA.64x16x16.F32 R168, gdesc[UR28], R168, gsb0 ;  /* 0x002000001ca879f0 */ /* 0x000fe200080008a8 */
[----:B------:R-:W-:Y:S01]  /*17fb0*/  R2UR UR27, R211 ;  /* 0x00000000d31b72ca */ /* 0x000fe200000e0000 */
[----:B------:R-:W-:Y:S01]  /*17fc0*/  UMOV UR24, UR38 ;  /* 0x0000002600187c82 */ /* 0x000fe20008000000 */
[----:B------:R-:W-:Y:S01]  /*17fd0*/  UMOV UR25, UR39 ;  /* 0x0000002700197c82 */ /* 0x000fe20008000000 */
[----:B------:R-:W-:Y:S01]  /*17fe0*/  IMAD.MOV.U32 R211, RZ, RZ, 0x40000040 ;  /* 0x40000040ffd37424 */ /* 0x000fe200078e00ff */
[----:B------:R-:W-:Y:S02]  /*17ff0*/  WARPGROUP.DEPBAR.LE gsb0, 0x0 ;  /* 0x00008000000079c5 */ /* 0x000fe40000010000 */
[----:B------:R-:W-:-:S07]  /*18000*/  WARPGROUP.ARRIVE ;  /* 0x00000000000079c5 */ /* 0x000fce0000000000 */
        /* <DEDUP_REMOVED lines=47> */
[----:B------:R-:W-:Y:S02]  /*18300*/  MOV R14, UR41 ;  /* 0x00000029000e7c02 */ /* 0x000fe40008000f00 */
[----:B------:R-:W-:Y:S02]  /*18310*/  MOV R15, UR40 ;  /* 0x00000028000f7c02 */ /* 0x000fe40008000f00 */
[----:B--2---:R-:W-:Y:S02]  /*18320*/  R2UR UR40, R6 ;  /* 0x00000000062872ca */ /* 0x004fe400000e0000 */
[----:B------:R-:W-:-:S02]  /*18330*/  R2UR UR41, R7 ;  /* 0x00000000072972ca */ /* 0x000fc400000e0000 */
        /* <DEDUP_REMOVED lines=67> */
[----:B------:R0:W5:Y:S01]  /*18770*/  LDL.LU.64 R6, [R1+0x78] ;  /* 0x0000780001067983 */ /* 0x0001620000300a00 */
        /* <DEDUP_REMOVED lines=12> */
[----:B------:R-:W2:Y:S08]  /*18840*/  LDL.64 R210, [R1] ;  /* 0x0000000001d27983 */ /* 0x000eb00000100a00 */
[----:B------:R-:W-:-:S02]  /*18850*/  UMOV UR18, UR38 ;  /* 0x0000002600127c82 */ /* 0x000fc40008000000 */
[----:B------:R-:W-:Y:S01]  /*18860*/  UMOV UR19, UR39 ;  /* 0x0000002700137c82 */ /* 0x000fe20008000000 */
[----:B------:R-:W-:Y:S02]  /*18870*/  WARPGROUP.DEPBAR.LE gsb0, 0x0 ;  /* 0x00008000000079c5 */ /* 0x000fe40000010000 */
[----:B------:R-:W-:-:S06]  /*18880*/  WARPGROUP.ARRIVE ;  /* 0x00000000000079c5 */ /* 0x000fcc0000000000 */
[----:B------:R-:W-:Y:S01]  /*18890*/  HGMMA.64x16x16.F32 R160, gdesc[UR16], R160, gsb0 ;  /* 0x0020000010a079f0 */ /* 0x000fe200080008a0 */
[----:B------:R-:W-:Y:S01]  /*188a0*/  R2UR UR49, R20 ;  /* 0x00000000143172ca */ /* 0x000fe200000e0000 */
[----:B------:R-:W-:Y:S01]  /*188b0*/  VIADD R20, R3, 0x480 ;  /* 0x0000048003147836 */ /* 0x000fe20000000000 */
[----:B------:R-:W-:Y:S01]  /*188c0*/  R2UR UR48, R21 ;  /* 0x00000000153072ca */ /* 0x000fe200000e0000 */
        /* <DEDUP_REMOVED lines=28> */
[----:B-1----:R-:W-:Y:S02]  /*18a90*/  MOV R4, UR43 ;  /* 0x0000002b00047c02 */ /* 0x002fe40008000f00 */
[----:B------:R-:W-:Y:S02]  /*18aa0*/  MOV R5, UR42 ;  /* 0x0000002a00057c02 */ /* 0x000fe40008000f00 */
[----:B------:R-:W-:Y:S02]  /*18ab0*/  R2UR UR42, R20 ;  /* 0x00000000142a72ca */ /* 0x000fe400000e0000 */
[----:B------:R-:W-:Y:S01]  /*18ac0*/  R2UR UR43, R21 ;  /* 0x00000000152b72ca */ /* 0x000fe200000e0000 */
[----:B------:R-:W-:Y:S01]  /*18ad0*/  UMOV UR40, UR46 ;  /* 0x0000002e00287c82 */ /* 0x000fe20008000000 */
[----:B------:R-:W-:Y:S01]  /*18ae0*/  UMOV UR41, UR47 ;  /* 0x0000002f00297c82 */ /* 0x000fe20008000000 */
[----:B------:R-:W-:-:S02]  /*18af0*/  WARPGROUP.DEPBAR.LE gsb0, 0x0 ;  /* 0x00008000000079c5 */ /* 0x000fc40000010000 */
        /* <DEDUP_REMOVED lines=83> */
[----:B------:R-:W-:Y:S01]  /*19030*/  R2UR UR42, R5 ;  /* 0x00000000052a72ca */ /* 0x000fe200000e0000 */
[----:B------:R-:W-:Y:S01]  /*19040*/  IMAD.MOV.U32 R5, RZ, RZ, 0x40000040 ;  /* 0x40000040ff057424 */ /* 0x000fe200078e00ff */
[----:B------:R-:W-:Y:S02]  /*19050*/  R2UR UR43, R4 ;  /* 0x00000000042b72ca */ /* 0x000fe400000e0000 */
[----:B------:R-:W-:Y:S02]  /*19060*/  IADD3 R4, R3, 0x404, RZ ;  /* 0x0000040403047810 */ /* 0x000fe40007ffe0ff */
        /* <DEDUP_REMOVED lines=236> */
[----:B------:R-:W-:Y:S02]  /*19f30*/  IADD3 R4, R3, 0x704, RZ ;  /* 0x0000070403047810 */ /* 0x000fe40007ffe0ff */
[----:B------:R-:W-:Y:S02]  /*19f40*/  R2UR UR41, R14 ;  /* 0x000000000e2972ca */ /* 0x000fe400000e0000 */
        /* <DEDUP_REMOVED lines=222> */
.L_x_5248:
[----:B------:R-:W-:Y:S01]  /*1ad30*/  SHF.L.U32 R0, R11, 0x1f, RZ ;  /* 0x0000001f0b007819 */ /* 0x000fe200000006ff */
[----:B------:R-:W-:-:S04]  /*1ad40*/  IMAD R11, R12, 0x8, R18 ;  /* 0x000000080c0b7824 */ /* 0x000fc800078e0212 */
[----:B------:R0:W1:Y:S01]  /*1ad50*/  SYNCS.PHASECHK.TRANS64.TRYWAIT P2, [R11+URZ+0x36850], R0 ;  /* 0x036850000b0075a7 */ /* 0x000062000804017f */
[----:B------:R-:W-:Y:S05]  /*1ad60*/  @!P0 BRA `(.L_x_5249) ;  /* 0x0000000000048947 */ /* 0x000fea0003800000 */
[----:B------:R-:W-:Y:S01]  /*1ad70*/  BPT.TRAP 0x1 ;  /* 0x000000040000795c */ /* 0x000fe20000300000 */
.L_x_5249:
[----:B------:R-:W-:Y:S04]  /*1ad80*/  BSSY B2, `(.L_x_5250) ;  /* 0x0000004000027945 */ /* 0x000fe80003800000 */
[----:B-1----:R-:W-:Y:S05]  /*1ad90*/  @P2 BRA `(.L_x_5251) ;  /* 0x0000000000082947 */ /* 0x002fea0003800000 */
[----:B------:R-:W1:Y:S02]  /*1ada0*/  SYNCS.PHASECHK.TRANS64.TRYWAIT P2, [R11+URZ+0x36850], R0 ;  /* 0x036850000b0075a7 */ /* 0x000e64000804017f */
[----:B-1----:R-:W-:Y:S05]  /*1adb0*/  @!P2 BRA `(.L_x_5252) ;  /* 0x000001200004a947 */ /* 0x002fea0003800000 */
.L_x_5251:
[----:B------:R-:W-:Y:S05]  /*1adc0*/  BSYNC B2 ;  /* 0x0000000000027941 */ /* 0x000fea0003800000 */
.L_x_5250:
[----:B01----:R-:W-:Y:S01]  /*1add0*/  VIADD R0, R18, 0x400 ;  /* 0x0000040012007836 */ /* 0x003fe20000000000 */
[----:B------:R-:W-:Y:S01]  /*1ade0*/  MOV R3, 0x40000040 ;  /* 0x4000004000037802 */ /* 0x000fe20000000f00 */
[----:B------:R-:W-:Y:S01]  /*1adf0*/  WARPGROUP.ARRIVE ;  /* 0x00000000000079c5 */ /* 0x000fe20000000000 */
[----:B------:R-:W-:Y:S02]  /*1ae00*/  IMAD.MOV.U32 R5, RZ, RZ, 0x40000040 ;  /* 0x40000040ff057424 */ /* 0x000fe400078e00ff */
[----:B------:R-:W-:Y:S01]  /*1ae10*/  FMUL.FTZ R21, R162, UR43 ;  /* 0x0000002ba2157c20 */ /* 0x000fe20008410000 */
[----:B------:R-:W-:Y:S01]  /*1ae20*/  SHF.R.U32.HI R0, RZ, 0x4, R0 ;  /* 0x00000004ff007819 */ /* 0x000fe20000011600 */
[----:B------:R-:W-:Y:S01]  /*1ae30*/  FMUL.FTZ R162, R164, UR43 ;  /* 0x0000002ba4a27c20 */ /* 0x000fe20008410000 */
[----:B------:R-:W-:Y:S01]  /*1ae40*/  R2UR UR7, R3 ;  /* 0x00000000030772ca */ /* 0x000fe200000e0000 */
[----:B------:R-:W-:Y:S01]  /*1ae50*/  FMUL.FTZ R164, R167, UR43 ;  /* 0x0000002ba7a47c20 */ /* 0x000fe20008410000 */
[----:B------:R-:W-:Y:S01]  /*1ae60*/  LOP3.LUT R0, R0, 0x3fff, RZ, 0xc0, !PT ;  /* 0x00003fff00007812 */ /* 0x000fe200078ec0ff */
[----:B------:R-:W-:Y:S01]  /*1ae70*/  FMUL.FTZ R167, R153, UR43 ;  /* 0x0000002b99a77c20 */ /* 0x000fe20008410000 */
[----:B------:R-:W-:Y:S01]  /*1ae80*/  FMUL.FTZ R153, R155, UR43 ;  /* 0x0000002b9b997c20 */ /* 0x000fe20008410000 */
[----:B------:R-:W-:Y:S01]  /*1ae90*/  FMUL.FTZ R155, R156, UR43 ;  /* 0x0000002b9c9b7c20 */ /* 0x000fe20008410000 */
[----:B------:R-:W-:Y:S01]  /*1aea0*/  LOP3.LUT R0, R0, 0x3800000, RZ, 0xfc, !PT ;  /* 0x0380000000007812 */ /* 0x000fe200078efcff */
[----:B------:R-:W-:Y:S01]  /*1aeb0*/  FMUL.FTZ R156, R159, UR43 ;  /* 0x0000002b9f9c7c20 */ /* 0x000fe20008410000 */
[----:B------:R-:W-:Y:S01]  /*1aec0*/  FMUL.FTZ R159, R145, UR43 ;  /* 0x0000002b919f7c20 */ /* 0x000fe20008410000 */
[----:B------:R-:W-:Y:S01]  /*1aed0*/  SHF.L.U32 R145, R217, 0x7, RZ ;  /* 0x00000007d9917819 */ /* 0x000fe200000006ff */
[----:B------:R-:W-:Y:S01]  /*1aee0*/  FMUL.FTZ R3, R169, UR43 ;  /* 0x0000002ba9037c20 */ /* 0x000fe20008410000 */
[----:B------:R-:W-:-:S02]  /*1aef0*/  IMAD R2, R12, 0xa80, R0 ;  /* 0x00000a800c027824 */ /* 0x000fc400078e0200 */
[----:B------:R-:W-:Y:S01]  /*1af00*/  FMUL.FTZ R0, R168, UR43 ;  /* 0x0000002ba8007c20 */ /* 0x000fe20008410000 */
[----:B------:R-:W-:Y:S01]  /*1af10*/  FMUL.FTZ R168, R161, UR43 ;  /* 0x0000002ba1a87c20 */ /* 0x000fe20008410000 */
[----:B------:R-:W-:Y:S01]  /*1af20*/  FMUL.FTZ R161, R163, UR43 ;  /* 0x0000002ba3a17c20 */ /* 0x000fe20008410000 */
[C---:B------:R-:W-:Y:S01]  /*1af30*/  VIADD R4, R2.reuse, 0x80 ;  /* 0x0000008002047836 */ /* 0x040fe20000000000 */
[----:B------:R-:W-:Y:S01]  /*1af40*/  R2UR UR6, R2 ;  /* 0x00000000020672ca */ /* 0x000fe200000e0000 */
[----:B------:R-:W-:Y:S01]  /*1af50*/  FMUL.FTZ R163, R166, UR43 ;  /* 0x0000002ba6a37c20 */ /* 0x000fe20008410000 */
[----:B------:R-:W-:Y:S01]  /*1af60*/  FMUL.FTZ R166, R152, UR43 ;  /* 0x0000002b98a67c20 */ /* 0x000fe20008410000 */
[----:B------:R-:W-:Y:S01]  /*1af70*/  FMUL.FTZ R152, R154, UR43 ;  /* 0x0000002b9a987c20 */ /* 0x000fe20008410000 */
[----:B------:R-:W-:Y:S01]  /*1af80*/  FMUL.FTZ R154, R158, UR43 ;  /* 0x0000002b9e9a7c20 */ /* 0x000fe20008410000 */
[----:B------:R-:W-:Y:S01]  /*1af90*/  FMUL.FTZ R158, R144, UR43 ;  /* 0x0000002b909e7c20 */ /* 0x000fe20008410000 */
[----:B------:R-:W-:Y:S01]  /*1afa0*/  FMUL.FTZ R144, R146, UR43 ;  /* 0x0000002b92907c20 */ /* 0x000fe20008410000 */
[----:B------:R-:W-:Y:S01]  /*1afb0*/  IMAD R146, R10, -0x70, R145 ;  /* 0xffffff900a927824 */ /* 0x000fe200078e0291 */
[----:B------:R-:W0:Y:S01]  /*1afc0*/  MUFU.TANH R0, R0 ;  /* 0x0000000000007308 */ /* 0x000e220000002400 */
[----:B------:R-:W-:Y:S01]  /*1afd0*/  FMUL.FTZ R20, R173, UR43 ;  /* 0x0000002bad147c20 */ /* 0x000fe20008410000 */
[----:B------:R-:W-:Y:S01]  /*1afe0*/  FMUL.FTZ R160, R160, UR43 ;  /* 0x0000002ba0a07c20 */ /* 0x000fe20008410000 */
[----:B------:R-:W-:Y:S01]  /*1aff0*/  FMUL.FTZ R147, R147, UR43 ;  /* 0x0000002b93937c20 */ /* 0x000fe20008410000 */
[----:B------:R-:W-:Y:S01]  /*1b000*/  IADD3 R146, R146, 0x1, R222 ;  /* 0x0000000192927810 */ /* 0x000fe20007ffe0de */
[----:B------:R-:W-:Y:S01]  /*1b010*/  HGMMA.64x192x16.F32 R24, R200, gdesc[UR4].tnspB, R24, gsb0 ;  /* 0x42e00004c8187df0 */ /* 0x000fe20008000818 */
[----:B------:R-:W-:Y:S01]  /*1b020*/  R2UR UR6, R4 ;  /* 0x00000000040672ca */ /* 0x000fe200000e0000 */
[----:B------:R-:W-:Y:S01]  /*1b030*/  FMUL.FTZ R165, R165, UR43 ;  /* 0x0000002ba5a57c20 */ /* 0x000fe20008410000 */
[----:B------:R-:W-:Y:S01]  /*1b040*/  R2UR UR7, R5 ;  /* 0x00000000050772ca */ /* 0x000fe200000e0000 */
[----:B------:R-:W-:Y:S01]  /*1b050*/  IMAD.MOV.U32 R5, RZ, RZ, 0x40000040 ;  /* 0x40000040ff057424 */ /* 0x000fe200078e00ff */
[----:B------:R-:W-:Y:S01]  /*1b060*/  IADD3 R4, R2, 0x100, RZ ;  /* 0x0000010002047810 */ /* 0x000fe20007ffe0ff */
[----:B------:R-:W-:Y:S01]  /*1b070*/  IMAD.IADD R146, R146, 0x1, -R219 ;  /* 0x0000000192927824 */ /* 0x000fe200078e0adb */
[----:B------:R-:W1:Y:S01]  /*1b080*/  MUFU.TANH R3, R3 ;  /* 0x0000000300037308 */ /* 0x000e620000002400 */
[----:B------:R-:W-:Y:S01]  /*1b090*/  FMUL.FTZ R169, R137, UR43 ;  /* 0x0000002b89a97c20 */ /* 0x000fe20008410000 */
[----:B------:R-:W-:Y:S01]  /*1b0a0*/  FMUL.FTZ R157, R157, UR43 ;  /* 0x0000002b9d9d7c20 */ /* 0x000fe20008410000 */
[----:B------:R-:W-:-:S02]  /*1b0b0*/  IMAD R146, R226, -0x2, R146 ;  /* 0xfffffffee2927824 */ /* 0x000fc400078e0292 */
[----:B------:R-:W-:Y:S01]  /*1b0c0*/  FMUL.FTZ R140, R140, UR43 ;  /* 0x0000002b8c8c7c20 */ /* 0x000fe20008410000 */
[----:B------:R-:W-:Y:S01]  /*1b0d0*/  FMUL.FTZ R129, R129, UR43 ;  /* 0x0000002b81817c20 */ /* 0x000fe20008410000 */
[----:B------:R-:W-:Y:S01]  /*1b0e0*/  FMUL.FTZ R12, R171, UR43 ;  /* 0x0000002bab0c7c20 */ /* 0x000fe20008410000 */
[----:B------:R-:W-:Y:S01]  /*1b0f0*/  IMAD.IADD R146, R227, 0x1, R146 ;  /* 0x00000001e3927824 */ /* 0x000fe200078e0292 */
[----:B------:R-:W2:Y:S01]  /*1b100*/  MUFU.TANH R20, R20 ;  /* 0x0000001400147308 */ /* 0x000ea20000002400 */
[----:B------:R-:W-:Y:S01]  /*1b110*/  FMUL.FTZ R171, R133, UR43 ;  /* 0x0000002b85ab7c20 */ /* 0x000fe20008410000 */
[----:B------:R-:W-:Y:S01]  /*1b120*/  FMUL.FTZ R120, R120, UR43 ;  /* 0x0000002b78787c20 */ /* 0x000fe20008410000 */
[----:B------:R-:W-:Y:S01]  /*1b130*/  FMUL.FTZ R121, R121, UR43 ;  /* 0x0000002b79797c20 */ /* 0x000fe20008410000 */
[C---:B------:R-:W-:Y:S01]  /*1b140*/  ISETP.GT.AND P2, PT, R146.reuse, RZ, PT ;  /* 0x000000ff9200720c */ /* 0x040fe20003f44270 */
[----:B------:R-:W-:Y:S01]  /*1b150*/  ULDC UR4, c[0x0][0x988] ;  /* 0x0002620000047ab9 */ /* 0x000fe20000000800 */
[----:B------:R-:W-:Y:S01]  /*1b160*/  ISETP.GT.AND P3, PT, R146, 0x1, PT ;  /* 0x000000019200780c */ /* 0x000fe20003f64270 */
[----:B------:R-:W-:Y:S01]  /*1b170*/  FMUL.FTZ R14, R174, UR43 ;  /* 0x0000002bae0e7c20 */ /* 0x000fe20008410000 */
[----:B------:R-:W-:Y:S01]  /*1b180*/  MUFU.TANH R160, R160 ;  /* 0x000000a000a07308 */ /* 0x000fe20000002400 */
[----:B0-----:R-:W-:Y:S01]  /*1b190*/  FSEL R0, R0, -INF , P2 ;  /* 0xff80000000007808 */ /* 0x001fe20001000000 */
[----:B------:R-:W-:Y:S01]  /*1b1a0*/  FMUL.FTZ R15, R175, UR43 ;  /* 0x0000002baf0f7c20 */ /* 0x000fe20008410000 */
[----:B------:R-:W-:Y:S01]  /*1b1b0*/  ISETP.GT.AND P2, PT, R146, 0x8, PT ;  /* 0x000000089200780c */ /* 0x000fe20003f44270 */
        /* <DEDUP_REMOVED lines=13> */
[----:B0-----:R-:W-:Y:S01]  /*1b290*/  FMUL.FTZ R147, R148, UR43 ;  /* 0x0000002b94937c20 */ /* 0x001fe20008410000 */
[----:B------:R-:W-:Y:S01]  /*1b2a0*/  FMUL.FTZ R148, R149, UR43 ;  /* 0x0000002b95947c20 */ /* 0x000fe20008410000 */
[----:B------:R-:W-:Y:S01]  /*1b2b0*/  FMUL.FTZ R149, R136, UR43 ;  /* 0x0000002b88957c20 */ /* 0x000fe20008410000 */
[----:B-1----:R-:W-:Y:S01]  /*1b2c0*/  FSEL R136, R3, -INF , P3 ;  /* 0xff80000003887808 */ /* 0x002fe20001800000 */
[----:B------:R-:W-:Y:S01]  /*1b2d0*/  @!P1 VIADD R11, R11, 0x36860 ;  /* 0x000368600b0b9836 */ /* 0x000fe20000000000 */
[----:B-----5:R-:W-:-:S02]  /*1b2e0*/  FMNMX.FTZ R3, R0, R9, !PT ;  /* 0x0000000900037209 */ /* 0x020fc40007810000 */
[----:B------:R-:W-:Y:S01]  /*1b2f0*/  MUFU.TANH R162, R162 ;  /* 0x000000a200a27308 */ /* 0x000fe20000002400 */
[----:B------:R-:W-:Y:S02]  /*1b300*/  ISETP.GT.AND P3, PT, R146, 0x9, PT ;  /* 0x000000099200780c */ /* 0x000fe40003f64270 */
[----:B------:R-:W-:Y:S02]  /*1b310*/  @!P1 IADD3 R13, R13, 0x36840, RZ ;  /* 0x000368400d0d9810 */ /* 0x000fe40007ffe0ff */
[----:B--2---:R-:W-:Y:S02]  /*1b320*/  FSEL R20, R20, -INF , P3 ;  /* 0xff80000014147808 */ /* 0x004fe40001800000 */
[----:B------:R-:W-:Y:S01]  /*1b330*/  ISETP.GT.AND P3, PT, R146, 0x11, PT ;  /* 0x000000119200780c */ /* 0x000fe20003f64270 */
[----:B------:R-:W0:Y:S01]  /*1b340*/  MUFU.TANH R165, R165 ;  /* 0x000000a500a57308 */ /* 0x000e220000002400 */
[----:B------:R-:W-:Y:S02]  /*1b350*/  @!P1 PRMT R13, RZ, 0x654, R13 ;  /* 0x00000654ff0d9816 */ /* 0x000fe4000000000d */
[----:B---3--:R-:W-:-:S02]  /*1b360*/  FSEL R168, R168, -INF , P3 ;  /* 0xff800000a8a87808 */ /* 0x008fc40001800000 */
[----:B------:R-:W-:-:S03]  /*1b370*/  ISETP.GT.AND P3, PT, R146, 0x19, PT ;  /* 0x000000199200780c */ /* 0x000fc60003f64270 */
[----:B------:R-:W-:Y:S08]  /*1b380*/  MUFU.TANH R166, R166 ;  /* 0x000000a600a67308 */ /* 0x000ff00000002400 */
[----:B------:R-:W1:Y:S01]  /*1b390*/  MUFU.TANH R167, R167 ;  /* 0x000000a700a77308 */ /* 0x000e620000002400 */
[----:B0-----:R-:W-:Y:S02]  /*1b3a0*/  FSEL R165, R165, -INF , P3 ;  /* 0xff800000a5a57808 */ /* 0x001fe40001800000 */
[----:B------:R-:W-:-:S05]  /*1b3b0*/  ISETP.GT.AND P3, PT, R146, 0x21, PT ;  /* 0x000000219200780c */ /* 0x000fca0003f64270 */
[----:B------:R-:W-:Y:S08]  /*1b3c0*/  MUFU.TANH R155, R155 ;  /* 0x0000009b009b7308 */ /* 0x000ff00000002400 */
[----:B------:R-:W0:Y:S01]  /*1b3d0*/  MUFU.TANH R157, R157 ;  /* 0x0000009d009d7308 */ /* 0x000e220000002400 */
[----:B-1----:R-:W-:Y:S02]  /*1b3e0*/  FSEL R167, R167, -INF , P3 ;  /* 0xff800000a7a77808 */ /* 0x002fe40001800000 */
[----:B------:R-:W-:-:S05]  /*1b3f0*/  ISETP.GT.AND P3, PT, R146, 0x29, PT ;  /* 0x000000299200780c */ /* 0x000fca0003f64270 */
        /* <DEDUP_REMOVED lines=9> */
[----:B------:R-:W-:Y:S01]  /*1b490*/  MUFU.TANH R171, R171 ;  /* 0x000000ab00ab7308 */ /* 0x000fe20000002400 */
[----:B0-----:R-:W-:Y:S02]  /*1b4a0*/  FSEL R148, R148, -INF , P3 ;  /* 0xff80000094947808 */ /* 0x001fe40001800000 */
[----:B------:R-:W-:-:S05]  /*1b4b0*/  ISETP.GT.AND P3, PT, R146, 0x41, PT ;  /* 0x000000419200780c */ /* 0x000fca0003f64270 */
        /* <DEDUP_REMOVED lines=12> */
[----:B------:R-:W-:Y:S01]  /*1b580*/  R2UR UR6, R4 ;  /* 0x00000000040672ca */ /* 0x000fe200000e0000 */
[----:B------:R-:W-:Y:S01]  /*1b590*/  VIADD R4, R2, 0x180 ;  /* 0x0000018002047836 */ /* 0x000fe20000000000 */
[----:B------:R-:W-:-:S04]  /*1b5a0*/  R2UR UR7, R5 ;  /* 0x00000000050772ca */ /* 0x000fc800000e0000 */
[----:B------:R-:W-:Y:S01]  /*1b5b0*/  MUFU.TANH R154, R154 ;  /* 0x0000009a009a7308 */ /* 0x000fe20000002400 */
[----:B------:R-:W-:-:S07]  /*1b5c0*/  MOV R5, 0x40000040 ;  /* 0x4000004000057802 */ /* 0x000fce0000000f00 */
        /* <DEDUP_REMOVED lines=23> */
[----:B------:R-:W-:Y:S01]  /*1b740*/  FMUL.FTZ R5, R172, UR43 ;  /* 0x0000002bac057c20 */ /* 0x000fe20008410000 */
[----:B------:R-:W-:Y:S01]  /*1b750*/  R2UR UR6, R4 ;  /* 0x00000000040672ca */ /* 0x000fe200000e0000 */
[----:B------:R-:W-:Y:S01]  /*1b760*/  FMUL.FTZ R4, R170, UR43 ;  /* 0x0000002baa047c20 */ /* 0x000fe20008410000 */
[----:B------:R-:W-:-:S03]  /*1b770*/  FMUL.FTZ R170, R132, UR43 ;  /* 0x0000002b84aa7c20 */ /* 0x000fc60008410000 */
[----:B------:R-:W0:Y:S08]  /*1b780*/  MUFU.TANH R5, R5 ;  /* 0x0000000500057308 */ /* 0x000e300000002400 */
[----:B------:R-:W-:Y:S08]  /*1b790*/  MUFU.TANH R170, R170 ;  /* 0x000000aa00aa7308 */ /* 0x000ff00000002400 */
[----:B------:R-:W-:Y:S01]  /*1b7a0*/  MUFU.TANH R4, R4 ;  /* 0x0000000400047308 */ /* 0x000fe20000002400 */
[----:B0-----:R-:W-:-:S02]  /*1b7b0*/  FSEL R137, R5, -INF , P2 ;  /* 0xff80000005897808 */ /* 0x001fc40001000000 */
[----:B------:R-:W-:Y:S02]  /*1b7c0*/  FMNMX.FTZ R5, R136, R3, !PT ;  /* 0x0000000388057209 */ /* 0x000fe40007810000 */
[----:B------:R-:W-:Y:S02]  /*1b7d0*/  ISETP.GT.AND P2, PT, R146, 0x10, PT ;  /* 0x000000109200780c */ /* 0x000fe40003f44270 */
[----:B------:R-:W-:Y:S01]  /*1b7e0*/  FMNMX.FTZ R5, R137, R5, !PT ;  /* 0x0000000589057209 */ /* 0x000fe20007810000 */
[----:B------:R0:W1:Y:S01]  /*1b7f0*/  MUFU.TANH R3, R169 ;  /* 0x000000a900037308 */ /* 0x0000620000002400 */
[----:B------:R-:W-:Y:S02]  /*1b800*/  FSEL R160, R160, -INF , P2 ;  /* 0xff800000a0a07808 */ /* 0x000fe40001000000 */
[----:B------:R-:W-:-:S04]  /*1b810*/  ISETP.GT.AND P2, PT, R146, 0x18, PT ;  /* 0x000000189200780c */ /* 0x000fc80003f44270 */
[----:B------:R-:W-:Y:S02]  /*1b820*/  FSEL R162, R162, -INF , P2 ;  /* 0xff800000a2a27808 */ /* 0x000fe40001000000 */
[----:B0-----:R-:W-:Y:S02]  /*1b830*/  FMNMX.FTZ R169, R20, R5, !PT ;  /* 0x0000000514a97209 */ /* 0x001fe40007810000 */
[----:B------:R-:W-:Y:S01]  /*1b840*/  ISETP.GT.AND P2, PT, R146, 0x20, PT ;  /* 0x000000209200780c */ /* 0x000fe20003f44270 */
[----:B------:R0:W2:Y:S01]  /*1b850*/  MUFU.TANH R5, R140 ;  /* 0x0000008c00057308 */ /* 0x0000a20000002400 */
[----:B------:R-:W-:Y:S02]  /*1b860*/  FMNMX.FTZ R169, R160, R169, !PT ;  /* 0x000000a9a0a97209 */ /* 0x000fe40007810000 */
[----:B------:R-:W-:Y:S02]  /*1b870*/  FSEL R166, R166, -INF , P2 ;  /* 0xff800000a6a67808 */ /* 0x000fe40001000000 */
[----:B------:R-:W-:-:S02]  /*1b880*/  FMNMX.FTZ R169, R168, R169, !PT ;  /* 0x000000a9a8a97209 */ /* 0x000fc40007810000 */
[----:B------:R-:W-:Y:S02]  /*1b890*/  ISETP.GT.AND P2, PT, R146, 0x28, PT ;  /* 0x000000289200780c */ /* 0x000fe40003f44270 */
[----:B------:R-:W-:Y:S01]  /*1b8a0*/  FMNMX.FTZ R169, R162, R169, !PT ;  /* 0x000000a9a2a97209 */ /* 0x000fe20007810000 */
[----:B0-----:R-:W-:Y:S01]  /*1b8b0*/  FMUL.FTZ R140, R141, UR43 ;  /* 0x0000002b8d8c7c20 */ /* 0x001fe20008410000 */
[----:B------:R-:W-:Y:S01]  /*1b8c0*/  FMUL.FTZ R141, R128, UR43 ;  /* 0x0000002b808d7c20 */ /* 0x000fe20008410000 */
[----:B------:R-:W-:Y:S02]  /*1b8d0*/  FSEL R155, R155, -INF , P2 ;  /* 0xff8000009b9b7808 */ /* 0x000fe40001000000 */
[----:B------:R-:W-:Y:S02]  /*1b8e0*/  FMNMX.FTZ R169, R165, R169, !PT ;  /* 0x000000a9a5a97209 */ /* 0x000fe40007810000 */
[----:B------:R-:W-:Y:S01]  /*1b8f0*/  ISETP.GT.AND P2, PT, R146, 0x30, PT ;  /* 0x000000309200780c */ /* 0x000fe20003f44270 */
[----:B------:R-:W0:Y:S01]  /*1b900*/  MUFU.TANH R140, R140 ;  /* 0x0000008c008c7308 */ /* 0x000e220000002400 */
[----:B------:R-:W-:-:S02]  /*1b910*/  FMNMX.FTZ R169, R166, R169, !PT ;  /* 0x000000a9a6a97209 */ /* 0x000fc40007810000 */
[----:B------:R-:W-:Y:S02]  /*1b920*/  FSEL R158, R158, -INF , P2 ;  /* 0xff8000009e9e7808 */ /* 0x000fe40001000000 */
[----:B------:R-:W-:Y:S02]  /*1b930*/  FMNMX.FTZ R128, R167, R169, !PT ;  /* 0x000000a9a7807209 */ /* 0x000fe40007810000 */
[----:B------:R-:W-:Y:S01]  /*1b940*/  ISETP.GT.AND P2, PT, R146, 0x38, PT ;  /* 0x000000389200780c */ /* 0x000fe20003f44270 */
[----:B------:R3:W-:Y:S01]  /*1b950*/  MUFU.TANH R169, R129 ;  /* 0x0000008100a97308 */ /* 0x0007e20000002400 */
[----:B------:R-:W-:Y:S02]  /*1b960*/  FMNMX.FTZ R128, R155, R128, !PT ;  /* 0x000000809b807209 */ /* 0x000fe40007810000 */
[----:B------:R-:W-:Y:S02]  /*1b970*/  FSEL R147, R147, -INF , P2 ;  /* 0xff80000093937808 */ /* 0x000fe40001000000 */
[----:B------:R-:W-:-:S02]  /*1b980*/  FMNMX.FTZ R128, R157, R128, !PT ;  /* 0x000000809d807209 */ /* 0x000fc40007810000 */
[----:B------:R-:W-:Y:S01]  /*1b990*/  ISETP.GT.AND P2, PT, R146, 0x40, PT ;  /* 0x000000409200780c */ /* 0x000fe20003f44270 */
[----:B------:R-:W4:Y:S01]  /*1b9a0*/  MUFU.TANH R141, R141 ;  /* 0x0000008d008d7308 */ /* 0x000f220000002400 */
[----:B------:R-:W-:-:S04]  /*1b9b0*/  FMNMX.FTZ R128, R158, R128, !PT ;  /* 0x000000809e807209 */ /* 0x000fc80007810000 */
[----:B------:R-:W-:-:S04]  /*1b9c0*/  FMNMX.FTZ R128, R159, R128, !PT ;  /* 0x000000809f807209 */ /* 0x000fc80007810000 */
[----:B---3--:R-:W-:Y:S02]  /*1b9d0*/  FMNMX.FTZ R129, R147, R128, !PT ;  /* 0x0000008093817209 */ /* 0x008fe40007810000 */
[----:B------:R-:W-:Y:S02]  /*1b9e0*/  FSEL R128, R149, -INF , P2 ;  /* 0xff80000095807808 */ /* 0x000fe40001000000 */
[----:B------:R-:W-:Y:S01]  /*1b9f0*/  FMNMX.FTZ R132, R148, R129, !PT ;  /* 0x0000008194847209 */ /* 0x000fe20007810000 */
[----:B------:R3:W4:Y:S01]  /*1ba00*/  MUFU.TANH R149, R120 ;  /* 0x0000007800957308 */ /* 0x0007220000002400 */
[----:B------:R-:W-:Y:S02]  /*1ba10*/  ISETP.GT.AND P2, PT, R146, 0x48, PT ;  /* 0x000000489200780c */ /* 0x000fe40003f44270 */
[----:B-1----:R-:W-:Y:S02]  /*1ba20*/  FSEL R129, R3, -INF , P3 ;  /* 0xff80000003817808 */ /* 0x002fe40001800000 */
[----:B------:R-:W-:-:S02]  /*1ba30*/  FMNMX.FTZ R3, R128, R132, !PT ;  /* 0x0000008480037209 */ /* 0x000fc40007810000 */
[----:B--2---:R-:W-:Y:S02]  /*1ba40*/  FSEL R132, R5, -INF , P2 ;  /* 0xff80000005847808 */ /* 0x004fe40001000000 */
[----:B------:R-:W-:Y:S01]  /*1ba50*/  ISETP.GT.AND P3, PT, R146, 0x49, PT ;  /* 0x000000499200780c */ /* 0x000fe20003f64270 */
[----:B---3--:R-:W-:Y:S01]  /*1ba60*/  FMUL.FTZ R120, R124, UR43 ;  /* 0x0000002b7c787c20 */ /* 0x008fe20008410000 */
[----:B------:R-:W-:Y:S02]  /*1ba70*/  FMNMX.FTZ R5, R129, R3, !PT ;  /* 0x0000000381057209 */ /* 0x000fe40007810000 */
[----:B------:R-:W-:Y:S01]  /*1ba80*/  ISETP.GT.AND P2, PT, R146, 0x50, PT ;  /* 0x000000509200780c */ /* 0x000fe20003f44270 */
[----:B------:R1:W2:Y:S01]  /*1ba90*/  MUFU.TANH R3, R121 ;  /* 0x0000007900037308 */ /* 0x0002a20000002400 */
[----:B0-----:R-:W-:Y:S02]  /*1baa0*/  FSEL R133, R140, -INF , P3 ;  /* 0xff8000008c857808 */ /* 0x001fe40001800000 */
[----:B------:R-:W-:-:S02]  /*1bab0*/  FMNMX.FTZ R5, R132, R5, !PT ;  /* 0x0000000584057209 */ /* 0x000fc40007810000 */
[C---:B------:R-:W-:Y:S02]  /*1bac0*/  ISETP.GT.AND P3, PT, R146.reuse, 0x51, PT ;  /* 0x000000519200780c */ /* 0x040fe40003f64270 */
[----:B----4-:R-:W-:Y:S02]  /*1bad0*/  FSEL R124, R141, -INF , P2 ;  /* 0xff8000008d7c7808 */ /* 0x010fe40001000000 */
[----:B-1----:R-:W-:Y:S02]  /*1bae0*/  FMNMX.FTZ R121, R133, R5, !PT ;  /* 0x0000000585797209 */ /* 0x002fe40007810000 */
[----:B------:R0:W1:Y:S01]  /*1baf0*/  MUFU.TANH R5, R120 ;  /* 0x0000007800057308 */ /* 0x0000620000002400 */
[----:B------:R-:W-:Y:S02]  /*1bb00*/  ISETP.GT.AND P2, PT, R146, 0x58, PT ;  /* 0x000000589200780c */ /* 0x000fe40003f44270 */
[----:B------:R-:W-:Y:S02]  /*1bb10*/  FSEL R140, R169, -INF , P3 ;  /* 0xff800000a98c7808 */ /* 0x000fe40001800000 */
[----:B------:R-:W-:-:S02]  /*1bb20*/  FMNMX.FTZ R121, R124, R121, !PT ;  /* 0x000000797c797209 */ /* 0x000fc40007810000 */
[----:B------:R-:W-:Y:S01]  /*1bb30*/  ISETP.GT.AND P3, PT, R146, 0x59, PT ;  /* 0x000000599200780c */ /* 0x000fe20003f64270 */
[----:B0-----:R-:W-:Y:S01]  /*1bb40*/  FMUL.FTZ R120, R125, UR43 ;  /* 0x0000002b7d787c20 */ /* 0x001fe20008410000 */
[----:B------:R-:W-:Y:S01]  /*1bb50*/  FSEL R125, R170, -INF , P2 ;  /* 0xff800000aa7d7808 */ /* 0x000fe20001000000 */
[----:B------:R-:W-:Y:S01]  /*1bb60*/  FMUL.FTZ R170, R150, UR43 ;  /* 0x0000002b96aa7c20 */ /* 0x000fe20008410000 */
[----:B------:R-:W-:Y:S02]  /*1bb70*/  FMNMX.FTZ R121, R140, R121, !PT ;  /* 0x000000798c797209 */ /* 0x000fe40007810000 */
[----:B------:R-:W-:Y:S01]  /*1bb80*/  ISETP.GT.AND P2, PT, R146, 0x60, PT ;  /* 0x000000609200780c */ /* 0x000fe20003f44270 */
[----:B------:R-:W0:Y:S01]  /*1bb90*/  MUFU.TANH R120, R120 ;  /* 0x0000007800787308 */ /* 0x000e220000002400 */
[----:B------:R-:W-:Y:S01]  /*1bba0*/  FSEL R141, R171, -INF , P3 ;  /* 0xff800000ab8d7808 */ /* 0x000fe20001800000 */
[----:B------:R-:W-:Y:S01]  /*1bbb0*/  FMUL.FTZ R171, R151, UR43 ;  /* 0x0000002b97ab7c20 */ /* 0x000fe20008410000 */
[----:B------:R-:W-:-:S02]  /*1bbc0*/  FMNMX.FTZ R121, R125, R121, !PT ;  /* 0x000000797d797209 */ /* 0x000fc40007810000 */
[C---:B------:R-:W-:Y:S02]  /*1bbd0*/  ISETP.GT.AND P3, PT, R146.reuse, 0x61, PT ;  /* 0x000000619200780c */ /* 0x040fe40003f64270 */
[----:B------:R-:W-:Y:S01]  /*1bbe0*/  FSEL R149, R149, -INF , P2 ;  /* 0xff80000095957808 */ /* 0x000fe20001000000 */
[----:B------:R-:W3:Y:S01]  /*1bbf0*/  MUFU.TANH R170, R170 ;  /* 0x000000aa00aa7308 */ /* 0x000ee20000002400 */
[----:B------:R-:W-:Y:S02]  /*1bc00*/  FMNMX.FTZ R121, R141, R121, !PT ;  /* 0x000000798d797209 */ /* 0x000fe40007810000 */
[C---:B------:R-:W-:Y:S02]  /*1bc10*/  ISETP.GT.AND P2, PT, R146.reuse, 0x68, PT ;  /* 0x000000689200780c */ /* 0x040fe40003f44270 */
[----:B--2---:R-:W-:Y:S02]  /*1bc20*/  FSEL R169, R3, -INF , P3 ;  /* 0xff80000003a97808 */ /* 0x004fe40001800000 */
[----:B------:R-:W-:Y:S01]  /*1bc30*/  FMNMX.FTZ R121, R149, R121, !PT ;  /* 0x0000007995797209 */ /* 0x000fe20007810000 */
[----:B------:R-:W2:Y:S01]  /*1bc40*/  MUFU.TANH R171, R171 ;  /* 0x000000ab00ab7308 */ /* 0x000ea20000002400 */
[----:B------:R-:W-:-:S02]  /*1bc50*/  ISETP.GT.AND P3, PT, R146, 0x69, PT ;  /* 0x000000699200780c */ /* 0x000fc40003f64270 */
[----:B-1----:R-:W-:Y:S02]  /*1bc60*/  FSEL R151, R5, -INF , P2 ;  /* 0xff80000005977808 */ /* 0x002fe40001000000 */
[----:B------:R-:W-:Y:S02]  /*1bc70*/  FMNMX.FTZ R121, R169, R121, !PT ;  /* 0x00000079a9797209 */ /* 0x000fe40007810000 */
[----:B0-----:R-:W-:Y:S02]  /*1bc80*/  FSEL R150, R120, -INF , P3 ;  /* 0xff80000078967808 */ /* 0x001fe40001800000 */
[----:B------:R-:W-:Y:S01]  /*1bc90*/  FMNMX.FTZ R5, R151, R121, !PT ;  /* 0x0000007997057209 */ /* 0x000fe20007810000 */
[----:B------:R-:W-:Y:S01]  /*1bca0*/  IMAD.MOV.U32 R121, RZ, RZ, 0x40000040 ;  /* 0x40000040ff797424 */ /* 0x000fe200078e00ff */
[----:B------:R-:W-:Y:S02]  /*1bcb0*/  IADD3 R120, R2, 0x280, RZ ;  /* 0x0000028002787810 */ /* 0x000fe40007ffe0ff */
[----:B------:R-:W-:-:S02]  /*1bcc0*/  FMNMX.FTZ R5, R150, R5, !PT ;  /* 0x0000000596057209 */ /* 0x000fc40007810000 */
[----:B------:R-:W-:-:S03]  /*1bcd0*/  IADD3 R146, R146, 0x8, RZ ;  /* 0x0000000892927810 */ /* 0x000fc60007ffe0ff */
[----:B------:R-:W0:Y:S01]  /*1bce0*/  SHFL.BFLY PT, R3, R5, 0x2, 0x1f ;  /* 0x0c401f0005037f89 */ /* 0x000e2200000e0000 */
[C---:B------:R-:W-:Y:S02]  /*1bcf0*/  ISETP.GT.AND P3, PT, R146.reuse, RZ, PT ;  /* 0x000000ff9200720c */ /* 0x040fe40003f64270 */
[C---:B------:R-:W-:Y:S02]  /*1bd00*/  ISETP.GT.AND P4, PT, R146.reuse, 0x1, PT ;  /* 0x000000019200780c */ /* 0x040fe40003f84270 */
[----:B------:R-:W-:Y:S02]  /*1bd10*/  ISETP.GT.AND P5, PT, R146, 0x8, PT ;  /* 0x000000089200780c */ /* 0x000fe40003fa4270 */
[----:B------:R-:W-:Y:S02]  /*1bd20*/  FSEL R12, R12, -INF , P4 ;  /* 0xff8000000c0c7808 */ /* 0x000fe40002000000 */
[----:B------:R-:W-:Y:S02]  /*1bd30*/  ISETP.GT.AND P6, PT, R146, 0x9, PT ;  /* 0x000000099200780c */ /* 0x000fe40003fc4270 */
[----:B------:R-:W-:-:S02]  /*1bd40*/  FSEL R14, R14, -INF , P5 ;  /* 0xff8000000e0e7808 */ /* 0x000fc40002800000 */
[C---:B------:R-:W-:Y:S02]  /*1bd50*/  ISETP.GT.AND P4, PT, R146.reuse, 0x11, PT ;  /* 0x000000119200780c */ /* 0x040fe40003f84270 */
[C---:B------:R-:W-:Y:S02]  /*1bd60*/  ISETP.GT.AND P5, PT, R146.reuse, 0x18, PT ;  /* 0x000000189200780c */ /* 0x040fe40003fa4270 */
[----:B------:R-:W-:Y:S02]  /*1bd70*/  FSEL R161, R161, -INF , P4 ;  /* 0xff800000a1a17808 */ /* 0x000fe40002000000 */
[----:B------:R-:W-:Y:S02]  /*1bd80*/  FSEL R163, R163, -INF , P5 ;  /* 0xff800000a3a37808 */ /* 0x000fe40002800000 */
[C---:B------:R-:W-:Y:S02]  /*1bd90*/  ISETP.GT.AND P4, PT, R146.reuse, 0x21, PT ;  /* 0x000000219200780c */ /* 0x040fe40003f84270 */
[----:B------:R-:W-:-:S02]  /*1bda0*/  ISETP.GT.AND P5, PT, R146, 0x28, PT ;  /* 0x000000289200780c */ /* 0x000fc40003fa4270 */
[----:B0-----:R-:W-:Y:S02]  /*1bdb0*/  FMNMX.FTZ R5, R5, R3, !PT ;  /* 0x0000000305057209 */ /* 0x001fe40007810000 */
[----:B------:R-:W-:Y:S02]  /*1bdc0*/  FSEL R153, R153, -INF , P4 ;  /* 0xff80000099997808 */ /* 0x000fe40002000000 */
[----:B------:R-:W-:Y:S01]  /*1bdd0*/  FSEL R154, R154, -INF , P5 ;  /* 0xff8000009a9a7808 */ /* 0x000fe20002800000 */
[----:B------:R-:W0:Y:S01]  /*1bde0*/  SHFL.BFLY PT, R3, R5, 0x1, 0x1f ;  /* 0x0c201f0005037f89 */ /* 0x000e2200000e0000 */
[C---:B------:R-:W-:Y:S02]  /*1bdf0*/  ISETP.GT.AND P4, PT, R146.reuse, 0x31, PT ;  /* 0x000000319200780c */ /* 0x040fe40003f84270 */
[----:B------:R-:W-:Y:S02]  /*1be00*/  ISETP.GT.AND P5, PT, R146, 0x38, PT ;  /* 0x000000389200780c */ /* 0x000fe40003fa4270 */
[----:B------:R-:W-:-:S02]  /*1be10*/  FSEL R145, R145, -INF , P4 ;  /* 0xff80000091917808 */ /* 0x000fc40002000000 */
[----:B---3--:R-:W-:Y:S02]  /*1be20*/  FSEL R170, R170, -INF , P5 ;  /* 0xff800000aaaa7808 */ /* 0x008fe40002800000 */
[C---:B------:R-:W-:Y:S01]  /*1be30*/  ISETP.GT.AND P4, PT, R146.reuse, 0x41, PT ;  /* 0x000000419200780c */ /* 0x040fe20003f84270 */
[----:B------:R-:W-:Y:S02]  /*1be40*/  WARPGROUP.DEPBAR.LE gsb0, 0x0 ;  /* 0x00008000000079c5 */ /* 0x000fe40000010000 */
[----:B------:R-:W-:Y:S01]  /*1be50*/  WARPGROUP.ARRIVE ;  /* 0x00000000000079c5 */ /* 0x000fe20000000000 */
[----:B------:R-:W-:Y:S02]  /*1be60*/  ISETP.GT.AND P5, PT, R146, 0x48, PT ;  /* 0x000000489200780c */ /* 0x000fe40003fa4270 */
[----:B------:R-:W-:Y:S02]  /*1be70*/  FSEL R139, R139, -INF , P4 ;  /* 0xff8000008b8b7808 */ /* 0x000fe40002000000 */
[----:B------:R-:W-:Y:S01]  /*1be80*/  FSEL R142, R142, -INF , P5 ;  /* 0xff8000008e8e7808 */ /* 0x000fe20002800000 */
[----:B------:R-:W-:Y:S01]  /*1be90*/  HGMMA.64x192x16.F32 R24, R184, gdesc[UR4].tnspB, R24, gsb0 ;  /* 0x42e00004b8187df0 */ /* 0x000fe20008000818 */
[----:B------:R-:W-:-:S02]  /*1bea0*/  R2UR UR6, R120 ;  /* 0x00000000780672ca */ /* 0x000fc400000e0000 */
[----:B------:R-:W-:Y:S02]  /*1beb0*/  R2UR UR7, R121 ;  /* 0x00000000790772ca */ /* 0x000fe400000e0000 */
[----:B0-----:R-:W-:Y:S01]  /*1bec0*/  FMNMX.FTZ R5, R5, R3, !PT ;  /* 0x0000000305057209 */ /* 0x001fe20007810000 */
[----:B------:R-:W-:Y:S01]  /*1bed0*/  IMAD.U32 R3, RZ, RZ, UR4 ;  /* 0x00000004ff037e24 */ /* 0x000fe2000f8e00ff */
[----:B------:R0:W1:Y:S01]  /*1bee0*/  MUFU.TANH R121, R126 ;  /* 0x0000007e00797308 */ /* 0x0000620000002400 */
[C---:B------:R-:W-:Y:S02]  /*1bef0*/  ISETP.GT.AND P4, PT, R146.reuse, 0x51, PT ;  /* 0x000000519200780c */ /* 0x040fe40003f84270 */
[C---:B------:R-:W-:Y:S01]  /*1bf00*/  FMUL.FTZ R120, R5.reuse, R3 ;  /* 0x0000000305787220 */ /* 0x040fe20000410000 */
[----:B------:R-:W-:Y:S02]  /*1bf10*/  FSETP.NEU.FTZ.AND P2, PT, R5, -INF , PT ;  /* 0xff8000000500780b */ /* 0x000fe40003f5d000 */
[----:B------:R-:W-:-:S02]  /*1bf20*/  ISETP.GT.AND P5, PT, R146, 0x58, PT ;  /* 0x000000589200780c */ /* 0x000fc40003fa4270 */
[----:B------:R-:W-:Y:S01]  /*1bf30*/  FSEL R120, R120, RZ, P2 ;  /* 0x000000ff78787208 */ /* 0x000fe20001000000 */
[----:B0-----:R-:W-:Y:S01]  /*1bf40*/  FMUL.FTZ R126, R127, UR43 ;  /* 0x0000002b7f7e7c20 */ /* 0x001fe20008410000 */
[----:B------:R-:W-:Y:S02]  /*1bf50*/  FSEL R131, R131, -INF , P4 ;  /* 0xff80000083837808 */ /* 0x000fe40002000000 */
[----:B------:R-:W-:Y:S01]  /*1bf60*/  FSEL R134, R134, -INF , P5 ;  /* 0xff80000086867808 */ /* 0x000fe20002800000 */
[-CC-:B------:R-:W-:Y:S01]  /*1bf70*/  FFMA.FTZ R127, R136, R3.reuse, -R120.reuse ;  /* 0x00000003887f7223 */ /* 0x180fe20000010878 */
[----:B------:R-:W-:Y:S01]  /*1bf80*/  FSEL R136, R4, -INF , P3 ;  /* 0xff80000004887808 */ /* 0x000fe20001800000 */
[-CC-:B------:R-:W-:Y:S01]  /*1bf90*/  FFMA.FTZ R200, R0, R3.reuse, -R120.reuse ;  /* 0x0000000300c87223 */ /* 0x180fe20000010878 */
[-CC-:B------:R-:W-:Y:S01]  /*1bfa0*/  FFMA.FTZ R202, R137, R3.reuse, -R120.reuse ;  /* 0x0000000389ca7223 */ /* 0x180fe20000010878 */
[----:B------:R-:W-:Y:S01]  /*1bfb0*/  ISETP.GT.AND P3, PT, R146, 0x10, PT ;  /* 0x000000109200780c */ /* 0x000fe20003f64270 */
[-CC-:B------:R-:W-:Y:S01]  /*1bfc0*/  FFMA.FTZ R196, R160, R3.reuse, -R120.reuse ;  /* 0x00000003a0c47223 */ /* 0x180fe20000010878 */
[----:B------:R-:W-:Y:S01]  /*1bfd0*/  FMNMX.FTZ R0, R136, R8, !PT ;  /* 0x0000000888007209 */ /* 0x000fe20007810000 */
[-CC-:B------:R-:W-:Y:S01]  /*1bfe0*/  FFMA.FTZ R198, R162, R3.reuse, -R120.reuse ;  /* 0x00000003a2c67223 */ /* 0x180fe20000010878 */
[----:B------:R-:W-:Y:S01]  /*1bff0*/  FSEL R137, R15, -INF , P6 ;  /* 0xff8000000f897808 */ /* 0x000fe20003000000 */
[-CC-:B------:R-:W-:Y:S01]  /*1c000*/  FFMA.FTZ R194, R155, R3.reuse, -R120.reuse ;  /* 0x000000039bc27223 */ /* 0x180fe20000010878 */
[----:B------:R-:W-:Y:S01]  /*1c010*/  FMNMX.FTZ R0, R12, R0, !PT ;  /* 0x000000000c007209 */ /* 0x000fe20007810000 */
[----:B------:R-:W0:Y:S01]  /*1c020*/  MUFU.TANH R126, R126 ;  /* 0x0000007e007e7308 */ /* 0x000e220000002400 */
[----:B------:R-:W-:Y:S01]  /*1c030*/  FSEL R21, R21, -INF , P3 ;  /* 0xff80000015157808 */ /* 0x000fe20001800000 */
[-CC-:B------:R-:W-:Y:S01]  /*1c040*/  FFMA.FTZ R157, R157, R3.reuse, -R120.reuse ;  /* 0x000000039d9d7223 */ /* 0x180fe20000010878 */
[----:B------:R-:W-:Y:S01]  /*1c050*/  FMNMX.FTZ R0, R14, R0, !PT ;  /* 0x000000000e007209 */ /* 0x000fe20007810000 */
[-CC-:B------:R-:W-:Y:S01]  /*1c060*/  FFMA.FTZ R190, R147, R3.reuse, -R120.reuse ;  /* 0x0000000393be7223 */ /* 0x180fe20000010878 */
[----:B------:R-:W-:Y:S01]  /*1c070*/  ISETP.GT.AND P6, PT, R146, 0x19, PT ;  /* 0x000000199200780c */ /* 0x000fe20003fc4270 */
[-CC-:B------:R-:W-:Y:S01]  /*1c080*/  FFMA.FTZ R188, R158, R3.reuse, -R120.reuse ;  /* 0x000000039ebc7223 */ /* 0x180fe20000010878 */
[----:B------:R-:W-:Y:S01]  /*1c090*/  FMNMX.FTZ R0, R137, R0, !PT ;  /* 0x0000000089007209 */ /* 0x000fe20007810000 */
        /* <DEDUP_REMOVED lines=10> */
[-CC-:B------:R-:W-:Y:S01]  /*1c140*/  FFMA.FTZ R159, R159, R3.reuse, -R120.reuse ;  /* 0x000000039f9f7223 */ /* 0x180fe20000010878 */
[----:B------:R-:W-:Y:S01]  /*1c150*/  FMNMX.FTZ R0, R163, R0, !PT ;  /* 0x00000000a3007209 */ /* 0x000fe20007810000 */
[----:B------:R-:W-:Y:S01]  /*1c160*/  FFMA.FTZ R124, R124, R3, -R120 ;  /* 0x000000037c7c7223 */ /* 0x000fe20000010878 */
[----:B------:R-:W-:Y:S01]  /*1c170*/  ISETP.GT.AND P6, PT, R146, 0x29, PT ;  /* 0x000000299200780c */ /* 0x000fe20003fc4270 */
[----:B------:R-:W-:Y:S01]  /*1c180*/  MUFU.EX2 R200, R200 ;  /* 0x000000c800c87308 */ /* 0x000fe20000000800 */
[----:B------:R-:W-:-:S02]  /*1c190*/  FMNMX.FTZ R0, R164, R0, !PT ;  /* 0x00000000a4007209 */ /* 0x000fc40007810000 */
[----:B------:R-:W-:Y:S02]  /*1c1a0*/  ISETP.GT.AND P3, PT, R146, 0x30, PT ;  /* 0x000000309200780c */ /* 0x000fe40003f64270 */
[----:B------:R-:W-:Y:S02]  /*1c1b0*/  FMNMX.FTZ R0, R152, R0, !PT ;  /* 0x0000000098007209 */ /* 0x000fe40007810000 */
[----:B------:R-:W-:Y:S01]  /*1c1c0*/  FSEL R156, R156, -INF , P6 ;  /* 0xff8000009c9c7808 */ /* 0x000fe20003000000 */
[----:B------:R-:W-:Y:S01]  /*1c1d0*/  MUFU.EX2 R127, R127 ;  /* 0x0000007f007f7308 */ /* 0x000fe20000000800 */
[----:B------:R-:W-:Y:S02]  /*1c1e0*/  FMNMX.FTZ R0, R153, R0, !PT ;  /* 0x0000000099007209 */ /* 0x000fe40007810000 */
[----:B------:R-:W-:Y:S02]  /*1c1f0*/  FSEL R160, R144, -INF , P3 ;  /* 0xff80000090a07808 */ /* 0x000fe40001800000 */
[----:B------:R-:W-:-:S02]  /*1c200*/  FMNMX.FTZ R0, R154, R0, !PT ;  /* 0x000000009a007209 */ /* 0x000fc40007810000 */
[----:B------:R-:W-:Y:S01]  /*1c210*/  ISETP.GT.AND P6, PT, R146, 0x39, PT ;  /* 0x000000399200780c */ /* 0x000fe20003fc4270 */
[----:B------:R-:W-:Y:S01]  /*1c220*/  MUFU.EX2 R202, R202 ;  /* 0x000000ca00ca7308 */ /* 0x000fe20000000800 */
[----:B------:R-:W-:Y:S02]  /*1c230*/  FMNMX.FTZ R0, R156, R0, !PT ;  /* 0x000000009c007209 */ /* 0x000fe40007810000 */
[----:B------:R-:W-:Y:S02]  /*1c240*/  ISETP.GT.AND P3, PT, R146, 0x40, PT ;  /* 0x000000409200780c */ /* 0x000fe40003f64270 */
[----:B------:R-:W-:Y:S02]  /*1c250*/  FMNMX.FTZ R0, R160, R0, !PT ;  /* 0x00000000a0007209 */ /* 0x000fe40007810000 */
[----:B--2---:R-:W-:Y:S01]  /*1c260*/  FSEL R171, R171, -INF , P6 ;  /* 0xff800000abab7808 */ /* 0x004fe20003000000 */
[----:B------:R-:W-:Y:S01]  /*1c270*/  MUFU.EX2 R15, R15 ;  /* 0x0000000f000f7308 */ /* 0x000fe20000000800 */
[----:B------:R-:W-:-:S02]  /*1c280*/  FMNMX.FTZ R0, R145, R0, !PT ;  /* 0x0000000091007209 */ /* 0x000fc40007810000 */
[----:B------:R-:W-:Y:S02]  /*1c290*/  FSEL R162, R138, -INF , P3 ;  /* 0xff8000008aa27808 */ /* 0x000fe40001800000 */
[----:B------:R-:W-:Y:S02]  /*1c2a0*/  FMNMX.FTZ R0, R170, R0, !PT ;  /* 0x00000000aa007209 */ /* 0x000fe40007810000 */
[C---:B------:R-:W-:Y:S01]  /*1c2b0*/  ISETP.GT.AND P6, PT, R146.reuse, 0x49, PT ;  /* 0x000000499200780c */ /* 0x040fe20003fc4270 */
[----:B------:R-:W-:Y:S01]  /*1c2c0*/  MUFU.EX2 R196, R196 ;  /* 0x000000c400c47308 */ /* 0x000fe20000000800 */
[----:B------:R-:W-:Y:S02]  /*1c2d0*/  FMNMX.FTZ R0, R171, R0, !PT ;  /* 0x00000000ab007209 */ /* 0x000fe40007810000 */
[----:B------:R-:W-:Y:S02]  /*1c2e0*/  ISETP.GT.AND P3, PT, R146, 0x50, PT ;  /* 0x000000509200780c */ /* 0x000fe40003f64270 */
[----:B------:R-:W-:-:S02]  /*1c2f0*/  FMNMX.FTZ R0, R162, R0, !PT ;  /* 0x00000000a2007209 */ /* 0x000fc40007810000 */
[----:B------:R-:W-:Y:S01]  /*1c300*/  FSEL R143, R143, -INF , P6 ;  /* 0xff8000008f8f7808 */ /* 0x000fe20003000000 */
[----:B------:R-:W-:Y:S01]  /*1c310*/  MUFU.EX2 R20, R20 ;  /* 0x0000001400147308 */ /* 0x000fe20000000800 */
[----:B------:R-:W-:Y:S02]  /*1c320*/  FMNMX.FTZ R0, R139, R0, !PT ;  /* 0x000000008b007209 */ /* 0x000fe40007810000 */
[----:B------:R-:W-:Y:S02]  /*1c330*/  FSEL R155, R130, -INF , P3 ;  /* 0xff800000829b7808 */ /* 0x000fe40001800000 */
[----:B------:R-:W-:Y:S02]  /*1c340*/  FMNMX.FTZ R0, R142, R0, !PT ;  /* 0x000000008e007209 */ /* 0x000fe40007810000 */
[----:B------:R-:W-:Y:S01]  /*1c350*/  ISETP.GT.AND P6, PT, R146, 0x59, PT ;  /* 0x000000599200780c */ /* 0x000fe20003fc4270 */
[----:B------:R2:W-:Y:S01]  /*1c360*/  MUFU.EX2 R130, R157 ;  /* 0x0000009d00827308 */ /* 0x0005e20000000800 */
[----:B------:R-:W-:-:S02]  /*1c370*/  FMNMX.FTZ R0, R143, R0, !PT ;  /* 0x000000008f007209 */ /* 0x000fc40007810000 */
[C---:B------:R-:W-:Y:S02]  /*1c380*/  ISETP.GT.AND P3, PT, R146.reuse, 0x60, PT ;  /* 0x000000609200780c */ /* 0x040fe40003f64270 */
[----:B------:R-:W-:Y:S02]  /*1c390*/  FMNMX.FTZ R0, R155, R0, !PT ;  /* 0x000000009b007209 */ /* 0x000fe40007810000 */
[----:B------:R-:W-:Y:S01]  /*1c3a0*/  FSEL R135, R135, -INF , P6 ;  /* 0xff80000087877808 */ /* 0x000fe20003000000 */
[----:B------:R-:W-:Y:S01]  /*1c3b0*/  MUFU.EX2 R198, R198 ;  /* 0x000000c600c67308 */ /* 0x000fe20000000800 */
[----:B------:R-:W-:Y:S02]  /*1c3c0*/  FMNMX.FTZ R0, R131, R0, !PT ;  /* 0x0000000083007209 */ /* 0x000fe40007810000 */
[----:B------:R-:W-:Y:S02]  /*1c3d0*/  ISETP.GT.AND P4, PT, R146, 0x61, PT ;  /* 0x000000619200780c */ /* 0x000fe40003f84270 */
[----:B------:R-:W-:-:S02]  /*1c3e0*/  FMNMX.FTZ R0, R134, R0, !PT ;  /* 0x0000000086007209 */ /* 0x000fc40007810000 */
[C---:B------:R-:W-:Y:S01]  /*1c3f0*/  ISETP.GT.AND P5, PT, R146.reuse, 0x68, PT ;  /* 0x000000689200780c */ /* 0x040fe20003fa4270 */
[----:B------:R-:W-:Y:S01]  /*1c400*/  MUFU.EX2 R144, R165 ;  /* 0x000000a500907308 */ /* 0x000fe20000000800 */
[----:B------:R-:W-:Y:S02]  /*1c410*/  ISETP.GT.AND P6, PT, R146, 0x69, PT ;  /* 0x000000699200780c */ /* 0x000fe40003fc4270 */
[----:B------:R-:W-:Y:S02]  /*1c420*/  FSEL R146, R122, -INF , P3 ;  /* 0xff8000007a927808 */ /* 0x000fe40001800000 */
[----:B------:R-:W-:Y:S02]  /*1c430*/  FMNMX.FTZ R0, R135, R0, !PT ;  /* 0x0000000087007209 */ /* 0x000fe40007810000 */
[----:B--2---:R-:W-:Y:S01]  /*1c440*/  FSEL R157, R123, -INF , P4 ;  /* 0xff8000007b9d7808 */ /* 0x004fe20002000000 */
[----:B------:R-:W-:Y:S01]  /*1c450*/  FFMA.FTZ R123, R148, R3, -R120 ;  /* 0x00000003947b7223 */ /* 0x000fe20000010878 */
[----:B------:R-:W-:Y:S01]  /*1c460*/  FMNMX.FTZ R0, R146, R0, !PT ;  /* 0x0000000092007209 */ /* 0x000fe20007810000 */
[----:B------:R-:W-:Y:S01]  /*1c470*/  MUFU.EX2 R192, R192 ;  /* 0x000000c000c07308 */ /* 0x000fe20000000800 */
[----:B-1----:R-:W-:-:S02]  /*1c480*/  FSEL R147, R121, -INF , P5 ;  /* 0xff80000079937808 */ /* 0x002fc40002800000 */
[----:B------:R-:W-:Y:S02]  /*1c490*/  FMNMX.FTZ R0, R157, R0, !PT ;  /* 0x000000009d007209 */ /* 0x000fe40007810000 */
[----:B0-----:R-:W-:Y:S01]  /*1c4a0*/  FSEL R158, R126, -INF , P6 ;  /* 0xff8000007e9e7808 */ /* 0x001fe20003000000 */
[-CC-:B------:R-:W-:Y:S01]  /*1c4b0*/  FFMA.FTZ R126, R129, R3.reuse, -R120.reuse ;  /* 0x00000003817e7223 */ /* 0x180fe20000010878 */
[----:B------:R-:W-:Y:S01]  /*1c4c0*/  FMNMX.FTZ R0, R147, R0, !PT ;  /* 0x0000000093007209 */ /* 0x000fe20007810000 */
[-CC-:B------:R-:W-:Y:S01]  /*1c4d0*/  FFMA.FTZ R129, R140, R3.reuse, -R120.reuse ;  /* 0x000000038c817223 */ /* 0x180fe20000010878 */
[----:B------:R-:W-:Y:S01]  /*1c4e0*/  FFMA.FTZ R140, R151, R3, -R120 ;  /* 0x00000003978c7223 */ /* 0x000fe20000010878 */
[----:B------:R-:W-:Y:S01]  /*1c4f0*/  MUFU.EX2 R138, R167 ;  /* 0x000000a7008a7308 */ /* 0x000fe20000000800 */
[----:B------:R-:W-:-:S05]  /*1c500*/  FMNMX.FTZ R0, R158, R0, !PT ;  /* 0x000000009e007209 */ /* 0x000fca0007810000 */
        /* <DEDUP_REMOVED lines=10> */
[----:B0-----:R-:W-:-:S02]  /*1c5b0*/  FMNMX.FTZ R4, R4, R0, !PT ;  /* 0x0000000004047209 */ /* 0x001fc40007810000 */
[----:B------:R-:W-:Y:S02]  /*1c5c0*/  FSEL R0, R5, RZ, P2 ;  /* 0x000000ff05007208 */ /* 0x000fe40001000000 */
[C---:B------:R-:W-:Y:S01]  /*1c5d0*/  FSETP.NEU.FTZ.AND P2, PT, R4.reuse, -INF , PT ;  /* 0xff8000000400780b */ /* 0x040fe20003f5d000 */
[-C--:B------:R-:W-:Y:S02]  /*1c5e0*/  FMUL.FTZ R148, R4, R3.reuse ;  /* 0x0000000304947220 */ /* 0x080fe40000410000 */
[----:B------:R-:W-:Y:S01]  /*1c5f0*/  MUFU.EX2 R129, R129 ;  /* 0x0000008100817308 */ /* 0x000fe20000000800 */
[----:B------:R-:W-:Y:S01]  /*1c600*/  FADD.FTZ R0, -R0, R9 ;  /* 0x0000000900007221 */ /* 0x000fe20000010100 */
[----:B------:R-:W-:Y:S01]  /*1c610*/  FSEL R121, R4, RZ, P2 ;  /* 0x000000ff04797208 */ /* 0x000fe20001000000 */
        /* <DEDUP_REMOVED lines=8> */
[----:B------:R-:W-:Y:S01]  /*1c6a0*/  FMUL.FTZ R0, R0, R3 ;  /* 0x0000000300007220 */ /* 0x000fe20000410000 */
[----:B------:R-:W-:Y:S01]  /*1c6b0*/  FSEL R148, R148, RZ, P2 ;  /* 0x000000ff94947208 */ /* 0x000fe20001000000 */
[----:B------:R-:W-:Y:S01]  /*1c6c0*/  MUFU.EX2 R184, R184 ;  /* 0x000000b800b87308 */ /* 0x000fe20000000800 */
[C---:B------:R-:W-:Y:S01]  /*1c6d0*/  ISETP.GT.AND P2, PT, R10.reuse, R218, PT ;  /* 0x000000da0a00720c */ /* 0x040fe20003f44270 */
[----:B------:R-:W-:-:S02]  /*1c6e0*/  VIADD R10, R10, 0xffffffff ;  /* 0xffffffff0a0a7836 */ /* 0x000fc40000000000 */
        /* <DEDUP_REMOVED lines=20> */
[----:B------:R-:W-:Y:S01]  /*1c830*/  MUFU.EX2 R12, R12 ;  /* 0x0000000c000c7308 */ /* 0x000fe20000000800 */
[----:B0-----:R-:W-:Y:S01]  /*1c840*/  FFMA.FTZ R7, R0, R7, R200 ;  /* 0x0000000700077223 */ /* 0x001fe200000100c8 */
[----:B------:R-:W-:Y:S01]  /*1c850*/  FFMA.FTZ R147, R147, R3, -R148 ;  /* 0x0000000393937223 */ /* 0x000fe20000010894 */
[----:B------:R-:W-:-:S02]  /*1c860*/  F2FP.F16.F32.PACK_AB R200, R127, R200 ;  /* 0x000000c87fc8723e */ /* 0x000fc400000000ff */
[----:B------:R-:W-:-:S03]  /*1c870*/  FADD.FTZ R7, R127, R7 ;  /* 0x000000077f077221 */ /* 0x000fc60000010000 */
[----:B------:R-:W-:Y:S01]  /*1c880*/  MUFU.EX2 R203, R203 ;  /* 0x000000cb00cb7308 */ /* 0x000fe20000000800 */
[----:B------:R-:W-:Y:S01]  /*1c890*/  FADD.FTZ R7, R202, R7 ;  /* 0x00000007ca077221 */ /* 0x000fe20000010000 */
[----:B------:R-:W-:-:S03]  /*1c8a0*/  F2FP.F16.F32.PACK_AB R202, R15, R202 ;  /* 0x000000ca0fca723e */ /* 0x000fc600000000ff */
[----:B------:R-:W-:-:S03]  /*1c8b0*/  FADD.FTZ R7, R15, R7 ;  /* 0x000000070f077221 */ /* 0x000fc60000010000 */
[----:B------:R-:W-:Y:S01]  /*1c8c0*/  MUFU.EX2 R14, R14 ;  /* 0x0000000e000e7308 */ /* 0x000fe20000000800 */
[----:B------:R-:W-:Y:S01]  /*1c8d0*/  FADD.FTZ R7, R196, R7 ;  /* 0x00000007c4077221 */ /* 0x000fe20000010000 */
        /* <DEDUP_REMOVED lines=21> */
[-CC-:B------:R-:W-:Y:S01]  /*1ca30*/  FFMA.FTZ R125, R141, R3.reuse, -R120.reuse ;  /* 0x000000038d7d7223 */ /* 0x180fe20000010878 */
[-C--:B------:R-:W-:Y:S01]  /*1ca40*/  FFMA.FTZ R120, R150, R3.reuse, -R120 ;  /* 0x0000000396787223 */ /* 0x080fe20000010878 */
[----:B------:R-:W-:Y:S01]  /*1ca50*/  WARPGROUP.ARRIVE ;  /* 0x00000000000079c5 */ /* 0x000fe20000000000 */
[-CC-:B------:R-:W-:Y:S01]  /*1ca60*/  FFMA.FTZ R141, R156, R3.reuse, -R148.reuse ;  /* 0x000000039c8d7223 */ /* 0x180fe20000010894 */
[-CC-:B------:R-:W-:Y:S01]  /*1ca70*/  FFMA.FTZ R183, R134, R3.reuse, -R148.reuse ;  /* 0x0000000386b77223 */ /* 0x180fe20000010894 */
[----:B------:R0:W-:Y:S01]  /*1ca80*/  MUFU.EX2 R9, R120 ;  /* 0x0000007800097308 */ /* 0x0001e20000000800 */
[----:B------:R-:W-:Y:S01]  /*1ca90*/  FFMA.FTZ R181, R155, R3, -R148 ;  /* 0x000000039bb57223 */ /* 0x000fe20000010894 */
[----:B------:R-:W-:-:S06]  /*1caa0*/  F2FP.F16.F32.PACK_AB R180, R129, R124 ;  /* 0x0000007c81b4723e */ /* 0x000fcc00000000ff */
[----:B------:R-:W-:Y:S01]  /*1cab0*/  MUFU.EX2 R141, R141 ;  /* 0x0000008d008d7308 */ /* 0x000fe20000000800 */
[----:B0-----:R-:W-:Y:S02]  /*1cac0*/  VIADD R120, R2, 0x300 ;  /* 0x0000030002787836 */ /* 0x001fe40000000000 */
[----:B------:R-:W-:Y:S01]  /*1cad0*/  FADD.FTZ R2, -R121, R8 ;  /* 0x0000000879027221 */ /* 0x000fe20000010100 */
[----:B------:R-:W-:Y:S02]  /*1cae0*/  IMAD.MOV.U32 R121, RZ, RZ, 0x40000040 ;  /* 0x40000040ff797424 */ /* 0x000fe400078e00ff */
[----:B------:R-:W-:Y:S01]  /*1caf0*/  R2UR UR6, R120 ;  /* 0x00000000780672ca */ /* 0x000fe200000e0000 */
[-C--:B------:R-:W-:Y:S02]  /*1cb00*/  FMUL.FTZ R2, R2, R3.reuse ;  /* 0x0000000302027220 */ /* 0x080fe40000410000 */
[----:B------:R-:W-:Y:S01]  /*1cb10*/  R2UR UR7, R121 ;  /* 0x00000000790772ca */ /* 0x000fe200000e0000 */
[----:B------:R-:W-:Y:S01]  /*1cb20*/  FADD.FTZ R121, R20, R7 ;  /* 0x0000000714797221 */ /* 0x000fe20000010000 */
[----:B------:R-:W-:Y:S01]  /*1cb30*/  MUFU.EX2 R8, R145 ;  /* 0x0000009100087308 */ /* 0x000fe20000000800 */
[----:B------:R-:W-:-:S02]  /*1cb40*/  FFMA.FTZ R120, R171, R3, -R148 ;  /* 0x00000003ab787223 */ /* 0x000fc40000010894 */
[----:B------:R-:W-:Y:S01]  /*1cb50*/  FADD.FTZ R121, R198, R121 ;  /* 0x00000079c6797221 */ /* 0x000fe20000010000 */
[----:B------:R-:W-:-:S03]  /*1cb60*/  F2FP.F16.F32.PACK_AB R198, R144, R198 ;  /* 0x000000c690c6723e */ /* 0x000fc600000000ff */
[----:B------:R-:W-:Y:S01]  /*1cb70*/  FADD.FTZ R121, R144, R121 ;  /* 0x0000007990797221 */ /* 0x000fe20000010000 */
[----:B------:R-:W0:Y:S03]  /*1cb80*/  MUFU.EX2 R2, R2 ;  /* 0x0000000200027308 */ /* 0x000e260000000800 */
[----:B------:R-:W-:Y:S01]  /*1cb90*/  HGMMA.64x192x16.F32 R24, R176, gdesc[UR4].tnspB, R24, gsb0 ;  /* 0x42e00004b0187df0 */ /* 0x000fe20008000818 */
[----:B------:R-:W-:Y:S01]  /*1cba0*/  FADD.FTZ R121, R192, R121 ;  /* 0x00000079c0797221 */ /* 0x000fe20000010000 */
[----:B------:R-:W-:-:S03]  /*1cbb0*/  F2FP.F16.F32.PACK_AB R192, R138, R192 ;  /* 0x000000c08ac0723e */ /* 0x000fc600000000ff */
[----:B------:R-:W-:Y:S01]  /*1cbc0*/  FADD.FTZ R121, R138, R121 ;  /* 0x000000798a797221 */ /* 0x000fe20000010000 */
[----:B------:R-:W1:Y:S03]  /*1cbd0*/  MUFU.EX2 R120, R120 ;  /* 0x0000007800787308 */ /* 0x000e660000000800 */
[----:B------:R-:W-:Y:S01]  /*1cbe0*/  FADD.FTZ R121, R194, R121 ;  /* 0x00000079c2797221 */ /* 0x000fe20000010000 */
[----:B------:R-:W-:-:S03]  /*1cbf0*/  F2FP.F16.F32.PACK_AB R194, R130, R194 ;  /* 0x000000c282c2723e */ /* 0x000fc600000000ff */
[----:B------:R-:W-:Y:S01]  /*1cc00*/  FADD.FTZ R121, R130, R121 ;  /* 0x0000007982797221 */ /* 0x000fe20000010000 */
[----:B0-----:R-:W-:Y:S01]  /*1cc10*/  FFMA.FTZ R7, R2, R6, R201 ;  /* 0x0000000602077223 */ /* 0x001fe200000100c9 */
[----:B------:R-:W-:Y:S01]  /*1cc20*/  FFMA.FTZ R6, R139, R3, -R148 ;  /* 0x000000038b067223 */ /* 0x000fe20000010894 */
[----:B------:R-:W0:Y:S01]  /*1cc30*/  MUFU.EX2 R182, R182 ;  /* 0x000000b600b67308 */ /* 0x000e220000000800 */
[----:B------:R-:W-:Y:S01]  /*1cc40*/  FADD.FTZ R121, R188, R121 ;  /* 0x00000079bc797221 */ /* 0x000fe20000010000 */
[----:B------:R-:W-:Y:S01]  /*1cc50*/  FADD.FTZ R150, R12, R7 ;  /* 0x000000070c967221 */ /* 0x000fe20000010000 */
[C---:B------:R-:W-:Y:S02]  /*1cc60*/  F2FP.F16.F32.PACK_AB R188, R122.reuse, R188 ;  /* 0x000000bc7abc723e */ /* 0x040fe400000000ff */
[----:B------:R-:W-:Y:S01]  /*1cc70*/  FADD.FTZ R121, R122, R121 ;  /* 0x000000797a797221 */ /* 0x000fe20000010000 */
[----:B------:R-:W-:Y:S01]  /*1cc80*/  FADD.FTZ R7, R203, R150 ;  /* 0x00000096cb077221 */ /* 0x000fe20000010000 */
[----:B------:R-:W-:Y:S01]  /*1cc90*/  F2FP.F16.F32.PACK_AB R201, R12, R201 ;  /* 0x000000c90cc9723e */ /* 0x000fe200000000ff */
[----:B------:R-:W2:Y:S01]  /*1cca0*/  MUFU.EX2 R6, R6 ;  /* 0x0000000600067308 */ /* 0x000ea20000000800 */
[C---:B------:R-:W-:Y:S01]  /*1ccb0*/  F2FP.F16.F32.PACK_AB R203, R14.reuse, R203 ;  /* 0x000000cb0ecb723e */ /* 0x040fe200000000ff */
[----:B------:R-:W-:Y:S01]  /*1ccc0*/  FADD.FTZ R150, R14, R7 ;  /* 0x000000070e967221 */ /* 0x000fe20000010000 */
[----:B------:R-:W-:-:S03]  /*1ccd0*/  IMAD.MOV.U32 R12, RZ, RZ, R205 ;  /* 0x000000ffff0c7224 */ /* 0x000fc600078e00cd */
[----:B------:R-:W-:Y:S01]  /*1cce0*/  FADD.FTZ R150, R197, R150 ;  /* 0x00000096c5967221 */ /* 0x000fe20000010000 */
[C---:B------:R-:W-:Y:S01]  /*1ccf0*/  F2FP.F16.F32.PACK_AB R197, R21.reuse, R197 ;  /* 0x000000c515c5723e */ /* 0x040fe200000000ff */
[----:B------:R-:W3:Y:S02]  /*1cd00*/  MUFU.EX2 R125, R125 ;  /* 0x0000007d007d7308 */ /* 0x000ee40000000800 */
[----:B------:R-:W-:-:S04]  /*1cd10*/  FADD.FTZ R150, R21, R150 ;  /* 0x0000009615967221 */ /* 0x000fc80000010000 */
[----:B------:R-:W-:Y:S01]  /*1cd20*/  FADD.FTZ R7, R199, R150 ;  /* 0x00000096c7077221 */ /* 0x000fe20000010000 */
[----:B------:R-:W-:Y:S01]  /*1cd30*/  FADD.FTZ R150, R190, R121 ;  /* 0x00000079be967221 */ /* 0x000fe20000010000 */
[----:B------:R-:W-:Y:S01]  /*1cd40*/  MUFU.EX2 R181, R181 ;  /* 0x000000b500b57308 */ /* 0x000fe20000000800 */
[C---:B------:R-:W-:Y:S01]  /*1cd50*/  F2FP.F16.F32.PACK_AB R190, R123.reuse, R190 ;  /* 0x000000be7bbe723e */ /* 0x040fe200000000ff */
[C---:B------:R-:W-:Y:S01]  /*1cd60*/  FADD.FTZ R142, R136.reuse, R7 ;  /* 0x00000007888e7221 */ /* 0x040fe20000010000 */
[----:B------:R-:W-:Y:S01]  /*1cd70*/  FADD.FTZ R7, R123, R150 ;  /* 0x000000967b077221 */ /* 0x000fe20000010000 */
[----:B------:R-:W-:Y:S02]  /*1cd80*/  F2FP.F16.F32.PACK_AB R199, R136, R199 ;  /* 0x000000c788c7723e */ /* 0x000fe400000000ff */
[----:B------:R-:W-:Y:S01]  /*1cd90*/  FADD.FTZ R142, R193, R142 ;  /* 0x0000008ec18e7221 */ /* 0x000fe20000010000 */
[----:B------:R-:W-:Y:S01]  /*1cda0*/  FADD.FTZ R7, R184, R7 ;  /* 0x00000007b8077221 */ /* 0x000fe20000010000 */
[----:B------:R-:W-:Y:S01]  /*1cdb0*/  MUFU.EX2 R183, R183 ;  /* 0x000000b700b77308 */ /* 0x000fe20000000800 */
[C---:B------:R-:W-:Y:S01]  /*1cdc0*/  F2FP.F16.F32.PACK_AB R184, R126.reuse, R184 ;  /* 0x000000b87eb8723e */ /* 0x040fe200000000ff */
        /* <DEDUP_REMOVED lines=10> */
[----:B------:R-:W-:-:S03]  /*1ce70*/  F2FP.F16.F32.PACK_AB R189, R8, R189 ;  /* 0x000000bd08bd723e */ /* 0x000fc600000000ff */
[----:B------:R-:W-:Y:S01]  /*1ce80*/  FADD.FTZ R134, R8, R7 ;  /* 0x0000000708867221 */ /* 0x000fe20000010000 */
[----:B------:R-:W-:-:S03]  /*1ce90*/  MOV R8, R4 ;  /* 0x0000000400087202 */ /* 0x000fc60000000f00 */
[----:B------:R-:W-:Y:S01]  /*1cea0*/  FADD.FTZ R7, R191, R134 ;  /* 0x00000086bf077221 */ /* 0x000fe20000010000 */
[----:B------:R-:W-:Y:S01]  /*1ceb0*/  FADD.FTZ R134, R124, R121 ;  /* 0x000000797c867221 */ /* 0x000fe20000010000 */
[C---:B-1----:R-:W-:Y:S02]  /*1cec0*/  F2FP.F16.F32.PACK_AB R191, R120.reuse, R191 ;  /* 0x000000bf78bf723e */ /* 0x042fe400000000ff */
[----:B------:R-:W-:Y:S01]  /*1ced0*/  FADD.FTZ R20, R120, R7 ;  /* 0x0000000778147221 */ /* 0x000fe20000010000 */
[----:B------:R-:W-:-:S03]  /*1cee0*/  FADD.FTZ R121, R129, R134 ;  /* 0x0000008681797221 */ /* 0x000fc60000010000 */
[----:B------:R-:W-:Y:S01]  /*1cef0*/  FADD.FTZ R7, R185, R20 ;  /* 0x00000014b9077221 */ /* 0x000fe20000010000 */
[----:B0-----:R-:W-:Y:S01]  /*1cf00*/  FADD.FTZ R130, R182, R121 ;  /* 0x00000079b6827221 */ /* 0x001fe20000010000 */
[C---:B--2---:R-:W-:Y:S02]  /*1cf10*/  F2FP.F16.F32.PACK_AB R185, R6.reuse, R185 ;  /* 0x000000b906b9723e */ /* 0x044fe400000000ff */
[----:B------:R-:W-:Y:S01]  /*1cf20*/  FADD.FTZ R20, R6, R7 ;  /* 0x0000000706147221 */ /* 0x000fe20000010000 */
[C---:B---3--:R-:W-:Y:S01]  /*1cf30*/  FADD.FTZ R7, R125.reuse, R130 ;  /* 0x000000827d077221 */ /* 0x048fe20000010000 */
[----:B------:R-:W-:Y:S02]  /*1cf40*/  F2FP.F16.F32.PACK_AB R182, R125, R182 ;  /* 0x000000b67db6723e */ /* 0x000fe400000000ff */
[----:B------:R-:W-:Y:S01]  /*1cf50*/  FADD.FTZ R122, R187, R20 ;  /* 0x00000014bb7a7221 */ /* 0x000fe20000010000 */
[----:B------:R-:W-:Y:S01]  /*1cf60*/  FADD.FTZ R126, R132, R7 ;  /* 0x00000007847e7221 */ /* 0x000fe20000010000 */
[----:B------:R-:W-:Y:S03]  /*1cf70*/  MUFU.EX2 R20, R157 ;  /* 0x0000009d00147308 */ /* 0x000fe60000000800 */
[----:B------:R-:W-:-:S04]  /*1cf80*/  FADD.FTZ R7, R133, R126 ;  /* 0x0000007e85077221 */ /* 0x000fc80000010000 */
[----:B------:R-:W-:-:S04]  /*1cf90*/  FADD.FTZ R124, R140, R7 ;  /* 0x000000078c7c7221 */ /* 0x000fc80000010000 */
[C---:B------:R-:W-:Y:S01]  /*1cfa0*/  FADD.FTZ R7, R9.reuse, R124 ;  /* 0x0000007c09077221 */ /* 0x040fe20000010000 */
[----:B------:R-:W-:Y:S02]  /*1cfb0*/  WARPGROUP.DEPBAR.LE gsb0, 0x0 ;  /* 0x00008000000079c5 */ /* 0x000fe40000010000 */
[----:B------:R0:W-:Y:S01]  /*1cfc0*/  @!P1 SYNCS.ARRIVE.TRANS64.RED.A1T0 RZ, [R13+URZ], RZ ;  /* 0x000000ff0dff99a7 */ /* 0x0001e2000810043f */
[----:B------:R-:W-:Y:S01]  /*1cfd0*/  FFMA.FTZ R177, R146, R3, -R148 ;  /* 0x0000000392b17223 */ /* 0x000fe20000010894 */
[----:B------:R-:W-:Y:S02]  /*1cfe0*/  F2FP.F16.F32.PACK_AB R178, R9, R140 ;  /* 0x0000008c09b2723e */ /* 0x000fe400000000ff */
[----:B------:R-:W-:-:S03]  /*1cff0*/  F2FP.F16.F32.PACK_AB R176, R133, R132 ;  /* 0x0000008485b0723e */ /* 0x000fc600000000ff */
[----:B------:R-:W-:Y:S01]  /*1d000*/  MUFU.EX2 R177, R177 ;  /* 0x000000b100b17308 */ /* 0x000fe20000000800 */
[----:B0-----:R-:W-:Y:S01]  /*1d010*/  @!P1 PRMT R13, RZ, 0x654, R11 ;  /* 0x00000654ff0d9816 */ /* 0x001fe2000000000b */
[----:B------:R-:W-:-:S03]  /*1d020*/  FFMA.FTZ R11, R143, R3, -R148 ;  /* 0x000000038f0b7223 */ /* 0x000fc60000010894 */
[----:B------:R0:W-:Y:S03]  /*1d030*/  @!P1 SYNCS.ARRIVE.TRANS64.RED.A1T0 RZ, [R13+URZ], RZ ;  /* 0x000000ff0dff99a7 */ /* 0x0001e6000810043f */
[----:B------:R-:W1:Y:S01]  /*1d040*/  MUFU.EX2 R11, R11 ;  /* 0x0000000b000b7308 */ /* 0x000e620000000800 */
[-CC-:B0-----:R-:W-:Y:S01]  /*1d050*/  FFMA.FTZ R13, R131, R3.reuse, -R148.reuse ;  /* 0x00000003830d7223 */ /* 0x181fe20000010894 */
[----:B------:R-:W-:-:S06]  /*1d060*/  FFMA.FTZ R148, R158, R3, -R148 ;  /* 0x000000039e947223 */ /* 0x000fcc0000010894 */
[----:B------:R-:W0:Y:S01]  /*1d070*/  MUFU.EX2 R13, R13 ;  /* 0x0000000d000d7308 */ /* 0x000e220000000800 */
[C---:B-1----:R-:W-:Y:S01]  /*1d080*/  FADD.FTZ R122, R11.reuse, R122 ;  /* 0x0000007a0b7a7221 */ /* 0x042fe20000010000 */
[----:B------:R-:W-:-:S06]  /*1d090*/  F2FP.F16.F32.PACK_AB R187, R11, R187 ;  /* 0x000000bb0bbb723e */ /* 0x000fcc00000000ff */
[----:B------:R-:W1:Y:S01]  /*1d0a0*/  MUFU.EX2 R148, R148 ;  /* 0x0000009400947308 */ /* 0x000e620000000800 */
[----:B------:R-:W-:Y:S01]  /*1d0b0*/  MOV R11, R208 ;  /* 0x000000d0000b7202 */ /* 0x000fe20000000f00 */
[----:B------:R-:W-:-:S04]  /*1d0c0*/  FADD.FTZ R122, R181, R122 ;  /* 0x0000007ab57a7221 */ /* 0x000fc80000010000 */
[C---:B0-----:R-:W-:Y:S01]  /*1d0d0*/  FADD.FTZ R122, R13.reuse, R122 ;  /* 0x0000007a0d7a7221 */ /* 0x041fe20000010000 */
[----:B------:R-:W-:-:S03]  /*1d0e0*/  F2FP.F16.F32.PACK_AB R181, R13, R181 ;  /* 0x000000b50db5723e */ /* 0x000fc600000000ff */
[----:B------:R-:W-:Y:S01]  /*1d0f0*/  FADD.FTZ R122, R183, R122 ;  /* 0x0000007ab77a7221 */ /* 0x000fe20000010000 */
[----:B------:R-:W-:-:S03]  /*1d100*/  F2FP.F16.F32.PACK_AB R183, R15, R183 ;  /* 0x000000b70fb7723e */ /* 0x000fc600000000ff */
[----:B------:R-:W-:Y:S01]  /*1d110*/  FADD.FTZ R122, R15, R122 ;  /* 0x0000007a0f7a7221 */ /* 0x000fe20000010000 */
[----:B-1----:R-:W-:-:S03]  /*1d120*/  F2FP.F16.F32.PACK_AB R179, R148, R147 ;  /* 0x0000009394b3723e */ /* 0x002fc600000000ff */
[----:B------:R-:W-:Y:S01]  /*1d130*/  FADD.FTZ R9, R177, R122 ;  /* 0x0000007ab1097221 */ /* 0x000fe20000010000 */
[----:B------:R-:W-:-:S03]  /*1d140*/  F2FP.F16.F32.PACK_AB R177, R20, R177 ;  /* 0x000000b114b1723e */ /* 0x000fc600000000ff */
[----:B------:R-:W-:Y:S01]  /*1d150*/  FADD.FTZ R6, R20, R9 ;  /* 0x0000000914067221 */ /* 0x000fe20000010000 */
[----:B------:R-:W-:-:S03]  /*1d160*/  IMAD.MOV.U32 R9, RZ, RZ, R5 ;  /* 0x000000ffff097224 */ /* 0x000fc600078e0005 */
[----:B------:R-:W-:-:S04]  /*1d170*/  FADD.FTZ R6, R147, R6 ;  /* 0x0000000693067221 */ /* 0x000fc80000010000 */
[----:B------:R-:W-:Y:S01]  /*1d180*/  FADD.FTZ R6, R148, R6 ;  /* 0x0000000694067221 */ /* 0x000fe20000010000 */
[----:B------:R-:W-:Y:S06]  /*1d190*/  @P2 BRA `(.L_x_5253) ;  /* 0xffffffa000e82947 */ /* 0x000fec000383ffff */
[----:B------:R-:W-:Y:S05]  /*1d1a0*/  BSYNC B1 ;  /* 0x0000000000017941 */ /* 0x000fea0003800000 */
.L_x_5242:
[----:B------:R-:W-:Y:S05]  /*1d1b0*/  BSYNC B0 ;  /* 0x0000000000007941 */ /* 0x000fea0003800000 */
.L_x_5241:
[----:B------:R-:W-:Y:S01]  /*1d1c0*/  ISETP.GE.AND P2, PT, R10, RZ, PT ;  /* 0x000000ff0a00720c */ /* 0x000fe20003f46270 */
[----:B------:R-:W-:-:S12]  /*1d1d0*/  BSSY B0, `(.L_x_5254) ;  /* 0x000054f000007945 */ /* 0x000fd80003800000 */
[----:B------:R-:W-:Y:S05]  /*1d1e0*/  @!P2 BRA `(.L_x_5255) ;  /* 0x000000540034a947 */ /* 0x000fea0003800000 */
[----:B------:R-:W-:Y:S01]  /*1d1f0*/  IMAD.MOV.U32 R8, RZ, RZ, R4 ;  /* 0x000000ffff087224 */ /* 0x000fe200078e0004 */
[----:B------:R-:W-:Y:S01]  /*1d200*/  MOV R11, R208 ;  /* 0x000000d0000b7202 */ /* 0x000fe20000000f00 */
[----:B------:R-:W-:Y:S02]  /*1d210*/  IMAD.MOV.U32 R9, RZ, RZ, R5 ;  /* 0x000000ffff097224 */ /* 0x000fe400078e0005 */
[----:B------:R-:W-:-:S07]  /*1d220*/  IMAD.MOV.U32 R12, RZ, RZ, R205 ;  /* 0x000000ffff0c7224 */ /* 0x000fce00078e00cd */
.L_x_5266:
        /* <DEDUP_REMOVED lines=8> */
.L_x_5256:
[----:B------:R-:W-:Y:S01]  /*1d2b0*/  IMAD R4, R205, 0x8, R18 ;  /* 0x00000008cd047824 */ /* 0x000fe200078e0212 */
[----:B------:R-:W-:-:S04]  /*1d2c0*/  SHF.L.U32 R5, R208, 0x1f, RZ ;  /* 0x0000001fd0057819 */ /* 0x000fc800000006ff */
[----:B------:R0:W1:Y:S01]  /*1d2d0*/  SYNCS.PHASECHK.TRANS64.TRYWAIT P2, [R4+URZ+0x36830], R5 ;  /* 0x03683005040075a7 */ /* 0x000062000804017f */
[----:B------:R-:W-:Y:S05]  /*1d2e0*/  @!P0 BRA `(.L_x_5257) ;  /* 0x0000000000048947 */ /* 0x000fea0003800000 */
[----:B------:R-:W-:Y:S01]  /*1d2f0*/  BPT.TRAP 0x1 ;  /* 0x000000040000795c */ /* 0x000fe20000300000 */
.L_x_5257:
[----:B------:R-:W-:Y:S01]  /*1d300*/  IMAD R3, R205, 0xa80, R216 ;  /* 0x00000a80cd037824 */ /* 0x000fe200078e02d8 */
[----:B------:R-:W-:Y:S03]  /*1d310*/  BSSY B1, `(.L_x_5258) ;  /* 0x0000006000017945 */ /* 0x000fe60003800000 */
[C---:B------:R-:W-:Y:S01]  /*1d320*/  VIADD R122, R3.reuse, 0x80 ;  /* 0x00000080037a7836 */ /* 0x040fe20000000000 */
[----:B------:R-:W-:Y:S01]  /*1d330*/  IADD3 R124, R3, 0x100, RZ ;  /* 0x00000100037c7810 */ /* 0x000fe20007ffe0ff */
[----:B-1----:R-:W-:Y:S06]  /*1d340*/  @P2 BRA `(.L_x_5259) ;  /* 0x0000000000082947 */ /* 0x002fec0003800000 */
[----:B------:R-:W1:Y:S02]  /*1d350*/  SYNCS.PHASECHK.TRANS64.TRYWAIT P2, [R4+URZ+0x36830], R5 ;  /* 0x03683005040075a7 */ /* 0x000e64000804017f */
[----:B-1----:R-:W-:Y:S05]  /*1d360*/  @!P2 BRA `(.L_x_5260) ;  /* 0x000000f800aca947 */ /* 0x002fea0003800000 */
.L_x_5259:
[----:B------:R-:W-:Y:S05]  /*1d370*/  BSYNC B1 ;  /* 0x0000000000017941 */ /* 0x000fea0003800000 */
.L_x_5258:
[----:B------:R-:W2:Y:S01]  /*1d380*/  LDL.64 R20, [R1+0x30] ;  /* 0x0000300001147983 */ /* 0x000ea20000100a00 */
[----:B------:R-:W-:Y:S02]  /*1d390*/  IMAD.MOV.U32 R120, RZ, RZ, R3 ;  /* 0x000000ffff787224 */ /* 0x000fe400078e0003 */
[----:B------:R-:W-:Y:S01]  /*1d3a0*/  IMAD.MOV.U32 R121, RZ, RZ, 0x40000040 ;  /* 0x40000040ff797424 */ /* 0x000fe200078e00ff */
[----:B------:R-:W3:Y:S02]  /*1d3b0*/  LDL.64 R14, [R1+0x28] ;  /* 0x00002800010e7983 */ /* 0x000ee40000100a00 */
[----:B------:R-:W-:Y:S02]  /*1d3c0*/  R2UR UR10, R120 ;  /* 0x00000000780a72ca */ /* 0x000fe400000e0000 */
[----:B------:R-:W-:Y:S01]  /*1d3d0*/  R2UR UR11, R121 ;  /* 0x00000000790b72ca */ /* 0x000fe200000e0000 */
[----:B------:R-:W-:Y:S01]  /*1d3e0*/  WARPGROUP.ARRIVE ;  /* 0x00000000000079c5 */ /* 0x000fe20000000000 */
[----:B------:R-:W-:Y:S01]  /*1d3f0*/  MOV R123, 0x40000040 ;  /* 0x40000040007b7802 */ /* 0x000fe20000000f00 */
[----:B------:R4:W-:Y:S01]  /*1d400*/  STL.64 [R1+0x78], R6 ;  /* 0x0000780601007387 */ /* 0x0009e20000100a00 */
[----:B------:R-:W-:-:S02]  /*1d410*/  R2UR UR6, R122 ;  /* 0x000000007a0672ca */ /* 0x000fc400000e0000 */
[----:B------:R-:W-:Y:S01]  /*1d420*/  R2UR UR7, R123 ;  /* 0x000000007b0772ca */ /* 0x000fe200000e0000 */
[----:B------:R-:W-:Y:S01]  /*1d430*/  IMAD.MOV.U32 R120, RZ, RZ, R124 ;  /* 0x000000ffff787224 */ /* 0x000fe200078e007c */
[----:B------:R-:W-:Y:S02]  /*1d440*/  R2UR UR19, R121 ;  /* 0x00000000791372ca */ /* 0x000fe400000e0000 */
[----:B------:R-:W-:Y:S01]  /*1d450*/  MOV R125, 0x40000040 ;  /* 0x40000040007d7802 */ /* 0x000fe20000000f00 */
[C---:B------:R-:W-:Y:S01]  /*1d460*/  VIADD R210, R3.reuse, 0x84 ;  /* 0x0000008403d27836 */ /* 0x040fe20000000000 */
[----:B------:R-:W-:Y:S01]  /*1d470*/  R2UR UR18, R120 ;  /* 0x00000000781272ca */ /* 0x000fe200000e0000 */
[----:B------:R-:W-:Y:S01]  /*1d480*/  VIADD R122, R3, 0x180 ;  /* 0x00000180037a7836 */ /* 0x000fe20000000000 */
[----:B------:R-:W-:Y:S01]  /*1d490*/  R2UR UR15, R123 ;  /* 0x000000007b0f72ca */ /* 0x000fe200000e0000 */
[----:B----4-:R-:W4:Y:S03]  /*1d4a0*/  LDL.64 R6, [R1+0x20] ;  /* 0x0000200001067983 */ /* 0x010f260000100a00 */
[----:B------:R-:W-:Y:S01]  /*1d4b0*/  R2UR UR14, R122 ;  /* 0x000000007a0e72ca */ /* 0x000fe200000e0000 */
[----:B------:R-:W4:Y:S01]  /*1d4c0*/  LDL.64 R218, [R1+0x18] ;  /* 0x0000180001da7983 */ /* 0x000f220000100a00 */
[----:B------:R-:W-:-:S02]  /*1d4d0*/  IADD3 R120, R3, 0x200, RZ ;  /* 0x0000020003787810 */ /* 0x000fc40007ffe0ff */
[----:B------:R-:W-:Y:S02]  /*1d4e0*/  R2UR UR35, R121 ;  /* 0x00000000792372ca */ /* 0x000fe400000e0000 */
[----:B------:R-:W-:Y:S02]  /*1d4f0*/  R2UR UR34, R120 ;  /* 0x00000000782272ca */ /* 0x000fe400000e0000 */
[----:B--2---:R-:W-:Y:S02]  /*1d500*/  R2UR UR20, R20 ;  /* 0x00000000141472ca */ /* 0x004fe400000e0000 */
[----:B------:R-:W-:Y:S02]  /*1d510*/  R2UR UR21, R21 ;  /* 0x00000000151572ca */ /* 0x000fe400000e0000 */
[----:B---3--:R-:W-:Y:S02]  /*1d520*/  R2UR UR46, R14 ;  /* 0x000000000e2e72ca */ /* 0x008fe400000e0000 */
[----:B------:R-:W-:-:S07]  /*1d530*/  R2UR UR47, R15 ;  /* 0x000000000f2f72ca */ /* 0x000fce00000e0000 */
        /* <DEDUP_REMOVED lines=28> */
[C---:B------:R-:W-:Y:S01]  /*1d700*/  VIADD R120, R3.reuse, 0x2 ;  /* 0x0000000203787836 */ /* 0x040fe20000000000 */
[----:B------:R-:W-:Y:S01]  /*1d710*/  MOV R121, 0x40000040 ;  /* 0x4000004000797802 */ /* 0x000fe20000000f00 */
[----:B------:R-:W-:-:S03]  /*1d720*/  VIADD R122, R3, 0x300 ;  /* 0x00000300037a7836 */ /* 0x000fc60000000000 */
[----:B------:R-:W-:Y:S01]  /*1d730*/  R2UR UR11, R121 ;  /* 0x00000000790b72ca */ /* 0x000fe200000e0000 */
[----:B------:R-:W-:Y:S01]  /*1d740*/  IMAD.MOV.U32 R121, RZ, RZ, 0x40000040 ;  /* 0x40000040ff797424 */ /* 0x000fe200078e00ff */
[----:B------:R-:W-:Y:S01]  /*1d750*/  R2UR UR10, R120 ;  /* 0x00000000780a72ca */ /* 0x000fe200000e0000 */
[----:B------:R-:W-:Y:S01]  /*1d760*/  VIADD R120, R3, 0x102 ;  /* 0x0000010203787836 */ /* 0x000fe20000000000 */
[----:B------:R-:W-:Y:S02]  /*1d770*/  WARPGROUP.DEPBAR.LE gsb0, 0x0 ;  /* 0x00008000000079c5 */ /* 0x000fe40000010000 */
[----:B------:R-:W-:-:S06]  /*1d780*/  WARPGROUP.ARRIVE ;  /* 0x00000000000079c5 */ /* 0x000fcc0000000000 */
[----:B------:R-:W-:Y:S01]  /*1d790*/  HGMMA.64x16x16.F32 R128, gdesc[UR28], RZ, !UPT, gsb0 ;  /* 0x002000001c8079f0 */ /* 0x000fe2000c0008ff */
        /* <DEDUP_REMOVED lines=12> */
[----:B------:R-:W-:Y:S02]  /*1d860*/  R2UR UR50, R120 ;  /* 0x00000000783272ca */ /* 0x000fe400000e0000 */
[C---:B------:R-:W-:Y:S02]  /*1d870*/  IADD3 R122, R3.reuse, 0x182, RZ ;  /* 0x00000182037a7810 */ /* 0x040fe40007ffe0ff */
[----:B------:R-:W-:Y:S02]  /*1d880*/  MOV R123, 0x40000040 ;  /* 0x40000040007b7802 */ /* 0x000fe40000000f00 */
[C---:B------:R-:W-:Y:S02]  /*1d890*/  IADD3 R120, R3.reuse, 0x302, RZ ;  /* 0x0000030203787810 */ /* 0x040fe40007ffe0ff */
[----:B------:R-:W-:Y:S01]  /*1d8a0*/  R2UR UR18, R122 ;  /* 0x000000007a1272ca */ /* 0x000fe200000e0000 */
[----:B------:R-:W-:Y:S01]  /*1d8b0*/  VIADD R122, R3, 0x282 ;  /* 0x00000282037a7836 */ /* 0x000fe20000000000 */
[----:B------:R-:W-:Y:S01]  /*1d8c0*/  R2UR UR19, R123 ;  /* 0x000000007b1372ca */ /* 0x000fe200000e0000 */
[----:B------:R-:W-:Y:S01]  /*1d8d0*/  IMAD.MOV.U32 R123, RZ, RZ, 0x40000040 ;  /* 0x40000040ff7b7424 */ /* 0x000fe200078e00ff */
[----:B------:R-:W-:-:S02]  /*1d8e0*/  R2UR UR34, R120 ;  /* 0x00000000782272ca */ /* 0x000fc400000e0000 */
[----:B------:R-:W-:Y:S01]  /*1d8f0*/  R2UR UR35, R121 ;  /* 0x00000000792372ca */ /* 0x000fe200000e0000 */
[----:B------:R-:W-:Y:S01]  /*1d900*/  IMAD.MOV.U32 R121, RZ, RZ, 0x40000040 ;  /* 0x40000040ff797424 */ /* 0x000fe200078e00ff */
[----:B------:R-:W-:Y:S02]  /*1d910*/  IADD3 R120, R3, 0x4, RZ ;  /* 0x0000000403787810 */ /* 0x000fe40007ffe0ff */
        /* <DEDUP_REMOVED lines=48> */
[----:B------:R-:W-:Y:S01]  /*1dc20*/  MOV R211, 0x40000040 ;  /* 0x4000004000d37802 */ /* 0x000fe20000000f00 */
[----:B------:R2:W5:Y:S08]  /*1dc30*/  LDL.LU.64 R6, [R1+0x78] ;  /* 0x0000780001067983 */ /* 0x0005700000300a00 */
[----:B------:R-:W-:-:S02]  /*1dc40*/  UMOV UR28, UR38 ;  /* 0x00000026001c7c82 */ /* 0x000fc40008000000 */
[----:B------:R-:W-:Y:S01]  /*1dc50*/  UMOV UR29, UR39 ;  /* 0x00000027001d7c82 */ /* 0x000fe20008000000 */
        /* <DEDUP_REMOVED lines=57> */
[----:B------:R-:W-:Y:S02]  /*1dff0*/  MOV R14, UR41 ;  /* 0x00000029000e7c02 */ /* 0x000fe40008000f00 */
[----:B------:R-:W-:Y:S02]  /*1e000*/  MOV R15, UR40 ;  /* 0x00000028000f7c02 */ /* 0x000fe40008000f00 */
[----:B------:R-:W-:Y:S02]  /*1e010*/  R2UR UR40, R218 ;  /* 0x00000000da2872ca */ /* 0x000fe400000e0000 */
[----:B------:R-:W-:-:S02]  /*1e020*/  R2UR UR41, R219 ;  /* 0x00000000db2972ca */ /* 0x000fc400000e0000 */
        /* <DEDUP_REMOVED lines=67> */
[----:B------:R-:W3:Y:S01]  /*1e460*/  LDL.64 R218, [R1] ;  /* 0x0000000001da7983 */ /* 0x000ee20000100a00 */
        /* <DEDUP_REMOVED lines=17> */
[----:B------:R-:W-:Y:S01]  /*1e580*/  R2UR UR49, R20 ;  /* 0x00000000143172ca */ /* 0x000fe200000e0000 */
[----:B------:R-:W-:Y:S01]  /*1e590*/  VIADD R20, R3, 0x480 ;  /* 0x0000048003147836 */ /* 0x000fe20000000000 */
[----:B------:R-:W-:Y:S02]  /*1e5a0*/  R2UR UR48, R21 ;  /* 0x00000000153072ca */ /* 0x000fe400000e0000 */
        /* <DEDUP_REMOVED lines=28> */
[----:B01----:R-:W-:Y:S02]  /*1e770*/  MOV R4, UR43 ;  /* 0x0000002b00047c02 */ /* 0x003fe40008000f00 */
        /* <DEDUP_REMOVED lines=329> */
[----:B------:R-:W-:Y:S01]  /*1fc10*/  IMAD.MOV.U32 R5, RZ, RZ, 0x40000040 ;  /* 0x40000040ff057424 */ /* 0x000fe200078e00ff */
        /* <DEDUP_REMOVED lines=221> */
[----:B--2---:R-:W-:Y:S06]  /*209f0*/  @!P0 BRA `(.L_x_5261) ;  /* 0x0000000000048947 */ /* 0x004fec0003800000 */
[----:B------:R-:W-:Y:S01]  /*20a00*/  BPT.TRAP 0x1 ;  /* 0x000000040000795c */ /* 0x000fe20000300000 */
.L_x_5261:
[----:B------:R-:W-:Y:S01]  /*20a10*/  SHF.L.U32 R0, R11, 0x1f, RZ ;  /* 0x0000001f0b007819 */ /* 0x000fe200000006ff */
[----:B------:R-:W-:-:S04]  /*20a20*/  IMAD R11, R12, 0x8, R18 ;  /* 0x000000080c0b7824 */ /* 0x000fc800078e0212 */
[----:B------:R0:W1:Y:S01]  /*20a30*/  SYNCS.PHASECHK.TRANS64.TRYWAIT P2, [R11+URZ+0x36850], R0 ;  /* 0x036850000b0075a7 */ /* 0x000062000804017f */
[----:B------:R-:W-:Y:S05]  /*20a40*/  @!P0 BRA `(.L_x_5262) ;  /* 0x0000000000048947 */ /* 0x000fea0003800000 */
[----:B------:R-:W-:Y:S01]  /*20a50*/  BPT.TRAP 0x1 ;  /* 0x000000040000795c */ /* 0x000fe20000300000 */
.L_x_5262:
[----:B------:R-:W-:Y:S04]  /*20a60*/  BSSY B1, `(.L_x_5263) ;  /* 0x0000004000017945 */ /* 0x000fe80003800000 */
[----:B-1----:R-:W-:Y:S05]  /*20a70*/  @P2 BRA `(.L_x_5264) ;  /* 0x0000000000082947 */ /* 0x002fea0003800000 */
[----:B------:R-:W1:Y:S02]  /*20a80*/  SYNCS.PHASECHK.TRANS64.TRYWAIT P2, [R11+URZ+0x36850], R0 ;  /* 0x036850000b0075a7 */ /* 0x000e64000804017f */
[----:B-1----:R-:W-:Y:S05]  /*20a90*/  @!P2 BRA `(.L_x_5265) ;  /* 0x000000c000f4a947 */ /* 0x002fea0003800000 */
.L_x_5264:
[----:B------:R-:W-:Y:S05]  /*20aa0*/  BSYNC B1 ;  /* 0x0000000000017941 */ /* 0x000fea0003800000 */
.L_x_5263:
        /* <DEDUP_REMOVED lines=36> */
[----:B------:R-:W-:Y:S01]  /*20cf0*/  HGMMA.64x192x16.F32 R24, R200, gdesc[UR4].tnspB, R24, gsb0 ;  /* 0x42e00004c8187df0 */ /* 0x000fe20008000818 */
        /* <DEDUP_REMOVED lines=23> */
[----:B------:R-:W-:Y:S01]  /*20e70*/  IMAD.MOV.U32 R121, RZ, RZ, 0x40000040 ;  /* 0x40000040ff797424 */ /* 0x000fe200078e00ff */
[----:B------:R-:W-:Y:S01]  /*20e80*/  IADD3 R120, R14, 0x200, RZ ;  /* 0x000002000e787810 */ /* 0x000fe20007ffe0ff */
[----:B------:R-:W-:Y:S01]  /*20e90*/  FMUL.FTZ R172, R124, UR42 ;  /* 0x0000002a7cac7c20 */ /* 0x000fe20008410000 */
[----:B------:R-:W-:Y:S01]  /*20ea0*/  FMUL.FTZ R125, R125, UR42 ;  /* 0x0000002a7d7d7c20 */ /* 0x000fe20008410000 */
[----:B------:R-:W-:Y:S01]  /*20eb0*/  FMUL.FTZ R21, R174, UR42 ;  /* 0x0000002aae157c20 */ /* 0x000fe20008410000 */
[----:B------:R-:W-:Y:S01]  /*20ec0*/  FMUL.FTZ R169, R175, UR42 ;  /* 0x0000002aafa97c20 */ /* 0x000fe20008410000 */
[----:B------:R-:W-:Y:S01]  /*20ed0*/  ULDC UR4, c[0x0][0x988] ;  /* 0x0002620000047ab9 */ /* 0x000fe20000000800 */
        /* <DEDUP_REMOVED lines=15> */
[----:B------:R-:W-:Y:S01]  /*20fd0*/  @!P1 LEA R13, R13, R18, 0x3 ;  /* 0x000000120d0d9211 */ /* 0x000fe200078e18ff */
[----:B------:R-:W-:Y:S01]  /*20fe0*/  MUFU.TANH R157, R157 ;  /* 0x0000009d009d7308 */ /* 0x000fe20000002400 */
[----:B------:R-:W-:Y:S01]  /*20ff0*/  @!P1 VIADD R11, R11, 0x36860 ;  /* 0x000368600b0b9836 */ /* 0x000fe20000000000 */
[----:B------:R-:W-:-:S02]  /*21000*/  ISETP.GT.AND P2, PT, R10, RZ, PT ;  /* 0x000000ff0a00720c */ /* 0x000fc40003f44270 */
[----:B------:R-:W-:Y:S01]  /*21010*/  @!P1 VIADD R13, R13, 0x36840 ;  /* 0x000368400d0d9836 */ /* 0x000fe20000000000 */
[----:B------:R-:W-:Y:S02]  /*21020*/  IADD3 R10, R10, -0x1, RZ ;  /* 0xffffffff0a0a7810 */ /* 0x000fe40007ffe0ff */
[----:B------:R-:W-:Y:S01]  /*21030*/  @!P1 PRMT R11, RZ, 0x654, R11 ;  /* 0x00000654ff0b9816 */ /* 0x000fe2000000000b */
        /* <DEDUP_REMOVED lines=23> */
[----:B------:R-:W-:Y:S02]  /*211b0*/  R2UR UR6, R2 ;  /* 0x00000000020672ca */ /* 0x000fe400000e0000 */
[----:B------:R-:W-:Y:S01]  /*211c0*/  R2UR UR7, R3 ;  /* 0x00000000030772ca */ /* 0x000fe200000e0000 */
[----:B------:R-:W-:Y:S01]  /*211d0*/  IMAD.MOV.U32 R3, RZ, RZ, 0x40000040 ;  /* 0x40000040ff037424 */ /* 0x000fe200078e00ff */
[----:B------:R-:W-:Y:S02]  /*211e0*/  IADD3 R2, R14, 0x180, RZ ;  /* 0x000001800e027810 */ /* 0x000fe40007ffe0ff */
        /* <DEDUP_REMOVED lines=28> */
[----:B------:R-:W-:Y:S01]  /*213b0*/  FMUL.FTZ R2, R168, UR42 ;  /* 0x0000002aa8027c20 */ /* 0x000fe20008410000 */
[----:B------:R-:W-:Y:S01]  /*213c0*/  R2UR UR7, R3 ;  /* 0x00000000030772ca */ /* 0x000fe200000e0000 */
[----:B------:R-:W-:Y:S01]  /*213d0*/  FMUL.FTZ R168, R173, UR42 ;  /* 0x0000002aada87c20 */ /* 0x000fe20008410000 */
[----:B------:R-:W-:-:S03]  /*213e0*/  IMAD.U32 R3, RZ, RZ, UR4 ;  /* 0x00000004ff037e24 */ /* 0x000fc6000f8e00ff */
[----:B------:R-:W0:Y:S08]  /*213f0*/  MUFU.TANH R2, R2 ;  /* 0x0000000200027308 */ /* 0x000e300000002400 */
[----:B------:R-:W1:Y:S01]  /*21400*/  MUFU.TANH R168, R168 ;  /* 0x000000a800a87308 */ /* 0x000e620000002400 */
[----:B0-----:R-:W-:-:S04]  /*21410*/  FMNMX.FTZ R0, R2, R9, !PT ;  /* 0x0000000902007209 */ /* 0x001fc80007810000 */
[----:B------:R-:W-:-:S04]  /*21420*/  FMNMX.FTZ R0, R4, R0, !PT ;  /* 0x0000000004007209 */ /* 0x000fc80007810000 */
[----:B------:R-:W-:-:S04]  /*21430*/  FMNMX.FTZ R0, R20, R0, !PT ;  /* 0x0000000014007209 */ /* 0x000fc80007810000 */
[----:B-1----:R-:W-:-:S04]  /*21440*/  FMNMX.FTZ R0, R168, R0, !PT ;  /* 0x00000000a8007209 */ /* 0x002fc80007810000 */
        /* <DEDUP_REMOVED lines=27> */
[----:B0-----:R-:W-:-:S05]  /*21600*/  FMNMX.FTZ R5, R5, R0, !PT ;  /* 0x0000000005057209 */ /* 0x001fca0007810000 */
[C---:B------:R-:W-:Y:S01]  /*21610*/  FMUL.FTZ R174, R5.reuse, R3 ;  /* 0x0000000305ae7220 */ /* 0x040fe20000410000 */
[----:B------:R-:W-:-:S03]  /*21620*/  FADD.FTZ R0, -R5, R9 ;  /* 0x0000000905007221 */ /* 0x000fc60000010100 */
[-CC-:B------:R-:W-:Y:S01]  /*21630*/  FFMA.FTZ R200, R2, R3.reuse, -R174.reuse ;  /* 0x0000000302c87223 */ /* 0x180fe200000108ae */
[----:B------:R-:W-:Y:S01]  /*21640*/  FMNMX.FTZ R2, R12, R8, !PT ;  /* 0x000000080c027209 */ /* 0x000fe20007810000 */
[-CC-:B------:R-:W-:Y:S01]  /*21650*/  FFMA.FTZ R9, R4, R3.reuse, -R174.reuse ;  /* 0x0000000304097223 */ /* 0x180fe200000108ae */
[-C--:B------:R-:W-:Y:S01]  /*21660*/  FMUL.FTZ R0, R0, R3.reuse ;  /* 0x0000000300007220 */ /* 0x080fe20000410000 */
[-CC-:B------:R-:W-:Y:S01]  /*21670*/  FFMA.FTZ R202, R20, R3.reuse, -R174.reuse ;  /* 0x0000000314ca7223 */ /* 0x180fe200000108ae */
[----:B------:R-:W-:Y:S01]  /*21680*/  FMNMX.FTZ R2, R15, R2, !PT ;  /* 0x000000020f027209 */ /* 0x000fe20007810000 */
[----:B------:R-:W-:Y:S02]  /*21690*/  WARPGROUP.DEPBAR.LE gsb0, 0x0 ;  /* 0x00008000000079c5 */ /* 0x000fe40000010000 */
[----:B------:R-:W-:Y:S01]  /*216a0*/  WARPGROUP.ARRIVE ;  /* 0x00000000000079c5 */ /* 0x000fe20000000000 */
[----:B------:R-:W-:Y:S01]  /*216b0*/  FMNMX.FTZ R2, R21, R2, !PT ;  /* 0x0000000215027209 */ /* 0x000fe20007810000 */
[----:B------:R-:W-:Y:S01]  /*216c0*/  MUFU.EX2 R0, R0 ;  /* 0x0000000000007308 */ /* 0x000fe20000000800 */
[-CC-:B------:R-:W-:Y:S01]  /*216d0*/  FFMA.FTZ R168, R168, R3.reuse, -R174.reuse ;  /* 0x00000003a8a87223 */ /* 0x180fe200000108ae */
[-CC-:B------:R-:W-:Y:S01]  /*216e0*/  FFMA.FTZ R196, R170, R3.reuse, -R174.reuse ;  /* 0x00000003aac47223 */ /* 0x180fe200000108ae */
[----:B------:R-:W-:Y:S01]  /*216f0*/  FMNMX.FTZ R2, R169, R2, !PT ;  /* 0x00000002a9027209 */ /* 0x000fe20007810000 */
[----:B------:R-:W-:Y:S01]  /*21700*/  HGMMA.64x192x16.F32 R24, R188, gdesc[UR4].tnspB, R24, gsb0 ;  /* 0x42e00004bc187df0 */ /* 0x000fe20008000818 */
[----:B------:R-:W-:Y:S01]  /*21710*/  R2UR UR6, R120 ;  /* 0x00000000780672ca */ /* 0x000fe200000e0000 */
[C---:B------:R-:W-:Y:S01]  /*21720*/  VIADD R120, R14.reuse, 0x280 ;  /* 0x000002800e787836 */ /* 0x040fe20000000000 */
[----:B------:R-:W-:Y:S01]  /*21730*/  R2UR UR7, R121 ;  /* 0x00000000790772ca */ /* 0x000fe200000e0000 */
[----:B------:R-:W-:Y:S01]  /*21740*/  VIADD R14, R14, 0x300 ;  /* 0x000003000e0e7836 */ /* 0x000fe20000000000 */
[----:B------:R-:W-:Y:S01]  /*21750*/  FMNMX.FTZ R2, R160, R2, !PT ;  /* 0x00000002a0027209 */ /* 0x000fe20007810000 */
[----:B------:R-:W0:Y:S01]  /*21760*/  MUFU.EX2 R200, R200 ;  /* 0x000000c800c87308 */ /* 0x000e220000000800 */
[----:B------:R-:W-:Y:S01]  /*21770*/  MOV R121, 0x40000040 ;  /* 0x4000004000797802 */ /* 0x000fe20000000f00 */
[-CC-:B------:R-:W-:Y:S01]  /*21780*/  FFMA.FTZ R161, R161, R3.reuse, -R174.reuse ;  /* 0x00000003a1a17223 */ /* 0x180fe200000108ae */
[----:B------:R-:W-:Y:S01]  /*21790*/  FMNMX.FTZ R2, R162, R2, !PT ;  /* 0x00000002a2027209 */ /* 0x000fe20007810000 */
[-CC-:B------:R-:W-:Y:S01]  /*217a0*/  FFMA.FTZ R198, R164, R3.reuse, -R174.reuse ;  /* 0x00000003a4c67223 */ /* 0x180fe200000108ae */
[-CC-:B------:R-:W-:Y:S01]  /*217b0*/  FFMA.FTZ R125, R125, R3.reuse, -R174.reuse ;  /* 0x000000037d7d7223 */ /* 0x180fe200000108ae */
[-CC-:B------:R-:W-:Y:S01]  /*217c0*/  FFMA.FTZ R20, R165, R3.reuse, -R174.reuse ;  /* 0x00000003a5147223 */ /* 0x180fe200000108ae */
[----:B------:R-:W-:Y:S01]  /*217d0*/  FMNMX.FTZ R2, R163, R2, !PT ;  /* 0x00000002a3027209 */ /* 0x000fe20007810000 */
[----:B------:R-:W-:Y:S01]  /*217e0*/  MUFU.EX2 R9, R9 ;  /* 0x0000000900097308 */ /* 0x000fe20000000800 */
        /* <DEDUP_REMOVED lines=37> */
[----:B------:R-:W-:Y:S01]  /*21a40*/  MUFU.EX2 R151, R151 ;  /* 0x0000009700977308 */ /* 0x000fe20000000800 */
[----:B-1----:R-:W-:-:S05]  /*21a50*/  FMNMX.FTZ R4, R2, R4, !PT ;  /* 0x0000000402047209 */ /* 0x002fca0007810000 */
[----:B------:R-:W1:Y:S02]  /*21a60*/  SHFL.BFLY PT, R2, R4, 0x1, 0x1f ;  /* 0x0c201f0004027f89 */ /* 0x000e6400000e0000 */
[----:B-1----:R-:W-:-:S05]  /*21a70*/  FMNMX.FTZ R4, R4, R2, !PT ;  /* 0x0000000204047209 */ /* 0x002fca0007810000 */
[----:B------:R-:W-:Y:S02]  /*21a80*/  FADD.FTZ R2, -R4, R8 ;  /* 0x0000000804027221 */ /* 0x000fe40000010100 */
[----:B------:R1:W-:Y:S02]  /*21a90*/  MUFU.EX2 R8, R125 ;  /* 0x0000007d00087308 */ /* 0x0003e40000000800 */
[----:B------:R-:W-:-:S06]  /*21aa0*/  FMUL.FTZ R2, R2, R3 ;  /* 0x0000000302027220 */ /* 0x000fcc0000410000 */
[----:B------:R-:W-:Y:S01]  /*21ab0*/  MUFU.EX2 R2, R2 ;  /* 0x0000000200027308 */ /* 0x000fe20000000800 */
[----:B------:R-:W-:Y:S02]  /*21ac0*/  WARPGROUP.DEPBAR.LE gsb0, 0x0 ;  /* 0x00008000000079c5 */ /* 0x000fe40000010000 */
[----:B------:R-:W-:Y:S01]  /*21ad0*/  WARPGROUP.ARRIVE ;  /* 0x00000000000079c5 */ /* 0x000fe20000000000 */
[-CC-:B------:R-:W-:Y:S01]  /*21ae0*/  FFMA.FTZ R190, R147, R3.reuse, -R174.reuse ;  /* 0x0000000393be7223 */ /* 0x180fe200000108ae */
[-CC-:B------:R-:W-:Y:S01]  /*21af0*/  FFMA.FTZ R147, R148, R3.reuse, -R174.reuse ;  /* 0x0000000394937223 */ /* 0x180fe200000108ae */
[----:B------:R-:W-:-:S03]  /*21b00*/  FFMA.FTZ R188, R159, R3, -R174 ;  /* 0x000000039fbc7223 */ /* 0x000fc600000108ae */
        /* <DEDUP_REMOVED lines=18> */
[-CC-:B------:R-:W-:Y:S01]  /*21c30*/  FFMA.FTZ R12, R15, R3.reuse, -R140.reuse ;  /* 0x000000030f0c7223 */ /* 0x180fe2000001088c */
[----:B------:R-:W-:Y:S01]  /*21c40*/  IMAD.MOV.U32 R15, RZ, RZ, 0x40000040 ;  /* 0x40000040ff0f7424 */ /* 0x000fe200078e00ff */
[----:B------:R-:W-:Y:S01]  /*21c50*/  R2UR UR6, R14 ;  /* 0x000000000e0672ca */ /* 0x000fe200000e0000 */
[-CC-:B------:R-:W-:Y:S01]  /*21c60*/  FFMA.FTZ R203, R21, R3.reuse, -R140.reuse ;  /* 0x0000000315cb7223 */ /* 0x180fe2000001088c */
[-CC-:B------:R-:W-:Y:S01]  /*21c70*/  FFMA.FTZ R21, R169, R3.reuse, -R140.reuse ;  /* 0x00000003a9157223 */ /* 0x180fe2000001088c */
[----:B------:R-:W2:Y:S01]  /*21c80*/  MUFU.EX2 R201, R201 ;  /* 0x000000c900c97308 */ /* 0x000ea20000000800 */
[----:B------:R-:W-:Y:S01]  /*21c90*/  R2UR UR7, R15 ;  /* 0x000000000f0772ca */ /* 0x000fe200000e0000 */
[-CC-:B------:R-:W-:Y:S01]  /*21ca0*/  FFMA.FTZ R197, R160, R3.reuse, -R140.reuse ;  /* 0x00000003a0c57223 */ /* 0x180fe2000001088c */
[-CC-:B------:R-:W-:Y:S01]  /*21cb0*/  FFMA.FTZ R141, R162, R3.reuse, -R140.reuse ;  /* 0x00000003a28d7223 */ /* 0x180fe2000001088c */
[----:B------:R-:W-:Y:S01]  /*21cc0*/  FFMA.FTZ R189, R144, R3, -R140 ;  /* 0x0000000390bd7223 */ /* 0x000fe2000001088c */
[----:B------:R-:W-:Y:S01]  /*21cd0*/  @!P1 PRMT R15, RZ, 0x654, R13 ;  /* 0x00000654ff0f9816 */ /* 0x000fe2000000000d */
[----:B0----5:R-:W-:Y:S01]  /*21ce0*/  FFMA.FTZ R144, R0, R7, R200 ;  /* 0x0000000700907223 */ /* 0x021fe200000100c8 */
[-CC-:B------:R-:W-:Y:S01]  /*21cf0*/  FFMA.FTZ R199, R163, R3.reuse, -R140.reuse ;  /* 0x00000003a3c77223 */ /* 0x180fe2000001088c */
[----:B------:R-:W0:Y:S01]  /*21d00*/  MUFU.EX2 R12, R12 ;  /* 0x0000000c000c7308 */ /* 0x000e220000000800 */
[-CC-:B------:R-:W-:Y:S01]  /*21d10*/  FFMA.FTZ R185, R138, R3.reuse, -R140.reuse ;  /* 0x000000038ab97223 */ /* 0x180fe2000001088c */
[-CC-:B-1----:R-:W-:Y:S01]  /*21d20*/  FFMA.FTZ R125, R166, R3.reuse, -R140.reuse ;  /* 0x00000003a67d7223 */ /* 0x182fe2000001088c */
[-CC-:B------:R-:W-:Y:S01]  /*21d30*/  FFMA.FTZ R193, R152, R3.reuse, -R140.reuse ;  /* 0x0000000398c17223 */ /* 0x180fe2000001088c */
[-CC-:B------:R-:W-:Y:S01]  /*21d40*/  FFMA.FTZ R124, R124, R3.reuse, -R140.reuse ;  /* 0x000000037c7c7223 */ /* 0x180fe2000001088c */
[-CC-:B------:R-:W-:Y:S01]  /*21d50*/  FFMA.FTZ R137, R154, R3.reuse, -R140.reuse ;  /* 0x000000039a897223 */ /* 0x180fe2000001088c */
[-CC-:B------:R-:W-:Y:S01]  /*21d60*/  FFMA.FTZ R195, R155, R3.reuse, -R140.reuse ;  /* 0x000000039bc37223 */ /* 0x180fe2000001088c */
[-CC-:B------:R-:W-:Y:S01]  /*21d70*/  FFMA.FTZ R148, R158, R3.reuse, -R140.reuse ;  /* 0x000000039e947223 */ /* 0x180fe2000001088c */
[----:B------:R-:W1:Y:S01]  /*21d80*/  MUFU.EX2 R203, R203 ;  /* 0x000000cb00cb7308 */ /* 0x000e620000000800 */
[----:B--2---:R-:W-:Y:S01]  /*21d90*/  FFMA.FTZ R7, R2, R6, R201 ;  /* 0x0000000602077223 */ /* 0x004fe200000100c9 */
[-CC-:B------:R-:W-:Y:S01]  /*21da0*/  FFMA.FTZ R14, R145, R3.reuse, -R140.reuse ;  /* 0x00000003910e7223 */ /* 0x180fe2000001088c */
[-CC-:B------:R-:W-:Y:S01]  /*21db0*/  FFMA.FTZ R191, R146, R3.reuse, -R140.reuse ;  /* 0x0000000392bf7223 */ /* 0x180fe2000001088c */
[-CC-:B------:R-:W-:Y:S01]  /*21dc0*/  FFMA.FTZ R6, R139, R3.reuse, -R140.reuse ;  /* 0x000000038b067223 */ /* 0x180fe2000001088c */
[-CC-:B------:R-:W-:Y:S01]  /*21dd0*/  FFMA.FTZ R187, R142, R3.reuse, -R140.reuse ;  /* 0x000000038ebb7223 */ /* 0x180fe2000001088c */
[-CC-:B------:R-:W-:Y:S01]  /*21de0*/  FFMA.FTZ R131, R131, R3.reuse, -R140.reuse ;  /* 0x0000000383837223 */ /* 0x180fe2000001088c */
[--C-:B------:R-:W-:Y:S01]  /*21df0*/  FFMA.FTZ R134, R134, R3, -R140.reuse ;  /* 0x0000000386867223 */ /* 0x100fe2000001088c */
[----:B------:R-:W2:Y:S01]  /*21e00*/  MUFU.EX2 R21, R21 ;  /* 0x0000001500157308 */ /* 0x000ea20000000800 */
[C---:B0-----:R-:W-:Y:S01]  /*21e10*/  FADD.FTZ R138, R12.reuse, R7 ;  /* 0x000000070c8a7221 */ /* 0x041fe20000010000 */
[----:B------:R-:W-:Y:S01]  /*21e20*/  F2FP.F16.F32.PACK_AB R201, R12, R201 ;  /* 0x000000c90cc9723e */ /* 0x000fe200000000ff */
[-CC-:B------:R-:W-:Y:S01]  /*21e30*/  FFMA.FTZ R7, R143, R3.reuse, -R140.reuse ;  /* 0x000000038f077223 */ /* 0x180fe2000001088c */
[----:B------:R-:W-:Y:S01]  /*21e40*/  F2FP.F16.F32.PACK_AB R200, R9, R200 ;  /* 0x000000c809c8723e */ /* 0x000fe200000000ff */
[-CC-:B------:R-:W-:Y:S01]  /*21e50*/  FFMA.FTZ R135, R135, R3.reuse, -R140.reuse ;  /* 0x0000000387877223 */ /* 0x180fe2000001088c */
[-CC-:B------:R-:W-:Y:S01]  /*21e60*/  FFMA.FTZ R122, R122, R3.reuse, -R140.reuse ;  /* 0x000000037a7a7223 */ /* 0x180fe2000001088c */
[-C--:B------:R-:W-:Y:S01]  /*21e70*/  FFMA.FTZ R123, R123, R3.reuse, -R140 ;  /* 0x000000037b7b7223 */ /* 0x080fe2000001088c */
[----:B------:R-:W0:Y:S01]  /*21e80*/  MUFU.EX2 R197, R197 ;  /* 0x000000c500c57308 */ /* 0x000e220000000800 */
[----:B-1----:R-:W-:Y:S01]  /*21e90*/  FADD.FTZ R138, R203, R138 ;  /* 0x0000008acb8a7221 */ /* 0x002fe20000010000 */
[-CC-:B------:R-:W-:Y:S01]  /*21ea0*/  FFMA.FTZ R126, R126, R3.reuse, -R140.reuse ;  /* 0x000000037e7e7223 */ /* 0x180fe2000001088c */
[----:B------:R-:W-:-:S05]  /*21eb0*/  FFMA.FTZ R127, R127, R3, -R140 ;  /* 0x000000037f7f7223 */ /* 0x000fca000001088c */
        /* <DEDUP_REMOVED lines=8> */
[----:B------:R-:W-:Y:S01]  /*21f40*/  MUFU.EX2 R13, R124 ;  /* 0x0000007c000d7308 */ /* 0x000fe20000000800 */
[----:B--2---:R-:W-:-:S07]  /*21f50*/  FADD.FTZ R138, R199, R138 ;  /* 0x0000008ac78a7221 */ /* 0x004fce0000010000 */
[----:B------:R-:W1:Y:S01]  /*21f60*/  MUFU.EX2 R193, R193 ;  /* 0x000000c100c17308 */ /* 0x000e620000000800 */
[C---:B0-----:R-:W-:Y:S01]  /*21f70*/  FADD.FTZ R138, R125.reuse, R138 ;  /* 0x0000008a7d8a7221 */ /* 0x041fe20000010000 */
[----:B------:R-:W-:-:S06]  /*21f80*/  F2FP.F16.F32.PACK_AB R199, R125, R199 ;  /* 0x000000c77dc7723e */ /* 0x000fcc00000000ff */
[----:B------:R-:W0:Y:S08]  /*21f90*/  MUFU.EX2 R137, R137 ;  /* 0x0000008900897308 */ /* 0x000e300000000800 */
[----:B------:R-:W-:Y:S01]  /*21fa0*/  MUFU.EX2 R195, R195 ;  /* 0x000000c300c37308 */ /* 0x000fe20000000800 */
[----:B-1----:R-:W-:-:S07]  /*21fb0*/  FADD.FTZ R138, R193, R138 ;  /* 0x0000008ac18a7221 */ /* 0x002fce0000010000 */
[----:B------:R-:W-:Y:S01]  /*21fc0*/  MUFU.EX2 R148, R148 ;  /* 0x0000009400947308 */ /* 0x000fe20000000800 */
[C---:B0-----:R-:W-:Y:S01]  /*21fd0*/  FADD.FTZ R138, R137.reuse, R138 ;  /* 0x0000008a898a7221 */ /* 0x041fe20000010000 */
        /* <DEDUP_REMOVED lines=14> */
[----:B------:R-:W-:Y:S01]  /*220c0*/  WARPGROUP.ARRIVE ;  /* 0x00000000000079c5 */ /* 0x000fe20000000000 */
[-C--:B------:R-:W-:Y:S01]  /*220d0*/  FFMA.FTZ R181, R130, R3.reuse, -R140 ;  /* 0x0000000382b57223 */ /* 0x080fe2000001088c */
[-CC-:B------:R-:W-:Y:S01]  /*220e0*/  FFMA.FTZ R180, R128, R3.reuse, -R174.reuse ;  /* 0x0000000380b47223 */ /* 0x180fe200000108ae */
[-CC-:B------:R-:W-:Y:S01]  /*220f0*/  FFMA.FTZ R128, R129, R3.reuse, -R174.reuse ;  /* 0x0000000381807223 */ /* 0x180fe200000108ae */
[-CC-:B------:R-:W-:Y:S01]  /*22100*/  FFMA.FTZ R182, R132, R3.reuse, -R174.reuse ;  /* 0x0000000384b67223 */ /* 0x180fe200000108ae */
[-CC-:B------:R-:W-:Y:S01]  /*22110*/  FFMA.FTZ R129, R133, R3.reuse, -R174.reuse ;  /* 0x0000000385817223 */ /* 0x180fe200000108ae */
[----:B------:R-:W-:Y:S01]  /*22120*/  HGMMA.64x192x16.F32 R24, R176, gdesc[UR4].tnspB, R24, gsb0 ;  /* 0x42e00004b0187df0 */ /* 0x000fe20008000818 */
[----:B------:R-:W-:Y:S01]  /*22130*/  MUFU.EX2 R181, R181 ;  /* 0x000000b500b57308 */ /* 0x000fe20000000800 */
[-CC-:B------:R-:W-:Y:S01]  /*22140*/  FFMA.FTZ R132, R150, R3.reuse, -R174.reuse ;  /* 0x0000000396847223 */ /* 0x180fe200000108ae */
[----:B------:R-:W-:Y:S01]  /*22150*/  FFMA.FTZ R133, R172, R3, -R174 ;  /* 0x00000003ac857223 */ /* 0x000fe200000108ae */
[----:B0-----:R-:W-:-:S05]  /*22160*/  F2FP.F16.F32.PACK_AB R183, R135, R134 ;  /* 0x0000008687b7723e */ /* 0x001fca00000000ff */
        /* <DEDUP_REMOVED lines=16> */
[----:B------:R0:W-:Y:S01]  /*22270*/  @!P1 SYNCS.ARRIVE.TRANS64.RED.A1T0 RZ, [R11+URZ], RZ ;  /* 0x000000ff0bff99a7 */ /* 0x0001e2000810043f */
[----:B------:R-:W1:Y:S02]  /*22280*/  MUFU.EX2 R9, R131 ;  /* 0x0000008300097308 */ /* 0x000e640000000800 */
[----:B------:R-:W-:Y:S01]  /*22290*/  FADD.FTZ R15, R202, R15 ;  /* 0x0000000fca0f7221 */ /* 0x000fe20000010000 */
[----:B------:R-:W-:-:S03]  /*222a0*/  F2FP.F16.F32.PACK_AB R202, R168, R202 ;  /* 0x000000caa8ca723e */ /* 0x000fc600000000ff */
[----:B------:R-:W-:-:S04]  /*222b0*/  FADD.FTZ R15, R168, R15 ;  /* 0x0000000fa80f7221 */ /* 0x000fc80000010000 */
[----:B------:R-:W-:Y:S01]  /*222c0*/  FADD.FTZ R124, R196, R15 ;  /* 0x0000000fc47c7221 */ /* 0x000fe20000010000 */
[----:B------:R-:W-:-:S03]  /*222d0*/  F2FP.F16.F32.PACK_AB R196, R161, R196 ;  /* 0x000000c4a1c4723e */ /* 0x000fc600000000ff */
[----:B0-----:R-:W-:-:S04]  /*222e0*/  FADD.FTZ R11, R161, R124 ;  /* 0x0000007ca10b7221 */ /* 0x001fc80000010000 */
        /* <DEDUP_REMOVED lines=38> */
[C---:B-1----:R-:W-:Y:S02]  /*22550*/  F2FP.F16.F32.PACK_AB R181, R9.reuse, R181 ;  /* 0x000000b509b5723e */ /* 0x042fe400000000ff */
[C---:B------:R-:W-:Y:S01]  /*22560*/  FADD.FTZ R11, R128.reuse, R11 ;  /* 0x0000000b800b7221 */ /* 0x040fe20000010000 */
[----:B------:R-:W-:Y:S01]  /*22570*/  FADD.FTZ R13, R9, R12 ;  /* 0x0000000c090d7221 */ /* 0x000fe20000010000 */
[----:B------:R-:W-:Y:S01]  /*22580*/  F2FP.F16.F32.PACK_AB R180, R128, R180 ;  /* 0x000000b480b4723e */ /* 0x000fe200000000ff */
[----:B------:R-:W-:-:S02]  /*22590*/  IMAD.MOV.U32 R9, RZ, RZ, R5 ;  /* 0x000000ffff097224 */ /* 0x000fc400078e0005 */
[----:B------:R-:W-:Y:S01]  /*225a0*/  FADD.FTZ R12, R182, R11 ;  /* 0x0000000bb60c7221 */ /* 0x000fe20000010000 */
[----:B------:R-:W-:Y:S01]  /*225b0*/  FADD.FTZ R6, R134, R13 ;  /* 0x0000000d86067221 */ /* 0x000fe20000010000 */
[C---:B------:R-:W-:Y:S02]  /*225c0*/  F2FP.F16.F32.PACK_AB R182, R129.reuse, R182 ;  /* 0x000000b681b6723e */ /* 0x040fe400000000ff */
[----:B------:R-:W-:Y:S01]  /*225d0*/  FADD.FTZ R12, R129, R12 ;  /* 0x0000000c810c7221 */ /* 0x000fe20000010000 */
[----:B------:R-:W-:-:S03]  /*225e0*/  FADD.FTZ R7, R135, R6 ;  /* 0x0000000687077221 */ /* 0x000fc60000010000 */
[----:B------:R-:W-:Y:S01]  /*225f0*/  FADD.FTZ R11, R121, R12 ;  /* 0x0000000c790b7221 */ /* 0x000fe20000010000 */
[----:B------:R-:W-:-:S03]  /*22600*/  FADD.FTZ R6, R122, R7 ;  /* 0x000000077a067221 */ /* 0x000fc60000010000 */
[----:B------:R-:W-:Y:S01]  /*22610*/  FADD.FTZ R12, R132, R11 ;  /* 0x0000000b840c7221 */ /* 0x000fe20000010000 */
[----:B------:R-:W-:Y:S01]  /*22620*/  FADD.FTZ R6, R123, R6 ;  /* 0x000000067b067221 */ /* 0x000fe20000010000 */
[----:B------:R-:W-:Y:S02]  /*22630*/  IMAD.MOV.U32 R11, RZ, RZ, R208 ;  /* 0x000000ffff0b7224 */ /* 0x000fe400078e00d0 */
[----:B------:R-:W-:Y:S01]  /*22640*/  FADD.FTZ R7, R133, R12 ;  /* 0x0000000c85077221 */ /* 0x000fe20000010000 */
[----:B------:R-:W-:Y:S01]  /*22650*/  FADD.FTZ R6, R179, R6 ;  /* 0x00000006b3067221 */ /* 0x000fe20000010000 */
[C---:B------:R-:W-:Y:S01]  /*22660*/  F2FP.F16.F32.PACK_AB R179, R127.reuse, R179 ;  /* 0x000000b37fb3723e */ /* 0x040fe200000000ff */
[----:B------:R-:W-:Y:S02]  /*22670*/  IMAD.MOV.U32 R12, RZ, RZ, R205 ;  /* 0x000000ffff0c7224 */ /* 0x000fe400078e00cd */
[----:B------:R-:W-:Y:S01]  /*22680*/  FADD.FTZ R7, R8, R7 ;  /* 0x0000000708077221 */ /* 0x000fe20000010000 */
[----:B------:R-:W-:Y:S01]  /*22690*/  FADD.FTZ R6, R127, R6 ;  /* 0x000000067f067221 */ /* 0x000fe20000010000 */
[----:B------:R-:W-:Y:S01]  /*226a0*/  MOV R8, R4 ;  /* 0x0000000400087202 */ /* 0x000fe20000000f00 */
[----:B------:R-:W-:Y:S06]  /*226b0*/  @P2 BRA `(.L_x_5266) ;  /* 0xffffffa800dc2947 */ /* 0x000fec000383ffff */
.L_x_5255:
[----:B------:R-:W-:Y:S05]  /*226c0*/  BSYNC B0 ;  /* 0x0000000000007941 */ /* 0x000fea0003800000 */
.L_x_5254:
        /* <DEDUP_REMOVED lines=99> */
.L_x_5267:
[----:B------:R-:W-:Y:S01]  /*22d00*/  IMAD R13, R205, 0x8, R18 ;  /* 0x00000008cd0d7824 */ /* 0x000fe200078e0212 */
[----:B------:R-:W-:-:S04]  /*22d10*/  SHF.L.U32 R2, R208, 0x1f, RZ ;  /* 0x0000001fd0027819 */ /* 0x000fc800000006ff */
[----:B------:R0:W1:Y:S01]  /*22d20*/  SYNCS.PHASECHK.TRANS64.TRYWAIT P2, [R13+URZ+0x36850], R2 ;  /* 0x036850020d0075a7 */ /* 0x000062000804017f */
[----:B------:R-:W-:Y:S05]  /*22d30*/  @!P0 BRA `(.L_x_5268) ;  /* 0x0000000000048947 */ /* 0x000fea0003800000 */
[----:B------:R-:W-:Y:S01]  /*22d40*/  BPT.TRAP 0x1 ;  /* 0x000000040000795c */ /* 0x000fe20000300000 */
.L_x_5268:
        /* <DEDUP_REMOVED lines=9> */
.L_x_5270:
[----:B------:R-:W-:Y:S05]  /*22de0*/  BSYNC B0 ;  /* 0x0000000000007941 */ /* 0x000fea0003800000 */
.L_x_5269:
[----:B------:R-:W-:Y:S01]  /*22df0*/  IMAD.MOV.U32 R8, RZ, RZ, R0 ;  /* 0x000000ffff087224 */ /* 0x000fe200078e0000 */
[----:B------:R-:W-:Y:S01]  /*22e00*/  WARPGROUP.ARRIVE ;  /* 0x00000000000079c5 */ /* 0x000fe20000000000 */
[----:B------:R-:W-:Y:S01]  /*22e10*/  IMAD.MOV.U32 R9, RZ, RZ, 0x40000040 ;  /* 0x40000040ff097424 */ /* 0x000fe200078e00ff */
[----:B------:R-:W-:Y:S01]  /*22e20*/  IADD3 R205, R205, 0x1, RZ ;  /* 0x00000001cdcd7810 */ /* 0x000fe20007ffe0ff */
[----:B------:R-:W-:Y:S01]  /*22e30*/  VIADD R232, R232, 0x1 ;  /* 0x00000001e8e87836 */ /* 0x000fe20000000000 */
[----:B------:R-:W-:Y:S02]  /*22e40*/  R2UR UR6, R8 ;  /* 0x00000000080672ca */ /* 0x000fe400000e0000 */
[----:B------:R-:W-:Y:S01]  /*22e50*/  R2UR UR7, R9 ;  /* 0x00000000090772ca */ /* 0x000fe200000e0000 */
[----:B------:R-:W-:Y:S01]  /*22e60*/  IMAD.MOV.U32 R9, RZ, RZ, 0x40000040 ;  /* 0x40000040ff097424 */ /* 0x000fe200078e00ff */
[----:B------:R-:W-:Y:S02]  /*22e70*/  IADD3 R8, R0, 0x80, RZ ;  /* 0x0000008000087810 */ /* 0x000fe40007ffe0ff */
[----:B------:R-:W-:-:S04]  /*22e80*/  ISETP.NE.AND P2, PT, R205, 0x2, PT ;  /* 0x00000002cd00780c */ /* 0x000fc80003f45270 */
[----:B------:R-:W-:-:S05]  /*22e90*/  SEL R205, R205, RZ, P2 ;  /* 0x000000ffcdcd7207 */ /* 0x000fca0001000000 */
        /* <DEDUP_REMOVED lines=33> */
[----:B------:R-:W2:Y:S02]  /*230b0*/  SHFL.BFLY PT, R0, R7, 0x2, 0x1f ;  /* 0x0c401f0007007f89 */ /* 0x000ea400000e0000 */
[----:B--2---:R-:W-:Y:S01]  /*230c0*/  FADD.FTZ R0, R0, R7 ;  /* 0x0000000700007221 */ /* 0x004fe20000010000 */
[----:B------:R-:W-:Y:S02]  /*230d0*/  WARPGROUP.DEPBAR.LE gsb0, 0x0 ;  /* 0x00008000000079c5 */ /* 0x000fe40000010000 */
[----:B------:R-:W-:-:S10]  /*230e0*/  WARPGROUP.ARRIVE ;  /* 0x00000000000079c5 */ /* 0x000fd40000000000 */
[----:B------:R-:W-:Y:S01]  /*230f0*/  HGMMA.64x192x16.F32 R24, R180, gdesc[UR4].tnspB, R24, gsb0 ;  /* 0x42e00004b4187df0 */ /* 0x000fe20008000818 */
[----:B------:R-:W-:Y:S02]  /*23100*/  R2UR UR6, R8 ;  /* 0x00000000080672ca */ /* 0x000fe400000e0000 */
[----:B------:R-:W-:Y:S02]  /*23110*/  R2UR UR7, R9 ;  /* 0x00000000090772ca */ /* 0x000fe400000e0000 */
[----:B------:R-:W0:Y:S02]  /*23120*/  SHFL.BFLY PT, R9, R6, 0x2, 0x1f ;  /* 0x0c401f0006097f89 */ /* 0x000e2400000e0000 */
[----:B01----:R-:W-:Y:S01]  /*23130*/  FADD.FTZ R2, R9, R6 ;  /* 0x0000000609027221 */ /* 0x003fe20000010000 */
[----:B------:R-:W-:Y:S01]  /*23140*/  CS2R R6, SRZ ;  /* 0x0000000000067805 */ /* 0x000fe2000001ff00 */
[----:B------:R-:W0:Y:S04]  /*23150*/  SHFL.BFLY PT, R9, R0, 0x1, 0x1f ;  /* 0x0c201f0000097f89 */ /* 0x000e2800000e0000 */
[----:B------:R-:W1:Y:S01]  /*23160*/  SHFL.BFLY PT, R11, R2, 0x1, 0x1f ;  /* 0x0c201f00020b7f89 */ /* 0x000e6200000e0000 */
[----:B0-----:R-:W-:Y:S01]  /*23170*/  FADD.FTZ R12, R0, R9 ;  /* 0x00000009000c7221 */ /* 0x001fe20000010000 */
[----:B------:R-:W-:Y:S01]  /*23180*/  MOV R0, 0xff800000 ;  /* 0xff80000000007802 */ /* 0x000fe20000000f00 */
[----:B-1----:R-:W-:-:S03]  /*23190*/  FADD.FTZ R14, R2, R11 ;  /* 0x0000000b020e7221 */ /* 0x002fc60000010000 */
[----:B------:R-:W-:Y:S01]  /*231a0*/  FSETP.NE.FTZ.AND P0, PT, R12, RZ, PT ;  /* 0x000000ff0c00720b */ /* 0x000fe20003f15000 */
[----:B------:R-:W-:Y:S01]  /*231b0*/  IMAD.MOV.U32 R2, RZ, RZ, -0x800000 ;  /* 0xff800000ff027424 */ /* 0x000fe200078e00ff */
[----:B------:R-:W-:Y:S02]  /*231c0*/  SEL R11, RZ, 0x1, P2 ;  /* 0x00000001ff0b7807 */ /* 0x000fe40001000000 */
[----:B------:R-:W-:Y:S02]  /*231d0*/  FSETP.NE.FTZ.AND P3, PT, R14, RZ, PT ;  /* 0x000000ff0e00720b */ /* 0x000fe40003f75000 */
[----:B------:R-:W-:Y:S01]  /*231e0*/  LOP3.LUT R208, R208, R11, RZ, 0x3c, !PT ;  /* 0x0000000bd0d07212 */ /* 0x000fe200078e3cff */
[----:B------:R-:W-:-:S05]  /*231f0*/  @!P1 VIADD R11, R13, 0x36860 ;  /* 0x000368600d0b9836 */ /* 0x000fca0000000000 */
[----:B------:R-:W-:Y:S01]  /*23200*/  @!P1 PRMT R11, RZ, 0x654, R11 ;  /* 0x00000654ff0b9816 */ /* 0x000fe2000000000b */
        /* <DEDUP_REMOVED lines=13> */
[----:B------:R-:W-:Y:S03]  /*232e0*/  HGMMA.64x192x16.F32 R24, R176, gdesc[UR4].tnspB, R24, gsb0 ;  /* 0x42e00004b0187df0 */ /* 0x000fe60008000818 */
        /* <DEDUP_REMOVED lines=98> */
.L_x_5166:
        /* <DEDUP_REMOVED lines=56> */
[----:B------:R-:W-:Y:S01]  /*23c90*/  BAR.SYNC.DEFER_BLOCKING 0x1, 0x100 ;  /* 0x0044000000007b1d */ /* 0x000fe20000010000 */
[----:B--2---:R-:W-:-:S03]  /*23ca0*/  IMAD.WIDE R26, R6, 0x2, R4 ;  /* 0x00000002061a7825 */ /* 0x004fc600078e0204 */
[C---:B------:R-:W-:Y:S02]  /*23cb0*/  IADD3 R137, P2, R26.reuse, 0x20, RZ ;  /* 0x000000201a897810 */ /* 0x040fe40007f5e0ff */
[C---:B------:R-:W-:Y:S02]  /*23cc0*/  IADD3 R145, P0, R26.reuse, 0x4020, RZ ;  /* 0x000040201a917810 */ /* 0x040fe40007f1e0ff */
[----:B------:R-:W-:Y:S02]  /*23cd0*/  LOP3.LUT R6, R137, 0x380, RZ, 0xc0, !PT ;  /* 0x0000038089067812 */ /* 0x000fe400078ec0ff */
[----:B------:R-:W-:Y:S01]  /*23ce0*/  LOP3.LUT R7, R26, 0x380, RZ, 0xc0, !PT ;  /* 0x000003801a077812 */ /* 0x000fe200078ec0ff */
[----:B------:R-:W-:Y:S01]  /*23cf0*/  IMAD.X R21, RZ, RZ, R27, P0 ;  /* 0x000000ffff157224 */ /* 0x000fe200000e061b */
[----:B------:R-:W-:Y:S02]  /*23d00*/  SHF.R.U64 R6, R6, 0x3, RZ ;  /* 0x0000000306067819 */ /* 0x000fe400000012ff */
[----:B------:R-:W-:-:S02]  /*23d10*/  IADD3 R139, P1, R26, 0x40, RZ ;  /* 0x000000401a8b7810 */ /* 0x000fc40007f3e0ff */
[C---:B------:R-:W-:Y:S02]  /*23d20*/  IADD3 R141, P6, R26.reuse, 0x60, RZ ;  /* 0x000000601a8d7810 */ /* 0x040fe40007fde0ff */
[----:B------:R-:W-:Y:S01]  /*23d30*/  IADD3 R143, P5, R26, 0x4000, RZ ;  /* 0x000040001a8f7810 */ /* 0x000fe20007fbe0ff */
[--C-:B------:R-:W-:Y:S01]  /*23d40*/  IMAD.X R11, RZ, RZ, R27.reuse, P1 ;  /* 0x000000ffff0b7224 */ /* 0x100fe200008e061b */
[----:B------:R-:W-:Y:S01]  /*23d50*/  LOP3.LUT R8, R6, R137, RZ, 0x3c, !PT ;  /* 0x0000008906087212 */ /* 0x000fe200078e3cff */
[----:B------:R-:W-:Y:S01]  /*23d60*/  IMAD.X R13, RZ, RZ, R27, P6 ;  /* 0x000000ffff0d7224 */ /* 0x000fe200030e061b */
[----:B------:R-:W-:Y:S02]  /*23d70*/  LOP3.LUT R6, R145, 0x380, RZ, 0xc0, !PT ;  /* 0x0000038091067812 */ /* 0x000fe400078ec0ff */
[----:B------:R-:W-:Y:S02]  /*23d80*/  SHF.R.U64 R7, R7, 0x3, RZ ;  /* 0x0000000307077819 */ /* 0x000fe400000012ff */
[----:B------:R-:W-:-:S02]  /*23d90*/  IADD3.X R9, RZ, R27, RZ, P2, !PT ;  /* 0x0000001bff097210 */ /* 0x000fc400017fe4ff */
[----:B------:R-:W-:Y:S02]  /*23da0*/  IADD3.X R15, RZ, R27, RZ, P5, !PT ;  /* 0x0000001bff0f7210 */ /* 0x000fe40002ffe4ff */
[C---:B------:R-:W-:Y:S02]  /*23db0*/  IADD3 R147, P4, R26.reuse, 0x4040, RZ ;  /* 0x000040401a937810 */ /* 0x040fe40007f9e0ff */
[C---:B------:R-:W-:Y:S02]  /*23dc0*/  IADD3 R149, P3, R26.reuse, 0x4060, RZ ;  /* 0x000040601a957810 */ /* 0x040fe40007f7e0ff */
[C---:B------:R-:W-:Y:S01]  /*23dd0*/  IADD3 R151, P2, R26.reuse, 0x8000, RZ ;  /* 0x000080001a977810 */ /* 0x040fe20007f5e0ff */
[--C-:B------:R-:W-:Y:S01]  /*23de0*/  IMAD.X R31, RZ, RZ, R27.reuse, P4 ;  /* 0x000000ffff1f7224 */ /* 0x100fe200020e061b */
[C---:B------:R-:W-:Y:S02]  /*23df0*/  IADD3 R153, P1, R26.reuse, 0x8020, RZ ;  /* 0x000080201a997810 */ /* 0x040fe40007f3e0ff */
[C---:B------:R-:W-:Y:S01]  /*23e00*/  IADD3 R155, P6, R26.reuse, 0x8040, RZ ;  /* 0x000080401a9b7810 */ /* 0x040fe20007fde0ff */
[--C-:B------:R-:W-:Y:S01]  /*23e10*/  IMAD.X R39, RZ, RZ, R27.reuse, P2 ;  /* 0x000000ffff277224 */ /* 0x100fe200010e061b */
[----:B------:R-:W-:Y:S01]  /*23e20*/  IADD3 R86, P5, R26, 0x8060, RZ ;  /* 0x000080601a567810 */ /* 0x000fe20007fbe0ff */
[----:B------:R-:W-:Y:S01]  /*23e30*/  IMAD.X R43, RZ, RZ, R27, P1 ;  /* 0x000000ffff2b7224 */ /* 0x000fe200008e061b */
[----:B------:R-:W-:-:S02]  /*23e40*/  SHF.R.U64 R6, R6, 0x3, RZ ;  /* 0x0000000306067819 */ /* 0x000fc400000012ff */
[----:B------:R-:W-:Y:S01]  /*23e50*/  LOP3.LUT R26, R7, R26, RZ, 0x3c, !PT ;  /* 0x0000001a071a7212 */ /* 0x000fe200078e3cff */
[----:B------:R-:W-:Y:S01]  /*23e60*/  IMAD.X R7, RZ, RZ, R27, P5 ;  /* 0x000000ffff077224 */ /* 0x000fe200028e061b */
[----:B------:R-:W-:Y:S02]  /*23e70*/  LOP3.LUT R10, R139, 0x380, RZ, 0xc0, !PT ;  /* 0x000003808b0a7812 */ /* 0x000fe400078ec0ff */
[----:B------:R-:W-:Y:S02]  /*23e80*/  LOP3.LUT R34, R149, 0x380, RZ, 0xc0, !PT ;  /* 0x0000038095227812 */ /* 0x000fe400078ec0ff */
[----:B------:R-:W-:Y:S02]  /*23e90*/  LOP3.LUT R20, R6, R145, RZ, 0x3c, !PT ;  /* 0x0000009106147212 */ /* 0x000fe400078e3cff */
[-C--:B------:R-:W-:Y:S02]  /*23ea0*/  IADD3.X R35, RZ, R27.reuse, RZ, P3, !PT ;  /* 0x0000001bff237210 */ /* 0x080fe40001ffe4ff */
[----:B------:R-:W-:-:S02]  /*23eb0*/  IADD3.X R47, RZ, R27, RZ, P6, !PT ;  /* 0x0000001bff2f7210 */ /* 0x000fc400037fe4ff */
[----:B------:R-:W-:Y:S02]  /*23ec0*/  MOV R78, R26 ;  /* 0x0000001a004e7202 */ /* 0x000fe40000000f00 */
[----:B------:R-:W-:Y:S02]  /*23ed0*/  LOP3.LUT R6, R153, 0x380, RZ, 0xc0, !PT ;  /* 0x0000038099067812 */ /* 0x000fe400078ec0ff */
[----:B------:R-:W-:Y:S02]  /*23ee0*/  LOP3.LUT R27, R155, 0x380, RZ, 0xc0, !PT ;  /* 0x000003809b1b7812 */ /* 0x000fe400078ec0ff */
[----:B------:R-:W-:Y:S02]  /*23ef0*/  LOP3.LUT R12, R141, 0x380, RZ, 0xc0, !PT ;  /* 0x000003808d0c7812 */ /* 0x000fe400078ec0ff */
[----:B------:R-:W-:Y:S02]  /*23f00*/  LOP3.LUT R14, R143, 0x380, RZ, 0xc0, !PT ;  /* 0x000003808f0e7812 */ /* 0x000fe400078ec0ff */
[----:B------:R-:W-:-:S02]  /*23f10*/  SHF.R.U64 R10, R10, 0x3, RZ ;  /* 0x000000030a0a7819 */ /* 0x000fc400000012ff */
[----:B------:R-:W-:Y:S02]  /*23f20*/  SHF.R.U64 R34, R34, 0x3, RZ ;  /* 0x0000000322227819 */ /* 0x000fe400000012ff */
[----:B------:R-:W-:Y:S02]  /*23f30*/  LOP3.LUT R42, R86, 0x380, RZ, 0xc0, !PT ;  /* 0x00000380562a7812 */ /* 0x000fe400078ec0ff */
[----:B------:R-:W-:Y:S02]  /*23f40*/  F2FP.F16.F32.PACK_AB R26, R29, R28 ;  /* 0x0000001c1d1a723e */ /* 0x000fe400000000ff */
[----:B------:R-:W-:Y:S02]  /*23f50*/  SHF.R.U64 R6, R6, 0x3, RZ ;  /* 0x0000000306067819 */ /* 0x000fe400000012ff */
[----:B------:R-:W-:Y:S02]  /*23f60*/  LOP3.LUT R30, R147, 0x380, RZ, 0xc0, !PT ;  /* 0x00000380931e7812 */ /* 0x000fe400078ec0ff */
[----:B------:R-:W-:-:S02]  /*23f70*/  SHF.R.U64 R28, R27, 0x3, RZ ;  /* 0x000000031b1c7819 */ /* 0x000fc400000012ff */
[----:B------:R-:W-:Y:S02]  /*23f80*/  SHF.R.U64 R12, R12, 0x3, RZ ;  /* 0x000000030c0c7819 */ /* 0x000fe400000012ff */
[----:B------:R-:W-:Y:S02]  /*23f90*/  SHF.R.U64 R14, R14, 0x3, RZ ;  /* 0x000000030e0e7819 */ /* 0x000fe400000012ff */
[----:B------:R-:W-:Y:S02]  /*23fa0*/  LOP3.LUT R10, R10, R139, RZ, 0x3c, !PT ;  /* 0x0000008b0a0a7212 */ /* 0x000fe400078e3cff */
[----:B------:R-:W-:Y:S02]  /*23fb0*/  LOP3.LUT R34, R34, R149, RZ, 0x3c, !PT ;  /* 0x0000009522227212 */ /* 0x000fe400078e3cff */
[----:B------:R-:W-:Y:S02]  /*23fc0*/  SHF.R.U64 R29, R42, 0x3, RZ ;  /* 0x000000032a1d7819 */ /* 0x000fe400000012ff */
[----:B------:R-:W-:-:S02]  /*23fd0*/  LOP3.LUT R42, R6, R153, RZ, 0x3c, !PT ;  /* 0x00000099062a7212 */ /* 0x000fc400078e3cff */
[----:B------:R-:W-:Y:S02]  /*23fe0*/  SHF.R.U64 R30, R30, 0x3, RZ ;  /* 0x000000031e1e7819 */ /* 0x000fe400000012ff */
[----:B------:R-:W-:Y:S02]  /*23ff0*/  LOP3.LUT R46, R28, R155, RZ, 0x3c, !PT ;  /* 0x0000009b1c2e7212 */ /* 0x000fe400078e3cff */
[----:B------:R-:W-:Y:S02]  /*24000*/  LOP3.LUT R12, R12, R141, RZ, 0x3c, !PT ;  /* 0x0000008d0c0c7212 */ /* 0x000fe400078e3cff */
[----:B------:R-:W-:Y:S02]  /*24010*/  MOV R28, R8 ;  /* 0x00000008001c7202 */ /* 0x000fe40000000f00 */
[----:B------:R-:W-:Y:S02]  /*24020*/  LOP3.LUT R14, R14, R143, RZ, 0x3c, !PT ;  /* 0x0000008f0e0e7212 */ /* 0x000fe400078e3cff */
[----:B------:R-:W-:-:S02]  /*24030*/  F2FP.F16.F32.PACK_AB R27, R134, R123 ;  /* 0x0000007b861b723e */ /* 0x000fc400000000ff */
[----:B------:R-:W-:Y:S02]  /*24040*/  MOV R9, R10 ;  /* 0x0000000a00097202 */ /* 0x000fe40000000f00 */
[----:B------:R-:W-:Y:S01]  /*24050*/  MOV R8, R34 ;  /* 0x0000002200087202 */ /* 0x000fe20000000f00 */
[----:B------:R-:W-:Y:S01]  /*24060*/  STSM.16.M88.4 [R78], R24 ;  /* 0x000000184e007844 */ /* 0x000fe20000000200 */
[----:B------:R-:W-:Y:S02]  /*24070*/  LOP3.LUT R38, R151, 0x380, RZ, 0xc0, !PT ;  /* 0x0000038097267812 */ /* 0x000fe400078ec0ff */
[----:B------:R-:W-:Y:S02]  /*24080*/  MOV R11, R42 ;  /* 0x0000002a000b7202 */ /* 0x000fe40000000f00 */
[----:B------:R-:W-:Y:S02]  /*24090*/  F2FP.F16.F32.PACK_AB R34, R37, R36 ;  /* 0x000000242522723e */ /* 0x000fe400000000ff */
[----:B------:R-:W-:-:S02]  /*240a0*/  F2FP.F16.F32.PACK_AB R35, R132, R121 ;  /* 0x000000798423723e */ /* 0x000fc400000000ff */
[----:B------:R-:W-:Y:S02]  /*240b0*/  LOP3.LUT R30, R30, R147, RZ, 0x3c, !PT ;  /* 0x000000931e1e7212 */ /* 0x000fe400078e3cff */
[----:B------:R-:W-:Y:S01]  /*240c0*/  F2FP.F16.F32.PACK_AB R42, R45, R44 ;  /* 0x0000002c2d2a723e */ /* 0x000fe200000000ff */
[----:B------:R-:W-:Y:S01]  /*240d0*/  STSM.16.M88.4 [R28], R32 ;  /* 0x000000201c007844 */ /* 0x000fe20000000200 */
[----:B------:R-:W-:Y:S02]  /*240e0*/  F2FP.F16.F32.PACK_AB R43, R130, R3 ;  /* 0x00000003822b723e */ /* 0x000fe400000000ff */
[----:B------:R-:W-:Y:S02]  /*240f0*/  MOV R12, R12 ;  /* 0x0000000c000c7202 */ /* 0x000fe40000000f00 */
[----:B------:R-:W-:Y:S01]  /*24100*/  MOV R14, R14 ;  /* 0x0000000e000e7202 */ /* 0x000fe20000000f00 */
[----:B------:R-:W-:Y:S01]  /*24110*/  STSM.16.M88.4 [R9], R40 ;  /* 0x0000002809007844 */ /* 0x000fe20000000200 */
[----:B------:R-:W-:-:S02]  /*24120*/  SHF.R.U64 R38, R38, 0x3, RZ ;  /* 0x0000000326267819 */ /* 0x000fc400000012ff */
[----:B------:R-:W-:Y:S01]  /*24130*/  MOV R20, R20 ;  /* 0x0000001400147202 */ /* 0x000fe20000000f00 */
[----:B------:R-:W-:Y:S01]  /*24140*/  STSM.16.M88.4 [R12], R48 ;  /* 0x000000300c007844 */ /* 0x000fe20000000200 */
[----:B------:R-:W-:Y:S02]  /*24150*/  MOV R30, R30 ;  /* 0x0000001e001e7202 */ /* 0x000fe40000000f00 */
[----:B------:R-:W-:Y:S01]  /*24160*/  LOP3.LUT R38, R38, R151, RZ, 0x3c, !PT ;  /* 0x0000009726267212 */ /* 0x000fe200078e3cff */
[----:B------:R-:W-:Y:S01]  /*24170*/  STSM.16.M88.4 [R14], R56 ;  /* 0x000000380e007844 */ /* 0x000fe20000000200 */
[----:B------:R-:W-:Y:S02]  /*24180*/  LOP3.LUT R6, R29, R86, RZ, 0x3c, !PT ;  /* 0x000000561d067212 */ /* 0x000fe400078e3cff */
[----:B------:R-:W-:Y:S01]  /*24190*/  MOV R38, R38 ;  /* 0x0000002600267202 */ /* 0x000fe20000000f00 */
[----:B------:R2:W-:Y:S01]  /*241a0*/  STSM.16.M88.4 [R20], R64 ;  /* 0x0000004014007844 */ /* 0x0005e20000000200 */
[----:B------:R-:W-:-:S02]  /*241b0*/  ISETP.NE.U32.AND P0, PT, RZ, UR4, PT ;  /* 0x00000004ff007c0c */ /* 0x000fc4000bf05070 */
[----:B------:R-:W-:Y:S01]  /*241c0*/  MOV R46, R46 ;  /* 0x0000002e002e7202 */ /* 0x000fe20000000f00 */
[----:B------:R-:W-:Y:S01]  /*241d0*/  STSM.16.M88.4 [R30], R72 ;  /* 0x000000481e007844 */ /* 0x000fe20000000200 */
[----:B------:R-:W-:Y:S02]  /*241e0*/  MOV R10, R6 ;  /* 0x00000006000a7202 */ /* 0x000fe40000000f00 */
[----:B------:R-:W-:Y:S01]  /*241f0*/  ISETP.NE.AND.EX P0, PT, RZ, UR5, PT, P0 ;  /* 0x00000005ff007c0c */ /* 0x000fe2000bf05300 */
[----:B------:R3:W-:Y:S04]  /*24200*/  STSM.16.M88.4 [R8], R80 ;  /* 0x0000005008007844 */ /* 0x0007e80000000200 */
[----:B------:R-:W-:Y:S04]  /*24210*/  STSM.16.M88.4 [R38], R88 ;  /* 0x0000005826007844 */ /* 0x000fe80000000200 */
[----:B------:R4:W-:Y:S01]  /*24220*/  STSM.16.M88.4 [R11], R96 ;  /* 0x000000600b007844 */ /* 0x0009e20000000200 */
[----:B--2---:R-:W-:-:S03]  /*24230*/  IMAD.MOV.U32 R20, RZ, RZ, RZ ;  /* 0x000000ffff147224 */ /* 0x004fc600078e00ff */
[----:B------:R2:W-:Y:S01]  /*24240*/  STSM.16.M88.4 [R46], R104 ;  /* 0x000000682e007844 */ /* 0x0005e20000000200 */
[----:B---3--:R-:W-:-:S03]  /*24250*/  IADD3 R8, P1, R229, UR4, RZ ;  /* 0x00000004e5087c10 */ /* 0x008fc6000ff3e0ff */
[----:B------:R2:W-:Y:S01]  /*24260*/  STSM.16.M88.4 [R10], R112 ;  /* 0x000000700a007844 */ /* 0x0005e20000000200 */
[----:B------:R-:W-:Y:S01]  /*24270*/  IADD3.X R9, R230, UR5, RZ, P1, !PT ;  /* 0x00000005e6097c10 */ /* 0x000fe20008ffe4ff */
[----:B------:R-:W-:Y:S01]  /*24280*/  ULDC.64 UR4, c[0x0][0xbe0] ;  /* 0x0002f80000047ab9 */ /* 0x000fe20000000a00 */
[----:B------:R-:W-:Y:S01]  /*24290*/  BAR.SYNC.DEFER_BLOCKING 0x1, 0x100 ;  /* 0x0044000000007b1d */ /* 0x000fe20000010000 */
[----:B------:R-:W-:-:S04]  /*242a0*/  ISETP.NE.U32.AND P1, PT, RZ, UR4, PT ;  /* 0x00000004ff007c0c */ /* 0x000fc8000bf25070 */
[----:B------:R-:W-:-:S13]  /*242b0*/  ISETP.NE.AND.EX P1, PT, RZ, UR5, PT, P1 ;  /* 0x00000005ff007c0c */ /* 0x000fda000bf25310 */
[----:B------:R-:W-:Y:S01]  /*242c0*/  @P1 IADD3 R6, P2, R229, UR4, RZ ;  /* 0x00000004e5061c10 */ /* 0x000fe2000ff5e0ff */
[----:B------:R-:W-:Y:S02]  /*242d0*/  ULDC UR4, c[0x0][0xa88] ;  /* 0x0002a20000047ab9 */ /* 0x000fe40000000800 */
[----:B------:R-:W-:Y:S01]  /*242e0*/  IMAD.U32 R60, RZ, RZ, UR4 ;  /* 0x00000004ff3c7e24 */ /* 0x000fe2000f8e00ff */
[----:B------:R-:W-:Y:S01]  /*242f0*/  @P1 IADD3.X R7, R230, UR5, RZ, P2, !PT ;  /* 0x00000005e6071c10 */ /* 0x000fe200097fe4ff */
[----:B------:R2:W5:Y:S01]  /*24300*/  @P0 LDG.E R20, desc[UR60][R8.64] ;  /* 0x0000003c08140981 */ /* 0x000562000c1e1900 */
[----:B------:R-:W-:-:S03]  /*24310*/  LEA R3, R224, R221, 0x6 ;  /* 0x000000dde0037211 */ /* 0x000fc600078e30ff */
[----:B------:R2:W5:Y:S02]  /*24320*/  @P1 LDG.E R60, desc[UR60][R6.64] ;  /* 0x0000003c063c1981 */ /* 0x000564000c1e1900 */
[----:B------:R-:W-:-:S03]  /*24330*/  IMAD.WIDE R4, R3, 0x2, R4 ;  /* 0x0000000203047825 */ /* 0x000fc600078e0204 */
[----:B----4-:R-:W-:-:S04]  /*24340*/  IADD3 R11, P4, R4, 0x1000, RZ ;  /* 0x00001000040b7810 */ /* 0x010fc80007f9e0ff */
[----:B------:R-:W-:Y:S01]  /*24350*/  LOP3.LUT R3, R11, 0x380, RZ, 0xc0, !PT ;  /* 0x000003800b037812 */ /* 0x000fe200078ec0ff */
[----:B--2---:R-:W-:Y:S08]  /*24360*/  @P1 BRA `(.L_x_5274) ;  /* 0x0000000000101947 */ /* 0x004ff00003800000 */
[----:B------:R-:W-:Y:S05]  /*24370*/  @!P0 BRA `(.L_x_5274) ;  /* 0x00000000000c8947 */ /* 0x000fea0003800000 */
[----:B------:R-:W2:Y:S04]  /*24380*/  LDG.E R7, desc[UR60][R8.64] ;  /* 0x0000003c08077981 */ /* 0x000ea8000c1e1900 */
[----:B-----5:R-:W2:Y:S02]  /*24390*/  LDG.E R60, desc[UR60][R8.64+0x4] ;  /* 0x0000043c083c7981 */ /* 0x020ea4000c1e1900 */
[----:B--2---:R-:W-:-:S07]  /*243a0*/  IMAD.IADD R60, R60, 0x1, -R7 ;  /* 0x000000013c3c7824 */ /* 0x004fce00078e0a07 */
.L_x_5274:
[----:B------:R-:W2:Y:S01]  /*243b0*/  LDL R10, [R1+0x4c] ;  /* 0x00004c00010a7983 */ /* 0x000ea20000100800 */
[----:B------:R-:W-:Y:S01]  /*243c0*/  SHF.R.S32.HI R61, RZ, 0x1f, R228 ;  /* 0x0000001fff3d7819 */ /* 0x000fe200000114e4 */
[----:B------:R-:W-:Y:S01]  /*243d0*/  ULDC.64 UR4, c[0x0][0xb70] ;  /* 0x0002dc0000047ab9 */ /* 0x000fe20000000a00 */
[----:B------:R-:W-:Y:S02]  /*243e0*/  SHF.R.U64 R8, R3, 0x3, RZ ;  /* 0x0000000303087819 */ /* 0x000fe400000012ff */
[--C-:B-----5:R-:W-:Y:S01]  /*243f0*/  SHF.R.S32.HI R21, RZ, 0x1f, R20.reuse ;  /* 0x0000001fff157819 */ /* 0x120fe20000011414 */
[----:B------:R-:W-:Y:S01]  /*24400*/  IMAD R3, R61, UR4, RZ ;  /* 0x000000043d037c24 */ /* 0x000fe2000f8e02ff */
[----:B------:R-:W-:Y:S02]  /*24410*/  SEL R237, R237, RZ, !P0 ;  /* 0x000000ffeded7207 */ /* 0x000fe40004000000 */
[----:B------:R-:W-:Y:S01]  /*24420*/  SEL R231, R231, RZ, !P0 ;  /* 0x000000ffe7e77207 */ /* 0x000fe20004000000 */
[----:B------:R-:W-:Y:S01]  /*24430*/  IMAD R3, R228, UR5, R3 ;  /* 0x00000005e4037c24 */ /* 0x000fe2000f8e0203 */
[----:B------:R-:W-:Y:S01]  /*24440*/  LOP3.LUT R8, R8, R11, RZ, 0x3c, !PT ;  /* 0x0000000b08087212 */ /* 0x000fe200078e3cff */
[----:B------:R-:W-:Y:S01]  /*24450*/  IMAD.WIDE.U32 R6, R228, UR4, R20 ;  /* 0x00000004e4067c25 */ /* 0x000fe2000f8e0014 */
[----:B------:R-:W-:Y:S01]  /*24460*/  ULDC.64 UR4, c[0x0][0xb78] ;  /* 0x0002de0000047ab9 */ /* 0x000fe20000000a00 */
[----:B------:R-:W-:-:S02]  /*24470*/  IADD3 R29, P0, R4, 0x4000, RZ ;  /* 0x00004000041d7810 */ /* 0x000fc40007f1e0ff */
[----:B------:R-:W-:Y:S01]  /*24480*/  IMAD R11, R235, 0x80, R227 ;  /* 0x00000080eb0b7824 */ /* 0x000fe200078e02e3 */
[----:B------:R-:W-:Y:S01]  /*24490*/  IADD3 R7, R7, R3, RZ ;  /* 0x0000000307077210 */ /* 0x000fe20007ffe0ff */
[----:B------:R-:W-:Y:S01]  /*244a0*/  IMAD R3, R237, UR4, RZ ;  /* 0x00000004ed037c24 */ /* 0x000fe2000f8e02ff */
[C---:B------:R-:W-:Y:S02]  /*244b0*/  IADD3 R13, P5, R4.reuse, 0x2000, RZ ;  /* 0x00002000040d7810 */ /* 0x040fe40007fbe0ff */
[C---:B------:R-:W-:Y:S01]  /*244c0*/  IADD3 R25, P6, R4.reuse, 0x3000, RZ ;  /* 0x0000300004197810 */ /* 0x040fe20007fde0ff */
[C---:B------:R-:W-:Y:S01]  /*244d0*/  IMAD.WIDE.U32 R6, R231.reuse, UR4, R6 ;  /* 0x00000004e7067c25 */ /* 0x040fe2000f8e0006 */
[C---:B------:R-:W-:Y:S02]  /*244e0*/  IADD3 R37, P2, R4.reuse, 0x6000, RZ ;  /* 0x0000600004257810 */ /* 0x040fe40007f5e0ff */
[----:B------:R-:W-:Y:S01]  /*244f0*/  IADD3 R33, P1, R4, 0x5000, RZ ;  /* 0x0000500004217810 */ /* 0x000fe20007f3e0ff */
[----:B------:R-:W-:Y:S01]  /*24500*/  IMAD R9, R231, UR5, R3 ;  /* 0x00000005e7097c24 */ /* 0x000fe2000f8e0203 */
[----:B------:R-:W-:Y:S01]  /*24510*/  SHF.R.S32.HI R3, RZ, 0x1f, R11 ;  /* 0x0000001fff037819 */ /* 0x000fe2000001140b */
[----:B------:R-:W-:Y:S01]  /*24520*/  ULDC.64 UR4, c[0x0][0xb40] ;  /* 0x0002d00000047ab9 */ /* 0x000fe20000000a00 */
[----:B------:R-:W-:-:S02]  /*24530*/  IADD3 R6, P3, R11, R6, RZ ;  /* 0x000000060b067210 */ /* 0x000fc40007f7e0ff */
[----:B------:R-:W-:Y:S02]  /*24540*/  LOP3.LUT R28, R29, 0x380, RZ, 0xc0, !PT ;  /* 0x000003801d1c7812 */ /* 0x000fe400078ec0ff */
[----:B------:R-:W-:Y:S02]  /*24550*/  LOP3.LUT R12, R13, 0x380, RZ, 0xc0, !PT ;  /* 0x000003800d0c7812 */ /* 0x000fe400078ec0ff */
[----:B------:R-:W-:Y:S02]  /*24560*/  LOP3.LUT R24, R25, 0x380, RZ, 0xc0, !PT ;  /* 0x0000038019187812 */ /* 0x000fe400078ec0ff */
[----:B------:R-:W-:Y:S02]  /*24570*/  LOP3.LUT R36, R37, 0x380, RZ, 0xc0, !PT ;  /* 0x0000038025247812 */ /* 0x000fe400078ec0ff */
[----:B------:R-:W-:Y:S02]  /*24580*/  LOP3.LUT R32, R33, 0x380, RZ, 0xc0, !PT ;  /* 0x0000038021207812 */ /* 0x000fe400078ec0ff */
[----:B------:R-:W-:Y:S01]  /*24590*/  IADD3.X R3, R3, R7, R9, P3, !PT ;  /* 0x0000000703037210 */ /* 0x000fe20001ffe409 */
[----:B------:R-:W-:Y:S01]  /*245a0*/  IMAD.X R9, RZ, RZ, R5, P4 ;  /* 0x000000ffff097224 */ /* 0x000fe200020e0605 */
[----:B------:R-:W-:-:S02]  /*245b0*/  SHF.R.U64 R28, R28, 0x3, RZ ;  /* 0x000000031c1c7819 */ /* 0x000fc400000012ff */
[----:B------:R-:W-:Y:S02]  /*245c0*/  SHF.R.U64 R12, R12, 0x3, RZ ;  /* 0x000000030c0c7819 */ /* 0x000fe400000012ff */
[----:B------:R-:W-:Y:S02]  /*245d0*/  SHF.R.U64 R24, R24, 0x3, RZ ;  /* 0x0000000318187819 */ /* 0x000fe400000012ff */
[----:B------:R-:W-:Y:S02]  /*245e0*/  LEA R54, P3, R6, UR4, 0x2 ;  /* 0x0000000406367c11 */ /* 0x000fe4000f8610ff */
[----:B------:R-:W-:Y:S02]  /*245f0*/  SHF.R.U64 R36, R36, 0x3, RZ ;  /* 0x0000000324247819 */ /* 0x000fe400000012ff */
[----:B------:R-:W-:Y:S02]  /*24600*/  SHF.R.U64 R32, R32, 0x3, RZ ;  /* 0x0000000320207819 */ /* 0x000fe400000012ff */
[----:B------:R-:W-:Y:S01]  /*24610*/  LOP3.LUT R28, R28, R29, RZ, 0x3c, !PT ;  /* 0x0000001d1c1c7212 */ /* 0x000fe200078e3cff */
[----:B------:R-:W-:Y:S01]  /*24620*/  IMAD.X R29, RZ, RZ, R5, P0 ;  /* 0x000000ffff1d7224 */ /* 0x000fe200000e0605 */
[----:B------:R-:W-:-:S02]  /*24630*/  LOP3.LUT R12, R12, R13, RZ, 0x3c, !PT ;  /* 0x0000000d0c0c7212 */ /* 0x000fc400078e3cff */
[----:B------:R-:W-:Y:S01]  /*24640*/  LOP3.LUT R24, R24, R25, RZ, 0x3c, !PT ;  /* 0x0000001918187212 */ /* 0x000fe200078e3cff */
[----:B------:R-:W-:Y:S01]  /*24650*/  IMAD.X R25, RZ, RZ, R5, P6 ;  /* 0x000000ffff197224 */ /* 0x000fe200030e0605 */
[----:B------:R-:W-:Y:S01]  /*24660*/  LEA.HI.X R55, R6, UR5, R3, 0x2, P3 ;  /* 0x0000000506377c11 */ /* 0x000fe200098f1403 */
[----:B------:R-:W-:Y:S01]  /*24670*/  VIADD R3, R11, 0x8 ;  /* 0x000000080b037836 */ /* 0x000fe20000000000 */
[----:B------:R-:W-:Y:S01]  /*24680*/  LOP3.LUT R36, R36, R37, RZ, 0x3c, !PT ;  /* 0x0000002524247212 */ /* 0x000fe200078e3cff */
[----:B------:R-:W-:Y:S01]  /*24690*/  IMAD.X R37, RZ, RZ, R5, P2 ;  /* 0x000000ffff257224 */ /* 0x000fe200010e0605 */
[----:B------:R-:W-:Y:S01]  /*246a0*/  IADD3.X R13, RZ, R5, RZ, P5, !PT ;  /* 0x00000005ff0d7210 */ /* 0x000fe20002ffe4ff */
[----:B------:R-:W-:Y:S01]  /*246b0*/  ULDC.64 UR4, c[0x0][0xaa0] ;  /* 0x0002a80000047ab9 */ /* 0x000fe20000000a00 */
[C---:B------:R-:W-:Y:S02]  /*246c0*/  IADD3 R41, P3, R4.reuse, 0x7000, RZ ;  /* 0x0000700004297810 */ /* 0x040fe40007f7e0ff */
[----:B------:R-:W-:-:S02]  /*246d0*/  IADD3 R45, P4, R4, 0x8000, RZ ;  /* 0x00008000042d7810 */ /* 0x000fc40007f9e0ff */
[C---:B------:R-:W-:Y:S02]  /*246e0*/  IADD3 R49, P5, R4.reuse, 0x9000, RZ ;  /* 0x0000900004317810 */ /* 0x040fe40007fbe0ff */
[----:B------:R-:W-:Y:S02]  /*246f0*/  IADD3 R53, P6, R4, 0xa000, RZ ;  /* 0x0000a00004357810 */ /* 0x000fe40007fde0ff */
[----:B------:R-:W-:Y:S02]  /*24700*/  LOP3.LUT R32, R32, R33, RZ, 0x3c, !PT ;  /* 0x0000002120207212 */ /* 0x000fe400078e3cff */
[----:B------:R-:W-:Y:S02]  /*24710*/  IADD3 R6, P2, R4, 0xb000, RZ ;  /* 0x0000b00004067810 */ /* 0x000fe40007f5e0ff */
[----:B------:R-:W-:Y:S02]  /*24720*/  IADD3.X R33, RZ, R5, RZ, P1, !PT ;  /* 0x00000005ff217210 */ /* 0x000fe40000ffe4ff */
[----:B------:R-:W-:Y:S01]  /*24730*/  LOP3.LUT R40, R41, 0x380, RZ, 0xc0, !PT ;  /* 0x0000038029287812 */ /* 0x000fe200078ec0ff */
[----:B------:R-:W-:Y:S01]  /*24740*/  IMAD.X R57, RZ, RZ, R5, P2 ;  /* 0x000000ffff397224 */ /* 0x000fe200010e0605 */
        /* <DEDUP_REMOVED lines=8> */
[----:B------:R-:W-:Y:S02]  /*247d0*/  SHF.R.U64 R7, R7, 0x3, RZ ;  /* 0x0000000307077819 */ /* 0x000fe400000012ff */
[----:B------:R-:W-:Y:S02]  /*247e0*/  LOP3.LUT R40, R40, R41, RZ, 0x3c, !PT ;  /* 0x0000002928287212 */ /* 0x000fe400078e3cff */
[----:B------:R-:W-:Y:S01]  /*247f0*/  LOP3.LUT R44, R44, R45, RZ, 0x3c, !PT ;  /* 0x0000002d2c2c7212 */ /* 0x000fe200078e3cff */
[--C-:B------:R-:W-:Y:S01]  /*24800*/  IMAD.X R45, RZ, RZ, R5.reuse, P4 ;  /* 0x000000ffff2d7224 */ /* 0x100fe200020e0605 */
[----:B------:R-:W-:Y:S01]  /*24810*/  LOP3.LUT R48, R48, R49, RZ, 0x3c, !PT ;  /* 0x0000003130307212 */ /* 0x000fe200078e3cff */
[----:B------:R-:W-:Y:S01]  /*24820*/  IMAD.X R49, RZ, RZ, R5, P5 ;  /* 0x000000ffff317224 */ /* 0x000fe200028e0605 */
[----:B------:R-:W-:-:S02]  /*24830*/  LOP3.LUT R52, R52, R53, RZ, 0x3c, !PT ;  /* 0x0000003534347212 */ /* 0x000fc400078e3cff */
[-C--:B------:R-:W-:Y:S02]  /*24840*/  IADD3.X R41, RZ, R5.reuse, RZ, P3, !PT ;  /* 0x00000005ff297210 */ /* 0x080fe40001ffe4ff */
[----:B------:R-:W-:Y:S02]  /*24850*/  LOP3.LUT R4, R7, R4, RZ, 0x3c, !PT ;  /* 0x0000000407047212 */ /* 0x000fe400078e3cff */
[----:B------:R-:W-:Y:S01]  /*24860*/  IADD3.X R53, RZ, R5, RZ, P6, !PT ;  /* 0x00000005ff357210 */ /* 0x000fe200037fe4ff */
[----:B------:R-:W-:-:S04]  /*24870*/  IMAD R21, R21, UR4, RZ ;  /* 0x0000000415157c24 */ /* 0x000fc8000f8e02ff */
[----:B------:R-:W-:Y:S02]  /*24880*/  IMAD R21, R20, UR5, R21 ;  /* 0x0000000514157c24 */ /* 0x000fe4000f8e0215 */
[----:B------:R-:W-:-:S05]  /*24890*/  IMAD R63, R235, -0x80, R60 ;  /* 0xffffff80eb3f7824 */ /* 0x000fca00078e023c */
[----:B------:R-:W-:Y:S02]  /*248a0*/  ISETP.GE.AND P3, PT, R224, R63, PT ;  /* 0x0000003fe000720c */ /* 0x000fe40003f66270 */
[----:B------:R-:W-:Y:S01]  /*248b0*/  SHF.R.S32.HI R225, RZ, 0x1f, R224 ;  /* 0x0000001fffe17819 */ /* 0x000fe200000114e0 */
[----:B------:R-:W-:Y:S01]  /*248c0*/  BSSY B1, `(.L_x_5275) ;  /* 0x0000047000017945 */ /* 0x000fe20003800000 */
[----:B--2---:R-:W-:-:S04]  /*248d0*/  LOP3.LUT P0, RZ, R10, 0x3, RZ, 0xc0, !PT ;  /* 0x000000030aff7812 */ /* 0x004fc8000780c0ff */
[-C--:B------:R-:W-:Y:S02]  /*248e0*/  ISETP.GE.OR P1, PT, R11, R60.reuse, P0 ;  /* 0x0000003c0b00720c */ /* 0x080fe40000726670 */
[----:B------:R-:W-:Y:S02]  /*248f0*/  ISETP.GE.OR P0, PT, R3, R60, P0 ;  /* 0x0000003c0300720c */ /* 0x000fe40000706670 */
[----:B------:R-:W-:-:S04]  /*24900*/  LOP3.LUT R3, R6, 0x380, RZ, 0xc0, !PT ;  /* 0x0000038006037812 */ /* 0x000fc800078ec0ff */
[----:B------:R-:W-:-:S04]  /*24910*/  SHF.R.U64 R3, R3, 0x3, RZ ;  /* 0x0000000303037819 */ /* 0x000fc800000012ff */
[----:B------:R-:W-:Y:S01]  /*24920*/  LOP3.LUT R56, R3, R6, RZ, 0x3c, !PT ;  /* 0x0000000603387212 */ /* 0x000fe200078e3cff */
[----:B------:R2:W-:Y:S01]  /*24930*/  @!P1 STG.E desc[UR60][R54.64], R2 ;  /* 0x0000000236009986 */ /* 0x0005e2000c10193c */
[----:B------:R-:W-:-:S03]  /*24940*/  SHF.R.S32.HI R3, RZ, 0x1f, R221 ;  /* 0x0000001fff037819 */ /* 0x000fc600000114dd */
[----:B------:R3:W-:Y:S04]  /*24950*/  @!P0 STG.E desc[UR60][R54.64+0x20], R0 ;  /* 0x0000200036008986 */ /* 0x0007e8000c10193c */
[----:B------:R-:W5:Y:S04]  /*24960*/  LD.E.128 R4, desc[UR60][R4.64] ;  /* 0x0000003c04047980 */ /* 0x000f68000c101d00 */
[----:B------:R-:W5:Y:S01]  /*24970*/  LD.E.128 R8, desc[UR60][R8.64] ;  /* 0x0000003c08087980 */ /* 0x000f62000c101d00 */
[----:B--2---:R-:W-:-:S03]  /*24980*/  IMAD.MOV.U32 R2, RZ, RZ, R221 ;  /* 0x000000ffff027224 */ /* 0x004fc600078e00dd */
        /* <DEDUP_REMOVED lines=8> */
[----:B---3--:R-:W5:Y:S04]  /*24a10*/  LD.E.128 R52, desc[UR60][R52.64] ;  /* 0x0000003c34347980 */ /* 0x008f68000c101d00 */
[----:B------:R-:W5:Y:S01]  /*24a20*/  LD.E.128 R56, desc[UR60][R56.64] ;  /* 0x0000003c38387980 */ /* 0x000f62000c101d00 */
[----:B------:R-:W-:Y:S01]  /*24a30*/  IMAD.WIDE.U32 R2, R20, UR4, R2 ;  /* 0x0000000414027c25 */ /* 0x000fe2000f8e0002 */
[----:B------:R-:W-:Y:S01]  /*24a40*/  ULDC.64 UR4, c[0x0][0xae0] ;  /* 0x0002b80000047ab9 */ /* 0x000fe20000000a00 */
[----:B------:R-:W-:Y:S01]  /*24a50*/  @!PT LDS RZ, [RZ] ;  /* 0x00000000fffff984 */ /* 0x000fe20000000800 */
[----:B------:R-:W-:Y:S01]  /*24a60*/  @!PT LDS RZ, [RZ] ;  /* 0x00000000fffff984 */ /* 0x000fe20000000800 */
[----:B------:R-:W-:Y:S01]  /*24a70*/  @!PT LDS RZ, [RZ] ;  /* 0x00000000fffff984 */ /* 0x000fe20000000800 */
[----:B------:R-:W-:Y:S01]  /*24a80*/  @!PT LDS RZ, [RZ] ;  /* 0x00000000fffff984 */ /* 0x000fe20000000800 */
[----:B------:R2:W-:Y:S06]  /*24a90*/  MEMBAR.ALL.CTA ;  /* 0x0000000000007992 */ /* 0x0005ec0000008000 */
[----:B--2---:R-:W2:Y:S01]  /*24aa0*/  FENCE.VIEW.ASYNC.S ;  /* 0x00000000000073c6 */ /* 0x004ea20000000000 */
[C---:B------:R-:W-:Y:S01]  /*24ab0*/  VIADD R0, R224.reuse, 0x20 ;  /* 0x00000020e0007836 */ /* 0x040fe20000000000 */
[----:B------:R-:W-:Y:S01]  /*24ac0*/  IADD3 R3, R3, R21, RZ ;  /* 0x0000001503037210 */ /* 0x000fe20007ffe0ff */
[----:B------:R-:W-:Y:S01]  /*24ad0*/  IMAD R61, R61, UR4, RZ ;  /* 0x000000043d3d7c24 */ /* 0x000fe2000f8e02ff */
[C---:B------:R-:W-:Y:S01]  /*24ae0*/  IADD3 R21, R224.reuse, 0x60, RZ ;  /* 0x00000060e0157810 */ /* 0x040fe20007ffe0ff */
[----:B------:R-:W-:Y:S01]  /*24af0*/  VIADD R20, R224, 0x40 ;  /* 0x00000040e0147836 */ /* 0x000fe20000000000 */
[-C--:B------:R-:W-:Y:S01]  /*24b00*/  ISETP.GE.AND P0, PT, R0, R63.reuse, PT ;  /* 0x0000003f0000720c */ /* 0x080fe20003f06270 */
[C---:B------:R-:W-:Y:S01]  /*24b10*/  IMAD R61, R228.reuse, UR5, R61 ;  /* 0x00000005e43d7c24 */ /* 0x040fe2000f8e023d */
[-C--:B------:R-:W-:Y:S01]  /*24b20*/  ISETP.GE.AND P2, PT, R21, R63.reuse, PT ;  /* 0x0000003f1500720c */ /* 0x080fe20003f46270 */
[----:B------:R-:W-:Y:S01]  /*24b30*/  IMAD.WIDE.U32 R2, R228, UR4, R2 ;  /* 0x00000004e4027c25 */ /* 0x000fe2000f8e0002 */
[----:B------:R-:W-:Y:S01]  /*24b40*/  ULDC.64 UR4, c[0x0][0xae8] ;  /* 0x0002ba0000047ab9 */ /* 0x000fe20000000a00 */
[----:B------:R-:W-:-:S02]  /*24b50*/  ISETP.GE.AND P1, PT, R20, R63, PT ;  /* 0x0000003f1400720c */ /* 0x000fc40003f26270 */
[----:B------:R-:W-:Y:S02]  /*24b60*/  VIADD R0, R18, 0x36820 ;  /* 0x0003682012007836 */ /* 0x000fe40000000000 */
[----:B------:R-:W-:Y:S02]  /*24b70*/  IMAD.IADD R3, R3, 0x1, R61 ;  /* 0x0000000103037824 */ /* 0x000fe400078e023d */
[----:B------:R-:W-:Y:S01]  /*24b80*/  IMAD R20, R237, UR4, RZ ;  /* 0x00000004ed147c24 */ /* 0x000fe2000f8e02ff */
[----:B------:R-:W-:Y:S01]  /*24b90*/  PRMT R0, RZ, 0x654, R0 ;  /* 0x00000654ff007816 */ /* 0x000fe20000000000 */
[----:B------:R-:W-:-:S04]  /*24ba0*/  IMAD.WIDE.U32 R60, R231, UR4, R2 ;  /* 0x00000004e73c7c25 */ /* 0x000fc8000f8e0002 */
[----:B------:R-:W-:Y:S01]  /*24bb0*/  IMAD R63, R231, UR5, R20 ;  /* 0x00000005e73f7c24 */ /* 0x000fe2000f8e0214 */
[----:B--2---:R2:W-:Y:S01]  /*24bc0*/  SYNCS.ARRIVE.TRANS64.RED.A1T0 RZ, [R0+URZ], RZ ;  /* 0x000000ff00ff79a7 */ /* 0x0045e2000810043f */
[----:B------:R-:W-:-:S03]  /*24bd0*/  IMAD.WIDE R20, R235, 0x80, R224 ;  /* 0x00000080eb147825 */ /* 0x000fc600078e02e0 */
        /* <DEDUP_REMOVED lines=21> */
.L_x_5276:
[----:B------:R-:W-:Y:S05]  /*24d30*/  BSYNC B1 ;  /* 0x0000000000017941 */ /* 0x000fea0003800000 */
.L_x_5275:
[----:B------:R-:W-:Y:S04]  /*24d40*/  BSSY B1, `(.L_x_5277) ;  /* 0x0000017000017945 */ /* 0x000fe80003800000 */
[----:B------:R-:W-:Y:S05]  /*24d50*/  @P0 BRA `(.L_x_5278) ;  /* 0x0000000000540947 */ /* 0x000fea0003800000 */
[----:B---3-5:R-:W-:Y:S01]  /*24d60*/  IADD3 R5, P0, R20, 0x20, RZ ;  /* 0x0000002014057810 */ /* 0x028fe20007f1e0ff */
[C---:B------:R-:W-:Y:S01]  /*24d70*/  VIADD R2, R221.reuse, 0x40 ;  /* 0x00000040dd027836 */ /* 0x040fe20000000000 */
[----:B------:R-:W-:Y:S01]  /*24d80*/  ULDC UR4, c[0x0][0xa8c] ;  /* 0x0002a30000047ab9 */ /* 0x000fe20000000800 */
[----:B------:R-:W-:Y:S01]  /*24d90*/  ULDC.64 UR6, c[0x0][0xad8] ;  /* 0x0002b60000067ab9 */ /* 0x000fe20000000a00 */
[----:B--2---:R-:W-:Y:S01]  /*24da0*/  IADD3.X R0, RZ, R21, RZ, P0, !PT ;  /* 0x00000015ff007210 */ /* 0x004fe200007fe4ff */
[----:B------:R-:W-:Y:S01]  /*24db0*/  IMAD.MOV.U32 R3, RZ, RZ, R65 ;  /* 0x000000ffff037224 */ /* 0x000fe200078e0041 */
[----:B------:R-:W-:Y:S01]  /*24dc0*/  ISETP.GE.AND P4, PT, R2, UR4, PT ;  /* 0x0000000402007c0c */ /* 0x000fe2000bf86270 */
[C---:B------:R-:W-:Y:S01]  /*24dd0*/  VIADD R4, R221.reuse, 0x80 ;  /* 0x00000080dd047836 */ /* 0x040fe20000000000 */
[----:B------:R-:W-:Y:S01]  /*24de0*/  MOV R2, R60 ;  /* 0x0000003c00027202 */ /* 0x000fe20000000f00 */
[----:B------:R-:W-:Y:S01]  /*24df0*/  IMAD R0, R0, UR6, RZ ;  /* 0x0000000600007c24 */ /* 0x000fe2000f8e02ff */
[----:B------:R-:W-:-:S02]  /*24e00*/  ISETP.GE.AND P3, PT, R221, UR4, PT ;  /* 0x00000004dd007c0c */ /* 0x000fc4000bf66270 */
        /* <DEDUP_REMOVED lines=10> */
.L_x_5278:
[----:B------:R-:W-:Y:S05]  /*24eb0*/  BSYNC B1 ;  /* 0x0000000000017941 */ /* 0x000fea0003800000 */
.L_x_5277:
[----:B------:R-:W-:Y:S04]  /*24ec0*/  BSSY B1, `(.L_x_5279) ;  /* 0x0000017000017945 */ /* 0x000fe80003800000 */
[----:B------:R-:W-:Y:S05]  /*24ed0*/  @P1 BRA `(.L_x_5280) ;  /* 0x0000000000541947 */ /* 0x000fea0003800000 */
[----:B---345:R-:W-:Y:S01]  /*24ee0*/  IADD3 R5, P0, R20, 0x40, RZ ;  /* 0x0000004014057810 */ /* 0x038fe20007f1e0ff */
        /* <DEDUP_REMOVED lines=20> */
.L_x_5280:
[----:B------:R-:W-:Y:S05]  /*25030*/  BSYNC B1 ;  /* 0x0000000000017941 */ /* 0x000fea0003800000 */
.L_x_5279:
[----:B------:R-:W-:Y:S05]  /*25040*/  @P2 BRA `(.L_x_5281) ;  /* 0x0000000c000c2947 */ /* 0x000fea0003800000 */
[----:B--2345:R-:W-:Y:S01]  /*25050*/  IADD3 R5, P0, R20, 0x60, RZ ;  /* 0x0000006014057810 */ /* 0x03cfe20007f1e0ff */
[----:B------:R-:W-:Y:S01]  /*25060*/  ULDC.64 UR4, c[0x0][0xad8] ;  /* 0x0002b60000047ab9 */ /* 0x000fe20000000a00 */
[----:B------:R-:W-:Y:S01]  /*25070*/  IMAD.MOV.U32 R2, RZ, RZ, R60 ;  /* 0x000000ffff027224 */ /* 0x000fe200078e003c */
[----:B------:R-:W-:Y:S01]  /*25080*/  IADD3 R0, R221, 0x40, RZ ;  /* 0x00000040dd007810 */ /* 0x000fe20007ffe0ff */
[----:B------:R-:W-:Y:S01]  /*25090*/  IMAD.MOV.U32 R3, RZ, RZ, R65 ;  /* 0x000000ffff037224 */ /* 0x000fe200078e0041 */
[----:B------:R-:W-:Y:S01]  /*250a0*/  IADD3.X R20, RZ, R21, RZ, P0, !PT ;  /* 0x00000015ff147210 */ /* 0x000fe200007fe4ff */
[----:B------:R-:W-:Y:S01]  /*250b0*/  ULDC.64 UR6, c[0x0][0xa80] ;  /* 0x0002a00000067ab9 */ /* 0x000fe20000000a00 */
[----:B------:R-:W-:-:S04]  /*250c0*/  IMAD.WIDE.U32 R2, R5, UR4, R2 ;  /* 0x0000000405027c25 */ /* 0x000fc8000f8e0002 */
[----:B------:R-:W-:Y:S01]  /*250d0*/  IMAD R20, R20, UR4, RZ ;  /* 0x0000000414147c24 */ /* 0x000fe2000f8e02ff */
[----:B------:R-:W-:Y:S01]  /*250e0*/  ULDC UR4, c[0x0][0xa8c] ;  /* 0x0002a30000047ab9 */ /* 0x000fe20000000800 */
[----:B------:R-:W-:Y:S02]  /*250f0*/  LEA R4, P0, R2, UR6, 0x1 ;  /* 0x0000000602047c11 */ /* 0x000fe4000f8008ff */
[----:B------:R-:W-:Y:S01]  /*25100*/  IMAD R5, R5, UR5, R20 ;  /* 0x0000000505057c24 */ /* 0x000fe2000f8e0214 */
[----:B------:R-:W-:Y:S02]  /*25110*/  ISETP.GE.AND P1, PT, R221, UR4, PT ;  /* 0x00000004dd007c0c */ /* 0x000fe4000bf26270 */
[----:B------:R-:W-:Y:S01]  /*25120*/  ISETP.GE.AND P2, PT, R0, UR4, PT ;  /* 0x0000000400007c0c */ /* 0x000fe2000bf46270 */
[----:B------:R-:W-:Y:S02]  /*25130*/  IMAD.IADD R3, R3, 0x1, R5 ;  /* 0x0000000103037824 */ /* 0x000fe400078e0205 */
[----:B------:R-:W-:-:S03]  /*25140*/  VIADD R0, R221, 0x80 ;  /* 0x00000080dd007836 */ /* 0x000fc60000000000 */
[----:B------:R-:W-:Y:S02]  /*25150*/  LEA.HI.X R5, R2, UR7, R3, 0x1, P0 ;  /* 0x0000000702057c11 */ /* 0x000fe400080f0c03 */
[----:B------:R-:W-:-:S03]  /*25160*/  ISETP.GE.AND P0, PT, R0, UR4, PT ;  /* 0x0000000400007c0c */ /* 0x000fc6000bf06270 */
[----:B------:R2:W-:Y:S04]  /*25170*/  @!P1 STG.E.128 desc[UR60][R4.64], R24 ;  /* 0x0000001804009986 */ /* 0x0005e8000c101d3c */
[----:B------:R2:W-:Y:S06]  /*25180*/  @!P2 STG.E.128 desc[UR60][R4.64+0x80], R40 ;  /* 0x000080280400a986 */ /* 0x0005ec000c101d3c */
[----:B------:R-:W-:Y:S05]  /*25190*/  @P0 BRA `(.L_x_5281) ;  /* 0x0000000800b80947 */ /* 0x000fea0003800000 */
[----:B------:R3:W-:Y:S01]  /*251a0*/  STG.E.128 desc[UR60][R4.64+0x100], R56 ;  /* 0x0001003804007986 */ /* 0x0007e2000c101d3c */
[----:B------:R-:W-:Y:S05]  /*251b0*/  BRA `(.L_x_5281) ;  /* 0x0000000800b07947 */ /* 0x000fea0003800000 */
.L_x_5273:
[----:B------:R-:W-:Y:S01]  /*251c0*/  ULDC.64 UR4, c[0x0][0xbd8] ;  /* 0x0002f60000047ab9 */ /* 0x000fe20000000a00 */
[----:B------:R-:W-:Y:S02]  /*251d0*/  MOV R7, RZ ;  /* 0x000000ff00077202 */ /* 0x000fe40000000f00 */
[----:B------:R-:W-:Y:S02]  /*251e0*/  ISETP.NE.U32.AND P0, PT, RZ, UR4, PT ;  /* 0x00000004ff007c0c */ /* 0x000fe4000bf05070 */
[----:B------:R-:W-:Y:S02]  /*251f0*/  IADD3 R2, P1, R229, UR4, RZ ;  /* 0x00000004e5027c10 */ /* 0x000fe4000ff3e0ff */
[----:B------:R-:W-:Y:S02]  /*25200*/  ISETP.NE.AND.EX P0, PT, RZ, UR5, PT, P0 ;  /* 0x00000005ff007c0c */ /* 0x000fe4000bf05300 */
[----:B------:R-:W-:Y:S01]  /*25210*/  IADD3.X R3, R230, UR5, RZ, P1, !PT ;  /* 0x00000005e6037c10 */ /* 0x000fe20008ffe4ff */
[----:B------:R-:W-:-:S02]  /*25220*/  ULDC.64 UR4, c[0x0][0xbe0] ;  /* 0x0002f80000047ab9 */ /* 0x000fc40000000a00 */
[----:B------:R-:W-:-:S04]  /*25230*/  ISETP.NE.U32.AND P1, PT, RZ, UR4, PT ;  /* 0x00000004ff007c0c */ /* 0x000fc8000bf25070 */
[----:B------:R-:W-:-:S04]  /*25240*/  ISETP.NE.AND.EX P1, PT, RZ, UR5, PT, P1 ;  /* 0x00000005ff007c0c */ /* 0x000fc8000bf25310 */
[----:B------:R2:W5:Y:S09]  /*25250*/  @P0 LDG.E R7, desc[UR60][R2.64] ;  /* 0x0000003c02070981 */ /* 0x000572000c1e1900 */
[----:B------:R-:W-:Y:S01]  /*25260*/  @P1 IADD3 R4, P2, R229, UR4, RZ ;  /* 0x00000004e5041c10 */ /* 0x000fe2000ff5e0ff */
[----:B------:R-:W-:-:S02]  /*25270*/  ULDC UR4, c[0x0][0xa88] ;  /* 0x0002a20000047ab9 */ /* 0x000fc40000000800 */
[----:B------:R-:W-:Y:S01]  /*25280*/  IMAD.U32 R0, RZ, RZ, UR4 ;  /* 0x00000004ff007e24 */ /* 0x000fe2000f8e00ff */
[----:B------:R-:W-:-:S05]  /*25290*/  @P1 IADD3.X R5, R230, UR5, RZ, P2, !PT ;  /* 0x00000005e6051c10 */ /* 0x000fca00097fe4ff */
        /* <DEDUP_REMOVED lines=8> */
[----:B--2---:R-:W-:-:S07]  /*25320*/  IADD3 R0, -R5, R0, RZ ;  /* 0x0000000005007210 */ /* 0x004fce0007ffe1ff */
.L_x_5282:
[----:B------:R-:W-:Y:S01]  /*25330*/  BSSY B1, `(.L_x_5283) ;  /* 0x000001c000017945 */ /* 0x000fe20003800000 */
[----:B------:R-:W-:Y:S02]  /*25340*/  SHF.R.S32.HI R9, RZ, 0x1f, R228 ;  /* 0x0000001fff097819 */ /* 0x000fe400000114e4 */
[----:B------:R-:W-:Y:S02]  /*25350*/  SHF.R.S32.HI R10, RZ, 0x1f, R221 ;  /* 0x0000001fff0a7819 */ /* 0x000fe400000114dd */
[----:B------:R-:W-:Y:S02]  /*25360*/  SEL R231, R231, RZ, !P0 ;  /* 0x000000ffe7e77207 */ /* 0x000fe40004000000 */
[----:B------:R-:W-:Y:S02]  /*25370*/  SEL R237, R237, RZ, !P0 ;  /* 0x000000ffeded7207 */ /* 0x000fe40004000000 */
[----:B-----5:R-:W-:Y:S01]  /*25380*/  SHF.R.S32.HI R6, RZ, 0x1f, R7 ;  /* 0x0000001fff067819 */ /* 0x020fe20000011407 */
[----:B------:R-:W-:Y:S06]  /*25390*/  @P2 BRA `(.L_x_5284) ;  /* 0x0000000000542947 */ /* 0x000fec0003800000 */
[----:B------:R-:W-:-:S04]  /*253a0*/  IMAD R2, R235, 0x80, R8 ;  /* 0x00000080eb027824 */ /* 0x000fc800078e0208 */
        /* <DEDUP_REMOVED lines=20> */
.L_x_5284:
[----:B------:R-:W-:Y:S05]  /*254f0*/  BSYNC B1 ;  /* 0x0000000000017941 */ /* 0x000fea0003800000 */
.L_x_5283:
[----:B------:R-:W-:Y:S01]  /*25500*/  ULDC.64 UR4, c[0x0][0xaa0] ;  /* 0x0002a80000047ab9 */ /* 0x000fe20000000a00 */
[----:B------:R-:W-:Y:S01]  /*25510*/  MOV R2, R221 ;  /* 0x000000dd00027202 */ /* 0x000fe20000000f00 */
[----:B--2---:R-:W-:Y:S01]  /*25520*/  IMAD.MOV.U32 R3, RZ, RZ, R10 ;  /* 0x000000ffff037224 */ /* 0x004fe200078e000a */
[----:B------:R-:W-:Y:S01]  /*25530*/  BSSY B1, `(.L_x_5285) ;  /* 0x000002e000017945 */ /* 0x000fe20003800000 */
[----:B------:R-:W-:Y:S02]  /*25540*/  IMAD R4, R6, UR4, RZ ;  /* 0x0000000406047c24 */ /* 0x000fe4000f8e02ff */
[----:B------:R-:W-:-:S04]  /*25550*/  IMAD.WIDE.U32 R2, R7, UR4, R2 ;  /* 0x0000000407027c25 */ /* 0x000fc8000f8e0002 */
[----:B------:R-:W-:Y:S01]  /*25560*/  IMAD R7, R7, UR5, R4 ;  /* 0x0000000507077c24 */ /* 0x000fe2000f8e0204 */
[----:B------:R-:W-:Y:S01]  /*25570*/  ULDC.64 UR4, c[0x0][0xae0] ;  /* 0x0002b80000047ab9 */ /* 0x000fe20000000a00 */
[----:B------:R-:W-:Y:S01]  /*25580*/  IADD3 R4, R224, 0x20, RZ ;  /* 0x00000020e0047810 */ /* 0x000fe20007ffe0ff */
[----:B------:R-:W-:Y:S02]  /*25590*/  IMAD R5, R9, UR4, RZ ;  /* 0x0000000409057c24 */ /* 0x000fe4000f8e02ff */
[----:B------:R-:W-:Y:S02]  /*255a0*/  IMAD.IADD R3, R3, 0x1, R7 ;  /* 0x0000000103037824 */ /* 0x000fe400078e0207 */
[----:B------:R-:W-:Y:S02]  /*255b0*/  IMAD R7, R235, -0x80, R0 ;  /* 0xffffff80eb077824 */ /* 0x000fe400078e0200 */
[C---:B------:R-:W-:Y:S02]  /*255c0*/  IMAD R5, R228.reuse, UR5, R5 ;  /* 0x00000005e4057c24 */ /* 0x040fe4000f8e0205 */
[----:B------:R-:W-:Y:S01]  /*255d0*/  IMAD.WIDE.U32 R2, R228, UR4, R2 ;  /* 0x00000004e4027c25 */ /* 0x000fe2000f8e0002 */
[-C--:B------:R-:W-:Y:S01]  /*255e0*/  ISETP.GE.AND P3, PT, R224, R7.reuse, PT ;  /* 0x00000007e000720c */ /* 0x080fe20003f66270 */
[----:B------:R-:W-:Y:S01]  /*255f0*/  ULDC.64 UR4, c[0x0][0xae8] ;  /* 0x0002ba0000047ab9 */ /* 0x000fe20000000a00 */
[----:B------:R-:W-:Y:S01]  /*25600*/  ISETP.GE.AND P2, PT, R4, R7, PT ;  /* 0x000000070400720c */ /* 0x000fe20003f46270 */
[C---:B------:R-:W-:Y:S01]  /*25610*/  VIADD R0, R224.reuse, 0x40 ;  /* 0x00000040e0007836 */ /* 0x040fe20000000000 */
[----:B------:R-:W-:Y:S01]  /*25620*/  IADD3 R3, R3, R5, RZ ;  /* 0x0000000503037210 */ /* 0x000fe20007ffe0ff */
[----:B------:R-:W-:-:S02]  /*25630*/  VIADD R4, R224, 0x60 ;  /* 0x00000060e0047836 */ /* 0x000fc40000000000 */
[----:B------:R-:W-:Y:S01]  /*25640*/  IMAD.MOV.U32 R6, RZ, RZ, R224 ;  /* 0x000000ffff067224 */ /* 0x000fe200078e00e0 */
[-C--:B------:R-:W-:Y:S01]  /*25650*/  ISETP.GE.AND P1, PT, R0, R7.reuse, PT ;  /* 0x000000070000720c */ /* 0x080fe20003f26270 */
        /* <DEDUP_REMOVED lines=27> */
.L_x_5286:
[----:B------:R-:W-:Y:S05]  /*25810*/  BSYNC B1 ;  /* 0x0000000000017941 */ /* 0x000fea0003800000 */
.L_x_5285:
[----:B------:R-:W-:Y:S04]  /*25820*/  BSSY B1, `(.L_x_5287) ;  /* 0x0000017000017945 */ /* 0x000fe80003800000 */
[----:B------:R-:W-:Y:S05]  /*25830*/  @P2 BRA `(.L_x_5288) ;  /* 0x0000000000542947 */ /* 0x000fea0003800000 */
[----:B--2---:R-:W-:Y:S01]  /*25840*/  IADD3 R9, P2, R6, 0x20, RZ ;  /* 0x0000002006097810 */ /* 0x004fe20007f5e0ff */
[----:B------:R-:W-:Y:S01]  /*25850*/  ULDC UR4, c[0x0][0xa8c] ;  /* 0x0002a30000047ab9 */ /* 0x000fe20000000800 */
[C---:B------:R-:W-:Y:S01]  /*25860*/  IADD3 R2, R221.reuse, 0x40, RZ ;  /* 0x00000040dd027810 */ /* 0x040fe20007ffe0ff */
[----:B------:R-:W-:Y:S01]  /*25870*/  ULDC.64 UR6, c[0x0][0xad8] ;  /* 0x0002b60000067ab9 */ /* 0x000fe20000000a00 */
[----:B------:R-:W-:Y:S01]  /*25880*/  MOV R3, R11 ;  /* 0x0000000b00037202 */ /* 0x000fe20000000f00 */
[----:B------:R-:W-:Y:S01]  /*25890*/  IMAD.X R0, RZ, RZ, R7, P2 ;  /* 0x000000ffff007224 */ /* 0x000fe200010e0607 */
[----:B------:R-:W-:Y:S01]  /*258a0*/  ISETP.GE.AND P4, PT, R2, UR4, PT ;  /* 0x0000000402007c0c */ /* 0x000fe2000bf86270 */
[----:B------:R-:W-:Y:S01]  /*258b0*/  IMAD.MOV.U32 R2, RZ, RZ, R4 ;  /* 0x000000ffff027224 */ /* 0x000fe200078e0004 */
[C---:B------:R-:W-:Y:S01]  /*258c0*/  ISETP.GE.AND P3, PT, R221.reuse, UR4, PT ;  /* 0x00000004dd007c0c */ /* 0x040fe2000bf66270 */
[----:B------:R-:W-:Y:S02]  /*258d0*/  VIADD R8, R221, 0x80 ;  /* 0x00000080dd087836 */ /* 0x000fe40000000000 */
        /* <DEDUP_REMOVED lines=11> */
.L_x_5288:
[----:B------:R-:W-:Y:S05]  /*25990*/  BSYNC B1 ;  /* 0x0000000000017941 */ /* 0x000fea0003800000 */
.L_x_5287:
[----:B------:R-:W-:Y:S04]  /*259a0*/  BSSY B1, `(.L_x_5289) ;  /* 0x0000017000017945 */ /* 0x000fe80003800000 */
[----:B------:R-:W-:Y:S05]  /*259b0*/  @P1 BRA `(.L_x_5290) ;  /* 0x0000000000541947 */ /* 0x000fea0003800000 */
[----:B--23--:R-:W-:Y:S01]  /*259c0*/  IADD3 R9, P1, R6, 0x40, RZ ;  /* 0x0000004006097810 */ /* 0x00cfe20007f3e0ff */
        /* <DEDUP_REMOVED lines=20> */
.L_x_5290:
[----:B------:R-:W-:Y:S05]  /*25b10*/  BSYNC B1 ;  /* 0x0000000000017941 */ /* 0x000fea0003800000 */
.L_x_5289:
[----:B------:R-:W-:Y:S05]  /*25b20*/  @P0 BRA `(.L_x_5281) ;  /* 0x0000000000540947 */ /* 0x000fea0003800000 */
[----:B------:R-:W-:Y:S01]  /*25b30*/  IADD3 R5, P0, R6, 0x60, RZ ;  /* 0x0000006006057810 */ /* 0x000fe20007f1e0ff */
[C---:B------:R-:W-:Y:S01]  /*25b40*/  VIADD R0, R221.reuse, 0x40 ;  /* 0x00000040dd007836 */ /* 0x040fe20000000000 */
[----:B------:R-:W-:Y:S01]  /*25b50*/  MOV R2, R4 ;  /* 0x0000000400027202 */ /* 0x000fe20000000f00 */
[----:B------:R-:W-:Y:S01]  /*25b60*/  ULDC.64 UR6, c[0x0][0xad8] ;  /* 0x0002b60000067ab9 */ /* 0x000fe20000000a00 */
[----:B------:R-:W-:Y:S01]  /*25b70*/  ULDC UR4, c[0x0][0xa8c] ;  /* 0x0002a30000047ab9 */ /* 0x000fe20000000800 */
[----:B------:R-:W-:Y:S01]  /*25b80*/  IMAD.X R6, RZ, RZ, R7, P0 ;  /* 0x000000ffff067224 */ /* 0x000fe200000e0607 */
[----:B------:R-:W-:Y:S01]  /*25b90*/  ISETP.GE.AND P2, PT, R0, UR4, PT ;  /* 0x0000000400007c0c */ /* 0x000fe2000bf46270 */
[----:B------:R-:W-:Y:S01]  /*25ba0*/  IMAD.MOV.U32 R3, RZ, RZ, R11 ;  /* 0x000000ffff037224 */ /* 0x000fe200078e000b */
[C---:B------:R-:W-:Y:S01]  /*25bb0*/  IADD3 R0, R221.reuse, 0x80, RZ ;  /* 0x00000080dd007810 */ /* 0x040fe20007ffe0ff */
[----:B------:R-:W-:Y:S01]  /*25bc0*/  IMAD R6, R6, UR6, RZ ;  /* 0x0000000606067c24 */ /* 0x000fe2000f8e02ff */
        /* <DEDUP_REMOVED lines=11> */
.L_x_5281:
[----:B------:R-:W-:Y:S05]  /*25c80*/  BSYNC B0 ;  /* 0x0000000000007941 */ /* 0x000fea0003800000 */
.L_x_5272:
[----:B------:R-:W-:Y:S02]  /*25c90*/  ULDC UR4, c[0x0][0xc14] ;  /* 0x0003050000047ab9 */ /* 0x000fe40000000800 */
[----:B-1----:R-:W-:-:S13]  /*25ca0*/  ISETP.GE.AND P0, PT, R219, UR4, PT ;  /* 0x00000004db007c0c */ /* 0x002fda000bf06270 */
[----:B------:R-:W-:Y:S05]  /*25cb0*/  @!P0 BRA `(.L_x_5291) ;  /* 0xfffffdb400708947 */ /* 0x000fea000383ffff */
[----:B------:R-:W-:Y:S05]  /*25cc0*/  BRA `(.L_x_5055) ;  /* 0x0000006400187947 */ /* 0x000fea0003800000 */
.L_x_5053:
        /* <DEDUP_REMOVED lines=9> */
[----:B------:R-:W-:Y:S01]  /*25d60*/  CS2R R16, SRZ ;  /* 0x0000000000107805 */ /* 0x000fe2000001ff00 */
        /* <DEDUP_REMOVED lines=37> */
[----:B------:R-:W-:-:S05]  /*25fc0*/  @P0 LOP3.LUT R6, R6, 0x4, RZ, 0xfc, !PT ;  /* 0x0000000406060812 */ /* 0x000fca00078efcff */
[----:B------:R-:W-:Y:S01]  /*25fd0*/  STL [R1+0x10], R6 ;  /* 0x0000100601007387 */ /* 0x000fe20000100800 */
[----:B-1----:R-:W-:-:S04]  /*25fe0*/  SEL R0, R0, RZ, P0 ;  /* 0x000000ff00007207 */ /* 0x002fc80000000000 */
[----:B------:R-:W-:-:S05]  /*25ff0*/  IADD3 R0, R3, R0, RZ ;  /* 0x0000000003007210 */ /* 0x000fca0007ffe0ff */
[----:B------:R-:W1:Y:S02]  /*26000*/  SHFL.IDX PT, R2, R0, 0x1f, 0x1f ;  /* 0x03e01f0000027f89 */ /* 0x000e6400000e0000 */
[----:B-1----:R-:W-:-:S04]  /*26010*/  IMAD R4, R2, UR4, RZ ;  /* 0x0000000402047c24 */ /* 0x002fc8000f8e02ff */
[----:B------:R-:W-:Y:S01]  /*26020*/  IMAD.MOV.U32 R5, RZ, RZ, R4 ;  /* 0x000000ffff057224 */ /* 0x000fe200078e0004 */
[----:B0-----:R-:W-:-:S13]  /*26030*/  ISETP.GT.AND P0, PT, R4, UR6, PT ;  /* 0x0000000604007c0c */ /* 0x001fda000bf04270 */
[----:B------:R-:W-:Y:S05]  /*26040*/  @P0 BRA `(.L_x_5292) ;  /* 0x0000000000bc0947 */ /* 0x000fea0003800000 */
[----:B------:R-:W-:Y:S01]  /*26050*/  MOV R4, R5 ;  /* 0x0000000500047202 */ /* 0x000fe20000000f00 */
[----:B------:R-:W-:Y:S01]  /*26060*/  IMAD.MOV.U32 R19, RZ, RZ, RZ ;  /* 0x000000ffff137224 */ /* 0x000fe200078e00ff */
[----:B------:R-:W-:Y:S01]  /*26070*/  ULDC UR5, c[0x0][0xc14] ;  /* 0x0003050000057ab9 */ /* 0x000fe20000000800 */
[----:B------:R-:W-:Y:S01]  /*26080*/  ULDC UR7, c[0x0][0xc14] ;  /* 0x0003050000077ab9 */ /* 0x000fe20000000800 */
[----:B------:R-:W-:-:S05]  /*26090*/  ULDC UR4, c[0x0][0xc10] ;  /* 0x0003040000047ab9 */ /* 0x000fca0000000800 */
.L_x_5296:
        /* <DEDUP_REMOVED lines=16> */
.L_x_5295:
[----:B------:R-:W-:Y:S05]  /*261a0*/  BSYNC B0 ;  /* 0x0000000000007941 */ /* 0x000fea0003800000 */
.L_x_5294:
        /* <DEDUP_REMOVED lines=25> */
.L_x_5292:
        /* <DEDUP_REMOVED lines=20> */
.L_x_5297:
        /* <DEDUP_REMOVED lines=56> */
.L_x_5293:
[----:B------:R-:W-:Y:S01]  /*26800*/  IMAD.MOV.U32 R17, RZ, RZ, RZ ;  /* 0x000000ffff117224 */ /* 0x000fe200078e00ff */
[----:B------:R-:W-:Y:S01]  /*26810*/  MOV R18, RZ ;  /* 0x000000ff00127202 */ /* 0x000fe20000000f00 */
[----:B------:R-:W-:-:S07]  /*26820*/  IMAD.U32 R16, RZ, RZ, UR6 ;  /* 0x00000006ff107e24 */ /* 0x000fce000f8e00ff */
.L_x_5298:
        /* <DEDUP_REMOVED lines=20> */
[----:B-1----:R-:W-:Y:S01]  /*26970*/  IMAD.MOV.U32 R0, RZ, RZ, 0x1 ;  /* 0x00000001ff007424 */ /* 0x002fe200078e00ff */
        /* <DEDUP_REMOVED lines=10> */
[----:B------:R-:W2:Y:S11]  /*26a20*/  S2R R4, SR_TID.X ;  /* 0x0000000000047919 */ /* 0x000eb60000002100 */
[----:B------:R-:W-:Y:S01]  /*26a30*/  ULOP3.LUT UR38, UR4, 0x2, URZ, 0xfc, !UPT ;  /* 0x0000000204267892 */ /* 0x000fe2000f8efc3f */
[----:B--2---:R-:W-:-:S04]  /*26a40*/  LOP3.LUT R4, R4, 0x7f, RZ, 0xc0, !PT ;  /* 0x0000007f04047812 */ /* 0x004fc800078ec0ff */
[C---:B------:R-:W-:Y:S02]  /*26a50*/  ISETP.NE.AND P2, PT, R4.reuse, RZ, PT ;  /* 0x000000ff0400720c */ /* 0x040fe40003f45270 */
[----:B------:R-:W-:-:S11]  /*26a60*/  ISETP.NE.OR P0, PT, R4, RZ, !P1 ;  /* 0x000000ff0400720c */ /* 0x000fd60004f05670 */
[----:B------:R-:W-:-:S04]  /*26a70*/  @P2 LOP3.LUT R2, R2, 0x2, RZ, 0xfc, !PT ;  /* 0x0000000202022812 */ /* 0x000fc800078efcff */
[----:B------:R-:W-:-:S05]  /*26a80*/  @P0 LOP3.LUT R2, R2, 0x40, RZ, 0xfc, !PT ;  /* 0x0000004002020812 */ /* 0x000fca00078efcff */
[----:B------:R1:W-:Y:S02]  /*26a90*/  STL [R1+0x10], R2 ;  /* 0x0000100201007387 */ /* 0x0003e40000100800 */
.L_x_5389:
[----:B-12---:R-:W1:Y:S02]  /*26aa0*/  LDC.64 R2, c[0x0][0xc60] ;  /* 0x00031800ff027b82 */ /* 0x006e640000000a00 */
[----:B-1----:R-:W-:-:S05]  /*26ab0*/  IMAD.WIDE R2, R19, 0x4, R2 ;  /* 0x0000000413027825 */ /* 0x002fca00078e0202 */
[----:B0-----:R-:W2:Y:S01]  /*26ac0*/  LDG.E R11, desc[UR60][R2.64] ;  /* 0x0000003c020b7981 */ /* 0x001ea2000c1e1900 */
[----:B------:R-:W-:Y:S05]  /*26ad0*/  YIELD ;  /* 0x0000000000007946 */ /* 0x000fea0003800000 */
[----:B------:R-:W-:Y:S01]  /*26ae0*/  ULDC.64 UR4, c[0x0][0xa28] ;  /* 0x00028a0000047ab9 */ /* 0x000fe20000000a00 */
[----:B------:R-:W-:Y:S01]  /*26af0*/  MOV R0, RZ ;  /* 0x000000ff00007202 */ /* 0x000fe20000000f00 */
[----:B------:R-:W-:Y:S01]  /*26b00*/  IMAD.MOV.U32 R10, RZ, RZ, RZ ;  /* 0x000000ffff0a7224 */ /* 0x000fe200078e00ff */
[----:B------:R-:W-:Y:S01]  /*26b10*/  ISETP.NE.U32.AND P0, PT, RZ, UR4, PT ;  /* 0x00000004ff007c0c */ /* 0x000fe2000bf05070 */
[----:B------:R-:W-:Y:S01]  /*26b20*/  ULDC.64 UR8, c[0x0][0xa08] ;  /* 0x0002820000087ab9 */ /* 0x000fe20000000a00 */
[----:B------:R-:W-:-:S02]  /*26b30*/  ULDC.64 UR10, c[0x0][0xa10] ;  /* 0x00028400000a7ab9 */ /* 0x000fc40000000a00 */
[----:B------:R-:W-:Y:S02]  /*26b40*/  ISETP.NE.AND.EX P0, PT, RZ, UR5, PT, P0 ;  /* 0x00000005ff007c0c */ /* 0x000fe4000bf05300 */
[----:B--2---:R-:W-:Y:S01]  /*26b50*/  SHF.R.S32.HI R4, RZ, 0x1f, R11 ;  /* 0x0000001fff047819 */ /* 0x004fe2000001140b */
[----:B------:R-:W-:-:S10]  /*26b60*/  IMAD.SHL.U32 R13, R11, 0x4, RZ ;  /* 0x000000040b0d7824 */ /* 0x000fd400078e00ff */
[C---:B------:R-:W-:Y:S01]  /*26b70*/  @P0 LEA R2, P1, R11.reuse, UR4, 0x2 ;  /* 0x000000040b020c11 */ /* 0x040fe2000f8210ff */
[----:B------:R-:W-:Y:S03]  /*26b80*/  STL [R1+0x20], R11 ;  /* 0x0000200b01007387 */ /* 0x000fe60000100800 */
[----:B------:R-:W-:Y:S01]  /*26b90*/  @P0 LEA.HI.X R3, R11, UR5, R4, 0x2, P1 ;  /* 0x000000050b030c11 */ /* 0x000fe200088f1404 */
[----:B------:R-:W-:-:S04]  /*26ba0*/  ULDC.64 UR4, c[0x0][0xa18] ;  /* 0x0002860000047ab9 */ /* 0x000fc80000000a00 */
[----:B------:R0:W5:Y:S01]  /*26bb0*/  @P0 LDG.E R0, desc[UR60][R2.64] ;  /* 0x0000003c02000981 */ /* 0x000162000c1e1900 */
[----:B------:R-:W-:Y:S02]  /*26bc0*/  ISETP.NE.U32.AND P0, PT, RZ, UR4, PT ;  /* 0x00000004ff007c0c */ /* 0x000fe4000bf05070 */
[----:B------:R-:W-:Y:S01]  /*26bd0*/  SHF.L.U64.HI R12, R11, 0x2, R4 ;  /* 0x000000020b0c7819 */ /* 0x000fe20000010204 */
[----:B------:R-:W-:Y:S01]  /*26be0*/  STL [R1+0x28], R13 ;  /* 0x0000280d01007387 */ /* 0x000fe20000100800 */
[----:B------:R-:W-:-:S03]  /*26bf0*/  ISETP.NE.AND.EX P0, PT, RZ, UR5, PT, P0 ;  /* 0x00000005ff007c0c */ /* 0x000fc6000bf05300 */
[----:B------:R-:W-:Y:S10]  /*26c00*/  STL [R1+0x2c], R12 ;  /* 0x00002c0c01007387 */ /* 0x000ff40000100800 */
        /* <DEDUP_REMOVED lines=8> */
[----:B------:R-:W-:-:S04]  /*26c90*/  IADD3 R6, P1, R13, UR8, RZ ;  /* 0x000000080d067c10 */ /* 0x000fc8000ff3e0ff */
[----:B------:R-:W-:Y:S02]  /*26ca0*/  IADD3.X R7, R12, UR9, RZ, P1, !PT ;  /* 0x000000090c077c10 */ /* 0x000fe40008ffe4ff */
[----:B------:R-:W-:-:S03]  /*26cb0*/  IADD3 R4, P1, R13, UR10, RZ ;  /* 0x0000000a0d047c10 */ /* 0x000fc6000ff3e0ff */
[----:B------:R-:W2:Y:S01]  /*26cc0*/  @P2 LDG.E R10, desc[UR60][R2.64] ;  /* 0x0000003c020a2981 */ /* 0x000ea2000c1e1900 */
[----:B------:R-:W-:Y:S02]  /*26cd0*/  IADD3.X R5, R12, UR11, RZ, P1, !PT ;  /* 0x0000000b0c057c10 */ /* 0x000fe40008ffe4ff */
[----:B------:R-:W-:Y:S01]  /*26ce0*/  ISETP.NE.U32.AND P1, PT, RZ, UR8, PT ;  /* 0x00000008ff007c0c */ /* 0x000fe2000bf25070 */
[----:B------:R-:W-:-:S03]  /*26cf0*/  ULDC UR6, c[0x0][0x338] ;  /* 0x0000ce0000067ab9 */ /* 0x000fc60000000800 */
[----:B------:R-:W-:Y:S02]  /*26d00*/  ISETP.NE.AND.EX P3, PT, RZ, UR9, PT, P1 ;  /* 0x00000009ff007c0c */ /* 0x000fe4000bf65310 */
[----:B------:R-:W-:-:S04]  /*26d10*/  ISETP.NE.U32.AND P1, PT, RZ, UR10, PT ;  /* 0x0000000aff007c0c */ /* 0x000fc8000bf25070 */
[----:B------:R-:W-:Y:S01]  /*26d20*/  ISETP.NE.AND.EX P1, PT, RZ, UR11, PT, P1 ;  /* 0x0000000bff007c0c */ /* 0x000fe2000bf25310 */
[----:B--2---:R0:W-:Y:S02]  /*26d30*/  STL [R1+0x34], R10 ;  /* 0x0000340a01007387 */ /* 0x0041e40000100800 */
[----:B0-----:R-:W-:Y:S01]  /*26d40*/  MOV R10, UR4 ;  /* 0x00000004000a7c02 */ /* 0x001fe20008000f00 */
[----:B------:R-:W-:Y:S02]  /*26d50*/  ULDC.64 UR4, c[0x0][0x3f8] ;  /* 0x0000fe0000047ab9 */ /* 0x000fe40000000a00 */
[----:B------:R-:W-:-:S03]  /*26d60*/  UISETP.NE.U32.AND UP0, UPT, UR4, URZ, UPT ;  /* 0x0000003f0400728c */ /* 0x000fc6000bf05070 */
[----:B------:R-:W-:Y:S01]  /*26d70*/  ULDC UR4, c[0x0][0x404] ;  /* 0x0001010000047ab9 */ /* 0x000fe20000000800 */
[----:B------:R-:W-:Y:S01]  /*26d80*/  UISETP.NE.AND.EX UP0, UPT, UR5, URZ, UPT, UP0 ;  /* 0x0000003f0500728c */ /* 0x000fe2000bf05300 */
[----:B------:R0:W5:Y:S02]  /*26d90*/  @P0 LDG.E R10, desc[UR60][R8.64] ;  /* 0x0000003c080a0981 */ /* 0x000164000c1e1900 */
[----:B------:R-:W-:Y:S01]  /*26da0*/  ULDC UR5, c[0x0][0x2e0] ;  /* 0x0000b80000057ab9 */ /* 0x000fe20000000800 */
[----:B------:R-:W-:-:S04]  /*26db0*/  USEL UR4, UR4, 0x1, UP0 ;  /* 0x0000000104047887 */ /* 0x000fc80008000000 */
[----:B------:R-:W-:Y:S01]  /*26dc0*/  UIMAD UR4, UR4, UR5, URZ ;  /* 0x00000005040472a4 */ /* 0x000fe2000f8e023f */
[----:B0-----:R-:W-:-:S05]  /*26dd0*/  IMAD.U32 R9, RZ, RZ, UR6 ;  /* 0x00000006ff097e24 */ /* 0x001fca000f8e00ff */
[----:B------:R-:W-:Y:S01]  /*26de0*/  IMAD.U32 R8, RZ, RZ, UR4 ;  /* 0x00000004ff087e24 */ /* 0x000fe2000f8e00ff */
[----:B------:R-:W-:Y:S06]  /*26df0*/  @P0 BRA `(.L_x_5300) ;  /* 0x0000000000100947 */ /* 0x000fec0003800000 */
[----:B------:R-:W-:Y:S05]  /*26e00*/  @!P2 BRA `(.L_x_5300) ;  /* 0x00000000000ca947 */ /* 0x000fea0003800000 */
[----:B-----5:R-:W2:Y:S04]  /*26e10*/  LDG.E R10, desc[UR60][R2.64] ;  /* 0x0000003c020a7981 */ /* 0x020ea8000c1e1900 */
[----:B------:R-:W2:Y:S02]  /*26e20*/  LDG.E R2, desc[UR60][R2.64+0x4] ;  /* 0x0000043c02027981 */ /* 0x000ea4000c1e1900 */
[----:B--2---:R-:W-:-:S07]  /*26e30*/  IADD3 R10, -R10, R2, RZ ;  /* 0x000000020a0a7210 */ /* 0x004fce0007ffe1ff */
.L_x_5300:
[----:B------:R-:W-:Y:S01]  /*26e40*/  IMAD.MOV.U32 R2, RZ, RZ, RZ ;  /* 0x000000ffff027224 */ /* 0x000fe200078e00ff */
[----:B------:R-:W-:-:S05]  /*26e50*/  ULDC.64 UR4, c[0x0][0xa20] ;  /* 0x0002880000047ab9 */ /* 0x000fca0000000a00 */
[----:B------:R-:W2:Y:S01]  /*26e60*/  @P3 LDG.E R2, desc[UR60][R6.64] ;  /* 0x0000003c06023981 */ /* 0x000ea2000c1e1900 */
[----:B------:R-:W-:-:S06]  /*26e70*/  IMAD.MOV.U32 R20, RZ, RZ, RZ ;  /* 0x000000ffff147224 */ /* 0x000fcc00078e00ff */
[----:B------:R0:W5:Y:S01]  /*26e80*/  @P1 LDG.E R20, desc[UR60][R4.64] ;  /* 0x0000003c04141981 */ /* 0x000162000c1e1900 */
[----:B------:R-:W-:-:S04]  /*26e90*/  ISETP.NE.U32.AND P0, PT, RZ, UR4, PT ;  /* 0x00000004ff007c0c */ /* 0x000fc8000bf05070 */
[----:B------:R-:W-:Y:S02]  /*26ea0*/  ISETP.NE.AND.EX P0, PT, RZ, UR5, PT, P0 ;  /* 0x00000005ff007c0c */ /* 0x000fe4000bf05300 */
[----:B--2--5:R-:W-:-:S05]  /*26eb0*/  IADD3 R2, R2, R0, RZ ;  /* 0x0000000002027210 */ /* 0x024fca0007ffe0ff */
[----:B------:R0:W-:Y:S06]  /*26ec0*/  STL [R1+0x4], R2 ;  /* 0x0000040201007387 */ /* 0x0001ec0000100800 */
[----:B------:R-:W-:Y:S05]  /*26ed0*/  @!P0 BRA `(.L_x_5301) ;  /* 0x0000000000108947 */ /* 0x000fea0003800000 */
[----:B0-----:R-:W-:-:S04]  /*26ee0*/  IADD3 R2, P0, R13, UR4, RZ ;  /* 0x000000040d027c10 */ /* 0x001fc8000ff1e0ff */
[----:B------:R-:W-:-:S05]  /*26ef0*/  IADD3.X R3, R12, UR5, RZ, P0, !PT ;  /* 0x000000050c037c10 */ /* 0x000fca00087fe4ff */
[----:B------:R0:W5:Y:S01]  /*26f00*/  LDG.E R8, desc[UR60][R2.64] ;  /* 0x0000003c02087981 */ /* 0x000162000c1e1900 */
[----:B------:R-:W-:Y:S05]  /*26f10*/  BRA `(.L_x_5302) ;  /* 0x0000000000107947 */ /* 0x000fea0003800000 */
.L_x_5301:
[----:B------:R-:W-:Y:S05]  /*26f20*/  @!P3 BRA `(.L_x_5302) ;  /* 0x00000000000cb947 */ /* 0x000fea0003800000 */
[----:B------:R-:W2:Y:S04]  /*26f30*/  LDG.E R8, desc[UR60][R6.64] ;  /* 0x0000003c06087981 */ /* 0x000ea8000c1e1900 */
[----:B------:R-:W2:Y:S02]  /*26f40*/  LDG.E R6, desc[UR60][R6.64+0x4] ;  /* 0x0000043c06067981 */ /* 0x000ea4000c1e1900 */
[----:B--2---:R-:W-:-:S07]  /*26f50*/  IMAD.IADD R8, R6, 0x1, -R8 ;  /* 0x0000000106087824 */ /* 0x004fce00078e0a08 */
.L_x_5302:
[----:B0-----:R-:W2:Y:S01]  /*26f60*/  @P1 LDG.E R2, desc[UR60][R4.64] ;  /* 0x0000003c04021981 */ /* 0x001ea2000c1e1900 */
[----:B-----5:R-:W-:-:S03]  /*26f70*/  IMAD.IADD R0, R8, 0x1, -R0 ;  /* 0x0000000108007824 */ /* 0x020fc600078e0a00 */
[----:B------:R-:W2:Y:S01]  /*26f80*/  @P1 LDG.E R4, desc[UR60][R4.64+0x4] ;  /* 0x0000043c04041981 */ /* 0x000ea2000c1e1900 */
[----:B------:R-:W-:Y:S01]  /*26f90*/  BSSY B0, `(.L_x_5303) ;  /* 0x00000f9000007945 */ /* 0x000fe20003800000 */
[----:B------:R-:W-:Y:S02]  /*26fa0*/  PLOP3.LUT P2, PT, PT, PT, PT, 0x80, 0x0 ;  /* 0x000000000000781c */ /* 0x000fe40003f4f070 */
[----:B--2---:R-:W-:Y:S02]  /*26fb0*/  @P1 IADD3 R9, -R2, R4, RZ ;  /* 0x0000000402091210 */ /* 0x004fe40007ffe1ff */
[----:B------:R-:W-:-:S03]  /*26fc0*/  LEA R2, R17, 0xef, 0x7 ;  /* 0x000000ef11027811 */ /* 0x000fc600078e38ff */
[----:B------:R-:W-:-:S04]  /*26fd0*/  IMAD.IADD R4, R0, 0x1, R9 ;  /* 0x0000000100047824 */ /* 0x000fc800078e0209 */
[C---:B------:R-:W-:Y:S01]  /*26fe0*/  VIADD R5, R4.reuse, 0x6f ;  /* 0x0000006f04057836 */ /* 0x040fe20000000000 */
[----:B------:R-:W-:Y:S02]  /*26ff0*/  IADD3 R3, R4, R2, -R10 ;  /* 0x0000000204037210 */ /* 0x000fe40007ffe80a */
[----:B------:R-:W-:Y:S01]  /*27000*/  MOV R4, RZ ;  /* 0x000000ff00047202 */ /* 0x000fe20000000f00 */
[----:B------:R-:W-:-:S04]  /*27010*/  IMAD.MOV.U32 R2, RZ, RZ, RZ ;  /* 0x000000ffff027224 */ /* 0x000fc800078e00ff */
[----:B------:R-:W-:-:S04]  /*27020*/  IMAD.HI R4, R5, -0x6db6db6d, R4 ;  /* 0x9249249305047827 */ /* 0x000fc800078e0204 */
[----:B------:R-:W-:Y:S01]  /*27030*/  IMAD.HI R2, R3, -0x6db6db6d, R2 ;  /* 0x9249249303027827 */ /* 0x000fe200078e0202 */
        /* <DEDUP_REMOVED lines=9> */
[----:B------:R-:W-:Y:S02]  /*270d0*/  ISETP.GT.AND P0, PT, R2, R0, PT ;  /* 0x000000000200720c */ /* 0x000fe40003f04270 */
[----:B------:R-:W-:-:S05]  /*270e0*/  SHF.R.U32.HI R4, RZ, 0x4, R0 ;  /* 0x00000004ff047819 */ /* 0x000fca0000011600 */
[----:B------:R-:W-:-:S06]  /*270f0*/  IMAD.WIDE.U32 R4, R4, 0x24924925, RZ ;  /* 0x2492492504047825 */ /* 0x000fcc00078e00ff */
[----:B------:R-:W-:Y:S01]  /*27100*/  @P0 IADD3 R3, R2, 0x6f, RZ ;  /* 0x0000006f02030810 */ /* 0x000fe20007ffe0ff */
[----:B------:R-:W-:-:S04]  /*27110*/  @P0 IMAD.MOV.U32 R2, RZ, RZ, RZ ;  /* 0x000000ffff020224 */ /* 0x000fc800078e00ff */
[----:B------:R-:W-:-:S04]  /*27120*/  @P0 IMAD.HI R2, R3, -0x6db6db6d, R2 ;  /* 0x9249249303020827 */ /* 0x000fc800078e0202 */
[----:B------:R-:W-:Y:S01]  /*27130*/  IMAD.MOV.U32 R0, RZ, RZ, R5 ;  /* 0x000000ffff007224 */ /* 0x000fe200078e0005 */
[----:B------:R-:W-:Y:S01]  /*27140*/  @P0 SHF.R.U32.HI R3, RZ, 0x1f, R2 ;  /* 0x0000001fff030819 */ /* 0x000fe20000011602 */
[----:B------:R0:W-:Y:S03]  /*27150*/  STL [R1+0x24], R6 ;  /* 0x0000240601007387 */ /* 0x0001e60000100800 */
        /* <DEDUP_REMOVED lines=14> */
.L_x_5456:
[----:B------:R-:W-:-:S03]  /*27240*/  UMOV UR4, 0xffffffff ;  /* 0xffffffff00047882 */ /* 0x000fc60000000000 */
[----:B------:R-:W-:Y:S05]  /*27250*/  BRA.DIV UR4, `(.L_x_5306) ;  /* 0x0000005e04607947 */ /* 0x000fea000b800000 */
[----:B------:R-:W-:-:S13]  /*27260*/  ELECT P6, URZ, PT ;  /* 0x00000000003f782f */ /* 0x000fda00038c0000 */
.L_x_5459:
        /* <DEDUP_REMOVED lines=12> */
.L_x_5460:
[----:B------:R-:W-:Y:S05]  /*27330*/  BSYNC B1 ;  /* 0x0000000000017941 */ /* 0x000fea0003800000 */
.L_x_5307:
        /* <DEDUP_REMOVED lines=8> */
.L_x_5461:
        /* <DEDUP_REMOVED lines=11> */
.L_x_5312:
        /* <DEDUP_REMOVED lines=29> */
.L_x_5462:
        /* <DEDUP_REMOVED lines=8> */
.L_x_5314:
        /* <DEDUP_REMOVED lines=24> */
.L_x_5310:
[----:B------:R-:W-:Y:S05]  /*27840*/  BSYNC B1 ;  /* 0x0000000000017941 */ /* 0x000fea0003800000 */
.L_x_5309:
        /* <DEDUP_REMOVED lines=16> */
.L_x_5321:
        /* <DEDUP_REMOVED lines=9> */
.L_x_5463:
        /* <DEDUP_REMOVED lines=11> */
.L_x_5318:
        /* <DEDUP_REMOVED lines=27> */
.L_x_5464:
        /* <DEDUP_REMOVED lines=8> */
.L_x_5320:
        /* <DEDUP_REMOVED lines=24> */
.L_x_5316:
[----:B------:R-:W-:Y:S05]  /*27e40*/  BSYNC B1 ;  /* 0x0000000000017941 */ /* 0x000fea0003800000 */
.L_x_5315:
        /* <DEDUP_REMOVED lines=13> */
.L_x_5304:
[----:B------:R-:W-:Y:S05]  /*27f20*/  BSYNC B0 ;  /* 0x0000000000007941 */ /* 0x000fea0003800000 */
.L_x_5303:
        /* <DEDUP_REMOVED lines=23> */
.L_x_5323:
        /* <DEDUP_REMOVED lines=23> */
.L_x_5325:
        /* <DEDUP_REMOVED lines=20> */
.L_x_5327:
        /* <DEDUP_REMOVED lines=16> */
.L_x_5326:
        /* <DEDUP_REMOVED lines=31> */
.L_x_5328:
        /* <DEDUP_REMOVED lines=16> */
.L_x_5329:
        /* <DEDUP_REMOVED lines=15> */
.L_x_5330:
        /* <DEDUP_REMOVED lines=18> */
.L_x_5467:
[----:B------:R-:W-:Y:S01]  /*28950*/  UMOV UR4, 0xffffffff ;  /* 0xffffffff00047882 */ /* 0x000fe20000000000 */
[----:B------:R-:W-:Y:S02]  /*28960*/  SHF.R.S32.HI R17, RZ, 0x1f, R0 ;  /* 0x0000001fff117819 */ /* 0x000fe40000011400 */
[----:B------:R-:W-:Y:S05]  /*28970*/  BRA.DIV UR4, `(.L_x_5332) ;  /* 0x0000004a04507947 */ /* 0x000fea000b800000 */
[----:B------:R-:W-:-:S13]  /*28980*/  ELECT P6, URZ, PT ;  /* 0x00000000003f782f */ /* 0x000fda00038c0000 */
.L_x_5470:
        /* <DEDUP_REMOVED lines=21> */
.L_x_5334:
        /* <DEDUP_REMOVED lines=9> */
.L_x_5471:
        /* <DEDUP_REMOVED lines=11> */
.L_x_5336:
        /* <DEDUP_REMOVED lines=33> */
.L_x_5333:
        /* <DEDUP_REMOVED lines=47> */
.L_x_5472:
[----:B------:R-:W-:Y:S05]  /*29120*/  BSYNC B0 ;  /* 0x0000000000007941 */ /* 0x000fea0003800000 */
.L_x_5337:
        /* <DEDUP_REMOVED lines=42> */
.L_x_5345:
[----:B0-----:R-:W0:Y:S01]  /*293d0*/  S2R R9, SR_CgaCtaId ;  /* 0x0000000000097919 */ /* 0x001e220000008800 */
[----:B------:R-:W-:-:S04]  /*293e0*/  MOV R8, 0x400 ;  /* 0x0000040000087802 */ /* 0x000fc80000000f00 */
[----:B0-----:R-:W-:Y:S02]  /*293f0*/  LEA R8, R9, R8, 0x18 ;  /* 0x0000000809087211 */ /* 0x001fe400078ec0ff */
[----:B------:R-:W-:-:S03]  /*29400*/  SHF.L.U32 R9, R13, 0x1f, RZ ;  /* 0x0000001f0d097819 */ /* 0x000fc600000006ff */
[----:B------:R-:W-:-:S04]  /*29410*/  IMAD R8, R12, 0x8, R8 ;  /* 0x000000080c087824 */ /* 0x000fc800078e0208 */
[----:B------:R-:W0:Y:S02]  /*29420*/  SYNCS.PHASECHK.TRANS64.TRYWAIT P0, [R8+URZ+0x36840], R9 ;  /* 0x03684009080075a7 */ /* 0x000e24000800017f */
[----:B0-----:R-:W-:Y:S05]  /*29430*/  @!P0 BRA `(.L_x_5346) ;  /* 0x0000003c00f48947 */ /* 0x001fea0003800000 */
.L_x_5473:
        /* <DEDUP_REMOVED lines=11> */
.L_x_5347:
        /* <DEDUP_REMOVED lines=37> */
.L_x_5474:
        /* <DEDUP_REMOVED lines=10> */
.L_x_5349:
[----:B------:R-:W2:Y:S02]  /*297e0*/  LDL R9, [R1+0x10] ;  /* 0x0000100001097983 */ /* 0x000ea40000100800 */
[----:B--2---:R-:W-:-:S13]  /*297f0*/  LOP3.LUT P0, RZ, R9, 0x40, RZ, 0xc0, !PT ;  /* 0x0000004009ff7812 */ /* 0x004fda000780c0ff */
[----:B------:R-:W-:Y:S05]  /*29800*/  @P0 BRA `(.L_x_5350) ;  /* 0x0000000000040947 */ /* 0x000fea0003800000 */
[----:B------:R-:W-:Y:S01]  /*29810*/  BPT.TRAP 0x1 ;  /* 0x000000040000795c */ /* 0x000fe20000300000 */
.L_x_5350:
        /* <DEDUP_REMOVED lines=23> */
[----:B------:R-:W-:-:S05]  /*29990*/  UIADD3 UR15, UR15, 0x7400, URZ ;  /* 0x000074000f0f7890 */ /* 0x000fca000fffe03f */
[----:B------:R0:W-:Y:S01]  /*299a0*/  UTMALDG.4D [UR8], [UR4], desc[UR6] ;  /* 0x00000608040075b4 */ /* 0x0001e20008019000 */
[----:B------:R-:W-:Y:S01]  /*299b0*/  IMAD.MOV.U32 R4, RZ, RZ, R3 ;  /* 0x000000ffff047224 */ /* 0x000fe200078e0003 */
        /* <DEDUP_REMOVED lines=8> */
.L_x_5344:
[----:B------:R-:W-:Y:S05]  /*29a40*/  BSYNC B2 ;  /* 0x0000000000027941 */ /* 0x000fea0003800000 */
.L_x_5343:
[----:B------:R-:W2:Y:S04]  /*29a50*/  LDL.LU R3, [R1+0x24] ;  /* 0x0000240001037983 */ /* 0x000ea80000300800 */
[----:B------:R0:W-:Y:S04]  /*29a60*/  STL [R1], R12 ;  /* 0x0000000c01007387 */ /* 0x0001e80000100800 */
[----:B------:R0:W-:Y:S02]  /*29a70*/  STL [R1+0x8], R13 ;  /* 0x0000080d01007387 */ /* 0x0001e40000100800 */
[----:B0-2---:R-:W-:-:S07]  /*29a80*/  VIADD R7, R3, 0xfffffffd ;  /* 0xfffffffd03077836 */ /* 0x005fce0000000000 */
.L_x_5342:
[----:B------:R-:W-:Y:S05]  /*29a90*/  BSYNC B1 ;  /* 0x0000000000017941 */ /* 0x000fea0003800000 */
.L_x_5341:
[----:B------:R-:W-:-:S13]  /*29aa0*/  ISETP.NE.AND P0, PT, R2, RZ, PT ;  /* 0x000000ff0200720c */ /* 0x000fda0003f05270 */
[----:B------:R-:W-:Y:S05]  /*29ab0*/  @!P0 BRA `(.L_x_5340) ;  /* 0x0000001000488947 */ /* 0x000fea0003800000 */
[----:B------:R-:W-:-:S07]  /*29ac0*/  MOV R11, R6 ;  /* 0x00000006000b7202 */ /* 0x000fce0000000f00 */
.L_x_5367:
        /* <DEDUP_REMOVED lines=32> */
.L_x_5353:
[----:B------:R-:W1:Y:S01]  /*29cd0*/  S2R R3, SR_CgaCtaId ;  /* 0x0000000000037919 */ /* 0x000e620000008800 */
[----:B------:R-:W-:-:S04]  /*29ce0*/  MOV R2, 0x400 ;  /* 0x0000040000027802 */ /* 0x000fc80000000f00 */
[----:B-1----:R-:W-:Y:S02]  /*29cf0*/  LEA R2, R3, R2, 0x18 ;  /* 0x0000000203027211 */ /* 0x002fe400078ec0ff */
[----:B------:R-:W-:Y:S02]  /*29d00*/  SHF.L.U32 R3, R9, 0x1f, RZ ;  /* 0x0000001f09037819 */ /* 0x000fe400000006ff */
[----:B------:R-:W-:-:S04]  /*29d10*/  LEA R2, R8, R2, 0x3 ;  /* 0x0000000208027211 */ /* 0x000fc800078e18ff */
[----:B------:R-:W1:Y:S02]  /*29d20*/  SYNCS.PHASECHK.TRANS64.TRYWAIT P0, [R2+URZ+0x36840], R3 ;  /* 0x03684003020075a7 */ /* 0x000e64000800017f */
[----:B-1----:R-:W-:Y:S05]  /*29d30*/  @!P0 BRA `(.L_x_5354) ;  /* 0x0000003400dc8947 */ /* 0x002fea0003800000 */
.L_x_5475:
        /* <DEDUP_REMOVED lines=11> */
.L_x_5355:
        /* <DEDUP_REMOVED lines=37> */
.L_x_5476:
        /* <DEDUP_REMOVED lines=10> */
.L_x_5357:
[----:B------:R-:W2:Y:S02]  /*2a0e0*/  LDL R3, [R1+0x10] ;  /* 0x0000100001037983 */ /* 0x000ea40000100800 */
[----:B--2---:R-:W-:-:S13]  /*2a0f0*/  LOP3.LUT P0, RZ, R3, 0x40, RZ, 0xc0, !PT ;  /* 0x0000004003ff7812 */ /* 0x004fda000780c0ff */
[----:B------:R-:W-:Y:S05]  /*2a100*/  @P0 BRA `(.L_x_5358) ;  /* 0x0000000000040947 */ /* 0x000fea0003800000 */
[----:B------:R-:W-:Y:S01]  /*2a110*/  BPT.TRAP 0x1 ;  /* 0x000000040000795c */ /* 0x000fe20000300000 */
.L_x_5358:
        /* <DEDUP_REMOVED lines=35> */
.L_x_5352:
[----:B------:R-:W-:Y:S05]  /*2a350*/  BSYNC B1 ;  /* 0x0000000000017941 */ /* 0x000fea0003800000 */
.L_x_5351:
        /* <DEDUP_REMOVED lines=31> */
.L_x_5361:
[----:B------:R-:W2:Y:S01]  /*2a550*/  S2R R3, SR_CgaCtaId ;  /* 0x0000000000037919 */ /* 0x000ea20000008800 */
[----:B------:R-:W-:-:S04]  /*2a560*/  MOV R2, 0x400 ;  /* 0x0000040000027802 */ /* 0x000fc80000000f00 */
[----:B--2---:R-:W-:Y:S02]  /*2a570*/  LEA R2, R3, R2, 0x18 ;  /* 0x0000000203027211 */ /* 0x004fe400078ec0ff */
[----:B------:R-:W-:-:S03]  /*2a580*/  SHF.L.U32 R3, R14, 0x1f, RZ ;  /* 0x0000001f0e037819 */ /* 0x000fc600000006ff */
[----:B------:R-:W-:-:S04]  /*2a590*/  IMAD R2, R15, 0x8, R2 ;  /* 0x000000080f027824 */ /* 0x000fc800078e0202 */
[----:B------:R-:W2:Y:S02]  /*2a5a0*/  SYNCS.PHASECHK.TRANS64.TRYWAIT P0, [R2+URZ+0x36840], R3 ;  /* 0x03684003020075a7 */ /* 0x000ea4000800017f */
[----:B--2---:R-:W-:Y:S05]  /*2a5b0*/  @!P0 BRA `(.L_x_5362) ;  /* 0x0000002c00e48947 */ /* 0x004fea0003800000 */
.L_x_5477:
        /* <DEDUP_REMOVED lines=11> */
.L_x_5363:
        /* <DEDUP_REMOVED lines=36> */
.L_x_5478:
        /* <DEDUP_REMOVED lines=10> */
.L_x_5365:
[----:B------:R-:W2:Y:S02]  /*2a950*/  LDL R3, [R1+0x10] ;  /* 0x0000100001037983 */ /* 0x000ea40000100800 */
[----:B--2---:R-:W-:-:S13]  /*2a960*/  LOP3.LUT P0, RZ, R3, 0x40, RZ, 0xc0, !PT ;  /* 0x0000004003ff7812 */ /* 0x004fda000780c0ff */
[----:B------:R-:W-:Y:S05]  /*2a970*/  @P0 BRA `(.L_x_5366) ;  /* 0x0000000000040947 */ /* 0x000fea0003800000 */
[----:B------:R-:W-:Y:S01]  /*2a980*/  BPT.TRAP 0x1 ;  /* 0x000000040000795c */ /* 0x000fe20000300000 */
.L_x_5366:
        /* <DEDUP_REMOVED lines=33> */
.L_x_5360:
[----:B------:R-:W-:Y:S05]  /*2aba0*/  BSYNC B1 ;  /* 0x0000000000017941 */ /* 0x000fea0003800000 */
.L_x_5359:
[C---:B------:R-:W-:Y:S01]  /*2abb0*/  ISETP.GT.AND P0, PT, R7.reuse, 0x1, PT ;  /* 0x000000010700780c */ /* 0x040fe20003f04270 */
[----:B------:R-:W-:-:S12]  /*2abc0*/  VIADD R7, R7, 0xfffffffe ;  /* 0xfffffffe07077836 */ /* 0x000fd80000000000 */
[----:B------:R-:W-:Y:S05]  /*2abd0*/  @P0 BRA `(.L_x_5367) ;  /* 0xffffffec00bc0947 */ /* 0x000fea000383ffff */
.L_x_5340:
[----:B------:R-:W-:Y:S05]  /*2abe0*/  BSYNC B0 ;  /* 0x0000000000007941 */ /* 0x000fea0003800000 */
.L_x_5339:
        /* <DEDUP_REMOVED lines=17> */
.L_x_5369:
[----:B------:R-:W-:Y:S05]  /*2ad00*/  BSYNC B0 ;  /* 0x0000000000007941 */ /* 0x000fea0003800000 */
.L_x_5368:
        /* <DEDUP_REMOVED lines=11> */
.L_x_5479:
        /* <DEDUP_REMOVED lines=10> */
.L_x_5373:
[----:B------:R-:W2:Y:S02]  /*2ae60*/  LDL R0, [R1+0x10] ;  /* 0x0000100001007983 */ /* 0x000ea40000100800 */
[----:B--2---:R-:W-:-:S13]  /*2ae70*/  LOP3.LUT P0, RZ, R0, 0x40, RZ, 0xc0, !PT ;  /* 0x0000004000ff7812 */ /* 0x004fda000780c0ff */
[----:B------:R-:W-:Y:S05]  /*2ae80*/  @P0 BRA `(.L_x_5374) ;  /* 0x0000000000040947 */ /* 0x000fea0003800000 */
[----:B------:R-:W-:Y:S01]  /*2ae90*/  BPT.TRAP 0x1 ;  /* 0x000000040000795c */ /* 0x000fe20000300000 */
.L_x_5374:
        /* <DEDUP_REMOVED lines=33> */
.L_x_5371:
[----:B------:R-:W-:Y:S05]  /*2b0b0*/  BSYNC B0 ;  /* 0x0000000000007941 */ /* 0x000fea0003800000 */
.L_x_5370:
        /* <DEDUP_REMOVED lines=9> */
.L_x_5324:
[----:B------:R-:W-:Y:S05]  /*2b150*/  BSYNC B6 ;  /* 0x0000000000067941 */ /* 0x000fea0003800000 */
.L_x_5322:
[----:B------:R-:W-:-:S03]  /*2b160*/  UMOV UR4, 0xffffffff ;  /* 0xffffffff00047882 */ /* 0x000fc60000000000 */
[----:B------:R-:W-:Y:S05]  /*2b170*/  BRA.DIV UR4, `(.L_x_5375) ;  /* 0x0000002604307947 */ /* 0x000fea000b800000 */
[----:B------:R2:W3:Y:S04]  /*2b180*/  SHFL.IDX PT, R4, R16, RZ, 0x1f ;  /* 0x00001fff10047589 */ /* 0x0004e800000e0000 */
[----:B------:R-:W4:Y:S02]  /*2b190*/  SHFL.IDX PT, R16, R16, 0x1, 0x1f ;  /* 0x00201f0010107f89 */ /* 0x000f2400000e0000 */
.L_x_5483:
[----:B0-----:R-:W0:Y:S01]  /*2b1a0*/  S2R R7, SR_TID.X ;  /* 0x0000000000077919 */ /* 0x001e220000002100 */
[----:B------:R-:W-:Y:S01]  /*2b1b0*/  ULDC UR4, c[0x0][0xc14] ;  /* 0x0003050000047ab9 */ /* 0x000fe20000000800 */
[----:B------:R-:W-:Y:S01]  /*2b1c0*/  BSSY B0, `(.L_x_5376) ;  /* 0x000000b000007945 */ /* 0x000fe20003800000 */
[----:B-1----:R-:W-:Y:S02]  /*2b1d0*/  IMAD.U32 R0, RZ, RZ, UR4 ;  /* 0x00000004ff007e24 */ /* 0x002fe4000f8e00ff */
[----:B------:R-:W-:Y:S01]  /*2b1e0*/  IMAD.MOV.U32 R17, RZ, RZ, RZ ;  /* 0x000000ffff117224 */ /* 0x000fe200078e00ff */
[----:B0-----:R-:W-:-:S04]  /*2b1f0*/  LOP3.LUT R7, R7, 0x1f, RZ, 0xc0, !PT ;  /* 0x0000001f07077812 */ /* 0x001fc800078ec0ff */
[C---:B------:R-:W-:Y:S02]  /*2b200*/  ISETP.NE.AND P0, PT, R7.reuse, 0x1f, PT ;  /* 0x0000001f0700780c */ /* 0x040fe40003f05270 */
[----:B------:R-:W-:-:S04]  /*2b210*/  IADD3 R5, R7, R19, RZ ;  /* 0x0000001307057210 */ /* 0x000fc80007ffe0ff */
[----:B------:R-:W-:-:S13]  /*2b220*/  ISETP.GE.OR P0, PT, R5, R0, !P0 ;  /* 0x000000000500720c */ /* 0x000fda0004706670 */
[----:B------:R-:W-:Y:S05]  /*2b230*/  @P0 BRA `(.L_x_5377) ;  /* 0x00000000000c0947 */ /* 0x000fea0003800000 */
[----:B------:R-:W0:Y:S02]  /*2b240*/  LDC.64 R2, c[0x0][0xc58] ;  /* 0x00031600ff027b82 */ /* 0x000e240000000a00 */
[----:B0-----:R-:W-:-:S05]  /*2b250*/  IMAD.WIDE R2, R5, 0x4, R2 ;  /* 0x0000000405027825 */ /* 0x001fca00078e0202 */
[----:B------:R0:W5:Y:S02]  /*2b260*/  LDG.E R17, desc[UR60][R2.64] ;  /* 0x0000003c02117981 */ /* 0x000164000c1e1900 */
.L_x_5377:
[----:B------:R-:W-:Y:S05]  /*2b270*/  BSYNC B0 ;  /* 0x0000000000007941 */ /* 0x000fea0003800000 */
.L_x_5376:
        /* <DEDUP_REMOVED lines=23> */
.L_x_5491:
[----:B------:R-:W-:Y:S02]  /*2b3f0*/  ULDC UR4, c[0x0][0xc10] ;  /* 0x0003040000047ab9 */ /* 0x000fe40000000800 */
[----:B------:R-:W-:-:S04]  /*2b400*/  IMAD.U32 R5, RZ, RZ, UR4 ;  /* 0x00000004ff057e24 */ /* 0x000fc8000f8e00ff */
[----:B-1----:R-:W-:-:S05]  /*2b410*/  IMAD R3, R14, R5, RZ ;  /* 0x000000050e037224 */ /* 0x002fca00078e02ff */
[----:B--2-4-:R-:W-:-:S04]  /*2b420*/  IADD3 R16, R16, R3, RZ ;  /* 0x0000000310107210 */ /* 0x014fc80007ffe0ff */
[----:B---3--:R-:W-:-:S13]  /*2b430*/  ISETP.GT.AND P0, PT, R16, R4, PT ;  /* 0x000000041000720c */ /* 0x008fda0003f04270 */
[----:B------:R-:W-:Y:S05]  /*2b440*/  @P0 BRA `(.L_x_5379) ;  /* 0x0000000000b40947 */ /* 0x000fea0003800000 */
[----:B------:R-:W1:Y:S02]  /*2b450*/  LDC R0, c[0x0][0xc14] ;  /* 0x00030500ff007b82 */ /* 0x000e640000000800 */
.L_x_5384:
[----:B------:R-:W-:-:S05]  /*2b460*/  VIADD R19, R19, 0x1f ;  /* 0x0000001f13137836 */ /* 0x000fca0000000000 */
        /* <DEDUP_REMOVED lines=11> */
[----:B0-----:R-:W-:-:S05]  /*2b520*/  IMAD.WIDE R2, R5, 0x4, R2 ;  /* 0x0000000405027825 */ /* 0x001fca00078e0202 */
[----:B------:R1:W5:Y:S02]  /*2b530*/  LDG.E R17, desc[UR60][R2.64] ;  /* 0x0000003c02117981 */ /* 0x000364000c1e1900 */
.L_x_5382:
[----:B------:R-:W-:Y:S05]  /*2b540*/  BSYNC B0 ;  /* 0x0000000000007941 */ /* 0x000fea0003800000 */
.L_x_5381:
[----:B------:R-:W-:-:S03]  /*2b550*/  UMOV UR4, 0xffffffff ;  /* 0xffffffff00047882 */ /* 0x000fc60000000000 */
[----:B------:R-:W-:Y:S05]  /*2b560*/  BRA.DIV UR4, `(.L_x_5383) ;  /* 0x0000002604507947 */ /* 0x000fea000b800000 */
[----:B-----5:R-:W2:Y:S01]  /*2b570*/  SHFL.UP PT, R14, R17, 0x1, RZ ;  /* 0x04200000110e7989 */ /* 0x020ea200000e00ff */
[C---:B------:R-:W-:Y:S02]  /*2b580*/  ISETP.NE.AND P0, PT, R7.reuse, RZ, PT ;  /* 0x000000ff0700720c */ /* 0x040fe40003f05270 */
[C---:B------:R-:W-:Y:S02]  /*2b590*/  ISETP.GE.U32.AND P1, PT, R7.reuse, 0x2, PT ;  /* 0x000000020700780c */ /* 0x040fe40003f26070 */
[----:B--2---:R-:W-:Y:S02]  /*2b5a0*/  SEL R14, R14, RZ, P0 ;  /* 0x000000ff0e0e7207 */ /* 0x004fe40000000000 */
[----:B------:R-:W-:-:S03]  /*2b5b0*/  ISETP.GE.U32.AND P0, PT, R7, 0x4, PT ;  /* 0x000000040700780c */ /* 0x000fc60003f06070 */
[----:B------:R-:W-:-:S05]  /*2b5c0*/  IMAD.IADD R13, R17, 0x1, R14 ;  /* 0x00000001110d7824 */ /* 0x000fca00078e020e */
[----:B------:R-:W2:Y:S02]  /*2b5d0*/  SHFL.UP PT, R14, R13, 0x2, RZ ;  /* 0x044000000d0e7989 */ /* 0x000ea400000e00ff */
[----:B--2---:R-:W-:Y:S02]  /*2b5e0*/  SEL R14, R14, RZ, P1 ;  /* 0x000000ff0e0e7207 */ /* 0x004fe40000800000 */
[----:B------:R-:W-:-:S03]  /*2b5f0*/  ISETP.GE.U32.AND P1, PT, R7, 0x8, PT ;  /* 0x000000080700780c */ /* 0x000fc60003f26070 */
[----:B-1----:R-:W-:-:S05]  /*2b600*/  IMAD.IADD R3, R13, 0x1, R14 ;  /* 0x000000010d037824 */ /* 0x002fca00078e020e */
        /* <DEDUP_REMOVED lines=8> */
[----:B-1----:R-:W-:-:S05]  /*2b690*/  SEL R7, R14, RZ, P0 ;  /* 0x000000ff0e077207 */ /* 0x002fca0000000000 */
[----:B0-----:R-:W-:-:S05]  /*2b6a0*/  IMAD.IADD R2, R6, 0x1, R7 ;  /* 0x0000000106027824 */ /* 0x001fca00078e0207 */
[----:B------:R0:W1:Y:S02]  /*2b6b0*/  SHFL.IDX PT, R14, R2, 0x1f, 0x1f ;  /* 0x03e01f00020e7f89 */ /* 0x00006400000e0000 */
.L_x_5499:
[----:B------:R-:W-:Y:S02]  /*2b6c0*/  ULDC UR4, c[0x0][0xc10] ;  /* 0x0003040000047ab9 */ /* 0x000fe40000000800 */
[----:B------:R-:W-:-:S05]  /*2b6d0*/  MOV R5, UR4 ;  /* 0x0000000400057c02 */ /* 0x000fca0008000f00 */
[----:B-1----:R-:W-:-:S04]  /*2b6e0*/  IMAD R3, R14, R5, RZ ;  /* 0x000000050e037224 */ /* 0x002fc800078e02ff */
[----:B------:R-:W-:-:S05]  /*2b6f0*/  IMAD.IADD R16, R3, 0x1, R16 ;  /* 0x0000000103107824 */ /* 0x000fca00078e0210 */
[----:B------:R-:W-:-:S13]  /*2b700*/  ISETP.GT.AND P0, PT, R16, R4, PT ;  /* 0x000000041000720c */ /* 0x000fda0003f04270 */
[----:B------:R-:W-:Y:S05]  /*2b710*/  @!P0 BRA `(.L_x_5384) ;  /* 0xfffffffc00508947 */ /* 0x000fea000383ffff */
.L_x_5379:
        /* <DEDUP_REMOVED lines=8> */
.L_x_5503:
[----:B------:R-:W-:Y:S02]  /*2b7a0*/  ISETP.NE.AND P0, PT, R3, RZ, PT ;  /* 0x000000ff0300720c */ /* 0x000fe40003f05270 */
[----:B------:R-:W-:-:S11]  /*2b7b0*/  MOV R7, RZ ;  /* 0x000000ff00077202 */ /* 0x000fd60000000f00 */
[----:B------:R-:W-:Y:S05]  /*2b7c0*/  @!P0 BRA `(.L_x_5386) ;  /* 0x0000000000108947 */ /* 0x000fea0003800000 */
[----:B------:R-:W-:Y:S01]  /*2b7d0*/  UMOV UR4, 0xffffffff ;  /* 0xffffffff00047882 */ /* 0x000fe20000000000 */
[----:B------:R-:W-:Y:S02]  /*2b7e0*/  VIADD R12, R6, 0xffffffff ;  /* 0xffffffff060c7836 */ /* 0x000fe40000000000 */
[----:B------:R-:W-:Y:S05]  /*2b7f0*/  BRA.DIV UR4, `(.L_x_5387) ;  /* 0x0000002604c47947 */ /* 0x000fea000b800000 */
[----:B------:R3:W4:Y:S02]  /*2b800*/  SHFL.IDX PT, R7, R2, R12, 0x1f ;  /* 0x00001f0c02077589 */ /* 0x00072400000e0000 */
.L_x_5386:
        /* <DEDUP_REMOVED lines=67> */
.L_x_5380:
[----:B------:R-:W-:Y:S01]  /*2bc40*/  UMOV UR4, URZ ;  /* 0x0000003f00047c82 */ /* 0x000fe20008000000 */
[----:B------:R-:W-:Y:S01]  /*2bc50*/  UMOV UR5, URZ ;  /* 0x0000003f00057c82 */ /* 0x000fe20008000000 */
[----:B------:R-:W-:Y:S01]  /*2bc60*/  ULDC UR6, c[0x0][0xc14] ;  /* 0x0003050000067ab9 */ /* 0x000fe20000000800 */
[----:B------:R-:W-:Y:S01]  /*2bc70*/  IMAD.MOV.U32 R16, RZ, RZ, R4 ;  /* 0x000000ffff107224 */ /* 0x000fe200078e0004 */
[----:B------:R-:W-:Y:S01]  /*2bc80*/  MOV R17, UR4 ;  /* 0x0000000400117c02 */ /* 0x000fe20008000f00 */
[----:B------:R-:W-:Y:S02]  /*2bc90*/  IMAD.U32 R18, RZ, RZ, UR5 ;  /* 0x00000005ff127e24 */ /* 0x000fe4000f8e00ff */
[----:B------:R-:W-:-:S07]  /*2bca0*/  IMAD.U32 R19, RZ, RZ, UR6 ;  /* 0x00000006ff137e24 */ /* 0x000fce000f8e00ff */
.L_x_5388:
        /* <DEDUP_REMOVED lines=12> */
.L_x_5299:
        /* <DEDUP_REMOVED lines=12> */
.L_x_5506:
[----:B------:R-:W-:Y:S05]  /*2be30*/  BSYNC B0 ;  /* 0x0000000000007941 */ /* 0x000fea0003800000 */
.L_x_5390:
[----:B------:R-:W-:-:S03]  /*2be40*/  UMOV UR4, 0xffffffff ;  /* 0xffffffff00047882 */ /* 0x000fc60000000000 */
[----:B------:R-:W-:Y:S05]  /*2be50*/  BRA.DIV UR4, `(.L_x_5392) ;  /* 0x0000002204687947 */ /* 0x000fea000b800000 */
[----:B------:R-:W2:Y:S02]  /*2be60*/  S2R R2, SR_TID.X ;  /* 0x0000000000027919 */ /* 0x000ea40000002100 */
[----:B--2---:R-:W-:-:S04]  /*2be70*/  SHF.R.U32.HI R2, RZ, 0x5, R2 ;  /* 0x00000005ff027819 */ /* 0x004fc80000011602 */
[----:B------:R-:W-:-:S05]  /*2be80*/  LOP3.LUT R2, R2, 0x3, RZ, 0xc0, !PT ;  /* 0x0000000302027812 */ /* 0x000fca00078ec0ff */
[----:B------:R2:W3:Y:S02]  /*2be90*/  SHFL.IDX PT, R14, R2, RZ, 0x1f ;  /* 0x00001fff020e7589 */ /* 0x0004e400000e0000 */
.L_x_5509:
[----:B---3--:R-:W-:-:S13]  /*2bea0*/  ISETP.NE.AND P0, PT, R14, RZ, PT ;  /* 0x000000ff0e00720c */ /* 0x008fda0003f05270 */
[----:B------:R-:W-:Y:S05]  /*2beb0*/  @P0 BRA `(.L_x_5055) ;  /* 0x00000000009c0947 */ /* 0x000fea0003800000 */
[----:B------:R-:W-:-:S03]  /*2bec0*/  UMOV UR4, 0xffffffff ;  /* 0xffffffff00047882 */ /* 0x000fc60000000000 */
[----:B------:R-:W-:Y:S05]  /*2bed0*/  BRA.DIV UR4, `(.L_x_5393) ;  /* 0x00000022047c7947 */ /* 0x000fea000b800000 */
[----:B------:R-:W-:-:S13]  /*2bee0*/  ELECT P6, URZ, PT ;  /* 0x00000000003f782f */ /* 0x000fda00038c0000 */
.L_x_5512:
        /* <DEDUP_REMOVED lines=8> */
.L_x_5394:
        /* <DEDUP_REMOVED lines=14> */
.L_x_5513:
[----:B------:R-:W2:Y:S02]  /*2c050*/  SYNCS.PHASECHK.TRANS64.TRYWAIT P0, [R7+URZ], R2 ;  /* 0x00000002070075a7 */ /* 0x000ea4000800017f */
[----:B--2---:R-:W-:Y:S05]  /*2c060*/  @!P0 BRA `(.L_x_5396) ;  /* 0x00000020004c8947 */ /* 0x004fea0003800000 */
.L_x_5514:
[----:B------:R-:W-:Y:S05]  /*2c070*/  @!P2 BRA `(.L_x_5397) ;  /* 0x000000000004a947 */ /* 0x000fea0003800000 */
[----:B------:R-:W-:Y:S01]  /*2c080*/  BPT.TRAP 0x1 ;  /* 0x000000040000795c */ /* 0x000fe20000300000 */
.L_x_5397:
[----:B------:R-:W3:Y:S01]  /*2c090*/  LDL.LU R4, [R1] ;  /* 0x0000000001047983 */ /* 0x000ee20000300800 */
[----:B------:R-:W-:-:S04]  /*2c0a0*/  VIADD R0, R0, 0x36860 ;  /* 0x0003686000007836 */ /* 0x000fc80000000000 */
[----:B---3--:R-:W-:-:S04]  /*2c0b0*/  IMAD R4, R4, 0x8, R0 ;  /* 0x0000000804047824 */ /* 0x008fc800078e0200 */
[----:B------:R-:W3:Y:S02]  /*2c0c0*/  SYNCS.PHASECHK.TRANS64.TRYWAIT P0, [R4+URZ], R5 ;  /* 0x00000005040075a7 */ /* 0x000ee4000800017f */
[----:B---3--:R-:W-:Y:S05]  /*2c0d0*/  @!P0 BRA `(.L_x_5398) ;  /* 0x0000002000448947 */ /* 0x008fea0003800000 */
.L_x_5515:
[----:B------:R-:W-:-:S07]  /*2c0e0*/  LEA R3, R3, R0, 0x3 ;  /* 0x0000000003037211 */ /* 0x000fce00078e18ff */
.L_x_5399:
[----:B----4-:R4:W0:Y:S02]  /*2c0f0*/  SYNCS.PHASECHK.TRANS64.TRYWAIT P0, [R3+URZ], R2 ;  /* 0x00000002030075a7 */ /* 0x010824000800017f */
[----:B0-----:R-:W-:Y:S05]  /*2c100*/  @!P0 NANOSLEEP.SYNCS 0x989680 ;  /* 0x009896800000895d */ /* 0x001fea0003900000 */
[----:B------:R-:W0:Y:S02]  /*2c110*/  @!P0 SYNCS.PHASECHK.TRANS64 P0, [R3+URZ], R2 ;  /* 0x00000002030085a7 */ /* 0x000e24000800007f */
[----:B0-----:R-:W-:Y:S05]  /*2c120*/  @!P0 BRA `(.L_x_5399) ;  /* 0xfffffffc00f08947 */ /* 0x001fea000383ffff */
.L_x_5055:
[----:B------:R-:W-:Y:S05]  /*2c130*/  BSYNC B7 ;  /* 0x0000000000077941 */ /* 0x000fea0003800000 */
.L_x_5052:
[----:B------:R-:W-:Y:S05]  /*2c140*/  EXIT ;  /* 0x000000000000794d */ /* 0x000fea0003800000 */
.L_x_5073:
[----:B0-----:R0:W1:Y:S02]  /*2c150*/  SYNCS.PHASECHK.TRANS64.TRYWAIT P5, [R43+URZ+0x36890], R100 ;  /* 0x036890642b0075a7 */ /* 0x00106400080a017f */
[----:B-1----:R-:W-:Y:S05]  /*2c160*/  @!P5 NANOSLEEP.SYNCS 0x989680 ;  /* 0x009896800000d95d */ /* 0x002fea0003900000 */
[----:B------:R-:W1:Y:S02]  /*2c170*/  @!P5 SYNCS.PHASECHK.TRANS64 P5, [R43+URZ+0x36890], R100 ;  /* 0x036890642b00d5a7 */ /* 0x000e6400080a007f */
[----:B-1----:R-:W-:Y:S05]  /*2c180*/  @!P5 BRA `(.L_x_5073) ;  /* 0xfffffffc00f0d947 */ /* 0x002fea000383ffff */
[----:B------:R-:W-:Y:S05]  /*2c190*/  BRA `(.L_x_5400) ;  /* 0xfffffd74008c7947 */ /* 0x000fea000383ffff */
.L_x_5127:
[----:B-1----:R1:W3:Y:S02]  /*2c1a0*/  SYNCS.PHASECHK.TRANS64.TRYWAIT P5, [R43+URZ+0x36890], R100 ;  /* 0x036890642b0075a7 */ /* 0x0022e400080a017f */
[----:B---3--:R-:W-:Y:S05]  /*2c1b0*/  @!P5 NANOSLEEP.SYNCS 0x989680 ;  /* 0x009896800000d95d */ /* 0x008fea0003900000 */
[----:B------:R-:W3:Y:S02]  /*2c1c0*/  @!P5 SYNCS.PHASECHK.TRANS64 P5, [R43+URZ+0x36890], R100 ;  /* 0x036890642b00d5a7 */ /* 0x000ee400080a007f */
[----:B---3--:R-:W-:Y:S05]  /*2c1d0*/  @!P5 BRA `(.L_x_5127) ;  /* 0xfffffffc00f0d947 */ /* 0x008fea000383ffff */
[----:B------:R-:W-:Y:S05]  /*2c1e0*/  BRA `(.L_x_5401) ;  /* 0xfffffda800247947 */ /* 0x000fea000383ffff */
.L_x_5152:
[----:B-1----:R1:W2:Y:S02]  /*2c1f0*/  SYNCS.PHASECHK.TRANS64.TRYWAIT P3, [R43+URZ+0x36890], R100 ;  /* 0x036890642b0075a7 */ /* 0x0022a4000806017f */
[----:B--2---:R-:W-:Y:S05]  /*2c200*/  @!P3 NANOSLEEP.SYNCS 0x989680 ;  /* 0x009896800000b95d */ /* 0x004fea0003900000 */
[----:B------:R-:W2:Y:S02]  /*2c210*/  @!P3 SYNCS.PHASECHK.TRANS64 P3, [R43+URZ+0x36890], R100 ;  /* 0x036890642b00b5a7 */ /* 0x000ea4000806007f */
[----:B--2---:R-:W-:Y:S05]  /*2c220*/  @!P3 BRA `(.L_x_5152) ;  /* 0xfffffffc00f0b947 */ /* 0x004fea000383ffff */
[----:B------:R-:W-:Y:S05]  /*2c230*/  BRA `(.L_x_5402) ;  /* 0xfffffdd800047947 */ /* 0x000fea000383ffff */
.L_x_5158:
[----:B0-----:R0:W1:Y:S02]  /*2c240*/  SYNCS.PHASECHK.TRANS64.TRYWAIT P2, [R43+URZ+0x368b0], R100 ;  /* 0x0368b0642b0075a7 */ /* 0x001064000804017f */
[----:B-1----:R-:W-:Y:S05]  /*2c250*/  @!P2 NANOSLEEP.SYNCS 0x989680 ;  /* 0x009896800000a95d */ /* 0x002fea0003900000 */
[----:B------:R-:W1:Y:S02]  /*2c260*/  @!P2 SYNCS.PHASECHK.TRANS64 P2, [R43+URZ+0x368b0], R100 ;  /* 0x0368b0642b00a5a7 */ /* 0x000e64000804007f */
[----:B-1----:R-:W-:Y:S05]  /*2c270*/  @!P2 BRA `(.L_x_5158) ;  /* 0xfffffffc00f0a947 */ /* 0x002fea000383ffff */
[----:B------:R-:W-:Y:S05]  /*2c280*/  BRA `(.L_x_5403) ;  /* 0xfffffddc001c7947 */ /* 0x000fea000383ffff */
.L_x_5180:
        /* <DEDUP_REMOVED lines=8> */
.L_x_5405:
[----:B------:R-:W-:Y:S05]  /*2c310*/  BSYNC B1 ;  /* 0x0000000000017941 */ /* 0x000fea0003800000 */
.L_x_5404:
[----:B------:R-:W-:Y:S05]  /*2c320*/  BRA `(.L_x_5406) ;  /* 0xfffffdf800ac7947 */ /* 0x000fea000383ffff */
.L_x_5181:
        /* <DEDUP_REMOVED lines=8> */
.L_x_5408:
[----:B------:R-:W-:Y:S05]  /*2c3b0*/  BSYNC B1 ;  /* 0x0000000000017941 */ /* 0x000fea0003800000 */
.L_x_5407:
[----:B------:R-:W-:Y:S05]  /*2c3c0*/  BRA `(.L_x_5409) ;  /* 0xfffffdf8008c7947 */ /* 0x000fea000383ffff */
.L_x_5182:
        /* <DEDUP_REMOVED lines=8> */
.L_x_5411:
[----:B------:R-:W-:Y:S05]  /*2c450*/  BSYNC B1 ;  /* 0x0000000000017941 */ /* 0x000fea0003800000 */
.L_x_5410:
[----:B------:R-:W-:Y:S05]  /*2c460*/  BRA `(.L_x_5412) ;  /* 0xfffffdf8006c7947 */ /* 0x000fea000383ffff */
.L_x_5183:
        /* <DEDUP_REMOVED lines=8> */
.L_x_5414:
[----:B------:R-:W-:Y:S05]  /*2c4f0*/  BSYNC B1 ;  /* 0x0000000000017941 */ /* 0x000fea0003800000 */
.L_x_5413:
[----:B------:R-:W-:Y:S05]  /*2c500*/  BRA `(.L_x_5415) ;  /* 0xfffffdf8004c7947 */ /* 0x000fea000383ffff */
.L_x_5184:
        /* <DEDUP_REMOVED lines=8> */
.L_x_5417:
[----:B------:R-:W-:Y:S05]  /*2c590*/  BSYNC B1 ;  /* 0x0000000000017941 */ /* 0x000fea0003800000 */
.L_x_5416:
[----:B------:R-:W-:Y:S05]  /*2c5a0*/  BRA `(.L_x_5418) ;  /* 0xfffffdf8002c7947 */ /* 0x000fea000383ffff */
.L_x_5185:
        /* <DEDUP_REMOVED lines=8> */
.L_x_5420:
[----:B------:R-:W-:Y:S05]  /*2c630*/  BSYNC B1 ;  /* 0x0000000000017941 */ /* 0x000fea0003800000 */
.L_x_5419:
[----:B------:R-:W-:Y:S05]  /*2c640*/  BRA `(.L_x_5421) ;  /* 0xfffffdf800107947 */ /* 0x000fea000383ffff */
.L_x_5186:
        /* <DEDUP_REMOVED lines=8> */
.L_x_5423:
[----:B------:R-:W-:Y:S05]  /*2c6d0*/  BSYNC B1 ;  /* 0x0000000000017941 */ /* 0x000fea0003800000 */
.L_x_5422:
[----:B------:R-:W-:Y:S05]  /*2c6e0*/  BRA `(.L_x_5424) ;  /* 0xfffffdf400f47947 */ /* 0x000fea000383ffff */
.L_x_5187:
        /* <DEDUP_REMOVED lines=8> */
.L_x_5426:
[----:B------:R-:W-:Y:S05]  /*2c770*/  BSYNC B1 ;  /* 0x0000000000017941 */ /* 0x000fea0003800000 */
.L_x_5425:
[----:B------:R-:W-:Y:S05]  /*2c780*/  BRA `(.L_x_5427) ;  /* 0xfffffdf400d87947 */ /* 0x000fea000383ffff */
.L_x_5189:
[----:B0-----:R0:W1:Y:S02]  /*2c790*/  SYNCS.PHASECHK.TRANS64.TRYWAIT P2, [R18+URZ+0x36800], R5 ;  /* 0x03680005120075a7 */ /* 0x001064000804017f */
[----:B-1----:R-:W-:Y:S05]  /*2c7a0*/  @!P2 NANOSLEEP.SYNCS 0x989680 ;  /* 0x009896800000a95d */ /* 0x002fea0003900000 */
[----:B------:R-:W1:Y:S02]  /*2c7b0*/  @!P2 SYNCS.PHASECHK.TRANS64 P2, [R18+URZ+0x36800], R5 ;  /* 0x036800051200a5a7 */ /* 0x000e64000804007f */
[----:B-1----:R-:W-:Y:S05]  /*2c7c0*/  @!P2 BRA `(.L_x_5189) ;  /* 0xfffffffc00f0a947 */ /* 0x002fea000383ffff */
[----:B------:R-:W-:Y:S05]  /*2c7d0*/  BRA `(.L_x_5428) ;  /* 0xfffffdf8003c7947 */ /* 0x000fea000383ffff */
.L_x_5217:
        /* <DEDUP_REMOVED lines=8> */
.L_x_5430:
[----:B------:R-:W-:Y:S05]  /*2c860*/  BSYNC B1 ;  /* 0x0000000000017941 */ /* 0x000fea0003800000 */
.L_x_5429:
[----:B------:R-:W-:Y:S05]  /*2c870*/  BRA `(.L_x_5431) ;  /* 0xfffffe2400b87947 */ /* 0x000fea000383ffff */
.L_x_5218:
        /* <DEDUP_REMOVED lines=8> */
.L_x_5433:
[----:B------:R-:W-:Y:S05]  /*2c900*/  BSYNC B1 ;  /* 0x0000000000017941 */ /* 0x000fea0003800000 */
.L_x_5432:
[----:B------:R-:W-:Y:S05]  /*2c910*/  BRA `(.L_x_5434) ;  /* 0xfffffe2400987947 */ /* 0x000fea000383ffff */
.L_x_5219:
        /* <DEDUP_REMOVED lines=8> */
.L_x_5436:
[----:B------:R-:W-:Y:S05]  /*2c9a0*/  BSYNC B1 ;  /* 0x0000000000017941 */ /* 0x000fea0003800000 */
.L_x_5435:
[----:B------:R-:W-:Y:S05]  /*2c9b0*/  BRA `(.L_x_5437) ;  /* 0xfffffe2400787947 */ /* 0x000fea000383ffff */
.L_x_5220:
        /* <DEDUP_REMOVED lines=8> */
.L_x_5439:
[----:B------:R-:W-:Y:S05]  /*2ca40*/  BSYNC B1 ;  /* 0x0000000000017941 */ /* 0x000fea0003800000 */
.L_x_5438:
[----:B------:R-:W-:Y:S05]  /*2ca50*/  BRA `(.L_x_5440) ;  /* 0xfffffe2400587947 */ /* 0x000fea000383ffff */
.L_x_5221:
        /* <DEDUP_REMOVED lines=8> */
.L_x_5442:
[----:B------:R-:W-:Y:S05]  /*2cae0*/  BSYNC B1 ;  /* 0x0000000000017941 */ /* 0x000fea0003800000 */
.L_x_5441:
[----:B------:R-:W-:Y:S05]  /*2caf0*/  BRA `(.L_x_5443) ;  /* 0xfffffe2400387947 */ /* 0x000fea000383ffff */
.L_x_5222:
        /* <DEDUP_REMOVED lines=8> */
.L_x_5445:
[----:B------:R-:W-:Y:S05]  /*2cb80*/  BSYNC B1 ;  /* 0x0000000000017941 */ /* 0x000fea0003800000 */
.L_x_5444:
[----:B------:R-:W-:Y:S05]  /*2cb90*/  BRA `(.L_x_5446) ;  /* 0xfffffe24001c7947 */ /* 0x000fea000383ffff */
.L_x_5223:
        /* <DEDUP_REMOVED lines=8> */
.L_x_5448:
[----:B------:R-:W-:Y:S05]  /*2cc20*/  BSYNC B1 ;  /* 0x0000000000017941 */ /* 0x000fea0003800000 */
.L_x_5447:
[----:B------:R-:W-:Y:S05]  /*2cc30*/  BRA `(.L_x_5449) ;  /* 0xfffffe2400007947 */ /* 0x000fea000383ffff */
.L_x_5224:
        /* <DEDUP_REMOVED lines=8> */
.L_x_5451:
[----:B------:R-:W-:Y:S05]  /*2ccc0*/  BSYNC B1 ;  /* 0x0000000000017941 */ /* 0x000fea0003800000 */
.L_x_5450:
[----:B------:R-:W-:Y:S05]  /*2ccd0*/  BRA `(.L_x_5452) ;  /* 0xfffffe2000e47947 */ /* 0x000fea000383ffff */
.L_x_5226:
[----:B0-----:R0:W1:Y:S02]  /*2cce0*/  SYNCS.PHASECHK.TRANS64.TRYWAIT P2, [R18+URZ+0x36800], R9 ;  /* 0x03680009120075a7 */ /* 0x001064000804017f */
[----:B-1----:R-:W-:Y:S05]  /*2ccf0*/  @!P2 NANOSLEEP.SYNCS 0x989680 ;  /* 0x009896800000a95d */ /* 0x002fea0003900000 */
[----:B------:R-:W1:Y:S02]  /*2cd00*/  @!P2 SYNCS.PHASECHK.TRANS64 P2, [R18+URZ+0x36800], R9 ;  /* 0x036800091200a5a7 */ /* 0x000e64000804007f */
[----:B-1----:R-:W-:Y:S05]  /*2cd10*/  @!P2 BRA `(.L_x_5226) ;  /* 0xfffffffc00f0a947 */ /* 0x002fea000383ffff */
[----:B------:R-:W-:Y:S05]  /*2cd20*/  BRA `(.L_x_5453) ;  /* 0xfffffe2400447947 */ /* 0x000fea000383ffff */
.L_x_5240:
[----:B-1----:R1:W2:Y:S02]  /*2cd30*/  SYNCS.PHASECHK.TRANS64.TRYWAIT P2, [R0+URZ+0x36830], R3 ;  /* 0x03683003000075a7 */ /* 0x0022a4000804017f */
[----:B--2---:R-:W-:Y:S05]  /*2cd40*/  @!P2 NANOSLEEP.SYNCS 0x989680 ;  /* 0x009896800000a95d */ /* 0x004fea0003900000 */
[----:B------:R-:W2:Y:S02]  /*2cd50*/  @!P2 SYNCS.PHASECHK.TRANS64 P2, [R0+URZ+0x36830], R3 ;  /* 0x036830030000a5a7 */ /* 0x000ea4000804007f */
[----:B--2---:R-:W-:Y:S05]  /*2cd60*/  @!P2 BRA `(.L_x_5240) ;  /* 0xfffffffc00f0a947 */ /* 0x004fea000383ffff */
[----:B------:R-:W-:Y:S05]  /*2cd70*/  BRA `(.L_x_5239) ;  /* 0xfffffe4c00147947 */ /* 0x000fea000383ffff */
.L_x_5247:
[----:B-1----:R1:W2:Y:S02]  /*2cd80*/  SYNCS.PHASECHK.TRANS64.TRYWAIT P2, [R13+URZ+0x36830], R4 ;  /* 0x036830040d0075a7 */ /* 0x0022a4000804017f */
[----:B--2---:R-:W-:Y:S05]  /*2cd90*/  @!P2 NANOSLEEP.SYNCS 0x989680 ;  /* 0x009896800000a95d */ /* 0x004fea0003900000 */
[----:B------:R-:W2:Y:S02]  /*2cda0*/  @!P2 SYNCS.PHASECHK.TRANS64 P2, [R13+URZ+0x36830], R4 ;  /* 0x036830040d00a5a7 */ /* 0x000ea4000804007f */
[----:B--2---:R-:W-:Y:S05]  /*2cdb0*/  @!P2 BRA `(.L_x_5247) ;  /* 0xfffffffc00f0a947 */ /* 0x004fea000383ffff */
[----:B------:R-:W-:Y:S05]  /*2cdc0*/  BRA `(.L_x_5246) ;  /* 0xfffffea800287947 */ /* 0x000fea000383ffff */
.L_x_5252:
[----:B-1----:R1:W2:Y:S02]  /*2cdd0*/  SYNCS.PHASECHK.TRANS64.TRYWAIT P2, [R11+URZ+0x36850], R0 ;  /* 0x036850000b0075a7 */ /* 0x0022a4000804017f */
[----:B--2---:R-:W-:Y:S05]  /*2cde0*/  @!P2 NANOSLEEP.SYNCS 0x989680 ;  /* 0x009896800000a95d */ /* 0x004fea0003900000 */
[----:B------:R-:W2:Y:S02]  /*2cdf0*/  @!P2 SYNCS.PHASECHK.TRANS64 P2, [R11+URZ+0x36850], R0 ;  /* 0x036850000b00a5a7 */ /* 0x000ea4000804007f */
[----:B--2---:R-:W-:Y:S05]  /*2ce00*/  @!P2 BRA `(.L_x_5252) ;  /* 0xfffffffc00f0a947 */ /* 0x004fea000383ffff */
[----:B------:R-:W-:Y:S05]  /*2ce10*/  BRA `(.L_x_5251) ;  /* 0xfffffedc00e87947 */ /* 0x000fea000383ffff */
.L_x_5260:
[----:B-1----:R1:W2:Y:S02]  /*2ce20*/  SYNCS.PHASECHK.TRANS64.TRYWAIT P2, [R4+URZ+0x36830], R5 ;  /* 0x03683005040075a7 */ /* 0x0022a4000804017f */
[----:B--2---:R-:W-:Y:S05]  /*2ce30*/  @!P2 NANOSLEEP.SYNCS 0x989680 ;  /* 0x009896800000a95d */ /* 0x004fea0003900000 */
[----:B------:R-:W2:Y:S02]  /*2ce40*/  @!P2 SYNCS.PHASECHK.TRANS64 P2, [R4+URZ+0x36830], R5 ;  /* 0x036830050400a5a7 */ /* 0x000ea4000804007f */
[----:B--2---:R-:W-:Y:S05]  /*2ce50*/  @!P2 BRA `(.L_x_5260) ;  /* 0xfffffffc00f0a947 */ /* 0x004fea000383ffff */
[----:B------:R-:W-:Y:S05]  /*2ce60*/  BRA `(.L_x_5259) ;  /* 0xffffff0400407947 */ /* 0x000fea000383ffff */
.L_x_5265:
[----:B-1----:R1:W2:Y:S02]  /*2ce70*/  SYNCS.PHASECHK.TRANS64.TRYWAIT P2, [R11+URZ+0x36850], R0 ;  /* 0x036850000b0075a7 */ /* 0x0022a4000804017f */
[----:B--2---:R-:W-:Y:S05]  /*2ce80*/  @!P2 NANOSLEEP.SYNCS 0x989680 ;  /* 0x009896800000a95d */ /* 0x004fea0003900000 */
[----:B------:R-:W2:Y:S02]  /*2ce90*/  @!P2 SYNCS.PHASECHK.TRANS64 P2, [R11+URZ+0x36850], R0 ;  /* 0x036850000b00a5a7 */ /* 0x000ea4000804007f */
[----:B--2---:R-:W-:Y:S05]  /*2cea0*/  @!P2 BRA `(.L_x_5265) ;  /* 0xfffffffc00f0a947 */ /* 0x004fea000383ffff */
[----:B------:R-:W-:Y:S05]  /*2ceb0*/  BRA `(.L_x_5264) ;  /* 0xffffff3800f87947 */ /* 0x000fea000383ffff */
.L_x_5271:
[----:B-1----:R1:W2:Y:S02]  /*2cec0*/  SYNCS.PHASECHK.TRANS64.TRYWAIT P0, [R13+URZ+0x36850], R2 ;  /* 0x036850020d0075a7 */ /* 0x0022a4000800017f */
[----:B--2---:R-:W-:Y:S05]  /*2ced0*/  @!P0 NANOSLEEP.SYNCS 0x989680 ;  /* 0x009896800000895d */ /* 0x004fea0003900000 */
[----:B------:R-:W2:Y:S02]  /*2cee0*/  @!P0 SYNCS.PHASECHK.TRANS64 P0, [R13+URZ+0x36850], R2 ;  /* 0x036850020d0085a7 */ /* 0x000ea4000800007f */
[----:B--2---:R-:W-:Y:S05]  /*2cef0*/  @!P0 BRA `(.L_x_5271) ;  /* 0xfffffffc00f08947 */ /* 0x004fea000383ffff */
[----:B------:R-:W-:Y:S05]  /*2cf00*/  BRA `(.L_x_5270) ;  /* 0xffffff5c00b47947 */ /* 0x000fea000383ffff */
.L_x_5305:
        /* <DEDUP_REMOVED lines=11> */
.L_x_5455:
[----:B------:R-:W-:Y:S05]  /*2cfc0*/  BSYNC B1 ;  /* 0x0000000000017941 */ /* 0x000fea0003800000 */
.L_x_5454:
[----:B------:R-:W-:Y:S05]  /*2cfd0*/  BRA `(.L_x_5456) ;  /* 0xffffffa000987947 */ /* 0x000fea000383ffff */
.L_x_5306:
[----:B------:R-:W-:Y:S01]  /*2cfe0*/  BSSY B1, `(.L_x_5457) ;  /* 0x0000006000017945 */ /* 0x000fe20003800000 */
[----:B------:R-:W-:-:S07]  /*2cff0*/  MOV R15, 0xffffffff ;  /* 0xffffffff000f7802 */ /* 0x000fce0000000f00 */
[----:B------:R-:W-:Y:S05]  /*2d000*/  WARPSYNC.COLLECTIVE R15, `(.L_x_5458) ;  /* 0x000000000f0c7348 */ /* 0x000fea0003c00000 */
[----:B------:R-:W-:Y:S02]  /*2d010*/  ELECT P6, UR62, PT ;  /* 0x00000000003e782f */ /* 0x000fe400038c0000 */
[----:B------:R-:W-:Y:S01]  /*2d020*/  MOV R14, UR62 ;  /* 0x0000003e000e7c02 */ /* 0x000fe20008000f00 */
[----:B------:R-:W-:Y:S10]  /*2d030*/  ENDCOLLECTIVE ;  /* 0x000000000000791b */ /* 0x000ff40003800000 */
.L_x_5458:
[----:B------:R-:W-:Y:S05]  /*2d040*/  BSYNC B1 ;  /* 0x0000000000017941 */ /* 0x000fea0003800000 */
.L_x_5457:
[----:B------:R-:W-:Y:S05]  /*2d050*/  BRA `(.L_x_5459) ;  /* 0xffffffa000847947 */ /* 0x000fea000383ffff */
.L_x_5308:
[----:B0-----:R0:W1:Y:S02]  /*2d060*/  SYNCS.PHASECHK.TRANS64.TRYWAIT P0, [R9+URZ+0x36820], R5 ;  /* 0x03682005090075a7 */ /* 0x001064000800017f */
[----:B-1----:R-:W-:Y:S05]  /*2d070*/  @!P0 NANOSLEEP.SYNCS 0x989680 ;  /* 0x009896800000895d */ /* 0x002fea0003900000 */
[----:B------:R-:W1:Y:S02]  /*2d080*/  @!P0 SYNCS.PHASECHK.TRANS64 P0, [R9+URZ+0x36820], R5 ;  /* 0x03682005090085a7 */ /* 0x000e64000800007f */
[----:B-1----:R-:W-:Y:S05]  /*2d090*/  @!P0 BRA `(.L_x_5308) ;  /* 0xfffffffc00f08947 */ /* 0x002fea000383ffff */
[----:B------:R-:W-:Y:S05]  /*2d0a0*/  BRA `(.L_x_5460) ;  /* 0xffffffa000a07947 */ /* 0x000fea000383ffff */
.L_x_5311:
[----:B0-----:R0:W1:Y:S02]  /*2d0b0*/  SYNCS.PHASECHK.TRANS64.TRYWAIT P0, [R5+URZ+0x368a0], R8 ;  /* 0x0368a008050075a7 */ /* 0x001064000800017f */
[----:B-1----:R-:W-:Y:S05]  /*2d0c0*/  @!P0 NANOSLEEP.SYNCS 0x989680 ;  /* 0x009896800000895d */ /* 0x002fea0003900000 */
[----:B------:R-:W1:Y:S02]  /*2d0d0*/  @!P0 SYNCS.PHASECHK.TRANS64 P0, [R5+URZ+0x368a0], R8 ;  /* 0x0368a008050085a7 */ /* 0x000e64000800007f */
[----:B-1----:R-:W-:Y:S05]  /*2d0e0*/  @!P0 BRA `(.L_x_5311) ;  /* 0xfffffffc00f08947 */ /* 0x002fea000383ffff */
[----:B------:R-:W-:Y:S05]  /*2d0f0*/  BRA `(.L_x_5461) ;  /* 0xffffffa000b07947 */ /* 0x000fea000383ffff */
.L_x_5313:
[----:B-1----:R1:W2:Y:S02]  /*2d100*/  SYNCS.PHASECHK.TRANS64.TRYWAIT P0, [R5+URZ+0x368c0], R8 ;  /* 0x0368c008050075a7 */ /* 0x0022a4000800017f */
[----:B--2---:R-:W-:Y:S05]  /*2d110*/  @!P0 NANOSLEEP.SYNCS 0x989680 ;  /* 0x009896800000895d */ /* 0x004fea0003900000 */
[----:B------:R-:W2:Y:S02]  /*2d120*/  @!P0 SYNCS.PHASECHK.TRANS64 P0, [R5+URZ+0x368c0], R8 ;  /* 0x0368c008050085a7 */ /* 0x000ea4000800007f */
[----:B--2---:R-:W-:Y:S05]  /*2d130*/  @!P0 BRA `(.L_x_5313) ;  /* 0xfffffffc00f08947 */ /* 0x004fea000383ffff */
[----:B------:R-:W-:Y:S05]  /*2d140*/  BRA `(.L_x_5462) ;  /* 0xffffffa4003c7947 */ /* 0x000fea000383ffff */
.L_x_5317:
[----:B0-----:R0:W1:Y:S02]  /*2d150*/  SYNCS.PHASECHK.TRANS64.TRYWAIT P0, [R6+URZ+0x368a0], R7 ;  /* 0x0368a007060075a7 */ /* 0x001064000800017f */
[----:B-1----:R-:W-:Y:S05]  /*2d160*/  @!P0 NANOSLEEP.SYNCS 0x989680 ;  /* 0x009896800000895d */ /* 0x002fea0003900000 */
[----:B------:R-:W1:Y:S02]  /*2d170*/  @!P0 SYNCS.PHASECHK.TRANS64 P0, [R6+URZ+0x368a0], R7 ;  /* 0x0368a007060085a7 */ /* 0x000e64000800007f */
[----:B-1----:R-:W-:Y:S05]  /*2d180*/  @!P0 BRA `(.L_x_5317) ;  /* 0xfffffffc00f08947 */ /* 0x002fea000383ffff */
[----:B------:R-:W-:Y:S05]  /*2d190*/  BRA `(.L_x_5463) ;  /* 0xffffffa800107947 */ /* 0x000fea000383ffff */
.L_x_5319:
[----:B-1----:R1:W2:Y:S02]  /*2d1a0*/  SYNCS.PHASECHK.TRANS64.TRYWAIT P1, [R6+URZ+0x368c0], R7 ;  /* 0x0368c007060075a7 */ /* 0x0022a4000802017f */
[----:B--2---:R-:W-:Y:S05]  /*2d1b0*/  @!P1 NANOSLEEP.SYNCS 0x989680 ;  /* 0x009896800000995d */ /* 0x004fea0003900000 */
[----:B------:R-:W2:Y:S02]  /*2d1c0*/  @!P1 SYNCS.PHASECHK.TRANS64 P1, [R6+URZ+0x368c0], R7 ;  /* 0x0368c007060095a7 */ /* 0x000ea4000802007f */
[----:B--2---:R-:W-:Y:S05]  /*2d1d0*/  @!P1 BRA `(.L_x_5319) ;  /* 0xfffffffc00f09947 */ /* 0x004fea000383ffff */
[----:B------:R-:W-:Y:S05]  /*2d1e0*/  BRA `(.L_x_5464) ;  /* 0xffffffa800947947 */ /* 0x000fea000383ffff */
.L_x_5331:
        /* <DEDUP_REMOVED lines=11> */
.L_x_5466:
[----:B------:R-:W-:Y:S05]  /*2d2a0*/  BSYNC B0 ;  /* 0x0000000000007941 */ /* 0x000fea0003800000 */
.L_x_5465:
[----:B------:R-:W-:Y:S05]  /*2d2b0*/  BRA `(.L_x_5467) ;  /* 0xffffffb400a47947 */ /* 0x000fea000383ffff */
.L_x_5332:
[----:B------:R-:W-:Y:S01]  /*2d2c0*/  BSSY B0, `(.L_x_5468) ;  /* 0x0000006000007945 */ /* 0x000fe20003800000 */
[----:B------:R-:W-:-:S07]  /*2d2d0*/  IMAD.MOV.U32 R15, RZ, RZ, -0x1 ;  /* 0xffffffffff0f7424 */ /* 0x000fce00078e00ff */
[----:B------:R-:W-:Y:S05]  /*2d2e0*/  WARPSYNC.COLLECTIVE R15, `(.L_x_5469) ;  /* 0x000000000f0c7348 */ /* 0x000fea0003c00000 */
[----:B------:R-:W-:Y:S02]  /*2d2f0*/  ELECT P6, UR62, PT ;  /* 0x00000000003e782f */ /* 0x000fe400038c0000 */
[----:B------:R-:W-:Y:S01]  /*2d300*/  MOV R14, UR62 ;  /* 0x0000003e000e7c02 */ /* 0x000fe20008000f00 */
[----:B------:R-:W-:Y:S10]  /*2d310*/  ENDCOLLECTIVE ;  /* 0x000000000000791b */ /* 0x000ff40003800000 */
.L_x_5469:
[----:B------:R-:W-:Y:S05]  /*2d320*/  BSYNC B0 ;  /* 0x0000000000007941 */ /* 0x000fea0003800000 */
.L_x_5468:
[----:B------:R-:W-:Y:S05]  /*2d330*/  BRA `(.L_x_5470) ;  /* 0xffffffb400947947 */ /* 0x000fea000383ffff */
.L_x_5335:
[----:B0-----:R0:W1:Y:S02]  /*2d340*/  SYNCS.PHASECHK.TRANS64.TRYWAIT P0, [R7+URZ+0x36840], R10 ;  /* 0x0368400a070075a7 */ /* 0x001064000800017f */
[----:B-1----:R-:W-:Y:S05]  /*2d350*/  @!P0 NANOSLEEP.SYNCS 0x989680 ;  /* 0x009896800000895d */ /* 0x002fea0003900000 */
[----:B------:R-:W1:Y:S02]  /*2d360*/  @!P0 SYNCS.PHASECHK.TRANS64 P0, [R7+URZ+0x36840], R10 ;  /* 0x0368400a070085a7 */ /* 0x000e64000800007f */
[----:B-1----:R-:W-:Y:S05]  /*2d370*/  @!P0 BRA `(.L_x_5335) ;  /* 0xfffffffc00f08947 */ /* 0x002fea000383ffff */
[----:B------:R-:W-:Y:S05]  /*2d380*/  BRA `(.L_x_5471) ;  /* 0xffffffb400f87947 */ /* 0x000fea000383ffff */
.L_x_5338:
        /* <DEDUP_REMOVED lines=8> */
.L_x_5346:
[----:B0-----:R0:W1:Y:S02]  /*2d410*/  SYNCS.PHASECHK.TRANS64.TRYWAIT P0, [R8+URZ+0x36840], R9 ;  /* 0x03684009080075a7 */ /* 0x001064000800017f */
[----:B-1----:R-:W-:Y:S05]  /*2d420*/  @!P0 NANOSLEEP.SYNCS 0x989680 ;  /* 0x009896800000895d */ /* 0x002fea0003900000 */
[----:B------:R-:W1:Y:S02]  /*2d430*/  @!P0 SYNCS.PHASECHK.TRANS64 P0, [R8+URZ+0x36840], R9 ;  /* 0x03684009080085a7 */ /* 0x000e64000800007f */
[----:B-1----:R-:W-:Y:S05]  /*2d440*/  @!P0 BRA `(.L_x_5346) ;  /* 0xfffffffc00f08947 */ /* 0x002fea000383ffff */
[----:B------:R-:W-:Y:S05]  /*2d450*/  BRA `(.L_x_5473) ;  /* 0xffffffbc00f87947 */ /* 0x000fea000383ffff */
.L_x_5348:
[----:B0-----:R0:W1:Y:S02]  /*2d460*/  SYNCS.PHASECHK.TRANS64.TRYWAIT P0, [R8+URZ+0x36860], R9 ;  /* 0x03686009080075a7 */ /* 0x001064000800017f */
[----:B-1----:R-:W-:Y:S05]  /*2d470*/  @!P0 NANOSLEEP.SYNCS 0x989680 ;  /* 0x009896800000895d */ /* 0x002fea0003900000 */
[----:B------:R-:W1:Y:S02]  /*2d480*/  @!P0 SYNCS.PHASECHK.TRANS64 P0, [R8+URZ+0x36860], R9 ;  /* 0x03686009080085a7 */ /* 0x000e64000800007f */
[----:B-1----:R-:W-:Y:S05]  /*2d490*/  @!P0 BRA `(.L_x_5348) ;  /* 0xfffffffc00f08947 */ /* 0x002fea000383ffff */
[----:B------:R-:W-:Y:S05]  /*2d4a0*/  BRA `(.L_x_5474) ;  /* 0xffffffc000a47947 */ /* 0x000fea000383ffff */
.L_x_5354:
[----:B-1----:R1:W2:Y:S02]  /*2d4b0*/  SYNCS.PHASECHK.TRANS64.TRYWAIT P0, [R2+URZ+0x36840], R3 ;  /* 0x03684003020075a7 */ /* 0x0022a4000800017f */
[----:B--2---:R-:W-:Y:S05]  /*2d4c0*/  @!P0 NANOSLEEP.SYNCS 0x989680 ;  /* 0x009896800000895d */ /* 0x004fea0003900000 */
[----:B------:R-:W2:Y:S02]  /*2d4d0*/  @!P0 SYNCS.PHASECHK.TRANS64 P0, [R2+URZ+0x36840], R3 ;  /* 0x03684003020085a7 */ /* 0x000ea4000800007f */
[----:B--2---:R-:W-:Y:S05]  /*2d4e0*/  @!P0 BRA `(.L_x_5354) ;  /* 0xfffffffc00f08947 */ /* 0x004fea000383ffff */
[----:B------:R-:W-:Y:S05]  /*2d4f0*/  BRA `(.L_x_5475) ;  /* 0xffffffc800107947 */ /* 0x000fea000383ffff */
.L_x_5356:
[----:B0-----:R0:W1:Y:S02]  /*2d500*/  SYNCS.PHASECHK.TRANS64.TRYWAIT P0, [R2+URZ+0x36860], R3 ;  /* 0x03686003020075a7 */ /* 0x001064000800017f */
[----:B-1----:R-:W-:Y:S05]  /*2d510*/  @!P0 NANOSLEEP.SYNCS 0x989680 ;  /* 0x009896800000895d */ /* 0x002fea0003900000 */
[----:B------:R-:W1:Y:S02]  /*2d520*/  @!P0 SYNCS.PHASECHK.TRANS64 P0, [R2+URZ+0x36860], R3 ;  /* 0x03686003020085a7 */ /* 0x000e64000800007f */
[----:B-1----:R-:W-:Y:S05]  /*2d530*/  @!P0 BRA `(.L_x_5356) ;  /* 0xfffffffc00f08947 */ /* 0x002fea000383ffff */
[----:B------:R-:W-:Y:S05]  /*2d540*/  BRA `(.L_x_5476) ;  /* 0xffffffc800bc7947 */ /* 0x000fea000383ffff */
.L_x_5362:
[----:B--2---:R2:W3:Y:S02]  /*2d550*/  SYNCS.PHASECHK.TRANS64.TRYWAIT P0, [R2+URZ+0x36840], R3 ;  /* 0x03684003020075a7 */ /* 0x0044e4000800017f */
[----:B---3--:R-:W-:Y:S05]  /*2d560*/  @!P0 NANOSLEEP.SYNCS 0x989680 ;  /* 0x009896800000895d */ /* 0x008fea0003900000 */
[----:B------:R-:W3:Y:S02]  /*2d570*/  @!P0 SYNCS.PHASECHK.TRANS64 P0, [R2+URZ+0x36840], R3 ;  /* 0x03684003020085a7 */ /* 0x000ee4000800007f */
[----:B---3--:R-:W-:Y:S05]  /*2d580*/  @!P0 BRA `(.L_x_5362) ;  /* 0xfffffffc00f08947 */ /* 0x008fea000383ffff */
[----:B------:R-:W-:Y:S05]  /*2d590*/  BRA `(.L_x_5477) ;  /* 0xffffffd000087947 */ /* 0x000fea000383ffff */
.L_x_5364:
[----:B0-----:R0:W1:Y:S02]  /*2d5a0*/  SYNCS.PHASECHK.TRANS64.TRYWAIT P0, [R2+URZ+0x36860], R9 ;  /* 0x03686009020075a7 */ /* 0x001064000800017f */
[----:B-1----:R-:W-:Y:S05]  /*2d5b0*/  @!P0 NANOSLEEP.SYNCS 0x989680 ;  /* 0x009896800000895d */ /* 0x002fea0003900000 */
[----:B------:R-:W1:Y:S02]  /*2d5c0*/  @!P0 SYNCS.PHASECHK.TRANS64 P0, [R2+URZ+0x36860], R9 ;  /* 0x03686009020085a7 */ /* 0x000e64000800007f */
[----:B-1----:R-:W-:Y:S05]  /*2d5d0*/  @!P0 BRA `(.L_x_5364) ;  /* 0xfffffffc00f08947 */ /* 0x002fea000383ffff */
[----:B------:R-:W-:Y:S05]  /*2d5e0*/  BRA `(.L_x_5478) ;  /* 0xffffffd000b07947 */ /* 0x000fea000383ffff */
.L_x_5372:
[----:B-1----:R1:W2:Y:S02]  /*2d5f0*/  SYNCS.PHASECHK.TRANS64.TRYWAIT P0, [R3+URZ+0x36860], R0 ;  /* 0x03686000030075a7 */ /* 0x0022a4000800017f */
[----:B--2---:R-:W-:Y:S05]  /*2d600*/  @!P0 NANOSLEEP.SYNCS 0x989680 ;  /* 0x009896800000895d */ /* 0x004fea0003900000 */
[----:B------:R-:W2:Y:S02]  /*2d610*/  @!P0 SYNCS.PHASECHK.TRANS64 P0, [R3+URZ+0x36860], R0 ;  /* 0x03686000030085a7 */ /* 0x000ea4000800007f */
[----:B--2---:R-:W-:Y:S05]  /*2d620*/  @!P0 BRA `(.L_x_5372) ;  /* 0xfffffffc00f08947 */ /* 0x004fea000383ffff */
[----:B------:R-:W-:Y:S05]  /*2d630*/  BRA `(.L_x_5479) ;  /* 0xffffffd400e07947 */ /* 0x000fea000383ffff */
.L_x_5375:
[----:B------:R-:W-:Y:S01]  /*2d640*/  BSSY B0, `(.L_x_5480) ;  /* 0x0000008000007945 */ /* 0x000fe20003800000 */
[----:B------:R-:W-:Y:S01]  /*2d650*/  MOV R13, R16 ;  /* 0x00000010000d7202 */ /* 0x000fe20000000f00 */
[----:B------:R-:W-:Y:S01]  /*2d660*/  IMAD.MOV.U32 R12, RZ, RZ, RZ ;  /* 0x000000ffff0c7224 */ /* 0x000fe200078e00ff */
[----:B0-----:R-:W-:Y:S01]  /*2d670*/  MOV R15, 0xffffffff ;  /* 0xffffffff000f7802 */ /* 0x001fe20000000f00 */
[----:B------:R-:W-:-:S07]  /*2d680*/  IMAD.MOV.U32 R11, RZ, RZ, 0x1f ;  /* 0x0000001fff0b7424 */ /* 0x000fce00078e00ff */
[----:B-1----:R-:W-:Y:S05]  /*2d690*/  WARPSYNC.COLLECTIVE R15, `(.L_x_5481) ;  /* 0x000000000f087348 */ /* 0x002fea0003c00000 */
[----:B------:R0:W2:Y:S02]  /*2d6a0*/  SHFL.IDX P6, R14, R13, R12, R11 ;  /* 0x0000000c0d0e7389 */ /* 0x0000a400000c000b */
[----:B012---:R-:W-:Y:S01]  /*2d6b0*/  ENDCOLLECTIVE ;  /* 0x000000000000791b */ /* 0x007fe20003800000 */
.L_x_5481:
[----:B------:R-:W-:Y:S05]  /*2d6c0*/  BSYNC B0 ;  /* 0x0000000000007941 */ /* 0x000fea0003800000 */
.L_x_5480:
        /* <DEDUP_REMOVED lines=8> */
.L_x_5482:
[----:B------:R-:W-:Y:S01]  /*2d750*/  MOV R16, R14 ;  /* 0x0000000e00107202 */ /* 0x000fe20000000f00 */
[----:B------:R-:W-:Y:S06]  /*2d760*/  BRA `(.L_x_5483) ;  /* 0xffffffd8008c7947 */ /* 0x000fec000383ffff */
.L_x_5378:
        /* <DEDUP_REMOVED lines=8> */
.L_x_5485:
[----:B------:R-:W-:Y:S05]  /*2d7f0*/  BSYNC B0 ;  /* 0x0000000000007941 */ /* 0x000fea0003800000 */
.L_x_5484:
        /* <DEDUP_REMOVED lines=10> */
.L_x_5486:
        /* <DEDUP_REMOVED lines=8> */
.L_x_5487:
        /* <DEDUP_REMOVED lines=8> */
.L_x_5488:
        /* <DEDUP_REMOVED lines=8> */
.L_x_5489:
        /* <DEDUP_REMOVED lines=8> */
.L_x_5490:
[----:B------:R-:W-:Y:S05]  /*2daa0*/  BRA `(.L_x_5491) ;  /* 0xffffffd800507947 */ /* 0x000fea000383ffff */
.L_x_5383:
[----:B------:R-:W-:Y:S01]  /*2dab0*/  BSSY B0, `(.L_x_5492) ;  /* 0x0000008000007945 */ /* 0x000fe20003800000 */
[----:B-----5:R-:W-:Y:S01]  /*2dac0*/  IMAD.MOV.U32 R13, RZ, RZ, R17 ;  /* 0x000000ffff0d7224 */ /* 0x020fe200078e0011 */
[----:B------:R-:W-:Y:S01]  /*2dad0*/  MOV R11, RZ ;  /* 0x000000ff000b7202 */ /* 0x000fe20000000f00 */
[----:B------:R-:W-:Y:S02]  /*2dae0*/  IMAD.MOV.U32 R12, RZ, RZ, 0x1 ;  /* 0x00000001ff0c7424 */ /* 0x000fe400078e00ff */
[----:B------:R-:W-:-:S07]  /*2daf0*/  IMAD.MOV.U32 R15, RZ, RZ, -0x1 ;  /* 0xffffffffff0f7424 */ /* 0x000fce00078e00ff */
[----:B01----:R-:W-:Y:S05]  /*2db00*/  WARPSYNC.COLLECTIVE R15, `(.L_x_5493) ;  /* 0x000000000f087348 */ /* 0x003fea0003c00000 */
[----:B------:R2:W3:Y:S02]  /*2db10*/  SHFL.UP P6, R14, R13, R12, R11 ;  /* 0x0400000c0d0e7389 */ /* 0x0004e400000c000b */
[----:B0123--:R-:W-:Y:S01]  /*2db20*/  ENDCOLLECTIVE ;  /* 0x000000000000791b */ /* 0x00ffe20003800000 */
.L_x_5493:
[----:B------:R-:W-:Y:S05]  /*2db30*/  BSYNC B0 ;  /* 0x0000000000007941 */ /* 0x000fea0003800000 */
.L_x_5492:
        /* <DEDUP_REMOVED lines=10> */
.L_x_5494:
        /* <DEDUP_REMOVED lines=8> */
.L_x_5495:
        /* <DEDUP_REMOVED lines=8> */
.L_x_5496:
        /* <DEDUP_REMOVED lines=8> */
.L_x_5497:
        /* <DEDUP_REMOVED lines=8> */
.L_x_5498:
[----:B------:R-:W-:Y:S05]  /*2dde0*/  BRA `(.L_x_5499) ;  /* 0xffffffd800347947 */ /* 0x000fea000383ffff */
.L_x_5385:
[----:B------:R-:W-:Y:S01]  /*2ddf0*/  BSSY B0, `(.L_x_5500) ;  /* 0x0000006000007945 */ /* 0x000fe20003800000 */
[----:B------:R-:W-:Y:S01]  /*2de00*/  PLOP3.LUT P6, PT, P6, PT, PT, 0x8, 0x0 ;  /* 0x000000000000781c */ /* 0x000fe200037ce170 */
[----:B------:R-:W-:-:S12]  /*2de10*/  IMAD.MOV.U32 R15, RZ, RZ, -0x1 ;  /* 0xffffffffff0f7424 */ /* 0x000fd800078e00ff */
[----:B0-----:R-:W-:Y:S05]  /*2de20*/  WARPSYNC.COLLECTIVE R15, `(.L_x_5501) ;  /* 0x000000000f087348 */ /* 0x001fea0003c00000 */
[----:B------:R-:W-:Y:S01]  /*2de30*/  VOTE.ANY R14, PT, P6 ;  /* 0x00000000000e7806 */ /* 0x000fe200030e0100 */
[----:B0-----:R-:W-:Y:S06]  /*2de40*/  ENDCOLLECTIVE ;  /* 0x000000000000791b */ /* 0x001fec0003800000 */
.L_x_5501:
[----:B------:R-:W-:Y:S05]  /*2de50*/  BSYNC B0 ;  /* 0x0000000000007941 */ /* 0x000fea0003800000 */
.L_x_5500:
        /* <DEDUP_REMOVED lines=9> */
.L_x_5502:
[----:B------:R-:W-:Y:S01]  /*2def0*/  IMAD.MOV.U32 R17, RZ, RZ, R14 ;  /* 0x000000ffff117224 */ /* 0x000fe200078e000e */
[----:B------:R-:W-:Y:S06]  /*2df00*/  BRA `(.L_x_5503) ;  /* 0xffffffd800247947 */ /* 0x000fec000383ffff */
.L_x_5387:
[----:B------:R-:W-:Y:S01]  /*2df10*/  BSSY B0, `(.L_x_5504) ;  /* 0x0000007000007945 */ /* 0x000fe20003800000 */
[----:B------:R-:W-:Y:S01]  /*2df20*/  IMAD.MOV.U32 R13, RZ, RZ, R2 ;  /* 0x000000ffff0d7224 */ /* 0x000fe200078e0002 */
[----:B------:R-:W-:Y:S01]  /*2df30*/  MOV R11, 0x1f ;  /* 0x0000001f000b7802 */ /* 0x000fe20000000f00 */
[----:B------:R-:W-:-:S07]  /*2df40*/  IMAD.MOV.U32 R15, RZ, RZ, -0x1 ;  /* 0xffffffffff0f7424 */ /* 0x000fce00078e00ff */
[----:B012---:R-:W-:Y:S05]  /*2df50*/  WARPSYNC.COLLECTIVE R15, `(.L_x_5505) ;  /* 0x000000000f087348 */ /* 0x007fea0003c00000 */
[----:B------:R3:W4:Y:S02]  /*2df60*/  SHFL.IDX P6, R14, R13, R12, R11 ;  /* 0x0000000c0d0e7389 */ /* 0x00072400000c000b */
[----:B01234-:R-:W-:Y:S01]  /*2df70*/  ENDCOLLECTIVE ;  /* 0x000000000000791b */ /* 0x01ffe20003800000 */
.L_x_5505:
[----:B------:R-:W-:Y:S05]  /*2df80*/  BSYNC B0 ;  /* 0x0000000000007941 */ /* 0x000fea0003800000 */
.L_x_5504:
[----:B------:R-:W-:Y:S01]  /*2df90*/  IMAD.MOV.U32 R7, RZ, RZ, R14 ;  /* 0x000000ffff077224 */ /* 0x000fe200078e000e */
[----:B------:R-:W-:Y:S06]  /*2dfa0*/  BRA `(.L_x_5386) ;  /* 0xffffffd800187947 */ /* 0x000fec000383ffff */
.L_x_5391:
[----:B-1----:R1:W2:Y:S02]  /*2dfb0*/  SYNCS.PHASECHK.TRANS64.TRYWAIT P0, [R0+URZ+0x36820], R3 ;  /* 0x03682003000075a7 */ /* 0x0022a4000800017f */
[----:B--2---:R-:W-:Y:S05]  /*2dfc0*/  @!P0 NANOSLEEP.SYNCS 0x989680 ;  /* 0x009896800000895d */ /* 0x004fea0003900000 */
[----:B------:R-:W2:Y:S02]  /*2dfd0*/  @!P0 SYNCS.PHASECHK.TRANS64 P0, [R0+URZ+0x36820], R3 ;  /* 0x03682003000085a7 */ /* 0x000ea4000800007f */
[----:B--2---:R-:W-:Y:S05]  /*2dfe0*/  @!P0 BRA `(.L_x_5391) ;  /* 0xfffffffc00f08947 */ /* 0x004fea000383ffff */
[----:B------:R-:W-:Y:S05]  /*2dff0*/  BRA `(.L_x_5506) ;  /* 0xffffffdc008c7947 */ /* 0x000fea000383ffff */
.L_x_5392:
        /* <DEDUP_REMOVED lines=11> */
.L_x_5508:
[----:B------:R-:W-:Y:S05]  /*2e0b0*/  BSYNC B0 ;  /* 0x0000000000007941 */ /* 0x000fea0003800000 */
.L_x_5507:
[----:B------:R-:W-:Y:S05]  /*2e0c0*/  BRA `(.L_x_5509) ;  /* 0xffffffdc00747947 */ /* 0x000fea000383ffff */
.L_x_5393:
[----:B------:R-:W-:Y:S01]  /*2e0d0*/  BSSY B0, `(.L_x_5510) ;  /* 0x0000006000007945 */ /* 0x000fe20003800000 */
[----:B------:R-:W-:-:S07]  /*2e0e0*/  IMAD.MOV.U32 R15, RZ, RZ, -0x1 ;  /* 0xffffffffff0f7424 */ /* 0x000fce00078e00ff */
[----:B012---:R-:W-:Y:S05]  /*2e0f0*/  WARPSYNC.COLLECTIVE R15, `(.L_x_5511) ;  /* 0x000000000f0c7348 */ /* 0x007fea0003c00000 */
[----:B------:R-:W-:Y:S02]  /*2e100*/  ELECT P6, UR62, PT ;  /* 0x00000000003e782f */ /* 0x000fe400038c0000 */
[----:B------:R-:W-:Y:S01]  /*2e110*/  MOV R14, UR62 ;  /* 0x0000003e000e7c02 */ /* 0x000fe20008000f00 */
[----:B012---:R-:W-:Y:S10]  /*2e120*/  ENDCOLLECTIVE ;  /* 0x000000000000791b */ /* 0x007ff40003800000 */
.L_x_5511:
[----:B------:R-:W-:Y:S05]  /*2e130*/  BSYNC B0 ;  /* 0x0000000000007941 */ /* 0x000fea0003800000 */
.L_x_5510:
[----:B------:R-:W-:Y:S05]  /*2e140*/  BRA `(.L_x_5512) ;  /* 0xffffffdc00687947 */ /* 0x000fea000383ffff */
.L_x_5395:
[----:B-1----:R1:W2:Y:S02]  /*2e150*/  SYNCS.PHASECHK.TRANS64.TRYWAIT P0, [R6+URZ], R5 ;  /* 0x00000005060075a7 */ /* 0x0022a4000800017f */
[----:B--2---:R-:W-:Y:S05]  /*2e160*/  @!P0 NANOSLEEP.SYNCS 0x989680 ;  /* 0x009896800000895d */ /* 0x004fea0003900000 */
[----:B------:R-:W2:Y:S02]  /*2e170*/  @!P0 SYNCS.PHASECHK.TRANS64 P0, [R6+URZ], R5 ;  /* 0x00000005060085a7 */ /* 0x000ea4000800007f */
[----:B--2---:R-:W-:Y:S05]  /*2e180*/  @!P0 BRA `(.L_x_5395) ;  /* 0xfffffffc00f08947 */ /* 0x004fea000383ffff */
[----:B------:R-:W-:Y:S05]  /*2e190*/  BRA `(.L_x_5513) ;  /* 0xffffffdc00ac7947 */ /* 0x000fea000383ffff */
.L_x_5396:
[----:B--2---:R2:W3:Y:S02]  /*2e1a0*/  SYNCS.PHASECHK.TRANS64.TRYWAIT P0, [R7+URZ], R2 ;  /* 0x00000002070075a7 */ /* 0x0044e4000800017f */
[----:B---3--:R-:W-:Y:S05]  /*2e1b0*/  @!P0 NANOSLEEP.SYNCS 0x989680 ;  /* 0x009896800000895d */ /* 0x008fea0003900000 */
[----:B------:R-:W3:Y:S02]  /*2e1c0*/  @!P0 SYNCS.PHASECHK.TRANS64 P0, [R7+URZ], R2 ;  /* 0x00000002070085a7 */ /* 0x000ee4000800007f */
[----:B---3--:R-:W-:Y:S05]  /*2e1d0*/  @!P0 BRA `(.L_x_5396) ;  /* 0xfffffffc00f08947 */ /* 0x008fea000383ffff */
[----:B------:R-:W-:Y:S05]  /*2e1e0*/  BRA `(.L_x_5514) ;  /* 0xffffffdc00a07947 */ /* 0x000fea000383ffff */
.L_x_5398:
[----:B---3--:R3:W4:Y:S02]  /*2e1f0*/  SYNCS.PHASECHK.TRANS64.TRYWAIT P0, [R4+URZ], R5 ;  /* 0x00000005040075a7 */ /* 0x008724000800017f */
[----:B----4-:R-:W-:Y:S05]  /*2e200*/  @!P0 NANOSLEEP.SYNCS 0x989680 ;  /* 0x009896800000895d */ /* 0x010fea0003900000 */
[----:B------:R-:W4:Y:S02]  /*2e210*/  @!P0 SYNCS.PHASECHK.TRANS64 P0, [R4+URZ], R5 ;  /* 0x00000005040085a7 */ /* 0x000f24000800007f */
[----:B----4-:R-:W-:Y:S05]  /*2e220*/  @!P0 BRA `(.L_x_5398) ;  /* 0xfffffffc00f08947 */ /* 0x010fea000383ffff */
[----:B------:R-:W-:Y:S05]  /*2e230*/  BRA `(.L_x_5515) ;  /* 0xffffffdc00a87947 */ /* 0x000fea000383ffff */
.L_x_5516:
        /* <DEDUP_REMOVED lines=12> */
.L_x_12765:


//--------------------- .text._ZN7cutlass13device_kernelIN5flash11enable_sm90INS1_16FlashAttnFwdSm90INS1_25CollectiveMainloopFwdSm90ILi2EN4cute5tupleIJNS5_1CILi1EEES8_S8_EEENS6_IJNS7_ILi128EEENS7_ILi176EEESA_EEELi128ENS_6half_tEfNS_4arch4Sm90ELb0ELb0ELb1ELb0ELb0ELb0ELb0ELb1ELb1ELb0ELb0ELb0EEENS1_21CollectiveEpilogueFwdINS6_IJSA_SA_SB_EEES9_SD_SF_Li256ELb0ELb0ELb0ELb0EEENS1_29StaticPersistentTileSchedulerILb0EEEEEEEEEvNT_6ParamsE --------------------------
	.section	.text._ZN7cutlass13device_kernelIN5flash11enable_sm90INS1_16FlashAttnFwdSm90INS1_25CollectiveMainloopFwdSm90ILi2EN4cute5tupleIJNS5_1CILi1EEES8_S8_EEENS6_IJNS7_ILi128EEENS7_ILi176EEESA_EEELi128ENS_6half_tEfNS_4arch4Sm90ELb0ELb0ELb1ELb0ELb0ELb0ELb0ELb1ELb1ELb0ELb0ELb0EEENS1_21CollectiveEpilogueFwdINS6_IJSA_SA_SB_EEES9_SD_SF_Li256ELb0ELb0ELb0ELb0EEENS1_29StaticPersistentTileSchedulerILb0EEEEEEEEEvNT_6ParamsE,"ax",@progbits
	.align	128
.text._ZN7cutlass13device_kernelIN5flash11enable_sm90INS1_16FlashAttnFwdSm90INS1_25CollectiveMainloopFwdSm90ILi2EN4cute5tupleIJNS5_1CILi1EEES8_S8_EEENS6_IJNS7_ILi128EEENS7_ILi176EEESA_EEELi128ENS_6half_tEfNS_4arch4Sm90ELb0ELb0ELb1ELb0ELb0ELb0ELb0ELb1ELb1ELb0ELb0ELb0EEENS1_21CollectiveEpilogueFwdINS6_IJSA_SA_SB_EEES9_SD_SF_Li256ELb0ELb0ELb0ELb0EEENS1_29StaticPersistentTileSchedulerILb0EEEEEEEEEvNT_6ParamsE:
        .type           _ZN7cutlass13device_kernelIN5flash11enable_sm90INS1_16FlashAttnFwdSm90INS1_25CollectiveMainloopFwdSm90ILi2EN4cute5tupleIJNS5_1CILi1EEES8_S8_EEENS6_IJNS7_ILi128EEENS7_ILi176EEESA_EEELi128ENS_6half_tEfNS_4arch4Sm90ELb0ELb0ELb1ELb0ELb0ELb0ELb0ELb1ELb1ELb0ELb0ELb0EEENS1_21CollectiveEpilogueFwdINS6_IJSA_SA_SB_EEES9_SD_SF_Li256ELb0ELb0ELb0ELb0EEENS1_29StaticPersistentTileSchedulerILb0EEEEEEEEEvNT_6ParamsE,@function
        .size           _ZN7cutlass13device_kernelIN5flash11enable_sm90INS1_16FlashAttnFwdSm90INS1_25CollectiveMainloopFwdSm90ILi2EN4cute5tupleIJNS5_1CILi1EEES8_S8_EEENS6_IJNS7_ILi128EEENS7_ILi176EEESA_EEELi128ENS_6half_tEfNS_4arch4Sm90ELb0ELb0ELb1ELb0ELb0ELb0ELb0ELb1ELb1ELb0ELb0ELb0EEENS1_21CollectiveEpilogueFwdINS6_IJSA_SA_SB_EEES9_SD_SF_Li256ELb0ELb0ELb0ELb0EEENS1_29StaticPersistentTileSchedulerILb0EEEEEEEEEvNT_6ParamsE,(.L_x_12766 - _ZN7cutlass13device_kernelIN5flash11enable_sm90INS1_16FlashAttnFwdSm90INS1_25CollectiveMainloopFwdSm90ILi2EN4cute5tupleIJNS5_1CILi1EEES8_S8_EEENS6_IJNS7_ILi128EEENS7_ILi176EEESA_EEELi128ENS_6half_tEfNS_4arch4Sm90ELb0ELb0ELb1ELb0ELb0ELb0ELb0ELb1ELb1ELb0ELb0ELb0EEENS1_21CollectiveEpilogueFwdINS6_IJSA_SA_SB_EEES9_SD_SF_Li256ELb0ELb0ELb0ELb0EEENS1_29StaticPersistentTileSchedulerILb0EEEEEEEEEvNT_6ParamsE)
        .other          _ZN7cutlass13device_kernelIN5flash11enable_sm90INS1_16FlashAttnFwdSm90INS1_25CollectiveMainloopFwdSm90ILi2EN4cute5tupleIJNS5_1CILi1EEES8_S8_EEENS6_IJNS7_ILi128EEENS7_ILi176EEESA_EEELi128ENS_6half_tEfNS_4arch4Sm90ELb0ELb0ELb1ELb0ELb0ELb0ELb0ELb1ELb1ELb0ELb0ELb0EEENS1_21CollectiveEpilogueFwdINS6_IJSA_SA_SB_EEES9_SD_SF_Li256ELb0ELb0ELb0ELb0EEENS1_29StaticPersistentTileSchedulerILb0EEEEEEEEEvNT_6ParamsE,@"STO_CUDA_ENTRY STV_DEFAULT"
_ZN7cutlass13device_kernelIN5flash11enable_sm90INS1_16FlashAttnFwdSm90INS1_25CollectiveMainloopFwdSm90ILi2EN4cute5tupleIJNS5_1CILi1EEES8_S8_EEENS6_IJNS7_ILi128EEENS7_ILi176EEESA_EEELi128ENS_6half_tEfNS_4arch4Sm90ELb0ELb0ELb1ELb0ELb0ELb0ELb0ELb1ELb1ELb0ELb0ELb0EEENS1_21CollectiveEpilogueFwdINS6_IJSA_SA_SB_EEES9_SD_SF_Li256ELb0ELb0ELb0ELb0EEENS1_29StaticPersistentTileSchedulerILb0EEEEEEEEEvNT_6ParamsE:
[----:B------:R-:W1:Y:S02]  /*0000*/  LDC R1, c[0x0][0x28] ;  /* 0x00000a00ff017b82 */ /* 0x000e640000000800 */
[----:B-1----:R-:W-:Y:S01]  /*0010*/  VIADD R1, R1, 0xffffffe0 ;  /* 0xffffffe001017836 */ /* 0x002fe20000000000 */
[----:B------:R-:W1:Y:S01]  /*0020*/  S2R R3, SR_TID.X ;  /* 0x0000000000037919 */ /* 0x000e620000002100 */
[----:B------:R-:W-:Y:S01]  /*0030*/  ELECT P0, URZ, PT ;  /* 0x00000000003f782f */ /* 0x000fe20003800000 */
[----:B------:R-:W-:Y:S01]  /*0040*/  BSSY B0, `(.L_x_5517) ;  /* 0x0000014000007945 */ /* 0x000fe20003800000 */
[--C-:B-1----:R-:W-:Y:S02]  /*0050*/  SHF.R.U32.HI R0, RZ, 0x5, R3.reuse ;  /* 0x00000005ff007819 */ /* 0x102fe40000011603 */
[----:B------:R-:W-:-:S03]  /*0060*/  SHF.R.U32.HI R4, RZ, 0x7, R3 ;  /* 0x00000007ff047819 */ /* 0x000fc60000011603 */
        /* <DEDUP_REMOVED lines=17> */
.L_x_5518:
[----:B------:R-:W-:Y:S05]  /*0180*/  BSYNC B0 ;  /* 0x0000000000007941 */ /* 0x000fea0003800000 */
.L_x_5517:
        /* <DEDUP_REMOVED lines=37> */
.L_x_5519:
        /* <DEDUP_REMOVED lines=22> */
.L_x_5520:
        /* <DEDUP_REMOVED lines=18> */
.L_x_5521:
        /* <DEDUP_REMOVED lines=22> */
.L_x_5522:
        /* <DEDUP_REMOVED lines=22> */
.L_x_5523:
        /* <DEDUP_REMOVED lines=8> */
.L_x_5525:
[----:B------:R-:W-:-:S08]  /*09a0*/  NOP ;  /* 0x0000000000007918 */ /* 0x000fd00000000000 */
[----:B------:R-:W2:Y:S02]  /*09b0*/  USETMAXREG.TRY_ALLOC.CTAPOOL UP0, 0xf0 ;  /* 0x000000f0000079c8 */ /* 0x000ea40008000600 */
[----:B--2---:R-:W-:-:S13]  /*09c0*/  PLOP3.LUT P0, PT, PT, PT, UP0, 0x80, 0x0 ;  /* 0x000000000000781c */ /* 0x004fda0003f0f008 */
[----:B------:R-:W-:Y:S05]  /*09d0*/  @!P0 BRA `(.L_x_5525) ;  /* 0xfffffffc00f08947 */ /* 0x000fea000383ffff */
[----:B------:R-:W-:Y:S01]  /*09e0*/  LOP3.LUT R0, R3, 0xffffff80, RZ, 0xc0, !PT ;  /* 0xffffff8003007812 */ /* 0x000fe200078ec0ff */
[----:B------:R-:W2:Y:S08]  /*09f0*/  S2UR UR7, SR_CTAID.X ;  /* 0x00000000000779c3 */ /* 0x000eb00000002500 */
[----:B------:R-:W-:Y:S06]  /*0a00*/  BAR.ARV 0x8, 0x120 ;  /* 0x0204800000007b1d */ /* 0x000fec0000002000 */
[----:B------:R-:W-:-:S02]  /*0a10*/  ISETP.NE.AND P0, PT, R0, 0x80, PT ;  /* 0x000000800000780c */ /* 0x000fc40003f05270 */
[----:B------:R-:W2:Y:S11]  /*0a20*/  LDC R0, c[0x0][0xda4] ;  /* 0x00036900ff007b82 */ /* 0x000eb60000000800 */
[----:B------:R-:W-:Y:S06]  /*0a30*/  @!P0 BAR.ARV 0x9, 0x100 ;  /* 0x0244000000008b1d */ /* 0x000fec0000002000 */
[----:B--2---:R-:W-:-:S13]  /*0a40*/  ISETP.LE.AND P0, PT, R0, UR7, PT ;  /* 0x0000000700007c0c */ /* 0x004fda000bf03270 */
[----:B------:R-:W-:Y:S05]  /*0a50*/  @P0 EXIT ;  /* 0x000000000000094d */ /* 0x000fea0003800000 */
[----:B-1----:R-:W2:Y:S01]  /*0a60*/  LDL R2, [R1+0x1c] ;  /* 0x00001c0001027983 */ /* 0x002ea20000100800 */
[----:B------:R-:W-:Y:S01]  /*0a70*/  VIADD R0, R3, 0xffffff80 ;  /* 0xffffff8003007836 */ /* 0x000fe20000000000 */
[----:B------:R-:W1:Y:S01]  /*0a80*/  S2UR UR4, SR_CgaCtaId ;  /* 0x00000000000479c3 */ /* 0x000e620000008800 */
[----:B------:R-:W-:Y:S01]  /*0a90*/  UMOV UR39, 0x400 ;  /* 0x0000040000277882 */ /* 0x000fe20000000000 */
[----:B------:R-:W-:Y:S01]  /*0aa0*/  IMAD.MOV.U32 R225, RZ, RZ, -0x2 ;  /* 0xfffffffeffe17424 */ /* 0x000fe200078e00ff */
[----:B------:R-:W-:Y:S01]  /*0ab0*/  UMOV UR38, URZ ;  /* 0x0000003f00267c82 */ /* 0x000fe20008000000 */
[----:B------:R-:W-:Y:S01]  /*0ac0*/  SHF.R.S32.HI R3, RZ, 0x1f, R0 ;  /* 0x0000001fff037819 */ /* 0x000fe20000011400 */
[----:B------:R-:W-:-:S03]  /*0ad0*/  IMAD.U32 R19, RZ, RZ, UR7 ;  /* 0x00000007ff137e24 */ /* 0x000fc6000f8e00ff */
[CC--:B------:R-:W-:Y:S01]  /*0ae0*/  LEA.HI R5, R3.reuse, R0.reuse, RZ, 0x7 ;  /* 0x0000000003057211 */ /* 0x0c0fe200078f38ff */
[----:B------:R-:W3:Y:S01]  /*0af0*/  S2UR UR6, SR_SWINHI ;  /* 0x00000000000679c3 */ /* 0x000ee20000002f00 */
[-C--:B------:R-:W-:Y:S02]  /*0b00*/  LEA.HI R6, R3, R0.reuse, RZ, 0x4 ;  /* 0x0000000003067211 */ /* 0x080fe400078f20ff */
[----:B------:R-:W-:Y:S02]  /*0b10*/  LOP3.LUT R23, R5, 0xffffff80, RZ, 0xc0, !PT ;  /* 0xffffff8005177812 */ /* 0x000fe400078ec0ff */
[----:B------:R-:W-:Y:S02]  /*0b20*/  SHF.R.S32.HI R7, RZ, 0x4, R6 ;  /* 0x00000004ff077819 */ /* 0x000fe40000011406 */
[----:B------:R-:W-:Y:S02]  /*0b30*/  IADD3 R23, R0, -R23, RZ ;  /* 0x8000001700177210 */ /* 0x000fe40007ffe0ff */
[----:B------:R-:W-:-:S02]  /*0b40*/  LEA.HI R223, R3, R0, RZ, 0x5 ;  /* 0x0000000003df7211 */ /* 0x000fc400078f28ff */
[C---:B------:R-:W-:Y:S02]  /*0b50*/  LEA.HI R8, R6.reuse, R7, RZ, 0x1 ;  /* 0x0000000706087211 */ /* 0x040fe400078f08ff */
[----:B------:R-:W-:Y:S02]  /*0b60*/  LOP3.LUT R3, R6, 0x3fffff0, RZ, 0xc0, !PT ;  /* 0x03fffff006037812 */ /* 0x000fe400078ec0ff */
[----:B------:R-:W-:Y:S01]  /*0b70*/  LOP3.LUT R8, R8, 0x1ffffffe, RZ, 0xc0, !PT ;  /* 0x1ffffffe08087812 */ /* 0x000fe200078ec0ff */
[----:B-1----:R-:W-:Y:S01]  /*0b80*/  ULEA UR39, UR4, UR39, 0x18 ;  /* 0x0000002704277291 */ /* 0x002fe2000f8ec03f */
[----:B------:R-:W-:Y:S01]  /*0b90*/  SHF.R.S32.HI R223, RZ, 0x5, R223 ;  /* 0x00000005ffdf7819 */ /* 0x000fe200000114df */
[----:B------:R-:W-:Y:S01]  /*0ba0*/  IMAD.IADD R0, R0, 0x1, -R3 ;  /* 0x0000000100007824 */ /* 0x000fe200078e0a03 */
[----:B------:R-:W-:Y:S01]  /*0bb0*/  SHF.R.S32.HI R222, RZ, 0x7, R5 ;  /* 0x00000007ffde7819 */ /* 0x000fe20000011405 */
[----:B------:R-:W-:Y:S02]  /*0bc0*/  IMAD.IADD R8, R7, 0x1, -R8 ;  /* 0x0000000107087824 */ /* 0x000fe400078e0a08 */
[----:B------:R-:W-:Y:S01]  /*0bd0*/  IMAD R3, R223, 0x10, R0 ;  /* 0x00000010df037824 */ /* 0x000fe200078e0200 */
[----:B------:R-:W-:Y:S01]  /*0be0*/  LEA.HI R5, R5, R222, RZ, 0x1 ;  /* 0x000000de05057211 */ /* 0x000fe200078f08ff */
[----:B------:R-:W-:Y:S01]  /*0bf0*/  UMOV UR4, UR39 ;  /* 0x0000002700047c82 */ /* 0x000fe20008000000 */
[----:B---3--:R-:W-:Y:S01]  /*0c00*/  UMOV UR5, UR6 ;  /* 0x0000000600057c82 */ /* 0x008fe20008000000 */
[----:B------:R-:W-:Y:S01]  /*0c10*/  MOV R16, UR4 ;  /* 0x0000000400107c02 */ /* 0x000fe20008000f00 */
[----:B------:R-:W-:Y:S01]  /*0c20*/  IMAD.U32 R17, RZ, RZ, UR5 ;  /* 0x00000005ff117e24 */ /* 0x000fe2000f8e00ff */
[----:B------:R-:W-:Y:S01]  /*0c30*/  LOP3.LUT R5, R5, 0x3fffffe, RZ, 0xc0, !PT ;  /* 0x03fffffe05057812 */ /* 0x000fe200078ec0ff */
[----:B------:R-:W-:Y:S01]  /*0c40*/  UMOV UR5, URZ ;  /* 0x0000003f00057c82 */ /* 0x000fe20008000000 */
[----:B------:R-:W-:-:S02]  /*0c50*/  LEA R3, R3, R8, 0x3 ;  /* 0x0000000803037211 */ /* 0x000fc400078e18ff */
[----:B------:R-:W-:Y:S02]  /*0c60*/  IADD3 R5, R222, -R5, RZ ;  /* 0x80000005de057210 */ /* 0x000fe40007ffe0ff */
[----:B------:R-:W-:Y:S01]  /*0c70*/  MOV R22, UR5 ;  /* 0x0000000500167c02 */ /* 0x000fe20008000f00 */
[----:B------:R-:W-:-:S04]  /*0c80*/  IMAD.SHL.U32 R3, R3, 0x8, RZ ;  /* 0x0000000803037824 */ /* 0x000fc800078e00ff */
[----:B------:R-:W-:Y:S01]  /*0c90*/  IMAD.WIDE R16, R3, 0x2, R16 ;  /* 0x0000000203107825 */ /* 0x000fe200078e0210 */
[----:B--2---:R-:W-:Y:S02]  /*0ca0*/  R2UR UR8, R2 ;  /* 0x00000000020872ca */ /* 0x004fe400000e0000 */
[----:B------:R-:W-:-:S04]  /*0cb0*/  SHF.R.S32.HI R2, RZ, 0x1f, R23 ;  /* 0x0000001fff027819 */ /* 0x000fc80000011417 */
[CC--:B------:R-:W-:Y:S02]  /*0cc0*/  LEA.HI R4, R2.reuse, R23.reuse, RZ, 0x2 ;  /* 0x0000001702047211 */ /* 0x0c0fe400078f10ff */
[----:B------:R-:W-:Y:S02]  /*0cd0*/  LEA.HI R2, R2, R23, RZ, 0x5 ;  /* 0x0000001702027211 */ /* 0x000fe400078f28ff */
[--C-:B------:R-:W-:Y:S02]  /*0ce0*/  SHF.R.S32.HI R6, RZ, 0x2, R4.reuse ;  /* 0x00000002ff067819 */ /* 0x100fe40000011404 */
[----:B------:R-:W-:Y:S01]  /*0cf0*/  SHF.R.S32.HI R9, RZ, 0x1f, R4 ;  /* 0x0000001fff097819 */ /* 0x000fe20000011404 */
[----:B------:R-:W-:Y:S01]  /*0d00*/  ULOP3.LUT UR4, UR8, 0x1, URZ, 0xfc, !UPT ;  /* 0x0000000108047892 */ /* 0x000fe2000f8efc3f */
[----:B------:R-:W-:Y:S02]  /*0d10*/  SHF.R.S32.HI R2, RZ, 0x5, R2 ;  /* 0x00000005ff027819 */ /* 0x000fe40000011402 */
[----:B------:R-:W-:-:S02]  /*0d20*/  LEA.HI R9, R9, R6, RZ, 0x3 ;  /* 0x0000000609097211 */ /* 0x000fc400078f18ff */
[----:B------:R-:W-:Y:S01]  /*0d30*/  LOP3.LUT R4, R4, 0x7ffffffc, RZ, 0xc0, !PT ;  /* 0x7ffffffc04047812 */ /* 0x000fe200078ec0ff */
[----:B------:R-:W-:Y:S01]  /*0d40*/  IMAD.U32 R226, RZ, RZ, UR4 ;  /* 0x00000004ffe27e24 */ /* 0x000fe2000f8e00ff */
[----:B------:R-:W-:Y:S01]  /*0d50*/  LOP3.LUT R9, R9, 0xfffffff8, RZ, 0xc0, !PT ;  /* 0xfffffff809097812 */ /* 0x000fe200078ec0ff */
[----:B------:R-:W-:Y:S02]  /*0d60*/  UMOV UR4, URZ ;  /* 0x0000003f00047c82 */ /* 0x000fe40008000000 */
[----:B------:R-:W-:Y:S02]  /*0d70*/  IMAD.IADD R4, R23, 0x1, -R4 ;  /* 0x0000000117047824 */ /* 0x000fe400078e0a04 */
[----:B------:R-:W-:Y:S02]  /*0d80*/  IMAD.IADD R9, R6, 0x1, -R9 ;  /* 0x0000000106097824 */ /* 0x000fe400078e0a09 */
[----:B------:R-:W-:Y:S02]  /*0d90*/  IMAD R225, R4, R225, 0xb0 ;  /* 0x000000b004e17424 */ /* 0x000fe400078e02e1 */
[----:B------:R-:W-:-:S04]  /*0da0*/  IMAD R2, R2, 0x10, R9 ;  /* 0x0000001002027824 */ /* 0x000fc800078e0209 */
[----:B------:R-:W-:Y:S02]  /*0db0*/  IMAD R224, R5, 0x40, R2 ;  /* 0x0000004005e07824 */ /* 0x000fe400078e0202 */
[----:B------:R-:W-:-:S07]  /*0dc0*/  IMAD.U32 R2, RZ, RZ, UR4 ;  /* 0x00000004ff027e24 */ /* 0x000fce000f8e00ff */
.L_x_5548:
[----:B------:R-:W1:Y:S01]  /*0dd0*/  SHFL.IDX PT, R0, R222, RZ, 0x1f ;  /* 0x00001fffde007589 */ /* 0x000e6200000e0000 */
        /* <DEDUP_REMOVED lines=8> */
[----:B------:R-:W-:-:S02]  /*0e60*/  UISETP.NE.AND UP2, UPT, UR4, 0x1, UPT ;  /* 0x000000010400788c */ /* 0x000fc4000bf45270 */
[----:B------:R-:W-:Y:S02]  /*0e70*/  UIADD3 UR11, UR39, 0x16400, URZ ;  /* 0x00016400270b7890 */ /* 0x000fe4000fffe03f */
[----:B------:R-:W-:Y:S01]  /*0e80*/  USEL UR37, UR37, 0x1, UP0 ;  /* 0x0000000125257887 */ /* 0x000fe20008000000 */
[----:B------:R-:W-:Y:S01]  /*0e90*/  ULDC UR9, c[0x0][0x2e0] ;  /* 0x0000b80000097ab9 */ /* 0x000fe20000000800 */
[----:B------:R-:W-:Y:S01]  /*0ea0*/  ULOP3.LUT UP0, URZ, UR11, 0x9f, URZ, 0xc0, !UPT ;  /* 0x0000009f0b3f7892 */ /* 0x000fe2000f80c03f */
[----:B------:R-:W-:Y:S01]  /*0eb0*/  @UP1 ULDC UR6, c[0x0][0xdac] ;  /* 0x00036b0000061ab9 */ /* 0x000fe20000000800 */
[----:B------:R-:W-:Y:S02]  /*0ec0*/  UIMAD UR37, UR37, UR9, URZ ;  /* 0x00000009252572a4 */ /* 0x000fe4000f8e023f */
[----:B------:R-:W-:Y:S01]  /*0ed0*/  UIMAD.WIDE.U32 UR6, UR12, UR6, URZ ;  /* 0x000000060c0672a5 */ /* 0x000fe2000f8e003f */
[----:B-1----:R-:W-:Y:S01]  /*0ee0*/  R2UR UR14, R0 ;  /* 0x00000000000e72ca */ /* 0x002fe200000e0000 */
[----:B------:R-:W-:Y:S01]  /*0ef0*/  @UP1 ULDC UR10, c[0x0][0xdb0] ;  /* 0x00036c00000a1ab9 */ /* 0x000fe20000000800 */
[----:B------:R-:W-:Y:S01]  /*0f00*/  PLOP3.LUT P0, PT, PT, PT, UP0, 0x80, 0x0 ;  /* 0x000000000000781c */ /* 0x000fe20003f0f008 */
[----:B------:R-:W-:Y:S01]  /*0f10*/  UMOV UR13, UR12 ;  /* 0x0000000c000d7c82 */ /* 0x000fe20008000000 */
[----:B------:R-:W-:-:S06]  /*0f20*/  @UP1 USHF.R.U32.HI UR13, URZ, UR10, UR7 ;  /* 0x0000000a3f0d1299 */ /* 0x000fcc0008011607 */
[----:B------:R-:W-:Y:S01]  /*0f30*/  IMAD.U32 R221, RZ, RZ, UR13 ;  /* 0x0000000dffdd7e24 */ /* 0x000fe2000f8e00ff */
[----:B------:R-:W-:Y:S02]  /*0f40*/  UMOV UR36, UR13 ;  /* 0x0000000d00247c82 */ /* 0x000fe40008000000 */
[----:B------:R-:W-:Y:S02]  /*0f50*/  ULEA.HI UR4, UR14, UR14, URZ, 0x1 ;  /* 0x0000000e0e047291 */ /* 0x000fe4000f8f083f */
[----:B------:R-:W-:Y:S02]  /*0f60*/  IMAD.U32 R18, RZ, RZ, UR14 ;  /* 0x0000000eff127e24 */ /* 0x000fe4000f8e00ff */
        /* <DEDUP_REMOVED lines=11> */
[----:B------:R-:W-:Y:S01]  /*1020*/  MOV R220, UR4 ;  /* 0x0000000400dc7c02 */ /* 0x000fe20008000f00 */
[----:B------:R-:W-:Y:S02]  /*1030*/  @UP2 USHF.R.U32.HI UR36, URZ, UR5, UR7 ;  /* 0x000000053f242299 */ /* 0x000fe40008011607 */
[----:B------:R-:W-:Y:S01]  /*1040*/  ULEA.HI.SX32 UR61, UR9, UR61, 0x1b ;  /* 0x0000003d093d7291 */ /* 0x000fe2000f8fda3f */
[----:B--2---:R-:W-:Y:S11]  /*1050*/  @!P0 BRA `(.L_x_5526) ;  /* 0x0000000000408947 */ /* 0x004ff60003800000 */
        /* <DEDUP_REMOVED lines=13> */
[----:B-1----:R-:W-:-:S07]  /*1130*/  IMAD.MOV.U32 R13, RZ, RZ, RZ ;  /* 0x000000ffff0d7224 */ /* 0x002fce00078e00ff */
[----:B------:R-:W-:-:S07]  /*1140*/  LEPC R20, `(.L_x_5526) ;  /* 0x000000001014794e */ /* 0x000fce0000000000 */
[----:B--2---:R-:W-:Y:S05]  /*1150*/  CALL.ABS.NOINC R14 ;  /* 0x000000000e007343 */ /* 0x004fea0003c00000 */
.L_x_5526:
[----:B------:R-:W-:Y:S02]  /*1160*/  R2UR UR4, R22 ;  /* 0x00000000160472ca */ /* 0x000fe400000e0000 */
[----:B------:R-:W-:-:S11]  /*1170*/  R2UR UR5, R226 ;  /* 0x00000000e20572ca */ /* 0x000fd600000e0000 */
[----:B------:R-:W-:Y:S02]  /*1180*/  ULOP3.LUT UR4, UR4, 0x1, URZ, 0xc0, !UPT ;  /* 0x0000000104047892 */ /* 0x000fe4000f8ec03f */
[----:B------:R-:W-:-:S04]  /*1190*/  IMAD.U32 R3, RZ, RZ, UR5 ;  /* 0x00000005ff037e24 */ /* 0x000fc8000f8e00ff */
[----:B------:R-:W-:Y:S01]  /*11a0*/  IMAD.U32 R0, RZ, RZ, UR4 ;  /* 0x00000004ff007e24 */ /* 0x000fe2000f8e00ff */
[----:B------:R-:W-:-:S04]  /*11b0*/  ISETP.NE.AND P0, PT, R3, 0x3, PT ;  /* 0x000000030300780c */ /* 0x000fc80003f05270 */
[----:B------:R-:W-:-:S04]  /*11c0*/  SHF.L.U32 R0, R0, 0x1f, RZ ;  /* 0x0000001f00007819 */ /* 0x000fc800000006ff */
[----:B------:R-:W1:Y:S02]  /*11d0*/  SYNCS.PHASECHK.TRANS64.TRYWAIT P1, [UR39+0x34800], R0 ;  /* 0x03480000ff0075a7 */ /* 0x000e640008020167 */
[----:B-1----:R-:W-:Y:S05]  /*11e0*/  @!P1 BRA `(.L_x_5527) ;  /* 0x000000f400dc9947 */ /* 0x002fea0003800000 */
.L_x_5605:
[----:B------:R-:W-:Y:S05]  /*11f0*/  @!P0 BRA `(.L_x_5528) ;  /* 0x0000000000048947 */ /* 0x000fea0003800000 */
[----:B------:R-:W-:Y:S01]  /*1200*/  BPT.TRAP 0x1 ;  /* 0x000000040000795c */ /* 0x000fe20000300000 */
.L_x_5528:
        /* <DEDUP_REMOVED lines=8> */
.L_x_5529:
[----:B------:R-:W3:Y:S01]  /*1290*/  S2R R4, SR_TID.X ;  /* 0x0000000000047919 */ /* 0x000ee20000002100 */
[----:B------:R-:W-:Y:S01]  /*12a0*/  IMAD.MOV.U32 R87, RZ, RZ, RZ ;  /* 0x000000ffff577224 */ /* 0x000fe200078e00ff */
[----:B---3--:R-:W-:-:S04]  /*12b0*/  LOP3.LUT R4, R4, 0x7f, RZ, 0xc0, !PT ;  /* 0x0000007f04047812 */ /* 0x008fc800078ec0ff */
[----:B------:R-:W-:Y:S01]  /*12c0*/  ISETP.NE.AND P1, PT, R4, RZ, PT ;  /* 0x000000ff0400720c */ /* 0x000fe20003f25270 */
[----:B--2---:R-:W-:-:S12]  /*12d0*/  @P2 BRA `(.L_x_5530) ;  /* 0x0000000000082947 */ /* 0x004fd80003800000 */
[----:B------:R-:W2:Y:S02]  /*12e0*/  SYNCS.PHASECHK.TRANS64.TRYWAIT P2, [R3+URZ+0x34830], R0 ;  /* 0x03483000030075a7 */ /* 0x000ea4000804017f */
[----:B--2---:R-:W-:Y:S05]  /*12f0*/  @!P2 BRA `(.L_x_5531) ;  /* 0x000000f400b0a947 */ /* 0x004fea0003800000 */
.L_x_5530:
[----:B------:R-:W-:Y:S05]  /*1300*/  WARPSYNC.ALL ;  /* 0x0000000000007948 */ /* 0x000fea0003800000 */
[----:B------:R-:W-:Y:S01]  /*1310*/  UIADD3 UR4, UR39, 0x1e400, URZ ;  /* 0x0001e40027047890 */ /* 0x000fe2000fffe03f */
[----:B------:R-:W-:Y:S01]  /*1320*/  WARPGROUP.ARRIVE ;  /* 0x00000000000079c5 */ /* 0x000fe20000000000 */
[----:B------:R-:W-:Y:S01]  /*1330*/  ULOP3.LUT UR21, UR40, 0x10000, URZ, 0xfc, !UPT ;  /* 0x0001000028157892 */ /* 0x000fe2000f8efc3f */
[----:B------:R-:W-:Y:S01]  /*1340*/  IMAD.U32 R123, RZ, RZ, UR61 ;  /* 0x0000003dff7b7e24 */ /* 0x000fe2000f8e00ff */
[----:B------:R-:W-:Y:S01]  /*1350*/  USHF.R.U32.HI UR4, URZ, 0x4, UR4 ;  /* 0x000000043f047899 */ /* 0x000fe20008011604 */
[----:B------:R-:W-:Y:S01]  /*1360*/  P2R R121, PR, RZ, 0x1 ;  /* 0x00000001ff797803 */ /* 0x000fe20000000000 */
[----:B------:R-:W-:Y:S01]  /*1370*/  UMOV UR7, 0x40000040 ;  /* 0x4000004000077882 */ /* 0x000fe20000000000 */
[----:B------:R-:W-:Y:S01]  /*1380*/  UMOV UR11, 0x40000040 ;  /* 0x40000040000b7882 */ /* 0x000fe20000000000 */
[----:B------:R-:W-:Y:S01]  /*1390*/  ULOP3.LUT UR4, UR4, 0x3fff, URZ, 0xc0, !UPT ;  /* 0x00003fff04047892 */ /* 0x000fe2000f8ec03f */
[----:B-12---:R-:W-:Y:S01]  /*13a0*/  @!P1 VIADD R3, R3, 0x34840 ;  /* 0x0003484003039836 */ /* 0x006fe20000000000 */
[----:B------:R-:W-:Y:S01]  /*13b0*/  UMOV UR15, 0x40000040 ;  /* 0x40000040000f7882 */ /* 0x000fe20000000000 */
[----:B------:R-:W-:Y:S01]  /*13c0*/  UMOV UR19, 0x40000040 ;  /* 0x4000004000137882 */ /* 0x000fe20000000000 */
[----:B------:R-:W-:Y:S01]  /*13d0*/  ULOP3.LUT UR5, UR4, 0x10000, URZ, 0xfc, !UPT ;  /* 0x0001000004057892 */ /* 0x000fe2000f8efc3f */
[----:B------:R-:W-:-:S02]  /*13e0*/  UMOV UR27, 0x40000040 ;  /* 0x40000040001b7882 */ /* 0x000fc40000000000 */
[----:B------:R-:W-:Y:S01]  /*13f0*/  UMOV UR4, UR21 ;  /* 0x0000001500047c82 */ /* 0x000fe20008000000 */
[----:B------:R-:W-:Y:S01]  /*1400*/  UIMAD UR20, UR38, 0xb00, UR5 ;  /* 0x00000b00261478a4 */ /* 0x000fe2000f8e0205 */
[----:B------:R-:W-:Y:S01]  /*1410*/  MOV R10, UR4 ;  /* 0x00000004000a7c02 */ /* 0x000fe20008000f00 */
[----:B------:R-:W-:Y:S01]  /*1420*/  IMAD.U32 R0, RZ, RZ, UR5 ;  /* 0x00000005ff007e24 */ /* 0x000fe2000f8e00ff */
[----:B------:R-:W-:Y:S01]  /*1430*/  UMOV UR5, 0x40000040 ;  /* 0x4000004000057882 */ /* 0x000fe20000000000 */
[----:B------:R-:W-:Y:S01]  /*1440*/  UMOV UR48, UR4 ;  /* 0x0000000400307c82 */ /* 0x000fe20008000000 */
[----:B------:R-:W-:Y:S01]  /*1450*/  UMOV UR49, UR5 ;  /* 0x0000000500317c82 */ /* 0x000fe20008000000 */
[----:B------:R-:W-:Y:S01]  /*1460*/  IMAD.U32 R11, RZ, RZ, UR5 ;  /* 0x00000005ff0b7e24 */ /* 0x000fe2000f8e00ff */
[----:B------:R-:W-:Y:S01]  /*1470*/  UMOV UR6, UR20 ;  /* 0x0000001400067c82 */ /* 0x000fe20008000000 */
[----:B------:R-:W-:Y:S01]  /*1480*/  UIADD3 UR10, UR20, 0x100, URZ ;  /* 0x00000100140a7890 */ /* 0x000fe2000fffe03f */
[----:B------:R-:W-:Y:S01]  /*1490*/  HGMMA.64x16x16.F32 R112, gdesc[UR4], RZ, !UPT, gsb0 ;  /* 0x00200000047079f0 */ /* 0x000fe2000c0008ff */
[----:B------:R-:W-:Y:S01]  /*14a0*/  UIADD3 UR6, UR20, 0x80, URZ ;  /* 0x0000008014067890 */ /* 0x000fe2000fffe03f */
[----:B------:R-:W-:Y:S01]  /*14b0*/  @!P1 PRMT R3, RZ, 0x654, R3 ;  /* 0x00000654ff039816 */ /* 0x000fe20000000003 */
[----:B------:R-:W-:Y:S01]  /*14c0*/  UMOV UR4, UR48 ;  /* 0x0000003000047c82 */ /* 0x000fe20008000000 */
[----:B------:R-:W-:Y:S01]  /*14d0*/  UMOV UR5, UR49 ;  /* 0x0000003100057c82 */ /* 0x000fe20008000000 */
[----:B------:R-:W-:Y:S01]  /*14e0*/  UMOV UR7, 0x40000040 ;  /* 0x4000004000077882 */ /* 0x000fe20000000000 */
[----:B------:R-:W-:Y:S01]  /*14f0*/  UMOV UR8, UR48 ;  /* 0x0000003000087c82 */ /* 0x000fe20008000000 */
[----:B------:R-:W-:Y:S01]  /*1500*/  UMOV UR9, UR49 ;  /* 0x0000003100097c82 */ /* 0x000fe20008000000 */
[----:B------:R-:W-:Y:S01]  /*1510*/  UIADD3 UR14, UR20, 0x180, URZ ;  /* 0x00000180140e7890 */ /* 0x000fe2000fffe03f */
        /* <DEDUP_REMOVED lines=11> */
[----:B------:R-:W-:Y:S01]  /*15d0*/  UMOV UR31, 0x40000040 ;  /* 0x40000040001f7882 */ /* 0x000fe20000000000 */
        /* <DEDUP_REMOVED lines=12> */
[----:B------:R-:W-:-:S02]  /*16a0*/  UIADD3 UR22, UR21, 0x2, URZ ;  /* 0x0000000215167890 */ /* 0x000fc4000fffe03f */
[----:B------:R-:W-:Y:S01]  /*16b0*/  UIADD3 UR50, UR20, 0x602, URZ ;  /* 0x0000060214327890 */ /* 0x000fe2000fffe03f */
[----:B------:R-:W-:Y:S01]  /*16c0*/  UMOV UR51, 0x40000040 ;  /* 0x4000004000337882 */ /* 0x000fe20000000000 */
[----:B------:R-:W-:Y:S01]  /*16d0*/  UIADD3 UR54, UR20, 0x604, URZ ;  /* 0x0000060414367890 */ /* 0x000fe2000fffe03f */
[----:B------:R-:W-:Y:S01]  /*16e0*/  UMOV UR55, 0x40000040 ;  /* 0x4000004000377882 */ /* 0x000fe20000000000 */
[----:B------:R-:W-:Y:S01]  /*16f0*/  UISETP.GE.AND UP0, UPT, UR37, 0xb1, UPT ;  /* 0x000000b12500788c */ /* 0x000fe2000bf06270 */
        /* <DEDUP_REMOVED lines=24> */
[----:B------:R-:W-:Y:S01]  /*1880*/  IMAD.U32 R8, RZ, RZ, UR12 ;  /* 0x0000000cff087e24 */ /* 0x000fe2000f8e00ff */
[----:B------:R-:W-:Y:S01]  /*1890*/  UIADD3 UR22, UR21, 0x4, URZ ;  /* 0x0000000415167890 */ /* 0x000fe2000fffe03f */
[----:B------:R-:W-:Y:S01]  /*18a0*/  IMAD.U32 R9, RZ, RZ, UR13 ;  /* 0x0000000dff097e24 */ /* 0x000fe2000f8e00ff */
        /* <DEDUP_REMOVED lines=80> */
[----:B------:R-:W-:Y:S01]  /*1db0*/  MOV R6, UR12 ;  /* 0x0000000c00067c02 */ /* 0x000fe20008000f00 */
        /* <DEDUP_REMOVED lines=415> */
[----:B------:R-:W-:Y:S01]  /*37b0*/  UMOV UR19, 0x40000040 ;  /* 0x4000004000137882 */ /* 0x000fe20000000000 */
[----:B------:R-:W-:Y:S01]  /*37c0*/  FMUL.FTZ R83, R119, UR6 ;  /* 0x0000000677537c20 */ /* 0x000fe20008410000 */
[----:B------:R-:W-:Y:S01]  /*37d0*/  FMUL.FTZ R20, R115, UR6 ;  /* 0x0000000673147c20 */ /* 0x000fe20008410000 */
[----:B------:R-:W-:-:S04]  /*37e0*/  FMUL.FTZ R82, R118, UR6 ;  /* 0x0000000676527c20 */ /* 0x000fc80008410000 */
[----:B------:R-:W-:Y:S08]  /*37f0*/  MUFU.TANH R14, R14 ;  /* 0x0000000e000e7308 */ /* 0x000ff00000002400 */
[----:B------:R-:W2:Y:S08]  /*3800*/  MUFU.TANH R21, R21 ;  /* 0x0000001500157308 */ /* 0x000eb00000002400 */
[----:B------:R-:W3:Y:S08]  /*3810*/  MUFU.TANH R15, R15 ;  /* 0x0000000f000f7308 */ /* 0x000ef00000002400 */
[----:B------:R-:W4:Y:S08]  /*3820*/  MUFU.TANH R12, R12 ;  /* 0x0000000c000c7308 */ /* 0x000f300000002400 */
        /* <DEDUP_REMOVED lines=11> */
[----:B------:R-:W5:Y:S01]  /*38e0*/  MUFU.TANH R80, R80 ;  /* 0x0000005000507308 */ /* 0x000f620000002400 */
[----:B------:R-:W-:Y:S01]  /*38f0*/  UMOV UR19, 0x40000040 ;  /* 0x4000004000137882 */ /* 0x000fe20000000000 */
[----:B------:R-:W-:Y:S01]  /*3900*/  FMUL.FTZ R104, R107, UR6 ;  /* 0x000000066b687c20 */ /* 0x000fe20008410000 */
[----:B------:R-:W-:Y:S01]  /*3910*/  FMUL.FTZ R110, R110, UR6 ;  /* 0x000000066e6e7c20 */ /* 0x000fe20008410000 */
[----:B------:R-:W-:-:S04]  /*3920*/  FMUL.FTZ R111, R111, UR6 ;  /* 0x000000066f6f7c20 */ /* 0x000fc80008410000 */
[----:B------:R-:W5:Y:S08]  /*3930*/  MUFU.TANH R81, R81 ;  /* 0x0000005100517308 */ /* 0x000f700000002400 */
[----:B------:R-:W-:Y:S08]  /*3940*/  MUFU.TANH R85, R85 ;  /* 0x0000005500557308 */ /* 0x000ff00000002400 */
        /* <DEDUP_REMOVED lines=10> */
[----:B------:R-:W5:Y:S01]  /*39f0*/  MUFU.TANH R106, R96 ;  /* 0x00000060006a7308 */ /* 0x000f620000002400 */
[----:B------:R-:W-:Y:S01]  /*3a00*/  HGMMA.64x16x16.F32 R88, gdesc[UR16], R88, gsb0 ;  /* 0x00200000105879f0 */ /* 0x000fe20008000858 */
[----:B------:R-:W-:Y:S01]  /*3a10*/  UIADD3 UR18, UR20, 0x786, URZ ;  /* 0x0000078614127890 */ /* 0x000fe2000fffe03f */
[----:B------:R-:W-:Y:S01]  /*3a20*/  FMUL.FTZ R101, R101, UR6 ;  /* 0x0000000665657c20 */ /* 0x000fe20008410000 */
[----:B------:R-:W-:Y:S01]  /*3a30*/  UMOV UR19, 0x40000040 ;  /* 0x4000004000137882 */ /* 0x000fe20000000000 */
[----:B------:R-:W-:Y:S01]  /*3a40*/  FMUL.FTZ R102, R102, UR6 ;  /* 0x0000000666667c20 */ /* 0x000fe20008410000 */
[----:B------:R-:W-:Y:S01]  /*3a50*/  FMUL.FTZ R99, R99, UR6 ;  /* 0x0000000663637c20 */ /* 0x000fe20008410000 */
[----:B------:R-:W-:Y:S01]  /*3a60*/  FMUL.FTZ R103, R103, UR6 ;  /* 0x0000000667677c20 */ /* 0x000fe20008410000 */
[----:B------:R-:W-:Y:S08]  /*3a70*/  MUFU.TANH R112, R112 ;  /* 0x0000007000707308 */ /* 0x000ff00000002400 */
[----:B------:R-:W5:Y:S08]  /*3a80*/  MUFU.TANH R97, R98 ;  /* 0x0000006200617308 */ /* 0x000f700000002400 */
        /* <DEDUP_REMOVED lines=14> */
[----:B------:R-:W-:Y:S01]  /*3b70*/  UMOV UR19, 0x40000040 ;  /* 0x4000004000137882 */ /* 0x000fe20000000000 */
[----:B------:R-:W-:Y:S01]  /*3b80*/  FMUL.FTZ R90, R90, UR6 ;  /* 0x000000065a5a7c20 */ /* 0x000fe20008410000 */
[----:B------:R-:W-:Y:S01]  /*3b90*/  FMUL.FTZ R91, R91, UR6 ;  /* 0x000000065b5b7c20 */ /* 0x000fe20008410000 */
[----:B------:R-:W-:Y:S01]  /*3ba0*/  MUFU.TANH R109, R94 ;  /* 0x0000005e006d7308 */ /* 0x000fe20000002400 */
[----:B------:R-:W-:-:S07]  /*3bb0*/  FMUL.FTZ R95, R95, UR6 ;  /* 0x000000065f5f7c20 */ /* 0x000fce0008410000 */
[----:B------:R-:W-:Y:S08]  /*3bc0*/  MUFU.TANH R118, R92 ;  /* 0x0000005c00767308 */ /* 0x000ff00000002400 */
[----:B------:R-:W-:Y:S08]  /*3bd0*/  MUFU.TANH R88, R88 ;  /* 0x0000005800587308 */ /* 0x000ff00000002400 */
[----:B------:R-:W-:Y:S08]  /*3be0*/  MUFU.TANH R99, R99 ;  /* 0x0000006300637308 */ /* 0x000ff00000002400 */
[----:B------:R-:W5:Y:S08]  /*3bf0*/  MUFU.TANH R89, R89 ;  /* 0x0000005900597308 */ /* 0x000f700000002400 */
[----:B------:R-:W-:Y:S01]  /*3c00*/  MUFU.TANH R103, R103 ;  /* 0x0000006700677308 */ /* 0x000fe20000002400 */
[----:B------:R-:W-:-:S02]  /*3c10*/  WARPGROUP.DEPBAR.LE gsb0, 0x0 ;  /* 0x00008000000079c5 */ /* 0x000fc40000010000 */
[----:B------:R-:W-:Y:S01]  /*3c20*/  WARPGROUP.ARRIVE ;  /* 0x00000000000079c5 */ /* 0x000fe20000000000 */
[----:B------:R-:W-:-:S04]  /*3c30*/  FMUL.FTZ R72, R72, UR6 ;  /* 0x0000000648487c20 */ /* 0x000fc80008410000 */
[----:B------:R-:W-:Y:S01]  /*3c40*/  MUFU.TANH R93, R93 ;  /* 0x0000005d005d7308 */ /* 0x000fe20000002400 */
[----:B------:R-:W-:Y:S01]  /*3c50*/  FMUL.FTZ R73, R73, UR6 ;  /* 0x0000000649497c20 */ /* 0x000fe20008410000 */
[----:B------:R-:W-:Y:S01]  /*3c60*/  FMUL.FTZ R76, R76, UR6 ;  /* 0x000000064c4c7c20 */ /* 0x000fe20008410000 */
[----:B------:R-:W-:Y:S01]  /*3c70*/  FMUL.FTZ R77, R77, UR6 ;  /* 0x000000064d4d7c20 */ /* 0x000fe20008410000 */
[----:B------:R-:W-:Y:S01]  /*3c80*/  HGMMA.64x16x16.F32 R64, gdesc[UR16], R64, gsb0 ;  /* 0x00200000104079f0 */ /* 0x000fe20008000840 */
[----:B------:R-:W-:Y:S01]  /*3c90*/  UIADD3 UR18, UR20, 0x886, URZ ;  /* 0x0000088614127890 */ /* 0x000fe2000fffe03f */
[----:B------:R-:W-:Y:S01]  /*3ca0*/  FMUL.FTZ R74, R74, UR6 ;  /* 0x000000064a4a7c20 */ /* 0x000fe20008410000 */
[----:B------:R-:W-:Y:S01]  /*3cb0*/  UMOV UR19, 0x40000040 ;  /* 0x4000004000137882 */ /* 0x000fe20000000000 */
[----:B------:R-:W-:Y:S01]  /*3cc0*/  MUFU.TANH R90, R90 ;  /* 0x0000005a005a7308 */ /* 0x000fe20000002400 */
[----:B------:R-:W-:Y:S01]  /*3cd0*/  FMUL.FTZ R75, R75, UR6 ;  /* 0x000000064b4b7c20 */ /* 0x000fe20008410000 */
[----:B------:R-:W-:Y:S01]  /*3ce0*/  FMUL.FTZ R78, R78, UR6 ;  /* 0x000000064e4e7c20 */ /* 0x000fe20008410000 */
[----:B------:R-:W-:-:S05]  /*3cf0*/  FMUL.FTZ R79, R79, UR6 ;  /* 0x000000064f4f7c20 */ /* 0x000fca0008410000 */
[----:B------:R-:W-:Y:S08]  /*3d00*/  MUFU.TANH R72, R72 ;  /* 0x0000004800487308 */ /* 0x000ff00000002400 */
[----:B------:R-:W5:Y:S08]  /*3d10*/  MUFU.TANH R91, R91 ;  /* 0x0000005b005b7308 */ /* 0x000f700000002400 */
[----:B------:R-:W-:Y:S08]  /*3d20*/  MUFU.TANH R73, R73 ;  /* 0x0000004900497308 */ /* 0x000ff00000002400 */
[----:B------:R-:W5:Y:S08]  /*3d30*/  MUFU.TANH R76, R76 ;  /* 0x0000004c004c7308 */ /* 0x000f700000002400 */
[----:B------:R-:W5:Y:S01]  /*3d40*/  MUFU.TANH R95, R95 ;  /* 0x0000005f005f7308 */ /* 0x000f620000002400 */
        /* <DEDUP_REMOVED lines=11> */
[----:B------:R-:W-:Y:S01]  /*3e00*/  FMUL.FTZ R66, R66, UR6 ;  /* 0x0000000642427c20 */ /* 0x000fe20008410000 */
[----:B------:R-:W-:-:S02]  /*3e10*/  FMUL.FTZ R67, R67, UR6 ;  /* 0x0000000643437c20 */ /* 0x000fc40008410000 */
[----:B------:R1:W-:Y:S08]  /*3e20*/  MUFU.TANH R132, R64 ;  /* 0x0000004000847308 */ /* 0x0003f00000002400 */
[----:B------:R-:W-:Y:S01]  /*3e30*/  MUFU.TANH R138, R68 ;  /* 0x00000044008a7308 */ /* 0x000fe20000002400 */
[----:B-1----:R-:W-:-:S07]  /*3e40*/  FMUL.FTZ R64, R71, UR6 ;  /* 0x0000000647407c20 */ /* 0x002fce0008410000 */
[----:B------:R-:W-:Y:S08]  /*3e50*/  MUFU.TANH R115, R64 ;  /* 0x0000004000737308 */ /* 0x000ff00000002400 */
[----:B------:R-:W-:Y:S08]  /*3e60*/  MUFU.TANH R71, R70 ;  /* 0x0000004600477308 */ /* 0x000ff00000002400 */
        /* <DEDUP_REMOVED lines=16> */
[----:B------:R3:W-:Y:S01]  /*3f70*/  MUFU.TANH R119, R57 ;  /* 0x0000003900777308 */ /* 0x0007e20000002400 */
[----:B--2---:R-:W-:-:S07]  /*3f80*/  IADD3 R56, R225, UR37, RZ ;  /* 0x00000025e1387c10 */ /* 0x004fce000fffe0ff */
[----:B------:R-:W2:Y:S01]  /*3f90*/  MUFU.TANH R75, R75 ;  /* 0x0000004b004b7308 */ /* 0x000ea20000002400 */
[----:B---3--:R-:W-:-:S05]  /*3fa0*/  IMAD R57, R123, -0xb0, R56 ;  /* 0xffffff507b397824 */ /* 0x008fca00078e0238 */
[C---:B------:R-:W-:Y:S02]  /*3fb0*/  ISETP.GT.AND P5, PT, R57.reuse, RZ, PT ;  /* 0x000000ff3900720c */ /* 0x040fe40003fa4270 */
[C---:B------:R-:W-:Y:S01]  /*3fc0*/  ISETP.GT.AND P4, PT, R57.reuse, 0x1, PT ;  /* 0x000000013900780c */ /* 0x040fe20003f84270 */
[----:B------:R-:W-:Y:S01]  /*3fd0*/  MUFU.TANH R117, R58 ;  /* 0x0000003a00757308 */ /* 0x000fe20000002400 */
[C---:B------:R-:W-:Y:S02]  /*3fe0*/  ISETP.GT.AND P3, PT, R57.reuse, 0x9, PT ;  /* 0x000000093900780c */ /* 0x040fe40003f64270 */
[----:B------:R-:W-:Y:S02]  /*3ff0*/  ISETP.GT.AND P2, PT, R57, 0x8, PT ;  /* 0x000000083900780c */ /* 0x000fe40003f44270 */
[----:B------:R-:W-:Y:S02]  /*4000*/  FSEL R86, R13, -INF , P5 ;  /* 0xff8000000d567808 */ /* 0x000fe40002800000 */
[----:B------:R-:W-:Y:S01]  /*4010*/  FSEL R94, R21, -INF , P3 ;  /* 0xff800000155e7808 */ /* 0x000fe20001800000 */
[----:B------:R-:W3:Y:S01]  /*4020*/  MUFU.TANH R78, R78 ;  /* 0x0000004e004e7308 */ /* 0x000ee20000002400 */
[----:B------:R-:W-:-:S02]  /*4030*/  FSEL R92, R15, -INF , P2 ;  /* 0xff8000000f5c7808 */ /* 0x000fc40001000000 */
[C---:B------:R-:W-:Y:S02]  /*4040*/  ISETP.GT.AND P6, PT, R57.reuse, 0x10, PT ;  /* 0x000000103900780c */ /* 0x040fe40003fc4270 */
[----:B----4-:R-:W-:Y:S02]  /*4050*/  FSEL R12, R12, -INF , P5 ;  /* 0xff8000000c0c7808 */ /* 0x010fe40002800000 */
[----:B------:R-:W-:Y:S01]  /*4060*/  ISETP.GT.AND P5, PT, R57, 0x11, PT ;  /* 0x000000113900780c */ /* 0x000fe20003fa4270 */
[----:B------:R-:W4:Y:S01]  /*4070*/  MUFU.TANH R79, R79 ;  /* 0x0000004f004f7308 */ /* 0x000f220000002400 */
[----:B-----5:R-:W-:Y:S02]  /*4080*/  FSEL R96, R80, -INF , P6 ;  /* 0xff80000050607808 */ /* 0x020fe40003000000 */
[----:B------:R-:W-:Y:S02]  /*4090*/  FSEL R13, R20, -INF , P4 ;  /* 0xff800000140d7808 */ /* 0x000fe40002000000 */
[----:B------:R-:W-:-:S02]  /*40a0*/  FSEL R98, R81, -INF , P5 ;  /* 0xff80000051627808 */ /* 0x000fc40002800000 */
[----:B------:R-:W-:Y:S01]  /*40b0*/  FSEL R20, R83, -INF , P3 ;  /* 0xff80000053147808 */ /* 0x000fe20001800000 */
[----:B------:R-:W-:Y:S01]  /*40c0*/  MUFU.TANH R61, R62 ;  /* 0x0000003e003d7308 */ /* 0x000fe20000002400 */
[----:B------:R-:W-:Y:S01]  /*40d0*/  ISETP.GT.AND P3, PT, R57, 0x20, PT ;  /* 0x000000203900780c */ /* 0x000fe20003f64270 */
[----:B------:R-:W-:Y:S01]  /*40e0*/  IMAD.MOV.U32 R83, RZ, RZ, R87 ;  /* 0x000000ffff537224 */ /* 0x000fe200078e0057 */
[----:B------:R-:W-:Y:S02]  /*40f0*/  WARPGROUP.DEPBAR.LE gsb0, 0x0 ;  /* 0x00008000000079c5 */ /* 0x000fe40000010000 */
[----:B------:R-:W-:Y:S01]  /*4100*/  WARPGROUP.ARRIVE ;  /* 0x00000000000079c5 */ /* 0x000fe20000000000 */
[----:B------:R-:W-:Y:S01]  /*4110*/  FSEL R106, R106, -INF , P3 ;  /* 0xff8000006a6a7808 */ /* 0x000fe20001800000 */
[----:B------:R-:W-:Y:S01]  /*4120*/  FMUL.FTZ R48, R48, UR6 ;  /* 0x0000000630307c20 */ /* 0x000fe20008410000 */
[----:B------:R-:W-:Y:S01]  /*4130*/  FMUL.FTZ R50, R50, UR6 ;  /* 0x0000000632327c20 */ /* 0x000fe20008410000 */
[----:B------:R-:W-:Y:S01]  /*4140*/  FMUL.FTZ R52, R52, UR6 ;  /* 0x0000000634347c20 */ /* 0x000fe20008410000 */
[----:B------:R-:W-:Y:S01]  /*4150*/  FMUL.FTZ R56, R54, UR6 ;  /* 0x0000000636387c20 */ /* 0x000fe20008410000 */
[----:B------:R-:W-:Y:S01]  /*4160*/  HGMMA.64x16x16.F32 R40, gdesc[UR16], R40, gsb0 ;  /* 0x00200000102879f0 */ /* 0x000fe20008000828 */
[----:B------:R-:W-:Y:S01]  /*4170*/  UIADD3 UR18, UR20, 0xa06, URZ ;  /* 0x00000a0614127890 */ /* 0x000fe2000fffe03f */
[----:B------:R5:W-:Y:S01]  /*4180*/  MUFU.TANH R154, R48 ;  /* 0x00000030009a7308 */ /* 0x000be20000002400 */
[----:B------:R-:W-:Y:S01]  /*4190*/  UMOV UR19, 0x40000040 ;  /* 0x4000004000137882 */ /* 0x000fe20000000000 */
[----:B------:R-:W-:Y:S01]  /*41a0*/  FMUL.FTZ R49, R49, UR6 ;  /* 0x0000000631317c20 */ /* 0x000fe20008410000 */
[----:B------:R-:W-:Y:S01]  /*41b0*/  FMUL.FTZ R53, R53, UR6 ;  /* 0x0000000635357c20 */ /* 0x000fe20008410000 */
[----:B------:R-:W-:Y:S01]  /*41c0*/  FMUL.FTZ R51, R51, UR6 ;  /* 0x0000000633337c20 */ /* 0x000fe20008410000 */
[----:B------:R-:W-:-:S03]  /*41d0*/  FMUL.FTZ R55, R55, UR6 ;  /* 0x0000000637377c20 */ /* 0x000fc60008410000 */
[----:B------:R-:W-:Y:S01]  /*41e0*/  MUFU.TANH R158, R52 ;  /* 0x00000034009e7308 */ /* 0x000fe20000002400 */
[----:B-----5:R-:W-:Y:S02]  /*41f0*/  FSEL R48, R97, -INF , P3 ;  /* 0xff80000061307808 */ /* 0x020fe40001800000 */
[----:B------:R-:W-:-:S04]  /*4200*/  ISETP.GT.AND P3, PT, R57, 0x31, PT ;  /* 0x000000313900780c */ /* 0x000fc80003f64270 */
[----:B------:R-:W-:Y:S01]  /*4210*/  FSEL R116, R89, -INF , P3 ;  /* 0xff80000059747808 */ /* 0x000fe20001800000 */
[----:B------:R-:W-:Y:S01]  /*4220*/  MUFU.TANH R15, R56 ;  /* 0x00000038000f7308 */ /* 0x000fe20000002400 */
[----:B------:R-:W-:Y:S01]  /*4230*/  FSEL R58, R91, -INF , P3 ;  /* 0xff8000005b3a7808 */ /* 0x000fe20001800000 */
[----:B------:R-:W-:Y:S01]  /*4240*/  IMAD.U32 R89, RZ, RZ, UR7 ;  /* 0x00000007ff597e24 */ /* 0x000fe2000f8e00ff */
[----:B------:R-:W-:-:S04]  /*4250*/  ISETP.GT.AND P3, PT, R57, 0x48, PT ;  /* 0x000000483900780c */ /* 0x000fc80003f64270 */
[----:B------:R-:W-:Y:S01]  /*4260*/  FSEL R126, R76, -INF , P3 ;  /* 0xff8000004c7e7808 */ /* 0x000fe20001800000 */
[----:B------:R-:W5:Y:S08]  /*4270*/  MUFU.TANH R69, R69 ;  /* 0x0000004500457308 */ /* 0x000f700000002400 */
[----:B------:R-:W5:Y:S08]  /*4280*/  MUFU.TANH R113, R66 ;  /* 0x0000004200717308 */ /* 0x000f700000002400 */
[----:B------:R-:W5:Y:S08]  /*4290*/  MUFU.TANH R67, R67 ;  /* 0x0000004300437308 */ /* 0x000f700000002400 */
[----:B------:R-:W5:Y:S01]  /*42a0*/  MUFU.TANH R65, R65 ;  /* 0x0000004100417308 */ /* 0x000f620000002400 */
[----:B------:R-:W-:-:S02]  /*42b0*/  WARPGROUP.DEPBAR.LE gsb0, 0x0 ;  /* 0x00008000000079c5 */ /* 0x000fc40000010000 */
[----:B------:R-:W-:Y:S01]  /*42c0*/  FMUL.FTZ R64, R41, UR6 ;  /* 0x0000000629407c20 */ /* 0x000fe20008410000 */
[----:B------:R-:W-:Y:S01]  /*42d0*/  FSEL R41, R14, -INF , P4 ;  /* 0xff8000000e297808 */ /* 0x000fe20002000000 */
[----:B------:R-:W-:Y:S01]  /*42e0*/  WARPGROUP.ARRIVE ;  /* 0x00000000000079c5 */ /* 0x000fe20000000000 */
[C---:B------:R-:W-:Y:S01]  /*42f0*/  ISETP.GT.AND P4, PT, R57.reuse, 0x18, PT ;  /* 0x000000183900780c */ /* 0x040fe20003f84270 */
[----:B------:R-:W-:Y:S01]  /*4300*/  FMUL.FTZ R60, R40, UR6 ;  /* 0x00000006283c7c20 */ /* 0x000fe20008410000 */
[----:B------:R-:W-:Y:S01]  /*4310*/  FMNMX.FTZ R21, R86, R41, !PT ;  /* 0x0000002956157209 */ /* 0x000fe20007810000 */
[----:B------:R-:W-:Y:S01]  /*4320*/  FMUL.FTZ R68, R42, UR6 ;  /* 0x000000062a447c20 */ /* 0x000fe20008410000 */
[----:B------:R-:W-:Y:S01]  /*4330*/  FSEL R14, R82, -INF , P2 ;  /* 0xff800000520e7808 */ /* 0x000fe20001000000 */
[----:B------:R-:W-:Y:S01]  /*4340*/  HGMMA.64x16x16.F32 R32, gdesc[UR16], R32, gsb0 ;  /* 0x00200000102079f0 */ /* 0x000fe20008000820 */
[----:B------:R-:W-:Y:S01]  /*4350*/  FMNMX.FTZ R21, R92, R21, !PT ;  /* 0x000000155c157209 */ /* 0x000fe20007810000 */
[----:B------:R-:W-:Y:S01]  /*4360*/  FMUL.FTZ R123, R44, UR6 ;  /* 0x000000062c7b7c20 */ /* 0x000fe20008410000 */
[----:B------:R-:W-:Y:S01]  /*4370*/  ISETP.GT.AND P2, PT, R57, 0x19, PT ;  /* 0x000000193900780c */ /* 0x000fe20003f44270 */
[----:B------:R-:W-:Y:S01]  /*4380*/  FMUL.FTZ R125, R46, UR6 ;  /* 0x000000062e7d7c20 */ /* 0x000fe20008410000 */
[----:B------:R-:W-:Y:S01]  /*4390*/  FMNMX.FTZ R21, R94, R21, !PT ;  /* 0x000000155e157209 */ /* 0x000fe20007810000 */
[----:B------:R-:W-:Y:S01]  /*43a0*/  FMUL.FTZ R70, R43, UR6 ;  /* 0x000000062b467c20 */ /* 0x000fe20008410000 */
[----:B------:R-:W-:Y:S01]  /*43b0*/  FSEL R100, R85, -INF , P4 ;  /* 0xff80000055647808 */ /* 0x000fe20002000000 */
[----:B------:R1:W-:Y:S01]  /*43c0*/  MUFU.TANH R43, R50 ;  /* 0x00000032002b7308 */ /* 0x0003e20000002400 */
[----:B------:R-:W-:Y:S01]  /*43d0*/  FMNMX.FTZ R21, R96, R21, !PT ;  /* 0x0000001560157209 */ /* 0x000fe20007810000 */
[----:B------:R-:W-:Y:S01]  /*43e0*/  UIADD3 UR18, UR20, 0xa86, URZ ;  /* 0x00000a8614127890 */ /* 0x000fe2000fffe03f */
[----:B------:R-:W-:Y:S01]  /*43f0*/  FSEL R102, R84, -INF , P2 ;  /* 0xff80000054667808 */ /* 0x000fe20001000000 */
[----:B------:R-:W-:Y:S01]  /*4400*/  UMOV UR19, 0x40000040 ;  /* 0x4000004000137882 */ /* 0x000fe20000000000 */
[----:B------:R-:W-:Y:S01]  /*4410*/  FMNMX.FTZ R81, R98, R21, !PT ;  /* 0x0000001562517209 */ /* 0x000fe20007810000 */
[----:B------:R-:W-:Y:S01]  /*4420*/  FMUL.FTZ R45, R45, UR6 ;  /* 0x000000062d2d7c20 */ /* 0x000fe20008410000 */
[----:B------:R-:W-:Y:S01]  /*4430*/  FSEL R40, R105, -INF , P6 ;  /* 0xff80000069287808 */ /* 0x000fe20003000000 */
[----:B------:R2:W-:Y:S01]  /*4440*/  MUFU.TANH R162, R60 ;  /* 0x0000003c00a27308 */ /* 0x0005e20000002400 */
[----:B------:R-:W-:Y:S01]  /*4450*/  FMNMX.FTZ R81, R100, R81, !PT ;  /* 0x0000005164517209 */ /* 0x000fe20007810000 */
[----:B------:R-:W-:Y:S01]  /*4460*/  FMUL.FTZ R47, R47, UR6 ;  /* 0x000000062f2f7c20 */ /* 0x000fe20008410000 */
[----:B------:R-:W-:Y:S01]  /*4470*/  ISETP.GT.AND P6, PT, R57, 0x21, PT ;  /* 0x000000213900780c */ /* 0x000fe20003fc4270 */
[----:B------:R-:W-:Y:S01]  /*4480*/  IMAD.MOV.U32 R85, RZ, RZ, R87 ;  /* 0x000000ffff557224 */ /* 0x000fe200078e0057 */
[----:B------:R-:W-:-:S02]  /*4490*/  FMNMX.FTZ R81, R102, R81, !PT ;  /* 0x0000005166517209 */ /* 0x000fc40007810000 */
[----:B------:R-:W-:Y:S01]  /*44a0*/  FSEL R42, R104, -INF , P5 ;  /* 0xff800000682a7808 */ /* 0x000fe20002800000 */
[----:B------:R3:W-:Y:S01]  /*44b0*/  MUFU.TANH R164, R64 ;  /* 0x0000004000a47308 */ /* 0x0007e20000002400 */
[C---:B------:R-:W-:Y:S02]  /*44c0*/  ISETP.GT.AND P5, PT, R57.reuse, 0x28, PT ;  /* 0x000000283900780c */ /* 0x040fe40003fa4270 */
[----:B------:R-:W-:Y:S02]  /*44d0*/  FSEL R112, R112, -INF , P6 ;  /* 0xff80000070707808 */ /* 0x000fe40003000000 */
[----:B------:R-:W-:Y:S02]  /*44e0*/  FMNMX.FTZ R81, R106, R81, !PT ;  /* 0x000000516a517209 */ /* 0x000fe40007810000 */
[----:B------:R-:W-:Y:S01]  /*44f0*/  FSEL R44, R110, -INF , P4 ;  /* 0xff8000006e2c7808 */ /* 0x000fe20002000000 */
[----:B------:R4:W-:Y:S01]  /*4500*/  MUFU.TANH R21, R68 ;  /* 0x0000004400157308 */ /* 0x0009e20000002400 */
[----:B------:R-:W-:-:S02]  /*4510*/  ISETP.GT.AND P4, PT, R57, 0x29, PT ;  /* 0x000000293900780c */ /* 0x000fc40003f84270 */
[----:B------:R-:W-:Y:S02]  /*4520*/  FSEL R108, R108, -INF , P5 ;  /* 0xff8000006c6c7808 */ /* 0x000fe40002800000 */
[----:B------:R-:W-:Y:S02]  /*4530*/  FMNMX.FTZ R81, R112, R81, !PT ;  /* 0x0000005170517209 */ /* 0x000fe40007810000 */
[----:B------:R-:W-:Y:S01]  /*4540*/  FSEL R46, R111, -INF , P2 ;  /* 0xff8000006f2e7808 */ /* 0x000fe20001000000 */
[----:B------:R-:W5:Y:S01]  /*4550*/  MUFU.TANH R150, R150 ;  /* 0x0000009600967308 */ /* 0x000f620000002400 */
[----:B------:R-:W-:Y:S02]  /*4560*/  ISETP.GT.AND P2, PT, R57, 0x30, PT ;  /* 0x000000303900780c */ /* 0x000fe40003f44270 */
[----:B------:R-:W-:Y:S02]  /*4570*/  FSEL R110, R101, -INF , P4 ;  /* 0xff800000656e7808 */ /* 0x000fe40002000000 */
[----:B------:R-:W-:-:S02]  /*4580*/  FMNMX.FTZ R81, R108, R81, !PT ;  /* 0x000000516c517209 */ /* 0x000fc40007810000 */
[----:B------:R-:W-:Y:S01]  /*4590*/  FSEL R114, R88, -INF , P2 ;  /* 0xff80000058727808 */ /* 0x000fe20001000000 */
[----:B------:R5:W-:Y:S01]  /*45a0*/  MUFU.TANH R104, R70 ;  /* 0x0000004600687308 */ /* 0x000be20000002400 */
[----:B------:R-:W-:Y:S02]  /*45b0*/  FMNMX.FTZ R81, R110, R81, !PT ;  /* 0x000000516e517209 */ /* 0x000fe40007810000 */
[----:B-1----:R-:W-:Y:S01]  /*45c0*/  FSEL R50, R99, -INF , P6 ;  /* 0xff80000063327808 */ /* 0x002fe20003000000 */
[----:B------:R-:W-:Y:S02]  /*45d0*/  WARPGROUP.DEPBAR.LE gsb0, 0x0 ;  /* 0x00008000000079c5 */ /* 0x000fe40000010000 */
[----:B------:R-:W-:Y:S01]  /*45e0*/  ISETP.GT.AND P6, PT, R57, 0x38, PT ;  /* 0x000000383900780c */ /* 0x000fe20003fc4270 */
[----:B------:R-:W-:Y:S01]  /*45f0*/  WARPGROUP.ARRIVE ;  /* 0x00000000000079c5 */ /* 0x000fe20000000000 */
[----:B------:R-:W-:Y:S01]  /*4600*/  FMNMX.FTZ R81, R114, R81, !PT ;  /* 0x0000005172517209 */ /* 0x000fe20007810000 */
[----:B------:R-:W1:Y:S01]  /*4610*/  MUFU.TANH R59, R59 ;  /* 0x0000003b003b7308 */ /* 0x000e620000002400 */
[----:B------:R-:W-:Y:S01]  /*4620*/  FSEL R52, R107, -INF , P5 ;  /* 0xff8000006b347808 */ /* 0x000fe20002800000 */
[----:B------:R-:W-:Y:S01]  /*4630*/  FMUL.FTZ R33, R33, UR6 ;  /* 0x0000000621217c20 */ /* 0x000fe20008410000 */
[----:B------:R-:W-:Y:S01]  /*4640*/  ISETP.GT.AND P5, PT, R57, 0x39, PT ;  /* 0x000000393900780c */ /* 0x000fe20003fa4270 */
[----:B------:R-:W-:Y:S01]  /*4650*/  HGMMA.64x16x16.F32 R24, gdesc[UR16], R24, gsb0 ;  /* 0x00200000101879f0 */ /* 0x000fe20008000818 */
[----:B------:R-:W-:Y:S01]  /*4660*/  FSEL R118, R118, -INF , P6 ;  /* 0xff80000076767808 */ /* 0x000fe20003000000 */
[----:B------:R-:W-:Y:S01]  /*4670*/  FMUL.FTZ R37, R37, UR6 ;  /* 0x0000000625257c20 */ /* 0x000fe20008410000 */
[----:B------:R-:W-:Y:S01]  /*4680*/  FMNMX.FTZ R81, R116, R81, !PT ;  /* 0x0000005174517209 */ /* 0x000fe20007810000 */
[----:B------:R-:W1:Y:S01]  /*4690*/  MUFU.TANH R49, R49 ;  /* 0x0000003100317308 */ /* 0x000e620000002400 */
[----:B------:R-:W-:Y:S01]  /*46a0*/  FSEL R54, R103, -INF , P4 ;  /* 0xff80000067367808 */ /* 0x000fe20002000000 */
[----:B------:R-:W-:Y:S01]  /*46b0*/  FMUL.FTZ R35, R35, UR6 ;  /* 0x0000000623237c20 */ /* 0x000fe20008410000 */
[----:B------:R-:W-:Y:S01]  /*46c0*/  ISETP.GT.AND P4, PT, R57, 0x40, PT ;  /* 0x000000403900780c */ /* 0x000fe20003f84270 */
[----:B------:R-:W-:Y:S01]  /*46d0*/  FMUL.FTZ R39, R39, UR6 ;  /* 0x0000000627277c20 */ /* 0x000fe20008410000 */
[----:B------:R-:W-:-:S02]  /*46e0*/  FSEL R120, R93, -INF , P5 ;  /* 0xff8000005d787808 */ /* 0x000fc40002800000 */
[----:B------:R-:W-:Y:S01]  /*46f0*/  FMNMX.FTZ R81, R118, R81, !PT ;  /* 0x0000005176517209 */ /* 0x000fe20007810000 */
[----:B------:R-:W1:Y:S01]  /*4700*/  MUFU.TANH R63, R63 ;  /* 0x0000003f003f7308 */ /* 0x000e620000002400 */
[----:B------:R-:W-:Y:S02]  /*4710*/  FSEL R56, R90, -INF , P2 ;  /* 0xff8000005a387808 */ /* 0x000fe40001000000 */
[----:B------:R-:W-:Y:S02]  /*4720*/  ISETP.GT.AND P2, PT, R57, 0x41, PT ;  /* 0x000000413900780c */ /* 0x000fe40003f44270 */
[----:B------:R-:W-:Y:S02]  /*4730*/  FSEL R122, R72, -INF , P4 ;  /* 0xff800000487a7808 */ /* 0x000fe40002000000 */
[----:B------:R-:W-:Y:S01]  /*4740*/  FMNMX.FTZ R81, R120, R81, !PT ;  /* 0x0000005178517209 */ /* 0x000fe20007810000 */
[----:B------:R-:W1:Y:S01]  /*4750*/  MUFU.TANH R53, R53 ;  /* 0x0000003500357308 */ /* 0x000e620000002400 */
[----:B------:R-:W-:Y:S01]  /*4760*/  FSEL R124, R73, -INF , P2 ;  /* 0xff800000497c7808 */ /* 0x000fe20001000000 */
[----:B------:R-:W-:Y:S01]  /*4770*/  IMAD.MOV.U32 R73, RZ, RZ, R87 ;  /* 0x000000ffff497224 */ /* 0x000fe200078e0057 */
[----:B------:R-:W-:-:S02]  /*4780*/  FMNMX.FTZ R81, R122, R81, !PT ;  /* 0x000000517a517209 */ /* 0x000fc40007810000 */
[----:B--2---:R-:W-:Y:S02]  /*4790*/  FSEL R60, R109, -INF , P6 ;  /* 0xff8000006d3c7808 */ /* 0x004fe40003000000 */
[----:B------:R-:W-:Y:S01]  /*47a0*/  ISETP.GT.AND P6, PT, R57, 0x49, PT ;  /* 0x000000493900780c */ /* 0x000fe20003fc4270 */
[----:B------:R-:W2:Y:S01]  /*47b0*/  MUFU.TANH R51, R51 ;  /* 0x0000003300337308 */ /* 0x000ea20000002400 */
[----:B------:R-:W-:Y:S02]  /*47c0*/  FMNMX.FTZ R81, R124, R81, !PT ;  /* 0x000000517c517209 */ /* 0x000fe40007810000 */
[----:B------:R-:W-:Y:S02]  /*47d0*/  FSEL R62, R95, -INF , P5 ;  /* 0xff8000005f3e7808 */ /* 0x000fe40002800000 */
[----:B------:R-:W-:Y:S02]  /*47e0*/  ISETP.GT.AND P5, PT, R57, 0x50, PT ;  /* 0x000000503900780c */ /* 0x000fe40003fa4270 */
[----:B------:R-:W-:Y:S01]  /*47f0*/  FSEL R130, R77, -INF , P6 ;  /* 0xff8000004d827808 */ /* 0x000fe20003000000 */
[----:B------:R-:W2:Y:S01]  /*4800*/  MUFU.TANH R123, R123 ;  /* 0x0000007b007b7308 */ /* 0x000ea20000002400 */
[----:B------:R-:W-:Y:S01]  /*4810*/  FMNMX.FTZ R81, R126, R81, !PT ;  /* 0x000000517e517209 */ /* 0x000fe20007810000 */
[----:B------:R-:W-:Y:S01]  /*4820*/  IMAD.MOV.U32 R77, RZ, RZ, R87 ;  /* 0x000000ffff4d7224 */ /* 0x000fe200078e0057 */
[----:B---3--:R-:W-:-:S02]  /*4830*/  FSEL R64, R74, -INF , P4 ;  /* 0xff8000004a407808 */ /* 0x008fc40002000000 */
[----:B------:R-:W-:Y:S02]  /*4840*/  ISETP.GT.AND P4, PT, R57, 0x51, PT ;  /* 0x000000513900780c */ /* 0x000fe40003f84270 */
[----:B------:R-:W-:Y:S01]  /*4850*/  FSEL R132, R132, -INF , P5 ;  /* 0xff80000084847808 */ /* 0x000fe20002800000 */
[----:B------:R-:W3:Y:S01]  /*4860*/  MUFU.TANH R55, R55 ;  /* 0x0000003700377308 */ /* 0x000ee20000002400 */
[----:B------:R-:W-:Y:S02]  /*4870*/  FMNMX.FTZ R81, R130, R81, !PT ;  /* 0x0000005182517209 */ /* 0x000fe40007810000 */
[----:B------:R-:W-:Y:S01]  /*4880*/  FSEL R66, R75, -INF , P2 ;  /* 0xff8000004b427808 */ /* 0x000fe20001000000 */
[----:B------:R-:W-:Y:S01]  /*4890*/  IMAD.MOV.U32 R75, RZ, RZ, R87 ;  /* 0x000000ffff4b7224 */ /* 0x000fe200078e0057 */
[----:B------:R-:W-:Y:S02]  /*48a0*/  ISETP.GT.AND P2, PT, R57, 0x58, PT ;  /* 0x000000583900780c */ /* 0x000fe40003f44270 */
[----:B------:R-:W-:Y:S01]  /*48b0*/  FSEL R134, R134, -INF , P4 ;  /* 0xff80000086867808 */ /* 0x000fe20002000000 */
[----:B------:R-:W3:Y:S01]  /*48c0*/  MUFU.TANH R45, R45 ;  /* 0x0000002d002d7308 */ /* 0x000ee20000002400 */
[----:B------:R-:W-:Y:S01]  /*48d0*/  FMNMX.FTZ R81, R132, R81, !PT ;  /* 0x0000005184517209 */ /* 0x000fe20007810000 */
[----:B------:R-:W-:-:S02]  /*48e0*/  WARPGROUP.DEPBAR.LE gsb0, 0x0 ;  /* 0x00008000000079c5 */ /* 0x000fc40000010000 */
[----:B----4-:R-:W-:Y:S01]  /*48f0*/  FSEL R68, R78, -INF , P3 ;  /* 0xff8000004e447808 */ /* 0x010fe20001800000 */
[----:B------:R-:W-:Y:S01]  /*4900*/  FMUL.FTZ R25, R25, UR6 ;  /* 0x0000000619197c20 */ /* 0x000fe20008410000 */
[----:B------:R-:W-:Y:S01]  /*4910*/  ISETP.GT.AND P3, PT, R57, 0x59, PT ;  /* 0x000000593900780c */ /* 0x000fe20003f64270 */
[----:B------:R-:W-:Y:S01]  /*4920*/  FMUL.FTZ R29, R29, UR6 ;  /* 0x000000061d1d7c20 */ /* 0x000fe20008410000 */
[----:B------:R-:W-:Y:S01]  /*4930*/  FSEL R138, R138, -INF , P2 ;  /* 0xff8000008a8a7808 */ /* 0x000fe20001000000 */
[----:B------:R-:W-:Y:S01]  /*4940*/  MUFU.TANH R33, R33 ;  /* 0x0000002100217308 */ /* 0x000fe20000002400 */
[----:B------:R-:W-:Y:S01]  /*4950*/  FMNMX.FTZ R81, R134, R81, !PT ;  /* 0x0000005186517209 */ /* 0x000fe20007810000 */
[----:B------:R-:W-:Y:S01]  /*4960*/  FMUL.FTZ R31, R31, UR6 ;  /* 0x000000061f1f7c20 */ /* 0x000fe20008410000 */
[----:B-----5:R-:W-:Y:S01]  /*4970*/  FSEL R70, R79, -INF , P6 ;  /* 0xff8000004f467808 */ /* 0x020fe20003000000 */
[----:B------:R-:W-:Y:S01]  /*4980*/  FMUL.FTZ R26, R26, UR6 ;  /* 0x000000061a1a7c20 */ /* 0x000fe20008410000 */
[----:B------:R-:W-:Y:S01]  /*4990*/  ISETP.GT.AND P6, PT, R57, 0x60, PT ;  /* 0x000000603900780c */ /* 0x000fe20003fc4270 */
[----:B------:R-:W-:Y:S01]  /*49a0*/  FMUL.FTZ R27, R27, UR6 ;  /* 0x000000061b1b7c20 */ /* 0x000fe20008410000 */
[----:B------:R-:W-:Y:S01]  /*49b0*/  FSEL R142, R69, -INF , P3 ;  /* 0xff800000458e7808 */ /* 0x000fe20001800000 */
[----:B------:R-:W-:Y:S01]  /*49c0*/  MUFU.TANH R125, R125 ;  /* 0x0000007d007d7308 */ /* 0x000fe20000002400 */
[----:B------:R-:W-:Y:S01]  /*49d0*/  FMNMX.FTZ R81, R138, R81, !PT ;  /* 0x000000518a517209 */ /* 0x000fe20007810000 */
[----:B------:R-:W-:Y:S01]  /*49e0*/  FMUL.FTZ R30, R30, UR6 ;  /* 0x000000061e1e7c20 */ /* 0x000fe20008410000 */
[----:B------:R-:W-:Y:S01]  /*49f0*/  FSEL R72, R113, -INF , P5 ;  /* 0xff80000071487808 */ /* 0x000fe20002800000 */
[----:B------:R4:W-:Y:S01]  /*4a00*/  @!P1 SYNCS.ARRIVE.TRANS64.RED.A1T0 RZ, [R3+URZ], RZ ;  /* 0x000000ff03ff99a7 */ /* 0x0009e2000810043f */
[----:B------:R-:W-:Y:S01]  /*4a10*/  ISETP.GT.AND P5, PT, R57, 0x61, PT ;  /* 0x000000613900780c */ /* 0x000fe20003fa4270 */
[--C-:B------:R-:W-:Y:S01]  /*4a20*/  IMAD.MOV.U32 R79, RZ, RZ, R87.reuse ;  /* 0x000000ffff4f7224 */ /* 0x100fe200078e0057 */
[----:B------:R-:W-:Y:S01]  /*4a30*/  FSEL R146, R146, -INF , P6 ;  /* 0xff80000092927808 */ /* 0x000fe20003000000 */
[----:B------:R-:W-:Y:S01]  /*4a40*/  MUFU.TANH R47, R47 ;  /* 0x0000002f002f7308 */ /* 0x000fe20000002400 */
[----:B------:R-:W-:Y:S01]  /*4a50*/  FMNMX.FTZ R81, R142, R81, !PT ;  /* 0x000000518e517209 */ /* 0x000fe20007810000 */
[----:B------:R-:W-:Y:S01]  /*4a60*/  IMAD.MOV.U32 R69, RZ, RZ, R87 ;  /* 0x000000ffff457224 */ /* 0x000fe200078e0057 */
[----:B------:R-:W-:Y:S01]  /*4a70*/  FSEL R74, R67, -INF , P4 ;  /* 0xff800000434a7808 */ /* 0x000fe20002000000 */
[----:B------:R-:W-:Y:S01]  /*4a80*/  FMUL.FTZ R67, R32, UR6 ;  /* 0x0000000620437c20 */ /* 0x000fe20008410000 */
[----:B------:R-:W-:-:S02]  /*4a90*/  ISETP.GT.AND P4, PT, R57, 0x68, PT ;  /* 0x000000683900780c */ /* 0x000fc40003f84270 */
[----:B------:R-:W-:Y:S01]  /*4aa0*/  FSEL R148, R65, -INF , P5 ;  /* 0xff80000041947808 */ /* 0x000fe20002800000 */
[----:B------:R-:W-:Y:S01]  /*4ab0*/  FMUL.FTZ R65, R34, UR6 ;  /* 0x0000000622417c20 */ /* 0x000fe20008410000 */
[----:B------:R-:W-:Y:S01]  /*4ac0*/  FMNMX.FTZ R81, R146, R81, !PT ;  /* 0x0000005192517209 */ /* 0x000fe20007810000 */
[----:B------:R-:W5:Y:S01]  /*4ad0*/  MUFU.TANH R67, R67 ;  /* 0x0000004300437308 */ /* 0x000f620000002400 */
[----:B------:R-:W-:Y:S01]  /*4ae0*/  FSEL R76, R71, -INF , P2 ;  /* 0xff800000474c7808 */ /* 0x000fe20001000000 */
[----:B------:R-:W-:Y:S01]  /*4af0*/  IMAD.MOV.U32 R71, RZ, RZ, R87 ;  /* 0x000000ffff477224 */ /* 0x000fe200078e0057 */
[----:B------:R-:W-:Y:S02]  /*4b00*/  ISETP.GT.AND P2, PT, R57, 0x69, PT ;  /* 0x000000693900780c */ /* 0x000fe40003f44270 */
[----:B------:R-:W-:Y:S02]  /*4b10*/  FSEL R150, R150, -INF , P4 ;  /* 0xff80000096967808 */ /* 0x000fe40002000000 */
[----:B------:R-:W-:Y:S01]  /*4b20*/  FMNMX.FTZ R81, R148, R81, !PT ;  /* 0x0000005194517209 */ /* 0x000fe20007810000 */
[----:B------:R-:W-:Y:S01]  /*4b30*/  MUFU.TANH R37, R37 ;  /* 0x0000002500257308 */ /* 0x000fe20000002400 */
[----:B------:R-:W-:-:S02]  /*4b40*/  FSEL R78, R115, -INF , P3 ;  /* 0xff800000734e7808 */ /* 0x000fc40001800000 */
[----:B------:R-:W-:Y:S02]  /*4b50*/  ISETP.GT.AND P3, PT, R57, 0x70, PT ;  /* 0x000000703900780c */ /* 0x000fe40003f64270 */
[----:B-1----:R-:W-:Y:S01]  /*4b60*/  FSEL R152, R59, -INF , P2 ;  /* 0xff8000003b987808 */ /* 0x002fe20001000000 */
[----:B------:R-:W-:Y:S01]  /*4b70*/  FMUL.FTZ R59, R36, UR6 ;  /* 0x00000006243b7c20 */ /* 0x000fe20008410000 */
[----:B------:R-:W-:Y:S01]  /*4b80*/  FMNMX.FTZ R81, R150, R81, !PT ;  /* 0x0000005196517209 */ /* 0x000fe20007810000 */
[----:B------:R-:W-:Y:S01]  /*4b90*/  MUFU.TANH R65, R65 ;  /* 0x0000004100417308 */ /* 0x000fe20000002400 */
[----:B------:R-:W-:Y:S02]  /*4ba0*/  FSEL R32, R117, -INF , P6 ;  /* 0xff80000075207808 */ /* 0x000fe40003000000 */
[----:B------:R-:W-:Y:S02]  /*4bb0*/  ISETP.GT.AND P6, PT, R57, 0x71, PT ;  /* 0x000000713900780c */ /* 0x000fe40003fc4270 */
[----:B------:R-:W-:-:S02]  /*4bc0*/  FSEL R154, R154, -INF , P3 ;  /* 0xff8000009a9a7808 */ /* 0x000fc40001800000 */
[----:B------:R-:W-:Y:S01]  /*4bd0*/  FMNMX.FTZ R81, R152, R81, !PT ;  /* 0x0000005198517209 */ /* 0x000fe20007810000 */
[----:B------:R-:W1:Y:S01]  /*4be0*/  MUFU.TANH R59, R59 ;  /* 0x0000003b003b7308 */ /* 0x000e620000002400 */
[----:B------:R-:W-:Y:S02]  /*4bf0*/  FSEL R80, R119, -INF , P5 ;  /* 0xff80000077507808 */ /* 0x000fe40002800000 */
[----:B------:R-:W-:Y:S02]  /*4c00*/  ISETP.GT.AND P5, PT, R57, 0x78, PT ;  /* 0x000000783900780c */ /* 0x000fe40003fa4270 */
[----:B------:R-:W-:Y:S02]  /*4c10*/  FSEL R156, R49, -INF , P6 ;  /* 0xff800000319c7808 */ /* 0x000fe40003000000 */
[----:B------:R-:W-:Y:S01]  /*4c20*/  FMNMX.FTZ R81, R154, R81, !PT ;  /* 0x000000519a517209 */ /* 0x000fe20007810000 */
[----:B------:R-:W-:Y:S01]  /*4c30*/  MUFU.TANH R35, R35 ;  /* 0x0000002300237308 */ /* 0x000fe20000002400 */
[----:B------:R-:W-:-:S02]  /*4c40*/  FSEL R34, R61, -INF , P4 ;  /* 0xff8000003d227808 */ /* 0x000fc40002000000 */
[----:B------:R-:W-:Y:S02]  /*4c50*/  ISETP.GT.AND P4, PT, R57, 0x79, PT ;  /* 0x000000793900780c */ /* 0x000fe40003f84270 */
[----:B------:R-:W-:Y:S02]  /*4c60*/  FSEL R158, R158, -INF , P5 ;  /* 0xff8000009e9e7808 */ /* 0x000fe40002800000 */
[----:B------:R-:W-:Y:S01]  /*4c70*/  FMNMX.FTZ R81, R156, R81, !PT ;  /* 0x000000519c517209 */ /* 0x000fe20007810000 */
[----:B------:R-:W-:Y:S01]  /*4c80*/  MUFU.TANH R25, R25 ;  /* 0x0000001900197308 */ /* 0x000fe20000002400 */
[----:B------:R-:W-:Y:S02]  /*4c90*/  FSEL R82, R63, -INF , P2 ;  /* 0xff8000003f527808 */ /* 0x000fe40001000000 */
[----:B------:R-:W-:Y:S02]  /*4ca0*/  ISETP.GT.AND P2, PT, R57, 0x80, PT ;  /* 0x000000803900780c */ /* 0x000fe40003f44270 */
[----:B------:R-:W-:-:S02]  /*4cb0*/  FSEL R160, R53, -INF , P4 ;  /* 0xff80000035a07808 */ /* 0x000fc40002000000 */
[----:B------:R-:W-:Y:S01]  /*4cc0*/  FMNMX.FTZ R81, R158, R81, !PT ;  /* 0x000000519e517209 */ /* 0x000fe20007810000 */
[----:B------:R-:W-:Y:S01]  /*4cd0*/  MUFU.TANH R29, R29 ;  /* 0x0000001d001d7308 */ /* 0x000fe20000002400 */
[----:B------:R-:W-:Y:S01]  /*4ce0*/  FSEL R36, R43, -INF , P3 ;  /* 0xff8000002b247808 */ /* 0x000fe20001800000 */
[----:B------:R-:W-:Y:S01]  /*4cf0*/  FMUL.FTZ R43, R24, UR6 ;  /* 0x00000006182b7c20 */ /* 0x000fe20008410000 */
[----:B------:R-:W-:Y:S02]  /*4d00*/  ISETP.GT.AND P3, PT, R57, 0x81, PT ;  /* 0x000000813900780c */ /* 0x000fe40003f64270 */
[----:B------:R-:W-:Y:S02]  /*4d10*/  FSEL R162, R162, -INF , P2 ;  /* 0xff800000a2a27808 */ /* 0x000fe40001000000 */
[----:B------:R-:W-:Y:S01]  /*4d20*/  FMNMX.FTZ R81, R160, R81, !PT ;  /* 0x00000051a0517209 */ /* 0x000fe20007810000 */
[----:B------:R-:W4:Y:S01]  /*4d30*/  MUFU.TANH R43, R43 ;  /* 0x0000002b002b7308 */ /* 0x000f220000002400 */
[----:B--2---:R-:W-:-:S02]  /*4d40*/  FSEL R84, R51, -INF , P6 ;  /* 0xff80000033547808 */ /* 0x004fc40003000000 */
[----:B------:R-:W-:Y:S02]  /*4d50*/  ISETP.GT.AND P6, PT, R57, 0x88, PT ;  /* 0x000000883900780c */ /* 0x000fe40003fc4270 */
[----:B------:R-:W-:Y:S02]  /*4d60*/  FSEL R164, R164, -INF , P3 ;  /* 0xff800000a4a47808 */ /* 0x000fe40001800000 */
[----:B------:R-:W-:Y:S01]  /*4d70*/  FMNMX.FTZ R81, R162, R81, !PT ;  /* 0x00000051a2517209 */ /* 0x000fe20007810000 */
[----:B------:R-:W-:Y:S01]  /*4d80*/  MUFU.TANH R49, R39 ;  /* 0x0000002700317308 */ /* 0x000fe20000002400 */
[----:B------:R-:W-:Y:S01]  /*4d90*/  FSEL R90, R15, -INF , P5 ;  /* 0xff8000000f5a7808 */ /* 0x000fe20002800000 */
[----:B------:R-:W-:Y:S01]  /*4da0*/  FMUL.FTZ R15, R38, UR6 ;  /* 0x00000006260f7c20 */ /* 0x000fe20008410000 */
[----:B------:R-:W-:Y:S02]  /*4db0*/  ISETP.GT.AND P5, PT, R57, 0x89, PT ;  /* 0x000000893900780c */ /* 0x000fe40003fa4270 */
[----:B------:R-:W-:-:S02]  /*4dc0*/  FSEL R166, R123, -INF , P6 ;  /* 0xff8000007ba67808 */ /* 0x000fc40003000000 */
[----:B------:R-:W-:Y:S01]  /*4dd0*/  FMNMX.FTZ R81, R164, R81, !PT ;  /* 0x00000051a4517209 */ /* 0x000fe20007810000 */
[----:B------:R-:W2:Y:S01]  /*4de0*/  MUFU.TANH R15, R15 ;  /* 0x0000000f000f7308 */ /* 0x000ea20000002400 */
[----:B---3--:R-:W-:Y:S02]  /*4df0*/  FSEL R38, R55, -INF , P4 ;  /* 0xff80000037267808 */ /* 0x008fe40002000000 */
[----:B------:R-:W-:Y:S02]  /*4e00*/  ISETP.GT.AND P4, PT, R57, 0x90, PT ;  /* 0x000000903900780c */ /* 0x000fe40003f84270 */
[----:B------:R-:W-:Y:S02]  /*4e10*/  FSEL R168, R45, -INF , P5 ;  /* 0xff8000002da87808 */ /* 0x000fe40002800000 */
[----:B------:R-:W-:Y:S01]  /*4e20*/  FMNMX.FTZ R81, R166, R81, !PT ;  /* 0x00000051a6517209 */ /* 0x000fe20007810000 */
[----:B------:R-:W-:Y:S01]  /*4e30*/  MUFU.TANH R51, R26 ;  /* 0x0000001a00337308 */ /* 0x000fe20000002400 */
[----:B------:R-:W-:-:S02]  /*4e40*/  FSEL R104, R104, -INF , P3 ;  /* 0xff80000068687808 */ /* 0x000fc40001800000 */
[----:B------:R-:W-:Y:S01]  /*4e50*/  FSEL R24, R21, -INF , P2 ;  /* 0xff80000015187808 */ /* 0x000fe20001000000 */
[----:B------:R-:W-:Y:S01]  /*4e60*/  FMUL.FTZ R21, R28, UR6 ;  /* 0x000000061c157c20 */ /* 0x000fe20008410000 */
[----:B------:R-:W-:Y:S02]  /*4e70*/  ISETP.GT.AND P3, PT, R57, 0x91, PT ;  /* 0x000000913900780c */ /* 0x000fe40003f64270 */
[----:B-----5:R-:W-:Y:S01]  /*4e80*/  FSEL R170, R67, -INF , P4 ;  /* 0xff80000043aa7808 */ /* 0x020fe20002000000 */
[----:B------:R-:W-:Y:S01]  /*4e90*/  MUFU.TANH R53, R27 ;  /* 0x0000001b00357308 */ /* 0x000fe20000002400 */
[----:B------:R-:W-:Y:S02]  /*4ea0*/  FMNMX.FTZ R81, R168, R81, !PT ;  /* 0x00000051a8517209 */ /* 0x000fe40007810000 */
[----:B------:R-:W-:Y:S02]  /*4eb0*/  ISETP.GT.AND P2, PT, R57, 0x98, PT ;  /* 0x000000983900780c */ /* 0x000fe40003f44270 */
[----:B------:R-:W-:-:S02]  /*4ec0*/  FSEL R172, R33, -INF , P3 ;  /* 0xff80000021ac7808 */ /* 0x000fc40001800000 */
[----:B------:R-:W-:Y:S01]  /*4ed0*/  FMNMX.FTZ R81, R170, R81, !PT ;  /* 0x00000051aa517209 */ /* 0x000fe20007810000 */
[----:B------:R-:W3:Y:S01]  /*4ee0*/  MUFU.TANH R21, R21 ;  /* 0x0000001500157308 */ /* 0x000ee20000002400 */
[----:B------:R-:W-:Y:S02]  /*4ef0*/  FSEL R28, R125, -INF , P6 ;  /* 0xff8000007d1c7808 */ /* 0x000fe40003000000 */
[----:B------:R-:W-:Y:S02]  /*4f00*/  ISETP.GT.AND P6, PT, R57, 0x99, PT ;  /* 0x000000993900780c */ /* 0x000fe40003fc4270 */
[----:B-1----:R-:W-:Y:S02]  /*4f10*/  FSEL R174, R59, -INF , P2 ;  /* 0xff8000003bae7808 */ /* 0x002fe40001000000 */
[----:B------:R-:W-:Y:S01]  /*4f20*/  FMNMX.FTZ R81, R172, R81, !PT ;  /* 0x00000051ac517209 */ /* 0x000fe20007810000 */
[----:B------:R-:W1:Y:S01]  /*4f30*/  MUFU.TANH R55, R30 ;  /* 0x0000001e00377308 */ /* 0x000e620000002400 */
[----:B------:R-:W-:-:S02]  /*4f40*/  FSEL R128, R47, -INF , P5 ;  /* 0xff8000002f807808 */ /* 0x000fc40002800000 */
[----:B------:R-:W-:Y:S02]  /*4f50*/  ISETP.GT.AND P5, PT, R57, 0xa0, PT ;  /* 0x000000a03900780c */ /* 0x000fe40003fa4270 */
[----:B------:R-:W-:Y:S02]  /*4f60*/  FSEL R188, R37, -INF , P6 ;  /* 0xff80000025bc7808 */ /* 0x000fe40003000000 */
[----:B------:R-:W-:Y:S02]  /*4f70*/  FMNMX.FTZ R81, R174, R81, !PT ;  /* 0x00000051ae517209 */ /* 0x000fe40007810000 */
[----:B------:R-:W-:Y:S02]  /*4f80*/  FSEL R136, R65, -INF , P4 ;  /* 0xff80000041887808 */ /* 0x000fe40002000000 */
[----:B------:R-:W-:Y:S02]  /*4f90*/  ISETP.GT.AND P4, PT, R57, 0xa1, PT ;  /* 0x000000a13900780c */ /* 0x000fe40003f84270 */
[----:B----4-:R-:W-:-:S02]  /*4fa0*/  FSEL R190, R43, -INF , P5 ;  /* 0xff8000002bbe7808 */ /* 0x010fc40002800000 */
[----:B------:R-:W-:Y:S02]  /*4fb0*/  FMNMX.FTZ R81, R188, R81, !PT ;  /* 0x00000051bc517209 */ /* 0x000fe40007810000 */
[----:B------:R-:W-:Y:S02]  /*4fc0*/  FSEL R140, R35, -INF , P3 ;  /* 0xff800000238c7808 */ /* 0x000fe40001800000 */
[----:B------:R-:W-:Y:S02]  /*4fd0*/  ISETP.GT.AND P3, PT, R57, 0xa8, PT ;  /* 0x000000a83900780c */ /* 0x000fe40003f64270 */
[----:B------:R-:W-:Y:S02]  /*4fe0*/  FSEL R192, R25, -INF , P4 ;  /* 0xff80000019c07808 */ /* 0x000fe40002000000 */
[----:B------:R-:W-:Y:S02]  /*4ff0*/  FMNMX.FTZ R81, R190, R81, !PT ;  /* 0x00000051be517209 */ /* 0x000fe40007810000 */
[----:B--2---:R-:W-:-:S02]  /*5000*/  FSEL R144, R15, -INF , P2 ;  /* 0xff8000000f907808 */ /* 0x004fc40001000000 */
[----:B------:R-:W-:Y:S02]  /*5010*/  ISETP.GT.AND P2, PT, R57, 0xa9, PT ;  /* 0x000000a93900780c */ /* 0x000fe40003f44270 */
[----:B---3--:R-:W-:Y:S01]  /*5020*/  FSEL R194, R21, -INF , P3 ;  /* 0xff80000015c27808 */ /* 0x008fe20001800000 */
[----:B------:R2:W3:Y:S01]  /*5030*/  MUFU.TANH R57, R31 ;  /* 0x0000001f00397308 */ /* 0x0004e20000002400 */
[----:B------:R-:W-:Y:S02]  /*5040*/  FMNMX.FTZ R81, R192, R81, !PT ;  /* 0x00000051c0517209 */ /* 0x000fe40007810000 */
[----:B------:R-:W-:Y:S02]  /*5050*/  FSEL R196, R29, -INF , P2 ;  /* 0xff8000001dc47808 */ /* 0x000fe40001000000 */
[----:B------:R-:W-:-:S04]  /*5060*/  FMNMX.FTZ R81, R194, R81, !PT ;  /* 0x00000051c2517209 */ /* 0x000fc80007810000 */
[----:B------:R-:W-:Y:S02]  /*5070*/  FMNMX.FTZ R81, R196, R81, !PT ;  /* 0x00000051c4517209 */ /* 0x000fe40007810000 */
[----:B--2---:R-:W-:-:S03]  /*5080*/  FMNMX.FTZ R31, R12, R13, !PT ;  /* 0x0000000d0c1f7209 */ /* 0x004fc60007810000 */
[----:B------:R-:W2:Y:S01]  /*5090*/  SHFL.BFLY PT, R88, R81, 0x2, 0x1f ;  /* 0x0c401f0051587f89 */ /* 0x000ea200000e0000 */
[----:B------:R-:W-:-:S04]  /*50a0*/  FMNMX.FTZ R31, R14, R31, !PT ;  /* 0x0000001f0e1f7209 */ /* 0x000fc80007810000 */
[----:B------:R-:W-:-:S04]  /*50b0*/  FMNMX.FTZ R31, R20, R31, !PT ;  /* 0x0000001f141f7209 */ /* 0x000fc80007810000 */
[----:B------:R-:W-:-:S04]  /*50c0*/  FMNMX.FTZ R31, R40, R31, !PT ;  /* 0x0000001f281f7209 */ /* 0x000fc80007810000 */
[----:B------:R-:W-:-:S04]  /*50d0*/  FMNMX.FTZ R35, R42, R31, !PT ;  /* 0x0000001f2a237209 */ /* 0x000fc80007810000 */
[----:B------:R-:W-:-:S04]  /*50e0*/  FMNMX.FTZ R35, R44, R35, !PT ;  /* 0x000000232c237209 */ /* 0x000fc80007810000 */
[----:B------:R-:W-:Y:S02]  /*50f0*/  FMNMX.FTZ R35, R46, R35, !PT ;  /* 0x000000232e237209 */ /* 0x000fe40007810000 */
[----:B--2---:R-:W-:Y:S01]  /*5100*/  FMNMX.FTZ R15, R81, R88, !PT ;  /* 0x00000058510f7209 */ /* 0x004fe20007810000 */
[----:B------:R-:W-:Y:S01]  /*5110*/  IMAD.MOV.U32 R81, RZ, RZ, R87 ;  /* 0x000000ffff517224 */ /* 0x000fe200078e0057 */
[----:B------:R-:W-:-:S03]  /*5120*/  FMNMX.FTZ R35, R48, R35, !PT ;  /* 0x0000002330237209 */ /* 0x000fc60007810000 */
[----:B------:R-:W2:Y:S01]  /*5130*/  SHFL.BFLY PT, R88, R15, 0x1, 0x1f ;  /* 0x0c201f000f587f89 */ /* 0x000ea200000e0000 */
[----:B------:R-:W-:-:S04]  /*5140*/  FMNMX.FTZ R37, R50, R35, !PT ;  /* 0x0000002332257209 */ /* 0x000fc80007810000 */
[----:B------:R-:W-:-:S04]  /*5150*/  FMNMX.FTZ R37, R52, R37, !PT ;  /* 0x0000002534257209 */ /* 0x000fc80007810000 */
[----:B------:R-:W-:-:S04]  /*5160*/  FMNMX.FTZ R37, R54, R37, !PT ;  /* 0x0000002536257209 */ /* 0x000fc80007810000 */
[----:B------:R-:W-:-:S04]  /*5170*/  FMNMX.FTZ R37, R56, R37, !PT ;  /* 0x0000002538257209 */ /* 0x000fc80007810000 */
[----:B------:R-:W-:-:S04]  /*5180*/  FMNMX.FTZ R39, R58, R37, !PT ;  /* 0x000000253a277209 */ /* 0x000fc80007810000 */
[----:B------:R-:W-:Y:S02]  /*5190*/  FMNMX.FTZ R39, R60, R39, !PT ;  /* 0x000000273c277209 */ /* 0x000fe40007810000 */
[----:B--2---:R-:W-:-:S04]  /*51a0*/  FMNMX.FTZ R88, R15, R88, !PT ;  /* 0x000000580f587209 */ /* 0x004fc80007810000 */
[C---:B------:R-:W-:Y:S01]  /*51b0*/  FSETP.NEU.FTZ.AND P0, PT, R88.reuse, -INF , PT ;  /* 0xff8000005800780b */ /* 0x040fe20003f1d000 */
[----:B------:R-:W-:-:S05]  /*51c0*/  FMUL.FTZ R33, R88, R89 ;  /* 0x0000005958217220 */ /* 0x000fca0000410000 */
[----:B------:R-:W-:Y:S02]  /*51d0*/  FSEL R33, R33, RZ, P0 ;  /* 0x000000ff21217208 */ /* 0x000fe40000000000 */
[----:B------:R-:W-:-:S03]  /*51e0*/  ISETP.NE.AND P0, PT, R121, RZ, PT ;  /* 0x000000ff7900720c */ /* 0x000fc60003f05270 */
        /* <DEDUP_REMOVED lines=14> */
[--C-:B------:R-:W-:Y:S01]  /*52d0*/  FFMA.FTZ R176, R86, R89, -R33.reuse ;  /* 0x0000005956b07223 */ /* 0x100fe20000010821 */
[----:B-1----:R-:W-:Y:S01]  /*52e0*/  FSEL R106, R55, -INF , P3 ;  /* 0xff800000376a7808 */ /* 0x002fe20001800000 */
        /* <DEDUP_REMOVED lines=8> */
[----:B------:R-:W-:Y:S01]  /*5370*/  MUFU.EX2 R176, R176 ;  /* 0x000000b000b07308 */ /* 0x000fe20000000800 */
[----:B------:R-:W-:Y:S01]  /*5380*/  FMNMX.FTZ R43, R74, R43, !PT ;  /* 0x0000002b4a2b7209 */ /* 0x000fe20007810000 */
[-CC-:B------:R-:W-:Y:S01]  /*5390*/  FFMA.FTZ R26, R114, R89.reuse, -R33.reuse ;  /* 0x00000059721a7223 */ /* 0x180fe20000010821 */
[-CC-:B------:R-:W-:Y:S01]  /*53a0*/  FFMA.FTZ R116, R116, R89.reuse, -R33.reuse ;  /* 0x0000005974747223 */ /* 0x180fe20000010821 */
        /* <DEDUP_REMOVED lines=60> */
[----:B------:R-:W-:-:S05]  /*5770*/  FMNMX.FTZ R59, R108, R59, !PT ;  /* 0x0000003b6c3b7209 */ /* 0x000fca0007810000 */
[----:B------:R-:W1:Y:S02]  /*5780*/  SHFL.BFLY PT, R92, R59, 0x2, 0x1f ;  /* 0x0c401f003b5c7f89 */ /* 0x000e6400000e0000 */
[----:B------:R-:W2:Y:S08]  /*5790*/  MUFU.EX2 R35, R116 ;  /* 0x0000007400237308 */ /* 0x000eb00000000800 */
[----:B------:R-:W-:Y:S08]  /*57a0*/  MUFU.EX2 R30, R30 ;  /* 0x0000001e001e7308 */ /* 0x000ff00000000800 */
[----:B------:R-:W3:Y:S01]  /*57b0*/  MUFU.EX2 R37, R120 ;  /* 0x0000007800257308 */ /* 0x000ee20000000800 */
[----:B--2---:R-:W-:-:S02]  /*57c0*/  F2FP.F16.F32.PACK_AB R188, R35, R26 ;  /* 0x0000001a23bc723e */ /* 0x004fc400000000ff */
[----:B-1----:R-:W-:Y:S01]  /*57d0*/  FMNMX.FTZ R63, R59, R92, !PT ;  /* 0x0000005c3b3f7209 */ /* 0x002fe20007810000 */
[----:B------:R-:W-:-:S04]  /*57e0*/  FFMA.FTZ R59, R172, R89, -R33 ;  /* 0x00000059ac3b7223 */ /* 0x000fc80000010821 */
[----:B------:R-:W-:Y:S01]  /*57f0*/  MUFU.EX2 R39, R122 ;  /* 0x0000007a00277308 */ /* 0x000fe20000000800 */
[----:B------:R-:W-:Y:S01]  /*5800*/  FFMA.FTZ R33, R196, R89, -R33 ;  /* 0x00000059c4217223 */ /* 0x000fe20000010821 */
[----:B------:R-:W1:Y:S06]  /*5810*/  SHFL.BFLY PT, R92, R63, 0x1, 0x1f ;  /* 0x0c201f003f5c7f89 */ /* 0x000e6c00000e0000 */
[----:B------:R-:W-:Y:S01]  /*5820*/  MUFU.EX2 R86, R86 ;  /* 0x0000005600567308 */ /* 0x000fe20000000800 */
[----:B---3--:R-:W-:-:S07]  /*5830*/  F2FP.F16.F32.PACK_AB R190, R37, R30 ;  /* 0x0000001e25be723e */ /* 0x008fce00000000ff */
[----:B------:R-:W-:Y:S08]  /*5840*/  MUFU.EX2 R41, R126 ;  /* 0x0000007e00297308 */ /* 0x000ff00000000800 */
[----:B------:R-:W-:Y:S01]  /*5850*/  MUFU.EX2 R94, R94 ;  /* 0x0000005e005e7308 */ /* 0x000fe20000000800 */
[----:B-1----:R-:W-:-:S04]  /*5860*/  FMNMX.FTZ R92, R63, R92, !PT ;  /* 0x0000005c3f5c7209 */ /* 0x002fc80007810000 */
[C---:B------:R-:W-:Y:S01]  /*5870*/  FSETP.NEU.FTZ.AND P2, PT, R92.reuse, -INF , PT ;  /* 0xff8000005c00780b */ /* 0x040fe20003f5d000 */
[----:B------:R-:W-:Y:S02]  /*5880*/  FMUL.FTZ R65, R92, R89 ;  /* 0x000000595c417220 */ /* 0x000fe40000410000 */
[----:B------:R-:W-:Y:S03]  /*5890*/  MUFU.EX2 R43, R132 ;  /* 0x00000084002b7308 */ /* 0x000fe60000000800 */
[----:B------:R-:W-:Y:S02]  /*58a0*/  FSEL R65, R65, RZ, P2 ;  /* 0x000000ff41417208 */ /* 0x000fe40001000000 */
[----:B------:R-:W-:-:S03]  /*58b0*/  PLOP3.LUT P2, PT, PT, PT, UP0, 0x80, 0x0 ;  /* 0x000000000000781c */ /* 0x000fc60003f4f008 */
[----:B------:R-:W-:Y:S01]  /*58c0*/  MUFU.EX2 R96, R96 ;  /* 0x0000006000607308 */ /* 0x000fe20000000800 */
[-CC-:B------:R-:W-:Y:S01]  /*58d0*/  FFMA.FTZ R177, R12, R89.reuse, -R65.reuse ;  /* 0x000000590cb17223 */ /* 0x180fe20000010841 */
[-C--:B------:R-:W-:Y:S01]  /*58e0*/  FFMA.FTZ R12, R13, R89.reuse, -R65 ;  /* 0x000000590d0c7223 */ /* 0x080fe20000010841 */
[----:B------:R-:W-:Y:S01]  /*58f0*/  FADD.FTZ R13, R176, R15 ;  /* 0x0000000fb00d7221 */ /* 0x000fe20000010000 */
[-CC-:B------:R-:W-:Y:S01]  /*5900*/  FFMA.FTZ R179, R14, R89.reuse, -R65.reuse ;  /* 0x000000590eb37223 */ /* 0x180fe20000010841 */
        /* <DEDUP_REMOVED lines=11> */
[----:B------:R-:W1:Y:S01]  /*59c0*/  MUFU.EX2 R12, R12 ;  /* 0x0000000c000c7308 */ /* 0x000e620000000800 */
[-CC-:B------:R-:W-:Y:S01]  /*59d0*/  FFMA.FTZ R191, R60, R89.reuse, -R65.reuse ;  /* 0x000000593cbf7223 */ /* 0x180fe20000010841 */
[-CC-:B------:R-:W-:Y:S01]  /*59e0*/  FFMA.FTZ R44, R50, R89.reuse, -R65.reuse ;  /* 0x00000059322c7223 */ /* 0x180fe20000010841 */
[----:B------:R-:W-:Y:S01]  /*59f0*/  FADD.FTZ R13, R25, R14 ;  /* 0x0000000e190d7221 */ /* 0x000fe20000010000 */
[-CC-:B------:R-:W-:Y:S01]  /*5a00*/  FFMA.FTZ R187, R52, R89.reuse, -R65.reuse ;  /* 0x0000005934bb7223 */ /* 0x180fe20000010841 */
[-CC-:B------:R-:W-:Y:S01]  /*5a10*/  FFMA.FTZ R203, R34, R89.reuse, -R65.reuse ;  /* 0x0000005922cb7223 */ /* 0x180fe20000010841 */
[-C--:B------:R-:W-:Y:S01]  /*5a20*/  FFMA.FTZ R46, R54, R89.reuse, -R65 ;  /* 0x00000059362e7223 */ /* 0x080fe20000010841 */
[----:B------:R-:W-:Y:S01]  /*5a30*/  FADD.FTZ R14, R182, R13 ;  /* 0x0000000db60e7221 */ /* 0x000fe20000010000 */
[----:B------:R-:W2:Y:S01]  /*5a40*/  MUFU.EX2 R179, R179 ;  /* 0x000000b300b37308 */ /* 0x000ea20000000800 */
[-CC-:B------:R-:W-:Y:S01]  /*5a50*/  FFMA.FTZ R189, R56, R89.reuse, -R65.reuse ;  /* 0x0000005938bd7223 */ /* 0x180fe20000010841 */
[-CC-:B------:R-:W-:Y:S01]  /*5a60*/  FFMA.FTZ R48, R58, R89.reuse, -R65.reuse ;  /* 0x000000593a307223 */ /* 0x180fe20000010841 */
[----:B------:R-:W-:Y:S01]  /*5a70*/  FADD.FTZ R13, R27, R14 ;  /* 0x0000000e1b0d7221 */ /* 0x000fe20000010000 */
[-CC-:B------:R-:W-:Y:S01]  /*5a80*/  FFMA.FTZ R50, R62, R89.reuse, -R65.reuse ;  /* 0x000000593e327223 */ /* 0x180fe20000010841 */
[-CC-:B------:R-:W-:Y:S01]  /*5a90*/  FFMA.FTZ R193, R64, R89.reuse, -R65.reuse ;  /* 0x0000005940c17223 */ /* 0x180fe20000010841 */
[-C--:B------:R-:W-:Y:S01]  /*5aa0*/  FFMA.FTZ R52, R66, R89.reuse, -R65 ;  /* 0x0000005942347223 */ /* 0x080fe20000010841 */
[----:B------:R-:W-:Y:S01]  /*5ab0*/  FADD.FTZ R32, R184, R13 ;  /* 0x0000000db8207221 */ /* 0x000fe20000010000 */
[----:B------:R-:W3:Y:S01]  /*5ac0*/  MUFU.EX2 R20, R20 ;  /* 0x0000001400147308 */ /* 0x000ee20000000800 */
[----:B-1----:R-:W-:Y:S01]  /*5ad0*/  FADD.FTZ R14, R177, R12 ;  /* 0x0000000cb10e7221 */ /* 0x002fe20000010000 */
[-CC-:B------:R-:W-:Y:S01]  /*5ae0*/  FFMA.FTZ R195, R68, R89.reuse, -R65.reuse ;  /* 0x0000005944c37223 */ /* 0x180fe20000010841 */
[----:B------:R-:W-:Y:S01]  /*5af0*/  FADD.FTZ R67, R29, R32 ;  /* 0x000000201d437221 */ /* 0x000fe20000010000 */
[-CC-:B------:R-:W-:Y:S01]  /*5b00*/  FFMA.FTZ R54, R70, R89.reuse, -R65.reuse ;  /* 0x0000005946367223 */ /* 0x180fe20000010841 */
[-CC-:B------:R-:W-:Y:S01]  /*5b10*/  FFMA.FTZ R197, R72, R89.reuse, -R65.reuse ;  /* 0x0000005948c57223 */ /* 0x180fe20000010841 */
[-C--:B------:R-:W-:Y:S01]  /*5b20*/  FFMA.FTZ R56, R74, R89.reuse, -R65 ;  /* 0x000000594a387223 */ /* 0x080fe20000010841 */
[----:B------:R-:W-:Y:S01]  /*5b30*/  FADD.FTZ R60, R186, R67 ;  /* 0x00000043ba3c7221 */ /* 0x000fe20000010000 */
[----:B------:R-:W1:Y:S01]  /*5b40*/  MUFU.EX2 R181, R181 ;  /* 0x000000b500b57308 */ /* 0x000e620000000800 */
[----:B--2---:R-:W-:Y:S01]  /*5b50*/  FADD.FTZ R13, R179, R14 ;  /* 0x0000000eb30d7221 */ /* 0x004fe20000010000 */
[-CC-:B------:R-:W-:Y:S01]  /*5b60*/  FFMA.FTZ R199, R76, R89.reuse, -R65.reuse ;  /* 0x000000594cc77223 */ /* 0x180fe20000010841 */
[----:B------:R-:W-:Y:S01]  /*5b70*/  FADD.FTZ R67, R31, R60 ;  /* 0x0000003c1f437221 */ /* 0x000fe20000010000 */
[-CC-:B------:R-:W-:Y:S01]  /*5b80*/  FFMA.FTZ R58, R78, R89.reuse, -R65.reuse ;  /* 0x000000594e3a7223 */ /* 0x180fe20000010841 */
[-CC-:B------:R-:W-:Y:S01]  /*5b90*/  FFMA.FTZ R38, R38, R89.reuse, -R65.reuse ;  /* 0x0000005926267223 */ /* 0x180fe20000010841 */
[-C--:B------:R-:W-:Y:S01]  /*5ba0*/  FFMA.FTZ R32, R80, R89.reuse, -R65 ;  /* 0x0000005950207223 */ /* 0x080fe20000010841 */
[----:B------:R-:W-:Y:S01]  /*5bb0*/  FADD.FTZ R34, R26, R67 ;  /* 0x000000431a227221 */ /* 0x000fe20000010000 */
[----:B------:R-:W2:Y:S01]  /*5bc0*/  MUFU.EX2 R40, R40 ;  /* 0x0000002800287308 */ /* 0x000ea20000000800 */
[----:B---3--:R-:W-:Y:S01]  /*5bd0*/  FADD.FTZ R14, R20, R13 ;  /* 0x0000000d140e7221 */ /* 0x008fe20000010000 */
        /* <DEDUP_REMOVED lines=16> */
[-C--:B------:R-:W-:Y:S01]  /*5ce0*/  FFMA.FTZ R136, R136, R89.reuse, -R65 ;  /* 0x0000005988887223 */ /* 0x080fe20000010841 */
[----:B------:R-:W-:Y:S01]  /*5cf0*/  FADD.FTZ R60, R86, R67 ;  /* 0x00000043563c7221 */ /* 0x000fe20000010000 */
[-CC-:B------:R-:W-:Y:S01]  /*5d00*/  FFMA.FTZ R140, R140, R89.reuse, -R65.reuse ;  /* 0x000000598c8c7223 */ /* 0x180fe20000010841 */
[-CC-:B------:R-:W-:Y:S01]  /*5d10*/  FFMA.FTZ R144, R144, R89.reuse, -R65.reuse ;  /* 0x0000005990907223 */ /* 0x180fe20000010841 */
[-CC-:B------:R-:W-:Y:S01]  /*5d20*/  FFMA.FTZ R98, R98, R89.reuse, -R65.reuse ;  /* 0x0000005962627223 */ /* 0x180fe20000010841 */
[----:B------:R-:W-:Y:S01]  /*5d30*/  FADD.FTZ R67, R41, R60 ;  /* 0x0000003c29437221 */ /* 0x000fe20000010000 */
[----:B------:R-:W2:Y:S01]  /*5d40*/  MUFU.EX2 R185, R185 ;  /* 0x000000b900b97308 */ /* 0x000ea20000000800 */
[----:B---3--:R-:W-:Y:S01]  /*5d50*/  FADD.FTZ R13, R183, R14 ;  /* 0x0000000eb70d7221 */ /* 0x008fe20000010000 */
[-C--:B------:R-:W-:Y:S01]  /*5d60*/  FFMA.FTZ R100, R100, R89.reuse, -R65 ;  /* 0x0000005964647223 */ /* 0x080fe20000010841 */
[----:B------:R-:W-:Y:S01]  /*5d70*/  FADD.FTZ R60, R94, R67 ;  /* 0x000000435e3c7221 */ /* 0x000fe20000010000 */
[--C-:B------:R-:W-:Y:S01]  /*5d80*/  FFMA.FTZ R102, R102, R89, -R65.reuse ;  /* 0x0000005966667223 */ /* 0x100fe20000010841 */
[----:B------:R-:W-:Y:S01]  /*5d90*/  F2FP.F16.F32.PACK_AB R177, R12, R177 ;  /* 0x000000b10cb1723e */ /* 0x000fe200000000ff */
[-CC-:B------:R-:W-:Y:S01]  /*5da0*/  FFMA.FTZ R106, R106, R89.reuse, -R65.reuse ;  /* 0x000000596a6a7223 */ /* 0x180fe20000010841 */
[----:B------:R-:W-:Y:S01]  /*5db0*/  FFMA.FTZ R65, R108, R89, -R65 ;  /* 0x000000596c417223 */ /* 0x000fe20000010841 */
[----:B------:R-:W3:Y:S01]  /*5dc0*/  MUFU.EX2 R44, R44 ;  /* 0x0000002c002c7308 */ /* 0x000ee20000000800 */
[----:B-1----:R-:W-:Y:S01]  /*5dd0*/  FADD.FTZ R14, R42, R13 ;  /* 0x0000000d2a0e7221 */ /* 0x002fe20000010000 */
[----:B------:R-:W-:Y:S01]  /*5de0*/  F2FP.F16.F32.PACK_AB R180, R25, R180 ;  /* 0x000000b419b4723e */ /* 0x000fe200000000ff */
[--C-:B------:R-:W-:Y:S01]  /*5df0*/  IMAD.MOV.U32 R84, RZ, RZ, R87.reuse ;  /* 0x000000ffff547224 */ /* 0x100fe200078e0057 */
[----:B------:R-:W-:Y:S01]  /*5e00*/  F2FP.F16.F32.PACK_AB R182, R27, R182 ;  /* 0x000000b61bb6723e */ /* 0x000fe200000000ff */
[--C-:B------:R-:W-:Y:S01]  /*5e10*/  IMAD.MOV.U32 R80, RZ, RZ, R87.reuse ;  /* 0x000000ffff507224 */ /* 0x100fe200078e0057 */
[----:B------:R-:W-:Y:S01]  /*5e20*/  F2FP.F16.F32.PACK_AB R184, R29, R184 ;  /* 0x000000b81db8723e */ /* 0x000fe200000000ff */
[--C-:B------:R-:W-:Y:S01]  /*5e30*/  IMAD.MOV.U32 R76, RZ, RZ, R87.reuse ;  /* 0x000000ffff4c7224 */ /* 0x100fe200078e0057 */
[----:B------:R-:W1:Y:S01]  /*5e40*/  MUFU.EX2 R187, R187 ;  /* 0x000000bb00bb7308 */ /* 0x000e620000000800 */
[----:B--2---:R-:W-:Y:S01]  /*5e50*/  FADD.FTZ R13, R185, R14 ;  /* 0x0000000eb90d7221 */ /* 0x004fe20000010000 */
[----:B------:R-:W-:Y:S01]  /*5e60*/  F2FP.F16.F32.PACK_AB R186, R31, R186 ;  /* 0x000000ba1fba723e */ /* 0x000fe200000000ff */
[--C-:B------:R-:W-:Y:S01]  /*5e70*/  IMAD.MOV.U32 R72, RZ, RZ, R87.reuse ;  /* 0x000000ffff487224 */ /* 0x100fe200078e0057 */
[----:B------:R-:W-:Y:S01]  /*5e80*/  F2FP.F16.F32.PACK_AB R194, R94, R41 ;  /* 0x000000295ec2723e */ /* 0x000fe200000000ff */
[--C-:B------:R-:W-:Y:S01]  /*5e90*/  IMAD.MOV.U32 R68, RZ, RZ, R87.reuse ;  /* 0x000000ffff447224 */ /* 0x100fe200078e0057 */
[----:B------:R-:W-:Y:S01]  /*5ea0*/  F2FP.F16.F32.PACK_AB R196, R96, R43 ;  /* 0x0000002b60c4723e */ /* 0x000fe200000000ff */
[----:B------:R-:W-:Y:S01]  /*5eb0*/  IMAD.MOV.U32 R67, RZ, RZ, R87 ;  /* 0x000000ffff437224 */ /* 0x000fe200078e0057 */
[----:B------:R-:W2:Y:S01]  /*5ec0*/  MUFU.EX2 R46, R46 ;  /* 0x0000002e002e7308 */ /* 0x000ea20000000800 */
[----:B---3--:R-:W-:Y:S01]  /*5ed0*/  FADD.FTZ R14, R44, R13 ;  /* 0x0000000d2c0e7221 */ /* 0x008fe20000010000 */
[----:B------:R-:W-:Y:S01]  /*5ee0*/  F2FP.F16.F32.PACK_AB R181, R40, R181 ;  /* 0x000000b528b5723e */ /* 0x000fe200000000ff */
[--C-:B------:R-:W-:Y:S01]  /*5ef0*/  IMAD.MOV.U32 R64, RZ, RZ, R87.reuse ;  /* 0x000000ffff407224 */ /* 0x100fe200078e0057 */
[----:B------:R-:W-:Y:S01]  /*5f00*/  F2FP.F16.F32.PACK_AB R183, R42, R183 ;  /* 0x000000b72ab7723e */ /* 0x000fe200000000ff */
[--C-:B------:R-:W-:Y:S01]  /*5f10*/  IMAD.MOV.U32 R41, RZ, RZ, R87.reuse ;  /* 0x000000ffff297224 */ /* 0x100fe200078e0057 */
[----:B------:R-:W-:Y:S01]  /*5f20*/  F2FP.F16.F32.PACK_AB R185, R44, R185 ;  /* 0x000000b92cb9723e */ /* 0x000fe200000000ff */
[--C-:B------:R-:W-:Y:S01]  /*5f30*/  IMAD.MOV.U32 R44, RZ, RZ, R87.reuse ;  /* 0x000000ffff2c7224 */ /* 0x100fe200078e0057 */
[----:B------:R-:W3:Y:S01]  /*5f40*/  MUFU.EX2 R189, R189 ;  /* 0x000000bd00bd7308 */ /* 0x000ee20000000800 */
[----:B-1----:R-:W-:Y:S01]  /*5f50*/  FADD.FTZ R13, R187, R14 ;  /* 0x0000000ebb0d7221 */ /* 0x002fe20000010000 */
[----:B------:R-:W-:Y:S01]  /*5f60*/  F2FP.F16.F32.PACK_AB R176, R15, R176 ;  /* 0x000000b00fb0723e */ /* 0x000fe200000000ff */
[--C-:B------:R-:W-:Y:S01]  /*5f70*/  IMAD.MOV.U32 R40, RZ, RZ, R87.reuse ;  /* 0x000000ffff287224 */ /* 0x100fe200078e0057 */
[----:B------:R-:W-:Y:S01]  /*5f80*/  F2FP.F16.F32.PACK_AB R178, R21, R178 ;  /* 0x000000b215b2723e */ /* 0x000fe200000000ff */
[--C-:B------:R-:W-:Y:S01]  /*5f90*/  IMAD.MOV.U32 R37, RZ, RZ, R87.reuse ;  /* 0x000000ffff257224 */ /* 0x100fe200078e0057 */
[----:B------:R-:W-:Y:S01]  /*5fa0*/  F2FP.F16.F32.PACK_AB R179, R20, R179 ;  /* 0x000000b314b3723e */ /* 0x000fe200000000ff */
[----:B------:R-:W-:Y:S01]  /*5fb0*/  IMAD.MOV.U32 R35, RZ, RZ, R87 ;  /* 0x000000ffff237224 */ /* 0x000fe200078e0057 */
[----:B------:R-:W1:Y:S01]  /*5fc0*/  MUFU.EX2 R48, R48 ;  /* 0x0000003000307308 */ /* 0x000e620000000800 */
[C---:B--2---:R-:W-:Y:S01]  /*5fd0*/  FADD.FTZ R14, R46.reuse, R13 ;  /* 0x0000000d2e0e7221 */ /* 0x044fe20000010000 */
[----:B------:R-:W-:Y:S01]  /*5fe0*/  FADD.FTZ R13, R43, R60 ;  /* 0x0000003c2b0d7221 */ /* 0x000fe20000010000 */
[----:B------:R-:W-:Y:S01]  /*5ff0*/  F2FP.F16.F32.PACK_AB R187, R46, R187 ;  /* 0x000000bb2ebb723e */ /* 0x000fe200000000ff */
[----:B------:R-:W-:Y:S01]  /*6000*/  IMAD.MOV.U32 R43, RZ, RZ, R87 ;  /* 0x000000ffff2b7224 */ /* 0x000fe200078e0057 */
[-C--:B------:R-:W-:Y:S01]  /*6010*/  MOV R82, R87.reuse ;  /* 0x0000005700527202 */ /* 0x080fe20000000f00 */
[----:B------:R-:W-:Y:S01]  /*6020*/  FADD.FTZ R13, R96, R13 ;  /* 0x0000000d600d7221 */ /* 0x000fe20000010000 */
[-C--:B------:R-:W-:Y:S01]  /*6030*/  MOV R78, R87.reuse ;  /* 0x00000057004e7202 */ /* 0x080fe20000000f00 */
[----:B------:R-:W2:Y:S01]  /*6040*/  MUFU.EX2 R191, R191 ;  /* 0x000000bf00bf7308 */ /* 0x000ea20000000800 */
[----:B---3--:R-:W-:Y:S01]  /*6050*/  FADD.FTZ R3, R189, R14 ;  /* 0x0000000ebd037221 */ /* 0x008fe20000010000 */
[-C--:B------:R-:W-:Y:S01]  /*6060*/  MOV R74, R87.reuse ;  /* 0x00000057004a7202 */ /* 0x080fe20000000f00 */
[--C-:B------:R-:W-:Y:S01]  /*6070*/  IMAD.MOV.U32 R31, RZ, RZ, R87.reuse ;  /* 0x000000ffff1f7224 */ /* 0x100fe200078e0057 */
[-C--:B------:R-:W-:Y:S01]  /*6080*/  MOV R70, R87.reuse ;  /* 0x0000005700467202 */ /* 0x080fe20000000f00 */
[--C-:B------:R-:W-:Y:S01]  /*6090*/  IMAD.MOV.U32 R29, RZ, RZ, R87.reuse ;  /* 0x000000ffff1d7224 */ /* 0x100fe200078e0057 */
[----:B------:R-:W-:Y:S01]  /*60a0*/  MOV R66, R87 ;  /* 0x0000005700427202 */ /* 0x000fe20000000f00 */
[----:B------:R-:W-:Y:S01]  /*60b0*/  IMAD.MOV.U32 R27, RZ, RZ, R87 ;  /* 0x000000ffff1b7224 */ /* 0x000fe200078e0057 */
[----:B------:R-:W3:Y:S01]  /*60c0*/  MUFU.EX2 R198, R198 ;  /* 0x000000c600c67308 */ /* 0x000ee20000000800 */
[C---:B-1----:R-:W-:Y:S01]  /*60d0*/  FADD.FTZ R14, R48.reuse, R3 ;  /* 0x00000003300e7221 */ /* 0x042fe20000010000 */
[----:B------:R-:W-:Y:S01]  /*60e0*/  F2FP.F16.F32.PACK_AB R189, R48, R189 ;  /* 0x000000bd30bd723e */ /* 0x000fe200000000ff */
[--C-:B------:R-:W-:Y:S01]  /*60f0*/  IMAD.MOV.U32 R48, RZ, RZ, R87.reuse ;  /* 0x000000ffff307224 */ /* 0x100fe200078e0057 */
[-C--:B------:R-:W-:Y:S01]  /*6100*/  MOV R62, R87.reuse ;  /* 0x00000057003e7202 */ /* 0x080fe20000000f00 */
[----:B------:R-:W-:Y:S01]  /*6110*/  IMAD.MOV.U32 R25, RZ, RZ, R87 ;  /* 0x000000ffff197224 */ /* 0x000fe200078e0057 */
[----:B------:R-:W-:-:S02]  /*6120*/  MOV R46, R87 ;  /* 0x00000057002e7202 */ /* 0x000fc40000000f00 */
[----:B------:R-:W1:Y:S01]  /*6130*/  MUFU.EX2 R50, R50 ;  /* 0x0000003200327308 */ /* 0x000e620000000800 */
[----:B--2---:R-:W-:Y:S01]  /*6140*/  FADD.FTZ R3, R191, R14 ;  /* 0x0000000ebf037221 */ /* 0x004fe20000010000 */
[-C--:B------:R-:W-:Y:S02]  /*6150*/  MOV R42, R87.reuse ;  /* 0x00000057002a7202 */ /* 0x080fe40000000f00 */
[----:B------:R-:W-:-:S04]  /*6160*/  MOV R30, R87 ;  /* 0x00000057001e7202 */ /* 0x000fc80000000f00 */
[----:B------:R-:W2:Y:S01]  /*6170*/  MUFU.EX2 R45, R142 ;  /* 0x0000008e002d7308 */ /* 0x000ea20000000800 */
[----:B---3--:R-:W-:-:S07]  /*6180*/  FADD.FTZ R60, R198, R13 ;  /* 0x0000000dc63c7221 */ /* 0x008fce0000010000 */
[----:B------:R-:W3:Y:S01]  /*6190*/  MUFU.EX2 R193, R193 ;  /* 0x000000c100c17308 */ /* 0x000ee20000000800 */
[C---:B-1----:R-:W-:Y:S01]  /*61a0*/  FADD.FTZ R14, R50.reuse, R3 ;  /* 0x00000003320e7221 */ /* 0x042fe20000010000 */
[----:B------:R-:W-:Y:S02]  /*61b0*/  F2FP.F16.F32.PACK_AB R191, R50, R191 ;  /* 0x000000bf32bf723e */ /* 0x000fe400000000ff */
[----:B------:R-:W-:-:S04]  /*61c0*/  MOV R50, R87 ;  /* 0x0000005700327202 */ /* 0x000fc80000000f00 */
[----:B------:R-:W1:Y:S01]  /*61d0*/  MUFU.EX2 R200, R200 ;  /* 0x000000c800c87308 */ /* 0x000e620000000800 */
[C---:B--2---:R-:W-:Y:S01]  /*61e0*/  FADD.FTZ R13, R45.reuse, R60 ;  /* 0x0000003c2d0d7221 */ /* 0x044fe20000010000 */
[----:B------:R-:W-:Y:S01]  /*61f0*/  F2FP.F16.F32.PACK_AB R198, R45, R198 ;  /* 0x000000c62dc6723e */ /* 0x000fe200000000ff */
[----:B------:R-:W-:-:S05]  /*6200*/  IMAD.MOV.U32 R45, RZ, RZ, R87 ;  /* 0x000000ffff2d7224 */ /* 0x000fca00078e0057 */
[----:B------:R-:W2:Y:S01]  /*6210*/  MUFU.EX2 R52, R52 ;  /* 0x0000003400347308 */ /* 0x000ea20000000800 */
[----:B---3--:R-:W-:-:S07]  /*6220*/  FADD.FTZ R3, R193, R14 ;  /* 0x0000000ec1037221 */ /* 0x008fce0000010000 */
[----:B------:R-:W3:Y:S01]  /*6230*/  MUFU.EX2 R47, R148 ;  /* 0x00000094002f7308 */ /* 0x000ee20000000800 */
[----:B-1----:R-:W-:-:S07]  /*6240*/  FADD.FTZ R60, R200, R13 ;  /* 0x0000000dc83c7221 */ /* 0x002fce0000010000 */
[----:B------:R-:W1:Y:S01]  /*6250*/  MUFU.EX2 R195, R195 ;  /* 0x000000c300c37308 */ /* 0x000e620000000800 */
[C---:B--2---:R-:W-:Y:S01]  /*6260*/  FADD.FTZ R14, R52.reuse, R3 ;  /* 0x00000003340e7221 */ /* 0x044fe20000010000 */
[----:B------:R-:W-:Y:S01]  /*6270*/  F2FP.F16.F32.PACK_AB R193, R52, R193 ;  /* 0x000000c134c1723e */ /* 0x000fe200000000ff */
[----:B------:R-:W-:-:S05]  /*6280*/  IMAD.MOV.U32 R52, RZ, RZ, R87 ;  /* 0x000000ffff347224 */ /* 0x000fca00078e0057 */
[----:B------:R-:W-:Y:S01]  /*6290*/  MUFU.EX2 R202, R202 ;  /* 0x000000ca00ca7308 */ /* 0x000fe20000000800 */
[C---:B---3--:R-:W-:Y:S01]  /*62a0*/  FADD.FTZ R13, R47.reuse, R60 ;  /* 0x0000003c2f0d7221 */ /* 0x048fe20000010000 */
[----:B------:R-:W-:Y:S01]  /*62b0*/  F2FP.F16.F32.PACK_AB R200, R47, R200 ;  /* 0x000000c82fc8723e */ /* 0x000fe200000000ff */
[--C-:B------:R-:W-:Y:S02]  /*62c0*/  IMAD.MOV.U32 R60, RZ, RZ, R87.reuse ;  /* 0x000000ffff3c7224 */ /* 0x100fe400078e0057 */
[----:B------:R-:W-:-:S03]  /*62d0*/  IMAD.MOV.U32 R47, RZ, RZ, R87 ;  /* 0x000000ffff2f7224 */ /* 0x000fc600078e0057 */
[----:B------:R-:W2:Y:S01]  /*62e0*/  MUFU.EX2 R54, R54 ;  /* 0x0000003600367308 */ /* 0x000ea20000000800 */
[----:B-1----:R-:W-:-:S07]  /*62f0*/  FADD.FTZ R3, R195, R14 ;  /* 0x0000000ec3037221 */ /* 0x002fce0000010000 */
[----:B------:R-:W-:Y:S08]  /*6300*/  MUFU.EX2 R49, R152 ;  /* 0x0000009800317308 */ /* 0x000ff00000000800 */
[----:B------:R-:W1:Y:S01]  /*6310*/  MUFU.EX2 R197, R197 ;  /* 0x000000c500c57308 */ /* 0x000e620000000800 */
[C---:B--2---:R-:W-:Y:S01]  /*6320*/  FADD.FTZ R14, R54.reuse, R3 ;  /* 0x00000003360e7221 */ /* 0x044fe20000010000 */
[----:B------:R-:W-:-:S02]  /*6330*/  F2FP.F16.F32.PACK_AB R195, R54, R195 ;  /* 0x000000c336c3723e */ /* 0x000fc400000000ff */
[----:B------:R-:W-:-:S04]  /*6340*/  MOV R54, R87 ;  /* 0x0000005700367202 */ /* 0x000fc80000000f00 */
[----:B------:R-:W-:Y:S08]  /*6350*/  MUFU.EX2 R204, R204 ;  /* 0x000000cc00cc7308 */ /* 0x000ff00000000800 */
[----:B------:R-:W2:Y:S01]  /*6360*/  MUFU.EX2 R56, R56 ;  /* 0x0000003800387308 */ /* 0x000ea20000000800 */
[----:B-1----:R-:W-:-:S07]  /*6370*/  FADD.FTZ R3, R197, R14 ;  /* 0x0000000ec5037221 */ /* 0x002fce0000010000 */
[----:B------:R-:W-:Y:S08]  /*6380*/  MUFU.EX2 R51, R51 ;  /* 0x0000003300337308 */ /* 0x000ff00000000800 */
[----:B------:R-:W1:Y:S01]  /*6390*/  MUFU.EX2 R199, R199 ;  /* 0x000000c700c77308 */ /* 0x000e620000000800 */
[C---:B--2---:R-:W-:Y:S01]  /*63a0*/  FADD.FTZ R14, R56.reuse, R3 ;  /* 0x00000003380e7221 */ /* 0x044fe20000010000 */
[----:B------:R-:W-:Y:S01]  /*63b0*/  F2FP.F16.F32.PACK_AB R197, R56, R197 ;  /* 0x000000c538c5723e */ /* 0x000fe200000000ff */
[----:B------:R-:W-:-:S05]  /*63c0*/  IMAD.MOV.U32 R56, RZ, RZ, R87 ;  /* 0x000000ffff387224 */ /* 0x000fca00078e0057 */
[----:B------:R-:W2:Y:S08]  /*63d0*/  MUFU.EX2 R206, R206 ;  /* 0x000000ce00ce7308 */ /* 0x000eb00000000800 */
[----:B------:R3:W-:Y:S01]  /*63e0*/  MUFU.EX2 R207, R38 ;  /* 0x0000002600cf7308 */ /* 0x0007e20000000800 */
[----:B-1----:R-:W-:-:S07]  /*63f0*/  FADD.FTZ R3, R199, R14 ;  /* 0x0000000ec7037221 */ /* 0x002fce0000010000 */
[----:B------:R-:W1:Y:S01]  /*6400*/  MUFU.EX2 R58, R58 ;  /* 0x0000003a003a7308 */ /* 0x000e620000000800 */
[----:B---3--:R-:W-:Y:S01]  /*6410*/  FADD.FTZ R38, R202, R13 ;  /* 0x0000000dca267221 */ /* 0x008fe20000010000 */
[----:B------:R-:W-:-:S03]  /*6420*/  F2FP.F16.F32.PACK_AB R202, R49, R202 ;  /* 0x000000ca31ca723e */ /* 0x000fc600000000ff */
[----:B------:R-:W-:Y:S01]  /*6430*/  FADD.FTZ R13, R49, R38 ;  /* 0x00000026310d7221 */ /* 0x000fe20000010000 */
[----:B------:R-:W-:Y:S02]  /*6440*/  IMAD.MOV.U32 R49, RZ, RZ, R87 ;  /* 0x000000ffff317224 */ /* 0x000fe400078e0057 */
[----:B------:R-:W3:Y:S01]  /*6450*/  MUFU.EX2 R53, R53 ;  /* 0x0000003500357308 */ /* 0x000ee20000000800 */
[----:B------:R-:W-:Y:S01]  /*6460*/  FADD.FTZ R38, R204, R13 ;  /* 0x0000000dcc267221 */ /* 0x000fe20000010000 */
[----:B------:R-:W-:-:S03]  /*6470*/  F2FP.F16.F32.PACK_AB R204, R51, R204 ;  /* 0x000000cc33cc723e */ /* 0x000fc600000000ff */
[----:B------:R-:W-:Y:S01]  /*6480*/  FADD.FTZ R13, R51, R38 ;  /* 0x00000026330d7221 */ /* 0x000fe20000010000 */
[----:B------:R-:W-:Y:S02]  /*6490*/  IMAD.MOV.U32 R51, RZ, RZ, R87 ;  /* 0x000000ffff337224 */ /* 0x000fe400078e0057 */
[----:B------:R-:W4:Y:S01]  /*64a0*/  MUFU.EX2 R201, R201 ;  /* 0x000000c900c97308 */ /* 0x000f220000000800 */
[----:B--2---:R-:W-:Y:S01]  /*64b0*/  FADD.FTZ R38, R206, R13 ;  /* 0x0000000dce267221 */ /* 0x004fe20000010000 */
[C---:B-1----:R-:W-:Y:S01]  /*64c0*/  FADD.FTZ R14, R58.reuse, R3 ;  /* 0x000000033a0e7221 */ /* 0x042fe20000010000 */
[----:B------:R-:W-:Y:S02]  /*64d0*/  F2FP.F16.F32.PACK_AB R199, R58, R199 ;  /* 0x000000c73ac7723e */ /* 0x000fe400000000ff */
[----:B------:R-:W-:-:S03]  /*64e0*/  MOV R58, R87 ;  /* 0x00000057003a7202 */ /* 0x000fc60000000f00 */
[----:B------:R-:W1:Y:S01]  /*64f0*/  MUFU.EX2 R208, R208 ;  /* 0x000000d000d07308 */ /* 0x000e620000000800 */
[C---:B---3--:R-:W-:Y:S01]  /*6500*/  FADD.FTZ R13, R53.reuse, R38 ;  /* 0x00000026350d7221 */ /* 0x048fe20000010000 */
[----:B------:R-:W-:Y:S01]  /*6510*/  F2FP.F16.F32.PACK_AB R206, R53, R206 ;  /* 0x000000ce35ce723e */ /* 0x000fe200000000ff */
[----:B------:R-:W-:-:S05]  /*6520*/  IMAD.MOV.U32 R53, RZ, RZ, R87 ;  /* 0x000000ffff357224 */ /* 0x000fca00078e0057 */
[----:B------:R-:W2:Y:S01]  /*6530*/  MUFU.EX2 R32, R32 ;  /* 0x0000002000207308 */ /* 0x000ea20000000800 */
[----:B----4-:R-:W-:-:S07]  /*6540*/  FADD.FTZ R3, R201, R14 ;  /* 0x0000000ec9037221 */ /* 0x010fce0000010000 */
[----:B------:R-:W3:Y:S01]  /*6550*/  MUFU.EX2 R55, R55 ;  /* 0x0000003700377308 */ /* 0x000ee20000000800 */
[----:B-1----:R-:W-:-:S07]  /*6560*/  FADD.FTZ R38, R208, R13 ;  /* 0x0000000dd0267221 */ /* 0x002fce0000010000 */
[----:B------:R-:W1:Y:S01]  /*6570*/  MUFU.EX2 R203, R203 ;  /* 0x000000cb00cb7308 */ /* 0x000e620000000800 */
[C---:B--2---:R-:W-:Y:S01]  /*6580*/  FADD.FTZ R14, R32.reuse, R3 ;  /* 0x00000003200e7221 */ /* 0x044fe20000010000 */
[----:B------:R-:W-:Y:S01]  /*6590*/  F2FP.F16.F32.PACK_AB R201, R32, R201 ;  /* 0x000000c920c9723e */ /* 0x000fe200000000ff */
[----:B------:R-:W-:-:S05]  /*65a0*/  IMAD.MOV.U32 R32, RZ, RZ, R87 ;  /* 0x000000ffff207224 */ /* 0x000fca00078e0057 */
        /* <DEDUP_REMOVED lines=11> */
[----:B------:R-:W-:Y:S02]  /*6660*/  F2FP.F16.F32.PACK_AB R203, R34, R203 ;  /* 0x000000cb22cb723e */ /* 0x000fe400000000ff */
[----:B------:R-:W-:-:S04]  /*6670*/  MOV R34, R87 ;  /* 0x0000005700227202 */ /* 0x000fc80000000f00 */
[----:B------:R-:W3:Y:S01]  /*6680*/  MUFU.EX2 R212, R212 ;  /* 0x000000d400d47308 */ /* 0x000ee20000000800 */
[C---:B-1----:R-:W-:Y:S01]  /*6690*/  FADD.FTZ R13, R57.reuse, R26 ;  /* 0x0000001a390d7221 */ /* 0x042fe20000010000 */
[----:B------:R-:W-:Y:S01]  /*66a0*/  F2FP.F16.F32.PACK_AB R210, R57, R210 ;  /* 0x000000d239d2723e */ /* 0x000fe200000000ff */
[----:B------:R-:W-:-:S05]  /*66b0*/  IMAD.MOV.U32 R57, RZ, RZ, R87 ;  /* 0x000000ffff397224 */ /* 0x000fca00078e0057 */
[----:B------:R-:W1:Y:S01]  /*66c0*/  MUFU.EX2 R36, R36 ;  /* 0x0000002400247308 */ /* 0x000e620000000800 */
[----:B--2---:R-:W-:-:S07]  /*66d0*/  FADD.FTZ R3, R205, R14 ;  /* 0x0000000ecd037221 */ /* 0x004fce0000010000 */
[----:B------:R-:W2:Y:S01]  /*66e0*/  MUFU.EX2 R59, R59 ;  /* 0x0000003b003b7308 */ /* 0x000ea20000000800 */
[----:B---3--:R-:W-:-:S07]  /*66f0*/  FADD.FTZ R14, R212, R13 ;  /* 0x0000000dd40e7221 */ /* 0x008fce0000010000 */
[----:B------:R-:W3:Y:S01]  /*6700*/  MUFU.EX2 R90, R90 ;  /* 0x0000005a005a7308 */ /* 0x000ee20000000800 */
[C---:B-1----:R-:W-:Y:S01]  /*6710*/  FADD.FTZ R3, R36.reuse, R3 ;  /* 0x0000000324037221 */ /* 0x042fe20000010000 */
[----:B------:R-:W-:Y:S01]  /*6720*/  F2FP.F16.F32.PACK_AB R205, R36, R205 ;  /* 0x000000cd24cd723e */ /* 0x000fe200000000ff */
[----:B------:R-:W-:-:S05]  /*6730*/  IMAD.MOV.U32 R36, RZ, RZ, R87 ;  /* 0x000000ffff247224 */ /* 0x000fca00078e0057 */
[----:B------:R-:W1:Y:S01]  /*6740*/  MUFU.EX2 R24, R24 ;  /* 0x0000001800187308 */ /* 0x000e620000000800 */
[C---:B--2---:R-:W-:Y:S01]  /*6750*/  FADD.FTZ R13, R59.reuse, R14 ;  /* 0x0000000e3b0d7221 */ /* 0x044fe20000010000 */
[----:B------:R-:W-:Y:S01]  /*6760*/  F2FP.F16.F32.PACK_AB R212, R59, R212 ;  /* 0x000000d43bd4723e */ /* 0x000fe200000000ff */
[----:B------:R-:W-:-:S05]  /*6770*/  IMAD.MOV.U32 R59, RZ, RZ, R87 ;  /* 0x000000ffff3b7224 */ /* 0x000fca00078e0057 */
[----:B------:R-:W2:Y:S01]  /*6780*/  MUFU.EX2 R209, R104 ;  /* 0x0000006800d17308 */ /* 0x000ea20000000800 */
[----:B---3--:R-:W-:-:S04]  /*6790*/  FADD.FTZ R14, R90, R3 ;  /* 0x000000035a0e7221 */ /* 0x008fc80000010000 */
[C---:B------:R-:W-:Y:S01]  /*67a0*/  FADD.FTZ R3, R207.reuse, R14 ;  /* 0x0000000ecf037221 */ /* 0x040fe20000010000 */
[----:B------:R-:W-:Y:S02]  /*67b0*/  F2FP.F16.F32.PACK_AB R207, R207, R90 ;  /* 0x0000005acfcf723e */ /* 0x000fe400000000ff */
        /* <DEDUP_REMOVED lines=9> */
[C---:B-1----:R-:W-:Y:S01]  /*6850*/  FADD.FTZ R3, R211.reuse, R14 ;  /* 0x0000000ed3037221 */ /* 0x042fe20000010000 */
[----:B------:R-:W-:Y:S01]  /*6860*/  F2FP.F16.F32.PACK_AB R211, R211, R28 ;  /* 0x0000001cd3d3723e */ /* 0x000fe200000000ff */
[----:B------:R-:W-:-:S05]  /*6870*/  IMAD.MOV.U32 R28, RZ, RZ, R87 ;  /* 0x000000ffff1c7224 */ /* 0x000fca00078e0057 */
        /* <DEDUP_REMOVED lines=8> */
[----:B--2---:R-:W-:-:S07]  /*6900*/  FADD.FTZ R12, R144, R3 ;  /* 0x00000003900c7221 */ /* 0x004fce0000010000 */
[----:B------:R-:W2:Y:S01]  /*6910*/  MUFU.EX2 R216, R216 ;  /* 0x000000d800d87308 */ /* 0x000ea20000000800 */
[C---:B---3--:R-:W-:Y:S01]  /*6920*/  FADD.FTZ R13, R61.reuse, R26 ;  /* 0x0000001a3d0d7221 */ /* 0x048fe20000010000 */
[----:B------:R-:W-:Y:S01]  /*6930*/  F2FP.F16.F32.PACK_AB R214, R61, R214 ;  /* 0x000000d63dd6723e */ /* 0x000fe200000000ff */
[----:B------:R-:W-:-:S05]  /*6940*/  IMAD.MOV.U32 R61, RZ, RZ, R87 ;  /* 0x000000ffff3d7224 */ /* 0x000fca00078e0057 */
[----:B------:R-:W3:Y:S01]  /*6950*/  MUFU.EX2 R100, R100 ;  /* 0x0000006400647308 */ /* 0x000ee20000000800 */
[C---:B-1----:R-:W-:Y:S01]  /*6960*/  FADD.FTZ R3, R215.reuse, R12 ;  /* 0x0000000cd7037221 */ /* 0x042fe20000010000 */
[----:B------:R-:W-:-:S06]  /*6970*/  F2FP.F16.F32.PACK_AB R215, R215, R144 ;  /* 0x00000090d7d7723e */ /* 0x000fcc00000000ff */
[----:B------:R1:W4:Y:S01]  /*6980*/  MUFU.EX2 R63, R192 ;  /* 0x000000c0003f7308 */ /* 0x0003220000000800 */
[----:B--2---:R-:W-:-:S07]  /*6990*/  FADD.FTZ R26, R216, R13 ;  /* 0x0000000dd81a7221 */ /* 0x004fce0000010000 */
[----:B------:R-:W2:Y:S01]  /*69a0*/  MUFU.EX2 R217, R102 ;  /* 0x0000006600d97308 */ /* 0x000ea20000000800 */
[----:B---3--:R-:W-:Y:S01]  /*69b0*/  FADD.FTZ R12, R100, R3 ;  /* 0x00000003640c7221 */ /* 0x008fe20000010000 */
[----:B-1----:R-:W-:Y:S01]  /*69c0*/  F2FP.F16.F32.PACK_AB R192, R86, R39 ;  /* 0x0000002756c0723e */ /* 0x002fe200000000ff */
[----:B------:R-:W-:Y:S01]  /*69d0*/  IMAD.MOV.U32 R39, RZ, RZ, R87 ;  /* 0x000000ffff277224 */ /* 0x000fe200078e0057 */
[----:B------:R-:W-:-:S04]  /*69e0*/  MOV R86, R87 ;  /* 0x0000005700567202 */ /* 0x000fc80000000f00 */
[----:B------:R-:W1:Y:S01]  /*69f0*/  MUFU.EX2 R218, R218 ;  /* 0x000000da00da7308 */ /* 0x000e620000000800 */
[C---:B----4-:R-:W-:Y:S01]  /*6a00*/  FADD.FTZ R13, R63.reuse, R26 ;  /* 0x0000001a3f0d7221 */ /* 0x050fe20000010000 */
[----:B------:R-:W-:Y:S01]  /*6a10*/  F2FP.F16.F32.PACK_AB R216, R63, R216 ;  /* 0x000000d83fd8723e */ /* 0x000fe200000000ff */
[----:B------:R-:W-:-:S05]  /*6a20*/  IMAD.MOV.U32 R63, RZ, RZ, R87 ;  /* 0x000000ffff3f7224 */ /* 0x000fca00078e0057 */
[----:B------:R-:W3:Y:S01]  /*6a30*/  MUFU.EX2 R106, R106 ;  /* 0x0000006a006a7308 */ /* 0x000ee20000000800 */
[C---:B--2---:R-:W-:Y:S01]  /*6a40*/  FADD.FTZ R3, R217.reuse, R12 ;  /* 0x0000000cd9037221 */ /* 0x044fe20000010000 */
[----:B------:R-:W-:-:S06]  /*6a50*/  F2FP.F16.F32.PACK_AB R217, R217, R100 ;  /* 0x00000064d9d9723e */ /* 0x000fcc00000000ff */
[----:B------:R-:W2:Y:S01]  /*6a60*/  MUFU.EX2 R33, R33 ;  /* 0x0000002100217308 */ /* 0x000ea20000000800 */
[----:B-1----:R-:W-:-:S07]  /*6a70*/  FADD.FTZ R26, R218, R13 ;  /* 0x0000000dda1a7221 */ /* 0x002fce0000010000 */
[----:B------:R-:W1:Y:S01]  /*6a80*/  MUFU.EX2 R65, R65 ;  /* 0x0000004100417308 */ /* 0x000e620000000800 */
[----:B---3--:R-:W-:Y:S01]  /*6a90*/  FADD.FTZ R12, R106, R3 ;  /* 0x000000036a0c7221 */ /* 0x008fe20000010000 */
[C---:B--2---:R-:W-:Y:S01]  /*6aa0*/  FADD.FTZ R14, R33.reuse, R26 ;  /* 0x0000001a210e7221 */ /* 0x044fe20000010000 */
[----:B------:R-:W-:Y:S01]  /*6ab0*/  F2FP.F16.F32.PACK_AB R218, R33, R218 ;  /* 0x000000da21da723e */ /* 0x000fe200000000ff */
[--C-:B------:R-:W-:Y:S01]  /*6ac0*/  IMAD.MOV.U32 R33, RZ, RZ, R87.reuse ;  /* 0x000000ffff217224 */ /* 0x100fe200078e0057 */
[----:B------:R-:W-:Y:S01]  /*6ad0*/  MOV R26, R87 ;  /* 0x00000057001a7202 */ /* 0x000fe20000000f00 */
[C---:B-1----:R-:W-:Y:S01]  /*6ae0*/  FADD.FTZ R13, R65.reuse, R12 ;  /* 0x0000000c410d7221 */ /* 0x042fe20000010000 */
[----:B------:R-:W-:Y:S01]  /*6af0*/  F2FP.F16.F32.PACK_AB R219, R65, R106 ;  /* 0x0000006a41db723e */ /* 0x000fe200000000ff */
[----:B------:R-:W-:Y:S01]  /*6b00*/  IMAD.MOV.U32 R65, RZ, RZ, R87 ;  /* 0x000000ffff417224 */ /* 0x000fe200078e0057 */
[----:B------:R-:W-:Y:S06]  /*6b10*/  @!P2 BRA `(.L_x_5532) ;  /* 0x000000580048a947 */ /* 0x000fec0003800000 */
[----:B------:R-:W-:Y:S01]  /*6b20*/  R2UR UR60, R2 ;  /* 0x00000000023c72ca */ /* 0x000fe200000e0000 */
[----:B------:R-:W-:Y:S01]  /*6b30*/  IMAD.MOV.U32 R3, RZ, RZ, R92 ;  /* 0x000000ffff037224 */ /* 0x000fe200078e005c */
[----:B------:R-:W-:Y:S02]  /*6b40*/  MOV R12, R88 ;  /* 0x00000058000c7202 */ /* 0x000fe40000000f00 */
        /* <DEDUP_REMOVED lines=33> */
[----:B------:R-:W-:Y:S01]  /*6d60*/  UMOV UR37, UR38 ;  /* 0x0000002600257c82 */ /* 0x000fe20008000000 */
[----:B------:R-:W-:-:S10]  /*6d70*/  ULDC UR7, c[0x0][0x9d8] ;  /* 0x0002760000077ab9 */ /* 0x000fd40000000800 */
.L_x_5541:
[----:B------:R-:W-:Y:S01]  /*6d80*/  R2UR UR10, R18 ;  /* 0x00000000120a72ca */ /* 0x000fe200000e0000 */
[----:B------:R-:W-:-:S04]  /*6d90*/  UIADD3 UR38, UR37, 0x1, URZ ;  /* 0x0000000125267890 */ /* 0x000fc8000fffe03f */
[----:B------:R-:W-:-:S04]  /*6da0*/  UISETP.NE.AND UP0, UPT, UR38, 0x2, UPT ;  /* 0x000000022600788c */ /* 0x000fc8000bf05270 */
[----:B------:R-:W-:Y:S02]  /*6db0*/  USEL UR6, URZ, 0x1, UP0 ;  /* 0x000000013f067887 */ /* 0x000fe40008000000 */
[----:B------:R-:W-:Y:S02]  /*6dc0*/  USEL UR38, UR38, URZ, UP0 ;  /* 0x0000003f26267287 */ /* 0x000fe40008000000 */
[----:B------:R-:W-:Y:S01]  /*6dd0*/  ISETP.NE.AND P3, PT, RZ, UR10, PT ;  /* 0x0000000aff007c0c */ /* 0x000fe2000bf65270 */
[----:B------:R-:W-:-:S06]  /*6de0*/  ULOP3.LUT UR6, UR60, UR6, URZ, 0x3c, !UPT ;  /* 0x000000063c067292 */ /* 0x000fcc000f8e3c3f */
[----:B------:R-:W-:-:S06]  /*6df0*/  IMAD.U32 R2, RZ, RZ, UR6 ;  /* 0x00000006ff027e24 */ /* 0x000fcc000f8e00ff */
[----:B------:R-:W-:Y:S05]  /*6e00*/  @P3 BRA `(.L_x_5533) ;  /* 0x0000000000303947 */ /* 0x000fea0003800000 */
[----:B------:R-:W-:Y:S05]  /*6e10*/  @!P0 BRA `(.L_x_5534) ;  /* 0x0000000000048947 */ /* 0x000fea0003800000 */
[----:B------:R-:W-:Y:S01]  /*6e20*/  BPT.TRAP 0x1 ;  /* 0x000000040000795c */ /* 0x000fe20000300000 */
.L_x_5534:
[----:B------:R-:W-:Y:S01]  /*6e30*/  R2UR UR10, R2 ;  /* 0x00000000020a72ca */ /* 0x000fe200000e0000 */
[----:B------:R-:W-:-:S12]  /*6e40*/  ULEA UR6, UR38, UR39, 0x3 ;  /* 0x0000002726067291 */ /* 0x000fd8000f8e183f */
[----:B------:R-:W-:-:S05]  /*6e50*/  IMAD.U32 R15, RZ, RZ, UR10 ;  /* 0x0000000aff0f7e24 */ /* 0x000fca000f8e00ff */
[----:B------:R-:W-:-:S04]  /*6e60*/  SHF.L.U32 R15, R15, 0x1f, RZ ;  /* 0x0000001f0f0f7819 */ /* 0x000fc800000006ff */
[----:B------:R1:W2:Y:S01]  /*6e70*/  SYNCS.PHASECHK.TRANS64.TRYWAIT P2, [UR6+0x34830], R15 ;  /* 0x0348300fff0075a7 */ /* 0x0002a20008040146 */
[----:B------:R-:W-:Y:S05]  /*6e80*/  @!P0 BRA `(.L_x_5535) ;  /* 0x0000000000048947 */ /* 0x000fea0003800000 */
[----:B------:R-:W-:Y:S01]  /*6e90*/  BPT.TRAP 0x1 ;  /* 0x000000040000795c */ /* 0x000fe20000300000 */
.L_x_5535:
[----:B--2---:R-:W-:Y:S05]  /*6ea0*/  @P2 BRA `(.L_x_5533) ;  /* 0x0000000000082947 */ /* 0x004fea0003800000 */
[----:B------:R-:W2:Y:S02]  /*6eb0*/  SYNCS.PHASECHK.TRANS64.TRYWAIT P2, [UR6+0x34830], R15 ;  /* 0x0348300fff0075a7 */ /* 0x000ea40008040146 */
[----:B--2---:R-:W-:Y:S05]  /*6ec0*/  @!P2 BRA `(.L_x_5536) ;  /* 0x0000009800d0a947 */ /* 0x004fea0003800000 */
.L_x_5533:
[----:B--2---:R-:W2:Y:S01]  /*6ed0*/  S2R R20, SR_TID.X ;  /* 0x0000000000147919 */ /* 0x004ea20000002100 */
[----:B------:R-:W-:Y:S01]  /*6ee0*/  R2UR UR6, R0 ;  /* 0x00000000000672ca */ /* 0x000fe200000e0000 */
[----:B------:R-:W-:Y:S01]  /*6ef0*/  UMOV UR59, 0x40000040 ;  /* 0x40000040003b7882 */ /* 0x000fe20000000000 */
[----:B------:R-:W-:Y:S01]  /*6f00*/  R2UR UR18, R10 ;  /* 0x000000000a1272ca */ /* 0x000fe200000e0000 */
[----:B------:R-:W-:Y:S01]  /*6f10*/  UMOV UR23, 0x40000040 ;  /* 0x4000004000177882 */ /* 0x000fe20000000000 */
        /* <DEDUP_REMOVED lines=8> */
[----:B------:R-:W-:Y:S01]  /*6fa0*/  R2UR UR14, R8 ;  /* 0x00000000080e72ca */ /* 0x000fe200000e0000 */
[----:B------:R-:W-:Y:S01]  /*6fb0*/  UIMAD UR6, UR38, 0xb00, UR6 ;  /* 0x00000b00260678a4 */ /* 0x000fe2000f8e0206 */
[----:B------:R-:W-:Y:S01]  /*6fc0*/  R2UR UR15, R9 ;  /* 0x00000000090f72ca */ /* 0x000fe200000e0000 */
[----:B------:R-:W-:Y:S01]  /*6fd0*/  UMOV UR56, UR18 ;  /* 0x0000001200387c82 */ /* 0x000fe20008000000 */
[----:B------:R-:W-:Y:S01]  /*6fe0*/  UMOV UR20, UR18 ;  /* 0x0000001200147c82 */ /* 0x000fe20008000000 */
[----:B------:R-:W-:Y:S01]  /*6ff0*/  UMOV UR57, UR19 ;  /* 0x0000001300397c82 */ /* 0x000fe20008000000 */
[----:B------:R-:W-:-:S02]  /*7000*/  UIADD3 UR22, UR6, 0x80, URZ ;  /* 0x0000008006167890 */ /* 0x000fc4000fffe03f */
        /* <DEDUP_REMOVED lines=9> */
[----:B--2---:R-:W-:Y:S01]  /*70a0*/  SHF.R.U32.HI R20, RZ, 0x7, R20 ;  /* 0x00000007ff147819 */ /* 0x004fe20000011614 */
[----:B------:R-:W-:Y:S01]  /*70b0*/  UMOV UR32, UR18 ;  /* 0x0000001200207c82 */ /* 0x000fe20008000000 */
[----:B------:R-:W-:Y:S01]  /*70c0*/  UMOV UR33, UR19 ;  /* 0x0000001300217c82 */ /* 0x000fe20008000000 */
[----:B------:R-:W-:-:S02]  /*70d0*/  UIADD3 UR42, UR6, 0x280, URZ ;  /* 0x00000280062a7890 */ /* 0x000fc4000fffe03f */
[----:B-1----:R-:W-:Y:S01]  /*70e0*/  VIADD R15, R20, 0x8 ;  /* 0x00000008140f7836 */ /* 0x002fe20000000000 */
[----:B------:R-:W-:Y:S01]  /*70f0*/  UMOV UR40, UR18 ;  /* 0x0000001200287c82 */ /* 0x000fe20008000000 */
[----:B------:R-:W-:Y:S01]  /*7100*/  UMOV UR41, UR19 ;  /* 0x0000001300297c82 */ /* 0x000fe20008000000 */
[----:B------:R-:W-:Y:S02]  /*7110*/  UIADD3 UR46, UR6, 0x300, URZ ;  /* 0x00000300062e7890 */ /* 0x000fe4000fffe03f */
[----:B------:R1:W-:Y:S01]  /*7120*/  BAR.SYNC.DEFER_BLOCKING R15, 0x100 ;  /* 0x0004000f0000751d */ /* 0x0003e20000010000 */
[----:B------:R-:W-:Y:S02]  /*7130*/  UIADD3 UR50, UR6, 0x380, URZ ;  /* 0x0000038006327890 */ /* 0x000fe4000fffe03f */
[----:B------:R-:W-:Y:S02]  /*7140*/  UIADD3 UR54, UR6, 0x400, URZ ;  /* 0x0000040006367890 */ /* 0x000fe4000fffe03f */
[----:B------:R-:W-:Y:S01]  /*7150*/  UIADD3 UR10, UR6, 0x500, URZ ;  /* 0x00000500060a7890 */ /* 0x000fe2000fffe03f */
[----:B------:R-:W-:Y:S01]  /*7160*/  UMOV UR44, UR18 ;  /* 0x00000012002c7c82 */ /* 0x000fe20008000000 */
[----:B------:R-:W-:Y:S01]  /*7170*/  UMOV UR45, UR19 ;  /* 0x00000013002d7c82 */ /* 0x000fe20008000000 */
[----:B------:R-:W-:Y:S01]  /*7180*/  UMOV UR48, UR18 ;  /* 0x0000001200307c82 */ /* 0x000fe20008000000 */
[----:B------:R-:W-:Y:S01]  /*7190*/  UMOV UR49, UR19 ;  /* 0x0000001300317c82 */ /* 0x000fe20008000000 */
[----:B------:R-:W-:Y:S01]  /*71a0*/  UMOV UR52, UR18 ;  /* 0x0000001200347c82 */ /* 0x000fe20008000000 */
[----:B------:R-:W-:Y:S01]  /*71b0*/  UMOV UR53, UR19 ;  /* 0x0000001300357c82 */ /* 0x000fe20008000000 */
[----:B------:R-:W-:Y:S01]  /*71c0*/  UMOV UR11, 0x40000040 ;  /* 0x40000040000b7882 */ /* 0x000fe20000000000 */
        /* <DEDUP_REMOVED lines=538> */
[----:B------:R-:W-:Y:S01]  /*9370*/  UIADD3 UR6, UR6, 0xa86, URZ ;  /* 0x00000a8606067890 */ /* 0x000fe2000fffe03f */
        /* <DEDUP_REMOVED lines=33> */
[----:B-1----:R-:W-:Y:S05]  /*9590*/  @P3 BRA `(.L_x_5537) ;  /* 0x00000000002c3947 */ /* 0x002fea0003800000 */
[----:B------:R-:W-:Y:S05]  /*95a0*/  @!P0 BRA `(.L_x_5538) ;  /* 0x0000000000048947 */ /* 0x000fea0003800000 */
[----:B------:R-:W-:Y:S01]  /*95b0*/  BPT.TRAP 0x1 ;  /* 0x000000040000795c */ /* 0x000fe20000300000 */
.L_x_5538:
[----:B------:R-:W-:Y:S01]  /*95c0*/  ULEA UR6, UR37, UR39, 0x3 ;  /* 0x0000002725067291 */ /* 0x000fe2000f8e183f */
[----:B------:R-:W-:-:S04]  /*95d0*/  MOV R15, UR60 ;  /* 0x0000003c000f7c02 */ /* 0x000fc80008000f00 */
[----:B------:R-:W-:-:S04]  /*95e0*/  SHF.L.U32 R15, R15, 0x1f, RZ ;  /* 0x0000001f0f0f7819 */ /* 0x000fc800000006ff */
[----:B------:R1:W2:Y:S01]  /*95f0*/  SYNCS.PHASECHK.TRANS64.TRYWAIT P2, [UR6+0x34850], R15 ;  /* 0x0348500fff0075a7 */ /* 0x0002a20008040146 */
[----:B------:R-:W-:Y:S05]  /*9600*/  @!P0 BRA `(.L_x_5539) ;  /* 0x0000000000048947 */ /* 0x000fea0003800000 */
[----:B------:R-:W-:Y:S01]  /*9610*/  BPT.TRAP 0x1 ;  /* 0x000000040000795c */ /* 0x000fe20000300000 */
.L_x_5539:
[----:B--2---:R-:W-:Y:S05]  /*9620*/  @P2 BRA `(.L_x_5537) ;  /* 0x0000000000082947 */ /* 0x004fea0003800000 */
[----:B------:R-:W2:Y:S02]  /*9630*/  SYNCS.PHASECHK.TRANS64.TRYWAIT P2, [UR6+0x34850], R15 ;  /* 0x0348500fff0075a7 */ /* 0x000ea40008040146 */
[----:B--2---:R-:W-:Y:S05]  /*9640*/  @!P2 BRA `(.L_x_5540) ;  /* 0x000000740008a947 */ /* 0x004fea0003800000 */
.L_x_5537:
        /* <DEDUP_REMOVED lines=9> */
[----:B------:R-:W1:Y:S01]  /*96e0*/  MUFU.TANH R15, R15 ;  /* 0x0000000f000f7308 */ /* 0x000e620000002400 */
[----:B------:R-:W-:Y:S01]  /*96f0*/  FMUL.FTZ R170, R173, UR7 ;  /* 0x00000007adaa7c20 */ /* 0x000fe20008410000 */
[----:B------:R-:W-:Y:S01]  /*9700*/  FMUL.FTZ R160, R160, UR7 ;  /* 0x00000007a0a07c20 */ /* 0x000fe20008410000 */
[----:B------:R-:W-:Y:S01]  /*9710*/  ULOP3.LUT UR6, UR6, 0x5800000, URZ, 0xfc, !UPT ;  /* 0x0580000006067892 */ /* 0x000fe2000f8efc3f */
[----:B------:R-:W-:Y:S01]  /*9720*/  FMUL.FTZ R161, R161, UR7 ;  /* 0x00000007a1a17c20 */ /* 0x000fe20008410000 */
[----:B------:R-:W-:Y:S01]  /*9730*/  FMUL.FTZ R164, R164, UR7 ;  /* 0x00000007a4a47c20 */ /* 0x000fe20008410000 */
[----:B------:R-:W-:Y:S01]  /*9740*/  FMUL.FTZ R21, R171, UR7 ;  /* 0x00000007ab157c20 */ /* 0x000fe20008410000 */
[----:B------:R-:W-:Y:S01]  /*9750*/  UIMAD UR6, UR37, 0xb00, UR6 ;  /* 0x00000b00250678a4 */ /* 0x000fe2000f8e0206 */
[----:B------:R-:W2:Y:S01]  /*9760*/  MUFU.TANH R20, R20 ;  /* 0x0000001400147308 */ /* 0x000ea20000002400 */
[----:B------:R-:W-:Y:S01]  /*9770*/  FMUL.FTZ R171, R174, UR7 ;  /* 0x00000007aeab7c20 */ /* 0x000fe20008410000 */
[----:B------:R-:W-:Y:S01]  /*9780*/  FMUL.FTZ R165, R165, UR7 ;  /* 0x00000007a5a57c20 */ /* 0x000fe20008410000 */
[----:B------:R-:W-:Y:S01]  /*9790*/  FMUL.FTZ R152, R152, UR7 ;  /* 0x0000000798987c20 */ /* 0x000fe20008410000 */
[----:B------:R-:W-:Y:S01]  /*97a0*/  FMUL.FTZ R153, R153, UR7 ;  /* 0x0000000799997c20 */ /* 0x000fe20008410000 */
[----:B------:R-:W-:Y:S01]  /*97b0*/  FMUL.FTZ R156, R156, UR7 ;  /* 0x000000079c9c7c20 */ /* 0x000fe20008410000 */
[----:B------:R-:W-:Y:S01]  /*97c0*/  UMOV UR10, UR6 ;  /* 0x00000006000a7c82 */ /* 0x000fe20008000000 */
[----:B------:R-:W-:Y:S01]  /*97d0*/  FMUL.FTZ R157, R157, UR7 ;  /* 0x000000079d9d7c20 */ /* 0x000fe20008410000 */
[----:B------:R-:W-:Y:S01]  /*97e0*/  HGMMA.64x128x16.F32 R24, R176, gdesc[UR8].tnspB, R24, gsb0 ;  /* 0x41e00008b0187df0 */ /* 0x000fe20008000818 */
[----:B------:R-:W-:Y:S01]  /*97f0*/  UIADD3 UR10, UR6, 0x80, URZ ;  /* 0x00000080060a7890 */ /* 0x000fe2000fffe03f */
[----:B------:R-:W3:Y:S01]  /*9800*/  MUFU.TANH R169, R169 ;  /* 0x000000a900a97308 */ /* 0x000ee20000002400 */
[----:B------:R-:W-:Y:S01]  /*9810*/  UMOV UR11, 0x40000040 ;  /* 0x40000040000b7882 */ /* 0x000fe20000000000 */
[----:B-1----:R-:W-:Y:S01]  /*9820*/  FMNMX.FTZ R173, R15, R12, !PT ;  /* 0x0000000c0fad7209 */ /* 0x002fe20007810000 */
[----:B------:R-:W-:Y:S01]  /*9830*/  FMUL.FTZ R144, R144, UR7 ;  /* 0x0000000790907c20 */ /* 0x000fe20008410000 */
[----:B------:R-:W-:Y:S01]  /*9840*/  FMUL.FTZ R145, R145, UR7 ;  /* 0x0000000791917c20 */ /* 0x000fe20008410000 */
[----:B------:R-:W-:Y:S01]  /*9850*/  FMUL.FTZ R148, R148, UR7 ;  /* 0x0000000794947c20 */ /* 0x000fe20008410000 */
[----:B------:R-:W-:Y:S01]  /*9860*/  FMUL.FTZ R149, R149, UR7 ;  /* 0x0000000795957c20 */ /* 0x000fe20008410000 */
[----:B--2---:R-:W-:Y:S01]  /*9870*/  FMNMX.FTZ R174, R20, R173, !PT ;  /* 0x000000ad14ae7209 */ /* 0x004fe20007810000 */
        /* <DEDUP_REMOVED lines=75> */
[----:B------:R-:W2:Y:S01]  /*9d30*/  S2R R227, SR_TID.X ;  /* 0x0000000000e37919 */ /* 0x000ea20000002100 */
[----:B------:R-:W-:-:S02]  /*9d40*/  ISETP.LT.AND P2, PT, RZ, UR61, PT ;  /* 0x0000003dff007c0c */ /* 0x000fc4000bf41270 */
[----:B------:R-:W-:Y:S02]  /*9d50*/  R2UR UR60, R2 ;  /* 0x00000000023c72ca */ /* 0x000fe400000e0000 */
[----:B------:R-:W4:Y:S01]  /*9d60*/  MUFU.TANH R145, R145 ;  /* 0x0000009100917308 */ /* 0x000f220000002400 */
[----:B---3--:R-:W-:-:S07]  /*9d70*/  FMNMX.FTZ R173, R157, R174, !PT ;  /* 0x000000ae9dad7209 */ /* 0x008fce0007810000 */
[----:B------:R-:W3:Y:S01]  /*9d80*/  MUFU.TANH R148, R148 ;  /* 0x0000009400947308 */ /* 0x000ee20000002400 */
[----:B-1----:R-:W-:-:S07]  /*9d90*/  FMNMX.FTZ R174, R144, R173, !PT ;  /* 0x000000ad90ae7209 */ /* 0x002fce0007810000 */
[----:B------:R-:W1:Y:S01]  /*9da0*/  MUFU.TANH R149, R149 ;  /* 0x0000009500957308 */ /* 0x000e620000002400 */
[----:B----4-:R-:W-:-:S07]  /*9db0*/  FMNMX.FTZ R173, R145, R174, !PT ;  /* 0x000000ae91ad7209 */ /* 0x010fce0007810000 */
[----:B------:R-:W4:Y:S01]  /*9dc0*/  MUFU.TANH R136, R136 ;  /* 0x0000008800887308 */ /* 0x000f220000002400 */
[----:B---3--:R-:W-:Y:S02]  /*9dd0*/  FMNMX.FTZ R174, R148, R173, !PT ;  /* 0x000000ad94ae7209 */ /* 0x008fe40007810000 */
[----:B--2---:R-:W-:-:S05]  /*9de0*/  SHF.R.U32.HI R227, RZ, 0x7, R227 ;  /* 0x00000007ffe37819 */ /* 0x004fca00000116e3 */
[----:B------:R-:W2:Y:S01]  /*9df0*/  MUFU.TANH R137, R137 ;  /* 0x0000008900897308 */ /* 0x000ea20000002400 */
[----:B-1----:R-:W-:Y:S01]  /*9e00*/  FMNMX.FTZ R173, R149, R174, !PT ;  /* 0x000000ae95ad7209 */ /* 0x002fe20007810000 */
[----:B------:R-:W-:-:S06]  /*9e10*/  FMUL.FTZ R174, R105, UR7 ;  /* 0x0000000769ae7c20 */ /* 0x000fcc0008410000 */
[----:B------:R-:W1:Y:S08]  /*9e20*/  MUFU.TANH R140, R140 ;  /* 0x0000008c008c7308 */ /* 0x000e700000002400 */
[----:B------:R-:W3:Y:S01]  /*9e30*/  MUFU.TANH R141, R141 ;  /* 0x0000008d008d7308 */ /* 0x000ee20000002400 */
[----:B------:R-:W-:Y:S02]  /*9e40*/  WARPGROUP.DEPBAR.LE gsb0, 0x0 ;  /* 0x00008000000079c5 */ /* 0x000fe40000010000 */
[----:B------:R-:W-:Y:S01]  /*9e50*/  WARPGROUP.ARRIVE ;  /* 0x00000000000079c5 */ /* 0x000fe20000000000 */
[----:B----4-:R-:W-:-:S04]  /*9e60*/  FMNMX.FTZ R176, R136, R173, !PT ;  /* 0x000000ad88b07209 */ /* 0x010fc80007810000 */
[----:B------:R-:W4:Y:S01]  /*9e70*/  MUFU.TANH R128, R128 ;  /* 0x0000008000807308 */ /* 0x000f220000002400 */
[----:B--2---:R-:W-:Y:S01]  /*9e80*/  FMNMX.FTZ R105, R137, R176, !PT ;  /* 0x000000b089697209 */ /* 0x004fe20007810000 */
[----:B------:R-:W-:Y:S01]  /*9e90*/  HGMMA.64x128x16.F32 R24, R180, gdesc[UR8].tnspB, R24, gsb0 ;  /* 0x41e00008b4187df0 */ /* 0x000fe20008000818 */
[----:B------:R-:W-:Y:S01]  /*9ea0*/  UIADD3 UR10, UR6, 0x100, URZ ;  /* 0x00000100060a7890 */ /* 0x000fe2000fffe03f */
[----:B------:R-:W-:-:S04]  /*9eb0*/  UMOV UR11, 0x40000040 ;  /* 0x40000040000b7882 */ /* 0x000fc80000000000 */
[----:B------:R-:W2:Y:S01]  /*9ec0*/  MUFU.TANH R129, R129 ;  /* 0x0000008100817308 */ /* 0x000ea20000002400 */
[----:B-1----:R-:W-:-:S04]  /*9ed0*/  FMNMX.FTZ R176, R140, R105, !PT ;  /* 0x000000698cb07209 */ /* 0x002fc80007810000 */
[----:B---3--:R-:W-:Y:S01]  /*9ee0*/  FMNMX.FTZ R105, R141, R176, !PT ;  /* 0x000000b08d697209 */ /* 0x008fe20007810000 */
[----:B------:R-:W-:Y:S02]  /*9ef0*/  FMUL.FTZ R176, R109, UR7 ;  /* 0x000000076db07c20 */ /* 0x000fe40008410000 */
[----:B------:R-:W1:Y:S01]  /*9f00*/  MUFU.TANH R132, R132 ;  /* 0x0000008400847308 */ /* 0x000e620000002400 */
[----:B----4-:R-:W-:-:S07]  /*9f10*/  FMNMX.FTZ R178, R128, R105, !PT ;  /* 0x0000006980b27209 */ /* 0x010fce0007810000 */
[----:B------:R-:W3:Y:S01]  /*9f20*/  MUFU.TANH R133, R133 ;  /* 0x0000008500857308 */ /* 0x000ee20000002400 */
[----:B--2---:R-:W-:-:S07]  /*9f30*/  FMNMX.FTZ R105, R129, R178, !PT ;  /* 0x000000b281697209 */ /* 0x004fce0007810000 */
[----:B------:R-:W2:Y:S01]  /*9f40*/  MUFU.TANH R120, R120 ;  /* 0x0000007800787308 */ /* 0x000ea20000002400 */
[----:B-1----:R-:W-:-:S07]  /*9f50*/  FMNMX.FTZ R178, R132, R105, !PT ;  /* 0x0000006984b27209 */ /* 0x002fce0007810000 */
[----:B------:R-:W1:Y:S01]  /*9f60*/  MUFU.TANH R121, R121 ;  /* 0x0000007900797308 */ /* 0x000e620000002400 */
[----:B---3--:R-:W-:Y:S01]  /*9f70*/  FMNMX.FTZ R105, R133, R178, !PT ;  /* 0x000000b285697209 */ /* 0x008fe20007810000 */
[----:B------:R-:W-:-:S06]  /*9f80*/  FMUL.FTZ R178, R97, UR7 ;  /* 0x0000000761b27c20 */ /* 0x000fcc0008410000 */
[----:B------:R-:W3:Y:S08]  /*9f90*/  MUFU.TANH R124, R124 ;  /* 0x0000007c007c7308 */ /* 0x000ef00000002400 */
[----:B------:R-:W4:Y:S08]  /*9fa0*/  MUFU.TANH R125, R125 ;  /* 0x0000007d007d7308 */ /* 0x000f300000002400 */
[----:B------:R-:W5:Y:S08]  /*9fb0*/  MUFU.TANH R112, R112 ;  /* 0x0000007000707308 */ /* 0x000f700000002400 */
        /* <DEDUP_REMOVED lines=9> */
[----:B------:R-:W5:Y:S01]  /*a050*/  MUFU.TANH R100, R100 ;  /* 0x0000006400647308 */ /* 0x000f620000002400 */
[----:B------:R-:W-:-:S02]  /*a060*/  WARPGROUP.DEPBAR.LE gsb0, 0x0 ;  /* 0x00008000000079c5 */ /* 0x000fc40000010000 */
[----:B------:R-:W-:Y:S01]  /*a070*/  WARPGROUP.ARRIVE ;  /* 0x00000000000079c5 */ /* 0x000fe20000000000 */
[----:B--2---:R-:W-:-:S04]  /*a080*/  FMNMX.FTZ R180, R120, R105, !PT ;  /* 0x0000006978b47209 */ /* 0x004fc80007810000 */
[----:B------:R-:W-:Y:S01]  /*a090*/  MUFU.TANH R92, R92 ;  /* 0x0000005c005c7308 */ /* 0x000fe20000002400 */
[----:B-1----:R-:W-:Y:S01]  /*a0a0*/  FMNMX.FTZ R97, R121, R180, !PT ;  /* 0x000000b479617209 */ /* 0x002fe20007810000 */
[----:B------:R-:W-:Y:S01]  /*a0b0*/  HGMMA.64x128x16.F32 R24, R184, gdesc[UR8].tnspB, R24, gsb0 ;  /* 0x41e00008b8187df0 */ /* 0x000fe20008000818 */
[----:B------:R-:W-:Y:S01]  /*a0c0*/  UIADD3 UR10, UR6, 0x180, URZ ;  /* 0x00000180060a7890 */ /* 0x000fe2000fffe03f */
[----:B------:R-:W-:Y:S01]  /*a0d0*/  UMOV UR11, 0x40000040 ;  /* 0x40000040000b7882 */ /* 0x000fe20000000000 */
[----:B---3--:R-:W-:-:S03]  /*a0e0*/  FMNMX.FTZ R180, R124, R97, !PT ;  /* 0x000000617cb47209 */ /* 0x008fc60007810000 */
[----:B------:R-:W-:Y:S01]  /*a0f0*/  MUFU.TANH R168, R168 ;  /* 0x000000a800a87308 */ /* 0x000fe20000002400 */
[----:B----4-:R-:W-:Y:S01]  /*a100*/  FMNMX.FTZ R97, R125, R180, !PT ;  /* 0x000000b47d617209 */ /* 0x010fe20007810000 */
[----:B------:R-:W-:-:S03]  /*a110*/  FMUL.FTZ R180, R101, UR7 ;  /* 0x0000000765b47c20 */ /* 0x000fc60008410000 */
[----:B-----5:R-:W-:-:S03]  /*a120*/  FMNMX.FTZ R182, R112, R97, !PT ;  /* 0x0000006170b67209 */ /* 0x020fc60007810000 */
[----:B------:R-:W-:Y:S01]  /*a130*/  MUFU.TANH R21, R21 ;  /* 0x0000001500157308 */ /* 0x000fe20000002400 */
[----:B------:R-:W-:Y:S01]  /*a140*/  FMNMX.FTZ R97, R113, R182, !PT ;  /* 0x000000b671617209 */ /* 0x000fe20007810000 */
[----:B------:R-:W-:-:S06]  /*a150*/  FMUL.FTZ R182, R88, UR7 ;  /* 0x0000000758b67c20 */ /* 0x000fcc0008410000 */
[----:B------:R-:W1:Y:S08]  /*a160*/  MUFU.TANH R180, R180 ;  /* 0x000000b400b47308 */ /* 0x000e700000002400 */
[----:B------:R-:W2:Y:S08]  /*a170*/  MUFU.TANH R182, R182 ;  /* 0x000000b600b67308 */ /* 0x000eb00000002400 */
        /* <DEDUP_REMOVED lines=16> */
[----:B------:R-:W-:-:S03]  /*a280*/  FMUL.FTZ R186, R93, UR7 ;  /* 0x000000075dba7c20 */ /* 0x000fc60008410000 */
[----:B------:R-:W-:Y:S01]  /*a290*/  MUFU.TANH R151, R151 ;  /* 0x0000009700977308 */ /* 0x000fe20000002400 */
[----:B------:R-:W-:Y:S01]  /*a2a0*/  FMNMX.FTZ R97, R117, R184, !PT ;  /* 0x000000b875617209 */ /* 0x000fe20007810000 */
[----:B------:R-:W-:Y:S01]  /*a2b0*/  HGMMA.64x128x16.F32 R24, R188, gdesc[UR8].tnspB, R24, gsb0 ;  /* 0x41e00008bc187df0 */ /* 0x000fe20008000818 */
[----:B------:R-:W-:Y:S01]  /*a2c0*/  UIADD3 UR10, UR6, 0x200, URZ ;  /* 0x00000200060a7890 */ /* 0x000fe2000fffe03f */
[----:B------:R-:W-:Y:S01]  /*a2d0*/  FMUL.FTZ R184, R89, UR7 ;  /* 0x0000000759b87c20 */ /* 0x000fe20008410000 */
[----:B------:R-:W-:Y:S01]  /*a2e0*/  UMOV UR11, 0x40000040 ;  /* 0x40000040000b7882 */ /* 0x000fe20000000000 */
[----:B------:R-:W-:Y:S02]  /*a2f0*/  FMNMX.FTZ R97, R104, R97, !PT ;  /* 0x0000006168617209 */ /* 0x000fe40007810000 */
[----:B------:R-:W-:Y:S01]  /*a300*/  MUFU.TANH R186, R186 ;  /* 0x000000ba00ba7308 */ /* 0x000fe20000002400 */
[----:B------:R-:W3:Y:S01]  /*a310*/  LDC R89, c[0x0][0x988] ;  /* 0x00026200ff597b82 */ /* 0x000ee20000000800 */
[----:B------:R-:W-:-:S04]  /*a320*/  FMNMX.FTZ R97, R174, R97, !PT ;  /* 0x00000061ae617209 */ /* 0x000fc80007810000 */
[----:B------:R-:W-:Y:S02]  /*a330*/  FMNMX.FTZ R97, R108, R97, !PT ;  /* 0x000000616c617209 */ /* 0x000fe40007810000 */
[----:B------:R-:W4:Y:S02]  /*a340*/  MUFU.TANH R184, R184 ;  /* 0x000000b800b87308 */ /* 0x000f240000002400 */
[----:B------:R-:W-:-:S04]  /*a350*/  FMNMX.FTZ R97, R176, R97, !PT ;  /* 0x00000061b0617209 */ /* 0x000fc80007810000 */
[----:B------:R-:W-:Y:S02]  /*a360*/  FMNMX.FTZ R97, R96, R97, !PT ;  /* 0x0000006160617209 */ /* 0x000fe40007810000 */
[----:B------:R-:W5:Y:S02]  /*a370*/  MUFU.TANH R138, R138 ;  /* 0x0000008a008a7308 */ /* 0x000f640000002400 */
[----:B------:R-:W-:-:S04]  /*a380*/  FMNMX.FTZ R97, R178, R97, !PT ;  /* 0x00000061b2617209 */ /* 0x000fc80007810000 */
[----:B------:R-:W-:Y:S02]  /*a390*/  FMNMX.FTZ R97, R100, R97, !PT ;  /* 0x0000006164617209 */ /* 0x000fe40007810000 */
[----:B------:R-:W5:Y:S02]  /*a3a0*/  MUFU.TANH R139, R139 ;  /* 0x0000008b008b7308 */ /* 0x000f640000002400 */
[----:B-1----:R-:W-:-:S04]  /*a3b0*/  FMNMX.FTZ R97, R180, R97, !PT ;  /* 0x00000061b4617209 */ /* 0x002fc80007810000 */
[----:B--2---:R-:W-:Y:S02]  /*a3c0*/  FMNMX.FTZ R97, R182, R97, !PT ;  /* 0x00000061b6617209 */ /* 0x004fe40007810000 */
[----:B------:R-:W1:Y:S02]  /*a3d0*/  MUFU.TANH R142, R142 ;  /* 0x0000008e008e7308 */ /* 0x000e640000002400 */
[----:B----4-:R-:W-:-:S04]  /*a3e0*/  FMNMX.FTZ R97, R184, R97, !PT ;  /* 0x00000061b8617209 */ /* 0x010fc80007810000 */
[----:B------:R-:W-:Y:S02]  /*a3f0*/  FMNMX.FTZ R97, R92, R97, !PT ;  /* 0x000000615c617209 */ /* 0x000fe40007810000 */
[----:B------:R-:W2:Y:S02]  /*a400*/  MUFU.TANH R143, R143 ;  /* 0x0000008f008f7308 */ /* 0x000ea40000002400 */
[----:B------:R-:W-:-:S05]  /*a410*/  FMNMX.FTZ R97, R186, R97, !PT ;  /* 0x00000061ba617209 */ /* 0x000fca0007810000 */
[----:B------:R-:W4:Y:S01]  /*a420*/  SHFL.BFLY PT, R88, R97, 0x2, 0x1f ;  /* 0x0c401f0061587f89 */ /* 0x000f2200000e0000 */
[----:B------:R-:W-:Y:S08]  /*a430*/  MUFU.TANH R130, R130 ;  /* 0x0000008200827308 */ /* 0x000ff00000002400 */
[----:B------:R-:W-:Y:S08]  /*a440*/  MUFU.TANH R131, R131 ;  /* 0x0000008300837308 */ /* 0x000ff00000002400 */
[----:B------:R-:W-:Y:S01]  /*a450*/  MUFU.TANH R134, R134 ;  /* 0x0000008600867308 */ /* 0x000fe20000002400 */
[----:B----4-:R-:W-:-:S07]  /*a460*/  FMNMX.FTZ R88, R97, R88, !PT ;  /* 0x0000005861587209 */ /* 0x010fce0007810000 */
[----:B------:R-:W-:Y:S01]  /*a470*/  MUFU.TANH R135, R135 ;  /* 0x0000008700877308 */ /* 0x000fe20000002400 */
[----:B------:R-:W4:Y:S07]  /*a480*/  SHFL.BFLY PT, R93, R88, 0x1, 0x1f ;  /* 0x0c201f00585d7f89 */ /* 0x000f2e00000e0000 */
[----:B------:R-:W-:Y:S08]  /*a490*/  MUFU.TANH R122, R122 ;  /* 0x0000007a007a7308 */ /* 0x000ff00000002400 */
[----:B------:R-:W-:Y:S08]  /*a4a0*/  MUFU.TANH R123, R123 ;  /* 0x0000007b007b7308 */ /* 0x000ff00000002400 */
[----:B------:R-:W-:Y:S01]  /*a4b0*/  MUFU.TANH R126, R126 ;  /* 0x0000007e007e7308 */ /* 0x000fe20000002400 */
[----:B----4-:R-:W-:-:S07]  /*a4c0*/  FMNMX.FTZ R88, R88, R93, !PT ;  /* 0x0000005d58587209 */ /* 0x010fce0007810000 */
[----:B------:R-:W-:Y:S01]  /*a4d0*/  MUFU.TANH R127, R127 ;  /* 0x0000007f007f7308 */ /* 0x000fe20000002400 */
[----:B------:R-:W-:-:S07]  /*a4e0*/  FADD.FTZ R12, -R88, R12 ;  /* 0x0000000c580c7221 */ /* 0x000fce0000010100 */
        /* <DEDUP_REMOVED lines=8> */
[----:B------:R-:W-:Y:S01]  /*a570*/  HGMMA.64x128x16.F32 R24, R192, gdesc[UR8].tnspB, R24, gsb0 ;  /* 0x41e00008c0187df0 */ /* 0x000fe20008000818 */
        /* <DEDUP_REMOVED lines=13> */
[----:B------:R-:W-:-:S04]  /*a650*/  FMUL.FTZ R192, R111, UR7 ;  /* 0x000000076fc07c20 */ /* 0x000fc80008410000 */
[----:B------:R-:W-:Y:S01]  /*a660*/  HGMMA.64x128x16.F32 R24, R196, gdesc[UR8].tnspB, R24, gsb0 ;  /* 0x41e00008c4187df0 */ /* 0x000fe20008000818 */
[----:B------:R-:W-:Y:S01]  /*a670*/  UIADD3 UR10, UR6, 0x300, URZ ;  /* 0x00000300060a7890 */ /* 0x000fe2000fffe03f */
[----:B------:R-:W-:Y:S01]  /*a680*/  MUFU.TANH R192, R192 ;  /* 0x000000c000c07308 */ /* 0x000fe20000002400 */
[----:B------:R-:W-:-:S07]  /*a690*/  UMOV UR11, 0x40000040 ;  /* 0x40000040000b7882 */ /* 0x000fce0000000000 */
[----:B------:R-:W-:Y:S01]  /*a6a0*/  MUFU.TANH R194, R194 ;  /* 0x000000c200c27308 */ /* 0x000fe20000002400 */
[----:B------:R-:W-:Y:S02]  /*a6b0*/  WARPGROUP.DEPBAR.LE gsb0, 0x0 ;  /* 0x00008000000079c5 */ /* 0x000fe40000010000 */
[----:B------:R-:W-:Y:S01]  /*a6c0*/  WARPGROUP.ARRIVE ;  /* 0x00000000000079c5 */ /* 0x000fe20000000000 */
[----:B------:R-:W-:Y:S01]  /*a6d0*/  FMUL.FTZ R198, R91, UR7 ;  /* 0x000000075bc67c20 */ /* 0x000fe20008410000 */
[-C--:B---3--:R-:W-:Y:S01]  /*a6e0*/  FMUL.FTZ R91, R12, R89.reuse ;  /* 0x000000590c5b7220 */ /* 0x088fe20000410000 */
[-C--:B------:R-:W-:Y:S01]  /*a6f0*/  FMUL.FTZ R12, R88, R89.reuse ;  /* 0x00000059580c7220 */ /* 0x080fe20000410000 */
[----:B------:R-:W-:Y:S02]  /*a700*/  FMUL.FTZ R196, R103, UR7 ;  /* 0x0000000767c47c20 */ /* 0x000fe40008410000 */
[----:B------:R-:W-:Y:S01]  /*a710*/  HGMMA.64x128x16.F32 R24, R200, gdesc[UR8].tnspB, R24, gsb0 ;  /* 0x41e00008c8187df0 */ /* 0x000fe20008000818 */
[----:B------:R-:W-:Y:S01]  /*a720*/  UIADD3 UR10, UR6, 0x380, URZ ;  /* 0x00000380060a7890 */ /* 0x000fe2000fffe03f */
[--C-:B------:R-:W-:Y:S01]  /*a730*/  FFMA.FTZ R101, R152, R89, -R12.reuse ;  /* 0x0000005998657223 */ /* 0x100fe2000001080c */
[----:B------:R-:W-:Y:S01]  /*a740*/  UMOV UR11, 0x40000040 ;  /* 0x40000040000b7882 */ /* 0x000fe20000000000 */
[----:B------:R-:W-:Y:S01]  /*a750*/  FMNMX.FTZ R152, R168, R3, !PT ;  /* 0x00000003a8987209 */ /* 0x000fe20007810000 */
[-CC-:B------:R-:W-:Y:S01]  /*a760*/  FFMA.FTZ R99, R156, R89.reuse, -R12.reuse ;  /* 0x000000599c637223 */ /* 0x180fe2000001080c */
[-CC-:B------:R-:W-:Y:S01]  /*a770*/  FFMA.FTZ R107, R148, R89.reuse, -R12.reuse ;  /* 0x00000059946b7223 */ /* 0x180fe2000001080c */
[-CC-:B------:R-:W-:Y:S01]  /*a780*/  FFMA.FTZ R119, R140, R89.reuse, -R12.reuse ;  /* 0x000000598c777223 */ /* 0x180fe2000001080c */
[----:B------:R-:W-:Y:S01]  /*a790*/  FMNMX.FTZ R152, R21, R152, !PT ;  /* 0x0000009815987209 */ /* 0x000fe20007810000 */
[-CC-:B------:R-:W-:Y:S01]  /*a7a0*/  FFMA.FTZ R111, R128, R89.reuse, -R12.reuse ;  /* 0x00000059806f7223 */ /* 0x180fe2000001080c */
[----:B------:R-:W-:Y:S01]  /*a7b0*/  MUFU.TANH R196, R196 ;  /* 0x000000c400c47308 */ /* 0x000fe20000002400 */
[-CC-:B------:R-:W-:Y:S01]  /*a7c0*/  FFMA.FTZ R133, R133, R89.reuse, -R12.reuse ;  /* 0x0000005985857223 */ /* 0x180fe2000001080c */
[----:B------:R-:W-:Y:S01]  /*a7d0*/  FMNMX.FTZ R97, R171, R152, !PT ;  /* 0x00000098ab617209 */ /* 0x000fe20007810000 */
[-CC-:B------:R-:W-:Y:S01]  /*a7e0*/  FFMA.FTZ R149, R149, R89.reuse, -R12.reuse ;  /* 0x0000005995957223 */ /* 0x180fe2000001080c */
[-CC-:B------:R-:W-:Y:S01]  /*a7f0*/  FFMA.FTZ R145, R145, R89.reuse, -R12.reuse ;  /* 0x0000005991917223 */ /* 0x180fe2000001080c */
[--C-:B------:R-:W-:Y:S01]  /*a800*/  FFMA.FTZ R137, R137, R89, -R12.reuse ;  /* 0x0000005989897223 */ /* 0x100fe2000001080c */
[----:B------:R-:W-:Y:S01]  /*a810*/  FMNMX.FTZ R97, R172, R97, !PT ;  /* 0x00000061ac617209 */ /* 0x000fe20007810000 */
[-CC-:B------:R-:W-:Y:S01]  /*a820*/  FFMA.FTZ R141, R141, R89.reuse, -R12.reuse ;  /* 0x000000598d8d7223 */ /* 0x180fe2000001080c */
[----:B------:R-:W-:Y:S01]  /*a830*/  MUFU.TANH R198, R198 ;  /* 0x000000c600c67308 */ /* 0x000fe20000002400 */
        /* <DEDUP_REMOVED lines=15> */
[----:B------:R3:W-:Y:S01]  /*a930*/  MUFU.EX2 R144, R145 ;  /* 0x0000009100907308 */ /* 0x0007e20000000800 */
        /* <DEDUP_REMOVED lines=8> */
[--C-:B---3--:R-:W-:Y:S01]  /*a9c0*/  FFMA.FTZ R145, R184, R89, -R12.reuse ;  /* 0x00000059b8917223 */ /* 0x108fe2000001080c */
[----:B------:R-:W-:Y:S01]  /*a9d0*/  FMNMX.FTZ R148, R158, R105, !PT ;  /* 0x000000699e947209 */ /* 0x000fe20007810000 */
[----:B------:R-:W-:Y:S01]  /*a9e0*/  FFMA.FTZ R186, R186, R89, -R12 ;  /* 0x00000059baba7223 */ /* 0x000fe2000001080c */
[----:B------:R-:W-:Y:S02]  /*a9f0*/  MUFU.EX2 R91, R91 ;  /* 0x0000005b005b7308 */ /* 0x000fe40000000800 */
[----:B------:R-:W-:-:S04]  /*aa00*/  FMNMX.FTZ R105, R159, R148, !PT ;  /* 0x000000949f697209 */ /* 0x000fc80007810000 */
[----:B------:R-:W-:Y:S01]  /*aa10*/  FMNMX.FTZ R156, R146, R105, !PT ;  /* 0x00000069929c7209 */ /* 0x000fe20007810000 */
[----:B------:R-:W-:Y:S01]  /*aa20*/  FFMA.FTZ R105, R136, R89, -R12 ;  /* 0x0000005988697223 */ /* 0x000fe2000001080c */
[----:B------:R-:W-:Y:S02]  /*aa30*/  MUFU.EX2 R148, R149 ;  /* 0x0000009500947308 */ /* 0x000fe40000000800 */
[----:B------:R-:W-:-:S04]  /*aa40*/  FMNMX.FTZ R109, R147, R156, !PT ;  /* 0x0000009c936d7209 */ /* 0x000fc80007810000 */
[----:B------:R-:W-:Y:S02]  /*aa50*/  FMNMX.FTZ R136, R150, R109, !PT ;  /* 0x0000006d96887209 */ /* 0x000fe40007810000 */
[----:B------:R-:W3:Y:S02]  /*aa60*/  MUFU.EX2 R230, R230 ;  /* 0x000000e600e67308 */ /* 0x000ee40000000800 */
[----:B------:R-:W-:-:S04]  /*aa70*/  FMNMX.FTZ R109, R151, R136, !PT ;  /* 0x00000088976d7209 */ /* 0x000fc80007810000 */
[----:B-----5:R-:W-:Y:S02]  /*aa80*/  FMNMX.FTZ R156, R138, R109, !PT ;  /* 0x0000006d8a9c7209 */ /* 0x020fe40007810000 */
[----:B------:R4:W-:Y:S02]  /*aa90*/  MUFU.EX2 R136, R137 ;  /* 0x0000008900887308 */ /* 0x0009e40000000800 */
[----:B------:R-:W-:-:S04]  /*aaa0*/  FMNMX.FTZ R109, R139, R156, !PT ;  /* 0x0000009c8b6d7209 */ /* 0x000fc80007810000 */
[----:B-1----:R-:W-:Y:S02]  /*aab0*/  FMNMX.FTZ R140, R142, R109, !PT ;  /* 0x0000006d8e8c7209 */ /* 0x002fe40007810000 */
[----:B------:R-:W1:Y:S01]  /*aac0*/  MUFU.EX2 R15, R15 ;  /* 0x0000000f000f7308 */ /* 0x000e620000000800 */
[----:B----4-:R-:W-:Y:S01]  /*aad0*/  FFMA.FTZ R137, R176, R89, -R12 ;  /* 0x00000059b0897223 */ /* 0x010fe2000001080c */
[----:B--2---:R-:W-:Y:S01]  /*aae0*/  FMNMX.FTZ R109, R143, R140, !PT ;  /* 0x0000008c8f6d7209 */ /* 0x004fe20007810000 */
[----:B---3--:R-:W-:-:S03]  /*aaf0*/  FFMA.FTZ R14, R91, R14, R230 ;  /* 0x0000000e5b0e7223 */ /* 0x008fc600000100e6 */
[----:B------:R-:W-:Y:S02]  /*ab00*/  FMNMX.FTZ R156, R130, R109, !PT ;  /* 0x0000006d829c7209 */ /* 0x000fe40007810000 */
[----:B------:R2:W-:Y:S02]  /*ab10*/  MUFU.EX2 R140, R141 ;  /* 0x0000008d008c7308 */ /* 0x0005e40000000800 */
[----:B------:R-:W-:Y:S01]  /*ab20*/  FMNMX.FTZ R109, R131, R156, !PT ;  /* 0x0000009c836d7209 */ /* 0x000fe20007810000 */
[----:B------:R-:W-:-:S03]  /*ab30*/  FFMA.FTZ R156, R129, R89, -R12 ;  /* 0x00000059819c7223 */ /* 0x000fc6000001080c */
[----:B------:R-:W-:Y:S02]  /*ab40*/  FMNMX.FTZ R128, R134, R109, !PT ;  /* 0x0000006d86807209 */ /* 0x000fe40007810000 */
[----:B------:R-:W-:Y:S01]  /*ab50*/  MUFU.EX2 R20, R20 ;  /* 0x0000001400147308 */ /* 0x000fe20000000800 */
[--C-:B--2---:R-:W-:Y:S01]  /*ab60*/  FFMA.FTZ R141, R180, R89, -R12.reuse ;  /* 0x00000059b48d7223 */ /* 0x104fe2000001080c */
[----:B------:R-:W-:Y:S02]  /*ab70*/  FMNMX.FTZ R109, R135, R128, !PT ;  /* 0x00000080876d7209 */ /* 0x000fe40007810000 */
[----:B-1----:R-:W-:Y:S02]  /*ab80*/  F2FP.F16.F32.PACK_AB R176, R15, R230 ;  /* 0x000000e60fb0723e */ /* 0x002fe400000000ff */
        /* <DEDUP_REMOVED lines=11> */
[----:B------:R-:W1:Y:S02]  /*ac40*/  MUFU.EX2 R170, R170 ;  /* 0x000000aa00aa7308 */ /* 0x000e640000000800 */
[----:B------:R-:W-:-:S04]  /*ac50*/  FMNMX.FTZ R129, R188, R129, !PT ;  /* 0x00000081bc817209 */ /* 0x000fc80007810000 */
[----:B------:R-:W-:Y:S02]  /*ac60*/  FMNMX.FTZ R129, R106, R129, !PT ;  /* 0x000000816a817209 */ /* 0x000fe40007810000 */
[----:B------:R-:W-:Y:S02]  /*ac70*/  MUFU.EX2 R103, R103 ;  /* 0x0000006700677308 */ /* 0x000fe40000000800 */
[----:B------:R-:W-:-:S04]  /*ac80*/  FMNMX.FTZ R129, R190, R129, !PT ;  /* 0x00000081be817209 */ /* 0x000fc80007810000 */
[----:B------:R-:W-:Y:S01]  /*ac90*/  FMNMX.FTZ R129, R110, R129, !PT ;  /* 0x000000816e817209 */ /* 0x000fe20007810000 */
[----:B------:R-:W-:Y:S02]  /*aca0*/  WARPGROUP.DEPBAR.LE gsb0, 0x0 ;  /* 0x00008000000079c5 */ /* 0x000fe40000010000 */
[----:B------:R-:W-:Y:S01]  /*acb0*/  WARPGROUP.ARRIVE ;  /* 0x00000000000079c5 */ /* 0x000fe20000000000 */
[----:B------:R-:W-:Y:S01]  /*acc0*/  FMNMX.FTZ R129, R192, R129, !PT ;  /* 0x00000081c0817209 */ /* 0x000fe20007810000 */
[-CC-:B------:R-:W-:Y:S01]  /*acd0*/  FFMA.FTZ R200, R120, R89.reuse, -R12.reuse ;  /* 0x0000005978c87223 */ /* 0x180fe2000001080c */
[----:B------:R-:W-:Y:S01]  /*ace0*/  FFMA.FTZ R202, R124, R89, -R12 ;  /* 0x000000597cca7223 */ /* 0x000fe2000001080c */
[----:B------:R-:W-:Y:S01]  /*acf0*/  MUFU.EX2 R160, R160 ;  /* 0x000000a000a07308 */ /* 0x000fe20000000800 */
[----:B------:R-:W-:Y:S01]  /*ad00*/  FMNMX.FTZ R129, R98, R129, !PT ;  /* 0x0000008162817209 */ /* 0x000fe20007810000 */
[----:B------:R-:W-:Y:S01]  /*ad10*/  HGMMA.64x128x16.F32 R24, R204, gdesc[UR8].tnspB, R24, gsb0 ;  /* 0x41e00008cc187df0 */ /* 0x000fe20008000818 */
[----:B------:R-:W-:Y:S01]  /*ad20*/  UIADD3 UR10, UR6, 0x400, URZ ;  /* 0x00000400060a7890 */ /* 0x000fe2000fffe03f */
[----:B-1----:R-:W-:Y:S01]  /*ad30*/  F2FP.F16.F32.PACK_AB R180, R170, R93 ;  /* 0x0000005daab4723e */ /* 0x002fe200000000ff */
[----:B------:R-:W-:Y:S01]  /*ad40*/  UMOV UR11, 0x40000040 ;  /* 0x40000040000b7882 */ /* 0x000fe20000000000 */
[----:B------:R-:W-:-:S02]  /*ad50*/  FMNMX.FTZ R129, R194, R129, !PT ;  /* 0x00000081c2817209 */ /* 0x000fc40007810000 */
[----:B------:R-:W-:Y:S02]  /*ad60*/  MUFU.EX2 R101, R101 ;  /* 0x0000006500657308 */ /* 0x000fe40000000800 */
[----:B------:R-:W-:-:S04]  /*ad70*/  FMNMX.FTZ R129, R102, R129, !PT ;  /* 0x0000008166817209 */ /* 0x000fc80007810000 */
[----:B------:R-:W-:Y:S02]  /*ad80*/  FMNMX.FTZ R129, R196, R129, !PT ;  /* 0x00000081c4817209 */ /* 0x000fe40007810000 */
[----:B------:R-:W1:Y:S02]  /*ad90*/  MUFU.EX2 R164, R164 ;  /* 0x000000a400a47308 */ /* 0x000e640000000800 */
[----:B------:R-:W-:-:S04]  /*ada0*/  FMNMX.FTZ R129, R90, R129, !PT ;  /* 0x000000815a817209 */ /* 0x000fc80007810000 */
[----:B------:R-:W-:Y:S02]  /*adb0*/  FMNMX.FTZ R129, R198, R129, !PT ;  /* 0x00000081c6817209 */ /* 0x000fe40007810000 */
[----:B------:R-:W-:Y:S02]  /*adc0*/  MUFU.EX2 R99, R99 ;  /* 0x0000006300637308 */ /* 0x000fe40000000800 */
[----:B------:R-:W-:-:S06]  /*add0*/  FMNMX.FTZ R129, R94, R129, !PT ;  /* 0x000000815e817209 */ /* 0x000fcc0007810000 */
        /* <DEDUP_REMOVED lines=18> */
[----:B------:R-:W-:Y:S01]  /*af00*/  FMNMX.FTZ R112, R228, R129, !PT ;  /* 0x00000081e4707209 */ /* 0x000fe20007810000 */
[-CC-:B------:R-:W-:Y:S01]  /*af10*/  FFMA.FTZ R206, R116, R89.reuse, -R12.reuse ;  /* 0x0000005974ce7223 */ /* 0x180fe2000001080c */
[-CC-:B------:R-:W-:Y:S01]  /*af20*/  FFMA.FTZ R116, R92, R89.reuse, -R12.reuse ;  /* 0x000000595c747223 */ /* 0x180fe2000001080c */
[----:B------:R-:W-:Y:S01]  /*af30*/  FFMA.FTZ R129, R174, R89, -R12 ;  /* 0x00000059ae817223 */ /* 0x000fe2000001080c */
[----:B------:R-:W-:Y:S01]  /*af40*/  HGMMA.64x128x16.F32 R24, R208, gdesc[UR8].tnspB, R24, gsb0 ;  /* 0x41e00008d0187df0 */ /* 0x000fe20008000818 */
[----:B------:R-:W-:Y:S01]  /*af50*/  UIADD3 UR10, UR6, 0x480, URZ ;  /* 0x00000480060a7890 */ /* 0x000fe2000fffe03f */
[----:B------:R-:W1:Y:S01]  /*af60*/  SHFL.BFLY PT, R133, R112, 0x2, 0x1f ;  /* 0x0c401f0070857f89 */ /* 0x000e6200000e0000 */
[----:B------:R-:W-:Y:S01]  /*af70*/  UMOV UR11, 0x40000040 ;  /* 0x40000040000b7882 */ /* 0x000fe20000000000 */
        /* <DEDUP_REMOVED lines=15> */
[----:B------:R-:W-:Y:S01]  /*b070*/  HGMMA.64x128x16.F32 R24, R212, gdesc[UR8].tnspB, R24, gsb0 ;  /* 0x41e00008d4187df0 */ /* 0x000fe20008000818 */
[----:B------:R-:W-:Y:S01]  /*b080*/  UIADD3 UR10, UR6, 0x500, URZ ;  /* 0x00000500060a7890 */ /* 0x000fe2000fffe03f */
[----:B------:R-:W1:Y:S01]  /*b090*/  SHFL.BFLY PT, R149, R108, 0x1, 0x1f ;  /* 0x0c201f006c957f89 */ /* 0x000e6200000e0000 */
[----:B------:R-:W-:Y:S01]  /*b0a0*/  UMOV UR11, 0x40000040 ;  /* 0x40000040000b7882 */ /* 0x000fe20000000000 */
[----:B------:R-:W-:Y:S01]  /*b0b0*/  F2FP.F16.F32.PACK_AB R178, R95, R20 ;  /* 0x000000145fb2723e */ /* 0x000fe200000000ff */
[----:B------:R-:W-:Y:S01]  /*b0c0*/  MUFU.EX2 R208, R208 ;  /* 0x000000d000d07308 */ /* 0x000fe20000000800 */
[----:B------:R-:W-:Y:S01]  /*b0d0*/  UIADD3 UR6, UR61, -0x1, URZ ;  /* 0xffffffff3d067890 */ /* 0x000fe2000fffe03f */
[----:B------:R-:W-:-:S06]  /*b0e0*/  F2FP.F16.F32.PACK_AB R182, R160, R103 ;  /* 0x00000067a0b6723e */ /* 0x000fcc00000000ff */
[----:B------:R-:W-:Y:S01]  /*b0f0*/  MUFU.EX2 R210, R210 ;  /* 0x000000d200d27308 */ /* 0x000fe20000000800 */
[----:B------:R-:W-:-:S07]  /*b100*/  UMOV UR61, UR6 ;  /* 0x00000006003d7c82 */ /* 0x000fce0008000000 */
[----:B------:R-:W-:Y:S01]  /*b110*/  MUFU.EX2 R133, R133 ;  /* 0x0000008500857308 */ /* 0x000fe20000000800 */
[----:B-1----:R-:W-:-:S07]  /*b120*/  FMNMX.FTZ R92, R108, R149, !PT ;  /* 0x000000956c5c7209 */ /* 0x002fce0007810000 */
[----:B------:R1:W-:Y:S01]  /*b130*/  MUFU.EX2 R108, R116 ;  /* 0x00000074006c7308 */ /* 0x0003e20000000800 */
[C---:B------:R-:W-:Y:S01]  /*b140*/  FADD.FTZ R12, -R92.reuse, R3 ;  /* 0x000000035c0c7221 */ /* 0x040fe20000010100 */
[----:B------:R-:W-:-:S03]  /*b150*/  FMUL.FTZ R120, R92, R89 ;  /* 0x000000595c787220 */ /* 0x000fc60000410000 */
[-C--:B------:R-:W-:Y:S01]  /*b160*/  FMUL.FTZ R12, R12, R89.reuse ;  /* 0x000000590c0c7220 */ /* 0x080fe20000410000 */
[-CC-:B------:R-:W-:Y:S01]  /*b170*/  FFMA.FTZ R177, R168, R89.reuse, -R120.reuse ;  /* 0x00000059a8b17223 */ /* 0x180fe20000010878 */
[-CC-:B------:R-:W-:Y:S01]  /*b180*/  FFMA.FTZ R112, R21, R89.reuse, -R120.reuse ;  /* 0x0000005915707223 */ /* 0x180fe20000010878 */
[----:B------:R-:W-:Y:S02]  /*b190*/  IMAD.U32 R21, RZ, RZ, UR38 ;  /* 0x00000026ff157e24 */ /* 0x000fe4000f8e00ff */
[-CC-:B------:R-:W-:Y:S01]  /*b1a0*/  FFMA.FTZ R179, R171, R89.reuse, -R120.reuse ;  /* 0x00000059abb37223 */ /* 0x180fe20000010878 */
[-CC-:B------:R-:W-:Y:S01]  /*b1b0*/  FFMA.FTZ R197, R130, R89.reuse, -R120.reuse ;  /* 0x0000005982c57223 */ /* 0x180fe20000010878 */
[----:B------:R-:W-:Y:S01]  /*b1c0*/  MUFU.EX2 R12, R12 ;  /* 0x0000000c000c7308 */ /* 0x000fe20000000800 */
[-CC-:B------:R-:W-:Y:S01]  /*b1d0*/  FFMA.FTZ R130, R131, R89.reuse, -R120.reuse ;  /* 0x0000005983827223 */ /* 0x180fe20000010878 */
[----:B------:R-:W-:Y:S01]  /*b1e0*/  @!P1 LEA R131, R21, UR39, 0x3 ;  /* 0x0000002715839c11 */ /* 0x000fe2000f8e18ff */
[-CC-:B-1----:R-:W-:Y:S01]  /*b1f0*/  FFMA.FTZ R116, R172, R89.reuse, -R120.reuse ;  /* 0x00000059ac747223 */ /* 0x182fe20000010878 */
[-CC-:B------:R-:W-:Y:S01]  /*b200*/  FFMA.FTZ R181, R162, R89.reuse, -R120.reuse ;  /* 0x00000059a2b57223 */ /* 0x180fe20000010878 */
[-CC-:B------:R-:W-:Y:S01]  /*b210*/  FFMA.FTZ R199, R134, R89.reuse, -R120.reuse ;  /* 0x0000005986c77223 */ /* 0x180fe20000010878 */
[----:B------:R-:W-:Y:S01]  /*b220*/  IADD3 R21, -R227, 0xb, RZ ;  /* 0x0000000be3157810 */ /* 0x000fe20007ffe1ff */
[----:B------:R-:W-:Y:S01]  /*b230*/  @!P1 VIADD R131, R131, 0x34840 ;  /* 0x0003484083839836 */ /* 0x000fe20000000000 */
[----:B------:R-:W1:Y:S01]  /*b240*/  MUFU.EX2 R177, R177 ;  /* 0x000000b100b17308 */ /* 0x000e620000000800 */
[-CC-:B------:R-:W-:Y:S01]  /*b250*/  FFMA.FTZ R124, R163, R89.reuse, -R120.reuse ;  /* 0x00000059a37c7223 */ /* 0x180fe20000010878 */
[-CC-:B------:R-:W-:Y:S01]  /*b260*/  FFMA.FTZ R134, R135, R89.reuse, -R120.reuse ;  /* 0x0000005987867223 */ /* 0x180fe20000010878 */
[----:B------:R-:W-:Y:S01]  /*b270*/  IMAD.U32 R135, RZ, RZ, UR37 ;  /* 0x00000025ff877e24 */ /* 0x000fe2000f8e00ff */
[----:B------:R-:W-:Y:S01]  /*b280*/  @!P1 PRMT R131, RZ, 0x654, R131 ;  /* 0x00000654ff839816 */ /* 0x000fe20000000083 */
[-CC-:B------:R-:W-:Y:S01]  /*b290*/  FFMA.FTZ R183, R166, R89.reuse, -R120.reuse ;  /* 0x00000059a6b77223 */ /* 0x180fe20000010878 */
[-CC-:B------:R-:W-:Y:S01]  /*b2a0*/  FFMA.FTZ R201, R122, R89.reuse, -R120.reuse ;  /* 0x000000597ac97223 */ /* 0x180fe20000010878 */
[-CC-:B------:R-:W-:Y:S01]  /*b2b0*/  FFMA.FTZ R132, R167, R89.reuse, -R120.reuse ;  /* 0x00000059a7847223 */ /* 0x180fe20000010878 */
[----:B------:R-:W2:Y:S01]  /*b2c0*/  MUFU.EX2 R112, R112 ;  /* 0x0000007000707308 */ /* 0x000ea20000000800 */
[----:B------:R-:W-:Y:S01]  /*b2d0*/  @!P1 LEA R135, R135, UR39, 0x3 ;  /* 0x0000002787879c11 */ /* 0x000fe2000f8e18ff */
[-CC-:B------:R-:W-:Y:S01]  /*b2e0*/  FFMA.FTZ R185, R154, R89.reuse, -R120.reuse ;  /* 0x000000599ab97223 */ /* 0x180fe20000010878 */
[-CC-:B------:R-:W-:Y:S01]  /*b2f0*/  FFMA.FTZ R154, R155, R89.reuse, -R120.reuse ;  /* 0x000000599b9a7223 */ /* 0x180fe20000010878 */
[-CC-:B------:R-:W-:Y:S01]  /*b300*/  FFMA.FTZ R187, R158, R89.reuse, -R120.reuse ;  /* 0x000000599ebb7223 */ /* 0x180fe20000010878 */
[-CC-:B------:R-:W-:Y:S01]  /*b310*/  FFMA.FTZ R203, R126, R89.reuse, -R120.reuse ;  /* 0x000000597ecb7223 */ /* 0x180fe20000010878 */
[-CC-:B------:R-:W-:Y:S01]  /*b320*/  FFMA.FTZ R158, R159, R89.reuse, -R120.reuse ;  /* 0x000000599f9e7223 */ /* 0x180fe20000010878 */
[--C-:B------:R-:W-:Y:S01]  /*b330*/  FFMA.FTZ R189, R146, R89, -R120.reuse ;  /* 0x0000005992bd7223 */ /* 0x100fe20000010878 */
[----:B------:R-:W3:Y:S01]  /*b340*/  MUFU.EX2 R179, R179 ;  /* 0x000000b300b37308 */ /* 0x000ee20000000800 */
        /* <DEDUP_REMOVED lines=8> */
[----:B--2---:R-:W-:Y:S01]  /*b3d0*/  FADD.FTZ R122, R112, R13 ;  /* 0x0000000d707a7221 */ /* 0x004fe20000010000 */
[-CC-:B------:R-:W-:Y:S01]  /*b3e0*/  FFMA.FTZ R195, R142, R89.reuse, -R120.reuse ;  /* 0x000000598ec37223 */ /* 0x180fe20000010878 */
[-CC-:B------:R-:W-:Y:S01]  /*b3f0*/  FFMA.FTZ R115, R115, R89.reuse, -R120.reuse ;  /* 0x0000005973737223 */ /* 0x180fe20000010878 */
[--C-:B------:R-:W-:Y:S01]  /*b400*/  FFMA.FTZ R142, R143, R89, -R120.reuse ;  /* 0x000000598f8e7223 */ /* 0x100fe20000010878 */
[----:B------:R-:W-:Y:S01]  /*b410*/  F2FP.F16.F32.PACK_AB R177, R112, R177 ;  /* 0x000000b170b1723e */ /* 0x000fe200000000ff */
[-CC-:B------:R-:W-:Y:S01]  /*b420*/  FFMA.FTZ R127, R127, R89.reuse, -R120.reuse ;  /* 0x000000597f7f7223 */ /* 0x180fe20000010878 */
[-C--:B------:R-:W-:Y:S01]  /*b430*/  FFMA.FTZ R205, R114, R89.reuse, -R120 ;  /* 0x0000005972cd7223 */ /* 0x080fe20000010878 */
[----:B------:R-:W2:Y:S01]  /*b440*/  MUFU.EX2 R181, R181 ;  /* 0x000000b500b57308 */ /* 0x000ea20000000800 */
[----:B---3--:R-:W-:Y:S01]  /*b450*/  FADD.FTZ R13, R179, R122 ;  /* 0x0000007ab30d7221 */ /* 0x008fe20000010000 */
[-CC-:B------:R-:W-:Y:S01]  /*b460*/  FFMA.FTZ R207, R118, R89.reuse, -R120.reuse ;  /* 0x0000005976cf7223 */ /* 0x180fe20000010878 */
[-CC-:B------:R-:W-:Y:S01]  /*b470*/  FFMA.FTZ R118, R188, R89.reuse, -R120.reuse ;  /* 0x00000059bc767223 */ /* 0x180fe20000010878 */
[-CC-:B------:R-:W-:Y:S01]  /*b480*/  FFMA.FTZ R190, R190, R89.reuse, -R120.reuse ;  /* 0x00000059bebe7223 */ /* 0x180fe20000010878 */
[-CC-:B------:R-:W-:Y:S01]  /*b490*/  FFMA.FTZ R211, R110, R89.reuse, -R120.reuse ;  /* 0x000000596ed37223 */ /* 0x180fe20000010878 */
[-CC-:B------:R-:W-:Y:S01]  /*b4a0*/  FFMA.FTZ R110, R194, R89.reuse, -R120.reuse ;  /* 0x00000059c26e7223 */ /* 0x180fe20000010878 */
[--C-:B------:R-:W-:Y:S01]  /*b4b0*/  FFMA.FTZ R192, R192, R89, -R120.reuse ;  /* 0x00000059c0c07223 */ /* 0x100fe20000010878 */
[----:B------:R-:W3:Y:S01]  /*b4c0*/  MUFU.EX2 R124, R124 ;  /* 0x0000007c007c7308 */ /* 0x000ee20000000800 */
[C---:B-1----:R-:W-:Y:S01]  /*b4d0*/  FADD.FTZ R122, R116.reuse, R13 ;  /* 0x0000000d747a7221 */ /* 0x042fe20000010000 */
[----:B------:R-:W-:Y:S01]  /*b4e0*/  F2FP.F16.F32.PACK_AB R179, R116, R179 ;  /* 0x000000b374b3723e */ /* 0x000fe200000000ff */
[-CC-:B------:R-:W-:Y:S01]  /*b4f0*/  FFMA.FTZ R102, R102, R89.reuse, -R120.reuse ;  /* 0x0000005966667223 */ /* 0x180fe20000010878 */
[-CC-:B------:R-:W-:Y:S01]  /*b500*/  FFMA.FTZ R90, R90, R89.reuse, -R120.reuse ;  /* 0x000000595a5a7223 */ /* 0x180fe20000010878 */
[----:B------:R-:W-:Y:S01]  /*b510*/  FFMA.FTZ R94, R94, R89, -R120 ;  /* 0x000000595e5e7223 */ /* 0x000fe20000010878 */
[----:B------:R-:W-:Y:S01]  /*b520*/  UMOV UR37, UR38 ;  /* 0x0000002600257c82 */ /* 0x000fe20008000000 */
[----:B------:R-:W-:Y:S01]  /*b530*/  F2FP.F16.F32.PACK_AB R188, R144, R97 ;  /* 0x0000006190bc723e */ /* 0x000fe200000000ff */
[----:B------:R-:W1:Y:S01]  /*b540*/  MUFU.EX2 R183, R183 ;  /* 0x000000b700b77308 */ /* 0x000e620000000800 */
[----:B------:R-:W-:-:S07]  /*b550*/  F2FP.F16.F32.PACK_AB R194, R140, R119 ;  /* 0x000000778cc2723e */ /* 0x000fce00000000ff */
[----:B------:R-:W4:Y:S08]  /*b560*/  MUFU.EX2 R132, R132 ;  /* 0x0000008400847308 */ /* 0x000f300000000800 */
[----:B------:R-:W5:Y:S08]  /*b570*/  MUFU.EX2 R185, R185 ;  /* 0x000000b900b97308 */ /* 0x000f700000000800 */
[----:B------:R-:W5:Y:S08]  /*b580*/  MUFU.EX2 R154, R154 ;  /* 0x0000009a009a7308 */ /* 0x000f700000000800 */
[----:B------:R-:W5:Y:S08]  /*b590*/  MUFU.EX2 R187, R187 ;  /* 0x000000bb00bb7308 */ /* 0x000f700000000800 */
[----:B------:R-:W5:Y:S01]  /*b5a0*/  MUFU.EX2 R158, R158 ;  /* 0x0000009e009e7308 */ /* 0x000f620000000800 */
[----:B------:R-:W-:-:S02]  /*b5b0*/  WARPGROUP.DEPBAR.LE gsb0, 0x0 ;  /* 0x00008000000079c5 */ /* 0x000fc40000010000 */
[----:B------:R-:W-:-:S05]  /*b5c0*/  WARPGROUP.ARRIVE ;  /* 0x00000000000079c5 */ /* 0x000fca0000000000 */
[----:B------:R-:W5:Y:S01]  /*b5d0*/  MUFU.EX2 R189, R189 ;  /* 0x000000bd00bd7308 */ /* 0x000f620000000800 */
[----:B------:R-:W-:Y:S02]  /*b5e0*/  F2FP.F16.F32.PACK_AB R212, R133, R96 ;  /* 0x0000006085d4723e */ /* 0x000fe400000000ff */
[----:B------:R-:W-:Y:S01]  /*b5f0*/  F2FP.F16.F32.PACK_AB R214, R141, R100 ;  /* 0x000000648dd6723e */ /* 0x000fe200000000ff */
[----:B------:R-:W-:Y:S04]  /*b600*/  HGMMA.64x128x16.F32 R24, R216, gdesc[UR8].tnspB, R24, gsb0 ;  /* 0x41e00008d8187df0 */ /* 0x000fe80008000818 */
[----:B------:R-:W5:Y:S08]  /*b610*/  MUFU.EX2 R146, R146 ;  /* 0x0000009200927308 */ /* 0x000f700000000800 */
        /* <DEDUP_REMOVED lines=11> */
[----:B------:R-:W-:Y:S08]  /*b6d0*/  MUFU.EX2 R203, R203 ;  /* 0x000000cb00cb7308 */ /* 0x000ff00000000800 */
[----:B------:R-:W-:Y:S08]  /*b6e0*/  MUFU.EX2 R114, R127 ;  /* 0x0000007f00727308 */ /* 0x000ff00000000800 */
[----:B------:R-:W-:Y:S08]  /*b6f0*/  MUFU.EX2 R205, R205 ;  /* 0x000000cd00cd7308 */ /* 0x000ff00000000800 */
[----:B------:R-:W-:Y:S08]  /*b700*/  MUFU.EX2 R207, R207 ;  /* 0x000000cf00cf7308 */ /* 0x000ff00000000800 */
[----:B------:R-:W-:Y:S08]  /*b710*/  MUFU.EX2 R118, R118 ;  /* 0x0000007600767308 */ /* 0x000ff00000000800 */
[----:B------:R-:W-:Y:S01]  /*b720*/  MUFU.EX2 R209, R209 ;  /* 0x000000d100d17308 */ /* 0x000fe20000000800 */
[----:B------:R-:W-:-:S02]  /*b730*/  WARPGROUP.DEPBAR.LE gsb0, 0x0 ;  /* 0x00008000000079c5 */ /* 0x000fc40000010000 */
[----:B------:R2:W-:Y:S06]  /*b740*/  BAR.ARV R21, 0x100 ;  /* 0x000400150000751d */ /* 0x0005ec0000002000 */
[----:B------:R3:W-:Y:S01]  /*b750*/  @!P1 SYNCS.ARRIVE.TRANS64.RED.A1T0 RZ, [R131+URZ], RZ ;  /* 0x000000ff83ff99a7 */ /* 0x0007e2000810043f */
[----:B------:R-:W-:Y:S01]  /*b760*/  MUFU.EX2 R213, R110 ;  /* 0x0000006e00d57308 */ /* 0x000fe20000000800 */
[----:B--2---:R-:W-:Y:S01]  /*b770*/  @!P1 IADD3 R21, R135, 0x34860, RZ ;  /* 0x0003486087159810 */ /* 0x004fe20007ffe0ff */
[-C--:B------:R-:W-:Y:S01]  /*b780*/  FMUL.FTZ R26, R26, R12.reuse ;  /* 0x0000000c1a1a7220 */ /* 0x080fe20000410000 */
[-C--:B------:R-:W-:Y:S01]  /*b790*/  FMUL.FTZ R27, R27, R12.reuse ;  /* 0x0000000c1b1b7220 */ /* 0x080fe20000410000 */
[-C--:B------:R-:W-:Y:S01]  /*b7a0*/  FMUL.FTZ R30, R30, R12.reuse ;  /* 0x0000000c1e1e7220 */ /* 0x080fe20000410000 */
[----:B------:R-:W-:Y:S01]  /*b7b0*/  @!P1 PRMT R21, RZ, 0x654, R21 ;  /* 0x00000654ff159816 */ /* 0x000fe20000000015 */
[-C--:B------:R-:W-:Y:S01]  /*b7c0*/  FMUL.FTZ R31, R31, R12.reuse ;  /* 0x0000000c1f1f7220 */ /* 0x080fe20000410000 */
[----:B---3--:R-:W-:Y:S01]  /*b7d0*/  FADD.FTZ R131, R15, R14 ;  /* 0x0000000e0f837221 */ /* 0x008fe20000010000 */
[----:B------:R-:W-:Y:S01]  /*b7e0*/  FFMA.FTZ R14, R123, R89, -R120 ;  /* 0x000000597b0e7223 */ /* 0x000fe20000010878 */
[----:B------:R2:W-:Y:S01]  /*b7f0*/  @!P1 SYNCS.ARRIVE.TRANS64.RED.A1T0 RZ, [R21+URZ], RZ ;  /* 0x000000ff15ff99a7 */ /* 0x0005e2000810043f */
[----:B------:R-:W-:Y:S01]  /*b800*/  MUFU.EX2 R211, R211 ;  /* 0x000000d300d37308 */ /* 0x000fe20000000800 */
[----:B------:R-:W-:Y:S01]  /*b810*/  FADD.FTZ R162, R20, R131 ;  /* 0x0000008314a27221 */ /* 0x000fe20000010000 */
[-C--:B------:R-:W-:Y:S01]  /*b820*/  FMUL.FTZ R34, R34, R12.reuse ;  /* 0x0000000c22227220 */ /* 0x080fe20000410000 */
[-C--:B------:R-:W-:Y:S01]  /*b830*/  FMUL.FTZ R35, R35, R12.reuse ;  /* 0x0000000c23237220 */ /* 0x080fe20000410000 */
[-C--:B------:R-:W-:Y:S01]  /*b840*/  FMUL.FTZ R38, R38, R12.reuse ;  /* 0x0000000c26267220 */ /* 0x080fe20000410000 */
[----:B------:R-:W-:Y:S01]  /*b850*/  FADD.FTZ R162, R95, R162 ;  /* 0x000000a25fa27221 */ /* 0x000fe20000010000 */
[-C--:B------:R-:W-:Y:S01]  /*b860*/  FMUL.FTZ R39, R39, R12.reuse ;  /* 0x0000000c27277220 */ /* 0x080fe20000410000 */
[----:B--2---:R-:W-:Y:S01]  /*b870*/  FADD.FTZ R21, R181, R122 ;  /* 0x0000007ab5157221 */ /* 0x004fe20000010000 */
[----:B------:R-:W2:Y:S01]  /*b880*/  MUFU.EX2 R14, R14 ;  /* 0x0000000e000e7308 */ /* 0x000ea20000000800 */
[----:B------:R-:W-:Y:S01]  /*b890*/  FADD.FTZ R13, R93, R162 ;  /* 0x000000a25d0d7221 */ /* 0x000fe20000010000 */
[C---:B------:R-:W-:Y:S01]  /*b8a0*/  F2FP.F16.F32.PACK_AB R181, R124.reuse, R181 ;  /* 0x000000b57cb5723e */ /* 0x040fe200000000ff */
[----:B------:R-:W-:Y:S01]  /*b8b0*/  FADD.FTZ R126, R124, R21 ;  /* 0x000000157c7e7221 */ /* 0x000fe20000010000 */
[-C--:B------:R-:W-:Y:S01]  /*b8c0*/  FMUL.FTZ R42, R42, R12.reuse ;  /* 0x0000000c2a2a7220 */ /* 0x080fe20000410000 */
[----:B------:R-:W-:Y:S01]  /*b8d0*/  FADD.FTZ R122, R170, R13 ;  /* 0x0000000daa7a7221 */ /* 0x000fe20000010000 */
[-C--:B------:R-:W-:Y:S01]  /*b8e0*/  FMUL.FTZ R43, R43, R12.reuse ;  /* 0x0000000c2b2b7220 */ /* 0x080fe20000410000 */
[----:B-1----:R-:W-:Y:S01]  /*b8f0*/  FADD.FTZ R21, R183, R126 ;  /* 0x0000007eb7157221 */ /* 0x002fe20000010000 */
[----:B------:R-:W-:Y:S01]  /*b900*/  MUFU.EX2 R104, R104 ;  /* 0x0000006800687308 */ /* 0x000fe20000000800 */
[----:B------:R-:W-:Y:S01]  /*b910*/  FADD.FTZ R13, R103, R122 ;  /* 0x0000007a670d7221 */ /* 0x000fe20000010000 */
[-C--:B------:R-:W-:Y:S01]  /*b920*/  FMUL.FTZ R46, R46, R12.reuse ;  /* 0x0000000c2e2e7220 */ /* 0x080fe20000410000 */
[----:B----4-:R-:W-:Y:S01]  /*b930*/  FADD.FTZ R126, R132, R21 ;  /* 0x00000015847e7221 */ /* 0x010fe20000010000 */
[-C--:B------:R-:W-:Y:S01]  /*b940*/  FMUL.FTZ R47, R47, R12.reuse ;  /* 0x0000000c2f2f7220 */ /* 0x080fe20000410000 */
[----:B------:R-:W-:Y:S01]  /*b950*/  FADD.FTZ R122, R160, R13 ;  /* 0x0000000da07a7221 */ /* 0x000fe20000010000 */
[-C--:B------:R-:W-:Y:S01]  /*b960*/  FMUL.FTZ R50, R50, R12.reuse ;  /* 0x0000000c32327220 */ /* 0x080fe20000410000 */
[----:B-----5:R-:W-:Y:S01]  /*b970*/  FADD.FTZ R21, R185, R126 ;  /* 0x0000007eb9157221 */ /* 0x020fe20000010000 */
[----:B------:R-:W-:Y:S01]  /*b980*/  MUFU.EX2 R90, R90 ;  /* 0x0000005a005a7308 */ /* 0x000fe20000000800 */
[----:B------:R-:W-:Y:S01]  /*b990*/  FADD.FTZ R13, R101, R122 ;  /* 0x0000007a650d7221 */ /* 0x000fe20000010000 */
[-C--:B------:R-:W-:Y:S01]  /*b9a0*/  FMUL.FTZ R51, R51, R12.reuse ;  /* 0x0000000c33337220 */ /* 0x080fe20000410000 */
[----:B------:R-:W-:Y:S01]  /*b9b0*/  FADD.FTZ R122, R154, R21 ;  /* 0x000000159a7a7221 */ /* 0x000fe20000010000 */
[-C--:B------:R-:W-:Y:S01]  /*b9c0*/  FMUL.FTZ R54, R54, R12.reuse ;  /* 0x0000000c36367220 */ /* 0x080fe20000410000 */
[----:B------:R-:W-:Y:S01]  /*b9d0*/  FADD.FTZ R106, R164, R13 ;  /* 0x0000000da46a7221 */ /* 0x000fe20000010000 */
[-C--:B------:R-:W-:Y:S01]  /*b9e0*/  FMUL.FTZ R55, R55, R12.reuse ;  /* 0x0000000c37377220 */ /* 0x080fe20000410000 */
[----:B------:R-:W-:Y:S01]  /*b9f0*/  FADD.FTZ R21, R187, R122 ;  /* 0x0000007abb157221 */ /* 0x000fe20000010000 */
[----:B------:R-:W-:Y:S01]  /*ba00*/  MUFU.EX2 R94, R94 ;  /* 0x0000005e005e7308 */ /* 0x000fe20000000800 */
[----:B------:R-:W-:Y:S01]  /*ba10*/  FADD.FTZ R13, R99, R106 ;  /* 0x0000006a630d7221 */ /* 0x000fe20000010000 */
[-CC-:B------:R-:W-:Y:S01]  /*ba20*/  FFMA.FTZ R106, R98, R89.reuse, -R120.reuse ;  /* 0x00000059626a7223 */ /* 0x180fe20000010878 */
[----:B------:R-:W-:Y:S01]  /*ba30*/  FADD.FTZ R126, R158, R21 ;  /* 0x000000159e7e7221 */ /* 0x000fe20000010000 */
[-C--:B------:R-:W-:Y:S01]  /*ba40*/  FMUL.FTZ R58, R58, R12.reuse ;  /* 0x0000000c3a3a7220 */ /* 0x080fe20000410000 */
[----:B------:R-:W-:Y:S01]  /*ba50*/  FADD.FTZ R122, R152, R13 ;  /* 0x0000000d987a7221 */ /* 0x000fe20000010000 */
[-C--:B------:R-:W-:Y:S01]  /*ba60*/  FFMA.FTZ R13, R196, R89.reuse, -R120 ;  /* 0x00000059c40d7223 */ /* 0x080fe20000010878 */
[----:B------:R-:W-:Y:S01]  /*ba70*/  FADD.FTZ R123, R189, R126 ;  /* 0x0000007ebd7b7221 */ /* 0x000fe20000010000 */
[----:B------:R1:W-:Y:S01]  /*ba80*/  MUFU.EX2 R98, R115 ;  /* 0x0000007300627308 */ /* 0x0003e20000000800 */
[----:B------:R-:W-:Y:S01]  /*ba90*/  FADD.FTZ R21, R97, R122 ;  /* 0x0000007a61157221 */ /* 0x000fe20000010000 */
[-C--:B------:R-:W-:Y:S01]  /*baa0*/  FMUL.FTZ R59, R59, R12.reuse ;  /* 0x0000000c3b3b7220 */ /* 0x080fe20000410000 */
[----:B------:R-:W-:Y:S01]  /*bab0*/  FADD.FTZ R126, R146, R123 ;  /* 0x0000007b927e7221 */ /* 0x000fe20000010000 */
[-C--:B------:R-:W-:Y:S01]  /*bac0*/  FMUL.FTZ R62, R62, R12.reuse ;  /* 0x0000000c3e3e7220 */ /* 0x080fe20000410000 */
[----:B------:R-:W-:Y:S01]  /*bad0*/  FADD.FTZ R122, R144, R21 ;  /* 0x00000015907a7221 */ /* 0x000fe20000010000 */
[-C--:B------:R-:W-:Y:S01]  /*bae0*/  FFMA.FTZ R21, R198, R89.reuse, -R120 ;  /* 0x00000059c6157223 */ /* 0x080fe20000010878 */
[----:B------:R-:W-:Y:S01]  /*baf0*/  FADD.FTZ R123, R191, R126 ;  /* 0x0000007ebf7b7221 */ /* 0x000fe20000010000 */
[----:B------:R-:W-:Y:S01]  /*bb00*/  MUFU.EX2 R124, R106 ;  /* 0x0000006a007c7308 */ /* 0x000fe20000000800 */
[----:B-1----:R-:W-:Y:S01]  /*bb10*/  FADD.FTZ R115, R107, R122 ;  /* 0x0000007a6b737221 */ /* 0x002fe20000010000 */
[----:B------:R-:W-:Y:S01]  /*bb20*/  FFMA.FTZ R120, R228, R89, -R120 ;  /* 0x00000059e4787223 */ /* 0x000fe20000010878 */
[----:B------:R-:W-:Y:S01]  /*bb30*/  FADD.FTZ R126, R150, R123 ;  /* 0x0000007b967e7221 */ /* 0x000fe20000010000 */
[-C--:B------:R-:W-:Y:S01]  /*bb40*/  FMUL.FTZ R63, R63, R12.reuse ;  /* 0x0000000c3f3f7220 */ /* 0x080fe20000410000 */
[----:B------:R-:W-:Y:S01]  /*bb50*/  FADD.FTZ R122, R148, R115 ;  /* 0x00000073947a7221 */ /* 0x000fe20000010000 */
[-C--:B------:R-:W-:Y:S01]  /*bb60*/  FMUL.FTZ R66, R66, R12.reuse ;  /* 0x0000000c42427220 */ /* 0x080fe20000410000 */
[----:B------:R-:W-:Y:S01]  /*bb70*/  FADD.FTZ R15, R193, R126 ;  /* 0x0000007ec10f7221 */ /* 0x000fe20000010000 */
        /* <DEDUP_REMOVED lines=24> */
[----:B------:R-:W1:Y:S01]  /*bd00*/  MUFU.EX2 R3, R186 ;  /* 0x000000ba00037308 */ /* 0x000e620000000800 */
[----:B------:R-:W-:Y:S01]  /*bd10*/  FADD.FTZ R15, R109, R112 ;  /* 0x000000706d0f7221 */ /* 0x000fe20000010000 */
[-C--:B------:R-:W-:Y:S01]  /*bd20*/  FMUL.FTZ R86, R86, R12.reuse ;  /* 0x0000000c56567220 */ /* 0x080fe20000410000 */
[----:B------:R-:W-:Y:S01]  /*bd30*/  FADD.FTZ R116, R134, R93 ;  /* 0x0000005d86747221 */ /* 0x000fe20000010000 */
[----:B------:R-:W-:Y:S01]  /*bd40*/  FMUL.FTZ R87, R87, R12 ;  /* 0x0000000c57577220 */ /* 0x000fe20000410000 */
[----:B------:R-:W-:Y:S01]  /*bd50*/  FADD.FTZ R15, R128, R15 ;  /* 0x0000000f800f7221 */ /* 0x000fe20000010000 */
[----:B------:R-:W-:Y:S01]  /*bd60*/  F2FP.F16.F32.PACK_AB R183, R132, R183 ;  /* 0x000000b784b7723e */ /* 0x000fe200000000ff */
[----:B------:R-:W-:Y:S01]  /*bd70*/  FMUL.FTZ R24, R24, R91 ;  /* 0x0000005b18187220 */ /* 0x000fe20000410000 */
[----:B------:R-:W3:Y:S01]  /*bd80*/  MUFU.EX2 R112, R192 ;  /* 0x000000c000707308 */ /* 0x000ee20000000800 */
[----:B------:R-:W-:Y:S01]  /*bd90*/  FADD.FTZ R122, R200, R15 ;  /* 0x0000000fc87a7221 */ /* 0x000fe20000010000 */
[----:B------:R-:W-:Y:S01]  /*bda0*/  FADD.FTZ R15, R201, R116 ;  /* 0x00000074c90f7221 */ /* 0x000fe20000010000 */
[C---:B--2---:R-:W-:Y:S01]  /*bdb0*/  F2FP.F16.F32.PACK_AB R201, R14.reuse, R201 ;  /* 0x000000c90ec9723e */ /* 0x044fe200000000ff */
[----:B------:R-:W-:Y:S01]  /*bdc0*/  FMUL.FTZ R25, R25, R91 ;  /* 0x0000005b19197220 */ /* 0x000fe20000410000 */
[----:B------:R-:W-:Y:S01]  /*bdd0*/  FADD.FTZ R93, R121, R122 ;  /* 0x0000007a795d7221 */ /* 0x000fe20000010000 */
[----:B------:R-:W-:Y:S01]  /*bde0*/  FADD.FTZ R116, R14, R15 ;  /* 0x0000000f0e747221 */ /* 0x000fe20000010000 */
[----:B------:R-:W-:Y:S01]  /*bdf0*/  F2FP.F16.F32.PACK_AB R185, R154, R185 ;  /* 0x000000b99ab9723e */ /* 0x000fe200000000ff */
[----:B------:R-:W-:Y:S01]  /*be00*/  MUFU.EX2 R120, R120 ;  /* 0x0000007800787308 */ /* 0x000fe20000000800 */
[----:B------:R-:W-:Y:S01]  /*be10*/  FADD.FTZ R122, R202, R93 ;  /* 0x0000005dca7a7221 */ /* 0x000fe20000010000 */
[----:B------:R-:W-:Y:S01]  /*be20*/  FADD.FTZ R15, R203, R116 ;  /* 0x00000074cb0f7221 */ /* 0x000fe20000010000 */
[----:B-1----:R-:W-:Y:S01]  /*be30*/  F2FP.F16.F32.PACK_AB R218, R3, R108 ;  /* 0x0000006c03da723e */ /* 0x002fe200000000ff */
[----:B------:R-:W-:Y:S01]  /*be40*/  FMUL.FTZ R28, R28, R91 ;  /* 0x0000005b1c1c7220 */ /* 0x000fe20000410000 */
[----:B------:R-:W-:Y:S01]  /*be50*/  FADD.FTZ R93, R125, R122 ;  /* 0x0000007a7d5d7221 */ /* 0x000fe20000010000 */
[----:B------:R-:W-:Y:S01]  /*be60*/  FADD.FTZ R116, R114, R15 ;  /* 0x0000000f72747221 */ /* 0x000fe20000010000 */
[----:B------:R-:W-:Y:S01]  /*be70*/  F2FP.F16.F32.PACK_AB R186, R152, R99 ;  /* 0x0000006398ba723e */ /* 0x000fe200000000ff */
[----:B------:R-:W-:Y:S01]  /*be80*/  FMUL.FTZ R29, R29, R91 ;  /* 0x0000005b1d1d7220 */ /* 0x000fe20000410000 */
[----:B------:R-:W-:Y:S01]  /*be90*/  FADD.FTZ R106, R204, R93 ;  /* 0x0000005dcc6a7221 */ /* 0x000fe20000010000 */
[----:B------:R-:W-:Y:S01]  /*bea0*/  FADD.FTZ R15, R205, R116 ;  /* 0x00000074cd0f7221 */ /* 0x000fe20000010000 */
[----:B------:R-:W-:Y:S01]  /*beb0*/  F2FP.F16.F32.PACK_AB R187, R158, R187 ;  /* 0x000000bb9ebb723e */ /* 0x000fe200000000ff */
[----:B------:R1:W2:Y:S01]  /*bec0*/  MUFU.EX2 R116, R102 ;  /* 0x0000006600747308 */ /* 0x0002a20000000800 */
[----:B------:R-:W-:Y:S01]  /*bed0*/  FADD.FTZ R93, R113, R106 ;  /* 0x0000006a715d7221 */ /* 0x000fe20000010000 */
[----:B------:R-:W-:Y:S01]  /*bee0*/  FADD.FTZ R106, R98, R15 ;  /* 0x0000000f626a7221 */ /* 0x000fe20000010000 */
[----:B------:R-:W-:Y:S01]  /*bef0*/  F2FP.F16.F32.PACK_AB R189, R146, R189 ;  /* 0x000000bd92bd723e */ /* 0x000fe200000000ff */
        /* <DEDUP_REMOVED lines=9> */
[----:B-1----:R-:W-:Y:S01]  /*bf90*/  FADD.FTZ R102, R208, R93 ;  /* 0x0000005dd0667221 */ /* 0x002fe20000010000 */
        /* <DEDUP_REMOVED lines=12> */
[----:B---3--:R-:W-:Y:S01]  /*c060*/  FADD.FTZ R13, R112, R13 ;  /* 0x0000000d700d7221 */ /* 0x008fe20000010000 */
        /* <DEDUP_REMOVED lines=11> */
[----:B--2---:R-:W-:Y:S01]  /*c120*/  FADD.FTZ R13, R116, R13 ;  /* 0x0000000d740d7221 */ /* 0x004fe20000010000 */
[----:B------:R-:W-:Y:S01]  /*c130*/  F2FP.F16.F32.PACK_AB R199, R134, R199 ;  /* 0x000000c786c7723e */ /* 0x000fe200000000ff */
[-C--:B------:R-:W-:Y:S01]  /*c140*/  FMUL.FTZ R49, R49, R91.reuse ;  /* 0x0000005b31317220 */ /* 0x080fe20000410000 */
[----:B------:R-:W-:Y:S01]  /*c150*/  FADD.FTZ R15, R141, R14 ;  /* 0x0000000e8d0f7221 */ /* 0x000fe20000010000 */
[----:B------:R-:W-:Y:S01]  /*c160*/  FADD.FTZ R13, R215, R13 ;  /* 0x0000000dd70d7221 */ /* 0x000fe20000010000 */
[----:B------:R-:W-:Y:S01]  /*c170*/  F2FP.F16.F32.PACK_AB R200, R121, R200 ;  /* 0x000000c879c8723e */ /* 0x000fe200000000ff */
[-C--:B------:R-:W-:Y:S01]  /*c180*/  FMUL.FTZ R52, R52, R91.reuse ;  /* 0x0000005b34347220 */ /* 0x080fe20000410000 */
[----:B------:R-:W-:Y:S01]  /*c190*/  FADD.FTZ R14, R104, R15 ;  /* 0x0000000f680e7221 */ /* 0x000fe20000010000 */
[----:B------:R-:W-:Y:S01]  /*c1a0*/  FADD.FTZ R13, R90, R13 ;  /* 0x0000000d5a0d7221 */ /* 0x000fe20000010000 */
[----:B------:R-:W-:Y:S01]  /*c1b0*/  F2FP.F16.F32.PACK_AB R202, R125, R202 ;  /* 0x000000ca7dca723e */ /* 0x000fe200000000ff */
[----:B------:R-:W-:Y:S01]  /*c1c0*/  FMUL.FTZ R53, R53, R91 ;  /* 0x0000005b35357220 */ /* 0x000fe20000410000 */
        /* <DEDUP_REMOVED lines=9> */
[----:B------:R-:W-:Y:S01]  /*c260*/  F2FP.F16.F32.PACK_AB R205, R98, R205 ;  /* 0x000000cd62cd723e */ /* 0x000fe200000000ff */
[----:B------:R-:W-:Y:S01]  /*c270*/  FADD.FTZ R13, R120, R13 ;  /* 0x0000000d780d7221 */ /* 0x000fe20000010000 */
        /* <DEDUP_REMOVED lines=25> */
[----:B------:R-:W-:-:S02]  /*c410*/  IMAD.MOV.U32 R3, RZ, RZ, R92 ;  /* 0x000000ffff037224 */ /* 0x000fc400078e005c */
[----:B------:R-:W-:Y:S01]  /*c420*/  IMAD.MOV.U32 R12, RZ, RZ, R88 ;  /* 0x000000ffff0c7224 */ /* 0x000fe200078e0058 */
[----:B------:R-:W-:Y:S06]  /*c430*/  @P2 BRA `(.L_x_5541) ;  /* 0xffffffa800502947 */ /* 0x000fec000383ffff */
.L_x_5532:
[----:B------:R-:W-:Y:S06]  /*c440*/  BAR.ARV 0x8, 0x120 ;  /* 0x0204800000007b1d */ /* 0x000fec0000002000 */
[----:B------:R-:W-:Y:S05]  /*c450*/  @!P0 BRA `(.L_x_5542) ;  /* 0x0000000000048947 */ /* 0x000fea0003800000 */
[----:B------:R-:W-:Y:S01]  /*c460*/  BPT.TRAP 0x1 ;  /* 0x000000040000795c */ /* 0x000fe20000300000 */
.L_x_5542:
[----:B------:R-:W-:Y:S01]  /*c470*/  R2UR UR4, R2 ;  /* 0x00000000020472ca */ /* 0x000fe200000e0000 */
[----:B------:R-:W-:-:S12]  /*c480*/  ULEA UR7, UR38, UR39, 0x3 ;  /* 0x0000002726077291 */ /* 0x000fd8000f8e183f */
[----:B------:R-:W-:-:S05]  /*c490*/  IMAD.U32 R0, RZ, RZ, UR4 ;  /* 0x00000004ff007e24 */ /* 0x000fca000f8e00ff */
[----:B------:R-:W-:-:S04]  /*c4a0*/  SHF.L.U32 R0, R0, 0x1f, RZ ;  /* 0x0000001f00007819 */ /* 0x000fc800000006ff */
[----:B------:R1:W2:Y:S01]  /*c4b0*/  SYNCS.PHASECHK.TRANS64.TRYWAIT P2, [UR7+0x34850], R0 ;  /* 0x03485000ff0075a7 */ /* 0x0002a20008040147 */
[----:B------:R-:W-:Y:S05]  /*c4c0*/  @!P0 BRA `(.L_x_5543) ;  /* 0x0000000000048947 */ /* 0x000fea0003800000 */
[----:B------:R-:W-:Y:S01]  /*c4d0*/  BPT.TRAP 0x1 ;  /* 0x000000040000795c */ /* 0x000fe20000300000 */
.L_x_5543:
[----:B--2---:R-:W-:Y:S05]  /*c4e0*/  @P2 BRA `(.L_x_5544) ;  /* 0x0000000000082947 */ /* 0x004fea0003800000 */
[----:B------:R-:W2:Y:S02]  /*c4f0*/  SYNCS.PHASECHK.TRANS64.TRYWAIT P0, [UR7+0x34850], R0 ;  /* 0x03485000ff0075a7 */ /* 0x000ea40008000147 */
[----:B--2---:R-:W-:Y:S05]  /*c500*/  @!P0 BRA `(.L_x_5545) ;  /* 0x0000004400708947 */ /* 0x004fea0003800000 */
.L_x_5544:
[----:B------:R-:W-:Y:S01]  /*c510*/  UIADD3 UR4, UR39, 0x400, URZ ;  /* 0x0000040027047890 */ /* 0x000fe2000fffe03f */
[----:B------:R-:W-:Y:S01]  /*c520*/  WARPGROUP.ARRIVE ;  /* 0x00000000000079c5 */ /* 0x000fe20000000000 */
[----:B------:R-:W-:Y:S01]  /*c530*/  UMOV UR11, 0x40000040 ;  /* 0x40000040000b7882 */ /* 0x000fe20000000000 */
[----:B--2---:R-:W2:Y:S01]  /*c540*/  SHFL.BFLY PT, R3, R14, 0x2, 0x1f ;  /* 0x0c401f000e037f89 */ /* 0x004ea200000e0000 */
[----:B------:R-:W-:Y:S01]  /*c550*/  USHF.R.U32.HI UR4, URZ, 0x4, UR4 ;  /* 0x000000043f047899 */ /* 0x000fe20008011604 */
[C---:B------:R-:W-:Y:S01]  /*c560*/  IADD3 R5, P6, R16.reuse, 0x60, RZ ;  /* 0x0000006010057810 */ /* 0x040fe20007fde0ff */
[----:B------:R-:W-:Y:S01]  /*c570*/  UIADD3 UR35, -UR36, URZ, URZ ;  /* 0x0000003f24237290 */ /* 0x000fe2000fffe13f */
[----:B------:R-:W3:Y:S01]  /*c580*/  SHFL.BFLY PT, R4, R13, 0x2, 0x1f ;  /* 0x0c401f000d047f89 */ /* 0x000ee200000e0000 */
[----:B------:R-:W-:Y:S01]  /*c590*/  ULOP3.LUT UR4, UR4, 0x3fff, URZ, 0xc0, !UPT ;  /* 0x00003fff04047892 */ /* 0x000fe2000f8ec03f */
[----:B------:R-:W-:Y:S01]  /*c5a0*/  LOP3.LUT R12, R5, 0x380, RZ, 0xc0, !PT ;  /* 0x00000380050c7812 */ /* 0x000fe200078ec0ff */
[----:B------:R-:W-:Y:S01]  /*c5b0*/  ULDC.64 UR8, c[0x0][0xb70] ;  /* 0x0002dc0000087ab9 */ /* 0x000fe20000000a00 */
[----:B------:R-:W-:Y:S01]  /*c5c0*/  IADD3 R15, P5, R16, 0x40, RZ ;  /* 0x00000040100f7810 */ /* 0x000fe20007fbe0ff */
[----:B------:R-:W-:Y:S01]  /*c5d0*/  ULOP3.LUT UR4, UR4, 0x5800000, URZ, 0xfc, !UPT ;  /* 0x0580000004047892 */ /* 0x000fe2000f8efc3f */
[----:B------:R-:W-:-:S02]  /*c5e0*/  SHF.R.U64 R12, R12, 0x3, RZ ;  /* 0x000000030c0c7819 */ /* 0x000fc400000012ff */
[----:B------:R-:W-:Y:S01]  /*c5f0*/  IADD3 R7, P3, R16, 0x4040, RZ ;  /* 0x0000404010077810 */ /* 0x000fe20007f7e0ff */
[----:B------:R-:W-:Y:S01]  /*c600*/  UIMAD UR4, UR38, 0xb00, UR4 ;  /* 0x00000b00260478a4 */ /* 0x000fe2000f8e0204 */
[----:B------:R-:W-:Y:S02]  /*c610*/  LOP3.LUT R12, R12, R5, RZ, 0x3c, !PT ;  /* 0x000000050c0c7212 */ /* 0x000fe400078e3cff */
[C---:B------:R-:W-:Y:S01]  /*c620*/  IADD3 R21, P4, R16.reuse, 0x20, RZ ;  /* 0x0000002010157810 */ /* 0x040fe20007f9e0ff */
[----:B------:R-:W-:Y:S01]  /*c630*/  UIADD3 UR6, UR4, 0x80, URZ ;  /* 0x0000008004067890 */ /* 0x000fe2000fffe03f */
[----:B------:R-:W-:Y:S02]  /*c640*/  IADD3 R11, P0, R16, 0x4000, RZ ;  /* 0x00004000100b7810 */ /* 0x000fe40007f1e0ff */
[----:B------:R-:W-:Y:S01]  /*c650*/  UMOV UR10, UR4 ;  /* 0x00000004000a7c82 */ /* 0x000fe20008000000 */
[----:B------:R-:W-:Y:S01]  /*c660*/  LOP3.LUT R6, R7, 0x380, RZ, 0xc0, !PT ;  /* 0x0000038007067812 */ /* 0x000fe200078ec0ff */
[----:B------:R-:W-:Y:S01]  /*c670*/  HGMMA.64x128x16.F32 R24, R176, gdesc[UR8].tnspB, R24, gsb0 ;  /* 0x41e00008b0187df0 */ /* 0x000fe20008000818 */
[----:B------:R-:W-:Y:S01]  /*c680*/  UMOV UR11, 0x40000040 ;  /* 0x40000040000b7882 */ /* 0x000fe20000000000 */
[----:B------:R-:W-:Y:S01]  /*c690*/  UMOV UR10, UR6 ;  /* 0x00000006000a7c82 */ /* 0x000fe20008000000 */
[----:B------:R-:W-:Y:S01]  /*c6a0*/  UIADD3 UR6, UR4, 0x100, URZ ;  /* 0x0000010004067890 */ /* 0x000fe2000fffe03f */
[----:B--2---:R-:W-:Y:S01]  /*c6b0*/  FADD.FTZ R3, R3, R14 ;  /* 0x0000000e03037221 */ /* 0x004fe20000010000 */
[----:B------:R-:W-:Y:S01]  /*c6c0*/  LOP3.LUT R14, R15, 0x380, RZ, 0xc0, !PT ;  /* 0x000003800f0e7812 */ /* 0x000fe200078ec0ff */
[----:B---3--:R-:W-:Y:S01]  /*c6d0*/  FADD.FTZ R18, R4, R13 ;  /* 0x0000000d04127221 */ /* 0x008fe20000010000 */
[----:B------:R-:W-:Y:S01]  /*c6e0*/  LOP3.LUT R20, R21, 0x380, RZ, 0xc0, !PT ;  /* 0x0000038015147812 */ /* 0x000fe200078ec0ff */
[----:B------:R-:W-:Y:S01]  /*c6f0*/  IMAD.X R13, RZ, RZ, R17, P6 ;  /* 0x000000ffff0d7224 */ /* 0x000fe200030e0611 */
[----:B-1----:R-:W1:Y:S01]  /*c700*/  SHFL.BFLY PT, R0, R3, 0x1, 0x1f ;  /* 0x0c201f0003007f89 */ /* 0x002e6200000e0000 */
[----:B------:R-:W-:-:S02]  /*c710*/  SHF.R.U64 R14, R14, 0x3, RZ ;  /* 0x000000030e0e7819 */ /* 0x000fc400000012ff */
[----:B------:R-:W-:Y:S01]  /*c720*/  IADD3 R9, P2, R16, 0x4020, RZ ;  /* 0x0000402010097810 */ /* 0x000fe20007f5e0ff */
[----:B------:R-:W2:Y:S01]  /*c730*/  SHFL.BFLY PT, R5, R18, 0x1, 0x1f ;  /* 0x0c201f0012057f89 */ /* 0x000ea200000e0000 */
[----:B------:R-:W-:Y:S02]  /*c740*/  LOP3.LUT R10, R11, 0x380, RZ, 0xc0, !PT ;  /* 0x000003800b0a7812 */ /* 0x000fe400078ec0ff */
[----:B------:R-:W-:Y:S02]  /*c750*/  SHF.R.U64 R6, R6, 0x3, RZ ;  /* 0x0000000306067819 */ /* 0x000fe400000012ff */
[----:B------:R-:W-:Y:S02]  /*c760*/  SHF.R.U64 R20, R20, 0x3, RZ ;  /* 0x0000000314147819 */ /* 0x000fe400000012ff */
[----:B------:R-:W-:Y:S01]  /*c770*/  LOP3.LUT R14, R14, R15, RZ, 0x3c, !PT ;  /* 0x0000000f0e0e7212 */ /* 0x000fe200078e3cff */
[----:B------:R-:W-:Y:S01]  /*c780*/  IMAD.X R15, RZ, RZ, R17, P5 ;  /* 0x000000ffff0f7224 */ /* 0x000fe200028e0611 */
[----:B------:R-:W-:-:S02]  /*c790*/  LOP3.LUT R91, R16, 0x380, RZ, 0xc0, !PT ;  /* 0x00000380105b7812 */ /* 0x000fc400078ec0ff */
[----:B------:R-:W-:Y:S02]  /*c7a0*/  LOP3.LUT R8, R9, 0x380, RZ, 0xc0, !PT ;  /* 0x0000038009087812 */ /* 0x000fe400078ec0ff */
[----:B------:R-:W-:Y:S02]  /*c7b0*/  SHF.R.U64 R10, R10, 0x3, RZ ;  /* 0x000000030a0a7819 */ /* 0x000fe400000012ff */
[----:B------:R-:W-:Y:S01]  /*c7c0*/  LOP3.LUT R6, R6, R7, RZ, 0x3c, !PT ;  /* 0x0000000706067212 */ /* 0x000fe200078e3cff */
[----:B------:R-:W-:Y:S01]  /*c7d0*/  IMAD.X R7, RZ, RZ, R17, P3 ;  /* 0x000000ffff077224 */ /* 0x000fe200018e0611 */
[----:B------:R-:W-:Y:S02]  /*c7e0*/  R2UR UR5, R221 ;  /* 0x00000000dd0572ca */ /* 0x000fe400000e0000 */
[----:B------:R-:W-:Y:S01]  /*c7f0*/  LOP3.LUT R20, R20, R21, RZ, 0x3c, !PT ;  /* 0x0000001514147212 */ /* 0x000fe200078e3cff */
[----:B-1----:R-:W-:Y:S01]  /*c800*/  FADD.FTZ R3, R3, R0 ;  /* 0x0000000003037221 */ /* 0x002fe20000010000 */
[----:B------:R-:W-:Y:S01]  /*c810*/  SHF.R.U64 R91, R91, 0x3, RZ ;  /* 0x000000035b5b7819 */ /* 0x000fe200000012ff */
[----:B------:R-:W-:Y:S01]  /*c820*/  IMAD.MOV.U32 R0, RZ, RZ, RZ ;  /* 0x000000ffff007224 */ /* 0x000fe200078e00ff */
[----:B------:R-:W-:Y:S01]  /*c830*/  SHF.R.U64 R8, R8, 0x3, RZ ;  /* 0x0000000308087819 */ /* 0x000fe200000012ff */
[----:B--2---:R-:W-:Y:S01]  /*c840*/  FADD.FTZ R18, R18, R5 ;  /* 0x0000000512127221 */ /* 0x004fe20000010000 */
[----:B------:R-:W-:-:S02]  /*c850*/  FSETP.NE.FTZ.AND P5, PT, R3, RZ, PT ;  /* 0x000000ff0300720b */ /* 0x000fc40003fb5000 */
[----:B------:R-:W-:Y:S02]  /*c860*/  LOP3.LUT R10, R10, R11, RZ, 0x3c, !PT ;  /* 0x0000000b0a0a7212 */ /* 0x000fe400078e3cff */
[----:B------:R-:W-:Y:S01]  /*c870*/  FSETP.NE.FTZ.AND P3, PT, R18, RZ, PT ;  /* 0x000000ff1200720b */ /* 0x000fe20003f75000 */
[----:B------:R-:W-:Y:S01]  /*c880*/  UIADD3 UR34, -UR5, URZ, URZ ;  /* 0x0000003f05227290 */ /* 0x000fe2000fffe13f */
[----:B------:R-:W-:Y:S02]  /*c890*/  IADD3.X R21, RZ, R17, RZ, P4, !PT ;  /* 0x00000011ff157210 */ /* 0x000fe400027fe4ff */
[----:B------:R-:W-:Y:S02]  /*c8a0*/  R2UR UR12, R220 ;  /* 0x00000000dc0c72ca */ /* 0x000fe400000e0000 */
[----:B------:R-:W-:Y:S02]  /*c8b0*/  IADD3 R11, P4, R16, 0x4060, RZ ;  /* 0x00004060100b7810 */ /* 0x000fe40007f9e0ff */
[----:B------:R-:W-:Y:S01]  /*c8c0*/  LOP3.LUT R90, R91, R16, RZ, 0x3c, !PT ;  /* 0x000000105b5a7212 */ /* 0x000fe200078e3cff */
[--C-:B------:R-:W-:Y:S01]  /*c8d0*/  IMAD.MOV.U32 R91, RZ, RZ, R17.reuse ;  /* 0x000000ffff5b7224 */ /* 0x100fe200078e0011 */
[----:B------:R-:W-:Y:S01]  /*c8e0*/  LOP3.LUT R8, R8, R9, RZ, 0x3c, !PT ;  /* 0x0000000908087212 */ /* 0x000fe200078e3cff */
[----:B------:R-:W-:Y:S01]  /*c8f0*/  IMAD.X R9, RZ, RZ, R17, P2 ;  /* 0x000000ffff097224 */ /* 0x000fe200010e0611 */
[----:B------:R-:W-:Y:S01]  /*c900*/  LOP3.LUT R4, R11, 0x380, RZ, 0xc0, !PT ;  /* 0x000003800b047812 */ /* 0x000fe200078ec0ff */
[----:B------:R-:W-:Y:S01]  /*c910*/  @P5 MUFU.RCP R0, R3 ;  /* 0x0000000300005308 */ /* 0x000fe20000001000 */
[----:B------:R-:W-:-:S02]  /*c920*/  MOV R98, R90 ;  /* 0x0000005a00627202 */ /* 0x000fc40000000f00 */
[----:B------:R-:W-:Y:S02]  /*c930*/  SHF.R.U64 R4, R4, 0x3, RZ ;  /* 0x0000000304047819 */ /* 0x000fe400000012ff */
[----:B------:R-:W-:Y:S01]  /*c940*/  MOV R96, R14 ;  /* 0x0000000e00607202 */ /* 0x000fe20000000f00 */
[----:B------:R-:W-:Y:S01]  /*c950*/  IMAD.MOV.U32 R14, RZ, RZ, RZ ;  /* 0x000000ffff0e7224 */ /* 0x000fe200078e00ff */
[----:B------:R-:W-:Y:S02]  /*c960*/  MOV R93, R8 ;  /* 0x00000008005d7202 */ /* 0x000fe40000000f00 */
[----:B------:R-:W1:Y:S01]  /*c970*/  @P5 MUFU.LG2 R8, R3 ;  /* 0x0000000300085308 */ /* 0x000e620000000c00 */
[----:B------:R-:W-:Y:S02]  /*c980*/  MOV R91, R6 ;  /* 0x00000006005b7202 */ /* 0x000fe40000000f00 */
[----:B------:R-:W-:Y:S02]  /*c990*/  LOP3.LUT R4, R4, R11, RZ, 0x3c, !PT ;  /* 0x0000000b04047212 */ /* 0x000fe400078e3cff */
[----:B------:R-:W-:-:S02]  /*c9a0*/  IADD3.X R5, RZ, R17, RZ, P4, !PT ;  /* 0x00000011ff057210 */ /* 0x000fc400027fe4ff */
[----:B------:R-:W-:Y:S01]  /*c9b0*/  IADD3.X R11, RZ, R17, RZ, P0, !PT ;  /* 0x00000011ff0b7210 */ /* 0x000fe200007fe4ff */
[----:B------:R-:W2:Y:S01]  /*c9c0*/  @P3 MUFU.LG2 R6, R18 ;  /* 0x0000001200063308 */ /* 0x000ea20000000c00 */
[----:B------:R-:W-:Y:S01]  /*c9d0*/  MOV R90, R4 ;  /* 0x00000004005a7202 */ /* 0x000fe20000000f00 */
[----:B------:R-:W-:Y:S01]  /*c9e0*/  IMAD.U32 R4, RZ, RZ, UR7 ;  /* 0x00000007ff047e24 */ /* 0x000fe2000f8e00ff */
[----:B------:R-:W-:Y:S01]  /*c9f0*/  MOV R94, R10 ;  /* 0x0000000a005e7202 */ /* 0x000fe20000000f00 */
[C---:B------:R-:W-:Y:S01]  /*ca00*/  @P5 FMUL.FTZ R5, R89.reuse, 0.69314718246459960938 ;  /* 0x3f31721859055820 */ /* 0x040fe20000410000 */
[----:B------:R-:W-:Y:S01]  /*ca10*/  @P3 FMUL.FTZ R10, R89, 0.69314718246459960938 ;  /* 0x3f317218590a3820 */ /* 0x000fe20000410000 */
[----:B------:R-:W-:Y:S01]  /*ca20*/  @!P1 VIADD R4, R4, 0x34860 ;  /* 0x0003486004049836 */ /* 0x000fe20000000000 */
[----:B------:R-:W-:Y:S01]  /*ca30*/  LOP3.LUT P0, RZ, R23, 0x3, RZ, 0xc0, !PT ;  /* 0x0000000317ff7812 */ /* 0x000fe2000780c0ff */
[----:B------:R-:W3:Y:S01]  /*ca40*/  @P3 MUFU.RCP R14, R18 ;  /* 0x00000012000e3308 */ /* 0x000ee20000001000 */
[----:B-1----:R-:W-:Y:S01]  /*ca50*/  @P5 FMUL.FTZ R8, R8, 0.69314718246459960938 ;  /* 0x3f31721808085820 */ /* 0x002fe20000410000 */
[----:B------:R-:W-:Y:S01]  /*ca60*/  MOV R97, R20 ;  /* 0x0000001400617202 */ /* 0x000fe20000000f00 */
[----:B------:R-:W-:Y:S01]  /*ca70*/  IMAD.MOV.U32 R3, RZ, RZ, -0x800000 ;  /* 0xff800000ff037424 */ /* 0x000fe200078e00ff */
[----:B------:R-:W-:Y:S01]  /*ca80*/  @!P1 PRMT R4, RZ, 0x654, R4 ;  /* 0x00000654ff049816 */ /* 0x000fe20000000004 */
[----:B------:R-:W-:Y:S01]  /*ca90*/  ULDC UR7, c[0x0][0xa88] ;  /* 0x0002a20000077ab9 */ /* 0x000fe20000000800 */
[----:B------:R-:W-:Y:S01]  /*caa0*/  MOV R21, 0xff800000 ;  /* 0xff80000000157802 */ /* 0x000fe20000000f00 */
[----:B------:R-:W-:Y:S01]  /*cab0*/  @P5 FFMA.FTZ R3, R5, R88, R8 ;  /* 0x0000005805035223 */ /* 0x000fe20000010008 */
[----:B------:R-:W-:Y:S01]  /*cac0*/  MOV R95, R12 ;  /* 0x0000000c005f7202 */ /* 0x000fe20000000f00 */
[----:B--2---:R-:W-:-:S04]  /*cad0*/  @P3 FMUL.FTZ R7, R6, 0.69314718246459960938 ;  /* 0x3f31721806073820 */ /* 0x004fc80000410000 */
[----:B------:R-:W-:Y:S01]  /*cae0*/  @P3 FFMA.FTZ R21, R10, R92, R7 ;  /* 0x0000005c0a153223 */ /* 0x000fe20000010007 */
[----:B------:R-:W-:Y:S02]  /*caf0*/  WARPGROUP.DEPBAR.LE gsb0, 0x0 ;  /* 0x00008000000079c5 */ /* 0x000fe40000010000 */
[----:B------:R-:W-:-:S06]  /*cb00*/  WARPGROUP.ARRIVE ;  /* 0x00000000000079c5 */ /* 0x000fcc0000000000 */
[----:B------:R-:W-:Y:S01]  /*cb10*/  HGMMA.64x128x16.F32 R24, R180, gdesc[UR8].tnspB, R24, gsb0 ;  /* 0x41e00008b4187df0 */ /* 0x000fe20008000818 */
[----:B------:R-:W-:Y:S01]  /*cb20*/  UMOV UR10, UR6 ;  /* 0x00000006000a7c82 */ /* 0x000fe20008000000 */
[----:B------:R-:W-:Y:S01]  /*cb30*/  UMOV UR11, 0x40000040 ;  /* 0x40000040000b7882 */ /* 0x000fe20000000000 */
[----:B------:R-:W-:Y:S01]  /*cb40*/  UIADD3 UR6, UR4, 0x180, URZ ;  /* 0x0000018004067890 */ /* 0x000fe2000fffe03f */
        /* <DEDUP_REMOVED lines=35> */
[----:B------:R-:W-:Y:S02]  /*cd80*/  UIADD3 UR6, UR4, 0x480, URZ ;  /* 0x0000048004067890 */ /* 0x000fe4000fffe03f */
[----:B------:R-:W-:Y:S01]  /*cd90*/  UIADD3 UR4, UR4, 0x500, URZ ;  /* 0x0000050004047890 */ /* 0x000fe2000fffe03f */
[----:B------:R-:W-:Y:S02]  /*cda0*/  WARPGROUP.DEPBAR.LE gsb0, 0x0 ;  /* 0x00008000000079c5 */ /* 0x000fe40000010000 */
[----:B------:R-:W-:-:S06]  /*cdb0*/  WARPGROUP.ARRIVE ;  /* 0x00000000000079c5 */ /* 0x000fcc0000000000 */
[----:B------:R-:W-:Y:S01]  /*cdc0*/  HGMMA.64x128x16.F32 R24, R208, gdesc[UR8].tnspB, R24, gsb0 ;  /* 0x41e00008d0187df0 */ /* 0x000fe20008000818 */
[----:B------:R-:W-:Y:S01]  /*cdd0*/  UMOV UR10, UR6 ;  /* 0x00000006000a7c82 */ /* 0x000fe20008000000 */
[----:B------:R-:W-:Y:S01]  /*cde0*/  UMOV UR11, 0x40000040 ;  /* 0x40000040000b7882 */ /* 0x000fe20000000000 */
[----:B------:R-:W-:Y:S02]  /*cdf0*/  WARPGROUP.DEPBAR.LE gsb0, 0x0 ;  /* 0x00008000000079c5 */ /* 0x000fe40000010000 */
[----:B------:R-:W-:-:S07]  /*ce00*/  WARPGROUP.ARRIVE ;  /* 0x00000000000079c5 */ /* 0x000fce0000000000 */
[----:B------:R-:W-:Y:S01]  /*ce10*/  HGMMA.64x128x16.F32 R24, R212, gdesc[UR8].tnspB, R24, gsb0 ;  /* 0x41e00008d4187df0 */ /* 0x000fe20008000818 */
        /* <DEDUP_REMOVED lines=11> */
[----:B------:R-:W-:Y:S01]  /*ced0*/  VIADD R99, R224, UR34 ;  /* 0x00000022e0637c36 */ /* 0x000fe20008000000 */
[----:B------:R-:W-:Y:S01]  /*cee0*/  ULDC.64 UR12, c[0x0][0x208] ;  /* 0x00008200000c7ab9 */ /* 0x000fe20000000a00 */
[----:B------:R-:W-:Y:S01]  /*cef0*/  IMAD.U32 R12, RZ, RZ, UR4 ;  /* 0x00000004ff0c7e24 */ /* 0x000fe2000f8e00ff */
[----:B------:R-:W-:Y:S01]  /*cf00*/  UIADD3 UR4, UR5, UR6, URZ ;  /* 0x0000000605047290 */ /* 0x000fe2000fffe03f */
[----:B------:R-:W-:Y:S01]  /*cf10*/  VIADD R9, R99, 0x8 ;  /* 0x0000000863097836 */ /* 0x000fe20000000000 */
[----:B------:R-:W-:-:S04]  /*cf20*/  MOV R13, UR5 ;  /* 0x00000005000d7c02 */ /* 0x000fc80008000f00 */
[----:B------:R-:W-:Y:S01]  /*cf30*/  ISETP.GE.OR P2, PT, R9, UR7, P0 ;  /* 0x0000000709007c0c */ /* 0x000fe20008746670 */
[----:B------:R-:W-:Y:S01]  /*cf40*/  IMAD.U32 R13, RZ, RZ, UR4 ;  /* 0x00000004ff0d7e24 */ /* 0x000fe2000f8e00ff */
[----:B------:R-:W-:Y:S01]  /*cf50*/  USHF.R.S32.HI UR4, URZ, 0x1f, UR36 ;  /* 0x0000001f3f047899 */ /* 0x000fe20008011424 */
[----:B------:R-:W-:Y:S01]  /*cf60*/  ISETP.GE.OR P0, PT, R99, UR7, P0 ;  /* 0x0000000763007c0c */ /* 0x000fe20008706670 */
[----:B------:R-:W-:Y:S02]  /*cf70*/  WARPGROUP.DEPBAR.LE gsb0, 0x0 ;  /* 0x00008000000079c5 */ /* 0x000fe40000010000 */
[----:B------:R-:W-:-:S06]  /*cf80*/  WARPGROUP.ARRIVE ;  /* 0x00000000000079c5 */ /* 0x000fcc0000000000 */
[----:B------:R-:W-:Y:S01]  /*cf90*/  HGMMA.64x128x16.F32 R24, R216, gdesc[UR8].tnspB, R24, gsb0 ;  /* 0x41e00008d8187df0 */ /* 0x000fe20008000818 */
[----:B------:R-:W-:Y:S02]  /*cfa0*/  R2UR UR10, R19 ;  /* 0x00000000130a72ca */ /* 0x000fe400000e0000 */
[----:B------:R-:W-:Y:S02]  /*cfb0*/  WARPGROUP.DEPBAR.LE gsb0, 0x0 ;  /* 0x00008000000079c5 */ /* 0x000fe40000010000 */
[----:B------:R1:W-:Y:S01]  /*cfc0*/  @!P1 SYNCS.ARRIVE.TRANS64.RED.A1T0 RZ, [R4+URZ], RZ ;  /* 0x000000ff04ff99a7 */ /* 0x0003e2000810043f */
[----:B------:R-:W-:Y:S01]  /*cfd0*/  FMUL.FTZ R5, R24, R0 ;  /* 0x0000000018057220 */ /* 0x000fe20000410000 */
[-C--:B---3--:R-:W-:Y:S01]  /*cfe0*/  FMUL.FTZ R6, R27, R14.reuse ;  /* 0x0000000e1b067220 */ /* 0x088fe20000410000 */
[----:B------:R-:W-:Y:S01]  /*cff0*/  FMUL.FTZ R7, R26, R14 ;  /* 0x0000000e1a077220 */ /* 0x000fe20000410000 */
[-C--:B------:R-:W-:Y:S01]  /*d000*/  FMUL.FTZ R8, R29, R0.reuse ;  /* 0x000000001d087220 */ /* 0x080fe20000410000 */
[-C--:B------:R-:W-:Y:S01]  /*d010*/  FMUL.FTZ R9, R28, R0.reuse ;  /* 0x000000001c097220 */ /* 0x080fe20000410000 */
[-C--:B------:R-:W-:Y:S01]  /*d020*/  FMUL.FTZ R10, R33, R0.reuse ;  /* 0x00000000210a7220 */ /* 0x080fe20000410000 */
[-C--:B------:R-:W-:Y:S01]  /*d030*/  FMUL.FTZ R11, R32, R0.reuse ;  /* 0x00000000200b7220 */ /* 0x080fe20000410000 */
[----:B-1----:R-:W-:Y:S01]  /*d040*/  FMUL.FTZ R4, R25, R0 ;  /* 0x0000000019047220 */ /* 0x002fe20000410000 */
[-C--:B------:R-:W-:Y:S01]  /*d050*/  FMUL.FTZ R18, R34, R14.reuse ;  /* 0x0000000e22127220 */ /* 0x080fe20000410000 */
[-C--:B------:R-:W-:Y:S01]  /*d060*/  FMUL.FTZ R19, R39, R14.reuse ;  /* 0x0000000e27137220 */ /* 0x080fe20000410000 */
[----:B------:R-:W-:Y:S01]  /*d070*/  FMUL.FTZ R24, R38, R14 ;  /* 0x0000000e26187220 */ /* 0x000fe20000410000 */
[-C--:B------:R-:W-:Y:S01]  /*d080*/  FMUL.FTZ R15, R37, R0.reuse ;  /* 0x00000000250f7220 */ /* 0x080fe20000410000 */
[----:B------:R-:W-:Y:S01]  /*d090*/  F2FP.F16.F32.PACK_AB R4, R4, R5 ;  /* 0x000000050404723e */ /* 0x000fe200000000ff */
[-C--:B------:R-:W-:Y:S01]  /*d0a0*/  FMUL.FTZ R20, R36, R0.reuse ;  /* 0x0000000024147220 */ /* 0x080fe20000410000 */
[----:B------:R-:W-:Y:S01]  /*d0b0*/  F2FP.F16.F32.PACK_AB R5, R6, R7 ;  /* 0x000000070605723e */ /* 0x000fe200000000ff */
[----:B------:R-:W-:Y:S01]  /*d0c0*/  FMUL.FTZ R25, R41, R0 ;  /* 0x0000000029197220 */ /* 0x000fe20000410000 */
[----:B------:R-:W-:Y:S01]  /*d0d0*/  F2FP.F16.F32.PACK_AB R6, R8, R9 ;  /* 0x000000090806723e */ /* 0x000fe200000000ff */
[----:B------:R-:W-:Y:S01]  /*d0e0*/  FMUL.FTZ R9, R35, R14 ;  /* 0x0000000e23097220 */ /* 0x000fe20000410000 */
[----:B------:R-:W-:Y:S01]  /*d0f0*/  F2FP.F16.F32.PACK_AB R8, R10, R11 ;  /* 0x0000000b0a08723e */ /* 0x000fe200000000ff */
[----:B------:R-:W-:Y:S01]  /*d100*/  FMUL.FTZ R26, R40, R0 ;  /* 0x00000000281a7220 */ /* 0x000fe20000410000 */
[----:B------:R-:W-:Y:S01]  /*d110*/  F2FP.F16.F32.PACK_AB R11, R19, R24 ;  /* 0x00000018130b723e */ /* 0x000fe200000000ff */
[----:B------:R-:W-:Y:S01]  /*d120*/  FMUL.FTZ R27, R45, R0 ;  /* 0x000000002d1b7220 */ /* 0x000fe20000410000 */
[----:B------:R-:W-:Y:S01]  /*d130*/  F2FP.F16.F32.PACK_AB R9, R9, R18 ;  /* 0x000000120909723e */ /* 0x000fe200000000ff */
[-C--:B------:R-:W-:Y:S01]  /*d140*/  FMUL.FTZ R28, R44, R0.reuse ;  /* 0x000000002c1c7220 */ /* 0x080fe20000410000 */
[----:B------:R-:W1:Y:S01]  /*d150*/  LDC.64 R18, c[0x0][0xb78] ;  /* 0x0002de00ff127b82 */ /* 0x000e620000000a00 */
        /* <DEDUP_REMOVED lines=21> */
[----:B------:R-:W-:Y:S01]  /*d2b0*/  FMUL.FTZ R0, R30, R14 ;  /* 0x0000000e1e007220 */ /* 0x000fe20000410000 */
[----:B------:R-:W-:Y:S01]  /*d2c0*/  F2FP.F16.F32.PACK_AB R10, R15, R20 ;  /* 0x000000140f0a723e */ /* 0x000fe200000000ff */
[-C--:B------:R-:W-:Y:S01]  /*d2d0*/  FMUL.FTZ R20, R47, R14.reuse ;  /* 0x0000000e2f147220 */ /* 0x080fe20000410000 */
[-C--:B------:R-:W-:Y:S01]  /*d2e0*/  FMUL.FTZ R29, R46, R14.reuse ;  /* 0x0000000e2e1d7220 */ /* 0x080fe20000410000 */
        /* <DEDUP_REMOVED lines=24> */
[----:B-1----:R-:W-:Y:S01]  /*d470*/  IMAD R14, R18, UR4, RZ ;  /* 0x00000004120e7c24 */ /* 0x002fe2000f8e02ff */
[----:B------:R-:W-:Y:S01]  /*d480*/  F2FP.F16.F32.PACK_AB R24, R32, R33 ;  /* 0x000000212018723e */ /* 0x000fe200000000ff */
[----:B------:R1:W-:Y:S01]  /*d490*/  STSM.16.M88.4 [R98], R4 ;  /* 0x0000000462007844 */ /* 0x0003e20000000200 */
[----:B------:R-:W-:Y:S01]  /*d4a0*/  F2FP.F16.F32.PACK_AB R40, R40, R41 ;  /* 0x000000292828723e */ /* 0x000fe200000000ff */
[----:B------:R-:W-:Y:S01]  /*d4b0*/  IMAD R70, R19, UR36, R14 ;  /* 0x0000002413467c24 */ /* 0x000fe2000f8e020e */
[----:B------:R-:W-:Y:S01]  /*d4c0*/  F2FP.F16.F32.PACK_AB R14, R27, R28 ;  /* 0x0000001c1b0e723e */ /* 0x000fe200000000ff */
[----:B------:R-:W-:Y:S01]  /*d4d0*/  IMAD.WIDE.U32 R18, R18, UR36, R12 ;  /* 0x0000002412127c25 */ /* 0x000fe2000f8e000c */
[----:B------:R-:W-:Y:S01]  /*d4e0*/  F2FP.F16.F32.PACK_AB R13, R0, R15 ;  /* 0x0000000f000d723e */ /* 0x000fe200000000ff */
[----:B------:R-:W-:Y:S01]  /*d4f0*/  STSM.16.M88.4 [R97], R8 ;  /* 0x0000000861007844 */ /* 0x000fe20000000200 */
[----:B------:R-:W-:Y:S01]  /*d500*/  F2FP.F16.F32.PACK_AB R12, R25, R26 ;  /* 0x0000001a190c723e */ /* 0x000fe200000000ff */
[----:B------:R-:W-:Y:S01]  /*d510*/  ULDC.64 UR4, c[0x0][0xb40] ;  /* 0x0002d00000047ab9 */ /* 0x000fe20000000a00 */
[----:B------:R-:W-:-:S02]  /*d520*/  F2FP.F16.F32.PACK_AB R15, R20, R29 ;  /* 0x0000001d140f723e */ /* 0x000fc400000000ff */
[----:B------:R-:W-:Y:S02]  /*d530*/  F2FP.F16.F32.PACK_AB R25, R30, R31 ;  /* 0x0000001f1e19723e */ /* 0x000fe400000000ff */
[----:B------:R-:W-:Y:S01]  /*d540*/  F2FP.F16.F32.PACK_AB R26, R36, R37 ;  /* 0x00000025241a723e */ /* 0x000fe200000000ff */
[----:B------:R-:W-:Y:S01]  /*d550*/  STSM.16.M88.4 [R96], R12 ;  /* 0x0000000c60007844 */ /* 0x000fe20000000200 */
        /* <DEDUP_REMOVED lines=9> */
[----:B-1----:R-:W-:Y:S02]  /*d5f0*/  SHF.R.S32.HI R5, RZ, 0x1f, R99 ;  /* 0x0000001fff057819 */ /* 0x002fe40000011463 */
[----:B------:R-:W-:Y:S02]  /*d600*/  IADD3 R0, P1, R99, R18, RZ ;  /* 0x0000001263007210 */ /* 0x000fe40007f3e0ff */
        /* <DEDUP_REMOVED lines=11> */
[----:B------:R-:W-:Y:S02]  /*d6c0*/  IADD3.X R5, R5, R19, R70, P1, !PT ;  /* 0x0000001305057210 */ /* 0x000fe40000ffe446 */
[C---:B------:R-:W-:Y:S01]  /*d6d0*/  LEA R4, P1, R0.reuse, UR4, 0x2 ;  /* 0x0000000400047c11 */ /* 0x040fe2000f8210ff */
[----:B------:R-:W-:Y:S01]  /*d6e0*/  STSM.16.M88.4 [R90], R64 ;  /* 0x000000405a007844 */ /* 0x000fe20000000200 */
[----:B------:R-:W-:Y:S02]  /*d6f0*/  ULDC UR4, c[0x0][0xc] ;  /* 0x0000030000047ab9 */ /* 0x000fe40000000800 */
[----:B------:R-:W-:Y:S01]  /*d700*/  LEA.HI.X R5, R0, UR5, R5, 0x2, P1 ;  /* 0x0000000500057c11 */ /* 0x000fe200088f1405 */
[----:B------:R-:W-:Y:S01]  /*d710*/  @!PT LDS RZ, [RZ] ;  /* 0x00000000fffff984 */ /* 0x000fe20000000800 */
[----:B------:R-:W-:Y:S01]  /*d720*/  @!PT LDS RZ, [RZ] ;  /* 0x00000000fffff984 */ /* 0x000fe20000000800 */
[----:B------:R-:W-:Y:S01]  /*d730*/  @!PT LDS RZ, [RZ] ;  /* 0x00000000fffff984 */ /* 0x000fe20000000800 */
[----:B------:R-:W-:Y:S01]  /*d740*/  @!PT LDS RZ, [RZ] ;  /* 0x00000000fffff984 */ /* 0x000fe20000000800 */
[----:B------:R1:W-:Y:S06]  /*d750*/  MEMBAR.ALL.CTA ;  /* 0x0000000000007992 */ /* 0x0003ec0000008000 */
[----:B-1----:R-:W1:Y:S01]  /*d760*/  FENCE.VIEW.ASYNC.S ;  /* 0x00000000000073c6 */ /* 0x002e620000000000 */
[----:B------:R-:W-:-:S03]  /*d770*/  UIADD3 UR10, UR4, UR10, URZ ;  /* 0x0000000a040a7290 */ /* 0x000fc6000fffe03f */
[----:B-1----:R-:W1:Y:S03]  /*d780*/  SHFL.IDX PT, R0, R223, RZ, 0x1f ;  /* 0x00001fffdf007589 */ /* 0x002e6600000e0000 */
[----:B------:R-:W-:Y:S01]  /*d790*/  IMAD.U32 R19, RZ, RZ, UR10 ;  /* 0x0000000aff137e24 */ /* 0x000fe2000f8e00ff */
        /* <DEDUP_REMOVED lines=10> */
[----:B------:R-:W-:Y:S01]  /*d840*/  UMOV UR33, URZ ;  /* 0x0000003f00217c82 */ /* 0x000fe20008000000 */
[----:B------:R-:W-:Y:S02]  /*d850*/  UIADD3 UR4, UP0, UR6, 0x9f0, URZ ;  /* 0x000009f006047890 */ /* 0x000fe4000ff1e03f */
[----:B------:R-:W-:Y:S02]  /*d860*/  UIADD3 UR6, UR39, 0x4000, URZ ;  /* 0x0000400027067890 */ /* 0x000fe4000fffe03f */
[----:B------:R-:W-:Y:S01]  /*d870*/  UIADD3.X UR5, URZ, UR7, URZ, UP0, !UPT ;  /* 0x000000073f057290 */ /* 0x000fe200087fe43f */
[----:B------:R-:W-:Y:S01]  /*d880*/  UMOV UR37, URZ ;  /* 0x0000003f00257c82 */ /* 0x000fe20008000000 */
[----:B------:R-:W-:Y:S01]  /*d890*/  UMOV UR32, UR39 ;  /* 0x0000002700207c82 */ /* 0x000fe20008000000 */
[----:B------:R-:W-:-:S06]  /*d8a0*/  UMOV UR7, 0x40 ;  /* 0x0000004000077882 */ /* 0x000fcc0000000000 */
        /* <DEDUP_REMOVED lines=9> */
.L_x_5547:
[----:B------:R-:W-:Y:S05]  /*d940*/  BSYNC B0 ;  /* 0x0000000000007941 */ /* 0x000fea0003800000 */
.L_x_5546:
        /* <DEDUP_REMOVED lines=8> */
[----:B------:R-:W-:Y:S01]  /*d9d0*/  MOV R22, UR4 ;  /* 0x0000000400167c02 */ /* 0x000fe20008000f00 */
[----:B------:R-:W-:Y:S01]  /*d9e0*/  USEL UR4, URZ, 0x1, UP0 ;  /* 0x000000013f047887 */ /* 0x000fe20008000000 */
[----:B-1----:R-:W-:-:S03]  /*d9f0*/  ISETP.LE.AND P0, PT, R0, UR6, PT ;  /* 0x0000000600007c0c */ /* 0x002fc6000bf03270 */
[----:B------:R-:W-:-:S06]  /*da00*/  ULOP3.LUT UR5, UR5, UR4, URZ, 0x3c, !UPT ;  /* 0x0000000405057292 */ /* 0x000fcc000f8e3c3f */
[----:B------:R-:W-:-:S04]  /*da10*/  IMAD.U32 R2, RZ, RZ, UR5 ;  /* 0x00000005ff027e24 */ /* 0x000fc8000f8e00ff */
[----:B------:R-:W-:Y:S05]  /*da20*/  @!P0 BRA `(.L_x_5548) ;  /* 0xffffff3000e88947 */ /* 0x000fea000383ffff */
[----:B------:R-:W-:Y:S05]  /*da30*/  EXIT ;  /* 0x000000000000794d */ /* 0x000fea0003800000 */
.L_x_5524:
        /* <DEDUP_REMOVED lines=13> */
[----:B------:R-:W-:Y:S01]  /*db10*/  IMAD.U32 R0, RZ, RZ, UR4 ;  /* 0x00000004ff007e24 */ /* 0x000fe2000f8e00ff */
[----:B------:R-:W-:Y:S01]  /*db20*/  ULDC.64 UR36, c[0x0][0x198] ;  /* 0x0000660000247ab9 */ /* 0x000fe20000000a00 */
[----:B------:R-:W-:Y:S01]  /*db30*/  IMAD.MOV.U32 R16, RZ, RZ, RZ ;  /* 0x000000ffff107224 */ /* 0x000fe200078e00ff */
[----:B------:R-:W-:Y:S01]  /*db40*/  ULDC UR38, c[0x0][0xc] ;  /* 0x0000030000267ab9 */ /* 0x000fe20000000800 */
[----:B------:R-:W-:Y:S01]  /*db50*/  IMAD.MOV.U32 R17, RZ, RZ, 0x1 ;  /* 0x00000001ff117424 */ /* 0x000fe200078e00ff */
[----:B------:R1:W-:Y:S04]  /*db60*/  STL [R1+0x10], R0 ;  /* 0x0000100001007387 */ /* 0x0003e80000100800 */
[----:B------:R1:W-:Y:S02]  /*db70*/  STL [R1+0x18], RZ ;  /* 0x000018ff01007387 */ /* 0x0003e40000100800 */
.L_x_5592:
        /* <DEDUP_REMOVED lines=24> */
[----:B------:R-:W-:Y:S02]  /*dd00*/  @P1 SHF.R.U32.HI R19, RZ, R3, R2 ;  /* 0x00000003ff131219 */ /* 0x000fe40000011602 */
[----:B------:R-:W-:Y:S02]  /*dd10*/  MOV R2, 0x400 ;  /* 0x0000040000027802 */ /* 0x000fe40000000f00 */
[----:B------:R-:W-:Y:S02]  /*dd20*/  IADD3 R3, -R19, RZ, RZ ;  /* 0x000000ff13037210 */ /* 0x000fe40007ffe1ff */
[----:B---3--:R-:W-:Y:S01]  /*dd30*/  LEA R7, R5, R2, 0x18 ;  /* 0x0000000205077211 */ /* 0x008fe200078ec0ff */
[----:B------:R-:W-:-:S04]  /*dd40*/  VIADD R2, R8, 0xaf ;  /* 0x000000af08027836 */ /* 0x000fc80000000000 */
[----:B------:R-:W-:Y:S01]  /*dd50*/  VIADD R4, R7, 0x1e400 ;  /* 0x0001e40007047836 */ /* 0x000fe20000000000 */
[----:B------:R4:W-:Y:S01]  /*dd60*/  STL [R1+0x4], R7 ;  /* 0x0000040701007387 */ /* 0x0009e20000100800 */
[----:B------:R-:W-:-:S03]  /*dd70*/  IMAD.HI R2, R2, 0x2e8ba2e9, RZ ;  /* 0x2e8ba2e902027827 */ /* 0x000fc600078e02ff */
[----:B------:R-:W-:Y:S01]  /*dd80*/  LOP3.LUT P0, RZ, R4, 0x3ff, RZ, 0xc0, !PT ;  /* 0x000003ff04ff7812 */ /* 0x000fe2000780c0ff */
[----:B------:R-:W-:Y:S01]  /*dd90*/  IMAD R4, R0, R3, R6 ;  /* 0x0000000300047224 */ /* 0x000fe200078e0206 */
[----:B------:R-:W-:-:S04]  /*dda0*/  SHF.R.U32.HI R3, RZ, 0x1f, R2 ;  /* 0x0000001fff037819 */ /* 0x000fc80000011602 */
[----:B------:R-:W-:Y:S01]  /*ddb0*/  LEA.HI.SX32 R0, R2, R3, 0x1b ;  /* 0x0000000302007211 */ /* 0x000fe200078fdaff */
[----:B------:R4:W-:Y:S04]  /*ddc0*/  STL [R1], R4 ;  /* 0x0000000401007387 */ /* 0x0009e80000100800 */
[----:B------:R4:W-:Y:S02]  /*ddd0*/  STL [R1+0xc], R0 ;  /* 0x00000c0001007387 */ /* 0x0009e40000100800 */
        /* <DEDUP_REMOVED lines=17> */
.L_x_5550:
        /* <DEDUP_REMOVED lines=20> */
.L_x_5552:
        /* <DEDUP_REMOVED lines=16> */
.L_x_5551:
        /* <DEDUP_REMOVED lines=24> */
[----:B----4-:R-:W-:-:S04]  /*e2b0*/  IMAD R8, R8, UR4, R5 ;  /* 0x0000000408087c24 */ /* 0x010fc8000f8e0205 */
[----:B------:R-:W-:-:S04]  /*e2c0*/  IMAD.SHL.U32 R8, R8, 0x80, RZ ;  /* 0x0000008008087824 */ /* 0x000fc800078e00ff */
[----:B------:R-:W-:-:S05]  /*e2d0*/  VOTEU.ALL UP1, P1 ;  /* 0x00000000003f7886 */ /* 0x000fca0000820000 */
[----:B------:R-:W-:-:S04]  /*e2e0*/  @!UP1 UIADD3 UR8, UP0, UR36, 0x270, URZ ;  /* 0x0000027024089890 */ /* 0x000fc8000ff1e03f */
[----:B------:R-:W-:-:S03]  /*e2f0*/  @!UP1 UIADD3.X UR9, URZ, UR37, URZ, UP0, !UPT ;  /* 0x000000253f099290 */ /* 0x000fc600087fe43f */
[----:B-1----:R-:W-:-:S09]  /*e300*/  VOTEU.ALL UP0, P1 ;  /* 0x00000000003f7886 */ /* 0x002fd20000800000 */
.L_x_5553:
        /* <DEDUP_REMOVED lines=14> */
.L_x_5554:
        /* <DEDUP_REMOVED lines=16> */
.L_x_5608:
[----:B------:R-:W2:Y:S01]  /*e4f0*/  LDL R6, [R1+0xc] ;  /* 0x00000c0001067983 */ /* 0x000ea20000100800 */
[----:B------:R-:W-:Y:S01]  /*e500*/  UMOV UR4, 0xffffffff ;  /* 0xffffffff00047882 */ /* 0x000fe20000000000 */
[----:B------:R-:W-:Y:S02]  /*e510*/  SHF.R.S32.HI R11, RZ, 0x1f, R4 ;  /* 0x0000001fff0b7819 */ /* 0x000fe40000011404 */
[----:B--2---:R-:W-:Y:S01]  /*e520*/  IADD3 R10, R6, -0x1, RZ ;  /* 0xffffffff060a7810 */ /* 0x004fe20007ffe0ff */
[----:B------:R-:W-:Y:S06]  /*e530*/  BRA.DIV UR4, `(.L_x_5556) ;  /* 0x0000002604b07947 */ /* 0x000fec000b800000 */
[----:B------:R-:W-:-:S13]  /*e540*/  ELECT P6, URZ, PT ;  /* 0x00000000003f782f */ /* 0x000fda00038c0000 */
.L_x_5611:
[----:B------:R-:W-:Y:S05]  /*e550*/  @!P6 BRA `(.L_x_5557) ;  /* 0x000000040000e947 */ /* 0x000fea0003800000 */
[----:B------:R-:W-:Y:S02]  /*e560*/  IMAD.MOV.U32 R18, RZ, RZ, R10 ;  /* 0x000000ffff127224 */ /* 0x000fe400078e000a */
        /* <DEDUP_REMOVED lines=14> */
[----:B------:R-:W-:Y:S02]  /*e650*/  IMAD R9, R4, UR5, R6 ;  /* 0x0000000504097c24 */ /* 0x000fe4000f8e0206 */
[----:B------:R-:W-:-:S04]  /*e660*/  IMAD.MOV.U32 R6, RZ, RZ, R5 ;  /* 0x000000ffff067224 */ /* 0x000fc800078e0005 */
[----:B------:R-:W-:-:S05]  /*e670*/  IMAD.WIDE.U32 R6, R4, UR4, R6 ;  /* 0x0000000404067c25 */ /* 0x000fca000f8e0006 */
[----:B------:R-:W-:Y:S02]  /*e680*/  IADD3 R5, R7, R9, RZ ;  /* 0x0000000907057210 */ /* 0x000fe40007ffe0ff */
[----:B------:R-:W-:-:S04]  /*e690*/  LEA R12, P1, R6, R2, 0x2 ;  /* 0x00000002060c7211 */ /* 0x000fc800078210ff */
[----:B------:R-:W-:-:S05]  /*e6a0*/  LEA.HI.X R13, R6, R3, R5, 0x2, P1 ;  /* 0x00000003060d7211 */ /* 0x000fca00008f1405 */
[----:B------:R1:W5:Y:S04]  /*e6b0*/  LDG.E R5, desc[UR6][R12.64] ;  /* 0x000000060c057981 */ /* 0x000368000c1e1900 */
.L_x_5558:
[----:B------:R-:W2:Y:S01]  /*e6c0*/  S2R R7, SR_CgaCtaId ;  /* 0x0000000000077919 */ /* 0x000ea20000008800 */
[----:B------:R-:W-:-:S04]  /*e6d0*/  MOV R6, 0x400 ;  /* 0x0000040000067802 */ /* 0x000fc80000000f00 */
[----:B--2---:R-:W-:Y:S02]  /*e6e0*/  LEA R6, R7, R6, 0x18 ;  /* 0x0000000607067211 */ /* 0x004fe400078ec0ff */
[----:B------:R-:W-:-:S03]  /*e6f0*/  SHF.L.U32 R7, R17, 0x1f, RZ ;  /* 0x0000001f11077819 */ /* 0x000fc600000006ff */
[----:B------:R-:W-:-:S04]  /*e700*/  IMAD R6, R16, 0x8, R6 ;  /* 0x0000000810067824 */ /* 0x000fc800078e0206 */
[----:B------:R-:W2:Y:S02]  /*e710*/  SYNCS.PHASECHK.TRANS64.TRYWAIT P1, [R6+URZ+0x34840], R7 ;  /* 0x03484007060075a7 */ /* 0x000ea4000802017f */
[----:B--2---:R-:W-:Y:S05]  /*e720*/  @!P1 BRA `(.L_x_5559) ;  /* 0x0000002400549947 */ /* 0x004fea0003800000 */
.L_x_5612:
        /* <DEDUP_REMOVED lines=11> */
.L_x_5560:
        /* <DEDUP_REMOVED lines=10> */
[----:B------:R-:W-:-:S06]  /*e880*/  UMOV UR15, 0x40 ;  /* 0x00000040000f7882 */ /* 0x000fcc0000000000 */
[----:B------:R-:W-:Y:S02]  /*e890*/  UIADD3 UR9, UR9, 0x34830, URZ ;  /* 0x0003483009097890 */ /* 0x000fe4000fffe03f */
[----:B------:R-:W-:Y:S01]  /*e8a0*/  UIMAD UR11, UR11, 0xb0, URZ ;  /* 0x000000b00b0b78a4 */ /* 0x000fe2000f8e023f */
[----:B---3--:R-:W-:-:S05]  /*e8b0*/  LEA R7, R9, R7, 0x18 ;  /* 0x0000000709077211 */ /* 0x008fca00078ec0ff */
[----:B------:R-:W-:-:S05]  /*e8c0*/  IMAD R6, R16, 0xb000, R7 ;  /* 0x0000b00010067824 */ /* 0x000fca00078e0207 */
[----:B------:R-:W-:-:S13]  /*e8d0*/  R2UR UR6, R6 ;  /* 0x00000000060672ca */ /* 0x000fda00000e0000 */
[----:B------:R-:W-:Y:S02]  /*e8e0*/  UIADD3 UR8, UR6, 0x1e400, URZ ;  /* 0x0001e40006087890 */ /* 0x000fe4000fffe03f */
[----:B------:R-:W-:-:S03]  /*e8f0*/  UIADD3 UR14, UR6, 0x23c00, URZ ;  /* 0x00023c00060e7890 */ /* 0x000fc6000fffe03f */
[----:B------:R-:W-:-:S04]  /*e900*/  UMOV UR6, 0x0 ;  /* 0x0000000000067882 */ /* 0x000fc80000000000 */
[----:B------:R2:W-:Y:S02]  /*e910*/  UTMALDG.4D [UR8], [UR4], desc[UR6] ;  /* 0x00000608040075b4 */ /* 0x0005e40008019000 */
[----:B--2---:R-:W-:Y:S01]  /*e920*/  UMOV UR8, UR14 ;  /* 0x0000000e00087c82 */ /* 0x004fe20008000000 */
[----:B------:R-:W-:Y:S02]  /*e930*/  UMOV UR10, UR15 ;  /* 0x0000000f000a7c82 */ /* 0x000fe40008000000 */
[----:B------:R2:W-:Y:S02]  /*e940*/  UTMALDG.4D [UR8], [UR4], desc[UR6] ;  /* 0x00000608040075b4 */ /* 0x0005e40008019000 */
[----:B--2---:R-:W-:Y:S01]  /*e950*/  NOP ;  /* 0x0000000000007918 */ /* 0x004fe20000000000 */
.L_x_5557:
[----:B------:R-:W2:Y:S04]  /*e960*/  LDL.LU R14, [R1] ;  /* 0x00000000010e7983 */ /* 0x000ea80000300800 */
[----:B-1----:R-:W3:Y:S01]  /*e970*/  LDL R13, [R1+0x18] ;  /* 0x00001800010d7983 */ /* 0x002ee20000100800 */
[----:B------:R-:W-:-:S03]  /*e980*/  MOV R9, 0x400 ;  /* 0x0000040000097802 */ /* 0x000fc60000000f00 */
[----:B------:R-:W4:Y:S01]  /*e990*/  LDL.LU R7, [R1+0x14] ;  /* 0x0000140001077983 */ /* 0x000f220000300800 */
[----:B------:R-:W1:Y:S01]  /*e9a0*/  S2R R12, SR_CgaCtaId ;  /* 0x00000000000c7919 */ /* 0x000e620000008800 */
[----:B------:R-:W-:Y:S05]  /*e9b0*/  WARPSYNC.ALL ;  /* 0x0000000000007948 */ /* 0x000fea0003800000 */
[----:B------:R-:W-:-:S13]  /*e9c0*/  ELECT P1, URZ, PT ;  /* 0x00000000003f782f */ /* 0x000fda0003820000 */
[C---:B------:R-:W-:Y:S01]  /*e9d0*/  @P1 R2UR UR13, R19.reuse ;  /* 0x00000000130d12ca */ /* 0x040fe200000e0000 */
[----:B------:R-:W-:Y:S01]  /*e9e0*/  UIADD3 UR4, UP0, UR36, 0x270, URZ ;  /* 0x0000027024047890 */ /* 0x000fe2000ff1e03f */
[C---:B------:R-:W-:Y:S02]  /*e9f0*/  @P1 R2UR UR11, R8.reuse ;  /* 0x00000000080b12ca */ /* 0x040fe400000e0000 */
[----:B------:R-:W-:Y:S02]  /*ea00*/  @P1 R2UR UR21, R19 ;  /* 0x00000000131512ca */ /* 0x000fe400000e0000 */
[----:B------:R-:W-:Y:S01]  /*ea10*/  @P1 R2UR UR19, R8 ;  /* 0x00000000081312ca */ /* 0x000fe200000e0000 */
[----:B------:R-:W-:Y:S01]  /*ea20*/  UIADD3.X UR5, URZ, UR37, URZ, UP0, !UPT ;  /* 0x000000253f057290 */ /* 0x000fe200087fe43f */
[----:B-1----:R-:W-:-:S04]  /*ea30*/  LEA R9, R12, R9, 0x18 ;  /* 0x000000090c097211 */ /* 0x002fc800078ec0ff */
[----:B------:R-:W-:Y:S02]  /*ea40*/  R2UR UR16, R9 ;  /* 0x00000000091072ca */ /* 0x000fe400000e0000 */
[----:B------:R-:W-:Y:S01]  /*ea50*/  @P1 MOV R6, 0x8000 ;  /* 0x0000800000061802 */ /* 0x000fe20000000f00 */
[----:B------:R-:W-:Y:S10]  /*ea60*/  BAR.SYNC.DEFER_BLOCKING 0x8, 0x120 ;  /* 0x0204800000007b1d */ /* 0x000ff40000010000 */
[----:B------:R-:W-:-:S02]  /*ea70*/  UIADD3 UR8, UR16, 0x16400, URZ ;  /* 0x0001640010087890 */ /* 0x000fc4000fffe03f */
[----:B------:R-:W-:Y:S02]  /*ea80*/  UIADD3 UR9, UR16, 0x34800, URZ ;  /* 0x0003480010097890 */ /* 0x000fe4000fffe03f */
[----:B------:R-:W-:Y:S01]  /*ea90*/  UIADD3 UR16, UR16, 0x1a400, URZ ;  /* 0x0001a40010107890 */ /* 0x000fe2000fffe03f */
[----:B------:R-:W-:Y:S01]  /*eaa0*/  UMOV UR6, 0x0 ;  /* 0x0000000000067882 */ /* 0x000fe20000000000 */
[----:B------:R-:W-:Y:S01]  /*eab0*/  UMOV UR7, 0x12f00000 ;  /* 0x12f0000000077882 */ /* 0x000fe20000000000 */
[----:B------:R-:W-:Y:S01]  /*eac0*/  UMOV UR10, URZ ;  /* 0x0000003f000a7c82 */ /* 0x000fe20008000000 */
[----:B------:R3:W-:Y:S01]  /*ead0*/  @P1 SYNCS.ARRIVE.TRANS64 RZ, [R9+URZ+0x34800], R6 ;  /* 0x0348000609ff19a7 */ /* 0x0007e2000800003f */
[----:B------:R-:W-:Y:S01]  /*eae0*/  UMOV UR14, 0x0 ;  /* 0x00000000000e7882 */ /* 0x000fe20000000000 */
[----:B------:R-:W-:Y:S01]  /*eaf0*/  UMOV UR15, 0x12f00000 ;  /* 0x12f00000000f7882 */ /* 0x000fe20000000000 */
[----:B------:R-:W-:Y:S01]  /*eb00*/  UMOV UR18, 0x40 ;  /* 0x0000004000127882 */ /* 0x000fe20000000000 */
[----:B------:R-:W-:Y:S01]  /*eb10*/  UMOV UR17, UR9 ;  /* 0x0000000900117c82 */ /* 0x000fe20008000000 */
[----:B------:R-:W-:Y:S01]  /*eb20*/  BSSY B0, `(.L_x_5561) ;  /* 0x000000a000007945 */ /* 0x000fe20003800000 */
[----:B--2---:R-:W-:-:S02]  /*eb30*/  @P1 R2UR UR12, R14 ;  /* 0x000000000e0c12ca */ /* 0x004fc400000e0000 */
[----:B------:R-:W-:Y:S02]  /*eb40*/  @P1 R2UR UR20, R14 ;  /* 0x000000000e1412ca */ /* 0x000fe400000e0000 */
[----:B---3--:R-:W-:-:S04]  /*eb50*/  LOP3.LUT R6, R13, 0x1, RZ, 0xc, !PT ;  /* 0x000000010d067812 */ /* 0x008fc800078e0cff */
[----:B------:R-:W-:-:S05]  /*eb60*/  SHF.L.U32 R6, R6, 0x1f, RZ ;  /* 0x0000001f06067819 */ /* 0x000fca00000006ff */
[----:B------:R1:W-:Y:S02]  /*eb70*/  UTMALDG.4D [UR8], [UR4], desc[UR6] ;  /* 0x00000608040075b4 */ /* 0x0003e40008019000 */
[----:B------:R1:W-:Y:S01]  /*eb80*/  UTMALDG.4D [UR16], [UR4], desc[UR14] ;  /* 0x00000e10040075b4 */ /* 0x0003e20008019000 */
[----:B------:R-:W2:Y:S01]  /*eb90*/  SYNCS.PHASECHK.TRANS64.TRYWAIT P1, [R9+URZ+0x34820], R6 ;  /* 0x03482006090075a7 */ /* 0x000ea2000802017f */
[----:B----4-:R-:W-:Y:S01]  /*eba0*/  ISETP.GE.AND P2, PT, R7, 0xb1, PT ;  /* 0x000000b10700780c */ /* 0x010fe20003f46270 */
[----:B-12---:R-:W-:-:S12]  /*ebb0*/  @!P1 BRA `(.L_x_5562) ;  /* 0x0000002000449947 */ /* 0x006fd80003800000 */
.L_x_5613:
[----:B------:R-:W-:Y:S05]  /*ebc0*/  BSYNC B0 ;  /* 0x0000000000007941 */ /* 0x000fea0003800000 */
.L_x_5561:
        /* <DEDUP_REMOVED lines=32> */
[----:B------:R-:W-:-:S03]  /*edd0*/  IMAD.WIDE.U32 R8, R4, UR4, R8 ;  /* 0x0000000404087c25 */ /* 0x000fc6000f8e0008 */
[----:B------:R-:W-:Y:S02]  /*ede0*/  LEA R2, P1, R8, R2, 0x2 ;  /* 0x0000000208027211 */ /* 0x000fe400078210ff */
[----:B------:R-:W-:-:S04]  /*edf0*/  IADD3 R9, R14, R9, RZ ;  /* 0x000000090e097210 */ /* 0x000fc80007ffe0ff */
[----:B------:R-:W-:-:S05]  /*ee00*/  LEA.HI.X R3, R8, R3, R9, 0x2, P1 ;  /* 0x0000000308037211 */ /* 0x000fca00008f1409 */
[----:B------:R1:W5:Y:S02]  /*ee10*/  LDG.E R8, desc[UR6][R2.64] ;  /* 0x0000000602087981 */ /* 0x000364000c1e1900 */
.L_x_5567:
[----:B-1----:R-:W1:Y:S01]  /*ee20*/  S2R R3, SR_CgaCtaId ;  /* 0x0000000000037919 */ /* 0x002e620000008800 */
[----:B------:R-:W-:-:S04]  /*ee30*/  MOV R2, 0x400 ;  /* 0x0000040000027802 */ /* 0x000fc80000000f00 */
[----:B-1----:R-:W-:Y:S02]  /*ee40*/  LEA R2, R3, R2, 0x18 ;  /* 0x0000000203027211 */ /* 0x002fe400078ec0ff */
[----:B------:R-:W-:-:S03]  /*ee50*/  SHF.L.U32 R3, R12, 0x1f, RZ ;  /* 0x0000001f0c037819 */ /* 0x000fc600000006ff */
[----:B------:R-:W-:-:S04]  /*ee60*/  IMAD R2, R7, 0x8, R2 ;  /* 0x0000000807027824 */ /* 0x000fc800078e0202 */
[----:B------:R-:W1:Y:S02]  /*ee70*/  SYNCS.PHASECHK.TRANS64.TRYWAIT P1, [R2+URZ+0x34840], R3 ;  /* 0x03484003020075a7 */ /* 0x000e64000802017f */
[----:B-1----:R-:W-:Y:S05]  /*ee80*/  @!P1 BRA `(.L_x_5568) ;  /* 0x0000001c00b09947 */ /* 0x002fea0003800000 */
.L_x_5614:
        /* <DEDUP_REMOVED lines=11> */
.L_x_5569:
        /* <DEDUP_REMOVED lines=14> */
[----:B--2---:R-:W-:-:S05]  /*f020*/  LEA R3, R9, R3, 0x18 ;  /* 0x0000000309037211 */ /* 0x004fca00078ec0ff */
[----:B------:R-:W-:-:S05]  /*f030*/  IMAD R2, R7, 0xb000, R3 ;  /* 0x0000b00007027824 */ /* 0x000fca00078e0203 */
[----:B------:R-:W-:Y:S02]  /*f040*/  R2UR UR8, R2 ;  /* 0x00000000020872ca */ /* 0x000fe400000e0000 */
[----:B------:R-:W-:Y:S02]  /*f050*/  IADD3 R2, R3, 0x34800, RZ ;  /* 0x0003480003027810 */ /* 0x000fe40007ffe0ff */
[----:B------:R-:W-:-:S03]  /*f060*/  SHF.L.U32 R3, R17, 0x1f, RZ ;  /* 0x0000001f11037819 */ /* 0x000fc600000006ff */
[----:B------:R-:W-:-:S06]  /*f070*/  IMAD R2, R16, 0x8, R2 ;  /* 0x0000000810027824 */ /* 0x000fcc00078e0202 */
[----:B------:R-:W-:Y:S02]  /*f080*/  UIADD3 UR14, UR8, 0x1e400, URZ ;  /* 0x0001e400080e7890 */ /* 0x000fe4000fffe03f */
[----:B------:R-:W-:-:S05]  /*f090*/  UIADD3 UR15, UR8, 0x23c00, URZ ;  /* 0x00023c00080f7890 */ /* 0x000fca000fffe03f */
[----:B------:R-:W-:Y:S02]  /*f0a0*/  UMOV UR8, UR14 ;  /* 0x0000000e00087c82 */ /* 0x000fe40008000000 */
[----:B------:R1:W-:Y:S02]  /*f0b0*/  UTMALDG.4D [UR8], [UR4], desc[UR6] ;  /* 0x00000608040075b4 */ /* 0x0003e40008019000 */
[----:B-1----:R-:W-:Y:S01]  /*f0c0*/  UMOV UR8, UR15 ;  /* 0x0000000f00087c82 */ /* 0x002fe20008000000 */
[----:B------:R-:W-:Y:S02]  /*f0d0*/  UMOV UR10, UR16 ;  /* 0x00000010000a7c82 */ /* 0x000fe40008000000 */
[----:B------:R1:W-:Y:S01]  /*f0e0*/  UTMALDG.4D [UR8], [UR4], desc[UR6] ;  /* 0x00000608040075b4 */ /* 0x0003e20008019000 */
[----:B------:R-:W2:Y:S02]  /*f0f0*/  SYNCS.PHASECHK.TRANS64.TRYWAIT P1, [R2+URZ+0x60], R3 ;  /* 0x00006003020075a7 */ /* 0x000ea4000802017f */
[----:B-12---:R-:W-:Y:S05]  /*f100*/  @!P1 BRA `(.L_x_5570) ;  /* 0x0000001c00249947 */ /* 0x006fea0003800000 */
.L_x_5615:
[----:B------:R-:W-:Y:S05]  /*f110*/  @P2 BRA `(.L_x_5571) ;  /* 0x00000000002c2947 */ /* 0x000fea0003800000 */
[----:B------:R-:W2:Y:S01]  /*f120*/  S2R R9, SR_TID.X ;  /* 0x0000000000097919 */ /* 0x000ea20000002100 */
[----:B------:R-:W-:Y:S02]  /*f130*/  MOV R14, 0x400 ;  /* 0x00000400000e7802 */ /* 0x000fe40000000f00 */
[----:B-1----:R-:W-:Y:S01]  /*f140*/  MOV R3, 0xb000 ;  /* 0x0000b00000037802 */ /* 0x002fe20000000f00 */
[----:B------:R-:W1:Y:S01]  /*f150*/  S2R R15, SR_CgaCtaId ;  /* 0x00000000000f7919 */ /* 0x000e620000008800 */
[----:B--2---:R-:W-:-:S04]  /*f160*/  LOP3.LUT R9, R9, 0x1f, RZ, 0xc0, !PT ;  /* 0x0000001f09097812 */ /* 0x004fc800078ec0ff */
[----:B------:R-:W-:Y:S02]  /*f170*/  ISETP.NE.AND P1, PT, R9, RZ, PT ;  /* 0x000000ff0900720c */ /* 0x000fe40003f25270 */
[----:B-1----:R-:W-:-:S05]  /*f180*/  LEA R14, R15, R14, 0x18 ;  /* 0x0000000e0f0e7211 */ /* 0x002fca00078ec0ff */
[----:B------:R-:W-:-:S04]  /*f190*/  IMAD R2, R16, 0x8, R14 ;  /* 0x0000000810027824 */ /* 0x000fc800078e020e */
[----:B------:R2:W-:Y:S02]  /*f1a0*/  SYNCS.ARRIVE.TRANS64 RZ, [R2+URZ+0x34850], R3 ;  /* 0x0348500302ff79a7 */ /* 0x0005e4000800003f */
[----:B------:R-:W-:Y:S05]  /*f1b0*/  @!P1 BRA `(.L_x_5571) ;  /* 0x0000000000049947 */ /* 0x000fea0003800000 */
[----:B------:R-:W-:Y:S01]  /*f1c0*/  BPT.TRAP 0x1 ;  /* 0x000000040000795c */ /* 0x000fe20000300000 */
.L_x_5571:
        /* <DEDUP_REMOVED lines=14> */
[----:B---3--:R-:W-:-:S05]  /*f2b0*/  LEA R3, R9, R3, 0x18 ;  /* 0x0000000309037211 */ /* 0x008fca00078ec0ff */
[----:B------:R-:W-:-:S05]  /*f2c0*/  IMAD R2, R16, 0x8, R3 ;  /* 0x0000000810027824 */ /* 0x000fca00078e0203 */
[----:B------:R-:W-:Y:S01]  /*f2d0*/  R2UR UR9, R2 ;  /* 0x00000000020972ca */ /* 0x000fe200000e0000 */
[----:B------:R-:W-:-:S05]  /*f2e0*/  IMAD R2, R16, 0xb000, R3 ;  /* 0x0000b00010027824 */ /* 0x000fca00078e0203 */
[----:B------:R-:W-:-:S07]  /*f2f0*/  R2UR UR14, R2 ;  /* 0x00000000020e72ca */ /* 0x000fce00000e0000 */
[----:B------:R-:W-:-:S06]  /*f300*/  UIADD3 UR9, UR9, 0x34850, URZ ;  /* 0x0003485009097890 */ /* 0x000fcc000fffe03f */
[----:B------:R-:W-:Y:S02]  /*f310*/  UIADD3 UR8, UR14, 0x400, URZ ;  /* 0x000004000e087890 */ /* 0x000fe4000fffe03f */
[----:B------:R-:W-:-:S07]  /*f320*/  UIADD3 UR14, UR14, 0x5c00, URZ ;  /* 0x00005c000e0e7890 */ /* 0x000fce000fffe03f */
[----:B------:R1:W-:Y:S02]  /*f330*/  UTMALDG.4D [UR8], [UR4], desc[UR6] ;  /* 0x00000608040075b4 */ /* 0x0003e40008019000 */
[----:B-1----:R-:W-:Y:S01]  /*f340*/  UMOV UR8, UR14 ;  /* 0x0000000e00087c82 */ /* 0x002fe20008000000 */
[----:B------:R-:W-:Y:S02]  /*f350*/  UMOV UR10, UR15 ;  /* 0x0000000f000a7c82 */ /* 0x000fe40008000000 */
[----:B------:R1:W-:Y:S02]  /*f360*/  UTMALDG.4D [UR8], [UR4], desc[UR6] ;  /* 0x00000608040075b4 */ /* 0x0003e40008019000 */
[----:B-1----:R-:W-:Y:S01]  /*f370*/  NOP ;  /* 0x0000000000007918 */ /* 0x002fe20000000000 */
.L_x_5566:
[----:B------:R-:W-:Y:S05]  /*f380*/  BSYNC B0 ;  /* 0x0000000000007941 */ /* 0x000fea0003800000 */
.L_x_5565:
[----:B------:R-:W2:Y:S01]  /*f390*/  LDL.LU R2, [R1+0xc] ;  /* 0x00000c0001027983 */ /* 0x000ea20000300800 */
[----:B------:R-:W-:Y:S01]  /*f3a0*/  IMAD.MOV.U32 R16, RZ, RZ, R7 ;  /* 0x000000ffff107224 */ /* 0x000fe200078e0007 */
[----:B------:R-:W-:Y:S01]  /*f3b0*/  MOV R17, R12 ;  /* 0x0000000c00117202 */ /* 0x000fe20000000f00 */
[----:B--2---:R-:W-:-:S07]  /*f3c0*/  VIADD R6, R2, 0xfffffffd ;  /* 0xfffffffd02067836 */ /* 0x004fce0000000000 */
.L_x_5564:
[----:B------:R-:W-:Y:S01]  /*f3d0*/  IMAD.MOV R13, RZ, RZ, -R13 ;  /* 0x000000ffff0d7224 */ /* 0x000fe200078e0a0d */
[----:B------:R-:W-:Y:S04]  /*f3e0*/  BSSY B0, `(.L_x_5563) ;  /* 0x00000e4000007945 */ /* 0x000fe80003800000 */
[----:B------:R-:W-:-:S13]  /*f3f0*/  ISETP.NE.AND P1, PT, R10, R13, PT ;  /* 0x0000000d0a00720c */ /* 0x000fda0003f25270 */
[----:B------:R-:W-:Y:S05]  /*f400*/  @!P1 BRA `(.L_x_5572) ;  /* 0x0000000c00849947 */ /* 0x000fea0003800000 */
[----:B------:R-:W-:-:S07]  /*f410*/  IMAD.MOV.U32 R8, RZ, RZ, R5 ;  /* 0x000000ffff087224 */ /* 0x000fce00078e0005 */
.L_x_5587:
        /* <DEDUP_REMOVED lines=28> */
.L_x_5575:
[----:B------:R-:W2:Y:S01]  /*f5e0*/  S2R R3, SR_CgaCtaId ;  /* 0x0000000000037919 */ /* 0x000ea20000008800 */
[----:B------:R-:W-:-:S04]  /*f5f0*/  MOV R2, 0x400 ;  /* 0x0000040000027802 */ /* 0x000fc80000000f00 */
[----:B--2---:R-:W-:Y:S02]  /*f600*/  LEA R2, R3, R2, 0x18 ;  /* 0x0000000203027211 */ /* 0x004fe400078ec0ff */
[----:B------:R-:W-:-:S03]  /*f610*/  SHF.L.U32 R3, R10, 0x1f, RZ ;  /* 0x0000001f0a037819 */ /* 0x000fc600000006ff */
[----:B------:R-:W-:-:S04]  /*f620*/  IMAD R2, R7, 0x8, R2 ;  /* 0x0000000807027824 */ /* 0x000fc800078e0202 */
[----:B------:R-:W2:Y:S02]  /*f630*/  SYNCS.PHASECHK.TRANS64.TRYWAIT P1, [R2+URZ+0x34840], R3 ;  /* 0x03484003020075a7 */ /* 0x000ea4000802017f */
[----:B--2---:R-:W-:Y:S05]  /*f640*/  @!P1 BRA `(.L_x_5576) ;  /* 0x0000001400e89947 */ /* 0x004fea0003800000 */
.L_x_5616:
        /* <DEDUP_REMOVED lines=11> */
.L_x_5577:
        /* <DEDUP_REMOVED lines=12> */
[----:B------:R-:W-:-:S04]  /*f7c0*/  SHF.L.U32 R17, R17, 0x1f, RZ ;  /* 0x0000001f11117819 */ /* 0x000fc800000006ff */
[----:B------:R-:W-:Y:S02]  /*f7d0*/  UIADD3 UR9, UR9, 0x34830, URZ ;  /* 0x0003483009097890 */ /* 0x000fe4000fffe03f */
[----:B------:R-:W-:Y:S01]  /*f7e0*/  UIMAD UR11, UR11, 0xb0, URZ ;  /* 0x000000b00b0b78a4 */ /* 0x000fe2000f8e023f */
[----:B-1----:R-:W-:-:S05]  /*f7f0*/  LEA R3, R9, R3, 0x18 ;  /* 0x0000000309037211 */ /* 0x002fca00078ec0ff */
[----:B------:R-:W-:Y:S02]  /*f800*/  IMAD R2, R7, 0xb000, R3 ;  /* 0x0000b00007027824 */ /* 0x000fe400078e0203 */
[----:B------:R-:W-:-:S03]  /*f810*/  VIADD R3, R3, 0x34800 ;  /* 0x0003480003037836 */ /* 0x000fc60000000000 */
[----:B------:R-:W-:Y:S01]  /*f820*/  R2UR UR8, R2 ;  /* 0x00000000020872ca */ /* 0x000fe200000e0000 */
[----:B------:R-:W-:-:S12]  /*f830*/  IMAD R2, R16, 0x8, R3 ;  /* 0x0000000810027824 */ /* 0x000fd800078e0203 */
        /* <DEDUP_REMOVED lines=9> */
.L_x_5617:
        /* <DEDUP_REMOVED lines=8> */
.L_x_5579:
        /* <DEDUP_REMOVED lines=11> */
[----:B------:R-:W-:-:S02]  /*fa00*/  IMAD.MOV.U32 R18, RZ, RZ, R12 ;  /* 0x000000ffff127224 */ /* 0x000fc400078e000c */
[----:B------:R-:W-:-:S03]  /*fa10*/  IMAD.MOV.U32 R5, RZ, RZ, R8 ;  /* 0x000000ffff057224 */ /* 0x000fc600078e0008 */
[----:B------:R-:W-:Y:S02]  /*fa20*/  UIMAD UR11, UR11, 0xb0, URZ ;  /* 0x000000b00b0b78a4 */ /* 0x000fe4000f8e023f */
[----:B------:R-:W-:Y:S01]  /*fa30*/  UIADD3 UR9, UR9, 0x50, URZ ;  /* 0x0000005009097890 */ /* 0x000fe2000fffe03f */
[----:B--2---:R-:W-:-:S05]  /*fa40*/  LEA R3, R9, R3, 0x18 ;  /* 0x0000000309037211 */ /* 0x004fca00078ec0ff */
        /* <DEDUP_REMOVED lines=10> */
.L_x_5574:
[----:B------:R-:W-:Y:S05]  /*faf0*/  BSYNC B1 ;  /* 0x0000000000017941 */ /* 0x000fea0003800000 */
.L_x_5573:
        /* <DEDUP_REMOVED lines=28> */
.L_x_5582:
[----:B------:R-:W2:Y:S01]  /*fcc0*/  S2R R3, SR_CgaCtaId ;  /* 0x0000000000037919 */ /* 0x000ea20000008800 */
[----:B------:R-:W-:-:S04]  /*fcd0*/  MOV R2, 0x400 ;  /* 0x0000040000027802 */ /* 0x000fc80000000f00 */
[----:B--2---:R-:W-:Y:S02]  /*fce0*/  LEA R2, R3, R2, 0x18 ;  /* 0x0000000203027211 */ /* 0x004fe400078ec0ff */
[----:B------:R-:W-:-:S03]  /*fcf0*/  SHF.L.U32 R3, R17, 0x1f, RZ ;  /* 0x0000001f11037819 */ /* 0x000fc600000006ff */
[----:B------:R-:W-:-:S04]  /*fd00*/  IMAD R2, R16, 0x8, R2 ;  /* 0x0000000810027824 */ /* 0x000fc800078e0202 */
[----:B------:R-:W2:Y:S02]  /*fd10*/  SYNCS.PHASECHK.TRANS64.TRYWAIT P1, [R2+URZ+0x34840], R3 ;  /* 0x03484003020075a7 */ /* 0x000ea4000802017f */
[----:B--2---:R-:W-:Y:S05]  /*fd20*/  @!P1 BRA `(.L_x_5583) ;  /* 0x0000001000589947 */ /* 0x004fea0003800000 */
.L_x_5618:
        /* <DEDUP_REMOVED lines=11> */
.L_x_5584:
        /* <DEDUP_REMOVED lines=10> */
[----:B------:R-:W-:-:S06]  /*fe80*/  UMOV UR16, 0x40 ;  /* 0x0000004000107882 */ /* 0x000fcc0000000000 */
[----:B------:R-:W-:Y:S01]  /*fe90*/  UIMAD UR11, UR11, 0xb0, URZ ;  /* 0x000000b00b0b78a4 */ /* 0x000fe2000f8e023f */
[----:B-1----:R-:W-:-:S05]  /*fea0*/  LEA R9, R13, R9, 0x18 ;  /* 0x000000090d097211 */ /* 0x002fca00078ec0ff */
[----:B--2---:R-:W-:-:S04]  /*feb0*/  VIADD R2, R9, 0x34800 ;  /* 0x0003480009027836 */ /* 0x004fc80000000000 */
[----:B------:R-:W-:Y:S01]  /*fec0*/  IMAD R3, R16, 0x8, R2 ;  /* 0x0000000810037824 */ /* 0x000fe200078e0202 */
[----:B------:R-:W-:-:S04]  /*fed0*/  LEA R2, R7, R2, 0x3 ;  /* 0x0000000207027211 */ /* 0x000fc800078e18ff */
[----:B------:R-:W-:Y:S01]  /*fee0*/  R2UR UR9, R3 ;  /* 0x00000000030972ca */ /* 0x000fe200000e0000 */
[----:B------:R-:W-:-:S05]  /*fef0*/  IMAD R3, R16, 0xb000, R9 ;  /* 0x0000b00010037824 */ /* 0x000fca00078e0209 */
[----:B------:R-:W-:Y:S02]  /*ff00*/  R2UR UR8, R3 ;  /* 0x00000000030872ca */ /* 0x000fe400000e0000 */
[----:B------:R-:W-:-:S05]  /*ff10*/  SHF.L.U32 R3, R10, 0x1f, RZ ;  /* 0x0000001f0a037819 */ /* 0x000fca00000006ff */
[----:B------:R-:W-:-:S06]  /*ff20*/  UIADD3 UR9, UR9, 0x30, URZ ;  /* 0x0000003009097890 */ /* 0x000fcc000fffe03f */
        /* <DEDUP_REMOVED lines=9> */
.L_x_5619:
        /* <DEDUP_REMOVED lines=8> */
.L_x_5586:
        /* <DEDUP_REMOVED lines=20> */
[----:B------:R-:W-:-:S07]  /*10180*/  UIADD3 UR14, UR14, 0x5c00, URZ ;  /* 0x00005c000e0e7890 */ /* 0x000fce000fffe03f */
[----:B------:R1:W-:Y:S02]  /*10190*/  UTMALDG.4D [UR8], [UR4], desc[UR6] ;  /* 0x00000608040075b4 */ /* 0x0003e40008019000 */
[----:B-1----:R-:W-:Y:S01]  /*101a0*/  UMOV UR8, UR14 ;  /* 0x0000000e00087c82 */ /* 0x002fe20008000000 */
[----:B------:R-:W-:Y:S02]  /*101b0*/  UMOV UR10, UR15 ;  /* 0x0000000f000a7c82 */ /* 0x000fe40008000000 */
[----:B------:R1:W-:Y:S02]  /*101c0*/  UTMALDG.4D [UR8], [UR4], desc[UR6] ;  /* 0x00000608040075b4 */ /* 0x0003e40008019000 */
[----:B-1----:R-:W-:Y:S01]  /*101d0*/  NOP ;  /* 0x0000000000007918 */ /* 0x002fe20000000000 */
.L_x_5581:
[----:B------:R-:W-:Y:S05]  /*101e0*/  BSYNC B1 ;  /* 0x0000000000017941 */ /* 0x000fea0003800000 */
.L_x_5580:
[C---:B------:R-:W-:Y:S01]  /*101f0*/  ISETP.GT.AND P1, PT, R6.reuse, 0x1, PT ;  /* 0x000000010600780c */ /* 0x040fe20003f24270 */
[----:B------:R-:W-:-:S12]  /*10200*/  VIADD R6, R6, 0xfffffffe ;  /* 0xfffffffe06067836 */ /* 0x000fd80000000000 */
[----:B------:R-:W-:Y:S05]  /*10210*/  @P1 BRA `(.L_x_5587) ;  /* 0xfffffff000801947 */ /* 0x000fea000383ffff */
.L_x_5572:
[----:B------:R-:W-:Y:S05]  /*10220*/  BSYNC B0 ;  /* 0x0000000000007941 */ /* 0x000fea0003800000 */
.L_x_5563:
        /* <DEDUP_REMOVED lines=12> */
.L_x_5620:
        /* <DEDUP_REMOVED lines=8> */
.L_x_5591:
        /* <DEDUP_REMOVED lines=24> */
.L_x_5589:
[----:B------:R-:W-:Y:S05]  /*104f0*/  BSYNC B0 ;  /* 0x0000000000007941 */ /* 0x000fea0003800000 */
.L_x_5588:
[----:B------:R-:W2:Y:S01]  /*10500*/  LDL.LU R0, [R1+0x10] ;  /* 0x0000100001007983 */ /* 0x000ea20000300800 */
[----:B------:R-:W-:-:S03]  /*10510*/  ULDC UR4, c[0x0][0xda4] ;  /* 0x0003690000047ab9 */ /* 0x000fc60000000800 */
[----:B------:R-:W3:Y:S01]  /*10520*/  LDL.LU R2, [R1+0x18] ;  /* 0x0000180001027983 */ /* 0x000ee20000300800 */
        /* <DEDUP_REMOVED lines=12> */
.L_x_5549:
[----:B------:R-:W2:Y:S01]  /*105f0*/  S2R R3, SR_CgaCtaId ;  /* 0x0000000000037919 */ /* 0x000ea20000008800 */
[----:B------:R-:W-:Y:S01]  /*10600*/  MOV R0, 0x400 ;  /* 0x0000040000007802 */ /* 0x000fe20000000f00 */
[----:B------:R-:W-:Y:S03]  /*10610*/  BSSY B0, `(.L_x_5593) ;  /* 0x0000005000007945 */ /* 0x000fe60003800000 */
[----:B--2---:R-:W-:Y:S02]  /*10620*/  LEA R0, R3, R0, 0x18 ;  /* 0x0000000003007211 */ /* 0x004fe400078ec0ff */
[----:B------:R-:W-:-:S04]  /*10630*/  SHF.L.U32 R3, R2, 0x1f, RZ ;  /* 0x0000001f02037819 */ /* 0x000fc800000006ff */
[----:B------:R-:W2:Y:S02]  /*10640*/  SYNCS.PHASECHK.TRANS64.TRYWAIT P0, [R0+URZ+0x34820], R3 ;  /* 0x03482003000075a7 */ /* 0x000ea4000800017f */
[----:B--2---:R-:W-:Y:S05]  /*10650*/  @!P0 BRA `(.L_x_5594) ;  /* 0x0000000800488947 */ /* 0x004fea0003800000 */
.L_x_5621:
[----:B------:R-:W-:Y:S05]  /*10660*/  BSYNC B0 ;  /* 0x0000000000007941 */ /* 0x000fea0003800000 */
.L_x_5593:
[----:B------:R-:W-:-:S03]  /*10670*/  UMOV UR4, 0xffffffff ;  /* 0xffffffff00047882 */ /* 0x000fc60000000000 */
[----:B------:R-:W-:Y:S05]  /*10680*/  BRA.DIV UR4, `(.L_x_5595) ;  /* 0x0000000a04507947 */ /* 0x000fea000b800000 */
[----:B------:R-:W3:Y:S02]  /*10690*/  S2R R2, SR_TID.X ;  /* 0x0000000000027919 */ /* 0x000ee40000002100 */
[----:B---3--:R-:W-:-:S04]  /*106a0*/  SHF.R.U32.HI R2, RZ, 0x5, R2 ;  /* 0x00000005ff027819 */ /* 0x008fc80000011602 */
[----:B------:R-:W-:-:S05]  /*106b0*/  LOP3.LUT R2, R2, 0x3, RZ, 0xc0, !PT ;  /* 0x0000000302027812 */ /* 0x000fca00078ec0ff */
[----:B------:R3:W4:Y:S02]  /*106c0*/  SHFL.IDX PT, R14, R2, RZ, 0x1f ;  /* 0x00001fff020e7589 */ /* 0x00072400000e0000 */
.L_x_5624:
[----:B----4-:R-:W-:Y:S01]  /*106d0*/  ISETP.NE.AND P0, PT, R14, RZ, PT ;  /* 0x000000ff0e00720c */ /* 0x010fe20003f05270 */
[----:B------:R-:W-:-:S12]  /*106e0*/  BSSY B0, `(.L_x_5596) ;  /* 0x0000026000007945 */ /* 0x000fd80003800000 */
[----:B------:R-:W-:Y:S05]  /*106f0*/  @P0 BRA `(.L_x_5597) ;  /* 0x0000000000900947 */ /* 0x000fea0003800000 */
[----:B------:R-:W-:-:S03]  /*10700*/  UMOV UR4, 0xffffffff ;  /* 0xffffffff00047882 */ /* 0x000fc60000000000 */
[----:B------:R-:W-:Y:S05]  /*10710*/  BRA.DIV UR4, `(.L_x_5598) ;  /* 0x0000000a04607947 */ /* 0x000fea000b800000 */
[----:B------:R-:W-:-:S13]  /*10720*/  ELECT P6, URZ, PT ;  /* 0x00000000003f782f */ /* 0x000fda00038c0000 */
.L_x_5627:
        /* <DEDUP_REMOVED lines=8> */
.L_x_5599:
[----:B--2---:R-:W-:Y:S01]  /*107b0*/  VIADD R3, R0, 0x34840 ;  /* 0x0003484000037836 */ /* 0x004fe20000000000 */
        /* <DEDUP_REMOVED lines=11> */
.L_x_5628:
[----:B------:R-:W2:Y:S02]  /*10870*/  SYNCS.PHASECHK.TRANS64.TRYWAIT P0, [R3+URZ], R2 ;  /* 0x00000002030075a7 */ /* 0x000ea4000800017f */
[----:B--2---:R-:W-:Y:S05]  /*10880*/  @!P0 BRA `(.L_x_5601) ;  /* 0x0000000800388947 */ /* 0x004fea0003800000 */
.L_x_5629:
[----:B------:R-:W-:Y:S05]  /*10890*/  @!P2 BRA `(.L_x_5602) ;  /* 0x000000000004a947 */ /* 0x000fea0003800000 */
[----:B------:R-:W-:Y:S01]  /*108a0*/  BPT.TRAP 0x1 ;  /* 0x000000040000795c */ /* 0x000fe20000300000 */
.L_x_5602:
[----:B--2---:R-:W-:-:S05]  /*108b0*/  IADD3 R3, R0, 0x34860, RZ ;  /* 0x0003486000037810 */ /* 0x004fca0007ffe0ff */
[----:B------:R-:W-:-:S04]  /*108c0*/  IMAD R16, R16, 0x8, R3 ;  /* 0x0000000810107824 */ /* 0x000fc800078e0203 */
[----:B------:R-:W2:Y:S02]  /*108d0*/  SYNCS.PHASECHK.TRANS64.TRYWAIT P0, [R16+URZ], R5 ;  /* 0x00000005100075a7 */ /* 0x000ea4000800017f */
[----:B--2---:R-:W-:Y:S05]  /*108e0*/  @!P0 BRA `(.L_x_5603) ;  /* 0x0000000800348947 */ /* 0x004fea0003800000 */
.L_x_5630:
[----:B------:R-:W-:-:S07]  /*108f0*/  IMAD R3, R4, 0x8, R3 ;  /* 0x0000000804037824 */ /* 0x000fce00078e0203 */
.L_x_5604:
[----:B---3--:R3:W4:Y:S02]  /*10900*/  SYNCS.PHASECHK.TRANS64.TRYWAIT P0, [R3+URZ], R2 ;  /* 0x00000002030075a7 */ /* 0x008724000800017f */
[----:B----4-:R-:W-:Y:S05]  /*10910*/  @!P0 NANOSLEEP.SYNCS 0x989680 ;  /* 0x009896800000895d */ /* 0x010fea0003900000 */
[----:B------:R-:W4:Y:S02]  /*10920*/  @!P0 SYNCS.PHASECHK.TRANS64 P0, [R3+URZ], R2 ;  /* 0x00000002030085a7 */ /* 0x000f24000800007f */
[----:B----4-:R-:W-:Y:S05]  /*10930*/  @!P0 BRA `(.L_x_5604) ;  /* 0xfffffffc00f08947 */ /* 0x010fea000383ffff */
.L_x_5597:
[----:B------:R-:W-:Y:S05]  /*10940*/  BSYNC B0 ;  /* 0x0000000000007941 */ /* 0x000fea0003800000 */
.L_x_5596:
[----:B------:R-:W-:Y:S05]  /*10950*/  EXIT ;  /* 0x000000000000794d */ /* 0x000fea0003800000 */
.L_x_5527:
[----:B-1----:R-:W-:-:S04]  /*10960*/  MOV R3, UR39 ;  /* 0x0000002700037c02 */ /* 0x002fc80008000f00 */
[----:B------:R1:W2:Y:S03]  /*10970*/  SYNCS.PHASECHK.TRANS64.TRYWAIT P1, [R3+URZ+0x34800], R0 ;  /* 0x03480000030075a7 */ /* 0x0002a6000802017f */
[----:B--2---:R-:W-:Y:S05]  /*10980*/  @!P1 NANOSLEEP.SYNCS 0x989680 ;  /* 0x009896800000995d */ /* 0x004fea0003900000 */
[----:B------:R-:W2:Y:S02]  /*10990*/  @!P1 SYNCS.PHASECHK.TRANS64 P1, [R3+URZ+0x34800], R0 ;  /* 0x03480000030095a7 */ /* 0x000ea4000802007f */
[----:B--2---:R-:W-:Y:S05]  /*109a0*/  @!P1 BRA `(.L_x_5527) ;  /* 0xfffffffc00ec9947 */ /* 0x004fea000383ffff */
[----:B------:R-:W-:Y:S05]  /*109b0*/  BRA `(.L_x_5605) ;  /* 0xffffff08000c7947 */ /* 0x000fea000383ffff */
.L_x_5531:
[----:B--2---:R2:W3:Y:S02]  /*109c0*/  SYNCS.PHASECHK.TRANS64.TRYWAIT P2, [R3+URZ+0x34830], R0 ;  /* 0x03483000030075a7 */ /* 0x0044e4000804017f */
[----:B---3--:R-:W-:Y:S05]  /*109d0*/  @!P2 NANOSLEEP.SYNCS 0x989680 ;  /* 0x009896800000a95d */ /* 0x008fea0003900000 */
[----:B------:R-:W3:Y:S02]  /*109e0*/  @!P2 SYNCS.PHASECHK.TRANS64 P2, [R3+URZ+0x34830], R0 ;  /* 0x034830000300a5a7 */ /* 0x000ee4000804007f */
[----:B---3--:R-:W-:Y:S05]  /*109f0*/  @!P2 BRA `(.L_x_5531) ;  /* 0xfffffffc00f0a947 */ /* 0x008fea000383ffff */
[----:B------:R-:W-:Y:S05]  /*10a00*/  BRA `(.L_x_5530) ;  /* 0xffffff08003c7947 */ /* 0x000fea000383ffff */
.L_x_5536:
[----:B--2---:R-:W-:-:S04]  /*10a10*/  IMAD.U32 R20, RZ, RZ, UR6 ;  /* 0x00000006ff147e24 */ /* 0x004fc8000f8e00ff */
[----:B------:R2:W3:Y:S03]  /*10a20*/  SYNCS.PHASECHK.TRANS64.TRYWAIT P2, [R20+URZ+0x34830], R15 ;  /* 0x0348300f140075a7 */ /* 0x0004e6000804017f */
[----:B---3--:R-:W-:Y:S05]  /*10a30*/  @!P2 NANOSLEEP.SYNCS 0x989680 ;  /* 0x009896800000a95d */ /* 0x008fea0003900000 */
[----:B------:R-:W3:Y:S02]  /*10a40*/  @!P2 SYNCS.PHASECHK.TRANS64 P2, [R20+URZ+0x34830], R15 ;  /* 0x0348300f1400a5a7 */ /* 0x000ee4000804007f */
[----:B---3--:R-:W-:Y:S05]  /*10a50*/  @!P2 BRA `(.L_x_5536) ;  /* 0xfffffffc00eca947 */ /* 0x008fea000383ffff */
[----:B------:R-:W-:Y:S05]  /*10a60*/  BRA `(.L_x_5533) ;  /* 0xffffff6400187947 */ /* 0x000fea000383ffff */
.L_x_5540:
[----:B--2---:R-:W-:-:S04]  /*10a70*/  IMAD.U32 R20, RZ, RZ, UR6 ;  /* 0x00000006ff147e24 */ /* 0x004fc8000f8e00ff */
[----:B------:R2:W3:Y:S03]  /*10a80*/  SYNCS.PHASECHK.TRANS64.TRYWAIT P2, [R20+URZ+0x34850], R15 ;  /* 0x0348500f140075a7 */ /* 0x0004e6000804017f */
[----:B---3--:R-:W-:Y:S05]  /*10a90*/  @!P2 NANOSLEEP.SYNCS 0x989680 ;  /* 0x009896800000a95d */ /* 0x008fea0003900000 */
[----:B------:R-:W3:Y:S02]  /*10aa0*/  @!P2 SYNCS.PHASECHK.TRANS64 P2, [R20+URZ+0x34850], R15 ;  /* 0x0348500f1400a5a7 */ /* 0x000ee4000804007f */
[----:B---3--:R-:W-:Y:S05]  /*10ab0*/  @!P2 BRA `(.L_x_5540) ;  /* 0xfffffffc00eca947 */ /* 0x008fea000383ffff */
[----:B------:R-:W-:Y:S05]  /*10ac0*/  BRA `(.L_x_5537) ;  /* 0xffffff8800e07947 */ /* 0x000fea000383ffff */
.L_x_5545:
[----:B--2---:R-:W-:-:S04]  /*10ad0*/  MOV R3, UR7 ;  /* 0x0000000700037c02 */ /* 0x004fc80008000f00 */
[----:B------:R2:W3:Y:S03]  /*10ae0*/  SYNCS.PHASECHK.TRANS64.TRYWAIT P0, [R3+URZ+0x34850], R0 ;  /* 0x03485000030075a7 */ /* 0x0004e6000800017f */
[----:B---3--:R-:W-:Y:S05]  /*10af0*/  @!P0 NANOSLEEP.SYNCS 0x989680 ;  /* 0x009896800000895d */ /* 0x008fea0003900000 */
[----:B------:R-:W3:Y:S02]  /*10b00*/  @!P0 SYNCS.PHASECHK.TRANS64 P0, [R3+URZ+0x34850], R0 ;  /* 0x03485000030085a7 */ /* 0x000ee4000800007f */
[----:B---3--:R-:W-:Y:S05]  /*10b10*/  @!P0 BRA `(.L_x_5545) ;  /* 0xfffffffc00ec8947 */ /* 0x008fea000383ffff */
[----:B------:R-:W-:Y:S05]  /*10b20*/  BRA `(.L_x_5544) ;  /* 0xffffffb800787947 */ /* 0x000fea000383ffff */
.L_x_5555:
        /* <DEDUP_REMOVED lines=11> */
.L_x_5607:
[----:B------:R-:W-:Y:S05]  /*10be0*/  BSYNC B0 ;  /* 0x0000000000007941 */ /* 0x000fea0003800000 */
.L_x_5606:
[----:B------:R-:W-:Y:S05]  /*10bf0*/  BRA `(.L_x_5608) ;  /* 0xffffffd8003c7947 */ /* 0x000fea000383ffff */
.L_x_5556:
[----:B------:R-:W-:Y:S01]  /*10c00*/  BSSY B0, `(.L_x_5609) ;  /* 0x0000006000007945 */ /* 0x000fe20003800000 */
[----:B------:R-:W-:-:S07]  /*10c10*/  IMAD.MOV.U32 R15, RZ, RZ, -0x1 ;  /* 0xffffffffff0f7424 */ /* 0x000fce00078e00ff */
[----:B------:R-:W-:Y:S05]  /*10c20*/  WARPSYNC.COLLECTIVE R15, `(.L_x_5610) ;  /* 0x000000000f0c7348 */ /* 0x000fea0003c00000 */
[----:B------:R-:W-:Y:S02]  /*10c30*/  ELECT P6, UR62, PT ;  /* 0x00000000003e782f */ /* 0x000fe400038c0000 */
[----:B------:R-:W-:Y:S01]  /*10c40*/  MOV R14, UR62 ;  /* 0x0000003e000e7c02 */ /* 0x000fe20008000f00 */
[----:B------:R-:W-:Y:S10]  /*10c50*/  ENDCOLLECTIVE ;  /* 0x000000000000791b */ /* 0x000ff40003800000 */
.L_x_5610:
[----:B------:R-:W-:Y:S05]  /*10c60*/  BSYNC B0 ;  /* 0x0000000000007941 */ /* 0x000fea0003800000 */
.L_x_5609:
[----:B------:R-:W-:Y:S05]  /*10c70*/  BRA `(.L_x_5611) ;  /* 0xffffffd800347947 */ /* 0x000fea000383ffff */
.L_x_5559:
[----:B--2---:R2:W3:Y:S02]  /*10c80*/  SYNCS.PHASECHK.TRANS64.TRYWAIT P1, [R6+URZ+0x34840], R7 ;  /* 0x03484007060075a7 */ /* 0x0044e4000802017f */
[----:B---3--:R-:W-:Y:S05]  /*10c90*/  @!P1 NANOSLEEP.SYNCS 0x989680 ;  /* 0x009896800000995d */ /* 0x008fea0003900000 */
[----:B------:R-:W3:Y:S02]  /*10ca0*/  @!P1 SYNCS.PHASECHK.TRANS64 P1, [R6+URZ+0x34840], R7 ;  /* 0x03484007060095a7 */ /* 0x000ee4000802007f */
[----:B---3--:R-:W-:Y:S05]  /*10cb0*/  @!P1 BRA `(.L_x_5559) ;  /* 0xfffffffc00f09947 */ /* 0x008fea000383ffff */
[----:B------:R-:W-:Y:S05]  /*10cc0*/  BRA `(.L_x_5612) ;  /* 0xffffffd800987947 */ /* 0x000fea000383ffff */
.L_x_5562:
        /* <DEDUP_REMOVED lines=8> */
.L_x_5568:
[----:B-1----:R1:W2:Y:S02]  /*10d50*/  SYNCS.PHASECHK.TRANS64.TRYWAIT P1, [R2+URZ+0x34840], R3 ;  /* 0x03484003020075a7 */ /* 0x0022a4000802017f */
[----:B--2---:R-:W-:Y:S05]  /*10d60*/  @!P1 NANOSLEEP.SYNCS 0x989680 ;  /* 0x009896800000995d */ /* 0x004fea0003900000 */
[----:B------:R-:W2:Y:S02]  /*10d70*/  @!P1 SYNCS.PHASECHK.TRANS64 P1, [R2+URZ+0x34840], R3 ;  /* 0x03484003020095a7 */ /* 0x000ea4000802007f */
[----:B--2---:R-:W-:Y:S05]  /*10d80*/  @!P1 BRA `(.L_x_5568) ;  /* 0xfffffffc00f09947 */ /* 0x004fea000383ffff */
[----:B------:R-:W-:Y:S05]  /*10d90*/  BRA `(.L_x_5614) ;  /* 0xffffffe0003c7947 */ /* 0x000fea000383ffff */
.L_x_5570:
[----:B-1----:R1:W2:Y:S02]  /*10da0*/  SYNCS.PHASECHK.TRANS64.TRYWAIT P1, [R2+URZ+0x60], R3 ;  /* 0x00006003020075a7 */ /* 0x0022a4000802017f */
[----:B--2---:R-:W-:Y:S05]  /*10db0*/  @!P1 NANOSLEEP.SYNCS 0x989680 ;  /* 0x009896800000995d */ /* 0x004fea0003900000 */
[----:B------:R-:W2:Y:S02]  /*10dc0*/  @!P1 SYNCS.PHASECHK.TRANS64 P1, [R2+URZ+0x60], R3 ;  /* 0x00006003020095a7 */ /* 0x000ea4000802007f */
[----:B--2---:R-:W-:Y:S05]  /*10dd0*/  @!P1 BRA `(.L_x_5570) ;  /* 0xfffffffc00f09947 */ /* 0x004fea000383ffff */
[----:B------:R-:W-:Y:S05]  /*10de0*/  BRA `(.L_x_5615) ;  /* 0xffffffe000c87947 */ /* 0x000fea000383ffff */
.L_x_5576:
[----:B--2---:R2:W3:Y:S02]  /*10df0*/  SYNCS.PHASECHK.TRANS64.TRYWAIT P1, [R2+URZ+0x34840], R3 ;  /* 0x03484003020075a7 */ /* 0x0044e4000802017f */
[----:B---3--:R-:W-:Y:S05]  /*10e00*/  @!P1 NANOSLEEP.SYNCS 0x989680 ;  /* 0x009896800000995d */ /* 0x008fea0003900000 */
[----:B------:R-:W3:Y:S02]  /*10e10*/  @!P1 SYNCS.PHASECHK.TRANS64 P1, [R2+URZ+0x34840], R3 ;  /* 0x03484003020095a7 */ /* 0x000ee4000802007f */
[----:B---3--:R-:W-:Y:S05]  /*10e20*/  @!P1 BRA `(.L_x_5576) ;  /* 0xfffffffc00f09947 */ /* 0x008fea000383ffff */
[----:B------:R-:W-:Y:S05]  /*10e30*/  BRA `(.L_x_5616) ;  /* 0xffffffe800047947 */ /* 0x000fea000383ffff */
.L_x_5578:
[----:B-1----:R1:W2:Y:S02]  /*10e40*/  SYNCS.PHASECHK.TRANS64.TRYWAIT P1, [R2+URZ+0x60], R17 ;  /* 0x00006011020075a7 */ /* 0x0022a4000802017f */
[----:B--2---:R-:W-:Y:S05]  /*10e50*/  @!P1 NANOSLEEP.SYNCS 0x989680 ;  /* 0x009896800000995d */ /* 0x004fea0003900000 */
[----:B------:R-:W2:Y:S02]  /*10e60*/  @!P1 SYNCS.PHASECHK.TRANS64 P1, [R2+URZ+0x60], R17 ;  /* 0x00006011020095a7 */ /* 0x000ea4000802007f */
[----:B--2---:R-:W-:Y:S05]  /*10e70*/  @!P1 BRA `(.L_x_5578) ;  /* 0xfffffffc00f09947 */ /* 0x004fea000383ffff */
[----:B------:R-:W-:Y:S05]  /*10e80*/  BRA `(.L_x_5617) ;  /* 0xffffffe800907947 */ /* 0x000fea000383ffff */
.L_x_5583:
[----:B--2---:R2:W3:Y:S02]  /*10e90*/  SYNCS.PHASECHK.TRANS64.TRYWAIT P1, [R2+URZ+0x34840], R3 ;  /* 0x03484003020075a7 */ /* 0x0044e4000802017f */
[----:B---3--:R-:W-:Y:S05]  /*10ea0*/  @!P1 NANOSLEEP.SYNCS 0x989680 ;  /* 0x009896800000995d */ /* 0x008fea0003900000 */
[----:B------:R-:W3:Y:S02]  /*10eb0*/  @!P1 SYNCS.PHASECHK.TRANS64 P1, [R2+URZ+0x34840], R3 ;  /* 0x03484003020095a7 */ /* 0x000ee4000802007f */
[----:B---3--:R-:W-:Y:S05]  /*10ec0*/  @!P1 BRA `(.L_x_5583) ;  /* 0xfffffffc00f09947 */ /* 0x008fea000383ffff */
[----:B------:R-:W-:Y:S05]  /*10ed0*/  BRA `(.L_x_5618) ;  /* 0xffffffec00947947 */ /* 0x000fea000383ffff */
.L_x_5585:
[----:B-1----:R1:W2:Y:S02]  /*10ee0*/  SYNCS.PHASECHK.TRANS64.TRYWAIT P1, [R2+URZ+0x60], R3 ;  /* 0x00006003020075a7 */ /* 0x0022a4000802017f */
[----:B--2---:R-:W-:Y:S05]  /*10ef0*/  @!P1 NANOSLEEP.SYNCS 0x989680 ;  /* 0x009896800000995d */ /* 0x004fea0003900000 */
[----:B------:R-:W2:Y:S02]  /*10f00*/  @!P1 SYNCS.PHASECHK.TRANS64 P1, [R2+URZ+0x60], R3 ;  /* 0x00006003020095a7 */ /* 0x000ea4000802007f */
[----:B--2---:R-:W-:Y:S05]  /*10f10*/  @!P1 BRA `(.L_x_5585) ;  /* 0xfffffffc00f09947 */ /* 0x004fea000383ffff */
[----:B------:R-:W-:Y:S05]  /*10f20*/  BRA `(.L_x_5619) ;  /* 0xfffffff000247947 */ /* 0x000fea000383ffff */
.L_x_5590:
[----:B--2---:R2:W3:Y:S02]  /*10f30*/  SYNCS.PHASECHK.TRANS64.TRYWAIT P0, [R3+URZ+0x34860], R2 ;  /* 0x03486002030075a7 */ /* 0x0044e4000800017f */
[----:B---3--:R-:W-:Y:S05]  /*10f40*/  @!P0 NANOSLEEP.SYNCS 0x989680 ;  /* 0x009896800000895d */ /* 0x008fea0003900000 */
[----:B------:R-:W3:Y:S02]  /*10f50*/  @!P0 SYNCS.PHASECHK.TRANS64 P0, [R3+URZ+0x34860], R2 ;  /* 0x03486002030085a7 */ /* 0x000ee4000800007f */
[----:B---3--:R-:W-:Y:S05]  /*10f60*/  @!P0 BRA `(.L_x_5590) ;  /* 0xfffffffc00f08947 */ /* 0x008fea000383ffff */
[----:B------:R-:W-:Y:S05]  /*10f70*/  BRA `(.L_x_5620) ;  /* 0xfffffff000dc7947 */ /* 0x000fea000383ffff */
.L_x_5594:
[----:B--2---:R2:W3:Y:S02]  /*10f80*/  SYNCS.PHASECHK.TRANS64.TRYWAIT P0, [R0+URZ+0x34820], R3 ;  /* 0x03482003000075a7 */ /* 0x0044e4000800017f */
[----:B---3--:R-:W-:Y:S05]  /*10f90*/  @!P0 NANOSLEEP.SYNCS 0x989680 ;  /* 0x009896800000895d */ /* 0x008fea0003900000 */
[----:B------:R-:W3:Y:S02]  /*10fa0*/  @!P0 SYNCS.PHASECHK.TRANS64 P0, [R0+URZ+0x34820], R3 ;  /* 0x03482003000085a7 */ /* 0x000ee4000800007f */
[----:B---3--:R-:W-:Y:S05]  /*10fb0*/  @!P0 BRA `(.L_x_5594) ;  /* 0xfffffffc00f08947 */ /* 0x008fea000383ffff */
[----:B------:R-:W-:Y:S05]  /*10fc0*/  BRA `(.L_x_5621) ;  /* 0xfffffff400a47947 */ /* 0x000fea000383ffff */
.L_x_5595:
[----:B------:R-:W3:Y:S01]  /*10fd0*/  S2R R2, SR_TID.X ;  /* 0x0000000000027919 */ /* 0x000ee20000002100 */
[----:B------:R-:W-:Y:S01]  /*10fe0*/  BSSY B0, `(.L_x_5622) ;  /* 0x000000a000007945 */ /* 0x000fe20003800000 */
[----:B------:R-:W-:Y:S01]  /*10ff0*/  IMAD.MOV.U32 R12, RZ, RZ, RZ ;  /* 0x000000ffff0c7224 */ /* 0x000fe200078e00ff */
[----:B------:R-:W-:Y:S01]  /*11000*/  MOV R15, 0xffffffff ;  /* 0xffffffff000f7802 */ /* 0x000fe20000000f00 */
[----:B------:R-:W-:Y:S01]  /*11010*/  IMAD.MOV.U32 R11, RZ, RZ, 0x1f ;  /* 0x0000001fff0b7424 */ /* 0x000fe200078e00ff */
[----:B---3--:R-:W-:-:S04]  /*11020*/  SHF.R.U32.HI R2, RZ, 0x5, R2 ;  /* 0x00000005ff027819 */ /* 0x008fc80000011602 */
[----:B------:R-:W-:-:S04]  /*11030*/  LOP3.LUT R2, R2, 0x3, RZ, 0xc0, !PT ;  /* 0x0000000302027812 */ /* 0x000fc800078ec0ff */
[----:B------:R-:W-:-:S07]  /*11040*/  MOV R13, R2 ;  /* 0x00000002000d7202 */ /* 0x000fce0000000f00 */
[----:B-12---:R-:W-:Y:S05]  /*11050*/  WARPSYNC.COLLECTIVE R15, `(.L_x_5623) ;  /* 0x000000000f087348 */ /* 0x006fea0003c00000 */
[----:B------:R3:W4:Y:S02]  /*11060*/  SHFL.IDX P6, R14, R13, R12, R11 ;  /* 0x0000000c0d0e7389 */ /* 0x00072400000c000b */
[----:B-1234-:R-:W-:Y:S01]  /*11070*/  ENDCOLLECTIVE ;  /* 0x000000000000791b */ /* 0x01efe20003800000 */
.L_x_5623:
[----:B------:R-:W-:Y:S05]  /*11080*/  BSYNC B0 ;  /* 0x0000000000007941 */ /* 0x000fea0003800000 */
.L_x_5622:
[----:B------:R-:W-:Y:S05]  /*11090*/  BRA `(.L_x_5624) ;  /* 0xfffffff4008c7947 */ /* 0x000fea000383ffff */
.L_x_5598:
[----:B------:R-:W-:Y:S01]  /*110a0*/  BSSY B1, `(.L_x_5625) ;  /* 0x0000006000017945 */ /* 0x000fe20003800000 */
[----:B------:R-:W-:-:S07]  /*110b0*/  IMAD.MOV.U32 R15, RZ, RZ, -0x1 ;  /* 0xffffffffff0f7424 */ /* 0x000fce00078e00ff */
[----:B-123--:R-:W-:Y:S05]  /*110c0*/  WARPSYNC.COLLECTIVE R15, `(.L_x_5626) ;  /* 0x000000000f0c7348 */ /* 0x00efea0003c00000 */
[----:B------:R-:W-:Y:S02]  /*110d0*/  ELECT P6, UR62, PT ;  /* 0x00000000003e782f */ /* 0x000fe400038c0000 */
[----:B------:R-:W-:Y:S01]  /*110e0*/  MOV R14, UR62 ;  /* 0x0000003e000e7c02 */ /* 0x000fe20008000f00 */
[----:B-123--:R-:W-:Y:S10]  /*110f0*/  ENDCOLLECTIVE ;  /* 0x000000000000791b */ /* 0x00eff40003800000 */
.L_x_5626:
[----:B------:R-:W-:Y:S05]  /*11100*/  BSYNC B1 ;  /* 0x0000000000017941 */ /* 0x000fea0003800000 */
.L_x_5625:
[----:B------:R-:W-:Y:S05]  /*11110*/  BRA `(.L_x_5627) ;  /* 0xfffffff400847947 */ /* 0x000fea000383ffff */
.L_x_5600:
[----:B-1----:R1:W2:Y:S02]  /*11120*/  SYNCS.PHASECHK.TRANS64.TRYWAIT P0, [R6+URZ], R5 ;  /* 0x00000005060075a7 */ /* 0x0022a4000800017f */
[----:B--2---:R-:W-:Y:S05]  /*11130*/  @!P0 NANOSLEEP.SYNCS 0x989680 ;  /* 0x009896800000895d */ /* 0x004fea0003900000 */
[----:B------:R-:W2:Y:S02]  /*11140*/  @!P0 SYNCS.PHASECHK.TRANS64 P0, [R6+URZ], R5 ;  /* 0x00000005060085a7 */ /* 0x000ea4000800007f */
[----:B--2---:R-:W-:Y:S05]  /*11150*/  @!P0 BRA `(.L_x_5600) ;  /* 0xfffffffc00f08947 */ /* 0x004fea000383ffff */
[----:B------:R-:W-:Y:S05]  /*11160*/  BRA `(.L_x_5628) ;  /* 0xfffffff400c07947 */ /* 0x000fea000383ffff */
.L_x_5601:
[----:B--2---:R2:W3:Y:S02]  /*11170*/  SYNCS.PHASECHK.TRANS64.TRYWAIT P0, [R3+URZ], R2 ;  /* 0x00000002030075a7 */ /* 0x0044e4000800017f */
[----:B---3--:R-:W-:Y:S05]  /*11180*/  @!P0 NANOSLEEP.SYNCS 0x989680 ;  /* 0x009896800000895d */ /* 0x008fea0003900000 */
[----:B------:R-:W3:Y:S02]  /*11190*/  @!P0 SYNCS.PHASECHK.TRANS64 P0, [R3+URZ], R2 ;  /* 0x00000002030085a7 */ /* 0x000ee4000800007f */
[----:B---3--:R-:W-:Y:S05]  /*111a0*/  @!P0 BRA `(.L_x_5601) ;  /* 0xfffffffc00f08947 */ /* 0x008fea000383ffff */
[----:B------:R-:W-:Y:S05]  /*111b0*/  BRA `(.L_x_5629) ;  /* 0xfffffff400b47947 */ /* 0x000fea000383ffff */
.L_x_5603:
[----:B--2---:R2:W3:Y:S02]  /*111c0*/  SYNCS.PHASECHK.TRANS64.TRYWAIT P0, [R16+URZ], R5 ;  /* 0x00000005100075a7 */ /* 0x0044e4000800017f */
[----:B---3--:R-:W-:Y:S05]  /*111d0*/  @!P0 NANOSLEEP.SYNCS 0x989680 ;  /* 0x009896800000895d */ /* 0x008fea0003900000 */
[----:B------:R-:W3:Y:S02]  /*111e0*/  @!P0 SYNCS.PHASECHK.TRANS64 P0, [R16+URZ], R5 ;  /* 0x00000005100085a7 */ /* 0x000ee4000800007f */
[----:B---3--:R-:W-:Y:S05]  /*111f0*/  @!P0 BRA `(.L_x_5603) ;  /* 0xfffffffc00f08947 */ /* 0x008fea000383ffff */
[----:B------:R-:W-:Y:S05]  /*11200*/  BRA `(.L_x_5630) ;  /* 0xfffffff400b87947 */ /* 0x000fea000383ffff */
.L_x_5631:
        /* <DEDUP_REMOVED lines=15> */
.L_x_12766:


//--------------------- .text._ZN7cutlass13device_kernelIN5flash11enable_sm90INS1_16FlashAttnFwdSm90INS1_25CollectiveMainloopFwdSm90ILi2EN4cute5tupleIJNS5_1CILi2EEENS7_ILi1EEES9_EEENS6_IJNS7_ILi128EEENS7_ILi176EEESB_EEELi128ENS_6half_tEfNS_4arch4Sm90ELb0ELb0ELb1ELb0ELb0ELb0ELb0ELb1ELb1ELb0ELb0ELb0EEENS1_21CollectiveEpilogueFwdINS6_IJSB_SB_SC_EEESA_SE_SG_Li256ELb0ELb0ELb0ELb0EEENS1_29StaticPersistentTileSchedulerILb0EEEEEEEEEvNT_6ParamsE --------------------------
	.section	.text._ZN7cutlass13device_kernelIN5flash11enable_sm90INS1_16FlashAttnFwdSm90INS1_25CollectiveMainloopFwdSm90ILi2EN4cute5tupleIJNS5_1CILi2EEENS7_ILi1EEES9_EEENS6_IJNS7_ILi128EEENS7_ILi176EEESB_EEELi128ENS_6half_tEfNS_4arch4Sm90ELb0ELb0ELb1ELb0ELb0ELb0ELb0ELb1ELb1ELb0ELb0ELb0EEENS1_21CollectiveEpilogueFwdINS6_IJSB_SB_SC_EEESA_SE_SG_Li256ELb0ELb0ELb0ELb0EEENS1_29StaticPersistentTileSchedulerILb0EEEEEEEEEvNT_6ParamsE,"ax",@progbits
	.align	128
.text._ZN7cutlass13device_kernelIN5flash11enable_sm90INS1_16FlashAttnFwdSm90INS1_25CollectiveMainloopFwdSm90ILi2EN4cute5tupleIJNS5_1CILi2EEENS7_ILi1EEES9_EEENS6_IJNS7_ILi128EEENS7_ILi176EEESB_EEELi128ENS_6half_tEfNS_4arch4Sm90ELb0ELb0ELb1ELb0ELb0ELb0ELb0ELb1ELb1ELb0ELb0ELb0EEENS1_21CollectiveEpilogueFwdINS6_IJSB_SB_SC_EEESA_SE_SG_Li256ELb0ELb0ELb0ELb0EEENS1_29StaticPersistentTileSchedulerILb0EEEEEEEEEvNT_6ParamsE:
        .type           _ZN7cutlass13device_kernelIN5flash11enable_sm90INS1_16FlashAttnFwdSm90INS1_25CollectiveMainloopFwdSm90ILi2EN4cute5tupleIJNS5_1CILi2EEENS7_ILi1EEES9_EEENS6_IJNS7_ILi128EEENS7_ILi176EEESB_EEELi128ENS_6half_tEfNS_4arch4Sm90ELb0ELb0ELb1ELb0ELb0ELb0ELb0ELb1ELb1ELb0ELb0ELb0EEENS1_21CollectiveEpilogueFwdINS6_IJSB_SB_SC_EEESA_SE_SG_Li256ELb0ELb0ELb0ELb0EEENS1_29StaticPersistentTileSchedulerILb0EEEEEEEEEvNT_6ParamsE,@function
        .size           _ZN7cutlass13device_kernelIN5flash11enable_sm90INS1_16FlashAttnFwdSm90INS1_25CollectiveMainloopFwdSm90ILi2EN4cute5tupleIJNS5_1CILi2EEENS7_ILi1EEES9_EEENS6_IJNS7_ILi128EEENS7_ILi176EEESB_EEELi128ENS_6half_tEfNS_4arch4Sm90ELb0ELb0ELb1ELb0ELb0ELb0ELb0ELb1ELb1ELb0ELb0ELb0EEENS1_21CollectiveEpilogueFwdINS6_IJSB_SB_SC_EEESA_SE_SG_Li256ELb0ELb0ELb0ELb0EEENS1_29StaticPersistentTileSchedulerILb0EEEEEEEEEvNT_6ParamsE,(.L_x_12767 - _ZN7cutlass13device_kernelIN5flash11enable_sm90INS1_16FlashAttnFwdSm90INS1_25CollectiveMainloopFwdSm90ILi2EN4cute5tupleIJNS5_1CILi2EEENS7_ILi1EEES9_EEENS6_IJNS7_ILi128EEENS7_ILi176EEESB_EEELi128ENS_6half_tEfNS_4arch4Sm90ELb0ELb0ELb1ELb0ELb0ELb0ELb0ELb1ELb1ELb0ELb0ELb0EEENS1_21CollectiveEpilogueFwdINS6_IJSB_SB_SC_EEESA_SE_SG_Li256ELb0ELb0ELb0ELb0EEENS1_29StaticPersistentTileSchedulerILb0EEEEEEEEEvNT_6ParamsE)
        .other          _ZN7cutlass13device_kernelIN5flash11enable_sm90INS1_16FlashAttnFwdSm90INS1_25CollectiveMainloopFwdSm90ILi2EN4cute5tupleIJNS5_1CILi2EEENS7_ILi1EEES9_EEENS6_IJNS7_ILi128EEENS7_ILi176EEESB_EEELi128ENS_6half_tEfNS_4arch4Sm90ELb0ELb0ELb1ELb0ELb0ELb0ELb0ELb1ELb1ELb0ELb0ELb0EEENS1_21CollectiveEpilogueFwdINS6_IJSB_SB_SC_EEESA_SE_SG_Li256ELb0ELb0ELb0ELb0EEENS1_29StaticPersistentTileSchedulerILb0EEEEEEEEEvNT_6ParamsE,@"STO_CUDA_ENTRY STV_DEFAULT"
_ZN7cutlass13device_kernelIN5flash11enable_sm90INS1_16FlashAttnFwdSm90INS1_25CollectiveMainloopFwdSm90ILi2EN4cute5tupleIJNS5_1CILi2EEENS7_ILi1EEES9_EEENS6_IJNS7_ILi128EEENS7_ILi176EEESB_EEELi128ENS_6half_tEfNS_4arch4Sm90ELb0ELb0ELb1ELb0ELb0ELb0ELb0ELb1ELb1ELb0ELb0ELb0EEENS1_21CollectiveEpilogueFwdINS6_IJSB_SB_SC_EEESA_SE_SG_Li256ELb0ELb0ELb0ELb0EEENS1_29StaticPersistentTileSchedulerILb0EEEEEEEEEvNT_6ParamsE:
        /* <DEDUP_REMOVED lines=23> */
.L_x_5633:
[----:B------:R-:W-:Y:S05]  /*0170*/  BSYNC B0 ;  /* 0x0000000000007941 */ /* 0x000fea0003800000 */
.L_x_5632:
        /* <DEDUP_REMOVED lines=11> */
[----:B------:R3:W4:Y:S01]  /*0230*/  SHFL.IDX PT, R12, R3, RZ, 0x1f ;  /* 0x00001fff030c7589 */ /* 0x00072200000e0000 */
[----:B-1----:R-:W-:Y:S01]  /*0240*/  ISETP.NE.AND P1, PT, R2, RZ, PT ;  /* 0x000000ff0200720c */ /* 0x002fe20003f25270 */
[----:B--2---:R-:W-:Y:S02]  /*0250*/  @UP0 ULEA UR8, UR8, UR6, 0x18 ;  /* 0x0000000608080291 */ /* 0x004fe4000f8ec03f */
[----:B------:R-:W-:-:S04]  /*0260*/  @UP0 UIADD3 UR6, -UR7, 0x100000, URZ ;  /* 0x0010000007060890 */ /* 0x000fc8000fffe13f */
[----:B------:R-:W-:Y:S02]  /*0270*/  @UP0 USHF.L.U32 UR7, UR6, 0xb, URZ ;  /* 0x0000000b06070899 */ /* 0x000fe4000800063f */
[----:B------:R-:W-:Y:S01]  /*0280*/  @UP0 USHF.L.U32 UR6, UR6, 0x1, URZ ;  /* 0x0000000106060899 */ /* 0x000fe2000800063f */
[----:B------:R-:W-:Y:S01]  /*0290*/  VOTEU.ANY UP0, P0 ;  /* 0x00000000003f7886 */ /* 0x000fe20000000100 */
[----:B------:R-:W1:Y:S04]  /*02a0*/  FENCE.VIEW.ASYNC.S ;  /* 0x00000000000073c6 */ /* 0x000e680000000000 */
[----:B-1----:R3:W1:Y:S06]  /*02b0*/  @UP0 SYNCS.EXCH.64 URZ, [UR8+0x34800], UR4 ;  /* 0x03480004083f05b2 */ /* 0x00266c0008000100 */
[----:B------:R3:W2:Y:S02]  /*02c0*/  @UP1 SYNCS.EXCH.64 URZ, [UR8+0x34820], UR6 ;  /* 0x03482006083f15b2 */ /* 0x0006a40008000100 */
[----:B---34-:R-:W-:Y:S05]  /*02d0*/  @P1 BRA `(.L_x_5634) ;  /* 0x0000000000481947 */ /* 0x018fea0003800000 */
[----:B------:R-:W3:Y:S01]  /*02e0*/  S2UR UR5, SR_CgaCtaId ;  /* 0x00000000000579c3 */ /* 0x000ee20000008800 */
[----:B------:R-:W-:Y:S01]  /*02f0*/  UMOV UR4, 0x400 ;  /* 0x0000040000047882 */ /* 0x000fe20000000000 */
[----:B------:R-:W-:Y:S01]  /*0300*/  UMOV UR6, 0x1 ;  /* 0x0000000100067882 */ /* 0x000fe20000000000 */
[----:B------:R-:W-:Y:S01]  /*0310*/  UMOV UR9, 0x4 ;  /* 0x0000000400097882 */ /* 0x000fe20000000000 */
[----:B------:R-:W-:-:S04]  /*0320*/  UIADD3 UR6, -UR6, 0x100000, URZ ;  /* 0x0010000006067890 */ /* 0x000fc8000fffe13f */
[----:B------:R-:W-:Y:S02]  /*0330*/  USHF.L.U32 UR7, UR6, 0xb, URZ ;  /* 0x0000000b06077899 */ /* 0x000fe4000800063f */
[----:B------:R-:W-:Y:S01]  /*0340*/  USHF.L.U32 UR6, UR6, 0x1, URZ ;  /* 0x0000000106067899 */ /* 0x000fe2000800063f */
[----:B------:R-:W-:Y:S01]  /*0350*/  ELECT P0, URZ, PT ;  /* 0x00000000003f782f */ /* 0x000fe20003800000 */
[----:B---3--:R-:W-:Y:S02]  /*0360*/  ULEA UR8, UR5, UR4, 0x18 ;  /* 0x0000000405087291 */ /* 0x008fe4000f8ec03f */
[----:B------:R-:W-:-:S04]  /*0370*/  UIADD3 UR4, -UR9, 0x100000, URZ ;  /* 0x0010000009047890 */ /* 0x000fc8000fffe13f */
[----:B------:R-:W-:Y:S02]  /*0380*/  USHF.L.U32 UR5, UR4, 0xb, URZ ;  /* 0x0000000b04057899 */ /* 0x000fe4000800063f */
[----:B------:R-:W-:Y:S01]  /*0390*/  USHF.L.U32 UR4, UR4, 0x1, URZ ;  /* 0x0000000104047899 */ /* 0x000fe2000800063f */
[----:B------:R-:W3:Y:S03]  /*03a0*/  FENCE.VIEW.ASYNC.S ;  /* 0x00000000000073c6 */ /* 0x000ee60000000000 */
[----:B---3--:R3:W4:Y:S08]  /*03b0*/  SYNCS.EXCH.64 URZ, [UR8+0x34830], UR6 ;  /* 0x03483006083f75b2 */ /* 0x0087300008000100 */
[----:B------:R3:W1:Y:S01]  /*03c0*/  SYNCS.EXCH.64 URZ, [UR8+0x34840], UR4 ;  /* 0x03484004083f75b2 */ /* 0x0006620008000100 */
[----:B------:R3:W1:Y:S01]  /*03d0*/  SYNCS.EXCH.64 URZ, [UR8+0x34838], UR6 ;  /* 0x03483806083f75b2 */ /* 0x0006620008000100 */
[----:B------:R3:W1:Y:S01]  /*03e0*/  SYNCS.EXCH.64 URZ, [UR8+0x34848], UR4 ;  /* 0x03484804083f75b2 */ /* 0x0006620008000100 */
[----:B------:R-:W-:Y:S01]  /*03f0*/  NOP ;  /* 0x0000000000007918 */ /* 0x000fe20000000000 */
.L_x_5634:
[----:B---3--:R-:W3:Y:S01]  /*0400*/  S2UR UR4, SR_CTAID.Y ;  /* 0x00000000000479c3 */ /* 0x008ee20000002600 */
[----:B------:R-:W5:Y:S01]  /*0410*/  SHFL.IDX PT, R6, R0, RZ, 0x1f ;  /* 0x00001fff00067589 */ /* 0x000f6200000e0000 */
[----:B------:R-:W-:Y:S01]  /*0420*/  ULDC UR5, c[0x0][0x154] ;  /* 0x0000550000057ab9 */ /* 0x000fe20000000800 */
[----:B------:R-:W-:-:S05]  /*0430*/  NOP ;  /* 0x0000000000007918 */ /* 0x000fca0000000000 */
[----:B------:R-:W4:Y:S08]  /*0440*/  S2UR UR6, SR_CTAID.X ;  /* 0x00000000000679c3 */ /* 0x000f300000002500 */
[----:B------:R-:W2:Y:S01]  /*0450*/  LDC R7, c[0x0][0x148] ;  /* 0x00005200ff077b82 */ /* 0x000ea20000000800 */
[----:B---3--:R-:W-:Y:S02]  /*0460*/  I2FP.F32.U32 R3, UR4 ;  /* 0x0000000400037c45 */ /* 0x008fe40008201000 */
[----:B-----5:R-:W-:-:S03]  /*0470*/  ISETP.NE.AND P0, PT, R6, RZ, PT ;  /* 0x000000ff0600720c */ /* 0x020fc60003f05270 */
[----:B------:R-:W-:Y:S01]  /*0480*/  FMUL R5, R3, UR5 ;  /* 0x0000000503057c20 */ /* 0x000fe20008400000 */
[----:B------:R-:W-:Y:S02]  /*0490*/  SHF.R.S32.HI R3, RZ, 0x1f, R10 ;  /* 0x0000001fff037819 */ /* 0x000fe4000001140a */
[----:B----4-:R-:W-:Y:S02]  /*04a0*/  I2FP.F32.U32 R4, UR6 ;  /* 0x0000000600047c45 */ /* 0x010fe40008201000 */
[----:B------:R-:W-:Y:S01]  /*04b0*/  LEA.HI R3, R3, R10, RZ, 0x7 ;  /* 0x0000000a03037211 */ /* 0x000fe200078f38ff */
[----:B------:R-:W3:Y:S02]  /*04c0*/  F2I.U32.TRUNC.NTZ R5, R5 ;  /* 0x0000000500057305 */ /* 0x000ee4000020f000 */
[----:B---3--:R-:W-:-:S04]  /*04d0*/  IMAD.MOV R8, RZ, RZ, -R5 ;  /* 0x000000ffff087224 */ /* 0x008fc800078e0a05 */
[----:B--2---:R-:W-:Y:S01]  /*04e0*/  IMAD R11, R7, R8, UR4 ;  /* 0x00000004070b7e24 */ /* 0x004fe2000f8e0208 */
[----:B------:R-:W-:Y:S02]  /*04f0*/  ULDC UR4, c[0x0][0x150] ;  /* 0x0000540000047ab9 */ /* 0x000fe40000000800 */
[----:B------:R-:W-:Y:S01]  /*0500*/  FMUL R8, R4, UR4 ;  /* 0x0000000404087c20 */ /* 0x000fe20008400000 */
[----:B------:R-:W-:Y:S06]  /*0510*/  @P0 BRA `(.L_x_5635) ;  /* 0x0000000000480947 */ /* 0x000fec0003800000 */
[----:B------:R-:W2:Y:S01]  /*0520*/  S2UR UR5, SR_CgaCtaId ;  /* 0x00000000000579c3 */ /* 0x000ea20000008800 */
        /* <DEDUP_REMOVED lines=12> */
[----:B--2---:R2:W3:Y:S08]  /*05f0*/  SYNCS.EXCH.64 URZ, [UR8+0x34850], UR4 ;  /* 0x03485004083f75b2 */ /* 0x0044f00008000100 */
[----:B------:R2:W4:Y:S01]  /*0600*/  SYNCS.EXCH.64 URZ, [UR8+0x34860], UR6 ;  /* 0x03486006083f75b2 */ /* 0x0005220008000100 */
[----:B------:R2:W1:Y:S01]  /*0610*/  SYNCS.EXCH.64 URZ, [UR8+0x34858], UR4 ;  /* 0x03485804083f75b2 */ /* 0x0004620008000100 */
[----:B------:R2:W1:Y:S01]  /*0620*/  SYNCS.EXCH.64 URZ, [UR8+0x34868], UR6 ;  /* 0x03486806083f75b2 */ /* 0x0004620008000100 */
[----:B------:R-:W-:Y:S01]  /*0630*/  NOP ;  /* 0x0000000000007918 */ /* 0x000fe20000000000 */
.L_x_5635:
        /* <DEDUP_REMOVED lines=37> */
.L_x_5636:
[----:B------:R-:W5:Y:S01]  /*0890*/  SHFL.IDX PT, R13, R0, RZ, 0x1f ;  /* 0x00001fff000d7589 */ /* 0x000f6200000e0000 */
[----:B--2---:R-:W2:Y:S01]  /*08a0*/  S2UR UR4, SR_CTAID.X ;  /* 0x00000000000479c3 */ /* 0x004ea20000002500 */
[----:B------:R-:W-:Y:S01]  /*08b0*/  LOP3.LUT R9, R9, 0x3ffffffc, RZ, 0xc0, !PT ;  /* 0x3ffffffc09097812 */ /* 0x000fe200078ec0ff */
[----:B------:R-:W-:Y:S01]  /*08c0*/  IMAD.IADD R4, R5, 0x1, -R4 ;  /* 0x0000000105047824 */ /* 0x000fe200078e0a04 */
[----:B------:R-:W-:Y:S01]  /*08d0*/  NOP ;  /* 0x0000000000007918 */ /* 0x000fe20000000000 */
[----:B------:R-:W-:Y:S02]  /*08e0*/  IMAD.IADD R7, R2, 0x1, -R7 ;  /* 0x0000000102077824 */ /* 0x000fe400078e0a07 */
[----:B------:R-:W-:Y:S02]  /*08f0*/  IMAD.IADD R9, R6, 0x1, -R9 ;  /* 0x0000000106097824 */ /* 0x000fe400078e0a09 */
[----:B------:R-:W3:Y:S01]  /*0900*/  LDC R6, c[0x0][0x140] ;  /* 0x00005000ff067b82 */ /* 0x000ee20000000800 */
[----:B------:R-:W-:Y:S01]  /*0910*/  LEA R7, R7, R4, 0x2 ;  /* 0x0000000407077211 */ /* 0x000fe200078e10ff */
[----:B------:R-:W-:-:S02]  /*0920*/  IMAD R9, R9, 0x4, R4 ;  /* 0x0000000409097824 */ /* 0x000fc400078e0204 */
[----:B-1----:R-:W-:Y:S01]  /*0930*/  IMAD.MOV R5, RZ, RZ, -R8 ;  /* 0x000000ffff057224 */ /* 0x002fe200078e0a08 */
[----:B------:R-:W-:Y:S02]  /*0940*/  LEA.HI R2, R7, R7, RZ, 0x1 ;  /* 0x0000000707027211 */ /* 0x000fe400078f08ff */
[----:B------:R-:W-:Y:S02]  /*0950*/  LEA.HI R4, R9, R9, RZ, 0x1 ;  /* 0x0000000909047211 */ /* 0x000fe400078f08ff */
[----:B------:R-:W-:Y:S02]  /*0960*/  LOP3.LUT R2, R2, 0xfffffffe, RZ, 0xc0, !PT ;  /* 0xfffffffe02027812 */ /* 0x000fe400078ec0ff */
[----:B------:R-:W-:-:S03]  /*0970*/  LOP3.LUT R4, R4, 0xfffffffe, RZ, 0xc0, !PT ;  /* 0xfffffffe04047812 */ /* 0x000fc600078ec0ff */
[----:B------:R-:W-:Y:S01]  /*0980*/  IMAD.IADD R2, R7, 0x1, -R2 ;  /* 0x0000000107027824 */ /* 0x000fe200078e0a02 */
[----:B-----5:R-:W-:Y:S01]  /*0990*/  ISETP.NE.AND P0, PT, R13, RZ, PT ;  /* 0x000000ff0d00720c */ /* 0x020fe20003f05270 */
[----:B--2---:R-:W-:Y:S02]  /*09a0*/  IMAD R5, R10, R5, UR4 ;  /* 0x000000040a057e24 */ /* 0x004fe4000f8e0205 */
[----:B------:R-:W-:-:S03]  /*09b0*/  IMAD.IADD R4, R9, 0x1, -R4 ;  /* 0x0000000109047824 */ /* 0x000fc600078e0a04 */
[-C--:B------:R-:W-:Y:S02]  /*09c0*/  ISETP.NE.AND P3, PT, R2, R5.reuse, PT ;  /* 0x000000050200720c */ /* 0x080fe40003f65270 */
[----:B------:R-:W-:-:S05]  /*09d0*/  ISETP.NE.AND P5, PT, R4, R5, PT ;  /* 0x000000050400720c */ /* 0x000fca0003fa5270 */
[----:B------:R-:W-:Y:S08]  /*09e0*/  @P0 BRA `(.L_x_5637) ;  /* 0x0000000000480947 */ /* 0x000ff00003800000 */
        /* <DEDUP_REMOVED lines=18> */
.L_x_5637:
[----:B------:R-:W5:Y:S01]  /*0b10*/  SHFL.IDX PT, R5, R0, RZ, 0x1f ;  /* 0x00001fff00057589 */ /* 0x000f6200000e0000 */
[----:B------:R-:W-:Y:S01]  /*0b20*/  IMAD.SHL.U32 R2, R7, 0x4, RZ ;  /* 0x0000000407027824 */ /* 0x000fe200078e00ff */
[----:B------:R-:W-:Y:S01]  /*0b30*/  MOV R23, 0x1 ;  /* 0x0000000100177802 */ /* 0x000fe20000000f00 */
[----:B------:R-:W-:Y:S01]  /*0b40*/  IMAD.SHL.U32 R4, R9, 0x4, RZ ;  /* 0x0000000409047824 */ /* 0x000fe200078e00ff */
        /* <DEDUP_REMOVED lines=17> */
[----:B---3--:R-:W-:Y:S02]  /*0c60*/  ISETP.EQ.U32.AND P1, PT, R6, 0x1, PT ;  /* 0x000000010600780c */ /* 0x008fe40003f22070 */
[----:B------:R-:W-:Y:S02]  /*0c70*/  ISETP.NE.AND P2, PT, R12, RZ, PT ;  /* 0x000000ff0c00720c */ /* 0x000fe40003f45270 */
        /* <DEDUP_REMOVED lines=17> */
[----:B-1----:R1:W3:Y:S08]  /*0d90*/  SYNCS.EXCH.64 URZ, [UR8+0x348b0], UR4 ;  /* 0x0348b004083f75b2 */ /* 0x0022f00008000100 */
[----:B------:R1:W1:Y:S01]  /*0da0*/  SYNCS.EXCH.64 URZ, [UR8+0x348c0], UR6 ;  /* 0x0348c006083f75b2 */ /* 0x0002620008000100 */
[----:B------:R1:W1:Y:S01]  /*0db0*/  SYNCS.EXCH.64 URZ, [UR8+0x348b8], UR4 ;  /* 0x0348b804083f75b2 */ /* 0x0002620008000100 */
[----:B------:R1:W1:Y:S01]  /*0dc0*/  SYNCS.EXCH.64 URZ, [UR8+0x348c8], UR6 ;  /* 0x0348c806083f75b2 */ /* 0x0002620008000100 */
[----:B------:R-:W-:Y:S01]  /*0dd0*/  NOP ;  /* 0x0000000000007918 */ /* 0x000fe20000000000 */
.L_x_5638:
[----:B------:R-:W-:Y:S01]  /*0de0*/  LOP3.LUT R23, R23, R2, RZ, 0xc0, !PT ;  /* 0x0000000217177212 */ /* 0x000fe200078ec0ff */
[----:B------:R-:W-:Y:S01]  /*0df0*/  NOP ;  /* 0x0000000000007918 */ /* 0x000fe20000000000 */
[----:B------:R-:W-:Y:S01]  /*0e00*/  LOP3.LUT R22, R22, R3, RZ, 0xc0, !PT ;  /* 0x0000000316167212 */ /* 0x000fe200078ec0ff */
[----:B------:R-:W-:Y:S06]  /*0e10*/  @!P1 BRA `(.L_x_5639) ;  /* 0x0000000000089947 */ /* 0x000fec0003800000 */
[----:B-1234-:R-:W-:Y:S01]  /*0e20*/  UCGABAR_ARV ;  /* 0x00000000000079c7 */ /* 0x01efe20008000000 */
[----:B------:R-:W-:Y:S05]  /*0e30*/  BRA `(.L_x_5640) ;  /* 0x0000000000047947 */ /* 0x000fea0003800000 */
.L_x_5639:
[----:B-1234-:R-:W-:Y:S01]  /*0e40*/  NOP ;  /* 0x0000000000007918 */ /* 0x01efe20000000000 */
.L_x_5640:
[----:B------:R-:W-:Y:S05]  /*0e50*/  @!P1 BRA `(.L_x_5641) ;  /* 0x00000000000c9947 */ /* 0x000fea0003800000 */
[----:B------:R-:W-:Y:S01]  /*0e60*/  UCGABAR_WAIT ;  /* 0x0000000000007dc7 */ /* 0x000fe20008000000 */
[----:B------:R-:W-:Y:S01]  /*0e70*/  CCTL.IVALL ;  /* 0x00000000ff00798f */ /* 0x000fe20002000000 */
[----:B------:R-:W-:Y:S05]  /*0e80*/  BRA `(.L_x_5642) ;  /* 0x0000000000047947 */ /* 0x000fea0003800000 */
.L_x_5641:
[----:B------:R-:W-:Y:S06]  /*0e90*/  BAR.SYNC.DEFER_BLOCKING 0x0 ;  /* 0x0000000000007b1d */ /* 0x000fec0000010000 */
.L_x_5642:
[----:B------:R-:W-:-:S05]  /*0ea0*/  IMAD.MOV.U32 R2, RZ, RZ, 0x1 ;  /* 0x00000001ff027424 */ /* 0x000fca00078e00ff */
[----:B------:R-:W-:-:S05]  /*0eb0*/  SEL R2, R2, 0x2, !P2 ;  /* 0x0000000202027807 */ /* 0x000fca0005000000 */
[----:B------:R1:W-:Y:S01]  /*0ec0*/  STL [R1+0x1c], R2 ;  /* 0x00001c0201007387 */ /* 0x0003e20000100800 */
[----:B------:R-:W-:Y:S05]  /*0ed0*/  @!P2 BRA `(.L_x_5643) ;  /* 0x000000cc0054a947 */ /* 0x000fea0003800000 */
.L_x_5644:
[----:B------:R-:W-:-:S08]  /*0ee0*/  NOP ;  /* 0x0000000000007918 */ /* 0x000fd00000000000 */
[----:B------:R-:W2:Y:S02]  /*0ef0*/  USETMAXREG.TRY_ALLOC.CTAPOOL UP0, 0xf0 ;  /* 0x000000f0000079c8 */ /* 0x000ea40008000600 */
[----:B--2---:R-:W-:-:S13]  /*0f00*/  PLOP3.LUT P0, PT, PT, PT, UP0, 0x80, 0x0 ;  /* 0x000000000000781c */ /* 0x004fda0003f0f008 */
[----:B------:R-:W-:Y:S05]  /*0f10*/  @!P0 BRA `(.L_x_5644) ;  /* 0xfffffffc00f08947 */ /* 0x000fea000383ffff */
[----:B-1----:R-:W1:Y:S01]  /*0f20*/  S2R R2, SR_TID.X ;  /* 0x0000000000027919 */ /* 0x002e620000002100 */
[----:B------:R-:W2:Y:S08]  /*0f30*/  S2UR UR7, SR_CTAID.X ;  /* 0x00000000000779c3 */ /* 0x000eb00000002500 */
[----:B------:R-:W-:Y:S06]  /*0f40*/  BAR.ARV 0x8, 0x120 ;  /* 0x0204800000007b1d */ /* 0x000fec0000002000 */
[----:B-1----:R-:W-:-:S04]  /*0f50*/  LOP3.LUT R0, R2, 0xffffff80, RZ, 0xc0, !PT ;  /* 0xffffff8002007812 */ /* 0x002fc800078ec0ff */
[----:B------:R-:W-:Y:S02]  /*0f60*/  ISETP.NE.AND P0, PT, R0, 0x80, PT ;  /* 0x000000800000780c */ /* 0x000fe40003f05270 */
[----:B------:R-:W2:Y:S11]  /*0f70*/  LDC R0, c[0x0][0xda4] ;  /* 0x00036900ff007b82 */ /* 0x000eb60000000800 */
[----:B------:R-:W-:Y:S06]  /*0f80*/  @!P0 BAR.ARV 0x9, 0x100 ;  /* 0x0244000000008b1d */ /* 0x000fec0000002000 */
[----:B--2---:R-:W-:-:S13]  /*0f90*/  ISETP.LE.AND P0, PT, R0, UR7, PT ;  /* 0x0000000700007c0c */ /* 0x004fda000bf03270 */
[----:B------:R-:W-:Y:S05]  /*0fa0*/  @P0 EXIT ;  /* 0x000000000000094d */ /* 0x000fea0003800000 */
[----:B------:R-:W2:Y:S01]  /*0fb0*/  LDL.LU R8, [R1+0x1c] ;  /* 0x00001c0001087983 */ /* 0x000ea20000300800 */
[----:B------:R-:W-:-:S05]  /*0fc0*/  VIADD R0, R2, 0xffffff80 ;  /* 0xffffff8002007836 */ /* 0x000fca0000000000 */
[----:B------:R-:W-:-:S04]  /*0fd0*/  SHF.R.S32.HI R3, RZ, 0x1f, R0 ;  /* 0x0000001fff037819 */ /* 0x000fc80000011400 */
[----:B------:R-:W-:-:S04]  /*0fe0*/  LEA.HI R2, R3, R0, RZ, 0x7 ;  /* 0x0000000003027211 */ /* 0x000fc800078f38ff */
[----:B------:R-:W-:Y:S01]  /*0ff0*/  LOP3.LUT R5, R2, 0xffffff80, RZ, 0xc0, !PT ;  /* 0xffffff8002057812 */ /* 0x000fe200078ec0ff */
[----:B------:R-:W1:Y:S01]  /*1000*/  S2UR UR4, SR_CgaCtaId ;  /* 0x00000000000479c3 */ /* 0x000e620000008800 */
[----:B------:R-:W-:-:S03]  /*1010*/  LEA.HI R6, R3, R0, RZ, 0x4 ;  /* 0x0000000003067211 */ /* 0x000fc600078f20ff */
[----:B------:R-:W-:Y:S01]  /*1020*/  IMAD.IADD R222, R0, 0x1, -R5 ;  /* 0x0000000100de7824 */ /* 0x000fe200078e0a05 */
[----:B------:R-:W-:-:S03]  /*1030*/  LOP3.LUT R7, R6, 0x3fffff0, RZ, 0xc0, !PT ;  /* 0x03fffff006077812 */ /* 0x000fc600078ec0ff */
[----:B------:R-:W3:Y:S01]  /*1040*/  S2UR UR6, SR_SWINHI ;  /* 0x00000000000679c3 */ /* 0x000ee20000002f00 */
        /* <DEDUP_REMOVED lines=16> */
[----:B-1----:R-:W-:Y:S01]  /*1150*/  ULEA UR39, UR4, UR39, 0x18 ;  /* 0x0000002704277291 */ /* 0x002fe2000f8ec03f */
        /* <DEDUP_REMOVED lines=8> */
[----:B---3--:R-:W-:Y:S01]  /*11e0*/  UMOV UR5, UR6 ;  /* 0x0000000600057c82 */ /* 0x008fe20008000000 */
[----:B------:R-:W-:Y:S01]  /*11f0*/  SHF.L.U32 R5, R6, 0x3, RZ ;  /* 0x0000000306057819 */ /* 0x000fe200000006ff */
[----:B------:R-:W-:-:S02]  /*1200*/  IMAD.MOV.U32 R228, RZ, RZ, -0x2 ;  /* 0xfffffffeffe47424 */ /* 0x000fc400078e00ff */
[----:B------:R-:W-:Y:S02]  /*1210*/  IMAD.U32 R16, RZ, RZ, UR4 ;  /* 0x00000004ff107e24 */ /* 0x000fe4000f8e00ff */
[----:B------:R-:W-:Y:S02]  /*1220*/  IMAD.U32 R17, RZ, RZ, UR5 ;  /* 0x00000005ff117e24 */ /* 0x000fe4000f8e00ff */
[----:B------:R-:W-:Y:S02]  /*1230*/  IMAD.IADD R3, R222, 0x1, -R3 ;  /* 0x00000001de037824 */ /* 0x000fe400078e0a03 */
[----:B------:R-:W-:Y:S02]  /*1240*/  IMAD R7, R0, 0x10, R7 ;  /* 0x0000001000077824 */ /* 0x000fe400078e0207 */
[----:B------:R-:W-:Y:S02]  /*1250*/  IMAD.IADD R2, R225, 0x1, -R2 ;  /* 0x00000001e1027824 */ /* 0x000fe400078e0a02 */
[----:B------:R-:W-:-:S02]  /*1260*/  IMAD R228, R3, R228, 0xb0 ;  /* 0x000000b003e47424 */ /* 0x000fc400078e02e4 */
[----:B------:R-:W-:Y:S01]  /*1270*/  IMAD.WIDE R16, R5, 0x2, R16 ;  /* 0x0000000205107825 */ /* 0x000fe200078e0210 */
[----:B------:R-:W-:-:S03]  /*1280*/  UMOV UR61, URZ ;  /* 0x0000003f003d7c82 */ /* 0x000fc60008000000 */
[----:B------:R-:W-:Y:S02]  /*1290*/  IMAD R227, R2, 0x40, R7 ;  /* 0x0000004002e37824 */ /* 0x000fe400078e0207 */
[----:B------:R-:W-:Y:S02]  /*12a0*/  IMAD.U32 R220, RZ, RZ, UR7 ;  /* 0x00000007ffdc7e24 */ /* 0x000fe4000f8e00ff */
[----:B------:R-:W-:Y:S01]  /*12b0*/  IMAD.MOV.U32 R221, RZ, RZ, RZ ;  /* 0x000000ffffdd7224 */ /* 0x000fe200078e00ff */
[----:B------:R-:W-:Y:S01]  /*12c0*/  UMOV UR38, URZ ;  /* 0x0000003f00267c82 */ /* 0x000fe20008000000 */
[----:B--2---:R-:W-:-:S07]  /*12d0*/  LOP3.LUT R18, R8, 0x1, RZ, 0xfc, !PT ;  /* 0x0000000108127812 */ /* 0x004fce00078efcff */
.L_x_5671:
[----:B------:R-:W1:Y:S01]  /*12e0*/  SHFL.IDX PT, R0, R225, RZ, 0x1f ;  /* 0x00001fffe1007589 */ /* 0x000e6200000e0000 */
[----:B------:R-:W2:Y:S01]  /*12f0*/  LDC R113, c[0x0][0x2e0] ;  /* 0x0000b800ff717b82 */ /* 0x000ea20000000800 */
[----:B------:R-:W-:Y:S01]  /*1300*/  ULDC UR4, c[0x0][0xda8] ;  /* 0x00036a0000047ab9 */ /* 0x000fe20000000800 */
[----:B------:R-:W-:Y:S01]  /*1310*/  ULDC.64 UR6, c[0x0][0x3f8] ;  /* 0x0000fe0000067ab9 */ /* 0x000fe20000000a00 */
[----:B------:R-:W-:Y:S01]  /*1320*/  R2UR UR10, R220 ;  /* 0x00000000dc0a72ca */ /* 0x000fe200000e0000 */
[----:B------:R-:W-:Y:S02]  /*1330*/  UISETP.NE.AND UP1, UPT, UR4, 0x1, UPT ;  /* 0x000000010400788c */ /* 0x000fe4000bf25270 */
[----:B------:R-:W-:Y:S01]  /*1340*/  UISETP.NE.U32.AND UP0, UPT, UR6, URZ, UPT ;  /* 0x0000003f0600728c */ /* 0x000fe2000bf05070 */
[----:B------:R-:W-:Y:S02]  /*1350*/  ULDC UR5, c[0x0][0xdb4] ;  /* 0x00036d0000057ab9 */ /* 0x000fe40000000800 */
[----:B------:R-:W-:Y:S01]  /*1360*/  ULDC UR6, c[0x0][0x404] ;  /* 0x0001010000067ab9 */ /* 0x000fe20000000800 */
[----:B------:R-:W-:-:S02]  /*1370*/  UISETP.NE.AND.EX UP0, UPT, UR7, URZ, UPT, UP0 ;  /* 0x0000003f0700728c */ /* 0x000fc4000bf05300 */
[----:B------:R-:W-:Y:S02]  /*1380*/  UIADD3 UR8, UR39, 0x16400, URZ ;  /* 0x0001640027087890 */ /* 0x000fe4000fffe03f */
[----:B------:R-:W-:Y:S02]  /*1390*/  UISETP.NE.AND UP2, UPT, UR5, 0x1, UPT ;  /* 0x000000010500788c */ /* 0x000fe4000bf45270 */
[----:B------:R-:W-:Y:S01]  /*13a0*/  USEL UR6, UR6, 0x1, UP0 ;  /* 0x0000000106067887 */ /* 0x000fe20008000000 */
[----:B------:R-:W-:Y:S01]  /*13b0*/  @UP1 ULDC UR5, c[0x0][0xdac] ;  /* 0x00036b0000051ab9 */ /* 0x000fe20000000800 */
[----:B------:R-:W-:Y:S01]  /*13c0*/  ULOP3.LUT UP0, URZ, UR8, 0x9f, URZ, 0xc0, !UPT ;  /* 0x0000009f083f7892 */ /* 0x000fe2000f80c03f */
[----:B------:R-:W-:Y:S01]  /*13d0*/  UMOV UR11, UR10 ;  /* 0x0000000a000b7c82 */ /* 0x000fe20008000000 */
[----:B-1----:R-:W-:Y:S02]  /*13e0*/  R2UR UR9, R0 ;  /* 0x00000000000972ca */ /* 0x002fe400000e0000 */
[----:B--2---:R-:W-:Y:S01]  /*13f0*/  IMAD R113, R113, UR6, RZ ;  /* 0x0000000671717c24 */ /* 0x004fe2000f8e02ff */
[----:B------:R-:W-:Y:S01]  /*1400*/  @UP1 ULDC UR6, c[0x0][0xdb0] ;  /* 0x00036c0000061ab9 */ /* 0x000fe20000000800 */
[----:B------:R-:W-:-:S03]  /*1410*/  PLOP3.LUT P0, PT, PT, PT, UP0, 0x80, 0x0 ;  /* 0x000000000000781c */ /* 0x000fc60003f0f008 */
[----:B------:R-:W-:-:S05]  /*1420*/  IADD3 R0, R113, 0xaf, RZ ;  /* 0x000000af71007810 */ /* 0x000fca0007ffe0ff */
[----:B------:R-:W-:Y:S01]  /*1430*/  IMAD.HI R0, R0, 0x2e8ba2e9, RZ ;  /* 0x2e8ba2e900007827 */ /* 0x000fe200078e02ff */
[----:B------:R-:W-:-:S03]  /*1440*/  ULEA.HI UR4, UR9, UR9, URZ, 0x1 ;  /* 0x0000000909047291 */ /* 0x000fc6000f8f083f */
[----:B------:R-:W-:Y:S01]  /*1450*/  IMAD.U32 R19, RZ, RZ, UR9 ;  /* 0x00000009ff137e24 */ /* 0x000fe2000f8e00ff */
[----:B------:R-:W-:Y:S01]  /*1460*/  SHF.R.U32.HI R3, RZ, 0x1f, R0 ;  /* 0x0000001fff037819 */ /* 0x000fe20000011600 */
[----:B------:R-:W-:Y:S02]  /*1470*/  ULOP3.LUT UR7, UR4, 0x1e, URZ, 0xc0, !UPT ;  /* 0x0000001e04077892 */ /* 0x000fe4000f8ec03f */
[----:B------:R-:W-:Y:S01]  /*1480*/  UIMAD.WIDE.U32 UR4, UR10, UR5, URZ ;  /* 0x000000050a0472a5 */ /* 0x000fe2000f8e003f */
[----:B------:R-:W-:Y:S01]  /*1490*/  LEA.HI.SX32 R112, R0, R3, 0x1b ;  /* 0x0000000300707211 */ /* 0x000fe200078fdaff */
[----:B------:R-:W-:Y:S02]  /*14a0*/  UIADD3 UR7, UR9, -UR7, URZ ;  /* 0x8000000709077290 */ /* 0x000fe4000fffe03f */
[----:B------:R-:W-:Y:S02]  /*14b0*/  @UP1 USHF.R.U32.HI UR11, URZ, UR6, UR5 ;  /* 0x000000063f0b1299 */ /* 0x000fe40008011605 */
[----:B------:R-:W-:-:S03]  /*14c0*/  ULEA UR7, UR7, UR8, 0xd ;  /* 0x0000000807077291 */ /* 0x000fc6000f8e683f */
[----:B------:R-:W-:Y:S01]  /*14d0*/  @UP2 ULDC.64 UR8, c[0x0][0xdb8] ;  /* 0x00036e0000082ab9 */ /* 0x000fe20000000a00 */
[----:B------:R-:W-:Y:S01]  /*14e0*/  USHF.R.U32.HI UR7, URZ, 0x4, UR7 ;  /* 0x000000043f077899 */ /* 0x000fe20008011607 */
[----:B------:R-:W-:Y:S01]  /*14f0*/  IMAD.U32 R224, RZ, RZ, UR11 ;  /* 0x0000000bffe07e24 */ /* 0x000fe2000f8e00ff */
[----:B------:R-:W-:Y:S02]  /*1500*/  UIMAD.WIDE.U32 UR4, UR11, UR8, URZ ;  /* 0x000000080b0472a5 */ /* 0x000fe4000f8e003f */
[----:B------:R-:W-:Y:S01]  /*1510*/  UMOV UR36, UR11 ;  /* 0x0000000b00247c82 */ /* 0x000fe20008000000 */
[----:B------:R-:W-:Y:S02]  /*1520*/  ULOP3.LUT UR48, UR7, 0x3fff, URZ, 0xc0, !UPT ;  /* 0x00003fff07307892 */ /* 0x000fe4000f8ec03f */
[----:B------:R-:W-:Y:S02]  /*1530*/  @UP2 USHF.R.U32.HI UR36, URZ, UR9, UR5 ;  /* 0x000000093f242299 */ /* 0x000fe40008011605 */
[----:B------:R-:W-:-:S02]  /*1540*/  UMOV UR4, UR10 ;  /* 0x0000000a00047c82 */ /* 0x000fc40008000000 */
[----:B------:R-:W-:Y:S01]  /*1550*/  IMAD.U32 R223, RZ, RZ, UR4 ;  /* 0x00000004ffdf7e24 */ /* 0x000fe2000f8e00ff */
[----:B------:R-:W-:Y:S07]  /*1560*/  @!P0 BRA `(.L_x_5645) ;  /* 0x0000000000408947 */ /* 0x000fee0003800000 */
[----:B------:R-:W-:Y:S01]  /*1570*/  MOV R0, 0x0 ;  /* 0x0000000000007802 */ /* 0x000fe20000000f00 */
[----:B------:R-:W-:Y:S01]  /*1580*/  ULDC.64 UR4, c[0x4][0x1b8] ;  /* 0x01006e0000047ab9 */ /* 0x000fe20000000a00 */
[----:B------:R-:W-:Y:S01]  /*1590*/  ULDC.64 UR6, c[0x4][0xc8] ;  /* 0x0100320000067ab9 */ /* 0x000fe20000000a00 */
[----:B------:R-:W-:Y:S01]  /*15a0*/  IMAD.U32 R4, RZ, RZ, UR4 ;  /* 0x00000004ff047e24 */ /* 0x000fe2000f8e00ff */
[----:B------:R1:W2:Y:S01]  /*15b0*/  LDC.64 R2, c[0x4][R0] ;  /* 0x0100000000027b82 */ /* 0x0002a20000000a00 */
        /* <DEDUP_REMOVED lines=11> */
.L_x_5645:
[----:B------:R-:W-:Y:S02]  /*1670*/  LOP3.LUT R0, R221, 0x1, RZ, 0xc0, !PT ;  /* 0x00000001dd007812 */ /* 0x000fe400078ec0ff */
[----:B------:R-:W-:Y:S02]  /*1680*/  ISETP.NE.AND P0, PT, R18, 0x3, PT ;  /* 0x000000031200780c */ /* 0x000fe40003f05270 */
[----:B------:R-:W-:-:S04]  /*1690*/  SHF.L.U32 R0, R0, 0x1f, RZ ;  /* 0x0000001f00007819 */ /* 0x000fc800000006ff */
[----:B------:R-:W1:Y:S02]  /*16a0*/  SYNCS.PHASECHK.TRANS64.TRYWAIT P1, [UR39+0x34800], R0 ;  /* 0x03480000ff0075a7 */ /* 0x000e640008020167 */
[----:B-1----:R-:W-:Y:S05]  /*16b0*/  @!P1 BRA `(.L_x_5646) ;  /* 0x000000f400c49947 */ /* 0x002fea0003800000 */
.L_x_5736:
[----:B------:R-:W-:Y:S05]  /*16c0*/  @!P0 BRA `(.L_x_5647) ;  /* 0x0000000000048947 */ /* 0x000fea0003800000 */
[----:B------:R-:W-:Y:S01]  /*16d0*/  BPT.TRAP 0x1 ;  /* 0x000000040000795c */ /* 0x000fe20000300000 */
.L_x_5647:
[----:B------:R-:W-:Y:S02]  /*16e0*/  IMAD.U32 R10, RZ, RZ, UR38 ;  /* 0x00000026ff0a7e24 */ /* 0x000fe4000f8e00ff */
[----:B-1----:R-:W-:-:S03]  /*16f0*/  IMAD.U32 R3, RZ, RZ, UR61 ;  /* 0x0000003dff037e24 */ /* 0x002fc6000f8e00ff */
[----:B------:R-:W-:Y:S02]  /*1700*/  LEA R10, R10, UR39, 0x3 ;  /* 0x000000270a0a7c11 */ /* 0x000fe4000f8e18ff */
[----:B------:R-:W-:-:S04]  /*1710*/  SHF.L.U32 R3, R3, 0x1f, RZ ;  /* 0x0000001f03037819 */ /* 0x000fc800000006ff */
[----:B------:R1:W2:Y:S01]  /*1720*/  SYNCS.PHASECHK.TRANS64.TRYWAIT P1, [R10+URZ+0x34830], R3 ;  /* 0x034830030a0075a7 */ /* 0x0002a2000802017f */
[----:B------:R-:W-:Y:S05]  /*1730*/  @!P0 BRA `(.L_x_5648) ;  /* 0x0000000000048947 */ /* 0x000fea0003800000 */
[----:B------:R-:W-:Y:S01]  /*1740*/  BPT.TRAP 0x1 ;  /* 0x000000040000795c */ /* 0x000fe20000300000 */
.L_x_5648:
[----:B--2---:R-:W-:Y:S05]  /*1750*/  @P1 BRA `(.L_x_5649) ;  /* 0x0000000000081947 */ /* 0x004fea0003800000 */
[----:B------:R-:W2:Y:S02]  /*1760*/  SYNCS.PHASECHK.TRANS64.TRYWAIT P1, [R10+URZ+0x34830], R3 ;  /* 0x034830030a0075a7 */ /* 0x000ea4000802017f */
[----:B--2---:R-:W-:Y:S05]  /*1770*/  @!P1 BRA `(.L_x_5650) ;  /* 0x000000f400ac9947 */ /* 0x004fea0003800000 */
.L_x_5649:
[----:B------:R-:W-:Y:S05]  /*1780*/  WARPSYNC.ALL ;  /* 0x0000000000007948 */ /* 0x000fea0003800000 */
[----:B------:R-:W-:Y:S01]  /*1790*/  UIADD3 UR4, UR39, 0x1e400, URZ ;  /* 0x0001e40027047890 */ /* 0x000fe2000fffe03f */
[----:B------:R-:W-:Y:S01]  /*17a0*/  WARPGROUP.ARRIVE ;  /* 0x00000000000079c5 */ /* 0x000fe20000000000 */
[----:B------:R-:W-:Y:S02]  /*17b0*/  ULOP3.LUT UR48, UR48, 0x10000, URZ, 0xfc, !UPT ;  /* 0x0001000030307892 */ /* 0x000fe4000f8efc3f */
[----:B------:R-:W-:Y:S01]  /*17c0*/  USHF.R.U32.HI UR4, URZ, 0x4, UR4 ;  /* 0x000000043f047899 */ /* 0x000fe20008011604 */
[----:B------:R-:W-:Y:S01]  /*17d0*/  UMOV UR41, 0x40000040 ;  /* 0x4000004000297882 */ /* 0x000fe20000000000 */
[----:B------:R-:W-:-:S02]  /*17e0*/  UMOV UR43, 0x40000040 ;  /* 0x40000040002b7882 */ /* 0x000fc40000000000 */
        /* <DEDUP_REMOVED lines=8> */
[----:B------:R-:W-:Y:S02]  /*1870*/  UIMAD UR37, UR38, 0xb00, UR7 ;  /* 0x00000b00262578a4 */ /* 0x000fe4000f8e0207 */
[----:B------:R-:W-:Y:S01]  /*1880*/  IMAD.U32 R0, RZ, RZ, UR7 ;  /* 0x00000007ff007e24 */ /* 0x000fe2000f8e00ff */
[----:B------:R-:W-:Y:S01]  /*1890*/  UMOV UR7, 0x40000040 ;  /* 0x4000004000077882 */ /* 0x000fe20000000000 */
[----:B------:R-:W-:-:S02]  /*18a0*/  UIADD3 UR6, UR37, 0x80, URZ ;  /* 0x0000008025067890 */ /* 0x000fc4000fffe03f */
[----:B------:R-:W-:Y:S02]  /*18b0*/  UIADD3 UR10, UR37, 0x100, URZ ;  /* 0x00000100250a7890 */ /* 0x000fe4000fffe03f */
[----:B------:R-:W-:Y:S01]  /*18c0*/  UMOV UR42, UR37 ;  /* 0x00000025002a7c82 */ /* 0x000fe20008000000 */
[----:B------:R-:W-:Y:S01]  /*18d0*/  UMOV UR9, UR41 ;  /* 0x0000002900097c82 */ /* 0x000fe20008000000 */
[----:B------:R-:W-:Y:S01]  /*18e0*/  HGMMA.64x16x16.F32 R104, gdesc[UR40], RZ, !UPT, gsb0 ;  /* 0x00200000286879f0 */ /* 0x000fe2000c0008ff */
        /* <DEDUP_REMOVED lines=25> */
[----:B------:R-:W-:Y:S01]  /*1a80*/  UMOV UR43, 0x40000040 ;  /* 0x40000040002b7882 */ /* 0x000fe20000000000 */
[----:B------:R-:W-:Y:S01]  /*1a90*/  UIADD3 UR46, UR37, 0x604, URZ ;  /* 0x00000604252e7890 */ /* 0x000fe2000fffe03f */
[----:B------:R-:W-:Y:S01]  /*1aa0*/  UMOV UR47, 0x40000040 ;  /* 0x40000040002f7882 */ /* 0x000fe20000000000 */
[----:B------:R-:W-:Y:S01]  /*1ab0*/  UIADD3 UR50, UR37, 0x606, URZ ;  /* 0x0000060625327890 */ /* 0x000fe2000fffe03f */
[----:B------:R-:W-:Y:S01]  /*1ac0*/  UMOV UR51, 0x40000040 ;  /* 0x4000004000337882 */ /* 0x000fe20000000000 */
        /* <DEDUP_REMOVED lines=50> */
[----:B------:R-:W-:Y:S02]  /*1df0*/  UMOV UR41, 0x40000040 ;  /* 0x4000004000297882 */ /* 0x000fe40000000000 */
[----:B------:R-:W-:Y:S01]  /*1e00*/  UMOV UR9, UR41 ;  /* 0x0000002900097c82 */ /* 0x000fe20008000000 */
[----:B------:R-:W-:Y:S01]  /*1e10*/  UMOV UR13, UR41 ;  /* 0x00000029000d7c82 */ /* 0x000fe20008000000 */
[----:B------:R-:W-:Y:S01]  /*1e20*/  UMOV UR17, UR41 ;  /* 0x0000002900117c82 */ /* 0x000fe20008000000 */
[----:B------:R-:W-:Y:S01]  /*1e30*/  UMOV UR21, UR41 ;  /* 0x0000002900157c82 */ /* 0x000fe20008000000 */
[----:B------:R-:W-:Y:S01]  /*1e40*/  UMOV UR25, UR41 ;  /* 0x0000002900197c82 */ /* 0x000fe20008000000 */
[----:B------:R-:W-:Y:S01]  /*1e50*/  UMOV UR29, UR41 ;  /* 0x00000029001d7c82 */ /* 0x000fe20008000000 */
[----:B------:R-:W-:Y:S01]  /*1e60*/  UMOV UR33, UR41 ;  /* 0x0000002900217c82 */ /* 0x000fe20008000000 */
[----:B------:R-:W-:Y:S01]  /*1e70*/  IMAD.U32 R7, RZ, RZ, UR41 ;  /* 0x00000029ff077e24 */ /* 0x000fe2000f8e00ff */
[----:B------:R-:W-:-:S02]  /*1e80*/  WARPGROUP.DEPBAR.LE gsb0, 0x0 ;  /* 0x00008000000079c5 */ /* 0x000fc40000010000 */
[----:B------:R-:W-:-:S06]  /*1e90*/  WARPGROUP.ARRIVE ;  /* 0x00000000000079c5 */ /* 0x000fcc0000000000 */
[----:B------:R-:W-:Y:S01]  /*1ea0*/  HGMMA.64x16x16.F32 R24, gdesc[UR4], RZ, !UPT, gsb0 ;  /* 0x00200000041879f0 */ /* 0x000fe2000c0008ff */
[----:B------:R-:W-:Y:S02]  /*1eb0*/  UIADD3 UR4, UR48, 0x2, URZ ;  /* 0x0000000230047890 */ /* 0x000fe4000fffe03f */
[----:B------:R-:W-:Y:S01]  /*1ec0*/  UIADD3 UR6, UR37, 0x2, URZ ;  /* 0x0000000225067890 */ /* 0x000fe2000fffe03f */
[----:B------:R-:W-:Y:S01]  /*1ed0*/  UMOV UR5, UR41 ;  /* 0x0000002900057c82 */ /* 0x000fe20008000000 */
[----:B------:R-:W-:-:S03]  /*1ee0*/  UMOV UR7, 0x40000040 ;  /* 0x4000004000077882 */ /* 0x000fc60000000000 */
[----:B------:R-:W-:Y:S02]  /*1ef0*/  UMOV UR40, UR4 ;  /* 0x0000000400287c82 */ /* 0x000fe40008000000 */
        /* <DEDUP_REMOVED lines=15> */
[----:B------:R-:W-:Y:S01]  /*1ff0*/  HGMMA.64x16x16.F32 R104, gdesc[UR40], R104, gsb0 ;  /* 0x00200000286879f0 */ /* 0x000fe20008000868 */
[----:B------:R-:W-:Y:S02]  /*2000*/  UMOV UR43, 0x40000040 ;  /* 0x40000040002b7882 */ /* 0x000fe40000000000 */
[----:B------:R-:W-:Y:S02]  /*2010*/  WARPGROUP.DEPBAR.LE gsb0, 0x0 ;  /* 0x00008000000079c5 */ /* 0x000fe40000010000 */
[----:B------:R-:W-:-:S06]  /*2020*/  WARPGROUP.ARRIVE ;  /* 0x00000000000079c5 */ /* 0x000fcc0000000000 */
[----:B------:R-:W-:Y:S01]  /*2030*/  HGMMA.64x16x16.F32 R96, gdesc[UR4], R96, gsb0 ;  /* 0x00200000046079f0 */ /* 0x000fe20008000860 */
[----:B------:R-:W-:Y:S02]  /*2040*/  UIADD3 UR4, UR37, 0x202, URZ ;  /* 0x0000020225047890 */ /* 0x000fe4000fffe03f */
[----:B------:R-:W-:Y:S01]  /*2050*/  UIADD3 UR6, UR37, 0x482, URZ ;  /* 0x0000048225067890 */ /* 0x000fe2000fffe03f */
[----:B------:R-:W-:Y:S01]  /*2060*/  UMOV UR5, UR41 ;  /* 0x0000002900057c82 */ /* 0x000fe20008000000 */
[----:B------:R-:W-:-:S03]  /*2070*/  UMOV UR7, 0x40000040 ;  /* 0x4000004000077882 */ /* 0x000fc60000000000 */
[----:B------:R-:W-:Y:S01]  /*2080*/  UMOV UR18, UR4 ;  /* 0x0000000400127c82 */ /* 0x000fe20008000000 */
[----:B------:R-:W-:Y:S01]  /*2090*/  UMOV UR4, UR40 ;  /* 0x0000002800047c82 */ /* 0x000fe20008000000 */
        /* <DEDUP_REMOVED lines=137> */
[----:B-12---:R-:W-:Y:S01]  /*2930*/  IMAD.U32 R3, RZ, RZ, UR41 ;  /* 0x00000029ff037e24 */ /* 0x006fe2000f8e00ff */
        /* <DEDUP_REMOVED lines=20> */
[----:B------:R-:W-:Y:S01]  /*2a80*/  MOV R2, UR40 ;  /* 0x0000002800027c02 */ /* 0x000fe20008000f00 */
        /* <DEDUP_REMOVED lines=94> */
[----:B------:R-:W-:-:S06]  /*3070*/  UMOV UR7, 0x40000040 ;  /* 0x4000004000077882 */ /* 0x000fcc0000000000 */
        /* <DEDUP_REMOVED lines=9> */
[----:B------:R-:W-:Y:S01]  /*3110*/  UMOV UR41, UR9 ;  /* 0x0000000900297c82 */ /* 0x000fe20008000000 */
[----:B------:R-:W-:Y:S01]  /*3120*/  UMOV UR33, UR9 ;  /* 0x0000000900217c82 */ /* 0x000fe20008000000 */
[----:B------:R-:W-:Y:S02]  /*3130*/  WARPGROUP.DEPBAR.LE gsb0, 0x0 ;  /* 0x00008000000079c5 */ /* 0x000fe40000010000 */
[----:B------:R-:W-:-:S06]  /*3140*/  WARPGROUP.ARRIVE ;  /* 0x00000000000079c5 */ /* 0x000fcc0000000000 */
[----:B------:R-:W-:Y:S01]  /*3150*/  HGMMA.64x16x16.F32 R72, gdesc[UR12], R72, gsb0 ;  /* 0x002000000c4879f0 */ /* 0x000fe20008000848 */
[----:B------:R-:W-:Y:S01]  /*3160*/  UIADD3 UR14, UR37, 0x782, URZ ;  /* 0x00000782250e7890 */ /* 0x000fe2000fffe03f */
[----:B------:R-:W-:Y:S01]  /*3170*/  UMOV UR13, UR9 ;  /* 0x00000009000d7c82 */ /* 0x000fe20008000000 */
[----:B------:R-:W-:Y:S01]  /*3180*/  UMOV UR15, 0x40000040 ;  /* 0x40000040000f7882 */ /* 0x000fe20000000000 */
        /* <DEDUP_REMOVED lines=224> */
.L_x_5651:
[----:B------:R-:W-:Y:S01]  /*3f90*/  ULDC UR6, c[0x0][0x9d8] ;  /* 0x0002760000067ab9 */ /* 0x000fe20000000800 */
[----:B------:R-:W-:Y:S01]  /*3fa0*/  ULDC UR7, c[0x0][0x988] ;  /* 0x0002620000077ab9 */ /* 0x000fe20000000800 */
[----:B------:R-:W-:Y:S01]  /*3fb0*/  FMUL.FTZ R13, R104, UR6 ;  /* 0x00000006680d7c20 */ /* 0x000fe20008410000 */
[----:B------:R-:W-:Y:S01]  /*3fc0*/  FMUL.FTZ R14, R105, UR6 ;  /* 0x00000006690e7c20 */ /* 0x000fe20008410000 */
[----:B------:R-:W-:Y:S01]  /*3fd0*/  FMUL.FTZ R21, R108, UR6 ;  /* 0x000000066c157c20 */ /* 0x000fe20008410000 */
[----:B------:R-:W-:Y:S01]  /*3fe0*/  FMUL.FTZ R104, R109, UR6 ;  /* 0x000000066d687c20 */ /* 0x000fe20008410000 */
[----:B------:R-:W2:Y:S01]  /*3ff0*/  LDL R134, [R1+0x4] ;  /* 0x0000040001867983 */ /* 0x000ea20000100800 */
[----:B------:R-:W-:Y:S01]  /*4000*/  FMUL.FTZ R122, R33, UR6 ;  /* 0x00000006217a7c20 */ /* 0x000fe20008410000 */
[----:B------:R-:W1:Y:S01]  /*4010*/  MUFU.TANH R13, R13 ;  /* 0x0000000d000d7308 */ /* 0x000e620000002400 */
[----:B------:R-:W-:Y:S02]  /*4020*/  IMAD.IADD R33, R228, 0x1, R113 ;  /* 0x00000001e4217824 */ /* 0x000fe400078e0271 */
[----:B------:R-:W-:Y:S01]  /*4030*/  FMUL.FTZ R105, R96, UR6 ;  /* 0x0000000660697c20 */ /* 0x000fe20008410000 */
[----:B------:R-:W-:Y:S01]  /*4040*/  FMUL.FTZ R126, R36, UR6 ;  /* 0x00000006247e7c20 */ /* 0x000fe20008410000 */
[----:B------:R-:W-:Y:S01]  /*4050*/  FMUL.FTZ R11, R106, UR6 ;  /* 0x000000066a0b7c20 */ /* 0x000fe20008410000 */
[----:B------:R-:W-:-:S02]  /*4060*/  IMAD R36, R112, -0xb0, R33 ;  /* 0xffffff5070247824 */ /* 0x000fc400078e0221 */
[----:B------:R-:W-:Y:S01]  /*4070*/  FMUL.FTZ R106, R97, UR6 ;  /* 0x00000006616a7c20 */ /* 0x000fe20008410000 */
[----:B------:R-:W-:Y:S01]  /*4080*/  FMUL.FTZ R12, R107, UR6 ;  /* 0x000000066b0c7c20 */ /* 0x000fe20008410000 */
[----:B------:R-:W3:Y:S01]  /*4090*/  MUFU.TANH R14, R14 ;  /* 0x0000000e000e7308 */ /* 0x000ee20000002400 */
[----:B------:R-:W-:Y:S01]  /*40a0*/  FMUL.FTZ R107, R100, UR6 ;  /* 0x00000006646b7c20 */ /* 0x000fe20008410000 */
[----:B------:R-:W-:Y:S01]  /*40b0*/  ISETP.GT.AND P2, PT, R36, RZ, PT ;  /* 0x000000ff2400720c */ /* 0x000fe20003f44270 */
[----:B------:R-:W-:Y:S01]  /*40c0*/  FMUL.FTZ R128, R24, UR6 ;  /* 0x0000000618807c20 */ /* 0x000fe20008410000 */
[----:B------:R-:W-:Y:S01]  /*40d0*/  ISETP.GT.AND P1, PT, R36, 0x1, PT ;  /* 0x000000012400780c */ /* 0x000fe20003f24270 */
[----:B------:R-:W-:Y:S01]  /*40e0*/  FMUL.FTZ R20, R110, UR6 ;  /* 0x000000066e147c20 */ /* 0x000fe20008410000 */
[----:B------:R-:W-:Y:S01]  /*40f0*/  ISETP.GT.AND P6, PT, R36, 0x8, PT ;  /* 0x000000082400780c */ /* 0x000fe20003fc4270 */
[----:B------:R-:W-:Y:S01]  /*4100*/  FMUL.FTZ R100, R101, UR6 ;  /* 0x0000000665647c20 */ /* 0x000fe20008410000 */
[----:B------:R-:W4:Y:S01]  /*4110*/  MUFU.TANH R21, R21 ;  /* 0x0000001500157308 */ /* 0x000f220000002400 */
[----:B-1----:R-:W-:Y:S01]  /*4120*/  FSEL R24, R13, -INF , P2 ;  /* 0xff8000000d187808 */ /* 0x002fe20001000000 */
[----:B------:R-:W-:Y:S01]  /*4130*/  FMUL.FTZ R15, R111, UR6 ;  /* 0x000000066f0f7c20 */ /* 0x000fe20008410000 */
[----:B------:R-:W-:Y:S01]  /*4140*/  FMUL.FTZ R97, R98, UR6 ;  /* 0x0000000662617c20 */ /* 0x000fe20008410000 */
[----:B------:R-:W-:Y:S01]  /*4150*/  FMUL.FTZ R98, R102, UR6 ;  /* 0x0000000666627c20 */ /* 0x000fe20008410000 */
[----:B------:R-:W-:Y:S01]  /*4160*/  ISETP.GT.AND P5, PT, R36, 0x9, PT ;  /* 0x000000092400780c */ /* 0x000fe20003fa4270 */
[----:B------:R-:W-:Y:S01]  /*4170*/  FMUL.FTZ R102, R88, UR6 ;  /* 0x0000000658667c20 */ /* 0x000fe20008410000 */
[----:B------:R-:W-:Y:S01]  /*4180*/  ISETP.GT.AND P4, PT, R36, 0x10, PT ;  /* 0x000000102400780c */ /* 0x000fe20003f84270 */
[----:B------:R-:W1:Y:S01]  /*4190*/  MUFU.TANH R104, R104 ;  /* 0x0000006800687308 */ /* 0x000e620000002400 */
[----:B---3--:R-:W-:Y:S01]  /*41a0*/  FSEL R109, R14, -INF , P1 ;  /* 0xff8000000e6d7808 */ /* 0x008fe20000800000 */
[----:B------:R-:W-:Y:S01]  /*41b0*/  FMUL.FTZ R101, R89, UR6 ;  /* 0x0000000659657c20 */ /* 0x000fe20008410000 */
[----:B------:R-:W-:Y:S01]  /*41c0*/  FMUL.FTZ R96, R99, UR6 ;  /* 0x0000000663607c20 */ /* 0x000fe20008410000 */
[----:B------:R-:W-:Y:S01]  /*41d0*/  FMUL.FTZ R99, R103, UR6 ;  /* 0x0000000667637c20 */ /* 0x000fe20008410000 */
[----:B------:R-:W-:Y:S01]  /*41e0*/  FMNMX.FTZ R132, R24, R109, !PT ;  /* 0x0000006d18847209 */ /* 0x000fe20007810000 */
[----:B------:R-:W-:Y:S01]  /*41f0*/  FMUL.FTZ R103, R92, UR6 ;  /* 0x000000065c677c20 */ /* 0x000fe20008410000 */
[----:B------:R-:W-:Y:S01]  /*4200*/  ISETP.GT.AND P3, PT, R36, 0x11, PT ;  /* 0x000000112400780c */ /* 0x000fe20003f64270 */
        /* <DEDUP_REMOVED lines=43> */
[----:B------:R-:W-:Y:S01]  /*44c0*/  ISETP.GT.AND P1, PT, R36, 0x19, PT ;  /* 0x000000192400780c */ /* 0x000fe20003f24270 */
[----:B------:R-:W-:Y:S01]  /*44d0*/  FMUL.FTZ R114, R41, UR6 ;  /* 0x0000000629727c20 */ /* 0x000fe20008410000 */
[----:B------:R-:W-:Y:S01]  /*44e0*/  FMUL.FTZ R52, R54, UR6 ;  /* 0x0000000636347c20 */ /* 0x000fe20008410000 */
        /* <DEDUP_REMOVED lines=13> */
[----:B------:R-:W-:Y:S01]  /*45c0*/  ISETP.GT.AND P6, PT, R36, 0x20, PT ;  /* 0x000000202400780c */ /* 0x000fe20003fc4270 */
[----:B------:R-:W-:Y:S01]  /*45d0*/  FMUL.FTZ R68, R69, UR6 ;  /* 0x0000000645447c20 */ /* 0x000fe20008410000 */
[----:B------:R-:W-:Y:S01]  /*45e0*/  FMUL.FTZ R69, R56, UR6 ;  /* 0x0000000638457c20 */ /* 0x000fe20008410000 */
        /* <DEDUP_REMOVED lines=37> */
[----:B------:R-:W-:Y:S01]  /*4840*/  P2R R116, PR, RZ, 0x1 ;  /* 0x00000001ff747803 */ /* 0x000fe20000000000 */
[----:B------:R-:W-:Y:S01]  /*4850*/  FMUL.FTZ R39, R39, UR6 ;  /* 0x0000000627277c20 */ /* 0x000fe20008410000 */
[----:B------:R-:W-:Y:S01]  /*4860*/  FMNMX.FTZ R132, R151, R132, !PT ;  /* 0x0000008497847209 */ /* 0x000fe20007810000 */
[----:B------:R-:W-:Y:S01]  /*4870*/  FMUL.FTZ R26, R26, UR6 ;  /* 0x000000061a1a7c20 */ /* 0x000fe20008410000 */
[----:B------:R-:W-:Y:S01]  /*4880*/  FMUL.FTZ R30, R30, UR6 ;  /* 0x000000061e1e7c20 */ /* 0x000fe20008410000 */
[----:B------:R-:W-:Y:S01]  /*4890*/  MUFU.TANH R98, R98 ;  /* 0x0000006200627308 */ /* 0x000fe20000002400 */
[----:B-1----:R-:W-:-:S02]  /*48a0*/  FSEL R25, R96, -INF , P3 ;  /* 0xff80000060197808 */ /* 0x002fc40001800000 */
[----:B------:R-:W-:-:S05]  /*48b0*/  ISETP.GT.AND P3, PT, R36, 0x29, PT ;  /* 0x000000292400780c */ /* 0x000fca0003f64270 */
[----:B------:R-:W1:Y:S01]  /*48c0*/  MUFU.TANH R92, R92 ;  /* 0x0000005c005c7308 */ /* 0x000e620000002400 */
[----:B---3--:R-:W-:-:S04]  /*48d0*/  FSEL R149, R103, -INF , P4 ;  /* 0xff80000067957808 */ /* 0x008fc80002000000 */
[----:B------:R-:W-:-:S03]  /*48e0*/  FMNMX.FTZ R132, R149, R132, !PT ;  /* 0x0000008495847209 */ /* 0x000fc60007810000 */
[----:B------:R-:W3:Y:S08]  /*48f0*/  MUFU.TANH R99, R99 ;  /* 0x0000006300637308 */ /* 0x000ef00000002400 */
[----:B------:R-:W-:Y:S01]  /*4900*/  MUFU.TANH R94, R94 ;  /* 0x0000005e005e7308 */ /* 0x000fe20000002400 */
[----:B-1----:R-:W-:-:S04]  /*4910*/  FSEL R103, R92, -INF , P3 ;  /* 0xff8000005c677808 */ /* 0x002fc80001800000 */
[----:B------:R-:W-:-:S03]  /*4920*/  FMNMX.FTZ R132, R103, R132, !PT ;  /* 0x0000008467847209 */ /* 0x000fc60007810000 */
[----:B------:R-:W1:Y:S01]  /*4930*/  MUFU.TANH R88, R88 ;  /* 0x0000005800587308 */ /* 0x000e620000002400 */
[----:B---3--:R-:W-:Y:S02]  /*4940*/  FSEL R33, R99, -INF , P1 ;  /* 0xff80000063217808 */ /* 0x008fe40000800000 */
[----:B------:R-:W-:-:S05]  /*4950*/  ISETP.GT.AND P1, PT, R36, 0x31, PT ;  /* 0x000000312400780c */ /* 0x000fca0003f24270 */
[----:B------:R-:W3:Y:S08]  /*4960*/  MUFU.TANH R93, R93 ;  /* 0x0000005d005d7308 */ /* 0x000ef00000002400 */
[----:B------:R-:W4:Y:S01]  /*4970*/  MUFU.TANH R89, R89 ;  /* 0x0000005900597308 */ /* 0x000f220000002400 */
[----:B-1----:R-:W-:Y:S01]  /*4980*/  FSEL R35, R88, -INF , P6 ;  /* 0xff80000058237808 */ /* 0x002fe20003000000 */
[----:B------:R-:W-:Y:S01]  /*4990*/  IMAD.U32 R88, RZ, RZ, UR7 ;  /* 0x00000007ff587e24 */ /* 0x000fe2000f8e00ff */
[----:B------:R-:W-:-:S05]  /*49a0*/  ISETP.GT.AND P6, PT, R36, 0x38, PT ;  /* 0x000000382400780c */ /* 0x000fca0003fc4270 */
[----:B------:R-:W1:Y:S01]  /*49b0*/  MUFU.TANH R95, R95 ;  /* 0x0000005f005f7308 */ /* 0x000e620000002400 */
[----:B---3--:R-:W-:-:S07]  /*49c0*/  FSEL R131, R93, -INF , P1 ;  /* 0xff8000005d837808 */ /* 0x008fce0000800000 */
[----:B------:R-:W3:Y:S01]  /*49d0*/  MUFU.TANH R90, R90 ;  /* 0x0000005a005a7308 */ /* 0x000ee20000002400 */
[----:B----4-:R-:W-:Y:S02]  /*49e0*/  FSEL R37, R89, -INF , P5 ;  /* 0xff80000059257808 */ /* 0x010fe40002800000 */
[----:B------:R-:W-:-:S05]  /*49f0*/  ISETP.GT.AND P5, PT, R36, 0x39, PT ;  /* 0x000000392400780c */ /* 0x000fca0003fa4270 */
[----:B------:R4:W-:Y:S01]  /*4a00*/  MUFU.TANH R185, R29 ;  /* 0x0000001d00b97308 */ /* 0x0009e20000002400 */
[----:B-1----:R-:W-:-:S07]  /*4a10*/  FSEL R145, R95, -INF , P6 ;  /* 0xff8000005f917808 */ /* 0x002fce0003000000 */
[----:B------:R-:W1:Y:S01]  /*4a20*/  MUFU.TANH R84, R84 ;  /* 0x0000005400547308 */ /* 0x000e620000002400 */
[----:B----4-:R-:W-:Y:S02]  /*4a30*/  FSEL R29, R98, -INF , P2 ;  /* 0xff800000621d7808 */ /* 0x010fe40001000000 */
[----:B------:R-:W-:Y:S02]  /*4a40*/  ISETP.GT.AND P2, PT, R36, 0x30, PT ;  /* 0x000000302400780c */ /* 0x000fe40003f44270 */
[----:B---3--:R-:W-:Y:S02]  /*4a50*/  FSEL R41, R90, -INF , P4 ;  /* 0xff8000005a297808 */ /* 0x008fe40002000000 */
[----:B------:R-:W-:Y:S01]  /*4a60*/  FSEL R147, R94, -INF , P2 ;  /* 0xff8000005e937808 */ /* 0x000fe20001000000 */
[----:B------:R-:W3:Y:S01]  /*4a70*/  MUFU.TANH R91, R91 ;  /* 0x0000005b005b7308 */ /* 0x000ee20000002400 */
[----:B------:R-:W-:Y:S02]  /*4a80*/  ISETP.GT.AND P4, PT, R36, 0x40, PT ;  /* 0x000000402400780c */ /* 0x000fe40003f84270 */
[----:B------:R-:W-:-:S04]  /*4a90*/  FMNMX.FTZ R132, R147, R132, !PT ;  /* 0x0000008493847209 */ /* 0x000fc80007810000 */
[----:B------:R-:W-:Y:S01]  /*4aa0*/  FMNMX.FTZ R132, R131, R132, !PT ;  /* 0x0000008483847209 */ /* 0x000fe20007810000 */
        /* <DEDUP_REMOVED lines=161> */
[----:B----4-:R-:W-:Y:S01]  /*54c0*/  FSEL R99, R32, -INF , P1 ;  /* 0xff80000020637808 */ /* 0x010fe20000800000 */
[----:B------:R-:W-:Y:S01]  /*54d0*/  FMUL.FTZ R32, R31, UR6 ;  /* 0x000000061f207c20 */ /* 0x000fe20008410000 */
[----:B------:R-:W-:-:S04]  /*54e0*/  ISETP.GT.AND P1, PT, R36, 0xa9, PT ;  /* 0x000000a92400780c */ /* 0x000fc80003f24270 */
[----:B------:R-:W-:Y:S01]  /*54f0*/  FSEL R185, R185, -INF , P1 ;  /* 0xff800000b9b97808 */ /* 0x000fe20000800000 */
[----:B------:R-:W4:Y:S01]  /*5500*/  MUFU.TANH R20, R39 ;  /* 0x0000002700147308 */ /* 0x000f220000002400 */
[----:B-1----:R-:W-:-:S04]  /*5510*/  FSEL R183, R14, -INF , P2 ;  /* 0xff8000000eb77808 */ /* 0x002fc80001000000 */
[----:B------:R-:W-:-:S03]  /*5520*/  FMNMX.FTZ R132, R183, R132, !PT ;  /* 0x00000084b7847209 */ /* 0x000fc60007810000 */
[----:B------:R-:W1:Y:S01]  /*5530*/  MUFU.TANH R26, R26 ;  /* 0x0000001a001a7308 */ /* 0x000e620000002400 */
[----:B------:R-:W-:-:S05]  /*5540*/  FMNMX.FTZ R132, R185, R132, !PT ;  /* 0x00000084b9847209 */ /* 0x000fca0007810000 */
[----:B------:R-:W5:Y:S02]  /*5550*/  SHFL.BFLY PT, R89, R132, 0x2, 0x1f ;  /* 0x0c401f0084597f89 */ /* 0x000f6400000e0000 */
[----:B------:R-:W-:Y:S08]  /*5560*/  MUFU.TANH R30, R30 ;  /* 0x0000001e001e7308 */ /* 0x000ff00000002400 */
[----:B------:R-:W-:Y:S01]  /*5570*/  MUFU.TANH R32, R32 ;  /* 0x0000002000207308 */ /* 0x000fe20000002400 */
[----:B-----5:R-:W-:-:S05]  /*5580*/  FMNMX.FTZ R28, R132, R89, !PT ;  /* 0x00000059841c7209 */ /* 0x020fca0007810000 */
[----:B------:R-:W5:Y:S02]  /*5590*/  SHFL.BFLY PT, R89, R28, 0x1, 0x1f ;  /* 0x0c201f001c597f89 */ /* 0x000f6400000e0000 */
[----:B-----5:R-:W-:Y:S01]  /*55a0*/  FMNMX.FTZ R89, R28, R89, !PT ;  /* 0x000000591c597209 */ /* 0x020fe20007810000 */
[----:B------:R-:W-:-:S03]  /*55b0*/  FMUL.FTZ R28, R27, UR6 ;  /* 0x000000061b1c7c20 */ /* 0x000fc60008410000 */
[C---:B------:R-:W-:Y:S01]  /*55c0*/  FSETP.NEU.FTZ.AND P0, PT, R89.reuse, -INF , PT ;  /* 0xff8000005900780b */ /* 0x040fe20003f1d000 */
[----:B------:R-:W-:Y:S02]  /*55d0*/  FMUL.FTZ R14, R89, R88 ;  /* 0x00000058590e7220 */ /* 0x000fe40000410000 */
[----:B------:R-:W5:Y:S03]  /*55e0*/  MUFU.TANH R28, R28 ;  /* 0x0000001c001c7308 */ /* 0x000f660000002400 */
[----:B------:R-:W-:Y:S02]  /*55f0*/  FSEL R14, R14, RZ, P0 ;  /* 0x000000ff0e0e7208 */ /* 0x000fe40000000000 */
[----:B------:R-:W-:-:S03]  /*5600*/  ISETP.NE.AND P0, PT, R116, RZ, PT ;  /* 0x000000ff7400720c */ /* 0x000fc60003f05270 */
[--C-:B------:R-:W-:Y:S01]  /*5610*/  FFMA.FTZ R176, R24, R88, -R14.reuse ;  /* 0x0000005818b07223 */ /* 0x100fe2000001080e */
[----:B------:R-:W-:Y:S01]  /*5620*/  FMNMX.FTZ R24, R11, R12, !PT ;  /* 0x0000000c0b187209 */ /* 0x000fe20007810000 */
[-CC-:B------:R-:W-:Y:S01]  /*5630*/  FFMA.FTZ R180, R105, R88.reuse, -R14.reuse ;  /* 0x0000005869b47223 */ /* 0x180fe2000001080e */
[-CC-:B------:R-:W-:Y:S01]  /*5640*/  FFMA.FTZ R105, R121, R88.reuse, -R14.reuse ;  /* 0x0000005879697223 */ /* 0x180fe2000001080e */
[--C-:B------:R-:W-:Y:S01]  /*5650*/  FFMA.FTZ R121, R127, R88, -R14.reuse ;  /* 0x000000587f797223 */ /* 0x100fe2000001080e */
[----:B------:R-:W-:Y:S01]  /*5660*/  FMNMX.FTZ R24, R13, R24, !PT ;  /* 0x000000180d187209 */ /* 0x000fe20007810000 */
[-CC-:B------:R-:W-:Y:S01]  /*5670*/  FFMA.FTZ R27, R109, R88.reuse, -R14.reuse ;  /* 0x000000586d1b7223 */ /* 0x180fe2000001080e */
[----:B---3--:R-:W-:Y:S01]  /*5680*/  FSEL R127, R38, -INF , P6 ;  /* 0xff800000267f7808 */ /* 0x008fe20003000000 */
[--C-:B------:R-:W-:Y:S01]  /*5690*/  FFMA.FTZ R109, R131, R88, -R14.reuse ;  /* 0x00000058836d7223 */ /* 0x100fe2000001080e */
[----:B------:R-:W-:Y:S01]  /*56a0*/  FMNMX.FTZ R24, R15, R24, !PT ;  /* 0x000000180f187209 */ /* 0x000fe20007810000 */
[-CC-:B------:R-:W-:Y:S01]  /*56b0*/  FFMA.FTZ R31, R115, R88.reuse, -R14.reuse ;  /* 0x00000058731f7223 */ /* 0x180fe2000001080e */
[----:B----4-:R-:W-:Y:S01]  /*56c0*/  FSEL R131, R20, -INF , P5 ;  /* 0xff80000014837808 */ /* 0x010fe20002800000 */
[--C-:B------:R-:W-:Y:S01]  /*56d0*/  FFMA.FTZ R115, R133, R88, -R14.reuse ;  /* 0x0000005885737223 */ /* 0x100fe2000001080e */
[----:B------:R-:W-:Y:S01]  /*56e0*/  FMNMX.FTZ R24, R21, R24, !PT ;  /* 0x0000001815187209 */ /* 0x000fe20007810000 */
[-CC-:B------:R-:W-:Y:S01]  /*56f0*/  FFMA.FTZ R196, R139, R88.reuse, -R14.reuse ;  /* 0x000000588bc47223 */ /* 0x180fe2000001080e */
[----:B-1----:R-:W-:Y:S01]  /*5700*/  FSEL R133, R26, -INF , P4 ;  /* 0xff8000001a857808 */ /* 0x002fe20002000000 */
[--C-:B------:R-:W-:Y:S01]  /*5710*/  FFMA.FTZ R194, R141, R88, -R14.reuse ;  /* 0x000000588dc27223 */ /* 0x100fe2000001080e */
[----:B------:R-:W-:Y:S01]  /*5720*/  FMNMX.FTZ R24, R25, R24, !PT ;  /* 0x0000001819187209 */ /* 0x000fe20007810000 */
[-CC-:B------:R-:W-:Y:S01]  /*5730*/  FFMA.FTZ R188, R147, R88.reuse, -R14.reuse ;  /* 0x0000005893bc7223 */ /* 0x180fe2000001080e */
[----:B-----5:R-:W-:Y:S01]  /*5740*/  FSEL R139, R28, -INF , P3 ;  /* 0xff8000001c8b7808 */ /* 0x020fe20001800000 */
[--C-:B------:R-:W-:Y:S01]  /*5750*/  FFMA.FTZ R39, R117, R88, -R14.reuse ;  /* 0x0000005875277223 */ /* 0x100fe2000001080e */
[----:B------:R-:W-:Y:S01]  /*5760*/  FMNMX.FTZ R24, R29, R24, !PT ;  /* 0x000000181d187209 */ /* 0x000fe20007810000 */
[-CC-:B------:R-:W-:Y:S01]  /*5770*/  FFMA.FTZ R117, R91, R88.reuse, -R14.reuse ;  /* 0x000000585b757223 */ /* 0x180fe2000001080e */
[----:B------:R-:W-:Y:S01]  /*5780*/  FSEL R141, R30, -INF , P2 ;  /* 0xff8000001e8d7808 */ /* 0x000fe20001000000 */
[--C-:B------:R-:W-:Y:S01]  /*5790*/  FFMA.FTZ R178, R111, R88, -R14.reuse ;  /* 0x000000586fb27223 */ /* 0x100fe2000001080e */
[----:B------:R-:W-:Y:S01]  /*57a0*/  FMNMX.FTZ R24, R33, R24, !PT ;  /* 0x0000001821187209 */ /* 0x000fe20007810000 */
[----:B------:R-:W-:Y:S01]  /*57b0*/  MUFU.EX2 R176, R176 ;  /* 0x000000b000b07308 */ /* 0x000fe20000000800 */
[----:B------:R-:W-:Y:S01]  /*57c0*/  FSEL R147, R32, -INF , P1 ;  /* 0xff80000020937808 */ /* 0x000fe20000800000 */
        /* <DEDUP_REMOVED lines=8> */
[--C-:B------:R-:W-:Y:S01]  /*5850*/  FFMA.FTZ R107, R151, R88, -R14.reuse ;  /* 0x00000058976b7223 */ /* 0x100fe2000001080e */
[----:B------:R-:W-:Y:S01]  /*5860*/  FMNMX.FTZ R24, R41, R24, !PT ;  /* 0x0000001829187209 */ /* 0x000fe20007810000 */
[-CC-:B------:R-:W-:Y:S01]  /*5870*/  FFMA.FTZ R186, R149, R88.reuse, -R14.reuse ;  /* 0x0000005895ba7223 */ /* 0x180fe2000001080e */
[-CC-:B------:R-:W-:Y:S01]  /*5880*/  FFMA.FTZ R192, R143, R88.reuse, -R14.reuse ;  /* 0x000000588fc07223 */ /* 0x180fe2000001080e */
[--C-:B------:R-:W-:Y:S01]  /*5890*/  FFMA.FTZ R111, R125, R88, -R14.reuse ;  /* 0x000000587d6f7223 */ /* 0x100fe2000001080e */
[----:B------:R-:W-:Y:S01]  /*58a0*/  FMNMX.FTZ R24, R43, R24, !PT ;  /* 0x000000182b187209 */ /* 0x000fe20007810000 */
[----:B------:R-:W3:Y:S01]  /*58b0*/  MUFU.EX2 R178, R178 ;  /* 0x000000b200b27308 */ /* 0x000ee20000000800 */
[-CC-:B------:R-:W-:Y:S01]  /*58c0*/  FFMA.FTZ R198, R137, R88.reuse, -R14.reuse ;  /* 0x0000005889c67223 */ /* 0x180fe2000001080e */
[--C-:B------:R-:W-:Y:S01]  /*58d0*/  FFMA.FTZ R200, R135, R88, -R14.reuse ;  /* 0x0000005887c87223 */ /* 0x100fe2000001080e */
[----:B------:R-:W-:Y:S01]  /*58e0*/  FMNMX.FTZ R24, R45, R24, !PT ;  /* 0x000000182d187209 */ /* 0x000fe20007810000 */
[-CC-:B------:R-:W-:Y:S01]  /*58f0*/  FFMA.FTZ R123, R129, R88.reuse, -R14.reuse ;  /* 0x00000058817b7223 */ /* 0x180fe2000001080e */
[-CC-:B------:R-:W-:Y:S01]  /*5900*/  FFMA.FTZ R103, R103, R88.reuse, -R14.reuse ;  /* 0x0000005867677223 */ /* 0x180fe2000001080e */
[--C-:B------:R-:W-:Y:S01]  /*5910*/  FFMA.FTZ R101, R101, R88, -R14.reuse ;  /* 0x0000005865657223 */ /* 0x100fe2000001080e */
[----:B------:R-:W-:Y:S01]  /*5920*/  FMNMX.FTZ R24, R81, R24, !PT ;  /* 0x0000001851187209 */ /* 0x000fe20007810000 */
[----:B------:R-:W4:Y:S01]  /*5930*/  MUFU.EX2 R31, R31 ;  /* 0x0000001f001f7308 */ /* 0x000f220000000800 */
[-CC-:B------:R-:W-:Y:S01]  /*5940*/  FFMA.FTZ R202, R153, R88.reuse, -R14.reuse ;  /* 0x0000005899ca7223 */ /* 0x180fe2000001080e */
[--C-:B------:R-:W-:Y:S01]  /*5950*/  FFMA.FTZ R125, R159, R88, -R14.reuse ;  /* 0x000000589f7d7223 */ /* 0x100fe2000001080e */
[----:B------:R-:W-:Y:S01]  /*5960*/  FMNMX.FTZ R24, R47, R24, !PT ;  /* 0x000000182f187209 */ /* 0x000fe20007810000 */
[-CC-:B------:R-:W-:Y:S01]  /*5970*/  FFMA.FTZ R204, R157, R88.reuse, -R14.reuse ;  /* 0x000000589dcc7223 */ /* 0x180fe2000001080e */
[-CC-:B------:R-:W-:Y:S01]  /*5980*/  FFMA.FTZ R129, R155, R88.reuse, -R14.reuse ;  /* 0x000000589b817223 */ /* 0x180fe2000001080e */
[--C-:B------:R-:W-:Y:S01]  /*5990*/  FFMA.FTZ R206, R161, R88, -R14.reuse ;  /* 0x00000058a1ce7223 */ /* 0x100fe2000001080e */
[----:B------:R-:W-:Y:S01]  /*59a0*/  FMNMX.FTZ R24, R83, R24, !PT ;  /* 0x0000001853187209 */ /* 0x000fe20007810000 */
[----:B------:R-:W5:Y:S01]  /*59b0*/  MUFU.EX2 R180, R180 ;  /* 0x000000b400b47308 */ /* 0x000f620000000800 */
[-CC-:B------:R-:W-:Y:S01]  /*59c0*/  FFMA.FTZ R135, R163, R88.reuse, -R14.reuse ;  /* 0x00000058a3877223 */ /* 0x180fe2000001080e */
[--C-:B------:R-:W-:Y:S01]  /*59d0*/  FFMA.FTZ R208, R165, R88, -R14.reuse ;  /* 0x00000058a5d07223 */ /* 0x100fe2000001080e */
[----:B------:R-:W-:Y:S01]  /*59e0*/  FMNMX.FTZ R24, R49, R24, !PT ;  /* 0x0000001831187209 */ /* 0x000fe20007810000 */
[-CC-:B------:R-:W-:Y:S01]  /*59f0*/  FFMA.FTZ R137, R167, R88.reuse, -R14.reuse ;  /* 0x00000058a7897223 */ /* 0x180fe2000001080e */
[-CC-:B------:R-:W-:Y:S01]  /*5a00*/  FFMA.FTZ R210, R169, R88.reuse, -R14.reuse ;  /* 0x00000058a9d27223 */ /* 0x180fe2000001080e */
[--C-:B------:R-:W-:Y:S01]  /*5a10*/  FFMA.FTZ R119, R119, R88, -R14.reuse ;  /* 0x0000005877777223 */ /* 0x100fe2000001080e */
[----:B------:R-:W-:Y:S01]  /*5a20*/  FMNMX.FTZ R24, R73, R24, !PT ;  /* 0x0000001849187209 */ /* 0x000fe20007810000 */
[----:B------:R-:W2:Y:S01]  /*5a30*/  MUFU.EX2 R39, R39 ;  /* 0x0000002700277308 */ /* 0x000ea20000000800 */
        /* <DEDUP_REMOVED lines=8> */
[----:B------:R-:W-:Y:S01]  /*5ac0*/  FFMA.FTZ R151, R185, R88, -R14 ;  /* 0x00000058b9977223 */ /* 0x000fe2000001080e */
[----:B------:R-:W-:-:S02]  /*5ad0*/  ISETP.GE.AND P2, PT, R113, 0xb1, PT ;  /* 0x000000b17100780c */ /* 0x000fc40003f46270 */
[----:B------:R-:W-:-:S04]  /*5ae0*/  FMNMX.FTZ R24, R53, R24, !PT ;  /* 0x0000001835187209 */ /* 0x000fc80007810000 */
[----:B------:R-:W-:Y:S01]  /*5af0*/  FMNMX.FTZ R24, R65, R24, !PT ;  /* 0x0000001841187209 */ /* 0x000fe20007810000 */
[----:B------:R-:W2:Y:S03]  /*5b00*/  MUFU.EX2 R105, R105 ;  /* 0x0000006900697308 */ /* 0x000ea60000000800 */
[----:B------:R-:W-:-:S04]  /*5b10*/  FMNMX.FTZ R24, R67, R24, !PT ;  /* 0x0000001843187209 */ /* 0x000fc80007810000 */
[----:B------:R-:W-:Y:S01]  /*5b20*/  FMNMX.FTZ R24, R55, R24, !PT ;  /* 0x0000001837187209 */ /* 0x000fe20007810000 */
[----:B------:R-:W2:Y:S03]  /*5b30*/  MUFU.EX2 R184, R184 ;  /* 0x000000b800b87308 */ /* 0x000ea60000000800 */
        /* <DEDUP_REMOVED lines=30> */
[----:B------:R-:W1:Y:S04]  /*5d20*/  SHFL.BFLY PT, R91, R24, 0x2, 0x1f ;  /* 0x0c401f00185b7f89 */ /* 0x000e6800000e0000 */
        /* <DEDUP_REMOVED lines=9> */
[----:B-1----:R-:W-:-:S04]  /*5dc0*/  FMNMX.FTZ R91, R20, R91, !PT ;  /* 0x0000005b145b7209 */ /* 0x002fc80007810000 */
[C---:B------:R-:W-:Y:S01]  /*5dd0*/  FSETP.NEU.FTZ.AND P1, PT, R91.reuse, -INF , PT ;  /* 0xff8000005b00780b */ /* 0x040fe20003f3d000 */
[----:B------:R-:W-:Y:S02]  /*5de0*/  FMUL.FTZ R38, R91, R88 ;  /* 0x000000585b267220 */ /* 0x000fe40000410000 */
[----:B------:R-:W-:Y:S03]  /*5df0*/  MUFU.EX2 R202, R202 ;  /* 0x000000ca00ca7308 */ /* 0x000fe60000000800 */
[----:B------:R-:W-:Y:S02]  /*5e00*/  FSEL R38, R38, RZ, P1 ;  /* 0x000000ff26267208 */ /* 0x000fe40000800000 */
[----:B------:R-:W-:-:S03]  /*5e10*/  ISETP.NE.AND P1, PT, R23, RZ, PT ;  /* 0x000000ff1700720c */ /* 0x000fc60003f25270 */
[-CC-:B------:R-:W-:Y:S01]  /*5e20*/  FFMA.FTZ R177, R11, R88.reuse, -R38.reuse ;  /* 0x000000580bb17223 */ /* 0x180fe20000010826 */
[----:B------:R-:W-:Y:S01]  /*5e30*/  FADD.FTZ R11, R176, R27 ;  /* 0x0000001bb00b7221 */ /* 0x000fe20000010000 */
[-CC-:B------:R-:W-:Y:S01]  /*5e40*/  FFMA.FTZ R12, R12, R88.reuse, -R38.reuse ;  /* 0x000000580c0c7223 */ /* 0x180fe20000010826 */
[-CC-:B------:R-:W-:Y:S01]  /*5e50*/  FFMA.FTZ R179, R13, R88.reuse, -R38.reuse ;  /* 0x000000580db37223 */ /* 0x180fe20000010826 */
[-CC-:B------:R-:W-:Y:S01]  /*5e60*/  FFMA.FTZ R14, R15, R88.reuse, -R38.reuse ;  /* 0x000000580f0e7223 */ /* 0x180fe20000010826 */
[----:B---3--:R-:W-:Y:S01]  /*5e70*/  FADD.FTZ R42, R178, R11 ;  /* 0x0000000bb22a7221 */ /* 0x008fe20000010000 */
[----:B------:R-:W-:Y:S01]  /*5e80*/  MUFU.EX2 R177, R177 ;  /* 0x000000b100b17308 */ /* 0x000fe20000000800 */
[-CC-:B------:R-:W-:Y:S01]  /*5e90*/  FFMA.FTZ R181, R21, R88.reuse, -R38.reuse ;  /* 0x0000005815b57223 */ /* 0x180fe20000010826 */
[-C--:B------:R-:W-:Y:S01]  /*5ea0*/  FFMA.FTZ R20, R25, R88.reuse, -R38 ;  /* 0x0000005819147223 */ /* 0x080fe20000010826 */
[----:B----4-:R-:W-:Y:S01]  /*5eb0*/  FADD.FTZ R11, R31, R42 ;  /* 0x0000002a1f0b7221 */ /* 0x010fe20000010000 */
[-CC-:B------:R-:W-:Y:S01]  /*5ec0*/  FFMA.FTZ R183, R29, R88.reuse, -R38.reuse ;  /* 0x000000581db77223 */ /* 0x180fe20000010826 */
[-CC-:B------:R-:W-:Y:S01]  /*5ed0*/  FFMA.FTZ R24, R33, R88.reuse, -R38.reuse ;  /* 0x0000005821187223 */ /* 0x180fe20000010826 */
[-CC-:B------:R-:W-:Y:S01]  /*5ee0*/  FFMA.FTZ R185, R35, R88.reuse, -R38.reuse ;  /* 0x0000005823b97223 */ /* 0x180fe20000010826 */
[----:B-----5:R-:W-:Y:S01]  /*5ef0*/  FADD.FTZ R42, R180, R11 ;  /* 0x0000000bb42a7221 */ /* 0x020fe20000010000 */
[----:B------:R-:W1:Y:S01]  /*5f00*/  MUFU.EX2 R12, R12 ;  /* 0x0000000c000c7308 */ /* 0x000e620000000800 */
[-CC-:B------:R-:W-:Y:S01]  /*5f10*/  FFMA.FTZ R26, R37, R88.reuse, -R38.reuse ;  /* 0x00000058251a7223 */ /* 0x180fe20000010826 */
[-C--:B------:R-:W-:Y:S01]  /*5f20*/  FFMA.FTZ R187, R41, R88.reuse, -R38 ;  /* 0x0000005829bb7223 */ /* 0x080fe20000010826 */
[----:B--2---:R-:W-:Y:S01]  /*5f30*/  FADD.FTZ R11, R39, R42 ;  /* 0x0000002a270b7221 */ /* 0x004fe20000010000 */
[-CC-:B------:R-:W-:Y:S01]  /*5f40*/  FFMA.FTZ R28, R43, R88.reuse, -R38.reuse ;  /* 0x000000582b1c7223 */ /* 0x180fe20000010826 */
[-CC-:B------:R-:W-:Y:S01]  /*5f50*/  FFMA.FTZ R189, R45, R88.reuse, -R38.reuse ;  /* 0x000000582dbd7223 */ /* 0x180fe20000010826 */
[-CC-:B------:R-:W-:Y:S01]  /*5f60*/  FFMA.FTZ R30, R81, R88.reuse, -R38.reuse ;  /* 0x00000058511e7223 */ /* 0x180fe20000010826 */
[----:B------:R-:W-:Y:S01]  /*5f70*/  FADD.FTZ R44, R182, R11 ;  /* 0x0000000bb62c7221 */ /* 0x000fe20000010000 */
[----:B------:R-:W2:Y:S01]  /*5f80*/  MUFU.EX2 R179, R179 ;  /* 0x000000b300b37308 */ /* 0x000ea20000000800 */
[-CC-:B------:R-:W-:Y:S01]  /*5f90*/  FFMA.FTZ R191, R47, R88.reuse, -R38.reuse ;  /* 0x000000582fbf7223 */ /* 0x180fe20000010826 */
[-C--:B------:R-:W-:Y:S01]  /*5fa0*/  FFMA.FTZ R32, R83, R88.reuse, -R38 ;  /* 0x0000005853207223 */ /* 0x080fe20000010826 */
[----:B------:R-:W-:Y:S01]  /*5fb0*/  FADD.FTZ R11, R105, R44 ;  /* 0x0000002c690b7221 */ /* 0x000fe20000010000 */
[----:B------:R-:W-:Y:S01]  /*5fc0*/  FFMA.FTZ R193, R49, R88, -R38 ;  /* 0x0000005831c17223 */ /* 0x000fe20000010826 */
[----:B------:R-:W-:-:S02]  /*5fd0*/  @P1 VIADD R10, R10, 0x34840 ;  /* 0x000348400a0a1836 */ /* 0x000fc40000000000 */
[-C--:B------:R-:W-:Y:S01]  /*5fe0*/  FFMA.FTZ R34, R73, R88.reuse, -R38 ;  /* 0x0000005849227223 */ /* 0x080fe20000010826 */
[----:B------:R-:W-:Y:S01]  /*5ff0*/  FADD.FTZ R44, R184, R11 ;  /* 0x0000000bb82c7221 */ /* 0x000fe20000010000 */
[----:B------:R-:W3:Y:S01]  /*6000*/  MUFU.EX2 R14, R14 ;  /* 0x0000000e000e7308 */ /* 0x000ee20000000800 */
[----:B-1----:R-:W-:Y:S01]  /*6010*/  FADD.FTZ R46, R177, R12 ;  /* 0x0000000cb12e7221 */ /* 0x002fe20000010000 */
[----:B------:R-:W-:Y:S01]  /*6020*/  @P1 PRMT R10, R134, 0x654, R10 ;  /* 0x00000654860a1816 */ /* 0x000fe2000000000a */
[----:B------:R-:W-:Y:S01]  /*6030*/  FADD.FTZ R13, R107, R44 ;  /* 0x0000002c6b0d7221 */ /* 0x000fe20000010000 */
[-CC-:B------:R-:W-:Y:S01]  /*6040*/  FFMA.FTZ R195, R51, R88.reuse, -R38.reuse ;  /* 0x0000005833c37223 */ /* 0x180fe20000010826 */
[-C--:B------:R-:W-:Y:S01]  /*6050*/  FFMA.FTZ R36, R75, R88.reuse, -R38 ;  /* 0x000000584b247223 */ /* 0x080fe20000010826 */
[----:B------:R1:W-:Y:S01]  /*6060*/  @P1 SYNCS.ARRIVE.TRANS64.RED.A1T0 RZ, [R10+URZ], RZ ;  /* 0x000000ff0aff19a7 */ /* 0x0003e2000810043f */
[----:B------:R-:W-:Y:S01]  /*6070*/  FADD.FTZ R48, R186, R13 ;  /* 0x0000000dba307221 */ /* 0x000fe20000010000 */
[----:B------:R-:W4:Y:S01]  /*6080*/  MUFU.EX2 R181, R181 ;  /* 0x000000b500b57308 */ /* 0x000f220000000800 */
[----:B--2---:R-:W-:Y:S01]  /*6090*/  FADD.FTZ R11, R179, R46 ;  /* 0x0000002eb30b7221 */ /* 0x004fe20000010000 */
[-C--:B------:R-:W-:Y:S01]  /*60a0*/  FFMA.FTZ R197, R53, R88.reuse, -R38 ;  /* 0x0000005835c57223 */ /* 0x080fe20000010826 */
[----:B------:R-:W-:Y:S01]  /*60b0*/  FADD.FTZ R13, R103, R48 ;  /* 0x00000030670d7221 */ /* 0x000fe20000010000 */
        /* <DEDUP_REMOVED lines=8> */
[-CC-:B------:R-:W-:Y:S01]  /*6140*/  FFMA.FTZ R205, R71, R88.reuse, -R38.reuse ;  /* 0x0000005847cd7223 */ /* 0x180fe20000010826 */
[-CC-:B------:R-:W-:Y:S01]  /*6150*/  FFMA.FTZ R77, R77, R88.reuse, -R38.reuse ;  /* 0x000000584d4d7223 */ /* 0x180fe20000010826 */
[-CC-:B------:R-:W-:Y:S01]  /*6160*/  FFMA.FTZ R79, R79, R88.reuse, -R38.reuse ;  /* 0x000000584f4f7223 */ /* 0x180fe20000010826 */
[-C--:B------:R-:W-:Y:S01]  /*6170*/  FFMA.FTZ R85, R85, R88.reuse, -R38 ;  /* 0x0000005855557223 */ /* 0x080fe20000010826 */
[----:B------:R-:W3:Y:S01]  /*6180*/  MUFU.EX2 R183, R183 ;  /* 0x000000b700b77308 */ /* 0x000ee20000000800 */
[----:B----4-:R-:W-:Y:S01]  /*6190*/  FADD.FTZ R11, R181, R46 ;  /* 0x0000002eb50b7221 */ /* 0x010fe20000010000 */
[----:B------:R-:W-:Y:S01]  /*61a0*/  FADD.FTZ R46, R188, R13 ;  /* 0x0000000dbc2e7221 */ /* 0x000fe20000010000 */
[-CC-:B------:R-:W-:Y:S01]  /*61b0*/  FFMA.FTZ R87, R87, R88.reuse, -R38.reuse ;  /* 0x0000005857577223 */ /* 0x180fe20000010826 */
[-CC-:B------:R-:W-:Y:S01]  /*61c0*/  FFMA.FTZ R93, R93, R88.reuse, -R38.reuse ;  /* 0x000000585d5d7223 */ /* 0x180fe20000010826 */
[-C--:B------:R-:W-:Y:S01]  /*61d0*/  FFMA.FTZ R95, R95, R88.reuse, -R38 ;  /* 0x000000585f5f7223 */ /* 0x080fe20000010826 */
[----:B------:R-:W-:Y:S01]  /*61e0*/  FADD.FTZ R13, R109, R46 ;  /* 0x0000002e6d0d7221 */ /* 0x000fe20000010000 */
[-CC-:B------:R-:W-:Y:S01]  /*61f0*/  FFMA.FTZ R46, R63, R88.reuse, -R38.reuse ;  /* 0x000000583f2e7223 */ /* 0x180fe20000010826 */
[----:B------:R-:W4:Y:S01]  /*6200*/  MUFU.EX2 R24, R24 ;  /* 0x0000001800187308 */ /* 0x000f220000000800 */
[----:B--2---:R-:W-:Y:S01]  /*6210*/  FADD.FTZ R48, R20, R11 ;  /* 0x0000000b14307221 */ /* 0x004fe20000010000 */
[----:B------:R-:W-:Y:S01]  /*6220*/  FADD.FTZ R50, R190, R13 ;  /* 0x0000000dbe327221 */ /* 0x000fe20000010000 */
[-CC-:B------:R-:W-:Y:S01]  /*6230*/  FFMA.FTZ R97, R97, R88.reuse, -R38.reuse ;  /* 0x0000005861617223 */ /* 0x180fe20000010826 */
[-CC-:B------:R-:W-:Y:S01]  /*6240*/  FFMA.FTZ R99, R99, R88.reuse, -R38.reuse ;  /* 0x0000005863637223 */ /* 0x180fe20000010826 */
[-C--:B------:R-:W-:Y:S01]  /*6250*/  FFMA.FTZ R127, R127, R88.reuse, -R38 ;  /* 0x000000587f7f7223 */ /* 0x080fe20000010826 */
[----:B------:R-:W-:Y:S01]  /*6260*/  FADD.FTZ R13, R101, R50 ;  /* 0x00000032650d7221 */ /* 0x000fe20000010000 */
[-C--:B------:R-:W-:Y:S01]  /*6270*/  FFMA.FTZ R131, R131, R88.reuse, -R38 ;  /* 0x0000005883837223 */ /* 0x080fe20000010826 */
[----:B------:R-:W2:Y:S01]  /*6280*/  MUFU.EX2 R185, R185 ;  /* 0x000000b900b97308 */ /* 0x000ea20000000800 */
[----:B---3--:R-:W-:Y:S01]  /*6290*/  FADD.FTZ R11, R183, R48 ;  /* 0x00000030b70b7221 */ /* 0x008fe20000010000 */
[-CC-:B------:R-:W-:Y:S01]  /*62a0*/  FFMA.FTZ R133, R133, R88.reuse, -R38.reuse ;  /* 0x0000005885857223 */ /* 0x180fe20000010826 */
[-CC-:B------:R-:W-:Y:S01]  /*62b0*/  FFMA.FTZ R139, R139, R88.reuse, -R38.reuse ;  /* 0x000000588b8b7223 */ /* 0x180fe20000010826 */
[-CC-:B------:R-:W-:Y:S01]  /*62c0*/  FFMA.FTZ R141, R141, R88.reuse, -R38.reuse ;  /* 0x000000588d8d7223 */ /* 0x180fe20000010826 */
[----:B------:R-:W-:Y:S01]  /*62d0*/  FFMA.FTZ R147, R147, R88, -R38 ;  /* 0x0000005893937223 */ /* 0x000fe20000010826 */
[----:B------:R-:W-:-:S02]  /*62e0*/  F2FP.F16.F32.PACK_AB R177, R12, R177 ;  /* 0x000000b10cb1723e */ /* 0x000fc400000000ff */
[----:B------:R-:W-:Y:S01]  /*62f0*/  CS2R R82, SRZ ;  /* 0x0000000000527805 */ /* 0x000fe2000001ff00 */
[----:B------:R-:W3:Y:S01]  /*6300*/  MUFU.EX2 R26, R26 ;  /* 0x0000001a001a7308 */ /* 0x000ee20000000800 */
[----:B----4-:R-:W-:Y:S01]  /*6310*/  FADD.FTZ R48, R24, R11 ;  /* 0x0000000b18307221 */ /* 0x010fe20000010000 */
[----:B------:R-:W-:Y:S02]  /*6320*/  F2FP.F16.F32.PACK_AB R179, R14, R179 ;  /* 0x000000b30eb3723e */ /* 0x000fe400000000ff */
[----:B------:R-:W-:Y:S02]  /*6330*/  CS2R R80, SRZ ;  /* 0x0000000000507805 */ /* 0x000fe4000001ff00 */
[----:B------:R-:W-:Y:S02]  /*6340*/  F2FP.F16.F32.PACK_AB R176, R27, R176 ;  /* 0x000000b01bb0723e */ /* 0x000fe400000000ff */
[----:B------:R-:W-:Y:S02]  /*6350*/  CS2R R74, SRZ ;  /* 0x00000000004a7805 */ /* 0x000fe4000001ff00 */
[----:B------:R-:W-:-:S02]  /*6360*/  F2FP.F16.F32.PACK_AB R178, R31, R178 ;  /* 0x000000b21fb2723e */ /* 0x000fc400000000ff */
[----:B------:R-:W-:Y:S01]  /*6370*/  CS2R R72, SRZ ;  /* 0x0000000000487805 */ /* 0x000fe2000001ff00 */
[----:B------:R-:W4:Y:S01]  /*6380*/  MUFU.EX2 R187, R187 ;  /* 0x000000bb00bb7308 */ /* 0x000f220000000800 */
[----:B--2---:R-:W-:Y:S01]  /*6390*/  FADD.FTZ R11, R185, R48 ;  /* 0x00000030b90b7221 */ /* 0x004fe20000010000 */
[----:B------:R-:W-:Y:S01]  /*63a0*/  FADD.FTZ R48, R192, R13 ;  /* 0x0000000dc0307221 */ /* 0x000fe20000010000 */
[----:B------:R-:W-:Y:S02]  /*63b0*/  F2FP.F16.F32.PACK_AB R180, R39, R180 ;  /* 0x000000b427b4723e */ /* 0x000fe400000000ff */
[----:B------:R-:W-:Y:S02]  /*63c0*/  CS2R R70, SRZ ;  /* 0x0000000000467805 */ /* 0x000fe4000001ff00 */
[----:B------:R-:W-:Y:S01]  /*63d0*/  F2FP.F16.F32.PACK_AB R183, R24, R183 ;  /* 0x000000b718b7723e */ /* 0x000fe200000000ff */
[----:B------:R-:W-:Y:S01]  /*63e0*/  FADD.FTZ R13, R111, R48 ;  /* 0x000000306f0d7221 */ /* 0x000fe20000010000 */
[----:B------:R-:W-:Y:S01]  /*63f0*/  FFMA.FTZ R48, R69, R88, -R38 ;  /* 0x0000005845307223 */ /* 0x000fe20000010826 */
[----:B------:R-:W2:Y:S01]  /*6400*/  MUFU.EX2 R28, R28 ;  /* 0x0000001c001c7308 */ /* 0x000ea20000000800 */
[----:B---3--:R-:W-:Y:S01]  /*6410*/  FADD.FTZ R50, R26, R11 ;  /* 0x0000000b1a327221 */ /* 0x008fe20000010000 */
[----:B------:R-:W-:Y:S01]  /*6420*/  FADD.FTZ R52, R194, R13 ;  /* 0x0000000dc2347221 */ /* 0x000fe20000010000 */
[----:B------:R-:W-:-:S02]  /*6430*/  F2FP.F16.F32.PACK_AB R185, R26, R185 ;  /* 0x000000b91ab9723e */ /* 0x000fc400000000ff */
[----:B------:R-:W-:Y:S02]  /*6440*/  CS2R R68, SRZ ;  /* 0x0000000000447805 */ /* 0x000fe4000001ff00 */
[----:B------:R-:W-:Y:S01]  /*6450*/  F2FP.F16.F32.PACK_AB R182, R105, R182 ;  /* 0x000000b669b6723e */ /* 0x000fe200000000ff */
[----:B------:R-:W-:Y:S01]  /*6460*/  FADD.FTZ R13, R115, R52 ;  /* 0x00000034730d7221 */ /* 0x000fe20000010000 */
[----:B------:R-:W-:Y:S01]  /*6470*/  F2FP.F16.F32.PACK_AB R184, R107, R184 ;  /* 0x000000b86bb8723e */ /* 0x000fe200000000ff */
[----:B------:R-:W3:Y:S01]  /*6480*/  MUFU.EX2 R189, R189 ;  /* 0x000000bd00bd7308 */ /* 0x000ee20000000800 */
[----:B----4-:R-:W-:Y:S01]  /*6490*/  FADD.FTZ R11, R187, R50 ;  /* 0x00000032bb0b7221 */ /* 0x010fe20000010000 */
[----:B------:R-:W-:Y:S02]  /*64a0*/  F2FP.F16.F32.PACK_AB R186, R103, R186 ;  /* 0x000000ba67ba723e */ /* 0x000fe400000000ff */
[----:B------:R-:W-:Y:S02]  /*64b0*/  CS2R R66, SRZ ;  /* 0x0000000000427805 */ /* 0x000fe4000001ff00 */
[----:B------:R-:W-:-:S02]  /*64c0*/  F2FP.F16.F32.PACK_AB R188, R109, R188 ;  /* 0x000000bc6dbc723e */ /* 0x000fc400000000ff */
[----:B------:R-:W-:Y:S02]  /*64d0*/  CS2R R64, SRZ ;  /* 0x0000000000407805 */ /* 0x000fe4000001ff00 */
[----:B------:R-:W-:Y:S02]  /*64e0*/  F2FP.F16.F32.PACK_AB R190, R101, R190 ;  /* 0x000000be65be723e */ /* 0x000fe400000000ff */
[----:B------:R-:W-:Y:S01]  /*64f0*/  CS2R R62, SRZ ;  /* 0x00000000003e7805 */ /* 0x000fe2000001ff00 */
[----:B------:R-:W1:Y:S01]  /*6500*/  MUFU.EX2 R30, R30 ;  /* 0x0000001e001e7308 */ /* 0x000e620000000800 */
[C---:B--2---:R-:W-:Y:S01]  /*6510*/  FADD.FTZ R50, R28.reuse, R11 ;  /* 0x0000000b1c327221 */ /* 0x044fe20000010000 */
[----:B------:R-:W-:Y:S02]  /*6520*/  F2FP.F16.F32.PACK_AB R187, R28, R187 ;  /* 0x000000bb1cbb723e */ /* 0x000fe400000000ff */
[----:B------:R-:W-:Y:S02]  /*6530*/  CS2R R28, SRZ ;  /* 0x00000000001c7805 */ /* 0x000fe4000001ff00 */
[----:B------:R-:W-:-:S02]  /*6540*/  F2FP.F16.F32.PACK_AB R192, R111, R192 ;  /* 0x000000c06fc0723e */ /* 0x000fc400000000ff */
[----:B------:R-:W-:Y:S02]  /*6550*/  CS2R R26, SRZ ;  /* 0x00000000001a7805 */ /* 0x000fe4000001ff00 */
[----:B------:R-:W-:Y:S02]  /*6560*/  F2FP.F16.F32.PACK_AB R194, R115, R194 ;  /* 0x000000c273c2723e */ /* 0x000fe400000000ff */
[----:B------:R-:W-:Y:S01]  /*6570*/  CS2R R24, SRZ ;  /* 0x0000000000187805 */ /* 0x000fe2000001ff00 */
[----:B------:R-:W2:Y:S01]  /*6580*/  MUFU.EX2 R191, R191 ;  /* 0x000000bf00bf7308 */ /* 0x000ea20000000800 */
[----:B---3--:R-:W-:Y:S01]  /*6590*/  FADD.FTZ R11, R189, R50 ;  /* 0x00000032bd0b7221 */ /* 0x008fe20000010000 */
[----:B------:R-:W-:Y:S01]  /*65a0*/  FADD.FTZ R50, R196, R13 ;  /* 0x0000000dc4327221 */ /* 0x000fe20000010000 */
[C---:B------:R-:W-:Y:S02]  /*65b0*/  F2FP.F16.F32.PACK_AB R196, R117.reuse, R196 ;  /* 0x000000c475c4723e */ /* 0x040fe400000000ff */
[----:B------:R-:W-:Y:S01]  /*65c0*/  F2FP.F16.F32.PACK_AB R181, R20, R181 ;  /* 0x000000b514b5723e */ /* 0x000fe200000000ff */
[----:B------:R-:W-:-:S02]  /*65d0*/  FADD.FTZ R13, R117, R50 ;  /* 0x00000032750d7221 */ /* 0x000fc40000010000 */
[----:B------:R-:W3:Y:S01]  /*65e0*/  MUFU.EX2 R32, R32 ;  /* 0x0000002000207308 */ /* 0x000ee20000000800 */
[----:B-1----:R-:W-:Y:S01]  /*65f0*/  FADD.FTZ R10, R30, R11 ;  /* 0x0000000b1e0a7221 */ /* 0x002fe20000010000 */
[----:B------:R-:W-:Y:S01]  /*6600*/  FADD.FTZ R52, R198, R13 ;  /* 0x0000000dc6347221 */ /* 0x000fe20000010000 */
[----:B------:R-:W-:Y:S02]  /*6610*/  F2FP.F16.F32.PACK_AB R189, R30, R189 ;  /* 0x000000bd1ebd723e */ /* 0x000fe400000000ff */
[----:B------:R-:W-:Y:S02]  /*6620*/  CS2R R30, SRZ ;  /* 0x00000000001e7805 */ /* 0x000fe4000001ff00 */
[C---:B------:R-:W-:Y:S01]  /*6630*/  F2FP.F16.F32.PACK_AB R198, R121.reuse, R198 ;  /* 0x000000c679c6723e */ /* 0x040fe200000000ff */
[----:B------:R-:W-:Y:S01]  /*6640*/  FADD.FTZ R13, R121, R52 ;  /* 0x00000034790d7221 */ /* 0x000fe20000010000 */
[----:B------:R-:W1:Y:S01]  /*6650*/  MUFU.EX2 R193, R193 ;  /* 0x000000c100c17308 */ /* 0x000e620000000800 */
[----:B--2---:R-:W-:-:S02]  /*6660*/  FADD.FTZ R11, R191, R10 ;  /* 0x0000000abf0b7221 */ /* 0x004fc40000010000 */
[----:B------:R-:W-:Y:S01]  /*6670*/  FADD.FTZ R52, R200, R13 ;  /* 0x0000000dc8347221 */ /* 0x000fe20000010000 */
[----:B------:R-:W-:-:S03]  /*6680*/  F2FP.F16.F32.PACK_AB R200, R123, R200 ;  /* 0x000000c87bc8723e */ /* 0x000fc600000000ff */
[----:B------:R-:W-:Y:S01]  /*6690*/  FADD.FTZ R13, R123, R52 ;  /* 0x000000347b0d7221 */ /* 0x000fe20000010000 */
[----:B------:R-:W2:Y:S01]  /*66a0*/  MUFU.EX2 R34, R34 ;  /* 0x0000002200227308 */ /* 0x000ea20000000800 */
[----:B---3--:R-:W-:Y:S02]  /*66b0*/  FADD.FTZ R10, R32, R11 ;  /* 0x0000000b200a7221 */ /* 0x008fe40000010000 */
[----:B------:R-:W-:Y:S01]  /*66c0*/  FADD.FTZ R54, R202, R13 ;  /* 0x0000000dca367221 */ /* 0x000fe20000010000 */
[----:B------:R-:W-:Y:S02]  /*66d0*/  F2FP.F16.F32.PACK_AB R191, R32, R191 ;  /* 0x000000bf20bf723e */ /* 0x000fe400000000ff */
[----:B------:R-:W-:Y:S02]  /*66e0*/  CS2R R32, SRZ ;  /* 0x0000000000207805 */ /* 0x000fe4000001ff00 */
        /* <DEDUP_REMOVED lines=13> */
[----:B--2---:R-:W-:-:S07]  /*67c0*/  FADD.FTZ R11, R197, R10 ;  /* 0x0000000ac50b7221 */ /* 0x004fce0000010000 */
        /* <DEDUP_REMOVED lines=8> */
[----:B------:R-:W-:-:S06]  /*6850*/  F2FP.F16.F32.PACK_AB R202, R125, R202 ;  /* 0x000000ca7dca723e */ /* 0x000fcc00000000ff */
[----:B------:R-:W2:Y:S01]  /*6860*/  MUFU.EX2 R201, R201 ;  /* 0x000000c900c97308 */ /* 0x000ea20000000800 */
[C---:B---3--:R-:W-:Y:S01]  /*6870*/  FADD.FTZ R10, R42.reuse, R11 ;  /* 0x0000000b2a0a7221 */ /* 0x048fe20000010000 */
[----:B------:R-:W-:Y:S02]  /*6880*/  F2FP.F16.F32.PACK_AB R199, R42, R199 ;  /* 0x000000c72ac7723e */ /* 0x000fe400000000ff */
[----:B------:R-:W-:-:S04]  /*6890*/  CS2R R42, SRZ ;  /* 0x00000000002a7805 */ /* 0x000fc8000001ff00 */
        /* <DEDUP_REMOVED lines=9> */
[----:B------:R-:W-:Y:S02]  /*6930*/  F2FP.F16.F32.PACK_AB R201, R44, R201 ;  /* 0x000000c92cc9723e */ /* 0x000fe400000000ff */
[----:B------:R-:W-:-:S04]  /*6940*/  CS2R R44, SRZ ;  /* 0x00000000002c7805 */ /* 0x000fc8000001ff00 */
        /* <DEDUP_REMOVED lines=24> */
[----:B------:R1:W4:Y:S01]  /*6ad0*/  MUFU.EX2 R50, R79 ;  /* 0x0000004f00327308 */ /* 0x0003220000000800 */
[----:B--2---:R-:W-:-:S07]  /*6ae0*/  FADD.FTZ R11, R77, R10 ;  /* 0x0000000a4d0b7221 */ /* 0x004fce0000010000 */
[----:B------:R-:W2:Y:S01]  /*6af0*/  MUFU.EX2 R212, R212 ;  /* 0x000000d400d47308 */ /* 0x000ea20000000800 */
[C---:B---3--:R-:W-:Y:S01]  /*6b00*/  FADD.FTZ R13, R119.reuse, R56 ;  /* 0x00000038770d7221 */ /* 0x048fe20000010000 */
[----:B------:R-:W-:Y:S02]  /*6b10*/  F2FP.F16.F32.PACK_AB R210, R119, R210 ;  /* 0x000000d277d2723e */ /* 0x000fe400000000ff */
[----:B-1----:R-:W-:-:S04]  /*6b20*/  CS2R R78, SRZ ;  /* 0x00000000004e7805 */ /* 0x002fc8000001ff00 */
[----:B------:R-:W1:Y:S01]  /*6b30*/  MUFU.EX2 R85, R85 ;  /* 0x0000005500557308 */ /* 0x000e620000000800 */
[C---:B----4-:R-:W-:Y:S01]  /*6b40*/  FADD.FTZ R10, R50.reuse, R11 ;  /* 0x0000000b320a7221 */ /* 0x050fe20000010000 */
[----:B------:R-:W-:Y:S02]  /*6b50*/  F2FP.F16.F32.PACK_AB R207, R50, R77 ;  /* 0x0000004d32cf723e */ /* 0x000fe400000000ff */
[----:B------:R-:W-:Y:S02]  /*6b60*/  CS2R R76, SRZ ;  /* 0x00000000004c7805 */ /* 0x000fe4000001ff00 */
[----:B------:R-:W-:Y:S02]  /*6b70*/  CS2R R50, SRZ ;  /* 0x0000000000327805 */ /* 0x000fe4000001ff00 */
[----:B------:R-:W3:Y:S01]  /*6b80*/  MUFU.EX2 R143, R143 ;  /* 0x0000008f008f7308 */ /* 0x000ee20000000800 */
[----:B--2---:R-:W-:-:S07]  /*6b90*/  FADD.FTZ R56, R212, R13 ;  /* 0x0000000dd4387221 */ /* 0x004fce0000010000 */
[----:B------:R2:W4:Y:S01]  /*6ba0*/  MUFU.EX2 R52, R87 ;  /* 0x0000005700347308 */ /* 0x0005220000000800 */
[----:B-1----:R-:W-:-:S07]  /*6bb0*/  FADD.FTZ R11, R85, R10 ;  /* 0x0000000a550b7221 */ /* 0x002fce0000010000 */
[----:B------:R-:W1:Y:S01]  /*6bc0*/  MUFU.EX2 R214, R214 ;  /* 0x000000d600d67308 */ /* 0x000e620000000800 */
[C---:B---3--:R-:W-:Y:S01]  /*6bd0*/  FADD.FTZ R13, R143.reuse, R56 ;  /* 0x000000388f0d7221 */ /* 0x048fe20000010000 */
[----:B------:R-:W-:Y:S02]  /*6be0*/  F2FP.F16.F32.PACK_AB R212, R143, R212 ;  /* 0x000000d48fd4723e */ /* 0x000fe400000000ff */
[----:B--2---:R-:W-:-:S04]  /*6bf0*/  CS2R R86, SRZ ;  /* 0x0000000000567805 */ /* 0x004fc8000001ff00 */
[----:B------:R-:W2:Y:S01]  /*6c00*/  MUFU.EX2 R93, R93 ;  /* 0x0000005d005d7308 */ /* 0x000ea20000000800 */
[C---:B----4-:R-:W-:Y:S01]  /*6c10*/  FADD.FTZ R10, R52.reuse, R11 ;  /* 0x0000000b340a7221 */ /* 0x050fe20000010000 */
[----:B------:R-:W-:Y:S02]  /*6c20*/  F2FP.F16.F32.PACK_AB R209, R52, R85 ;  /* 0x0000005534d1723e */ /* 0x000fe400000000ff */
[----:B------:R-:W-:Y:S02]  /*6c30*/  CS2R R84, SRZ ;  /* 0x0000000000547805 */ /* 0x000fe4000001ff00 */
[----:B------:R-:W-:Y:S02]  /*6c40*/  CS2R R52, SRZ ;  /* 0x0000000000347805 */ /* 0x000fe4000001ff00 */
        /* <DEDUP_REMOVED lines=14> */
[----:B---3--:R-:W-:Y:S01]  /*6d30*/  FADD.FTZ R11, R97, R60 ;  /* 0x0000003c610b7221 */ /* 0x008fe20000010000 */
[----:B------:R-:W-:-:S06]  /*6d40*/  CS2R R60, SRZ ;  /* 0x00000000003c7805 */ /* 0x000fcc000001ff00 */
        /* <DEDUP_REMOVED lines=22> */
[----:B--2---:R-:W-:Y:S01]  /*6eb0*/  FADD.FTZ R11, R141, R14 ;  /* 0x0000000e8d0b7221 */ /* 0x004fe20000010000 */
[C---:B---3--:R-:W-:Y:S01]  /*6ec0*/  FADD.FTZ R10, R151.reuse, R10 ;  /* 0x0000000a970a7221 */ /* 0x048fe20000010000 */
[----:B------:R-:W-:Y:S02]  /*6ed0*/  F2FP.F16.F32.PACK_AB R218, R151, R218 ;  /* 0x000000da97da723e */ /* 0x000fe400000000ff */
[C---:B-1----:R-:W-:Y:S01]  /*6ee0*/  FADD.FTZ R11, R12.reuse, R11 ;  /* 0x0000000b0c0b7221 */ /* 0x042fe20000010000 */
[----:B------:R-:W-:Y:S01]  /*6ef0*/  F2FP.F16.F32.PACK_AB R219, R12, R141 ;  /* 0x0000008d0cdb723e */ /* 0x000fe200000000ff */
[----:B------:R-:W-:Y:S06]  /*6f00*/  @!P2 BRA `(.L_x_5652) ;  /* 0x0000005400e4a947 */ /* 0x000fec0003800000 */
[----:B------:R-:W-:Y:S01]  /*6f10*/  VIADD R13, R112, 0xfffffffe ;  /* 0xfffffffe700d7836 */ /* 0x000fe20000000000 */
[----:B------:R-:W-:Y:S01]  /*6f20*/  MOV R12, R89 ;  /* 0x00000059000c7202 */ /* 0x000fe20000000f00 */
[----:B------:R-:W-:Y:S01]  /*6f30*/  IMAD.MOV.U32 R14, RZ, RZ, R91 ;  /* 0x000000ffff0e7224 */ /* 0x000fe200078e005b */
[----:B------:R-:W-:Y:S01]  /*6f40*/  UMOV UR60, UR61 ;  /* 0x0000003d003c7c82 */ /* 0x000fe20008000000 */
[----:B------:R-:W-:Y:S01]  /*6f50*/  IMAD.MOV.U32 R87, RZ, RZ, RZ ;  /* 0x000000ffff577224 */ /* 0x000fe200078e00ff */
[----:B------:R-:W-:Y:S01]  /*6f60*/  UMOV UR37, UR38 ;  /* 0x0000002600257c82 */ /* 0x000fe20008000000 */
[----:B------:R-:W-:-:S05]  /*6f70*/  ULDC UR7, c[0x0][0x9d8] ;  /* 0x0002760000077ab9 */ /* 0x000fca0000000800 */
.L_x_5663:
[----:B------:R-:W-:Y:S01]  /*6f80*/  R2UR UR6, R19 ;  /* 0x00000000130672ca */ /* 0x000fe200000e0000 */
[----:B------:R-:W-:-:S04]  /*6f90*/  UIADD3 UR38, UR37, 0x1, URZ ;  /* 0x0000000125267890 */ /* 0x000fc8000fffe03f */
[----:B------:R-:W-:-:S04]  /*6fa0*/  UISETP.NE.AND UP0, UPT, UR38, 0x2, UPT ;  /* 0x000000022600788c */ /* 0x000fc8000bf05270 */
[----:B------:R-:W-:Y:S02]  /*6fb0*/  USEL UR61, URZ, 0x1, UP0 ;  /* 0x000000013f3d7887 */ /* 0x000fe40008000000 */
[----:B------:R-:W-:Y:S02]  /*6fc0*/  USEL UR38, UR38, URZ, UP0 ;  /* 0x0000003f26267287 */ /* 0x000fe40008000000 */
[----:B------:R-:W-:Y:S01]  /*6fd0*/  ISETP.NE.AND P2, PT, RZ, UR6, PT ;  /* 0x00000006ff007c0c */ /* 0x000fe2000bf45270 */
[----:B------:R-:W-:-:S12]  /*6fe0*/  ULOP3.LUT UR61, UR60, UR61, URZ, 0x3c, !UPT ;  /* 0x0000003d3c3d7292 */ /* 0x000fd8000f8e3c3f */
[----:B------:R-:W-:Y:S05]  /*6ff0*/  @P2 BRA `(.L_x_5653) ;  /* 0x00000000002c2947 */ /* 0x000fea0003800000 */
[----:B------:R-:W-:Y:S05]  /*7000*/  @!P0 BRA `(.L_x_5654) ;  /* 0x0000000000048947 */ /* 0x000fea0003800000 */
[----:B------:R-:W-:Y:S01]  /*7010*/  BPT.TRAP 0x1 ;  /* 0x000000040000795c */ /* 0x000fe20000300000 */
.L_x_5654:
[----:B------:R-:W-:Y:S01]  /*7020*/  ULEA UR6, UR38, UR39, 0x3 ;  /* 0x0000002726067291 */ /* 0x000fe2000f8e183f */
[----:B------:R-:W-:-:S05]  /*7030*/  IMAD.U32 R15, RZ, RZ, UR61 ;  /* 0x0000003dff0f7e24 */ /* 0x000fca000f8e00ff */
[----:B------:R-:W-:-:S04]  /*7040*/  SHF.L.U32 R15, R15, 0x1f, RZ ;  /* 0x0000001f0f0f7819 */ /* 0x000fc800000006ff */
[----:B------:R1:W2:Y:S01]  /*7050*/  SYNCS.PHASECHK.TRANS64.TRYWAIT P1, [UR6+0x34830], R15 ;  /* 0x0348300fff0075a7 */ /* 0x0002a20008020146 */
[----:B------:R-:W-:Y:S05]  /*7060*/  @!P0 BRA `(.L_x_5655) ;  /* 0x0000000000048947 */ /* 0x000fea0003800000 */
[----:B------:R-:W-:Y:S01]  /*7070*/  BPT.TRAP 0x1 ;  /* 0x000000040000795c */ /* 0x000fe20000300000 */
.L_x_5655:
[----:B--2---:R-:W-:Y:S05]  /*7080*/  @P1 BRA `(.L_x_5653) ;  /* 0x0000000000081947 */ /* 0x004fea0003800000 */
[----:B------:R-:W2:Y:S02]  /*7090*/  SYNCS.PHASECHK.TRANS64.TRYWAIT P1, [UR6+0x34830], R15 ;  /* 0x0348300fff0075a7 */ /* 0x000ea40008020146 */
[----:B--2---:R-:W-:Y:S05]  /*70a0*/  @!P1 BRA `(.L_x_5656) ;  /* 0x0000009c00749947 */ /* 0x004fea0003800000 */
.L_x_5653:
        /* <DEDUP_REMOVED lines=623> */
.L_x_5658:
[----:B------:R-:W-:Y:S01]  /*97a0*/  ULEA UR6, UR37, UR39, 0x3 ;  /* 0x0000002725067291 */ /* 0x000fe2000f8e183f */
[----:B------:R-:W-:-:S05]  /*97b0*/  IMAD.U32 R15, RZ, RZ, UR60 ;  /* 0x0000003cff0f7e24 */ /* 0x000fca000f8e00ff */
[----:B------:R-:W-:-:S04]  /*97c0*/  SHF.L.U32 R15, R15, 0x1f, RZ ;  /* 0x0000001f0f0f7819 */ /* 0x000fc800000006ff */
[----:B------:R1:W2:Y:S01]  /*97d0*/  SYNCS.PHASECHK.TRANS64.TRYWAIT P1, [UR6+0x34850], R15 ;  /* 0x0348500fff0075a7 */ /* 0x0002a20008020146 */
[----:B------:R-:W-:Y:S05]  /*97e0*/  @!P0 BRA `(.L_x_5659) ;  /* 0x0000000000048947 */ /* 0x000fea0003800000 */
[----:B------:R-:W-:Y:S01]  /*97f0*/  BPT.TRAP 0x1 ;  /* 0x000000040000795c */ /* 0x000fe20000300000 */
.L_x_5659:
[----:B--2---:R-:W-:Y:S05]  /*9800*/  @P1 BRA `(.L_x_5657) ;  /* 0x0000000000081947 */ /* 0x004fea0003800000 */
[----:B------:R-:W2:Y:S02]  /*9810*/  SYNCS.PHASECHK.TRANS64.TRYWAIT P1, [UR6+0x34850], R15 ;  /* 0x0348500fff0075a7 */ /* 0x000ea40008020146 */
[----:B--2---:R-:W-:Y:S05]  /*9820*/  @!P1 BRA `(.L_x_5660) ;  /* 0x0000007400ac9947 */ /* 0x004fea0003800000 */
.L_x_5657:
[----:B------:R-:W-:Y:S01]  /*9830*/  UIADD3 UR6, UR39, 0x400, URZ ;  /* 0x0000040027067890 */ /* 0x000fe2000fffe03f */
[----:B------:R-:W-:Y:S01]  /*9840*/  WARPGROUP.ARRIVE ;  /* 0x00000000000079c5 */ /* 0x000fe20000000000 */
[----:B------:R-:W-:-:S05]  /*9850*/  UMOV UR11, 0x40000040 ;  /* 0x40000040000b7882 */ /* 0x000fca0000000000 */
[----:B--2---:R-:W2:Y:S01]  /*9860*/  S2R R20, SR_TID.X ;  /* 0x0000000000147919 */ /* 0x004ea20000002100 */
[----:B------:R-:W-:-:S04]  /*9870*/  USHF.R.U32.HI UR6, URZ, 0x4, UR6 ;  /* 0x000000043f067899 */ /* 0x000fc80008011606 */
[----:B------:R-:W-:-:S04]  /*9880*/  ULOP3.LUT UR6, UR6, 0x3fff, URZ, 0xc0, !UPT ;  /* 0x00003fff06067892 */ /* 0x000fc8000f8ec03f */
[----:B------:R-:W-:-:S04]  /*9890*/  ULOP3.LUT UR6, UR6, 0x5800000, URZ, 0xfc, !UPT ;  /* 0x0580000006067892 */ /* 0x000fc8000f8efc3f */
[----:B------:R-:W-:-:S07]  /*98a0*/  UIMAD UR6, UR37, 0xb00, UR6 ;  /* 0x00000b00250678a4 */ /* 0x000fce000f8e0206 */
[----:B------:R-:W-:Y:S02]  /*98b0*/  UMOV UR10, UR6 ;  /* 0x00000006000a7c82 */ /* 0x000fe40008000000 */
[----:B------:R-:W-:Y:S01]  /*98c0*/  HGMMA.64x128x16.F32 R24, R176, gdesc[UR8].tnspB, R24, gsb0 ;  /* 0x41e00008b0187df0 */ /* 0x000fe20008000818 */
[----:B------:R-:W-:Y:S01]  /*98d0*/  UIADD3 UR10, UR6, 0x80, URZ ;  /* 0x00000080060a7890 */ /* 0x000fe2000fffe03f */
[----:B------:R-:W-:Y:S01]  /*98e0*/  UMOV UR11, 0x40000040 ;  /* 0x40000040000b7882 */ /* 0x000fe20000000000 */
[----:B--2---:R-:W-:-:S04]  /*98f0*/  SHF.R.U32.HI R20, RZ, 0x7, R20 ;  /* 0x00000007ff147819 */ /* 0x004fc80000011614 */
[----:B-1----:R-:W-:Y:S01]  /*9900*/  IADD3 R15, -R20, 0xb, RZ ;  /* 0x0000000b140f7810 */ /* 0x002fe20007ffe1ff */
[----:B------:R-:W-:Y:S02]  /*9910*/  WARPGROUP.DEPBAR.LE gsb0, 0x0 ;  /* 0x00008000000079c5 */ /* 0x000fe40000010000 */
[----:B------:R-:W-:-:S06]  /*9920*/  WARPGROUP.ARRIVE ;  /* 0x00000000000079c5 */ /* 0x000fcc0000000000 */
[----:B------:R-:W-:Y:S01]  /*9930*/  HGMMA.64x128x16.F32 R24, R180, gdesc[UR8].tnspB, R24, gsb0 ;  /* 0x41e00008b4187df0 */ /* 0x000fe20008000818 */
[----:B------:R-:W-:Y:S01]  /*9940*/  UIADD3 UR10, UR6, 0x100, URZ ;  /* 0x00000100060a7890 */ /* 0x000fe2000fffe03f */
[----:B------:R-:W-:Y:S01]  /*9950*/  UMOV UR11, 0x40000040 ;  /* 0x40000040000b7882 */ /* 0x000fe20000000000 */
[----:B------:R-:W-:Y:S02]  /*9960*/  WARPGROUP.DEPBAR.LE gsb0, 0x0 ;  /* 0x00008000000079c5 */ /* 0x000fe40000010000 */
[----:B------:R-:W-:-:S07]  /*9970*/  WARPGROUP.ARRIVE ;  /* 0x00000000000079c5 */ /* 0x000fce0000000000 */
        /* <DEDUP_REMOVED lines=41> */
[----:B------:R-:W-:Y:S03]  /*9c10*/  HGMMA.64x128x16.F32 R24, R216, gdesc[UR8].tnspB, R24, gsb0 ;  /* 0x41e00008d8187df0 */ /* 0x000fe60008000818 */
[----:B------:R-:W-:Y:S02]  /*9c20*/  WARPGROUP.DEPBAR.LE gsb0, 0x0 ;  /* 0x00008000000079c5 */ /* 0x000fe40000010000 */
[----:B------:R1:W-:Y:S06]  /*9c30*/  BAR.ARV R15, 0x100 ;  /* 0x0004000f0000751d */ /* 0x0003ec0000002000 */
[----:B------:R-:W-:Y:S05]  /*9c40*/  @!P0 BRA `(.L_x_5661) ;  /* 0x0000000000048947 */ /* 0x000fea0003800000 */
[----:B------:R-:W-:Y:S01]  /*9c50*/  BPT.TRAP 0x1 ;  /* 0x000000040000795c */ /* 0x000fe20000300000 */
.L_x_5661:
[----:B-1----:R-:W-:Y:S01]  /*9c60*/  FMUL.FTZ R15, R168, UR7 ;  /* 0x00000007a80f7c20 */ /* 0x002fe20008410000 */
[----:B------:R-:W-:Y:S01]  /*9c70*/  FMUL.FTZ R21, R170, UR7 ;  /* 0x00000007aa157c20 */ /* 0x000fe20008410000 */
[----:B------:R-:W-:Y:S01]  /*9c80*/  FMUL.FTZ R20, R169, UR7 ;  /* 0x00000007a9147c20 */ /* 0x000fe20008410000 */
[----:B------:R-:W-:Y:S01]  /*9c90*/  FMUL.FTZ R168, R171, UR7 ;  /* 0x00000007aba87c20 */ /* 0x000fe20008410000 */
[----:B------:R-:W-:Y:S01]  /*9ca0*/  FMUL.FTZ R169, R172, UR7 ;  /* 0x00000007aca97c20 */ /* 0x000fe20008410000 */
[----:B------:R-:W2:Y:S01]  /*9cb0*/  LDL R230, [R1+0x4] ;  /* 0x0000040001e67983 */ /* 0x000ea20000100800 */
        /* <DEDUP_REMOVED lines=33> */
[----:B----4-:R-:W-:Y:S01]  /*9ed0*/  FMNMX.FTZ R104, R20, R217, !PT ;  /* 0x000000d914687209 */ /* 0x010fe20007810000 */
        /* <DEDUP_REMOVED lines=69> */
[----:B------:R-:W-:Y:S01]  /*a330*/  ISETP.NE.AND P1, PT, R23, RZ, PT ;  /* 0x000000ff1700720c */ /* 0x000fe20003f25270 */
[----:B------:R-:W3:Y:S01]  /*a340*/  MUFU.TANH R166, R166 ;  /* 0x000000a600a67308 */ /* 0x000ee20000002400 */
[----:B----4-:R-:W-:-:S07]  /*a350*/  FMNMX.FTZ R229, R163, R106, !PT ;  /* 0x0000006aa3e57209 */ /* 0x010fce0007810000 */
[----:B------:R-:W4:Y:S01]  /*a360*/  MUFU.TANH R165, R165 ;  /* 0x000000a500a57308 */ /* 0x000f220000002400 */
[----:B-1----:R-:W-:-:S07]  /*a370*/  FMNMX.FTZ R104, R164, R219, !PT ;  /* 0x000000dba4687209 */ /* 0x002fce0007810000 */
[----:B------:R-:W1:Y:S01]  /*a380*/  MUFU.TANH R167, R167 ;  /* 0x000000a700a77308 */ /* 0x000e620000002400 */
[----:B---3--:R-:W-:-:S07]  /*a390*/  FMNMX.FTZ R106, R166, R229, !PT ;  /* 0x000000e5a66a7209 */ /* 0x008fce0007810000 */
[----:B------:R-:W3:Y:S01]  /*a3a0*/  MUFU.TANH R152, R152 ;  /* 0x0000009800987308 */ /* 0x000ee20000002400 */
[----:B----4-:R-:W-:-:S07]  /*a3b0*/  FMNMX.FTZ R219, R165, R104, !PT ;  /* 0x00000068a5db7209 */ /* 0x010fce0007810000 */
[----:B------:R-:W4:Y:S01]  /*a3c0*/  MUFU.TANH R154, R154 ;  /* 0x0000009a009a7308 */ /* 0x000f220000002400 */
[----:B-1----:R-:W-:-:S07]  /*a3d0*/  FMNMX.FTZ R229, R167, R106, !PT ;  /* 0x0000006aa7e57209 */ /* 0x002fce0007810000 */
[----:B------:R-:W1:Y:S01]  /*a3e0*/  MUFU.TANH R153, R153 ;  /* 0x0000009900997308 */ /* 0x000e620000002400 */
[----:B---3--:R-:W-:Y:S01]  /*a3f0*/  FMNMX.FTZ R104, R152, R219, !PT ;  /* 0x000000db98687209 */ /* 0x008fe20007810000 */
[----:B------:R-:W-:-:S06]  /*a400*/  FMUL.FTZ R219, R96, UR7 ;  /* 0x0000000760db7c20 */ /* 0x000fcc0008410000 */
[----:B------:R-:W3:Y:S01]  /*a410*/  MUFU.TANH R155, R155 ;  /* 0x0000009b009b7308 */ /* 0x000ee20000002400 */
[----:B----4-:R-:W-:-:S07]  /*a420*/  FMNMX.FTZ R96, R154, R229, !PT ;  /* 0x000000e59a607209 */ /* 0x010fce0007810000 */
[----:B------:R-:W4:Y:S01]  /*a430*/  MUFU.TANH R156, R156 ;  /* 0x0000009c009c7308 */ /* 0x000f220000002400 */
[----:B-1----:R-:W-:-:S07]  /*a440*/  FMNMX.FTZ R229, R153, R104, !PT ;  /* 0x0000006899e57209 */ /* 0x002fce0007810000 */
[----:B------:R-:W1:Y:S01]  /*a450*/  MUFU.TANH R157, R157 ;  /* 0x0000009d009d7308 */ /* 0x000e620000002400 */
[----:B---3--:R-:W-:-:S07]  /*a460*/  FMNMX.FTZ R231, R155, R96, !PT ;  /* 0x000000609be77209 */ /* 0x008fce0007810000 */
[----:B------:R-:W3:Y:S01]  /*a470*/  MUFU.TANH R158, R158 ;  /* 0x0000009e009e7308 */ /* 0x000ee20000002400 */
[----:B----4-:R-:W-:Y:S01]  /*a480*/  FMNMX.FTZ R96, R156, R229, !PT ;  /* 0x000000e59c607209 */ /* 0x010fe20007810000 */
[----:B------:R-:W-:-:S06]  /*a490*/  FMUL.FTZ R229, R97, UR7 ;  /* 0x0000000761e57c20 */ /* 0x000fcc0008410000 */
[----:B------:R-:W4:Y:S01]  /*a4a0*/  MUFU.TANH R144, R144 ;  /* 0x0000009000907308 */ /* 0x000f220000002400 */
[----:B-1----:R-:W-:-:S07]  /*a4b0*/  FMNMX.FTZ R97, R157, R96, !PT ;  /* 0x000000609d617209 */ /* 0x002fce0007810000 */
[----:B------:R-:W1:Y:S01]  /*a4c0*/  MUFU.TANH R159, R159 ;  /* 0x0000009f009f7308 */ /* 0x000e620000002400 */
[----:B---3--:R-:W-:Y:S01]  /*a4d0*/  FMNMX.FTZ R104, R158, R231, !PT ;  /* 0x000000e79e687209 */ /* 0x008fe20007810000 */
[----:B------:R-:W-:-:S06]  /*a4e0*/  FMUL.FTZ R231, R100, UR7 ;  /* 0x0000000764e77c20 */ /* 0x000fcc0008410000 */
[----:B------:R-:W3:Y:S01]  /*a4f0*/  MUFU.TANH R145, R145 ;  /* 0x0000009100917308 */ /* 0x000ee20000002400 */
[----:B----4-:R-:W-:Y:S01]  /*a500*/  FMNMX.FTZ R96, R144, R97, !PT ;  /* 0x0000006190607209 */ /* 0x010fe20007810000 */
[----:B------:R-:W-:-:S06]  /*a510*/  FMUL.FTZ R97, R98, UR7 ;  /* 0x0000000762617c20 */ /* 0x000fcc0008410000 */
        /* <DEDUP_REMOVED lines=123> */
[----:B---3--:R-:W-:-:S05]  /*acd0*/  FMNMX.FTZ R92, R116, R89, !PT ;  /* 0x00000059745c7209 */ /* 0x008fca0007810000 */
[----:B------:R-:W3:Y:S01]  /*ace0*/  SHFL.BFLY PT, R89, R92, 0x2, 0x1f ;  /* 0x0c401f005c597f89 */ /* 0x000ee200000e0000 */
[----:B----4-:R-:W-:-:S04]  /*acf0*/  FMNMX.FTZ R88, R90, R91, !PT ;  /* 0x0000005b5a587209 */ /* 0x010fc80007810000 */
[----:B-1----:R-:W-:-:S05]  /*ad00*/  FMNMX.FTZ R93, R95, R88, !PT ;  /* 0x000000585f5d7209 */ /* 0x002fca0007810000 */
[----:B------:R-:W1:Y:S01]  /*ad10*/  SHFL.BFLY PT, R88, R93, 0x2, 0x1f ;  /* 0x0c401f005d587f89 */ /* 0x000e6200000e0000 */
[----:B---3--:R-:W-:-:S05]  /*ad20*/  FMNMX.FTZ R94, R92, R89, !PT ;  /* 0x000000595c5e7209 */ /* 0x008fca0007810000 */
[----:B------:R-:W3:Y:S01]  /*ad30*/  SHFL.BFLY PT, R89, R94, 0x1, 0x1f ;  /* 0x0c201f005e597f89 */ /* 0x000ee200000e0000 */
[----:B-1----:R-:W-:Y:S02]  /*ad40*/  FMNMX.FTZ R96, R93, R88, !PT ;  /* 0x000000585d607209 */ /* 0x002fe40007810000 */
[----:B------:R-:W1:Y:S03]  /*ad50*/  LDC R88, c[0x0][0x988] ;  /* 0x00026200ff587b82 */ /* 0x000e660000000800 */
[----:B------:R-:W4:Y:S01]  /*ad60*/  SHFL.BFLY PT, R91, R96, 0x1, 0x1f ;  /* 0x0c201f00605b7f89 */ /* 0x000f2200000e0000 */
[----:B---3--:R-:W-:-:S05]  /*ad70*/  FMNMX.FTZ R89, R94, R89, !PT ;  /* 0x000000595e597209 */ /* 0x008fca0007810000 */
[C---:B------:R-:W-:Y:S01]  /*ad80*/  FADD.FTZ R12, -R89.reuse, R12 ;  /* 0x0000000c590c7221 */ /* 0x040fe20000010100 */
[----:B-1----:R-:W-:-:S03]  /*ad90*/  FMUL.FTZ R118, R89, R88 ;  /* 0x0000005859767220 */ /* 0x002fc60000410000 */
[-C--:B------:R-:W-:Y:S01]  /*ada0*/  FMUL.FTZ R98, R12, R88.reuse ;  /* 0x000000580c627220 */ /* 0x080fe20000410000 */
[----:B----4-:R-:W-:Y:S01]  /*adb0*/  FMNMX.FTZ R91, R96, R91, !PT ;  /* 0x0000005b605b7209 */ /* 0x010fe20007810000 */
[-CC-:B------:R-:W-:Y:S01]  /*adc0*/  FFMA.FTZ R216, R110, R88.reuse, -R118.reuse ;  /* 0x000000586ed87223 */ /* 0x180fe20000010876 */
[-CC-:B------:R-:W-:Y:S01]  /*add0*/  FFMA.FTZ R176, R15, R88.reuse, -R118.reuse ;  /* 0x000000580fb07223 */ /* 0x180fe20000010876 */
[-CC-:B------:R-:W-:Y:S01]  /*ade0*/  FFMA.FTZ R108, R20, R88.reuse, -R118.reuse ;  /* 0x00000058146c7223 */ /* 0x180fe20000010876 */
[-C--:B------:R-:W-:Y:S01]  /*adf0*/  FFMA.FTZ R15, R112, R88.reuse, -R118 ;  /* 0x00000058700f7223 */ /* 0x080fe20000010876 */
[C---:B------:R-:W-:Y:S01]  /*ae00*/  FADD.FTZ R12, -R91.reuse, R14 ;  /* 0x0000000e5b0c7221 */ /* 0x040fe20000010100 */
[-C--:B------:R-:W-:Y:S01]  /*ae10*/  FMUL.FTZ R110, R91, R88.reuse ;  /* 0x000000585b6e7220 */ /* 0x080fe20000410000 */
[----:B------:R-:W-:Y:S01]  /*ae20*/  MUFU.EX2 R93, R98 ;  /* 0x00000062005d7308 */ /* 0x000fe20000000800 */
[-C--:B------:R-:W-:Y:S01]  /*ae30*/  FFMA.FTZ R178, R169, R88.reuse, -R118 ;  /* 0x00000058a9b27223 */ /* 0x080fe20000010876 */
[-C--:B------:R-:W-:Y:S01]  /*ae40*/  FMUL.FTZ R12, R12, R88.reuse ;  /* 0x000000580c0c7220 */ /* 0x080fe20000410000 */
[-CC-:B------:R-:W-:Y:S01]  /*ae50*/  FFMA.FTZ R21, R21, R88.reuse, -R110.reuse ;  /* 0x0000005815157223 */ /* 0x180fe2000001086e */
[-C--:B------:R-:W-:Y:S01]  /*ae60*/  FFMA.FTZ R112, R168, R88.reuse, -R110 ;  /* 0x00000058a8707223 */ /* 0x080fe2000001086e */
[-C--:B------:R-:W-:Y:S01]  /*ae70*/  FFMA.FTZ R192, R179, R88.reuse, -R118 ;  /* 0x00000058b3c07223 */ /* 0x080fe20000010876 */
[-C--:B------:R-:W-:Y:S01]  /*ae80*/  FFMA.FTZ R179, R171, R88.reuse, -R110 ;  /* 0x00000058abb37223 */ /* 0x080fe2000001086e */
[-CC-:B------:R-:W-:Y:S01]  /*ae90*/  FFMA.FTZ R106, R170, R88.reuse, -R118.reuse ;  /* 0x00000058aa6a7223 */ /* 0x180fe20000010876 */
[----:B------:R-:W1:Y:S01]  /*aea0*/  MUFU.EX2 R176, R176 ;  /* 0x000000b000b07308 */ /* 0x000e620000000800 */
[-C--:B------:R-:W-:Y:S01]  /*aeb0*/  FFMA.FTZ R218, R114, R88.reuse, -R118 ;  /* 0x0000005872da7223 */ /* 0x080fe20000010876 */
[-C--:B------:R-:W-:Y:S01]  /*aec0*/  FFMA.FTZ R114, R172, R88.reuse, -R110 ;  /* 0x00000058ac727223 */ /* 0x080fe2000001086e */
[-CC-:B------:R-:W-:Y:S01]  /*aed0*/  FFMA.FTZ R212, R219, R88.reuse, -R118.reuse ;  /* 0x00000058dbd47223 */ /* 0x180fe20000010876 */
[-CC-:B------:R-:W-:Y:S01]  /*aee0*/  FFMA.FTZ R180, R160, R88.reuse, -R118.reuse ;  /* 0x00000058a0b47223 */ /* 0x180fe20000010876 */
[-C--:B------:R-:W-:Y:S01]  /*aef0*/  FFMA.FTZ R219, R116, R88.reuse, -R118 ;  /* 0x0000005874db7223 */ /* 0x080fe20000010876 */
[-C--:B------:R-:W-:Y:S01]  /*af00*/  FFMA.FTZ R116, R162, R88.reuse, -R110 ;  /* 0x00000058a2747223 */ /* 0x080fe2000001086e */
[-CC-:B------:R-:W-:Y:S01]  /*af10*/  FFMA.FTZ R104, R161, R88.reuse, -R118.reuse ;  /* 0x00000058a1687223 */ /* 0x180fe20000010876 */
[----:B------:R-:W-:Y:S01]  /*af20*/  MUFU.EX2 R12, R12 ;  /* 0x0000000c000c7308 */ /* 0x000fe20000000800 */
[-CC-:B------:R-:W-:Y:S01]  /*af30*/  FFMA.FTZ R102, R165, R88.reuse, -R118.reuse ;  /* 0x00000058a5667223 */ /* 0x180fe20000010876 */
[-C--:B------:R-:W-:Y:S01]  /*af40*/  FFMA.FTZ R165, R201, R88.reuse, -R118 ;  /* 0x00000058c9a57223 */ /* 0x080fe20000010876 */
[-CC-:B------:R-:W-:Y:S01]  /*af50*/  FFMA.FTZ R163, R163, R88.reuse, -R110.reuse ;  /* 0x00000058a3a37223 */ /* 0x180fe2000001086e */
[-C--:B------:R-:W-:Y:S01]  /*af60*/  FFMA.FTZ R201, R121, R88.reuse, -R110 ;  /* 0x0000005879c97223 */ /* 0x080fe2000001086e */
[-CC-:B------:R-:W-:Y:S01]  /*af70*/  FFMA.FTZ R182, R164, R88.reuse, -R118.reuse ;  /* 0x00000058a4b67223 */ /* 0x180fe20000010876 */
[-C--:B------:R-:W-:Y:S01]  /*af80*/  FFMA.FTZ R194, R183, R88.reuse, -R118 ;  /* 0x00000058b7c27223 */ /* 0x080fe20000010876 */
[----:B------:R-:W-:Y:S01]  /*af90*/  FFMA.FTZ R183, R166, R88, -R110 ;  /* 0x00000058a6b77223 */ /* 0x000fe2000001086e */
        /* <DEDUP_REMOVED lines=16> */
[----:B------:R-:W4:Y:S01]  /*b0a0*/  MUFU.EX2 R112, R112 ;  /* 0x0000007000707308 */ /* 0x000f220000000800 */
        /* <DEDUP_REMOVED lines=8> */
[----:B-1----:R-:W-:Y:S01]  /*b130*/  FADD.FTZ R121, R108, R121 ;  /* 0x000000796c797221 */ /* 0x002fe20000010000 */
        /* <DEDUP_REMOVED lines=9> */
[-C--:B------:R-:W-:Y:S01]  /*b1d0*/  FFMA.FTZ R137, R233, R88.reuse, -R118 ;  /* 0x00000058e9897223 */ /* 0x080fe20000010876 */
[----:B----4-:R-:W-:Y:S01]  /*b1e0*/  FADD.FTZ R10, R112, R11 ;  /* 0x0000000b700a7221 */ /* 0x010fe20000010000 */
[-CC-:B------:R-:W-:Y:S01]  /*b1f0*/  FFMA.FTZ R118, R167, R88.reuse, -R110.reuse ;  /* 0x00000058a7767223 */ /* 0x180fe2000001086e */
[-CC-:B------:R-:W-:Y:S01]  /*b200*/  FFMA.FTZ R185, R154, R88.reuse, -R110.reuse ;  /* 0x000000589ab97223 */ /* 0x180fe2000001086e */
[-CC-:B------:R-:W-:Y:S01]  /*b210*/  FFMA.FTZ R120, R155, R88.reuse, -R110.reuse ;  /* 0x000000589b787223 */ /* 0x180fe2000001086e */
[----:B------:R-:W4:Y:S01]  /*b220*/  MUFU.EX2 R106, R106 ;  /* 0x0000006a006a7308 */ /* 0x000f220000000800 */
        /* <DEDUP_REMOVED lines=16> */
[----:B----4-:R-:W-:Y:S01]  /*b330*/  FADD.FTZ R121, R106, R121 ;  /* 0x000000796a797221 */ /* 0x010fe20000010000 */
[-CC-:B------:R-:W-:Y:S01]  /*b340*/  FFMA.FTZ R199, R133, R88.reuse, -R110.reuse ;  /* 0x0000005885c77223 */ /* 0x180fe2000001086e */
[-CC-:B------:R-:W-:Y:S01]  /*b350*/  FFMA.FTZ R134, R135, R88.reuse, -R110.reuse ;  /* 0x0000005887867223 */ /* 0x180fe2000001086e */
[-CC-:B------:R-:W-:Y:S01]  /*b360*/  FFMA.FTZ R136, R123, R88.reuse, -R110.reuse ;  /* 0x000000587b887223 */ /* 0x180fe2000001086e */
        /* <DEDUP_REMOVED lines=18> */
[----:B------:R-:W-:Y:S01]  /*b490*/  FFMA.FTZ R95, R95, R88, -R110 ;  /* 0x000000585f5f7223 */ /* 0x000fe2000001086e */
[----:B------:R-:W1:Y:S01]  /*b4a0*/  MUFU.EX2 R163, R163 ;  /* 0x000000a300a37308 */ /* 0x000e620000000800 */
[----:B----4-:R-:W-:-:S07]  /*b4b0*/  FADD.FTZ R10, R116, R11 ;  /* 0x0000000b740a7221 */ /* 0x010fce0000010000 */
[----:B------:R-:W4:Y:S01]  /*b4c0*/  MUFU.EX2 R182, R182 ;  /* 0x000000b600b67308 */ /* 0x000f220000000800 */
[----:B---3--:R-:W-:-:S07]  /*b4d0*/  FADD.FTZ R121, R104, R121 ;  /* 0x0000007968797221 */ /* 0x008fce0000010000 */
[----:B------:R-:W3:Y:S01]  /*b4e0*/  MUFU.EX2 R183, R183 ;  /* 0x000000b700b77308 */ /* 0x000ee20000000800 */
[----:B-1----:R-:W-:-:S07]  /*b4f0*/  FADD.FTZ R10, R163, R10 ;  /* 0x0000000aa30a7221 */ /* 0x002fce0000010000 */
        /* <DEDUP_REMOVED lines=77> */
[----:B-1----:R-:W-:Y:S01]  /*b9d0*/  FADD.FTZ R97, R169, R148 ;  /* 0x00000094a9617221 */ /* 0x002fe20000010000 */
[----:B------:R-:W-:Y:S01]  /*b9e0*/  FFMA.FTZ R148, R99, R88, -R110 ;  /* 0x0000005863947223 */ /* 0x000fe2000001086e */
[----:B------:R-:W-:-:S05]  /*b9f0*/  IMAD.U32 R99, RZ, RZ, UR38 ;  /* 0x00000026ff637e24 */ /* 0x000fca000f8e00ff */
[----:B------:R-:W1:Y:S01]  /*ba00*/  MUFU.EX2 R203, R203 ;  /* 0x000000cb00cb7308 */ /* 0x000e620000000800 */
[----:B----4-:R-:W-:Y:S01]  /*ba10*/  FADD.FTZ R10, R136, R11 ;  /* 0x0000000b880a7221 */ /* 0x010fe20000010000 */
[----:B------:R-:W-:-:S06]  /*ba20*/  @P1 LEA R99, R99, UR39, 0x3 ;  /* 0x0000002763631c11 */ /* 0x000fcc000f8e18ff */
        /* <DEDUP_REMOVED lines=13> */
[----:B---3--:R-:W-:Y:S01]  /*bb00*/  FADD.FTZ R97, R161, R150 ;  /* 0x00000096a1617221 */ /* 0x008fe20000010000 */
[----:B------:R-:W-:-:S06]  /*bb10*/  FFMA.FTZ R150, R103, R88, -R110 ;  /* 0x0000005867967223 */ /* 0x000fcc000001086e */
        /* <DEDUP_REMOVED lines=15> */
[----:B----4-:R-:W-:Y:S01]  /*bc10*/  FADD.FTZ R97, R153, R152 ;  /* 0x0000009899617221 */ /* 0x010fe20000010000 */
[----:B------:R-:W-:-:S06]  /*bc20*/  FFMA.FTZ R152, R237, R88, -R110 ;  /* 0x00000058ed987223 */ /* 0x000fcc000001086e */
        /* <DEDUP_REMOVED lines=14> */
[----:B------:R-:W-:-:S05]  /*bd10*/  @P1 VIADD R10, R99, 0x34840 ;  /* 0x00034840630a1836 */ /* 0x000fca0000000000 */
[----:B--2---:R-:W-:Y:S01]  /*bd20*/  @P1 PRMT R10, R230, 0x654, R10 ;  /* 0x00000654e60a1816 */ /* 0x004fe2000000000a */
[----:B------:R-:W2:Y:S01]  /*bd30*/  MUFU.EX2 R214, R214 ;  /* 0x000000d600d67308 */ /* 0x000ea20000000800 */
[----:B-1----:R-:W-:Y:S02]  /*bd40*/  FADD.FTZ R97, R145, R154 ;  /* 0x0000009a91617221 */ /* 0x002fe40000010000 */
[----:B------:R1:W-:Y:S05]  /*bd50*/  @P1 SYNCS.ARRIVE.TRANS64.RED.A1T0 RZ, [R10+URZ], RZ ;  /* 0x000000ff0aff19a7 */ /* 0x0003ea000810043f */
[----:B------:R-:W3:Y:S01]  /*bd60*/  MUFU.EX2 R215, R215 ;  /* 0x000000d700d77308 */ /* 0x000ee20000000800 */
[----:B----4-:R-:W-:-:S07]  /*bd70*/  FADD.FTZ R154, R148, R11 ;  /* 0x0000000b949a7221 */ /* 0x010fce0000010000 */
[----:B------:R-:W4:Y:S01]  /*bd80*/  MUFU.EX2 R137, R137 ;  /* 0x0000008900897308 */ /* 0x000f220000000800 */
[----:B--2---:R-:W-:-:S07]  /*bd90*/  FADD.FTZ R110, R214, R97 ;  /* 0x00000061d66e7221 */ /* 0x004fce0000010000 */
[----:B------:R-:W1:Y:S01]  /*bda0*/  MUFU.EX2 R150, R150 ;  /* 0x0000009600967308 */ /* 0x000e620000000800 */
[----:B---3--:R-:W-:-:S07]  /*bdb0*/  FADD.FTZ R11, R215, R154 ;  /* 0x0000009ad70b7221 */ /* 0x008fce0000010000 */
[----:B------:R-:W2:Y:S01]  /*bdc0*/  MUFU.EX2 R216, R216 ;  /* 0x000000d800d87308 */ /* 0x000ea20000000800 */
[----:B----4-:R-:W-:-:S07]  /*bdd0*/  FADD.FTZ R97, R137, R110 ;  /* 0x0000006e89617221 */ /* 0x010fce0000010000 */
        /* <DEDUP_REMOVED lines=14> */
[----:B--2---:R-:W-:-:S03]  /*bec0*/  FADD.FTZ R10, R219, R10 ;  /* 0x0000000adb0a7221 */ /* 0x004fc60000010000 */
[----:B---3--:R-:W-:Y:S01]  /*bed0*/  FADD.FTZ R11, R95, R110 ;  /* 0x0000006e5f0b7221 */ /* 0x008fe20000010000 */
[----:B------:R-:W-:Y:S06]  /*bee0*/  @!P0 BRA `(.L_x_5662) ;  /* 0x0000000000048947 */ /* 0x000fec0003800000 */
[----:B------:R-:W-:Y:S01]  /*bef0*/  BPT.TRAP 0x1 ;  /* 0x000000040000795c */ /* 0x000fe20000300000 */
.L_x_5662:
[----:B------:R-:W2:Y:S01]  /*bf00*/  LDL R99, [R1] ;  /* 0x0000000001637983 */ /* 0x000ea20000100800 */
[----:B------:R-:W-:Y:S01]  /*bf10*/  ISETP.NE.AND P1, PT, R22, RZ, PT ;  /* 0x000000ff1600720c */ /* 0x000fe20003f25270 */
[----:B------:R-:W-:Y:S01]  /*bf20*/  UMOV UR60, UR61 ;  /* 0x0000003d003c7c82 */ /* 0x000fe20008000000 */
[----:B------:R-:W-:Y:S01]  /*bf30*/  MOV R97, UR37 ;  /* 0x0000002500617c02 */ /* 0x000fe20008000f00 */
[----:B------:R-:W-:Y:S01]  /*bf40*/  UMOV UR37, UR38 ;  /* 0x0000002600257c82 */ /* 0x000fe20008000000 */
        /* <DEDUP_REMOVED lines=9> */
[----:B------:R-:W-:Y:S01]  /*bfe0*/  @P1 LEA R97, R97, UR39, 0x3 ;  /* 0x0000002761611c11 */ /* 0x000fe2000f8e18ff */
[-C--:B------:R-:W-:Y:S01]  /*bff0*/  FMUL.FTZ R39, R39, R12.reuse ;  /* 0x0000000c27277220 */ /* 0x080fe20000410000 */
[-C--:B------:R-:W-:Y:S01]  /*c000*/  FMUL.FTZ R42, R42, R12.reuse ;  /* 0x0000000c2a2a7220 */ /* 0x080fe20000410000 */
[-C--:B------:R-:W-:Y:S01]  /*c010*/  FMUL.FTZ R43, R43, R12.reuse ;  /* 0x0000000c2b2b7220 */ /* 0x080fe20000410000 */
[----:B------:R-:W-:Y:S01]  /*c020*/  FMUL.FTZ R46, R46, R12 ;  /* 0x0000000c2e2e7220 */ /* 0x000fe20000410000 */
[----:B------:R-:W-:-:S02]  /*c030*/  @P1 VIADD R97, R97, 0x34860 ;  /* 0x0003486061611836 */ /* 0x000fc40000000000 */
        /* <DEDUP_REMOVED lines=86> */
[----:B------:R-:W-:Y:S01]  /*c5a0*/  IMAD.MOV.U32 R14, RZ, RZ, R91 ;  /* 0x000000ffff0e7224 */ /* 0x000fe200078e005b */
[----:B------:R-:W-:Y:S01]  /*c5b0*/  F2FP.F16.F32.PACK_AB R210, R149, R210 ;  /* 0x000000d295d2723e */ /* 0x000fe200000000ff */
[----:B------:R-:W-:Y:S01]  /*c5c0*/  IMAD.MOV.U32 R12, RZ, RZ, R89 ;  /* 0x000000ffff0c7224 */ /* 0x000fe200078e0059 */
        /* <DEDUP_REMOVED lines=8> */
[----:B--2---:R-:W-:-:S04]  /*c650*/  @P1 PRMT R97, R99, 0x654, R97 ;  /* 0x0000065463611816 */ /* 0x004fc80000000061 */
[----:B------:R1:W-:Y:S01]  /*c660*/  @P1 SYNCS.ARRIVE.TRANS64.RED.A1T0 RZ, [R97+URZ], RZ ;  /* 0x000000ff61ff19a7 */ /* 0x0003e2000810043f */
[C---:B------:R-:W-:Y:S01]  /*c670*/  ISETP.GT.AND P1, PT, R13.reuse, RZ, PT ;  /* 0x000000ff0d00720c */ /* 0x040fe20003f24270 */
[----:B------:R-:W-:-:S12]  /*c680*/  VIADD R13, R13, 0xffffffff ;  /* 0xffffffff0d0d7836 */ /* 0x000fd80000000000 */
[----:B-1----:R-:W-:Y:S05]  /*c690*/  @P1 BRA `(.L_x_5663) ;  /* 0xffffffa800381947 */ /* 0x002fea000383ffff */
.L_x_5652:
[----:B------:R-:W-:Y:S06]  /*c6a0*/  BAR.ARV 0x8, 0x120 ;  /* 0x0204800000007b1d */ /* 0x000fec0000002000 */
[----:B------:R-:W-:Y:S05]  /*c6b0*/  @!P0 BRA `(.L_x_5664) ;  /* 0x0000000000048947 */ /* 0x000fea0003800000 */
[----:B------:R-:W-:Y:S01]  /*c6c0*/  BPT.TRAP 0x1 ;  /* 0x000000040000795c */ /* 0x000fe20000300000 */
.L_x_5664:
[----:B------:R-:W-:Y:S01]  /*c6d0*/  ULEA UR5, UR38, UR39, 0x3 ;  /* 0x0000002726057291 */ /* 0x000fe2000f8e183f */
[----:B------:R-:W-:-:S05]  /*c6e0*/  IMAD.U32 R0, RZ, RZ, UR61 ;  /* 0x0000003dff007e24 */ /* 0x000fca000f8e00ff */
[----:B------:R-:W-:-:S04]  /*c6f0*/  SHF.L.U32 R0, R0, 0x1f, RZ ;  /* 0x0000001f00007819 */ /* 0x000fc800000006ff */
[----:B------:R1:W2:Y:S01]  /*c700*/  SYNCS.PHASECHK.TRANS64.TRYWAIT P1, [UR5+0x34850], R0 ;  /* 0x03485000ff0075a7 */ /* 0x0002a20008020145 */
[----:B------:R-:W-:Y:S05]  /*c710*/  @!P0 BRA `(.L_x_5665) ;  /* 0x0000000000048947 */ /* 0x000fea0003800000 */
[----:B------:R-:W-:Y:S01]  /*c720*/  BPT.TRAP 0x1 ;  /* 0x000000040000795c */ /* 0x000fe20000300000 */
.L_x_5665:
[----:B--2---:R-:W-:Y:S05]  /*c730*/  @P1 BRA `(.L_x_5666) ;  /* 0x0000000000081947 */ /* 0x004fea0003800000 */
[----:B------:R-:W2:Y:S02]  /*c740*/  SYNCS.PHASECHK.TRANS64.TRYWAIT P1, [UR5+0x34850], R0 ;  /* 0x03485000ff0075a7 */ /* 0x000ea40008020145 */
[----:B--2---:R-:W-:Y:S05]  /*c750*/  @!P1 BRA `(.L_x_5667) ;  /* 0x0000004400f89947 */ /* 0x004fea0003800000 */
.L_x_5666:
[----:B------:R-:W-:Y:S01]  /*c760*/  UIADD3 UR4, UR39, 0x400, URZ ;  /* 0x0000040027047890 */ /* 0x000fe2000fffe03f */
[----:B------:R-:W-:Y:S01]  /*c770*/  WARPGROUP.ARRIVE ;  /* 0x00000000000079c5 */ /* 0x000fe20000000000 */
[----:B------:R-:W-:Y:S01]  /*c780*/  UMOV UR7, 0x40000040 ;  /* 0x4000004000077882 */ /* 0x000fe20000000000 */
[----:B--2---:R-:W2:Y:S01]  /*c790*/  SHFL.BFLY PT, R3, R10, 0x2, 0x1f ;  /* 0x0c401f000a037f89 */ /* 0x004ea200000e0000 */
[----:B------:R-:W-:Y:S01]  /*c7a0*/  USHF.R.U32.HI UR4, URZ, 0x4, UR4 ;  /* 0x000000043f047899 */ /* 0x000fe20008011604 */
[----:B------:R-:W-:Y:S01]  /*c7b0*/  IMAD.MOV.U32 R4, RZ, RZ, RZ ;  /* 0x000000ffff047224 */ /* 0x000fe200078e00ff */
[----:B------:R-:W-:Y:S01]  /*c7c0*/  MOV R7, RZ ;  /* 0x000000ff00077202 */ /* 0x000fe20000000f00 */
[----:B-1----:R-:W1:Y:S01]  /*c7d0*/  SHFL.BFLY PT, R0, R11, 0x2, 0x1f ;  /* 0x0c401f000b007f89 */ /* 0x002e6200000e0000 */
[----:B------:R-:W-:-:S04]  /*c7e0*/  ULOP3.LUT UR4, UR4, 0x3fff, URZ, 0xc0, !UPT ;  /* 0x00003fff04047892 */ /* 0x000fc8000f8ec03f */
[----:B------:R-:W-:-:S04]  /*c7f0*/  ULOP3.LUT UR4, UR4, 0x5800000, URZ, 0xfc, !UPT ;  /* 0x0580000004047892 */ /* 0x000fc8000f8efc3f */
[----:B------:R-:W-:-:S07]  /*c800*/  UIMAD UR4, UR38, 0xb00, UR4 ;  /* 0x00000b00260478a4 */ /* 0x000fce000f8e0204 */
[----:B------:R-:W-:Y:S02]  /*c810*/  UMOV UR6, UR4 ;  /* 0x0000000400067c82 */ /* 0x000fe40008000000 */
[----:B------:R-:W-:Y:S01]  /*c820*/  HGMMA.64x128x16.F32 R24, R176, gdesc[UR4].tnspB, R24, gsb0 ;  /* 0x41e00004b0187df0 */ /* 0x000fe20008000818 */
[----:B------:R-:W-:Y:S01]  /*c830*/  UIADD3 UR6, UR4, 0x80, URZ ;  /* 0x0000008004067890 */ /* 0x000fe2000fffe03f */
[----:B--2---:R-:W-:Y:S01]  /*c840*/  FADD.FTZ R3, R3, R10 ;  /* 0x0000000a03037221 */ /* 0x004fe20000010000 */
[----:B------:R-:W-:Y:S01]  /*c850*/  UMOV UR7, 0x40000040 ;  /* 0x4000004000077882 */ /* 0x000fe20000000000 */
[----:B-1----:R-:W-:-:S03]  /*c860*/  FADD.FTZ R2, R0, R11 ;  /* 0x0000000b00027221 */ /* 0x002fc60000010000 */
[----:B------:R-:W1:Y:S04]  /*c870*/  SHFL.BFLY PT, R0, R3, 0x1, 0x1f ;  /* 0x0c201f0003007f89 */ /* 0x000e6800000e0000 */
[----:B------:R-:W2:Y:S01]  /*c880*/  SHFL.BFLY PT, R5, R2, 0x1, 0x1f ;  /* 0x0c201f0002057f89 */ /* 0x000ea200000e0000 */
[----:B-1----:R-:W-:Y:S01]  /*c890*/  FADD.FTZ R9, R3, R0 ;  /* 0x0000000003097221 */ /* 0x002fe20000010000 */
[----:B------:R-:W-:Y:S02]  /*c8a0*/  IMAD.MOV.U32 R0, RZ, RZ, -0x800000 ;  /* 0xff800000ff007424 */ /* 0x000fe400078e00ff */
[----:B--2---:R-:W-:Y:S02]  /*c8b0*/  FADD.FTZ R12, R2, R5 ;  /* 0x00000005020c7221 */ /* 0x004fe40000010000 */
[----:B------:R-:W-:Y:S01]  /*c8c0*/  FSETP.NE.FTZ.AND P1, PT, R9, RZ, PT ;  /* 0x000000ff0900720b */ /* 0x000fe20003f35000 */
[----:B------:R-:W-:-:S02]  /*c8d0*/  IMAD.MOV.U32 R2, RZ, RZ, -0x800000 ;  /* 0xff800000ff027424 */ /* 0x000fc400078e00ff */
        /* <DEDUP_REMOVED lines=61> */
[----:B-1-34-:R-:W-:Y:S05]  /*ccb0*/  @!P0 BRA `(.L_x_5668) ;  /* 0x0000000000048947 */ /* 0x01afea0003800000 */
[----:B------:R-:W-:Y:S01]  /*ccc0*/  BPT.TRAP 0x1 ;  /* 0x000000040000795c */ /* 0x000fe20000300000 */
.L_x_5668:
[----:B------:R-:W2:Y:S01]  /*ccd0*/  LDL R9, [R1] ;  /* 0x0000000001097983 */ /* 0x000ea20000100800 */
[----:B------:R-:W-:Y:S01]  /*cce0*/  IADD3 R5, P0, R16, 0x20, RZ ;  /* 0x0000002010057810 */ /* 0x000fe20007f1e0ff */
[-C--:B------:R-:W-:Y:S01]  /*ccf0*/  FMUL.FTZ R8, R26, R7.reuse ;  /* 0x000000071a087220 */ /* 0x080fe20000410000 */
[----:B------:R-:W-:Y:S01]  /*cd00*/  ISETP.NE.AND P3, PT, R22, RZ, PT ;  /* 0x000000ff1600720c */ /* 0x000fe20003f65270 */
[----:B------:R-:W-:Y:S01]  /*cd10*/  IMAD.U32 R3, RZ, RZ, UR5 ;  /* 0x00000005ff037e24 */ /* 0x000fe2000f8e00ff */
[----:B------:R-:W-:Y:S01]  /*cd20*/  LOP3.LUT R26, R5, 0x380, RZ, 0xc0, !PT ;  /* 0x00000380051a7812 */ /* 0x000fe200078ec0ff */
[-C--:B------:R-:W-:Y:S01]  /*cd30*/  FMUL.FTZ R27, R27, R7.reuse ;  /* 0x000000071b1b7220 */ /* 0x080fe20000410000 */
[-C--:B------:R-:W-:Y:S01]  /*cd40*/  FMUL.FTZ R31, R31, R7.reuse ;  /* 0x000000071f1f7220 */ /* 0x080fe20000410000 */
[-C--:B------:R-:W-:Y:S01]  /*cd50*/  FMUL.FTZ R30, R30, R7.reuse ;  /* 0x000000071e1e7220 */ /* 0x080fe20000410000 */
[----:B------:R-:W-:Y:S01]  /*cd60*/  SHF.R.U64 R26, R26, 0x3, RZ ;  /* 0x000000031a1a7819 */ /* 0x000fe200000012ff */
[-C--:B------:R-:W-:Y:S01]  /*cd70*/  FMUL.FTZ R35, R35, R7.reuse ;  /* 0x0000000723237220 */ /* 0x080fe20000410000 */
[-C--:B------:R-:W-:Y:S01]  /*cd80*/  FMUL.FTZ R34, R34, R7.reuse ;  /* 0x0000000722227220 */ /* 0x080fe20000410000 */
[----:B------:R-:W-:Y:S01]  /*cd90*/  FMUL.FTZ R39, R39, R7 ;  /* 0x0000000727277220 */ /* 0x000fe20000410000 */
[----:B------:R-:W-:Y:S01]  /*cda0*/  LOP3.LUT R26, R26, R5, RZ, 0x3c, !PT ;  /* 0x000000051a1a7212 */ /* 0x000fe200078e3cff */
[----:B------:R-:W-:Y:S01]  /*cdb0*/  FMUL.FTZ R38, R38, R7 ;  /* 0x0000000726267220 */ /* 0x000fe20000410000 */
[----:B------:R-:W-:Y:S01]  /*cdc0*/  LOP3.LUT R5, R16, 0x380, RZ, 0xc0, !PT ;  /* 0x0000038010057812 */ /* 0x000fe200078ec0ff */
[----:B------:R-:W-:-:S02]  /*cdd0*/  @P3 VIADD R3, R3, 0x34860 ;  /* 0x0003486003033836 */ /* 0x000fc40000000000 */
[-C--:B------:R-:W-:Y:S01]  /*cde0*/  FMUL.FTZ R43, R43, R7.reuse ;  /* 0x000000072b2b7220 */ /* 0x080fe20000410000 */
[-C--:B------:R-:W-:Y:S01]  /*cdf0*/  FMUL.FTZ R42, R42, R7.reuse ;  /* 0x000000072a2a7220 */ /* 0x080fe20000410000 */
[----:B------:R-:W-:Y:S01]  /*ce00*/  SHF.R.U64 R5, R5, 0x3, RZ ;  /* 0x0000000305057819 */ /* 0x000fe200000012ff */
        /* <DEDUP_REMOVED lines=56> */
[----:B------:R-:W-:Y:S01]  /*d190*/  LOP3.LUT R4, R5, R16, RZ, 0x3c, !PT ;  /* 0x0000001005047212 */ /* 0x000fe200078e3cff */
[--C-:B------:R-:W-:Y:S01]  /*d1a0*/  IMAD.MOV.U32 R5, RZ, RZ, R17.reuse ;  /* 0x000000ffff057224 */ /* 0x100fe200078e0011 */
[----:B------:R-:W-:Y:S01]  /*d1b0*/  LOP3.LUT R14, R15, 0x380, RZ, 0xc0, !PT ;  /* 0x000003800f0e7812 */ /* 0x000fe200078ec0ff */
[----:B------:R-:W-:Y:S01]  /*d1c0*/  UIADD3 UR35, -UR36, URZ, URZ ;  /* 0x0000003f24237290 */ /* 0x000fe2000fffe13f */
[----:B------:R-:W-:Y:S01]  /*d1d0*/  LOP3.LUT R24, R7, 0x380, RZ, 0xc0, !PT ;  /* 0x0000038007187812 */ /* 0x000fe200078ec0ff */
[----:B------:R-:W-:Y:S01]  /*d1e0*/  ULDC UR4, c[0x0][0xdb4] ;  /* 0x00036d0000047ab9 */ /* 0x000fe20000000800 */
[----:B------:R-:W-:Y:S01]  /*d1f0*/  SHF.R.U64 R14, R14, 0x3, RZ ;  /* 0x000000030e0e7819 */ /* 0x000fe200000012ff */
[----:B------:R-:W-:Y:S01]  /*d200*/  ULDC UR5, c[0x0][0xda8] ;  /* 0x00036a0000057ab9 */ /* 0x000fe20000000800 */
[----:B------:R-:W-:Y:S01]  /*d210*/  R2UR UR7, R224 ;  /* 0x00000000e00772ca */ /* 0x000fe200000e0000 */
[----:B------:R-:W-:Y:S01]  /*d220*/  ULDC.64 UR8, c[0x0][0xb70] ;  /* 0x0002dc0000087ab9 */ /* 0x000fe20000000a00 */
[----:B------:R-:W-:Y:S01]  /*d230*/  SHF.R.U64 R24, R24, 0x3, RZ ;  /* 0x0000000318187819 */ /* 0x000fe200000012ff */
[----:B------:R-:W-:Y:S01]  /*d240*/  ULDC.64 UR12, c[0x0][0x208] ;  /* 0x00008200000c7ab9 */ /* 0x000fe20000000a00 */
[----:B------:R-:W-:Y:S01]  /*d250*/  LOP3.LUT R14, R14, R15, RZ, 0x3c, !PT ;  /* 0x0000000f0e0e7212 */ /* 0x000fe200078e3cff */
[----:B------:R-:W-:Y:S01]  /*d260*/  IMAD.X R15, RZ, RZ, R17, P6 ;  /* 0x000000ffff0f7224 */ /* 0x000fe200030e0611 */
[----:B------:R-:W-:-:S02]  /*d270*/  LOP3.LUT R24, R24, R7, RZ, 0x3c, !PT ;  /* 0x0000000718187212 */ /* 0x000fc400078e3cff */
[----:B------:R-:W-:Y:S02]  /*d280*/  R2UR UR6, R223 ;  /* 0x00000000df0672ca */ /* 0x000fe400000e0000 */
[C---:B------:R-:W-:Y:S02]  /*d290*/  IADD3 R21, P2, R16.reuse, 0x60, RZ ;  /* 0x0000006010157810 */ /* 0x040fe40007f5e0ff */
[C---:B------:R-:W-:Y:S01]  /*d2a0*/  IADD3 R11, P4, R16.reuse, 0x4040, RZ ;  /* 0x00004040100b7810 */ /* 0x040fe20007f9e0ff */
[----:B------:R-:W-:Y:S01]  /*d2b0*/  UIMAD UR35, UR4, UR35, UR7 ;  /* 0x00000023042372a4 */ /* 0x000fe2000f8e0207 */
[----:B------:R-:W-:Y:S01]  /*d2c0*/  LOP3.LUT R20, R21, 0x380, RZ, 0xc0, !PT ;  /* 0x0000038015147812 */ /* 0x000fe200078ec0ff */
[----:B------:R-:W-:Y:S01]  /*d2d0*/  UIADD3 UR34, -UR7, URZ, URZ ;  /* 0x0000003f07227290 */ /* 0x000fe2000fffe13f */
[----:B------:R-:W-:Y:S01]  /*d2e0*/  IADD3 R13, P5, R16, 0x4020, RZ ;  /* 0x00004020100d7810 */ /* 0x000fe20007fbe0ff */
[----:B------:R-:W-:Y:S01]  /*d2f0*/  USHF.R.S32.HI UR4, URZ, 0x1f, UR35 ;  /* 0x0000001f3f047899 */ /* 0x000fe20008011423 */
[----:B------:R-:W-:Y:S01]  /*d300*/  SHF.R.U64 R20, R20, 0x3, RZ ;  /* 0x0000000314147819 */ /* 0x000fe200000012ff */
[----:B------:R-:W-:Y:S01]  /*d310*/  USHF.R.S32.HI UR7, URZ, 0x1f, UR36 ;  /* 0x0000001f3f077899 */ /* 0x000fe20008011424 */
[----:B------:R-:W-:Y:S01]  /*d320*/  LOP3.LUT R10, R11, 0x380, RZ, 0xc0, !PT ;  /* 0x000003800b0a7812 */ /* 0x000fe200078ec0ff */
[----:B------:R-:W-:Y:S01]  /*d330*/  UIMAD UR34, UR5, UR34, UR6 ;  /* 0x00000022052272a4 */ /* 0x000fe2000f8e0206 */
[----:B------:R-:W-:Y:S01]  /*d340*/  LOP3.LUT R12, R13, 0x380, RZ, 0xc0, !PT ;  /* 0x000003800d0c7812 */ /* 0x000fe200078ec0ff */
[----:B------:R-:W-:Y:S01]  /*d350*/  UIMAD UR6, UR4, UR8, URZ ;  /* 0x00000008040672a4 */ /* 0x000fe2000f8e023f */
[----:B------:R-:W-:Y:S01]  /*d360*/  LOP3.LUT R20, R20, R21, RZ, 0x3c, !PT ;  /* 0x0000001514147212 */ /* 0x000fe200078e3cff */
[----:B------:R-:W-:Y:S01]  /*d370*/  USHF.L.U32 UR34, UR34, 0x7, URZ ;  /* 0x0000000722227899 */ /* 0x000fe2000800063f */
[----:B------:R-:W-:Y:S01]  /*d380*/  SHF.R.U64 R10, R10, 0x3, RZ ;  /* 0x000000030a0a7819 */ /* 0x000fe200000012ff */
[----:B------:R-:W-:Y:S01]  /*d390*/  UIMAD.WIDE.U32 UR4, UR35, UR8, URZ ;  /* 0x00000008230472a5 */ /* 0x000fe2000f8e003f */
[----:B------:R-:W-:Y:S01]  /*d3a0*/  IMAD.X R21, RZ, RZ, R17, P2 ;  /* 0x000000ffff157224 */ /* 0x000fe200010e0611 */
[----:B------:R-:W-:Y:S01]  /*d3b0*/  UIMAD UR6, UR35, UR9, UR6 ;  /* 0x00000009230672a4 */ /* 0x000fe2000f8e0206 */
[----:B------:R-:W-:-:S02]  /*d3c0*/  SHF.R.U64 R12, R12, 0x3, RZ ;  /* 0x000000030c0c7819 */ /* 0x000fc400000012ff */
[----:B------:R-:W-:Y:S01]  /*d3d0*/  LOP3.LUT R10, R10, R11, RZ, 0x3c, !PT ;  /* 0x0000000b0a0a7212 */ /* 0x000fe200078e3cff */
[----:B------:R-:W-:Y:S01]  /*d3e0*/  UIADD3 UR6, UR5, UR6, URZ ;  /* 0x0000000605067290 */ /* 0x000fe2000fffe03f */
[----:B------:R-:W-:Y:S01]  /*d3f0*/  LOP3.LUT R12, R12, R13, RZ, 0x3c, !PT ;  /* 0x0000000d0c0c7212 */ /* 0x000fe200078e3cff */
[--C-:B------:R-:W-:Y:S01]  /*d400*/  IMAD.X R11, RZ, RZ, R17.reuse, P4 ;  /* 0x000000ffff0b7224 */ /* 0x100fe200020e0611 */
[----:B------:R-:W-:Y:S01]  /*d410*/  F2FP.F16.F32.PACK_AB R64, R65, R64 ;  /* 0x000000404140723e */ /* 0x000fe200000000ff */
[----:B------:R-:W-:Y:S01]  /*d420*/  IMAD.X R13, RZ, RZ, R17, P5 ;  /* 0x000000ffff0d7224 */ /* 0x000fe200028e0611 */
[----:B------:R-:W-:Y:S02]  /*d430*/  F2FP.F16.F32.PACK_AB R65, R67, R66 ;  /* 0x000000424341723e */ /* 0x000fe400000000ff */
[----:B------:R-:W-:Y:S02]  /*d440*/  MOV R19, R10 ;  /* 0x0000000a00137202 */ /* 0x000fe40000000f00 */
        /* <DEDUP_REMOVED lines=13> */
[----:B--2---:R-:W-:-:S04]  /*d520*/  @P3 PRMT R3, R9, 0x654, R3 ;  /* 0x0000065409033816 */ /* 0x004fc80000000003 */
[----:B------:R1:W-:Y:S01]  /*d530*/  @P3 SYNCS.ARRIVE.TRANS64.RED.A1T0 RZ, [R3+URZ], RZ ;  /* 0x000000ff03ff39a7 */ /* 0x0003e2000810043f */
[----:B------:R-:W-:Y:S01]  /*d540*/  BAR.SYNC.DEFER_BLOCKING 0x1, 0x100 ;  /* 0x0044000000007b1d */ /* 0x000fe20000010000 */
[----:B------:R-:W-:-:S04]  /*d550*/  IADD3 R9, P3, R16, 0x4060, RZ ;  /* 0x0000406010097810 */ /* 0x000fc80007f7e0ff */
[----:B------:R-:W-:Y:S02]  /*d560*/  LOP3.LUT R7, R9, 0x380, RZ, 0xc0, !PT ;  /* 0x0000038009077812 */ /* 0x000fe400078ec0ff */
[----:B-1----:R-:W-:Y:S02]  /*d570*/  MOV R3, R4 ;  /* 0x0000000400037202 */ /* 0x002fe40000000f00 */
[----:B------:R-:W-:Y:S01]  /*d580*/  F2FP.F16.F32.PACK_AB R5, R27, R8 ;  /* 0x000000081b05723e */ /* 0x000fe200000000ff */
[----:B------:R-:W-:Y:S01]  /*d590*/  IMAD.X R27, RZ, RZ, R17, P0 ;  /* 0x000000ffff1b7224 */ /* 0x000fe200000e0611 */
[----:B------:R-:W-:Y:S02]  /*d5a0*/  F2FP.F16.F32.PACK_AB R4, R25, R6 ;  /* 0x000000061904723e */ /* 0x000fe400000000ff */
[----:B------:R-:W-:Y:S02]  /*d5b0*/  IADD3.X R25, RZ, R17, RZ, P1, !PT ;  /* 0x00000011ff197210 */ /* 0x000fe40000ffe4ff */
[----:B------:R-:W-:-:S02]  /*d5c0*/  F2FP.F16.F32.PACK_AB R6, R29, R28 ;  /* 0x0000001c1d06723e */ /* 0x000fc400000000ff */
[----:B------:R-:W-:Y:S02]  /*d5d0*/  MOV R28, R26 ;  /* 0x0000001a001c7202 */ /* 0x000fe40000000f00 */
[----:B------:R-:W-:Y:S02]  /*d5e0*/  MOV R27, R24 ;  /* 0x00000018001b7202 */ /* 0x000fe40000000f00 */
[----:B------:R-:W-:Y:S02]  /*d5f0*/  MOV R25, R14 ;  /* 0x0000000e00197202 */ /* 0x000fe40000000f00 */
[----:B------:R-:W1:Y:S01]  /*d600*/  LDC.64 R14, c[0x0][0xb78] ;  /* 0x0002de00ff0e7b82 */ /* 0x000e620000000a00 */
[----:B------:R-:W-:Y:S02]  /*d610*/  SHF.R.U64 R8, R7, 0x3, RZ ;  /* 0x0000000307087819 */ /* 0x000fe400000012ff */
[----:B------:R-:W-:Y:S01]  /*d620*/  F2FP.F16.F32.PACK_AB R7, R31, R30 ;  /* 0x0000001e1f07723e */ /* 0x000fe200000000ff */
[----:B------:R-:W-:Y:S01]  /*d630*/  VIADD R31, R227, UR34 ;  /* 0x00000022e31f7c36 */ /* 0x000fe20008000000 */
[----:B------:R-:W-:Y:S01]  /*d640*/  LOP3.LUT R8, R8, R9, RZ, 0x3c, !PT ;  /* 0x0000000908087212 */ /* 0x000fe200078e3cff */
[----:B------:R-:W-:Y:S01]  /*d650*/  IMAD.X R9, RZ, RZ, R17, P3 ;  /* 0x000000ffff097224 */ /* 0x000fe200018e0611 */
[----:B------:R-:W-:Y:S01]  /*d660*/  MOV R26, R20 ;  /* 0x00000014001a7202 */ /* 0x000fe20000000f00 */
[----:B------:R2:W-:Y:S01]  /*d670*/  STSM.16.M88.4 [R3], R4 ;  /* 0x0000000403007844 */ /* 0x0005e20000000200 */
[----:B------:R-:W-:Y:S01]  /*d680*/  LOP3.LUT P0, RZ, R222, 0x3, RZ, 0xc0, !PT ;  /* 0x00000003deff7812 */ /* 0x000fe2000780c0ff */
[----:B------:R-:W-:Y:S01]  /*d690*/  IMAD.U32 R21, RZ, RZ, UR5 ;  /* 0x00000005ff157e24 */ /* 0x000fe2000f8e00ff */
[----:B------:R-:W-:Y:S01]  /*d6a0*/  MOV R20, UR4 ;  /* 0x0000000400147c02 */ /* 0x000fe20008000f00 */
[----:B------:R-:W-:Y:S01]  /*d6b0*/  IMAD.U32 R21, RZ, RZ, UR6 ;  /* 0x00000006ff157e24 */ /* 0x000fe2000f8e00ff */
[----:B------:R-:W-:Y:S01]  /*d6c0*/  ULDC UR4, c[0x0][0xa88] ;  /* 0x0002a20000047ab9 */ /* 0x000fe20000000800 */
[----:B------:R-:W-:-:S02]  /*d6d0*/  MOV R24, R12 ;  /* 0x0000000c00187202 */ /* 0x000fc40000000f00 */
[----:B------:R-:W-:Y:S02]  /*d6e0*/  F2FP.F16.F32.PACK_AB R12, R49, R48 ;  /* 0x00000030310c723e */ /* 0x000fe400000000ff */
[----:B------:R-:W-:Y:S02]  /*d6f0*/  F2FP.F16.F32.PACK_AB R13, R51, R50 ;  /* 0x00000032330d723e */ /* 0x000fe400000000ff */
[----:B------:R-:W-:Y:S02]  /*d700*/  SHF.R.S32.HI R29, RZ, 0x1f, R31 ;  /* 0x0000001fff1d7819 */ /* 0x000fe4000001141f */
[----:B--2---:R-:W-:Y:S01]  /*d710*/  MOV R3, R8 ;  /* 0x0000000800037202 */ /* 0x004fe20000000f00 */
[----:B------:R-:W-:Y:S01]  /*d720*/  VIADD R9, R31, 0x8 ;  /* 0x000000081f097836 */ /* 0x000fe20000000000 */
[----:B------:R-:W-:Y:S01]  /*d730*/  F2FP.F16.F32.PACK_AB R4, R33, R32 ;  /* 0x000000202104723e */ /* 0x000fe200000000ff */
[C---:B-1----:R-:W-:Y:S01]  /*d740*/  IMAD R8, R14.reuse, UR7, RZ ;  /* 0x000000070e087c24 */ /* 0x042fe2000f8e02ff */
[----:B------:R-:W-:Y:S01]  /*d750*/  F2FP.F16.F32.PACK_AB R5, R35, R34 ;  /* 0x000000222305723e */ /* 0x000fe200000000ff */
[----:B------:R-:W-:Y:S01]  /*d760*/  IMAD.WIDE.U32 R20, R14, UR36, R20 ;  /* 0x000000240e147c25 */ /* 0x000fe2000f8e0014 */
[----:B------:R-:W-:-:S02]  /*d770*/  F2FP.F16.F32.PACK_AB R6, R37, R36 ;  /* 0x000000242506723e */ /* 0x000fc400000000ff */
[----:B------:R-:W-:Y:S01]  /*d780*/  F2FP.F16.F32.PACK_AB R7, R39, R38 ;  /* 0x000000262707723e */ /* 0x000fe200000000ff */
[----:B------:R-:W-:Y:S01]  /*d790*/  IMAD R30, R15, UR36, R8 ;  /* 0x000000240f1e7c24 */ /* 0x000fe2000f8e0208 */
[----:B------:R-:W-:Y:S02]  /*d7a0*/  ISETP.GE.OR P1, PT, R9, UR4, P0 ;  /* 0x0000000409007c0c */ /* 0x000fe40008726670 */
[----:B------:R-:W-:Y:S01]  /*d7b0*/  F2FP.F16.F32.PACK_AB R8, R41, R40 ;  /* 0x000000282908723e */ /* 0x000fe200000000ff */
[----:B------:R1:W-:Y:S01]  /*d7c0*/  STSM.16.M88.4 [R28], R4 ;  /* 0x000000041c007844 */ /* 0x0003e20000000200 */
[----:B------:R-:W-:Y:S02]  /*d7d0*/  F2FP.F16.F32.PACK_AB R9, R43, R42 ;  /* 0x0000002a2b09723e */ /* 0x000fe400000000ff */
[----:B------:R-:W-:Y:S02]  /*d7e0*/  F2FP.F16.F32.PACK_AB R14, R53, R52 ;  /* 0x00000034350e723e */ /* 0x000fe400000000ff */
[----:B------:R-:W-:Y:S01]  /*d7f0*/  F2FP.F16.F32.PACK_AB R15, R55, R54 ;  /* 0x00000036370f723e */ /* 0x000fe200000000ff */
[----:B------:R-:W-:Y:S01]  /*d800*/  STSM.16.M88.4 [R27], R8 ;  /* 0x000000081b007844 */ /* 0x000fe20000000200 */
[----:B------:R-:W-:-:S02]  /*d810*/  IADD3 R20, P2, R31, R20, RZ ;  /* 0x000000141f147210 */ /* 0x000fc40007f5e0ff */
[----:B------:R-:W-:Y:S01]  /*d820*/  ISETP.GE.OR P0, PT, R31, UR4, P0 ;  /* 0x000000041f007c0c */ /* 0x000fe20008706670 */
[----:B------:R-:W-:Y:S01]  /*d830*/  STSM.16.M88.4 [R26], R12 ;  /* 0x0000000c1a007844 */ /* 0x000fe20000000200 */
[----:B------:R-:W-:Y:S01]  /*d840*/  ULDC.64 UR4, c[0x0][0xb40] ;  /* 0x0002d00000047ab9 */ /* 0x000fe20000000a00 */
[----:B------:R-:W-:Y:S02]  /*d850*/  IADD3.X R29, R29, R21, R30, P2, !PT ;  /* 0x000000151d1d7210 */ /* 0x000fe400017fe41e */
[----:B-1----:R-:W-:Y:S02]  /*d860*/  F2FP.F16.F32.PACK_AB R4, R57, R56 ;  /* 0x000000383904723e */ /* 0x002fe400000000ff */
[----:B------:R-:W-:Y:S02]  /*d870*/  F2FP.F16.F32.PACK_AB R5, R59, R58 ;  /* 0x0000003a3b05723e */ /* 0x000fe400000000ff */
[----:B------:R-:W-:Y:S02]  /*d880*/  F2FP.F16.F32.PACK_AB R6, R61, R60 ;  /* 0x0000003c3d06723e */ /* 0x000fe400000000ff */
[----:B------:R-:W-:-:S05]  /*d890*/  F2FP.F16.F32.PACK_AB R7, R63, R62 ;  /* 0x0000003e3f07723e */ /* 0x000fca00000000ff */
[----:B------:R1:W-:Y:S04]  /*d8a0*/  STSM.16.M88.4 [R25], R4 ;  /* 0x0000000419007844 */ /* 0x0003e80000000200 */
[----:B------:R-:W-:Y:S04]  /*d8b0*/  STSM.16.M88.4 [R24], R64 ;  /* 0x0000004018007844 */ /* 0x000fe80000000200 */
[----:B------:R-:W-:Y:S04]  /*d8c0*/  STSM.16.M88.4 [R19], R72 ;  /* 0x0000004813007844 */ /* 0x000fe80000000200 */
[----:B------:R-:W-:Y:S01]  /*d8d0*/  STSM.16.M88.4 [R3], R80 ;  /* 0x0000005003007844 */ /* 0x000fe20000000200 */
[----:B------:R-:W-:Y:S01]  /*d8e0*/  @!PT LDS RZ, [RZ] ;  /* 0x00000000fffff984 */ /* 0x000fe20000000800 */
[----:B------:R-:W-:Y:S01]  /*d8f0*/  @!PT LDS RZ, [RZ] ;  /* 0x00000000fffff984 */ /* 0x000fe20000000800 */
[----:B------:R-:W-:Y:S01]  /*d900*/  @!PT LDS RZ, [RZ] ;  /* 0x00000000fffff984 */ /* 0x000fe20000000800 */
[----:B------:R-:W-:Y:S01]  /*d910*/  @!PT LDS RZ, [RZ] ;  /* 0x00000000fffff984 */ /* 0x000fe20000000800 */
[----:B------:R2:W-:Y:S06]  /*d920*/  MEMBAR.ALL.CTA ;  /* 0x0000000000007992 */ /* 0x0005ec0000008000 */
[----:B--2---:R-:W2:Y:S02]  /*d930*/  FENCE.VIEW.ASYNC.S ;  /* 0x00000000000073c6 */ /* 0x004ea40000000000 */
[----:B--2---:R-:W-:Y:S06]  /*d940*/  BAR.ARV 0x1, 0x120 ;  /* 0x0044800000007b1d */ /* 0x004fec0000002000 */
[C---:B-1----:R-:W-:Y:S01]  /*d950*/  LEA R4, P2, R20.reuse, UR4, 0x2 ;  /* 0x0000000414047c11 */ /* 0x042fe2000f8410ff */
[----:B------:R-:W-:Y:S01]  /*d960*/  ULDC UR4, c[0x0][0xc] ;  /* 0x0000030000047ab9 */ /* 0x000fe20000000800 */
[----:B------:R-:W1:Y:S01]  /*d970*/  SHFL.IDX PT, R6, R226, RZ, 0x1f ;  /* 0x00001fffe2067589 */ /* 0x000e6200000e0000 */
[----:B------:R-:W-:Y:S01]  /*d980*/  UIADD3 UR10, UR4, UR10, URZ ;  /* 0x0000000a040a7290 */ /* 0x000fe2000fffe03f */
[----:B------:R-:W-:-:S05]  /*d990*/  LEA.HI.X R5, R20, UR5, R29, 0x2, P2 ;  /* 0x0000000514057c11 */ /* 0x000fca00090f141d */
[----:B------:R2:W-:Y:S01]  /*d9a0*/  @!P0 STG.E desc[UR12][R4.64], R2 ;  /* 0x0000000204008986 */ /* 0x0005e2000c10190c */
[----:B------:R-:W-:-:S03]  /*d9b0*/  IMAD.U32 R220, RZ, RZ, UR10 ;  /* 0x0000000affdc7e24 */ /* 0x000fc6000f8e00ff */
        /* <DEDUP_REMOVED lines=14> */
[----:B------:R-:W-:Y:S01]  /*daa0*/  UMOV UR7, 0x40 ;  /* 0x0000004000077882 */ /* 0x000fe20000000000 */
[----:B------:R-:W-:-:S05]  /*dab0*/  UMOV UR8, 0x1 ;  /* 0x0000000100087882 */ /* 0x000fca0000000000 */
[----:B------:R1:W-:Y:S02]  /*dac0*/  UTMASTG.5D [UR32], [UR4] ;  /* 0x00000020040073b5 */ /* 0x0003e40008020000 */
[----:B-1----:R-:W-:Y:S01]  /*dad0*/  UMOV UR32, UR6 ;  /* 0x0000000600207c82 */ /* 0x002fe20008000000 */
[----:B------:R-:W-:Y:S01]  /*dae0*/  UMOV UR33, UR7 ;  /* 0x0000000700217c82 */ /* 0x000fe20008000000 */
[----:B------:R-:W-:Y:S01]  /*daf0*/  UIADD3 UR6, UR39, 0x34820, URZ ;  /* 0x0003482027067890 */ /* 0x000fe2000fffe03f */
[----:B------:R1:W-:Y:S03]  /*db00*/  UTMASTG.5D [UR32], [UR4] ;  /* 0x00000020040073b5 */ /* 0x0003e60008020000 */
[----:B------:R-:W-:Y:S02]  /*db10*/  UPRMT UR7, URZ, 0x654, UR6 ;  /* 0x000006543f077896 */ /* 0x000fe40008000006 */
[----:B------:R-:W-:Y:S01]  /*db20*/  UPRMT UR6, UR8, 0x654, UR6 ;  /* 0x0000065408067896 */ /* 0x000fe20008000006 */
[----:B------:R0:W-:Y:S01]  /*db30*/  UTMACMDFLUSH ;  /* 0x00000000000079b7 */ /* 0x0001e20000000000 */
[----:B------:R-:W-:-:S05]  /*db40*/  DEPBAR.LE SB0, 0x0 ;  /* 0x000080000000791a */ /* 0x000fca0000000000 */
[----:B------:R-:W-:Y:S02]  /*db50*/  SYNCS.ARRIVE.TRANS64.RED.A1T0 RZ, [UR7], RZ ;  /* 0x000000ffffff79a7 */ /* 0x000fe40008100407 */
[----:B-1----:R-:W-:Y:S03]  /*db60*/  SYNCS.ARRIVE.TRANS64.RED.A1T0 RZ, [UR6], RZ ;  /* 0x000000ffffff79a7 */ /* 0x002fe60008100406 */
.L_x_5670:
[----:B------:R-:W-:Y:S05]  /*db70*/  BSYNC B0 ;  /* 0x0000000000007941 */ /* 0x000fea0003800000 */
.L_x_5669:
[----:B------:R-:W1:Y:S01]  /*db80*/  LDC R0, c[0x0][0xda4] ;  /* 0x00036900ff007b82 */ /* 0x000e620000000800 */
[----:B------:R-:W-:Y:S01]  /*db90*/  R2UR UR5, R220 ;  /* 0x00000000dc0572ca */ /* 0x000fe200000e0000 */
[----:B------:R-:W-:Y:S01]  /*dba0*/  UIADD3 UR38, UR38, 0x1, URZ ;  /* 0x0000000126267890 */ /* 0x000fe2000fffe03f */
[----:B------:R-:W-:-:S03]  /*dbb0*/  VIADD R221, R221, 0x1 ;  /* 0x00000001dddd7836 */ /* 0x000fc60000000000 */
[----:B------:R-:W-:-:S04]  /*dbc0*/  UISETP.NE.AND UP0, UPT, UR38, 0x2, UPT ;  /* 0x000000022600788c */ /* 0x000fc8000bf05270 */
[----:B------:R-:W-:Y:S02]  /*dbd0*/  USEL UR4, URZ, 0x1, UP0 ;  /* 0x000000013f047887 */ /* 0x000fe40008000000 */
[----:B------:R-:W-:Y:S02]  /*dbe0*/  USEL UR38, UR38, URZ, UP0 ;  /* 0x0000003f26267287 */ /* 0x000fe40008000000 */
[----:B------:R-:W-:Y:S01]  /*dbf0*/  ULOP3.LUT UR61, UR61, UR4, URZ, 0x3c, !UPT ;  /* 0x000000043d3d7292 */ /* 0x000fe2000f8e3c3f */
[----:B-1----:R-:W-:-:S13]  /*dc00*/  ISETP.LE.AND P0, PT, R0, UR5, PT ;  /* 0x0000000500007c0c */ /* 0x002fda000bf03270 */
[----:B------:R-:W-:Y:S05]  /*dc10*/  @!P0 BRA `(.L_x_5671) ;  /* 0xffffff3400b08947 */ /* 0x000fea000383ffff */
[----:B------:R-:W-:Y:S05]  /*dc20*/  EXIT ;  /* 0x000000000000794d */ /* 0x000fea0003800000 */
.L_x_5643:
        /* <DEDUP_REMOVED lines=30> */
.L_x_5723:
        /* <DEDUP_REMOVED lines=14> */
[----:B--2---:R-:W-:-:S04]  /*def0*/  @P0 IMAD.HI.U32 R2, R4, R2, RZ ;  /* 0x0000000204020227 */ /* 0x004fc800078e00ff */
[----:B------:R-:W-:Y:S01]  /*df00*/  IMAD.MOV.U32 R6, RZ, RZ, R4 ;  /* 0x000000ffff067224 */ /* 0x000fe200078e0004 */
[----:B----4-:R-:W-:Y:S01]  /*df10*/  @P0 SHF.R.U32.HI R6, RZ, R3, R2 ;  /* 0x00000003ff060219 */ /* 0x010fe20000011602 */
[----:B------:R-:W1:Y:S04]  /*df20*/  LDC R4, c[0x0][0x2e0] ;  /* 0x0000b800ff047b82 */ /* 0x000e680000000800 */
[----:B------:R-:W-:Y:S01]  /*df30*/  IMAD.MOV.U32 R7, RZ, RZ, R6 ;  /* 0x000000ffff077224 */ /* 0x000fe200078e0006 */
[----:B------:R2:W-:Y:S03]  /*df40*/  STL [R1+0x10], R6 ;  /* 0x0000100601007387 */ /* 0x0005e60000100800 */
[----:B------:R-:W4:Y:S01]  /*df50*/  @P1 LDC.64 R2, c[0x0][0xdb8] ;  /* 0x00036e00ff021b82 */ /* 0x000f220000000a00 */
[----:B-1----:R-:W-:-:S02]  /*df60*/  IMAD R9, R4, UR4, RZ ;  /* 0x0000000404097c24 */ /* 0x002fc4000f8e02ff */
[----:B----4-:R-:W-:-:S05]  /*df70*/  @P1 IMAD.HI.U32 R2, R6, R2, RZ ;  /* 0x0000000206021227 */ /* 0x010fca00078e00ff */
[----:B------:R-:W-:Y:S02]  /*df80*/  @P1 SHF.R.U32.HI R7, RZ, R3, R2 ;  /* 0x00000003ff071219 */ /* 0x000fe40000011602 */
[----:B------:R-:W-:-:S03]  /*df90*/  MOV R2, 0x400 ;  /* 0x0000040000027802 */ /* 0x000fc60000000f00 */
[----:B------:R-:W-:Y:S01]  /*dfa0*/  IMAD.MOV R3, RZ, RZ, -R7 ;  /* 0x000000ffff037224 */ /* 0x000fe200078e0a07 */
[----:B---3--:R-:W-:Y:S01]  /*dfb0*/  LEA R8, R5, R2, 0x18 ;  /* 0x0000000205087211 */ /* 0x008fe200078ec0ff */
[----:B------:R2:W-:Y:S01]  /*dfc0*/  STL [R1], R7 ;  /* 0x0000000701007387 */ /* 0x0005e20000100800 */
[----:B------:R-:W-:-:S03]  /*dfd0*/  IADD3 R2, R9, 0xaf, RZ ;  /* 0x000000af09027810 */ /* 0x000fc60007ffe0ff */
[----:B------:R-:W-:Y:S01]  /*dfe0*/  VIADD R4, R8, 0x1e400 ;  /* 0x0001e40008047836 */ /* 0x000fe20000000000 */
[----:B------:R2:W-:Y:S01]  /*dff0*/  STL [R1+0x20], R9 ;  /* 0x0000200901007387 */ /* 0x0005e20000100800 */
[----:B------:R-:W-:-:S03]  /*e000*/  IMAD.HI R2, R2, 0x2e8ba2e9, RZ ;  /* 0x2e8ba2e902027827 */ /* 0x000fc600078e02ff */
[----:B------:R-:W-:Y:S01]  /*e010*/  LOP3.LUT P0, RZ, R4, 0x3ff, RZ, 0xc0, !PT ;  /* 0x000003ff04ff7812 */ /* 0x000fe2000780c0ff */
[----:B------:R-:W-:Y:S01]  /*e020*/  IMAD R4, R0, R3, R6 ;  /* 0x0000000300047224 */ /* 0x000fe200078e0206 */
[----:B------:R-:W-:Y:S01]  /*e030*/  SHF.R.U32.HI R3, RZ, 0x1f, R2 ;  /* 0x0000001fff037819 */ /* 0x000fe20000011602 */
[----:B------:R2:W-:Y:S03]  /*e040*/  STL [R1+0x8], R8 ;  /* 0x0000080801007387 */ /* 0x0005e60000100800 */
[----:B------:R-:W-:Y:S01]  /*e050*/  LEA.HI.SX32 R0, R2, R3, 0x1b ;  /* 0x0000000302007211 */ /* 0x000fe200078fdaff */
[----:B------:R2:W-:Y:S04]  /*e060*/  STL [R1+0x4], R4 ;  /* 0x0000040401007387 */ /* 0x0005e80000100800 */
        /* <DEDUP_REMOVED lines=17> */
[----:B-1----:R-:W-:Y:S05]  /*e180*/  CALL.ABS.NOINC R2 ;  /* 0x0000000002007343 */ /* 0x002fea0003c00000 */
.L_x_5673:
        /* <DEDUP_REMOVED lines=12> */
[----:B------:R-:W-:Y:S01]  /*e250*/  MOV R13, RZ ;  /* 0x000000ff000d7202 */ /* 0x000fe20000000f00 */
[----:B------:R-:W-:Y:S02]  /*e260*/  IMAD.U32 R7, RZ, RZ, UR9 ;  /* 0x00000009ff077e24 */ /* 0x000fe4000f8e00ff */
[----:B------:R-:W-:-:S02]  /*e270*/  IMAD.U32 R10, RZ, RZ, UR4 ;  /* 0x00000004ff0a7e24 */ /* 0x000fc4000f8e00ff */
[----:B------:R-:W-:Y:S02]  /*e280*/  IMAD.U32 R11, RZ, RZ, UR5 ;  /* 0x00000005ff0b7e24 */ /* 0x000fe4000f8e00ff */
[----:B------:R-:W-:Y:S02]  /*e290*/  IMAD.MOV.U32 R8, RZ, RZ, 0x70 ;  /* 0x00000070ff087424 */ /* 0x000fe400078e00ff */
[----:B-1----:R-:W-:-:S07]  /*e2a0*/  IMAD.MOV.U32 R12, RZ, RZ, 0x1 ;  /* 0x00000001ff0c7424 */ /* 0x002fce00078e00ff */
[----:B------:R-:W-:-:S07]  /*e2b0*/  LEPC R20, `(.L_x_5675) ;  /* 0x000000001014794e */ /* 0x000fce0000000000 */
[----:B--2---:R-:W-:Y:S05]  /*e2c0*/  CALL.ABS.NOINC R2 ;  /* 0x0000000002007343 */ /* 0x004fea0003c00000 */
.L_x_5675:
[----:B------:R-:W-:Y:S01]  /*e2d0*/  MOV R2, 0x0 ;  /* 0x0000000000027802 */ /* 0x000fe20000000f00 */
[----:B------:R-:W-:Y:S01]  /*e2e0*/  ULDC.64 UR6, c[0x4][0x1b8] ;  /* 0x01006e0000067ab9 */ /* 0x000fe20000000a00 */
[----:B------:R-:W-:Y:S01]  /*e2f0*/  ULDC.64 UR8, c[0x4][0x1c0] ;  /* 0x0100700000087ab9 */ /* 0x000fe20000000a00 */
[----:B------:R-:W-:Y:S01]  /*e300*/  ULDC.64 UR4, c[0x4][0xc0] ;  /* 0x0100300000047ab9 */ /* 0x000fe20000000a00 */
[----:B------:R-:W-:Y:S01]  /*e310*/  IMAD.U32 R4, RZ, RZ, UR6 ;  /* 0x00000006ff047e24 */ /* 0x000fe2000f8e00ff */
[----:B------:R-:W-:Y:S01]  /*e320*/  MOV R8, 0x70 ;  /* 0x0000007000087802 */ /* 0x000fe20000000f00 */
[----:B------:R-:W1:Y:S01]  /*e330*/  LDC.64 R2, c[0x4][R2] ;  /* 0x0100000002027b82 */ /* 0x000e620000000a00 */
[----:B------:R-:W-:Y:S02]  /*e340*/  IMAD.U32 R5, RZ, RZ, UR7 ;  /* 0x00000007ff057e24 */ /* 0x000fe4000f8e00ff */
[----:B------:R-:W-:Y:S02]  /*e350*/  IMAD.U32 R6, RZ, RZ, UR8 ;  /* 0x00000008ff067e24 */ /* 0x000fe4000f8e00ff */
[----:B------:R-:W-:-:S02]  /*e360*/  IMAD.U32 R7, RZ, RZ, UR9 ;  /* 0x00000009ff077e24 */ /* 0x000fc4000f8e00ff */
[----:B------:R-:W-:Y:S02]  /*e370*/  IMAD.U32 R10, RZ, RZ, UR4 ;  /* 0x00000004ff0a7e24 */ /* 0x000fe4000f8e00ff */
[----:B------:R-:W-:Y:S02]  /*e380*/  IMAD.U32 R11, RZ, RZ, UR5 ;  /* 0x00000005ff0b7e24 */ /* 0x000fe4000f8e00ff */
[----:B------:R-:W-:Y:S02]  /*e390*/  IMAD.MOV.U32 R12, RZ, RZ, 0x1 ;  /* 0x00000001ff0c7424 */ /* 0x000fe400078e00ff */
[----:B------:R-:W-:-:S07]  /*e3a0*/  IMAD.MOV.U32 R13, RZ, RZ, RZ ;  /* 0x000000ffff0d7224 */ /* 0x000fce00078e00ff */
[----:B------:R-:W-:-:S07]  /*e3b0*/  LEPC R20, `(.L_x_5674) ;  /* 0x000000001014794e */ /* 0x000fce0000000000 */
[----:B-1----:R-:W-:Y:S05]  /*e3c0*/  CALL.ABS.NOINC R2 ;  /* 0x0000000002007343 */ /* 0x002fea0003c00000 */
.L_x_5674:
        /* <DEDUP_REMOVED lines=24> */
[----:B------:R-:W-:-:S04]  /*e550*/  IMAD R7, R7, UR4, R4 ;  /* 0x0000000407077c24 */ /* 0x000fc8000f8e0204 */
[----:B------:R-:W-:-:S04]  /*e560*/  IMAD.SHL.U32 R7, R7, 0x80, RZ ;  /* 0x0000008007077824 */ /* 0x000fc800078e00ff */
[----:B------:R-:W-:-:S05]  /*e570*/  VOTEU.ALL UP1, P1 ;  /* 0x00000000003f7886 */ /* 0x000fca0000820000 */
[----:B------:R-:W-:-:S04]  /*e580*/  @!UP1 UIADD3 UR8, UP0, UR36, 0x270, URZ ;  /* 0x0000027024089890 */ /* 0x000fc8000ff1e03f */
[----:B------:R-:W-:-:S03]  /*e590*/  @!UP1 UIADD3.X UR9, URZ, UR37, URZ, UP0, !UPT ;  /* 0x000000253f099290 */ /* 0x000fc600087fe43f */
[----:B-1----:R-:W-:-:S09]  /*e5a0*/  VOTEU.ALL UP0, P1 ;  /* 0x00000000003f7886 */ /* 0x002fd20000800000 */
.L_x_5676:
        /* <DEDUP_REMOVED lines=15> */
.L_x_5677:
        /* <DEDUP_REMOVED lines=20> */
.L_x_5739:
[----:B------:R-:W2:Y:S01]  /*e7e0*/  LDL R8, [R1+0x14] ;  /* 0x0000140001087983 */ /* 0x000ea20000100800 */
[----:B------:R-:W-:Y:S01]  /*e7f0*/  UMOV UR4, 0xffffffff ;  /* 0xffffffff00047882 */ /* 0x000fe20000000000 */
[--C-:B------:R-:W-:Y:S01]  /*e800*/  SHF.R.S32.HI R12, RZ, 0x1f, R6.reuse ;  /* 0x0000001fff0c7819 */ /* 0x100fe20000011406 */
[----:B------:R-:W-:Y:S01]  /*e810*/  IMAD.MOV.U32 R4, RZ, RZ, R6 ;  /* 0x000000ffff047224 */ /* 0x000fe200078e0006 */
[----:B--2---:R-:W-:Y:S01]  /*e820*/  IADD3 R8, R8, -0x1, RZ ;  /* 0xffffffff08087810 */ /* 0x004fe20007ffe0ff */
[----:B------:R-:W-:Y:S06]  /*e830*/  BRA.DIV UR4, `(.L_x_5679) ;  /* 0x0000002a040c7947 */ /* 0x000fec000b800000 */
[----:B------:R-:W-:-:S13]  /*e840*/  ELECT P6, URZ, PT ;  /* 0x00000000003f782f */ /* 0x000fda00038c0000 */
.L_x_5742:
[----:B------:R-:W-:Y:S05]  /*e850*/  @!P6 BRA `(.L_x_5680) ;  /* 0x000000040010e947 */ /* 0x000fea0003800000 */
        /* <DEDUP_REMOVED lines=21> */
.L_x_5681:
[----:B------:R-:W2:Y:S01]  /*e9b0*/  S2R R9, SR_CgaCtaId ;  /* 0x0000000000097919 */ /* 0x000ea20000008800 */
[----:B------:R-:W-:-:S04]  /*e9c0*/  MOV R5, 0x400 ;  /* 0x0000040000057802 */ /* 0x000fc80000000f00 */
[----:B--2---:R-:W-:Y:S02]  /*e9d0*/  LEA R5, R9, R5, 0x18 ;  /* 0x0000000509057211 */ /* 0x004fe400078ec0ff */
[----:B------:R-:W-:-:S03]  /*e9e0*/  SHF.L.U32 R9, R17, 0x1f, RZ ;  /* 0x0000001f11097819 */ /* 0x000fc600000006ff */
[----:B------:R-:W-:-:S04]  /*e9f0*/  IMAD R5, R16, 0x8, R5 ;  /* 0x0000000810057824 */ /* 0x000fc800078e0205 */
[----:B------:R-:W2:Y:S02]  /*ea00*/  SYNCS.PHASECHK.TRANS64.TRYWAIT P1, [R5+URZ+0x34840], R9 ;  /* 0x03484009050075a7 */ /* 0x000ea4000802017f */
[----:B--2---:R-:W-:Y:S05]  /*ea10*/  @!P1 BRA `(.L_x_5682) ;  /* 0x0000002400b49947 */ /* 0x004fea0003800000 */
.L_x_5743:
[----:B------:R-:W3:Y:S01]  /*ea20*/  LDL R10, [R1+0xc] ;  /* 0x00000c00010a7983 */ /* 0x000ee20000100800 */
[----:B------:R-:W4:Y:S02]  /*ea30*/  S2R R11, SR_TID.X ;  /* 0x00000000000b7919 */ /* 0x000f240000002100 */
[----:B----4-:R-:W-:-:S13]  /*ea40*/  LOP3.LUT P1, RZ, R11, 0x7f, RZ, 0xc0, !PT ;  /* 0x0000007f0bff7812 */ /* 0x010fda000782c0ff */
[----:B--2---:R-:W-:-:S04]  /*ea50*/  @!P1 MOV R9, 0xb000 ;  /* 0x0000b00000099802 */ /* 0x004fc80000000f00 */
[----:B------:R3:W-:Y:S02]  /*ea60*/  @!P1 SYNCS.ARRIVE.TRANS64 RZ, [R5+URZ+0x34830], R9 ;  /* 0x0348300905ff99a7 */ /* 0x0007e4000800003f */
[----:B---3--:R-:W-:-:S04]  /*ea70*/  PRMT R9, R10, 0x9910, RZ ;  /* 0x000099100a097816 */ /* 0x008fc800000000ff */
[----:B------:R-:W-:-:S13]  /*ea80*/  ISETP.NE.AND P1, PT, R9, 0x2, PT ;  /* 0x000000020900780c */ /* 0x000fda0003f25270 */
[----:B------:R-:W-:Y:S05]  /*ea90*/  @P1 BRA `(.L_x_5683) ;  /* 0x0000000000041947 */ /* 0x000fea0003800000 */
[----:B------:R-:W-:Y:S01]  /*eaa0*/  BPT.TRAP 0x1 ;  /* 0x000000040000795c */ /* 0x000fe20000300000 */
.L_x_5683:
[----:B------:R-:W-:-:S13]  /*eab0*/  ISETP.NE.AND P1, PT, R19, RZ, PT ;  /* 0x000000ff1300720c */ /* 0x000fda0003f25270 */
[----:B------:R-:W-:Y:S05]  /*eac0*/  @P1 BRA `(.L_x_5684) ;  /* 0x0000000000041947 */ /* 0x000fea0003800000 */
[----:B------:R-:W-:Y:S01]  /*ead0*/  BPT.TRAP 0x1 ;  /* 0x000000040000795c */ /* 0x000fe20000300000 */
.L_x_5684:
        /* <DEDUP_REMOVED lines=12> */
[----:B------:R-:W-:-:S04]  /*eba0*/  UMOV UR15, 0x40 ;  /* 0x00000040000f7882 */ /* 0x000fc80000000000 */
        /* <DEDUP_REMOVED lines=8> */
[----:B------:R-:W-:-:S03]  /*ec30*/  UIADD3 UR14, UR6, 0x23c00, URZ ;  /* 0x00023c00060e7890 */ /* 0x000fc6000fffe03f */
[----:B------:R-:W-:-:S04]  /*ec40*/  UMOV UR6, 0x0 ;  /* 0x0000000000067882 */ /* 0x000fc80000000000 */
[----:B------:R2:W-:Y:S02]  /*ec50*/  UTMALDG.4D.MULTICAST [UR8], [UR4], UR16, desc[UR6] ;  /* 0x00000608040073b4 */ /* 0x0005e40008019810 */
[----:B--2---:R-:W-:Y:S01]  /*ec60*/  UMOV UR8, UR14 ;  /* 0x0000000e00087c82 */ /* 0x004fe20008000000 */
[----:B------:R-:W-:Y:S02]  /*ec70*/  UMOV UR10, UR15 ;  /* 0x0000000f000a7c82 */ /* 0x000fe40008000000 */
[----:B------:R2:W-:Y:S02]  /*ec80*/  UTMALDG.4D.MULTICAST [UR8], [UR4], UR16, desc[UR6] ;  /* 0x00000608040073b4 */ /* 0x0005e40008019810 */
[----:B--2---:R-:W-:Y:S01]  /*ec90*/  NOP ;  /* 0x0000000000007918 */ /* 0x004fe20000000000 */
.L_x_5680:
        /* <DEDUP_REMOVED lines=8> */
[C---:B------:R-:W-:Y:S01]  /*ed20*/  @P1 R2UR UR11, R7.reuse ;  /* 0x00000000070b12ca */ /* 0x040fe200000e0000 */
[----:B------:R-:W-:Y:S01]  /*ed30*/  UIADD3 UR4, UP0, UR36, 0x270, URZ ;  /* 0x0000027024047890 */ /* 0x000fe2000ff1e03f */
[----:B------:R-:W-:-:S03]  /*ed40*/  @P1 R2UR UR19, R7 ;  /* 0x00000000071312ca */ /* 0x000fc600000e0000 */
[----:B------:R-:W-:Y:S01]  /*ed50*/  UIADD3.X UR5, URZ, UR37, URZ, UP0, !UPT ;  /* 0x000000253f057290 */ /* 0x000fe200087fe43f */
[----:B-1----:R-:W-:-:S04]  /*ed60*/  LEA R10, R11, R10, 0x18 ;  /* 0x0000000a0b0a7211 */ /* 0x002fc800078ec0ff */
[----:B------:R-:W-:Y:S01]  /*ed70*/  R2UR UR16, R10 ;  /* 0x000000000a1072ca */ /* 0x000fe200000e0000 */
[----:B------:R-:W-:Y:S01]  /*ed80*/  @P1 IMAD.MOV.U32 R6, RZ, RZ, 0x8000 ;  /* 0x00008000ff061424 */ /* 0x000fe200078e00ff */
[----:B------:R-:W-:Y:S11]  /*ed90*/  BAR.SYNC.DEFER_BLOCKING 0x8, 0x120 ;  /* 0x0204800000007b1d */ /* 0x000ff60000010000 */
        /* <DEDUP_REMOVED lines=14> */
[C---:B---3--:R-:W-:Y:S02]  /*ee80*/  @P1 R2UR UR12, R14.reuse ;  /* 0x000000000e0c12ca */ /* 0x048fe400000e0000 */
[----:B------:R-:W-:Y:S02]  /*ee90*/  @P1 R2UR UR20, R14 ;  /* 0x000000000e1412ca */ /* 0x000fe400000e0000 */
[----:B----4-:R-:W-:-:S04]  /*eea0*/  LOP3.LUT R6, R13, 0x1, RZ, 0xc, !PT ;  /* 0x000000010d067812 */ /* 0x010fc800078e0cff */
[----:B------:R-:W-:-:S05]  /*eeb0*/  SHF.L.U32 R6, R6, 0x1f, RZ ;  /* 0x0000001f06067819 */ /* 0x000fca00000006ff */
[----:B------:R1:W-:Y:S02]  /*eec0*/  UTMALDG.4D [UR8], [UR4], desc[UR6] ;  /* 0x00000608040075b4 */ /* 0x0003e40008019000 */
[----:B------:R1:W-:Y:S01]  /*eed0*/  UTMALDG.4D [UR16], [UR4], desc[UR14] ;  /* 0x00000e10040075b4 */ /* 0x0003e20008019000 */
[----:B------:R-:W2:Y:S01]  /*eee0*/  SYNCS.PHASECHK.TRANS64.TRYWAIT P1, [R10+URZ+0x34820], R6 ;  /* 0x034820060a0075a7 */ /* 0x000ea2000802017f */
[----:B-----5:R-:W-:Y:S01]  /*eef0*/  ISETP.GE.AND P2, PT, R9, 0xb1, PT ;  /* 0x000000b10900780c */ /* 0x020fe20003f46270 */
[----:B-12---:R-:W-:-:S12]  /*ef00*/  @!P1 BRA `(.L_x_5686) ;  /* 0x00000020008c9947 */ /* 0x006fd80003800000 */
.L_x_5744:
[----:B------:R-:W-:Y:S05]  /*ef10*/  BSYNC B0 ;  /* 0x0000000000007941 */ /* 0x000fea0003800000 */
.L_x_5685:
        /* <DEDUP_REMOVED lines=38> */
.L_x_5691:
[----:B-1----:R-:W1:Y:S01]  /*f180*/  S2R R3, SR_CgaCtaId ;  /* 0x0000000000037919 */ /* 0x002e620000008800 */
[----:B------:R-:W-:-:S04]  /*f190*/  MOV R2, 0x400 ;  /* 0x0000040000027802 */ /* 0x000fc80000000f00 */
[----:B-1----:R-:W-:Y:S02]  /*f1a0*/  LEA R2, R3, R2, 0x18 ;  /* 0x0000000203027211 */ /* 0x002fe400078ec0ff */
[----:B------:R-:W-:Y:S02]  /*f1b0*/  SHF.L.U32 R3, R13, 0x1f, RZ ;  /* 0x0000001f0d037819 */ /* 0x000fe400000006ff */
[----:B------:R-:W-:-:S04]  /*f1c0*/  LEA R2, R9, R2, 0x3 ;  /* 0x0000000209027211 */ /* 0x000fc800078e18ff */
[----:B------:R-:W1:Y:S02]  /*f1d0*/  SYNCS.PHASECHK.TRANS64.TRYWAIT P1, [R2+URZ+0x34840], R3 ;  /* 0x03484003020075a7 */ /* 0x000e64000802017f */
[----:B-1----:R-:W-:Y:S05]  /*f1e0*/  @!P1 BRA `(.L_x_5692) ;  /* 0x0000001c00f49947 */ /* 0x002fea0003800000 */
.L_x_5745:
[----:B------:R-:W2:Y:S01]  /*f1f0*/  LDL R10, [R1+0xc] ;  /* 0x00000c00010a7983 */ /* 0x000ea20000100800 */
[----:B------:R-:W3:Y:S02]  /*f200*/  S2R R11, SR_TID.X ;  /* 0x00000000000b7919 */ /* 0x000ee40000002100 */
[----:B---3--:R-:W-:-:S13]  /*f210*/  LOP3.LUT P1, RZ, R11, 0x7f, RZ, 0xc0, !PT ;  /* 0x0000007f0bff7812 */ /* 0x008fda000782c0ff */
[----:B-1----:R-:W-:-:S04]  /*f220*/  @!P1 IMAD.MOV.U32 R3, RZ, RZ, 0xb000 ;  /* 0x0000b000ff039424 */ /* 0x002fc800078e00ff */
[----:B------:R2:W-:Y:S02]  /*f230*/  @!P1 SYNCS.ARRIVE.TRANS64 RZ, [R2+URZ+0x34830], R3 ;  /* 0x0348300302ff99a7 */ /* 0x0005e4000800003f */
[----:B--2---:R-:W-:-:S04]  /*f240*/  PRMT R3, R10, 0x9910, RZ ;  /* 0x000099100a037816 */ /* 0x004fc800000000ff */
[----:B------:R-:W-:-:S13]  /*f250*/  ISETP.NE.AND P2, PT, R3, 0x2, PT ;  /* 0x000000020300780c */ /* 0x000fda0003f45270 */
[----:B------:R-:W-:Y:S05]  /*f260*/  @P2 BRA `(.L_x_5693) ;  /* 0x0000000000042947 */ /* 0x000fea0003800000 */
[----:B------:R-:W-:Y:S01]  /*f270*/  BPT.TRAP 0x1 ;  /* 0x000000040000795c */ /* 0x000fe20000300000 */
.L_x_5693:
[----:B------:R-:W-:-:S13]  /*f280*/  ISETP.NE.AND P1, PT, R19, RZ, PT ;  /* 0x000000ff1300720c */ /* 0x000fda0003f25270 */
[----:B------:R-:W-:Y:S05]  /*f290*/  @P1 BRA `(.L_x_5694) ;  /* 0x0000000000041947 */ /* 0x000fea0003800000 */
[----:B------:R-:W-:Y:S01]  /*f2a0*/  BPT.TRAP 0x1 ;  /* 0x000000040000795c */ /* 0x000fe20000300000 */
.L_x_5694:
        /* <DEDUP_REMOVED lines=14> */
[----:B------:R-:W-:-:S02]  /*f390*/  SHF.L.U32 R3, R17, 0x1f, RZ ;  /* 0x0000001f11037819 */ /* 0x000fc400000006ff */
        /* <DEDUP_REMOVED lines=8> */
[----:B------:R-:W-:-:S05]  /*f420*/  UIADD3 UR15, UR8, 0x23c00, URZ ;  /* 0x00023c00080f7890 */ /* 0x000fca000fffe03f */
[----:B------:R-:W-:Y:S02]  /*f430*/  UMOV UR8, UR14 ;  /* 0x0000000e00087c82 */ /* 0x000fe40008000000 */
[----:B------:R1:W-:Y:S02]  /*f440*/  UTMALDG.4D.MULTICAST [UR8], [UR4], UR17, desc[UR6] ;  /* 0x00000608040073b4 */ /* 0x0003e40008019811 */
[----:B-1----:R-:W-:Y:S01]  /*f450*/  UMOV UR8, UR15 ;  /* 0x0000000f00087c82 */ /* 0x002fe20008000000 */
[----:B------:R-:W-:Y:S02]  /*f460*/  UMOV UR10, UR16 ;  /* 0x00000010000a7c82 */ /* 0x000fe40008000000 */
[----:B------:R1:W-:Y:S01]  /*f470*/  UTMALDG.4D.MULTICAST [UR8], [UR4], UR17, desc[UR6] ;  /* 0x00000608040073b4 */ /* 0x0003e20008019811 */
[----:B------:R-:W2:Y:S02]  /*f480*/  SYNCS.PHASECHK.TRANS64.TRYWAIT P1, [R2+URZ+0x34860], R3 ;  /* 0x03486003020075a7 */ /* 0x000ea4000802017f */
[----:B-12---:R-:W-:Y:S05]  /*f490*/  @!P1 BRA `(.L_x_5695) ;  /* 0x0000001c005c9947 */ /* 0x006fea0003800000 */
.L_x_5746:
[----:B------:R-:W2:Y:S02]  /*f4a0*/  S2R R10, SR_TID.X ;  /* 0x00000000000a7919 */ /* 0x000ea40000002100 */
[----:B--2---:R-:W-:-:S13]  /*f4b0*/  LOP3.LUT P1, RZ, R10, 0x7f, RZ, 0xc0, !PT ;  /* 0x0000007f0aff7812 */ /* 0x004fda000782c0ff */
[----:B-1----:R-:W-:-:S04]  /*f4c0*/  @!P1 IMAD.MOV.U32 R3, RZ, RZ, 0xb000 ;  /* 0x0000b000ff039424 */ /* 0x002fc800078e00ff */
[----:B------:R1:W-:Y:S01]  /*f4d0*/  @!P1 SYNCS.ARRIVE.TRANS64 RZ, [R2+URZ+0x34850], R3 ;  /* 0x0348500302ff99a7 */ /* 0x0003e2000800003f */
[----:B------:R-:W-:Y:S05]  /*f4e0*/  @P2 BRA `(.L_x_5696) ;  /* 0x0000000000042947 */ /* 0x000fea0003800000 */
[----:B------:R-:W-:Y:S01]  /*f4f0*/  BPT.TRAP 0x1 ;  /* 0x000000040000795c */ /* 0x000fe20000300000 */
.L_x_5696:
[----:B------:R-:W-:-:S13]  /*f500*/  ISETP.NE.AND P1, PT, R19, RZ, PT ;  /* 0x000000ff1300720c */ /* 0x000fda0003f25270 */
[----:B------:R-:W-:Y:S05]  /*f510*/  @P1 BRA `(.L_x_5697) ;  /* 0x0000000000041947 */ /* 0x000fea0003800000 */
[----:B------:R-:W-:Y:S01]  /*f520*/  BPT.TRAP 0x1 ;  /* 0x000000040000795c */ /* 0x000fe20000300000 */
.L_x_5697:
        /* <DEDUP_REMOVED lines=19> */
[----:B--2---:R-:W-:-:S05]  /*f660*/  LEA R10, R11, R10, 0x18 ;  /* 0x0000000a0b0a7211 */ /* 0x004fca00078ec0ff */
[----:B------:R-:W-:-:S05]  /*f670*/  IMAD R3, R3, 0x2, R10 ;  /* 0x0000000203037824 */ /* 0x000fca00078e020a */
[----:B------:R-:W-:-:S13]  /*f680*/  R2UR UR14, R3 ;  /* 0x00000000030e72ca */ /* 0x000fda00000e0000 */
[----:B------:R-:W-:Y:S02]  /*f690*/  UIADD3 UR8, UR14, 0x400, URZ ;  /* 0x000004000e087890 */ /* 0x000fe4000fffe03f */
[----:B------:R-:W-:-:S07]  /*f6a0*/  UIADD3 UR14, UR14, 0x5c00, URZ ;  /* 0x00005c000e0e7890 */ /* 0x000fce000fffe03f */
[----:B------:R1:W-:Y:S02]  /*f6b0*/  UTMALDG.4D.MULTICAST [UR8], [UR4], UR16, desc[UR6] ;  /* 0x00000608040073b4 */ /* 0x0003e40008019810 */
[----:B-1----:R-:W-:Y:S01]  /*f6c0*/  UMOV UR8, UR14 ;  /* 0x0000000e00087c82 */ /* 0x002fe20008000000 */
[----:B------:R-:W-:Y:S02]  /*f6d0*/  UMOV UR10, UR15 ;  /* 0x0000000f000a7c82 */ /* 0x000fe40008000000 */
[----:B------:R1:W-:Y:S02]  /*f6e0*/  UTMALDG.4D.MULTICAST [UR8], [UR4], UR16, desc[UR6] ;  /* 0x00000608040073b4 */ /* 0x0003e40008019810 */
[----:B-1----:R-:W-:Y:S01]  /*f6f0*/  NOP ;  /* 0x0000000000007918 */ /* 0x002fe20000000000 */
.L_x_5690:
[----:B------:R-:W-:Y:S05]  /*f700*/  BSYNC B0 ;  /* 0x0000000000007941 */ /* 0x000fea0003800000 */
.L_x_5689:
[----:B------:R-:W2:Y:S01]  /*f710*/  LDL.LU R2, [R1+0x14] ;  /* 0x0000140001027983 */ /* 0x000ea20000300800 */
[----:B------:R-:W-:Y:S02]  /*f720*/  IMAD.MOV.U32 R16, RZ, RZ, R9 ;  /* 0x000000ffff107224 */ /* 0x000fe400078e0009 */
[----:B------:R-:W-:Y:S02]  /*f730*/  IMAD.MOV.U32 R17, RZ, RZ, R13 ;  /* 0x000000ffff117224 */ /* 0x000fe400078e000d */
[----:B--2---:R-:W-:-:S07]  /*f740*/  VIADD R6, R2, 0xfffffffd ;  /* 0xfffffffd02067836 */ /* 0x004fce0000000000 */
.L_x_5688:
[----:B------:R-:W-:Y:S01]  /*f750*/  IMAD.MOV R3, RZ, RZ, -R14 ;  /* 0x000000ffff037224 */ /* 0x000fe200078e0a0e */
[----:B------:R-:W-:Y:S04]  /*f760*/  BSSY B0, `(.L_x_5687) ;  /* 0x00000f1000007945 */ /* 0x000fe80003800000 */
[----:B------:R-:W-:-:S13]  /*f770*/  ISETP.NE.AND P1, PT, R8, R3, PT ;  /* 0x000000030800720c */ /* 0x000fda0003f25270 */
[----:B------:R-:W-:Y:S05]  /*f780*/  @!P1 BRA `(.L_x_5698) ;  /* 0x0000000c00b89947 */ /* 0x000fea0003800000 */
[----:B------:R-:W-:-:S07]  /*f790*/  IMAD.MOV.U32 R8, RZ, RZ, R5 ;  /* 0x000000ffff087224 */ /* 0x000fce00078e0005 */
.L_x_5717:
[----:B------:R-:W-:Y:S01]  /*f7a0*/  VIADD R7, R16, 0x1 ;  /* 0x0000000110077836 */ /* 0x000fe20000000000 */
[----:B------:R-:W-:Y:S04]  /*f7b0*/  BSSY B1, `(.L_x_5699) ;  /* 0x0000073000017945 */ /* 0x000fe80003800000 */
[----:B------:R-:W-:-:S04]  /*f7c0*/  ISETP.NE.AND P1, PT, R7, 0x2, PT ;  /* 0x000000020700780c */ /* 0x000fc80003f25270 */
[----:B-1----:R-:W-:Y:S02]  /*f7d0*/  SEL R10, RZ, 0x1, P1 ;  /* 0x00000001ff0a7807 */ /* 0x002fe40000800000 */
        /* <DEDUP_REMOVED lines=24> */
.L_x_5701:
[----:B------:R-:W2:Y:S01]  /*f960*/  S2R R3, SR_CgaCtaId ;  /* 0x0000000000037919 */ /* 0x000ea20000008800 */
[----:B------:R-:W-:-:S04]  /*f970*/  MOV R2, 0x400 ;  /* 0x0000040000027802 */ /* 0x000fc80000000f00 */
[----:B--2---:R-:W-:Y:S02]  /*f980*/  LEA R2, R3, R2, 0x18 ;  /* 0x0000000203027211 */ /* 0x004fe400078ec0ff */
[----:B------:R-:W-:-:S03]  /*f990*/  SHF.L.U32 R3, R10, 0x1f, RZ ;  /* 0x0000001f0a037819 */ /* 0x000fc600000006ff */
[----:B------:R-:W-:-:S04]  /*f9a0*/  IMAD R2, R7, 0x8, R2 ;  /* 0x0000000807027824 */ /* 0x000fc800078e0202 */
[----:B------:R-:W2:Y:S02]  /*f9b0*/  SYNCS.PHASECHK.TRANS64.TRYWAIT P1, [R2+URZ+0x34840], R3 ;  /* 0x03484003020075a7 */ /* 0x000ea4000802017f */
[----:B--2---:R-:W-:Y:S05]  /*f9c0*/  @!P1 BRA `(.L_x_5702) ;  /* 0x0000001800249947 */ /* 0x004fea0003800000 */
.L_x_5747:
        /* <DEDUP_REMOVED lines=9> */
.L_x_5703:
[----:B------:R-:W-:-:S13]  /*fa60*/  ISETP.NE.AND P1, PT, R19, RZ, PT ;  /* 0x000000ff1300720c */ /* 0x000fda0003f25270 */
[----:B------:R-:W-:Y:S05]  /*fa70*/  @P1 BRA `(.L_x_5704) ;  /* 0x0000000000041947 */ /* 0x000fea0003800000 */
[----:B------:R-:W-:Y:S01]  /*fa80*/  BPT.TRAP 0x1 ;  /* 0x000000040000795c */ /* 0x000fe20000300000 */
.L_x_5704:
        /* <DEDUP_REMOVED lines=31> */
.L_x_5748:
[----:B------:R-:W2:Y:S02]  /*fc80*/  S2R R3, SR_TID.X ;  /* 0x0000000000037919 */ /* 0x000ea40000002100 */
[----:B--2---:R-:W-:-:S13]  /*fc90*/  LOP3.LUT P1, RZ, R3, 0x7f, RZ, 0xc0, !PT ;  /* 0x0000007f03ff7812 */ /* 0x004fda000782c0ff */
[----:B------:R-:W-:-:S04]  /*fca0*/  @!P1 IMAD.MOV.U32 R3, RZ, RZ, 0xb000 ;  /* 0x0000b000ff039424 */ /* 0x000fc800078e00ff */
[----:B------:R2:W-:Y:S01]  /*fcb0*/  @!P1 SYNCS.ARRIVE.TRANS64 RZ, [R2+URZ+0x34850], R3 ;  /* 0x0348500302ff99a7 */ /* 0x0005e2000800003f */
[----:B------:R-:W-:Y:S05]  /*fcc0*/  @P2 BRA `(.L_x_5706) ;  /* 0x0000000000042947 */ /* 0x000fea0003800000 */
[----:B------:R-:W-:Y:S01]  /*fcd0*/  BPT.TRAP 0x1 ;  /* 0x000000040000795c */ /* 0x000fe20000300000 */
.L_x_5706:
[----:B------:R-:W-:-:S13]  /*fce0*/  ISETP.NE.AND P1, PT, R19, RZ, PT ;  /* 0x000000ff1300720c */ /* 0x000fda0003f25270 */
[----:B------:R-:W-:Y:S05]  /*fcf0*/  @P1 BRA `(.L_x_5707) ;  /* 0x0000000000041947 */ /* 0x000fea0003800000 */
[----:B------:R-:W-:Y:S01]  /*fd00*/  BPT.TRAP 0x1 ;  /* 0x000000040000795c */ /* 0x000fe20000300000 */
.L_x_5707:
        /* <DEDUP_REMOVED lines=13> */
[----:B------:R-:W-:-:S02]  /*fde0*/  IMAD.MOV.U32 R18, RZ, RZ, R11 ;  /* 0x000000ffff127224 */ /* 0x000fc400078e000b */
        /* <DEDUP_REMOVED lines=15> */
.L_x_5700:
[----:B------:R-:W-:Y:S05]  /*fee0*/  BSYNC B1 ;  /* 0x0000000000017941 */ /* 0x000fea0003800000 */
.L_x_5699:
        /* <DEDUP_REMOVED lines=28> */
.L_x_5710:
[----:B------:R-:W2:Y:S01]  /*100b0*/  S2R R3, SR_CgaCtaId ;  /* 0x0000000000037919 */ /* 0x000ea20000008800 */
[----:B------:R-:W-:-:S04]  /*100c0*/  MOV R2, 0x400 ;  /* 0x0000040000027802 */ /* 0x000fc80000000f00 */
[----:B--2---:R-:W-:Y:S02]  /*100d0*/  LEA R2, R3, R2, 0x18 ;  /* 0x0000000203027211 */ /* 0x004fe400078ec0ff */
[----:B------:R-:W-:-:S03]  /*100e0*/  SHF.L.U32 R3, R17, 0x1f, RZ ;  /* 0x0000001f11037819 */ /* 0x000fc600000006ff */
[----:B------:R-:W-:-:S04]  /*100f0*/  IMAD R2, R16, 0x8, R2 ;  /* 0x0000000810027824 */ /* 0x000fc800078e0202 */
[----:B------:R-:W2:Y:S02]  /*10100*/  SYNCS.PHASECHK.TRANS64.TRYWAIT P1, [R2+URZ+0x34840], R3 ;  /* 0x03484003020075a7 */ /* 0x000ea4000802017f */
[----:B--2---:R-:W-:Y:S05]  /*10110*/  @!P1 BRA `(.L_x_5711) ;  /* 0x0000001000789947 */ /* 0x004fea0003800000 */
.L_x_5749:
[----:B-1----:R-:W3:Y:S01]  /*10120*/  LDL R9, [R1+0xc] ;  /* 0x00000c0001097983 */ /* 0x002ee20000100800 */
[----:B------:R-:W1:Y:S02]  /*10130*/  S2R R13, SR_TID.X ;  /* 0x00000000000d7919 */ /* 0x000e640000002100 */
[----:B-1----:R-:W-:-:S13]  /*10140*/  LOP3.LUT P1, RZ, R13, 0x7f, RZ, 0xc0, !PT ;  /* 0x0000007f0dff7812 */ /* 0x002fda000782c0ff */
[----:B--2---:R-:W-:-:S04]  /*10150*/  @!P1 MOV R3, 0xb000 ;  /* 0x0000b00000039802 */ /* 0x004fc80000000f00 */
[----:B------:R3:W-:Y:S02]  /*10160*/  @!P1 SYNCS.ARRIVE.TRANS64 RZ, [R2+URZ+0x34830], R3 ;  /* 0x0348300302ff99a7 */ /* 0x0007e4000800003f */
[----:B---3--:R-:W-:-:S04]  /*10170*/  PRMT R3, R9, 0x9910, RZ ;  /* 0x0000991009037816 */ /* 0x008fc800000000ff */
[----:B------:R-:W-:-:S13]  /*10180*/  ISETP.NE.AND P2, PT, R3, 0x2, PT ;  /* 0x000000020300780c */ /* 0x000fda0003f45270 */
[----:B------:R-:W-:Y:S05]  /*10190*/  @P2 BRA `(.L_x_5712) ;  /* 0x0000000000042947 */ /* 0x000fea0003800000 */
[----:B------:R-:W-:Y:S01]  /*101a0*/  BPT.TRAP 0x1 ;  /* 0x000000040000795c */ /* 0x000fe20000300000 */
.L_x_5712:
[----:B------:R-:W-:-:S13]  /*101b0*/  ISETP.NE.AND P1, PT, R19, RZ, PT ;  /* 0x000000ff1300720c */ /* 0x000fda0003f25270 */
[----:B------:R-:W-:Y:S05]  /*101c0*/  @P1 BRA `(.L_x_5713) ;  /* 0x0000000000041947 */ /* 0x000fea0003800000 */
[----:B------:R-:W-:Y:S01]  /*101d0*/  BPT.TRAP 0x1 ;  /* 0x000000040000795c */ /* 0x000fe20000300000 */
.L_x_5713:
        /* <DEDUP_REMOVED lines=31> */
.L_x_5750:
[----:B------:R-:W2:Y:S02]  /*103d0*/  S2R R3, SR_TID.X ;  /* 0x0000000000037919 */ /* 0x000ea40000002100 */
[----:B--2---:R-:W-:-:S13]  /*103e0*/  LOP3.LUT P1, RZ, R3, 0x7f, RZ, 0xc0, !PT ;  /* 0x0000007f03ff7812 */ /* 0x004fda000782c0ff */
[----:B------:R-:W-:-:S04]  /*103f0*/  @!P1 IMAD.MOV.U32 R3, RZ, RZ, 0xb000 ;  /* 0x0000b000ff039424 */ /* 0x000fc800078e00ff */
[----:B------:R2:W-:Y:S01]  /*10400*/  @!P1 SYNCS.ARRIVE.TRANS64 RZ, [R2+URZ+0x34850], R3 ;  /* 0x0348500302ff99a7 */ /* 0x0005e2000800003f */
[----:B------:R-:W-:Y:S05]  /*10410*/  @P2 BRA `(.L_x_5715) ;  /* 0x0000000000042947 */ /* 0x000fea0003800000 */
[----:B------:R-:W-:Y:S01]  /*10420*/  BPT.TRAP 0x1 ;  /* 0x000000040000795c */ /* 0x000fe20000300000 */
.L_x_5715:
[----:B------:R-:W-:-:S13]  /*10430*/  ISETP.NE.AND P1, PT, R19, RZ, PT ;  /* 0x000000ff1300720c */ /* 0x000fda0003f25270 */
[----:B------:R-:W-:Y:S05]  /*10440*/  @P1 BRA `(.L_x_5716) ;  /* 0x0000000000041947 */ /* 0x000fea0003800000 */
[----:B------:R-:W-:Y:S01]  /*10450*/  BPT.TRAP 0x1 ;  /* 0x000000040000795c */ /* 0x000fe20000300000 */
.L_x_5716:
        /* <DEDUP_REMOVED lines=23> */
[----:B------:R-:W-:-:S07]  /*105d0*/  UIADD3 UR14, UR14, 0x5c00, URZ ;  /* 0x00005c000e0e7890 */ /* 0x000fce000fffe03f */
[----:B------:R2:W-:Y:S02]  /*105e0*/  UTMALDG.4D.MULTICAST [UR8], [UR4], UR16, desc[UR6] ;  /* 0x00000608040073b4 */ /* 0x0005e40008019810 */
[----:B--2---:R-:W-:Y:S01]  /*105f0*/  UMOV UR8, UR14 ;  /* 0x0000000e00087c82 */ /* 0x004fe20008000000 */
[----:B------:R-:W-:Y:S02]  /*10600*/  UMOV UR10, UR15 ;  /* 0x0000000f000a7c82 */ /* 0x000fe40008000000 */
[----:B------:R2:W-:Y:S02]  /*10610*/  UTMALDG.4D.MULTICAST [UR8], [UR4], UR16, desc[UR6] ;  /* 0x00000608040073b4 */ /* 0x0005e40008019810 */
[----:B--2---:R-:W-:Y:S01]  /*10620*/  NOP ;  /* 0x0000000000007918 */ /* 0x004fe20000000000 */
.L_x_5709:
[----:B------:R-:W-:Y:S05]  /*10630*/  BSYNC B1 ;  /* 0x0000000000017941 */ /* 0x000fea0003800000 */
.L_x_5708:
[C---:B------:R-:W-:Y:S01]  /*10640*/  ISETP.GT.AND P1, PT, R6.reuse, 0x1, PT ;  /* 0x000000010600780c */ /* 0x040fe20003f24270 */
[----:B------:R-:W-:-:S12]  /*10650*/  VIADD R6, R6, 0xfffffffe ;  /* 0xfffffffe06067836 */ /* 0x000fd80000000000 */
[----:B------:R-:W-:Y:S05]  /*10660*/  @P1 BRA `(.L_x_5717) ;  /* 0xfffffff0004c1947 */ /* 0x000fea000383ffff */
.L_x_5698:
[----:B------:R-:W-:Y:S05]  /*10670*/  BSYNC B0 ;  /* 0x0000000000007941 */ /* 0x000fea0003800000 */
.L_x_5687:
        /* <DEDUP_REMOVED lines=9> */
.L_x_5751:
        /* <DEDUP_REMOVED lines=9> */
.L_x_5721:
[----:B------:R-:W-:-:S13]  /*107a0*/  ISETP.NE.AND P0, PT, R19, RZ, PT ;  /* 0x000000ff1300720c */ /* 0x000fda0003f05270 */
[----:B------:R-:W-:Y:S05]  /*107b0*/  @P0 BRA `(.L_x_5722) ;  /* 0x0000000000040947 */ /* 0x000fea0003800000 */
[----:B------:R-:W-:Y:S01]  /*107c0*/  BPT.TRAP 0x1 ;  /* 0x000000040000795c */ /* 0x000fe20000300000 */
.L_x_5722:
        /* <DEDUP_REMOVED lines=12> */
[----:B------:R-:W-:-:S06]  /*10890*/  UMOV UR15, 0x40 ;  /* 0x00000040000f7882 */ /* 0x000fcc0000000000 */
[----:B------:R-:W-:Y:S02]  /*108a0*/  UIMAD UR11, UR11, 0xb0, UR5 ;  /* 0x000000b00b0b78a4 */ /* 0x000fe4000f8e0205 */
[----:B------:R-:W-:Y:S02]  /*108b0*/  UIADD3 UR9, UR9, 0x34850, URZ ;  /* 0x0003485009097890 */ /* 0x000fe4000fffe03f */
[----:B------:R-:W-:Y:S01]  /*108c0*/  UIADD3.X UR5, URZ, UR37, URZ, UP0, !UPT ;  /* 0x000000253f057290 */ /* 0x000fe200087fe43f */
[----:B-1----:R-:W-:-:S05]  /*108d0*/  LEA R3, R4, R3, 0x18 ;  /* 0x0000000304037211 */ /* 0x002fca00078ec0ff */
[----:B------:R-:W-:-:S05]  /*108e0*/  IMAD R21, R21, 0x2, R3 ;  /* 0x0000000215157824 */ /* 0x000fca00078e0203 */
[----:B------:R-:W-:-:S13]  /*108f0*/  R2UR UR6, R21 ;  /* 0x00000000150672ca */ /* 0x000fda00000e0000 */
[----:B------:R-:W-:Y:S02]  /*10900*/  UIADD3 UR8, UR6, 0x400, URZ ;  /* 0x0000040006087890 */ /* 0x000fe4000fffe03f */
[----:B------:R-:W-:-:S03]  /*10910*/  UIADD3 UR14, UR6, 0x5c00, URZ ;  /* 0x00005c00060e7890 */ /* 0x000fc6000fffe03f */
[----:B------:R-:W-:-:S04]  /*10920*/  UMOV UR6, 0x0 ;  /* 0x0000000000067882 */ /* 0x000fc80000000000 */
[----:B------:R1:W-:Y:S02]  /*10930*/  UTMALDG.4D.MULTICAST [UR8], [UR4], UR16, desc[UR6] ;  /* 0x00000608040073b4 */ /* 0x0003e40008019810 */
[----:B-1----:R-:W-:Y:S01]  /*10940*/  UMOV UR8, UR14 ;  /* 0x0000000e00087c82 */ /* 0x002fe20008000000 */
[----:B------:R-:W-:Y:S02]  /*10950*/  UMOV UR10, UR15 ;  /* 0x0000000f000a7c82 */ /* 0x000fe40008000000 */
[----:B------:R2:W-:Y:S02]  /*10960*/  UTMALDG.4D.MULTICAST [UR8], [UR4], UR16, desc[UR6] ;  /* 0x00000608040073b4 */ /* 0x0005e40008019810 */
[----:B--2---:R-:W-:Y:S01]  /*10970*/  NOP ;  /* 0x0000000000007918 */ /* 0x004fe20000000000 */
.L_x_5719:
[----:B------:R-:W-:Y:S05]  /*10980*/  BSYNC B0 ;  /* 0x0000000000007941 */ /* 0x000fea0003800000 */
.L_x_5718:
[----:B------:R-:W2:Y:S01]  /*10990*/  LDL.LU R0, [R1+0x18] ;  /* 0x0000180001007983 */ /* 0x000ea20000300800 */
[----:B------:R-:W-:-:S03]  /*109a0*/  ULDC UR4, c[0x0][0xda4] ;  /* 0x0003690000047ab9 */ /* 0x000fc60000000800 */
[----:B-1----:R-:W3:Y:S01]  /*109b0*/  LDL.LU R2, [R1+0x24] ;  /* 0x0000240001027983 */ /* 0x002ee20000300800 */
        /* <DEDUP_REMOVED lines=8> */
[----:B-1----:R-:W-:-:S04]  /*10a40*/  SEL R0, RZ, 0x1, P0 ;  /* 0x00000001ff007807 */ /* 0x002fc80000000000 */
[----:B------:R-:W-:-:S05]  /*10a50*/  LOP3.LUT R17, R17, R0, RZ, 0x3c, !PT ;  /* 0x0000000011117212 */ /* 0x000fca00078e3cff */
[----:B--2---:R-:W-:Y:S05]  /*10a60*/  @!P1 BRA `(.L_x_5723) ;  /* 0xffffffd000e89947 */ /* 0x004fea000383ffff */
[----:B------:R-:W-:-:S07]  /*10a70*/  LOP3.LUT R2, R2, 0x1, RZ, 0xc, !PT ;  /* 0x0000000102027812 */ /* 0x000fce00078e0cff */
.L_x_5672:
[----:B------:R-:W1:Y:S01]  /*10a80*/  S2R R3, SR_CgaCtaId ;  /* 0x0000000000037919 */ /* 0x000e620000008800 */
[----:B------:R-:W-:Y:S01]  /*10a90*/  MOV R0, 0x400 ;  /* 0x0000040000007802 */ /* 0x000fe20000000f00 */
[----:B------:R-:W-:Y:S03]  /*10aa0*/  BSSY B0, `(.L_x_5724) ;  /* 0x0000005000007945 */ /* 0x000fe60003800000 */
[----:B-1----:R-:W-:Y:S02]  /*10ab0*/  LEA R0, R3, R0, 0x18 ;  /* 0x0000000003007211 */ /* 0x002fe400078ec0ff */
[----:B------:R-:W-:-:S04]  /*10ac0*/  SHF.L.U32 R3, R2, 0x1f, RZ ;  /* 0x0000001f02037819 */ /* 0x000fc800000006ff */
[----:B------:R-:W1:Y:S02]  /*10ad0*/  SYNCS.PHASECHK.TRANS64.TRYWAIT P0, [R0+URZ+0x34820], R3 ;  /* 0x03482003000075a7 */ /* 0x000e64000800017f */
[----:B-1----:R-:W-:Y:S05]  /*10ae0*/  @!P0 BRA `(.L_x_5725) ;  /* 0x0000000800408947 */ /* 0x002fea0003800000 */
.L_x_5752:
[----:B------:R-:W-:Y:S05]  /*10af0*/  BSYNC B0 ;  /* 0x0000000000007941 */ /* 0x000fea0003800000 */
.L_x_5724:
[----:B------:R-:W-:-:S03]  /*10b00*/  UMOV UR4, 0xffffffff ;  /* 0xffffffff00047882 */ /* 0x000fc60000000000 */
[----:B------:R-:W-:Y:S05]  /*10b10*/  BRA.DIV UR4, `(.L_x_5726) ;  /* 0x0000000a04487947 */ /* 0x000fea000b800000 */
[----:B------:R-:W2:Y:S02]  /*10b20*/  S2R R2, SR_TID.X ;  /* 0x0000000000027919 */ /* 0x000ea40000002100 */
[----:B--2---:R-:W-:-:S04]  /*10b30*/  SHF.R.U32.HI R2, RZ, 0x5, R2 ;  /* 0x00000005ff027819 */ /* 0x004fc80000011602 */
[----:B------:R-:W-:-:S05]  /*10b40*/  LOP3.LUT R2, R2, 0x3, RZ, 0xc0, !PT ;  /* 0x0000000302027812 */ /* 0x000fca00078ec0ff */
[----:B------:R2:W3:Y:S02]  /*10b50*/  SHFL.IDX PT, R14, R2, RZ, 0x1f ;  /* 0x00001fff020e7589 */ /* 0x0004e400000e0000 */
.L_x_5755:
[----:B---3--:R-:W-:Y:S01]  /*10b60*/  ISETP.NE.AND P0, PT, R14, RZ, PT ;  /* 0x000000ff0e00720c */ /* 0x008fe20003f05270 */
[----:B------:R-:W-:-:S12]  /*10b70*/  BSSY B0, `(.L_x_5727) ;  /* 0x0000024000007945 */ /* 0x000fd80003800000 */
[----:B------:R-:W-:Y:S05]  /*10b80*/  @P0 BRA `(.L_x_5728) ;  /* 0x0000000000880947 */ /* 0x000fea0003800000 */
[----:B------:R-:W-:-:S03]  /*10b90*/  UMOV UR4, 0xffffffff ;  /* 0xffffffff00047882 */ /* 0x000fc60000000000 */
[----:B------:R-:W-:Y:S05]  /*10ba0*/  BRA.DIV UR4, `(.L_x_5729) ;  /* 0x0000000a04587947 */ /* 0x000fea000b800000 */
[----:B------:R-:W-:-:S13]  /*10bb0*/  ELECT P6, URZ, PT ;  /* 0x00000000003f782f */ /* 0x000fda00038c0000 */
.L_x_5758:
[----:B------:R-:W-:Y:S05]  /*10bc0*/  @!P6 BRA `(.L_x_5728) ;  /* 0x000000000078e947 */ /* 0x000fea0003800000 */
[----:B--2---:R-:W2:Y:S02]  /*10bd0*/  LDL.LU R2, [R1+0x1c] ;  /* 0x00001c0001027983 */ /* 0x004ea40000300800 */
[----:B--2---:R-:W-:-:S04]  /*10be0*/  LOP3.LUT R2, R2, 0x2, RZ, 0xfc, !PT ;  /* 0x0000000202027812 */ /* 0x004fc800078efcff */
[----:B------:R-:W-:-:S13]  /*10bf0*/  ISETP.NE.AND P2, PT, R2, 0x3, PT ;  /* 0x000000030200780c */ /* 0x000fda0003f45270 */
[----:B------:R-:W-:Y:S05]  /*10c00*/  @!P2 BRA `(.L_x_5730) ;  /* 0x000000000004a947 */ /* 0x000fea0003800000 */
[----:B------:R-:W-:Y:S01]  /*10c10*/  BPT.TRAP 0x1 ;  /* 0x000000040000795c */ /* 0x000fe20000300000 */
.L_x_5730:
        /* <DEDUP_REMOVED lines=12> */
.L_x_5759:
[----:B------:R-:W2:Y:S02]  /*10ce0*/  SYNCS.PHASECHK.TRANS64.TRYWAIT P0, [R3+URZ], R2 ;  /* 0x00000002030075a7 */ /* 0x000ea4000800017f */
[----:B--2---:R-:W-:Y:S05]  /*10cf0*/  @!P0 BRA `(.L_x_5732) ;  /* 0x0000000800388947 */ /* 0x004fea0003800000 */
.L_x_5760:
[----:B------:R-:W-:Y:S05]  /*10d00*/  @!P2 BRA `(.L_x_5733) ;  /* 0x000000000004a947 */ /* 0x000fea0003800000 */
[----:B------:R-:W-:Y:S01]  /*10d10*/  BPT.TRAP 0x1 ;  /* 0x000000040000795c */ /* 0x000fe20000300000 */
.L_x_5733:
[----:B--2---:R-:W-:-:S05]  /*10d20*/  IADD3 R3, R0, 0x34860, RZ ;  /* 0x0003486000037810 */ /* 0x004fca0007ffe0ff */
[----:B------:R-:W-:-:S04]  /*10d30*/  IMAD R16, R16, 0x8, R3 ;  /* 0x0000000810107824 */ /* 0x000fc800078e0203 */
[----:B------:R-:W2:Y:S02]  /*10d40*/  SYNCS.PHASECHK.TRANS64.TRYWAIT P0, [R16+URZ], R5 ;  /* 0x00000005100075a7 */ /* 0x000ea4000800017f */
[----:B--2---:R-:W-:Y:S05]  /*10d50*/  @!P0 BRA `(.L_x_5734) ;  /* 0x0000000800348947 */ /* 0x004fea0003800000 */
.L_x_5761:
[----:B------:R-:W-:-:S07]  /*10d60*/  IMAD R3, R4, 0x8, R3 ;  /* 0x0000000804037824 */ /* 0x000fce00078e0203 */
.L_x_5735:
[----:B---3--:R3:W4:Y:S02]  /*10d70*/  SYNCS.PHASECHK.TRANS64.TRYWAIT P0, [R3+URZ], R2 ;  /* 0x00000002030075a7 */ /* 0x008724000800017f */
[----:B----4-:R-:W-:Y:S05]  /*10d80*/  @!P0 NANOSLEEP.SYNCS 0x989680 ;  /* 0x009896800000895d */ /* 0x010fea0003900000 */
[----:B------:R-:W4:Y:S02]  /*10d90*/  @!P0 SYNCS.PHASECHK.TRANS64 P0, [R3+URZ], R2 ;  /* 0x00000002030085a7 */ /* 0x000f24000800007f */
[----:B----4-:R-:W-:Y:S05]  /*10da0*/  @!P0 BRA `(.L_x_5735) ;  /* 0xfffffffc00f08947 */ /* 0x010fea000383ffff */
.L_x_5728:
[----:B------:R-:W-:Y:S05]  /*10db0*/  BSYNC B0 ;  /* 0x0000000000007941 */ /* 0x000fea0003800000 */
.L_x_5727:
[----:B------:R-:W-:Y:S05]  /*10dc0*/  EXIT ;  /* 0x000000000000794d */ /* 0x000fea0003800000 */
.L_x_5646:
[----:B-1----:R-:W-:-:S04]  /*10dd0*/  IMAD.U32 R3, RZ, RZ, UR39 ;  /* 0x00000027ff037e24 */ /* 0x002fc8000f8e00ff */
[----:B------:R1:W2:Y:S03]  /*10de0*/  SYNCS.PHASECHK.TRANS64.TRYWAIT P1, [R3+URZ+0x34800], R0 ;  /* 0x03480000030075a7 */ /* 0x0002a6000802017f */
[----:B--2---:R-:W-:Y:S05]  /*10df0*/  @!P1 NANOSLEEP.SYNCS 0x989680 ;  /* 0x009896800000995d */ /* 0x004fea0003900000 */
[----:B------:R-:W2:Y:S02]  /*10e00*/  @!P1 SYNCS.PHASECHK.TRANS64 P1, [R3+URZ+0x34800], R0 ;  /* 0x03480000030095a7 */ /* 0x000ea4000802007f */
[----:B--2---:R-:W-:Y:S05]  /*10e10*/  @!P1 BRA `(.L_x_5646) ;  /* 0xfffffffc00ec9947 */ /* 0x004fea000383ffff */
[----:B------:R-:W-:Y:S05]  /*10e20*/  BRA `(.L_x_5736) ;  /* 0xffffff0800247947 */ /* 0x000fea000383ffff */
.L_x_5650:
[----:B--2---:R2:W3:Y:S02]  /*10e30*/  SYNCS.PHASECHK.TRANS64.TRYWAIT P1, [R10+URZ+0x34830], R3 ;  /* 0x034830030a0075a7 */ /* 0x0044e4000802017f */
[----:B---3--:R-:W-:Y:S05]  /*10e40*/  @!P1 NANOSLEEP.SYNCS 0x989680 ;  /* 0x009896800000995d */ /* 0x008fea0003900000 */
[----:B------:R-:W3:Y:S02]  /*10e50*/  @!P1 SYNCS.PHASECHK.TRANS64 P1, [R10+URZ+0x34830], R3 ;  /* 0x034830030a0095a7 */ /* 0x000ee4000802007f */
[----:B---3--:R-:W-:Y:S05]  /*10e60*/  @!P1 BRA `(.L_x_5650) ;  /* 0xfffffffc00f09947 */ /* 0x008fea000383ffff */
[----:B------:R-:W-:Y:S05]  /*10e70*/  BRA `(.L_x_5649) ;  /* 0xffffff0800407947 */ /* 0x000fea000383ffff */
.L_x_5656:
[----:B--2---:R-:W-:-:S04]  /*10e80*/  IMAD.U32 R20, RZ, RZ, UR6 ;  /* 0x00000006ff147e24 */ /* 0x004fc8000f8e00ff */
[----:B------:R2:W3:Y:S03]  /*10e90*/  SYNCS.PHASECHK.TRANS64.TRYWAIT P1, [R20+URZ+0x34830], R15 ;  /* 0x0348300f140075a7 */ /* 0x0004e6000802017f */
[----:B---3--:R-:W-:Y:S05]  /*10ea0*/  @!P1 NANOSLEEP.SYNCS 0x989680 ;  /* 0x009896800000995d */ /* 0x008fea0003900000 */
[----:B------:R-:W3:Y:S02]  /*10eb0*/  @!P1 SYNCS.PHASECHK.TRANS64 P1, [R20+URZ+0x34830], R15 ;  /* 0x0348300f140095a7 */ /* 0x000ee4000802007f */
[----:B---3--:R-:W-:Y:S05]  /*10ec0*/  @!P1 BRA `(.L_x_5656) ;  /* 0xfffffffc00ec9947 */ /* 0x008fea000383ffff */
[----:B------:R-:W-:Y:S05]  /*10ed0*/  BRA `(.L_x_5653) ;  /* 0xffffff6000747947 */ /* 0x000fea000383ffff */
.L_x_5660:
[----:B--2---:R-:W-:-:S04]  /*10ee0*/  IMAD.U32 R20, RZ, RZ, UR6 ;  /* 0x00000006ff147e24 */ /* 0x004fc8000f8e00ff */
[----:B------:R2:W3:Y:S03]  /*10ef0*/  SYNCS.PHASECHK.TRANS64.TRYWAIT P1, [R20+URZ+0x34850], R15 ;  /* 0x0348500f140075a7 */ /* 0x0004e6000802017f */
[----:B---3--:R-:W-:Y:S05]  /*10f00*/  @!P1 NANOSLEEP.SYNCS 0x989680 ;  /* 0x009896800000995d */ /* 0x008fea0003900000 */
[----:B------:R-:W3:Y:S02]  /*10f10*/  @!P1 SYNCS.PHASECHK.TRANS64 P1, [R20+URZ+0x34850], R15 ;  /* 0x0348500f140095a7 */ /* 0x000ee4000802007f */
[----:B---3--:R-:W-:Y:S05]  /*10f20*/  @!P1 BRA `(.L_x_5660) ;  /* 0xfffffffc00ec9947 */ /* 0x008fea000383ffff */
[----:B------:R-:W-:Y:S05]  /*10f30*/  BRA `(.L_x_5657) ;  /* 0xffffff88003c7947 */ /* 0x000fea000383ffff */
.L_x_5667:
[----:B--2---:R-:W-:-:S04]  /*10f40*/  MOV R3, UR5 ;  /* 0x0000000500037c02 */ /* 0x004fc80008000f00 */
[----:B------:R2:W3:Y:S03]  /*10f50*/  SYNCS.PHASECHK.TRANS64.TRYWAIT P1, [R3+URZ+0x34850], R0 ;  /* 0x03485000030075a7 */ /* 0x0004e6000802017f */
[----:B---3--:R-:W-:Y:S05]  /*10f60*/  @!P1 NANOSLEEP.SYNCS 0x989680 ;  /* 0x009896800000995d */ /* 0x008fea0003900000 */
[----:B------:R-:W3:Y:S02]  /*10f70*/  @!P1 SYNCS.PHASECHK.TRANS64 P1, [R3+URZ+0x34850], R0 ;  /* 0x03485000030095a7 */ /* 0x000ee4000802007f */
[----:B---3--:R-:W-:Y:S05]  /*10f80*/  @!P1 BRA `(.L_x_5667) ;  /* 0xfffffffc00ec9947 */ /* 0x008fea000383ffff */
[----:B------:R-:W-:Y:S05]  /*10f90*/  BRA `(.L_x_5666) ;  /* 0xffffffb400f07947 */ /* 0x000fea000383ffff */
.L_x_5678:
[----:B------:R-:W1:Y:S01]  /*10fa0*/  S2R R4, SR_TID.X ;  /* 0x0000000000047919 */ /* 0x000e620000002100 */
[----:B------:R-:W-:Y:S01]  /*10fb0*/  BSSY B0, `(.L_x_5737) ;  /* 0x000000a000007945 */ /* 0x000fe20003800000 */
        /* <DEDUP_REMOVED lines=9> */
.L_x_5738:
[----:B------:R-:W-:Y:S05]  /*11050*/  BSYNC B0 ;  /* 0x0000000000007941 */ /* 0x000fea0003800000 */
.L_x_5737:
[----:B------:R-:W-:Y:S05]  /*11060*/  BRA `(.L_x_5739) ;  /* 0xffffffd400dc7947 */ /* 0x000fea000383ffff */
.L_x_5679:
[----:B------:R-:W-:Y:S01]  /*11070*/  BSSY B0, `(.L_x_5740) ;  /* 0x0000006000007945 */ /* 0x000fe20003800000 */
[----:B------:R-:W-:-:S07]  /*11080*/  IMAD.MOV.U32 R15, RZ, RZ, -0x1 ;  /* 0xffffffffff0f7424 */ /* 0x000fce00078e00ff */
[----:B------:R-:W-:Y:S05]  /*11090*/  WARPSYNC.COLLECTIVE R15, `(.L_x_5741) ;  /* 0x000000000f0c7348 */ /* 0x000fea0003c00000 */
[----:B------:R-:W-:Y:S02]  /*110a0*/  ELECT P6, UR62, PT ;  /* 0x00000000003e782f */ /* 0x000fe400038c0000 */
[----:B------:R-:W-:Y:S01]  /*110b0*/  MOV R14, UR62 ;  /* 0x0000003e000e7c02 */ /* 0x000fe20008000f00 */
[----:B------:R-:W-:Y:S10]  /*110c0*/  ENDCOLLECTIVE ;  /* 0x000000000000791b */ /* 0x000ff40003800000 */
.L_x_5741:
[----:B------:R-:W-:Y:S05]  /*110d0*/  BSYNC B0 ;  /* 0x0000000000007941 */ /* 0x000fea0003800000 */
.L_x_5740:
[----:B------:R-:W-:Y:S05]  /*110e0*/  BRA `(.L_x_5742) ;  /* 0xffffffd400d87947 */ /* 0x000fea000383ffff */
.L_x_5682:
[----:B--2---:R2:W3:Y:S02]  /*110f0*/  SYNCS.PHASECHK.TRANS64.TRYWAIT P1, [R5+URZ+0x34840], R9 ;  /* 0x03484009050075a7 */ /* 0x0044e4000802017f */
[----:B---3--:R-:W-:Y:S05]  /*11100*/  @!P1 NANOSLEEP.SYNCS 0x989680 ;  /* 0x009896800000995d */ /* 0x008fea0003900000 */
[----:B------:R-:W3:Y:S02]  /*11110*/  @!P1 SYNCS.PHASECHK.TRANS64 P1, [R5+URZ+0x34840], R9 ;  /* 0x03484009050095a7 */ /* 0x000ee4000802007f */
[----:B---3--:R-:W-:Y:S05]  /*11120*/  @!P1 BRA `(.L_x_5682) ;  /* 0xfffffffc00f09947 */ /* 0x008fea000383ffff */
[----:B------:R-:W-:Y:S05]  /*11130*/  BRA `(.L_x_5743) ;  /* 0xffffffd800387947 */ /* 0x000fea000383ffff */
.L_x_5686:
        /* <DEDUP_REMOVED lines=8> */
.L_x_5692:
[----:B-1----:R1:W2:Y:S02]  /*111c0*/  SYNCS.PHASECHK.TRANS64.TRYWAIT P1, [R2+URZ+0x34840], R3 ;  /* 0x03484003020075a7 */ /* 0x0022a4000802017f */
[----:B--2---:R-:W-:Y:S05]  /*111d0*/  @!P1 NANOSLEEP.SYNCS 0x989680 ;  /* 0x009896800000995d */ /* 0x004fea0003900000 */
[----:B------:R-:W2:Y:S02]  /*111e0*/  @!P1 SYNCS.PHASECHK.TRANS64 P1, [R2+URZ+0x34840], R3 ;  /* 0x03484003020095a7 */ /* 0x000ea4000802007f */
[----:B--2---:R-:W-:Y:S05]  /*111f0*/  @!P1 BRA `(.L_x_5692) ;  /* 0xfffffffc00f09947 */ /* 0x004fea000383ffff */
[----:B------:R-:W-:Y:S05]  /*11200*/  BRA `(.L_x_5745) ;  /* 0xffffffdc00f87947 */ /* 0x000fea000383ffff */
.L_x_5695:
[----:B-1----:R1:W2:Y:S02]  /*11210*/  SYNCS.PHASECHK.TRANS64.TRYWAIT P1, [R2+URZ+0x34860], R3 ;  /* 0x03486003020075a7 */ /* 0x0022a4000802017f */
[----:B--2---:R-:W-:Y:S05]  /*11220*/  @!P1 NANOSLEEP.SYNCS 0x989680 ;  /* 0x009896800000995d */ /* 0x004fea0003900000 */
[----:B------:R-:W2:Y:S02]  /*11230*/  @!P1 SYNCS.PHASECHK.TRANS64 P1, [R2+URZ+0x34860], R3 ;  /* 0x03486003020095a7 */ /* 0x000ea4000802007f */
[----:B--2---:R-:W-:Y:S05]  /*11240*/  @!P1 BRA `(.L_x_5695) ;  /* 0xfffffffc00f09947 */ /* 0x004fea000383ffff */
[----:B------:R-:W-:Y:S05]  /*11250*/  BRA `(.L_x_5746) ;  /* 0xffffffe000907947 */ /* 0x000fea000383ffff */
.L_x_5702:
[----:B--2---:R2:W3:Y:S02]  /*11260*/  SYNCS.PHASECHK.TRANS64.TRYWAIT P1, [R2+URZ+0x34840], R3 ;  /* 0x03484003020075a7 */ /* 0x0044e4000802017f */
[----:B---3--:R-:W-:Y:S05]  /*11270*/  @!P1 NANOSLEEP.SYNCS 0x989680 ;  /* 0x009896800000995d */ /* 0x008fea0003900000 */
[----:B------:R-:W3:Y:S02]  /*11280*/  @!P1 SYNCS.PHASECHK.TRANS64 P1, [R2+URZ+0x34840], R3 ;  /* 0x03484003020095a7 */ /* 0x000ee4000802007f */
[----:B---3--:R-:W-:Y:S05]  /*11290*/  @!P1 BRA `(.L_x_5702) ;  /* 0xfffffffc00f09947 */ /* 0x008fea000383ffff */
[----:B------:R-:W-:Y:S05]  /*112a0*/  BRA `(.L_x_5747) ;  /* 0xffffffe400c87947 */ /* 0x000fea000383ffff */
.L_x_5705:
[----:B-1----:R1:W2:Y:S02]  /*112b0*/  SYNCS.PHASECHK.TRANS64.TRYWAIT P1, [R2+URZ+0x34860], R17 ;  /* 0x03486011020075a7 */ /* 0x0022a4000802017f */
[----:B--2---:R-:W-:Y:S05]  /*112c0*/  @!P1 NANOSLEEP.SYNCS 0x989680 ;  /* 0x009896800000995d */ /* 0x004fea0003900000 */
[----:B------:R-:W2:Y:S02]  /*112d0*/  @!P1 SYNCS.PHASECHK.TRANS64 P1, [R2+URZ+0x34860], R17 ;  /* 0x03486011020095a7 */ /* 0x000ea4000802007f */
[----:B--2---:R-:W-:Y:S05]  /*112e0*/  @!P1 BRA `(.L_x_5705) ;  /* 0xfffffffc00f09947 */ /* 0x004fea000383ffff */
[----:B------:R-:W-:Y:S05]  /*112f0*/  BRA `(.L_x_5748) ;  /* 0xffffffe800607947 */ /* 0x000fea000383ffff */
.L_x_5711:
[----:B--2---:R2:W3:Y:S02]  /*11300*/  SYNCS.PHASECHK.TRANS64.TRYWAIT P1, [R2+URZ+0x34840], R3 ;  /* 0x03484003020075a7 */ /* 0x0044e4000802017f */
[----:B---3--:R-:W-:Y:S05]  /*11310*/  @!P1 NANOSLEEP.SYNCS 0x989680 ;  /* 0x009896800000995d */ /* 0x008fea0003900000 */
[----:B------:R-:W3:Y:S02]  /*11320*/  @!P1 SYNCS.PHASECHK.TRANS64 P1, [R2+URZ+0x34840], R3 ;  /* 0x03484003020095a7 */ /* 0x000ee4000802007f */
[----:B---3--:R-:W-:Y:S05]  /*11330*/  @!P1 BRA `(.L_x_5711) ;  /* 0xfffffffc00f09947 */ /* 0x008fea000383ffff */
[----:B------:R-:W-:Y:S05]  /*11340*/  BRA `(.L_x_5749) ;  /* 0xffffffec00747947 */ /* 0x000fea000383ffff */
.L_x_5714:
[----:B-1----:R1:W2:Y:S02]  /*11350*/  SYNCS.PHASECHK.TRANS64.TRYWAIT P1, [R2+URZ+0x34860], R10 ;  /* 0x0348600a020075a7 */ /* 0x0022a4000802017f */
[----:B--2---:R-:W-:Y:S05]  /*11360*/  @!P1 NANOSLEEP.SYNCS 0x989680 ;  /* 0x009896800000995d */ /* 0x004fea0003900000 */
[----:B------:R-:W2:Y:S02]  /*11370*/  @!P1 SYNCS.PHASECHK.TRANS64 P1, [R2+URZ+0x34860], R10 ;  /* 0x0348600a020095a7 */ /* 0x000ea4000802007f */
[----:B--2---:R-:W-:Y:S05]  /*11380*/  @!P1 BRA `(.L_x_5714) ;  /* 0xfffffffc00f09947 */ /* 0x004fea000383ffff */
[----:B------:R-:W-:Y:S05]  /*11390*/  BRA `(.L_x_5750) ;  /* 0xfffffff0000c7947 */ /* 0x000fea000383ffff */
.L_x_5720:
[----:B-1----:R1:W2:Y:S02]  /*113a0*/  SYNCS.PHASECHK.TRANS64.TRYWAIT P0, [R2+URZ+0x34860], R3 ;  /* 0x03486003020075a7 */ /* 0x0022a4000800017f */
[----:B--2---:R-:W-:Y:S05]  /*113b0*/  @!P0 NANOSLEEP.SYNCS 0x989680 ;  /* 0x009896800000895d */ /* 0x004fea0003900000 */
[----:B------:R-:W2:Y:S02]  /*113c0*/  @!P0 SYNCS.PHASECHK.TRANS64 P0, [R2+URZ+0x34860], R3 ;  /* 0x03486003020085a7 */ /* 0x000ea4000800007f */
[----:B--2---:R-:W-:Y:S05]  /*113d0*/  @!P0 BRA `(.L_x_5720) ;  /* 0xfffffffc00f08947 */ /* 0x004fea000383ffff */
[----:B------:R-:W-:Y:S05]  /*113e0*/  BRA `(.L_x_5751) ;  /* 0xfffffff000c87947 */ /* 0x000fea000383ffff */
.L_x_5725:
[----:B-1----:R1:W2:Y:S02]  /*113f0*/  SYNCS.PHASECHK.TRANS64.TRYWAIT P0, [R0+URZ+0x34820], R3 ;  /* 0x03482003000075a7 */ /* 0x0022a4000800017f */
[----:B--2---:R-:W-:Y:S05]  /*11400*/  @!P0 NANOSLEEP.SYNCS 0x989680 ;  /* 0x009896800000895d */ /* 0x004fea0003900000 */
[----:B------:R-:W2:Y:S02]  /*11410*/  @!P0 SYNCS.PHASECHK.TRANS64 P0, [R0+URZ+0x34820], R3 ;  /* 0x03482003000085a7 */ /* 0x000ea4000800007f */
[----:B--2---:R-:W-:Y:S05]  /*11420*/  @!P0 BRA `(.L_x_5725) ;  /* 0xfffffffc00f08947 */ /* 0x004fea000383ffff */
[----:B------:R-:W-:Y:S05]  /*11430*/  BRA `(.L_x_5752) ;  /* 0xfffffff400ac7947 */ /* 0x000fea000383ffff */
.L_x_5726:
[----:B------:R-:W2:Y:S01]  /*11440*/  S2R R2, SR_TID.X ;  /* 0x0000000000027919 */ /* 0x000ea20000002100 */
[----:B------:R-:W-:Y:S01]  /*11450*/  BSSY B0, `(.L_x_5753) ;  /* 0x000000a000007945 */ /* 0x000fe20003800000 */
[----:B------:R-:W-:Y:S02]  /*11460*/  IMAD.MOV.U32 R12, RZ, RZ, RZ ;  /* 0x000000ffff0c7224 */ /* 0x000fe400078e00ff */
[----:B------:R-:W-:Y:S02]  /*11470*/  IMAD.MOV.U32 R11, RZ, RZ, 0x1f ;  /* 0x0000001fff0b7424 */ /* 0x000fe400078e00ff */
[----:B------:R-:W-:Y:S01]  /*11480*/  IMAD.MOV.U32 R15, RZ, RZ, -0x1 ;  /* 0xffffffffff0f7424 */ /* 0x000fe200078e00ff */
[----:B--2---:R-:W-:-:S04]  /*11490*/  SHF.R.U32.HI R2, RZ, 0x5, R2 ;  /* 0x00000005ff027819 */ /* 0x004fc80000011602 */
[----:B------:R-:W-:-:S04]  /*114a0*/  LOP3.LUT R2, R2, 0x3, RZ, 0xc0, !PT ;  /* 0x0000000302027812 */ /* 0x000fc800078ec0ff */
[----:B------:R-:W-:-:S07]  /*114b0*/  MOV R13, R2 ;  /* 0x00000002000d7202 */ /* 0x000fce0000000f00 */
[----:B-1----:R-:W-:Y:S05]  /*114c0*/  WARPSYNC.COLLECTIVE R15, `(.L_x_5754) ;  /* 0x000000000f087348 */ /* 0x002fea0003c00000 */
[----:B------:R2:W3:Y:S02]  /*114d0*/  SHFL.IDX P6, R14, R13, R12, R11 ;  /* 0x0000000c0d0e7389 */ /* 0x0004e400000c000b */
[----:B-123--:R-:W-:Y:S01]  /*114e0*/  ENDCOLLECTIVE ;  /* 0x000000000000791b */ /* 0x00efe20003800000 */
.L_x_5754:
[----:B------:R-:W-:Y:S05]  /*114f0*/  BSYNC B0 ;  /* 0x0000000000007941 */ /* 0x000fea0003800000 */
.L_x_5753:
[----:B------:R-:W-:Y:S05]  /*11500*/  BRA `(.L_x_5755) ;  /* 0xfffffff400947947 */ /* 0x000fea000383ffff */
.L_x_5729:
[----:B------:R-:W-:Y:S01]  /*11510*/  BSSY B1, `(.L_x_5756) ;  /* 0x0000006000017945 */ /* 0x000fe20003800000 */
[----:B------:R-:W-:-:S07]  /*11520*/  IMAD.MOV.U32 R15, RZ, RZ, -0x1 ;  /* 0xffffffffff0f7424 */ /* 0x000fce00078e00ff */
[----:B-12---:R-:W-:Y:S05]  /*11530*/  WARPSYNC.COLLECTIVE R15, `(.L_x_5757) ;  /* 0x000000000f0c7348 */ /* 0x006fea0003c00000 */
[----:B------:R-:W-:Y:S02]  /*11540*/  ELECT P6, UR62, PT ;  /* 0x00000000003e782f */ /* 0x000fe400038c0000 */
[----:B------:R-:W-:Y:S01]  /*11550*/  MOV R14, UR62 ;  /* 0x0000003e000e7c02 */ /* 0x000fe20008000f00 */
[----:B-12---:R-:W-:Y:S10]  /*11560*/  ENDCOLLECTIVE ;  /* 0x000000000000791b */ /* 0x006ff40003800000 */
.L_x_5757:
[----:B------:R-:W-:Y:S05]  /*11570*/  BSYNC B1 ;  /* 0x0000000000017941 */ /* 0x000fea0003800000 */
.L_x_5756:
[----:B------:R-:W-:Y:S05]  /*11580*/  BRA `(.L_x_5758) ;  /* 0xfffffff4008c7947 */ /* 0x000fea000383ffff */
.L_x_5731:
[----:B-1----:R1:W2:Y:S02]  /*11590*/  SYNCS.PHASECHK.TRANS64.TRYWAIT P0, [R6+URZ], R5 ;  /* 0x00000005060075a7 */ /* 0x0022a4000800017f */
[----:B--2---:R-:W-:Y:S05]  /*115a0*/  @!P0 NANOSLEEP.SYNCS 0x989680 ;  /* 0x009896800000895d */ /* 0x004fea0003900000 */
[----:B------:R-:W2:Y:S02]  /*115b0*/  @!P0 SYNCS.PHASECHK.TRANS64 P0, [R6+URZ], R5 ;  /* 0x00000005060085a7 */ /* 0x000ea4000800007f */
[----:B--2---:R-:W-:Y:S05]  /*115c0*/  @!P0 BRA `(.L_x_5731) ;  /* 0xfffffffc00f08947 */ /* 0x004fea000383ffff */
[----:B------:R-:W-:Y:S05]  /*115d0*/  BRA `(.L_x_5759) ;  /* 0xfffffff400c07947 */ /* 0x000fea000383ffff */
.L_x_5732:
[----:B--2---:R2:W3:Y:S02]  /*115e0*/  SYNCS.PHASECHK.TRANS64.TRYWAIT P0, [R3+URZ], R2 ;  /* 0x00000002030075a7 */ /* 0x0044e4000800017f */
[----:B---3--:R-:W-:Y:S05]  /*115f0*/  @!P0 NANOSLEEP.SYNCS 0x989680 ;  /* 0x009896800000895d */ /* 0x008fea0003900000 */
[----:B------:R-:W3:Y:S02]  /*11600*/  @!P0 SYNCS.PHASECHK.TRANS64 P0, [R3+URZ], R2 ;  /* 0x00000002030085a7 */ /* 0x000ee4000800007f */
[----:B---3--:R-:W-:Y:S05]  /*11610*/  @!P0 BRA `(.L_x_5732) ;  /* 0xfffffffc00f08947 */ /* 0x008fea000383ffff */
[----:B------:R-:W-:Y:S05]  /*11620*/  BRA `(.L_x_5760) ;  /* 0xfffffff400b47947 */ /* 0x000fea000383ffff */
.L_x_5734:
[----:B--2---:R2:W3:Y:S02]  /*11630*/  SYNCS.PHASECHK.TRANS64.TRYWAIT P0, [R16+URZ], R5 ;  /* 0x00000005100075a7 */ /* 0x0044e4000800017f */
[----:B---3--:R-:W-:Y:S05]  /*11640*/  @!P0 NANOSLEEP.SYNCS 0x989680 ;  /* 0x009896800000895d */ /* 0x008fea0003900000 */
[----:B------:R-:W3:Y:S02]  /*11650*/  @!P0 SYNCS.PHASECHK.TRANS64 P0, [R16+URZ], R5 ;  /* 0x00000005100085a7 */ /* 0x000ee4000800007f */
[----:B---3--:R-:W-:Y:S05]  /*11660*/  @!P0 BRA `(.L_x_5734) ;  /* 0xfffffffc00f08947 */ /* 0x008fea000383ffff */
[----:B------:R-:W-:Y:S05]  /*11670*/  BRA `(.L_x_5761) ;  /* 0xfffffff400b87947 */ /* 0x000fea000383ffff */
.L_x_5762:
        /* <DEDUP_REMOVED lines=16> */
.L_x_12767:


//--------------------- .text._ZN7cutlass13device_kernelIN5flash11enable_sm90INS1_16FlashAttnFwdSm90INS1_25CollectiveMainloopFwdSm90ILi2EN4cute5tupleIJNS5_1CILi1EEES8_S8_EEENS6_IJNS7_ILi128EEENS7_ILi176EEESA_EEELi128ENS_6half_tEfNS_4arch4Sm90ELb0ELb0ELb1ELb1ELb0ELb0ELb0ELb1ELb1ELb0ELb0ELb0EEENS1_21CollectiveEpilogueFwdINS6_IJSA_SA_SB_EEES9_SD_SF_Li256ELb1ELb0ELb0ELb0EEENS1_36VarlenDynamicPersistentTileSchedulerILi128ELi176ELi256ELi32ELb0ELb0ELb1ELb0ELb1ELb1EEEEEEEEEvNT_6ParamsE --------------------------
	.section	.text._ZN7cutlass13device_kernelIN5flash11enable_sm90INS1_16FlashAttnFwdSm90INS1_25CollectiveMainloopFwdSm90ILi2EN4cute5tupleIJNS5_1CILi1EEES8_S8_EEENS6_IJNS7_ILi128EEENS7_ILi176EEESA_EEELi128ENS_6half_tEfNS_4arch4Sm90ELb0ELb0ELb1ELb1ELb0ELb0ELb0ELb1ELb1ELb0ELb0ELb0EEENS1_21CollectiveEpilogueFwdINS6_IJSA_SA_SB_EEES9_SD_SF_Li256ELb1ELb0ELb0ELb0EEENS1_36VarlenDynamicPersistentTileSchedulerILi128ELi176ELi256ELi32ELb0ELb0ELb1ELb0ELb1ELb1EEEEEEEEEvNT_6ParamsE,"ax",@progbits
	.align	128
.text._ZN7cutlass13device_kernelIN5flash11enable_sm90INS1_16FlashAttnFwdSm90INS1_25CollectiveMainloopFwdSm90ILi2EN4cute5tupleIJNS5_1CILi1EEES8_S8_EEENS6_IJNS7_ILi128EEENS7_ILi176EEESA_EEELi128ENS_6half_tEfNS_4arch4Sm90ELb0ELb0ELb1ELb1ELb0ELb0ELb0ELb1ELb1ELb0ELb0ELb0EEENS1_21CollectiveEpilogueFwdINS6_IJSA_SA_SB_EEES9_SD_SF_Li256ELb1ELb0ELb0ELb0EEENS1_36VarlenDynamicPersistentTileSchedulerILi128ELi176ELi256ELi32ELb0ELb0ELb1ELb0ELb1ELb1EEEEEEEEEvNT_6ParamsE:
        .type           _ZN7cutlass13device_kernelIN5flash11enable_sm90INS1_16FlashAttnFwdSm90INS1_25CollectiveMainloopFwdSm90ILi2EN4cute5tupleIJNS5_1CILi1EEES8_S8_EEENS6_IJNS7_ILi128EEENS7_ILi176EEESA_EEELi128ENS_6half_tEfNS_4arch4Sm90ELb0ELb0ELb1ELb1ELb0ELb0ELb0ELb1ELb1ELb0ELb0ELb0EEENS1_21CollectiveEpilogueFwdINS6_IJSA_SA_SB_EEES9_SD_SF_Li256ELb1ELb0ELb0ELb0EEENS1_36VarlenDynamicPersistentTileSchedulerILi128ELi176ELi256ELi32ELb0ELb0ELb1ELb0ELb1ELb1EEEEEEEEEvNT_6ParamsE,@function
        .size           _ZN7cutlass13device_kernelIN5flash11enable_sm90INS1_16FlashAttnFwdSm90INS1_25CollectiveMainloopFwdSm90ILi2EN4cute5tupleIJNS5_1CILi1EEES8_S8_EEENS6_IJNS7_ILi128EEENS7_ILi176EEESA_EEELi128ENS_6half_tEfNS_4arch4Sm90ELb0ELb0ELb1ELb1ELb0ELb0ELb0ELb1ELb1ELb0ELb0ELb0EEENS1_21CollectiveEpilogueFwdINS6_IJSA_SA_SB_EEES9_SD_SF_Li256ELb1ELb0ELb0ELb0EEENS1_36VarlenDynamicPersistentTileSchedulerILi128ELi176ELi256ELi32ELb0ELb0ELb1ELb0ELb1ELb1EEEEEEEEEvNT_6ParamsE,(.L_x_12768 - _ZN7cutlass13device_kernelIN5flash11enable_sm90INS1_16FlashAttnFwdSm90INS1_25CollectiveMainloopFwdSm90ILi2EN4cute5tupleIJNS5_1CILi1EEES8_S8_EEENS6_IJNS7_ILi128EEENS7_ILi176EEESA_EEELi128ENS_6half_tEfNS_4arch4Sm90ELb0ELb0ELb1ELb1ELb0ELb0ELb0ELb1ELb1ELb0ELb0ELb0EEENS1_21CollectiveEpilogueFwdINS6_IJSA_SA_SB_EEES9_SD_SF_Li256ELb1ELb0ELb0ELb0EEENS1_36VarlenDynamicPersistentTileSchedulerILi128ELi176ELi256ELi32ELb0ELb0ELb1ELb0ELb1ELb1EEEEEEEEEvNT_6ParamsE)
        .other          _ZN7cutlass13device_kernelIN5flash11enable_sm90INS1_16FlashAttnFwdSm90INS1_25CollectiveMainloopFwdSm90ILi2EN4cute5tupleIJNS5_1CILi1EEES8_S8_EEENS6_IJNS7_ILi128EEENS7_ILi176EEESA_EEELi128ENS_6half_tEfNS_4arch4Sm90ELb0ELb0ELb1ELb1ELb0ELb0ELb0ELb1ELb1ELb0ELb0ELb0EEENS1_21CollectiveEpilogueFwdINS6_IJSA_SA_SB_EEES9_SD_SF_Li256ELb1ELb0ELb0ELb0EEENS1_36VarlenDynamicPersistentTileSchedulerILi128ELi176ELi256ELi32ELb0ELb0ELb1ELb0ELb1ELb1EEEEEEEEEvNT_6ParamsE,@"STO_CUDA_ENTRY STV_DEFAULT"
_ZN7cutlass13device_kernelIN5flash11enable_sm90INS1_16FlashAttnFwdSm90INS1_25CollectiveMainloopFwdSm90ILi2EN4cute5tupleIJNS5_1CILi1EEES8_S8_EEENS6_IJNS7_ILi128EEENS7_ILi176EEESA_EEELi128ENS_6half_tEfNS_4arch4Sm90ELb0ELb0ELb1ELb1ELb0ELb0ELb0ELb1ELb1ELb0ELb0ELb0EEENS1_21CollectiveEpilogueFwdINS6_IJSA_SA_SB_EEES9_SD_SF_Li256ELb1ELb0ELb0ELb0EEENS1_36VarlenDynamicPersistentTileSchedulerILi128ELi176ELi256ELi32ELb0ELb0ELb1ELb0ELb1ELb1EEEEEEEEEvNT_6ParamsE:
        /* <DEDUP_REMOVED lines=20> */
.L_x_5764:
[----:B------:R-:W-:Y:S05]  /*0140*/  BSYNC B0 ;  /* 0x0000000000007941 */ /* 0x000fea0003800000 */
.L_x_5763:
[----:B------:R-:W-:Y:S01]  /*0150*/  VOTEU.ANY UP0, P0 ;  /* 0x00000000003f7886 */ /* 0x000fe20000000100 */
[----:B------:R-:W0:Y:S01]  /*0160*/  SHFL.IDX PT, R2, R0, RZ, 0x1f ;  /* 0x00001fff00027589 */ /* 0x000e2200000e0000 */
[----:B------:R-:W-:Y:S01]  /*0170*/  UMOV UR4, 0x1 ;  /* 0x0000000100047882 */ /* 0x000fe20000000000 */
[----:B------:R-:W-:Y:S01]  /*0180*/  UMOV UR7, 0x100 ;  /* 0x0000010000077882 */ /* 0x000fe20000000000 */
[----:B------:R-:W-:Y:S01]  /*0190*/  SHF.R.U32.HI R3, RZ, 0x7, R3 ;  /* 0x00000007ff037819 */ /* 0x000fe20000011603 */
[----:B------:R-:W1:Y:S01]  /*01a0*/  @UP0 S2UR UR8, SR_CgaCtaId ;  /* 0x00000000000809c3 */ /* 0x000e620000008800 */
[----:B------:R-:W-:Y:S01]  /*01b0*/  @UP0 UMOV UR6, 0x400 ;  /* 0x0000040000060882 */ /* 0x000fe20000000000 */
[----:B------:R-:W-:-:S04]  /*01c0*/  @UP0 UIADD3 UR4, -UR4, 0x100000, URZ ;  /* 0x0010000004040890 */ /* 0x000fc8000fffe13f */
[----:B------:R-:W-:Y:S02]  /*01d0*/  @UP0 USHF.L.U32 UR5, UR4, 0xb, URZ ;  /* 0x0000000b04050899 */ /* 0x000fe4000800063f */
[----:B------:R-:W-:Y:S01]  /*01e0*/  @UP0 USHF.L.U32 UR4, UR4, 0x1, URZ ;  /* 0x0000000104040899 */ /* 0x000fe2000800063f */
[----:B------:R-:W-:Y:S01]  /*01f0*/  VOTEU.ANY UP1, P0 ;  /* 0x00000000003f7886 */ /* 0x000fe20000020100 */
[----:B0-----:R-:W-:Y:S02]  /*0200*/  ISETP.NE.AND P1, PT, R2, RZ, PT ;  /* 0x000000ff0200720c */ /* 0x001fe40003f25270 */
[----:B------:R0:W2:Y:S01]  /*0210*/  SHFL.IDX PT, R2, R3, RZ, 0x1f ;  /* 0x00001fff03027589 */ /* 0x0000a200000e0000 */
[----:B-1----:R-:W-:Y:S02]  /*0220*/  @UP0 ULEA UR8, UR8, UR6, 0x18 ;  /* 0x0000000608080291 */ /* 0x002fe4000f8ec03f */
[----:B------:R-:W-:-:S04]  /*0230*/  @UP0 UIADD3 UR6, -UR7, 0x100000, URZ ;  /* 0x0010000007060890 */ /* 0x000fc8000fffe13f */
[----:B------:R-:W-:Y:S02]  /*0240*/  @UP0 USHF.L.U32 UR7, UR6, 0xb, URZ ;  /* 0x0000000b06070899 */ /* 0x000fe4000800063f */
[----:B------:R-:W-:Y:S01]  /*0250*/  @UP0 USHF.L.U32 UR6, UR6, 0x1, URZ ;  /* 0x0000000106060899 */ /* 0x000fe2000800063f */
[----:B------:R-:W-:Y:S01]  /*0260*/  VOTEU.ANY UP0, P0 ;  /* 0x00000000003f7886 */ /* 0x000fe20000000100 */
[----:B------:R-:W1:Y:S04]  /*0270*/  FENCE.VIEW.ASYNC.S ;  /* 0x00000000000073c6 */ /* 0x000e680000000000 */
[----:B-1----:R0:W1:Y:S06]  /*0280*/  @UP0 SYNCS.EXCH.64 URZ, [UR8+0x34800], UR4 ;  /* 0x03480004083f05b2 */ /* 0x00206c0008000100 */
[----:B------:R0:W3:Y:S02]  /*0290*/  @UP1 SYNCS.EXCH.64 URZ, [UR8+0x34820], UR6 ;  /* 0x03482006083f15b2 */ /* 0x0000e40008000100 */
[----:B0-----:R-:W-:Y:S05]  /*02a0*/  @P1 BRA `(.L_x_5765) ;  /* 0x0000000000481947 */ /* 0x001fea0003800000 */
[----:B------:R-:W0:Y:S01]  /*02b0*/  S2UR UR5, SR_CgaCtaId ;  /* 0x00000000000579c3 */ /* 0x000e220000008800 */
        /* <DEDUP_REMOVED lines=15> */
[----:B------:R0:W0:Y:S01]  /*03b0*/  SYNCS.EXCH.64 URZ, [UR8+0x34848], UR4 ;  /* 0x03484804083f75b2 */ /* 0x0000220008000100 */
[----:B------:R-:W-:Y:S01]  /*03c0*/  NOP ;  /* 0x0000000000007918 */ /* 0x000fe20000000000 */
.L_x_5765:
[----:B------:R-:W5:Y:S01]  /*03d0*/  SHFL.IDX PT, R3, R0, RZ, 0x1f ;  /* 0x00001fff00037589 */ /* 0x000f6200000e0000 */
[----:B------:R-:W-:Y:S01]  /*03e0*/  NOP ;  /* 0x0000000000007918 */ /* 0x000fe20000000000 */
[----:B-----5:R-:W-:-:S13]  /*03f0*/  ISETP.NE.AND P0, PT, R3, RZ, PT ;  /* 0x000000ff0300720c */ /* 0x020fda0003f05270 */
        /* <DEDUP_REMOVED lines=17> */
[----:B------:R0:W0:Y:S01]  /*0510*/  SYNCS.EXCH.64 URZ, [UR8+0x34868], UR6 ;  /* 0x03486806083f75b2 */ /* 0x0000220008000100 */
[----:B------:R-:W-:Y:S01]  /*0520*/  NOP ;  /* 0x0000000000007918 */ /* 0x000fe20000000000 */
.L_x_5766:
[----:B------:R-:W5:Y:S01]  /*0530*/  SHFL.IDX PT, R3, R0, RZ, 0x1f ;  /* 0x00001fff00037589 */ /* 0x000f6200000e0000 */
[----:B------:R-:W-:Y:S01]  /*0540*/  NOP ;  /* 0x0000000000007918 */ /* 0x000fe20000000000 */
[----:B-----5:R-:W-:-:S13]  /*0550*/  ISETP.NE.AND P0, PT, R3, RZ, PT ;  /* 0x000000ff0300720c */ /* 0x020fda0003f05270 */
        /* <DEDUP_REMOVED lines=13> */
[----:B------:R0:W0:Y:S01]  /*0630*/  SYNCS.EXCH.64 URZ, [UR6+0x34888], UR4 ;  /* 0x03488804063f75b2 */ /* 0x0000220008000100 */
[----:B------:R-:W-:Y:S01]  /*0640*/  NOP ;  /* 0x0000000000007918 */ /* 0x000fe20000000000 */
.L_x_5767:
        /* <DEDUP_REMOVED lines=22> */
.L_x_5768:
        /* <DEDUP_REMOVED lines=22> */
.L_x_5769:
[----:B--2---:R-:W-:Y:S01]  /*0910*/  ISETP.NE.AND P0, PT, R2, RZ, PT ;  /* 0x000000ff0200720c */ /* 0x004fe20003f05270 */
[----:B------:R-:W-:Y:S01]  /*0920*/  IMAD.MOV.U32 R2, RZ, RZ, 0x1 ;  /* 0x00000001ff027424 */ /* 0x000fe200078e00ff */
[----:B------:R-:W-:-:S04]  /*0930*/  NOP ;  /* 0x0000000000007918 */ /* 0x000fc80000000000 */
[----:B------:R-:W-:-:S05]  /*0940*/  SEL R2, R2, 0x2, !P0 ;  /* 0x0000000202027807 */ /* 0x000fca0004000000 */
[----:B------:R2:W-:Y:S01]  /*0950*/  STL [R1+0x30], R2 ;  /* 0x0000300201007387 */ /* 0x0005e20000100800 */
[----:B01-34-:R-:W-:Y:S06]  /*0960*/  BAR.SYNC.DEFER_BLOCKING 0x0 ;  /* 0x0000000000007b1d */ /* 0x01bfec0000010000 */
[----:B------:R-:W-:Y:S05]  /*0970*/  @!P0 BRA `(.L_x_5770) ;  /* 0x000000e800008947 */ /* 0x000fea0003800000 */
.L_x_5771:
[----:B------:R-:W-:-:S08]  /*0980*/  NOP ;  /* 0x0000000000007918 */ /* 0x000fd00000000000 */
[----:B------:R-:W0:Y:S02]  /*0990*/  USETMAXREG.TRY_ALLOC.CTAPOOL UP0, 0xf0 ;  /* 0x000000f0000079c8 */ /* 0x000e240008000600 */
[----:B0-----:R-:W-:-:S13]  /*09a0*/  PLOP3.LUT P0, PT, PT, PT, UP0, 0x80, 0x0 ;  /* 0x000000000000781c */ /* 0x001fda0003f0f008 */
[----:B------:R-:W-:Y:S05]  /*09b0*/  @!P0 BRA `(.L_x_5771) ;  /* 0xfffffffc00f08947 */ /* 0x000fea000383ffff */
[----:B--2---:R-:W0:Y:S01]  /*09c0*/  S2R R2, SR_TID.X ;  /* 0x0000000000027919 */ /* 0x004e220000002100 */
[----:B------:R-:W1:Y:S01]  /*09d0*/  S2UR UR5, SR_CgaCtaId ;  /* 0x00000000000579c3 */ /* 0x000e620000008800 */
[----:B------:R-:W-:-:S07]  /*09e0*/  UMOV UR4, 0x400 ;  /* 0x0000040000047882 */ /* 0x000fce0000000000 */
[----:B------:R-:W-:Y:S06]  /*09f0*/  BAR.ARV 0x8, 0x120 ;  /* 0x0204800000007b1d */ /* 0x000fec0000002000 */
[----:B-1----:R-:W-:Y:S01]  /*0a00*/  ULEA UR4, UR5, UR4, 0x18 ;  /* 0x0000000405047291 */ /* 0x002fe2000f8ec03f */
[----:B0-----:R-:W-:-:S04]  /*0a10*/  LOP3.LUT R0, R2, 0xffffff80, RZ, 0xc0, !PT ;  /* 0xffffff8002007812 */ /* 0x001fc800078ec0ff */
[----:B------:R-:W-:-:S13]  /*0a20*/  ISETP.NE.AND P0, PT, R0, 0x80, PT ;  /* 0x000000800000780c */ /* 0x000fda0003f05270 */
[----:B------:R-:W-:Y:S08]  /*0a30*/  @!P0 BAR.ARV 0x9, 0x100 ;  /* 0x0244000000008b1d */ /* 0x000ff00000002000 */
[----:B------:R-:W-:Y:S06]  /*0a40*/  BAR.SYNC.DEFER_BLOCKING 0x5, 0x120 ;  /* 0x0144800000007b1d */ /* 0x000fec0000010000 */
[----:B------:R-:W0:Y:S01]  /*0a50*/  LDS.128 R48, [UR4+0x348d0] ;  /* 0x0348d004ff307984 */ /* 0x000e220008000c00 */
[----:B------:R-:W-:Y:S01]  /*0a60*/  ULDC UR4, c[0x0][0xc14] ;  /* 0x0003050000047ab9 */ /* 0x000fe20000000800 */
[----:B------:R-:W-:Y:S06]  /*0a70*/  BAR.ARV 0x4, 0x120 ;  /* 0x0104800000007b1d */ /* 0x000fec0000002000 */
[----:B0-----:R-:W-:-:S13]  /*0a80*/  ISETP.GE.AND P0, PT, R51, UR4, PT ;  /* 0x0000000433007c0c */ /* 0x001fda000bf06270 */
[----:B------:R-:W-:Y:S05]  /*0a90*/  @P0 EXIT ;  /* 0x000000000000094d */ /* 0x000fea0003800000 */
[----:B------:R-:W2:Y:S01]  /*0aa0*/  LDL.LU R11, [R1+0x30] ;  /* 0x00003000010b7983 */ /* 0x000ea20000300800 */
[----:B------:R-:W-:-:S05]  /*0ab0*/  VIADD R229, R2, 0xffffff80 ;  /* 0xffffff8002e57836 */ /* 0x000fca0000000000 */
        /* <DEDUP_REMOVED lines=10> */
[CC--:B------:R-:W-:Y:S02]  /*0b60*/  LEA.HI R4, R0.reuse, R229.reuse, RZ, 0x5 ;  /* 0x000000e500047211 */ /* 0x0c0fe400078f28ff */
[----:B------:R-:W-:-:S02]  /*0b70*/  LEA.HI R3, R0, R229, RZ, 0x4 ;  /* 0x000000e500037211 */ /* 0x000fc400078f20ff */
[----:B------:R-:W-:Y:S02]  /*0b80*/  LOP3.LUT R10, R10, 0xfffffff8, RZ, 0xc0, !PT ;  /* 0xfffffff80a0a7812 */ /* 0x000fe400078ec0ff */
[----:B------:R-:W-:Y:S02]  /*0b90*/  LEA.HI R7, R7, R224, RZ, 0x5 ;  /* 0x000000e007077211 */ /* 0x000fe400078f28ff */
[----:B------:R-:W-:Y:S01]  /*0ba0*/  LEA.HI R2, R2, R225, RZ, 0x1 ;  /* 0x000000e102027211 */ /* 0x000fe200078f08ff */
[----:B------:R-:W-:Y:S01]  /*0bb0*/  IMAD.SHL.U32 R5, R4, 0x20, RZ ;  /* 0x0000002004057824 */ /* 0x000fe200078e00ff */
[----:B------:R-:W-:Y:S02]  /*0bc0*/  LOP3.LUT R4, R3, 0x3fffff0, RZ, 0xc0, !PT ;  /* 0x03fffff003047812 */ /* 0x000fe400078ec0ff */
[----:B------:R-:W-:Y:S02]  /*0bd0*/  IADD3 R10, R9, -R10, RZ ;  /* 0x8000000a090a7210 */ /* 0x000fe40007ffe0ff */
[----:B------:R-:W-:-:S02]  /*0be0*/  SHF.R.S32.HI R7, RZ, 0x5, R7 ;  /* 0x00000005ff077819 */ /* 0x000fc40000011407 */
[----:B------:R-:W-:Y:S02]  /*0bf0*/  LOP3.LUT R2, R2, 0x3fffffe, RZ, 0xc0, !PT ;  /* 0x03fffffe02027812 */ /* 0x000fe400078ec0ff */
[----:B------:R-:W-:Y:S01]  /*0c00*/  SHF.R.S32.HI R6, RZ, 0x4, R3 ;  /* 0x00000004ff067819 */ /* 0x000fe20000011403 */
[----:B------:R-:W-:Y:S01]  /*0c10*/  IMAD.IADD R4, R229, 0x1, -R4 ;  /* 0x00000001e5047824 */ /* 0x000fe200078e0a04 */
[----:B------:R-:W-:Y:S01]  /*0c20*/  LOP3.LUT R5, R5, 0xfffffc00, RZ, 0xc0, !PT ;  /* 0xfffffc0005057812 */ /* 0x000fe200078ec0ff */
[----:B------:R-:W-:Y:S01]  /*0c30*/  IMAD R7, R7, 0x10, R10 ;  /* 0x0000001007077824 */ /* 0x000fe200078e020a */
[----:B------:R-:W-:Y:S01]  /*0c40*/  LEA.HI R3, R3, R6, RZ, 0x1 ;  /* 0x0000000603037211 */ /* 0x000fe200078f08ff */
[----:B------:R-:W-:Y:S01]  /*0c50*/  IMAD.IADD R2, R225, 0x1, -R2 ;  /* 0x00000001e1027824 */ /* 0x000fe200078e0a02 */
[----:B------:R-:W-:Y:S01]  /*0c60*/  LEA.HI R0, R0, R229, RZ, 0x3 ;  /* 0x000000e500007211 */ /* 0x000fe200078f18ff */
[----:B------:R-:W-:Y:S01]  /*0c70*/  IMAD R4, R4, 0x40, R5 ;  /* 0x0000004004047824 */ /* 0x000fe200078e0205 */
[----:B------:R-:W-:Y:S01]  /*0c80*/  LOP3.LUT R3, R3, 0x1ffffffe, RZ, 0xc0, !PT ;  /* 0x1ffffffe03037812 */ /* 0x000fe200078ec0ff */
[----:B------:R-:W-:Y:S01]  /*0c90*/  IMAD R227, R2, 0x40, R7 ;  /* 0x0000004002e37824 */ /* 0x000fe200078e0207 */
[----:B------:R-:W-:-:S02]  /*0ca0*/  LOP3.LUT R5, R8, 0x7ffffffc, RZ, 0xc0, !PT ;  /* 0x7ffffffc08057812 */ /* 0x000fc400078ec0ff */
[----:B------:R-:W-:Y:S01]  /*0cb0*/  LOP3.LUT R2, R0, 0x1ffffff8, RZ, 0xc0, !PT ;  /* 0x1ffffff800027812 */ /* 0x000fe200078ec0ff */
[----:B------:R-:W-:Y:S02]  /*0cc0*/  IMAD.IADD R3, R6, 0x1, -R3 ;  /* 0x0000000106037824 */ /* 0x000fe400078e0a03 */
[----:B------:R-:W-:Y:S02]  /*0cd0*/  IMAD.MOV.U32 R226, RZ, RZ, -0x2 ;  /* 0xfffffffeffe27424 */ /* 0x000fe400078e00ff */
[----:B------:R-:W-:Y:S02]  /*0ce0*/  IMAD.IADD R5, R224, 0x1, -R5 ;  /* 0x00000001e0057824 */ /* 0x000fe400078e0a05 */
[----:B------:R-:W-:Y:S01]  /*0cf0*/  IMAD.IADD R17, R229, 0x1, -R2 ;  /* 0x00000001e5117824 */ /* 0x000fe200078e0a02 */
[----:B------:R-:W-:Y:S01]  /*0d00*/  MOV R16, RZ ;  /* 0x000000ff00107202 */ /* 0x000fe20000000f00 */
[----:B------:R-:W-:Y:S01]  /*0d10*/  IMAD R228, R3, 0x8, R4 ;  /* 0x0000000803e47824 */ /* 0x000fe200078e0204 */
[----:B------:R-:W-:Y:S01]  /*0d20*/  SHF.R.S32.HI R18, RZ, 0x3, R0 ;  /* 0x00000003ff127819 */ /* 0x000fe20000011400 */
[----:B------:R-:W-:-:S02]  /*0d30*/  IMAD R226, R5, R226, 0xb0 ;  /* 0x000000b005e27424 */ /* 0x000fc400078e02e2 */
[----:B------:R-:W-:Y:S02]  /*0d40*/  IMAD.MOV.U32 R223, RZ, RZ, RZ ;  /* 0x000000ffffdf7224 */ /* 0x000fe400078e00ff */
[----:B------:R-:W-:Y:S02]  /*0d50*/  IMAD.MOV.U32 R2, RZ, RZ, RZ ;  /* 0x000000ffff027224 */ /* 0x000fe400078e00ff */
[----:B------:R-:W-:Y:S01]  /*0d60*/  IMAD.SHL.U32 R17, R17, 0x8, RZ ;  /* 0x0000000811117824 */ /* 0x000fe200078e00ff */
[----:B--2---:R-:W-:-:S07]  /*0d70*/  LOP3.LUT R22, R11, 0x1, RZ, 0xfc, !PT ;  /* 0x000000010b167812 */ /* 0x004fce00078efcff */
.L_x_5814:
[----:B0---45:R-:W0:Y:S01]  /*0d80*/  LDC.64 R4, c[0x0][0xc60] ;  /* 0x00031800ff047b82 */ /* 0x031e220000000a00 */
[----:B------:R-:W-:Y:S01]  /*0d90*/  ULDC.64 UR8, c[0x0][0x208] ;  /* 0x0000820000087ab9 */ /* 0x000fe20000000a00 */
[----:B------:R-:W-:Y:S01]  /*0da0*/  ULDC.64 UR4, c[0x0][0xa28] ;  /* 0x00028a0000047ab9 */ /* 0x000fe20000000a00 */
[----:B------:R-:W-:Y:S01]  /*0db0*/  IMAD.MOV.U32 R0, RZ, RZ, RZ ;  /* 0x000000ffff007224 */ /* 0x000fe200078e00ff */
[----:B------:R-:W-:Y:S01]  /*0dc0*/  ULDC.64 UR6, c[0x0][0xa20] ;  /* 0x0002880000067ab9 */ /* 0x000fe20000000a00 */
[----:B0-----:R-:W-:-:S05]  /*0dd0*/  IMAD.WIDE R4, R51, 0x4, R4 ;  /* 0x0000000433047825 */ /* 0x001fca00078e0204 */
        /* <DEDUP_REMOVED lines=16> */
[C---:B------:R-:W-:Y:S02]  /*0ee0*/  @P0 LEA R4, P1, R23.reuse, UR6, 0x2 ;  /* 0x0000000617040c11 */ /* 0x040fe4000f8210ff */
[----:B------:R-:W-:Y:S02]  /*0ef0*/  IMAD.U32 R81, RZ, RZ, UR4 ;  /* 0x00000004ff517e24 */ /* 0x000fe4000f8e00ff */
[----:B------:R-:W-:-:S05]  /*0f00*/  @P0 LEA.HI.X R5, R23, UR7, R222, 0x2, P1 ;  /* 0x0000000717050c11 */ /* 0x000fca00088f14de */
[----:B------:R0:W5:Y:S01]  /*0f10*/  @P0 LDG.E R81, desc[UR8][R4.64] ;  /* 0x0000000804510981 */ /* 0x000162000c1e1900 */
[----:B---3--:R-:W-:Y:S05]  /*0f20*/  @P0 BRA `(.L_x_5772) ;  /* 0x0000000000280947 */ /* 0x008fea0003800000 */
        /* <DEDUP_REMOVED lines=10> */
.L_x_5772:
[----:B-----5:R-:W-:Y:S01]  /*0fd0*/  IMAD.IADD R81, R81, 0x1, -R0 ;  /* 0x0000000151517824 */ /* 0x020fe200078e0a00 */
[----:B------:R-:W-:Y:S01]  /*0fe0*/  MOV R220, R50 ;  /* 0x0000003200dc7202 */ /* 0x000fe20000000f00 */
[----:B------:R-:W-:Y:S01]  /*0ff0*/  IMAD.MOV.U32 R221, RZ, RZ, R49 ;  /* 0x000000ffffdd7224 */ /* 0x000fe200078e0031 */
[----:B------:R-:W-:Y:S01]  /*1000*/  PLOP3.LUT P0, PT, PT, PT, PT, 0x80, 0x0 ;  /* 0x000000000000781c */ /* 0x000fe20003f0f070 */
[C---:B------:R-:W-:Y:S01]  /*1010*/  VIADD R0, R81.reuse, 0xaf ;  /* 0x000000af51007836 */ /* 0x040fe20000000000 */
[----:B------:R-:W-:Y:S01]  /*1020*/  ISETP.GE.AND P1, PT, R81, 0x1, PT ;  /* 0x000000015100780c */ /* 0x000fe20003f26270 */
[----:B------:R-:W-:Y:S01]  /*1030*/  IMAD.MOV.U32 R87, RZ, RZ, RZ ;  /* 0x000000ffff577224 */ /* 0x000fe200078e00ff */
[----:B------:R-:W-:Y:S01]  /*1040*/  CS2R R32, SRZ ;  /* 0x0000000000207805 */ /* 0x000fe2000001ff00 */
[----:B------:R-:W-:Y:S01]  /*1050*/  IMAD.HI R0, R0, 0x2e8ba2e9, RZ ;  /* 0x2e8ba2e900007827 */ /* 0x000fe200078e02ff */
[----:B------:R-:W-:Y:S02]  /*1060*/  CS2R R36, SRZ ;  /* 0x0000000000247805 */ /* 0x000fe4000001ff00 */
[----:B------:R-:W-:-:S02]  /*1070*/  CS2R R34, SRZ ;  /* 0x0000000000227805 */ /* 0x000fc4000001ff00 */
[----:B------:R-:W-:Y:S01]  /*1080*/  CS2R R40, SRZ ;  /* 0x0000000000287805 */ /* 0x000fe2000001ff00 */
[----:B------:R-:W-:Y:S01]  /*1090*/  IMAD.MOV.U32 R29, RZ, RZ, RZ ;  /* 0x000000ffff1d7224 */ /* 0x000fe200078e00ff */
[----:B------:R-:W-:Y:S02]  /*10a0*/  SHF.R.U32.HI R3, RZ, 0x1f, R0 ;  /* 0x0000001fff037819 */ /* 0x000fe40000011600 */
[----:B------:R-:W-:Y:S02]  /*10b0*/  CS2R R38, SRZ ;  /* 0x0000000000267805 */ /* 0x000fe4000001ff00 */
[----:B------:R-:W-:Y:S02]  /*10c0*/  CS2R R44, SRZ ;  /* 0x00000000002c7805 */ /* 0x000fe4000001ff00 */
[----:B------:R-:W-:Y:S02]  /*10d0*/  CS2R R42, SRZ ;  /* 0x00000000002a7805 */ /* 0x000fe4000001ff00 */
[----:B------:R-:W-:Y:S01]  /*10e0*/  LEA.HI.SX32 R120, R0, R3, 0x1b ;  /* 0x0000000300787211 */ /* 0x000fe200078fdaff */
[----:B------:R-:W-:Y:S01]  /*10f0*/  IMAD.MOV.U32 R3, RZ, RZ, RZ ;  /* 0x000000ffff037224 */ /* 0x000fe200078e00ff */
        /* <DEDUP_REMOVED lines=22> */
[----:B0-----:R-:W-:Y:S01]  /*1260*/  CS2R R6, SRZ ;  /* 0x0000000000067805 */ /* 0x001fe2000001ff00 */
[----:B------:R-:W-:Y:S01]  /*1270*/  IMAD.MOV.U32 R8, RZ, RZ, RZ ;  /* 0x000000ffff087224 */ /* 0x000fe200078e00ff */
[----:B------:R-:W-:Y:S01]  /*1280*/  CS2R R106, SRZ ;  /* 0x00000000006a7805 */ /* 0x000fe2000001ff00 */
        /* <DEDUP_REMOVED lines=34> */
.L_x_5774:
[----:B------:R-:W0:Y:S01]  /*14b0*/  S2UR UR5, SR_CgaCtaId ;  /* 0x00000000000579c3 */ /* 0x000e220000008800 */
[----:B------:R-:W-:Y:S01]  /*14c0*/  LEA.HI R0, R223, R223, RZ, 0x1 ;  /* 0x000000dfdf007211 */ /* 0x000fe200078f08ff */
[----:B------:R-:W-:Y:S01]  /*14d0*/  UMOV UR4, 0x400 ;  /* 0x0000040000047882 */ /* 0x000fe20000000000 */
[----:B------:R-:W-:Y:S01]  /*14e0*/  BSSY B0, `(.L_x_5775) ;  /* 0x0000009000007945 */ /* 0x000fe20003800000 */
[----:B------:R-:W-:Y:S02]  /*14f0*/  ISETP.NE.AND P0, PT, R22, 0x3, PT ;  /* 0x000000031600780c */ /* 0x000fe40003f05270 */
[----:B------:R-:W-:-:S04]  /*1500*/  LOP3.LUT R0, R0, 0xfffffffe, RZ, 0xc0, !PT ;  /* 0xfffffffe00007812 */ /* 0x000fc800078ec0ff */
[----:B------:R-:W-:-:S04]  /*1510*/  IADD3 R3, R223, -R0, RZ ;  /* 0x80000000df037210 */ /* 0x000fc80007ffe0ff */
[----:B------:R-:W-:Y:S01]  /*1520*/  SHF.L.U32 R3, R3, 0x1f, RZ ;  /* 0x0000001f03037819 */ /* 0x000fe200000006ff */
[----:B0-----:R-:W-:-:S06]  /*1530*/  ULEA UR4, UR5, UR4, 0x18 ;  /* 0x0000000405047291 */ /* 0x001fcc000f8ec03f */
[----:B------:R-:W-:-:S04]  /*1540*/  IMAD.U32 R0, RZ, RZ, UR4 ;  /* 0x00000004ff007e24 */ /* 0x000fc8000f8e00ff */
[----:B------:R-:W0:Y:S02]  /*1550*/  SYNCS.PHASECHK.TRANS64.TRYWAIT P1, [R0+URZ+0x34800], R3 ;  /* 0x03480003000075a7 */ /* 0x000e24000802017f */
[----:B0-----:R-:W-:Y:S05]  /*1560*/  @!P1 BRA `(.L_x_5776) ;  /* 0x0000012400a89947 */ /* 0x001fea0003800000 */
.L_x_5899:
[----:B------:R-:W-:Y:S05]  /*1570*/  BSYNC B0 ;  /* 0x0000000000007941 */ /* 0x000fea0003800000 */
.L_x_5775:
[----:B------:R-:W-:Y:S05]  /*1580*/  @!P0 BRA `(.L_x_5777) ;  /* 0x0000000000048947 */ /* 0x000fea0003800000 */
[----:B------:R-:W-:Y:S01]  /*1590*/  BPT.TRAP 0x1 ;  /* 0x000000040000795c */ /* 0x000fe20000300000 */
.L_x_5777:
[----:B------:R-:W-:Y:S01]  /*15a0*/  IMAD R10, R2, 0x8, R0 ;  /* 0x00000008020a7824 */ /* 0x000fe200078e0200 */
[----:B0-----:R-:W-:-:S04]  /*15b0*/  SHF.L.U32 R3, R16, 0x1f, RZ ;  /* 0x0000001f10037819 */ /* 0x001fc800000006ff */
[----:B------:R0:W1:Y:S01]  /*15c0*/  SYNCS.PHASECHK.TRANS64.TRYWAIT P2, [R10+URZ+0x34830], R3 ;  /* 0x034830030a0075a7 */ /* 0x000062000804017f */
[----:B------:R-:W-:Y:S05]  /*15d0*/  @!P0 BRA `(.L_x_5778) ;  /* 0x0000000000048947 */ /* 0x000fea0003800000 */
[----:B------:R-:W-:Y:S01]  /*15e0*/  BPT.TRAP 0x1 ;  /* 0x000000040000795c */ /* 0x000fe20000300000 */
.L_x_5778:
[----:B------:R-:W2:Y:S01]  /*15f0*/  S2R R4, SR_TID.X ;  /* 0x0000000000047919 */ /* 0x000ea20000002100 */
[----:B------:R-:W-:Y:S01]  /*1600*/  IMAD.MOV.U32 R87, RZ, RZ, RZ ;  /* 0x000000ffff577224 */ /* 0x000fe200078e00ff */
[----:B--2---:R-:W-:Y:S01]  /*1610*/  LOP3.LUT P1, RZ, R4, 0x7f, RZ, 0xc0, !PT ;  /* 0x0000007f04ff7812 */ /* 0x004fe2000782c0ff */
[----:B-1----:R-:W-:-:S12]  /*1620*/  @P2 BRA `(.L_x_5779) ;  /* 0x0000000000082947 */ /* 0x002fd80003800000 */
[----:B------:R-:W1:Y:S02]  /*1630*/  SYNCS.PHASECHK.TRANS64.TRYWAIT P2, [R10+URZ+0x34830], R3 ;  /* 0x034830030a0075a7 */ /* 0x000e64000804017f */
[----:B-1----:R-:W-:Y:S05]  /*1640*/  @!P2 BRA `(.L_x_5780) ;  /* 0x000001240084a947 */ /* 0x002fea0003800000 */
.L_x_5779:
        /* <DEDUP_REMOVED lines=8> */
[----:B------:R-:W-:Y:S01]  /*16d0*/  IMAD.U32 R9, RZ, RZ, UR5 ;  /* 0x00000005ff097e24 */ /* 0x000fe2000f8e00ff */
[----:B------:R-:W-:Y:S01]  /*16e0*/  UMOV UR4, UR25 ;  /* 0x0000001900047c82 */ /* 0x000fe20008000000 */
[----:B------:R-:W-:Y:S01]  /*16f0*/  LOP3.LUT R3, R3, 0x3fff, RZ, 0xc0, !PT ;  /* 0x00003fff03037812 */ /* 0x000fe200078ec0ff */
[----:B------:R-:W-:Y:S01]  /*1700*/  UMOV UR44, UR4 ;  /* 0x00000004002c7c82 */ /* 0x000fe20008000000 */
[----:B------:R-:W-:Y:S01]  /*1710*/  IMAD.U32 R8, RZ, RZ, UR4 ;  /* 0x00000004ff087e24 */ /* 0x000fe2000f8e00ff */
[----:B------:R-:W-:Y:S01]  /*1720*/  UMOV UR8, UR44 ;  /* 0x0000002c00087c82 */ /* 0x000fe20008000000 */
[----:B------:R-:W-:Y:S01]  /*1730*/  LOP3.LUT R3, R3, 0x10000, RZ, 0xfc, !PT ;  /* 0x0001000003037812 */ /* 0x000fe200078efcff */
[----:B------:R-:W-:Y:S01]  /*1740*/  UMOV UR9, UR45 ;  /* 0x0000002d00097c82 */ /* 0x000fe20008000000 */
[----:B------:R-:W-:Y:S01]  /*1750*/  UMOV UR11, 0x40000040 ;  /* 0x40000040000b7882 */ /* 0x000fe20000000000 */
[----:B------:R-:W-:Y:S01]  /*1760*/  UMOV UR12, UR44 ;  /* 0x0000002c000c7c82 */ /* 0x000fe20008000000 */
[----:B------:R-:W-:Y:S01]  /*1770*/  UMOV UR13, UR45 ;  /* 0x0000002d000d7c82 */ /* 0x000fe20008000000 */
[----:B------:R-:W-:Y:S01]  /*1780*/  IMAD R4, R2, 0xb00, R3 ;  /* 0x00000b0002047824 */ /* 0x000fe200078e0203 */
[----:B------:R-:W-:Y:S01]  /*1790*/  UMOV UR15, 0x40000040 ;  /* 0x40000040000f7882 */ /* 0x000fe20000000000 */
[----:B------:R-:W-:Y:S01]  /*17a0*/  UMOV UR32, UR44 ;  /* 0x0000002c00207c82 */ /* 0x000fe20008000000 */
[----:B------:R-:W-:Y:S01]  /*17b0*/  UMOV UR33, UR45 ;  /* 0x0000002d00217c82 */ /* 0x000fe20008000000 */
[----:B------:R-:W-:Y:S01]  /*17c0*/  UMOV UR35, 0x40000040 ;  /* 0x4000004000237882 */ /* 0x000fe20000000000 */
[----:B------:R-:W-:Y:S01]  /*17d0*/  R2UR UR24, R4 ;  /* 0x00000000041872ca */ /* 0x000fe200000e0000 */
[----:B------:R-:W-:Y:S01]  /*17e0*/  UMOV UR28, UR44 ;  /* 0x0000002c001c7c82 */ /* 0x000fe20008000000 */
[----:B------:R-:W-:Y:S01]  /*17f0*/  UMOV UR29, UR45 ;  /* 0x0000002d001d7c82 */ /* 0x000fe20008000000 */
[----:B------:R-:W-:Y:S01]  /*1800*/  UMOV UR31, 0x40000040 ;  /* 0x40000040001f7882 */ /* 0x000fe20000000000 */
        /* <DEDUP_REMOVED lines=10> */
[----:B------:R-:W-:Y:S01]  /*18b0*/  UIADD3 UR10, UR24, 0x100, URZ ;  /* 0x00000100180a7890 */ /* 0x000fe2000fffe03f */
[----:B------:R-:W-:Y:S01]  /*18c0*/  HGMMA.64x16x16.F32 R112, gdesc[UR4], RZ, !UPT, gsb0 ;  /* 0x00200000047079f0 */ /* 0x000fe2000c0008ff */
[----:B------:R-:W-:Y:S01]  /*18d0*/  UIADD3 UR6, UR24, 0x80, URZ ;  /* 0x0000008018067890 */ /* 0x000fe2000fffe03f */
[----:B------:R-:W-:Y:S01]  /*18e0*/  P2R R122, PR, RZ, 0x1 ;  /* 0x00000001ff7a7803 */ /* 0x000fe20000000000 */
[----:B------:R-:W-:Y:S01]  /*18f0*/  UMOV UR4, UR44 ;  /* 0x0000002c00047c82 */ /* 0x000fe20008000000 */
[----:B------:R-:W-:Y:S01]  /*1900*/  UMOV UR5, UR45 ;  /* 0x0000002d00057c82 */ /* 0x000fe20008000000 */
[----:B------:R-:W-:Y:S01]  /*1910*/  UMOV UR7, 0x40000040 ;  /* 0x4000004000077882 */ /* 0x000fe20000000000 */
[----:B------:R-:W-:Y:S01]  /*1920*/  UIADD3 UR14, UR24, 0x180, URZ ;  /* 0x00000180180e7890 */ /* 0x000fe2000fffe03f */
[----:B------:R-:W-:Y:S01]  /*1930*/  @!P1 VIADD R10, R10, 0x34840 ;  /* 0x000348400a0a9836 */ /* 0x000fe20000000000 */
[----:B------:R-:W-:-:S02]  /*1940*/  UIADD3 UR34, UR24, 0x200, URZ ;  /* 0x0000020018227890 */ /* 0x000fc4000fffe03f */
[----:B------:R-:W-:Y:S02]  /*1950*/  UIADD3 UR30, UR24, 0x280, URZ ;  /* 0x00000280181e7890 */ /* 0x000fe4000fffe03f */
[----:B------:R-:W-:Y:S02]  /*1960*/  UIADD3 UR22, UR24, 0x300, URZ ;  /* 0x0000030018167890 */ /* 0x000fe4000fffe03f */
[----:B------:R-:W-:Y:S02]  /*1970*/  UIADD3 UR18, UR24, 0x380, URZ ;  /* 0x0000038018127890 */ /* 0x000fe4000fffe03f */
[----:B------:R-:W-:Y:S02]  /*1980*/  UIADD3 UR38, UR24, 0x400, URZ ;  /* 0x0000040018267890 */ /* 0x000fe4000fffe03f */
        /* <DEDUP_REMOVED lines=527> */
[----:B------:R-:W-:Y:S08]  /*3a80*/  MUFU.TANH R13, R13 ;  /* 0x0000000d000d7308 */ /* 0x000ff00000002400 */
[----:B------:R-:W1:Y:S08]  /*3a90*/  MUFU.TANH R14, R14 ;  /* 0x0000000e000e7308 */ /* 0x000e700000002400 */
[----:B------:R-:W2:Y:S08]  /*3aa0*/  MUFU.TANH R20, R20 ;  /* 0x0000001400147308 */ /* 0x000eb00000002400 */
[----:B------:R-:W3:Y:S08]  /*3ab0*/  MUFU.TANH R11, R11 ;  /* 0x0000000b000b7308 */ /* 0x000ef00000002400 */
        /* <DEDUP_REMOVED lines=34> */
[----:B------:R-:W-:Y:S01]  /*3ce0*/  FMUL.FTZ R98, R98, UR6 ;  /* 0x0000000662627c20 */ /* 0x000fe20008410000 */
[----:B------:R-:W-:Y:S01]  /*3cf0*/  FMUL.FTZ R102, R102, UR6 ;  /* 0x0000000666667c20 */ /* 0x000fe20008410000 */
[----:B------:R-:W5:Y:S08]  /*3d00*/  MUFU.TANH R105, R105 ;  /* 0x0000006900697308 */ /* 0x000f700000002400 */
        /* <DEDUP_REMOVED lines=9> */
[----:B------:R-:W-:Y:S02]  /*3da0*/  FMUL.FTZ R88, R88, UR6 ;  /* 0x0000000658587c20 */ /* 0x000fe40008410000 */
[----:B------:R-:W5:Y:S01]  /*3db0*/  MUFU.TANH R106, R106 ;  /* 0x0000006a006a7308 */ /* 0x000f620000002400 */
        /* <DEDUP_REMOVED lines=10> */
[----:B------:R-:W5:Y:S08]  /*3e60*/  MUFU.TANH R98, R98 ;  /* 0x0000006200627308 */ /* 0x000f700000002400 */
[----:B------:R-:W5:Y:S08]  /*3e70*/  MUFU.TANH R88, R88 ;  /* 0x0000005800587308 */ /* 0x000f700000002400 */
[----:B------:R-:W5:Y:S08]  /*3e80*/  MUFU.TANH R89, R89 ;  /* 0x0000005900597308 */ /* 0x000f700000002400 */
[----:B------:R-:W5:Y:S01]  /*3e90*/  MUFU.TANH R102, R102 ;  /* 0x0000006600667308 */ /* 0x000f620000002400 */
[----:B------:R-:W-:-:S02]  /*3ea0*/  WARPGROUP.DEPBAR.LE gsb0, 0x0 ;  /* 0x00008000000079c5 */ /* 0x000fc40000010000 */
[----:B------:R-:W-:-:S05]  /*3eb0*/  WARPGROUP.ARRIVE ;  /* 0x00000000000079c5 */ /* 0x000fca0000000000 */
[----:B------:R-:W5:Y:S01]  /*3ec0*/  MUFU.TANH R92, R92 ;  /* 0x0000005c005c7308 */ /* 0x000f620000002400 */
[----:B------:R-:W-:Y:S01]  /*3ed0*/  FMUL.FTZ R72, R72, UR6 ;  /* 0x0000000648487c20 */ /* 0x000fe20008410000 */
[----:B------:R-:W-:Y:S01]  /*3ee0*/  FMUL.FTZ R73, R73, UR6 ;  /* 0x0000000649497c20 */ /* 0x000fe20008410000 */
[----:B------:R-:W-:Y:S01]  /*3ef0*/  FMUL.FTZ R76, R76, UR6 ;  /* 0x000000064c4c7c20 */ /* 0x000fe20008410000 */
[----:B------:R-:W-:Y:S01]  /*3f00*/  FMUL.FTZ R77, R77, UR6 ;  /* 0x000000064d4d7c20 */ /* 0x000fe20008410000 */
[----:B------:R-:W-:Y:S01]  /*3f10*/  HGMMA.64x16x16.F32 R64, gdesc[UR20], R64, gsb0 ;  /* 0x00200000144079f0 */ /* 0x000fe20008000840 */
[----:B------:R-:W-:Y:S01]  /*3f20*/  UIADD3 UR22, UR24, 0x886, URZ ;  /* 0x0000088618167890 */ /* 0x000fe2000fffe03f */
[----:B------:R-:W-:Y:S01]  /*3f30*/  FMUL.FTZ R74, R74, UR6 ;  /* 0x000000064a4a7c20 */ /* 0x000fe20008410000 */
[----:B------:R-:W-:Y:S01]  /*3f40*/  UMOV UR23, 0x40000040 ;  /* 0x4000004000177882 */ /* 0x000fe20000000000 */
[----:B------:R-:W5:Y:S01]  /*3f50*/  MUFU.TANH R93, R93 ;  /* 0x0000005d005d7308 */ /* 0x000f620000002400 */
[----:B------:R-:W-:Y:S01]  /*3f60*/  FMUL.FTZ R75, R75, UR6 ;  /* 0x000000064b4b7c20 */ /* 0x000fe20008410000 */
[----:B------:R-:W-:Y:S01]  /*3f70*/  FMUL.FTZ R78, R78, UR6 ;  /* 0x000000064e4e7c20 */ /* 0x000fe20008410000 */
[----:B------:R-:W-:-:S05]  /*3f80*/  FMUL.FTZ R79, R79, UR6 ;  /* 0x000000064f4f7c20 */ /* 0x000fca0008410000 */
[----:B------:R-:W5:Y:S08]  /*3f90*/  MUFU.TANH R90, R90 ;  /* 0x0000005a005a7308 */ /* 0x000f700000002400 */
[----:B------:R-:W5:Y:S08]  /*3fa0*/  MUFU.TANH R72, R72 ;  /* 0x0000004800487308 */ /* 0x000f700000002400 */
[----:B------:R-:W5:Y:S08]  /*3fb0*/  MUFU.TANH R73, R73 ;  /* 0x0000004900497308 */ /* 0x000f700000002400 */
        /* <DEDUP_REMOVED lines=17> */
[----:B------:R-:W-:Y:S08]  /*40d0*/  MUFU.TANH R64, R69 ;  /* 0x0000004500407308 */ /* 0x000ff00000002400 */
[----:B------:R-:W-:Y:S08]  /*40e0*/  MUFU.TANH R116, R67 ;  /* 0x0000004300747308 */ /* 0x000ff00000002400 */
[----:B------:R-:W5:Y:S08]  /*40f0*/  MUFU.TANH R77, R77 ;  /* 0x0000004d004d7308 */ /* 0x000f700000002400 */
[----:B------:R-:W5:Y:S08]  /*4100*/  MUFU.TANH R74, R74 ;  /* 0x0000004a004a7308 */ /* 0x000f700000002400 */
[----:B------:R-:W5:Y:S01]  /*4110*/  MUFU.TANH R75, R75 ;  /* 0x0000004b004b7308 */ /* 0x000f620000002400 */
[----:B------:R-:W-:-:S02]  /*4120*/  WARPGROUP.DEPBAR.LE gsb0, 0x0 ;  /* 0x00008000000079c5 */ /* 0x000fc40000010000 */
[----:B------:R-:W-:Y:S01]  /*4130*/  WARPGROUP.ARRIVE ;  /* 0x00000000000079c5 */ /* 0x000fe20000000000 */
[----:B0-----:R-:W-:Y:S01]  /*4140*/  FMUL.FTZ R66, R56, UR6 ;  /* 0x0000000638427c20 */ /* 0x001fe20008410000 */
[----:B------:R-:W-:Y:S01]  /*4150*/  FMUL.FTZ R56, R57, UR6 ;  /* 0x0000000639387c20 */ /* 0x000fe20008410000 */
[----:B------:R-:W-:Y:S01]  /*4160*/  FMUL.FTZ R57, R58, UR6 ;  /* 0x000000063a397c20 */ /* 0x000fe20008410000 */
[----:B------:R-:W-:Y:S01]  /*4170*/  FMUL.FTZ R58, R61, UR6 ;  /* 0x000000063d3a7c20 */ /* 0x000fe20008410000 */
[----:B------:R-:W-:Y:S01]  /*4180*/  IMAD.IADD R61, R226, 0x1, R81 ;  /* 0x00000001e23d7824 */ /* 0x000fe200078e0251 */
        /* <DEDUP_REMOVED lines=8> */
[----:B------:R-:W-:Y:S08]  /*4210*/  MUFU.TANH R128, R63 ;  /* 0x0000003f00807308 */ /* 0x000ff00000002400 */
[----:B------:R1:W-:Y:S08]  /*4220*/  MUFU.TANH R126, R59 ;  /* 0x0000003b007e7308 */ /* 0x0003f00000002400 */
[----:B------:R-:W5:Y:S08]  /*4230*/  MUFU.TANH R141, R65 ;  /* 0x00000041008d7308 */ /* 0x000f700000002400 */
[----:B------:R-:W5:Y:S08]  /*4240*/  MUFU.TANH R78, R78 ;  /* 0x0000004e004e7308 */ /* 0x000f700000002400 */
[----:B------:R-:W5:Y:S08]  /*4250*/  MUFU.TANH R68, R68 ;  /* 0x0000004400447308 */ /* 0x000f700000002400 */
[----:B------:R-:W5:Y:S01]  /*4260*/  MUFU.TANH R79, R79 ;  /* 0x0000004f004f7308 */ /* 0x000f620000002400 */
[----:B------:R-:W-:-:S02]  /*4270*/  WARPGROUP.DEPBAR.LE gsb0, 0x0 ;  /* 0x00008000000079c5 */ /* 0x000fc40000010000 */
[----:B------:R-:W-:Y:S01]  /*4280*/  WARPGROUP.ARRIVE ;  /* 0x00000000000079c5 */ /* 0x000fe20000000000 */
[----:B0-----:R-:W-:Y:S01]  /*4290*/  FMUL.FTZ R57, R48, UR6 ;  /* 0x0000000630397c20 */ /* 0x001fe20008410000 */
[----:B------:R-:W-:Y:S02]  /*42a0*/  IMAD R48, R120, -0xb0, R61 ;  /* 0xffffff5078307824 */ /* 0x000fe400078e023d */
[----:B------:R-:W-:Y:S01]  /*42b0*/  FMUL.FTZ R49, R49, UR6 ;  /* 0x0000000631317c20 */ /* 0x000fe20008410000 */
[----:B------:R-:W-:Y:S01]  /*42c0*/  FMUL.FTZ R51, R51, UR6 ;  /* 0x0000000633337c20 */ /* 0x000fe20008410000 */
[----:B------:R-:W-:Y:S01]  /*42d0*/  FMUL.FTZ R53, R53, UR6 ;  /* 0x0000000635357c20 */ /* 0x000fe20008410000 */
[----:B------:R-:W-:Y:S01]  /*42e0*/  HGMMA.64x16x16.F32 R40, gdesc[UR20], R40, gsb0 ;  /* 0x00200000142879f0 */ /* 0x000fe20008000828 */
[C---:B------:R-:W-:Y:S01]  /*42f0*/  ISETP.GT.AND P5, PT, R48.reuse, RZ, PT ;  /* 0x000000ff3000720c */ /* 0x040fe20003fa4270 */
[----:B------:R-:W-:Y:S01]  /*4300*/  UIADD3 UR22, UR24, 0xa06, URZ ;  /* 0x00000a0618167890 */ /* 0x000fe2000fffe03f */
[C---:B------:R-:W-:Y:S01]  /*4310*/  ISETP.GT.AND P4, PT, R48.reuse, 0x1, PT ;  /* 0x000000013000780c */ /* 0x040fe20003f84270 */
[----:B------:R-:W-:Y:S01]  /*4320*/  UMOV UR23, 0x40000040 ;  /* 0x4000004000177882 */ /* 0x000fe20000000000 */
[----:B------:R-:W-:Y:S01]  /*4330*/  ISETP.GT.AND P2, PT, R48, 0x8, PT ;  /* 0x000000083000780c */ /* 0x000fe20003f44270 */
[----:B------:R0:W-:Y:S01]  /*4340*/  MUFU.TANH R161, R49 ;  /* 0x0000003100a17308 */ /* 0x0001e20000002400 */
[----:B------:R-:W-:Y:S01]  /*4350*/  FSEL R91, R12, -INF , P5 ;  /* 0xff8000000c5b7808 */ /* 0x000fe20002800000 */
[----:B-1----:R-:W-:Y:S01]  /*4360*/  FMUL.FTZ R59, R55, UR6 ;  /* 0x00000006373b7c20 */ /* 0x002fe20008410000 */
[----:B------:R-:W-:Y:S01]  /*4370*/  FSEL R95, R14, -INF , P2 ;  /* 0xff8000000e5f7808 */ /* 0x000fe20001000000 */
[----:B------:R-:W-:Y:S01]  /*4380*/  FMUL.FTZ R52, R52, UR6 ;  /* 0x0000000634347c20 */ /* 0x000fe20008410000 */
[----:B------:R-:W-:Y:S01]  /*4390*/  ISETP.GT.AND P3, PT, R48, 0x9, PT ;  /* 0x000000093000780c */ /* 0x000fe20003f64270 */
[----:B------:R-:W-:Y:S01]  /*43a0*/  FMUL.FTZ R50, R50, UR6 ;  /* 0x0000000632327c20 */ /* 0x000fe20008410000 */
[----:B------:R-:W-:Y:S01]  /*43b0*/  ISETP.GT.AND P6, PT, R48, 0x10, PT ;  /* 0x000000103000780c */ /* 0x000fe20003fc4270 */
[----:B------:R-:W-:Y:S01]  /*43c0*/  MUFU.TANH R165, R53 ;  /* 0x0000003500a57308 */ /* 0x000fe20000002400 */
[----:B--2---:R-:W-:Y:S01]  /*43d0*/  FSEL R99, R20, -INF , P3 ;  /* 0xff80000014637808 */ /* 0x004fe20001800000 */
[----:B------:R-:W-:Y:S01]  /*43e0*/  FMUL.FTZ R54, R54, UR6 ;  /* 0x0000000636367c20 */ /* 0x000fe20008410000 */
[----:B---3--:R-:W-:-:S02]  /*43f0*/  FSEL R11, R11, -INF , P5 ;  /* 0xff8000000b0b7808 */ /* 0x008fc40002800000 */
[----:B------:R-:W-:Y:S02]  /*4400*/  ISETP.GT.AND P5, PT, R48, 0x11, PT ;  /* 0x000000113000780c */ /* 0x000fe40003fa4270 */
[----:B----4-:R-:W-:Y:S01]  /*4410*/  FSEL R101, R80, -INF , P6 ;  /* 0xff80000050657808 */ /* 0x010fe20003000000 */
[----:B------:R-:W-:Y:S01]  /*4420*/  MUFU.TANH R159, R57 ;  /* 0x00000039009f7308 */ /* 0x000fe20000002400 */
[----:B------:R-:W-:Y:S01]  /*4430*/  FSEL R12, R15, -INF , P4 ;  /* 0xff8000000f0c7808 */ /* 0x000fe20002000000 */
[----:B------:R-:W-:Y:S01]  /*4440*/  IMAD.MOV.U32 R80, RZ, RZ, R87 ;  /* 0x000000ffff507224 */ /* 0x000fe200078e0057 */
[----:B-----5:R-:W-:Y:S02]  /*4450*/  FSEL R103, R82, -INF , P5 ;  /* 0xff80000052677808 */ /* 0x020fe40002800000 */
[----:B------:R-:W-:Y:S02]  /*4460*/  FSEL R15, R83, -INF , P3 ;  /* 0xff800000530f7808 */ /* 0x000fe40001800000 */
[----:B------:R-:W-:Y:S01]  /*4470*/  ISETP.GT.AND P3, PT, R48, 0x20, PT ;  /* 0x000000203000780c */ /* 0x000fe20003f64270 */
[----:B------:R-:W1:Y:S01]  /*4480*/  MUFU.TANH R56, R56 ;  /* 0x0000003800387308 */ /* 0x000e620000002400 */
[----:B------:R-:W-:-:S02]  /*4490*/  MOV R82, R87 ;  /* 0x0000005700527202 */ /* 0x000fc40000000f00 */
[----:B------:R-:W-:-:S05]  /*44a0*/  FSEL R113, R105, -INF , P3 ;  /* 0xff80000069717808 */ /* 0x000fca0001800000 */
[----:B------:R-:W-:Y:S08]  /*44b0*/  MUFU.TANH R60, R60 ;  /* 0x0000003c003c7308 */ /* 0x000ff00000002400 */
[----:B------:R-:W2:Y:S01]  /*44c0*/  MUFU.TANH R62, R62 ;  /* 0x0000003e003e7308 */ /* 0x000ea20000002400 */
[----:B------:R-:W-:Y:S02]  /*44d0*/  WARPGROUP.DEPBAR.LE gsb0, 0x0 ;  /* 0x00008000000079c5 */ /* 0x000fe40000010000 */
        /* <DEDUP_REMOVED lines=24> */
[----:B------:R-:W-:Y:S01]  /*4660*/  MUFU.TANH R167, R61 ;  /* 0x0000003d00a77308 */ /* 0x000fe20000002400 */
[----:B------:R-:W-:Y:S01]  /*4670*/  FMNMX.FTZ R14, R107, R14, !PT ;  /* 0x0000000e6b0e7209 */ /* 0x000fe20007810000 */
[----:B------:R-:W-:Y:S01]  /*4680*/  FMUL.FTZ R46, R46, UR6 ;  /* 0x000000062e2e7c20 */ /* 0x000fe20008410000 */
[----:B------:R-:W-:Y:S01]  /*4690*/  ISETP.GT.AND P6, PT, R48, 0x21, PT ;  /* 0x000000213000780c */ /* 0x000fe20003fc4270 */
[----:B------:R-:W-:Y:S01]  /*46a0*/  IMAD.MOV.U32 R84, RZ, RZ, R87 ;  /* 0x000000ffff547224 */ /* 0x000fe200078e0057 */
[----:B------:R-:W-:-:S02]  /*46b0*/  FMNMX.FTZ R14, R111, R14, !PT ;  /* 0x0000000e6f0e7209 */ /* 0x000fc40007810000 */
[----:B------:R-:W-:Y:S01]  /*46c0*/  FSEL R41, R86, -INF , P5 ;  /* 0xff80000056297808 */ /* 0x000fe20002800000 */
[----:B------:R-:W-:Y:S01]  /*46d0*/  MUFU.TANH R169, R63 ;  /* 0x0000003f00a97308 */ /* 0x000fe20000002400 */
[----:B------:R-:W-:Y:S01]  /*46e0*/  ISETP.GT.AND P5, PT, R48, 0x28, PT ;  /* 0x000000283000780c */ /* 0x000fe20003fa4270 */
[----:B------:R-:W-:Y:S01]  /*46f0*/  IMAD.MOV.U32 R86, RZ, RZ, R87 ;  /* 0x000000ffff567224 */ /* 0x000fe200078e0057 */
[----:B------:R-:W-:Y:S02]  /*4700*/  FSEL R115, R96, -INF , P6 ;  /* 0xff80000060737808 */ /* 0x000fe40003000000 */
[----:B------:R-:W-:Y:S02]  /*4710*/  FMNMX.FTZ R14, R113, R14, !PT ;  /* 0x0000000e710e7209 */ /* 0x000fe40007810000 */
[----:B------:R-:W-:Y:S01]  /*4720*/  FSEL R43, R110, -INF , P4 ;  /* 0xff8000006e2b7808 */ /* 0x000fe20002000000 */
[----:B------:R-:W4:Y:S01]  /*4730*/  MUFU.TANH R66, R66 ;  /* 0x0000004200427308 */ /* 0x000f220000002400 */
[----:B------:R-:W-:-:S02]  /*4740*/  ISETP.GT.AND P4, PT, R48, 0x29, PT ;  /* 0x000000293000780c */ /* 0x000fc40003f84270 */
[----:B------:R-:W-:Y:S02]  /*4750*/  FSEL R117, R100, -INF , P5 ;  /* 0xff80000064757808 */ /* 0x000fe40002800000 */
[----:B------:R-:W-:Y:S02]  /*4760*/  FMNMX.FTZ R14, R115, R14, !PT ;  /* 0x0000000e730e7209 */ /* 0x000fe40007810000 */
[----:B------:R-:W-:Y:S01]  /*4770*/  FSEL R45, R106, -INF , P2 ;  /* 0xff8000006a2d7808 */ /* 0x000fe20001000000 */
[----:B------:R-:W-:Y:S01]  /*4780*/  MUFU.TANH R118, R71 ;  /* 0x0000004700767308 */ /* 0x000fe20000002400 */
[----:B------:R-:W-:Y:S02]  /*4790*/  ISETP.GT.AND P2, PT, R48, 0x30, PT ;  /* 0x000000303000780c */ /* 0x000fe40003f44270 */
[----:B------:R-:W-:Y:S02]  /*47a0*/  FSEL R119, R119, -INF , P4 ;  /* 0xff80000077777808 */ /* 0x000fe40002000000 */
[----:B------:R-:W-:-:S02]  /*47b0*/  FMNMX.FTZ R14, R117, R14, !PT ;  /* 0x0000000e750e7209 */ /* 0x000fc40007810000 */
[----:B------:R-:W-:Y:S01]  /*47c0*/  FSEL R47, R98, -INF , P3 ;  /* 0xff800000622f7808 */ /* 0x000fe20001800000 */
[----:B------:R-:W-:Y:S01]  /*47d0*/  MUFU.TANH R70, R70 ;  /* 0x0000004600467308 */ /* 0x000fe20000002400 */
[----:B------:R-:W-:Y:S02]  /*47e0*/  ISETP.GT.AND P3, PT, R48, 0x31, PT ;  /* 0x000000313000780c */ /* 0x000fe40003f64270 */
[----:B------:R-:W-:Y:S01]  /*47f0*/  FSEL R121, R88, -INF , P2 ;  /* 0xff80000058797808 */ /* 0x000fe20001000000 */
[----:B------:R-:W-:Y:S02]  /*4800*/  WARPGROUP.DEPBAR.LE gsb0, 0x0 ;  /* 0x00008000000079c5 */ /* 0x000fe40000010000 */
[----:B------:R-:W-:Y:S01]  /*4810*/  FMNMX.FTZ R14, R119, R14, !PT ;  /* 0x0000000e770e7209 */ /* 0x000fe20007810000 */
[----:B------:R-:W-:Y:S01]  /*4820*/  FMUL.FTZ R32, R32, UR6 ;  /* 0x0000000620207c20 */ /* 0x000fe20008410000 */
[----:B0-----:R-:W-:Y:S01]  /*4830*/  FSEL R49, R97, -INF , P6 ;  /* 0xff80000061317808 */ /* 0x001fe20003000000 */
[----:B------:R-:W-:Y:S01]  /*4840*/  WARPGROUP.ARRIVE ;  /* 0x00000000000079c5 */ /* 0x000fe20000000000 */
[----:B------:R-:W-:Y:S01]  /*4850*/  ISETP.GT.AND P6, PT, R48, 0x38, PT ;  /* 0x000000383000780c */ /* 0x000fe20003fc4270 */
[----:B------:R0:W5:Y:S01]  /*4860*/  MUFU.TANH R97, R59 ;  /* 0x0000003b00617308 */ /* 0x0001620000002400 */
[----:B------:R-:W-:Y:S01]  /*4870*/  FSEL R123, R89, -INF , P3 ;  /* 0xff800000597b7808 */ /* 0x000fe20001800000 */
[----:B------:R-:W-:Y:S01]  /*4880*/  FMUL.FTZ R36, R36, UR6 ;  /* 0x0000000624247c20 */ /* 0x000fe20008410000 */
[----:B------:R-:W-:Y:S01]  /*4890*/  FMNMX.FTZ R14, R121, R14, !PT ;  /* 0x0000000e790e7209 */ /* 0x000fe20007810000 */
[----:B------:R-:W-:Y:S01]  /*48a0*/  HGMMA.64x16x16.F32 R24, gdesc[UR20], R24, gsb0 ;  /* 0x00200000141879f0 */ /* 0x000fe20008000818 */
[----:B---3--:R-:W-:Y:S01]  /*48b0*/  FSEL R51, R102, -INF , P5 ;  /* 0xff80000066337808 */ /* 0x008fe20002800000 */
[----:B------:R-:W-:Y:S01]  /*48c0*/  FMUL.FTZ R34, R34, UR6 ;  /* 0x0000000622227c20 */ /* 0x000fe20008410000 */
[----:B------:R-:W-:Y:S01]  /*48d0*/  ISETP.GT.AND P5, PT, R48, 0x39, PT ;  /* 0x000000393000780c */ /* 0x000fe20003fa4270 */
[----:B------:R-:W3:Y:S01]  /*48e0*/  MUFU.TANH R32, R32 ;  /* 0x0000002000207308 */ /* 0x000ee20000002400 */
[----:B------:R-:W-:Y:S01]  /*48f0*/  FSEL R125, R92, -INF , P6 ;  /* 0xff8000005c7d7808 */ /* 0x000fe20003000000 */
[----:B------:R-:W-:Y:S01]  /*4900*/  FMUL.FTZ R38, R38, UR6 ;  /* 0x0000000626267c20 */ /* 0x000fe20008410000 */
[----:B------:R-:W-:Y:S01]  /*4910*/  FMNMX.FTZ R14, R123, R14, !PT ;  /* 0x0000000e7b0e7209 */ /* 0x000fe20007810000 */
[----:B------:R-:W-:Y:S01]  /*4920*/  FMUL.FTZ R39, R39, UR6 ;  /* 0x0000000627277c20 */ /* 0x000fe20008410000 */
[----:B------:R-:W-:Y:S01]  /*4930*/  FSEL R53, R108, -INF , P4 ;  /* 0xff8000006c357808 */ /* 0x000fe20002000000 */
[----:B------:R-:W-:Y:S01]  /*4940*/  IMAD.U32 R88, RZ, RZ, UR7 ;  /* 0x00000007ff587e24 */ /* 0x000fe2000f8e00ff */
[----:B------:R-:W-:Y:S01]  /*4950*/  ISETP.GT.AND P4, PT, R48, 0x40, PT ;  /* 0x000000403000780c */ /* 0x000fe20003f84270 */
[----:B------:R1:W-:Y:S01]  /*4960*/  MUFU.TANH R105, R67 ;  /* 0x0000004300697308 */ /* 0x0003e20000002400 */
[----:B------:R-:W-:-:S02]  /*4970*/  FSEL R127, R93, -INF , P5 ;  /* 0xff8000005d7f7808 */ /* 0x000fc40002800000 */
[----:B------:R-:W-:Y:S02]  /*4980*/  FMNMX.FTZ R14, R125, R14, !PT ;  /* 0x0000000e7d0e7209 */ /* 0x000fe40007810000 */
[----:B------:R-:W-:Y:S02]  /*4990*/  FSEL R55, R90, -INF , P2 ;  /* 0xff8000005a377808 */ /* 0x000fe40001000000 */
[----:B------:R-:W-:Y:S01]  /*49a0*/  ISETP.GT.AND P2, PT, R48, 0x41, PT ;  /* 0x000000413000780c */ /* 0x000fe20003f44270 */
[----:B------:R-:W3:Y:S01]  /*49b0*/  MUFU.TANH R58, R58 ;  /* 0x0000003a003a7308 */ /* 0x000ee20000002400 */
[----:B------:R-:W-:Y:S01]  /*49c0*/  FSEL R129, R72, -INF , P4 ;  /* 0xff80000048817808 */ /* 0x000fe20002000000 */
[----:B------:R-:W-:Y:S01]  /*49d0*/  IMAD.MOV.U32 R72, RZ, RZ, R87 ;  /* 0x000000ffff487224 */ /* 0x000fe200078e0057 */
[----:B------:R-:W-:Y:S02]  /*49e0*/  FMNMX.FTZ R14, R127, R14, !PT ;  /* 0x0000000e7f0e7209 */ /* 0x000fe40007810000 */
[----:B------:R-:W-:-:S02]  /*49f0*/  FSEL R57, R109, -INF , P3 ;  /* 0xff8000006d397808 */ /* 0x000fc40001800000 */
[----:B------:R-:W-:Y:S01]  /*4a00*/  ISETP.GT.AND P3, PT, R48, 0x48, PT ;  /* 0x000000483000780c */ /* 0x000fe20003f64270 */
[----:B------:R2:W-:Y:S01]  /*4a10*/  MUFU.TANH R109, R69 ;  /* 0x00000045006d7308 */ /* 0x0005e20000002400 */
[----:B------:R-:W-:Y:S02]  /*4a20*/  FSEL R131, R73, -INF , P2 ;  /* 0xff80000049837808 */ /* 0x000fe40001000000 */
[----:B------:R-:W-:Y:S02]  /*4a30*/  FMNMX.FTZ R14, R129, R14, !PT ;  /* 0x0000000e810e7209 */ /* 0x000fe40007810000 */
[----:B0-----:R-:W-:Y:S02]  /*4a40*/  FSEL R59, R94, -INF , P6 ;  /* 0xff8000005e3b7808 */ /* 0x001fe40003000000 */
[----:B------:R-:W-:Y:S01]  /*4a50*/  ISETP.GT.AND P6, PT, R48, 0x49, PT ;  /* 0x000000493000780c */ /* 0x000fe20003fc4270 */
[----:B------:R-:W0:Y:S01]  /*4a60*/  MUFU.TANH R52, R52 ;  /* 0x0000003400347308 */ /* 0x000e220000002400 */
[----:B------:R-:W-:Y:S01]  /*4a70*/  FSEL R133, R76, -INF , P3 ;  /* 0xff8000004c857808 */ /* 0x000fe20001800000 */
[----:B------:R-:W-:Y:S01]  /*4a80*/  IMAD.MOV.U32 R76, RZ, RZ, R87 ;  /* 0x000000ffff4c7224 */ /* 0x000fe200078e0057 */
[----:B------:R-:W-:-:S02]  /*4a90*/  FMNMX.FTZ R14, R131, R14, !PT ;  /* 0x0000000e830e7209 */ /* 0x000fc40007810000 */
[----:B------:R-:W-:Y:S02]  /*4aa0*/  FSEL R61, R112, -INF , P5 ;  /* 0xff800000703d7808 */ /* 0x000fe40002800000 */
[----:B------:R-:W-:Y:S01]  /*4ab0*/  ISETP.GT.AND P5, PT, R48, 0x50, PT ;  /* 0x000000503000780c */ /* 0x000fe20003fa4270 */
[----:B------:R-:W0:Y:S01]  /*4ac0*/  MUFU.TANH R50, R50 ;  /* 0x0000003200327308 */ /* 0x000e220000002400 */
[----:B------:R-:W-:Y:S02]  /*4ad0*/  FSEL R135, R77, -INF , P6 ;  /* 0xff8000004d877808 */ /* 0x000fe40003000000 */
[----:B------:R-:W-:Y:S01]  /*4ae0*/  FMNMX.FTZ R20, R133, R14, !PT ;  /* 0x0000000e85147209 */ /* 0x000fe20007810000 */
[----:B------:R-:W-:Y:S01]  /*4af0*/  FMUL.FTZ R14, R33, UR6 ;  /* 0x00000006210e7c20 */ /* 0x000fe20008410000 */
[----:B------:R-:W-:Y:S01]  /*4b00*/  FSEL R63, R74, -INF , P4 ;  /* 0xff8000004a3f7808 */ /* 0x000fe20002000000 */
[----:B------:R-:W-:Y:S01]  /*4b10*/  IMAD.MOV.U32 R74, RZ, RZ, R87 ;  /* 0x000000ffff4a7224 */ /* 0x000fe200078e0057 */
[----:B------:R-:W-:Y:S01]  /*4b20*/  ISETP.GT.AND P4, PT, R48, 0x51, PT ;  /* 0x000000513000780c */ /* 0x000fe20003f84270 */
[----:B------:R-:W0:Y:S01]  /*4b30*/  MUFU.TANH R54, R54 ;  /* 0x0000003600367308 */ /* 0x000e220000002400 */
[----:B------:R-:W-:Y:S01]  /*4b40*/  FSEL R137, R137, -INF , P5 ;  /* 0xff80000089897808 */ /* 0x000fe20002800000 */
[----:B------:R-:W-:-:S02]  /*4b50*/  WARPGROUP.DEPBAR.LE gsb0, 0x0 ;  /* 0x00008000000079c5 */ /* 0x000fc40000010000 */
[----:B------:R-:W-:Y:S01]  /*4b60*/  FMNMX.FTZ R20, R135, R20, !PT ;  /* 0x0000001487147209 */ /* 0x000fe20007810000 */
[----:B------:R-:W-:Y:S01]  /*4b70*/  FMUL.FTZ R24, R24, UR6 ;  /* 0x0000000618187c20 */ /* 0x000fe20008410000 */
[----:B------:R-:W-:Y:S01]  /*4b80*/  FSEL R65, R75, -INF , P2 ;  /* 0xff8000004b417808 */ /* 0x000fe20001000000 */
[----:B------:R-:W-:Y:S01]  /*4b90*/  FMUL.FTZ R28, R28, UR6 ;  /* 0x000000061c1c7c20 */ /* 0x000fe20008410000 */
[----:B------:R-:W-:Y:S01]  /*4ba0*/  ISETP.GT.AND P2, PT, R48, 0x58, PT ;  /* 0x000000583000780c */ /* 0x000fe20003f44270 */
[----:B------:R-:W0:Y:S01]  /*4bb0*/  MUFU.TANH R44, R44 ;  /* 0x0000002c002c7308 */ /* 0x000e220000002400 */
[----:B------:R-:W-:Y:S01]  /*4bc0*/  FSEL R141, R141, -INF , P4 ;  /* 0xff8000008d8d7808 */ /* 0x000fe20002000000 */
[----:B------:R-:W-:Y:S01]  /*4bd0*/  FMUL.FTZ R26, R26, UR6 ;  /* 0x000000061a1a7c20 */ /* 0x000fe20008410000 */
[----:B------:R-:W-:Y:S01]  /*4be0*/  FMNMX.FTZ R20, R137, R20, !PT ;  /* 0x0000001489147209 */ /* 0x000fe20007810000 */
[----:B------:R-:W-:Y:S01]  /*4bf0*/  FMUL.FTZ R30, R30, UR6 ;  /* 0x000000061e1e7c20 */ /* 0x000fe20008410000 */
[----:B------:R-:W-:-:S02]  /*4c00*/  FSEL R71, R114, -INF , P5 ;  /* 0xff80000072477808 */ /* 0x000fc40002800000 */
[----:B------:R-:W-:Y:S01]  /*4c10*/  FSEL R73, R116, -INF , P4 ;  /* 0xff80000074497808 */ /* 0x000fe20002000000 */
[----:B------:R-:W0:Y:S01]  /*4c20*/  MUFU.TANH R130, R130 ;  /* 0x0000008200827308 */ /* 0x000e220000002400 */
[----:B-1----:R-:W-:Y:S01]  /*4c30*/  FSEL R67, R78, -INF , P3 ;  /* 0xff8000004e437808 */ /* 0x002fe20001800000 */
[--C-:B------:R-:W-:Y:S01]  /*4c40*/  IMAD.MOV.U32 R78, RZ, RZ, R87.reuse ;  /* 0x000000ffff4e7224 */ /* 0x100fe200078e0057 */
[C---:B------:R-:W-:Y:S02]  /*4c50*/  ISETP.GT.AND P5, PT, R48.reuse, 0x61, PT ;  /* 0x000000613000780c */ /* 0x040fe40003fa4270 */
[C---:B------:R-:W-:Y:S02]  /*4c60*/  ISETP.GT.AND P4, PT, R48.reuse, 0x68, PT ;  /* 0x000000683000780c */ /* 0x040fe40003f84270 */
[----:B------:R-:W-:Y:S01]  /*4c70*/  ISETP.GT.AND P3, PT, R48, 0x59, PT ;  /* 0x000000593000780c */ /* 0x000fe20003f64270 */
[----:B------:R-:W1:Y:S01]  /*4c80*/  MUFU.TANH R14, R14 ;  /* 0x0000000e000e7308 */ /* 0x000e620000002400 */
[----:B------:R-:W-:Y:S01]  /*4c90*/  FSEL R145, R68, -INF , P2 ;  /* 0xff80000044917808 */ /* 0x000fe20001000000 */
[----:B------:R-:W-:Y:S01]  /*4ca0*/  IMAD.MOV.U32 R68, RZ, RZ, R87 ;  /* 0x000000ffff447224 */ /* 0x000fe200078e0057 */
[----:B------:R-:W-:-:S02]  /*4cb0*/  FMNMX.FTZ R20, R141, R20, !PT ;  /* 0x000000148d147209 */ /* 0x000fc40007810000 */
[----:B--2---:R-:W-:Y:S02]  /*4cc0*/  FSEL R69, R79, -INF , P6 ;  /* 0xff8000004f457808 */ /* 0x004fe40003000000 */
[----:B------:R-:W-:Y:S01]  /*4cd0*/  FSEL R153, R56, -INF , P5 ;  /* 0xff80000038997808 */ /* 0x000fe20002800000 */
[----:B------:R-:W2:Y:S01]  /*4ce0*/  MUFU.TANH R46, R46 ;  /* 0x0000002e002e7308 */ /* 0x000ea20000002400 */
[----:B------:R-:W-:Y:S01]  /*4cf0*/  FSEL R83, R62, -INF , P4 ;  /* 0xff8000003e537808 */ /* 0x000fe20002000000 */
[----:B------:R-:W-:Y:S01]  /*4d00*/  IMAD.MOV.U32 R62, RZ, RZ, R87 ;  /* 0x000000ffff3e7224 */ /* 0x000fe200078e0057 */
[----:B------:R-:W-:Y:S02]  /*4d10*/  FSEL R155, R60, -INF , P4 ;  /* 0xff8000003c9b7808 */ /* 0x000fe40002000000 */
[----:B------:R-:W-:Y:S02]  /*4d20*/  ISETP.GT.AND P6, PT, R48, 0x60, PT ;  /* 0x000000603000780c */ /* 0x000fe40003fc4270 */
[----:B------:R-:W-:Y:S01]  /*4d30*/  FSEL R149, R64, -INF , P3 ;  /* 0xff80000040957808 */ /* 0x000fe20001800000 */
[----:B------:R-:W2:Y:S01]  /*4d40*/  MUFU.TANH R36, R36 ;  /* 0x0000002400247308 */ /* 0x000ea20000002400 */
[----:B------:R-:W-:Y:S01]  /*4d50*/  FMNMX.FTZ R56, R145, R20, !PT ;  /* 0x0000001491387209 */ /* 0x000fe20007810000 */
[----:B------:R-:W-:Y:S01]  /*4d60*/  FMUL.FTZ R20, R35, UR6 ;  /* 0x0000000623147c20 */ /* 0x000fe20008410000 */
[----:B------:R-:W-:-:S02]  /*4d70*/  ISETP.GT.AND P4, PT, R48, 0x79, PT ;  /* 0x000000793000780c */ /* 0x000fc40003f84270 */
[----:B----4-:R-:W-:Y:S01]  /*4d80*/  FSEL R151, R66, -INF , P6 ;  /* 0xff80000042977808 */ /* 0x010fe20003000000 */
[----:B------:R-:W-:Y:S01]  /*4d90*/  IMAD.MOV.U32 R66, RZ, RZ, R87 ;  /* 0x000000ffff427224 */ /* 0x000fe200078e0057 */
[----:B------:R-:W-:Y:S01]  /*4da0*/  FMNMX.FTZ R56, R149, R56, !PT ;  /* 0x0000003895387209 */ /* 0x000fe20007810000 */
[----:B------:R-:W4:Y:S01]  /*4db0*/  MUFU.TANH R132, R132 ;  /* 0x0000008400847308 */ /* 0x000f220000002400 */
[----:B-----5:R-:W-:Y:S02]  /*4dc0*/  FSEL R97, R97, -INF , P4 ;  /* 0xff80000061617808 */ /* 0x020fe40002000000 */
[----:B------:R-:W-:Y:S02]  /*4dd0*/  FSEL R165, R165, -INF , P4 ;  /* 0xff800000a5a57808 */ /* 0x000fe40002000000 */
[----:B------:R-:W-:Y:S02]  /*4de0*/  ISETP.GT.AND P4, PT, R48, 0x90, PT ;  /* 0x000000903000780c */ /* 0x000fe40003f84270 */
[----:B------:R-:W-:Y:S01]  /*4df0*/  FMNMX.FTZ R56, R151, R56, !PT ;  /* 0x0000003897387209 */ /* 0x000fe20007810000 */
[----:B------:R-:W-:Y:S01]  /*4e00*/  MUFU.TANH R34, R34 ;  /* 0x0000002200227308 */ /* 0x000fe20000002400 */
[----:B---3--:R-:W-:-:S02]  /*4e10*/  FSEL R175, R32, -INF , P4 ;  /* 0xff80000020af7808 */ /* 0x008fc40002000000 */
[----:B------:R-:W-:Y:S02]  /*4e20*/  FMNMX.FTZ R32, R11, R12, !PT ;  /* 0x0000000c0b207209 */ /* 0x000fe40007810000 */
[----:B------:R-:W-:Y:S01]  /*4e30*/  FSEL R75, R70, -INF , P2 ;  /* 0xff800000464b7808 */ /* 0x000fe20001000000 */
[----:B------:R-:W-:Y:S01]  /*4e40*/  IMAD.MOV.U32 R70, RZ, RZ, R87 ;  /* 0x000000ffff467224 */ /* 0x000fe200078e0057 */
[----:B------:R-:W-:Y:S01]  /*4e50*/  ISETP.GT.AND P2, PT, R48, 0x69, PT ;  /* 0x000000693000780c */ /* 0x000fe20003f44270 */
[----:B------:R-:W-:Y:S01]  /*4e60*/  MUFU.TANH R24, R24 ;  /* 0x0000001800187308 */ /* 0x000fe20000002400 */
[----:B------:R-:W-:Y:S02]  /*4e70*/  FMNMX.FTZ R56, R153, R56, !PT ;  /* 0x0000003899387209 */ /* 0x000fe40007810000 */
[----:B------:R-:W-:Y:S02]  /*4e80*/  FMNMX.FTZ R32, R13, R32, !PT ;  /* 0x000000200d207209 */ /* 0x000fe40007810000 */
[----:B------:R-:W-:-:S02]  /*4e90*/  FSEL R77, R118, -INF , P3 ;  /* 0xff800000764d7808 */ /* 0x000fc40001800000 */
[----:B------:R-:W-:Y:S01]  /*4ea0*/  ISETP.GT.AND P3, PT, R48, 0x70, PT ;  /* 0x000000703000780c */ /* 0x000fe20003f64270 */
[----:B------:R-:W-:Y:S01]  /*4eb0*/  MUFU.TANH R20, R20 ;  /* 0x0000001400147308 */ /* 0x000fe20000002400 */
[----:B------:R-:W-:Y:S02]  /*4ec0*/  FSEL R157, R58, -INF , P2 ;  /* 0xff8000003a9d7808 */ /* 0x000fe40001000000 */
[----:B------:R-:W-:Y:S02]  /*4ed0*/  FMNMX.FTZ R56, R155, R56, !PT ;  /* 0x000000389b387209 */ /* 0x000fe40007810000 */
[----:B------:R-:W-:Y:S02]  /*4ee0*/  FMNMX.FTZ R32, R15, R32, !PT ;  /* 0x000000200f207209 */ /* 0x000fe40007810000 */
[----:B------:R-:W-:Y:S01]  /*4ef0*/  FSEL R79, R124, -INF , P6 ;  /* 0xff8000007c4f7808 */ /* 0x000fe20003000000 */
[----:B------:R-:W-:Y:S01]  /*4f00*/  MUFU.TANH R38, R38 ;  /* 0x0000002600267308 */ /* 0x000fe20000002400 */
[----:B------:R-:W-:-:S02]  /*4f10*/  ISETP.GT.AND P6, PT, R48, 0x71, PT ;  /* 0x000000713000780c */ /* 0x000fc40003fc4270 */
[----:B------:R-:W-:Y:S02]  /*4f20*/  FSEL R159, R159, -INF , P3 ;  /* 0xff8000009f9f7808 */ /* 0x000fe40001800000 */
[----:B------:R-:W-:Y:S02]  /*4f30*/  FMNMX.FTZ R56, R157, R56, !PT ;  /* 0x000000389d387209 */ /* 0x000fe40007810000 */
[----:B------:R-:W-:Y:S01]  /*4f40*/  FMNMX.FTZ R32, R21, R32, !PT ;  /* 0x0000002015207209 */ /* 0x000fe20007810000 */
[----:B------:R-:W-:Y:S01]  /*4f50*/  MUFU.TANH R28, R28 ;  /* 0x0000001c001c7308 */ /* 0x000fe20000002400 */
[----:B------:R-:W-:Y:S02]  /*4f60*/  FSEL R33, R126, -INF , P5 ;  /* 0xff8000007e217808 */ /* 0x000fe40002800000 */
[----:B------:R-:W-:Y:S02]  /*4f70*/  ISETP.GT.AND P5, PT, R48, 0x78, PT ;  /* 0x000000783000780c */ /* 0x000fe40003fa4270 */
[----:B------:R-:W-:-:S02]  /*4f80*/  FSEL R161, R161, -INF , P6 ;  /* 0xff800000a1a17808 */ /* 0x000fc40003000000 */
[----:B------:R-:W-:Y:S01]  /*4f90*/  FMNMX.FTZ R56, R159, R56, !PT ;  /* 0x000000389f387209 */ /* 0x000fe20007810000 */
[----:B------:R-:W-:Y:S01]  /*4fa0*/  MUFU.TANH R26, R26 ;  /* 0x0000001a001a7308 */ /* 0x000fe20000002400 */
[----:B------:R-:W-:Y:S02]  /*4fb0*/  FMNMX.FTZ R32, R41, R32, !PT ;  /* 0x0000002029207209 */ /* 0x000fe40007810000 */
[----:B0-----:R-:W-:Y:S02]  /*4fc0*/  FSEL R163, R52, -INF , P5 ;  /* 0xff80000034a37808 */ /* 0x001fe40002800000 */
[----:B------:R-:W-:Y:S02]  /*4fd0*/  FMNMX.FTZ R56, R161, R56, !PT ;  /* 0x00000038a1387209 */ /* 0x000fe40007810000 */
[----:B------:R-:W-:Y:S01]  /*4fe0*/  FMNMX.FTZ R32, R43, R32, !PT ;  /* 0x000000202b207209 */ /* 0x000fe20007810000 */
[----:B------:R-:W-:Y:S01]  /*4ff0*/  MUFU.TANH R30, R30 ;  /* 0x0000001e001e7308 */ /* 0x000fe20000002400 */
[----:B------:R-:W-:-:S02]  /*5000*/  FSEL R35, R128, -INF , P2 ;  /* 0xff80000080237808 */ /* 0x000fc40001000000 */
[----:B------:R-:W-:Y:S02]  /*5010*/  ISETP.GT.AND P2, PT, R48, 0x80, PT ;  /* 0x000000803000780c */ /* 0x000fe40003f44270 */
[----:B------:R-:W-:Y:S02]  /*5020*/  FMNMX.FTZ R56, R163, R56, !PT ;  /* 0x00000038a3387209 */ /* 0x000fe40007810000 */
[----:B------:R-:W-:Y:S02]  /*5030*/  FMNMX.FTZ R32, R45, R32, !PT ;  /* 0x000000202d207209 */ /* 0x000fe40007810000 */
[----:B------:R-:W-:Y:S01]  /*5040*/  FSEL R85, R50, -INF , P3 ;  /* 0xff80000032557808 */ /* 0x000fe20001800000 */
[----:B------:R-:W-:Y:S01]  /*5050*/  FMUL.FTZ R50, R37, UR6 ;  /* 0x0000000625327c20 */ /* 0x000fe20008410000 */
[----:B------:R-:W-:Y:S02]  /*5060*/  ISETP.GT.AND P3, PT, R48, 0x81, PT ;  /* 0x000000813000780c */ /* 0x000fe40003f64270 */
[----:B------:R-:W-:-:S02]  /*5070*/  FSEL R167, R167, -INF , P2 ;  /* 0xff800000a7a77808 */ /* 0x000fc40001000000 */
[----:B------:R-:W-:Y:S01]  /*5080*/  FMNMX.FTZ R56, R165, R56, !PT ;  /* 0x00000038a5387209 */ /* 0x000fe20007810000 */
[----:B------:R-:W0:Y:S01]  /*5090*/  MUFU.TANH R50, R50 ;  /* 0x0000003200327308 */ /* 0x000e220000002400 */
[----:B------:R-:W-:Y:S02]  /*50a0*/  FMNMX.FTZ R32, R47, R32, !PT ;  /* 0x000000202f207209 */ /* 0x000fe40007810000 */
[----:B------:R-:W-:Y:S01]  /*50b0*/  FSEL R37, R42, -INF , P6 ;  /* 0xff8000002a257808 */ /* 0x000fe20003000000 */
[----:B------:R-:W-:Y:S01]  /*50c0*/  FMUL.FTZ R42, R25, UR6 ;  /* 0x00000006192a7c20 */ /* 0x000fe20008410000 */
[----:B------:R-:W-:Y:S02]  /*50d0*/  ISETP.GT.AND P6, PT, R48, 0x88, PT ;  /* 0x000000883000780c */ /* 0x000fe40003fc4270 */
[----:B------:R-:W-:Y:S02]  /*50e0*/  FSEL R169, R169, -INF , P3 ;  /* 0xff800000a9a97808 */ /* 0x000fe40001800000 */
[----:B------:R-:W-:Y:S01]  /*50f0*/  FMNMX.FTZ R56, R167, R56, !PT ;  /* 0x00000038a7387209 */ /* 0x000fe20007810000 */
[----:B------:R-:W3:Y:S01]  /*5100*/  MUFU.TANH R42, R42 ;  /* 0x0000002a002a7308 */ /* 0x000ee20000002400 */
[----:B------:R-:W-:-:S02]  /*5110*/  FMNMX.FTZ R32, R49, R32, !PT ;  /* 0x0000002031207209 */ /* 0x000fc40007810000 */
[----:B------:R-:W-:Y:S02]  /*5120*/  FSEL R93, R54, -INF , P5 ;  /* 0xff800000365d7808 */ /* 0x000fe40002800000 */
[----:B------:R-:W-:Y:S02]  /*5130*/  ISETP.GT.AND P5, PT, R48, 0x89, PT ;  /* 0x000000893000780c */ /* 0x000fe40003fa4270 */
[----:B------:R-:W-:Y:S02]  /*5140*/  FSEL R171, R44, -INF , P6 ;  /* 0xff8000002cab7808 */ /* 0x000fe40003000000 */
[----:B------:R-:W-:Y:S02]  /*5150*/  FMNMX.FTZ R56, R169, R56, !PT ;  /* 0x00000038a9387209 */ /* 0x000fe40007810000 */
[----:B------:R-:W-:Y:S02]  /*5160*/  FMNMX.FTZ R32, R51, R32, !PT ;  /* 0x0000002033207209 */ /* 0x000fe40007810000 */
[----:B------:R-:W-:-:S02]  /*5170*/  FSEL R173, R130, -INF , P5 ;  /* 0xff80000082ad7808 */ /* 0x000fc40002800000 */
[----:B------:R-:W-:Y:S02]  /*5180*/  FMNMX.FTZ R56, R171, R56, !PT ;  /* 0x00000038ab387209 */ /* 0x000fe40007810000 */
[----:B------:R-:W-:Y:S02]  /*5190*/  FMNMX.FTZ R32, R53, R32, !PT ;  /* 0x0000002035207209 */ /* 0x000fe40007810000 */
[----:B------:R-:W-:Y:S02]  /*51a0*/  FSEL R109, R109, -INF , P3 ;  /* 0xff8000006d6d7808 */ /* 0x000fe40001800000 */
[----:B------:R-:W-:Y:S02]  /*51b0*/  ISETP.GT.AND P3, PT, R48, 0x91, PT ;  /* 0x000000913000780c */ /* 0x000fe40003f64270 */
[----:B------:R-:W-:Y:S02]  /*51c0*/  FMNMX.FTZ R56, R173, R56, !PT ;  /* 0x00000038ad387209 */ /* 0x000fe40007810000 */
[----:B------:R-:W-:-:S02]  /*51d0*/  FMNMX.FTZ R32, R55, R32, !PT ;  /* 0x0000002037207209 */ /* 0x000fc40007810000 */
[----:B------:R-:W-:Y:S02]  /*51e0*/  FSEL R105, R105, -INF , P2 ;  /* 0xff80000069697808 */ /* 0x000fe40001000000 */
[----:B------:R-:W-:Y:S02]  /*51f0*/  ISETP.GT.AND P2, PT, R48, 0x98, PT ;  /* 0x000000983000780c */ /* 0x000fe40003f44270 */
[----:B-1----:R-:W-:Y:S01]  /*5200*/  FSEL R177, R14, -INF , P3 ;  /* 0xff8000000eb17808 */ /* 0x002fe20001800000 */
[----:B------:R-:W-:Y:S01]  /*5210*/  FMUL.FTZ R14, R29, UR6 ;  /* 0x000000061d0e7c20 */ /* 0x000fe20008410000 */
[----:B------:R-:W-:Y:S02]  /*5220*/  FMNMX.FTZ R56, R175, R56, !PT ;  /* 0x00000038af387209 */ /* 0x000fe40007810000 */
[----:B------:R-:W-:Y:S02]  /*5230*/  FMNMX.FTZ R32, R57, R32, !PT ;  /* 0x0000002039207209 */ /* 0x000fe40007810000 */
[----:B--2---:R-:W-:Y:S01]  /*5240*/  FSEL R25, R46, -INF , P6 ;  /* 0xff8000002e197808 */ /* 0x004fe20003000000 */
[----:B------:R-:W1:Y:S01]  /*5250*/  MUFU.TANH R14, R14 ;  /* 0x0000000e000e7308 */ /* 0x000e620000002400 */
[----:B------:R-:W-:-:S02]  /*5260*/  ISETP.GT.AND P6, PT, R48, 0x99, PT ;  /* 0x000000993000780c */ /* 0x000fc40003fc4270 */
[----:B------:R-:W-:Y:S02]  /*5270*/  FSEL R179, R36, -INF , P2 ;  /* 0xff80000024b37808 */ /* 0x000fe40001000000 */
[----:B------:R-:W-:Y:S02]  /*5280*/  FMNMX.FTZ R56, R177, R56, !PT ;  /* 0x00000038b1387209 */ /* 0x000fe40007810000 */
[----:B------:R-:W-:Y:S02]  /*5290*/  FMNMX.FTZ R32, R59, R32, !PT ;  /* 0x000000203b207209 */ /* 0x000fe40007810000 */
[----:B----4-:R-:W-:Y:S02]  /*52a0*/  FSEL R29, R132, -INF , P5 ;  /* 0xff800000841d7808 */ /* 0x010fe40002800000 */
[----:B------:R-:W-:Y:S02]  /*52b0*/  ISETP.GT.AND P5, PT, R48, 0xa0, PT ;  /* 0x000000a03000780c */ /* 0x000fe40003fa4270 */
[----:B0-----:R-:W-:-:S02]  /*52c0*/  FSEL R181, R50, -INF , P6 ;  /* 0xff80000032b57808 */ /* 0x001fc40003000000 */
[----:B------:R-:W-:Y:S02]  /*52d0*/  FMNMX.FTZ R56, R179, R56, !PT ;  /* 0x00000038b3387209 */ /* 0x000fe40007810000 */
[----:B------:R-:W-:Y:S02]  /*52e0*/  FMNMX.FTZ R32, R61, R32, !PT ;  /* 0x000000203d207209 */ /* 0x000fe40007810000 */
[----:B------:R-:W-:Y:S02]  /*52f0*/  FSEL R139, R34, -INF , P4 ;  /* 0xff800000228b7808 */ /* 0x000fe40002000000 */
[----:B------:R-:W-:Y:S02]  /*5300*/  ISETP.GT.AND P4, PT, R48, 0xa1, PT ;  /* 0x000000a13000780c */ /* 0x000fe40003f84270 */
[----:B------:R-:W-:Y:S02]  /*5310*/  FSEL R183, R24, -INF , P5 ;  /* 0xff80000018b77808 */ /* 0x000fe40002800000 */
[----:B------:R-:W-:-:S02]  /*5320*/  FMNMX.FTZ R56, R181, R56, !PT ;  /* 0x00000038b5387209 */ /* 0x000fc40007810000 */
[----:B------:R-:W-:Y:S02]  /*5330*/  FMNMX.FTZ R32, R63, R32, !PT ;  /* 0x000000203f207209 */ /* 0x000fe40007810000 */
[----:B------:R-:W-:Y:S02]  /*5340*/  FSEL R143, R20, -INF , P3 ;  /* 0xff800000148f7808 */ /* 0x000fe40001800000 */
[----:B------:R-:W-:Y:S01]  /*5350*/  ISETP.GT.AND P3, PT, R48, 0xa8, PT ;  /* 0x000000a83000780c */ /* 0x000fe20003f64270 */
[----:B------:R-:W0:Y:S01]  /*5360*/  MUFU.TANH R20, R39 ;  /* 0x0000002700147308 */ /* 0x000e220000002400 */
[----:B---3--:R-:W-:Y:S02]  /*5370*/  FSEL R185, R42, -INF , P4 ;  /* 0xff8000002ab97808 */ /* 0x008fe40002000000 */
[----:B------:R-:W-:Y:S02]  /*5380*/  FMNMX.FTZ R56, R183, R56, !PT ;  /* 0x00000038b7387209 */ /* 0x000fe40007810000 */
[----:B------:R-:W-:-:S02]  /*5390*/  FMNMX.FTZ R32, R65, R32, !PT ;  /* 0x0000002041207209 */ /* 0x000fc40007810000 */
[----:B------:R-:W-:Y:S02]  /*53a0*/  FSEL R147, R38, -INF , P2 ;  /* 0xff80000026937808 */ /* 0x000fe40001000000 */
[----:B------:R-:W-:Y:S02]  /*53b0*/  ISETP.GT.AND P2, PT, R48, 0xa9, PT ;  /* 0x000000a93000780c */ /* 0x000fe40003f44270 */
[----:B------:R-:W-:Y:S01]  /*53c0*/  FSEL R187, R28, -INF , P3 ;  /* 0xff8000001cbb7808 */ /* 0x000fe20001800000 */
[----:B------:R-:W-:Y:S01]  /*53d0*/  FMUL.FTZ R28, R31, UR6 ;  /* 0x000000061f1c7c20 */ /* 0x000fe20008410000 */
[----:B------:R-:W-:Y:S02]  /*53e0*/  FMNMX.FTZ R56, R185, R56, !PT ;  /* 0x00000038b9387209 */ /* 0x000fe40007810000 */
[----:B------:R-:W-:Y:S02]  /*53f0*/  FMNMX.FTZ R32, R67, R32, !PT ;  /* 0x0000002043207209 */ /* 0x000fe40007810000 */
[----:B-1----:R-:W-:Y:S01]  /*5400*/  FSEL R189, R14, -INF , P2 ;  /* 0xff8000000ebd7808 */ /* 0x002fe20001000000 */
[----:B------:R-:W-:Y:S01]  /*5410*/  MUFU.TANH R28, R28 ;  /* 0x0000001c001c7308 */ /* 0x000fe20000002400 */
[----:B------:R-:W-:-:S02]  /*5420*/  FMNMX.FTZ R56, R187, R56, !PT ;  /* 0x00000038bb387209 */ /* 0x000fc40007810000 */
[----:B------:R-:W-:Y:S02]  /*5430*/  FMNMX.FTZ R32, R69, R32, !PT ;  /* 0x0000002045207209 */ /* 0x000fe40007810000 */
[----:B------:R-:W-:Y:S02]  /*5440*/  FMNMX.FTZ R56, R189, R56, !PT ;  /* 0x00000038bd387209 */ /* 0x000fe40007810000 */
[----:B------:R-:W-:Y:S02]  /*5450*/  FMNMX.FTZ R32, R71, R32, !PT ;  /* 0x0000002047207209 */ /* 0x000fe40007810000 */
[----:B------:R-:W-:Y:S01]  /*5460*/  MOV R64, R87 ;  /* 0x0000005700407202 */ /* 0x000fe20000000f00 */
[----:B------:R-:W1:Y:S01]  /*5470*/  SHFL.BFLY PT, R89, R56, 0x2, 0x1f ;  /* 0x0c401f0038597f89 */ /* 0x000e6200000e0000 */
[----:B------:R-:W-:-:S04]  /*5480*/  FMNMX.FTZ R32, R73, R32, !PT ;  /* 0x0000002049207209 */ /* 0x000fc80007810000 */
[----:B------:R-:W-:-:S04]  /*5490*/  FMNMX.FTZ R32, R75, R32, !PT ;  /* 0x000000204b207209 */ /* 0x000fc80007810000 */
[----:B------:R-:W-:-:S04]  /*54a0*/  FMNMX.FTZ R32, R77, R32, !PT ;  /* 0x000000204d207209 */ /* 0x000fc80007810000 */
[----:B------:R-:W-:-:S04]  /*54b0*/  FMNMX.FTZ R32, R79, R32, !PT ;  /* 0x000000204f207209 */ /* 0x000fc80007810000 */
[----:B------:R-:W-:-:S04]  /*54c0*/  FMNMX.FTZ R32, R33, R32, !PT ;  /* 0x0000002021207209 */ /* 0x000fc80007810000 */
[----:B------:R-:W-:Y:S02]  /*54d0*/  FMNMX.FTZ R32, R83, R32, !PT ;  /* 0x0000002053207209 */ /* 0x000fe40007810000 */
[----:B-1----:R-:W-:Y:S02]  /*54e0*/  FMNMX.FTZ R24, R56, R89, !PT ;  /* 0x0000005938187209 */ /* 0x002fe40007810000 */
[----:B------:R-:W-:-:S03]  /*54f0*/  FMNMX.FTZ R32, R35, R32, !PT ;  /* 0x0000002023207209 */ /* 0x000fc60007810000 */
[----:B------:R-:W1:Y:S01]  /*5500*/  SHFL.BFLY PT, R89, R24, 0x1, 0x1f ;  /* 0x0c201f0018597f89 */ /* 0x000e6200000e0000 */
[----:B------:R-:W-:-:S04]  /*5510*/  FMNMX.FTZ R32, R85, R32, !PT ;  /* 0x0000002055207209 */ /* 0x000fc80007810000 */
[----:B------:R-:W-:-:S04]  /*5520*/  FMNMX.FTZ R32, R37, R32, !PT ;  /* 0x0000002025207209 */ /* 0x000fc80007810000 */
[----:B------:R-:W-:-:S04]  /*5530*/  FMNMX.FTZ R32, R93, R32, !PT ;  /* 0x000000205d207209 */ /* 0x000fc80007810000 */
[----:B------:R-:W-:-:S04]  /*5540*/  FMNMX.FTZ R32, R97, R32, !PT ;  /* 0x0000002061207209 */ /* 0x000fc80007810000 */
[----:B------:R-:W-:-:S04]  /*5550*/  FMNMX.FTZ R32, R105, R32, !PT ;  /* 0x0000002069207209 */ /* 0x000fc80007810000 */
[----:B------:R-:W-:Y:S02]  /*5560*/  FMNMX.FTZ R32, R109, R32, !PT ;  /* 0x000000206d207209 */ /* 0x000fe40007810000 */
[----:B-1----:R-:W-:Y:S01]  /*5570*/  FMNMX.FTZ R89, R24, R89, !PT ;  /* 0x0000005918597209 */ /* 0x002fe20007810000 */
[----:B------:R-:W-:Y:S01]  /*5580*/  FMUL.FTZ R24, R27, UR6 ;  /* 0x000000061b187c20 */ /* 0x000fe20008410000 */
[----:B------:R-:W-:Y:S02]  /*5590*/  FMNMX.FTZ R32, R25, R32, !PT ;  /* 0x0000002019207209 */ /* 0x000fe40007810000 */
[C---:B------:R-:W-:Y:S01]  /*55a0*/  FSETP.NEU.FTZ.AND P0, PT, R89.reuse, -INF , PT ;  /* 0xff8000005900780b */ /* 0x040fe20003f1d000 */
[----:B------:R-:W-:Y:S01]  /*55b0*/  FMUL.FTZ R14, R89, R88 ;  /* 0x00000058590e7220 */ /* 0x000fe20000410000 */
[----:B------:R-:W-:Y:S01]  /*55c0*/  FMNMX.FTZ R32, R29, R32, !PT ;  /* 0x000000201d207209 */ /* 0x000fe20007810000 */
[----:B------:R-:W1:Y:S03]  /*55d0*/  MUFU.TANH R24, R24 ;  /* 0x0000001800187308 */ /* 0x000e660000002400 */
[----:B------:R-:W-:-:S02]  /*55e0*/  FMNMX.FTZ R32, R139, R32, !PT ;  /* 0x000000208b207209 */ /* 0x000fc40007810000 */
[----:B------:R-:W-:Y:S02]  /*55f0*/  FSEL R14, R14, RZ, P0 ;  /* 0x000000ff0e0e7208 */ /* 0x000fe40000000000 */
[----:B------:R-:W-:Y:S02]  /*5600*/  FMNMX.FTZ R32, R143, R32, !PT ;  /* 0x000000208f207209 */ /* 0x000fe40007810000 */
[----:B------:R-:W-:Y:S01]  /*5610*/  ISETP.NE.AND P0, PT, R122, RZ, PT ;  /* 0x000000ff7a00720c */ /* 0x000fe20003f05270 */
[-CC-:B------:R-:W-:Y:S01]  /*5620*/  FFMA.FTZ R190, R125, R88.reuse, -R14.reuse ;  /* 0x000000587dbe7223 */ /* 0x180fe2000001080e */
[----:B0-----:R-:W-:Y:S01]  /*5630*/  FSEL R125, R20, -INF , P6 ;  /* 0xff800000147d7808 */ /* 0x001fe20003000000 */
[--C-:B------:R-:W-:Y:S01]  /*5640*/  FFMA.FTZ R182, R107, R88, -R14.reuse ;  /* 0x000000586bb67223 */ /* 0x100fe2000001080e */
[----:B------:R-:W-:Y:S01]  /*5650*/  FMNMX.FTZ R32, R147, R32, !PT ;  /* 0x0000002093207209 */ /* 0x000fe20007810000 */
[-CC-:B------:R-:W-:Y:S01]  /*5660*/  FFMA.FTZ R107, R127, R88.reuse, -R14.reuse ;  /* 0x000000587f6b7223 */ /* 0x180fe2000001080e */
[----:B------:R-:W-:Y:S01]  /*5670*/  FSEL R127, R26, -INF , P5 ;  /* 0xff8000001a7f7808 */ /* 0x000fe20002800000 */
[--C-:B------:R-:W-:Y:S01]  /*5680*/  FFMA.FTZ R194, R133, R88, -R14.reuse ;  /* 0x0000005885c27223 */ /* 0x100fe2000001080e */
[----:B------:R-:W-:Y:S01]  /*5690*/  FMNMX.FTZ R32, R125, R32, !PT ;  /* 0x000000207d207209 */ /* 0x000fe20007810000 */
[-CC-:B------:R-:W-:Y:S01]  /*56a0*/  FFMA.FTZ R196, R137, R88.reuse, -R14.reuse ;  /* 0x0000005889c47223 */ /* 0x180fe2000001080e */
[----:B-1----:R-:W-:Y:S01]  /*56b0*/  FSEL R133, R24, -INF , P4 ;  /* 0xff80000018857808 */ /* 0x002fe20002000000 */
        /* <DEDUP_REMOVED lines=16> */
[-CC-:B------:R-:W-:Y:S01]  /*57c0*/  FFMA.FTZ R115, R141, R88.reuse, -R14.reuse ;  /* 0x000000588d737223 */ /* 0x180fe2000001080e */
[-CC-:B------:R-:W-:Y:S01]  /*57d0*/  FFMA.FTZ R141, R177, R88.reuse, -R14.reuse ;  /* 0x00000058b18d7223 */ /* 0x180fe2000001080e */
[----:B------:R-:W0:Y:S01]  /*57e0*/  SHFL.BFLY PT, R101, R32, 0x2, 0x1f ;  /* 0x0c401f0020657f89 */ /* 0x000e2200000e0000 */
        /* <DEDUP_REMOVED lines=22> */
[-CC-:B------:R-:W-:Y:S01]  /*5950*/  FFMA.FTZ R131, R169, R88.reuse, -R14.reuse ;  /* 0x00000058a9837223 */ /* 0x180fe2000001080e */
[----:B0-----:R-:W-:Y:S01]  /*5960*/  FMNMX.FTZ R20, R32, R101, !PT ;  /* 0x0000006520147209 */ /* 0x001fe20007810000 */
[-CC-:B------:R-:W-:Y:S01]  /*5970*/  FFMA.FTZ R210, R171, R88.reuse, -R14.reuse ;  /* 0x00000058abd27223 */ /* 0x180fe2000001080e */
[----:B------:R-:W0:Y:S01]  /*5980*/  MUFU.EX2 R180, R180 ;  /* 0x000000b400b47308 */ /* 0x000e220000000800 */
[-CC-:B------:R-:W-:Y:S01]  /*5990*/  FFMA.FTZ R135, R173, R88.reuse, -R14.reuse ;  /* 0x00000058ad877223 */ /* 0x180fe2000001080e */
[-CC-:B------:R-:W-:Y:S01]  /*59a0*/  FFMA.FTZ R212, R175, R88.reuse, -R14.reuse ;  /* 0x00000058afd47223 */ /* 0x180fe2000001080e */
[----:B------:R-:W4:Y:S01]  /*59b0*/  SHFL.BFLY PT, R101, R20, 0x1, 0x1f ;  /* 0x0c201f0014657f89 */ /* 0x000f2200000e0000 */
[-CC-:B------:R-:W-:Y:S01]  /*59c0*/  FFMA.FTZ R145, R181, R88.reuse, -R14.reuse ;  /* 0x00000058b5917223 */ /* 0x180fe2000001080e */
[-CC-:B------:R-:W-:Y:S01]  /*59d0*/  FFMA.FTZ R216, R183, R88.reuse, -R14.reuse ;  /* 0x00000058b7d87223 */ /* 0x180fe2000001080e */
[-CC-:B------:R-:W-:Y:S01]  /*59e0*/  FFMA.FTZ R151, R185, R88.reuse, -R14.reuse ;  /* 0x00000058b9977223 */ /* 0x180fe2000001080e */
[-CC-:B------:R-:W-:Y:S01]  /*59f0*/  FFMA.FTZ R218, R187, R88.reuse, -R14.reuse ;  /* 0x00000058bbda7223 */ /* 0x180fe2000001080e */
[----:B------:R-:W5:Y:S01]  /*5a00*/  MUFU.EX2 R39, R39 ;  /* 0x0000002700277308 */ /* 0x000f620000000800 */
[----:B------:R-:W-:-:S07]  /*5a10*/  FFMA.FTZ R153, R189, R88, -R14 ;  /* 0x00000058bd997223 */ /* 0x000fce000001080e */
[----:B------:R-:W5:Y:S08]  /*5a20*/  MUFU.EX2 R182, R182 ;  /* 0x000000b600b67308 */ /* 0x000f700000000800 */
[----:B------:R-:W5:Y:S01]  /*5a30*/  MUFU.EX2 R91, R91 ;  /* 0x0000005b005b7308 */ /* 0x000f620000000800 */
[----:B----4-:R-:W-:-:S04]  /*5a40*/  FMNMX.FTZ R101, R20, R101, !PT ;  /* 0x0000006514657209 */ /* 0x010fc80007810000 */
[C---:B------:R-:W-:Y:S01]  /*5a50*/  FSETP.NEU.FTZ.AND P2, PT, R101.reuse, -INF , PT ;  /* 0xff8000006500780b */ /* 0x040fe20003f5d000 */
[-C--:B------:R-:W-:Y:S02]  /*5a60*/  FMUL.FTZ R38, R101, R88.reuse ;  /* 0x0000005865267220 */ /* 0x080fe40000410000 */
[----:B------:R-:W4:Y:S03]  /*5a70*/  MUFU.EX2 R184, R184 ;  /* 0x000000b800b87308 */ /* 0x000f260000000800 */
[----:B------:R-:W-:Y:S02]  /*5a80*/  FSEL R38, R38, RZ, P2 ;  /* 0x000000ff26267208 */ /* 0x000fe40001000000 */
[----:B------:R-:W-:Y:S01]  /*5a90*/  ISETP.GE.AND P2, PT, R81, 0xb1, PT ;  /* 0x000000b15100780c */ /* 0x000fe20003f46270 */
[----:B------:R-:W-:Y:S02]  /*5aa0*/  IMAD.MOV.U32 R81, RZ, RZ, R87 ;  /* 0x000000ffff517224 */ /* 0x000fe400078e0057 */
[----:B------:R-:W-:Y:S01]  /*5ab0*/  MUFU.EX2 R95, R95 ;  /* 0x0000005f005f7308 */ /* 0x000fe20000000800 */
[-CC-:B------:R-:W-:Y:S01]  /*5ac0*/  FFMA.FTZ R177, R11, R88.reuse, -R38.reuse ;  /* 0x000000580bb17223 */ /* 0x180fe20000010826 */
[----:B-1----:R-:W-:Y:S01]  /*5ad0*/  FADD.FTZ R11, R176, R27 ;  /* 0x0000001bb00b7221 */ /* 0x002fe20000010000 */
[-CC-:B------:R-:W-:Y:S01]  /*5ae0*/  FFMA.FTZ R12, R12, R88.reuse, -R38.reuse ;  /* 0x000000580c0c7223 */ /* 0x180fe20000010826 */
[-CC-:B------:R-:W-:Y:S01]  /*5af0*/  FFMA.FTZ R179, R13, R88.reuse, -R38.reuse ;  /* 0x000000580db37223 */ /* 0x180fe20000010826 */
[-CC-:B------:R-:W-:Y:S01]  /*5b00*/  FFMA.FTZ R14, R15, R88.reuse, -R38.reuse ;  /* 0x000000580f0e7223 */ /* 0x180fe20000010826 */
[----:B--2---:R-:W-:Y:S01]  /*5b10*/  FADD.FTZ R42, R178, R11 ;  /* 0x0000000bb22a7221 */ /* 0x004fe20000010000 */
[-CC-:B------:R-:W-:Y:S01]  /*5b20*/  FFMA.FTZ R181, R21, R88.reuse, -R38.reuse ;  /* 0x0000005815b57223 */ /* 0x180fe20000010826 */
[----:B------:R-:W-:Y:S01]  /*5b30*/  MUFU.EX2 R177, R177 ;  /* 0x000000b100b17308 */ /* 0x000fe20000000800 */
[-C--:B------:R-:W-:Y:S01]  /*5b40*/  FFMA.FTZ R20, R41, R88.reuse, -R38 ;  /* 0x0000005829147223 */ /* 0x080fe20000010826 */
[----:B---3--:R-:W-:Y:S01]  /*5b50*/  FADD.FTZ R11, R31, R42 ;  /* 0x0000002a1f0b7221 */ /* 0x008fe20000010000 */
[-CC-:B------:R-:W-:Y:S01]  /*5b60*/  FFMA.FTZ R183, R43, R88.reuse, -R38.reuse ;  /* 0x000000582bb77223 */ /* 0x180fe20000010826 */
[-CC-:B------:R-:W-:Y:S01]  /*5b70*/  FFMA.FTZ R24, R45, R88.reuse, -R38.reuse ;  /* 0x000000582d187223 */ /* 0x180fe20000010826 */
[-CC-:B------:R-:W-:Y:S01]  /*5b80*/  FFMA.FTZ R185, R47, R88.reuse, -R38.reuse ;  /* 0x000000582fb97223 */ /* 0x180fe20000010826 */
[----:B0-----:R-:W-:Y:S01]  /*5b90*/  FADD.FTZ R42, R180, R11 ;  /* 0x0000000bb42a7221 */ /* 0x001fe20000010000 */
[-CC-:B------:R-:W-:Y:S01]  /*5ba0*/  FFMA.FTZ R26, R49, R88.reuse, -R38.reuse ;  /* 0x00000058311a7223 */ /* 0x180fe20000010826 */
[----:B------:R-:W0:Y:S01]  /*5bb0*/  MUFU.EX2 R12, R12 ;  /* 0x0000000c000c7308 */ /* 0x000e220000000800 */
[-C--:B------:R-:W-:Y:S01]  /*5bc0*/  FFMA.FTZ R187, R51, R88.reuse, -R38 ;  /* 0x0000005833bb7223 */ /* 0x080fe20000010826 */
[----:B-----5:R-:W-:Y:S01]  /*5bd0*/  FADD.FTZ R11, R39, R42 ;  /* 0x0000002a270b7221 */ /* 0x020fe20000010000 */
[-CC-:B------:R-:W-:Y:S01]  /*5be0*/  FFMA.FTZ R28, R53, R88.reuse, -R38.reuse ;  /* 0x00000058351c7223 */ /* 0x180fe20000010826 */
[-CC-:B------:R-:W-:Y:S01]  /*5bf0*/  FFMA.FTZ R189, R55, R88.reuse, -R38.reuse ;  /* 0x0000005837bd7223 */ /* 0x180fe20000010826 */
[-CC-:B------:R-:W-:Y:S01]  /*5c00*/  FFMA.FTZ R30, R57, R88.reuse, -R38.reuse ;  /* 0x00000058391e7223 */ /* 0x180fe20000010826 */
[----:B------:R-:W-:Y:S01]  /*5c10*/  FADD.FTZ R44, R182, R11 ;  /* 0x0000000bb62c7221 */ /* 0x000fe20000010000 */
[-CC-:B------:R-:W-:Y:S01]  /*5c20*/  FFMA.FTZ R191, R59, R88.reuse, -R38.reuse ;  /* 0x000000583bbf7223 */ /* 0x180fe20000010826 */
[----:B------:R-:W1:Y:S01]  /*5c30*/  MUFU.EX2 R179, R179 ;  /* 0x000000b300b37308 */ /* 0x000e620000000800 */
[-C--:B------:R-:W-:Y:S01]  /*5c40*/  FFMA.FTZ R32, R61, R88.reuse, -R38 ;  /* 0x000000583d207223 */ /* 0x080fe20000010826 */
[----:B------:R-:W-:Y:S01]  /*5c50*/  FADD.FTZ R11, R91, R44 ;  /* 0x0000002c5b0b7221 */ /* 0x000fe20000010000 */
[-CC-:B------:R-:W-:Y:S01]  /*5c60*/  FFMA.FTZ R193, R63, R88.reuse, -R38.reuse ;  /* 0x000000583fc17223 */ /* 0x180fe20000010826 */
[-CC-:B------:R-:W-:Y:S01]  /*5c70*/  FFMA.FTZ R34, R65, R88.reuse, -R38.reuse ;  /* 0x0000005841227223 */ /* 0x180fe20000010826 */
[-CC-:B------:R-:W-:Y:S01]  /*5c80*/  FFMA.FTZ R195, R67, R88.reuse, -R38.reuse ;  /* 0x0000005843c37223 */ /* 0x180fe20000010826 */
[----:B----4-:R-:W-:Y:S01]  /*5c90*/  FADD.FTZ R44, R184, R11 ;  /* 0x0000000bb82c7221 */ /* 0x010fe20000010000 */
[-C--:B------:R-:W-:Y:S01]  /*5ca0*/  FFMA.FTZ R36, R69, R88.reuse, -R38 ;  /* 0x0000005845247223 */ /* 0x080fe20000010826 */
[----:B------:R-:W2:Y:S01]  /*5cb0*/  MUFU.EX2 R186, R186 ;  /* 0x000000ba00ba7308 */ /* 0x000ea20000000800 */
[----:B0-----:R-:W-:Y:S01]  /*5cc0*/  FADD.FTZ R46, R177, R12 ;  /* 0x0000000cb12e7221 */ /* 0x001fe20000010000 */
[----:B------:R-:W-:Y:S01]  /*5cd0*/  FADD.FTZ R13, R95, R44 ;  /* 0x0000002c5f0d7221 */ /* 0x000fe20000010000 */
[-CC-:B------:R-:W-:Y:S01]  /*5ce0*/  FFMA.FTZ R197, R71, R88.reuse, -R38.reuse ;  /* 0x0000005847c57223 */ /* 0x180fe20000010826 */
[-CC-:B------:R-:W-:Y:S01]  /*5cf0*/  FFMA.FTZ R40, R73, R88.reuse, -R38.reuse ;  /* 0x0000005849287223 */ /* 0x180fe20000010826 */
[-CC-:B------:R-:W-:Y:S01]  /*5d00*/  FFMA.FTZ R199, R75, R88.reuse, -R38.reuse ;  /* 0x000000584bc77223 */ /* 0x180fe20000010826 */
[-CC-:B------:R-:W-:Y:S01]  /*5d10*/  FFMA.FTZ R42, R77, R88.reuse, -R38.reuse ;  /* 0x000000584d2a7223 */ /* 0x180fe20000010826 */
[-C--:B------:R-:W-:Y:S01]  /*5d20*/  FFMA.FTZ R201, R79, R88.reuse, -R38 ;  /* 0x000000584fc97223 */ /* 0x080fe20000010826 */
[----:B------:R-:W0:Y:S01]  /*5d30*/  MUFU.EX2 R14, R14 ;  /* 0x0000000e000e7308 */ /* 0x000e220000000800 */
        /* <DEDUP_REMOVED lines=11> */
[-CC-:B------:R-:W-:Y:S01]  /*5df0*/  FFMA.FTZ R25, R25, R88.reuse, -R38.reuse ;  /* 0x0000005819197223 */ /* 0x180fe20000010826 */
[-CC-:B------:R-:W-:Y:S01]  /*5e00*/  FFMA.FTZ R29, R29, R88.reuse, -R38.reuse ;  /* 0x000000581d1d7223 */ /* 0x180fe20000010826 */
[-CC-:B------:R-:W-:Y:S01]  /*5e10*/  FFMA.FTZ R139, R139, R88.reuse, -R38.reuse ;  /* 0x000000588b8b7223 */ /* 0x180fe20000010826 */
[-CC-:B------:R-:W-:Y:S01]  /*5e20*/  FFMA.FTZ R143, R143, R88.reuse, -R38.reuse ;  /* 0x000000588f8f7223 */ /* 0x180fe20000010826 */
[----:B------:R-:W2:Y:S01]  /*5e30*/  MUFU.EX2 R181, R181 ;  /* 0x000000b500b57308 */ /* 0x000ea20000000800 */
[----:B0-----:R-:W-:Y:S01]  /*5e40*/  FADD.FTZ R46, R14, R11 ;  /* 0x0000000b0e2e7221 */ /* 0x001fe20000010000 */
[-CC-:B------:R-:W-:Y:S01]  /*5e50*/  FFMA.FTZ R147, R147, R88.reuse, -R38.reuse ;  /* 0x0000005893937223 */ /* 0x180fe20000010826 */
[-CC-:B------:R-:W-:Y:S01]  /*5e60*/  FFMA.FTZ R125, R125, R88.reuse, -R38.reuse ;  /* 0x000000587d7d7223 */ /* 0x180fe20000010826 */
[-CC-:B------:R-:W-:Y:S01]  /*5e70*/  FFMA.FTZ R127, R127, R88.reuse, -R38.reuse ;  /* 0x000000587f7f7223 */ /* 0x180fe20000010826 */
[-CC-:B------:R-:W-:Y:S01]  /*5e80*/  FFMA.FTZ R133, R133, R88.reuse, -R38.reuse ;  /* 0x0000005885857223 */ /* 0x180fe20000010826 */
[-CC-:B------:R-:W-:Y:S01]  /*5e90*/  FFMA.FTZ R137, R137, R88.reuse, -R38.reuse ;  /* 0x0000005889897223 */ /* 0x180fe20000010826 */
[----:B------:R-:W-:Y:S01]  /*5ea0*/  FFMA.FTZ R149, R149, R88, -R38 ;  /* 0x0000005895957223 */ /* 0x000fe20000010826 */
[----:B------:R-:W0:Y:S01]  /*5eb0*/  MUFU.EX2 R188, R188 ;  /* 0x000000bc00bc7308 */ /* 0x000e220000000800 */
        /* <DEDUP_REMOVED lines=16> */
[----:B0-----:R-:W-:Y:S01]  /*5fc0*/  FADD.FTZ R46, R188, R13 ;  /* 0x0000000dbc2e7221 */ /* 0x001fe20000010000 */
[----:B------:R-:W-:Y:S01]  /*5fd0*/  F2FP.F16.F32.PACK_AB R184, R95, R184 ;  /* 0x000000b85fb8723e */ /* 0x000fe200000000ff */
[--C-:B------:R-:W-:Y:S01]  /*5fe0*/  IMAD.MOV.U32 R69, RZ, RZ, R87.reuse ;  /* 0x000000ffff457224 */ /* 0x100fe200078e0057 */
[----:B------:R-:W-:Y:S01]  /*5ff0*/  F2FP.F16.F32.PACK_AB R186, R99, R186 ;  /* 0x000000ba63ba723e */ /* 0x000fe200000000ff */
[--C-:B------:R-:W-:Y:S01]  /*6000*/  IMAD.MOV.U32 R67, RZ, RZ, R87.reuse ;  /* 0x000000ffff437224 */ /* 0x100fe200078e0057 */
[----:B------:R-:W-:Y:S01]  /*6010*/  MOV R73, R87 ;  /* 0x0000005700497202 */ /* 0x000fe20000000f00 */
[----:B------:R-:W-:Y:S01]  /*6020*/  IMAD.MOV.U32 R65, RZ, RZ, R87 ;  /* 0x000000ffff417224 */ /* 0x000fe200078e0057 */
[----:B------:R-:W0:Y:S01]  /*6030*/  MUFU.EX2 R183, R183 ;  /* 0x000000b700b77308 */ /* 0x000e220000000800 */
[C---:B-1----:R-:W-:Y:S01]  /*6040*/  FADD.FTZ R48, R20.reuse, R11 ;  /* 0x0000000b14307221 */ /* 0x042fe20000010000 */
[----:B------:R-:W-:Y:S01]  /*6050*/  F2FP.F16.F32.PACK_AB R181, R20, R181 ;  /* 0x000000b514b5723e */ /* 0x000fe200000000ff */
[--C-:B------:R-:W-:Y:S01]  /*6060*/  IMAD.MOV.U32 R63, RZ, RZ, R87.reuse ;  /* 0x000000ffff3f7224 */ /* 0x100fe200078e0057 */
[----:B------:R-:W-:Y:S01]  /*6070*/  MOV R55, R87 ;  /* 0x0000005700377202 */ /* 0x000fe20000000f00 */
[----:B------:R-:W-:-:S02]  /*6080*/  IMAD.MOV.U32 R61, RZ, RZ, R87 ;  /* 0x000000ffff3d7224 */ /* 0x000fc400078e0057 */
[--C-:B------:R-:W-:Y:S01]  /*6090*/  IMAD.MOV.U32 R59, RZ, RZ, R87.reuse ;  /* 0x000000ffff3b7224 */ /* 0x100fe200078e0057 */
[----:B------:R-:W1:Y:S01]  /*60a0*/  MUFU.EX2 R190, R190 ;  /* 0x000000be00be7308 */ /* 0x000e620000000800 */
[----:B--2---:R-:W-:Y:S01]  /*60b0*/  FADD.FTZ R13, R103, R46 ;  /* 0x0000002e670d7221 */ /* 0x004fe20000010000 */
[----:B------:R-:W-:Y:S01]  /*60c0*/  FFMA.FTZ R46, R35, R88, -R38 ;  /* 0x00000058232e7223 */ /* 0x000fe20000010826 */
[----:B------:R-:W-:Y:S01]  /*60d0*/  F2FP.F16.F32.PACK_AB R188, R103, R188 ;  /* 0x000000bc67bc723e */ /* 0x000fe200000000ff */
[--C-:B------:R-:W-:Y:S02]  /*60e0*/  IMAD.MOV.U32 R57, RZ, RZ, R87.reuse ;  /* 0x000000ffff397224 */ /* 0x100fe400078e0057 */
[--C-:B------:R-:W-:Y:S02]  /*60f0*/  IMAD.MOV.U32 R53, RZ, RZ, R87.reuse ;  /* 0x000000ffff357224 */ /* 0x100fe400078e0057 */
[----:B------:R-:W2:Y:S01]  /*6100*/  MUFU.EX2 R24, R24 ;  /* 0x0000001800187308 */ /* 0x000ea20000000800 */
[----:B0-----:R-:W-:Y:S01]  /*6110*/  FADD.FTZ R11, R183, R48 ;  /* 0x00000030b70b7221 */ /* 0x001fe20000010000 */
[----:B------:R-:W-:-:S02]  /*6120*/  IMAD.MOV.U32 R51, RZ, RZ, R87 ;  /* 0x000000ffff337224 */ /* 0x000fc400078e0057 */
[--C-:B------:R-:W-:Y:S02]  /*6130*/  IMAD.MOV.U32 R49, RZ, RZ, R87.reuse ;  /* 0x000000ffff317224 */ /* 0x100fe400078e0057 */
[----:B------:R-:W-:Y:S02]  /*6140*/  IMAD.MOV.U32 R47, RZ, RZ, R87 ;  /* 0x000000ffff2f7224 */ /* 0x000fe400078e0057 */
[----:B------:R-:W0:Y:S01]  /*6150*/  MUFU.EX2 R107, R107 ;  /* 0x0000006b006b7308 */ /* 0x000e220000000800 */
[----:B-1----:R-:W-:Y:S01]  /*6160*/  FADD.FTZ R50, R190, R13 ;  /* 0x0000000dbe327221 */ /* 0x002fe20000010000 */
[--C-:B------:R-:W-:Y:S02]  /*6170*/  IMAD.MOV.U32 R45, RZ, RZ, R87.reuse ;  /* 0x000000ffff2d7224 */ /* 0x100fe400078e0057 */
[--C-:B------:R-:W-:Y:S02]  /*6180*/  IMAD.MOV.U32 R43, RZ, RZ, R87.reuse ;  /* 0x000000ffff2b7224 */ /* 0x100fe400078e0057 */
[----:B------:R-:W-:-:S02]  /*6190*/  IMAD.MOV.U32 R41, RZ, RZ, R87 ;  /* 0x000000ffff297224 */ /* 0x000fc400078e0057 */
[----:B------:R-:W1:Y:S01]  /*61a0*/  MUFU.EX2 R185, R185 ;  /* 0x000000b900b97308 */ /* 0x000e620000000800 */
[C---:B--2---:R-:W-:Y:S01]  /*61b0*/  FADD.FTZ R48, R24.reuse, R11 ;  /* 0x0000000b18307221 */ /* 0x044fe20000010000 */
[----:B------:R-:W-:Y:S01]  /*61c0*/  F2FP.F16.F32.PACK_AB R183, R24, R183 ;  /* 0x000000b718b7723e */ /* 0x000fe200000000ff */
[--C-:B------:R-:W-:Y:S02]  /*61d0*/  IMAD.MOV.U32 R39, RZ, RZ, R87.reuse ;  /* 0x000000ffff277224 */ /* 0x100fe400078e0057 */
[--C-:B------:R-:W-:Y:S02]  /*61e0*/  IMAD.MOV.U32 R35, RZ, RZ, R87.reuse ;  /* 0x000000ffff237224 */ /* 0x100fe400078e0057 */
[--C-:B------:R-:W-:Y:S01]  /*61f0*/  IMAD.MOV.U32 R33, RZ, RZ, R87.reuse ;  /* 0x000000ffff217224 */ /* 0x100fe200078e0057 */
[----:B------:R-:W2:Y:S01]  /*6200*/  MUFU.EX2 R192, R192 ;  /* 0x000000c000c07308 */ /* 0x000ea20000000800 */
[C---:B0-----:R-:W-:Y:S01]  /*6210*/  FADD.FTZ R13, R107.reuse, R50 ;  /* 0x000000326b0d7221 */ /* 0x041fe20000010000 */
[----:B------:R-:W-:Y:S01]  /*6220*/  F2FP.F16.F32.PACK_AB R190, R107, R190 ;  /* 0x000000be6bbe723e */ /* 0x000fe200000000ff */
[----:B------:R-:W-:-:S02]  /*6230*/  IMAD.MOV.U32 R31, RZ, RZ, R87 ;  /* 0x000000ffff1f7224 */ /* 0x000fc400078e0057 */
[--C-:B------:R-:W-:Y:S02]  /*6240*/  IMAD.MOV.U32 R27, RZ, RZ, R87.reuse ;  /* 0x000000ffff1b7224 */ /* 0x100fe400078e0057 */
[----:B------:R-:W-:Y:S01]  /*6250*/  IMAD.MOV.U32 R24, RZ, RZ, R87 ;  /* 0x000000ffff187224 */ /* 0x000fe200078e0057 */
        /* <DEDUP_REMOVED lines=10> */
[----:B------:R-:W-:-:S06]  /*6300*/  F2FP.F16.F32.PACK_AB R192, R111, R192 ;  /* 0x000000c06fc0723e */ /* 0x000fcc00000000ff */
[----:B------:R-:W1:Y:S01]  /*6310*/  MUFU.EX2 R28, R28 ;  /* 0x0000001c001c7308 */ /* 0x000e620000000800 */
[----:B--2---:R-:W-:-:S07]  /*6320*/  FADD.FTZ R13, R187, R48 ;  /* 0x00000030bb0d7221 */ /* 0x004fce0000010000 */
[----:B------:R-:W2:Y:S01]  /*6330*/  MUFU.EX2 R189, R189 ;  /* 0x000000bd00bd7308 */ /* 0x000ea20000000800 */
[----:B0-----:R-:W-:Y:S01]  /*6340*/  FADD.FTZ R50, R194, R11 ;  /* 0x0000000bc2327221 */ /* 0x001fe20000010000 */
[----:B------:R-:W-:-:S04]  /*6350*/  @!P1 PRMT R11, RZ, 0x654, R10 ;  /* 0x00000654ff0b9816 */ /* 0x000fc8000000000a */
[----:B------:R2:W-:Y:S02]  /*6360*/  @!P1 SYNCS.ARRIVE.TRANS64.RED.A1T0 RZ, [R11+URZ], RZ ;  /* 0x000000ff0bff99a7 */ /* 0x0005e4000810043f */
[----:B------:R-:W0:Y:S01]  /*6370*/  MUFU.EX2 R113, R113 ;  /* 0x0000007100717308 */ /* 0x000e220000000800 */
[C---:B-1----:R-:W-:Y:S01]  /*6380*/  FADD.FTZ R48, R28.reuse, R13 ;  /* 0x0000000d1c307221 */ /* 0x042fe20000010000 */
[----:B------:R-:W-:Y:S02]  /*6390*/  F2FP.F16.F32.PACK_AB R187, R28, R187 ;  /* 0x000000bb1cbb723e */ /* 0x000fe400000000ff */
[----:B------:R-:W-:-:S04]  /*63a0*/  MOV R28, R87 ;  /* 0x00000057001c7202 */ /* 0x000fc80000000f00 */
[----:B------:R-:W1:Y:S01]  /*63b0*/  MUFU.EX2 R30, R30 ;  /* 0x0000001e001e7308 */ /* 0x000e620000000800 */
[----:B--2---:R-:W-:-:S07]  /*63c0*/  FADD.FTZ R11, R189, R48 ;  /* 0x00000030bd0b7221 */ /* 0x004fce0000010000 */
[----:B------:R-:W2:Y:S01]  /*63d0*/  MUFU.EX2 R196, R196 ;  /* 0x000000c400c47308 */ /* 0x000ea20000000800 */
[C---:B0-----:R-:W-:Y:S01]  /*63e0*/  FADD.FTZ R13, R113.reuse, R50 ;  /* 0x00000032710d7221 */ /* 0x041fe20000010000 */
[----:B------:R-:W-:-:S06]  /*63f0*/  F2FP.F16.F32.PACK_AB R194, R113, R194 ;  /* 0x000000c271c2723e */ /* 0x000fcc00000000ff */
[----:B------:R-:W0:Y:S01]  /*6400*/  MUFU.EX2 R191, R191 ;  /* 0x000000bf00bf7308 */ /* 0x000e220000000800 */
[C---:B-1----:R-:W-:Y:S01]  /*6410*/  FADD.FTZ R48, R30.reuse, R11 ;  /* 0x0000000b1e307221 */ /* 0x042fe20000010000 */
[----:B------:R-:W-:Y:S01]  /*6420*/  F2FP.F16.F32.PACK_AB R189, R30, R189 ;  /* 0x000000bd1ebd723e */ /* 0x000fe200000000ff */
[----:B------:R-:W-:-:S05]  /*6430*/  IMAD.MOV.U32 R30, RZ, RZ, R87 ;  /* 0x000000ffff1e7224 */ /* 0x000fca00078e0057 */
        /* <DEDUP_REMOVED lines=9> */
[----:B------:R-:W-:Y:S01]  /*64d0*/  F2FP.F16.F32.PACK_AB R191, R32, R191 ;  /* 0x000000bf20bf723e */ /* 0x000fe200000000ff */
[----:B------:R-:W-:-:S05]  /*64e0*/  IMAD.MOV.U32 R32, RZ, RZ, R87 ;  /* 0x000000ffff207224 */ /* 0x000fca00078e0057 */
        /* <DEDUP_REMOVED lines=64> */
[----:B------:R-:W-:Y:S02]  /*68f0*/  F2FP.F16.F32.PACK_AB R203, R46, R203 ;  /* 0x000000cb2ecb723e */ /* 0x000fe400000000ff */
[----:B------:R-:W-:-:S04]  /*6900*/  MOV R46, R87 ;  /* 0x00000057002e7202 */ /* 0x000fc80000000f00 */
[----:B------:R-:W2:Y:S01]  /*6910*/  MUFU.EX2 R135, R135 ;  /* 0x0000008700877308 */ /* 0x000ea20000000800 */
[----:B0-----:R-:W-:-:S07]  /*6920*/  FADD.FTZ R56, R210, R13 ;  /* 0x0000000dd2387221 */ /* 0x001fce0000010000 */
[----:B------:R0:W3:Y:S01]  /*6930*/  MUFU.EX2 R10, R37 ;  /* 0x00000025000a7308 */ /* 0x0000e20000000800 */
[----:B-1----:R-:W-:-:S07]  /*6940*/  FADD.FTZ R11, R205, R54 ;  /* 0x00000036cd0b7221 */ /* 0x002fce0000010000 */
[----:B------:R-:W1:Y:S01]  /*6950*/  MUFU.EX2 R212, R212 ;  /* 0x000000d400d47308 */ /* 0x000e620000000800 */
[C---:B--2---:R-:W-:Y:S01]  /*6960*/  FADD.FTZ R13, R135.reuse, R56 ;  /* 0x00000038870d7221 */ /* 0x044fe20000010000 */
[----:B------:R-:W-:Y:S02]  /*6970*/  F2FP.F16.F32.PACK_AB R210, R135, R210 ;  /* 0x000000d287d2723e */ /* 0x000fe400000000ff */
[----:B0-----:R-:W-:-:S04]  /*6980*/  MOV R37, R87 ;  /* 0x0000005700257202 */ /* 0x001fc80000000f00 */
[----:B------:R-:W0:Y:S01]  /*6990*/  MUFU.EX2 R93, R93 ;  /* 0x0000005d005d7308 */ /* 0x000e220000000800 */
[C---:B---3--:R-:W-:Y:S01]  /*69a0*/  FADD.FTZ R54, R10.reuse, R11 ;  /* 0x0000000b0a367221 */ /* 0x048fe20000010000 */
[----:B------:R-:W-:-:S06]  /*69b0*/  F2FP.F16.F32.PACK_AB R205, R10, R205 ;  /* 0x000000cd0acd723e */ /* 0x000fcc00000000ff */
[----:B------:R-:W2:Y:S01]  /*69c0*/  MUFU.EX2 R141, R141 ;  /* 0x0000008d008d7308 */ /* 0x000ea20000000800 */
[----:B-1----:R-:W-:-:S07]  /*69d0*/  FADD.FTZ R56, R212, R13 ;  /* 0x0000000dd4387221 */ /* 0x002fce0000010000 */
[----:B------:R-:W1:Y:S01]  /*69e0*/  MUFU.EX2 R48, R97 ;  /* 0x0000006100307308 */ /* 0x000e620000000800 */
[----:B0-----:R-:W-:-:S07]  /*69f0*/  FADD.FTZ R11, R93, R54 ;  /* 0x000000365d0b7221 */ /* 0x001fce0000010000 */
[----:B------:R-:W0:Y:S01]  /*6a00*/  MUFU.EX2 R214, R214 ;  /* 0x000000d600d67308 */ /* 0x000e220000000800 */
[C---:B--2---:R-:W-:Y:S01]  /*6a10*/  FADD.FTZ R13, R141.reuse, R56 ;  /* 0x000000388d0d7221 */ /* 0x044fe20000010000 */
[----:B------:R-:W-:-:S06]  /*6a20*/  F2FP.F16.F32.PACK_AB R212, R141, R212 ;  /* 0x000000d48dd4723e */ /* 0x000fcc00000000ff */
[----:B------:R-:W2:Y:S01]  /*6a30*/  MUFU.EX2 R105, R105 ;  /* 0x0000006900697308 */ /* 0x000ea20000000800 */
[C---:B-1----:R-:W-:Y:S01]  /*6a40*/  FADD.FTZ R56, R48.reuse, R11 ;  /* 0x0000000b30387221 */ /* 0x042fe20000010000 */
[----:B------:R-:W-:Y:S01]  /*6a50*/  F2FP.F16.F32.PACK_AB R207, R48, R93 ;  /* 0x0000005d30cf723e */ /* 0x000fe200000000ff */
[----:B------:R-:W-:-:S05]  /*6a60*/  IMAD.MOV.U32 R48, RZ, RZ, R87 ;  /* 0x000000ffff307224 */ /* 0x000fca00078e0057 */
        /* <DEDUP_REMOVED lines=12> */
[----:B--2---:R-:W-:-:S07]  /*6b30*/  FADD.FTZ R58, R216, R13 ;  /* 0x0000000dd83a7221 */ /* 0x004fce0000010000 */
[----:B------:R2:W3:Y:S01]  /*6b40*/  MUFU.EX2 R38, R29 ;  /* 0x0000001d00267308 */ /* 0x0004e20000000800 */
[----:B-1----:R-:W-:-:S07]  /*6b50*/  FADD.FTZ R11, R25, R56 ;  /* 0x00000038190b7221 */ /* 0x002fce0000010000 */
[----:B------:R-:W1:Y:S01]  /*6b60*/  MUFU.EX2 R218, R218 ;  /* 0x000000da00da7308 */ /* 0x000e620000000800 */
[C---:B0-----:R-:W-:Y:S01]  /*6b70*/  FADD.FTZ R13, R151.reuse, R58 ;  /* 0x0000003a970d7221 */ /* 0x041fe20000010000 */
[----:B------:R-:W-:Y:S01]  /*6b80*/  F2FP.F16.F32.PACK_AB R216, R151, R216 ;  /* 0x000000d897d8723e */ /* 0x000fe200000000ff */
[----:B--2---:R-:W-:-:S05]  /*6b90*/  IMAD.MOV.U32 R29, RZ, RZ, R87 ;  /* 0x000000ffff1d7224 */ /* 0x004fca00078e0057 */
[----:B------:R-:W0:Y:S01]  /*6ba0*/  MUFU.EX2 R139, R139 ;  /* 0x0000008b008b7308 */ /* 0x000e220000000800 */
[C---:B---3--:R-:W-:Y:S01]  /*6bb0*/  FADD.FTZ R58, R38.reuse, R11 ;  /* 0x0000000b263a7221 */ /* 0x048fe20000010000 */
[----:B------:R-:W-:Y:S01]  /*6bc0*/  F2FP.F16.F32.PACK_AB R211, R38, R25 ;  /* 0x0000001926d3723e */ /* 0x000fe200000000ff */
[--C-:B------:R-:W-:Y:S02]  /*6bd0*/  IMAD.MOV.U32 R38, RZ, RZ, R87.reuse ;  /* 0x000000ffff267224 */ /* 0x100fe400078e0057 */
[----:B------:R-:W-:-:S03]  /*6be0*/  IMAD.MOV.U32 R25, RZ, RZ, R87 ;  /* 0x000000ffff197224 */ /* 0x000fc600078e0057 */
[----:B------:R-:W2:Y:S01]  /*6bf0*/  MUFU.EX2 R52, R143 ;  /* 0x0000008f00347308 */ /* 0x000ea20000000800 */
[----:B-1----:R-:W-:-:S07]  /*6c00*/  FADD.FTZ R60, R218, R13 ;  /* 0x0000000dda3c7221 */ /* 0x002fce0000010000 */
[----:B------:R-:W1:Y:S01]  /*6c10*/  MUFU.EX2 R147, R147 ;  /* 0x0000009300937308 */ /* 0x000e620000000800 */
[----:B0-----:R-:W-:Y:S01]  /*6c20*/  FADD.FTZ R13, R139, R58 ;  /* 0x0000003a8b0d7221 */ /* 0x001fe20000010000 */
[----:B------:R-:W-:-:S06]  /*6c30*/  IMAD.MOV.U32 R58, RZ, RZ, R87 ;  /* 0x000000ffff3a7224 */ /* 0x000fcc00078e0057 */
[----:B------:R-:W0:Y:S01]  /*6c40*/  MUFU.EX2 R54, R125 ;  /* 0x0000007d00367308 */ /* 0x000e220000000800 */
[C---:B--2---:R-:W-:Y:S01]  /*6c50*/  FADD.FTZ R12, R52.reuse, R13 ;  /* 0x0000000d340c7221 */ /* 0x044fe20000010000 */
[----:B------:R-:W-:Y:S01]  /*6c60*/  F2FP.F16.F32.PACK_AB R213, R52, R139 ;  /* 0x0000008b34d5723e */ /* 0x000fe200000000ff */
[----:B------:R-:W-:-:S05]  /*6c70*/  IMAD.MOV.U32 R52, RZ, RZ, R87 ;  /* 0x000000ffff347224 */ /* 0x000fca00078e0057 */
[----:B------:R-:W2:Y:S01]  /*6c80*/  MUFU.EX2 R127, R127 ;  /* 0x0000007f007f7308 */ /* 0x000ea20000000800 */
[----:B-1----:R-:W-:-:S07]  /*6c90*/  FADD.FTZ R13, R147, R12 ;  /* 0x0000000c930d7221 */ /* 0x002fce0000010000 */
[----:B------:R-:W1:Y:S01]  /*6ca0*/  MUFU.EX2 R56, R133 ;  /* 0x0000008500387308 */ /* 0x000e620000000800 */
[C---:B0-----:R-:W-:Y:S01]  /*6cb0*/  FADD.FTZ R14, R54.reuse, R13 ;  /* 0x0000000d360e7221 */ /* 0x041fe20000010000 */
[----:B------:R-:W-:Y:S01]  /*6cc0*/  F2FP.F16.F32.PACK_AB R215, R54, R147 ;  /* 0x0000009336d7723e */ /* 0x000fe200000000ff */
[----:B------:R-:W-:-:S05]  /*6cd0*/  IMAD.MOV.U32 R54, RZ, RZ, R87 ;  /* 0x000000ffff367224 */ /* 0x000fca00078e0057 */
[----:B------:R-:W0:Y:S01]  /*6ce0*/  MUFU.EX2 R137, R137 ;  /* 0x0000008900897308 */ /* 0x000e220000000800 */
[----:B--2---:R-:W-:-:S07]  /*6cf0*/  FADD.FTZ R13, R127, R14 ;  /* 0x0000000e7f0d7221 */ /* 0x004fce0000010000 */
[----:B------:R-:W2:Y:S01]  /*6d00*/  MUFU.EX2 R153, R153 ;  /* 0x0000009900997308 */ /* 0x000ea20000000800 */
[C---:B-1----:R-:W-:Y:S01]  /*6d10*/  FADD.FTZ R10, R56.reuse, R13 ;  /* 0x0000000d380a7221 */ /* 0x042fe20000010000 */
[----:B------:R-:W-:Y:S01]  /*6d20*/  F2FP.F16.F32.PACK_AB R217, R56, R127 ;  /* 0x0000007f38d9723e */ /* 0x000fe200000000ff */
[----:B------:R-:W-:-:S05]  /*6d30*/  IMAD.MOV.U32 R56, RZ, RZ, R87 ;  /* 0x000000ffff387224 */ /* 0x000fca00078e0057 */
[----:B------:R-:W1:Y:S01]  /*6d40*/  MUFU.EX2 R12, R149 ;  /* 0x00000095000c7308 */ /* 0x000e620000000800 */
[----:B0-----:R-:W-:Y:S01]  /*6d50*/  FADD.FTZ R13, R137, R10 ;  /* 0x0000000a890d7221 */ /* 0x001fe20000010000 */
[C---:B--2---:R-:W-:Y:S01]  /*6d60*/  FADD.FTZ R11, R153.reuse, R60 ;  /* 0x0000003c990b7221 */ /* 0x044fe20000010000 */
[----:B------:R-:W-:Y:S01]  /*6d70*/  F2FP.F16.F32.PACK_AB R218, R153, R218 ;  /* 0x000000da99da723e */ /* 0x000fe200000000ff */
[----:B------:R-:W-:Y:S02]  /*6d80*/  IMAD.MOV.U32 R60, RZ, RZ, R87 ;  /* 0x000000ffff3c7224 */ /* 0x000fe400078e0057 */
[C---:B-1----:R-:W-:Y:S01]  /*6d90*/  FADD.FTZ R10, R12.reuse, R13 ;  /* 0x0000000d0c0a7221 */ /* 0x042fe20000010000 */
[----:B------:R-:W-:Y:S01]  /*6da0*/  F2FP.F16.F32.PACK_AB R219, R12, R137 ;  /* 0x000000890cdb723e */ /* 0x000fe200000000ff */
        /* <DEDUP_REMOVED lines=38> */
[----:B------:R-:W-:-:S06]  /*7010*/  ULDC UR7, c[0x0][0x9d8] ;  /* 0x0002760000077ab9 */ /* 0x000fcc0000000800 */
.L_x_5790:
[----:B------:R-:W-:Y:S01]  /*7020*/  UIADD3 UR6, UR60, 0x1, URZ ;  /* 0x000000013c067890 */ /* 0x000fe2000fffe03f */
[----:B------:R-:W-:-:S03]  /*7030*/  ISETP.NE.AND P3, PT, RZ, UR61, PT ;  /* 0x0000003dff007c0c */ /* 0x000fc6000bf65270 */
[----:B------:R-:W-:-:S04]  /*7040*/  UISETP.NE.AND UP0, UPT, UR6, 0x2, UPT ;  /* 0x000000020600788c */ /* 0x000fc8000bf05270 */
[----:B------:R-:W-:Y:S02]  /*7050*/  USEL UR10, URZ, 0x1, UP0 ;  /* 0x000000013f0a7887 */ /* 0x000fe40008000000 */
[----:B------:R-:W-:-:S04]  /*7060*/  USEL UR6, UR6, URZ, UP0 ;  /* 0x0000003f06067287 */ /* 0x000fc80008000000 */
[----:B------:R-:W-:Y:S02]  /*7070*/  LOP3.LUT R16, R15, UR10, RZ, 0x3c, !PT ;  /* 0x0000000a0f107c12 */ /* 0x000fe4000f8e3cff */
[----:B------:R-:W-:Y:S01]  /*7080*/  MOV R2, UR6 ;  /* 0x0000000600027c02 */ /* 0x000fe20008000f00 */
[----:B------:R-:W-:Y:S06]  /*7090*/  @P3 BRA `(.L_x_5782) ;  /* 0x0000000000343947 */ /* 0x000fec0003800000 */
[----:B------:R-:W-:Y:S05]  /*70a0*/  @!P0 BRA `(.L_x_5783) ;  /* 0x0000000000048947 */ /* 0x000fea0003800000 */
[----:B------:R-:W-:Y:S01]  /*70b0*/  BPT.TRAP 0x1 ;  /* 0x000000040000795c */ /* 0x000fe20000300000 */
.L_x_5783:
[----:B------:R-:W0:Y:S01]  /*70c0*/  S2UR UR10, SR_CgaCtaId ;  /* 0x00000000000a79c3 */ /* 0x000e220000008800 */
[----:B------:R-:W-:Y:S01]  /*70d0*/  UMOV UR6, 0x400 ;  /* 0x0000040000067882 */ /* 0x000fe20000000000 */
[----:B------:R-:W-:Y:S01]  /*70e0*/  SHF.L.U32 R21, R16, 0x1f, RZ ;  /* 0x0000001f10157819 */ /* 0x000fe200000006ff */
[----:B0-----:R-:W-:-:S06]  /*70f0*/  ULEA UR6, UR10, UR6, 0x18 ;  /* 0x000000060a067291 */ /* 0x001fcc000f8ec03f */
[----:B------:R-:W-:-:S04]  /*7100*/  LEA R0, R2, UR6, 0x3 ;  /* 0x0000000602007c11 */ /* 0x000fc8000f8e18ff */
[----:B------:R0:W1:Y:S01]  /*7110*/  SYNCS.PHASECHK.TRANS64.TRYWAIT P2, [R0+URZ+0x34830], R21 ;  /* 0x03483015000075a7 */ /* 0x000062000804017f */
[----:B------:R-:W-:Y:S05]  /*7120*/  @!P0 BRA `(.L_x_5784) ;  /* 0x0000000000048947 */ /* 0x000fea0003800000 */
[----:B------:R-:W-:Y:S01]  /*7130*/  BPT.TRAP 0x1 ;  /* 0x000000040000795c */ /* 0x000fe20000300000 */
.L_x_5784:
[----:B-1----:R-:W-:Y:S05]  /*7140*/  @P2 BRA `(.L_x_5782) ;  /* 0x0000000000082947 */ /* 0x002fea0003800000 */
[----:B------:R-:W1:Y:S02]  /*7150*/  SYNCS.PHASECHK.TRANS64.TRYWAIT P2, [R0+URZ+0x34830], R21 ;  /* 0x03483015000075a7 */ /* 0x000e64000804017f */
[----:B-1----:R-:W-:Y:S05]  /*7160*/  @!P2 BRA `(.L_x_5785) ;  /* 0x000000c800d0a947 */ /* 0x002fea0003800000 */
.L_x_5782:
[----:B------:R-:W2:Y:S01]  /*7170*/  S2R R20, SR_TID.X ;  /* 0x0000000000147919 */ /* 0x000ea20000002100 */
[----:B01----:R-:W-:Y:S01]  /*7180*/  IMAD R0, R2, 0xb00, R3 ;  /* 0x00000b0002007824 */ /* 0x003fe200078e0203 */
        /* <DEDUP_REMOVED lines=13> */
[----:B------:R-:W-:Y:S01]  /*7260*/  UMOV UR56, UR14 ;  /* 0x0000000e00387c82 */ /* 0x000fe20008000000 */
[----:B------:R-:W-:Y:S01]  /*7270*/  UMOV UR24, UR14 ;  /* 0x0000000e00187c82 */ /* 0x000fe20008000000 */
[----:B------:R-:W-:Y:S01]  /*7280*/  UMOV UR57, UR15 ;  /* 0x0000000f00397c82 */ /* 0x000fe20008000000 */
[----:B------:R-:W-:Y:S01]  /*7290*/  UMOV UR25, UR15 ;  /* 0x0000000f00197c82 */ /* 0x000fe20008000000 */
[----:B------:R-:W-:Y:S01]  /*72a0*/  UMOV UR58, UR6 ;  /* 0x00000006003a7c82 */ /* 0x000fe20008000000 */
[----:B------:R-:W-:Y:S01]  /*72b0*/  UIADD3 UR26, UR6, 0x80, URZ ;  /* 0x00000080061a7890 */ /* 0x000fe2000fffe03f */
[----:B------:R-:W-:Y:S01]  /*72c0*/  R2UR UR19, R7 ;  /* 0x00000000071372ca */ /* 0x000fe200000e0000 */
        /* <DEDUP_REMOVED lines=11> */
[----:B------:R-:W-:Y:S01]  /*7380*/  VIADD R0, R20, 0x8 ;  /* 0x0000000814007836 */ /* 0x000fe20000000000 */
        /* <DEDUP_REMOVED lines=578> */
[----:B0-----:R-:W-:Y:S05]  /*97b0*/  @P3 BRA `(.L_x_5786) ;  /* 0x0000000000343947 */ /* 0x001fea0003800000 */
[----:B------:R-:W-:Y:S05]  /*97c0*/  @!P0 BRA `(.L_x_5787) ;  /* 0x0000000000048947 */ /* 0x000fea0003800000 */
[----:B------:R-:W-:Y:S01]  /*97d0*/  BPT.TRAP 0x1 ;  /* 0x000000040000795c */ /* 0x000fe20000300000 */
.L_x_5787:
[----:B------:R-:W0:Y:S01]  /*97e0*/  S2UR UR10, SR_CgaCtaId ;  /* 0x00000000000a79c3 */ /* 0x000e220000008800 */
[----:B------:R-:W-:Y:S01]  /*97f0*/  UMOV UR6, 0x400 ;  /* 0x0000040000067882 */ /* 0x000fe20000000000 */
[----:B------:R-:W-:Y:S01]  /*9800*/  SHF.L.U32 R0, R15, 0x1f, RZ ;  /* 0x0000001f0f007819 */ /* 0x000fe200000006ff */
[----:B0-----:R-:W-:-:S04]  /*9810*/  ULEA UR6, UR10, UR6, 0x18 ;  /* 0x000000060a067291 */ /* 0x001fc8000f8ec03f */
[----:B------:R-:W-:-:S09]  /*9820*/  ULEA UR6, UR60, UR6, 0x3 ;  /* 0x000000063c067291 */ /* 0x000fd2000f8e183f */
[----:B------:R0:W1:Y:S01]  /*9830*/  SYNCS.PHASECHK.TRANS64.TRYWAIT P2, [UR6+0x34850], R0 ;  /* 0x03485000ff0075a7 */ /* 0x0000620008040146 */
[----:B------:R-:W-:Y:S05]  /*9840*/  @!P0 BRA `(.L_x_5788) ;  /* 0x0000000000048947 */ /* 0x000fea0003800000 */
[----:B------:R-:W-:Y:S01]  /*9850*/  BPT.TRAP 0x1 ;  /* 0x000000040000795c */ /* 0x000fe20000300000 */
.L_x_5788:
[----:B-1----:R-:W-:Y:S05]  /*9860*/  @P2 BRA `(.L_x_5786) ;  /* 0x0000000000082947 */ /* 0x002fea0003800000 */
[----:B------:R-:W1:Y:S02]  /*9870*/  SYNCS.PHASECHK.TRANS64.TRYWAIT P2, [UR6+0x34850], R0 ;  /* 0x03485000ff0075a7 */ /* 0x000e640008040146 */
[----:B-1----:R-:W-:Y:S05]  /*9880*/  @!P2 BRA `(.L_x_5789) ;  /* 0x000000a4001ca947 */ /* 0x002fea0003800000 */
.L_x_5786:
[----:B------:R-:W2:Y:S01]  /*9890*/  S2UR UR10, SR_CgaCtaId ;  /* 0x00000000000a79c3 */ /* 0x000ea20000008800 */
[----:B------:R-:W-:Y:S01]  /*98a0*/  UMOV UR6, 0x400 ;  /* 0x0000040000067882 */ /* 0x000fe20000000000 */
[----:B------:R-:W-:Y:S01]  /*98b0*/  WARPGROUP.ARRIVE ;  /* 0x00000000000079c5 */ /* 0x000fe20000000000 */
[----:B------:R-:W-:Y:S01]  /*98c0*/  UMOV UR11, 0x40000040 ;  /* 0x40000040000b7882 */ /* 0x000fe20000000000 */
[----:B-1----:R-:W-:Y:S01]  /*98d0*/  FMUL.FTZ R15, R168, UR7 ;  /* 0x00000007a80f7c20 */ /* 0x002fe20008410000 */
        /* <DEDUP_REMOVED lines=19> */
[----:B--2---:R-:W-:Y:S01]  /*9a10*/  ULEA UR6, UR10, UR6, 0x18 ;  /* 0x000000060a067291 */ /* 0x004fe2000f8ec03f */
[----:B------:R-:W-:Y:S01]  /*9a20*/  FMUL.FTZ R149, R149, UR7 ;  /* 0x0000000795957c20 */ /* 0x000fe20008410000 */
[----:B------:R-:W2:Y:S01]  /*9a30*/  MUFU.TANH R169, R169 ;  /* 0x000000a900a97308 */ /* 0x000ea20000002400 */
[----:B-1----:R-:W-:Y:S01]  /*9a40*/  FMNMX.FTZ R173, R15, R12, !PT ;  /* 0x0000000c0fad7209 */ /* 0x002fe20007810000 */
[----:B------:R-:W-:Y:S01]  /*9a50*/  FMUL.FTZ R136, R136, UR7 ;  /* 0x0000000788887c20 */ /* 0x000fe20008410000 */
[----:B------:R-:W-:Y:S01]  /*9a60*/  FMUL.FTZ R137, R137, UR7 ;  /* 0x0000000789897c20 */ /* 0x000fe20008410000 */
[----:B0-----:R-:W-:-:S02]  /*9a70*/  IMAD.U32 R0, RZ, RZ, UR6 ;  /* 0x00000006ff007e24 */ /* 0x001fc4000f8e00ff */
[----:B------:R-:W-:Y:S01]  /*9a80*/  FMUL.FTZ R140, R140, UR7 ;  /* 0x000000078c8c7c20 */ /* 0x000fe20008410000 */
[----:B------:R-:W-:Y:S01]  /*9a90*/  FMUL.FTZ R172, R175, UR7 ;  /* 0x00000007afac7c20 */ /* 0x000fe20008410000 */
[----:B------:R-:W-:Y:S01]  /*9aa0*/  FMUL.FTZ R141, R141, UR7 ;  /* 0x000000078d8d7c20 */ /* 0x000fe20008410000 */
[----:B------:R-:W0:Y:S01]  /*9ab0*/  MUFU.TANH R170, R170 ;  /* 0x000000aa00aa7308 */ /* 0x000e220000002400 */
[----:B------:R-:W-:Y:S01]  /*9ac0*/  R2UR UR6, R0 ;  /* 0x00000000000672ca */ /* 0x000fe200000e0000 */
[----:B------:R-:W-:Y:S01]  /*9ad0*/  FMUL.FTZ R128, R128, UR7 ;  /* 0x0000000780807c20 */ /* 0x000fe20008410000 */
[----:B---3--:R-:W-:Y:S01]  /*9ae0*/  FMNMX.FTZ R174, R20, R173, !PT ;  /* 0x000000ad14ae7209 */ /* 0x008fe20007810000 */
        /* <DEDUP_REMOVED lines=10> */
[----:B------:R-:W-:Y:S01]  /*9b90*/  UIADD3 UR6, UR6, 0x400, URZ ;  /* 0x0000040006067890 */ /* 0x000fe2000fffe03f */
[----:B------:R-:W-:Y:S01]  /*9ba0*/  FMUL.FTZ R113, R113, UR7 ;  /* 0x0000000771717c20 */ /* 0x000fe20008410000 */
[----:B------:R-:W2:Y:S01]  /*9bb0*/  MUFU.TANH R161, R161 ;  /* 0x000000a100a17308 */ /* 0x000ea20000002400 */
[----:B0-----:R-:W-:Y:S01]  /*9bc0*/  FMNMX.FTZ R173, R170, R173, !PT ;  /* 0x000000adaaad7209 */ /* 0x001fe20007810000 */
[----:B------:R-:W-:Y:S01]  /*9bd0*/  USHF.R.U32.HI UR6, URZ, 0x4, UR6 ;  /* 0x000000043f067899 */ /* 0x000fe20008011606 */
[----:B------:R-:W-:Y:S01]  /*9be0*/  FMUL.FTZ R116, R116, UR7 ;  /* 0x0000000774747c20 */ /* 0x000fe20008410000 */
[----:B------:R-:W-:Y:S01]  /*9bf0*/  FMUL.FTZ R117, R117, UR7 ;  /* 0x0000000775757c20 */ /* 0x000fe20008410000 */
[----:B------:R-:W-:Y:S01]  /*9c00*/  FMUL.FTZ R105, R105, UR7 ;  /* 0x0000000769697c20 */ /* 0x000fe20008410000 */
[----:B------:R-:W-:Y:S01]  /*9c10*/  ULOP3.LUT UR6, UR6, 0x3fff, URZ, 0xc0, !UPT ;  /* 0x00003fff06067892 */ /* 0x000fe2000f8ec03f */
[----:B------:R-:W-:Y:S01]  /*9c20*/  FMUL.FTZ R109, R109, UR7 ;  /* 0x000000076d6d7c20 */ /* 0x000fe20008410000 */
[----:B------:R-:W0:Y:S01]  /*9c30*/  MUFU.TANH R164, R164 ;  /* 0x000000a400a47308 */ /* 0x000e220000002400 */
[----:B-1----:R-:W-:Y:S01]  /*9c40*/  FMNMX.FTZ R174, R160, R173, !PT ;  /* 0x000000ada0ae7209 */ /* 0x002fe20007810000 */
[----:B------:R-:W-:Y:S01]  /*9c50*/  ULOP3.LUT UR6, UR6, 0x5800000, URZ, 0xfc, !UPT ;  /* 0x0580000006067892 */ /* 0x000fe2000f8efc3f */
[----:B------:R-:W-:Y:S01]  /*9c60*/  FMUL.FTZ R97, R97, UR7 ;  /* 0x0000000761617c20 */ /* 0x000fe20008410000 */
[----:B------:R-:W-:Y:S01]  /*9c70*/  FMUL.FTZ R101, R101, UR7 ;  /* 0x0000000765657c20 */ /* 0x000fe20008410000 */
[----:B------:R-:W-:Y:S01]  /*9c80*/  FMUL.FTZ R93, R93, UR7 ;  /* 0x000000075d5d7c20 */ /* 0x000fe20008410000 */
[----:B------:R-:W-:Y:S01]  /*9c90*/  UIMAD UR6, UR60, 0xb00, UR6 ;  /* 0x00000b003c0678a4 */ /* 0x000fe2000f8e0206 */
[----:B------:R-:W-:Y:S01]  /*9ca0*/  FMUL.FTZ R162, R162, UR7 ;  /* 0x00000007a2a27c20 */ /* 0x000fe20008410000 */
[----:B------:R-:W1:Y:S01]  /*9cb0*/  MUFU.TANH R165, R165 ;  /* 0x000000a500a57308 */ /* 0x000e620000002400 */
[----:B--2---:R-:W-:Y:S01]  /*9cc0*/  FMNMX.FTZ R173, R161, R174, !PT ;  /* 0x000000aea1ad7209 */ /* 0x004fe20007810000 */
[----:B------:R-:W-:Y:S01]  /*9cd0*/  FMUL.FTZ R163, R163, UR7 ;  /* 0x00000007a3a37c20 */ /* 0x000fe20008410000 */
[----:B------:R-:W-:Y:S01]  /*9ce0*/  FMUL.FTZ R166, R166, UR7 ;  /* 0x00000007a6a67c20 */ /* 0x000fe20008410000 */
[----:B------:R-:W-:Y:S01]  /*9cf0*/  FMUL.FTZ R167, R167, UR7 ;  /* 0x00000007a7a77c20 */ /* 0x000fe20008410000 */
[----:B------:R-:W-:Y:S01]  /*9d00*/  UMOV UR10, UR6 ;  /* 0x00000006000a7c82 */ /* 0x000fe20008000000 */
[----:B------:R-:W-:Y:S01]  /*9d10*/  FMUL.FTZ R154, R154, UR7 ;  /* 0x000000079a9a7c20 */ /* 0x000fe20008410000 */
[----:B------:R-:W-:Y:S01]  /*9d20*/  HGMMA.64x128x16.F32 R24, R176, gdesc[UR8].tnspB, R24, gsb0 ;  /* 0x41e00008b0187df0 */ /* 0x000fe20008000818 */
[----:B------:R-:W-:Y:S01]  /*9d30*/  UIADD3 UR10, UR6, 0x80, URZ ;  /* 0x00000080060a7890 */ /* 0x000fe2000fffe03f */
[----:B------:R-:W2:Y:S01]  /*9d40*/  MUFU.TANH R152, R152 ;  /* 0x0000009800987308 */ /* 0x000ea20000002400 */
[----:B------:R-:W-:Y:S01]  /*9d50*/  UMOV UR11, 0x40000040 ;  /* 0x40000040000b7882 */ /* 0x000fe20000000000 */
[----:B0-----:R-:W-:Y:S01]  /*9d60*/  FMNMX.FTZ R174, R164, R173, !PT ;  /* 0x000000ada4ae7209 */ /* 0x001fe20007810000 */
        /* <DEDUP_REMOVED lines=36> */
[----:B------:R-:W1:Y:S01]  /*9fb0*/  S2R R230, SR_TID.X ;  /* 0x0000000000e67919 */ /* 0x000e620000002100 */
[----:B------:R-:W3:Y:S01]  /*9fc0*/  MUFU.TANH R145, R145 ;  /* 0x0000009100917308 */ /* 0x000ee20000002400 */
[----:B--2---:R-:W-:-:S02]  /*9fd0*/  FMNMX.FTZ R173, R157, R174, !PT ;  /* 0x000000ae9dad7209 */ /* 0x004fc40007810000 */
[C---:B------:R-:W-:Y:S01]  /*9fe0*/  ISETP.GT.AND P2, PT, R14.reuse, RZ, PT ;  /* 0x000000ff0e00720c */ /* 0x040fe20003f44270 */
[----:B------:R-:W-:-:S04]  /*9ff0*/  VIADD R14, R14, 0xffffffff ;  /* 0xffffffff0e0e7836 */ /* 0x000fc80000000000 */
[----:B------:R-:W2:Y:S01]  /*a000*/  MUFU.TANH R148, R148 ;  /* 0x0000009400947308 */ /* 0x000ea20000002400 */
[----:B0-----:R-:W-:Y:S01]  /*a010*/  FMNMX.FTZ R174, R144, R173, !PT ;  /* 0x000000ad90ae7209 */ /* 0x001fe20007810000 */
[----:B------:R-:W-:-:S06]  /*a020*/  FMUL.FTZ R173, R118, UR7 ;  /* 0x0000000776ad7c20 */ /* 0x000fcc0008410000 */
[----:B------:R-:W0:Y:S01]  /*a030*/  MUFU.TANH R149, R149 ;  /* 0x0000009500957308 */ /* 0x000e220000002400 */
[----:B---3--:R-:W-:-:S07]  /*a040*/  FMNMX.FTZ R175, R145, R174, !PT ;  /* 0x000000ae91af7209 */ /* 0x008fce0007810000 */
[----:B------:R-:W3:Y:S01]  /*a050*/  MUFU.TANH R136, R136 ;  /* 0x0000008800887308 */ /* 0x000ee20000002400 */
[----:B--2---:R-:W-:Y:S01]  /*a060*/  FMNMX.FTZ R118, R148, R175, !PT ;  /* 0x000000af94767209 */ /* 0x004fe20007810000 */
[----:B------:R-:W-:Y:S01]  /*a070*/  FMUL.FTZ R175, R104, UR7 ;  /* 0x0000000768af7c20 */ /* 0x000fe20008410000 */
[----:B-1----:R-:W-:-:S05]  /*a080*/  SHF.R.U32.HI R230, RZ, 0x7, R230 ;  /* 0x00000007ffe67819 */ /* 0x002fca00000116e6 */
[----:B------:R-:W1:Y:S08]  /*a090*/  MUFU.TANH R137, R137 ;  /* 0x0000008900897308 */ /* 0x000e700000002400 */
[----:B------:R-:W2:Y:S08]  /*a0a0*/  MUFU.TANH R140, R140 ;  /* 0x0000008c008c7308 */ /* 0x000eb00000002400 */
[----:B------:R-:W4:Y:S08]  /*a0b0*/  MUFU.TANH R141, R141 ;  /* 0x0000008d008d7308 */ /* 0x000f300000002400 */
        /* <DEDUP_REMOVED lines=8> */
[----:B0-----:R-:W-:-:S04]  /*a140*/  FMNMX.FTZ R177, R149, R118, !PT ;  /* 0x0000007695b17209 */ /* 0x001fc80007810000 */
[----:B------:R-:W0:Y:S01]  /*a150*/  MUFU.TANH R124, R124 ;  /* 0x0000007c007c7308 */ /* 0x000e220000002400 */
[----:B---3--:R-:W-:Y:S01]  /*a160*/  FMNMX.FTZ R104, R136, R177, !PT ;  /* 0x000000b188687209 */ /* 0x008fe20007810000 */
[----:B------:R-:W-:Y:S01]  /*a170*/  HGMMA.64x128x16.F32 R24, R180, gdesc[UR8].tnspB, R24, gsb0 ;  /* 0x41e00008b4187df0 */ /* 0x000fe20008000818 */
[----:B------:R-:W-:Y:S01]  /*a180*/  UIADD3 UR10, UR6, 0x100, URZ ;  /* 0x00000100060a7890 */ /* 0x000fe2000fffe03f */
[----:B------:R-:W-:Y:S01]  /*a190*/  UMOV UR11, 0x40000040 ;  /* 0x40000040000b7882 */ /* 0x000fe20000000000 */
[----:B-1----:R-:W-:-:S03]  /*a1a0*/  FMNMX.FTZ R177, R137, R104, !PT ;  /* 0x0000006889b17209 */ /* 0x002fc60007810000 */
[----:B------:R-:W1:Y:S01]  /*a1b0*/  MUFU.TANH R125, R125 ;  /* 0x0000007d007d7308 */ /* 0x000e620000002400 */
[----:B--2---:R-:W-:Y:S01]  /*a1c0*/  FMNMX.FTZ R104, R140, R177, !PT ;  /* 0x000000b18c687209 */ /* 0x004fe20007810000 */
[----:B------:R-:W-:-:S03]  /*a1d0*/  FMUL.FTZ R177, R108, UR7 ;  /* 0x000000076cb17c20 */ /* 0x000fc60008410000 */
[----:B----4-:R-:W-:-:S03]  /*a1e0*/  FMNMX.FTZ R179, R141, R104, !PT ;  /* 0x000000688db37209 */ /* 0x010fc60007810000 */
[----:B------:R-:W2:Y:S01]  /*a1f0*/  MUFU.TANH R112, R112 ;  /* 0x0000007000707308 */ /* 0x000ea20000002400 */
[----:B-----5:R-:W-:-:S04]  /*a200*/  FMNMX.FTZ R104, R128, R179, !PT ;  /* 0x000000b380687209 */ /* 0x020fc80007810000 */
[----:B------:R-:W-:-:S03]  /*a210*/  FMNMX.FTZ R179, R129, R104, !PT ;  /* 0x0000006881b37209 */ /* 0x000fc60007810000 */
[----:B------:R-:W3:Y:S01]  /*a220*/  MUFU.TANH R113, R113 ;  /* 0x0000007100717308 */ /* 0x000ee20000002400 */
[----:B------:R-:W-:Y:S01]  /*a230*/  FMNMX.FTZ R104, R132, R179, !PT ;  /* 0x000000b384687209 */ /* 0x000fe20007810000 */
[----:B------:R-:W-:-:S06]  /*a240*/  FMUL.FTZ R179, R96, UR7 ;  /* 0x0000000760b37c20 */ /* 0x000fcc0008410000 */
        /* <DEDUP_REMOVED lines=17> */
[----:B------:R-:W-:-:S04]  /*a360*/  FMNMX.FTZ R181, R133, R104, !PT ;  /* 0x0000006885b57209 */ /* 0x000fc80007810000 */
[----:B------:R-:W-:Y:S01]  /*a370*/  FMNMX.FTZ R96, R120, R181, !PT ;  /* 0x000000b578607209 */ /* 0x000fe20007810000 */
[----:B------:R-:W-:Y:S01]  /*a380*/  HGMMA.64x128x16.F32 R24, R184, gdesc[UR8].tnspB, R24, gsb0 ;  /* 0x41e00008b8187df0 */ /* 0x000fe20008000818 */
[----:B------:R-:W-:Y:S01]  /*a390*/  UIADD3 UR10, UR6, 0x180, URZ ;  /* 0x00000180060a7890 */ /* 0x000fe2000fffe03f */
[----:B------:R-:W-:Y:S01]  /*a3a0*/  MUFU.TANH R163, R163 ;  /* 0x000000a300a37308 */ /* 0x000fe20000002400 */
[----:B------:R-:W-:Y:S01]  /*a3b0*/  UMOV UR11, 0x40000040 ;  /* 0x40000040000b7882 */ /* 0x000fe20000000000 */
[----:B------:R-:W-:-:S04]  /*a3c0*/  FMNMX.FTZ R181, R121, R96, !PT ;  /* 0x0000006079b57209 */ /* 0x000fc80007810000 */
[----:B0-----:R-:W-:Y:S01]  /*a3d0*/  FMNMX.FTZ R96, R124, R181, !PT ;  /* 0x000000b57c607209 */ /* 0x001fe20007810000 */
[----:B------:R-:W-:Y:S01]  /*a3e0*/  FMUL.FTZ R181, R100, UR7 ;  /* 0x0000000764b57c20 */ /* 0x000fe20008410000 */
[----:B------:R-:W-:Y:S02]  /*a3f0*/  MUFU.TANH R166, R166 ;  /* 0x000000a600a67308 */ /* 0x000fe40000002400 */
[----:B-1----:R-:W-:-:S04]  /*a400*/  FMNMX.FTZ R183, R125, R96, !PT ;  /* 0x000000607db77209 */ /* 0x002fc80007810000 */
[----:B--2---:R-:W-:Y:S02]  /*a410*/  FMNMX.FTZ R96, R112, R183, !PT ;  /* 0x000000b770607209 */ /* 0x004fe40007810000 */
[----:B------:R-:W0:Y:S02]  /*a420*/  MUFU.TANH R181, R181 ;  /* 0x000000b500b57308 */ /* 0x000e240000002400 */
[----:B---3--:R-:W-:-:S04]  /*a430*/  FMNMX.FTZ R183, R113, R96, !PT ;  /* 0x0000006071b77209 */ /* 0x008fc80007810000 */
[----:B----4-:R-:W-:Y:S01]  /*a440*/  FMNMX.FTZ R96, R116, R183, !PT ;  /* 0x000000b774607209 */ /* 0x010fe20007810000 */
[----:B------:R-:W-:Y:S01]  /*a450*/  FMUL.FTZ R183, R88, UR7 ;  /* 0x0000000758b77c20 */ /* 0x000fe20008410000 */
[----:B------:R-:W-:Y:S01]  /*a460*/  MUFU.TANH R167, R167 ;  /* 0x000000a700a77308 */ /* 0x000fe20000002400 */
[----:B------:R-:W1:Y:S01]  /*a470*/  LDC R88, c[0x0][0x988] ;  /* 0x00026200ff587b82 */ /* 0x000e620000000800 */
[----:B-----5:R-:W-:-:S04]  /*a480*/  FMNMX.FTZ R96, R117, R96, !PT ;  /* 0x0000006075607209 */ /* 0x020fc80007810000 */
[----:B------:R-:W-:Y:S02]  /*a490*/  FMNMX.FTZ R96, R175, R96, !PT ;  /* 0x00000060af607209 */ /* 0x000fe40007810000 */
[----:B------:R-:W2:Y:S02]  /*a4a0*/  MUFU.TANH R183, R183 ;  /* 0x000000b700b77308 */ /* 0x000ea40000002400 */
[----:B------:R-:W-:-:S04]  /*a4b0*/  FMNMX.FTZ R96, R105, R96, !PT ;  /* 0x0000006069607209 */ /* 0x000fc80007810000 */
[----:B------:R-:W-:Y:S02]  /*a4c0*/  FMNMX.FTZ R96, R177, R96, !PT ;  /* 0x00000060b1607209 */ /* 0x000fe40007810000 */
[----:B------:R-:W-:Y:S02]  /*a4d0*/  MUFU.TANH R154, R154 ;  /* 0x0000009a009a7308 */ /* 0x000fe40000002400 */
[----:B------:R-:W-:-:S04]  /*a4e0*/  FMNMX.FTZ R96, R109, R96, !PT ;  /* 0x000000606d607209 */ /* 0x000fc80007810000 */
[----:B------:R-:W-:Y:S02]  /*a4f0*/  FMNMX.FTZ R96, R179, R96, !PT ;  /* 0x00000060b3607209 */ /* 0x000fe40007810000 */
[----:B------:R-:W-:Y:S02]  /*a500*/  MUFU.TANH R155, R155 ;  /* 0x0000009b009b7308 */ /* 0x000fe40000002400 */
[----:B------:R-:W-:-:S04]  /*a510*/  FMNMX.FTZ R96, R97, R96, !PT ;  /* 0x0000006061607209 */ /* 0x000fc80007810000 */
[----:B0-----:R-:W-:Y:S02]  /*a520*/  FMNMX.FTZ R96, R181, R96, !PT ;  /* 0x00000060b5607209 */ /* 0x001fe40007810000 */
[----:B------:R-:W-:Y:S02]  /*a530*/  MUFU.TANH R158, R158 ;  /* 0x0000009e009e7308 */ /* 0x000fe40000002400 */
[----:B------:R-:W-:-:S04]  /*a540*/  FMNMX.FTZ R96, R101, R96, !PT ;  /* 0x0000006065607209 */ /* 0x000fc80007810000 */
[----:B--2---:R-:W-:Y:S02]  /*a550*/  FMNMX.FTZ R96, R183, R96, !PT ;  /* 0x00000060b7607209 */ /* 0x004fe40007810000 */
        /* <DEDUP_REMOVED lines=18> */
[----:B------:R-:W0:Y:S08]  /*a680*/  MUFU.TANH R185, R185 ;  /* 0x000000b900b97308 */ /* 0x000e300000002400 */
[----:B------:R-:W2:Y:S08]  /*a690*/  MUFU.TANH R187, R187 ;  /* 0x000000bb00bb7308 */ /* 0x000eb00000002400 */
[----:B------:R-:W-:Y:S01]  /*a6a0*/  MUFU.TANH R134, R134 ;  /* 0x0000008600867308 */ /* 0x000fe20000002400 */
[----:B0-----:R-:W-:-:S07]  /*a6b0*/  FMNMX.FTZ R96, R185, R96, !PT ;  /* 0x00000060b9607209 */ /* 0x001fce0007810000 */
[----:B------:R-:W-:Y:S01]  /*a6c0*/  MUFU.TANH R135, R135 ;  /* 0x0000008700877308 */ /* 0x000fe20000002400 */
[----:B--2---:R-:W-:-:S04]  /*a6d0*/  FMNMX.FTZ R96, R187, R96, !PT ;  /* 0x00000060bb607209 */ /* 0x004fc80007810000 */
[----:B------:R-:W-:-:S03]  /*a6e0*/  FMNMX.FTZ R96, R93, R96, !PT ;  /* 0x000000605d607209 */ /* 0x000fc60007810000 */
[----:B------:R-:W-:Y:S02]  /*a6f0*/  MUFU.TANH R122, R122 ;  /* 0x0000007a007a7308 */ /* 0x000fe40000002400 */
[----:B------:R-:W0:Y:S06]  /*a700*/  SHFL.BFLY PT, R89, R96, 0x2, 0x1f ;  /* 0x0c401f0060597f89 */ /* 0x000e2c00000e0000 */
[----:B------:R-:W-:Y:S08]  /*a710*/  MUFU.TANH R123, R123 ;  /* 0x0000007b007b7308 */ /* 0x000ff00000002400 */
[----:B------:R-:W-:Y:S08]  /*a720*/  MUFU.TANH R126, R126 ;  /* 0x0000007e007e7308 */ /* 0x000ff00000002400 */
[----:B------:R-:W-:Y:S01]  /*a730*/  MUFU.TANH R127, R127 ;  /* 0x0000007f007f7308 */ /* 0x000fe20000002400 */
[----:B0-----:R-:W-:-:S05]  /*a740*/  FMNMX.FTZ R89, R96, R89, !PT ;  /* 0x0000005960597209 */ /* 0x001fca0007810000 */
[----:B------:R-:W0:Y:S02]  /*a750*/  SHFL.BFLY PT, R92, R89, 0x1, 0x1f ;  /* 0x0c201f00595c7f89 */ /* 0x000e2400000e0000 */
[----:B------:R-:W-:Y:S08]  /*a760*/  MUFU.TANH R114, R114 ;  /* 0x0000007200727308 */ /* 0x000ff00000002400 */
[----:B------:R-:W-:Y:S08]  /*a770*/  MUFU.TANH R115, R115 ;  /* 0x0000007300737308 */ /* 0x000ff00000002400 */
[----:B------:R-:W-:Y:S01]  /*a780*/  MUFU.TANH R173, R173 ;  /* 0x000000ad00ad7308 */ /* 0x000fe20000002400 */
[----:B0-----:R-:W-:-:S07]  /*a790*/  FMNMX.FTZ R89, R89, R92, !PT ;  /* 0x0000005c59597209 */ /* 0x001fce0007810000 */
[----:B------:R-:W-:Y:S01]  /*a7a0*/  MUFU.TANH R119, R119 ;  /* 0x0000007700777308 */ /* 0x000fe20000002400 */
[----:B------:R-:W-:-:S04]  /*a7b0*/  FADD.FTZ R231, -R89, R12 ;  /* 0x0000000c59e77221 */ /* 0x000fc80000010100 */
[-C--:B-1----:R-:W-:Y:S01]  /*a7c0*/  FMUL.FTZ R12, R231, R88.reuse ;  /* 0x00000058e70c7220 */ /* 0x082fe20000410000 */
[-C--:B------:R-:W-:Y:S02]  /*a7d0*/  FMUL.FTZ R231, R89, R88.reuse ;  /* 0x0000005859e77220 */ /* 0x080fe40000410000 */
[----:B------:R-:W-:Y:S02]  /*a7e0*/  MUFU.TANH R107, R107 ;  /* 0x0000006b006b7308 */ /* 0x000fe40000002400 */
[-CC-:B------:R-:W-:Y:S01]  /*a7f0*/  FFMA.FTZ R176, R20, R88.reuse, -R231.reuse ;  /* 0x0000005814b07223 */ /* 0x180fe200000108e7 */
[----:B------:R-:W-:Y:S01]  /*a800*/  FMNMX.FTZ R20, R168, R13, !PT ;  /* 0x0000000da8147209 */ /* 0x000fe20007810000 */
[-CC-:B------:R-:W-:Y:S01]  /*a810*/  FFMA.FTZ R178, R169, R88.reuse, -R231.reuse ;  /* 0x00000058a9b27223 */ /* 0x180fe200000108e7 */
[-CC-:B------:R-:W-:Y:S01]  /*a820*/  FFMA.FTZ R15, R15, R88.reuse, -R231.reuse ;  /* 0x000000580f0f7223 */ /* 0x180fe200000108e7 */
[--C-:B------:R-:W-:Y:S01]  /*a830*/  FFMA.FTZ R169, R170, R88, -R231.reuse ;  /* 0x00000058aaa97223 */ /* 0x100fe200000108e7 */
[----:B------:R-:W-:Y:S01]  /*a840*/  FMNMX.FTZ R20, R21, R20, !PT ;  /* 0x0000001415147209 */ /* 0x000fe20007810000 */
[----:B------:R-:W-:Y:S01]  /*a850*/  MUFU.TANH R111, R111 ;  /* 0x0000006f006f7308 */ /* 0x000fe20000002400 */
[-CC-:B------:R-:W-:Y:S01]  /*a860*/  FFMA.FTZ R180, R160, R88.reuse, -R231.reuse ;  /* 0x00000058a0b47223 */ /* 0x180fe200000108e7 */
[-CC-:B------:R-:W-:Y:S01]  /*a870*/  FFMA.FTZ R182, R164, R88.reuse, -R231.reuse ;  /* 0x00000058a4b67223 */ /* 0x180fe200000108e7 */
[-CC-:B------:R-:W-:Y:S01]  /*a880*/  FFMA.FTZ R184, R152, R88.reuse, -R231.reuse ;  /* 0x0000005898b87223 */ /* 0x180fe200000108e7 */
[-CC-:B------:R-:W-:Y:S01]  /*a890*/  FFMA.FTZ R186, R156, R88.reuse, -R231.reuse ;  /* 0x000000589cba7223 */ /* 0x180fe200000108e7 */
[-CC-:B------:R-:W-:Y:S01]  /*a8a0*/  FFMA.FTZ R145, R145, R88.reuse, -R231.reuse ;  /* 0x0000005891917223 */ /* 0x180fe200000108e7 */
[-CC-:B------:R-:W-:Y:S01]  /*a8b0*/  FFMA.FTZ R149, R149, R88.reuse, -R231.reuse ;  /* 0x0000005895957223 */ /* 0x180fe200000108e7 */
[-CC-:B------:R-:W-:Y:S01]  /*a8c0*/  FFMA.FTZ R137, R137, R88.reuse, -R231.reuse ;  /* 0x0000005889897223 */ /* 0x180fe200000108e7 */
        /* <DEDUP_REMOVED lines=11> */
[----:B------:R-:W-:-:S05]  /*a980*/  FFMA.FTZ R187, R187, R88, -R231 ;  /* 0x00000058bbbb7223 */ /* 0x000fca00000108e7 */
[----:B------:R-:W-:Y:S01]  /*a990*/  MUFU.TANH R91, R91 ;  /* 0x0000005b005b7308 */ /* 0x000fe20000002400 */
[----:B------:R-:W-:Y:S02]  /*a9a0*/  WARPGROUP.DEPBAR.LE gsb0, 0x0 ;  /* 0x00008000000079c5 */ /* 0x000fe40000010000 */
[----:B------:R-:W-:Y:S01]  /*a9b0*/  WARPGROUP.ARRIVE ;  /* 0x00000000000079c5 */ /* 0x000fe20000000000 */
[----:B------:R-:W-:Y:S01]  /*a9c0*/  FMUL.FTZ R189, R106, UR7 ;  /* 0x000000076abd7c20 */ /* 0x000fe20008410000 */
[----:B------:R-:W-:-:S03]  /*a9d0*/  FMUL.FTZ R191, R110, UR7 ;  /* 0x000000076ebf7c20 */ /* 0x000fc60008410000 */
[----:B------:R-:W-:Y:S01]  /*a9e0*/  MUFU.TANH R95, R95 ;  /* 0x0000005f005f7308 */ /* 0x000fe20000002400 */
[-CC-:B------:R-:W-:Y:S01]  /*a9f0*/  FFMA.FTZ R188, R144, R88.reuse, -R231.reuse ;  /* 0x0000005890bc7223 */ /* 0x180fe200000108e7 */
[----:B------:R-:W-:Y:S01]  /*aa00*/  FFMA.FTZ R190, R148, R88, -R231 ;  /* 0x0000005894be7223 */ /* 0x000fe200000108e7 */
[----:B------:R-:W-:Y:S01]  /*aa10*/  HGMMA.64x128x16.F32 R24, R192, gdesc[UR8].tnspB, R24, gsb0 ;  /* 0x41e00008c0187df0 */ /* 0x000fe20008000818 */
[----:B------:R-:W-:Y:S01]  /*aa20*/  UIADD3 UR10, UR6, 0x280, URZ ;  /* 0x00000280060a7890 */ /* 0x000fe2000fffe03f */
[----:B------:R-:W-:-:S03]  /*aa30*/  UMOV UR11, 0x40000040 ;  /* 0x40000040000b7882 */ /* 0x000fc60000000000 */
[----:B------:R-:W-:Y:S08]  /*aa40*/  MUFU.TANH R189, R189 ;  /* 0x000000bd00bd7308 */ /* 0x000ff00000002400 */
[----:B------:R-:W-:Y:S08]  /*aa50*/  MUFU.TANH R191, R191 ;  /* 0x000000bf00bf7308 */ /* 0x000ff00000002400 */
[----:B------:R-:W-:Y:S08]  /*aa60*/  MUFU.EX2 R12, R12 ;  /* 0x0000000c000c7308 */ /* 0x000ff00000000800 */
[----:B------:R-:W0:Y:S08]  /*aa70*/  MUFU.EX2 R15, R15 ;  /* 0x0000000f000f7308 */ /* 0x000e300000000800 */
[----:B------:R-:W1:Y:S08]  /*aa80*/  MUFU.EX2 R176, R176 ;  /* 0x000000b000b07308 */ /* 0x000e700000000800 */
[----:B------:R-:W-:Y:S01]  /*aa90*/  MUFU.EX2 R178, R178 ;  /* 0x000000b200b27308 */ /* 0x000fe20000000800 */
[----:B0-----:R-:W-:-:S07]  /*aaa0*/  FFMA.FTZ R11, R12, R11, R15 ;  /* 0x0000000b0c0b7223 */ /* 0x001fce000001000f */
[----:B------:R-:W-:Y:S01]  /*aab0*/  MUFU.EX2 R169, R169 ;  /* 0x000000a900a97308 */ /* 0x000fe20000000800 */
[C---:B-1----:R-:W-:Y:S01]  /*aac0*/  FADD.FTZ R11, R176.reuse, R11 ;  /* 0x0000000bb00b7221 */ /* 0x042fe20000010000 */
        /* <DEDUP_REMOVED lines=14> */
[----:B------:R-:W-:Y:S01]  /*abb0*/  FMUL.FTZ R193, R98, UR7 ;  /* 0x0000000762c17c20 */ /* 0x000fe20008410000 */
[----:B------:R-:W-:Y:S01]  /*abc0*/  FMUL.FTZ R195, R102, UR7 ;  /* 0x0000000766c37c20 */ /* 0x000fe20008410000 */
[-CC-:B------:R-:W-:Y:S01]  /*abd0*/  FFMA.FTZ R192, R136, R88.reuse, -R231.reuse ;  /* 0x0000005888c07223 */ /* 0x180fe200000108e7 */
[----:B------:R-:W-:Y:S01]  /*abe0*/  FFMA.FTZ R194, R140, R88, -R231 ;  /* 0x000000588cc27223 */ /* 0x000fe200000108e7 */
[----:B------:R-:W-:Y:S01]  /*abf0*/  MUFU.EX2 R125, R125 ;  /* 0x0000007d007d7308 */ /* 0x000fe20000000800 */
[----:B------:R-:W-:Y:S01]  /*ac00*/  HGMMA.64x128x16.F32 R24, R196, gdesc[UR8].tnspB, R24, gsb0 ;  /* 0x41e00008c4187df0 */ /* 0x000fe20008000818 */
[----:B------:R-:W-:Y:S01]  /*ac10*/  UIADD3 UR10, UR6, 0x300, URZ ;  /* 0x00000300060a7890 */ /* 0x000fe2000fffe03f */
[----:B------:R-:W-:-:S05]  /*ac20*/  UMOV UR11, 0x40000040 ;  /* 0x40000040000b7882 */ /* 0x000fca0000000000 */
[----:B------:R-:W0:Y:S08]  /*ac30*/  MUFU.TANH R193, R193 ;  /* 0x000000c100c17308 */ /* 0x000e300000002400 */
[----:B------:R-:W1:Y:S08]  /*ac40*/  MUFU.TANH R195, R195 ;  /* 0x000000c300c37308 */ /* 0x000e700000002400 */
        /* <DEDUP_REMOVED lines=11> */
[-CC-:B------:R-:W-:Y:S01]  /*ad00*/  FFMA.FTZ R90, R157, R88.reuse, -R231.reuse ;  /* 0x000000589d5a7223 */ /* 0x180fe200000108e7 */
[----:B------:R-:W-:Y:S01]  /*ad10*/  FMUL.FTZ R199, R94, UR7 ;  /* 0x000000075ec77c20 */ /* 0x000fe20008410000 */
[-CC-:B------:R-:W-:Y:S01]  /*ad20*/  FFMA.FTZ R196, R128, R88.reuse, -R231.reuse ;  /* 0x0000005880c47223 */ /* 0x180fe200000108e7 */
[----:B------:R-:W-:Y:S01]  /*ad30*/  FFMA.FTZ R198, R132, R88, -R231 ;  /* 0x0000005884c67223 */ /* 0x000fe200000108e7 */
[----:B------:R-:W-:Y:S01]  /*ad40*/  HGMMA.64x128x16.F32 R24, R200, gdesc[UR8].tnspB, R24, gsb0 ;  /* 0x41e00008c8187df0 */ /* 0x000fe20008000818 */
[----:B------:R-:W-:Y:S01]  /*ad50*/  UIADD3 UR10, UR6, 0x380, URZ ;  /* 0x00000380060a7890 */ /* 0x000fe2000fffe03f */
[----:B------:R-:W2:Y:S01]  /*ad60*/  MUFU.TANH R197, R197 ;  /* 0x000000c500c57308 */ /* 0x000ea20000002400 */
[----:B------:R-:W-:-:S07]  /*ad70*/  UMOV UR11, 0x40000040 ;  /* 0x40000040000b7882 */ /* 0x000fce0000000000 */
[----:B------:R-:W3:Y:S08]  /*ad80*/  MUFU.TANH R199, R199 ;  /* 0x000000c700c77308 */ /* 0x000ef00000002400 */
[----:B------:R-:W-:Y:S08]  /*ad90*/  MUFU.EX2 R196, R196 ;  /* 0x000000c400c47308 */ /* 0x000ff00000000800 */
[----:B------:R-:W-:Y:S01]  /*ada0*/  MUFU.EX2 R198, R198 ;  /* 0x000000c600c67308 */ /* 0x000fe20000000800 */
[----:B------:R-:W-:-:S02]  /*adb0*/  WARPGROUP.DEPBAR.LE gsb0, 0x0 ;  /* 0x00008000000079c5 */ /* 0x000fc40000010000 */
[----:B------:R-:W-:Y:S01]  /*adc0*/  WARPGROUP.ARRIVE ;  /* 0x00000000000079c5 */ /* 0x000fe20000000000 */
[-CC-:B------:R-:W-:Y:S01]  /*add0*/  FFMA.FTZ R201, R161, R88.reuse, -R231.reuse ;  /* 0x00000058a1c97223 */ /* 0x180fe200000108e7 */
[-CC-:B------:R-:W-:Y:S01]  /*ade0*/  FFMA.FTZ R161, R165, R88.reuse, -R231.reuse ;  /* 0x00000058a5a17223 */ /* 0x180fe200000108e7 */
[--C-:B------:R-:W-:Y:S01]  /*adf0*/  FFMA.FTZ R165, R153, R88, -R231.reuse ;  /* 0x0000005899a57223 */ /* 0x100fe200000108e7 */
[----:B------:R-:W-:Y:S01]  /*ae00*/  FMNMX.FTZ R153, R171, R20, !PT ;  /* 0x00000014ab997209 */ /* 0x000fe20007810000 */
[-CC-:B------:R-:W-:Y:S01]  /*ae10*/  FFMA.FTZ R200, R120, R88.reuse, -R231.reuse ;  /* 0x0000005878c87223 */ /* 0x180fe200000108e7 */
[----:B------:R-:W-:Y:S01]  /*ae20*/  HGMMA.64x128x16.F32 R24, R204, gdesc[UR8].tnspB, R24, gsb0 ;  /* 0x41e00008cc187df0 */ /* 0x000fe20008000818 */
[----:B------:R-:W-:Y:S01]  /*ae30*/  UIADD3 UR10, UR6, 0x400, URZ ;  /* 0x00000400060a7890 */ /* 0x000fe2000fffe03f */
[----:B------:R-:W-:Y:S01]  /*ae40*/  FMNMX.FTZ R157, R172, R153, !PT ;  /* 0x00000099ac9d7209 */ /* 0x000fe20007810000 */
[----:B------:R-:W-:Y:S01]  /*ae50*/  UMOV UR11, 0x40000040 ;  /* 0x40000040000b7882 */ /* 0x000fe20000000000 */
[----:B------:R4:W-:Y:S01]  /*ae60*/  MUFU.EX2 R153, R90 ;  /* 0x0000005a00997308 */ /* 0x0009e20000000800 */
[----:B------:R-:W-:Y:S01]  /*ae70*/  FFMA.FTZ R202, R124, R88, -R231 ;  /* 0x000000587cca7223 */ /* 0x000fe200000108e7 */
[----:B------:R-:W-:Y:S01]  /*ae80*/  FMNMX.FTZ R20, R162, R157, !PT ;  /* 0x0000009da2147209 */ /* 0x000fe20007810000 */
[----:B------:R-:W-:Y:S01]  /*ae90*/  @!P1 IMAD R120, R2, 0x8, R0 ;  /* 0x0000000802789824 */ /* 0x000fe200078e0200 */
[----:B------:R-:W-:-:S02]  /*aea0*/  IADD3 R124, -R230, 0xb, RZ ;  /* 0x0000000be67c7810 */ /* 0x000fc40007ffe1ff */
[----:B------:R-:W-:Y:S01]  /*aeb0*/  FMNMX.FTZ R157, R163, R20, !PT ;  /* 0x00000014a39d7209 */ /* 0x000fe20007810000 */
[----:B------:R-:W-:Y:S01]  /*aec0*/  @!P1 VIADD R120, R120, 0x34840 ;  /* 0x0003484078789836 */ /* 0x000fe20000000000 */
[----:B------:R-:W-:Y:S02]  /*aed0*/  MUFU.EX2 R201, R201 ;  /* 0x000000c900c97308 */ /* 0x000fe40000000800 */
[----:B------:R-:W-:Y:S02]  /*aee0*/  FMNMX.FTZ R20, R166, R157, !PT ;  /* 0x0000009da6147209 */ /* 0x000fe40007810000 */
[----:B------:R-:W-:Y:S02]  /*aef0*/  @!P1 PRMT R128, RZ, 0x654, R120 ;  /* 0x00000654ff809816 */ /* 0x000fe40000000078 */
        /* <DEDUP_REMOVED lines=20> */
[----:B------:R-:W-:-:S03]  /*b040*/  FFMA.FTZ R157, R129, R88, -R231 ;  /* 0x00000058819d7223 */ /* 0x000fc600000108e7 */
[----:B------:R-:W-:-:S03]  /*b050*/  FMNMX.FTZ R129, R135, R20, !PT ;  /* 0x0000001487817209 */ /* 0x000fc60007810000 */
[----:B------:R-:W-:Y:S01]  /*b060*/  MUFU.EX2 R157, R157 ;  /* 0x0000009d009d7308 */ /* 0x000fe20000000800 */
        /* <DEDUP_REMOVED lines=15> */
[----:B------:R-:W-:Y:S01]  /*b160*/  FMNMX.FTZ R20, R99, R20, !PT ;  /* 0x0000001463147209 */ /* 0x000fe20007810000 */
[----:B------:R-:W-:Y:S02]  /*b170*/  WARPGROUP.DEPBAR.LE gsb0, 0x0 ;  /* 0x00008000000079c5 */ /* 0x000fe40000010000 */
[----:B------:R-:W-:Y:S01]  /*b180*/  WARPGROUP.ARRIVE ;  /* 0x00000000000079c5 */ /* 0x000fe20000000000 */
[----:B-1----:R-:W-:Y:S01]  /*b190*/  FMNMX.FTZ R20, R195, R20, !PT ;  /* 0x00000014c3147209 */ /* 0x002fe20007810000 */
[-CC-:B------:R-:W-:Y:S01]  /*b1a0*/  FFMA.FTZ R204, R112, R88.reuse, -R231.reuse ;  /* 0x0000005870cc7223 */ /* 0x180fe200000108e7 */
[----:B------:R-:W-:Y:S02]  /*b1b0*/  FFMA.FTZ R206, R116, R88, -R231 ;  /* 0x0000005874ce7223 */ /* 0x000fe400000108e7 */
[----:B------:R-:W-:Y:S01]  /*b1c0*/  FMNMX.FTZ R20, R103, R20, !PT ;  /* 0x0000001467147209 */ /* 0x000fe20007810000 */
[----:B------:R-:W-:Y:S01]  /*b1d0*/  HGMMA.64x128x16.F32 R24, R208, gdesc[UR8].tnspB, R24, gsb0 ;  /* 0x41e00008d0187df0 */ /* 0x000fe20008000818 */
[----:B------:R-:W-:Y:S01]  /*b1e0*/  UIADD3 UR10, UR6, 0x480, URZ ;  /* 0x00000480060a7890 */ /* 0x000fe2000fffe03f */
[----:B------:R-:W-:Y:S01]  /*b1f0*/  MUFU.EX2 R204, R204 ;  /* 0x000000cc00cc7308 */ /* 0x000fe20000000800 */
[----:B------:R-:W-:Y:S01]  /*b200*/  UMOV UR11, 0x40000040 ;  /* 0x40000040000b7882 */ /* 0x000fe20000000000 */
[----:B------:R-:W-:Y:S01]  /*b210*/  UIADD3 UR6, UR6, 0x500, URZ ;  /* 0x0000050006067890 */ /* 0x000fe2000fffe03f */
[----:B--2---:R-:W-:-:S04]  /*b220*/  FMNMX.FTZ R20, R197, R20, !PT ;  /* 0x00000014c5147209 */ /* 0x004fc80007810000 */
[----:B------:R-:W-:Y:S01]  /*b230*/  FMNMX.FTZ R20, R91, R20, !PT ;  /* 0x000000145b147209 */ /* 0x000fe20007810000 */
[----:B------:R-:W-:Y:S03]  /*b240*/  MUFU.EX2 R206, R206 ;  /* 0x000000ce00ce7308 */ /* 0x000fe60000000800 */
[----:B---3--:R-:W-:-:S04]  /*b250*/  FMNMX.FTZ R20, R199, R20, !PT ;  /* 0x00000014c7147209 */ /* 0x008fc80007810000 */
[----:B----4-:R-:W-:Y:S01]  /*b260*/  FMNMX.FTZ R90, R95, R20, !PT ;  /* 0x000000145f5a7209 */ /* 0x010fe20007810000 */
[----:B------:R-:W-:-:S04]  /*b270*/  FFMA.FTZ R20, R179, R88, -R231 ;  /* 0x00000058b3147223 */ /* 0x000fc800000108e7 */
[----:B------:R-:W0:Y:S02]  /*b280*/  SHFL.BFLY PT, R133, R90, 0x2, 0x1f ;  /* 0x0c401f005a857f89 */ /* 0x000e2400000e0000 */
[----:B------:R-:W1:Y:S01]  /*b290*/  MUFU.EX2 R20, R20 ;  /* 0x0000001400147308 */ /* 0x000e620000000800 */
[----:B0-----:R-:W-:Y:S01]  /*b2a0*/  FMNMX.FTZ R94, R90, R133, !PT ;  /* 0x000000855a5e7209 */ /* 0x001fe20007810000 */
[-CC-:B------:R-:W-:Y:S01]  /*b2b0*/  FFMA.FTZ R133, R101, R88.reuse, -R231.reuse ;  /* 0x0000005865857223 */ /* 0x180fe200000108e7 */
[----:B------:R-:W-:-:S05]  /*b2c0*/  FFMA.FTZ R90, R181, R88, -R231 ;  /* 0x00000058b55a7223 */ /* 0x000fca00000108e7 */
[----:B------:R-:W-:Y:S08]  /*b2d0*/  MUFU.EX2 R133, R133 ;  /* 0x0000008500857308 */ /* 0x000ff00000000800 */
[----:B------:R-:W0:Y:S01]  /*b2e0*/  MUFU.EX2 R90, R90 ;  /* 0x0000005a005a7308 */ /* 0x000e220000000800 */
[----:B------:R-:W-:Y:S02]  /*b2f0*/  WARPGROUP.DEPBAR.LE gsb0, 0x0 ;  /* 0x00008000000079c5 */ /* 0x000fe40000010000 */
[----:B------:R-:W-:Y:S01]  /*b300*/  WARPGROUP.ARRIVE ;  /* 0x00000000000079c5 */ /* 0x000fe20000000000 */
[-CC-:B------:R-:W-:Y:S01]  /*b310*/  FFMA.FTZ R210, R177, R88.reuse, -R231.reuse ;  /* 0x00000058b1d27223 */ /* 0x180fe200000108e7 */
[-CC-:B------:R-:W-:Y:S01]  /*b320*/  FFMA.FTZ R208, R175, R88.reuse, -R231.reuse ;  /* 0x00000058afd07223 */ /* 0x180fe200000108e7 */
[----:B------:R-:W2:Y:S01]  /*b330*/  SHFL.BFLY PT, R177, R94, 0x1, 0x1f ;  /* 0x0c201f005eb17f89 */ /* 0x000ea200000e0000 */
[-CC-:B------:R-:W-:Y:S01]  /*b340*/  FFMA.FTZ R175, R185, R88.reuse, -R231.reuse ;  /* 0x00000058b9af7223 */ /* 0x180fe200000108e7 */
[----:B------:R-:W-:Y:S01]  /*b350*/  FFMA.FTZ R231, R93, R88, -R231 ;  /* 0x000000585de77223 */ /* 0x000fe200000108e7 */
[----:B------:R-:W-:Y:S01]  /*b360*/  HGMMA.64x128x16.F32 R24, R212, gdesc[UR8].tnspB, R24, gsb0 ;  /* 0x41e00008d4187df0 */ /* 0x000fe20008000818 */
[----:B------:R-:W-:Y:S01]  /*b370*/  UMOV UR10, UR6 ;  /* 0x00000006000a7c82 */ /* 0x000fe20008000000 */
[----:B------:R-:W-:Y:S01]  /*b380*/  UMOV UR11, 0x40000040 ;  /* 0x40000040000b7882 */ /* 0x000fe20000000000 */
[----:B------:R-:W-:Y:S08]  /*b390*/  MUFU.EX2 R208, R208 ;  /* 0x000000d000d07308 */ /* 0x000ff00000000800 */
[----:B------:R-:W-:Y:S08]  /*b3a0*/  MUFU.EX2 R210, R210 ;  /* 0x000000d200d27308 */ /* 0x000ff00000000800 */
[----:B------:R-:W-:Y:S01]  /*b3b0*/  MUFU.EX2 R175, R175 ;  /* 0x000000af00af7308 */ /* 0x000fe20000000800 */
[----:B--2---:R-:W-:-:S05]  /*b3c0*/  FMNMX.FTZ R101, R94, R177, !PT ;  /* 0x000000b15e657209 */ /* 0x004fca0007810000 */
[C---:B------:R-:W-:Y:S01]  /*b3d0*/  FADD.FTZ R93, -R101.reuse, R13 ;  /* 0x0000000d655d7221 */ /* 0x040fe20000010100 */
[-C--:B------:R-:W-:Y:S01]  /*b3e0*/  FMUL.FTZ R181, R101, R88.reuse ;  /* 0x0000005865b57220 */ /* 0x080fe20000410000 */
[----:B------:R2:W-:Y:S02]  /*b3f0*/  MUFU.EX2 R94, R187 ;  /* 0x000000bb005e7308 */ /* 0x0005e40000000800 */
        /* <DEDUP_REMOVED lines=11> */
[----:B------:R-:W-:Y:S01]  /*b4b0*/  FFMA.FTZ R131, R135, R88, -R181 ;  /* 0x0000005887837223 */ /* 0x000fe200000108b5 */
[----:B------:R-:W-:-:S02]  /*b4c0*/  IMAD.U32 R135, RZ, RZ, UR60 ;  /* 0x0000003cff877e24 */ /* 0x000fc4000f8e00ff */
[-CC-:B------:R-:W-:Y:S01]  /*b4d0*/  FFMA.FTZ R185, R154, R88.reuse, -R181.reuse ;  /* 0x000000589ab97223 */ /* 0x180fe200000108b5 */
[----:B------:R-:W-:Y:S01]  /*b4e0*/  MUFU.EX2 R96, R96 ;  /* 0x0000006000607308 */ /* 0x000fe20000000800 */
[-CC-:B------:R-:W-:Y:S01]  /*b4f0*/  FFMA.FTZ R21, R130, R88.reuse, -R181.reuse ;  /* 0x0000005882157223 */ /* 0x180fe200000108b5 */
[-CC-:B------:R-:W-:Y:S01]  /*b500*/  FFMA.FTZ R122, R122, R88.reuse, -R181.reuse ;  /* 0x000000587a7a7223 */ /* 0x180fe200000108b5 */
[----:B------:R-:W-:Y:S02]  /*b510*/  @!P1 IMAD R130, R135, 0x8, R0 ;  /* 0x0000000887829824 */ /* 0x000fe400078e0200 */
[-CC-:B------:R-:W-:Y:S01]  /*b520*/  FFMA.FTZ R110, R155, R88.reuse, -R181.reuse ;  /* 0x000000589b6e7223 */ /* 0x180fe200000108b5 */
[-CC-:B--2---:R-:W-:Y:S01]  /*b530*/  FFMA.FTZ R187, R158, R88.reuse, -R181.reuse ;  /* 0x000000589ebb7223 */ /* 0x184fe200000108b5 */
[-CC-:B------:R-:W-:Y:S01]  /*b540*/  FFMA.FTZ R106, R159, R88.reuse, -R181.reuse ;  /* 0x000000589f6a7223 */ /* 0x180fe200000108b5 */
[-CC-:B------:R-:W-:Y:S01]  /*b550*/  FFMA.FTZ R205, R114, R88.reuse, -R181.reuse ;  /* 0x0000005872cd7223 */ /* 0x180fe200000108b5 */
[----:B------:R-:W-:Y:S01]  /*b560*/  MUFU.EX2 R177, R177 ;  /* 0x000000b100b17308 */ /* 0x000fe20000000800 */
[-CC-:B------:R-:W-:Y:S01]  /*b570*/  FFMA.FTZ R104, R146, R88.reuse, -R181.reuse ;  /* 0x0000005892687223 */ /* 0x180fe200000108b5 */
[-CC-:B------:R-:W-:Y:S01]  /*b580*/  FFMA.FTZ R203, R126, R88.reuse, -R181.reuse ;  /* 0x000000587ecb7223 */ /* 0x180fe200000108b5 */
[----:B------:R-:W-:Y:S01]  /*b590*/  FFMA.FTZ R155, R147, R88, -R181 ;  /* 0x00000058939b7223 */ /* 0x000fe200000108b5 */
[----:B------:R-:W-:-:S02]  /*b5a0*/  @!P1 VIADD R130, R130, 0x34860 ;  /* 0x0003486082829836 */ /* 0x000fc40000000000 */
[-CC-:B------:R-:W-:Y:S01]  /*b5b0*/  FFMA.FTZ R102, R150, R88.reuse, -R181.reuse ;  /* 0x0000005896667223 */ /* 0x180fe200000108b5 */
[-CC-:B------:R-:W-:Y:S01]  /*b5c0*/  FFMA.FTZ R147, R151, R88.reuse, -R181.reuse ;  /* 0x0000005897937223 */ /* 0x180fe200000108b5 */
[-CC-:B------:R-:W-:Y:S01]  /*b5d0*/  FFMA.FTZ R127, R127, R88.reuse, -R181.reuse ;  /* 0x000000587f7f7223 */ /* 0x180fe200000108b5 */
[----:B------:R-:W-:Y:S01]  /*b5e0*/  MUFU.EX2 R179, R179 ;  /* 0x000000b300b37308 */ /* 0x000fe20000000800 */
[----:B------:R-:W-:Y:S01]  /*b5f0*/  @!P1 PRMT R130, RZ, 0x654, R130 ;  /* 0x00000654ff829816 */ /* 0x000fe20000000082 */
        /* <DEDUP_REMOVED lines=11> */
[----:B------:R-:W-:-:S03]  /*b6b0*/  R2UR UR60, R2 ;  /* 0x00000000023c72ca */ /* 0x000fc600000e0000 */
        /* <DEDUP_REMOVED lines=11> */
[----:B-1----:R-:W-:Y:S02]  /*b770*/  F2FP.F16.F32.PACK_AB R212, R97, R20 ;  /* 0x0000001461d4723e */ /* 0x002fe400000000ff */
[----:B0-----:R-:W-:Y:S02]  /*b780*/  F2FP.F16.F32.PACK_AB R214, R133, R90 ;  /* 0x0000005a85d6723e */ /* 0x001fe400000000ff */
[----:B------:R-:W0:Y:S01]  /*b790*/  MUFU.EX2 R155, R155 ;  /* 0x0000009b009b7308 */ /* 0x000e220000000800 */
[----:B------:R-:W-:Y:S07]  /*b7a0*/  HGMMA.64x128x16.F32 R24, R216, gdesc[UR8].tnspB, R24, gsb0 ;  /* 0x41e00008d8187df0 */ /* 0x000fee0008000818 */
[----:B------:R-:W-:Y:S08]  /*b7b0*/  MUFU.EX2 R102, R102 ;  /* 0x0000006600667308 */ /* 0x000ff00000000800 */
[----:B------:R-:W1:Y:S01]  /*b7c0*/  MUFU.EX2 R147, R147 ;  /* 0x0000009300937308 */ /* 0x000e620000000800 */
[----:B0-----:R-:W-:-:S07]  /*b7d0*/  F2FP.F16.F32.PACK_AB R189, R155, R104 ;  /* 0x000000689bbd723e */ /* 0x001fce00000000ff */
[----:B------:R-:W-:Y:S08]  /*b7e0*/  MUFU.EX2 R100, R100 ;  /* 0x0000006400647308 */ /* 0x000ff00000000800 */
        /* <DEDUP_REMOVED lines=16> */
[----:B------:R1:W-:Y:S06]  /*b8f0*/  BAR.ARV R124, 0x100 ;  /* 0x0004007c0000751d */ /* 0x0003ec0000002000 */
[----:B------:R2:W-:Y:S01]  /*b900*/  @!P1 SYNCS.ARRIVE.TRANS64.RED.A1T0 RZ, [R128+URZ], RZ ;  /* 0x000000ff80ff99a7 */ /* 0x0005e2000810043f */
[----:B------:R-:W-:Y:S01]  /*b910*/  MUFU.EX2 R95, R95 ;  /* 0x0000005f005f7308 */ /* 0x000fe20000000800 */
[----:B-1----:R-:W-:Y:S01]  /*b920*/  FADD.FTZ R124, R178, R11 ;  /* 0x0000000bb27c7221 */ /* 0x002fe20000010000 */
[----:B------:R-:W-:Y:S01]  /*b930*/  FFMA.FTZ R11, R123, R88, -R181 ;  /* 0x000000587b0b7223 */ /* 0x000fe200000108b5 */
[----:B0-----:R-:W-:Y:S01]  /*b940*/  F2FP.F16.F32.PACK_AB R218, R13, R94 ;  /* 0x0000005e0dda723e */ /* 0x001fe200000000ff */
[-C--:B------:R-:W-:Y:S01]  /*b950*/  FMUL.FTZ R24, R24, R12.reuse ;  /* 0x0000000c18187220 */ /* 0x080fe20000410000 */
[----:B------:R-:W-:Y:S01]  /*b960*/  FADD.FTZ R135, R169, R124 ;  /* 0x0000007ca9877221 */ /* 0x000fe20000010000 */
[----:B------:R-:W-:Y:S01]  /*b970*/  FMUL.FTZ R25, R25, R12 ;  /* 0x0000000c19197220 */ /* 0x000fe20000410000 */
[----:B--2---:R-:W-:Y:S01]  /*b980*/  FFMA.FTZ R128, R93, R10, R96 ;  /* 0x0000000a5d807223 */ /* 0x004fe20000010060 */
[----:B------:R0:W-:Y:S01]  /*b990*/  @!P1 SYNCS.ARRIVE.TRANS64.RED.A1T0 RZ, [R130+URZ], RZ ;  /* 0x000000ff82ff99a7 */ /* 0x0001e2000810043f */
[----:B------:R1:W-:Y:S01]  /*b9a0*/  MUFU.EX2 R10, R122 ;  /* 0x0000007a000a7308 */ /* 0x0003e20000000800 */
[----:B------:R-:W-:Y:S01]  /*b9b0*/  FMUL.FTZ R28, R28, R12 ;  /* 0x0000000c1c1c7220 */ /* 0x000fe20000410000 */
[C---:B------:R-:W-:Y:S01]  /*b9c0*/  FADD.FTZ R128, R177.reuse, R128 ;  /* 0x00000080b1807221 */ /* 0x040fe20000010000 */
[----:B------:R-:W-:Y:S01]  /*b9d0*/  F2FP.F16.F32.PACK_AB R177, R177, R96 ;  /* 0x00000060b1b1723e */ /* 0x000fe200000000ff */
[-C--:B------:R-:W-:Y:S01]  /*b9e0*/  FMUL.FTZ R29, R29, R12.reuse ;  /* 0x0000000c1d1d7220 */ /* 0x080fe20000410000 */
[----:B------:R-:W-:Y:S01]  /*b9f0*/  FMUL.FTZ R32, R32, R12 ;  /* 0x0000000c20207220 */ /* 0x000fe20000410000 */
[----:B------:R-:W-:Y:S01]  /*ba00*/  FADD.FTZ R123, R179, R128 ;  /* 0x00000080b37b7221 */ /* 0x000fe20000010000 */
[----:B------:R-:W-:Y:S01]  /*ba10*/  F2FP.F16.F32.PACK_AB R179, R116, R179 ;  /* 0x000000b374b3723e */ /* 0x000fe200000000ff */
[----:B------:R-:W2:Y:S01]  /*ba20*/  MUFU.EX2 R11, R11 ;  /* 0x0000000b000b7308 */ /* 0x000ea20000000800 */
[----:B-1----:R-:W-:Y:S01]  /*ba30*/  FADD.FTZ R122, R180, R135 ;  /* 0x00000087b47a7221 */ /* 0x002fe20000010000 */
[----:B------:R-:W-:Y:S01]  /*ba40*/  FADD.FTZ R123, R116, R123 ;  /* 0x0000007b747b7221 */ /* 0x000fe20000010000 */
[----:B------:R-:W-:Y:S01]  /*ba50*/  F2FP.F16.F32.PACK_AB R180, R201, R180 ;  /* 0x000000b4c9b4723e */ /* 0x000fe200000000ff */
[-C--:B------:R-:W-:Y:S01]  /*ba60*/  FMUL.FTZ R33, R33, R12.reuse ;  /* 0x0000000c21217220 */ /* 0x080fe20000410000 */
[----:B------:R-:W-:Y:S01]  /*ba70*/  FMUL.FTZ R36, R36, R12 ;  /* 0x0000000c24247220 */ /* 0x000fe20000410000 */
[----:B------:R-:W-:Y:S01]  /*ba80*/  FADD.FTZ R124, R112, R123 ;  /* 0x0000007b707c7221 */ /* 0x000fe20000010000 */
[----:B------:R-:W-:Y:S01]  /*ba90*/  FADD.FTZ R123, R201, R122 ;  /* 0x0000007ac97b7221 */ /* 0x000fe20000010000 */
[----:B------:R-:W-:Y:S01]  /*baa0*/  FFMA.FTZ R122, R115, R88, -R181 ;  /* 0x00000058737a7223 */ /* 0x000fe200000108b5 */
[-C--:B------:R-:W-:Y:S01]  /*bab0*/  FMUL.FTZ R37, R37, R12.reuse ;  /* 0x0000000c25257220 */ /* 0x080fe20000410000 */
[----:B------:R-:W-:Y:S01]  /*bac0*/  FADD.FTZ R124, R163, R124 ;  /* 0x0000007ca37c7221 */ /* 0x000fe20000010000 */
[----:B------:R-:W-:Y:S01]  /*bad0*/  FADD.FTZ R114, R182, R123 ;  /* 0x0000007bb6727221 */ /* 0x000fe20000010000 */
[-C--:B------:R-:W-:Y:S01]  /*bae0*/  FMUL.FTZ R40, R40, R12.reuse ;  /* 0x0000000c28287220 */ /* 0x080fe20000410000 */
[----:B------:R-:W-:Y:S01]  /*baf0*/  FMUL.FTZ R41, R41, R12 ;  /* 0x0000000c29297220 */ /* 0x000fe20000410000 */
[----:B------:R-:W-:Y:S01]  /*bb00*/  FADD.FTZ R115, R183, R124 ;  /* 0x0000007cb7737221 */ /* 0x000fe20000010000 */
[----:B------:R-:W-:Y:S01]  /*bb10*/  FADD.FTZ R123, R161, R114 ;  /* 0x00000072a17b7221 */ /* 0x000fe20000010000 */
[-C--:B------:R-:W-:Y:S01]  /*bb20*/  FFMA.FTZ R124, R119, R88.reuse, -R181 ;  /* 0x00000058777c7223 */ /* 0x080fe200000108b5 */
[----:B------:R1:W3:Y:S01]  /*bb30*/  MUFU.EX2 R114, R127 ;  /* 0x0000007f00727308 */ /* 0x0002e20000000800 */
[----:B------:R-:W-:Y:S01]  /*bb40*/  FADD.FTZ R126, R118, R115 ;  /* 0x00000073767e7221 */ /* 0x000fe20000010000 */
[----:B------:R-:W-:Y:S01]  /*bb50*/  FADD.FTZ R128, R184, R123 ;  /* 0x0000007bb8807221 */ /* 0x000fe20000010000 */
[-CC-:B------:R-:W-:Y:S01]  /*bb60*/  FFMA.FTZ R123, R111, R88.reuse, -R181.reuse ;  /* 0x000000586f7b7223 */ /* 0x180fe200000108b5 */
[-CC-:B------:R-:W-:Y:S01]  /*bb70*/  FFMA.FTZ R119, R99, R88.reuse, -R181.reuse ;  /* 0x0000005863777223 */ /* 0x180fe200000108b5 */
[----:B------:R-:W-:Y:S01]  /*bb80*/  FADD.FTZ R115, R185, R126 ;  /* 0x0000007eb9737221 */ /* 0x000fe20000010000 */
[-C--:B------:R-:W-:Y:S01]  /*bb90*/  FFMA.FTZ R126, R107, R88.reuse, -R181 ;  /* 0x000000586b7e7223 */ /* 0x080fe200000108b5 */
[----:B------:R-:W-:Y:S01]  /*bba0*/  FADD.FTZ R107, R165, R128 ;  /* 0x00000080a56b7221 */ /* 0x000fe20000010000 */
[----:B------:R-:W4:Y:S01]  /*bbb0*/  MUFU.EX2 R122, R122 ;  /* 0x0000007a007a7308 */ /* 0x000f220000000800 */
[C---:B------:R-:W-:Y:S01]  /*bbc0*/  FADD.FTZ R128, R110.reuse, R115 ;  /* 0x000000736e807221 */ /* 0x040fe20000010000 */
[----:B------:R-:W-:Y:S01]  /*bbd0*/  F2FP.F16.F32.PACK_AB R185, R110, R185 ;  /* 0x000000b96eb9723e */ /* 0x000fe200000000ff */
[----:B0-----:R-:W-:Y:S01]  /*bbe0*/  FADD.FTZ R130, R186, R107 ;  /* 0x0000006bba827221 */ /* 0x001fe20000010000 */
[-C--:B------:R-:W-:Y:S01]  /*bbf0*/  FFMA.FTZ R107, R193, R88.reuse, -R181 ;  /* 0x00000058c16b7223 */ /* 0x080fe200000108b5 */
[----:B------:R-:W-:Y:S01]  /*bc00*/  FADD.FTZ R111, R187, R128 ;  /* 0x00000080bb6f7221 */ /* 0x000fe20000010000 */
[C---:B------:R-:W-:Y:S01]  /*bc10*/  F2FP.F16.F32.PACK_AB R187, R106.reuse, R187 ;  /* 0x000000bb6abb723e */ /* 0x040fe200000000ff */
[----:B------:R-:W-:Y:S01]  /*bc20*/  FADD.FTZ R115, R153, R130 ;  /* 0x0000008299737221 */ /* 0x000fe20000010000 */
[----:B------:R0:W-:Y:S01]  /*bc30*/  MUFU.EX2 R110, R123 ;  /* 0x0000007b006e7308 */ /* 0x0001e20000000800 */
[----:B-1----:R-:W-:Y:S01]  /*bc40*/  FADD.FTZ R127, R106, R111 ;  /* 0x0000006f6a7f7221 */ /* 0x002fe20000010000 */
[-C--:B------:R-:W-:Y:S01]  /*bc50*/  FFMA.FTZ R111, R195, R88.reuse, -R181 ;  /* 0x00000058c36f7223 */ /* 0x080fe200000108b5 */
[----:B------:R-:W-:Y:S01]  /*bc60*/  FADD.FTZ R128, R188, R115 ;  /* 0x00000073bc807221 */ /* 0x000fe20000010000 */
[----:B------:R-:W-:Y:S01]  /*bc70*/  FFMA.FTZ R115, R197, R88, -R181 ;  /* 0x00000058c5737223 */ /* 0x000fe200000108b5 */
[----:B------:R-:W-:Y:S01]  /*bc80*/  FADD.FTZ R130, R104, R127 ;  /* 0x0000007f68827221 */ /* 0x000fe20000010000 */
[----:B------:R-:W-:Y:S01]  /*bc90*/  F2FP.F16.F32.PACK_AB R193, R139, R100 ;  /* 0x000000648bc1723e */ /* 0x000fe200000000ff */
[----:B------:R-:W-:Y:S01]  /*bca0*/  FADD.FTZ R99, R145, R128 ;  /* 0x0000008091637221 */ /* 0x000fe20000010000 */
[----:B------:R-:W1:Y:S01]  /*bcb0*/  MUFU.EX2 R124, R124 ;  /* 0x0000007c007c7308 */ /* 0x000e620000000800 */
[----:B------:R-:W-:Y:S01]  /*bcc0*/  FADD.FTZ R127, R155, R130 ;  /* 0x000000829b7f7221 */ /* 0x000fe20000010000 */
[----:B------:R-:W-:Y:S01]  /*bcd0*/  F2FP.F16.F32.PACK_AB R195, R143, R98 ;  /* 0x000000628fc3723e */ /* 0x000fe200000000ff */
[----:B------:R-:W-:Y:S01]  /*bce0*/  FADD.FTZ R128, R190, R99 ;  /* 0x00000063be807221 */ /* 0x000fe20000010000 */
[-C--:B------:R-:W-:Y:S01]  /*bcf0*/  FFMA.FTZ R99, R91, R88.reuse, -R181 ;  /* 0x000000585b637223 */ /* 0x080fe200000108b5 */
[----:B------:R-:W-:Y:S01]  /*bd00*/  FADD.FTZ R130, R102, R127 ;  /* 0x0000007f66827221 */ /* 0x000fe20000010000 */
[----:B------:R-:W-:Y:S01]  /*bd10*/  FFMA.FTZ R91, R199, R88, -R181 ;  /* 0x00000058c75b7223 */ /* 0x000fe200000108b5 */
[----:B------:R-:W-:Y:S01]  /*bd20*/  FADD.FTZ R127, R149, R128 ;  /* 0x00000080957f7221 */ /* 0x000fe20000010000 */
[----:B------:R-:W-:Y:S01]  /*bd30*/  F2FP.F16.F32.PACK_AB R181, R163, R112 ;  /* 0x00000070a3b5723e */ /* 0x000fe200000000ff */
[----:B------:R-:W-:Y:S01]  /*bd40*/  FADD.FTZ R135, R147, R130 ;  /* 0x0000008293877221 */ /* 0x000fe20000010000 */
[----:B------:R-:W5:Y:S01]  /*bd50*/  MUFU.EX2 R96, R126 ;  /* 0x0000007e00607308 */ /* 0x000f620000000800 */
[----:B------:R-:W-:Y:S01]  /*bd60*/  FADD.FTZ R128, R192, R127 ;  /* 0x0000007fc0807221 */ /* 0x000fe20000010000 */
[----:B------:R-:W-:Y:S01]  /*bd70*/  F2FP.F16.F32.PACK_AB R197, R108, R21 ;  /* 0x000000156cc5723e */ /* 0x000fe200000000ff */
[----:B------:R-:W-:Y:S01]  /*bd80*/  FADD.FTZ R130, R100, R135 ;  /* 0x0000008764827221 */ /* 0x000fe20000010000 */
[----:B--2---:R-:W-:Y:S01]  /*bd90*/  F2FP.F16.F32.PACK_AB R201, R11, R10 ;  /* 0x0000000a0bc9723e */ /* 0x004fe200000000ff */
        /* <DEDUP_REMOVED lines=35> */
[----:B------:R2:W5:Y:S01]  /*bfd0*/  MUFU.EX2 R106, R107 ;  /* 0x0000006b006a7308 */ /* 0x0005620000000800 */
[----:B------:R-:W-:Y:S01]  /*bfe0*/  FADD.FTZ R104, R202, R15 ;  /* 0x0000000fca687221 */ /* 0x000fe20000010000 */
[-C--:B------:R-:W-:Y:S01]  /*bff0*/  FMUL.FTZ R73, R73, R12.reuse ;  /* 0x0000000c49497220 */ /* 0x080fe20000410000 */
[----:B------:R-:W-:Y:S01]  /*c000*/  FADD.FTZ R15, R203, R112 ;  /* 0x00000070cb0f7221 */ /* 0x000fe20000010000 */
[-C--:B------:R-:W-:Y:S01]  /*c010*/  FMUL.FTZ R76, R76, R12.reuse ;  /* 0x0000000c4c4c7220 */ /* 0x080fe20000410000 */
[----:B0-----:R-:W-:Y:S01]  /*c020*/  FADD.FTZ R123, R125, R104 ;  /* 0x000000687d7b7221 */ /* 0x001fe20000010000 */
[-C--:B------:R-:W-:Y:S01]  /*c030*/  FMUL.FTZ R77, R77, R12.reuse ;  /* 0x0000000c4d4d7220 */ /* 0x080fe20000410000 */
[----:B---3--:R-:W-:Y:S01]  /*c040*/  FADD.FTZ R102, R114, R15 ;  /* 0x0000000f72667221 */ /* 0x008fe20000010000 */
[-C--:B------:R-:W-:Y:S01]  /*c050*/  FMUL.FTZ R80, R80, R12.reuse ;  /* 0x0000000c50507220 */ /* 0x080fe20000410000 */
[----:B------:R-:W-:Y:S01]  /*c060*/  FADD.FTZ R100, R204, R123 ;  /* 0x0000007bcc647221 */ /* 0x000fe20000010000 */
[-C--:B------:R-:W-:Y:S01]  /*c070*/  FMUL.FTZ R81, R81, R12.reuse ;  /* 0x0000000c51517220 */ /* 0x080fe20000410000 */
[----:B------:R-:W-:Y:S01]  /*c080*/  FADD.FTZ R15, R205, R102 ;  /* 0x00000066cd0f7221 */ /* 0x000fe20000010000 */
[-C--:B------:R-:W-:Y:S01]  /*c090*/  FMUL.FTZ R84, R84, R12.reuse ;  /* 0x0000000c54547220 */ /* 0x080fe20000410000 */
[----:B--2---:R-:W-:Y:S01]  /*c0a0*/  FADD.FTZ R107, R113, R100 ;  /* 0x00000064716b7221 */ /* 0x004fe20000010000 */
[----:B------:R-:W0:Y:S01]  /*c0b0*/  MUFU.EX2 R102, R111 ;  /* 0x0000006f00667308 */ /* 0x000e220000000800 */
[----:B----4-:R-:W-:Y:S01]  /*c0c0*/  FADD.FTZ R98, R122, R15 ;  /* 0x0000000f7a627221 */ /* 0x010fe20000010000 */
[----:B------:R-:W-:Y:S01]  /*c0d0*/  FMUL.FTZ R85, R85, R12 ;  /* 0x0000000c55557220 */ /* 0x000fe20000410000 */
[----:B------:R-:W-:Y:S01]  /*c0e0*/  FADD.FTZ R100, R206, R107 ;  /* 0x0000006bce647221 */ /* 0x000fe20000010000 */
[----:B------:R-:W-:Y:S01]  /*c0f0*/  F2FP.F16.F32.PACK_AB R178, R169, R178 ;  /* 0x000000b2a9b2723e */ /* 0x000fe200000000ff */
[----:B------:R-:W-:Y:S01]  /*c100*/  FADD.FTZ R15, R207, R98 ;  /* 0x00000062cf0f7221 */ /* 0x000fe20000010000 */
[----:B------:R-:W-:Y:S01]  /*c110*/  F2FP.F16.F32.PACK_AB R182, R161, R182 ;  /* 0x000000b6a1b6723e */ /* 0x000fe200000000ff */
[----:B------:R-:W-:Y:S01]  /*c120*/  FADD.FTZ R21, R117, R100 ;  /* 0x0000006475157221 */ /* 0x000fe20000010000 */
[----:B------:R-:W-:Y:S01]  /*c130*/  F2FP.F16.F32.PACK_AB R183, R118, R183 ;  /* 0x000000b776b7723e */ /* 0x000fe200000000ff */
[----:B-1----:R-:W-:Y:S01]  /*c140*/  FADD.FTZ R98, R124, R15 ;  /* 0x0000000f7c627221 */ /* 0x002fe20000010000 */
[----:B------:R-:W-:Y:S01]  /*c150*/  F2FP.F16.F32.PACK_AB R184, R165, R184 ;  /* 0x000000b8a5b8723e */ /* 0x000fe200000000ff */
[----:B------:R-:W-:Y:S01]  /*c160*/  FADD.FTZ R100, R208, R21 ;  /* 0x00000015d0647221 */ /* 0x000fe20000010000 */
[----:B------:R-:W-:Y:S01]  /*c170*/  F2FP.F16.F32.PACK_AB R186, R153, R186 ;  /* 0x000000ba99ba723e */ /* 0x000fe200000000ff */
[----:B------:R-:W-:Y:S01]  /*c180*/  FADD.FTZ R15, R209, R98 ;  /* 0x00000062d10f7221 */ /* 0x000fe20000010000 */
[----:B------:R-:W-:Y:S01]  /*c190*/  F2FP.F16.F32.PACK_AB R188, R145, R188 ;  /* 0x000000bc91bc723e */ /* 0x000fe200000000ff */
[----:B------:R-:W-:Y:S01]  /*c1a0*/  FADD.FTZ R11, R105, R100 ;  /* 0x00000064690b7221 */ /* 0x000fe20000010000 */
[----:B------:R-:W-:Y:S01]  /*c1b0*/  F2FP.F16.F32.PACK_AB R190, R149, R190 ;  /* 0x000000be95be723e */ /* 0x000fe200000000ff */
[----:B-----5:R-:W-:Y:S01]  /*c1c0*/  FADD.FTZ R10, R96, R15 ;  /* 0x0000000f600a7221 */ /* 0x020fe20000010000 */
        /* <DEDUP_REMOVED lines=8> */
[----:B------:R-:W2:Y:S01]  /*c250*/  MUFU.EX2 R98, R91 ;  /* 0x0000005b00627308 */ /* 0x000ea20000000800 */
        /* <DEDUP_REMOVED lines=10> */
[----:B0-----:R-:W-:Y:S01]  /*c300*/  FADD.FTZ R11, R102, R11 ;  /* 0x0000000b660b7221 */ /* 0x001fe20000010000 */
[----:B------:R-:W-:Y:S01]  /*c310*/  F2FP.F16.F32.PACK_AB R204, R113, R204 ;  /* 0x000000cc71cc723e */ /* 0x000fe200000000ff */
        /* <DEDUP_REMOVED lines=14> */
[----:B--2---:R-:W-:Y:S01]  /*c400*/  FADD.FTZ R15, R98, R11 ;  /* 0x0000000b620f7221 */ /* 0x004fe20000010000 */
[----:B------:R-:W-:Y:S01]  /*c410*/  F2FP.F16.F32.PACK_AB R213, R119, R106 ;  /* 0x0000006a77d5723e */ /* 0x000fe200000000ff */
[----:B------:R-:W-:Y:S01]  /*c420*/  FADD.FTZ R11, R13, R10 ;  /* 0x0000000a0d0b7221 */ /* 0x000fe20000010000 */
[----:B------:R-:W-:Y:S01]  /*c430*/  F2FP.F16.F32.PACK_AB R215, R103, R102 ;  /* 0x0000006667d7723e */ /* 0x000fe200000000ff */
[----:B------:R-:W-:Y:S01]  /*c440*/  FADD.FTZ R10, R95, R15 ;  /* 0x0000000f5f0a7221 */ /* 0x000fe20000010000 */
        /* <DEDUP_REMOVED lines=35> */
[----:B------:R-:W-:Y:S01]  /*c680*/  MOV R15, R16 ;  /* 0x00000010000f7202 */ /* 0x000fe20000000f00 */
[----:B------:R-:W-:-:S02]  /*c690*/  IMAD.MOV.U32 R13, RZ, RZ, R101 ;  /* 0x000000ffff0d7224 */ /* 0x000fc400078e0065 */
[----:B------:R-:W-:Y:S01]  /*c6a0*/  IMAD.MOV.U32 R12, RZ, RZ, R89 ;  /* 0x000000ffff0c7224 */ /* 0x000fe200078e0059 */
[----:B------:R-:W-:Y:S06]  /*c6b0*/  @P2 BRA `(.L_x_5790) ;  /* 0xffffffa800582947 */ /* 0x000fec000383ffff */
.L_x_5781:
[----:B------:R-:W-:Y:S06]  /*c6c0*/  BAR.ARV 0x8, 0x120 ;  /* 0x0204800000007b1d */ /* 0x000fec0000002000 */
[----:B------:R-:W-:Y:S05]  /*c6d0*/  @!P0 BRA `(.L_x_5791) ;  /* 0x0000000000048947 */ /* 0x000fea0003800000 */
[----:B------:R-:W-:Y:S01]  /*c6e0*/  BPT.TRAP 0x1 ;  /* 0x000000040000795c */ /* 0x000fe20000300000 */
.L_x_5791:
[----:B------:R-:W-:Y:S01]  /*c6f0*/  IMAD R8, R2, 0x8, R0 ;  /* 0x0000000802087824 */ /* 0x000fe200078e0200 */
[----:B------:R-:W-:-:S04]  /*c700*/  SHF.L.U32 R3, R16, 0x1f, RZ ;  /* 0x0000001f10037819 */ /* 0x000fc800000006ff */
[----:B------:R0:W1:Y:S01]  /*c710*/  SYNCS.PHASECHK.TRANS64.TRYWAIT P2, [R8+URZ+0x34850], R3 ;  /* 0x03485003080075a7 */ /* 0x000062000804017f */
[----:B------:R-:W-:Y:S05]  /*c720*/  @!P0 BRA `(.L_x_5792) ;  /* 0x0000000000048947 */ /* 0x000fea0003800000 */
[----:B------:R-:W-:Y:S01]  /*c730*/  BPT.TRAP 0x1 ;  /* 0x000000040000795c */ /* 0x000fe20000300000 */
.L_x_5792:
[----:B-1----:R-:W-:Y:S05]  /*c740*/  @P2 BRA `(.L_x_5793) ;  /* 0x0000000000082947 */ /* 0x002fea0003800000 */
[----:B------:R-:W1:Y:S02]  /*c750*/  SYNCS.PHASECHK.TRANS64.TRYWAIT P0, [R8+URZ+0x34850], R3 ;  /* 0x03485003080075a7 */ /* 0x000e64000800017f */
[----:B-1----:R-:W-:Y:S05]  /*c760*/  @!P0 BRA `(.L_x_5794) ;  /* 0x00000074007c8947 */ /* 0x002fea0003800000 */
.L_x_5793:
[----:B------:R-:W-:Y:S05]  /*c770*/  WARPSYNC.ALL ;  /* 0x0000000000007948 */ /* 0x000fea0003800000 */
[----:B------:R-:W-:Y:S01]  /*c780*/  VIADD R0, R0, 0x400 ;  /* 0x0000040000007836 */ /* 0x000fe20000000000 */
[----:B------:R-:W-:Y:S01]  /*c790*/  WARPGROUP.ARRIVE ;  /* 0x00000000000079c5 */ /* 0x000fe20000000000 */
[----:B------:R-:W-:Y:S01]  /*c7a0*/  IMAD.MOV.U32 R7, RZ, RZ, 0x40000040 ;  /* 0x40000040ff077424 */ /* 0x000fe200078e00ff */
[----:B01----:R-:W-:Y:S01]  /*c7b0*/  SHFL.BFLY PT, R3, R10, 0x2, 0x1f ;  /* 0x0c401f000a037f89 */ /* 0x003fe200000e0000 */
[----:B------:R-:W-:Y:S01]  /*c7c0*/  IMAD.MOV.U32 R9, RZ, RZ, RZ ;  /* 0x000000ffff097224 */ /* 0x000fe200078e00ff */
[----:B------:R-:W-:Y:S01]  /*c7d0*/  SHF.R.U32.HI R0, RZ, 0x4, R0 ;  /* 0x00000004ff007819 */ /* 0x000fe20000011600 */
[----:B------:R-:W-:-:S03]  /*c7e0*/  VIADD R223, R223, 0x1 ;  /* 0x00000001dfdf7836 */ /* 0x000fc60000000000 */
[----:B------:R-:W-:-:S04]  /*c7f0*/  LOP3.LUT R0, R0, 0x3fff, RZ, 0xc0, !PT ;  /* 0x00003fff00007812 */ /* 0x000fc800078ec0ff */
[----:B------:R-:W-:Y:S02]  /*c800*/  LOP3.LUT R5, R0, 0x5800000, RZ, 0xfc, !PT ;  /* 0x0580000000057812 */ /* 0x000fe400078efcff */
[----:B------:R-:W0:Y:S03]  /*c810*/  SHFL.BFLY PT, R0, R11, 0x2, 0x1f ;  /* 0x0c401f000b007f89 */ /* 0x000e2600000e0000 */
[----:B------:R-:W-:Y:S02]  /*c820*/  IMAD R4, R2, 0xb00, R5 ;  /* 0x00000b0002047824 */ /* 0x000fe400078e0205 */
[----:B------:R-:W-:Y:S02]  /*c830*/  IMAD.MOV.U32 R5, RZ, RZ, 0x40000040 ;  /* 0x40000040ff057424 */ /* 0x000fe400078e00ff */
[C---:B------:R-:W-:Y:S01]  /*c840*/  VIADD R6, R4.reuse, 0x80 ;  /* 0x0000008004067836 */ /* 0x040fe20000000000 */
[----:B------:R-:W-:-:S02]  /*c850*/  R2UR UR6, R4 ;  /* 0x00000000040672ca */ /* 0x000fc400000e0000 */
[----:B------:R-:W-:Y:S01]  /*c860*/  R2UR UR7, R5 ;  /* 0x00000000050772ca */ /* 0x000fe200000e0000 */
[----:B------:R-:W-:-:S12]  /*c870*/  IMAD.MOV.U32 R5, RZ, RZ, 0x40000040 ;  /* 0x40000040ff057424 */ /* 0x000fd800078e00ff */
[----:B------:R-:W-:Y:S01]  /*c880*/  HGMMA.64x128x16.F32 R24, R176, gdesc[UR4].tnspB, R24, gsb0 ;  /* 0x41e00004b0187df0 */ /* 0x000fe20008000818 */
[----:B------:R-:W-:Y:S01]  /*c890*/  R2UR UR6, R6 ;  /* 0x00000000060672ca */ /* 0x000fe200000e0000 */
[----:B------:R-:W-:Y:S01]  /*c8a0*/  VIADD R6, R4, 0x100 ;  /* 0x0000010004067836 */ /* 0x000fe20000000000 */
[----:B------:R-:W-:Y:S01]  /*c8b0*/  R2UR UR7, R7 ;  /* 0x00000000070772ca */ /* 0x000fe200000e0000 */
[----:B0-----:R-:W-:Y:S01]  /*c8c0*/  FADD.FTZ R0, R0, R11 ;  /* 0x0000000b00007221 */ /* 0x001fe20000010000 */
[----:B------:R-:W-:Y:S01]  /*c8d0*/  MOV R7, 0x40000040 ;  /* 0x4000004000077802 */ /* 0x000fe20000000f00 */
[----:B------:R-:W-:Y:S01]  /*c8e0*/  VIADD R11, R2, 0x1 ;  /* 0x00000001020b7836 */ /* 0x000fe20000000000 */
[----:B------:R-:W-:-:S04]  /*c8f0*/  MOV R2, RZ ;  /* 0x000000ff00027202 */ /* 0x000fc80000000f00 */
[----:B------:R-:W-:Y:S01]  /*c900*/  ISETP.NE.AND P2, PT, R11, 0x2, PT ;  /* 0x000000020b00780c */ /* 0x000fe20003f45270 */
[----:B------:R-:W-:Y:S02]  /*c910*/  WARPGROUP.DEPBAR.LE gsb0, 0x0 ;  /* 0x00008000000079c5 */ /* 0x000fe40000010000 */
[----:B------:R-:W-:-:S06]  /*c920*/  WARPGROUP.ARRIVE ;  /* 0x00000000000079c5 */ /* 0x000fcc0000000000 */
[----:B------:R-:W-:Y:S01]  /*c930*/  HGMMA.64x128x16.F32 R24, R180, gdesc[UR4].tnspB, R24, gsb0 ;  /* 0x41e00004b4187df0 */ /* 0x000fe20008000818 */
[----:B------:R-:W-:Y:S01]  /*c940*/  R2UR UR6, R6 ;  /* 0x00000000060672ca */ /* 0x000fe200000e0000 */
[----:B------:R-:W-:Y:S01]  /*c950*/  VIADD R6, R4, 0x180 ;  /* 0x0000018004067836 */ /* 0x000fe20000000000 */
[----:B------:R-:W-:Y:S01]  /*c960*/  R2UR UR7, R7 ;  /* 0x00000000070772ca */ /* 0x000fe200000e0000 */
[----:B------:R-:W-:Y:S01]  /*c970*/  IMAD.MOV.U32 R7, RZ, RZ, 0x40000040 ;  /* 0x40000040ff077424 */ /* 0x000fe200078e00ff */
[----:B------:R-:W-:Y:S02]  /*c980*/  WARPGROUP.DEPBAR.LE gsb0, 0x0 ;  /* 0x00008000000079c5 */ /* 0x000fe40000010000 */
[----:B------:R-:W-:-:S09]  /*c990*/  WARPGROUP.ARRIVE ;  /* 0x00000000000079c5 */ /* 0x000fd20000000000 */
        /* <DEDUP_REMOVED lines=22> */
[----:B------:R-:W-:Y:S02]  /*cb00*/  R2UR UR6, R6 ;  /* 0x00000000060672ca */ /* 0x000fe400000e0000 */
[----:B------:R-:W-:Y:S01]  /*cb10*/  R2UR UR7, R7 ;  /* 0x00000000070772ca */ /* 0x000fe200000e0000 */
[----:B------:R-:W-:Y:S01]  /*cb20*/  IMAD.MOV.U32 R7, RZ, RZ, 0x40000040 ;  /* 0x40000040ff077424 */ /* 0x000fe200078e00ff */
[----:B------:R-:W-:Y:S01]  /*cb30*/  IADD3 R6, R4, 0x380, RZ ;  /* 0x0000038004067810 */ /* 0x000fe20007ffe0ff */
[----:B------:R-:W-:Y:S02]  /*cb40*/  WARPGROUP.DEPBAR.LE gsb0, 0x0 ;  /* 0x00008000000079c5 */ /* 0x000fe40000010000 */
[----:B------:R-:W-:-:S08]  /*cb50*/  WARPGROUP.ARRIVE ;  /* 0x00000000000079c5 */ /* 0x000fd00000000000 */
        /* <DEDUP_REMOVED lines=9> */
[C---:B------:R-:W-:Y:S01]  /*cbf0*/  VIADD R6, R4.reuse, 0x480 ;  /* 0x0000048004067836 */ /* 0x040fe20000000000 */
[----:B------:R-:W-:Y:S01]  /*cc00*/  R2UR UR7, R7 ;  /* 0x00000000070772ca */ /* 0x000fe200000e0000 */
[----:B------:R-:W-:Y:S02]  /*cc10*/  IMAD.MOV.U32 R7, RZ, RZ, 0x40000040 ;  /* 0x40000040ff077424 */ /* 0x000fe400078e00ff */
[----:B------:R-:W-:Y:S01]  /*cc20*/  VIADD R4, R4, 0x500 ;  /* 0x0000050004047836 */ /* 0x000fe20000000000 */
[----:B------:R-:W-:Y:S02]  /*cc30*/  WARPGROUP.DEPBAR.LE gsb0, 0x0 ;  /* 0x00008000000079c5 */ /* 0x000fe40000010000 */
[----:B------:R-:W-:-:S07]  /*cc40*/  WARPGROUP.ARRIVE ;  /* 0x00000000000079c5 */ /* 0x000fce0000000000 */
[----:B------:R-:W-:Y:S01]  /*cc50*/  HGMMA.64x128x16.F32 R24, R208, gdesc[UR4].tnspB, R24, gsb0 ;  /* 0x41e00004d0187df0 */ /* 0x000fe20008000818 */
[----:B------:R-:W-:Y:S02]  /*cc60*/  R2UR UR6, R6 ;  /* 0x00000000060672ca */ /* 0x000fe400000e0000 */
[----:B------:R-:W-:Y:S01]  /*cc70*/  R2UR UR7, R7 ;  /* 0x00000000070772ca */ /* 0x000fe200000e0000 */
[----:B------:R-:W-:-:S05]  /*cc80*/  @!P1 VIADD R7, R8, 0x34860 ;  /* 0x0003486008079836 */ /* 0x000fca0000000000 */
[----:B------:R-:W-:Y:S01]  /*cc90*/  @!P1 PRMT R7, RZ, 0x654, R7 ;  /* 0x00000654ff079816 */ /* 0x000fe20000000007 */
[----:B------:R-:W-:Y:S02]  /*cca0*/  WARPGROUP.DEPBAR.LE gsb0, 0x0 ;  /* 0x00008000000079c5 */ /* 0x000fe40000010000 */
[----:B------:R-:W-:-:S06]  /*ccb0*/  WARPGROUP.ARRIVE ;  /* 0x00000000000079c5 */ /* 0x000fcc0000000000 */
[----:B------:R-:W-:Y:S01]  /*ccc0*/  HGMMA.64x128x16.F32 R24, R212, gdesc[UR4].tnspB, R24, gsb0 ;  /* 0x41e00004d4187df0 */ /* 0x000fe20008000818 */
        /* <DEDUP_REMOVED lines=10> */
[----:B------:R-:W-:Y:S01]  /*cd70*/  LOP3.LUT R16, R16, R3, RZ, 0x3c, !PT ;  /* 0x0000000310107212 */ /* 0x000fe200078e3cff */
[----:B------:R-:W-:Y:S01]  /*cd80*/  IMAD.MOV.U32 R3, RZ, RZ, -0x800000 ;  /* 0xff800000ff037424 */ /* 0x000fe200078e00ff */
[----:B------:R-:W-:-:S09]  /*cd90*/  FSETP.NE.FTZ.AND P3, PT, R13, RZ, PT ;  /* 0x000000ff0d00720b */ /* 0x000fd20003f75000 */
[----:B------:R-:W0:Y:S01]  /*cda0*/  @P0 MUFU.LG2 R5, R12 ;  /* 0x0000000c00050308 */ /* 0x000e220000000c00 */
[----:B------:R-:W-:-:S03]  /*cdb0*/  @P0 FMUL.FTZ R4, R88, 0.69314718246459960938 ;  /* 0x3f31721858040820 */ /* 0x000fc60000410000 */
[----:B------:R-:W-:-:S04]  /*cdc0*/  @P3 FMUL.FTZ R15, R88, 0.69314718246459960938 ;  /* 0x3f317218580f3820 */ /* 0x000fc80000410000 */
        /* <DEDUP_REMOVED lines=10> */
[----:B------:R-:W-:Y:S03]  /*ce70*/  HGMMA.64x128x16.F32 R24, R216, gdesc[UR4].tnspB, R24, gsb0 ;  /* 0x41e00004d8187df0 */ /* 0x000fe60008000818 */
[----:B------:R-:W-:Y:S02]  /*ce80*/  WARPGROUP.DEPBAR.LE gsb0, 0x0 ;  /* 0x00008000000079c5 */ /* 0x000fe40000010000 */
        /* <DEDUP_REMOVED lines=65> */
[----:B------:R-:W-:-:S07]  /*d2a0*/  SEL R2, R11, RZ, P2 ;  /* 0x000000ff0b027207 */ /* 0x000fce0001000000 */
.L_x_5773:
        /* <DEDUP_REMOVED lines=11> */
[----:B------:R-:W-:Y:S01]  /*d360*/  F2FP.F16.F32.PACK_AB R6, R6, R105 ;  /* 0x000000690606723e */ /* 0x000fe200000000ff */
[----:B------:R-:W-:Y:S01]  /*d370*/  ULDC.64 UR6, c[0x0][0x208] ;  /* 0x0000820000067ab9 */ /* 0x000fe20000000a00 */
[----:B------:R-:W-:Y:S02]  /*d380*/  F2FP.F16.F32.PACK_AB R60, R57, R60 ;  /* 0x0000003c393c723e */ /* 0x000fe400000000ff */
[----:B------:R-:W-:Y:S02]  /*d390*/  F2FP.F16.F32.PACK_AB R52, R45, R52 ;  /* 0x000000342d34723e */ /* 0x000fe400000000ff */
[----:B------:R-:W-:Y:S02]  /*d3a0*/  F2FP.F16.F32.PACK_AB R40, R37, R40 ;  /* 0x000000282528723e */ /* 0x000fe400000000ff */
[----:B------:R-:W-:-:S02]  /*d3b0*/  MOV R20, R28 ;  /* 0x0000001c00147202 */ /* 0x000fc40000000f00 */
[----:B--2---:R-:W-:-:S03]  /*d3c0*/  MOV R21, R5 ;  /* 0x0000000500157202 */ /* 0x004fc60000000f00 */
[----:B------:R-:W-:-:S03]  /*d3d0*/  IMAD.WIDE R4, R228, 0x2, R20 ;  /* 0x00000002e4047825 */ /* 0x000fc600078e0214 */
[C---:B------:R-:W-:Y:S02]  /*d3e0*/  LOP3.LUT R9, R4.reuse, 0x380, RZ, 0xc0, !PT ;  /* 0x0000038004097812 */ /* 0x040fe400078ec0ff */
[C---:B------:R-:W-:Y:S02]  /*d3f0*/  IADD3 R63, P6, R4.reuse, 0x20, RZ ;  /* 0x00000020043f7810 */ /* 0x040fe40007fde0ff */
[----:B------:R-:W-:Y:S02]  /*d400*/  SHF.R.U64 R9, R9, 0x3, RZ ;  /* 0x0000000309097819 */ /* 0x000fe400000012ff */
        /* <DEDUP_REMOVED lines=8> */
[----:B------:R-:W-:Y:S01]  /*d490*/  BAR.SYNC.DEFER_BLOCKING 0x1, 0x100 ;  /* 0x0044000000007b1d */ /* 0x000fe20000010000 */
[----:B------:R-:W-:Y:S01]  /*d4a0*/  IADD3 R83, P0, R4, 0x4060, RZ ;  /* 0x0000406004537810 */ /* 0x000fe20007f1e0ff */
[--C-:B------:R-:W-:Y:S01]  /*d4b0*/  IMAD.X R11, RZ, RZ, R5.reuse, P2 ;  /* 0x000000ffff0b7224 */ /* 0x100fe200010e0605 */
[----:B------:R-:W-:Y:S01]  /*d4c0*/  LOP3.LUT R4, R9, R4, RZ, 0x3c, !PT ;  /* 0x0000000409047212 */ /* 0x000fe200078e3cff */
[--C-:B------:R-:W-:Y:S01]  /*d4d0*/  IMAD.X R9, RZ, RZ, R5.reuse, P1 ;  /* 0x000000ffff097224 */ /* 0x100fe200008e0605 */
[----:B------:R-:W-:Y:S01]  /*d4e0*/  IADD3.X R13, RZ, R5, RZ, P3, !PT ;  /* 0x00000005ff0d7210 */ /* 0x000fe20001ffe4ff */
[----:B------:R-:W-:Y:S01]  /*d4f0*/  IMAD.X R31, RZ, RZ, R5, P0 ;  /* 0x000000ffff1f7224 */ /* 0x000fe200000e0605 */
[----:B------:R-:W-:-:S02]  /*d500*/  LOP3.LUT R14, R67, 0x380, RZ, 0xc0, !PT ;  /* 0x00000380430e7812 */ /* 0x000fc400078ec0ff */
[----:B------:R-:W-:Y:S02]  /*d510*/  MOV R62, R4 ;  /* 0x00000004003e7202 */ /* 0x000fe40000000f00 */
[----:B------:R-:W-:Y:S02]  /*d520*/  LOP3.LUT R30, R71, 0x380, RZ, 0xc0, !PT ;  /* 0x00000380471e7812 */ /* 0x000fe400078ec0ff */
[----:B------:R-:W-:Y:S02]  /*d530*/  F2FP.F16.F32.PACK_AB R5, R10, R107 ;  /* 0x0000006b0a05723e */ /* 0x000fe400000000ff */
[----:B------:R-:W-:Y:S02]  /*d540*/  LOP3.LUT R10, R79, 0x380, RZ, 0xc0, !PT ;  /* 0x000003804f0a7812 */ /* 0x000fe400078ec0ff */
[----:B------:R-:W-:Y:S02]  /*d550*/  SHF.R.U64 R14, R14, 0x3, RZ ;  /* 0x000000030e0e7819 */ /* 0x000fe400000012ff */
[----:B------:R-:W-:-:S02]  /*d560*/  SHF.R.U64 R30, R30, 0x3, RZ ;  /* 0x000000031e1e7819 */ /* 0x000fc400000012ff */
[----:B------:R-:W-:Y:S02]  /*d570*/  SHF.R.U64 R10, R10, 0x3, RZ ;  /* 0x000000030a0a7819 */ /* 0x000fe400000012ff */
[----:B------:R-:W-:Y:S02]  /*d580*/  LOP3.LUT R24, R14, R67, RZ, 0x3c, !PT ;  /* 0x000000430e187212 */ /* 0x000fe400078e3cff */
[----:B------:R-:W-:Y:S02]  /*d590*/  LOP3.LUT R14, R30, R71, RZ, 0x3c, !PT ;  /* 0x000000471e0e7212 */ /* 0x000fe400078e3cff */
[----:B------:R-:W-:Y:S02]  /*d5a0*/  LOP3.LUT R30, R81, 0x380, RZ, 0xc0, !PT ;  /* 0x00000380511e7812 */ /* 0x000fe400078ec0ff */
[----:B------:R-:W-:Y:S02]  /*d5b0*/  LOP3.LUT R10, R10, R79, RZ, 0x3c, !PT ;  /* 0x0000004f0a0a7212 */ /* 0x000fe400078e3cff */
[----:B------:R-:W-:Y:S01]  /*d5c0*/  LOP3.LUT R12, R63, 0x380, RZ, 0xc0, !PT ;  /* 0x000003803f0c7812 */ /* 0x000fe200078ec0ff */
[----:B------:R-:W2:Y:S01]  /*d5d0*/  LDC.64 R78, c[0x0][0xbd8] ;  /* 0x0002f600ff4e7b82 */ /* 0x000ea20000000a00 */
[----:B-1----:R-:W-:-:S02]  /*d5e0*/  LOP3.LUT R48, R75, 0x380, RZ, 0xc0, !PT ;  /* 0x000003804b307812 */ /* 0x002fc400078ec0ff */
[----:B------:R-:W-:Y:S02]  /*d5f0*/  SHF.R.U64 R30, R30, 0x3, RZ ;  /* 0x000000031e1e7819 */ /* 0x000fe400000012ff */
[----:B------:R-:W-:Y:S02]  /*d600*/  SHF.R.U64 R12, R12, 0x3, RZ ;  /* 0x000000030c0c7819 */ /* 0x000fe400000012ff */
[----:B------:R-:W-:Y:S02]  /*d610*/  SHF.R.U64 R48, R48, 0x3, RZ ;  /* 0x0000000330307819 */ /* 0x000fe400000012ff */
[----:B------:R-:W-:Y:S02]  /*d620*/  F2FP.F16.F32.PACK_AB R4, R106, R109 ;  /* 0x0000006d6a04723e */ /* 0x000fe400000000ff */
[----:B------:R-:W-:Y:S02]  /*d630*/  LOP3.LUT R8, R30, R81, RZ, 0x3c, !PT ;  /* 0x000000511e087212 */ /* 0x000fe400078e3cff */
[----:B------:R-:W-:Y:S01]  /*d640*/  LOP3.LUT R26, R12, R63, RZ, 0x3c, !PT ;  /* 0x0000003f0c1a7212 */ /* 0x000fe200078e3cff */
[----:B------:R1:W-:Y:S01]  /*d650*/  STSM.16.M88.4 [R62], R4 ;  /* 0x000000043e007844 */ /* 0x0003e20000000200 */
[----:B------:R-:W-:-:S02]  /*d660*/  LOP3.LUT R12, R48, R75, RZ, 0x3c, !PT ;  /* 0x0000004b300c7212 */ /* 0x000fc400078e3cff */
[----:B------:R-:W-:Y:S02]  /*d670*/  MOV R67, R10 ;  /* 0x0000000a00437202 */ /* 0x000fe40000000f00 */
[----:B------:R-:W-:Y:S02]  /*d680*/  MOV R66, R8 ;  /* 0x0000000800427202 */ /* 0x000fe40000000f00 */
[----:B------:R-:W-:Y:S02]  /*d690*/  LOP3.LUT R48, R83, 0x380, RZ, 0xc0, !PT ;  /* 0x0000038053307812 */ /* 0x000fe400078ec0ff */
[----:B------:R-:W-:Y:S02]  /*d6a0*/  MOV R74, R26 ;  /* 0x0000001a004a7202 */ /* 0x000fe40000000f00 */
[----:B------:R-:W-:Y:S02]  /*d6b0*/  F2FP.F16.F32.PACK_AB R8, R103, R104 ;  /* 0x000000686708723e */ /* 0x000fe400000000ff */
[----:B------:R-:W-:-:S02]  /*d6c0*/  F2FP.F16.F32.PACK_AB R9, R101, R102 ;  /* 0x000000666509723e */ /* 0x000fc400000000ff */
[----:B------:R-:W-:Y:S02]  /*d6d0*/  F2FP.F16.F32.PACK_AB R10, R99, R100 ;  /* 0x00000064630a723e */ /* 0x000fe400000000ff */
[----:B------:R-:W-:Y:S02]  /*d6e0*/  F2FP.F16.F32.PACK_AB R11, R84, R85 ;  /* 0x00000055540b723e */ /* 0x000fe400000000ff */
[----:B------:R-:W-:Y:S02]  /*d6f0*/  MOV R71, R24 ;  /* 0x0000001800477202 */ /* 0x000fe40000000f00 */
[----:B-1----:R-:W-:Y:S01]  /*d700*/  F2FP.F16.F32.PACK_AB R4, R97, R98 ;  /* 0x000000626104723e */ /* 0x002fe200000000ff */
[----:B------:R-:W-:Y:S01]  /*d710*/  STSM.16.M88.4 [R74], R8 ;  /* 0x000000084a007844 */ /* 0x000fe20000000200 */
[----:B------:R-:W-:Y:S02]  /*d720*/  F2FP.F16.F32.PACK_AB R5, R77, R80 ;  /* 0x000000504d05723e */ /* 0x000fe400000000ff */
[----:B------:R-:W-:-:S02]  /*d730*/  F2FP.F16.F32.PACK_AB R6, R95, R96 ;  /* 0x000000605f06723e */ /* 0x000fc400000000ff */
[----:B------:R-:W-:Y:S02]  /*d740*/  F2FP.F16.F32.PACK_AB R7, R73, R76 ;  /* 0x0000004c4907723e */ /* 0x000fe400000000ff */
[----:B------:R-:W-:Y:S02]  /*d750*/  SHF.R.U64 R48, R48, 0x3, RZ ;  /* 0x0000000330307819 */ /* 0x000fe400000012ff */
[----:B------:R-:W-:Y:S01]  /*d760*/  MOV R70, R14 ;  /* 0x0000000e00467202 */ /* 0x000fe20000000f00 */
[----:B------:R1:W-:Y:S01]  /*d770*/  STSM.16.M88.4 [R71], R4 ;  /* 0x0000000447007844 */ /* 0x0003e20000000200 */
[----:B------:R-:W-:Y:S02]  /*d780*/  LOP3.LUT R30, R48, R83, RZ, 0x3c, !PT ;  /* 0x00000053301e7212 */ /* 0x000fe400078e3cff */
[----:B------:R-:W-:Y:S02]  /*d790*/  MOV R48, R12 ;  /* 0x0000000c00307202 */ /* 0x000fe40000000f00 */
[----:B------:R-:W-:-:S02]  /*d7a0*/  F2FP.F16.F32.PACK_AB R12, R93, R94 ;  /* 0x0000005e5d0c723e */ /* 0x000fc400000000ff */
[----:B------:R-:W-:Y:S02]  /*d7b0*/  F2FP.F16.F32.PACK_AB R13, R69, R72 ;  /* 0x00000048450d723e */ /* 0x000fe400000000ff */
[----:B------:R-:W-:Y:S02]  /*d7c0*/  F2FP.F16.F32.PACK_AB R14, R91, R92 ;  /* 0x0000005c5b0e723e */ /* 0x000fe400000000ff */
[----:B------:R-:W-:Y:S02]  /*d7d0*/  F2FP.F16.F32.PACK_AB R15, R65, R68 ;  /* 0x00000044410f723e */ /* 0x000fe400000000ff */
[----:B------:R-:W-:Y:S02]  /*d7e0*/  F2FP.F16.F32.PACK_AB R24, R89, R90 ;  /* 0x0000005a5918723e */ /* 0x000fe400000000ff */
[----:B------:R-:W-:Y:S01]  /*d7f0*/  F2FP.F16.F32.PACK_AB R25, R59, R64 ;  /* 0x000000403b19723e */ /* 0x000fe200000000ff */
[----:B-1----:R-:W-:Y:S01]  /*d800*/  IMAD.SHL.U32 R5, R23, 0x4, RZ ;  /* 0x0000000417057824 */ /* 0x002fe200078e00ff */
[----:B------:R-:W-:Y:S01]  /*d810*/  F2FP.F16.F32.PACK_AB R26, R61, R88 ;  /* 0x000000583d1a723e */ /* 0x000fe200000000ff */
[----:B------:R-:W-:Y:S01]  /*d820*/  STSM.16.M88.4 [R70], R12 ;  /* 0x0000000c46007844 */ /* 0x000fe20000000200 */
[----:B------:R-:W-:-:S02]  /*d830*/  F2FP.F16.F32.PACK_AB R27, R55, R58 ;  /* 0x0000003a371b723e */ /* 0x000fc400000000ff */
[----:B------:R-:W-:Y:S02]  /*d840*/  F2FP.F16.F32.PACK_AB R61, R47, R54 ;  /* 0x000000362f3d723e */ /* 0x000fe400000000ff */
[----:B------:R-:W-:Y:S01]  /*d850*/  F2FP.F16.F32.PACK_AB R62, R53, R56 ;  /* 0x00000038353e723e */ /* 0x000fe200000000ff */
[----:B------:R1:W-:Y:S01]  /*d860*/  STSM.16.M88.4 [R48], R24 ;  /* 0x0000001830007844 */ /* 0x0003e20000000200 */
[----:B------:R-:W-:Y:S02]  /*d870*/  F2FP.F16.F32.PACK_AB R63, R43, R46 ;  /* 0x0000002e2b3f723e */ /* 0x000fe400000000ff */
[----:B------:R-:W-:Y:S02]  /*d880*/  SHF.L.U64.HI R8, R23, 0x2, R222 ;  /* 0x0000000217087819 */ /* 0x000fe400000102de */
[----:B--2---:R-:W-:Y:S01]  /*d890*/  IADD3 R6, P1, R5, R78, RZ ;  /* 0x0000004e05067210 */ /* 0x004fe20007f3e0ff */
[----:B------:R2:W-:Y:S01]  /*d8a0*/  STSM.16.M88.4 [R67], R60 ;  /* 0x0000003c43007844 */ /* 0x0005e20000000200 */
[----:B------:R-:W-:-:S02]  /*d8b0*/  F2FP.F16.F32.PACK_AB R53, R39, R42 ;  /* 0x0000002a2735723e */ /* 0x000fc400000000ff */
[----:B------:R-:W-:Y:S01]  /*d8c0*/  F2FP.F16.F32.PACK_AB R54, R41, R44 ;  /* 0x0000002c2936723e */ /* 0x000fe200000000ff */
[----:B------:R-:W-:Y:S01]  /*d8d0*/  IMAD.X R7, R8, 0x1, R79, P1 ;  /* 0x0000000108077824 */ /* 0x000fe200008e064f */
[----:B------:R-:W-:Y:S02]  /*d8e0*/  F2FP.F16.F32.PACK_AB R55, R35, R38 ;  /* 0x000000262337723e */ /* 0x000fe400000000ff */
[----:B------:R-:W-:Y:S01]  /*d8f0*/  MOV R31, R30 ;  /* 0x0000001e001f7202 */ /* 0x000fe20000000f00 */
[----:B------:R-:W-:Y:S01]  /*d900*/  IMAD.MOV.U32 R30, RZ, RZ, RZ ;  /* 0x000000ffff1e7224 */ /* 0x000fe200078e00ff */
[----:B------:R-:W-:Y:S01]  /*d910*/  F2FP.F16.F32.PACK_AB R41, R33, R34 ;  /* 0x000000222129723e */ /* 0x000fe200000000ff */
[----:B------:R2:W-:Y:S01]  /*d920*/  STSM.16.M88.4 [R66], R52 ;  /* 0x0000003442007844 */ /* 0x0005e20000000200 */
[----:B------:R-:W-:Y:S02]  /*d930*/  F2FP.F16.F32.PACK_AB R42, R29, R36 ;  /* 0x000000241d2a723e */ /* 0x000fe400000000ff */
[----:B------:R-:W-:-:S02]  /*d940*/  F2FP.F16.F32.PACK_AB R43, R87, R32 ;  /* 0x00000020572b723e */ /* 0x000fc400000000ff */
[----:B------:R-:W-:Y:S01]  /*d950*/  ISETP.NE.U32.AND P1, PT, RZ, UR4, PT ;  /* 0x00000004ff007c0c */ /* 0x000fe2000bf25070 */
[----:B-1----:R-:W1:Y:S01]  /*d960*/  LDC R48, c[0x0][0xa88] ;  /* 0x0002a200ff307b82 */ /* 0x002e620000000800 */
[----:B------:R-:W-:Y:S01]  /*d970*/  ISETP.NE.U32.AND P0, PT, R78, RZ, PT ;  /* 0x000000ff4e00720c */ /* 0x000fe20003f05070 */
[----:B------:R2:W-:Y:S06]  /*d980*/  STSM.16.M88.4 [R31], R40 ;  /* 0x000000281f007844 */ /* 0x0005ec0000000200 */
[----:B------:R-:W-:Y:S01]  /*d990*/  BAR.SYNC.DEFER_BLOCKING 0x1, 0x100 ;  /* 0x0044000000007b1d */ /* 0x000fe20000010000 */
[----:B------:R-:W-:-:S02]  /*d9a0*/  ISETP.NE.AND.EX P1, PT, RZ, UR5, PT, P1 ;  /* 0x00000005ff007c0c */ /* 0x000fc4000bf25310 */
[----:B------:R-:W-:Y:S01]  /*d9b0*/  ISETP.NE.AND.EX P0, PT, R79, RZ, PT, P0 ;  /* 0x000000ff4f00720c */ /* 0x000fe20003f05300 */
[----:B------:R-:W-:-:S10]  /*d9c0*/  IMAD R9, R18, 0x40, R17 ;  /* 0x0000004012097824 */ /* 0x000fd400078e0211 */
[----:B------:R-:W-:-:S04]  /*d9d0*/  @P1 IADD3 R4, P2, R5, UR4, RZ ;  /* 0x0000000405041c10 */ /* 0x000fc8000ff5e0ff */
[----:B------:R-:W-:Y:S01]  /*d9e0*/  @P1 IADD3.X R5, R8, UR5, RZ, P2, !PT ;  /* 0x0000000508051c10 */ /* 0x000fe200097fe4ff */
[----:B------:R-:W-:Y:S01]  /*d9f0*/  IMAD.WIDE R20, R9, 0x2, R20 ;  /* 0x0000000209147825 */ /* 0x000fe200078e0214 */
[----:B------:R2:W5:Y:S04]  /*da00*/  @P0 LDG.E R30, desc[UR6][R6.64] ;  /* 0x00000006061e0981 */ /* 0x000568000c1e1900 */
[----:B-1----:R2:W5:Y:S01]  /*da10*/  @P1 LDG.E R48, desc[UR6][R4.64] ;  /* 0x0000000604301981 */ /* 0x002562000c1e1900 */
[----:B------:R-:W-:Y:S05]  /*da20*/  @P1 BRA `(.L_x_5797) ;  /* 0x0000000000141947 */ /* 0x000fea0003800000 */
[----:B------:R-:W-:Y:S05]  /*da30*/  @!P0 BRA `(.L_x_5797) ;  /* 0x0000000000108947 */ /* 0x000fea0003800000 */
[----:B------:R-:W-:Y:S02]  /*da40*/  ULDC.64 UR4, c[0x0][0x208] ;  /* 0x0000820000047ab9 */ /* 0x000fe40000000a00 */
[----:B--2---:R-:W2:Y:S04]  /*da50*/  LDG.E R5, desc[UR4][R6.64] ;  /* 0x0000000406057981 */ /* 0x004ea8000c1e1900 */
[----:B-----5:R-:W2:Y:S02]  /*da60*/  LDG.E R48, desc[UR4][R6.64+0x4] ;  /* 0x0000040406307981 */ /* 0x020ea4000c1e1900 */
[----:B--2---:R-:W-:-:S07]  /*da70*/  IMAD.IADD R48, R48, 0x1, -R5 ;  /* 0x0000000130307824 */ /* 0x004fce00078e0a05 */
.L_x_5797:
[----:B------:R-:W-:Y:S01]  /*da80*/  SHF.R.S32.HI R19, RZ, 0x1f, R220 ;  /* 0x0000001fff137819 */ /* 0x000fe200000114dc */
[----:B------:R-:W-:Y:S01]  /*da90*/  ULDC.64 UR4, c[0x0][0xb70] ;  /* 0x0002dc0000047ab9 */ /* 0x000fe20000000a00 */
[--C-:B--2--5:R-:W-:Y:S01]  /*daa0*/  SHF.R.S32.HI R31, RZ, 0x1f, R30.reuse ;  /* 0x0000001fff1f7819 */ /* 0x124fe2000001141e */
[----:B------:R-:W-:Y:S01]  /*dab0*/  IMAD R11, R221, 0x80, R227 ;  /* 0x00000080dd0b7824 */ /* 0x000fe200078e02e3 */
[----:B------:R-:W-:Y:S01]  /*dac0*/  SEL R222, R222, RZ, !P0 ;  /* 0x000000ffdede7207 */ /* 0x000fe20004000000 */
[----:B------:R-:W-:Y:S01]  /*dad0*/  IMAD R5, R19, UR4, RZ ;  /* 0x0000000413057c24 */ /* 0x000fe2000f8e02ff */
[----:B------:R-:W-:Y:S01]  /*dae0*/  SEL R29, R23, RZ, !P0 ;  /* 0x000000ff171d7207 */ /* 0x000fe20004000000 */
[----:B------:R-:W-:Y:S01]  /*daf0*/  ULDC.64 UR6, c[0x0][0x208] ;  /* 0x0000820000067ab9 */ /* 0x000fe20000000a00 */
[----:B------:R-:W-:Y:S01]  /*db00*/  IADD3 R13, P2, R20, 0x2000, RZ ;  /* 0x00002000140d7810 */ /* 0x000fe20007f5e0ff */
[----:B------:R-:W-:Y:S01]  /*db10*/  IMAD R7, R220, UR5, R5 ;  /* 0x00000005dc077c24 */ /* 0x000fe2000f8e0205 */
[----:B------:R-:W-:Y:S01]  /*db20*/  IADD3 R33, P3, R20, 0x1000, RZ ;  /* 0x0000100014217810 */ /* 0x000fe20007f7e0ff */
[----:B------:R-:W-:Y:S01]  /*db30*/  IMAD.WIDE.U32 R4, R220, UR4, R30 ;  /* 0x00000004dc047c25 */ /* 0x000fe2000f8e001e */
[----:B------:R-:W-:Y:S01]  /*db40*/  ULDC.64 UR4, c[0x0][0xb78] ;  /* 0x0002de0000047ab9 */ /* 0x000fe20000000a00 */
[----:B------:R-:W-:-:S02]  /*db50*/  LOP3.LUT R12, R13, 0x380, RZ, 0xc0, !PT ;  /* 0x000003800d0c7812 */ /* 0x000fc400078ec0ff */
[----:B------:R-:W-:Y:S02]  /*db60*/  IADD3 R9, P1, R20, 0x3000, RZ ;  /* 0x0000300014097810 */ /* 0x000fe40007f3e0ff */
[----:B------:R-:W-:Y:S01]  /*db70*/  IADD3 R5, R5, R7, RZ ;  /* 0x0000000705057210 */ /* 0x000fe20007ffe0ff */
[----:B------:R-:W-:Y:S01]  /*db80*/  IMAD R7, R222, UR4, RZ ;  /* 0x00000004de077c24 */ /* 0x000fe2000f8e02ff */
[----:B------:R-:W-:Y:S02]  /*db90*/  LOP3.LUT R32, R33, 0x380, RZ, 0xc0, !PT ;  /* 0x0000038021207812 */ /* 0x000fe400078ec0ff */
[----:B------:R-:W-:Y:S01]  /*dba0*/  SHF.R.U64 R12, R12, 0x3, RZ ;  /* 0x000000030c0c7819 */ /* 0x000fe200000012ff */
[----:B------:R-:W-:Y:S01]  /*dbb0*/  IMAD.WIDE.U32 R4, R29, UR4, R4 ;  /* 0x000000041d047c25 */ /* 0x000fe2000f8e0004 */
[----:B------:R-:W-:Y:S02]  /*dbc0*/  LOP3.LUT R6, R9, 0x380, RZ, 0xc0, !PT ;  /* 0x0000038009067812 */ /* 0x000fe400078ec0ff */
[----:B------:R-:W-:Y:S01]  /*dbd0*/  SHF.R.U64 R32, R32, 0x3, RZ ;  /* 0x0000000320207819 */ /* 0x000fe200000012ff */
[----:B------:R-:W-:Y:S01]  /*dbe0*/  IMAD R10, R29, UR5, R7 ;  /* 0x000000051d0a7c24 */ /* 0x000fe2000f8e0207 */
[----:B------:R-:W-:Y:S01]  /*dbf0*/  SHF.R.S32.HI R7, RZ, 0x1f, R11 ;  /* 0x0000001fff077819 */ /* 0x000fe2000001140b */
[----:B------:R-:W-:Y:S01]  /*dc00*/  ULDC.64 UR4, c[0x0][0xb40] ;  /* 0x0002d00000047ab9 */ /* 0x000fe20000000a00 */
[----:B------:R-:W-:-:S02]  /*dc10*/  IADD3 R8, P0, R11, R4, RZ ;  /* 0x000000040b087210 */ /* 0x000fc40007f1e0ff */
[----:B------:R-:W-:Y:S01]  /*dc20*/  LOP3.LUT R12, R12, R13, RZ, 0x3c, !PT ;  /* 0x0000000d0c0c7212 */ /* 0x000fe200078e3cff */
[----:B------:R-:W-:Y:S01]  /*dc30*/  IMAD.X R13, RZ, RZ, R21, P2 ;  /* 0x000000ffff0d7224 */ /* 0x000fe200010e0615 */
[----:B------:R-:W-:Y:S01]  /*dc40*/  IADD3.X R7, R7, R5, R10, P0, !PT ;  /* 0x0000000507077210 */ /* 0x000fe200007fe40a */
[----:B------:R-:W-:Y:S01]  /*dc50*/  VIADD R5, R11, 0x8 ;  /* 0x000000080b057836 */ /* 0x000fe20000000000 */
[----:B------:R-:W-:Y:S02]  /*dc60*/  LEA R54, P0, R8, UR4, 0x2 ;  /* 0x0000000408367c11 */ /* 0x000fe4000f8010ff */
[----:B------:R-:W-:Y:S02]  /*dc70*/  SHF.R.U64 R6, R6, 0x3, RZ ;  /* 0x0000000306067819 */ /* 0x000fe400000012ff */
[----:B------:R-:W-:Y:S01]  /*dc80*/  LEA.HI.X R55, R8, UR5, R7, 0x2, P0 ;  /* 0x0000000508377c11 */ /* 0x000fe200080f1407 */
[----:B------:R-:W-:Y:S01]  /*dc90*/  ULDC.64 UR4, c[0x0][0xaa0] ;  /* 0x0002a80000047ab9 */ /* 0x000fe20000000a00 */
[----:B------:R-:W-:-:S02]  /*dca0*/  IADD3 R45, P6, R20, 0x4000, RZ ;  /* 0x00004000142d7810 */ /* 0x000fc40007fde0ff */
[C---:B------:R-:W-:Y:S02]  /*dcb0*/  IADD3 R37, P5, R20.reuse, 0x5000, RZ ;  /* 0x0000500014257810 */ /* 0x040fe40007fbe0ff */
[----:B------:R-:W-:Y:S02]  /*dcc0*/  IADD3 R25, P4, R20, 0x6000, RZ ;  /* 0x0000600014197810 */ /* 0x000fe40007f9e0ff */
[----:B------:R-:W-:Y:S02]  /*dcd0*/  LOP3.LUT P0, RZ, R224, 0x3, RZ, 0xc0, !PT ;  /* 0x00000003e0ff7812 */ /* 0x000fe4000780c0ff */
[----:B------:R-:W-:Y:S02]  /*dce0*/  IADD3 R7, P2, R20, 0x7000, RZ ;  /* 0x0000700014077810 */ /* 0x000fe40007f5e0ff */
[----:B------:R-:W-:Y:S01]  /*dcf0*/  LOP3.LUT R32, R32, R33, RZ, 0x3c, !PT ;  /* 0x0000002120207212 */ /* 0x000fe200078e3cff */
[----:B------:R-:W-:Y:S01]  /*dd00*/  IMAD.X R33, RZ, RZ, R21, P3 ;  /* 0x000000ffff217224 */ /* 0x000fe200018e0615 */
[----:B------:R-:W-:-:S02]  /*dd10*/  LOP3.LUT R4, R6, R9, RZ, 0x3c, !PT ;  /* 0x0000000906047212 */ /* 0x000fc400078e3cff */
[----:B------:R-:W-:Y:S02]  /*dd20*/  LOP3.LUT R44, R45, 0x380, RZ, 0xc0, !PT ;  /* 0x000003802d2c7812 */ /* 0x000fe400078ec0ff */
[----:B------:R-:W-:Y:S02]  /*dd30*/  LOP3.LUT R36, R37, 0x380, RZ, 0xc0, !PT ;  /* 0x0000038025247812 */ /* 0x000fe400078ec0ff */
[----:B------:R-:W-:Y:S02]  /*dd40*/  LOP3.LUT R24, R25, 0x380, RZ, 0xc0, !PT ;  /* 0x0000038019187812 */ /* 0x000fe400078ec0ff */
[-C--:B------:R-:W-:Y:S02]  /*dd50*/  ISETP.GE.OR P3, PT, R11, R48.reuse, P0 ;  /* 0x000000300b00720c */ /* 0x080fe40000766670 */
[----:B------:R-:W-:Y:S02]  /*dd60*/  LOP3.LUT R9, R20, 0x380, RZ, 0xc0, !PT ;  /* 0x0000038014097812 */ /* 0x000fe400078ec0ff */
[----:B------:R-:W-:Y:S01]  /*dd70*/  ISETP.GE.OR P0, PT, R5, R48, P0 ;  /* 0x000000300500720c */ /* 0x000fe20000706670 */
[----:B------:R-:W-:Y:S01]  /*dd80*/  IMAD.X R5, RZ, RZ, R21, P1 ;  /* 0x000000ffff057224 */ /* 0x000fe200008e0615 */
[----:B------:R-:W-:-:S02]  /*dd90*/  LOP3.LUT R6, R7, 0x380, RZ, 0xc0, !PT ;  /* 0x0000038007067812 */ /* 0x000fc400078ec0ff */
[----:B------:R-:W-:Y:S02]  /*dda0*/  SHF.R.U64 R44, R44, 0x3, RZ ;  /* 0x000000032c2c7819 */ /* 0x000fe400000012ff */
[----:B------:R-:W-:Y:S02]  /*ddb0*/  SHF.R.U64 R36, R36, 0x3, RZ ;  /* 0x0000000324247819 */ /* 0x000fe400000012ff */
[----:B------:R-:W-:Y:S01]  /*ddc0*/  SHF.R.U64 R24, R24, 0x3, RZ ;  /* 0x0000000318187819 */ /* 0x000fe200000012ff */
[----:B------:R-:W-:Y:S01]  /*ddd0*/  @!P3 STG.E desc[UR6][R54.64], R0 ;  /* 0x000000003600b986 */ /* 0x000fe2000c101906 */
[----:B------:R-:W-:Y:S02]  /*dde0*/  SHF.R.U64 R9, R9, 0x3, RZ ;  /* 0x0000000309097819 */ /* 0x000fe400000012ff */
[----:B------:R-:W-:Y:S01]  /*ddf0*/  SHF.R.U64 R6, R6, 0x3, RZ ;  /* 0x0000000306067819 */ /* 0x000fe200000012ff */
[----:B------:R1:W-:Y:S01]  /*de00*/  @!P0 STG.E desc[UR6][R54.64+0x20], R3 ;  /* 0x0000200336008986 */ /* 0x0003e2000c101906 */
        /* <DEDUP_REMOVED lines=8> */
[----:B------:R-:W-:-:S02]  /*de90*/  IADD3.X R9, RZ, R21, RZ, P2, !PT ;  /* 0x00000015ff097210 */ /* 0x000fc400017fe4ff */
[----:B------:R-:W-:Y:S01]  /*dea0*/  LOP3.LUT R8, R6, R7, RZ, 0x3c, !PT ;  /* 0x0000000706087212 */ /* 0x000fe200078e3cff */
[----:B------:R2:W5:Y:S01]  /*deb0*/  LD.E.128 R40, desc[UR6][R20.64] ;  /* 0x0000000614287980 */ /* 0x000562000c101d00 */
[--C-:B------:R-:W-:Y:S01]  /*dec0*/  SHF.R.S32.HI R53, RZ, 0x1f, R17.reuse ;  /* 0x0000001fff357819 */ /* 0x100fe20000011411 */
[----:B-1----:R-:W-:Y:S02]  /*ded0*/  IMAD R3, R31, UR4, RZ ;  /* 0x000000041f037c24 */ /* 0x002fe4000f8e02ff */
[----:B------:R-:W5:Y:S01]  /*dee0*/  LD.E.128 R12, desc[UR6][R12.64] ;  /* 0x000000060c0c7980 */ /* 0x000f62000c101d00 */
[----:B------:R-:W-:-:S03]  /*def0*/  IMAD.MOV.U32 R52, RZ, RZ, R17 ;  /* 0x000000ffff347224 */ /* 0x000fc600078e0011 */
        /* <DEDUP_REMOVED lines=11> */
[----:B--2---:R-:W-:-:S04]  /*dfb0*/  IMAD.WIDE.U32 R20, R30, UR4, R52 ;  /* 0x000000041e147c25 */ /* 0x004fc8000f8e0034 */
[----:B------:R-:W-:Y:S01]  /*dfc0*/  IMAD R3, R30, UR5, R3 ;  /* 0x000000051e037c24 */ /* 0x000fe2000f8e0203 */
[----:B------:R-:W-:Y:S01]  /*dfd0*/  ULDC.64 UR4, c[0x0][0xae0] ;  /* 0x0002b80000047ab9 */ /* 0x000fe20000000a00 */
[----:B------:R-:W-:Y:S02]  /*dfe0*/  IMAD R48, R221, -0x80, R48 ;  /* 0xffffff80dd307824 */ /* 0x000fe400078e0230 */
[----:B------:R-:W-:Y:S02]  /*dff0*/  IMAD.IADD R21, R21, 0x1, R3 ;  /* 0x0000000115157824 */ /* 0x000fe400078e0203 */
[----:B------:R-:W-:Y:S02]  /*e000*/  IMAD R23, R19, UR4, RZ ;  /* 0x0000000413177c24 */ /* 0x000fe4000f8e02ff */
[C---:B------:R-:W-:Y:S01]  /*e010*/  VIADD R0, R18.reuse, 0x20 ;  /* 0x0000002012007836 */ /* 0x040fe20000000000 */
[----:B------:R-:W-:Y:S01]  /*e020*/  ISETP.GE.AND P2, PT, R18, R48, PT ;  /* 0x000000301200720c */ /* 0x000fe20003f46270 */
[----:B------:R-:W-:-:S02]  /*e030*/  IMAD R23, R220, UR5, R23 ;  /* 0x00000005dc177c24 */ /* 0x000fc4000f8e0217 */
[----:B------:R-:W-:Y:S01]  /*e040*/  IMAD.WIDE.U32 R20, R220, UR4, R20 ;  /* 0x00000004dc147c25 */ /* 0x000fe2000f8e0014 */
[----:B------:R-:W-:Y:S01]  /*e050*/  ULDC.64 UR4, c[0x0][0xae8] ;  /* 0x0002ba0000047ab9 */ /* 0x000fe20000000a00 */
[-C--:B------:R-:W-:Y:S02]  /*e060*/  ISETP.GE.AND P4, PT, R0, R48.reuse, PT ;  /* 0x000000300000720c */ /* 0x080fe40003f86270 */
[----:B------:R-:W-:Y:S02]  /*e070*/  VIADD R3, R18, 0x40 ;  /* 0x0000004012037836 */ /* 0x000fe40000000000 */
[----:B------:R-:W-:Y:S02]  /*e080*/  IMAD R0, R222, UR4, RZ ;  /* 0x00000004de007c24 */ /* 0x000fe4000f8e02ff */
[----:B0-----:R-:W-:Y:S02]  /*e090*/  VIADD R28, R28, 0x34820 ;  /* 0x000348201c1c7836 */ /* 0x001fe40000000000 */
[----:B------:R-:W-:Y:S01]  /*e0a0*/  VIADD R19, R18, 0x60 ;  /* 0x0000006012137836 */ /* 0x000fe20000000000 */
[----:B------:R-:W-:Y:S01]  /*e0b0*/  ISETP.GE.AND P0, PT, R3, R48, PT ;  /* 0x000000300300720c */ /* 0x000fe20003f06270 */
[----:B------:R-:W-:-:S02]  /*e0c0*/  IMAD.IADD R21, R21, 0x1, R23 ;  /* 0x0000000115157824 */ /* 0x000fc400078e0217 */
[----:B------:R-:W-:Y:S01]  /*e0d0*/  IMAD R3, R29, UR5, R0 ;  /* 0x000000051d037c24 */ /* 0x000fe2000f8e0200 */
[----:B------:R-:W-:Y:S02]  /*e0e0*/  PRMT R0, RZ, 0x654, R28 ;  /* 0x00000654ff007816 */ /* 0x000fe4000000001c */
[----:B------:R-:W-:Y:S01]  /*e0f0*/  ISETP.GE.AND P1, PT, R19, R48, PT ;  /* 0x000000301300720c */ /* 0x000fe20003f26270 */
[----:B------:R-:W-:Y:S01]  /*e100*/  IMAD.WIDE.U32 R30, R29, UR4, R20 ;  /* 0x000000041d1e7c25 */ /* 0x000fe2000f8e0014 */
[--C-:B------:R-:W-:Y:S01]  /*e110*/  SHF.R.S32.HI R19, RZ, 0x1f, R18.reuse ;  /* 0x0000001fff137819 */ /* 0x100fe20000011412 */
[----:B-1----:R0:W-:Y:S01]  /*e120*/  SYNCS.ARRIVE.TRANS64.RED.A1T0 RZ, [R0+URZ], RZ ;  /* 0x000000ff00ff79a7 */ /* 0x0021e2000810043f */
[----:B------:R-:W-:Y:S01]  /*e130*/  BSSY B1, `(.L_x_5798) ;  /* 0x0000015000017945 */ /* 0x000fe20003800000 */
[----:B------:R-:W-:Y:S02]  /*e140*/  IMAD.IADD R23, R31, 0x1, R3 ;  /* 0x000000011f177824 */ /* 0x000fe400078e0203 */
[----:B------:R-:W-:Y:S01]  /*e150*/  IMAD.WIDE R28, R221, 0x80, R18 ;  /* 0x00000080dd1c7825 */ /* 0x000fe200078e0212 */
[----:B------:R-:W-:Y:S06]  /*e160*/  @P2 BRA `(.L_x_5799) ;  /* 0x0000000000442947 */ /* 0x000fec0003800000 */
[----:B------:R-:W-:Y:S01]  /*e170*/  ULDC.64 UR4, c[0x0][0xad8] ;  /* 0x0002b60000047ab9 */ /* 0x000fe20000000a00 */
[----:B------:R-:W-:Y:S01]  /*e180*/  IMAD.MOV.U32 R20, RZ, RZ, R30 ;  /* 0x000000ffff147224 */ /* 0x000fe200078e001e */
[----:B0-----:R-:W-:Y:S01]  /*e190*/  IADD3 R0, R17, 0x40, RZ ;  /* 0x0000004011007810 */ /* 0x001fe20007ffe0ff */
[----:B------:R-:W-:Y:S01]  /*e1a0*/  IMAD.MOV.U32 R21, RZ, RZ, R23 ;  /* 0x000000ffff157224 */ /* 0x000fe200078e0017 */
[----:B------:R-:W-:Y:S01]  /*e1b0*/  ULDC.64 UR6, c[0x0][0xa80] ;  /* 0x0002a00000067ab9 */ /* 0x000fe20000000a00 */
[----:B------:R-:W-:Y:S01]  /*e1c0*/  IMAD R3, R29, UR4, RZ ;  /* 0x000000041d037c24 */ /* 0x000fe2000f8e02ff */
[----:B------:R-:W-:Y:S01]  /*e1d0*/  ULDC.64 UR8, c[0x0][0x208] ;  /* 0x0000820000087ab9 */ /* 0x000fe20000000a00 */
[C---:B------:R-:W-:Y:S01]  /*e1e0*/  IMAD.WIDE.U32 R20, R28.reuse, UR4, R20 ;  /* 0x000000041c147c25 */ /* 0x040fe2000f8e0014 */
[----:B------:R-:W-:Y:S02]  /*e1f0*/  ULDC UR4, c[0x0][0xa8c] ;  /* 0x0002a30000047ab9 */ /* 0x000fe40000000800 */
[----:B------:R-:W-:Y:S01]  /*e200*/  ISETP.GE.AND P2, PT, R17, UR4, PT ;  /* 0x0000000411007c0c */ /* 0x000fe2000bf46270 */
[----:B------:R-:W-:Y:S01]  /*e210*/  IMAD R3, R28, UR5, R3 ;  /* 0x000000051c037c24 */ /* 0x000fe2000f8e0203 */
[----:B------:R-:W-:-:S02]  /*e220*/  ISETP.GE.AND P3, PT, R0, UR4, PT ;  /* 0x0000000400007c0c */ /* 0x000fc4000bf66270 */
[----:B------:R-:W-:Y:S01]  /*e230*/  LEA R52, P5, R20, UR6, 0x1 ;  /* 0x0000000614347c11 */ /* 0x000fe2000f8a08ff */
[----:B------:R-:W-:-:S05]  /*e240*/  IMAD.IADD R3, R21, 0x1, R3 ;  /* 0x0000000115037824 */ /* 0x000fca00078e0203 */
[----:B------:R-:W-:-:S05]  /*e250*/  LEA.HI.X R53, R20, UR7, R3, 0x1, P5 ;  /* 0x0000000714357c11 */ /* 0x000fca000a8f0c03 */
[----:B-----5:R1:W-:Y:S04]  /*e260*/  @!P2 STG.E.128 desc[UR8][R52.64], R40 ;  /* 0x000000283400a986 */ /* 0x0203e8000c101d08 */
[----:B------:R1:W-:Y:S02]  /*e270*/  @!P3 STG.E.128 desc[UR8][R52.64+0x80], R44 ;  /* 0x0000802c3400b986 */ /* 0x0003e4000c101d08 */
.L_x_5799:
[----:B------:R-:W-:Y:S05]  /*e280*/  BSYNC B1 ;  /* 0x0000000000017941 */ /* 0x000fea0003800000 */
.L_x_5798:
[----:B------:R-:W-:Y:S04]  /*e290*/  BSSY B1, `(.L_x_5800) ;  /* 0x0000015000017945 */ /* 0x000fe80003800000 */
[----:B------:R-:W-:Y:S05]  /*e2a0*/  @P4 BRA `(.L_x_5801) ;  /* 0x00000000004c4947 */ /* 0x000fea0003800000 */
[----:B------:R-:W-:Y:S01]  /*e2b0*/  IADD3 R3, P2, R28, 0x20, RZ ;  /* 0x000000201c037810 */ /* 0x000fe20007f5e0ff */
[----:B------:R-:W-:Y:S01]  /*e2c0*/  ULDC.64 UR4, c[0x0][0xad8] ;  /* 0x0002b60000047ab9 */ /* 0x000fe20000000a00 */
[----:B------:R-:W-:Y:S01]  /*e2d0*/  IMAD.MOV.U32 R20, RZ, RZ, R30 ;  /* 0x000000ffff147224 */ /* 0x000fe200078e001e */
[----:B------:R-:W-:Y:S01]  /*e2e0*/  ULDC.64 UR6, c[0x0][0xa80] ;  /* 0x0002a00000067ab9 */ /* 0x000fe20000000a00 */
[----:B------:R-:W-:Y:S01]  /*e2f0*/  IMAD.MOV.U32 R21, RZ, RZ, R23 ;  /* 0x000000ffff157224 */ /* 0x000fe200078e0017 */
[----:B------:R-:W-:Y:S01]  /*e300*/  ULDC.64 UR8, c[0x0][0x208] ;  /* 0x0000820000087ab9 */ /* 0x000fe20000000a00 */
[----:B0-----:R-:W-:Y:S02]  /*e310*/  IMAD.X R0, RZ, RZ, R29, P2 ;  /* 0x000000ffff007224 */ /* 0x001fe400010e061d */
[----:B-1---5:R-:W-:Y:S02]  /*e320*/  VIADD R40, R17, 0x40 ;  /* 0x0000004011287836 */ /* 0x022fe40000000000 */
[----:B------:R-:W-:-:S02]  /*e330*/  IMAD R0, R0, UR4, RZ ;  /* 0x0000000400007c24 */ /* 0x000fc4000f8e02ff */
[----:B------:R-:W-:Y:S01]  /*e340*/  IMAD.WIDE.U32 R20, R3, UR4, R20 ;  /* 0x0000000403147c25 */ /* 0x000fe2000f8e0014 */
[----:B------:R-:W-:Y:S02]  /*e350*/  ULDC UR4, c[0x0][0xa8c] ;  /* 0x0002a30000047ab9 */ /* 0x000fe40000000800 */
[----:B------:R-:W-:Y:S01]  /*e360*/  ISETP.GE.AND P3, PT, R17, UR4, PT ;  /* 0x0000000411007c0c */ /* 0x000fe2000bf66270 */
[----:B------:R-:W-:Y:S01]  /*e370*/  IMAD R3, R3, UR5, R0 ;  /* 0x0000000503037c24 */ /* 0x000fe2000f8e0200 */
[----:B------:R-:W-:Y:S02]  /*e380*/  ISETP.GE.AND P4, PT, R40, UR4, PT ;  /* 0x0000000428007c0c */ /* 0x000fe4000bf86270 */
[----:B------:R-:W-:Y:S01]  /*e390*/  LEA R40, P2, R20, UR6, 0x1 ;  /* 0x0000000614287c11 */ /* 0x000fe2000f8408ff */
[----:B------:R-:W-:-:S05]  /*e3a0*/  IMAD.IADD R3, R21, 0x1, R3 ;  /* 0x0000000115037824 */ /* 0x000fca00078e0203 */
[----:B------:R-:W-:-:S05]  /*e3b0*/  LEA.HI.X R41, R20, UR7, R3, 0x1, P2 ;  /* 0x0000000714297c11 */ /* 0x000fca00090f0c03 */
[----:B------:R2:W-:Y:S04]  /*e3c0*/  @!P3 STG.E.128 desc[UR8][R40.64], R32 ;  /* 0x000000202800b986 */ /* 0x0005e8000c101d08 */
[----:B------:R2:W-:Y:S02]  /*e3d0*/  @!P4 STG.E.128 desc[UR8][R40.64+0x80], R36 ;  /* 0x000080242800c986 */ /* 0x0005e4000c101d08 */
.L_x_5801:
[----:B------:R-:W-:Y:S05]  /*e3e0*/  BSYNC B1 ;  /* 0x0000000000017941 */ /* 0x000fea0003800000 */
.L_x_5800:
[----:B------:R-:W-:Y:S04]  /*e3f0*/  BSSY B1, `(.L_x_5802) ;  /* 0x0000015000017945 */ /* 0x000fe80003800000 */
[----:B------:R-:W-:Y:S05]  /*e400*/  @P0 BRA `(.L_x_5803) ;  /* 0x00000000004c0947 */ /* 0x000fea0003800000 */
[----:B------:R-:W-:Y:S01]  /*e410*/  IADD3 R3, P0, R28, 0x40, RZ ;  /* 0x000000401c037810 */ /* 0x000fe20007f1e0ff */
[----:B------:R-:W-:Y:S01]  /*e420*/  ULDC.64 UR4, c[0x0][0xad8] ;  /* 0x0002b60000047ab9 */ /* 0x000fe20000000a00 */
[----:B------:R-:W-:Y:S01]  /*e430*/  IMAD.MOV.U32 R20, RZ, RZ, R30 ;  /* 0x000000ffff147224 */ /* 0x000fe200078e001e */
[----:B------:R-:W-:Y:S01]  /*e440*/  ULDC.64 UR6, c[0x0][0xa80] ;  /* 0x0002a00000067ab9 */ /* 0x000fe20000000a00 */
[----:B0-----:R-:W-:Y:S01]  /*e450*/  IADD3.X R0, RZ, R29, RZ, P0, !PT ;  /* 0x0000001dff007210 */ /* 0x001fe200007fe4ff */
[----:B------:R-:W-:Y:S01]  /*e460*/  IMAD.MOV.U32 R21, RZ, RZ, R23 ;  /* 0x000000ffff157224 */ /* 0x000fe200078e0017 */
[----:B------:R-:W-:Y:S01]  /*e470*/  ULDC.64 UR8, c[0x0][0x208] ;  /* 0x0000820000087ab9 */ /* 0x000fe20000000a00 */
[----:B--2--5:R-:W-:Y:S02]  /*e480*/  VIADD R32, R17, 0x40 ;  /* 0x0000004011207836 */ /* 0x024fe40000000000 */
[----:B------:R-:W-:Y:S02]  /*e490*/  IMAD R0, R0, UR4, RZ ;  /* 0x0000000400007c24 */ /* 0x000fe4000f8e02ff */
[----:B------:R-:W-:Y:S01]  /*e4a0*/  IMAD.WIDE.U32 R20, R3, UR4, R20 ;  /* 0x0000000403147c25 */ /* 0x000fe2000f8e0014 */
[----:B------:R-:W-:-:S02]  /*e4b0*/  ULDC UR4, c[0x0][0xa8c] ;  /* 0x0002a30000047ab9 */ /* 0x000fc40000000800 */
        /* <DEDUP_REMOVED lines=8> */
.L_x_5803:
[----:B------:R-:W-:Y:S05]  /*e540*/  BSYNC B1 ;  /* 0x0000000000017941 */ /* 0x000fea0003800000 */
.L_x_5802:
[----:B------:R-:W-:Y:S05]  /*e550*/  @P1 BRA `(.L_x_5804) ;  /* 0x0000000800f41947 */ /* 0x000fea0003800000 */
[----:B------:R-:W-:Y:S01]  /*e560*/  IADD3 R3, P0, R28, 0x60, RZ ;  /* 0x000000601c037810 */ /* 0x000fe20007f1e0ff */
[----:B------:R-:W-:Y:S01]  /*e570*/  ULDC.64 UR6, c[0x0][0xad8] ;  /* 0x0002b60000067ab9 */ /* 0x000fe20000000a00 */
[----:B---3-5:R-:W-:Y:S01]  /*e580*/  IMAD.MOV.U32 R12, RZ, RZ, R30 ;  /* 0x000000ffff0c7224 */ /* 0x028fe200078e001e */
[C---:B0-----:R-:W-:Y:S01]  /*e590*/  IADD3 R0, R17.reuse, 0x40, RZ ;  /* 0x0000004011007810 */ /* 0x041fe20007ffe0ff */
[----:B------:R-:W-:Y:S01]  /*e5a0*/  IMAD.MOV.U32 R13, RZ, RZ, R23 ;  /* 0x000000ffff0d7224 */ /* 0x000fe200078e0017 */
[----:B------:R-:W-:Y:S01]  /*e5b0*/  ULDC UR4, c[0x0][0xa8c] ;  /* 0x0002a30000047ab9 */ /* 0x000fe20000000800 */
[----:B------:R-:W-:Y:S01]  /*e5c0*/  IMAD.X R28, RZ, RZ, R29, P0 ;  /* 0x000000ffff1c7224 */ /* 0x000fe200000e061d */
[----:B------:R-:W-:Y:S01]  /*e5d0*/  ISETP.GE.AND P1, PT, R17, UR4, PT ;  /* 0x0000000411007c0c */ /* 0x000fe2000bf26270 */
[----:B------:R-:W-:Y:S01]  /*e5e0*/  IMAD.WIDE.U32 R12, R3, UR6, R12 ;  /* 0x00000006030c7c25 */ /* 0x000fe2000f8e000c */
[----:B------:R-:W-:-:S03]  /*e5f0*/  ULDC.64 UR8, c[0x0][0x208] ;  /* 0x0000820000087ab9 */ /* 0x000fc60000000a00 */
[----:B------:R-:W-:-:S04]  /*e600*/  IMAD R28, R28, UR6, RZ ;  /* 0x000000061c1c7c24 */ /* 0x000fc8000f8e02ff */
[----:B------:R-:W-:Y:S01]  /*e610*/  IMAD R3, R3, UR7, R28 ;  /* 0x0000000703037c24 */ /* 0x000fe2000f8e021c */
[----:B------:R-:W-:Y:S02]  /*e620*/  ULDC.64 UR6, c[0x0][0xa80] ;  /* 0x0002a00000067ab9 */ /* 0x000fe40000000a00 */
[----:B------:R-:W-:Y:S01]  /*e630*/  LEA R14, P0, R12, UR6, 0x1 ;  /* 0x000000060c0e7c11 */ /* 0x000fe2000f8008ff */
[----:B------:R-:W-:-:S05]  /*e640*/  IMAD.IADD R3, R13, 0x1, R3 ;  /* 0x000000010d037824 */ /* 0x000fca00078e0203 */
[----:B------:R-:W-:Y:S02]  /*e650*/  LEA.HI.X R15, R12, UR7, R3, 0x1, P0 ;  /* 0x000000070c0f7c11 */ /* 0x000fe400080f0c03 */
[----:B------:R-:W-:-:S03]  /*e660*/  ISETP.GE.AND P0, PT, R0, UR4, PT ;  /* 0x0000000400007c0c */ /* 0x000fc6000bf06270 */
[----:B------:R4:W-:Y:S10]  /*e670*/  @!P1 STG.E.128 desc[UR8][R14.64], R4 ;  /* 0x000000040e009986 */ /* 0x0009f4000c101d08 */
[----:B------:R-:W-:Y:S05]  /*e680*/  @P0 BRA `(.L_x_5804) ;  /* 0x0000000800a80947 */ /* 0x000fea0003800000 */
[----:B------:R-:W-:Y:S02]  /*e690*/  ULDC.64 UR4, c[0x0][0x208] ;  /* 0x0000820000047ab9 */ /* 0x000fe40000000a00 */
[----:B------:R0:W-:Y:S01]  /*e6a0*/  STG.E.128 desc[UR4][R14.64+0x80], R8 ;  /* 0x000080080e007986 */ /* 0x0001e2000c101d04 */
[----:B------:R-:W-:Y:S05]  /*e6b0*/  BRA `(.L_x_5804) ;  /* 0x00000008009c7947 */ /* 0x000fea0003800000 */
.L_x_5796:
[----:B------:R-:W2:Y:S01]  /*e6c0*/  LDC.64 R6, c[0x0][0xbd8] ;  /* 0x0002f600ff067b82 */ /* 0x000ea20000000a00 */
[C---:B------:R-:W-:Y:S01]  /*e6d0*/  IMAD.SHL.U32 R5, R23.reuse, 0x4, RZ ;  /* 0x0000000417057824 */ /* 0x040fe200078e00ff */
[----:B------:R-:W-:Y:S01]  /*e6e0*/  SHF.L.U64.HI R8, R23, 0x2, R222 ;  /* 0x0000000217087819 */ /* 0x000fe200000102de */
[----:B------:R-:W-:Y:S01]  /*e6f0*/  ULDC.64 UR4, c[0x0][0xbe0] ;  /* 0x0002f80000047ab9 */ /* 0x000fe20000000a00 */
[----:B------:R-:W-:Y:S01]  /*e700*/  IMAD.MOV.U32 R3, RZ, RZ, RZ ;  /* 0x000000ffff037224 */ /* 0x000fe200078e00ff */
[----:B------:R-:W-:-:S03]  /*e710*/  ULDC.64 UR6, c[0x0][0x208] ;  /* 0x0000820000067ab9 */ /* 0x000fc60000000a00 */
        /* <DEDUP_REMOVED lines=9> */
[----:B------:R-:W-:Y:S02]  /*e7b0*/  @P1 IADD3.X R5, R8, UR5, RZ, P2, !PT ;  /* 0x0000000508051c10 */ /* 0x000fe400097fe4ff */
[----:B------:R-:W-:-:S03]  /*e7c0*/  ISETP.GE.AND P2, PT, R229, 0x80, PT ;  /* 0x00000080e500780c */ /* 0x000fc60003f46270 */
[----:B---3--:R2:W5:Y:S01]  /*e7d0*/  @P1 LDG.E R0, desc[UR6][R4.64] ;  /* 0x0000000604001981 */ /* 0x008562000c1e1900 */
[----:B------:R-:W-:Y:S09]  /*e7e0*/  @P1 BRA `(.L_x_5805) ;  /* 0x0000000000141947 */ /* 0x000ff20003800000 */
[----:B------:R-:W-:Y:S05]  /*e7f0*/  @!P0 BRA `(.L_x_5805) ;  /* 0x0000000000108947 */ /* 0x000fea0003800000 */
[----:B------:R-:W-:Y:S02]  /*e800*/  ULDC.64 UR4, c[0x0][0x208] ;  /* 0x0000820000047ab9 */ /* 0x000fe40000000a00 */
[----:B--2---:R-:W2:Y:S04]  /*e810*/  LDG.E R5, desc[UR4][R6.64] ;  /* 0x0000000406057981 */ /* 0x004ea8000c1e1900 */
[----:B-----5:R-:W2:Y:S02]  /*e820*/  LDG.E R0, desc[UR4][R6.64+0x4] ;  /* 0x0000040406007981 */ /* 0x020ea4000c1e1900 */
[----:B--2---:R-:W-:-:S07]  /*e830*/  IMAD.IADD R0, R0, 0x1, -R5 ;  /* 0x0000000100007824 */ /* 0x004fce00078e0a05 */
.L_x_5805:
[----:B------:R-:W-:Y:S01]  /*e840*/  BSSY B1, `(.L_x_5806) ;  /* 0x000001e000017945 */ /* 0x000fe20003800000 */
[----:B------:R-:W-:Y:S02]  /*e850*/  SHF.R.S32.HI R9, RZ, 0x1f, R220 ;  /* 0x0000001fff097819 */ /* 0x000fe400000114dc */
[----:B------:R-:W-:Y:S02]  /*e860*/  SHF.R.S32.HI R10, RZ, 0x1f, R17 ;  /* 0x0000001fff0a7819 */ /* 0x000fe40000011411 */
[----:B------:R-:W-:Y:S02]  /*e870*/  SEL R23, R23, RZ, !P0 ;  /* 0x000000ff17177207 */ /* 0x000fe40004000000 */
[----:B------:R-:W-:Y:S02]  /*e880*/  SEL R222, R222, RZ, !P0 ;  /* 0x000000ffdede7207 */ /* 0x000fe40004000000 */
[----:B-----5:R-:W-:Y:S01]  /*e890*/  SHF.R.S32.HI R8, RZ, 0x1f, R3 ;  /* 0x0000001fff087819 */ /* 0x020fe20000011403 */
[----:B------:R-:W-:Y:S06]  /*e8a0*/  @P2 BRA `(.L_x_5807) ;  /* 0x00000000005c2947 */ /* 0x000fec0003800000 */
[----:B--2---:R-:W2:Y:S02]  /*e8b0*/  S2R R4, SR_TID.X ;  /* 0x0000000000047919 */ /* 0x004ea40000002100 */
[----:B--2---:R-:W-:-:S04]  /*e8c0*/  IMAD R4, R221, 0x80, R4 ;  /* 0x00000080dd047824 */ /* 0x004fc800078e0204 */
        /* <DEDUP_REMOVED lines=21> */
.L_x_5807:
[----:B------:R-:W-:Y:S05]  /*ea20*/  BSYNC B1 ;  /* 0x0000000000017941 */ /* 0x000fea0003800000 */
.L_x_5806:
        /* <DEDUP_REMOVED lines=9> */
[----:B------:R-:W-:Y:S02]  /*eac0*/  IMAD.IADD R5, R5, 0x1, R3 ;  /* 0x0000000105057824 */ /* 0x000fe400078e0203 */
[----:B------:R-:W-:Y:S01]  /*ead0*/  IMAD R3, R9, UR4, RZ ;  /* 0x0000000409037c24 */ /* 0x000fe2000f8e02ff */
[C---:B------:R-:W-:Y:S01]  /*eae0*/  ISETP.GE.AND P2, PT, R18.reuse, R7, PT ;  /* 0x000000071200720c */ /* 0x040fe20003f46270 */
[C---:B------:R-:W-:Y:S01]  /*eaf0*/  VIADD R6, R18.reuse, 0x20 ;  /* 0x0000002012067836 */ /* 0x040fe20000000000 */
[----:B------:R-:W-:Y:S01]  /*eb00*/  SHF.R.S32.HI R9, RZ, 0x1f, R18 ;  /* 0x0000001fff097819 */ /* 0x000fe20000011412 */
[----:B------:R-:W-:-:S02]  /*eb10*/  VIADD R0, R18, 0x40 ;  /* 0x0000004012007836 */ /* 0x000fc40000000000 */
[----:B------:R-:W-:Y:S01]  /*eb20*/  IMAD R3, R220, UR5, R3 ;  /* 0x00000005dc037c24 */ /* 0x000fe2000f8e0203 */
[-C--:B------:R-:W-:Y:S01]  /*eb30*/  ISETP.GE.AND P3, PT, R6, R7.reuse, PT ;  /* 0x000000070600720c */ /* 0x080fe20003f66270 */
[----:B------:R-:W-:Y:S01]  /*eb40*/  IMAD.WIDE.U32 R4, R220, UR4, R4 ;  /* 0x00000004dc047c25 */ /* 0x000fe2000f8e0004 */
[----:B------:R-:W-:Y:S01]  /*eb50*/  ULDC.64 UR4, c[0x0][0xae8] ;  /* 0x0002ba0000047ab9 */ /* 0x000fe20000000a00 */
[-C--:B------:R-:W-:Y:S02]  /*eb60*/  ISETP.GE.AND P1, PT, R0, R7.reuse, PT ;  /* 0x000000070000720c */ /* 0x080fe40003f26270 */
[----:B------:R-:W-:Y:S02]  /*eb70*/  VIADD R6, R18, 0x60 ;  /* 0x0000006012067836 */ /* 0x000fe40000000000 */
[----:B------:R-:W-:Y:S02]  /*eb80*/  IMAD.IADD R5, R5, 0x1, R3 ;  /* 0x0000000105057824 */ /* 0x000fe400078e0203 */
[----:B------:R-:W-:Y:S01]  /*eb90*/  IMAD R0, R222, UR4, RZ ;  /* 0x00000004de007c24 */ /* 0x000fe2000f8e02ff */
[----:B------:R-:W-:Y:S01]  /*eba0*/  ISETP.GE.AND P0, PT, R6, R7, PT ;  /* 0x000000070600720c */ /* 0x000fe20003f06270 */
[----:B------:R-:W-:-:S04]  /*ebb0*/  IMAD.WIDE.U32 R6, R23, UR4, R4 ;  /* 0x0000000417067c25 */ /* 0x000fc8000f8e0004 */
[----:B------:R-:W-:Y:S02]  /*ebc0*/  IMAD R3, R23, UR5, R0 ;  /* 0x0000000517037c24 */ /* 0x000fe4000f8e0200 */
[----:B------:R-:W-:-:S03]  /*ebd0*/  IMAD.MOV.U32 R8, RZ, RZ, R18 ;  /* 0x000000ffff087224 */ /* 0x000fc600078e0012 */
[----:B------:R-:W-:Y:S01]  /*ebe0*/  IADD3 R11, R7, R3, RZ ;  /* 0x00000003070b7210 */ /* 0x000fe20007ffe0ff */
[----:B------:R-:W-:Y:S01]  /*ebf0*/  IMAD.WIDE R8, R221, 0x80, R8 ;  /* 0x00000080dd087825 */ /* 0x000fe200078e0208 */
[----:B------:R-:W-:Y:S06]  /*ec00*/  @P2 BRA `(.L_x_5809) ;  /* 0x0000000000442947 */ /* 0x000fec0003800000 */
[----:B------:R-:W-:Y:S01]  /*ec10*/  ULDC.64 UR4, c[0x0][0xad8] ;  /* 0x0002b60000047ab9 */ /* 0x000fe20000000a00 */
[----:B------:R-:W-:Y:S01]  /*ec20*/  IMAD.MOV.U32 R4, RZ, RZ, R6 ;  /* 0x000000ffff047224 */ /* 0x000fe200078e0006 */
[----:B------:R-:W-:Y:S01]  /*ec30*/  ULDC.64 UR6, c[0x0][0xa80] ;  /* 0x0002a00000067ab9 */ /* 0x000fe20000000a00 */
[----:B------:R-:W-:Y:S01]  /*ec40*/  IMAD.MOV.U32 R5, RZ, RZ, R11 ;  /* 0x000000ffff057224 */ /* 0x000fe200078e000b */
[----:B------:R-:W-:Y:S01]  /*ec50*/  ULDC.64 UR8, c[0x0][0x208] ;  /* 0x0000820000087ab9 */ /* 0x000fe20000000a00 */
[----:B------:R-:W-:Y:S02]  /*ec60*/  IMAD R3, R9, UR4, RZ ;  /* 0x0000000409037c24 */ /* 0x000fe4000f8e02ff */
[----:B------:R-:W-:Y:S02]  /*ec70*/  VIADD R0, R17, 0x40 ;  /* 0x0000004011007836 */ /* 0x000fe40000000000 */
        /* <DEDUP_REMOVED lines=8> */
[----:B------:R2:W-:Y:S04]  /*ed00*/  @!P4 STG.E.128 desc[UR8][R12.64], RZ ;  /* 0x000000ff0c00c986 */ /* 0x0005e8000c101d08 */
[----:B------:R2:W-:Y:S02]  /*ed10*/  @!P5 STG.E.128 desc[UR8][R12.64+0x80], RZ ;  /* 0x000080ff0c00d986 */ /* 0x0005e4000c101d08 */
.L_x_5809:
[----:B------:R-:W-:Y:S05]  /*ed20*/  BSYNC B1 ;  /* 0x0000000000017941 */ /* 0x000fea0003800000 */
.L_x_5808:
        /* <DEDUP_REMOVED lines=8> */
[----:B------:R-:W-:Y:S02]  /*edb0*/  IMAD.X R0, RZ, RZ, R9, P2 ;  /* 0x000000ffff007224 */ /* 0x000fe400010e0609 */
[----:B------:R-:W-:Y:S02]  /*edc0*/  VIADD R10, R17, 0x40 ;  /* 0x00000040110a7836 */ /* 0x000fe40000000000 */
[----:B------:R-:W-:-:S02]  /*edd0*/  IMAD R0, R0, UR4, RZ ;  /* 0x0000000400007c24 */ /* 0x000fc4000f8e02ff */
[----:B------:R-:W-:Y:S01]  /*ede0*/  IMAD.WIDE.U32 R4, R3, UR4, R4 ;  /* 0x0000000403047c25 */ /* 0x000fe2000f8e0004 */
[----:B------:R-:W-:Y:S02]  /*edf0*/  ULDC UR4, c[0x0][0xa8c] ;  /* 0x0002a30000047ab9 */ /* 0x000fe40000000800 */
[----:B------:R-:W-:Y:S01]  /*ee00*/  ISETP.GE.AND P3, PT, R17, UR4, PT ;  /* 0x0000000411007c0c */ /* 0x000fe2000bf66270 */
[----:B------:R-:W-:Y:S01]  /*ee10*/  IMAD R3, R3, UR5, R0 ;  /* 0x0000000503037c24 */ /* 0x000fe2000f8e0200 */
[----:B------:R-:W-:Y:S02]  /*ee20*/  ISETP.GE.AND P4, PT, R10, UR4, PT ;  /* 0x000000040a007c0c */ /* 0x000fe4000bf86270 */
[----:B--2---:R-:W-:Y:S02]  /*ee30*/  LEA R12, P2, R4, UR6, 0x1 ;  /* 0x00000006040c7c11 */ /* 0x004fe4000f8408ff */
[----:B------:R-:W-:-:S04]  /*ee40*/  IADD3 R3, R5, R3, RZ ;  /* 0x0000000305037210 */ /* 0x000fc80007ffe0ff */
[----:B------:R-:W-:-:S05]  /*ee50*/  LEA.HI.X R13, R4, UR7, R3, 0x1, P2 ;  /* 0x00000007040d7c11 */ /* 0x000fca00090f0c03 */
[----:B------:R3:W-:Y:S04]  /*ee60*/  @!P3 STG.E.128 desc[UR8][R12.64], RZ ;  /* 0x000000ff0c00b986 */ /* 0x0007e8000c101d08 */
[----:B------:R3:W-:Y:S02]  /*ee70*/  @!P4 STG.E.128 desc[UR8][R12.64+0x80], RZ ;  /* 0x000080ff0c00c986 */ /* 0x0007e4000c101d08 */
.L_x_5811:
[----:B------:R-:W-:Y:S05]  /*ee80*/  BSYNC B1 ;  /* 0x0000000000017941 */ /* 0x000fea0003800000 */
.L_x_5810:
        /* <DEDUP_REMOVED lines=16> */
[----:B--23--:R-:W-:Y:S01]  /*ef90*/  LEA R12, P1, R4, UR6, 0x1 ;  /* 0x00000006040c7c11 */ /* 0x00cfe2000f8208ff */
[----:B------:R-:W-:-:S05]  /*efa0*/  IMAD.IADD R3, R5, 0x1, R3 ;  /* 0x0000000105037824 */ /* 0x000fca00078e0203 */
[----:B------:R-:W-:-:S05]  /*efb0*/  LEA.HI.X R13, R4, UR7, R3, 0x1, P1 ;  /* 0x00000007040d7c11 */ /* 0x000fca00088f0c03 */
[----:B------:R4:W-:Y:S04]  /*efc0*/  @!P2 STG.E.128 desc[UR8][R12.64], RZ ;  /* 0x000000ff0c00a986 */ /* 0x0009e8000c101d08 */
[----:B------:R4:W-:Y:S02]  /*efd0*/  @!P3 STG.E.128 desc[UR8][R12.64+0x80], RZ ;  /* 0x000080ff0c00b986 */ /* 0x0009e4000c101d08 */
.L_x_5813:
[----:B------:R-:W-:Y:S05]  /*efe0*/  BSYNC B1 ;  /* 0x0000000000017941 */ /* 0x000fea0003800000 */
.L_x_5812:
[----:B------:R-:W-:Y:S05]  /*eff0*/  @P0 BRA `(.L_x_5804) ;  /* 0x00000000004c0947 */ /* 0x000fea0003800000 */
[----:B------:R-:W-:Y:S01]  /*f000*/  IADD3 R3, P0, R8, 0x60, RZ ;  /* 0x0000006008037810 */ /* 0x000fe20007f1e0ff */
[----:B------:R-:W-:Y:S01]  /*f010*/  ULDC.64 UR4, c[0x0][0xad8] ;  /* 0x0002b60000047ab9 */ /* 0x000fe20000000a00 */
[----:B------:R-:W-:Y:S01]  /*f020*/  IMAD.MOV.U32 R4, RZ, RZ, R6 ;  /* 0x000000ffff047224 */ /* 0x000fe200078e0006 */
[----:B------:R-:W-:Y:S01]  /*f030*/  IADD3 R0, R17, 0x40, RZ ;  /* 0x0000004011007810 */ /* 0x000fe20007ffe0ff */
[----:B------:R-:W-:Y:S01]  /*f040*/  IMAD.MOV.U32 R5, RZ, RZ, R11 ;  /* 0x000000ffff057224 */ /* 0x000fe200078e000b */
[----:B------:R-:W-:Y:S01]  /*f050*/  ULDC.64 UR6, c[0x0][0xa80] ;  /* 0x0002a00000067ab9 */ /* 0x000fe20000000a00 */
[----:B------:R-:W-:Y:S01]  /*f060*/  IMAD.X R8, RZ, RZ, R9, P0 ;  /* 0x000000ffff087224 */ /* 0x000fe200000e0609 */
        /* <DEDUP_REMOVED lines=8> */
[----:B------:R-:W-:-:S05]  /*f0f0*/  IMAD.IADD R3, R5, 0x1, R3 ;  /* 0x0000000105037824 */ /* 0x000fca00078e0203 */
[----:B------:R-:W-:-:S05]  /*f100*/  LEA.HI.X R7, R4, UR7, R3, 0x1, P0 ;  /* 0x0000000704077c11 */ /* 0x000fca00080f0c03 */
[----:B------:R0:W-:Y:S04]  /*f110*/  @!P1 STG.E.128 desc[UR8][R6.64], RZ ;  /* 0x000000ff06009986 */ /* 0x0001e8000c101d08 */
[----:B------:R0:W-:Y:S02]  /*f120*/  @!P2 STG.E.128 desc[UR8][R6.64+0x80], RZ ;  /* 0x000080ff0600a986 */ /* 0x0001e4000c101d08 */
.L_x_5804:
[----:B------:R-:W-:Y:S05]  /*f130*/  BSYNC B0 ;  /* 0x0000000000007941 */ /* 0x000fea0003800000 */
.L_x_5795:
[----:B------:R-:W-:Y:S02]  /*f140*/  ULDC UR4, c[0x0][0xc14] ;  /* 0x0003050000047ab9 */ /* 0x000fe40000000800 */
[----:B-1----:R-:W-:-:S13]  /*f150*/  ISETP.GE.AND P0, PT, R51, UR4, PT ;  /* 0x0000000433007c0c */ /* 0x002fda000bf06270 */
[----:B------:R-:W-:Y:S05]  /*f160*/  @!P0 BRA `(.L_x_5814) ;  /* 0xffffff1c00048947 */ /* 0x000fea000383ffff */
[----:B------:R-:W-:Y:S05]  /*f170*/  EXIT ;  /* 0x000000000000794d */ /* 0x000fea0003800000 */
.L_x_5770:
[----:B------:R-:W-:-:S08]  /*f180*/  NOP ;  /* 0x0000000000007918 */ /* 0x000fd00000000000 */
[----:B--2---:R-:W0:-:S00]  /*f190*/  USETMAXREG.DEALLOC.CTAPOOL 0x18 ;  /* 0x00000018000079c8 */ /* 0x004e0000080e0500 */
        /* <DEDUP_REMOVED lines=60> */
.L_x_5819:
        /* <DEDUP_REMOVED lines=17> */
.L_x_5818:
[----:B------:R-:W-:Y:S05]  /*f670*/  BSYNC B0 ;  /* 0x0000000000007941 */ /* 0x000fea0003800000 */
.L_x_5817:
        /* <DEDUP_REMOVED lines=26> */
.L_x_5815:
        /* <DEDUP_REMOVED lines=16> */
.L_x_5820:
[----:B-1----:R-:W-:Y:S01]  /*f920*/  IMAD R16, R16, UR4, R7 ;  /* 0x0000000410107c24 */ /* 0x002fe2000f8e0207 */
[----:B------:R-:W-:Y:S01]  /*f930*/  IADD3 R19, R5, R19, RZ ;  /* 0x0000001305137210 */ /* 0x000fe20007ffe0ff */
[----:B------:R-:W-:Y:S02]  /*f940*/  IMAD R7, R11, R6, RZ ;  /* 0x000000060b077224 */ /* 0x000fe400078e02ff */
[----:B0-----:R-:W-:Y:S01]  /*f950*/  IMAD.MOV.U32 R2, RZ, RZ, RZ ;  /* 0x000000ffff027224 */ /* 0x001fe200078e00ff */
[----:B------:R-:W-:-:S03]  /*f960*/  IADD3 R17, -R16, UR6, RZ ;  /* 0x0000000610117c10 */ /* 0x000fc6000fffe1ff */
        /* <DEDUP_REMOVED lines=20> */
.L_x_5816:
[----:B------:R-:W-:Y:S02]  /*fab0*/  IMAD.MOV.U32 R17, RZ, RZ, RZ ;  /* 0x000000ffff117224 */ /* 0x000fe400078e00ff */
[----:B------:R-:W-:Y:S02]  /*fac0*/  IMAD.U32 R16, RZ, RZ, UR6 ;  /* 0x00000006ff107e24 */ /* 0x000fe4000f8e00ff */
[----:B------:R-:W-:-:S07]  /*fad0*/  IMAD.MOV.U32 R18, RZ, RZ, RZ ;  /* 0x000000ffff127224 */ /* 0x000fce00078e00ff */
.L_x_5821:
        /* <DEDUP_REMOVED lines=20> */
.L_x_5886:
        /* <DEDUP_REMOVED lines=9> */
[----:B------:R-:W-:Y:S01]  /*fcb0*/  ISETP.NE.AND.EX P0, PT, RZ, UR5, PT, P0 ;  /* 0x00000005ff007c0c */ /* 0x000fe2000bf05300 */
[----:B------:R-:W-:Y:S01]  /*fcc0*/  IMAD.MOV.U32 R6, RZ, RZ, RZ ;  /* 0x000000ffff067224 */ /* 0x000fe200078e00ff */
        /* <DEDUP_REMOVED lines=12> */
[----:B------:R-:W-:Y:S02]  /*fd90*/  ISETP.NE.U32.AND P0, PT, RZ, UR4, PT ;  /* 0x00000004ff007c0c */ /* 0x000fe4000bf05070 */
[C---:B------:R-:W-:Y:S02]  /*fda0*/  SHF.L.U32 R7, R5.reuse, 0x2, RZ ;  /* 0x0000000205077819 */ /* 0x040fe400000006ff */
        /* <DEDUP_REMOVED lines=29> */
.L_x_5823:
[--C-:B-1---5:R-:W-:Y:S01]  /*ff80*/  IMAD.IADD R2, R6, 0x1, -R0.reuse ;  /* 0x0000000106027824 */ /* 0x122fe200078e0a00 */
[----:B------:R-:W-:Y:S01]  /*ff90*/  BSSY B6, `(.L_x_5824) ;  /* 0x00002eb000067945 */ /* 0x000fe20003800000 */
[----:B------:R-:W-:Y:S02]  /*ffa0*/  IMAD.IADD R3, R7, 0x1, R0 ;  /* 0x0000000107037824 */ /* 0x000fe400078e0200 */
[C---:B------:R-:W-:Y:S01]  /*ffb0*/  VIADD R0, R2.reuse, 0xaf ;  /* 0x000000af02007836 */ /* 0x040fe20000000000 */
[----:B------:R-:W-:Y:S01]  /*ffc0*/  STL [R1+0x24], R2 ;  /* 0x0000240201007387 */ /* 0x000fe20000100800 */
[----:B------:R-:W-:Y:S02]  /*ffd0*/  ISETP.GT.AND P0, PT, R2, RZ, PT ;  /* 0x000000ff0200720c */ /* 0x000fe40003f04270 */
        /* <DEDUP_REMOVED lines=24> */
.L_x_5825:
        /* <DEDUP_REMOVED lines=23> */
.L_x_5827:
        /* <DEDUP_REMOVED lines=9> */
[----:B------:R-:W-:Y:S01]  /*10360*/  MOV R4, UR6 ;  /* 0x0000000600047c02 */ /* 0x000fe20008000f00 */
[----:B------:R-:W-:Y:S02]  /*10370*/  IMAD.U32 R5, RZ, RZ, UR7 ;  /* 0x00000007ff057e24 */ /* 0x000fe4000f8e00ff */
[----:B------:R-:W-:Y:S02]  /*10380*/  IMAD.U32 R6, RZ, RZ, UR8 ;  /* 0x00000008ff067e24 */ /* 0x000fe4000f8e00ff */
[----:B------:R-:W-:-:S02]  /*10390*/  IMAD.U32 R7, RZ, RZ, UR9 ;  /* 0x00000009ff077e24 */ /* 0x000fc4000f8e00ff */
[----:B------:R-:W-:Y:S02]  /*103a0*/  IMAD.U32 R10, RZ, RZ, UR4 ;  /* 0x00000004ff0a7e24 */ /* 0x000fe4000f8e00ff */
[----:B------:R-:W-:Y:S02]  /*103b0*/  IMAD.U32 R11, RZ, RZ, UR5 ;  /* 0x00000005ff0b7e24 */ /* 0x000fe4000f8e00ff */
[----:B------:R-:W-:Y:S02]  /*103c0*/  IMAD.MOV.U32 R8, RZ, RZ, 0x70 ;  /* 0x00000070ff087424 */ /* 0x000fe400078e00ff */
[----:B------:R-:W-:Y:S02]  /*103d0*/  IMAD.MOV.U32 R12, RZ, RZ, 0x1 ;  /* 0x00000001ff0c7424 */ /* 0x000fe400078e00ff */
[----:B0-----:R-:W-:-:S07]  /*103e0*/  IMAD.MOV.U32 R13, RZ, RZ, RZ ;  /* 0x000000ffff0d7224 */ /* 0x001fce00078e00ff */
[----:B------:R-:W-:-:S07]  /*103f0*/  LEPC R20, `(.L_x_5829) ;  /* 0x000000001014794e */ /* 0x000fce0000000000 */
[----:B-1----:R-:W-:Y:S05]  /*10400*/  CALL.ABS.NOINC R2 ;  /* 0x0000000002007343 */ /* 0x002fea0003c00000 */
.L_x_5829:
[----:B------:R-:W-:Y:S01]  /*10410*/  MOV R2, 0x0 ;  /* 0x0000000000027802 */ /* 0x000fe20000000f00 */
[----:B------:R-:W-:Y:S01]  /*10420*/  ULDC.64 UR6, c[0x4][0x1b8] ;  /* 0x01006e0000067ab9 */ /* 0x000fe20000000a00 */
[----:B------:R-:W-:Y:S01]  /*10430*/  ULDC.64 UR8, c[0x4][0x1c0] ;  /* 0x0100700000087ab9 */ /* 0x000fe20000000a00 */
[----:B------:R-:W-:Y:S01]  /*10440*/  ULDC.64 UR4, c[0x4][0xc0] ;  /* 0x0100300000047ab9 */ /* 0x000fe20000000a00 */
[----:B------:R-:W-:Y:S01]  /*10450*/  MOV R4, UR6 ;  /* 0x0000000600047c02 */ /* 0x000fe20008000f00 */
[----:B------:R-:W-:Y:S01]  /*10460*/  IMAD.U32 R5, RZ, RZ, UR7 ;  /* 0x00000007ff057e24 */ /* 0x000fe2000f8e00ff */
        /* <DEDUP_REMOVED lines=10> */
.L_x_5828:
        /* <DEDUP_REMOVED lines=20> */
[----:B------:R-:W-:-:S06]  /*10650*/  MOV R0, R8 ;  /* 0x0000000800007202 */ /* 0x000fcc0000000f00 */
        /* <DEDUP_REMOVED lines=11> */
.L_x_5830:
        /* <DEDUP_REMOVED lines=16> */
.L_x_5831:
        /* <DEDUP_REMOVED lines=16> */
.L_x_5902:
[----:B------:R-:W2:Y:S01]  /*10910*/  LDL R7, [R1+0x18] ;  /* 0x0000180001077983 */ /* 0x000ea20000100800 */
[----:B------:R-:W-:Y:S01]  /*10920*/  UMOV UR4, 0xffffffff ;  /* 0xffffffff00047882 */ /* 0x000fe20000000000 */
[----:B------:R-:W-:Y:S01]  /*10930*/  SHF.R.S32.HI R12, RZ, 0x1f, R0 ;  /* 0x0000001fff0c7819 */ /* 0x000fe20000011400 */
[----:B--2---:R-:W-:Y:S01]  /*10940*/  VIADD R7, R7, 0xffffffff ;  /* 0xffffffff07077836 */ /* 0x004fe20000000000 */
[----:B------:R-:W-:Y:S06]  /*10950*/  BRA.DIV UR4, `(.L_x_5833) ;  /* 0x0000003604487947 */ /* 0x000fec000b800000 */
[----:B------:R-:W-:-:S13]  /*10960*/  ELECT P6, URZ, PT ;  /* 0x00000000003f782f */ /* 0x000fda00038c0000 */
.L_x_5905:
        /* <DEDUP_REMOVED lines=25> */
.L_x_5835:
        /* <DEDUP_REMOVED lines=9> */
.L_x_5906:
        /* <DEDUP_REMOVED lines=11> */
.L_x_5837:
        /* <DEDUP_REMOVED lines=21> */
[----:B------:R-:W-:-:S03]  /*10d90*/  UIADD3 UR14, UR6, 0x23c00, URZ ;  /* 0x00023c00060e7890 */ /* 0x000fc6000fffe03f */
[----:B------:R-:W-:-:S04]  /*10da0*/  UMOV UR6, 0x0 ;  /* 0x0000000000067882 */ /* 0x000fc80000000000 */
[----:B------:R0:W-:Y:S02]  /*10db0*/  UTMALDG.4D [UR8], [UR4], desc[UR6] ;  /* 0x00000608040075b4 */ /* 0x0001e40008019000 */
[----:B0-----:R-:W-:Y:S01]  /*10dc0*/  UMOV UR8, UR14 ;  /* 0x0000000e00087c82 */ /* 0x001fe20008000000 */
[----:B------:R-:W-:Y:S02]  /*10dd0*/  UMOV UR10, UR15 ;  /* 0x0000000f000a7c82 */ /* 0x000fe40008000000 */
[----:B------:R0:W-:Y:S02]  /*10de0*/  UTMALDG.4D [UR8], [UR4], desc[UR6] ;  /* 0x00000608040075b4 */ /* 0x0001e40008019000 */
[----:B0-----:R-:W-:Y:S01]  /*10df0*/  NOP ;  /* 0x0000000000007918 */ /* 0x001fe20000000000 */
.L_x_5834:
        /* <DEDUP_REMOVED lines=9> */
[----:B------:R-:W-:Y:S01]  /*10e90*/  @P0 R2UR UR11, R17 ;  /* 0x00000000110b02ca */ /* 0x000fe200000e0000 */
[----:B------:R-:W-:Y:S01]  /*10ea0*/  UIADD3.X UR5, URZ, UR37, URZ, UP0, !UPT ;  /* 0x000000253f057290 */ /* 0x000fe200087fe43f */
[----:B------:R-:W-:Y:S01]  /*10eb0*/  BSSY B0, `(.L_x_5838) ;  /* 0x000001b000007945 */ /* 0x000fe20003800000 */
[----:B------:R-:W-:Y:S01]  /*10ec0*/  UMOV UR7, 0x12f00000 ;  /* 0x12f0000000077882 */ /* 0x000fe20000000000 */
[----:B------:R-:W-:Y:S01]  /*10ed0*/  UMOV UR10, URZ ;  /* 0x0000003f000a7c82 */ /* 0x000fe20008000000 */
[----:B------:R-:W-:Y:S01]  /*10ee0*/  UMOV UR14, 0x0 ;  /* 0x00000000000e7882 */ /* 0x000fe20000000000 */
[----:B------:R-:W-:Y:S01]  /*10ef0*/  UMOV UR15, 0x12f00000 ;  /* 0x12f00000000f7882 */ /* 0x000fe20000000000 */
[----:B------:R-:W-:Y:S01]  /*10f00*/  @P0 IMAD.MOV.U32 R8, RZ, RZ, 0x8000 ;  /* 0x00008000ff080424 */ /* 0x000fe200078e00ff */
[----:B0-----:R-:W-:Y:S01]  /*10f10*/  LEA R9, R10, R9, 0x18 ;  /* 0x000000090a097211 */ /* 0x001fe200078ec0ff */
[----:B------:R-:W-:Y:S03]  /*10f20*/  BAR.SYNC.DEFER_BLOCKING 0x8, 0x120 ;  /* 0x0204800000007b1d */ /* 0x000fe60000010000 */
[----:B------:R-:W-:-:S13]  /*10f30*/  R2UR UR16, R9 ;  /* 0x00000000091072ca */ /* 0x000fda00000e0000 */
[----:B------:R-:W-:Y:S02]  /*10f40*/  UIADD3 UR8, UR16, 0x16400, URZ ;  /* 0x0001640010087890 */ /* 0x000fe4000fffe03f */
[----:B------:R-:W-:Y:S01]  /*10f50*/  UIADD3 UR9, UR16, 0x34800, URZ ;  /* 0x0003480010097890 */ /* 0x000fe2000fffe03f */
[----:B------:R0:W-:Y:S08]  /*10f60*/  @P0 SYNCS.ARRIVE.TRANS64 RZ, [R9+URZ+0x34800], R8 ;  /* 0x0348000809ff09a7 */ /* 0x0001f0000800003f */
        /* <DEDUP_REMOVED lines=15> */
.L_x_5907:
[----:B------:R-:W-:Y:S05]  /*11060*/  BSYNC B0 ;  /* 0x0000000000007941 */ /* 0x000fea0003800000 */
.L_x_5838:
        /* <DEDUP_REMOVED lines=45> */
.L_x_5846:
[----:B0-----:R-:W0:Y:S01]  /*11340*/  S2R R3, SR_CgaCtaId ;  /* 0x0000000000037919 */ /* 0x001e220000008800 */
[----:B------:R-:W-:-:S04]  /*11350*/  MOV R2, 0x400 ;  /* 0x0000040000027802 */ /* 0x000fc80000000f00 */
[----:B0-----:R-:W-:Y:S02]  /*11360*/  LEA R2, R3, R2, 0x18 ;  /* 0x0000000203027211 */ /* 0x001fe400078ec0ff */
[----:B------:R-:W-:-:S03]  /*11370*/  SHF.L.U32 R3, R15, 0x1f, RZ ;  /* 0x0000001f0f037819 */ /* 0x000fc600000006ff */
[----:B------:R-:W-:-:S04]  /*11380*/  IMAD R2, R13, 0x8, R2 ;  /* 0x000000080d027824 */ /* 0x000fc800078e0202 */
[----:B------:R-:W0:Y:S02]  /*11390*/  SYNCS.PHASECHK.TRANS64.TRYWAIT P0, [R2+URZ+0x34840], R3 ;  /* 0x03484003020075a7 */ /* 0x000e24000800017f */
[----:B0-----:R-:W-:Y:S05]  /*113a0*/  @!P0 BRA `(.L_x_5847) ;  /* 0x0000002c00088947 */ /* 0x001fea0003800000 */
.L_x_5908:
        /* <DEDUP_REMOVED lines=11> */
.L_x_5848:
[----:B------:R-:W2:Y:S01]  /*11460*/  LDL R17, [R1+0x4] ;  /* 0x0000040001117983 */ /* 0x000ea20000100800 */
[----:B0-----:R-:W-:-:S03]  /*11470*/  MOV R3, 0x400 ;  /* 0x0000040000037802 */ /* 0x001fc60000000f00 */
[----:B------:R-:W3:Y:S04]  /*11480*/  LDL.LU R10, [R1+0x8] ;  /* 0x00000800010a7983 */ /* 0x000ee80000300800 */
[----:B------:R-:W4:Y:S01]  /*11490*/  LDL R9, [R1] ;  /* 0x0000000001097983 */ /* 0x000f220000100800 */
[----:B------:R-:W0:Y:S01]  /*114a0*/  S2R R11, SR_CgaCtaId ;  /* 0x00000000000b7919 */ /* 0x000e220000008800 */
[----:B------:R-:W-:Y:S02]  /*114b0*/  R2UR UR14, R2 ;  /* 0x00000000020e72ca */ /* 0x000fe400000e0000 */
[----:B------:R-:W-:Y:S01]  /*114c0*/  R2UR UR11, R6 ;  /* 0x00000000060b72ca */ /* 0x000fe200000e0000 */
[----:B------:R-:W-:Y:S01]  /*114d0*/  UIADD3 UR4, UP0, UR36, 0x370, URZ ;  /* 0x0000037024047890 */ /* 0x000fe2000ff1e03f */
[----:B------:R-:W-:-:S02]  /*114e0*/  R2UR UR12, R4 ;  /* 0x00000000040c72ca */ /* 0x000fc400000e0000 */
[----:B-----5:R-:W-:Y:S01]  /*114f0*/  R2UR UR13, R8 ;  /* 0x00000000080d72ca */ /* 0x020fe200000e0000 */
[----:B------:R-:W-:Y:S01]  /*11500*/  UIADD3.X UR5, URZ, UR37, URZ, UP0, !UPT ;  /* 0x000000253f057290 */ /* 0x000fe200087fe43f */
[----:B0-----:R-:W-:-:S05]  /*11510*/  LEA R3, R11, R3, 0x18 ;  /* 0x000000030b037211 */ /* 0x001fca00078ec0ff */
[----:B------:R-:W-:-:S05]  /*11520*/  IMAD R2, R13, 0xb000, R3 ;  /* 0x0000b0000d027824 */ /* 0x000fca00078e0203 */
[----:B------:R-:W-:Y:S01]  /*11530*/  R2UR UR8, R2 ;  /* 0x00000000020872ca */ /* 0x000fe200000e0000 */
[----:B------:R-:W-:Y:S01]  /*11540*/  VIADD R3, R3, 0x34800 ;  /* 0x0003480003037836 */ /* 0x000fe20000000000 */
[----:B------:R-:W-:Y:S01]  /*11550*/  UMOV UR10, URZ ;  /* 0x0000003f000a7c82 */ /* 0x000fe20008000000 */
[----:B------:R-:W-:Y:S01]  /*11560*/  UMOV UR6, 0x0 ;  /* 0x0000000000067882 */ /* 0x000fe20000000000 */
[----:B------:R-:W-:Y:S01]  /*11570*/  UMOV UR7, 0x14f00000 ;  /* 0x14f0000000077882 */ /* 0x000fe20000000000 */
[----:B------:R-:W-:-:S08]  /*11580*/  UMOV UR16, 0x40 ;  /* 0x0000004000107882 */ /* 0x000fd00000000000 */
[----:B------:R-:W-:Y:S01]  /*11590*/  UIADD3 UR15, UR8, 0x23c00, URZ ;  /* 0x00023c00080f7890 */ /* 0x000fe2000fffe03f */
[----:B--2---:R-:W-:-:S13]  /*115a0*/  R2UR UR9, R17 ;  /* 0x00000000110972ca */ /* 0x004fda00000e0000 */
[----:B------:R-:W-:Y:S02]  /*115b0*/  UIMAD UR11, UR11, 0xb0, UR9 ;  /* 0x000000b00b0b78a4 */ /* 0x000fe4000f8e0209 */
[----:B------:R-:W-:Y:S02]  /*115c0*/  UIADD3 UR9, UR14, 0x34830, URZ ;  /* 0x000348300e097890 */ /* 0x000fe4000fffe03f */
[----:B------:R-:W-:Y:S01]  /*115d0*/  UIADD3 UR14, UR8, 0x1e400, URZ ;  /* 0x0001e400080e7890 */ /* 0x000fe2000fffe03f */
[----:B---3--:R-:W-:Y:S01]  /*115e0*/  SHF.L.U32 R2, R10, 0x1f, RZ ;  /* 0x0000001f0a027819 */ /* 0x008fe200000006ff */
[----:B----4-:R-:W-:-:S05]  /*115f0*/  IMAD R3, R9, 0x8, R3 ;  /* 0x0000000809037824 */ /* 0x010fca00078e0203 */
[----:B------:R-:W-:Y:S02]  /*11600*/  UMOV UR8, UR14 ;  /* 0x0000000e00087c82 */ /* 0x000fe40008000000 */
[----:B------:R0:W-:Y:S02]  /*11610*/  UTMALDG.4D [UR8], [UR4], desc[UR6] ;  /* 0x00000608040075b4 */ /* 0x0001e40008019000 */
[----:B0-----:R-:W-:Y:S01]  /*11620*/  UMOV UR8, UR15 ;  /* 0x0000000f00087c82 */ /* 0x001fe20008000000 */
[----:B------:R-:W-:Y:S02]  /*11630*/  UMOV UR10, UR16 ;  /* 0x00000010000a7c82 */ /* 0x000fe40008000000 */
[----:B------:R0:W-:Y:S01]  /*11640*/  UTMALDG.4D [UR8], [UR4], desc[UR6] ;  /* 0x00000608040075b4 */ /* 0x0001e20008019000 */
[----:B------:R-:W1:Y:S02]  /*11650*/  SYNCS.PHASECHK.TRANS64.TRYWAIT P0, [R3+URZ+0x60], R2 ;  /* 0x00006002030075a7 */ /* 0x000e64000800017f */
[----:B01----:R-:W-:Y:S05]  /*11660*/  @!P0 BRA `(.L_x_5849) ;  /* 0x00000028006c8947 */ /* 0x003fea0003800000 */
.L_x_5909:
[----:B------:R-:W-:Y:S05]  /*11670*/  @P1 BRA `(.L_x_5850) ;  /* 0x0000000000301947 */ /* 0x000fea0003800000 */
[----:B------:R-:W1:Y:S01]  /*11680*/  S2R R9, SR_TID.X ;  /* 0x0000000000097919 */ /* 0x000e620000002100 */
[----:B------:R-:W-:Y:S01]  /*11690*/  MOV R10, 0x400 ;  /* 0x00000400000a7802 */ /* 0x000fe20000000f00 */
[----:B------:R-:W2:Y:S01]  /*116a0*/  S2R R11, SR_CgaCtaId ;  /* 0x00000000000b7919 */ /* 0x000ea20000008800 */
[----:B-1----:R-:W-:Y:S02]  /*116b0*/  LOP3.LUT R17, R9, 0x1f, RZ, 0xc0, !PT ;  /* 0x0000001f09117812 */ /* 0x002fe400078ec0ff */
[----:B------:R-:W3:Y:S02]  /*116c0*/  LDL R9, [R1] ;  /* 0x0000000001097983 */ /* 0x000ee40000100800 */
[----:B------:R-:W-:Y:S02]  /*116d0*/  ISETP.NE.AND P0, PT, R17, RZ, PT ;  /* 0x000000ff1100720c */ /* 0x000fe40003f05270 */
[----:B--2---:R-:W-:Y:S02]  /*116e0*/  LEA R10, R11, R10, 0x18 ;  /* 0x0000000a0b0a7211 */ /* 0x004fe400078ec0ff */
[----:B0-----:R-:W-:-:S03]  /*116f0*/  MOV R3, 0xb000 ;  /* 0x0000b00000037802 */ /* 0x001fc60000000f00 */
[----:B---3--:R-:W-:-:S04]  /*11700*/  IMAD R2, R9, 0x8, R10 ;  /* 0x0000000809027824 */ /* 0x008fc800078e020a */
[----:B------:R1:W-:Y:S02]  /*11710*/  SYNCS.ARRIVE.TRANS64 RZ, [R2+URZ+0x34850], R3 ;  /* 0x0348500302ff79a7 */ /* 0x0003e4000800003f */
[----:B------:R-:W-:Y:S05]  /*11720*/  @!P0 BRA `(.L_x_5850) ;  /* 0x0000000000048947 */ /* 0x000fea0003800000 */
[----:B------:R-:W-:Y:S01]  /*11730*/  BPT.TRAP 0x1 ;  /* 0x000000040000795c */ /* 0x000fe20000300000 */
.L_x_5850:
        /* <DEDUP_REMOVED lines=25> */
[----:B------:R-:W-:-:S07]  /*118d0*/  UIADD3 UR14, UR14, 0x5c00, URZ ;  /* 0x00005c000e0e7890 */ /* 0x000fce000fffe03f */
[----:B------:R1:W-:Y:S02]  /*118e0*/  UTMALDG.4D [UR8], [UR4], desc[UR6] ;  /* 0x00000608040075b4 */ /* 0x0003e40008019000 */
[----:B-1----:R-:W-:Y:S01]  /*118f0*/  UMOV UR8, UR14 ;  /* 0x0000000e00087c82 */ /* 0x002fe20008000000 */
[----:B------:R-:W-:Y:S02]  /*11900*/  UMOV UR10, UR15 ;  /* 0x0000000f000a7c82 */ /* 0x000fe40008000000 */
[----:B------:R0:W-:Y:S02]  /*11910*/  UTMALDG.4D [UR8], [UR4], desc[UR6] ;  /* 0x00000608040075b4 */ /* 0x0001e40008019000 */
[----:B0-----:R-:W-:Y:S01]  /*11920*/  NOP ;  /* 0x0000000000007918 */ /* 0x001fe20000000000 */
.L_x_5845:
[----:B------:R-:W-:Y:S05]  /*11930*/  BSYNC B2 ;  /* 0x0000000000027941 */ /* 0x000fea0003800000 */
.L_x_5844:
[----:B------:R-:W2:Y:S04]  /*11940*/  LDL.LU R2, [R1+0x18] ;  /* 0x0000180001027983 */ /* 0x000ea80000300800 */
[----:B------:R0:W-:Y:S04]  /*11950*/  STL [R1], R13 ;  /* 0x0000000d01007387 */ /* 0x0001e80000100800 */
[----:B------:R0:W-:Y:S02]  /*11960*/  STL [R1+0x8], R15 ;  /* 0x0000080f01007387 */ /* 0x0001e40000100800 */
[----:B0-2---:R-:W-:-:S07]  /*11970*/  VIADD R6, R2, 0xfffffffd ;  /* 0xfffffffd02067836 */ /* 0x005fce0000000000 */
.L_x_5843:
[----:B------:R-:W-:Y:S05]  /*11980*/  BSYNC B1 ;  /* 0x0000000000017941 */ /* 0x000fea0003800000 */
.L_x_5842:
[----:B------:R-:W-:-:S05]  /*11990*/  IMAD.MOV R14, RZ, RZ, -R14 ;  /* 0x000000ffff0e7224 */ /* 0x000fca00078e0a0e */
[----:B------:R-:W-:-:S13]  /*119a0*/  ISETP.NE.AND P0, PT, R7, R14, PT ;  /* 0x0000000e0700720c */ /* 0x000fda0003f05270 */
[----:B------:R-:W-:Y:S05]  /*119b0*/  @!P0 BRA `(.L_x_5841) ;  /* 0x0000000c00e08947 */ /* 0x000fea0003800000 */
[----:B------:R-:W-:-:S07]  /*119c0*/  IMAD.MOV.U32 R10, RZ, RZ, R5 ;  /* 0x000000ffff0a7224 */ /* 0x000fce00078e0005 */
.L_x_5865:
        /* <DEDUP_REMOVED lines=33> */
.L_x_5853:
[----:B------:R-:W1:Y:S01]  /*11be0*/  S2R R3, SR_CgaCtaId ;  /* 0x0000000000037919 */ /* 0x000e620000008800 */
[----:B------:R-:W-:-:S04]  /*11bf0*/  MOV R2, 0x400 ;  /* 0x0000040000027802 */ /* 0x000fc80000000f00 */
[----:B-1----:R-:W-:Y:S02]  /*11c00*/  LEA R2, R3, R2, 0x18 ;  /* 0x0000000203027211 */ /* 0x002fe400078ec0ff */
[----:B------:R-:W-:-:S03]  /*11c10*/  SHF.L.U32 R3, R8, 0x1f, RZ ;  /* 0x0000001f08037819 */ /* 0x000fc600000006ff */
[----:B------:R-:W-:-:S04]  /*11c20*/  IMAD R2, R7, 0x8, R2 ;  /* 0x0000000807027824 */ /* 0x000fc800078e0202 */
[----:B------:R-:W1:Y:S02]  /*11c30*/  SYNCS.PHASECHK.TRANS64.TRYWAIT P0, [R2+URZ+0x34840], R3 ;  /* 0x03484003020075a7 */ /* 0x000e64000800017f */
[----:B-1----:R-:W-:Y:S05]  /*11c40*/  @!P0 BRA `(.L_x_5854) ;  /* 0x0000002400088947 */ /* 0x002fea0003800000 */
.L_x_5910:
        /* <DEDUP_REMOVED lines=11> */
.L_x_5855:
[----:B------:R-:W2:Y:S01]  /*11d00*/  LDL R15, [R1+0x4] ;  /* 0x00000400010f7983 */ /* 0x000ea20000100800 */
[----:B------:R-:W-:-:S03]  /*11d10*/  MOV R13, 0x400 ;  /* 0x00000400000d7802 */ /* 0x000fc60000000f00 */
[----:B-1----:R-:W3:Y:S04]  /*11d20*/  LDL.LU R3, [R1+0x8] ;  /* 0x0000080001037983 */ /* 0x002ee80000300800 */
        /* <DEDUP_REMOVED lines=30> */
.L_x_5911:
        /* <DEDUP_REMOVED lines=8> */
.L_x_5857:
        /* <DEDUP_REMOVED lines=23> */
[----:B------:R-:W-:-:S03]  /*12100*/  UIADD3 UR14, UR6, 0x5c00, URZ ;  /* 0x00005c00060e7890 */ /* 0x000fc6000fffe03f */
[----:B------:R-:W-:-:S04]  /*12110*/  UMOV UR6, 0x0 ;  /* 0x0000000000067882 */ /* 0x000fc80000000000 */
[----:B------:R1:W-:Y:S02]  /*12120*/  UTMALDG.4D [UR8], [UR4], desc[UR6] ;  /* 0x00000608040075b4 */ /* 0x0003e40008019000 */
[----:B-1----:R-:W-:Y:S01]  /*12130*/  UMOV UR8, UR14 ;  /* 0x0000000e00087c82 */ /* 0x002fe20008000000 */
[----:B------:R-:W-:Y:S02]  /*12140*/  UMOV UR10, UR15 ;  /* 0x0000000f000a7c82 */ /* 0x000fe40008000000 */
[----:B------:R0:W-:Y:S02]  /*12150*/  UTMALDG.4D [UR8], [UR4], desc[UR6] ;  /* 0x00000608040075b4 */ /* 0x0001e40008019000 */
[----:B0-----:R-:W-:Y:S01]  /*12160*/  NOP ;  /* 0x0000000000007918 */ /* 0x001fe20000000000 */
.L_x_5852:
[----:B------:R-:W-:Y:S05]  /*12170*/  BSYNC B1 ;  /* 0x0000000000017941 */ /* 0x000fea0003800000 */
.L_x_5851:
        /* <DEDUP_REMOVED lines=32> */
.L_x_5860:
[----:B------:R-:W2:Y:S01]  /*12380*/  S2R R3, SR_CgaCtaId ;  /* 0x0000000000037919 */ /* 0x000ea20000008800 */
[----:B------:R-:W-:-:S04]  /*12390*/  MOV R2, 0x400 ;  /* 0x0000040000027802 */ /* 0x000fc80000000f00 */
[----:B--2---:R-:W-:Y:S02]  /*123a0*/  LEA R2, R3, R2, 0x18 ;  /* 0x0000000203027211 */ /* 0x004fe400078ec0ff */
[----:B------:R-:W-:-:S03]  /*123b0*/  SHF.L.U32 R3, R13, 0x1f, RZ ;  /* 0x0000001f0d037819 */ /* 0x000fc600000006ff */
[----:B------:R-:W-:-:S04]  /*123c0*/  IMAD R2, R14, 0x8, R2 ;  /* 0x000000080e027824 */ /* 0x000fc800078e0202 */
[----:B------:R-:W2:Y:S02]  /*123d0*/  SYNCS.PHASECHK.TRANS64.TRYWAIT P0, [R2+URZ+0x34840], R3 ;  /* 0x03484003020075a7 */ /* 0x000ea4000800017f */
[----:B--2---:R-:W-:Y:S05]  /*123e0*/  @!P0 BRA `(.L_x_5861) ;  /* 0x0000001c00488947 */ /* 0x004fea0003800000 */
.L_x_5912:
        /* <DEDUP_REMOVED lines=11> */
.L_x_5862:
        /* <DEDUP_REMOVED lines=24> */
[----:B------:R-:W-:Y:S01]  /*12620*/  UIADD3 UR15, UR8, 0x23c00, URZ ;  /* 0x00023c00080f7890 */ /* 0x000fe2000fffe03f */
[----:B------:R-:W-:-:S04]  /*12630*/  IMAD R2, R7, 0x8, R2 ;  /* 0x0000000807027824 */ /* 0x000fc800078e0202 */
[----:B------:R-:W-:Y:S02]  /*12640*/  UMOV UR8, UR14 ;  /* 0x0000000e00087c82 */ /* 0x000fe40008000000 */
[----:B------:R0:W-:Y:S02]  /*12650*/  UTMALDG.4D [UR8], [UR4], desc[UR6] ;  /* 0x00000608040075b4 */ /* 0x0001e40008019000 */
[----:B0-----:R-:W-:Y:S01]  /*12660*/  UMOV UR8, UR15 ;  /* 0x0000000f00087c82 */ /* 0x001fe20008000000 */
[----:B------:R-:W-:Y:S02]  /*12670*/  UMOV UR10, UR16 ;  /* 0x00000010000a7c82 */ /* 0x000fe40008000000 */
[----:B------:R0:W-:Y:S01]  /*12680*/  UTMALDG.4D [UR8], [UR4], desc[UR6] ;  /* 0x00000608040075b4 */ /* 0x0001e20008019000 */
[----:B------:R-:W1:Y:S02]  /*12690*/  SYNCS.PHASECHK.TRANS64.TRYWAIT P1, [R2+URZ+0x60], R8 ;  /* 0x00006008020075a7 */ /* 0x000e64000802017f */
[----:B01----:R-:W-:Y:S05]  /*126a0*/  @!P1 BRA `(.L_x_5863) ;  /* 0x0000001800ac9947 */ /* 0x003fea0003800000 */
.L_x_5913:
        /* <DEDUP_REMOVED lines=8> */
.L_x_5864:
        /* <DEDUP_REMOVED lines=26> */
[----:B------:R-:W-:Y:S02]  /*128d0*/  UMOV UR10, UR15 ;  /* 0x0000000f000a7c82 */ /* 0x000fe40008000000 */
[----:B------:R1:W-:Y:S02]  /*128e0*/  UTMALDG.4D [UR8], [UR4], desc[UR6] ;  /* 0x00000608040075b4 */ /* 0x0003e40008019000 */
[----:B-1----:R-:W-:Y:S01]  /*128f0*/  NOP ;  /* 0x0000000000007918 */ /* 0x002fe20000000000 */
.L_x_5859:
[----:B------:R-:W-:Y:S05]  /*12900*/  BSYNC B1 ;  /* 0x0000000000017941 */ /* 0x000fea0003800000 */
.L_x_5858:
[C---:B------:R-:W-:Y:S01]  /*12910*/  ISETP.GT.AND P0, PT, R6.reuse, 0x1, PT ;  /* 0x000000010600780c */ /* 0x040fe20003f04270 */
[----:B------:R-:W-:-:S12]  /*12920*/  VIADD R6, R6, 0xfffffffe ;  /* 0xfffffffe06067836 */ /* 0x000fd80000000000 */
[----:B------:R-:W-:Y:S05]  /*12930*/  @P0 BRA `(.L_x_5865) ;  /* 0xfffffff000240947 */ /* 0x000fea000383ffff */
.L_x_5841:
[----:B------:R-:W-:Y:S05]  /*12940*/  BSYNC B0 ;  /* 0x0000000000007941 */ /* 0x000fea0003800000 */
.L_x_5840:
        /* <DEDUP_REMOVED lines=18> */
.L_x_5867:
[----:B------:R-:W-:Y:S05]  /*12a70*/  BSYNC B0 ;  /* 0x0000000000007941 */ /* 0x000fea0003800000 */
.L_x_5866:
        /* <DEDUP_REMOVED lines=11> */
.L_x_5914:
        /* <DEDUP_REMOVED lines=11> */
.L_x_5871:
        /* <DEDUP_REMOVED lines=24> */
[----:B-1----:R-:W-:Y:S01]  /*12d60*/  UMOV UR8, UR14 ;  /* 0x0000000e00087c82 */ /* 0x002fe20008000000 */
[----:B------:R-:W-:Y:S02]  /*12d70*/  UMOV UR10, UR15 ;  /* 0x0000000f000a7c82 */ /* 0x000fe40008000000 */
[----:B------:R1:W-:Y:S02]  /*12d80*/  UTMALDG.4D [UR8], [UR4], desc[UR6] ;  /* 0x00000608040075b4 */ /* 0x0003e40008019000 */
[----:B-1----:R-:W-:Y:S01]  /*12d90*/  NOP ;  /* 0x0000000000007918 */ /* 0x002fe20000000000 */
.L_x_5869:
[----:B------:R-:W-:Y:S05]  /*12da0*/  BSYNC B0 ;  /* 0x0000000000007941 */ /* 0x000fea0003800000 */
.L_x_5868:
        /* <DEDUP_REMOVED lines=9> */
.L_x_5826:
[----:B------:R-:W-:Y:S05]  /*12e40*/  BSYNC B6 ;  /* 0x0000000000067941 */ /* 0x000fea0003800000 */
.L_x_5824:
[----:B------:R-:W-:-:S03]  /*12e50*/  UMOV UR4, 0xffffffff ;  /* 0xffffffff00047882 */ /* 0x000fc60000000000 */
[----:B------:R-:W-:Y:S05]  /*12e60*/  BRA.DIV UR4, `(.L_x_5872) ;  /* 0x0000001204e47947 */ /* 0x000fea000b800000 */
[----:B------:R2:W3:Y:S04]  /*12e70*/  SHFL.IDX PT, R4, R16, RZ, 0x1f ;  /* 0x00001fff10047589 */ /* 0x0004e800000e0000 */
[----:B------:R2:W4:Y:S02]  /*12e80*/  SHFL.IDX PT, R5, R16, 0x1, 0x1f ;  /* 0x00201f0010057f89 */ /* 0x00052400000e0000 */
.L_x_5918:
[----:B01----:R-:W0:Y:S01]  /*12e90*/  S2R R0, SR_TID.X ;  /* 0x0000000000007919 */ /* 0x003e220000002100 */
[----:B------:R-:W-:Y:S01]  /*12ea0*/  ULDC UR4, c[0x0][0xc14] ;  /* 0x0003050000047ab9 */ /* 0x000fe20000000800 */
[----:B------:R-:W-:Y:S01]  /*12eb0*/  BSSY B0, `(.L_x_5873) ;  /* 0x000000c000007945 */ /* 0x000fe20003800000 */
[----:B------:R-:W-:Y:S02]  /*12ec0*/  MOV R3, RZ ;  /* 0x000000ff00037202 */ /* 0x000fe40000000f00 */
        /* <DEDUP_REMOVED lines=10> */
.L_x_5874:
[----:B------:R-:W-:Y:S05]  /*12f70*/  BSYNC B0 ;  /* 0x0000000000007941 */ /* 0x000fea0003800000 */
.L_x_5873:
        /* <DEDUP_REMOVED lines=23> */
.L_x_5926:
[----:B------:R-:W-:Y:S02]  /*130f0*/  ULDC UR4, c[0x0][0xc10] ;  /* 0x0003040000047ab9 */ /* 0x000fe40000000800 */
[----:B--2---:R-:W-:-:S04]  /*13100*/  IMAD.U32 R16, RZ, RZ, UR4 ;  /* 0x00000004ff107e24 */ /* 0x004fc8000f8e00ff */
[----:B-1----:R-:W-:-:S04]  /*13110*/  IMAD R6, R14, R16, RZ ;  /* 0x000000100e067224 */ /* 0x002fc800078e02ff */
[----:B----4-:R-:W-:-:S05]  /*13120*/  IMAD.IADD R5, R5, 0x1, R6 ;  /* 0x0000000105057824 */ /* 0x010fca00078e0206 */
[----:B---3--:R-:W-:-:S13]  /*13130*/  ISETP.GT.AND P0, PT, R5, R4, PT ;  /* 0x000000040500720c */ /* 0x008fda0003f04270 */
[----:B------:R-:W-:Y:S05]  /*13140*/  @P0 BRA `(.L_x_5876) ;  /* 0x0000000000b80947 */ /* 0x000fea0003800000 */
[----:B------:R-:W1:Y:S02]  /*13150*/  LDC R0, c[0x0][0xc14] ;  /* 0x00030500ff007b82 */ /* 0x000e640000000800 */
.L_x_5881:
        /* <DEDUP_REMOVED lines=15> */
.L_x_5879:
[----:B------:R-:W-:Y:S05]  /*13250*/  BSYNC B0 ;  /* 0x0000000000007941 */ /* 0x000fea0003800000 */
.L_x_5878:
        /* <DEDUP_REMOVED lines=23> */
.L_x_5934:
[----:B------:R-:W-:Y:S02]  /*133d0*/  ULDC UR4, c[0x0][0xc10] ;  /* 0x0003040000047ab9 */ /* 0x000fe40000000800 */
[----:B------:R-:W-:-:S05]  /*133e0*/  MOV R16, UR4 ;  /* 0x0000000400107c02 */ /* 0x000fca0008000f00 */
[----:B-1----:R-:W-:-:S04]  /*133f0*/  IMAD R6, R14, R16, RZ ;  /* 0x000000100e067224 */ /* 0x002fc800078e02ff */
[----:B------:R-:W-:-:S05]  /*13400*/  IMAD.IADD R5, R6, 0x1, R5 ;  /* 0x0000000106057824 */ /* 0x000fca00078e0205 */
[----:B------:R-:W-:-:S13]  /*13410*/  ISETP.GT.AND P0, PT, R5, R4, PT ;  /* 0x000000040500720c */ /* 0x000fda0003f04270 */
[----:B------:R-:W-:Y:S05]  /*13420*/  @!P0 BRA `(.L_x_5881) ;  /* 0xfffffffc004c8947 */ /* 0x000fea000383ffff */
.L_x_5876:
        /* <DEDUP_REMOVED lines=8> */
.L_x_5938:
[----:B------:R-:W-:Y:S01]  /*134b0*/  ISETP.NE.AND P0, PT, R7, RZ, PT ;  /* 0x000000ff0700720c */ /* 0x000fe20003f05270 */
[----:B------:R-:W-:-:S12]  /*134c0*/  IMAD.MOV.U32 R14, RZ, RZ, RZ ;  /* 0x000000ffff0e7224 */ /* 0x000fd800078e00ff */
[----:B------:R-:W-:Y:S05]  /*134d0*/  @!P0 BRA `(.L_x_5883) ;  /* 0x0000000000108947 */ /* 0x000fea0003800000 */
[----:B------:R-:W-:Y:S01]  /*134e0*/  UMOV UR4, 0xffffffff ;  /* 0xffffffff00047882 */ /* 0x000fe20000000000 */
[----:B------:R-:W-:Y:S02]  /*134f0*/  VIADD R12, R5, 0xffffffff ;  /* 0xffffffff050c7836 */ /* 0x000fe40000000000 */
[----:B------:R-:W-:Y:S05]  /*13500*/  BRA.DIV UR4, `(.L_x_5884) ;  /* 0x0000001604707947 */ /* 0x000fea000b800000 */
[----:B------:R3:W4:Y:S02]  /*13510*/  SHFL.IDX PT, R14, R2, R12, 0x1f ;  /* 0x00001f0c020e7589 */ /* 0x00072400000e0000 */
.L_x_5883:
        /* <DEDUP_REMOVED lines=12> */
[----:B------:R-:W-:Y:S01]  /*135e0*/  IMAD.HI.U32 R3, R3, R11, R2 ;  /* 0x0000000b03037227 */ /* 0x000fe200078e0002 */
[----:B------:R-:W-:-:S04]  /*135f0*/  IADD3 R2, R4, -R16, RZ ;  /* 0x8000001004027210 */ /* 0x000fc80007ffe0ff */
        /* <DEDUP_REMOVED lines=17> */
.L_x_5877:
[----:B------:R-:W-:Y:S01]  /*13710*/  UMOV UR4, URZ ;  /* 0x0000003f00047c82 */ /* 0x000fe20008000000 */
[----:B------:R-:W-:Y:S01]  /*13720*/  UMOV UR5, URZ ;  /* 0x0000003f00057c82 */ /* 0x000fe20008000000 */
[----:B------:R-:W-:Y:S01]  /*13730*/  ULDC UR6, c[0x0][0xc14] ;  /* 0x0003050000067ab9 */ /* 0x000fe20000000800 */
[----:B------:R-:W-:Y:S02]  /*13740*/  IMAD.MOV.U32 R16, RZ, RZ, R4 ;  /* 0x000000ffff107224 */ /* 0x000fe400078e0004 */
[----:B------:R-:W-:Y:S02]  /*13750*/  IMAD.U32 R17, RZ, RZ, UR4 ;  /* 0x00000004ff117e24 */ /* 0x000fe4000f8e00ff */
[----:B------:R-:W-:Y:S02]  /*13760*/  IMAD.U32 R18, RZ, RZ, UR5 ;  /* 0x00000005ff127e24 */ /* 0x000fe4000f8e00ff */
[----:B------:R-:W-:-:S07]  /*13770*/  IMAD.U32 R19, RZ, RZ, UR6 ;  /* 0x00000006ff137e24 */ /* 0x000fce000f8e00ff */
.L_x_5885:
        /* <DEDUP_REMOVED lines=12> */
.L_x_5822:
        /* <DEDUP_REMOVED lines=12> */
.L_x_5941:
[----:B------:R-:W-:Y:S05]  /*13900*/  BSYNC B0 ;  /* 0x0000000000007941 */ /* 0x000fea0003800000 */
.L_x_5887:
[----:B------:R-:W-:-:S03]  /*13910*/  UMOV UR4, 0xffffffff ;  /* 0xffffffff00047882 */ /* 0x000fc60000000000 */
[----:B------:R-:W-:Y:S05]  /*13920*/  BRA.DIV UR4, `(.L_x_5889) ;  /* 0x0000001204a07947 */ /* 0x000fea000b800000 */
[----:B------:R-:W1:Y:S02]  /*13930*/  S2R R2, SR_TID.X ;  /* 0x0000000000027919 */ /* 0x000e640000002100 */
[----:B-1----:R-:W-:-:S04]  /*13940*/  SHF.R.U32.HI R2, RZ, 0x5, R2 ;  /* 0x00000005ff027819 */ /* 0x002fc80000011602 */
[----:B------:R-:W-:-:S05]  /*13950*/  LOP3.LUT R2, R2, 0x3, RZ, 0xc0, !PT ;  /* 0x0000000302027812 */ /* 0x000fca00078ec0ff */
[----:B------:R1:W2:Y:S02]  /*13960*/  SHFL.IDX PT, R14, R2, RZ, 0x1f ;  /* 0x00001fff020e7589 */ /* 0x0002a400000e0000 */
.L_x_5944:
[----:B--2---:R-:W-:Y:S01]  /*13970*/  ISETP.NE.AND P0, PT, R14, RZ, PT ;  /* 0x000000ff0e00720c */ /* 0x004fe20003f05270 */
[----:B------:R-:W-:-:S12]  /*13980*/  BSSY B0, `(.L_x_5890) ;  /* 0x0000027000007945 */ /* 0x000fd80003800000 */
[----:B------:R-:W-:Y:S05]  /*13990*/  @P0 BRA `(.L_x_5891) ;  /* 0x0000000000940947 */ /* 0x000fea0003800000 */
[----:B------:R-:W-:-:S03]  /*139a0*/  UMOV UR4, 0xffffffff ;  /* 0xffffffff00047882 */ /* 0x000fc60000000000 */
[----:B------:R-:W-:Y:S05]  /*139b0*/  BRA.DIV UR4, `(.L_x_5892) ;  /* 0x0000001204b07947 */ /* 0x000fea000b800000 */
[----:B------:R-:W-:-:S13]  /*139c0*/  ELECT P6, URZ, PT ;  /* 0x00000000003f782f */ /* 0x000fda00038c0000 */
.L_x_5947:
[----:B------:R-:W-:Y:S05]  /*139d0*/  @!P6 BRA `(.L_x_5891) ;  /* 0x000000000084e947 */ /* 0x000fea0003800000 */
[----:B-1----:R-:W2:Y:S02]  /*139e0*/  LDL.LU R2, [R1+0x30] ;  /* 0x0000300001027983 */ /* 0x002ea40000300800 */
[----:B--2---:R-:W-:-:S04]  /*139f0*/  LOP3.LUT R2, R2, 0x2, RZ, 0xfc, !PT ;  /* 0x0000000202027812 */ /* 0x004fc800078efcff */
[----:B------:R-:W-:-:S13]  /*13a00*/  ISETP.NE.AND P2, PT, R2, 0x3, PT ;  /* 0x000000030200780c */ /* 0x000fda0003f45270 */
[----:B------:R-:W-:Y:S05]  /*13a10*/  @!P2 BRA `(.L_x_5893) ;  /* 0x000000000004a947 */ /* 0x000fea0003800000 */
[----:B------:R-:W-:Y:S01]  /*13a20*/  BPT.TRAP 0x1 ;  /* 0x000000040000795c */ /* 0x000fe20000300000 */
.L_x_5893:
        /* <DEDUP_REMOVED lines=14> */
.L_x_5948:
[----:B------:R-:W1:Y:S02]  /*13b10*/  SYNCS.PHASECHK.TRANS64.TRYWAIT P0, [R7+URZ], R2 ;  /* 0x00000002070075a7 */ /* 0x000e64000800017f */
[----:B-1----:R-:W-:Y:S05]  /*13b20*/  @!P0 BRA `(.L_x_5895) ;  /* 0x0000001000888947 */ /* 0x002fea0003800000 */
.L_x_5949:
[----:B------:R-:W-:Y:S05]  /*13b30*/  @!P2 BRA `(.L_x_5896) ;  /* 0x000000000004a947 */ /* 0x000fea0003800000 */
[----:B------:R-:W-:Y:S01]  /*13b40*/  BPT.TRAP 0x1 ;  /* 0x000000040000795c */ /* 0x000fe20000300000 */
.L_x_5896:
[----:B------:R-:W2:Y:S01]  /*13b50*/  LDL.LU R4, [R1] ;  /* 0x0000000001047983 */ /* 0x000ea20000300800 */
[----:B------:R-:W-:-:S04]  /*13b60*/  VIADD R0, R0, 0x34860 ;  /* 0x0003486000007836 */ /* 0x000fc80000000000 */
[----:B--2---:R-:W-:-:S04]  /*13b70*/  IMAD R4, R4, 0x8, R0 ;  /* 0x0000000804047824 */ /* 0x004fc800078e0200 */
[----:B------:R-:W2:Y:S02]  /*13b80*/  SYNCS.PHASECHK.TRANS64.TRYWAIT P0, [R4+URZ], R5 ;  /* 0x00000005040075a7 */ /* 0x000ea4000800017f */
[----:B--2---:R-:W-:Y:S05]  /*13b90*/  @!P0 BRA `(.L_x_5897) ;  /* 0x0000001000808947 */ /* 0x004fea0003800000 */
.L_x_5950:
[----:B------:R-:W-:-:S07]  /*13ba0*/  IMAD R3, R3, 0x8, R0 ;  /* 0x0000000803037824 */ /* 0x000fce00078e0200 */
.L_x_5898:
[----:B---3--:R3:W4:Y:S02]  /*13bb0*/  SYNCS.PHASECHK.TRANS64.TRYWAIT P0, [R3+URZ], R2 ;  /* 0x00000002030075a7 */ /* 0x008724000800017f */
[----:B----4-:R-:W-:Y:S05]  /*13bc0*/  @!P0 NANOSLEEP.SYNCS 0x989680 ;  /* 0x009896800000895d */ /* 0x010fea0003900000 */
[----:B------:R-:W4:Y:S02]  /*13bd0*/  @!P0 SYNCS.PHASECHK.TRANS64 P0, [R3+URZ], R2 ;  /* 0x00000002030085a7 */ /* 0x000f24000800007f */
[----:B----4-:R-:W-:Y:S05]  /*13be0*/  @!P0 BRA `(.L_x_5898) ;  /* 0xfffffffc00f08947 */ /* 0x010fea000383ffff */
.L_x_5891:
[----:B------:R-:W-:Y:S05]  /*13bf0*/  BSYNC B0 ;  /* 0x0000000000007941 */ /* 0x000fea0003800000 */
.L_x_5890:
[----:B------:R-:W-:Y:S05]  /*13c00*/  EXIT ;  /* 0x000000000000794d */ /* 0x000fea0003800000 */
.L_x_5776:
[----:B0-----:R0:W1:Y:S02]  /*13c10*/  SYNCS.PHASECHK.TRANS64.TRYWAIT P1, [R0+URZ+0x34800], R3 ;  /* 0x03480003000075a7 */ /* 0x001064000802017f */
[----:B-1----:R-:W-:Y:S05]  /*13c20*/  @!P1 NANOSLEEP.SYNCS 0x989680 ;  /* 0x009896800000995d */ /* 0x002fea0003900000 */
[----:B------:R-:W1:Y:S02]  /*13c30*/  @!P1 SYNCS.PHASECHK.TRANS64 P1, [R0+URZ+0x34800], R3 ;  /* 0x03480003000095a7 */ /* 0x000e64000802007f */
[----:B-1----:R-:W-:Y:S05]  /*13c40*/  @!P1 BRA `(.L_x_5776) ;  /* 0xfffffffc00f09947 */ /* 0x002fea000383ffff */
[----:B------:R-:W-:Y:S05]  /*13c50*/  BRA `(.L_x_5899) ;  /* 0xfffffed800447947 */ /* 0x000fea000383ffff */
.L_x_5780:
[----:B-1----:R1:W2:Y:S02]  /*13c60*/  SYNCS.PHASECHK.TRANS64.TRYWAIT P2, [R10+URZ+0x34830], R3 ;  /* 0x034830030a0075a7 */ /* 0x0022a4000804017f */
[----:B--2---:R-:W-:Y:S05]  /*13c70*/  @!P2 NANOSLEEP.SYNCS 0x989680 ;  /* 0x009896800000a95d */ /* 0x004fea0003900000 */
[----:B------:R-:W2:Y:S02]  /*13c80*/  @!P2 SYNCS.PHASECHK.TRANS64 P2, [R10+URZ+0x34830], R3 ;  /* 0x034830030a00a5a7 */ /* 0x000ea4000804007f */
[----:B--2---:R-:W-:Y:S05]  /*13c90*/  @!P2 BRA `(.L_x_5780) ;  /* 0xfffffffc00f0a947 */ /* 0x004fea000383ffff */
[----:B------:R-:W-:Y:S05]  /*13ca0*/  BRA `(.L_x_5779) ;  /* 0xfffffed800687947 */ /* 0x000fea000383ffff */
.L_x_5785:
[----:B-1----:R1:W2:Y:S02]  /*13cb0*/  SYNCS.PHASECHK.TRANS64.TRYWAIT P2, [R0+URZ+0x34830], R21 ;  /* 0x03483015000075a7 */ /* 0x0022a4000804017f */
[----:B--2---:R-:W-:Y:S05]  /*13cc0*/  @!P2 NANOSLEEP.SYNCS 0x989680 ;  /* 0x009896800000a95d */ /* 0x004fea0003900000 */
[----:B------:R-:W2:Y:S02]  /*13cd0*/  @!P2 SYNCS.PHASECHK.TRANS64 P2, [R0+URZ+0x34830], R21 ;  /* 0x034830150000a5a7 */ /* 0x000ea4000804007f */
[----:B--2---:R-:W-:Y:S05]  /*13ce0*/  @!P2 BRA `(.L_x_5785) ;  /* 0xfffffffc00f0a947 */ /* 0x004fea000383ffff */
[----:B------:R-:W-:Y:S05]  /*13cf0*/  BRA `(.L_x_5782) ;  /* 0xffffff34001c7947 */ /* 0x000fea000383ffff */
.L_x_5789:
[----:B-1----:R-:W-:-:S04]  /*13d00*/  IMAD.U32 R15, RZ, RZ, UR6 ;  /* 0x00000006ff0f7e24 */ /* 0x002fc8000f8e00ff */
[----:B------:R1:W2:Y:S03]  /*13d10*/  SYNCS.PHASECHK.TRANS64.TRYWAIT P2, [R15+URZ+0x34850], R0 ;  /* 0x034850000f0075a7 */ /* 0x0002a6000804017f */
[----:B--2---:R-:W-:Y:S05]  /*13d20*/  @!P2 NANOSLEEP.SYNCS 0x989680 ;  /* 0x009896800000a95d */ /* 0x004fea0003900000 */
[----:B------:R-:W2:Y:S02]  /*13d30*/  @!P2 SYNCS.PHASECHK.TRANS64 P2, [R15+URZ+0x34850], R0 ;  /* 0x034850000f00a5a7 */ /* 0x000ea4000804007f */
[----:B--2---:R-:W-:Y:S05]  /*13d40*/  @!P2 BRA `(.L_x_5789) ;  /* 0xfffffffc00eca947 */ /* 0x004fea000383ffff */
[----:B------:R-:W-:Y:S05]  /*13d50*/  BRA `(.L_x_5786) ;  /* 0xffffff5800cc7947 */ /* 0x000fea000383ffff */
.L_x_5794:
[----:B-1----:R1:W2:Y:S02]  /*13d60*/  SYNCS.PHASECHK.TRANS64.TRYWAIT P0, [R8+URZ+0x34850], R3 ;  /* 0x03485003080075a7 */ /* 0x0022a4000800017f */
[----:B--2---:R-:W-:Y:S05]  /*13d70*/  @!P0 NANOSLEEP.SYNCS 0x989680 ;  /* 0x009896800000895d */ /* 0x004fea0003900000 */
[----:B------:R-:W2:Y:S02]  /*13d80*/  @!P0 SYNCS.PHASECHK.TRANS64 P0, [R8+URZ+0x34850], R3 ;  /* 0x03485003080085a7 */ /* 0x000ea4000800007f */
[----:B--2---:R-:W-:Y:S05]  /*13d90*/  @!P0 BRA `(.L_x_5794) ;  /* 0xfffffffc00f08947 */ /* 0x004fea000383ffff */
[----:B------:R-:W-:Y:S05]  /*13da0*/  BRA `(.L_x_5793) ;  /* 0xffffff8800707947 */ /* 0x000fea000383ffff */
.L_x_5832:
        /* <DEDUP_REMOVED lines=11> */
.L_x_5901:
[----:B------:R-:W-:Y:S05]  /*13e60*/  BSYNC B0 ;  /* 0x0000000000007941 */ /* 0x000fea0003800000 */
.L_x_5900:
[----:B------:R-:W-:Y:S05]  /*13e70*/  BRA `(.L_x_5902) ;  /* 0xffffffc800a47947 */ /* 0x000fea000383ffff */
.L_x_5833:
[----:B------:R-:W-:Y:S01]  /*13e80*/  BSSY B0, `(.L_x_5903) ;  /* 0x0000006000007945 */ /* 0x000fe20003800000 */
[----:B------:R-:W-:-:S07]  /*13e90*/  IMAD.MOV.U32 R15, RZ, RZ, -0x1 ;  /* 0xffffffffff0f7424 */ /* 0x000fce00078e00ff */
[----:B------:R-:W-:Y:S05]  /*13ea0*/  WARPSYNC.COLLECTIVE R15, `(.L_x_5904) ;  /* 0x000000000f0c7348 */ /* 0x000fea0003c00000 */
[----:B------:R-:W-:Y:S02]  /*13eb0*/  ELECT P6, UR62, PT ;  /* 0x00000000003e782f */ /* 0x000fe400038c0000 */
[----:B------:R-:W-:Y:S01]  /*13ec0*/  MOV R14, UR62 ;  /* 0x0000003e000e7c02 */ /* 0x000fe20008000f00 */
[----:B------:R-:W-:Y:S10]  /*13ed0*/  ENDCOLLECTIVE ;  /* 0x000000000000791b */ /* 0x000ff40003800000 */
.L_x_5904:
[----:B------:R-:W-:Y:S05]  /*13ee0*/  BSYNC B0 ;  /* 0x0000000000007941 */ /* 0x000fea0003800000 */
.L_x_5903:
[----:B------:R-:W-:Y:S05]  /*13ef0*/  BRA `(.L_x_5905) ;  /* 0xffffffc8009c7947 */ /* 0x000fea000383ffff */
.L_x_5836:
[----:B0-----:R0:W1:Y:S02]  /*13f00*/  SYNCS.PHASECHK.TRANS64.TRYWAIT P0, [R8+URZ+0x34840], R9 ;  /* 0x03484009080075a7 */ /* 0x001064000800017f */
[----:B-1----:R-:W-:Y:S05]  /*13f10*/  @!P0 NANOSLEEP.SYNCS 0x989680 ;  /* 0x009896800000895d */ /* 0x002fea0003900000 */
[----:B------:R-:W1:Y:S02]  /*13f20*/  @!P0 SYNCS.PHASECHK.TRANS64 P0, [R8+URZ+0x34840], R9 ;  /* 0x03484009080085a7 */ /* 0x000e64000800007f */
[----:B-1----:R-:W-:Y:S05]  /*13f30*/  @!P0 BRA `(.L_x_5836) ;  /* 0xfffffffc00f08947 */ /* 0x002fea000383ffff */
[----:B------:R-:W-:Y:S05]  /*13f40*/  BRA `(.L_x_5906) ;  /* 0xffffffcc00107947 */ /* 0x000fea000383ffff */
.L_x_5839:
        /* <DEDUP_REMOVED lines=8> */
.L_x_5847:
[----:B0-----:R0:W1:Y:S02]  /*13fd0*/  SYNCS.PHASECHK.TRANS64.TRYWAIT P0, [R2+URZ+0x34840], R3 ;  /* 0x03484003020075a7 */ /* 0x001064000800017f */
[----:B-1----:R-:W-:Y:S05]  /*13fe0*/  @!P0 NANOSLEEP.SYNCS 0x989680 ;  /* 0x009896800000895d */ /* 0x002fea0003900000 */
[----:B------:R-:W1:Y:S02]  /*13ff0*/  @!P0 SYNCS.PHASECHK.TRANS64 P0, [R2+URZ+0x34840], R3 ;  /* 0x03484003020085a7 */ /* 0x000e64000800007f */
[----:B-1----:R-:W-:Y:S05]  /*14000*/  @!P0 BRA `(.L_x_5847) ;  /* 0xfffffffc00f08947 */ /* 0x002fea000383ffff */
[----:B------:R-:W-:Y:S05]  /*14010*/  BRA `(.L_x_5908) ;  /* 0xffffffd000e47947 */ /* 0x000fea000383ffff */
.L_x_5849:
[----:B0-----:R0:W1:Y:S02]  /*14020*/  SYNCS.PHASECHK.TRANS64.TRYWAIT P0, [R3+URZ+0x60], R2 ;  /* 0x00006002030075a7 */ /* 0x001064000800017f */
[----:B-1----:R-:W-:Y:S05]  /*14030*/  @!P0 NANOSLEEP.SYNCS 0x989680 ;  /* 0x009896800000895d */ /* 0x002fea0003900000 */
[----:B------:R-:W1:Y:S02]  /*14040*/  @!P0 SYNCS.PHASECHK.TRANS64 P0, [R3+URZ+0x60], R2 ;  /* 0x00006002030085a7 */ /* 0x000e64000800007f */
[----:B-1----:R-:W-:Y:S05]  /*14050*/  @!P0 BRA `(.L_x_5849) ;  /* 0xfffffffc00f08947 */ /* 0x002fea000383ffff */
[----:B------:R-:W-:Y:S05]  /*14060*/  BRA `(.L_x_5909) ;  /* 0xffffffd400807947 */ /* 0x000fea000383ffff */
.L_x_5854:
[----:B-1----:R1:W2:Y:S02]  /*14070*/  SYNCS.PHASECHK.TRANS64.TRYWAIT P0, [R2+URZ+0x34840], R3 ;  /* 0x03484003020075a7 */ /* 0x0022a4000800017f */
[----:B--2---:R-:W-:Y:S05]  /*14080*/  @!P0 NANOSLEEP.SYNCS 0x989680 ;  /* 0x009896800000895d */ /* 0x004fea0003900000 */
[----:B------:R-:W2:Y:S02]  /*14090*/  @!P0 SYNCS.PHASECHK.TRANS64 P0, [R2+URZ+0x34840], R3 ;  /* 0x03484003020085a7 */ /* 0x000ea4000800007f */
[----:B--2---:R-:W-:Y:S05]  /*140a0*/  @!P0 BRA `(.L_x_5854) ;  /* 0xfffffffc00f08947 */ /* 0x004fea000383ffff */
[----:B------:R-:W-:Y:S05]  /*140b0*/  BRA `(.L_x_5910) ;  /* 0xffffffd800e47947 */ /* 0x000fea000383ffff */
.L_x_5856:
[----:B0-----:R0:W1:Y:S02]  /*140c0*/  SYNCS.PHASECHK.TRANS64.TRYWAIT P1, [R2+URZ+0x60], R3 ;  /* 0x00006003020075a7 */ /* 0x001064000802017f */
[----:B-1----:R-:W-:Y:S05]  /*140d0*/  @!P1 NANOSLEEP.SYNCS 0x989680 ;  /* 0x009896800000995d */ /* 0x002fea0003900000 */
[----:B------:R-:W1:Y:S02]  /*140e0*/  @!P1 SYNCS.PHASECHK.TRANS64 P1, [R2+URZ+0x60], R3 ;  /* 0x00006003020095a7 */ /* 0x000e64000802007f */
[----:B-1----:R-:W-:Y:S05]  /*140f0*/  @!P1 BRA `(.L_x_5856) ;  /* 0xfffffffc00f09947 */ /* 0x002fea000383ffff */
[----:B------:R-:W-:Y:S05]  /*14100*/  BRA `(.L_x_5911) ;  /* 0xffffffdc00807947 */ /* 0x000fea000383ffff */
.L_x_5861:
[----:B--2---:R2:W3:Y:S02]  /*14110*/  SYNCS.PHASECHK.TRANS64.TRYWAIT P0, [R2+URZ+0x34840], R3 ;  /* 0x03484003020075a7 */ /* 0x0044e4000800017f */
[----:B---3--:R-:W-:Y:S05]  /*14120*/  @!P0 NANOSLEEP.SYNCS 0x989680 ;  /* 0x009896800000895d */ /* 0x008fea0003900000 */
[----:B------:R-:W3:Y:S02]  /*14130*/  @!P0 SYNCS.PHASECHK.TRANS64 P0, [R2+URZ+0x34840], R3 ;  /* 0x03484003020085a7 */ /* 0x000ee4000800007f */
[----:B---3--:R-:W-:Y:S05]  /*14140*/  @!P0 BRA `(.L_x_5861) ;  /* 0xfffffffc00f08947 */ /* 0x008fea000383ffff */
[----:B------:R-:W-:Y:S05]  /*14150*/  BRA `(.L_x_5912) ;  /* 0xffffffe000a47947 */ /* 0x000fea000383ffff */
.L_x_5863:
[----:B0-----:R0:W1:Y:S02]  /*14160*/  SYNCS.PHASECHK.TRANS64.TRYWAIT P1, [R2+URZ+0x60], R8 ;  /* 0x00006008020075a7 */ /* 0x001064000802017f */
[----:B-1----:R-:W-:Y:S05]  /*14170*/  @!P1 NANOSLEEP.SYNCS 0x989680 ;  /* 0x009896800000995d */ /* 0x002fea0003900000 */
[----:B------:R-:W1:Y:S02]  /*14180*/  @!P1 SYNCS.PHASECHK.TRANS64 P1, [R2+URZ+0x60], R8 ;  /* 0x00006008020095a7 */ /* 0x000e64000802007f */
[----:B-1----:R-:W-:Y:S05]  /*14190*/  @!P1 BRA `(.L_x_5863) ;  /* 0xfffffffc00f09947 */ /* 0x002fea000383ffff */
[----:B------:R-:W-:Y:S05]  /*141a0*/  BRA `(.L_x_5913) ;  /* 0xffffffe400407947 */ /* 0x000fea000383ffff */
.L_x_5870:
[----:B-1----:R1:W2:Y:S02]  /*141b0*/  SYNCS.PHASECHK.TRANS64.TRYWAIT P0, [R3+URZ+0x34860], R0 ;  /* 0x03486000030075a7 */ /* 0x0022a4000800017f */
[----:B--2---:R-:W-:Y:S05]  /*141c0*/  @!P0 NANOSLEEP.SYNCS 0x989680 ;  /* 0x009896800000895d */ /* 0x004fea0003900000 */
[----:B------:R-:W2:Y:S02]  /*141d0*/  @!P0 SYNCS.PHASECHK.TRANS64 P0, [R3+URZ+0x34860], R0 ;  /* 0x03486000030085a7 */ /* 0x000ea4000800007f */
[----:B--2---:R-:W-:Y:S05]  /*141e0*/  @!P0 BRA `(.L_x_5870) ;  /* 0xfffffffc00f08947 */ /* 0x004fea000383ffff */
[----:B------:R-:W-:Y:S05]  /*141f0*/  BRA `(.L_x_5914) ;  /* 0xffffffe8004c7947 */ /* 0x000fea000383ffff */
.L_x_5872:
        /* <DEDUP_REMOVED lines=8> */
.L_x_5916:
[----:B------:R-:W-:Y:S05]  /*14280*/  BSYNC B0 ;  /* 0x0000000000007941 */ /* 0x000fea0003800000 */
.L_x_5915:
        /* <DEDUP_REMOVED lines=8> */
.L_x_5917:
[----:B------:R-:W-:Y:S01]  /*14310*/  IMAD.MOV.U32 R5, RZ, RZ, R14 ;  /* 0x000000ffff057224 */ /* 0x000fe200078e000e */
[----:B------:R-:W-:Y:S06]  /*14320*/  BRA `(.L_x_5918) ;  /* 0xffffffe800d87947 */ /* 0x000fec000383ffff */
.L_x_5875:
        /* <DEDUP_REMOVED lines=8> */
.L_x_5920:
[----:B------:R-:W-:Y:S05]  /*143b0*/  BSYNC B0 ;  /* 0x0000000000007941 */ /* 0x000fea0003800000 */
.L_x_5919:
[C---:B------:R-:W-:Y:S01]  /*143c0*/  ISETP.NE.AND P0, PT, R9.reuse, RZ, PT ;  /* 0x000000ff0900720c */ /* 0x040fe20003f05270 */
        /* <DEDUP_REMOVED lines=9> */
.L_x_5921:
        /* <DEDUP_REMOVED lines=8> */
.L_x_5922:
        /* <DEDUP_REMOVED lines=8> */
.L_x_5923:
        /* <DEDUP_REMOVED lines=8> */
.L_x_5924:
        /* <DEDUP_REMOVED lines=8> */
.L_x_5925:
[----:B------:R-:W-:Y:S05]  /*14660*/  BRA `(.L_x_5926) ;  /* 0xffffffe800a07947 */ /* 0x000fea000383ffff */
.L_x_5880:
        /* <DEDUP_REMOVED lines=8> */
.L_x_5928:
[----:B------:R-:W-:Y:S05]  /*146f0*/  BSYNC B0 ;  /* 0x0000000000007941 */ /* 0x000fea0003800000 */
.L_x_5927:
        /* <DEDUP_REMOVED lines=10> */
.L_x_5929:
        /* <DEDUP_REMOVED lines=8> */
.L_x_5930:
        /* <DEDUP_REMOVED lines=8> */
.L_x_5931:
        /* <DEDUP_REMOVED lines=8> */
.L_x_5932:
        /* <DEDUP_REMOVED lines=8> */
.L_x_5933:
[----:B------:R-:W-:Y:S05]  /*149a0*/  BRA `(.L_x_5934) ;  /* 0xffffffe800887947 */ /* 0x000fea000383ffff */
.L_x_5882:
[----:B------:R-:W-:Y:S01]  /*149b0*/  BSSY B0, `(.L_x_5935) ;  /* 0x0000006000007945 */ /* 0x000fe20003800000 */
[----:B------:R-:W-:Y:S02]  /*149c0*/  PLOP3.LUT P6, PT, P6, PT, PT, 0x8, 0x0 ;  /* 0x000000000000781c */ /* 0x000fe400037ce170 */
[----:B------:R-:W-:-:S11]  /*149d0*/  MOV R15, 0xffffffff ;  /* 0xffffffff000f7802 */ /* 0x000fd60000000f00 */
[----:B0-----:R-:W-:Y:S05]  /*149e0*/  WARPSYNC.COLLECTIVE R15, `(.L_x_5936) ;  /* 0x000000000f087348 */ /* 0x001fea0003c00000 */
[----:B------:R-:W-:Y:S01]  /*149f0*/  VOTE.ANY R14, PT, P6 ;  /* 0x00000000000e7806 */ /* 0x000fe200030e0100 */
[----:B0-----:R-:W-:Y:S06]  /*14a00*/  ENDCOLLECTIVE ;  /* 0x000000000000791b */ /* 0x001fec0003800000 */
.L_x_5936:
[----:B------:R-:W-:Y:S05]  /*14a10*/  BSYNC B0 ;  /* 0x0000000000007941 */ /* 0x000fea0003800000 */
.L_x_5935:
        /* <DEDUP_REMOVED lines=9> */
.L_x_5937:
[----:B------:R-:W-:Y:S01]  /*14ab0*/  IMAD.MOV.U32 R17, RZ, RZ, R14 ;  /* 0x000000ffff117224 */ /* 0x000fe200078e000e */
[----:B------:R-:W-:Y:S06]  /*14ac0*/  BRA `(.L_x_5938) ;  /* 0xffffffe800787947 */ /* 0x000fec000383ffff */
.L_x_5884:
[----:B------:R-:W-:Y:S01]  /*14ad0*/  BSSY B0, `(.L_x_5939) ;  /* 0x0000007000007945 */ /* 0x000fe20003800000 */
[----:B------:R-:W-:Y:S01]  /*14ae0*/  IMAD.MOV.U32 R13, RZ, RZ, R2 ;  /* 0x000000ffff0d7224 */ /* 0x000fe200078e0002 */
[----:B------:R-:W-:Y:S01]  /*14af0*/  MOV R11, 0x1f ;  /* 0x0000001f000b7802 */ /* 0x000fe20000000f00 */
[----:B------:R-:W-:-:S07]  /*14b00*/  IMAD.MOV.U32 R15, RZ, RZ, -0x1 ;  /* 0xffffffffff0f7424 */ /* 0x000fce00078e00ff */
[----:B012---:R-:W-:Y:S05]  /*14b10*/  WARPSYNC.COLLECTIVE R15, `(.L_x_5940) ;  /* 0x000000000f087348 */ /* 0x007fea0003c00000 */
[----:B------:R3:W4:Y:S02]  /*14b20*/  SHFL.IDX P6, R14, R13, R12, R11 ;  /* 0x0000000c0d0e7389 */ /* 0x00072400000c000b */
[----:B01234-:R-:W-:Y:S01]  /*14b30*/  ENDCOLLECTIVE ;  /* 0x000000000000791b */ /* 0x01ffe20003800000 */
.L_x_5940:
[----:B------:R-:W-:Y:S05]  /*14b40*/  BSYNC B0 ;  /* 0x0000000000007941 */ /* 0x000fea0003800000 */
.L_x_5939:
[----:B------:R-:W-:Y:S05]  /*14b50*/  BRA `(.L_x_5883) ;  /* 0xffffffe800707947 */ /* 0x000fea000383ffff */
.L_x_5888:
[----:B0-----:R0:W1:Y:S02]  /*14b60*/  SYNCS.PHASECHK.TRANS64.TRYWAIT P0, [R0+URZ+0x34820], R3 ;  /* 0x03482003000075a7 */ /* 0x001064000800017f */
[----:B-1----:R-:W-:Y:S05]  /*14b70*/  @!P0 NANOSLEEP.SYNCS 0x989680 ;  /* 0x009896800000895d */ /* 0x002fea0003900000 */
[----:B------:R-:W1:Y:S02]  /*14b80*/  @!P0 SYNCS.PHASECHK.TRANS64 P0, [R0+URZ+0x34820], R3 ;  /* 0x03482003000085a7 */ /* 0x000e64000800007f */
[----:B-1----:R-:W-:Y:S05]  /*14b90*/  @!P0 BRA `(.L_x_5888) ;  /* 0xfffffffc00f08947 */ /* 0x002fea000383ffff */
[----:B------:R-:W-:Y:S05]  /*14ba0*/  BRA `(.L_x_5941) ;  /* 0xffffffec00547947 */ /* 0x000fea000383ffff */
.L_x_5889:
        /* <DEDUP_REMOVED lines=8> */
[----:B0-----:R-:W-:Y:S05]  /*14c30*/  WARPSYNC.COLLECTIVE R15, `(.L_x_5943) ;  /* 0x000000000f087348 */ /* 0x001fea0003c00000 */
[----:B------:R1:W2:Y:S02]  /*14c40*/  SHFL.IDX P6, R14, R13, R12, R11 ;  /* 0x0000000c0d0e7389 */ /* 0x0002a400000c000b */
[----:B012---:R-:W-:Y:S01]  /*14c50*/  ENDCOLLECTIVE ;  /* 0x000000000000791b */ /* 0x007fe20003800000 */
.L_x_5943:
[----:B------:R-:W-:Y:S05]  /*14c60*/  BSYNC B0 ;  /* 0x0000000000007941 */ /* 0x000fea0003800000 */
.L_x_5942:
[----:B------:R-:W-:Y:S05]  /*14c70*/  BRA `(.L_x_5944) ;  /* 0xffffffec003c7947 */ /* 0x000fea000383ffff */
.L_x_5892:
[----:B------:R-:W-:Y:S01]  /*14c80*/  BSSY B1, `(.L_x_5945) ;  /* 0x0000006000017945 */ /* 0x000fe20003800000 */
[----:B------:R-:W-:-:S07]  /*14c90*/  IMAD.MOV.U32 R15, RZ, RZ, -0x1 ;  /* 0xffffffffff0f7424 */ /* 0x000fce00078e00ff */
[----:B01----:R-:W-:Y:S05]  /*14ca0*/  WARPSYNC.COLLECTIVE R15, `(.L_x_5946) ;  /* 0x000000000f0c7348 */ /* 0x003fea0003c00000 */
[----:B------:R-:W-:Y:S02]  /*14cb0*/  ELECT P6, UR62, PT ;  /* 0x00000000003e782f */ /* 0x000fe400038c0000 */
[----:B------:R-:W-:Y:S01]  /*14cc0*/  MOV R14, UR62 ;  /* 0x0000003e000e7c02 */ /* 0x000fe20008000f00 */
[----:B01----:R-:W-:Y:S10]  /*14cd0*/  ENDCOLLECTIVE ;  /* 0x000000000000791b */ /* 0x003ff40003800000 */
.L_x_5946:
[----:B------:R-:W-:Y:S05]  /*14ce0*/  BSYNC B1 ;  /* 0x0000000000017941 */ /* 0x000fea0003800000 */
.L_x_5945:
[----:B------:R-:W-:Y:S05]  /*14cf0*/  BRA `(.L_x_5947) ;  /* 0xffffffec00347947 */ /* 0x000fea000383ffff */
.L_x_5894:
[----:B0-----:R0:W1:Y:S02]  /*14d00*/  SYNCS.PHASECHK.TRANS64.TRYWAIT P0, [R6+URZ], R5 ;  /* 0x00000005060075a7 */ /* 0x001064000800017f */
[----:B-1----:R-:W-:Y:S05]  /*14d10*/  @!P0 NANOSLEEP.SYNCS 0x989680 ;  /* 0x009896800000895d */ /* 0x002fea0003900000 */
[----:B------:R-:W1:Y:S02]  /*14d20*/  @!P0 SYNCS.PHASECHK.TRANS64 P0, [R6+URZ], R5 ;  /* 0x00000005060085a7 */ /* 0x000e64000800007f */
[----:B-1----:R-:W-:Y:S05]  /*14d30*/  @!P0 BRA `(.L_x_5894) ;  /* 0xfffffffc00f08947 */ /* 0x002fea000383ffff */
[----:B------:R-:W-:Y:S05]  /*14d40*/  BRA `(.L_x_5948) ;  /* 0xffffffec00707947 */ /* 0x000fea000383ffff */
.L_x_5895:
[----:B-1----:R1:W2:Y:S02]  /*14d50*/  SYNCS.PHASECHK.TRANS64.TRYWAIT P0, [R7+URZ], R2 ;  /* 0x00000002070075a7 */ /* 0x0022a4000800017f */
[----:B--2---:R-:W-:Y:S05]  /*14d60*/  @!P0 NANOSLEEP.SYNCS 0x989680 ;  /* 0x009896800000895d */ /* 0x004fea0003900000 */
[----:B------:R-:W2:Y:S02]  /*14d70*/  @!P0 SYNCS.PHASECHK.TRANS64 P0, [R7+URZ], R2 ;  /* 0x00000002070085a7 */ /* 0x000ea4000800007f */
[----:B--2---:R-:W-:Y:S05]  /*14d80*/  @!P0 BRA `(.L_x_5895) ;  /* 0xfffffffc00f08947 */ /* 0x004fea000383ffff */
[----:B------:R-:W-:Y:S05]  /*14d90*/  BRA `(.L_x_5949) ;  /* 0xffffffec00647947 */ /* 0x000fea000383ffff */
.L_x_5897:
[----:B--2---:R2:W3:Y:S02]  /*14da0*/  SYNCS.PHASECHK.TRANS64.TRYWAIT P0, [R4+URZ], R5 ;  /* 0x00000005040075a7 */ /* 0x0044e4000800017f */
[----:B---3--:R-:W-:Y:S05]  /*14db0*/  @!P0 NANOSLEEP.SYNCS 0x989680 ;  /* 0x009896800000895d */ /* 0x008fea0003900000 */
[----:B------:R-:W3:Y:S02]  /*14dc0*/  @!P0 SYNCS.PHASECHK.TRANS64 P0, [R4+URZ], R5 ;  /* 0x00000005040085a7 */ /* 0x000ee4000800007f */
[----:B---3--:R-:W-:Y:S05]  /*14dd0*/  @!P0 BRA `(.L_x_5897) ;  /* 0xfffffffc00f08947 */ /* 0x008fea000383ffff */
[----:B------:R-:W-:Y:S05]  /*14de0*/  BRA `(.L_x_5950) ;  /* 0xffffffec006c7947 */ /* 0x000fea000383ffff */
.L_x_5951:
        /* <DEDUP_REMOVED lines=9> */
.L_x_12768:


//--------------------- .text._ZN7cutlass13device_kernelIN5flash11enable_sm90INS1_16FlashAttnFwdSm90INS1_25CollectiveMainloopFwdSm90ILi2EN4cute5tupleIJNS5_1CILi1EEES8_S8_EEENS6_IJNS7_ILi128EEENS7_ILi176EEESA_EEELi128ENS_6half_tEfNS_4arch4Sm90ELb0ELb0ELb1ELb1ELb0ELb1ELb0ELb1ELb1ELb0ELb0ELb0EEENS1_21CollectiveEpilogueFwdINS6_IJSA_SA_SB_EEES9_SD_SF_Li256ELb1ELb0ELb0ELb0EEENS1_36VarlenDynamicPersistentTileSchedulerILi128ELi176ELi256ELi32ELb0ELb0ELb1ELb0ELb1ELb1EEEEEEEEEvNT_6ParamsE --------------------------
	.section	.text._ZN7cutlass13device_kernelIN5flash11enable_sm90INS1_16FlashAttnFwdSm90INS1_25CollectiveMainloopFwdSm90ILi2EN4cute5tupleIJNS5_1CILi1EEES8_S8_EEENS6_IJNS7_ILi128EEENS7_ILi176EEESA_EEELi128ENS_6half_tEfNS_4arch4Sm90ELb0ELb0ELb1ELb1ELb0ELb1ELb0ELb1ELb1ELb0ELb0ELb0EEENS1_21CollectiveEpilogueFwdINS6_IJSA_SA_SB_EEES9_SD_SF_Li256ELb1ELb0ELb0ELb0EEENS1_36VarlenDynamicPersistentTileSchedulerILi128ELi176ELi256ELi32ELb0ELb0ELb1ELb0ELb1ELb1EEEEEEEEEvNT_6ParamsE,"ax",@progbits
	.align	128
.text._ZN7cutlass13device_kernelIN5flash11enable_sm90INS1_16FlashAttnFwdSm90INS1_25CollectiveMainloopFwdSm90ILi2EN4cute5tupleIJNS5_1CILi1EEES8_S8_EEENS6_IJNS7_ILi128EEENS7_ILi176EEESA_EEELi128ENS_6half_tEfNS_4arch4Sm90ELb0ELb0ELb1ELb1ELb0ELb1ELb0ELb1ELb1ELb0ELb0ELb0EEENS1_21CollectiveEpilogueFwdINS6_IJSA_SA_SB_EEES9_SD_SF_Li256ELb1ELb0ELb0ELb0EEENS1_36VarlenDynamicPersistentTileSchedulerILi128ELi176ELi256ELi32ELb0ELb0ELb1ELb0ELb1ELb1EEEEEEEEEvNT_6ParamsE:
        .type           _ZN7cutlass13device_kernelIN5flash11enable_sm90INS1_16FlashAttnFwdSm90INS1_25CollectiveMainloopFwdSm90ILi2EN4cute5tupleIJNS5_1CILi1EEES8_S8_EEENS6_IJNS7_ILi128EEENS7_ILi176EEESA_EEELi128ENS_6half_tEfNS_4arch4Sm90ELb0ELb0ELb1ELb1ELb0ELb1ELb0ELb1ELb1ELb0ELb0ELb0EEENS1_21CollectiveEpilogueFwdINS6_IJSA_SA_SB_EEES9_SD_SF_Li256ELb1ELb0ELb0ELb0EEENS1_36VarlenDynamicPersistentTileSchedulerILi128ELi176ELi256ELi32ELb0ELb0ELb1ELb0ELb1ELb1EEEEEEEEEvNT_6ParamsE,@function
        .size           _ZN7cutlass13device_kernelIN5flash11enable_sm90INS1_16FlashAttnFwdSm90INS1_25CollectiveMainloopFwdSm90ILi2EN4cute5tupleIJNS5_1CILi1EEES8_S8_EEENS6_IJNS7_ILi128EEENS7_ILi176EEESA_EEELi128ENS_6half_tEfNS_4arch4Sm90ELb0ELb0ELb1ELb1ELb0ELb1ELb0ELb1ELb1ELb0ELb0ELb0EEENS1_21CollectiveEpilogueFwdINS6_IJSA_SA_SB_EEES9_SD_SF_Li256ELb1ELb0ELb0ELb0EEENS1_36VarlenDynamicPersistentTileSchedulerILi128ELi176ELi256ELi32ELb0ELb0ELb1ELb0ELb1ELb1EEEEEEEEEvNT_6ParamsE,(.L_x_12769 - _ZN7cutlass13device_kernelIN5flash11enable_sm90INS1_16FlashAttnFwdSm90INS1_25CollectiveMainloopFwdSm90ILi2EN4cute5tupleIJNS5_1CILi1EEES8_S8_EEENS6_IJNS7_ILi128EEENS7_ILi176EEESA_EEELi128ENS_6half_tEfNS_4arch4Sm90ELb0ELb0ELb1ELb1ELb0ELb1ELb0ELb1ELb1ELb0ELb0ELb0EEENS1_21CollectiveEpilogueFwdINS6_IJSA_SA_SB_EEES9_SD_SF_Li256ELb1ELb0ELb0ELb0EEENS1_36VarlenDynamicPersistentTileSchedulerILi128ELi176ELi256ELi32ELb0ELb0ELb1ELb0ELb1ELb1EEEEEEEEEvNT_6ParamsE)
        .other          _ZN7cutlass13device_kernelIN5flash11enable_sm90INS1_16FlashAttnFwdSm90INS1_25CollectiveMainloopFwdSm90ILi2EN4cute5tupleIJNS5_1CILi1EEES8_S8_EEENS6_IJNS7_ILi128EEENS7_ILi176EEESA_EEELi128ENS_6half_tEfNS_4arch4Sm90ELb0ELb0ELb1ELb1ELb0ELb1ELb0ELb1ELb1ELb0ELb0ELb0EEENS1_21CollectiveEpilogueFwdINS6_IJSA_SA_SB_EEES9_SD_SF_Li256ELb1ELb0ELb0ELb0EEENS1_36VarlenDynamicPersistentTileSchedulerILi128ELi176ELi256ELi32ELb0ELb0ELb1ELb0ELb1ELb1EEEEEEEEEvNT_6ParamsE,@"STO_CUDA_ENTRY STV_DEFAULT"
_ZN7cutlass13device_kernelIN5flash11enable_sm90INS1_16FlashAttnFwdSm90INS1_25CollectiveMainloopFwdSm90ILi2EN4cute5tupleIJNS5_1CILi1EEES8_S8_EEENS6_IJNS7_ILi128EEENS7_ILi176EEESA_EEELi128ENS_6half_tEfNS_4arch4Sm90ELb0ELb0ELb1ELb1ELb0ELb1ELb0ELb1ELb1ELb0ELb0ELb0EEENS1_21CollectiveEpilogueFwdINS6_IJSA_SA_SB_EEES9_SD_SF_Li256ELb1ELb0ELb0ELb0EEENS1_36VarlenDynamicPersistentTileSchedulerILi128ELi176ELi256ELi32ELb0ELb0ELb1ELb0ELb1ELb1EEEEEEEEEvNT_6ParamsE:
[----:B------:R-:W0:Y:S02]  /*0000*/  LDC R1, c[0x0][0x28] ;  /* 0x00000a00ff017b82 */ /* 0x000e240000000800 */
[----:B0-----:R-:W-:Y:S01]  /*0010*/  VIADD R1, R1, 0xffffff60 ;  /* 0xffffff6001017836 */ /* 0x001fe20000000000 */
[----:B------:R-:W0:Y:S01]  /*0020*/  S2R R3, SR_TID.X ;  /* 0x0000000000037919 */ /* 0x000e220000002100 */
[----:B------:R-:W-:Y:S01]  /*0030*/  ELECT P0, URZ, PT ;  /* 0x00000000003f782f */ /* 0x000fe20003800000 */
[----:B------:R-:W-:Y:S01]  /*0040*/  BSSY B0, `(.L_x_5952) ;  /* 0x0000017000007945 */ /* 0x000fe20003800000 */
[--C-:B0-----:R-:W-:Y:S02]  /*0050*/  SHF.R.U32.HI R0, RZ, 0x5, R3.reuse ;  /* 0x00000005ff007819 */ /* 0x101fe40000011603 */
[----:B------:R-:W-:-:S03]  /*0060*/  SHF.R.U32.HI R4, RZ, 0x7, R3 ;  /* 0x00000007ff047819 */ /* 0x000fc60000011603 */
[----:B------:R-:W0:Y:S02]  /*0070*/  SHFL.IDX PT, R2, R0, RZ, 0x1f ;  /* 0x00001fff00027589 */ /* 0x000e2400000e0000 */
[----:B0-----:R-:W-:-:S13]  /*0080*/  ISETP.EQ.AND P0, PT, R2, RZ, P0 ;  /* 0x000000ff0200720c */ /* 0x001fda0000702270 */
        /* <DEDUP_REMOVED lines=18> */
.L_x_5953:
[----:B------:R-:W-:Y:S05]  /*01b0*/  BSYNC B0 ;  /* 0x0000000000007941 */ /* 0x000fea0003800000 */
.L_x_5952:
        /* <DEDUP_REMOVED lines=41> */
.L_x_5954:
        /* <DEDUP_REMOVED lines=22> */
.L_x_5955:
        /* <DEDUP_REMOVED lines=18> */
.L_x_5956:
        /* <DEDUP_REMOVED lines=22> */
.L_x_5957:
        /* <DEDUP_REMOVED lines=22> */
.L_x_5958:
[----:B------:R-:W-:Y:S01]  /*0990*/  PLOP3.LUT P0, PT, PT, PT, UP0, 0x80, 0x0 ;  /* 0x000000000000781c */ /* 0x000fe20003f0f008 */
[----:B------:R-:W-:Y:S01]  /*09a0*/  UMOV UR60, 0x1 ;  /* 0x00000001003c7882 */ /* 0x000fe20000000000 */
[----:B------:R-:W-:Y:S01]  /*09b0*/  NOP ;  /* 0x0000000000007918 */ /* 0x000fe20000000000 */
[----:B------:R-:W-:Y:S01]  /*09c0*/  USEL UR60, UR60, 0x2, !UP0 ;  /* 0x000000023c3c7887 */ /* 0x000fe2000c000000 */
[----:B------:R-:W-:Y:S01]  /*09d0*/  BSSY B7, `(.L_x_5959) ;  /* 0x0002485000077945 */ /* 0x000fe20003800000 */
[----:B012-4-:R-:W-:Y:S08]  /*09e0*/  BAR.SYNC.DEFER_BLOCKING 0x0 ;  /* 0x0000000000007b1d */ /* 0x017ff00000010000 */
[----:B------:R-:W-:Y:S05]  /*09f0*/  @!P0 BRA `(.L_x_5960) ;  /* 0x000001ec005c8947 */ /* 0x000fea0003800000 */
.L_x_5961:
[----:B------:R-:W-:-:S08]  /*0a00*/  NOP ;  /* 0x0000000000007918 */ /* 0x000fd00000000000 */
[----:B------:R-:W0:Y:S02]  /*0a10*/  USETMAXREG.TRY_ALLOC.CTAPOOL UP0, 0xf0 ;  /* 0x000000f0000079c8 */ /* 0x000e240008000600 */
[----:B0-----:R-:W-:-:S13]  /*0a20*/  PLOP3.LUT P0, PT, PT, PT, UP0, 0x80, 0x0 ;  /* 0x000000000000781c */ /* 0x001fda0003f0f008 */
[----:B------:R-:W-:Y:S05]  /*0a30*/  @!P0 BRA `(.L_x_5961) ;  /* 0xfffffffc00f08947 */ /* 0x000fea000383ffff */
[----:B------:R-:W2:Y:S01]  /*0a40*/  LDL.LU R0, [R1] ;  /* 0x0000000001007983 */ /* 0x000ea20000300800 */
[----:B------:R-:W-:Y:S01]  /*0a50*/  SHF.R.U32.HI R2, RZ, 0x7, R3 ;  /* 0x00000007ff027819 */ /* 0x000fe20000011603 */
[----:B------:R-:W0:Y:S01]  /*0a60*/  S2UR UR5, SR_CgaCtaId ;  /* 0x00000000000579c3 */ /* 0x000e220000008800 */
[----:B------:R-:W-:-:S07]  /*0a70*/  UMOV UR4, 0x400 ;  /* 0x0000040000047882 */ /* 0x000fce0000000000 */
[----:B------:R-:W-:Y:S06]  /*0a80*/  BAR.ARV 0x8, 0x120 ;  /* 0x0204800000007b1d */ /* 0x000fec0000002000 */
[----:B------:R-:W-:-:S13]  /*0a90*/  ISETP.NE.AND P0, PT, R2, 0x1, PT ;  /* 0x000000010200780c */ /* 0x000fda0003f05270 */
[----:B------:R-:W-:Y:S06]  /*0aa0*/  @!P0 BAR.ARV 0x9, 0x100 ;  /* 0x0244000000008b1d */ /* 0x000fec0000002000 */
[----:B0-----:R-:W-:Y:S02]  /*0ab0*/  ULEA UR4, UR5, UR4, 0x18 ;  /* 0x0000000405047291 */ /* 0x001fe4000f8ec03f */
[----:B------:R-:W-:Y:S04]  /*0ac0*/  BAR.SYNC.DEFER_BLOCKING 0x5, 0x120 ;  /* 0x0144800000007b1d */ /* 0x000fe80000010000 */
[----:B------:R-:W-:-:S02]  /*0ad0*/  IMAD.U32 R2, RZ, RZ, UR4 ;  /* 0x00000004ff027e24 */ /* 0x000fc4000f8e00ff */
[----:B------:R-:W-:-:S03]  /*0ae0*/  ULDC UR4, c[0x0][0xc14] ;  /* 0x0003050000047ab9 */ /* 0x000fc60000000800 */
[----:B------:R-:W0:Y:S01]  /*0af0*/  LDS.128 R156, [R2+0x348d0] ;  /* 0x0348d000029c7984 */ /* 0x000e220000000c00 */
[----:B------:R-:W-:Y:S06]  /*0b00*/  BAR.ARV 0x4, 0x120 ;  /* 0x0104800000007b1d */ /* 0x000fec0000002000 */
[----:B--2---:R-:W-:-:S04]  /*0b10*/  LOP3.LUT R0, R0, 0xffffffdf, RZ, 0xc0, !PT ;  /* 0xffffffdf00007812 */ /* 0x004fc800078ec0ff */
[----:B------:R-:W-:Y:S02]  /*0b20*/  @P0 LOP3.LUT R0, R0, 0x20, RZ, 0xfc, !PT ;  /* 0x0000002000000812 */ /* 0x000fe400078efcff */
[----:B0-----:R-:W-:-:S03]  /*0b30*/  ISETP.GE.AND P0, PT, R159, UR4, PT ;  /* 0x000000049f007c0c */ /* 0x001fc6000bf06270 */
[----:B------:R0:W-:Y:S10]  /*0b40*/  STL [R1], R0 ;  /* 0x0000000001007387 */ /* 0x0001f40000100800 */
[----:B0-----:R-:W-:Y:S05]  /*0b50*/  @P0 BRA `(.L_x_5962) ;  /* 0x0000024400b00947 */ /* 0x001fea0003800000 */
[----:B------:R-:W-:Y:S01]  /*0b60*/  VIADD R7, R3, 0xffffff80 ;  /* 0xffffff8003077836 */ /* 0x000fe20000000000 */
[----:B------:R-:W-:Y:S01]  /*0b70*/  R2UR UR4, R2 ;  /* 0x00000000020472ca */ /* 0x000fe200000e0000 */
[----:B------:R-:W-:Y:S01]  /*0b80*/  ULOP3.LUT UR5, UR60, 0x1, URZ, 0xfc, !UPT ;  /* 0x000000013c057892 */ /* 0x000fe2000f8efc3f */
[----:B------:R-:W-:Y:S01]  /*0b90*/  IMAD.MOV.U32 R220, RZ, RZ, RZ ;  /* 0x000000ffffdc7224 */ /* 0x000fe200078e00ff */
[----:B------:R-:W-:Y:S02]  /*0ba0*/  CS2R R228, SRZ ;  /* 0x0000000000e47805 */ /* 0x000fe4000001ff00 */
[----:B------:R-:W-:-:S04]  /*0bb0*/  SHF.R.S32.HI R0, RZ, 0x1f, R7 ;  /* 0x0000001fff007819 */ /* 0x000fc80000011407 */
[----:B------:R-:W-:-:S04]  /*0bc0*/  LEA.HI R3, R0, R7, RZ, 0x7 ;  /* 0x0000000700037211 */ /* 0x000fc800078f38ff */
[----:B------:R-:W-:Y:S01]  /*0bd0*/  LOP3.LUT R4, R3, 0xffffff80, RZ, 0xc0, !PT ;  /* 0xffffff8003047812 */ /* 0x000fe200078ec0ff */
[----:B------:R-:W-:Y:S01]  /*0be0*/  UIADD3 UR4, UR4, 0x16400, URZ ;  /* 0x0001640004047890 */ /* 0x000fe2000fffe03f */
[----:B------:R-:W-:Y:S02]  /*0bf0*/  SHF.R.S32.HI R8, RZ, 0x7, R3 ;  /* 0x00000007ff087819 */ /* 0x000fe40000011403 */
[----:B------:R-:W-:Y:S02]  /*0c00*/  IADD3 R9, R7, -R4, RZ ;  /* 0x8000000407097210 */ /* 0x000fe40007ffe0ff */
[----:B------:R-:W-:Y:S02]  /*0c10*/  LEA.HI R3, R3, R8, RZ, 0x1 ;  /* 0x0000000803037211 */ /* 0x000fe400078f08ff */
[----:B------:R-:W-:Y:S02]  /*0c20*/  SHF.R.S32.HI R4, RZ, 0x1f, R9 ;  /* 0x0000001fff047819 */ /* 0x000fe40000011409 */
[----:B------:R-:W-:-:S02]  /*0c30*/  LOP3.LUT R3, R3, 0x3fffffe, RZ, 0xc0, !PT ;  /* 0x03fffffe03037812 */ /* 0x000fc400078ec0ff */
[CC--:B------:R-:W-:Y:S02]  /*0c40*/  LEA.HI R5, R4.reuse, R9.reuse, RZ, 0x2 ;  /* 0x0000000904057211 */ /* 0x0c0fe400078f10ff */
[----:B------:R-:W-:Y:S01]  /*0c50*/  LEA.HI R4, R4, R9, RZ, 0x5 ;  /* 0x0000000904047211 */ /* 0x000fe200078f28ff */
[----:B------:R-:W-:Y:S01]  /*0c60*/  IMAD.IADD R3, R8, 0x1, -R3 ;  /* 0x0000000108037824 */ /* 0x000fe200078e0a03 */
[--C-:B------:R-:W-:Y:S02]  /*0c70*/  SHF.R.S32.HI R6, RZ, 0x2, R5.reuse ;  /* 0x00000002ff067819 */ /* 0x100fe40000011405 */
[----:B------:R-:W-:Y:S02]  /*0c80*/  SHF.R.S32.HI R5, RZ, 0x1f, R5 ;  /* 0x0000001fff057819 */ /* 0x000fe40000011405 */
[----:B------:R-:W-:Y:S02]  /*0c90*/  SHF.R.S32.HI R4, RZ, 0x5, R4 ;  /* 0x00000005ff047819 */ /* 0x000fe40000011404 */
[----:B------:R-:W-:-:S04]  /*0ca0*/  LEA.HI R5, R5, R6, RZ, 0x3 ;  /* 0x0000000605057211 */ /* 0x000fc800078f18ff */
[----:B------:R-:W-:-:S05]  /*0cb0*/  LOP3.LUT R5, R5, 0xfffffff8, RZ, 0xc0, !PT ;  /* 0xfffffff805057812 */ /* 0x000fca00078ec0ff */
[----:B------:R-:W-:-:S04]  /*0cc0*/  IMAD.IADD R5, R6, 0x1, -R5 ;  /* 0x0000000106057824 */ /* 0x000fc800078e0a05 */
[----:B------:R-:W-:-:S05]  /*0cd0*/  IMAD R4, R4, 0x10, R5 ;  /* 0x0000001004047824 */ /* 0x000fca00078e0205 */
[----:B------:R-:W-:Y:S01]  /*0ce0*/  LEA R3, R3, R4, 0x6 ;  /* 0x0000000403037211 */ /* 0x000fe200078e30ff */
[----:B------:R-:W-:-:S04]  /*0cf0*/  IMAD.U32 R4, RZ, RZ, UR5 ;  /* 0x00000005ff047e24 */ /* 0x000fc8000f8e00ff */
[----:B------:R0:W-:Y:S04]  /*0d00*/  STL [R1+0x90], R3 ;  /* 0x0000900301007387 */ /* 0x0001e80000100800 */
[----:B------:R-:W-:Y:S04]  /*0d10*/  STL [R1+0x84], RZ ;  /* 0x000084ff01007387 */ /* 0x000fe80000100800 */
[----:B------:R-:W-:Y:S01]  /*0d20*/  STL [R1+0x4], RZ ;  /* 0x000004ff01007387 */ /* 0x000fe20000100800 */
[CC--:B0-----:R-:W-:Y:S02]  /*0d30*/  LEA.HI R3, R0.reuse, R7.reuse, RZ, 0x6 ;  /* 0x0000000700037211 */ /* 0x0c1fe400078f30ff */
[----:B------:R-:W-:-:S03]  /*0d40*/  LEA.HI R0, R0, R7, RZ, 0x3 ;  /* 0x0000000700007211 */ /* 0x000fc600078f18ff */
[----:B------:R-:W-:Y:S01]  /*0d50*/  IMAD.SHL.U32 R4, R3, 0x8, RZ ;  /* 0x0000000803047824 */ /* 0x000fe200078e00ff */
[----:B------:R-:W-:Y:S02]  /*0d60*/  LOP3.LUT R3, R0, 0xfffffff8, RZ, 0xc0, !PT ;  /* 0xfffffff800037812 */ /* 0x000fe400078ec0ff */
[----:B------:R-:W-:Y:S02]  /*0d70*/  SHF.R.S32.HI R22, RZ, 0x3, R0 ;  /* 0x00000003ff167819 */ /* 0x000fe40000011400 */
[----:B------:R-:W-:Y:S01]  /*0d80*/  LOP3.LUT R14, R4, 0xfffffe00, RZ, 0xc0, !PT ;  /* 0xfffffe00040e7812 */ /* 0x000fe200078ec0ff */
[----:B------:R-:W-:Y:S01]  /*0d90*/  IMAD.U32 R4, RZ, RZ, UR4 ;  /* 0x00000004ff047e24 */ /* 0x000fe2000f8e00ff */
[----:B------:R-:W-:Y:S01]  /*0da0*/  IADD3 R3, R7, -R3, RZ ;  /* 0x8000000307037210 */ /* 0x000fe20007ffe0ff */
[C---:B------:R-:W-:Y:S01]  /*0db0*/  IMAD.SHL.U32 R0, R22.reuse, 0x40, RZ ;  /* 0x0000004016007824 */ /* 0x040fe200078e00ff */
[C---:B------:R-:W-:Y:S01]  /*0dc0*/  IADD3 R222, R22.reuse, 0x40, RZ ;  /* 0x0000004016de7810 */ /* 0x040fe20007ffe0ff */
[----:B------:R-:W-:Y:S01]  /*0dd0*/  VIADD R223, R22, 0x20 ;  /* 0x0000002016df7836 */ /* 0x000fe20000000000 */
[----:B------:R0:W-:Y:S01]  /*0de0*/  STL [R1+0x8c], R4 ;  /* 0x00008c0401007387 */ /* 0x0001e20000100800 */
[C---:B------:R-:W-:Y:S01]  /*0df0*/  SHF.L.U32 R16, R3.reuse, 0x3, RZ ;  /* 0x0000000303107819 */ /* 0x040fe200000006ff */
[----:B------:R-:W-:Y:S01]  /*0e00*/  IMAD.SHL.U32 R18, R3, 0x4, RZ ;  /* 0x0000000403127824 */ /* 0x000fe200078e00ff */
[----:B------:R-:W-:Y:S01]  /*0e10*/  LOP3.LUT R3, R0, 0x1c0, RZ, 0xc0, !PT ;  /* 0x000001c000037812 */ /* 0x000fe200078ec0ff */
[----:B------:R1:W-:Y:S01]  /*0e20*/  STL [R1+0x3c], R0 ;  /* 0x00003c0001007387 */ /* 0x0003e20000100800 */
[C---:B------:R-:W-:Y:S01]  /*0e30*/  VIADD R225, R22.reuse, 0x80 ;  /* 0x0000008016e17836 */ /* 0x040fe20000000000 */
[--C-:B------:R-:W-:Y:S01]  /*0e40*/  SHF.R.S32.HI R15, RZ, 0x1f, R222.reuse ;  /* 0x0000001fff0f7819 */ /* 0x100fe200000114de */
[C---:B------:R-:W-:Y:S01]  /*0e50*/  VIADD R224, R22.reuse, 0x60 ;  /* 0x0000006016e07836 */ /* 0x040fe20000000000 */
[--C-:B------:R-:W-:Y:S01]  /*0e60*/  SHF.R.S32.HI R6, RZ, 0x1f, R223.reuse ;  /* 0x0000001fff067819 */ /* 0x100fe200000114df */
[----:B------:R-:W-:Y:S01]  /*0e70*/  VIADD R226, R22, 0xa0 ;  /* 0x000000a016e27836 */ /* 0x000fe20000000000 */
[----:B------:R-:W-:Y:S01]  /*0e80*/  SHF.R.S32.HI R7, RZ, 0x1f, R222 ;  /* 0x0000001fff077819 */ /* 0x000fe200000114de */
[----:B0-----:R-:W-:Y:S01]  /*0e90*/  IMAD.SHL.U32 R4, R223, 0x40, RZ ;  /* 0x00000040df047824 */ /* 0x001fe200078e00ff */
[----:B------:R-:W-:Y:S01]  /*0ea0*/  SHF.R.S32.HI R20, RZ, 0x1f, R224 ;  /* 0x0000001fff147819 */ /* 0x000fe200000114e0 */
[----:B------:R-:W-:Y:S01]  /*0eb0*/  IMAD.SHL.U32 R10, R225, 0x40, RZ ;  /* 0x00000040e10a7824 */ /* 0x000fe200078e00ff */
[----:B-1----:R-:W-:Y:S01]  /*0ec0*/  SHF.R.S32.HI R0, RZ, 0x1f, R223 ;  /* 0x0000001fff007819 */ /* 0x002fe200000114df */
[----:B------:R-:W-:Y:S01]  /*0ed0*/  IMAD.SHL.U32 R5, R222, 0x40, RZ ;  /* 0x00000040de057824 */ /* 0x000fe200078e00ff */
[----:B------:R-:W-:Y:S01]  /*0ee0*/  SHF.L.U32 R8, R224, 0x6, RZ ;  /* 0x00000006e0087819 */ /* 0x000fe200000006ff */
[----:B------:R-:W-:Y:S01]  /*0ef0*/  IMAD.SHL.U32 R11, R226, 0x40, RZ ;  /* 0x00000040e20b7824 */ /* 0x000fe200078e00ff */
[----:B------:R-:W-:Y:S01]  /*0f00*/  LOP3.LUT R4, R4, 0x1c0, RZ, 0xc0, !PT ;  /* 0x000001c004047812 */ /* 0x000fe200078ec0ff */
[----:B------:R0:W-:Y:S01]  /*0f10*/  STL [R1+0x78], R0 ;  /* 0x0000780001007387 */ /* 0x0001e20000100800 */
[----:B------:R-:W-:Y:S01]  /*0f20*/  LOP3.LUT R10, R10, 0x1c0, RZ, 0xc0, !PT ;  /* 0x000001c00a0a7812 */ /* 0x000fe200078ec0ff */
[----:B------:R-:W-:Y:S01]  /*0f30*/  VIADD R221, R18, 0x20 ;  /* 0x0000002012dd7836 */ /* 0x000fe20000000000 */
[----:B------:R-:W-:Y:S01]  /*0f40*/  LOP3.LUT R5, R5, 0x1c0, RZ, 0xc0, !PT ;  /* 0x000001c005057812 */ /* 0x000fe200078ec0ff */
[----:B------:R1:W-:Y:S01]  /*0f50*/  STL [R1+0x74], R15 ;  /* 0x0000740f01007387 */ /* 0x0003e20000100800 */
[----:B------:R-:W-:-:S02]  /*0f60*/  LOP3.LUT R8, R8, 0x1c0, RZ, 0xc0, !PT ;  /* 0x000001c008087812 */ /* 0x000fc400078ec0ff */
[----:B------:R-:W-:Y:S01]  /*0f70*/  LEA.HI R6, R6, R223, RZ, 0x3 ;  /* 0x000000df06067211 */ /* 0x000fe200078f18ff */
[----:B------:R-:W-:Y:S01]  /*0f80*/  STL [R1+0x70], R20 ;  /* 0x0000701401007387 */ /* 0x000fe20000100800 */
[----:B------:R-:W-:Y:S02]  /*0f90*/  LEA.HI R7, R7, R222, RZ, 0x3 ;  /* 0x000000de07077211 */ /* 0x000fe400078f18ff */
[----:B0-----:R-:W-:Y:S01]  /*0fa0*/  LOP3.LUT R0, R3, 0x38, R16, 0xf8, !PT ;  /* 0x0000003803007812 */ /* 0x001fe200078ef810 */
[----:B------:R-:W-:Y:S01]  /*0fb0*/  IMAD.SHL.U32 R6, R6, 0x40, RZ ;  /* 0x0000004006067824 */ /* 0x000fe200078e00ff */
[----:B------:R-:W-:Y:S01]  /*0fc0*/  SHF.R.S32.HI R9, RZ, 0x1f, R224 ;  /* 0x0000001fff097819 */ /* 0x000fe200000114e0 */
[----:B------:R-:W-:Y:S01]  /*0fd0*/  IMAD.SHL.U32 R7, R7, 0x40, RZ ;  /* 0x0000004007077824 */ /* 0x000fe200078e00ff */
[----:B-1----:R-:W-:Y:S02]  /*0fe0*/  SHF.R.U32.HI R15, RZ, 0x3, R3 ;  /* 0x00000003ff0f7819 */ /* 0x002fe40000011603 */
[----:B------:R-:W-:-:S02]  /*0ff0*/  LOP3.LUT R3, R11, 0x1c0, RZ, 0xc0, !PT ;  /* 0x000001c00b037812 */ /* 0x000fc400078ec0ff */
[----:B------:R-:W-:Y:S01]  /*1000*/  LOP3.LUT R0, R14, R0, R15, 0xf6, !PT ;  /* 0x000000000e007212 */ /* 0x000fe200078ef60f */
[----:B------:R-:W-:Y:S01]  /*1010*/  STL [R1+0x64], R15 ;  /* 0x0000640f01007387 */ /* 0x000fe20000100800 */
[----:B------:R-:W-:Y:S02]  /*1020*/  SHF.R.S32.HI R13, RZ, 0x1f, R226 ;  /* 0x0000001fff0d7819 */ /* 0x000fe400000114e2 */
[----:B------:R-:W-:Y:S01]  /*1030*/  SHF.R.S32.HI R12, RZ, 0x1f, R225 ;  /* 0x0000001fff0c7819 */ /* 0x000fe200000114e1 */
[----:B------:R-:W-:Y:S01]  /*1040*/  STL [R1+0x38], R4 ;  /* 0x0000380401007387 */ /* 0x000fe20000100800 */
[----:B------:R-:W-:Y:S02]  /*1050*/  LEA.HI R9, R9, R224, RZ, 0x3 ;  /* 0x000000e009097211 */ /* 0x000fe400078f18ff */
[----:B------:R-:W-:Y:S01]  /*1060*/  LEA.HI R13, R13, R226, RZ, 0x3 ;  /* 0x000000e20d0d7211 */ /* 0x000fe200078f18ff */
[----:B------:R-:W-:Y:S01]  /*1070*/  STL [R1+0x44], R10 ;  /* 0x0000440a01007387 */ /* 0x000fe20000100800 */
[----:B------:R-:W-:Y:S01]  /*1080*/  LEA.HI R12, R12, R225, RZ, 0x3 ;  /* 0x000000e10c0c7211 */ /* 0x000fe200078f18ff */
[----:B------:R-:W-:Y:S01]  /*1090*/  IMAD.SHL.U32 R9, R9, 0x40, RZ ;  /* 0x0000004009097824 */ /* 0x000fe200078e00ff */
[----:B------:R-:W-:Y:S01]  /*10a0*/  SHF.R.S32.HI R23, RZ, 0x1f, R22 ;  /* 0x0000001fff177819 */ /* 0x000fe20000011416 */
[----:B------:R-:W-:Y:S01]  /*10b0*/  STL [R1+0x34], R5 ;  /* 0x0000340501007387 */ /* 0x000fe20000100800 */
[----:B------:R-:W-:Y:S01]  /*10c0*/  IMAD.SHL.U32 R13, R13, 0x40, RZ ;  /* 0x000000400d0d7824 */ /* 0x000fe200078e00ff */
[----:B------:R-:W-:-:S02]  /*10d0*/  SHF.L.U32 R12, R12, 0x6, RZ ;  /* 0x000000060c0c7819 */ /* 0x000fc400000006ff */
[----:B------:R0:W-:Y:S01]  /*10e0*/  STL [R1+0x40], R3 ;  /* 0x0000400301007387 */ /* 0x0001e20000100800 */
[----:B------:R-:W-:Y:S02]  /*10f0*/  SHF.R.S32.HI R17, RZ, 0x1f, R16 ;  /* 0x0000001fff117819 */ /* 0x000fe40000011410 */
[----:B------:R-:W-:Y:S01]  /*1100*/  IADD3 R227, R16, 0x40, RZ ;  /* 0x0000004010e37810 */ /* 0x000fe20007ffe0ff */
[----:B------:R-:W-:Y:S04]  /*1110*/  STL [R1+0x30], R8 ;  /* 0x0000300801007387 */ /* 0x000fe80000100800 */
[----:B------:R1:W-:Y:S01]  /*1120*/  STL [R1+0x60], R0 ;  /* 0x0000600001007387 */ /* 0x0003e20000100800 */
[----:B0-----:R-:W-:Y:S02]  /*1130*/  SHF.R.U32.HI R3, RZ, 0x3, R4 ;  /* 0x00000003ff037819 */ /* 0x001fe40000011604 */
[----:B------:R-:W-:-:S03]  /*1140*/  SHF.R.U32.HI R4, RZ, 0x3, R8 ;  /* 0x00000003ff047819 */ /* 0x000fc60000011608 */
[----:B------:R0:W-:Y:S01]  /*1150*/  STL [R1+0x5c], R3 ;  /* 0x00005c0301007387 */ /* 0x0001e20000100800 */
[----:B-1----:R-:W-:-:S05]  /*1160*/  SHF.R.U32.HI R0, RZ, 0x3, R5 ;  /* 0x00000003ff007819 */ /* 0x002fca0000011605 */
[----:B------:R1:W-:Y:S01]  /*1170*/  STL [R1+0x58], R0 ;  /* 0x0000580001007387 */ /* 0x0003e20000100800 */
[----:B0-----:R-:W-:-:S03]  /*1180*/  LOP3.LUT R3, R6, 0xfffffe00, RZ, 0xc0, !PT ;  /* 0xfffffe0006037812 */ /* 0x001fc600078ec0ff */
[----:B------:R0:W-:Y:S04]  /*1190*/  STL [R1+0x50], R4 ;  /* 0x0000500401007387 */ /* 0x0001e80000100800 */
[----:B------:R2:W-:Y:S01]  /*11a0*/  STL [R1+0x4c], R3 ;  /* 0x00004c0301007387 */ /* 0x0005e20000100800 */
[----:B-1----:R-:W-:Y:S02]  /*11b0*/  LOP3.LUT R0, R7, 0xfffffe00, RZ, 0xc0, !PT ;  /* 0xfffffe0007007812 */ /* 0x002fe400078ec0ff */
[----:B0-----:R-:W-:-:S03]  /*11c0*/  LOP3.LUT R4, R9, 0xfffffe00, RZ, 0xc0, !PT ;  /* 0xfffffe0009047812 */ /* 0x001fc600078ec0ff */
[----:B------:R0:W-:Y:S01]  /*11d0*/  STL [R1+0x48], R0 ;  /* 0x0000480001007387 */ /* 0x0001e20000100800 */
[----:B--2---:R-:W-:-:S03]  /*11e0*/  LOP3.LUT R3, R12, 0xfffffe00, RZ, 0xc0, !PT ;  /* 0xfffffe000c037812 */ /* 0x004fc600078ec0ff */
[----:B------:R1:W-:Y:S01]  /*11f0*/  STL [R1+0x54], R4 ;  /* 0x0000540401007387 */ /* 0x0003e20000100800 */
[----:B0-----:R-:W-:-:S05]  /*1200*/  LOP3.LUT R0, R13, 0xfffffe00, RZ, 0xc0, !PT ;  /* 0xfffffe000d007812 */ /* 0x001fca00078ec0ff */
[----:B------:R1:W-:Y:S04]  /*1210*/  STL [R1+0x68], R0 ;  /* 0x0000680001007387 */ /* 0x0003e80000100800 */
[----:B------:R1:W-:Y:S02]  /*1220*/  STL [R1+0x6c], R3 ;  /* 0x00006c0301007387 */ /* 0x0003e40000100800 */
.L_x_6180:
[----:B01---5:R-:W0:Y:S01]  /*1230*/  LDC.64 R4, c[0x0][0xc60] ;  /* 0x00031800ff047b82 */ /* 0x023e220000000a00 */
[----:B------:R-:W-:Y:S01]  /*1240*/  ULDC.64 UR4, c[0x0][0x208] ;  /* 0x0000820000047ab9 */ /* 0x000fe20000000a00 */
[----:B0-----:R-:W-:-:S05]  /*1250*/  IMAD.WIDE R4, R159, 0x4, R4 ;  /* 0x000000049f047825 */ /* 0x001fca00078e0204 */
[----:B--2---:R-:W2:Y:S01]  /*1260*/  LDG.E R10, desc[UR4][R4.64] ;  /* 0x00000004040a7981 */ /* 0x004ea2000c1e1900 */
[----:B------:R-:W-:Y:S05]  /*1270*/  YIELD ;  /* 0x0000000000007946 */ /* 0x000fea0003800000 */
[----:B------:R-:W-:Y:S01]  /*1280*/  ULDC.64 UR4, c[0x0][0xa28] ;  /* 0x00028a0000047ab9 */ /* 0x000fe20000000a00 */
[----:B------:R-:W-:Y:S01]  /*1290*/  ULDC.64 UR8, c[0x0][0xa18] ;  /* 0x0002860000087ab9 */ /* 0x000fe20000000a00 */
[----:B------:R-:W-:Y:S01]  /*12a0*/  ISETP.NE.U32.AND P1, PT, RZ, UR4, PT ;  /* 0x00000004ff007c0c */ /* 0x000fe2000bf25070 */
[----:B------:R-:W-:Y:S01]  /*12b0*/  ULDC.64 UR6, c[0x0][0xa08] ;  /* 0x0002820000067ab9 */ /* 0x000fe20000000a00 */
[----:B------:R-:W-:Y:S01]  /*12c0*/  IMAD.MOV.U32 R3, RZ, RZ, RZ ;  /* 0x000000ffff037224 */ /* 0x000fe200078e00ff */
[----:B------:R-:W-:Y:S01]  /*12d0*/  ISETP.NE.U32.AND P0, PT, RZ, UR6, PT ;  /* 0x00000006ff007c0c */ /* 0x000fe2000bf05070 */
[----:B------:R-:W-:Y:S01]  /*12e0*/  ULDC.64 UR10, c[0x0][0x208] ;  /* 0x00008200000a7ab9 */ /* 0x000fe20000000a00 */
[----:B------:R-:W-:-:S02]  /*12f0*/  ISETP.NE.AND.EX P1, PT, RZ, UR5, PT, P1 ;  /* 0x00000005ff007c0c */ /* 0x000fc4000bf25310 */
[----:B------:R-:W-:Y:S02]  /*1300*/  ISETP.NE.AND.EX P0, PT, RZ, UR7, PT, P0 ;  /* 0x00000007ff007c0c */ /* 0x000fe4000bf05300 */
[----:B------:R-:W-:Y:S02]  /*1310*/  MOV R29, RZ ;  /* 0x000000ff001d7202 */ /* 0x000fe40000000f00 */
[----:B--2---:R-:W-:Y:S01]  /*1320*/  SHF.R.S32.HI R0, RZ, 0x1f, R10 ;  /* 0x0000001fff007819 */ /* 0x004fe2000001140a */
[----:B------:R0:W-:Y:S06]  /*1330*/  STL [R1+0x7c], R10 ;  /* 0x00007c0a01007387 */ /* 0x0001ec0000100800 */
[C---:B---34-:R-:W-:Y:S01]  /*1340*/  @P1 LEA R6, P2, R10.reuse, UR4, 0x2 ;  /* 0x000000040a061c11 */ /* 0x058fe2000f8410ff */
[C---:B------:R-:W-:Y:S01]  /*1350*/  IMAD.SHL.U32 R28, R10.reuse, 0x4, RZ ;  /* 0x000000040a1c7824 */ /* 0x040fe200078e00ff */
[----:B------:R-:W-:-:S02]  /*1360*/  SHF.L.U64.HI R30, R10, 0x2, R0 ;  /* 0x000000020a1e7819 */ /* 0x000fc40000010200 */
[----:B------:R-:W-:Y:S02]  /*1370*/  @P1 LEA.HI.X R7, R10, UR5, R0, 0x2, P2 ;  /* 0x000000050a071c11 */ /* 0x000fe400090f1400 */
[----:B------:R-:W-:Y:S01]  /*1380*/  ISETP.NE.U32.AND P2, PT, RZ, UR8, PT ;  /* 0x00000008ff007c0c */ /* 0x000fe2000bf45070 */
[----:B------:R-:W-:Y:S01]  /*1390*/  ULDC UR4, c[0x0][0x288] ;  /* 0x0000a20000047ab9 */ /* 0x000fe20000000800 */
[----:B------:R-:W-:Y:S01]  /*13a0*/  IADD3 R8, P3, R28, UR6, RZ ;  /* 0x000000061c087c10 */ /* 0x000fe2000ff7e0ff */
[----:B------:R-:W-:Y:S01]  /*13b0*/  IMAD.U32 R156, RZ, RZ, UR4 ;  /* 0x00000004ff9c7e24 */ /* 0x000fe2000f8e00ff */
[----:B------:R-:W-:Y:S01]  /*13c0*/  ISETP.NE.AND.EX P2, PT, RZ, UR9, PT, P2 ;  /* 0x00000009ff007c0c */ /* 0x000fe2000bf45320 */
[----:B------:R-:W-:Y:S01]  /*13d0*/  ULDC.64 UR4, c[0x0][0x3f8] ;  /* 0x0000fe0000047ab9 */ /* 0x000fe20000000a00 */
[----:B------:R0:W5:Y:S01]  /*13e0*/  @P1 LDG.E R3, desc[UR10][R6.64] ;  /* 0x0000000a06031981 */ /* 0x000162000c1e1900 */
[----:B------:R-:W-:Y:S01]  /*13f0*/  UISETP.NE.U32.AND UP0, UPT, UR4, URZ, UPT ;  /* 0x0000003f0400728c */ /* 0x000fe2000bf05070 */
[----:B------:R-:W-:-:S02]  /*1400*/  IADD3.X R9, R30, UR7, RZ, P3, !PT ;  /* 0x000000071e097c10 */ /* 0x000fc40009ffe4ff */
[----:B------:R-:W-:Y:S01]  /*1410*/  ULDC UR4, c[0x0][0x404] ;  /* 0x0001010000047ab9 */ /* 0x000fe20000000800 */
[----:B------:R-:W-:Y:S02]  /*1420*/  UISETP.NE.AND.EX UP0, UPT, UR5, URZ, UPT, UP0 ;  /* 0x0000003f0500728c */ /* 0x000fe4000bf05300 */
[----:B------:R0:W5:Y:S01]  /*1430*/  @P0 LDG.E R29, desc[UR10][R8.64] ;  /* 0x0000000a081d0981 */ /* 0x000162000c1e1900 */
[----:B------:R-:W-:Y:S01]  /*1440*/  ULDC UR5, c[0x0][0x2e0] ;  /* 0x0000b80000057ab9 */ /* 0x000fe20000000800 */
[----:B------:R-:W-:Y:S02]  /*1450*/  USEL UR4, UR4, 0x1, UP0 ;  /* 0x0000000104047887 */ /* 0x000fe40008000000 */
[----:B------:R-:W-:Y:S02]  /*1460*/  @P2 IADD3 R4, P1, R28, UR8, RZ ;  /* 0x000000081c042c10 */ /* 0x000fe4000ff3e0ff */
[----:B------:R-:W-:Y:S02]  /*1470*/  UIMAD UR4, UR4, UR5, URZ ;  /* 0x00000005040472a4 */ /* 0x000fe4000f8e023f */
[----:B------:R-:W-:Y:S01]  /*1480*/  @P2 IADD3.X R5, R30, UR9, RZ, P1, !PT ;  /* 0x000000091e052c10 */ /* 0x000fe20008ffe4ff */
[----:B------:R-:W-:-:S02]  /*1490*/  ULDC UR5, c[0x0][0x338] ;  /* 0x0000ce0000057ab9 */ /* 0x000fc40000000800 */
[----:B------:R-:W-:Y:S01]  /*14a0*/  IMAD.U32 R25, RZ, RZ, UR5 ;  /* 0x00000005ff197e24 */ /* 0x000fe2000f8e00ff */
[----:B------:R-:W-:Y:S01]  /*14b0*/  MOV R26, UR4 ;  /* 0x00000004001a7c02 */ /* 0x000fe20008000f00 */
[----:B------:R0:W5:Y:S01]  /*14c0*/  @P2 LDG.E R156, desc[UR10][R4.64] ;  /* 0x0000000a049c2981 */ /* 0x000162000c1e1900 */
[----:B------:R-:W-:Y:S01]  /*14d0*/  IMAD.MOV.U32 R27, RZ, RZ, R10 ;  /* 0x000000ffff1b7224 */ /* 0x000fe200078e000a */
[----:B------:R-:W-:Y:S06]  /*14e0*/  @P2 BRA `(.L_x_5963) ;  /* 0x0000000000282947 */ /* 0x000fec0003800000 */
        /* <DEDUP_REMOVED lines=10> */
.L_x_5963:
[----:B------:R-:W-:Y:S01]  /*1590*/  ULDC.64 UR4, c[0x0][0xa20] ;  /* 0x0002880000047ab9 */ /* 0x000fe20000000a00 */
[----:B------:R1:W-:Y:S01]  /*15a0*/  STL [R1+0x88], R157 ;  /* 0x0000889d01007387 */ /* 0x0003e20000100800 */
[----:B------:R-:W-:-:S03]  /*15b0*/  ISETP.NE.U32.AND P1, PT, RZ, UR4, PT ;  /* 0x00000004ff007c0c */ /* 0x000fc6000bf25070 */
[----:B------:R1:W-:Y:S01]  /*15c0*/  STL [R1+0x80], R158 ;  /* 0x0000809e01007387 */ /* 0x0003e20000100800 */
[----:B------:R-:W-:-:S13]  /*15d0*/  ISETP.NE.AND.EX P1, PT, RZ, UR5, PT, P1 ;  /* 0x00000005ff007c0c */ /* 0x000fda000bf25310 */
[----:B-1----:R-:W-:Y:S05]  /*15e0*/  @!P1 BRA `(.L_x_5964) ;  /* 0x0000000000149947 */ /* 0x002fea0003800000 */
[----:B0-----:R-:W-:Y:S01]  /*15f0*/  IADD3 R4, P0, R28, UR4, RZ ;  /* 0x000000041c047c10 */ /* 0x001fe2000ff1e0ff */
[----:B------:R-:W-:-:S03]  /*1600*/  ULDC.64 UR6, c[0x0][0x208] ;  /* 0x0000820000067ab9 */ /* 0x000fc60000000a00 */
[----:B------:R-:W-:-:S05]  /*1610*/  IADD3.X R5, R30, UR5, RZ, P0, !PT ;  /* 0x000000051e057c10 */ /* 0x000fca00087fe4ff */
[----:B------:R1:W5:Y:S01]  /*1620*/  LDG.E R26, desc[UR6][R4.64] ;  /* 0x00000006041a7981 */ /* 0x000362000c1e1900 */
[----:B------:R-:W-:Y:S05]  /*1630*/  BRA `(.L_x_5965) ;  /* 0x0000000000147947 */ /* 0x000fea0003800000 */
.L_x_5964:
[----:B------:R-:W-:Y:S05]  /*1640*/  @!P0 BRA `(.L_x_5965) ;  /* 0x0000000000108947 */ /* 0x000fea0003800000 */
[----:B------:R-:W-:Y:S02]  /*1650*/  ULDC.64 UR4, c[0x0][0x208] ;  /* 0x0000820000047ab9 */ /* 0x000fe40000000a00 */
[----:B0-----:R-:W2:Y:S04]  /*1660*/  LDG.E R5, desc[UR4][R8.64] ;  /* 0x0000000408057981 */ /* 0x001ea8000c1e1900 */
[----:B------:R-:W2:Y:S02]  /*1670*/  LDG.E R26, desc[UR4][R8.64+0x4] ;  /* 0x00000404081a7981 */ /* 0x000ea4000c1e1900 */
[----:B--2---:R-:W-:-:S07]  /*1680*/  IMAD.IADD R26, R26, 0x1, -R5 ;  /* 0x000000011a1a7824 */ /* 0x004fce00078e0a05 */
.L_x_5965:
[----:B------:R-:W-:Y:S01]  /*1690*/  ULDC.64 UR4, c[0x0][0xa10] ;  /* 0x0002840000047ab9 */ /* 0x000fe20000000a00 */
[----:B------:R-:W-:Y:S01]  /*16a0*/  ULDC.64 UR6, c[0x0][0x208] ;  /* 0x0000820000067ab9 */ /* 0x000fe20000000a00 */
[----:B------:R-:W-:-:S04]  /*16b0*/  ISETP.NE.U32.AND P0, PT, RZ, UR4, PT ;  /* 0x00000004ff007c0c */ /* 0x000fc8000bf05070 */
[----:B------:R-:W-:Y:S01]  /*16c0*/  ISETP.NE.AND.EX P0, PT, RZ, UR5, PT, P0 ;  /* 0x00000005ff007c0c */ /* 0x000fe2000bf05300 */
[----:B------:R-:W-:-:S12]  /*16d0*/  ULDC.64 UR4, c[0x0][0xa30] ;  /* 0x00028c0000047ab9 */ /* 0x000fd80000000a00 */
[----:B01----:R-:W0:Y:S02]  /*16e0*/  @P0 LDC.64 R4, c[0x0][0xa10] ;  /* 0x00028400ff040b82 */ /* 0x003e240000000a00 */
[----:B0-----:R-:W-:-:S05]  /*16f0*/  @P0 IMAD.WIDE R4, R27, 0x4, R4 ;  /* 0x000000041b040825 */ /* 0x001fca00078e0204 */
[----:B------:R-:W2:Y:S04]  /*1700*/  @P0 LDG.E R0, desc[UR6][R4.64] ;  /* 0x0000000604000981 */ /* 0x000ea8000c1e1900 */
[----:B------:R0:W2:Y:S01]  /*1710*/  @P0 LDG.E R9, desc[UR6][R4.64+0x4] ;  /* 0x0000040604090981 */ /* 0x0000a2000c1e1900 */
[----:B-----5:R-:W-:Y:S01]  /*1720*/  IADD3 R8, -R3, R26, RZ ;  /* 0x0000001a03087210 */ /* 0x020fe20007ffe1ff */
[----:B------:R-:W-:Y:S01]  /*1730*/  IMAD.MOV.U32 R155, RZ, RZ, R26 ;  /* 0x000000ffff9b7224 */ /* 0x000fe200078e001a */
[----:B------:R-:W-:-:S04]  /*1740*/  ISETP.NE.U32.AND P1, PT, RZ, UR4, PT ;  /* 0x00000004ff007c0c */ /* 0x000fc8000bf25070 */
[----:B------:R-:W-:Y:S02]  /*1750*/  ISETP.NE.AND.EX P1, PT, RZ, UR5, PT, P1 ;  /* 0x00000005ff007c0c */ /* 0x000fe4000bf25310 */
[----:B0-----:R-:W-:-:S04]  /*1760*/  IADD3 R4, -R8, RZ, RZ ;  /* 0x000000ff08047210 */ /* 0x001fc80007ffe1ff */
[----:B------:R-:W-:-:S07]  /*1770*/  VIMNMX R4, RZ, R4, !PT ;  /* 0x00000004ff047248 */ /* 0x000fce0007fe0100 */
[----:B------:R-:W-:-:S04]  /*1780*/  @P1 IADD3 R6, P2, R28, UR4, RZ ;  /* 0x000000041c061c10 */ /* 0x000fc8000ff5e0ff */
[----:B------:R-:W-:-:S05]  /*1790*/  @P1 IADD3.X R7, R30, UR5, RZ, P2, !PT ;  /* 0x000000051e071c10 */ /* 0x000fca00097fe4ff */
[----:B------:R0:W5:Y:S01]  /*17a0*/  @P1 LDG.E R155, desc[UR6][R6.64] ;  /* 0x00000006069b1981 */ /* 0x000162000c1e1900 */
[----:B--2---:R-:W-:-:S04]  /*17b0*/  @P0 IMAD.IADD R25, R9, 0x1, -R0 ;  /* 0x0000000109190824 */ /* 0x004fc800078e0a00 */
[----:B------:R-:W-:-:S04]  /*17c0*/  IMAD.IADD R160, R8, 0x1, R25 ;  /* 0x0000000108a07824 */ /* 0x000fc800078e0219 */
[----:B------:R-:W-:-:S04]  /*17d0*/  VIADD R0, R160, 0xaf ;  /* 0x000000afa0007836 */ /* 0x000fc80000000000 */
[----:B------:R-:W-:-:S05]  /*17e0*/  IMAD.HI R0, R0, 0x2e8ba2e9, RZ ;  /* 0x2e8ba2e900007827 */ /* 0x000fca00078e02ff */
[----:B------:R-:W-:-:S04]  /*17f0*/  SHF.R.U32.HI R3, RZ, 0x1f, R0 ;  /* 0x0000001fff037819 */ /* 0x000fc80000011600 */
[----:B------:R-:W-:-:S05]  /*1800*/  LEA.HI.SX32 R162, R0, R3, 0x1b ;  /* 0x0000000300a27211 */ /* 0x000fca00078fdaff */
[----:B------:R-:W-:-:S05]  /*1810*/  IMAD R0, R162, 0xb0, -R8 ;  /* 0x000000b0a2007824 */ /* 0x000fca00078e0a08 */
[----:B------:R-:W-:-:S04]  /*1820*/  VIMNMX R3, R0, R25, PT ;  /* 0x0000001900037248 */ /* 0x000fc80003fe0100 */
[----:B------:R-:W-:Y:S01]  /*1830*/  ISETP.GT.AND P0, PT, R3, R4, PT ;  /* 0x000000040300720c */ /* 0x000fe20003f04270 */
[----:B------:R-:W-:-:S05]  /*1840*/  IMAD.WIDE.U32 R4, R4, -0x45d1745d, RZ ;  /* 0xba2e8ba304047825 */ /* 0x000fca00078e00ff */
[----:B------:R-:W-:-:S05]  /*1850*/  SHF.R.U32.HI R129, RZ, 0x7, R5 ;  /* 0x00000007ff817819 */ /* 0x000fca0000011605 */
[----:B------:R-:W-:Y:S02]  /*1860*/  IMAD.MOV.U32 R24, RZ, RZ, R129 ;  /* 0x000000ffff187224 */ /* 0x000fe400078e0081 */
[----:B------:R-:W-:-:S04]  /*1870*/  @P0 VIADD R0, R3, 0xaf ;  /* 0x000000af03000836 */ /* 0x000fc80000000000 */
[----:B------:R-:W-:-:S05]  /*1880*/  @P0 IMAD.HI R0, R0, 0x2e8ba2e9, RZ ;  /* 0x2e8ba2e900000827 */ /* 0x000fca00078e02ff */
[----:B------:R-:W-:-:S04]  /*1890*/  @P0 SHF.R.U32.HI R3, RZ, 0x1f, R0 ;  /* 0x0000001fff030819 */ /* 0x000fc80000011600 */
[----:B------:R-:W-:Y:S02]  /*18a0*/  @P0 LEA.HI.SX32 R24, R0, R3, 0x1b ;  /* 0x0000000300180211 */ /* 0x000fe400078fdaff */
[----:B------:R-:W-:Y:S02]  /*18b0*/  PLOP3.LUT P0, PT, PT, PT, PT, 0x80, 0x0 ;  /* 0x000000000000781c */ /* 0x000fe40003f0f070 */
        /* <DEDUP_REMOVED lines=22> */
.L_x_5968:
[----:B------:R-:W-:Y:S05]  /*1a20*/  BSYNC B6 ;  /* 0x0000000000067941 */ /* 0x000fea0003800000 */
.L_x_5967:
        /* <DEDUP_REMOVED lines=20> */
.L_x_5970:
[----:B------:R-:W-:Y:S05]  /*1b70*/  BSYNC B6 ;  /* 0x0000000000067941 */ /* 0x000fea0003800000 */
.L_x_5969:
[----:B------:R-:W2:Y:S01]  /*1b80*/  LDL.LU R21, [R1] ;  /* 0x0000000001157983 */ /* 0x000ea20000300800 */
[----:B------:R-:W-:Y:S01]  /*1b90*/  ULDC.64 UR4, c[0x0][0x9f8] ;  /* 0x00027e0000047ab9 */ /* 0x000fe20000000a00 */
[----:B------:R-:W-:Y:S01]  /*1ba0*/  ULDC.64 UR6, c[0x0][0x208] ;  /* 0x0000820000067ab9 */ /* 0x000fe20000000a00 */
[----:B------:R-:W-:Y:S01]  /*1bb0*/  ISETP.NE.U32.AND P0, PT, RZ, UR4, PT ;  /* 0x00000004ff007c0c */ /* 0x000fe2000bf05070 */
[----:B------:R-:W0:Y:S01]  /*1bc0*/  LDC R11, c[0x0][0x3d4] ;  /* 0x0000f500ff0b7b82 */ /* 0x000e220000000800 */
[----:B------:R-:W3:Y:S02]  /*1bd0*/  LDL R36, [R1+0x34] ;  /* 0x0000340001247983 */ /* 0x000ee40000100800 */
[----:B------:R-:W-:Y:S02]  /*1be0*/  ISETP.NE.AND.EX P0, PT, RZ, UR5, PT, P0 ;  /* 0x00000005ff007c0c */ /* 0x000fe4000bf05300 */
[----:B------:R-:W4:Y:S03]  /*1bf0*/  LDL R37, [R1+0x38] ;  /* 0x0000380001257983 */ /* 0x000f260000100800 */
[----:B------:R-:W1:Y:S01]  /*1c00*/  LDC R0, c[0x0][0x428] ;  /* 0x00010a00ff007b82 */ /* 0x000e620000000800 */
[----:B------:R-:W4:Y:S07]  /*1c10*/  LDL R35, [R1+0x5c] ;  /* 0x00005c0001237983 */ /* 0x000f2e0000100800 */
[----:B------:R-:W-:Y:S01]  /*1c20*/  @P0 IADD3 R4, P1, R28, UR4, RZ ;  /* 0x000000041c040c10 */ /* 0x000fe2000ff3e0ff */
[----:B------:R-:W-:Y:S01]  /*1c30*/  IMAD.IADD R123, R29, 0x1, R26 ;  /* 0x000000011d7b7824 */ /* 0x000fe200078e021a */
[----:B------:R-:W1:Y:S01]  /*1c40*/  S2R R20, SR_TID.X ;  /* 0x0000000000147919 */ /* 0x000e620000002100 */
[----:B------:R-:W1:Y:S01]  /*1c50*/  LDC.64 R96, c[0x0][0x2f0] ;  /* 0x0000bc00ff607b82 */ /* 0x000e620000000a00 */
[----:B------:R-:W-:Y:S01]  /*1c60*/  @P0 IADD3.X R5, R30, UR5, RZ, P1, !PT ;  /* 0x000000051e050c10 */ /* 0x000fe20008ffe4ff */
[----:B------:R-:W-:-:S04]  /*1c70*/  ULDC.64 UR4, c[0x0][0x2f8] ;  /* 0x0000be0000047ab9 */ /* 0x000fc80000000a00 */
[----:B------:R1:W3:Y:S01]  /*1c80*/  @P0 LDG.E R27, desc[UR6][R4.64] ;  /* 0x00000006041b0981 */ /* 0x0002e2000c1e1900 */
[----:B0-----:R-:W-:Y:S01]  /*1c90*/  ISETP.GE.AND P2, PT, R16, R11, PT ;  /* 0x0000000b1000720c */ /* 0x001fe20003f46270 */
[----:B------:R-:W-:Y:S01]  /*1ca0*/  ULDC.64 UR6, c[0x0][0xa08] ;  /* 0x0002820000067ab9 */ /* 0x000fe20000000a00 */
[----:B------:R-:W-:Y:S01]  /*1cb0*/  SHF.R.S32.HI R13, RZ, 0x1f, R123 ;  /* 0x0000001fff0d7819 */ /* 0x000fe2000001147b */
[----:B------:R-:W0:Y:S01]  /*1cc0*/  LDC.64 R106, c[0x0][0x3d8] ;  /* 0x0000f600ff6a7b82 */ /* 0x000e220000000a00 */
[----:B------:R-:W-:Y:S02]  /*1cd0*/  SHF.R.S32.HI R19, RZ, 0x1f, R18 ;  /* 0x0000001fff137819 */ /* 0x000fe40000011412 */
[----:B-1----:R-:W-:-:S05]  /*1ce0*/  ISETP.NE.AND P0, PT, R0, 0x1, PT ;  /* 0x000000010000780c */ /* 0x002fca0003f05270 */
[----:B------:R-:W1:Y:S01]  /*1cf0*/  LDC.64 R112, c[0x0][0x3e8] ;  /* 0x0000fa00ff707b82 */ /* 0x000e620000000a00 */
[----:B------:R-:W-:-:S07]  /*1d00*/  IMAD R6, R13, R96, RZ ;  /* 0x000000600d067224 */ /* 0x000fce00078e02ff */
[----:B------:R-:W1:Y:S01]  /*1d10*/  @P0 LDC R3, c[0x0][0x42c] ;  /* 0x00010b00ff030b82 */ /* 0x000e620000000800 */
[----:B------:R-:W-:Y:S01]  /*1d20*/  IMAD.WIDE.U32 R4, R123, R96, RZ ;  /* 0x000000607b047225 */ /* 0x000fe200078e00ff */
[----:B------:R-:W-:-:S06]  /*1d30*/  SHF.R.U32.HI R20, RZ, 0x7, R20 ;  /* 0x00000007ff147819 */ /* 0x000fcc0000011614 */
[----:B------:R-:W1:Y:S01]  /*1d40*/  @P0 LDC R7, c[0x0][0x430] ;  /* 0x00010c00ff070b82 */ /* 0x000e620000000800 */
[----:B------:R-:W-:Y:S01]  /*1d50*/  ISETP.NE.AND P6, PT, R20, 0x1, PT ;  /* 0x000000011400780c */ /* 0x000fe20003fc5270 */
[----:B0-----:R-:W-:-:S04]  /*1d60*/  IMAD.WIDE.U32 R102, R22, R106, R18 ;  /* 0x0000006a16667225 */ /* 0x001fc800078e0012 */
[----:B-1----:R-:W-:-:S04]  /*1d70*/  @P0 IMAD.HI.U32 R0, R158, R3, RZ ;  /* 0x000000039e000227 */ /* 0x002fc800078e00ff */
[----:B------:R-:W-:Y:S01]  /*1d80*/  IMAD R3, R123, R97, R6 ;  /* 0x000000617b037224 */ /* 0x000fe200078e0206 */
[----:B------:R-:W-:Y:S02]  /*1d90*/  @P0 SHF.R.U32.HI R158, RZ, R7, R0 ;  /* 0x00000007ff9e0219 */ /* 0x000fe40000011600 */
[----:B------:R-:W-:Y:S02]  /*1da0*/  ISETP.NE.U32.AND P0, PT, RZ, UR6, PT ;  /* 0x00000006ff007c0c */ /* 0x000fe4000bf05070 */
[----:B------:R-:W-:Y:S02]  /*1db0*/  SHF.R.S32.HI R6, RZ, 0x1f, R158 ;  /* 0x0000001fff067819 */ /* 0x000fe4000001149e */
[----:B------:R-:W-:Y:S02]  /*1dc0*/  ISETP.NE.AND.EX P0, PT, RZ, UR7, PT, P0 ;  /* 0x00000007ff007c0c */ /* 0x000fe4000bf05300 */
[----:B------:R-:W-:Y:S01]  /*1dd0*/  IADD3 R5, R5, R3, RZ ;  /* 0x0000000305057210 */ /* 0x000fe20007ffe0ff */
[----:B------:R-:W-:-:S04]  /*1de0*/  IMAD R3, R6, UR4, RZ ;  /* 0x0000000406037c24 */ /* 0x000fc8000f8e02ff */
[C---:B------:R-:W-:Y:S02]  /*1df0*/  IMAD R3, R158.reuse, UR5, R3 ;  /* 0x000000059e037c24 */ /* 0x040fe4000f8e0203 */
[----:B------:R-:W-:Y:S01]  /*1e00*/  IMAD.WIDE.U32 R4, R158, UR4, R4 ;  /* 0x000000049e047c25 */ /* 0x000fe2000f8e0004 */
[----:B------:R-:W-:-:S03]  /*1e10*/  ULDC.64 UR4, c[0x0][0x300] ;  /* 0x0000c00000047ab9 */ /* 0x000fc60000000a00 */
[----:B------:R-:W-:Y:S01]  /*1e20*/  IMAD.IADD R5, R5, 0x1, R3 ;  /* 0x0000000105057824 */ /* 0x000fe200078e0203 */
[----:B--2---:R-:W-:-:S04]  /*1e30*/  LOP3.LUT R21, R21, 0xfffffffe, RZ, 0xc0, !PT ;  /* 0xfffffffe15157812 */ /* 0x004fc800078ec0ff */
[----:B------:R-:W-:-:S05]  /*1e40*/  @P2 LOP3.LUT R21, R21, 0x1, RZ, 0xfc, !PT ;  /* 0x0000000115152812 */ /* 0x000fca00078efcff */
[----:B------:R0:W-:Y:S04]  /*1e50*/  STL [R1], R21 ;  /* 0x0000001501007387 */ /* 0x0001e80000100800 */
[----:B------:R-:W2:Y:S04]  /*1e60*/  LDL R31, [R1+0x58] ;  /* 0x00005800011f7983 */ /* 0x000ea80000100800 */
[----:B------:R-:W2:Y:S04]  /*1e70*/  LDL R33, [R1+0x48] ;  /* 0x0000480001217983 */ /* 0x000ea80000100800 */
[----:B------:R-:W2:Y:S04]  /*1e80*/  LDL R34, [R1+0x4c] ;  /* 0x00004c0001227983 */ /* 0x000ea80000100800 */
[----:B------:R-:W2:Y:S01]  /*1e90*/  LDL R29, [R1+0x3c] ;  /* 0x00003c00011d7983 */ /* 0x000ea20000100800 */
[----:B---3--:R-:W-:-:S03]  /*1ea0*/  SHF.R.S32.HI R0, RZ, 0x1f, R27 ;  /* 0x0000001fff007819 */ /* 0x008fc6000001141b */
[----:B------:R-:W3:Y:S01]  /*1eb0*/  LDL R26, [R1+0x54] ;  /* 0x00005400011a7983 */ /* 0x000ee20000100800 */
[----:B------:R-:W-:Y:S02]  /*1ec0*/  SEL R9, R27, RZ, !P0 ;  /* 0x000000ff1b097207 */ /* 0x000fe40004000000 */
[----:B------:R-:W-:Y:S01]  /*1ed0*/  SEL R8, R0, RZ, !P0 ;  /* 0x000000ff00087207 */ /* 0x000fe20004000000 */
[----:B------:R-:W3:Y:S02]  /*1ee0*/  LDL R27, [R1+0x44] ;  /* 0x00004400011b7983 */ /* 0x000ee40000100800 */
[----:B------:R-:W-:Y:S02]  /*1ef0*/  IMAD.WIDE.U32 R98, R9, UR4, R4 ;  /* 0x0000000409627c25 */ /* 0x000fe4000f8e0004 */
[----:B0-----:R-:W3:Y:S02]  /*1f00*/  LDL R21, [R1+0x6c] ;  /* 0x00006c0001157983 */ /* 0x001ee40000100800 */
[----:B------:R-:W-:-:S02]  /*1f10*/  IMAD R0, R8, UR4, RZ ;  /* 0x0000000408007c24 */ /* 0x000fc4000f8e02ff */
[----:B------:R-:W3:Y:S02]  /*1f20*/  LDL R14, [R1+0x68] ;  /* 0x00006800010e7983 */ /* 0x000ee40000100800 */
[----:B------:R-:W-:Y:S01]  /*1f30*/  IMAD R15, R9, UR5, R0 ;  /* 0x00000005090f7c24 */ /* 0x000fe2000f8e0200 */
[----:B------:R-:W-:Y:S05]  /*1f40*/  @!P6 WARPSYNC.ALL ;  /* 0x000000000000e948 */ /* 0x000fea0003800000 */
[----:B------:R-:W3:Y:S01]  /*1f50*/  LDL R12, [R1+0x64] ;  /* 0x00006400010c7983 */ /* 0x000ee20000100800 */
[----:B------:R-:W-:Y:S01]  /*1f60*/  ULDC.64 UR4, c[0x0][0x320] ;  /* 0x0000c80000047ab9 */ /* 0x000fe20000000a00 */
[----:B------:R-:W-:-:S02]  /*1f70*/  IMAD R0, R23, R106, RZ ;  /* 0x0000006a17007224 */ /* 0x000fc400078e02ff */
[----:B------:R-:W3:Y:S01]  /*1f80*/  LDL R32, [R1+0x30] ;  /* 0x0000300001207983 */ /* 0x000ee20000100800 */
[----:B------:R-:W-:Y:S02]  /*1f90*/  IMAD R3, R6, UR4, RZ ;  /* 0x0000000406037c24 */ /* 0x000fe4000f8e02ff */
[C---:B------:R-:W-:Y:S01]  /*1fa0*/  IMAD.WIDE.U32 R4, R158.reuse, UR4, R16 ;  /* 0x000000049e047c25 */ /* 0x040fe2000f8e0010 */
[----:B------:R-:W3:Y:S03]  /*1fb0*/  LDL R30, [R1+0x40] ;  /* 0x00004000011e7983 */ /* 0x000ee60000100800 */
[----:B------:R-:W-:Y:S01]  /*1fc0*/  IMAD R3, R158, UR5, R3 ;  /* 0x000000059e037c24 */ /* 0x000fe2000f8e0203 */
[----:B------:R-:W3:Y:S01]  /*1fd0*/  LDL R28, [R1+0x50] ;  /* 0x00005000011c7983 */ /* 0x000ee20000100800 */
[----:B------:R-:W-:Y:S01]  /*1fe0*/  ULDC.64 UR4, c[0x0][0x328] ;  /* 0x0000ca0000047ab9 */ /* 0x000fe20000000a00 */
[----:B------:R-:W-:-:S02]  /*1ff0*/  IMAD R7, R22, R107, R0 ;  /* 0x0000006b16077224 */ /* 0x000fc400078e0200 */
[----:B------:R-:W-:Y:S01]  /*2000*/  IMAD.IADD R101, R5, 0x1, R3 ;  /* 0x0000000105657824 */ /* 0x000fe200078e0203 */
[----:B------:R-:W-:Y:S01]  /*2010*/  SEL R3, R11, RZ, P2 ;  /* 0x000000ff0b037207 */ /* 0x000fe20001000000 */
[----:B------:R-:W-:-:S04]  /*2020*/  IMAD R0, R8, UR4, RZ ;  /* 0x0000000408007c24 */ /* 0x000fc8000f8e02ff */
[----:B------:R-:W-:Y:S02]  /*2030*/  IMAD.IADD R3, R16, 0x1, R3 ;  /* 0x0000000110037824 */ /* 0x000fe400078e0203 */
[----:B------:R-:W-:Y:S02]  /*2040*/  IMAD R41, R9, UR5, R0 ;  /* 0x0000000509297c24 */ /* 0x000fe4000f8e0200 */
[----:B------:R-:W-:Y:S01]  /*2050*/  IMAD.MOV.U32 R100, RZ, RZ, R4 ;  /* 0x000000ffff647224 */ /* 0x000fe200078e0004 */
[----:B------:R-:W-:Y:S01]  /*2060*/  SHF.R.S32.HI R0, RZ, 0x1f, R3 ;  /* 0x0000001fff007819 */ /* 0x000fe20000011403 */
[----:B------:R-:W-:Y:S01]  /*2070*/  IMAD.WIDE.U32 R4, R22, R106, R16 ;  /* 0x0000006a16047225 */ /* 0x000fe200078e0010 */
[----:B------:R-:W-:-:S03]  /*2080*/  IADD3 R103, R103, R7, RZ ;  /* 0x0000000767677210 */ /* 0x000fc60007ffe0ff */
[-C--:B------:R-:W-:Y:S01]  /*2090*/  IMAD R6, R23, R112.reuse, RZ ;  /* 0x0000007017067224 */ /* 0x080fe200078e02ff */
[----:B------:R-:W-:Y:S01]  /*20a0*/  LEA.HI R10, R0, R3, RZ, 0x3 ;  /* 0x00000003000a7211 */ /* 0x000fe200078f18ff */
[----:B------:R-:W-:Y:S02]  /*20b0*/  IMAD.IADD R5, R7, 0x1, R5 ;  /* 0x0000000107057824 */ /* 0x000fe400078e0205 */
[C---:B------:R-:W-:Y:S02]  /*20c0*/  IMAD R7, R22.reuse, R113, R6 ;  /* 0x0000007116077224 */ /* 0x040fe400078e0206 */
[----:B------:R-:W-:Y:S01]  /*20d0*/  IMAD.WIDE.U32 R110, R22, R112, R16 ;  /* 0x00000070166e7225 */ /* 0x000fe200078e0010 */
[----:B------:R-:W-:-:S03]  /*20e0*/  LOP3.LUT R6, R36, 0x38, R10, 0xf8, !PT ;  /* 0x0000003824067812 */ /* 0x000fc600078ef80a */
[----:B------:R-:W-:Y:S01]  /*20f0*/  IMAD.WIDE.U32 R108, R22, R112, R18 ;  /* 0x00000070166c7225 */ /* 0x000fe200078e0012 */
[----:B------:R-:W-:-:S03]  /*2100*/  IADD3 R111, R7, R111, RZ ;  /* 0x0000006f076f7210 */ /* 0x000fc60007ffe0ff */
[----:B------:R-:W-:Y:S01]  /*2110*/  IMAD.IADD R109, R109, 0x1, R7 ;  /* 0x000000016d6d7824 */ /* 0x000fe200078e0207 */
[----:B------:R-:W-:-:S04]  /*2120*/  LEA.HI R0, R0, R3, RZ, 0x6 ;  /* 0x0000000300007211 */ /* 0x000fc800078f30ff */
[----:B------:R-:W-:Y:S02]  /*2130*/  SHF.R.S32.HI R3, RZ, 0x6, R0 ;  /* 0x00000006ff037819 */ /* 0x000fe40000011400 */
[----:B----4-:R-:W-:-:S04]  /*2140*/  LOP3.LUT R0, R37, 0x38, R10, 0xf8, !PT ;  /* 0x0000003825007812 */ /* 0x010fc800078ef80a */
[----:B------:R-:W-:Y:S01]  /*2150*/  LOP3.LUT R0, R0, R35, RZ, 0x3c, !PT ;  /* 0x0000002300007212 */ /* 0x000fe200078e3cff */
[----:B------:R-:W-:Y:S01]  /*2160*/  IMAD.WIDE.U32 R100, R9, UR4, R100 ;  /* 0x0000000409647c25 */ /* 0x000fe2000f8e0064 */
[----:B-----5:R-:W-:Y:S01]  /*2170*/  SHF.R.S32.HI R9, RZ, 0x1f, R155 ;  /* 0x0000001fff097819 */ /* 0x020fe2000001149b */
[----:B------:R-:W-:Y:S01]  /*2180*/  ULDC UR4, c[0x0][0x2e4] ;  /* 0x0000b90000047ab9 */ /* 0x000fe20000000800 */
[C---:B------:R-:W-:Y:S01]  /*2190*/  SHF.L.U64.HI R115, R96.reuse, 0x5, R97 ;  /* 0x0000000560737819 */ /* 0x040fe20000010261 */
[----:B------:R-:W-:Y:S01]  /*21a0*/  IMAD.SHL.U32 R114, R96, 0x20, RZ ;  /* 0x0000002060727824 */ /* 0x000fe200078e00ff */
[----:B------:R-:W-:-:S03]  /*21b0*/  IADD3 R122, P0, R22, R123, RZ ;  /* 0x0000007b167a7210 */ /* 0x000fc60007f1e0ff */
[----:B------:R-:W-:-:S03]  /*21c0*/  IMAD.WIDE.U32 R116, R22, R96, R114 ;  /* 0x0000006016747225 */ /* 0x000fc600078e0072 */
[----:B------:R-:W-:Y:S01]  /*21d0*/  IADD3 R127, P1, R114, R116, RZ ;  /* 0x00000074727f7210 */ /* 0x000fe20007f3e0ff */
[----:B------:R-:W-:-:S03]  /*21e0*/  IMAD.X R123, R23, 0x1, R13, P0 ;  /* 0x00000001177b7824 */ /* 0x000fc600000e060d */
[----:B------:R-:W-:Y:S01]  /*21f0*/  IADD3 R130, P0, R127, R114, RZ ;  /* 0x000000727f827210 */ /* 0x000fe20007f1e0ff */
[----:B------:R-:W-:Y:S01]  /*2200*/  IMAD.WIDE.U32 R118, R22, R96, R16 ;  /* 0x0000006016767225 */ /* 0x000fe200078e0010 */
[----:B------:R-:W-:-:S03]  /*2210*/  SHF.L.U64.HI R144, R96, 0x6, R97 ;  /* 0x0000000660907819 */ /* 0x000fc60000010261 */
[----:B------:R-:W-:Y:S01]  /*2220*/  IMAD.IADD R15, R99, 0x1, R15 ;  /* 0x00000001630f7824 */ /* 0x000fe200078e020f */
[----:B------:R-:W-:Y:S01]  /*2230*/  SHF.L.U64.HI R139, R96, 0x7, R97 ;  /* 0x00000007608b7819 */ /* 0x000fe20000010261 */
[----:B------:R-:W-:Y:S01]  /*2240*/  IMAD R39, R97, 0xb0, RZ ;  /* 0x000000b061277824 */ /* 0x000fe200078e02ff */
[C---:B------:R-:W-:Y:S01]  /*2250*/  SHF.L.U64.HI R38, R106.reuse, 0x5, R107 ;  /* 0x000000056a267819 */ /* 0x040fe2000001026b */
[C---:B------:R-:W-:Y:S01]  /*2260*/  IMAD.WIDE.U32 R104, R155.reuse, R106, R4 ;  /* 0x0000006a9b687225 */ /* 0x040fe200078e0004 */
[C-C-:B------:R-:W-:Y:S02]  /*2270*/  SHF.L.U64.HI R37, R106.reuse, 0x6, R107.reuse ;  /* 0x000000066a257819 */ /* 0x140fe4000001026b */
[----:B------:R-:W-:Y:S01]  /*2280*/  SHF.L.U64.HI R36, R106, 0x7, R107 ;  /* 0x000000076a247819 */ /* 0x000fe2000001026b */
[----:B------:R-:W-:Y:S01]  /*2290*/  IMAD.WIDE.U32 R108, R155, R112, R108 ;  /* 0x000000709b6c7225 */ /* 0x000fe200078e006c */
[----:B------:R-:W-:Y:S02]  /*22a0*/  SHF.L.U64.HI R120, R112, 0x7, R113 ;  /* 0x0000000770787819 */ /* 0x000fe40000010271 */
[----:B------:R-:W-:Y:S01]  /*22b0*/  IADD3 R161, R20, 0x8, RZ ;  /* 0x0000000814a17810 */ /* 0x000fe20007ffe0ff */
[----:B------:R-:W-:Y:S01]  /*22c0*/  IMAD R143, R107, 0xb0, RZ ;  /* 0x000000b06b8f7824 */ /* 0x000fe200078e02ff */
[----:B------:R-:W-:Y:S01]  /*22d0*/  IADD3 R13, P2, R98, 0x40, RZ ;  /* 0x00000040620d7810 */ /* 0x000fe20007f5e0ff */
[----:B------:R-:W-:Y:S01]  /*22e0*/  IMAD.SHL.U32 R35, R106, 0x20, RZ ;  /* 0x000000206a237824 */ /* 0x000fe200078e00ff */
[----:B------:R-:W-:Y:S01]  /*22f0*/  LOP3.LUT R20, R10, 0xfffffff8, RZ, 0xc0, !PT ;  /* 0xfffffff80a147812 */ /* 0x000fe200078ec0ff */
[----:B------:R-:W-:-:S04]  /*2300*/  IMAD.WIDE.U32 R102, R155, R106, R102 ;  /* 0x0000006a9b667225 */ /* 0x000fc800078e0066 */
[----:B------:R-:W-:Y:S02]  /*2310*/  IMAD R5, R113, 0xb0, RZ ;  /* 0x000000b071057824 */ /* 0x000fe400078e02ff */
[----:B------:R-:W-:Y:S02]  /*2320*/  IMAD.SHL.U32 R121, R112, 0x80, RZ ;  /* 0x0000008070797824 */ /* 0x000fe400078e00ff */
[----:B------:R-:W-:-:S04]  /*2330*/  IMAD.WIDE.U32 R110, R155, R112, R110 ;  /* 0x000000709b6e7225 */ /* 0x000fc800078e006e */
[----:B------:R-:W-:Y:S01]  /*2340*/  IMAD.WIDE.U32 R158, R96, 0xb0, RZ ;  /* 0x000000b0609e7825 */ /* 0x000fe200078e00ff */
[----:B------:R-:W-:Y:S02]  /*2350*/  SHF.R.S32.HI R146, RZ, 0x1f, R225 ;  /* 0x0000001fff927819 */ /* 0x000fe400000114e1 */
[----:B------:R-:W-:Y:S02]  /*2360*/  SHF.R.S32.HI R145, RZ, 0x1f, R226 ;  /* 0x0000001fff917819 */ /* 0x000fe400000114e2 */
[----:B------:R-:W-:Y:S02]  /*2370*/  IADD3 R39, R159, R39, RZ ;  /* 0x000000279f277210 */ /* 0x000fe40007ffe0ff */
[----:B--2---:R-:W-:Y:S02]  /*2380*/  LOP3.LUT R7, R6, R31, RZ, 0x3c, !PT ;  /* 0x0000001f06077212 */ /* 0x004fe400078e3cff */
[----:B------:R-:W0:Y:S01]  /*2390*/  S2R R31, SR_TID.X ;  /* 0x00000000001f7919 */ /* 0x000e220000002100 */
[----:B------:R-:W-:-:S04]  /*23a0*/  IMAD R150, R3, 0x2c00, R33 ;  /* 0x00002c0003967824 */ /* 0x000fc800078e0221 */
[----:B------:R-:W-:Y:S02]  /*23b0*/  IMAD.IADD R150, R150, 0x1, R7 ;  /* 0x0000000196967824 */ /* 0x000fe400078e0207 */
[----:B------:R-:W-:Y:S01]  /*23c0*/  IMAD R151, R3, 0x2c00, R34 ;  /* 0x00002c0003977824 */ /* 0x000fe200078e0222 */
[----:B---3--:R-:W-:Y:S02]  /*23d0*/  SHF.R.U32.HI R138, RZ, 0x3, R27 ;  /* 0x00000003ff8a7819 */ /* 0x008fe4000001161b */
[----:B------:R-:W-:Y:S01]  /*23e0*/  LOP3.LUT R7, R27, 0x38, R10, 0xf8, !PT ;  /* 0x000000381b077812 */ /* 0x000fe200078ef80a */
[----:B0-----:R-:W-:-:S05]  /*23f0*/  VIADD R31, R31, 0xffffff80 ;  /* 0xffffff801f1f7836 */ /* 0x001fca0000000000 */
[----:B------:R-:W-:-:S04]  /*2400*/  SHF.R.S32.HI R27, RZ, 0x1f, R31 ;  /* 0x0000001fff1b7819 */ /* 0x000fc8000001141f */
[----:B------:R-:W-:Y:S01]  /*2410*/  LEA.HI R27, R27, R31, RZ, 0x6 ;  /* 0x0000001f1b1b7211 */ /* 0x000fe200078f30ff */
[----:B------:R-:W-:Y:S01]  /*2420*/  IMAD.IADD R151, R151, 0x1, R0 ;  /* 0x0000000197977824 */ /* 0x000fe200078e0200 */
[----:B------:R-:W-:Y:S02]  /*2430*/  LOP3.LUT R0, R10, 0x38, RZ, 0xc0, !PT ;  /* 0x000000380a007812 */ /* 0x000fe400078ec0ff */
[----:B------:R-:W-:Y:S02]  /*2440*/  SHF.L.U32 R27, R27, 0x3, RZ ;  /* 0x000000031b1b7819 */ /* 0x000fe400000006ff */
[----:B------:R-:W-:Y:S02]  /*2450*/  LOP3.LUT R0, R0, 0x1c0, R29, 0xf8, !PT ;  /* 0x000001c000007812 */ /* 0x000fe400078ef81d */
[----:B------:R-:W-:Y:S01]  /*2460*/  LOP3.LUT R27, R27, 0xfffffe00, RZ, 0xc0, !PT ;  /* 0xfffffe001b1b7812 */ /* 0x000fe200078ec0ff */
[C---:B------:R-:W-:Y:S02]  /*2470*/  IMAD R149, R3.reuse, 0x2c00, R26 ;  /* 0x00002c0003957824 */ /* 0x040fe400078e021a */
[----:B------:R-:W-:-:S02]  /*2480*/  IMAD R148, R3, 0x2c00, R21 ;  /* 0x00002c0003947824 */ /* 0x000fc400078e0215 */
[C---:B------:R-:W-:Y:S02]  /*2490*/  IMAD R154, R3.reuse, 0x2c00, R27 ;  /* 0x00002c00039a7824 */ /* 0x040fe400078e021b */
[----:B------:R-:W-:Y:S01]  /*24a0*/  IMAD R147, R3, 0x2c00, R14 ;  /* 0x00002c0003937824 */ /* 0x000fe200078e020e */
[----:B------:R-:W-:Y:S01]  /*24b0*/  LOP3.LUT R3, R0, R12, RZ, 0x3c, !PT ;  /* 0x0000000c00037212 */ /* 0x000fe200078e3cff */
[----:B------:R-:W-:-:S04]  /*24c0*/  IMAD R0, R9, R106, RZ ;  /* 0x0000006a09007224 */ /* 0x000fc800078e02ff */
[----:B------:R-:W-:Y:S02]  /*24d0*/  IMAD R27, R155, R107, R0 ;  /* 0x0000006b9b1b7224 */ /* 0x000fe400078e0200 */
[----:B------:R-:W-:-:S04]  /*24e0*/  IMAD R0, R9, R112, RZ ;  /* 0x0000007009007224 */ /* 0x000fc800078e02ff */
[----:B------:R-:W-:Y:S02]  /*24f0*/  IMAD R21, R155, R113, R0 ;  /* 0x000000719b157224 */ /* 0x000fe400078e0200 */
[----:B------:R-:W-:Y:S01]  /*2500*/  IMAD R0, R23, R96, RZ ;  /* 0x0000006017007224 */ /* 0x000fe200078e02ff */
[----:B------:R-:W-:-:S03]  /*2510*/  IADD3 R154, R154, R3, RZ ;  /* 0x000000039a9a7210 */ /* 0x000fc60007ffe0ff */
[----:B------:R-:W-:-:S04]  /*2520*/  IMAD R3, R22, R97, R0 ;  /* 0x0000006116037224 */ /* 0x000fc800078e0200 */
[----:B------:R-:W-:-:S04]  /*2530*/  IMAD.IADD R125, R3, 0x1, R117 ;  /* 0x00000001037d7824 */ /* 0x000fc800078e0275 */
[----:B------:R-:W-:-:S04]  /*2540*/  IMAD.X R126, R125, 0x1, R115, P1 ;  /* 0x000000017d7e7824 */ /* 0x000fc800008e0673 */
[--C-:B------:R-:W-:Y:S01]  /*2550*/  IMAD.X R128, R126, 0x1, R115.reuse, P0 ;  /* 0x000000017e807824 */ /* 0x100fe200000e0673 */
[----:B------:R-:W-:Y:S02]  /*2560*/  IADD3 R136, P0, R130, R114, RZ ;  /* 0x0000007282887210 */ /* 0x000fe40007f1e0ff */
[----:B------:R-:W-:Y:S02]  /*2570*/  SHF.R.U32.HI R137, RZ, 0x3, R30 ;  /* 0x00000003ff897819 */ /* 0x000fe4000001161e */
[--C-:B------:R-:W-:Y:S01]  /*2580*/  LOP3.LUT R6, R32, 0x38, R10.reuse, 0xf8, !PT ;  /* 0x0000003820067812 */ /* 0x100fe200078ef80a */
[----:B------:R-:W-:Y:S01]  /*2590*/  IMAD.X R131, R128, 0x1, R115, P0 ;  /* 0x0000000180837824 */ /* 0x000fe200000e0673 */
[----:B------:R-:W-:Y:S02]  /*25a0*/  LOP3.LUT R8, R30, 0x38, R10, 0xf8, !PT ;  /* 0x000000381e087812 */ /* 0x000fe400078ef80a */
[----:B------:R-:W-:Y:S02]  /*25b0*/  IADD3 R124, R119, R3, RZ ;  /* 0x00000003777c7210 */ /* 0x000fe40007ffe0ff */
[----:B------:R-:W-:Y:S01]  /*25c0*/  IADD3 R14, P0, R98, R118, RZ ;  /* 0x00000076620e7210 */ /* 0x000fe20007f1e0ff */
[----:B------:R-:W-:Y:S01]  /*25d0*/  IMAD.SHL.U32 R97, R11, 0x2, RZ ;  /* 0x000000020b617824 */ /* 0x000fe200078e00ff */
[----:B------:R-:W-:Y:S01]  /*25e0*/  LOP3.LUT R6, R6, R28, RZ, 0x3c, !PT ;  /* 0x0000001c06067212 */ /* 0x000fe200078e3cff */
[C---:B------:R-:W-:Y:S01]  /*25f0*/  IMAD.SHL.U32 R34, R106.reuse, 0x40, RZ ;  /* 0x000000406a227824 */ /* 0x040fe200078e00ff */
[----:B------:R-:W-:Y:S01]  /*2600*/  LOP3.LUT R7, R7, R138, RZ, 0x3c, !PT ;  /* 0x0000008a07077212 */ /* 0x000fe200078e3cff */
[----:B------:R-:W-:Y:S01]  /*2610*/  IMAD.SHL.U32 R33, R106, 0x80, RZ ;  /* 0x000000806a217824 */ /* 0x000fe200078e00ff */
[----:B------:R-:W-:Y:S01]  /*2620*/  LOP3.LUT R8, R8, R137, RZ, 0x3c, !PT ;  /* 0x0000008908087212 */ /* 0x000fe200078e3cff */
[C---:B------:R-:W-:Y:S01]  /*2630*/  IMAD.SHL.U32 R29, R112.reuse, 0x40, RZ ;  /* 0x00000040701d7824 */ /* 0x040fe200078e00ff */
[--C-:B------:R-:W-:Y:S01]  /*2640*/  SHF.L.U64.HI R32, R112, 0x5, R113.reuse ;  /* 0x0000000570207819 */ /* 0x100fe20000010271 */
[----:B------:R-:W-:Y:S01]  /*2650*/  IMAD.WIDE.U32 R106, R106, 0xb0, RZ ;  /* 0x000000b06a6a7825 */ /* 0x000fe200078e00ff */
[----:B------:R-:W-:-:S02]  /*2660*/  SHF.L.U64.HI R31, R112, 0x6, R113 ;  /* 0x00000006701f7819 */ /* 0x000fc40000010271 */
[C---:B------:R-:W-:Y:S01]  /*2670*/  SHF.L.U32 R30, R112.reuse, 0x5, RZ ;  /* 0x00000005701e7819 */ /* 0x040fe200000006ff */
[----:B------:R-:W-:Y:S01]  /*2680*/  IMAD.WIDE.U32 R112, R112, 0xb0, RZ ;  /* 0x000000b070707825 */ /* 0x000fe200078e00ff */
[----:B------:R-:W-:Y:S02]  /*2690*/  IADD3 R141, P3, R136, R114, RZ ;  /* 0x00000072888d7210 */ /* 0x000fe40007f7e0ff */
[----:B------:R-:W-:Y:S02]  /*26a0*/  IADD3.X R12, R124, R15, RZ, P0, !PT ;  /* 0x0000000f7c0c7210 */ /* 0x000fe400007fe4ff */
[----:B------:R-:W-:Y:S01]  /*26b0*/  IADD3 R11, P4, R14, 0x40, RZ ;  /* 0x000000400e0b7810 */ /* 0x000fe20007f9e0ff */
[----:B------:R-:W-:Y:S01]  /*26c0*/  IMAD.IADD R149, R149, 0x1, R6 ;  /* 0x0000000195957824 */ /* 0x000fe200078e0206 */
[----:B------:R-:W-:Y:S01]  /*26d0*/  IADD3 R26, R109, R21, RZ ;  /* 0x000000156d1a7210 */ /* 0x000fe20007ffe0ff */
[----:B------:R-:W-:Y:S01]  /*26e0*/  IMAD.IADD R148, R148, 0x1, R7 ;  /* 0x0000000194947824 */ /* 0x000fe200078e0207 */
[----:B------:R-:W-:Y:S01]  /*26f0*/  ISETP.GE.AND P0, PT, R16, UR4, PT ;  /* 0x0000000410007c0c */ /* 0x000fe2000bf06270 */
[----:B------:R-:W-:Y:S01]  /*2700*/  IMAD.IADD R147, R147, 0x1, R8 ;  /* 0x0000000193937824 */ /* 0x000fe200078e0208 */
[----:B------:R-:W-:Y:S01]  /*2710*/  ISETP.GE.AND P1, PT, R227, UR4, PT ;  /* 0x00000004e3007c0c */ /* 0x000fe2000bf26270 */
[----:B------:R-:W-:Y:S01]  /*2720*/  IMAD.IADD R28, R103, 0x1, R27 ;  /* 0x00000001671c7824 */ /* 0x000fe200078e021b */
[----:B------:R-:W-:Y:S01]  /*2730*/  SHF.R.S32.HI R10, RZ, 0x3, R10 ;  /* 0x00000003ff0a7819 */ /* 0x000fe2000001140a */
[----:B------:R-:W-:Y:S01]  /*2740*/  IMAD.IADD R143, R107, 0x1, R143 ;  /* 0x000000016b8f7824 */ /* 0x000fe200078e028f */
[----:B------:R-:W-:Y:S01]  /*2750*/  SHF.R.S32.HI R9, RZ, 0x1f, R20 ;  /* 0x0000001fff097819 */ /* 0x000fe20000011414 */
[----:B------:R-:W-:Y:S01]  /*2760*/  IMAD.IADD R142, R113, 0x1, R5 ;  /* 0x00000001718e7824 */ /* 0x000fe200078e0205 */
[----:B------:R-:W-:Y:S01]  /*2770*/  IADD3 R6, R101, R41, RZ ;  /* 0x0000002965067210 */ /* 0x000fe20007ffe0ff */
[----:B------:R-:W-:-:S02]  /*2780*/  IMAD.IADD R27, R27, 0x1, R105 ;  /* 0x000000011b1b7824 */ /* 0x000fc400078e0269 */
[----:B------:R-:W-:Y:S02]  /*2790*/  IMAD.IADD R21, R21, 0x1, R111 ;  /* 0x0000000115157824 */ /* 0x000fe400078e026f */
[----:B------:R-:W-:Y:S02]  /*27a0*/  IMAD.X R140, R131, 0x1, R115, P3 ;  /* 0x00000001838c7824 */ /* 0x000fe400018e0673 */
[----:B------:R-:W-:Y:S02]  /*27b0*/  IMAD.X R8, RZ, RZ, R15, P2 ;  /* 0x000000ffff087224 */ /* 0x000fe400010e060f */
[----:B------:R-:W-:Y:S01]  /*27c0*/  IMAD.X R7, RZ, RZ, R12, P4 ;  /* 0x000000ffff077224 */ /* 0x000fe200020e060c */
[----:B------:R-:W-:Y:S06]  /*27d0*/  @!P6 BAR.SYNC.DEFER_BLOCKING 0x9, 0x100 ;  /* 0x024400000000eb1d */ /* 0x000fec0000010000 */
.L_x_6094:
[----:B------:R-:W2:Y:S01]  /*27e0*/  LDL R0, [R1+0x60] ;  /* 0x0000600001007983 */ /* 0x000ea20000100800 */
[----:B------:R-:W0:Y:S03]  /*27f0*/  LDC R80, c[0x0][0x3d4] ;  /* 0x0000f500ff507b82 */ /* 0x000e260000000800 */
[----:B---34-:R-:W3:Y:S01]  /*2800*/  LDL.LU R46, [R1] ;  /* 0x00000000012e7983 */ /* 0x018ee20000300800 */
[----:B------:R-:W-:Y:S01]  /*2810*/  VIADD R24, R24, 0xffffffff ;  /* 0xffffffff18187836 */ /* 0x000fe20000000000 */
[----:B------:R-:W-:Y:S05]  /*2820*/  YIELD ;  /* 0x0000000000007946 */ /* 0x000fea0003800000 */
[----:B------:R-:W-:Y:S01]  /*2830*/  ISETP.GT.AND P3, PT, R24, R129, PT ;  /* 0x000000811800720c */ /* 0x000fe20003f64270 */
[----:B------:R-:W-:Y:S01]  /*2840*/  BSSY B0, `(.L_x_5971) ;  /* 0x000089d000007945 */ /* 0x000fe20003800000 */
[----:B0-----:R-:W-:Y:S01]  /*2850*/  ISETP.GE.AND P2, PT, R80, 0x1, PT ;  /* 0x000000015000780c */ /* 0x001fe20003f46270 */
[----:B--2---:R-:W-:Y:S01]  /*2860*/  IMAD R5, R220, 0x5800, R0 ;  /* 0x00005800dc057824 */ /* 0x004fe200078e0200 */
[----:B---3--:R-:W-:-:S03]  /*2870*/  LOP3.LUT R46, R46, 0xffffffef, RZ, 0xc0, !PT ;  /* 0xffffffef2e2e7812 */ /* 0x008fc600078ec0ff */
[----:B------:R-:W-:-:S06]  /*2880*/  IMAD R5, R5, 0x2, R2 ;  /* 0x0000000205057824 */ /* 0x000fcc00078e0202 */
[----:B------:R-:W-:-:S05]  /*2890*/  @P3 LOP3.LUT R46, R46, 0x10, RZ, 0xfc, !PT ;  /* 0x000000102e2e3812 */ /* 0x000fca00078efcff */
[----:B------:R0:W-:Y:S01]  /*28a0*/  STL [R1], R46 ;  /* 0x0000002e01007387 */ /* 0x0001e20000100800 */
[----:B-1----:R-:W-:Y:S05]  /*28b0*/  @!P2 BRA `(.L_x_5972) ;  /* 0x000000800008a947 */ /* 0x002fea0003800000 */
[----:B------:R-:W-:Y:S01]  /*28c0*/  ULDC.U8 UR4, c[0x0][0x3f0] ;  /* 0x0000fc0000047ab9 */ /* 0x000fe20000000000 */
[----:B------:R-:W-:Y:S01]  /*28d0*/  SHF.R.S32.HI R3, RZ, 0x1f, R24 ;  /* 0x0000001fff037819 */ /* 0x000fe20000011418 */
[-C--:B------:R-:W-:Y:S01]  /*28e0*/  IMAD R4, R143, R24.reuse, RZ ;  /* 0x000000188f047224 */ /* 0x080fe200078e02ff */
[----:B------:R-:W-:Y:S01]  /*28f0*/  ISETP.NE.AND P2, PT, RZ, UR4, PT ;  /* 0x00000004ff007c0c */ /* 0x000fe2000bf45270 */
[-C--:B------:R-:W-:Y:S02]  /*2900*/  IMAD R0, R39, R24.reuse, RZ ;  /* 0x0000001827007224 */ /* 0x080fe400078e02ff */
[----:B------:R-:W-:Y:S02]  /*2910*/  IMAD R40, R142, R24, RZ ;  /* 0x000000188e287224 */ /* 0x000fe400078e02ff */
[----:B------:R-:W-:Y:S02]  /*2920*/  IMAD R43, R3, R106, R4 ;  /* 0x0000006a032b7224 */ /* 0x000fe400078e0204 */
[----:B------:R-:W-:-:S02]  /*2930*/  IMAD R4, R24, -0xb0, R25 ;  /* 0xffffff5018047824 */ /* 0x000fc400078e0219 */
[----:B------:R-:W-:-:S03]  /*2940*/  IMAD.WIDE.U32 R92, R106, R24, RZ ;  /* 0x000000186a5c7225 */ /* 0x000fc600078e00ff */
[----:B------:R-:W-:Y:S01]  /*2950*/  VIMNMX R4, R4, 0xb0, PT ;  /* 0x000000b004047848 */ /* 0x000fe20003fe0100 */
[C---:B------:R-:W-:Y:S02]  /*2960*/  IMAD R41, R3.reuse, R158, R0 ;  /* 0x0000009e03297224 */ /* 0x040fe400078e0200 */
[----:B------:R-:W-:Y:S01]  /*2970*/  IMAD R45, R3, R112, R40 ;  /* 0x00000070032d7224 */ /* 0x000fe200078e0228 */
[----:B------:R-:W-:Y:S01]  /*2980*/  IADD3 R3, R93, R43, RZ ;  /* 0x0000002b5d037210 */ /* 0x000fe20007ffe0ff */
        /* <DEDUP_REMOVED lines=11> */
[----:B------:R-:W-:-:S03]  /*2a40*/  CS2R R152, SRZ ;  /* 0x0000000000987805 */ /* 0x000fc6000001ff00 */
[----:B------:R-:W-:Y:S05]  /*2a50*/  @P3 BRA `(.L_x_5975) ;  /* 0x0000000000543947 */ /* 0x000fea0003800000 */
        /* <DEDUP_REMOVED lines=21> */
.L_x_5975:
[----:B------:R-:W-:Y:S05]  /*2bb0*/  BSYNC B1 ;  /* 0x0000000000017941 */ /* 0x000fea0003800000 */
.L_x_5974:
[----:B------:R-:W-:Y:S01]  /*2bc0*/  ISETP.GE.AND P4, PT, R223, R4, PT ;  /* 0x00000004df00720c */ /* 0x000fe20003f86270 */
[----:B-1---5:R-:W-:Y:S01]  /*2bd0*/  IMAD.MOV.U32 R41, RZ, RZ, R87 ;  /* 0x000000ffff297224 */ /* 0x022fe200078e0057 */
[----:B------:R-:W-:Y:S01]  /*2be0*/  MOV R40, R86 ;  /* 0x0000005600287202 */ /* 0x000fe20000000f00 */
[----:B------:R-:W-:Y:S01]  /*2bf0*/  IMAD.MOV.U32 R42, RZ, RZ, R134 ;  /* 0x000000ffff2a7224 */ /* 0x000fe200078e0086 */
        /* <DEDUP_REMOVED lines=10> */
[----:B------:R-:W-:Y:S02]  /*2ca0*/  CS2R R78, SRZ ;  /* 0x00000000004e7805 */ /* 0x000fe4000001ff00 */
[----:B------:R-:W-:Y:S02]  /*2cb0*/  CS2R R84, SRZ ;  /* 0x0000000000547805 */ /* 0x000fe4000001ff00 */
[----:B------:R-:W-:Y:S02]  /*2cc0*/  PRMT R179, R42, 0x7610, R179 ;  /* 0x000076102ab37816 */ /* 0x000fe400000000b3 */
[----:B------:R-:W-:Y:S01]  /*2cd0*/  PRMT R189, R43, 0x7610, R189 ;  /* 0x000076102bbd7816 */ /* 0x000fe200000000bd */
        /* <DEDUP_REMOVED lines=22> */
.L_x_5977:
[----:B------:R-:W-:Y:S05]  /*2e40*/  BSYNC B1 ;  /* 0x0000000000017941 */ /* 0x000fea0003800000 */
.L_x_5976:
[----:B------:R-:W-:Y:S01]  /*2e50*/  ISETP.GE.AND P2, PT, R222, R4, PT ;  /* 0x00000004de00720c */ /* 0x000fe20003f46270 */
[----:B-1---5:R-:W-:Y:S01]  /*2e60*/  IMAD.MOV.U32 R40, RZ, RZ, R76 ;  /* 0x000000ffff287224 */ /* 0x022fe200078e004c */
[----:B------:R-:W-:Y:S01]  /*2e70*/  MOV R45, R46 ;  /* 0x0000002e002d7202 */ /* 0x000fe20000000f00 */
[----:B------:R-:W-:Y:S01]  /*2e80*/  IMAD.MOV.U32 R41, RZ, RZ, R77 ;  /* 0x000000ffff297224 */ /* 0x000fe200078e004d */
[----:B------:R-:W-:Y:S01]  /*2e90*/  MOV R43, R83 ;  /* 0x00000053002b7202 */ /* 0x000fe20000000f00 */
[----:B------:R-:W-:Y:S01]  /*2ea0*/  IMAD.MOV.U32 R42, RZ, RZ, R82 ;  /* 0x000000ffff2a7224 */ /* 0x000fe200078e0052 */
[----:B------:R-:W-:Y:S01]  /*2eb0*/  LOP3.LUT R45, R45, 0xfffffffb, RZ, 0xc0, !PT ;  /* 0xfffffffb2d2d7812 */ /* 0x000fe200078ec0ff */
[----:B------:R-:W-:Y:S01]  /*2ec0*/  BSSY B1, `(.L_x_5978) ;  /* 0x0000026000017945 */ /* 0x000fe20003800000 */
[----:B------:R-:W-:Y:S01]  /*2ed0*/  PRMT R182, R41, 0x5410, R40 ;  /* 0x0000541029b67816 */ /* 0x000fe20000000028 */
[----:B------:R-:W-:Y:S01]  /*2ee0*/  IMAD.MOV.U32 R40, RZ, RZ, R78 ;  /* 0x000000ffff287224 */ /* 0x000fe200078e004e */
[----:B------:R-:W-:Y:S01]  /*2ef0*/  PRMT R184, R43, 0x5410, R42 ;  /* 0x000054102bb87816 */ /* 0x000fe2000000002a */
[----:B------:R-:W-:Y:S01]  /*2f00*/  IMAD.MOV.U32 R41, RZ, RZ, R79 ;  /* 0x000000ffff297224 */ /* 0x000fe200078e004f */
[----:B------:R-:W-:Y:S01]  /*2f10*/  MOV R43, R85 ;  /* 0x00000055002b7202 */ /* 0x000fe20000000f00 */
[----:B------:R-:W-:Y:S01]  /*2f20*/  IMAD.MOV.U32 R42, RZ, RZ, R84 ;  /* 0x000000ffff2a7224 */ /* 0x000fe200078e0054 */
[----:B------:R-:W-:-:S02]  /*2f30*/  @P2 LOP3.LUT R45, R45, 0x4, RZ, 0xfc, !PT ;  /* 0x000000042d2d2812 */ /* 0x000fc400078efcff */
[----:B------:R-:W-:Y:S02]  /*2f40*/  CS2R R60, SRZ ;  /* 0x00000000003c7805 */ /* 0x000fe4000001ff00 */
[----:B------:R-:W-:Y:S02]  /*2f50*/  PRMT R183, R41, 0x5410, R40 ;  /* 0x0000541029b77816 */ /* 0x000fe40000000028 */
[----:B------:R-:W-:Y:S02]  /*2f60*/  CS2R R68, SRZ ;  /* 0x0000000000447805 */ /* 0x000fe4000001ff00 */
[----:B------:R-:W-:Y:S01]  /*2f70*/  PRMT R185, R42, 0x5410, R43 ;  /* 0x000054102ab97816 */ /* 0x000fe2000000002b */
[----:B------:R1:W-:Y:S01]  /*2f80*/  STL [R1], R45 ;  /* 0x0000002d01007387 */ /* 0x0003e20000100800 */
[----:B------:R-:W-:Y:S02]  /*2f90*/  CS2R R72, SRZ ;  /* 0x0000000000487805 */ /* 0x000fe4000001ff00 */
[----:B------:R-:W-:-:S02]  /*2fa0*/  CS2R R70, SRZ ;  /* 0x0000000000467805 */ /* 0x000fc4000001ff00 */
[----:B------:R-:W-:Y:S01]  /*2fb0*/  CS2R R74, SRZ ;  /* 0x00000000004a7805 */ /* 0x000fe2000001ff00 */
        /* <DEDUP_REMOVED lines=22> */
.L_x_5979:
[----:B------:R-:W-:Y:S05]  /*3120*/  BSYNC B1 ;  /* 0x0000000000017941 */ /* 0x000fea0003800000 */
.L_x_5978:
[----:B------:R-:W-:Y:S01]  /*3130*/  ISETP.GE.AND P2, PT, R224, R4, PT ;  /* 0x00000004e000720c */ /* 0x000fe20003f46270 */
[----:B------:R-:W-:Y:S01]  /*3140*/  IMAD.MOV.U32 R47, RZ, RZ, R45 ;  /* 0x000000ffff2f7224 */ /* 0x000fe200078e002d */
[----:B--2--5:R-:W-:Y:S01]  /*3150*/  MOV R42, R72 ;  /* 0x00000048002a7202 */ /* 0x024fe20000000f00 */
[----:B------:R-:W-:Y:S01]  /*3160*/  IMAD.MOV.U32 R40, RZ, RZ, R68 ;  /* 0x000000ffff287224 */ /* 0x000fe200078e0044 */
[----:B------:R-:W-:Y:S01]  /*3170*/  BSSY B1, `(.L_x_5980) ;  /* 0x0000031000017945 */ /* 0x000fe20003800000 */
[----:B------:R-:W-:Y:S01]  /*3180*/  IMAD.MOV.U32 R41, RZ, RZ, R69 ;  /* 0x000000ffff297224 */ /* 0x000fe200078e0045 */
[----:B------:R-:W-:Y:S01]  /*3190*/  LOP3.LUT R47, R47, 0xfffffff7, RZ, 0xc0, !PT ;  /* 0xfffffff72f2f7812 */ /* 0x000fe200078ec0ff */
[----:B------:R-:W-:Y:S01]  /*31a0*/  IMAD.MOV.U32 R43, RZ, RZ, R73 ;  /* 0x000000ffff2b7224 */ /* 0x000fe200078e0049 */
[----:B------:R-:W-:Y:S02]  /*31b0*/  CS2R R64, SRZ ;  /* 0x0000000000407805 */ /* 0x000fe4000001ff00 */
[----:B------:R-:W-:-:S02]  /*31c0*/  CS2R R62, SRZ ;  /* 0x00000000003e7805 */ /* 0x000fc4000001ff00 */
[----:B------:R-:W-:Y:S01]  /*31d0*/  PRMT R81, R41, 0x5410, R40 ;  /* 0x0000541029517816 */ /* 0x000fe20000000028 */
[----:B------:R-:W-:Y:S01]  /*31e0*/  IMAD.MOV.U32 R40, RZ, RZ, R70 ;  /* 0x000000ffff287224 */ /* 0x000fe200078e0046 */
[----:B------:R-:W-:Y:S01]  /*31f0*/  PRMT R166, R43, 0x5410, R42 ;  /* 0x000054102ba67816 */ /* 0x000fe2000000002a */
[----:B------:R-:W-:Y:S01]  /*3200*/  IMAD.MOV.U32 R41, RZ, RZ, R71 ;  /* 0x000000ffff297224 */ /* 0x000fe200078e0047 */
[----:B------:R-:W-:Y:S01]  /*3210*/  @P2 LOP3.LUT R47, R47, 0x8, RZ, 0xfc, !PT ;  /* 0x000000082f2f2812 */ /* 0x000fe200078efcff */
[----:B------:R-:W-:Y:S01]  /*3220*/  IMAD.MOV.U32 R43, RZ, RZ, R75 ;  /* 0x000000ffff2b7224 */ /* 0x000fe200078e004b */
[----:B------:R-:W-:Y:S02]  /*3230*/  MOV R42, R74 ;  /* 0x0000004a002a7202 */ /* 0x000fe40000000f00 */
[----:B------:R-:W-:Y:S02]  /*3240*/  CS2R R66, SRZ ;  /* 0x0000000000427805 */ /* 0x000fe4000001ff00 */
[----:B------:R-:W-:Y:S01]  /*3250*/  PRMT R89, R40, 0x5410, R41 ;  /* 0x0000541028597816 */ /* 0x000fe20000000029 */
[----:B------:R2:W-:Y:S01]  /*3260*/  STL [R1], R47 ;  /* 0x0000002f01007387 */ /* 0x0005e20000100800 */
[----:B------:R-:W-:Y:S01]  /*3270*/  PRMT R165, R43, 0x5410, R42 ;  /* 0x000054102ba57816 */ /* 0x000fe2000000002a */
[----:B------:R-:W-:Y:S06]  /*3280*/  @P2 BRA `(.L_x_5981) ;  /* 0x00000000007c2947 */ /* 0x000fec0003800000 */
[----:B------:R-:W3:Y:S01]  /*3290*/  LDC.64 R40, c[0x0][0x3d8] ;  /* 0x0000f600ff287b82 */ /* 0x000ee20000000a00 */
[----:B------:R-:W-:Y:S01]  /*32a0*/  IMAD.MOV.U32 R42, RZ, RZ, R92 ;  /* 0x000000ffff2a7224 */ /* 0x000fe200078e005c */
[----:B------:R-:W-:Y:S01]  /*32b0*/  ULDC.64 UR4, c[0x0][0x3c8] ;  /* 0x0000f20000047ab9 */ /* 0x000fe20000000a00 */
[----:B------:R-:W-:Y:S01]  /*32c0*/  IMAD.MOV.U32 R43, RZ, RZ, R3 ;  /* 0x000000ffff2b7224 */ /* 0x000fe200078e0003 */
[----:B------:R-:W-:Y:S02]  /*32d0*/  CS2R R64, SRZ ;  /* 0x0000000000407805 */ /* 0x000fe4000001ff00 */
[----:B------:R-:W-:Y:S01]  /*32e0*/  CS2R R66, SRZ ;  /* 0x0000000000427805 */ /* 0x000fe2000001ff00 */
[----:B------:R-:W-:Y:S01]  /*32f0*/  ULDC.64 UR6, c[0x0][0x208] ;  /* 0x0000820000067ab9 */ /* 0x000fe20000000a00 */
[----:B---3--:R-:W-:-:S04]  /*3300*/  IMAD.WIDE.U32 R42, R40, 0x60, R42 ;  /* 0x00000060282a7825 */ /* 0x008fc800078e002a */
[----:B------:R-:W-:Y:S01]  /*3310*/  IMAD R41, R41, 0x60, RZ ;  /* 0x0000006029297824 */ /* 0x000fe200078e02ff */
[----:B-1----:R-:W-:Y:S02]  /*3320*/  IADD3 R45, P2, R102, R42, RZ ;  /* 0x0000002a662d7210 */ /* 0x002fe40007f5e0ff */
[----:B------:R-:W-:Y:S02]  /*3330*/  MOV R42, R90 ;  /* 0x0000005a002a7202 */ /* 0x000fe40000000f00 */
[----:B0-----:R-:W-:Y:S01]  /*3340*/  IADD3.X R46, R28, R43, R41, P2, !PT ;  /* 0x0000002b1c2e7210 */ /* 0x001fe200017fe429 */
[----:B------:R-:W-:Y:S01]  /*3350*/  IMAD.MOV.U32 R43, RZ, RZ, R0 ;  /* 0x000000ffff2b7224 */ /* 0x000fe200078e0000 */
[----:B------:R-:W0:Y:S02]  /*3360*/  LDC.64 R40, c[0x0][0x3e8] ;  /* 0x0000fa00ff287b82 */ /* 0x000e240000000a00 */
[----:B0-----:R-:W-:-:S04]  /*3370*/  IMAD.WIDE.U32 R42, R40, 0x60, R42 ;  /* 0x00000060282a7825 */ /* 0x001fc800078e002a */
[----:B------:R-:W-:Y:S01]  /*3380*/  IMAD R41, R41, 0x60, RZ ;  /* 0x0000006029297824 */ /* 0x000fe200078e02ff */
[----:B------:R-:W-:-:S04]  /*3390*/  IADD3 R44, P2, R108, R42, RZ ;  /* 0x0000002a6c2c7210 */ /* 0x000fc80007f5e0ff */
[----:B------:R-:W-:Y:S02]  /*33a0*/  IADD3.X R43, R26, R43, R41, P2, !PT ;  /* 0x0000002b1a2b7210 */ /* 0x000fe400017fe429 */
        /* <DEDUP_REMOVED lines=13> */
.L_x_5981:
[----:B------:R-:W-:Y:S05]  /*3480*/  BSYNC B1 ;  /* 0x0000000000017941 */ /* 0x000fea0003800000 */
.L_x_5980:
[----:B------:R-:W-:Y:S01]  /*3490*/  ISETP.GE.AND P2, PT, R225, R4, PT ;  /* 0x00000004e100720c */ /* 0x000fe20003f46270 */
[----:B------:R-:W-:Y:S01]  /*34a0*/  IMAD.MOV.U32 R169, RZ, RZ, R47 ;  /* 0x000000ffffa97224 */ /* 0x000fe200078e002f */
[----:B---3-5:R-:W-:Y:S01]  /*34b0*/  MOV R41, R61 ;  /* 0x0000003d00297202 */ /* 0x028fe20000000f00 */
[----:B------:R-:W-:Y:S01]  /*34c0*/  IMAD.MOV.U32 R40, RZ, RZ, R60 ;  /* 0x000000ffff287224 */ /* 0x000fe200078e003c */
[----:B------:R-:W-:Y:S01]  /*34d0*/  BSSY B1, `(.L_x_5982) ;  /* 0x000002c000017945 */ /* 0x000fe20003800000 */
[----:B------:R-:W-:Y:S01]  /*34e0*/  IMAD.MOV.U32 R42, RZ, RZ, R64 ;  /* 0x000000ffff2a7224 */ /* 0x000fe200078e0040 */
[----:B------:R-:W-:Y:S01]  /*34f0*/  LOP3.LUT R169, R169, 0xfffffffd, RZ, 0xc0, !PT ;  /* 0xfffffffda9a97812 */ /* 0x000fe200078ec0ff */
[----:B------:R-:W-:Y:S01]  /*3500*/  IMAD.MOV.U32 R43, RZ, RZ, R65 ;  /* 0x000000ffff2b7224 */ /* 0x000fe200078e0041 */
[----:B------:R-:W-:Y:S01]  /*3510*/  PRMT R164, R41, 0x5410, R40 ;  /* 0x0000541029a47816 */ /* 0x000fe20000000028 */
[----:B------:R-:W-:Y:S01]  /*3520*/  IMAD.MOV.U32 R40, RZ, RZ, R62 ;  /* 0x000000ffff287224 */ /* 0x000fe200078e003e */
[----:B------:R-:W-:-:S02]  /*3530*/  MOV R41, R63 ;  /* 0x0000003f00297202 */ /* 0x000fc40000000f00 */
[----:B-1----:R-:W-:Y:S02]  /*3540*/  CS2R R44, SRZ ;  /* 0x00000000002c7805 */ /* 0x002fe4000001ff00 */
[----:B------:R-:W-:Y:S01]  /*3550*/  PRMT R168, R43, 0x5410, R42 ;  /* 0x000054102ba87816 */ /* 0x000fe2000000002a */
[----:B------:R-:W-:Y:S01]  /*3560*/  IMAD.MOV.U32 R42, RZ, RZ, R66 ;  /* 0x000000ffff2a7224 */ /* 0x000fe200078e0042 */
[----:B------:R-:W-:Y:S01]  /*3570*/  @P2 LOP3.LUT R169, R169, 0x2, RZ, 0xfc, !PT ;  /* 0x00000002a9a92812 */ /* 0x000fe200078efcff */
[----:B------:R-:W-:Y:S01]  /*3580*/  IMAD.MOV.U32 R43, RZ, RZ, R67 ;  /* 0x000000ffff2b7224 */ /* 0x000fe200078e0043 */
[----:B------:R-:W-:Y:S02]  /*3590*/  PRMT R163, R41, 0x5410, R40 ;  /* 0x0000541029a37816 */ /* 0x000fe40000000028 */
[----:B------:R-:W-:Y:S02]  /*35a0*/  CS2R R52, SRZ ;  /* 0x0000000000347805 */ /* 0x000fe4000001ff00 */
[----:B------:R-:W-:Y:S01]  /*35b0*/  CS2R R56, SRZ ;  /* 0x0000000000387805 */ /* 0x000fe2000001ff00 */
[----:B------:R1:W-:Y:S01]  /*35c0*/  STL [R1], R169 ;  /* 0x000000a901007387 */ /* 0x0003e20000100800 */
[----:B------:R-:W-:-:S02]  /*35d0*/  PRMT R167, R43, 0x5410, R42 ;  /* 0x000054102ba77816 */ /* 0x000fc4000000002a */
[----:B------:R-:W-:Y:S02]  /*35e0*/  CS2R R54, SRZ ;  /* 0x0000000000367805 */ /* 0x000fe4000001ff00 */
[----:B------:R-:W-:Y:S02]  /*35f0*/  CS2R R58, SRZ ;  /* 0x00000000003a7805 */ /* 0x000fe4000001ff00 */
[----:B------:R-:W-:Y:S02]  /*3600*/  CS2R R48, SRZ ;  /* 0x0000000000307805 */ /* 0x000fe4000001ff00 */
[----:B0-2---:R-:W-:Y:S02]  /*3610*/  CS2R R46, SRZ ;  /* 0x00000000002e7805 */ /* 0x005fe4000001ff00 */
[----:B------:R-:W-:Y:S01]  /*3620*/  CS2R R50, SRZ ;  /* 0x0000000000327805 */ /* 0x000fe2000001ff00 */
[----:B-1----:R-:W-:Y:S06]  /*3630*/  @P2 BRA `(.L_x_5983) ;  /* 0x0000000000542947 */ /* 0x002fec0003800000 */
        /* <DEDUP_REMOVED lines=21> */
.L_x_5983:
[----:B------:R-:W-:Y:S05]  /*3790*/  BSYNC B1 ;  /* 0x0000000000017941 */ /* 0x000fea0003800000 */
.L_x_5982:
[----:B------:R-:W-:Y:S01]  /*37a0*/  ISETP.GE.AND P5, PT, R226, R4, PT ;  /* 0x00000004e200720c */ /* 0x000fe20003fa6270 */
[----:B------:R-:W-:-:S12]  /*37b0*/  BSSY B1, `(.L_x_5984) ;  /* 0x000001f000017945 */ /* 0x000fd80003800000 */
[----:B------:R-:W-:Y:S05]  /*37c0*/  @P5 BRA `(.L_x_5985) ;  /* 0x0000000000745947 */ /* 0x000fea0003800000 */
[----:B0-----:R-:W0:Y:S01]  /*37d0*/  LDC.64 R40, c[0x0][0x3d8] ;  /* 0x0000f600ff287b82 */ /* 0x001e220000000a00 */
[----:B------:R-:W-:Y:S01]  /*37e0*/  IMAD.MOV.U32 R93, RZ, RZ, R3 ;  /* 0x000000ffff5d7224 */ /* 0x000fe200078e0003 */
[----:B------:R-:W-:Y:S01]  /*37f0*/  MOV R91, R0 ;  /* 0x00000000005b7202 */ /* 0x000fe20000000f00 */
[----:B------:R-:W-:Y:S01]  /*3800*/  ULDC.64 UR4, c[0x0][0x3c8] ;  /* 0x0000f20000047ab9 */ /* 0x000fe20000000a00 */
[----:B------:R-:W-:Y:S02]  /*3810*/  CS2R R48, SRZ ;  /* 0x0000000000307805 */ /* 0x000fe4000001ff00 */
[----:B------:R-:W-:Y:S01]  /*3820*/  CS2R R50, SRZ ;  /* 0x0000000000327805 */ /* 0x000fe2000001ff00 */
[----:B------:R-:W-:Y:S01]  /*3830*/  ULDC.64 UR6, c[0x0][0x208] ;  /* 0x0000820000067ab9 */ /* 0x000fe20000000a00 */
[----:B0-----:R-:W-:-:S04]  /*3840*/  IMAD.WIDE.U32 R92, R40, 0xa0, R92 ;  /* 0x000000a0285c7825 */ /* 0x001fc800078e005c */
[----:B------:R-:W-:Y:S01]  /*3850*/  IMAD R41, R41, 0xa0, RZ ;  /* 0x000000a029297824 */ /* 0x000fe200078e02ff */
[----:B------:R-:W-:-:S04]  /*3860*/  IADD3 R3, P2, R102, R92, RZ ;  /* 0x0000005c66037210 */ /* 0x000fc80007f5e0ff */
[----:B------:R-:W-:Y:S02]  /*3870*/  IADD3.X R92, R28, R93, R41, P2, !PT ;  /* 0x0000005d1c5c7210 */ /* 0x000fe400017fe429 */
        /* <DEDUP_REMOVED lines=18> */
.L_x_5985:
[----:B------:R-:W-:Y:S05]  /*39a0*/  BSYNC B1 ;  /* 0x0000000000017941 */ /* 0x000fea0003800000 */
.L_x_5984:
[----:B------:R-:W-:Y:S01]  /*39b0*/  ULOP3.LUT UR4, UR60, 0x1, URZ, 0xfc, !UPT ;  /* 0x000000013c047892 */ /* 0x000fe2000f8efc3f */
[----:B-----5:R-:W-:Y:S01]  /*39c0*/  IMAD.MOV.U32 R0, RZ, RZ, R52 ;  /* 0x000000ffff007224 */ /* 0x020fe200078e0034 */
[----:B01----:R-:W-:Y:S01]  /*39d0*/  MOV R41, R57 ;  /* 0x0000003900297202 */ /* 0x003fe20000000f00 */
[----:B------:R-:W-:Y:S01]  /*39e0*/  IMAD.MOV.U32 R3, RZ, RZ, R53 ;  /* 0x000000ffff037224 */ /* 0x000fe200078e0035 */
[----:B------:R-:W-:Y:S01]  /*39f0*/  UISETP.NE.AND UP0, UPT, UR4, 0x3, UPT ;  /* 0x000000030400788c */ /* 0x000fe2000bf05270 */
[----:B------:R-:W-:-:S03]  /*3a00*/  IMAD.MOV.U32 R40, RZ, RZ, R56 ;  /* 0x000000ffff287224 */ /* 0x000fc600078e0038 */
        /* <DEDUP_REMOVED lines=23> */
.L_x_5986:
[----:B------:R-:W-:Y:S01]  /*3b80*/  IMAD R3, R220, 0x8, R2 ;  /* 0x00000008dc037824 */ /* 0x000fe200078e0202 */
[----:B------:R-:W-:Y:S01]  /*3b90*/  SHF.L.U32 R0, R229, 0x1f, RZ ;  /* 0x0000001fe5007819 */ /* 0x000fe200000006ff */
[----:B------:R-:W-:Y:S03]  /*3ba0*/  BSSY B1, `(.L_x_5987) ;  /* 0x0000003000017945 */ /* 0x000fe60003800000 */
[----:B------:R-:W0:Y:S02]  /*3bb0*/  SYNCS.PHASECHK.TRANS64.TRYWAIT P6, [R3+URZ+0x34890], R0 ;  /* 0x03489000030075a7 */ /* 0x000e2400080c017f */
[----:B0-----:R-:W-:Y:S05]  /*3bc0*/  @!P6 BRA `(.L_x_5988) ;  /* 0x00000214009ce947 */ /* 0x001fea0003800000 */
.L_x_6286:
[----:B------:R-:W-:Y:S05]  /*3bd0*/  BSYNC B1 ;  /* 0x0000000000017941 */ /* 0x000fea0003800000 */
.L_x_5987:
[----:B------:R-:W-:Y:S04]  /*3be0*/  BSSY B1, `(.L_x_5989) ;  /* 0x0000074000017945 */ /* 0x000fe80003800000 */
[----:B------:R-:W-:Y:S05]  /*3bf0*/  @P3 BRA `(.L_x_5990) ;  /* 0x0000000400c83947 */ /* 0x000fea0003800000 */
[----:B------:R-:W-:Y:S01]  /*3c00*/  IADD3 R173, P3, R118, R132, RZ ;  /* 0x0000008476ad7210 */ /* 0x000fe20007f7e0ff */
[----:B------:R-:W-:Y:S04]  /*3c10*/  BSSY B2, `(.L_x_5991) ;  /* 0x000003b000027945 */ /* 0x000fe80003800000 */
[----:B------:R-:W-:Y:S01]  /*3c20*/  IMAD.X R174, R88, 0x1, R124, P3 ;  /* 0x0000000158ae7824 */ /* 0x000fe200018e067c */
[----:B------:R-:W-:Y:S07]  /*3c30*/  @P0 BRA `(.L_x_5992) ;  /* 0x0000000000e00947 */ /* 0x000fee0003800000 */
[----:B------:R1:W2:Y:S01]  /*3c40*/  LDS.128 R40, [R5+0x1e400] ;  /* 0x01e4000005287984 */ /* 0x0002a20000000c00 */
[----:B------:R-:W-:Y:S01]  /*3c50*/  IADD3 R91, P3, R173, R98, RZ ;  /* 0x00000062ad5b7210 */ /* 0x000fe20007f7e0ff */
[----:B------:R-:W-:Y:S04]  /*3c60*/  BSSY B3, `(.L_x_5993) ;  /* 0x0000030000037945 */ /* 0x000fe80003800000 */
[----:B------:R-:W-:Y:S01]  /*3c70*/  IMAD.X R176, R174, 0x1, R15, P3 ;  /* 0x00000001aeb07824 */ /* 0x000fe200018e060f */
[----:B------:R-:W-:-:S13]  /*3c80*/  ISETP.GE.AND P3, PT, R18, R80, PT ;  /* 0x000000501200720c */ /* 0x000fda0003f66270 */
[----:B-1----:R-:W-:Y:S05]  /*3c90*/  @P3 BRA `(.L_x_5994) ;  /* 0x0000000000b03947 */ /* 0x002fea0003800000 */
[----:B------:R-:W-:Y:S01]  /*3ca0*/  SHF.R.U64 R152, R152, 0x10, R153 ;  /* 0x0000001098987819 */ /* 0x000fe20000001299 */
[----:B------:R-:W-:Y:S01]  /*3cb0*/  HADD2.F32 R179, -RZ, R179.H0_H0 ;  /* 0x200000b3ffb37230 */ /* 0x000fe20000004100 */
[----:B--2---:R-:W-:Y:S02]  /*3cc0*/  MOV R175, R41 ;  /* 0x0000002900af7202 */ /* 0x004fe40000000f00 */
[--C-:B------:R-:W-:Y:S01]  /*3cd0*/  SHF.R.U64 R90, R134, 0x10, R135.reuse ;  /* 0x00000010865a7819 */ /* 0x100fe20000001287 */
[----:B------:R-:W-:Y:S01]  /*3ce0*/  HADD2.F32 R152, -RZ, R152.H0_H0 ;  /* 0x20000098ff987230 */ /* 0x000fe20000004100 */
[----:B------:R-:W-:Y:S01]  /*3cf0*/  SHF.R.U32.HI R135, RZ, 0x10, R135 ;  /* 0x00000010ff877819 */ /* 0x000fe20000011687 */
[--C-:B------:R-:W-:Y:S02]  /*3d00*/  HADD2.F32 R41, -RZ, R175.reuse.H1_H1 ;  /* 0x300000afff297230 */ /* 0x100fe40000004100 */
[----:B------:R-:W-:Y:S02]  /*3d10*/  HADD2.F32 R175, -RZ, R175.H0_H0 ;  /* 0x200000afffaf7230 */ /* 0x000fe40000004100 */
[----:B------:R-:W-:-:S02]  /*3d20*/  HADD2.F32 R90, -RZ, R90.H0_H0 ;  /* 0x2000005aff5a7230 */ /* 0x000fc40000004100 */
[-C--:B------:R-:W-:Y:S01]  /*3d30*/  FMUL.FTZ R134, R41, R152.reuse ;  /* 0x0000009829867220 */ /* 0x080fe20000410000 */
[----:B------:R-:W-:-:S03]  /*3d40*/  FMUL.FTZ R152, R175, R152 ;  /* 0x00000098af987220 */ /* 0x000fc60000410000 */
[-C--:B------:R-:W-:Y:S01]  /*3d50*/  FFMA.FTZ R134, R175, R90.reuse, -R134 ;  /* 0x0000005aaf867223 */ /* 0x080fe20000010886 */
[----:B------:R-:W-:Y:S02]  /*3d60*/  HADD2.F32 R175, -RZ, R187.H0_H0 ;  /* 0x200000bbffaf7230 */ /* 0x000fe40000004100 */
[----:B------:R-:W-:Y:S01]  /*3d70*/  FFMA.FTZ R41, R41, R90, R152 ;  /* 0x0000005a29297223 */ /* 0x000fe20000010098 */
[----:B------:R-:W-:Y:S01]  /*3d80*/  SHF.R.U32.HI R152, RZ, 0x10, R153 ;  /* 0x00000010ff987819 */ /* 0x000fe20000011699 */
[----:B------:R-:W-:Y:S02]  /*3d90*/  IMAD.MOV.U32 R153, RZ, RZ, R43 ;  /* 0x000000ffff997224 */ /* 0x000fe400078e002b */
[----:B------:R-:W-:Y:S01]  /*3da0*/  IMAD.MOV.U32 R90, RZ, RZ, R40 ;  /* 0x000000ffff5a7224 */ /* 0x000fe200078e0028 */
[----:B------:R-:W-:Y:S01]  /*3db0*/  F2FP.F16.F32.PACK_AB R41, R41, R134 ;  /* 0x000000862929723e */ /* 0x000fe200000000ff */
[----:B------:R-:W-:Y:S02]  /*3dc0*/  HADD2.F32 R40, -RZ, R152.H0_H0 ;  /* 0x20000098ff287230 */ /* 0x000fe40000004100 */
[----:B------:R-:W-:-:S02]  /*3dd0*/  HADD2.F32 R43, -RZ, R153.H1_H1 ;  /* 0x30000099ff2b7230 */ /* 0x000fc40000004100 */
[----:B------:R-:W-:Y:S02]  /*3de0*/  HADD2.F32 R153, -RZ, R153.H0_H0 ;  /* 0x20000099ff997230 */ /* 0x000fe40000004100 */
[----:B------:R-:W-:Y:S02]  /*3df0*/  HADD2.F32 R152, -RZ, R135.H0_H0 ;  /* 0x20000087ff987230 */ /* 0x000fe40000004100 */
[-C--:B------:R-:W-:Y:S01]  /*3e00*/  FMUL.FTZ R178, R43, R40.reuse ;  /* 0x000000282bb27220 */ /* 0x080fe20000410000 */
[----:B------:R-:W-:-:S03]  /*3e10*/  FMUL.FTZ R180, R153, R40 ;  /* 0x0000002899b47220 */ /* 0x000fc60000410000 */
[-C--:B------:R-:W-:Y:S01]  /*3e20*/  FFMA.FTZ R40, R153, R152.reuse, -R178 ;  /* 0x0000009899287223 */ /* 0x080fe200000108b2 */
[----:B------:R-:W-:Y:S02]  /*3e30*/  IMAD.MOV.U32 R153, RZ, RZ, R42 ;  /* 0x000000ffff997224 */ /* 0x000fe400078e002a */
[----:B------:R-:W-:Y:S01]  /*3e40*/  FFMA.FTZ R43, R43, R152, R180 ;  /* 0x000000982b2b7223 */ /* 0x000fe200000100b4 */
[--C-:B------:R-:W-:Y:S02]  /*3e50*/  HADD2.F32 R42, -RZ, R90.reuse.H1_H1 ;  /* 0x3000005aff2a7230 */ /* 0x100fe40000004100 */
[----:B------:R-:W-:Y:S02]  /*3e60*/  HADD2.F32 R152, -RZ, R90.H0_H0 ;  /* 0x2000005aff987230 */ /* 0x000fe40000004100 */
[----:B------:R-:W-:Y:S02]  /*3e70*/  HADD2.F32 R90, -RZ, R153.H1_H1 ;  /* 0x30000099ff5a7230 */ /* 0x000fe40000004100 */
[-C--:B------:R-:W-:Y:S01]  /*3e80*/  FMUL.FTZ R135, R42, R179.reuse ;  /* 0x000000b32a877220 */ /* 0x080fe20000410000 */
[----:B------:R-:W-:Y:S01]  /*3e90*/  F2FP.F16.F32.PACK_AB R43, R43, R40 ;  /* 0x000000282b2b723e */ /* 0x000fe200000000ff */
[----:B------:R-:W-:-:S02]  /*3ea0*/  FMUL.FTZ R179, R152, R179 ;  /* 0x000000b398b37220 */ /* 0x000fc40000410000 */
[-C--:B------:R-:W-:Y:S01]  /*3eb0*/  FFMA.FTZ R135, R152, R175.reuse, -R135 ;  /* 0x000000af98877223 */ /* 0x080fe20000010887 */
[----:B------:R-:W-:Y:S02]  /*3ec0*/  HADD2.F32 R152, -RZ, R153.H0_H0 ;  /* 0x20000099ff987230 */ /* 0x000fe40000004100 */
[----:B------:R-:W-:Y:S01]  /*3ed0*/  FFMA.FTZ R42, R42, R175, R179 ;  /* 0x000000af2a2a7223 */ /* 0x000fe200000100b3 */
[----:B------:R-:W-:Y:S02]  /*3ee0*/  HADD2.F32 R179, -RZ, R189.H0_H0 ;  /* 0x200000bdffb37230 */ /* 0x000fe40000004100 */
[----:B------:R-:W-:Y:S02]  /*3ef0*/  HADD2.F32 R153, -RZ, R187.H1_H1 ;  /* 0x300000bbff997230 */ /* 0x000fe40000004100 */
[----:B------:R-:W-:Y:S01]  /*3f00*/  F2FP.F16.F32.PACK_AB R40, R42, R135 ;  /* 0x000000872a28723e */ /* 0x000fe200000000ff */
[-C--:B------:R-:W-:Y:S01]  /*3f10*/  FMUL.FTZ R175, R90, R179.reuse ;  /* 0x000000b35aaf7220 */ /* 0x080fe20000410000 */
[----:B------:R-:W-:-:S03]  /*3f20*/  FMUL.FTZ R179, R152, R179 ;  /* 0x000000b398b37220 */ /* 0x000fc60000410000 */
[-C--:B------:R-:W-:Y:S01]  /*3f30*/  FFMA.FTZ R175, R152, R153.reuse, -R175 ;  /* 0x0000009998af7223 */ /* 0x080fe200000108af */
[----:B------:R-:W-:-:S05]  /*3f40*/  FFMA.FTZ R90, R90, R153, R179 ;  /* 0x000000995a5a7223 */ /* 0x000fca00000100b3 */
[----:B------:R-:W-:-:S07]  /*3f50*/  F2FP.F16.F32.PACK_AB R42, R90, R175 ;  /* 0x000000af5a2a723e */ /* 0x000fce00000000ff */
.L_x_5994:
[----:B------:R-:W-:Y:S05]  /*3f60*/  BSYNC B3 ;  /* 0x0000000000037941 */ /* 0x000fea0003800000 */
.L_x_5993:
[----:B------:R-:W-:Y:S01]  /*3f70*/  ULDC.64 UR4, c[0x0][0x2d8] ;  /* 0x0000b60000047ab9 */ /* 0x000fe20000000a00 */
[----:B------:R-:W-:Y:S01]  /*3f80*/  ULDC.64 UR6, c[0x0][0x208] ;  /* 0x0000820000067ab9 */ /* 0x000fe20000000a00 */
[----:B------:R-:W-:-:S04]  /*3f90*/  LEA R90, P3, R91, UR4, 0x1 ;  /* 0x000000045b5a7c11 */ /* 0x000fc8000f8608ff */
[----:B------:R-:W-:-:S05]  /*3fa0*/  LEA.HI.X R91, R91, UR5, R176, 0x1, P3 ;  /* 0x000000055b5b7c11 */ /* 0x000fca00098f0cb0 */
[----:B--2---:R1:W-:Y:S04]  /*3fb0*/  STG.E.128 desc[UR6][R90.64], R40 ;  /* 0x000000285a007986 */ /* 0x0043e8000c101d06 */
.L_x_5992:
[----:B------:R-:W-:Y:S05]  /*3fc0*/  BSYNC B2 ;  /* 0x0000000000027941 */ /* 0x000fea0003800000 */
.L_x_5991:
[----:B------:R-:W-:Y:S05]  /*3fd0*/  @P1 BRA `(.L_x_5990) ;  /* 0x0000000000d01947 */ /* 0x000fea0003800000 */
[----:B-1----:R1:W2:Y:S01]  /*3fe0*/  LDS.128 R40, [R5+0x23c00] ;  /* 0x023c000005287984 */ /* 0x0022a20000000c00 */
[----:B------:R-:W-:Y:S01]  /*3ff0*/  IADD3 R173, P3, R173, R13, RZ ;  /* 0x0000000dadad7210 */ /* 0x000fe20007f7e0ff */
[----:B------:R-:W-:Y:S03]  /*4000*/  BSSY B2, `(.L_x_5995) ;  /* 0x000002c000027945 */ /* 0x000fe60003800000 */
[----:B------:R-:W-:Y:S02]  /*4010*/  IADD3.X R174, R174, R8, RZ, P3, !PT ;  /* 0x00000008aeae7210 */ /* 0x000fe40001ffe4ff */
[----:B------:R-:W-:-:S13]  /*4020*/  ISETP.GE.AND P3, PT, R221, R80, PT ;  /* 0x00000050dd00720c */ /* 0x000fda0003f66270 */
[----:B-1----:R-:W-:Y:S05]  /*4030*/  @P3 BRA `(.L_x_5996) ;  /* 0x0000000000a03947 */ /* 0x002fea0003800000 */
[----:B------:R-:W-:Y:S01]  /*4040*/  SHF.R.U64 R90, R94, 0x10, R95 ;  /* 0x000000105e5a7819 */ /* 0x000fe2000000125f */
[--C-:B--2---:R-:W-:Y:S01]  /*4050*/  HADD2.F32 R134, -RZ, R41.reuse.H0_H0 ;  /* 0x20000029ff867230 */ /* 0x104fe20000004100 */
[----:B------:R-:W-:Y:S02]  /*4060*/  SHF.R.U64 R86, R86, 0x10, R87 ;  /* 0x0000001056567819 */ /* 0x000fe40000001257 */
[----:B------:R-:W-:Y:S01]  /*4070*/  SHF.R.U32.HI R94, RZ, 0x10, R95 ;  /* 0x00000010ff5e7819 */ /* 0x000fe2000001165f */
[----:B------:R-:W-:Y:S01]  /*4080*/  HADD2.F32 R91, -RZ, R90.H0_H0 ;  /* 0x2000005aff5b7230 */ /* 0x000fe20000004100 */
[----:B------:R-:W-:Y:S01]  /*4090*/  SHF.R.U32.HI R87, RZ, 0x10, R87 ;  /* 0x00000010ff577819 */ /* 0x000fe20000011657 */
[----:B------:R-:W-:Y:S02]  /*40a0*/  HADD2.F32 R90, -RZ, R41.H1_H1 ;  /* 0x30000029ff5a7230 */ /* 0x000fe40000004100 */
[----:B------:R-:W-:Y:S02]  /*40b0*/  HADD2.F32 R135, -RZ, R86.H0_H0 ;  /* 0x20000056ff877230 */ /* 0x000fe40000004100 */
[----:B------:R-:W-:-:S02]  /*40c0*/  HADD2.F32 R95, -RZ, R94.H0_H0 ;  /* 0x2000005eff5f7230 */ /* 0x000fc40000004100 */
[-C--:B------:R-:W-:Y:S01]  /*40d0*/  FMUL.FTZ R41, R90, R91.reuse ;  /* 0x0000005b5a297220 */ /* 0x080fe20000410000 */
[----:B------:R-:W-:Y:S02]  /*40e0*/  HADD2.F32 R94, -RZ, R43.H1_H1 ;  /* 0x3000002bff5e7230 */ /* 0x000fe40000004100 */
[C---:B------:R-:W-:Y:S01]  /*40f0*/  FMUL.FTZ R91, R134.reuse, R91 ;  /* 0x0000005b865b7220 */ /* 0x040fe20000410000 */
[----:B------:R-:W-:Y:S02]  /*4100*/  HADD2.F32 R153, -RZ, R87.H0_H0 ;  /* 0x20000057ff997230 */ /* 0x000fe40000004100 */
[----:B------:R-:W-:Y:S01]  /*4110*/  FFMA.FTZ R41, R134, R135, -R41 ;  /* 0x0000008786297223 */ /* 0x000fe20000010829 */
[----:B------:R-:W-:Y:S02]  /*4120*/  HADD2.F32 R134, -RZ, R43.H0_H0 ;  /* 0x2000002bff867230 */ /* 0x000fe40000004100 */
[----:B------:R-:W-:Y:S01]  /*4130*/  FMUL.FTZ R43, R94, R95 ;  /* 0x0000005f5e2b7220 */ /* 0x000fe20000410000 */
[----:B------:R-:W-:Y:S01]  /*4140*/  FFMA.FTZ R86, R90, R135, R91 ;  /* 0x000000875a567223 */ /* 0x000fe2000001005b */
[----:B------:R-:W-:-:S02]  /*4150*/  HADD2.F32 R87, -RZ, R188.H0_H0 ;  /* 0x200000bcff577230 */ /* 0x000fc40000004100 */
[C---:B------:R-:W-:Y:S01]  /*4160*/  FMUL.FTZ R95, R134.reuse, R95 ;  /* 0x0000005f865f7220 */ /* 0x040fe20000410000 */
[----:B------:R-:W-:Y:S02]  /*4170*/  HADD2.F32 R90, -RZ, R40.H1_H1 ;  /* 0x30000028ff5a7230 */ /* 0x000fe40000004100 */
        /* <DEDUP_REMOVED lines=8> */
[C---:B------:R-:W-:Y:S01]  /*4200*/  FMUL.FTZ R87, R134.reuse, R87 ;  /* 0x0000005786577220 */ /* 0x040fe20000410000 */
[----:B------:R-:W-:Y:S02]  /*4210*/  HADD2.F32 R153, -RZ, R42.H0_H0 ;  /* 0x2000002aff997230 */ /* 0x000fe40000004100 */
[-C--:B------:R-:W-:Y:S01]  /*4220*/  FFMA.FTZ R135, R134, R91.reuse, -R135 ;  /* 0x0000005b86877223 */ /* 0x080fe20000010887 */
[----:B------:R-:W-:Y:S02]  /*4230*/  HADD2.F32 R134, -RZ, R186.H1_H1 ;  /* 0x300000baff867230 */ /* 0x000fe40000004100 */
[-C--:B------:R-:W-:Y:S01]  /*4240*/  FMUL.FTZ R42, R95, R40.reuse ;  /* 0x000000285f2a7220 */ /* 0x080fe20000410000 */
[----:B------:R-:W-:Y:S01]  /*4250*/  FFMA.FTZ R90, R90, R91, R87 ;  /* 0x0000005b5a5a7223 */ /* 0x000fe20000010057 */
[C---:B------:R-:W-:Y:S01]  /*4260*/  FMUL.FTZ R40, R153.reuse, R40 ;  /* 0x0000002899287220 */ /* 0x040fe20000410000 */
[----:B------:R-:W-:Y:S01]  /*4270*/  F2FP.F16.F32.PACK_AB R43, R94, R43 ;  /* 0x0000002b5e2b723e */ /* 0x000fe200000000ff */
[----:B------:R-:W-:-:S02]  /*4280*/  FFMA.FTZ R42, R153, R134, -R42 ;  /* 0x00000086992a7223 */ /* 0x000fc4000001082a */
[----:B------:R-:W-:Y:S01]  /*4290*/  FFMA.FTZ R95, R95, R134, R40 ;  /* 0x000000865f5f7223 */ /* 0x000fe20000010028 */
[----:B------:R-:W-:-:S04]  /*42a0*/  F2FP.F16.F32.PACK_AB R40, R90, R135 ;  /* 0x000000875a28723e */ /* 0x000fc800000000ff */
[----:B------:R-:W-:-:S07]  /*42b0*/  F2FP.F16.F32.PACK_AB R42, R95, R42 ;  /* 0x0000002a5f2a723e */ /* 0x000fce00000000ff */
.L_x_5996:
[----:B------:R-:W-:Y:S05]  /*42c0*/  BSYNC B2 ;  /* 0x0000000000027941 */ /* 0x000fea0003800000 */
.L_x_5995:
[----:B------:R-:W-:Y:S01]  /*42d0*/  ULDC.64 UR4, c[0x0][0x2d8] ;  /* 0x0000b60000047ab9 */ /* 0x000fe20000000a00 */
[----:B------:R-:W-:Y:S01]  /*42e0*/  ULDC.64 UR6, c[0x0][0x208] ;  /* 0x0000820000067ab9 */ /* 0x000fe20000000a00 */
[----:B------:R-:W-:-:S04]  /*42f0*/  LEA R86, P3, R173, UR4, 0x1 ;  /* 0x00000004ad567c11 */ /* 0x000fc8000f8608ff */
[----:B------:R-:W-:-:S05]  /*4300*/  LEA.HI.X R87, R173, UR5, R174, 0x1, P3 ;  /* 0x00000005ad577c11 */ /* 0x000fca00098f0cae */
[----:B--2---:R2:W-:Y:S04]  /*4310*/  STG.E.128 desc[UR6][R86.64], R40 ;  /* 0x0000002856007986 */ /* 0x0045e8000c101d06 */
.L_x_5990:
[----:B------:R-:W-:Y:S05]  /*4320*/  BSYNC B1 ;  /* 0x0000000000017941 */ /* 0x000fea0003800000 */
.L_x_5989:
[----:B------:R-:W-:Y:S04]  /*4330*/  BSSY B1, `(.L_x_5997) ;  /* 0x0000072000017945 */ /* 0x000fe80003800000 */
[----:B------:R-:W-:Y:S05]  /*4340*/  @P4 BRA `(.L_x_5998) ;  /* 0x0000000400c04947 */ /* 0x000fea0003800000 */
[----:B--2---:R-:W-:Y:S01]  /*4350*/  IADD3 R86, P3, P4, R116, R132, R16 ;  /* 0x0000008474567210 */ /* 0x004fe20007c7e010 */
[----:B------:R-:W-:Y:S03]  /*4360*/  BSSY B2, `(.L_x_5999) ;  /* 0x0000038000027945 */ /* 0x000fe60003800000 */
[----:B------:R-:W-:Y:S01]  /*4370*/  IADD3.X R87, R125, R88, R17, P3, P4 ;  /* 0x000000587d577210 */ /* 0x000fe20001fe8411 */
[----:B------:R-:W-:Y:S08]  /*4380*/  @P0 BRA `(.L_x_6000) ;  /* 0x0000000000d40947 */ /* 0x000ff00003800000 */
[----:B-1----:R1:W2:Y:S01]  /*4390*/  LDS.128 R40, [R5+0x1f400] ;  /* 0x01f4000005287984 */ /* 0x0022a20000000c00 */
[----:B------:R-:W-:Y:S01]  /*43a0*/  IADD3 R90, P3, R86, R98, RZ ;  /* 0x00000062565a7210 */ /* 0x000fe20007f7e0ff */
[----:B------:R-:W-:Y:S04]  /*43b0*/  BSSY B3, `(.L_x_6001) ;  /* 0x000002d000037945 */ /* 0x000fe80003800000 */
[----:B------:R-:W-:Y:S01]  /*43c0*/  IMAD.X R91, R87, 0x1, R15, P3 ;  /* 0x00000001575b7824 */ /* 0x000fe200018e060f */
[----:B------:R-:W-:-:S13]  /*43d0*/  ISETP.GE.AND P3, PT, R18, R80, PT ;  /* 0x000000501200720c */ /* 0x000fda0003f66270 */
[----:B-1----:R-:W-:Y:S05]  /*43e0*/  @P3 BRA `(.L_x_6002) ;  /* 0x0000000000a43947 */ /* 0x002fea0003800000 */
[----:B------:R-:W-:Y:S01]  /*43f0*/  SHF.R.U64 R94, R82, 0x10, R83 ;  /* 0x00000010525e7819 */ /* 0x000fe20000001253 */
[----:B--2---:R-:W-:Y:S01]  /*4400*/  HADD2.F32 R134, -RZ, R43.H0_H0 ;  /* 0x2000002bff867230 */ /* 0x004fe20000004100 */
[----:B------:R-:W-:Y:S01]  /*4410*/  SHF.R.U32.HI R95, RZ, 0x10, R85 ;  /* 0x00000010ff5f7819 */ /* 0x000fe20000011655 */
[----:B------:R-:W-:Y:S01]  /*4420*/  HADD2.F32 R153, -RZ, R184.H0_H0 ;  /* 0x200000b8ff997230 */ /* 0x000fe20000004100 */
        /* <DEDUP_REMOVED lines=25> */
[----:B------:R-:W-:Y:S01]  /*45c0*/  HADD2.F32 R94, -RZ, R184.H1_H1 ;  /* 0x300000b8ff5e7230 */ /* 0x000fe20000004100 */
        /* <DEDUP_REMOVED lines=11> */
.L_x_6002:
[----:B------:R-:W-:Y:S05]  /*4680*/  BSYNC B3 ;  /* 0x0000000000037941 */ /* 0x000fea0003800000 */
.L_x_6001:
[----:B------:R-:W-:Y:S01]  /*4690*/  ULDC.64 UR4, c[0x0][0x2d8] ;  /* 0x0000b60000047ab9 */ /* 0x000fe20000000a00 */
[----:B------:R-:W-:Y:S01]  /*46a0*/  ULDC.64 UR6, c[0x0][0x208] ;  /* 0x0000820000067ab9 */ /* 0x000fe20000000a00 */
[----:B------:R-:W-:-:S04]  /*46b0*/  LEA R82, P3, R90, UR4, 0x1 ;  /* 0x000000045a527c11 */ /* 0x000fc8000f8608ff */
[----:B------:R-:W-:-:S05]  /*46c0*/  LEA.HI.X R83, R90, UR5, R91, 0x1, P3 ;  /* 0x000000055a537c11 */ /* 0x000fca00098f0c5b */
[----:B--2---:R2:W-:Y:S04]  /*46d0*/  STG.E.128 desc[UR6][R82.64], R40 ;  /* 0x0000002852007986 */ /* 0x0045e8000c101d06 */
.L_x_6000:
[----:B------:R-:W-:Y:S05]  /*46e0*/  BSYNC B2 ;  /* 0x0000000000027941 */ /* 0x000fea0003800000 */
.L_x_5999:
[----:B------:R-:W-:Y:S05]  /*46f0*/  @P1 BRA `(.L_x_5998) ;  /* 0x0000000000d41947 */ /* 0x000fea0003800000 */
[----:B-12---:R1:W2:Y:S01]  /*4700*/  LDS.128 R40, [R5+0x24c00] ;  /* 0x024c000005287984 */ /* 0x0062a20000000c00 */
[----:B------:R-:W-:Y:S01]  /*4710*/  IADD3 R86, P3, R86, R13, RZ ;  /* 0x0000000d56567210 */ /* 0x000fe20007f7e0ff */
[----:B------:R-:W-:Y:S04]  /*4720*/  BSSY B2, `(.L_x_6003) ;  /* 0x000002d000027945 */ /* 0x000fe80003800000 */
[----:B------:R-:W-:Y:S01]  /*4730*/  IMAD.X R87, R87, 0x1, R8, P3 ;  /* 0x0000000157577824 */ /* 0x000fe200018e0608 */
[----:B------:R-:W-:-:S13]  /*4740*/  ISETP.GE.AND P3, PT, R221, R80, PT ;  /* 0x00000050dd00720c */ /* 0x000fda0003f66270 */
[----:B-1----:R-:W-:Y:S05]  /*4750*/  @P3 BRA `(.L_x_6004) ;  /* 0x0000000000a43947 */ /* 0x002fea0003800000 */
[----:B------:R-:W-:Y:S02]  /*4760*/  SHF.R.U64 R82, R76, 0x10, R77 ;  /* 0x000000104c527819 */ /* 0x000fe4000000124d */
[----:B------:R-:W-:Y:S01]  /*4770*/  SHF.R.U64 R83, R78, 0x10, R79 ;  /* 0x000000104e537819 */ /* 0x000fe2000000124f */
[----:B--2---:R-:W-:Y:S01]  /*4780*/  HADD2.F32 R78, -RZ, R41.H0_H0 ;  /* 0x20000029ff4e7230 */ /* 0x004fe20000004100 */
[----:B------:R-:W-:Y:S02]  /*4790*/  SHF.R.U32.HI R76, RZ, 0x10, R77 ;  /* 0x00000010ff4c7819 */ /* 0x000fe4000001164d */
[----:B------:R-:W-:Y:S01]  /*47a0*/  SHF.R.U32.HI R90, RZ, 0x10, R79 ;  /* 0x00000010ff5a7819 */ /* 0x000fe2000001164f */
[----:B------:R-:W-:Y:S01]  /*47b0*/  HADD2.F32 R83, -RZ, R83.H0_H0 ;  /* 0x20000053ff537230 */ /* 0x000fe20000004100 */
[----:B------:R-:W-:Y:S01]  /*47c0*/  MOV R77, R43 ;  /* 0x0000002b004d7202 */ /* 0x000fe20000000f00 */
[----:B------:R-:W-:Y:S02]  /*47d0*/  HADD2.F32 R43, -RZ, R82.H0_H0 ;  /* 0x20000052ff2b7230 */ /* 0x000fe40000004100 */
[----:B------:R-:W-:-:S02]  /*47e0*/  HADD2.F32 R82, -RZ, R41.H1_H1 ;  /* 0x30000029ff527230 */ /* 0x000fc40000004100 */
[----:B------:R-:W-:Y:S02]  /*47f0*/  HADD2.F32 R90, -RZ, R90.H0_H0 ;  /* 0x2000005aff5a7230 */ /* 0x000fe40000004100 */
[--C-:B------:R-:W-:Y:S02]  /*4800*/  HADD2.F32 R79, -RZ, R77.reuse.H1_H1 ;  /* 0x3000004dff4f7230 */ /* 0x100fe40000004100 */
[-C--:B------:R-:W-:Y:S01]  /*4810*/  FMUL.FTZ R41, R82, R83.reuse ;  /* 0x0000005352297220 */ /* 0x080fe20000410000 */
[----:B------:R-:W-:Y:S02]  /*4820*/  HADD2.F32 R77, -RZ, R77.H0_H0 ;  /* 0x2000004dff4d7230 */ /* 0x000fe40000004100 */
[C---:B------:R-:W-:Y:S01]  /*4830*/  FMUL.FTZ R83, R78.reuse, R83 ;  /* 0x000000534e537220 */ /* 0x040fe20000410000 */
[----:B------:R-:W-:Y:S02]  /*4840*/  HADD2.F32 R84, -RZ, R76.H0_H0 ;  /* 0x2000004cff547230 */ /* 0x000fe40000004100 */
[-C--:B------:R-:W-:Y:S01]  /*4850*/  FMUL.FTZ R94, R79, R90.reuse ;  /* 0x0000005a4f5e7220 */ /* 0x080fe20000410000 */
[-C--:B------:R-:W-:Y:S01]  /*4860*/  FFMA.FTZ R41, R78, R43.reuse, -R41 ;  /* 0x0000002b4e297223 */ /* 0x080fe20000010829 */
[C---:B------:R-:W-:Y:S01]  /*4870*/  FMUL.FTZ R90, R77.reuse, R90 ;  /* 0x0000005a4d5a7220 */ /* 0x040fe20000410000 */
[----:B------:R-:W-:Y:S01]  /*4880*/  FFMA.FTZ R76, R82, R43, R83 ;  /* 0x0000002b524c7223 */ /* 0x000fe20000010053 */
[----:B------:R-:W-:Y:S01]  /*4890*/  FFMA.FTZ R43, R77, R84, -R94 ;  /* 0x000000544d2b7223 */ /* 0x000fe2000001085e */
[----:B------:R-:W-:-:S02]  /*48a0*/  HADD2.F32 R77, -RZ, R40.H1_H1 ;  /* 0x30000028ff4d7230 */ /* 0x000fc40000004100 */
[----:B------:R-:W-:Y:S01]  /*48b0*/  FFMA.FTZ R78, R79, R84, R90 ;  /* 0x000000544f4e7223 */ /* 0x000fe2000001005a */
[--C-:B------:R-:W-:Y:S01]  /*48c0*/  HADD2.F32 R83, -RZ, R183.reuse.H1_H1 ;  /* 0x300000b7ff537230 */ /* 0x100fe20000004100 */
[----:B------:R-:W-:Y:S01]  /*48d0*/  F2FP.F16.F32.PACK_AB R41, R76, R41 ;  /* 0x000000294c29723e */ /* 0x000fe200000000ff */
[----:B------:R-:W-:Y:S02]  /*48e0*/  HADD2.F32 R40, -RZ, R40.H0_H0 ;  /* 0x20000028ff287230 */ /* 0x000fe40000004100 */
[--C-:B------:R-:W-:Y:S02]  /*48f0*/  HADD2.F32 R79, -RZ, R42.reuse.H1_H1 ;  /* 0x3000002aff4f7230 */ /* 0x100fe40000004100 */
[-C--:B------:R-:W-:Y:S01]  /*4900*/  FMUL.FTZ R85, R77, R83.reuse ;  /* 0x000000534d557220 */ /* 0x080fe20000410000 */
[----:B------:R-:W-:Y:S02]  /*4910*/  HADD2.F32 R183, -RZ, R183.H0_H0 ;  /* 0x200000b7ffb77230 */ /* 0x000fe40000004100 */
        /* <DEDUP_REMOVED lines=13> */
.L_x_6004:
[----:B------:R-:W-:Y:S05]  /*49f0*/  BSYNC B2 ;  /* 0x0000000000027941 */ /* 0x000fea0003800000 */
.L_x_6003:
[----:B------:R-:W-:Y:S01]  /*4a00*/  ULDC.64 UR4, c[0x0][0x2d8] ;  /* 0x0000b60000047ab9 */ /* 0x000fe20000000a00 */
[----:B------:R-:W-:Y:S01]  /*4a10*/  ULDC.64 UR6, c[0x0][0x208] ;  /* 0x0000820000067ab9 */ /* 0x000fe20000000a00 */
[----:B------:R-:W-:-:S04]  /*4a20*/  LEA R76, P3, R86, UR4, 0x1 ;  /* 0x00000004564c7c11 */ /* 0x000fc8000f8608ff */
[----:B------:R-:W-:-:S05]  /*4a30*/  LEA.HI.X R77, R86, UR5, R87, 0x1, P3 ;  /* 0x00000005564d7c11 */ /* 0x000fca00098f0c57 */
[----:B--2---:R3:W-:Y:S04]  /*4a40*/  STG.E.128 desc[UR6][R76.64], R40 ;  /* 0x000000284c007986 */ /* 0x0047e8000c101d06 */
.L_x_5998:
[----:B------:R-:W-:Y:S05]  /*4a50*/  BSYNC B1 ;  /* 0x0000000000017941 */ /* 0x000fea0003800000 */
.L_x_5997:
[----:B-1----:R-:W4:Y:S01]  /*4a60*/  LDL R91, [R1] ;  /* 0x00000000015b7983 */ /* 0x002f220000100800 */
[----:B------:R-:W-:Y:S01]  /*4a70*/  BSSY B1, `(.L_x_6005) ;  /* 0x0000074000017945 */ /* 0x000fe20003800000 */
[----:B----4-:R-:W-:-:S13]  /*4a80*/  LOP3.LUT P3, RZ, R91, 0x4, RZ, 0xc0, !PT ;  /* 0x000000045bff7812 */ /* 0x010fda000786c0ff */
[----:B------:R-:W-:Y:S05]  /*4a90*/  @P3 BRA `(.L_x_6006) ;  /* 0x0000000400c43947 */ /* 0x000fea0003800000 */
[----:B---3--:R-:W-:Y:S01]  /*4aa0*/  IADD3 R77, P3, P4, R127, R132, R16 ;  /* 0x000000847f4d7210 */ /* 0x008fe20007c7e010 */
[----:B------:R-:W-:Y:S03]  /*4ab0*/  BSSY B2, `(.L_x_6007) ;  /* 0x0000039000027945 */ /* 0x000fe60003800000 */
[----:B------:R-:W-:Y:S01]  /*4ac0*/  IADD3.X R76, R126, R88, R17, P3, P4 ;  /* 0x000000587e4c7210 */ /* 0x000fe20001fe8411 */
[----:B------:R-:W-:Y:S08]  /*4ad0*/  @P0 BRA `(.L_x_6008) ;  /* 0x0000000000d80947 */ /* 0x000ff00003800000 */
[----:B--2---:R1:W2:Y:S01]  /*4ae0*/  LDS.128 R40, [R5+0x20400] ;  /* 0x0204000005287984 */ /* 0x0042a20000000c00 */
[----:B------:R-:W-:Y:S01]  /*4af0*/  IADD3 R78, P3, R77, R98, RZ ;  /* 0x000000624d4e7210 */ /* 0x000fe20007f7e0ff */
[----:B------:R-:W-:Y:S04]  /*4b00*/  BSSY B3, `(.L_x_6009) ;  /* 0x000002e000037945 */ /* 0x000fe80003800000 */
[----:B------:R-:W-:Y:S01]  /*4b10*/  IMAD.X R79, R76, 0x1, R15, P3 ;  /* 0x000000014c4f7824 */ /* 0x000fe200018e060f */
        /* <DEDUP_REMOVED lines=27> */
[----:B------:R-:W-:Y:S01]  /*4cd0*/  HADD2.F32 R73, -RZ, R72.H1_H1 ;  /* 0x30000048ff497230 */ /* 0x000fe20000004100 */
[----:B------:R-:W-:Y:S01]  /*4ce0*/  F2FP.F16.F32.PACK_AB R43, R84, R43 ;  /* 0x0000002b542b723e */ /* 0x000fe200000000ff */
[----:B------:R-:W-:Y:S02]  /*4cf0*/  HADD2.F32 R74, -RZ, R42.H1_H1 ;  /* 0x3000002aff4a7230 */ /* 0x000fe40000004100 */
[----:B------:R-:W-:Y:S02]  /*4d00*/  HADD2.F32 R72, -RZ, R72.H0_H0 ;  /* 0x20000048ff487230 */ /* 0x000fe40000004100 */
[----:B------:R-:W-:Y:S01]  /*4d10*/  FMUL.FTZ R85, R73, R82 ;  /* 0x0000005249557220 */ /* 0x000fe20000410000 */
[----:B------:R-:W-:Y:S02]  /*4d20*/  HADD2.F32 R42, -RZ, R42.H0_H0 ;  /* 0x2000002aff2a7230 */ /* 0x000fe40000004100 */
[----:B------:R-:W-:Y:S01]  /*4d30*/  FMUL.FTZ R87, R74, R165 ;  /* 0x000000a54a577220 */ /* 0x000fe20000410000 */
[----:B------:R-:W-:-:S02]  /*4d40*/  HADD2.F32 R75, -RZ, R166.H1_H1 ;  /* 0x300000a6ff4b7230 */ /* 0x000fc40000004100 */
[----:B------:R-:W-:Y:S01]  /*4d50*/  FMUL.FTZ R82, R72, R82 ;  /* 0x0000005248527220 */ /* 0x000fe20000410000 */
        /* <DEDUP_REMOVED lines=8> */
.L_x_6010:
[----:B------:R-:W-:Y:S05]  /*4de0*/  BSYNC B3 ;  /* 0x0000000000037941 */ /* 0x000fea0003800000 */
.L_x_6009:
[----:B------:R-:W-:Y:S01]  /*4df0*/  ULDC.64 UR4, c[0x0][0x2d8] ;  /* 0x0000b60000047ab9 */ /* 0x000fe20000000a00 */
[----:B------:R-:W-:Y:S01]  /*4e00*/  ULDC.64 UR6, c[0x0][0x208] ;  /* 0x0000820000067ab9 */ /* 0x000fe20000000a00 */
[----:B------:R-:W-:-:S04]  /*4e10*/  LEA R72, P3, R78, UR4, 0x1 ;  /* 0x000000044e487c11 */ /* 0x000fc8000f8608ff */
[----:B------:R-:W-:-:S05]  /*4e20*/  LEA.HI.X R73, R78, UR5, R79, 0x1, P3 ;  /* 0x000000054e497c11 */ /* 0x000fca00098f0c4f */
[----:B--2---:R1:W-:Y:S04]  /*4e30*/  STG.E.128 desc[UR6][R72.64], R40 ;  /* 0x0000002848007986 */ /* 0x0043e8000c101d06 */
.L_x_6008:
[----:B------:R-:W-:Y:S05]  /*4e40*/  BSYNC B2 ;  /* 0x0000000000027941 */ /* 0x000fea0003800000 */
.L_x_6007:
[----:B------:R-:W-:Y:S05]  /*4e50*/  @P1 BRA `(.L_x_6006) ;  /* 0x0000000000d41947 */ /* 0x000fea0003800000 */
[----:B-12---:R1:W2:Y:S01]  /*4e60*/  LDS.128 R40, [R5+0x25c00] ;  /* 0x025c000005287984 */ /* 0x0062a20000000c00 */
[----:B------:R-:W-:Y:S01]  /*4e70*/  IADD3 R77, P3, R77, R13, RZ ;  /* 0x0000000d4d4d7210 */ /* 0x000fe20007f7e0ff */
[----:B------:R-:W-:Y:S03]  /*4e80*/  BSSY B2, `(.L_x_6011) ;  /* 0x000002d000027945 */ /* 0x000fe60003800000 */
[----:B------:R-:W-:Y:S02]  /*4e90*/  IADD3.X R76, R76, R8, RZ, P3, !PT ;  /* 0x000000084c4c7210 */ /* 0x000fe40001ffe4ff */
        /* <DEDUP_REMOVED lines=43> */
.L_x_6012:
[----:B------:R-:W-:Y:S05]  /*5150*/  BSYNC B2 ;  /* 0x0000000000027941 */ /* 0x000fea0003800000 */
.L_x_6011:
[----:B------:R-:W-:Y:S01]  /*5160*/  ULDC.64 UR4, c[0x0][0x2d8] ;  /* 0x0000b60000047ab9 */ /* 0x000fe20000000a00 */
[----:B------:R-:W-:Y:S01]  /*5170*/  ULDC.64 UR6, c[0x0][0x208] ;  /* 0x0000820000067ab9 */ /* 0x000fe20000000a00 */
[----:B------:R-:W-:-:S04]  /*5180*/  LEA R68, P3, R77, UR4, 0x1 ;  /* 0x000000044d447c11 */ /* 0x000fc8000f8608ff */
[----:B------:R-:W-:-:S05]  /*5190*/  LEA.HI.X R69, R77, UR5, R76, 0x1, P3 ;  /* 0x000000054d457c11 */ /* 0x000fca00098f0c4c */
[----:B--2---:R4:W-:Y:S04]  /*51a0*/  STG.E.128 desc[UR6][R68.64], R40 ;  /* 0x0000002844007986 */ /* 0x0049e8000c101d06 */
.L_x_6006:
[----:B------:R-:W-:Y:S05]  /*51b0*/  BSYNC B1 ;  /* 0x0000000000017941 */ /* 0x000fea0003800000 */
.L_x_6005:
[----:B------:R-:W-:Y:S01]  /*51c0*/  LOP3.LUT P3, RZ, R91, 0x8, RZ, 0xc0, !PT ;  /* 0x000000085bff7812 */ /* 0x000fe2000786c0ff */
[----:B------:R-:W-:-:S12]  /*51d0*/  BSSY B1, `(.L_x_6013) ;  /* 0x0000072000017945 */ /* 0x000fd80003800000 */
[----:B------:R-:W-:Y:S05]  /*51e0*/  @P3 BRA `(.L_x_6014) ;  /* 0x0000000400c03947 */ /* 0x000fea0003800000 */
[----:B----4-:R-:W-:Y:S01]  /*51f0*/  IADD3 R69, P3, P4, R130, R132, R16 ;  /* 0x0000008482457210 */ /* 0x010fe20007c7e010 */
[----:B------:R-:W-:Y:S03]  /*5200*/  BSSY B2, `(.L_x_6015) ;  /* 0x0000038000027945 */ /* 0x000fe60003800000 */
[----:B------:R-:W-:Y:S01]  /*5210*/  IADD3.X R68, R128, R88, R17, P3, P4 ;  /* 0x0000005880447210 */ /* 0x000fe20001fe8411 */
[----:B------:R-:W-:Y:S08]  /*5220*/  @P0 BRA `(.L_x_6016) ;  /* 0x0000000000d40947 */ /* 0x000ff00003800000 */
[----:B-123--:R1:W2:Y:S01]  /*5230*/  LDS.128 R40, [R5+0x21400] ;  /* 0x0214000005287984 */ /* 0x00e2a20000000c00 */
        /* <DEDUP_REMOVED lines=46> */
.L_x_6018:
[----:B------:R-:W-:Y:S05]  /*5520*/  BSYNC B3 ;  /* 0x0000000000037941 */ /* 0x000fea0003800000 */
.L_x_6017:
[----:B------:R-:W-:Y:S01]  /*5530*/  ULDC.64 UR4, c[0x0][0x2d8] ;  /* 0x0000b60000047ab9 */ /* 0x000fe20000000a00 */
[----:B------:R-:W-:Y:S01]  /*5540*/  ULDC.64 UR6, c[0x0][0x208] ;  /* 0x0000820000067ab9 */ /* 0x000fe20000000a00 */
[----:B------:R-:W-:-:S04]  /*5550*/  LEA R64, P3, R70, UR4, 0x1 ;  /* 0x0000000446407c11 */ /* 0x000fc8000f8608ff */
[----:B------:R-:W-:-:S05]  /*5560*/  LEA.HI.X R65, R70, UR5, R71, 0x1, P3 ;  /* 0x0000000546417c11 */ /* 0x000fca00098f0c47 */
[----:B--2---:R4:W-:Y:S04]  /*5570*/  STG.E.128 desc[UR6][R64.64], R40 ;  /* 0x0000002840007986 */ /* 0x0049e8000c101d06 */
.L_x_6016:
[----:B------:R-:W-:Y:S05]  /*5580*/  BSYNC B2 ;  /* 0x0000000000027941 */ /* 0x000fea0003800000 */
.L_x_6015:
[----:B------:R-:W-:Y:S05]  /*5590*/  @P1 BRA `(.L_x_6014) ;  /* 0x0000000000d41947 */ /* 0x000fea0003800000 */
[----:B-1234-:R1:W2:Y:S01]  /*55a0*/  LDS.128 R40, [R5+0x26c00] ;  /* 0x026c000005287984 */ /* 0x01e2a20000000c00 */
        /* <DEDUP_REMOVED lines=46> */
.L_x_6020:
[----:B------:R-:W-:Y:S05]  /*5890*/  BSYNC B2 ;  /* 0x0000000000027941 */ /* 0x000fea0003800000 */
.L_x_6019:
[----:B------:R-:W-:Y:S01]  /*58a0*/  ULDC.64 UR4, c[0x0][0x2d8] ;  /* 0x0000b60000047ab9 */ /* 0x000fe20000000a00 */
[----:B------:R-:W-:Y:S01]  /*58b0*/  ULDC.64 UR6, c[0x0][0x208] ;  /* 0x0000820000067ab9 */ /* 0x000fe20000000a00 */
[----:B------:R-:W-:-:S04]  /*58c0*/  LEA R60, P3, R69, UR4, 0x1 ;  /* 0x00000004453c7c11 */ /* 0x000fc8000f8608ff */
[----:B------:R-:W-:-:S05]  /*58d0*/  LEA.HI.X R61, R69, UR5, R68, 0x1, P3 ;  /* 0x00000005453d7c11 */ /* 0x000fca00098f0c44 */
[----:B--2---:R1:W-:Y:S04]  /*58e0*/  STG.E.128 desc[UR6][R60.64], R40 ;  /* 0x000000283c007986 */ /* 0x0043e8000c101d06 */
.L_x_6014:
[----:B------:R-:W-:Y:S05]  /*58f0*/  BSYNC B1 ;  /* 0x0000000000017941 */ /* 0x000fea0003800000 */
.L_x_6013:
[----:B------:R-:W-:Y:S01]  /*5900*/  LOP3.LUT P3, RZ, R91, 0x2, RZ, 0xc0, !PT ;  /* 0x000000025bff7812 */ /* 0x000fe2000786c0ff */
[----:B------:R-:W-:-:S12]  /*5910*/  BSSY B1, `(.L_x_6021) ;  /* 0x0000072000017945 */ /* 0x000fd80003800000 */
[----:B------:R-:W-:Y:S05]  /*5920*/  @P3 BRA `(.L_x_6022) ;  /* 0x0000000400c03947 */ /* 0x000fea0003800000 */
[----:B------:R-:W-:Y:S01]  /*5930*/  IADD3 R67, P3, P4, R136, R132, R16 ;  /* 0x0000008488437210 */ /* 0x000fe20007c7e010 */
[----:B------:R-:W-:Y:S03]  /*5940*/  BSSY B2, `(.L_x_6023) ;  /* 0x0000038000027945 */ /* 0x000fe60003800000 */
[----:B----4-:R-:W-:Y:S01]  /*5950*/  IADD3.X R69, R131, R88, R17, P3, P4 ;  /* 0x0000005883457210 */ /* 0x010fe20001fe8411 */
        /* <DEDUP_REMOVED lines=48> */
.L_x_6026:
[----:B------:R-:W-:Y:S05]  /*5c60*/  BSYNC B3 ;  /* 0x0000000000037941 */ /* 0x000fea0003800000 */
.L_x_6025:
[----:B------:R-:W-:Y:S01]  /*5c70*/  ULDC.64 UR4, c[0x0][0x2d8] ;  /* 0x0000b60000047ab9 */ /* 0x000fe20000000a00 */
[----:B------:R-:W-:Y:S01]  /*5c80*/  ULDC.64 UR6, c[0x0][0x208] ;  /* 0x0000820000067ab9 */ /* 0x000fe20000000a00 */
[----:B------:R-:W-:-:S04]  /*5c90*/  LEA R56, P3, R65, UR4, 0x1 ;  /* 0x0000000441387c11 */ /* 0x000fc8000f8608ff */
[----:B------:R-:W-:-:S05]  /*5ca0*/  LEA.HI.X R57, R65, UR5, R68, 0x1, P3 ;  /* 0x0000000541397c11 */ /* 0x000fca00098f0c44 */
[----:B--2---:R4:W-:Y:S04]  /*5cb0*/  STG.E.128 desc[UR6][R56.64], R40 ;  /* 0x0000002838007986 */ /* 0x0049e8000c101d06 */
.L_x_6024:
[----:B------:R-:W-:Y:S05]  /*5cc0*/  BSYNC B2 ;  /* 0x0000000000027941 */ /* 0x000fea0003800000 */
.L_x_6023:
        /* <DEDUP_REMOVED lines=48> */
.L_x_6028:
[----:B------:R-:W-:Y:S05]  /*5fd0*/  BSYNC B2 ;  /* 0x0000000000027941 */ /* 0x000fea0003800000 */
.L_x_6027:
[----:B------:R-:W-:Y:S01]  /*5fe0*/  ULDC.64 UR4, c[0x0][0x2d8] ;  /* 0x0000b60000047ab9 */ /* 0x000fe20000000a00 */
[----:B------:R-:W-:Y:S01]  /*5ff0*/  ULDC.64 UR6, c[0x0][0x208] ;  /* 0x0000820000067ab9 */ /* 0x000fe20000000a00 */
[----:B------:R-:W-:-:S04]  /*6000*/  LEA R52, P3, R63, UR4, 0x1 ;  /* 0x000000043f347c11 */ /* 0x000fc8000f8608ff */
[----:B------:R-:W-:-:S05]  /*6010*/  LEA.HI.X R53, R63, UR5, R64, 0x1, P3 ;  /* 0x000000053f357c11 */ /* 0x000fca00098f0c40 */
[----:B--2---:R1:W-:Y:S04]  /*6020*/  STG.E.128 desc[UR6][R52.64], R40 ;  /* 0x0000002834007986 */ /* 0x0043e8000c101d06 */
.L_x_6022:
[----:B------:R-:W-:Y:S05]  /*6030*/  BSYNC B1 ;  /* 0x0000000000017941 */ /* 0x000fea0003800000 */
.L_x_6021:
[----:B------:R-:W-:Y:S05]  /*6040*/  @P5 BRA `(.L_x_6029) ;  /* 0x0000005000705947 */ /* 0x000fea0003800000 */
[----:B------:R-:W-:Y:S01]  /*6050*/  IADD3 R132, P3, P4, R141, R132, R16 ;  /* 0x000000848d847210 */ /* 0x000fe20007c7e010 */
[----:B------:R-:W-:Y:S03]  /*6060*/  BSSY B1, `(.L_x_6030) ;  /* 0x0000038000017945 */ /* 0x000fe60003800000 */
[----:B------:R-:W-:Y:S01]  /*6070*/  IADD3.X R88, R140, R88, R17, P3, P4 ;  /* 0x000000588c587210 */ /* 0x000fe20001fe8411 */
[----:B------:R-:W-:Y:S08]  /*6080*/  @P0 BRA `(.L_x_6031) ;  /* 0x0000000000d40947 */ /* 0x000ff00003800000 */
[----:B-1234-:R1:W2:Y:S01]  /*6090*/  LDS.128 R40, [R5+0x23400] ;  /* 0x0234000005287984 */ /* 0x01e2a20000000c00 */
[----:B------:R-:W-:Y:S01]  /*60a0*/  ISETP.GE.AND P4, PT, R18, R80, PT ;  /* 0x000000501200720c */ /* 0x000fe20003f86270 */
[----:B------:R-:W-:Y:S01]  /*60b0*/  BSSY B2, `(.L_x_6032) ;  /* 0x000002c000027945 */ /* 0x000fe20003800000 */
[----:B------:R-:W-:-:S11]  /*60c0*/  IADD3 R59, P3, R132, R98, RZ ;  /* 0x00000062843b7210 */ /* 0x000fd60007f7e0ff */
        /* <DEDUP_REMOVED lines=42> */
.L_x_6033:
[----:B------:R-:W-:Y:S05]  /*6370*/  BSYNC B2 ;  /* 0x0000000000027941 */ /* 0x000fea0003800000 */
.L_x_6032:
[----:B------:R-:W-:Y:S01]  /*6380*/  ULDC.64 UR4, c[0x0][0x2d8] ;  /* 0x0000b60000047ab9 */ /* 0x000fe20000000a00 */
[----:B------:R-:W-:Y:S01]  /*6390*/  IMAD.X R50, R88, 0x1, R15, P3 ;  /* 0x0000000158327824 */ /* 0x000fe200018e060f */
[----:B------:R-:W-:Y:S01]  /*63a0*/  LEA R48, P3, R59, UR4, 0x1 ;  /* 0x000000043b307c11 */ /* 0x000fe2000f8608ff */
[----:B------:R-:W-:-:S03]  /*63b0*/  ULDC.64 UR6, c[0x0][0x208] ;  /* 0x0000820000067ab9 */ /* 0x000fc60000000a00 */
[----:B------:R-:W-:-:S05]  /*63c0*/  LEA.HI.X R49, R59, UR5, R50, 0x1, P3 ;  /* 0x000000053b317c11 */ /* 0x000fca00098f0c32 */
[----:B--2---:R1:W-:Y:S04]  /*63d0*/  STG.E.128 desc[UR6][R48.64], R40 ;  /* 0x0000002830007986 */ /* 0x0043e8000c101d06 */
.L_x_6031:
[----:B------:R-:W-:Y:S05]  /*63e0*/  BSYNC B1 ;  /* 0x0000000000017941 */ /* 0x000fea0003800000 */
.L_x_6030:
[----:B------:R-:W-:Y:S05]  /*63f0*/  @P1 BRA `(.L_x_6029) ;  /* 0x0000004c00841947 */ /* 0x000fea0003800000 */
[----:B-1234-:R1:W2:Y:S01]  /*6400*/  LDS.128 R40, [R5+0x28c00] ;  /* 0x028c000005287984 */ /* 0x01e2a20000000c00 */
[----:B------:R-:W-:Y:S01]  /*6410*/  ISETP.GE.AND P4, PT, R221, R80, PT ;  /* 0x00000050dd00720c */ /* 0x000fe20003f86270 */
[----:B------:R-:W-:Y:S01]  /*6420*/  BSSY B1, `(.L_x_6034) ;  /* 0x000002c000017945 */ /* 0x000fe20003800000 */
[----:B------:R-:W-:-:S11]  /*6430*/  IADD3 R55, P3, R132, R13, RZ ;  /* 0x0000000d84377210 */ /* 0x000fd60007f7e0ff */
        /* <DEDUP_REMOVED lines=42> */
.L_x_6035:
[----:B------:R-:W-:Y:S05]  /*66e0*/  BSYNC B1 ;  /* 0x0000000000017941 */ /* 0x000fea0003800000 */
.L_x_6034:
[----:B------:R-:W-:Y:S01]  /*66f0*/  ULDC.64 UR4, c[0x0][0x2d8] ;  /* 0x0000b60000047ab9 */ /* 0x000fe20000000a00 */
[----:B------:R-:W-:Y:S01]  /*6700*/  IMAD.X R88, R88, 0x1, R8, P3 ;  /* 0x0000000158587824 */ /* 0x000fe200018e0608 */
[----:B------:R-:W-:Y:S01]  /*6710*/  LEA R44, P3, R55, UR4, 0x1 ;  /* 0x00000004372c7c11 */ /* 0x000fe2000f8608ff */
[----:B------:R-:W-:-:S03]  /*6720*/  ULDC.64 UR6, c[0x0][0x208] ;  /* 0x0000820000067ab9 */ /* 0x000fc60000000a00 */
[----:B------:R-:W-:-:S05]  /*6730*/  LEA.HI.X R45, R55, UR5, R88, 0x1, P3 ;  /* 0x00000005372d7c11 */ /* 0x000fca00098f0c58 */
[----:B--2---:R1:W-:Y:S01]  /*6740*/  STG.E.128 desc[UR6][R44.64], R40 ;  /* 0x000000282c007986 */ /* 0x0043e2000c101d06 */
[----:B------:R-:W-:Y:S05]  /*6750*/  BRA `(.L_x_6029) ;  /* 0x0000004800ac7947 */ /* 0x000fea0003800000 */
.L_x_5973:
[----:B------:R-:W-:Y:S01]  /*6760*/  ISETP.GE.AND P4, PT, R223, R4, PT ;  /* 0x00000004df00720c */ /* 0x000fe20003f86270 */
[----:B------:R-:W-:-:S03]  /*6770*/  ULDC.64 UR4, c[0x0][0x208] ;  /* 0x0000820000047ab9 */ /* 0x000fc60000000a00 */
[----:B------:R-:W-:-:S13]  /*6780*/  ISETP.GE.OR P4, PT, R16, R80, P4 ;  /* 0x000000501000720c */ /* 0x000fda0002786670 */
[----:B0-----:R-:W-:Y:S01]  /*6790*/  @!P4 IADD3 R46, P2, P3, R104, R92, R35 ;  /* 0x0000005c682ec210 */ /* 0x001fe20007b5e023 */
[----:B------:R-:W0:Y:S03]  /*67a0*/  @!P4 LDC.64 R56, c[0x0][0x3c8] ;  /* 0x0000f200ff38cb82 */ /* 0x000e260000000a00 */
[----:B------:R-:W-:Y:S02]  /*67b0*/  @!P4 IADD3.X R47, R27, R3, R38, P2, P3 ;  /* 0x000000031b2fc210 */ /* 0x000fe400017e6426 */
[----:B------:R-:W-:-:S03]  /*67c0*/  @!P4 IADD3 R44, P2, P3, R110, R90, R30 ;  /* 0x0000005a6e2cc210 */ /* 0x000fc60007b5e01e */
[----:B------:R-:W1:Y:S01]  /*67d0*/  @!P4 LDC.64 R58, c[0x0][0x3e0] ;  /* 0x0000f800ff3acb82 */ /* 0x000e620000000a00 */
[----:B------:R-:W-:Y:S02]  /*67e0*/  @!P4 IADD3.X R45, R21, R0, R32, P2, P3 ;  /* 0x00000000152dc210 */ /* 0x000fe400017e6420 */
[----:B------:R-:W-:-:S04]  /*67f0*/  ISETP.GE.AND P3, PT, R222, R4, PT ;  /* 0x00000004de00720c */ /* 0x000fc80003f66270 */
[----:B------:R-:W-:-:S13]  /*6800*/  ISETP.GE.OR P3, PT, R16, R80, P3 ;  /* 0x000000501000720c */ /* 0x000fda0001f66670 */
[----:B------:R-:W-:Y:S01]  /*6810*/  @!P3 IADD3 R42, P2, P5, R104, R34, R92 ;  /* 0x00000022682ab210 */ /* 0x000fe20007d5e05c */
[----:B------:R-:W2:Y:S03]  /*6820*/  @!P3 LDC.64 R64, c[0x0][0x3c8] ;  /* 0x0000f200ff40bb82 */ /* 0x000ea60000000a00 */
[----:B------:R-:W-:Y:S02]  /*6830*/  @!P3 IADD3.X R43, R27, R37, R3, P2, P5 ;  /* 0x000000251b2bb210 */ /* 0x000fe400017ea403 */
[----:B------:R-:W-:-:S03]  /*6840*/  @!P3 IADD3 R40, P2, P5, R110, R29, R90 ;  /* 0x0000001d6e28b210 */ /* 0x000fc60007d5e05a */
[----:B------:R-:W3:Y:S01]  /*6850*/  @!P3 LDC.64 R66, c[0x0][0x3e0] ;  /* 0x0000f800ff42bb82 */ /* 0x000ee20000000a00 */
[----:B------:R-:W-:Y:S02]  /*6860*/  @!P3 IADD3.X R41, R21, R31, R0, P2, P5 ;  /* 0x0000001f1529b210 */ /* 0x000fe400017ea400 */
[----:B------:R-:W-:-:S04]  /*6870*/  ISETP.GE.AND P2, PT, R225, R4, PT ;  /* 0x00000004e100720c */ /* 0x000fc80003f46270 */
[----:B------:R-:W-:-:S13]  /*6880*/  ISETP.GE.OR P2, PT, R16, R80, P2 ;  /* 0x000000501000720c */ /* 0x000fda0001746670 */
[----:B------:R-:W-:Y:S01]  /*6890*/  @!P2 IADD3 R70, P5, P6, R104, R33, R92 ;  /* 0x000000216846a210 */ /* 0x000fe20007ebe05c */
[----:B------:R-:W4:Y:S03]  /*68a0*/  @!P2 LDC.64 R72, c[0x0][0x3c8] ;  /* 0x0000f200ff48ab82 */ /* 0x000f260000000a00 */
[----:B------:R-:W-:Y:S02]  /*68b0*/  @!P2 IADD3.X R71, R27, R36, R3, P5, P6 ;  /* 0x000000241b47a210 */ /* 0x000fe40002fec403 */
[----:B------:R-:W-:-:S03]  /*68c0*/  @!P2 IADD3 R68, P5, P6, R110, R121, R90 ;  /* 0x000000796e44a210 */ /* 0x000fc60007ebe05a */
[----:B------:R-:W4:Y:S01]  /*68d0*/  @!P2 LDC.64 R74, c[0x0][0x3e0] ;  /* 0x0000f800ff4aab82 */ /* 0x000f220000000a00 */
[----:B------:R-:W-:Y:S02]  /*68e0*/  @!P2 IADD3.X R69, R21, R120, R0, P5, P6 ;  /* 0x000000781545a210 */ /* 0x000fe40002fec400 */
[----:B------:R-:W-:-:S04]  /*68f0*/  ISETP.GE.AND P5, PT, R22, R4, PT ;  /* 0x000000041600720c */ /* 0x000fc80003fa6270 */
[----:B------:R-:W-:-:S13]  /*6900*/  ISETP.GE.OR P5, PT, R16, R80, P5 ;  /* 0x000000501000720c */ /* 0x000fda0002fa6670 */
[----:B------:R-:W0:Y:S01]  /*6910*/  @!P5 LDC.64 R48, c[0x0][0x3c8] ;  /* 0x0000f200ff30db82 */ /* 0x000e220000000a00 */
[----:B------:R-:W-:-:S05]  /*6920*/  @!P5 IADD3 R50, P6, R104, R92, RZ ;  /* 0x0000005c6832d210 */ /* 0x000fca0007fde0ff */
[----:B------:R-:W-:Y:S01]  /*6930*/  @!P5 IMAD.X R51, R3, 0x1, R27, P6 ;  /* 0x000000010333d824 */ /* 0x000fe200030e061b */
[----:B0-----:R-:W-:-:S04]  /*6940*/  @!P5 LEA R48, P6, R50, R48, 0x1 ;  /* 0x000000303230d211 */ /* 0x001fc800078c08ff */
[----:B------:R-:W-:Y:S02]  /*6950*/  @!P5 LEA.HI.X R49, R50, R49, R51, 0x1, P6 ;  /* 0x000000313231d211 */ /* 0x000fe400030f0c33 */
[----:B------:R-:W0:Y:S01]  /*6960*/  @!P5 LDC.64 R50, c[0x0][0x3e0] ;  /* 0x0000f800ff32db82 */ /* 0x000e220000000a00 */
[----:B------:R-:W-:-:S05]  /*6970*/  @!P5 IADD3 R52, P6, R110, R90, RZ ;  /* 0x0000005a6e34d210 */ /* 0x000fca0007fde0ff */
[----:B------:R-:W-:Y:S01]  /*6980*/  @!P5 IMAD.X R53, R0, 0x1, R21, P6 ;  /* 0x000000010035d824 */ /* 0x000fe200030e0615 */
[----:B0-----:R-:W-:-:S04]  /*6990*/  @!P5 LEA R50, P6, R52, R50, 0x1 ;  /* 0x000000323432d211 */ /* 0x001fc800078c08ff */
[----:B------:R-:W-:Y:S02]  /*69a0*/  @!P5 LEA.HI.X R51, R52, R51, R53, 0x1, P6 ;  /* 0x000000333433d211 */ /* 0x000fe400030f0c35 */
[----:B------:R-:W-:-:S04]  /*69b0*/  @!P4 LEA R56, P6, R46, R56, 0x1 ;  /* 0x000000382e38c211 */ /* 0x000fc800078c08ff */
[----:B------:R-:W-:Y:S02]  /*69c0*/  @!P4 LEA.HI.X R57, R46, R57, R47, 0x1, P6 ;  /* 0x000000392e39c211 */ /* 0x000fe400030f0c2f */
[----:B------:R-:W-:Y:S02]  /*69d0*/  CS2R R46, SRZ ;  /* 0x00000000002e7805 */ /* 0x000fe4000001ff00 */
[----:B-1----:R-:W-:-:S04]  /*69e0*/  @!P4 LEA R58, P6, R44, R58, 0x1 ;  /* 0x0000003a2c3ac211 */ /* 0x002fc800078c08ff */
[----:B------:R-:W-:Y:S02]  /*69f0*/  @!P4 LEA.HI.X R59, R44, R59, R45, 0x1, P6 ;  /* 0x0000003b2c3bc211 */ /* 0x000fe400030f0c2d */
[----:B------:R-:W-:Y:S02]  /*6a00*/  CS2R R44, SRZ ;  /* 0x00000000002c7805 */ /* 0x000fe4000001ff00 */
[----:B--2---:R-:W-:-:S04]  /*6a10*/  @!P3 LEA R64, P6, R42, R64, 0x1 ;  /* 0x000000402a40b211 */ /* 0x004fc800078c08ff */
[----:B------:R-:W-:Y:S02]  /*6a20*/  @!P3 LEA.HI.X R65, R42, R65, R43, 0x1, P6 ;  /* 0x000000412a41b211 */ /* 0x000fe400030f0c2b */
[----:B------:R-:W-:Y:S02]  /*6a30*/  CS2R R42, SRZ ;  /* 0x00000000002a7805 */ /* 0x000fe4000001ff00 */
[C---:B---3--:R-:W-:Y:S01]  /*6a40*/  @!P3 LEA R66, P6, R40.reuse, R66, 0x1 ;  /* 0x000000422842b211 */ /* 0x048fe200078c08ff */
[----:B------:R0:W5:Y:S03]  /*6a50*/  @!P5 LDG.E.128 R44, desc[UR4][R50.64] ;  /* 0x00000004322cd981 */ /* 0x000166000c1e1d00 */
[----:B------:R-:W-:Y:S02]  /*6a60*/  @!P3 LEA.HI.X R67, R40, R67, R41, 0x1, P6 ;  /* 0x000000432843b211 */ /* 0x000fe400030f0c29 */
[----:B------:R-:W-:-:S02]  /*6a70*/  CS2R R40, SRZ ;  /* 0x0000000000287805 */ /* 0x000fc4000001ff00 */
[----:B------:R-:W-:Y:S02]  /*6a80*/  CS2R R54, SRZ ;  /* 0x0000000000367805 */ /* 0x000fe4000001ff00 */
[----:B------:R-:W-:Y:S02]  /*6a90*/  CS2R R52, SRZ ;  /* 0x0000000000347805 */ /* 0x000fe4000001ff00 */
[----:B------:R1:W5:Y:S01]  /*6aa0*/  @!P5 LDG.E.128 R40, desc[UR4][R48.64] ;  /* 0x000000043028d981 */ /* 0x000362000c1e1d00 */
[----:B0-----:R-:W-:Y:S02]  /*6ab0*/  CS2R R50, SRZ ;  /* 0x0000000000327805 */ /* 0x001fe4000001ff00 */
[----:B------:R-:W-:Y:S02]  /*6ac0*/  CS2R R62, SRZ ;  /* 0x00000000003e7805 */ /* 0x000fe4000001ff00 */
[----:B------:R-:W-:Y:S01]  /*6ad0*/  CS2R R60, SRZ ;  /* 0x00000000003c7805 */ /* 0x000fe2000001ff00 */
[----:B------:R0:W5:Y:S05]  /*6ae0*/  @!P4 LDG.E.128 R52, desc[UR4][R58.64] ;  /* 0x000000043a34c981 */ /* 0x00016a000c1e1d00 */
[----:B------:R-:W5:Y:S01]  /*6af0*/  @!P3 LDG.E.128 R60, desc[UR4][R66.64] ;  /* 0x00000004423cb981 */ /* 0x000f62000c1e1d00 */
[----:B-1----:R-:W-:-:S02]  /*6b00*/  CS2R R48, SRZ ;  /* 0x0000000000307805 */ /* 0x002fc4000001ff00 */
[----:B0-----:R-:W-:-:S04]  /*6b10*/  CS2R R58, SRZ ;  /* 0x00000000003a7805 */ /* 0x001fc8000001ff00 */
[----:B------:R0:W5:Y:S02]  /*6b20*/  @!P4 LDG.E.128 R48, desc[UR4][R56.64] ;  /* 0x000000043830c981 */ /* 0x000164000c1e1d00 */
[----:B0-----:R-:W-:-:S06]  /*6b30*/  CS2R R56, SRZ ;  /* 0x0000000000387805 */ /* 0x001fcc000001ff00 */
[----:B------:R0:W5:Y:S01]  /*6b40*/  @!P3 LDG.E.128 R56, desc[UR4][R64.64] ;  /* 0x000000044038b981 */ /* 0x000162000c1e1d00 */
[----:B----4-:R-:W-:-:S04]  /*6b50*/  @!P2 LEA R72, P3, R70, R72, 0x1 ;  /* 0x000000484648a211 */ /* 0x010fc800078608ff */
[----:B------:R-:W-:Y:S02]  /*6b60*/  @!P2 LEA.HI.X R73, R70, R73, R71, 0x1, P3 ;  /* 0x000000494649a211 */ /* 0x000fe400018f0c47 */
[----:B------:R-:W-:-:S04]  /*6b70*/  @!P2 LEA R74, P3, R68, R74, 0x1 ;  /* 0x0000004a444aa211 */ /* 0x000fc800078608ff */
[----:B------:R-:W-:Y:S02]  /*6b80*/  @!P2 LEA.HI.X R75, R68, R75, R69, 0x1, P3 ;  /* 0x0000004b444ba211 */ /* 0x000fe400018f0c45 */
[----:B------:R-:W-:-:S04]  /*6b90*/  ISETP.GE.AND P3, PT, R224, R4, PT ;  /* 0x00000004e000720c */ /* 0x000fc80003f66270 */
[----:B------:R-:W-:Y:S02]  /*6ba0*/  ISETP.GE.OR P3, PT, R16, R80, P3 ;  /* 0x000000501000720c */ /* 0x000fe40001f66670 */
[----:B------:R-:W-:Y:S02]  /*6bb0*/  CS2R R66, SRZ ;  /* 0x0000000000427805 */ /* 0x000fe4000001ff00 */
[----:B0-----:R-:W-:Y:S02]  /*6bc0*/  CS2R R64, SRZ ;  /* 0x0000000000407805 */ /* 0x001fe4000001ff00 */
[----:B------:R-:W-:Y:S02]  /*6bd0*/  CS2R R70, SRZ ;  /* 0x0000000000467805 */ /* 0x000fe4000001ff00 */
[----:B------:R-:W-:Y:S01]  /*6be0*/  CS2R R68, SRZ ;  /* 0x0000000000447805 */ /* 0x000fe2000001ff00 */
[----:B------:R-:W-:Y:S01]  /*6bf0*/  BSSY B1, `(.L_x_6036) ;  /* 0x0000021000017945 */ /* 0x000fe20003800000 */
[----:B------:R0:W5:Y:S04]  /*6c00*/  @!P2 LDG.E.128 R64, desc[UR4][R72.64] ;  /* 0x000000044840a981 */ /* 0x000168000c1e1d00 */
[----:B------:R1:W5:Y:S01]  /*6c10*/  @!P2 LDG.E.128 R68, desc[UR4][R74.64] ;  /* 0x000000044a44a981 */ /* 0x000362000c1e1d00 */
[----:B------:R-:W-:-:S02]  /*6c20*/  ISETP.GE.AND P2, PT, R226, R4, PT ;  /* 0x00000004e200720c */ /* 0x000fc40003f46270 */
[----:B------:R-:W-:Y:S02]  /*6c30*/  CS2R R78, SRZ ;  /* 0x00000000004e7805 */ /* 0x000fe4000001ff00 */
[----:B------:R-:W-:Y:S02]  /*6c40*/  CS2R R76, SRZ ;  /* 0x00000000004c7805 */ /* 0x000fe4000001ff00 */
[----:B------:R-:W-:Y:S02]  /*6c50*/  ISETP.GE.OR P2, PT, R16, R80, P2 ;  /* 0x000000501000720c */ /* 0x000fe40001746670 */
[----:B0-----:R-:W-:Y:S02]  /*6c60*/  CS2R R72, SRZ ;  /* 0x0000000000487805 */ /* 0x001fe4000001ff00 */
[----:B-1----:R-:W-:Y:S01]  /*6c70*/  CS2R R74, SRZ ;  /* 0x00000000004a7805 */ /* 0x002fe2000001ff00 */
[----:B------:R-:W-:Y:S08]  /*6c80*/  @P3 BRA `(.L_x_6037) ;  /* 0x00000000005c3947 */ /* 0x000ff00003800000 */
[----:B------:R-:W0:Y:S01]  /*6c90*/  LDC.64 R76, c[0x0][0x3d8] ;  /* 0x0000f600ff4c7b82 */ /* 0x000e220000000a00 */
[----:B------:R-:W-:Y:S01]  /*6ca0*/  MOV R74, R92 ;  /* 0x0000005c004a7202 */ /* 0x000fe20000000f00 */
[----:B------:R-:W-:Y:S01]  /*6cb0*/  IMAD.MOV.U32 R75, RZ, RZ, R3 ;  /* 0x000000ffff4b7224 */ /* 0x000fe200078e0003 */
[----:B------:R-:W-:Y:S01]  /*6cc0*/  ULDC.64 UR4, c[0x0][0x3c8] ;  /* 0x0000f20000047ab9 */ /* 0x000fe20000000a00 */
[----:B------:R-:W-:Y:S01]  /*6cd0*/  IMAD.MOV.U32 R78, RZ, RZ, R90 ;  /* 0x000000ffff4e7224 */ /* 0x000fe200078e005a */
[----:B------:R-:W-:Y:S01]  /*6ce0*/  ULDC.64 UR6, c[0x0][0x3e0] ;  /* 0x0000f80000067ab9 */ /* 0x000fe20000000a00 */
[----:B------:R-:W-:Y:S01]  /*6cf0*/  IMAD.MOV.U32 R79, RZ, RZ, R0 ;  /* 0x000000ffff4f7224 */ /* 0x000fe200078e0000 */
[----:B------:R-:W-:Y:S01]  /*6d00*/  ULDC.64 UR8, c[0x0][0x208] ;  /* 0x0000820000087ab9 */ /* 0x000fe20000000a00 */
[----:B------:R-:W1:Y:S01]  /*6d10*/  LDC.64 R72, c[0x0][0x3e8] ;  /* 0x0000fa00ff487b82 */ /* 0x000e620000000a00 */
[----:B0-----:R-:W-:-:S04]  /*6d20*/  IMAD.WIDE.U32 R74, R76, 0x60, R74 ;  /* 0x000000604c4a7825 */ /* 0x001fc800078e004a */
[----:B------:R-:W-:Y:S01]  /*6d30*/  IMAD R77, R77, 0x60, RZ ;  /* 0x000000604d4d7824 */ /* 0x000fe200078e02ff */
[----:B------:R-:W-:Y:S01]  /*6d40*/  IADD3 R76, P3, R104, R74, RZ ;  /* 0x0000004a684c7210 */ /* 0x000fe20007f7e0ff */
[----:B-1----:R-:W-:-:S03]  /*6d50*/  IMAD.WIDE.U32 R78, R72, 0x60, R78 ;  /* 0x00000060484e7825 */ /* 0x002fc600078e004e */
[----:B------:R-:W-:Y:S01]  /*6d60*/  IADD3.X R75, R27, R75, R77, P3, !PT ;  /* 0x0000004b1b4b7210 */ /* 0x000fe20001ffe44d */
[----:B------:R-:W-:Y:S01]  /*6d70*/  IMAD R73, R73, 0x60, RZ ;  /* 0x0000006049497824 */ /* 0x000fe200078e02ff */
[----:B------:R-:W-:-:S04]  /*6d80*/  IADD3 R74, P3, R110, R78, RZ ;  /* 0x0000004e6e4a7210 */ /* 0x000fc80007f7e0ff */
[----:B------:R-:W-:Y:S02]  /*6d90*/  IADD3.X R79, R21, R79, R73, P3, !PT ;  /* 0x0000004f154f7210 */ /* 0x000fe40001ffe449 */
[----:B------:R-:W-:-:S04]  /*6da0*/  LEA R72, P3, R76, UR4, 0x1 ;  /* 0x000000044c487c11 */ /* 0x000fc8000f8608ff */
[----:B------:R-:W-:Y:S02]  /*6db0*/  LEA.HI.X R73, R76, UR5, R75, 0x1, P3 ;  /* 0x000000054c497c11 */ /* 0x000fe400098f0c4b */
[----:B------:R-:W-:-:S04]  /*6dc0*/  LEA R76, P3, R74, UR6, 0x1 ;  /* 0x000000064a4c7c11 */ /* 0x000fc8000f8608ff */
[----:B------:R-:W-:Y:S02]  /*6dd0*/  LEA.HI.X R77, R74, UR7, R79, 0x1, P3 ;  /* 0x000000074a4d7c11 */ /* 0x000fe400098f0c4f */
[----:B------:R-:W5:Y:S04]  /*6de0*/  LDG.E.128 R72, desc[UR8][R72.64] ;  /* 0x0000000848487981 */ /* 0x000f68000c1e1d00 */
[----:B------:R-:W5:Y:S03]  /*6df0*/  LDG.E.128 R76, desc[UR8][R76.64] ;  /* 0x000000084c4c7981 */ /* 0x000f66000c1e1d00 */
.L_x_6037:
[----:B------:R-:W-:Y:S05]  /*6e00*/  BSYNC B1 ;  /* 0x0000000000017941 */ /* 0x000fea0003800000 */
.L_x_6036:
[----:B------:R-:W-:Y:S01]  /*6e10*/  BSSY B1, `(.L_x_6038) ;  /* 0x000001d000017945 */ /* 0x000fe20003800000 */
[----:B------:R-:W-:Y:S02]  /*6e20*/  ISETP.GE.AND P3, PT, R16, R80, PT ;  /* 0x000000501000720c */ /* 0x000fe40003f66270 */
[----:B------:R-:W-:Y:S02]  /*6e30*/  CS2R R82, SRZ ;  /* 0x0000000000527805 */ /* 0x000fe4000001ff00 */
[----:B------:R-:W-:Y:S02]  /*6e40*/  CS2R R80, SRZ ;  /* 0x0000000000507805 */ /* 0x000fe4000001ff00 */
[----:B------:R-:W-:Y:S02]  /*6e50*/  CS2R R86, SRZ ;  /* 0x0000000000567805 */ /* 0x000fe4000001ff00 */
[----:B-----5:R-:W-:Y:S02]  /*6e60*/  MOV R89, R74 ;  /* 0x0000004a00597202 */ /* 0x020fe40000000f00 */
[----:B------:R-:W-:Y:S01]  /*6e70*/  CS2R R84, SRZ ;  /* 0x0000000000547805 */ /* 0x000fe2000001ff00 */
[----:B------:R-:W-:Y:S06]  /*6e80*/  @P2 BRA `(.L_x_6039) ;  /* 0x0000000000542947 */ /* 0x000fec0003800000 */
[----:B------:R-:W0:Y:S01]  /*6e90*/  LDC.64 R82, c[0x0][0x3d8] ;  /* 0x0000f600ff527b82 */ /* 0x000e220000000a00 */
[----:B------:R-:W-:Y:S01]  /*6ea0*/  IMAD.MOV.U32 R93, RZ, RZ, R3 ;  /* 0x000000ffff5d7224 */ /* 0x000fe200078e0003 */
[----:B------:R-:W-:Y:S01]  /*6eb0*/  ULDC.64 UR4, c[0x0][0x3c8] ;  /* 0x0000f20000047ab9 */ /* 0x000fe20000000a00 */
[----:B------:R-:W-:Y:S01]  /*6ec0*/  IMAD.MOV.U32 R91, RZ, RZ, R0 ;  /* 0x000000ffff5b7224 */ /* 0x000fe200078e0000 */
[----:B------:R-:W-:Y:S01]  /*6ed0*/  ULDC.64 UR6, c[0x0][0x3e0] ;  /* 0x0000f80000067ab9 */ /* 0x000fe20000000a00 */
[----:B------:R-:W-:-:S03]  /*6ee0*/  ULDC.64 UR8, c[0x0][0x208] ;  /* 0x0000820000087ab9 */ /* 0x000fc60000000a00 */
        /* <DEDUP_REMOVED lines=12> */
[----:B------:R-:W-:Y:S01]  /*6fb0*/  LEA.HI.X R85, R0, UR7, R91, 0x1, P2 ;  /* 0x0000000700557c11 */ /* 0x000fe200090f0c5b */
[----:B------:R-:W5:Y:S05]  /*6fc0*/  LDG.E.128 R80, desc[UR8][R80.64] ;  /* 0x0000000850507981 */ /* 0x000f6a000c1e1d00 */
[----:B------:R-:W5:Y:S03]  /*6fd0*/  LDG.E.128 R84, desc[UR8][R84.64] ;  /* 0x0000000854547981 */ /* 0x000f66000c1e1d00 */
.L_x_6039:
[----:B------:R-:W-:Y:S05]  /*6fe0*/  BSYNC B1 ;  /* 0x0000000000017941 */ /* 0x000fea0003800000 */
.L_x_6038:
[----:B------:R-:W-:Y:S01]  /*6ff0*/  PRMT R171, R89, 0x7610, R171 ;  /* 0x0000761059ab7816 */ /* 0x000fe200000000ab */
[----:B------:R-:W-:Y:S01]  /*7000*/  IMAD.MOV.U32 R0, RZ, RZ, R75 ;  /* 0x000000ffff007224 */ /* 0x000fe200078e004b */
[----:B------:R-:W-:Y:S01]  /*7010*/  MOV R3, R72 ;  /* 0x0000004800037202 */ /* 0x000fe20000000f00 */
[----:B------:R-:W-:Y:S01]  /*7020*/  IMAD.MOV.U32 R90, RZ, RZ, R78 ;  /* 0x000000ffff5a7224 */ /* 0x000fe200078e004e */
[----:B------:R-:W-:Y:S01]  /*7030*/  ULOP3.LUT UR4, UR60, 0x1, URZ, 0xfc, !UPT ;  /* 0x000000013c047892 */ /* 0x000fe2000f8efc3f */
[----:B------:R-:W-:Y:S01]  /*7040*/  IMAD.MOV.U32 R89, RZ, RZ, R73 ;  /* 0x000000ffff597224 */ /* 0x000fe200078e0049 */
[----:B------:R-:W-:Y:S01]  /*7050*/  PRMT R171, R171, 0x5410, R0 ;  /* 0x00005410abab7816 */ /* 0x000fe20000000000 */
[----:B------:R-:W-:Y:S01]  /*7060*/  IMAD.MOV.U32 R0, RZ, RZ, R79 ;  /* 0x000000ffff007224 */ /* 0x000fe200078e004f */
[----:B------:R-:W-:Y:S01]  /*7070*/  PRMT R173, R90, 0x7610, R173 ;  /* 0x000076105aad7816 */ /* 0x000fe200000000ad */
[----:B-----5:R-:W-:Y:S01]  /*7080*/  IMAD.MOV.U32 R90, RZ, RZ, R82 ;  /* 0x000000ffff5a7224 */ /* 0x020fe200078e0052 */
        /* <DEDUP_REMOVED lines=30> */
[----:B------:R-:W-:Y:S01]  /*7270*/  PRMT R191, R90, 0x7610, R191 ;  /* 0x000076105abf7816 */ /* 0x000fe200000000bf */
[----:B------:R-:W-:Y:S01]  /*7280*/  IMAD.MOV.U32 R90, RZ, RZ, R50 ;  /* 0x000000ffff5a7224 */ /* 0x000fe200078e0032 */
[----:B------:R-:W-:Y:S02]  /*7290*/  MOV R3, R44 ;  /* 0x0000002c00037202 */ /* 0x000fe40000000f00 */
        /* <DEDUP_REMOVED lines=43> */
[----:B------:R-:W-:Y:S02]  /*7550*/  PRMT R167, R3, 0x5410, R89 ;  /* 0x0000541003a77816 */ /* 0x000fe40000000059 */
[----:B------:R-:W-:Y:S01]  /*7560*/  PRMT R170, R170, 0x5410, R0 ;  /* 0x00005410aaaa7816 */ /* 0x000fe20000000000 */
[----:B------:R-:W-:Y:S06]  /*7570*/  @!P2 BRA `(.L_x_6040) ;  /* 0x000000000004a947 */ /* 0x000fec0003800000 */
[----:B------:R-:W-:Y:S01]  /*7580*/  BPT.TRAP 0x1 ;  /* 0x000000040000795c */ /* 0x000fe20000300000 */
.L_x_6040:
[----:B------:R-:W-:Y:S01]  /*7590*/  IMAD R3, R220, 0x8, R2 ;  /* 0x00000008dc037824 */ /* 0x000fe200078e0202 */
[----:B------:R-:W-:Y:S01]  /*75a0*/  SHF.L.U32 R0, R229, 0x1f, RZ ;  /* 0x0000001fe5007819 */ /* 0x000fe200000006ff */
[----:B------:R-:W0:Y:S01]  /*75b0*/  LDC R152, c[0x0][0x2e4] ;  /* 0x0000b900ff987b82 */ /* 0x000e220000000800 */
[----:B------:R-:W-:Y:S01]  /*75c0*/  BSSY B1, `(.L_x_6041) ;  /* 0x0000006000017945 */ /* 0x000fe20003800000 */
[----:B------:R-:W-:Y:S01]  /*75d0*/  IMAD.MOV.U32 R133, RZ, RZ, R88 ;  /* 0x000000ffff857224 */ /* 0x000fe200078e0058 */
[----:B------:R-:W1:Y:S05]  /*75e0*/  SYNCS.PHASECHK.TRANS64.TRYWAIT P4, [R3+URZ+0x34890], R0 ;  /* 0x03489000030075a7 */ /* 0x000e6a000808017f */
[----:B------:R-:W2:Y:S01]  /*75f0*/  LDC.64 R134, c[0x0][0x2f0] ;  /* 0x0000bc00ff867b82 */ /* 0x000ea20000000a00 */
[----:B0-----:R-:W-:Y:S01]  /*7600*/  IADD3 R153, -R97, R152, RZ ;  /* 0x0000009861997210 */ /* 0x001fe20007ffe1ff */
[----:B-1----:R-:W-:Y:S06]  /*7610*/  @!P4 BRA `(.L_x_6042) ;  /* 0x000001dc001cc947 */ /* 0x002fec0003800000 */
.L_x_6287:
[----:B------:R-:W-:Y:S05]  /*7620*/  BSYNC B1 ;  /* 0x0000000000017941 */ /* 0x000fea0003800000 */
.L_x_6041:
[----:B------:R-:W-:Y:S01]  /*7630*/  ISETP.GE.OR P4, PT, R22, R4, P0 ;  /* 0x000000041600720c */ /* 0x000fe20000786670 */
[----:B------:R-:W-:-:S12]  /*7640*/  BSSY B1, `(.L_x_6043) ;  /* 0x000008a000017945 */ /* 0x000fd80003800000 */
[----:B------:R-:W-:Y:S05]  /*7650*/  @P4 BRA `(.L_x_6044) ;  /* 0x0000000800204947 */ /* 0x000fea0003800000 */
[----:B------:R-:W3:Y:S04]  /*7660*/  LDL R88, [R1] ;  /* 0x0000000001587983 */ /* 0x000ee80000100800 */
[----:B------:R-:W4:Y:S04]  /*7670*/  LDL R92, [R1+0x3c] ;  /* 0x00003c00015c7983 */ /* 0x000f280000100800 */
[----:B------:R-:W5:Y:S01]  /*7680*/  LDL R90, [R1+0x64] ;  /* 0x00006400015a7983 */ /* 0x000f620000100800 */
[----:B------:R-:W-:Y:S01]  /*7690*/  BSSY B2, `(.L_x_6045) ;  /* 0x0000072000027945 */ /* 0x000fe20003800000 */
[----:B------:R-:W1:Y:S02]  /*76a0*/  S2R R93, SR_TID.X ;  /* 0x00000000005d7919 */ /* 0x000e640000002100 */
[----:B-1----:R-:W-:-:S05]  /*76b0*/  VIADD R93, R93, 0xffffff80 ;  /* 0xffffff805d5d7836 */ /* 0x002fca0000000000 */
[----:B------:R-:W-:-:S04]  /*76c0*/  SHF.R.S32.HI R91, RZ, 0x1f, R93 ;  /* 0x0000001fff5b7819 */ /* 0x000fc8000001145d */
[----:B------:R-:W-:-:S05]  /*76d0*/  LEA.HI R91, R91, R93, RZ, 0x6 ;  /* 0x0000005d5b5b7211 */ /* 0x000fca00078f30ff */
[----:B------:R-:W-:-:S05]  /*76e0*/  IMAD.SHL.U32 R91, R91, 0x8, RZ ;  /* 0x000000085b5b7824 */ /* 0x000fca00078e00ff */
[----:B------:R-:W-:Y:S02]  /*76f0*/  LOP3.LUT R91, R91, 0xfffffe00, RZ, 0xc0, !PT ;  /* 0xfffffe005b5b7812 */ /* 0x000fe400078ec0ff */
[----:B---3--:R-:W-:-:S04]  /*7700*/  LOP3.LUT P5, RZ, R88, 0x1, RZ, 0xc0, !PT ;  /* 0x0000000158ff7812 */ /* 0x008fc800078ac0ff */
[----:B------:R-:W-:-:S04]  /*7710*/  SEL R88, R97, R153, !P5 ;  /* 0x0000009961587207 */ /* 0x000fc80006800000 */
[----:B------:R-:W-:-:S04]  /*7720*/  SHF.R.S32.HI R89, RZ, 0x1f, R88 ;  /* 0x0000001fff597819 */ /* 0x000fc80000011458 */
[----:B------:R-:W-:-:S04]  /*7730*/  LEA.HI R89, R89, R88, RZ, 0x4 ;  /* 0x0000005859597211 */ /* 0x000fc800078f20ff */
[----:B------:R-:W-:-:S04]  /*7740*/  LEA.HI.SX32 R88, R89, R10, 0x1c ;  /* 0x0000000a59587211 */ /* 0x000fc800078fe2ff */
[----:B------:R-:W-:Y:S01]  /*7750*/  SHF.R.S32.HI R89, RZ, 0x1f, R88 ;  /* 0x0000001fff597819 */ /* 0x000fe20000011458 */
[----:B------:R-:W-:-:S03]  /*7760*/  IMAD.SHL.U32 R175, R88, 0x8, RZ ;  /* 0x0000000858af7824 */ /* 0x000fc600078e00ff */
[----:B------:R-:W-:Y:S02]  /*7770*/  LEA.HI R88, R89, R88, RZ, 0x3 ;  /* 0x0000005859587211 */ /* 0x000fe400078f18ff */
[----:B------:R-:W-:Y:S02]  /*7780*/  LOP3.LUT R89, R175, 0x38, RZ, 0xc0, !PT ;  /* 0x00000038af597812 */ /* 0x000fe400078ec0ff */
[----:B------:R-:W-:Y:S02]  /*7790*/  SHF.R.S32.HI R88, RZ, 0x3, R88 ;  /* 0x00000003ff587819 */ /* 0x000fe40000011458 */
[----:B----4-:R-:W-:-:S03]  /*77a0*/  LOP3.LUT R89, R89, 0x1c0, R92, 0xf8, !PT ;  /* 0x000001c059597812 */ /* 0x010fc600078ef85c */
[----:B------:R-:W-:Y:S01]  /*77b0*/  IMAD R88, R88, 0x2c00, R91 ;  /* 0x00002c0058587824 */ /* 0x000fe200078e025b */
[----:B-----5:R-:W-:Y:S01]  /*77c0*/  LOP3.LUT R89, R89, R90, RZ, 0x3c, !PT ;  /* 0x0000005a59597212 */ /* 0x020fe200078e3cff */
[----:B------:R-:W-:-:S03]  /*77d0*/  IMAD R91, R220, 0x5800, R154 ;  /* 0x00005800dc5b7824 */ /* 0x000fc600078e029a */
[----:B------:R-:W-:Y:S01]  /*77e0*/  IADD3 R89, R88, R89, RZ ;  /* 0x0000005958597210 */ /* 0x000fe20007ffe0ff */
[----:B------:R-:W-:-:S04]  /*77f0*/  IMAD R88, R91, 0x2, R2 ;  /* 0x000000025b587824 */ /* 0x000fc800078e0202 */
[----:B------:R-:W-:-:S04]  /*7800*/  IMAD R89, R220, 0x5800, R89 ;  /* 0x00005800dc597824 */ /* 0x000fc800078e0259 */
[----:B------:R-:W-:Y:S02]  /*7810*/  IMAD R92, R89, 0x2, R2 ;  /* 0x00000002595c7824 */ /* 0x000fe400078e0202 */
[----:B------:R-:W1:Y:S04]  /*7820*/  LDS.128 R88, [R88+0x1e400] ;  /* 0x01e4000058587984 */ /* 0x000e680000000c00 */
[----:B------:R-:W3:Y:S01]  /*7830*/  LDS.128 R92, [R92+0x1e400] ;  /* 0x01e400005c5c7984 */ /* 0x000ee20000000c00 */
[----:B------:R-:W-:Y:S05]  /*7840*/  @P3 BRA `(.L_x_6046) ;  /* 0x0000000400583947 */ /* 0x000fea0003800000 */
[----:B---3--:R-:W-:Y:S01]  /*7850*/  IMAD.MOV.U32 R178, RZ, RZ, R93 ;  /* 0x000000ffffb27224 */ /* 0x008fe200078e005d */
[----:B-1----:R-:W-:Y:S01]  /*7860*/  MOV R93, R89 ;  /* 0x00000059005d7202 */ /* 0x002fe20000000f00 */
[----:B------:R-:W-:Y:S01]  /*7870*/  HADD2.F32 R179, -RZ, R179.H0_H0 ;  /* 0x200000b3ffb37230 */ /* 0x000fe20000004100 */
[--C-:B------:R-:W-:Y:S01]  /*7880*/  SHF.R.U64 R44, R44, 0x10, R45.reuse ;  /* 0x000000102c2c7819 */ /* 0x100fe2000000122d */
[----:B------:R-:W-:Y:S01]  /*7890*/  HADD2.F32 R89, -RZ, R180.H0_H0 ;  /* 0x200000b4ff597230 */ /* 0x000fe20000004100 */
[----:B------:R-:W-:Y:S01]  /*78a0*/  SHF.R.U32.HI R180, RZ, 0x10, R45 ;  /* 0x00000010ffb47819 */ /* 0x000fe2000001162d */
        /* <DEDUP_REMOVED lines=8> */
[----:B------:R-:W-:Y:S02]  /*7930*/  HADD2.F32 R45, -RZ, R95.H0_H0 ;  /* 0x2000005fff2d7230 */ /* 0x000fe40000004100 */
[-C--:B------:R-:W-:Y:S01]  /*7940*/  FFMA.FTZ R176, R176, R89.reuse, -R181 ;  /* 0x00000059b0b07223 */ /* 0x080fe200000108b5 */
[----:B------:R-:W-:Y:S02]  /*7950*/  HADD2.F32 R44, -RZ, R44.H0_H0 ;  /* 0x2000002cff2c7230 */ /* 0x000fe40000004100 */
[----:B------:R-:W-:Y:S01]  /*7960*/  FFMA.FTZ R174, R174, R89, R179 ;  /* 0x00000059aeae7223 */ /* 0x000fe200000100b3 */
[----:B------:R-:W-:Y:S01]  /*7970*/  HADD2.F32 R89, -RZ, R178.H1_H1 ;  /* 0x300000b2ff597230 */ /* 0x000fe20000004100 */
[----:B------:R-:W-:Y:S01]  /*7980*/  SHF.R.U32.HI R178, RZ, 0x10, R41 ;  /* 0x00000010ffb27819 */ /* 0x000fe20000011629 */
[--C-:B------:R-:W-:Y:S01]  /*7990*/  HADD2.F32 R41, -RZ, R91.reuse.H0_H0 ;  /* 0x2000005bff297230 */ /* 0x100fe20000004100 */
[----:B------:R-:W-:Y:S01]  /*79a0*/  SHF.R.U64 R42, R42, 0x10, R43 ;  /* 0x000000102a2a7819 */ /* 0x000fe2000000122b */
[----:B------:R-:W-:-:S02]  /*79b0*/  HADD2.F32 R91, -RZ, R91.H1_H1 ;  /* 0x3000005bff5b7230 */ /* 0x000fc40000004100 */
[-C--:B------:R-:W-:Y:S01]  /*79c0*/  FMUL.FTZ R182, R89, R180.reuse ;  /* 0x000000b459b67220 */ /* 0x080fe20000410000 */
[----:B------:R-:W-:Y:S02]  /*79d0*/  HADD2.F32 R178, -RZ, R178.H0_H0 ;  /* 0x200000b2ffb27230 */ /* 0x000fe40000004100 */
[----:B------:R-:W-:Y:S01]  /*79e0*/  FMUL.FTZ R180, R93, R180 ;  /* 0x000000b45db47220 */ /* 0x000fe20000410000 */
[----:B------:R-:W-:Y:S02]  /*79f0*/  HADD2.F32 R40, -RZ, R40.H0_H0 ;  /* 0x20000028ff287230 */ /* 0x000fe40000004100 */
[----:B------:R-:W-:Y:S02]  /*7a00*/  HADD2.F32 R181, -RZ, R191.H0_H0 ;  /* 0x200000bfffb57230 */ /* 0x000fe40000004100 */
[-C--:B------:R-:W-:Y:S01]  /*7a10*/  FFMA.FTZ R89, R89, R178.reuse, R180 ;  /* 0x000000b259597223 */ /* 0x080fe200000100b4 */
[--C-:B------:R-:W-:Y:S02]  /*7a20*/  HADD2.F32 R180, -RZ, R184.reuse.H1_H1 ;  /* 0x300000b8ffb47230 */ /* 0x100fe40000004100 */
[----:B------:R-:W-:Y:S01]  /*7a30*/  FFMA.FTZ R93, R93, R178, -R182 ;  /* 0x000000b25d5d7223 */ /* 0x000fe200000108b6 */
[----:B------:R-:W-:-:S02]  /*7a40*/  HADD2.F32 R178, -RZ, R184.H0_H0 ;  /* 0x200000b8ffb27230 */ /* 0x000fc40000004100 */
[----:B------:R-:W-:Y:S02]  /*7a50*/  HADD2.F32 R46, -RZ, R46.H0_H0 ;  /* 0x2000002eff2e7230 */ /* 0x000fe40000004100 */
[-C--:B------:R-:W-:Y:S01]  /*7a60*/  FMUL.FTZ R182, R45, R180.reuse ;  /* 0x000000b42db67220 */ /* 0x080fe20000410000 */
[----:B------:R-:W-:Y:S01]  /*7a70*/  FMUL.FTZ R180, R41, R180 ;  /* 0x000000b429b47220 */ /* 0x000fe20000410000 */
[----:B------:R-:W-:Y:S01]  /*7a80*/  HADD2.F32 R42, -RZ, R42.H0_H0 ;  /* 0x2000002aff2a7230 */ /* 0x000fe20000004100 */
[----:B------:R-:W-:Y:S01]  /*7a90*/  F2FP.F16.F32.PACK_AB R93, R93, R176 ;  /* 0x000000b05d5d723e */ /* 0x000fe200000000ff */
[-C--:B------:R-:W-:Y:S01]  /*7aa0*/  FFMA.FTZ R41, R41, R178.reuse, -R182 ;  /* 0x000000b229297223 */ /* 0x080fe200000108b6 */
[----:B------:R-:W-:Y:S01]  /*7ab0*/  FFMA.FTZ R180, R45, R178, R180 ;  /* 0x000000b22db47223 */ /* 0x000fe200000100b4 */
[----:B------:R-:W-:Y:S01]  /*7ac0*/  SHF.R.U32.HI R178, RZ, 0x10, R47 ;  /* 0x00000010ffb27819 */ /* 0x000fe2000001162f */
[----:B------:R-:W-:Y:S01]  /*7ad0*/  HADD2.F32 R45, -RZ, R95.H1_H1 ;  /* 0x3000005fff2d7230 */ /* 0x000fe20000004100 */
[----:B------:R-:W-:Y:S01]  /*7ae0*/  SHF.R.U32.HI R182, RZ, 0x10, R43 ;  /* 0x00000010ffb67819 */ /* 0x000fe2000001162b */
[----:B------:R-:W-:Y:S01]  /*7af0*/  HADD2.F32 R95, -RZ, R88.H0_H0 ;  /* 0x20000058ff5f7230 */ /* 0x000fe20000004100 */
[----:B------:R-:W-:Y:S01]  /*7b00*/  F2FP.F16.F32.PACK_AB R174, R89, R174 ;  /* 0x000000ae59ae723e */ /* 0x000fe200000000ff */
[----:B------:R-:W-:-:S02]  /*7b10*/  HADD2.F32 R178, -RZ, R178.H0_H0 ;  /* 0x200000b2ffb27230 */ /* 0x000fc40000004100 */
[----:B------:R-:W-:Y:S02]  /*7b20*/  HADD2.F32 R182, -RZ, R182.H0_H0 ;  /* 0x200000b6ffb67230 */ /* 0x000fe40000004100 */
[----:B------:R-:W-:Y:S02]  /*7b30*/  HADD2.F32 R47, -RZ, R190.H0_H0 ;  /* 0x200000beff2f7230 */ /* 0x000fe40000004100 */
[-C--:B------:R-:W-:Y:S01]  /*7b40*/  FMUL.FTZ R184, R45, R178.reuse ;  /* 0x000000b22db87220 */ /* 0x080fe20000410000 */
[C---:B------:R-:W-:Y:S01]  /*7b50*/  FMUL.FTZ R186, R91.reuse, R178 ;  /* 0x000000b25bba7220 */ /* 0x040fe20000410000 */
[----:B------:R-:W-:Y:S02]  /*7b60*/  HADD2.F32 R43, -RZ, R94.H1_H1 ;  /* 0x3000005eff2b7230 */ /* 0x000fe40000004100 */
[-C--:B------:R-:W-:Y:S01]  /*7b70*/  FFMA.FTZ R178, R91, R182.reuse, -R184 ;  /* 0x000000b65bb27223 */ /* 0x080fe200000108b8 */
[----:B------:R-:W-:Y:S01]  /*7b80*/  FFMA.FTZ R45, R45, R182, R186 ;  /* 0x000000b62d2d7223 */ /* 0x000fe200000100ba */
[----:B------:R-:W-:-:S02]  /*7b90*/  HADD2.F32 R186, -RZ, R191.H1_H1 ;  /* 0x300000bfffba7230 */ /* 0x000fc40000004100 */
[----:B------:R-:W-:Y:S01]  /*7ba0*/  HADD2.F32 R91, -RZ, R92.H0_H0 ;  /* 0x2000005cff5b7230 */ /* 0x000fe20000004100 */
[----:B------:R-:W-:Y:S01]  /*7bb0*/  F2FP.F16.F32.PACK_AB R41, R178, R41 ;  /* 0x00000029b229723e */ /* 0x000fe200000000ff */
[----:B------:R-:W-:Y:S01]  /*7bc0*/  HADD2.F32 R182, -RZ, R190.H1_H1 ;  /* 0x300000beffb67230 */ /* 0x000fe20000004100 */
[----:B------:R-:W-:Y:S01]  /*7bd0*/  F2FP.F16.F32.PACK_AB R45, R45, R180 ;  /* 0x000000b42d2d723e */ /* 0x000fe200000000ff */
[----:B------:R-:W-:Y:S02]  /*7be0*/  IMAD.MOV.U32 R89, RZ, RZ, R93 ;  /* 0x000000ffff597224 */ /* 0x000fe400078e005d */
[-C--:B------:R-:W-:Y:S01]  /*7bf0*/  FMUL.FTZ R184, R91, R186.reuse ;  /* 0x000000ba5bb87220 */ /* 0x080fe20000410000 */
[C---:B------:R-:W-:Y:S01]  /*7c00*/  FMUL.FTZ R186, R95.reuse, R186 ;  /* 0x000000ba5fba7220 */ /* 0x040fe20000410000 */
[----:B------:R-:W-:Y:S02]  /*7c10*/  IMAD.MOV.U32 R93, RZ, RZ, R174 ;  /* 0x000000ffff5d7224 */ /* 0x000fe400078e00ae */
[-C--:B------:R-:W-:Y:S01]  /*7c20*/  FFMA.FTZ R184, R95, R182.reuse, -R184 ;  /* 0x000000b65fb87223 */ /* 0x080fe200000108b8 */
[----:B------:R-:W-:Y:S01]  /*7c30*/  FFMA.FTZ R186, R91, R182, R186 ;  /* 0x000000b65bba7223 */ /* 0x000fe200000100ba */
[----:B------:R-:W-:-:S02]  /*7c40*/  HADD2.F32 R91, -RZ, R92.H1_H1 ;  /* 0x3000005cff5b7230 */ /* 0x000fc40000004100 */
[----:B------:R-:W-:-:S03]  /*7c50*/  HADD2.F32 R95, -RZ, R88.H1_H1 ;  /* 0x30000058ff5f7230 */ /* 0x000fc60000004100 */
[-C--:B------:R-:W-:Y:S02]  /*7c60*/  FMUL.FTZ R88, R91, R44.reuse ;  /* 0x0000002c5b587220 */ /* 0x080fe40000410000 */
[C---:B------:R-:W-:Y:S02]  /*7c70*/  FMUL.FTZ R44, R95.reuse, R44 ;  /* 0x0000002c5f2c7220 */ /* 0x040fe40000410000 */
[-C--:B------:R-:W-:Y:S02]  /*7c80*/  FFMA.FTZ R95, R95, R40.reuse, -R88 ;  /* 0x000000285f5f7223 */ /* 0x080fe40000010858 */
[----:B------:R-:W-:Y:S01]  /*7c90*/  FFMA.FTZ R91, R91, R40, R44 ;  /* 0x000000285b5b7223 */ /* 0x000fe2000001002c */
[----:B------:R-:W-:Y:S02]  /*7ca0*/  HADD2.F32 R40, -RZ, R94.H0_H0 ;  /* 0x2000005eff287230 */ /* 0x000fe40000004100 */
[----:B------:R-:W-:Y:S01]  /*7cb0*/  HADD2.F32 R44, -RZ, R90.H0_H0 ;  /* 0x2000005aff2c7230 */ /* 0x000fe20000004100 */
[----:B------:R-:W-:-:S02]  /*7cc0*/  F2FP.F16.F32.PACK_AB R88, R95, R184 ;  /* 0x000000b85f58723e */ /* 0x000fc400000000ff */
[-C--:B------:R-:W-:Y:S01]  /*7cd0*/  FMUL.FTZ R179, R40, R181.reuse ;  /* 0x000000b528b37220 */ /* 0x080fe20000410000 */
[----:B------:R-:W-:Y:S01]  /*7ce0*/  F2FP.F16.F32.PACK_AB R92, R91, R186 ;  /* 0x000000ba5b5c723e */ /* 0x000fe200000000ff */
[C---:B------:R-:W-:Y:S01]  /*7cf0*/  FMUL.FTZ R181, R44.reuse, R181 ;  /* 0x000000b52cb57220 */ /* 0x040fe20000410000 */
[----:B------:R-:W-:Y:S02]  /*7d00*/  IMAD.MOV.U32 R91, RZ, RZ, R41 ;  /* 0x000000ffff5b7224 */ /* 0x000fe400078e0029 */
[----:B------:R-:W-:Y:S01]  /*7d10*/  FFMA.FTZ R179, R44, R47, -R179 ;  /* 0x0000002f2cb37223 */ /* 0x000fe200000108b3 */
[----:B------:R-:W-:Y:S01]  /*7d20*/  MOV R95, R45 ;  /* 0x0000002d005f7202 */ /* 0x000fe20000000f00 */
[----:B------:R-:W-:Y:S01]  /*7d30*/  FFMA.FTZ R181, R40, R47, R181 ;  /* 0x0000002f28b57223 */ /* 0x000fe200000100b5 */
[----:B------:R-:W-:Y:S02]  /*7d40*/  HADD2.F32 R47, -RZ, R90.H1_H1 ;  /* 0x3000005aff2f7230 */ /* 0x000fe40000004100 */
[----:B------:R-:W-:-:S03]  /*7d50*/  FMUL.FTZ R40, R43, R46 ;  /* 0x0000002e2b287220 */ /* 0x000fc60000410000 */
[C---:B------:R-:W-:Y:S01]  /*7d60*/  FMUL.FTZ R46, R47.reuse, R46 ;  /* 0x0000002e2f2e7220 */ /* 0x040fe20000410000 */
[----:B------:R-:W-:-:S03]  /*7d70*/  FFMA.FTZ R40, R47, R42, -R40 ;  /* 0x0000002a2f287223 */ /* 0x000fc60000010828 */
[----:B------:R-:W-:Y:S02]  /*7d80*/  FFMA.FTZ R46, R43, R42, R46 ;  /* 0x0000002a2b2e7223 */ /* 0x000fe4000001002e */
[----:B------:R-:W-:-:S03]  /*7d90*/  F2FP.F16.F32.PACK_AB R90, R40, R179 ;  /* 0x000000b3285a723e */ /* 0x000fc600000000ff */
[----:B------:R-:W-:-:S07]  /*7da0*/  F2FP.F16.F32.PACK_AB R94, R46, R181 ;  /* 0x000000b52e5e723e */ /* 0x000fce00000000ff */
.L_x_6046:
[----:B------:R-:W-:Y:S05]  /*7db0*/  BSYNC B2 ;  /* 0x0000000000027941 */ /* 0x000fea0003800000 */
.L_x_6045:
[-C--:B--2---:R-:W-:Y:S01]  /*7dc0*/  IMAD R42, R23, R134.reuse, RZ ;  /* 0x00000086172a7224 */ /* 0x084fe200078e02ff */
[----:B------:R-:W-:Y:S01]  /*7dd0*/  ULDC.64 UR4, c[0x0][0x2d8] ;  /* 0x0000b60000047ab9 */ /* 0x000fe20000000a00 */
[----:B------:R-:W-:Y:S01]  /*7de0*/  IMAD.WIDE.U32 R40, R22, R134, R132 ;  /* 0x0000008616287225 */ /* 0x000fe200078e0084 */
[----:B------:R-:W-:-:S03]  /*7df0*/  ULDC.64 UR6, c[0x0][0x208] ;  /* 0x0000820000067ab9 */ /* 0x000fc60000000a00 */
[----:B------:R-:W-:-:S04]  /*7e00*/  IMAD R43, R22, R135, R42 ;  /* 0x00000087162b7224 */ /* 0x000fc800078e022a */
[----:B------:R-:W-:Y:S01]  /*7e10*/  IMAD.IADD R44, R43, 0x1, R41 ;  /* 0x000000012b2c7824 */ /* 0x000fe200078e0229 */
[----:B------:R-:W-:-:S04]  /*7e20*/  IADD3 R41, P4, P5, R98, R40, R20 ;  /* 0x0000002862297210 */ /* 0x000fc80007d9e014 */
[----:B------:R-:W-:Y:S02]  /*7e30*/  IADD3.X R42, R15, R44, R9, P4, P5 ;  /* 0x0000002c0f2a7210 */ /* 0x000fe400027ea409 */
[----:B------:R-:W-:-:S13]  /*7e40*/  ISETP.GE.AND P4, PT, R175, R152, PT ;  /* 0x00000098af00720c */ /* 0x000fda0003f86270 */
[--C-:B------:R-:W-:Y:S02]  /*7e50*/  @!P4 SHF.R.S32.HI R43, RZ, 0x1f, R175.reuse ;  /* 0x0000001fff2bc819 */ /* 0x100fe400000114af */
[----:B------:R-:W-:-:S04]  /*7e60*/  @!P4 IADD3 R175, P5, P6, R98, R40, R175 ;  /* 0x0000002862afc210 */ /* 0x000fc80007ebe0af */
[----:B------:R-:W-:Y:S02]  /*7e70*/  @!P4 IADD3.X R44, R15, R44, R43, P5, P6 ;  /* 0x0000002c0f2cc210 */ /* 0x000fe40002fec42b */
[----:B------:R-:W-:-:S04]  /*7e80*/  LEA R40, P5, R41, UR4, 0x1 ;  /* 0x0000000429287c11 */ /* 0x000fc8000f8a08ff */
[----:B------:R-:W-:Y:S02]  /*7e90*/  LEA.HI.X R41, R41, UR5, R42, 0x1, P5 ;  /* 0x0000000529297c11 */ /* 0x000fe4000a8f0c2a */
[----:B------:R-:W-:-:S03]  /*7ea0*/  @!P4 LEA R42, P5, R175, UR4, 0x1 ;  /* 0x00000004af2acc11 */ /* 0x000fc6000f8a08ff */
[----:B-1----:R1:W-:Y:S01]  /*7eb0*/  STG.E.128 desc[UR6][R40.64], R88 ;  /* 0x0000005828007986 */ /* 0x0023e2000c101d06 */
[----:B------:R-:W-:-:S05]  /*7ec0*/  @!P4 LEA.HI.X R43, R175, UR5, R44, 0x1, P5 ;  /* 0x00000005af2bcc11 */ /* 0x000fca000a8f0c2c */
[----:B---3--:R1:W-:Y:S04]  /*7ed0*/  @!P4 STG.E.128 desc[UR6][R42.64], R92 ;  /* 0x0000005c2a00c986 */ /* 0x0083e8000c101d06 */
.L_x_6044:
[----:B------:R-:W-:Y:S05]  /*7ee0*/  BSYNC B1 ;  /* 0x0000000000017941 */ /* 0x000fea0003800000 */
.L_x_6043:
[----:B------:R-:W-:Y:S01]  /*7ef0*/  ISETP.GE.OR P4, PT, R223, R4, P0 ;  /* 0x00000004df00720c */ /* 0x000fe20000786670 */
[----:B------:R-:W-:-:S12]  /*7f00*/  BSSY B1, `(.L_x_6047) ;  /* 0x0000088000017945 */ /* 0x000fd80003800000 */
[----:B------:R-:W-:Y:S05]  /*7f10*/  @P4 BRA `(.L_x_6048) ;  /* 0x0000000800184947 */ /* 0x000fea0003800000 */
[----:B-1----:R-:W3:Y:S04]  /*7f20*/  LDL R40, [R1+0x78] ;  /* 0x0000780001287983 */ /* 0x002ee80000100800 */
[----:B------:R-:W4:Y:S04]  /*7f30*/  LDL R41, [R1] ;  /* 0x0000000001297983 */ /* 0x000f280000100800 */
[----:B------:R-:W5:Y:S04]  /*7f40*/  LDL R44, [R1+0x38] ;  /* 0x00003800012c7983 */ /* 0x000f680000100800 */
[----:B------:R-:W5:Y:S04]  /*7f50*/  LDL R43, [R1+0x4c] ;  /* 0x00004c00012b7983 */ /* 0x000f680000100800 */
[----:B------:R-:W5:Y:S01]  /*7f60*/  LDL R42, [R1+0x5c] ;  /* 0x00005c00012a7983 */ /* 0x000f620000100800 */
[----:B--2---:R-:W-:Y:S01]  /*7f70*/  IMAD.WIDE.U32 R88, R223, R134, R132 ;  /* 0x00000086df587225 */ /* 0x004fe200078e0084 */
[----:B------:R-:W-:Y:S02]  /*7f80*/  BSSY B2, `(.L_x_6049) ;  /* 0x0000073000027945 */ /* 0x000fe40003800000 */
[----:B------:R-:W-:Y:S01]  /*7f90*/  IADD3 R90, P4, P5, R98, R88, R20 ;  /* 0x00000058625a7210 */ /* 0x000fe20007d9e014 */
[----:B---3--:R-:W-:Y:S01]  /*7fa0*/  IMAD R40, R40, R134, RZ ;  /* 0x0000008628287224 */ /* 0x008fe200078e02ff */
[----:B----4-:R-:W-:-:S03]  /*7fb0*/  LOP3.LUT P6, RZ, R41, 0x1, RZ, 0xc0, !PT ;  /* 0x0000000129ff7812 */ /* 0x010fc600078cc0ff */
[----:B------:R-:W-:Y:S01]  /*7fc0*/  IMAD R41, R223, R135, R40 ;  /* 0x00000087df297224 */ /* 0x000fe200078e0228 */
[----:B------:R-:W-:-:S03]  /*7fd0*/  SEL R40, R97, R153, !P6 ;  /* 0x0000009961287207 */ /* 0x000fc60007000000 */
[----:B------:R-:W-:Y:S01]  /*7fe0*/  IMAD.IADD R92, R89, 0x1, R41 ;  /* 0x00000001595c7824 */ /* 0x000fe200078e0229 */
[----:B------:R-:W-:-:S04]  /*7ff0*/  SHF.R.S32.HI R41, RZ, 0x1f, R40 ;  /* 0x0000001fff297819 */ /* 0x000fc80000011428 */
[----:B------:R-:W-:-:S04]  /*8000*/  LEA.HI R41, R41, R40, RZ, 0x4 ;  /* 0x0000002829297211 */ /* 0x000fc800078f20ff */
[----:B------:R-:W-:-:S04]  /*8010*/  LEA.HI.SX32 R93, R41, R10, 0x1c ;  /* 0x0000000a295d7211 */ /* 0x000fc800078fe2ff */
[----:B------:R-:W-:-:S04]  /*8020*/  SHF.R.S32.HI R40, RZ, 0x1f, R93 ;  /* 0x0000001fff287819 */ /* 0x000fc8000001145d */
[----:B------:R-:W-:Y:S01]  /*8030*/  LEA.HI R41, R40, R93, RZ, 0x3 ;  /* 0x0000005d28297211 */ /* 0x000fe200078f18ff */
[----:B------:R-:W-:-:S03]  /*8040*/  IMAD.SHL.U32 R93, R93, 0x8, RZ ;  /* 0x000000085d5d7824 */ /* 0x000fc600078e00ff */
[----:B------:R-:W-:Y:S02]  /*8050*/  SHF.R.S32.HI R41, RZ, 0x3, R41 ;  /* 0x00000003ff297819 */ /* 0x000fe40000011429 */
[----:B-----5:R-:W-:-:S03]  /*8060*/  LOP3.LUT R40, R44, 0x38, R93, 0xf8, !PT ;  /* 0x000000382c287812 */ /* 0x020fc600078ef85d */
[----:B------:R-:W-:Y:S01]  /*8070*/  IMAD R41, R41, 0x2c00, R43 ;  /* 0x00002c0029297824 */ /* 0x000fe200078e022b */
[----:B------:R-:W-:-:S04]  /*8080*/  LOP3.LUT R40, R40, R42, RZ, 0x3c, !PT ;  /* 0x0000002a28287212 */ /* 0x000fc800078e3cff */
[----:B------:R-:W-:Y:S01]  /*8090*/  IADD3 R41, R41, R40, RZ ;  /* 0x0000002829297210 */ /* 0x000fe20007ffe0ff */
[----:B------:R-:W-:-:S04]  /*80a0*/  IMAD R43, R220, 0x5800, R151 ;  /* 0x00005800dc2b7824 */ /* 0x000fc800078e0297 */
[----:B------:R-:W-:Y:S02]  /*80b0*/  IMAD R41, R220, 0x5800, R41 ;  /* 0x00005800dc297824 */ /* 0x000fe400078e0229 */
[--C-:B------:R-:W-:Y:S02]  /*80c0*/  IMAD R40, R43, 0x2, R2.reuse ;  /* 0x000000022b287824 */ /* 0x100fe400078e0202 */
[----:B------:R-:W-:-:S04]  /*80d0*/  IMAD R44, R41, 0x2, R2 ;  /* 0x00000002292c7824 */ /* 0x000fc800078e0202 */
[----:B------:R-:W1:Y:S04]  /*80e0*/  LDS.128 R40, [R40+0x1e400] ;  /* 0x01e4000028287984 */ /* 0x000e680000000c00 */
[----:B------:R-:W2:Y:S01]  /*80f0*/  LDS.128 R44, [R44+0x1e400] ;  /* 0x01e400002c2c7984 */ /* 0x000ea20000000c00 */
[----:B------:R-:W-:Y:S01]  /*8100*/  IADD3.X R91, R15, R92, R9, P4, P5 ;  /* 0x0000005c0f5b7210 */ /* 0x000fe200027ea409 */
[----:B------:R-:W-:Y:S06]  /*8110*/  @P3 BRA `(.L_x_6050) ;  /* 0x0000000400643947 */ /* 0x000fec0003800000 */
[----:B--2---:R-:W-:Y:S01]  /*8120*/  IMAD.MOV.U32 R95, RZ, RZ, R45 ;  /* 0x000000ffff5f7224 */ /* 0x004fe200078e002d */
[----:B-1----:R-:W-:Y:S01]  /*8130*/  MOV R45, R41 ;  /* 0x00000029002d7202 */ /* 0x002fe20000000f00 */
[----:B------:R-:W-:Y:S01]  /*8140*/  HADD2.F32 R175, -RZ, R194.H1_H1 ;  /* 0x300000c2ffaf7230 */ /* 0x000fe20000004100 */
[----:B------:R-:W-:Y:S01]  /*8150*/  SHF.R.U32.HI R178, RZ, 0x10, R53 ;  /* 0x00000010ffb27819 */ /* 0x000fe20000011635 */
        /* <DEDUP_REMOVED lines=15> */
[----:B------:R-:W-:Y:S01]  /*8250*/  SHF.R.U64 R50, R50, 0x10, R51 ;  /* 0x0000001032327819 */ /* 0x000fe20000001233 */
[----:B------:R-:W-:Y:S01]  /*8260*/  IMAD.MOV.U32 R95, RZ, RZ, R47 ;  /* 0x000000ffff5f7224 */ /* 0x000fe200078e002f */
[----:B------:R-:W-:Y:S01]  /*8270*/  SHF.R.U64 R54, R54, 0x10, R55 ;  /* 0x0000001036367819 */ /* 0x000fe20000001237 */
[----:B------:R-:W-:-:S02]  /*8280*/  HADD2.F32 R47, -RZ, R43.H0_H0 ;  /* 0x2000002bff2f7230 */ /* 0x000fc40000004100 */
[-C--:B------:R-:W-:Y:S01]  /*8290*/  FMUL.FTZ R180, R41, R178.reuse ;  /* 0x000000b229b47220 */ /* 0x080fe20000410000 */
[C---:B------:R-:W-:Y:S01]  /*82a0*/  FMUL.FTZ R178, R45.reuse, R178 ;  /* 0x000000b22db27220 */ /* 0x040fe20000410000 */
[----:B------:R-:W-:Y:S02]  /*82b0*/  HADD2.F32 R175, -RZ, R95.H0_H0 ;  /* 0x2000005fffaf7230 */ /* 0x000fe40000004100 */
[-C--:B------:R-:W-:Y:S01]  /*82c0*/  FFMA.FTZ R45, R45, R176.reuse, -R180 ;  /* 0x000000b02d2d7223 */ /* 0x080fe200000108b4 */
[----:B------:R-:W-:Y:S01]  /*82d0*/  FFMA.FTZ R41, R41, R176, R178 ;  /* 0x000000b029297223 */ /* 0x000fe200000100b2 */
[----:B------:R-:W-:Y:S02]  /*82e0*/  HADD2.F32 R178, -RZ, R193.H1_H1 ;  /* 0x300000c1ffb27230 */ /* 0x000fe40000004100 */
[----:B------:R-:W-:Y:S01]  /*82f0*/  HADD2.F32 R176, -RZ, R192.H0_H0 ;  /* 0x200000c0ffb07230 */ /* 0x000fe20000004100 */
[----:B------:R-:W-:Y:S01]  /*8300*/  F2FP.F16.F32.PACK_AB R45, R45, R174 ;  /* 0x000000ae2d2d723e */ /* 0x000fe200000000ff */
[----:B------:R-:W-:-:S02]  /*8310*/  HADD2.F32 R95, -RZ, R95.H1_H1 ;  /* 0x3000005fff5f7230 */ /* 0x000fc40000004100 */
[-C--:B------:R-:W-:Y:S01]  /*8320*/  FMUL.FTZ R180, R175, R178.reuse ;  /* 0x000000b2afb47220 */ /* 0x080fe20000410000 */
[----:B------:R-:W-:Y:S01]  /*8330*/  FMUL.FTZ R178, R47, R178 ;  /* 0x000000b22fb27220 */ /* 0x000fe20000410000 */
[----:B------:R-:W-:Y:S01]  /*8340*/  HADD2.F32 R43, -RZ, R43.H1_H1 ;  /* 0x3000002bff2b7230 */ /* 0x000fe20000004100 */
[----:B------:R-:W-:Y:S01]  /*8350*/  F2FP.F16.F32.PACK_AB R94, R41, R94 ;  /* 0x0000005e295e723e */ /* 0x000fe200000000ff */
[-C--:B------:R-:W-:Y:S01]  /*8360*/  FFMA.FTZ R47, R47, R176.reuse, -R180 ;  /* 0x000000b02f2f7223 */ /* 0x080fe200000108b4 */
[----:B------:R-:W-:Y:S01]  /*8370*/  FFMA.FTZ R178, R175, R176, R178 ;  /* 0x000000b0afb27223 */ /* 0x000fe200000100b2 */
[----:B------:R-:W-:Y:S01]  /*8380*/  SHF.R.U32.HI R176, RZ, 0x10, R55 ;  /* 0x00000010ffb07819 */ /* 0x000fe20000011637 */
[----:B------:R-:W-:Y:S01]  /*8390*/  HADD2.F32 R53, -RZ, R40.H0_H0 ;  /* 0x20000028ff357230 */ /* 0x000fe20000004100 */
[----:B------:R-:W-:Y:S01]  /*83a0*/  SHF.R.U32.HI R180, RZ, 0x10, R51 ;  /* 0x00000010ffb47819 */ /* 0x000fe20000011633 */
[----:B------:R-:W-:Y:S02]  /*83b0*/  HADD2.F32 R52, -RZ, R52.H0_H0 ;  /* 0x20000034ff347230 */ /* 0x000fe40000004100 */
[----:B------:R-:W-:-:S02]  /*83c0*/  HADD2.F32 R176, -RZ, R176.H0_H0 ;  /* 0x200000b0ffb07230 */ /* 0x000fc40000004100 */
[----:B------:R-:W-:Y:S02]  /*83d0*/  HADD2.F32 R180, -RZ, R180.H0_H0 ;  /* 0x200000b4ffb47230 */ /* 0x000fe40000004100 */
[----:B------:R-:W-:Y:S02]  /*83e0*/  HADD2.F32 R49, -RZ, R40.H1_H1 ;  /* 0x30000028ff317230 */ /* 0x000fe40000004100 */
[-C--:B------:R-:W-:Y:S01]  /*83f0*/  FMUL.FTZ R182, R95, R176.reuse ;  /* 0x000000b05fb67220 */ /* 0x080fe20000410000 */
[C---:B------:R-:W-:Y:S01]  /*8400*/  FMUL.FTZ R176, R43.reuse, R176 ;  /* 0x000000b02bb07220 */ /* 0x040fe20000410000 */
[----:B------:R-:W-:Y:S02]  /*8410*/  HADD2.F32 R48, -RZ, R48.H0_H0 ;  /* 0x20000030ff307230 */ /* 0x000fe40000004100 */
[-C--:B------:R-:W-:Y:S01]  /*8420*/  FFMA.FTZ R182, R43, R180.reuse, -R182 ;  /* 0x000000b42bb67223 */ /* 0x080fe200000108b6 */
[----:B------:R-:W-:Y:S02]  /*8430*/  HADD2.F32 R43, -RZ, R44.H0_H0 ;  /* 0x2000002cff2b7230 */ /* 0x000fe40000004100 */
[----:B------:R-:W-:Y:S01]  /*8440*/  FFMA.FTZ R95, R95, R180, R176 ;  /* 0x000000b45f5f7223 */ /* 0x000fe200000100b0 */
[----:B------:R-:W-:-:S02]  /*8450*/  HADD2.F32 R176, -RZ, R192.H1_H1 ;  /* 0x300000c0ffb07230 */ /* 0x000fc40000004100 */
[----:B------:R-:W-:Y:S02]  /*8460*/  HADD2.F32 R51, -RZ, R46.H0_H0 ;  /* 0x2000002eff337230 */ /* 0x000fe40000004100 */
[-C--:B------:R-:W-:Y:S01]  /*8470*/  FMUL.FTZ R180, R43, R184.reuse ;  /* 0x000000b82bb47220 */ /* 0x080fe20000410000 */
[C---:B------:R-:W-:Y:S01]  /*8480*/  FMUL.FTZ R184, R53.reuse, R184 ;  /* 0x000000b835b87220 */ /* 0x040fe20000410000 */
[----:B------:R-:W-:Y:S01]  /*8490*/  HADD2.F32 R54, -RZ, R54.H0_H0 ;  /* 0x20000036ff367230 */ /* 0x000fe20000004100 */
[----:B------:R-:W-:Y:S01]  /*84a0*/  F2FP.F16.F32.PACK_AB R47, R182, R47 ;  /* 0x0000002fb62f723e */ /* 0x000fe200000000ff */
[-C--:B------:R-:W-:Y:S01]  /*84b0*/  FFMA.FTZ R180, R53, R176.reuse, -R180 ;  /* 0x000000b035b47223 */ /* 0x080fe200000108b4 */
[----:B------:R-:W-:Y:S01]  /*84c0*/  FFMA.FTZ R184, R43, R176, R184 ;  /* 0x000000b02bb87223 */ /* 0x000fe200000100b8 */
[----:B------:R-:W-:Y:S01]  /*84d0*/  HADD2.F32 R43, -RZ, R44.H1_H1 ;  /* 0x3000002cff2b7230 */ /* 0x000fe20000004100 */
[----:B------:R-:W-:Y:S01]  /*84e0*/  F2FP.F16.F32.PACK_AB R95, R95, R178 ;  /* 0x000000b25f5f723e */ /* 0x000fe200000000ff */
[----:B------:R-:W-:-:S02]  /*84f0*/  HADD2.F32 R53, -RZ, R42.H0_H0 ;  /* 0x2000002aff357230 */ /* 0x000fc40000004100 */
[--C-:B------:R-:W-:Y:S02]  /*8500*/  HADD2.F32 R44, -RZ, R189.reuse.H0_H0 ;  /* 0x200000bdff2c7230 */ /* 0x100fe40000004100 */
[-C--:B------:R-:W-:Y:S01]  /*8510*/  FMUL.FTZ R40, R43, R52.reuse ;  /* 0x000000342b287220 */ /* 0x080fe20000410000 */
[C---:B------:R-:W-:Y:S01]  /*8520*/  FMUL.FTZ R52, R49.reuse, R52 ;  /* 0x0000003431347220 */ /* 0x040fe20000410000 */
[----:B------:R-:W-:Y:S02]  /*8530*/  HADD2.F32 R55, -RZ, R42.H1_H1 ;  /* 0x3000002aff377230 */ /* 0x000fe40000004100 */
[-C--:B------:R-:W-:Y:S01]  /*8540*/  FFMA.FTZ R49, R49, R48.reuse, -R40 ;  /* 0x0000003031317223 */ /* 0x080fe20000010828 */
[----:B------:R-:W-:Y:S02]  /*8550*/  HADD2.F32 R40, -RZ, R189.H1_H1 ;  /* 0x300000bdff287230 */ /* 0x000fe40000004100 */
[----:B------:R-:W-:Y:S01]  /*8560*/  FFMA.FTZ R43, R43, R48, R52 ;  /* 0x000000302b2b7223 */ /* 0x000fe20000010034 */
[----:B------:R-:W-:-:S02]  /*8570*/  HADD2.F32 R50, -RZ, R50.H0_H0 ;  /* 0x20000032ff327230 */ /* 0x000fc40000004100 */
[----:B------:R-:W-:Y:S02]  /*8580*/  IMAD.MOV.U32 R41, RZ, RZ, R45 ;  /* 0x000000ffff297224 */ /* 0x000fe400078e002d */
[-C--:B------:R-:W-:Y:S01]  /*8590*/  FMUL.FTZ R48, R51, R40.reuse ;  /* 0x0000002833307220 */ /* 0x080fe20000410000 */
[----:B------:R-:W-:Y:S01]  /*85a0*/  FMUL.FTZ R40, R53, R40 ;  /* 0x0000002835287220 */ /* 0x000fe20000410000 */
[----:B------:R-:W-:Y:S01]  /*85b0*/  F2FP.F16.F32.PACK_AB R43, R43, R184 ;  /* 0x000000b82b2b723e */ /* 0x000fe200000000ff */
[----:B------:R-:W-:Y:S02]  /*85c0*/  IMAD.MOV.U32 R45, RZ, RZ, R94 ;  /* 0x000000ffff2d7224 */ /* 0x000fe400078e005e */
[-C--:B------:R-:W-:Y:S01]  /*85d0*/  FFMA.FTZ R48, R53, R44.reuse, -R48 ;  /* 0x0000002c35307223 */ /* 0x080fe20000010830 */
[----:B------:R-:W-:Y:S02]  /*85e0*/  HADD2.F32 R53, -RZ, R46.H1_H1 ;  /* 0x3000002eff357230 */ /* 0x000fe40000004100 */
[----:B------:R-:W-:Y:S01]  /*85f0*/  FFMA.FTZ R40, R51, R44, R40 ;  /* 0x0000002c33287223 */ /* 0x000fe20000010028 */
[----:B------:R-:W-:-:S02]  /*8600*/  F2FP.F16.F32.PACK_AB R44, R49, R180 ;  /* 0x000000b4312c723e */ /* 0x000fc400000000ff */
[-C--:B------:R-:W-:Y:S01]  /*8610*/  FMUL.FTZ R42, R53, R54.reuse ;  /* 0x00000036352a7220 */ /* 0x080fe20000410000 */
[----:B------:R-:W-:-:S03]  /*8620*/  FMUL.FTZ R54, R55, R54 ;  /* 0x0000003637367220 */ /* 0x000fc60000410000 */
[-C--:B------:R-:W-:Y:S01]  /*8630*/  FFMA.FTZ R55, R55, R50.reuse, -R42 ;  /* 0x0000003237377223 */ /* 0x080fe2000001082a */
[----:B------:R-:W-:-:S04]  /*8640*/  FFMA.FTZ R53, R53, R50, R54 ;  /* 0x0000003235357223 */ /* 0x000fc80000010036 */
[----:B------:R-:W-:Y:S02]  /*8650*/  F2FP.F16.F32.PACK_AB R42, R55, R48 ;  /* 0x00000030372a723e */ /* 0x000fe400000000ff */
[----:B------:R-:W-:Y:S01]  /*8660*/  F2FP.F16.F32.PACK_AB R46, R53, R40 ;  /* 0x00000028352e723e */ /* 0x000fe200000000ff */
[----:B------:R-:W-:Y:S01]  /*8670*/  IMAD.MOV.U32 R40, RZ, RZ, R44 ;  /* 0x000000ffff287224 */ /* 0x000fe200078e002c */
[----:B------:R-:W-:Y:S01]  /*8680*/  MOV R44, R43 ;  /* 0x0000002b002c7202 */ /* 0x000fe20000000f00 */
[----:B------:R-:W-:Y:S02]  /*8690*/  IMAD.MOV.U32 R43, RZ, RZ, R47 ;  /* 0x000000ffff2b7224 */ /* 0x000fe400078e002f */
[----:B------:R-:W-:-:S07]  /*86a0*/  IMAD.MOV.U32 R47, RZ, RZ, R95 ;  /* 0x000000ffff2f7224 */ /* 0x000fce00078e005f */
.L_x_6050:
[----:B------:R-:W-:Y:S05]  /*86b0*/  BSYNC B2 ;  /* 0x0000000000027941 */ /* 0x000fea0003800000 */
.L_x_6049:
[----:B------:R-:W-:Y:S01]  /*86c0*/  ISETP.GE.AND P4, PT, R93, R152, PT ;  /* 0x000000985d00720c */ /* 0x000fe20003f86270 */
[----:B------:R-:W-:Y:S01]  /*86d0*/  ULDC.64 UR4, c[0x0][0x2d8] ;  /* 0x0000b60000047ab9 */ /* 0x000fe20000000a00 */
[----:B------:R-:W-:-:S11]  /*86e0*/  ULDC.64 UR6, c[0x0][0x208] ;  /* 0x0000820000067ab9 */ /* 0x000fd60000000a00 */
        /* <DEDUP_REMOVED lines=8> */
[----:B--2---:R3:W-:Y:S04]  /*8770*/  @!P4 STG.E.128 desc[UR6][R50.64], R44 ;  /* 0x0000002c3200c986 */ /* 0x0047e8000c101d06 */
.L_x_6048:
[----:B------:R-:W-:Y:S05]  /*8780*/  BSYNC B1 ;  /* 0x0000000000017941 */ /* 0x000fea0003800000 */
.L_x_6047:
[----:B------:R-:W-:Y:S01]  /*8790*/  ISETP.GE.OR P4, PT, R222, R4, P0 ;  /* 0x00000004de00720c */ /* 0x000fe20000786670 */
[----:B------:R-:W-:-:S12]  /*87a0*/  BSSY B1, `(.L_x_6051) ;  /* 0x0000080000017945 */ /* 0x000fd80003800000 */
[----:B------:R-:W-:Y:S05]  /*87b0*/  @P4 BRA `(.L_x_6052) ;  /* 0x0000000400f84947 */ /* 0x000fea0003800000 */
[----:B-1-3--:R-:W3:Y:S04]  /*87c0*/  LDL R40, [R1+0x74] ;  /* 0x0000740001287983 */ /* 0x00aee80000100800 */
        /* <DEDUP_REMOVED lines=10> */
[----:B------:R-:W-:-:S04]  /*8870*/  SEL R40, R97, R153, !P6 ;  /* 0x0000009961287207 */ /* 0x000fc80007000000 */
[----:B------:R-:W-:Y:S02]  /*8880*/  IADD3 R52, R49, R41, RZ ;  /* 0x0000002931347210 */ /* 0x000fe40007ffe0ff */
[----:B------:R-:W-:-:S04]  /*8890*/  SHF.R.S32.HI R41, RZ, 0x1f, R40 ;  /* 0x0000001fff297819 */ /* 0x000fc80000011428 */
[----:B------:R-:W-:-:S04]  /*88a0*/  LEA.HI R41, R41, R40, RZ, 0x4 ;  /* 0x0000002829297211 */ /* 0x000fc800078f20ff */
[----:B------:R-:W-:-:S04]  /*88b0*/  LEA.HI.SX32 R41, R41, R10, 0x1c ;  /* 0x0000000a29297211 */ /* 0x000fc800078fe2ff */
[----:B------:R-:W-:Y:S01]  /*88c0*/  SHF.R.S32.HI R40, RZ, 0x1f, R41 ;  /* 0x0000001fff287819 */ /* 0x000fe20000011429 */
[----:B------:R-:W-:-:S03]  /*88d0*/  IMAD.SHL.U32 R53, R41, 0x8, RZ ;  /* 0x0000000829357824 */ /* 0x000fc600078e00ff */
[----:B------:R-:W-:-:S04]  /*88e0*/  LEA.HI R40, R40, R41, RZ, 0x3 ;  /* 0x0000002928287211 */ /* 0x000fc800078f18ff */
[----:B------:R-:W-:Y:S02]  /*88f0*/  SHF.R.S32.HI R41, RZ, 0x3, R40 ;  /* 0x00000003ff297819 */ /* 0x000fe40000011428 */
[----:B-----5:R-:W-:-:S03]  /*8900*/  LOP3.LUT R40, R44, 0x38, R53, 0xf8, !PT ;  /* 0x000000382c287812 */ /* 0x020fc600078ef835 */
[----:B------:R-:W-:Y:S01]  /*8910*/  IMAD R41, R41, 0x2c00, R43 ;  /* 0x00002c0029297824 */ /* 0x000fe200078e022b */
[----:B------:R-:W-:-:S05]  /*8920*/  LOP3.LUT R40, R40, R42, RZ, 0x3c, !PT ;  /* 0x0000002a28287212 */ /* 0x000fca00078e3cff */
[----:B------:R-:W-:Y:S02]  /*8930*/  IMAD.IADD R43, R41, 0x1, R40 ;  /* 0x00000001292b7824 */ /* 0x000fe400078e0228 */
[C---:B------:R-:W-:Y:S02]  /*8940*/  IMAD R41, R220.reuse, 0x5800, R150 ;  /* 0x00005800dc297824 */ /* 0x040fe400078e0296 */
[----:B------:R-:W-:Y:S02]  /*8950*/  IMAD R43, R220, 0x5800, R43 ;  /* 0x00005800dc2b7824 */ /* 0x000fe400078e022b */
[----:B------:R-:W-:-:S03]  /*8960*/  IMAD R41, R41, 0x2, R2 ;  /* 0x0000000229297824 */ /* 0x000fc600078e0202 */
[----:B------:R-:W-:-:S03]  /*8970*/  LEA R44, R43, R2, 0x1 ;  /* 0x000000022b2c7211 */ /* 0x000fc600078e08ff */
[----:B------:R-:W1:Y:S04]  /*8980*/  LDS.128 R40, [R41+0x1e400] ;  /* 0x01e4000029287984 */ /* 0x000e680000000c00 */
[----:B------:R-:W2:Y:S01]  /*8990*/  LDS.128 R44, [R44+0x1e400] ;  /* 0x01e400002c2c7984 */ /* 0x000ea20000000c00 */
[----:B------:R-:W-:Y:S01]  /*89a0*/  IADD3.X R51, R15, R52, R9, P4, P5 ;  /* 0x000000340f337210 */ /* 0x000fe200027ea409 */
[----:B------:R-:W-:Y:S06]  /*89b0*/  @P3 BRA `(.L_x_6054) ;  /* 0x0000000400443947 */ /* 0x000fec0003800000 */
[--C-:B------:R-:W-:Y:S01]  /*89c0*/  SHF.R.U64 R55, R60, 0x10, R61.reuse ;  /* 0x000000103c377819 */ /* 0x100fe2000000123d */
[----:B------:R-:W-:Y:S01]  /*89d0*/  HADD2.F32 R89, -RZ, R188.H1_H1 ;  /* 0x300000bcff597230 */ /* 0x000fe20000004100 */
[----:B------:R-:W-:Y:S01]  /*89e0*/  SHF.R.U32.HI R60, RZ, 0x10, R61 ;  /* 0x00000010ff3c7819 */ /* 0x000fe2000001163d */
[----:B--2---:R-:W-:Y:S01]  /*89f0*/  IMAD.MOV.U32 R61, RZ, RZ, R45 ;  /* 0x000000ffff3d7224 */ /* 0x004fe200078e002d */
[--C-:B------:R-:W-:Y:S01]  /*8a00*/  SHF.R.U64 R54, R56, 0x10, R57.reuse ;  /* 0x0000001038367819 */ /* 0x100fe20000001239 */
[----:B-1----:R-:W-:Y:S01]  /*8a10*/  HADD2.F32 R90, -RZ, R41.H0_H0 ;  /* 0x20000029ff5a7230 */ /* 0x002fe20000004100 */
[----:B------:R-:W-:Y:S01]  /*8a20*/  SHF.R.U32.HI R56, RZ, 0x10, R57 ;  /* 0x00000010ff387819 */ /* 0x000fe20000011639 */
[----:B------:R-:W-:Y:S01]  /*8a30*/  HADD2.F32 R91, -RZ, R60.H0_H0 ;  /* 0x2000003cff5b7230 */ /* 0x000fe20000004100 */
[--C-:B------:R-:W-:Y:S01]  /*8a40*/  SHF.R.U64 R57, R58, 0x10, R59.reuse ;  /* 0x000000103a397819 */ /* 0x100fe2000000123b */
[--C-:B------:R-:W-:Y:S01]  /*8a50*/  HADD2.F32 R88, -RZ, R61.reuse.H0_H0 ;  /* 0x2000003dff587230 */ /* 0x100fe20000004100 */
[----:B------:R-:W-:Y:S01]  /*8a60*/  SHF.R.U32.HI R58, RZ, 0x10, R59 ;  /* 0x00000010ff3a7819 */ /* 0x000fe2000001163b */
[----:B------:R-:W-:Y:S01]  /*8a70*/  HADD2.F32 R61, -RZ, R61.H1_H1 ;  /* 0x3000003dff3d7230 */ /* 0x000fe20000004100 */
[--C-:B------:R-:W-:Y:S01]  /*8a80*/  SHF.R.U64 R59, R62, 0x10, R63.reuse ;  /* 0x000000103e3b7819 */ /* 0x100fe2000000123f */
[----:B------:R-:W-:Y:S01]  /*8a90*/  HADD2.F32 R60, -RZ, R41.H1_H1 ;  /* 0x30000029ff3c7230 */ /* 0x000fe20000004100 */
[----:B------:R-:W-:Y:S01]  /*8aa0*/  SHF.R.U32.HI R62, RZ, 0x10, R63 ;  /* 0x00000010ff3e7819 */ /* 0x000fe2000001163f */
[----:B------:R-:W-:-:S02]  /*8ab0*/  HADD2.F32 R63, -RZ, R56.H0_H0 ;  /* 0x20000038ff3f7230 */ /* 0x000fc40000004100 */
[C---:B------:R-:W-:Y:S01]  /*8ac0*/  FMUL.FTZ R93, R61.reuse, R91 ;  /* 0x0000005b3d5d7220 */ /* 0x040fe20000410000 */
[----:B------:R-:W-:Y:S02]  /*8ad0*/  HADD2.F32 R45, -RZ, R185.H1_H1 ;  /* 0x300000b9ff2d7230 */ /* 0x000fe40000004100 */
[----:B------:R-:W-:Y:S01]  /*8ae0*/  FMUL.FTZ R41, R88, R89 ;  /* 0x0000005958297220 */ /* 0x000fe20000410000 */
[----:B------:R-:W-:Y:S01]  /*8af0*/  FMUL.FTZ R92, R60, R91 ;  /* 0x0000005b3c5c7220 */ /* 0x000fe20000410000 */
[----:B------:R-:W-:Y:S01]  /*8b00*/  FMUL.FTZ R89, R90, R89 ;  /* 0x000000595a597220 */ /* 0x000fe20000410000 */
[----:B------:R-:W-:Y:S01]  /*8b10*/  FFMA.FTZ R56, R60, R63, -R93 ;  /* 0x0000003f3c387223 */ /* 0x000fe2000001085d */
[----:B------:R-:W-:Y:S01]  /*8b20*/  FFMA.FTZ R41, R90, R45, -R41 ;  /* 0x0000002d5a297223 */ /* 0x000fe20000010829 */
[----:B------:R-:W-:Y:S01]  /*8b30*/  FFMA.FTZ R60, R61, R63, R92 ;  /* 0x0000003f3d3c7223 */ /* 0x000fe2000001005c */
[--C-:B------:R-:W-:Y:S02]  /*8b40*/  HADD2.F32 R90, -RZ, R47.reuse.H0_H0 ;  /* 0x2000002fff5a7230 */ /* 0x100fe40000004100 */
[----:B------:R-:W-:Y:S01]  /*8b50*/  FFMA.FTZ R45, R88, R45, R89 ;  /* 0x0000002d582d7223 */ /* 0x000fe20000010059 */
[----:B------:R-:W-:Y:S01]  /*8b60*/  HADD2.F32 R61, -RZ, R47.H1_H1 ;  /* 0x3000002fff3d7230 */ /* 0x000fe20000004100 */
[----:B------:R-:W-:Y:S01]  /*8b70*/  F2FP.F16.F32.PACK_AB R41, R56, R41 ;  /* 0x000000293829723e */ /* 0x000fe200000000ff */
[----:B------:R-:W-:-:S02]  /*8b80*/  HADD2.F32 R47, -RZ, R62.H0_H0 ;  /* 0x2000003eff2f7230 */ /* 0x000fc40000004100 */
[----:B------:R-:W-:Y:S01]  /*8b90*/  HADD2.F32 R91, -RZ, R187.H1_H1 ;  /* 0x300000bbff5b7230 */ /* 0x000fe20000004100 */
[----:B------:R-:W-:Y:S01]  /*8ba0*/  F2FP.F16.F32.PACK_AB R45, R60, R45 ;  /* 0x0000002d3c2d723e */ /* 0x000fe200000000ff */
[--C-:B------:R-:W-:Y:S02]  /*8bb0*/  HADD2.F32 R62, -RZ, R43.reuse.H1_H1 ;  /* 0x3000002bff3e7230 */ /* 0x100fe40000004100 */
[----:B------:R-:W-:Y:S01]  /*8bc0*/  FMUL.FTZ R93, R61, R47 ;  /* 0x0000002f3d5d7220 */ /* 0x000fe20000410000 */
[----:B------:R-:W-:Y:S02]  /*8bd0*/  HADD2.F32 R88, -RZ, R43.H0_H0 ;  /* 0x2000002bff587230 */ /* 0x000fe40000004100 */
[----:B------:R-:W-:Y:S01]  /*8be0*/  FMUL.FTZ R43, R90, R91 ;  /* 0x0000005b5a2b7220 */ /* 0x000fe20000410000 */
[----:B------:R-:W-:Y:S02]  /*8bf0*/  HADD2.F32 R89, -RZ, R58.H0_H0 ;  /* 0x2000003aff597230 */ /* 0x000fe40000004100 */
[----:B------:R-:W-:Y:S01]  /*8c00*/  FMUL.FTZ R92, R62, R47 ;  /* 0x0000002f3e5c7220 */ /* 0x000fe20000410000 */
[----:B------:R-:W-:-:S02]  /*8c10*/  HADD2.F32 R63, -RZ, R183.H1_H1 ;  /* 0x300000b7ff3f7230 */ /* 0x000fc40000004100 */
[----:B------:R-:W-:Y:S01]  /*8c20*/  FMUL.FTZ R91, R88, R91 ;  /* 0x0000005b585b7220 */ /* 0x000fe20000410000 */
[----:B------:R-:W-:Y:S02]  /*8c30*/  HADD2.F32 R188, -RZ, R188.H0_H0 ;  /* 0x200000bcffbc7230 */ /* 0x000fe40000004100 */
[-C--:B------:R-:W-:Y:S01]  /*8c40*/  FFMA.FTZ R58, R62, R89.reuse, -R93 ;  /* 0x000000593e3a7223 */ /* 0x080fe2000001085d */
[----:B------:R-:W-:Y:S01]  /*8c50*/  FFMA.FTZ R62, R61, R89, R92 ;  /* 0x000000593d3e7223 */ /* 0x000fe2000001005c */
[-C--:B------:R-:W-:Y:S01]  /*8c60*/  FFMA.FTZ R43, R88, R63.reuse, -R43 ;  /* 0x0000003f582b7223 */ /* 0x080fe2000001082b */
        /* <DEDUP_REMOVED lines=8> */
[-C--:B------:R-:W-:Y:S01]  /*8cf0*/  FMUL.FTZ R40, R63, R188.reuse ;  /* 0x000000bc3f287220 */ /* 0x080fe20000410000 */
[----:B------:R-:W-:Y:S02]  /*8d00*/  HADD2.F32 R90, -RZ, R185.H0_H0 ;  /* 0x200000b9ff5a7230 */ /* 0x000fe40000004100 */
[----:B------:R-:W-:Y:S01]  /*8d10*/  FMUL.FTZ R44, R55, R188 ;  /* 0x000000bc372c7220 */ /* 0x000fe20000410000 */
[----:B------:R-:W-:Y:S02]  /*8d20*/  HADD2.F32 R54, -RZ, R54.H0_H0 ;  /* 0x20000036ff367230 */ /* 0x000fe40000004100 */
[-C--:B------:R-:W-:Y:S01]  /*8d30*/  FMUL.FTZ R92, R88, R89.reuse ;  /* 0x00000059585c7220 */ /* 0x080fe20000410000 */
[----:B------:R-:W-:Y:S01]  /*8d40*/  FMUL.FTZ R89, R61, R89 ;  /* 0x000000593d597220 */ /* 0x000fe20000410000 */
        /* <DEDUP_REMOVED lines=10> */
[----:B------:R-:W-:Y:S02]  /*8df0*/  HADD2.F32 R187, -RZ, R187.H0_H0 ;  /* 0x200000bbffbb7230 */ /* 0x000fe40000004100 */
[----:B------:R-:W-:Y:S02]  /*8e00*/  HADD2.F32 R42, -RZ, R42.H1_H1 ;  /* 0x3000002aff2a7230 */ /* 0x000fe40000004100 */
        /* <DEDUP_REMOVED lines=9> */
[----:B------:R-:W-:-:S04]  /*8ea0*/  FFMA.FTZ R63, R46, R57, R63 ;  /* 0x000000392e3f7223 */ /* 0x000fc8000001003f */
[----:B------:R-:W-:Y:S02]  /*8eb0*/  F2FP.F16.F32.PACK_AB R42, R42, R89 ;  /* 0x000000592a2a723e */ /* 0x000fe400000000ff */
[----:B------:R-:W-:-:S07]  /*8ec0*/  F2FP.F16.F32.PACK_AB R46, R63, R88 ;  /* 0x000000583f2e723e */ /* 0x000fce00000000ff */
.L_x_6054:
[----:B------:R-:W-:Y:S05]  /*8ed0*/  BSYNC B2 ;  /* 0x0000000000027941 */ /* 0x000fea0003800000 */
.L_x_6053:
        /* <DEDUP_REMOVED lines=12> */
.L_x_6052:
[----:B------:R-:W-:Y:S05]  /*8fa0*/  BSYNC B1 ;  /* 0x0000000000017941 */ /* 0x000fea0003800000 */
.L_x_6051:
[----:B------:R-:W-:Y:S01]  /*8fb0*/  ISETP.GE.OR P4, PT, R224, R4, P0 ;  /* 0x00000004e000720c */ /* 0x000fe20000786670 */
[----:B------:R-:W-:-:S12]  /*8fc0*/  BSSY B1, `(.L_x_6055) ;  /* 0x0000083000017945 */ /* 0x000fd80003800000 */
[----:B------:R-:W-:Y:S05]  /*8fd0*/  @P4 BRA `(.L_x_6056) ;  /* 0x0000000800044947 */ /* 0x000fea0003800000 */
[----:B-1-34-:R-:W3:Y:S04]  /*8fe0*/  LDL R40, [R1+0x70] ;  /* 0x0000700001287983 */ /* 0x01aee80000100800 */
        /* <DEDUP_REMOVED lines=31> */
[----:B------:R-:W-:Y:S01]  /*91e0*/  SHF.R.U32.HI R63, RZ, 0x10, R77 ;  /* 0x00000010ff3f7819 */ /* 0x000fe2000001164d */
[----:B--2---:R-:W-:Y:S01]  /*91f0*/  IMAD.MOV.U32 R58, RZ, RZ, R45 ;  /* 0x000000ffff3a7224 */ /* 0x004fe200078e002d */
[----:B------:R-:W-:Y:S01]  /*9200*/  SHF.R.U64 R54, R72, 0x10, R73 ;  /* 0x0000001048367819 */ /* 0x000fe20000001249 */
[----:B------:R-:W-:Y:S01]  /*9210*/  IMAD.MOV.U32 R59, RZ, RZ, R47 ;  /* 0x000000ffff3b7224 */ /* 0x000fe200078e002f */
[----:B------:R-:W-:Y:S01]  /*9220*/  SHF.R.U32.HI R61, RZ, 0x10, R73 ;  /* 0x00000010ff3d7819 */ /* 0x000fe20000011649 */
[----:B------:R-:W-:Y:S01]  /*9230*/  HADD2.F32 R63, -RZ, R63.H0_H0 ;  /* 0x2000003fff3f7230 */ /* 0x000fe20000004100 */
[----:B-1----:R-:W-:Y:S01]  /*9240*/  MOV R45, R43 ;  /* 0x0000002b002d7202 */ /* 0x002fe20000000f00 */
[--C-:B------:R-:W-:Y:S01]  /*9250*/  HADD2.F32 R47, -RZ, R58.reuse.H0_H0 ;  /* 0x2000003aff2f7230 */ /* 0x100fe20000004100 */
[----:B------:R-:W-:Y:S01]  /*9260*/  SHF.R.U64 R56, R76, 0x10, R77 ;  /* 0x000000104c387819 */ /* 0x000fe2000000124d */
[----:B------:R-:W-:Y:S01]  /*9270*/  HADD2.F32 R60, -RZ, R58.H1_H1 ;  /* 0x3000003aff3c7230 */ /* 0x000fe20000004100 */
[--C-:B------:R-:W-:Y:S01]  /*9280*/  SHF.R.U64 R57, R78, 0x10, R79.reuse ;  /* 0x000000104e397819 */ /* 0x100fe2000000124f */
[----:B------:R-:W-:Y:S01]  /*9290*/  HADD2.F32 R72, -RZ, R177.H1_H1 ;  /* 0x300000b1ff487230 */ /* 0x000fe20000004100 */
[----:B------:R-:W-:Y:S01]  /*92a0*/  SHF.R.U32.HI R78, RZ, 0x10, R79 ;  /* 0x00000010ff4e7819 */ /* 0x000fe2000001164f */
[----:B------:R-:W-:-:S02]  /*92b0*/  HADD2.F32 R58, -RZ, R41.H1_H1 ;  /* 0x30000029ff3a7230 */ /* 0x000fc40000004100 */
[-C--:B------:R-:W-:Y:S01]  /*92c0*/  FMUL.FTZ R73, R60, R63.reuse ;  /* 0x0000003f3c497220 */ /* 0x080fe20000410000 */
[----:B------:R-:W-:Y:S02]  /*92d0*/  HADD2.F32 R43, -RZ, R41.H0_H0 ;  /* 0x20000029ff2b7230 */ /* 0x000fe40000004100 */
[-C--:B------:R-:W-:Y:S01]  /*92e0*/  FMUL.FTZ R76, R47, R72.reuse ;  /* 0x000000482f4c7220 */ /* 0x080fe20000410000 */
[----:B------:R-:W-:Y:S02]  /*92f0*/  HADD2.F32 R62, -RZ, R172.H1_H1 ;  /* 0x300000acff3e7230 */ /* 0x000fe40000004100 */
[----:B------:R-:W-:Y:S01]  /*9300*/  FMUL.FTZ R63, R58, R63 ;  /* 0x0000003f3a3f7220 */ /* 0x000fe20000410000 */
[----:B------:R-:W-:Y:S02]  /*9310*/  HADD2.F32 R61, -RZ, R61.H0_H0 ;  /* 0x2000003dff3d7230 */ /* 0x000fe40000004100 */
[C---:B------:R-:W-:Y:S01]  /*9320*/  FMUL.FTZ R72, R43.reuse, R72 ;  /* 0x000000482b487220 */ /* 0x040fe20000410000 */
[----:B------:R-:W-:Y:S01]  /*9330*/  SHF.R.U64 R55, R74, 0x10, R75 ;  /* 0x000000104a377819 */ /* 0x000fe2000000124b */
[----:B------:R-:W-:Y:S01]  /*9340*/  FFMA.FTZ R41, R43, R62, -R76 ;  /* 0x0000003e2b297223 */ /* 0x000fe2000001084c */
[----:B------:R-:W-:-:S02]  /*9350*/  HADD2.F32 R76, -RZ, R173.H1_H1 ;  /* 0x300000adff4c7230 */ /* 0x000fc40000004100 */
[-C--:B------:R-:W-:Y:S01]  /*9360*/  FFMA.FTZ R58, R58, R61.reuse, -R73 ;  /* 0x0000003d3a3a7223 */ /* 0x080fe20000010849 */
[----:B------:R-:W-:Y:S01]  /*9370*/  FFMA.FTZ R60, R60, R61, R63 ;  /* 0x0000003d3c3c7223 */ /* 0x000fe2000001003f */
[----:B------:R-:W-:Y:S01]  /*9380*/  FFMA.FTZ R43, R47, R62, R72 ;  /* 0x0000003e2f2b7223 */ /* 0x000fe20000010048 */
[--C-:B------:R-:W-:Y:S01]  /*9390*/  HADD2.F32 R61, -RZ, R59.reuse.H0_H0 ;  /* 0x2000003bff3d7230 */ /* 0x100fe20000004100 */
[----:B------:R-:W-:Y:S01]  /*93a0*/  SHF.R.U32.HI R74, RZ, 0x10, R75 ;  /* 0x00000010ff4a7819 */ /* 0x000fe2000001164b */
[----:B------:R-:W-:Y:S01]  /*93b0*/  HADD2.F32 R59, -RZ, R59.H1_H1 ;  /* 0x3000003bff3b7230 */ /* 0x000fe20000004100 */
[----:B------:R-:W-:Y:S01]  /*93c0*/  F2FP.F16.F32.PACK_AB R41, R58, R41 ;  /* 0x000000293a29723e */ /* 0x000fe200000000ff */
[----:B------:R-:W-:Y:S02]  /*93d0*/  HADD2.F32 R47, -RZ, R45.H0_H0 ;  /* 0x2000002dff2f7230 */ /* 0x000fe40000004100 */
[----:B------:R-:W-:Y:S01]  /*93e0*/  FMUL.FTZ R88, R61, R76 ;  /* 0x0000004c3d587220 */ /* 0x000fe20000410000 */
[----:B------:R-:W-:-:S02]  /*93f0*/  HADD2.F32 R78, -RZ, R78.H0_H0 ;  /* 0x2000004eff4e7230 */ /* 0x000fc40000004100 */
[----:B------:R-:W-:Y:S02]  /*9400*/  HADD2.F32 R62, -RZ, R45.H1_H1 ;  /* 0x3000002dff3e7230 */ /* 0x000fe40000004100 */
        /* <DEDUP_REMOVED lines=19> */
[----:B------:R-:W-:Y:S02]  /*9540*/  HADD2.F32 R172, -RZ, R172.H0_H0 ;  /* 0x200000acffac7230 */ /* 0x000fe40000004100 */
[----:B------:R-:W-:Y:S01]  /*9550*/  FMUL.FTZ R75, R44, R63 ;  /* 0x0000003f2c4b7220 */ /* 0x000fe20000410000 */
[----:B------:R-:W-:-:S02]  /*9560*/  HADD2.F32 R61, -RZ, R54.H0_H0 ;  /* 0x20000036ff3d7230 */ /* 0x000fc40000004100 */
[----:B------:R-:W-:Y:S01]  /*9570*/  FMUL.FTZ R63, R40, R63 ;  /* 0x0000003f283f7220 */ /* 0x000fe20000410000 */
[C---:B------:R-:W-:Y:S01]  /*9580*/  FMUL.FTZ R54, R56.reuse, R177 ;  /* 0x000000b138367220 */ /* 0x040fe20000410000 */
[-C--:B------:R-:W-:Y:S01]  /*9590*/  FFMA.FTZ R73, R56, R172.reuse, -R73 ;  /* 0x000000ac38497223 */ /* 0x080fe20000010849 */
[----:B------:R-:W-:Y:S02]  /*95a0*/  HADD2.F32 R173, -RZ, R173.H0_H0 ;  /* 0x200000adffad7230 */ /* 0x000fe40000004100 */
[-C--:B------:R-:W-:Y:S01]  /*95b0*/  FFMA.FTZ R63, R44, R61.reuse, R63 ;  /* 0x0000003d2c3f7223 */ /* 0x080fe2000001003f */
[----:B------:R-:W-:Y:S01]  /*95c0*/  FFMA.FTZ R56, R40, R61, -R75 ;  /* 0x0000003d28387223 */ /* 0x000fe2000001084b */
        /* <DEDUP_REMOVED lines=21> */
.L_x_6058:
[----:B------:R-:W-:Y:S05]  /*9720*/  BSYNC B2 ;  /* 0x0000000000027941 */ /* 0x000fea0003800000 */
.L_x_6057:
        /* <DEDUP_REMOVED lines=12> */
.L_x_6056:
[----:B------:R-:W-:Y:S05]  /*97f0*/  BSYNC B1 ;  /* 0x0000000000017941 */ /* 0x000fea0003800000 */
.L_x_6055:
[----:B------:R-:W-:Y:S01]  /*9800*/  ISETP.GE.OR P4, PT, R225, R4, P0 ;  /* 0x00000004e100720c */ /* 0x000fe20000786670 */
[----:B------:R-:W-:-:S12]  /*9810*/  BSSY B1, `(.L_x_6059) ;  /* 0x0000084000017945 */ /* 0x000fd80003800000 */
[----:B------:R-:W-:Y:S05]  /*9820*/  @P4 BRA `(.L_x_6060) ;  /* 0x0000000800084947 */ /* 0x000fea0003800000 */
[----:B-1-34-:R-:W3:Y:S04]  /*9830*/  LDL R40, [R1] ;  /* 0x0000000001287983 */ /* 0x01aee80000100800 */
[----:B------:R-:W4:Y:S04]  /*9840*/  LDL R43, [R1+0x44] ;  /* 0x00004400012b7983 */ /* 0x000f280000100800 */
[----:B------:R-:W5:Y:S01]  /*9850*/  LDL R42, [R1+0x6c] ;  /* 0x00006c00012a7983 */ /* 0x000f620000100800 */
[----:B--2---:R-:W-:Y:S01]  /*9860*/  IMAD.WIDE.U32 R48, R225, R134, R132 ;  /* 0x00000086e1307225 */ /* 0x004fe200078e0084 */
[----:B------:R-:W-:Y:S02]  /*9870*/  BSSY B2, `(.L_x_6061) ;  /* 0x0000071000027945 */ /* 0x000fe40003800000 */
[----:B------:R-:W-:-:S02]  /*9880*/  IADD3 R50, P4, P5, R98, R48, R20 ;  /* 0x0000003062327210 */ /* 0x000fc40007d9e014 */
[----:B---3--:R-:W-:Y:S01]  /*9890*/  LOP3.LUT P6, RZ, R40, 0x1, RZ, 0xc0, !PT ;  /* 0x0000000128ff7812 */ /* 0x008fe200078cc0ff */
[----:B------:R-:W-:-:S04]  /*98a0*/  IMAD R40, R146, R134, RZ ;  /* 0x0000008692287224 */ /* 0x000fc800078e02ff */
[----:B------:R-:W-:Y:S01]  /*98b0*/  IMAD R41, R225, R135, R40 ;  /* 0x00000087e1297224 */ /* 0x000fe200078e0228 */
[----:B------:R-:W-:-:S03]  /*98c0*/  SEL R40, R97, R153, !P6 ;  /* 0x0000009961287207 */ /* 0x000fc60007000000 */
[----:B------:R-:W-:Y:S01]  /*98d0*/  IMAD.IADD R52, R49, 0x1, R41 ;  /* 0x0000000131347824 */ /* 0x000fe200078e0229 */
[----:B------:R-:W-:-:S04]  /*98e0*/  SHF.R.S32.HI R41, RZ, 0x1f, R40 ;  /* 0x0000001fff297819 */ /* 0x000fc80000011428 */
[----:B------:R-:W-:Y:S02]  /*98f0*/  LEA.HI R41, R41, R40, RZ, 0x4 ;  /* 0x0000002829297211 */ /* 0x000fe400078f20ff */
[----:B------:R-:W-:Y:S02]  /*9900*/  IADD3.X R51, R15, R52, R9, P4, P5 ;  /* 0x000000340f337210 */ /* 0x000fe400027ea409 */
[----:B------:R-:W-:-:S04]  /*9910*/  LEA.HI.SX32 R41, R41, R10, 0x1c ;  /* 0x0000000a29297211 */ /* 0x000fc800078fe2ff */
[----:B------:R-:W-:Y:S02]  /*9920*/  SHF.R.S32.HI R40, RZ, 0x1f, R41 ;  /* 0x0000001fff287819 */ /* 0x000fe40000011429 */
[----:B------:R-:W-:Y:S02]  /*9930*/  SHF.L.U32 R53, R41, 0x3, RZ ;  /* 0x0000000329357819 */ /* 0x000fe400000006ff */
[----:B------:R-:W-:Y:S02]  /*9940*/  LEA.HI R40, R40, R41, RZ, 0x3 ;  /* 0x0000002928287211 */ /* 0x000fe400078f18ff */
[----:B----4-:R-:W-:Y:S02]  /*9950*/  LOP3.LUT R41, R43, 0x38, R53, 0xf8, !PT ;  /* 0x000000382b297812 */ /* 0x010fe400078ef835 */
[----:B------:R-:W-:Y:S02]  /*9960*/  SHF.R.S32.HI R40, RZ, 0x3, R40 ;  /* 0x00000003ff287819 */ /* 0x000fe40000011428 */
[----:B------:R-:W-:-:S03]  /*9970*/  LOP3.LUT R41, R41, R138, RZ, 0x3c, !PT ;  /* 0x0000008a29297212 */ /* 0x000fc600078e3cff */
[----:B-----5:R-:W-:-:S04]  /*9980*/  IMAD R40, R40, 0x2c00, R42 ;  /* 0x00002c0028287824 */ /* 0x020fc800078e022a */
[----:B------:R-:W-:Y:S02]  /*9990*/  IMAD.IADD R43, R40, 0x1, R41 ;  /* 0x00000001282b7824 */ /* 0x000fe400078e0229 */
[C---:B------:R-:W-:Y:S02]  /*99a0*/  IMAD R41, R220.reuse, 0x5800, R148 ;  /* 0x00005800dc297824 */ /* 0x040fe400078e0294 */
[----:B------:R-:W-:Y:S02]  /*99b0*/  IMAD R43, R220, 0x5800, R43 ;  /* 0x00005800dc2b7824 */ /* 0x000fe400078e022b */
[--C-:B------:R-:W-:Y:S02]  /*99c0*/  IMAD R41, R41, 0x2, R2.reuse ;  /* 0x0000000229297824 */ /* 0x100fe400078e0202 */
[----:B------:R-:W-:-:S04]  /*99d0*/  IMAD R44, R43, 0x2, R2 ;  /* 0x000000022b2c7824 */ /* 0x000fc800078e0202 */
[----:B------:R-:W1:Y:S04]  /*99e0*/  LDS.128 R40, [R41+0x1e400] ;  /* 0x01e4000029287984 */ /* 0x000e680000000c00 */
[----:B------:R-:W2:Y:S01]  /*99f0*/  LDS.128 R44, [R44+0x1e400] ;  /* 0x01e400002c2c7984 */ /* 0x000ea20000000c00 */
[----:B------:R-:W-:Y:S05]  /*9a00*/  @P3 BRA `(.L_x_6062) ;  /* 0x00000004005c3947 */ /* 0x000fea0003800000 */
[----:B-1----:R-:W-:Y:S01]  /*9a10*/  MOV R58, R40 ;  /* 0x00000028003a7202 */ /* 0x002fe20000000f00 */
[----:B--2---:R-:W-:Y:S01]  /*9a20*/  IMAD.MOV.U32 R40, RZ, RZ, R45 ;  /* 0x000000ffff287224 */ /* 0x004fe200078e002d */
[----:B------:R-:W-:Y:S01]  /*9a30*/  SHF.R.U64 R56, R64, 0x10, R65 ;  /* 0x0000001040387819 */ /* 0x000fe20000001241 */
[----:B------:R-:W-:Y:S01]  /*9a40*/  IMAD.MOV.U32 R59, RZ, RZ, R44 ;  /* 0x000000ffff3b7224 */ /* 0x000fe200078e002c */
[----:B------:R-:W-:Y:S01]  /*9a50*/  SHF.R.U32.HI R64, RZ, 0x10, R69 ;  /* 0x00000010ff407819 */ /* 0x000fe20000011645 */
[----:B------:R-:W-:Y:S01]  /*9a60*/  HADD2.F32 R63, -RZ, R170.H1_H1 ;  /* 0x300000aaff3f7230 */ /* 0x000fe20000004100 */
[----:B------:R-:W-:Y:S01]  /*9a70*/  MOV R60, R47 ;  /* 0x0000002f003c7202 */ /* 0x000fe20000000f00 */
[--C-:B------:R-:W-:Y:S01]  /*9a80*/  HADD2.F32 R44, -RZ, R40.reuse.H0_H0 ;  /* 0x20000028ff2c7230 */ /* 0x100fe20000004100 */
[----:B------:R-:W-:Y:S01]  /*9a90*/  SHF.R.U32.HI R62, RZ, 0x10, R65 ;  /* 0x00000010ff3e7819 */ /* 0x000fe20000011641 */
[----:B------:R-:W-:Y:S01]  /*9aa0*/  HADD2.F32 R47, -RZ, R40.H1_H1 ;  /* 0x30000028ff2f7230 */ /* 0x000fe20000004100 */
[----:B------:R-:W-:Y:S01]  /*9ab0*/  SHF.R.U64 R54, R66, 0x10, R67 ;  /* 0x0000001042367819 */ /* 0x000fe20000001243 */
[----:B------:R-:W-:Y:S01]  /*9ac0*/  IMAD.MOV.U32 R45, RZ, RZ, R43 ;  /* 0x000000ffff2d7224 */ /* 0x000fe200078e002b */
[----:B------:R-:W-:Y:S01]  /*9ad0*/  SHF.R.U32.HI R65, RZ, 0x10, R71 ;  /* 0x00000010ff417819 */ /* 0x000fe20000011647 */
        /* <DEDUP_REMOVED lines=10> */
[----:B------:R-:W-:Y:S01]  /*9b80*/  FMUL.FTZ R64, R43, R64 ;  /* 0x000000402b407220 */ /* 0x000fe20000410000 */
[-C--:B------:R-:W-:Y:S01]  /*9b90*/  FFMA.FTZ R40, R40, R61.reuse, -R41 ;  /* 0x0000003d28287223 */ /* 0x080fe20000010829 */
[----:B------:R-:W-:Y:S01]  /*9ba0*/  FFMA.FTZ R41, R44, R61, R63 ;  /* 0x0000003d2c297223 */ /* 0x000fe2000001003f */
[----:B------:R-:W-:-:S02]  /*9bb0*/  HADD2.F32 R61, -RZ, R60.H0_H0 ;  /* 0x2000003cff3d7230 */ /* 0x000fc40000004100 */
[-C--:B------:R-:W-:Y:S01]  /*9bc0*/  FFMA.FTZ R44, R47, R62.reuse, R64 ;  /* 0x0000003e2f2c7223 */ /* 0x080fe20000010040 */
[----:B------:R-:W-:Y:S02]  /*9bd0*/  HADD2.F32 R64, -RZ, R167.H1_H1 ;  /* 0x300000a7ff407230 */ /* 0x000fe40000004100 */
[----:B------:R-:W-:Y:S01]  /*9be0*/  FFMA.FTZ R43, R43, R62, -R66 ;  /* 0x0000003e2b2b7223 */ /* 0x000fe20000010842 */
[----:B------:R-:W-:Y:S01]  /*9bf0*/  HADD2.F32 R47, -RZ, R45.H0_H0 ;  /* 0x2000002dff2f7230 */ /* 0x000fe20000004100 */
[----:B------:R-:W-:Y:S01]  /*9c00*/  SHF.R.U64 R55, R70, 0x10, R71 ;  /* 0x0000001046377819 */ /* 0x000fe20000001247 */
[----:B------:R-:W-:Y:S02]  /*9c10*/  HADD2.F32 R60, -RZ, R60.H1_H1 ;  /* 0x3000003cff3c7230 */ /* 0x000fe40000004100 */
[-C--:B------:R-:W-:Y:S01]  /*9c20*/  FMUL.FTZ R66, R61, R64.reuse ;  /* 0x000000403d427220 */ /* 0x080fe20000410000 */
[----:B------:R-:W-:Y:S02]  /*9c30*/  HADD2.F32 R65, -RZ, R65.H0_H0 ;  /* 0x20000041ff417230 */ /* 0x000fe40000004100 */
[----:B------:R-:W-:Y:S01]  /*9c40*/  FMUL.FTZ R64, R47, R64 ;  /* 0x000000402f407220 */ /* 0x000fe20000410000 */
[----:B------:R-:W-:Y:S01]  /*9c50*/  HADD2.F32 R45, -RZ, R45.H1_H1 ;  /* 0x3000002dff2d7230 */ /* 0x000fe20000004100 */
[----:B------:R-:W-:Y:S01]  /*9c60*/  F2FP.F16.F32.PACK_AB R43, R43, R40 ;  /* 0x000000282b2b723e */ /* 0x000fe200000000ff */
[----:B------:R-:W-:-:S02]  /*9c70*/  HADD2.F32 R62, -RZ, R169.H1_H1 ;  /* 0x300000a9ff3e7230 */ /* 0x000fc40000004100 */
[CC--:B------:R-:W-:Y:S01]  /*9c80*/  FMUL.FTZ R68, R60.reuse, R65.reuse ;  /* 0x000000413c447220 */ /* 0x0c0fe20000410000 */
[----:B------:R-:W-:Y:S02]  /*9c90*/  HADD2.F32 R63, -RZ, R67.H0_H0 ;  /* 0x20000043ff3f7230 */ /* 0x000fe40000004100 */
[----:B------:R-:W-:Y:S01]  /*9ca0*/  FMUL.FTZ R69, R45, R65 ;  /* 0x000000412d457220 */ /* 0x000fe20000410000 */
[----:B------:R-:W-:Y:S02]  /*9cb0*/  HADD2.F32 R57, -RZ, R57.H0_H0 ;  /* 0x20000039ff397230 */ /* 0x000fe40000004100 */
[-C--:B------:R-:W-:Y:S01]  /*9cc0*/  FFMA.FTZ R65, R47, R62.reuse, -R66 ;  /* 0x0000003e2f417223 */ /* 0x080fe20000010842 */
[----:B------:R-:W-:Y:S01]  /*9cd0*/  FFMA.FTZ R67, R61, R62, R64 ;  /* 0x0000003e3d437223 */ /* 0x000fe20000010040 */
[-C--:B------:R-:W-:Y:S01]  /*9ce0*/  FFMA.FTZ R68, R45, R63.reuse, -R68 ;  /* 0x0000003f2d447223 */ /* 0x080fe20000010844 */
[----:B------:R-:W-:Y:S02]  /*9cf0*/  HADD2.F32 R62, -RZ, R167.H0_H0 ;  /* 0x200000a7ff3e7230 */ /* 0x000fe40000004100 */
[----:B------:R-:W-:Y:S01]  /*9d00*/  FFMA.FTZ R70, R60, R63, R69 ;  /* 0x0000003f3c467223 */ /* 0x000fe20000010045 */
[----:B------:R-:W-:-:S02]  /*9d10*/  HADD2.F32 R47, -RZ, R59.H0_H0 ;  /* 0x2000003bff2f7230 */ /* 0x000fc40000004100 */
[--C-:B------:R-:W-:Y:S01]  /*9d20*/  HADD2.F32 R45, -RZ, R58.reuse.H0_H0 ;  /* 0x2000003aff2d7230 */ /* 0x100fe20000004100 */
[----:B------:R-:W-:Y:S01]  /*9d30*/  F2FP.F16.F32.PACK_AB R65, R68, R65 ;  /* 0x000000414441723e */ /* 0x000fe200000000ff */
[----:B------:R-:W-:Y:S02]  /*9d40*/  HADD2.F32 R60, -RZ, R169.H0_H0 ;  /* 0x200000a9ff3c7230 */ /* 0x000fe40000004100 */
[-C--:B------:R-:W-:Y:S01]  /*9d50*/  FMUL.FTZ R64, R47, R62.reuse ;  /* 0x0000003e2f407220 */ /* 0x080fe20000410000 */
[----:B------:R-:W-:Y:S02]  /*9d60*/  HADD2.F32 R59, -RZ, R59.H1_H1 ;  /* 0x3000003bff3b7230 */ /* 0x000fe40000004100 */
[C---:B------:R-:W-:Y:S01]  /*9d70*/  FMUL.FTZ R62, R45.reuse, R62 ;  /* 0x0000003e2d3e7220 */ /* 0x040fe20000410000 */
[----:B------:R-:W-:Y:S02]  /*9d80*/  HADD2.F32 R58, -RZ, R58.H1_H1 ;  /* 0x3000003aff3a7230 */ /* 0x000fe40000004100 */
[----:B------:R-:W-:Y:S01]  /*9d90*/  FFMA.FTZ R64, R45, R60, -R64 ;  /* 0x0000003c2d407223 */ /* 0x000fe20000010840 */
[----:B------:R-:W-:-:S02]  /*9da0*/  HADD2.F32 R168, -RZ, R168.H0_H0 ;  /* 0x200000a8ffa87230 */ /* 0x000fc40000004100 */
[----:B------:R-:W-:Y:S01]  /*9db0*/  FFMA.FTZ R62, R47, R60, R62 ;  /* 0x0000003c2f3e7223 */ /* 0x000fe2000001003e */
[-C--:B------:R-:W-:Y:S01]  /*9dc0*/  FMUL.FTZ R61, R59, R57.reuse ;  /* 0x000000393b3d7220 */ /* 0x080fe20000410000 */
[----:B------:R-:W-:Y:S01]  /*9dd0*/  FMUL.FTZ R66, R58, R57 ;  /* 0x000000393a427220 */ /* 0x000fe20000410000 */
[----:B------:R-:W-:Y:S02]  /*9de0*/  HADD2.F32 R47, -RZ, R46.H0_H0 ;  /* 0x2000002eff2f7230 */ /* 0x000fe40000004100 */
[----:B------:R-:W-:Y:S02]  /*9df0*/  HADD2.F32 R57, -RZ, R55.H0_H0 ;  /* 0x20000037ff397230 */ /* 0x000fe40000004100 */
[----:B------:R-:W-:Y:S02]  /*9e00*/  HADD2.F32 R45, -RZ, R42.H0_H0 ;  /* 0x2000002aff2d7230 */ /* 0x000fe40000004100 */
[----:B------:R-:W-:Y:S02]  /*9e10*/  HADD2.F32 R46, -RZ, R46.H1_H1 ;  /* 0x3000002eff2e7230 */ /* 0x000fe40000004100 */
[----:B------:R-:W-:-:S02]  /*9e20*/  HADD2.F32 R42, -RZ, R42.H1_H1 ;  /* 0x3000002aff2a7230 */ /* 0x000fc40000004100 */
[----:B------:R-:W-:Y:S02]  /*9e30*/  HADD2.F32 R55, -RZ, R54.H0_H0 ;  /* 0x20000036ff377230 */ /* 0x000fe40000004100 */
[-C--:B------:R-:W-:Y:S01]  /*9e40*/  FMUL.FTZ R54, R47, R168.reuse ;  /* 0x000000a82f367220 */ /* 0x080fe20000410000 */
[----:B------:R-:W-:Y:S02]  /*9e50*/  HADD2.F32 R56, -RZ, R56.H0_H0 ;  /* 0x20000038ff387230 */ /* 0x000fe40000004100 */
[-C--:B------:R-:W-:Y:S01]  /*9e60*/  FMUL.FTZ R63, R46, R57.reuse ;  /* 0x000000392e3f7220 */ /* 0x080fe20000410000 */
[----:B------:R-:W-:Y:S02]  /*9e70*/  HADD2.F32 R170, -RZ, R170.H0_H0 ;  /* 0x200000aaffaa7230 */ /* 0x000fe40000004100 */
[----:B------:R-:W-:Y:S01]  /*9e80*/  FMUL.FTZ R168, R45, R168 ;  /* 0x000000a82da87220 */ /* 0x000fe20000410000 */
[----:B------:R-:W-:Y:S01]  /*9e90*/  FMUL.FTZ R57, R42, R57 ;  /* 0x000000392a397220 */ /* 0x000fe20000410000 */
[-C--:B------:R-:W-:Y:S01]  /*9ea0*/  FFMA.FTZ R61, R58, R56.reuse, -R61 ;  /* 0x000000383a3d7223 */ /* 0x080fe2000001083d */
[----:B------:R-:W-:Y:S01]  /*9eb0*/  FFMA.FTZ R59, R59, R56, R66 ;  /* 0x000000383b3b7223 */ /* 0x000fe20000010042 */
        /* <DEDUP_REMOVED lines=10> */
[----:B------:R-:W-:Y:S02]  /*9f60*/  F2FP.F16.F32.PACK_AB R42, R63, R54 ;  /* 0x000000363f2a723e */ /* 0x000fe400000000ff */
[----:B------:R-:W-:-:S07]  /*9f70*/  F2FP.F16.F32.PACK_AB R46, R57, R168 ;  /* 0x000000a8392e723e */ /* 0x000fce00000000ff */
.L_x_6062:
[----:B------:R-:W-:Y:S05]  /*9f80*/  BSYNC B2 ;  /* 0x0000000000027941 */ /* 0x000fea0003800000 */
.L_x_6061:
        /* <DEDUP_REMOVED lines=12> */
.L_x_6060:
[----:B------:R-:W-:Y:S05]  /*a050*/  BSYNC B1 ;  /* 0x0000000000017941 */ /* 0x000fea0003800000 */
.L_x_6059:
[C---:B------:R-:W-:Y:S01]  /*a060*/  ISETP.GE.OR P4, PT, R226.reuse, R4, P0 ;  /* 0x00000004e200720c */ /* 0x040fe20000786670 */
[-C--:B-1234-:R-:W-:Y:S02]  /*a070*/  IMAD R40, R145, R134.reuse, RZ ;  /* 0x0000008691287224 */ /* 0x09efe400078e02ff */
[----:B------:R-:W-:-:S04]  /*a080*/  IMAD.WIDE.U32 R132, R226, R134, R132 ;  /* 0x00000086e2847225 */ /* 0x000fc800078e0084 */
[----:B------:R-:W-:-:S06]  /*a090*/  IMAD R135, R226, R135, R40 ;  /* 0x00000087e2877224 */ /* 0x000fcc00078e0228 */
[----:B------:R-:W-:Y:S05]  /*a0a0*/  @P4 BRA `(.L_x_6029) ;  /* 0x0000001000584947 */ /* 0x000fea0003800000 */
[----:B------:R-:W2:Y:S01]  /*a0b0*/  LDL R41, [R1] ;  /* 0x0000000001297983 */ /* 0x000ea20000100800 */
[----:B------:R-:W1:Y:S03]  /*a0c0*/  LDC.64 R48, c[0x0][0x2d8] ;  /* 0x0000b600ff307b82 */ /* 0x000e660000000a00 */
[----:B------:R-:W3:Y:S04]  /*a0d0*/  LDL R43, [R1+0x40] ;  /* 0x00004000012b7983 */ /* 0x000ee80000100800 */
[----:B------:R-:W4:Y:S01]  /*a0e0*/  LDL R42, [R1+0x68] ;  /* 0x00006800012a7983 */ /* 0x000f220000100800 */
[----:B------:R-:W-:Y:S01]  /*a0f0*/  IMAD.IADD R52, R133, 0x1, R135 ;  /* 0x0000000185347824 */ /* 0x000fe200078e0287 */
[----:B------:R-:W-:Y:S01]  /*a100*/  IADD3 R40, P4, P5, R98, R132, R20 ;  /* 0x0000008462287210 */ /* 0x000fe20007d9e014 */
[----:B------:R-:W-:Y:S01]  /*a110*/  BSSY B1, `(.L_x_6063) ;  /* 0x0000070000017945 */ /* 0x000fe20003800000 */
[----:B--2---:R-:W-:-:S02]  /*a120*/  LOP3.LUT P6, RZ, R41, 0x1, RZ, 0xc0, !PT ;  /* 0x0000000129ff7812 */ /* 0x004fc400078cc0ff */
[----:B------:R-:W-:Y:S02]  /*a130*/  IADD3.X R41, R15, R52, R9, P4, P5 ;  /* 0x000000340f297210 */ /* 0x000fe400027ea409 */
[C---:B-1----:R-:W-:Y:S02]  /*a140*/  LEA R50, P4, R40.reuse, R48, 0x1 ;  /* 0x0000003028327211 */ /* 0x042fe400078808ff */
[----:B------:R-:W-:Y:S02]  /*a150*/  SEL R153, R97, R153, !P6 ;  /* 0x0000009961997207 */ /* 0x000fe40007000000 */
[----:B------:R-:W-:Y:S02]  /*a160*/  LEA.HI.X R51, R40, R49, R41, 0x1, P4 ;  /* 0x0000003128337211 */ /* 0x000fe400020f0c29 */
[----:B------:R-:W-:-:S04]  /*a170*/  SHF.R.S32.HI R40, RZ, 0x1f, R153 ;  /* 0x0000001fff287819 */ /* 0x000fc80000011499 */
[----:B------:R-:W-:-:S04]  /*a180*/  LEA.HI R153, R40, R153, RZ, 0x4 ;  /* 0x0000009928997211 */ /* 0x000fc800078f20ff */
[----:B------:R-:W-:-:S04]  /*a190*/  LEA.HI.SX32 R153, R153, R10, 0x1c ;  /* 0x0000000a99997211 */ /* 0x000fc800078fe2ff */
[----:B------:R-:W-:Y:S02]  /*a1a0*/  SHF.R.S32.HI R40, RZ, 0x1f, R153 ;  /* 0x0000001fff287819 */ /* 0x000fe40000011499 */
[----:B------:R-:W-:Y:S02]  /*a1b0*/  SHF.L.U32 R53, R153, 0x3, RZ ;  /* 0x0000000399357819 */ /* 0x000fe400000006ff */
[----:B------:R-:W-:-:S04]  /*a1c0*/  LEA.HI R40, R40, R153, RZ, 0x3 ;  /* 0x0000009928287211 */ /* 0x000fc800078f18ff */
[----:B------:R-:W-:Y:S02]  /*a1d0*/  SHF.R.S32.HI R41, RZ, 0x3, R40 ;  /* 0x00000003ff297819 */ /* 0x000fe40000011428 */
[----:B---3--:R-:W-:-:S03]  /*a1e0*/  LOP3.LUT R40, R43, 0x38, R53, 0xf8, !PT ;  /* 0x000000382b287812 */ /* 0x008fc600078ef835 */
[----:B----4-:R-:W-:Y:S01]  /*a1f0*/  IMAD R41, R41, 0x2c00, R42 ;  /* 0x00002c0029297824 */ /* 0x010fe200078e022a */
[----:B------:R-:W-:-:S05]  /*a200*/  LOP3.LUT R40, R40, R137, RZ, 0x3c, !PT ;  /* 0x0000008928287212 */ /* 0x000fca00078e3cff */
        /* <DEDUP_REMOVED lines=8> */
[----:B------:R-:W-:Y:S01]  /*a290*/  SHF.R.U32.HI R60, RZ, 0x10, R85 ;  /* 0x00000010ff3c7819 */ /* 0x000fe20000011655 */
[----:B--2---:R-:W-:Y:S01]  /*a2a0*/  IMAD.MOV.U32 R56, RZ, RZ, R46 ;  /* 0x000000ffff387224 */ /* 0x004fe200078e002e */
[----:B------:R-:W-:Y:S01]  /*a2b0*/  MOV R55, R44 ;  /* 0x0000002c00377202 */ /* 0x000fe20000000f00 */
[----:B-1----:R-:W-:Y:S01]  /*a2c0*/  IMAD.MOV.U32 R44, RZ, RZ, R42 ;  /* 0x000000ffff2c7224 */ /* 0x002fe200078e002a */
        /* <DEDUP_REMOVED lines=44> */
[-C--:B------:R-:W-:Y:S01]  /*a590*/  FMUL.FTZ R46, R42, R166.reuse ;  /* 0x000000a62a2e7220 */ /* 0x080fe20000410000 */
[----:B------:R-:W-:Y:S01]  /*a5a0*/  HADD2.F32 R164, -RZ, R164.H0_H0 ;  /* 0x200000a4ffa47230 */ /* 0x000fe20000004100 */
[----:B------:R-:W-:Y:S01]  /*a5b0*/  F2FP.F16.F32.PACK_AB R65, R66, R65 ;  /* 0x000000414241723e */ /* 0x000fe200000000ff */
        /* <DEDUP_REMOVED lines=37> */
.L_x_6064:
[----:B------:R-:W-:Y:S05]  /*a810*/  BSYNC B1 ;  /* 0x0000000000017941 */ /* 0x000fea0003800000 */
.L_x_6063:
[----:B------:R-:W-:Y:S01]  /*a820*/  ISETP.GE.AND P3, PT, R53, R152, PT ;  /* 0x000000983500720c */ /* 0x000fe20003f66270 */
[----:B------:R-:W-:Y:S02]  /*a830*/  ULDC.64 UR4, c[0x0][0x208] ;  /* 0x0000820000047ab9 */ /* 0x000fe40000000a00 */
[----:B-1----:R1:W-:Y:S10]  /*a840*/  STG.E.128 desc[UR4][R50.64], R40 ;  /* 0x0000002832007986 */ /* 0x0023f4000c101d04 */
[----:B------:R-:W-:Y:S05]  /*a850*/  @P3 BRA `(.L_x_6029) ;  /* 0x00000008006c3947 */ /* 0x000fea0003800000 */
[--C-:B-1----:R-:W-:Y:S01]  /*a860*/  SHF.R.S32.HI R40, RZ, 0x1f, R53.reuse ;  /* 0x0000001fff287819 */ /* 0x102fe20000011435 */
[----:B------:R-:W-:Y:S01]  /*a870*/  ULDC.64 UR4, c[0x0][0x208] ;  /* 0x0000820000047ab9 */ /* 0x000fe20000000a00 */
[----:B------:R-:W-:-:S04]  /*a880*/  IADD3 R53, P3, P4, R98, R132, R53 ;  /* 0x0000008462357210 */ /* 0x000fc80007c7e035 */
[----:B------:R-:W-:Y:S02]  /*a890*/  IADD3.X R52, R15, R52, R40, P3, P4 ;  /* 0x000000340f347210 */ /* 0x000fe40001fe8428 */
[----:B------:R-:W-:-:S04]  /*a8a0*/  LEA R48, P3, R53, R48, 0x1 ;  /* 0x0000003035307211 */ /* 0x000fc800078608ff */
[----:B------:R-:W-:-:S05]  /*a8b0*/  LEA.HI.X R49, R53, R49, R52, 0x1, P3 ;  /* 0x0000003135317211 */ /* 0x000fca00018f0c34 */
[----:B--2---:R1:W-:Y:S01]  /*a8c0*/  STG.E.128 desc[UR4][R48.64], R44 ;  /* 0x0000002c30007986 */ /* 0x0043e2000c101d04 */
[----:B------:R-:W-:Y:S05]  /*a8d0*/  BRA `(.L_x_6029) ;  /* 0x00000008004c7947 */ /* 0x000fea0003800000 */
.L_x_5972:
[----:B------:R-:W-:-:S04]  /*a8e0*/  ULOP3.LUT UR4, UR60, 0x1, URZ, 0xfc, !UPT ;  /* 0x000000013c047892 */ /* 0x000fc8000f8efc3f */
[----:B------:R-:W-:-:S06]  /*a8f0*/  UISETP.NE.AND UP0, UPT, UR4, 0x3, UPT ;  /* 0x000000030400788c */ /* 0x000fcc000bf05270 */
[----:B------:R-:W-:-:S13]  /*a900*/  PLOP3.LUT P2, PT, PT, PT, UP0, 0x80, 0x0 ;  /* 0x000000000000781c */ /* 0x000fda0003f4f008 */
[----:B------:R-:W-:Y:S05]  /*a910*/  @!P2 BRA `(.L_x_6065) ;  /* 0x000000000004a947 */ /* 0x000fea0003800000 */
[----:B------:R-:W-:Y:S01]  /*a920*/  BPT.TRAP 0x1 ;  /* 0x000000040000795c */ /* 0x000fe20000300000 */
.L_x_6065:
[----:B------:R-:W-:Y:S01]  /*a930*/  LEA R3, R220, R2, 0x3 ;  /* 0x00000002dc037211 */ /* 0x000fe200078e18ff */
[----:B------:R-:W-:Y:S01]  /*a940*/  IMAD R4, R24, -0xb0, R25 ;  /* 0xffffff5018047824 */ /* 0x000fe200078e0219 */
[----:B------:R-:W-:Y:S01]  /*a950*/  SHF.L.U32 R0, R229, 0x1f, RZ ;  /* 0x0000001fe5007819 */ /* 0x000fe200000006ff */
[----:B------:R-:W-:Y:S01]  /*a960*/  BSSY B1, `(.L_x_6066) ;  /* 0x0000006000017945 */ /* 0x000fe20003800000 */
[----:B------:R-:W-:Y:S01]  /*a970*/  SHF.R.S32.HI R41, RZ, 0x1f, R24 ;  /* 0x0000001fff297819 */ /* 0x000fe20000011418 */
[----:B------:R-:W-:Y:S01]  /*a980*/  IMAD R40, R39, R24, RZ ;  /* 0x0000001827287224 */ /* 0x000fe200078e02ff */
[----:B------:R-:W1:Y:S01]  /*a990*/  SYNCS.PHASECHK.TRANS64.TRYWAIT P3, [R3+URZ+0x34890], R0 ;  /* 0x03489000030075a7 */ /* 0x000e62000806017f */
[----:B------:R-:W-:Y:S01]  /*a9a0*/  VIMNMX R4, R4, 0xb0, PT ;  /* 0x000000b004047848 */ /* 0x000fe20003fe0100 */
[----:B-1----:R-:W-:Y:S06]  /*a9b0*/  @!P3 BRA `(.L_x_6067) ;  /* 0x000001a80048b947 */ /* 0x002fec0003800000 */
.L_x_6288:
[----:B------:R-:W-:Y:S05]  /*a9c0*/  BSYNC B1 ;  /* 0x0000000000017941 */ /* 0x000fea0003800000 */
.L_x_6066:
[----:B------:R-:W-:Y:S01]  /*a9d0*/  ISETP.GE.AND P3, PT, R22, R4, PT ;  /* 0x000000041600720c */ /* 0x000fe20003f66270 */
[----:B------:R-:W-:Y:S01]  /*a9e0*/  IMAD R41, R41, R158, R40 ;  /* 0x0000009e29297224 */ /* 0x000fe200078e0228 */
[----:B------:R-:W-:Y:S01]  /*a9f0*/  BSSY B1, `(.L_x_6068) ;  /* 0x0000013000017945 */ /* 0x000fe20003800000 */
[----:B------:R-:W-:-:S04]  /*aa00*/  IMAD.WIDE.U32 R48, R158, R24, RZ ;  /* 0x000000189e307225 */ /* 0x000fc800078e00ff */
[----:B------:R-:W-:-:S06]  /*aa10*/  IMAD.IADD R58, R41, 0x1, R49 ;  /* 0x00000001293a7824 */ /* 0x000fcc00078e0231 */
[----:B------:R-:W-:Y:S05]  /*aa20*/  @P3 BRA `(.L_x_6069) ;  /* 0x00000000003c3947 */ /* 0x000fea0003800000 */
[----:B------:R-:W2:Y:S01]  /*aa30*/  @!P0 LDC.64 R50, c[0x0][0x2d8] ;  /* 0x0000b600ff328b82 */ /* 0x000ea20000000a00 */
[----:B------:R-:W3:Y:S01]  /*aa40*/  @!P0 LDS.128 R40, [R5+0x1e400] ;  /* 0x01e4000005288984 */ /* 0x000ee20000000c00 */
[----:B------:R-:W-:Y:S01]  /*aa50*/  @!P0 IADD3 R54, P3, R14, R48, RZ ;  /* 0x000000300e368210 */ /* 0x000fe20007f7e0ff */
[----:B------:R-:W-:Y:S02]  /*aa60*/  ULDC.64 UR4, c[0x0][0x208] ;  /* 0x0000820000047ab9 */ /* 0x000fe40000000a00 */
[----:B0-----:R-:W0:Y:S02]  /*aa70*/  @!P1 LDS.128 R44, [R5+0x23c00] ;  /* 0x023c0000052c9984 */ /* 0x001e240000000c00 */
[----:B------:R-:W-:Y:S01]  /*aa80*/  @!P0 IMAD.X R55, R58, 0x1, R12, P3 ;  /* 0x000000013a378824 */ /* 0x000fe200018e060c */
[----:B------:R-:W4:Y:S01]  /*aa90*/  @!P1 LDC.64 R52, c[0x0][0x2d8] ;  /* 0x0000b600ff349b82 */ /* 0x000f220000000a00 */
[----:B--2---:R-:W-:-:S04]  /*aaa0*/  @!P0 LEA R50, P3, R54, R50, 0x1 ;  /* 0x0000003236328211 */ /* 0x004fc800078608ff */
[----:B------:R-:W-:Y:S02]  /*aab0*/  @!P0 LEA.HI.X R51, R54, R51, R55, 0x1, P3 ;  /* 0x0000003336338211 */ /* 0x000fe400018f0c37 */
[----:B------:R-:W-:-:S05]  /*aac0*/  @!P1 IADD3 R54, P3, R11, R48, RZ ;  /* 0x000000300b369210 */ /* 0x000fca0007f7e0ff */
[----:B------:R-:W-:Y:S01]  /*aad0*/  @!P1 IMAD.X R55, R58, 0x1, R7, P3 ;  /* 0x000000013a379824 */ /* 0x000fe200018e0607 */
[----:B----4-:R-:W-:-:S04]  /*aae0*/  @!P1 LEA R52, P3, R54, R52, 0x1 ;  /* 0x0000003436349211 */ /* 0x010fc800078608ff */
[----:B------:R-:W-:Y:S01]  /*aaf0*/  @!P1 LEA.HI.X R53, R54, R53, R55, 0x1, P3 ;  /* 0x0000003536359211 */ /* 0x000fe200018f0c37 */
[----:B---3--:R2:W-:Y:S04]  /*ab00*/  @!P0 STG.E.128 desc[UR4][R50.64], R40 ;  /* 0x0000002832008986 */ /* 0x0085e8000c101d04 */
[----:B0-----:R2:W-:Y:S04]  /*ab10*/  @!P1 STG.E.128 desc[UR4][R52.64], R44 ;  /* 0x0000002c34009986 */ /* 0x0015e8000c101d04 */
.L_x_6069:
[----:B------:R-:W-:Y:S05]  /*ab20*/  BSYNC B1 ;  /* 0x0000000000017941 */ /* 0x000fea0003800000 */
.L_x_6068:
[----:B------:R-:W-:Y:S01]  /*ab30*/  ISETP.GE.AND P3, PT, R223, R4, PT ;  /* 0x00000004df00720c */ /* 0x000fe20003f66270 */
[----:B------:R-:W-:-:S12]  /*ab40*/  BSSY B1, `(.L_x_6070) ;  /* 0x0000013000017945 */ /* 0x000fd80003800000 */
[----:B------:R-:W-:Y:S05]  /*ab50*/  @P3 BRA `(.L_x_6071) ;  /* 0x0000000000443947 */ /* 0x000fea0003800000 */
[----:B--2---:R-:W2:Y:S01]  /*ab60*/  @!P0 LDC.64 R50, c[0x0][0x2d8] ;  /* 0x0000b600ff328b82 */ /* 0x004ea20000000a00 */
[----:B------:R-:W3:Y:S01]  /*ab70*/  @!P0 LDS.128 R40, [R5+0x1f400] ;  /* 0x01f4000005288984 */ /* 0x000ee20000000c00 */
[----:B------:R-:W-:Y:S01]  /*ab80*/  IADD3 R56, P3, R114, R48, RZ ;  /* 0x0000003072387210 */ /* 0x000fe20007f7e0ff */
[----:B------:R-:W-:Y:S02]  /*ab90*/  ULDC.64 UR4, c[0x0][0x208] ;  /* 0x0000820000047ab9 */ /* 0x000fe40000000a00 */
[----:B0-----:R-:W0:Y:S01]  /*aba0*/  @!P1 LDS.128 R44, [R5+0x24c00] ;  /* 0x024c0000052c9984 */ /* 0x001e220000000c00 */
[----:B------:R-:W-:Y:S02]  /*abb0*/  IADD3.X R57, R58, R115, RZ, P3, !PT ;  /* 0x000000733a397210 */ /* 0x000fe40001ffe4ff */
[----:B------:R-:W4:Y:S01]  /*abc0*/  @!P1 LDC.64 R52, c[0x0][0x2d8] ;  /* 0x0000b600ff349b82 */ /* 0x000f220000000a00 */
[----:B------:R-:W-:-:S05]  /*abd0*/  @!P0 IADD3 R54, P3, R56, R14, RZ ;  /* 0x0000000e38368210 */ /* 0x000fca0007f7e0ff */
[----:B------:R-:W-:Y:S01]  /*abe0*/  @!P0 IMAD.X R55, R57, 0x1, R12, P3 ;  /* 0x0000000139378824 */ /* 0x000fe200018e060c */
        /* <DEDUP_REMOVED lines=8> */
.L_x_6071:
[----:B------:R-:W-:Y:S05]  /*ac70*/  BSYNC B1 ;  /* 0x0000000000017941 */ /* 0x000fea0003800000 */
.L_x_6070:
[----:B------:R-:W-:Y:S01]  /*ac80*/  ISETP.GE.AND P3, PT, R222, R4, PT ;  /* 0x00000004de00720c */ /* 0x000fe20003f66270 */
[----:B------:R-:W-:-:S12]  /*ac90*/  BSSY B1, `(.L_x_6072) ;  /* 0x0000013000017945 */ /* 0x000fd80003800000 */
[----:B------:R-:W-:Y:S05]  /*aca0*/  @P3 BRA `(.L_x_6073) ;  /* 0x0000000000443947 */ /* 0x000fea0003800000 */
[----:B--23--:R-:W2:Y:S01]  /*acb0*/  @!P0 LDC.64 R50, c[0x0][0x2d8] ;  /* 0x0000b600ff328b82 */ /* 0x00cea20000000a00 */
[----:B------:R-:W3:Y:S01]  /*acc0*/  @!P0 LDS.128 R40, [R5+0x20400] ;  /* 0x0204000005288984 */ /* 0x000ee20000000c00 */
[----:B------:R-:W-:Y:S01]  /*acd0*/  LEA R56, P3, R96, R48, 0x6 ;  /* 0x0000003060387211 */ /* 0x000fe200078630ff */
[----:B------:R-:W-:Y:S02]  /*ace0*/  ULDC.64 UR4, c[0x0][0x208] ;  /* 0x0000820000047ab9 */ /* 0x000fe40000000a00 */
[----:B0-----:R-:W0:Y:S02]  /*acf0*/  @!P1 LDS.128 R44, [R5+0x25c00] ;  /* 0x025c0000052c9984 */ /* 0x001e240000000c00 */
[----:B------:R-:W-:Y:S01]  /*ad00*/  IMAD.X R57, R58, 0x1, R144, P3 ;  /* 0x000000013a397824 */ /* 0x000fe200018e0690 */
[----:B------:R-:W4:Y:S01]  /*ad10*/  @!P1 LDC.64 R52, c[0x0][0x2d8] ;  /* 0x0000b600ff349b82 */ /* 0x000f220000000a00 */
[----:B------:R-:W-:-:S04]  /*ad20*/  @!P0 IADD3 R54, P3, R56, R14, RZ ;  /* 0x0000000e38368210 */ /* 0x000fc80007f7e0ff */
[----:B------:R-:W-:Y:S02]  /*ad30*/  @!P0 IADD3.X R55, R57, R12, RZ, P3, !PT ;  /* 0x0000000c39378210 */ /* 0x000fe40001ffe4ff */
        /* <DEDUP_REMOVED lines=8> */
.L_x_6073:
[----:B------:R-:W-:Y:S05]  /*adc0*/  BSYNC B1 ;  /* 0x0000000000017941 */ /* 0x000fea0003800000 */
.L_x_6072:
[----:B------:R-:W-:Y:S01]  /*add0*/  ISETP.GE.AND P3, PT, R224, R4, PT ;  /* 0x00000004e000720c */ /* 0x000fe20003f66270 */
[----:B------:R-:W-:-:S12]  /*ade0*/  BSSY B1, `(.L_x_6074) ;  /* 0x0000017000017945 */ /* 0x000fd80003800000 */
[----:B------:R-:W-:Y:S05]  /*adf0*/  @P3 BRA `(.L_x_6075) ;  /* 0x0000000000543947 */ /* 0x000fea0003800000 */
[----:B------:R-:W5:Y:S01]  /*ae00*/  LDC.64 R54, c[0x0][0x2f0] ;  /* 0x0000bc00ff367b82 */ /* 0x000f620000000a00 */
[----:B--234-:R-:W2:Y:S01]  /*ae10*/  @!P0 LDS.128 R40, [R5+0x21400] ;  /* 0x0214000005288984 */ /* 0x01cea20000000c00 */
[----:B------:R-:W-:Y:S01]  /*ae20*/  IMAD.MOV.U32 R56, RZ, RZ, R48 ;  /* 0x000000ffff387224 */ /* 0x000fe200078e0030 */
[----:B------:R-:W-:Y:S01]  /*ae30*/  ULDC.64 UR4, c[0x0][0x208] ;  /* 0x0000820000047ab9 */ /* 0x000fe20000000a00 */
[----:B------:R-:W-:Y:S01]  /*ae40*/  IMAD.MOV.U32 R57, RZ, RZ, R58 ;  /* 0x000000ffff397224 */ /* 0x000fe200078e003a */
[----:B0-----:R-:W0:Y:S03]  /*ae50*/  @!P1 LDS.128 R44, [R5+0x26c00] ;  /* 0x026c0000052c9984 */ /* 0x001e260000000c00 */
[----:B------:R-:W3:Y:S08]  /*ae60*/  @!P0 LDC.64 R50, c[0x0][0x2d8] ;  /* 0x0000b600ff328b82 */ /* 0x000ef00000000a00 */
[----:B------:R-:W4:Y:S01]  /*ae70*/  @!P1 LDC.64 R52, c[0x0][0x2d8] ;  /* 0x0000b600ff349b82 */ /* 0x000f220000000a00 */
[----:B-----5:R-:W-:-:S04]  /*ae80*/  IMAD.WIDE.U32 R56, R54, 0x60, R56 ;  /* 0x0000006036387825 */ /* 0x020fc800078e0038 */
[----:B------:R-:W-:Y:S01]  /*ae90*/  IMAD R55, R55, 0x60, RZ ;  /* 0x0000006037377824 */ /* 0x000fe200078e02ff */
[----:B------:R-:W-:-:S04]  /*aea0*/  @!P0 IADD3 R54, P3, R14, R56, RZ ;  /* 0x000000380e368210 */ /* 0x000fc80007f7e0ff */
[----:B------:R-:W-:-:S05]  /*aeb0*/  IADD3 R57, R57, R55, RZ ;  /* 0x0000003739397210 */ /* 0x000fca0007ffe0ff */
[----:B------:R-:W-:Y:S01]  /*aec0*/  @!P0 IMAD.X R55, R57, 0x1, R12, P3 ;  /* 0x0000000139378824 */ /* 0x000fe200018e060c */
[----:B---3--:R-:W-:-:S04]  /*aed0*/  @!P0 LEA R50, P3, R54, R50, 0x1 ;  /* 0x0000003236328211 */ /* 0x008fc800078608ff */
[----:B------:R-:W-:Y:S02]  /*aee0*/  @!P0 LEA.HI.X R51, R54, R51, R55, 0x1, P3 ;  /* 0x0000003336338211 */ /* 0x000fe400018f0c37 */
[----:B------:R-:W-:-:S03]  /*aef0*/  @!P1 IADD3 R56, P3, R11, R56, RZ ;  /* 0x000000380b389210 */ /* 0x000fc60007f7e0ff */
[----:B--2---:R2:W-:Y:S02]  /*af00*/  @!P0 STG.E.128 desc[UR4][R50.64], R40 ;  /* 0x0000002832008986 */ /* 0x0045e4000c101d04 */
[----:B------:R-:W-:Y:S01]  /*af10*/  @!P1 IMAD.X R54, R57, 0x1, R7, P3 ;  /* 0x0000000139369824 */ /* 0x000fe200018e0607 */
[----:B----4-:R-:W-:-:S04]  /*af20*/  @!P1 LEA R52, P3, R56, R52, 0x1 ;  /* 0x0000003438349211 */ /* 0x010fc800078608ff */
[----:B------:R-:W-:-:S05]  /*af30*/  @!P1 LEA.HI.X R53, R56, R53, R54, 0x1, P3 ;  /* 0x0000003538359211 */ /* 0x000fca00018f0c36 */
[----:B0-----:R2:W-:Y:S04]  /*af40*/  @!P1 STG.E.128 desc[UR4][R52.64], R44 ;  /* 0x0000002c34009986 */ /* 0x0015e8000c101d04 */
.L_x_6075:
[----:B------:R-:W-:Y:S05]  /*af50*/  BSYNC B1 ;  /* 0x0000000000017941 */ /* 0x000fea0003800000 */
.L_x_6074:
[----:B------:R-:W-:Y:S01]  /*af60*/  ISETP.GE.AND P3, PT, R225, R4, PT ;  /* 0x00000004e100720c */ /* 0x000fe20003f66270 */
[----:B------:R-:W-:-:S12]  /*af70*/  BSSY B1, `(.L_x_6076) ;  /* 0x0000013000017945 */ /* 0x000fd80003800000 */
[----:B------:R-:W-:Y:S05]  /*af80*/  @P3 BRA `(.L_x_6077) ;  /* 0x0000000000443947 */ /* 0x000fea0003800000 */
[----:B--234-:R-:W2:Y:S01]  /*af90*/  @!P0 LDC.64 R50, c[0x0][0x2d8] ;  /* 0x0000b600ff328b82 */ /* 0x01cea20000000a00 */
        /* <DEDUP_REMOVED lines=16> */
.L_x_6077:
[----:B------:R-:W-:Y:S05]  /*b0a0*/  BSYNC B1 ;  /* 0x0000000000017941 */ /* 0x000fea0003800000 */
.L_x_6076:
[----:B------:R-:W-:-:S13]  /*b0b0*/  ISETP.GE.AND P3, PT, R226, R4, PT ;  /* 0x00000004e200720c */ /* 0x000fda0003f66270 */
[----:B------:R-:W-:Y:S05]  /*b0c0*/  @P3 BRA `(.L_x_6029) ;  /* 0x0000000000503947 */ /* 0x000fea0003800000 */
[----:B------:R-:W5:Y:S01]  /*b0d0*/  LDC.64 R54, c[0x0][0x2f0] ;  /* 0x0000bc00ff367b82 */ /* 0x000f620000000a00 */
[----:B--234-:R-:W2:Y:S01]  /*b0e0*/  @!P0 LDS.128 R40, [R5+0x23400] ;  /* 0x0234000005288984 */ /* 0x01cea20000000c00 */
[----:B------:R-:W-:Y:S01]  /*b0f0*/  IMAD.MOV.U32 R49, RZ, RZ, R58 ;  /* 0x000000ffff317224 */ /* 0x000fe200078e003a */
[----:B------:R-:W-:Y:S02]  /*b100*/  ULDC.64 UR4, c[0x0][0x208] ;  /* 0x0000820000047ab9 */ /* 0x000fe40000000a00 */
[----:B0-----:R-:W0:Y:S03]  /*b110*/  @!P1 LDS.128 R44, [R5+0x28c00] ;  /* 0x028c0000052c9984 */ /* 0x001e260000000c00 */
[----:B------:R-:W3:Y:S08]  /*b120*/  @!P0 LDC.64 R50, c[0x0][0x2d8] ;  /* 0x0000b600ff328b82 */ /* 0x000ef00000000a00 */
[----:B------:R-:W4:Y:S01]  /*b130*/  @!P1 LDC.64 R52, c[0x0][0x2d8] ;  /* 0x0000b600ff349b82 */ /* 0x000f220000000a00 */
[----:B-----5:R-:W-:-:S04]  /*b140*/  IMAD.WIDE.U32 R48, R54, 0xa0, R48 ;  /* 0x000000a036307825 */ /* 0x020fc800078e0030 */
[----:B------:R-:W-:-:S04]  /*b150*/  IMAD R55, R55, 0xa0, RZ ;  /* 0x000000a037377824 */ /* 0x000fc800078e02ff */
[----:B------:R-:W-:Y:S01]  /*b160*/  IMAD.IADD R55, R49, 0x1, R55 ;  /* 0x0000000131377824 */ /* 0x000fe200078e0237 */
[----:B------:R-:W-:-:S04]  /*b170*/  @!P0 IADD3 R49, P3, R14, R48, RZ ;  /* 0x000000300e318210 */ /* 0x000fc80007f7e0ff */
[----:B------:R-:W-:Y:S02]  /*b180*/  @!P0 IADD3.X R54, R55, R12, RZ, P3, !PT ;  /* 0x0000000c37368210 */ /* 0x000fe40001ffe4ff */
        /* <DEDUP_REMOVED lines=8> */
.L_x_6029:
[----:B------:R-:W-:Y:S05]  /*b210*/  BSYNC B0 ;  /* 0x0000000000007941 */ /* 0x000fea0003800000 */
.L_x_5971:
        /* <DEDUP_REMOVED lines=17> */
.L_x_6079:
[----:B------:R-:W-:Y:S05]  /*b330*/  BSYNC B0 ;  /* 0x0000000000007941 */ /* 0x000fea0003800000 */
.L_x_6078:
[----:B------:R-:W2:Y:S01]  /*b340*/  SYNCS.PHASECHK.TRANS64.TRYWAIT P2, [R3+URZ+0x348b0], R0 ;  /* 0x0348b000030075a7 */ /* 0x000ea2000804017f */
[----:B------:R-:W-:Y:S01]  /*b350*/  ULDC UR61, c[0x0][0x2e4] ;  /* 0x0000b900003d7ab9 */ /* 0x000fe20000000800 */
[----:B------:R-:W-:Y:S01]  /*b360*/  ULDC.64 UR38, c[0x0][0x318] ;  /* 0x0000c60000267ab9 */ /* 0x000fe20000000a00 */
[----:B------:R-:W-:Y:S01]  /*b370*/  ULDC.64 UR36, c[0x0][0x308] ;  /* 0x0000c20000247ab9 */ /* 0x000fe20000000a00 */
[----:B------:R-:W-:Y:S04]  /*b380*/  BSSY B0, `(.L_x_6080) ;  /* 0x0000002000007945 */ /* 0x000fe80003800000 */
[----:B--2---:R-:W-:Y:S05]  /*b390*/  @!P2 BRA `(.L_x_6081) ;  /* 0x0000019c00e4a947 */ /* 0x004fea0003800000 */
.L_x_6289:
[----:B------:R-:W-:Y:S05]  /*b3a0*/  BSYNC B0 ;  /* 0x0000000000007941 */ /* 0x000fea0003800000 */
.L_x_6080:
[----:B------:R-:W-:Y:S01]  /*b3b0*/  ISETP.GE.AND P2, PT, R22, R4, PT ;  /* 0x000000041600720c */ /* 0x000fe20003f46270 */
[----:B------:R-:W-:Y:S01]  /*b3c0*/  BSSY B0, `(.L_x_6082) ;  /* 0x0000012000007945 */ /* 0x000fe20003800000 */
[----:B------:R-:W-:-:S11]  /*b3d0*/  IMAD.WIDE R44, R24, 0xb0, R122 ;  /* 0x000000b0182c7825 */ /* 0x000fd600078e027a */
[----:B------:R-:W-:Y:S05]  /*b3e0*/  @P2 BRA `(.L_x_6083) ;  /* 0x00000000003c2947 */ /* 0x000fea0003800000 */
[----:B------:R-:W-:Y:S01]  /*b3f0*/  MOV R41, R6 ;  /* 0x0000000600297202 */ /* 0x000fe20000000f00 */
[----:B------:R-:W-:Y:S01]  /*b400*/  IMAD R43, R45, UR38, RZ ;  /* 0x000000262d2b7c24 */ /* 0x000fe2000f8e02ff */
[----:B------:R-:W-:Y:S01]  /*b410*/  ULDC.64 UR4, c[0x0][0x208] ;  /* 0x0000820000047ab9 */ /* 0x000fe20000000a00 */
[----:B-1----:R-:W-:Y:S02]  /*b420*/  IMAD.MOV.U32 R40, RZ, RZ, R100 ;  /* 0x000000ffff287224 */ /* 0x002fe400078e0064 */
[C---:B------:R-:W-:Y:S02]  /*b430*/  IMAD R43, R44.reuse, UR39, R43 ;  /* 0x000000272c2b7c24 */ /* 0x040fe4000f8e022b */
[----:B------:R-:W-:-:S04]  /*b440*/  IMAD.WIDE.U32 R40, R44, UR38, R40 ;  /* 0x000000262c287c25 */ /* 0x000fc8000f8e0028 */
[----:B------:R-:W-:Y:S01]  /*b450*/  IMAD.IADD R41, R41, 0x1, R43 ;  /* 0x0000000129297824 */ /* 0x000fe200078e022b */
[----:B0-----:R-:W-:-:S04]  /*b460*/  LEA R46, P2, R40, UR36, 0x1 ;  /* 0x00000024282e7c11 */ /* 0x001fc8000f8408ff */
[----:B------:R-:W-:Y:S02]  /*b470*/  LEA.HI.X R47, R40, UR37, R41, 0x1, P2 ;  /* 0x00000025282f7c11 */ /* 0x000fe400090f0c29 */
[----:B------:R-:W-:-:S13]  /*b480*/  ISETP.GE.AND P2, PT, R16, UR61, PT ;  /* 0x0000003d10007c0c */ /* 0x000fda000bf46270 */
[----:B------:R-:W0:Y:S04]  /*b490*/  @!P2 LDS.128 R40, [R5+0x400] ;  /* 0x000400000528a984 */ /* 0x000e280000000c00 */
[----:B0-----:R-:W-:Y:S01]  /*b4a0*/  @!P2 STG.E.128 desc[UR4][R46.64], R40 ;  /* 0x000000282e00a986 */ /* 0x001fe2000c101d04 */
[----:B------:R-:W-:-:S13]  /*b4b0*/  ISETP.GE.AND P2, PT, R227, UR61, PT ;  /* 0x0000003de3007c0c */ /* 0x000fda000bf46270 */
[----:B------:R-:W0:Y:S04]  /*b4c0*/  @!P2 LDS.128 R40, [R5+0x5c00] ;  /* 0x005c00000528a984 */ /* 0x000e280000000c00 */
[----:B0-----:R3:W-:Y:S02]  /*b4d0*/  @!P2 STG.E.128 desc[UR4][R46.64+0x80], R40 ;  /* 0x000080282e00a986 */ /* 0x0017e4000c101d04 */
.L_x_6083:
[----:B------:R-:W-:Y:S05]  /*b4e0*/  BSYNC B0 ;  /* 0x0000000000007941 */ /* 0x000fea0003800000 */
.L_x_6082:
[----:B------:R-:W-:Y:S01]  /*b4f0*/  ISETP.GE.AND P2, PT, R223, R4, PT ;  /* 0x00000004df00720c */ /* 0x000fe20003f46270 */
[----:B------:R-:W-:-:S12]  /*b500*/  BSSY B0, `(.L_x_6084) ;  /* 0x0000013000007945 */ /* 0x000fd80003800000 */
[----:B------:R-:W-:Y:S05]  /*b510*/  @P2 BRA `(.L_x_6085) ;  /* 0x0000000000442947 */ /* 0x000fea0003800000 */
[----:B---3--:R-:W-:Y:S01]  /*b520*/  IADD3 R43, P2, R44, 0x20, RZ ;  /* 0x000000202c2b7810 */ /* 0x008fe20007f5e0ff */
[----:B-1----:R-:W-:Y:S01]  /*b530*/  IMAD.MOV.U32 R40, RZ, RZ, R100 ;  /* 0x000000ffff287224 */ /* 0x002fe200078e0064 */
[----:B------:R-:W-:Y:S01]  /*b540*/  MOV R41, R6 ;  /* 0x0000000600297202 */ /* 0x000fe20000000f00 */
[----:B------:R-:W-:Y:S02]  /*b550*/  ULDC.64 UR4, c[0x0][0x208] ;  /* 0x0000820000047ab9 */ /* 0x000fe40000000a00 */
[----:B0-2---:R-:W-:Y:S02]  /*b560*/  IMAD.X R0, RZ, RZ, R45, P2 ;  /* 0x000000ffff007224 */ /* 0x005fe400010e062d */
[----:B------:R-:W-:-:S04]  /*b570*/  IMAD.WIDE.U32 R40, R43, UR38, R40 ;  /* 0x000000262b287c25 */ /* 0x000fc8000f8e0028 */
[----:B------:R-:W-:Y:S01]  /*b580*/  IMAD R0, R0, UR38, RZ ;  /* 0x0000002600007c24 */ /* 0x000fe2000f8e02ff */
[----:B------:R-:W-:-:S03]  /*b590*/  LEA R46, P2, R40, UR36, 0x1 ;  /* 0x00000024282e7c11 */ /* 0x000fc6000f8408ff */
[----:B------:R-:W-:-:S04]  /*b5a0*/  IMAD R43, R43, UR39, R0 ;  /* 0x000000272b2b7c24 */ /* 0x000fc8000f8e0200 */
[----:B------:R-:W-:-:S05]  /*b5b0*/  IMAD.IADD R41, R41, 0x1, R43 ;  /* 0x0000000129297824 */ /* 0x000fca00078e022b */
[----:B------:R-:W-:Y:S02]  /*b5c0*/  LEA.HI.X R47, R40, UR37, R41, 0x1, P2 ;  /* 0x00000025282f7c11 */ /* 0x000fe400090f0c29 */
[----:B------:R-:W-:-:S13]  /*b5d0*/  ISETP.GE.AND P2, PT, R16, UR61, PT ;  /* 0x0000003d10007c0c */ /* 0x000fda000bf46270 */
[----:B------:R-:W0:Y:S04]  /*b5e0*/  @!P2 LDS.128 R40, [R5+0x1400] ;  /* 0x001400000528a984 */ /* 0x000e280000000c00 */
[----:B0-----:R-:W-:Y:S01]  /*b5f0*/  @!P2 STG.E.128 desc[UR4][R46.64], R40 ;  /* 0x000000282e00a986 */ /* 0x001fe2000c101d04 */
[----:B------:R-:W-:-:S13]  /*b600*/  ISETP.GE.AND P2, PT, R227, UR61, PT ;  /* 0x0000003de3007c0c */ /* 0x000fda000bf46270 */
[----:B------:R-:W0:Y:S04]  /*b610*/  @!P2 LDS.128 R40, [R5+0x6c00] ;  /* 0x006c00000528a984 */ /* 0x000e280000000c00 */
[----:B0-----:R4:W-:Y:S02]  /*b620*/  @!P2 STG.E.128 desc[UR4][R46.64+0x80], R40 ;  /* 0x000080282e00a986 */ /* 0x0019e4000c101d04 */
.L_x_6085:
[----:B------:R-:W-:Y:S05]  /*b630*/  BSYNC B0 ;  /* 0x0000000000007941 */ /* 0x000fea0003800000 */
.L_x_6084:
[----:B------:R-:W-:Y:S01]  /*b640*/  ISETP.GE.AND P2, PT, R222, R4, PT ;  /* 0x00000004de00720c */ /* 0x000fe20003f46270 */
[----:B------:R-:W-:-:S12]  /*b650*/  BSSY B0, `(.L_x_6086) ;  /* 0x0000013000007945 */ /* 0x000fd80003800000 */
[----:B------:R-:W-:Y:S05]  /*b660*/  @P2 BRA `(.L_x_6087) ;  /* 0x0000000000442947 */ /* 0x000fea0003800000 */
[----:B---34-:R-:W-:Y:S01]  /*b670*/  IADD3 R43, P2, R44, 0x40, RZ ;  /* 0x000000402c2b7810 */ /* 0x018fe20007f5e0ff */
        /* <DEDUP_REMOVED lines=16> */
.L_x_6087:
[----:B------:R-:W-:Y:S05]  /*b780*/  BSYNC B0 ;  /* 0x0000000000007941 */ /* 0x000fea0003800000 */
.L_x_6086:
[----:B------:R-:W-:Y:S01]  /*b790*/  ISETP.GE.AND P2, PT, R224, R4, PT ;  /* 0x00000004e000720c */ /* 0x000fe20003f46270 */
[----:B------:R-:W-:-:S12]  /*b7a0*/  BSSY B0, `(.L_x_6088) ;  /* 0x0000013000007945 */ /* 0x000fd80003800000 */
[----:B------:R-:W-:Y:S05]  /*b7b0*/  @P2 BRA `(.L_x_6089) ;  /* 0x0000000000442947 */ /* 0x000fea0003800000 */
[----:B0--34-:R-:W-:Y:S01]  /*b7c0*/  IADD3 R43, P2, R44, 0x60, RZ ;  /* 0x000000602c2b7810 */ /* 0x019fe20007f5e0ff */
[----:B-1----:R-:W-:Y:S01]  /*b7d0*/  IMAD.MOV.U32 R40, RZ, RZ, R100 ;  /* 0x000000ffff287224 */ /* 0x002fe200078e0064 */
[----:B------:R-:W-:Y:S01]  /*b7e0*/  MOV R41, R6 ;  /* 0x0000000600297202 */ /* 0x000fe20000000f00 */
[----:B------:R-:W-:Y:S02]  /*b7f0*/  ULDC.64 UR4, c[0x0][0x208] ;  /* 0x0000820000047ab9 */ /* 0x000fe40000000a00 */
[----:B--2---:R-:W-:Y:S02]  /*b800*/  IMAD.X R0, RZ, RZ, R45, P2 ;  /* 0x000000ffff007224 */ /* 0x004fe400010e062d */
        /* <DEDUP_REMOVED lines=12> */
.L_x_6089:
[----:B------:R-:W-:Y:S05]  /*b8d0*/  BSYNC B0 ;  /* 0x0000000000007941 */ /* 0x000fea0003800000 */
.L_x_6088:
        /* <DEDUP_REMOVED lines=20> */
.L_x_6091:
[----:B------:R-:W-:Y:S05]  /*ba20*/  BSYNC B0 ;  /* 0x0000000000007941 */ /* 0x000fea0003800000 */
.L_x_6090:
[----:B------:R-:W-:Y:S01]  /*ba30*/  ISETP.GE.AND P2, PT, R226, R4, PT ;  /* 0x00000004e200720c */ /* 0x000fe20003f46270 */
[----:B------:R-:W-:-:S12]  /*ba40*/  BSSY B0, `(.L_x_6092) ;  /* 0x0000013000007945 */ /* 0x000fd80003800000 */
[----:B------:R-:W-:Y:S05]  /*ba50*/  @P2 BRA `(.L_x_6093) ;  /* 0x0000000000442947 */ /* 0x000fea0003800000 */
[----:B0--34-:R-:W-:Y:S01]  /*ba60*/  IADD3 R43, P2, R44, 0xa0, RZ ;  /* 0x000000a02c2b7810 */ /* 0x019fe20007f5e0ff */
[----:B-1----:R-:W-:Y:S01]  /*ba70*/  IMAD.MOV.U32 R40, RZ, RZ, R100 ;  /* 0x000000ffff287224 */ /* 0x002fe200078e0064 */
[----:B------:R-:W-:Y:S01]  /*ba80*/  MOV R41, R6 ;  /* 0x0000000600297202 */ /* 0x000fe20000000f00 */
        /* <DEDUP_REMOVED lines=14> */
.L_x_6093:
[----:B------:R-:W-:Y:S05]  /*bb70*/  BSYNC B0 ;  /* 0x0000000000007941 */ /* 0x000fea0003800000 */
.L_x_6092:
[----:B0-2---:R-:W2:Y:S01]  /*bb80*/  LDL R0, [R1] ;  /* 0x0000000001007983 */ /* 0x005ea20000100800 */
[----:B------:R-:W-:Y:S02]  /*bb90*/  VIADD R220, R220, 0x1 ;  /* 0x00000001dcdc7836 */ /* 0x000fe40000000000 */
[----:B------:R-:W-:Y:S01]  /*bba0*/  @!P3 VIADD R3, R3, 0x348c0 ;  /* 0x000348c00303b836 */ /* 0x000fe20000000000 */
[----:B------:R-:W-:Y:S01]  /*bbb0*/  @!PT LDS RZ, [RZ] ;  /* 0x00000000fffff984 */ /* 0x000fe20000000800 */
[----:B------:R-:W-:Y:S01]  /*bbc0*/  @!PT LDS RZ, [RZ] ;  /* 0x00000000fffff984 */ /* 0x000fe20000000800 */
[----:B------:R-:W-:Y:S01]  /*bbd0*/  @!PT LDS RZ, [RZ] ;  /* 0x00000000fffff984 */ /* 0x000fe20000000800 */
[----:B------:R-:W-:Y:S01]  /*bbe0*/  @!PT LDS RZ, [RZ] ;  /* 0x00000000fffff984 */ /* 0x000fe20000000800 */
[----:B------:R0:W-:Y:S06]  /*bbf0*/  MEMBAR.ALL.CTA ;  /* 0x0000000000007992 */ /* 0x0001ec0000008000 */
[----:B0-----:R-:W0:Y:S02]  /*bc00*/  FENCE.VIEW.ASYNC.S ;  /* 0x00000000000073c6 */ /* 0x001e240000000000 */
[----:B0-----:R0:W-:Y:S01]  /*bc10*/  BAR.SYNC.DEFER_BLOCKING R161, 0x80 ;  /* 0x000200a10000751d */ /* 0x0011e20000010000 */
[----:B------:R-:W-:-:S02]  /*bc20*/  ISETP.NE.AND P2, PT, R220, 0x2, PT ;  /* 0x00000002dc00780c */ /* 0x000fc40003f45270 */
[----:B------:R-:W-:Y:S02]  /*bc30*/  @!P3 PRMT R3, RZ, 0x654, R3 ;  /* 0x00000654ff03b816 */ /* 0x000fe40000000003 */
[----:B------:R-:W-:Y:S02]  /*bc40*/  SEL R220, R220, RZ, P2 ;  /* 0x000000ffdcdc7207 */ /* 0x000fe40001000000 */
[----:B------:R0:W-:Y:S01]  /*bc50*/  @!P3 SYNCS.ARRIVE.TRANS64.RED.A1T0 RZ, [R3+URZ], RZ ;  /* 0x000000ff03ffb9a7 */ /* 0x0001e2000810043f */
[----:B--2---:R-:W-:Y:S02]  /*bc60*/  LOP3.LUT P4, RZ, R0, 0x10, RZ, 0xc0, !PT ;  /* 0x0000001000ff7812 */ /* 0x004fe4000788c0ff */
[----:B------:R-:W-:-:S04]  /*bc70*/  SEL R0, RZ, 0x1, P2 ;  /* 0x00000001ff007807 */ /* 0x000fc80001000000 */
[----:B------:R-:W-:-:S07]  /*bc80*/  LOP3.LUT R229, R229, R0, RZ, 0x3c, !PT ;  /* 0x00000000e5e57212 */ /* 0x000fce00078e3cff */
[----:B0-----:R-:W-:Y:S05]  /*bc90*/  @P4 BRA `(.L_x_6094) ;  /* 0xffffff6800d04947 */ /* 0x001fea000383ffff */
[----:B------:R-:W0:Y:S01]  /*bca0*/  S2R R4, SR_TID.X ;  /* 0x0000000000047919 */ /* 0x000e220000002100 */
[----:B------:R-:W-:Y:S02]  /*bcb0*/  PLOP3.LUT P0, PT, PT, PT, PT, 0x8, 0x0 ;  /* 0x000000000000781c */ /* 0x000fe40003f0e170 */
[----:B0-----:R-:W-:-:S04]  /*bcc0*/  SHF.R.U32.HI R4, RZ, 0x7, R4 ;  /* 0x00000007ff047819 */ /* 0x001fc80000011604 */
[----:B------:R-:W-:-:S13]  /*bcd0*/  ISETP.NE.AND P4, PT, R4, 0x1, PT ;  /* 0x000000010400780c */ /* 0x000fda0003f85270 */
[----:B------:R-:W-:Y:S06]  /*bce0*/  @!P4 BAR.ARV 0x9, 0x100 ;  /* 0x024400000000cb1d */ /* 0x000fec0000002000 */
.L_x_5966:
[----:B------:R-:W-:Y:S01]  /*bcf0*/  ISETP.GE.AND P2, PT, R160, 0x1, PT ;  /* 0x00000001a000780c */ /* 0x000fe20003f46270 */
[----:B------:R-:W-:Y:S01]  /*bd00*/  IMAD.MOV.U32 R3, RZ, RZ, RZ ;  /* 0x000000ffff037224 */ /* 0x000fe200078e00ff */
[----:B------:R-:W-:Y:S01]  /*bd10*/  PLOP3.LUT P1, PT, PT, PT, PT, 0x80, 0x0 ;  /* 0x000000000000781c */ /* 0x000fe20003f2f070 */
[----:B------:R-:W-:Y:S01]  /*bd20*/  IMAD.MOV.U32 R87, RZ, RZ, RZ ;  /* 0x000000ffff577224 */ /* 0x000fe200078e00ff */
[----:B------:R-:W-:Y:S02]  /*bd30*/  MOV R0, RZ ;  /* 0x000000ff00007202 */ /* 0x000fe40000000f00 */
[----:B---34-:R-:W-:Y:S02]  /*bd40*/  CS2R R42, SRZ ;  /* 0x00000000002a7805 */ /* 0x018fe4000001ff00 */
[----:B------:R-:W-:Y:S01]  /*bd50*/  CS2R R36, SRZ ;  /* 0x0000000000247805 */ /* 0x000fe2000001ff00 */
[----:B------:R-:W-:Y:S01]  /*bd60*/  IMAD.MOV.U32 R39, RZ, RZ, RZ ;  /* 0x000000ffff277224 */ /* 0x000fe200078e00ff */
[----:B------:R-:W-:-:S02]  /*bd70*/  CS2R R46, SRZ ;  /* 0x00000000002e7805 */ /* 0x000fc4000001ff00 */
[----:B------:R-:W-:Y:S02]  /*bd80*/  CS2R R44, SRZ ;  /* 0x00000000002c7805 */ /* 0x000fe4000001ff00 */
[----:B-1----:R-:W-:Y:S02]  /*bd90*/  CS2R R40, SRZ ;  /* 0x0000000000287805 */ /* 0x002fe4000001ff00 */
        /* <DEDUP_REMOVED lines=24> */
[----:B------:R-:W-:Y:S02]  /*bf20*/  IMAD.MOV.U32 R102, RZ, RZ, RZ ;  /* 0x000000ffff667224 */ /* 0x000fe400078e00ff */
[----:B------:R-:W-:Y:S02]  /*bf30*/  IMAD.MOV.U32 R7, RZ, RZ, RZ ;  /* 0x000000ffff077224 */ /* 0x000fe400078e00ff */
[----:B------:R-:W-:Y:S01]  /*bf40*/  IMAD.MOV.U32 R106, RZ, RZ, RZ ;  /* 0x000000ffff6a7224 */ /* 0x000fe200078e00ff */
[----:B------:R-:W-:Y:S06]  /*bf50*/  @P0 BRA `(.L_x_6095) ;  /* 0x00000000000c0947 */ /* 0x000fec0003800000 */
[----:B------:R-:W0:Y:S01]  /*bf60*/  FENCE.VIEW.ASYNC.G ;  /* 0x00000000000073c6 */ /* 0x000e220000000100 */
[----:B------:R-:W-:Y:S05]  /*bf70*/  WARPSYNC.ALL ;  /* 0x0000000000007948 */ /* 0x000fea0003800000 */
[----:B0-----:R-:W-:Y:S06]  /*bf80*/  BAR.ARV 0xc, 0x120 ;  /* 0x0304800000007b1d */ /* 0x001fec0000002000 */
.L_x_6095:
[----:B------:R-:W-:Y:S01]  /*bf90*/  MOV R103, RZ ;  /* 0x000000ff00677202 */ /* 0x000fe20000000f00 */
[----:B------:R-:W-:Y:S01]  /*bfa0*/  IMAD.MOV.U32 R6, RZ, RZ, RZ ;  /* 0x000000ffff067224 */ /* 0x000fe200078e00ff */
[----:B------:R-:W-:Y:S06]  /*bfb0*/  @!P2 BRA `(.L_x_6096) ;  /* 0x0000011400f4a947 */ /* 0x000fec0003800000 */
[----:B------:R-:W-:-:S03]  /*bfc0*/  UMOV UR4, 0xffffffff ;  /* 0xffffffff00047882 */ /* 0x000fc60000000000 */
[----:B------:R-:W-:Y:S05]  /*bfd0*/  BRA.DIV UR4, `(.L_x_6097) ;  /* 0x0000019204e87947 */ /* 0x000fea000b800000 */
[----:B------:R-:W0:Y:S02]  /*bfe0*/  S2R R3, SR_TID.X ;  /* 0x0000000000037919 */ /* 0x000e240000002100 */
[----:B0-----:R-:W-:-:S05]  /*bff0*/  VIADD R3, R3, 0xffffff80 ;  /* 0xffffff8003037836 */ /* 0x001fca0000000000 */
[----:B------:R-:W-:-:S04]  /*c000*/  SHF.R.S32.HI R0, RZ, 0x1f, R3 ;  /* 0x0000001fff007819 */ /* 0x000fc80000011403 */
[----:B------:R-:W-:-:S04]  /*c010*/  LEA.HI R0, R0, R3, RZ, 0x7 ;  /* 0x0000000300007211 */ /* 0x000fc800078f38ff */
[----:B------:R-:W-:-:S06]  /*c020*/  SHF.R.S32.HI R0, RZ, 0x7, R0 ;  /* 0x00000007ff007819 */ /* 0x000fcc0000011400 */
[----:B------:R-:W0:Y:S04]  /*c030*/  SHFL.IDX PT, R0, R0, RZ, 0x1f ;  /* 0x00001fff00007589 */ /* 0x000e2800000e0000 */
[----:B0-----:R0:W-:Y:S02]  /*c040*/  STL [R1+0x28], R0 ;  /* 0x0000280001007387 */ /* 0x0011e40000100800 */
.L_x_6292:
[----:B0-----:R-:W2:Y:S04]  /*c050*/  LDL R0, [R1+0x8c] ;  /* 0x00008c0001007983 */ /* 0x001ea80000100800 */
[----:B------:R-:W3:Y:S01]  /*c060*/  LDL R3, [R1+0x28] ;  /* 0x0000280001037983 */ /* 0x000ee20000100800 */
[----:B--2---:R-:W-:Y:S02]  /*c070*/  R2UR UR4, R0 ;  /* 0x00000000000472ca */ /* 0x004fe400000e0000 */
[----:B---3--:R-:W-:-:S04]  /*c080*/  LEA.HI R0, R3, R3, RZ, 0x1 ;  /* 0x0000000303007211 */ /* 0x008fc800078f08ff */
[----:B------:R-:W-:-:S07]  /*c090*/  LOP3.LUT R0, R0, 0x1e, RZ, 0xc0, !PT ;  /* 0x0000001e00007812 */ /* 0x000fce00078ec0ff */
[----:B------:R-:W-:Y:S01]  /*c0a0*/  ULOP3.LUT UP0, URZ, UR4, 0x9f, URZ, 0xc0, !UPT ;  /* 0x0000009f043f7892 */ /* 0x000fe2000f80c03f */
[----:B------:R-:W-:-:S05]  /*c0b0*/  IMAD.IADD R0, R3, 0x1, -R0 ;  /* 0x0000000103007824 */ /* 0x000fca00078e0a00 */
[----:B------:R-:W-:Y:S02]  /*c0c0*/  PLOP3.LUT P0, PT, PT, PT, UP0, 0x80, 0x0 ;  /* 0x000000000000781c */ /* 0x000fe40003f0f008 */
[----:B------:R-:W-:-:S04]  /*c0d0*/  LEA R0, R0, UR4, 0xd ;  /* 0x0000000400007c11 */ /* 0x000fc8000f8e68ff */
[----:B------:R-:W-:-:S04]  /*c0e0*/  SHF.R.U32.HI R0, RZ, 0x4, R0 ;  /* 0x00000004ff007819 */ /* 0x000fc80000011600 */
[----:B------:R-:W-:-:S03]  /*c0f0*/  LOP3.LUT R32, R0, 0x3fff, RZ, 0xc0, !PT ;  /* 0x00003fff00207812 */ /* 0x000fc600078ec0ff */
[----:B------:R-:W-:Y:S05]  /*c100*/  @!P0 BRA `(.L_x_6098) ;  /* 0x0000000000408947 */ /* 0x000fea0003800000 */
[----:B------:R-:W-:Y:S01]  /*c110*/  MOV R0, 0x0 ;  /* 0x0000000000007802 */ /* 0x000fe20000000f00 */
[----:B------:R-:W-:Y:S01]  /*c120*/  ULDC.64 UR4, c[0x4][0x1b8] ;  /* 0x01006e0000047ab9 */ /* 0x000fe20000000a00 */
[----:B------:R-:W-:Y:S01]  /*c130*/  ULDC.64 UR6, c[0x4][0x1c0] ;  /* 0x0100700000067ab9 */ /* 0x000fe20000000a00 */
[----:B------:R-:W-:Y:S01]  /*c140*/  MOV R4, UR4 ;  /* 0x0000000400047c02 */ /* 0x000fe20008000f00 */
[----:B-1----:R0:W1:Y:S01]  /*c150*/  LDC.64 R14, c[0x4][R0] ;  /* 0x01000000000e7b82 */ /* 0x0020620000000a00 */
        /* <DEDUP_REMOVED lines=11> */
.L_x_6098:
        /* <DEDUP_REMOVED lines=8> */
[----:B------:R0:W2:Y:S03]  /*c290*/  SYNCS.PHASECHK.TRANS64.TRYWAIT P0, [R2+URZ+0x34800], R3 ;  /* 0x03480003020075a7 */ /* 0x0000a6000800017f */
[----:B--2---:R-:W-:Y:S05]  /*c2a0*/  @!P0 NANOSLEEP.SYNCS 0x989680 ;  /* 0x009896800000895d */ /* 0x004fea0003900000 */
[----:B------:R-:W2:Y:S01]  /*c2b0*/  @!P0 SYNCS.PHASECHK.TRANS64 P0, [R2+URZ+0x34800], R3 ;  /* 0x03480003020085a7 */ /* 0x000ea2000800007f */
[----:B------:R-:W-:Y:S04]  /*c2c0*/  BSSY B0, `(.L_x_6100) ;  /* 0x0000006000007945 */ /* 0x000fe80003800000 */
[----:B--2---:R-:W-:Y:S05]  /*c2d0*/  @P0 BRA `(.L_x_6101) ;  /* 0x0000000000100947 */ /* 0x004fea0003800000 */
.L_x_6102:
[----:B--2---:R2:W3:Y:S02]  /*c2e0*/  SYNCS.PHASECHK.TRANS64.TRYWAIT P0, [R2+URZ+0x34800], R3 ;  /* 0x03480003020075a7 */ /* 0x0044e4000800017f */
[----:B---3--:R-:W-:Y:S05]  /*c2f0*/  @!P0 NANOSLEEP.SYNCS 0x989680 ;  /* 0x009896800000895d */ /* 0x008fea0003900000 */
[----:B------:R-:W3:Y:S02]  /*c300*/  @!P0 SYNCS.PHASECHK.TRANS64 P0, [R2+URZ+0x34800], R3 ;  /* 0x03480003020085a7 */ /* 0x000ee4000800007f */
[----:B---3--:R-:W-:Y:S05]  /*c310*/  @!P0 BRA `(.L_x_6102) ;  /* 0xfffffffc00f08947 */ /* 0x008fea000383ffff */
.L_x_6101:
[----:B------:R-:W-:Y:S05]  /*c320*/  BSYNC B0 ;  /* 0x0000000000007941 */ /* 0x000fea0003800000 */
.L_x_6100:
[----:B------:R-:W-:Y:S05]  /*c330*/  BRA `(.L_x_6103) ;  /* 0x0000003800887947 */ /* 0x000fea0003800000 */
.L_x_6099:
[----:B------:R-:W2:Y:S01]  /*c340*/  LDL R33, [R1+0x8c] ;  /* 0x00008c0001217983 */ /* 0x000ea20000100800 */
[----:B-----5:R-:W-:Y:S01]  /*c350*/  SHF.R.S32.HI R0, RZ, 0x1f, R155 ;  /* 0x0000001fff007819 */ /* 0x020fe2000001149b */
[----:B------:R-:W-:Y:S01]  /*c360*/  ULDC.64 UR4, c[0x0][0x3d8] ;  /* 0x0000f60000047ab9 */ /* 0x000fe20000000a00 */
[----:B------:R-:W-:Y:S01]  /*c370*/  ULDC.64 UR6, c[0x0][0x3e8] ;  /* 0x0000fa0000067ab9 */ /* 0x000fe20000000a00 */
[----:B------:R-:W-:Y:S01]  /*c380*/  IMAD.WIDE.U32 R4, R155, UR4, RZ ;  /* 0x000000049b047c25 */ /* 0x000fe2000f8e00ff */
[----:B------:R-:W-:-:S03]  /*c390*/  SHF.R.S32.HI R10, RZ, 0x1f, R18 ;  /* 0x0000001fff0a7819 */ /* 0x000fc60000011412 */
[C---:B------:R-:W-:Y:S02]  /*c3a0*/  IMAD R6, R0.reuse, UR4, RZ ;  /* 0x0000000400067c24 */ /* 0x040fe4000f8e02ff */
[----:B------:R-:W-:Y:S02]  /*c3b0*/  IMAD R0, R0, UR6, RZ ;  /* 0x0000000600007c24 */ /* 0x000fe4000f8e02ff */
[C---:B------:R-:W-:Y:S01]  /*c3c0*/  IMAD R9, R155.reuse, UR5, R6 ;  /* 0x000000059b097c24 */ /* 0x040fe2000f8e0206 */
[----:B------:R-:W-:Y:S01]  /*c3d0*/  ULDC.64 UR4, c[0x0][0x3c8] ;  /* 0x0000f20000047ab9 */ /* 0x000fe20000000a00 */
[----:B------:R-:W-:Y:S01]  /*c3e0*/  IMAD R27, R155, UR7, R0 ;  /* 0x000000079b1b7c24 */ /* 0x000fe2000f8e0200 */
[-C--:B------:R-:W-:Y:S01]  /*c3f0*/  IADD3 R0, P0, R18, R4.reuse, RZ ;  /* 0x0000000412007210 */ /* 0x080fe20007f1e0ff */
[----:B------:R-:W-:Y:S01]  /*c400*/  IMAD.IADD R9, R9, 0x1, R5 ;  /* 0x0000000109097824 */ /* 0x000fe200078e0205 */
[----:B------:R-:W-:Y:S01]  /*c410*/  LEA R24, P1, R4, UR4, 0x1 ;  /* 0x0000000404187c11 */ /* 0x000fe2000f8208ff */
[----:B------:R-:W-:Y:S01]  /*c420*/  IMAD.WIDE.U32 R6, R155, UR6, RZ ;  /* 0x000000069b067c25 */ /* 0x000fe2000f8e00ff */
[----:B------:R-:W-:Y:S01]  /*c430*/  LEA R28, P2, R0, UR4, 0x1 ;  /* 0x00000004001c7c11 */ /* 0x000fe2000f8408ff */
[----:B------:R-:W-:Y:S01]  /*c440*/  ULDC.64 UR6, c[0x0][0x3e0] ;  /* 0x0000f80000067ab9 */ /* 0x000fe20000000a00 */
[--C-:B------:R-:W-:Y:S01]  /*c450*/  LEA.HI.X R25, R4, UR5, R9.reuse, 0x1, P1 ;  /* 0x0000000504197c11 */ /* 0x100fe200088f0c09 */
[----:B------:R-:W-:Y:S01]  /*c460*/  IMAD.X R3, R10, 0x1, R9, P0 ;  /* 0x000000010a037824 */ /* 0x000fe200000e0609 */
[----:B------:R-:W-:-:S02]  /*c470*/  IADD3 R5, P0, R16, R4, RZ ;  /* 0x0000000410057210 */ /* 0x000fc40007f1e0ff */
[-C--:B------:R-:W-:Y:S02]  /*c480*/  IADD3 R8, P4, R18, R6.reuse, RZ ;  /* 0x0000000612087210 */ /* 0x080fe40007f9e0ff */
[----:B------:R-:W-:Y:S01]  /*c490*/  LEA.HI.X R29, R0, UR5, R3, 0x1, P2 ;  /* 0x00000005001d7c11 */ /* 0x000fe200090f0c03 */
[----:B------:R-:W-:Y:S01]  /*c4a0*/  IMAD.X R4, R17, 0x1, R9, P0 ;  /* 0x0000000111047824 */ /* 0x000fe200000e0609 */
[----:B------:R-:W-:Y:S02]  /*c4b0*/  IADD3 R27, R27, R7, RZ ;  /* 0x000000071b1b7210 */ /* 0x000fe40007ffe0ff */
[----:B------:R-:W-:Y:S02]  /*c4c0*/  IADD3 R0, P3, R16, R6, RZ ;  /* 0x0000000610007210 */ /* 0x000fe40007f7e0ff */
[----:B------:R-:W-:Y:S01]  /*c4d0*/  LEA R26, P2, R6, UR6, 0x1 ;  /* 0x00000006061a7c11 */ /* 0x000fe2000f8408ff */
[--C-:B------:R-:W-:Y:S01]  /*c4e0*/  IMAD.X R7, R10, 0x1, R27.reuse, P4 ;  /* 0x000000010a077824 */ /* 0x100fe200020e061b */
[----:B------:R-:W-:Y:S01]  /*c4f0*/  LEA R30, P5, R8, UR6, 0x1 ;  /* 0x00000006081e7c11 */ /* 0x000fe2000f8a08ff */
[----:B------:R-:W-:Y:S01]  /*c500*/  IMAD.X R3, R17, 0x1, R27, P3 ;  /* 0x0000000111037824 */ /* 0x000fe200018e061b */
[----:B------:R-:W-:-:S02]  /*c510*/  LEA R34, P4, R5, UR4, 0x1 ;  /* 0x0000000405227c11 */ /* 0x000fc4000f8808ff */
[----:B------:R-:W-:Y:S02]  /*c520*/  LEA R36, P0, R0, UR6, 0x1 ;  /* 0x0000000600247c11 */ /* 0x000fe4000f8008ff */
[----:B------:R-:W-:Y:S02]  /*c530*/  LEA.HI.X R31, R8, UR7, R7, 0x1, P5 ;  /* 0x00000007081f7c11 */ /* 0x000fe4000a8f0c07 */
[----:B------:R-:W-:Y:S02]  /*c540*/  LEA.HI.X R27, R6, UR7, R27, 0x1, P2 ;  /* 0x00000007061b7c11 */ /* 0x000fe400090f0c1b */
        /* <DEDUP_REMOVED lines=21> */
[----:B-1----:R-:W-:Y:S05]  /*c6a0*/  CALL.ABS.NOINC R14 ;  /* 0x000000000e007343 */ /* 0x002fea0003c00000 */
.L_x_6104:
[----:B------:R-:W2:Y:S01]  /*c6b0*/  LDL R20, [R1+0x60] ;  /* 0x0000600001147983 */ /* 0x000ea20000100800 */
[----:B------:R-:W-:Y:S01]  /*c6c0*/  ULDC.U8 UR4, c[0x0][0x3f0] ;  /* 0x0000fc0000047ab9 */ /* 0x000fe20000000000 */
[----:B------:R-:W-:Y:S01]  /*c6d0*/  R2UR UR5, R33 ;  /* 0x00000000210572ca */ /* 0x000fe200000e0000 */
[----:B------:R-:W-:Y:S01]  /*c6e0*/  BSSY B0, `(.L_x_6105) ;  /* 0x000035f000007945 */ /* 0x000fe20003800000 */
[----:B------:R-:W-:-:S11]  /*c6f0*/  ISETP.NE.AND P0, PT, RZ, UR4, PT ;  /* 0x00000004ff007c0c */ /* 0x000fd6000bf05270 */
[----:B--2---:R-:W-:Y:S02]  /*c700*/  LEA R0, R20, UR5, 0x1 ;  /* 0x0000000514007c11 */ /* 0x004fe4000f8e08ff */
[----:B------:R-:W-:Y:S05]  /*c710*/  @!P0 BRA `(.L_x_6106) ;  /* 0x0000001800648947 */ /* 0x000fea0003800000 */
[----:B------:R-:W2:Y:S01]  /*c720*/  LDL R20, [R1+0x84] ;  /* 0x0000840001147983 */ /* 0x000ea20000100800 */
[----:B------:R-:W-:Y:S01]  /*c730*/  IMAD R3, R157, -0x80, R156 ;  /* 0xffffff809d037824 */ /* 0x000fe200078e029c */
[----:B------:R-:W-:Y:S01]  /*c740*/  BSSY B1, `(.L_x_6107) ;  /* 0x0000018000017945 */ /* 0x000fe20003800000 */
[----:B------:R-:W-:Y:S02]  /*c750*/  CS2R R6, SRZ ;  /* 0x0000000000067805 */ /* 0x000fe4000001ff00 */
[----:B------:R-:W-:Y:S02]  /*c760*/  CS2R R8, SRZ ;  /* 0x0000000000087805 */ /* 0x000fe4000001ff00 */
[----:B------:R-:W-:-:S04]  /*c770*/  VIMNMX R3, R3, 0x80, PT ;  /* 0x0000008003037848 */ /* 0x000fc80003fe0100 */
[----:B------:R-:W-:Y:S02]  /*c780*/  ISETP.GE.AND P1, PT, R22, R3, PT ;  /* 0x000000031600720c */ /* 0x000fe40003f26270 */
[----:B--2---:R-:W-:-:S04]  /*c790*/  LEA.HI R4, R20, R20, RZ, 0x1 ;  /* 0x0000001414047211 */ /* 0x004fc800078f08ff */
[----:B------:R-:W-:-:S05]  /*c7a0*/  LOP3.LUT R4, R4, 0xfffffffe, RZ, 0xc0, !PT ;  /* 0xfffffffe04047812 */ /* 0x000fca00078ec0ff */
[----:B------:R-:W-:Y:S01]  /*c7b0*/  IMAD.IADD R33, R20, 0x1, -R4 ;  /* 0x0000000114217824 */ /* 0x000fe200078e0a04 */
[----:B------:R-:W-:Y:S02]  /*c7c0*/  CS2R R4, SRZ ;  /* 0x0000000000047805 */ /* 0x000fe4000001ff00 */
[----:B------:R-:W-:Y:S02]  /*c7d0*/  CS2R R20, SRZ ;  /* 0x0000000000147805 */ /* 0x000fe4000001ff00 */
[----:B------:R-:W-:Y:S01]  /*c7e0*/  SHF.L.U32 R33, R33, 0x1f, RZ ;  /* 0x0000001f21217819 */ /* 0x000fe200000006ff */
[----:B------:R-:W-:Y:S06]  /*c7f0*/  @P1 BRA `(.L_x_6108) ;  /* 0x0000000000301947 */ /* 0x000fec0003800000 */
[----:B------:R-:W-:Y:S01]  /*c800*/  ULDC UR4, c[0x0][0x3d4] ;  /* 0x0000f50000047ab9 */ /* 0x000fe20000000800 */
[----:B------:R-:W-:Y:S02]  /*c810*/  CS2R R8, SRZ ;  /* 0x0000000000087805 */ /* 0x000fe4000001ff00 */
[----:B------:R-:W-:Y:S02]  /*c820*/  ISETP.GE.AND P0, PT, R18, UR4, PT ;  /* 0x0000000412007c0c */ /* 0x000fe4000bf06270 */
[----:B------:R-:W-:Y:S02]  /*c830*/  CS2R R20, SRZ ;  /* 0x0000000000147805 */ /* 0x000fe4000001ff00 */
[----:B------:R-:W-:Y:S02]  /*c840*/  ISETP.GE.AND P2, PT, R221, UR4, PT ;  /* 0x00000004dd007c0c */ /* 0x000fe4000bf46270 */
[----:B------:R-:W-:Y:S02]  /*c850*/  CS2R R4, SRZ ;  /* 0x0000000000047805 */ /* 0x000fe4000001ff00 */
[----:B------:R-:W-:Y:S01]  /*c860*/  CS2R R6, SRZ ;  /* 0x0000000000067805 */ /* 0x000fe2000001ff00 */
[----:B------:R-:W-:-:S04]  /*c870*/  ULDC.64 UR6, c[0x0][0x208] ;  /* 0x0000820000067ab9 */ /* 0x000fc80000000a00 */
[----:B------:R0:W5:Y:S04]  /*c880*/  @!P0 LDG.E.64 R8, desc[UR6][R28.64] ;  /* 0x000000061c088981 */ /* 0x000168000c1e1b00 */
[----:B------:R0:W5:Y:S04]  /*c890*/  @!P2 LDG.E.64 R20, desc[UR6][R28.64+0x40] ;  /* 0x000040061c14a981 */ /* 0x000168000c1e1b00 */
[----:B------:R0:W5:Y:S04]  /*c8a0*/  @!P0 LDG.E.64 R4, desc[UR6][R30.64] ;  /* 0x000000061e048981 */ /* 0x000168000c1e1b00 */
[----:B------:R0:W5:Y:S02]  /*c8b0*/  @!P2 LDG.E.64 R6, desc[UR6][R30.64+0x40] ;  /* 0x000040061e06a981 */ /* 0x000164000c1e1b00 */
.L_x_6108:
[----:B------:R-:W-:Y:S05]  /*c8c0*/  BSYNC B1 ;  /* 0x0000000000017941 */ /* 0x000fea0003800000 */
.L_x_6107:
[----:B------:R-:W-:-:S03]  /*c8d0*/  UMOV UR4, 0xffffffff ;  /* 0xffffffff00047882 */ /* 0x000fc60000000000 */
[----:B------:R-:W-:Y:S05]  /*c8e0*/  BRA.DIV UR4, `(.L_x_6109) ;  /* 0x0000018a04e47947 */ /* 0x000fea000b800000 */
.L_x_6295:
[----:B------:R-:W-:-:S03]  /*c8f0*/  UMOV UR4, 0xffffffff ;  /* 0xffffffff00047882 */ /* 0x000fc60000000000 */
[----:B------:R-:W-:Y:S05]  /*c900*/  BRA.DIV UR4, `(.L_x_6110) ;  /* 0x0000018e04047947 */ /* 0x000fea000b800000 */
.L_x_6298:
[----:B------:R-:W-:-:S03]  /*c910*/  UMOV UR4, 0xffffffff ;  /* 0xffffffff00047882 */ /* 0x000fc60000000000 */
[----:B------:R-:W-:Y:S05]  /*c920*/  BRA.DIV UR4, `(.L_x_6111) ;  /* 0x0000018e04247947 */ /* 0x000fea000b800000 */
.L_x_6301:
[----:B------:R-:W-:-:S03]  /*c930*/  UMOV UR4, 0xffffffff ;  /* 0xffffffff00047882 */ /* 0x000fc60000000000 */
[----:B------:R-:W-:Y:S05]  /*c940*/  BRA.DIV UR4, `(.L_x_6112) ;  /* 0x0000018e04447947 */ /* 0x000fea000b800000 */
.L_x_6304:
[----:B------:R-:W2:Y:S01]  /*c950*/  SYNCS.PHASECHK.TRANS64.TRYWAIT P0, [R2+URZ+0x34800], R33 ;  /* 0x03480021020075a7 */ /* 0x000ea2000800017f */
[----:B-----5:R-:W-:Y:S01]  /*c960*/  IMAD.MOV.U32 R12, RZ, RZ, R8 ;  /* 0x000000ffff0c7224 */ /* 0x020fe200078e0008 */
[--C-:B------:R-:W-:Y:S01]  /*c970*/  SHF.R.U64 R13, R8, 0x10, R9.reuse ;  /* 0x00000010080d7819 */ /* 0x100fe20000001209 */
[--C-:B------:R-:W-:Y:S01]  /*c980*/  IMAD.MOV.U32 R11, RZ, RZ, R9.reuse ;  /* 0x000000ffff0b7224 */ /* 0x100fe200078e0009 */
[----:B------:R-:W-:Y:S01]  /*c990*/  SHF.R.U32.HI R15, RZ, 0x10, R9 ;  /* 0x00000010ff0f7819 */ /* 0x000fe20000011609 */
[----:B------:R-:W-:Y:S01]  /*c9a0*/  IMAD.MOV.U32 R9, RZ, RZ, R21 ;  /* 0x000000ffff097224 */ /* 0x000fe200078e0015 */
[----:B------:R-:W-:Y:S01]  /*c9b0*/  MOV R8, R20 ;  /* 0x0000001400087202 */ /* 0x000fe20000000f00 */
[----:B-1----:R-:W-:Y:S01]  /*c9c0*/  IMAD.MOV.U32 R14, RZ, RZ, R4 ;  /* 0x000000ffff0e7224 */ /* 0x002fe200078e0004 */
[--C-:B------:R-:W-:Y:S01]  /*c9d0*/  SHF.R.U64 R24, R4, 0x10, R5.reuse ;  /* 0x0000001004187819 */ /* 0x100fe20000001205 */
[--C-:B------:R-:W-:Y:S01]  /*c9e0*/  IMAD.MOV.U32 R10, RZ, RZ, R5.reuse ;  /* 0x000000ffff0a7224 */ /* 0x100fe200078e0005 */
[----:B------:R-:W-:Y:S01]  /*c9f0*/  SHF.R.U32.HI R25, RZ, 0x10, R5 ;  /* 0x00000010ff197819 */ /* 0x000fe20000011605 */
[----:B------:R-:W-:Y:S01]  /*ca00*/  IMAD.MOV.U32 R5, RZ, RZ, R7 ;  /* 0x000000ffff057224 */ /* 0x000fe200078e0007 */
[--C-:B------:R-:W-:Y:S01]  /*ca10*/  SHF.R.U64 R20, R20, 0x10, R21.reuse ;  /* 0x0000001014147819 */ /* 0x100fe20000001215 */
[----:B------:R-:W-:Y:S01]  /*ca20*/  BSSY B1, `(.L_x_6113) ;  /* 0x000000d000017945 */ /* 0x000fe20003800000 */
[----:B------:R-:W-:-:S02]  /*ca30*/  SHF.R.U32.HI R21, RZ, 0x10, R21 ;  /* 0x00000010ff157819 */ /* 0x000fc40000011615 */
[----:B------:R-:W-:Y:S02]  /*ca40*/  MOV R4, R6 ;  /* 0x0000000600047202 */ /* 0x000fe40000000f00 */
[----:B------:R-:W-:Y:S02]  /*ca50*/  SHF.R.U64 R6, R6, 0x10, R7 ;  /* 0x0000001006067819 */ /* 0x000fe40000001207 */
[----:B------:R-:W-:Y:S02]  /*ca60*/  PRMT R13, R13, 0x5410, R15 ;  /* 0x000054100d0d7816 */ /* 0x000fe4000000000f */
[----:B------:R-:W-:Y:S02]  /*ca70*/  PRMT R8, R8, 0x5410, R9 ;  /* 0x0000541008087816 */ /* 0x000fe40000000009 */
[----:B------:R-:W-:Y:S02]  /*ca80*/  PRMT R14, R14, 0x5410, R10 ;  /* 0x000054100e0e7816 */ /* 0x000fe4000000000a */
[----:B------:R-:W-:-:S02]  /*ca90*/  SHF.R.U32.HI R7, RZ, 0x10, R7 ;  /* 0x00000010ff077819 */ /* 0x000fc40000011607 */
[----:B------:R-:W-:Y:S02]  /*caa0*/  PRMT R12, R12, 0x5410, R11 ;  /* 0x000054100c0c7816 */ /* 0x000fe4000000000b */
[----:B------:R-:W-:Y:S02]  /*cab0*/  PRMT R9, R20, 0x5410, R21 ;  /* 0x0000541014097816 */ /* 0x000fe40000000015 */
[----:B------:R-:W-:Y:S02]  /*cac0*/  PRMT R15, R24, 0x5410, R25 ;  /* 0x00005410180f7816 */ /* 0x000fe40000000019 */
[----:B------:R-:W-:Y:S01]  /*cad0*/  PRMT R10, R4, 0x5410, R5 ;  /* 0x00005410040a7816 */ /* 0x000fe20000000005 */
[----:B--2---:R-:W-:Y:S06]  /*cae0*/  @!P0 BRA `(.L_x_6114) ;  /* 0x0000018c00048947 */ /* 0x004fec0003800000 */
.L_x_6305:
[----:B------:R-:W-:Y:S05]  /*caf0*/  BSYNC B1 ;  /* 0x0000000000017941 */ /* 0x000fea0003800000 */
.L_x_6113:
[----:B------:R-:W-:Y:S01]  /*cb00*/  BSSY B1, `(.L_x_6115) ;  /* 0x0000056000017945 */ /* 0x000fe20003800000 */
[----:B------:R-:W-:-:S03]  /*cb10*/  PRMT R11, R6, 0x5410, R7 ;  /* 0x00005410060b7816 */ /* 0x000fc60000000007 */
[----:B------:R-:W-:Y:S05]  /*cb20*/  @P1 BRA `(.L_x_6116) ;  /* 0x00000004004c1947 */ /* 0x000fea0003800000 */
[----:B------:R-:W2:Y:S01]  /*cb30*/  LDC R4, c[0x0][0x3d4] ;  /* 0x0000f500ff047b82 */ /* 0x000ea20000000800 */
[----:B------:R-:W-:Y:S01]  /*cb40*/  BSSY B2, `(.L_x_6117) ;  /* 0x000002a000027945 */ /* 0x000fe20003800000 */
[-C--:B--2---:R-:W-:Y:S02]  /*cb50*/  ISETP.GE.AND P0, PT, R18, R4.reuse, PT ;  /* 0x000000041200720c */ /* 0x084fe40003f06270 */
[----:B------:R-:W-:-:S11]  /*cb60*/  ISETP.GE.AND P1, PT, R221, R4, PT ;  /* 0x00000004dd00720c */ /* 0x000fd60003f26270 */
[----:B------:R-:W-:Y:S05]  /*cb70*/  @P0 BRA `(.L_x_6118) ;  /* 0x0000000000980947 */ /* 0x000fea0003800000 */
[----:B------:R-:W2:Y:S01]  /*cb80*/  LDS.128 R4, [R0] ;  /* 0x0000000000047984 */ /* 0x000ea20000000c00 */
[----:B0-----:R-:W-:Y:S02]  /*cb90*/  HADD2.F32 R29, -RZ, R14.H0_H0 ;  /* 0x2000000eff1d7230 */ /* 0x001fe40000004100 */
[----:B------:R-:W-:Y:S02]  /*cba0*/  HADD2.F32 R27, -RZ, R12.H0_H0 ;  /* 0x2000000cff1b7230 */ /* 0x000fe40000004100 */
[----:B------:R-:W-:Y:S02]  /*cbb0*/  HADD2.F32 R26, -RZ, R13.H0_H0 ;  /* 0x2000000dff1a7230 */ /* 0x000fe40000004100 */
[----:B------:R-:W-:Y:S02]  /*cbc0*/  HADD2.F32 R28, -RZ, R15.H0_H0 ;  /* 0x2000000fff1c7230 */ /* 0x000fe40000004100 */
[--C-:B--2---:R-:W-:Y:S02]  /*cbd0*/  HADD2.F32 R20, -RZ, R4.reuse.H0_H0 ;  /* 0x20000004ff147230 */ /* 0x104fe40000004100 */
        /* <DEDUP_REMOVED lines=23> */
[-C--:B-1----:R-:W-:Y:S01]  /*cd50*/  FMUL.FTZ R33, R7, R4.reuse ;  /* 0x0000000407217220 */ /* 0x082fe20000410000 */
        /* <DEDUP_REMOVED lines=8> */
.L_x_6118:
[----:B------:R-:W-:Y:S05]  /*cde0*/  BSYNC B2 ;  /* 0x0000000000027941 */ /* 0x000fea0003800000 */
.L_x_6117:
[----:B------:R-:W-:Y:S05]  /*cdf0*/  @P1 BRA `(.L_x_6116) ;  /* 0x0000000000981947 */ /* 0x000fea0003800000 */
[----:B--2---:R-:W2:Y:S01]  /*ce00*/  LDS.128 R4, [R0+0x4000] ;  /* 0x0040000000047984 */ /* 0x004ea20000000c00 */
        /* <DEDUP_REMOVED lines=37> */
.L_x_6116:
[----:B------:R-:W-:Y:S05]  /*d060*/  BSYNC B1 ;  /* 0x0000000000017941 */ /* 0x000fea0003800000 */
.L_x_6115:
[----:B------:R-:W-:Y:S01]  /*d070*/  ISETP.GE.AND P0, PT, R223, R3, PT ;  /* 0x00000003df00720c */ /* 0x000fe20003f06270 */
[----:B------:R-:W-:-:S12]  /*d080*/  BSSY B1, `(.L_x_6119) ;  /* 0x0000055000017945 */ /* 0x000fd80003800000 */
[----:B------:R-:W-:Y:S05]  /*d090*/  @P0 BRA `(.L_x_6120) ;  /* 0x00000004004c0947 */ /* 0x000fea0003800000 */
[----:B--23--:R-:W2:Y:S01]  /*d0a0*/  LDC R4, c[0x0][0x3d4] ;  /* 0x0000f500ff047b82 */ /* 0x00cea20000000800 */
[----:B------:R-:W-:Y:S01]  /*d0b0*/  BSSY B2, `(.L_x_6121) ;  /* 0x000002a000027945 */ /* 0x000fe20003800000 */
[-C--:B--2---:R-:W-:Y:S02]  /*d0c0*/  ISETP.GE.AND P0, PT, R18, R4.reuse, PT ;  /* 0x000000041200720c */ /* 0x084fe40003f06270 */
[----:B------:R-:W-:-:S11]  /*d0d0*/  ISETP.GE.AND P1, PT, R221, R4, PT ;  /* 0x00000004dd00720c */ /* 0x000fd60003f26270 */
[----:B------:R-:W-:Y:S05]  /*d0e0*/  @P0 BRA `(.L_x_6122) ;  /* 0x0000000000980947 */ /* 0x000fea0003800000 */
[----:B------:R-:W2:Y:S01]  /*d0f0*/  LDS.128 R4, [R0+0x1000] ;  /* 0x0010000000047984 */ /* 0x000ea20000000c00 */
[----:B0-----:R-:W-:Y:S02]  /*d100*/  HADD2.F32 R28, -RZ, R12.H0_H0 ;  /* 0x2000000cff1c7230 */ /* 0x001fe40000004100 */
[--C-:B------:R-:W-:Y:S02]  /*d110*/  HADD2.F32 R30, -RZ, R14.reuse.H0_H0 ;  /* 0x2000000eff1e7230 */ /* 0x100fe40000004100 */
[----:B-1----:R-:W-:Y:S02]  /*d120*/  HADD2.F32 R33, -RZ, R15.H0_H0 ;  /* 0x2000000fff217230 */ /* 0x002fe40000004100 */
[----:B------:R-:W-:Y:S02]  /*d130*/  HADD2.F32 R31, -RZ, R13.H0_H0 ;  /* 0x2000000dff1f7230 */ /* 0x000fe40000004100 */
[----:B------:R-:W-:Y:S02]  /*d140*/  HADD2.F32 R34, -RZ, R14.H1_H1 ;  /* 0x3000000eff227230 */ /* 0x000fe40000004100 */
[----:B------:R-:W-:-:S02]  /*d150*/  HADD2.F32 R35, -RZ, R15.H1_H1 ;  /* 0x3000000fff237230 */ /* 0x000fc40000004100 */
[--C-:B--2---:R-:W-:Y:S02]  /*d160*/  HADD2.F32 R20, -RZ, R4.reuse.H0_H0 ;  /* 0x20000004ff147230 */ /* 0x104fe40000004100 */
        /* <DEDUP_REMOVED lines=30> */
.L_x_6122:
[----:B------:R-:W-:Y:S05]  /*d350*/  BSYNC B2 ;  /* 0x0000000000027941 */ /* 0x000fea0003800000 */
.L_x_6121:
[----:B------:R-:W-:Y:S05]  /*d360*/  @P1 BRA `(.L_x_6120) ;  /* 0x0000000000981947 */ /* 0x000fea0003800000 */
[----:B--2---:R-:W2:Y:S01]  /*d370*/  LDS.128 R4, [R0+0x5000] ;  /* 0x0050000000047984 */ /* 0x004ea20000000c00 */
        /* <DEDUP_REMOVED lines=37> */
.L_x_6120:
[----:B------:R-:W-:Y:S05]  /*d5d0*/  BSYNC B1 ;  /* 0x0000000000017941 */ /* 0x000fea0003800000 */
.L_x_6119:
[----:B------:R-:W-:Y:S01]  /*d5e0*/  ISETP.GE.AND P0, PT, R222, R3, PT ;  /* 0x00000003de00720c */ /* 0x000fe20003f06270 */
[----:B------:R-:W-:-:S12]  /*d5f0*/  BSSY B1, `(.L_x_6123) ;  /* 0x0000055000017945 */ /* 0x000fd80003800000 */
[----:B------:R-:W-:Y:S05]  /*d600*/  @P0 BRA `(.L_x_6124) ;  /* 0x00000004004c0947 */ /* 0x000fea0003800000 */
[----:B--234-:R-:W2:Y:S01]  /*d610*/  LDC R4, c[0x0][0x3d4] ;  /* 0x0000f500ff047b82 */ /* 0x01cea20000000800 */
        /* <DEDUP_REMOVED lines=42> */
.L_x_6126:
[----:B------:R-:W-:Y:S05]  /*d8c0*/  BSYNC B2 ;  /* 0x0000000000027941 */ /* 0x000fea0003800000 */
.L_x_6125:
        /* <DEDUP_REMOVED lines=39> */
.L_x_6124:
[----:B------:R-:W-:Y:S05]  /*db40*/  BSYNC B1 ;  /* 0x0000000000017941 */ /* 0x000fea0003800000 */
.L_x_6123:
[----:B------:R-:W-:-:S13]  /*db50*/  ISETP.GE.AND P0, PT, R224, R3, PT ;  /* 0x00000003e000720c */ /* 0x000fda0003f06270 */
[----:B------:R-:W-:Y:S05]  /*db60*/  @P0 BRA `(.L_x_6127) ;  /* 0x0000002000580947 */ /* 0x000fea0003800000 */
[----:B------:R-:W5:Y:S01]  /*db70*/  LDC R3, c[0x0][0x3d4] ;  /* 0x0000f500ff037b82 */ /* 0x000f620000000800 */
[----:B------:R-:W-:Y:S01]  /*db80*/  BSSY B1, `(.L_x_6128) ;  /* 0x000002a000017945 */ /* 0x000fe20003800000 */
[-C--:B-----5:R-:W-:Y:S02]  /*db90*/  ISETP.GE.AND P0, PT, R18, R3.reuse, PT ;  /* 0x000000031200720c */ /* 0x0a0fe40003f06270 */
[----:B------:R-:W-:-:S11]  /*dba0*/  ISETP.GE.AND P1, PT, R221, R3, PT ;  /* 0x00000003dd00720c */ /* 0x000fd60003f26270 */
[----:B------:R-:W-:Y:S05]  /*dbb0*/  @P0 BRA `(.L_x_6129) ;  /* 0x0000000000980947 */ /* 0x000fea0003800000 */
[----:B0-234-:R-:W0:Y:S01]  /*dbc0*/  LDS.128 R4, [R0+0x3000] ;  /* 0x0030000000047984 */ /* 0x01de220000000c00 */
        /* <DEDUP_REMOVED lines=11> */
[----:B------:R-:W-:Y:S01]  /*dc80*/  FMUL.FTZ R25, R34, R5 ;  /* 0x0000000522197220 */ /* 0x000fe20000410000 */
[----:B------:R-:W-:Y:S01]  /*dc90*/  FFMA.FTZ R4, R27, R3, -R26 ;  /* 0x000000031b047223 */ /* 0x000fe2000001081a */
[----:B------:R-:W-:-:S02]  /*dca0*/  HADD2.F32 R24, -RZ, R7.H0_H0 ;  /* 0x20000007ff187230 */ /* 0x000fc40000004100 */
[----:B------:R-:W-:Y:S01]  /*dcb0*/  FFMA.FTZ R3, R29, R3, R28 ;  /* 0x000000031d037223 */ /* 0x000fe2000001001c */
[C---:B------:R-:W-:Y:S01]  /*dcc0*/  FMUL.FTZ R27, R30.reuse, R5 ;  /* 0x000000051e1b7220 */ /* 0x040fe20000410000 */
[----:B------:R-:W-:Y:S02]  /*dcd0*/  HADD2.F32 R6, -RZ, R6.H1_H1 ;  /* 0x30000006ff067230 */ /* 0x000fe40000004100 */
[-C--:B------:R-:W-:Y:S01]  /*dce0*/  FFMA.FTZ R5, R30, R20.reuse, -R25 ;  /* 0x000000141e057223 */ /* 0x080fe20000010819 */
[----:B------:R-:W-:Y:S02]  /*dcf0*/  HADD2.F32 R7, -RZ, R7.H1_H1 ;  /* 0x30000007ff077230 */ /* 0x000fe40000004100 */
[----:B------:R-:W-:Y:S01]  /*dd00*/  FFMA.FTZ R20, R34, R20, R27 ;  /* 0x0000001422147223 */ /* 0x000fe2000001001b */
[----:B------:R-:W-:Y:S01]  /*dd10*/  HADD2.F32 R29, -RZ, R14.H1_H1 ;  /* 0x3000000eff1d7230 */ /* 0x000fe20000004100 */
[----:B------:R-:W-:Y:S01]  /*dd20*/  F2FP.F16.F32.PACK_AB R4, R3, R4 ;  /* 0x000000040304723e */ /* 0x000fe200000000ff */
[----:B------:R-:W-:-:S02]  /*dd30*/  HADD2.F32 R28, -RZ, R15.H1_H1 ;  /* 0x3000000fff1c7230 */ /* 0x000fc40000004100 */
[----:B------:R-:W-:Y:S02]  /*dd40*/  HADD2.F32 R25, -RZ, R12.H1_H1 ;  /* 0x3000000cff197230 */ /* 0x000fe40000004100 */
[-C--:B------:R-:W-:Y:S01]  /*dd50*/  FMUL.FTZ R12, R29, R6.reuse ;  /* 0x000000061d0c7220 */ /* 0x080fe20000410000 */
[----:B------:R-:W-:Y:S02]  /*dd60*/  HADD2.F32 R26, -RZ, R13.H1_H1 ;  /* 0x3000000dff1a7230 */ /* 0x000fe40000004100 */
[----:B------:R-:W-:Y:S01]  /*dd70*/  FMUL.FTZ R13, R28, R7 ;  /* 0x000000071c0d7220 */ /* 0x000fe20000410000 */
[----:B------:R-:W-:Y:S01]  /*dd80*/  F2FP.F16.F32.PACK_AB R5, R20, R5 ;  /* 0x000000051405723e */ /* 0x000fe200000000ff */
[C---:B------:R-:W-:Y:S01]  /*dd90*/  FMUL.FTZ R14, R25.reuse, R6 ;  /* 0x00000006190e7220 */ /* 0x040fe20000410000 */
[----:B------:R-:W-:Y:S01]  /*dda0*/  FFMA.FTZ R6, R25, R21, -R12 ;  /* 0x0000001519067223 */ /* 0x000fe2000001080c */
[C---:B------:R-:W-:Y:S01]  /*ddb0*/  FMUL.FTZ R15, R26.reuse, R7 ;  /* 0x000000071a0f7220 */ /* 0x040fe20000410000 */
[----:B------:R-:W-:Y:S01]  /*ddc0*/  FFMA.FTZ R7, R26, R24, -R13 ;  /* 0x000000181a077223 */ /* 0x000fe2000001080d */
[----:B------:R-:W-:-:S02]  /*ddd0*/  FFMA.FTZ R21, R29, R21, R14 ;  /* 0x000000151d157223 */ /* 0x000fc4000001000e */
[----:B------:R-:W-:-:S03]  /*dde0*/  FFMA.FTZ R24, R28, R24, R15 ;  /* 0x000000181c187223 */ /* 0x000fc6000001000f */
[----:B------:R-:W-:Y:S02]  /*ddf0*/  F2FP.F16.F32.PACK_AB R6, R21, R6 ;  /* 0x000000061506723e */ /* 0x000fe400000000ff */
[----:B------:R-:W-:-:S05]  /*de00*/  F2FP.F16.F32.PACK_AB R7, R24, R7 ;  /* 0x000000071807723e */ /* 0x000fca00000000ff */
[----:B------:R0:W-:Y:S02]  /*de10*/  STS.128 [R0+0x3000], R4 ;  /* 0x0030000400007388 */ /* 0x0001e40000000c00 */
.L_x_6129:
[----:B------:R-:W-:Y:S05]  /*de20*/  BSYNC B1 ;  /* 0x0000000000017941 */ /* 0x000fea0003800000 */
.L_x_6128:
        /* <DEDUP_REMOVED lines=38> */
[----:B------:R0:W-:Y:S01]  /*e090*/  STS.128 [R0+0x7000], R4 ;  /* 0x0070000400007388 */ /* 0x0001e20000000c00 */
[----:B------:R-:W-:Y:S05]  /*e0a0*/  BRA `(.L_x_6127) ;  /* 0x0000001c00087947 */ /* 0x000fea0003800000 */
.L_x_6106:
[----:B------:R-:W0:Y:S01]  /*e0b0*/  LDC R3, c[0x0][0x3d4] ;  /* 0x0000f500ff037b82 */ /* 0x000e220000000800 */
[----:B------:R-:W-:Y:S01]  /*e0c0*/  IMAD R156, R157, -0x80, R156 ;  /* 0xffffff809d9c7824 */ /* 0x000fe200078e029c */
[----:B------:R-:W-:Y:S02]  /*e0d0*/  CS2R R4, SRZ ;  /* 0x0000000000047805 */ /* 0x000fe4000001ff00 */
[----:B------:R-:W-:Y:S02]  /*e0e0*/  CS2R R6, SRZ ;  /* 0x0000000000067805 */ /* 0x000fe4000001ff00 */
[----:B------:R-:W-:Y:S02]  /*e0f0*/  CS2R R28, SRZ ;  /* 0x00000000001c7805 */ /* 0x000fe4000001ff00 */
[----:B------:R-:W-:Y:S02]  /*e100*/  CS2R R30, SRZ ;  /* 0x00000000001e7805 */ /* 0x000fe4000001ff00 */
[----:B------:R-:W-:Y:S01]  /*e110*/  VIMNMX R21, R156, 0x80, PT ;  /* 0x000000809c157848 */ /* 0x000fe20003fe0100 */
[----:B------:R-:W-:Y:S01]  /*e120*/  ULDC.64 UR4, c[0x0][0x208] ;  /* 0x0000820000047ab9 */ /* 0x000fe20000000a00 */
[----:B0-----:R-:W-:-:S04]  /*e130*/  ISETP.GE.AND P0, PT, R16, R3, PT ;  /* 0x000000031000720c */ /* 0x001fc80003f06270 */
[----:B------:R-:W-:-:S13]  /*e140*/  ISETP.GE.OR P1, PT, R22, R21, P0 ;  /* 0x000000151600720c */ /* 0x000fda0000726670 */
[----:B------:R0:W5:Y:S04]  /*e150*/  @!P1 LDG.E.128 R4, desc[UR4][R34.64] ;  /* 0x0000000422049981 */ /* 0x000168000c1e1d00 */
[----:B------:R0:W5:Y:S01]  /*e160*/  @!P1 LDG.E.128 R28, desc[UR4][R36.64] ;  /* 0x00000004241c9981 */ /* 0x000162000c1e1d00 */
[----:B------:R-:W-:-:S03]  /*e170*/  UMOV UR4, 0xffffffff ;  /* 0xffffffff00047882 */ /* 0x000fc60000000000 */
[----:B------:R-:W-:Y:S05]  /*e180*/  BRA.DIV UR4, `(.L_x_6130) ;  /* 0x0000017604707947 */ /* 0x000fea000b800000 */
.L_x_6308:
[----:B------:R-:W2:Y:S01]  /*e190*/  LDL R9, [R1+0x84] ;  /* 0x0000840001097983 */ /* 0x000ea20000100800 */
[----:B------:R-:W-:Y:S01]  /*e1a0*/  UMOV UR4, 0xffffffff ;  /* 0xffffffff00047882 */ /* 0x000fe20000000000 */
[----:B--2---:R-:W-:Y:S02]  /*e1b0*/  LEA.HI R8, R9, R9, RZ, 0x1 ;  /* 0x0000000909087211 */ /* 0x004fe400078f08ff */
[----:B------:R-:W-:Y:S05]  /*e1c0*/  BRA.DIV UR4, `(.L_x_6131) ;  /* 0x0000017604887947 */ /* 0x000fea000b800000 */
.L_x_6311:
[----:B------:R-:W-:Y:S01]  /*e1d0*/  UMOV UR4, 0xffffffff ;  /* 0xffffffff00047882 */ /* 0x000fe20000000000 */
[----:B------:R-:W-:Y:S02]  /*e1e0*/  LOP3.LUT R8, R8, 0xfffffffe, RZ, 0xc0, !PT ;  /* 0xfffffffe08087812 */ /* 0x000fe400078ec0ff */
[----:B------:R-:W-:Y:S05]  /*e1f0*/  BRA.DIV UR4, `(.L_x_6132) ;  /* 0x0000017604a47947 */ /* 0x000fea000b800000 */
.L_x_6314:
[----:B------:R-:W-:Y:S01]  /*e200*/  UMOV UR4, 0xffffffff ;  /* 0xffffffff00047882 */ /* 0x000fe20000000000 */
[----:B------:R-:W-:Y:S02]  /*e210*/  IMAD.IADD R8, R9, 0x1, -R8 ;  /* 0x0000000109087824 */ /* 0x000fe400078e0a08 */
[----:B------:R-:W-:Y:S05]  /*e220*/  BRA.DIV UR4, `(.L_x_6133) ;  /* 0x0000017604c07947 */ /* 0x000fea000b800000 */
.L_x_6317:
[----:B------:R-:W-:Y:S01]  /*e230*/  SHF.L.U32 R9, R8, 0x1f, RZ ;  /* 0x0000001f08097819 */ /* 0x000fe200000006ff */
[----:B------:R-:W2:Y:S01]  /*e240*/  S2R R10, SR_TID.X ;  /* 0x00000000000a7919 */ /* 0x000ea20000002100 */
[----:B-----5:R-:W-:Y:S01]  /*e250*/  IMAD.MOV.U32 R13, RZ, RZ, R4 ;  /* 0x000000ffff0d7224 */ /* 0x020fe200078e0004 */
[----:B-1----:R-:W-:Y:S01]  /*e260*/  SHF.R.U64 R14, R4, 0x10, R5 ;  /* 0x00000010040e7819 */ /* 0x002fe20000001205 */
[----:B------:R-:W1:Y:S01]  /*e270*/  SYNCS.PHASECHK.TRANS64.TRYWAIT P4, [R2+URZ+0x34800], R9 ;  /* 0x03480009020075a7 */ /* 0x000e62000808017f */
[----:B------:R-:W-:Y:S01]  /*e280*/  IMAD.MOV.U32 R15, RZ, RZ, R6 ;  /* 0x000000ffff0f7224 */ /* 0x000fe200078e0006 */
[-C--:B------:R-:W-:Y:S01]  /*e290*/  ISETP.GE.OR P1, PT, R22, R21.reuse, P0 ;  /* 0x000000151600720c */ /* 0x080fe20000726670 */
[----:B------:R-:W-:Y:S01]  /*e2a0*/  IMAD.MOV.U32 R4, RZ, RZ, R7 ;  /* 0x000000ffff047224 */ /* 0x000fe200078e0007 */
[-C--:B------:R-:W-:Y:S01]  /*e2b0*/  ISETP.GE.OR P2, PT, R223, R21.reuse, P0 ;  /* 0x00000015df00720c */ /* 0x080fe20000746670 */
[----:B------:R-:W-:Y:S01]  /*e2c0*/  IMAD.MOV.U32 R25, RZ, RZ, R30 ;  /* 0x000000ffff197224 */ /* 0x000fe200078e001e */
[-C--:B------:R-:W-:Y:S01]  /*e2d0*/  ISETP.GE.OR P3, PT, R222, R21.reuse, P0 ;  /* 0x00000015de00720c */ /* 0x080fe20000766670 */
[----:B------:R-:W-:Y:S01]  /*e2e0*/  BSSY B1, `(.L_x_6134) ;  /* 0x000001a000017945 */ /* 0x000fe20003800000 */
[----:B------:R-:W-:Y:S01]  /*e2f0*/  ISETP.GE.OR P0, PT, R224, R21, P0 ;  /* 0x00000015e000720c */ /* 0x000fe20000706670 */
[----:B------:R-:W-:Y:S01]  /*e300*/  IMAD.MOV.U32 R21, RZ, RZ, R28 ;  /* 0x000000ffff157224 */ /* 0x000fe200078e001c */
[----:B------:R-:W-:-:S02]  /*e310*/  PRMT R15, R15, 0x5410, R4 ;  /* 0x000054100f0f7816 */ /* 0x000fc40000000004 */
[----:B------:R-:W-:Y:S02]  /*e320*/  MOV R4, R29 ;  /* 0x0000001d00047202 */ /* 0x000fe40000000f00 */
[----:B------:R-:W-:Y:S02]  /*e330*/  MOV R8, R5 ;  /* 0x0000000500087202 */ /* 0x000fe40000000f00 */
[----:B------:R-:W-:Y:S02]  /*e340*/  SHF.R.U32.HI R5, RZ, 0x10, R5 ;  /* 0x00000010ff057819 */ /* 0x000fe40000011605 */
[--C-:B------:R-:W-:Y:S02]  /*e350*/  SHF.R.U64 R20, R6, 0x10, R7.reuse ;  /* 0x0000001006147819 */ /* 0x100fe40000001207 */
[----:B------:R-:W-:Y:S02]  /*e360*/  SHF.R.U32.HI R6, RZ, 0x10, R7 ;  /* 0x00000010ff067819 */ /* 0x000fe40000011607 */
[----:B------:R-:W-:-:S02]  /*e370*/  PRMT R21, R21, 0x5410, R4 ;  /* 0x0000541015157816 */ /* 0x000fc40000000004 */
[----:B------:R-:W-:Y:S01]  /*e380*/  PRMT R14, R14, 0x5410, R5 ;  /* 0x000054100e0e7816 */ /* 0x000fe20000000005 */
[----:B------:R-:W-:Y:S01]  /*e390*/  IMAD.MOV.U32 R5, RZ, RZ, R31 ;  /* 0x000000ffff057224 */ /* 0x000fe200078e001f */
[----:B------:R-:W-:Y:S02]  /*e3a0*/  PRMT R20, R20, 0x5410, R6 ;  /* 0x0000541014147816 */ /* 0x000fe40000000006 */
[--C-:B------:R-:W-:Y:S01]  /*e3b0*/  SHF.R.U64 R24, R28, 0x10, R29.reuse ;  /* 0x000000101c187819 */ /* 0x100fe2000000121d */
[----:B--2---:R-:W-:Y:S01]  /*e3c0*/  VIADD R10, R10, 0xffffff80 ;  /* 0xffffff800a0a7836 */ /* 0x004fe20000000000 */
[----:B------:R-:W-:Y:S02]  /*e3d0*/  SHF.R.U32.HI R6, RZ, 0x10, R29 ;  /* 0x00000010ff067819 */ /* 0x000fe4000001161d */
[----:B------:R-:W-:Y:S02]  /*e3e0*/  SHF.R.U64 R26, R30, 0x10, R31 ;  /* 0x000000101e1a7819 */ /* 0x000fe4000000121f */
[----:B------:R-:W-:-:S02]  /*e3f0*/  SHF.R.S32.HI R4, RZ, 0x1f, R10 ;  /* 0x0000001fff047819 */ /* 0x000fc4000001140a */
[----:B------:R-:W-:Y:S02]  /*e400*/  SHF.R.U32.HI R7, RZ, 0x10, R31 ;  /* 0x00000010ff077819 */ /* 0x000fe4000001161f */
[----:B------:R-:W-:Y:S02]  /*e410*/  LEA.HI R4, R4, R10, RZ, 0x3 ;  /* 0x0000000a04047211 */ /* 0x000fe400078f18ff */
[----:B------:R-:W-:Y:S02]  /*e420*/  PRMT R13, R13, 0x5410, R8 ;  /* 0x000054100d0d7816 */ /* 0x000fe40000000008 */
[----:B------:R-:W-:Y:S02]  /*e430*/  PRMT R24, R24, 0x5410, R6 ;  /* 0x0000541018187816 */ /* 0x000fe40000000006 */
[----:B------:R-:W-:Y:S02]  /*e440*/  PRMT R25, R25, 0x5410, R5 ;  /* 0x0000541019197816 */ /* 0x000fe40000000005 */
[----:B------:R-:W-:-:S02]  /*e450*/  PRMT R26, R26, 0x5410, R7 ;  /* 0x000054101a1a7816 */ /* 0x000fc40000000007 */
[----:B------:R-:W-:Y:S01]  /*e460*/  LOP3.LUT R4, R4, 0xfffffff8, RZ, 0xc0, !PT ;  /* 0xfffffff804047812 */ /* 0x000fe200078ec0ff */
[----:B-1----:R-:W-:Y:S06]  /*e470*/  @!P4 BRA `(.L_x_6135) ;  /* 0x000001740054c947 */ /* 0x002fec0003800000 */
.L_x_6318:
[----:B------:R-:W-:Y:S05]  /*e480*/  BSYNC B1 ;  /* 0x0000000000017941 */ /* 0x000fea0003800000 */
.L_x_6134:
[----:B------:R-:W2:Y:S01]  /*e490*/  S2R R8, SR_TID.X ;  /* 0x0000000000087919 */ /* 0x000ea20000002100 */
[----:B------:R-:W-:Y:S01]  /*e4a0*/  BSSY B1, `(.L_x_6136) ;  /* 0x0000061000017945 */ /* 0x000fe20003800000 */
[----:B--2---:R-:W-:-:S05]  /*e4b0*/  IADD3 R8, R8, -0x80, RZ ;  /* 0xffffff8008087810 */ /* 0x004fca0007ffe0ff */
[----:B------:R-:W-:Y:S01]  /*e4c0*/  IMAD.IADD R12, R8, 0x1, -R4 ;  /* 0x00000001080c7824 */ /* 0x000fe200078e0a04 */
[----:B------:R-:W-:Y:S06]  /*e4d0*/  @P1 BRA `(.L_x_6137) ;  /* 0x0000000400741947 */ /* 0x000fec0003800000 */
[----:B------:R-:W2:Y:S04]  /*e4e0*/  LDL R10, [R1+0x3c] ;  /* 0x00003c00010a7983 */ /* 0x000ea80000100800 */
[----:B------:R-:W1:Y:S01]  /*e4f0*/  LDL R6, [R1+0x64] ;  /* 0x0000640001067983 */ /* 0x000e620000100800 */
[----:B------:R-:W-:Y:S01]  /*e500*/  LEA.HI R4, R3, R12, RZ, 0x1d ;  /* 0x0000000c03047211 */ /* 0x000fe200078fe8ff */
[----:B0-----:R-:W-:Y:S02]  /*e510*/  HADD2.F32 R37, -RZ, R13.H0_H0 ;  /* 0x2000000dff257230 */ /* 0x001fe40000004100 */
[----:B------:R-:W-:Y:S01]  /*e520*/  HADD2.F32 R38, -RZ, R21.H0_H0 ;  /* 0x20000015ff267230 */ /* 0x000fe20000004100 */
[----:B------:R-:W-:Y:S01]  /*e530*/  SHF.R.S32.HI R7, RZ, 0x1f, R4 ;  /* 0x0000001fff077819 */ /* 0x000fe20000011404 */
[----:B------:R-:W-:-:S02]  /*e540*/  IMAD.SHL.U32 R5, R4, 0x8, RZ ;  /* 0x0000000804057824 */ /* 0x000fc400078e00ff */
[----:B------:R-:W-:Y:S01]  /*e550*/  HADD2.F32 R39, -RZ, R24.H0_H0 ;  /* 0x20000018ff277230 */ /* 0x000fe20000004100 */
[----:B------:R-:W-:Y:S02]  /*e560*/  LEA.HI R7, R7, R4, RZ, 0x3 ;  /* 0x0000000407077211 */ /* 0x000fe400078f18ff */
[----:B------:R-:W-:-:S03]  /*e570*/  LOP3.LUT R5, R5, 0x38, RZ, 0xc0, !PT ;  /* 0x0000003805057812 */ /* 0x000fc600078ec0ff */
[----:B------:R-:W-:Y:S01]  /*e580*/  IMAD.SHL.U32 R7, R7, 0x400, RZ ;  /* 0x0000040007077824 */ /* 0x000fe200078e00ff */
[----:B--2---:R-:W-:Y:S02]  /*e590*/  LOP3.LUT R5, R5, 0x1c0, R10, 0xf8, !PT ;  /* 0x000001c005057812 */ /* 0x004fe400078ef80a */
[----:B------:R-:W-:Y:S02]  /*e5a0*/  SHF.R.S32.HI R10, RZ, 0x1f, R8 ;  /* 0x0000001fff0a7819 */ /* 0x000fe40000011408 */
[----:B-1----:R-:W-:Y:S02]  /*e5b0*/  LOP3.LUT R9, R5, R6, RZ, 0x3c, !PT ;  /* 0x0000000605097212 */ /* 0x002fe400078e3cff */
[----:B------:R-:W-:Y:S02]  /*e5c0*/  LEA.HI R10, R10, R8, RZ, 0x6 ;  /* 0x000000080a0a7211 */ /* 0x000fe400078f30ff */
[----:B------:R-:W-:Y:S02]  /*e5d0*/  LOP3.LUT R8, R7, 0x7fffe000, RZ, 0xc0, !PT ;  /* 0x7fffe00007087812 */ /* 0x000fe400078ec0ff */
[----:B------:R-:W-:Y:S01]  /*e5e0*/  SHF.L.U32 R10, R10, 0x3, RZ ;  /* 0x000000030a0a7819 */ /* 0x000fe200000006ff */
[----:B------:R-:W0:Y:S03]  /*e5f0*/  LDS.128 R4, [R0] ;  /* 0x0000000000047984 */ /* 0x000e260000000c00 */
[----:B------:R-:W-:-:S04]  /*e600*/  LOP3.LUT R10, R10, 0xfffffe00, RZ, 0xc0, !PT ;  /* 0xfffffe000a0a7812 */ /* 0x000fc800078ec0ff */
[----:B------:R-:W-:-:S05]  /*e610*/  IADD3 R9, R9, R8, R10 ;  /* 0x0000000809097210 */ /* 0x000fca0007ffe00a */
[----:B------:R-:W-:-:S05]  /*e620*/  IMAD R27, R9, 0x2, R2 ;  /* 0x00000002091b7824 */ /* 0x000fca00078e0202 */
        /* <DEDUP_REMOVED lines=18> */
[----:B------:R-:W-:Y:S02]  /*e750*/  HADD2.F32 R37, -RZ, R21.H1_H1 ;  /* 0x30000015ff257230 */ /* 0x000fe40000004100 */
[-C--:B------:R-:W-:Y:S01]  /*e760*/  FMUL.FTZ R47, R8, R33.reuse ;  /* 0x00000021082f7220 */ /* 0x080fe20000410000 */
[----:B------:R-:W-:Y:S02]  /*e770*/  HADD2.F32 R28, -RZ, R13.H1_H1 ;  /* 0x3000000dff1c7230 */ /* 0x000fe40000004100 */
[----:B------:R-:W-:Y:S01]  /*e780*/  FFMA.FTZ R40, R4, R33, -R45 ;  /* 0x0000002104287223 */ /* 0x000fe2000001082d */
[----:B------:R-:W-:Y:S02]  /*e790*/  HADD2.F32 R9, -RZ, R9.H1_H1 ;  /* 0x30000009ff097230 */ /* 0x000fe40000004100 */
[----:B------:R-:W-:Y:S01]  /*e7a0*/  FMUL.FTZ R8, R34, R37 ;  /* 0x0000002522087220 */ /* 0x000fe20000410000 */
[----:B------:R-:W-:-:S02]  /*e7b0*/  HADD2.F32 R38, -RZ, R24.H1_H1 ;  /* 0x30000018ff267230 */ /* 0x000fc40000004100 */
[-C--:B------:R-:W-:Y:S01]  /*e7c0*/  FMUL.FTZ R42, R34, R28.reuse ;  /* 0x0000001c222a7220 */ /* 0x080fe20000410000 */
[----:B------:R-:W-:Y:S01]  /*e7d0*/  FFMA.FTZ R34, R4, R39, R47 ;  /* 0x0000002704227223 */ /* 0x000fe2000001002f */
[----:B------:R-:W-:Y:S02]  /*e7e0*/  HADD2.F32 R4, -RZ, R14.H1_H1 ;  /* 0x3000000eff047230 */ /* 0x000fe40000004100 */
        /* <DEDUP_REMOVED lines=8> */
[C---:B------:R-:W-:Y:S01]  /*e870*/  FMUL.FTZ R39, R35.reuse, R8 ;  /* 0x0000000823277220 */ /* 0x040fe20000410000 */
[----:B------:R-:W-:Y:S02]  /*e880*/  HADD2.F32 R29, -RZ, R26.H0_H0 ;  /* 0x2000001aff1d7230 */ /* 0x000fe40000004100 */
[----:B------:R-:W-:Y:S01]  /*e890*/  FMUL.FTZ R37, R35, R28 ;  /* 0x0000001c23257220 */ /* 0x000fe20000410000 */
[C---:B------:R-:W-:Y:S01]  /*e8a0*/  FFMA.FTZ R44, R5.reuse, R4, -R44 ;  /* 0x00000004052c7223 */ /* 0x040fe2000001082c */
[----:B------:R-:W-:Y:S02]  /*e8b0*/  HADD2.F32 R9, -RZ, R20.H0_H0 ;  /* 0x20000014ff097230 */ /* 0x000fe40000004100 */
[----:B------:R-:W-:Y:S01]  /*e8c0*/  FFMA.FTZ R35, R5, R38, R46 ;  /* 0x0000002605237223 */ /* 0x000fe2000001002e */
[----:B------:R-:W-:Y:S01]  /*e8d0*/  FMUL.FTZ R5, R10, R29 ;  /* 0x0000001d0a057220 */ /* 0x000fe20000410000 */
[----:B------:R-:W-:Y:S01]  /*e8e0*/  FFMA.FTZ R39, R30, R28, R39 ;  /* 0x0000001c1e277223 */ /* 0x000fe20000010027 */
[----:B------:R-:W-:-:S02]  /*e8f0*/  HADD2.F32 R36, -RZ, R11.H0_H0 ;  /* 0x2000000bff247230 */ /* 0x000fc40000004100 */
[-C--:B------:R-:W-:Y:S01]  /*e900*/  FMUL.FTZ R45, R10, R9.reuse ;  /* 0x000000090a2d7220 */ /* 0x080fe20000410000 */
[----:B------:R-:W-:Y:S01]  /*e910*/  FFMA.FTZ R28, R6, R9, -R5 ;  /* 0x00000009061c7223 */ /* 0x000fe20000010805 */
[----:B------:R-:W-:Y:S02]  /*e920*/  HADD2.F32 R11, -RZ, R11.H1_H1 ;  /* 0x3000000bff0b7230 */ /* 0x000fe40000004100 */
[----:B------:R-:W-:Y:S01]  /*e930*/  FFMA.FTZ R37, R30, R8, -R37 ;  /* 0x000000081e257223 */ /* 0x000fe20000010825 */
[----:B------:R-:W-:Y:S02]  /*e940*/  HADD2.F32 R5, -RZ, R25.H1_H1 ;  /* 0x30000019ff057230 */ /* 0x000fe40000004100 */
[----:B------:R-:W-:Y:S01]  /*e950*/  FFMA.FTZ R30, R6, R29, R45 ;  /* 0x0000001d061e7223 */ /* 0x000fe2000001002d */
[----:B------:R-:W-:Y:S02]  /*e960*/  HADD2.F32 R10, -RZ, R26.H1_H1 ;  /* 0x3000001aff0a7230 */ /* 0x000fe40000004100 */
[----:B------:R-:W-:-:S02]  /*e970*/  HADD2.F32 R4, -RZ, R15.H1_H1 ;  /* 0x3000000fff047230 */ /* 0x000fc40000004100 */
[CC--:B------:R-:W-:Y:S01]  /*e980*/  FMUL.FTZ R6, R36.reuse, R5.reuse ;  /* 0x0000000524067220 */ /* 0x0c0fe20000410000 */
[----:B------:R-:W-:Y:S02]  /*e990*/  HADD2.F32 R8, -RZ, R20.H1_H1 ;  /* 0x30000014ff087230 */ /* 0x000fe40000004100 */
[C---:B------:R-:W-:Y:S01]  /*e9a0*/  FMUL.FTZ R38, R11.reuse, R10 ;  /* 0x0000000a0b267220 */ /* 0x040fe20000410000 */
[----:B------:R-:W-:Y:S02]  /*e9b0*/  FMUL.FTZ R36, R36, R4 ;  /* 0x0000000424247220 */ /* 0x000fe40000410000 */
        /* <DEDUP_REMOVED lines=15> */
.L_x_6137:
[----:B------:R-:W-:Y:S05]  /*eab0*/  BSYNC B1 ;  /* 0x0000000000017941 */ /* 0x000fea0003800000 */
.L_x_6136:
[----:B------:R-:W-:Y:S04]  /*eac0*/  BSSY B1, `(.L_x_6138) ;  /* 0x0000060000017945 */ /* 0x000fe80003800000 */
[----:B------:R-:W-:Y:S05]  /*ead0*/  @P2 BRA `(.L_x_6139) ;  /* 0x0000000400782947 */ /* 0x000fea0003800000 */
[----:B--2---:R-:W2:Y:S04]  /*eae0*/  LDL R0, [R1+0x8c] ;  /* 0x00008c0001007983 */ /* 0x004ea80000100800 */
[----:B-1----:R-:W3:Y:S04]  /*eaf0*/  LDL R9, [R1+0x38] ;  /* 0x0000380001097983 */ /* 0x002ee80000100800 */
[----:B------:R-:W4:Y:S04]  /*eb00*/  LDL R7, [R1+0x5c] ;  /* 0x00005c0001077983 */ /* 0x000f280000100800 */
[----:B------:R-:W4:Y:S01]  /*eb10*/  LDL R8, [R1+0x4c] ;  /* 0x00004c0001087983 */ /* 0x000f220000100800 */
[----:B0-----:R-:W-:-:S02]  /*eb20*/  HADD2.F32 R37, -RZ, R13.H0_H0 ;  /* 0x2000000dff257230 */ /* 0x001fc40000004100 */
[--C-:B------:R-:W-:Y:S02]  /*eb30*/  HADD2.F32 R39, -RZ, R21.reuse.H0_H0 ;  /* 0x20000015ff277230 */ /* 0x100fe40000004100 */
[----:B------:R-:W-:Y:S02]  /*eb40*/  HADD2.F32 R44, -RZ, R24.H0_H0 ;  /* 0x20000018ff2c7230 */ /* 0x000fe40000004100 */
[----:B------:R-:W-:Y:S02]  /*eb50*/  HADD2.F32 R40, -RZ, R14.H0_H0 ;  /* 0x2000000eff287230 */ /* 0x000fe40000004100 */
[----:B------:R-:W-:Y:S02]  /*eb60*/  HADD2.F32 R46, -RZ, R21.H1_H1 ;  /* 0x30000015ff2e7230 */ /* 0x000fe40000004100 */
[----:B------:R-:W-:Y:S02]  /*eb70*/  HADD2.F32 R42, -RZ, R13.H1_H1 ;  /* 0x3000000dff2a7230 */ /* 0x000fe40000004100 */
[----:B------:R-:W-:-:S02]  /*eb80*/  HADD2.F32 R43, -RZ, R24.H1_H1 ;  /* 0x30000018ff2b7230 */ /* 0x000fc40000004100 */
[----:B------:R-:W-:Y:S02]  /*eb90*/  HADD2.F32 R41, -RZ, R15.H0_H0 ;  /* 0x2000000fff297230 */ /* 0x000fe40000004100 */
[----:B------:R-:W-:Y:S01]  /*eba0*/  HADD2.F32 R45, -RZ, R25.H0_H0 ;  /* 0x20000019ff2d7230 */ /* 0x000fe20000004100 */
[----:B--2---:R-:W-:Y:S02]  /*ebb0*/  R2UR UR4, R0 ;  /* 0x00000000000472ca */ /* 0x004fe400000e0000 */
[----:B------:R-:W-:Y:S02]  /*ebc0*/  LEA.HI R0, R3, R12, RZ, 0x1d ;  /* 0x0000000c03007211 */ /* 0x000fe400078fe8ff */
[----:B---3--:R-:W-:Y:S02]  /*ebd0*/  LOP3.LUT R6, R9, 0x38, R16, 0xf8, !PT ;  /* 0x0000003809067812 */ /* 0x008fe400078ef810 */
[----:B------:R-:W-:Y:S01]  /*ebe0*/  SHF.R.S32.HI R5, RZ, 0x1f, R0 ;  /* 0x0000001fff057819 */ /* 0x000fe20000011400 */
[----:B------:R-:W-:-:S03]  /*ebf0*/  IMAD.SHL.U32 R4, R0, 0x8, RZ ;  /* 0x0000000800047824 */ /* 0x000fc600078e00ff */
[----:B------:R-:W-:Y:S02]  /*ec00*/  LEA.HI R5, R5, R0, RZ, 0x3 ;  /* 0x0000000005057211 */ /* 0x000fe400078f18ff */
[----:B------:R-:W-:Y:S02]  /*ec10*/  LOP3.LUT R0, R9, 0x38, R4, 0xf8, !PT ;  /* 0x0000003809007812 */ /* 0x000fe400078ef804 */
[----:B----4-:R-:W-:Y:S01]  /*ec20*/  LOP3.LUT R6, R8, R6, R7, 0xf6, !PT ;  /* 0x0000000608067212 */ /* 0x010fe200078ef607 */
[----:B------:R-:W-:Y:S01]  /*ec30*/  IMAD.SHL.U32 R5, R5, 0x400, RZ ;  /* 0x0000040005057824 */ /* 0x000fe200078e00ff */
[----:B------:R-:W-:Y:S02]  /*ec40*/  LOP3.LUT R0, R0, R7, RZ, 0x3c, !PT ;  /* 0x0000000700007212 */ /* 0x000fe400078e3cff */
[----:B------:R-:W-:Y:S02]  /*ec50*/  LEA R47, R6, UR4, 0x1 ;  /* 0x00000004062f7c11 */ /* 0x000fe4000f8e08ff */
[----:B------:R-:W-:-:S03]  /*ec60*/  LOP3.LUT R9, R5, 0x7fffe000, RZ, 0xc0, !PT ;  /* 0x7fffe00005097812 */ /* 0x000fc600078ec0ff */
[----:B------:R-:W0:Y:S01]  /*ec70*/  LDS.128 R4, [R47] ;  /* 0x000000002f047984 */ /* 0x000e220000000c00 */
[----:B------:R-:W-:-:S04]  /*ec80*/  IADD3 R9, R0, R9, R8 ;  /* 0x0000000900097210 */ /* 0x000fc80007ffe008 */
[----:B------:R-:W-:-:S05]  /*ec90*/  LEA R0, R9, R2, 0x1 ;  /* 0x0000000209007211 */ /* 0x000fca00078e08ff */
[----:B------:R-:W1:Y:S01]  /*eca0*/  LDS.128 R8, [R0+0x16400] ;  /* 0x0164000000087984 */ /* 0x000e620000000c00 */
[--C-:B0-----:R-:W-:Y:S02]  /*ecb0*/  HADD2.F32 R27, -RZ, R4.reuse.H0_H0 ;  /* 0x20000004ff1b7230 */ /* 0x101fe40000004100 */
[----:B------:R-:W-:Y:S02]  /*ecc0*/  HADD2.F32 R4, -RZ, R4.H1_H1 ;  /* 0x30000004ff047230 */ /* 0x000fe40000004100 */
[--C-:B------:R-:W-:Y:S02]  /*ecd0*/  HADD2.F32 R28, -RZ, R5.reuse.H0_H0 ;  /* 0x20000005ff1c7230 */ /* 0x100fe40000004100 */
[----:B------:R-:W-:Y:S02]  /*ece0*/  HADD2.F32 R5, -RZ, R5.H1_H1 ;  /* 0x30000005ff057230 */ /* 0x000fe40000004100 */
[----:B------:R-:W-:Y:S02]  /*ecf0*/  HADD2.F32 R29, -RZ, R6.H0_H0 ;  /* 0x20000006ff1d7230 */ /* 0x000fe40000004100 */
[----:B-1----:R-:W-:-:S02]  /*ed00*/  HADD2.F32 R31, -RZ, R8.H0_H0 ;  /* 0x20000008ff1f7230 */ /* 0x002fc40000004100 */
        /* <DEDUP_REMOVED lines=9> */
[----:B------:R-:W-:-:S02]  /*eda0*/  HADD2.F32 R39, -RZ, R14.H1_H1 ;  /* 0x3000000eff277230 */ /* 0x000fc40000004100 */
[-C--:B------:R-:W-:Y:S01]  /*edb0*/  FMUL.FTZ R37, R46, R33.reuse ;  /* 0x000000212e257220 */ /* 0x080fe20000410000 */
[-C--:B------:R-:W-:Y:S01]  /*edc0*/  FFMA.FTZ R31, R40, R4.reuse, -R31 ;  /* 0x00000004281f7223 */ /* 0x080fe2000001081f */
[----:B------:R-:W-:Y:S01]  /*edd0*/  FMUL.FTZ R33, R42, R33 ;  /* 0x000000212a217220 */ /* 0x000fe20000410000 */
[----:B------:R-:W-:Y:S01]  /*ede0*/  FFMA.FTZ R27, R44, R4, R27 ;  /* 0x000000042c1b7223 */ /* 0x000fe2000001001b */
[--C-:B------:R-:W-:Y:S02]  /*edf0*/  HADD2.F32 R34, -RZ, R10.reuse.H0_H0 ;  /* 0x2000000aff227230 */ /* 0x100fe40000004100 */
[-C--:B------:R-:W-:Y:S01]  /*ee00*/  FMUL.FTZ R4, R43, R9.reuse ;  /* 0x000000092b047220 */ /* 0x080fe20000410000 */
[----:B------:R-:W-:Y:S02]  /*ee10*/  HADD2.F32 R10, -RZ, R10.H1_H1 ;  /* 0x3000000aff0a7230 */ /* 0x000fe40000004100 */
[----:B------:R-:W-:Y:S01]  /*ee20*/  FMUL.FTZ R8, R39, R9 ;  /* 0x0000000927087220 */ /* 0x000fe20000410000 */
[----:B------:R-:W-:-:S02]  /*ee30*/  HADD2.F32 R44, -RZ, R26.H0_H0 ;  /* 0x2000001aff2c7230 */ /* 0x000fc40000004100 */
[-C--:B------:R-:W-:Y:S01]  /*ee40*/  FFMA.FTZ R37, R42, R28.reuse, -R37 ;  /* 0x0000001c2a257223 */ /* 0x080fe20000010825 */
[----:B------:R-:W-:Y:S01]  /*ee50*/  FFMA.FTZ R33, R46, R28, R33 ;  /* 0x0000001c2e217223 */ /* 0x000fe20000010021 */
[-C--:B------:R-:W-:Y:S01]  /*ee60*/  FFMA.FTZ R28, R39, R5.reuse, -R4 ;  /* 0x00000005271c7223 */ /* 0x080fe20000010804 */
[----:B------:R-:W-:Y:S02]  /*ee70*/  HADD2.F32 R42, -RZ, R20.H0_H0 ;  /* 0x20000014ff2a7230 */ /* 0x000fe40000004100 */
[-C--:B------:R-:W-:Y:S01]  /*ee80*/  FMUL.FTZ R4, R45, R34.reuse ;  /* 0x000000222d047220 */ /* 0x080fe20000410000 */
[----:B------:R-:W-:Y:S01]  /*ee90*/  FMUL.FTZ R40, R41, R34 ;  /* 0x0000002229287220 */ /* 0x000fe20000410000 */
[----:B------:R-:W-:Y:S02]  /*eea0*/  HADD2.F32 R6, -RZ, R6.H1_H1 ;  /* 0x30000006ff067230 */ /* 0x000fe40000004100 */
[----:B------:R-:W-:Y:S01]  /*eeb0*/  FFMA.FTZ R34, R43, R5, R8 ;  /* 0x000000052b227223 */ /* 0x000fe20000010008 */
[-C--:B------:R-:W-:Y:S01]  /*eec0*/  FMUL.FTZ R5, R44, R10.reuse ;  /* 0x0000000a2c057220 */ /* 0x080fe20000410000 */
[----:B------:R-:W-:Y:S01]  /*eed0*/  FMUL.FTZ R9, R42, R10 ;  /* 0x0000000a2a097220 */ /* 0x000fe20000410000 */
[----:B------:R-:W-:-:S02]  /*eee0*/  HADD2.F32 R35, -RZ, R11.H0_H0 ;  /* 0x2000000bff237230 */ /* 0x000fc40000004100 */
[-C--:B------:R-:W-:Y:S01]  /*eef0*/  FFMA.FTZ R39, R41, R29.reuse, -R4 ;  /* 0x0000001d29277223 */ /* 0x080fe20000010804 */
[-C--:B------:R-:W-:Y:S01]  /*ef00*/  FFMA.FTZ R10, R42, R6.reuse, -R5 ;  /* 0x000000062a0a7223 */ /* 0x080fe20000010805 */
[----:B------:R-:W-:Y:S02]  /*ef10*/  HADD2.F32 R42, -RZ, R25.H1_H1 ;  /* 0x30000019ff2a7230 */ /* 0x000fe40000004100 */
[----:B------:R-:W-:Y:S01]  /*ef20*/  FFMA.FTZ R40, R45, R29, R40 ;  /* 0x0000001d2d287223 */ /* 0x000fe20000010028 */
[----:B------:R-:W-:Y:S02]  /*ef30*/  HADD2.F32 R8, -RZ, R15.H1_H1 ;  /* 0x3000000fff087230 */ /* 0x000fe40000004100 */
[----:B------:R-:W-:Y:S01]  /*ef40*/  FFMA.FTZ R29, R44, R6, R9 ;  /* 0x000000062c1d7223 */ /* 0x000fe20000010009 */
[----:B------:R-:W-:Y:S02]  /*ef50*/  HADD2.F32 R11, -RZ, R11.H1_H1 ;  /* 0x3000000bff0b7230 */ /* 0x000fe40000004100 */
[----:B------:R-:W-:Y:S01]  /*ef60*/  FMUL.FTZ R5, R42, R35 ;  /* 0x000000232a057220 */ /* 0x000fe20000410000 */
[----:B------:R-:W-:-:S02]  /*ef70*/  HADD2.F32 R43, -RZ, R26.H1_H1 ;  /* 0x3000001aff2b7230 */ /* 0x000fc40000004100 */
[----:B------:R-:W-:Y:S01]  /*ef80*/  FMUL.FTZ R35, R8, R35 ;  /* 0x0000002308237220 */ /* 0x000fe20000410000 */
[----:B------:R-:W-:Y:S01]  /*ef90*/  HADD2.F32 R41, -RZ, R20.H1_H1 ;  /* 0x30000014ff297230 */ /* 0x000fe20000004100 */
[----:B------:R-:W-:Y:S01]  /*efa0*/  F2FP.F16.F32.PACK_AB R9, R34, R33 ;  /* 0x000000212209723e */ /* 0x000fe200000000ff */
[--C-:B------:R-:W-:Y:S02]  /*efb0*/  HADD2.F32 R30, -RZ, R7.reuse.H0_H0 ;  /* 0x20000007ff1e7230 */ /* 0x100fe40000004100 */
[-C--:B------:R-:W-:Y:S01]  /*efc0*/  FMUL.FTZ R4, R43, R11.reuse ;  /* 0x0000000b2b047220 */ /* 0x080fe20000410000 */
[----:B------:R-:W-:Y:S02]  /*efd0*/  HADD2.F32 R7, -RZ, R7.H1_H1 ;  /* 0x30000007ff077230 */ /* 0x000fe40000004100 */
        /* <DEDUP_REMOVED lines=14> */
.L_x_6139:
[----:B------:R-:W-:Y:S05]  /*f0c0*/  BSYNC B1 ;  /* 0x0000000000017941 */ /* 0x000fea0003800000 */
.L_x_6138:
[----:B------:R-:W-:Y:S04]  /*f0d0*/  BSSY B1, `(.L_x_6140) ;  /* 0x0000060000017945 */ /* 0x000fe80003800000 */
[----:B------:R-:W-:Y:S05]  /*f0e0*/  @P3 BRA `(.L_x_6141) ;  /* 0x0000000400783947 */ /* 0x000fea0003800000 */
[----:B--23--:R-:W2:Y:S04]  /*f0f0*/  LDL R0, [R1+0x8c] ;  /* 0x00008c0001007983 */ /* 0x00cea80000100800 */
        /* <DEDUP_REMOVED lines=93> */
.L_x_6141:
[----:B------:R-:W-:Y:S05]  /*f6d0*/  BSYNC B1 ;  /* 0x0000000000017941 */ /* 0x000fea0003800000 */
.L_x_6140:
[----:B------:R-:W-:Y:S05]  /*f6e0*/  @P0 BRA `(.L_x_6127) ;  /* 0x0000000400780947 */ /* 0x000fea0003800000 */
[----:B--234-:R-:W2:Y:S04]  /*f6f0*/  LDL R0, [R1+0x8c] ;  /* 0x00008c0001007983 */ /* 0x01cea80000100800 */
[----:B------:R-:W3:Y:S04]  /*f700*/  LDL R7, [R1+0x30] ;  /* 0x0000300001077983 */ /* 0x000ee80000100800 */
[----:B------:R-:W4:Y:S04]  /*f710*/  LDL R6, [R1+0x50] ;  /* 0x0000500001067983 */ /* 0x000f280000100800 */
[----:B------:R-:W5:Y:S01]  /*f720*/  LDL R8, [R1+0x54] ;  /* 0x0000540001087983 */ /* 0x000f620000100800 */
[----:B------:R-:W-:Y:S01]  /*f730*/  LEA.HI R3, R3, R12, RZ, 0x1d ;  /* 0x0000000c03037211 */ /* 0x000fe200078fe8ff */
[----:B0-----:R-:W-:-:S02]  /*f740*/  HADD2.F32 R36, -RZ, R21.H0_H0 ;  /* 0x20000015ff247230 */ /* 0x001fc40000004100 */
[----:B------:R-:W-:Y:S01]  /*f750*/  HADD2.F32 R34, -RZ, R13.H0_H0 ;  /* 0x2000000dff227230 */ /* 0x000fe20000004100 */
[----:B------:R-:W-:Y:S01]  /*f760*/  SHF.R.S32.HI R4, RZ, 0x1f, R3 ;  /* 0x0000001fff047819 */ /* 0x000fe20000011403 */
[--C-:B------:R-:W-:Y:S02]  /*f770*/  HADD2.F32 R38, -RZ, R24.reuse.H0_H0 ;  /* 0x20000018ff267230 */ /* 0x100fe40000004100 */
[----:B------:R-:W-:Y:S01]  /*f780*/  HADD2.F32 R40, -RZ, R21.H1_H1 ;  /* 0x30000015ff287230 */ /* 0x000fe20000004100 */
[----:B------:R-:W-:Y:S01]  /*f790*/  LEA.HI R4, R4, R3, RZ, 0x3 ;  /* 0x0000000304047211 */ /* 0x000fe200078f18ff */
[----:B------:R-:W-:Y:S02]  /*f7a0*/  HADD2.F32 R41, -RZ, R24.H1_H1 ;  /* 0x30000018ff297230 */ /* 0x000fe40000004100 */
[----:B------:R-:W-:Y:S02]  /*f7b0*/  HADD2.F32 R39, -RZ, R15.H0_H0 ;  /* 0x2000000fff277230 */ /* 0x000fe40000004100 */
[----:B------:R-:W-:-:S02]  /*f7c0*/  IMAD.SHL.U32 R4, R4, 0x400, RZ ;  /* 0x0000040004047824 */ /* 0x000fc400078e00ff */
[----:B------:R-:W-:Y:S01]  /*f7d0*/  HADD2.F32 R43, -RZ, R25.H0_H0 ;  /* 0x20000019ff2b7230 */ /* 0x000fe20000004100 */
[----:B--2---:R-:W-:Y:S02]  /*f7e0*/  R2UR UR4, R0 ;  /* 0x00000000000472ca */ /* 0x004fe400000e0000 */
[----:B------:R-:W-:Y:S02]  /*f7f0*/  SHF.L.U32 R0, R3, 0x3, RZ ;  /* 0x0000000303007819 */ /* 0x000fe400000006ff */
[----:B------:R-:W-:Y:S02]  /*f800*/  LOP3.LUT R3, R4, 0x7fffe000, RZ, 0xc0, !PT ;  /* 0x7fffe00004037812 */ /* 0x000fe400078ec0ff */
[C---:B---3--:R-:W-:Y:S02]  /*f810*/  LOP3.LUT R0, R7.reuse, 0x38, R0, 0xf8, !PT ;  /* 0x0000003807007812 */ /* 0x048fe400078ef800 */
[----:B------:R-:W-:Y:S02]  /*f820*/  LOP3.LUT R5, R7, 0x38, R16, 0xf8, !PT ;  /* 0x0000003807057812 */ /* 0x000fe400078ef810 */
[----:B----4-:R-:W-:-:S02]  /*f830*/  LOP3.LUT R0, R0, R6, RZ, 0x3c, !PT ;  /* 0x0000000600007212 */ /* 0x010fc400078e3cff */
[----:B-----5:R-:W-:Y:S02]  /*f840*/  LOP3.LUT R5, R8, R5, R6, 0xf6, !PT ;  /* 0x0000000508057212 */ /* 0x020fe400078ef606 */
[----:B------:R-:W-:Y:S02]  /*f850*/  IADD3 R3, R0, R3, R8 ;  /* 0x0000000300037210 */ /* 0x000fe40007ffe008 */
[----:B------:R-:W-:-:S03]  /*f860*/  LEA R42, R5, UR4, 0x1 ;  /* 0x00000004052a7c11 */ /* 0x000fc6000f8e08ff */
[----:B------:R-:W-:Y:S02]  /*f870*/  IMAD R3, R3, 0x2, R2 ;  /* 0x0000000203037824 */ /* 0x000fe400078e0202 */
[----:B------:R-:W0:Y:S04]  /*f880*/  LDS.128 R4, [R42] ;  /* 0x000000002a047984 */ /* 0x000e280000000c00 */
[----:B-1----:R-:W1:Y:S01]  /*f890*/  LDS.128 R8, [R3+0x16400] ;  /* 0x0164000003087984 */ /* 0x002e620000000c00 */
[--C-:B0-----:R-:W-:Y:S02]  /*f8a0*/  HADD2.F32 R0, -RZ, R4.reuse.H0_H0 ;  /* 0x20000004ff007230 */ /* 0x101fe40000004100 */
[----:B------:R-:W-:Y:S02]  /*f8b0*/  HADD2.F32 R4, -RZ, R4.H1_H1 ;  /* 0x30000004ff047230 */ /* 0x000fe40000004100 */
[----:B-1----:R-:W-:-:S02]  /*f8c0*/  HADD2.F32 R29, -RZ, R8.H0_H0 ;  /* 0x20000008ff1d7230 */ /* 0x002fc40000004100 */
[----:B------:R-:W-:Y:S02]  /*f8d0*/  HADD2.F32 R8, -RZ, R8.H1_H1 ;  /* 0x30000008ff087230 */ /* 0x000fe40000004100 */
[--C-:B------:R-:W-:Y:S02]  /*f8e0*/  HADD2.F32 R30, -RZ, R9.reuse.H0_H0 ;  /* 0x20000009ff1e7230 */ /* 0x100fe40000004100 */
[-C--:B------:R-:W-:Y:S01]  /*f8f0*/  FMUL.FTZ R35, R36, R29.reuse ;  /* 0x0000001d24237220 */ /* 0x080fe20000410000 */
[----:B------:R-:W-:Y:S01]  /*f900*/  FMUL.FTZ R29, R34, R29 ;  /* 0x0000001d221d7220 */ /* 0x000fe20000410000 */
[----:B------:R-:W-:Y:S01]  /*f910*/  FMUL.FTZ R21, R38, R8 ;  /* 0x0000000826157220 */ /* 0x000fe20000410000 */
[----:B------:R-:W-:Y:S02]  /*f920*/  HADD2.F32 R9, -RZ, R9.H1_H1 ;  /* 0x30000009ff097230 */ /* 0x000fe40000004100 */
[----:B------:R-:W-:Y:S01]  /*f930*/  FFMA.FTZ R35, R34, R0, -R35 ;  /* 0x0000000022237223 */ /* 0x000fe20000010823 */
[----:B------:R-:W-:-:S02]  /*f940*/  HADD2.F32 R34, -RZ, R14.H0_H0 ;  /* 0x2000000eff227230 */ /* 0x000fc40000004100 */
[----:B------:R-:W-:Y:S01]  /*f950*/  FFMA.FTZ R29, R36, R0, R29 ;  /* 0x00000000241d7223 */ /* 0x000fe2000001001d */
[----:B------:R-:W-:Y:S02]  /*f960*/  HADD2.F32 R36, -RZ, R13.H1_H1 ;  /* 0x3000000dff247230 */ /* 0x000fe40000004100 */
[--C-:B------:R-:W-:Y:S02]  /*f970*/  HADD2.F32 R12, -RZ, R5.reuse.H0_H0 ;  /* 0x20000005ff0c7230 */ /* 0x100fe40000004100 */
[C---:B------:R-:W-:Y:S01]  /*f980*/  FMUL.FTZ R13, R34.reuse, R8 ;  /* 0x00000008220d7220 */ /* 0x040fe20000410000 */
[----:B------:R-:W-:Y:S01]  /*f990*/  FFMA.FTZ R0, R34, R4, -R21 ;  /* 0x0000000422007223 */ /* 0x000fe20000010815 */
[----:B------:R-:W-:Y:S02]  /*f9a0*/  HADD2.F32 R5, -RZ, R5.H1_H1 ;  /* 0x30000005ff057230 */ /* 0x000fe40000004100 */
[----:B------:R-:W-:Y:S01]  /*f9b0*/  FMUL.FTZ R21, R40, R30 ;  /* 0x0000001e28157220 */ /* 0x000fe20000410000 */
[----:B------:R-:W-:Y:S01]  /*f9c0*/  FFMA.FTZ R8, R38, R4, R13 ;  /* 0x0000000426087223 */ /* 0x000fe2000001000d */
[----:B------:R-:W-:-:S02]  /*f9d0*/  HADD2.F32 R13, -RZ, R14.H1_H1 ;  /* 0x3000000eff0d7230 */ /* 0x000fc40000004100 */
[C---:B------:R-:W-:Y:S01]  /*f9e0*/  FMUL.FTZ R37, R36.reuse, R30 ;  /* 0x0000001e24257220 */ /* 0x040fe20000410000 */
[--C-:B------:R-:W-:Y:S02]  /*f9f0*/  HADD2.F32 R31, -RZ, R10.reuse.H0_H0 ;  /* 0x2000000aff1f7230 */ /* 0x100fe40000004100 */
[-C--:B------:R-:W-:Y:S01]  /*fa00*/  FMUL.FTZ R4, R41, R9.reuse ;  /* 0x0000000929047220 */ /* 0x080fe20000410000 */
[----:B------:R-:W-:Y:S02]  /*fa10*/  HADD2.F32 R10, -RZ, R10.H1_H1 ;  /* 0x3000000aff0a7230 */ /* 0x000fe40000004100 */
[----:B------:R-:W-:Y:S01]  /*fa20*/  FMUL.FTZ R14, R13, R9 ;  /* 0x000000090d0e7220 */ /* 0x000fe20000410000 */
[----:B------:R-:W-:Y:S02]  /*fa30*/  HADD2.F32 R34, -RZ, R26.H0_H0 ;  /* 0x2000001aff227230 */ /* 0x000fe40000004100 */
[-C--:B------:R-:W-:Y:S01]  /*fa40*/  FFMA.FTZ R21, R36, R12.reuse, -R21 ;  /* 0x0000000c24157223 */ /* 0x080fe20000010815 */
[----:B------:R-:W-:Y:S01]  /*fa50*/  FFMA.FTZ R37, R40, R12, R37 ;  /* 0x0000000c28257223 */ /* 0x000fe20000010025 */
[----:B------:R-:W-:-:S02]  /*fa60*/  HADD2.F32 R27, -RZ, R6.H0_H0 ;  /* 0x20000006ff1b7230 */ /* 0x000fc40000004100 */
[----:B------:R-:W-:Y:S01]  /*fa70*/  FFMA.FTZ R12, R13, R5, -R4 ;  /* 0x000000050d0c7223 */ /* 0x000fe20000010804 */
[----:B------:R-:W-:Y:S02]  /*fa80*/  HADD2.F32 R30, -RZ, R20.H0_H0 ;  /* 0x20000014ff1e7230 */ /* 0x000fe40000004100 */
[-C--:B------:R-:W-:Y:S01]  /*fa90*/  FMUL.FTZ R4, R43, R31.reuse ;  /* 0x0000001f2b047220 */ /* 0x080fe20000410000 */
[----:B------:R-:W-:Y:S02]  /*faa0*/  HADD2.F32 R6, -RZ, R6.H1_H1 ;  /* 0x30000006ff067230 */ /* 0x000fe40000004100 */
[----:B------:R-:W-:Y:S01]  /*fab0*/  FMUL.FTZ R24, R39, R31 ;  /* 0x0000001f27187220 */ /* 0x000fe20000410000 */
[----:B------:R-:W-:Y:S01]  /*fac0*/  FFMA.FTZ R14, R41, R5, R14 ;  /* 0x00000005290e7223 */ /* 0x000fe2000001000e */
[-C--:B------:R-:W-:Y:S01]  /*fad0*/  FMUL.FTZ R5, R34, R10.reuse ;  /* 0x0000000a22057220 */ /* 0x080fe20000410000 */
[--C-:B------:R-:W-:Y:S02]  /*fae0*/  HADD2.F32 R33, -RZ, R11.reuse.H0_H0 ;  /* 0x2000000bff217230 */ /* 0x100fe40000004100 */
[-C--:B------:R-:W-:Y:S01]  /*faf0*/  FFMA.FTZ R13, R39, R27.reuse, -R4 ;  /* 0x0000001b270d7223 */ /* 0x080fe20000010804 */
[----:B------:R-:W-:Y:S01]  /*fb00*/  FFMA.FTZ R24, R43, R27, R24 ;  /* 0x0000001b2b187223 */ /* 0x000fe20000010018 */
[----:B------:R-:W-:Y:S01]  /*fb10*/  FMUL.FTZ R9, R30, R10 ;  /* 0x0000000a1e097220 */ /* 0x000fe20000410000 */
[----:B------:R-:W-:-:S02]  /*fb20*/  HADD2.F32 R11, -RZ, R11.H1_H1 ;  /* 0x3000000bff0b7230 */ /* 0x000fc40000004100 */
[-C--:B------:R-:W-:Y:S01]  /*fb30*/  FFMA.FTZ R10, R30, R6.reuse, -R5 ;  /* 0x000000061e0a7223 */ /* 0x080fe20000010805 */
[----:B------:R-:W-:Y:S01]  /*fb40*/  HADD2.F32 R36, -RZ, R25.H1_H1 ;  /* 0x30000019ff247230 */ /* 0x000fe20000004100 */
[----:B------:R-:W-:Y:S01]  /*fb50*/  F2FP.F16.F32.PACK_AB R8, R8, R29 ;  /* 0x0000001d0808723e */ /* 0x000fe200000000ff */
[----:B------:R-:W-:Y:S02]  /*fb60*/  HADD2.F32 R27, -RZ, R26.H1_H1 ;  /* 0x3000001aff1b7230 */ /* 0x000fe40000004100 */
[----:B------:R-:W-:Y:S02]  /*fb70*/  HADD2.F32 R30, -RZ, R15.H1_H1 ;  /* 0x3000000fff1e7230 */ /* 0x000fe40000004100 */
[----:B------:R-:W-:Y:S01]  /*fb80*/  FFMA.FTZ R15, R34, R6, R9 ;  /* 0x00000006220f7223 */ /* 0x000fe20000010009 */
[----:B------:R-:W-:Y:S02]  /*fb90*/  HADD2.F32 R25, -RZ, R20.H1_H1 ;  /* 0x30000014ff197230 */ /* 0x000fe40000004100 */
[----:B------:R-:W-:Y:S01]  /*fba0*/  FMUL.FTZ R5, R36, R33 ;  /* 0x0000002124057220 */ /* 0x000fe20000410000 */
[----:B------:R-:W-:-:S02]  /*fbb0*/  HADD2.F32 R28, -RZ, R7.H0_H0 ;  /* 0x20000007ff1c7230 */ /* 0x000fc40000004100 */
[----:B------:R-:W-:Y:S01]  /*fbc0*/  FMUL.FTZ R4, R27, R11 ;  /* 0x0000000b1b047220 */ /* 0x000fe20000410000 */
        /* <DEDUP_REMOVED lines=16> */
.L_x_6127:
[----:B------:R-:W-:Y:S05]  /*fcd0*/  BSYNC B0 ;  /* 0x0000000000007941 */ /* 0x000fea0003800000 */
.L_x_6105:
        /* <DEDUP_REMOVED lines=8> */
.L_x_6103:
[----:B------:R-:W-:-:S06]  /*fd60*/  ULOP3.LUT UR4, UR60, 0x1, URZ, 0xfc, !UPT ;  /* 0x000000013c047892 */ /* 0x000fcc000f8efc3f */
[----:B0-234-:R-:W-:-:S05]  /*fd70*/  IMAD.U32 R0, RZ, RZ, UR4 ;  /* 0x00000004ff007e24 */ /* 0x01dfca000f8e00ff */
[----:B------:R-:W-:-:S13]  /*fd80*/  ISETP.NE.AND P0, PT, R0, 0x3, PT ;  /* 0x000000030000780c */ /* 0x000fda0003f05270 */
[----:B------:R-:W-:Y:S05]  /*fd90*/  @!P0 BRA `(.L_x_6142) ;  /* 0x0000000000048947 */ /* 0x000fea0003800000 */
[----:B------:R-:W-:Y:S01]  /*fda0*/  BPT.TRAP 0x1 ;  /* 0x000000040000795c */ /* 0x000fe20000300000 */
.L_x_6142:
[----:B------:R-:W2:Y:S01]  /*fdb0*/  LDL R3, [R1+0x4] ;  /* 0x0000040001037983 */ /* 0x000ea20000100800 */
[----:B------:R-:W-:Y:S02]  /*fdc0*/  LEA R0, R228, R2, 0x3 ;  /* 0x00000002e4007211 */ /* 0x000fe400078e18ff */
[----:B--2---:R-:W-:-:S04]  /*fdd0*/  SHF.L.U32 R3, R3, 0x1f, RZ ;  /* 0x0000001f03037819 */ /* 0x004fc800000006ff */
[----:B------:R0:W2:Y:S01]  /*fde0*/  SYNCS.PHASECHK.TRANS64.TRYWAIT P2, [R0+URZ+0x34830], R3 ;  /* 0x03483003000075a7 */ /* 0x0000a2000804017f */
[----:B------:R-:W-:Y:S05]  /*fdf0*/  @!P0 BRA `(.L_x_6143) ;  /* 0x0000000000048947 */ /* 0x000fea0003800000 */
[----:B------:R-:W-:Y:S01]  /*fe00*/  BPT.TRAP 0x1 ;  /* 0x000000040000795c */ /* 0x000fe20000300000 */
.L_x_6143:
[----:B------:R-:W3:Y:S01]  /*fe10*/  S2R R4, SR_TID.X ;  /* 0x0000000000047919 */ /* 0x000ee20000002100 */
[----:B------:R-:W-:Y:S01]  /*fe20*/  IMAD.MOV.U32 R87, RZ, RZ, RZ ;  /* 0x000000ffff577224 */ /* 0x000fe200078e00ff */
[----:B---3--:R-:W-:-:S04]  /*fe30*/  LOP3.LUT R4, R4, 0x7f, RZ, 0xc0, !PT ;  /* 0x0000007f04047812 */ /* 0x008fc800078ec0ff */
[----:B------:R-:W-:Y:S01]  /*fe40*/  ISETP.NE.AND P1, PT, R4, RZ, PT ;  /* 0x000000ff0400720c */ /* 0x000fe20003f25270 */
[----:B--2---:R-:W-:-:S12]  /*fe50*/  @P2 BRA `(.L_x_6144) ;  /* 0x0000000000082947 */ /* 0x004fd80003800000 */
[----:B------:R-:W2:Y:S02]  /*fe60*/  SYNCS.PHASECHK.TRANS64.TRYWAIT P2, [R0+URZ+0x34830], R3 ;  /* 0x03483003000075a7 */ /* 0x000ea4000804017f */
[----:B--2---:R-:W-:Y:S05]  /*fe70*/  @!P2 BRA `(.L_x_6145) ;  /* 0x0000015800e8a947 */ /* 0x004fea0003800000 */
.L_x_6144:
[----:B------:R-:W-:Y:S05]  /*fe80*/  WARPSYNC.ALL ;  /* 0x0000000000007948 */ /* 0x000fea0003800000 */
[----:B0-2---:R-:W-:Y:S01]  /*fe90*/  VIADD R3, R2, 0x1e400 ;  /* 0x0001e40002037836 */ /* 0x005fe20000000000 */
[----:B------:R-:W-:Y:S01]  /*fea0*/  R2UR UR56, R32 ;  /* 0x00000000203872ca */ /* 0x000fe200000e0000 */
[----:B------:R-:W-:Y:S01]  /*feb0*/  IMAD.MOV.U32 R5, RZ, RZ, 0x40000040 ;  /* 0x40000040ff057424 */ /* 0x000fe200078e00ff */
[----:B------:R-:W-:Y:S01]  /*fec0*/  WARPGROUP.ARRIVE ;  /* 0x00000000000079c5 */ /* 0x000fe20000000000 */
[----:B------:R-:W-:Y:S01]  /*fed0*/  UMOV UR9, 0x40000040 ;  /* 0x4000004000097882 */ /* 0x000fe20000000000 */
[----:B------:R-:W-:Y:S01]  /*fee0*/  SHF.R.U32.HI R3, RZ, 0x4, R3 ;  /* 0x00000004ff037819 */ /* 0x000fe20000011603 */
[----:B------:R-:W-:Y:S01]  /*fef0*/  IMAD.MOV.U32 R11, RZ, RZ, 0x40000040 ;  /* 0x40000040ff0b7424 */ /* 0x000fe200078e00ff */
[----:B------:R-:W-:Y:S01]  /*ff00*/  R2UR UR11, R5 ;  /* 0x00000000050b72ca */ /* 0x000fe200000e0000 */
[----:B------:R-:W-:Y:S01]  /*ff10*/  IMAD.MOV.U32 R15, RZ, RZ, 0x40000040 ;  /* 0x40000040ff0f7424 */ /* 0x000fe200078e00ff */
[----:B------:R-:W-:Y:S01]  /*ff20*/  LOP3.LUT R3, R3, 0x3fff, RZ, 0xc0, !PT ;  /* 0x00003fff03037812 */ /* 0x000fe200078ec0ff */
[----:B------:R-:W0:Y:S01]  /*ff30*/  S2R R122, SR_TID.X ;  /* 0x00000000007a7919 */ /* 0x000e220000002100 */
[----:B------:R-:W-:Y:S01]  /*ff40*/  R2UR UR15, R11 ;  /* 0x000000000b0f72ca */ /* 0x000fe200000e0000 */
[----:B------:R-:W-:Y:S01]  /*ff50*/  @!P1 VIADD R0, R0, 0x34840 ;  /* 0x0003484000009836 */ /* 0x000fe20000000000 */
[----:B------:R-:W-:Y:S01]  /*ff60*/  LOP3.LUT R4, R3, 0x10000, RZ, 0xfc, !PT ;  /* 0x0001000003047812 */ /* 0x000fe200078efcff */
[----:B------:R-:W-:Y:S01]  /*ff70*/  ULOP3.LUT UR56, UR56, 0x10000, URZ, 0xfc, !UPT ;  /* 0x0001000038387892 */ /* 0x000fe2000f8efc3f */
[----:B------:R-:W-:Y:S01]  /*ff80*/  MOV R8, UR37 ;  /* 0x0000002500087c02 */ /* 0x000fe20008000f00 */
[----:B------:R-:W-:Y:S01]  /*ff90*/  UMOV UR37, UR9 ;  /* 0x0000000900257c82 */ /* 0x000fe20008000000 */
[----:B-1----:R-:W-:Y:S01]  /*ffa0*/  MOV R9, UR36 ;  /* 0x0000002400097c02 */ /* 0x002fe20008000f00 */
[----:B------:R1:W-:Y:S01]  /*ffb0*/  STL [R1+0x2c], R4 ;  /* 0x00002c0401007387 */ /* 0x0003e20000100800 */
[----:B------:R-:W-:Y:S01]  /*ffc0*/  UMOV UR13, UR37 ;  /* 0x00000025000d7c82 */ /* 0x000fe20008000000 */
[----:B------:R-:W-:Y:S01]  /*ffd0*/  MOV R13, 0x40000040 ;  /* 0x40000040000d7802 */ /* 0x000fe20000000f00 */
[----:B------:R-:W-:Y:S01]  /*ffe0*/  UMOV UR8, UR56 ;  /* 0x0000003800087c82 */ /* 0x000fe20008000000 */
[----:B------:R-:W-:Y:S01]  /*fff0*/  UMOV UR21, UR37 ;  /* 0x0000002500157c82 */ /* 0x000fe20008000000 */
[----:B------:R-:W-:Y:S01]  /*10000*/  UMOV UR36, UR8 ;  /* 0x0000000800247c82 */ /* 0x000fe20008000000 */
[----:B------:R-:W-:Y:S01]  /*10010*/  R2UR UR23, R13 ;  /* 0x000000000d1772ca */ /* 0x000fe200000e0000 */
[----:B------:R-:W-:Y:S01]  /*10020*/  UMOV UR12, UR36 ;  /* 0x00000024000c7c82 */ /* 0x000fe20008000000 */
[----:B------:R-:W-:Y:S01]  /*10030*/  UMOV UR20, UR36 ;  /* 0x0000002400147c82 */ /* 0x000fe20008000000 */
[----:B------:R-:W-:Y:S01]  /*10040*/  R2UR UR55, R15 ;  /* 0x000000000f3772ca */ /* 0x000fe200000e0000 */
[----:B-1----:R-:W-:Y:S01]  /*10050*/  IMAD R4, R228, 0xb00, R4 ;  /* 0x00000b00e4047824 */ /* 0x002fe200078e0204 */
[----:B------:R-:W-:Y:S01]  /*10060*/  UMOV UR52, UR36 ;  /* 0x0000002400347c82 */ /* 0x000fe20008000000 */
[----:B------:R-:W-:Y:S01]  /*10070*/  UMOV UR53, UR37 ;  /* 0x0000002500357c82 */ /* 0x000fe20008000000 */
[----:B------:R-:W-:Y:S01]  /*10080*/  R2UR UR35, R11 ;  /* 0x000000000b2372ca */ /* 0x000fe200000e0000 */
[C---:B------:R-:W-:Y:S01]  /*10090*/  VIADD R10, R4.reuse, 0x80 ;  /* 0x00000080040a7836 */ /* 0x040fe20000000000 */
[C---:B------:R-:W-:Y:S01]  /*100a0*/  R2UR UR10, R4.reuse ;  /* 0x00000000040a72ca */ /* 0x040fe200000e0000 */
[C---:B------:R-:W-:Y:S01]  /*100b0*/  VIADD R14, R4.reuse, 0x180 ;  /* 0x00000180040e7836 */ /* 0x040fe20000000000 */
[----:B------:R-:W-:Y:S01]  /*100c0*/  IADD3 R12, R4, 0x100, RZ ;  /* 0x00000100040c7810 */ /* 0x000fe20007ffe0ff */
[----:B------:R-:W-:Y:S01]  /*100d0*/  UMOV UR32, UR36 ;  /* 0x0000002400207c82 */ /* 0x000fe20008000000 */
[----:B------:R-:W-:Y:S01]  /*100e0*/  R2UR UR14, R10 ;  /* 0x000000000a0e72ca */ /* 0x000fe200000e0000 */
[----:B------:R-:W-:Y:S01]  /*100f0*/  VIADD R10, R4, 0x200 ;  /* 0x00000200040a7836 */ /* 0x000fe20000000000 */
[----:B------:R-:W-:Y:S01]  /*10100*/  R2UR UR22, R12 ;  /* 0x000000000c1672ca */ /* 0x000fe200000e0000 */
[----:B------:R-:W-:Y:S01]  /*10110*/  UMOV UR33, UR37 ;  /* 0x0000002500217c82 */ /* 0x000fe20008000000 */
[----:B------:R-:W-:Y:S01]  /*10120*/  R2UR UR54, R14 ;  /* 0x000000000e3672ca */ /* 0x000fe200000e0000 */
[----:B------:R-:W-:Y:S01]  /*10130*/  VIADD R12, R4, 0x280 ;  /* 0x00000280040c7836 */ /* 0x000fe20000000000 */
[----:B------:R-:W-:Y:S01]  /*10140*/  R2UR UR34, R10 ;  /* 0x000000000a2272ca */ /* 0x000fe200000e0000 */
[----:B------:R-:W-:Y:S01]  /*10150*/  UMOV UR28, UR36 ;  /* 0x00000024001c7c82 */ /* 0x000fe20008000000 */
[----:B------:R-:W-:Y:S01]  /*10160*/  R2UR UR31, R13 ;  /* 0x000000000d1f72ca */ /* 0x000fe200000e0000 */
[----:B------:R-:W-:Y:S01]  /*10170*/  HGMMA.64x16x16.F32 R112, gdesc[UR8], RZ, !UPT, gsb0 ;  /* 0x00200000087079f0 */ /* 0x000fe2000c0008ff */
[----:B------:R-:W-:Y:S01]  /*10180*/  R2UR UR30, R12 ;  /* 0x000000000c1e72ca */ /* 0x000fe200000e0000 */
[----:B------:R-:W-:Y:S01]  /*10190*/  UMOV UR29, UR37 ;  /* 0x00000025001d7c82 */ /* 0x000fe20008000000 */
[----:B------:R-:W-:Y:S01]  /*101a0*/  IADD3 R14, R4, 0x300, RZ ;  /* 0x00000300040e7810 */ /* 0x000fe20007ffe0ff */
[----:B------:R-:W-:Y:S01]  /*101b0*/  UMOV UR44, UR36 ;  /* 0x00000024002c7c82 */ /* 0x000fe20008000000 */
[----:B------:R-:W-:Y:S01]  /*101c0*/  R2UR UR47, R15 ;  /* 0x000000000f2f72ca */ /* 0x000fe200000e0000 */
[----:B------:R-:W-:Y:S01]  /*101d0*/  UMOV UR45, UR37 ;  /* 0x00000025002d7c82 */ /* 0x000fe20008000000 */
[----:B------:R-:W-:Y:S01]  /*101e0*/  R2UR UR46, R14 ;  /* 0x000000000e2e72ca */ /* 0x000fe200000e0000 */
[C---:B------:R-:W-:Y:S01]  /*101f0*/  VIADD R10, R4.reuse, 0x380 ;  /* 0x00000380040a7836 */ /* 0x040fe20000000000 */
[----:B------:R-:W-:Y:S01]  /*10200*/  R2UR UR27, R11 ;  /* 0x000000000b1b72ca */ /* 0x000fe200000e0000 */
[----:B------:R-:W-:Y:S01]  /*10210*/  UMOV UR24, UR36 ;  /* 0x0000002400187c82 */ /* 0x000fe20008000000 */
[----:B------:R-:W-:Y:S01]  /*10220*/  UMOV UR25, UR37 ;  /* 0x0000002500197c82 */ /* 0x000fe20008000000 */
[----:B------:R-:W-:Y:S01]  /*10230*/  VIADD R12, R4, 0x400 ;  /* 0x00000400040c7836 */ /* 0x000fe20000000000 */
[----:B------:R-:W-:Y:S01]  /*10240*/  R2UR UR26, R10 ;  /* 0x000000000a1a72ca */ /* 0x000fe200000e0000 */
        /* <DEDUP_REMOVED lines=8> */
[----:B------:R-:W-:Y:S01]  /*102d0*/  IADD3 R12, R4, 0x500, RZ ;  /* 0x00000500040c7810 */ /* 0x000fe20007ffe0ff */
[----:B------:R-:W-:Y:S01]  /*102e0*/  UMOV UR40, UR36 ;  /* 0x0000002400287c82 */ /* 0x000fe20008000000 */
[----:B------:R-:W-:Y:S01]  /*102f0*/  R2UR UR6, R10 ;  /* 0x000000000a0672ca */ /* 0x000fe200000e0000 */
[----:B------:R-:W-:Y:S01]  /*10300*/  UMOV UR41, UR37 ;  /* 0x0000002500297c82 */ /* 0x000fe20008000000 */
[----:B------:R-:W-:Y:S01]  /*10310*/  R2UR UR42, R12 ;  /* 0x000000000c2a72ca */ /* 0x000fe200000e0000 */
[----:B------:R-:W-:Y:S01]  /*10320*/  VIADD R10, R4, 0x2 ;  /* 0x00000002040a7836 */ /* 0x000fe20000000000 */
[----:B------:R-:W-:Y:S01]  /*10330*/  R2UR UR43, R13 ;  /* 0x000000000d2b72ca */ /* 0x000fe200000e0000 */
[----:B------:R-:W-:Y:S01]  /*10340*/  IMAD.MOV.U32 R11, RZ, RZ, 0x40000040 ;  /* 0x40000040ff0b7424 */ /* 0x000fe200078e00ff */
[----:B------:R-:W-:Y:S01]  /*10350*/  MOV R6, UR39 ;  /* 0x0000002700067c02 */ /* 0x000fe20008000f00 */
[----:B------:R-:W-:Y:S01]  /*10360*/  IMAD.U32 R20, RZ, RZ, UR8 ;  /* 0x00000008ff147e24 */ /* 0x000fe2000f8e00ff */
[----:B------:R-:W-:Y:S01]  /*10370*/  MOV R7, UR38 ;  /* 0x0000002600077c02 */ /* 0x000fe20008000f00 */
[----:B------:R-:W-:Y:S01]  /*10380*/  UIADD3 UR8, UR56, 0x2, URZ ;  /* 0x0000000238087890 */ /* 0x000fe2000fffe03f */
[----:B------:R-:W-:Y:S01]  /*10390*/  R2UR UR38, R10 ;  /* 0x000000000a2672ca */ /* 0x000fe200000e0000 */
[----:B------:R-:W-:Y:S01]  /*103a0*/  UMOV UR37, 0x40000040 ;  /* 0x4000004000257882 */ /* 0x000fe20000000000 */
[----:B------:R-:W-:Y:S01]  /*103b0*/  R2UR UR39, R11 ;  /* 0x000000000b2772ca */ /* 0x000fe200000e0000 */
[C---:B------:R-:W-:Y:S01]  /*103c0*/  VIADD R14, R4.reuse, 0x82 ;  /* 0x00000082040e7836 */ /* 0x040fe20000000000 */
[----:B------:R-:W-:Y:S01]  /*103d0*/  MOV R21, UR9 ;  /* 0x0000000900157c02 */ /* 0x000fe20008000f00 */
[----:B------:R-:W-:Y:S01]  /*103e0*/  IMAD.MOV.U32 R15, RZ, RZ, 0x40000040 ;  /* 0x40000040ff0f7424 */ /* 0x000fe200078e00ff */
[----:B------:R-:W-:Y:S01]  /*103f0*/  UMOV UR36, UR8 ;  /* 0x0000000800247c82 */ /* 0x000fe20008000000 */
[----:B------:R-:W-:Y:S01]  /*10400*/  VIADD R12, R4, 0x102 ;  /* 0x00000102040c7836 */ /* 0x000fe20000000000 */
[----:B------:R-:W-:Y:S01]  /*10410*/  R2UR UR10, R14 ;  /* 0x000000000e0a72ca */ /* 0x000fe200000e0000 */
[C---:B------:R-:W-:Y:S01]  /*10420*/  VIADD R10, R4.reuse, 0x182 ;  /* 0x00000182040a7836 */ /* 0x040fe20000000000 */
[----:B------:R-:W-:Y:S01]  /*10430*/  R2UR UR11, R15 ;  /* 0x000000000f0b72ca */ /* 0x000fe200000e0000 */
[----:B------:R-:W-:Y:S01]  /*10440*/  IMAD.MOV.U32 R11, RZ, RZ, 0x40000040 ;  /* 0x40000040ff0b7424 */ /* 0x000fe200078e00ff */
[----:B------:R-:W-:Y:S01]  /*10450*/  MOV R13, 0x40000040 ;  /* 0x40000040000d7802 */ /* 0x000fe20000000f00 */
[----:B------:R-:W-:Y:S01]  /*10460*/  VIADD R14, R4, 0x4 ;  /* 0x00000004040e7836 */ /* 0x000fe20000000000 */
[----:B------:R-:W-:Y:S01]  /*10470*/  R2UR UR50, R12 ;  /* 0x000000000c3272ca */ /* 0x000fe200000e0000 */
[----:B------:R-:W-:Y:S01]  /*10480*/  VIADD R12, R4, 0x202 ;  /* 0x00000202040c7836 */ /* 0x000fe20000000000 */
[----:B------:R-:W-:Y:S01]  /*10490*/  R2UR UR51, R13 ;  /* 0x000000000d3372ca */ /* 0x000fe200000e0000 */
[----:B------:R-:W-:Y:S01]  /*104a0*/  IMAD.MOV.U32 R15, RZ, RZ, 0x40000040 ;  /* 0x40000040ff0f7424 */ /* 0x000fe200078e00ff */
[----:B------:R-:W-:-:S02]  /*104b0*/  WARPGROUP.DEPBAR.LE gsb0, 0x0 ;  /* 0x00008000000079c5 */ /* 0x000fc40000010000 */
[----:B------:R-:W-:Y:S01]  /*104c0*/  WARPGROUP.ARRIVE ;  /* 0x00000000000079c5 */ /* 0x000fe20000000000 */
[----:B------:R-:W-:Y:S01]  /*104d0*/  MOV R13, 0x40000040 ;  /* 0x40000040000d7802 */ /* 0x000fe20000000f00 */
[----:B------:R1:W-:Y:S01]  /*104e0*/  STL.64 [R1+0x20], R20 ;  /* 0x0000201401007387 */ /* 0x0003e20000100a00 */
[----:B0-----:R-:W-:-:S03]  /*104f0*/  VIADD R122, R122, 0xffffff80 ;  /* 0xffffff807a7a7836 */ /* 0x001fc60000000000 */
[----:B------:R-:W-:Y:S01]  /*10500*/  HGMMA.64x16x16.F32 R104, gdesc[UR12], RZ, !UPT, gsb0 ;  /* 0x002000000c6879f0 */ /* 0x000fe2000c0008ff */
[----:B------:R-:W-:Y:S01]  /*10510*/  R2UR UR14, R10 ;  /* 0x000000000a0e72ca */ /* 0x000fe200000e0000 */
[----:B------:R-:W-:Y:S01]  /*10520*/  VIADD R10, R4, 0x282 ;  /* 0x00000282040a7836 */ /* 0x000fe20000000000 */
[----:B------:R-:W-:Y:S01]  /*10530*/  R2UR UR15, R11 ;  /* 0x000000000b0f72ca */ /* 0x000fe200000e0000 */
[----:B------:R-:W-:Y:S01]  /*10540*/  IMAD.MOV.U32 R11, RZ, RZ, 0x40000040 ;  /* 0x40000040ff0b7424 */ /* 0x000fe200078e00ff */
[----:B------:R-:W-:Y:S01]  /*10550*/  SHF.R.S32.HI R121, RZ, 0x1f, R122 ;  /* 0x0000001fff797819 */ /* 0x000fe2000001147a */
[----:B-1----:R-:W-:Y:S01]  /*10560*/  IMAD.U32 R21, RZ, RZ, UR37 ;  /* 0x00000025ff157e24 */ /* 0x002fe2000f8e00ff */
[----:B------:R-:W-:Y:S02]  /*10570*/  MOV R20, UR36 ;  /* 0x0000002400147c02 */ /* 0x000fe40008000f00 */
[----:B------:R-:W-:-:S03]  /*10580*/  LEA.HI R121, R121, R122, RZ, 0x7 ;  /* 0x0000007a79797211 */ /* 0x000fc600078f38ff */
[----:B------:R-:W-:Y:S01]  /*10590*/  STL.64 [R1+0x18], R20 ;  /* 0x0000181401007387 */ /* 0x000fe20000100a00 */
[----:B------:R-:W-:-:S05]  /*105a0*/  LOP3.LUT R121, R121, 0xffffff80, RZ, 0xc0, !PT ;  /* 0xffffff8079797812 */ /* 0x000fca00078ec0ff */
[----:B------:R-:W-:-:S05]  /*105b0*/  IMAD.IADD R121, R122, 0x1, -R121 ;  /* 0x000000017a797824 */ /* 0x000fca00078e0a79 */
[----:B------:R-:W-:-:S04]  /*105c0*/  SHF.R.S32.HI R5, RZ, 0x1f, R121 ;  /* 0x0000001fff057819 */ /* 0x000fc80000011479 */
[----:B------:R-:W-:-:S04]  /*105d0*/  LEA.HI R5, R5, R121, RZ, 0x2 ;  /* 0x0000007905057211 */ /* 0x000fc800078f10ff */
[----:B------:R-:W-:-:S04]  /*105e0*/  LOP3.LUT R5, R5, 0x7ffffffc, RZ, 0xc0, !PT ;  /* 0x7ffffffc05057812 */ /* 0x000fc800078ec0ff */
[----:B------:R-:W-:Y:S01]  /*105f0*/  IADD3 R5, R121, -R5, RZ ;  /* 0x8000000579057210 */ /* 0x000fe20007ffe0ff */
[----:B------:R-:W-:Y:S02]  /*10600*/  WARPGROUP.DEPBAR.LE gsb0, 0x0 ;  /* 0x00008000000079c5 */ /* 0x000fe40000010000 */
[----:B------:R-:W-:-:S06]  /*10610*/  WARPGROUP.ARRIVE ;  /* 0x00000000000079c5 */ /* 0x000fcc0000000000 */
[----:B------:R-:W-:Y:S01]  /*10620*/  HGMMA.64x16x16.F32 R96, gdesc[UR20], RZ, !UPT, gsb0 ;  /* 0x00200000146079f0 */ /* 0x000fe2000c0008ff */
        /* <DEDUP_REMOVED lines=8> */
[----:B------:R-:W-:Y:S01]  /*106b0*/  UMOV UR53, 0x40000040 ;  /* 0x4000004000357882 */ /* 0x000fe20000000000 */
[----:B------:R-:W-:Y:S01]  /*106c0*/  R2UR UR55, R15 ;  /* 0x000000000f3772ca */ /* 0x000fe200000e0000 */
[----:B------:R-:W-:Y:S02]  /*106d0*/  WARPGROUP.DEPBAR.LE gsb0, 0x0 ;  /* 0x00008000000079c5 */ /* 0x000fe40000010000 */
[----:B------:R-:W-:-:S06]  /*106e0*/  WARPGROUP.ARRIVE ;  /* 0x00000000000079c5 */ /* 0x000fcc0000000000 */
[----:B------:R-:W-:Y:S01]  /*106f0*/  HGMMA.64x16x16.F32 R72, gdesc[UR32], RZ, !UPT, gsb0 ;  /* 0x00200000204879f0 */ /* 0x000fe2000c0008ff */
[----:B------:R-:W-:Y:S01]  /*10700*/  R2UR UR34, R10 ;  /* 0x000000000a2272ca */ /* 0x000fe200000e0000 */
[----:B------:R-:W-:Y:S01]  /*10710*/  VIADD R10, R4, 0x382 ;  /* 0x00000382040a7836 */ /* 0x000fe20000000000 */
[----:B------:R-:W-:Y:S01]  /*10720*/  R2UR UR35, R11 ;  /* 0x000000000b2372ca */ /* 0x000fe200000e0000 */
[----:B------:R-:W-:Y:S01]  /*10730*/  IMAD.MOV.U32 R11, RZ, RZ, 0x40000040 ;  /* 0x40000040ff0b7424 */ /* 0x000fe200078e00ff */
        /* <DEDUP_REMOVED lines=44> */
[----:B------:R-:W-:Y:S01]  /*10a00*/  IMAD.U32 R13, RZ, RZ, UR53 ;  /* 0x00000035ff0d7e24 */ /* 0x000fe2000f8e00ff */
        /* <DEDUP_REMOVED lines=20> */
[----:B------:R-:W-:Y:S01]  /*10b50*/  IMAD.MOV.U32 R7, RZ, RZ, 0x40000040 ;  /* 0x40000040ff077424 */ /* 0x000fe200078e00ff */
[----:B------:R-:W-:Y:S02]  /*10b60*/  R2UR UR39, R6 ;  /* 0x00000000062772ca */ /* 0x000fe400000e0000 */
[----:B------:R-:W-:Y:S02]  /*10b70*/  IADD3 R6, R4, 0x84, RZ ;  /* 0x0000008404067810 */ /* 0x000fe40007ffe0ff */
[----:B------:R-:W-:Y:S01]  /*10b80*/  R2UR UR7, R7 ;  /* 0x00000000070772ca */ /* 0x000fe200000e0000 */
[----:B------:R-:W-:Y:S01]  /*10b90*/  IMAD.MOV.U32 R7, RZ, RZ, 0x40000040 ;  /* 0x40000040ff077424 */ /* 0x000fe200078e00ff */
[----:B------:R-:W-:Y:S01]  /*10ba0*/  R2UR UR6, R6 ;  /* 0x00000000060672ca */ /* 0x000fe200000e0000 */
[----:B------:R-:W-:Y:S01]  /*10bb0*/  VIADD R6, R4, 0x184 ;  /* 0x0000018404067836 */ /* 0x000fe20000000000 */
[----:B------:R-:W-:Y:S01]  /*10bc0*/  R2UR UR37, R8 ;  /* 0x00000000082572ca */ /* 0x000fe200000e0000 */
[----:B------:R-:W-:Y:S01]  /*10bd0*/  VIADD R8, R4, 0x104 ;  /* 0x0000010404087836 */ /* 0x000fe20000000000 */
[----:B------:R-:W-:-:S02]  /*10be0*/  R2UR UR36, R9 ;  /* 0x00000000092472ca */ /* 0x000fc400000e0000 */
[----:B------:R-:W-:Y:S01]  /*10bf0*/  MOV R9, 0x40000040 ;  /* 0x4000004000097802 */ /* 0x000fe20000000f00 */
        /* <DEDUP_REMOVED lines=10> */
[----:B------:R-:W-:Y:S02]  /*10ca0*/  UMOV UR49, 0x40000040 ;  /* 0x4000004000317882 */ /* 0x000fe40000000000 */
[----:B0-----:R-:W-:Y:S01]  /*10cb0*/  IMAD.U32 R13, RZ, RZ, UR49 ;  /* 0x00000031ff0d7e24 */ /* 0x001fe2000f8e00ff */
        /* <DEDUP_REMOVED lines=157> */
[----:B------:R-:W-:-:S02]  /*11690*/  R2UR UR47, R9 ;  /* 0x00000000092f72ca */ /* 0x000fc400000e0000 */
        /* <DEDUP_REMOVED lines=29> */
[----:B------:R-:W-:Y:S01]  /*11870*/  UMOV UR45, 0x40000040 ;  /* 0x40000040002d7882 */ /* 0x000fe20000000000 */
[----:B------:R-:W-:Y:S02]  /*11880*/  VIADD R6, R4, 0x600 ;  /* 0x0000060004067836 */ /* 0x000fe40000000000 */
[----:B------:R-:W-:Y:S02]  /*11890*/  IMAD.MOV.U32 R7, RZ, RZ, 0x40000040 ;  /* 0x40000040ff077424 */ /* 0x000fe400078e00ff */
[----:B------:R-:W-:Y:S01]  /*118a0*/  IMAD.U32 R237, RZ, RZ, UR45 ;  /* 0x0000002dffed7e24 */ /* 0x000fe2000f8e00ff */
[----:B------:R-:W-:-:S02]  /*118b0*/  WARPGROUP.DEPBAR.LE gsb0, 0x0 ;  /* 0x00008000000079c5 */ /* 0x000fc40000010000 */
        /* <DEDUP_REMOVED lines=15> */
[----:B------:R-:W-:Y:S01]  /*119b0*/  MOV R236, UR44 ;  /* 0x0000002c00ec7c02 */ /* 0x000fe20008000f00 */
        /* <DEDUP_REMOVED lines=87> */
[----:B------:R-:W-:Y:S01]  /*11f30*/  IMAD.MOV.U32 R7, RZ, RZ, 0x40000040 ;  /* 0x40000040ff077424 */ /* 0x000fe200078e00ff */
[----:B------:R-:W-:Y:S01]  /*11f40*/  IADD3 R6, R4, 0x602, RZ ;  /* 0x0000060204067810 */ /* 0x000fe20007ffe0ff */
[----:B------:R-:W-:Y:S01]  /*11f50*/  IMAD.U32 R235, RZ, RZ, UR41 ;  /* 0x00000029ffeb7e24 */ /* 0x000fe2000f8e00ff */
[----:B------:R-:W-:Y:S02]  /*11f60*/  WARPGROUP.DEPBAR.LE gsb0, 0x0 ;  /* 0x00008000000079c5 */ /* 0x000fe40000010000 */
[----:B------:R-:W-:-:S06]  /*11f70*/  WARPGROUP.ARRIVE ;  /* 0x00000000000079c5 */ /* 0x000fcc0000000000 */
[----:B------:R-:W-:Y:S01]  /*11f80*/  HGMMA.64x16x16.F32 R88, gdesc[UR16], R88, gsb0 ;  /* 0x00200000105879f0 */ /* 0x000fe20008000858 */
[----:B------:R-:W-:Y:S02]  /*11f90*/  UMOV UR17, UR41 ;  /* 0x0000002900117c82 */ /* 0x000fe40008000000 */
        /* <DEDUP_REMOVED lines=11> */
[----:B------:R-:W-:Y:S01]  /*12050*/  UIADD3 UR4, UR56, 0x402, URZ ;  /* 0x0000040238047890 */ /* 0x000fe2000fffe03f */
[----:B------:R-:W-:Y:S01]  /*12060*/  R2UR UR6, R6 ;  /* 0x00000000060672ca */ /* 0x000fe200000e0000 */
[----:B------:R-:W-:Y:S01]  /*12070*/  UMOV UR5, UR41 ;  /* 0x0000002900057c82 */ /* 0x000fe20008000000 */
[----:B------:R-:W-:Y:S01]  /*12080*/  R2UR UR7, R7 ;  /* 0x00000000070772ca */ /* 0x000fe200000e0000 */
[----:B------:R-:W-:Y:S02]  /*12090*/  VIADD R6, R4, 0x682 ;  /* 0x0000068204067836 */ /* 0x000fe40000000000 */
[----:B------:R-:W-:Y:S01]  /*120a0*/  IMAD.MOV.U32 R7, RZ, RZ, 0x40000040 ;  /* 0x40000040ff077424 */ /* 0x000fe200078e00ff */
[----:B------:R-:W-:Y:S02]  /*120b0*/  UMOV UR40, UR4 ;  /* 0x0000000400287c82 */ /* 0x000fe40008000000 */
[----:B------:R-:W-:Y:S01]  /*120c0*/  UMOV UR4, UR40 ;  /* 0x0000002800047c82 */ /* 0x000fe20008000000 */
[----:B------:R-:W-:Y:S01]  /*120d0*/  R2UR UR18, R6 ;  /* 0x00000000061272ca */ /* 0x000fe200000e0000 */
[----:B------:R-:W-:Y:S01]  /*120e0*/  UMOV UR16, UR40 ;  /* 0x0000002800107c82 */ /* 0x000fe20008000000 */
[----:B------:R-:W-:Y:S01]  /*120f0*/  R2UR UR19, R7 ;  /* 0x00000000071372ca */ /* 0x000fe200000e0000 */
[----:B------:R-:W-:Y:S01]  /*12100*/  VIADD R6, R4, 0x782 ;  /* 0x0000078204067836 */ /* 0x000fe20000000000 */
[----:B------:R-:W-:Y:S01]  /*12110*/  MOV R7, 0x40000040 ;  /* 0x4000004000077802 */ /* 0x000fe20000000f00 */
[----:B------:R-:W-:Y:S01]  /*12120*/  UMOV UR20, UR40 ;  /* 0x0000002800147c82 */ /* 0x000fe20008000000 */
[----:B------:R-:W-:Y:S01]  /*12130*/  UMOV UR32, UR40 ;  /* 0x0000002800207c82 */ /* 0x000fe20008000000 */
[----:B------:R-:W-:Y:S01]  /*12140*/  IMAD.U32 R234, RZ, RZ, UR40 ;  /* 0x00000028ffea7e24 */ /* 0x000fe2000f8e00ff */
[----:B------:R-:W-:-:S02]  /*12150*/  WARPGROUP.DEPBAR.LE gsb0, 0x0 ;  /* 0x00008000000079c5 */ /* 0x000fc40000010000 */
        /* <DEDUP_REMOVED lines=169> */
[----:B------:R-:W-:Y:S01]  /*12bf0*/  UIADD3 UR20, UR56, 0x406, URZ ;  /* 0x0000040638147890 */ /* 0x000fe2000fffe03f */
[----:B------:R-:W-:Y:S01]  /*12c00*/  R2UR UR23, R9 ;  /* 0x00000000091772ca */ /* 0x000fe200000e0000 */
[----:B------:R-:W-:Y:S01]  /*12c10*/  UMOV UR21, 0x40000040 ;  /* 0x4000004000157882 */ /* 0x000fe20000000000 */
[----:B------:R-:W-:Y:S02]  /*12c20*/  WARPGROUP.DEPBAR.LE gsb0, 0x0 ;  /* 0x00008000000079c5 */ /* 0x000fe40000010000 */
[----:B------:R-:W-:-:S06]  /*12c30*/  WARPGROUP.ARRIVE ;  /* 0x00000000000079c5 */ /* 0x000fcc0000000000 */
[----:B------:R-:W-:Y:S03]  /*12c40*/  HGMMA.64x16x16.F32 R56, gdesc[UR24], R56, gsb0 ;  /* 0x00200000183879f0 */ /* 0x000fe60008000838 */
        /* <DEDUP_REMOVED lines=24> */
[----:B------:R-:W-:Y:S01]  /*12dd0*/  WARPGROUP.ARRIVE ;  /* 0x00000000000079c5 */ /* 0x000fe20000000000 */
[----:B------:R-:W-:Y:S01]  /*12de0*/  FMUL.FTZ R15, R112, UR6 ;  /* 0x00000006700f7c20 */ /* 0x000fe20008410000 */
[----:B0-----:R-:W-:Y:S01]  /*12df0*/  FMUL.FTZ R13, R113, UR6 ;  /* 0x00000006710d7c20 */ /* 0x001fe20008410000 */
[----:B------:R-:W-:Y:S01]  /*12e00*/  FMUL.FTZ R12, R117, UR6 ;  /* 0x00000006750c7c20 */ /* 0x000fe20008410000 */
[----:B------:R-:W-:Y:S01]  /*12e10*/  FMUL.FTZ R112, R119, UR6 ;  /* 0x0000000677707c20 */ /* 0x000fe20008410000 */
[----:B------:R-:W-:-:S04]  /*12e20*/  FMUL.FTZ R14, R116, UR6 ;  /* 0x00000006740e7c20 */ /* 0x000fc80008410000 */
[----:B------:R-:W-:Y:S01]  /*12e30*/  HGMMA.64x16x16.F32 R104, gdesc[UR20], R104, gsb0 ;  /* 0x00200000146879f0 */ /* 0x000fe20008000868 */
[----:B------:R-:W-:Y:S01]  /*12e40*/  R2UR UR22, R6 ;  /* 0x00000000061672ca */ /* 0x000fe200000e0000 */
[----:B------:R-:W-:Y:S01]  /*12e50*/  VIADD R6, R4, 0x706 ;  /* 0x0000070604067836 */ /* 0x000fe20000000000 */
[----:B------:R-:W-:Y:S01]  /*12e60*/  R2UR UR23, R7 ;  /* 0x00000000071772ca */ /* 0x000fe200000e0000 */
[----:B------:R-:W0:Y:S01]  /*12e70*/  MUFU.TANH R13, R13 ;  /* 0x0000000d000d7308 */ /* 0x000e220000002400 */
[----:B------:R-:W-:Y:S01]  /*12e80*/  MOV R7, 0x40000040 ;  /* 0x4000004000077802 */ /* 0x000fe20000000f00 */
[----:B------:R-:W-:Y:S01]  /*12e90*/  FMUL.FTZ R120, R114, UR6 ;  /* 0x0000000672787c20 */ /* 0x000fe20008410000 */
[----:B------:R-:W-:Y:S01]  /*12ea0*/  FMUL.FTZ R113, R115, UR6 ;  /* 0x0000000673717c20 */ /* 0x000fe20008410000 */
[----:B------:R-:W-:-:S04]  /*12eb0*/  FMUL.FTZ R114, R118, UR6 ;  /* 0x0000000676727c20 */ /* 0x000fc80008410000 */
[----:B------:R-:W-:Y:S08]  /*12ec0*/  MUFU.TANH R12, R12 ;  /* 0x0000000c000c7308 */ /* 0x000ff00000002400 */
[----:B------:R-:W1:Y:S08]  /*12ed0*/  MUFU.TANH R112, R112 ;  /* 0x0000007000707308 */ /* 0x000e700000002400 */
[----:B------:R-:W2:Y:S08]  /*12ee0*/  MUFU.TANH R15, R15 ;  /* 0x0000000f000f7308 */ /* 0x000eb00000002400 */
        /* <DEDUP_REMOVED lines=10> */
[----:B------:R-:W-:Y:S01]  /*12f90*/  R2UR UR22, R6 ;  /* 0x00000000061672ca */ /* 0x000fe200000e0000 */
[----:B------:R-:W-:Y:S01]  /*12fa0*/  VIADD R6, R4, 0x786 ;  /* 0x0000078604067836 */ /* 0x000fe20000000000 */
[----:B------:R-:W-:Y:S01]  /*12fb0*/  R2UR UR23, R7 ;  /* 0x00000000071772ca */ /* 0x000fe200000e0000 */
[----:B------:R-:W-:-:S02]  /*12fc0*/  IMAD.MOV.U32 R7, RZ, RZ, 0x40000040 ;  /* 0x40000040ff077424 */ /* 0x000fc400078e00ff */
[----:B------:R-:W-:Y:S01]  /*12fd0*/  FMUL.FTZ R106, R106, UR6 ;  /* 0x000000066a6a7c20 */ /* 0x000fe20008410000 */
[----:B------:R-:W3:Y:S01]  /*12fe0*/  MUFU.TANH R10, R10 ;  /* 0x0000000a000a7308 */ /* 0x000ee20000002400 */
[----:B------:R-:W-:Y:S01]  /*12ff0*/  FMUL.FTZ R105, R107, UR6 ;  /* 0x000000066b697c20 */ /* 0x000fe20008410000 */
[----:B------:R-:W-:Y:S01]  /*13000*/  FMUL.FTZ R107, R110, UR6 ;  /* 0x000000066e6b7c20 */ /* 0x000fe20008410000 */
[----:B------:R-:W-:-:S05]  /*13010*/  FMUL.FTZ R104, R111, UR6 ;  /* 0x000000066f687c20 */ /* 0x000fca0008410000 */
[----:B------:R-:W4:Y:S08]  /*13020*/  MUFU.TANH R20, R20 ;  /* 0x0000001400147308 */ /* 0x000f300000002400 */
[----:B------:R-:W4:Y:S08]  /*13030*/  MUFU.TANH R114, R114 ;  /* 0x0000007200727308 */ /* 0x000f300000002400 */
[----:B------:R-:W4:Y:S08]  /*13040*/  MUFU.TANH R11, R11 ;  /* 0x0000000b000b7308 */ /* 0x000f300000002400 */
[----:B------:R-:W4:Y:S08]  /*13050*/  MUFU.TANH R82, R82 ;  /* 0x0000005200527308 */ /* 0x000f300000002400 */
[----:B------:R-:W4:Y:S01]  /*13060*/  MUFU.TANH R106, R106 ;  /* 0x0000006a006a7308 */ /* 0x000f220000002400 */
[----:B------:R-:W-:-:S02]  /*13070*/  WARPGROUP.DEPBAR.LE gsb0, 0x0 ;  /* 0x00008000000079c5 */ /* 0x000fc40000010000 */
[----:B------:R-:W-:Y:S01]  /*13080*/  WARPGROUP.ARRIVE ;  /* 0x00000000000079c5 */ /* 0x000fe20000000000 */
[----:B------:R-:W-:Y:S01]  /*13090*/  FMUL.FTZ R9, R97, UR6 ;  /* 0x0000000661097c20 */ /* 0x000fe20008410000 */
[----:B------:R-:W-:Y:S01]  /*130a0*/  FMUL.FTZ R97, R98, UR6 ;  /* 0x0000000662617c20 */ /* 0x000fe20008410000 */
[----:B------:R-:W-:Y:S02]  /*130b0*/  IMAD.MOV.U32 R98, RZ, RZ, -0x2 ;  /* 0xfffffffeff627424 */ /* 0x000fe400078e00ff */
[----:B------:R-:W-:Y:S01]  /*130c0*/  FMUL.FTZ R81, R100, UR6 ;  /* 0x0000000664517c20 */ /* 0x000fe20008410000 */
[----:B------:R-:W-:Y:S01]  /*130d0*/  FMUL.FTZ R86, R103, UR6 ;  /* 0x0000000667567c20 */ /* 0x000fe20008410000 */
[----:B------:R-:W-:Y:S01]  /*130e0*/  HGMMA.64x16x16.F32 R88, gdesc[UR20], R88, gsb0 ;  /* 0x00200000145879f0 */ /* 0x000fe20008000858 */
[----:B------:R-:W-:Y:S01]  /*130f0*/  R2UR UR22, R6 ;  /* 0x00000000061672ca */ /* 0x000fe200000e0000 */
[----:B------:R-:W-:Y:S01]  /*13100*/  VIADD R6, R4, 0x806 ;  /* 0x0000080604067836 */ /* 0x000fe20000000000 */
[----:B------:R-:W-:Y:S01]  /*13110*/  R2UR UR23, R7 ;  /* 0x00000000071772ca */ /* 0x000fe200000e0000 */
[----:B------:R-:W-:Y:S01]  /*13120*/  IMAD R5, R5, R98, 0xb0 ;  /* 0x000000b005057424 */ /* 0x000fe200078e0262 */
[----:B------:R-:W-:Y:S01]  /*13130*/  MOV R7, 0x40000040 ;  /* 0x4000004000077802 */ /* 0x000fe20000000f00 */
[----:B------:R-:W-:Y:S01]  /*13140*/  FMUL.FTZ R21, R96, UR6 ;  /* 0x0000000660157c20 */ /* 0x000fe20008410000 */
[----:B------:R-:W4:Y:S01]  /*13150*/  MUFU.TANH R105, R105 ;  /* 0x0000006900697308 */ /* 0x000f220000002400 */
[----:B------:R-:W-:-:S02]  /*13160*/  IMAD.IADD R5, R5, 0x1, R160 ;  /* 0x0000000105057824 */ /* 0x000fc400078e02a0 */
[----:B------:R-:W-:Y:S01]  /*13170*/  FMUL.FTZ R85, R99, UR6 ;  /* 0x0000000663557c20 */ /* 0x000fe20008410000 */
[----:B------:R-:W-:Y:S01]  /*13180*/  FMUL.FTZ R3, R101, UR6 ;  /* 0x0000000665037c20 */ /* 0x000fe20008410000 */
[----:B------:R-:W-:-:S03]  /*13190*/  FMUL.FTZ R96, R102, UR6 ;  /* 0x0000000666607c20 */ /* 0x000fc60008410000 */
        /* <DEDUP_REMOVED lines=8> */
[----:B------:R-:W-:-:S03]  /*13220*/  FMUL.FTZ R83, R88, UR6 ;  /* 0x0000000658537c20 */ /* 0x000fc60008410000 */
[----:B------:R-:W4:Y:S01]  /*13230*/  MUFU.TANH R97, R97 ;  /* 0x0000006100617308 */ /* 0x000f220000002400 */
[----:B------:R-:W-:Y:S01]  /*13240*/  FMUL.FTZ R8, R89, UR6 ;  /* 0x0000000659087c20 */ /* 0x000fe20008410000 */
[----:B------:R-:W-:Y:S01]  /*13250*/  FMUL.FTZ R90, R90, UR6 ;  /* 0x000000065a5a7c20 */ /* 0x000fe20008410000 */
[----:B------:R-:W-:Y:S01]  /*13260*/  HGMMA.64x16x16.F32 R72, gdesc[UR20], R72, gsb0 ;  /* 0x00200000144879f0 */ /* 0x000fe20008000848 */
        /* <DEDUP_REMOVED lines=8> */
[----:B------:R-:W-:-:S04]  /*132f0*/  FMUL.FTZ R91, R95, UR6 ;  /* 0x000000065f5b7c20 */ /* 0x000fc80008410000 */
[----:B------:R-:W4:Y:S08]  /*13300*/  MUFU.TANH R85, R85 ;  /* 0x0000005500557308 */ /* 0x000f300000002400 */
[----:B------:R-:W4:Y:S08]  /*13310*/  MUFU.TANH R83, R83 ;  /* 0x0000005300537308 */ /* 0x000f300000002400 */
[----:B------:R-:W4:Y:S08]  /*13320*/  MUFU.TANH R96, R96 ;  /* 0x0000006000607308 */ /* 0x000f300000002400 */
[----:B------:R-:W4:Y:S08]  /*13330*/  MUFU.TANH R8, R8 ;  /* 0x0000000800087308 */ /* 0x000f300000002400 */
[----:B------:R-:W4:Y:S01]  /*13340*/  MUFU.TANH R86, R86 ;  /* 0x0000005600567308 */ /* 0x000f220000002400 */
[----:B------:R-:W-:-:S02]  /*13350*/  WARPGROUP.DEPBAR.LE gsb0, 0x0 ;  /* 0x00008000000079c5 */ /* 0x000fc40000010000 */
[----:B------:R-:W-:Y:S01]  /*13360*/  WARPGROUP.ARRIVE ;  /* 0x00000000000079c5 */ /* 0x000fe20000000000 */
[----:B------:R-:W-:-:S04]  /*13370*/  FMUL.FTZ R92, R75, UR6 ;  /* 0x000000064b5c7c20 */ /* 0x000fc80008410000 */
[----:B------:R-:W4:Y:S01]  /*13380*/  MUFU.TANH R80, R80 ;  /* 0x0000005000507308 */ /* 0x000f220000002400 */
[----:B------:R-:W-:Y:S01]  /*13390*/  FMUL.FTZ R89, R72, UR6 ;  /* 0x0000000648597c20 */ /* 0x000fe20008410000 */
[----:B------:R-:W-:Y:S01]  /*133a0*/  FMUL.FTZ R72, R73, UR6 ;  /* 0x0000000649487c20 */ /* 0x000fe20008410000 */
[----:B------:R-:W-:Y:S01]  /*133b0*/  FMUL.FTZ R73, R76, UR6 ;  /* 0x000000064c497c20 */ /* 0x000fe20008410000 */
[----:B------:R-:W-:Y:S01]  /*133c0*/  HGMMA.64x16x16.F32 R64, gdesc[UR20], R64, gsb0 ;  /* 0x00200000144079f0 */ /* 0x000fe20008000840 */
[----:B------:R-:W-:Y:S01]  /*133d0*/  R2UR UR22, R6 ;  /* 0x00000000061672ca */ /* 0x000fe200000e0000 */
[----:B------:R-:W-:Y:S01]  /*133e0*/  VIADD R6, R4, 0x906 ;  /* 0x0000090604067836 */ /* 0x000fe20000000000 */
[----:B------:R-:W-:Y:S01]  /*133f0*/  R2UR UR23, R7 ;  /* 0x00000000071772ca */ /* 0x000fe200000e0000 */
[----:B------:R-:W4:Y:S01]  /*13400*/  MUFU.TANH R90, R90 ;  /* 0x0000005a005a7308 */ /* 0x000f220000002400 */
[----:B------:R-:W-:Y:S01]  /*13410*/  MOV R7, 0x40000040 ;  /* 0x4000004000077802 */ /* 0x000fe20000000f00 */
[----:B------:R-:W-:Y:S01]  /*13420*/  FMUL.FTZ R94, R74, UR6 ;  /* 0x000000064a5e7c20 */ /* 0x000fe20008410000 */
        /* <DEDUP_REMOVED lines=34> */
[----:B------:R-:W-:Y:S01]  /*13650*/  FMUL.FTZ R57, R60, UR6 ;  /* 0x000000063c397c20 */ /* 0x000fe20008410000 */
[----:B------:R-:W-:Y:S01]  /*13660*/  FMUL.FTZ R60, R63, UR6 ;  /* 0x000000063f3c7c20 */ /* 0x000fe20008410000 */
[----:B------:R-:W4:Y:S01]  /*13670*/  MUFU.TANH R65, R65 ;  /* 0x0000004100417308 */ /* 0x000f220000002400 */
[----:B------:R-:W-:Y:S01]  /*13680*/  HGMMA.64x16x16.F32 R48, gdesc[UR20], R48, gsb0 ;  /* 0x00200000143079f0 */ /* 0x000fe20008000830 */
[----:B------:R-:W-:Y:S01]  /*13690*/  R2UR UR22, R6 ;  /* 0x00000000061672ca */ /* 0x000fe200000e0000 */
[C---:B------:R-:W-:Y:S01]  /*136a0*/  VIADD R6, R4.reuse, 0xa06 ;  /* 0x00000a0604067836 */ /* 0x040fe20000000000 */
[----:B------:R-:W-:Y:S01]  /*136b0*/  R2UR UR23, R7 ;  /* 0x00000000071772ca */ /* 0x000fe200000e0000 */
[----:B------:R-:W-:Y:S01]  /*136c0*/  VIADD R4, R4, 0xa86 ;  /* 0x00000a8604047836 */ /* 0x000fe20000000000 */
[----:B------:R-:W-:Y:S01]  /*136d0*/  MOV R7, 0x40000040 ;  /* 0x4000004000077802 */ /* 0x000fe20000000f00 */
[----:B------:R-:W-:Y:S01]  /*136e0*/  FMUL.FTZ R58, R58, UR6 ;  /* 0x000000063a3a7c20 */ /* 0x000fe20008410000 */
[----:B------:R-:W-:Y:S01]  /*136f0*/  R2UR UR10, R6 ;  /* 0x00000000060a72ca */ /* 0x000fe200000e0000 */
[----:B------:R-:W-:Y:S01]  /*13700*/  FMUL.FTZ R6, R61, UR6 ;  /* 0x000000063d067c20 */ /* 0x000fe20008410000 */
[----:B------:R-:W-:Y:S01]  /*13710*/  R2UR UR11, R7 ;  /* 0x00000000070b72ca */ /* 0x000fe200000e0000 */
[----:B------:R-:W4:Y:S01]  /*13720*/  MUFU.TANH R76, R76 ;  /* 0x0000004c004c7308 */ /* 0x000f220000002400 */
[----:B------:R-:W-:Y:S01]  /*13730*/  FMUL.FTZ R71, R59, UR6 ;  /* 0x000000063b477c20 */ /* 0x000fe20008410000 */
[----:B------:R-:W-:-:S06]  /*13740*/  FMUL.FTZ R62, R62, UR6 ;  /* 0x000000063e3e7c20 */ /* 0x000fcc0008410000 */
        /* <DEDUP_REMOVED lines=13> */
[----:B------:R-:W-:Y:S01]  /*13820*/  R2UR UR22, R4 ;  /* 0x00000000041672ca */ /* 0x000fe200000e0000 */
[----:B------:R-:W-:Y:S01]  /*13830*/  FMUL.FTZ R53, R53, UR6 ;  /* 0x0000000635357c20 */ /* 0x000fe20008410000 */
[----:B------:R-:W-:Y:S01]  /*13840*/  FMUL.FTZ R48, R48, UR6 ;  /* 0x0000000630307c20 */ /* 0x000fe20008410000 */
[----:B------:R-:W-:Y:S01]  /*13850*/  FMUL.FTZ R55, R55, UR6 ;  /* 0x0000000637377c20 */ /* 0x000fe20008410000 */
[----:B------:R-:W-:-:S02]  /*13860*/  FMUL.FTZ R59, R52, UR6 ;  /* 0x00000006343b7c20 */ /* 0x000fc40008410000 */
[----:B------:R-:W4:Y:S08]  /*13870*/  MUFU.TANH R70, R70 ;  /* 0x0000004600467308 */ /* 0x000f300000002400 */
[----:B------:R-:W4:Y:S08]  /*13880*/  MUFU.TANH R56, R56 ;  /* 0x0000003800387308 */ /* 0x000f300000002400 */
[----:B------:R-:W4:Y:S08]  /*13890*/  MUFU.TANH R68, R68 ;  /* 0x0000004400447308 */ /* 0x000f300000002400 */
[----:B------:R-:W4:Y:S08]  /*138a0*/  MUFU.TANH R57, R57 ;  /* 0x0000003900397308 */ /* 0x000f300000002400 */
[----:B------:R-:W4:Y:S08]  /*138b0*/  MUFU.TANH R58, R58 ;  /* 0x0000003a003a7308 */ /* 0x000f300000002400 */
[----:B------:R-:W4:Y:S01]  /*138c0*/  MUFU.TANH R6, R6 ;  /* 0x0000000600067308 */ /* 0x000f220000002400 */
[----:B------:R-:W-:-:S02]  /*138d0*/  WARPGROUP.DEPBAR.LE gsb0, 0x0 ;  /* 0x00008000000079c5 */ /* 0x000fc40000010000 */
[----:B------:R-:W-:Y:S01]  /*138e0*/  WARPGROUP.ARRIVE ;  /* 0x00000000000079c5 */ /* 0x000fe20000000000 */
[----:B0-----:R-:W-:Y:S01]  /*138f0*/  FMUL.FTZ R49, R45, UR6 ;  /* 0x000000062d317c20 */ /* 0x001fe20008410000 */
[----:B------:R-:W-:Y:S01]  /*13900*/  FMUL.FTZ R161, R41, UR6 ;  /* 0x0000000629a17c20 */ /* 0x000fe20008410000 */
[----:B------:R-:W-:Y:S01]  /*13910*/  FMUL.FTZ R99, R47, UR6 ;  /* 0x000000062f637c20 */ /* 0x000fe20008410000 */
[----:B------:R-:W-:Y:S01]  /*13920*/  FMUL.FTZ R159, R40, UR6 ;  /* 0x00000006289f7c20 */ /* 0x000fe20008410000 */
[----:B------:R-:W-:Y:S01]  /*13930*/  FMUL.FTZ R61, R42, UR6 ;  /* 0x000000062a3d7c20 */ /* 0x000fe20008410000 */
[----:B------:R-:W-:Y:S01]  /*13940*/  HGMMA.64x16x16.F32 R32, gdesc[UR8], R32, gsb0 ;  /* 0x00200000082079f0 */ /* 0x000fe20008000820 */
[----:B------:R0:W-:Y:S01]  /*13950*/  MUFU.TANH R40, R7 ;  /* 0x0000000700287308 */ /* 0x0001e20000002400 */
[----:B------:R-:W-:Y:S01]  /*13960*/  FMUL.FTZ R98, R46, UR6 ;  /* 0x000000062e627c20 */ /* 0x000fe20008410000 */
[----:B------:R-:W-:Y:S01]  /*13970*/  FMUL.FTZ R43, R43, UR6 ;  /* 0x000000062b2b7c20 */ /* 0x000fe20008410000 */
[----:B------:R-:W-:-:S05]  /*13980*/  FMUL.FTZ R163, R44, UR6 ;  /* 0x000000062ca37c20 */ /* 0x000fca0008410000 */
[----:B------:R0:W-:Y:S08]  /*13990*/  MUFU.TANH R42, R51 ;  /* 0x00000033002a7308 */ /* 0x0001f00000002400 */
[----:B------:R-:W-:Y:S08]  /*139a0*/  MUFU.TANH R165, R49 ;  /* 0x0000003100a57308 */ /* 0x000ff00000002400 */
[----:B------:R-:W-:Y:S08]  /*139b0*/  MUFU.TANH R44, R53 ;  /* 0x00000035002c7308 */ /* 0x000ff00000002400 */
[----:B------:R-:W0:Y:S08]  /*139c0*/  MUFU.TANH R71, R71 ;  /* 0x0000004700477308 */ /* 0x000e300000002400 */
[----:B------:R-:W0:Y:S08]  /*139d0*/  MUFU.TANH R48, R48 ;  /* 0x0000003000307308 */ /* 0x000e300000002400 */
[----:B------:R-:W0:Y:S01]  /*139e0*/  MUFU.TANH R62, R62 ;  /* 0x0000003e003e7308 */ /* 0x000e220000002400 */
[----:B------:R-:W-:-:S02]  /*139f0*/  WARPGROUP.DEPBAR.LE gsb0, 0x0 ;  /* 0x00008000000079c5 */ /* 0x000fc40000010000 */
[----:B------:R-:W-:Y:S01]  /*13a00*/  FMUL.FTZ R100, R32, UR6 ;  /* 0x0000000620647c20 */ /* 0x000fe20008410000 */
[----:B------:R-:W-:Y:S02]  /*13a10*/  IMAD R32, R162, -0xb0, R5 ;  /* 0xffffff50a2207824 */ /* 0x000fe400078e0205 */
[----:B------:R-:W-:Y:S01]  /*13a20*/  FMUL.FTZ R63, R33, UR6 ;  /* 0x00000006213f7c20 */ /* 0x000fe20008410000 */
[----:B------:R-:W-:Y:S02]  /*13a30*/  IMAD.MOV.U32 R5, RZ, RZ, 0x40000040 ;  /* 0x40000040ff057424 */ /* 0x000fe400078e00ff */
[----:B------:R-:W-:Y:S01]  /*13a40*/  FMUL.FTZ R54, R35, UR6 ;  /* 0x0000000623367c20 */ /* 0x000fe20008410000 */
[----:B------:R-:W-:Y:S01]  /*13a50*/  FMUL.FTZ R46, R37, UR6 ;  /* 0x00000006252e7c20 */ /* 0x000fe20008410000 */
[----:B------:R-:W-:Y:S01]  /*13a60*/  ISETP.GT.AND P3, PT, R32, 0x1, PT ;  /* 0x000000012000780c */ /* 0x000fe20003f64270 */
[----:B------:R-:W-:Y:S01]  /*13a70*/  FMUL.FTZ R95, R34, UR6 ;  /* 0x00000006225f7c20 */ /* 0x000fe20008410000 */
[C---:B------:R-:W-:Y:S01]  /*13a80*/  ISETP.GT.AND P5, PT, R32.reuse, 0x9, PT ;  /* 0x000000092000780c */ /* 0x040fe20003fa4270 */
[----:B------:R-:W-:Y:S01]  /*13a90*/  FMUL.FTZ R34, R39, UR6 ;  /* 0x0000000627227c20 */ /* 0x000fe20008410000 */
[----:B------:R-:W-:Y:S01]  /*13aa0*/  ISETP.GT.AND P2, PT, R32, RZ, PT ;  /* 0x000000ff2000720c */ /* 0x000fe20003f44270 */
[----:B------:R-:W-:Y:S01]  /*13ab0*/  WARPGROUP.ARRIVE ;  /* 0x00000000000079c5 */ /* 0x000fe20000000000 */
[----:B------:R-:W-:Y:S01]  /*13ac0*/  FSEL R4, R13, -INF , P3 ;  /* 0xff8000000d047808 */ /* 0x000fe20001800000 */
[----:B------:R-:W-:Y:S01]  /*13ad0*/  FMUL.FTZ R52, R36, UR6 ;  /* 0x0000000624347c20 */ /* 0x000fe20008410000 */
[----:B-1----:R-:W-:Y:S01]  /*13ae0*/  FSEL R13, R112, -INF , P5 ;  /* 0xff800000700d7808 */ /* 0x002fe20002800000 */
[----:B------:R-:W1:Y:S01]  /*13af0*/  MUFU.TANH R60, R60 ;  /* 0x0000003c003c7308 */ /* 0x000e620000002400 */
[----:B------:R-:W-:Y:S01]  /*13b00*/  FSEL R45, R12, -INF , P5 ;  /* 0xff8000000c2d7808 */ /* 0x000fe20002800000 */
[----:B------:R-:W-:Y:S01]  /*13b10*/  FMUL.FTZ R38, R38, UR6 ;  /* 0x0000000626267c20 */ /* 0x000fe20008410000 */
[----:B------:R-:W-:-:S02]  /*13b20*/  ISETP.GT.AND P5, PT, R32, 0x19, PT ;  /* 0x000000192000780c */ /* 0x000fc40003fa4270 */
[----:B------:R-:W-:Y:S02]  /*13b30*/  ISETP.GT.AND P4, PT, R32, 0x8, PT ;  /* 0x000000082000780c */ /* 0x000fe40003f84270 */
[----:B--2---:R-:W-:Y:S01]  /*13b40*/  FSEL R33, R15, -INF , P2 ;  /* 0xff8000000f217808 */ /* 0x004fe20001000000 */
[----:B------:R-:W-:Y:S01]  /*13b50*/  MUFU.TANH R12, R55 ;  /* 0x00000037000c7308 */ /* 0x000fe20000002400 */
[----:B---3--:R-:W-:Y:S02]  /*13b60*/  FSEL R103, R10, -INF , P5 ;  /* 0xff8000000a677808 */ /* 0x008fe40002800000 */
[----:B------:R-:W-:Y:S02]  /*13b70*/  FSEL R41, R14, -INF , P4 ;  /* 0xff8000000e297808 */ /* 0x000fe40002000000 */
[----:B------:R-:W-:Y:S02]  /*13b80*/  FMNMX.FTZ R10, R33, R4, !PT ;  /* 0x00000004210a7209 */ /* 0x000fe40007810000 */
[----:B------:R-:W-:Y:S01]  /*13b90*/  R2UR UR23, R5 ;  /* 0x00000000051772ca */ /* 0x000fe200000e0000 */
[----:B------:R-:W2:Y:S01]  /*13ba0*/  MUFU.TANH R36, R59 ;  /* 0x0000003b00247308 */ /* 0x000ea20000002400 */
[----:B------:R-:W-:-:S02]  /*13bb0*/  FSEL R5, R120, -INF , P2 ;  /* 0xff80000078057808 */ /* 0x000fc40001000000 */
[C---:B------:R-:W-:Y:S02]  /*13bc0*/  ISETP.GT.AND P2, PT, R32.reuse, 0x10, PT ;  /* 0x000000102000780c */ /* 0x040fe40003f44270 */
[----:B------:R-:W-:Y:S02]  /*13bd0*/  FMNMX.FTZ R10, R41, R10, !PT ;  /* 0x0000000a290a7209 */ /* 0x000fe40007810000 */
[----:B------:R-:W-:Y:S01]  /*13be0*/  FSEL R113, R113, -INF , P3 ;  /* 0xff80000071717808 */ /* 0x000fe20001800000 */
[----:B------:R-:W-:Y:S01]  /*13bf0*/  MUFU.TANH R169, R63 ;  /* 0x0000003f00a97308 */ /* 0x000fe20000002400 */
[----:B------:R-:W-:Y:S02]  /*13c00*/  ISETP.GT.AND P3, PT, R32, 0x11, PT ;  /* 0x000000112000780c */ /* 0x000fe40003f64270 */
[----:B----4-:R-:W-:Y:S01]  /*13c10*/  FSEL R47, R20, -INF , P2 ;  /* 0xff800000142f7808 */ /* 0x010fe20001000000 */
[----:B------:R-:W-:Y:S01]  /*13c20*/  HGMMA.64x16x16.F32 R24, gdesc[UR20], R24, gsb0 ;  /* 0x00200000141879f0 */ /* 0x000fe20008000818 */
[----:B------:R-:W-:-:S02]  /*13c30*/  FMNMX.FTZ R14, R45, R10, !PT ;  /* 0x0000000a2d0e7209 */ /* 0x000fc40007810000 */
[----:B0-----:R-:W-:Y:S01]  /*13c40*/  FSEL R7, R114, -INF , P4 ;  /* 0xff80000072077808 */ /* 0x001fe20002000000 */
[----:B------:R-:W-:Y:S01]  /*13c50*/  MUFU.TANH R10, R61 ;  /* 0x0000003d000a7308 */ /* 0x000fe20000002400 */
[----:B------:R-:W-:Y:S02]  /*13c60*/  ISETP.GT.AND P4, PT, R32, 0x18, PT ;  /* 0x000000182000780c */ /* 0x000fe40003f84270 */
[----:B------:R-:W-:Y:S02]  /*13c70*/  FSEL R51, R11, -INF , P3 ;  /* 0xff8000000b337808 */ /* 0x000fe40001800000 */
[----:B------:R-:W-:Y:S02]  /*13c80*/  FMNMX.FTZ R14, R47, R14, !PT ;  /* 0x0000000e2f0e7209 */ /* 0x000fe40007810000 */
[----:B------:R-:W-:Y:S01]  /*13c90*/  FSEL R101, R82, -INF , P4 ;  /* 0xff80000052657808 */ /* 0x000fe20002000000 */
[----:B------:R-:W0:Y:S01]  /*13ca0*/  MUFU.TANH R159, R159 ;  /* 0x0000009f009f7308 */ /* 0x000e220000002400 */
[----:B------:R-:W-:Y:S01]  /*13cb0*/  FMNMX.FTZ R14, R51, R14, !PT ;  /* 0x0000000e330e7209 */ /* 0x000fe20007810000 */
[----:B------:R-:W-:Y:S01]  /*13cc0*/  IMAD.MOV.U32 R82, RZ, RZ, R87 ;  /* 0x000000ffff527224 */ /* 0x000fe200078e0057 */
[----:B------:R-:W-:-:S02]  /*13cd0*/  FSEL R15, R106, -INF , P2 ;  /* 0xff8000006a0f7808 */ /* 0x000fc40001000000 */
[C---:B------:R-:W-:Y:S02]  /*13ce0*/  ISETP.GT.AND P2, PT, R32.reuse, 0x20, PT ;  /* 0x000000202000780c */ /* 0x040fe40003f44270 */
[----:B------:R-:W-:Y:S01]  /*13cf0*/  FMNMX.FTZ R14, R101, R14, !PT ;  /* 0x0000000e650e7209 */ /* 0x000fe20007810000 */
[----:B------:R-:W3:Y:S01]  /*13d00*/  MUFU.TANH R79, R79 ;  /* 0x0000004f004f7308 */ /* 0x000ee20000002400 */
[----:B------:R-:W-:Y:S02]  /*13d10*/  FSEL R105, R105, -INF , P3 ;  /* 0xff80000069697808 */ /* 0x000fe40001800000 */
[----:B------:R-:W-:Y:S02]  /*13d20*/  ISETP.GT.AND P3, PT, R32, 0x21, PT ;  /* 0x000000212000780c */ /* 0x000fe40003f64270 */
[----:B------:R-:W-:Y:S02]  /*13d30*/  FSEL R109, R21, -INF , P2 ;  /* 0xff800000156d7808 */ /* 0x000fe40001000000 */
[----:B------:R-:W-:Y:S01]  /*13d40*/  FMNMX.FTZ R14, R103, R14, !PT ;  /* 0x0000000e670e7209 */ /* 0x000fe20007810000 */
[----:B------:R-:W4:Y:S01]  /*13d50*/  MUFU.TANH R161, R161 ;  /* 0x000000a100a17308 */ /* 0x000f220000002400 */
[----:B------:R-:W-:-:S02]  /*13d60*/  FSEL R107, R107, -INF , P4 ;  /* 0xff8000006b6b7808 */ /* 0x000fc40002000000 */
[----:B------:R-:W-:Y:S02]  /*13d70*/  ISETP.GT.AND P4, PT, R32, 0x28, PT ;  /* 0x000000282000780c */ /* 0x000fe40003f84270 */
[----:B------:R-:W-:Y:S02]  /*13d80*/  FSEL R111, R9, -INF , P3 ;  /* 0xff800000096f7808 */ /* 0x000fe40001800000 */
[----:B------:R-:W-:Y:S01]  /*13d90*/  FMNMX.FTZ R14, R109, R14, !PT ;  /* 0x0000000e6d0e7209 */ /* 0x000fe20007810000 */
[----:B------:R-:W4:Y:S01]  /*13da0*/  MUFU.TANH R163, R163 ;  /* 0x000000a300a37308 */ /* 0x000f220000002400 */
[----:B------:R-:W-:Y:S02]  /*13db0*/  FSEL R11, R104, -INF , P5 ;  /* 0xff800000680b7808 */ /* 0x000fe40002800000 */
[----:B------:R-:W-:Y:S02]  /*13dc0*/  ISETP.GT.AND P5, PT, R32, 0x29, PT ;  /* 0x000000292000780c */ /* 0x000fe40003fa4270 */
[----:B------:R-:W-:-:S02]  /*13dd0*/  FSEL R115, R81, -INF , P4 ;  /* 0xff80000051737808 */ /* 0x000fc40002000000 */
[----:B------:R-:W-:Y:S01]  /*13de0*/  FMNMX.FTZ R14, R111, R14, !PT ;  /* 0x0000000e6f0e7209 */ /* 0x000fe20007810000 */
[----:B------:R1:W4:Y:S01]  /*13df0*/  MUFU.TANH R81, R43 ;  /* 0x0000002b00517308 */ /* 0x0003220000002400 */
[----:B------:R-:W-:Y:S02]  /*13e00*/  FSEL R97, R97, -INF , P2 ;  /* 0xff80000061617808 */ /* 0x000fe40001000000 */
[----:B------:R-:W-:Y:S02]  /*13e10*/  ISETP.GT.AND P2, PT, R32, 0x30, PT ;  /* 0x000000302000780c */ /* 0x000fe40003f44270 */
[----:B------:R-:W-:Y:S02]  /*13e20*/  FSEL R117, R3, -INF , P5 ;  /* 0xff80000003757808 */ /* 0x000fe40002800000 */
[----:B------:R-:W-:Y:S01]  /*13e30*/  FMNMX.FTZ R14, R115, R14, !PT ;  /* 0x0000000e730e7209 */ /* 0x000fe20007810000 */
[----:B------:R-:W4:Y:S01]  /*13e40*/  MUFU.TANH R100, R100 ;  /* 0x0000006400647308 */ /* 0x000f220000002400 */
[----:B------:R-:W-:Y:S01]  /*13e50*/  FSEL R85, R85, -INF , P3 ;  /* 0xff80000055557808 */ /* 0x000fe20001800000 */
[----:B------:R-:W-:-:S02]  /*13e60*/  WARPGROUP.DEPBAR.LE gsb0, 0x0 ;  /* 0x00008000000079c5 */ /* 0x000fc40000010000 */
[----:B------:R-:W-:Y:S01]  /*13e70*/  ISETP.GT.AND P3, PT, R32, 0x31, PT ;  /* 0x000000312000780c */ /* 0x000fe20003f64270 */
[----:B------:R-:W-:Y:S01]  /*13e80*/  FMUL.FTZ R24, R24, UR6 ;  /* 0x0000000618187c20 */ /* 0x000fe20008410000 */
[----:B------:R-:W-:Y:S01]  /*13e90*/  FSEL R119, R83, -INF , P2 ;  /* 0xff80000053777808 */ /* 0x000fe20001000000 */
[----:B------:R-:W-:Y:S01]  /*13ea0*/  FMUL.FTZ R28, R28, UR6 ;  /* 0x000000061c1c7c20 */ /* 0x000fe20008410000 */
[----:B------:R-:W-:Y:S01]  /*13eb0*/  FMNMX.FTZ R14, R117, R14, !PT ;  /* 0x0000000e750e7209 */ /* 0x000fe20007810000 */
[----:B------:R-:W4:Y:S01]  /*13ec0*/  MUFU.TANH R98, R98 ;  /* 0x0000006200627308 */ /* 0x000f220000002400 */
[----:B------:R-:W-:Y:S02]  /*13ed0*/  FSEL R9, R96, -INF , P4 ;  /* 0xff80000060097808 */ /* 0x000fe40002000000 */
[----:B------:R-:W-:Y:S02]  /*13ee0*/  ISETP.GT.AND P4, PT, R32, 0x38, PT ;  /* 0x000000382000780c */ /* 0x000fe40003f84270 */
[----:B------:R-:W-:Y:S01]  /*13ef0*/  FSEL R121, R8, -INF , P3 ;  /* 0xff80000008797808 */ /* 0x000fe20001800000 */
[----:B------:R-:W-:Y:S01]  /*13f00*/  FMUL.FTZ R8, R29, UR6 ;  /* 0x000000061d087c20 */ /* 0x000fe20008410000 */
[----:B------:R-:W-:Y:S01]  /*13f10*/  FMNMX.FTZ R14, R119, R14, !PT ;  /* 0x0000000e770e7209 */ /* 0x000fe20007810000 */
[----:B------:R-:W4:Y:S01]  /*13f20*/  MUFU.TANH R83, R99 ;  /* 0x0000006300537308 */ /* 0x000f220000002400 */
[----:B------:R-:W-:Y:S01]  /*13f30*/  FSEL R21, R86, -INF , P5 ;  /* 0xff80000056157808 */ /* 0x000fe20002800000 */
[----:B------:R-:W-:Y:S01]  /*13f40*/  IMAD.MOV.U32 R86, RZ, RZ, R87 ;  /* 0x000000ffff567224 */ /* 0x000fe200078e0057 */
[----:B------:R-:W-:-:S02]  /*13f50*/  ISETP.GT.AND P5, PT, R32, 0x39, PT ;  /* 0x000000392000780c */ /* 0x000fc40003fa4270 */
[----:B------:R-:W-:Y:S02]  /*13f60*/  FSEL R123, R80, -INF , P4 ;  /* 0xff800000507b7808 */ /* 0x000fe40002000000 */
[----:B------:R-:W-:Y:S01]  /*13f70*/  FMNMX.FTZ R14, R121, R14, !PT ;  /* 0x0000000e790e7209 */ /* 0x000fe20007810000 */
[----:B------:R-:W4:Y:S01]  /*13f80*/  MUFU.TANH R52, R52 ;  /* 0x0000003400347308 */ /* 0x000f220000002400 */
[----:B------:R-:W-:Y:S02]  /*13f90*/  FSEL R3, R90, -INF , P2 ;  /* 0xff8000005a037808 */ /* 0x000fe40001000000 */
[----:B------:R-:W-:Y:S02]  /*13fa0*/  ISETP.GT.AND P2, PT, R32, 0x40, PT ;  /* 0x000000402000780c */ /* 0x000fe40003f44270 */
[----:B------:R-:W-:Y:S02]  /*13fb0*/  FSEL R125, R84, -INF , P5 ;  /* 0xff800000547d7808 */ /* 0x000fe40002800000 */
[----:B------:R-:W-:Y:S01]  /*13fc0*/  FMNMX.FTZ R14, R123, R14, !PT ;  /* 0x0000000e7b0e7209 */ /* 0x000fe20007810000 */
[----:B------:R-:W4:Y:S01]  /*13fd0*/  MUFU.TANH R95, R95 ;  /* 0x0000005f005f7308 */ /* 0x000f220000002400 */
[----:B------:R-:W-:-:S02]  /*13fe0*/  FSEL R35, R88, -INF , P3 ;  /* 0xff80000058237808 */ /* 0x000fc40001800000 */
[C---:B------:R-:W-:Y:S02]  /*13ff0*/  ISETP.GT.AND P3, PT, R32.reuse, 0x41, PT ;  /* 0x000000412000780c */ /* 0x040fe40003f64270 */
[----:B------:R-:W-:Y:S02]  /*14000*/  FSEL R127, R89, -INF , P2 ;  /* 0xff800000597f7808 */ /* 0x000fe40001000000 */
[----:B------:R-:W-:Y:S01]  /*14010*/  FMNMX.FTZ R14, R125, R14, !PT ;  /* 0x0000000e7d0e7209 */ /* 0x000fe20007810000 */
[----:B------:R-:W4:Y:S01]  /*14020*/  MUFU.TANH R46, R46 ;  /* 0x0000002e002e7308 */ /* 0x000f220000002400 */
[----:B------:R-:W-:Y:S02]  /*14030*/  FSEL R93, R93, -INF , P4 ;  /* 0xff8000005d5d7808 */ /* 0x000fe40002000000 */
[----:B------:R-:W-:Y:S02]  /*14040*/  ISETP.GT.AND P4, PT, R32, 0x48, PT ;  /* 0x000000482000780c */ /* 0x000fe40003f84270 */
[----:B------:R-:W-:-:S02]  /*14050*/  FSEL R129, R72, -INF , P3 ;  /* 0xff80000048817808 */ /* 0x000fc40001800000 */
        /* <DEDUP_REMOVED lines=8> */
[----:B------:R-:W-:Y:S02]  /*140e0*/  ISETP.GT.AND P2, PT, R32, 0x50, PT ;  /* 0x000000502000780c */ /* 0x000fe40003f44270 */
[----:B------:R-:W-:Y:S01]  /*140f0*/  FSEL R133, R74, -INF , P5 ;  /* 0xff8000004a857808 */ /* 0x000fe20002800000 */
[----:B------:R-:W-:Y:S01]  /*14100*/  IMAD.MOV.U32 R74, RZ, RZ, R87 ;  /* 0x000000ffff4a7224 */ /* 0x000fe200078e0057 */
[----:B------:R-:W-:Y:S01]  /*14110*/  FMNMX.FTZ R14, R131, R14, !PT ;  /* 0x0000000e830e7209 */ /* 0x000fe20007810000 */
[----:B------:R-:W4:Y:S01]  /*14120*/  MUFU.TANH R38, R38 ;  /* 0x0000002600267308 */ /* 0x000f220000002400 */
[----:B-1----:R-:W-:Y:S02]  /*14130*/  FSEL R43, R92, -INF , P3 ;  /* 0xff8000005c2b7808 */ /* 0x002fe40001800000 */
[----:B------:R-:W-:Y:S02]  /*14140*/  ISETP.GT.AND P3, PT, R32, 0x51, PT ;  /* 0x000000512000780c */ /* 0x000fe40003f64270 */
[----:B------:R-:W-:-:S02]  /*14150*/  FSEL R135, R75, -INF , P2 ;  /* 0xff8000004b877808 */ /* 0x000fc40001000000 */
[----:B------:R-:W-:Y:S01]  /*14160*/  FMNMX.FTZ R14, R133, R14, !PT ;  /* 0x0000000e850e7209 */ /* 0x000fe20007810000 */
[----:B------:R-:W-:Y:S01]  /*14170*/  MUFU.TANH R34, R34 ;  /* 0x0000002200227308 */ /* 0x000fe20000002400 */
        /* <DEDUP_REMOVED lines=8> */
[----:B------:R-:W-:Y:S01]  /*14200*/  FSEL R139, R66, -INF , P4 ;  /* 0xff800000428b7808 */ /* 0x000fe20002000000 */
[----:B------:R-:W-:Y:S01]  /*14210*/  IMAD.MOV.U32 R66, RZ, RZ, R87 ;  /* 0x000000ffff427224 */ /* 0x000fe200078e0057 */
[----:B------:R-:W-:Y:S01]  /*14220*/  FMNMX.FTZ R14, R137, R14, !PT ;  /* 0x0000000e890e7209 */ /* 0x000fe20007810000 */
[----:B------:R-:W-:Y:S01]  /*14230*/  MUFU.TANH R8, R8 ;  /* 0x0000000800087308 */ /* 0x000fe20000002400 */
[----:B------:R-:W-:Y:S02]  /*14240*/  FSEL R77, R77, -INF , P2 ;  /* 0xff8000004d4d7808 */ /* 0x000fe40001000000 */
[----:B------:R-:W-:Y:S02]  /*14250*/  ISETP.GT.AND P2, PT, R32, 0x60, PT ;  /* 0x000000602000780c */ /* 0x000fe40003f44270 */
[----:B------:R-:W-:-:S02]  /*14260*/  FSEL R141, R64, -INF , P5 ;  /* 0xff800000408d7808 */ /* 0x000fc40002800000 */
[----:B------:R-:W-:Y:S02]  /*14270*/  FMNMX.FTZ R14, R139, R14, !PT ;  /* 0x0000000e8b0e7209 */ /* 0x000fe40007810000 */
[----:B------:R-:W-:Y:S02]  /*14280*/  FSEL R67, R67, -INF , P3 ;  /* 0xff80000043437808 */ /* 0x000fe40001800000 */
[----:B------:R-:W-:Y:S02]  /*14290*/  ISETP.GT.AND P3, PT, R32, 0x61, PT ;  /* 0x000000612000780c */ /* 0x000fe40003f64270 */
[----:B------:R-:W-:Y:S02]  /*142a0*/  FSEL R143, R69, -INF , P2 ;  /* 0xff800000458f7808 */ /* 0x000fe40001000000 */
[----:B------:R-:W-:Y:S02]  /*142b0*/  FMNMX.FTZ R14, R141, R14, !PT ;  /* 0x0000000e8d0e7209 */ /* 0x000fe40007810000 */
[----:B------:R-:W-:Y:S01]  /*142c0*/  FSEL R55, R70, -INF , P4 ;  /* 0xff80000046377808 */ /* 0x000fe20002000000 */
[----:B------:R-:W-:Y:S01]  /*142d0*/  IMAD.MOV.U32 R70, RZ, RZ, R87 ;  /* 0x000000ffff467224 */ /* 0x000fe200078e0057 */
[----:B------:R-:W-:-:S02]  /*142e0*/  ISETP.GT.AND P4, PT, R32, 0x68, PT ;  /* 0x000000682000780c */ /* 0x000fc40003f84270 */
[----:B------:R-:W-:Y:S02]  /*142f0*/  FSEL R145, R56, -INF , P3 ;  /* 0xff80000038917808 */ /* 0x000fe40001800000 */
[----:B------:R-:W-:Y:S02]  /*14300*/  FMNMX.FTZ R14, R143, R14, !PT ;  /* 0x0000000e8f0e7209 */ /* 0x000fe40007810000 */
[----:B------:R-:W-:Y:S02]  /*14310*/  FSEL R59, R68, -INF , P5 ;  /* 0xff800000443b7808 */ /* 0x000fe40002800000 */
[----:B------:R-:W-:Y:S02]  /*14320*/  ISETP.GT.AND P5, PT, R32, 0x69, PT ;  /* 0x000000692000780c */ /* 0x000fe40003fa4270 */
[----:B------:R-:W-:Y:S02]  /*14330*/  FSEL R147, R57, -INF , P4 ;  /* 0xff80000039937808 */ /* 0x000fe40002000000 */
[----:B------:R-:W-:-:S02]  /*14340*/  FMNMX.FTZ R14, R145, R14, !PT ;  /* 0x0000000e910e7209 */ /* 0x000fc40007810000 */
[----:B------:R-:W-:Y:S01]  /*14350*/  FSEL R61, R58, -INF , P2 ;  /* 0xff8000003a3d7808 */ /* 0x000fe20001000000 */
[----:B------:R-:W-:Y:S01]  /*14360*/  IMAD.MOV.U32 R58, RZ, RZ, R87 ;  /* 0x000000ffff3a7224 */ /* 0x000fe200078e0057 */
[----:B------:R-:W-:Y:S02]  /*14370*/  ISETP.GT.AND P2, PT, R32, 0x70, PT ;  /* 0x000000702000780c */ /* 0x000fe40003f44270 */
[----:B------:R-:W-:Y:S01]  /*14380*/  FSEL R149, R6, -INF , P5 ;  /* 0xff80000006957808 */ /* 0x000fe20002800000 */
[----:B------:R-:W-:Y:S01]  /*14390*/  FMUL.FTZ R6, R25, UR6 ;  /* 0x0000000619067c20 */ /* 0x000fe20008410000 */
[----:B------:R-:W-:Y:S02]  /*143a0*/  FMNMX.FTZ R14, R147, R14, !PT ;  /* 0x0000000e930e7209 */ /* 0x000fe40007810000 */
[----:B------:R-:W-:Y:S02]  /*143b0*/  FSEL R63, R71, -INF , P3 ;  /* 0xff800000473f7808 */ /* 0x000fe40001800000 */
[----:B------:R-:W-:Y:S01]  /*143c0*/  ISETP.GT.AND P3, PT, R32, 0x71, PT ;  /* 0x000000712000780c */ /* 0x000fe20003f64270 */
[----:B------:R-:W1:Y:S01]  /*143d0*/  MUFU.TANH R6, R6 ;  /* 0x0000000600067308 */ /* 0x000e620000002400 */
[----:B------:R-:W-:-:S02]  /*143e0*/  FSEL R153, R48, -INF , P2 ;  /* 0xff80000030997808 */ /* 0x000fc40001000000 */
[----:B------:R-:W-:Y:S02]  /*143f0*/  FMNMX.FTZ R14, R149, R14, !PT ;  /* 0x0000000e950e7209 */ /* 0x000fe40007810000 */
[----:B------:R-:W-:Y:S01]  /*14400*/  FSEL R65, R62, -INF , P4 ;  /* 0xff8000003e417808 */ /* 0x000fe20002000000 */
[----:B------:R-:W-:Y:S01]  /*14410*/  IMAD.MOV.U32 R62, RZ, RZ, R87 ;  /* 0x000000ffff3e7224 */ /* 0x000fe200078e0057 */
[----:B------:R-:W-:Y:S02]  /*14420*/  ISETP.GT.AND P4, PT, R32, 0x78, PT ;  /* 0x000000782000780c */ /* 0x000fe40003f84270 */
[----:B------:R-:W-:Y:S02]  /*14430*/  FSEL R151, R50, -INF , P3 ;  /* 0xff80000032977808 */ /* 0x000fe40001800000 */
[----:B------:R-:W-:Y:S02]  /*14440*/  FMNMX.FTZ R14, R153, R14, !PT ;  /* 0x0000000e990e7209 */ /* 0x000fe40007810000 */
[----:B------:R-:W-:-:S02]  /*14450*/  FSEL R57, R60, -INF , P5 ;  /* 0xff8000003c397808 */ /* 0x000fc40002800000 */
[----:B------:R-:W-:Y:S02]  /*14460*/  ISETP.GT.AND P5, PT, R32, 0x79, PT ;  /* 0x000000792000780c */ /* 0x000fe40003fa4270 */
[----:B--2--5:R-:W-:Y:S02]  /*14470*/  FSEL R155, R36, -INF , P4 ;  /* 0xff800000249b7808 */ /* 0x024fe40002000000 */
[----:B------:R-:W-:Y:S02]  /*14480*/  FMNMX.FTZ R14, R151, R14, !PT ;  /* 0x0000000e970e7209 */ /* 0x000fe40007810000 */
[----:B------:R-:W-:Y:S02]  /*14490*/  FSEL R69, R40, -INF , P2 ;  /* 0xff80000028457808 */ /* 0x000fe40001000000 */
[----:B------:R-:W-:Y:S02]  /*144a0*/  ISETP.GT.AND P2, PT, R32, 0x80, PT ;  /* 0x000000802000780c */ /* 0x000fe40003f44270 */
[----:B------:R-:W-:-:S02]  /*144b0*/  FSEL R157, R44, -INF , P5 ;  /* 0xff8000002c9d7808 */ /* 0x000fc40002800000 */
[----:B------:R-:W-:Y:S02]  /*144c0*/  FMNMX.FTZ R14, R155, R14, !PT ;  /* 0x0000000e9b0e7209 */ /* 0x000fe40007810000 */
[----:B------:R-:W-:Y:S02]  /*144d0*/  FSEL R71, R42, -INF , P3 ;  /* 0xff8000002a477808 */ /* 0x000fe40001800000 */
[----:B------:R-:W-:Y:S02]  /*144e0*/  ISETP.GT.AND P3, PT, R32, 0x81, PT ;  /* 0x000000812000780c */ /* 0x000fe40003f64270 */
[----:B0-----:R-:W-:Y:S02]  /*144f0*/  FSEL R159, R159, -INF , P2 ;  /* 0xff8000009f9f7808 */ /* 0x001fe40001000000 */
[----:B------:R-:W-:Y:S02]  /*14500*/  FMNMX.FTZ R14, R157, R14, !PT ;  /* 0x0000000e9d0e7209 */ /* 0x000fe40007810000 */
[----:B---3--:R-:W-:-:S02]  /*14510*/  FSEL R73, R79, -INF , P4 ;  /* 0xff8000004f497808 */ /* 0x008fc40002000000 */
[----:B------:R-:W-:Y:S02]  /*14520*/  ISETP.GT.AND P4, PT, R32, 0x88, PT ;  /* 0x000000882000780c */ /* 0x000fe40003f84270 */
[----:B----4-:R-:W-:Y:S02]  /*14530*/  FSEL R161, R161, -INF , P3 ;  /* 0xff800000a1a17808 */ /* 0x010fe40001800000 */
[----:B------:R-:W-:Y:S02]  /*14540*/  FMNMX.FTZ R14, R159, R14, !PT ;  /* 0x0000000e9f0e7209 */ /* 0x000fe40007810000 */
[----:B------:R-:W-:Y:S01]  /*14550*/  FSEL R75, R12, -INF , P5 ;  /* 0xff8000000c4b7808 */ /* 0x000fe20002800000 */
[----:B------:R-:W-:Y:S01]  /*14560*/  FMUL.FTZ R12, R26, UR6 ;  /* 0x000000061a0c7c20 */ /* 0x000fe20008410000 */
[----:B------:R-:W-:Y:S02]  /*14570*/  ISETP.GT.AND P5, PT, R32, 0x89, PT ;  /* 0x000000892000780c */ /* 0x000fe40003fa4270 */
[----:B------:R-:W-:-:S02]  /*14580*/  FSEL R163, R163, -INF , P4 ;  /* 0xff800000a3a37808 */ /* 0x000fc40002000000 */
[----:B------:R-:W-:Y:S01]  /*14590*/  FMNMX.FTZ R14, R161, R14, !PT ;  /* 0x0000000ea10e7209 */ /* 0x000fe20007810000 */
[----:B------:R-:W0:Y:S01]  /*145a0*/  MUFU.TANH R12, R12 ;  /* 0x0000000c000c7308 */ /* 0x000e220000002400 */
[----:B------:R-:W-:Y:S01]  /*145b0*/  FSEL R79, R10, -INF , P2 ;  /* 0xff8000000a4f7808 */ /* 0x000fe20001000000 */
[----:B------:R-:W-:Y:S01]  /*145c0*/  FMUL.FTZ R10, R31, UR6 ;  /* 0x000000061f0a7c20 */ /* 0x000fe20008410000 */
[----:B------:R-:W-:Y:S02]  /*145d0*/  ISETP.GT.AND P2, PT, R32, 0x90, PT ;  /* 0x000000902000780c */ /* 0x000fe40003f44270 */
[----:B------:R-:W-:Y:S02]  /*145e0*/  FSEL R165, R165, -INF , P5 ;  /* 0xff800000a5a57808 */ /* 0x000fe40002800000 */
[----:B------:R-:W-:Y:S01]  /*145f0*/  FMNMX.FTZ R14, R163, R14, !PT ;  /* 0x0000000ea30e7209 */ /* 0x000fe20007810000 */
[----:B------:R-:W-:Y:S01]  /*14600*/  MUFU.TANH R10, R10 ;  /* 0x0000000a000a7308 */ /* 0x000fe20000002400 */
[----:B------:R-:W-:-:S02]  /*14610*/  FSEL R81, R81, -INF , P3 ;  /* 0xff80000051517808 */ /* 0x000fc40001800000 */
[----:B------:R-:W-:Y:S02]  /*14620*/  ISETP.GT.AND P3, PT, R32, 0x91, PT ;  /* 0x000000912000780c */ /* 0x000fe40003f64270 */
[----:B------:R-:W-:Y:S02]  /*14630*/  FSEL R167, R100, -INF , P2 ;  /* 0xff80000064a77808 */ /* 0x000fe40001000000 */
[----:B------:R-:W-:Y:S02]  /*14640*/  FMNMX.FTZ R14, R165, R14, !PT ;  /* 0x0000000ea50e7209 */ /* 0x000fe40007810000 */
        /* <DEDUP_REMOVED lines=8> */
[----:B------:R-:W-:-:S02]  /*146d0*/  FSEL R29, R95, -INF , P2 ;  /* 0xff8000005f1d7808 */ /* 0x000fc40001000000 */
[----:B------:R-:W-:Y:S02]  /*146e0*/  ISETP.GT.AND P2, PT, R32, 0xa0, PT ;  /* 0x000000a02000780c */ /* 0x000fe40003f44270 */
[----:B------:R-:W-:Y:S02]  /*146f0*/  FSEL R173, R46, -INF , P5 ;  /* 0xff8000002ead7808 */ /* 0x000fe40002800000 */
[----:B------:R-:W-:Y:S02]  /*14700*/  FMNMX.FTZ R14, R171, R14, !PT ;  /* 0x0000000eab0e7209 */ /* 0x000fe40007810000 */
[----:B------:R-:W-:Y:S01]  /*14710*/  FSEL R95, R54, -INF , P3 ;  /* 0xff800000365f7808 */ /* 0x000fe20001800000 */
[----:B------:R-:W-:Y:S01]  /*14720*/  IMAD.MOV.U32 R54, RZ, RZ, R87 ;  /* 0x000000ffff367224 */ /* 0x000fe200078e0057 */
[----:B------:R-:W-:Y:S02]  /*14730*/  ISETP.GT.AND P3, PT, R32, 0xa1, PT ;  /* 0x000000a12000780c */ /* 0x000fe40003f64270 */
[----:B------:R-:W-:-:S02]  /*14740*/  FSEL R175, R24, -INF , P2 ;  /* 0xff80000018af7808 */ /* 0x000fc40001000000 */
[----:B------:R-:W-:Y:S02]  /*14750*/  FMNMX.FTZ R14, R173, R14, !PT ;  /* 0x0000000ead0e7209 */ /* 0x000fe40007810000 */
[----:B------:R-:W-:Y:S02]  /*14760*/  FSEL R99, R38, -INF , P4 ;  /* 0xff80000026637808 */ /* 0x000fe40002000000 */
[----:B------:R-:W-:Y:S02]  /*14770*/  ISETP.GT.AND P4, PT, R32, 0xa8, PT ;  /* 0x000000a82000780c */ /* 0x000fe40003f84270 */
[----:B-1----:R-:W-:Y:S02]  /*14780*/  FSEL R177, R6, -INF , P3 ;  /* 0xff80000006b17808 */ /* 0x002fe40001800000 */
[----:B------:R-:W-:Y:S02]  /*14790*/  FMNMX.FTZ R14, R175, R14, !PT ;  /* 0x0000000eaf0e7209 */ /* 0x000fe40007810000 */
[----:B------:R-:W-:-:S02]  /*147a0*/  FSEL R89, R34, -INF , P5 ;  /* 0xff80000022597808 */ /* 0x000fc40002800000 */
[----:B------:R-:W-:Y:S02]  /*147b0*/  ISETP.GT.AND P5, PT, R32, 0xa9, PT ;  /* 0x000000a92000780c */ /* 0x000fe40003fa4270 */
[----:B------:R-:W-:Y:S02]  /*147c0*/  FSEL R181, R28, -INF , P4 ;  /* 0xff8000001cb57808 */ /* 0x000fe40002000000 */
[----:B------:R-:W-:Y:S02]  /*147d0*/  FMNMX.FTZ R14, R177, R14, !PT ;  /* 0x0000000eb10e7209 */ /* 0x000fe40007810000 */
[----:B------:R-:W-:Y:S02]  /*147e0*/  FSEL R179, R8, -INF , P5 ;  /* 0xff80000008b37808 */ /* 0x000fe40002800000 */
[----:B------:R-:W-:Y:S02]  /*147f0*/  FMNMX.FTZ R14, R181, R14, !PT ;  /* 0x0000000eb50e7209 */ /* 0x000fe40007810000 */
[----:B------:R-:W-:-:S02]  /*14800*/  MOV R90, UR7 ;  /* 0x00000007005a7c02 */ /* 0x000fc40008000f00 */
[----:B------:R-:W-:Y:S02]  /*14810*/  FMNMX.FTZ R14, R179, R14, !PT ;  /* 0x0000000eb30e7209 */ /* 0x000fe40007810000 */
[-C--:B------:R-:W-:Y:S02]  /*14820*/  MOV R84, R87.reuse ;  /* 0x0000005700547202 */ /* 0x080fe40000000f00 */
[-C--:B------:R-:W-:Y:S01]  /*14830*/  MOV R80, R87.reuse ;  /* 0x0000005700507202 */ /* 0x080fe20000000f00 */
[----:B------:R-:W1:Y:S01]  /*14840*/  SHFL.BFLY PT, R91, R14, 0x2, 0x1f ;  /* 0x0c401f000e5b7f89 */ /* 0x000e6200000e0000 */
[-C--:B------:R-:W-:Y:S02]  /*14850*/  MOV R76, R87.reuse ;  /* 0x00000057004c7202 */ /* 0x080fe40000000f00 */
[-C--:B------:R-:W-:Y:S02]  /*14860*/  MOV R72, R87.reuse ;  /* 0x0000005700487202 */ /* 0x080fe40000000f00 */
[----:B------:R-:W-:-:S02]  /*14870*/  MOV R68, R87 ;  /* 0x0000005700447202 */ /* 0x000fc40000000f00 */
[-C--:B------:R-:W-:Y:S02]  /*14880*/  MOV R64, R87.reuse ;  /* 0x0000005700407202 */ /* 0x080fe40000000f00 */
[-C--:B------:R-:W-:Y:S02]  /*14890*/  MOV R60, R87.reuse ;  /* 0x00000057003c7202 */ /* 0x080fe40000000f00 */
[----:B------:R-:W-:Y:S02]  /*148a0*/  MOV R56, R87 ;  /* 0x0000005700387202 */ /* 0x000fe40000000f00 */
[----:B-1----:R-:W-:Y:S01]  /*148b0*/  FMNMX.FTZ R8, R14, R91, !PT ;  /* 0x0000005b0e087209 */ /* 0x002fe20007810000 */
[----:B------:R-:W-:-:S04]  /*148c0*/  FMUL.FTZ R14, R27, UR6 ;  /* 0x000000061b0e7c20 */ /* 0x000fc80008410000 */
[----:B------:R-:W1:Y:S02]  /*148d0*/  SHFL.BFLY PT, R91, R8, 0x1, 0x1f ;  /* 0x0c201f00085b7f89 */ /* 0x000e6400000e0000 */
[----:B------:R-:W2:Y:S01]  /*148e0*/  MUFU.TANH R14, R14 ;  /* 0x0000000e000e7308 */ /* 0x000ea20000002400 */
[----:B-1----:R-:W-:Y:S01]  /*148f0*/  FMNMX.FTZ R91, R8, R91, !PT ;  /* 0x0000005b085b7209 */ /* 0x002fe20007810000 */
[----:B------:R-:W-:-:S03]  /*14900*/  FMUL.FTZ R8, R30, UR6 ;  /* 0x000000061e087c20 */ /* 0x000fc60008410000 */
[C---:B------:R-:W-:Y:S01]  /*14910*/  FSETP.NEU.FTZ.AND P6, PT, R91.reuse, -INF , PT ;  /* 0xff8000005b00780b */ /* 0x040fe20003fdd000 */
[----:B------:R-:W-:Y:S02]  /*14920*/  FMUL.FTZ R6, R91, R90 ;  /* 0x0000005a5b067220 */ /* 0x000fe40000410000 */
[----:B------:R-:W1:Y:S03]  /*14930*/  MUFU.TANH R8, R8 ;  /* 0x0000000800087308 */ /* 0x000e660000002400 */
[----:B------:R-:W-:-:S05]  /*14940*/  FSEL R6, R6, RZ, P6 ;  /* 0x000000ff06067208 */ /* 0x000fca0003000000 */
[-CC-:B------:R-:W-:Y:S01]  /*14950*/  FFMA.FTZ R27, R4, R90.reuse, -R6.reuse ;  /* 0x0000005a041b7223 */ /* 0x180fe20000010806 */
[----:B------:R-:W-:Y:S01]  /*14960*/  FMNMX.FTZ R4, R5, R113, !PT ;  /* 0x0000007105047209 */ /* 0x000fe20007810000 */
[-CC-:B------:R-:W-:Y:S01]  /*14970*/  FFMA.FTZ R182, R101, R90.reuse, -R6.reuse ;  /* 0x0000005a65b67223 */ /* 0x180fe20000010806 */
[-CC-:B------:R-:W-:Y:S01]  /*14980*/  FFMA.FTZ R101, R125, R90.reuse, -R6.reuse ;  /* 0x0000005a7d657223 */ /* 0x180fe20000010806 */
[----:B0-----:R-:W-:Y:S01]  /*14990*/  FSEL R125, R12, -INF , P2 ;  /* 0xff8000000c7d7808 */ /* 0x001fe20001000000 */
[--C-:B------:R-:W-:Y:S01]  /*149a0*/  FFMA.FTZ R178, R41, R90, -R6.reuse ;  /* 0x0000005a29b27223 */ /* 0x100fe20000010806 */
[----:B------:R-:W-:Y:S01]  /*149b0*/  FMNMX.FTZ R4, R7, R4, !PT ;  /* 0x0000000407047209 */ /* 0x000fe20007810000 */
[-CC-:B------:R-:W-:Y:S01]  /*149c0*/  FFMA.FTZ R41, R103, R90.reuse, -R6.reuse ;  /* 0x0000005a67297223 */ /* 0x180fe20000010806 */
[-CC-:B------:R-:W-:Y:S01]  /*149d0*/  FFMA.FTZ R103, R129, R90.reuse, -R6.reuse ;  /* 0x0000005a81677223 */ /* 0x180fe20000010806 */
[----:B--2---:R-:W-:Y:S01]  /*149e0*/  FSEL R129, R14, -INF , P3 ;  /* 0xff8000000e817808 */ /* 0x004fe20001800000 */
        /* <DEDUP_REMOVED lines=39> */
[----:B------:R-:W2:Y:S01]  /*14c60*/  MUFU.EX2 R31, R31 ;  /* 0x0000001f001f7308 */ /* 0x000ea20000000800 */
[--C-:B------:R-:W-:Y:S01]  /*14c70*/  FFMA.FTZ R121, R151, R90, -R6.reuse ;  /* 0x0000005a97797223 */ /* 0x100fe20000010806 */
[----:B------:R-:W-:Y:S01]  /*14c80*/  FMNMX.FTZ R4, R35, R4, !PT ;  /* 0x0000000423047209 */ /* 0x000fe20007810000 */
[-CC-:B------:R-:W-:Y:S01]  /*14c90*/  FFMA.FTZ R206, R155, R90.reuse, -R6.reuse ;  /* 0x0000005a9bce7223 */ /* 0x180fe20000010806 */
[-CC-:B------:R-:W-:Y:S01]  /*14ca0*/  FFMA.FTZ R123, R157, R90.reuse, -R6.reuse ;  /* 0x0000005a9d7b7223 */ /* 0x180fe20000010806 */
[--C-:B------:R-:W-:Y:S01]  /*14cb0*/  FFMA.FTZ R208, R159, R90, -R6.reuse ;  /* 0x0000005a9fd07223 */ /* 0x100fe20000010806 */
[----:B------:R-:W-:Y:S01]  /*14cc0*/  FMNMX.FTZ R4, R93, R4, !PT ;  /* 0x000000045d047209 */ /* 0x000fe20007810000 */
[-CC-:B------:R-:W-:Y:S01]  /*14cd0*/  FFMA.FTZ R127, R161, R90.reuse, -R6.reuse ;  /* 0x0000005aa17f7223 */ /* 0x180fe20000010806 */
[----:B------:R-:W3:Y:S01]  /*14ce0*/  MUFU.EX2 R180, R180 ;  /* 0x000000b400b47308 */ /* 0x000ee20000000800 */
[--C-:B------:R-:W-:Y:S01]  /*14cf0*/  FFMA.FTZ R210, R163, R90, -R6.reuse ;  /* 0x0000005aa3d27223 */ /* 0x100fe20000010806 */
[----:B------:R-:W-:Y:S01]  /*14d00*/  FMNMX.FTZ R4, R37, R4, !PT ;  /* 0x0000000425047209 */ /* 0x000fe20007810000 */
[-CC-:B------:R-:W-:Y:S01]  /*14d10*/  FFMA.FTZ R131, R165, R90.reuse, -R6.reuse ;  /* 0x0000005aa5837223 */ /* 0x180fe20000010806 */
[-CC-:B------:R-:W-:Y:S01]  /*14d20*/  FFMA.FTZ R212, R167, R90.reuse, -R6.reuse ;  /* 0x0000005aa7d47223 */ /* 0x180fe20000010806 */
[--C-:B------:R-:W-:Y:S01]  /*14d30*/  FFMA.FTZ R214, R171, R90, -R6.reuse ;  /* 0x0000005aabd67223 */ /* 0x100fe20000010806 */
[----:B------:R-:W-:Y:S01]  /*14d40*/  FMNMX.FTZ R4, R39, R4, !PT ;  /* 0x0000000427047209 */ /* 0x000fe20007810000 */
[-CC-:B------:R-:W-:Y:S01]  /*14d50*/  FFMA.FTZ R139, R173, R90.reuse, -R6.reuse ;  /* 0x0000005aad8b7223 */ /* 0x180fe20000010806 */
[----:B------:R-:W4:Y:S01]  /*14d60*/  MUFU.EX2 R33, R33 ;  /* 0x0000002100217308 */ /* 0x000f220000000800 */
[--C-:B------:R-:W-:Y:S01]  /*14d70*/  FFMA.FTZ R216, R175, R90, -R6.reuse ;  /* 0x0000005aafd87223 */ /* 0x100fe20000010806 */
[----:B------:R-:W-:Y:S01]  /*14d80*/  FMNMX.FTZ R4, R43, R4, !PT ;  /* 0x000000042b047209 */ /* 0x000fe20007810000 */
[----:B------:R-:W-:-:S03]  /*14d90*/  FFMA.FTZ R218, R181, R90, -R6 ;  /* 0x0000005ab5da7223 */ /* 0x000fc60000010806 */
[----:B------:R-:W-:Y:S02]  /*14da0*/  FMNMX.FTZ R4, R49, R4, !PT ;  /* 0x0000000431047209 */ /* 0x000fe40007810000 */
[----:B------:R-:W4:Y:S02]  /*14db0*/  MUFU.EX2 R182, R182 ;  /* 0x000000b600b67308 */ /* 0x000f240000000800 */
[----:B------:R-:W-:-:S04]  /*14dc0*/  FMNMX.FTZ R4, R53, R4, !PT ;  /* 0x0000000435047209 */ /* 0x000fc80007810000 */
[----:B------:R-:W-:Y:S02]  /*14dd0*/  FMNMX.FTZ R4, R77, R4, !PT ;  /* 0x000000044d047209 */ /* 0x000fe40007810000 */
[----:B------:R-:W4:Y:S02]  /*14de0*/  MUFU.EX2 R41, R41 ;  /* 0x0000002900297308 */ /* 0x000f240000000800 */
[----:B------:R-:W-:-:S04]  /*14df0*/  FMNMX.FTZ R4, R67, R4, !PT ;  /* 0x0000000443047209 */ /* 0x000fc80007810000 */
[----:B------:R-:W-:Y:S02]  /*14e00*/  FMNMX.FTZ R4, R55, R4, !PT ;  /* 0x0000000437047209 */ /* 0x000fe40007810000 */
[----:B------:R-:W4:Y:S02]  /*14e10*/  MUFU.EX2 R184, R184 ;  /* 0x000000b800b87308 */ /* 0x000f240000000800 */
        /* <DEDUP_REMOVED lines=30> */
[----:B------:R-:W-:-:S05]  /*15000*/  FMNMX.FTZ R4, R135, R4, !PT ;  /* 0x0000000487047209 */ /* 0x000fca0007810000 */
[----:B------:R-:W0:Y:S01]  /*15010*/  SHFL.BFLY PT, R137, R4, 0x2, 0x1f ;  /* 0x0c401f0004897f89 */ /* 0x000e2200000e0000 */
[----:B------:R-:W-:Y:S08]  /*15020*/  MUFU.EX2 R109, R109 ;  /* 0x0000006d006d7308 */ /* 0x000ff00000000800 */
[----:B------:R-:W-:Y:S08]  /*15030*/  MUFU.EX2 R196, R196 ;  /* 0x000000c400c47308 */ /* 0x000ff00000000800 */
[----:B------:R-:W-:Y:S01]  /*15040*/  MUFU.EX2 R111, R111 ;  /* 0x0000006f006f7308 */ /* 0x000fe20000000800 */
[----:B0-----:R-:W-:Y:S01]  /*15050*/  FMNMX.FTZ R8, R4, R137, !PT ;  /* 0x0000008904087209 */ /* 0x001fe20007810000 */
[-CC-:B------:R-:W-:Y:S01]  /*15060*/  FFMA.FTZ R4, R177, R90.reuse, -R6.reuse ;  /* 0x0000005ab1047223 */ /* 0x180fe20000010806 */
[----:B------:R-:W-:-:S05]  /*15070*/  FFMA.FTZ R137, R169, R90, -R6 ;  /* 0x0000005aa9897223 */ /* 0x000fca0000010806 */
[----:B------:R-:W-:Y:S01]  /*15080*/  MUFU.EX2 R198, R198 ;  /* 0x000000c600c67308 */ /* 0x000fe20000000800 */
[----:B------:R-:W0:Y:S07]  /*15090*/  SHFL.BFLY PT, R141, R8, 0x1, 0x1f ;  /* 0x0c201f00088d7f89 */ /* 0x000e2e00000e0000 */
[----:B------:R-:W-:Y:S08]  /*150a0*/  MUFU.EX2 R115, R115 ;  /* 0x0000007300737308 */ /* 0x000ff00000000800 */
[----:B------:R-:W-:Y:S08]  /*150b0*/  MUFU.EX2 R200, R200 ;  /* 0x000000c800c87308 */ /* 0x000ff00000000800 */
[----:B------:R-:W-:Y:S01]  /*150c0*/  MUFU.EX2 R117, R117 ;  /* 0x0000007500757308 */ /* 0x000fe20000000800 */
[----:B0-----:R-:W-:-:S04]  /*150d0*/  FMNMX.FTZ R92, R8, R141, !PT ;  /* 0x0000008d085c7209 */ /* 0x001fc80007810000 */
[C---:B------:R-:W-:Y:S01]  /*150e0*/  FSETP.NEU.FTZ.AND P2, PT, R92.reuse, -INF , PT ;  /* 0xff8000005c00780b */ /* 0x040fe20003f5d000 */
[----:B------:R-:W-:Y:S02]  /*150f0*/  FMUL.FTZ R26, R92, R90 ;  /* 0x0000005a5c1a7220 */ /* 0x000fe40000410000 */
[----:B------:R-:W-:Y:S03]  /*15100*/  MUFU.EX2 R141, R4 ;  /* 0x00000004008d7308 */ /* 0x000fe60000000800 */
[----:B------:R-:W-:Y:S02]  /*15110*/  FSEL R26, R26, RZ, P2 ;  /* 0x000000ff1a1a7208 */ /* 0x000fe40001000000 */
[----:B------:R-:W-:-:S03]  /*15120*/  ISETP.GE.AND P2, PT, R160, 0xb1, PT ;  /* 0x000000b1a000780c */ /* 0x000fc60003f46270 */
[----:B------:R-:W-:Y:S01]  /*15130*/  MUFU.EX2 R202, R202 ;  /* 0x000000ca00ca7308 */ /* 0x000fe20000000800 */
[-CC-:B------:R-:W-:Y:S01]  /*15140*/  FFMA.FTZ R189, R3, R90.reuse, -R26.reuse ;  /* 0x0000005a03bd7223 */ /* 0x180fe2000001081a */
[----:B------:R-:W-:Y:S01]  /*15150*/  FADD.FTZ R3, R176, R27 ;  /* 0x0000001bb0037221 */ /* 0x000fe20000010000 */
[-CC-:B------:R-:W-:Y:S01]  /*15160*/  FFMA.FTZ R177, R5, R90.reuse, -R26.reuse ;  /* 0x0000005a05b17223 */ /* 0x180fe2000001081a */
[-CC-:B------:R-:W-:Y:S01]  /*15170*/  FFMA.FTZ R113, R113, R90.reuse, -R26.reuse ;  /* 0x0000005a71717223 */ /* 0x180fe2000001081a */
[-CC-:B------:R-:W-:Y:S01]  /*15180*/  FFMA.FTZ R179, R7, R90.reuse, -R26.reuse ;  /* 0x0000005a07b37223 */ /* 0x180fe2000001081a */
[----:B-1----:R-:W-:Y:S01]  /*15190*/  FADD.FTZ R34, R178, R3 ;  /* 0x00000003b2227221 */ /* 0x002fe20000010000 */
[-CC-:B------:R-:W-:Y:S01]  /*151a0*/  FFMA.FTZ R6, R13, R90.reuse, -R26.reuse ;  /* 0x0000005a0d067223 */ /* 0x180fe2000001081a */
[----:B------:R-:W-:Y:S01]  /*151b0*/  MUFU.EX2 R4, R113 ;  /* 0x0000007100047308 */ /* 0x000fe20000000800 */
[-C--:B------:R-:W-:Y:S01]  /*151c0*/  FFMA.FTZ R181, R15, R90.reuse, -R26 ;  /* 0x0000005a0fb57223 */ /* 0x080fe2000001081a */
[----:B--2---:R-:W-:Y:S01]  /*151d0*/  FADD.FTZ R3, R31, R34 ;  /* 0x000000221f037221 */ /* 0x004fe20000010000 */
[-CC-:B------:R-:W-:Y:S01]  /*151e0*/  FFMA.FTZ R8, R105, R90.reuse, -R26.reuse ;  /* 0x0000005a69087223 */ /* 0x180fe2000001081a */
[-CC-:B------:R-:W-:Y:S01]  /*151f0*/  FFMA.FTZ R183, R107, R90.reuse, -R26.reuse ;  /* 0x0000005a6bb77223 */ /* 0x180fe2000001081a */
[-CC-:B------:R-:W-:Y:S01]  /*15200*/  FFMA.FTZ R10, R11, R90.reuse, -R26.reuse ;  /* 0x0000005a0b0a7223 */ /* 0x180fe2000001081a */
[----:B---3--:R-:W-:Y:S01]  /*15210*/  FADD.FTZ R34, R180, R3 ;  /* 0x00000003b4227221 */ /* 0x008fe20000010000 */
[-CC-:B------:R-:W-:Y:S01]  /*15220*/  FFMA.FTZ R185, R97, R90.reuse, -R26.reuse ;  /* 0x0000005a61b97223 */ /* 0x180fe2000001081a */
[----:B------:R-:W0:Y:S01]  /*15230*/  MUFU.EX2 R177, R177 ;  /* 0x000000b100b17308 */ /* 0x000e220000000800 */
[-C--:B------:R-:W-:Y:S01]  /*15240*/  FFMA.FTZ R12, R85, R90.reuse, -R26 ;  /* 0x0000005a550c7223 */ /* 0x080fe2000001081a */
[----:B----4-:R-:W-:Y:S01]  /*15250*/  FADD.FTZ R3, R33, R34 ;  /* 0x0000002221037221 */ /* 0x010fe20000010000 */
        /* <DEDUP_REMOVED lines=11> */
[----:B------:R-:W-:Y:S01]  /*15310*/  FADD.FTZ R36, R184, R3 ;  /* 0x00000003b8247221 */ /* 0x000fe20000010000 */
[-C--:B------:R-:W-:Y:S01]  /*15320*/  FFMA.FTZ R30, R53, R90.reuse, -R26 ;  /* 0x0000005a351e7223 */ /* 0x080fe2000001081a */
[----:B------:R-:W2:Y:S01]  /*15330*/  MUFU.EX2 R6, R6 ;  /* 0x0000000600067308 */ /* 0x000ea20000000800 */
[----:B0-----:R-:W-:Y:S01]  /*15340*/  FADD.FTZ R38, R177, R4 ;  /* 0x00000004b1267221 */ /* 0x001fe20000010000 */
[----:B------:R-:W-:Y:S01]  /*15350*/  FADD.FTZ R5, R45, R36 ;  /* 0x000000242d057221 */ /* 0x000fe20000010000 */
[-CC-:B------:R-:W-:Y:S01]  /*15360*/  FFMA.FTZ R197, R77, R90.reuse, -R26.reuse ;  /* 0x0000005a4dc57223 */ /* 0x180fe2000001081a */
[-CC-:B------:R-:W-:Y:S01]  /*15370*/  FFMA.FTZ R32, R67, R90.reuse, -R26.reuse ;  /* 0x0000005a43207223 */ /* 0x180fe2000001081a */
[-CC-:B------:R-:W-:Y:S01]  /*15380*/  FFMA.FTZ R199, R55, R90.reuse, -R26.reuse ;  /* 0x0000005a37c77223 */ /* 0x180fe2000001081a */
[----:B------:R-:W-:Y:S01]  /*15390*/  FADD.FTZ R40, R186, R5 ;  /* 0x00000005ba287221 */ /* 0x000fe20000010000 */
[-C--:B------:R-:W-:Y:S01]  /*153a0*/  FFMA.FTZ R34, R59, R90.reuse, -R26 ;  /* 0x0000005a3b227223 */ /* 0x080fe2000001081a */
[----:B------:R-:W0:Y:S01]  /*153b0*/  MUFU.EX2 R181, R181 ;  /* 0x000000b500b57308 */ /* 0x000e220000000800 */
[----:B-1----:R-:W-:Y:S01]  /*153c0*/  FADD.FTZ R3, R179, R38 ;  /* 0x00000026b3037221 */ /* 0x002fe20000010000 */
[----:B------:R-:W-:Y:S01]  /*153d0*/  FADD.FTZ R5, R47, R40 ;  /* 0x000000282f057221 */ /* 0x000fe20000010000 */
        /* <DEDUP_REMOVED lines=15> */
[----:B------:R-:W-:Y:S01]  /*154d0*/  FADD.FTZ R38, R188, R5 ;  /* 0x00000005bc267221 */ /* 0x000fe20000010000 */
[-CC-:B------:R-:W-:Y:S01]  /*154e0*/  FFMA.FTZ R99, R99, R90.reuse, -R26.reuse ;  /* 0x0000005a63637223 */ /* 0x180fe2000001081a */
[-CC-:B------:R-:W-:Y:S01]  /*154f0*/  FFMA.FTZ R89, R89, R90.reuse, -R26.reuse ;  /* 0x0000005a59597223 */ /* 0x180fe2000001081a */
[-C--:B------:R-:W-:Y:S01]  /*15500*/  FFMA.FTZ R125, R125, R90.reuse, -R26 ;  /* 0x0000005a7d7d7223 */ /* 0x080fe2000001081a */
[----:B------:R-:W-:Y:S01]  /*15510*/  FADD.FTZ R5, R51, R38 ;  /* 0x0000002633057221 */ /* 0x000fe20000010000 */
[-CC-:B------:R-:W-:Y:S01]  /*15520*/  FFMA.FTZ R38, R57, R90.reuse, -R26.reuse ;  /* 0x0000005a39267223 */ /* 0x180fe2000001081a */
[----:B------:R-:W0:Y:S01]  /*15530*/  MUFU.EX2 R10, R10 ;  /* 0x0000000a000a7308 */ /* 0x000e220000000800 */
[----:B-1----:R-:W-:Y:S01]  /*15540*/  FADD.FTZ R40, R8, R3 ;  /* 0x0000000308287221 */ /* 0x002fe20000010000 */
[----:B------:R-:W-:Y:S01]  /*15550*/  FADD.FTZ R42, R190, R5 ;  /* 0x00000005be2a7221 */ /* 0x000fe20000010000 */
[-CC-:B------:R-:W-:Y:S01]  /*15560*/  FFMA.FTZ R129, R129, R90.reuse, -R26.reuse ;  /* 0x0000005a81817223 */ /* 0x180fe2000001081a */
[-CC-:B------:R-:W-:Y:S01]  /*15570*/  FFMA.FTZ R133, R133, R90.reuse, -R26.reuse ;  /* 0x0000005a85857223 */ /* 0x180fe2000001081a */
[----:B------:R-:W-:Y:S01]  /*15580*/  FFMA.FTZ R135, R135, R90, -R26 ;  /* 0x0000005a87877223 */ /* 0x000fe2000001081a */
[----:B------:R-:W-:Y:S01]  /*15590*/  FADD.FTZ R5, R101, R42 ;  /* 0x0000002a65057221 */ /* 0x000fe20000010000 */
[----:B------:R-:W-:Y:S01]  /*155a0*/  F2FP.F16.F32.PACK_AB R177, R4, R177 ;  /* 0x000000b104b1723e */ /* 0x000fe200000000ff */
[----:B------:R-:W1:Y:S01]  /*155b0*/  MUFU.EX2 R185, R185 ;  /* 0x000000b900b97308 */ /* 0x000e620000000800 */
[----:B--2---:R-:W-:Y:S01]  /*155c0*/  FADD.FTZ R3, R183, R40 ;  /* 0x00000028b7037221 */ /* 0x004fe20000010000 */
[----:B------:R-:W-:Y:S01]  /*155d0*/  FADD.FTZ R42, R192, R5 ;  /* 0x00000005c02a7221 */ /* 0x000fe20000010000 */
[----:B------:R-:W-:Y:S01]  /*155e0*/  F2FP.F16.F32.PACK_AB R179, R6, R179 ;  /* 0x000000b306b3723e */ /* 0x000fe200000000ff */
[--C-:B------:R-:W-:Y:S01]  /*155f0*/  IMAD.MOV.U32 R85, RZ, RZ, R87.reuse ;  /* 0x000000ffff557224 */ /* 0x100fe200078e0057 */
[----:B------:R-:W-:Y:S01]  /*15600*/  F2FP.F16.F32.PACK_AB R176, R27, R176 ;  /* 0x000000b01bb0723e */ /* 0x000fe200000000ff */
[----:B------:R-:W-:Y:S01]  /*15610*/  IMAD.MOV.U32 R79, RZ, RZ, R87 ;  /* 0x000000ffff4f7224 */ /* 0x000fe200078e0057 */
[----:B------:R-:W-:Y:S01]  /*15620*/  F2FP.F16.F32.PACK_AB R178, R31, R178 ;  /* 0x000000b21fb2723e */ /* 0x000fe200000000ff */
[----:B------:R-:W2:Y:S01]  /*15630*/  MUFU.EX2 R12, R12 ;  /* 0x0000000c000c7308 */ /* 0x000ea20000000800 */
[----:B0-----:R-:W-:Y:S01]  /*15640*/  FADD.FTZ R40, R10, R3 ;  /* 0x000000030a287221 */ /* 0x001fe20000010000 */
[----:B------:R-:W-:Y:S01]  /*15650*/  F2FP.F16.F32.PACK_AB R180, R33, R180 ;  /* 0x000000b421b4723e */ /* 0x000fe200000000ff */
[--C-:B------:R-:W-:Y:S01]  /*15660*/  IMAD.MOV.U32 R77, RZ, RZ, R87.reuse ;  /* 0x000000ffff4d7224 */ /* 0x100fe200078e0057 */
[----:B------:R-:W-:Y:S01]  /*15670*/  F2FP.F16.F32.PACK_AB R182, R41, R182 ;  /* 0x000000b629b6723e */ /* 0x000fe200000000ff */
[--C-:B------:R-:W-:Y:S01]  /*15680*/  IMAD.MOV.U32 R73, RZ, RZ, R87.reuse ;  /* 0x000000ffff497224 */ /* 0x100fe200078e0057 */
[----:B------:R-:W-:Y:S01]  /*15690*/  F2FP.F16.F32.PACK_AB R184, R45, R184 ;  /* 0x000000b82db8723e */ /* 0x000fe200000000ff */
[--C-:B------:R-:W-:Y:S01]  /*156a0*/  IMAD.MOV.U32 R69, RZ, RZ, R87.reuse ;  /* 0x000000ffff457224 */ /* 0x100fe200078e0057 */
[----:B------:R-:W0:Y:S01]  /*156b0*/  MUFU.EX2 R187, R187 ;  /* 0x000000bb00bb7308 */ /* 0x000e220000000800 */
        /* <DEDUP_REMOVED lines=9> */
[C---:B------:R-:W-:Y:S01]  /*15750*/  FADD.FTZ R3, R103.reuse, R42 ;  /* 0x0000002a67037221 */ /* 0x040fe20000010000 */
[----:B------:R-:W-:Y:S01]  /*15760*/  F2FP.F16.F32.PACK_AB R185, R12, R185 ;  /* 0x000000b90cb9723e */ /* 0x000fe200000000ff */
[----:B------:R-:W-:Y:S01]  /*15770*/  IMAD.MOV.U32 R61, RZ, RZ, R87 ;  /* 0x000000ffff3d7224 */ /* 0x000fe200078e0057 */
[----:B------:R-:W-:Y:S01]  /*15780*/  F2FP.F16.F32.PACK_AB R192, R103, R192 ;  /* 0x000000c067c0723e */ /* 0x000fe200000000ff */
[----:B------:R-:W-:Y:S01]  /*15790*/  FADD.FTZ R42, R194, R3 ;  /* 0x00000003c22a7221 */ /* 0x000fe20000010000 */
[----:B------:R-:W-:Y:S01]  /*157a0*/  @!P1 PRMT R3, RZ, 0x654, R0 ;  /* 0x00000654ff039816 */ /* 0x000fe20000000000 */
[----:B------:R-:W2:Y:S01]  /*157b0*/  MUFU.EX2 R189, R189 ;  /* 0x000000bd00bd7308 */ /* 0x000ea20000000800 */
[----:B0-----:R-:W-:Y:S01]  /*157c0*/  FADD.FTZ R5, R187, R40 ;  /* 0x00000028bb057221 */ /* 0x001fe20000010000 */
[C---:B------:R-:W-:Y:S01]  /*157d0*/  F2FP.F16.F32.PACK_AB R194, R109.reuse, R194 ;  /* 0x000000c26dc2723e */ /* 0x040fe200000000ff */
[----:B------:R2:W-:Y:S01]  /*157e0*/  @!P1 SYNCS.ARRIVE.TRANS64.RED.A1T0 RZ, [R3+URZ], RZ ;  /* 0x000000ff03ff99a7 */ /* 0x0005e2000810043f */
[----:B------:R-:W-:Y:S01]  /*157f0*/  F2FP.F16.F32.PACK_AB R181, R8, R181 ;  /* 0x000000b508b5723e */ /* 0x000fe200000000ff */
[--C-:B------:R-:W-:Y:S01]  /*15800*/  IMAD.MOV.U32 R59, RZ, RZ, R87.reuse ;  /* 0x000000ffff3b7224 */ /* 0x100fe200078e0057 */
[----:B------:R-:W-:Y:S01]  /*15810*/  F2FP.F16.F32.PACK_AB R183, R10, R183 ;  /* 0x000000b70ab7723e */ /* 0x000fe200000000ff */
[----:B------:R-:W-:Y:S01]  /*15820*/  IMAD.MOV.U32 R57, RZ, RZ, R87 ;  /* 0x000000ffff397224 */ /* 0x000fe200078e0057 */
[----:B------:R-:W0:Y:S01]  /*15830*/  MUFU.EX2 R20, R20 ;  /* 0x0000001400147308 */ /* 0x000e220000000800 */
[C---:B-1----:R-:W-:Y:S01]  /*15840*/  FADD.FTZ R40, R14.reuse, R5 ;  /* 0x000000050e287221 */ /* 0x042fe20000010000 */
[----:B------:R-:W-:Y:S01]  /*15850*/  FADD.FTZ R5, R109, R42 ;  /* 0x0000002a6d057221 */ /* 0x000fe20000010000 */
[----:B------:R-:W-:Y:S01]  /*15860*/  F2FP.F16.F32.PACK_AB R187, R14, R187 ;  /* 0x000000bb0ebb723e */ /* 0x000fe200000000ff */
[----:B------:R-:W-:-:S02]  /*15870*/  IMAD.MOV.U32 R55, RZ, RZ, R87 ;  /* 0x000000ffff377224 */ /* 0x000fc400078e0057 */
[----:B------:R-:W-:Y:S01]  /*15880*/  FADD.FTZ R42, R196, R5 ;  /* 0x00000005c42a7221 */ /* 0x000fe20000010000 */
[----:B------:R-:W-:Y:S01]  /*15890*/  F2FP.F16.F32.PACK_AB R196, R111, R196 ;  /* 0x000000c46fc4723e */ /* 0x000fe200000000ff */
[----:B------:R-:W1:Y:S01]  /*158a0*/  MUFU.EX2 R191, R191 ;  /* 0x000000bf00bf7308 */ /* 0x000e620000000800 */
[----:B--2---:R-:W-:Y:S01]  /*158b0*/  FADD.FTZ R3, R189, R40 ;  /* 0x00000028bd037221 */ /* 0x004fe20000010000 */
[----:B------:R-:W-:Y:S01]  /*158c0*/  FADD.FTZ R5, R111, R42 ;  /* 0x0000002a6f057221 */ /* 0x000fe20000010000 */
[-CC-:B------:R-:W-:Y:S01]  /*158d0*/  FFMA.FTZ R40, R75, R90.reuse, -R26.reuse ;  /* 0x0000005a4b287223 */ /* 0x180fe2000001081a */
[----:B------:R-:W-:Y:S01]  /*158e0*/  FFMA.FTZ R42, R81, R90, -R26 ;  /* 0x0000005a512a7223 */ /* 0x000fe2000001081a */
[----:B------:R-:W-:Y:S02]  /*158f0*/  IMAD.MOV.U32 R81, RZ, RZ, R87 ;  /* 0x000000ffff517224 */ /* 0x000fe400078e0057 */
[----:B------:R-:W-:Y:S01]  /*15900*/  FADD.FTZ R46, R198, R5 ;  /* 0x00000005c62e7221 */ /* 0x000fe20000010000 */
[C---:B------:R-:W-:Y:S01]  /*15910*/  F2FP.F16.F32.PACK_AB R198, R115.reuse, R198 ;  /* 0x000000c673c6723e */ /* 0x040fe200000000ff */
[----:B------:R-:W2:Y:S01]  /*15920*/  MUFU.EX2 R24, R24 ;  /* 0x0000001800187308 */ /* 0x000ea20000000800 */
[C---:B0-----:R-:W-:Y:S01]  /*15930*/  FADD.FTZ R44, R20.reuse, R3 ;  /* 0x00000003142c7221 */ /* 0x041fe20000010000 */
[----:B------:R-:W-:Y:S01]  /*15940*/  FADD.FTZ R5, R115, R46 ;  /* 0x0000002e73057221 */ /* 0x000fe20000010000 */
[----:B------:R-:W-:Y:S01]  /*15950*/  F2FP.F16.F32.PACK_AB R189, R20, R189 ;  /* 0x000000bd14bd723e */ /* 0x000fe200000000ff */
[----:B------:R-:W-:-:S02]  /*15960*/  IMAD.MOV.U32 R75, RZ, RZ, R87 ;  /* 0x000000ffff4b7224 */ /* 0x000fc400078e0057 */
[----:B------:R-:W-:Y:S01]  /*15970*/  FADD.FTZ R46, R200, R5 ;  /* 0x00000005c82e7221 */ /* 0x000fe20000010000 */
[----:B------:R-:W-:Y:S01]  /*15980*/  F2FP.F16.F32.PACK_AB R200, R117, R200 ;  /* 0x000000c875c8723e */ /* 0x000fe200000000ff */
[----:B------:R-:W0:Y:S01]  /*15990*/  MUFU.EX2 R193, R193 ;  /* 0x000000c100c17308 */ /* 0x000e220000000800 */
[----:B-1----:R-:W-:Y:S01]  /*159a0*/  FADD.FTZ R3, R191, R44 ;  /* 0x0000002cbf037221 */ /* 0x002fe20000010000 */
[----:B------:R-:W-:Y:S01]  /*159b0*/  FADD.FTZ R5, R117, R46 ;  /* 0x0000002e75057221 */ /* 0x000fe20000010000 */
[--C-:B------:R-:W-:Y:S02]  /*159c0*/  IMAD.MOV.U32 R53, RZ, RZ, R87.reuse ;  /* 0x000000ffff357224 */ /* 0x100fe400078e0057 */
[----:B------:R-:W-:Y:S02]  /*159d0*/  IMAD.MOV.U32 R51, RZ, RZ, R87 ;  /* 0x000000ffff337224 */ /* 0x000fe400078e0057 */
[----:B------:R-:W-:Y:S01]  /*159e0*/  FADD.FTZ R46, R202, R5 ;  /* 0x00000005ca2e7221 */ /* 0x000fe20000010000 */
[----:B------:R-:W-:Y:S01]  /*159f0*/  IMAD.MOV.U32 R49, RZ, RZ, R87 ;  /* 0x000000ffff317224 */ /* 0x000fe200078e0057 */
[----:B------:R-:W1:Y:S01]  /*15a00*/  MUFU.EX2 R28, R28 ;  /* 0x0000001c001c7308 */ /* 0x000e620000000800 */
[C---:B--2---:R-:W-:Y:S01]  /*15a10*/  FADD.FTZ R44, R24.reuse, R3 ;  /* 0x00000003182c7221 */ /* 0x044fe20000010000 */
[----:B------:R-:W-:Y:S01]  /*15a20*/  F2FP.F16.F32.PACK_AB R191, R24, R191 ;  /* 0x000000bf18bf723e */ /* 0x000fe200000000ff */
[--C-:B------:R-:W-:Y:S01]  /*15a30*/  IMAD.MOV.U32 R47, RZ, RZ, R87.reuse ;  /* 0x000000ffff2f7224 */ /* 0x100fe200078e0057 */
[----:B------:R-:W-:Y:S01]  /*15a40*/  MOV R24, R87 ;  /* 0x0000005700187202 */ /* 0x000fe20000000f00 */
[----:B------:R-:W-:-:S02]  /*15a50*/  IMAD.MOV.U32 R45, RZ, RZ, R87 ;  /* 0x000000ffff2d7224 */ /* 0x000fc400078e0057 */
[--C-:B------:R-:W-:Y:S01]  /*15a60*/  IMAD.MOV.U32 R43, RZ, RZ, R87.reuse ;  /* 0x000000ffff2b7224 */ /* 0x100fe200078e0057 */
[----:B------:R-:W2:Y:S01]  /*15a70*/  MUFU.EX2 R195, R195 ;  /* 0x000000c300c37308 */ /* 0x000ea20000000800 */
[----:B0-----:R-:W-:Y:S01]  /*15a80*/  FADD.FTZ R3, R193, R44 ;  /* 0x0000002cc1037221 */ /* 0x001fe20000010000 */
[--C-:B------:R-:W-:Y:S02]  /*15a90*/  IMAD.MOV.U32 R41, RZ, RZ, R87.reuse ;  /* 0x000000ffff297224 */ /* 0x100fe400078e0057 */
[--C-:B------:R-:W-:Y:S02]  /*15aa0*/  IMAD.MOV.U32 R39, RZ, RZ, R87.reuse ;  /* 0x000000ffff277224 */ /* 0x100fe400078e0057 */
[----:B------:R-:W-:Y:S02]  /*15ab0*/  IMAD.MOV.U32 R37, RZ, RZ, R87 ;  /* 0x000000ffff257224 */ /* 0x000fe400078e0057 */
        /* <DEDUP_REMOVED lines=9> */
[--C-:B------:R-:W-:Y:S02]  /*15b50*/  IMAD.MOV.U32 R27, RZ, RZ, R87.reuse ;  /* 0x000000ffff1b7224 */ /* 0x100fe400078e0057 */
[----:B------:R-:W-:-:S04]  /*15b60*/  IMAD.MOV.U32 R25, RZ, RZ, R87 ;  /* 0x000000ffff197224 */ /* 0x000fc800078e0057 */
[----:B------:R-:W2:Y:S01]  /*15b70*/  MUFU.EX2 R119, R119 ;  /* 0x0000007700777308 */ /* 0x000ea20000000800 */
[C---:B0-----:R-:W-:Y:S01]  /*15b80*/  FADD.FTZ R44, R30.reuse, R3 ;  /* 0x000000031e2c7221 */ /* 0x041fe20000010000 */
[----:B------:R-:W-:Y:S01]  /*15b90*/  F2FP.F16.F32.PACK_AB R195, R30, R195 ;  /* 0x000000c31ec3723e */ /* 0x000fe200000000ff */
[----:B------:R-:W-:-:S05]  /*15ba0*/  IMAD.MOV.U32 R30, RZ, RZ, R87 ;  /* 0x000000ffff1e7224 */ /* 0x000fca00078e0057 */
[----:B------:R-:W0:Y:S01]  /*15bb0*/  MUFU.EX2 R32, R32 ;  /* 0x0000002000207308 */ /* 0x000e220000000800 */
[----:B-1----:R-:W-:-:S07]  /*15bc0*/  FADD.FTZ R3, R197, R44 ;  /* 0x0000002cc5037221 */ /* 0x002fce0000010000 */
[----:B------:R-:W1:Y:S01]  /*15bd0*/  MUFU.EX2 R204, R204 ;  /* 0x000000cc00cc7308 */ /* 0x000e620000000800 */
[C---:B--2---:R-:W-:Y:S01]  /*15be0*/  FADD.FTZ R5, R119.reuse, R46 ;  /* 0x0000002e77057221 */ /* 0x044fe20000010000 */
[----:B------:R-:W-:-:S06]  /*15bf0*/  F2FP.F16.F32.PACK_AB R202, R119, R202 ;  /* 0x000000ca77ca723e */ /* 0x000fcc00000000ff */
[----:B------:R-:W2:Y:S01]  /*15c00*/  MUFU.EX2 R199, R199 ;  /* 0x000000c700c77308 */ /* 0x000ea20000000800 */
[C---:B0-----:R-:W-:Y:S01]  /*15c10*/  FADD.FTZ R26, R32.reuse, R3 ;  /* 0x00000003201a7221 */ /* 0x041fe20000010000 */
[----:B------:R-:W-:Y:S02]  /*15c20*/  F2FP.F16.F32.PACK_AB R197, R32, R197 ;  /* 0x000000c520c5723e */ /* 0x000fe400000000ff */
[----:B------:R-:W-:-:S04]  /*15c30*/  MOV R32, R87 ;  /* 0x0000005700207202 */ /* 0x000fc80000000f00 */
        /* <DEDUP_REMOVED lines=35> */
[----:B------:R1:W3:Y:S01]  /*15e70*/  MUFU.EX2 R0, R71 ;  /* 0x0000004700007308 */ /* 0x0002e20000000800 */
[----:B--2---:R-:W-:-:S07]  /*15e80*/  FADD.FTZ R3, R205, R46 ;  /* 0x0000002ecd037221 */ /* 0x004fce0000010000 */
[----:B------:R-:W2:Y:S01]  /*15e90*/  MUFU.EX2 R212, R212 ;  /* 0x000000d400d47308 */ /* 0x000ea20000000800 */
[C---:B0-----:R-:W-:Y:S01]  /*15ea0*/  FADD.FTZ R5, R131.reuse, R48 ;  /* 0x0000003083057221 */ /* 0x041fe20000010000 */
[----:B------:R-:W-:Y:S01]  /*15eb0*/  F2FP.F16.F32.PACK_AB R210, R131, R210 ;  /* 0x000000d283d2723e */ /* 0x000fe200000000ff */
[----:B-1----:R-:W-:-:S05]  /*15ec0*/  IMAD.MOV.U32 R71, RZ, RZ, R87 ;  /* 0x000000ffff477224 */ /* 0x002fca00078e0057 */
[----:B------:R-:W0:Y:S01]  /*15ed0*/  MUFU.EX2 R207, R207 ;  /* 0x000000cf00cf7308 */ /* 0x000e220000000800 */
[C---:B---3--:R-:W-:Y:S01]  /*15ee0*/  FADD.FTZ R46, R0.reuse, R3 ;  /* 0x00000003002e7221 */ /* 0x048fe20000010000 */
        /* <DEDUP_REMOVED lines=23> */
[----:B------:R0:W3:Y:S01]  /*16060*/  MUFU.EX2 R26, R83 ;  /* 0x00000053001a7308 */ /* 0x0000e20000000800 */
[----:B-1----:R-:W-:Y:S01]  /*16070*/  FADD.FTZ R50, R216, R5 ;  /* 0x00000005d8327221 */ /* 0x002fe20000010000 */
[----:B------:R-:W-:-:S03]  /*16080*/  F2FP.F16.F32.PACK_AB R216, R141, R216 ;  /* 0x000000d88dd8723e */ /* 0x000fc600000000ff */
[----:B------:R-:W-:-:S03]  /*16090*/  FADD.FTZ R5, R141, R50 ;  /* 0x000000328d057221 */ /* 0x000fc60000010000 */
[----:B------:R-:W1:Y:S01]  /*160a0*/  MUFU.EX2 R29, R29 ;  /* 0x0000001d001d7308 */ /* 0x000e620000000800 */
[----:B--2---:R-:W-:Y:S01]  /*160b0*/  FADD.FTZ R3, R211, R48 ;  /* 0x00000030d3037221 */ /* 0x004fe20000010000 */
[----:B0-----:R-:W-:-:S06]  /*160c0*/  IMAD.MOV.U32 R83, RZ, RZ, R87 ;  /* 0x000000ffff537224 */ /* 0x001fcc00078e0057 */
[----:B------:R-:W0:Y:S01]  /*160d0*/  MUFU.EX2 R44, R95 ;  /* 0x0000005f002c7308 */ /* 0x000e220000000800 */
[C---:B---3--:R-:W-:Y:S01]  /*160e0*/  FADD.FTZ R50, R26.reuse, R3 ;  /* 0x000000031a327221 */ /* 0x048fe20000010000 */
[----:B------:R-:W-:Y:S01]  /*160f0*/  F2FP.F16.F32.PACK_AB R211, R26, R211 ;  /* 0x000000d31ad3723e */ /* 0x000fe200000000ff */
[----:B------:R-:W-:-:S05]  /*16100*/  IMAD.MOV.U32 R26, RZ, RZ, R87 ;  /* 0x000000ffff1a7224 */ /* 0x000fca00078e0057 */
[----:B------:R-:W2:Y:S01]  /*16110*/  MUFU.EX2 R99, R99 ;  /* 0x0000006300637308 */ /* 0x000ea20000000800 */
[----:B-1----:R-:W-:Y:S01]  /*16120*/  FADD.FTZ R3, R29, R50 ;  /* 0x000000321d037221 */ /* 0x002fe20000010000 */
[----:B------:R-:W-:-:S06]  /*16130*/  IMAD.MOV.U32 R50, RZ, RZ, R87 ;  /* 0x000000ffff327224 */ /* 0x000fcc00078e0057 */
[----:B------:R-:W1:Y:S01]  /*16140*/  MUFU.EX2 R46, R89 ;  /* 0x00000059002e7308 */ /* 0x000e620000000800 */
[C---:B0-----:R-:W-:Y:S01]  /*16150*/  FADD.FTZ R4, R44.reuse, R3 ;  /* 0x000000032c047221 */ /* 0x041fe20000010000 */
[----:B------:R-:W-:Y:S01]  /*16160*/  F2FP.F16.F32.PACK_AB R213, R44, R29 ;  /* 0x0000001d2cd5723e */ /* 0x000fe200000000ff */
[----:B------:R-:W-:Y:S01]  /*16170*/  IMAD.MOV.U32 R29, RZ, RZ, R87 ;  /* 0x000000ffff1d7224 */ /* 0x000fe200078e0057 */
[----:B------:R-:W-:-:S04]  /*16180*/  MOV R44, R87 ;  /* 0x00000057002c7202 */ /* 0x000fc80000000f00 */
[----:B------:R-:W0:Y:S01]  /*16190*/  MUFU.EX2 R125, R125 ;  /* 0x0000007d007d7308 */ /* 0x000e220000000800 */
[----:B--2---:R-:W-:-:S07]  /*161a0*/  FADD.FTZ R3, R99, R4 ;  /* 0x0000000463037221 */ /* 0x004fce0000010000 */
[----:B------:R-:W2:Y:S01]  /*161b0*/  MUFU.EX2 R48, R129 ;  /* 0x0000008100307308 */ /* 0x000ea20000000800 */
[C---:B-1----:R-:W-:Y:S01]  /*161c0*/  FADD.FTZ R6, R46.reuse, R3 ;  /* 0x000000032e067221 */ /* 0x042fe20000010000 */
[----:B------:R-:W-:Y:S01]  /*161d0*/  F2FP.F16.F32.PACK_AB R215, R46, R99 ;  /* 0x000000632ed7723e */ /* 0x000fe200000000ff */
[----:B------:R-:W-:-:S05]  /*161e0*/  IMAD.MOV.U32 R46, RZ, RZ, R87 ;  /* 0x000000ffff2e7224 */ /* 0x000fca00078e0057 */
[----:B------:R-:W1:Y:S01]  /*161f0*/  MUFU.EX2 R218, R218 ;  /* 0x000000da00da7308 */ /* 0x000e620000000800 */
[----:B0-----:R-:W-:-:S07]  /*16200*/  FADD.FTZ R3, R125, R6 ;  /* 0x000000067d037221 */ /* 0x001fce0000010000 */
[----:B------:R-:W0:Y:S01]  /*16210*/  MUFU.EX2 R133, R133 ;  /* 0x0000008500857308 */ /* 0x000e220000000800 */
[C---:B--2---:R-:W-:Y:S01]  /*16220*/  FADD.FTZ R0, R48.reuse, R3 ;  /* 0x0000000330007221 */ /* 0x044fe20000010000 */
[----:B------:R-:W-:Y:S02]  /*16230*/  F2FP.F16.F32.PACK_AB R217, R48, R125 ;  /* 0x0000007d30d9723e */ /* 0x000fe400000000ff */
[----:B------:R-:W-:-:S04]  /*16240*/  MOV R48, R87 ;  /* 0x0000005700307202 */ /* 0x000fc80000000f00 */
[----:B------:R-:W2:Y:S01]  /*16250*/  MUFU.EX2 R143, R143 ;  /* 0x0000008f008f7308 */ /* 0x000ea20000000800 */
[----:B-1----:R-:W-:-:S07]  /*16260*/  FADD.FTZ R52, R218, R5 ;  /* 0x00000005da347221 */ /* 0x002fce0000010000 */
[----:B------:R-:W1:Y:S01]  /*16270*/  MUFU.EX2 R4, R135 ;  /* 0x0000008700047308 */ /* 0x000e620000000800 */
[----:B0-----:R-:W-:Y:S01]  /*16280*/  FADD.FTZ R3, R133, R0 ;  /* 0x0000000085037221 */ /* 0x001fe20000010000 */
[C---:B--2---:R-:W-:Y:S01]  /*16290*/  FADD.FTZ R15, R143.reuse, R52 ;  /* 0x000000348f0f7221 */ /* 0x044fe20000010000 */
[----:B------:R-:W-:Y:S02]  /*162a0*/  F2FP.F16.F32.PACK_AB R218, R143, R218 ;  /* 0x000000da8fda723e */ /* 0x000fe400000000ff */
[----:B------:R-:W-:Y:S01]  /*162b0*/  MOV R52, R87 ;  /* 0x0000005700347202 */ /* 0x000fe20000000f00 */
[C---:B-1----:R-:W-:Y:S01]  /*162c0*/  FADD.FTZ R12, R4.reuse, R3 ;  /* 0x00000003040c7221 */ /* 0x042fe20000010000 */
[----:B------:R-:W-:Y:S01]  /*162d0*/  F2FP.F16.F32.PACK_AB R219, R4, R133 ;  /* 0x0000008504db723e */ /* 0x000fe200000000ff */
[----:B------:R-:W-:Y:S06]  /*162e0*/  @!P2 BRA `(.L_x_6146) ;  /* 0x000000680014a947 */ /* 0x000fec0003800000 */
[----:B------:R0:W5:Y:S01]  /*162f0*/  LDL.LU R4, [R1+0x4] ;  /* 0x0000040001047983 */ /* 0x0001620000300800 */
[----:B------:R-:W-:Y:S01]  /*16300*/  VIADD R10, R162, 0xfffffffe ;  /* 0xfffffffea20a7836 */ /* 0x000fe20000000000 */
[----:B------:R-:W-:Y:S01]  /*16310*/  MOV R5, R228 ;  /* 0x000000e400057202 */ /* 0x000fe20000000f00 */
        /* <DEDUP_REMOVED lines=33> */
[----:B0-----:R-:W-:-:S07]  /*16530*/  CS2R R24, SRZ ;  /* 0x0000000000187805 */ /* 0x001fce000001ff00 */
.L_x_6156:
[----:B------:R-:W2:Y:S01]  /*16540*/  LDL R6, [R1+0x28] ;  /* 0x0000280001067983 */ /* 0x000ea20000100800 */
[----:B------:R-:W-:Y:S01]  /*16550*/  VIADD R228, R5, 0x1 ;  /* 0x0000000105e47836 */ /* 0x000fe20000000000 */
[----:B------:R-:W-:Y:S05]  /*16560*/  YIELD ;  /* 0x0000000000007946 */ /* 0x000fea0003800000 */
[----:B------:R-:W-:-:S04]  /*16570*/  ISETP.NE.AND P3, PT, R228, 0x2, PT ;  /* 0x00000002e400780c */ /* 0x000fc80003f65270 */
[----:B------:R-:W-:Y:S02]  /*16580*/  SEL R7, RZ, 0x1, P3 ;  /* 0x00000001ff077807 */ /* 0x000fe40001800000 */
[----:B------:R-:W-:Y:S02]  /*16590*/  SEL R228, R228, RZ, P3 ;  /* 0x000000ffe4e47207 */ /* 0x000fe40001800000 */
[----:B-----5:R-:W-:-:S05]  /*165a0*/  LOP3.LUT R7, R4, R7, RZ, 0x3c, !PT ;  /* 0x0000000704077212 */ /* 0x020fca00078e3cff */
[----:B------:R0:W-:Y:S01]  /*165b0*/  STL [R1+0x4], R7 ;  /* 0x0000040701007387 */ /* 0x0001e20000100800 */
[----:B--2---:R-:W-:-:S13]  /*165c0*/  ISETP.NE.AND P2, PT, R6, RZ, PT ;  /* 0x000000ff0600720c */ /* 0x004fda0003f45270 */
[----:B0-----:R-:W-:Y:S05]  /*165d0*/  @P2 BRA `(.L_x_6147) ;  /* 0x0000000000302947 */ /* 0x001fea0003800000 */
[----:B------:R-:W-:Y:S05]  /*165e0*/  @!P0 BRA `(.L_x_6148) ;  /* 0x0000000000048947 */ /* 0x000fea0003800000 */
[----:B------:R-:W-:Y:S01]  /*165f0*/  BPT.TRAP 0x1 ;  /* 0x000000040000795c */ /* 0x000fe20000300000 */
.L_x_6148:
[----:B------:R-:W-:Y:S01]  /*16600*/  IMAD R6, R228, 0x8, R2 ;  /* 0x00000008e4067824 */ /* 0x000fe200078e0202 */
[----:B------:R-:W-:-:S04]  /*16610*/  SHF.L.U32 R7, R7, 0x1f, RZ ;  /* 0x0000001f07077819 */ /* 0x000fc800000006ff */
[----:B------:R0:W1:Y:S01]  /*16620*/  SYNCS.PHASECHK.TRANS64.TRYWAIT P3, [R6+URZ+0x34830], R7 ;  /* 0x03483007060075a7 */ /* 0x000062000806017f */
[----:B------:R-:W-:Y:S05]  /*16630*/  @!P0 BRA `(.L_x_6149) ;  /* 0x0000000000048947 */ /* 0x000fea0003800000 */
[----:B------:R-:W-:Y:S01]  /*16640*/  BPT.TRAP 0x1 ;  /* 0x000000040000795c */ /* 0x000fe20000300000 */
.L_x_6149:
[----:B------:R-:W-:Y:S04]  /*16650*/  BSSY B0, `(.L_x_6147) ;  /* 0x0000004000007945 */ /* 0x000fe80003800000 */
[----:B-1----:R-:W-:Y:S05]  /*16660*/  @P3 BRA `(.L_x_6150) ;  /* 0x0000000000083947 */ /* 0x002fea0003800000 */
[----:B------:R-:W1:Y:S02]  /*16670*/  SYNCS.PHASECHK.TRANS64.TRYWAIT P3, [R6+URZ+0x34830], R7 ;  /* 0x03483007060075a7 */ /* 0x000e64000806017f */
[----:B-1----:R-:W-:Y:S05]  /*16680*/  @!P3 BRA `(.L_x_6151) ;  /* 0x000000f000f8b947 */ /* 0x002fea0003800000 */
.L_x_6150:
[----:B------:R-:W-:Y:S05]  /*16690*/  BSYNC B0 ;  /* 0x0000000000007941 */ /* 0x000fea0003800000 */
.L_x_6147:
[----:B01----:R-:W2:Y:S04]  /*166a0*/  LDL R6, [R1+0x2c] ;  /* 0x00002c0001067983 */ /* 0x003ea80000100800 */
[----:B------:R-:W3:Y:S01]  /*166b0*/  LDL.64 R20, [R1+0x20] ;  /* 0x0000200001147983 */ /* 0x000ee20000100a00 */
[----:B------:R-:W0:Y:S01]  /*166c0*/  S2R R8, SR_TID.X ;  /* 0x0000000000087919 */ /* 0x000e220000002100 */
[----:B------:R-:W-:Y:S05]  /*166d0*/  WARPSYNC.ALL ;  /* 0x0000000000007948 */ /* 0x000fea0003800000 */
[----:B------:R-:W-:Y:S01]  /*166e0*/  IMAD.MOV.U32 R7, RZ, RZ, 0x40000040 ;  /* 0x40000040ff077424 */ /* 0x000fe200078e00ff */
[----:B0-----:R-:W-:-:S05]  /*166f0*/  SHF.R.U32.HI R8, RZ, 0x7, R8 ;  /* 0x00000007ff087819 */ /* 0x001fca0000011608 */
[----:B------:R-:W-:-:S05]  /*16700*/  VIADD R11, R8, 0x8 ;  /* 0x00000008080b7836 */ /* 0x000fca0000000000 */
[----:B------:R0:W-:Y:S01]  /*16710*/  BAR.SYNC.DEFER_BLOCKING R11, 0x100 ;  /* 0x0004000b0000751d */ /* 0x0001e20000010000 */
[----:B------:R-:W-:-:S05]  /*16720*/  R2UR UR55, R7 ;  /* 0x00000000073772ca */ /* 0x000fca00000e0000 */
[----:B------:R-:W-:Y:S01]  /*16730*/  WARPGROUP.ARRIVE ;  /* 0x00000000000079c5 */ /* 0x000fe20000000000 */
[----:B------:R-:W-:Y:S02]  /*16740*/  IMAD.MOV.U32 R89, RZ, RZ, 0x40000040 ;  /* 0x40000040ff597424 */ /* 0x000fe400078e00ff */
[----:B------:R-:W-:-:S03]  /*16750*/  IMAD.MOV.U32 R9, RZ, RZ, 0x40000040 ;  /* 0x40000040ff097424 */ /* 0x000fc600078e00ff */
[----:B------:R-:W-:Y:S02]  /*16760*/  R2UR UR59, R89 ;  /* 0x00000000593b72ca */ /* 0x000fe400000e0000 */
[----:B------:R-:W-:-:S11]  /*16770*/  R2UR UR7, R9 ;  /* 0x00000000090772ca */ /* 0x000fd600000e0000 */
[----:B------:R-:W-:Y:S02]  /*16780*/  MOV R7, UR59 ;  /* 0x0000003b00077c02 */ /* 0x000fe40008000f00 */
[----:B------:R-:W-:Y:S01]  /*16790*/  UMOV UR59, UR7 ;  /* 0x00000007003b7c82 */ /* 0x000fe20008000000 */
[C---:B------:R-:W-:Y:S02]  /*167a0*/  R2UR UR7, R9.reuse ;  /* 0x00000000090772ca */ /* 0x040fe400000e0000 */
[C---:B------:R-:W-:Y:S02]  /*167b0*/  R2UR UR19, R9.reuse ;  /* 0x00000000091372ca */ /* 0x040fe400000e0000 */
[C---:B------:R-:W-:Y:S02]  /*167c0*/  R2UR UR31, R9.reuse ;  /* 0x00000000091f72ca */ /* 0x040fe400000e0000 */
[----:B------:R-:W-:Y:S01]  /*167d0*/  R2UR UR43, R9 ;  /* 0x00000000092b72ca */ /* 0x000fe200000e0000 */
[----:B--2---:R-:W-:Y:S01]  /*167e0*/  IMAD R6, R228, 0xb00, R6 ;  /* 0x00000b00e4067824 */ /* 0x004fe200078e0206 */
[----:B---3--:R-:W-:-:S02]  /*167f0*/  R2UR UR22, R20 ;  /* 0x00000000141672ca */ /* 0x008fc400000e0000 */
[----:B------:R-:W-:Y:S02]  /*16800*/  R2UR UR23, R21 ;  /* 0x00000000151772ca */ /* 0x000fe400000e0000 */
[----:B------:R-:W-:-:S09]  /*16810*/  R2UR UR54, R6 ;  /* 0x00000000063672ca */ /* 0x000fd200000e0000 */
[----:B------:R-:W-:Y:S02]  /*16820*/  UMOV UR52, UR22 ;  /* 0x0000001600347c82 */ /* 0x000fe40008000000 */
[----:B------:R-:W-:Y:S02]  /*16830*/  UMOV UR53, UR23 ;  /* 0x0000001700357c82 */ /* 0x000fe40008000000 */
[----:B------:R-:W-:Y:S01]  /*16840*/  HGMMA.64x16x16.F32 R168, gdesc[UR52], RZ, !UPT, gsb0 ;  /* 0x0020000034a879f0 */ /* 0x000fe2000c0008ff */
[C---:B------:R-:W-:Y:S01]  /*16850*/  VIADD R88, R6.reuse, 0x100 ;  /* 0x0000010006587836 */ /* 0x040fe20000000000 */
[----:B------:R-:W-:-:S04]  /*16860*/  IADD3 R8, R6, 0x80, RZ ;  /* 0x0000008006087810 */ /* 0x000fc80007ffe0ff */
[----:B------:R-:W-:Y:S02]  /*16870*/  R2UR UR58, R88 ;  /* 0x00000000583a72ca */ /* 0x000fe400000e0000 */
[----:B------:R-:W-:Y:S01]  /*16880*/  R2UR UR6, R8 ;  /* 0x00000000080672ca */ /* 0x000fe200000e0000 */
[----:B------:R-:W-:Y:S01]  /*16890*/  UMOV UR56, UR22 ;  /* 0x0000001600387c82 */ /* 0x000fe20008000000 */
[----:B------:R-:W-:-:S09]  /*168a0*/  UMOV UR57, UR23 ;  /* 0x0000001700397c82 */ /* 0x000fd20008000000 */
[----:B0-----:R-:W-:Y:S02]  /*168b0*/  MOV R11, UR58 ;  /* 0x0000003a000b7c02 */ /* 0x001fe40008000f00 */
        /* <DEDUP_REMOVED lines=8> */
[----:B------:R-:W-:-:S04]  /*16940*/  IADD3 R8, R6, 0x180, RZ ;  /* 0x0000018006087810 */ /* 0x000fc80007ffe0ff */
[----:B------:R-:W-:Y:S01]  /*16950*/  R2UR UR6, R8 ;  /* 0x00000000080672ca */ /* 0x000fe200000e0000 */
[----:B------:R-:W-:-:S05]  /*16960*/  VIADD R8, R6, 0x300 ;  /* 0x0000030006087836 */ /* 0x000fca0000000000 */
[----:B------:R-:W-:Y:S02]  /*16970*/  R2UR UR18, R8 ;  /* 0x00000000081272ca */ /* 0x000fe400000e0000 */
[----:B------:R-:W-:Y:S01]  /*16980*/  IADD3 R8, R6, 0x480, RZ ;  /* 0x0000048006087810 */ /* 0x000fe20007ffe0ff */
[----:B------:R-:W-:Y:S02]  /*16990*/  WARPGROUP.DEPBAR.LE gsb0, 0x0 ;  /* 0x00008000000079c5 */ /* 0x000fe40000010000 */
[----:B------:R-:W-:-:S06]  /*169a0*/  WARPGROUP.ARRIVE ;  /* 0x00000000000079c5 */ /* 0x000fcc0000000000 */
[----:B------:R-:W-:Y:S01]  /*169b0*/  HGMMA.64x16x16.F32 R152, gdesc[UR56], RZ, !UPT, gsb0 ;  /* 0x00200000389879f0 */ /* 0x000fe2000c0008ff */
[----:B------:R-:W-:Y:S01]  /*169c0*/  R2UR UR30, R8 ;  /* 0x00000000081e72ca */ /* 0x000fe200000e0000 */
[----:B------:R-:W-:-:S05]  /*169d0*/  VIADD R8, R6, 0x2 ;  /* 0x0000000206087836 */ /* 0x000fca0000000000 */
[----:B------:R-:W-:Y:S01]  /*169e0*/  R2UR UR42, R8 ;  /* 0x00000000082a72ca */ /* 0x000fe200000e0000 */
[----:B------:R-:W-:Y:S01]  /*169f0*/  VIADD R8, R6, 0x182 ;  /* 0x0000018206087836 */ /* 0x000fe20000000000 */
[----:B------:R-:W-:Y:S01]  /*16a00*/  R2UR UR55, R9 ;  /* 0x00000000093772ca */ /* 0x000fe200000e0000 */
[----:B------:R-:W-:-:S03]  /*16a10*/  IMAD.MOV.U32 R9, RZ, RZ, 0x40000040 ;  /* 0x40000040ff097424 */ /* 0x000fc600078e00ff */
[----:B------:R-:W-:Y:S01]  /*16a20*/  R2UR UR54, R8 ;  /* 0x00000000083672ca */ /* 0x000fe200000e0000 */
[----:B------:R-:W-:Y:S01]  /*16a30*/  VIADD R8, R6, 0x282 ;  /* 0x0000028206087836 */ /* 0x000fe20000000000 */
[----:B------:R-:W-:-:S04]  /*16a40*/  R2UR UR59, R9 ;  /* 0x00000000093b72ca */ /* 0x000fc800000e0000 */
[----:B------:R-:W-:Y:S01]  /*16a50*/  R2UR UR58, R8 ;  /* 0x00000000083a72ca */ /* 0x000fe200000e0000 */
[----:B------:R-:W-:Y:S01]  /*16a60*/  UMOV UR56, UR22 ;  /* 0x0000001600387c82 */ /* 0x000fe20008000000 */
[----:B------:R-:W-:-:S07]  /*16a70*/  UMOV UR57, UR23 ;  /* 0x0000001700397c82 */ /* 0x000fce0008000000 */
[----:B------:R-:W-:Y:S01]  /*16a80*/  MOV R7, UR59 ;  /* 0x0000003b00077c02 */ /* 0x000fe20008000f00 */
[----:B------:R-:W-:-:S03]  /*16a90*/  UMOV UR59, UR7 ;  /* 0x00000007003b7c82 */ /* 0x000fc60008000000 */
[----:B------:R-:W-:Y:S01]  /*16aa0*/  MOV R11, UR58 ;  /* 0x0000003a000b7c02 */ /* 0x000fe20008000f00 */
[----:B------:R-:W-:Y:S01]  /*16ab0*/  UMOV UR58, UR6 ;  /* 0x00000006003a7c82 */ /* 0x000fe20008000000 */
[----:B------:R-:W-:Y:S02]  /*16ac0*/  WARPGROUP.DEPBAR.LE gsb0, 0x0 ;  /* 0x00008000000079c5 */ /* 0x000fe40000010000 */
[----:B------:R-:W-:-:S06]  /*16ad0*/  WARPGROUP.ARRIVE ;  /* 0x00000000000079c5 */ /* 0x000fcc0000000000 */
[----:B------:R-:W-:Y:S01]  /*16ae0*/  HGMMA.64x16x16.F32 R144, gdesc[UR56], RZ, !UPT, gsb0 ;  /* 0x00200000389079f0 */ /* 0x000fe2000c0008ff */
        /* <DEDUP_REMOVED lines=8> */
[----:B------:R-:W-:Y:S01]  /*16b70*/  HGMMA.64x16x16.F32 R136, gdesc[UR8], RZ, !UPT, gsb0 ;  /* 0x00200000088879f0 */ /* 0x000fe2000c0008ff */
[----:B------:R-:W-:Y:S01]  /*16b80*/  VIADD R88, R6, 0x280 ;  /* 0x0000028006587836 */ /* 0x000fe20000000000 */
[----:B------:R-:W-:-:S04]  /*16b90*/  R2UR UR15, R89 ;  /* 0x00000000590f72ca */ /* 0x000fc800000e0000 */
[----:B------:R-:W-:Y:S01]  /*16ba0*/  R2UR UR14, R88 ;  /* 0x00000000580e72ca */ /* 0x000fe200000e0000 */
[----:B------:R-:W-:Y:S01]  /*16bb0*/  UMOV UR12, UR22 ;  /* 0x00000016000c7c82 */ /* 0x000fe20008000000 */
[----:B------:R-:W-:Y:S01]  /*16bc0*/  UMOV UR13, UR23 ;  /* 0x00000017000d7c82 */ /* 0x000fe20008000000 */
[----:B------:R-:W-:Y:S02]  /*16bd0*/  WARPGROUP.DEPBAR.LE gsb0, 0x0 ;  /* 0x00008000000079c5 */ /* 0x000fe40000010000 */
[----:B------:R-:W-:-:S08]  /*16be0*/  WARPGROUP.ARRIVE ;  /* 0x00000000000079c5 */ /* 0x000fd00000000000 */
[----:B------:R-:W-:Y:S01]  /*16bf0*/  HGMMA.64x16x16.F32 R128, gdesc[UR12], RZ, !UPT, gsb0 ;  /* 0x002000000c8079f0 */ /* 0x000fe2000c0008ff */
[----:B------:R0:W-:Y:S04]  /*16c00*/  STL.64 [R1+0x98], R2 ;  /* 0x0000980201007387 */ /* 0x0001e80000100a00 */
[----:B0-----:R-:W2:Y:S01]  /*16c10*/  LDL.64 R2, [R1+0x18] ;  /* 0x0000180001027983 */ /* 0x001ea20000100a00 */
[----:B------:R-:W-:Y:S01]  /*16c20*/  UMOV UR16, UR22 ;  /* 0x0000001600107c82 */ /* 0x000fe20008000000 */
[----:B------:R-:W-:Y:S01]  /*16c30*/  UMOV UR17, UR23 ;  /* 0x0000001700117c82 */ /* 0x000fe20008000000 */
[----:B------:R-:W-:Y:S02]  /*16c40*/  WARPGROUP.DEPBAR.LE gsb0, 0x0 ;  /* 0x00008000000079c5 */ /* 0x000fe40000010000 */
[----:B------:R-:W-:-:S06]  /*16c50*/  WARPGROUP.ARRIVE ;  /* 0x00000000000079c5 */ /* 0x000fcc0000000000 */
[----:B------:R-:W-:Y:S01]  /*16c60*/  HGMMA.64x16x16.F32 R120, gdesc[UR16], RZ, !UPT, gsb0 ;  /* 0x00200000107879f0 */ /* 0x000fe2000c0008ff */
[----:B------:R-:W-:Y:S01]  /*16c70*/  VIADD R88, R6, 0x380 ;  /* 0x0000038006587836 */ /* 0x000fe20000000000 */
[----:B------:R-:W-:Y:S02]  /*16c80*/  MOV R233, UR39 ;  /* 0x0000002700e97c02 */ /* 0x000fe40008000f00 */
[----:B------:R-:W-:Y:S02]  /*16c90*/  MOV R232, UR38 ;  /* 0x0000002600e87c02 */ /* 0x000fe40008000f00 */
[----:B------:R-:W-:Y:S02]  /*16ca0*/  R2UR UR38, R88 ;  /* 0x00000000582672ca */ /* 0x000fe400000e0000 */
[----:B------:R-:W-:Y:S02]  /*16cb0*/  R2UR UR39, R89 ;  /* 0x00000000592772ca */ /* 0x000fe400000e0000 */
[----:B------:R-:W-:Y:S01]  /*16cc0*/  MOV R231, UR37 ;  /* 0x0000002500e77c02 */ /* 0x000fe20008000f00 */
[----:B------:R-:W-:Y:S01]  /*16cd0*/  UMOV UR37, UR23 ;  /* 0x0000001700257c82 */ /* 0x000fe20008000000 */
[----:B------:R-:W-:Y:S01]  /*16ce0*/  MOV R230, UR36 ;  /* 0x0000002400e67c02 */ /* 0x000fe20008000f00 */
[----:B------:R-:W-:Y:S01]  /*16cf0*/  UMOV UR36, UR22 ;  /* 0x0000001600247c82 */ /* 0x000fe20008000000 */
[----:B------:R-:W-:-:S02]  /*16d00*/  WARPGROUP.DEPBAR.LE gsb0, 0x0 ;  /* 0x00008000000079c5 */ /* 0x000fc40000010000 */
[----:B------:R-:W-:-:S06]  /*16d10*/  WARPGROUP.ARRIVE ;  /* 0x00000000000079c5 */ /* 0x000fcc0000000000 */
        /* <DEDUP_REMOVED lines=11> */
[----:B------:R-:W-:-:S05]  /*16dd0*/  VIADD R88, R6, 0x500 ;  /* 0x0000050006587836 */ /* 0x000fca0000000000 */
[----:B------:R-:W-:Y:S02]  /*16de0*/  R2UR UR34, R88 ;  /* 0x00000000582272ca */ /* 0x000fe400000e0000 */
[----:B------:R-:W-:Y:S02]  /*16df0*/  IADD3 R88, R6, 0x102, RZ ;  /* 0x0000010206587810 */ /* 0x000fe40007ffe0ff */
[----:B------:R-:W-:Y:S02]  /*16e00*/  R2UR UR35, R89 ;  /* 0x00000000592372ca */ /* 0x000fe400000e0000 */
[----:B------:R-:W-:Y:S01]  /*16e10*/  R2UR UR50, R88 ;  /* 0x00000000583272ca */ /* 0x000fe200000e0000 */
[----:B------:R-:W-:Y:S01]  /*16e20*/  VIADD R88, R6, 0x202 ;  /* 0x0000020206587836 */ /* 0x000fe20000000000 */
[----:B------:R-:W-:Y:S02]  /*16e30*/  WARPGROUP.DEPBAR.LE gsb0, 0x0 ;  /* 0x00008000000079c5 */ /* 0x000fe40000010000 */
[----:B------:R-:W-:-:S06]  /*16e40*/  WARPGROUP.ARRIVE ;  /* 0x00000000000079c5 */ /* 0x000fcc0000000000 */
[----:B------:R-:W-:Y:S01]  /*16e50*/  HGMMA.64x16x16.F32 R96, gdesc[UR28], RZ, !UPT, gsb0 ;  /* 0x002000001c6079f0 */ /* 0x000fe2000c0008ff */
[----:B------:R-:W-:Y:S02]  /*16e60*/  R2UR UR51, R89 ;  /* 0x00000000593372ca */ /* 0x000fe400000e0000 */
[----:B------:R-:W-:Y:S02]  /*16e70*/  MOV R89, 0x40000040 ;  /* 0x4000004000597802 */ /* 0x000fe40000000f00 */
[----:B------:R-:W-:Y:S02]  /*16e80*/  MOV R13, UR4 ;  /* 0x00000004000d7c02 */ /* 0x000fe40008000f00 */
[----:B------:R-:W-:Y:S02]  /*16e90*/  MOV R14, UR5 ;  /* 0x00000005000e7c02 */ /* 0x000fe40008000f00 */
[----:B------:R-:W-:Y:S01]  /*16ea0*/  R2UR UR4, R88 ;  /* 0x00000000580472ca */ /* 0x000fe200000e0000 */
[----:B------:R-:W-:Y:S01]  /*16eb0*/  VIADD R88, R6, 0x302 ;  /* 0x0000030206587836 */ /* 0x000fe20000000000 */
[----:B------:R-:W-:-:S02]  /*16ec0*/  R2UR UR5, R89 ;  /* 0x00000000590572ca */ /* 0x000fc400000e0000 */
[----:B------:R-:W-:Y:S02]  /*16ed0*/  MOV R89, 0x40000040 ;  /* 0x4000004000597802 */ /* 0x000fe40000000f00 */
[----:B------:R-:W-:Y:S01]  /*16ee0*/  R2UR UR6, R88 ;  /* 0x00000000580672ca */ /* 0x000fe200000e0000 */
[C---:B------:R-:W-:Y:S01]  /*16ef0*/  VIADD R88, R6.reuse, 0x402 ;  /* 0x0000040206587836 */ /* 0x040fe20000000000 */
[----:B------:R-:W-:Y:S01]  /*16f00*/  R2UR UR7, R89 ;  /* 0x00000000590772ca */ /* 0x000fe200000e0000 */
[----:B------:R-:W-:Y:S02]  /*16f10*/  IMAD.MOV.U32 R89, RZ, RZ, 0x40000040 ;  /* 0x40000040ff597424 */ /* 0x000fe400078e00ff */
[----:B------:R-:W-:Y:S01]  /*16f20*/  VIADD R90, R6, 0x82 ;  /* 0x00000082065a7836 */ /* 0x000fe20000000000 */
[----:B------:R-:W-:Y:S01]  /*16f30*/  R2UR UR14, R88 ;  /* 0x00000000580e72ca */ /* 0x000fe200000e0000 */
[----:B------:R-:W-:Y:S01]  /*16f40*/  VIADD R88, R6, 0x502 ;  /* 0x0000050206587836 */ /* 0x000fe20000000000 */
[----:B------:R-:W-:Y:S01]  /*16f50*/  R2UR UR15, R89 ;  /* 0x00000000590f72ca */ /* 0x000fe200000e0000 */
[----:B------:R-:W-:Y:S01]  /*16f60*/  IMAD.MOV.U32 R89, RZ, RZ, 0x40000040 ;  /* 0x40000040ff597424 */ /* 0x000fe200078e00ff */
[----:B------:R-:W-:-:S02]  /*16f70*/  R2UR UR46, R90 ;  /* 0x000000005a2e72ca */ /* 0x000fc400000e0000 */
        /* <DEDUP_REMOVED lines=8> */
[----:B------:R-:W-:Y:S02]  /*17000*/  MOV R21, UR21 ;  /* 0x0000001500157c02 */ /* 0x000fe40008000f00 */
[----:B------:R-:W-:Y:S02]  /*17010*/  MOV R20, UR20 ;  /* 0x0000001400147c02 */ /* 0x000fe40008000f00 */
[----:B--2---:R-:W-:Y:S02]  /*17020*/  R2UR UR20, R2 ;  /* 0x00000000021472ca */ /* 0x004fe400000e0000 */
[----:B------:R-:W-:Y:S01]  /*17030*/  R2UR UR21, R3 ;  /* 0x00000000031572ca */ /* 0x000fe200000e0000 */
[----:B------:R-:W-:Y:S01]  /*17040*/  UMOV UR58, UR4 ;  /* 0x00000004003a7c82 */ /* 0x000fe20008000000 */
[----:B------:R-:W-:Y:S01]  /*17050*/  UMOV UR59, UR5 ;  /* 0x00000005003b7c82 */ /* 0x000fe20008000000 */
[----:B------:R-:W2:Y:S08]  /*17060*/  LDL.64 R2, [R1+0x10] ;  /* 0x0000100001027983 */ /* 0x000eb00000100a00 */
[----:B------:R-:W-:-:S02]  /*17070*/  UMOV UR40, UR20 ;  /* 0x0000001400287c82 */ /* 0x000fc40008000000 */
        /* <DEDUP_REMOVED lines=47> */
[----:B------:R-:W-:Y:S01]  /*17370*/  IADD3 R8, R6, 0x482, RZ ;  /* 0x0000048206087810 */ /* 0x000fe20007ffe0ff */
[----:B------:R-:W-:Y:S02]  /*17380*/  WARPGROUP.DEPBAR.LE gsb0, 0x0 ;  /* 0x00008000000079c5 */ /* 0x000fe40000010000 */
[----:B------:R-:W-:-:S06]  /*17390*/  WARPGROUP.ARRIVE ;  /* 0x00000000000079c5 */ /* 0x000fcc0000000000 */
        /* <DEDUP_REMOVED lines=107> */
[----:B------:R-:W-:-:S09]  /*17a50*/  UMOV UR9, UR5 ;  /* 0x0000000500097c82 */ /* 0x000fd20008000000 */
[----:B------:R-:W-:Y:S01]  /*17a60*/  MOV R7, UR10 ;  /* 0x0000000a00077c02 */ /* 0x000fe20008000f00 */
[----:B------:R-:W-:Y:S01]  /*17a70*/  UMOV UR10, UR6 ;  /* 0x00000006000a7c82 */ /* 0x000fe20008000000 */
[----:B------:R-:W-:Y:S01]  /*17a80*/  MOV R11, UR11 ;  /* 0x0000000b000b7c02 */ /* 0x000fe20008000f00 */
        /* <DEDUP_REMOVED lines=119> */
[----:B------:R-:W-:Y:S02]  /*18200*/  R2UR UR7, R9 ;  /* 0x00000000090772ca */ /* 0x000fe400000e0000 */
        /* <DEDUP_REMOVED lines=8> */
[----:B------:R-:W-:Y:S02]  /*18290*/  IADD3 R8, R6, 0x780, RZ ;  /* 0x0000078006087810 */ /* 0x000fe40007ffe0ff */
[----:B------:R-:W-:Y:S02]  /*182a0*/  R2UR UR4, R236 ;  /* 0x00000000ec0472ca */ /* 0x000fe400000e0000 */
[----:B------:R-:W-:Y:S02]  /*182b0*/  R2UR UR5, R237 ;  /* 0x00000000ed0572ca */ /* 0x000fe400000e0000 */
[----:B------:R-:W-:Y:S01]  /*182c0*/  R2UR UR18, R8 ;  /* 0x00000000081272ca */ /* 0x000fe200000e0000 */
[----:B------:R-:W-:Y:S01]  /*182d0*/  VIADD R8, R6, 0x800 ;  /* 0x0000080006087836 */ /* 0x000fe20000000000 */
[----:B------:R-:W-:-:S02]  /*182e0*/  R2UR UR19, R9 ;  /* 0x00000000091372ca */ /* 0x000fc400000e0000 */
[----:B------:R-:W-:Y:S02]  /*182f0*/  MOV R9, 0x40000040 ;  /* 0x4000004000097802 */ /* 0x000fe40000000f00 */
[----:B------:R-:W-:Y:S01]  /*18300*/  R2UR UR38, R8 ;  /* 0x00000000082672ca */ /* 0x000fe200000e0000 */
[----:B------:R-:W-:Y:S01]  /*18310*/  VIADD R8, R6, 0x880 ;  /* 0x0000088006087836 */ /* 0x000fe20000000000 */
[----:B------:R-:W-:Y:S01]  /*18320*/  R2UR UR39, R9 ;  /* 0x00000000092772ca */ /* 0x000fe200000e0000 */
[----:B------:R-:W-:Y:S01]  /*18330*/  IMAD.MOV.U32 R9, RZ, RZ, 0x40000040 ;  /* 0x40000040ff097424 */ /* 0x000fe200078e00ff */
[----:B------:R-:W-:Y:S01]  /*18340*/  UMOV UR56, UR4 ;  /* 0x0000000400387c82 */ /* 0x000fe20008000000 */
[----:B------:R-:W-:Y:S01]  /*18350*/  UMOV UR57, UR5 ;  /* 0x0000000500397c82 */ /* 0x000fe20008000000 */
[----:B------:R-:W-:Y:S02]  /*18360*/  R2UR UR26, R8 ;  /* 0x00000000081a72ca */ /* 0x000fe400000e0000 */
[----:B------:R-:W-:Y:S01]  /*18370*/  R2UR UR27, R9 ;  /* 0x00000000091b72ca */ /* 0x000fe200000e0000 */
[----:B------:R-:W-:Y:S01]  /*18380*/  IMAD.MOV.U32 R9, RZ, RZ, 0x40000040 ;  /* 0x40000040ff097424 */ /* 0x000fe200078e00ff */
[----:B------:R-:W-:Y:S01]  /*18390*/  IADD3 R8, R6, 0x900, RZ ;  /* 0x0000090006087810 */ /* 0x000fe20007ffe0ff */
[----:B------:R-:W-:-:S02]  /*183a0*/  WARPGROUP.DEPBAR.LE gsb0, 0x0 ;  /* 0x00008000000079c5 */ /* 0x000fc40000010000 */
[----:B------:R-:W-:Y:S01]  /*183b0*/  WARPGROUP.ARRIVE ;  /* 0x00000000000079c5 */ /* 0x000fe20000000000 */
[----:B------:R-:W-:Y:S01]  /*183c0*/  R2UR UR30, R8 ;  /* 0x00000000081e72ca */ /* 0x000fe200000e0000 */
[----:B------:R-:W-:-:S04]  /*183d0*/  VIADD R8, R6, 0x980 ;  /* 0x0000098006087836 */ /* 0x000fc80000000000 */
[----:B------:R-:W-:Y:S01]  /*183e0*/  HGMMA.64x16x16.F32 R168, gdesc[UR56], R168, gsb0 ;  /* 0x0020000038a879f0 */ /* 0x000fe200080008a8 */
        /* <DEDUP_REMOVED lines=9> */
[----:B------:R-:W-:-:S04]  /*18480*/  IADD3 R8, R6, 0xa80, RZ ;  /* 0x00000a8006087810 */ /* 0x000fc80007ffe0ff */
        /* <DEDUP_REMOVED lines=16> */
[----:B------:R-:W-:Y:S02]  /*18590*/  R2UR UR58, R8 ;  /* 0x00000000083a72ca */ /* 0x000fe400000e0000 */
[----:B------:R-:W-:Y:S01]  /*185a0*/  R2UR UR59, R9 ;  /* 0x00000000093b72ca */ /* 0x000fe200000e0000 */
[----:B------:R-:W-:Y:S02]  /*185b0*/  WARPGROUP.DEPBAR.LE gsb0, 0x0 ;  /* 0x00008000000079c5 */ /* 0x000fe40000010000 */
[----:B------:R-:W-:Y:S01]  /*185c0*/  WARPGROUP.ARRIVE ;  /* 0x00000000000079c5 */ /* 0x000fe20000000000 */
[----:B------:R-:W-:Y:S01]  /*185d0*/  UMOV UR56, UR4 ;  /* 0x0000000400387c82 */ /* 0x000fe20008000000 */
[----:B------:R-:W-:-:S06]  /*185e0*/  UMOV UR57, UR5 ;  /* 0x0000000500397c82 */ /* 0x000fcc0008000000 */
[----:B------:R-:W-:Y:S01]  /*185f0*/  MOV R7, UR58 ;  /* 0x0000003a00077c02 */ /* 0x000fe20008000f00 */
[----:B------:R-:W-:Y:S01]  /*18600*/  UMOV UR58, UR6 ;  /* 0x00000006003a7c82 */ /* 0x000fe20008000000 */
[----:B------:R-:W-:Y:S01]  /*18610*/  MOV R11, UR59 ;  /* 0x0000003b000b7c02 */ /* 0x000fe20008000f00 */
[----:B------:R-:W-:Y:S02]  /*18620*/  UMOV UR59, UR7 ;  /* 0x00000007003b7c82 */ /* 0x000fe40008000000 */
        /* <DEDUP_REMOVED lines=236> */
[----:B------:R-:W-:Y:S02]  /*194f0*/  R2UR UR21, R21 ;  /* 0x00000000151572ca */ /* 0x000fe400000e0000 */
[----:B------:R-:W-:Y:S02]  /*19500*/  R2UR UR20, R20 ;  /* 0x00000000141472ca */ /* 0x000fe400000e0000 */
[----:B------:R-:W-:Y:S02]  /*19510*/  R2UR UR22, R8 ;  /* 0x00000000081672ca */ /* 0x000fe400000e0000 */
[----:B------:R-:W-:Y:S01]  /*19520*/  R2UR UR23, R9 ;  /* 0x00000000091772ca */ /* 0x000fe200000e0000 */
[----:B------:R-:W-:-:S02]  /*19530*/  WARPGROUP.DEPBAR.LE gsb0, 0x0 ;  /* 0x00008000000079c5 */ /* 0x000fc40000010000 */
        /* <DEDUP_REMOVED lines=93> */
[----:B------:R-:W-:Y:S02]  /*19b10*/  R2UR UR38, R232 ;  /* 0x00000000e82672ca */ /* 0x000fe400000e0000 */
[----:B------:R-:W-:Y:S02]  /*19b20*/  R2UR UR37, R231 ;  /* 0x00000000e72572ca */ /* 0x000fe400000e0000 */
[----:B------:R-:W-:Y:S01]  /*19b30*/  R2UR UR36, R230 ;  /* 0x00000000e62472ca */ /* 0x000fe200000e0000 */
[----:B------:R-:W-:Y:S02]  /*19b40*/  WARPGROUP.DEPBAR.LE gsb0, 0x0 ;  /* 0x00008000000079c5 */ /* 0x000fe40000010000 */
[----:B0-----:R-:W-:-:S12]  /*19b50*/  @P2 BRA `(.L_x_6152) ;  /* 0x0000000000282947 */ /* 0x001fd80003800000 */
[----:B------:R-:W-:Y:S05]  /*19b60*/  @!P0 BRA `(.L_x_6153) ;  /* 0x0000000000048947 */ /* 0x000fea0003800000 */
[----:B------:R-:W-:Y:S01]  /*19b70*/  BPT.TRAP 0x1 ;  /* 0x000000040000795c */ /* 0x000fe20000300000 */
.L_x_6153:
[----:B------:R-:W-:Y:S01]  /*19b80*/  SHF.L.U32 R4, R4, 0x1f, RZ ;  /* 0x0000001f04047819 */ /* 0x000fe200000006ff */
[----:B-----5:R-:W-:-:S04]  /*19b90*/  IMAD R6, R5, 0x8, R2 ;  /* 0x0000000805067824 */ /* 0x020fc800078e0202 */
[----:B------:R0:W1:Y:S01]  /*19ba0*/  SYNCS.PHASECHK.TRANS64.TRYWAIT P2, [R6+URZ+0x34850], R4 ;  /* 0x03485004060075a7 */ /* 0x000062000804017f */
[----:B------:R-:W-:Y:S05]  /*19bb0*/  @!P0 BRA `(.L_x_6154) ;  /* 0x0000000000048947 */ /* 0x000fea0003800000 */
[----:B------:R-:W-:Y:S01]  /*19bc0*/  BPT.TRAP 0x1 ;  /* 0x000000040000795c */ /* 0x000fe20000300000 */
.L_x_6154:
[----:B-1----:R-:W-:Y:S05]  /*19bd0*/  @P2 BRA `(.L_x_6152) ;  /* 0x0000000000082947 */ /* 0x002fea0003800000 */
[----:B------:R-:W1:Y:S02]  /*19be0*/  SYNCS.PHASECHK.TRANS64.TRYWAIT P2, [R6+URZ+0x34850], R4 ;  /* 0x03485004060075a7 */ /* 0x000e64000804017f */
[----:B-1----:R-:W-:Y:S05]  /*19bf0*/  @!P2 BRA `(.L_x_6155) ;  /* 0x000000bc00b0a947 */ /* 0x002fea0003800000 */
.L_x_6152:
[----:B01---5:R-:W-:Y:S01]  /*19c00*/  IADD3 R4, R2, 0x400, RZ ;  /* 0x0000040002047810 */ /* 0x023fe20007ffe0ff */
[----:B------:R-:W-:Y:S01]  /*19c10*/  IMAD.MOV.U32 R7, RZ, RZ, 0x40000040 ;  /* 0x40000040ff077424 */ /* 0x000fe200078e00ff */
[----:B------:R-:W-:Y:S05]  /*19c20*/  WARPSYNC.ALL ;  /* 0x0000000000007948 */ /* 0x000fea0003800000 */
[----:B------:R-:W-:Y:S01]  /*19c30*/  SHF.R.U32.HI R4, RZ, 0x4, R4 ;  /* 0x00000004ff047819 */ /* 0x000fe20000011604 */
[----:B------:R-:W-:Y:S01]  /*19c40*/  WARPGROUP.ARRIVE ;  /* 0x00000000000079c5 */ /* 0x000fe20000000000 */
[----:B------:R-:W-:Y:S01]  /*19c50*/  R2UR UR7, R7 ;  /* 0x00000000070772ca */ /* 0x000fe200000e0000 */
[----:B------:R-:W-:Y:S01]  /*19c60*/  ULDC UR9, c[0x0][0x9d8] ;  /* 0x0002760000097ab9 */ /* 0x000fe20000000800 */
[----:B------:R-:W-:Y:S01]  /*19c70*/  LOP3.LUT R4, R4, 0x3fff, RZ, 0xc0, !PT ;  /* 0x00003fff04047812 */ /* 0x000fe200078ec0ff */
[----:B------:R-:W-:Y:S01]  /*19c80*/  FMUL.FTZ R7, R169, UR9 ;  /* 0x00000009a9077c20 */ /* 0x000fe20008410000 */
[----:B------:R-:W-:Y:S01]  /*19c90*/  MOV R9, 0x40000040 ;  /* 0x4000004000097802 */ /* 0x000fe20000000f00 */
        /* <DEDUP_REMOVED lines=8> */
[----:B------:R-:W-:Y:S01]  /*19d20*/  FMUL.FTZ R161, R162, UR9 ;  /* 0x00000009a2a17c20 */ /* 0x000fe20008410000 */
[----:B------:R-:W-:Y:S01]  /*19d30*/  FMUL.FTZ R162, R163, UR9 ;  /* 0x00000009a3a27c20 */ /* 0x000fe20008410000 */
[C---:B------:R-:W-:Y:S01]  /*19d40*/  VIADD R8, R6.reuse, 0x80 ;  /* 0x0000008006087836 */ /* 0x040fe20000000000 */
[----:B------:R-:W-:Y:S01]  /*19d50*/  R2UR UR6, R6 ;  /* 0x00000000060672ca */ /* 0x000fe200000e0000 */
        /* <DEDUP_REMOVED lines=12> */
[----:B------:R-:W-:Y:S01]  /*19e20*/  HGMMA.64x128x16.F32 R24, R176, gdesc[UR4].tnspB, R24, gsb0 ;  /* 0x41e00004b0187df0 */ /* 0x000fe20008000818 */
[----:B------:R-:W-:Y:S01]  /*19e30*/  R2UR UR6, R8 ;  /* 0x00000000080672ca */ /* 0x000fe200000e0000 */
[----:B------:R-:W-:Y:S01]  /*19e40*/  VIADD R8, R6, 0x100 ;  /* 0x0000010006087836 */ /* 0x000fe20000000000 */
[----:B------:R-:W-:Y:S01]  /*19e50*/  R2UR UR7, R9 ;  /* 0x00000000090772ca */ /* 0x000fe200000e0000 */
[----:B------:R-:W-:Y:S01]  /*19e60*/  IMAD.MOV.U32 R9, RZ, RZ, 0x40000040 ;  /* 0x40000040ff097424 */ /* 0x000fe200078e00ff */
        /* <DEDUP_REMOVED lines=44> */
[----:B------:R-:W-:Y:S01]  /*1a130*/  ULDC UR8, c[0x0][0x988] ;  /* 0x0002620000087ab9 */ /* 0x000fe20000000800 */
        /* <DEDUP_REMOVED lines=47> */
[----:B------:R-:W1:Y:S01]  /*1a430*/  S2R R230, SR_TID.X ;  /* 0x0000000000e67919 */ /* 0x000e620000002100 */
[----:B------:R-:W-:-:S02]  /*1a440*/  ISETP.GT.AND P2, PT, R10, RZ, PT ;  /* 0x000000ff0a00720c */ /* 0x000fc40003f44270 */
[----:B------:R-:W-:Y:S01]  /*1a450*/  IADD3 R10, R10, -0x1, RZ ;  /* 0xffffffff0a0a7810 */ /* 0x000fe20007ffe0ff */
[----:B------:R-:W3:Y:S01]  /*1a460*/  MUFU.TANH R149, R149 ;  /* 0x0000009500957308 */ /* 0x000ee20000002400 */
[----:B--2---:R-:W-:-:S07]  /*1a470*/  FMNMX.FTZ R167, R145, R167, !PT ;  /* 0x000000a791a77209 */ /* 0x004fce0007810000 */
[----:B------:R-:W2:Y:S01]  /*1a480*/  MUFU.TANH R136, R136 ;  /* 0x0000008800887308 */ /* 0x000ea20000002400 */
[----:B0-----:R-:W-:-:S07]  /*1a490*/  FMNMX.FTZ R167, R148, R167, !PT ;  /* 0x000000a794a77209 */ /* 0x001fce0007810000 */
[----:B------:R-:W0:Y:S01]  /*1a4a0*/  MUFU.TANH R137, R137 ;  /* 0x0000008900897308 */ /* 0x000e220000002400 */
[----:B---3--:R-:W-:-:S07]  /*1a4b0*/  FMNMX.FTZ R167, R149, R167, !PT ;  /* 0x000000a795a77209 */ /* 0x008fce0007810000 */
[----:B------:R-:W3:Y:S01]  /*1a4c0*/  MUFU.TANH R140, R140 ;  /* 0x0000008c008c7308 */ /* 0x000ee20000002400 */
[----:B--2---:R-:W-:Y:S02]  /*1a4d0*/  FMNMX.FTZ R167, R136, R167, !PT ;  /* 0x000000a788a77209 */ /* 0x004fe40007810000 */
[----:B-1----:R-:W-:-:S05]  /*1a4e0*/  SHF.R.U32.HI R230, RZ, 0x7, R230 ;  /* 0x00000007ffe67819 */ /* 0x002fca00000116e6 */
[----:B------:R-:W1:Y:S01]  /*1a4f0*/  MUFU.TANH R141, R141 ;  /* 0x0000008d008d7308 */ /* 0x000e620000002400 */
[----:B0-----:R-:W-:-:S07]  /*1a500*/  FMNMX.FTZ R167, R137, R167, !PT ;  /* 0x000000a789a77209 */ /* 0x001fce0007810000 */
[----:B------:R-:W0:Y:S01]  /*1a510*/  MUFU.TANH R128, R128 ;  /* 0x0000008000807308 */ /* 0x000e220000002400 */
[----:B------:R-:W-:Y:S02]  /*1a520*/  WARPGROUP.DEPBAR.LE gsb0, 0x0 ;  /* 0x00008000000079c5 */ /* 0x000fe40000010000 */
[----:B------:R-:W-:Y:S01]  /*1a530*/  WARPGROUP.ARRIVE ;  /* 0x00000000000079c5 */ /* 0x000fe20000000000 */
[----:B---3--:R-:W-:-:S04]  /*1a540*/  FMNMX.FTZ R167, R140, R167, !PT ;  /* 0x000000a78ca77209 */ /* 0x008fc80007810000 */
[----:B------:R-:W2:Y:S01]  /*1a550*/  MUFU.TANH R129, R129 ;  /* 0x0000008100817308 */ /* 0x000ea20000002400 */
[----:B------:R-:W-:Y:S01]  /*1a560*/  HGMMA.64x128x16.F32 R24, R180, gdesc[UR4].tnspB, R24, gsb0 ;  /* 0x41e00004b4187df0 */ /* 0x000fe20008000818 */
[----:B------:R-:W-:Y:S02]  /*1a570*/  R2UR UR6, R8 ;  /* 0x00000000080672ca */ /* 0x000fe400000e0000 */
[----:B------:R-:W-:Y:S01]  /*1a580*/  R2UR UR7, R9 ;  /* 0x00000000090772ca */ /* 0x000fe200000e0000 */
[----:B------:R-:W-:Y:S01]  /*1a590*/  IMAD.MOV.U32 R9, RZ, RZ, 0x40000040 ;  /* 0x40000040ff097424 */ /* 0x000fe200078e00ff */
[----:B------:R-:W-:Y:S02]  /*1a5a0*/  IADD3 R8, R6, 0x180, RZ ;  /* 0x0000018006087810 */ /* 0x000fe40007ffe0ff */
[----:B------:R-:W3:Y:S01]  /*1a5b0*/  MUFU.TANH R132, R132 ;  /* 0x0000008400847308 */ /* 0x000ee20000002400 */
[----:B-1----:R-:W-:-:S04]  /*1a5c0*/  FMNMX.FTZ R167, R141, R167, !PT ;  /* 0x000000a78da77209 */ /* 0x002fc80007810000 */
[----:B0-----:R-:W-:-:S03]  /*1a5d0*/  FMNMX.FTZ R167, R128, R167, !PT ;  /* 0x000000a780a77209 */ /* 0x001fc60007810000 */
[----:B------:R-:W0:Y:S01]  /*1a5e0*/  MUFU.TANH R133, R133 ;  /* 0x0000008500857308 */ /* 0x000e220000002400 */
[----:B--2---:R-:W-:-:S07]  /*1a5f0*/  FMNMX.FTZ R167, R129, R167, !PT ;  /* 0x000000a781a77209 */ /* 0x004fce0007810000 */
[----:B------:R-:W1:Y:S01]  /*1a600*/  MUFU.TANH R120, R120 ;  /* 0x0000007800787308 */ /* 0x000e620000002400 */
[----:B---3--:R-:W-:-:S07]  /*1a610*/  FMNMX.FTZ R167, R132, R167, !PT ;  /* 0x000000a784a77209 */ /* 0x008fce0007810000 */
        /* <DEDUP_REMOVED lines=20> */
[----:B------:R-:W0:Y:S08]  /*1a760*/  MUFU.TANH R109, R109 ;  /* 0x0000006d006d7308 */ /* 0x000e300000002400 */
[----:B------:R-:W3:Y:S08]  /*1a770*/  MUFU.TANH R96, R96 ;  /* 0x0000006000607308 */ /* 0x000ef00000002400 */
[----:B------:R-:W4:Y:S08]  /*1a780*/  MUFU.TANH R97, R97 ;  /* 0x0000006100617308 */ /* 0x000f300000002400 */
[----:B------:R1:W-:Y:S01]  /*1a790*/  MUFU.TANH R167, R88 ;  /* 0x0000005800a77308 */ /* 0x0003e20000002400 */
[----:B------:R-:W-:-:S02]  /*1a7a0*/  WARPGROUP.DEPBAR.LE gsb0, 0x0 ;  /* 0x00008000000079c5 */ /* 0x000fc40000010000 */
[----:B------:R-:W-:Y:S01]  /*1a7b0*/  WARPGROUP.ARRIVE ;  /* 0x00000000000079c5 */ /* 0x000fe20000000000 */
[----:B-1----:R-:W-:-:S04]  /*1a7c0*/  FMNMX.FTZ R88, R105, R168, !PT ;  /* 0x000000a869587209 */ /* 0x002fc80007810000 */
[----:B------:R-:W1:Y:S01]  /*1a7d0*/  MUFU.TANH R100, R100 ;  /* 0x0000006400647308 */ /* 0x000e620000002400 */
[----:B--2---:R-:W-:Y:S01]  /*1a7e0*/  FMNMX.FTZ R88, R108, R88, !PT ;  /* 0x000000586c587209 */ /* 0x004fe20007810000 */
[----:B------:R-:W-:Y:S01]  /*1a7f0*/  HGMMA.64x128x16.F32 R24, R184, gdesc[UR4].tnspB, R24, gsb0 ;  /* 0x41e00004b8187df0 */ /* 0x000fe20008000818 */
[----:B------:R-:W-:Y:S01]  /*1a800*/  R2UR UR6, R8 ;  /* 0x00000000080672ca */ /* 0x000fe200000e0000 */
[----:B------:R-:W-:Y:S01]  /*1a810*/  VIADD R8, R6, 0x200 ;  /* 0x0000020006087836 */ /* 0x000fe20000000000 */
[----:B------:R-:W-:-:S03]  /*1a820*/  R2UR UR7, R9 ;  /* 0x00000000090772ca */ /* 0x000fc600000e0000 */
[----:B------:R-:W2:Y:S01]  /*1a830*/  MUFU.TANH R101, R101 ;  /* 0x0000006500657308 */ /* 0x000ea20000002400 */
[----:B------:R-:W-:Y:S02]  /*1a840*/  MOV R9, 0x40000040 ;  /* 0x4000004000097802 */ /* 0x000fe40000000f00 */
[----:B0-----:R-:W-:-:S04]  /*1a850*/  FMNMX.FTZ R88, R109, R88, !PT ;  /* 0x000000586d587209 */ /* 0x001fc80007810000 */
[----:B---3--:R-:W-:Y:S01]  /*1a860*/  FMNMX.FTZ R88, R96, R88, !PT ;  /* 0x0000005860587209 */ /* 0x008fe20007810000 */
[----:B------:R0:W3:Y:S03]  /*1a870*/  MUFU.TANH R168, R89 ;  /* 0x0000005900a87308 */ /* 0x0000e60000002400 */
[----:B----4-:R-:W-:-:S04]  /*1a880*/  FMNMX.FTZ R88, R97, R88, !PT ;  /* 0x0000005861587209 */ /* 0x010fc80007810000 */
[----:B-1----:R-:W-:Y:S01]  /*1a890*/  FMNMX.FTZ R88, R100, R88, !PT ;  /* 0x0000005864587209 */ /* 0x002fe20007810000 */
[----:B------:R-:W1:Y:S03]  /*1a8a0*/  MUFU.TANH R92, R92 ;  /* 0x0000005c005c7308 */ /* 0x000e660000002400 */
[----:B--2---:R-:W-:-:S04]  /*1a8b0*/  FMNMX.FTZ R88, R101, R88, !PT ;  /* 0x0000005865587209 */ /* 0x004fc80007810000 */
[----:B0-----:R-:W-:Y:S01]  /*1a8c0*/  FMNMX.FTZ R89, R167, R88, !PT ;  /* 0x00000058a7597209 */ /* 0x001fe20007810000 */
[----:B------:R-:W-:Y:S01]  /*1a8d0*/  VIADD R88, R6, 0x280 ;  /* 0x0000028006587836 */ /* 0x000fe20000000000 */
[----:B------:R-:W0:Y:S02]  /*1a8e0*/  MUFU.TANH R93, R93 ;  /* 0x0000005d005d7308 */ /* 0x000e240000002400 */
[----:B---3--:R-:W-:Y:S01]  /*1a8f0*/  FMNMX.FTZ R169, R168, R89, !PT ;  /* 0x00000059a8a97209 */ /* 0x008fe20007810000 */
[----:B------:R-:W-:-:S03]  /*1a900*/  IMAD.MOV.U32 R89, RZ, RZ, 0x40000040 ;  /* 0x40000040ff597424 */ /* 0x000fc600078e00ff */
[----:B-1----:R-:W-:Y:S02]  /*1a910*/  FMNMX.FTZ R169, R92, R169, !PT ;  /* 0x000000a95ca97209 */ /* 0x002fe40007810000 */
        /* <DEDUP_REMOVED lines=16> */
[----:B------:R-:W-:Y:S01]  /*1aa20*/  HGMMA.64x128x16.F32 R24, R188, gdesc[UR4].tnspB, R24, gsb0 ;  /* 0x41e00004bc187df0 */ /* 0x000fe20008000818 */
[----:B------:R-:W-:Y:S01]  /*1aa30*/  R2UR UR6, R8 ;  /* 0x00000000080672ca */ /* 0x000fe200000e0000 */
[----:B------:R-:W-:Y:S01]  /*1aa40*/  FMUL.FTZ R8, R170, UR9 ;  /* 0x00000009aa087c20 */ /* 0x000fe20008410000 */
[----:B------:R-:W-:Y:S01]  /*1aa50*/  R2UR UR7, R9 ;  /* 0x00000000090772ca */ /* 0x000fe200000e0000 */
[----:B------:R-:W-:Y:S01]  /*1aa60*/  FMUL.FTZ R170, R91, UR9 ;  /* 0x000000095baa7c20 */ /* 0x000fe20008410000 */
[----:B------:R-:W-:Y:S02]  /*1aa70*/  FMUL.FTZ R9, R171, UR9 ;  /* 0x00000009ab097c20 */ /* 0x000fe40008410000 */
[----:B------:R-:W-:Y:S08]  /*1aa80*/  MUFU.TANH R138, R138 ;  /* 0x0000008a008a7308 */ /* 0x000ff00000002400 */
        /* <DEDUP_REMOVED lines=20> */
[----:B------:R-:W-:Y:S02]  /*1abd0*/  R2UR UR6, R88 ;  /* 0x00000000580672ca */ /* 0x000fe400000e0000 */
[----:B------:R-:W-:-:S04]  /*1abe0*/  R2UR UR7, R89 ;  /* 0x00000000590772ca */ /* 0x000fc800000e0000 */
[----:B------:R-:W-:Y:S01]  /*1abf0*/  MUFU.TANH R106, R106 ;  /* 0x0000006a006a7308 */ /* 0x000fe20000002400 */
[----:B0-----:R-:W-:Y:S01]  /*1ac00*/  FMNMX.FTZ R88, R93, R169, !PT ;  /* 0x000000a95d587209 */ /* 0x001fe20007810000 */
[----:B------:R-:W-:Y:S01]  /*1ac10*/  FMUL.FTZ R169, R90, UR9 ;  /* 0x000000095aa97c20 */ /* 0x000fe20008410000 */
[----:B------:R-:W-:-:S03]  /*1ac20*/  MOV R90, UR8 ;  /* 0x00000008005a7c02 */ /* 0x000fc60008000f00 */
[----:B------:R-:W0:Y:S02]  /*1ac30*/  SHFL.BFLY PT, R89, R88, 0x2, 0x1f ;  /* 0x0c401f0058597f89 */ /* 0x000e2400000e0000 */
[----:B------:R-:W-:Y:S08]  /*1ac40*/  MUFU.TANH R107, R107 ;  /* 0x0000006b006b7308 */ /* 0x000ff00000002400 */
[----:B------:R-:W-:Y:S08]  /*1ac50*/  MUFU.TANH R110, R110 ;  /* 0x0000006e006e7308 */ /* 0x000ff00000002400 */
[----:B------:R-:W-:Y:S01]  /*1ac60*/  MUFU.TANH R111, R111 ;  /* 0x0000006f006f7308 */ /* 0x000fe20000002400 */
[----:B0-----:R-:W-:-:S07]  /*1ac70*/  FMNMX.FTZ R89, R88, R89, !PT ;  /* 0x0000005958597209 */ /* 0x001fce0007810000 */
[----:B------:R-:W-:Y:S01]  /*1ac80*/  MUFU.TANH R98, R98 ;  /* 0x0000006200627308 */ /* 0x000fe20000002400 */
[----:B------:R-:W0:Y:S07]  /*1ac90*/  SHFL.BFLY PT, R88, R89, 0x1, 0x1f ;  /* 0x0c201f0059587f89 */ /* 0x000e2e00000e0000 */
[----:B------:R-:W-:Y:S08]  /*1aca0*/  MUFU.TANH R99, R99 ;  /* 0x0000006300637308 */ /* 0x000ff00000002400 */
[----:B------:R-:W-:Y:S08]  /*1acb0*/  MUFU.TANH R102, R102 ;  /* 0x0000006600667308 */ /* 0x000ff00000002400 */
[----:B------:R-:W-:Y:S01]  /*1acc0*/  MUFU.TANH R103, R103 ;  /* 0x0000006700677308 */ /* 0x000fe20000002400 */
[----:B0-----:R-:W-:Y:S01]  /*1acd0*/  FMNMX.FTZ R91, R89, R88, !PT ;  /* 0x00000058595b7209 */ /* 0x001fe20007810000 */
[----:B------:R-:W-:-:S02]  /*1ace0*/  VIADD R88, R6, 0x300 ;  /* 0x0000030006587836 */ /* 0x000fc40000000000 */
[----:B------:R-:W-:Y:S02]  /*1acf0*/  IMAD.MOV.U32 R89, RZ, RZ, 0x40000040 ;  /* 0x40000040ff597424 */ /* 0x000fe400078e00ff */
[CC--:B------:R-:W-:Y:S02]  /*1ad00*/  FMUL.FTZ R171, R91.reuse, R90.reuse ;  /* 0x0000005a5bab7220 */ /* 0x0c0fe40000410000 */
[----:B------:R-:W-:Y:S01]  /*1ad10*/  MUFU.TANH R169, R169 ;  /* 0x000000a900a97308 */ /* 0x000fe20000002400 */
[----:B------:R-:W-:Y:S01]  /*1ad20*/  FADD.FTZ R3, -R91, R3 ;  /* 0x000000035b037221 */ /* 0x000fe20000010100 */
[-CC-:B------:R-:W-:Y:S01]  /*1ad30*/  FFMA.FTZ R176, R4, R90.reuse, -R171.reuse ;  /* 0x0000005a04b07223 */ /* 0x180fe200000108ab */
[-CC-:B------:R-:W-:Y:S01]  /*1ad40*/  FFMA.FTZ R4, R7, R90.reuse, -R171.reuse ;  /* 0x0000005a07047223 */ /* 0x180fe200000108ab */
[--C-:B------:R-:W-:Y:S01]  /*1ad50*/  FFMA.FTZ R7, R13, R90, -R171.reuse ;  /* 0x0000005a0d077223 */ /* 0x100fe200000108ab */
[----:B-1----:R-:W-:Y:S01]  /*1ad60*/  FMNMX.FTZ R13, R8, R0, !PT ;  /* 0x00000000080d7209 */ /* 0x002fe20007810000 */
[----:B------:R-:W-:-:S02]  /*1ad70*/  FFMA.FTZ R188, R144, R90, -R171 ;  /* 0x0000005a90bc7223 */ /* 0x000fc400000108ab */
[----:B------:R-:W-:Y:S01]  /*1ad80*/  MUFU.TANH R170, R170 ;  /* 0x000000aa00aa7308 */ /* 0x000fe20000002400 */
[-CC-:B------:R-:W-:Y:S01]  /*1ad90*/  FFMA.FTZ R178, R11, R90.reuse, -R171.reuse ;  /* 0x0000005a0bb27223 */ /* 0x180fe200000108ab */
[----:B--2---:R-:W-:Y:S01]  /*1ada0*/  FMNMX.FTZ R13, R9, R13, !PT ;  /* 0x0000000d090d7209 */ /* 0x004fe20007810000 */
[-CC-:B------:R-:W-:Y:S01]  /*1adb0*/  FFMA.FTZ R180, R21, R90.reuse, -R171.reuse ;  /* 0x0000005a15b47223 */ /* 0x180fe200000108ab */
[-CC-:B------:R-:W-:Y:S01]  /*1adc0*/  FFMA.FTZ R184, R152, R90.reuse, -R171.reuse ;  /* 0x0000005a98b87223 */ /* 0x180fe200000108ab */
[-CC-:B------:R-:W-:Y:S01]  /*1add0*/  FFMA.FTZ R144, R145, R90.reuse, -R171.reuse ;  /* 0x0000005a91907223 */ /* 0x180fe200000108ab */
[----:B------:R-:W-:Y:S01]  /*1ade0*/  FMNMX.FTZ R13, R14, R13, !PT ;  /* 0x0000000d0e0d7209 */ /* 0x000fe20007810000 */
        /* <DEDUP_REMOVED lines=11> */
[-C--:B------:R-:W-:Y:S01]  /*1aea0*/  FFMA.FTZ R129, R129, R90.reuse, -R171 ;  /* 0x0000005a81817223 */ /* 0x080fe200000108ab */
[----:B------:R-:W-:-:S05]  /*1aeb0*/  FMUL.FTZ R3, R3, R90 ;  /* 0x0000005a03037220 */ /* 0x000fca0000410000 */
[----:B------:R-:W-:Y:S08]  /*1aec0*/  MUFU.EX2 R176, R176 ;  /* 0x000000b000b07308 */ /* 0x000ff00000000800 */
[----:B------:R-:W0:Y:S08]  /*1aed0*/  MUFU.EX2 R3, R3 ;  /* 0x0000000300037308 */ /* 0x000e300000000800 */
[----:B------:R-:W1:Y:S08]  /*1aee0*/  MUFU.EX2 R4, R4 ;  /* 0x0000000400047308 */ /* 0x000e700000000800 */
[----:B------:R-:W2:Y:S01]  /*1aef0*/  MUFU.EX2 R178, R178 ;  /* 0x000000b200b27308 */ /* 0x000ea20000000800 */
[----:B0-----:R-:W-:-:S07]  /*1af00*/  FFMA.FTZ R15, R3, R15, R176 ;  /* 0x0000000f030f7223 */ /* 0x001fce00000100b0 */
[----:B------:R-:W0:Y:S01]  /*1af10*/  MUFU.EX2 R7, R7 ;  /* 0x0000000700077308 */ /* 0x000e220000000800 */
[C---:B-1----:R-:W-:Y:S01]  /*1af20*/  FADD.FTZ R15, R4.reuse, R15 ;  /* 0x0000000f040f7221 */ /* 0x042fe20000010000 */
[----:B------:R-:W-:-:S06]  /*1af30*/  F2FP.F16.F32.PACK_AB R176, R4, R176 ;  /* 0x000000b004b0723e */ /* 0x000fcc00000000ff */
[----:B------:R-:W-:Y:S01]  /*1af40*/  MUFU.EX2 R180, R180 ;  /* 0x000000b400b47308 */ /* 0x000fe20000000800 */
[----:B------:R-:W-:Y:S02]  /*1af50*/  WARPGROUP.DEPBAR.LE gsb0, 0x0 ;  /* 0x00008000000079c5 */ /* 0x000fe40000010000 */
[----:B------:R-:W-:Y:S01]  /*1af60*/  WARPGROUP.ARRIVE ;  /* 0x00000000000079c5 */ /* 0x000fe20000000000 */
[-CC-:B------:R-:W-:Y:S01]  /*1af70*/  FFMA.FTZ R192, R136, R90.reuse, -R171.reuse ;  /* 0x0000005a88c07223 */ /* 0x180fe200000108ab */
[-CC-:B------:R-:W-:Y:S01]  /*1af80*/  FFMA.FTZ R136, R137, R90.reuse, -R171.reuse ;  /* 0x0000005a89887223 */ /* 0x180fe200000108ab */
[----:B------:R-:W-:Y:S02]  /*1af90*/  FFMA.FTZ R194, R140, R90, -R171 ;  /* 0x0000005a8cc27223 */ /* 0x000fe400000108ab */
[----:B------:R-:W-:Y:S01]  /*1afa0*/  MUFU.EX2 R11, R11 ;  /* 0x0000000b000b7308 */ /* 0x000fe20000000800 */
[----:B------:R-:W-:Y:S01]  /*1afb0*/  HGMMA.64x128x16.F32 R24, R196, gdesc[UR4].tnspB, R24, gsb0 ;  /* 0x41e00004c4187df0 */ /* 0x000fe20008000818 */
[----:B------:R-:W-:-:S02]  /*1afc0*/  R2UR UR6, R88 ;  /* 0x00000000580672ca */ /* 0x000fc400000e0000 */
[----:B------:R-:W-:Y:S02]  /*1afd0*/  R2UR UR7, R89 ;  /* 0x00000000590772ca */ /* 0x000fe400000e0000 */
        /* <DEDUP_REMOVED lines=16> */
[----:B------:R-:W-:Y:S01]  /*1b0e0*/  IADD3 R88, R6, 0x380, RZ ;  /* 0x0000038006587810 */ /* 0x000fe20007ffe0ff */
[----:B------:R-:W-:Y:S01]  /*1b0f0*/  MUFU.EX2 R13, R157 ;  /* 0x0000009d000d7308 */ /* 0x000fe20000000800 */
[----:B------:R-:W-:-:S04]  /*1b100*/  FMNMX.FTZ R89, R150, R89, !PT ;  /* 0x0000005996597209 */ /* 0x000fc80007810000 */
[----:B------:R-:W-:Y:S01]  /*1b110*/  FMNMX.FTZ R137, R151, R89, !PT ;  /* 0x0000005997897209 */ /* 0x000fe20007810000 */
[----:B------:R-:W-:Y:S02]  /*1b120*/  IMAD.MOV.U32 R89, RZ, RZ, 0x40000040 ;  /* 0x40000040ff597424 */ /* 0x000fe400078e00ff */
[----:B------:R-:W-:Y:S01]  /*1b130*/  MUFU.EX2 R188, R188 ;  /* 0x000000bc00bc7308 */ /* 0x000fe20000000800 */
[----:B------:R-:W-:-:S04]  /*1b140*/  FMNMX.FTZ R137, R138, R137, !PT ;  /* 0x000000898a897209 */ /* 0x000fc80007810000 */
[----:B------:R-:W-:-:S03]  /*1b150*/  FMNMX.FTZ R137, R139, R137, !PT ;  /* 0x000000898b897209 */ /* 0x000fc60007810000 */
[----:B------:R-:W-:Y:S01]  /*1b160*/  MUFU.EX2 R144, R144 ;  /* 0x0000009000907308 */ /* 0x000fe20000000800 */
[----:B------:R-:W-:-:S07]  /*1b170*/  FMNMX.FTZ R137, R142, R137, !PT ;  /* 0x000000898e897209 */ /* 0x000fce0007810000 */
        /* <DEDUP_REMOVED lines=10> */
[----:B------:R-:W-:-:S03]  /*1b220*/  FFMA.FTZ R128, R133, R90, -R171 ;  /* 0x0000005a85807223 */ /* 0x000fc600000108ab */
[----:B------:R-:W-:Y:S01]  /*1b230*/  HGMMA.64x128x16.F32 R24, R200, gdesc[UR4].tnspB, R24, gsb0 ;  /* 0x41e00004c8187df0 */ /* 0x000fe20008000818 */
[----:B------:R-:W-:Y:S01]  /*1b240*/  R2UR UR6, R88 ;  /* 0x00000000580672ca */ /* 0x000fe200000e0000 */
[----:B------:R-:W-:Y:S01]  /*1b250*/  MUFU.EX2 R196, R196 ;  /* 0x000000c400c47308 */ /* 0x000fe20000000800 */
[----:B------:R-:W-:Y:S02]  /*1b260*/  R2UR UR7, R89 ;  /* 0x00000000590772ca */ /* 0x000fe400000e0000 */
[----:B------:R-:W-:-:S04]  /*1b270*/  FMNMX.FTZ R88, R143, R137, !PT ;  /* 0x000000898f587209 */ /* 0x000fc80007810000 */
[----:B------:R-:W-:Y:S01]  /*1b280*/  FMNMX.FTZ R88, R130, R88, !PT ;  /* 0x0000005882587209 */ /* 0x000fe20007810000 */
[----:B------:R1:W-:Y:S03]  /*1b290*/  MUFU.EX2 R137, R141 ;  /* 0x0000008d00897308 */ /* 0x0003e60000000800 */
        /* <DEDUP_REMOVED lines=20> */
[----:B------:R-:W-:-:S03]  /*1b3e0*/  VIADD R88, R6, 0x400 ;  /* 0x0000040006587836 */ /* 0x000fc60000000000 */
[----:B------:R-:W-:Y:S01]  /*1b3f0*/  FMNMX.FTZ R89, R103, R89, !PT ;  /* 0x0000005967597209 */ /* 0x000fe20007810000 */
[----:B------:R-:W-:Y:S02]  /*1b400*/  WARPGROUP.DEPBAR.LE gsb0, 0x0 ;  /* 0x00008000000079c5 */ /* 0x000fe40000010000 */
[----:B------:R-:W-:Y:S01]  /*1b410*/  WARPGROUP.ARRIVE ;  /* 0x00000000000079c5 */ /* 0x000fe20000000000 */
[-CC-:B------:R-:W-:Y:S01]  /*1b420*/  FFMA.FTZ R200, R120, R90.reuse, -R171.reuse ;  /* 0x0000005a78c87223 */ /* 0x180fe200000108ab */
[-CC-:B------:R-:W-:Y:S01]  /*1b430*/  FFMA.FTZ R120, R121, R90.reuse, -R171.reuse ;  /* 0x0000005a79787223 */ /* 0x180fe200000108ab */
[-CC-:B------:R-:W-:Y:S01]  /*1b440*/  FFMA.FTZ R202, R124, R90.reuse, -R171.reuse ;  /* 0x0000005a7cca7223 */ /* 0x180fe200000108ab */
[-CC-:B------:R-:W-:Y:S02]  /*1b450*/  FFMA.FTZ R121, R125, R90.reuse, -R171.reuse ;  /* 0x0000005a7d797223 */ /* 0x180fe400000108ab */
[----:B------:R-:W-:Y:S01]  /*1b460*/  HGMMA.64x128x16.F32 R24, R204, gdesc[UR4].tnspB, R24, gsb0 ;  /* 0x41e00004cc187df0 */ /* 0x000fe20008000818 */
[----:B------:R-:W-:Y:S01]  /*1b470*/  R2UR UR6, R88 ;  /* 0x00000000580672ca */ /* 0x000fe200000e0000 */
[----:B------:R-:W-:Y:S01]  /*1b480*/  FFMA.FTZ R88, R117, R90, -R171 ;  /* 0x0000005a75587223 */ /* 0x000fe200000108ab */
        /* <DEDUP_REMOVED lines=8> */
[----:B------:R-:W-:Y:S01]  /*1b510*/  FMNMX.FTZ R113, R169, R89, !PT ;  /* 0x00000059a9717209 */ /* 0x000fe20007810000 */
[----:B------:R-:W-:Y:S01]  /*1b520*/  WARPGROUP.ARRIVE ;  /* 0x00000000000079c5 */ /* 0x000fe20000000000 */
[----:B------:R-:W-:Y:S01]  /*1b530*/  MOV R89, 0x40000040 ;  /* 0x4000004000597802 */ /* 0x000fe20000000f00 */
[-CC-:B------:R-:W-:Y:S01]  /*1b540*/  FFMA.FTZ R206, R116, R90.reuse, -R171.reuse ;  /* 0x0000005a74ce7223 */ /* 0x180fe200000108ab */
[----:B------:R-:W-:Y:S01]  /*1b550*/  FMNMX.FTZ R113, R170, R113, !PT ;  /* 0x00000071aa717209 */ /* 0x000fe20007810000 */
[----:B------:R-:W-:Y:S01]  /*1b560*/  MUFU.EX2 R204, R204 ;  /* 0x000000cc00cc7308 */ /* 0x000fe20000000800 */
[----:B------:R-:W-:Y:S01]  /*1b570*/  R2UR UR7, R89 ;  /* 0x00000000590772ca */ /* 0x000fe200000e0000 */
[-CC-:B------:R-:W-:Y:S01]  /*1b580*/  FFMA.FTZ R89, R96, R90.reuse, -R171.reuse ;  /* 0x0000005a60597223 */ /* 0x180fe200000108ab */
[----:B------:R-:W-:Y:S01]  /*1b590*/  FMNMX.FTZ R113, R94, R113, !PT ;  /* 0x000000715e717209 */ /* 0x000fe20007810000 */
[-CC-:B------:R-:W-:Y:S01]  /*1b5a0*/  FFMA.FTZ R96, R97, R90.reuse, -R171.reuse ;  /* 0x0000005a61607223 */ /* 0x180fe200000108ab */
[-CC-:B------:R-:W-:Y:S01]  /*1b5b0*/  FFMA.FTZ R97, R100, R90.reuse, -R171.reuse ;  /* 0x0000005a64617223 */ /* 0x180fe200000108ab */
[-CC-:B------:R-:W-:Y:S01]  /*1b5c0*/  FFMA.FTZ R100, R101, R90.reuse, -R171.reuse ;  /* 0x0000005a65647223 */ /* 0x180fe200000108ab */
[----:B------:R-:W-:Y:S01]  /*1b5d0*/  FMNMX.FTZ R113, R95, R113, !PT ;  /* 0x000000715f717209 */ /* 0x000fe20007810000 */
[--C-:B------:R-:W-:Y:S01]  /*1b5e0*/  FFMA.FTZ R101, R167, R90, -R171.reuse ;  /* 0x0000005aa7657223 */ /* 0x100fe200000108ab */
[----:B------:R-:W-:Y:S03]  /*1b5f0*/  MUFU.EX2 R112, R112 ;  /* 0x0000007000707308 */ /* 0x000fe60000000800 */
[----:B------:R-:W3:Y:S02]  /*1b600*/  SHFL.BFLY PT, R116, R113, 0x2, 0x1f ;  /* 0x0c401f0071747f89 */ /* 0x000ee400000e0000 */
[----:B------:R-:W-:Y:S03]  /*1b610*/  HGMMA.64x128x16.F32 R24, R208, gdesc[UR4].tnspB, R24, gsb0 ;  /* 0x41e00004d0187df0 */ /* 0x000fe60008000818 */
[----:B------:R-:W-:Y:S08]  /*1b620*/  MUFU.EX2 R206, R206 ;  /* 0x000000ce00ce7308 */ /* 0x000ff00000000800 */
[----:B------:R-:W-:Y:S08]  /*1b630*/  MUFU.EX2 R89, R89 ;  /* 0x0000005900597308 */ /* 0x000ff00000000800 */
[----:B------:R-:W-:Y:S01]  /*1b640*/  MUFU.EX2 R96, R96 ;  /* 0x0000006000607308 */ /* 0x000fe20000000800 */
[----:B---3--:R-:W-:Y:S01]  /*1b650*/  FMNMX.FTZ R113, R113, R116, !PT ;  /* 0x0000007471717209 */ /* 0x008fe20007810000 */
[----:B------:R-:W-:-:S06]  /*1b660*/  FFMA.FTZ R116, R92, R90, -R171 ;  /* 0x0000005a5c747223 */ /* 0x000fcc00000108ab */
[----:B------:R-:W-:Y:S08]  /*1b670*/  MUFU.EX2 R97, R97 ;  /* 0x0000006100617308 */ /* 0x000ff00000000800 */
[----:B------:R-:W-:Y:S08]  /*1b680*/  MUFU.EX2 R100, R100 ;  /* 0x0000006400647308 */ /* 0x000ff00000000800 */
[----:B------:R-:W-:Y:S01]  /*1b690*/  MUFU.EX2 R101, R101 ;  /* 0x0000006500657308 */ /* 0x000fe20000000800 */
[----:B------:R-:W-:-:S02]  /*1b6a0*/  WARPGROUP.DEPBAR.LE gsb0, 0x0 ;  /* 0x00008000000079c5 */ /* 0x000fc40000010000 */
[-CC-:B------:R-:W-:Y:S01]  /*1b6b0*/  FFMA.FTZ R208, R104, R90.reuse, -R171.reuse ;  /* 0x0000005a68d07223 */ /* 0x180fe200000108ab */
[-CC-:B------:R-:W-:Y:S01]  /*1b6c0*/  FFMA.FTZ R104, R105, R90.reuse, -R171.reuse ;  /* 0x0000005a69687223 */ /* 0x180fe200000108ab */
[-CC-:B------:R-:W-:Y:S01]  /*1b6d0*/  FFMA.FTZ R105, R109, R90.reuse, -R171.reuse ;  /* 0x0000005a6d697223 */ /* 0x180fe200000108ab */
[----:B------:R-:W-:Y:S01]  /*1b6e0*/  WARPGROUP.ARRIVE ;  /* 0x00000000000079c5 */ /* 0x000fe20000000000 */
[----:B------:R-:W3:Y:S01]  /*1b6f0*/  SHFL.BFLY PT, R109, R113, 0x1, 0x1f ;  /* 0x0c201f00716d7f89 */ /* 0x000ee200000e0000 */
[-CC-:B------:R-:W-:Y:S01]  /*1b700*/  FFMA.FTZ R210, R108, R90.reuse, -R171.reuse ;  /* 0x0000005a6cd27223 */ /* 0x180fe200000108ab */
[-CC-:B------:R-:W-:Y:S01]  /*1b710*/  FFMA.FTZ R108, R168, R90.reuse, -R171.reuse ;  /* 0x0000005aa86c7223 */ /* 0x180fe200000108ab */
[----:B------:R-:W-:Y:S01]  /*1b720*/  FFMA.FTZ R171, R93, R90, -R171 ;  /* 0x0000005a5dab7223 */ /* 0x000fe200000108ab */
[----:B------:R-:W-:Y:S08]  /*1b730*/  MUFU.EX2 R208, R208 ;  /* 0x000000d000d07308 */ /* 0x000ff00000000800 */
[----:B------:R-:W-:Y:S08]  /*1b740*/  MUFU.EX2 R104, R104 ;  /* 0x0000006800687308 */ /* 0x000ff00000000800 */
[----:B------:R-:W-:Y:S01]  /*1b750*/  MUFU.EX2 R210, R210 ;  /* 0x000000d200d27308 */ /* 0x000fe20000000800 */
[----:B---3--:R-:W-:-:S07]  /*1b760*/  FMNMX.FTZ R92, R113, R109, !PT ;  /* 0x0000006d715c7209 */ /* 0x008fce0007810000 */
[----:B------:R-:W-:Y:S01]  /*1b770*/  MUFU.EX2 R109, R116 ;  /* 0x00000074006d7308 */ /* 0x000fe20000000800 */
[C---:B------:R-:W-:Y:S01]  /*1b780*/  FMUL.FTZ R113, R92.reuse, R90 ;  /* 0x0000005a5c717220 */ /* 0x040fe20000410000 */
[----:B------:R-:W-:-:S03]  /*1b790*/  FADD.FTZ R93, -R92, R0 ;  /* 0x000000005c5d7221 */ /* 0x000fc60000010100 */
[-CC-:B------:R-:W-:Y:S01]  /*1b7a0*/  FFMA.FTZ R177, R8, R90.reuse, -R113.reuse ;  /* 0x0000005a08b17223 */ /* 0x180fe20000010871 */
[-CC-:B------:R-:W-:Y:S01]  /*1b7b0*/  FFMA.FTZ R117, R9, R90.reuse, -R113.reuse ;  /* 0x0000005a09757223 */ /* 0x180fe20000010871 */
[----:B------:R-:W-:Y:S02]  /*1b7c0*/  VIADD R8, R6, 0x480 ;  /* 0x0000048006087836 */ /* 0x000fe40000000000 */
[-C--:B------:R-:W-:Y:S01]  /*1b7d0*/  FMUL.FTZ R93, R93, R90.reuse ;  /* 0x0000005a5d5d7220 */ /* 0x080fe20000410000 */
[----:B------:R-:W-:Y:S02]  /*1b7e0*/  IMAD.MOV.U32 R9, RZ, RZ, 0x40000040 ;  /* 0x40000040ff097424 */ /* 0x000fe400078e00ff */
[-CC-:B------:R-:W-:Y:S01]  /*1b7f0*/  FFMA.FTZ R179, R14, R90.reuse, -R113.reuse ;  /* 0x0000005a0eb37223 */ /* 0x180fe20000010871 */
[----:B------:R-:W-:Y:S01]  /*1b800*/  MUFU.EX2 R177, R177 ;  /* 0x000000b100b17308 */ /* 0x000fe20000000800 */
[----:B------:R-:W-:Y:S01]  /*1b810*/  R2UR UR6, R8 ;  /* 0x00000000080672ca */ /* 0x000fe200000e0000 */
[-CC-:B------:R-:W-:Y:S01]  /*1b820*/  FFMA.FTZ R14, R20, R90.reuse, -R113.reuse ;  /* 0x0000005a140e7223 */ /* 0x180fe20000010871 */
[----:B------:R-:W-:Y:S01]  /*1b830*/  R2UR UR7, R9 ;  /* 0x00000000090772ca */ /* 0x000fe200000e0000 */
[----:B------:R-:W-:Y:S01]  /*1b840*/  IMAD.MOV.U32 R9, RZ, RZ, 0x40000040 ;  /* 0x40000040ff097424 */ /* 0x000fe200078e00ff */
[----:B------:R-:W-:Y:S01]  /*1b850*/  IADD3 R8, R6, 0x500, RZ ;  /* 0x0000050006087810 */ /* 0x000fe20007ffe0ff */
[-CC-:B------:R-:W-:Y:S01]  /*1b860*/  FFMA.FTZ R181, R161, R90.reuse, -R113.reuse ;  /* 0x0000005aa1b57223 */ /* 0x180fe20000010871 */
[-CC-:B------:R-:W-:Y:S01]  /*1b870*/  FFMA.FTZ R20, R162, R90.reuse, -R113.reuse ;  /* 0x0000005aa2147223 */ /* 0x180fe20000010871 */
[----:B------:R-:W3:Y:S01]  /*1b880*/  MUFU.EX2 R93, R93 ;  /* 0x0000005d005d7308 */ /* 0x000ee20000000800 */
[-CC-:B------:R-:W-:Y:S01]  /*1b890*/  FFMA.FTZ R6, R131, R90.reuse, -R113.reuse ;  /* 0x0000005a83067223 */ /* 0x180fe20000010871 */
[-CC-:B------:R-:W-:Y:S01]  /*1b8a0*/  FFMA.FTZ R183, R165, R90.reuse, -R113.reuse ;  /* 0x0000005aa5b77223 */ /* 0x180fe20000010871 */
[-CC-:B-1----:R-:W-:Y:S01]  /*1b8b0*/  FFMA.FTZ R141, R166, R90.reuse, -R113.reuse ;  /* 0x0000005aa68d7223 */ /* 0x182fe20000010871 */
[-C--:B------:R-:W-:Y:S01]  /*1b8c0*/  FFMA.FTZ R201, R122, R90.reuse, -R113 ;  /* 0x0000005a7ac97223 */ /* 0x080fe20000010871 */
[----:B--2---:R-:W-:Y:S01]  /*1b8d0*/  FADD.FTZ R122, R178, R15 ;  /* 0x0000000fb27a7221 */ /* 0x004fe20000010000 */
[-CC-:B------:R-:W-:Y:S01]  /*1b8e0*/  FFMA.FTZ R185, R154, R90.reuse, -R113.reuse ;  /* 0x0000005a9ab97223 */ /* 0x180fe20000010871 */
[-CC-:B------:R-:W-:Y:S01]  /*1b8f0*/  FFMA.FTZ R197, R130, R90.reuse, -R113.reuse ;  /* 0x0000005a82c57223 */ /* 0x180fe20000010871 */
[----:B------:R-:W-:Y:S01]  /*1b900*/  HGMMA.64x128x16.F32 R24, R212, gdesc[UR4].tnspB, R24, gsb0 ;  /* 0x41e00004d4187df0 */ /* 0x000fe20008000818 */
[----:B------:R-:W-:Y:S01]  /*1b910*/  R2UR UR6, R8 ;  /* 0x00000000080672ca */ /* 0x000fe200000e0000 */
[----:B------:R1:W2:Y:S01]  /*1b920*/  MUFU.EX2 R116, R117 ;  /* 0x0000007500747308 */ /* 0x0002a20000000800 */
[----:B------:R-:W-:Y:S01]  /*1b930*/  R2UR UR7, R9 ;  /* 0x00000000090772ca */ /* 0x000fe200000e0000 */
[----:B------:R-:W-:Y:S01]  /*1b940*/  @!P1 IMAD R8, R228, 0x8, R2 ;  /* 0x00000008e4089824 */ /* 0x000fe200078e0202 */
[----:B------:R-:W-:Y:S01]  /*1b950*/  IADD3 R9, -R230, 0xb, RZ ;  /* 0x0000000be6097810 */ /* 0x000fe20007ffe1ff */
[----:B0-----:R-:W-:Y:S01]  /*1b960*/  FADD.FTZ R15, R7, R122 ;  /* 0x0000007a070f7221 */ /* 0x001fe20000010000 */
[-CC-:B------:R-:W-:Y:S01]  /*1b970*/  FFMA.FTZ R187, R158, R90.reuse, -R113.reuse ;  /* 0x0000005a9ebb7223 */ /* 0x180fe20000010871 */
[----:B------:R-:W-:Y:S01]  /*1b980*/  FFMA.FTZ R124, R159, R90, -R113 ;  /* 0x0000005a9f7c7223 */ /* 0x000fe20000010871 */
[----:B---3--:R-:W-:Y:S01]  /*1b990*/  FFMA.FTZ R131, R93, R12, R177 ;  /* 0x0000000c5d837223 */ /* 0x008fe200000100b1 */
[----:B------:R-:W-:Y:S01]  /*1b9a0*/  MUFU.EX2 R179, R179 ;  /* 0x000000b300b37308 */ /* 0x000fe20000000800 */
[----:B------:R-:W-:Y:S01]  /*1b9b0*/  @!P1 IADD3 R8, R8, 0x34840, RZ ;  /* 0x0003484008089810 */ /* 0x000fe20007ffe0ff */
[-C--:B-1----:R-:W-:Y:S01]  /*1b9c0*/  FFMA.FTZ R117, R155, R90.reuse, -R113 ;  /* 0x0000005a9b757223 */ /* 0x082fe20000010871 */
[----:B------:R-:W-:Y:S01]  /*1b9d0*/  FADD.FTZ R122, R180, R15 ;  /* 0x0000000fb47a7221 */ /* 0x000fe20000010000 */
[-CC-:B------:R-:W-:Y:S01]  /*1b9e0*/  FFMA.FTZ R205, R114, R90.reuse, -R113.reuse ;  /* 0x0000005a72cd7223 */ /* 0x180fe20000010871 */
[----:B------:R-:W-:Y:S01]  /*1b9f0*/  @!P1 PRMT R130, RZ, 0x654, R8 ;  /* 0x00000654ff829816 */ /* 0x000fe20000000008 */
[-CC-:B------:R-:W-:Y:S01]  /*1ba00*/  FFMA.FTZ R189, R146, R90.reuse, -R113.reuse ;  /* 0x0000005a92bd7223 */ /* 0x180fe20000010871 */
[-C--:B------:R-:W-:Y:S01]  /*1ba10*/  FFMA.FTZ R140, R147, R90.reuse, -R113 ;  /* 0x0000005a938c7223 */ /* 0x080fe20000010871 */
[----:B------:R-:W-:Y:S01]  /*1ba20*/  MUFU.EX2 R14, R14 ;  /* 0x0000000e000e7308 */ /* 0x000fe20000000800 */
[----:B--2---:R-:W-:Y:S01]  /*1ba30*/  FADD.FTZ R12, R116, R131 ;  /* 0x00000083740c7221 */ /* 0x004fe20000010000 */
        /* <DEDUP_REMOVED lines=24> */
[----:B------:R-:W-:Y:S01]  /*1bbc0*/  FFMA.FTZ R95, R95, R90, -R113 ;  /* 0x0000005a5f5f7223 */ /* 0x000fe20000010871 */
[----:B------:R-:W-:-:S02]  /*1bbd0*/  F2FP.F16.F32.PACK_AB R178, R7, R178 ;  /* 0x000000b207b2723e */ /* 0x000fc400000000ff */
[----:B------:R-:W-:Y:S02]  /*1bbe0*/  F2FP.F16.F32.PACK_AB R180, R11, R180 ;  /* 0x000000b40bb4723e */ /* 0x000fe400000000ff */
[----:B------:R-:W-:Y:S01]  /*1bbf0*/  F2FP.F16.F32.PACK_AB R177, R116, R177 ;  /* 0x000000b174b1723e */ /* 0x000fe200000000ff */
        /* <DEDUP_REMOVED lines=14> */
[----:B------:R-:W-:-:S04]  /*1bce0*/  F2FP.F16.F32.PACK_AB R212, R96, R89 ;  /* 0x0000005960d4723e */ /* 0x000fc800000000ff */
[----:B------:R-:W-:Y:S01]  /*1bcf0*/  MUFU.EX2 R133, R133 ;  /* 0x0000008500857308 */ /* 0x000fe20000000800 */
[----:B------:R-:W-:Y:S01]  /*1bd00*/  F2FP.F16.F32.PACK_AB R214, R100, R97 ;  /* 0x0000006164d6723e */ /* 0x000fe200000000ff */
[----:B------:R-:W-:Y:S06]  /*1bd10*/  HGMMA.64x128x16.F32 R24, R216, gdesc[UR4].tnspB, R24, gsb0 ;  /* 0x41e00004d8187df0 */ /* 0x000fec0008000818 */
        /* <DEDUP_REMOVED lines=13> */
[----:B------:R-:W1:Y:S01]  /*1bdf0*/  MUFU.EX2 R103, R103 ;  /* 0x0000006700677308 */ /* 0x000e620000000800 */
[----:B0-----:R-:W-:-:S07]  /*1be00*/  F2FP.F16.F32.PACK_AB R213, R99, R98 ;  /* 0x0000006263d5723e */ /* 0x001fce00000000ff */
[----:B------:R-:W-:Y:S08]  /*1be10*/  MUFU.EX2 R169, R169 ;  /* 0x000000a900a97308 */ /* 0x000ff00000000800 */
[----:B------:R-:W-:Y:S01]  /*1be20*/  MUFU.EX2 R170, R170 ;  /* 0x000000aa00aa7308 */ /* 0x000fe20000000800 */
[----:B-1----:R-:W-:-:S07]  /*1be30*/  F2FP.F16.F32.PACK_AB R215, R103, R102 ;  /* 0x0000006667d7723e */ /* 0x002fce00000000ff */
[----:B------:R-:W-:Y:S08]  /*1be40*/  MUFU.EX2 R95, R95 ;  /* 0x0000005f005f7308 */ /* 0x000ff00000000800 */
[----:B------:R-:W-:Y:S01]  /*1be50*/  MUFU.EX2 R105, R105 ;  /* 0x0000006900697308 */ /* 0x000fe20000000800 */
[----:B------:R-:W-:Y:S02]  /*1be60*/  WARPGROUP.DEPBAR.LE gsb0, 0x0 ;  /* 0x00008000000079c5 */ /* 0x000fe40000010000 */
[----:B------:R0:W-:Y:S06]  /*1be70*/  BAR.ARV R9, 0x100 ;  /* 0x000400090000751d */ /* 0x0001ec0000002000 */
[----:B------:R1:W-:Y:S01]  /*1be80*/  @!P1 SYNCS.ARRIVE.TRANS64.RED.A1T0 RZ, [R130+URZ], RZ ;  /* 0x000000ff82ff99a7 */ /* 0x0003e2000810043f */
[----:B------:R-:W-:Y:S01]  /*1be90*/  MUFU.EX2 R219, R94 ;  /* 0x0000005e00db7308 */ /* 0x000fe20000000800 */
[----:B0-----:R-:W-:Y:S01]  /*1bea0*/  FADD.FTZ R9, R179, R12 ;  /* 0x0000000cb3097221 */ /* 0x001fe20000010000 */
[----:B------:R-:W-:Y:S01]  /*1beb0*/  F2FP.F16.F32.PACK_AB R179, R14, R179 ;  /* 0x000000b30eb3723e */ /* 0x000fe200000000ff */
[-C--:B------:R-:W-:Y:S01]  /*1bec0*/  FMUL.FTZ R24, R24, R3.reuse ;  /* 0x0000000318187220 */ /* 0x080fe20000410000 */
[----:B------:R-:W-:Y:S01]  /*1bed0*/  FMUL.FTZ R25, R25, R3 ;  /* 0x0000000319197220 */ /* 0x000fe20000410000 */
[----:B------:R-:W-:Y:S01]  /*1bee0*/  FADD.FTZ R12, R14, R9 ;  /* 0x000000090e0c7221 */ /* 0x000fe20000010000 */
[----:B------:R-:W-:Y:S01]  /*1bef0*/  FFMA.FTZ R9, R127, R90, -R113 ;  /* 0x0000005a7f097223 */ /* 0x000fe20000010871 */
[----:B-1----:R-:W-:-:S02]  /*1bf00*/  @!P1 IMAD R130, R5, 0x8, R2 ;  /* 0x0000000805829824 */ /* 0x002fc400078e0202 */
[-CC-:B------:R-:W-:Y:S01]  /*1bf10*/  FFMA.FTZ R5, R123, R90.reuse, -R113.reuse ;  /* 0x0000005a7b057223 */ /* 0x180fe20000010871 */
[----:B------:R-:W-:Y:S01]  /*1bf20*/  FADD.FTZ R15, R181, R12 ;  /* 0x0000000cb50f7221 */ /* 0x000fe20000010000 */
[----:B------:R-:W-:Y:S01]  /*1bf30*/  FADD.FTZ R123, R11, R122 ;  /* 0x0000007a0b7b7221 */ /* 0x000fe20000010000 */
[-C--:B------:R-:W-:Y:S01]  /*1bf40*/  FFMA.FTZ R12, R115, R90.reuse, -R113 ;  /* 0x0000005a730c7223 */ /* 0x080fe20000010871 */
[C---:B------:R-:W-:Y:S01]  /*1bf50*/  F2FP.F16.F32.PACK_AB R181, R20.reuse, R181 ;  /* 0x000000b514b5723e */ /* 0x040fe200000000ff */
[----:B------:R-:W-:Y:S01]  /*1bf60*/  FADD.FTZ R122, R20, R15 ;  /* 0x0000000f147a7221 */ /* 0x000fe20000010000 */
[----:B------:R-:W-:Y:S01]  /*1bf70*/  FADD.FTZ R114, R182, R123 ;  /* 0x0000007bb6727221 */ /* 0x000fe20000010000 */
[----:B------:R-:W-:Y:S01]  /*1bf80*/  FFMA.FTZ R15, R119, R90, -R113 ;  /* 0x0000005a770f7223 */ /* 0x000fe20000010871 */
[----:B------:R-:W-:Y:S01]  /*1bf90*/  MUFU.EX2 R5, R5 ;  /* 0x0000000500057308 */ /* 0x000fe20000000800 */
[----:B------:R-:W-:Y:S01]  /*1bfa0*/  FADD.FTZ R122, R183, R122 ;  /* 0x0000007ab77a7221 */ /* 0x000fe20000010000 */
[----:B------:R-:W-:Y:S01]  /*1bfb0*/  FADD.FTZ R115, R21, R114 ;  /* 0x0000007215737221 */ /* 0x000fe20000010000 */
[----:B------:R-:W-:-:S02]  /*1bfc0*/  @!P1 VIADD R130, R130, 0x34860 ;  /* 0x0003486082829836 */ /* 0x000fc40000000000 */
[-C--:B------:R-:W-:Y:S01]  /*1bfd0*/  FMUL.FTZ R28, R28, R3.reuse ;  /* 0x000000031c1c7220 */ /* 0x080fe20000410000 */
[----:B------:R-:W-:Y:S01]  /*1bfe0*/  FADD.FTZ R122, R141, R122 ;  /* 0x0000007a8d7a7221 */ /* 0x000fe20000010000 */
[----:B------:R-:W-:Y:S01]  /*1bff0*/  FADD.FTZ R115, R184, R115 ;  /* 0x00000073b8737221 */ /* 0x000fe20000010000 */
[-C--:B------:R-:W-:Y:S01]  /*1c000*/  FMUL.FTZ R29, R29, R3.reuse ;  /* 0x000000031d1d7220 */ /* 0x080fe20000410000 */
[----:B------:R-:W-:Y:S01]  /*1c010*/  MUFU.EX2 R9, R9 ;  /* 0x0000000900097308 */ /* 0x000fe20000000800 */
[----:B------:R-:W-:Y:S01]  /*1c020*/  FADD.FTZ R122, R185, R122 ;  /* 0x0000007ab97a7221 */ /* 0x000fe20000010000 */
[----:B------:R-:W-:Y:S01]  /*1c030*/  FADD.FTZ R115, R152, R115 ;  /* 0x0000007398737221 */ /* 0x000fe20000010000 */
[----:B------:R-:W-:Y:S01]  /*1c040*/  @!P1 PRMT R130, RZ, 0x654, R130 ;  /* 0x00000654ff829816 */ /* 0x000fe20000000082 */
[-C--:B------:R-:W-:Y:S01]  /*1c050*/  FMUL.FTZ R32, R32, R3.reuse ;  /* 0x0000000320207220 */ /* 0x080fe20000410000 */
[----:B------:R-:W-:Y:S01]  /*1c060*/  FADD.FTZ R122, R117, R122 ;  /* 0x0000007a757a7221 */ /* 0x000fe20000010000 */
[----:B------:R-:W-:Y:S01]  /*1c070*/  FADD.FTZ R106, R186, R115 ;  /* 0x00000073ba6a7221 */ /* 0x000fe20000010000 */
[----:B------:R0:W-:Y:S01]  /*1c080*/  @!P1 SYNCS.ARRIVE.TRANS64.RED.A1T0 RZ, [R130+URZ], RZ ;  /* 0x000000ff82ff99a7 */ /* 0x0001e2000810043f */
[----:B------:R-:W-:Y:S01]  /*1c090*/  MUFU.EX2 R12, R12 ;  /* 0x0000000c000c7308 */ /* 0x000fe20000000800 */
[----:B------:R-:W-:Y:S01]  /*1c0a0*/  FADD.FTZ R115, R187, R122 ;  /* 0x0000007abb737221 */ /* 0x000fe20000010000 */
[----:B------:R-:W-:Y:S01]  /*1c0b0*/  FADD.FTZ R119, R13, R106 ;  /* 0x0000006a0d777221 */ /* 0x000fe20000010000 */
[-C--:B------:R-:W-:Y:S01]  /*1c0c0*/  FMUL.FTZ R33, R33, R3.reuse ;  /* 0x0000000321217220 */ /* 0x080fe20000410000 */
[-C--:B------:R-:W-:Y:S01]  /*1c0d0*/  FMUL.FTZ R36, R36, R3.reuse ;  /* 0x0000000324247220 */ /* 0x080fe20000410000 */
[----:B------:R-:W-:Y:S01]  /*1c0e0*/  FADD.FTZ R106, R124, R115 ;  /* 0x000000737c6a7221 */ /* 0x000fe20000010000 */
[----:B------:R-:W-:Y:S01]  /*1c0f0*/  FADD.FTZ R119, R188, R119 ;  /* 0x00000077bc777221 */ /* 0x000fe20000010000 */
[-C--:B------:R-:W-:Y:S01]  /*1c100*/  FMUL.FTZ R37, R37, R3.reuse ;  /* 0x0000000325257220 */ /* 0x080fe20000410000 */
        /* <DEDUP_REMOVED lines=16> */
[----:B------:R-:W1:Y:S01]  /*1c210*/  MUFU.EX2 R0, R171 ;  /* 0x000000ab00007308 */ /* 0x000e620000000800 */
[----:B------:R-:W-:Y:S01]  /*1c220*/  FADD.FTZ R113, R193, R106 ;  /* 0x0000006ac1717221 */ /* 0x000fe20000010000 */
[----:B------:R-:W-:Y:S01]  /*1c230*/  FADD.FTZ R115, R136, R115 ;  /* 0x0000007388737221 */ /* 0x000fe20000010000 */
[-C--:B------:R-:W-:Y:S01]  /*1c240*/  FMUL.FTZ R52, R52, R3.reuse ;  /* 0x0000000334347220 */ /* 0x080fe20000410000 */
[-C--:B------:R-:W-:Y:S01]  /*1c250*/  FMUL.FTZ R53, R53, R3.reuse ;  /* 0x0000000335357220 */ /* 0x080fe20000410000 */
[----:B------:R-:W-:Y:S01]  /*1c260*/  FADD.FTZ R4, R132, R113 ;  /* 0x0000007184047221 */ /* 0x000fe20000010000 */
[----:B------:R-:W-:Y:S01]  /*1c270*/  FADD.FTZ R106, R194, R115 ;  /* 0x00000073c26a7221 */ /* 0x000fe20000010000 */
[-C--:B------:R-:W-:Y:S01]  /*1c280*/  FMUL.FTZ R56, R56, R3.reuse ;  /* 0x0000000338387220 */ /* 0x080fe20000410000 */
[-C--:B------:R-:W-:Y:S01]  /*1c290*/  FMUL.FTZ R57, R57, R3.reuse ;  /* 0x0000000339397220 */ /* 0x080fe20000410000 */
[----:B------:R-:W-:Y:S01]  /*1c2a0*/  FADD.FTZ R14, R195, R4 ;  /* 0x00000004c30e7221 */ /* 0x000fe20000010000 */
[----:B------:R-:W-:Y:S01]  /*1c2b0*/  FADD.FTZ R7, R137, R106 ;  /* 0x0000006a89077221 */ /* 0x000fe20000010000 */
[----:B------:R-:W2:Y:S01]  /*1c2c0*/  MUFU.EX2 R4, R107 ;  /* 0x0000006b00047308 */ /* 0x000ea20000000800 */
[-C--:B------:R-:W-:Y:S01]  /*1c2d0*/  FMUL.FTZ R60, R60, R3.reuse ;  /* 0x000000033c3c7220 */ /* 0x080fe20000410000 */
[----:B------:R-:W-:Y:S01]  /*1c2e0*/  FADD.FTZ R14, R133, R14 ;  /* 0x0000000e850e7221 */ /* 0x000fe20000010000 */
[----:B------:R-:W-:Y:S01]  /*1c2f0*/  FADD.FTZ R20, R196, R7 ;  /* 0x00000007c4147221 */ /* 0x000fe20000010000 */
[-C--:B------:R-:W-:Y:S01]  /*1c300*/  FMUL.FTZ R61, R61, R3.reuse ;  /* 0x000000033d3d7220 */ /* 0x080fe20000410000 */
[----:B------:R-:W-:Y:S01]  /*1c310*/  FMUL.FTZ R64, R64, R3 ;  /* 0x0000000340407220 */ /* 0x000fe20000410000 */
[----:B------:R-:W-:Y:S01]  /*1c320*/  FADD.FTZ R7, R197, R14 ;  /* 0x0000000ec5077221 */ /* 0x000fe20000010000 */
[----:B------:R-:W-:Y:S01]  /*1c330*/  FADD.FTZ R11, R129, R20 ;  /* 0x00000014810b7221 */ /* 0x000fe20000010000 */
[C---:B------:R-:W-:Y:S01]  /*1c340*/  F2FP.F16.F32.PACK_AB R197, R6.reuse, R197 ;  /* 0x000000c506c5723e */ /* 0x040fe200000000ff */
[----:B------:R-:W-:Y:S01]  /*1c350*/  FMUL.FTZ R65, R65, R3 ;  /* 0x0000000341417220 */ /* 0x000fe20000410000 */
[----:B------:R-:W-:Y:S01]  /*1c360*/  FADD.FTZ R14, R6, R7 ;  /* 0x00000007060e7221 */ /* 0x000fe20000010000 */
[----:B------:R-:W-:Y:S01]  /*1c370*/  FADD.FTZ R11, R198, R11 ;  /* 0x0000000bc60b7221 */ /* 0x000fe20000010000 */
[----:B-1----:R-:W-:Y:S01]  /*1c380*/  F2FP.F16.F32.PACK_AB R218, R0, R109 ;  /* 0x0000006d00da723e */ /* 0x002fe200000000ff */
[----:B------:R-:W-:Y:S01]  /*1c390*/  FMUL.FTZ R68, R68, R3 ;  /* 0x0000000344447220 */ /* 0x000fe20000410000 */
[----:B------:R-:W-:Y:S01]  /*1c3a0*/  FADD.FTZ R7, R199, R14 ;  /* 0x0000000ec7077221 */ /* 0x000fe20000010000 */
[----:B------:R-:W-:Y:S01]  /*1c3b0*/  FADD.FTZ R11, R128, R11 ;  /* 0x0000000b800b7221 */ /* 0x000fe20000010000 */
[----:B------:R-:W1:Y:S01]  /*1c3c0*/  MUFU.EX2 R14, R111 ;  /* 0x0000006f000e7308 */ /* 0x000e620000000800 */
[C---:B------:R-:W-:Y:S01]  /*1c3d0*/  F2FP.F16.F32.PACK_AB R199, R8.reuse, R199 ;  /* 0x000000c708c7723e */ /* 0x040fe200000000ff */
[----:B------:R-:W-:Y:S01]  /*1c3e0*/  FADD.FTZ R20, R8, R7 ;  /* 0x0000000708147221 */ /* 0x000fe20000010000 */
[----:B------:R-:W-:Y:S01]  /*1c3f0*/  FADD.FTZ R11, R200, R11 ;  /* 0x0000000bc80b7221 */ /* 0x000fe20000010000 */
[-C--:B------:R-:W-:Y:S01]  /*1c400*/  FMUL.FTZ R69, R69, R3.reuse ;  /* 0x0000000345457220 */ /* 0x080fe20000410000 */
[----:B------:R-:W-:Y:S01]  /*1c410*/  FMUL.FTZ R72, R72, R3 ;  /* 0x0000000348487220 */ /* 0x000fe20000410000 */
[----:B------:R-:W-:Y:S01]  /*1c420*/  FADD.FTZ R20, R201, R20 ;  /* 0x00000014c9147221 */ /* 0x000fe20000010000 */
[----:B------:R-:W-:Y:S01]  /*1c430*/  FADD.FTZ R11, R120, R11 ;  /* 0x0000000b780b7221 */ /* 0x000fe20000010000 */
[----:B------:R-:W-:Y:S01]  /*1c440*/  F2FP.F16.F32.PACK_AB R201, R5, R201 ;  /* 0x000000c905c9723e */ /* 0x000fe200000000ff */
[-C--:B------:R-:W-:Y:S01]  /*1c450*/  FMUL.FTZ R73, R73, R3.reuse ;  /* 0x0000000349497220 */ /* 0x080fe20000410000 */
        /* <DEDUP_REMOVED lines=11> */
[----:B------:R-:W-:Y:S01]  /*1c510*/  FMUL.FTZ R85, R85, R3 ;  /* 0x0000000355557220 */ /* 0x000fe20000410000 */
        /* <DEDUP_REMOVED lines=17> */
[----:B--2---:R-:W-:Y:S01]  /*1c630*/  F2FP.F16.F32.PACK_AB R209, R4, R209 ;  /* 0x000000d104d1723e */ /* 0x004fe200000000ff */
        /* <DEDUP_REMOVED lines=43> */
[-C--:B------:R-:W-:Y:S01]  /*1c8f0*/  FMUL.FTZ R26, R26, R93.reuse ;  /* 0x0000005d1a1a7220 */ /* 0x080fe20000410000 */
[----:B------:R0:W5:Y:S01]  /*1c900*/  LDL R4, [R1+0x4] ;  /* 0x0000040001047983 */ /* 0x0001620000100800 */
        /* <DEDUP_REMOVED lines=31> */
[----:B------:R-:W-:Y:S01]  /*1cb00*/  IMAD.MOV.U32 R5, RZ, RZ, R228 ;  /* 0x000000ffff057224 */ /* 0x000fe200078e00e4 */
[----:B------:R-:W-:Y:S01]  /*1cb10*/  MOV R3, R91 ;  /* 0x0000005b00037202 */ /* 0x000fe20000000f00 */
[----:B------:R-:W-:Y:S01]  /*1cb20*/  IMAD.MOV.U32 R0, RZ, RZ, R92 ;  /* 0x000000ffff007224 */ /* 0x000fe200078e005c */
[----:B0-----:R-:W-:Y:S06]  /*1cb30*/  @P2 BRA `(.L_x_6156) ;  /* 0xffffff9800802947 */ /* 0x001fec000383ffff */
.L_x_6146:
[----:B------:R-:W-:Y:S05]  /*1cb40*/  WARPSYNC.ALL ;  /* 0x0000000000007948 */ /* 0x000fea0003800000 */
[----:B------:R-:W-:Y:S06]  /*1cb50*/  BAR.ARV 0x8, 0x120 ;  /* 0x0204800000007b1d */ /* 0x000fec0000002000 */
[----:B------:R-:W-:Y:S05]  /*1cb60*/  @!P0 BRA `(.L_x_6157) ;  /* 0x0000000000048947 */ /* 0x000fea0003800000 */
[----:B------:R-:W-:Y:S01]  /*1cb70*/  BPT.TRAP 0x1 ;  /* 0x000000040000795c */ /* 0x000fe20000300000 */
.L_x_6157:
[----:B------:R-:W2:Y:S01]  /*1cb80*/  LDL R0, [R1+0x4] ;  /* 0x0000040001007983 */ /* 0x000ea20000100800 */
[----:B------:R-:W-:Y:S01]  /*1cb90*/  IMAD R9, R228, 0x8, R2 ;  /* 0x00000008e4097824 */ /* 0x000fe200078e0202 */
[----:B--2---:R-:W-:-:S04]  /*1cba0*/  SHF.L.U32 R0, R0, 0x1f, RZ ;  /* 0x0000001f00007819 */ /* 0x004fc800000006ff */
[----:B------:R0:W1:Y:S01]  /*1cbb0*/  SYNCS.PHASECHK.TRANS64.TRYWAIT P2, [R9+URZ+0x34850], R0 ;  /* 0x03485000090075a7 */ /* 0x000062000804017f */
[----:B------:R-:W-:Y:S05]  /*1cbc0*/  @!P0 BRA `(.L_x_6158) ;  /* 0x0000000000048947 */ /* 0x000fea0003800000 */
[----:B------:R-:W-:Y:S01]  /*1cbd0*/  BPT.TRAP 0x1 ;  /* 0x000000040000795c */ /* 0x000fe20000300000 */
.L_x_6158:
[----:B------:R-:W-:-:S05]  /*1cbe0*/  VIADD R2, R2, 0x400 ;  /* 0x0000040002027836 */ /* 0x000fca0000000000 */
[----:B------:R-:W-:-:S04]  /*1cbf0*/  SHF.R.U32.HI R2, RZ, 0x4, R2 ;  /* 0x00000004ff027819 */ /* 0x000fc80000011602 */
[----:B------:R-:W-:-:S04]  /*1cc00*/  LOP3.LUT R2, R2, 0x3fff, RZ, 0xc0, !PT ;  /* 0x00003fff02027812 */ /* 0x000fc800078ec0ff */
[----:B------:R-:W-:Y:S01]  /*1cc10*/  LOP3.LUT R3, R2, 0x5800000, RZ, 0xfc, !PT ;  /* 0x0580000002037812 */ /* 0x000fe200078efcff */
[----:B-1----:R-:W-:Y:S06]  /*1cc20*/  @P2 BRA `(.L_x_6159) ;  /* 0x0000000000082947 */ /* 0x002fec0003800000 */
[----:B------:R-:W1:Y:S02]  /*1cc30*/  SYNCS.PHASECHK.TRANS64.TRYWAIT P0, [R9+URZ+0x34850], R0 ;  /* 0x03485000090075a7 */ /* 0x000e64000800017f */
[----:B-1----:R-:W-:Y:S05]  /*1cc40*/  @!P0 BRA `(.L_x_6160) ;  /* 0x0000008c00b08947 */ /* 0x002fea0003800000 */
.L_x_6159:
[----:B------:R-:W-:Y:S01]  /*1cc50*/  IMAD R2, R228, 0xb00, R3 ;  /* 0x00000b00e4027824 */ /* 0x000fe200078e0203 */
[----:B------:R-:W-:Y:S01]  /*1cc60*/  MOV R3, 0x40000040 ;  /* 0x4000004000037802 */ /* 0x000fe20000000f00 */
[----:B------:R-:W-:Y:S05]  /*1cc70*/  WARPSYNC.ALL ;  /* 0x0000000000007948 */ /* 0x000fea0003800000 */
[C---:B------:R-:W-:Y:S01]  /*1cc80*/  R2UR UR6, R2.reuse ;  /* 0x00000000020672ca */ /* 0x040fe200000e0000 */
[----:B------:R-:W2:Y:S01]  /*1cc90*/  LDL.LU R7, [R1+0x4] ;  /* 0x0000040001077983 */ /* 0x000ea20000300800 */
[----:B------:R-:W-:Y:S01]  /*1cca0*/  R2UR UR7, R3 ;  /* 0x00000000030772ca */ /* 0x000fe200000e0000 */
[----:B------:R-:W-:Y:S01]  /*1ccb0*/  WARPGROUP.ARRIVE ;  /* 0x00000000000079c5 */ /* 0x000fe20000000000 */
[----:B-----5:R-:W-:Y:S01]  /*1ccc0*/  VIADD R4, R2, 0x80 ;  /* 0x0000008002047836 */ /* 0x020fe20000000000 */
[----:B01----:R-:W0:Y:S01]  /*1ccd0*/  SHFL.BFLY PT, R0, R15, 0x2, 0x1f ;  /* 0x0c401f000f007f89 */ /* 0x003e2200000e0000 */
[----:B------:R-:W-:Y:S01]  /*1cce0*/  IMAD.MOV.U32 R5, RZ, RZ, 0x40000040 ;  /* 0x40000040ff057424 */ /* 0x000fe200078e00ff */
[----:B------:R-:W-:Y:S01]  /*1ccf0*/  IADD3 R228, R228, 0x1, RZ ;  /* 0x00000001e4e47810 */ /* 0x000fe20007ffe0ff */
[----:B------:R-:W-:-:S03]  /*1cd00*/  IMAD.MOV.U32 R3, RZ, RZ, 0x40000040 ;  /* 0x40000040ff037424 */ /* 0x000fc600078e00ff */
[----:B------:R-:W-:-:S04]  /*1cd10*/  ISETP.NE.AND P0, PT, R228, 0x2, PT ;  /* 0x00000002e400780c */ /* 0x000fc80003f05270 */
[----:B------:R-:W-:Y:S01]  /*1cd20*/  HGMMA.64x128x16.F32 R24, R176, gdesc[UR4].tnspB, R24, gsb0 ;  /* 0x41e00004b0187df0 */ /* 0x000fe20008000818 */
[----:B------:R-:W-:Y:S02]  /*1cd30*/  R2UR UR6, R4 ;  /* 0x00000000040672ca */ /* 0x000fe400000e0000 */
[----:B------:R-:W-:Y:S01]  /*1cd40*/  R2UR UR7, R5 ;  /* 0x00000000050772ca */ /* 0x000fe200000e0000 */
[----:B------:R-:W-:Y:S01]  /*1cd50*/  IMAD.MOV.U32 R5, RZ, RZ, 0x40000040 ;  /* 0x40000040ff057424 */ /* 0x000fe200078e00ff */
[----:B------:R-:W-:Y:S01]  /*1cd60*/  IADD3 R4, R2, 0x100, RZ ;  /* 0x0000010002047810 */ /* 0x000fe20007ffe0ff */
[----:B0-----:R-:W-:Y:S01]  /*1cd70*/  FADD.FTZ R0, R0, R15 ;  /* 0x0000000f00007221 */ /* 0x001fe20000010000 */
[----:B------:R-:W-:Y:S02]  /*1cd80*/  WARPGROUP.DEPBAR.LE gsb0, 0x0 ;  /* 0x00008000000079c5 */ /* 0x000fe40000010000 */
[----:B------:R-:W-:-:S07]  /*1cd90*/  WARPGROUP.ARRIVE ;  /* 0x00000000000079c5 */ /* 0x000fce0000000000 */
[----:B------:R-:W-:Y:S01]  /*1cda0*/  HGMMA.64x128x16.F32 R24, R180, gdesc[UR4].tnspB, R24, gsb0 ;  /* 0x41e00004b4187df0 */ /* 0x000fe20008000818 */
[----:B------:R-:W-:Y:S01]  /*1cdb0*/  R2UR UR6, R4 ;  /* 0x00000000040672ca */ /* 0x000fe200000e0000 */
[----:B------:R-:W-:Y:S01]  /*1cdc0*/  VIADD R4, R2, 0x180 ;  /* 0x0000018002047836 */ /* 0x000fe20000000000 */
[----:B------:R-:W-:Y:S02]  /*1cdd0*/  R2UR UR7, R5 ;  /* 0x00000000050772ca */ /* 0x000fe400000e0000 */
[----:B------:R-:W-:Y:S01]  /*1cde0*/  MOV R5, 0x40000040 ;  /* 0x4000004000057802 */ /* 0x000fe20000000f00 */
        /* <DEDUP_REMOVED lines=39> */
[C---:B------:R-:W-:Y:S01]  /*1d060*/  VIADD R4, R2.reuse, 0x480 ;  /* 0x0000048002047836 */ /* 0x040fe20000000000 */
[----:B------:R-:W-:Y:S01]  /*1d070*/  R2UR UR7, R5 ;  /* 0x00000000050772ca */ /* 0x000fe200000e0000 */
[----:B------:R-:W-:Y:S01]  /*1d080*/  VIADD R2, R2, 0x500 ;  /* 0x0000050002027836 */ /* 0x000fe20000000000 */
[----:B------:R-:W-:Y:S01]  /*1d090*/  MOV R5, 0x40000040 ;  /* 0x4000004000057802 */ /* 0x000fe20000000f00 */
[----:B------:R-:W-:Y:S02]  /*1d0a0*/  WARPGROUP.DEPBAR.LE gsb0, 0x0 ;  /* 0x00008000000079c5 */ /* 0x000fe40000010000 */
[----:B------:R-:W-:-:S08]  /*1d0b0*/  WARPGROUP.ARRIVE ;  /* 0x00000000000079c5 */ /* 0x000fd00000000000 */
[----:B------:R-:W-:Y:S01]  /*1d0c0*/  HGMMA.64x128x16.F32 R24, R208, gdesc[UR4].tnspB, R24, gsb0 ;  /* 0x41e00004d0187df0 */ /* 0x000fe20008000818 */
[----:B------:R-:W-:Y:S01]  /*1d0d0*/  R2UR UR6, R4 ;  /* 0x00000000040672ca */ /* 0x000fe200000e0000 */
[----:B------:R-:W-:Y:S01]  /*1d0e0*/  IMAD.MOV.U32 R4, RZ, RZ, RZ ;  /* 0x000000ffff047224 */ /* 0x000fe200078e00ff */
[----:B------:R-:W-:Y:S01]  /*1d0f0*/  R2UR UR7, R5 ;  /* 0x00000000050772ca */ /* 0x000fe200000e0000 */
[----:B------:R-:W-:Y:S02]  /*1d100*/  WARPGROUP.DEPBAR.LE gsb0, 0x0 ;  /* 0x00008000000079c5 */ /* 0x000fe40000010000 */
[----:B------:R-:W-:-:S10]  /*1d110*/  WARPGROUP.ARRIVE ;  /* 0x00000000000079c5 */ /* 0x000fd40000000000 */
[----:B------:R-:W-:Y:S01]  /*1d120*/  HGMMA.64x128x16.F32 R24, R212, gdesc[UR4].tnspB, R24, gsb0 ;  /* 0x41e00004d4187df0 */ /* 0x000fe20008000818 */
[----:B------:R-:W-:Y:S02]  /*1d130*/  R2UR UR7, R3 ;  /* 0x00000000030772ca */ /* 0x000fe400000e0000 */
[----:B------:R-:W0:Y:S01]  /*1d140*/  SHFL.BFLY PT, R3, R12, 0x2, 0x1f ;  /* 0x0c401f000c037f89 */ /* 0x000e2200000e0000 */
[----:B------:R-:W-:Y:S01]  /*1d150*/  R2UR UR6, R2 ;  /* 0x00000000020672ca */ /* 0x000fe200000e0000 */
[----:B0-----:R-:W-:Y:S02]  /*1d160*/  FADD.FTZ R2, R3, R12 ;  /* 0x0000000c03027221 */ /* 0x001fe40000010000 */
[----:B------:R-:W0:Y:S04]  /*1d170*/  SHFL.BFLY PT, R3, R0, 0x1, 0x1f ;  /* 0x0c201f0000037f89 */ /* 0x000e2800000e0000 */
[----:B------:R-:W1:Y:S01]  /*1d180*/  SHFL.BFLY PT, R5, R2, 0x1, 0x1f ;  /* 0x0c201f0002057f89 */ /* 0x000e6200000e0000 */
[----:B0-----:R-:W-:Y:S01]  /*1d190*/  FADD.FTZ R10, R0, R3 ;  /* 0x00000003000a7221 */ /* 0x001fe20000010000 */
[----:B------:R-:W-:Y:S01]  /*1d1a0*/  SEL R0, RZ, 0x1, P0 ;  /* 0x00000001ff007807 */ /* 0x000fe20000000000 */
[----:B-1----:R-:W-:-:S03]  /*1d1b0*/  FADD.FTZ R11, R2, R5 ;  /* 0x00000005020b7221 */ /* 0x002fc60000010000 */
[----:B------:R-:W-:Y:S02]  /*1d1c0*/  FSETP.NE.FTZ.AND P2, PT, R10, RZ, PT ;  /* 0x000000ff0a00720b */ /* 0x000fe40003f55000 */
[----:B--2---:R-:W-:Y:S02]  /*1d1d0*/  LOP3.LUT R7, R7, R0, RZ, 0x3c, !PT ;  /* 0x0000000007077212 */ /* 0x004fe400078e3cff */
[----:B------:R-:W-:-:S09]  /*1d1e0*/  FSETP.NE.FTZ.AND P3, PT, R11, RZ, PT ;  /* 0x000000ff0b00720b */ /* 0x000fd20003f75000 */
[----:B------:R-:W0:Y:S08]  /*1d1f0*/  @P2 MUFU.LG2 R5, R10 ;  /* 0x0000000a00052308 */ /* 0x000e300000000c00 */
[----:B------:R1:W-:Y:S01]  /*1d200*/  @P2 MUFU.RCP R4, R10 ;  /* 0x0000000a00042308 */ /* 0x0003e20000001000 */
[----:B------:R-:W-:-:S07]  /*1d210*/  IMAD.MOV.U32 R8, RZ, RZ, RZ ;  /* 0x000000ffff087224 */ /* 0x000fce00078e00ff */
[----:B------:R-:W2:Y:S01]  /*1d220*/  @P3 MUFU.LG2 R6, R11 ;  /* 0x0000000b00063308 */ /* 0x000ea20000000c00 */
[----:B-1----:R-:W3:Y:S01]  /*1d230*/  LDL.LU R10, [R1+0x84] ;  /* 0x00008400010a7983 */ /* 0x002ee20000300800 */
[----:B------:R-:W-:Y:S02]  /*1d240*/  WARPGROUP.DEPBAR.LE gsb0, 0x0 ;  /* 0x00008000000079c5 */ /* 0x000fe40000010000 */
[----:B------:R-:W-:-:S06]  /*1d250*/  WARPGROUP.ARRIVE ;  /* 0x00000000000079c5 */ /* 0x000fcc0000000000 */
[----:B------:R-:W-:Y:S01]  /*1d260*/  HGMMA.64x128x16.F32 R24, R216, gdesc[UR4].tnspB, R24, gsb0 ;  /* 0x41e00004d8187df0 */ /* 0x000fe20008000818 */
[----:B------:R2:W-:Y:S01]  /*1d270*/  STL [R1+0x4], R7 ;  /* 0x0000040701007387 */ /* 0x0005e20000100800 */
[----:B------:R-:W1:Y:S01]  /*1d280*/  @P3 MUFU.RCP R8, R11 ;  /* 0x0000000b00083308 */ /* 0x000e620000001000 */
[----:B------:R-:W-:Y:S02]  /*1d290*/  @!P1 VIADD R9, R9, 0x34860 ;  /* 0x0003486009099836 */ /* 0x000fe40000000000 */
[C---:B------:R-:W-:Y:S01]  /*1d2a0*/  @P2 FMUL.FTZ R2, R90.reuse, 0.69314718246459960938 ;  /* 0x3f3172185a022820 */ /* 0x040fe20000410000 */
[----:B------:R-:W-:Y:S01]  /*1d2b0*/  @P3 FMUL.FTZ R90, R90, 0.69314718246459960938 ;  /* 0x3f3172185a5a3820 */ /* 0x000fe20000410000 */
[----:B0-----:R-:W-:Y:S01]  /*1d2c0*/  @P2 FMUL.FTZ R5, R5, 0.69314718246459960938 ;  /* 0x3f31721805052820 */ /* 0x001fe20000410000 */
[----:B------:R-:W-:Y:S01]  /*1d2d0*/  MOV R3, 0xff800000 ;  /* 0xff80000000037802 */ /* 0x000fe20000000f00 */
[----:B------:R-:W-:Y:S02]  /*1d2e0*/  IMAD.MOV.U32 R0, RZ, RZ, -0x800000 ;  /* 0xff800000ff007424 */ /* 0x000fe400078e00ff */
[----:B--2---:R-:W-:Y:S01]  /*1d2f0*/  @P3 FMUL.FTZ R7, R6, 0.69314718246459960938 ;  /* 0x3f31721806073820 */ /* 0x004fe20000410000 */
[----:B------:R-:W-:Y:S01]  /*1d300*/  @!P1 PRMT R9, RZ, 0x654, R9 ;  /* 0x00000654ff099816 */ /* 0x000fe20000000009 */
[----:B------:R-:W-:-:S02]  /*1d310*/  @P2 FFMA.FTZ R3, R2, R91, R5 ;  /* 0x0000005b02032223 */ /* 0x000fc40000010005 */
[----:B------:R-:W-:Y:S01]  /*1d320*/  @P3 FFMA.FTZ R0, R90, R92, R7 ;  /* 0x0000005c5a003223 */ /* 0x000fe20000010007 */
[----:B------:R-:W-:Y:S01]  /*1d330*/  SEL R228, R228, RZ, P0 ;  /* 0x000000ffe4e47207 */ /* 0x000fe20000000000 */
        /* <DEDUP_REMOVED lines=29> */
[----:B------:R-:W-:Y:S01]  /*1d510*/  FMUL.FTZ R40, R80, R4 ;  /* 0x0000000450287220 */ /* 0x000fe20000410000 */
        /* <DEDUP_REMOVED lines=17> */
[----:B------:R-:W-:Y:S01]  /*1d630*/  FMUL.FTZ R102, R29, R4 ;  /* 0x000000041d667220 */ /* 0x000fe20000410000 */
[----:B------:R-:W-:Y:S01]  /*1d640*/  PLOP3.LUT P1, PT, PT, PT, PT, 0x8, 0x0 ;  /* 0x000000000000781c */ /* 0x000fe20003f2e170 */
        /* <DEDUP_REMOVED lines=18> */
[----:B---3--:R-:W-:-:S05]  /*1d770*/  IADD3 R10, R10, 0x1, RZ ;  /* 0x000000010a0a7810 */ /* 0x008fca0007ffe0ff */
[----:B------:R0:W-:Y:S02]  /*1d780*/  STL [R1+0x84], R10 ;  /* 0x0000840a01007387 */ /* 0x0001e40000100800 */
.L_x_6096:
[----:B------:R-:W2:Y:S01]  /*1d790*/  LDL R82, [R1+0x7c] ;  /* 0x00007c0001527983 */ /* 0x000ea20000100800 */
[----:B------:R-:W-:Y:S05]  /*1d7a0*/  WARPSYNC.ALL ;  /* 0x0000000000007948 */ /* 0x000fea0003800000 */
[----:B------:R-:W1:Y:S01]  /*1d7b0*/  S2UR UR5, SR_CgaCtaId ;  /* 0x00000000000579c3 */ /* 0x000e620000008800 */
[----:B------:R-:W-:Y:S01]  /*1d7c0*/  UMOV UR4, 0x400 ;  /* 0x0000040000047882 */ /* 0x000fe20000000000 */
[----:B------:R-:W-:Y:S01]  /*1d7d0*/  BSSY B0, `(.L_x_6161) ;  /* 0x00001f5000007945 */ /* 0x000fe20003800000 */
[----:B-1----:R-:W-:-:S06]  /*1d7e0*/  ULEA UR4, UR5, UR4, 0x18 ;  /* 0x0000000405047291 */ /* 0x002fcc000f8ec03f */
[----:B------:R-:W-:Y:S01]  /*1d7f0*/  IMAD.U32 R2, RZ, RZ, UR4 ;  /* 0x00000004ff027e24 */ /* 0x000fe2000f8e00ff */
[----:B------:R-:W-:Y:S06]  /*1d800*/  BAR.SYNC.DEFER_BLOCKING 0x5, 0x120 ;  /* 0x0144800000007b1d */ /* 0x000fec0000010000 */
[----:B------:R1:W3:Y:S02]  /*1d810*/  LDS.128 R156, [R2+0x348d0] ;  /* 0x0348d000029c7984 */ /* 0x0002e40000000c00 */
[----:B------:R-:W-:Y:S06]  /*1d820*/  BAR.ARV 0x4, 0x120 ;  /* 0x0104800000007b1d */ /* 0x000fec0000002000 */
[----:B--2---:R-:W-:Y:S01]  /*1d830*/  SHF.R.S32.HI R38, RZ, 0x1f, R82 ;  /* 0x0000001fff267819 */ /* 0x004fe20000011452 */
[----:B------:R-:W-:-:S03]  /*1d840*/  IMAD.SHL.U32 R74, R82, 0x4, RZ ;  /* 0x00000004524a7824 */ /* 0x000fc600078e00ff */
[----:B------:R-:W-:Y:S01]  /*1d850*/  SHF.L.U64.HI R78, R82, 0x2, R38 ;  /* 0x00000002524e7819 */ /* 0x000fe20000010226 */
[----:B-1-3--:R-:W-:Y:S06]  /*1d860*/  @P1 BRA `(.L_x_6162) ;  /* 0x0000001400241947 */ /* 0x00afec0003800000 */
[----:B------:R-:W2:Y:S01]  /*1d870*/  LDL R107, [R1+0x3c] ;  /* 0x00003c00016b7983 */ /* 0x000ea20000100800 */
[----:B------:R-:W-:Y:S05]  /*1d880*/  WARPSYNC.ALL ;  /* 0x0000000000007948 */ /* 0x000fea0003800000 */
[----:B------:R-:W1:Y:S01]  /*1d890*/  S2R R86, SR_TID.X ;  /* 0x0000000000567919 */ /* 0x000e620000002100 */
[----:B------:R-:W-:Y:S01]  /*1d8a0*/  ULDC.64 UR4, c[0x0][0xbd8] ;  /* 0x0002f60000047ab9 */ /* 0x000fe20000000a00 */
[----:B------:R-:W-:Y:S01]  /*1d8b0*/  F2FP.F16.F32.PACK_AB R31, R31, R54 ;  /* 0x000000361f1f723e */ /* 0x000fe200000000ff */
[----:B------:R-:W-:Y:S01]  /*1d8c0*/  ULDC.64 UR6, c[0x0][0x208] ;  /* 0x0000820000067ab9 */ /* 0x000fe20000000a00 */
[----:B------:R-:W3:Y:S01]  /*1d8d0*/  S2R R5, SR_SWINHI ;  /* 0x0000000000057919 */ /* 0x000ee20000002f00 */
[----:B------:R-:W-:-:S02]  /*1d8e0*/  F2FP.F16.F32.PACK_AB R32, R49, R32 ;  /* 0x000000203120723e */ /* 0x000fc400000000ff */
[----:B------:R-:W-:Y:S02]  /*1d8f0*/  F2FP.F16.F32.PACK_AB R35, R35, R50 ;  /* 0x000000322323723e */ /* 0x000fe400000000ff */
[----:B-1----:R-:W-:-:S04]  /*1d900*/  IADD3 R86, R86, -0x80, RZ ;  /* 0xffffff8056567810 */ /* 0x002fc80007ffe0ff */
[----:B------:R-:W-:Y:S02]  /*1d910*/  SHF.R.S32.HI R4, RZ, 0x1f, R86 ;  /* 0x0000001fff047819 */ /* 0x000fe40000011456 */
[----:B------:R-:W-:Y:S02]  /*1d920*/  MOV R20, R2 ;  /* 0x0000000200147202 */ /* 0x000fe40000000f00 */
[----:B---3--:R-:W-:Y:S02]  /*1d930*/  MOV R21, R5 ;  /* 0x0000000500157202 */ /* 0x008fe40000000f00 */
[CC--:B------:R-:W-:Y:S02]  /*1d940*/  LEA.HI R8, R4.reuse, R86.reuse, RZ, 0x4 ;  /* 0x0000005604087211 */ /* 0x0c0fe400078f20ff */
[----:B------:R-:W-:Y:S02]  /*1d950*/  LEA.HI R4, R4, R86, RZ, 0x5 ;  /* 0x0000005604047211 */ /* 0x000fe400078f28ff */
[----:B0-----:R-:W-:-:S03]  /*1d960*/  SHF.R.S32.HI R9, RZ, 0x4, R8 ;  /* 0x00000004ff097819 */ /* 0x001fc60000011408 */
[----:B------:R-:W-:Y:S01]  /*1d970*/  IMAD.SHL.U32 R10, R4, 0x20, RZ ;  /* 0x00000020040a7824 */ /* 0x000fe200078e00ff */
[C---:B------:R-:W-:Y:S02]  /*1d980*/  LOP3.LUT R4, R8.reuse, 0x3fffff0, RZ, 0xc0, !PT ;  /* 0x03fffff008047812 */ /* 0x040fe400078ec0ff */
[----:B------:R-:W-:Y:S02]  /*1d990*/  LEA.HI R8, R8, R9, RZ, 0x1 ;  /* 0x0000000908087211 */ /* 0x000fe400078f08ff */
[----:B------:R-:W-:Y:S01]  /*1d9a0*/  LOP3.LUT R11, R10, 0xfffffc00, RZ, 0xc0, !PT ;  /* 0xfffffc000a0b7812 */ /* 0x000fe200078ec0ff */
[----:B------:R-:W-:Y:S01]  /*1d9b0*/  IMAD.IADD R4, R86, 0x1, -R4 ;  /* 0x0000000156047824 */ /* 0x000fe200078e0a04 */
[----:B------:R-:W-:-:S04]  /*1d9c0*/  LOP3.LUT R8, R8, 0x1ffffffe, RZ, 0xc0, !PT ;  /* 0x1ffffffe08087812 */ /* 0x000fc800078ec0ff */
[----:B------:R-:W-:Y:S01]  /*1d9d0*/  LEA R11, R4, R11, 0x6 ;  /* 0x0000000b040b7211 */ /* 0x000fe200078e30ff */
[----:B------:R-:W-:-:S04]  /*1d9e0*/  IMAD.IADD R8, R9, 0x1, -R8 ;  /* 0x0000000109087824 */ /* 0x000fc800078e0a08 */
[----:B------:R-:W-:-:S04]  /*1d9f0*/  IMAD R5, R8, 0x8, R11 ;  /* 0x0000000808057824 */ /* 0x000fc800078e020b */
[----:B------:R-:W-:Y:S01]  /*1da00*/  IMAD.WIDE R4, R5, 0x2, R20 ;  /* 0x0000000205047825 */ /* 0x000fe200078e0214 */
[----:B------:R-:W-:Y:S02]  /*1da10*/  BAR.SYNC.DEFER_BLOCKING 0x1, 0x100 ;  /* 0x0044000000007b1d */ /* 0x000fe40000010000 */
[C---:B------:R-:W-:Y:S02]  /*1da20*/  IADD3 R71, P2, R4.reuse, 0x4000, RZ ;  /* 0x0000400004477810 */ /* 0x040fe40007f5e0ff */
[C---:B------:R-:W-:Y:S02]  /*1da30*/  LOP3.LUT R29, R4.reuse, 0x380, RZ, 0xc0, !PT ;  /* 0x00000380041d7812 */ /* 0x040fe400078ec0ff */
[C---:B------:R-:W-:Y:S02]  /*1da40*/  IADD3 R59, P5, R4.reuse, 0x20, RZ ;  /* 0x00000020043b7810 */ /* 0x040fe40007fbe0ff */
[----:B------:R-:W-:Y:S02]  /*1da50*/  IADD3 R63, P0, R4, 0x40, RZ ;  /* 0x00000040043f7810 */ /* 0x000fe40007f1e0ff */
[----:B------:R-:W-:-:S02]  /*1da60*/  LOP3.LUT R14, R71, 0x380, RZ, 0xc0, !PT ;  /* 0x00000380470e7812 */ /* 0x000fc400078ec0ff */
[C---:B------:R-:W-:Y:S01]  /*1da70*/  IADD3 R67, P1, R4.reuse, 0x60, RZ ;  /* 0x0000006004437810 */ /* 0x040fe20007f3e0ff */
[--C-:B------:R-:W-:Y:S01]  /*1da80*/  IMAD.X R11, RZ, RZ, R5.reuse, P0 ;  /* 0x000000ffff0b7224 */ /* 0x100fe200000e0605 */
[----:B------:R-:W-:Y:S02]  /*1da90*/  IADD3 R79, P4, R4, 0x4040, RZ ;  /* 0x00004040044f7810 */ /* 0x000fe40007f9e0ff */
[----:B------:R-:W-:Y:S01]  /*1daa0*/  SHF.R.U64 R29, R29, 0x3, RZ ;  /* 0x000000031d1d7819 */ /* 0x000fe200000012ff */
[--C-:B------:R-:W-:Y:S01]  /*1dab0*/  IMAD.X R13, RZ, RZ, R5.reuse, P1 ;  /* 0x000000ffff0d7224 */ /* 0x100fe200008e0605 */
[----:B------:R-:W-:Y:S01]  /*1dac0*/  IADD3.X R9, RZ, R5, RZ, P5, !PT ;  /* 0x00000005ff097210 */ /* 0x000fe20002ffe4ff */
[----:B------:R-:W-:Y:S01]  /*1dad0*/  IMAD.X R27, RZ, RZ, R5, P4 ;  /* 0x000000ffff1b7224 */ /* 0x000fe200020e0605 */
[----:B------:R-:W-:Y:S02]  /*1dae0*/  LOP3.LUT R8, R59, 0x380, RZ, 0xc0, !PT ;  /* 0x000003803b087812 */ /* 0x000fe400078ec0ff */
[----:B------:R-:W-:-:S02]  /*1daf0*/  LOP3.LUT R10, R63, 0x380, RZ, 0xc0, !PT ;  /* 0x000003803f0a7812 */ /* 0x000fc400078ec0ff */
[C---:B------:R-:W-:Y:S02]  /*1db00*/  IADD3 R83, P5, R4.reuse, 0x4060, RZ ;  /* 0x0000406004537810 */ /* 0x040fe40007fbe0ff */
[----:B------:R-:W-:Y:S02]  /*1db10*/  IADD3 R75, P3, R4, 0x4020, RZ ;  /* 0x00004020044b7810 */ /* 0x000fe40007f7e0ff */
[----:B------:R-:W-:Y:S02]  /*1db20*/  SHF.R.U64 R14, R14, 0x3, RZ ;  /* 0x000000030e0e7819 */ /* 0x000fe400000012ff */
[----:B------:R-:W-:Y:S01]  /*1db30*/  LOP3.LUT R12, R67, 0x380, RZ, 0xc0, !PT ;  /* 0x00000380430c7812 */ /* 0x000fe200078ec0ff */
[----:B------:R-:W-:Y:S01]  /*1db40*/  IMAD.X R25, RZ, RZ, R5, P3 ;  /* 0x000000ffff197224 */ /* 0x000fe200018e0605 */
[----:B------:R-:W-:Y:S02]  /*1db50*/  LOP3.LUT R4, R29, R4, RZ, 0x3c, !PT ;  /* 0x000000041d047212 */ /* 0x000fe400078e3cff */
[----:B------:R-:W-:-:S02]  /*1db60*/  LOP3.LUT R26, R79, 0x380, RZ, 0xc0, !PT ;  /* 0x000003804f1a7812 */ /* 0x000fc400078ec0ff */
[----:B------:R-:W-:Y:S02]  /*1db70*/  SHF.R.U64 R8, R8, 0x3, RZ ;  /* 0x0000000308087819 */ /* 0x000fe400000012ff */
[----:B------:R-:W-:Y:S02]  /*1db80*/  SHF.R.U64 R10, R10, 0x3, RZ ;  /* 0x000000030a0a7819 */ /* 0x000fe400000012ff */
[----:B------:R-:W-:Y:S02]  /*1db90*/  LOP3.LUT R28, R83, 0x380, RZ, 0xc0, !PT ;  /* 0x00000380531c7812 */ /* 0x000fe400078ec0ff */
[----:B------:R-:W-:Y:S02]  /*1dba0*/  LOP3.LUT R24, R75, 0x380, RZ, 0xc0, !PT ;  /* 0x000003804b187812 */ /* 0x000fe400078ec0ff */
[----:B------:R-:W-:Y:S02]  /*1dbb0*/  LOP3.LUT R14, R14, R71, RZ, 0x3c, !PT ;  /* 0x000000470e0e7212 */ /* 0x000fe400078e3cff */
[----:B------:R-:W-:-:S02]  /*1dbc0*/  SHF.R.U64 R12, R12, 0x3, RZ ;  /* 0x000000030c0c7819 */ /* 0x000fc400000012ff */
[----:B------:R-:W-:Y:S02]  /*1dbd0*/  SHF.R.U64 R26, R26, 0x3, RZ ;  /* 0x000000031a1a7819 */ /* 0x000fe400000012ff */
[----:B------:R-:W-:Y:S02]  /*1dbe0*/  MOV R71, R4 ;  /* 0x0000000400477202 */ /* 0x000fe40000000f00 */
[----:B------:R-:W-:Y:S02]  /*1dbf0*/  LOP3.LUT R8, R8, R59, RZ, 0x3c, !PT ;  /* 0x0000003b08087212 */ /* 0x000fe400078e3cff */
[----:B------:R-:W-:Y:S02]  /*1dc00*/  LOP3.LUT R10, R10, R63, RZ, 0x3c, !PT ;  /* 0x0000003f0a0a7212 */ /* 0x000fe400078e3cff */
[----:B------:R-:W-:Y:S02]  /*1dc10*/  F2FP.F16.F32.PACK_AB R4, R103, R6 ;  /* 0x000000066704723e */ /* 0x000fe400000000ff */
[----:B------:R-:W-:-:S02]  /*1dc20*/  IADD3.X R15, RZ, R5, RZ, P2, !PT ;  /* 0x00000005ff0f7210 */ /* 0x000fc400017fe4ff */
[----:B------:R-:W-:Y:S02]  /*1dc30*/  IADD3.X R29, RZ, R5, RZ, P5, !PT ;  /* 0x00000005ff1d7210 */ /* 0x000fe40002ffe4ff */
[----:B------:R-:W-:Y:S02]  /*1dc40*/  SHF.R.U64 R28, R28, 0x3, RZ ;  /* 0x000000031c1c7819 */ /* 0x000fe400000012ff */
[----:B------:R-:W-:Y:S02]  /*1dc50*/  F2FP.F16.F32.PACK_AB R6, R102, R7 ;  /* 0x000000076606723e */ /* 0x000fe400000000ff */
[----:B------:R-:W-:Y:S02]  /*1dc60*/  SHF.R.U64 R24, R24, 0x3, RZ ;  /* 0x0000000318187819 */ /* 0x000fe400000012ff */
[----:B------:R-:W-:Y:S02]  /*1dc70*/  F2FP.F16.F32.PACK_AB R5, R105, R106 ;  /* 0x0000006a6905723e */ /* 0x000fe400000000ff */
[----:B------:R-:W-:-:S02]  /*1dc80*/  F2FP.F16.F32.PACK_AB R7, R85, R104 ;  /* 0x000000685507723e */ /* 0x000fc400000000ff */
[----:B------:R-:W-:Y:S02]  /*1dc90*/  LOP3.LUT R12, R12, R67, RZ, 0x3c, !PT ;  /* 0x000000430c0c7212 */ /* 0x000fe400078e3cff */
[----:B------:R-:W-:Y:S01]  /*1dca0*/  LOP3.LUT R26, R26, R79, RZ, 0x3c, !PT ;  /* 0x0000004f1a1a7212 */ /* 0x000fe200078e3cff */
[----:B------:R0:W-:Y:S01]  /*1dcb0*/  STSM.16.M88.4 [R71], R4 ;  /* 0x0000000447007844 */ /* 0x0001e20000000200 */
[----:B------:R-:W-:Y:S02]  /*1dcc0*/  MOV R70, R8 ;  /* 0x0000000800467202 */ /* 0x000fe40000000f00 */
[----:B------:R-:W-:Y:S02]  /*1dcd0*/  MOV R67, R10 ;  /* 0x0000000a00437202 */ /* 0x000fe40000000f00 */
[----:B------:R-:W-:Y:S02]  /*1dce0*/  LOP3.LUT R28, R28, R83, RZ, 0x3c, !PT ;  /* 0x000000531c1c7212 */ /* 0x000fe400078e3cff */
[----:B------:R-:W-:-:S02]  /*1dcf0*/  F2FP.F16.F32.PACK_AB R8, R95, R94 ;  /* 0x0000005e5f08723e */ /* 0x000fc400000000ff */
[----:B------:R-:W-:Y:S02]  /*1dd00*/  F2FP.F16.F32.PACK_AB R9, R81, R84 ;  /* 0x000000545109723e */ /* 0x000fe400000000ff */
[----:B------:R-:W-:Y:S02]  /*1dd10*/  F2FP.F16.F32.PACK_AB R10, R100, R93 ;  /* 0x0000005d640a723e */ /* 0x000fe400000000ff */
[----:B------:R-:W-:Y:S02]  /*1dd20*/  F2FP.F16.F32.PACK_AB R11, R77, R80 ;  /* 0x000000504d0b723e */ /* 0x000fe400000000ff */
[----:B------:R-:W-:Y:S02]  /*1dd30*/  LOP3.LUT R24, R24, R75, RZ, 0x3c, !PT ;  /* 0x0000004b18187212 */ /* 0x000fe400078e3cff */
[----:B------:R-:W-:Y:S01]  /*1dd40*/  MOV R59, R26 ;  /* 0x0000001a003b7202 */ /* 0x000fe20000000f00 */
[----:B------:R1:W-:Y:S01]  /*1dd50*/  STSM.16.M88.4 [R70], R8 ;  /* 0x0000000846007844 */ /* 0x0003e20000000200 */
[----:B0-----:R-:W-:-:S02]  /*1dd60*/  F2FP.F16.F32.PACK_AB R4, R101, R92 ;  /* 0x0000005c6504723e */ /* 0x001fc400000000ff */
[----:B------:R-:W-:Y:S02]  /*1dd70*/  F2FP.F16.F32.PACK_AB R5, R73, R76 ;  /* 0x0000004c4905723e */ /* 0x000fe400000000ff */
[----:B------:R-:W-:Y:S02]  /*1dd80*/  F2FP.F16.F32.PACK_AB R6, R98, R91 ;  /* 0x0000005b6206723e */ /* 0x000fe400000000ff */
[----:B------:R-:W-:Y:S02]  /*1dd90*/  F2FP.F16.F32.PACK_AB R7, R69, R72 ;  /* 0x000000484507723e */ /* 0x000fe400000000ff */
[----:B------:R-:W-:Y:S02]  /*1dda0*/  F2FP.F16.F32.PACK_AB R27, R51, R58 ;  /* 0x0000003a331b723e */ /* 0x000fe400000000ff */
[----:B------:R-:W-:Y:S01]  /*1ddb0*/  MOV R66, R12 ;  /* 0x0000000c00427202 */ /* 0x000fe20000000f00 */
[----:B------:R0:W-:Y:S01]  /*1ddc0*/  STSM.16.M88.4 [R67], R4 ;  /* 0x0000000443007844 */ /* 0x0001e20000000200 */
[----:B------:R-:W-:-:S02]  /*1ddd0*/  MOV R63, R14 ;  /* 0x0000000e003f7202 */ /* 0x000fc40000000f00 */
[----:B------:R-:W-:Y:S02]  /*1dde0*/  MOV R51, R28 ;  /* 0x0000001c00337202 */ /* 0x000fe40000000f00 */
[----:B------:R-:W-:Y:S02]  /*1ddf0*/  MOV R62, R24 ;  /* 0x00000018003e7202 */ /* 0x000fe40000000f00 */
[----:B------:R-:W-:Y:S02]  /*1de00*/  F2FP.F16.F32.PACK_AB R12, R99, R90 ;  /* 0x0000005a630c723e */ /* 0x000fe400000000ff */
[----:B------:R-:W-:Y:S02]  /*1de10*/  F2FP.F16.F32.PACK_AB R13, R65, R68 ;  /* 0x00000044410d723e */ /* 0x000fe400000000ff */
[----:B------:R-:W-:Y:S02]  /*1de20*/  F2FP.F16.F32.PACK_AB R14, R96, R89 ;  /* 0x00000059600e723e */ /* 0x000fe400000000ff */
[----:B------:R-:W-:-:S02]  /*1de30*/  F2FP.F16.F32.PACK_AB R15, R61, R64 ;  /* 0x000000403d0f723e */ /* 0x000fc400000000ff */
[----:B------:R-:W-:Y:S01]  /*1de40*/  F2FP.F16.F32.PACK_AB R29, R30, R47 ;  /* 0x0000002f1e1d723e */ /* 0x000fe200000000ff */
[----:B------:R-:W-:Y:S01]  /*1de50*/  IMAD.MOV.U32 R47, RZ, RZ, RZ ;  /* 0x000000ffff2f7224 */ /* 0x000fe200078e00ff */
[----:B------:R-:W-:Y:S01]  /*1de60*/  F2FP.F16.F32.PACK_AB R24, R97, R88 ;  /* 0x000000586118723e */ /* 0x000fe200000000ff */
[----:B------:R2:W-:Y:S01]  /*1de70*/  STSM.16.M88.4 [R66], R12 ;  /* 0x0000000c42007844 */ /* 0x0005e20000000200 */
[----:B------:R-:W-:Y:S02]  /*1de80*/  F2FP.F16.F32.PACK_AB R25, R55, R60 ;  /* 0x0000003c3719723e */ /* 0x000fe400000000ff */
[----:B------:R-:W-:Y:S02]  /*1de90*/  F2FP.F16.F32.PACK_AB R26, R57, R56 ;  /* 0x00000038391a723e */ /* 0x000fe400000000ff */
[----:B------:R-:W-:Y:S02]  /*1dea0*/  F2FP.F16.F32.PACK_AB R30, R52, R33 ;  /* 0x00000021341e723e */ /* 0x000fe400000000ff */
[----:B------:R-:W-:Y:S01]  /*1deb0*/  ISETP.NE.U32.AND P2, PT, RZ, UR4, PT ;  /* 0x00000004ff007c0c */ /* 0x000fe2000bf45070 */
[----:B------:R-:W-:Y:S01]  /*1dec0*/  STSM.16.M88.4 [R63], R24 ;  /* 0x000000183f007844 */ /* 0x000fe20000000200 */
[----:B-1----:R-:W-:-:S02]  /*1ded0*/  IADD3 R10, P0, R74, UR4, RZ ;  /* 0x000000044a0a7c10 */ /* 0x002fc4000ff1e0ff */
[----:B------:R-:W-:Y:S02]  /*1dee0*/  F2FP.F16.F32.PACK_AB R28, R53, R44 ;  /* 0x0000002c351c723e */ /* 0x000fe400000000ff */
[----:B------:R-:W-:Y:S02]  /*1def0*/  F2FP.F16.F32.PACK_AB R33, R34, R43 ;  /* 0x0000002b2221723e */ /* 0x000fe400000000ff */
[----:B------:R-:W-:Y:S01]  /*1df00*/  F2FP.F16.F32.PACK_AB R34, R48, R41 ;  /* 0x000000293022723e */ /* 0x000fe200000000ff */
[----:B------:R-:W-:Y:S01]  /*1df10*/  STSM.16.M88.4 [R62], R28 ;  /* 0x0000001c3e007844 */ /* 0x000fe20000000200 */
[----:B0-----:R-:W-:Y:S02]  /*1df20*/  F2FP.F16.F32.PACK_AB R4, R45, R40 ;  /* 0x000000282d04723e */ /* 0x001fe400000000ff */
[----:B------:R-:W-:Y:S01]  /*1df30*/  F2FP.F16.F32.PACK_AB R5, R39, R46 ;  /* 0x0000002e2705723e */ /* 0x000fe200000000ff */
[----:B------:R-:W-:Y:S01]  /*1df40*/  STSM.16.M88.4 [R59], R32 ;  /* 0x000000203b007844 */ /* 0x000fe20000000200 */
[----:B------:R-:W-:-:S02]  /*1df50*/  F2FP.F16.F32.PACK_AB R6, R37, R36 ;  /* 0x000000242506723e */ /* 0x000fc400000000ff */
[----:B------:R-:W-:Y:S02]  /*1df60*/  F2FP.F16.F32.PACK_AB R7, R87, R42 ;  /* 0x0000002a5707723e */ /* 0x000fe400000000ff */
[----:B------:R-:W-:Y:S02]  /*1df70*/  ISETP.NE.AND.EX P2, PT, RZ, UR5, PT, P2 ;  /* 0x00000005ff007c0c */ /* 0x000fe4000bf45320 */
[----:B------:R-:W-:Y:S01]  /*1df80*/  IADD3.X R11, R78, UR5, RZ, P0, !PT ;  /* 0x000000054e0b7c10 */ /* 0x000fe200087fe4ff */
[----:B------:R-:W-:Y:S01]  /*1df90*/  ULDC.64 UR4, c[0x0][0xbe0] ;  /* 0x0002f80000047ab9 */ /* 0x000fe20000000a00 */
        /* <DEDUP_REMOVED lines=8> */
[----:B------:R1:W5:Y:S04]  /*1e020*/  @P2 LDG.E R47, desc[UR6][R10.64] ;  /* 0x000000060a2f2981 */ /* 0x000368000c1e1900 */
[----:B------:R1:W5:Y:S01]  /*1e030*/  @P0 LDG.E R46, desc[UR6][R8.64] ;  /* 0x00000006082e0981 */ /* 0x000362000c1e1900 */
[----:B--2---:R-:W-:-:S04]  /*1e040*/  IMAD.IADD R13, R16, 0x1, R107 ;  /* 0x00000001100d7824 */ /* 0x004fc800078e026b */
[----:B0-----:R-:W-:Y:S01]  /*1e050*/  IMAD.WIDE R4, R13, 0x2, R20 ;  /* 0x000000020d047825 */ /* 0x001fe200078e0214 */
[----:B-1----:R-:W-:Y:S06]  /*1e060*/  @P0 BRA `(.L_x_6163) ;  /* 0x0000000000140947 */ /* 0x002fec0003800000 */
[----:B------:R-:W-:Y:S05]  /*1e070*/  @!P2 BRA `(.L_x_6163) ;  /* 0x000000000010a947 */ /* 0x000fea0003800000 */
[----:B------:R-:W-:Y:S02]  /*1e080*/  ULDC.64 UR4, c[0x0][0x208] ;  /* 0x0000820000047ab9 */ /* 0x000fe40000000a00 */
[----:B------:R-:W2:Y:S04]  /*1e090*/  LDG.E R7, desc[UR4][R10.64] ;  /* 0x000000040a077981 */ /* 0x000ea8000c1e1900 */
[----:B-----5:R-:W2:Y:S02]  /*1e0a0*/  LDG.E R46, desc[UR4][R10.64+0x4] ;  /* 0x000004040a2e7981 */ /* 0x020ea4000c1e1900 */
[----:B--2---:R-:W-:-:S07]  /*1e0b0*/  IMAD.IADD R46, R46, 0x1, -R7 ;  /* 0x000000012e2e7824 */ /* 0x004fce00078e0a07 */
.L_x_6163:
[----:B------:R-:W2:Y:S01]  /*1e0c0*/  LDL R12, [R1+0x90] ;  /* 0x00009000010c7983 */ /* 0x000ea20000100800 */
[----:B------:R-:W-:-:S03]  /*1e0d0*/  ULDC.64 UR4, c[0x0][0xb70] ;  /* 0x0002dc0000047ab9 */ /* 0x000fc60000000a00 */
[----:B------:R-:W3:Y:S04]  /*1e0e0*/  LDL.LU R53, [R1+0x80] ;  /* 0x0000800001357983 */ /* 0x000ee80000300800 */
[----:B------:R-:W2:Y:S01]  /*1e0f0*/  LDL.LU R52, [R1+0x88] ;  /* 0x0000880001347983 */ /* 0x000ea20000300800 */
[--C-:B-----5:R-:W-:Y:S01]  /*1e100*/  SHF.R.S32.HI R21, RZ, 0x1f, R47.reuse ;  /* 0x0000001fff157819 */ /* 0x120fe2000001142f */
[----:B------:R-:W-:Y:S01]  /*1e110*/  IMAD.MOV.U32 R20, RZ, RZ, R47 ;  /* 0x000000ffff147224 */ /* 0x000fe200078e002f */
[----:B------:R-:W-:Y:S01]  /*1e120*/  IADD3 R9, P0, R4, 0x1000, RZ ;  /* 0x0000100004097810 */ /* 0x000fe20007f1e0ff */
[----:B------:R-:W-:Y:S01]  /*1e130*/  ULDC.64 UR6, c[0x0][0x208] ;  /* 0x0000820000067ab9 */ /* 0x000fe20000000a00 */
[----:B------:R-:W-:Y:S02]  /*1e140*/  SEL R50, R38, RZ, !P2 ;  /* 0x000000ff26327207 */ /* 0x000fe40005000000 */
[----:B------:R-:W-:-:S02]  /*1e150*/  LOP3.LUT R8, R9, 0x380, RZ, 0xc0, !PT ;  /* 0x0000038009087812 */ /* 0x000fc400078ec0ff */
[----:B------:R-:W-:Y:S02]  /*1e160*/  SEL R51, R82, RZ, !P2 ;  /* 0x000000ff52337207 */ /* 0x000fe40005000000 */
[----:B------:R-:W-:Y:S02]  /*1e170*/  SHF.R.U64 R8, R8, 0x3, RZ ;  /* 0x0000000308087819 */ /* 0x000fe400000012ff */
[----:B------:R-:W-:Y:S02]  /*1e180*/  SHF.R.S32.HI R14, RZ, 0x1f, R86 ;  /* 0x0000001fff0e7819 */ /* 0x000fe40000011456 */
[----:B------:R-:W-:Y:S02]  /*1e190*/  LOP3.LUT R8, R8, R9, RZ, 0x3c, !PT ;  /* 0x0000000908087212 */ /* 0x000fe400078e3cff */
[----:B------:R-:W-:Y:S02]  /*1e1a0*/  LEA.HI R14, R14, R86, RZ, 0x7 ;  /* 0x000000560e0e7211 */ /* 0x000fe400078f38ff */
[----:B------:R-:W-:-:S02]  /*1e1b0*/  IADD3 R13, P1, R4, 0x2000, RZ ;  /* 0x00002000040d7810 */ /* 0x000fc40007f3e0ff */
[----:B------:R-:W-:Y:S02]  /*1e1c0*/  LOP3.LUT R14, R14, 0xffffff80, RZ, 0xc0, !PT ;  /* 0xffffff800e0e7812 */ /* 0x000fe400078ec0ff */
[C---:B------:R-:W-:Y:S02]  /*1e1d0*/  IADD3 R25, P2, R4.reuse, 0x3000, RZ ;  /* 0x0000300004197810 */ /* 0x040fe40007f5e0ff */
[----:B------:R-:W-:Y:S01]  /*1e1e0*/  IADD3 R29, P3, R4, 0x4000, RZ ;  /* 0x00004000041d7810 */ /* 0x000fe20007f7e0ff */
[----:B------:R-:W-:Y:S01]  /*1e1f0*/  IMAD.IADD R14, R86, 0x1, -R14 ;  /* 0x00000001560e7824 */ /* 0x000fe200078e0a0e */
[----:B------:R-:W-:Y:S02]  /*1e200*/  LOP3.LUT R24, R25, 0x380, RZ, 0xc0, !PT ;  /* 0x0000038019187812 */ /* 0x000fe400078ec0ff */
[----:B------:R-:W-:Y:S02]  /*1e210*/  LOP3.LUT R28, R29, 0x380, RZ, 0xc0, !PT ;  /* 0x000003801d1c7812 */ /* 0x000fe400078ec0ff */
[----:B------:R-:W-:-:S02]  /*1e220*/  SHF.R.U64 R24, R24, 0x3, RZ ;  /* 0x0000000318187819 */ /* 0x000fc400000012ff */
[----:B------:R-:W-:Y:S02]  /*1e230*/  SHF.R.U64 R28, R28, 0x3, RZ ;  /* 0x000000031c1c7819 */ /* 0x000fe400000012ff */
[----:B------:R-:W-:Y:S02]  /*1e240*/  LOP3.LUT R24, R24, R25, RZ, 0x3c, !PT ;  /* 0x0000001918187212 */ /* 0x000fe400078e3cff */
[----:B------:R-:W-:Y:S02]  /*1e250*/  IADD3.X R25, RZ, R5, RZ, P2, !PT ;  /* 0x00000005ff197210 */ /* 0x000fe400017fe4ff */
[----:B------:R-:W-:Y:S01]  /*1e260*/  LOP3.LUT R28, R28, R29, RZ, 0x3c, !PT ;  /* 0x0000001d1c1c7212 */ /* 0x000fe200078e3cff */
[----:B------:R-:W-:Y:S01]  /*1e270*/  IMAD.X R29, RZ, RZ, R5, P3 ;  /* 0x000000ffff1d7224 */ /* 0x000fe200018e0605 */
[----:B------:R-:W-:Y:S01]  /*1e280*/  BSSY B1, `(.L_x_6164) ;  /* 0x0000067000017945 */ /* 0x000fe20003800000 */
[----:B---3--:R-:W-:Y:S01]  /*1e290*/  SHF.R.S32.HI R49, RZ, 0x1f, R53 ;  /* 0x0000001fff317819 */ /* 0x008fe20000011435 */
[----:B------:R-:W-:-:S04]  /*1e2a0*/  IMAD.WIDE.U32 R6, R53, UR4, R20 ;  /* 0x0000000435067c25 */ /* 0x000fc8000f8e0014 */
[----:B------:R-:W-:-:S04]  /*1e2b0*/  IMAD R10, R49, UR4, RZ ;  /* 0x00000004310a7c24 */ /* 0x000fc8000f8e02ff */
[----:B------:R-:W-:Y:S01]  /*1e2c0*/  IMAD R11, R53, UR5, R10 ;  /* 0x00000005350b7c24 */ /* 0x000fe2000f8e020a */
[----:B------:R-:W-:Y:S02]  /*1e2d0*/  ULDC.64 UR4, c[0x0][0xb78] ;  /* 0x0002de0000047ab9 */ /* 0x000fe40000000a00 */
[----:B------:R-:W-:Y:S02]  /*1e2e0*/  IMAD R9, R50, UR4, RZ ;  /* 0x0000000432097c24 */ /* 0x000fe4000f8e02ff */
[----:B------:R-:W-:Y:S01]  /*1e2f0*/  IADD3 R7, R7, R11, RZ ;  /* 0x0000000b07077210 */ /* 0x000fe20007ffe0ff */
[----:B--2---:R-:W-:Y:S01]  /*1e300*/  IMAD R11, R52, 0x80, R12 ;  /* 0x00000080340b7824 */ /* 0x004fe200078e020c */
[----:B------:R-:W-:Y:S01]  /*1e310*/  LOP3.LUT R12, R13, 0x380, RZ, 0xc0, !PT ;  /* 0x000003800d0c7812 */ /* 0x000fe200078ec0ff */
[C---:B------:R-:W-:Y:S02]  /*1e320*/  IMAD R10, R51.reuse, UR5, R9 ;  /* 0x00000005330a7c24 */ /* 0x040fe4000f8e0209 */
[----:B------:R-:W-:Y:S01]  /*1e330*/  IMAD.WIDE.U32 R6, R51, UR4, R6 ;  /* 0x0000000433067c25 */ /* 0x000fe2000f8e0006 */
[----:B------:R-:W-:Y:S01]  /*1e340*/  SHF.R.S32.HI R9, RZ, 0x1f, R11 ;  /* 0x0000001fff097819 */ /* 0x000fe2000001140b */
[----:B------:R-:W-:Y:S01]  /*1e350*/  ULDC.64 UR4, c[0x0][0xb40] ;  /* 0x0002d00000047ab9 */ /* 0x000fe20000000a00 */
[----:B------:R-:W-:-:S02]  /*1e360*/  SHF.R.U64 R12, R12, 0x3, RZ ;  /* 0x000000030c0c7819 */ /* 0x000fc400000012ff */
[----:B------:R-:W-:Y:S02]  /*1e370*/  IADD3 R6, P4, R11, R6, RZ ;  /* 0x000000060b067210 */ /* 0x000fe40007f9e0ff */
[----:B------:R-:W-:Y:S01]  /*1e380*/  LOP3.LUT R12, R12, R13, RZ, 0x3c, !PT ;  /* 0x0000000d0c0c7212 */ /* 0x000fe200078e3cff */
[----:B------:R-:W-:Y:S01]  /*1e390*/  IMAD.X R13, RZ, RZ, R5, P1 ;  /* 0x000000ffff0d7224 */ /* 0x000fe200008e0605 */
[----:B------:R-:W-:Y:S01]  /*1e3a0*/  IADD3.X R9, R9, R7, R10, P4, !PT ;  /* 0x0000000709097210 */ /* 0x000fe200027fe40a */
[----:B------:R-:W-:Y:S01]  /*1e3b0*/  VIADD R7, R11, 0x8 ;  /* 0x000000080b077836 */ /* 0x000fe20000000000 */
[----:B------:R-:W-:Y:S02]  /*1e3c0*/  LEA R44, P5, R6, UR4, 0x2 ;  /* 0x00000004062c7c11 */ /* 0x000fe4000f8a10ff */
[----:B------:R-:W-:Y:S02]  /*1e3d0*/  IADD3 R33, P4, R4, 0x5000, RZ ;  /* 0x0000500004217810 */ /* 0x000fe40007f9e0ff */
[----:B------:R-:W-:Y:S01]  /*1e3e0*/  LEA.HI.X R45, R6, UR5, R9, 0x2, P5 ;  /* 0x00000005062d7c11 */ /* 0x000fe2000a8f1409 */
[----:B------:R-:W-:Y:S01]  /*1e3f0*/  ULDC.64 UR4, c[0x0][0xaa0] ;  /* 0x0002a80000047ab9 */ /* 0x000fe20000000a00 */
[----:B------:R-:W-:-:S02]  /*1e400*/  IADD3.X R9, RZ, R5, RZ, P0, !PT ;  /* 0x00000005ff097210 */ /* 0x000fc400007fe4ff */
[----:B------:R-:W-:Y:S02]  /*1e410*/  LOP3.LUT P0, RZ, R14, 0x3, RZ, 0xc0, !PT ;  /* 0x000000030eff7812 */ /* 0x000fe4000780c0ff */
[C---:B------:R-:W-:Y:S02]  /*1e420*/  IADD3 R37, P5, R4.reuse, 0x6000, RZ ;  /* 0x0000600004257810 */ /* 0x040fe40007fbe0ff */
[-C--:B------:R-:W-:Y:S02]  /*1e430*/  ISETP.GE.OR P1, PT, R11, R46.reuse, P0 ;  /* 0x0000002e0b00720c */ /* 0x080fe40000726670 */
[C---:B------:R-:W-:Y:S02]  /*1e440*/  LOP3.LUT R6, R4.reuse, 0x380, RZ, 0xc0, !PT ;  /* 0x0000038004067812 */ /* 0x040fe400078ec0ff */
[----:B------:R-:W-:Y:S02]  /*1e450*/  IADD3 R11, P2, R4, 0x7000, RZ ;  /* 0x00007000040b7810 */ /* 0x000fe40007f5e0ff */
[----:B------:R-:W-:-:S02]  /*1e460*/  ISETP.GE.OR P0, PT, R7, R46, P0 ;  /* 0x0000002e0700720c */ /* 0x000fc40000706670 */
[----:B------:R-:W-:Y:S01]  /*1e470*/  LOP3.LUT R32, R33, 0x380, RZ, 0xc0, !PT ;  /* 0x0000038021207812 */ /* 0x000fe200078ec0ff */
[----:B------:R-:W-:Y:S01]  /*1e480*/  IMAD.X R41, RZ, RZ, R5, P2 ;  /* 0x000000ffff297224 */ /* 0x000fe200010e0605 */
[----:B------:R-:W-:Y:S02]  /*1e490*/  LOP3.LUT R36, R37, 0x380, RZ, 0xc0, !PT ;  /* 0x0000038025247812 */ /* 0x000fe400078ec0ff */
[----:B------:R-:W-:Y:S01]  /*1e4a0*/  SHF.R.U64 R7, R6, 0x3, RZ ;  /* 0x0000000306077819 */ /* 0x000fe200000012ff */
[----:B------:R-:W-:Y:S01]  /*1e4b0*/  @!P1 STG.E desc[UR6][R44.64], R3 ;  /* 0x000000032c009986 */ /* 0x000fe2000c101906 */
[----:B------:R-:W-:Y:S02]  /*1e4c0*/  LOP3.LUT R6, R11, 0x380, RZ, 0xc0, !PT ;  /* 0x000003800b067812 */ /* 0x000fe400078ec0ff */
[----:B------:R-:W-:Y:S02]  /*1e4d0*/  SHF.R.U64 R32, R32, 0x3, RZ ;  /* 0x0000000320207819 */ /* 0x000fe400000012ff */
[----:B------:R-:W-:Y:S01]  /*1e4e0*/  SHF.R.U64 R36, R36, 0x3, RZ ;  /* 0x0000000324247819 */ /* 0x000fe200000012ff */
[----:B------:R0:W-:Y:S01]  /*1e4f0*/  @!P0 STG.E desc[UR6][R44.64+0x20], R0 ;  /* 0x000020002c008986 */ /* 0x0001e2000c101906 */
[----:B------:R-:W-:-:S02]  /*1e500*/  SHF.R.U64 R6, R6, 0x3, RZ ;  /* 0x0000000306067819 */ /* 0x000fc400000012ff */
[----:B------:R-:W-:Y:S01]  /*1e510*/  LOP3.LUT R32, R32, R33, RZ, 0x3c, !PT ;  /* 0x0000002120207212 */ /* 0x000fe200078e3cff */
[----:B------:R-:W-:Y:S01]  /*1e520*/  IMAD.X R33, RZ, RZ, R5, P4 ;  /* 0x000000ffff217224 */ /* 0x000fe200020e0605 */
[----:B------:R-:W-:Y:S01]  /*1e530*/  LOP3.LUT R36, R36, R37, RZ, 0x3c, !PT ;  /* 0x0000002524247212 */ /* 0x000fe200078e3cff */
[----:B------:R-:W5:Y:S01]  /*1e540*/  LD.E.128 R12, desc[UR6][R12.64] ;  /* 0x000000060c0c7980 */ /* 0x000f62000c101d00 */
[----:B------:R-:W-:Y:S02]  /*1e550*/  LOP3.LUT R4, R7, R4, RZ, 0x3c, !PT ;  /* 0x0000000407047212 */ /* 0x000fe400078e3cff */
[----:B------:R-:W-:Y:S01]  /*1e560*/  IADD3.X R37, RZ, R5, RZ, P5, !PT ;  /* 0x00000005ff257210 */ /* 0x000fe20002ffe4ff */
[----:B------:R-:W5:Y:S01]  /*1e570*/  LD.E.128 R24, desc[UR6][R24.64] ;  /* 0x0000000618187980 */ /* 0x000f62000c101d00 */
[----:B------:R-:W-:Y:S01]  /*1e580*/  LOP3.LUT R40, R6, R11, RZ, 0x3c, !PT ;  /* 0x0000000b06287212 */ /* 0x000fe200078e3cff */
[----:B------:R-:W-:Y:S02]  /*1e590*/  IMAD R48, R21, UR4, RZ ;  /* 0x0000000415307c24 */ /* 0x000fe4000f8e02ff */
[----:B------:R-:W5:Y:S01]  /*1e5a0*/  LD.E.128 R4, desc[UR6][R4.64] ;  /* 0x0000000604047980 */ /* 0x000f62000c101d00 */
[----:B------:R-:W-:-:S03]  /*1e5b0*/  MOV R21, R17 ;  /* 0x0000001100157202 */ /* 0x000fc60000000f00 */
[----:B------:R-:W5:Y:S01]  /*1e5c0*/  LD.E.128 R8, desc[UR6][R8.64] ;  /* 0x0000000608087980 */ /* 0x000f62000c101d00 */
[----:B------:R-:W-:-:S03]  /*1e5d0*/  IMAD.MOV.U32 R20, RZ, RZ, R16 ;  /* 0x000000ffff147224 */ /* 0x000fc600078e0010 */
        /* <DEDUP_REMOVED lines=10> */
[----:B------:R-:W-:-:S04]  /*1e680*/  IMAD.WIDE.U32 R20, R47, UR4, R20 ;  /* 0x000000042f147c25 */ /* 0x000fc8000f8e0014 */
[----:B------:R-:W-:Y:S01]  /*1e690*/  IMAD R47, R47, UR5, R48 ;  /* 0x000000052f2f7c24 */ /* 0x000fe2000f8e0230 */
[----:B------:R-:W-:Y:S01]  /*1e6a0*/  ULDC.64 UR4, c[0x0][0xae0] ;  /* 0x0002b80000047ab9 */ /* 0x000fe20000000a00 */
[----:B0-----:R-:W-:Y:S02]  /*1e6b0*/  IMAD R45, R52, -0x80, R46 ;  /* 0xffffff80342d7824 */ /* 0x001fe400078e022e */
[----:B------:R-:W-:Y:S02]  /*1e6c0*/  IMAD.IADD R21, R21, 0x1, R47 ;  /* 0x0000000115157824 */ /* 0x000fe400078e022f */
[----:B------:R-:W-:Y:S01]  /*1e6d0*/  IMAD R0, R49, UR4, RZ ;  /* 0x0000000431007c24 */ /* 0x000fe2000f8e02ff */
[----:B------:R-:W-:Y:S01]  /*1e6e0*/  ISETP.GE.AND P3, PT, R22, R45, PT ;  /* 0x0000002d1600720c */ /* 0x000fe20003f66270 */
[----:B------:R-:W-:-:S04]  /*1e6f0*/  IMAD.WIDE.U32 R20, R53, UR4, R20 ;  /* 0x0000000435147c25 */ /* 0x000fc8000f8e0014 */
[----:B------:R-:W-:Y:S01]  /*1e700*/  IMAD R3, R53, UR5, R0 ;  /* 0x0000000535037c24 */ /* 0x000fe2000f8e0200 */
[----:B------:R-:W-:Y:S01]  /*1e710*/  IADD3 R0, R2, 0x34820, RZ ;  /* 0x0003482002007810 */ /* 0x000fe20007ffe0ff */
[----:B------:R-:W-:Y:S02]  /*1e720*/  ULDC.64 UR4, c[0x0][0xae8] ;  /* 0x0002ba0000047ab9 */ /* 0x000fe40000000a00 */
[----:B------:R-:W-:Y:S01]  /*1e730*/  IMAD R44, R50, UR4, RZ ;  /* 0x00000004322c7c24 */ /* 0x000fe2000f8e02ff */
[----:B------:R-:W-:Y:S01]  /*1e740*/  PRMT R0, RZ, 0x654, R0 ;  /* 0x00000654ff007816 */ /* 0x000fe20000000000 */
[----:B------:R-:W-:Y:S02]  /*1e750*/  IMAD.IADD R21, R21, 0x1, R3 ;  /* 0x0000000115157824 */ /* 0x000fe400078e0203 */
[C---:B------:R-:W-:Y:S01]  /*1e760*/  IMAD R3, R51.reuse, UR5, R44 ;  /* 0x0000000533037c24 */ /* 0x040fe2000f8e022c */
[----:B-1----:R0:W-:Y:S01]  /*1e770*/  SYNCS.ARRIVE.TRANS64.RED.A1T0 RZ, [R0+URZ], RZ ;  /* 0x000000ff00ff79a7 */ /* 0x0021e2000810043f */
[----:B------:R-:W-:Y:S01]  /*1e780*/  IMAD.WIDE.U32 R46, R51, UR4, R20 ;  /* 0x00000004332e7c25 */ /* 0x000fe2000f8e0014 */
[----:B------:R-:W-:-:S02]  /*1e790*/  ISETP.GE.AND P0, PT, R223, R45, PT ;  /* 0x0000002ddf00720c */ /* 0x000fc40003f06270 */
[-C--:B------:R-:W-:Y:S01]  /*1e7a0*/  ISETP.GE.AND P1, PT, R222, R45.reuse, PT ;  /* 0x0000002dde00720c */ /* 0x080fe20003f26270 */
[----:B------:R-:W-:Y:S01]  /*1e7b0*/  IMAD.IADD R51, R47, 0x1, R3 ;  /* 0x000000012f337824 */ /* 0x000fe200078e0203 */
[----:B------:R-:W-:Y:S01]  /*1e7c0*/  ISETP.GE.AND P2, PT, R224, R45, PT ;  /* 0x0000002de000720c */ /* 0x000fe20003f46270 */
[----:B------:R-:W-:Y:S01]  /*1e7d0*/  IMAD.WIDE R44, R52, 0x80, R22 ;  /* 0x00000080342c7825 */ /* 0x000fe200078e0216 */
[----:B0-----:R-:W-:Y:S11]  /*1e7e0*/  @P3 BRA `(.L_x_6165) ;  /* 0x0000000000403947 */ /* 0x001ff60003800000 */
        /* <DEDUP_REMOVED lines=9> */
[----:B------:R-:W-:Y:S01]  /*1e880*/  ULDC.64 UR6, c[0x0][0xa80] ;  /* 0x0002a00000067ab9 */ /* 0x000fe20000000a00 */
[----:B------:R-:W-:-:S02]  /*1e890*/  ULDC.64 UR8, c[0x0][0x208] ;  /* 0x0000820000087ab9 */ /* 0x000fc40000000a00 */
[----:B------:R-:W-:Y:S01]  /*1e8a0*/  IMAD.IADD R3, R21, 0x1, R3 ;  /* 0x0000000115037824 */ /* 0x000fe200078e0203 */
[----:B------:R-:W-:-:S04]  /*1e8b0*/  LEA R48, P5, R20, UR6, 0x1 ;  /* 0x0000000614307c11 */ /* 0x000fc8000f8a08ff */
[----:B------:R-:W-:-:S05]  /*1e8c0*/  LEA.HI.X R49, R20, UR7, R3, 0x1, P5 ;  /* 0x0000000714317c11 */ /* 0x000fca000a8f0c03 */
[----:B-----5:R0:W-:Y:S04]  /*1e8d0*/  @!P3 STG.E.128 desc[UR8][R48.64], R4 ;  /* 0x000000043000b986 */ /* 0x0201e8000c101d08 */
[----:B------:R0:W-:Y:S02]  /*1e8e0*/  @!P4 STG.E.128 desc[UR8][R48.64+0x80], R28 ;  /* 0x0000801c3000c986 */ /* 0x0001e4000c101d08 */
.L_x_6165:
[----:B------:R-:W-:Y:S05]  /*1e8f0*/  BSYNC B1 ;  /* 0x0000000000017941 */ /* 0x000fea0003800000 */
.L_x_6164:
[----:B------:R-:W-:Y:S04]  /*1e900*/  BSSY B1, `(.L_x_6166) ;  /* 0x0000014000017945 */ /* 0x000fe80003800000 */
[----:B------:R-:W-:Y:S05]  /*1e910*/  @P0 BRA `(.L_x_6167) ;  /* 0x0000000000480947 */ /* 0x000fea0003800000 */
[----:B------:R-:W-:Y:S01]  /*1e920*/  IADD3 R3, P0, R44, 0x20, RZ ;  /* 0x000000202c037810 */ /* 0x000fe20007f1e0ff */
[----:B------:R-:W-:Y:S01]  /*1e930*/  ULDC.64 UR6, c[0x0][0xad8] ;  /* 0x0002b60000067ab9 */ /* 0x000fe20000000a00 */
[----:B0----5:R-:W-:Y:S01]  /*1e940*/  MOV R4, R46 ;  /* 0x0000002e00047202 */ /* 0x021fe20000000f00 */
[----:B------:R-:W-:Y:S01]  /*1e950*/  IMAD.MOV.U32 R5, RZ, RZ, R51 ;  /* 0x000000ffff057224 */ /* 0x000fe200078e0033 */
[----:B------:R-:W-:Y:S01]  /*1e960*/  ULDC UR4, c[0x0][0xa8c] ;  /* 0x0002a30000047ab9 */ /* 0x000fe20000000800 */
[----:B------:R-:W-:Y:S01]  /*1e970*/  IMAD.X R0, RZ, RZ, R45, P0 ;  /* 0x000000ffff007224 */ /* 0x000fe200000e062d */
[----:B------:R-:W-:Y:S01]  /*1e980*/  ISETP.GE.AND P3, PT, R16, UR4, PT ;  /* 0x0000000410007c0c */ /* 0x000fe2000bf66270 */
[----:B------:R-:W-:Y:S01]  /*1e990*/  IMAD.WIDE.U32 R4, R3, UR6, R4 ;  /* 0x0000000603047c25 */ /* 0x000fe2000f8e0004 */
[----:B------:R-:W-:Y:S01]  /*1e9a0*/  ISETP.GE.AND P4, PT, R227, UR4, PT ;  /* 0x00000004e3007c0c */ /* 0x000fe2000bf86270 */
[----:B------:R-:W-:Y:S02]  /*1e9b0*/  ULDC.64 UR8, c[0x0][0x208] ;  /* 0x0000820000087ab9 */ /* 0x000fe40000000a00 */
[----:B------:R-:W-:-:S04]  /*1e9c0*/  IMAD R0, R0, UR6, RZ ;  /* 0x0000000600007c24 */ /* 0x000fc8000f8e02ff */
[----:B------:R-:W-:Y:S01]  /*1e9d0*/  IMAD R3, R3, UR7, R0 ;  /* 0x0000000703037c24 */ /* 0x000fe2000f8e0200 */
[----:B------:R-:W-:Y:S02]  /*1e9e0*/  ULDC.64 UR6, c[0x0][0xa80] ;  /* 0x0002a00000067ab9 */ /* 0x000fe40000000a00 */
[----:B------:R-:W-:Y:S01]  /*1e9f0*/  LEA R6, P0, R4, UR6, 0x1 ;  /* 0x0000000604067c11 */ /* 0x000fe2000f8008ff */
[----:B------:R-:W-:-:S05]  /*1ea00*/  IMAD.IADD R3, R5, 0x1, R3 ;  /* 0x0000000105037824 */ /* 0x000fca00078e0203 */
[----:B------:R-:W-:-:S05]  /*1ea10*/  LEA.HI.X R7, R4, UR7, R3, 0x1, P0 ;  /* 0x0000000704077c11 */ /* 0x000fca00080f0c03 */
[----:B------:R1:W-:Y:S04]  /*1ea20*/  @!P3 STG.E.128 desc[UR8][R6.64], R8 ;  /* 0x000000080600b986 */ /* 0x0003e8000c101d08 */
[----:B------:R1:W-:Y:S02]  /*1ea30*/  @!P4 STG.E.128 desc[UR8][R6.64+0x80], R32 ;  /* 0x000080200600c986 */ /* 0x0003e4000c101d08 */
.L_x_6167:
[----:B------:R-:W-:Y:S05]  /*1ea40*/  BSYNC B1 ;  /* 0x0000000000017941 */ /* 0x000fea0003800000 */
.L_x_6166:
[----:B------:R-:W-:Y:S04]  /*1ea50*/  BSSY B1, `(.L_x_6168) ;  /* 0x0000014000017945 */ /* 0x000fe80003800000 */
[----:B------:R-:W-:Y:S05]  /*1ea60*/  @P1 BRA `(.L_x_6169) ;  /* 0x0000000000481947 */ /* 0x000fea0003800000 */
[----:B------:R-:W-:Y:S01]  /*1ea70*/  IADD3 R3, P0, R44, 0x40, RZ ;  /* 0x000000402c037810 */ /* 0x000fe20007f1e0ff */
[----:B------:R-:W-:Y:S01]  /*1ea80*/  ULDC.64 UR6, c[0x0][0xad8] ;  /* 0x0002b60000067ab9 */ /* 0x000fe20000000a00 */
[----:B0----5:R-:W-:Y:S01]  /*1ea90*/  IMAD.MOV.U32 R4, RZ, RZ, R46 ;  /* 0x000000ffff047224 */ /* 0x021fe200078e002e */
[----:B------:R-:W-:Y:S01]  /*1eaa0*/  ULDC UR4, c[0x0][0xa8c] ;  /* 0x0002a30000047ab9 */ /* 0x000fe20000000800 */
[----:B------:R-:W-:Y:S01]  /*1eab0*/  IADD3.X R0, RZ, R45, RZ, P0, !PT ;  /* 0x0000002dff007210 */ /* 0x000fe200007fe4ff */
[----:B------:R-:W-:Y:S01]  /*1eac0*/  IMAD.MOV.U32 R5, RZ, RZ, R51 ;  /* 0x000000ffff057224 */ /* 0x000fe200078e0033 */
[----:B------:R-:W-:Y:S01]  /*1ead0*/  ISETP.GE.AND P1, PT, R16, UR4, PT ;  /* 0x0000000410007c0c */ /* 0x000fe2000bf26270 */
[----:B------:R-:W-:Y:S01]  /*1eae0*/  ULDC.64 UR8, c[0x0][0x208] ;  /* 0x0000820000087ab9 */ /* 0x000fe20000000a00 */
[----:B------:R-:W-:Y:S01]  /*1eaf0*/  ISETP.GE.AND P3, PT, R227, UR4, PT ;  /* 0x00000004e3007c0c */ /* 0x000fe2000bf66270 */
[----:B------:R-:W-:Y:S02]  /*1eb00*/  IMAD R0, R0, UR6, RZ ;  /* 0x0000000600007c24 */ /* 0x000fe4000f8e02ff */
[----:B------:R-:W-:-:S04]  /*1eb10*/  IMAD.WIDE.U32 R4, R3, UR6, R4 ;  /* 0x0000000603047c25 */ /* 0x000fc8000f8e0004 */
[----:B------:R-:W-:Y:S01]  /*1eb20*/  IMAD R3, R3, UR7, R0 ;  /* 0x0000000703037c24 */ /* 0x000fe2000f8e0200 */
[----:B------:R-:W-:Y:S02]  /*1eb30*/  ULDC.64 UR6, c[0x0][0xa80] ;  /* 0x0002a00000067ab9 */ /* 0x000fe40000000a00 */
[----:B-1----:R-:W-:Y:S02]  /*1eb40*/  LEA R6, P0, R4, UR6, 0x1 ;  /* 0x0000000604067c11 */ /* 0x002fe4000f8008ff */
[----:B------:R-:W-:-:S04]  /*1eb50*/  IADD3 R3, R5, R3, RZ ;  /* 0x0000000305037210 */ /* 0x000fc80007ffe0ff */
[----:B------:R-:W-:-:S05]  /*1eb60*/  LEA.HI.X R7, R4, UR7, R3, 0x1, P0 ;  /* 0x0000000704077c11 */ /* 0x000fca00080f0c03 */
[----:B------:R2:W-:Y:S04]  /*1eb70*/  @!P1 STG.E.128 desc[UR8][R6.64], R12 ;  /* 0x0000000c06009986 */ /* 0x0005e8000c101d08 */
[----:B------:R2:W-:Y:S02]  /*1eb80*/  @!P3 STG.E.128 desc[UR8][R6.64+0x80], R36 ;  /* 0x000080240600b986 */ /* 0x0005e4000c101d08 */
.L_x_6169:
[----:B------:R-:W-:Y:S05]  /*1eb90*/  BSYNC B1 ;  /* 0x0000000000017941 */ /* 0x000fea0003800000 */
.L_x_6168:
        /* <DEDUP_REMOVED lines=13> */
[----:B-12---:R-:W-:Y:S01]  /*1ec70*/  LEA R6, P0, R4, UR6, 0x1 ;  /* 0x0000000604067c11 */ /* 0x006fe2000f8008ff */
        /* <DEDUP_REMOVED lines=8> */
.L_x_6162:
[----:B------:R-:W-:Y:S01]  /*1ed00*/  ULDC.64 UR4, c[0x0][0xbd8] ;  /* 0x0002f60000047ab9 */ /* 0x000fe20000000a00 */
[----:B------:R-:W1:Y:S01]  /*1ed10*/  S2R R8, SR_TID.X ;  /* 0x0000000000087919 */ /* 0x000e620000002100 */
[----:B------:R-:W-:Y:S01]  /*1ed20*/  ISETP.NE.U32.AND P0, PT, RZ, UR4, PT ;  /* 0x00000004ff007c0c */ /* 0x000fe2000bf05070 */
[----:B------:R-:W-:Y:S01]  /*1ed30*/  IMAD.MOV.U32 R3, RZ, RZ, RZ ;  /* 0x000000ffff037224 */ /* 0x000fe200078e00ff */
[----:B------:R-:W-:Y:S01]  /*1ed40*/  IADD3 R4, P1, R74, UR4, RZ ;  /* 0x000000044a047c10 */ /* 0x000fe2000ff3e0ff */
[----:B------:R-:W-:Y:S01]  /*1ed50*/  ULDC.64 UR6, c[0x0][0x208] ;  /* 0x0000820000067ab9 */ /* 0x000fe20000000a00 */
[----:B------:R-:W-:Y:S02]  /*1ed60*/  ISETP.NE.AND.EX P0, PT, RZ, UR5, PT, P0 ;  /* 0x00000005ff007c0c */ /* 0x000fe4000bf05300 */
[----:B------:R-:W-:Y:S01]  /*1ed70*/  IADD3.X R5, R78, UR5, RZ, P1, !PT ;  /* 0x000000054e057c10 */ /* 0x000fe20008ffe4ff */
[----:B------:R-:W-:Y:S02]  /*1ed80*/  ULDC.64 UR4, c[0x0][0xbe0] ;  /* 0x0002f80000047ab9 */ /* 0x000fe40000000a00 */
[----:B------:R-:W-:-:S04]  /*1ed90*/  ISETP.NE.U32.AND P1, PT, RZ, UR4, PT ;  /* 0x00000004ff007c0c */ /* 0x000fc8000bf25070 */
[----:B------:R-:W-:-:S04]  /*1eda0*/  ISETP.NE.AND.EX P1, PT, RZ, UR5, PT, P1 ;  /* 0x00000005ff007c0c */ /* 0x000fc8000bf25310 */
[----:B------:R2:W5:Y:S09]  /*1edb0*/  @P0 LDG.E R3, desc[UR6][R4.64] ;  /* 0x0000000604030981 */ /* 0x000572000c1e1900 */
[----:B------:R-:W-:Y:S01]  /*1edc0*/  @P1 IADD3 R6, P2, R74, UR4, RZ ;  /* 0x000000044a061c10 */ /* 0x000fe2000ff5e0ff */
[----:B------:R-:W-:-:S02]  /*1edd0*/  ULDC UR4, c[0x0][0xa88] ;  /* 0x0002a20000047ab9 */ /* 0x000fc40000000800 */
[----:B------:R-:W-:Y:S01]  /*1ede0*/  IMAD.U32 R0, RZ, RZ, UR4 ;  /* 0x00000004ff007e24 */ /* 0x000fe2000f8e00ff */
[----:B------:R-:W-:Y:S02]  /*1edf0*/  @P1 IADD3.X R7, R78, UR5, RZ, P2, !PT ;  /* 0x000000054e071c10 */ /* 0x000fe400097fe4ff */
[----:B-1----:R-:W-:-:S03]  /*1ee00*/  IADD3 R8, R8, -0x80, RZ ;  /* 0xffffff8008087810 */ /* 0x002fc60007ffe0ff */
[----:B------:R2:W5:Y:S01]  /*1ee10*/  @P1 LDG.E R0, desc[UR6][R6.64] ;  /* 0x0000000606001981 */ /* 0x000562000c1e1900 */
[----:B------:R-:W-:Y:S01]  /*1ee20*/  ISETP.GE.AND P2, PT, R8, 0x80, PT ;  /* 0x000000800800780c */ /* 0x000fe20003f46270 */
[----:B------:R-:W-:-:S12]  /*1ee30*/  @P1 BRA `(.L_x_6171) ;  /* 0x0000000000141947 */ /* 0x000fd80003800000 */
[----:B------:R-:W-:Y:S05]  /*1ee40*/  @!P0 BRA `(.L_x_6171) ;  /* 0x0000000000108947 */ /* 0x000fea0003800000 */
[----:B------:R-:W-:Y:S02]  /*1ee50*/  ULDC.64 UR4, c[0x0][0x208] ;  /* 0x0000820000047ab9 */ /* 0x000fe40000000a00 */
[----:B--2---:R-:W2:Y:S04]  /*1ee60*/  LDG.E R7, desc[UR4][R4.64] ;  /* 0x0000000404077981 */ /* 0x004ea8000c1e1900 */
[----:B-----5:R-:W2:Y:S02]  /*1ee70*/  LDG.E R0, desc[UR4][R4.64+0x4] ;  /* 0x0000040404007981 */ /* 0x020ea4000c1e1900 */
[----:B--2---:R-:W-:-:S07]  /*1ee80*/  IMAD.IADD R0, R0, 0x1, -R7 ;  /* 0x0000000100007824 */ /* 0x004fce00078e0a07 */
.L_x_6171:
[----:B------:R-:W3:Y:S04]  /*1ee90*/  LDL R12, [R1+0x80] ;  /* 0x00008000010c7983 */ /* 0x000ee80000100800 */
[----:B0-----:R0:W5:Y:S01]  /*1eea0*/  LDL R10, [R1+0x88] ;  /* 0x00008800010a7983 */ /* 0x0011620000100800 */
[----:B------:R-:W-:Y:S01]  /*1eeb0*/  BSSY B1, `(.L_x_6172) ;  /* 0x000001d000017945 */ /* 0x000fe20003800000 */
[----:B------:R-:W-:Y:S02]  /*1eec0*/  SEL R11, R82, RZ, !P0 ;  /* 0x000000ff520b7207 */ /* 0x000fe40004000000 */
[----:B------:R-:W-:Y:S02]  /*1eed0*/  SEL R38, R38, RZ, !P0 ;  /* 0x000000ff26267207 */ /* 0x000fe40004000000 */
[----:B-----5:R-:W-:-:S02]  /*1eee0*/  SHF.R.S32.HI R8, RZ, 0x1f, R3 ;  /* 0x0000001fff087819 */ /* 0x020fc40000011403 */
[----:B---3--:R-:W-:Y:S01]  /*1eef0*/  SHF.R.S32.HI R9, RZ, 0x1f, R12 ;  /* 0x0000001fff097819 */ /* 0x008fe2000001140c */
[----:B0-----:R-:W-:Y:S06]  /*1ef00*/  @P2 BRA `(.L_x_6173) ;  /* 0x00000000005c2947 */ /* 0x001fec0003800000 */
[----:B--2---:R-:W0:Y:S02]  /*1ef10*/  S2R R4, SR_TID.X ;  /* 0x0000000000047919 */ /* 0x004e240000002100 */
[----:B0-----:R-:W-:-:S05]  /*1ef20*/  LEA R4, R10, R4, 0x7 ;  /* 0x000000040a047211 */ /* 0x001fca00078e38ff */
        /* <DEDUP_REMOVED lines=21> */
.L_x_6173:
[----:B------:R-:W-:Y:S05]  /*1f080*/  BSYNC B1 ;  /* 0x0000000000017941 */ /* 0x000fea0003800000 */
.L_x_6172:
[----:B------:R-:W-:Y:S01]  /*1f090*/  ULDC.64 UR4, c[0x0][0xaa0] ;  /* 0x0002a80000047ab9 */ /* 0x000fe20000000a00 */
[----:B0-2---:R-:W-:Y:S01]  /*1f0a0*/  MOV R5, R17 ;  /* 0x0000001100057202 */ /* 0x005fe20000000f00 */
        /* <DEDUP_REMOVED lines=11> */
[-C--:B------:R-:W-:Y:S01]  /*1f160*/  ISETP.GE.AND P2, PT, R223, R7.reuse, PT ;  /* 0x00000007df00720c */ /* 0x080fe20003f46270 */
[----:B------:R-:W-:Y:S01]  /*1f170*/  IMAD.WIDE.U32 R4, R12, UR4, R4 ;  /* 0x000000040c047c25 */ /* 0x000fe2000f8e0004 */
[----:B------:R-:W-:Y:S01]  /*1f180*/  ULDC.64 UR4, c[0x0][0xae8] ;  /* 0x0002ba0000047ab9 */ /* 0x000fe20000000a00 */
[----:B------:R-:W-:-:S02]  /*1f190*/  ISETP.GE.AND P0, PT, R222, R7, PT ;  /* 0x00000007de00720c */ /* 0x000fc40003f06270 */
[----:B------:R-:W-:Y:S01]  /*1f1a0*/  IMAD.IADD R5, R5, 0x1, R3 ;  /* 0x0000000105057824 */ /* 0x000fe200078e0203 */
[----:B------:R-:W-:Y:S01]  /*1f1b0*/  ISETP.GE.AND P1, PT, R224, R7, PT ;  /* 0x00000007e000720c */ /* 0x000fe20003f26270 */
[----:B------:R-:W-:Y:S02]  /*1f1c0*/  IMAD R0, R38, UR4, RZ ;  /* 0x0000000426007c24 */ /* 0x000fe4000f8e02ff */
[----:B------:R-:W-:Y:S01]  /*1f1d0*/  IMAD.WIDE.U32 R6, R11, UR4, R4 ;  /* 0x000000040b067c25 */ /* 0x000fe2000f8e0004 */
[----:B------:R-:W-:-:S03]  /*1f1e0*/  MOV R4, R22 ;  /* 0x0000001600047202 */ /* 0x000fc60000000f00 */
[----:B------:R-:W-:Y:S02]  /*1f1f0*/  IMAD R3, R11, UR5, R0 ;  /* 0x000000050b037c24 */ /* 0x000fe4000f8e0200 */
[----:B------:R-:W-:Y:S02]  /*1f200*/  IMAD.MOV.U32 R5, RZ, RZ, R23 ;  /* 0x000000ffff057224 */ /* 0x000fe400078e0017 */
[----:B------:R-:W-:Y:S02]  /*1f210*/  IMAD.IADD R11, R7, 0x1, R3 ;  /* 0x00000001070b7824 */ /* 0x000fe400078e0203 */
[----:B------:R-:W-:Y:S01]  /*1f220*/  IMAD.WIDE R8, R10, 0x80, R4 ;  /* 0x000000800a087825 */ /* 0x000fe200078e0204 */
        /* <DEDUP_REMOVED lines=16> */
[----:B------:R0:W-:Y:S02]  /*1f330*/  @!P5 STG.E.128 desc[UR8][R12.64+0x80], RZ ;  /* 0x000080ff0c00d986 */ /* 0x0001e4000c101d08 */
.L_x_6175:
[----:B------:R-:W-:Y:S05]  /*1f340*/  BSYNC B1 ;  /* 0x0000000000017941 */ /* 0x000fea0003800000 */
.L_x_6174:
[----:B------:R-:W-:Y:S04]  /*1f350*/  BSSY B1, `(.L_x_6176) ;  /* 0x0000014000017945 */ /* 0x000fe80003800000 */
        /* <DEDUP_REMOVED lines=14> */
[----:B0-----:R-:W-:Y:S02]  /*1f440*/  LEA R12, P2, R4, UR6, 0x1 ;  /* 0x00000006040c7c11 */ /* 0x001fe4000f8408ff */
[----:B------:R-:W-:-:S04]  /*1f450*/  IADD3 R3, R5, R3, RZ ;  /* 0x0000000305037210 */ /* 0x000fc80007ffe0ff */
[----:B------:R-:W-:-:S05]  /*1f460*/  LEA.HI.X R13, R4, UR7, R3, 0x1, P2 ;  /* 0x00000007040d7c11 */ /* 0x000fca00090f0c03 */
[----:B------:R1:W-:Y:S04]  /*1f470*/  @!P3 STG.E.128 desc[UR8][R12.64], RZ ;  /* 0x000000ff0c00b986 */ /* 0x0003e8000c101d08 */
[----:B------:R1:W-:Y:S02]  /*1f480*/  @!P4 STG.E.128 desc[UR8][R12.64+0x80], RZ ;  /* 0x000080ff0c00c986 */ /* 0x0003e4000c101d08 */
.L_x_6177:
[----:B------:R-:W-:Y:S05]  /*1f490*/  BSYNC B1 ;  /* 0x0000000000017941 */ /* 0x000fea0003800000 */
.L_x_6176:
[----:B------:R-:W-:Y:S04]  /*1f4a0*/  BSSY B1, `(.L_x_6178) ;  /* 0x0000014000017945 */ /* 0x000fe80003800000 */
        /* <DEDUP_REMOVED lines=14> */
[----:B01----:R-:W-:Y:S01]  /*1f590*/  LEA R12, P0, R4, UR6, 0x1 ;  /* 0x00000006040c7c11 */ /* 0x003fe2000f8008ff */
[----:B------:R-:W-:-:S05]  /*1f5a0*/  IMAD.IADD R3, R5, 0x1, R3 ;  /* 0x0000000105037824 */ /* 0x000fca00078e0203 */
[----:B------:R-:W-:-:S05]  /*1f5b0*/  LEA.HI.X R13, R4, UR7, R3, 0x1, P0 ;  /* 0x00000007040d7c11 */ /* 0x000fca00080f0c03 */
[----:B------:R2:W-:Y:S04]  /*1f5c0*/  @!P2 STG.E.128 desc[UR8][R12.64], RZ ;  /* 0x000000ff0c00a986 */ /* 0x0005e8000c101d08 */
[----:B------:R2:W-:Y:S02]  /*1f5d0*/  @!P3 STG.E.128 desc[UR8][R12.64+0x80], RZ ;  /* 0x000080ff0c00b986 */ /* 0x0005e4000c101d08 */
.L_x_6179:
[----:B------:R-:W-:Y:S05]  /*1f5e0*/  BSYNC B1 ;  /* 0x0000000000017941 */ /* 0x000fea0003800000 */
.L_x_6178:
        /* <DEDUP_REMOVED lines=17> */
[----:B------:R3:W-:Y:S04]  /*1f700*/  @!P1 STG.E.128 desc[UR8][R6.64], RZ ;  /* 0x000000ff06009986 */ /* 0x0007e8000c101d08 */
[----:B------:R3:W-:Y:S02]  /*1f710*/  @!P2 STG.E.128 desc[UR8][R6.64+0x80], RZ ;  /* 0x000080ff0600a986 */ /* 0x0007e4000c101d08 */
.L_x_6170:
[----:B------:R-:W-:Y:S05]  /*1f720*/  BSYNC B0 ;  /* 0x0000000000007941 */ /* 0x000fea0003800000 */
.L_x_6161:
[----:B------:R-:W-:Y:S02]  /*1f730*/  ULDC UR4, c[0x0][0xc14] ;  /* 0x0003050000047ab9 */ /* 0x000fe40000000800 */
[----:B------:R-:W-:-:S13]  /*1f740*/  ISETP.GE.AND P0, PT, R159, UR4, PT ;  /* 0x000000049f007c0c */ /* 0x000fda000bf06270 */
[----:B------:R-:W-:Y:S05]  /*1f750*/  @!P0 BRA `(.L_x_6180) ;  /* 0xfffffe1800b48947 */ /* 0x000fea000383ffff */
[----:B------:R-:W-:Y:S05]  /*1f760*/  BRA `(.L_x_5962) ;  /* 0x0000005800ac7947 */ /* 0x000fea0003800000 */
.L_x_5960:
[----:B------:R-:W-:-:S08]  /*1f770*/  NOP ;  /* 0x0000000000007918 */ /* 0x000fd00000000000 */
[----:B------:R-:W0:-:S00]  /*1f780*/  USETMAXREG.DEALLOC.CTAPOOL 0x18 ;  /* 0x00000018000079c8 */ /* 0x000e0000080e0500 */
[----:B0-----:R-:W-:-:S06]  /*1f790*/  LOP3.LUT R0, R0, 0x3, RZ, 0xc0, !PT ;  /* 0x0000000300007812 */ /* 0x001fcc00078ec0ff */
[----:B------:R-:W0:Y:S02]  /*1f7a0*/  SHFL.IDX PT, R0, R0, RZ, 0x1f ;  /* 0x00001fff00007589 */ /* 0x000e2400000e0000 */
[----:B0-----:R-:W-:-:S13]  /*1f7b0*/  ISETP.NE.AND P0, PT, R0, RZ, PT ;  /* 0x000000ff0000720c */ /* 0x001fda0003f05270 */
[----:B------:R-:W-:Y:S05]  /*1f7c0*/  @P0 BRA `(.L_x_5962) ;  /* 0x0000005800940947 */ /* 0x000fea0003800000 */
[----:B------:R-:W2:Y:S01]  /*1f7d0*/  LDL.LU R7, [R1] ;  /* 0x0000000001077983 */ /* 0x000ea20000300800 */
        /* <DEDUP_REMOVED lines=42> */
[----:B------:R-:W-:-:S05]  /*1fa80*/  @P0 LOP3.LUT R7, R7, 0x4, RZ, 0xfc, !PT ;  /* 0x0000000407070812 */ /* 0x000fca00078efcff */
[----:B------:R-:W-:Y:S01]  /*1fa90*/  STL [R1], R7 ;  /* 0x0000000701007387 */ /* 0x000fe20000100800 */
[----:B-1----:R-:W-:-:S05]  /*1faa0*/  SEL R2, R2, RZ, P0 ;  /* 0x000000ff02027207 */ /* 0x002fca0000000000 */
[----:B------:R-:W-:-:S05]  /*1fab0*/  IMAD.IADD R2, R5, 0x1, R2 ;  /* 0x0000000105027824 */ /* 0x000fca00078e0202 */
        /* <DEDUP_REMOVED lines=10> */
.L_x_6185:
        /* <DEDUP_REMOVED lines=17> */
.L_x_6184:
[----:B------:R-:W-:Y:S05]  /*1fc70*/  BSYNC B0 ;  /* 0x0000000000007941 */ /* 0x000fea0003800000 */
.L_x_6183:
        /* <DEDUP_REMOVED lines=25> */
[----:B------:R-:W-:Y:S02]  /*1fe10*/  IMAD.MOV.U32 R2, RZ, RZ, R7 ;  /* 0x000000ffff027224 */ /* 0x000fe400078e0007 */
[----:B------:R-:W-:-:S07]  /*1fe20*/  IMAD.MOV.U32 R7, RZ, RZ, R3 ;  /* 0x000000ffff077224 */ /* 0x000fce00078e0003 */
.L_x_6181:
        /* <DEDUP_REMOVED lines=14> */
[----:B------:R-:W-:-:S05]  /*1ff10*/  IADD3 R9, R4, -0x1, RZ ;  /* 0xffffffff04097810 */ /* 0x000fca0007ffe0ff */
[----:B------:R0:W1:Y:S02]  /*1ff20*/  SHFL.IDX PT, R16, R2, R9, 0x1f ;  /* 0x00001f0902107589 */ /* 0x00006400000e0000 */
.L_x_6186:
[----:B-1----:R-:W-:Y:S01]  /*1ff30*/  IMAD R16, R16, UR4, R7 ;  /* 0x0000000410107c24 */ /* 0x002fe2000f8e0207 */
[----:B------:R-:W-:Y:S01]  /*1ff40*/  IABS R6, R0 ;  /* 0x0000000000067213 */ /* 0x000fe20000000000 */
[----:B------:R-:W-:Y:S02]  /*1ff50*/  IMAD R7, R10, R5, RZ ;  /* 0x000000050a077224 */ /* 0x000fe400078e02ff */
[----:B0-----:R-:W-:Y:S02]  /*1ff60*/  IMAD.MOV.U32 R2, RZ, RZ, RZ ;  /* 0x000000ffff027224 */ /* 0x001fe400078e00ff */
[----:B------:R-:W-:Y:S02]  /*1ff70*/  IMAD.MOV R6, RZ, RZ, -R6 ;  /* 0x000000ffff067224 */ /* 0x000fe400078e0a06 */
[----:B------:R-:W-:Y:S01]  /*1ff80*/  IMAD.HI.U32 R2, R3, R7, R2 ;  /* 0x0000000703027227 */ /* 0x000fe200078e0002 */
[----:B------:R-:W-:-:S03]  /*1ff90*/  IADD3 R7, -R16, UR6, RZ ;  /* 0x0000000610077c10 */ /* 0x000fc6000fffe1ff */
[----:B------:R-:W-:Y:S01]  /*1ffa0*/  IMAD.IADD R19, R4, 0x1, R19 ;  /* 0x0000000104137824 */ /* 0x000fe200078e0213 */
        /* <DEDUP_REMOVED lines=12> */
[----:B------:R-:W-:-:S04]  /*20070*/  @!P0 LOP3.LUT R2, RZ, R0, RZ, 0x33, !PT ;  /* 0x00000000ff028212 */ /* 0x000fc800078e33ff */
[----:B------:R-:W-:Y:S01]  /*20080*/  MOV R18, R2 ;  /* 0x0000000200127202 */ /* 0x000fe20000000f00 */
[----:B------:R-:W-:-:S04]  /*20090*/  IMAD.MOV R17, RZ, RZ, -R2 ;  /* 0x000000ffff117224 */ /* 0x000fc800078e0a02 */
[----:B------:R-:W-:Y:S01]  /*200a0*/  IMAD R17, R0, R17, R7 ;  /* 0x0000001100117224 */ /* 0x000fe200078e0207 */
[----:B------:R-:W-:Y:S06]  /*200b0*/  BRA `(.L_x_6187) ;  /* 0x00000000000c7947 */ /* 0x000fec0003800000 */
.L_x_6182:
[----:B------:R-:W-:Y:S01]  /*200c0*/  IMAD.MOV.U32 R17, RZ, RZ, RZ ;  /* 0x000000ffff117224 */ /* 0x000fe200078e00ff */
[----:B------:R-:W-:Y:S01]  /*200d0*/  MOV R18, RZ ;  /* 0x000000ff00127202 */ /* 0x000fe20000000f00 */
[----:B------:R-:W-:-:S07]  /*200e0*/  IMAD.U32 R16, RZ, RZ, UR6 ;  /* 0x00000006ff107e24 */ /* 0x000fce000f8e00ff */
.L_x_6187:
[----:B------:R-:W2:Y:S01]  /*200f0*/  LDL.LU R2, [R1] ;  /* 0x0000000001027983 */ /* 0x000ea20000300800 */
[----:B------:R-:W0:Y:S02]  /*20100*/  S2R R5, SR_TID.X ;  /* 0x0000000000057919 */ /* 0x000e240000002100 */
[----:B0-----:R-:W-:-:S04]  /*20110*/  LOP3.LUT R5, R5, 0x1f, RZ, 0xc0, !PT ;  /* 0x0000001f05057812 */ /* 0x001fc800078ec0ff */
[----:B------:R-:W-:-:S13]  /*20120*/  ISETP.NE.AND P0, PT, R5, RZ, PT ;  /* 0x000000ff0500720c */ /* 0x000fda0003f05270 */
[----:B------:R-:W0:Y:S01]  /*20130*/  @!P0 S2R R3, SR_CgaCtaId ;  /* 0x0000000000038919 */ /* 0x000e220000008800 */
[----:B------:R-:W-:-:S04]  /*20140*/  @!P0 MOV R0, 0x400 ;  /* 0x0000040000008802 */ /* 0x000fc80000000f00 */
[----:B0-----:R-:W-:-:S05]  /*20150*/  @!P0 LEA R0, R3, R0, 0x18 ;  /* 0x0000000003008211 */ /* 0x001fca00078ec0ff */
[----:B------:R0:W-:Y:S02]  /*20160*/  @!P0 STS.128 [R0+0x348d0], R16 ;  /* 0x0348d01000008388 */ /* 0x0001e40000000c00 */
[----:B0-----:R-:W-:Y:S01]  /*20170*/  IMAD.MOV.U32 R0, RZ, RZ, 0x1 ;  /* 0x00000001ff007424 */ /* 0x001fe200078e00ff */
[----:B--2---:R-:W-:-:S04]  /*20180*/  LOP3.LUT R2, R2, 0xfffffeff, RZ, 0xc0, !PT ;  /* 0xfffffeff02027812 */ /* 0x004fc800078ec0ff */
[----:B------:R-:W-:Y:S01]  /*20190*/  @P0 LOP3.LUT R2, R2, 0x100, RZ, 0xfc, !PT ;  /* 0x0000010002020812 */ /* 0x000fe200078efcff */
[----:B------:R-:W-:Y:S06]  /*201a0*/  BAR.ARV 0x5, 0x120 ;  /* 0x0144800000007b1d */ /* 0x000fec0000002000 */
[----:B------:R-:W-:Y:S01]  /*201b0*/  ISETP.GE.AND P0, PT, R19, UR5, PT ;  /* 0x0000000513007c0c */ /* 0x000fe2000bf06270 */
[----:B------:R0:W-:Y:S04]  /*201c0*/  STL [R1], R2 ;  /* 0x0000000201007387 */ /* 0x0001e80000100800 */
[----:B------:R0:W-:Y:S04]  /*201d0*/  STL [R1+0x4], RZ ;  /* 0x000004ff01007387 */ /* 0x0001e80000100800 */
        /* <DEDUP_REMOVED lines=14> */
[----:B------:R0:W-:Y:S04]  /*202c0*/  STL [R1+0x4], RZ ;  /* 0x000004ff01007387 */ /* 0x0001e80000100800 */
[----:B------:R0:W-:Y:S01]  /*202d0*/  STL [R1+0xc], R0 ;  /* 0x00000c0001007387 */ /* 0x0001e20000100800 */
[----:B-1----:R-:W-:-:S04]  /*202e0*/  LOP3.LUT R4, R4, 0x7f, RZ, 0xc0, !PT ;  /* 0x0000007f04047812 */ /* 0x002fc800078ec0ff */
[C---:B------:R-:W-:Y:S02]  /*202f0*/  ISETP.NE.AND P2, PT, R4.reuse, RZ, PT ;  /* 0x000000ff0400720c */ /* 0x040fe40003f45270 */
[----:B------:R-:W-:-:S11]  /*20300*/  ISETP.NE.OR P0, PT, R4, RZ, !P1 ;  /* 0x000000ff0400720c */ /* 0x000fd60004f05670 */
[----:B------:R-:W-:-:S04]  /*20310*/  @P2 LOP3.LUT R2, R2, 0x2, RZ, 0xfc, !PT ;  /* 0x0000000202022812 */ /* 0x000fc800078efcff */
[----:B------:R-:W-:-:S05]  /*20320*/  @P0 LOP3.LUT R2, R2, 0x40, RZ, 0xfc, !PT ;  /* 0x0000004002020812 */ /* 0x000fca00078efcff */
[----:B------:R0:W-:Y:S02]  /*20330*/  STL [R1], R2 ;  /* 0x0000000201007387 */ /* 0x0001e40000100800 */
.L_x_6275:
        /* <DEDUP_REMOVED lines=49> */
[----:B0-----:R-:W-:Y:S01]  /*20650*/  IMAD.U32 R4, RZ, RZ, UR4 ;  /* 0x00000004ff047e24 */ /* 0x001fe2000f8e00ff */
[----:B------:R-:W-:Y:S01]  /*20660*/  ULDC UR4, c[0x0][0x338] ;  /* 0x0000ce0000047ab9 */ /* 0x000fe20000000800 */
[----:B------:R-:W-:Y:S02]  /*20670*/  ISETP.NE.AND.EX P0, PT, RZ, UR7, PT, P0 ;  /* 0x00000007ff007c0c */ /* 0x000fe4000bf05300 */
[----:B-1----:R-:W-:Y:S02]  /*20680*/  MOV R0, UR4 ;  /* 0x0000000400007c02 */ /* 0x002fe40008000f00 */
[----:B------:R2:W5:Y:S01]  /*20690*/  @P1 LDG.E R4, desc[UR8][R8.64] ;  /* 0x0000000808041981 */ /* 0x000562000c1e1900 */
[----:B------:R-:W-:Y:S08]  /*206a0*/  @P1 BRA `(.L_x_6189) ;  /* 0x0000000000141947 */ /* 0x000ff00003800000 */
[----:B------:R-:W-:Y:S05]  /*206b0*/  @!P2 BRA `(.L_x_6189) ;  /* 0x000000000010a947 */ /* 0x000fea0003800000 */
[----:B------:R-:W-:Y:S02]  /*206c0*/  ULDC.64 UR4, c[0x0][0x208] ;  /* 0x0000820000047ab9 */ /* 0x000fe40000000a00 */
[----:B-----5:R-:W3:Y:S04]  /*206d0*/  LDG.E R4, desc[UR4][R2.64] ;  /* 0x0000000402047981 */ /* 0x020ee8000c1e1900 */
[----:B--2---:R-:W3:Y:S02]  /*206e0*/  LDG.E R2, desc[UR4][R2.64+0x4] ;  /* 0x0000040402027981 */ /* 0x004ee4000c1e1900 */
[----:B---3--:R-:W-:-:S07]  /*206f0*/  IMAD.IADD R4, R2, 0x1, -R4 ;  /* 0x0000000102047824 */ /* 0x008fce00078e0a04 */
.L_x_6189:
[----:B------:R-:W-:Y:S02]  /*20700*/  ULDC.64 UR4, c[0x0][0x208] ;  /* 0x0000820000047ab9 */ /* 0x000fe40000000a00 */
[----:B--2---:R-:W2:Y:S04]  /*20710*/  @P0 LDG.E R2, desc[UR4][R6.64] ;  /* 0x0000000406020981 */ /* 0x004ea8000c1e1900 */
[----:B------:R-:W2:Y:S01]  /*20720*/  @P0 LDG.E R3, desc[UR4][R6.64+0x4] ;  /* 0x0000040406030981 */ /* 0x000ea2000c1e1900 */
[----:B-----5:R-:W-:Y:S01]  /*20730*/  IADD3 R4, -R5, R4, RZ ;  /* 0x0000000405047210 */ /* 0x020fe20007ffe1ff */
[----:B------:R-:W-:Y:S01]  /*20740*/  BSSY B0, `(.L_x_6190) ;  /* 0x00000e0000007945 */ /* 0x000fe20003800000 */
[----:B------:R-:W-:Y:S01]  /*20750*/  PLOP3.LUT P2, PT, PT, PT, PT, 0x80, 0x0 ;  /* 0x000000000000781c */ /* 0x000fe20003f4f070 */
[----:B--2---:R-:W-:-:S04]  /*20760*/  @P0 IMAD.IADD R0, R3, 0x1, -R2 ;  /* 0x0000000103000824 */ /* 0x004fc800078e0a02 */
[----:B------:R-:W-:-:S04]  /*20770*/  IMAD.IADD R8, R4, 0x1, R0 ;  /* 0x0000000104087824 */ /* 0x000fc800078e0200 */
[----:B------:R-:W-:Y:S01]  /*20780*/  VIADD R2, R8, 0xaf ;  /* 0x000000af08027836 */ /* 0x000fe20000000000 */
[----:B------:R0:W-:Y:S03]  /*20790*/  STL [R1+0x38], R8 ;  /* 0x0000380801007387 */ /* 0x0001e60000100800 */
[----:B------:R-:W-:-:S05]  /*207a0*/  IMAD.HI R2, R2, 0x2e8ba2e9, RZ ;  /* 0x2e8ba2e902027827 */ /* 0x000fca00078e02ff */
[----:B------:R-:W-:-:S04]  /*207b0*/  SHF.R.U32.HI R3, RZ, 0x1f, R2 ;  /* 0x0000001fff037819 */ /* 0x000fc80000011602 */
[----:B0-----:R-:W-:-:S05]  /*207c0*/  LEA.HI.SX32 R8, R2, R3, 0x1b ;  /* 0x0000000302087211 */ /* 0x001fca00078fdaff */
[----:B------:R-:W-:Y:S01]  /*207d0*/  IMAD R2, R8, 0xb0, -R4 ;  /* 0x000000b008027824 */ /* 0x000fe200078e0a04 */
[----:B------:R-:W-:Y:S01]  /*207e0*/  IADD3 R4, -R4, RZ, RZ ;  /* 0x000000ff04047210 */ /* 0x000fe20007ffe1ff */
[----:B------:R0:W-:Y:S03]  /*207f0*/  STL [R1+0x28], R8 ;  /* 0x0000280801007387 */ /* 0x0001e60000100800 */
[----:B------:R-:W-:Y:S02]  /*20800*/  VIMNMX R0, R2, R0, PT ;  /* 0x0000000002007248 */ /* 0x000fe40003fe0100 */
[----:B------:R-:W-:-:S04]  /*20810*/  VIMNMX R2, RZ, R4, !PT ;  /* 0x00000004ff027248 */ /* 0x000fc80007fe0100 */
[----:B------:R-:W-:Y:S01]  /*20820*/  ISETP.GT.AND P1, PT, R0, R2, PT ;  /* 0x000000020000720c */ /* 0x000fe20003f24270 */
[----:B0-----:R-:W-:Y:S01]  /*20830*/  IMAD.WIDE.U32 R8, R2, -0x45d1745d, RZ ;  /* 0xba2e8ba302087825 */ /* 0x001fe200078e00ff */
[----:B------:R-:W-:-:S06]  /*20840*/  MOV R8, RZ ;  /* 0x000000ff00087202 */ /* 0x000fcc0000000f00 */
[----:B------:R0:W5:Y:S05]  /*20850*/  @P0 LDG.E R8, desc[UR4][R6.64] ;  /* 0x0000000406080981 */ /* 0x00016a000c1e1900 */
[----:B------:R-:W-:Y:S01]  /*20860*/  @P1 VIADD R3, R0, 0xaf ;  /* 0x000000af00031836 */ /* 0x000fe20000000000 */
        /* <DEDUP_REMOVED lines=19> */
.L_x_6321:
[----:B------:R-:W-:-:S03]  /*209a0*/  UMOV UR4, 0xffffffff ;  /* 0xffffffff00047882 */ /* 0x000fc60000000000 */
[----:B------:R-:W-:Y:S05]  /*209b0*/  BRA.DIV UR4, `(.L_x_6193) ;  /* 0x00000052049c7947 */ /* 0x000fea000b800000 */
[----:B------:R-:W-:-:S13]  /*209c0*/  ELECT P6, URZ, PT ;  /* 0x00000000003f782f */ /* 0x000fda00038c0000 */
.L_x_6324:
        /* <DEDUP_REMOVED lines=12> */
.L_x_6325:
[----:B------:R-:W-:Y:S05]  /*20a90*/  BSYNC B1 ;  /* 0x0000000000017941 */ /* 0x000fea0003800000 */
.L_x_6194:
        /* <DEDUP_REMOVED lines=8> */
.L_x_6326:
        /* <DEDUP_REMOVED lines=11> */
.L_x_6199:
[----:B-1----:R-:W2:Y:S01]  /*20bd0*/  LDL R6, [R1+0x14] ;  /* 0x0000140001067983 */ /* 0x002ea20000100800 */
[----:B------:R-:W-:Y:S01]  /*20be0*/  R2UR UR9, R5 ;  /* 0x00000000050972ca */ /* 0x000fe200000e0000 */
[----:B-----5:R-:W-:Y:S01]  /*20bf0*/  IMAD R7, R4, 0xb0, R8 ;  /* 0x000000b004077824 */ /* 0x020fe200078e0208 */
[----:B------:R-:W-:Y:S01]  /*20c00*/  R2UR UR12, R2 ;  /* 0x00000000020c72ca */ /* 0x000fe200000e0000 */
[----:B------:R-:W-:Y:S01]  /*20c10*/  UIADD3 UR4, UP0, UR38, 0x570, URZ ;  /* 0x0000057026047890 */ /* 0x000fe2000ff1e03f */
[----:B------:R-:W-:Y:S01]  /*20c20*/  R2UR UR13, R3 ;  /* 0x00000000030d72ca */ /* 0x000fe200000e0000 */
[----:B------:R-:W-:Y:S01]  /*20c30*/  VIADD R7, R7, 0xffffff50 ;  /* 0xffffff5007077836 */ /* 0x000fe20000000000 */
[----:B------:R-:W-:Y:S01]  /*20c40*/  UMOV UR10, URZ ;  /* 0x0000003f000a7c82 */ /* 0x000fe20008000000 */
        /* <DEDUP_REMOVED lines=9> */
[----:B------:R-:W-:-:S07]  /*20ce0*/  UIADD3 UR14, UR14, 0x23c00, URZ ;  /* 0x00023c000e0e7890 */ /* 0x000fce000fffe03f */
[----:B------:R1:W-:Y:S02]  /*20cf0*/  UTMALDG.4D [UR8], [UR4], desc[UR6] ;  /* 0x00000608040075b4 */ /* 0x0003e40008019000 */
[----:B-1----:R-:W-:Y:S01]  /*20d00*/  UMOV UR8, UR14 ;  /* 0x0000000e00087c82 */ /* 0x002fe20008000000 */
[----:B------:R-:W-:Y:S02]  /*20d10*/  UMOV UR10, UR15 ;  /* 0x0000000f000a7c82 */ /* 0x000fe40008000000 */
[----:B------:R1:W-:Y:S01]  /*20d20*/  UTMALDG.4D [UR8], [UR4], desc[UR6] ;  /* 0x00000608040075b4 */ /* 0x0003e20008019000 */
[----:B------:R-:W2:Y:S02]  /*20d30*/  SYNCS.PHASECHK.TRANS64.TRYWAIT P0, [R5+URZ+0x348c0], R10 ;  /* 0x0348c00a050075a7 */ /* 0x000ea4000800017f */
[----:B-12---:R-:W-:Y:S05]  /*20d40*/  @!P0 BRA `(.L_x_6200) ;  /* 0x0000005000008947 */ /* 0x006fea0003800000 */
.L_x_6327:
        /* <DEDUP_REMOVED lines=8> */
.L_x_6201:
        /* <DEDUP_REMOVED lines=13> */
[----:B------:R-:W-:-:S07]  /*20ea0*/  UIADD3 UR14, UR14, 0x5c00, URZ ;  /* 0x00005c000e0e7890 */ /* 0x000fce000fffe03f */
[----:B------:R2:W-:Y:S02]  /*20eb0*/  UTMALDG.4D [UR8], [UR4], desc[UR6] ;  /* 0x00000608040075b4 */ /* 0x0005e40008019000 */
[----:B--2---:R-:W-:Y:S01]  /*20ec0*/  UMOV UR8, UR14 ;  /* 0x0000000e00087c82 */ /* 0x004fe20008000000 */
[----:B------:R-:W-:Y:S02]  /*20ed0*/  UMOV UR10, UR15 ;  /* 0x0000000f000a7c82 */ /* 0x000fe40008000000 */
[----:B------:R2:W-:Y:S02]  /*20ee0*/  UTMALDG.4D [UR8], [UR4], desc[UR6] ;  /* 0x00000608040075b4 */ /* 0x0005e40008019000 */
[----:B--2---:R-:W-:Y:S01]  /*20ef0*/  NOP ;  /* 0x0000000000007918 */ /* 0x004fe20000000000 */
.L_x_6197:
[----:B------:R-:W-:Y:S05]  /*20f00*/  BSYNC B1 ;  /* 0x0000000000017941 */ /* 0x000fea0003800000 */
.L_x_6196:
        /* <DEDUP_REMOVED lines=13> */
[C---:B-----5:R-:W-:Y:S02]  /*20fe0*/  IMAD R5, R4.reuse, 0xb0, R8 ;  /* 0x000000b004057824 */ /* 0x060fe400078e0208 */
[----:B------:R-:W-:-:S03]  /*20ff0*/  VIADD R4, R4, 0xffffffff ;  /* 0xffffffff04047836 */ /* 0x000fc60000000000 */
[----:B------:R-:W-:-:S07]  /*21000*/  IADD3 R5, R5, -0x160, RZ ;  /* 0xfffffea005057810 */ /* 0x000fce0007ffe0ff */
.L_x_6208:
        /* <DEDUP_REMOVED lines=9> */
.L_x_6328:
        /* <DEDUP_REMOVED lines=11> */
.L_x_6205:
        /* <DEDUP_REMOVED lines=22> */
.L_x_6329:
        /* <DEDUP_REMOVED lines=8> */
.L_x_6207:
        /* <DEDUP_REMOVED lines=19> */
.L_x_6203:
[----:B------:R-:W-:Y:S05]  /*21460*/  BSYNC B1 ;  /* 0x0000000000017941 */ /* 0x000fea0003800000 */
.L_x_6202:
[----:B01----:R-:W2:Y:S04]  /*21470*/  LDL.LU R6, [R1+0x14] ;  /* 0x0000140001067983 */ /* 0x003ea80000300800 */
[----:B------:R-:W3:Y:S01]  /*21480*/  LDL.LU R7, [R1+0x18] ;  /* 0x0000180001077983 */ /* 0x000ee20000300800 */
[----:B------:R-:W-:Y:S01]  /*21490*/  VIADD R4, R4, 0xffffffff ;  /* 0xffffffff04047836 */ /* 0x000fe20000000000 */
[----:B------:R-:W-:Y:S01]  /*214a0*/  IADD3 R5, R5, -0xb0, RZ ;  /* 0xffffff5005057810 */ /* 0x000fe20007ffe0ff */
        /* <DEDUP_REMOVED lines=9> */
.L_x_6191:
[----:B------:R-:W-:Y:S05]  /*21540*/  BSYNC B0 ;  /* 0x0000000000007941 */ /* 0x000fea0003800000 */
.L_x_6190:
        /* <DEDUP_REMOVED lines=24> */
.L_x_6210:
        /* <DEDUP_REMOVED lines=17> */
[----:B------:R-:W-:Y:S01]  /*217e0*/  MOV R12, 0x1 ;  /* 0x00000001000c7802 */ /* 0x000fe20000000f00 */
[----:B------:R-:W-:-:S02]  /*217f0*/  IMAD.U32 R11, RZ, RZ, UR5 ;  /* 0x00000005ff0b7e24 */ /* 0x000fc4000f8e00ff */
[----:B-----5:R-:W-:Y:S02]  /*21800*/  IMAD.MOV.U32 R8, RZ, RZ, 0x70 ;  /* 0x00000070ff087424 */ /* 0x020fe400078e00ff */
[----:B------:R-:W-:-:S07]  /*21810*/  IMAD.MOV.U32 R13, RZ, RZ, RZ ;  /* 0x000000ffff0d7224 */ /* 0x000fce00078e00ff */
[----:B------:R-:W-:-:S07]  /*21820*/  LEPC R20, `(.L_x_6212) ;  /* 0x000000001014794e */ /* 0x000fce0000000000 */
[----:B-1----:R-:W-:Y:S05]  /*21830*/  CALL.ABS.NOINC R2 ;  /* 0x0000000002007343 */ /* 0x002fea0003c00000 */
.L_x_6212:
        /* <DEDUP_REMOVED lines=11> */
[----:B0-----:R-:W-:Y:S01]  /*218f0*/  MOV R7, UR9 ;  /* 0x0000000900077c02 */ /* 0x001fe20008000f00 */
[----:B------:R-:W-:Y:S01]  /*21900*/  IMAD.U32 R6, RZ, RZ, UR8 ;  /* 0x00000008ff067e24 */ /* 0x000fe2000f8e00ff */
[----:B-----5:R-:W-:Y:S01]  /*21910*/  MOV R8, 0x70 ;  /* 0x0000007000087802 */ /* 0x020fe20000000f00 */
[----:B------:R-:W-:-:S02]  /*21920*/  IMAD.U32 R10, RZ, RZ, UR4 ;  /* 0x00000004ff0a7e24 */ /* 0x000fc4000f8e00ff */
[----:B------:R-:W-:Y:S02]  /*21930*/  IMAD.U32 R11, RZ, RZ, UR5 ;  /* 0x00000005ff0b7e24 */ /* 0x000fe4000f8e00ff */
[----:B------:R-:W-:Y:S02]  /*21940*/  IMAD.MOV.U32 R12, RZ, RZ, 0x1 ;  /* 0x00000001ff0c7424 */ /* 0x000fe400078e00ff */
[----:B-1----:R-:W-:-:S07]  /*21950*/  IMAD.MOV.U32 R13, RZ, RZ, RZ ;  /* 0x000000ffff0d7224 */ /* 0x002fce00078e00ff */
[----:B------:R-:W-:-:S07]  /*21960*/  LEPC R20, `(.L_x_6214) ;  /* 0x000000001014794e */ /* 0x000fce0000000000 */
[----:B--2---:R-:W-:Y:S05]  /*21970*/  CALL.ABS.NOINC R2 ;  /* 0x0000000002007343 */ /* 0x004fea0003c00000 */
.L_x_6214:
        /* <DEDUP_REMOVED lines=16> */
.L_x_6213:
        /* <DEDUP_REMOVED lines=23> */
[----:B-1----:R-:W-:Y:S01]  /*21bf0*/  ISETP.NE.AND P0, PT, R4, 0x1, PT ;  /* 0x000000010400780c */ /* 0x002fe20003f05270 */
[----:B------:R-:W-:-:S12]  /*21c00*/  IMAD.MOV.U32 R4, RZ, RZ, R18 ;  /* 0x000000ffff047224 */ /* 0x000fd800078e0012 */
[----:B--2---:R-:W1:Y:S08]  /*21c10*/  @P0 LDC R3, c[0x0][0x42c] ;  /* 0x00010b00ff030b82 */ /* 0x004e700000000800 */
[----:B------:R-:W2:Y:S01]  /*21c20*/  @P0 LDC R2, c[0x0][0x430] ;  /* 0x00010c00ff020b82 */ /* 0x000ea20000000800 */
[----:B-1----:R-:W-:-:S05]  /*21c30*/  @P0 IMAD.HI.U32 R3, R18, R3, RZ ;  /* 0x0000000312030227 */ /* 0x002fca00078e00ff */
[----:B--2---:R-:W-:Y:S02]  /*21c40*/  @P0 SHF.R.U32.HI R4, RZ, R2, R3 ;  /* 0x00000002ff040219 */ /* 0x004fe40000011603 */
[----:B------:R-:W-:-:S04]  /*21c50*/  ISETP.NE.U32.AND P0, PT, RZ, UR4, PT ;  /* 0x00000004ff007c0c */ /* 0x000fc8000bf05070 */
[----:B------:R-:W-:-:S04]  /*21c60*/  ISETP.NE.AND.EX P0, PT, RZ, UR5, PT, P0 ;  /* 0x00000005ff007c0c */ /* 0x000fc8000bf05300 */
[----:B------:R-:W-:-:S09]  /*21c70*/  SEL R2, R5, RZ, !P0 ;  /* 0x000000ff05027207 */ /* 0x000fd20004000000 */
.L_x_6215:
        /* <DEDUP_REMOVED lines=16> */
.L_x_6216:
        /* <DEDUP_REMOVED lines=16> */
.L_x_6332:
[----:B------:R-:W2:Y:S01]  /*21e80*/  LDL R3, [R1+0x28] ;  /* 0x0000280001037983 */ /* 0x000ea20000100800 */
[----:B------:R-:W-:Y:S01]  /*21e90*/  UMOV UR4, 0xffffffff ;  /* 0xffffffff00047882 */ /* 0x000fe20000000000 */
[----:B------:R-:W-:Y:S02]  /*21ea0*/  SHF.R.S32.HI R12, RZ, 0x1f, R0 ;  /* 0x0000001fff0c7819 */ /* 0x000fe40000011400 */
[----:B--2---:R-:W-:Y:S01]  /*21eb0*/  IADD3 R3, R3, -0x1, RZ ;  /* 0xffffffff03037810 */ /* 0x004fe20007ffe0ff */
[----:B------:R-:W-:Y:S06]  /*21ec0*/  BRA.DIV UR4, `(.L_x_6218) ;  /* 0x0000004204107947 */ /* 0x000fec000b800000 */
[----:B------:R-:W-:-:S13]  /*21ed0*/  ELECT P6, URZ, PT ;  /* 0x00000000003f782f */ /* 0x000fda00038c0000 */
.L_x_6335:
        /* <DEDUP_REMOVED lines=25> */
.L_x_6220:
[----:B------:R-:W2:Y:S01]  /*22070*/  LDL R6, [R1+0x4] ;  /* 0x0000040001067983 */ /* 0x000ea20000100800 */
        /* <DEDUP_REMOVED lines=8> */
.L_x_6336:
        /* <DEDUP_REMOVED lines=11> */
.L_x_6222:
[----:B------:R-:W2:Y:S01]  /*221b0*/  LDL R11, [R1+0x4] ;  /* 0x00000400010b7983 */ /* 0x000ea20000100800 */
        /* <DEDUP_REMOVED lines=27> */
.L_x_6219:
[----:B------:R-:W2:Y:S01]  /*22370*/  LDL.LU R11, [R1+0x34] ;  /* 0x00003400010b7983 */ /* 0x000ea20000300800 */
[----:B------:R-:W-:Y:S01]  /*22380*/  MOV R7, 0x400 ;  /* 0x0000040000077802 */ /* 0x000fe20000000f00 */
[----:B------:R-:W-:Y:S05]  /*22390*/  WARPSYNC.ALL ;  /* 0x0000000000007948 */ /* 0x000fea0003800000 */
[----:B------:R-:W0:Y:S01]  /*223a0*/  S2R R10, SR_CgaCtaId ;  /* 0x00000000000a7919 */ /* 0x000e220000008800 */
[----:B------:R-:W-:-:S13]  /*223b0*/  ELECT P0, URZ, PT ;  /* 0x00000000003f782f */ /* 0x000fda0003800000 */
[C---:B------:R-:W-:Y:S01]  /*223c0*/  @P0 R2UR UR13, R2.reuse ;  /* 0x00000000020d02ca */ /* 0x040fe200000e0000 */
[----:B------:R-:W-:Y:S01]  /*223d0*/  UIADD3 UR4, UP0, UR38, 0x270, URZ ;  /* 0x0000027026047890 */ /* 0x000fe2000ff1e03f */
[----:B------:R-:W-:Y:S01]  /*223e0*/  @P0 R2UR UR21, R2 ;  /* 0x00000000021502ca */ /* 0x000fe200000e0000 */
[----:B------:R-:W-:Y:S01]  /*223f0*/  UMOV UR6, 0x0 ;  /* 0x0000000000067882 */ /* 0x000fe20000000000 */
[C---:B------:R-:W-:Y:S01]  /*22400*/  @P0 R2UR UR12, R18.reuse ;  /* 0x00000000120c02ca */ /* 0x040fe200000e0000 */
[----:B------:R-:W-:Y:S01]  /*22410*/  UIADD3.X UR5, URZ, UR39, URZ, UP0, !UPT ;  /* 0x000000273f057290 */ /* 0x000fe200087fe43f */
[C---:B------:R-:W-:Y:S01]  /*22420*/  @P0 R2UR UR11, R17.reuse ;  /* 0x00000000110b02ca */ /* 0x040fe200000e0000 */
[----:B------:R-:W-:Y:S01]  /*22430*/  UMOV UR7, 0x12f00000 ;  /* 0x12f0000000077882 */ /* 0x000fe20000000000 */
[----:B------:R-:W-:Y:S01]  /*22440*/  @P0 R2UR UR20, R18 ;  /* 0x00000000121402ca */ /* 0x000fe200000e0000 */
[----:B------:R-:W-:Y:S01]  /*22450*/  UMOV UR10, URZ ;  /* 0x0000003f000a7c82 */ /* 0x000fe20008000000 */
[----:B------:R-:W-:Y:S01]  /*22460*/  @P0 R2UR UR19, R17 ;  /* 0x00000000111302ca */ /* 0x000fe200000e0000 */
        /* <DEDUP_REMOVED lines=23> */
.L_x_6337:
[----:B------:R-:W-:Y:S05]  /*225e0*/  BSYNC B0 ;  /* 0x0000000000007941 */ /* 0x000fea0003800000 */
.L_x_6223:
        /* <DEDUP_REMOVED lines=8> */
[----:B------:R-:W-:-:S04]  /*22670*/  VIADDMNMX R13, R13, R2, 0xffffffff, !PT ;  /* 0xffffffff0d0d7446 */ /* 0x000fc80007800102 */
[C---:B------:R-:W-:Y:S01]  /*22680*/  IADD3 R2, R6.reuse, R13, RZ ;  /* 0x0000000d06027210 */ /* 0x040fe20007ffe0ff */
[----:B------:R-:W-:-:S03]  /*22690*/  VIADD R6, R6, 0xfffffffe ;  /* 0xfffffffe06067836 */ /* 0x000fc60000000000 */
[----:B------:R-:W-:-:S04]  /*226a0*/  LOP3.LUT R2, R2, 0x1, RZ, 0xc0, !PT ;  /* 0x0000000102027812 */ /* 0x000fc800078ec0ff */
[----:B------:R-:W-:-:S13]  /*226b0*/  ISETP.NE.U32.AND P0, PT, R2, 0x1, PT ;  /* 0x000000010200780c */ /* 0x000fda0003f05070 */
[----:B------:R-:W-:Y:S05]  /*226c0*/  @P0 BRA `(.L_x_6228) ;  /* 0x00000008000c0947 */ /* 0x000fea0003800000 */
[----:B------:R-:W2:Y:S04]  /*226d0*/  LDL R7, [R1+0x4] ;  /* 0x0000040001077983 */ /* 0x000ea80000100800 */
        /* <DEDUP_REMOVED lines=31> */
.L_x_6231:
[----:B0-----:R-:W0:Y:S01]  /*228d0*/  S2R R9, SR_CgaCtaId ;  /* 0x0000000000097919 */ /* 0x001e220000008800 */
[----:B------:R-:W-:-:S04]  /*228e0*/  MOV R8, 0x400 ;  /* 0x0000040000087802 */ /* 0x000fc80000000f00 */
[----:B0-----:R-:W-:Y:S02]  /*228f0*/  LEA R8, R9, R8, 0x18 ;  /* 0x0000000809087211 */ /* 0x001fe400078ec0ff */
[----:B------:R-:W-:-:S03]  /*22900*/  SHF.L.U32 R9, R14, 0x1f, RZ ;  /* 0x0000001f0e097819 */ /* 0x000fc600000006ff */
[----:B------:R-:W-:-:S04]  /*22910*/  IMAD R8, R7, 0x8, R8 ;  /* 0x0000000807087824 */ /* 0x000fc800078e0208 */
[----:B------:R-:W0:Y:S02]  /*22920*/  SYNCS.PHASECHK.TRANS64.TRYWAIT P0, [R8+URZ+0x34840], R9 ;  /* 0x03484009080075a7 */ /* 0x000e24000800017f */
[----:B0-----:R-:W-:Y:S05]  /*22930*/  @!P0 BRA `(.L_x_6232) ;  /* 0x0000003400c88947 */ /* 0x001fea0003800000 */
.L_x_6338:
        /* <DEDUP_REMOVED lines=11> */
.L_x_6233:
[----:B------:R-:W2:Y:S04]  /*229f0*/  LDL R17, [R1+0x8] ;  /* 0x0000080001117983 */ /* 0x000ea80000100800 */
[----:B0-----:R-:W3:Y:S01]  /*22a00*/  LDL.LU R9, [R1+0xc] ;  /* 0x00000c0001097983 */ /* 0x001ee20000300800 */
[----:B------:R-:W-:-:S03]  /*22a10*/  MOV R11, 0x400 ;  /* 0x00000400000b7802 */ /* 0x000fc60000000f00 */
[----:B------:R-:W4:Y:S01]  /*22a20*/  LDL R10, [R1+0x4] ;  /* 0x00000400010a7983 */ /* 0x000f220000100800 */
        /* <DEDUP_REMOVED lines=15> */
[----:B------:R-:W-:-:S04]  /*22b20*/  UMOV UR16, 0x40 ;  /* 0x0000004000107882 */ /* 0x000fc80000000000 */
[----:B------:R-:W-:Y:S01]  /*22b30*/  UMOV UR8, UR14 ;  /* 0x0000000e00087c82 */ /* 0x000fe20008000000 */
        /* <DEDUP_REMOVED lines=9> */
[----:B------:R-:W1:Y:S02]  /*22bd0*/  SYNCS.PHASECHK.TRANS64.TRYWAIT P0, [R8+URZ+0x34860], R9 ;  /* 0x03486009080075a7 */ /* 0x000e64000800017f */
[----:B01----:R-:W-:Y:S05]  /*22be0*/  @!P0 BRA `(.L_x_6234) ;  /* 0x0000003400308947 */ /* 0x003fea0003800000 */
.L_x_6339:
        /* <DEDUP_REMOVED lines=10> */
.L_x_6235:
[----:B------:R-:W2:Y:S02]  /*22c90*/  LDL R9, [R1] ;  /* 0x0000000001097983 */ /* 0x000ea40000100800 */
[----:B--2---:R-:W-:-:S13]  /*22ca0*/  LOP3.LUT P0, RZ, R9, 0x40, RZ, 0xc0, !PT ;  /* 0x0000004009ff7812 */ /* 0x004fda000780c0ff */
[----:B------:R-:W-:Y:S05]  /*22cb0*/  @P0 BRA `(.L_x_6236) ;  /* 0x0000000000040947 */ /* 0x000fea0003800000 */
[----:B------:R-:W-:Y:S01]  /*22cc0*/  BPT.TRAP 0x1 ;  /* 0x000000040000795c */ /* 0x000fe20000300000 */
.L_x_6236:
[----:B------:R-:W2:Y:S01]  /*22cd0*/  LDL.LU R17, [R1+0x10] ;  /* 0x0000100001117983 */ /* 0x000ea20000300800 */
[----:B------:R-:W-:-:S03]  /*22ce0*/  MOV R11, 0x400 ;  /* 0x00000400000b7802 */ /* 0x000fc60000000f00 */
[----:B------:R-:W3:Y:S04]  /*22cf0*/  LDL.LU R9, [R1+0x4] ;  /* 0x0000040001097983 */ /* 0x000ee80000300800 */
        /* <DEDUP_REMOVED lines=21> */
[----:B------:R-:W-:-:S07]  /*22e50*/  UIADD3 UR14, UR14, 0x5c00, URZ ;  /* 0x00005c000e0e7890 */ /* 0x000fce000fffe03f */
[----:B------:R1:W-:Y:S02]  /*22e60*/  UTMALDG.4D [UR8], [UR4], desc[UR6] ;  /* 0x00000608040075b4 */ /* 0x0003e40008019000 */
[----:B-1----:R-:W-:Y:S01]  /*22e70*/  UMOV UR8, UR14 ;  /* 0x0000000e00087c82 */ /* 0x002fe20008000000 */
[----:B------:R-:W-:Y:S02]  /*22e80*/  UMOV UR10, UR15 ;  /* 0x0000000f000a7c82 */ /* 0x000fe40008000000 */
[----:B------:R0:W-:Y:S02]  /*22e90*/  UTMALDG.4D [UR8], [UR4], desc[UR6] ;  /* 0x00000608040075b4 */ /* 0x0001e40008019000 */
[----:B0-----:R-:W-:Y:S01]  /*22ea0*/  NOP ;  /* 0x0000000000007918 */ /* 0x001fe20000000000 */
.L_x_6230:
[----:B------:R-:W-:Y:S05]  /*22eb0*/  BSYNC B2 ;  /* 0x0000000000027941 */ /* 0x000fea0003800000 */
.L_x_6229:
[----:B------:R-:W2:Y:S04]  /*22ec0*/  LDL.LU R2, [R1+0x28] ;  /* 0x0000280001027983 */ /* 0x000ea80000300800 */
[----:B------:R0:W-:Y:S04]  /*22ed0*/  STL [R1+0x4], R7 ;  /* 0x0000040701007387 */ /* 0x0001e80000100800 */
[----:B------:R0:W-:Y:S02]  /*22ee0*/  STL [R1+0xc], R14 ;  /* 0x00000c0e01007387 */ /* 0x0001e40000100800 */
[----:B0-2---:R-:W-:-:S07]  /*22ef0*/  VIADD R6, R2, 0xfffffffd ;  /* 0xfffffffd02067836 */ /* 0x005fce0000000000 */
.L_x_6228:
[----:B------:R-:W-:Y:S05]  /*22f00*/  BSYNC B1 ;  /* 0x0000000000017941 */ /* 0x000fea0003800000 */
.L_x_6227:
[----:B------:R-:W-:-:S05]  /*22f10*/  IMAD.MOV R2, RZ, RZ, -R13 ;  /* 0x000000ffff027224 */ /* 0x000fca00078e0a0d */
[----:B------:R-:W-:-:S13]  /*22f20*/  ISETP.NE.AND P0, PT, R3, R2, PT ;  /* 0x000000020300720c */ /* 0x000fda0003f05270 */
[----:B------:R-:W-:Y:S05]  /*22f30*/  @!P0 BRA `(.L_x_6226) ;  /* 0x0000001000048947 */ /* 0x000fea0003800000 */
[----:B------:R-:W-:-:S07]  /*22f40*/  MOV R10, R5 ;  /* 0x00000005000a7202 */ /* 0x000fce0000000f00 */
.L_x_6253:
[----:B------:R-:W2:Y:S04]  /*22f50*/  LDL R3, [R1+0x4] ;  /* 0x0000040001037983 */ /* 0x000ea80000100800 */
        /* <DEDUP_REMOVED lines=32> */
.L_x_6239:
[----:B------:R-:W1:Y:S01]  /*23160*/  S2R R3, SR_CgaCtaId ;  /* 0x0000000000037919 */ /* 0x000e620000008800 */
[----:B------:R-:W-:-:S04]  /*23170*/  MOV R2, 0x400 ;  /* 0x0000040000027802 */ /* 0x000fc80000000f00 */
[----:B-1----:R-:W-:Y:S02]  /*23180*/  LEA R2, R3, R2, 0x18 ;  /* 0x0000000203027211 */ /* 0x002fe400078ec0ff */
[----:B------:R-:W-:Y:S02]  /*23190*/  SHF.L.U32 R3, R8, 0x1f, RZ ;  /* 0x0000001f08037819 */ /* 0x000fe400000006ff */
[----:B------:R-:W-:-:S04]  /*231a0*/  LEA R2, R7, R2, 0x3 ;  /* 0x0000000207027211 */ /* 0x000fc800078e18ff */
[----:B------:R-:W1:Y:S02]  /*231b0*/  SYNCS.PHASECHK.TRANS64.TRYWAIT P0, [R2+URZ+0x34840], R3 ;  /* 0x03484003020075a7 */ /* 0x000e64000800017f */
[----:B-1----:R-:W-:Y:S05]  /*231c0*/  @!P0 BRA `(.L_x_6240) ;  /* 0x0000002c00cc8947 */ /* 0x002fea0003800000 */
.L_x_6340:
        /* <DEDUP_REMOVED lines=11> */
.L_x_6241:
[----:B------:R-:W2:Y:S04]  /*23280*/  LDL R15, [R1+0x8] ;  /* 0x00000800010f7983 */ /* 0x000ea80000100800 */
[----:B-1----:R-:W3:Y:S01]  /*23290*/  LDL.LU R3, [R1+0xc] ;  /* 0x00000c0001037983 */ /* 0x002ee20000300800 */
        /* <DEDUP_REMOVED lines=30> */
.L_x_6341:
        /* <DEDUP_REMOVED lines=10> */
.L_x_6243:
[----:B------:R-:W2:Y:S02]  /*23520*/  LDL R3, [R1] ;  /* 0x0000000001037983 */ /* 0x000ea40000100800 */
[----:B--2---:R-:W-:-:S13]  /*23530*/  LOP3.LUT P0, RZ, R3, 0x40, RZ, 0xc0, !PT ;  /* 0x0000004003ff7812 */ /* 0x004fda000780c0ff */
[----:B------:R-:W-:Y:S05]  /*23540*/  @P0 BRA `(.L_x_6244) ;  /* 0x0000000000040947 */ /* 0x000fea0003800000 */
[----:B------:R-:W-:Y:S01]  /*23550*/  BPT.TRAP 0x1 ;  /* 0x000000040000795c */ /* 0x000fe20000300000 */
.L_x_6244:
        /* <DEDUP_REMOVED lines=30> */
.L_x_6238:
[----:B------:R-:W-:Y:S05]  /*23740*/  BSYNC B1 ;  /* 0x0000000000017941 */ /* 0x000fea0003800000 */
.L_x_6237:
[----:B------:R-:W-:Y:S01]  /*23750*/  VIADD R3, R7, 0x1 ;  /* 0x0000000107037836 */ /* 0x000fe20000000000 */
[----:B------:R-:W-:Y:S04]  /*23760*/  BSSY B1, `(.L_x_6245) ;  /* 0x000007b000017945 */ /* 0x000fe80003800000 */
[----:B------:R-:W-:-:S04]  /*23770*/  ISETP.NE.AND P0, PT, R3, 0x2, PT ;  /* 0x000000020300780c */ /* 0x000fc80003f05270 */
[----:B------:R-:W-:Y:S02]  /*23780*/  SEL R2, RZ, 0x1, P0 ;  /* 0x00000001ff027807 */ /* 0x000fe40000000000 */
[----:B------:R-:W-:Y:S02]  /*23790*/  SEL R14, R3, RZ, P0 ;  /* 0x000000ff030e7207 */ /* 0x000fe40000000000 */
[----:B------:R-:W-:-:S05]  /*237a0*/  LOP3.LUT R13, R8, R2, RZ, 0x3c, !PT ;  /* 0x00000002080d7212 */ /* 0x000fca00078e3cff */
[----:B------:R0:W-:Y:S04]  /*237b0*/  STL [R1+0xc], R13 ;  /* 0x00000c0d01007387 */ /* 0x0001e80000100800 */
[----:B------:R0:W-:Y:S01]  /*237c0*/  STL [R1+0x4], R14 ;  /* 0x0000040e01007387 */ /* 0x0001e20000100800 */
        /* <DEDUP_REMOVED lines=24> */
.L_x_6247:
[----:B------:R-:W2:Y:S01]  /*23950*/  S2R R3, SR_CgaCtaId ;  /* 0x0000000000037919 */ /* 0x000ea20000008800 */
[----:B------:R-:W-:-:S04]  /*23960*/  MOV R2, 0x400 ;  /* 0x0000040000027802 */ /* 0x000fc80000000f00 */
[----:B--2---:R-:W-:Y:S02]  /*23970*/  LEA R2, R3, R2, 0x18 ;  /* 0x0000000203027211 */ /* 0x004fe400078ec0ff */
[----:B------:R-:W-:-:S03]  /*23980*/  SHF.L.U32 R3, R13, 0x1f, RZ ;  /* 0x0000001f0d037819 */ /* 0x000fc600000006ff */
[----:B------:R-:W-:-:S04]  /*23990*/  IMAD R2, R14, 0x8, R2 ;  /* 0x000000080e027824 */ /* 0x000fc800078e0202 */
[----:B------:R-:W2:Y:S02]  /*239a0*/  SYNCS.PHASECHK.TRANS64.TRYWAIT P0, [R2+URZ+0x34840], R3 ;  /* 0x03484003020075a7 */ /* 0x000ea4000800017f */
[----:B--2---:R-:W-:Y:S05]  /*239b0*/  @!P0 BRA `(.L_x_6248) ;  /* 0x0000002400f88947 */ /* 0x004fea0003800000 */
.L_x_6342:
        /* <DEDUP_REMOVED lines=11> */
.L_x_6249:
[----:B0-----:R-:W3:Y:S04]  /*23a70*/  LDL R14, [R1+0x4] ;  /* 0x00000400010e7983 */ /* 0x001ee80000100800 */
        /* <DEDUP_REMOVED lines=12> */
[----:B------:R-:W-:-:S04]  /*23b40*/  SHF.L.U32 R8, R8, 0x1f, RZ ;  /* 0x0000001f08087819 */ /* 0x000fc800000006ff */
        /* <DEDUP_REMOVED lines=9> */
[----:B------:R-:W-:-:S03]  /*23be0*/  UIADD3 UR15, UR8, 0x23c00, URZ ;  /* 0x00023c00080f7890 */ /* 0x000fc6000fffe03f */
[----:B------:R-:W-:-:S04]  /*23bf0*/  UMOV UR8, UR14 ;  /* 0x0000000e00087c82 */ /* 0x000fc80008000000 */
[----:B------:R0:W-:Y:S02]  /*23c00*/  UTMALDG.4D [UR8], [UR4], desc[UR6] ;  /* 0x00000608040075b4 */ /* 0x0001e40008019000 */
[----:B0-----:R-:W-:Y:S01]  /*23c10*/  UMOV UR8, UR15 ;  /* 0x0000000f00087c82 */ /* 0x001fe20008000000 */
[----:B------:R-:W-:Y:S02]  /*23c20*/  UMOV UR10, UR16 ;  /* 0x00000010000a7c82 */ /* 0x000fe40008000000 */
[----:B------:R0:W-:Y:S01]  /*23c30*/  UTMALDG.4D [UR8], [UR4], desc[UR6] ;  /* 0x00000608040075b4 */ /* 0x0001e20008019000 */
[----:B------:R-:W1:Y:S02]  /*23c40*/  SYNCS.PHASECHK.TRANS64.TRYWAIT P0, [R2+URZ+0x34860], R8 ;  /* 0x03486008020075a7 */ /* 0x000e64000800017f */
[----:B01----:R-:W-:Y:S05]  /*23c50*/  @!P0 BRA `(.L_x_6250) ;  /* 0x0000002400648947 */ /* 0x003fea0003800000 */
.L_x_6343:
        /* <DEDUP_REMOVED lines=10> */
.L_x_6251:
[----:B------:R-:W2:Y:S02]  /*23d00*/  LDL R3, [R1] ;  /* 0x0000000001037983 */ /* 0x000ea40000100800 */
[----:B--2---:R-:W-:-:S13]  /*23d10*/  LOP3.LUT P0, RZ, R3, 0x40, RZ, 0xc0, !PT ;  /* 0x0000004003ff7812 */ /* 0x004fda000780c0ff */
[----:B------:R-:W-:Y:S05]  /*23d20*/  @P0 BRA `(.L_x_6252) ;  /* 0x0000000000040947 */ /* 0x000fea0003800000 */
[----:B------:R-:W-:Y:S01]  /*23d30*/  BPT.TRAP 0x1 ;  /* 0x000000040000795c */ /* 0x000fe20000300000 */
.L_x_6252:
        /* <DEDUP_REMOVED lines=29> */
.L_x_6246:
[----:B------:R-:W-:Y:S05]  /*23f10*/  BSYNC B1 ;  /* 0x0000000000017941 */ /* 0x000fea0003800000 */
.L_x_6245:
[C---:B------:R-:W-:Y:S02]  /*23f20*/  ISETP.GT.AND P0, PT, R6.reuse, 0x1, PT ;  /* 0x000000010600780c */ /* 0x040fe40003f04270 */
[----:B------:R-:W-:-:S11]  /*23f30*/  IADD3 R6, R6, -0x2, RZ ;  /* 0xfffffffe06067810 */ /* 0x000fd60007ffe0ff */
[----:B------:R-:W-:Y:S05]  /*23f40*/  @P0 BRA `(.L_x_6253) ;  /* 0xfffffff000000947 */ /* 0x000fea000383ffff */
.L_x_6226:
[----:B------:R-:W-:Y:S05]  /*23f50*/  BSYNC B0 ;  /* 0x0000000000007941 */ /* 0x000fea0003800000 */
.L_x_6225:
        /* <DEDUP_REMOVED lines=18> */
.L_x_6255:
[----:B------:R-:W-:Y:S05]  /*24080*/  BSYNC B0 ;  /* 0x0000000000007941 */ /* 0x000fea0003800000 */
.L_x_6254:
[----:B------:R-:W-:Y:S04]  /*24090*/  BSSY B0, `(.L_x_6256) ;  /* 0x0000035000007945 */ /* 0x000fe80003800000 */
[----:B------:R-:W-:Y:S05]  /*240a0*/  @!P6 BRA `(.L_x_6257) ;  /* 0x0000000000cce947 */ /* 0x000fea0003800000 */
[----:B------:R-:W2:Y:S01]  /*240b0*/  LDL R2, [R1+0x4] ;  /* 0x0000040001027983 */ /* 0x000ea20000100800 */
        /* <DEDUP_REMOVED lines=8> */
.L_x_6344:
        /* <DEDUP_REMOVED lines=10> */
.L_x_6259:
[----:B------:R-:W2:Y:S02]  /*241e0*/  LDL R0, [R1] ;  /* 0x0000000001007983 */ /* 0x000ea40000100800 */
[----:B--2---:R-:W-:-:S13]  /*241f0*/  LOP3.LUT P0, RZ, R0, 0x40, RZ, 0xc0, !PT ;  /* 0x0000004000ff7812 */ /* 0x004fda000780c0ff */
[----:B------:R-:W-:Y:S05]  /*24200*/  @P0 BRA `(.L_x_6260) ;  /* 0x0000000000040947 */ /* 0x000fea0003800000 */
[----:B------:R-:W-:Y:S01]  /*24210*/  BPT.TRAP 0x1 ;  /* 0x000000040000795c */ /* 0x000fe20000300000 */
.L_x_6260:
[----:B------:R-:W2:Y:S01]  /*24220*/  LDL R0, [R1+0x4] ;  /* 0x0000040001007983 */ /* 0x000ea20000100800 */
        /* <DEDUP_REMOVED lines=27> */
.L_x_6257:
[----:B------:R-:W-:Y:S05]  /*243e0*/  BSYNC B0 ;  /* 0x0000000000007941 */ /* 0x000fea0003800000 */
.L_x_6256:
[----:B------:R-:W2:Y:S04]  /*243f0*/  LDL.LU R0, [R1+0x4] ;  /* 0x0000040001007983 */ /* 0x000ea80000300800 */
[----:B------:R-:W3:Y:S01]  /*24400*/  LDL.LU R3, [R1+0xc] ;  /* 0x00000c0001037983 */ /* 0x000ee20000300800 */
[----:B--2---:R-:W-:-:S04]  /*24410*/  IADD3 R0, R0, 0x1, RZ ;  /* 0x0000000100007810 */ /* 0x004fc80007ffe0ff */
[----:B------:R-:W-:-:S04]  /*24420*/  ISETP.NE.AND P0, PT, R0, 0x2, PT ;  /* 0x000000020000780c */ /* 0x000fc80003f05270 */
[----:B------:R-:W-:Y:S02]  /*24430*/  SEL R2, RZ, 0x1, P0 ;  /* 0x00000001ff027807 */ /* 0x000fe40000000000 */
[----:B------:R-:W-:Y:S02]  /*24440*/  SEL R0, R0, RZ, P0 ;  /* 0x000000ff00007207 */ /* 0x000fe40000000000 */
[----:B---3--:R-:W-:-:S05]  /*24450*/  LOP3.LUT R3, R3, R2, RZ, 0x3c, !PT ;  /* 0x0000000203037212 */ /* 0x008fca00078e3cff */
[----:B------:R1:W-:Y:S04]  /*24460*/  STL [R1+0xc], R3 ;  /* 0x00000c0301007387 */ /* 0x0003e80000100800 */
[----:B------:R1:W-:Y:S02]  /*24470*/  STL [R1+0x4], R0 ;  /* 0x0000040001007387 */ /* 0x0003e40000100800 */
.L_x_6211:
[----:B------:R-:W-:Y:S05]  /*24480*/  BSYNC B6 ;  /* 0x0000000000067941 */ /* 0x000fea0003800000 */
.L_x_6209:
[----:B------:R-:W-:-:S03]  /*24490*/  UMOV UR4, 0xffffffff ;  /* 0xffffffff00047882 */ /* 0x000fc60000000000 */
[----:B------:R-:W-:Y:S05]  /*244a0*/  BRA.DIV UR4, `(.L_x_6261) ;  /* 0x0000001e04787947 */ /* 0x000fea000b800000 */
[----:B------:R2:W3:Y:S04]  /*244b0*/  SHFL.IDX PT, R4, R16, RZ, 0x1f ;  /* 0x00001fff10047589 */ /* 0x0004e800000e0000 */
[----:B------:R2:W4:Y:S02]  /*244c0*/  SHFL.IDX PT, R5, R16, 0x1, 0x1f ;  /* 0x00201f0010057f89 */ /* 0x00052400000e0000 */
.L_x_6348:
[----:B------:R-:W0:Y:S01]  /*244d0*/  S2R R9, SR_TID.X ;  /* 0x0000000000097919 */ /* 0x000e220000002100 */
[----:B------:R-:W-:Y:S01]  /*244e0*/  ULDC UR4, c[0x0][0xc14] ;  /* 0x0003050000047ab9 */ /* 0x000fe20000000800 */
[----:B------:R-:W-:Y:S01]  /*244f0*/  BSSY B0, `(.L_x_6262) ;  /* 0x000000c000007945 */ /* 0x000fe20003800000 */
[----:B-1----:R-:W-:Y:S01]  /*24500*/  IMAD.U32 R0, RZ, RZ, UR4 ;  /* 0x00000004ff007e24 */ /* 0x002fe2000f8e00ff */
[----:B------:R-:W-:Y:S02]  /*24510*/  MOV R3, RZ ;  /* 0x000000ff00037202 */ /* 0x000fe40000000f00 */
        /* <DEDUP_REMOVED lines=9> */
.L_x_6263:
[----:B------:R-:W-:Y:S05]  /*245b0*/  BSYNC B0 ;  /* 0x0000000000007941 */ /* 0x000fea0003800000 */
.L_x_6262:
        /* <DEDUP_REMOVED lines=23> */
.L_x_6356:
[----:B------:R-:W-:Y:S02]  /*24730*/  ULDC UR4, c[0x0][0xc10] ;  /* 0x0003040000047ab9 */ /* 0x000fe40000000800 */
[----:B--2---:R-:W-:-:S05]  /*24740*/  MOV R16, UR4 ;  /* 0x0000000400107c02 */ /* 0x004fca0008000f00 */
[----:B-1----:R-:W-:-:S04]  /*24750*/  IMAD R14, R14, R16, RZ ;  /* 0x000000100e0e7224 */ /* 0x002fc800078e02ff */
[----:B----4-:R-:W-:-:S05]  /*24760*/  IMAD.IADD R5, R5, 0x1, R14 ;  /* 0x0000000105057824 */ /* 0x010fca00078e020e */
[----:B---3--:R-:W-:-:S13]  /*24770*/  ISETP.GT.AND P0, PT, R5, R4, PT ;  /* 0x000000040500720c */ /* 0x008fda0003f04270 */
[----:B------:R-:W-:Y:S05]  /*24780*/  @P0 BRA `(.L_x_6265) ;  /* 0x0000000000b80947 */ /* 0x000fea0003800000 */
[----:B------:R-:W1:Y:S02]  /*24790*/  LDC R0, c[0x0][0xc14] ;  /* 0x00030500ff007b82 */ /* 0x000e640000000800 */
.L_x_6270:
        /* <DEDUP_REMOVED lines=15> */
.L_x_6268:
[----:B------:R-:W-:Y:S05]  /*24890*/  BSYNC B0 ;  /* 0x0000000000007941 */ /* 0x000fea0003800000 */
.L_x_6267:
        /* <DEDUP_REMOVED lines=17> */
[----:B--2---:R-:W-:-:S05]  /*249b0*/  SEL R8, R14, RZ, P1 ;  /* 0x000000ff0e087207 */ /* 0x004fca0000800000 */
[----:B------:R-:W-:-:S05]  /*249c0*/  IMAD.IADD R8, R7, 0x1, R8 ;  /* 0x0000000107087824 */ /* 0x000fca00078e0208 */
[----:B------:R-:W2:Y:S02]  /*249d0*/  SHFL.UP PT, R14, R8, 0x10, RZ ;  /* 0x06000000080e7989 */ /* 0x000ea400000e00ff */
[----:B--2---:R-:W-:-:S04]  /*249e0*/  SEL R9, R14, RZ, P0 ;  /* 0x000000ff0e097207 */ /* 0x004fc80000000000 */
[----:B01----:R-:W-:-:S05]  /*249f0*/  IADD3 R2, R8, R9, RZ ;  /* 0x0000000908027210 */ /* 0x003fca0007ffe0ff */
[----:B------:R0:W1:Y:S02]  /*24a00*/  SHFL.IDX PT, R14, R2, 0x1f, 0x1f ;  /* 0x03e01f00020e7f89 */ /* 0x00006400000e0000 */
.L_x_6364:
[----:B------:R-:W-:Y:S02]  /*24a10*/  ULDC UR4, c[0x0][0xc10] ;  /* 0x0003040000047ab9 */ /* 0x000fe40000000800 */
[----:B------:R-:W-:-:S04]  /*24a20*/  IMAD.U32 R16, RZ, RZ, UR4 ;  /* 0x00000004ff107e24 */ /* 0x000fc8000f8e00ff */
[----:B-1----:R-:W-:-:S04]  /*24a30*/  IMAD R14, R14, R16, RZ ;  /* 0x000000100e0e7224 */ /* 0x002fc800078e02ff */
[----:B------:R-:W-:-:S05]  /*24a40*/  IMAD.IADD R5, R14, 0x1, R5 ;  /* 0x000000010e057824 */ /* 0x000fca00078e0205 */
[----:B------:R-:W-:-:S13]  /*24a50*/  ISETP.GT.AND P0, PT, R5, R4, PT ;  /* 0x000000040500720c */ /* 0x000fda0003f04270 */
[----:B------:R-:W-:Y:S05]  /*24a60*/  @!P0 BRA `(.L_x_6270) ;  /* 0xfffffffc004c8947 */ /* 0x000fea000383ffff */
.L_x_6265:
        /* <DEDUP_REMOVED lines=8> */
.L_x_6368:
[----:B------:R-:W-:Y:S01]  /*24af0*/  ISETP.NE.AND P0, PT, R6, RZ, PT ;  /* 0x000000ff0600720c */ /* 0x000fe20003f05270 */
[----:B------:R-:W-:-:S12]  /*24b00*/  IMAD.MOV.U32 R14, RZ, RZ, RZ ;  /* 0x000000ffff0e7224 */ /* 0x000fd800078e00ff */
[----:B------:R-:W-:Y:S05]  /*24b10*/  @!P0 BRA `(.L_x_6272) ;  /* 0x0000000000108947 */ /* 0x000fea0003800000 */
[----:B------:R-:W-:Y:S01]  /*24b20*/  UMOV UR4, 0xffffffff ;  /* 0xffffffff00047882 */ /* 0x000fe20000000000 */
[----:B------:R-:W-:Y:S02]  /*24b30*/  VIADD R12, R5, 0xffffffff ;  /* 0xffffffff050c7836 */ /* 0x000fe40000000000 */
[----:B------:R-:W-:Y:S05]  /*24b40*/  BRA.DIV UR4, `(.L_x_6273) ;  /* 0x0000002204047947 */ /* 0x000fea000b800000 */
[----:B------:R3:W4:Y:S02]  /*24b50*/  SHFL.IDX PT, R14, R2, R12, 0x1f ;  /* 0x00001f0c020e7589 */ /* 0x00072400000e0000 */
.L_x_6272:
[----:B--2---:R-:W-:Y:S01]  /*24b60*/  IABS R6, R17 ;  /* 0x0000001100067213 */ /* 0x004fe20000000000 */
[----:B----4-:R-:W-:Y:S02]  /*24b70*/  IMAD R16, R14, R16, R7 ;  /* 0x000000100e107224 */ /* 0x010fe400078e0207 */
[----:B0--3--:R-:W-:Y:S01]  /*24b80*/  IMAD.MOV.U32 R2, RZ, RZ, RZ ;  /* 0x000000ffff027224 */ /* 0x009fe200078e00ff */
[----:B------:R-:W0:Y:S01]  /*24b90*/  I2F.RP R7, R6 ;  /* 0x0000000600077306 */ /* 0x000e220000209400 */
[----:B------:R-:W-:-:S07]  /*24ba0*/  IMAD.IADD R19, R5, 0x1, R19 ;  /* 0x0000000105137824 */ /* 0x000fce00078e0213 */
[----:B0-----:R-:W0:Y:S02]  /*24bb0*/  MUFU.RCP R7, R7 ;  /* 0x0000000700077308 */ /* 0x001e240000001000 */
[----:B0-----:R-:W-:-:S06]  /*24bc0*/  IADD3 R8, R7, 0xffffffe, RZ ;  /* 0x0ffffffe07087810 */ /* 0x001fcc0007ffe0ff */
[----:B-1----:R-:W0:Y:S02]  /*24bd0*/  F2I.FTZ.U32.TRUNC.NTZ R3, R8 ;  /* 0x0000000800037305 */ /* 0x002e24000021f000 */
[----:B0-----:R-:W-:-:S04]  /*24be0*/  IMAD.MOV R9, RZ, RZ, -R3 ;  /* 0x000000ffff097224 */ /* 0x001fc800078e0a03 */
[----:B------:R-:W-:-:S04]  /*24bf0*/  IMAD R9, R9, R6, RZ ;  /* 0x0000000609097224 */ /* 0x000fc800078e02ff */
[----:B------:R-:W-:Y:S01]  /*24c00*/  IMAD.HI.U32 R3, R3, R9, R2 ;  /* 0x0000000903037227 */ /* 0x000fe200078e0002 */
[----:B------:R-:W-:Y:S02]  /*24c10*/  IADD3 R2, R4, -R16, RZ ;  /* 0x8000001004027210 */ /* 0x000fe40007ffe0ff */
[----:B------:R-:W-:Y:S02]  /*24c20*/  IABS R9, R17 ;  /* 0x0000001100097213 */ /* 0x000fe40000000000 */
[----:B------:R-:W-:-:S03]  /*24c30*/  IABS R4, R2 ;  /* 0x0000000200047213 */ /* 0x000fc60000000000 */
[----:B------:R-:W-:Y:S02]  /*24c40*/  IMAD.MOV R7, RZ, RZ, -R9 ;  /* 0x000000ffff077224 */ /* 0x000fe400078e0a09 */
        /* <DEDUP_REMOVED lines=16> */
.L_x_6266:
[----:B------:R-:W-:Y:S01]  /*24d50*/  UMOV UR4, URZ ;  /* 0x0000003f00047c82 */ /* 0x000fe20008000000 */
[----:B------:R-:W-:Y:S01]  /*24d60*/  UMOV UR5, URZ ;  /* 0x0000003f00057c82 */ /* 0x000fe20008000000 */
[----:B------:R-:W-:Y:S01]  /*24d70*/  ULDC UR6, c[0x0][0xc14] ;  /* 0x0003050000067ab9 */ /* 0x000fe20000000800 */
[----:B------:R-:W-:Y:S01]  /*24d80*/  MOV R16, R4 ;  /* 0x0000000400107202 */ /* 0x000fe20000000f00 */
[----:B------:R-:W-:Y:S01]  /*24d90*/  IMAD.U32 R17, RZ, RZ, UR4 ;  /* 0x00000004ff117e24 */ /* 0x000fe2000f8e00ff */
[----:B------:R-:W-:Y:S01]  /*24da0*/  MOV R19, UR6 ;  /* 0x0000000600137c02 */ /* 0x000fe20008000f00 */
[----:B------:R-:W-:-:S07]  /*24db0*/  IMAD.U32 R18, RZ, RZ, UR5 ;  /* 0x00000005ff127e24 */ /* 0x000fce000f8e00ff */
.L_x_6274:
        /* <DEDUP_REMOVED lines=12> */
.L_x_6188:
        /* <DEDUP_REMOVED lines=12> */
.L_x_6371:
[----:B------:R-:W-:Y:S05]  /*24f40*/  BSYNC B0 ;  /* 0x0000000000007941 */ /* 0x000fea0003800000 */
.L_x_6276:
[----:B------:R-:W-:-:S03]  /*24f50*/  UMOV UR4, 0xffffffff ;  /* 0xffffffff00047882 */ /* 0x000fc60000000000 */
[----:B------:R-:W-:Y:S05]  /*24f60*/  BRA.DIV UR4, `(.L_x_6278) ;  /* 0x0000001e04347947 */ /* 0x000fea000b800000 */
[----:B------:R-:W1:Y:S02]  /*24f70*/  S2R R2, SR_TID.X ;  /* 0x0000000000027919 */ /* 0x000e640000002100 */
[----:B-1----:R-:W-:-:S04]  /*24f80*/  SHF.R.U32.HI R2, RZ, 0x5, R2 ;  /* 0x00000005ff027819 */ /* 0x002fc80000011602 */
[----:B------:R-:W-:-:S05]  /*24f90*/  LOP3.LUT R2, R2, 0x3, RZ, 0xc0, !PT ;  /* 0x0000000302027812 */ /* 0x000fca00078ec0ff */
[----:B------:R1:W2:Y:S02]  /*24fa0*/  SHFL.IDX PT, R14, R2, RZ, 0x1f ;  /* 0x00001fff020e7589 */ /* 0x0002a400000e0000 */
.L_x_6374:
[----:B--2---:R-:W-:-:S13]  /*24fb0*/  ISETP.NE.AND P0, PT, R14, RZ, PT ;  /* 0x000000ff0e00720c */ /* 0x004fda0003f05270 */
[----:B------:R-:W-:Y:S05]  /*24fc0*/  @P0 BRA `(.L_x_5962) ;  /* 0x0000000000940947 */ /* 0x000fea0003800000 */
[----:B------:R-:W-:-:S03]  /*24fd0*/  UMOV UR4, 0xffffffff ;  /* 0xffffffff00047882 */ /* 0x000fc60000000000 */
[----:B------:R-:W-:Y:S05]  /*24fe0*/  BRA.DIV UR4, `(.L_x_6279) ;  /* 0x0000001e04487947 */ /* 0x000fea000b800000 */
[----:B------:R-:W-:-:S13]  /*24ff0*/  ELECT P6, URZ, PT ;  /* 0x00000000003f782f */ /* 0x000fda00038c0000 */
.L_x_6377:
[----:B------:R-:W-:Y:S05]  /*25000*/  @!P6 BRA `(.L_x_5962) ;  /* 0x000000000084e947 */ /* 0x000fea0003800000 */
[----:B------:R-:W-:-:S06]  /*25010*/  ULOP3.LUT UR4, UR60, 0x2, URZ, 0xfc, !UPT ;  /* 0x000000023c047892 */ /* 0x000fcc000f8efc3f */
[----:B-1----:R-:W-:-:S04]  /*25020*/  MOV R2, UR4 ;  /* 0x0000000400027c02 */ /* 0x002fc80008000f00 */
[----:B------:R-:W-:-:S13]  /*25030*/  ISETP.NE.AND P2, PT, R2, 0x3, PT ;  /* 0x000000030200780c */ /* 0x000fda0003f45270 */
[----:B------:R-:W-:Y:S05]  /*25040*/  @!P2 BRA `(.L_x_6280) ;  /* 0x000000000004a947 */ /* 0x000fea0003800000 */
[----:B------:R-:W-:Y:S01]  /*25050*/  BPT.TRAP 0x1 ;  /* 0x000000040000795c */ /* 0x000fe20000300000 */
.L_x_6280:
[----:B0-----:R-:W2:Y:S04]  /*25060*/  LDL R3, [R1+0x4] ;  /* 0x0000040001037983 */ /* 0x001ea80000100800 */
        /* <DEDUP_REMOVED lines=13> */
.L_x_6378:
[----:B------:R-:W1:Y:S02]  /*25140*/  SYNCS.PHASECHK.TRANS64.TRYWAIT P0, [R7+URZ], R2 ;  /* 0x00000002070075a7 */ /* 0x000e64000800017f */
[----:B-1----:R-:W-:Y:S05]  /*25150*/  @!P0 BRA `(.L_x_6282) ;  /* 0x0000001c00208947 */ /* 0x002fea0003800000 */
.L_x_6379:
[----:B------:R-:W-:Y:S05]  /*25160*/  @!P2 BRA `(.L_x_6283) ;  /* 0x000000000004a947 */ /* 0x000fea0003800000 */
[----:B------:R-:W-:Y:S01]  /*25170*/  BPT.TRAP 0x1 ;  /* 0x000000040000795c */ /* 0x000fe20000300000 */
.L_x_6283:
[----:B------:R-:W2:Y:S01]  /*25180*/  LDL.LU R4, [R1+0x4] ;  /* 0x0000040001047983 */ /* 0x000ea20000300800 */
[----:B------:R-:W-:-:S05]  /*25190*/  VIADD R0, R0, 0x34860 ;  /* 0x0003486000007836 */ /* 0x000fca0000000000 */
[----:B--2---:R-:W-:-:S04]  /*251a0*/  LEA R4, R4, R0, 0x3 ;  /* 0x0000000004047211 */ /* 0x004fc800078e18ff */
[----:B------:R-:W2:Y:S02]  /*251b0*/  SYNCS.PHASECHK.TRANS64.TRYWAIT P0, [R4+URZ], R5 ;  /* 0x00000005040075a7 */ /* 0x000ea4000800017f */
[----:B--2---:R-:W-:Y:S05]  /*251c0*/  @!P0 BRA `(.L_x_6284) ;  /* 0x0000001c00188947 */ /* 0x004fea0003800000 */
.L_x_6380:
[----:B------:R-:W-:-:S07]  /*251d0*/  IMAD R3, R3, 0x8, R0 ;  /* 0x0000000803037824 */ /* 0x000fce00078e0200 */
.L_x_6285:
[----:B---3--:R3:W4:Y:S02]  /*251e0*/  SYNCS.PHASECHK.TRANS64.TRYWAIT P0, [R3+URZ], R2 ;  /* 0x00000002030075a7 */ /* 0x008724000800017f */
[----:B----4-:R-:W-:Y:S05]  /*251f0*/  @!P0 NANOSLEEP.SYNCS 0x989680 ;  /* 0x009896800000895d */ /* 0x010fea0003900000 */
[----:B------:R-:W4:Y:S02]  /*25200*/  @!P0 SYNCS.PHASECHK.TRANS64 P0, [R3+URZ], R2 ;  /* 0x00000002030085a7 */ /* 0x000f24000800007f */
[----:B----4-:R-:W-:Y:S05]  /*25210*/  @!P0 BRA `(.L_x_6285) ;  /* 0xfffffffc00f08947 */ /* 0x010fea000383ffff */
.L_x_5962:
[----:B------:R-:W-:Y:S05]  /*25220*/  BSYNC B7 ;  /* 0x0000000000077941 */ /* 0x000fea0003800000 */
.L_x_5959:
[----:B------:R-:W-:Y:S05]  /*25230*/  EXIT ;  /* 0x000000000000794d */ /* 0x000fea0003800000 */
.L_x_5988:
[----:B0-----:R0:W1:Y:S02]  /*25240*/  SYNCS.PHASECHK.TRANS64.TRYWAIT P6, [R3+URZ+0x34890], R0 ;  /* 0x03489000030075a7 */ /* 0x00106400080c017f */
[----:B-1----:R-:W-:Y:S05]  /*25250*/  @!P6 NANOSLEEP.SYNCS 0x989680 ;  /* 0x009896800000e95d */ /* 0x002fea0003900000 */
[----:B------:R-:W1:Y:S02]  /*25260*/  @!P6 SYNCS.PHASECHK.TRANS64 P6, [R3+URZ+0x34890], R0 ;  /* 0x034890000300e5a7 */ /* 0x000e6400080c007f */
[----:B-1----:R-:W-:Y:S05]  /*25270*/  @!P6 BRA `(.L_x_5988) ;  /* 0xfffffffc00f0e947 */ /* 0x002fea000383ffff */
[----:B------:R-:W-:Y:S05]  /*25280*/  BRA `(.L_x_6286) ;  /* 0xfffffde800507947 */ /* 0x000fea000383ffff */
.L_x_6042:
[----:B0-----:R0:W1:Y:S02]  /*25290*/  SYNCS.PHASECHK.TRANS64.TRYWAIT P4, [R3+URZ+0x34890], R0 ;  /* 0x03489000030075a7 */ /* 0x001064000808017f */
[----:B-1----:R-:W-:Y:S05]  /*252a0*/  @!P4 NANOSLEEP.SYNCS 0x989680 ;  /* 0x009896800000c95d */ /* 0x002fea0003900000 */
[----:B------:R-:W1:Y:S02]  /*252b0*/  @!P4 SYNCS.PHASECHK.TRANS64 P4, [R3+URZ+0x34890], R0 ;  /* 0x034890000300c5a7 */ /* 0x000e64000808007f */
[----:B-1----:R-:W-:Y:S05]  /*252c0*/  @!P4 BRA `(.L_x_6042) ;  /* 0xfffffffc00f0c947 */ /* 0x002fea000383ffff */
[----:B------:R-:W-:Y:S05]  /*252d0*/  BRA `(.L_x_6287) ;  /* 0xfffffe2000d07947 */ /* 0x000fea000383ffff */
.L_x_6067:
[----:B-1----:R1:W2:Y:S02]  /*252e0*/  SYNCS.PHASECHK.TRANS64.TRYWAIT P3, [R3+URZ+0x34890], R0 ;  /* 0x03489000030075a7 */ /* 0x0022a4000806017f */
[----:B--2---:R-:W-:Y:S05]  /*252f0*/  @!P3 NANOSLEEP.SYNCS 0x989680 ;  /* 0x009896800000b95d */ /* 0x004fea0003900000 */
[----:B------:R-:W2:Y:S02]  /*25300*/  @!P3 SYNCS.PHASECHK.TRANS64 P3, [R3+URZ+0x34890], R0 ;  /* 0x034890000300b5a7 */ /* 0x000ea4000806007f */
[----:B--2---:R-:W-:Y:S05]  /*25310*/  @!P3 BRA `(.L_x_6067) ;  /* 0xfffffffc00f0b947 */ /* 0x004fea000383ffff */
[----:B------:R-:W-:Y:S05]  /*25320*/  BRA `(.L_x_6288) ;  /* 0xfffffe5400a47947 */ /* 0x000fea000383ffff */
.L_x_6081:
[----:B--2---:R2:W3:Y:S02]  /*25330*/  SYNCS.PHASECHK.TRANS64.TRYWAIT P2, [R3+URZ+0x348b0], R0 ;  /* 0x0348b000030075a7 */ /* 0x0044e4000804017f */
[----:B---3--:R-:W-:Y:S05]  /*25340*/  @!P2 NANOSLEEP.SYNCS 0x989680 ;  /* 0x009896800000a95d */ /* 0x008fea0003900000 */
[----:B------:R-:W3:Y:S02]  /*25350*/  @!P2 SYNCS.PHASECHK.TRANS64 P2, [R3+URZ+0x348b0], R0 ;  /* 0x0348b0000300a5a7 */ /* 0x000ee4000804007f */
[----:B---3--:R-:W-:Y:S05]  /*25360*/  @!P2 BRA `(.L_x_6081) ;  /* 0xfffffffc00f0a947 */ /* 0x008fea000383ffff */
[----:B------:R-:W-:Y:S05]  /*25370*/  BRA `(.L_x_6289) ;  /* 0xfffffe6000087947 */ /* 0x000fea000383ffff */
.L_x_6097:
[----:B------:R-:W0:Y:S01]  /*25380*/  S2R R5, SR_TID.X ;  /* 0x0000000000057919 */ /* 0x000e220000002100 */
[----:B------:R-:W-:Y:S01]  /*25390*/  BSSY B0, `(.L_x_6290) ;  /* 0x000000c000007945 */ /* 0x000fe20003800000 */
[----:B------:R-:W-:Y:S01]  /*253a0*/  IMAD.MOV.U32 R12, RZ, RZ, RZ ;  /* 0x000000ffff0c7224 */ /* 0x000fe200078e00ff */
[----:B------:R-:W-:Y:S01]  /*253b0*/  MOV R15, 0xffffffff ;  /* 0xffffffff000f7802 */ /* 0x000fe20000000f00 */
[----:B------:R-:W-:Y:S02]  /*253c0*/  IMAD.MOV.U32 R11, RZ, RZ, 0x1f ;  /* 0x0000001fff0b7424 */ /* 0x000fe400078e00ff */
[----:B0-----:R-:W-:-:S05]  /*253d0*/  VIADD R5, R5, 0xffffff80 ;  /* 0xffffff8005057836 */ /* 0x001fca0000000000 */
[----:B------:R-:W-:-:S04]  /*253e0*/  SHF.R.S32.HI R4, RZ, 0x1f, R5 ;  /* 0x0000001fff047819 */ /* 0x000fc80000011405 */
[----:B------:R-:W-:-:S04]  /*253f0*/  LEA.HI R4, R4, R5, RZ, 0x7 ;  /* 0x0000000504047211 */ /* 0x000fc800078f38ff */
[----:B------:R-:W-:-:S04]  /*25400*/  SHF.R.S32.HI R4, RZ, 0x7, R4 ;  /* 0x00000007ff047819 */ /* 0x000fc80000011404 */
[----:B------:R-:W-:-:S07]  /*25410*/  MOV R13, R4 ;  /* 0x00000004000d7202 */ /* 0x000fce0000000f00 */
[----:B-----5:R-:W-:Y:S05]  /*25420*/  WARPSYNC.COLLECTIVE R15, `(.L_x_6291) ;  /* 0x000000000f087348 */ /* 0x020fea0003c00000 */
[----:B------:R0:W1:Y:S02]  /*25430*/  SHFL.IDX P6, R14, R13, R12, R11 ;  /* 0x0000000c0d0e7389 */ /* 0x00006400000c000b */
[----:B01---5:R-:W-:Y:S01]  /*25440*/  ENDCOLLECTIVE ;  /* 0x000000000000791b */ /* 0x023fe20003800000 */
.L_x_6291:
[----:B------:R-:W-:Y:S05]  /*25450*/  BSYNC B0 ;  /* 0x0000000000007941 */ /* 0x000fea0003800000 */
.L_x_6290:
[----:B------:R1:W-:Y:S01]  /*25460*/  STL [R1+0x28], R14 ;  /* 0x0000280e01007387 */ /* 0x0003e20000100800 */
[----:B------:R-:W-:Y:S05]  /*25470*/  BRA `(.L_x_6292) ;  /* 0xfffffe6800f47947 */ /* 0x000fea000383ffff */
.L_x_6109:
[----:B------:R-:W-:Y:S01]  /*25480*/  BSSY B1, `(.L_x_6293) ;  /* 0x0000008000017945 */ /* 0x000fe20003800000 */
[----:B------:R-:W-:Y:S01]  /*25490*/  IMAD.MOV.U32 R13, RZ, RZ, R25 ;  /* 0x000000ffff0d7224 */ /* 0x000fe200078e0019 */
[----:B------:R-:W-:Y:S01]  /*254a0*/  MOV R11, 0x181f ;  /* 0x0000181f000b7802 */ /* 0x000fe20000000f00 */
[----:B------:R-:W-:Y:S02]  /*254b0*/  IMAD.MOV.U32 R12, RZ, RZ, RZ ;  /* 0x000000ffff0c7224 */ /* 0x000fe400078e00ff */
[----:B------:R-:W-:-:S07]  /*254c0*/  IMAD.MOV.U32 R15, RZ, RZ, -0x1 ;  /* 0xffffffffff0f7424 */ /* 0x000fce00078e00ff */
[----:B01---5:R-:W-:Y:S05]  /*254d0*/  WARPSYNC.COLLECTIVE R15, `(.L_x_6294) ;  /* 0x000000000f087348 */ /* 0x023fea0003c00000 */
[----:B-1----:R1:W2:Y:S02]  /*254e0*/  SHFL.IDX P6, R14, R13, R12, R11 ;  /* 0x0000000c0d0e7389 */ /* 0x0022a400000c000b */
[----:B012--5:R-:W-:Y:S01]  /*254f0*/  ENDCOLLECTIVE ;  /* 0x000000000000791b */ /* 0x027fe20003800000 */
.L_x_6294:
[----:B------:R-:W-:Y:S05]  /*25500*/  BSYNC B1 ;  /* 0x0000000000017941 */ /* 0x000fea0003800000 */
.L_x_6293:
[----:B------:R-:W-:Y:S05]  /*25510*/  BRA `(.L_x_6295) ;  /* 0xfffffe7000f47947 */ /* 0x000fea000383ffff */
.L_x_6110:
[----:B------:R-:W-:Y:S01]  /*25520*/  BSSY B1, `(.L_x_6296) ;  /* 0x0000008000017945 */ /* 0x000fe20003800000 */
[----:B------:R-:W-:Y:S01]  /*25530*/  IMAD.MOV.U32 R13, RZ, RZ, R24 ;  /* 0x000000ffff0d7224 */ /* 0x000fe200078e0018 */
[----:B------:R-:W-:Y:S01]  /*25540*/  MOV R12, RZ ;  /* 0x000000ff000c7202 */ /* 0x000fe20000000f00 */
[----:B------:R-:W-:Y:S02]  /*25550*/  IMAD.MOV.U32 R11, RZ, RZ, 0x181f ;  /* 0x0000181fff0b7424 */ /* 0x000fe400078e00ff */
[----:B------:R-:W-:-:S07]  /*25560*/  IMAD.MOV.U32 R15, RZ, RZ, -0x1 ;  /* 0xffffffffff0f7424 */ /* 0x000fce00078e00ff */
[----:B01---5:R-:W-:Y:S05]  /*25570*/  WARPSYNC.COLLECTIVE R15, `(.L_x_6297) ;  /* 0x000000000f087348 */ /* 0x023fea0003c00000 */
[----:B-1----:R1:W2:Y:S02]  /*25580*/  SHFL.IDX P6, R14, R13, R12, R11 ;  /* 0x0000000c0d0e7389 */ /* 0x0022a400000c000b */
[----:B012--5:R-:W-:Y:S01]  /*25590*/  ENDCOLLECTIVE ;  /* 0x000000000000791b */ /* 0x027fe20003800000 */
.L_x_6297:
[----:B------:R-:W-:Y:S05]  /*255a0*/  BSYNC B1 ;  /* 0x0000000000017941 */ /* 0x000fea0003800000 */
.L_x_6296:
[----:B------:R-:W-:Y:S05]  /*255b0*/  BRA `(.L_x_6298) ;  /* 0xfffffe7000d47947 */ /* 0x000fea000383ffff */
.L_x_6111:
[----:B------:R-:W-:Y:S01]  /*255c0*/  BSSY B1, `(.L_x_6299) ;  /* 0x0000008000017945 */ /* 0x000fe20003800000 */
[----:B------:R-:W-:Y:S01]  /*255d0*/  MOV R13, R27 ;  /* 0x0000001b000d7202 */ /* 0x000fe20000000f00 */
[----:B------:R-:W-:Y:S01]  /*255e0*/  IMAD.MOV.U32 R12, RZ, RZ, RZ ;  /* 0x000000ffff0c7224 */ /* 0x000fe200078e00ff */
[----:B------:R-:W-:Y:S01]  /*255f0*/  MOV R15, 0xffffffff ;  /* 0xffffffff000f7802 */ /* 0x000fe20000000f00 */
[----:B------:R-:W-:-:S07]  /*25600*/  IMAD.MOV.U32 R11, RZ, RZ, 0x181f ;  /* 0x0000181fff0b7424 */ /* 0x000fce00078e00ff */
[----:B01---5:R-:W-:Y:S05]  /*25610*/  WARPSYNC.COLLECTIVE R15, `(.L_x_6300) ;  /* 0x000000000f087348 */ /* 0x023fea0003c00000 */
[----:B-1----:R1:W2:Y:S02]  /*25620*/  SHFL.IDX P6, R14, R13, R12, R11 ;  /* 0x0000000c0d0e7389 */ /* 0x0022a400000c000b */
[----:B012--5:R-:W-:Y:S01]  /*25630*/  ENDCOLLECTIVE ;  /* 0x000000000000791b */ /* 0x027fe20003800000 */
.L_x_6300:
[----:B------:R-:W-:Y:S05]  /*25640*/  BSYNC B1 ;  /* 0x0000000000017941 */ /* 0x000fea0003800000 */
.L_x_6299:
[----:B------:R-:W-:Y:S05]  /*25650*/  BRA `(.L_x_6301) ;  /* 0xfffffe7000b47947 */ /* 0x000fea000383ffff */
.L_x_6112:
        /* <DEDUP_REMOVED lines=8> */
.L_x_6303:
[----:B------:R-:W-:Y:S05]  /*256e0*/  BSYNC B1 ;  /* 0x0000000000017941 */ /* 0x000fea0003800000 */
.L_x_6302:
[----:B------:R-:W-:Y:S05]  /*256f0*/  BRA `(.L_x_6304) ;  /* 0xfffffe7000947947 */ /* 0x000fea000383ffff */
.L_x_6114:
[----:B-1----:R1:W2:Y:S02]  /*25700*/  SYNCS.PHASECHK.TRANS64.TRYWAIT P0, [R2+URZ+0x34800], R33 ;  /* 0x03480021020075a7 */ /* 0x0022a4000800017f */
[----:B--2---:R-:W-:Y:S05]  /*25710*/  @!P0 NANOSLEEP.SYNCS 0x989680 ;  /* 0x009896800000895d */ /* 0x004fea0003900000 */
[----:B------:R-:W2:Y:S02]  /*25720*/  @!P0 SYNCS.PHASECHK.TRANS64 P0, [R2+URZ+0x34800], R33 ;  /* 0x03480021020085a7 */ /* 0x000ea4000800007f */
[----:B--2---:R-:W-:Y:S05]  /*25730*/  @!P0 BRA `(.L_x_6114) ;  /* 0xfffffffc00f08947 */ /* 0x004fea000383ffff */
[----:B------:R-:W-:Y:S05]  /*25740*/  BRA `(.L_x_6305) ;  /* 0xfffffe7000e87947 */ /* 0x000fea000383ffff */
.L_x_6130:
        /* <DEDUP_REMOVED lines=8> */
.L_x_6307:
[----:B------:R-:W-:Y:S05]  /*257d0*/  BSYNC B1 ;  /* 0x0000000000017941 */ /* 0x000fea0003800000 */
.L_x_6306:
[----:B------:R-:W-:Y:S05]  /*257e0*/  BRA `(.L_x_6308) ;  /* 0xfffffe8800687947 */ /* 0x000fea000383ffff */
.L_x_6131:
        /* <DEDUP_REMOVED lines=8> */
.L_x_6310:
[----:B------:R-:W-:Y:S05]  /*25870*/  BSYNC B1 ;  /* 0x0000000000017941 */ /* 0x000fea0003800000 */
.L_x_6309:
[----:B------:R-:W-:Y:S05]  /*25880*/  BRA `(.L_x_6311) ;  /* 0xfffffe8800507947 */ /* 0x000fea000383ffff */
.L_x_6132:
        /* <DEDUP_REMOVED lines=8> */
.L_x_6313:
[----:B------:R-:W-:Y:S05]  /*25910*/  BSYNC B1 ;  /* 0x0000000000017941 */ /* 0x000fea0003800000 */
.L_x_6312:
[----:B------:R-:W-:Y:S05]  /*25920*/  BRA `(.L_x_6314) ;  /* 0xfffffe8800347947 */ /* 0x000fea000383ffff */
.L_x_6133:
        /* <DEDUP_REMOVED lines=8> */
.L_x_6316:
[----:B------:R-:W-:Y:S05]  /*259b0*/  BSYNC B1 ;  /* 0x0000000000017941 */ /* 0x000fea0003800000 */
.L_x_6315:
[----:B------:R-:W-:Y:S05]  /*259c0*/  BRA `(.L_x_6317) ;  /* 0xfffffe8800187947 */ /* 0x000fea000383ffff */
.L_x_6135:
[----:B-1----:R1:W2:Y:S02]  /*259d0*/  SYNCS.PHASECHK.TRANS64.TRYWAIT P4, [R2+URZ+0x34800], R9 ;  /* 0x03480009020075a7 */ /* 0x0022a4000808017f */
[----:B--2---:R-:W-:Y:S05]  /*259e0*/  @!P4 NANOSLEEP.SYNCS 0x989680 ;  /* 0x009896800000c95d */ /* 0x004fea0003900000 */
[----:B------:R-:W2:Y:S02]  /*259f0*/  @!P4 SYNCS.PHASECHK.TRANS64 P4, [R2+URZ+0x34800], R9 ;  /* 0x034800090200c5a7 */ /* 0x000ea4000808007f */
[----:B--2---:R-:W-:Y:S05]  /*25a00*/  @!P4 BRA `(.L_x_6135) ;  /* 0xfffffffc00f0c947 */ /* 0x004fea000383ffff */
[----:B------:R-:W-:Y:S05]  /*25a10*/  BRA `(.L_x_6318) ;  /* 0xfffffe8800987947 */ /* 0x000fea000383ffff */
.L_x_6145:
[----:B--2---:R2:W3:Y:S02]  /*25a20*/  SYNCS.PHASECHK.TRANS64.TRYWAIT P2, [R0+URZ+0x34830], R3 ;  /* 0x03483003000075a7 */ /* 0x0044e4000804017f */
[----:B---3--:R-:W-:Y:S05]  /*25a30*/  @!P2 NANOSLEEP.SYNCS 0x989680 ;  /* 0x009896800000a95d */ /* 0x008fea0003900000 */
[----:B------:R-:W3:Y:S02]  /*25a40*/  @!P2 SYNCS.PHASECHK.TRANS64 P2, [R0+URZ+0x34830], R3 ;  /* 0x034830030000a5a7 */ /* 0x000ee4000804007f */
[----:B---3--:R-:W-:Y:S05]  /*25a50*/  @!P2 BRA `(.L_x_6145) ;  /* 0xfffffffc00f0a947 */ /* 0x008fea000383ffff */
[----:B------:R-:W-:Y:S05]  /*25a60*/  BRA `(.L_x_6144) ;  /* 0xfffffea400047947 */ /* 0x000fea000383ffff */
.L_x_6151:
[----:B-1----:R1:W2:Y:S02]  /*25a70*/  SYNCS.PHASECHK.TRANS64.TRYWAIT P3, [R6+URZ+0x34830], R7 ;  /* 0x03483007060075a7 */ /* 0x0022a4000806017f */
[----:B--2---:R-:W-:Y:S05]  /*25a80*/  @!P3 NANOSLEEP.SYNCS 0x989680 ;  /* 0x009896800000b95d */ /* 0x004fea0003900000 */
[----:B------:R-:W2:Y:S02]  /*25a90*/  @!P3 SYNCS.PHASECHK.TRANS64 P3, [R6+URZ+0x34830], R7 ;  /* 0x034830070600b5a7 */ /* 0x000ea4000806007f */
[----:B--2---:R-:W-:Y:S05]  /*25aa0*/  @!P3 BRA `(.L_x_6151) ;  /* 0xfffffffc00f0b947 */ /* 0x004fea000383ffff */
[----:B------:R-:W-:Y:S05]  /*25ab0*/  BRA `(.L_x_6150) ;  /* 0xffffff0800f47947 */ /* 0x000fea000383ffff */
.L_x_6155:
[----:B-1----:R1:W2:Y:S02]  /*25ac0*/  SYNCS.PHASECHK.TRANS64.TRYWAIT P2, [R6+URZ+0x34850], R4 ;  /* 0x03485004060075a7 */ /* 0x0022a4000804017f */
[----:B--2---:R-:W-:Y:S05]  /*25ad0*/  @!P2 NANOSLEEP.SYNCS 0x989680 ;  /* 0x009896800000a95d */ /* 0x004fea0003900000 */
[----:B------:R-:W2:Y:S02]  /*25ae0*/  @!P2 SYNCS.PHASECHK.TRANS64 P2, [R6+URZ+0x34850], R4 ;  /* 0x034850040600a5a7 */ /* 0x000ea4000804007f */
[----:B--2---:R-:W-:Y:S05]  /*25af0*/  @!P2 BRA `(.L_x_6155) ;  /* 0xfffffffc00f0a947 */ /* 0x004fea000383ffff */
[----:B------:R-:W-:Y:S05]  /*25b00*/  BRA `(.L_x_6152) ;  /* 0xffffff40003c7947 */ /* 0x000fea000383ffff */
.L_x_6160:
[----:B-1----:R1:W2:Y:S02]  /*25b10*/  SYNCS.PHASECHK.TRANS64.TRYWAIT P0, [R9+URZ+0x34850], R0 ;  /* 0x03485000090075a7 */ /* 0x0022a4000800017f */
[----:B--2---:R-:W-:Y:S05]  /*25b20*/  @!P0 NANOSLEEP.SYNCS 0x989680 ;  /* 0x009896800000895d */ /* 0x004fea0003900000 */
[----:B------:R-:W2:Y:S02]  /*25b30*/  @!P0 SYNCS.PHASECHK.TRANS64 P0, [R9+URZ+0x34850], R0 ;  /* 0x03485000090085a7 */ /* 0x000ea4000800007f */
[----:B--2---:R-:W-:Y:S05]  /*25b40*/  @!P0 BRA `(.L_x_6160) ;  /* 0xfffffffc00f08947 */ /* 0x004fea000383ffff */
[----:B------:R-:W-:Y:S05]  /*25b50*/  BRA `(.L_x_6159) ;  /* 0xffffff70003c7947 */ /* 0x000fea000383ffff */
.L_x_6192:
[----:B------:R-:W0:Y:S01]  /*25b60*/  S2R R11, SR_TID.X ;  /* 0x00000000000b7919 */ /* 0x000e220000002100 */
[----:B------:R-:W-:Y:S01]  /*25b70*/  BSSY B1, `(.L_x_6319) ;  /* 0x000000a000017945 */ /* 0x000fe20003800000 */
[----:B------:R-:W-:Y:S01]  /*25b80*/  IMAD.MOV.U32 R12, RZ, RZ, RZ ;  /* 0x000000ffff0c7224 */ /* 0x000fe200078e00ff */
[----:B------:R-:W-:Y:S02]  /*25b90*/  MOV R15, 0xffffffff ;  /* 0xffffffff000f7802 */ /* 0x000fe40000000f00 */
[----:B0-----:R-:W-:-:S04]  /*25ba0*/  SHF.R.U32.HI R11, RZ, 0x5, R11 ;  /* 0x00000005ff0b7819 */ /* 0x001fc8000001160b */
[----:B------:R-:W-:-:S04]  /*25bb0*/  LOP3.LUT R11, R11, 0x3, RZ, 0xc0, !PT ;  /* 0x000000030b0b7812 */ /* 0x000fc800078ec0ff */
[----:B------:R-:W-:Y:S01]  /*25bc0*/  MOV R13, R11 ;  /* 0x0000000b000d7202 */ /* 0x000fe20000000f00 */
[----:B------:R-:W-:-:S07]  /*25bd0*/  IMAD.MOV.U32 R11, RZ, RZ, 0x1f ;  /* 0x0000001fff0b7424 */ /* 0x000fce00078e00ff */
[----:B-----5:R-:W-:Y:S05]  /*25be0*/  WARPSYNC.COLLECTIVE R15, `(.L_x_6320) ;  /* 0x000000000f087348 */ /* 0x020fea0003c00000 */
[----:B------:R0:W1:Y:S02]  /*25bf0*/  SHFL.IDX P6, R14, R13, R12, R11 ;  /* 0x0000000c0d0e7389 */ /* 0x00006400000c000b */
[----:B01---5:R-:W-:Y:S01]  /*25c00*/  ENDCOLLECTIVE ;  /* 0x000000000000791b */ /* 0x023fe20003800000 */
.L_x_6320:
[----:B------:R-:W-:Y:S05]  /*25c10*/  BSYNC B1 ;  /* 0x0000000000017941 */ /* 0x000fea0003800000 */
.L_x_6319:
[----:B------:R-:W-:Y:S05]  /*25c20*/  BRA `(.L_x_6321) ;  /* 0xffffffac005c7947 */ /* 0x000fea000383ffff */
.L_x_6193:
[----:B------:R-:W-:Y:S01]  /*25c30*/  BSSY B1, `(.L_x_6322) ;  /* 0x0000006000017945 */ /* 0x000fe20003800000 */
[----:B------:R-:W-:-:S07]  /*25c40*/  IMAD.MOV.U32 R15, RZ, RZ, -0x1 ;  /* 0xffffffffff0f7424 */ /* 0x000fce00078e00ff */
[----:B-----5:R-:W-:Y:S05]  /*25c50*/  WARPSYNC.COLLECTIVE R15, `(.L_x_6323) ;  /* 0x000000000f0c7348 */ /* 0x020fea0003c00000 */
[----:B------:R-:W-:Y:S02]  /*25c60*/  ELECT P6, UR62, PT ;  /* 0x00000000003e782f */ /* 0x000fe400038c0000 */
[----:B------:R-:W-:Y:S01]  /*25c70*/  MOV R14, UR62 ;  /* 0x0000003e000e7c02 */ /* 0x000fe20008000f00 */
[----:B-----5:R-:W-:Y:S10]  /*25c80*/  ENDCOLLECTIVE ;  /* 0x000000000000791b */ /* 0x020ff40003800000 */
.L_x_6323:
[----:B------:R-:W-:Y:S05]  /*25c90*/  BSYNC B1 ;  /* 0x0000000000017941 */ /* 0x000fea0003800000 */
.L_x_6322:
[----:B------:R-:W-:Y:S05]  /*25ca0*/  BRA `(.L_x_6324) ;  /* 0xffffffac00487947 */ /* 0x000fea000383ffff */
.L_x_6195:
[----:B0-----:R0:W1:Y:S02]  /*25cb0*/  SYNCS.PHASECHK.TRANS64.TRYWAIT P0, [R9+URZ+0x34820], R5 ;  /* 0x03482005090075a7 */ /* 0x001064000800017f */
[----:B-1----:R-:W-:Y:S05]  /*25cc0*/  @!P0 NANOSLEEP.SYNCS 0x989680 ;  /* 0x009896800000895d */ /* 0x002fea0003900000 */
[----:B------:R-:W1:Y:S02]  /*25cd0*/  @!P0 SYNCS.PHASECHK.TRANS64 P0, [R9+URZ+0x34820], R5 ;  /* 0x03482005090085a7 */ /* 0x000e64000800007f */
[----:B-1----:R-:W-:Y:S05]  /*25ce0*/  @!P0 BRA `(.L_x_6195) ;  /* 0xfffffffc00f08947 */ /* 0x002fea000383ffff */
[----:B------:R-:W-:Y:S05]  /*25cf0*/  BRA `(.L_x_6325) ;  /* 0xffffffac00647947 */ /* 0x000fea000383ffff */
.L_x_6198:
[----:B0-----:R0:W1:Y:S02]  /*25d00*/  SYNCS.PHASECHK.TRANS64.TRYWAIT P0, [R5+URZ+0x348a0], R10 ;  /* 0x0348a00a050075a7 */ /* 0x001064000800017f */
[----:B-1----:R-:W-:Y:S05]  /*25d10*/  @!P0 NANOSLEEP.SYNCS 0x989680 ;  /* 0x009896800000895d */ /* 0x002fea0003900000 */
[----:B------:R-:W1:Y:S02]  /*25d20*/  @!P0 SYNCS.PHASECHK.TRANS64 P0, [R5+URZ+0x348a0], R10 ;  /* 0x0348a00a050085a7 */ /* 0x000e64000800007f */
[----:B-1----:R-:W-:Y:S05]  /*25d30*/  @!P0 BRA `(.L_x_6198) ;  /* 0xfffffffc00f08947 */ /* 0x002fea000383ffff */
[----:B------:R-:W-:Y:S05]  /*25d40*/  BRA `(.L_x_6326) ;  /* 0xffffffac00747947 */ /* 0x000fea000383ffff */
.L_x_6200:
[----:B-1----:R1:W2:Y:S02]  /*25d50*/  SYNCS.PHASECHK.TRANS64.TRYWAIT P0, [R5+URZ+0x348c0], R10 ;  /* 0x0348c00a050075a7 */ /* 0x0022a4000800017f */
[----:B--2---:R-:W-:Y:S05]  /*25d60*/  @!P0 NANOSLEEP.SYNCS 0x989680 ;  /* 0x009896800000895d */ /* 0x004fea0003900000 */
[----:B------:R-:W2:Y:S02]  /*25d70*/  @!P0 SYNCS.PHASECHK.TRANS64 P0, [R5+URZ+0x348c0], R10 ;  /* 0x0348c00a050085a7 */ /* 0x000ea4000800007f */
[----:B--2---:R-:W-:Y:S05]  /*25d80*/  @!P0 BRA `(.L_x_6200) ;  /* 0xfffffffc00f08947 */ /* 0x004fea000383ffff */
[----:B------:R-:W-:Y:S05]  /*25d90*/  BRA `(.L_x_6327) ;  /* 0xffffffac00ec7947 */ /* 0x000fea000383ffff */
.L_x_6204:
[----:B0-----:R0:W1:Y:S02]  /*25da0*/  SYNCS.PHASECHK.TRANS64.TRYWAIT P0, [R6+URZ+0x348a0], R7 ;  /* 0x0348a007060075a7 */ /* 0x001064000800017f */
[----:B-1----:R-:W-:Y:S05]  /*25db0*/  @!P0 NANOSLEEP.SYNCS 0x989680 ;  /* 0x009896800000895d */ /* 0x002fea0003900000 */
[----:B------:R-:W1:Y:S02]  /*25dc0*/  @!P0 SYNCS.PHASECHK.TRANS64 P0, [R6+URZ+0x348a0], R7 ;  /* 0x0348a007060085a7 */ /* 0x000e64000800007f */
[----:B-1----:R-:W-:Y:S05]  /*25dd0*/  @!P0 BRA `(.L_x_6204) ;  /* 0xfffffffc00f08947 */ /* 0x002fea000383ffff */
[----:B------:R-:W-:Y:S05]  /*25de0*/  BRA `(.L_x_6328) ;  /* 0xffffffb000ac7947 */ /* 0x000fea000383ffff */
.L_x_6206:
[----:B-1----:R1:W2:Y:S02]  /*25df0*/  SYNCS.PHASECHK.TRANS64.TRYWAIT P1, [R6+URZ+0x348c0], R7 ;  /* 0x0348c007060075a7 */ /* 0x0022a4000802017f */
[----:B--2---:R-:W-:Y:S05]  /*25e00*/  @!P1 NANOSLEEP.SYNCS 0x989680 ;  /* 0x009896800000995d */ /* 0x004fea0003900000 */
[----:B------:R-:W2:Y:S02]  /*25e10*/  @!P1 SYNCS.PHASECHK.TRANS64 P1, [R6+URZ+0x348c0], R7 ;  /* 0x0348c007060095a7 */ /* 0x000ea4000802007f */
[----:B--2---:R-:W-:Y:S05]  /*25e20*/  @!P1 BRA `(.L_x_6206) ;  /* 0xfffffffc00f09947 */ /* 0x004fea000383ffff */
[----:B------:R-:W-:Y:S05]  /*25e30*/  BRA `(.L_x_6329) ;  /* 0xffffffb4001c7947 */ /* 0x000fea000383ffff */
.L_x_6217:
        /* <DEDUP_REMOVED lines=11> */
.L_x_6331:
[----:B------:R-:W-:Y:S05]  /*25ef0*/  BSYNC B0 ;  /* 0x0000000000007941 */ /* 0x000fea0003800000 */
.L_x_6330:
[----:B------:R-:W-:Y:S05]  /*25f00*/  BRA `(.L_x_6332) ;  /* 0xffffffbc00dc7947 */ /* 0x000fea000383ffff */
.L_x_6218:
[----:B------:R-:W-:Y:S01]  /*25f10*/  BSSY B0, `(.L_x_6333) ;  /* 0x0000006000007945 */ /* 0x000fe20003800000 */
[----:B------:R-:W-:-:S07]  /*25f20*/  MOV R15, 0xffffffff ;  /* 0xffffffff000f7802 */ /* 0x000fce0000000f00 */
[----:B------:R-:W-:Y:S05]  /*25f30*/  WARPSYNC.COLLECTIVE R15, `(.L_x_6334) ;  /* 0x000000000f0c7348 */ /* 0x000fea0003c00000 */
[----:B------:R-:W-:Y:S02]  /*25f40*/  ELECT P6, UR62, PT ;  /* 0x00000000003e782f */ /* 0x000fe400038c0000 */
[----:B------:R-:W-:Y:S01]  /*25f50*/  MOV R14, UR62 ;  /* 0x0000003e000e7c02 */ /* 0x000fe20008000f00 */
[----:B------:R-:W-:Y:S10]  /*25f60*/  ENDCOLLECTIVE ;  /* 0x000000000000791b */ /* 0x000ff40003800000 */
.L_x_6334:
[----:B------:R-:W-:Y:S05]  /*25f70*/  BSYNC B0 ;  /* 0x0000000000007941 */ /* 0x000fea0003800000 */
.L_x_6333:
[----:B------:R-:W-:Y:S05]  /*25f80*/  BRA `(.L_x_6335) ;  /* 0xffffffbc00d47947 */ /* 0x000fea000383ffff */
.L_x_6221:
[----:B0-----:R0:W1:Y:S02]  /*25f90*/  SYNCS.PHASECHK.TRANS64.TRYWAIT P0, [R6+URZ+0x34840], R7 ;  /* 0x03484007060075a7 */ /* 0x001064000800017f */
[----:B-1----:R-:W-:Y:S05]  /*25fa0*/  @!P0 NANOSLEEP.SYNCS 0x989680 ;  /* 0x009896800000895d */ /* 0x002fea0003900000 */
[----:B------:R-:W1:Y:S02]  /*25fb0*/  @!P0 SYNCS.PHASECHK.TRANS64 P0, [R6+URZ+0x34840], R7 ;  /* 0x03484007060085a7 */ /* 0x000e64000800007f */
[----:B-1----:R-:W-:Y:S05]  /*25fc0*/  @!P0 BRA `(.L_x_6221) ;  /* 0xfffffffc00f08947 */ /* 0x002fea000383ffff */
[----:B------:R-:W-:Y:S05]  /*25fd0*/  BRA `(.L_x_6336) ;  /* 0xffffffc000487947 */ /* 0x000fea000383ffff */
.L_x_6224:
        /* <DEDUP_REMOVED lines=8> */
.L_x_6232:
[----:B0-----:R0:W1:Y:S02]  /*26060*/  SYNCS.PHASECHK.TRANS64.TRYWAIT P0, [R8+URZ+0x34840], R9 ;  /* 0x03484009080075a7 */ /* 0x001064000800017f */
[----:B-1----:R-:W-:Y:S05]  /*26070*/  @!P0 NANOSLEEP.SYNCS 0x989680 ;  /* 0x009896800000895d */ /* 0x002fea0003900000 */
[----:B------:R-:W1:Y:S02]  /*26080*/  @!P0 SYNCS.PHASECHK.TRANS64 P0, [R8+URZ+0x34840], R9 ;  /* 0x03484009080085a7 */ /* 0x000e64000800007f */
[----:B-1----:R-:W-:Y:S05]  /*26090*/  @!P0 BRA `(.L_x_6232) ;  /* 0xfffffffc00f08947 */ /* 0x002fea000383ffff */
[----:B------:R-:W-:Y:S05]  /*260a0*/  BRA `(.L_x_6338) ;  /* 0xffffffc800247947 */ /* 0x000fea000383ffff */
.L_x_6234:
[----:B0-----:R0:W1:Y:S02]  /*260b0*/  SYNCS.PHASECHK.TRANS64.TRYWAIT P0, [R8+URZ+0x34860], R9 ;  /* 0x03486009080075a7 */ /* 0x001064000800017f */
[----:B-1----:R-:W-:Y:S05]  /*260c0*/  @!P0 NANOSLEEP.SYNCS 0x989680 ;  /* 0x009896800000895d */ /* 0x002fea0003900000 */
[----:B------:R-:W1:Y:S02]  /*260d0*/  @!P0 SYNCS.PHASECHK.TRANS64 P0, [R8+URZ+0x34860], R9 ;  /* 0x03486009080085a7 */ /* 0x000e64000800007f */
[----:B-1----:R-:W-:Y:S05]  /*260e0*/  @!P0 BRA `(.L_x_6234) ;  /* 0xfffffffc00f08947 */ /* 0x002fea000383ffff */
[----:B------:R-:W-:Y:S05]  /*260f0*/  BRA `(.L_x_6339) ;  /* 0xffffffc800bc7947 */ /* 0x000fea000383ffff */
.L_x_6240:
[----:B-1----:R1:W2:Y:S02]  /*26100*/  SYNCS.PHASECHK.TRANS64.TRYWAIT P0, [R2+URZ+0x34840], R3 ;  /* 0x03484003020075a7 */ /* 0x0022a4000800017f */
[----:B--2---:R-:W-:Y:S05]  /*26110*/  @!P0 NANOSLEEP.SYNCS 0x989680 ;  /* 0x009896800000895d */ /* 0x004fea0003900000 */
[----:B------:R-:W2:Y:S02]  /*26120*/  @!P0 SYNCS.PHASECHK.TRANS64 P0, [R2+URZ+0x34840], R3 ;  /* 0x03484003020085a7 */ /* 0x000ea4000800007f */
[----:B--2---:R-:W-:Y:S05]  /*26130*/  @!P0 BRA `(.L_x_6240) ;  /* 0xfffffffc00f08947 */ /* 0x004fea000383ffff */
[----:B------:R-:W-:Y:S05]  /*26140*/  BRA `(.L_x_6340) ;  /* 0xffffffd000207947 */ /* 0x000fea000383ffff */
.L_x_6242:
[----:B0-----:R0:W1:Y:S02]  /*26150*/  SYNCS.PHASECHK.TRANS64.TRYWAIT P0, [R2+URZ+0x34860], R3 ;  /* 0x03486003020075a7 */ /* 0x001064000800017f */
[----:B-1----:R-:W-:Y:S05]  /*26160*/  @!P0 NANOSLEEP.SYNCS 0x989680 ;  /* 0x009896800000895d */ /* 0x002fea0003900000 */
[----:B------:R-:W1:Y:S02]  /*26170*/  @!P0 SYNCS.PHASECHK.TRANS64 P0, [R2+URZ+0x34860], R3 ;  /* 0x03486003020085a7 */ /* 0x000e64000800007f */
[----:B-1----:R-:W-:Y:S05]  /*26180*/  @!P0 BRA `(.L_x_6242) ;  /* 0xfffffffc00f08947 */ /* 0x002fea000383ffff */
[----:B------:R-:W-:Y:S05]  /*26190*/  BRA `(.L_x_6341) ;  /* 0xffffffd000b87947 */ /* 0x000fea000383ffff */
.L_x_6248:
[----:B--2---:R2:W3:Y:S02]  /*261a0*/  SYNCS.PHASECHK.TRANS64.TRYWAIT P0, [R2+URZ+0x34840], R3 ;  /* 0x03484003020075a7 */ /* 0x0044e4000800017f */
[----:B---3--:R-:W-:Y:S05]  /*261b0*/  @!P0 NANOSLEEP.SYNCS 0x989680 ;  /* 0x009896800000895d */ /* 0x008fea0003900000 */
[----:B------:R-:W3:Y:S02]  /*261c0*/  @!P0 SYNCS.PHASECHK.TRANS64 P0, [R2+URZ+0x34840], R3 ;  /* 0x03484003020085a7 */ /* 0x000ee4000800007f */
[----:B---3--:R-:W-:Y:S05]  /*261d0*/  @!P0 BRA `(.L_x_6248) ;  /* 0xfffffffc00f08947 */ /* 0x008fea000383ffff */
[----:B------:R-:W-:Y:S05]  /*261e0*/  BRA `(.L_x_6342) ;  /* 0xffffffd400f47947 */ /* 0x000fea000383ffff */
.L_x_6250:
[----:B0-----:R0:W1:Y:S02]  /*261f0*/  SYNCS.PHASECHK.TRANS64.TRYWAIT P0, [R2+URZ+0x34860], R8 ;  /* 0x03486008020075a7 */ /* 0x001064000800017f */
[----:B-1----:R-:W-:Y:S05]  /*26200*/  @!P0 NANOSLEEP.SYNCS 0x989680 ;  /* 0x009896800000895d */ /* 0x002fea0003900000 */
[----:B------:R-:W1:Y:S02]  /*26210*/  @!P0 SYNCS.PHASECHK.TRANS64 P0, [R2+URZ+0x34860], R8 ;  /* 0x03486008020085a7 */ /* 0x000e64000800007f */
[----:B-1----:R-:W-:Y:S05]  /*26220*/  @!P0 BRA `(.L_x_6250) ;  /* 0xfffffffc00f08947 */ /* 0x002fea000383ffff */
[----:B------:R-:W-:Y:S05]  /*26230*/  BRA `(.L_x_6343) ;  /* 0xffffffd800887947 */ /* 0x000fea000383ffff */
.L_x_6258:
[----:B-1----:R1:W2:Y:S02]  /*26240*/  SYNCS.PHASECHK.TRANS64.TRYWAIT P0, [R3+URZ+0x34860], R0 ;  /* 0x03486000030075a7 */ /* 0x0022a4000800017f */
[----:B--2---:R-:W-:Y:S05]  /*26250*/  @!P0 NANOSLEEP.SYNCS 0x989680 ;  /* 0x009896800000895d */ /* 0x004fea0003900000 */
[----:B------:R-:W2:Y:S02]  /*26260*/  @!P0 SYNCS.PHASECHK.TRANS64 P0, [R3+URZ+0x34860], R0 ;  /* 0x03486000030085a7 */ /* 0x000ea4000800007f */
[----:B--2---:R-:W-:Y:S05]  /*26270*/  @!P0 BRA `(.L_x_6258) ;  /* 0xfffffffc00f08947 */ /* 0x004fea000383ffff */
[----:B------:R-:W-:Y:S05]  /*26280*/  BRA `(.L_x_6344) ;  /* 0xffffffdc00ac7947 */ /* 0x000fea000383ffff */
.L_x_6261:
[----:B------:R-:W-:Y:S01]  /*26290*/  BSSY B0, `(.L_x_6345) ;  /* 0x0000008000007945 */ /* 0x000fe20003800000 */
[----:B0-----:R-:W-:Y:S01]  /*262a0*/  IMAD.MOV.U32 R13, RZ, RZ, R16 ;  /* 0x000000ffff0d7224 */ /* 0x001fe200078e0010 */
[----:B------:R-:W-:Y:S01]  /*262b0*/  MOV R11, 0x1f ;  /* 0x0000001f000b7802 */ /* 0x000fe20000000f00 */
[----:B------:R-:W-:Y:S02]  /*262c0*/  IMAD.MOV.U32 R12, RZ, RZ, RZ ;  /* 0x000000ffff0c7224 */ /* 0x000fe400078e00ff */
[----:B------:R-:W-:-:S07]  /*262d0*/  IMAD.MOV.U32 R15, RZ, RZ, -0x1 ;  /* 0xffffffffff0f7424 */ /* 0x000fce00078e00ff */
[----:B-1---5:R-:W-:Y:S05]  /*262e0*/  WARPSYNC.COLLECTIVE R15, `(.L_x_6346) ;  /* 0x000000000f087348 */ /* 0x022fea0003c00000 */
[----:B------:R0:W2:Y:S02]  /*262f0*/  SHFL.IDX P6, R14, R13, R12, R11 ;  /* 0x0000000c0d0e7389 */ /* 0x0000a400000c000b */
[----:B012--5:R-:W-:Y:S01]  /*26300*/  ENDCOLLECTIVE ;  /* 0x000000000000791b */ /* 0x027fe20003800000 */
.L_x_6346:
[----:B------:R-:W-:Y:S05]  /*26310*/  BSYNC B0 ;  /* 0x0000000000007941 */ /* 0x000fea0003800000 */
.L_x_6345:
[----:B------:R-:W-:Y:S01]  /*26320*/  MOV R13, R16 ;  /* 0x00000010000d7202 */ /* 0x000fe20000000f00 */
[----:B------:R-:W-:Y:S01]  /*26330*/  IMAD.MOV.U32 R12, RZ, RZ, 0x1 ;  /* 0x00000001ff0c7424 */ /* 0x000fe200078e00ff */
[----:B------:R-:W-:Y:S01]  /*26340*/  MOV R15, 0xffffffff ;  /* 0xffffffff000f7802 */ /* 0x000fe20000000f00 */
[----:B------:R-:W-:Y:S02]  /*26350*/  IMAD.MOV.U32 R11, RZ, RZ, 0x1f ;  /* 0x0000001fff0b7424 */ /* 0x000fe400078e00ff */
[----:B------:R-:W-:-:S07]  /*26360*/  IMAD.MOV.U32 R4, RZ, RZ, R14 ;  /* 0x000000ffff047224 */ /* 0x000fce00078e000e */
[----:B------:R-:W-:Y:S05]  /*26370*/  WARPSYNC.COLLECTIVE R15, `(.L_x_6347) ;  /* 0x000000000f087348 */ /* 0x000fea0003c00000 */
[----:B------:R0:W1:Y:S02]  /*26380*/  SHFL.IDX P6, R14, R13, R12, R11 ;  /* 0x0000000c0d0e7389 */ /* 0x00006400000c000b */
[----:B01----:R-:W-:Y:S01]  /*26390*/  ENDCOLLECTIVE ;  /* 0x000000000000791b */ /* 0x003fe20003800000 */
.L_x_6347:
[----:B------:R-:W-:Y:S01]  /*263a0*/  IMAD.MOV.U32 R5, RZ, RZ, R14 ;  /* 0x000000ffff057224 */ /* 0x000fe200078e000e */
[----:B------:R-:W-:Y:S06]  /*263b0*/  BRA `(.L_x_6348) ;  /* 0xffffffe000447947 */ /* 0x000fec000383ffff */
.L_x_6264:
[----:B------:R-:W-:Y:S01]  /*263c0*/  BSSY B0, `(.L_x_6349) ;  /* 0x0000008000007945 */ /* 0x000fe20003800000 */
[----:B-----5:R-:W-:Y:S01]  /*263d0*/  IMAD.MOV.U32 R13, RZ, RZ, R3 ;  /* 0x000000ffff0d7224 */ /* 0x020fe200078e0003 */
[----:B------:R-:W-:Y:S01]  /*263e0*/  MOV R12, 0x1 ;  /* 0x00000001000c7802 */ /* 0x000fe20000000f00 */
[----:B------:R-:W-:Y:S02]  /*263f0*/  IMAD.MOV.U32 R11, RZ, RZ, RZ ;  /* 0x000000ffff0b7224 */ /* 0x000fe400078e00ff */
[----:B------:R-:W-:-:S07]  /*26400*/  IMAD.MOV.U32 R15, RZ, RZ, -0x1 ;  /* 0xffffffffff0f7424 */ /* 0x000fce00078e00ff */
[----:B0-234-:R-:W-:Y:S05]  /*26410*/  WARPSYNC.COLLECTIVE R15, `(.L_x_6350) ;  /* 0x000000000f087348 */ /* 0x01dfea0003c00000 */
[----:B------:R1:W0:Y:S02]  /*26420*/  SHFL.UP P6, R14, R13, R12, R11 ;  /* 0x0400000c0d0e7389 */ /* 0x00022400000c000b */
[----:B01234-:R-:W-:Y:S01]  /*26430*/  ENDCOLLECTIVE ;  /* 0x000000000000791b */ /* 0x01ffe20003800000 */
.L_x_6350:
[----:B------:R-:W-:Y:S05]  /*26440*/  BSYNC B0 ;  /* 0x0000000000007941 */ /* 0x000fea0003800000 */
.L_x_6349:
[C---:B------:R-:W-:Y:S01]  /*26450*/  ISETP.NE.AND P0, PT, R9.reuse, RZ, PT ;  /* 0x000000ff0900720c */ /* 0x040fe20003f05270 */
[----:B------:R-:W-:Y:S01]  /*26460*/  IMAD.MOV.U32 R12, RZ, RZ, 0x2 ;  /* 0x00000002ff0c7424 */ /* 0x000fe200078e00ff */
[----:B------:R-:W-:Y:S01]  /*26470*/  MOV R15, 0xffffffff ;  /* 0xffffffff000f7802 */ /* 0x000fe20000000f00 */
[----:B------:R-:W-:Y:S01]  /*26480*/  IMAD.MOV.U32 R11, RZ, RZ, RZ ;  /* 0x000000ffff0b7224 */ /* 0x000fe200078e00ff */
[----:B------:R-:W-:Y:S02]  /*26490*/  SEL R14, R14, RZ, P0 ;  /* 0x000000ff0e0e7207 */ /* 0x000fe40000000000 */
[----:B------:R-:W-:Y:S02]  /*264a0*/  ISETP.GE.U32.AND P0, PT, R9, 0x2, PT ;  /* 0x000000020900780c */ /* 0x000fe40003f06070 */
[----:B------:R-:W-:-:S11]  /*264b0*/  IADD3 R13, R3, R14, RZ ;  /* 0x0000000e030d7210 */ /* 0x000fd60007ffe0ff */
[----:B------:R-:W-:Y:S05]  /*264c0*/  WARPSYNC.COLLECTIVE R15, `(.L_x_6351) ;  /* 0x000000000f087348 */ /* 0x000fea0003c00000 */
[----:B------:R0:W1:Y:S02]  /*264d0*/  SHFL.UP P6, R14, R13, R12, R11 ;  /* 0x0400000c0d0e7389 */ /* 0x00006400000c000b */
[----:B01----:R-:W-:Y:S01]  /*264e0*/  ENDCOLLECTIVE ;  /* 0x000000000000791b */ /* 0x003fe20003800000 */
.L_x_6351:
        /* <DEDUP_REMOVED lines=8> */
.L_x_6352:
        /* <DEDUP_REMOVED lines=8> */
.L_x_6353:
        /* <DEDUP_REMOVED lines=8> */
.L_x_6354:
        /* <DEDUP_REMOVED lines=8> */
.L_x_6355:
[----:B------:R-:W-:Y:S05]  /*266f0*/  BRA `(.L_x_6356) ;  /* 0xffffffe0000c7947 */ /* 0x000fea000383ffff */
.L_x_6269:
[----:B------:R-:W-:Y:S01]  /*26700*/  BSSY B0, `(.L_x_6357) ;  /* 0x0000008000007945 */ /* 0x000fe20003800000 */
[----:B-----5:R-:W-:Y:S01]  /*26710*/  IMAD.MOV.U32 R13, RZ, RZ, R3 ;  /* 0x000000ffff0d7224 */ /* 0x020fe200078e0003 */
[----:B------:R-:W-:Y:S01]  /*26720*/  MOV R12, 0x1 ;  /* 0x00000001000c7802 */ /* 0x000fe20000000f00 */
[----:B------:R-:W-:Y:S02]  /*26730*/  IMAD.MOV.U32 R11, RZ, RZ, RZ ;  /* 0x000000ffff0b7224 */ /* 0x000fe400078e00ff */
[----:B------:R-:W-:-:S07]  /*26740*/  IMAD.MOV.U32 R15, RZ, RZ, -0x1 ;  /* 0xffffffffff0f7424 */ /* 0x000fce00078e00ff */
[----:B01----:R-:W-:Y:S05]  /*26750*/  WARPSYNC.COLLECTIVE R15, `(.L_x_6358) ;  /* 0x000000000f087348 */ /* 0x003fea0003c00000 */
[----:B------:R2:W3:Y:S02]  /*26760*/  SHFL.UP P6, R14, R13, R12, R11 ;  /* 0x0400000c0d0e7389 */ /* 0x0004e400000c000b */
[----:B0123--:R-:W-:Y:S01]  /*26770*/  ENDCOLLECTIVE ;  /* 0x000000000000791b */ /* 0x00ffe20003800000 */
.L_x_6358:
[----:B------:R-:W-:Y:S05]  /*26780*/  BSYNC B0 ;  /* 0x0000000000007941 */ /* 0x000fea0003800000 */
.L_x_6357:
        /* <DEDUP_REMOVED lines=10> */
.L_x_6359:
        /* <DEDUP_REMOVED lines=8> */
.L_x_6360:
        /* <DEDUP_REMOVED lines=8> */
.L_x_6361:
        /* <DEDUP_REMOVED lines=8> */
.L_x_6362:
        /* <DEDUP_REMOVED lines=8> */
.L_x_6363:
[----:B------:R-:W-:Y:S05]  /*26a30*/  BRA `(.L_x_6364) ;  /* 0xffffffdc00f47947 */ /* 0x000fea000383ffff */
.L_x_6271:
[----:B------:R-:W-:Y:S01]  /*26a40*/  BSSY B0, `(.L_x_6365) ;  /* 0x0000006000007945 */ /* 0x000fe20003800000 */
[----:B------:R-:W-:Y:S01]  /*26a50*/  PLOP3.LUT P6, PT, P6, PT, PT, 0x8, 0x0 ;  /* 0x000000000000781c */ /* 0x000fe200037ce170 */
[----:B------:R-:W-:-:S12]  /*26a60*/  IMAD.MOV.U32 R15, RZ, RZ, -0x1 ;  /* 0xffffffffff0f7424 */ /* 0x000fd800078e00ff */
[----:B0-----:R-:W-:Y:S05]  /*26a70*/  WARPSYNC.COLLECTIVE R15, `(.L_x_6366) ;  /* 0x000000000f087348 */ /* 0x001fea0003c00000 */
[----:B------:R-:W-:Y:S01]  /*26a80*/  VOTE.ANY R14, PT, P6 ;  /* 0x00000000000e7806 */ /* 0x000fe200030e0100 */
[----:B0-----:R-:W-:Y:S06]  /*26a90*/  ENDCOLLECTIVE ;  /* 0x000000000000791b */ /* 0x001fec0003800000 */
.L_x_6366:
[----:B------:R-:W-:Y:S05]  /*26aa0*/  BSYNC B0 ;  /* 0x0000000000007941 */ /* 0x000fea0003800000 */
.L_x_6365:
[----:B------:R-:W-:Y:S01]  /*26ab0*/  MOV R6, R14 ;  /* 0x0000000e00067202 */ /* 0x000fe20000000f00 */
[----:B------:R-:W-:Y:S01]  /*26ac0*/  IMAD.MOV.U32 R13, RZ, RZ, R3 ;  /* 0x000000ffff0d7224 */ /* 0x000fe200078e0003 */
[----:B------:R-:W-:Y:S01]  /*26ad0*/  MOV R11, 0x1f ;  /* 0x0000001f000b7802 */ /* 0x000fe20000000f00 */
[----:B------:R-:W-:Y:S01]  /*26ae0*/  IMAD.MOV.U32 R15, RZ, RZ, -0x1 ;  /* 0xffffffffff0f7424 */ /* 0x000fe200078e00ff */
[----:B------:R-:W0:Y:S02]  /*26af0*/  POPC R5, R6 ;  /* 0x0000000600057309 */ /* 0x000e240000000000 */
[----:B0-----:R-:W-:-:S07]  /*26b00*/  IMAD.MOV.U32 R12, RZ, RZ, R5 ;  /* 0x000000ffff0c7224 */ /* 0x001fce00078e0005 */
[----:B------:R-:W-:Y:S05]  /*26b10*/  WARPSYNC.COLLECTIVE R15, `(.L_x_6367) ;  /* 0x000000000f087348 */ /* 0x000fea0003c00000 */
[----:B------:R0:W1:Y:S02]  /*26b20*/  SHFL.IDX P6, R14, R13, R12, R11 ;  /* 0x0000000c0d0e7389 */ /* 0x00006400000c000b */
[----:B01----:R-:W-:Y:S01]  /*26b30*/  ENDCOLLECTIVE ;  /* 0x000000000000791b */ /* 0x003fe20003800000 */
.L_x_6367:
[----:B------:R-:W-:Y:S01]  /*26b40*/  IMAD.MOV.U32 R17, RZ, RZ, R14 ;  /* 0x000000ffff117224 */ /* 0x000fe200078e000e */
[----:B------:R-:W-:Y:S06]  /*26b50*/  BRA `(.L_x_6368) ;  /* 0xffffffdc00e47947 */ /* 0x000fec000383ffff */
.L_x_6273:
[----:B------:R-:W-:Y:S01]  /*26b60*/  BSSY B0, `(.L_x_6369) ;  /* 0x0000007000007945 */ /* 0x000fe20003800000 */
[----:B------:R-:W-:Y:S01]  /*26b70*/  MOV R13, R2 ;  /* 0x00000002000d7202 */ /* 0x000fe20000000f00 */
[----:B------:R-:W-:Y:S02]  /*26b80*/  IMAD.MOV.U32 R11, RZ, RZ, 0x1f ;  /* 0x0000001fff0b7424 */ /* 0x000fe400078e00ff */
[----:B------:R-:W-:-:S07]  /*26b90*/  IMAD.MOV.U32 R15, RZ, RZ, -0x1 ;  /* 0xffffffffff0f7424 */ /* 0x000fce00078e00ff */
[----:B012---:R-:W-:Y:S05]  /*26ba0*/  WARPSYNC.COLLECTIVE R15, `(.L_x_6370) ;  /* 0x000000000f087348 */ /* 0x007fea0003c00000 */
[----:B------:R3:W4:Y:S02]  /*26bb0*/  SHFL.IDX P6, R14, R13, R12, R11 ;  /* 0x0000000c0d0e7389 */ /* 0x00072400000c000b */
[----:B01234-:R-:W-:Y:S01]  /*26bc0*/  ENDCOLLECTIVE ;  /* 0x000000000000791b */ /* 0x01ffe20003800000 */
.L_x_6370:
[----:B------:R-:W-:Y:S05]  /*26bd0*/  BSYNC B0 ;  /* 0x0000000000007941 */ /* 0x000fea0003800000 */
.L_x_6369:
[----:B------:R-:W-:Y:S05]  /*26be0*/  BRA `(.L_x_6272) ;  /* 0xffffffdc00dc7947 */ /* 0x000fea000383ffff */
.L_x_6277:
[----:B0-----:R0:W1:Y:S02]  /*26bf0*/  SYNCS.PHASECHK.TRANS64.TRYWAIT P0, [R0+URZ+0x34820], R3 ;  /* 0x03482003000075a7 */ /* 0x001064000800017f */
[----:B-1----:R-:W-:Y:S05]  /*26c00*/  @!P0 NANOSLEEP.SYNCS 0x989680 ;  /* 0x009896800000895d */ /* 0x002fea0003900000 */
[----:B------:R-:W1:Y:S02]  /*26c10*/  @!P0 SYNCS.PHASECHK.TRANS64 P0, [R0+URZ+0x34820], R3 ;  /* 0x03482003000085a7 */ /* 0x000e64000800007f */
[----:B-1----:R-:W-:Y:S05]  /*26c20*/  @!P0 BRA `(.L_x_6277) ;  /* 0xfffffffc00f08947 */ /* 0x002fea000383ffff */
[----:B------:R-:W-:Y:S05]  /*26c30*/  BRA `(.L_x_6371) ;  /* 0xffffffe000c07947 */ /* 0x000fea000383ffff */
.L_x_6278:
        /* <DEDUP_REMOVED lines=11> */
.L_x_6373:
[----:B------:R-:W-:Y:S05]  /*26cf0*/  BSYNC B0 ;  /* 0x0000000000007941 */ /* 0x000fea0003800000 */
.L_x_6372:
[----:B------:R-:W-:Y:S05]  /*26d00*/  BRA `(.L_x_6374) ;  /* 0xffffffe000a87947 */ /* 0x000fea000383ffff */
.L_x_6279:
[----:B------:R-:W-:Y:S01]  /*26d10*/  BSSY B0, `(.L_x_6375) ;  /* 0x0000006000007945 */ /* 0x000fe20003800000 */
[----:B------:R-:W-:-:S07]  /*26d20*/  IMAD.MOV.U32 R15, RZ, RZ, -0x1 ;  /* 0xffffffffff0f7424 */ /* 0x000fce00078e00ff */
[----:B01----:R-:W-:Y:S05]  /*26d30*/  WARPSYNC.COLLECTIVE R15, `(.L_x_6376) ;  /* 0x000000000f0c7348 */ /* 0x003fea0003c00000 */
[----:B------:R-:W-:Y:S02]  /*26d40*/  ELECT P6, UR62, PT ;  /* 0x00000000003e782f */ /* 0x000fe400038c0000 */
[----:B------:R-:W-:Y:S01]  /*26d50*/  MOV R14, UR62 ;  /* 0x0000003e000e7c02 */ /* 0x000fe20008000f00 */
[----:B01----:R-:W-:Y:S10]  /*26d60*/  ENDCOLLECTIVE ;  /* 0x000000000000791b */ /* 0x003ff40003800000 */
.L_x_6376:
[----:B------:R-:W-:Y:S05]  /*26d70*/  BSYNC B0 ;  /* 0x0000000000007941 */ /* 0x000fea0003800000 */
.L_x_6375:
[----:B------:R-:W-:Y:S05]  /*26d80*/  BRA `(.L_x_6377) ;  /* 0xffffffe0009c7947 */ /* 0x000fea000383ffff */
.L_x_6281:
[----:B0-----:R0:W1:Y:S02]  /*26d90*/  SYNCS.PHASECHK.TRANS64.TRYWAIT P0, [R6+URZ], R5 ;  /* 0x00000005060075a7 */ /* 0x001064000800017f */
[----:B-1----:R-:W-:Y:S05]  /*26da0*/  @!P0 NANOSLEEP.SYNCS 0x989680 ;  /* 0x009896800000895d */ /* 0x002fea0003900000 */
[----:B------:R-:W1:Y:S02]  /*26db0*/  @!P0 SYNCS.PHASECHK.TRANS64 P0, [R6+URZ], R5 ;  /* 0x00000005060085a7 */ /* 0x000e64000800007f */
[----:B-1----:R-:W-:Y:S05]  /*26dc0*/  @!P0 BRA `(.L_x_6281) ;  /* 0xfffffffc00f08947 */ /* 0x002fea000383ffff */
[----:B------:R-:W-:Y:S05]  /*26dd0*/  BRA `(.L_x_6378) ;  /* 0xffffffe000d87947 */ /* 0x000fea000383ffff */
.L_x_6282:
[----:B-1----:R1:W2:Y:S02]  /*26de0*/  SYNCS.PHASECHK.TRANS64.TRYWAIT P0, [R7+URZ], R2 ;  /* 0x00000002070075a7 */ /* 0x0022a4000800017f */
[----:B--2---:R-:W-:Y:S05]  /*26df0*/  @!P0 NANOSLEEP.SYNCS 0x989680 ;  /* 0x009896800000895d */ /* 0x004fea0003900000 */
[----:B------:R-:W2:Y:S02]  /*26e00*/  @!P0 SYNCS.PHASECHK.TRANS64 P0, [R7+URZ], R2 ;  /* 0x00000002070085a7 */ /* 0x000ea4000800007f */
[----:B--2---:R-:W-:Y:S05]  /*26e10*/  @!P0 BRA `(.L_x_6282) ;  /* 0xfffffffc00f08947 */ /* 0x004fea000383ffff */
[----:B------:R-:W-:Y:S05]  /*26e20*/  BRA `(.L_x_6379) ;  /* 0xffffffe000cc7947 */ /* 0x000fea000383ffff */
.L_x_6284:
[----:B--2---:R2:W3:Y:S02]  /*26e30*/  SYNCS.PHASECHK.TRANS64.TRYWAIT P0, [R4+URZ], R5 ;  /* 0x00000005040075a7 */ /* 0x0044e4000800017f */
[----:B---3--:R-:W-:Y:S05]  /*26e40*/  @!P0 NANOSLEEP.SYNCS 0x989680 ;  /* 0x009896800000895d */ /* 0x008fea0003900000 */
[----:B------:R-:W3:Y:S02]  /*26e50*/  @!P0 SYNCS.PHASECHK.TRANS64 P0, [R4+URZ], R5 ;  /* 0x00000005040085a7 */ /* 0x000ee4000800007f */
[----:B---3--:R-:W-:Y:S05]  /*26e60*/  @!P0 BRA `(.L_x_6284) ;  /* 0xfffffffc00f08947 */ /* 0x008fea000383ffff */
[----:B------:R-:W-:Y:S05]  /*26e70*/  BRA `(.L_x_6380) ;  /* 0xffffffe000d47947 */ /* 0x000fea000383ffff */
.L_x_6381:
        /* <DEDUP_REMOVED lines=16> */
.L_x_12769:


//--------------------- .text._ZN7cutlass13device_kernelIN5flash11enable_sm90INS1_16FlashAttnFwdSm90INS1_25CollectiveMainloopFwdSm90ILi2EN4cute5tupleIJNS5_1CILi1EEES8_S8_EEENS6_IJNS7_ILi128EEESA_SA_EEELi128ENS_6half_tEfNS_4arch4Sm90ELb0ELb1ELb1ELb0ELb0ELb0ELb0ELb1ELb1ELb0ELb0ELb0EEENS1_21CollectiveEpilogueFwdISB_S9_SC_SE_Li256ELb0ELb0ELb0ELb0EEENS1_30DynamicPersistentTileSchedulerILi256ELi32ELb0ELb0ELb1EEEEEEEEEvNT_6ParamsE --------------------------
	.section	.text._ZN7cutlass13device_kernelIN5flash11enable_sm90INS1_16FlashAttnFwdSm90INS1_25CollectiveMainloopFwdSm90ILi2EN4cute5tupleIJNS5_1CILi1EEES8_S8_EEENS6_IJNS7_ILi128EEESA_SA_EEELi128ENS_6half_tEfNS_4arch4Sm90ELb0ELb1ELb1ELb0ELb0ELb0ELb0ELb1ELb1ELb0ELb0ELb0EEENS1_21CollectiveEpilogueFwdISB_S9_SC_SE_Li256ELb0ELb0ELb0ELb0EEENS1_30DynamicPersistentTileSchedulerILi256ELi32ELb0ELb0ELb1EEEEEEEEEvNT_6ParamsE,"ax",@progbits
	.align	128
.text._ZN7cutlass13device_kernelIN5flash11enable_sm90INS1_16FlashAttnFwdSm90INS1_25CollectiveMainloopFwdSm90ILi2EN4cute5tupleIJNS5_1CILi1EEES8_S8_EEENS6_IJNS7_ILi128EEESA_SA_EEELi128ENS_6half_tEfNS_4arch4Sm90ELb0ELb1ELb1ELb0ELb0ELb0ELb0ELb1ELb1ELb0ELb0ELb0EEENS1_21CollectiveEpilogueFwdISB_S9_SC_SE_Li256ELb0ELb0ELb0ELb0EEENS1_30DynamicPersistentTileSchedulerILi256ELi32ELb0ELb0ELb1EEEEEEEEEvNT_6ParamsE:
        .type           _ZN7cutlass13device_kernelIN5flash11enable_sm90INS1_16FlashAttnFwdSm90INS1_25CollectiveMainloopFwdSm90ILi2EN4cute5tupleIJNS5_1CILi1EEES8_S8_EEENS6_IJNS7_ILi128EEESA_SA_EEELi128ENS_6half_tEfNS_4arch4Sm90ELb0ELb1ELb1ELb0ELb0ELb0ELb0ELb1ELb1ELb0ELb0ELb0EEENS1_21CollectiveEpilogueFwdISB_S9_SC_SE_Li256ELb0ELb0ELb0ELb0EEENS1_30DynamicPersistentTileSchedulerILi256ELi32ELb0ELb0ELb1EEEEEEEEEvNT_6ParamsE,@function
        .size           _ZN7cutlass13device_kernelIN5flash11enable_sm90INS1_16FlashAttnFwdSm90INS1_25CollectiveMainloopFwdSm90ILi2EN4cute5tupleIJNS5_1CILi1EEES8_S8_EEENS6_IJNS7_ILi128EEESA_SA_EEELi128ENS_6half_tEfNS_4arch4Sm90ELb0ELb1ELb1ELb0ELb0ELb0ELb0ELb1ELb1ELb0ELb0ELb0EEENS1_21CollectiveEpilogueFwdISB_S9_SC_SE_Li256ELb0ELb0ELb0ELb0EEENS1_30DynamicPersistentTileSchedulerILi256ELi32ELb0ELb0ELb1EEEEEEEEEvNT_6ParamsE,(.L_x_12770 - _ZN7cutlass13device_kernelIN5flash11enable_sm90INS1_16FlashAttnFwdSm90INS1_25CollectiveMainloopFwdSm90ILi2EN4cute5tupleIJNS5_1CILi1EEES8_S8_EEENS6_IJNS7_ILi128EEESA_SA_EEELi128ENS_6half_tEfNS_4arch4Sm90ELb0ELb1ELb1ELb0ELb0ELb0ELb0ELb1ELb1ELb0ELb0ELb0EEENS1_21CollectiveEpilogueFwdISB_S9_SC_SE_Li256ELb0ELb0ELb0ELb0EEENS1_30DynamicPersistentTileSchedulerILi256ELi32ELb0ELb0ELb1EEEEEEEEEvNT_6ParamsE)
        .other          _ZN7cutlass13device_kernelIN5flash11enable_sm90INS1_16FlashAttnFwdSm90INS1_25CollectiveMainloopFwdSm90ILi2EN4cute5tupleIJNS5_1CILi1EEES8_S8_EEENS6_IJNS7_ILi128EEESA_SA_EEELi128ENS_6half_tEfNS_4arch4Sm90ELb0ELb1ELb1ELb0ELb0ELb0ELb0ELb1ELb1ELb0ELb0ELb0EEENS1_21CollectiveEpilogueFwdISB_S9_SC_SE_Li256ELb0ELb0ELb0ELb0EEENS1_30DynamicPersistentTileSchedulerILi256ELi32ELb0ELb0ELb1EEEEEEEEEvNT_6ParamsE,@"STO_CUDA_ENTRY STV_DEFAULT"
_ZN7cutlass13device_kernelIN5flash11enable_sm90INS1_16FlashAttnFwdSm90INS1_25CollectiveMainloopFwdSm90ILi2EN4cute5tupleIJNS5_1CILi1EEES8_S8_EEENS6_IJNS7_ILi128EEESA_SA_EEELi128ENS_6half_tEfNS_4arch4Sm90ELb0ELb1ELb1ELb0ELb0ELb0ELb0ELb1ELb1ELb0ELb0ELb0EEENS1_21CollectiveEpilogueFwdISB_S9_SC_SE_Li256ELb0ELb0ELb0ELb0EEENS1_30DynamicPersistentTileSchedulerILi256ELi32ELb0ELb0ELb1EEEEEEEEEvNT_6ParamsE:
[----:B------:R-:W1:Y:S01]  /*0000*/  LDC R1, c[0x0][0x28] ;  /* 0x00000a00ff017b82 */ /* 0x000e620000000800 */
[----:B------:R-:W2:Y:S01]  /*0010*/  S2R R3, SR_TID.X ;  /* 0x0000000000037919 */ /* 0x000ea20000002100 */
[----:B------:R-:W-:Y:S01]  /*0020*/  ELECT P0, URZ, PT ;  /* 0x00000000003f782f */ /* 0x000fe20003800000 */
[----:B------:R-:W-:Y:S01]  /*0030*/  BSSY B0, `(.L_x_6382) ;  /* 0x0000014000007945 */ /* 0x000fe20003800000 */
[--C-:B--2---:R-:W-:Y:S02]  /*0040*/  SHF.R.U32.HI R0, RZ, 0x5, R3.reuse ;  /* 0x00000005ff007819 */ /* 0x104fe40000011603 */
[----:B------:R-:W-:-:S03]  /*0050*/  SHF.R.U32.HI R17, RZ, 0x7, R3 ;  /* 0x00000007ff117819 */ /* 0x000fc60000011603 */
[----:B------:R-:W2:Y:S02]  /*0060*/  SHFL.IDX PT, R2, R0, RZ, 0x1f ;  /* 0x00001fff00027589 */ /* 0x000ea400000e0000 */
[----:B--2---:R-:W-:-:S13]  /*0070*/  ISETP.EQ.AND P0, PT, R2, RZ, P0 ;  /* 0x000000ff0200720c */ /* 0x004fda0000702270 */
[----:B-1----:R-:W-:Y:S05]  /*0080*/  @!P0 BRA `(.L_x_6383) ;  /* 0x0000000000388947 */ /* 0x002fea0003800000 */
        /* <DEDUP_REMOVED lines=14> */
.L_x_6383:
[----:B------:R-:W-:Y:S05]  /*0170*/  BSYNC B0 ;  /* 0x0000000000007941 */ /* 0x000fea0003800000 */
.L_x_6382:
        /* <DEDUP_REMOVED lines=37> */
.L_x_6384:
        /* <DEDUP_REMOVED lines=22> */
.L_x_6385:
        /* <DEDUP_REMOVED lines=18> */
.L_x_6386:
        /* <DEDUP_REMOVED lines=22> */
.L_x_6387:
        /* <DEDUP_REMOVED lines=22> */
.L_x_6388:
[----:B------:R-:W-:Y:S01]  /*0910*/  PLOP3.LUT P0, PT, PT, PT, UP0, 0x80, 0x0 ;  /* 0x000000000000781c */ /* 0x000fe20003f0f008 */
[----:B------:R-:W-:Y:S01]  /*0920*/  UMOV UR38, 0x1 ;  /* 0x0000000100267882 */ /* 0x000fe20000000000 */
[----:B------:R-:W-:Y:S01]  /*0930*/  NOP ;  /* 0x0000000000007918 */ /* 0x000fe20000000000 */
[----:B------:R-:W-:Y:S01]  /*0940*/  USEL UR38, UR38, 0x2, !UP0 ;  /* 0x0000000226267887 */ /* 0x000fe2000c000000 */
[----:B------:R-:W-:Y:S01]  /*0950*/  ULDC.64 UR50, c[0x0][0x208] ;  /* 0x0000820000327ab9 */ /* 0x000fe20000000a00 */
[----:B-123--:R-:W-:Y:S08]  /*0960*/  BAR.SYNC.DEFER_BLOCKING 0x0 ;  /* 0x0000000000007b1d */ /* 0x00eff00000010000 */
[----:B------:R-:W-:Y:S05]  /*0970*/  @!P0 BRA `(.L_x_6389) ;  /* 0x000000fc00e88947 */ /* 0x000fea0003800000 */
.L_x_6390:
[----:B------:R-:W-:-:S08]  /*0980*/  NOP ;  /* 0x0000000000007918 */ /* 0x000fd00000000000 */
[----:B------:R-:W1:Y:S02]  /*0990*/  USETMAXREG.TRY_ALLOC.CTAPOOL UP0, 0xf0 ;  /* 0x000000f0000079c8 */ /* 0x000e640008000600 */
[----:B-1----:R-:W-:-:S13]  /*09a0*/  PLOP3.LUT P0, PT, PT, PT, UP0, 0x80, 0x0 ;  /* 0x000000000000781c */ /* 0x002fda0003f0f008 */
[----:B------:R-:W-:Y:S05]  /*09b0*/  @!P0 BRA `(.L_x_6390) ;  /* 0xfffffffc00f08947 */ /* 0x000fea000383ffff */
[----:B------:R-:W1:Y:S01]  /*09c0*/  S2R R2, SR_TID.X ;  /* 0x0000000000027919 */ /* 0x000e620000002100 */
[----:B------:R-:W2:Y:S08]  /*09d0*/  S2UR UR7, SR_CTAID.X ;  /* 0x00000000000779c3 */ /* 0x000eb00000002500 */
[----:B------:R-:W-:Y:S08]  /*09e0*/  BAR.ARV 0x4, 0x120 ;  /* 0x0104800000007b1d */ /* 0x000ff00000002000 */
[----:B------:R-:W-:Y:S06]  /*09f0*/  BAR.ARV 0x8, 0x120 ;  /* 0x0204800000007b1d */ /* 0x000fec0000002000 */
[----:B-1----:R-:W-:-:S04]  /*0a00*/  LOP3.LUT R0, R2, 0xffffff80, RZ, 0xc0, !PT ;  /* 0xffffff8002007812 */ /* 0x002fc800078ec0ff */
[----:B------:R-:W-:Y:S02]  /*0a10*/  ISETP.NE.AND P0, PT, R0, 0x80, PT ;  /* 0x000000800000780c */ /* 0x000fe40003f05270 */
[----:B------:R-:W2:Y:S11]  /*0a20*/  LDC R0, c[0x0][0xda8] ;  /* 0x00036a00ff007b82 */ /* 0x000eb60000000800 */
[----:B------:R-:W-:Y:S06]  /*0a30*/  @!P0 BAR.ARV 0x9, 0x100 ;  /* 0x0244000000008b1d */ /* 0x000fec0000002000 */
[----:B--2---:R-:W-:-:S13]  /*0a40*/  ISETP.LE.AND P0, PT, R0, UR7, PT ;  /* 0x0000000700007c0c */ /* 0x004fda000bf03270 */
[----:B------:R-:W-:Y:S05]  /*0a50*/  @P0 EXIT ;  /* 0x000000000000094d */ /* 0x000fea0003800000 */
[----:B------:R-:W-:Y:S01]  /*0a60*/  VIADD R190, R2, 0xffffff80 ;  /* 0xffffff8002be7836 */ /* 0x000fe20000000000 */
[----:B------:R-:W1:Y:S01]  /*0a70*/  S2UR UR4, SR_CgaCtaId ;  /* 0x00000000000479c3 */ /* 0x000e620000008800 */
[----:B------:R-:W-:Y:S01]  /*0a80*/  UMOV UR39, 0x400 ;  /* 0x0000040000277882 */ /* 0x000fe20000000000 */
[----:B------:R-:W-:Y:S02]  /*0a90*/  ULOP3.LUT UR47, UR38, 0x1, URZ, 0xfc, !UPT ;  /* 0x00000001262f7892 */ /* 0x000fe4000f8efc3f */
[----:B------:R-:W-:Y:S01]  /*0aa0*/  SHF.R.S32.HI R3, RZ, 0x1f, R190 ;  /* 0x0000001fff037819 */ /* 0x000fe200000114be */
[----:B------:R-:W-:Y:S01]  /*0ab0*/  ULDC.64 UR54, c[0x0][0x198] ;  /* 0x0000660000367ab9 */ /* 0x000fe20000000a00 */
[----:B------:R-:W-:Y:S01]  /*0ac0*/  UMOV UR46, URZ ;  /* 0x0000003f002e7c82 */ /* 0x000fe20008000000 */
[----:B------:R-:W-:Y:S01]  /*0ad0*/  UMOV UR36, URZ ;  /* 0x0000003f00247c82 */ /* 0x000fe20008000000 */
[CC--:B------:R-:W-:Y:S01]  /*0ae0*/  LEA.HI R0, R3.reuse, R190.reuse, RZ, 0x4 ;  /* 0x000000be03007211 */ /* 0x0c0fe200078f20ff */
[----:B------:R-:W2:Y:S01]  /*0af0*/  S2UR UR6, SR_SWINHI ;  /* 0x00000000000679c3 */ /* 0x000ea20000002f00 */
[----:B------:R-:W-:Y:S01]  /*0b00*/  LEA.HI R5, R3, R190, RZ, 0x7 ;  /* 0x000000be03057211 */ /* 0x000fe200078f38ff */
[----:B------:R-:W-:Y:S01]  /*0b10*/  UMOV UR37, URZ ;  /* 0x0000003f00257c82 */ /* 0x000fe20008000000 */
[----:B------:R-:W-:-:S02]  /*0b20*/  SHF.R.S32.HI R7, RZ, 0x4, R0 ;  /* 0x00000004ff077819 */ /* 0x000fc40000011400 */
[----:B------:R-:W-:Y:S02]  /*0b30*/  LOP3.LUT R9, R5, 0xffffff80, RZ, 0xc0, !PT ;  /* 0xffffff8005097812 */ /* 0x000fe400078ec0ff */
[----:B------:R-:W-:Y:S02]  /*0b40*/  LEA.HI R2, R0, R7, RZ, 0x1 ;  /* 0x0000000700027211 */ /* 0x000fe400078f08ff */
[----:B------:R-:W-:Y:S01]  /*0b50*/  LEA.HI R189, R3, R190, RZ, 0x5 ;  /* 0x000000be03bd7211 */ /* 0x000fe200078f28ff */
[----:B------:R-:W-:Y:S01]  /*0b60*/  IMAD.IADD R186, R190, 0x1, -R9 ;  /* 0x00000001beba7824 */ /* 0x000fe200078e0a09 */
[----:B------:R-:W-:Y:S02]  /*0b70*/  LOP3.LUT R2, R2, 0x1ffffffe, RZ, 0xc0, !PT ;  /* 0x1ffffffe02027812 */ /* 0x000fe400078ec0ff */
[----:B------:R-:W-:Y:S02]  /*0b80*/  SHF.R.S32.HI R189, RZ, 0x5, R189 ;  /* 0x00000005ffbd7819 */ /* 0x000fe400000114bd */
[----:B------:R-:W-:Y:S01]  /*0b90*/  SHF.R.S32.HI R9, RZ, 0x1f, R186 ;  /* 0x0000001fff097819 */ /* 0x000fe200000114ba */
[----:B------:R-:W-:Y:S01]  /*0ba0*/  IMAD.IADD R2, R7, 0x1, -R2 ;  /* 0x0000000107027824 */ /* 0x000fe200078e0a02 */
[----:B------:R-:W-:Y:S01]  /*0bb0*/  LOP3.LUT R7, R0, 0x3fffff0, RZ, 0xc0, !PT ;  /* 0x03fffff000077812 */ /* 0x000fe200078ec0ff */
[----:B-1----:R-:W-:Y:S01]  /*0bc0*/  ULEA UR39, UR4, UR39, 0x18 ;  /* 0x0000002704277291 */ /* 0x002fe2000f8ec03f */
[----:B------:R-:W-:-:S02]  /*0bd0*/  LEA.HI R4, R9, R186, RZ, 0x2 ;  /* 0x000000ba09047211 */ /* 0x000fc400078f10ff */
[----:B------:R-:W-:Y:S01]  /*0be0*/  SHF.R.S32.HI R188, RZ, 0x7, R5 ;  /* 0x00000007ffbc7819 */ /* 0x000fe20000011405 */
[----:B------:R-:W-:Y:S01]  /*0bf0*/  IMAD.IADD R0, R190, 0x1, -R7 ;  /* 0x00000001be007824 */ /* 0x000fe200078e0a07 */
[--C-:B------:R-:W-:Y:S02]  /*0c00*/  SHF.R.S32.HI R6, RZ, 0x2, R4.reuse ;  /* 0x00000002ff067819 */ /* 0x100fe40000011404 */
[----:B------:R-:W-:Y:S01]  /*0c10*/  SHF.R.S32.HI R7, RZ, 0x1f, R4 ;  /* 0x0000001fff077819 */ /* 0x000fe20000011404 */
[----:B------:R-:W-:Y:S01]  /*0c20*/  IMAD R11, R189, 0x10, R0 ;  /* 0x00000010bd0b7824 */ /* 0x000fe200078e0200 */
[----:B------:R-:W-:Y:S01]  /*0c30*/  LEA.HI R9, R9, R186, RZ, 0x5 ;  /* 0x000000ba09097211 */ /* 0x000fe200078f28ff */
[----:B------:R-:W-:Y:S01]  /*0c40*/  UMOV UR4, UR39 ;  /* 0x0000002700047c82 */ /* 0x000fe20008000000 */
[----:B--2---:R-:W-:Y:S01]  /*0c50*/  UMOV UR5, UR6 ;  /* 0x0000000600057c82 */ /* 0x004fe20008000000 */
[----:B------:R-:W-:Y:S01]  /*0c60*/  LEA.HI R7, R7, R6, RZ, 0x3 ;  /* 0x0000000607077211 */ /* 0x000fe200078f18ff */
[----:B------:R-:W-:Y:S01]  /*0c70*/  IMAD R2, R11, 0x8, R2 ;  /* 0x000000080b027824 */ /* 0x000fe200078e0202 */
[----:B------:R-:W-:Y:S01]  /*0c80*/  LEA.HI R5, R5, R188, RZ, 0x1 ;  /* 0x000000bc05057211 */ /* 0x000fe200078f08ff */
[----:B------:R-:W-:Y:S01]  /*0c90*/  IMAD.U32 R18, RZ, RZ, UR4 ;  /* 0x00000004ff127e24 */ /* 0x000fe2000f8e00ff */
[----:B------:R-:W-:Y:S01]  /*0ca0*/  LOP3.LUT R7, R7, 0xfffffff8, RZ, 0xc0, !PT ;  /* 0xfffffff807077812 */ /* 0x000fe200078ec0ff */
[----:B------:R-:W-:Y:S01]  /*0cb0*/  IMAD.U32 R19, RZ, RZ, UR5 ;  /* 0x00000005ff137e24 */ /* 0x000fe2000f8e00ff */
[----:B------:R-:W-:Y:S01]  /*0cc0*/  SHF.R.S32.HI R9, RZ, 0x5, R9 ;  /* 0x00000005ff097819 */ /* 0x000fe20000011409 */
[----:B------:R-:W-:Y:S01]  /*0cd0*/  UMOV UR4, UR7 ;  /* 0x0000000700047c82 */ /* 0x000fe20008000000 */
[----:B------:R-:W-:Y:S01]  /*0ce0*/  LEA.HI R3, R3, R190, RZ, 0x3 ;  /* 0x000000be03037211 */ /* 0x000fe200078f18ff */
[----:B------:R-:W-:Y:S01]  /*0cf0*/  IMAD.IADD R6, R6, 0x1, -R7 ;  /* 0x0000000106067824 */ /* 0x000fe200078e0a07 */
[----:B------:R-:W-:Y:S01]  /*0d00*/  LOP3.LUT R7, R5, 0x3fffffe, RZ, 0xc0, !PT ;  /* 0x03fffffe05077812 */ /* 0x000fe200078ec0ff */
[----:B------:R-:W-:Y:S01]  /*0d10*/  IMAD.SHL.U32 R5, R2, 0x8, RZ ;  /* 0x0000000802057824 */ /* 0x000fe200078e00ff */
[----:B------:R-:W-:Y:S01]  /*0d20*/  SHF.R.S32.HI R184, RZ, 0x3, R3 ;  /* 0x00000003ffb87819 */ /* 0x000fe20000011403 */
[----:B------:R-:W-:-:S02]  /*0d30*/  IMAD R6, R9, 0x10, R6 ;  /* 0x0000001009067824 */ /* 0x000fc400078e0206 */
[----:B------:R-:W-:Y:S02]  /*0d40*/  IMAD.IADD R7, R188, 0x1, -R7 ;  /* 0x00000001bc077824 */ /* 0x000fe400078e0a07 */
[----:B------:R-:W-:Y:S01]  /*0d50*/  IMAD.WIDE R18, R5, 0x2, R18 ;  /* 0x0000000205127825 */ /* 0x000fe200078e0212 */
[----:B------:R-:W-:-:S03]  /*0d60*/  LOP3.LUT R5, R3, 0x1ffffff8, RZ, 0xc0, !PT ;  /* 0x1ffffff803057812 */ /* 0x000fc600078ec0ff */
[----:B------:R-:W-:Y:S01]  /*0d70*/  IMAD R187, R7, 0x40, R6 ;  /* 0x0000004007bb7824 */ /* 0x000fe200078e0206 */
[----:B------:R-:W-:Y:S01]  /*0d80*/  LOP3.LUT R7, R4, 0x7ffffffc, RZ, 0xc0, !PT ;  /* 0x7ffffffc04077812 */ /* 0x000fe200078ec0ff */
[----:B------:R-:W-:-:S04]  /*0d90*/  IMAD.IADD R5, R190, 0x1, -R5 ;  /* 0x00000001be057824 */ /* 0x000fc800078e0a05 */
[----:B------:R-:W-:Y:S02]  /*0da0*/  IMAD.SHL.U32 R22, R5, 0x8, RZ ;  /* 0x0000000805167824 */ /* 0x000fe400078e00ff */
[----:B------:R-:W-:-:S07]  /*0db0*/  IMAD.IADD R16, R186, 0x1, -R7 ;  /* 0x00000001ba107824 */ /* 0x000fce00078e0a07 */
.L_x_6483:
        /* <DEDUP_REMOVED lines=20> */
.L_x_6391:
[----:B------:R-:W-:Y:S01]  /*0f00*/  ULDC UR6, c[0x0][0xdc4] ;  /* 0x0003710000067ab9 */ /* 0x000fe20000000800 */
[----:B------:R-:W-:Y:S01]  /*0f10*/  UMOV UR48, UR7 ;  /* 0x0000000700307c82 */ /* 0x000fe20008000000 */
[----:B------:R-:W-:-:S11]  /*0f20*/  UISETP.NE.AND UP0, UPT, UR6, 0x1, UPT ;  /* 0x000000010600788c */ /* 0x000fd6000bf05270 */
[----:B------:R-:W-:Y:S02]  /*0f30*/  @UP0 ULDC.64 UR10, c[0x0][0xdc8] ;  /* 0x00037200000a0ab9 */ /* 0x000fe40000000a00 */
[----:B------:R-:W-:-:S04]  /*0f40*/  UIMAD.WIDE.U32 UR4, UR7, UR10, URZ ;  /* 0x0000000a070472a5 */ /* 0x000fc8000f8e003f */
[----:B------:R-:W-:-:S04]  /*0f50*/  @UP0 USHF.R.U32.HI UR48, URZ, UR11, UR5 ;  /* 0x0000000b3f300299 */ /* 0x000fc80008011605 */
[----:B------:R-:W-:-:S12]  /*0f60*/  UIMAD UR4, UR48, UR6, URZ ;  /* 0x00000006300472a4 */ /* 0x000fd8000f8e023f */
.L_x_6392:
[----:B------:R-:W-:Y:S01]  /*0f70*/  UIADD3 UR6, UR7, -UR4, URZ ;  /* 0x8000000407067290 */ /* 0x000fe2000fffe03f */
[----:B------:R-:W-:Y:S01]  /*0f80*/  ULDC UR43, c[0x0][0xdb8] ;  /* 0x00036e00002b7ab9 */ /* 0x000fe20000000800 */
[----:B------:R-:W-:Y:S02]  /*0f90*/  ULOP3.LUT UR7, URZ, UR48, URZ, 0x33, !UPT ;  /* 0x000000303f077292 */ /* 0x000fe4000f8e333f */
[----:B------:R-:W-:Y:S01]  /*0fa0*/  UISETP.NE.AND UP1, UPT, UR43, 0x1, UPT ;  /* 0x000000012b00788c */ /* 0x000fe2000bf25270 */
[----:B------:R-:W-:Y:S01]  /*0fb0*/  ULDC.64 UR12, c[0x0][0x3f8] ;  /* 0x0000fe00000c7ab9 */ /* 0x000fe20000000a00 */
[----:B------:R-:W-:Y:S01]  /*0fc0*/  ULDC UR42, c[0x0][0xdac] ;  /* 0x00036b00002a7ab9 */ /* 0x000fe20000000800 */
[----:B------:R-:W-:Y:S02]  /*0fd0*/  UISETP.NE.U32.AND UP0, UPT, UR12, URZ, UPT ;  /* 0x0000003f0c00728c */ /* 0x000fe4000bf05070 */
[----:B------:R-:W-:Y:S01]  /*0fe0*/  UIADD3 UR42, UR7, UR42, URZ ;  /* 0x0000002a072a7290 */ /* 0x000fe2000fffe03f */
[----:B------:R-:W-:Y:S01]  /*0ff0*/  ULDC.64 UR4, c[0x0][0x9e0] ;  /* 0x0002780000047ab9 */ /* 0x000fe20000000a00 */
[----:B------:R-:W-:Y:S01]  /*1000*/  ULDC UR11, c[0x0][0xdc4] ;  /* 0x00037100000b7ab9 */ /* 0x000fe20000000800 */
[----:B------:R-:W-:-:S02]  /*1010*/  UISETP.NE.AND.EX UP0, UPT, UR13, URZ, UPT, UP0 ;  /* 0x0000003f0d00728c */ /* 0x000fc4000bf05300 */
[----:B------:R-:W-:Y:S02]  /*1020*/  UISETP.GE.AND UP2, UPT, UR5, 0x1, UPT ;  /* 0x000000010500788c */ /* 0x000fe4000bf46270 */
[----:B------:R-:W-:Y:S01]  /*1030*/  USHF.L.U32 UR42, UR42, 0x7, URZ ;  /* 0x000000072a2a7899 */ /* 0x000fe2000800063f */
[----:B------:R-:W-:Y:S01]  /*1040*/  ULDC UR45, c[0x0][0x404] ;  /* 0x00010100002d7ab9 */ /* 0x000fe20000000800 */
[----:B------:R-:W-:Y:S01]  /*1050*/  ULDC UR9, c[0x0][0x288] ;  /* 0x0000a20000097ab9 */ /* 0x000fe20000000800 */
[----:B------:R-:W-:Y:S01]  /*1060*/  UIMAD UR8, UR8, UR11, UR6 ;  /* 0x0000000b080872a4 */ /* 0x000fe2000f8e0206 */
[----:B------:R-:W-:Y:S01]  /*1070*/  PLOP3.LUT P1, PT, PT, PT, UP2, 0x80, 0x0 ;  /* 0x000000000000781c */ /* 0x000fe20003f2f028 */
[----:B------:R-:W-:Y:S01]  /*1080*/  USEL UR45, UR45, 0x1, UP0 ;  /* 0x000000012d2d7887 */ /* 0x000fe20008000000 */
[----:B------:R-:W-:Y:S01]  /*1090*/  @UP1 ULDC UR6, c[0x0][0xdbc] ;  /* 0x00036f0000061ab9 */ /* 0x000fe20000000800 */
[----:B------:R-:W-:Y:S01]  /*10a0*/  UIADD3 UR53, UR42, 0x80, -UR9 ;  /* 0x000000802a357890 */ /* 0x000fe2000fffe809 */
[----:B------:R-:W-:Y:S01]  /*10b0*/  ULDC UR10, c[0x0][0x2e0] ;  /* 0x0000b800000a7ab9 */ /* 0x000fe20000000800 */
[----:B------:R-:W-:Y:S01]  /*10c0*/  UIMAD.WIDE.U32 UR6, UR8, UR6, URZ ;  /* 0x00000006080672a5 */ /* 0x000fe2000f8e003f */
[----:B------:R-:W-:Y:S01]  /*10d0*/  @UP1 ULDC UR11, c[0x0][0xdc0] ;  /* 0x00037000000b1ab9 */ /* 0x000fe20000000800 */
[----:B------:R-:W-:Y:S01]  /*10e0*/  UIMAD UR53, UR45, UR10, UR53 ;  /* 0x0000000a2d3572a4 */ /* 0x000fe2000f8e0235 */
[----:B------:R-:W-:Y:S01]  /*10f0*/  UMOV UR44, UR8 ;  /* 0x00000008002c7c82 */ /* 0x000fe20008000000 */
[----:B------:R-:W-:-:S02]  /*1100*/  @UP1 USHF.R.U32.HI UR44, URZ, UR11, UR7 ;  /* 0x0000000b3f2c1299 */ /* 0x000fc40008011607 */
[----:B------:R-:W-:Y:S02]  /*1110*/  UIADD3 UR4, UR53, UR4, URZ ;  /* 0x0000000435047290 */ /* 0x000fe4000fffe03f */
        /* <DEDUP_REMOVED lines=14> */
.L_x_6394:
[----:B------:R-:W-:-:S11]  /*1200*/  UISETP.NE.AND UP0, UPT, UR5, 0x1, UPT ;  /* 0x000000010500788c */ /* 0x000fd6000bf05270 */
[----:B------:R-:W-:Y:S02]  /*1210*/  @UP0 ULDC.64 UR12, c[0x0][0x9e8] ;  /* 0x00027a00000c0ab9 */ /* 0x000fe40000000a00 */
[----:B------:R-:W-:-:S04]  /*1220*/  UIMAD.WIDE.U32 UR6, UR4, UR12, URZ ;  /* 0x0000000c040672a5 */ /* 0x000fc8000f8e003f */
[----:B------:R-:W-:-:S12]  /*1230*/  @UP0 USHF.R.U32.HI UR4, URZ, UR13, UR7 ;  /* 0x0000000d3f040299 */ /* 0x000fd80008011607 */
.L_x_6395:
[----:B------:R-:W-:-:S06]  /*1240*/  UIMAD UR4, UR4, UR5, UR5 ;  /* 0x00000005040472a4 */ /* 0x000fcc000f8e0205 */
[----:B------:R-:W-:-:S07]  /*1250*/  VIMNMX R0, R0, UR4, PT ;  /* 0x0000000400007c48 */ /* 0x000fce000bfe0100 */
.L_x_6393:
[----:B------:R-:W-:Y:S01]  /*1260*/  UIMAD UR4, UR45, UR10, 0x7f ;  /* 0x0000007f2d0474a4 */ /* 0x000fe2000f8e020a */
[----:B------:R-:W-:Y:S01]  /*1270*/  VIADD R0, R0, 0x7f ;  /* 0x0000007f00007836 */ /* 0x000fe20000000000 */
[----:B------:R-:W-:Y:S02]  /*1280*/  UIADD3 UR7, UR42, -UR9, URZ ;  /* 0x800000092a077290 */ /* 0x000fe4000fffe03f */
[----:B------:R-:W-:Y:S02]  /*1290*/  USHF.R.S32.HI UR6, URZ, 0x1f, UR4 ;  /* 0x0000001f3f067899 */ /* 0x000fe40008011404 */
        /* <DEDUP_REMOVED lines=21> */
.L_x_6397:
[----:B------:R-:W-:-:S11]  /*13f0*/  UISETP.NE.AND UP0, UPT, UR5, 0x1, UPT ;  /* 0x000000010500788c */ /* 0x000fd6000bf05270 */
[----:B------:R-:W-:Y:S02]  /*1400*/  @UP0 ULDC.64 UR10, c[0x0][0x9e8] ;  /* 0x00027a00000a0ab9 */ /* 0x000fe40000000a00 */
[----:B------:R-:W-:-:S04]  /*1410*/  UIMAD.WIDE.U32 UR6, UR4, UR10, URZ ;  /* 0x0000000a040672a5 */ /* 0x000fc8000f8e003f */
[----:B------:R-:W-:-:S12]  /*1420*/  @UP0 USHF.R.U32.HI UR4, URZ, UR11, UR7 ;  /* 0x0000000b3f040299 */ /* 0x000fd80008011607 */
.L_x_6398:
[----:B------:R-:W-:-:S04]  /*1430*/  UIMAD UR4, UR4, UR5, URZ ;  /* 0x00000005040472a4 */ /* 0x000fc8000f8e023f */
[----:B------:R-:W-:-:S04]  /*1440*/  UISETP.LT.AND UP0, UPT, UR8, UR4, UPT ;  /* 0x000000040800728c */ /* 0x000fc8000bf01270 */
[----:B------:R-:W-:-:S12]  /*1450*/  USEL UR8, UR8, UR4, !UP0 ;  /* 0x0000000408087287 */ /* 0x000fd8000c000000 */
.L_x_6396:
        /* <DEDUP_REMOVED lines=39> */
[----:B------:R-:W-:Y:S01]  /*16d0*/  CS2R R90, SRZ ;  /* 0x00000000005a7805 */ /* 0x000fe2000001ff00 */
[----:B------:R-:W-:Y:S02]  /*16e0*/  IMAD.MOV.U32 R89, RZ, RZ, RZ ;  /* 0x000000ffff597224 */ /* 0x000fe400078e00ff */
        /* <DEDUP_REMOVED lines=30> */
.L_x_6400:
[----:B------:R-:W-:Y:S01]  /*18d0*/  ULEA.HI UR4, UR46, UR46, URZ, 0x1 ;  /* 0x0000002e2e047291 */ /* 0x000fe2000f8f083f */
[----:B------:R-:W-:-:S03]  /*18e0*/  IMAD.U32 R2, RZ, RZ, UR47 ;  /* 0x0000002fff027e24 */ /* 0x000fc6000f8e00ff */
[----:B------:R-:W-:Y:S02]  /*18f0*/  ULOP3.LUT UR4, UR4, 0xfffffffe, URZ, 0xc0, !UPT ;  /* 0xfffffffe04047892 */ /* 0x000fe4000f8ec03f */
[----:B------:R-:W-:Y:S02]  /*1900*/  ISETP.NE.AND P0, PT, R2, 0x3, PT ;  /* 0x000000030200780c */ /* 0x000fe40003f05270 */
[----:B------:R-:W-:-:S06]  /*1910*/  UIADD3 UR4, UR46, -UR4, URZ ;  /* 0x800000042e047290 */ /* 0x000fcc000fffe03f */
[----:B------:R-:W-:-:S05]  /*1920*/  IMAD.U32 R0, RZ, RZ, UR4 ;  /* 0x00000004ff007e24 */ /* 0x000fca000f8e00ff */
[----:B------:R-:W-:-:S04]  /*1930*/  SHF.L.U32 R0, R0, 0x1f, RZ ;  /* 0x0000001f00007819 */ /* 0x000fc800000006ff */
[----:B------:R-:W1:Y:S02]  /*1940*/  SYNCS.PHASECHK.TRANS64.TRYWAIT P1, [UR39+0x28800], R0 ;  /* 0x02880000ff0075a7 */ /* 0x000e640008020167 */
[----:B-1----:R-:W-:Y:S05]  /*1950*/  @!P1 BRA `(.L_x_6401) ;  /* 0x0000012000609947 */ /* 0x002fea0003800000 */
.L_x_6548:
[----:B------:R-:W-:Y:S05]  /*1960*/  @!P0 BRA `(.L_x_6402) ;  /* 0x0000000000048947 */ /* 0x000fea0003800000 */
[----:B------:R-:W-:Y:S01]  /*1970*/  BPT.TRAP 0x1 ;  /* 0x000000040000795c */ /* 0x000fe20000300000 */
.L_x_6402:
[----:B------:R-:W-:Y:S02]  /*1980*/  IMAD.U32 R89, RZ, RZ, UR37 ;  /* 0x00000025ff597e24 */ /* 0x000fe4000f8e00ff */
[----:B-1----:R-:W-:-:S03]  /*1990*/  IMAD.U32 R0, RZ, RZ, UR36 ;  /* 0x00000024ff007e24 */ /* 0x002fc6000f8e00ff */
[----:B------:R-:W-:Y:S02]  /*19a0*/  LEA R89, R89, UR39, 0x3 ;  /* 0x0000002759597c11 */ /* 0x000fe4000f8e18ff */
[----:B------:R-:W-:-:S04]  /*19b0*/  SHF.L.U32 R0, R0, 0x1f, RZ ;  /* 0x0000001f00007819 */ /* 0x000fc800000006ff */
[----:B------:R1:W2:Y:S01]  /*19c0*/  SYNCS.PHASECHK.TRANS64.TRYWAIT P2, [R89+URZ+0x28830], R0 ;  /* 0x02883000590075a7 */ /* 0x0002a2000804017f */
[----:B------:R-:W-:Y:S05]  /*19d0*/  @!P0 BRA `(.L_x_6403) ;  /* 0x0000000000048947 */ /* 0x000fea0003800000 */
[----:B------:R-:W-:Y:S01]  /*19e0*/  BPT.TRAP 0x1 ;  /* 0x000000040000795c */ /* 0x000fe20000300000 */
.L_x_6403:
[----:B------:R-:W3:Y:S02]  /*19f0*/  S2R R2, SR_TID.X ;  /* 0x0000000000027919 */ /* 0x000ee40000002100 */
[----:B---3--:R-:W-:Y:S01]  /*1a00*/  LOP3.LUT P1, RZ, R2, 0x7f, RZ, 0xc0, !PT ;  /* 0x0000007f02ff7812 */ /* 0x008fe2000782c0ff */
[----:B--2---:R-:W-:-:S12]  /*1a10*/  @P2 BRA `(.L_x_6404) ;  /* 0x0000000000082947 */ /* 0x004fd80003800000 */
[----:B------:R-:W2:Y:S02]  /*1a20*/  SYNCS.PHASECHK.TRANS64.TRYWAIT P2, [R89+URZ+0x28830], R0 ;  /* 0x02883000590075a7 */ /* 0x000ea4000804017f */
[----:B--2---:R-:W-:Y:S05]  /*1a30*/  @!P2 BRA `(.L_x_6405) ;  /* 0x000001200040a947 */ /* 0x004fea0003800000 */
.L_x_6404:
[----:B------:R-:W-:Y:S05]  /*1a40*/  WARPSYNC.ALL ;  /* 0x0000000000007948 */ /* 0x000fea0003800000 */
[----:B------:R-:W-:Y:S01]  /*1a50*/  UIADD3 UR4, UR39, 0x18400, URZ ;  /* 0x0001840027047890 */ /* 0x000fe2000fffe03f */
[----:B------:R-:W-:Y:S01]  /*1a60*/  WARPGROUP.ARRIVE ;  /* 0x00000000000079c5 */ /* 0x000fe20000000000 */
[----:B------:R-:W-:Y:S01]  /*1a70*/  ULOP3.LUT UR32, UR52, 0x10000, URZ, 0xfc, !UPT ;  /* 0x0001000034207892 */ /* 0x000fe2000f8efc3f */
[----:B------:R-:W3:Y:S01]  /*1a80*/  LDC R5, c[0x0][0x2e0] ;  /* 0x0000b800ff057b82 */ /* 0x000ee20000000800 */
[----:B------:R-:W-:Y:S01]  /*1a90*/  USHF.R.U32.HI UR4, URZ, 0x4, UR4 ;  /* 0x000000043f047899 */ /* 0x000fe20008011604 */
[----:B------:R-:W-:Y:S01]  /*1aa0*/  UMOV UR33, 0x40000040 ;  /* 0x4000004000217882 */ /* 0x000fe20000000000 */
[----:B------:R-:W-:-:S02]  /*1ab0*/  UMOV UR35, 0x40000040 ;  /* 0x4000004000237882 */ /* 0x000fc40000000000 */
[----:B------:R-:W-:Y:S01]  /*1ac0*/  ULOP3.LUT UR4, UR4, 0x3fff, URZ, 0xc0, !UPT ;  /* 0x00003fff04047892 */ /* 0x000fe2000f8ec03f */
[----:B------:R-:W-:Y:S01]  /*1ad0*/  UMOV UR5, 0x40000040 ;  /* 0x4000004000057882 */ /* 0x000fe20000000000 */
[----:B------:R-:W-:Y:S02]  /*1ae0*/  UMOV UR7, 0x40000040 ;  /* 0x4000004000077882 */ /* 0x000fe40000000000 */
[----:B------:R-:W-:Y:S01]  /*1af0*/  ULOP3.LUT UR49, UR4, 0x10000, URZ, 0xfc, !UPT ;  /* 0x0001000004317892 */ /* 0x000fe2000f8efc3f */
[----:B------:R-:W4:Y:S01]  /*1b00*/  LDC.64 R10, c[0x0][0x9e0] ;  /* 0x00027800ff0a7b82 */ /* 0x000f220000000a00 */
[----:B------:R-:W-:Y:S02]  /*1b10*/  UIADD3 UR4, UR32, 0x2, URZ ;  /* 0x0000000220047890 */ /* 0x000fe4000fffe03f */
[----:B------:R-:W-:Y:S02]  /*1b20*/  ULEA UR34, UR37, UR49, 0xb ;  /* 0x0000003125227291 */ /* 0x000fe4000f8e583f */
[----:B------:R-:W-:-:S02]  /*1b30*/  UIADD3 UR8, UR32, 0x4, URZ ;  /* 0x0000000420087890 */ /* 0x000fc4000fffe03f */
[----:B------:R-:W-:Y:S02]  /*1b40*/  UIADD3 UR6, UR34, 0x2, URZ ;  /* 0x0000000222067890 */ /* 0x000fe4000fffe03f */
[----:B------:R-:W-:Y:S01]  /*1b50*/  UIADD3 UR10, UR34, 0x4, URZ ;  /* 0x00000004220a7890 */ /* 0x000fe2000fffe03f */
[----:B------:R-:W-:Y:S02]  /*1b60*/  UMOV UR9, 0x40000040 ;  /* 0x4000004000097882 */ /* 0x000fe40000000000 */
[----:B------:R-:W-:Y:S01]  /*1b70*/  HGMMA.64x128x16.F32 R24, gdesc[UR32], RZ, !UPT, gsb0 ;  /* 0x01e00000201879f0 */ /* 0x000fe2000c0008ff */
        /* <DEDUP_REMOVED lines=10> */
[----:B----4-:R-:W-:Y:S01]  /*1c20*/  ISETP.GE.AND P2, PT, R11, 0x1, PT ;  /* 0x000000010b00780c */ /* 0x010fe20003f46270 */
        /* <DEDUP_REMOVED lines=13> */
[----:B------:R-:W-:Y:S01]  /*1d00*/  HGMMA.64x128x16.F32 R24, gdesc[UR4], R24, gsb0 ;  /* 0x01e00000041879f0 */ /* 0x000fe20008000818 */
[----:B------:R-:W-:Y:S02]  /*1d10*/  ULDC.64 UR6, c[0x0][0x9d8] ;  /* 0x0002760000067ab9 */ /* 0x000fe40000000a00 */
[----:B------:R-:W-:Y:S01]  /*1d20*/  ULOP3.LUT UR52, URZ, UR7, URZ, 0x33, !UPT ;  /* 0x000000073f347292 */ /* 0x000fe2000f8e333f */
[----:B------:R-:W-:Y:S02]  /*1d30*/  WARPGROUP.DEPBAR.LE gsb0, 0x0 ;  /* 0x00008000000079c5 */ /* 0x000fe40000010000 */
[----:B------:R-:W-:-:S06]  /*1d40*/  WARPGROUP.ARRIVE ;  /* 0x00000000000079c5 */ /* 0x000fcc0000000000 */
[----:B------:R-:W-:Y:S03]  /*1d50*/  HGMMA.64x128x16.F32 R24, gdesc[UR8], R24, gsb0 ;  /* 0x01e00000081879f0 */ /* 0x000fe60008000818 */
[----:B------:R-:W-:Y:S02]  /*1d60*/  WARPGROUP.DEPBAR.LE gsb0, 0x0 ;  /* 0x00008000000079c5 */ /* 0x000fe40000010000 */
[----:B------:R-:W-:-:S07]  /*1d70*/  WARPGROUP.ARRIVE ;  /* 0x00000000000079c5 */ /* 0x000fce0000000000 */
        /* <DEDUP_REMOVED lines=14> */
[----:B------:R-:W-:Y:S01]  /*1e60*/  FMUL.FTZ R4, R45, UR6 ;  /* 0x000000062d047c20 */ /* 0x000fe20008410000 */
[----:B-12---:R-:W-:Y:S01]  /*1e70*/  FMUL.FTZ R0, R41, UR6 ;  /* 0x0000000629007c20 */ /* 0x006fe20008410000 */
        /* <DEDUP_REMOVED lines=11> */
[----:B-1----:R-:W-:Y:S01]  /*1f30*/  FMUL.FTZ R4, R53, UR6 ;  /* 0x0000000635047c20 */ /* 0x002fe20008410000 */
[----:B------:R-:W-:Y:S01]  /*1f40*/  FMUL.FTZ R7, R27, UR6 ;  /* 0x000000061b077c20 */ /* 0x000fe20008410000 */
[----:B------:R-:W-:Y:S01]  /*1f50*/  FMUL.FTZ R51, R55, UR6 ;  /* 0x0000000637337c20 */ /* 0x000fe20008410000 */
[----:B------:R-:W-:Y:S01]  /*1f60*/  FMUL.FTZ R21, R35, UR6 ;  /* 0x0000000623157c20 */ /* 0x000fe20008410000 */
[----:B------:R-:W-:Y:S01]  /*1f70*/  FMUL.FTZ R27, R39, UR6 ;  /* 0x00000006271b7c20 */ /* 0x000fe20008410000 */
[----:B------:R-:W-:Y:S01]  /*1f80*/  FMUL.FTZ R55, R59, UR6 ;  /* 0x000000063b377c20 */ /* 0x000fe20008410000 */
[----:B------:R-:W-:Y:S01]  /*1f90*/  FMUL.FTZ R2, R24, UR6 ;  /* 0x0000000618027c20 */ /* 0x000fe20008410000 */
[----:B------:R1:W2:Y:S01]  /*1fa0*/  MUFU.TANH R102, R4 ;  /* 0x0000000400667308 */ /* 0x0002a20000002400 */
[----:B----4-:R-:W-:Y:S01]  /*1fb0*/  FMUL.FTZ R0, R49, UR6 ;  /* 0x0000000631007c20 */ /* 0x010fe20008410000 */
        /* <DEDUP_REMOVED lines=15> */
[----:B----4-:R-:W-:-:S02]  /*20b0*/  IMAD.MOV.U32 R37, RZ, RZ, -0x80 ;  /* 0xffffff80ff257424 */ /* 0x010fc400078e00ff */
[----:B------:R-:W-:Y:S01]  /*20c0*/  FMUL.FTZ R52, R52, UR6 ;  /* 0x0000000634347c20 */ /* 0x000fe20008410000 */
[----:B------:R-:W-:Y:S01]  /*20d0*/  FMUL.FTZ R49, R54, UR6 ;  /* 0x0000000636317c20 */ /* 0x000fe20008410000 */
[----:B------:R-:W-:Y:S01]  /*20e0*/  FMUL.FTZ R56, R56, UR6 ;  /* 0x0000000638387c20 */ /* 0x000fe20008410000 */
[----:B------:R-:W-:Y:S01]  /*20f0*/  FMUL.FTZ R53, R58, UR6 ;  /* 0x000000063a357c20 */ /* 0x000fe20008410000 */
[----:B------:R-:W-:Y:S01]  /*2100*/  FMUL.FTZ R60, R60, UR6 ;  /* 0x000000063c3c7c20 */ /* 0x000fe20008410000 */
[----:B------:R-:W-:Y:S01]  /*2110*/  FMUL.FTZ R59, R62, UR6 ;  /* 0x000000063e3b7c20 */ /* 0x000fe20008410000 */
[----:B------:R4:W2:Y:S01]  /*2120*/  MUFU.TANH R12, R29 ;  /* 0x0000001d000c7308 */ /* 0x0008a20000002400 */
[----:B-1----:R-:W1:Y:S01]  /*2130*/  LDC R4, c[0x0][0x288] ;  /* 0x0000a200ff047b82 */ /* 0x002e620000000800 */
[----:B------:R-:W-:Y:S01]  /*2140*/  FMUL.FTZ R64, R64, UR6 ;  /* 0x0000000640407c20 */ /* 0x000fe20008410000 */
[----:B------:R-:W-:Y:S01]  /*2150*/  FMUL.FTZ R68, R68, UR6 ;  /* 0x0000000644447c20 */ /* 0x000fe20008410000 */
[----:B------:R-:W-:Y:S01]  /*2160*/  FMUL.FTZ R67, R70, UR6 ;  /* 0x0000000646437c20 */ /* 0x000fe20008410000 */
[----:B------:R-:W-:Y:S01]  /*2170*/  FMUL.FTZ R72, R72, UR6 ;  /* 0x0000000648487c20 */ /* 0x000fe20008410000 */
[----:B------:R-:W-:Y:S01]  /*2180*/  FMUL.FTZ R74, R74, UR6 ;  /* 0x000000064a4a7c20 */ /* 0x000fe20008410000 */
[----:B------:R-:W-:Y:S01]  /*2190*/  FMUL.FTZ R75, R75, UR6 ;  /* 0x000000064b4b7c20 */ /* 0x000fe20008410000 */
[----:B------:R5:W1:Y:S01]  /*21a0*/  MUFU.TANH R106, R0 ;  /* 0x00000000006a7308 */ /* 0x000a620000002400 */
[----:B----4-:R-:W-:Y:S01]  /*21b0*/  FMUL.FTZ R29, R42, UR6 ;  /* 0x000000062a1d7c20 */ /* 0x010fe20008410000 */
[----:B------:R-:W-:-:S02]  /*21c0*/  IMAD R42, R88, R37, 0x80 ;  /* 0x00000080582a7424 */ /* 0x000fc400078e0225 */
[----:B------:R-:W-:Y:S01]  /*21d0*/  FMUL.FTZ R76, R76, UR6 ;  /* 0x000000064c4c7c20 */ /* 0x000fe20008410000 */
[----:B------:R-:W-:Y:S01]  /*21e0*/  FMUL.FTZ R79, R79, UR6 ;  /* 0x000000064f4f7c20 */ /* 0x000fe20008410000 */
[----:B------:R-:W-:Y:S01]  /*21f0*/  FMUL.FTZ R80, R80, UR6 ;  /* 0x0000000650507c20 */ /* 0x000fe20008410000 */
[----:B------:R-:W-:Y:S01]  /*2200*/  FMUL.FTZ R81, R81, UR6 ;  /* 0x0000000651517c20 */ /* 0x000fe20008410000 */
[----:B------:R-:W-:Y:S01]  /*2210*/  FMUL.FTZ R35, R82, UR6 ;  /* 0x0000000652237c20 */ /* 0x000fe20008410000 */
[----:B------:R3:W4:Y:S01]  /*2220*/  MUFU.TANH R98, R57 ;  /* 0x0000003900627308 */ /* 0x0007220000002400 */
[----:B-----5:R-:W-:Y:S01]  /*2230*/  FMUL.FTZ R0, R61, UR6 ;  /* 0x000000063d007c20 */ /* 0x020fe20008410000 */
[----:B------:R-:W-:Y:S01]  /*2240*/  FMUL.FTZ R61, R63, UR6 ;  /* 0x000000063f3d7c20 */ /* 0x000fe20008410000 */
[----:B------:R-:W-:Y:S01]  /*2250*/  FMUL.FTZ R63, R66, UR6 ;  /* 0x00000006423f7c20 */ /* 0x000fe20008410000 */
[----:B------:R-:W-:Y:S01]  /*2260*/  FMUL.FTZ R85, R85, UR6 ;  /* 0x0000000655557c20 */ /* 0x000fe20008410000 */
[----:B------:R-:W-:Y:S01]  /*2270*/  FMUL.FTZ R37, R86, UR6 ;  /* 0x0000000656257c20 */ /* 0x000fe20008410000 */
[----:B------:R-:W-:Y:S01]  /*2280*/  FMUL.FTZ R39, R87, UR6 ;  /* 0x0000000657277c20 */ /* 0x000fe20008410000 */
[----:B------:R-:W-:Y:S01]  /*2290*/  FMUL.FTZ R78, R78, UR6 ;  /* 0x000000064e4e7c20 */ /* 0x000fe20008410000 */
[----:B------:R5:W1:Y:S01]  /*22a0*/  MUFU.TANH R94, R0 ;  /* 0x00000000005e7308 */ /* 0x000a620000002400 */
[----:B---3--:R-:W-:-:S02]  /*22b0*/  IMAD R57, R5, UR45, R42 ;  /* 0x0000002d05397c24 */ /* 0x008fc4000f8e022a */
[----:B------:R-:W-:Y:S01]  /*22c0*/  FMUL.FTZ R84, R84, UR6 ;  /* 0x0000000654547c20 */ /* 0x000fe20008410000 */
[----:B------:R-:W-:Y:S01]  /*22d0*/  FMUL.FTZ R77, R77, UR6 ;  /* 0x000000064d4d7c20 */ /* 0x000fe20008410000 */
[----:B------:R-:W-:-:S03]  /*22e0*/  FMUL.FTZ R73, R73, UR6 ;  /* 0x0000000649497c20 */ /* 0x000fc60008410000 */
[----:B------:R3:W2:Y:S01]  /*22f0*/  MUFU.TANH R8, R25 ;  /* 0x0000001900087308 */ /* 0x0006a20000002400 */
[----:B-----5:R-:W-:Y:S01]  /*2300*/  FMUL.FTZ R0, R69, UR6 ;  /* 0x0000000645007c20 */ /* 0x020fe20008410000 */
[----:B------:R-:W-:Y:S01]  /*2310*/  FMUL.FTZ R69, R71, UR6 ;  /* 0x0000000647457c20 */ /* 0x000fe20008410000 */
[----:B-1----:R-:W-:-:S05]  /*2320*/  IADD3 R71, R57, 0x1, -R4 ;  /* 0x0000000139477810 */ /* 0x002fca0007ffe804 */
[----:B------:R1:W2:Y:S01]  /*2330*/  MUFU.TANH R124, R33 ;  /* 0x00000021007c7308 */ /* 0x0002a20000002400 */
[----:B---3--:R-:W-:Y:S01]  /*2340*/  FMUL.FTZ R25, R38, UR6 ;  /* 0x0000000626197c20 */ /* 0x008fe20008410000 */
[----:B------:R-:W-:Y:S01]  /*2350*/  IMAD R71, R16, -0x2, R71 ;  /* 0xfffffffe10477824 */ /* 0x000fe200078e0247 */
[----:B------:R-:W-:-:S05]  /*2360*/  LEA R38, R88, 0xffffff80, 0x7 ;  /* 0xffffff8058267811 */ /* 0x000fca00078e38ff */
[----:B------:R3:W2:Y:S01]  /*2370*/  MUFU.TANH R14, R0 ;  /* 0x00000000000e7308 */ /* 0x0006a20000002400 */
[----:B-1----:R-:W-:-:S07]  /*2380*/  FMUL.FTZ R33, R83, UR6 ;  /* 0x0000000653217c20 */ /* 0x002fce0008410000 */
[----:B------:R-:W1:Y:S01]  /*2390*/  MUFU.TANH R2, R2 ;  /* 0x0000000200027308 */ /* 0x000e620000002400 */
[----:B---3--:R-:W-:-:S05]  /*23a0*/  @!P1 VIADD R0, R89, 0x28840 ;  /* 0x0002884059009836 */ /* 0x008fca0000000000 */
[----:B------:R-:W-:Y:S02]  /*23b0*/  @!P1 PRMT R0, RZ, 0x654, R0 ;  /* 0x00000654ff009816 */ /* 0x000fe40000000000 */
[----:B------:R-:W3:Y:S02]  /*23c0*/  MUFU.TANH R3, R3 ;  /* 0x0000000300037308 */ /* 0x000ee40000002400 */
[----:B------:R5:W-:Y:S06]  /*23d0*/  @!P1 SYNCS.ARRIVE.TRANS64.RED.A1T0 RZ, [R0+URZ], RZ ;  /* 0x000000ff00ff99a7 */ /* 0x000bec000810043f */
[----:B------:R-:W1:Y:S01]  /*23e0*/  MUFU.TANH R7, R7 ;  /* 0x0000000700077308 */ /* 0x000e620000002400 */
[----:B-----5:R-:W-:-:S07]  /*23f0*/  VIADD R0, R187, UR42 ;  /* 0x0000002abb007c36 */ /* 0x020fce0008000000 */
        /* <DEDUP_REMOVED lines=49> */
[----:B-----5:R-:W-:-:S02]  /*2710*/  VIADD R77, R71, UR52 ;  /* 0x00000034474d7c36 */ /* 0x020fc40008000000 */
[----:B------:R-:W-:Y:S02]  /*2720*/  IMAD.IADD R71, R71, 0x1, R10 ;  /* 0x0000000147477824 */ /* 0x000fe400078e020a */
[----:B------:R-:W-:Y:S02]  /*2730*/  IMAD.IADD R30, R77, 0x1, R0 ;  /* 0x000000014d1e7824 */ /* 0x000fe400078e0200 */
[----:B----4-:R-:W-:-:S05]  /*2740*/  IMAD R73, R16, -0x2, R57 ;  /* 0xfffffffe10497824 */ /* 0x010fca00078e0239 */
[----:B------:R-:W-:Y:S01]  /*2750*/  VIADDMNMX R26, R0, R71, R73, PT ;  /* 0x00000047001a7246 */ /* 0x000fe20003800149 */
[----:B--23--:R-:W-:Y:S06]  /*2760*/  @!P2 BRA `(.L_x_6406) ;  /* 0x000000000054a947 */ /* 0x00cfec0003800000 */
[----:B------:R-:W-:Y:S01]  /*2770*/  IMAD R57, R5, UR45, R0 ;  /* 0x0000002d05397c24 */ /* 0x000fe2000f8e0200 */
[----:B------:R-:W-:Y:S03]  /*2780*/  BSSY B0, `(.L_x_6407) ;  /* 0x000000f000007945 */ /* 0x000fe60003800000 */
[----:B------:R-:W-:-:S05]  /*2790*/  IMAD.IADD R57, R57, 0x1, -R4 ;  /* 0x0000000139397824 */ /* 0x000fca00078e0a04 */
        /* <DEDUP_REMOVED lines=9> */
.L_x_6408:
[----:B------:R-:W-:-:S13]  /*2830*/  ISETP.NE.AND P3, PT, R11, 0x1, PT ;  /* 0x000000010b00780c */ /* 0x000fda0003f65270 */
[----:B------:R-:W2:Y:S02]  /*2840*/  @P3 LDC.64 R82, c[0x0][0x9e8] ;  /* 0x00027a00ff523b82 */ /* 0x000ea40000000a00 */
[----:B--2---:R-:W-:-:S05]  /*2850*/  @P3 IMAD.HI.U32 R6, R57, R82, RZ ;  /* 0x0000005239063227 */ /* 0x004fca00078e00ff */
[----:B------:R-:W-:-:S07]  /*2860*/  @P3 SHF.R.U32.HI R57, RZ, R83, R6 ;  /* 0x00000053ff393219 */ /* 0x000fce0000011606 */
.L_x_6409:
[----:B------:R-:W-:Y:S05]  /*2870*/  BSYNC B0 ;  /* 0x0000000000007941 */ /* 0x000fea0003800000 */
.L_x_6407:
[----:B------:R-:W-:-:S04]  /*2880*/  IMAD R57, R57, R11, -R38 ;  /* 0x0000000b39397224 */ /* 0x000fc800078e0a26 */
[----:B------:R-:W-:-:S05]  /*2890*/  IMAD R57, R16, -0x2, R57 ;  /* 0xfffffffe10397824 */ /* 0x000fca00078e0239 */
[----:B------:R-:W-:Y:S02]  /*28a0*/  VIMNMX R30, R30, R57, !PT ;  /* 0x000000391e1e7248 */ /* 0x000fe40007fe0100 */
[----:B------:R-:W-:-:S07]  /*28b0*/  VIADDMNMX R26, R57, R11, R26, PT ;  /* 0x0000000b391a7246 */ /* 0x000fce000380011a */
.L_x_6406:
[C---:B------:R-:W-:Y:S02]  /*28c0*/  ISETP.GE.AND P4, PT, R42.reuse, 0x9, PT ;  /* 0x000000092a00780c */ /* 0x040fe40003f86270 */
[----:B------:R-:W-:Y:S02]  /*28d0*/  ISETP.GE.AND P3, PT, R42, 0x2, PT ;  /* 0x000000022a00780c */ /* 0x000fe40003f66270 */
[----:B------:R-:W-:Y:S02]  /*28e0*/  P2R R46, PR, RZ, 0x10 ;  /* 0x00000010ff2e7803 */ /* 0x000fe40000000000 */
[C---:B------:R-:W-:Y:S02]  /*28f0*/  ISETP.GT.AND P4, PT, R30.reuse, 0x8, !P4 ;  /* 0x000000081e00780c */ /* 0x040fe40006784270 */
[----:B------:R-:W-:Y:S02]  /*2900*/  ISETP.GT.AND P5, PT, R30, 0x1, !P3 ;  /* 0x000000011e00780c */ /* 0x000fe40005fa4270 */
[----:B------:R-:W-:-:S02]  /*2910*/  ISETP.LT.OR P4, PT, R26, 0x9, P4 ;  /* 0x000000091a00780c */ /* 0x000fc40002781670 */
[----:B------:R-:W-:Y:S02]  /*2920*/  ISETP.GE.AND P6, PT, R42, 0xa, PT ;  /* 0x0000000a2a00780c */ /* 0x000fe40003fc6270 */
[----:B-1----:R-:W-:Y:S02]  /*2930*/  FSEL R182, R28, -INF , !P4 ;  /* 0xff8000001cb67808 */ /* 0x002fe40006000000 */
[----:B------:R-:W-:Y:S02]  /*2940*/  ISETP.LT.OR P5, PT, R26, 0x2, P5 ;  /* 0x000000021a00780c */ /* 0x000fe40002fa1670 */
[----:B------:R-:W-:Y:S02]  /*2950*/  ISETP.GT.AND P4, PT, R30, 0x9, !P6 ;  /* 0x000000091e00780c */ /* 0x000fe40007784270 */
[----:B------:R-:W-:Y:S02]  /*2960*/  FSEL R128, R8, -INF , !P5 ;  /* 0xff80000008807808 */ /* 0x000fe40006800000 */
        /* <DEDUP_REMOVED lines=126> */
[----:B------:R-:W-:-:S02]  /*3150*/  P2R R50, PR, RZ, 0x40 ;  /* 0x00000040ff327803 */ /* 0x000fc40000000000 */
        /* <DEDUP_REMOVED lines=14> */
[----:B------:R-:W-:Y:S01]  /*3240*/  VIADD R2, R0, 0x8 ;  /* 0x0000000800027836 */ /* 0x000fe20000000000 */
[----:B------:R-:W-:-:S03]  /*3250*/  ISETP.GE.AND P6, PT, R42, 0x7a, PT ;  /* 0x0000007a2a00780c */ /* 0x000fc60003fc6270 */
[----:B------:R-:W-:Y:S01]  /*3260*/  IMAD.IADD R57, R77, 0x1, R2 ;  /* 0x000000014d397824 */ /* 0x000fe200078e0202 */
[----:B------:R-:W-:Y:S02]  /*3270*/  P2R R117, PR, RZ, 0x40 ;  /* 0x00000040ff757803 */ /* 0x000fe40000000000 */
[----:B------:R-:W-:Y:S02]  /*3280*/  ISETP.GT.AND P6, PT, R30, 0x79, !P6 ;  /* 0x000000791e00780c */ /* 0x000fe400077c4270 */
[----:B------:R-:W-:Y:S02]  /*3290*/  VIADDMNMX R110, R2, R71, R73, PT ;  /* 0x00000047026e7246 */ /* 0x000fe40003800149 */
[----:B------:R-:W-:-:S04]  /*32a0*/  ISETP.LT.OR P6, PT, R26, 0x7a, P6 ;  /* 0x0000007a1a00780c */ /* 0x000fc800037c1670 */
[----:B------:R-:W-:Y:S01]  /*32b0*/  FSEL R26, R85, -INF , !P6 ;  /* 0xff800000551a7808 */ /* 0x000fe20007000000 */
[----:B------:R-:W-:Y:S08]  /*32c0*/  @!P2 BRA `(.L_x_6410) ;  /* 0x000000000054a947 */ /* 0x000ff00003800000 */
[----:B------:R-:W-:Y:S01]  /*32d0*/  IMAD R71, R5, UR45, R2 ;  /* 0x0000002d05477c24 */ /* 0x000fe2000f8e0202 */
[----:B------:R-:W-:Y:S03]  /*32e0*/  BSSY B0, `(.L_x_6411) ;  /* 0x000000f000007945 */ /* 0x000fe60003800000 */
[----:B------:R-:W-:-:S05]  /*32f0*/  IMAD.IADD R71, R71, 0x1, -R4 ;  /* 0x0000000147477824 */ /* 0x000fca00078e0a04 */
        /* <DEDUP_REMOVED lines=9> */
.L_x_6412:
[----:B------:R-:W-:-:S13]  /*3390*/  ISETP.NE.AND P6, PT, R11, 0x1, PT ;  /* 0x000000010b00780c */ /* 0x000fda0003fc5270 */
[----:B------:R-:W1:Y:S02]  /*33a0*/  @P6 LDC.64 R72, c[0x0][0x9e8] ;  /* 0x00027a00ff486b82 */ /* 0x000e640000000a00 */
[----:B-1----:R-:W-:-:S05]  /*33b0*/  @P6 IMAD.HI.U32 R30, R71, R72, RZ ;  /* 0x00000048471e6227 */ /* 0x002fca00078e00ff */
[----:B------:R-:W-:-:S07]  /*33c0*/  @P6 SHF.R.U32.HI R71, RZ, R73, R30 ;  /* 0x00000049ff476219 */ /* 0x000fce000001161e */
.L_x_6413:
[----:B------:R-:W-:Y:S05]  /*33d0*/  BSYNC B0 ;  /* 0x0000000000007941 */ /* 0x000fea0003800000 */
.L_x_6411:
[----:B------:R-:W-:-:S04]  /*33e0*/  IMAD R71, R71, R11, -R38 ;  /* 0x0000000b47477224 */ /* 0x000fc800078e0a26 */
[----:B------:R-:W-:-:S05]  /*33f0*/  IMAD R30, R16, -0x2, R71 ;  /* 0xfffffffe101e7824 */ /* 0x000fca00078e0247 */
[----:B------:R-:W-:Y:S02]  /*3400*/  VIMNMX R57, R57, R30, !PT ;  /* 0x0000001e39397248 */ /* 0x000fe40007fe0100 */
[----:B------:R-:W-:-:S07]  /*3410*/  VIADDMNMX R110, R30, R11, R110, PT ;  /* 0x0000000b1e6e7246 */ /* 0x000fce000380016e */
.L_x_6410:
[----:B------:R-:W-:Y:S01]  /*3420*/  ISETP.GT.AND P3, PT, R57, 0x1, !P3 ;  /* 0x000000013900780c */ /* 0x000fe20005f64270 */
[----:B------:R-:W-:Y:S01]  /*3430*/  ULDC UR6, c[0x0][0x988] ;  /* 0x0002620000067ab9 */ /* 0x000fe20000000800 */
[----:B------:R-:W-:Y:S01]  /*3440*/  ISETP.NE.AND P6, PT, R32, RZ, PT ;  /* 0x000000ff2000720c */ /* 0x000fe20003fc5270 */
[----:B------:R-:W-:Y:S01]  /*3450*/  IMAD R5, R5, UR45, -R4 ;  /* 0x0000002d05057c24 */ /* 0x000fe2000f8e0a04 */
[----:B------:R-:W-:Y:S02]  /*3460*/  ISETP.LT.OR P3, PT, R110, 0x2, P3 ;  /* 0x000000026e00780c */ /* 0x000fe40001f61670 */
[----:B------:R-:W-:Y:S02]  /*3470*/  ISETP.GT.AND P4, PT, R57, 0x71, !P4 ;  /* 0x000000713900780c */ /* 0x000fe40006784270 */
[----:B------:R-:W-:Y:S02]  /*3480*/  FSEL R30, R7, -INF , !P3 ;  /* 0xff800000071e7808 */ /* 0x000fe40005800000 */
[----:B------:R-:W-:-:S02]  /*3490*/  ISETP.NE.AND P3, PT, R46, RZ, PT ;  /* 0x000000ff2e00720c */ /* 0x000fc40003f65270 */
[----:B------:R-:W-:Y:S02]  /*34a0*/  FMNMX.FTZ R7, R180, R128, !PT ;  /* 0x00000080b4077209 */ /* 0x000fe40007810000 */
[----:B------:R-:W-:Y:S02]  /*34b0*/  ISETP.GT.AND P3, PT, R57, 0x8, !P3 ;  /* 0x000000083900780c */ /* 0x000fe40005f64270 */
[----:B------:R-:W-:Y:S02]  /*34c0*/  FMNMX.FTZ R7, R182, R7, !PT ;  /* 0x00000007b6077209 */ /* 0x000fe40007810000 */
[----:B------:R-:W-:Y:S02]  /*34d0*/  ISETP.LT.OR P3, PT, R110, 0x9, P3 ;  /* 0x000000096e00780c */ /* 0x000fe40001f61670 */
[----:B------:R-:W-:Y:S02]  /*34e0*/  FMNMX.FTZ R7, R130, R7, !PT ;  /* 0x0000000782077209 */ /* 0x000fe40007810000 */
[----:B------:R-:W-:Y:S01]  /*34f0*/  FSEL R32, R9, -INF , !P3 ;  /* 0xff80000009207808 */ /* 0x000fe20005800000 */
[----:B------:R-:W-:Y:S01]  /*3500*/  IMAD.U32 R9, RZ, RZ, UR6 ;  /* 0x00000006ff097e24 */ /* 0x000fe2000f8e00ff */
        /* <DEDUP_REMOVED lines=15> */
[----:B------:R-:W-:Y:S02]  /*3600*/  ISETP.NE.AND P6, PT, R40, RZ, PT ;  /* 0x000000ff2800720c */ /* 0x000fe40003fc5270 */
        /* <DEDUP_REMOVED lines=54> */
[C---:B------:R-:W-:Y:S02]  /*3970*/  ISETP.GT.AND P5, PT, R57.reuse, 0x78, !P5 ;  /* 0x000000783900780c */ /* 0x040fe40006fa4270 */
[----:B------:R-:W-:Y:S02]  /*3980*/  ISETP.GT.AND P3, PT, R57, 0x31, !P3 ;  /* 0x000000313900780c */ /* 0x000fe40005f64270 */
[C---:B------:R-:W-:Y:S02]  /*3990*/  ISETP.LT.OR P4, PT, R110.reuse, 0x72, P4 ;  /* 0x000000726e00780c */ /* 0x040fe40002781670 */
[----:B------:R-:W-:-:S02]  /*39a0*/  ISETP.LT.OR P3, PT, R110, 0x32, P3 ;  /* 0x000000326e00780c */ /* 0x000fc40001f61670 */
[----:B------:R-:W-:Y:S02]  /*39b0*/  ISETP.LT.OR P5, PT, R110, 0x79, P5 ;  /* 0x000000796e00780c */ /* 0x000fe40002fa1670 */
[----:B------:R-:W-:Y:S02]  /*39c0*/  FSEL R54, R47, -INF , !P3 ;  /* 0xff8000002f367808 */ /* 0x000fe40005800000 */
[----:B------:R-:W-:-:S04]  /*39d0*/  ISETP.NE.AND P3, PT, R89, RZ, PT ;  /* 0x000000ff5900720c */ /* 0x000fc80003f65270 */
[----:B------:R-:W-:-:S04]  /*39e0*/  ISETP.GT.AND P3, PT, R57, 0x38, !P3 ;  /* 0x000000383900780c */ /* 0x000fc80005f64270 */
[----:B------:R-:W-:Y:S02]  /*39f0*/  ISETP.LT.OR P3, PT, R110, 0x39, P3 ;  /* 0x000000396e00780c */ /* 0x000fe40001f61670 */
[----:B-1----:R-:W-:Y:S02]  /*3a00*/  FMNMX.FTZ R126, R13, R126, !PT ;  /* 0x0000007e0d7e7209 */ /* 0x002fe40007810000 */
[----:B------:R-:W-:Y:S02]  /*3a10*/  FSEL R56, R49, -INF , !P3 ;  /* 0xff80000031387808 */ /* 0x000fe40005800000 */
[----:B------:R-:W-:Y:S01]  /*3a20*/  ISETP.NE.AND P3, PT, R93, RZ, PT ;  /* 0x000000ff5d00720c */ /* 0x000fe20003f65270 */
[----:B------:R-:W1:Y:S03]  /*3a30*/  SHFL.BFLY PT, R7, R126, 0x1, 0x1f ;  /* 0x0c201f007e077f89 */ /* 0x000e6600000e0000 */
[----:B------:R-:W-:-:S04]  /*3a40*/  ISETP.GT.AND P3, PT, R57, 0x39, !P3 ;  /* 0x000000393900780c */ /* 0x000fc80005f64270 */
[----:B------:R-:W-:-:S04]  /*3a50*/  ISETP.LT.OR P3, PT, R110, 0x3a, P3 ;  /* 0x0000003a6e00780c */ /* 0x000fc80001f61670 */
[----:B------:R-:W-:Y:S02]  /*3a60*/  FSEL R58, R51, -INF , !P3 ;  /* 0xff800000333a7808 */ /* 0x000fe40005800000 */
[----:B------:R-:W-:Y:S02]  /*3a70*/  ISETP.GT.AND P3, PT, R57, 0x40, !P6 ;  /* 0x000000403900780c */ /* 0x000fe40007764270 */
[----:B------:R-:W-:Y:S02]  /*3a80*/  ISETP.NE.AND P6, PT, R60, RZ, PT ;  /* 0x000000ff3c00720c */ /* 0x000fe40003fc5270 */
[----:B------:R-:W-:-:S04]  /*3a90*/  ISETP.LT.OR P3, PT, R110, 0x41, P3 ;  /* 0x000000416e00780c */ /* 0x000fc80001f61670 */
[----:B------:R-:W-:Y:S02]  /*3aa0*/  FSEL R60, R53, -INF , !P3 ;  /* 0xff800000353c7808 */ /* 0x000fe40005800000 */
[----:B------:R-:W-:Y:S02]  /*3ab0*/  ISETP.NE.AND P3, PT, R95, RZ, PT ;  /* 0x000000ff5f00720c */ /* 0x000fe40003f65270 */
[----:B-1----:R-:W-:Y:S02]  /*3ac0*/  FMNMX.FTZ R7, R126, R7, !PT ;  /* 0x000000077e077209 */ /* 0x002fe40007810000 */
[----:B------:R-:W-:-:S03]  /*3ad0*/  ISETP.GT.AND P3, PT, R57, 0x41, !P3 ;  /* 0x000000413900780c */ /* 0x000fc60005f64270 */
[----:B------:R-:W-:Y:S01]  /*3ae0*/  FMUL.FTZ R15, R7, R9 ;  /* 0x00000009070f7220 */ /* 0x000fe20000410000 */
        /* <DEDUP_REMOVED lines=40> */
[----:B------:R-:W-:-:S04]  /*3d70*/  ISETP.LT.OR P3, PT, R110, 0x6a, P3 ;  /* 0x0000006a6e00780c */ /* 0x000fc80001f61670 */
[----:B------:R-:W-:Y:S02]  /*3d80*/  FSEL R72, R79, -INF , !P3 ;  /* 0xff8000004f487808 */ /* 0x000fe40005800000 */
[----:B------:R-:W-:-:S04]  /*3d90*/  FSETP.NEU.FTZ.AND P3, PT, R7, -INF , PT ;  /* 0xff8000000700780b */ /* 0x000fc80003f7d000 */
[----:B------:R-:W-:Y:S02]  /*3da0*/  FSEL R45, R15, RZ, P3 ;  /* 0x000000ff0f2d7208 */ /* 0x000fe40001800000 */
[----:B------:R-:W-:Y:S02]  /*3db0*/  ISETP.GT.AND P3, PT, R57, RZ, !P6 ;  /* 0x000000ff3900720c */ /* 0x000fe40007764270 */
[----:B------:R-:W-:Y:S01]  /*3dc0*/  ISETP.NE.AND P6, PT, R117, RZ, PT ;  /* 0x000000ff7500720c */ /* 0x000fe20003fc5270 */
[-CC-:B------:R-:W-:Y:S01]  /*3dd0*/  FFMA.FTZ R102, R102, R9.reuse, -R45.reuse ;  /* 0x0000000966667223 */ /* 0x180fe2000001082d */
[----:B------:R-:W-:Y:S01]  /*3de0*/  ISETP.LT.OR P3, PT, R110, 0x1, P3 ;  /* 0x000000016e00780c */ /* 0x000fe20001f61670 */
[-CC-:B------:R-:W-:Y:S01]  /*3df0*/  FFMA.FTZ R164, R100, R9.reuse, -R45.reuse ;  /* 0x0000000964a47223 */ /* 0x180fe2000001082d */
[----:B------:R-:W-:Y:S01]  /*3e00*/  ISETP.GT.AND P6, PT, R57, 0x79, !P6 ;  /* 0x000000793900780c */ /* 0x000fe200077c4270 */
[-CC-:B------:R-:W-:Y:S01]  /*3e10*/  FFMA.FTZ R170, R104, R9.reuse, -R45.reuse ;  /* 0x0000000968aa7223 */ /* 0x180fe2000001082d */
[----:B------:R-:W-:Y:S01]  /*3e20*/  FSEL R41, R3, -INF , !P3 ;  /* 0xff80000003297808 */ /* 0x000fe20005800000 */
[-CC-:B------:R-:W-:Y:S01]  /*3e30*/  FFMA.FTZ R180, R180, R9.reuse, -R45.reuse ;  /* 0x00000009b4b47223 */ /* 0x180fe2000001082d */
[----:B------:R-:W-:Y:S01]  /*3e40*/  ISETP.NE.AND P3, PT, R115, RZ, PT ;  /* 0x000000ff7300720c */ /* 0x000fe20003f65270 */
[-CC-:B------:R-:W-:Y:S01]  /*3e50*/  FFMA.FTZ R3, R128, R9.reuse, -R45.reuse ;  /* 0x0000000980037223 */ /* 0x180fe2000001082d */
        /* <DEDUP_REMOVED lines=13> */
[----:B------:R-:W1:Y:S01]  /*3f30*/  MUFU.EX2 R3, R3 ;  /* 0x0000000300037308 */ /* 0x000e620000000800 */
[----:B------:R-:W-:Y:S01]  /*3f40*/  ISETP.LT.OR P6, PT, R110, 0x7a, P6 ;  /* 0x0000007a6e00780c */ /* 0x000fe200037c1670 */
[--C-:B------:R-:W-:Y:S01]  /*3f50*/  FFMA.FTZ R176, R176, R9, -R45.reuse ;  /* 0x00000009b0b07223 */ /* 0x100fe2000001082d */
[----:B------:R-:W-:Y:S01]  /*3f60*/  FMNMX.FTZ R21, R38, R21, !PT ;  /* 0x0000001526157209 */ /* 0x000fe20007810000 */
[-CC-:B------:R-:W-:Y:S01]  /*3f70*/  FFMA.FTZ R124, R124, R9.reuse, -R45.reuse ;  /* 0x000000097c7c7223 */ /* 0x180fe2000001082d */
[----:B------:R-:W-:Y:S01]  /*3f80*/  FSEL R104, R39, -INF , !P6 ;  /* 0xff80000027687808 */ /* 0x000fe20007000000 */
        /* <DEDUP_REMOVED lines=28> */
[----:B------:R-:W4:Y:S01]  /*4150*/  MUFU.EX2 R176, R176 ;  /* 0x000000b000b07308 */ /* 0x000f220000000800 */
[----:B------:R-:W-:Y:S01]  /*4160*/  FMNMX.FTZ R27, R54, R27, !PT ;  /* 0x0000001b361b7209 */ /* 0x000fe20007810000 */
[----:B-1----:R-:W-:Y:S01]  /*4170*/  FADD.FTZ R53, R180, R3 ;  /* 0x00000003b4357221 */ /* 0x002fe20000010000 */
[----:B------:R-:W-:-:S02]  /*4180*/  F2FP.F16.F32.PACK_AB R180, R3, R180 ;  /* 0x000000b403b4723e */ /* 0x000fc400000000ff */
[----:B------:R-:W-:-:S03]  /*4190*/  FMNMX.FTZ R27, R56, R27, !PT ;  /* 0x0000001b381b7209 */ /* 0x000fc60007810000 */
[----:B------:R-:W1:Y:S01]  /*41a0*/  MUFU.EX2 R15, R124 ;  /* 0x0000007c000f7308 */ /* 0x000e620000000800 */
[----:B------:R-:W-:-:S04]  /*41b0*/  FMNMX.FTZ R27, R58, R27, !PT ;  /* 0x0000001b3a1b7209 */ /* 0x000fc80007810000 */
[----:B------:R-:W-:-:S03]  /*41c0*/  FMNMX.FTZ R29, R60, R27, !PT ;  /* 0x0000001b3c1d7209 */ /* 0x000fc60007810000 */
[----:B------:R-:W5:Y:S01]  /*41d0*/  MUFU.EX2 R178, R178 ;  /* 0x000000b200b27308 */ /* 0x000f620000000800 */
[----:B------:R-:W-:-:S04]  /*41e0*/  FMNMX.FTZ R29, R62, R29, !PT ;  /* 0x0000001d3e1d7209 */ /* 0x000fc80007810000 */
[----:B------:R-:W-:-:S03]  /*41f0*/  FMNMX.FTZ R29, R64, R29, !PT ;  /* 0x0000001d401d7209 */ /* 0x000fc60007810000 */
[----:B------:R2:W-:Y:S01]  /*4200*/  MUFU.EX2 R49, R20 ;  /* 0x0000001400317308 */ /* 0x0005e20000000800 */
[----:B------:R-:W-:-:S04]  /*4210*/  FMNMX.FTZ R29, R66, R29, !PT ;  /* 0x0000001d421d7209 */ /* 0x000fc80007810000 */
[----:B------:R-:W-:-:S03]  /*4220*/  FMNMX.FTZ R31, R68, R29, !PT ;  /* 0x0000001d441f7209 */ /* 0x000fc60007810000 */
[----:B------:R-:W5:Y:S01]  /*4230*/  MUFU.EX2 R21, R120 ;  /* 0x0000007800157308 */ /* 0x000f620000000800 */
[----:B------:R-:W-:Y:S01]  /*4240*/  FMNMX.FTZ R31, R70, R31, !PT ;  /* 0x0000001f461f7209 */ /* 0x000fe20007810000 */
[----:B--2---:R-:W-:Y:S01]  /*4250*/  FADD.FTZ R20, R182, R53 ;  /* 0x00000035b6147221 */ /* 0x004fe20000010000 */
[C---:B---3--:R-:W-:Y:S02]  /*4260*/  F2FP.F16.F32.PACK_AB R182, R13.reuse, R182 ;  /* 0x000000b60db6723e */ /* 0x048fe400000000ff */
[----:B------:R-:W-:Y:S01]  /*4270*/  FMNMX.FTZ R31, R82, R31, !PT ;  /* 0x0000001f521f7209 */ /* 0x000fe20007810000 */
[----:B------:R-:W-:Y:S02]  /*4280*/  FADD.FTZ R53, R13, R20 ;  /* 0x000000140d357221 */ /* 0x000fe40000010000 */
[----:B------:R-:W2:Y:S01]  /*4290*/  MUFU.EX2 R172, R172 ;  /* 0x000000ac00ac7308 */ /* 0x000ea20000000800 */
[----:B------:R-:W-:Y:S01]  /*42a0*/  FMNMX.FTZ R31, R78, R31, !PT ;  /* 0x0000001f4e1f7209 */ /* 0x000fe20007810000 */
[----:B----4-:R-:W-:Y:S01]  /*42b0*/  FADD.FTZ R20, R176, R53 ;  /* 0x00000035b0147221 */ /* 0x010fe20000010000 */
[----:B-1----:R-:W-:-:S02]  /*42c0*/  F2FP.F16.F32.PACK_AB R176, R15, R176 ;  /* 0x000000b00fb0723e */ /* 0x002fc400000000ff */
[----:B------:R-:W-:Y:S01]  /*42d0*/  FMNMX.FTZ R43, R76, R31, !PT ;  /* 0x0000001f4c2b7209 */ /* 0x000fe20007810000 */
[----:B------:R-:W-:Y:S02]  /*42e0*/  FADD.FTZ R53, R15, R20 ;  /* 0x000000140f357221 */ /* 0x000fe40000010000 */
[----:B------:R1:W-:Y:S01]  /*42f0*/  MUFU.EX2 R31, R102 ;  /* 0x00000066001f7308 */ /* 0x0003e20000000800 */
[----:B------:R-:W-:Y:S01]  /*4300*/  FMNMX.FTZ R43, R74, R43, !PT ;  /* 0x0000002b4a2b7209 */ /* 0x000fe20007810000 */
[----:B-----5:R-:W-:Y:S01]  /*4310*/  FADD.FTZ R20, R178, R53 ;  /* 0x00000035b2147221 */ /* 0x020fe20000010000 */
[C---:B------:R-:W-:Y:S02]  /*4320*/  F2FP.F16.F32.PACK_AB R178, R21.reuse, R178 ;  /* 0x000000b215b2723e */ /* 0x040fe400000000ff */
[----:B------:R-:W-:Y:S01]  /*4330*/  FMNMX.FTZ R43, R80, R43, !PT ;  /* 0x0000002b502b7209 */ /* 0x000fe20007810000 */
[----:B------:R-:W-:Y:S02]  /*4340*/  FADD.FTZ R55, R21, R20 ;  /* 0x0000001415377221 */ /* 0x000fe40000010000 */
[----:B------:R-:W3:Y:S01]  /*4350*/  MUFU.EX2 R25, R116 ;  /* 0x0000007400197308 */ /* 0x000ee20000000800 */
[----:B------:R-:W-:-:S02]  /*4360*/  FMNMX.FTZ R43, R72, R43, !PT ;  /* 0x0000002b482b7209 */ /* 0x000fc40007810000 */
[----:B-1----:R-:W-:Y:S01]  /*4370*/  FSEL R102, R33, -INF , !P4 ;  /* 0xff80000021667808 */ /* 0x002fe20006000000 */
[----:B------:R-:W-:Y:S01]  /*4380*/  FFMA.FTZ R33, R98, R9, -R45 ;  /* 0x0000000962217223 */ /* 0x000fe2000001082d */
[----:B------:R-:W-:Y:S02]  /*4390*/  FMNMX.FTZ R43, R100, R43, !PT ;  /* 0x0000002b642b7209 */ /* 0x000fe40007810000 */
[----:B------:R-:W-:Y:S01]  /*43a0*/  FSEL R98, R37, -INF , !P5 ;  /* 0xff80000025627808 */ /* 0x000fe20006800000 */
[----:B------:R-:W1:Y:S01]  /*43b0*/  MUFU.EX2 R174, R174 ;  /* 0x000000ae00ae7308 */ /* 0x000e620000000800 */
[----:B------:R-:W-:-:S04]  /*43c0*/  FMNMX.FTZ R43, R102, R43, !PT ;  /* 0x0000002b662b7209 */ /* 0x000fc80007810000 */
[----:B------:R-:W-:-:S03]  /*43d0*/  FMNMX.FTZ R43, R98, R43, !PT ;  /* 0x0000002b622b7209 */ /* 0x000fc60007810000 */
[----:B------:R-:W4:Y:S01]  /*43e0*/  MUFU.EX2 R27, R112 ;  /* 0x00000070001b7308 */ /* 0x000f220000000800 */
[----:B------:R-:W-:-:S05]  /*43f0*/  FMNMX.FTZ R43, R104, R43, !PT ;  /* 0x0000002b682b7209 */ /* 0x000fca0007810000 */
[----:B------:R-:W5:Y:S02]  /*4400*/  SHFL.BFLY PT, R94, R43, 0x2, 0x1f ;  /* 0x0c401f002b5e7f89 */ /* 0x000f6400000e0000 */
[----:B------:R-:W4:Y:S08]  /*4410*/  MUFU.EX2 R168, R168 ;  /* 0x000000a800a87308 */ /* 0x000f300000000800 */
[----:B------:R-:W4:Y:S08]  /*4420*/  MUFU.EX2 R29, R106 ;  /* 0x0000006a001d7308 */ /* 0x000f300000000800 */
[----:B------:R-:W-:Y:S01]  /*4430*/  MUFU.EX2 R170, R170 ;  /* 0x000000aa00aa7308 */ /* 0x000fe20000000800 */
[----:B-----5:R-:W-:-:S07]  /*4440*/  FMNMX.FTZ R94, R43, R94, !PT ;  /* 0x0000005e2b5e7209 */ /* 0x020fce0007810000 */
[----:B------:R5:W-:Y:S01]  /*4450*/  MUFU.EX2 R43, R24 ;  /* 0x00000018002b7308 */ /* 0x000be20000000800 */
[----:B------:R-:W2:Y:S07]  /*4460*/  SHFL.BFLY PT, R37, R94, 0x1, 0x1f ;  /* 0x0c201f005e257f89 */ /* 0x000eae00000e0000 */
[----:B------:R-:W-:Y:S08]  /*4470*/  MUFU.EX2 R164, R164 ;  /* 0x000000a400a47308 */ /* 0x000ff00000000800 */
[----:B------:R-:W-:Y:S08]  /*4480*/  MUFU.EX2 R33, R33 ;  /* 0x0000002100217308 */ /* 0x000ff00000000800 */
[----:B------:R-:W-:Y:S01]  /*4490*/  MUFU.EX2 R166, R166 ;  /* 0x000000a600a67308 */ /* 0x000fe20000000800 */
[----:B--2---:R-:W-:-:S04]  /*44a0*/  FMNMX.FTZ R8, R94, R37, !PT ;  /* 0x000000255e087209 */ /* 0x004fc80007810000 */
[C---:B------:R-:W-:Y:S01]  /*44b0*/  FSETP.NEU.FTZ.AND P3, PT, R8.reuse, -INF , PT ;  /* 0xff8000000800780b */ /* 0x040fe20003f7d000 */
[----:B-----5:R-:W-:Y:S02]  /*44c0*/  FMUL.FTZ R24, R8, R9 ;  /* 0x0000000908187220 */ /* 0x020fe40000410000 */
[----:B------:R-:W-:Y:S03]  /*44d0*/  MUFU.EX2 R35, R35 ;  /* 0x0000002300237308 */ /* 0x000fe60000000800 */
[----:B------:R-:W-:Y:S01]  /*44e0*/  FSEL R45, R24, RZ, P3 ;  /* 0x000000ff182d7208 */ /* 0x000fe20001800000 */
[----:B------:R-:W-:Y:S01]  /*44f0*/  FADD.FTZ R24, R172, R55 ;  /* 0x00000037ac187221 */ /* 0x000fe20000010000 */
[----:B---3--:R-:W-:-:S03]  /*4500*/  F2FP.F16.F32.PACK_AB R172, R25, R172 ;  /* 0x000000ac19ac723e */ /* 0x008fc600000000ff */
        /* <DEDUP_REMOVED lines=13> */
[----:B------:R-:W-:Y:S01]  /*45e0*/  FADD.FTZ R55, R25, R24 ;  /* 0x0000001819377221 */ /* 0x000fe20000010000 */
[-CC-:B------:R-:W-:Y:S01]  /*45f0*/  FFMA.FTZ R50, R50, R9.reuse, -R45.reuse ;  /* 0x0000000932327223 */ /* 0x180fe2000001082d */
[-C--:B------:R-:W-:Y:S01]  /*4600*/  FFMA.FTZ R52, R52, R9.reuse, -R45 ;  /* 0x0000000934347223 */ /* 0x080fe2000001082d */
[----:B------:R-:W2:Y:S01]  /*4610*/  MUFU.EX2 R30, R30 ;  /* 0x0000001e001e7308 */ /* 0x000ea20000000800 */
[----:B-1----:R-:W-:Y:S01]  /*4620*/  FADD.FTZ R24, R174, R55 ;  /* 0x00000037ae187221 */ /* 0x002fe20000010000 */
[-CC-:B------:R-:W-:Y:S01]  /*4630*/  FFMA.FTZ R54, R54, R9.reuse, -R45.reuse ;  /* 0x0000000936367223 */ /* 0x180fe2000001082d */
[-CC-:B------:R-:W-:Y:S01]  /*4640*/  FFMA.FTZ R56, R56, R9.reuse, -R45.reuse ;  /* 0x0000000938387223 */ /* 0x180fe2000001082d */
[-CC-:B------:R-:W-:Y:S01]  /*4650*/  FFMA.FTZ R58, R58, R9.reuse, -R45.reuse ;  /* 0x000000093a3a7223 */ /* 0x180fe2000001082d */
[----:B----4-:R-:W-:Y:S01]  /*4660*/  FADD.FTZ R55, R27, R24 ;  /* 0x000000181b377221 */ /* 0x010fe20000010000 */
        /* <DEDUP_REMOVED lines=9> */
[-C--:B------:R-:W-:Y:S01]  /*4700*/  FFMA.FTZ R82, R82, R9.reuse, -R45 ;  /* 0x0000000952527223 */ /* 0x080fe2000001082d */
[----:B------:R-:W3:Y:S01]  /*4710*/  MUFU.EX2 R183, R34 ;  /* 0x0000002200b77308 */ /* 0x000ee20000000800 */
[----:B--2---:R-:W-:Y:S01]  /*4720*/  FADD.FTZ R53, R41, R30 ;  /* 0x0000001e29357221 */ /* 0x004fe20000010000 */
[----:B------:R-:W-:Y:S01]  /*4730*/  FADD.FTZ R24, R170, R55 ;  /* 0x00000037aa187221 */ /* 0x000fe20000010000 */
[-CC-:B------:R-:W-:Y:S01]  /*4740*/  FFMA.FTZ R78, R78, R9.reuse, -R45.reuse ;  /* 0x000000094e4e7223 */ /* 0x180fe2000001082d */
[-CC-:B------:R-:W-:Y:S01]  /*4750*/  FFMA.FTZ R76, R76, R9.reuse, -R45.reuse ;  /* 0x000000094c4c7223 */ /* 0x180fe2000001082d */
[-CC-:B------:R-:W-:Y:S01]  /*4760*/  FFMA.FTZ R74, R74, R9.reuse, -R45.reuse ;  /* 0x000000094a4a7223 */ /* 0x180fe2000001082d */
[----:B------:R-:W-:Y:S01]  /*4770*/  FADD.FTZ R55, R31, R24 ;  /* 0x000000181f377221 */ /* 0x000fe20000010000 */
[-C--:B------:R-:W-:Y:S01]  /*4780*/  FFMA.FTZ R80, R80, R9.reuse, -R45 ;  /* 0x0000000950507223 */ /* 0x080fe2000001082d */
[----:B------:R-:W2:Y:S01]  /*4790*/  MUFU.EX2 R36, R36 ;  /* 0x0000002400247308 */ /* 0x000ea20000000800 */
[----:B-1----:R-:W-:Y:S01]  /*47a0*/  FADD.FTZ R20, R32, R53 ;  /* 0x0000003520147221 */ /* 0x002fe20000010000 */
[-CC-:B------:R-:W-:Y:S01]  /*47b0*/  FFMA.FTZ R72, R72, R9.reuse, -R45.reuse ;  /* 0x0000000948487223 */ /* 0x180fe2000001082d */
[-CC-:B------:R-:W-:Y:S01]  /*47c0*/  FFMA.FTZ R100, R100, R9.reuse, -R45.reuse ;  /* 0x0000000964647223 */ /* 0x180fe2000001082d */
[-CC-:B------:R-:W-:Y:S01]  /*47d0*/  FFMA.FTZ R102, R102, R9.reuse, -R45.reuse ;  /* 0x0000000966667223 */ /* 0x180fe2000001082d */
[-CC-:B------:R-:W-:Y:S01]  /*47e0*/  FFMA.FTZ R98, R98, R9.reuse, -R45.reuse ;  /* 0x0000000962627223 */ /* 0x180fe2000001082d */
[----:B------:R-:W-:Y:S01]  /*47f0*/  FFMA.FTZ R45, R104, R9, -R45 ;  /* 0x00000009682d7223 */ /* 0x000fe2000001082d */
[----:B------:R-:W-:Y:S01]  /*4800*/  F2FP.F16.F32.PACK_AB R174, R27, R174 ;  /* 0x000000ae1bae723e */ /* 0x000fe200000000ff */
[----:B------:R-:W1:Y:S01]  /*4810*/  MUFU.EX2 R177, R38 ;  /* 0x0000002600b17308 */ /* 0x000e620000000800 */
[----:B---3--:R-:W-:Y:S01]  /*4820*/  FADD.FTZ R53, R183, R20 ;  /* 0x00000014b7357221 */ /* 0x008fe20000010000 */
[----:B------:R-:W-:-:S02]  /*4830*/  F2FP.F16.F32.PACK_AB R168, R29, R168 ;  /* 0x000000a81da8723e */ /* 0x000fc400000000ff */
[----:B------:R-:W-:Y:S02]  /*4840*/  F2FP.F16.F32.PACK_AB R170, R31, R170 ;  /* 0x000000aa1faa723e */ /* 0x000fe400000000ff */
[----:B------:R-:W-:Y:S02]  /*4850*/  F2FP.F16.F32.PACK_AB R181, R30, R41 ;  /* 0x000000291eb5723e */ /* 0x000fe400000000ff */
[----:B------:R-:W3:Y:S01]  /*4860*/  MUFU.EX2 R40, R40 ;  /* 0x0000002800287308 */ /* 0x000ee20000000800 */
[----:B--2---:R-:W-:Y:S01]  /*4870*/  FADD.FTZ R20, R36, R53 ;  /* 0x0000003524147221 */ /* 0x004fe20000010000 */
[----:B------:R-:W-:-:S06]  /*4880*/  F2FP.F16.F32.PACK_AB R183, R183, R32 ;  /* 0x00000020b7b7723e */ /* 0x000fcc00000000ff */
[----:B------:R-:W2:Y:S01]  /*4890*/  MUFU.EX2 R179, R42 ;  /* 0x0000002a00b37308 */ /* 0x000ea20000000800 */
[C---:B-1----:R-:W-:Y:S01]  /*48a0*/  FADD.FTZ R53, R177.reuse, R20 ;  /* 0x00000014b1357221 */ /* 0x042fe20000010000 */
[----:B------:R-:W-:-:S06]  /*48b0*/  F2FP.F16.F32.PACK_AB R177, R177, R36 ;  /* 0x00000024b1b1723e */ /* 0x000fcc00000000ff */
        /* <DEDUP_REMOVED lines=8> */
[----:B---3--:R-:W-:Y:S01]  /*4940*/  FADD.FTZ R53, R173, R20 ;  /* 0x00000014ad357221 */ /* 0x008fe20000010000 */
[----:B------:R-:W-:Y:S01]  /*4950*/  FADD.FTZ R20, R164, R55 ;  /* 0x00000037a4147221 */ /* 0x000fe20000010000 */
[----:B------:R-:W-:Y:S02]  /*4960*/  F2FP.F16.F32.PACK_AB R164, R33, R164 ;  /* 0x000000a421a4723e */ /* 0x000fe400000000ff */
[----:B------:R-:W-:Y:S01]  /*4970*/  F2FP.F16.F32.PACK_AB R173, R173, R44 ;  /* 0x0000002cadad723e */ /* 0x000fe200000000ff */
[----:B------:R-:W-:Y:S02]  /*4980*/  FADD.FTZ R55, R33, R20 ;  /* 0x0000001421377221 */ /* 0x000fe40000010000 */
[----:B------:R-:W3:Y:S01]  /*4990*/  MUFU.EX2 R52, R52 ;  /* 0x0000003400347308 */ /* 0x000ee20000000800 */
[----:B--2---:R-:W-:Y:S01]  /*49a0*/  FADD.FTZ R4, R48, R53 ;  /* 0x0000003530047221 */ /* 0x004fe20000010000 */
[----:B------:R-:W-:Y:S01]  /*49b0*/  FADD.FTZ R20, R166, R55 ;  /* 0x00000037a6147221 */ /* 0x000fe20000010000 */
[----:B------:R-:W-:-:S03]  /*49c0*/  F2FP.F16.F32.PACK_AB R166, R35, R166 ;  /* 0x000000a623a6723e */ /* 0x000fc600000000ff */
[----:B------:R-:W-:Y:S02]  /*49d0*/  FADD.FTZ R55, R35, R20 ;  /* 0x0000001423377221 */ /* 0x000fe40000010000 */
[----:B------:R-:W2:Y:S01]  /*49e0*/  MUFU.EX2 R169, R54 ;  /* 0x0000003600a97308 */ /* 0x000ea20000000800 */
[C---:B-1----:R-:W-:Y:S01]  /*49f0*/  FADD.FTZ R53, R175.reuse, R4 ;  /* 0x00000004af357221 */ /* 0x042fe20000010000 */
[----:B------:R-:W-:Y:S01]  /*4a00*/  FADD.FTZ R20, R92, R55 ;  /* 0x000000375c147221 */ /* 0x000fe20000010000 */
[----:B------:R-:W-:-:S05]  /*4a10*/  F2FP.F16.F32.PACK_AB R175, R175, R48 ;  /* 0x00000030afaf723e */ /* 0x000fca00000000ff */
        /* <DEDUP_REMOVED lines=19> */
[----:B--2---:R-:W-:-:S07]  /*4b50*/  FADD.FTZ R20, R86, R55 ;  /* 0x0000003756147221 */ /* 0x004fce0000010000 */
[----:B------:R-:W2:Y:S01]  /*4b60*/  MUFU.EX2 R167, R66 ;  /* 0x0000004200a77308 */ /* 0x000ea20000000800 */
[----:B-1----:R-:W-:-:S07]  /*4b70*/  FADD.FTZ R4, R64, R3 ;  /* 0x0000000340047221 */ /* 0x002fce0000010000 */
[----:B------:R-:W1:Y:S01]  /*4b80*/  MUFU.EX2 R28, R28 ;  /* 0x0000001c001c7308 */ /* 0x000e620000000800 */
[C---:B---3--:R-:W-:Y:S01]  /*4b90*/  FADD.FTZ R13, R47.reuse, R20 ;  /* 0x000000142f0d7221 */ /* 0x048fe20000010000 */
[----:B------:R-:W-:-:S06]  /*4ba0*/  F2FP.F16.F32.PACK_AB R162, R47, R86 ;  /* 0x000000562fa2723e */ /* 0x000fcc00000000ff */
[----:B------:R-:W3:Y:S01]  /*4bb0*/  MUFU.EX2 R68, R68 ;  /* 0x0000004400447308 */ /* 0x000ee20000000800 */
[C---:B--2---:R-:W-:Y:S01]  /*4bc0*/  FADD.FTZ R3, R167.reuse, R4 ;  /* 0x00000004a7037221 */ /* 0x044fe20000010000 */
[----:B------:R-:W-:-:S06]  /*4bd0*/  F2FP.F16.F32.PACK_AB R167, R167, R64 ;  /* 0x00000040a7a7723e */ /* 0x000fcc00000000ff */
[----:B------:R-:W2:Y:S01]  /*4be0*/  MUFU.EX2 R161, R70 ;  /* 0x0000004600a17308 */ /* 0x000ea20000000800 */
[----:B-1----:R-:W-:Y:S01]  /*4bf0*/  FADD.FTZ R20, R28, R13 ;  /* 0x0000000d1c147221 */ /* 0x002fe20000010000 */
[----:B------:R-:W-:-:S03]  /*4c00*/  F2FP.F16.F32.PACK_AB R156, R43, R28 ;  /* 0x0000001c2b9c723e */ /* 0x000fc600000000ff */
[----:B------:R-:W-:-:S03]  /*4c10*/  FADD.FTZ R13, R43, R20 ;  /* 0x000000142b0d7221 */ /* 0x000fc60000010000 */
[----:B------:R-:W1:Y:S01]  /*4c20*/  MUFU.EX2 R12, R12 ;  /* 0x0000000c000c7308 */ /* 0x000e620000000800 */
[----:B---3--:R-:W-:-:S07]  /*4c30*/  FADD.FTZ R4, R68, R3 ;  /* 0x0000000344047221 */ /* 0x008fce0000010000 */
        /* <DEDUP_REMOVED lines=15> */
[----:B---3--:R-:W-:-:S07]  /*4d30*/  FADD.FTZ R4, R76, R3 ;  /* 0x000000034c047221 */ /* 0x008fce0000010000 */
[----:B------:R-:W3:Y:S01]  /*4d40*/  MUFU.EX2 R6, R6 ;  /* 0x0000000600067308 */ /* 0x000ee20000000800 */
[C---:B--2---:R-:W-:Y:S01]  /*4d50*/  FADD.FTZ R13, R14.reuse, R13 ;  /* 0x0000000d0e0d7221 */ /* 0x044fe20000010000 */
[----:B------:R-:W-:-:S06]  /*4d60*/  F2FP.F16.F32.PACK_AB R152, R14, R51 ;  /* 0x000000330e98723e */ /* 0x000fcc00000000ff */
[----:B------:R-:W2:Y:S01]  /*4d70*/  MUFU.EX2 R37, R26 ;  /* 0x0000001a00257308 */ /* 0x000ea20000000800 */
[C---:B-1----:R-:W-:Y:S01]  /*4d80*/  FADD.FTZ R3, R157.reuse, R4 ;  /* 0x000000049d037221 */ /* 0x042fe20000010000 */
[----:B------:R-:W-:-:S06]  /*4d90*/  F2FP.F16.F32.PACK_AB R157, R157, R76 ;  /* 0x0000004c9d9d723e */ /* 0x000fcc00000000ff */
[----:B------:R-:W1:Y:S01]  /*4da0*/  MUFU.EX2 R80, R80 ;  /* 0x0000005000507308 */ /* 0x000e620000000800 */
[----:B---3--:R-:W-:Y:S01]  /*4db0*/  FADD.FTZ R12, R6, R13 ;  /* 0x0000000d060c7221 */ /* 0x008fe20000010000 */
[----:B------:R-:W-:-:S04]  /*4dc0*/  VIADD R13, R5, UR42 ;  /* 0x0000002a050d7c36 */ /* 0x000fc80008000000 */
[----:B------:R-:W-:Y:S02]  /*4dd0*/  IMAD.IADD R10, R13, 0x1, R10 ;  /* 0x000000010d0a7824 */ /* 0x000fe400078e020a */
[----:B------:R-:W3:Y:S01]  /*4de0*/  MUFU.EX2 R159, R72 ;  /* 0x00000048009f7308 */ /* 0x000ee20000000800 */
[C---:B--2---:R-:W-:Y:S01]  /*4df0*/  F2FP.F16.F32.PACK_AB R154, R37.reuse, R6 ;  /* 0x00000006259a723e */ /* 0x044fe200000000ff */
[----:B------:R-:W-:-:S06]  /*4e00*/  FADD.FTZ R4, R37, R12 ;  /* 0x0000000c25047221 */ /* 0x000fcc0000010000 */
        /* <DEDUP_REMOVED lines=9> */
[----:B------:R-:W-:-:S03]  /*4ea0*/  F2FP.F16.F32.PACK_AB R153, R153, R100 ;  /* 0x000000649999723e */ /* 0x000fc600000000ff */
[----:B---3--:R-:W-:-:S04]  /*4eb0*/  FADD.FTZ R6, R98, R3 ;  /* 0x0000000362067221 */ /* 0x008fc80000010000 */
[C---:B--2---:R-:W-:Y:S01]  /*4ec0*/  FADD.FTZ R3, R45.reuse, R6 ;  /* 0x000000062d037221 */ /* 0x044fe20000010000 */
[----:B------:R-:W-:Y:S01]  /*4ed0*/  F2FP.F16.F32.PACK_AB R155, R45, R98 ;  /* 0x000000622d9b723e */ /* 0x000fe200000000ff */
[----:B------:R-:W-:Y:S01]  /*4ee0*/  VIADD R6, R88, 0xfffffffe ;  /* 0xfffffffe58067836 */ /* 0x000fe20000000000 */
        /* <DEDUP_REMOVED lines=11> */
.L_x_6415:
[----:B------:R-:W-:-:S13]  /*4fa0*/  ISETP.NE.AND P3, PT, R11, 0x1, PT ;  /* 0x000000010b00780c */ /* 0x000fda0003f65270 */
[----:B------:R-:W1:Y:S02]  /*4fb0*/  @P3 LDC.64 R14, c[0x0][0x9e8] ;  /* 0x00027a00ff0e3b82 */ /* 0x000e640000000a00 */
[----:B-1----:R-:W-:-:S05]  /*4fc0*/  @P3 IMAD.HI.U32 R14, R12, R14, RZ ;  /* 0x0000000e0c0e3227 */ /* 0x002fca00078e00ff */
[----:B------:R-:W-:-:S07]  /*4fd0*/  @P3 SHF.R.U32.HI R12, RZ, R15, R14 ;  /* 0x0000000fff0c3219 */ /* 0x000fce000001160e */
.L_x_6416:
[----:B------:R-:W-:-:S05]  /*4fe0*/  IMAD R11, R12, R11, R11 ;  /* 0x0000000b0c0b7224 */ /* 0x000fca00078e020b */
[----:B------:R-:W-:-:S07]  /*4ff0*/  VIMNMX R10, R10, R11, PT ;  /* 0x0000000b0a0a7248 */ /* 0x000fce0003fe0100 */
.L_x_6414:
[----:B------:R-:W-:Y:S02]  /*5000*/  SHF.R.S32.HI R11, RZ, 0x1f, R10 ;  /* 0x0000001fff0b7819 */ /* 0x000fe4000001140a */
[----:B------:R-:W-:Y:S02]  /*5010*/  CS2R R150, SRZ ;  /* 0x0000000000967805 */ /* 0x000fe4000001ff00 */
[----:B------:R-:W-:Y:S02]  /*5020*/  CS2R R148, SRZ ;  /* 0x0000000000947805 */ /* 0x000fe4000001ff00 */
[----:B------:R-:W-:Y:S02]  /*5030*/  CS2R R146, SRZ ;  /* 0x0000000000927805 */ /* 0x000fe4000001ff00 */
[----:B------:R-:W-:Y:S02]  /*5040*/  LEA.HI R11, R11, R10, RZ, 0x7 ;  /* 0x0000000a0b0b7211 */ /* 0x000fe400078f38ff */
[----:B------:R-:W-:-:S02]  /*5050*/  CS2R R144, SRZ ;  /* 0x0000000000907805 */ /* 0x000fc4000001ff00 */
[----:B------:R-:W-:Y:S02]  /*5060*/  CS2R R142, SRZ ;  /* 0x00000000008e7805 */ /* 0x000fe4000001ff00 */
[----:B------:R-:W-:Y:S02]  /*5070*/  CS2R R140, SRZ ;  /* 0x00000000008c7805 */ /* 0x000fe4000001ff00 */
[----:B------:R-:W-:Y:S02]  /*5080*/  SHF.R.S32.HI R11, RZ, 0x7, R11 ;  /* 0x00000007ff0b7819 */ /* 0x000fe4000001140b */
[----:B------:R-:W-:Y:S02]  /*5090*/  CS2R R138, SRZ ;  /* 0x00000000008a7805 */ /* 0x000fe4000001ff00 */
[----:B------:R-:W-:Y:S02]  /*50a0*/  CS2R R136, SRZ ;  /* 0x0000000000887805 */ /* 0x000fe4000001ff00 */
[----:B------:R-:W-:-:S02]  /*50b0*/  CS2R R134, SRZ ;  /* 0x0000000000867805 */ /* 0x000fc4000001ff00 */
[----:B------:R-:W-:Y:S02]  /*50c0*/  VIMNMX R11, R11, UR40, !PT ;  /* 0x000000280b0b7c48 */ /* 0x000fe4000ffe0100 */
[----:B------:R-:W-:Y:S02]  /*50d0*/  CS2R R132, SRZ ;  /* 0x0000000000847805 */ /* 0x000fe4000001ff00 */
[----:B------:R-:W-:Y:S02]  /*50e0*/  CS2R R130, SRZ ;  /* 0x0000000000827805 */ /* 0x000fe4000001ff00 */
[----:B------:R-:W-:Y:S02]  /*50f0*/  CS2R R128, SRZ ;  /* 0x0000000000807805 */ /* 0x000fe4000001ff00 */
[----:B------:R-:W-:Y:S02]  /*5100*/  ISETP.GE.AND P3, PT, R6, R11, PT ;  /* 0x0000000b0600720c */ /* 0x000fe40003f66270 */
        /* <DEDUP_REMOVED lines=20> */
[----:B------:R-:W-:Y:S06]  /*5250*/  @!P3 BRA `(.L_x_6417) ;  /* 0x000000380014b947 */ /* 0x000fec0003800000 */
[----:B------:R-:W-:Y:S01]  /*5260*/  IMAD.IADD R10, R0, 0x1, R5 ;  /* 0x00000001000a7824 */ /* 0x000fe200078e0205 */
[----:B------:R-:W-:Y:S01]  /*5270*/  ULDC UR56, c[0x0][0x9e4] ;  /* 0x0002790000387ab9 */ /* 0x000fe20000000800 */
[----:B------:R-:W-:Y:S01]  /*5280*/  IMAD.MOV.U32 R151, RZ, RZ, RZ ;  /* 0x000000ffff977224 */ /* 0x000fe200078e00ff */
[----:B------:R-:W-:Y:S01]  /*5290*/  ULDC UR58, c[0x0][0x288] ;  /* 0x0000a200003a7ab9 */ /* 0x000fe20000000800 */
[----:B------:R-:W-:Y:S01]  /*52a0*/  ULDC UR59, c[0x0][0x9d8] ;  /* 0x00027600003b7ab9 */ /* 0x000fe20000000800 */
[----:B------:R-:W-:-:S05]  /*52b0*/  ULDC UR57, c[0x0][0x9e0] ;  /* 0x0002780000397ab9 */ /* 0x000fca0000000800 */
.L_x_6434:
[----:B------:R-:W-:Y:S01]  /*52c0*/  UIADD3 UR61, UR37, 0x1, URZ ;  /* 0x00000001253d7890 */ /* 0x000fe2000fffe03f */
[----:B------:R-:W-:-:S03]  /*52d0*/  ISETP.NE.AND P4, PT, RZ, UR41, PT ;  /* 0x00000029ff007c0c */ /* 0x000fc6000bf85270 */
[----:B------:R-:W-:-:S04]  /*52e0*/  UISETP.NE.AND UP0, UPT, UR61, 0x2, UPT ;  /* 0x000000023d00788c */ /* 0x000fc8000bf05270 */
[----:B------:R-:W-:Y:S02]  /*52f0*/  USEL UR60, URZ, 0x1, UP0 ;  /* 0x000000013f3c7887 */ /* 0x000fe40008000000 */
[----:B------:R-:W-:Y:S02]  /*5300*/  USEL UR61, UR61, URZ, UP0 ;  /* 0x0000003f3d3d7287 */ /* 0x000fe40008000000 */
[----:B------:R-:W-:Y:S02]  /*5310*/  ULOP3.LUT UR60, UR36, UR60, URZ, 0x3c, !UPT ;  /* 0x0000003c243c7292 */ /* 0x000fe4000f8e3c3f */
[----:B------:R-:W-:Y:S10]  /*5320*/  @P4 BRA `(.L_x_6418) ;  /* 0x00000000002c4947 */ /* 0x000ff40003800000 */
[----:B------:R-:W-:Y:S05]  /*5330*/  @!P0 BRA `(.L_x_6419) ;  /* 0x0000000000048947 */ /* 0x000fea0003800000 */
[----:B------:R-:W-:Y:S01]  /*5340*/  BPT.TRAP 0x1 ;  /* 0x000000040000795c */ /* 0x000fe20000300000 */
.L_x_6419:
[----:B------:R-:W-:Y:S01]  /*5350*/  ULEA UR6, UR61, UR39, 0x3 ;  /* 0x000000273d067291 */ /* 0x000fe2000f8e183f */
[----:B------:R-:W-:-:S05]  /*5360*/  IMAD.U32 R9, RZ, RZ, UR60 ;  /* 0x0000003cff097e24 */ /* 0x000fca000f8e00ff */
[----:B------:R-:W-:-:S04]  /*5370*/  SHF.L.U32 R9, R9, 0x1f, RZ ;  /* 0x0000001f09097819 */ /* 0x000fc800000006ff */
[----:B------:R1:W2:Y:S01]  /*5380*/  SYNCS.PHASECHK.TRANS64.TRYWAIT P3, [UR6+0x28830], R9 ;  /* 0x02883009ff0075a7 */ /* 0x0002a20008060146 */
[----:B------:R-:W-:Y:S05]  /*5390*/  @!P0 BRA `(.L_x_6420) ;  /* 0x0000000000048947 */ /* 0x000fea0003800000 */
[----:B------:R-:W-:Y:S01]  /*53a0*/  BPT.TRAP 0x1 ;  /* 0x000000040000795c */ /* 0x000fe20000300000 */
.L_x_6420:
[----:B--2---:R-:W-:Y:S05]  /*53b0*/  @P3 BRA `(.L_x_6418) ;  /* 0x0000000000083947 */ /* 0x004fea0003800000 */
[----:B------:R-:W2:Y:S02]  /*53c0*/  SYNCS.PHASECHK.TRANS64.TRYWAIT P3, [UR6+0x28830], R9 ;  /* 0x02883009ff0075a7 */ /* 0x000ea40008060146 */
[----:B--2---:R-:W-:Y:S05]  /*53d0*/  @!P3 BRA `(.L_x_6421) ;  /* 0x000000e400ecb947 */ /* 0x004fea0003800000 */
.L_x_6418:
[----:B-12---:R-:W-:Y:S01]  /*53e0*/  VIADD R9, R17, 0x8 ;  /* 0x0000000811097836 */ /* 0x006fe20000000000 */
[----:B------:R-:W-:Y:S01]  /*53f0*/  ULEA UR34, UR61, UR49, 0xb ;  /* 0x000000313d227291 */ /* 0x000fe2000f8e583f */
[----:B------:R-:W-:Y:S01]  /*5400*/  UMOV UR35, 0x40000040 ;  /* 0x4000004000237882 */ /* 0x000fe20000000000 */
[----:B------:R-:W-:Y:S02]  /*5410*/  UMOV UR7, 0x40000040 ;  /* 0x4000004000077882 */ /* 0x000fe40000000000 */
[----:B------:R1:W-:Y:S01]  /*5420*/  BAR.SYNC.DEFER_BLOCKING R9, 0x100 ;  /* 0x000400090000751d */ /* 0x0003e20000010000 */
[----:B------:R-:W-:Y:S02]  /*5430*/  UIADD3 UR6, UR34, 0x2, URZ ;  /* 0x0000000222067890 */ /* 0x000fe4000fffe03f */
[----:B------:R-:W-:Y:S02]  /*5440*/  UIADD3 UR10, UR34, 0x4, URZ ;  /* 0x00000004220a7890 */ /* 0x000fe4000fffe03f */
[----:B------:R-:W-:Y:S01]  /*5450*/  UIADD3 UR14, UR34, 0x6, URZ ;  /* 0x00000006220e7890 */ /* 0x000fe2000fffe03f */
[----:B------:R-:W-:Y:S01]  /*5460*/  UMOV UR11, 0x40000040 ;  /* 0x40000040000b7882 */ /* 0x000fe20000000000 */
[----:B------:R-:W-:Y:S01]  /*5470*/  UMOV UR15, 0x40000040 ;  /* 0x40000040000f7882 */ /* 0x000fe20000000000 */
[----:B------:R-:W-:Y:S01]  /*5480*/  UIADD3 UR18, UR34, 0x400, URZ ;  /* 0x0000040022127890 */ /* 0x000fe2000fffe03f */
[----:B------:R-:W-:Y:S01]  /*5490*/  UMOV UR19, 0x40000040 ;  /* 0x4000004000137882 */ /* 0x000fe20000000000 */
[----:B------:R-:W-:Y:S01]  /*54a0*/  UIADD3 UR22, UR34, 0x402, URZ ;  /* 0x0000040222167890 */ /* 0x000fe2000fffe03f */
[----:B------:R-:W-:Y:S01]  /*54b0*/  UMOV UR23, 0x40000040 ;  /* 0x4000004000177882 */ /* 0x000fe20000000000 */
[----:B------:R-:W-:Y:S01]  /*54c0*/  UIADD3 UR26, UR34, 0x404, URZ ;  /* 0x00000404221a7890 */ /* 0x000fe2000fffe03f */
[----:B------:R-:W-:Y:S01]  /*54d0*/  UMOV UR27, 0x40000040 ;  /* 0x40000040001b7882 */ /* 0x000fe20000000000 */
[----:B------:R-:W-:Y:S01]  /*54e0*/  UIADD3 UR30, UR34, 0x406, URZ ;  /* 0x00000406221e7890 */ /* 0x000fe2000fffe03f */
[----:B------:R-:W-:Y:S01]  /*54f0*/  UMOV UR31, 0x40000040 ;  /* 0x40000040001f7882 */ /* 0x000fe20000000000 */
[----:B------:R-:W-:-:S06]  /*5500*/  WARPGROUP.ARRIVE ;  /* 0x00000000000079c5 */ /* 0x000fcc0000000000 */
[----:B------:R-:W-:Y:S03]  /*5510*/  HGMMA.64x128x16.F32 R24, gdesc[UR32], RZ, !UPT, gsb0 ;  /* 0x01e00000201879f0 */ /* 0x000fe6000c0008ff */
        /* <DEDUP_REMOVED lines=22> */
[----:B-1----:R-:W-:Y:S05]  /*5680*/  @P4 BRA `(.L_x_6422) ;  /* 0x00000000002c4947 */ /* 0x002fea0003800000 */
[----:B------:R-:W-:Y:S05]  /*5690*/  @!P0 BRA `(.L_x_6423) ;  /* 0x0000000000048947 */ /* 0x000fea0003800000 */
[----:B------:R-:W-:Y:S01]  /*56a0*/  BPT.TRAP 0x1 ;  /* 0x000000040000795c */ /* 0x000fe20000300000 */
.L_x_6423:
[----:B------:R-:W-:Y:S01]  /*56b0*/  ULEA UR6, UR37, UR39, 0x3 ;  /* 0x0000002725067291 */ /* 0x000fe2000f8e183f */
[----:B------:R-:W-:-:S05]  /*56c0*/  IMAD.U32 R9, RZ, RZ, UR36 ;  /* 0x00000024ff097e24 */ /* 0x000fca000f8e00ff */
[----:B------:R-:W-:-:S04]  /*56d0*/  SHF.L.U32 R9, R9, 0x1f, RZ ;  /* 0x0000001f09097819 */ /* 0x000fc800000006ff */
[----:B------:R1:W2:Y:S01]  /*56e0*/  SYNCS.PHASECHK.TRANS64.TRYWAIT P3, [UR6+0x28850], R9 ;  /* 0x02885009ff0075a7 */ /* 0x0002a20008060146 */
[----:B------:R-:W-:Y:S05]  /*56f0*/  @!P0 BRA `(.L_x_6424) ;  /* 0x0000000000048947 */ /* 0x000fea0003800000 */
[----:B------:R-:W-:Y:S01]  /*5700*/  BPT.TRAP 0x1 ;  /* 0x000000040000795c */ /* 0x000fe20000300000 */
.L_x_6424:
[----:B--2---:R-:W-:Y:S05]  /*5710*/  @P3 BRA `(.L_x_6422) ;  /* 0x0000000000083947 */ /* 0x004fea0003800000 */
[----:B------:R-:W2:Y:S02]  /*5720*/  SYNCS.PHASECHK.TRANS64.TRYWAIT P3, [UR6+0x28850], R9 ;  /* 0x02885009ff0075a7 */ /* 0x000ea40008060146 */
[----:B--2---:R-:W-:Y:S05]  /*5730*/  @!P3 BRA `(.L_x_6425) ;  /* 0x000000e4002cb947 */ /* 0x004fea0003800000 */
.L_x_6422:
        /* <DEDUP_REMOVED lines=9> */
[----:B--2---:R-:W-:Y:S01]  /*57d0*/  FMUL.FTZ R12, R26, UR59 ;  /* 0x0000003b1a0c7c20 */ /* 0x004fe20008410000 */
[----:B------:R-:W-:Y:S01]  /*57e0*/  FMUL.FTZ R13, R27, UR59 ;  /* 0x0000003b1b0d7c20 */ /* 0x000fe20008410000 */
[----:B------:R-:W-:Y:S01]  /*57f0*/  FMUL.FTZ R21, R34, UR59 ;  /* 0x0000003b22157c20 */ /* 0x000fe20008410000 */
[----:B------:R-:W-:Y:S01]  /*5800*/  ULOP3.LUT UR6, UR6, 0x4000000, URZ, 0xfc, !UPT ;  /* 0x0400000006067892 */ /* 0x000fe2000f8efc3f */
[----:B------:R-:W-:Y:S01]  /*5810*/  FMUL.FTZ R20, R35, UR59 ;  /* 0x0000003b23147c20 */ /* 0x000fe20008410000 */
[----:B-1----:R-:W-:Y:S01]  /*5820*/  FMUL.FTZ R9, R24, UR59 ;  /* 0x0000003b18097c20 */ /* 0x002fe20008410000 */
[----:B------:R-:W-:Y:S01]  /*5830*/  FMUL.FTZ R15, R31, UR59 ;  /* 0x0000003b1f0f7c20 */ /* 0x000fe20008410000 */
[----:B------:R-:W-:Y:S01]  /*5840*/  ULEA UR10, UR37, UR6, 0xb ;  /* 0x00000006250a7291 */ /* 0x000fe2000f8e583f */
        /* <DEDUP_REMOVED lines=10> */
[----:B------:R-:W-:Y:S01]  /*58f0*/  FMUL.FTZ R37, R59, UR59 ;  /* 0x0000003b3b257c20 */ /* 0x000fe20008410000 */
[----:B------:R-:W-:Y:S01]  /*5900*/  UMOV UR7, 0x40000040 ;  /* 0x4000004000077882 */ /* 0x000fe20000000000 */
        /* <DEDUP_REMOVED lines=17> */
[----:B------:R-:W1:Y:S08]  /*5a20*/  MUFU.TANH R9, R9 ;  /* 0x0000000900097308 */ /* 0x000e700000002400 */
[----:B------:R-:W2:Y:S08]  /*5a30*/  MUFU.TANH R12, R12 ;  /* 0x0000000c000c7308 */ /* 0x000eb00000002400 */
[----:B------:R-:W3:Y:S08]  /*5a40*/  MUFU.TANH R13, R13 ;  /* 0x0000000d000d7308 */ /* 0x000ef00000002400 */
        /* <DEDUP_REMOVED lines=14> */
[----:B------:R-:W-:-:S05]  /*5b30*/  WARPGROUP.ARRIVE ;  /* 0x00000000000079c5 */ /* 0x000fca0000000000 */
[----:B------:R-:W1:Y:S01]  /*5b40*/  MUFU.TANH R54, R54 ;  /* 0x0000003600367308 */ /* 0x000e620000002400 */
[----:B------:R-:W-:Y:S01]  /*5b50*/  HGMMA.64x128x16.F32 R88, R176, gdesc[UR4].tnspB, R88, gsb0 ;  /* 0x41e00004b0587df0 */ /* 0x000fe20008000858 */
[----:B------:R-:W-:Y:S01]  /*5b60*/  UIADD3 UR6, UR10, 0x100, URZ ;  /* 0x000001000a067890 */ /* 0x000fe2000fffe03f */
[----:B------:R-:W-:-:S05]  /*5b70*/  UMOV UR7, 0x40000040 ;  /* 0x4000004000077882 */ /* 0x000fca0000000000 */
        /* <DEDUP_REMOVED lines=26> */
[----:B------:R-:W-:Y:S01]  /*5d20*/  WARPGROUP.ARRIVE ;  /* 0x00000000000079c5 */ /* 0x000fe20000000000 */
[----:B------:R-:W-:Y:S01]  /*5d30*/  FMUL.FTZ R169, R48, UR59 ;  /* 0x0000003b30a97c20 */ /* 0x000fe20008410000 */
[----:B------:R-:W-:Y:S01]  /*5d40*/  FMUL.FTZ R48, R83, UR59 ;  /* 0x0000003b53307c20 */ /* 0x000fe20008410000 */
[----:B------:R-:W-:Y:S02]  /*5d50*/  IMAD.SHL.U32 R83, R6, 0x80, RZ ;  /* 0x0000008006537824 */ /* 0x000fe400078e00ff */
[----:B------:R-:W-:Y:S01]  /*5d60*/  FMUL.FTZ R168, R33, UR59 ;  /* 0x0000003b21a87c20 */ /* 0x000fe20008410000 */
[----:B------:R-:W-:Y:S01]  /*5d70*/  FMUL.FTZ R33, R46, UR59 ;  /* 0x0000003b2e217c20 */ /* 0x000fe20008410000 */
[----:B------:R-:W-:Y:S01]  /*5d80*/  HGMMA.64x128x16.F32 R88, R164, gdesc[UR4].tnspB, R88, gsb0 ;  /* 0x41e00004a4587df0 */ /* 0x000fe20008000858 */
[----:B------:R-:W-:Y:S01]  /*5d90*/  UIADD3 UR6, UR10, 0x280, URZ ;  /* 0x000002800a067890 */ /* 0x000fe2000fffe03f */
[----:B------:R-:W-:Y:S01]  /*5da0*/  IADD3 R60, -R83, 0x1, RZ ;  /* 0x00000001533c7810 */ /* 0x000fe20007ffe1ff */
[----:B------:R-:W-:Y:S01]  /*5db0*/  UMOV UR7, 0x40000040 ;  /* 0x4000004000077882 */ /* 0x000fe20000000000 */
        /* <DEDUP_REMOVED lines=10> */
[----:B------:R1:W1:Y:S01]  /*5e60*/  MUFU.TANH R79, R84 ;  /* 0x00000054004f7308 */ /* 0x0002620000002400 */
[----:B------:R-:W-:-:S02]  /*5e70*/  WARPGROUP.DEPBAR.LE gsb0, 0x0 ;  /* 0x00008000000079c5 */ /* 0x000fc40000010000 */
[----:B------:R-:W-:Y:S01]  /*5e80*/  WARPGROUP.ARRIVE ;  /* 0x00000000000079c5 */ /* 0x000fe20000000000 */
[----:B------:R-:W-:Y:S01]  /*5e90*/  FMUL.FTZ R166, R29, UR59 ;  /* 0x0000003b1da67c20 */ /* 0x000fe20008410000 */
[----:B------:R-:W-:Y:S01]  /*5ea0*/  FMUL.FTZ R29, R55, UR59 ;  /* 0x0000003b371d7c20 */ /* 0x000fe20008410000 */
[----:B------:R-:W-:Y:S01]  /*5eb0*/  FMUL.FTZ R55, R57, UR59 ;  /* 0x0000003b39377c20 */ /* 0x000fe20008410000 */
[----:B------:R-:W-:Y:S01]  /*5ec0*/  FMUL.FTZ R57, R61, UR59 ;  /* 0x0000003b3d397c20 */ /* 0x000fe20008410000 */
[----:B------:R-:W-:Y:S01]  /*5ed0*/  FMUL.FTZ R165, R28, UR59 ;  /* 0x0000003b1ca57c20 */ /* 0x000fe20008410000 */
[----:B------:R-:W-:Y:S01]  /*5ee0*/  HGMMA.64x128x16.F32 R88, R160, gdesc[UR4].tnspB, R88, gsb0 ;  /* 0x41e00004a0587df0 */ /* 0x000fe20008000858 */
[----:B------:R-:W-:Y:S01]  /*5ef0*/  UIADD3 UR6, UR10, 0x300, URZ ;  /* 0x000003000a067890 */ /* 0x000fe2000fffe03f */
[----:B------:R-:W5:Y:S01]  /*5f00*/  LDC R61, c[0x0][0x2e0] ;  /* 0x0000b800ff3d7b82 */ /* 0x000f620000000800 */
[----:B------:R-:W-:Y:S01]  /*5f10*/  UMOV UR7, 0x40000040 ;  /* 0x4000004000077882 */ /* 0x000fe20000000000 */
[----:B------:R-:W-:Y:S01]  /*5f20*/  FMUL.FTZ R28, R51, UR59 ;  /* 0x0000003b331c7c20 */ /* 0x000fe20008410000 */
[----:B------:R-:W-:-:S02]  /*5f30*/  IMAD.U32 R51, RZ, RZ, UR61 ;  /* 0x0000003dff337e24 */ /* 0x000fc4000f8e00ff */
[----:B------:R-:W-:Y:S01]  /*5f40*/  FMUL.FTZ R167, R32, UR59 ;  /* 0x0000003b20a77c20 */ /* 0x000fe20008410000 */
[----:B------:R-:W-:Y:S01]  /*5f50*/  FMUL.FTZ R164, R25, UR59 ;  /* 0x0000003b19a47c20 */ /* 0x000fe20008410000 */
[----:B------:R-:W-:Y:S01]  /*5f60*/  FMUL.FTZ R32, R42, UR59 ;  /* 0x0000003b2a207c20 */ /* 0x000fe20008410000 */
[----:B------:R-:W-:Y:S01]  /*5f70*/  FMUL.FTZ R25, R43, UR59 ;  /* 0x0000003b2b197c20 */ /* 0x000fe20008410000 */
[----:B------:R-:W-:Y:S01]  /*5f80*/  @!P1 LEA R51, R51, UR39, 0x3 ;  /* 0x0000002733339c11 */ /* 0x000fe2000f8e18ff */
[----:B------:R-:W-:Y:S01]  /*5f90*/  FMUL.FTZ R42, R66, UR59 ;  /* 0x0000003b422a7c20 */ /* 0x000fe20008410000 */
[----:B------:R-:W-:Y:S01]  /*5fa0*/  FMUL.FTZ R43, R70, UR59 ;  /* 0x0000003b462b7c20 */ /* 0x000fe20008410000 */
[----:B------:R-:W-:Y:S01]  /*5fb0*/  FMUL.FTZ R66, R72, UR59 ;  /* 0x0000003b48427c20 */ /* 0x000fe20008410000 */
[----:B------:R-:W1:Y:S01]  /*5fc0*/  MUFU.TANH R164, R164 ;  /* 0x000000a400a47308 */ /* 0x000e620000002400 */
[----:B------:R-:W-:-:S05]  /*5fd0*/  @!P1 VIADD R51, R51, 0x28840 ;  /* 0x0002884033339836 */ /* 0x000fca0000000000 */
[----:B------:R-:W-:Y:S02]  /*5fe0*/  @!P1 PRMT R51, RZ, 0x654, R51 ;  /* 0x00000654ff339816 */ /* 0x000fe40000000033 */
[----:B------:R-:W1:Y:S01]  /*5ff0*/  MUFU.TANH R165, R165 ;  /* 0x000000a500a57308 */ /* 0x000e620000002400 */
[----:B-----5:R-:W-:Y:S01]  /*6000*/  IMAD R61, R61, UR45, R60 ;  /* 0x0000002d3d3d7c24 */ /* 0x020fe2000f8e023c */
[----:B------:R-:W-:-:S06]  /*6010*/  IADD3 R60, -R17, 0xb, RZ ;  /* 0x0000000b113c7810 */ /* 0x000fcc0007ffe1ff */
[----:B------:R-:W1:Y:S01]  /*6020*/  MUFU.TANH R166, R166 ;  /* 0x000000a600a67308 */ /* 0x000e620000002400 */
[----:B------:R-:W-:-:S04]  /*6030*/  VIADD R61, R61, -UR58 ;  /* 0x8000003a3d3d7c36 */ /* 0x000fc80008000000 */
[----:B------:R-:W-:-:S03]  /*6040*/  IMAD R61, R16, -0x2, R61 ;  /* 0xfffffffe103d7824 */ /* 0x000fc600078e023d */
        /* <DEDUP_REMOVED lines=19> */
[----:B------:R-:W-:Y:S01]  /*6180*/  FMUL.FTZ R41, R71, UR59 ;  /* 0x0000003b47297c20 */ /* 0x000fe20008410000 */
[----:B------:R-:W-:Y:S01]  /*6190*/  UMOV UR7, 0x40000040 ;  /* 0x4000004000077882 */ /* 0x000fe20000000000 */
        /* <DEDUP_REMOVED lines=12> */
[----:B------:R-:W-:-:S02]  /*6260*/  WARPGROUP.DEPBAR.LE gsb0, 0x0 ;  /* 0x00008000000079c5 */ /* 0x000fc40000010000 */
[----:B------:R-:W-:-:S06]  /*6270*/  WARPGROUP.ARRIVE ;  /* 0x00000000000079c5 */ /* 0x000fcc0000000000 */
[----:B------:R-:W-:Y:S03]  /*6280*/  HGMMA.64x128x16.F32 R88, R152, gdesc[UR4].tnspB, R88, gsb0 ;  /* 0x41e0000498587df0 */ /* 0x000fe60008000858 */
[----:B------:R-:W-:Y:S02]  /*6290*/  WARPGROUP.DEPBAR.LE gsb0, 0x0 ;  /* 0x00008000000079c5 */ /* 0x000fe40000010000 */
[----:B------:R1:W-:Y:S06]  /*62a0*/  BAR.ARV R60, 0x100 ;  /* 0x0004003c0000751d */ /* 0x0003ec0000002000 */
[----:B------:R5:W-:Y:S01]  /*62b0*/  @!P1 SYNCS.ARRIVE.TRANS64.RED.A1T0 RZ, [R51+URZ], RZ ;  /* 0x000000ff33ff99a7 */ /* 0x000be2000810043f */
[----:B------:R-:W-:-:S04]  /*62c0*/  VIADD R153, R61, UR52 ;  /* 0x000000343d997c36 */ /* 0x000fc80008000000 */
[----:B------:R-:W-:Y:S02]  /*62d0*/  IMAD.IADD R67, R0, 0x1, R153 ;  /* 0x0000000100437824 */ /* 0x000fe400078e0299 */
[----:B-----5:R-:W-:Y:S01]  /*62e0*/  FMUL.FTZ R51, R87, UR59 ;  /* 0x0000003b57337c20 */ /* 0x020fe20008410000 */
[----:B------:R-:W-:-:S04]  /*62f0*/  VIADD R87, R61, UR57 ;  /* 0x000000393d577c36 */ /* 0x000fc80008000000 */
[----:B------:R-:W-:Y:S01]  /*6300*/  IMAD.IADD R65, R0, 0x1, R87 ;  /* 0x0000000100417824 */ /* 0x000fe200078e0257 */
        /* <DEDUP_REMOVED lines=13> */
.L_x_6428:
[----:B------:R-:W-:-:S05]  /*63e0*/  IMAD.U32 R68, RZ, RZ, UR56 ;  /* 0x00000038ff447e24 */ /* 0x000fca000f8e00ff */
[----:B------:R-:W-:-:S13]  /*63f0*/  ISETP.NE.AND P3, PT, R68, 0x1, PT ;  /* 0x000000014400780c */ /* 0x000fda0003f65270 */
[----:B-1----:R-:W1:Y:S01]  /*6400*/  @P3 LDC.64 R60, c[0x0][0x9e8] ;  /* 0x00027a00ff3c3b82 */ /* 0x002e620000000a00 */
[----:B------:R-:W-:-:S04]  /*6410*/  @P3 IMAD.IADD R69, R0, 0x1, R5 ;  /* 0x0000000100453824 */ /* 0x000fc800078e0205 */
[----:B-1----:R-:W-:-:S04]  /*6420*/  @P3 IMAD.HI.U32 R64, R69, R60, RZ ;  /* 0x0000003c45403227 */ /* 0x002fc800078e00ff */
[----:B------:R-:W-:Y:S01]  /*6430*/  IMAD.MOV.U32 R60, RZ, RZ, R10 ;  /* 0x000000ffff3c7224 */ /* 0x000fe200078e000a */
[----:B------:R-:W-:-:S07]  /*6440*/  @P3 SHF.R.U32.HI R60, RZ, R61, R64 ;  /* 0x0000003dff3c3219 */ /* 0x000fce0000011640 */
.L_x_6429:
[----:B------:R-:W-:Y:S05]  /*6450*/  BSYNC B0 ;  /* 0x0000000000007941 */ /* 0x000fea0003800000 */
.L_x_6427:
[----:B------:R-:W-:-:S04]  /*6460*/  IMAD R61, R60, R68, -R83 ;  /* 0x000000443c3d7224 */ /* 0x000fc800078e0a53 */
[----:B------:R-:W-:-:S05]  /*6470*/  IMAD R60, R16, -0x2, R61 ;  /* 0xfffffffe103c7824 */ /* 0x000fca00078e023d */
[----:B------:R-:W-:Y:S02]  /*6480*/  VIADDMNMX R65, R60, R68, R65, PT ;  /* 0x000000443c417246 */ /* 0x000fe40003800141 */
[----:B------:R-:W-:-:S07]  /*6490*/  VIMNMX R67, R67, R60, !PT ;  /* 0x0000003c43437248 */ /* 0x000fce0007fe0100 */
.L_x_6426:
[----:B------:R-:W-:-:S04]  /*64a0*/  ISETP.GT.AND P3, PT, R6, -0x1, PT ;  /* 0xffffffff0600780c */ /* 0x000fc80003f64270 */
[C---:B------:R-:W-:Y:S02]  /*64b0*/  ISETP.GT.AND P5, PT, R67.reuse, RZ, P3 ;  /* 0x000000ff4300720c */ /* 0x040fe40001fa4270 */
[----:B------:R-:W-:Y:S02]  /*64c0*/  ISETP.GT.AND P6, PT, R67, 0x1, P3 ;  /* 0x000000014300780c */ /* 0x000fe40001fc4270 */
[C---:B------:R-:W-:Y:S02]  /*64d0*/  ISETP.LT.OR P5, PT, R65.reuse, 0x1, P5 ;  /* 0x000000014100780c */ /* 0x040fe40002fa1670 */
[----:B------:R-:W-:Y:S02]  /*64e0*/  ISETP.LT.OR P6, PT, R65, 0x2, P6 ;  /* 0x000000024100780c */ /* 0x000fe400037c1670 */
[----:B-1----:R-:W-:Y:S02]  /*64f0*/  FSEL R182, R9, -INF , !P5 ;  /* 0xff80000009b67808 */ /* 0x002fe40006800000 */
        /* <DEDUP_REMOVED lines=44> */
[----:B------:R-:W-:Y:S01]  /*67c0*/  FSEL R84, R53, -INF , !P5 ;  /* 0xff80000035547808 */ /* 0x000fe20006800000 */
[----:B------:R-:W-:Y:S01]  /*67d0*/  IMAD.IADD R53, R2, 0x1, R87 ;  /* 0x0000000102357824 */ /* 0x000fe200078e0257 */
[----:B------:R-:W-:Y:S02]  /*67e0*/  FSEL R82, R54, -INF , !P6 ;  /* 0xff80000036527808 */ /* 0x000fe40007000000 */
[C---:B------:R-:W-:Y:S02]  /*67f0*/  ISETP.GT.AND P4, PT, R67.reuse, 0x41, P3 ;  /* 0x000000414300780c */ /* 0x040fe40001f84270 */
[C---:B------:R-:W-:Y:S02]  /*6800*/  ISETP.GT.AND P5, PT, R67.reuse, 0x48, P3 ;  /* 0x000000484300780c */ /* 0x040fe40001fa4270 */
[----:B------:R-:W-:-:S02]  /*6810*/  ISETP.GT.AND P6, PT, R67, 0x49, P3 ;  /* 0x000000494300780c */ /* 0x000fc40001fc4270 */
[C---:B------:R-:W-:Y:S02]  /*6820*/  ISETP.LT.OR P4, PT, R65.reuse, 0x42, P4 ;  /* 0x000000424100780c */ /* 0x040fe40002781670 */
[C---:B------:R-:W-:Y:S02]  /*6830*/  ISETP.LT.OR P5, PT, R65.reuse, 0x49, P5 ;  /* 0x000000494100780c */ /* 0x040fe40002fa1670 */
[----:B------:R-:W-:Y:S02]  /*6840*/  ISETP.LT.OR P6, PT, R65, 0x4a, P6 ;  /* 0x0000004a4100780c */ /* 0x000fe400037c1670 */
[----:B------:R-:W-:Y:S01]  /*6850*/  FSEL R80, R55, -INF , !P4 ;  /* 0xff80000037507808 */ /* 0x000fe20006000000 */
[----:B------:R-:W-:Y:S01]  /*6860*/  IMAD.IADD R55, R2, 0x1, R153 ;  /* 0x0000000102377824 */ /* 0x000fe200078e0299 */
        /* <DEDUP_REMOVED lines=51> */
.L_x_6432:
[----:B------:R-:W-:-:S05]  /*6ba0*/  IMAD.U32 R158, RZ, RZ, UR56 ;  /* 0x00000038ff9e7e24 */ /* 0x000fca000f8e00ff */
[----:B------:R-:W-:-:S13]  /*6bb0*/  ISETP.NE.AND P4, PT, R158, 0x1, PT ;  /* 0x000000019e00780c */ /* 0x000fda0003f85270 */
[----:B------:R-:W1:Y:S02]  /*6bc0*/  @P4 LDC.64 R34, c[0x0][0x9e8] ;  /* 0x00027a00ff224b82 */ /* 0x000e640000000a00 */
[----:B-1----:R-:W-:-:S05]  /*6bd0*/  @P4 IMAD.HI.U32 R34, R9, R34, RZ ;  /* 0x0000002209224227 */ /* 0x002fca00078e00ff */
[----:B------:R-:W-:-:S07]  /*6be0*/  @P4 SHF.R.U32.HI R9, RZ, R35, R34 ;  /* 0x00000023ff094219 */ /* 0x000fce0000011622 */
.L_x_6433:
[----:B------:R-:W-:Y:S05]  /*6bf0*/  BSYNC B0 ;  /* 0x0000000000007941 */ /* 0x000fea0003800000 */
.L_x_6431:
[----:B------:R-:W-:-:S04]  /*6c00*/  IMAD R9, R9, R158, -R83 ;  /* 0x0000009e09097224 */ /* 0x000fc800078e0a53 */
[----:B------:R-:W-:-:S05]  /*6c10*/  IMAD R34, R16, -0x2, R9 ;  /* 0xfffffffe10227824 */ /* 0x000fca00078e0209 */
[----:B------:R-:W-:Y:S02]  /*6c20*/  VIADDMNMX R53, R34, R158, R53, PT ;  /* 0x0000009e22357246 */ /* 0x000fe40003800135 */
[----:B------:R-:W-:-:S07]  /*6c30*/  VIMNMX R55, R55, R34, !PT ;  /* 0x0000002237377248 */ /* 0x000fce0007fe0100 */
.L_x_6430:
[----:B------:R-:W-:Y:S01]  /*6c40*/  FMNMX.FTZ R9, R182, R7, !PT ;  /* 0x00000007b6097209 */ /* 0x000fe20007810000 */
[----:B------:R-:W-:Y:S01]  /*6c50*/  UMOV UR36, UR60 ;  /* 0x0000003c00247c82 */ /* 0x000fe20008000000 */
[----:B------:R-:W-:Y:S02]  /*6c60*/  ISETP.GT.AND P5, PT, R55, 0x8, P3 ;  /* 0x000000083700780c */ /* 0x000fe40001fa4270 */
[----:B------:R-:W-:Y:S02]  /*6c70*/  FMNMX.FTZ R9, R180, R9, !PT ;  /* 0x00000009b4097209 */ /* 0x000fe40007810000 */
[----:B------:R-:W-:Y:S02]  /*6c80*/  ISETP.LT.OR P5, PT, R53, 0x9, P5 ;  /* 0x000000093500780c */ /* 0x000fe40002fa1670 */
[----:B------:R-:W-:Y:S02]  /*6c90*/  FMNMX.FTZ R9, R174, R9, !PT ;  /* 0x00000009ae097209 */ /* 0x000fe40007810000 */
[----:B------:R-:W-:-:S02]  /*6ca0*/  FSEL R158, R14, -INF , !P5 ;  /* 0xff8000000e9e7808 */ /* 0x000fc40006800000 */
[----:B------:R-:W-:Y:S02]  /*6cb0*/  FMNMX.FTZ R9, R196, R9, !PT ;  /* 0x00000009c4097209 */ /* 0x000fe40007810000 */
[C---:B------:R-:W-:Y:S02]  /*6cc0*/  ISETP.GT.AND P5, PT, R55.reuse, 0x11, P3 ;  /* 0x000000113700780c */ /* 0x040fe40001fa4270 */
[----:B------:R-:W-:Y:S02]  /*6cd0*/  FMNMX.FTZ R9, R176, R9, !PT ;  /* 0x00000009b0097209 */ /* 0x000fe40007810000 */
[----:B------:R-:W-:Y:S02]  /*6ce0*/  ISETP.GT.AND P4, PT, R55, 0x9, P3 ;  /* 0x000000093700780c */ /* 0x000fe40001f84270 */
[----:B------:R-:W-:Y:S02]  /*6cf0*/  FMNMX.FTZ R9, R194, R9, !PT ;  /* 0x00000009c2097209 */ /* 0x000fe40007810000 */
[----:B------:R-:W-:-:S02]  /*6d00*/  ISETP.LT.OR P5, PT, R53, 0x12, P5 ;  /* 0x000000123500780c */ /* 0x000fc40002fa1670 */
[----:B------:R-:W-:Y:S02]  /*6d10*/  FMNMX.FTZ R9, R178, R9, !PT ;  /* 0x00000009b2097209 */ /* 0x000fe40007810000 */
[----:B------:R-:W-:Y:S02]  /*6d20*/  ISETP.LT.OR P4, PT, R53, 0xa, P4 ;  /* 0x0000000a3500780c */ /* 0x000fe40002781670 */
[----:B------:R-:W-:Y:S02]  /*6d30*/  FMNMX.FTZ R9, R192, R9, !PT ;  /* 0x00000009c0097209 */ /* 0x000fe40007810000 */
[----:B------:R-:W-:Y:S02]  /*6d40*/  FSEL R20, R20, -INF , !P5 ;  /* 0xff80000014147808 */ /* 0x000fe40006800000 */
[----:B------:R-:W-:Y:S02]  /*6d50*/  FMNMX.FTZ R9, R172, R9, !PT ;  /* 0x00000009ac097209 */ /* 0x000fe40007810000 */
[----:B------:R-:W-:-:S02]  /*6d60*/  ISETP.GT.AND P5, PT, R55, 0x19, P3 ;  /* 0x000000193700780c */ /* 0x000fc40001fa4270 */
[----:B------:R-:W-:Y:S02]  /*6d70*/  FMNMX.FTZ R9, R156, R9, !PT ;  /* 0x000000099c097209 */ /* 0x000fe40007810000 */
[----:B------:R-:W-:Y:S02]  /*6d80*/  ISETP.GT.AND P6, PT, R55, 0x1, P3 ;  /* 0x000000013700780c */ /* 0x000fe40001fc4270 */
[----:B------:R-:W-:Y:S02]  /*6d90*/  FMNMX.FTZ R9, R162, R9, !PT ;  /* 0x00000009a2097209 */ /* 0x000fe40007810000 */
[----:B------:R-:W-:Y:S02]  /*6da0*/  FSEL R160, R15, -INF , !P4 ;  /* 0xff8000000fa07808 */ /* 0x000fe40006000000 */
[----:B------:R-:W-:Y:S02]  /*6db0*/  FMNMX.FTZ R9, R154, R9, !PT ;  /* 0x000000099a097209 */ /* 0x000fe40007810000 */
[----:B------:R-:W-:-:S02]  /*6dc0*/  ISETP.GT.AND P4, PT, R55, 0x18, P3 ;  /* 0x000000183700780c */ /* 0x000fc40001f84270 */
[----:B------:R-:W-:Y:S02]  /*6dd0*/  FMNMX.FTZ R9, R152, R9, !PT ;  /* 0x0000000998097209 */ /* 0x000fe40007810000 */
[C---:B------:R-:W-:Y:S02]  /*6de0*/  ISETP.LT.OR P5, PT, R53.reuse, 0x1a, P5 ;  /* 0x0000001a3500780c */ /* 0x040fe40002fa1670 */
[----:B------:R-:W-:Y:S02]  /*6df0*/  FMNMX.FTZ R9, R170, R9, !PT ;  /* 0x00000009aa097209 */ /* 0x000fe40007810000 */
[C---:B------:R-:W-:Y:S02]  /*6e00*/  ISETP.LT.OR P6, PT, R53.reuse, 0x2, P6 ;  /* 0x000000023500780c */ /* 0x040fe400037c1670 */
[----:B------:R-:W-:Y:S02]  /*6e10*/  FMNMX.FTZ R9, R86, R9, !PT ;  /* 0x0000000956097209 */ /* 0x000fe40007810000 */
[----:B------:R-:W-:-:S02]  /*6e20*/  ISETP.LT.OR P4, PT, R53, 0x19, P4 ;  /* 0x000000193500780c */ /* 0x000fc40002781670 */
[----:B------:R-:W-:Y:S02]  /*6e30*/  FMNMX.FTZ R9, R84, R9, !PT ;  /* 0x0000000954097209 */ /* 0x000fe40007810000 */
[----:B------:R-:W-:Y:S02]  /*6e40*/  FSEL R26, R26, -INF , !P5 ;  /* 0xff8000001a1a7808 */ /* 0x000fe40006800000 */
        /* <DEDUP_REMOVED lines=21> */
[----:B------:R-:W-:-:S02]  /*6fa0*/  ISETP.GT.AND P5, PT, R55, RZ, P3 ;  /* 0x000000ff3700720c */ /* 0x000fc40001fa4270 */
[----:B------:R-:W-:Y:S02]  /*6fb0*/  FMNMX.FTZ R9, R60, R9, !PT ;  /* 0x000000093c097209 */ /* 0x000fe40007810000 */
[----:B------:R-:W-:Y:S02]  /*6fc0*/  FSEL R32, R32, -INF , !P4 ;  /* 0xff80000020207808 */ /* 0x000fe40006000000 */
[----:B------:R-:W-:Y:S02]  /*6fd0*/  FMNMX.FTZ R9, R56, R9, !PT ;  /* 0x0000000938097209 */ /* 0x000fe40007810000 */
[----:B------:R-:W-:Y:S02]  /*6fe0*/  ISETP.GT.AND P4, PT, R55, 0x28, P3 ;  /* 0x000000283700780c */ /* 0x000fe40001f84270 */
[----:B------:R-:W-:Y:S02]  /*6ff0*/  FMNMX.FTZ R9, R58, R9, !PT ;  /* 0x000000093a097209 */ /* 0x000fe40007810000 */
[----:B------:R-:W-:-:S02]  /*7000*/  ISETP.LT.OR P5, PT, R53, 0x1, P5 ;  /* 0x000000013500780c */ /* 0x000fc40002fa1670 */
[----:B------:R-:W-:Y:S02]  /*7010*/  FMNMX.FTZ R9, R54, R9, !PT ;  /* 0x0000000936097209 */ /* 0x000fe40007810000 */
[----:B------:R-:W-:Y:S02]  /*7020*/  ISETP.LT.OR P4, PT, R53, 0x29, P4 ;  /* 0x000000293500780c */ /* 0x000fe40002781670 */
[----:B------:R-:W-:Y:S02]  /*7030*/  FMNMX.FTZ R35, R52, R9, !PT ;  /* 0x0000000934237209 */ /* 0x000fe40007810000 */
[----:B------:R-:W1:Y:S01]  /*7040*/  LDC R9, c[0x0][0x988] ;  /* 0x00026200ff097b82 */ /* 0x000e620000000800 */
[----:B------:R-:W-:Y:S02]  /*7050*/  FSEL R27, R12, -INF , !P5 ;  /* 0xff8000000c1b7808 */ /* 0x000fe40006800000 */
[----:B------:R-:W2:Y:S01]  /*7060*/  SHFL.BFLY PT, R34, R35, 0x2, 0x1f ;  /* 0x0c401f0023227f89 */ /* 0x000ea200000e0000 */
        /* <DEDUP_REMOVED lines=12> */
[----:B--2---:R-:W-:-:S02]  /*7130*/  FMNMX.FTZ R57, R35, R34, !PT ;  /* 0x0000002223397209 */ /* 0x004fc40007810000 */
[----:B------:R-:W-:Y:S02]  /*7140*/  FMNMX.FTZ R25, R166, R25, !PT ;  /* 0x00000019a6197209 */ /* 0x000fe40007810000 */
[----:B------:R-:W-:Y:S01]  /*7150*/  ISETP.GT.AND P5, PT, R55, 0x40, P3 ;  /* 0x000000403700780c */ /* 0x000fe20001fa4270 */
[----:B------:R-:W2:Y:S03]  /*7160*/  SHFL.BFLY PT, R34, R57, 0x1, 0x1f ;  /* 0x0c201f0039227f89 */ /* 0x000ea600000e0000 */
[----:B------:R-:W-:Y:S02]  /*7170*/  ISETP.LT.OR P5, PT, R53, 0x41, P5 ;  /* 0x000000413500780c */ /* 0x000fe40002fa1670 */
[----:B--2---:R-:W-:-:S04]  /*7180*/  FMNMX.FTZ R34, R57, R34, !PT ;  /* 0x0000002239227209 */ /* 0x004fc80007810000 */
[C---:B------:R-:W-:Y:S01]  /*7190*/  FSETP.NEU.FTZ.AND P6, PT, R34.reuse, -INF , PT ;  /* 0xff8000002200780b */ /* 0x040fe20003fdd000 */
[----:B-1----:R-:W-:-:S05]  /*71a0*/  FMUL.FTZ R35, R34, R9 ;  /* 0x0000000922237220 */ /* 0x002fca0000410000 */
[----:B------:R-:W-:-:S05]  /*71b0*/  FSEL R35, R35, RZ, P6 ;  /* 0x000000ff23237208 */ /* 0x000fca0003000000 */
[-CC-:B------:R-:W-:Y:S01]  /*71c0*/  FFMA.FTZ R13, R182, R9.reuse, -R35.reuse ;  /* 0x00000009b60d7223 */ /* 0x180fe20000010823 */
[-CC-:B------:R-:W-:Y:S01]  /*71d0*/  FFMA.FTZ R182, R174, R9.reuse, -R35.reuse ;  /* 0x00000009aeb67223 */ /* 0x180fe20000010823 */
[----:B------:R-:W-:Y:S01]  /*71e0*/  FSEL R174, R33, -INF , !P4 ;  /* 0xff80000021ae7808 */ /* 0x000fe20006000000 */
[-CC-:B------:R-:W-:Y:S01]  /*71f0*/  FFMA.FTZ R31, R194, R9.reuse, -R35.reuse ;  /* 0x00000009c21f7223 */ /* 0x180fe20000010823 */
[----:B------:R-:W-:Y:S01]  /*7200*/  ISETP.GT.AND P4, PT, R55, 0x29, P3 ;  /* 0x000000293700780c */ /* 0x000fe20001f84270 */
[-CC-:B------:R-:W-:Y:S01]  /*7210*/  FFMA.FTZ R15, R196, R9.reuse, -R35.reuse ;  /* 0x00000009c40f7223 */ /* 0x180fe20000010823 */
[-CC-:B------:R-:W-:Y:S01]  /*7220*/  FFMA.FTZ R162, R162, R9.reuse, -R35.reuse ;  /* 0x00000009a2a27223 */ /* 0x180fe20000010823 */
[----:B------:R1:W-:Y:S01]  /*7230*/  MUFU.EX2 R21, R31 ;  /* 0x0000001f00157308 */ /* 0x0003e20000000800 */
[----:B------:R-:W-:Y:S01]  /*7240*/  ISETP.LT.OR P4, PT, R53, 0x2a, P4 ;  /* 0x0000002a3500780c */ /* 0x000fe20002781670 */
[-CC-:B------:R-:W-:Y:S01]  /*7250*/  FFMA.FTZ R84, R84, R9.reuse, -R35.reuse ;  /* 0x0000000954547223 */ /* 0x180fe20000010823 */
[-CC-:B------:R-:W-:Y:S01]  /*7260*/  FFMA.FTZ R180, R180, R9.reuse, -R35.reuse ;  /* 0x00000009b4b47223 */ /* 0x180fe20000010823 */
[-CC-:B------:R-:W-:Y:S01]  /*7270*/  FFMA.FTZ R176, R176, R9.reuse, -R35.reuse ;  /* 0x00000009b0b07223 */ /* 0x180fe20000010823 */
[----:B------:R-:W-:Y:S01]  /*7280*/  FSEL R24, R24, -INF , !P4 ;  /* 0xff80000018187808 */ /* 0x000fe20006000000 */
[-CC-:B------:R-:W-:Y:S01]  /*7290*/  FFMA.FTZ R178, R178, R9.reuse, -R35.reuse ;  /* 0x00000009b2b27223 */ /* 0x180fe20000010823 */
[----:B------:R-:W-:Y:S01]  /*72a0*/  ISETP.GT.AND P4, PT, R55, 0x31, P3 ;  /* 0x000000313700780c */ /* 0x000fe20001f84270 */
[----:B------:R-:W-:Y:S01]  /*72b0*/  MUFU.EX2 R13, R13 ;  /* 0x0000000d000d7308 */ /* 0x000fe20000000800 */
[-CC-:B-1----:R-:W-:Y:S01]  /*72c0*/  FFMA.FTZ R31, R192, R9.reuse, -R35.reuse ;  /* 0x00000009c01f7223 */ /* 0x182fe20000010823 */
[----:B------:R-:W-:Y:S01]  /*72d0*/  FSEL R192, R39, -INF , !P5 ;  /* 0xff80000027c07808 */ /* 0x000fe20006800000 */
[-CC-:B------:R-:W-:Y:S01]  /*72e0*/  FFMA.FTZ R39, R152, R9.reuse, -R35.reuse ;  /* 0x0000000998277223 */ /* 0x180fe20000010823 */
[----:B------:R-:W-:Y:S01]  /*72f0*/  ISETP.LT.OR P4, PT, R53, 0x32, P4 ;  /* 0x000000323500780c */ /* 0x000fe20002781670 */
[-CC-:B------:R-:W-:Y:S01]  /*7300*/  FFMA.FTZ R172, R172, R9.reuse, -R35.reuse ;  /* 0x00000009acac7223 */ /* 0x180fe20000010823 */
[C---:B------:R-:W-:Y:S01]  /*7310*/  ISETP.GT.AND P5, PT, R55.reuse, 0x48, P3 ;  /* 0x000000483700780c */ /* 0x040fe20001fa4270 */
[-CC-:B------:R-:W-:Y:S01]  /*7320*/  FFMA.FTZ R64, R64, R9.reuse, -R35.reuse ;  /* 0x0000000940407223 */ /* 0x180fe20000010823 */
[----:B------:R-:W-:Y:S01]  /*7330*/  FSEL R28, R28, -INF , !P4 ;  /* 0xff8000001c1c7808 */ /* 0x000fe20006000000 */
[----:B------:R-:W-:Y:S01]  /*7340*/  MUFU.EX2 R180, R180 ;  /* 0x000000b400b47308 */ /* 0x000fe20000000800 */
[----:B------:R-:W-:Y:S01]  /*7350*/  ISETP.GT.AND P4, PT, R55, 0x39, P3 ;  /* 0x000000393700780c */ /* 0x000fe20001f84270 */
[-CC-:B------:R-:W-:Y:S01]  /*7360*/  FFMA.FTZ R60, R60, R9.reuse, -R35.reuse ;  /* 0x000000093c3c7223 */ /* 0x180fe20000010823 */
[C---:B------:R-:W-:Y:S01]  /*7370*/  ISETP.LT.OR P5, PT, R53.reuse, 0x49, P5 ;  /* 0x000000493500780c */ /* 0x040fe20002fa1670 */
[----:B------:R-:W-:Y:S01]  /*7380*/  FFMA.FTZ R52, R52, R9, -R35 ;  /* 0x0000000934347223 */ /* 0x000fe20000010823 */
[----:B------:R-:W-:-:S02]  /*7390*/  ISETP.LT.OR P4, PT, R53, 0x3a, P4 ;  /* 0x0000003a3500780c */ /* 0x000fc40002781670 */
[----:B------:R-:W-:Y:S01]  /*73a0*/  FSEL R38, R38, -INF , !P5 ;  /* 0xff80000026267808 */ /* 0x000fe20006800000 */
[----:B------:R-:W-:Y:S01]  /*73b0*/  MUFU.EX2 R182, R182 ;  /* 0x000000b600b67308 */ /* 0x000fe20000000800 */
[----:B------:R-:W-:Y:S02]  /*73c0*/  FSEL R194, R29, -INF , !P4 ;  /* 0xff8000001dc27808 */ /* 0x000fe40006000000 */
[----:B------:R-:W-:Y:S02]  /*73d0*/  FMNMX.FTZ R29, R26, R25, !PT ;  /* 0x000000191a1d7209 */ /* 0x000fe40007810000 */
[----:B------:R-:W-:Y:S02]  /*73e0*/  ISETP.GT.AND P4, PT, R55, 0x41, P3 ;  /* 0x000000413700780c */ /* 0x000fe40001f84270 */
[----:B------:R-:W-:Y:S01]  /*73f0*/  FMNMX.FTZ R29, R32, R29, !PT ;  /* 0x0000001d201d7209 */ /* 0x000fe20007810000 */
[----:B------:R1:W-:Y:S01]  /*7400*/  MUFU.EX2 R25, R31 ;  /* 0x0000001f00197308 */ /* 0x0003e20000000800 */
[----:B------:R-:W-:-:S02]  /*7410*/  ISETP.LT.OR P4, PT, R53, 0x42, P4 ;  /* 0x000000423500780c */ /* 0x000fc40002781670 */
[----:B------:R-:W-:Y:S02]  /*7420*/  FMNMX.FTZ R29, R168, R29, !PT ;  /* 0x0000001da81d7209 */ /* 0x000fe40007810000 */
[----:B------:R-:W-:Y:S01]  /*7430*/  FSEL R196, R37, -INF , !P4 ;  /* 0xff80000025c47808 */ /* 0x000fe20006000000 */
[----:B------:R-:W-:Y:S01]  /*7440*/  FFMA.FTZ R37, R156, R9, -R35 ;  /* 0x000000099c257223 */ /* 0x000fe20000010823 */
[----:B------:R-:W-:Y:S01]  /*7450*/  FMNMX.FTZ R29, R174, R29, !PT ;  /* 0x0000001dae1d7209 */ /* 0x000fe20007810000 */
[----:B------:R-:W-:Y:S01]  /*7460*/  MUFU.EX2 R15, R15 ;  /* 0x0000000f000f7308 */ /* 0x000fe20000000800 */
[C---:B------:R-:W-:Y:S02]  /*7470*/  ISETP.GT.AND P4, PT, R55.reuse, 0x49, P3 ;  /* 0x000000493700780c */ /* 0x040fe40001f84270 */
[----:B-1----:R-:W-:Y:S02]  /*7480*/  FMNMX.FTZ R31, R24, R29, !PT ;  /* 0x0000001d181f7209 */ /* 0x002fe40007810000 */
[----:B------:R-:W-:-:S02]  /*7490*/  ISETP.GT.AND P5, PT, R55, 0x50, P3 ;  /* 0x000000503700780c */ /* 0x000fc40001fa4270 */
[----:B------:R-:W-:Y:S01]  /*74a0*/  FMNMX.FTZ R31, R12, R31, !PT ;  /* 0x0000001f0c1f7209 */ /* 0x000fe20007810000 */
[----:B------:R1:W-:Y:S01]  /*74b0*/  MUFU.EX2 R29, R37 ;  /* 0x00000025001d7308 */ /* 0x0003e20000000800 */
[C---:B------:R-:W-:Y:S02]  /*74c0*/  ISETP.LT.OR P4, PT, R53.reuse, 0x4a, P4 ;  /* 0x0000004a3500780c */ /* 0x040fe40002781670 */
[----:B------:R-:W-:Y:S02]  /*74d0*/  FMNMX.FTZ R33, R28, R31, !PT ;  /* 0x0000001f1c217209 */ /* 0x000fe40007810000 */
[----:B------:R-:W-:Y:S02]  /*74e0*/  ISETP.LT.OR P5, PT, R53, 0x51, P5 ;  /* 0x000000513500780c */ /* 0x000fe40002fa1670 */
[----:B------:R-:W-:Y:S01]  /*74f0*/  FMNMX.FTZ R33, R30, R33, !PT ;  /* 0x000000211e217209 */ /* 0x000fe20007810000 */
[----:B------:R2:W-:Y:S01]  /*7500*/  MUFU.EX2 R31, R162 ;  /* 0x000000a2001f7308 */ /* 0x0005e20000000800 */
[----:B------:R-:W-:Y:S01]  /*7510*/  FSEL R156, R36, -INF , !P4 ;  /* 0xff800000249c7808 */ /* 0x000fe20006000000 */
[----:B------:R-:W-:Y:S01]  /*7520*/  FFMA.FTZ R36, R154, R9, -R35 ;  /* 0x000000099a247223 */ /* 0x000fe20000010823 */
[----:B------:R-:W-:-:S02]  /*7530*/  FMNMX.FTZ R33, R194, R33, !PT ;  /* 0x00000021c2217209 */ /* 0x000fc40007810000 */
[C---:B------:R-:W-:Y:S02]  /*7540*/  ISETP.GT.AND P4, PT, R55.reuse, 0x51, P3 ;  /* 0x000000513700780c */ /* 0x040fe40001f84270 */
[----:B------:R-:W-:Y:S01]  /*7550*/  FMNMX.FTZ R33, R192, R33, !PT ;  /* 0x00000021c0217209 */ /* 0x000fe20007810000 */
[----:B------:R-:W-:Y:S01]  /*7560*/  MUFU.EX2 R176, R176 ;  /* 0x000000b000b07308 */ /* 0x000fe20000000800 */
[----:B------:R-:W-:Y:S02]  /*7570*/  FSEL R42, R42, -INF , !P5 ;  /* 0xff8000002a2a7808 */ /* 0x000fe40006800000 */
[----:B-1----:R-:W-:Y:S02]  /*7580*/  FMNMX.FTZ R37, R196, R33, !PT ;  /* 0x00000021c4257209 */ /* 0x002fe40007810000 */
[----:B------:R-:W-:Y:S02]  /*7590*/  ISETP.GT.AND P5, PT, R55, 0x58, P3 ;  /* 0x000000583700780c */ /* 0x000fe40001fa4270 */
[----:B------:R-:W-:Y:S01]  /*75a0*/  ISETP.LT.OR P4, PT, R53, 0x52, P4 ;  /* 0x000000523500780c */ /* 0x000fe20002781670 */
[----:B------:R1:W-:Y:S01]  /*75b0*/  MUFU.EX2 R33, R39 ;  /* 0x0000002700217308 */ /* 0x0003e20000000800 */
[----:B------:R-:W-:-:S02]  /*75c0*/  FMNMX.FTZ R37, R38, R37, !PT ;  /* 0x0000002526257209 */ /* 0x000fc40007810000 */
[----:B------:R-:W-:Y:S02]  /*75d0*/  ISETP.LT.OR P5, PT, R53, 0x59, P5 ;  /* 0x000000593500780c */ /* 0x000fe40002fa1670 */
[----:B------:R-:W-:Y:S02]  /*75e0*/  FSEL R40, R40, -INF , !P4 ;  /* 0xff80000028287808 */ /* 0x000fe40006000000 */
[----:B------:R-:W-:Y:S01]  /*75f0*/  FMNMX.FTZ R37, R156, R37, !PT ;  /* 0x000000259c257209 */ /* 0x000fe20007810000 */
[----:B------:R-:W-:Y:S01]  /*7600*/  MUFU.EX2 R178, R178 ;  /* 0x000000b200b27308 */ /* 0x000fe20000000800 */
[----:B------:R-:W-:Y:S02]  /*7610*/  ISETP.GT.AND P4, PT, R55, 0x59, P3 ;  /* 0x000000593700780c */ /* 0x000fe40001f84270 */
[----:B------:R-:W-:Y:S01]  /*7620*/  FSEL R154, R43, -INF , !P5 ;  /* 0xff8000002b9a7808 */ /* 0x000fe20006800000 */
[----:B------:R-:W-:Y:S01]  /*7630*/  FFMA.FTZ R43, R82, R9, -R35 ;  /* 0x00000009522b7223 */ /* 0x000fe20000010823 */
[----:B------:R-:W-:-:S02]  /*7640*/  FMNMX.FTZ R37, R42, R37, !PT ;  /* 0x000000252a257209 */ /* 0x000fc40007810000 */
[----:B------:R-:W-:Y:S01]  /*7650*/  ISETP.GT.AND P5, PT, R55, 0x60, P3 ;  /* 0x000000603700780c */ /* 0x000fe20001fa4270 */
[----:B------:R-:W-:Y:S01]  /*7660*/  MUFU.EX2 R172, R172 ;  /* 0x000000ac00ac7308 */ /* 0x000fe20000000800 */
[C---:B------:R-:W-:Y:S02]  /*7670*/  ISETP.LT.OR P4, PT, R53.reuse, 0x5a, P4 ;  /* 0x0000005a3500780c */ /* 0x040fe40002781670 */
[----:B------:R-:W-:Y:S02]  /*7680*/  FMNMX.FTZ R37, R40, R37, !PT ;  /* 0x0000002528257209 */ /* 0x000fe40007810000 */
[----:B------:R-:W-:Y:S02]  /*7690*/  ISETP.LT.OR P5, PT, R53, 0x61, P5 ;  /* 0x000000613500780c */ /* 0x000fe40002fa1670 */
[----:B------:R-:W-:Y:S01]  /*76a0*/  FSEL R152, R41, -INF , !P4 ;  /* 0xff80000029987808 */ /* 0x000fe20006000000 */
[-CC-:B------:R-:W-:Y:S01]  /*76b0*/  FFMA.FTZ R41, R170, R9.reuse, -R35.reuse ;  /* 0x00000009aa297223 */ /* 0x180fe20000010823 */
[----:B------:R-:W-:Y:S01]  /*76c0*/  ISETP.GT.AND P4, PT, R55, 0x61, P3 ;  /* 0x000000613700780c */ /* 0x000fe20001f84270 */
[----:B------:R-:W-:Y:S01]  /*76d0*/  FFMA.FTZ R170, R86, R9, -R35 ;  /* 0x0000000956aa7223 */ /* 0x000fe20000010823 */
[----:B------:R-:W-:Y:S01]  /*76e0*/  FMNMX.FTZ R37, R154, R37, !PT ;  /* 0x000000259a257209 */ /* 0x000fe20007810000 */
[----:B------:R-:W-:Y:S01]  /*76f0*/  MUFU.EX2 R36, R36 ;  /* 0x0000002400247308 */ /* 0x000fe20000000800 */
[----:B--2---:R-:W-:-:S02]  /*7700*/  FSEL R162, R44, -INF , !P5 ;  /* 0xff8000002ca27808 */ /* 0x004fc40006800000 */
[----:B------:R-:W-:Y:S02]  /*7710*/  ISETP.GT.AND P5, PT, R55, 0x68, P3 ;  /* 0x000000683700780c */ /* 0x000fe40001fa4270 */
[C---:B------:R-:W-:Y:S02]  /*7720*/  ISETP.LT.OR P4, PT, R53.reuse, 0x62, P4 ;  /* 0x000000623500780c */ /* 0x040fe40002781670 */
[----:B-1----:R-:W-:Y:S01]  /*7730*/  FMNMX.FTZ R39, R152, R37, !PT ;  /* 0x0000002598277209 */ /* 0x002fe20007810000 */
[----:B------:R1:W-:Y:S01]  /*7740*/  MUFU.EX2 R44, R41 ;  /* 0x00000029002c7308 */ /* 0x0003e20000000800 */
[----:B------:R-:W-:Y:S02]  /*7750*/  ISETP.LT.OR P5, PT, R53, 0x69, P5 ;  /* 0x000000693500780c */ /* 0x000fe40002fa1670 */
[----:B------:R-:W-:Y:S01]  /*7760*/  FSEL R86, R45, -INF , !P4 ;  /* 0xff8000002d567808 */ /* 0x000fe20006000000 */
[----:B------:R-:W-:Y:S01]  /*7770*/  FFMA.FTZ R45, R80, R9, -R35 ;  /* 0x00000009502d7223 */ /* 0x000fe20000010823 */
[----:B------:R-:W-:-:S02]  /*7780*/  ISETP.GT.AND P4, PT, R55, 0x69, P3 ;  /* 0x000000693700780c */ /* 0x000fc40001f84270 */
[----:B------:R-:W-:Y:S01]  /*7790*/  FMNMX.FTZ R39, R162, R39, !PT ;  /* 0x00000027a2277209 */ /* 0x000fe20007810000 */
[----:B------:R2:W-:Y:S01]  /*77a0*/  MUFU.EX2 R37, R84 ;  /* 0x0000005400257308 */ /* 0x0005e20000000800 */
[----:B------:R-:W-:Y:S01]  /*77b0*/  FSEL R198, R47, -INF , !P5 ;  /* 0xff8000002fc67808 */ /* 0x000fe20006800000 */
[----:B------:R-:W-:Y:S01]  /*77c0*/  FFMA.FTZ R47, R78, R9, -R35 ;  /* 0x000000094e2f7223 */ /* 0x000fe20000010823 */
[----:B------:R-:W-:Y:S02]  /*77d0*/  ISETP.GT.AND P5, PT, R55, 0x70, P3 ;  /* 0x000000703700780c */ /* 0x000fe40001fa4270 */
[C---:B------:R-:W-:Y:S02]  /*77e0*/  ISETP.LT.OR P4, PT, R53.reuse, 0x6a, P4 ;  /* 0x0000006a3500780c */ /* 0x040fe40002781670 */
[----:B-1----:R-:W-:Y:S01]  /*77f0*/  FMNMX.FTZ R41, R86, R39, !PT ;  /* 0x0000002756297209 */ /* 0x002fe20007810000 */
[----:B------:R-:W-:Y:S01]  /*7800*/  MUFU.EX2 R170, R170 ;  /* 0x000000aa00aa7308 */ /* 0x000fe20000000800 */
[----:B------:R-:W-:-:S02]  /*7810*/  ISETP.LT.OR P5, PT, R53, 0x71, P5 ;  /* 0x000000713500780c */ /* 0x000fc40002fa1670 */
[----:B------:R-:W-:Y:S02]  /*7820*/  FSEL R46, R46, -INF , !P4 ;  /* 0xff8000002e2e7808 */ /* 0x000fe40006000000 */
[----:B------:R-:W-:Y:S02]  /*7830*/  ISETP.GT.AND P4, PT, R55, 0x71, P3 ;  /* 0x000000713700780c */ /* 0x000fe40001f84270 */
[----:B------:R-:W-:Y:S01]  /*7840*/  FMNMX.FTZ R41, R198, R41, !PT ;  /* 0x00000029c6297209 */ /* 0x000fe20007810000 */
[----:B------:R1:W-:Y:S01]  /*7850*/  MUFU.EX2 R39, R43 ;  /* 0x0000002b00277308 */ /* 0x0003e20000000800 */
[----:B------:R-:W-:Y:S02]  /*7860*/  FSEL R82, R49, -INF , !P5 ;  /* 0xff80000031527808 */ /* 0x000fe40006800000 */
[----:B------:R-:W-:Y:S02]  /*7870*/  ISETP.GT.AND P5, PT, R55, 0x78, P3 ;  /* 0x000000783700780c */ /* 0x000fe40001fa4270 */
[----:B------:R-:W-:-:S02]  /*7880*/  ISETP.LT.OR P4, PT, R53, 0x72, P4 ;  /* 0x000000723500780c */ /* 0x000fc40002781670 */
[----:B------:R-:W-:Y:S01]  /*7890*/  FMNMX.FTZ R41, R46, R41, !PT ;  /* 0x000000292e297209 */ /* 0x000fe20007810000 */
[----:B------:R-:W-:Y:S01]  /*78a0*/  MUFU.EX2 R64, R64 ;  /* 0x0000004000407308 */ /* 0x000fe20000000800 */
[----:B------:R-:W-:Y:S01]  /*78b0*/  ISETP.GT.AND P3, PT, R55, 0x79, P3 ;  /* 0x000000793700780c */ /* 0x000fe20001f64270 */
[----:B------:R-:W-:Y:S01]  /*78c0*/  FFMA.FTZ R55, R54, R9, -R35 ;  /* 0x0000000936377223 */ /* 0x000fe20000010823 */
[C---:B------:R-:W-:Y:S02]  /*78d0*/  ISETP.LT.OR P5, PT, R53.reuse, 0x79, P5 ;  /* 0x000000793500780c */ /* 0x040fe40002fa1670 */
[----:B------:R-:W-:Y:S02]  /*78e0*/  FSEL R80, R48, -INF , !P4 ;  /* 0xff80000030507808 */ /* 0x000fe40006000000 */
[----:B------:R-:W-:Y:S01]  /*78f0*/  FMNMX.FTZ R41, R82, R41, !PT ;  /* 0x0000002952297209 */ /* 0x000fe20007810000 */
[----:B------:R3:W-:Y:S01]  /*7900*/  MUFU.EX2 R48, R45 ;  /* 0x0000002d00307308 */ /* 0x0007e20000000800 */
[----:B------:R-:W-:-:S02]  /*7910*/  ISETP.LT.OR P3, PT, R53, 0x7a, P3 ;  /* 0x0000007a3500780c */ /* 0x000fc40001f61670 */
[----:B--2---:R-:W-:Y:S01]  /*7920*/  FSEL R84, R50, -INF , !P5 ;  /* 0xff80000032547808 */ /* 0x004fe20006800000 */
[--C-:B------:R-:W-:Y:S01]  /*7930*/  FFMA.FTZ R50, R72, R9, -R35.reuse ;  /* 0x0000000948327223 */ /* 0x100fe20000010823 */
[----:B-1----:R-:W-:Y:S02]  /*7940*/  FMNMX.FTZ R43, R80, R41, !PT ;  /* 0x00000029502b7209 */ /* 0x002fe40007810000 */
[----:B------:R-:W-:Y:S01]  /*7950*/  FSEL R78, R51, -INF , !P3 ;  /* 0xff800000334e7808 */ /* 0x000fe20005800000 */
[--C-:B------:R-:W-:Y:S01]  /*7960*/  FFMA.FTZ R51, R56, R9, -R35.reuse ;  /* 0x0000000938337223 */ /* 0x100fe20000010823 */
[----:B------:R-:W-:Y:S01]  /*7970*/  FMNMX.FTZ R43, R84, R43, !PT ;  /* 0x0000002b542b7209 */ /* 0x000fe20007810000 */
[--C-:B------:R-:W-:Y:S01]  /*7980*/  FFMA.FTZ R56, R58, R9, -R35.reuse ;  /* 0x000000093a387223 */ /* 0x100fe20000010823 */
[----:B------:R-:W-:Y:S01]  /*7990*/  FSEL R58, R34, RZ, P6 ;  /* 0x000000ff223a7208 */ /* 0x000fe20003000000 */
[----:B------:R1:W-:Y:S01]  /*79a0*/  MUFU.EX2 R41, R47 ;  /* 0x0000002f00297308 */ /* 0x0003e20000000800 */
[----:B------:R-:W-:Y:S01]  /*79b0*/  FMNMX.FTZ R49, R78, R43, !PT ;  /* 0x0000002b4e317209 */ /* 0x000fe20007810000 */
[-CC-:B------:R-:W-:Y:S01]  /*79c0*/  FFMA.FTZ R43, R68, R9.reuse, -R35.reuse ;  /* 0x00000009442b7223 */ /* 0x180fe20000010823 */
[-C--:B---3--:R-:W-:Y:S01]  /*79d0*/  FFMA.FTZ R45, R70, R9.reuse, -R35 ;  /* 0x00000009462d7223 */ /* 0x088fe20000010823 */
[----:B------:R-:W-:Y:S01]  /*79e0*/  FADD.FTZ R58, -R58, R7 ;  /* 0x000000073a3a7221 */ /* 0x000fe20000010100 */
[-CC-:B------:R-:W-:Y:S01]  /*79f0*/  FFMA.FTZ R68, R76, R9.reuse, -R35.reuse ;  /* 0x000000094c447223 */ /* 0x180fe20000010823 */
[----:B------:R-:W2:Y:S01]  /*7a00*/  SHFL.BFLY PT, R72, R49, 0x2, 0x1f ;  /* 0x0c401f0031487f89 */ /* 0x000ea200000e0000 */
[-CC-:B------:R-:W-:Y:S01]  /*7a10*/  FFMA.FTZ R70, R74, R9.reuse, -R35.reuse ;  /* 0x000000094a467223 */ /* 0x180fe20000010823 */
[-C--:B------:R-:W-:Y:S01]  /*7a20*/  FMUL.FTZ R58, R58, R9.reuse ;  /* 0x000000093a3a7220 */ /* 0x080fe20000410000 */
[-CC-:B-1----:R-:W-:Y:S01]  /*7a30*/  FFMA.FTZ R47, R66, R9.reuse, -R35.reuse ;  /* 0x00000009422f7223 */ /* 0x182fe20000010823 */
[----:B------:R-:W-:Y:S08]  /*7a40*/  MUFU.EX2 R50, R50 ;  /* 0x0000003200327308 */ /* 0x000ff00000000800 */
[----:B------:R-:W1:Y:S08]  /*7a50*/  MUFU.EX2 R58, R58 ;  /* 0x0000003a003a7308 */ /* 0x000e700000000800 */
[----:B------:R-:W-:Y:S01]  /*7a60*/  MUFU.EX2 R43, R43 ;  /* 0x0000002b002b7308 */ /* 0x000fe20000000800 */
[----:B--2---:R-:W-:Y:S01]  /*7a70*/  FMNMX.FTZ R72, R49, R72, !PT ;  /* 0x0000004831487209 */ /* 0x004fe20007810000 */
[----:B------:R-:W-:-:S06]  /*7a80*/  FFMA.FTZ R49, R62, R9, -R35 ;  /* 0x000000093e317223 */ /* 0x000fcc0000010823 */
[----:B------:R-:W-:Y:S01]  /*7a90*/  MUFU.EX2 R68, R68 ;  /* 0x0000004400447308 */ /* 0x000fe20000000800 */
[----:B------:R-:W2:Y:S01]  /*7aa0*/  SHFL.BFLY PT, R53, R72, 0x1, 0x1f ;  /* 0x0c201f0048357f89 */ /* 0x000ea200000e0000 */
[----:B-1----:R-:W-:Y:S01]  /*7ab0*/  FFMA.FTZ R7, R58, R4, R13 ;  /* 0x000000043a077223 */ /* 0x002fe2000001000d */
[-C--:B------:R-:W-:Y:S01]  /*7ac0*/  FMUL.FTZ R88, R88, R58.reuse ;  /* 0x0000003a58587220 */ /* 0x080fe20000410000 */
[-C--:B------:R-:W-:Y:S01]  /*7ad0*/  FMUL.FTZ R89, R89, R58.reuse ;  /* 0x0000003a59597220 */ /* 0x080fe20000410000 */
[-C--:B------:R-:W-:Y:S01]  /*7ae0*/  FMUL.FTZ R92, R92, R58.reuse ;  /* 0x0000003a5c5c7220 */ /* 0x080fe20000410000 */
[C---:B------:R-:W-:Y:S01]  /*7af0*/  FADD.FTZ R7, R180.reuse, R7 ;  /* 0x00000007b4077221 */ /* 0x040fe20000010000 */
[----:B------:R-:W-:Y:S01]  /*7b00*/  F2FP.F16.F32.PACK_AB R180, R180, R13 ;  /* 0x0000000db4b4723e */ /* 0x000fe200000000ff */
[----:B------:R-:W-:Y:S01]  /*7b10*/  MUFU.EX2 R45, R45 ;  /* 0x0000002d002d7308 */ /* 0x000fe20000000800 */
[----:B------:R-:W-:Y:S01]  /*7b20*/  FMUL.FTZ R93, R93, R58 ;  /* 0x0000003a5d5d7220 */ /* 0x000fe20000410000 */
[----:B------:R-:W-:Y:S01]  /*7b30*/  FADD.FTZ R4, R182, R7 ;  /* 0x00000007b6047221 */ /* 0x000fe20000010000 */
[----:B------:R-:W-:Y:S01]  /*7b40*/  F2FP.F16.F32.PACK_AB R182, R15, R182 ;  /* 0x000000b60fb6723e */ /* 0x000fe200000000ff */
[-C--:B------:R-:W-:Y:S01]  /*7b50*/  FMUL.FTZ R96, R96, R58.reuse ;  /* 0x0000003a60607220 */ /* 0x080fe20000410000 */
[-C--:B------:R-:W-:Y:S01]  /*7b60*/  FMUL.FTZ R97, R97, R58.reuse ;  /* 0x0000003a61617220 */ /* 0x080fe20000410000 */
[----:B------:R-:W-:Y:S01]  /*7b70*/  FADD.FTZ R7, R15, R4 ;  /* 0x000000040f077221 */ /* 0x000fe20000010000 */
[-C--:B------:R-:W-:Y:S01]  /*7b80*/  FMUL.FTZ R100, R100, R58.reuse ;  /* 0x0000003a64647220 */ /* 0x080fe20000410000 */
[----:B------:R-:W-:Y:S01]  /*7b90*/  MUFU.EX2 R70, R70 ;  /* 0x0000004600467308 */ /* 0x000fe20000000800 */
[----:B------:R-:W-:Y:S01]  /*7ba0*/  FMUL.FTZ R101, R101, R58 ;  /* 0x0000003a65657220 */ /* 0x000fe20000410000 */
[----:B------:R-:W-:Y:S01]  /*7bb0*/  FADD.FTZ R4, R176, R7 ;  /* 0x00000007b0047221 */ /* 0x000fe20000010000 */
[----:B------:R-:W-:Y:S01]  /*7bc0*/  F2FP.F16.F32.PACK_AB R176, R21, R176 ;  /* 0x000000b015b0723e */ /* 0x000fe200000000ff */
[-C--:B------:R-:W-:Y:S01]  /*7bd0*/  FMUL.FTZ R104, R104, R58.reuse ;  /* 0x0000003a68687220 */ /* 0x080fe20000410000 */
[-C--:B------:R-:W-:Y:S01]  /*7be0*/  FMUL.FTZ R105, R105, R58.reuse ;  /* 0x0000003a69697220 */ /* 0x080fe20000410000 */
[----:B------:R-:W-:Y:S01]  /*7bf0*/  FADD.FTZ R7, R21, R4 ;  /* 0x0000000415077221 */ /* 0x000fe20000010000 */
[----:B------:R-:W-:Y:S01]  /*7c00*/  FMUL.FTZ R108, R108, R58 ;  /* 0x0000003a6c6c7220 */ /* 0x000fe20000410000 */
[----:B------:R-:W-:Y:S01]  /*7c10*/  MUFU.EX2 R47, R47 ;  /* 0x0000002f002f7308 */ /* 0x000fe20000000800 */
[----:B--2---:R-:W-:Y:S01]  /*7c20*/  FMNMX.FTZ R54, R72, R53, !PT ;  /* 0x0000003548367209 */ /* 0x004fe20007810000 */
[----:B------:R-:W-:Y:S01]  /*7c30*/  FADD.FTZ R4, R178, R7 ;  /* 0x00000007b2047221 */ /* 0x000fe20000010000 */
[----:B------:R-:W-:Y:S01]  /*7c40*/  F2FP.F16.F32.PACK_AB R178, R25, R178 ;  /* 0x000000b219b2723e */ /* 0x000fe200000000ff */
[-C--:B------:R-:W-:Y:S01]  /*7c50*/  FMUL.FTZ R109, R109, R58.reuse ;  /* 0x0000003a6d6d7220 */ /* 0x080fe20000410000 */
[C---:B------:R-:W-:Y:S01]  /*7c60*/  FSETP.NEU.FTZ.AND P3, PT, R54.reuse, -INF , PT ;  /* 0xff8000003600780b */ /* 0x040fe20003f7d000 */
[----:B------:R-:W-:Y:S01]  /*7c70*/  FADD.FTZ R7, R25, R4 ;  /* 0x0000000419077221 */ /* 0x000fe20000010000 */
[-C--:B------:R-:W-:Y:S01]  /*7c80*/  FMUL.FTZ R35, R54, R9.reuse ;  /* 0x0000000936237220 */ /* 0x080fe20000410000 */
[----:B------:R1:W-:Y:S01]  /*7c90*/  MUFU.EX2 R53, R55 ;  /* 0x0000003700357308 */ /* 0x0003e20000000800 */
[----:B------:R-:W-:Y:S01]  /*7ca0*/  FMUL.FTZ R112, R112, R58 ;  /* 0x0000003a70707220 */ /* 0x000fe20000410000 */
[----:B------:R-:W-:Y:S01]  /*7cb0*/  FADD.FTZ R4, R172, R7 ;  /* 0x00000007ac047221 */ /* 0x000fe20000010000 */
[----:B------:R-:W-:Y:S01]  /*7cc0*/  IMAD.U32 R7, RZ, RZ, UR37 ;  /* 0x00000025ff077e24 */ /* 0x000fe2000f8e00ff */
[----:B------:R-:W-:Y:S01]  /*7cd0*/  FSEL R35, R35, RZ, P3 ;  /* 0x000000ff23237208 */ /* 0x000fe20001800000 */
[----:B------:R-:W-:Y:S01]  /*7ce0*/  UMOV UR37, UR61 ;  /* 0x0000003d00257c82 */ /* 0x000fe20008000000 */
[C---:B------:R-:W-:Y:S01]  /*7cf0*/  FADD.FTZ R4, R29.reuse, R4 ;  /* 0x000000041d047221 */ /* 0x040fe20000010000 */
[----:B------:R-:W-:Y:S01]  /*7d00*/  F2FP.F16.F32.PACK_AB R172, R29, R172 ;  /* 0x000000ac1dac723e */ /* 0x000fe200000000ff */
[----:B------:R-:W-:Y:S01]  /*7d10*/  MUFU.EX2 R49, R49 ;  /* 0x0000003100317308 */ /* 0x000fe20000000800 */
[-CC-:B------:R-:W-:Y:S01]  /*7d20*/  FFMA.FTZ R62, R27, R9.reuse, -R35.reuse ;  /* 0x000000091b3e7223 */ /* 0x180fe20000010823 */
[-CC-:B------:R-:W-:Y:S01]  /*7d30*/  FFMA.FTZ R171, R30, R9.reuse, -R35.reuse ;  /* 0x000000091eab7223 */ /* 0x180fe20000010823 */
[----:B------:R-:W-:Y:S01]  /*7d40*/  FADD.FTZ R27, R31, R4 ;  /* 0x000000041f1b7221 */ /* 0x000fe20000010000 */
[----:B------:R-:W-:Y:S01]  /*7d50*/  @!P1 LEA R30, R7, UR39, 0x3 ;  /* 0x00000027071e9c11 */ /* 0x000fe2000f8e18ff */
[-CC-:B------:R-:W-:Y:S01]  /*7d60*/  FFMA.FTZ R169, R12, R9.reuse, -R35.reuse ;  /* 0x000000090ca97223 */ /* 0x180fe20000010823 */
[----:B------:R-:W-:Y:S01]  /*7d70*/  FSEL R7, R54, RZ, P3 ;  /* 0x000000ff36077208 */ /* 0x000fe20001800000 */
[----:B------:R-:W-:Y:S01]  /*7d80*/  FFMA.FTZ R12, R28, R9, -R35 ;  /* 0x000000091c0c7223 */ /* 0x000fe20000010823 */
[----:B------:R-:W-:Y:S01]  /*7d90*/  FADD.FTZ R28, R36, R27 ;  /* 0x0000001b241c7221 */ /* 0x000fe20000010000 */
[----:B------:R-:W-:-:S02]  /*7da0*/  @!P1 VIADD R27, R30, 0x28860 ;  /* 0x000288601e1b9836 */ /* 0x000fc40000000000 */
[-C--:B------:R-:W-:Y:S01]  /*7db0*/  FFMA.FTZ R181, R164, R9.reuse, -R35 ;  /* 0x00000009a4b57223 */ /* 0x080fe20000010823 */
[----:B------:R-:W-:Y:S01]  /*7dc0*/  FADD.FTZ R4, -R7, R8 ;  /* 0x0000000807047221 */ /* 0x000fe20000010100 */
[----:B------:R-:W-:Y:S01]  /*7dd0*/  FADD.FTZ R7, R33, R28 ;  /* 0x0000001c21077221 */ /* 0x000fe20000010000 */
[----:B------:R-:W-:Y:S01]  /*7de0*/  MUFU.EX2 R62, R62 ;  /* 0x0000003e003e7308 */ /* 0x000fe20000000800 */
[----:B------:R-:W-:Y:S01]  /*7df0*/  @!P1 PRMT R28, RZ, 0x654, R27 ;  /* 0x00000654ff1c9816 */ /* 0x000fe2000000001b */
[-C--:B------:R-:W-:Y:S01]  /*7e00*/  FMUL.FTZ R4, R4, R9.reuse ;  /* 0x0000000904047220 */ /* 0x080fe20000410000 */
[----:B------:R-:W-:Y:S01]  /*7e10*/  FADD.FTZ R27, R44, R7 ;  /* 0x000000072c1b7221 */ /* 0x000fe20000010000 */
[-CC-:B------:R-:W-:Y:S01]  /*7e20*/  FFMA.FTZ R183, R158, R9.reuse, -R35.reuse ;  /* 0x000000099eb77223 */ /* 0x180fe20000010823 */
[-CC-:B------:R-:W-:Y:S01]  /*7e30*/  FFMA.FTZ R66, R160, R9.reuse, -R35.reuse ;  /* 0x00000009a0427223 */ /* 0x180fe20000010823 */
[-C--:B------:R-:W-:Y:S01]  /*7e40*/  FFMA.FTZ R177, R14, R9.reuse, -R35 ;  /* 0x000000090eb17223 */ /* 0x080fe20000010823 */
[----:B------:R-:W-:Y:S01]  /*7e50*/  FADD.FTZ R30, R170, R27 ;  /* 0x0000001baa1e7221 */ /* 0x000fe20000010000 */
[----:B------:R2:W3:Y:S01]  /*7e60*/  MUFU.EX2 R7, R4 ;  /* 0x0000000400077308 */ /* 0x0004e20000000800 */
[-CC-:B------:R-:W-:Y:S01]  /*7e70*/  FFMA.FTZ R14, R20, R9.reuse, -R35.reuse ;  /* 0x00000009140e7223 */ /* 0x180fe20000010823 */
[-CC-:B------:R-:W-:Y:S01]  /*7e80*/  FFMA.FTZ R179, R166, R9.reuse, -R35.reuse ;  /* 0x00000009a6b37223 */ /* 0x180fe20000010823 */
[----:B------:R-:W-:Y:S01]  /*7e90*/  FADD.FTZ R30, R37, R30 ;  /* 0x0000001e251e7221 */ /* 0x000fe20000010000 */
[-CC-:B------:R-:W-:Y:S01]  /*7ea0*/  FFMA.FTZ R20, R26, R9.reuse, -R35.reuse ;  /* 0x000000091a147223 */ /* 0x180fe20000010823 */
[-CC-:B------:R-:W-:Y:S01]  /*7eb0*/  FFMA.FTZ R173, R32, R9.reuse, -R35.reuse ;  /* 0x0000000920ad7223 */ /* 0x180fe20000010823 */
[-CC-:B------:R-:W-:Y:S01]  /*7ec0*/  FFMA.FTZ R26, R168, R9.reuse, -R35.reuse ;  /* 0x00000009a81a7223 */ /* 0x180fe20000010823 */
[----:B-1----:R-:W-:Y:S01]  /*7ed0*/  FADD.FTZ R55, R39, R30 ;  /* 0x0000001e27377221 */ /* 0x002fe20000010000 */
[----:B------:R-:W1:Y:S01]  /*7ee0*/  MUFU.EX2 R181, R181 ;  /* 0x000000b500b57308 */ /* 0x000e620000000800 */
[-CC-:B------:R-:W-:Y:S01]  /*7ef0*/  FFMA.FTZ R175, R174, R9.reuse, -R35.reuse ;  /* 0x00000009aeaf7223 */ /* 0x180fe20000010823 */
[-C--:B------:R-:W-:Y:S01]  /*7f00*/  FFMA.FTZ R24, R24, R9.reuse, -R35 ;  /* 0x0000000918187223 */ /* 0x080fe20000010823 */
[----:B--2---:R-:W-:Y:S01]  /*7f10*/  FADD.FTZ R4, R48, R55 ;  /* 0x0000003730047221 */ /* 0x004fe20000010000 */
[-CC-:B------:R-:W-:Y:S01]  /*7f20*/  FFMA.FTZ R194, R194, R9.reuse, -R35.reuse ;  /* 0x00000009c2c27223 */ /* 0x180fe20000010823 */
[--C-:B------:R-:W-:Y:S01]  /*7f30*/  FFMA.FTZ R165, R192, R9, -R35.reuse ;  /* 0x00000009c0a57223 */ /* 0x100fe20000010823 */
[----:B------:R2:W-:Y:S01]  /*7f40*/  @!P1 SYNCS.ARRIVE.TRANS64.RED.A1T0 RZ, [R28+URZ], RZ ;  /* 0x000000ff1cff99a7 */ /* 0x0005e2000810043f */
[----:B------:R-:W-:Y:S01]  /*7f50*/  FADD.FTZ R55, R41, R4 ;  /* 0x0000000429377221 */ /* 0x000fe20000010000 */
[----:B------:R-:W4:Y:S01]  /*7f60*/  MUFU.EX2 R183, R183 ;  /* 0x000000b700b77308 */ /* 0x000f220000000800 */
[----:B---3--:R-:W-:Y:S01]  /*7f70*/  FFMA.FTZ R4, R7, R3, R62 ;  /* 0x0000000307047223 */ /* 0x008fe2000001003e */
[-C--:B------:R-:W-:Y:S01]  /*7f80*/  FFMA.FTZ R38, R38, R9.reuse, -R35 ;  /* 0x0000000926267223 */ /* 0x080fe20000010823 */
[----:B------:R-:W-:Y:S01]  /*7f90*/  FADD.FTZ R32, R50, R55 ;  /* 0x0000003732207221 */ /* 0x000fe20000010000 */
[-CC-:B------:R-:W-:Y:S01]  /*7fa0*/  FFMA.FTZ R156, R156, R9.reuse, -R35.reuse ;  /* 0x000000099c9c7223 */ /* 0x180fe20000010823 */
[-CC-:B------:R-:W-:Y:S01]  /*7fb0*/  FFMA.FTZ R42, R42, R9.reuse, -R35.reuse ;  /* 0x000000092a2a7223 */ /* 0x180fe20000010823 */
[-CC-:B--2---:R-:W-:Y:S01]  /*7fc0*/  FFMA.FTZ R28, R196, R9.reuse, -R35.reuse ;  /* 0x00000009c41c7223 */ /* 0x184fe20000010823 */
[----:B------:R-:W-:Y:S01]  /*7fd0*/  FADD.FTZ R55, R43, R32 ;  /* 0x000000202b377221 */ /* 0x000fe20000010000 */
[----:B------:R-:W2:Y:S01]  /*7fe0*/  MUFU.EX2 R66, R66 ;  /* 0x0000004200427308 */ /* 0x000ea20000000800 */
[----:B-1----:R-:W-:Y:S01]  /*7ff0*/  FADD.FTZ R4, R181, R4 ;  /* 0x00000004b5047221 */ /* 0x002fe20000010000 */
[-C--:B------:R-:W-:Y:S01]  /*8000*/  FFMA.FTZ R40, R40, R9.reuse, -R35 ;  /* 0x0000000928287223 */ /* 0x080fe20000010823 */
[----:B------:R-:W-:Y:S01]  /*8010*/  FADD.FTZ R32, R68, R55 ;  /* 0x0000003744207221 */ /* 0x000fe20000010000 */
[-CC-:B------:R-:W-:Y:S01]  /*8020*/  FFMA.FTZ R154, R154, R9.reuse, -R35.reuse ;  /* 0x000000099a9a7223 */ /* 0x180fe20000010823 */
[--C-:B------:R-:W-:Y:S01]  /*8030*/  FFMA.FTZ R27, R152, R9, -R35.reuse ;  /* 0x00000009981b7223 */ /* 0x100fe20000010823 */
[----:B------:R-:W-:Y:S01]  /*8040*/  F2FP.F16.F32.PACK_AB R174, R36, R31 ;  /* 0x0000001f24ae723e */ /* 0x000fe200000000ff */
[----:B------:R-:W-:Y:S01]  /*8050*/  FADD.FTZ R13, R45, R32 ;  /* 0x000000202d0d7221 */ /* 0x000fe20000010000 */
[----:B------:R-:W1:Y:S01]  /*8060*/  MUFU.EX2 R177, R177 ;  /* 0x000000b100b17308 */ /* 0x000e620000000800 */
[----:B----4-:R-:W-:Y:S01]  /*8070*/  FADD.FTZ R3, R183, R4 ;  /* 0x00000004b7037221 */ /* 0x010fe20000010000 */
[-C--:B------:R-:W-:Y:S01]  /*8080*/  FFMA.FTZ R30, R162, R9.reuse, -R35 ;  /* 0x00000009a21e7223 */ /* 0x080fe20000010823 */
[----:B------:R-:W-:Y:S01]  /*8090*/  FADD.FTZ R32, R70, R13 ;  /* 0x0000000d46207221 */ /* 0x000fe20000010000 */
[-CC-:B------:R-:W-:Y:S01]  /*80a0*/  FFMA.FTZ R86, R86, R9.reuse, -R35.reuse ;  /* 0x0000000956567223 */ /* 0x180fe20000010823 */
[-CC-:B------:R-:W-:Y:S01]  /*80b0*/  FFMA.FTZ R198, R198, R9.reuse, -R35.reuse ;  /* 0x00000009c6c67223 */ /* 0x180fe20000010823 */
[-C--:B------:R-:W-:Y:S01]  /*80c0*/  FFMA.FTZ R46, R46, R9.reuse, -R35 ;  /* 0x000000092e2e7223 */ /* 0x080fe20000010823 */
[----:B------:R-:W-:Y:S01]  /*80d0*/  FADD.FTZ R13, R47, R32 ;  /* 0x000000202f0d7221 */ /* 0x000fe20000010000 */
[----:B------:R-:W3:Y:S01]  /*80e0*/  MUFU.EX2 R14, R14 ;  /* 0x0000000e000e7308 */ /* 0x000ee20000000800 */
[----:B--2---:R-:W-:Y:S01]  /*80f0*/  FADD.FTZ R4, R66, R3 ;  /* 0x0000000342047221 */ /* 0x004fe20000010000 */
[-C--:B------:R-:W-:Y:S01]  /*8100*/  FFMA.FTZ R82, R82, R9.reuse, -R35 ;  /* 0x0000000952527223 */ /* 0x080fe20000010823 */
[----:B------:R-:W-:Y:S01]  /*8110*/  FADD.FTZ R32, R64, R13 ;  /* 0x0000000d40207221 */ /* 0x000fe20000010000 */
[-CC-:B------:R-:W-:Y:S01]  /*8120*/  FFMA.FTZ R80, R80, R9.reuse, -R35.reuse ;  /* 0x0000000950507223 */ /* 0x180fe20000010823 */
[-CC-:B------:R-:W-:Y:S01]  /*8130*/  FFMA.FTZ R84, R84, R9.reuse, -R35.reuse ;  /* 0x0000000954547223 */ /* 0x180fe20000010823 */
[----:B------:R-:W-:Y:S01]  /*8140*/  FFMA.FTZ R35, R78, R9, -R35 ;  /* 0x000000094e237223 */ /* 0x000fe20000010823 */
[----:B------:R-:W-:Y:S01]  /*8150*/  FADD.FTZ R13, R49, R32 ;  /* 0x00000020310d7221 */ /* 0x000fe20000010000 */
[----:B------:R-:W2:Y:S01]  /*8160*/  MUFU.EX2 R179, R179 ;  /* 0x000000b300b37308 */ /* 0x000ea20000000800 */
[----:B-1----:R-:W-:Y:S01]  /*8170*/  FADD.FTZ R3, R177, R4 ;  /* 0x00000004b1037221 */ /* 0x002fe20000010000 */
[----:B------:R-:W-:Y:S01]  /*8180*/  ISETP.GT.AND P3, PT, R6, R11, PT ;  /* 0x0000000b0600720c */ /* 0x000fe20003f64270 */
[-C--:B------:R-:W-:Y:S01]  /*8190*/  FMUL.FTZ R90, R90, R7.reuse ;  /* 0x000000075a5a7220 */ /* 0x080fe20000410000 */
[-C--:B------:R-:W-:Y:S01]  /*81a0*/  FMUL.FTZ R91, R91, R7.reuse ;  /* 0x000000075b5b7220 */ /* 0x080fe20000410000 */
[-C--:B------:R-:W-:Y:S01]  /*81b0*/  FMUL.FTZ R94, R94, R7.reuse ;  /* 0x000000075e5e7220 */ /* 0x080fe20000410000 */
[-C--:B------:R-:W-:Y:S01]  /*81c0*/  FMUL.FTZ R95, R95, R7.reuse ;  /* 0x000000075f5f7220 */ /* 0x080fe20000410000 */
[-C--:B------:R-:W-:Y:S01]  /*81d0*/  FMUL.FTZ R98, R98, R7.reuse ;  /* 0x0000000762627220 */ /* 0x080fe20000410000 */
[----:B------:R-:W1:Y:S01]  /*81e0*/  MUFU.EX2 R20, R20 ;  /* 0x0000001400147308 */ /* 0x000e620000000800 */
[----:B---3--:R-:W-:Y:S01]  /*81f0*/  FADD.FTZ R4, R14, R3 ;  /* 0x000000030e047221 */ /* 0x008fe20000010000 */
[-C--:B------:R-:W-:Y:S01]  /*8200*/  FMUL.FTZ R99, R99, R7.reuse ;  /* 0x0000000763637220 */ /* 0x080fe20000410000 */
[-C--:B------:R-:W-:Y:S01]  /*8210*/  FMUL.FTZ R102, R102, R7.reuse ;  /* 0x0000000766667220 */ /* 0x080fe20000410000 */
[-C--:B------:R-:W-:Y:S01]  /*8220*/  FMUL.FTZ R103, R103, R7.reuse ;  /* 0x0000000767677220 */ /* 0x080fe20000410000 */
[-C--:B------:R-:W-:Y:S01]  /*8230*/  FMUL.FTZ R106, R106, R7.reuse ;  /* 0x000000076a6a7220 */ /* 0x080fe20000410000 */
[-C--:B------:R-:W-:Y:S01]  /*8240*/  FMUL.FTZ R107, R107, R7.reuse ;  /* 0x000000076b6b7220 */ /* 0x080fe20000410000 */
[-C--:B------:R-:W-:Y:S01]  /*8250*/  FMUL.FTZ R110, R110, R7.reuse ;  /* 0x000000076e6e7220 */ /* 0x080fe20000410000 */
[----:B------:R-:W3:Y:S01]  /*8260*/  MUFU.EX2 R173, R173 ;  /* 0x000000ad00ad7308 */ /* 0x000ee20000000800 */
[----:B--2---:R-:W-:Y:S01]  /*8270*/  FADD.FTZ R3, R179, R4 ;  /* 0x00000004b3037221 */ /* 0x004fe20000010000 */
[-C--:B------:R-:W-:Y:S01]  /*8280*/  FMUL.FTZ R111, R111, R7.reuse ;  /* 0x000000076f6f7220 */ /* 0x080fe20000410000 */
[-C--:B------:R-:W-:Y:S01]  /*8290*/  FMUL.FTZ R114, R114, R7.reuse ;  /* 0x0000000772727220 */ /* 0x080fe20000410000 */
[-C--:B------:R-:W-:Y:S01]  /*82a0*/  FMUL.FTZ R115, R115, R7.reuse ;  /* 0x0000000773737220 */ /* 0x080fe20000410000 */
[-C--:B------:R-:W-:Y:S01]  /*82b0*/  FMUL.FTZ R118, R118, R7.reuse ;  /* 0x0000000776767220 */ /* 0x080fe20000410000 */
[-C--:B------:R-:W-:Y:S01]  /*82c0*/  FMUL.FTZ R119, R119, R7.reuse ;  /* 0x0000000777777220 */ /* 0x080fe20000410000 */
[-C--:B------:R-:W-:Y:S01]  /*82d0*/  FMUL.FTZ R122, R122, R7.reuse ;  /* 0x000000077a7a7220 */ /* 0x080fe20000410000 */
[----:B------:R-:W2:Y:S01]  /*82e0*/  MUFU.EX2 R26, R26 ;  /* 0x0000001a001a7308 */ /* 0x000ea20000000800 */
[----:B-1----:R-:W-:Y:S01]  /*82f0*/  FADD.FTZ R4, R20, R3 ;  /* 0x0000000314047221 */ /* 0x002fe20000010000 */
[-C--:B------:R-:W-:Y:S01]  /*8300*/  FMUL.FTZ R123, R123, R7.reuse ;  /* 0x000000077b7b7220 */ /* 0x080fe20000410000 */
        /* <DEDUP_REMOVED lines=17> */
[----:B------:R-:W-:Y:S01]  /*8420*/  FMUL.FTZ R151, R151, R7 ;  /* 0x0000000797977220 */ /* 0x000fe20000410000 */
[----:B------:R-:W-:Y:S01]  /*8430*/  F2FP.F16.F32.PACK_AB R168, R44, R33 ;  /* 0x000000212ca8723e */ /* 0x000fe200000000ff */
[----:B------:R-:W-:Y:S01]  /*8440*/  FMUL.FTZ R113, R113, R58 ;  /* 0x0000003a71717220 */ /* 0x000fe20000410000 */
[----:B------:R-:W-:Y:S01]  /*8450*/  F2FP.F16.F32.PACK_AB R170, R37, R170 ;  /* 0x000000aa25aa723e */ /* 0x000fe200000000ff */
[----:B------:R-:W2:Y:S01]  /*8460*/  MUFU.EX2 R51, R51 ;  /* 0x0000003300337308 */ /* 0x000ea20000000800 */
[----:B-1----:R-:W-:Y:S01]  /*8470*/  FADD.FTZ R32, R60, R13 ;  /* 0x0000000d3c207221 */ /* 0x002fe20000010000 */
[----:B------:R-:W-:Y:S01]  /*8480*/  F2FP.F16.F32.PACK_AB R164, R48, R39 ;  /* 0x0000002730a4723e */ /* 0x000fe200000000ff */
[-C--:B------:R-:W-:Y:S01]  /*8490*/  FMUL.FTZ R116, R116, R58.reuse ;  /* 0x0000003a74747220 */ /* 0x080fe20000410000 */
[----:B------:R-:W-:Y:S01]  /*84a0*/  F2FP.F16.F32.PACK_AB R166, R50, R41 ;  /* 0x0000002932a6723e */ /* 0x000fe200000000ff */
[-C--:B------:R-:W-:Y:S01]  /*84b0*/  FMUL.FTZ R117, R117, R58.reuse ;  /* 0x0000003a75757220 */ /* 0x080fe20000410000 */
[----:B------:R-:W-:Y:S01]  /*84c0*/  F2FP.F16.F32.PACK_AB R160, R68, R43 ;  /* 0x0000002b44a0723e */ /* 0x000fe200000000ff */
[-C--:B------:R-:W-:Y:S01]  /*84d0*/  FMUL.FTZ R120, R120, R58.reuse ;  /* 0x0000003a78787220 */ /* 0x080fe20000410000 */
[----:B------:R-:W1:Y:S01]  /*84e0*/  MUFU.EX2 R24, R24 ;  /* 0x0000001800187308 */ /* 0x000e620000000800 */
[----:B---3--:R-:W-:Y:S01]  /*84f0*/  FADD.FTZ R3, R175, R4 ;  /* 0x00000004af037221 */ /* 0x008fe20000010000 */
[----:B------:R-:W-:Y:S01]  /*8500*/  F2FP.F16.F32.PACK_AB R162, R70, R45 ;  /* 0x0000002d46a2723e */ /* 0x000fe200000000ff */
[-C--:B------:R-:W-:Y:S01]  /*8510*/  FMUL.FTZ R121, R121, R58.reuse ;  /* 0x0000003a79797220 */ /* 0x080fe20000410000 */
[----:B------:R-:W-:Y:S01]  /*8520*/  F2FP.F16.F32.PACK_AB R158, R60, R49 ;  /* 0x000000313c9e723e */ /* 0x000fe200000000ff */
        /* <DEDUP_REMOVED lines=17> */
[----:B------:R-:W-:Y:S01]  /*8640*/  FMUL.FTZ R149, R149, R58 ;  /* 0x0000003a95957220 */ /* 0x000fe20000410000 */
[----:B------:R-:W-:Y:S01]  /*8650*/  F2FP.F16.F32.PACK_AB R181, R181, R62 ;  /* 0x0000003eb5b5723e */ /* 0x000fe200000000ff */
[----:B------:R-:W1:Y:S01]  /*8660*/  MUFU.EX2 R12, R12 ;  /* 0x0000000c000c7308 */ /* 0x000e620000000800 */
[C---:B---3--:R-:W-:Y:S01]  /*8670*/  FADD.FTZ R32, R56.reuse, R13 ;  /* 0x0000000d38207221 */ /* 0x048fe20000010000 */
[----:B------:R-:W-:Y:S01]  /*8680*/  F2FP.F16.F32.PACK_AB R152, R56, R51 ;  /* 0x000000333898723e */ /* 0x000fe200000000ff */
[----:B------:R-:W-:Y:S01]  /*8690*/  VIADD R6, R6, 0xffffffff ;  /* 0xffffffff06067836 */ /* 0x000fe20000000000 */
[----:B------:R-:W-:Y:S01]  /*86a0*/  F2FP.F16.F32.PACK_AB R183, R66, R183 ;  /* 0x000000b742b7723e */ /* 0x000fe200000000ff */
[----:B------:R-:W-:Y:S01]  /*86b0*/  FADD.FTZ R13, R53, R32 ;  /* 0x00000020350d7221 */ /* 0x000fe20000010000 */
[----:B------:R-:W-:Y:S01]  /*86c0*/  F2FP.F16.F32.PACK_AB R177, R14, R177 ;  /* 0x000000b10eb1723e */ /* 0x000fe200000000ff */
[----:B------:R-:W-:Y:S01]  /*86d0*/  IMAD.MOV.U32 R7, RZ, RZ, R34 ;  /* 0x000000ffff077224 */ /* 0x000fe200078e0022 */
[----:B------:R-:W3:Y:S01]  /*86e0*/  MUFU.EX2 R171, R171 ;  /* 0x000000ab00ab7308 */ /* 0x000ee20000000800 */
[----:B--2---:R-:W-:Y:S01]  /*86f0*/  FADD.FTZ R3, R169, R4 ;  /* 0x00000004a9037221 */ /* 0x004fe20000010000 */
[----:B------:R-:W-:-:S02]  /*8700*/  F2FP.F16.F32.PACK_AB R179, R20, R179 ;  /* 0x000000b314b3723e */ /* 0x000fc400000000ff */
[----:B------:R-:W-:Y:S02]  /*8710*/  F2FP.F16.F32.PACK_AB R173, R26, R173 ;  /* 0x000000ad1aad723e */ /* 0x000fe400000000ff */
[----:B------:R-:W-:Y:S02]  /*8720*/  F2FP.F16.F32.PACK_AB R175, R24, R175 ;  /* 0x000000af18af723e */ /* 0x000fe400000000ff */
[----:B------:R-:W2:Y:S01]  /*8730*/  MUFU.EX2 R8, R194 ;  /* 0x000000c200087308 */ /* 0x000ea20000000800 */
[C---:B-1----:R-:W-:Y:S01]  /*8740*/  FADD.FTZ R32, R12.reuse, R3 ;  /* 0x000000030c207221 */ /* 0x042fe20000010000 */
[----:B------:R-:W-:-:S06]  /*8750*/  F2FP.F16.F32.PACK_AB R169, R12, R169 ;  /* 0x000000a90ca9723e */ /* 0x000fcc00000000ff */
[----:B------:R-:W1:Y:S01]  /*8760*/  MUFU.EX2 R165, R165 ;  /* 0x000000a500a57308 */ /* 0x000e620000000800 */
[----:B---3--:R-:W-:-:S07]  /*8770*/  FADD.FTZ R3, R171, R32 ;  /* 0x00000020ab037221 */ /* 0x008fce0000010000 */
[----:B------:R-:W3:Y:S01]  /*8780*/  MUFU.EX2 R28, R28 ;  /* 0x0000001c001c7308 */ /* 0x000ee20000000800 */
[C---:B--2---:R-:W-:Y:S01]  /*8790*/  FADD.FTZ R32, R8.reuse, R3 ;  /* 0x0000000308207221 */ /* 0x044fe20000010000 */
[----:B------:R-:W-:Y:S01]  /*87a0*/  F2FP.F16.F32.PACK_AB R171, R8, R171 ;  /* 0x000000ab08ab723e */ /* 0x000fe200000000ff */
[----:B------:R-:W-:-:S05]  /*87b0*/  IMAD.MOV.U32 R8, RZ, RZ, R54 ;  /* 0x000000ffff087224 */ /* 0x000fca00078e0036 */
[----:B------:R-:W2:Y:S01]  /*87c0*/  MUFU.EX2 R38, R38 ;  /* 0x0000002600267308 */ /* 0x000ea20000000800 */
[----:B-1----:R-:W-:-:S07]  /*87d0*/  FADD.FTZ R3, R165, R32 ;  /* 0x00000020a5037221 */ /* 0x002fce0000010000 */
[----:B------:R1:W4:Y:S01]  /*87e0*/  MUFU.EX2 R167, R156 ;  /* 0x0000009c00a77308 */ /* 0x0003220000000800 */
[C---:B---3--:R-:W-:Y:S01]  /*87f0*/  FADD.FTZ R3, R28.reuse, R3 ;  /* 0x000000031c037221 */ /* 0x048fe20000010000 */
[----:B------:R-:W-:-:S06]  /*8800*/  F2FP.F16.F32.PACK_AB R165, R28, R165 ;  /* 0x000000a51ca5723e */ /* 0x000fcc00000000ff */
[----:B------:R-:W3:Y:S01]  /*8810*/  MUFU.EX2 R42, R42 ;  /* 0x0000002a002a7308 */ /* 0x000ee20000000800 */
[----:B--2---:R-:W-:Y:S01]  /*8820*/  FADD.FTZ R3, R38, R3 ;  /* 0x0000000326037221 */ /* 0x004fe20000010000 */
[----:B-1----:R-:W-:-:S06]  /*8830*/  F2FP.F16.F32.PACK_AB R156, R64, R47 ;  /* 0x0000002f409c723e */ /* 0x002fcc00000000ff */
[----:B------:R-:W1:Y:S01]  /*8840*/  MUFU.EX2 R40, R40 ;  /* 0x0000002800287308 */ /* 0x000e620000000800 */
[C---:B----4-:R-:W-:Y:S01]  /*8850*/  FADD.FTZ R3, R167.reuse, R3 ;  /* 0x00000003a7037221 */ /* 0x050fe20000010000 */
        /* <DEDUP_REMOVED lines=27> */
[----:B-1----:R-:W-:Y:S01]  /*8a10*/  FADD.FTZ R3, R84, R3 ;  /* 0x0000000354037221 */ /* 0x002fe20000010000 */
[C---:B--2---:R-:W-:Y:S01]  /*8a20*/  FADD.FTZ R4, R52.reuse, R13 ;  /* 0x0000000d34047221 */ /* 0x044fe20000010000 */
[----:B------:R-:W-:Y:S02]  /*8a30*/  F2FP.F16.F32.PACK_AB R154, R52, R53 ;  /* 0x00000035349a723e */ /* 0x000fe400000000ff */
[C---:B---3--:R-:W-:Y:S01]  /*8a40*/  FADD.FTZ R3, R35.reuse, R3 ;  /* 0x0000000323037221 */ /* 0x048fe20000010000 */
[----:B------:R-:W-:Y:S01]  /*8a50*/  F2FP.F16.F32.PACK_AB R155, R35, R84 ;  /* 0x00000054239b723e */ /* 0x000fe200000000ff */
[----:B------:R-:W-:Y:S06]  /*8a60*/  @P3 BRA `(.L_x_6434) ;  /* 0xffffffc800143947 */ /* 0x000fec000383ffff */
[----:B------:R-:W-:Y:S01]  /*8a70*/  IMAD.MOV.U32 R8, RZ, RZ, R54 ;  /* 0x000000ffff087224 */ /* 0x000fe200078e0036 */
[----:B------:R-:W-:Y:S01]  /*8a80*/  UMOV UR37, UR61 ;  /* 0x0000003d00257c82 */ /* 0x000fe20008000000 */
[----:B------:R-:W-:Y:S01]  /*8a90*/  IMAD.MOV.U32 R7, RZ, RZ, R34 ;  /* 0x000000ffff077224 */ /* 0x000fe200078e0022 */
[----:B------:R-:W-:-:S06]  /*8aa0*/  UMOV UR36, UR60 ;  /* 0x0000003c00247c82 */ /* 0x000fcc0008000000 */
.L_x_6417:
        /* <DEDUP_REMOVED lines=16> */
.L_x_6436:
[----:B------:R-:W-:-:S11]  /*8bb0*/  UISETP.NE.AND UP0, UPT, UR15, 0x1, UPT ;  /* 0x000000010f00788c */ /* 0x000fd6000bf05270 */
[----:B------:R-:W-:Y:S02]  /*8bc0*/  @UP0 ULDC.64 UR6, c[0x0][0x9e8] ;  /* 0x00027a0000060ab9 */ /* 0x000fe40000000a00 */
[----:B------:R-:W-:-:S04]  /*8bd0*/  UIMAD.WIDE.U32 UR10, UR53, UR6, URZ ;  /* 0x00000006350a72a5 */ /* 0x000fc8000f8e003f */
[----:B------:R-:W-:-:S12]  /*8be0*/  @UP0 USHF.R.U32.HI UR53, URZ, UR7, UR11 ;  /* 0x000000073f350299 */ /* 0x000fd8000801160b */
.L_x_6437:
[----:B------:R-:W-:-:S04]  /*8bf0*/  UIMAD UR53, UR53, UR15, URZ ;  /* 0x0000000f353572a4 */ /* 0x000fc8000f8e023f */
[----:B------:R-:W-:-:S04]  /*8c00*/  UISETP.LT.AND UP0, UPT, UR14, UR53, UPT ;  /* 0x000000350e00728c */ /* 0x000fc8000bf01270 */
[----:B------:R-:W-:-:S12]  /*8c10*/  USEL UR14, UR14, UR53, !UP0 ;  /* 0x000000350e0e7287 */ /* 0x000fd8000c000000 */
.L_x_6435:
        /* <DEDUP_REMOVED lines=13> */
.L_x_6447:
        /* <DEDUP_REMOVED lines=9> */
.L_x_6440:
[----:B------:R-:W-:Y:S01]  /*8d80*/  ULEA UR6, UR37, UR39, 0x3 ;  /* 0x0000002725067291 */ /* 0x000fe2000f8e183f */
[----:B------:R-:W-:-:S05]  /*8d90*/  IMAD.U32 R7, RZ, RZ, UR36 ;  /* 0x00000024ff077e24 */ /* 0x000fca000f8e00ff */
[----:B------:R-:W-:-:S04]  /*8da0*/  SHF.L.U32 R7, R7, 0x1f, RZ ;  /* 0x0000001f07077819 */ /* 0x000fc800000006ff */
[----:B------:R1:W2:Y:S01]  /*8db0*/  SYNCS.PHASECHK.TRANS64.TRYWAIT P2, [UR6+0x28830], R7 ;  /* 0x02883007ff0075a7 */ /* 0x0002a20008040146 */
[----:B------:R-:W-:Y:S05]  /*8dc0*/  @!P0 BRA `(.L_x_6441) ;  /* 0x0000000000048947 */ /* 0x000fea0003800000 */
[----:B------:R-:W-:Y:S01]  /*8dd0*/  BPT.TRAP 0x1 ;  /* 0x000000040000795c */ /* 0x000fe20000300000 */
.L_x_6441:
[----:B--2---:R-:W-:Y:S05]  /*8de0*/  @P2 BRA `(.L_x_6439) ;  /* 0x0000000000082947 */ /* 0x004fea0003800000 */
[----:B------:R-:W2:Y:S02]  /*8df0*/  SYNCS.PHASECHK.TRANS64.TRYWAIT P2, [UR6+0x28830], R7 ;  /* 0x02883007ff0075a7 */ /* 0x000ea40008040146 */
[----:B--2---:R-:W-:Y:S05]  /*8e00*/  @!P2 BRA `(.L_x_6442) ;  /* 0x000000ac0090a947 */ /* 0x004fea0003800000 */
.L_x_6439:
        /* <DEDUP_REMOVED lines=45> */
.L_x_6444:
[----:B------:R-:W-:Y:S01]  /*90e0*/  ULEA UR6, UR57, UR39, 0x3 ;  /* 0x0000002739067291 */ /* 0x000fe2000f8e183f */
[----:B------:R-:W-:-:S05]  /*90f0*/  IMAD.U32 R7, RZ, RZ, UR58 ;  /* 0x0000003aff077e24 */ /* 0x000fca000f8e00ff */
[----:B------:R-:W-:-:S04]  /*9100*/  SHF.L.U32 R7, R7, 0x1f, RZ ;  /* 0x0000001f07077819 */ /* 0x000fc800000006ff */
[----:B------:R1:W2:Y:S01]  /*9110*/  SYNCS.PHASECHK.TRANS64.TRYWAIT P2, [UR6+0x28850], R7 ;  /* 0x02885007ff0075a7 */ /* 0x0002a20008040146 */
[----:B------:R-:W-:Y:S05]  /*9120*/  @!P0 BRA `(.L_x_6445) ;  /* 0x0000000000048947 */ /* 0x000fea0003800000 */
[----:B------:R-:W-:Y:S01]  /*9130*/  BPT.TRAP 0x1 ;  /* 0x000000040000795c */ /* 0x000fe20000300000 */
.L_x_6445:
[----:B--2---:R-:W-:Y:S05]  /*9140*/  @P2 BRA `(.L_x_6443) ;  /* 0x0000000000082947 */ /* 0x004fea0003800000 */
[----:B------:R-:W2:Y:S02]  /*9150*/  SYNCS.PHASECHK.TRANS64.TRYWAIT P2, [UR6+0x28850], R7 ;  /* 0x02885007ff0075a7 */ /* 0x000ea40008040146 */
[----:B--2---:R-:W-:Y:S05]  /*9160*/  @!P2 BRA `(.L_x_6446) ;  /* 0x000000a800d0a947 */ /* 0x004fea0003800000 */
.L_x_6443:
[----:B------:R-:W-:Y:S01]  /*9170*/  UIADD3 UR6, UR39, 0x400, URZ ;  /* 0x0000040027067890 */ /* 0x000fe2000fffe03f */
[----:B------:R-:W-:Y:S01]  /*9180*/  WARPGROUP.ARRIVE ;  /* 0x00000000000079c5 */ /* 0x000fe20000000000 */
[----:B------:R-:W-:Y:S01]  /*9190*/  UMOV UR7, 0x40000040 ;  /* 0x4000004000077882 */ /* 0x000fe20000000000 */
[----:B--2---:R-:W-:Y:S01]  /*91a0*/  FMUL.FTZ R8, R24, UR53 ;  /* 0x0000003518087c20 */ /* 0x004fe20008410000 */
        /* <DEDUP_REMOVED lines=12> */
[----:B------:R-:W-:Y:S01]  /*9270*/  ULEA UR10, UR57, UR6, 0xb ;  /* 0x00000006390a7291 */ /* 0x000fe2000f8e583f */
        /* <DEDUP_REMOVED lines=56> */
[----:B------:R-:W1:Y:S01]  /*9600*/  LDC R9, c[0x0][0x988] ;  /* 0x00026200ff097b82 */ /* 0x000e620000000800 */
[----:B------:R-:W-:Y:S01]  /*9610*/  FMUL.FTZ R86, R86, UR53 ;  /* 0x0000003556567c20 */ /* 0x000fe20008410000 */
[----:B------:R-:W-:Y:S01]  /*9620*/  MUFU.TANH R198, R198 ;  /* 0x000000c600c67308 */ /* 0x000fe20000002400 */
[C---:B------:R-:W-:Y:S01]  /*9630*/  ISETP.GT.AND P2, PT, R6.reuse, UR56, PT ;  /* 0x0000003806007c0c */ /* 0x040fe2000bf44270 */
[----:B------:R-:W-:Y:S01]  /*9640*/  UMOV UR58, UR36 ;  /* 0x00000024003a7c82 */ /* 0x000fe20008000000 */
[----:B------:R-:W-:-:S05]  /*9650*/  VIADD R6, R6, 0xffffffff ;  /* 0xffffffff06067836 */ /* 0x000fca0000000000 */
[----:B------:R-:W-:Y:S08]  /*9660*/  MUFU.TANH R200, R200 ;  /* 0x000000c800c87308 */ /* 0x000ff00000002400 */
[----:B------:R-:W-:Y:S08]  /*9670*/  MUFU.TANH R202, R202 ;  /* 0x000000ca00ca7308 */ /* 0x000ff00000002400 */
[----:B------:R-:W-:Y:S08]  /*9680*/  MUFU.TANH R204, R204 ;  /* 0x000000cc00cc7308 */ /* 0x000ff00000002400 */
[----:B------:R-:W-:Y:S08]  /*9690*/  MUFU.TANH R206, R206 ;  /* 0x000000ce00ce7308 */ /* 0x000ff00000002400 */
[----:B------:R-:W-:Y:S08]  /*96a0*/  MUFU.TANH R208, R208 ;  /* 0x000000d000d07308 */ /* 0x000ff00000002400 */
[----:B------:R-:W-:Y:S08]  /*96b0*/  MUFU.TANH R210, R210 ;  /* 0x000000d200d27308 */ /* 0x000ff00000002400 */
[----:B------:R-:W-:Y:S08]  /*96c0*/  MUFU.TANH R212, R212 ;  /* 0x000000d400d47308 */ /* 0x000ff00000002400 */
[----:B------:R-:W2:Y:S08]  /*96d0*/  MUFU.TANH R14, R14 ;  /* 0x0000000e000e7308 */ /* 0x000eb00000002400 */
[----:B------:R-:W-:Y:S08]  /*96e0*/  MUFU.TANH R214, R214 ;  /* 0x000000d600d67308 */ /* 0x000ff00000002400 */
[----:B------:R-:W3:Y:S01]  /*96f0*/  MUFU.TANH R20, R20 ;  /* 0x0000001400147308 */ /* 0x000ee20000002400 */
[----:B--2---:R-:W-:-:S07]  /*9700*/  FMNMX.FTZ R25, R14, R11, !PT ;  /* 0x0000000b0e197209 */ /* 0x004fce0007810000 */
[----:B------:R-:W2:Y:S01]  /*9710*/  MUFU.TANH R26, R26 ;  /* 0x0000001a001a7308 */ /* 0x000ea20000002400 */
[----:B------:R-:W-:Y:S02]  /*9720*/  WARPGROUP.DEPBAR.LE gsb0, 0x0 ;  /* 0x00008000000079c5 */ /* 0x000fe40000010000 */
[----:B------:R-:W-:Y:S01]  /*9730*/  WARPGROUP.ARRIVE ;  /* 0x00000000000079c5 */ /* 0x000fe20000000000 */
[----:B------:R-:W-:-:S04]  /*9740*/  FMUL.FTZ R180, R33, UR53 ;  /* 0x0000003521b47c20 */ /* 0x000fc80008410000 */
[----:B------:R-:W4:Y:S01]  /*9750*/  MUFU.TANH R30, R30 ;  /* 0x0000001e001e7308 */ /* 0x000f220000002400 */
[----:B------:R-:W-:Y:S01]  /*9760*/  FMUL.FTZ R182, R35, UR53 ;  /* 0x0000003523b67c20 */ /* 0x000fe20008410000 */
[----:B---3--:R-:W-:Y:S01]  /*9770*/  FMNMX.FTZ R25, R20, R25, !PT ;  /* 0x0000001914197209 */ /* 0x008fe20007810000 */
[----:B------:R-:W-:Y:S01]  /*9780*/  HGMMA.64x128x16.F32 R88, R176, gdesc[UR4].tnspB, R88, gsb0 ;  /* 0x41e00004b0587df0 */ /* 0x000fe20008000858 */
[----:B------:R-:W-:Y:S01]  /*9790*/  UIADD3 UR6, UR10, 0x100, URZ ;  /* 0x000001000a067890 */ /* 0x000fe2000fffe03f */
[----:B------:R-:W-:-:S03]  /*97a0*/  UMOV UR7, 0x40000040 ;  /* 0x4000004000077882 */ /* 0x000fc60000000000 */
[----:B------:R-:W3:Y:S01]  /*97b0*/  MUFU.TANH R180, R180 ;  /* 0x000000b400b47308 */ /* 0x000ee20000002400 */
[----:B--2---:R-:W-:-:S07]  /*97c0*/  FMNMX.FTZ R25, R26, R25, !PT ;  /* 0x000000191a197209 */ /* 0x004fce0007810000 */
[----:B------:R-:W-:Y:S01]  /*97d0*/  MUFU.TANH R216, R216 ;  /* 0x000000d800d87308 */ /* 0x000fe20000002400 */
[----:B----4-:R-:W-:-:S07]  /*97e0*/  FMNMX.FTZ R25, R30, R25, !PT ;  /* 0x000000191e197209 */ /* 0x010fce0007810000 */
[----:B------:R-:W2:Y:S01]  /*97f0*/  MUFU.TANH R34, R34 ;  /* 0x0000002200227308 */ /* 0x000ea20000002400 */
[----:B---3--:R-:W-:-:S04]  /*9800*/  FMNMX.FTZ R7, R180, R7, !PT ;  /* 0x00000007b4077209 */ /* 0x008fc80007810000 */
[----:B------:R-:W-:-:S03]  /*9810*/  FMNMX.FTZ R7, R194, R7, !PT ;  /* 0x00000007c2077209 */ /* 0x000fc60007810000 */
[----:B------:R-:W-:Y:S01]  /*9820*/  MUFU.TANH R218, R218 ;  /* 0x000000da00da7308 */ /* 0x000fe20000002400 */
[----:B------:R-:W-:-:S04]  /*9830*/  FMNMX.FTZ R7, R192, R7, !PT ;  /* 0x00000007c0077209 */ /* 0x000fc80007810000 */
[----:B------:R-:W-:-:S03]  /*9840*/  FMNMX.FTZ R7, R196, R7, !PT ;  /* 0x00000007c4077209 */ /* 0x000fc60007810000 */
[----:B------:R-:W3:Y:S01]  /*9850*/  MUFU.TANH R182, R182 ;  /* 0x000000b600b67308 */ /* 0x000ee20000002400 */
[----:B------:R-:W-:Y:S02]  /*9860*/  FMNMX.FTZ R7, R198, R7, !PT ;  /* 0x00000007c6077209 */ /* 0x000fe40007810000 */
[----:B--2---:R-:W-:Y:S02]  /*9870*/  FMNMX.FTZ R25, R34, R25, !PT ;  /* 0x0000001922197209 */ /* 0x004fe40007810000 */
[----:B------:R-:W-:-:S03]  /*9880*/  FMNMX.FTZ R7, R200, R7, !PT ;  /* 0x00000007c8077209 */ /* 0x000fc60007810000 */
[----:B------:R-:W-:Y:S08]  /*9890*/  MUFU.TANH R220, R220 ;  /* 0x000000dc00dc7308 */ /* 0x000ff00000002400 */
[----:B------:R-:W2:Y:S01]  /*98a0*/  MUFU.TANH R36, R36 ;  /* 0x0000002400247308 */ /* 0x000ea20000002400 */
[----:B---3--:R-:W-:-:S07]  /*98b0*/  FMNMX.FTZ R29, R182, R25, !PT ;  /* 0x00000019b61d7209 */ /* 0x008fce0007810000 */
        /* <DEDUP_REMOVED lines=15> */
[----:B------:R-:W-:Y:S01]  /*99b0*/  MUFU.TANH R230, R230 ;  /* 0x000000e600e67308 */ /* 0x000fe20000002400 */
[----:B------:R-:W-:Y:S02]  /*99c0*/  WARPGROUP.DEPBAR.LE gsb0, 0x0 ;  /* 0x00008000000079c5 */ /* 0x000fe40000010000 */
[----:B------:R-:W-:Y:S01]  /*99d0*/  WARPGROUP.ARRIVE ;  /* 0x00000000000079c5 */ /* 0x000fe20000000000 */
[----:B------:R-:W-:Y:S01]  /*99e0*/  FMUL.FTZ R176, R45, UR53 ;  /* 0x000000352db07c20 */ /* 0x000fe20008410000 */
[----:B------:R-:W-:Y:S01]  /*99f0*/  FMUL.FTZ R178, R48, UR53 ;  /* 0x0000003530b27c20 */ /* 0x000fe20008410000 */
[----:B------:R-:W-:Y:S01]  /*9a00*/  FMUL.FTZ R48, R50, UR53 ;  /* 0x0000003532307c20 */ /* 0x000fe20008410000 */
[----:B------:R-:W-:Y:S01]  /*9a10*/  FMUL.FTZ R50, R51, UR53 ;  /* 0x0000003533327c20 */ /* 0x000fe20008410000 */
[----:B------:R-:W-:Y:S01]  /*9a20*/  MUFU.TANH R84, R84 ;  /* 0x0000005400547308 */ /* 0x000fe20000002400 */
[----:B------:R-:W-:Y:S01]  /*9a30*/  HGMMA.64x128x16.F32 R88, R172, gdesc[UR4].tnspB, R88, gsb0 ;  /* 0x41e00004ac587df0 */ /* 0x000fe20008000858 */
[----:B------:R-:W-:Y:S01]  /*9a40*/  UIADD3 UR6, UR10, 0x180, URZ ;  /* 0x000001800a067890 */ /* 0x000fe2000fffe03f */
[----:B---3--:R-:W-:Y:S01]  /*9a50*/  FMNMX.FTZ R31, R46, R31, !PT ;  /* 0x0000001f2e1f7209 */ /* 0x008fe20007810000 */
[----:B------:R-:W-:-:S04]  /*9a60*/  UMOV UR7, 0x40000040 ;  /* 0x4000004000077882 */ /* 0x000fc80000000000 */
[----:B------:R-:W2:Y:S08]  /*9a70*/  MUFU.TANH R176, R176 ;  /* 0x000000b000b07308 */ /* 0x000eb00000002400 */
[----:B------:R-:W3:Y:S08]  /*9a80*/  MUFU.TANH R178, R178 ;  /* 0x000000b200b27308 */ /* 0x000ef00000002400 */
[----:B------:R-:W4:Y:S01]  /*9a90*/  MUFU.TANH R48, R48 ;  /* 0x0000003000307308 */ /* 0x000f220000002400 */
[----:B--2---:R-:W-:-:S07]  /*9aa0*/  FMNMX.FTZ R7, R176, R7, !PT ;  /* 0x00000007b0077209 */ /* 0x004fce0007810000 */
[----:B------:R-:W2:Y:S01]  /*9ab0*/  MUFU.TANH R50, R50 ;  /* 0x0000003200327308 */ /* 0x000ea20000002400 */
[----:B---3--:R-:W-:-:S04]  /*9ac0*/  FMNMX.FTZ R7, R178, R7, !PT ;  /* 0x00000007b2077209 */ /* 0x008fc80007810000 */
[----:B------:R-:W-:-:S03]  /*9ad0*/  FMNMX.FTZ R7, R202, R7, !PT ;  /* 0x00000007ca077209 */ /* 0x000fc60007810000 */
[----:B------:R-:W3:Y:S01]  /*9ae0*/  MUFU.TANH R52, R52 ;  /* 0x0000003400347308 */ /* 0x000ee20000002400 */
[----:B------:R-:W-:Y:S02]  /*9af0*/  FMNMX.FTZ R7, R204, R7, !PT ;  /* 0x00000007cc077209 */ /* 0x000fe40007810000 */
[----:B----4-:R-:W-:Y:S02]  /*9b00*/  FMNMX.FTZ R31, R48, R31, !PT ;  /* 0x0000001f301f7209 */ /* 0x010fe40007810000 */
[----:B------:R-:W-:-:S03]  /*9b10*/  FMNMX.FTZ R7, R206, R7, !PT ;  /* 0x00000007ce077209 */ /* 0x000fc60007810000 */
[----:B------:R-:W4:Y:S01]  /*9b20*/  MUFU.TANH R54, R54 ;  /* 0x0000003600367308 */ /* 0x000f220000002400 */
[----:B------:R-:W-:Y:S02]  /*9b30*/  FMNMX.FTZ R7, R208, R7, !PT ;  /* 0x00000007d0077209 */ /* 0x000fe40007810000 */
[----:B--2---:R-:W-:Y:S02]  /*9b40*/  FMNMX.FTZ R33, R50, R31, !PT ;  /* 0x0000001f32217209 */ /* 0x004fe40007810000 */
[----:B------:R-:W-:-:S03]  /*9b50*/  FMNMX.FTZ R7, R210, R7, !PT ;  /* 0x00000007d2077209 */ /* 0x000fc60007810000 */
[----:B------:R-:W2:Y:S01]  /*9b60*/  MUFU.TANH R56, R56 ;  /* 0x0000003800387308 */ /* 0x000ea20000002400 */
[----:B------:R-:W-:Y:S02]  /*9b70*/  FMNMX.FTZ R7, R212, R7, !PT ;  /* 0x00000007d4077209 */ /* 0x000fe40007810000 */
[----:B---3--:R-:W-:Y:S02]  /*9b80*/  FMNMX.FTZ R33, R52, R33, !PT ;  /* 0x0000002134217209 */ /* 0x008fe40007810000 */
[----:B------:R-:W-:-:S03]  /*9b90*/  FMNMX.FTZ R7, R214, R7, !PT ;  /* 0x00000007d6077209 */ /* 0x000fc60007810000 */
[----:B------:R-:W3:Y:S01]  /*9ba0*/  MUFU.TANH R58, R58 ;  /* 0x0000003a003a7308 */ /* 0x000ee20000002400 */
[----:B----4-:R-:W-:-:S07]  /*9bb0*/  FMNMX.FTZ R33, R54, R33, !PT ;  /* 0x0000002136217209 */ /* 0x010fce0007810000 */
[----:B------:R-:W4:Y:S01]  /*9bc0*/  MUFU.TANH R60, R60 ;  /* 0x0000003c003c7308 */ /* 0x000f220000002400 */
[----:B--2---:R-:W-:-:S07]  /*9bd0*/  FMNMX.FTZ R33, R56, R33, !PT ;  /* 0x0000002138217209 */ /* 0x004fce0007810000 */
[----:B------:R-:W2:Y:S01]  /*9be0*/  MUFU.TANH R62, R62 ;  /* 0x0000003e003e7308 */ /* 0x000ea20000002400 */
[----:B---3--:R-:W-:-:S07]  /*9bf0*/  FMNMX.FTZ R37, R58, R33, !PT ;  /* 0x000000213a257209 */ /* 0x008fce0007810000 */
[----:B------:R-:W-:Y:S01]  /*9c00*/  MUFU.TANH R68, R68 ;  /* 0x0000004400447308 */ /* 0x000fe20000002400 */
[----:B----4-:R-:W-:-:S07]  /*9c10*/  FMNMX.FTZ R37, R60, R37, !PT ;  /* 0x000000253c257209 */ /* 0x010fce0007810000 */
[----:B------:R-:W-:Y:S01]  /*9c20*/  MUFU.TANH R70, R70 ;  /* 0x0000004600467308 */ /* 0x000fe20000002400 */
[----:B--2---:R-:W-:-:S07]  /*9c30*/  FMNMX.FTZ R37, R62, R37, !PT ;  /* 0x000000253e257209 */ /* 0x004fce0007810000 */
        /* <DEDUP_REMOVED lines=10> */
[----:B------:R-:W-:Y:S01]  /*9ce0*/  HGMMA.64x128x16.F32 R88, R168, gdesc[UR4].tnspB, R88, gsb0 ;  /* 0x41e00004a8587df0 */ /* 0x000fe20008000858 */
[----:B------:R-:W-:Y:S01]  /*9cf0*/  UIADD3 UR6, UR10, 0x200, URZ ;  /* 0x000002000a067890 */ /* 0x000fe2000fffe03f */
[----:B------:R-:W2:Y:S01]  /*9d00*/  MUFU.TANH R172, R172 ;  /* 0x000000ac00ac7308 */ /* 0x000ea20000002400 */
[----:B------:R-:W-:-:S07]  /*9d10*/  UMOV UR7, 0x40000040 ;  /* 0x4000004000077882 */ /* 0x000fce0000000000 */
[----:B------:R-:W3:Y:S08]  /*9d20*/  MUFU.TANH R174, R174 ;  /* 0x000000ae00ae7308 */ /* 0x000ef00000002400 */
[----:B------:R-:W4:Y:S01]  /*9d30*/  MUFU.TANH R64, R64 ;  /* 0x0000004000407308 */ /* 0x000f220000002400 */
[----:B--2---:R-:W-:-:S07]  /*9d40*/  FMNMX.FTZ R7, R172, R7, !PT ;  /* 0x00000007ac077209 */ /* 0x004fce0007810000 */
[----:B------:R-:W2:Y:S01]  /*9d50*/  MUFU.TANH R66, R66 ;  /* 0x0000004200427308 */ /* 0x000ea20000002400 */
[----:B---3--:R-:W-:-:S04]  /*9d60*/  FMNMX.FTZ R7, R174, R7, !PT ;  /* 0x00000007ae077209 */ /* 0x008fc80007810000 */
[----:B------:R-:W-:-:S04]  /*9d70*/  FMNMX.FTZ R7, R216, R7, !PT ;  /* 0x00000007d8077209 */ /* 0x000fc80007810000 */
[----:B------:R-:W-:Y:S02]  /*9d80*/  FMNMX.FTZ R7, R218, R7, !PT ;  /* 0x00000007da077209 */ /* 0x000fe40007810000 */
[----:B----4-:R-:W-:Y:S02]  /*9d90*/  FMNMX.FTZ R37, R64, R37, !PT ;  /* 0x0000002540257209 */ /* 0x010fe40007810000 */
[----:B------:R-:W-:-:S04]  /*9da0*/  FMNMX.FTZ R7, R220, R7, !PT ;  /* 0x00000007dc077209 */ /* 0x000fc80007810000 */
[----:B------:R-:W-:Y:S02]  /*9db0*/  FMNMX.FTZ R7, R222, R7, !PT ;  /* 0x00000007de077209 */ /* 0x000fe40007810000 */
[----:B--2---:R-:W-:Y:S02]  /*9dc0*/  FMNMX.FTZ R39, R66, R37, !PT ;  /* 0x0000002542277209 */ /* 0x004fe40007810000 */
        /* <DEDUP_REMOVED lines=8> */
[----:B------:R-:W-:-:S04]  /*9e50*/  FMNMX.FTZ R7, R230, R7, !PT ;  /* 0x00000007e6077209 */ /* 0x000fc80007810000 */
[----:B------:R-:W-:-:S05]  /*9e60*/  FMNMX.FTZ R7, R84, R7, !PT ;  /* 0x0000000754077209 */ /* 0x000fca0007810000 */
[----:B------:R-:W2:Y:S02]  /*9e70*/  SHFL.BFLY PT, R76, R7, 0x2, 0x1f ;  /* 0x0c401f00074c7f89 */ /* 0x000ea400000e0000 */
[----:B--2---:R-:W-:Y:S01]  /*9e80*/  FMNMX.FTZ R13, R7, R76, !PT ;  /* 0x0000004c070d7209 */ /* 0x004fe20007810000 */
[----:B------:R-:W-:Y:S01]  /*9e90*/  FMUL.FTZ R76, R78, UR53 ;  /* 0x000000354e4c7c20 */ /* 0x000fe20008410000 */
[----:B------:R-:W-:-:S03]  /*9ea0*/  FMUL.FTZ R78, R79, UR53 ;  /* 0x000000354f4e7c20 */ /* 0x000fc60008410000 */
[----:B------:R-:W2:Y:S02]  /*9eb0*/  SHFL.BFLY PT, R232, R13, 0x1, 0x1f ;  /* 0x0c201f000de87f89 */ /* 0x000ea400000e0000 */
[----:B------:R-:W3:Y:S08]  /*9ec0*/  MUFU.TANH R76, R76 ;  /* 0x0000004c004c7308 */ /* 0x000ef00000002400 */
[----:B------:R-:W4:Y:S01]  /*9ed0*/  MUFU.TANH R78, R78 ;  /* 0x0000004e004e7308 */ /* 0x000f220000002400 */
[----:B---3--:R-:W-:-:S02]  /*9ee0*/  FMNMX.FTZ R41, R76, R41, !PT ;  /* 0x000000294c297209 */ /* 0x008fc40007810000 */
[----:B--2---:R-:W-:Y:S02]  /*9ef0*/  FMNMX.FTZ R7, R13, R232, !PT ;  /* 0x000000e80d077209 */ /* 0x004fe40007810000 */
[----:B----4-:R-:W-:-:S03]  /*9f00*/  FMNMX.FTZ R41, R78, R41, !PT ;  /* 0x000000294e297209 */ /* 0x010fc60007810000 */
[C---:B------:R-:W-:Y:S01]  /*9f10*/  FADD.FTZ R10, -R7.reuse, R10 ;  /* 0x0000000a070a7221 */ /* 0x040fe20000010100 */
[----:B-1----:R-:W-:Y:S01]  /*9f20*/  FMUL.FTZ R35, R7, R9 ;  /* 0x0000000907237220 */ /* 0x002fe20000410000 */
[----:B------:R-:W-:Y:S02]  /*9f30*/  FMNMX.FTZ R41, R82, R41, !PT ;  /* 0x0000002952297209 */ /* 0x000fe40007810000 */
[-C--:B------:R-:W-:Y:S01]  /*9f40*/  FMUL.FTZ R13, R10, R9.reuse ;  /* 0x000000090a0d7220 */ /* 0x080fe20000410000 */
[-CC-:B------:R-:W-:Y:S01]  /*9f50*/  FFMA.FTZ R10, R8, R9.reuse, -R35.reuse ;  /* 0x00000009080a7223 */ /* 0x180fe20000010823 */
[-CC-:B------:R-:W-:Y:S01]  /*9f60*/  FFMA.FTZ R194, R194, R9.reuse, -R35.reuse ;  /* 0x00000009c2c27223 */ /* 0x180fe20000010823 */
[-CC-:B------:R-:W-:Y:S01]  /*9f70*/  FFMA.FTZ R196, R196, R9.reuse, -R35.reuse ;  /* 0x00000009c4c47223 */ /* 0x180fe20000010823 */
[-CC-:B------:R-:W-:Y:S01]  /*9f80*/  FFMA.FTZ R200, R200, R9.reuse, -R35.reuse ;  /* 0x00000009c8c87223 */ /* 0x180fe20000010823 */
[-CC-:B------:R-:W-:Y:S01]  /*9f90*/  FFMA.FTZ R15, R12, R9.reuse, -R35.reuse ;  /* 0x000000090c0f7223 */ /* 0x180fe20000010823 */
[-CC-:B------:R-:W-:Y:S01]  /*9fa0*/  FFMA.FTZ R12, R24, R9.reuse, -R35.reuse ;  /* 0x00000009180c7223 */ /* 0x180fe20000010823 */
[----:B------:R-:W-:Y:S01]  /*9fb0*/  FFMA.FTZ R21, R28, R9, -R35 ;  /* 0x000000091c157223 */ /* 0x000fe20000010823 */
[----:B------:R-:W-:-:S02]  /*9fc0*/  WARPGROUP.DEPBAR.LE gsb0, 0x0 ;  /* 0x00008000000079c5 */ /* 0x000fc40000010000 */
[----:B------:R-:W-:Y:S01]  /*9fd0*/  WARPGROUP.ARRIVE ;  /* 0x00000000000079c5 */ /* 0x000fe20000000000 */
[----:B------:R-:W-:Y:S01]  /*9fe0*/  FMUL.FTZ R168, R83, UR53 ;  /* 0x0000003553a87c20 */ /* 0x000fe20008410000 */
[----:B------:R-:W-:Y:S01]  /*9ff0*/  FMUL.FTZ R170, R87, UR53 ;  /* 0x0000003557aa7c20 */ /* 0x000fe20008410000 */
[-CC-:B------:R-:W-:Y:S01]  /*a000*/  FFMA.FTZ R24, R32, R9.reuse, -R35.reuse ;  /* 0x0000000920187223 */ /* 0x180fe20000010823 */
[----:B------:R1:W-:Y:S01]  /*a010*/  MUFU.EX2 R25, R194 ;  /* 0x000000c200197308 */ /* 0x0003e20000000800 */
[-CC-:B------:R-:W-:Y:S01]  /*a020*/  FFMA.FTZ R28, R192, R9.reuse, -R35.reuse ;  /* 0x00000009c01c7223 */ /* 0x180fe20000010823 */
[----:B------:R-:W-:Y:S01]  /*a030*/  HGMMA.64x128x16.F32 R88, R164, gdesc[UR4].tnspB, R88, gsb0 ;  /* 0x41e00004a4587df0 */ /* 0x000fe20008000858 */
[----:B------:R-:W-:Y:S01]  /*a040*/  UIADD3 UR6, UR10, 0x280, URZ ;  /* 0x000002800a067890 */ /* 0x000fe2000fffe03f */
[-CC-:B------:R-:W-:Y:S01]  /*a050*/  FFMA.FTZ R32, R198, R9.reuse, -R35.reuse ;  /* 0x00000009c6207223 */ /* 0x180fe20000010823 */
[----:B------:R-:W-:Y:S01]  /*a060*/  UMOV UR7, 0x40000040 ;  /* 0x4000004000077882 */ /* 0x000fe20000000000 */
[-CC-:B------:R-:W-:Y:S01]  /*a070*/  FFMA.FTZ R51, R80, R9.reuse, -R35.reuse ;  /* 0x0000000950337223 */ /* 0x180fe20000010823 */
[-CC-:B------:R-:W-:Y:S01]  /*a080*/  FFMA.FTZ R27, R180, R9.reuse, -R35.reuse ;  /* 0x00000009b41b7223 */ /* 0x180fe20000010823 */
[----:B------:R-:W2:Y:S01]  /*a090*/  MUFU.TANH R168, R168 ;  /* 0x000000a800a87308 */ /* 0x000ea20000002400 */
[-CC-:B------:R-:W-:Y:S01]  /*a0a0*/  FFMA.FTZ R178, R178, R9.reuse, -R35.reuse ;  /* 0x00000009b2b27223 */ /* 0x180fe20000010823 */
[-CC-:B------:R-:W-:Y:S01]  /*a0b0*/  FFMA.FTZ R204, R204, R9.reuse, -R35.reuse ;  /* 0x00000009cccc7223 */ /* 0x180fe20000010823 */
[-CC-:B------:R-:W-:Y:S01]  /*a0c0*/  FFMA.FTZ R208, R208, R9.reuse, -R35.reuse ;  /* 0x00000009d0d07223 */ /* 0x180fe20000010823 */
[-CC-:B------:R-:W-:Y:S01]  /*a0d0*/  FFMA.FTZ R212, R212, R9.reuse, -R35.reuse ;  /* 0x00000009d4d47223 */ /* 0x180fe20000010823 */
[-CC-:B------:R-:W-:Y:S01]  /*a0e0*/  FFMA.FTZ R192, R214, R9.reuse, -R35.reuse ;  /* 0x00000009d6c07223 */ /* 0x180fe20000010823 */
[-CC-:B-1----:R-:W-:Y:S01]  /*a0f0*/  FFMA.FTZ R194, R174, R9.reuse, -R35.reuse ;  /* 0x00000009aec27223 */ /* 0x182fe20000010823 */
[-CC-:B------:R-:W-:Y:S01]  /*a100*/  FFMA.FTZ R45, R216, R9.reuse, -R35.reuse ;  /* 0x00000009d82d7223 */ /* 0x180fe20000010823 */
[----:B------:R-:W1:Y:S01]  /*a110*/  MUFU.TANH R170, R170 ;  /* 0x000000aa00aa7308 */ /* 0x000e620000002400 */
[-CC-:B------:R-:W-:Y:S01]  /*a120*/  FFMA.FTZ R47, R220, R9.reuse, -R35.reuse ;  /* 0x00000009dc2f7223 */ /* 0x180fe20000010823 */
[-CC-:B------:R-:W-:Y:S01]  /*a130*/  FFMA.FTZ R198, R222, R9.reuse, -R35.reuse ;  /* 0x00000009dec67223 */ /* 0x180fe20000010823 */
[-CC-:B------:R-:W-:Y:S01]  /*a140*/  FFMA.FTZ R80, R228, R9.reuse, -R35.reuse ;  /* 0x00000009e4507223 */ /* 0x180fe20000010823 */
[-CC-:B------:R-:W-:Y:S01]  /*a150*/  FFMA.FTZ R230, R230, R9.reuse, -R35.reuse ;  /* 0x00000009e6e67223 */ /* 0x180fe20000010823 */
[----:B------:R-:W-:-:S03]  /*a160*/  FFMA.FTZ R84, R84, R9, -R35 ;  /* 0x0000000954547223 */ /* 0x000fc60000010823 */
[----:B------:R3:W-:Y:S01]  /*a170*/  MUFU.EX2 R29, R196 ;  /* 0x000000c4001d7308 */ /* 0x0007e20000000800 */
[----:B--2---:R-:W-:-:S04]  /*a180*/  FMNMX.FTZ R43, R168, R41, !PT ;  /* 0x00000029a82b7209 */ /* 0x004fc80007810000 */
[----:B------:R-:W-:-:S03]  /*a190*/  FMNMX.FTZ R43, R86, R43, !PT ;  /* 0x0000002b562b7209 */ /* 0x000fc60007810000 */
[----:B------:R2:W-:Y:S01]  /*a1a0*/  MUFU.EX2 R31, R200 ;  /* 0x000000c8001f7308 */ /* 0x0005e20000000800 */
[----:B-1----:R-:W-:Y:S01]  /*a1b0*/  FMNMX.FTZ R8, R170, R43, !PT ;  /* 0x0000002baa087209 */ /* 0x002fe20007810000 */
[-CC-:B------:R-:W-:Y:S01]  /*a1c0*/  FFMA.FTZ R43, R172, R9.reuse, -R35.reuse ;  /* 0x00000009ac2b7223 */ /* 0x180fe20000010823 */
[----:B---3--:R-:W-:-:S03]  /*a1d0*/  FFMA.FTZ R196, R218, R9, -R35 ;  /* 0x00000009dac47223 */ /* 0x008fc60000010823 */
[----:B------:R-:W1:Y:S02]  /*a1e0*/  SHFL.BFLY PT, R49, R8, 0x2, 0x1f ;  /* 0x0c401f0008317f89 */ /* 0x000e6400000e0000 */
[----:B------:R-:W-:Y:S01]  /*a1f0*/  MUFU.EX2 R13, R13 ;  /* 0x0000000d000d7308 */ /* 0x000fe20000000800 */
[----:B--2---:R-:W-:-:S07]  /*a200*/  FFMA.FTZ R200, R226, R9, -R35 ;  /* 0x00000009e2c87223 */ /* 0x004fce0000010823 */
[----:B------:R-:W2:Y:S08]  /*a210*/  MUFU.EX2 R10, R10 ;  /* 0x0000000a000a7308 */ /* 0x000eb00000000800 */
[----:B------:R-:W3:Y:S01]  /*a220*/  MUFU.EX2 R15, R15 ;  /* 0x0000000f000f7308 */ /* 0x000ee20000000800 */
[----:B-1----:R-:W-:Y:S01]  /*a230*/  FMNMX.FTZ R53, R8, R49, !PT ;  /* 0x0000003108357209 */ /* 0x002fe20007810000 */
[----:B------:R-:W-:-:S06]  /*a240*/  FFMA.FTZ R49, R224, R9, -R35 ;  /* 0x00000009e0317223 */ /* 0x000fcc0000010823 */
[----:B------:R-:W-:Y:S01]  /*a250*/  MUFU.EX2 R12, R12 ;  /* 0x0000000c000c7308 */ /* 0x000fe20000000800 */
[----:B--2---:R-:W-:Y:S01]  /*a260*/  FFMA.FTZ R4, R13, R4, R10 ;  /* 0x000000040d047223 */ /* 0x004fe2000001000a */
[----:B------:R-:W1:Y:S06]  /*a270*/  SHFL.BFLY PT, R8, R53, 0x1, 0x1f ;  /* 0x0c201f0035087f89 */ /* 0x000e6c00000e0000 */
[----:B------:R-:W-:Y:S01]  /*a280*/  MUFU.EX2 R21, R21 ;  /* 0x0000001500157308 */ /* 0x000fe20000000800 */
[----:B---3--:R-:W-:-:S07]  /*a290*/  F2FP.F16.F32.PACK_AB R180, R15, R10 ;  /* 0x0000000a0fb4723e */ /* 0x008fce00000000ff */
[----:B------:R-:W-:Y:S08]  /*a2a0*/  MUFU.EX2 R24, R24 ;  /* 0x0000001800187308 */ /* 0x000ff00000000800 */
[----:B------:R-:W-:Y:S01]  /*a2b0*/  MUFU.EX2 R27, R27 ;  /* 0x0000001b001b7308 */ /* 0x000fe20000000800 */
[----:B-1----:R-:W-:-:S07]  /*a2c0*/  FMNMX.FTZ R8, R53, R8, !PT ;  /* 0x0000000835087209 */ /* 0x002fce0007810000 */
[----:B------:R-:W1:Y:S08]  /*a2d0*/  MUFU.EX2 R28, R28 ;  /* 0x0000001c001c7308 */ /* 0x000e700000000800 */
[----:B------:R-:W2:Y:S08]  /*a2e0*/  MUFU.EX2 R32, R32 ;  /* 0x0000002000207308 */ /* 0x000eb00000000800 */
[----:B------:R1:W-:Y:S08]  /*a2f0*/  MUFU.EX2 R33, R178 ;  /* 0x000000b200217308 */ /* 0x0003f00000000800 */
[----:B------:R-:W-:Y:S01]  /*a300*/  MUFU.EX2 R37, R204 ;  /* 0x000000cc00257308 */ /* 0x000fe20000000800 */
[----:B-1----:R-:W-:-:S02]  /*a310*/  F2FP.F16.F32.PACK_AB R178, R28, R25 ;  /* 0x000000191cb2723e */ /* 0x002fc400000000ff */
[----:B--2---:R-:W-:-:S05]  /*a320*/  F2FP.F16.F32.PACK_AB R172, R32, R29 ;  /* 0x0000001d20ac723e */ /* 0x004fca00000000ff */
[----:B------:R-:W-:Y:S08]  /*a330*/  MUFU.EX2 R39, R208 ;  /* 0x000000d000277308 */ /* 0x000ff00000000800 */
[----:B------:R-:W-:Y:S01]  /*a340*/  MUFU.EX2 R41, R212 ;  /* 0x000000d400297308 */ /* 0x000fe20000000800 */
[----:B------:R-:W-:Y:S02]  /*a350*/  WARPGROUP.DEPBAR.LE gsb0, 0x0 ;  /* 0x00008000000079c5 */ /* 0x000fe40000010000 */
[----:B------:R-:W-:Y:S01]  /*a360*/  WARPGROUP.ARRIVE ;  /* 0x00000000000079c5 */ /* 0x000fe20000000000 */
[-CC-:B------:R-:W-:Y:S01]  /*a370*/  FFMA.FTZ R164, R176, R9.reuse, -R35.reuse ;  /* 0x00000009b0a47223 */ /* 0x180fe20000010823 */
[----:B------:R-:W-:-:S03]  /*a380*/  FFMA.FTZ R166, R202, R9, -R35 ;  /* 0x00000009caa67223 */ /* 0x000fc60000010823 */
[----:B------:R-:W-:Y:S01]  /*a390*/  MUFU.EX2 R192, R192 ;  /* 0x000000c000c07308 */ /* 0x000fe20000000800 */
[----:B------:R-:W-:Y:S01]  /*a3a0*/  F2FP.F16.F32.PACK_AB R176, R27, R24 ;  /* 0x000000181bb0723e */ /* 0x000fe200000000ff */
[----:B------:R-:W-:Y:S01]  /*a3b0*/  HGMMA.64x128x16.F32 R88, R160, gdesc[UR4].tnspB, R88, gsb0 ;  /* 0x41e00004a0587df0 */ /* 0x000fe20008000858 */
[----:B------:R-:W-:Y:S01]  /*a3c0*/  UIADD3 UR6, UR10, 0x300, URZ ;  /* 0x000003000a067890 */ /* 0x000fe2000fffe03f */
[----:B------:R-:W-:-:S04]  /*a3d0*/  UMOV UR7, 0x40000040 ;  /* 0x4000004000077882 */ /* 0x000fc80000000000 */
[----:B------:R-:W1:Y:S08]  /*a3e0*/  MUFU.EX2 R164, R164 ;  /* 0x000000a400a47308 */ /* 0x000e700000000800 */
        /* <DEDUP_REMOVED lines=12> */
[----:B------:R-:W-:Y:S08]  /*a4b0*/  MUFU.EX2 R53, R230 ;  /* 0x000000e600357308 */ /* 0x000ff00000000800 */
[----:B------:R-:W-:Y:S01]  /*a4c0*/  MUFU.EX2 R84, R84 ;  /* 0x0000005400547308 */ /* 0x000fe20000000800 */
[----:B------:R-:W-:-:S02]  /*a4d0*/  WARPGROUP.DEPBAR.LE gsb0, 0x0 ;  /* 0x00008000000079c5 */ /* 0x000fc40000010000 */
[----:B------:R-:W-:Y:S01]  /*a4e0*/  WARPGROUP.ARRIVE ;  /* 0x00000000000079c5 */ /* 0x000fe20000000000 */
[-CC-:B------:R-:W-:Y:S01]  /*a4f0*/  FFMA.FTZ R160, R206, R9.reuse, -R35.reuse ;  /* 0x00000009cea07223 */ /* 0x180fe20000010823 */
[----:B------:R-:W-:Y:S01]  /*a500*/  FFMA.FTZ R162, R210, R9, -R35 ;  /* 0x00000009d2a27223 */ /* 0x000fe20000010823 */
[----:B------:R-:W-:-:S03]  /*a510*/  IMAD.U32 R35, RZ, RZ, UR37 ;  /* 0x00000025ff237e24 */ /* 0x000fc6000f8e00ff */
[----:B------:R-:W-:Y:S01]  /*a520*/  HGMMA.64x128x16.F32 R88, R156, gdesc[UR4].tnspB, R88, gsb0 ;  /* 0x41e000049c587df0 */ /* 0x000fe20008000858 */
[----:B------:R-:W-:Y:S01]  /*a530*/  UIADD3 UR6, UR10, 0x380, URZ ;  /* 0x000003800a067890 */ /* 0x000fe2000fffe03f */
[----:B------:R-:W-:Y:S01]  /*a540*/  @!P1 LEA R35, R35, UR39, 0x3 ;  /* 0x0000002723239c11 */ /* 0x000fe2000f8e18ff */
[----:B------:R-:W-:Y:S01]  /*a550*/  UMOV UR7, 0x40000040 ;  /* 0x4000004000077882 */ /* 0x000fe20000000000 */
[----:B------:R-:W-:Y:S03]  /*a560*/  MUFU.EX2 R160, R160 ;  /* 0x000000a000a07308 */ /* 0x000fe60000000800 */
[----:B------:R-:W-:-:S05]  /*a570*/  @!P1 VIADD R35, R35, 0x28840 ;  /* 0x0002884023239836 */ /* 0x000fca0000000000 */
[----:B------:R-:W-:Y:S01]  /*a580*/  @!P1 PRMT R35, RZ, 0x654, R35 ;  /* 0x00000654ff239816 */ /* 0x000fe20000000023 */
[----:B------:R-:W-:Y:S01]  /*a590*/  MUFU.EX2 R162, R162 ;  /* 0x000000a200a27308 */ /* 0x000fe20000000800 */
[----:B------:R-:W-:Y:S02]  /*a5a0*/  WARPGROUP.DEPBAR.LE gsb0, 0x0 ;  /* 0x00008000000079c5 */ /* 0x000fe40000010000 */
[----:B------:R-:W-:Y:S01]  /*a5b0*/  WARPGROUP.ARRIVE ;  /* 0x00000000000079c5 */ /* 0x000fe20000000000 */
[C---:B------:R-:W-:Y:S01]  /*a5c0*/  FADD.FTZ R156, -R8.reuse, R11 ;  /* 0x0000000b089c7221 */ /* 0x040fe20000010100 */
[----:B------:R-:W-:Y:S01]  /*a5d0*/  FMUL.FTZ R11, R8, R9 ;  /* 0x00000009080b7220 */ /* 0x000fe20000410000 */
[----:B-1----:R-:W-:Y:S02]  /*a5e0*/  F2FP.F16.F32.PACK_AB R158, R200, R49 ;  /* 0x00000031c89e723e */ /* 0x002fe400000000ff */
[-C--:B------:R-:W-:Y:S01]  /*a5f0*/  FMUL.FTZ R156, R156, R9.reuse ;  /* 0x000000099c9c7220 */ /* 0x080fe20000410000 */
[----:B------:R-:W-:Y:S01]  /*a600*/  HGMMA.64x128x16.F32 R88, R152, gdesc[UR4].tnspB, R88, gsb0 ;  /* 0x41e0000498587df0 */ /* 0x000fe20008000858 */
[-CC-:B------:R-:W-:Y:S01]  /*a610*/  FFMA.FTZ R181, R14, R9.reuse, -R11.reuse ;  /* 0x000000090eb57223 */ /* 0x180fe2000001080b */
[-CC-:B------:R-:W-:Y:S01]  /*a620*/  FFMA.FTZ R14, R20, R9.reuse, -R11.reuse ;  /* 0x00000009140e7223 */ /* 0x180fe2000001080b */
[----:B------:R1:W-:Y:S01]  /*a630*/  MUFU.EX2 R202, R156 ;  /* 0x0000009c00ca7308 */ /* 0x0003e20000000800 */
[-CC-:B------:R-:W-:Y:S01]  /*a640*/  FFMA.FTZ R183, R26, R9.reuse, -R11.reuse ;  /* 0x000000091ab77223 */ /* 0x180fe2000001080b */
[-CC-:B------:R-:W-:Y:S01]  /*a650*/  FFMA.FTZ R20, R30, R9.reuse, -R11.reuse ;  /* 0x000000091e147223 */ /* 0x180fe2000001080b */
[-CC-:B------:R-:W-:Y:S01]  /*a660*/  FFMA.FTZ R177, R34, R9.reuse, -R11.reuse ;  /* 0x0000000922b17223 */ /* 0x180fe2000001080b */
[-CC-:B------:R-:W-:Y:S01]  /*a670*/  FFMA.FTZ R175, R44, R9.reuse, -R11.reuse ;  /* 0x000000092caf7223 */ /* 0x180fe2000001080b */
[----:B------:R-:W-:Y:S01]  /*a680*/  IADD3 R44, -R17, 0xb, RZ ;  /* 0x0000000b112c7810 */ /* 0x000fe20007ffe1ff */
[-CC-:B------:R-:W-:Y:S01]  /*a690*/  FFMA.FTZ R179, R36, R9.reuse, -R11.reuse ;  /* 0x0000000924b37223 */ /* 0x180fe2000001080b */
[-CC-:B------:R-:W-:Y:S01]  /*a6a0*/  FFMA.FTZ R26, R42, R9.reuse, -R11.reuse ;  /* 0x000000092a1a7223 */ /* 0x180fe2000001080b */
[----:B------:R-:W2:Y:S01]  /*a6b0*/  MUFU.EX2 R181, R181 ;  /* 0x000000b500b57308 */ /* 0x000ea20000000800 */
[-CC-:B-1----:R-:W-:Y:S01]  /*a6c0*/  FFMA.FTZ R156, R182, R9.reuse, -R11.reuse ;  /* 0x00000009b69c7223 */ /* 0x182fe2000001080b */
        /* <DEDUP_REMOVED lines=11> */
[----:B------:R-:W-:Y:S01]  /*a780*/  F2FP.F16.F32.PACK_AB R182, R21, R12 ;  /* 0x0000000c15b6723e */ /* 0x000fe200000000ff */
[-CC-:B------:R-:W-:Y:S01]  /*a790*/  FFMA.FTZ R64, R64, R9.reuse, -R11.reuse ;  /* 0x0000000940407223 */ /* 0x180fe2000001080b */
[----:B------:R-:W-:Y:S01]  /*a7a0*/  FFMA.FTZ R66, R66, R9, -R11 ;  /* 0x0000000942427223 */ /* 0x000fe2000001080b */
[----:B------:R-:W3:Y:S01]  /*a7b0*/  MUFU.EX2 R183, R183 ;  /* 0x000000b700b77308 */ /* 0x000ee20000000800 */
[----:B--2---:R-:W-:Y:S01]  /*a7c0*/  FFMA.FTZ R3, R202, R3, R181 ;  /* 0x00000003ca037223 */ /* 0x004fe200000100b5 */
        /* <DEDUP_REMOVED lines=9> */
[----:B------:R-:W-:Y:S01]  /*a860*/  FFMA.FTZ R86, R86, R9, -R11 ;  /* 0x0000000956567223 */ /* 0x000fe2000001080b */
[----:B------:R-:W-:Y:S01]  /*a870*/  IMAD.U32 R46, RZ, RZ, UR57 ;  /* 0x00000039ff2e7e24 */ /* 0x000fe2000f8e00ff */
[----:B------:R-:W-:Y:S01]  /*a880*/  UMOV UR57, UR37 ;  /* 0x0000002500397c82 */ /* 0x000fe20008000000 */
[----:B------:R-:W-:-:S02]  /*a890*/  F2FP.F16.F32.PACK_AB R181, R14, R181 ;  /* 0x000000b50eb5723e */ /* 0x000fc400000000ff */
[----:B------:R-:W1:Y:S01]  /*a8a0*/  MUFU.EX2 R177, R177 ;  /* 0x000000b100b17308 */ /* 0x000e620000000800 */
[----:B---3--:R-:W-:Y:S01]  /*a8b0*/  FADD.FTZ R3, R183, R42 ;  /* 0x0000002ab7037221 */ /* 0x008fe20000010000 */
[----:B------:R-:W-:-:S05]  /*a8c0*/  @!P1 LEA R46, R46, UR39, 0x3 ;  /* 0x000000272e2e9c11 */ /* 0x000fca000f8e18ff */
[----:B------:R-:W-:Y:S01]  /*a8d0*/  @!P1 VIADD R46, R46, 0x28860 ;  /* 0x000288602e2e9836 */ /* 0x000fe20000000000 */
[----:B------:R-:W3:Y:S01]  /*a8e0*/  MUFU.EX2 R156, R156 ;  /* 0x0000009c009c7308 */ /* 0x000ee20000000800 */
[C---:B--2---:R-:W-:Y:S01]  /*a8f0*/  FADD.FTZ R42, R20.reuse, R3 ;  /* 0x00000003142a7221 */ /* 0x044fe20000010000 */
[----:B------:R-:W-:Y:S02]  /*a900*/  F2FP.F16.F32.PACK_AB R183, R20, R183 ;  /* 0x000000b714b7723e */ /* 0x000fe400000000ff */
[----:B------:R-:W-:-:S04]  /*a910*/  @!P1 PRMT R46, RZ, 0x654, R46 ;  /* 0x00000654ff2e9816 */ /* 0x000fc8000000002e */
[----:B------:R-:W2:Y:S01]  /*a920*/  MUFU.EX2 R179, R179 ;  /* 0x000000b300b37308 */ /* 0x000ea20000000800 */
[----:B-1----:R-:W-:-:S07]  /*a930*/  FADD.FTZ R3, R177, R42 ;  /* 0x0000002ab1037221 */ /* 0x002fce0000010000 */
[----:B------:R-:W1:Y:S01]  /*a940*/  MUFU.EX2 R38, R38 ;  /* 0x0000002600267308 */ /* 0x000e620000000800 */
[C---:B---3--:R-:W-:Y:S01]  /*a950*/  FADD.FTZ R42, R156.reuse, R3 ;  /* 0x000000039c2a7221 */ /* 0x048fe20000010000 */
[----:B------:R-:W-:Y:S02]  /*a960*/  F2FP.F16.F32.PACK_AB R177, R156, R177 ;  /* 0x000000b19cb1723e */ /* 0x000fe400000000ff */
[----:B------:R-:W-:-:S04]  /*a970*/  F2FP.F16.F32.PACK_AB R156, R198, R47 ;  /* 0x0000002fc69c723e */ /* 0x000fc800000000ff */
[----:B------:R-:W3:Y:S08]  /*a980*/  MUFU.EX2 R173, R173 ;  /* 0x000000ad00ad7308 */ /* 0x000ef00000000800 */
[----:B------:R-:W4:Y:S08]  /*a990*/  MUFU.EX2 R26, R26 ;  /* 0x0000001a001a7308 */ /* 0x000f300000000800 */
        /* <DEDUP_REMOVED lines=8> */
[----:B------:R2:W-:Y:S06]  /*aa20*/  BAR.ARV R44, 0x100 ;  /* 0x0004002c0000751d */ /* 0x0005ec0000002000 */
[----:B------:R1:W-:Y:S01]  /*aa30*/  @!P1 SYNCS.ARRIVE.TRANS64.RED.A1T0 RZ, [R35+URZ], RZ ;  /* 0x000000ff23ff99a7 */ /* 0x0003e2000810043f */
[----:B------:R-:W5:Y:S01]  /*aa40*/  MUFU.EX2 R40, R40 ;  /* 0x0000002800287308 */ /* 0x000f620000000800 */
[----:B------:R-:W-:Y:S01]  /*aa50*/  F2FP.F16.F32.PACK_AB R152, R80, R51 ;  /* 0x000000335098723e */ /* 0x000fe200000000ff */
[----:B------:R-:W-:Y:S01]  /*aa60*/  FMUL.FTZ R88, R88, R13 ;  /* 0x0000000d58587220 */ /* 0x000fe20000410000 */
[----:B------:R-:W-:Y:S01]  /*aa70*/  F2FP.F16.F32.PACK_AB R154, R84, R53 ;  /* 0x00000035549a723e */ /* 0x000fe200000000ff */
[-C--:B------:R-:W-:Y:S01]  /*aa80*/  FMUL.FTZ R89, R89, R13.reuse ;  /* 0x0000000d59597220 */ /* 0x080fe20000410000 */
[-C--:B------:R-:W-:Y:S01]  /*aa90*/  FMUL.FTZ R92, R92, R13.reuse ;  /* 0x0000000d5c5c7220 */ /* 0x080fe20000410000 */
[----:B------:R-:W-:Y:S01]  /*aaa0*/  FMUL.FTZ R93, R93, R13 ;  /* 0x0000000d5d5d7220 */ /* 0x000fe20000410000 */
[----:B-1----:R-:W-:Y:S01]  /*aab0*/  FADD.FTZ R35, R15, R4 ;  /* 0x000000040f237221 */ /* 0x002fe20000010000 */
[----:B------:R-:W-:Y:S01]  /*aac0*/  FFMA.FTZ R4, R62, R9, -R11 ;  /* 0x000000093e047223 */ /* 0x000fe2000001080b */
[----:B------:R-:W1:Y:S01]  /*aad0*/  MUFU.EX2 R167, R167 ;  /* 0x000000a700a77308 */ /* 0x000e620000000800 */
[----:B------:R1:W-:Y:S01]  /*aae0*/  @!P1 SYNCS.ARRIVE.TRANS64.RED.A1T0 RZ, [R46+URZ], RZ ;  /* 0x000000ff2eff99a7 */ /* 0x0003e2000810043f */
[----:B--2---:R-:W-:Y:S01]  /*aaf0*/  FADD.FTZ R44, R12, R35 ;  /* 0x000000230c2c7221 */ /* 0x004fe20000010000 */
[-C--:B------:R-:W-:Y:S01]  /*ab00*/  FMUL.FTZ R96, R96, R13.reuse ;  /* 0x0000000d60607220 */ /* 0x080fe20000410000 */
[-C--:B------:R-:W-:Y:S01]  /*ab10*/  FMUL.FTZ R97, R97, R13.reuse ;  /* 0x0000000d61617220 */ /* 0x080fe20000410000 */
[-C--:B------:R-:W-:Y:S01]  /*ab20*/  FMUL.FTZ R100, R100, R13.reuse ;  /* 0x0000000d64647220 */ /* 0x080fe20000410000 */
[----:B------:R-:W-:Y:S01]  /*ab30*/  FADD.FTZ R35, R21, R44 ;  /* 0x0000002c15237221 */ /* 0x000fe20000010000 */
[-C--:B------:R-:W-:Y:S01]  /*ab40*/  FMUL.FTZ R101, R101, R13.reuse ;  /* 0x0000000d65657220 */ /* 0x080fe20000410000 */
[----:B------:R-:W2:Y:S01]  /*ab50*/  MUFU.EX2 R4, R4 ;  /* 0x0000000400047308 */ /* 0x000ea20000000800 */
[----:B------:R-:W-:Y:S01]  /*ab60*/  FMUL.FTZ R104, R104, R13 ;  /* 0x0000000d68687220 */ /* 0x000fe20000410000 */
[----:B------:R-:W-:Y:S01]  /*ab70*/  FADD.FTZ R44, R24, R35 ;  /* 0x00000023182c7221 */ /* 0x000fe20000010000 */
[----:B------:R-:W-:Y:S01]  /*ab80*/  FADD.FTZ R35, R179, R42 ;  /* 0x0000002ab3237221 */ /* 0x000fe20000010000 */
[----:B------:R-:W-:Y:S01]  /*ab90*/  F2FP.F16.F32.PACK_AB R179, R38, R179 ;  /* 0x000000b326b3723e */ /* 0x000fe200000000ff */
[-C--:B------:R-:W-:Y:S01]  /*aba0*/  FMUL.FTZ R105, R105, R13.reuse ;  /* 0x0000000d69697220 */ /* 0x080fe20000410000 */
[----:B------:R-:W-:Y:S01]  /*abb0*/  FADD.FTZ R44, R27, R44 ;  /* 0x0000002c1b2c7221 */ /* 0x000fe20000010000 */
[-C--:B------:R-:W-:Y:S01]  /*abc0*/  FMUL.FTZ R108, R108, R13.reuse ;  /* 0x0000000d6c6c7220 */ /* 0x080fe20000410000 */
[----:B------:R-:W2:Y:S01]  /*abd0*/  MUFU.EX2 R64, R64 ;  /* 0x0000004000407308 */ /* 0x000ea20000000800 */
[-C--:B------:R-:W-:Y:S01]  /*abe0*/  FMUL.FTZ R109, R109, R13.reuse ;  /* 0x0000000d6d6d7220 */ /* 0x080fe20000410000 */
[----:B------:R-:W-:Y:S01]  /*abf0*/  FADD.FTZ R3, R25, R44 ;  /* 0x0000002c19037221 */ /* 0x000fe20000010000 */
[----:B------:R-:W-:Y:S01]  /*ac00*/  FADD.FTZ R44, R38, R35 ;  /* 0x00000023262c7221 */ /* 0x000fe20000010000 */
[-C--:B------:R-:W-:Y:S01]  /*ac10*/  FMUL.FTZ R112, R112, R13.reuse ;  /* 0x0000000d70707220 */ /* 0x080fe20000410000 */
[----:B------:R-:W-:Y:S01]  /*ac20*/  FMUL.FTZ R113, R113, R13 ;  /* 0x0000000d71717220 */ /* 0x000fe20000410000 */
[----:B------:R-:W-:Y:S01]  /*ac30*/  FADD.FTZ R42, R28, R3 ;  /* 0x000000031c2a7221 */ /* 0x000fe20000010000 */
[----:B---3--:R-:W-:Y:S01]  /*ac40*/  FADD.FTZ R35, R173, R44 ;  /* 0x0000002cad237221 */ /* 0x008fe20000010000 */
[----:B------:R-:W3:Y:S01]  /*ac50*/  MUFU.EX2 R66, R66 ;  /* 0x0000004200427308 */ /* 0x000ee20000000800 */
[C---:B----4-:R-:W-:Y:S01]  /*ac60*/  F2FP.F16.F32.PACK_AB R173, R26.reuse, R173 ;  /* 0x000000ad1aad723e */ /* 0x050fe200000000ff */
[----:B------:R-:W-:Y:S01]  /*ac70*/  FADD.FTZ R3, R29, R42 ;  /* 0x0000002a1d037221 */ /* 0x000fe20000010000 */
[----:B------:R-:W-:Y:S01]  /*ac80*/  FADD.FTZ R44, R26, R35 ;  /* 0x000000231a2c7221 */ /* 0x000fe20000010000 */
[-C--:B------:R-:W-:Y:S01]  /*ac90*/  FMUL.FTZ R116, R116, R13.reuse ;  /* 0x0000000d74747220 */ /* 0x080fe20000410000 */
[----:B------:R-:W-:Y:S01]  /*aca0*/  FMUL.FTZ R117, R117, R13 ;  /* 0x0000000d75757220 */ /* 0x000fe20000410000 */
[----:B------:R-:W-:Y:S01]  /*acb0*/  FADD.FTZ R42, R32, R3 ;  /* 0x00000003202a7221 */ /* 0x000fe20000010000 */
[----:B-----5:R-:W-:Y:S01]  /*acc0*/  FADD.FTZ R55, R175, R44 ;  /* 0x0000002caf377221 */ /* 0x020fe20000010000 */
[----:B------:R-:W4:Y:S01]  /*acd0*/  MUFU.EX2 R68, R68 ;  /* 0x0000004400447308 */ /* 0x000f220000000800 */
[-C--:B------:R-:W-:Y:S01]  /*ace0*/  FFMA.FTZ R3, R168, R9.reuse, -R11 ;  /* 0x00000009a8037223 */ /* 0x080fe2000001080b */
[----:B------:R-:W-:Y:S01]  /*acf0*/  FADD.FTZ R35, R31, R42 ;  /* 0x0000002a1f237221 */ /* 0x000fe20000010000 */
[----:B------:R-:W-:Y:S01]  /*ad00*/  FADD.FTZ R44, R30, R55 ;  /* 0x000000371e2c7221 */ /* 0x000fe20000010000 */
[----:B------:R-:W-:Y:S01]  /*ad10*/  FFMA.FTZ R11, R170, R9, -R11 ;  /* 0x00000009aa0b7223 */ /* 0x000fe2000001080b */
[----:B------:R-:W-:Y:S01]  /*ad20*/  F2FP.F16.F32.PACK_AB R168, R166, R33 ;  /* 0x00000021a6a8723e */ /* 0x000fe200000000ff */
[----:B------:R-:W-:Y:S01]  /*ad30*/  FADD.FTZ R42, R164, R35 ;  /* 0x00000023a42a7221 */ /* 0x000fe20000010000 */
[----:B------:R-:W-:Y:S01]  /*ad40*/  FADD.FTZ R15, R169, R44 ;  /* 0x0000002ca90f7221 */ /* 0x000fe20000010000 */
[----:B------:R-:W5:Y:S01]  /*ad50*/  MUFU.EX2 R70, R70 ;  /* 0x0000004600467308 */ /* 0x000f620000000800 */
[----:B------:R-:W-:Y:S01]  /*ad60*/  F2FP.F16.F32.PACK_AB R170, R160, R37 ;  /* 0x00000025a0aa723e */ /* 0x000fe200000000ff */
[----:B------:R-:W-:Y:S01]  /*ad70*/  FADD.FTZ R35, R33, R42 ;  /* 0x0000002a21237221 */ /* 0x000fe20000010000 */
[----:B------:R-:W-:Y:S01]  /*ad80*/  FADD.FTZ R12, R34, R15 ;  /* 0x0000000f220c7221 */ /* 0x000fe20000010000 */
[----:B------:R-:W-:Y:S01]  /*ad90*/  F2FP.F16.F32.PACK_AB R164, R162, R39 ;  /* 0x00000027a2a4723e */ /* 0x000fe200000000ff */
[----:B------:R-:W-:Y:S01]  /*ada0*/  FMUL.FTZ R120, R120, R13 ;  /* 0x0000000d78787220 */ /* 0x000fe20000410000 */
        /* <DEDUP_REMOVED lines=13> */
[C---:B------:R-:W-:Y:S01]  /*ae80*/  FADD.FTZ R12, R40.reuse, R21 ;  /* 0x00000015280c7221 */ /* 0x040fe20000010000 */
[----:B------:R-:W-:Y:S01]  /*ae90*/  F2FP.F16.F32.PACK_AB R165, R40, R165 ;  /* 0x000000a528a5723e */ /* 0x000fe200000000ff */
[----:B------:R-:W-:Y:S01]  /*aea0*/  FMUL.FTZ R124, R124, R13 ;  /* 0x0000000d7c7c7220 */ /* 0x000fe20000410000 */
[----:B------:R-:W-:Y:S01]  /*aeb0*/  FADD.FTZ R10, R162, R15 ;  /* 0x0000000fa20a7221 */ /* 0x000fe20000010000 */
[----:B-1----:R-:W-:Y:S01]  /*aec0*/  FADD.FTZ R21, R167, R12 ;  /* 0x0000000ca7157221 */ /* 0x002fe20000010000 */
[----:B------:R-:W-:Y:S01]  /*aed0*/  MUFU.EX2 R76, R76 ;  /* 0x0000004c004c7308 */ /* 0x000fe20000000800 */
[C---:B--2---:R-:W-:Y:S01]  /*aee0*/  F2FP.F16.F32.PACK_AB R167, R4.reuse, R167 ;  /* 0x000000a704a7723e */ /* 0x044fe200000000ff */
[----:B------:R-:W-:Y:S01]  /*aef0*/  FADD.FTZ R15, R41, R10 ;  /* 0x0000000a290f7221 */ /* 0x000fe20000010000 */
[----:B------:R-:W-:Y:S01]  /*af00*/  FADD.FTZ R21, R4, R21 ;  /* 0x0000001504157221 */ /* 0x000fe20000010000 */
[C---:B------:R-:W-:Y:S01]  /*af10*/  F2FP.F16.F32.PACK_AB R166, R192.reuse, R41 ;  /* 0x00000029c0a6723e */ /* 0x040fe200000000ff */
[----:B------:R-:W-:Y:S01]  /*af20*/  FMUL.FTZ R125, R125, R13 ;  /* 0x0000000d7d7d7220 */ /* 0x000fe20000410000 */
[----:B------:R-:W-:Y:S01]  /*af30*/  FADD.FTZ R10, R192, R15 ;  /* 0x0000000fc00a7221 */ /* 0x000fe20000010000 */
[----:B------:R-:W-:Y:S01]  /*af40*/  FADD.FTZ R21, R64, R21 ;  /* 0x0000001540157221 */ /* 0x000fe20000010000 */
[----:B------:R-:W1:Y:S01]  /*af50*/  MUFU.EX2 R78, R78 ;  /* 0x0000004e004e7308 */ /* 0x000e620000000800 */
[----:B------:R-:W-:Y:S01]  /*af60*/  F2FP.F16.F32.PACK_AB R160, R194, R43 ;  /* 0x0000002bc2a0723e */ /* 0x000fe200000000ff */
[----:B------:R-:W-:Y:S01]  /*af70*/  FADD.FTZ R15, R43, R10 ;  /* 0x0000000a2b0f7221 */ /* 0x000fe20000010000 */
[C---:B---3--:R-:W-:Y:S01]  /*af80*/  FADD.FTZ R21, R66.reuse, R21 ;  /* 0x0000001542157221 */ /* 0x048fe20000010000 */
[----:B------:R-:W-:Y:S01]  /*af90*/  F2FP.F16.F32.PACK_AB R161, R66, R64 ;  /* 0x0000004042a1723e */ /* 0x000fe200000000ff */
[----:B------:R-:W-:Y:S01]  /*afa0*/  FMUL.FTZ R128, R128, R13 ;  /* 0x0000000d80807220 */ /* 0x000fe20000410000 */
[----:B------:R-:W-:Y:S01]  /*afb0*/  FADD.FTZ R10, R194, R15 ;  /* 0x0000000fc20a7221 */ /* 0x000fe20000010000 */
[----:B----4-:R-:W-:Y:S01]  /*afc0*/  FADD.FTZ R21, R68, R21 ;  /* 0x0000001544157221 */ /* 0x010fe20000010000 */
[----:B------:R-:W2:Y:S01]  /*afd0*/  MUFU.EX2 R82, R82 ;  /* 0x0000005200527308 */ /* 0x000ea20000000800 */
[----:B------:R-:W-:Y:S01]  /*afe0*/  F2FP.F16.F32.PACK_AB R162, R196, R45 ;  /* 0x0000002dc4a2723e */ /* 0x000fe200000000ff */
[----:B------:R-:W-:Y:S01]  /*aff0*/  FADD.FTZ R15, R45, R10 ;  /* 0x0000000a2d0f7221 */ /* 0x000fe20000010000 */
[C---:B-----5:R-:W-:Y:S01]  /*b000*/  FADD.FTZ R21, R70.reuse, R21 ;  /* 0x0000001546157221 */ /* 0x060fe20000010000 */
[----:B------:R-:W-:Y:S01]  /*b010*/  F2FP.F16.F32.PACK_AB R163, R70, R68 ;  /* 0x0000004446a3723e */ /* 0x000fe200000000ff */
[-C--:B------:R-:W-:Y:S01]  /*b020*/  FMUL.FTZ R129, R129, R13.reuse ;  /* 0x0000000d81817220 */ /* 0x080fe20000410000 */
[----:B------:R-:W-:Y:S01]  /*b030*/  FADD.FTZ R10, R196, R15 ;  /* 0x0000000fc40a7221 */ /* 0x000fe20000010000 */
[----:B------:R-:W-:Y:S01]  /*b040*/  FADD.FTZ R21, R72, R21 ;  /* 0x0000001548157221 */ /* 0x000fe20000010000 */
[----:B------:R3:W4:Y:S01]  /*b050*/  MUFU.EX2 R153, R3 ;  /* 0x0000000300997308 */ /* 0x0007220000000800 */
[C---:B------:R-:W-:Y:S01]  /*b060*/  F2FP.F16.F32.PACK_AB R157, R74.reuse, R72 ;  /* 0x000000484a9d723e */ /* 0x040fe200000000ff */
[----:B------:R-:W-:Y:S01]  /*b070*/  FADD.FTZ R15, R47, R10 ;  /* 0x0000000a2f0f7221 */ /* 0x000fe20000010000 */
[----:B------:R-:W-:Y:S01]  /*b080*/  FADD.FTZ R21, R74, R21 ;  /* 0x000000154a157221 */ /* 0x000fe20000010000 */
[----:B-1----:R-:W-:Y:S01]  /*b090*/  F2FP.F16.F32.PACK_AB R159, R78, R76 ;  /* 0x0000004c4e9f723e */ /* 0x002fe200000000ff */
[-C--:B------:R-:W-:Y:S01]  /*b0a0*/  FMUL.FTZ R132, R132, R13.reuse ;  /* 0x0000000d84847220 */ /* 0x080fe20000410000 */
[----:B------:R-:W-:Y:S01]  /*b0b0*/  FADD.FTZ R4, R198, R15 ;  /* 0x0000000fc6047221 */ /* 0x000fe20000010000 */
[----:B------:R-:W-:Y:S01]  /*b0c0*/  FADD.FTZ R21, R76, R21 ;  /* 0x000000154c157221 */ /* 0x000fe20000010000 */
[----:B------:R-:W1:Y:S01]  /*b0d0*/  MUFU.EX2 R86, R86 ;  /* 0x0000005600567308 */ /* 0x000e620000000800 */
[-C--:B------:R-:W-:Y:S01]  /*b0e0*/  FMUL.FTZ R133, R133, R13.reuse ;  /* 0x0000000d85857220 */ /* 0x080fe20000410000 */
[----:B---3--:R-:W-:Y:S01]  /*b0f0*/  FADD.FTZ R3, R49, R4 ;  /* 0x0000000431037221 */ /* 0x008fe20000010000 */
[----:B------:R-:W-:Y:S01]  /*b100*/  FADD.FTZ R21, R78, R21 ;  /* 0x000000154e157221 */ /* 0x000fe20000010000 */
[-C--:B------:R-:W-:Y:S01]  /*b110*/  FMUL.FTZ R136, R136, R13.reuse ;  /* 0x0000000d88887220 */ /* 0x080fe20000410000 */
[-C--:B------:R-:W-:Y:S01]  /*b120*/  FMUL.FTZ R137, R137, R13.reuse ;  /* 0x0000000d89897220 */ /* 0x080fe20000410000 */
[----:B------:R-:W-:Y:S01]  /*b130*/  FADD.FTZ R4, R200, R3 ;  /* 0x00000003c8047221 */ /* 0x000fe20000010000 */
[----:B--2---:R-:W-:Y:S01]  /*b140*/  FADD.FTZ R21, R82, R21 ;  /* 0x0000001552157221 */ /* 0x004fe20000010000 */
[----:B------:R-:W2:Y:S01]  /*b150*/  MUFU.EX2 R11, R11 ;  /* 0x0000000b000b7308 */ /* 0x000ea20000000800 */
[-C--:B------:R-:W-:Y:S01]  /*b160*/  FMUL.FTZ R140, R140, R13.reuse ;  /* 0x0000000d8c8c7220 */ /* 0x080fe20000410000 */
[----:B------:R-:W-:Y:S01]  /*b170*/  FADD.FTZ R3, R51, R4 ;  /* 0x0000000433037221 */ /* 0x000fe20000010000 */
[C---:B----4-:R-:W-:Y:S01]  /*b180*/  FADD.FTZ R21, R153.reuse, R21 ;  /* 0x0000001599157221 */ /* 0x050fe20000010000 */
[----:B------:R-:W-:Y:S01]  /*b190*/  F2FP.F16.F32.PACK_AB R153, R153, R82 ;  /* 0x000000529999723e */ /* 0x000fe200000000ff */
[-C--:B------:R-:W-:Y:S01]  /*b1a0*/  FMUL.FTZ R141, R141, R13.reuse ;  /* 0x0000000d8d8d7220 */ /* 0x080fe20000410000 */
[----:B------:R-:W-:Y:S01]  /*b1b0*/  FADD.FTZ R4, R80, R3 ;  /* 0x0000000350047221 */ /* 0x000fe20000010000 */
[-C--:B------:R-:W-:Y:S01]  /*b1c0*/  FMUL.FTZ R144, R144, R13.reuse ;  /* 0x0000000d90907220 */ /* 0x080fe20000410000 */
[-C--:B------:R-:W-:Y:S01]  /*b1d0*/  FMUL.FTZ R145, R145, R13.reuse ;  /* 0x0000000d91917220 */ /* 0x080fe20000410000 */
[----:B-1----:R-:W-:Y:S01]  /*b1e0*/  FADD.FTZ R21, R86, R21 ;  /* 0x0000001556157221 */ /* 0x002fe20000010000 */
[----:B------:R-:W-:Y:S01]  /*b1f0*/  FADD.FTZ R3, R53, R4 ;  /* 0x0000000435037221 */ /* 0x000fe20000010000 */
[-C--:B------:R-:W-:Y:S01]  /*b200*/  FMUL.FTZ R148, R148, R13.reuse ;  /* 0x0000000d94947220 */ /* 0x080fe20000410000 */
[----:B------:R-:W-:Y:S01]  /*b210*/  FMUL.FTZ R149, R149, R13 ;  /* 0x0000000d95957220 */ /* 0x000fe20000410000 */
[-C--:B------:R-:W-:Y:S01]  /*b220*/  FMUL.FTZ R90, R90, R202.reuse ;  /* 0x000000ca5a5a7220 */ /* 0x080fe20000410000 */
[----:B------:R-:W-:Y:S01]  /*b230*/  FADD.FTZ R4, R84, R3 ;  /* 0x0000000354047221 */ /* 0x000fe20000010000 */
[-C--:B------:R-:W-:Y:S01]  /*b240*/  FMUL.FTZ R91, R91, R202.reuse ;  /* 0x000000ca5b5b7220 */ /* 0x080fe20000410000 */
[----:B------:R-:W-:Y:S01]  /*b250*/  FMUL.FTZ R94, R94, R202 ;  /* 0x000000ca5e5e7220 */ /* 0x000fe20000410000 */
[C---:B--2---:R-:W-:Y:S01]  /*b260*/  FADD.FTZ R3, R11.reuse, R21 ;  /* 0x000000150b037221 */ /* 0x044fe20000010000 */
        /* <DEDUP_REMOVED lines=30> */
[----:B------:R-:W-:-:S02]  /*b450*/  IMAD.MOV.U32 R11, RZ, RZ, R8 ;  /* 0x000000ffff0b7224 */ /* 0x000fc400078e0008 */
[----:B------:R-:W-:Y:S01]  /*b460*/  IMAD.MOV.U32 R10, RZ, RZ, R7 ;  /* 0x000000ffff0a7224 */ /* 0x000fe200078e0007 */
[----:B------:R-:W-:Y:S06]  /*b470*/  @P2 BRA `(.L_x_6447) ;  /* 0xffffffd8001c2947 */ /* 0x000fec000383ffff */
.L_x_6438:
        /* <DEDUP_REMOVED lines=11> */
.L_x_6465:
        /* <DEDUP_REMOVED lines=9> */
.L_x_6450:
[----:B------:R-:W-:Y:S01]  /*b5c0*/  ULEA UR6, UR37, UR39, 0x3 ;  /* 0x0000002725067291 */ /* 0x000fe2000f8e183f */
[----:B------:R-:W-:-:S05]  /*b5d0*/  IMAD.U32 R7, RZ, RZ, UR36 ;  /* 0x00000024ff077e24 */ /* 0x000fca000f8e00ff */
[----:B------:R-:W-:-:S04]  /*b5e0*/  SHF.L.U32 R7, R7, 0x1f, RZ ;  /* 0x0000001f07077819 */ /* 0x000fc800000006ff */
[----:B------:R1:W2:Y:S01]  /*b5f0*/  SYNCS.PHASECHK.TRANS64.TRYWAIT P2, [UR6+0x28830], R7 ;  /* 0x02883007ff0075a7 */ /* 0x0002a20008040146 */
[----:B------:R-:W-:Y:S05]  /*b600*/  @!P0 BRA `(.L_x_6451) ;  /* 0x0000000000048947 */ /* 0x000fea0003800000 */
[----:B------:R-:W-:Y:S01]  /*b610*/  BPT.TRAP 0x1 ;  /* 0x000000040000795c */ /* 0x000fe20000300000 */
.L_x_6451:
[----:B--2---:R-:W-:Y:S05]  /*b620*/  @P2 BRA `(.L_x_6449) ;  /* 0x0000000000082947 */ /* 0x004fea0003800000 */
[----:B------:R-:W2:Y:S02]  /*b630*/  SYNCS.PHASECHK.TRANS64.TRYWAIT P2, [UR6+0x28830], R7 ;  /* 0x02883007ff0075a7 */ /* 0x000ea40008040146 */
[----:B--2---:R-:W-:Y:S05]  /*b640*/  @!P2 BRA `(.L_x_6452) ;  /* 0x0000008400b0a947 */ /* 0x004fea0003800000 */
.L_x_6449:
        /* <DEDUP_REMOVED lines=45> */
.L_x_6454:
[----:B------:R-:W-:Y:S01]  /*b920*/  ULEA UR6, UR59, UR39, 0x3 ;  /* 0x000000273b067291 */ /* 0x000fe2000f8e183f */
[----:B------:R-:W-:-:S05]  /*b930*/  IMAD.U32 R7, RZ, RZ, UR60 ;  /* 0x0000003cff077e24 */ /* 0x000fca000f8e00ff */
[----:B------:R-:W-:-:S04]  /*b940*/  SHF.L.U32 R7, R7, 0x1f, RZ ;  /* 0x0000001f07077819 */ /* 0x000fc800000006ff */
[----:B------:R1:W2:Y:S01]  /*b950*/  SYNCS.PHASECHK.TRANS64.TRYWAIT P2, [UR6+0x28850], R7 ;  /* 0x02885007ff0075a7 */ /* 0x0002a20008040146 */
[----:B------:R-:W-:Y:S05]  /*b960*/  @!P0 BRA `(.L_x_6455) ;  /* 0x0000000000048947 */ /* 0x000fea0003800000 */
[----:B------:R-:W-:Y:S01]  /*b970*/  BPT.TRAP 0x1 ;  /* 0x000000040000795c */ /* 0x000fe20000300000 */
.L_x_6455:
[----:B--2---:R-:W-:Y:S05]  /*b980*/  @P2 BRA `(.L_x_6453) ;  /* 0x0000000000082947 */ /* 0x004fea0003800000 */
[----:B------:R-:W2:Y:S02]  /*b990*/  SYNCS.PHASECHK.TRANS64.TRYWAIT P2, [UR6+0x28850], R7 ;  /* 0x02885007ff0075a7 */ /* 0x000ea40008040146 */
[----:B--2---:R-:W-:Y:S05]  /*b9a0*/  @!P2 BRA `(.L_x_6456) ;  /* 0x0000008000f0a947 */ /* 0x004fea0003800000 */
.L_x_6453:
        /* <DEDUP_REMOVED lines=9> */
[----:B------:R-:W-:Y:S01]  /*ba40*/  FMUL.FTZ R57, R60, UR58 ;  /* 0x0000003a3c397c20 */ /* 0x000fe20008410000 */
[----:B------:R-:W-:-:S02]  /*ba50*/  IMAD.U32 R60, RZ, RZ, UR37 ;  /* 0x00000025ff3c7e24 */ /* 0x000fc4000f8e00ff */
[----:B------:R-:W-:Y:S01]  /*ba60*/  FMUL.FTZ R15, R30, UR58 ;  /* 0x0000003a1e0f7c20 */ /* 0x000fe20008410000 */
[----:B------:R-:W-:Y:S01]  /*ba70*/  ULOP3.LUT UR6, UR6, 0x4000000, URZ, 0xfc, !UPT ;  /* 0x0400000006067892 */ /* 0x000fe2000f8efc3f */
[----:B------:R-:W-:Y:S01]  /*ba80*/  FMUL.FTZ R30, R54, UR58 ;  /* 0x0000003a361e7c20 */ /* 0x000fe20008410000 */
[----:B------:R-:W-:Y:S01]  /*ba90*/  FMUL.FTZ R21, R34, UR58 ;  /* 0x0000003a22157c20 */ /* 0x000fe20008410000 */
[----:B------:R-:W-:Y:S01]  /*baa0*/  @!P1 LEA R60, R60, UR39, 0x3 ;  /* 0x000000273c3c9c11 */ /* 0x000fe2000f8e18ff */
[----:B------:R-:W-:Y:S01]  /*bab0*/  ULEA UR10, UR59, UR6, 0xb ;  /* 0x000000063b0a7291 */ /* 0x000fe2000f8e583f */
[----:B--2---:R-:W-:Y:S01]  /*bac0*/  FMUL.FTZ R8, R26, UR58 ;  /* 0x0000003a1a087c20 */ /* 0x004fe20008410000 */
[----:B------:R-:W-:Y:S01]  /*bad0*/  FMUL.FTZ R34, R59, UR58 ;  /* 0x0000003a3b227c20 */ /* 0x000fe20008410000 */
[----:B------:R-:W-:Y:S01]  /*bae0*/  FMUL.FTZ R26, R51, UR58 ;  /* 0x0000003a331a7c20 */ /* 0x000fe20008410000 */
[----:B------:R-:W-:Y:S01]  /*baf0*/  FMUL.FTZ R59, R64, UR58 ;  /* 0x0000003a403b7c20 */ /* 0x000fe20008410000 */
[----:B-1----:R-:W-:Y:S01]  /*bb00*/  FMUL.FTZ R7, R24, UR58 ;  /* 0x0000003a18077c20 */ /* 0x002fe20008410000 */
        /* <DEDUP_REMOVED lines=75> */
[----:B------:R-:W1:Y:S01]  /*bfc0*/  MUFU.TANH R53, R53 ;  /* 0x0000003500357308 */ /* 0x000e620000002400 */
[----:B------:R-:W-:Y:S02]  /*bfd0*/  WARPGROUP.DEPBAR.LE gsb0, 0x0 ;  /* 0x00008000000079c5 */ /* 0x000fe40000010000 */
[----:B------:R-:W-:-:S06]  /*bfe0*/  WARPGROUP.ARRIVE ;  /* 0x00000000000079c5 */ /* 0x000fcc0000000000 */
[----:B------:R-:W-:Y:S01]  /*bff0*/  HGMMA.64x128x16.F32 R88, R168, gdesc[UR4].tnspB, R88, gsb0 ;  /* 0x41e00004a8587df0 */ /* 0x000fe20008000858 */
[----:B------:R-:W-:Y:S01]  /*c000*/  UIADD3 UR6, UR10, 0x200, URZ ;  /* 0x000002000a067890 */ /* 0x000fe2000fffe03f */
[----:B------:R-:W-:Y:S01]  /*c010*/  UMOV UR7, 0x40000040 ;  /* 0x4000004000077882 */ /* 0x000fe20000000000 */
[----:B------:R-:W-:Y:S02]  /*c020*/  WARPGROUP.DEPBAR.LE gsb0, 0x0 ;  /* 0x00008000000079c5 */ /* 0x000fe40000010000 */
[----:B------:R-:W-:Y:S01]  /*c030*/  WARPGROUP.ARRIVE ;  /* 0x00000000000079c5 */ /* 0x000fe20000000000 */
[----:B------:R-:W-:Y:S01]  /*c040*/  FMUL.FTZ R168, R36, UR58 ;  /* 0x0000003a24a87c20 */ /* 0x000fe20008410000 */
[----:B------:R-:W-:Y:S02]  /*c050*/  FMUL.FTZ R36, R71, UR58 ;  /* 0x0000003a47247c20 */ /* 0x000fe40008410000 */
[----:B------:R1:W1:Y:S03]  /*c060*/  MUFU.TANH R71, R76 ;  /* 0x0000004c00477308 */ /* 0x0002660000002400 */
[----:B------:R-:W-:Y:S01]  /*c070*/  HGMMA.64x128x16.F32 R88, R164, gdesc[UR4].tnspB, R88, gsb0 ;  /* 0x41e00004a4587df0 */ /* 0x000fe20008000858 */
[----:B------:R-:W-:Y:S01]  /*c080*/  UIADD3 UR6, UR10, 0x280, URZ ;  /* 0x000002800a067890 */ /* 0x000fe2000fffe03f */
[----:B------:R-:W-:-:S03]  /*c090*/  UMOV UR7, 0x40000040 ;  /* 0x4000004000077882 */ /* 0x000fc60000000000 */
        /* <DEDUP_REMOVED lines=14> */
[----:B------:R-:W-:Y:S01]  /*c180*/  FMUL.FTZ R46, R79, UR58 ;  /* 0x0000003a4f2e7c20 */ /* 0x000fe20008410000 */
[----:B------:R-:W-:-:S02]  /*c190*/  IMAD.SHL.U32 R79, R6, 0x80, RZ ;  /* 0x00000080064f7824 */ /* 0x000fc400078e00ff */
[----:B------:R-:W-:Y:S01]  /*c1a0*/  FMUL.FTZ R164, R28, UR58 ;  /* 0x0000003a1ca47c20 */ /* 0x000fe20008410000 */
[----:B------:R-:W-:Y:S01]  /*c1b0*/  FMUL.FTZ R28, R39, UR58 ;  /* 0x0000003a271c7c20 */ /* 0x000fe20008410000 */
[----:B------:R-:W-:Y:S01]  /*c1c0*/  FMUL.FTZ R39, R58, UR58 ;  /* 0x0000003a3a277c20 */ /* 0x000fe20008410000 */
[----:B------:R-:W-:Y:S01]  /*c1d0*/  FMUL.FTZ R58, R61, UR58 ;  /* 0x0000003a3d3a7c20 */ /* 0x000fe20008410000 */
[----:B------:R-:W-:Y:S01]  /*c1e0*/  IADD3 R54, -R79, 0x1, RZ ;  /* 0x000000014f367810 */ /* 0x000fe20007ffe1ff */
[----:B------:R-:W-:Y:S02]  /*c1f0*/  @!P1 VIADD R61, R60, 0x28840 ;  /* 0x000288403c3d9836 */ /* 0x000fe40000000000 */
[----:B------:R-:W-:Y:S01]  /*c200*/  FMUL.FTZ R166, R32, UR58 ;  /* 0x0000003a20a67c20 */ /* 0x000fe20008410000 */
[----:B------:R-:W-:Y:S01]  /*c210*/  FMUL.FTZ R32, R42, UR58 ;  /* 0x0000003a2a207c20 */ /* 0x000fe20008410000 */
[----:B------:R-:W-:Y:S01]  /*c220*/  FMUL.FTZ R42, R66, UR58 ;  /* 0x0000003a422a7c20 */ /* 0x000fe20008410000 */
[----:B------:R-:W1:Y:S01]  /*c230*/  MUFU.TANH R164, R164 ;  /* 0x000000a400a47308 */ /* 0x000e620000002400 */
[----:B------:R-:W-:-:S07]  /*c240*/  @!P1 PRMT R61, RZ, 0x654, R61 ;  /* 0x00000654ff3d9816 */ /* 0x000fce000000003d */
[----:B------:R1:W1:Y:S01]  /*c250*/  MUFU.TANH R66, R73 ;  /* 0x0000004900427308 */ /* 0x0002620000002400 */
[----:B-----5:R-:W-:Y:S02]  /*c260*/  IMAD R60, R65, UR45, R54 ;  /* 0x0000002d413c7c24 */ /* 0x020fe4000f8e0236 */
[----:B------:R-:W-:-:S05]  /*c270*/  FMUL.FTZ R54, R87, UR58 ;  /* 0x0000003a57367c20 */ /* 0x000fca0008410000 */
        /* <DEDUP_REMOVED lines=36> */
[----:B------:R-:W1:Y:S01]  /*c4c0*/  MUFU.TANH R54, R54 ;  /* 0x0000003600367308 */ /* 0x000e620000002400 */
[----:B------:R-:W-:-:S02]  /*c4d0*/  WARPGROUP.DEPBAR.LE gsb0, 0x0 ;  /* 0x00008000000079c5 */ /* 0x000fc40000010000 */
[----:B------:R-:W-:-:S06]  /*c4e0*/  WARPGROUP.ARRIVE ;  /* 0x00000000000079c5 */ /* 0x000fcc0000000000 */
[----:B------:R-:W-:Y:S03]  /*c4f0*/  HGMMA.64x128x16.F32 R88, R152, gdesc[UR4].tnspB, R88, gsb0 ;  /* 0x41e0000498587df0 */ /* 0x000fe60008000858 */
[----:B------:R-:W-:Y:S02]  /*c500*/  WARPGROUP.DEPBAR.LE gsb0, 0x0 ;  /* 0x00008000000079c5 */ /* 0x000fe40000010000 */
[----:B------:R1:W-:Y:S06]  /*c510*/  BAR.ARV R69, 0x100 ;  /* 0x000400450000751d */ /* 0x0003ec0000002000 */
[----:B------:R5:W-:Y:S02]  /*c520*/  @!P1 SYNCS.ARRIVE.TRANS64.RED.A1T0 RZ, [R61+URZ], RZ ;  /* 0x000000ff3dff99a7 */ /* 0x000be4000810043f */
[----:B-----5:R-:W-:-:S04]  /*c530*/  VIADD R61, R60, -UR57 ;  /* 0x800000393c3d7c36 */ /* 0x020fc80008000000 */
[----:B------:R-:W-:-:S04]  /*c540*/  IMAD R61, R16, -0x2, R61 ;  /* 0xfffffffe103d7824 */ /* 0x000fc800078e023d */
[C---:B------:R-:W-:Y:S02]  /*c550*/  VIADD R83, R61.reuse, UR56 ;  /* 0x000000383d537c36 */ /* 0x040fe40008000000 */
[----:B------:R-:W-:Y:S02]  /*c560*/  VIADD R87, R61, UR52 ;  /* 0x000000343d577c36 */ /* 0x000fe40008000000 */
[C---:B------:R-:W-:Y:S02]  /*c570*/  IMAD.IADD R65, R0.reuse, 0x1, R83 ;  /* 0x0000000100417824 */ /* 0x040fe400078e0253 */
[----:B------:R-:W-:Y:S01]  /*c580*/  IMAD.IADD R67, R0, 0x1, R87 ;  /* 0x0000000100437824 */ /* 0x000fe200078e0257 */
[----:B-1234-:R-:W-:Y:S06]  /*c590*/  @!P6 BRA `(.L_x_6457) ;  /* 0x00000000005ce947 */ /* 0x01efec0003800000 */
        /* <DEDUP_REMOVED lines=11> */
.L_x_6459:
[----:B------:R-:W-:-:S05]  /*c650*/  IMAD.U32 R70, RZ, RZ, UR53 ;  /* 0x00000035ff467e24 */ /* 0x000fca000f8e00ff */
[----:B------:R-:W-:-:S13]  /*c660*/  ISETP.NE.AND P2, PT, R70, 0x1, PT ;  /* 0x000000014600780c */ /* 0x000fda0003f45270 */
[----:B------:R-:W1:Y:S01]  /*c670*/  @P2 LDC.64 R60, c[0x0][0x9e8] ;  /* 0x00027a00ff3c2b82 */ /* 0x000e620000000a00 */
[----:B------:R-:W-:-:S04]  /*c680*/  @P2 IMAD.IADD R69, R0, 0x1, R5 ;  /* 0x0000000100452824 */ /* 0x000fc800078e0205 */
[----:B-1----:R-:W-:-:S04]  /*c690*/  @P2 IMAD.HI.U32 R72, R69, R60, RZ ;  /* 0x0000003c45482227 */ /* 0x002fc800078e00ff */
[----:B------:R-:W-:Y:S01]  /*c6a0*/  IMAD.MOV.U32 R60, RZ, RZ, R10 ;  /* 0x000000ffff3c7224 */ /* 0x000fe200078e000a */
[----:B------:R-:W-:-:S07]  /*c6b0*/  @P2 SHF.R.U32.HI R60, RZ, R61, R72 ;  /* 0x0000003dff3c2219 */ /* 0x000fce0000011648 */
.L_x_6460:
[----:B------:R-:W-:Y:S05]  /*c6c0*/  BSYNC B0 ;  /* 0x0000000000007941 */ /* 0x000fea0003800000 */
.L_x_6458:
[----:B------:R-:W-:-:S04]  /*c6d0*/  IMAD R61, R60, R70, -R79 ;  /* 0x000000463c3d7224 */ /* 0x000fc800078e0a4f */
[----:B------:R-:W-:-:S05]  /*c6e0*/  IMAD R60, R16, -0x2, R61 ;  /* 0xfffffffe103c7824 */ /* 0x000fca00078e023d */
[----:B------:R-:W-:Y:S02]  /*c6f0*/  VIADDMNMX R65, R60, R70, R65, PT ;  /* 0x000000463c417246 */ /* 0x000fe40003800141 */
[----:B------:R-:W-:-:S07]  /*c700*/  VIMNMX R67, R67, R60, !PT ;  /* 0x0000003c43437248 */ /* 0x000fce0007fe0100 */
.L_x_6457:
[----:B------:R-:W-:-:S04]  /*c710*/  ISETP.GT.AND P2, PT, R6, -0x1, PT ;  /* 0xffffffff0600780c */ /* 0x000fc80003f44270 */
[C---:B------:R-:W-:Y:S02]  /*c720*/  ISETP.GT.AND P4, PT, R67.reuse, RZ, P2 ;  /* 0x000000ff4300720c */ /* 0x040fe40001784270 */
[----:B------:R-:W-:Y:S02]  /*c730*/  ISETP.GT.AND P5, PT, R67, 0x1, P2 ;  /* 0x000000014300780c */ /* 0x000fe400017a4270 */
[C---:B------:R-:W-:Y:S02]  /*c740*/  ISETP.LT.OR P4, PT, R65.reuse, 0x1, P4 ;  /* 0x000000014100780c */ /* 0x040fe40002781670 */
[----:B------:R-:W-:Y:S02]  /*c750*/  ISETP.LT.OR P5, PT, R65, 0x2, P5 ;  /* 0x000000024100780c */ /* 0x000fe40002fa1670 */
        /* <DEDUP_REMOVED lines=38> */
[----:B------:R-:W-:Y:S01]  /*c9c0*/  IMAD.IADD R49, R2, 0x1, R83 ;  /* 0x0000000102317824 */ /* 0x000fe200078e0253 */
[----:B------:R-:W-:-:S02]  /*c9d0*/  ISETP.GT.AND P3, PT, R67, 0x38, P2 ;  /* 0x000000384300780c */ /* 0x000fc40001764270 */
[C---:B------:R-:W-:Y:S02]  /*c9e0*/  ISETP.GT.AND P4, PT, R67.reuse, 0x39, P2 ;  /* 0x000000394300780c */ /* 0x040fe40001784270 */
[----:B------:R-:W-:Y:S02]  /*c9f0*/  ISETP.GT.AND P5, PT, R67, 0x40, P2 ;  /* 0x000000404300780c */ /* 0x000fe400017a4270 */
[C---:B------:R-:W-:Y:S02]  /*ca00*/  ISETP.LT.OR P3, PT, R65.reuse, 0x39, P3 ;  /* 0x000000394100780c */ /* 0x040fe40001f61670 */
[C---:B------:R-:W-:Y:S02]  /*ca10*/  ISETP.LT.OR P4, PT, R65.reuse, 0x3a, P4 ;  /* 0x0000003a4100780c */ /* 0x040fe40002781670 */
[----:B------:R-:W-:Y:S02]  /*ca20*/  ISETP.LT.OR P5, PT, R65, 0x41, P5 ;  /* 0x000000414100780c */ /* 0x000fe40002fa1670 */
[----:B------:R-:W-:Y:S01]  /*ca30*/  FSEL R152, R51, -INF , !P3 ;  /* 0xff80000033987808 */ /* 0x000fe20005800000 */
[----:B------:R-:W-:Y:S01]  /*ca40*/  IMAD.IADD R51, R2, 0x1, R87 ;  /* 0x0000000102337824 */ /* 0x000fe200078e0257 */
[----:B------:R-:W-:-:S02]  /*ca50*/  FSEL R86, R52, -INF , !P4 ;  /* 0xff80000034567808 */ /* 0x000fc40006000000 */
[----:B------:R-:W-:Y:S02]  /*ca60*/  FSEL R84, R55, -INF , !P5 ;  /* 0xff80000037547808 */ /* 0x000fe40006800000 */
[C---:B------:R-:W-:Y:S02]  /*ca70*/  ISETP.GT.AND P3, PT, R67.reuse, 0x41, P2 ;  /* 0x000000414300780c */ /* 0x040fe40001764270 */
[C---:B------:R-:W-:Y:S02]  /*ca80*/  ISETP.GT.AND P4, PT, R67.reuse, 0x48, P2 ;  /* 0x000000484300780c */ /* 0x040fe40001784270 */
[----:B------:R-:W-:Y:S02]  /*ca90*/  ISETP.GT.AND P5, PT, R67, 0x49, P2 ;  /* 0x000000494300780c */ /* 0x000fe400017a4270 */
        /* <DEDUP_REMOVED lines=11> */
[----:B------:R-:W-:Y:S02]  /*cb50*/  ISETP.LT.OR P5, PT, R65, 0x59, P5 ;  /* 0x000000594100780c */ /* 0x000fe40002fa1670 */
[----:B------:R-:W-:Y:S02]  /*cb60*/  FSEL R70, R59, -INF , !P3 ;  /* 0xff8000003b467808 */ /* 0x000fe40005800000 */
        /* <DEDUP_REMOVED lines=42> */
.L_x_6463:
[----:B------:R-:W-:-:S05]  /*ce10*/  IMAD.U32 R160, RZ, RZ, UR53 ;  /* 0x00000035ffa07e24 */ /* 0x000fca000f8e00ff */
[----:B------:R-:W-:-:S13]  /*ce20*/  ISETP.NE.AND P3, PT, R160, 0x1, PT ;  /* 0x00000001a000780c */ /* 0x000fda0003f65270 */
[----:B------:R-:W1:Y:S02]  /*ce30*/  @P3 LDC.64 R40, c[0x0][0x9e8] ;  /* 0x00027a00ff283b82 */ /* 0x000e640000000a00 */
[----:B-1----:R-:W-:-:S05]  /*ce40*/  @P3 IMAD.HI.U32 R40, R7, R40, RZ ;  /* 0x0000002807283227 */ /* 0x002fca00078e00ff */
[----:B------:R-:W-:-:S07]  /*ce50*/  @P3 SHF.R.U32.HI R7, RZ, R41, R40 ;  /* 0x00000029ff073219 */ /* 0x000fce0000011628 */
.L_x_6464:
[----:B------:R-:W-:Y:S05]  /*ce60*/  BSYNC B0 ;  /* 0x0000000000007941 */ /* 0x000fea0003800000 */
.L_x_6462:
[----:B------:R-:W-:-:S04]  /*ce70*/  IMAD R7, R7, R160, -R79 ;  /* 0x000000a007077224 */ /* 0x000fc800078e0a4f */
[----:B------:R-:W-:-:S05]  /*ce80*/  IMAD R40, R16, -0x2, R7 ;  /* 0xfffffffe10287824 */ /* 0x000fca00078e0207 */
[----:B------:R-:W-:Y:S02]  /*ce90*/  VIADDMNMX R49, R40, R160, R49, PT ;  /* 0x000000a028317246 */ /* 0x000fe40003800131 */
[----:B------:R-:W-:-:S07]  /*cea0*/  VIMNMX R51, R51, R40, !PT ;  /* 0x0000002833337248 */ /* 0x000fce0007fe0100 */
.L_x_6461:
[----:B------:R-:W-:Y:S01]  /*ceb0*/  FMNMX.FTZ R7, R180, R11, !PT ;  /* 0x0000000bb4077209 */ /* 0x000fe20007810000 */
[----:B------:R-:W1:Y:S01]  /*cec0*/  LDC R9, c[0x0][0x988] ;  /* 0x00026200ff097b82 */ /* 0x000e620000000800 */
[----:B------:R-:W-:Y:S01]  /*ced0*/  ISETP.GT.AND P4, PT, R51, 0x8, P2 ;  /* 0x000000083300780c */ /* 0x000fe20001784270 */
[----:B------:R-:W-:Y:S01]  /*cee0*/  UMOV UR60, UR36 ;  /* 0x00000024003c7c82 */ /* 0x000fe20008000000 */
[----:B------:R-:W-:Y:S02]  /*cef0*/  FMNMX.FTZ R7, R170, R7, !PT ;  /* 0x00000007aa077209 */ /* 0x000fe40007810000 */
[----:B------:R-:W-:Y:S02]  /*cf00*/  ISETP.LT.OR P4, PT, R49, 0x9, P4 ;  /* 0x000000093100780c */ /* 0x000fe40002781670 */
[----:B------:R-:W-:Y:S02]  /*cf10*/  FMNMX.FTZ R7, R172, R7, !PT ;  /* 0x00000007ac077209 */ /* 0x000fe40007810000 */
[----:B------:R-:W-:-:S02]  /*cf20*/  ISETP.GT.AND P5, PT, R51, 0x1, P2 ;  /* 0x000000013300780c */ /* 0x000fc400017a4270 */
[----:B------:R-:W-:Y:S02]  /*cf30*/  FMNMX.FTZ R7, R192, R7, !PT ;  /* 0x00000007c0077209 */ /* 0x000fe40007810000 */
[----:B------:R-:W-:Y:S02]  /*cf40*/  ISETP.LT.OR P5, PT, R49, 0x2, P5 ;  /* 0x000000023100780c */ /* 0x000fe40002fa1670 */
[----:B------:R-:W-:Y:S02]  /*cf50*/  FMNMX.FTZ R7, R176, R7, !PT ;  /* 0x00000007b0077209 */ /* 0x000fe40007810000 */
[----:B------:R-:W-:Y:S02]  /*cf60*/  ISETP.GT.AND P3, PT, R51, 0x9, P2 ;  /* 0x000000093300780c */ /* 0x000fe40001764270 */
[----:B------:R-:W-:Y:S02]  /*cf70*/  FMNMX.FTZ R7, R196, R7, !PT ;  /* 0x00000007c4077209 */ /* 0x000fe40007810000 */
[----:B------:R-:W-:-:S02]  /*cf80*/  FSEL R164, R13, -INF , !P5 ;  /* 0xff8000000da47808 */ /* 0x000fc40006800000 */
[----:B------:R-:W-:Y:S02]  /*cf90*/  FMNMX.FTZ R7, R178, R7, !PT ;  /* 0x00000007b2077209 */ /* 0x000fe40007810000 */
[----:B------:R-:W-:Y:S02]  /*cfa0*/  ISETP.GT.AND P5, PT, R51, 0x10, P2 ;  /* 0x000000103300780c */ /* 0x000fe400017a4270 */
[----:B------:R-:W-:Y:S02]  /*cfb0*/  FMNMX.FTZ R7, R194, R7, !PT ;  /* 0x00000007c2077209 */ /* 0x000fe40007810000 */
[C---:B------:R-:W-:Y:S02]  /*cfc0*/  ISETP.LT.OR P3, PT, R49.reuse, 0xa, P3 ;  /* 0x0000000a3100780c */ /* 0x040fe40001f61670 */
[----:B------:R-:W-:Y:S02]  /*cfd0*/  FMNMX.FTZ R7, R174, R7, !PT ;  /* 0x00000007ae077209 */ /* 0x000fe40007810000 */
[----:B------:R-:W-:-:S02]  /*cfe0*/  ISETP.LT.OR P5, PT, R49, 0x11, P5 ;  /* 0x000000113100780c */ /* 0x000fc40002fa1670 */
        /* <DEDUP_REMOVED lines=23> */
[----:B------:R-:W2:Y:S02]  /*d160*/  SHFL.BFLY PT, R7, R40, 0x2, 0x1f ;  /* 0x0c401f0028077f89 */ /* 0x000ea400000e0000 */
[----:B--2---:R-:W-:Y:S02]  /*d170*/  FMNMX.FTZ R41, R40, R7, !PT ;  /* 0x0000000728297209 */ /* 0x004fe40007810000 */
[----:B------:R-:W-:Y:S02]  /*d180*/  FSEL R40, R15, -INF , !P4 ;  /* 0xff8000000f287808 */ /* 0x000fe40006000000 */
[----:B------:R-:W-:Y:S01]  /*d190*/  ISETP.GT.AND P4, PT, R51, 0x11, P2 ;  /* 0x000000113300780c */ /* 0x000fe20001784270 */
[----:B------:R-:W2:Y:S03]  /*d1a0*/  SHFL.BFLY PT, R160, R41, 0x1, 0x1f ;  /* 0x0c201f0029a07f89 */ /* 0x000ea600000e0000 */
[----:B------:R-:W-:-:S04]  /*d1b0*/  ISETP.LT.OR P4, PT, R49, 0x12, P4 ;  /* 0x000000123100780c */ /* 0x000fc80002781670 */
[----:B------:R-:W-:Y:S02]  /*d1c0*/  FSEL R20, R20, -INF , !P4 ;  /* 0xff80000014147808 */ /* 0x000fe40006000000 */
[----:B------:R-:W-:-:S04]  /*d1d0*/  ISETP.GT.AND P4, PT, R51, 0x19, P2 ;  /* 0x000000193300780c */ /* 0x000fc80001784270 */
[----:B------:R-:W-:-:S04]  /*d1e0*/  ISETP.LT.OR P4, PT, R49, 0x1a, P4 ;  /* 0x0000001a3100780c */ /* 0x000fc80002781670 */
[----:B------:R-:W-:Y:S02]  /*d1f0*/  FSEL R28, R28, -INF , !P4 ;  /* 0xff8000001c1c7808 */ /* 0x000fe40006000000 */
[----:B------:R-:W-:-:S04]  /*d200*/  ISETP.GT.AND P4, PT, R51, 0x21, P2 ;  /* 0x000000213300780c */ /* 0x000fc80001784270 */
[----:B------:R-:W-:Y:S02]  /*d210*/  ISETP.LT.OR P4, PT, R49, 0x22, P4 ;  /* 0x000000223100780c */ /* 0x000fe40002781670 */
[----:B--2---:R-:W-:Y:S02]  /*d220*/  FMNMX.FTZ R7, R41, R160, !PT ;  /* 0x000000a029077209 */ /* 0x004fe40007810000 */
[----:B------:R-:W-:Y:S02]  /*d230*/  FSEL R160, R14, -INF , !P3 ;  /* 0xff8000000ea07808 */ /* 0x000fe40005800000 */
[----:B------:R-:W-:Y:S01]  /*d240*/  FSEL R14, R21, -INF , !P5 ;  /* 0xff800000150e7808 */ /* 0x000fe20006800000 */
[C---:B-1----:R-:W-:Y:S01]  /*d250*/  FMUL.FTZ R41, R7.reuse, R9 ;  /* 0x0000000907297220 */ /* 0x042fe20000410000 */
[----:B------:R-:W-:Y:S02]  /*d260*/  FSETP.NEU.FTZ.AND P5, PT, R7, -INF , PT ;  /* 0xff8000000700780b */ /* 0x000fe40003fbd000 */
[----:B------:R-:W-:-:S02]  /*d270*/  ISETP.GT.AND P3, PT, R51, 0x18, P2 ;  /* 0x000000183300780c */ /* 0x000fc40001764270 */
[----:B------:R-:W-:Y:S02]  /*d280*/  FSEL R41, R41, RZ, P5 ;  /* 0x000000ff29297208 */ /* 0x000fe40002800000 */
[----:B------:R-:W-:-:S03]  /*d290*/  ISETP.LT.OR P3, PT, R49, 0x19, P3 ;  /* 0x000000193100780c */ /* 0x000fc60001f61670 */
[-CC-:B------:R-:W-:Y:S01]  /*d2a0*/  FFMA.FTZ R13, R180, R9.reuse, -R41.reuse ;  /* 0x00000009b40d7223 */ /* 0x180fe20000010829 */
[-CC-:B------:R-:W-:Y:S01]  /*d2b0*/  FFMA.FTZ R180, R170, R9.reuse, -R41.reuse ;  /* 0x00000009aab47223 */ /* 0x180fe20000010829 */
[----:B------:R-:W-:Y:S01]  /*d2c0*/  FSEL R170, R27, -INF , !P4 ;  /* 0xff8000001baa7808 */ /* 0x000fe20006000000 */
[-CC-:B------:R-:W-:Y:S01]  /*d2d0*/  FFMA.FTZ R182, R172, R9.reuse, -R41.reuse ;  /* 0x00000009acb67223 */ /* 0x180fe20000010829 */
[----:B------:R-:W-:Y:S01]  /*d2e0*/  ISETP.GT.AND P4, PT, R51, RZ, P2 ;  /* 0x000000ff3300720c */ /* 0x000fe20001784270 */
[-CC-:B------:R-:W-:Y:S01]  /*d2f0*/  FFMA.FTZ R15, R192, R9.reuse, -R41.reuse ;  /* 0x00000009c00f7223 */ /* 0x180fe20000010829 */
[----:B------:R-:W-:Y:S01]  /*d300*/  FSEL R168, R29, -INF , !P3 ;  /* 0xff8000001da87808 */ /* 0x000fe20005800000 */
[-CC-:B------:R-:W-:Y:S01]  /*d310*/  FFMA.FTZ R84, R84, R9.reuse, -R41.reuse ;  /* 0x0000000954547223 */ /* 0x180fe20000010829 */
[----:B------:R-:W-:Y:S01]  /*d320*/  ISETP.LT.OR P4, PT, R49, 0x1, P4 ;  /* 0x000000013100780c */ /* 0x000fe20002781670 */
[-CC-:B------:R-:W-:Y:S01]  /*d330*/  FFMA.FTZ R55, R56, R9.reuse, -R41.reuse ;  /* 0x0000000938377223 */ /* 0x180fe20000010829 */
[----:B------:R-:W-:Y:S01]  /*d340*/  ISETP.GT.AND P3, PT, R51, 0x20, P2 ;  /* 0x000000203300780c */ /* 0x000fe20001764270 */
[----:B------:R-:W-:Y:S01]  /*d350*/  MUFU.EX2 R13, R13 ;  /* 0x0000000d000d7308 */ /* 0x000fe20000000800 */
[----:B------:R-:W-:Y:S01]  /*d360*/  FSEL R29, R8, -INF , !P4 ;  /* 0xff800000081d7808 */ /* 0x000fe20006000000 */
[-CC-:B------:R-:W-:Y:S01]  /*d370*/  FFMA.FTZ R8, R196, R9.reuse, -R41.reuse ;  /* 0x00000009c4087223 */ /* 0x180fe20000010829 */
[----:B------:R-:W-:Y:S01]  /*d380*/  ISETP.LT.OR P3, PT, R49, 0x21, P3 ;  /* 0x000000213100780c */ /* 0x000fe20001f61670 */
[-CC-:B------:R-:W-:Y:S01]  /*d390*/  FFMA.FTZ R176, R176, R9.reuse, -R41.reuse ;  /* 0x00000009b0b07223 */ /* 0x180fe20000010829 */
[----:B------:R-:W-:Y:S01]  /*d3a0*/  FMNMX.FTZ R21, R29, R12, !PT ;  /* 0x0000000c1d157209 */ /* 0x000fe20007810000 */
[--C-:B------:R-:W-:Y:S01]  /*d3b0*/  FFMA.FTZ R178, R178, R9, -R41.reuse ;  /* 0x00000009b2b27223 */ /* 0x100fe20000010829 */
[----:B------:R-:W-:Y:S01]  /*d3c0*/  FSEL R32, R32, -INF , !P3 ;  /* 0xff80000020207808 */ /* 0x000fe20005800000 */
[----:B------:R-:W-:Y:S01]  /*d3d0*/  MUFU.EX2 R180, R180 ;  /* 0x000000b400b47308 */ /* 0x000fe20000000800 */
[----:B------:R-:W-:Y:S01]  /*d3e0*/  FMNMX.FTZ R21, R164, R21, !PT ;  /* 0x00000015a4157209 */ /* 0x000fe20007810000 */
[-CC-:B------:R-:W-:Y:S01]  /*d3f0*/  FFMA.FTZ R86, R86, R9.reuse, -R41.reuse ;  /* 0x0000000956567223 */ /* 0x180fe20000010829 */
[----:B------:R-:W-:Y:S01]  /*d400*/  ISETP.GT.AND P3, PT, R51, 0x28, P2 ;  /* 0x000000283300780c */ /* 0x000fe20001764270 */
[--C-:B------:R-:W-:Y:S01]  /*d410*/  FFMA.FTZ R66, R66, R9, -R41.reuse ;  /* 0x0000000942427223 */ /* 0x100fe20000010829 */
[----:B------:R-:W-:Y:S01]  /*d420*/  FMNMX.FTZ R21, R40, R21, !PT ;  /* 0x0000001528157209 */ /* 0x000fe20007810000 */
[--C-:B------:R-:W-:Y:S01]  /*d430*/  FFMA.FTZ R62, R62, R9, -R41.reuse ;  /* 0x000000093e3e7223 */ /* 0x100fe20000010829 */
[----:B------:R-:W-:Y:S01]  /*d440*/  ISETP.LT.OR P3, PT, R49, 0x29, P3 ;  /* 0x000000293100780c */ /* 0x000fe20001f61670 */
[----:B------:R-:W-:Y:S01]  /*d450*/  MUFU.EX2 R182, R182 ;  /* 0x000000b600b67308 */ /* 0x000fe20000000800 */
[----:B------:R-:W-:Y:S01]  /*d460*/  FMNMX.FTZ R27, R160, R21, !PT ;  /* 0x00000015a01b7209 */ /* 0x000fe20007810000 */
[----:B------:R-:W-:Y:S01]  /*d470*/  FFMA.FTZ R52, R52, R9, -R41 ;  /* 0x0000000934347223 */ /* 0x000fe20000010829 */
[----:B------:R-:W-:-:S02]  /*d480*/  FSEL R172, R33, -INF , !P3 ;  /* 0xff80000021ac7808 */ /* 0x000fc40005800000 */
[----:B------:R-:W-:Y:S02]  /*d490*/  FMNMX.FTZ R27, R14, R27, !PT ;  /* 0x0000001b0e1b7209 */ /* 0x000fe40007810000 */
[C---:B------:R-:W-:Y:S01]  /*d4a0*/  ISETP.GT.AND P3, PT, R51.reuse, 0x29, P2 ;  /* 0x000000293300780c */ /* 0x040fe20001764270 */
[----:B------:R1:W-:Y:S01]  /*d4b0*/  MUFU.EX2 R21, R8 ;  /* 0x0000000800157308 */ /* 0x0003e20000000800 */
[----:B------:R-:W-:Y:S02]  /*d4c0*/  FMNMX.FTZ R27, R20, R27, !PT ;  /* 0x0000001b141b7209 */ /* 0x000fe40007810000 */
[----:B------:R-:W-:Y:S02]  /*d4d0*/  ISETP.GT.AND P4, PT, R51, 0x30, P2 ;  /* 0x000000303300780c */ /* 0x000fe40001784270 */
[----:B------:R-:W-:Y:S02]  /*d4e0*/  FMNMX.FTZ R27, R168, R27, !PT ;  /* 0x0000001ba81b7209 */ /* 0x000fe40007810000 */
[C---:B------:R-:W-:Y:S01]  /*d4f0*/  ISETP.LT.OR P3, PT, R49.reuse, 0x2a, P3 ;  /* 0x0000002a3100780c */ /* 0x040fe20001f61670 */
[----:B------:R-:W-:Y:S01]  /*d500*/  MUFU.EX2 R15, R15 ;  /* 0x0000000f000f7308 */ /* 0x000fe20000000800 */
[----:B------:R-:W-:Y:S01]  /*d510*/  FMNMX.FTZ R27, R28, R27, !PT ;  /* 0x0000001b1c1b7209 */ /* 0x000fe20007810000 */
[----:B-1----:R-:W-:Y:S01]  /*d520*/  FFMA.FTZ R8, R174, R9, -R41 ;  /* 0x00000009ae087223 */ /* 0x002fe20000010829 */
[----:B------:R-:W-:-:S02]  /*d530*/  ISETP.LT.OR P4, PT, R49, 0x31, P4 ;  /* 0x000000313100780c */ /* 0x000fc40002781670 */
[----:B------:R-:W-:Y:S02]  /*d540*/  FSEL R24, R24, -INF , !P3 ;  /* 0xff80000018187808 */ /* 0x000fe40005800000 */
[----:B------:R-:W-:Y:S01]  /*d550*/  ISETP.GT.AND P3, PT, R51, 0x31, P2 ;  /* 0x000000313300780c */ /* 0x000fe20001764270 */
[----:B------:R-:W-:Y:S01]  /*d560*/  MUFU.EX2 R176, R176 ;  /* 0x000000b000b07308 */ /* 0x000fe20000000800 */
[----:B------:R-:W-:Y:S02]  /*d570*/  FMNMX.FTZ R27, R32, R27, !PT ;  /* 0x0000001b201b7209 */ /* 0x000fe40007810000 */
[----:B------:R-:W-:Y:S02]  /*d580*/  FSEL R192, R31, -INF , !P4 ;  /* 0xff8000001fc07808 */ /* 0x000fe40006000000 */
[----:B------:R-:W-:Y:S02]  /*d590*/  ISETP.GT.AND P4, PT, R51, 0x38, P2 ;  /* 0x000000383300780c */ /* 0x000fe40001784270 */
[----:B------:R-:W-:Y:S01]  /*d5a0*/  ISETP.LT.OR P3, PT, R49, 0x32, P3 ;  /* 0x000000323100780c */ /* 0x000fe20001f61670 */
[----:B------:R-:W-:Y:S01]  /*d5b0*/  MUFU.EX2 R178, R178 ;  /* 0x000000b200b27308 */ /* 0x000fe20000000800 */
[----:B------:R-:W-:-:S02]  /*d5c0*/  FMNMX.FTZ R31, R170, R27, !PT ;  /* 0x0000001baa1f7209 */ /* 0x000fc40007810000 */
[----:B------:R-:W-:Y:S02]  /*d5d0*/  ISETP.LT.OR P4, PT, R49, 0x39, P4 ;  /* 0x000000393100780c */ /* 0x000fe40002781670 */
[----:B------:R-:W-:Y:S02]  /*d5e0*/  FSEL R26, R26, -INF , !P3 ;  /* 0xff8000001a1a7808 */ /* 0x000fe40005800000 */
[----:B------:R-:W-:Y:S01]  /*d5f0*/  FMNMX.FTZ R31, R172, R31, !PT ;  /* 0x0000001fac1f7209 */ /* 0x000fe20007810000 */
[----:B------:R1:W-:Y:S01]  /*d600*/  MUFU.EX2 R27, R8 ;  /* 0x00000008001b7308 */ /* 0x0003e20000000800 */
[----:B------:R-:W-:Y:S02]  /*d610*/  ISETP.GT.AND P3, PT, R51, 0x39, P2 ;  /* 0x000000393300780c */ /* 0x000fe40001764270 */
[----:B------:R-:W-:Y:S02]  /*d620*/  FSEL R30, R30, -INF , !P4 ;  /* 0xff8000001e1e7808 */ /* 0x000fe40006000000 */
[----:B------:R-:W-:-:S02]  /*d630*/  FMNMX.FTZ R31, R24, R31, !PT ;  /* 0x0000001f181f7209 */ /* 0x000fc40007810000 */
[----:B------:R-:W-:Y:S01]  /*d640*/  ISETP.GT.AND P4, PT, R51, 0x40, P2 ;  /* 0x000000403300780c */ /* 0x000fe20001784270 */
[----:B------:R-:W-:Y:S01]  /*d650*/  MUFU.EX2 R86, R86 ;  /* 0x0000005600567308 */ /* 0x000fe20000000800 */
[C---:B------:R-:W-:Y:S01]  /*d660*/  ISETP.LT.OR P3, PT, R49.reuse, 0x3a, P3 ;  /* 0x0000003a3100780c */ /* 0x040fe20001f61670 */
[--C-:B-1----:R-:W-:Y:S01]  /*d670*/  FFMA.FTZ R8, R158, R9, -R41.reuse ;  /* 0x000000099e087223 */ /* 0x102fe20000010829 */
[----:B------:R-:W-:Y:S02]  /*d680*/  FMNMX.FTZ R31, R192, R31, !PT ;  /* 0x0000001fc01f7209 */ /* 0x000fe40007810000 */
[----:B------:R-:W-:Y:S02]  /*d690*/  ISETP.LT.OR P4, PT, R49, 0x41, P4 ;  /* 0x000000413100780c */ /* 0x000fe40002781670 */
[----:B------:R-:W-:Y:S01]  /*d6a0*/  FSEL R196, R25, -INF , !P3 ;  /* 0xff80000019c47808 */ /* 0x000fe20005800000 */
[----:B------:R-:W-:Y:S01]  /*d6b0*/  FFMA.FTZ R25, R194, R9, -R41 ;  /* 0x00000009c2197223 */ /* 0x000fe20000010829 */
[----:B------:R-:W-:Y:S01]  /*d6c0*/  ISETP.GT.AND P3, PT, R51, 0x41, P2 ;  /* 0x000000413300780c */ /* 0x000fe20001764270 */
[----:B------:R-:W-:Y:S01]  /*d6d0*/  MUFU.EX2 R66, R66 ;  /* 0x0000004200427308 */ /* 0x000fe20000000800 */
[----:B------:R-:W-:-:S02]  /*d6e0*/  FMNMX.FTZ R33, R26, R31, !PT ;  /* 0x0000001f1a217209 */ /* 0x000fc40007810000 */
[----:B------:R-:W-:Y:S02]  /*d6f0*/  FSEL R194, R39, -INF , !P4 ;  /* 0xff80000027c27808 */ /* 0x000fe40006000000 */
[----:B------:R-:W-:Y:S02]  /*d700*/  ISETP.GT.AND P4, PT, R51, 0x48, P2 ;  /* 0x000000483300780c */ /* 0x000fe40001784270 */
[C---:B------:R-:W-:Y:S01]  /*d710*/  ISETP.LT.OR P3, PT, R49.reuse, 0x42, P3 ;  /* 0x000000423100780c */ /* 0x040fe20001f61670 */
[----:B------:R1:W-:Y:S01]  /*d720*/  MUFU.EX2 R31, R8 ;  /* 0x00000008001f7308 */ /* 0x0003e20000000800 */
[----:B------:R-:W-:Y:S02]  /*d730*/  FMNMX.FTZ R33, R30, R33, !PT ;  /* 0x000000211e217209 */ /* 0x000fe40007810000 */
[----:B------:R-:W-:Y:S02]  /*d740*/  ISETP.LT.OR P4, PT, R49, 0x49, P4 ;  /* 0x000000493100780c */ /* 0x000fe40002781670 */
[----:B------:R-:W-:Y:S01]  /*d750*/  FSEL R174, R34, -INF , !P3 ;  /* 0xff80000022ae7808 */ /* 0x000fe20005800000 */
[--C-:B------:R-:W-:Y:S01]  /*d760*/  FFMA.FTZ R34, R166, R9, -R41.reuse ;  /* 0x00000009a6227223 */ /* 0x100fe20000010829 */
[----:B------:R-:W-:Y:S01]  /*d770*/  ISETP.GT.AND P3, PT, R51, 0x49, P2 ;  /* 0x000000493300780c */ /* 0x000fe20001764270 */
[----:B------:R-:W-:Y:S01]  /*d780*/  MUFU.EX2 R25, R25 ;  /* 0x0000001900197308 */ /* 0x000fe20000000800 */
[----:B------:R-:W-:Y:S01]  /*d790*/  FMNMX.FTZ R33, R196, R33, !PT ;  /* 0x00000021c4217209 */ /* 0x000fe20007810000 */
[----:B-1----:R-:W-:Y:S01]  /*d7a0*/  FFMA.FTZ R8, R156, R9, -R41 ;  /* 0x000000099c087223 */ /* 0x002fe20000010829 */
[----:B------:R-:W-:-:S02]  /*d7b0*/  FSEL R38, R38, -INF , !P4 ;  /* 0xff80000026267808 */ /* 0x000fc40006000000 */
[----:B------:R-:W-:Y:S02]  /*d7c0*/  ISETP.GT.AND P4, PT, R51, 0x50, P2 ;  /* 0x000000503300780c */ /* 0x000fe40001784270 */
[C---:B------:R-:W-:Y:S01]  /*d7d0*/  ISETP.LT.OR P3, PT, R49.reuse, 0x4a, P3 ;  /* 0x0000004a3100780c */ /* 0x040fe20001f61670 */
[----:B------:R-:W-:Y:S01]  /*d7e0*/  MUFU.EX2 R34, R34 ;  /* 0x0000002200227308 */ /* 0x000fe20000000800 */
[----:B------:R-:W-:Y:S02]  /*d7f0*/  FMNMX.FTZ R33, R194, R33, !PT ;  /* 0x00000021c2217209 */ /* 0x000fe40007810000 */
[----:B------:R-:W-:Y:S02]  /*d800*/  ISETP.LT.OR P4, PT, R49, 0x51, P4 ;  /* 0x000000513100780c */ /* 0x000fe40002781670 */
[----:B------:R-:W-:Y:S02]  /*d810*/  FSEL R166, R35, -INF , !P3 ;  /* 0xff80000023a67808 */ /* 0x000fe40005800000 */
[----:B------:R-:W-:Y:S01]  /*d820*/  ISETP.GT.AND P3, PT, R51, 0x51, P2 ;  /* 0x000000513300780c */ /* 0x000fe20001764270 */
[----:B------:R-:W-:Y:S01]  /*d830*/  MUFU.EX2 R62, R62 ;  /* 0x0000003e003e7308 */ /* 0x000fe20000000800 */
[----:B------:R-:W-:-:S02]  /*d840*/  FMNMX.FTZ R35, R174, R33, !PT ;  /* 0x00000021ae237209 */ /* 0x000fc40007810000 */
[----:B------:R-:W-:Y:S01]  /*d850*/  FSEL R158, R42, -INF , !P4 ;  /* 0xff8000002a9e7808 */ /* 0x000fe20006000000 */
[----:B------:R-:W-:Y:S01]  /*d860*/  FFMA.FTZ R42, R162, R9, -R41 ;  /* 0x00000009a22a7223 */ /* 0x000fe20000010829 */
[----:B------:R-:W-:Y:S02]  /*d870*/  ISETP.GT.AND P4, PT, R51, 0x58, P2 ;  /* 0x000000583300780c */ /* 0x000fe40001784270 */
[C---:B------:R-:W-:Y:S01]  /*d880*/  ISETP.LT.OR P3, PT, R49.reuse, 0x52, P3 ;  /* 0x000000523100780c */ /* 0x040fe20001f61670 */
[----:B------:R1:W-:Y:S01]  /*d890*/  MUFU.EX2 R33, R8 ;  /* 0x0000000800217308 */ /* 0x0003e20000000800 */
[----:B------:R-:W-:Y:S02]  /*d8a0*/  FMNMX.FTZ R35, R38, R35, !PT ;  /* 0x0000002326237209 */ /* 0x000fe40007810000 */
[----:B------:R-:W-:Y:S02]  /*d8b0*/  ISETP.LT.OR P4, PT, R49, 0x59, P4 ;  /* 0x000000593100780c */ /* 0x000fe40002781670 */
[----:B------:R-:W-:-:S02]  /*d8c0*/  FSEL R162, R37, -INF , !P3 ;  /* 0xff80000025a27808 */ /* 0x000fc40005800000 */
[----:B------:R-:W-:Y:S01]  /*d8d0*/  FMNMX.FTZ R35, R166, R35, !PT ;  /* 0x00000023a6237209 */ /* 0x000fe20007810000 */
[----:B------:R-:W-:Y:S01]  /*d8e0*/  MUFU.EX2 R42, R42 ;  /* 0x0000002a002a7308 */ /* 0x000fe20000000800 */
[----:B------:R-:W-:Y:S01]  /*d8f0*/  ISETP.GT.AND P3, PT, R51, 0x59, P2 ;  /* 0x000000593300780c */ /* 0x000fe20001764270 */
[----:B-1----:R-:W-:Y:S01]  /*d900*/  FFMA.FTZ R8, R152, R9, -R41 ;  /* 0x0000000998087223 */ /* 0x002fe20000010829 */
[----:B------:R-:W-:Y:S02]  /*d910*/  FSEL R198, R43, -INF , !P4 ;  /* 0xff8000002bc67808 */ /* 0x000fe40006000000 */
[----:B------:R-:W-:Y:S02]  /*d920*/  FMNMX.FTZ R35, R158, R35, !PT ;  /* 0x000000239e237209 */ /* 0x000fe40007810000 */
[----:B------:R-:W-:Y:S01]  /*d930*/  ISETP.GT.AND P4, PT, R51, 0x60, P2 ;  /* 0x000000603300780c */ /* 0x000fe20001784270 */
[----:B------:R-:W-:Y:S01]  /*d940*/  MUFU.EX2 R52, R52 ;  /* 0x0000003400347308 */ /* 0x000fe20000000800 */
[----:B------:R-:W-:-:S02]  /*d950*/  ISETP.LT.OR P3, PT, R49, 0x5a, P3 ;  /* 0x0000005a3100780c */ /* 0x000fc40001f61670 */
[----:B------:R-:W-:Y:S02]  /*d960*/  FMNMX.FTZ R37, R162, R35, !PT ;  /* 0x00000023a2257209 */ /* 0x000fe40007810000 */
[----:B------:R-:W-:Y:S02]  /*d970*/  ISETP.LT.OR P4, PT, R49, 0x61, P4 ;  /* 0x000000613100780c */ /* 0x000fe40002781670 */
[----:B------:R-:W-:Y:S01]  /*d980*/  FSEL R156, R36, -INF , !P3 ;  /* 0xff800000249c7808 */ /* 0x000fe20005800000 */
[----:B------:R-:W-:Y:S01]  /*d990*/  FFMA.FTZ R36, R154, R9, -R41 ;  /* 0x000000099a247223 */ /* 0x000fe20000010829 */
[----:B------:R-:W-:Y:S01]  /*d9a0*/  ISETP.GT.AND P3, PT, R51, 0x61, P2 ;  /* 0x000000613300780c */ /* 0x000fe20001764270 */
[----:B------:R-:W-:Y:S01]  /*d9b0*/  MUFU.EX2 R35, R8 ;  /* 0x0000000800237308 */ /* 0x000fe20000000800 */
[----:B------:R-:W-:Y:S02]  /*d9c0*/  FMNMX.FTZ R37, R198, R37, !PT ;  /* 0x00000025c6257209 */ /* 0x000fe40007810000 */
[----:B------:R-:W-:-:S02]  /*d9d0*/  FSEL R44, R44, -INF , !P4 ;  /* 0xff8000002c2c7808 */ /* 0x000fc40006000000 */
[----:B------:R-:W-:Y:S02]  /*d9e0*/  ISETP.GT.AND P4, PT, R51, 0x68, P2 ;  /* 0x000000683300780c */ /* 0x000fe40001784270 */
[C---:B------:R-:W-:Y:S01]  /*d9f0*/  ISETP.LT.OR P3, PT, R49.reuse, 0x62, P3 ;  /* 0x000000623100780c */ /* 0x040fe20001f61670 */
[----:B------:R-:W-:Y:S01]  /*da00*/  MUFU.EX2 R36, R36 ;  /* 0x0000002400247308 */ /* 0x000fe20000000800 */
[----:B------:R-:W-:Y:S02]  /*da10*/  FMNMX.FTZ R37, R156, R37, !PT ;  /* 0x000000259c257209 */ /* 0x000fe40007810000 */
[----:B------:R-:W-:Y:S02]  /*da20*/  ISETP.LT.OR P4, PT, R49, 0x69, P4 ;  /* 0x000000693100780c */ /* 0x000fe40002781670 */
[----:B------:R-:W-:Y:S01]  /*da30*/  FSEL R152, R45, -INF , !P3 ;  /* 0xff8000002d987808 */ /* 0x000fe20005800000 */
[----:B------:R-:W-:Y:S01]  /*da40*/  FFMA.FTZ R45, R82, R9, -R41 ;  /* 0x00000009522d7223 */ /* 0x000fe20000010829 */
[----:B------:R-:W-:-:S02]  /*da50*/  ISETP.GT.AND P3, PT, R51, 0x69, P2 ;  /* 0x000000693300780c */ /* 0x000fc40001764270 */
[----:B------:R-:W-:Y:S02]  /*da60*/  FMNMX.FTZ R37, R44, R37, !PT ;  /* 0x000000252c257209 */ /* 0x000fe40007810000 */
[----:B------:R-:W-:Y:S01]  /*da70*/  FSEL R154, R47, -INF , !P4 ;  /* 0xff8000002f9a7808 */ /* 0x000fe20006000000 */
[----:B------:R-:W-:Y:S01]  /*da80*/  FFMA.FTZ R47, R80, R9, -R41 ;  /* 0x00000009502f7223 */ /* 0x000fe20000010829 */
[----:B------:R-:W-:Y:S02]  /*da90*/  ISETP.GT.AND P4, PT, R51, 0x70, P2 ;  /* 0x000000703300780c */ /* 0x000fe40001784270 */
[C---:B------:R-:W-:Y:S02]  /*daa0*/  ISETP.LT.OR P3, PT, R49.reuse, 0x6a, P3 ;  /* 0x0000006a3100780c */ /* 0x040fe40001f61670 */
[----:B------:R-:W-:Y:S02]  /*dab0*/  FMNMX.FTZ R39, R152, R37, !PT ;  /* 0x0000002598277209 */ /* 0x000fe40007810000 */
[----:B------:R-:W-:Y:S01]  /*dac0*/  ISETP.LT.OR P4, PT, R49, 0x71, P4 ;  /* 0x000000713100780c */ /* 0x000fe20002781670 */
[----:B------:R1:W-:Y:S01]  /*dad0*/  MUFU.EX2 R37, R84 ;  /* 0x0000005400257308 */ /* 0x0003e20000000800 */
[----:B------:R-:W-:-:S02]  /*dae0*/  FSEL R46, R46, -INF , !P3 ;  /* 0xff8000002e2e7808 */ /* 0x000fc40005800000 */
[C---:B------:R-:W-:Y:S02]  /*daf0*/  ISETP.GT.AND P3, PT, R51.reuse, 0x71, P2 ;  /* 0x000000713300780c */ /* 0x040fe40001764270 */
[----:B------:R-:W-:Y:S02]  /*db00*/  FMNMX.FTZ R39, R154, R39, !PT ;  /* 0x000000279a277209 */ /* 0x000fe40007810000 */
[----:B------:R-:W-:Y:S02]  /*db10*/  FSEL R50, R50, -INF , !P4 ;  /* 0xff80000032327808 */ /* 0x000fe40006000000 */
[----:B------:R-:W-:Y:S02]  /*db20*/  ISETP.GT.AND P4, PT, R51, 0x78, P2 ;  /* 0x000000783300780c */ /* 0x000fe40001784270 */
[----:B------:R-:W-:Y:S02]  /*db30*/  ISETP.LT.OR P3, PT, R49, 0x72, P3 ;  /* 0x000000723100780c */ /* 0x000fe40001f61670 */
[----:B------:R-:W-:-:S02]  /*db40*/  FMNMX.FTZ R39, R46, R39, !PT ;  /* 0x000000272e277209 */ /* 0x000fc40007810000 */
[----:B------:R-:W-:Y:S01]  /*db50*/  ISETP.GT.AND P2, PT, R51, 0x79, P2 ;  /* 0x000000793300780c */ /* 0x000fe20001744270 */
[-CC-:B------:R-:W-:Y:S01]  /*db60*/  FFMA.FTZ R51, R58, R9.reuse, -R41.reuse ;  /* 0x000000093a337223 */ /* 0x180fe20000010829 */
[C---:B------:R-:W-:Y:S01]  /*db70*/  ISETP.LT.OR P4, PT, R49.reuse, 0x79, P4 ;  /* 0x000000793100780c */ /* 0x040fe20002781670 */
[----:B------:R-:W-:Y:S01]  /*db80*/  FFMA.FTZ R58, R60, R9, -R41 ;  /* 0x000000093c3a7223 */ /* 0x000fe20000010829 */
[----:B------:R-:W-:Y:S02]  /*db90*/  FSEL R82, R48, -INF , !P3 ;  /* 0xff80000030527808 */ /* 0x000fe40005800000 */
[----:B------:R-:W-:Y:S01]  /*dba0*/  FMNMX.FTZ R39, R50, R39, !PT ;  /* 0x0000002732277209 */ /* 0x000fe20007810000 */
[----:B------:R2:W-:Y:S01]  /*dbb0*/  MUFU.EX2 R48, R45 ;  /* 0x0000002d00307308 */ /* 0x0005e20000000800 */
[----:B------:R-:W-:Y:S02]  /*dbc0*/  ISETP.LT.OR P2, PT, R49, 0x7a, P2 ;  /* 0x0000007a3100780c */ /* 0x000fe40001741670 */
[----:B-1----:R-:W-:-:S02]  /*dbd0*/  FSEL R84, R53, -INF , !P4 ;  /* 0xff80000035547808 */ /* 0x002fc40006000000 */
[----:B------:R-:W-:Y:S02]  /*dbe0*/  FMNMX.FTZ R43, R82, R39, !PT ;  /* 0x00000027522b7209 */ /* 0x000fe40007810000 */
[----:B------:R-:W-:Y:S01]  /*dbf0*/  FSEL R80, R54, -INF , !P2 ;  /* 0xff80000036507808 */ /* 0x000fe20005000000 */
[----:B------:R1:W-:Y:S01]  /*dc00*/  MUFU.EX2 R39, R47 ;  /* 0x0000002f00277308 */ /* 0x0003e20000000800 */
[----:B------:R-:W-:Y:S01]  /*dc10*/  FMNMX.FTZ R43, R84, R43, !PT ;  /* 0x0000002b542b7209 */ /* 0x000fe20007810000 */
[-CC-:B--2---:R-:W-:Y:S01]  /*dc20*/  FFMA.FTZ R45, R72, R9.reuse, -R41.reuse ;  /* 0x00000009482d7223 */ /* 0x184fe20000010829 */
[----:B------:R-:W-:Y:S01]  /*dc30*/  FSEL R60, R7, RZ, P5 ;  /* 0x000000ff073c7208 */ /* 0x000fe20002800000 */
[--C-:B------:R-:W-:Y:S01]  /*dc40*/  FFMA.FTZ R54, R74, R9, -R41.reuse ;  /* 0x000000094a367223 */ /* 0x100fe20000010829 */
[----:B------:R-:W-:Y:S01]  /*dc50*/  FMNMX.FTZ R8, R80, R43, !PT ;  /* 0x0000002b50087209 */ /* 0x000fe20007810000 */
[-CC-:B------:R-:W-:Y:S01]  /*dc60*/  FFMA.FTZ R43, R70, R9.reuse, -R41.reuse ;  /* 0x00000009462b7223 */ /* 0x180fe20000010829 */
[-C--:B------:R-:W-:Y:S01]  /*dc70*/  FFMA.FTZ R70, R78, R9.reuse, -R41 ;  /* 0x000000094e467223 */ /* 0x080fe20000010829 */
[----:B------:R-:W-:Y:S01]  /*dc80*/  FADD.FTZ R60, -R60, R11 ;  /* 0x0000000b3c3c7221 */ /* 0x000fe20000010100 */
[-CC-:B------:R-:W-:Y:S01]  /*dc90*/  FFMA.FTZ R72, R76, R9.reuse, -R41.reuse ;  /* 0x000000094c487223 */ /* 0x180fe20000010829 */
[----:B------:R-:W2:Y:S01]  /*dca0*/  SHFL.BFLY PT, R49, R8, 0x2, 0x1f ;  /* 0x0c401f0008317f89 */ /* 0x000ea200000e0000 */
[-CC-:B-1----:R-:W-:Y:S01]  /*dcb0*/  FFMA.FTZ R47, R68, R9.reuse, -R41.reuse ;  /* 0x00000009442f7223 */ /* 0x182fe20000010829 */
[----:B------:R-:W-:Y:S01]  /*dcc0*/  FMUL.FTZ R56, R60, R9 ;  /* 0x000000093c387220 */ /* 0x000fe20000410000 */
[----:B------:R-:W-:Y:S08]  /*dcd0*/  MUFU.EX2 R54, R54 ;  /* 0x0000003600367308 */ /* 0x000ff00000000800 */
[----:B------:R-:W1:Y:S08]  /*dce0*/  MUFU.EX2 R56, R56 ;  /* 0x0000003800387308 */ /* 0x000e700000000800 */
[----:B------:R-:W-:Y:S01]  /*dcf0*/  MUFU.EX2 R43, R43 ;  /* 0x0000002b002b7308 */ /* 0x000fe20000000800 */
[----:B--2---:R-:W-:Y:S01]  /*dd00*/  FMNMX.FTZ R53, R8, R49, !PT ;  /* 0x0000003108357209 */ /* 0x004fe20007810000 */
[----:B------:R-:W-:-:S06]  /*dd10*/  FFMA.FTZ R49, R64, R9, -R41 ;  /* 0x0000000940317223 */ /* 0x000fcc0000010829 */
[----:B------:R-:W-:Y:S01]  /*dd20*/  MUFU.EX2 R70, R70 ;  /* 0x0000004600467308 */ /* 0x000fe20000000800 */
[-C--:B-1----:R-:W-:Y:S01]  /*dd30*/  FMUL.FTZ R88, R88, R56.reuse ;  /* 0x0000003858587220 */ /* 0x082fe20000410000 */
[----:B------:R-:W1:Y:S01]  /*dd40*/  SHFL.BFLY PT, R8, R53, 0x1, 0x1f ;  /* 0x0c201f0035087f89 */ /* 0x000e6200000e0000 */
[-C--:B------:R-:W-:Y:S01]  /*dd50*/  FMUL.FTZ R89, R89, R56.reuse ;  /* 0x0000003859597220 */ /* 0x080fe20000410000 */
[-C--:B------:R-:W-:Y:S01]  /*dd60*/  FMUL.FTZ R92, R92, R56.reuse ;  /* 0x000000385c5c7220 */ /* 0x080fe20000410000 */
[-C--:B------:R-:W-:Y:S01]  /*dd70*/  FMUL.FTZ R93, R93, R56.reuse ;  /* 0x000000385d5d7220 */ /* 0x080fe20000410000 */
[-C--:B------:R-:W-:Y:S01]  /*dd80*/  FMUL.FTZ R96, R96, R56.reuse ;  /* 0x0000003860607220 */ /* 0x080fe20000410000 */
[-C--:B------:R-:W-:Y:S01]  /*dd90*/  FMUL.FTZ R97, R97, R56.reuse ;  /* 0x0000003861617220 */ /* 0x080fe20000410000 */
[----:B------:R-:W-:Y:S01]  /*dda0*/  MUFU.EX2 R45, R45 ;  /* 0x0000002d002d7308 */ /* 0x000fe20000000800 */
[-C--:B------:R-:W-:Y:S01]  /*ddb0*/  FMUL.FTZ R100, R100, R56.reuse ;  /* 0x0000003864647220 */ /* 0x080fe20000410000 */
[-C--:B------:R-:W-:Y:S01]  /*ddc0*/  FMUL.FTZ R101, R101, R56.reuse ;  /* 0x0000003865657220 */ /* 0x080fe20000410000 */
        /* <DEDUP_REMOVED lines=14> */
[----:B------:R-:W-:Y:S01]  /*deb0*/  FMUL.FTZ R128, R128, R56 ;  /* 0x0000003880807220 */ /* 0x000fe20000410000 */
[----:B-1----:R-:W-:Y:S01]  /*dec0*/  FMNMX.FTZ R8, R53, R8, !PT ;  /* 0x0000000835087209 */ /* 0x002fe20007810000 */
[-C--:B------:R-:W-:Y:S01]  /*ded0*/  FMUL.FTZ R129, R129, R56.reuse ;  /* 0x0000003881817220 */ /* 0x080fe20000410000 */
[-C--:B------:R-:W-:Y:S01]  /*dee0*/  FMUL.FTZ R132, R132, R56.reuse ;  /* 0x0000003884847220 */ /* 0x080fe20000410000 */
[-C--:B------:R-:W-:Y:S01]  /*def0*/  FMUL.FTZ R133, R133, R56.reuse ;  /* 0x0000003885857220 */ /* 0x080fe20000410000 */
[C---:B------:R-:W-:Y:S01]  /*df00*/  FSETP.NEU.FTZ.AND P2, PT, R8.reuse, -INF , PT ;  /* 0xff8000000800780b */ /* 0x040fe20003f5d000 */
[-C--:B------:R-:W-:Y:S01]  /*df10*/  FMUL.FTZ R11, R8, R9.reuse ;  /* 0x00000009080b7220 */ /* 0x080fe20000410000 */
[----:B------:R1:W-:Y:S01]  /*df20*/  MUFU.EX2 R53, R55 ;  /* 0x0000003700357308 */ /* 0x0003e20000000800 */
[-C--:B------:R-:W-:Y:S01]  /*df30*/  FMUL.FTZ R136, R136, R56.reuse ;  /* 0x0000003888887220 */ /* 0x080fe20000410000 */
[-C--:B------:R-:W-:Y:S01]  /*df40*/  FMUL.FTZ R137, R137, R56.reuse ;  /* 0x0000003889897220 */ /* 0x080fe20000410000 */
[----:B------:R-:W-:Y:S01]  /*df50*/  FMUL.FTZ R140, R140, R56 ;  /* 0x000000388c8c7220 */ /* 0x000fe20000410000 */
[----:B------:R-:W-:Y:S01]  /*df60*/  FSEL R41, R11, RZ, P2 ;  /* 0x000000ff0b297208 */ /* 0x000fe20001000000 */
[----:B------:R-:W-:Y:S01]  /*df70*/  FFMA.FTZ R11, R56, R4, R13 ;  /* 0x00000004380b7223 */ /* 0x000fe2000001000d */
[-C--:B------:R-:W-:Y:S01]  /*df80*/  FMUL.FTZ R141, R141, R56.reuse ;  /* 0x000000388d8d7220 */ /* 0x080fe20000410000 */
[----:B------:R-:W-:Y:S01]  /*df90*/  FMUL.FTZ R144, R144, R56 ;  /* 0x0000003890907220 */ /* 0x000fe20000410000 */
[----:B------:R-:W-:Y:S01]  /*dfa0*/  MUFU.EX2 R49, R49 ;  /* 0x0000003100317308 */ /* 0x000fe20000000800 */
[----:B------:R-:W-:Y:S01]  /*dfb0*/  FADD.FTZ R11, R180, R11 ;  /* 0x0000000bb40b7221 */ /* 0x000fe20000010000 */
[----:B------:R-:W-:Y:S01]  /*dfc0*/  FFMA.FTZ R173, R32, R9, -R41 ;  /* 0x0000000920ad7223 */ /* 0x000fe20000010829 */
[----:B------:R-:W-:-:S02]  /*dfd0*/  IMAD.U32 R32, RZ, RZ, UR59 ;  /* 0x0000003bff207e24 */ /* 0x000fc4000f8e00ff */
[-C--:B------:R-:W-:Y:S01]  /*dfe0*/  FFMA.FTZ R60, R29, R9.reuse, -R41 ;  /* 0x000000091d3c7223 */ /* 0x080fe20000010829 */
[----:B------:R-:W-:Y:S01]  /*dff0*/  FADD.FTZ R4, R182, R11 ;  /* 0x0000000bb6047221 */ /* 0x000fe20000010000 */
[-CC-:B------:R-:W-:Y:S01]  /*e000*/  FFMA.FTZ R171, R30, R9.reuse, -R41.reuse ;  /* 0x000000091eab7223 */ /* 0x180fe20000010829 */
[-CC-:B------:R-:W-:Y:S01]  /*e010*/  FFMA.FTZ R181, R164, R9.reuse, -R41.reuse ;  /* 0x00000009a4b57223 */ /* 0x180fe20000010829 */
[----:B------:R-:W-:Y:S01]  /*e020*/  @!P1 LEA R32, R32, UR39, 0x3 ;  /* 0x0000002720209c11 */ /* 0x000fe2000f8e18ff */
[----:B------:R-:W-:Y:S01]  /*e030*/  FADD.FTZ R11, R15, R4 ;  /* 0x000000040f0b7221 */ /* 0x000fe20000010000 */
[----:B------:R-:W-:Y:S01]  /*e040*/  MUFU.EX2 R60, R60 ;  /* 0x0000003c003c7308 */ /* 0x000fe20000000800 */
[-CC-:B------:R-:W-:Y:S01]  /*e050*/  FFMA.FTZ R183, R40, R9.reuse, -R41.reuse ;  /* 0x0000000928b77223 */ /* 0x180fe20000010829 */
[-C--:B------:R-:W-:Y:S01]  /*e060*/  FFMA.FTZ R40, R160, R9.reuse, -R41 ;  /* 0x00000009a0287223 */ /* 0x080fe20000010829 */
[----:B------:R-:W-:Y:S01]  /*e070*/  FADD.FTZ R4, R176, R11 ;  /* 0x0000000bb0047221 */ /* 0x000fe20000010000 */
[-CC-:B------:R-:W-:Y:S01]  /*e080*/  FFMA.FTZ R177, R14, R9.reuse, -R41.reuse ;  /* 0x000000090eb17223 */ /* 0x180fe20000010829 */
[-CC-:B------:R-:W-:Y:S01]  /*e090*/  FFMA.FTZ R14, R20, R9.reuse, -R41.reuse ;  /* 0x00000009140e7223 */ /* 0x180fe20000010829 */
[-CC-:B------:R-:W-:Y:S01]  /*e0a0*/  FFMA.FTZ R179, R168, R9.reuse, -R41.reuse ;  /* 0x00000009a8b37223 */ /* 0x180fe20000010829 */
[----:B------:R-:W-:Y:S01]  /*e0b0*/  FADD.FTZ R11, R21, R4 ;  /* 0x00000004150b7221 */ /* 0x000fe20000010000 */
[----:B------:R-:W-:Y:S01]  /*e0c0*/  MUFU.EX2 R181, R181 ;  /* 0x000000b500b57308 */ /* 0x000fe20000000800 */
[-CC-:B------:R-:W-:Y:S01]  /*e0d0*/  FFMA.FTZ R20, R28, R9.reuse, -R41.reuse ;  /* 0x000000091c147223 */ /* 0x180fe20000010829 */
[-C--:B------:R-:W-:Y:S01]  /*e0e0*/  FFMA.FTZ R28, R170, R9.reuse, -R41 ;  /* 0x00000009aa1c7223 */ /* 0x080fe20000010829 */
[----:B------:R-:W-:Y:S01]  /*e0f0*/  FADD.FTZ R4, R178, R11 ;  /* 0x0000000bb2047221 */ /* 0x000fe20000010000 */
[-CC-:B------:R-:W-:Y:S01]  /*e100*/  FFMA.FTZ R175, R172, R9.reuse, -R41.reuse ;  /* 0x00000009acaf7223 */ /* 0x180fe20000010829 */
[--C-:B------:R-:W-:Y:S01]  /*e110*/  FFMA.FTZ R38, R38, R9, -R41.reuse ;  /* 0x0000000926267223 */ /* 0x100fe20000010829 */
[----:B------:R-:W-:Y:S01]  /*e120*/  F2FP.F16.F32.PACK_AB R180, R180, R13 ;  /* 0x0000000db4b4723e */ /* 0x000fe200000000ff */
[----:B------:R-:W-:Y:S01]  /*e130*/  FADD.FTZ R4, R25, R4 ;  /* 0x0000000419047221 */ /* 0x000fe20000010000 */
[----:B------:R-:W-:Y:S01]  /*e140*/  MUFU.EX2 R183, R183 ;  /* 0x000000b700b77308 */ /* 0x000fe20000000800 */
[-CC-:B------:R-:W-:Y:S01]  /*e150*/  FFMA.FTZ R24, R24, R9.reuse, -R41.reuse ;  /* 0x0000000918187223 */ /* 0x180fe20000010829 */
[-CC-:B------:R-:W-:Y:S01]  /*e160*/  FFMA.FTZ R169, R192, R9.reuse, -R41.reuse ;  /* 0x00000009c0a97223 */ /* 0x180fe20000010829 */
[----:B------:R-:W-:Y:S01]  /*e170*/  FADD.FTZ R11, R27, R4 ;  /* 0x000000041b0b7221 */ /* 0x000fe20000010000 */
[--C-:B------:R-:W-:Y:S01]  /*e180*/  FFMA.FTZ R26, R26, R9, -R41.reuse ;  /* 0x000000091a1a7223 */ /* 0x100fe20000010829 */
[----:B------:R-:W-:Y:S01]  /*e190*/  F2FP.F16.F32.PACK_AB R172, R34, R27 ;  /* 0x0000001b22ac723e */ /* 0x000fe200000000ff */
[-C--:B------:R-:W-:Y:S01]  /*e1a0*/  FFMA.FTZ R196, R196, R9.reuse, -R41 ;  /* 0x00000009c4c47223 */ /* 0x080fe20000010829 */
[----:B------:R-:W-:Y:S01]  /*e1b0*/  FADD.FTZ R4, R34, R11 ;  /* 0x0000000b22047221 */ /* 0x000fe20000010000 */
[----:B------:R-:W-:Y:S01]  /*e1c0*/  FSEL R11, R8, RZ, P2 ;  /* 0x000000ff080b7208 */ /* 0x000fe20001000000 */
[----:B------:R-:W-:Y:S01]  /*e1d0*/  MUFU.EX2 R40, R40 ;  /* 0x0000002800287308 */ /* 0x000fe20000000800 */
[-CC-:B------:R-:W-:Y:S01]  /*e1e0*/  FFMA.FTZ R165, R194, R9.reuse, -R41.reuse ;  /* 0x00000009c2a57223 */ /* 0x180fe20000010829 */
[----:B------:R-:W-:Y:S01]  /*e1f0*/  FADD.FTZ R29, R31, R4 ;  /* 0x000000041f1d7221 */ /* 0x000fe20000010000 */
[-CC-:B------:R-:W-:Y:S01]  /*e200*/  FFMA.FTZ R166, R166, R9.reuse, -R41.reuse ;  /* 0x00000009a6a67223 */ /* 0x180fe20000010829 */
[----:B------:R-:W-:Y:S01]  /*e210*/  FADD.FTZ R4, -R11, R12 ;  /* 0x0000000c0b047221 */ /* 0x000fe20000010100 */
[----:B------:R-:W-:Y:S01]  /*e220*/  FFMA.FTZ R158, R158, R9, -R41 ;  /* 0x000000099e9e7223 */ /* 0x000fe20000010829 */
[----:B------:R-:W-:Y:S01]  /*e230*/  FADD.FTZ R30, R42, R29 ;  /* 0x0000001d2a1e7221 */ /* 0x000fe20000010000 */
[----:B------:R-:W-:-:S02]  /*e240*/  @!P1 VIADD R29, R32, 0x28860 ;  /* 0x00028860201d9836 */ /* 0x000fc40000000000 */
[-C--:B------:R-:W-:Y:S01]  /*e250*/  FMUL.FTZ R4, R4, R9.reuse ;  /* 0x0000000904047220 */ /* 0x080fe20000410000 */
[----:B------:R-:W-:Y:S01]  /*e260*/  MUFU.EX2 R177, R177 ;  /* 0x000000b100b17308 */ /* 0x000fe20000000800 */
[----:B------:R-:W-:Y:S01]  /*e270*/  FADD.FTZ R11, R33, R30 ;  /* 0x0000001e210b7221 */ /* 0x000fe20000010000 */
[-C--:B------:R-:W-:Y:S01]  /*e280*/  FFMA.FTZ R162, R162, R9.reuse, -R41 ;  /* 0x00000009a2a27223 */ /* 0x080fe20000010829 */
[----:B------:R-:W-:Y:S01]  /*e290*/  @!P1 PRMT R29, RZ, 0x654, R29 ;  /* 0x00000654ff1d9816 */ /* 0x000fe2000000001d */
[-C--:B------:R-:W-:Y:S01]  /*e2a0*/  FFMA.FTZ R198, R198, R9.reuse, -R41 ;  /* 0x00000009c6c67223 */ /* 0x080fe20000010829 */
[----:B------:R-:W-:Y:S01]  /*e2b0*/  FADD.FTZ R30, R36, R11 ;  /* 0x0000000b241e7221 */ /* 0x000fe20000010000 */
[-CC-:B------:R-:W-:Y:S01]  /*e2c0*/  FFMA.FTZ R44, R44, R9.reuse, -R41.reuse ;  /* 0x000000092c2c7223 */ /* 0x180fe20000010829 */
[----:B------:R2:W-:Y:S01]  /*e2d0*/  @!P1 SYNCS.ARRIVE.TRANS64.RED.A1T0 RZ, [R29+URZ], RZ ;  /* 0x000000ff1dff99a7 */ /* 0x0005e2000810043f */
[----:B------:R-:W3:Y:S01]  /*e2e0*/  MUFU.EX2 R11, R4 ;  /* 0x00000004000b7308 */ /* 0x000ee20000000800 */
[-CC-:B------:R-:W-:Y:S01]  /*e2f0*/  FFMA.FTZ R46, R46, R9.reuse, -R41.reuse ;  /* 0x000000092e2e7223 */ /* 0x180fe20000010829 */
[-CC-:B------:R-:W-:Y:S01]  /*e300*/  FFMA.FTZ R50, R50, R9.reuse, -R41.reuse ;  /* 0x0000000932327223 */ /* 0x180fe20000010829 */
[-CC-:B------:R-:W-:Y:S01]  /*e310*/  FFMA.FTZ R82, R82, R9.reuse, -R41.reuse ;  /* 0x0000000952527223 */ /* 0x180fe20000010829 */
[-CC-:B------:R-:W-:Y:S01]  /*e320*/  FFMA.FTZ R84, R84, R9.reuse, -R41.reuse ;  /* 0x0000000954547223 */ /* 0x180fe20000010829 */
[----:B------:R-:W-:Y:S01]  /*e330*/  ISETP.GT.AND P2, PT, R6, UR40, PT ;  /* 0x0000002806007c0c */ /* 0x000fe2000bf44270 */
[----:B------:R-:W-:Y:S01]  /*e340*/  UMOV UR59, UR37 ;  /* 0x00000025003b7c82 */ /* 0x000fe20008000000 */
[----:B--2---:R-:W-:Y:S01]  /*e350*/  FADD.FTZ R29, R35, R30 ;  /* 0x0000001e231d7221 */ /* 0x004fe20000010000 */
[----:B------:R-:W2:Y:S01]  /*e360*/  MUFU.EX2 R14, R14 ;  /* 0x0000000e000e7308 */ /* 0x000ea20000000800 */
[-C--:B------:R-:W-:Y:S01]  /*e370*/  FFMA.FTZ R30, R174, R9.reuse, -R41 ;  /* 0x00000009ae1e7223 */ /* 0x080fe20000010829 */
[----:B------:R-:W-:Y:S01]  /*e380*/  F2FP.F16.F32.PACK_AB R182, R15, R182 ;  /* 0x000000b60fb6723e */ /* 0x000fe200000000ff */
[----:B------:R-:W-:Y:S01]  /*e390*/  FADD.FTZ R32, R86, R29 ;  /* 0x0000001d56207221 */ /* 0x000fe20000010000 */
[-CC-:B------:R-:W-:Y:S01]  /*e3a0*/  FFMA.FTZ R29, R156, R9.reuse, -R41.reuse ;  /* 0x000000099c1d7223 */ /* 0x180fe20000010829 */
[----:B------:R-:W-:Y:S01]  /*e3b0*/  F2FP.F16.F32.PACK_AB R176, R21, R176 ;  /* 0x000000b015b0723e */ /* 0x000fe200000000ff */
[----:B------:R-:W-:Y:S01]  /*e3c0*/  FMUL.FTZ R145, R145, R56 ;  /* 0x0000003891917220 */ /* 0x000fe20000410000 */
[----:B-1----:R-:W-:Y:S01]  /*e3d0*/  FADD.FTZ R55, R37, R32 ;  /* 0x0000002025377221 */ /* 0x002fe20000010000 */
[----:B------:R-:W1:Y:S01]  /*e3e0*/  MUFU.EX2 R179, R179 ;  /* 0x000000b300b37308 */ /* 0x000e620000000800 */
[----:B------:R-:W-:Y:S01]  /*e3f0*/  FFMA.FTZ R32, R152, R9, -R41 ;  /* 0x0000000998207223 */ /* 0x000fe20000010829 */
[----:B---3--:R-:W-:Y:S01]  /*e400*/  FMUL.FTZ R90, R90, R11 ;  /* 0x0000000b5a5a7220 */ /* 0x008fe20000410000 */
[----:B------:R-:W-:Y:S01]  /*e410*/  FADD.FTZ R4, R48, R55 ;  /* 0x0000003730047221 */ /* 0x000fe20000010000 */
[-CC-:B------:R-:W-:Y:S01]  /*e420*/  FFMA.FTZ R55, R154, R9.reuse, -R41.reuse ;  /* 0x000000099a377223 */ /* 0x180fe20000010829 */
[----:B------:R-:W-:Y:S01]  /*e430*/  FFMA.FTZ R41, R80, R9, -R41 ;  /* 0x0000000950297223 */ /* 0x000fe20000010829 */
[----:B------:R-:W-:Y:S01]  /*e440*/  FMUL.FTZ R91, R91, R11 ;  /* 0x0000000b5b5b7220 */ /* 0x000fe20000410000 */
[----:B------:R-:W-:Y:S01]  /*e450*/  FADD.FTZ R57, R39, R4 ;  /* 0x0000000427397221 */ /* 0x000fe20000010000 */
[----:B------:R-:W-:Y:S01]  /*e460*/  FFMA.FTZ R4, R11, R3, R60 ;  /* 0x000000030b047223 */ /* 0x000fe2000001003c */
[----:B------:R-:W3:Y:S01]  /*e470*/  MUFU.EX2 R20, R20 ;  /* 0x0000001400147308 */ /* 0x000ee20000000800 */
[-C--:B------:R-:W-:Y:S01]  /*e480*/  FMUL.FTZ R94, R94, R11.reuse ;  /* 0x0000000b5e5e7220 */ /* 0x080fe20000410000 */
[----:B------:R-:W-:Y:S01]  /*e490*/  FADD.FTZ R64, R54, R57 ;  /* 0x0000003936407221 */ /* 0x000fe20000010000 */
[----:B------:R-:W-:Y:S01]  /*e4a0*/  FADD.FTZ R4, R181, R4 ;  /* 0x00000004b5047221 */ /* 0x000fe20000010000 */
[-C--:B------:R-:W-:Y:S01]  /*e4b0*/  FMUL.FTZ R95, R95, R11.reuse ;  /* 0x0000000b5f5f7220 */ /* 0x080fe20000410000 */
[-C--:B------:R-:W-:Y:S01]  /*e4c0*/  FMUL.FTZ R98, R98, R11.reuse ;  /* 0x0000000b62627220 */ /* 0x080fe20000410000 */
[----:B------:R-:W-:Y:S01]  /*e4d0*/  FADD.FTZ R57, R43, R64 ;  /* 0x000000402b397221 */ /* 0x000fe20000010000 */
[----:B------:R-:W-:Y:S01]  /*e4e0*/  FADD.FTZ R3, R183, R4 ;  /* 0x00000004b7037221 */ /* 0x000fe20000010000 */
[----:B------:R-:W4:Y:S01]  /*e4f0*/  MUFU.EX2 R173, R173 ;  /* 0x000000ad00ad7308 */ /* 0x000f220000000800 */
[-C--:B------:R-:W-:Y:S01]  /*e500*/  FMUL.FTZ R99, R99, R11.reuse ;  /* 0x0000000b63637220 */ /* 0x080fe20000410000 */
[----:B------:R-:W-:Y:S01]  /*e510*/  FADD.FTZ R64, R70, R57 ;  /* 0x0000003946407221 */ /* 0x000fe20000010000 */
[----:B------:R-:W-:Y:S01]  /*e520*/  FADD.FTZ R4, R40, R3 ;  /* 0x0000000328047221 */ /* 0x000fe20000010000 */
[-C--:B------:R-:W-:Y:S01]  /*e530*/  FMUL.FTZ R102, R102, R11.reuse ;  /* 0x0000000b66667220 */ /* 0x080fe20000410000 */
[-C--:B------:R-:W-:Y:S01]  /*e540*/  FMUL.FTZ R103, R103, R11.reuse ;  /* 0x0000000b67677220 */ /* 0x080fe20000410000 */
[----:B------:R-:W-:Y:S01]  /*e550*/  FADD.FTZ R13, R45, R64 ;  /* 0x000000402d0d7221 */ /* 0x000fe20000010000 */
[----:B------:R-:W-:Y:S01]  /*e560*/  FADD.FTZ R3, R177, R4 ;  /* 0x00000004b1037221 */ /* 0x000fe20000010000 */
[----:B------:R-:W5:Y:S01]  /*e570*/  MUFU.EX2 R28, R28 ;  /* 0x0000001c001c7308 */ /* 0x000f620000000800 */
[-C--:B------:R-:W-:Y:S01]  /*e580*/  FMUL.FTZ R106, R106, R11.reuse ;  /* 0x0000000b6a6a7220 */ /* 0x080fe20000410000 */
[-C--:B------:R-:W-:Y:S01]  /*e590*/  FMUL.FTZ R107, R107, R11.reuse ;  /* 0x0000000b6b6b7220 */ /* 0x080fe20000410000 */
[----:B--2---:R-:W-:Y:S01]  /*e5a0*/  FADD.FTZ R4, R14, R3 ;  /* 0x000000030e047221 */ /* 0x004fe20000010000 */
[-C--:B------:R-:W-:Y:S01]  /*e5b0*/  FMUL.FTZ R110, R110, R11.reuse ;  /* 0x0000000b6e6e7220 */ /* 0x080fe20000410000 */
[-C--:B------:R-:W-:Y:S01]  /*e5c0*/  FMUL.FTZ R111, R111, R11.reuse ;  /* 0x0000000b6f6f7220 */ /* 0x080fe20000410000 */
[-C--:B------:R-:W-:Y:S01]  /*e5d0*/  FMUL.FTZ R114, R114, R11.reuse ;  /* 0x0000000b72727220 */ /* 0x080fe20000410000 */
[----:B-1----:R-:W-:Y:S01]  /*e5e0*/  FADD.FTZ R3, R179, R4 ;  /* 0x00000004b3037221 */ /* 0x002fe20000010000 */
[----:B------:R1:W-:Y:S01]  /*e5f0*/  MUFU.EX2 R68, R38 ;  /* 0x0000002600447308 */ /* 0x0003e20000000800 */
[-C--:B------:R-:W-:Y:S01]  /*e600*/  FMUL.FTZ R115, R115, R11.reuse ;  /* 0x0000000b73737220 */ /* 0x080fe20000410000 */
[-C--:B------:R-:W-:Y:S01]  /*e610*/  FMUL.FTZ R118, R118, R11.reuse ;  /* 0x0000000b76767220 */ /* 0x080fe20000410000 */
[----:B---3--:R-:W-:Y:S01]  /*e620*/  FADD.FTZ R4, R20, R3 ;  /* 0x0000000314047221 */ /* 0x008fe20000010000 */
[-C--:B------:R-:W-:Y:S01]  /*e630*/  FMUL.FTZ R119, R119, R11.reuse ;  /* 0x0000000b77777220 */ /* 0x080fe20000410000 */
[-C--:B------:R-:W-:Y:S01]  /*e640*/  FMUL.FTZ R122, R122, R11.reuse ;  /* 0x0000000b7a7a7220 */ /* 0x080fe20000410000 */
[-C--:B------:R-:W-:Y:S01]  /*e650*/  FMUL.FTZ R123, R123, R11.reuse ;  /* 0x0000000b7b7b7220 */ /* 0x080fe20000410000 */
[----:B----4-:R-:W-:Y:S01]  /*e660*/  FADD.FTZ R3, R173, R4 ;  /* 0x00000004ad037221 */ /* 0x010fe20000010000 */
[----:B------:R-:W2:Y:S01]  /*e670*/  MUFU.EX2 R175, R175 ;  /* 0x000000af00af7308 */ /* 0x000ea20000000800 */
[----:B-1----:R-:W-:Y:S01]  /*e680*/  FADD.FTZ R38, R72, R13 ;  /* 0x0000000d48267221 */ /* 0x002fe20000010000 */
[-C--:B------:R-:W-:Y:S01]  /*e690*/  FMUL.FTZ R126, R126, R11.reuse ;  /* 0x0000000b7e7e7220 */ /* 0x080fe20000410000 */
[----:B-----5:R-:W-:Y:S01]  /*e6a0*/  FADD.FTZ R4, R28, R3 ;  /* 0x000000031c047221 */ /* 0x020fe20000010000 */
[-C--:B------:R-:W-:Y:S01]  /*e6b0*/  FMUL.FTZ R127, R127, R11.reuse ;  /* 0x0000000b7f7f7220 */ /* 0x080fe20000410000 */
[----:B------:R-:W-:Y:S01]  /*e6c0*/  FADD.FTZ R13, R47, R38 ;  /* 0x000000262f0d7221 */ /* 0x000fe20000010000 */
[-C--:B------:R-:W-:Y:S01]  /*e6d0*/  FMUL.FTZ R130, R130, R11.reuse ;  /* 0x0000000b82827220 */ /* 0x080fe20000410000 */
[-C--:B------:R-:W-:Y:S01]  /*e6e0*/  FMUL.FTZ R131, R131, R11.reuse ;  /* 0x0000000b83837220 */ /* 0x080fe20000410000 */
[----:B------:R-:W1:Y:S01]  /*e6f0*/  MUFU.EX2 R51, R51 ;  /* 0x0000003300337308 */ /* 0x000e620000000800 */
[----:B------:R-:W-:Y:S01]  /*e700*/  FADD.FTZ R34, R66, R13 ;  /* 0x0000000d42227221 */ /* 0x000fe20000010000 */
[-C--:B------:R-:W-:Y:S01]  /*e710*/  FMUL.FTZ R134, R134, R11.reuse ;  /* 0x0000000b86867220 */ /* 0x080fe20000410000 */
[-C--:B------:R-:W-:Y:S01]  /*e720*/  FMUL.FTZ R135, R135, R11.reuse ;  /* 0x0000000b87877220 */ /* 0x080fe20000410000 */
[-C--:B------:R-:W-:Y:S01]  /*e730*/  FMUL.FTZ R138, R138, R11.reuse ;  /* 0x0000000b8a8a7220 */ /* 0x080fe20000410000 */
[----:B------:R-:W-:Y:S01]  /*e740*/  FADD.FTZ R13, R49, R34 ;  /* 0x00000022310d7221 */ /* 0x000fe20000010000 */
[-C--:B------:R-:W-:Y:S01]  /*e750*/  FMUL.FTZ R139, R139, R11.reuse ;  /* 0x0000000b8b8b7220 */ /* 0x080fe20000410000 */
[-C--:B------:R-:W-:Y:S01]  /*e760*/  FMUL.FTZ R142, R142, R11.reuse ;  /* 0x0000000b8e8e7220 */ /* 0x080fe20000410000 */
[----:B------:R-:W3:Y:S01]  /*e770*/  MUFU.EX2 R24, R24 ;  /* 0x0000001800187308 */ /* 0x000ee20000000800 */
[----:B------:R-:W-:Y:S01]  /*e780*/  FADD.FTZ R34, R62, R13 ;  /* 0x0000000d3e227221 */ /* 0x000fe20000010000 */
[----:B--2---:R-:W-:Y:S01]  /*e790*/  FADD.FTZ R3, R175, R4 ;  /* 0x00000004af037221 */ /* 0x004fe20000010000 */
[-C--:B------:R-:W-:Y:S01]  /*e7a0*/  FMUL.FTZ R143, R143, R11.reuse ;  /* 0x0000000b8f8f7220 */ /* 0x080fe20000410000 */
[-C--:B------:R-:W-:Y:S01]  /*e7b0*/  FMUL.FTZ R146, R146, R11.reuse ;  /* 0x0000000b92927220 */ /* 0x080fe20000410000 */
[-C--:B------:R-:W-:Y:S01]  /*e7c0*/  FMUL.FTZ R147, R147, R11.reuse ;  /* 0x0000000b93937220 */ /* 0x080fe20000410000 */
[-C--:B------:R-:W-:Y:S01]  /*e7d0*/  FMUL.FTZ R150, R150, R11.reuse ;  /* 0x0000000b96967220 */ /* 0x080fe20000410000 */
[----:B------:R-:W-:Y:S01]  /*e7e0*/  FMUL.FTZ R151, R151, R11 ;  /* 0x0000000b97977220 */ /* 0x000fe20000410000 */
[----:B------:R-:W2:Y:S01]  /*e7f0*/  MUFU.EX2 R58, R58 ;  /* 0x0000003a003a7308 */ /* 0x000ea20000000800 */
[----:B-1----:R-:W-:Y:S01]  /*e800*/  FADD.FTZ R13, R51, R34 ;  /* 0x00000022330d7221 */ /* 0x002fe20000010000 */
[----:B------:R-:W-:Y:S01]  /*e810*/  F2FP.F16.F32.PACK_AB R178, R25, R178 ;  /* 0x000000b219b2723e */ /* 0x000fe200000000ff */
[-C--:B------:R-:W-:Y:S01]  /*e820*/  FMUL.FTZ R148, R148, R56.reuse ;  /* 0x0000003894947220 */ /* 0x080fe20000410000 */
[----:B------:R-:W-:Y:S01]  /*e830*/  F2FP.F16.F32.PACK_AB R174, R42, R31 ;  /* 0x0000001f2aae723e */ /* 0x000fe200000000ff */
[----:B------:R-:W-:Y:S01]  /*e840*/  FMUL.FTZ R149, R149, R56 ;  /* 0x0000003895957220 */ /* 0x000fe20000410000 */
[----:B------:R-:W-:Y:S01]  /*e850*/  F2FP.F16.F32.PACK_AB R168, R36, R33 ;  /* 0x0000002124a8723e */ /* 0x000fe200000000ff */
[----:B------:R-:W-:Y:S01]  /*e860*/  VIADD R6, R6, 0xffffffff ;  /* 0xffffffff06067836 */ /* 0x000fe20000000000 */
[----:B------:R-:W1:Y:S01]  /*e870*/  MUFU.EX2 R169, R169 ;  /* 0x000000a900a97308 */ /* 0x000e620000000800 */
[----:B---3--:R-:W-:Y:S01]  /*e880*/  FADD.FTZ R4, R24, R3 ;  /* 0x0000000318047221 */ /* 0x008fe20000010000 */
[----:B------:R-:W-:Y:S01]  /*e890*/  F2FP.F16.F32.PACK_AB R170, R86, R35 ;  /* 0x0000002356aa723e */ /* 0x000fe200000000ff */
[----:B------:R-:W-:Y:S01]  /*e8a0*/  IMAD.MOV.U32 R11, RZ, RZ, R7 ;  /* 0x000000ffff0b7224 */ /* 0x000fe200078e0007 */
[----:B------:R-:W-:-:S02]  /*e8b0*/  F2FP.F16.F32.PACK_AB R164, R48, R37 ;  /* 0x0000002530a4723e */ /* 0x000fc400000000ff */
[----:B------:R-:W-:Y:S02]  /*e8c0*/  F2FP.F16.F32.PACK_AB R160, R70, R43 ;  /* 0x0000002b46a0723e */ /* 0x000fe400000000ff */
[----:B------:R-:W3:Y:S01]  /*e8d0*/  MUFU.EX2 R26, R26 ;  /* 0x0000001a001a7308 */ /* 0x000ee20000000800 */
[----:B--2---:R-:W-:Y:S01]  /*e8e0*/  FADD.FTZ R34, R58, R13 ;  /* 0x0000000d3a227221 */ /* 0x004fe20000010000 */
[----:B------:R-:W-:Y:S02]  /*e8f0*/  F2FP.F16.F32.PACK_AB R156, R66, R47 ;  /* 0x0000002f429c723e */ /* 0x000fe400000000ff */
[----:B------:R-:W-:Y:S01]  /*e900*/  F2FP.F16.F32.PACK_AB R152, R58, R51 ;  /* 0x000000333a98723e */ /* 0x000fe200000000ff */
[----:B------:R-:W-:Y:S01]  /*e910*/  FADD.FTZ R13, R53, R34 ;  /* 0x00000022350d7221 */ /* 0x000fe20000010000 */
[C---:B------:R-:W-:Y:S02]  /*e920*/  F2FP.F16.F32.PACK_AB R154, R52.reuse, R53 ;  /* 0x00000035349a723e */ /* 0x040fe400000000ff */
[----:B------:R-:W2:Y:S01]  /*e930*/  MUFU.EX2 R171, R171 ;  /* 0x000000ab00ab7308 */ /* 0x000ea20000000800 */
[----:B-1----:R-:W-:Y:S01]  /*e940*/  FADD.FTZ R3, R169, R4 ;  /* 0x00000004a9037221 */ /* 0x002fe20000010000 */
[----:B------:R-:W-:Y:S01]  /*e950*/  FADD.FTZ R4, R52, R13 ;  /* 0x0000000d34047221 */ /* 0x000fe20000010000 */
[----:B------:R-:W-:-:S02]  /*e960*/  F2FP.F16.F32.PACK_AB R181, R181, R60 ;  /* 0x0000003cb5b5723e */ /* 0x000fc400000000ff */
[----:B------:R-:W-:Y:S02]  /*e970*/  F2FP.F16.F32.PACK_AB R183, R40, R183 ;  /* 0x000000b728b7723e */ /* 0x000fe400000000ff */
[----:B------:R-:W-:Y:S01]  /*e980*/  F2FP.F16.F32.PACK_AB R177, R14, R177 ;  /* 0x000000b10eb1723e */ /* 0x000fe200000000ff */
[----:B------:R-:W1:Y:S01]  /*e990*/  MUFU.EX2 R12, R196 ;  /* 0x000000c4000c7308 */ /* 0x000e620000000800 */
[----:B---3--:R-:W-:Y:S01]  /*e9a0*/  FADD.FTZ R34, R26, R3 ;  /* 0x000000031a227221 */ /* 0x008fe20000010000 */
[----:B------:R-:W-:Y:S02]  /*e9b0*/  F2FP.F16.F32.PACK_AB R179, R20, R179 ;  /* 0x000000b314b3723e */ /* 0x000fe400000000ff */
[----:B------:R-:W-:Y:S02]  /*e9c0*/  F2FP.F16.F32.PACK_AB R173, R28, R173 ;  /* 0x000000ad1cad723e */ /* 0x000fe400000000ff */
[----:B------:R-:W-:Y:S02]  /*e9d0*/  F2FP.F16.F32.PACK_AB R175, R24, R175 ;  /* 0x000000af18af723e */ /* 0x000fe400000000ff */
[----:B------:R-:W3:Y:S01]  /*e9e0*/  MUFU.EX2 R165, R165 ;  /* 0x000000a500a57308 */ /* 0x000ee20000000800 */
[----:B--2---:R-:W-:Y:S01]  /*e9f0*/  FADD.FTZ R3, R171, R34 ;  /* 0x00000022ab037221 */ /* 0x004fe20000010000 */
[----:B------:R-:W-:-:S06]  /*ea00*/  F2FP.F16.F32.PACK_AB R169, R26, R169 ;  /* 0x000000a91aa9723e */ /* 0x000fcc00000000ff */
[----:B------:R-:W2:Y:S01]  /*ea10*/  MUFU.EX2 R30, R30 ;  /* 0x0000001e001e7308 */ /* 0x000ea20000000800 */
[C---:B-1----:R-:W-:Y:S01]  /*ea20*/  FADD.FTZ R34, R12.reuse, R3 ;  /* 0x000000030c227221 */ /* 0x042fe20000010000 */
[----:B------:R-:W-:Y:S01]  /*ea30*/  F2FP.F16.F32.PACK_AB R171, R12, R171 ;  /* 0x000000ab0cab723e */ /* 0x000fe200000000ff */
[----:B------:R-:W-:-:S05]  /*ea40*/  IMAD.MOV.U32 R12, RZ, RZ, R8 ;  /* 0x000000ffff0c7224 */ /* 0x000fca00078e0008 */
[----:B------:R1:W4:Y:S01]  /*ea50*/  MUFU.EX2 R167, R166 ;  /* 0x000000a600a77308 */ /* 0x0003220000000800 */
[----:B---3--:R-:W-:-:S07]  /*ea60*/  FADD.FTZ R3, R165, R34 ;  /* 0x00000022a5037221 */ /* 0x008fce0000010000 */
[----:B------:R3:W5:Y:S01]  /*ea70*/  MUFU.EX2 R64, R158 ;  /* 0x0000009e00407308 */ /* 0x0007620000000800 */
[----:B--2---:R-:W-:Y:S01]  /*ea80*/  FADD.FTZ R3, R30, R3 ;  /* 0x000000031e037221 */ /* 0x004fe20000010000 */
[----:B-1----:R-:W-:Y:S02]  /*ea90*/  F2FP.F16.F32.PACK_AB R166, R54, R39 ;  /* 0x0000002736a6723e */ /* 0x002fe400000000ff */
[----:B------:R-:W-:Y:S01]  /*eaa0*/  F2FP.F16.F32.PACK_AB R165, R30, R165 ;  /* 0x000000a51ea5723e */ /* 0x000fe200000000ff */
[----:B------:R-:W-:-:S03]  /*eab0*/  FADD.FTZ R3, R68, R3 ;  /* 0x0000000344037221 */ /* 0x000fc60000010000 */
[----:B------:R1:W2:Y:S01]  /*eac0*/  MUFU.EX2 R161, R162 ;  /* 0x000000a200a17308 */ /* 0x0002a20000000800 */
[C---:B----4-:R-:W-:Y:S01]  /*ead0*/  FADD.FTZ R3, R167.reuse, R3 ;  /* 0x00000003a7037221 */ /* 0x050fe20000010000 */
[----:B---3--:R-:W-:Y:S02]  /*eae0*/  F2FP.F16.F32.PACK_AB R158, R62, R49 ;  /* 0x000000313e9e723e */ /* 0x008fe400000000ff */
[----:B------:R-:W-:-:S04]  /*eaf0*/  F2FP.F16.F32.PACK_AB R167, R167, R68 ;  /* 0x00000044a7a7723e */ /* 0x000fc800000000ff */
[----:B------:R-:W3:Y:S01]  /*eb00*/  MUFU.EX2 R198, R198 ;  /* 0x000000c600c67308 */ /* 0x000ee20000000800 */
[----:B-----5:R-:W-:Y:S01]  /*eb10*/  FADD.FTZ R3, R64, R3 ;  /* 0x0000000340037221 */ /* 0x020fe20000010000 */
[----:B-1----:R-:W-:-:S06]  /*eb20*/  F2FP.F16.F32.PACK_AB R162, R72, R45 ;  /* 0x0000002d48a2723e */ /* 0x002fcc00000000ff */
        /* <DEDUP_REMOVED lines=22> */
[----:B------:R-:W-:-:S03]  /*ec90*/  F2FP.F16.F32.PACK_AB R153, R82, R50 ;  /* 0x000000325299723e */ /* 0x000fc600000000ff */
[----:B--2---:R-:W-:-:S04]  /*eca0*/  FADD.FTZ R3, R84, R3 ;  /* 0x0000000354037221 */ /* 0x004fc80000010000 */
[C---:B---3--:R-:W-:Y:S01]  /*ecb0*/  FADD.FTZ R3, R41.reuse, R3 ;  /* 0x0000000329037221 */ /* 0x048fe20000010000 */
[----:B------:R-:W-:Y:S01]  /*ecc0*/  F2FP.F16.F32.PACK_AB R155, R41, R84 ;  /* 0x00000054299b723e */ /* 0x000fe200000000ff */
[----:B------:R-:W-:Y:S06]  /*ecd0*/  @P2 BRA `(.L_x_6465) ;  /* 0xffffffc800142947 */ /* 0x000fec000383ffff */
.L_x_6448:
[----:B------:R-:W-:Y:S06]  /*ece0*/  BAR.ARV 0x8, 0x120 ;  /* 0x0204800000007b1d */ /* 0x000fec0000002000 */
[----:B------:R-:W-:Y:S05]  /*ecf0*/  @!P0 BRA `(.L_x_6466) ;  /* 0x0000000000048947 */ /* 0x000fea0003800000 */
[----:B------:R-:W-:Y:S01]  /*ed00*/  BPT.TRAP 0x1 ;  /* 0x000000040000795c */ /* 0x000fe20000300000 */
.L_x_6466:
[----:B------:R-:W-:Y:S01]  /*ed10*/  ULEA UR5, UR37, UR39, 0x3 ;  /* 0x0000002725057291 */ /* 0x000fe2000f8e183f */
[----:B------:R-:W-:-:S05]  /*ed20*/  IMAD.U32 R0, RZ, RZ, UR36 ;  /* 0x00000024ff007e24 */ /* 0x000fca000f8e00ff */
[----:B------:R-:W-:-:S04]  /*ed30*/  SHF.L.U32 R0, R0, 0x1f, RZ ;  /* 0x0000001f00007819 */ /* 0x000fc800000006ff */
[----:B------:R1:W2:Y:S01]  /*ed40*/  SYNCS.PHASECHK.TRANS64.TRYWAIT P2, [UR5+0x28850], R0 ;  /* 0x02885000ff0075a7 */ /* 0x0002a20008040145 */
[----:B------:R-:W-:Y:S05]  /*ed50*/  @!P0 BRA `(.L_x_6467) ;  /* 0x0000000000048947 */ /* 0x000fea0003800000 */
[----:B------:R-:W-:Y:S01]  /*ed60*/  BPT.TRAP 0x1 ;  /* 0x000000040000795c */ /* 0x000fe20000300000 */
.L_x_6467:
[----:B--2---:R-:W-:Y:S05]  /*ed70*/  @P2 BRA `(.L_x_6468) ;  /* 0x0000000000082947 */ /* 0x004fea0003800000 */
[----:B------:R-:W2:Y:S02]  /*ed80*/  SYNCS.PHASECHK.TRANS64.TRYWAIT P0, [UR5+0x28850], R0 ;  /* 0x02885000ff0075a7 */ /* 0x000ea40008000145 */
[----:B--2---:R-:W-:Y:S05]  /*ed90*/  @!P0 BRA `(.L_x_6469) ;  /* 0x00000050000c8947 */ /* 0x004fea0003800000 */
.L_x_6468:
[----:B------:R-:W-:Y:S01]  /*eda0*/  UIADD3 UR39, UR39, 0x400, URZ ;  /* 0x0000040027277890 */ /* 0x000fe2000fffe03f */
[----:B------:R-:W-:Y:S01]  /*edb0*/  WARPGROUP.ARRIVE ;  /* 0x00000000000079c5 */ /* 0x000fe20000000000 */
[----:B------:R-:W-:Y:S01]  /*edc0*/  UMOV UR7, 0x40000040 ;  /* 0x4000004000077882 */ /* 0x000fe20000000000 */
[----:B--2---:R-:W2:Y:S01]  /*edd0*/  SHFL.BFLY PT, R5, R4, 0x2, 0x1f ;  /* 0x0c401f0004057f89 */ /* 0x004ea200000e0000 */
[----:B------:R-:W-:Y:S01]  /*ede0*/  USHF.R.U32.HI UR39, URZ, 0x4, UR39 ;  /* 0x000000043f277899 */ /* 0x000fe20008011627 */
[----:B------:R-:W-:Y:S01]  /*edf0*/  IMAD.U32 R15, RZ, RZ, UR5 ;  /* 0x00000005ff0f7e24 */ /* 0x000fe2000f8e00ff */
[----:B------:R-:W-:Y:S01]  /*ee00*/  UIADD3 UR46, UR46, 0x1, URZ ;  /* 0x000000012e2e7890 */ /* 0x000fe2000fffe03f */
[----:B-1----:R-:W1:Y:S01]  /*ee10*/  SHFL.BFLY PT, R0, R3, 0x2, 0x1f ;  /* 0x0c401f0003007f89 */ /* 0x002e6200000e0000 */
[----:B------:R-:W-:-:S04]  /*ee20*/  ULOP3.LUT UR39, UR39, 0x3fff, URZ, 0xc0, !UPT ;  /* 0x00003fff27277892 */ /* 0x000fc8000f8ec03f */
[----:B------:R-:W-:-:S04]  /*ee30*/  ULOP3.LUT UR4, UR39, 0x4000000, URZ, 0xfc, !UPT ;  /* 0x0400000027047892 */ /* 0x000fc8000f8efc3f */
[----:B------:R-:W-:Y:S02]  /*ee40*/  ULEA UR4, UR37, UR4, 0xb ;  /* 0x0000000425047291 */ /* 0x000fe4000f8e583f */
[----:B------:R-:W-:-:S04]  /*ee50*/  UIADD3 UR37, UR37, 0x1, URZ ;  /* 0x0000000125257890 */ /* 0x000fc8000fffe03f */
[----:B------:R-:W-:Y:S01]  /*ee60*/  UISETP.NE.AND UP0, UPT, UR37, 0x2, UPT ;  /* 0x000000022500788c */ /* 0x000fe2000bf05270 */
[----:B------:R-:W-:Y:S02]  /*ee70*/  UMOV UR6, UR4 ;  /* 0x0000000400067c82 */ /* 0x000fe40008000000 */
[----:B------:R-:W-:Y:S01]  /*ee80*/  HGMMA.64x128x16.F32 R88, R180, gdesc[UR4].tnspB, R88, gsb0 ;  /* 0x41e00004b4587df0 */ /* 0x000fe20008000858 */
[----:B------:R-:W-:Y:S01]  /*ee90*/  UIADD3 UR6, UR4, 0x80, URZ ;  /* 0x0000008004067890 */ /* 0x000fe2000fffe03f */
[----:B--2---:R-:W-:Y:S01]  /*eea0*/  FADD.FTZ R5, R5, R4 ;  /* 0x0000000405057221 */ /* 0x004fe20000010000 */
[----:B------:R-:W-:Y:S01]  /*eeb0*/  UMOV UR7, 0x40000040 ;  /* 0x4000004000077882 */ /* 0x000fe20000000000 */
[----:B------:R-:W-:Y:S02]  /*eec0*/  IMAD.MOV.U32 R4, RZ, RZ, RZ ;  /* 0x000000ffff047224 */ /* 0x000fe400078e00ff */
[----:B-1----:R-:W-:Y:S01]  /*eed0*/  FADD.FTZ R2, R0, R3 ;  /* 0x0000000300027221 */ /* 0x002fe20000010000 */
[----:B------:R-:W-:Y:S01]  /*eee0*/  USEL UR37, UR37, URZ, UP0 ;  /* 0x0000003f25257287 */ /* 0x000fe20008000000 */
[----:B------:R-:W1:Y:S04]  /*eef0*/  SHFL.BFLY PT, R0, R5, 0x1, 0x1f ;  /* 0x0c201f0005007f89 */ /* 0x000e6800000e0000 */
[----:B------:R-:W2:Y:S01]  /*ef00*/  SHFL.BFLY PT, R11, R2, 0x1, 0x1f ;  /* 0x0c201f00020b7f89 */ /* 0x000ea200000e0000 */
[----:B-1----:R-:W-:Y:S01]  /*ef10*/  FADD.FTZ R13, R5, R0 ;  /* 0x00000000050d7221 */ /* 0x002fe20000010000 */
[----:B------:R-:W-:-:S02]  /*ef20*/  IMAD.MOV.U32 R0, RZ, RZ, -0x800000 ;  /* 0xff800000ff007424 */ /* 0x000fc400078e00ff */
[----:B--2---:R-:W-:Y:S02]  /*ef30*/  FADD.FTZ R14, R2, R11 ;  /* 0x0000000b020e7221 */ /* 0x004fe40000010000 */
[----:B------:R-:W-:Y:S01]  /*ef40*/  FSETP.NE.FTZ.AND P0, PT, R13, RZ, PT ;  /* 0x000000ff0d00720b */ /* 0x000fe20003f15000 */
[----:B------:R-:W-:Y:S02]  /*ef50*/  IMAD.MOV.U32 R11, RZ, RZ, RZ ;  /* 0x000000ffff0b7224 */ /* 0x000fe400078e00ff */
[----:B------:R-:W-:Y:S01]  /*ef60*/  IMAD.MOV.U32 R2, RZ, RZ, -0x800000 ;  /* 0xff800000ff027424 */ /* 0x000fe200078e00ff */
[----:B------:R-:W-:-:S09]  /*ef70*/  FSETP.NE.FTZ.AND P2, PT, R14, RZ, PT ;  /* 0x000000ff0e00720b */ /* 0x000fd20003f55000 */
[C---:B------:R-:W-:Y:S01]  /*ef80*/  @P0 FMUL.FTZ R6, R9.reuse, 0.69314718246459960938 ;  /* 0x3f31721809060820 */ /* 0x040fe20000410000 */
[----:B------:R-:W1:Y:S03]  /*ef90*/  @P0 MUFU.LG2 R10, R13 ;  /* 0x0000000d000a0308 */ /* 0x000e660000000c00 */
[----:B------:R-:W-:Y:S01]  /*efa0*/  @P2 FMUL.FTZ R20, R9, 0.69314718246459960938 ;  /* 0x3f31721809142820 */ /* 0x000fe20000410000 */
[----:B------:R-:W-:-:S04]  /*efb0*/  @!P1 VIADD R9, R15, 0x28860 ;  /* 0x000288600f099836 */ /* 0x000fc80000000000 */
[----:B------:R-:W2:Y:S01]  /*efc0*/  @P2 MUFU.LG2 R12, R14 ;  /* 0x0000000e000c2308 */ /* 0x000ea20000000c00 */
[----:B------:R-:W-:-:S07]  /*efd0*/  @!P1 PRMT R9, RZ, 0x654, R9 ;  /* 0x00000654ff099816 */ /* 0x000fce0000000009 */
[----:B------:R-:W3:Y:S01]  /*efe0*/  @P0 MUFU.RCP R4, R13 ;  /* 0x0000000d00040308 */ /* 0x000ee20000001000 */
[----:B-1----:R-:W-:-:S04]  /*eff0*/  @P0 FMUL.FTZ R3, R10, 0.69314718246459960938 ;  /* 0x3f3172180a030820 */ /* 0x002fc80000410000 */
[----:B------:R-:W-:Y:S01]  /*f000*/  @P0 FFMA.FTZ R2, R6, R7, R3 ;  /* 0x0000000706020223 */ /* 0x000fe20000010003 */
[----:B------:R-:W-:Y:S02]  /*f010*/  PLOP3.LUT P0, PT, PT, PT, PT, 0x8, 0x0 ;  /* 0x000000000000781c */ /* 0x000fe40003f0e170 */
[----:B------:R-:W1:Y:S01]  /*f020*/  @P2 MUFU.RCP R11, R14 ;  /* 0x0000000e000b2308 */ /* 0x000e620000001000 */
        /* <DEDUP_REMOVED lines=33> */
[----:B------:R-:W-:-:S04]  /*f240*/  USEL UR4, URZ, 0x1, UP0 ;  /* 0x000000013f047887 */ /* 0x000fc80008000000 */
[----:B------:R-:W-:Y:S01]  /*f250*/  ULOP3.LUT UR36, UR36, UR4, URZ, 0x3c, !UPT ;  /* 0x0000000424247292 */ /* 0x000fe2000f8e3c3f */
[----:B------:R-:W-:Y:S02]  /*f260*/  WARPGROUP.DEPBAR.LE gsb0, 0x0 ;  /* 0x00008000000079c5 */ /* 0x000fe40000010000 */
[----:B------:R-:W-:-:S06]  /*f270*/  WARPGROUP.ARRIVE ;  /* 0x00000000000079c5 */ /* 0x000fcc0000000000 */
[----:B------:R-:W-:Y:S03]  /*f280*/  HGMMA.64x128x16.F32 R88, R152, gdesc[UR4].tnspB, R88, gsb0 ;  /* 0x41e0000498587df0 */ /* 0x000fe60008000858 */
[----:B------:R-:W-:Y:S02]  /*f290*/  WARPGROUP.DEPBAR.LE gsb0, 0x0 ;  /* 0x00008000000079c5 */ /* 0x000fe40000010000 */
[----:B------:R2:W-:Y:S01]  /*f2a0*/  @!P1 SYNCS.ARRIVE.TRANS64.RED.A1T0 RZ, [R9+URZ], RZ ;  /* 0x000000ff09ff99a7 */ /* 0x0005e2000810043f */
[-C--:B---3--:R-:W-:Y:S01]  /*f2b0*/  FMUL.FTZ R8, R88, R4.reuse ;  /* 0x0000000458087220 */ /* 0x088fe20000410000 */
        /* <DEDUP_REMOVED lines=63> */
.L_x_6399:
        /* <DEDUP_REMOVED lines=11> */
[----:B------:R-:W-:Y:S01]  /*f760*/  BAR.SYNC.DEFER_BLOCKING 0x1, 0x100 ;  /* 0x0044000000007b1d */ /* 0x000fe20000010000 */
[----:B------:R-:W-:Y:S01]  /*f770*/  LOP3.LUT R26, R27, 0x380, RZ, 0xc0, !PT ;  /* 0x000003801b1a7812 */ /* 0x000fe200078ec0ff */
[----:B------:R-:W-:Y:S01]  /*f780*/  VIADD R4, R31, 0x8 ;  /* 0x000000081f047836 */ /* 0x000fe20000000000 */
[C---:B------:R-:W-:Y:S01]  /*f790*/  IADD3 R15, P4, R18.reuse, 0x4000, RZ ;  /* 0x00004000120f7810 */ /* 0x040fe20007f9e0ff */
[----:B------:R-:W-:Y:S01]  /*f7a0*/  USHF.R.S32.HI UR5, URZ, 0x1f, UR43 ;  /* 0x0000001f3f057899 */ /* 0x000fe2000801142b */
[----:B------:R-:W-:-:S03]  /*f7b0*/  LOP3.LUT R5, R18, 0x380, RZ, 0xc0, !PT ;  /* 0x0000038012057812 */ /* 0x000fc600078ec0ff */
[----:B------:R-:W1:Y:S01]  /*f7c0*/  LDC.64 R32, c[0x0][0xb78] ;  /* 0x0002de00ff207b82 */ /* 0x000e620000000a00 */
[----:B------:R-:W-:Y:S01]  /*f7d0*/  SHF.R.U64 R26, R26, 0x3, RZ ;  /* 0x000000031a1a7819 */ /* 0x000fe200000012ff */
[----:B------:R-:W-:Y:S01]  /*f7e0*/  ULDC UR10, c[0x0][0xa88] ;  /* 0x0002a200000a7ab9 */ /* 0x000fe20000000800 */
[----:B------:R-:W-:Y:S01]  /*f7f0*/  LOP3.LUT R24, R25, 0x380, RZ, 0xc0, !PT ;  /* 0x0000038019187812 */ /* 0x000fe200078ec0ff */
[----:B------:R-:W-:Y:S01]  /*f800*/  ULDC.64 UR8, c[0x0][0xb70] ;  /* 0x0002dc0000087ab9 */ /* 0x000fe20000000a00 */
[----:B------:R-:W-:Y:S01]  /*f810*/  LOP3.LUT P0, RZ, R186, 0x3, RZ, 0xc0, !PT ;  /* 0x00000003baff7812 */ /* 0x000fe2000780c0ff */
[----:B------:R-:W-:Y:S01]  /*f820*/  UIMAD UR5, UR5, UR8, URZ ;  /* 0x00000008050572a4 */ /* 0x000fe2000f8e023f */
[----:B------:R-:W-:Y:S01]  /*f830*/  LOP3.LUT R14, R15, 0x380, RZ, 0xc0, !PT ;  /* 0x000003800f0e7812 */ /* 0x000fe200078ec0ff */
[----:B------:R-:W-:Y:S01]  /*f840*/  UIMAD.WIDE.U32 UR6, UR43, UR8, URZ ;  /* 0x000000082b0672a5 */ /* 0x000fe2000f8e003f */
[----:B------:R-:W-:Y:S01]  /*f850*/  SHF.R.U64 R5, R5, 0x3, RZ ;  /* 0x0000000305057819 */ /* 0x000fe200000012ff */
[----:B------:R-:W-:Y:S01]  /*f860*/  UIMAD UR5, UR43, UR9, UR5 ;  /* 0x000000092b0572a4 */ /* 0x000fe2000f8e0205 */
[----:B------:R-:W-:Y:S01]  /*f870*/  LOP3.LUT R26, R26, R27, RZ, 0x3c, !PT ;  /* 0x0000001b1a1a7212 */ /* 0x000fe200078e3cff */
[----:B------:R-:W-:Y:S01]  /*f880*/  IMAD.X R27, RZ, RZ, R19, P2 ;  /* 0x000000ffff1b7224 */ /* 0x000fe200010e0613 */
[----:B------:R-:W-:Y:S01]  /*f890*/  SHF.R.U64 R24, R24, 0x3, RZ ;  /* 0x0000000318187819 */ /* 0x000fe200000012ff */
[----:B------:R-:W-:Y:S01]  /*f8a0*/  USHF.R.S32.HI UR8, URZ, 0x1f, UR44 ;  /* 0x0000001f3f087899 */ /* 0x000fe2000801142c */
[----:B------:R-:W-:Y:S01]  /*f8b0*/  IADD3 R11, P2, R18, 0x4040, RZ ;  /* 0x00004040120b7810 */ /* 0x000fe20007f5e0ff */
[----:B------:R-:W-:Y:S01]  /*f8c0*/  UIADD3 UR5, UR7, UR5, URZ ;  /* 0x0000000507057290 */ /* 0x000fe2000fffe03f */
[----:B------:R-:W-:-:S02]  /*f8d0*/  ISETP.GE.OR P1, PT, R4, UR10, P0 ;  /* 0x0000000a04007c0c */ /* 0x000fc40008726670 */
[----:B------:R-:W-:Y:S02]  /*f8e0*/  SHF.R.U64 R14, R14, 0x3, RZ ;  /* 0x000000030e0e7819 */ /* 0x000fe400000012ff */
[----:B------:R-:W-:Y:S02]  /*f8f0*/  IADD3 R21, P5, R18, 0x60, RZ ;  /* 0x0000006012157810 */ /* 0x000fe40007fbe0ff */
[----:B------:R-:W-:Y:S01]  /*f900*/  LOP3.LUT R4, R5, R18, RZ, 0x3c, !PT ;  /* 0x0000001205047212 */ /* 0x000fe200078e3cff */
[--C-:B------:R-:W-:Y:S01]  /*f910*/  IMAD.MOV.U32 R5, RZ, RZ, R19.reuse ;  /* 0x000000ffff057224 */ /* 0x100fe200078e0013 */
[----:B------:R-:W-:Y:S01]  /*f920*/  LOP3.LUT R24, R24, R25, RZ, 0x3c, !PT ;  /* 0x0000001918187212 */ /* 0x000fe200078e3cff */
[----:B------:R-:W-:Y:S01]  /*f930*/  IMAD.X R25, RZ, RZ, R19, P6 ;  /* 0x000000ffff197224 */ /* 0x000fe200030e0613 */
[----:B------:R-:W-:Y:S02]  /*f940*/  LOP3.LUT R10, R11, 0x380, RZ, 0xc0, !PT ;  /* 0x000003800b0a7812 */ /* 0x000fe400078ec0ff */
[----:B------:R-:W-:-:S02]  /*f950*/  LOP3.LUT R14, R14, R15, RZ, 0x3c, !PT ;  /* 0x0000000f0e0e7212 */ /* 0x000fc400078e3cff */
[----:B------:R-:W-:Y:S02]  /*f960*/  LOP3.LUT R20, R21, 0x380, RZ, 0xc0, !PT ;  /* 0x0000038015147812 */ /* 0x000fe400078ec0ff */
[C---:B------:R-:W-:Y:S02]  /*f970*/  IADD3 R13, P3, R18.reuse, 0x4020, RZ ;  /* 0x00004020120d7810 */ /* 0x040fe40007f7e0ff */
[----:B------:R-:W-:Y:S02]  /*f980*/  IADD3 R15, P6, R18, 0x4060, RZ ;  /* 0x00004060120f7810 */ /* 0x000fe40007fde0ff */
[----:B------:R-:W-:Y:S02]  /*f990*/  MOV R9, R4 ;  /* 0x0000000400097202 */ /* 0x000fe40000000f00 */
[----:B------:R-:W-:Y:S02]  /*f9a0*/  SHF.R.U64 R10, R10, 0x3, RZ ;  /* 0x000000030a0a7819 */ /* 0x000fe400000012ff */
[----:B------:R-:W-:-:S02]  /*f9b0*/  F2FP.F16.F32.PACK_AB R4, R89, R8 ;  /* 0x000000085904723e */ /* 0x000fc400000000ff */
[----:B------:R-:W-:Y:S02]  /*f9c0*/  SHF.R.U64 R20, R20, 0x3, RZ ;  /* 0x0000000314147819 */ /* 0x000fe400000012ff */
[----:B------:R-:W-:Y:S02]  /*f9d0*/  LOP3.LUT R12, R13, 0x380, RZ, 0xc0, !PT ;  /* 0x000003800d0c7812 */ /* 0x000fe400078ec0ff */
[----:B------:R-:W-:Y:S02]  /*f9e0*/  LOP3.LUT R8, R15, 0x380, RZ, 0xc0, !PT ;  /* 0x000003800f087812 */ /* 0x000fe400078ec0ff */
[----:B------:R-:W-:Y:S02]  /*f9f0*/  F2FP.F16.F32.PACK_AB R5, R91, R90 ;  /* 0x0000005a5b05723e */ /* 0x000fe400000000ff */
[----:B------:R-:W-:Y:S02]  /*fa00*/  F2FP.F16.F32.PACK_AB R6, R6, R3 ;  /* 0x000000030606723e */ /* 0x000fe400000000ff */
[----:B------:R-:W-:-:S02]  /*fa10*/  F2FP.F16.F32.PACK_AB R7, R7, R94 ;  /* 0x0000005e0707723e */ /* 0x000fc400000000ff */
[----:B------:R-:W-:Y:S01]  /*fa20*/  LOP3.LUT R10, R10, R11, RZ, 0x3c, !PT ;  /* 0x0000000b0a0a7212 */ /* 0x000fe200078e3cff */
[--C-:B------:R-:W-:Y:S01]  /*fa30*/  IMAD.X R11, RZ, RZ, R19.reuse, P2 ;  /* 0x000000ffff0b7224 */ /* 0x100fe200010e0613 */
[----:B------:R-:W-:Y:S01]  /*fa40*/  LOP3.LUT R20, R20, R21, RZ, 0x3c, !PT ;  /* 0x0000001514147212 */ /* 0x000fe200078e3cff */
[--C-:B------:R-:W-:Y:S01]  /*fa50*/  IMAD.X R21, RZ, RZ, R19.reuse, P5 ;  /* 0x000000ffff157224 */ /* 0x100fe200028e0613 */
[----:B------:R-:W-:Y:S01]  /*fa60*/  SHF.R.U64 R12, R12, 0x3, RZ ;  /* 0x000000030c0c7819 */ /* 0x000fe200000012ff */
[----:B------:R2:W-:Y:S01]  /*fa70*/  STSM.16.M88.4 [R9], R4 ;  /* 0x0000000409007844 */ /* 0x0005e20000000200 */
[----:B------:R-:W-:Y:S02]  /*fa80*/  SHF.R.U64 R8, R8, 0x3, RZ ;  /* 0x0000000308087819 */ /* 0x000fe400000012ff */
[----:B------:R-:W-:Y:S02]  /*fa90*/  MOV R28, R24 ;  /* 0x00000018001c7202 */ /* 0x000fe40000000f00 */
[----:B------:R-:W-:Y:S01]  /*faa0*/  LOP3.LUT R12, R12, R13, RZ, 0x3c, !PT ;  /* 0x0000000d0c0c7212 */ /* 0x000fe200078e3cff */
[--C-:B------:R-:W-:Y:S01]  /*fab0*/  IMAD.X R13, RZ, RZ, R19.reuse, P3 ;  /* 0x000000ffff0d7224 */ /* 0x100fe200018e0613 */
[----:B------:R-:W-:Y:S01]  /*fac0*/  LOP3.LUT R8, R8, R15, RZ, 0x3c, !PT ;  /* 0x0000000f08087212 */ /* 0x000fe200078e3cff */
[----:B------:R-:W-:Y:S01]  /*fad0*/  IMAD.X R15, RZ, RZ, R19, P4 ;  /* 0x000000ffff0f7224 */ /* 0x000fe200020e0613 */
[----:B------:R-:W-:Y:S01]  /*fae0*/  MOV R24, R10 ;  /* 0x0000000a00187202 */ /* 0x000fe20000000f00 */
[----:B-1----:R-:W-:Y:S01]  /*faf0*/  IMAD R10, R32, UR8, RZ ;  /* 0x00000008200a7c24 */ /* 0x002fe2000f8e02ff */
[----:B------:R-:W-:-:S02]  /*fb00*/  MOV R29, R26 ;  /* 0x0000001a001d7202 */ /* 0x000fc40000000f00 */
[----:B------:R-:W-:Y:S01]  /*fb10*/  MOV R27, R20 ;  /* 0x00000014001b7202 */ /* 0x000fe20000000f00 */
[----:B------:R-:W-:Y:S01]  /*fb20*/  IMAD.U32 R21, RZ, RZ, UR7 ;  /* 0x00000007ff157e24 */ /* 0x000fe2000f8e00ff */
[----:B------:R-:W-:Y:S01]  /*fb30*/  MOV R26, R14 ;  /* 0x0000000e001a7202 */ /* 0x000fe20000000f00 */
[----:B--2---:R-:W-:Y:S01]  /*fb40*/  IMAD.X R9, RZ, RZ, R19, P6 ;  /* 0x000000ffff097224 */ /* 0x004fe200030e0613 */
[----:B------:R-:W-:Y:S01]  /*fb50*/  F2FP.F16.F32.PACK_AB R4, R97, R96 ;  /* 0x000000606104723e */ /* 0x000fe200000000ff */
[----:B------:R-:W-:Y:S01]  /*fb60*/  IMAD.U32 R20, RZ, RZ, UR6 ;  /* 0x00000006ff147e24 */ /* 0x000fe2000f8e00ff */
[----:B------:R-:W-:Y:S01]  /*fb70*/  F2FP.F16.F32.PACK_AB R5, R99, R98 ;  /* 0x000000626305723e */ /* 0x000fe200000000ff */
[----:B------:R-:W-:Y:S01]  /*fb80*/  IMAD.U32 R21, RZ, RZ, UR5 ;  /* 0x00000005ff157e24 */ /* 0x000fe2000f8e00ff */
[----:B------:R-:W-:Y:S01]  /*fb90*/  F2FP.F16.F32.PACK_AB R6, R101, R100 ;  /* 0x000000646506723e */ /* 0x000fe200000000ff */
[----:B------:R-:W-:Y:S01]  /*fba0*/  IMAD R30, R33, UR44, R10 ;  /* 0x0000002c211e7c24 */ /* 0x000fe2000f8e020a */
[----:B------:R-:W-:Y:S01]  /*fbb0*/  F2FP.F16.F32.PACK_AB R7, R103, R102 ;  /* 0x000000666707723e */ /* 0x000fe200000000ff */
[----:B------:R-:W-:Y:S01]  /*fbc0*/  IMAD.WIDE.U32 R20, R32, UR44, R20 ;  /* 0x0000002c20147c25 */ /* 0x000fe2000f8e0014 */
[----:B------:R-:W-:Y:S01]  /*fbd0*/  MOV R3, R8 ;  /* 0x0000000800037202 */ /* 0x000fe20000000f00 */
[----:B------:R-:W-:Y:S01]  /*fbe0*/  ULDC.64 UR6, c[0x0][0xb40] ;  /* 0x0002d00000067ab9 */ /* 0x000fe20000000a00 */
[----:B------:R-:W-:Y:S01]  /*fbf0*/  MOV R25, R12 ;  /* 0x0000000c00197202 */ /* 0x000fe20000000f00 */
[----:B------:R1:W-:Y:S01]  /*fc00*/  STSM.16.M88.4 [R29], R4 ;  /* 0x000000041d007844 */ /* 0x0003e20000000200 */
        /* <DEDUP_REMOVED lines=68> */
.L_x_6473:
[----:B------:R-:W-:Y:S05]  /*10050*/  BSYNC B0 ;  /* 0x0000000000007941 */ /* 0x000fea0003800000 */
.L_x_6472:
[----:B------:R-:W-:Y:S05]  /*10060*/  BRA `(.L_x_6471) ;  /* 0x00000008001c7947 */ /* 0x000fea0003800000 */
.L_x_6470:
        /* <DEDUP_REMOVED lines=10> */
[----:B------:R-:W-:Y:S01]  /*10110*/  IMAD.U32 R2, RZ, RZ, UR42 ;  /* 0x0000002aff027e24 */ /* 0x000fe2000f8e00ff */
[----:B------:R-:W-:-:S04]  /*10120*/  ULDC UR5, c[0x0][0xa88] ;  /* 0x0002a20000057ab9 */ /* 0x000fc80000000800 */
        /* <DEDUP_REMOVED lines=19> */
.L_x_6475:
[----:B------:R-:W-:Y:S05]  /*10260*/  BSYNC B0 ;  /* 0x0000000000007941 */ /* 0x000fea0003800000 */
.L_x_6474:
[----:B------:R-:W-:Y:S01]  /*10270*/  ULDC UR5, c[0x0][0xa88] ;  /* 0x0002a20000057ab9 */ /* 0x000fe20000000800 */
[C---:B--2---:R-:W-:Y:S01]  /*10280*/  IMAD R0, R6.reuse, UR6, RZ ;  /* 0x0000000606007c24 */ /* 0x044fe2000f8e02ff */
[----:B------:R-:W-:Y:S01]  /*10290*/  UIADD3 UR42, -UR42, UR5, URZ ;  /* 0x000000052a2a7290 */ /* 0x000fe2000fffe13f */
[----:B----4-:R-:W-:Y:S01]  /*102a0*/  IMAD.WIDE.U32 R2, R6, UR43, R22 ;  /* 0x0000002b06027c25 */ /* 0x010fe2000f8e0016 */
[----:B------:R-:W-:Y:S01]  /*102b0*/  ULOP3.LUT UR48, URZ, UR48, URZ, 0x33, !UPT ;  /* 0x000000303f307292 */ /* 0x000fe2000f8e333f */
[----:B------:R-:W-:Y:S01]  /*102c0*/  SHF.R.S32.HI R185, RZ, 0x1f, R184 ;  /* 0x0000001fffb97819 */ /* 0x000fe200000114b8 */
[----:B------:R-:W-:Y:S01]  /*102d0*/  BSSY B0, `(.L_x_6476) ;  /* 0x0000021000007945 */ /* 0x000fe20003800000 */
[----:B------:R-:W-:Y:S01]  /*102e0*/  IMAD R5, R7, UR43, R0 ;  /* 0x0000002b07057c24 */ /* 0x000fe2000f8e0200 */
[C---:B------:R-:W-:Y:S01]  /*102f0*/  ISETP.GE.AND P2, PT, R184.reuse, UR42, PT ;  /* 0x0000002ab8007c0c */ /* 0x040fe2000bf46270 */
[C---:B------:R-:W-:Y:S02]  /*10300*/  VIADD R0, R184.reuse, 0x40 ;  /* 0x00000040b8007836 */ /* 0x040fe40000000000 */
[----:B------:R-:W-:-:S02]  /*10310*/  VIADD R4, R184, 0x20 ;  /* 0x00000020b8047836 */ /* 0x000fc40000000000 */
        /* <DEDUP_REMOVED lines=15> */
[----:B------:R-:W-:Y:S01]  /*10410*/  IMAD R9, R5, UR6, RZ ;  /* 0x0000000605097c24 */ /* 0x000fe2000f8e02ff */
[----:B------:R-:W-:Y:S01]  /*10420*/  ISETP.GE.AND P2, PT, R22, UR5, PT ;  /* 0x0000000516007c0c */ /* 0x000fe2000bf46270 */
[----:B------:R-:W-:Y:S01]  /*10430*/  IMAD.MOV.U32 R2, RZ, RZ, R6 ;  /* 0x000000ffff027224 */ /* 0x000fe200078e0006 */
[----:B------:R-:W-:Y:S01]  /*10440*/  ISETP.GE.AND P3, PT, R0, UR5, PT ;  /* 0x0000000500007c0c */ /* 0x000fe2000bf66270 */
[----:B------:R-:W-:Y:S02]  /*10450*/  IMAD.MOV.U32 R3, RZ, RZ, R11 ;  /* 0x000000ffff037224 */ /* 0x000fe400078e000b */
[C---:B------:R-:W-:Y:S02]  /*10460*/  IMAD R9, R4.reuse, UR7, R9 ;  /* 0x0000000704097c24 */ /* 0x040fe4000f8e0209 */
[----:B------:R-:W-:Y:S01]  /*10470*/  IMAD.WIDE.U32 R2, R4, UR6, R2 ;  /* 0x0000000604027c25 */ /* 0x000fe2000f8e0002 */
[----:B------:R-:W-:-:S03]  /*10480*/  ULDC.64 UR6, c[0x0][0xa80] ;  /* 0x0002a00000067ab9 */ /* 0x000fc60000000a00 */
[----:B------:R-:W-:Y:S01]  /*10490*/  IMAD.IADD R3, R3, 0x1, R9 ;  /* 0x0000000103037824 */ /* 0x000fe200078e0209 */
[----:B------:R-:W-:-:S04]  /*104a0*/  LEA R8, P5, R2, UR6, 0x1 ;  /* 0x0000000602087c11 */ /* 0x000fc8000f8a08ff */
[----:B------:R-:W-:-:S05]  /*104b0*/  LEA.HI.X R9, R2, UR7, R3, 0x1, P5 ;  /* 0x0000000702097c11 */ /* 0x000fca000a8f0c03 */
[----:B------:R1:W-:Y:S04]  /*104c0*/  @!P2 STG.E.128 desc[UR50][R8.64], RZ ;  /* 0x000000ff0800a986 */ /* 0x0003e8000c101d32 */
[----:B------:R1:W-:Y:S02]  /*104d0*/  @!P3 STG.E.128 desc[UR50][R8.64+0x80], RZ ;  /* 0x000080ff0800b986 */ /* 0x0003e4000c101d32 */
.L_x_6477:
[----:B------:R-:W-:Y:S05]  /*104e0*/  BSYNC B0 ;  /* 0x0000000000007941 */ /* 0x000fea0003800000 */
.L_x_6476:
[----:B------:R-:W-:Y:S04]  /*104f0*/  BSSY B0, `(.L_x_6478) ;  /* 0x0000014000007945 */ /* 0x000fe80003800000 */
[----:B------:R-:W-:Y:S05]  /*10500*/  @P4 BRA `(.L_x_6479) ;  /* 0x0000000000484947 */ /* 0x000fea0003800000 */
[----:B-1----:R-:W-:Y:S01]  /*10510*/  IADD3 R9, P2, R4, 0x20, RZ ;  /* 0x0000002004097810 */ /* 0x002fe20007f5e0ff */
[----:B------:R-:W-:Y:S01]  /*10520*/  ULDC.64 UR6, c[0x0][0xad8] ;  /* 0x0002b60000067ab9 */ /* 0x000fe20000000a00 */
[----:B------:R-:W-:Y:S01]  /*10530*/  IMAD.MOV.U32 R2, RZ, RZ, R6 ;  /* 0x000000ffff027224 */ /* 0x000fe200078e0006 */
[----:B------:R-:W-:Y:S01]  /*10540*/  ULDC UR5, c[0x0][0xa8c] ;  /* 0x0002a30000057ab9 */ /* 0x000fe20000000800 */
[----:B------:R-:W-:Y:S01]  /*10550*/  IMAD.MOV.U32 R3, RZ, RZ, R11 ;  /* 0x000000ffff037224 */ /* 0x000fe200078e000b */
[C---:B------:R-:W-:Y:S01]  /*10560*/  ISETP.GE.AND P3, PT, R22.reuse, UR5, PT ;  /* 0x0000000516007c0c */ /* 0x040fe2000bf66270 */
[----:B------:R-:W-:Y:S02]  /*10570*/  IMAD.X R0, RZ, RZ, R5, P2 ;  /* 0x000000ffff007224 */ /* 0x000fe400010e0605 */
        /* <DEDUP_REMOVED lines=10> */
[----:B------:R2:W-:Y:S02]  /*10620*/  @!P4 STG.E.128 desc[UR50][R8.64+0x80], RZ ;  /* 0x000080ff0800c986 */ /* 0x0005e4000c101d32 */
.L_x_6479:
[----:B------:R-:W-:Y:S05]  /*10630*/  BSYNC B0 ;  /* 0x0000000000007941 */ /* 0x000fea0003800000 */
.L_x_6478:
[----:B------:R-:W-:Y:S04]  /*10640*/  BSSY B0, `(.L_x_6480) ;  /* 0x0000014000007945 */ /* 0x000fe80003800000 */
[----:B------:R-:W-:Y:S05]  /*10650*/  @P0 BRA `(.L_x_6481) ;  /* 0x0000000000480947 */ /* 0x000fea0003800000 */
[----:B-12---:R-:W-:Y:S01]  /*10660*/  IADD3 R9, P0, R4, 0x40, RZ ;  /* 0x0000004004097810 */ /* 0x006fe20007f1e0ff */
        /* <DEDUP_REMOVED lines=17> */
.L_x_6481:
[----:B------:R-:W-:Y:S05]  /*10780*/  BSYNC B0 ;  /* 0x0000000000007941 */ /* 0x000fea0003800000 */
.L_x_6480:
[----:B------:R-:W-:Y:S04]  /*10790*/  BSSY B0, `(.L_x_6471) ;  /* 0x0000014000007945 */ /* 0x000fe80003800000 */
[----:B------:R-:W-:Y:S05]  /*107a0*/  @P1 BRA `(.L_x_6482) ;  /* 0x0000000000481947 */ /* 0x000fea0003800000 */
[----:B------:R-:W-:Y:S01]  /*107b0*/  IADD3 R7, P0, R4, 0x60, RZ ;  /* 0x0000006004077810 */ /* 0x000fe20007f1e0ff */
        /* <DEDUP_REMOVED lines=17> */
.L_x_6482:
[----:B------:R-:W-:Y:S05]  /*108d0*/  BSYNC B0 ;  /* 0x0000000000007941 */ /* 0x000fea0003800000 */
.L_x_6471:
[----:B------:R-:W5:Y:S02]  /*108e0*/  LDC R0, c[0x0][0xda8] ;  /* 0x00036a00ff007b82 */ /* 0x000f640000000800 */
[----:B-----5:R-:W-:-:S13]  /*108f0*/  ISETP.LE.AND P0, PT, R0, UR4, PT ;  /* 0x0000000400007c0c */ /* 0x020fda000bf03270 */
[----:B------:R-:W-:Y:S05]  /*10900*/  @!P0 BRA `(.L_x_6483) ;  /* 0xffffff04002c8947 */ /* 0x000fea000383ffff */
[----:B------:R-:W-:Y:S05]  /*10910*/  EXIT ;  /* 0x000000000000794d */ /* 0x000fea0003800000 */
.L_x_6389:
[----:B------:R-:W-:-:S08]  /*10920*/  NOP ;  /* 0x0000000000007918 */ /* 0x000fd00000000000 */
[----:B------:R-:W1:-:S00]  /*10930*/  USETMAXREG.DEALLOC.CTAPOOL 0x18 ;  /* 0x00000018000079c8 */ /* 0x000e4000080e0500 */
        /* <DEDUP_REMOVED lines=17> */
.L_x_6538:
        /* <DEDUP_REMOVED lines=21> */
.L_x_6485:
[----:B------:R-:W-:Y:S01]  /*10ba0*/  ULDC UR9, c[0x0][0xdc4] ;  /* 0x0003710000097ab9 */ /* 0x000fe20000000800 */
[----:B------:R-:W-:Y:S01]  /*10bb0*/  UMOV UR7, UR8 ;  /* 0x0000000800077c82 */ /* 0x000fe20008000000 */
[----:B------:R-:W-:-:S11]  /*10bc0*/  UISETP.NE.AND UP0, UPT, UR9, 0x1, UPT ;  /* 0x000000010900788c */ /* 0x000fd6000bf05270 */
[----:B------:R-:W-:Y:S02]  /*10bd0*/  @UP0 ULDC.64 UR10, c[0x0][0xdc8] ;  /* 0x00037200000a0ab9 */ /* 0x000fe40000000a00 */
[----:B------:R-:W-:-:S04]  /*10be0*/  UIMAD.WIDE.U32 UR4, UR8, UR10, URZ ;  /* 0x0000000a080472a5 */ /* 0x000fc8000f8e003f */
[----:B------:R-:W-:-:S04]  /*10bf0*/  @UP0 USHF.R.U32.HI UR7, URZ, UR11, UR5 ;  /* 0x0000000b3f070299 */ /* 0x000fc80008011605 */
[----:B------:R-:W-:-:S12]  /*10c00*/  UIMAD UR4, UR7, UR9, URZ ;  /* 0x00000009070472a4 */ /* 0x000fd8000f8e023f */
.L_x_6486:
        /* <DEDUP_REMOVED lines=40> */
.L_x_6488:
[----:B------:R-:W-:-:S11]  /*10e90*/  UISETP.NE.AND UP0, UPT, UR5, 0x1, UPT ;  /* 0x000000010500788c */ /* 0x000fd6000bf05270 */
[----:B------:R-:W-:Y:S02]  /*10ea0*/  @UP0 ULDC.64 UR14, c[0x0][0x9e8] ;  /* 0x00027a00000e0ab9 */ /* 0x000fe40000000a00 */
[----:B------:R-:W-:-:S04]  /*10eb0*/  UIMAD.WIDE.U32 UR6, UR8, UR14, URZ ;  /* 0x0000000e080672a5 */ /* 0x000fc8000f8e003f */
[----:B------:R-:W-:-:S12]  /*10ec0*/  @UP0 USHF.R.U32.HI UR8, URZ, UR15, UR7 ;  /* 0x0000000f3f080299 */ /* 0x000fd80008011607 */
.L_x_6489:
[----:B------:R-:W-:-:S04]  /*10ed0*/  UIMAD UR8, UR8, UR5, UR5 ;  /* 0x00000005080872a4 */ /* 0x000fc8000f8e0205 */
[----:B------:R-:W-:-:S04]  /*10ee0*/  UISETP.LT.AND UP0, UPT, UR4, UR8, UPT ;  /* 0x000000080400728c */ /* 0x000fc8000bf01270 */
[----:B------:R-:W-:-:S12]  /*10ef0*/  USEL UR4, UR4, UR8, UP0 ;  /* 0x0000000804047287 */ /* 0x000fd80008000000 */
.L_x_6487:
        /* <DEDUP_REMOVED lines=25> */
.L_x_6491:
[----:B------:R-:W-:-:S11]  /*11090*/  UISETP.NE.AND UP0, UPT, UR5, 0x1, UPT ;  /* 0x000000010500788c */ /* 0x000fd6000bf05270 */
[----:B------:R-:W-:Y:S02]  /*110a0*/  @UP0 ULDC.64 UR10, c[0x0][0x9e8] ;  /* 0x00027a00000a0ab9 */ /* 0x000fe40000000a00 */
[----:B------:R-:W-:-:S04]  /*110b0*/  UIMAD.WIDE.U32 UR6, UR4, UR10, URZ ;  /* 0x0000000a040672a5 */ /* 0x000fc8000f8e003f */
[----:B------:R-:W-:-:S12]  /*110c0*/  @UP0 USHF.R.U32.HI UR4, URZ, UR11, UR7 ;  /* 0x0000000b3f040299 */ /* 0x000fd80008011607 */
.L_x_6492:
[----:B------:R-:W-:-:S04]  /*110d0*/  UIMAD UR4, UR4, UR5, URZ ;  /* 0x00000005040472a4 */ /* 0x000fc8000f8e023f */
[----:B------:R-:W-:-:S04]  /*110e0*/  UISETP.LT.AND UP0, UPT, UR8, UR4, UPT ;  /* 0x000000040800728c */ /* 0x000fc8000bf01270 */
[----:B------:R-:W-:-:S12]  /*110f0*/  USEL UR8, UR8, UR4, !UP0 ;  /* 0x0000000408087287 */ /* 0x000fd8000c000000 */
.L_x_6490:
        /* <DEDUP_REMOVED lines=27> */
.L_x_6494:
        /* <DEDUP_REMOVED lines=23> */
.L_x_6496:
        /* <DEDUP_REMOVED lines=20> */
.L_x_6498:
        /* <DEDUP_REMOVED lines=15> */
.L_x_6497:
        /* <DEDUP_REMOVED lines=20> */
[----:B------:R-:W-:-:S07]  /*11790*/  UMOV UR6, 0xffffffff ;  /* 0xffffffff00067882 */ /* 0x000fce0000000000 */
        /* <DEDUP_REMOVED lines=10> */
[----:B-1----:R-:W-:-:S03]  /*11840*/  ISETP.NE.U32.AND P0, PT, R2, RZ, PT ;  /* 0x000000ff0200720c */ /* 0x002fc60003f05070 */
[----:B------:R-:W-:Y:S01]  /*11850*/  VIADD R5, R5, 0xffffffff ;  /* 0xffffffff05057836 */ /* 0x000fe20000000000 */
[----:B------:R-:W-:-:S04]  /*11860*/  ISETP.NE.AND.EX P0, PT, R3, RZ, PT, P0 ;  /* 0x000000ff0300720c */ /* 0x000fc80003f05300 */
[----:B----4-:R-:W-:Y:S01]  /*11870*/  SEL R6, R0, RZ, !P0 ;  /* 0x000000ff00067207 */ /* 0x010fe20004000000 */
[----:B--2---:R-:W-:Y:S08]  /*11880*/  BRA.DIV UR6, `(.L_x_6499) ;  /* 0x0000002606687947 */ /* 0x004ff0000b800000 */
.L_x_6550:
[----:B------:R-:W-:Y:S01]  /*11890*/  UMOV UR4, 0xffffffff ;  /* 0xffffffff00047882 */ /* 0x000fe20000000000 */
[----:B------:R-:W-:Y:S02]  /*118a0*/  SHF.R.S32.HI R18, RZ, 0x1f, R0 ;  /* 0x0000001fff127819 */ /* 0x000fe40000011400 */
[----:B------:R-:W-:Y:S05]  /*118b0*/  BRA.DIV UR4, `(.L_x_6500) ;  /* 0x0000002604887947 */ /* 0x000fea000b800000 */
[----:B------:R-:W-:-:S13]  /*118c0*/  ELECT P6, URZ, PT ;  /* 0x00000000003f782f */ /* 0x000fda00038c0000 */
.L_x_6553:
        /* <DEDUP_REMOVED lines=21> */
.L_x_6502:
[----:B------:R-:W2:Y:S01]  /*11a20*/  S2R R7, SR_TID.X ;  /* 0x0000000000077919 */ /* 0x000ea20000002100 */
[----:B-1----:R-:W-:Y:S02]  /*11a30*/  LEA R8, R16, UR39, 0x3 ;  /* 0x0000002710087c11 */ /* 0x002fe4000f8e18ff */
[----:B--2---:R-:W-:Y:S02]  /*11a40*/  LOP3.LUT R9, R7, 0x7f, RZ, 0xc0, !PT ;  /* 0x0000007f07097812 */ /* 0x004fe400078ec0ff */
[----:B------:R-:W-:Y:S02]  /*11a50*/  SHF.L.U32 R7, R17, 0x1f, RZ ;  /* 0x0000001f11077819 */ /* 0x000fe400000006ff */
[----:B------:R-:W-:Y:S02]  /*11a60*/  ISETP.NE.AND P3, PT, R9, RZ, PT ;  /* 0x000000ff0900720c */ /* 0x000fe40003f65270 */
[----:B------:R-:W1:Y:S02]  /*11a70*/  SYNCS.PHASECHK.TRANS64.TRYWAIT P2, [R8+URZ+0x28840], R7 ;  /* 0x02884007080075a7 */ /* 0x000e64000804017f */
[----:B-1----:R-:W-:Y:S09]  /*11a80*/  @!P2 BRA `(.L_x_6503) ;  /* 0x000000240034a947 */ /* 0x002ff20003800000 */
.L_x_6554:
        /* <DEDUP_REMOVED lines=8> */
.L_x_6504:
        /* <DEDUP_REMOVED lines=9> */
[----:B------:R-:W-:-:S04]  /*11ba0*/  UMOV UR15, 0x40 ;  /* 0x00000040000f7882 */ /* 0x000fc80000000000 */
[----:B------:R-:W-:Y:S02]  /*11bb0*/  ULEA UR6, UR6, UR39, 0xf ;  /* 0x0000002706067291 */ /* 0x000fe4000f8e783f */
[----:B------:R-:W-:Y:S02]  /*11bc0*/  UIADD3 UR9, UR9, 0x28830, URZ ;  /* 0x0002883009097890 */ /* 0x000fe4000fffe03f */
[----:B------:R-:W-:Y:S02]  /*11bd0*/  USHF.L.U32 UR11, UR11, 0x7, URZ ;  /* 0x000000070b0b7899 */ /* 0x000fe4000800063f */
        /* <DEDUP_REMOVED lines=8> */
.L_x_6501:
        /* <DEDUP_REMOVED lines=12> */
[----:B------:R-:W-:Y:S01]  /*11d20*/  UIADD3 UR16, UR39, 0x14400, URZ ;  /* 0x0001440027107890 */ /* 0x000fe2000fffe03f */
[----:B------:R-:W-:Y:S01]  /*11d30*/  UMOV UR11, UR41 ;  /* 0x00000029000b7c82 */ /* 0x000fe20008000000 */
[----:B------:R-:W-:Y:S01]  /*11d40*/  UMOV UR12, UR42 ;  /* 0x0000002a000c7c82 */ /* 0x000fe20008000000 */
[----:B------:R-:W-:Y:S01]  /*11d50*/  UMOV UR13, UR43 ;  /* 0x0000002b000d7c82 */ /* 0x000fe20008000000 */
[----:B------:R1:W-:Y:S01]  /*11d60*/  @P2 SYNCS.ARRIVE.TRANS64 RZ, [UR39+0x28800], R7 ;  /* 0x02880007ffff29a7 */ /* 0x0003e20008000027 */
[----:B------:R-:W-:Y:S01]  /*11d70*/  UMOV UR14, 0x0 ;  /* 0x00000000000e7882 */ /* 0x000fe20000000000 */
[----:B------:R-:W-:Y:S01]  /*11d80*/  UMOV UR15, 0x12f00000 ;  /* 0x12f00000000f7882 */ /* 0x000fe20000000000 */
[----:B------:R-:W-:Y:S01]  /*11d90*/  UMOV UR10, URZ ;  /* 0x0000003f000a7c82 */ /* 0x000fe20008000000 */
[----:B------:R-:W-:Y:S01]  /*11da0*/  UMOV UR19, UR41 ;  /* 0x0000002900137c82 */ /* 0x000fe20008000000 */
[----:B------:R-:W-:Y:S01]  /*11db0*/  UMOV UR20, UR42 ;  /* 0x0000002a00147c82 */ /* 0x000fe20008000000 */
[----:B------:R-:W-:Y:S01]  /*11dc0*/  UMOV UR21, UR43 ;  /* 0x0000002b00157c82 */ /* 0x000fe20008000000 */
[----:B------:R-:W-:Y:S01]  /*11dd0*/  UMOV UR18, 0x40 ;  /* 0x0000004000127882 */ /* 0x000fe20000000000 */
[----:B-1----:R-:W-:Y:S01]  /*11de0*/  IMAD.U32 R7, RZ, RZ, UR4 ;  /* 0x00000004ff077e24 */ /* 0x002fe2000f8e00ff */
[----:B------:R-:W-:Y:S01]  /*11df0*/  UMOV UR17, UR9 ;  /* 0x0000000900117c82 */ /* 0x000fe20008000000 */
[----:B------:R1:W-:Y:S03]  /*11e00*/  UTMALDG.4D [UR8], [UR6], desc[UR14] ;  /* 0x00000e08060075b4 */ /* 0x0003e60008019000 */
[----:B------:R-:W-:Y:S01]  /*11e10*/  SHF.L.U32 R7, R7, 0x1f, RZ ;  /* 0x0000001f07077819 */ /* 0x000fe200000006ff */
[----:B------:R1:W-:Y:S03]  /*11e20*/  UTMALDG.4D [UR16], [UR6], desc[UR14] ;  /* 0x00000e10060075b4 */ /* 0x0003e60008019000 */
[----:B------:R-:W2:Y:S02]  /*11e30*/  SYNCS.PHASECHK.TRANS64.TRYWAIT P2, [UR39+0x28820], R7 ;  /* 0x02882007ff0075a7 */ /* 0x000ea40008040167 */
[----:B-12---:R-:W-:Y:S05]  /*11e40*/  @!P2 BRA `(.L_x_6505) ;  /* 0x000000200058a947 */ /* 0x006fea0003800000 */
.L_x_6555:
        /* <DEDUP_REMOVED lines=23> */
[----:B------:R-:W-:Y:S02]  /*11fc0*/  ULDC.64 UR4, c[0x0][0x408] ;  /* 0x0001020000047ab9 */ /* 0x000fe40000000a00 */
        /* <DEDUP_REMOVED lines=9> */
[----:B------:R-:W-:-:S03]  /*12060*/  SHF.R.S32.HI R9, RZ, 0x1f, R8 ;  /* 0x0000001fff097819 */ /* 0x000fc60000011408 */
[----:B------:R-:W-:-:S04]  /*12070*/  IMAD.WIDE.U32 R8, R0, UR4, R8 ;  /* 0x0000000400087c25 */ /* 0x000fc8000f8e0008 */
[----:B------:R-:W-:Y:S01]  /*12080*/  IMAD.IADD R13, R13, 0x1, R9 ;  /* 0x000000010d0d7824 */ /* 0x000fe200078e0209 */
[----:B------:R-:W-:-:S04]  /*12090*/  LEA R2, P2, R8, R2, 0x2 ;  /* 0x0000000208027211 */ /* 0x000fc800078410ff */
[----:B------:R-:W-:-:S05]  /*120a0*/  LEA.HI.X R3, R8, R3, R13, 0x2, P2 ;  /* 0x0000000308037211 */ /* 0x000fca00010f140d */
[----:B------:R1:W5:Y:S04]  /*120b0*/  LDG.E R8, desc[UR50][R2.64] ;  /* 0x0000003202087981 */ /* 0x000368000c1e1900 */
.L_x_6510:
[----:B-1----:R-:W1:Y:S01]  /*120c0*/  S2R R2, SR_TID.X ;  /* 0x0000000000027919 */ /* 0x002e620000002100 */
[----:B------:R-:W-:Y:S02]  /*120d0*/  LEA R3, R10, UR39, 0x3 ;  /* 0x000000270a037c11 */ /* 0x000fe4000f8e18ff */
[----:B-1----:R-:W-:Y:S02]  /*120e0*/  LOP3.LUT R9, R2, 0x7f, RZ, 0xc0, !PT ;  /* 0x0000007f02097812 */ /* 0x002fe400078ec0ff */
[----:B------:R-:W-:Y:S02]  /*120f0*/  SHF.L.U32 R2, R12, 0x1f, RZ ;  /* 0x0000001f0c027819 */ /* 0x000fe400000006ff */
[----:B------:R-:W-:Y:S02]  /*12100*/  ISETP.NE.AND P2, PT, R9, RZ, PT ;  /* 0x000000ff0900720c */ /* 0x000fe40003f45270 */
[----:B------:R-:W1:Y:S02]  /*12110*/  SYNCS.PHASECHK.TRANS64.TRYWAIT P3, [R3+URZ+0x28840], R2 ;  /* 0x02884002030075a7 */ /* 0x000e64000806017f */
[----:B-1----:R-:W-:Y:S09]  /*12120*/  @!P3 BRA `(.L_x_6511) ;  /* 0x0000001c00b8b947 */ /* 0x002ff20003800000 */
.L_x_6556:
        /* <DEDUP_REMOVED lines=8> */
.L_x_6512:
        /* <DEDUP_REMOVED lines=12> */
[----:B-1----:R-:W-:Y:S01]  /*12270*/  SHF.L.U32 R3, R17, 0x1f, RZ ;  /* 0x0000001f11037819 */ /* 0x002fe200000006ff */
[----:B------:R-:W-:Y:S01]  /*12280*/  ULEA UR8, UR8, UR39, 0xf ;  /* 0x0000002708087291 */ /* 0x000fe2000f8e783f */
[----:B------:R-:W-:Y:S01]  /*12290*/  LEA R2, R16, UR17, 0x3 ;  /* 0x0000001110027c11 */ /* 0x000fe2000f8e18ff */
[----:B------:R-:W-:-:S02]  /*122a0*/  UIADD3 UR9, UR9, 0x28830, URZ ;  /* 0x0002883009097890 */ /* 0x000fc4000fffe03f */
[----:B------:R-:W-:Y:S02]  /*122b0*/  USHF.L.U32 UR11, UR11, 0x7, URZ ;  /* 0x000000070b0b7899 */ /* 0x000fe4000800063f */
        /* <DEDUP_REMOVED lines=9> */
.L_x_6557:
        /* <DEDUP_REMOVED lines=9> */
.L_x_6514:
        /* <DEDUP_REMOVED lines=12> */
[----:B------:R-:W-:Y:S02]  /*124a0*/  ULEA UR14, UR9, UR39, 0xf ;  /* 0x00000027090e7291 */ /* 0x000fe4000f8e783f */
[----:B------:R-:W-:Y:S02]  /*124b0*/  ULEA UR9, UR9, UR39, 0x3 ;  /* 0x0000002709097291 */ /* 0x000fe4000f8e183f */
[----:B------:R-:W-:Y:S02]  /*124c0*/  USHF.L.U32 UR11, UR11, 0x7, URZ ;  /* 0x000000070b0b7899 */ /* 0x000fe4000800063f */
        /* <DEDUP_REMOVED lines=8> */
.L_x_6509:
[----:B------:R-:W-:Y:S05]  /*12550*/  BSYNC B0 ;  /* 0x0000000000007941 */ /* 0x000fea0003800000 */
.L_x_6508:
[----:B------:R-:W-:Y:S01]  /*12560*/  UIADD3 UR4, UR45, -0x3, URZ ;  /* 0xfffffffd2d047890 */ /* 0x000fe2000fffe03f */
[----:B------:R-:W-:Y:S02]  /*12570*/  IMAD.MOV.U32 R16, RZ, RZ, R10 ;  /* 0x000000ffff107224 */ /* 0x000fe400078e000a */
[----:B------:R-:W-:-:S03]  /*12580*/  IMAD.MOV.U32 R17, RZ, RZ, R12 ;  /* 0x000000ffff117224 */ /* 0x000fc600078e000c */
[----:B------:R-:W-:-:S07]  /*12590*/  IMAD.U32 R7, RZ, RZ, UR4 ;  /* 0x00000004ff077e24 */ /* 0x000fce000f8e00ff */
.L_x_6507:
[----:B------:R-:W-:Y:S01]  /*125a0*/  ULOP3.LUT UR4, URZ, UR45, URZ, 0x33, !UPT ;  /* 0x0000002d3f047292 */ /* 0x000fe2000f8e333f */
[----:B------:R-:W-:Y:S01]  /*125b0*/  VIADD R11, R11, 0xfffffffe ;  /* 0xfffffffe0b0b7836 */ /* 0x000fe20000000000 */
[----:B------:R-:W-:Y:S04]  /*125c0*/  BSSY B0, `(.L_x_6506) ;  /* 0x00000cf000007945 */ /* 0x000fe80003800000 */
[----:B------:R-:W-:-:S13]  /*125d0*/  ISETP.NE.AND P2, PT, R11, UR4, PT ;  /* 0x000000040b007c0c */ /* 0x000fda000bf45270 */
[----:B------:R-:W-:Y:S05]  /*125e0*/  @!P2 BRA `(.L_x_6515) ;  /* 0x0000000c0030a947 */ /* 0x000fea0003800000 */
[----:B------:R-:W-:-:S07]  /*125f0*/  IMAD.MOV.U32 R8, RZ, RZ, R6 ;  /* 0x000000ffff087224 */ /* 0x000fce00078e0006 */
.L_x_6530:
        /* <DEDUP_REMOVED lines=27> */
.L_x_6518:
[----:B------:R-:W1:Y:S01]  /*127b0*/  S2R R2, SR_TID.X ;  /* 0x0000000000027919 */ /* 0x000e620000002100 */
[----:B------:R-:W-:Y:S02]  /*127c0*/  LEA R3, R10, UR39, 0x3 ;  /* 0x000000270a037c11 */ /* 0x000fe4000f8e18ff */
[----:B-1----:R-:W-:Y:S02]  /*127d0*/  LOP3.LUT R9, R2, 0x7f, RZ, 0xc0, !PT ;  /* 0x0000007f02097812 */ /* 0x002fe400078ec0ff */
[----:B------:R-:W-:Y:S02]  /*127e0*/  SHF.L.U32 R2, R11, 0x1f, RZ ;  /* 0x0000001f0b027819 */ /* 0x000fe400000006ff */
[----:B------:R-:W-:Y:S02]  /*127f0*/  ISETP.NE.AND P2, PT, R9, RZ, PT ;  /* 0x000000ff0900720c */ /* 0x000fe40003f45270 */
[----:B------:R-:W1:Y:S02]  /*12800*/  SYNCS.PHASECHK.TRANS64.TRYWAIT P3, [R3+URZ+0x28840], R2 ;  /* 0x02884002030075a7 */ /* 0x000e64000806017f */
[----:B-1----:R-:W-:Y:S09]  /*12810*/  @!P3 BRA `(.L_x_6519) ;  /* 0x000000180024b947 */ /* 0x002ff20003800000 */
.L_x_6558:
        /* <DEDUP_REMOVED lines=8> */
.L_x_6520:
        /* <DEDUP_REMOVED lines=12> */
[----:B------:R-:W-:Y:S01]  /*12960*/  SHF.L.U32 R17, R17, 0x1f, RZ ;  /* 0x0000001f11117819 */ /* 0x000fe200000006ff */
[----:B------:R-:W-:Y:S01]  /*12970*/  ULEA UR8, UR8, UR39, 0xf ;  /* 0x0000002708087291 */ /* 0x000fe2000f8e783f */
[----:B-1----:R-:W-:Y:S01]  /*12980*/  LEA R2, R16, UR17, 0x3 ;  /* 0x0000001110027c11 */ /* 0x002fe2000f8e18ff */
        /* <DEDUP_REMOVED lines=11> */
.L_x_6559:
        /* <DEDUP_REMOVED lines=8> */
.L_x_6522:
        /* <DEDUP_REMOVED lines=11> */
[----:B------:R-:W-:Y:S01]  /*12b70*/  IMAD.MOV.U32 R6, RZ, RZ, R8 ;  /* 0x000000ffff067224 */ /* 0x000fe200078e0008 */
[----:B------:R-:W-:Y:S02]  /*12b80*/  ULEA UR6, UR6, UR39, 0xf ;  /* 0x0000002706067291 */ /* 0x000fe4000f8e783f */
[----:B------:R-:W-:Y:S02]  /*12b90*/  USHF.L.U32 UR11, UR11, 0x7, URZ ;  /* 0x000000070b0b7899 */ /* 0x000fe4000800063f */
[----:B------:R-:W-:Y:S02]  /*12ba0*/  UIADD3 UR9, UR9, 0x50, URZ ;  /* 0x0000005009097890 */ /* 0x000fe4000fffe03f */
        /* <DEDUP_REMOVED lines=8> */
.L_x_6517:
[----:B------:R-:W-:Y:S05]  /*12c30*/  BSYNC B1 ;  /* 0x0000000000017941 */ /* 0x000fea0003800000 */
.L_x_6516:
        /* <DEDUP_REMOVED lines=27> */
.L_x_6525:
[----:B------:R-:W-:Y:S02]  /*12df0*/  LEA R2, R16, UR39, 0x3 ;  /* 0x0000002710027c11 */ /* 0x000fe4000f8e18ff */
[----:B------:R-:W-:-:S04]  /*12e00*/  SHF.L.U32 R3, R17, 0x1f, RZ ;  /* 0x0000001f11037819 */ /* 0x000fc800000006ff */
[----:B------:R-:W2:Y:S02]  /*12e10*/  SYNCS.PHASECHK.TRANS64.TRYWAIT P2, [R2+URZ+0x28840], R3 ;  /* 0x02884003020075a7 */ /* 0x000ea4000804017f */
[----:B--2---:R-:W-:Y:S05]  /*12e20*/  @!P2 BRA `(.L_x_6526) ;  /* 0x0000001000c8a947 */ /* 0x004fea0003800000 */
.L_x_6560:
        /* <DEDUP_REMOVED lines=11> */
.L_x_6527:
        /* <DEDUP_REMOVED lines=12> */
[----:B--2---:R-:W-:Y:S01]  /*12fa0*/  LEA R2, R10, UR17, 0x3 ;  /* 0x000000110a027c11 */ /* 0x004fe2000f8e18ff */
[----:B------:R-:W-:-:S02]  /*12fb0*/  ULEA UR8, UR9, UR39, 0xf ;  /* 0x0000002709087291 */ /* 0x000fc4000f8e783f */
[----:B------:R-:W-:Y:S02]  /*12fc0*/  ULEA UR9, UR9, UR17, 0x3 ;  /* 0x0000001109097291 */ /* 0x000fe4000f8e183f */
[----:B------:R-:W-:Y:S02]  /*12fd0*/  USHF.L.U32 UR11, UR11, 0x7, URZ ;  /* 0x000000070b0b7899 */ /* 0x000fe4000800063f */
[----:B------:R-:W-:Y:S02]  /*12fe0*/  UIADD3 UR14, UR8, 0x18400, URZ ;  /* 0x00018400080e7890 */ /* 0x000fe4000fffe03f */
[----:B------:R-:W-:Y:S02]  /*12ff0*/  UIADD3 UR9, UR9, 0x30, URZ ;  /* 0x0000003009097890 */ /* 0x000fe4000fffe03f */
[----:B------:R-:W-:-:S03]  /*13000*/  UIADD3 UR15, UR8, 0x1c400, URZ ;  /* 0x0001c400080f7890 */ /* 0x000fc6000fffe03f */
[----:B------:R-:W-:-:S04]  /*13010*/  UMOV UR8, UR14 ;  /* 0x0000000e00087c82 */ /* 0x000fc80008000000 */
[----:B------:R1:W-:Y:S02]  /*13020*/  UTMALDG.4D [UR8], [UR4], desc[UR6] ;  /* 0x00000608040075b4 */ /* 0x0003e40008019000 */
[----:B-1----:R-:W-:Y:S01]  /*13030*/  UMOV UR8, UR15 ;  /* 0x0000000f00087c82 */ /* 0x002fe20008000000 */
[----:B------:R-:W-:Y:S02]  /*13040*/  UMOV UR10, UR16 ;  /* 0x00000010000a7c82 */ /* 0x000fe40008000000 */
[----:B------:R1:W-:Y:S01]  /*13050*/  UTMALDG.4D [UR8], [UR4], desc[UR6] ;  /* 0x00000608040075b4 */ /* 0x0003e20008019000 */
[----:B------:R-:W2:Y:S02]  /*13060*/  SYNCS.PHASECHK.TRANS64.TRYWAIT P2, [R2+URZ+0x60], R11 ;  /* 0x0000600b020075a7 */ /* 0x000ea4000804017f */
[----:B-12---:R-:W-:Y:S05]  /*13070*/  @!P2 BRA `(.L_x_6528) ;  /* 0x000000100048a947 */ /* 0x006fea0003800000 */
.L_x_6561:
        /* <DEDUP_REMOVED lines=8> */
.L_x_6529:
        /* <DEDUP_REMOVED lines=23> */
.L_x_6524:
[----:B------:R-:W-:Y:S05]  /*13270*/  BSYNC B1 ;  /* 0x0000000000017941 */ /* 0x000fea0003800000 */
.L_x_6523:
[----:B------:R-:W-:Y:S01]  /*13280*/  ISETP.GT.AND P2, PT, R12, UR44, PT ;  /* 0x0000002c0c007c0c */ /* 0x000fe2000bf44270 */
[----:B------:R-:W-:-:S12]  /*13290*/  VIADD R7, R7, 0xfffffffe ;  /* 0xfffffffe07077836 */ /* 0x000fd80000000000 */
[----:B------:R-:W-:Y:S05]  /*132a0*/  @P2 BRA `(.L_x_6530) ;  /* 0xfffffff000d42947 */ /* 0x000fea000383ffff */
.L_x_6515:
[----:B------:R-:W-:Y:S05]  /*132b0*/  BSYNC B0 ;  /* 0x0000000000007941 */ /* 0x000fea0003800000 */
.L_x_6506:
        /* <DEDUP_REMOVED lines=14> */
.L_x_6532:
[----:B------:R-:W-:Y:S05]  /*133a0*/  BSYNC B0 ;  /* 0x0000000000007941 */ /* 0x000fea0003800000 */
.L_x_6531:
        /* <DEDUP_REMOVED lines=9> */
.L_x_6562:
        /* <DEDUP_REMOVED lines=8> */
.L_x_6536:
        /* <DEDUP_REMOVED lines=9> */
[----:B------:R-:W-:-:S04]  /*13550*/  UMOV UR15, 0x40 ;  /* 0x00000040000f7882 */ /* 0x000fc80000000000 */
        /* <DEDUP_REMOVED lines=11> */
.L_x_6534:
[----:B------:R-:W-:Y:S05]  /*13610*/  BSYNC B0 ;  /* 0x0000000000007941 */ /* 0x000fea0003800000 */
.L_x_6533:
[----:B------:R-:W-:Y:S02]  /*13620*/  VIADD R16, R16, 0x1 ;  /* 0x0000000110107836 */ /* 0x000fe40000000000 */
[----:B------:R-:W-:-:S03]  /*13630*/  IMAD.MOV.U32 R13, RZ, RZ, R19 ;  /* 0x000000ffff0d7224 */ /* 0x000fc600078e0013 */
[----:B------:R-:W-:-:S04]  /*13640*/  ISETP.NE.AND P0, PT, R16, 0x2, PT ;  /* 0x000000021000780c */ /* 0x000fc80003f05270 */
[----:B-1----:R-:W-:Y:S02]  /*13650*/  SEL R0, RZ, 0x1, P0 ;  /* 0x00000001ff007807 */ /* 0x002fe40000000000 */
[----:B------:R-:W-:Y:S02]  /*13660*/  SEL R16, R16, RZ, P0 ;  /* 0x000000ff10107207 */ /* 0x000fe40000000000 */
[----:B------:R-:W-:-:S07]  /*13670*/  LOP3.LUT R17, R17, R0, RZ, 0x3c, !PT ;  /* 0x0000000011117212 */ /* 0x000fce00078e3cff */
.L_x_6495:
[----:B------:R-:W-:Y:S05]  /*13680*/  BSYNC B6 ;  /* 0x0000000000067941 */ /* 0x000fea0003800000 */
.L_x_6493:
[----:B------:R-:W-:-:S03]  /*13690*/  UMOV UR4, 0xffffffff ;  /* 0xffffffff00047882 */ /* 0x000fc60000000000 */
[----:B------:R-:W-:Y:S05]  /*136a0*/  BRA.DIV UR4, `(.L_x_6537) ;  /* 0x0000000a04e47947 */ /* 0x000fea000b800000 */
[----:B------:R1:W2:Y:S02]  /*136b0*/  SHFL.IDX PT, R14, R13, RZ, 0x1f ;  /* 0x00001fff0d0e7589 */ /* 0x0002a400000e0000 */
.L_x_6565:
        /* <DEDUP_REMOVED lines=14> */
.L_x_6484:
        /* <DEDUP_REMOVED lines=11> */
.L_x_6566:
        /* <DEDUP_REMOVED lines=9> */
[----:B------:R-:W-:-:S06]  /*138e0*/  ULOP3.LUT UR4, UR38, 0x2, URZ, 0xfc, !UPT ;  /* 0x0000000226047892 */ /* 0x000fcc000f8efc3f */
[----:B------:R-:W-:-:S05]  /*138f0*/  IMAD.U32 R0, RZ, RZ, UR4 ;  /* 0x00000004ff007e24 */ /* 0x000fca000f8e00ff */
[----:B------:R-:W-:-:S13]  /*13900*/  ISETP.NE.AND P2, PT, R0, 0x3, PT ;  /* 0x000000030000780c */ /* 0x000fda0003f45270 */
[----:B------:R-:W-:Y:S05]  /*13910*/  @!P2 BRA `(.L_x_6542) ;  /* 0x000000000004a947 */ /* 0x000fea0003800000 */
[----:B------:R-:W-:Y:S01]  /*13920*/  BPT.TRAP 0x1 ;  /* 0x000000040000795c */ /* 0x000fe20000300000 */
.L_x_6542:
        /* <DEDUP_REMOVED lines=12> */
.L_x_6567:
[----:B------:R-:W3:Y:S02]  /*139f0*/  SYNCS.PHASECHK.TRANS64.TRYWAIT P0, [R3+URZ], R0 ;  /* 0x00000000030075a7 */ /* 0x000ee4000800017f */
[----:B---3--:R-:W-:Y:S05]  /*13a00*/  @!P0 BRA `(.L_x_6544) ;  /* 0x0000000800588947 */ /* 0x008fea0003800000 */
.L_x_6568:
[----:B------:R-:W-:Y:S05]  /*13a10*/  @!P2 BRA `(.L_x_6545) ;  /* 0x000000000004a947 */ /* 0x000fea0003800000 */
[----:B------:R-:W-:Y:S01]  /*13a20*/  BPT.TRAP 0x1 ;  /* 0x000000040000795c */ /* 0x000fe20000300000 */
.L_x_6545:
[----:B---3--:R-:W-:-:S04]  /*13a30*/  VIADD R3, R7, 0x28860 ;  /* 0x0002886007037836 */ /* 0x008fc80000000000 */
[----:B--2---:R-:W-:-:S04]  /*13a40*/  IMAD R5, R16, 0x8, R3 ;  /* 0x0000000810057824 */ /* 0x004fc800078e0203 */
[----:B------:R-:W2:Y:S02]  /*13a50*/  SYNCS.PHASECHK.TRANS64.TRYWAIT P0, [R5+URZ], R4 ;  /* 0x00000004050075a7 */ /* 0x000ea4000800017f */
[----:B--2---:R-:W-:Y:S05]  /*13a60*/  @!P0 BRA `(.L_x_6546) ;  /* 0x0000000800548947 */ /* 0x004fea0003800000 */
.L_x_6569:
[----:B------:R-:W-:-:S07]  /*13a70*/  IMAD R3, R2, 0x8, R3 ;  /* 0x0000000802037824 */ /* 0x000fce00078e0203 */
.L_x_6547:
[----:B---3--:R3:W4:Y:S02]  /*13a80*/  SYNCS.PHASECHK.TRANS64.TRYWAIT P0, [R3+URZ], R0 ;  /* 0x00000000030075a7 */ /* 0x008724000800017f */
[----:B----4-:R-:W-:Y:S05]  /*13a90*/  @!P0 NANOSLEEP.SYNCS 0x989680 ;  /* 0x009896800000895d */ /* 0x010fea0003900000 */
[----:B------:R-:W4:Y:S02]  /*13aa0*/  @!P0 SYNCS.PHASECHK.TRANS64 P0, [R3+URZ], R0 ;  /* 0x00000000030085a7 */ /* 0x000f24000800007f */
[----:B----4-:R-:W-:Y:S05]  /*13ab0*/  @!P0 BRA `(.L_x_6547) ;  /* 0xfffffffc00f08947 */ /* 0x010fea000383ffff */
.L_x_6541:
[----:B------:R-:W-:Y:S05]  /*13ac0*/  BSYNC B0 ;  /* 0x0000000000007941 */ /* 0x000fea0003800000 */
.L_x_6540:
[----:B------:R-:W-:Y:S05]  /*13ad0*/  EXIT ;  /* 0x000000000000794d */ /* 0x000fea0003800000 */
.L_x_6401:
[----:B-1----:R-:W-:-:S04]  /*13ae0*/  IMAD.U32 R3, RZ, RZ, UR39 ;  /* 0x00000027ff037e24 */ /* 0x002fc8000f8e00ff */
[----:B------:R1:W2:Y:S03]  /*13af0*/  SYNCS.PHASECHK.TRANS64.TRYWAIT P1, [R3+URZ+0x28800], R0 ;  /* 0x02880000030075a7 */ /* 0x0002a6000802017f */
[----:B--2---:R-:W-:Y:S05]  /*13b00*/  @!P1 NANOSLEEP.SYNCS 0x989680 ;  /* 0x009896800000995d */ /* 0x004fea0003900000 */
[----:B------:R-:W2:Y:S02]  /*13b10*/  @!P1 SYNCS.PHASECHK.TRANS64 P1, [R3+URZ+0x28800], R0 ;  /* 0x02880000030095a7 */ /* 0x000ea4000802007f */
[----:B--2---:R-:W-:Y:S05]  /*13b20*/  @!P1 BRA `(.L_x_6401) ;  /* 0xfffffffc00ec9947 */ /* 0x004fea000383ffff */
[----:B------:R-:W-:Y:S05]  /*13b30*/  BRA `(.L_x_6548) ;  /* 0xfffffedc00887947 */ /* 0x000fea000383ffff */
.L_x_6405:
[----:B--2---:R2:W3:Y:S02]  /*13b40*/  SYNCS.PHASECHK.TRANS64.TRYWAIT P2, [R89+URZ+0x28830], R0 ;  /* 0x02883000590075a7 */ /* 0x0044e4000804017f */
[----:B---3--:R-:W-:Y:S05]  /*13b50*/  @!P2 NANOSLEEP.SYNCS 0x989680 ;  /* 0x009896800000a95d */ /* 0x008fea0003900000 */
[----:B------:R-:W3:Y:S02]  /*13b60*/  @!P2 SYNCS.PHASECHK.TRANS64 P2, [R89+URZ+0x28830], R0 ;  /* 0x028830005900a5a7 */ /* 0x000ee4000804007f */
[----:B---3--:R-:W-:Y:S05]  /*13b70*/  @!P2 BRA `(.L_x_6405) ;  /* 0xfffffffc00f0a947 */ /* 0x008fea000383ffff */
[----:B------:R-:W-:Y:S05]  /*13b80*/  BRA `(.L_x_6404) ;  /* 0xfffffedc00ac7947 */ /* 0x000fea000383ffff */
.L_x_6421:
[----:B--2---:R-:W-:-:S04]  /*13b90*/  IMAD.U32 R12, RZ, RZ, UR6 ;  /* 0x00000006ff0c7e24 */ /* 0x004fc8000f8e00ff */
[----:B------:R2:W3:Y:S03]  /*13ba0*/  SYNCS.PHASECHK.TRANS64.TRYWAIT P3, [R12+URZ+0x28830], R9 ;  /* 0x028830090c0075a7 */ /* 0x0004e6000806017f */
[----:B---3--:R-:W-:Y:S05]  /*13bb0*/  @!P3 NANOSLEEP.SYNCS 0x989680 ;  /* 0x009896800000b95d */ /* 0x008fea0003900000 */
[----:B------:R-:W3:Y:S02]  /*13bc0*/  @!P3 SYNCS.PHASECHK.TRANS64 P3, [R12+URZ+0x28830], R9 ;  /* 0x028830090c00b5a7 */ /* 0x000ee4000806007f */
[----:B---3--:R-:W-:Y:S05]  /*13bd0*/  @!P3 BRA `(.L_x_6421) ;  /* 0xfffffffc00ecb947 */ /* 0x008fea000383ffff */
[----:B------:R-:W-:Y:S05]  /*13be0*/  BRA `(.L_x_6418) ;  /* 0xffffff1400fc7947 */ /* 0x000fea000383ffff */
.L_x_6425:
[----:B--2---:R-:W-:-:S04]  /*13bf0*/  IMAD.U32 R12, RZ, RZ, UR6 ;  /* 0x00000006ff0c7e24 */ /* 0x004fc8000f8e00ff */
[----:B------:R2:W3:Y:S03]  /*13c00*/  SYNCS.PHASECHK.TRANS64.TRYWAIT P3, [R12+URZ+0x28850], R9 ;  /* 0x028850090c0075a7 */ /* 0x0004e6000806017f */
[----:B---3--:R-:W-:Y:S05]  /*13c10*/  @!P3 NANOSLEEP.SYNCS 0x989680 ;  /* 0x009896800000b95d */ /* 0x008fea0003900000 */
[----:B------:R-:W3:Y:S02]  /*13c20*/  @!P3 SYNCS.PHASECHK.TRANS64 P3, [R12+URZ+0x28850], R9 ;  /* 0x028850090c00b5a7 */ /* 0x000ee4000806007f */
[----:B---3--:R-:W-:Y:S05]  /*13c30*/  @!P3 BRA `(.L_x_6425) ;  /* 0xfffffffc00ecb947 */ /* 0x008fea000383ffff */
[----:B------:R-:W-:Y:S05]  /*13c40*/  BRA `(.L_x_6422) ;  /* 0xffffff1800bc7947 */ /* 0x000fea000383ffff */
.L_x_6442:
[----:B--2---:R-:W-:-:S04]  /*13c50*/  IMAD.U32 R8, RZ, RZ, UR6 ;  /* 0x00000006ff087e24 */ /* 0x004fc8000f8e00ff */
[----:B------:R2:W3:Y:S03]  /*13c60*/  SYNCS.PHASECHK.TRANS64.TRYWAIT P2, [R8+URZ+0x28830], R7 ;  /* 0x02883007080075a7 */ /* 0x0004e6000804017f */
[----:B---3--:R-:W-:Y:S05]  /*13c70*/  @!P2 NANOSLEEP.SYNCS 0x989680 ;  /* 0x009896800000a95d */ /* 0x008fea0003900000 */
[----:B------:R-:W3:Y:S02]  /*13c80*/  @!P2 SYNCS.PHASECHK.TRANS64 P2, [R8+URZ+0x28830], R7 ;  /* 0x028830070800a5a7 */ /* 0x000ee4000804007f */
[----:B---3--:R-:W-:Y:S05]  /*13c90*/  @!P2 BRA `(.L_x_6442) ;  /* 0xfffffffc00eca947 */ /* 0x008fea000383ffff */
[----:B------:R-:W-:Y:S05]  /*13ca0*/  BRA `(.L_x_6439) ;  /* 0xffffff5000587947 */ /* 0x000fea000383ffff */
.L_x_6446:
[----:B--2---:R-:W-:-:S04]  /*13cb0*/  IMAD.U32 R8, RZ, RZ, UR6 ;  /* 0x00000006ff087e24 */ /* 0x004fc8000f8e00ff */
[----:B------:R2:W3:Y:S03]  /*13cc0*/  SYNCS.PHASECHK.TRANS64.TRYWAIT P2, [R8+URZ+0x28850], R7 ;  /* 0x02885007080075a7 */ /* 0x0004e6000804017f */
[----:B---3--:R-:W-:Y:S05]  /*13cd0*/  @!P2 NANOSLEEP.SYNCS 0x989680 ;  /* 0x009896800000a95d */ /* 0x008fea0003900000 */
[----:B------:R-:W3:Y:S02]  /*13ce0*/  @!P2 SYNCS.PHASECHK.TRANS64 P2, [R8+URZ+0x28850], R7 ;  /* 0x028850070800a5a7 */ /* 0x000ee4000804007f */
[----:B---3--:R-:W-:Y:S05]  /*13cf0*/  @!P2 BRA `(.L_x_6446) ;  /* 0xfffffffc00eca947 */ /* 0x008fea000383ffff */
[----:B------:R-:W-:Y:S05]  /*13d00*/  BRA `(.L_x_6443) ;  /* 0xffffff5400187947 */ /* 0x000fea000383ffff */
.L_x_6452:
[----:B--2---:R-:W-:-:S04]  /*13d10*/  IMAD.U32 R8, RZ, RZ, UR6 ;  /* 0x00000006ff087e24 */ /* 0x004fc8000f8e00ff */
[----:B------:R2:W3:Y:S03]  /*13d20*/  SYNCS.PHASECHK.TRANS64.TRYWAIT P2, [R8+URZ+0x28830], R7 ;  /* 0x02883007080075a7 */ /* 0x0004e6000804017f */
[----:B---3--:R-:W-:Y:S05]  /*13d30*/  @!P2 NANOSLEEP.SYNCS 0x989680 ;  /* 0x009896800000a95d */ /* 0x008fea0003900000 */
[----:B------:R-:W3:Y:S02]  /*13d40*/  @!P2 SYNCS.PHASECHK.TRANS64 P2, [R8+URZ+0x28830], R7 ;  /* 0x028830070800a5a7 */ /* 0x000ee4000804007f */
[----:B---3--:R-:W-:Y:S05]  /*13d50*/  @!P2 BRA `(.L_x_6452) ;  /* 0xfffffffc00eca947 */ /* 0x008fea000383ffff */
[----:B------:R-:W-:Y:S05]  /*13d60*/  BRA `(.L_x_6449) ;  /* 0xffffff7800387947 */ /* 0x000fea000383ffff */
.L_x_6456:
[----:B--2---:R-:W-:-:S04]  /*13d70*/  IMAD.U32 R8, RZ, RZ, UR6 ;  /* 0x00000006ff087e24 */ /* 0x004fc8000f8e00ff */
[----:B------:R2:W3:Y:S03]  /*13d80*/  SYNCS.PHASECHK.TRANS64.TRYWAIT P2, [R8+URZ+0x28850], R7 ;  /* 0x02885007080075a7 */ /* 0x0004e6000804017f */
[----:B---3--:R-:W-:Y:S05]  /*13d90*/  @!P2 NANOSLEEP.SYNCS 0x989680 ;  /* 0x009896800000a95d */ /* 0x008fea0003900000 */
[----:B------:R-:W3:Y:S02]  /*13da0*/  @!P2 SYNCS.PHASECHK.TRANS64 P2, [R8+URZ+0x28850], R7 ;  /* 0x028850070800a5a7 */ /* 0x000ee4000804007f */
[----:B---3--:R-:W-:Y:S05]  /*13db0*/  @!P2 BRA `(.L_x_6456) ;  /* 0xfffffffc00eca947 */ /* 0x008fea000383ffff */
[----:B------:R-:W-:Y:S05]  /*13dc0*/  BRA `(.L_x_6453) ;  /* 0xffffff7800f87947 */ /* 0x000fea000383ffff */
.L_x_6469:
[----:B--2---:R-:W-:-:S04]  /*13dd0*/  IMAD.U32 R5, RZ, RZ, UR5 ;  /* 0x00000005ff057e24 */ /* 0x004fc8000f8e00ff */
[----:B------:R2:W3:Y:S03]  /*13de0*/  SYNCS.PHASECHK.TRANS64.TRYWAIT P0, [R5+URZ+0x28850], R0 ;  /* 0x02885000050075a7 */ /* 0x0004e6000800017f */
[----:B---3--:R-:W-:Y:S05]  /*13df0*/  @!P0 NANOSLEEP.SYNCS 0x989680 ;  /* 0x009896800000895d */ /* 0x008fea0003900000 */
[----:B------:R-:W3:Y:S02]  /*13e00*/  @!P0 SYNCS.PHASECHK.TRANS64 P0, [R5+URZ+0x28850], R0 ;  /* 0x02885000050085a7 */ /* 0x000ee4000800007f */
[----:B---3--:R-:W-:Y:S05]  /*13e10*/  @!P0 BRA `(.L_x_6469) ;  /* 0xfffffffc00ec8947 */ /* 0x008fea000383ffff */
[----:B------:R-:W-:Y:S05]  /*13e20*/  BRA `(.L_x_6468) ;  /* 0xffffffac00dc7947 */ /* 0x000fea000383ffff */
.L_x_6499:
        /* <DEDUP_REMOVED lines=10> */
.L_x_6549:
[----:B------:R-:W-:Y:S05]  /*13ed0*/  BRA `(.L_x_6550) ;  /* 0xffffffd8006c7947 */ /* 0x000fea000383ffff */
.L_x_6500:
[----:B------:R-:W-:Y:S01]  /*13ee0*/  BSSY B0, `(.L_x_6551) ;  /* 0x0000006000007945 */ /* 0x000fe20003800000 */
[----:B------:R-:W-:-:S07]  /*13ef0*/  IMAD.MOV.U32 R15, RZ, RZ, -0x1 ;  /* 0xffffffffff0f7424 */ /* 0x000fce00078e00ff */
[----:B------:R-:W-:Y:S05]  /*13f00*/  WARPSYNC.COLLECTIVE R15, `(.L_x_6552) ;  /* 0x000000000f0c7348 */ /* 0x000fea0003c00000 */
[----:B------:R-:W-:Y:S02]  /*13f10*/  ELECT P6, UR62, PT ;  /* 0x00000000003e782f */ /* 0x000fe400038c0000 */
[----:B------:R-:W-:Y:S01]  /*13f20*/  MOV R14, UR62 ;  /* 0x0000003e000e7c02 */ /* 0x000fe20008000f00 */
[----:B------:R-:W-:Y:S10]  /*13f30*/  ENDCOLLECTIVE ;  /* 0x000000000000791b */ /* 0x000ff40003800000 */
.L_x_6552:
[----:B------:R-:W-:Y:S05]  /*13f40*/  BSYNC B0 ;  /* 0x0000000000007941 */ /* 0x000fea0003800000 */
.L_x_6551:
[----:B------:R-:W-:Y:S05]  /*13f50*/  BRA `(.L_x_6553) ;  /* 0xffffffd8005c7947 */ /* 0x000fea000383ffff */
.L_x_6503:
[----:B-1----:R1:W2:Y:S02]  /*13f60*/  SYNCS.PHASECHK.TRANS64.TRYWAIT P2, [R8+URZ+0x28840], R7 ;  /* 0x02884007080075a7 */ /* 0x0022a4000804017f */
[----:B--2---:R-:W-:Y:S05]  /*13f70*/  @!P2 NANOSLEEP.SYNCS 0x989680 ;  /* 0x009896800000a95d */ /* 0x004fea0003900000 */
[----:B------:R-:W2:Y:S02]  /*13f80*/  @!P2 SYNCS.PHASECHK.TRANS64 P2, [R8+URZ+0x28840], R7 ;  /* 0x028840070800a5a7 */ /* 0x000ea4000804007f */
[----:B--2---:R-:W-:Y:S05]  /*13f90*/  @!P2 BRA `(.L_x_6503) ;  /* 0xfffffffc00f0a947 */ /* 0x004fea000383ffff */
[----:B------:R-:W-:Y:S05]  /*13fa0*/  BRA `(.L_x_6554) ;  /* 0xffffffd800b87947 */ /* 0x000fea000383ffff */
.L_x_6505:
[----:B-1----:R-:W-:-:S04]  /*13fb0*/  IMAD.U32 R8, RZ, RZ, UR39 ;  /* 0x00000027ff087e24 */ /* 0x002fc8000f8e00ff */
[----:B------:R1:W2:Y:S03]  /*13fc0*/  SYNCS.PHASECHK.TRANS64.TRYWAIT P2, [R8+URZ+0x28820], R7 ;  /* 0x02882007080075a7 */ /* 0x0002a6000804017f */
[----:B--2---:R-:W-:Y:S05]  /*13fd0*/  @!P2 NANOSLEEP.SYNCS 0x989680 ;  /* 0x009896800000a95d */ /* 0x004fea0003900000 */
[----:B------:R-:W2:Y:S02]  /*13fe0*/  @!P2 SYNCS.PHASECHK.TRANS64 P2, [R8+URZ+0x28820], R7 ;  /* 0x028820070800a5a7 */ /* 0x000ea4000804007f */
[----:B--2---:R-:W-:Y:S05]  /*13ff0*/  @!P2 BRA `(.L_x_6505) ;  /* 0xfffffffc00eca947 */ /* 0x004fea000383ffff */
[----:B------:R-:W-:Y:S05]  /*14000*/  BRA `(.L_x_6555) ;  /* 0xffffffdc00907947 */ /* 0x000fea000383ffff */
.L_x_6511:
[----:B-1----:R1:W2:Y:S02]  /*14010*/  SYNCS.PHASECHK.TRANS64.TRYWAIT P3, [R3+URZ+0x28840], R2 ;  /* 0x02884002030075a7 */ /* 0x0022a4000806017f */
[----:B--2---:R-:W-:Y:S05]  /*14020*/  @!P3 NANOSLEEP.SYNCS 0x989680 ;  /* 0x009896800000b95d */ /* 0x004fea0003900000 */
[----:B------:R-:W2:Y:S02]  /*14030*/  @!P3 SYNCS.PHASECHK.TRANS64 P3, [R3+URZ+0x28840], R2 ;  /* 0x028840020300b5a7 */ /* 0x000ea4000806007f */
[----:B--2---:R-:W-:Y:S05]  /*14040*/  @!P3 BRA `(.L_x_6511) ;  /* 0xfffffffc00f0b947 */ /* 0x004fea000383ffff */
[----:B------:R-:W-:Y:S05]  /*14050*/  BRA `(.L_x_6556) ;  /* 0xffffffe000347947 */ /* 0x000fea000383ffff */
.L_x_6513:
[----:B-1----:R1:W2:Y:S02]  /*14060*/  SYNCS.PHASECHK.TRANS64.TRYWAIT P3, [R2+URZ+0x60], R3 ;  /* 0x00006003020075a7 */ /* 0x0022a4000806017f */
[----:B--2---:R-:W-:Y:S05]  /*14070*/  @!P3 NANOSLEEP.SYNCS 0x989680 ;  /* 0x009896800000b95d */ /* 0x004fea0003900000 */
[----:B------:R-:W2:Y:S02]  /*14080*/  @!P3 SYNCS.PHASECHK.TRANS64 P3, [R2+URZ+0x60], R3 ;  /* 0x000060030200b5a7 */ /* 0x000ea4000806007f */
[----:B--2---:R-:W-:Y:S05]  /*14090*/  @!P3 BRA `(.L_x_6513) ;  /* 0xfffffffc00f0b947 */ /* 0x004fea000383ffff */
[----:B------:R-:W-:Y:S05]  /*140a0*/  BRA `(.L_x_6557) ;  /* 0xffffffe000a87947 */ /* 0x000fea000383ffff */
.L_x_6519:
[----:B-1----:R1:W2:Y:S02]  /*140b0*/  SYNCS.PHASECHK.TRANS64.TRYWAIT P3, [R3+URZ+0x28840], R2 ;  /* 0x02884002030075a7 */ /* 0x0022a4000806017f */
[----:B--2---:R-:W-:Y:S05]  /*140c0*/  @!P3 NANOSLEEP.SYNCS 0x989680 ;  /* 0x009896800000b95d */ /* 0x004fea0003900000 */
[----:B------:R-:W2:Y:S02]  /*140d0*/  @!P3 SYNCS.PHASECHK.TRANS64 P3, [R3+URZ+0x28840], R2 ;  /* 0x028840020300b5a7 */ /* 0x000ea4000806007f */
[----:B--2---:R-:W-:Y:S05]  /*140e0*/  @!P3 BRA `(.L_x_6519) ;  /* 0xfffffffc00f0b947 */ /* 0x004fea000383ffff */
[----:B------:R-:W-:Y:S05]  /*140f0*/  BRA `(.L_x_6558) ;  /* 0xffffffe400c87947 */ /* 0x000fea000383ffff */
.L_x_6521:
[----:B-1----:R1:W2:Y:S02]  /*14100*/  SYNCS.PHASECHK.TRANS64.TRYWAIT P3, [R2+URZ+0x60], R17 ;  /* 0x00006011020075a7 */ /* 0x0022a4000806017f */
[----:B--2---:R-:W-:Y:S05]  /*14110*/  @!P3 NANOSLEEP.SYNCS 0x989680 ;  /* 0x009896800000b95d */ /* 0x004fea0003900000 */
[----:B------:R-:W2:Y:S02]  /*14120*/  @!P3 SYNCS.PHASECHK.TRANS64 P3, [R2+URZ+0x60], R17 ;  /* 0x000060110200b5a7 */ /* 0x000ea4000806007f */
[----:B--2---:R-:W-:Y:S05]  /*14130*/  @!P3 BRA `(.L_x_6521) ;  /* 0xfffffffc00f0b947 */ /* 0x004fea000383ffff */
[----:B------:R-:W-:Y:S05]  /*14140*/  BRA `(.L_x_6559) ;  /* 0xffffffe8003c7947 */ /* 0x000fea000383ffff */
.L_x_6526:
[----:B--2---:R2:W3:Y:S02]  /*14150*/  SYNCS.PHASECHK.TRANS64.TRYWAIT P2, [R2+URZ+0x28840], R3 ;  /* 0x02884003020075a7 */ /* 0x0044e4000804017f */
[----:B---3--:R-:W-:Y:S05]  /*14160*/  @!P2 NANOSLEEP.SYNCS 0x989680 ;  /* 0x009896800000a95d */ /* 0x008fea0003900000 */
[----:B------:R-:W3:Y:S02]  /*14170*/  @!P2 SYNCS.PHASECHK.TRANS64 P2, [R2+URZ+0x28840], R3 ;  /* 0x028840030200a5a7 */ /* 0x000ee4000804007f */
[----:B---3--:R-:W-:Y:S05]  /*14180*/  @!P2 BRA `(.L_x_6526) ;  /* 0xfffffffc00f0a947 */ /* 0x008fea000383ffff */
[----:B------:R-:W-:Y:S05]  /*14190*/  BRA `(.L_x_6560) ;  /* 0xffffffec00247947 */ /* 0x000fea000383ffff */
.L_x_6528:
[----:B-1----:R1:W2:Y:S02]  /*141a0*/  SYNCS.PHASECHK.TRANS64.TRYWAIT P2, [R2+URZ+0x60], R11 ;  /* 0x0000600b020075a7 */ /* 0x0022a4000804017f */
[----:B--2---:R-:W-:Y:S05]  /*141b0*/  @!P2 NANOSLEEP.SYNCS 0x989680 ;  /* 0x009896800000a95d */ /* 0x004fea0003900000 */
[----:B------:R-:W2:Y:S02]  /*141c0*/  @!P2 SYNCS.PHASECHK.TRANS64 P2, [R2+URZ+0x60], R11 ;  /* 0x0000600b0200a5a7 */ /* 0x000ea4000804007f */
[----:B--2---:R-:W-:Y:S05]  /*141d0*/  @!P2 BRA `(.L_x_6528) ;  /* 0xfffffffc00f0a947 */ /* 0x004fea000383ffff */
[----:B------:R-:W-:Y:S05]  /*141e0*/  BRA `(.L_x_6561) ;  /* 0xffffffec00a47947 */ /* 0x000fea000383ffff */
.L_x_6535:
[----:B-1----:R1:W2:Y:S02]  /*141f0*/  SYNCS.PHASECHK.TRANS64.TRYWAIT P0, [R3+URZ+0x28860], R0 ;  /* 0x02886000030075a7 */ /* 0x0022a4000800017f */
[----:B--2---:R-:W-:Y:S05]  /*14200*/  @!P0 NANOSLEEP.SYNCS 0x989680 ;  /* 0x009896800000895d */ /* 0x004fea0003900000 */
[----:B------:R-:W2:Y:S02]  /*14210*/  @!P0 SYNCS.PHASECHK.TRANS64 P0, [R3+URZ+0x28860], R0 ;  /* 0x02886000030085a7 */ /* 0x000ea4000800007f */
[----:B--2---:R-:W-:Y:S05]  /*14220*/  @!P0 BRA `(.L_x_6535) ;  /* 0xfffffffc00f08947 */ /* 0x004fea000383ffff */
[----:B------:R-:W-:Y:S05]  /*14230*/  BRA `(.L_x_6562) ;  /* 0xfffffff000807947 */ /* 0x000fea000383ffff */
.L_x_6537:
[----:B------:R-:W-:Y:S01]  /*14240*/  BSSY B0, `(.L_x_6563) ;  /* 0x0000007000007945 */ /* 0x000fe20003800000 */
[----:B------:R-:W-:Y:S02]  /*14250*/  IMAD.MOV.U32 R12, RZ, RZ, RZ ;  /* 0x000000ffff0c7224 */ /* 0x000fe400078e00ff */
[----:B------:R-:W-:Y:S02]  /*14260*/  IMAD.MOV.U32 R11, RZ, RZ, 0x1f ;  /* 0x0000001fff0b7424 */ /* 0x000fe400078e00ff */
[----:B------:R-:W-:-:S07]  /*14270*/  IMAD.MOV.U32 R15, RZ, RZ, -0x1 ;  /* 0xffffffffff0f7424 */ /* 0x000fce00078e00ff */
[----:B------:R-:W-:Y:S05]  /*14280*/  WARPSYNC.COLLECTIVE R15, `(.L_x_6564) ;  /* 0x000000000f087348 */ /* 0x000fea0003c00000 */
[----:B------:R1:W2:Y:S02]  /*14290*/  SHFL.IDX P6, R14, R13, R12, R11 ;  /* 0x0000000c0d0e7389 */ /* 0x0002a400000c000b */
[----:B-12---:R-:W-:Y:S01]  /*142a0*/  ENDCOLLECTIVE ;  /* 0x000000000000791b */ /* 0x006fe20003800000 */
.L_x_6564:
[----:B------:R-:W-:Y:S05]  /*142b0*/  BSYNC B0 ;  /* 0x0000000000007941 */ /* 0x000fea0003800000 */
.L_x_6563:
[----:B------:R-:W-:Y:S05]  /*142c0*/  BRA `(.L_x_6565) ;  /* 0xfffffff000fc7947 */ /* 0x000fea000383ffff */
.L_x_6539:
[----:B--2---:R2:W3:Y:S02]  /*142d0*/  SYNCS.PHASECHK.TRANS64.TRYWAIT P0, [R7+URZ+0x28820], R0 ;  /* 0x02882000070075a7 */ /* 0x0044e4000800017f */
[----:B---3--:R-:W-:Y:S05]  /*142e0*/  @!P0 NANOSLEEP.SYNCS 0x989680 ;  /* 0x009896800000895d */ /* 0x008fea0003900000 */
[----:B------:R-:W3:Y:S02]  /*142f0*/  @!P0 SYNCS.PHASECHK.TRANS64 P0, [R7+URZ+0x28820], R0 ;  /* 0x02882000070085a7 */ /* 0x000ee4000800007f */
[----:B---3--:R-:W-:Y:S05]  /*14300*/  @!P0 BRA `(.L_x_6539) ;  /* 0xfffffffc00f08947 */ /* 0x008fea000383ffff */
[----:B------:R-:W-:Y:S05]  /*14310*/  BRA `(.L_x_6566) ;  /* 0xfffffff4004c7947 */ /* 0x000fea000383ffff */
.L_x_6543:
[----:B--2---:R2:W3:Y:S02]  /*14320*/  SYNCS.PHASECHK.TRANS64.TRYWAIT P0, [R5+URZ], R4 ;  /* 0x00000004050075a7 */ /* 0x0044e4000800017f */
[----:B---3--:R-:W-:Y:S05]  /*14330*/  @!P0 NANOSLEEP.SYNCS 0x989680 ;  /* 0x009896800000895d */ /* 0x008fea0003900000 */
[----:B------:R-:W3:Y:S02]  /*14340*/  @!P0 SYNCS.PHASECHK.TRANS64 P0, [R5+URZ], R4 ;  /* 0x00000004050085a7 */ /* 0x000ee4000800007f */
[----:B---3--:R-:W-:Y:S05]  /*14350*/  @!P0 BRA `(.L_x_6543) ;  /* 0xfffffffc00f08947 */ /* 0x008fea000383ffff */
[----:B------:R-:W-:Y:S05]  /*14360*/  BRA `(.L_x_6567) ;  /* 0xfffffff400a07947 */ /* 0x000fea000383ffff */
.L_x_6544:
[----:B---3--:R3:W4:Y:S02]  /*14370*/  SYNCS.PHASECHK.TRANS64.TRYWAIT P0, [R3+URZ], R0 ;  /* 0x00000000030075a7 */ /* 0x008724000800017f */
[----:B----4-:R-:W-:Y:S05]  /*14380*/  @!P0 NANOSLEEP.SYNCS 0x989680 ;  /* 0x009896800000895d */ /* 0x010fea0003900000 */
[----:B------:R-:W4:Y:S02]  /*14390*/  @!P0 SYNCS.PHASECHK.TRANS64 P0, [R3+URZ], R0 ;  /* 0x00000000030085a7 */ /* 0x000f24000800007f */
[----:B----4-:R-:W-:Y:S05]  /*143a0*/  @!P0 BRA `(.L_x_6544) ;  /* 0xfffffffc00f08947 */ /* 0x010fea000383ffff */
[----:B------:R-:W-:Y:S05]  /*143b0*/  BRA `(.L_x_6568) ;  /* 0xfffffff400947947 */ /* 0x000fea000383ffff */
.L_x_6546:
[----:B--2---:R2:W3:Y:S02]  /*143c0*/  SYNCS.PHASECHK.TRANS64.TRYWAIT P0, [R5+URZ], R4 ;  /* 0x00000004050075a7 */ /* 0x0044e4000800017f */
[----:B---3--:R-:W-:Y:S05]  /*143d0*/  @!P0 NANOSLEEP.SYNCS 0x989680 ;  /* 0x009896800000895d */ /* 0x008fea0003900000 */
[----:B------:R-:W3:Y:S02]  /*143e0*/  @!P0 SYNCS.PHASECHK.TRANS64 P0, [R5+URZ], R4 ;  /* 0x00000004050085a7 */ /* 0x000ee4000800007f */
[----:B---3--:R-:W-:Y:S05]  /*143f0*/  @!P0 BRA `(.L_x_6546) ;  /* 0xfffffffc00f08947 */ /* 0x008fea000383ffff */
[----:B------:R-:W-:Y:S05]  /*14400*/  BRA `(.L_x_6569) ;  /* 0xfffffff400987947 */ /* 0x000fea000383ffff */
.L_x_6570:
        /* <DEDUP_REMOVED lines=15> */
.L_x_12770:


//--------------------- .text._ZN7cutlass13device_kernelIN5flash11enable_sm90INS1_16FlashAttnFwdSm90INS1_25CollectiveMainloopFwdSm90ILi2EN4cute5tupleIJNS5_1CILi1EEES8_S8_EEENS6_IJNS7_ILi128EEESA_SA_EEELi128ENS_6half_tEfNS_4arch4Sm90ELb0ELb1ELb1ELb1ELb0ELb0ELb0ELb1ELb1ELb0ELb0ELb0EEENS1_21CollectiveEpilogueFwdISB_S9_SC_SE_Li256ELb1ELb0ELb0ELb0EEENS1_36VarlenDynamicPersistentTileSchedulerILi128ELi128ELi256ELi32ELb0ELb0ELb1ELb1ELb0ELb1EEEEEEEEEvNT_6ParamsE --------------------------
	.section	.text._ZN7cutlass13device_kernelIN5flash11enable_sm90INS1_16FlashAttnFwdSm90INS1_25CollectiveMainloopFwdSm90ILi2EN4cute5tupleIJNS5_1CILi1EEES8_S8_EEENS6_IJNS7_ILi128EEESA_SA_EEELi128ENS_6half_tEfNS_4arch4Sm90ELb0ELb1ELb1ELb1ELb0ELb0ELb0ELb1ELb1ELb0ELb0ELb0EEENS1_21CollectiveEpilogueFwdISB_S9_SC_SE_Li256ELb1ELb0ELb0ELb0EEENS1_36VarlenDynamicPersistentTileSchedulerILi128ELi128ELi256ELi32ELb0ELb0ELb1ELb1ELb0ELb1EEEEEEEEEvNT_6ParamsE,"ax",@progbits
	.align	128
.text._ZN7cutlass13device_kernelIN5flash11enable_sm90INS1_16FlashAttnFwdSm90INS1_25CollectiveMainloopFwdSm90ILi2EN4cute5tupleIJNS5_1CILi1EEES8_S8_EEENS6_IJNS7_ILi128EEESA_SA_EEELi128ENS_6half_tEfNS_4arch4Sm90ELb0ELb1ELb1ELb1ELb0ELb0ELb0ELb1ELb1ELb0ELb0ELb0EEENS1_21CollectiveEpilogueFwdISB_S9_SC_SE_Li256ELb1ELb0ELb0ELb0EEENS1_36VarlenDynamicPersistentTileSchedulerILi128ELi128ELi256ELi32ELb0ELb0ELb1ELb1ELb0ELb1EEEEEEEEEvNT_6ParamsE:
        .type           _ZN7cutlass13device_kernelIN5flash11enable_sm90INS1_16FlashAttnFwdSm90INS1_25CollectiveMainloopFwdSm90ILi2EN4cute5tupleIJNS5_1CILi1EEES8_S8_EEENS6_IJNS7_ILi128EEESA_SA_EEELi128ENS_6half_tEfNS_4arch4Sm90ELb0ELb1ELb1ELb1ELb0ELb0ELb0ELb1ELb1ELb0ELb0ELb0EEENS1_21CollectiveEpilogueFwdISB_S9_SC_SE_Li256ELb1ELb0ELb0ELb0EEENS1_36VarlenDynamicPersistentTileSchedulerILi128ELi128ELi256ELi32ELb0ELb0ELb1ELb1ELb0ELb1EEEEEEEEEvNT_6ParamsE,@function
        .size           _ZN7cutlass13device_kernelIN5flash11enable_sm90INS1_16FlashAttnFwdSm90INS1_25CollectiveMainloopFwdSm90ILi2EN4cute5tupleIJNS5_1CILi1EEES8_S8_EEENS6_IJNS7_ILi128EEESA_SA_EEELi128ENS_6half_tEfNS_4arch4Sm90ELb0ELb1ELb1ELb1ELb0ELb0ELb0ELb1ELb1ELb0ELb0ELb0EEENS1_21CollectiveEpilogueFwdISB_S9_SC_SE_Li256ELb1ELb0ELb0ELb0EEENS1_36VarlenDynamicPersistentTileSchedulerILi128ELi128ELi256ELi32ELb0ELb0ELb1ELb1ELb0ELb1EEEEEEEEEvNT_6ParamsE,(.L_x_12771 - _ZN7cutlass13device_kernelIN5flash11enable_sm90INS1_16FlashAttnFwdSm90INS1_25CollectiveMainloopFwdSm90ILi2EN4cute5tupleIJNS5_1CILi1EEES8_S8_EEENS6_IJNS7_ILi128EEESA_SA_EEELi128ENS_6half_tEfNS_4arch4Sm90ELb0ELb1ELb1ELb1ELb0ELb0ELb0ELb1ELb1ELb0ELb0ELb0EEENS1_21CollectiveEpilogueFwdISB_S9_SC_SE_Li256ELb1ELb0ELb0ELb0EEENS1_36VarlenDynamicPersistentTileSchedulerILi128ELi128ELi256ELi32ELb0ELb0ELb1ELb1ELb0ELb1EEEEEEEEEvNT_6ParamsE)
        .other          _ZN7cutlass13device_kernelIN5flash11enable_sm90INS1_16FlashAttnFwdSm90INS1_25CollectiveMainloopFwdSm90ILi2EN4cute5tupleIJNS5_1CILi1EEES8_S8_EEENS6_IJNS7_ILi128EEESA_SA_EEELi128ENS_6half_tEfNS_4arch4Sm90ELb0ELb1ELb1ELb1ELb0ELb0ELb0ELb1ELb1ELb0ELb0ELb0EEENS1_21CollectiveEpilogueFwdISB_S9_SC_SE_Li256ELb1ELb0ELb0ELb0EEENS1_36VarlenDynamicPersistentTileSchedulerILi128ELi128ELi256ELi32ELb0ELb0ELb1ELb1ELb0ELb1EEEEEEEEEvNT_6ParamsE,@"STO_CUDA_ENTRY STV_DEFAULT"
_ZN7cutlass13device_kernelIN5flash11enable_sm90INS1_16FlashAttnFwdSm90INS1_25CollectiveMainloopFwdSm90ILi2EN4cute5tupleIJNS5_1CILi1EEES8_S8_EEENS6_IJNS7_ILi128EEESA_SA_EEELi128ENS_6half_tEfNS_4arch4Sm90ELb0ELb1ELb1ELb1ELb0ELb0ELb0ELb1ELb1ELb0ELb0ELb0EEENS1_21CollectiveEpilogueFwdISB_S9_SC_SE_Li256ELb1ELb0ELb0ELb0EEENS1_36VarlenDynamicPersistentTileSchedulerILi128ELi128ELi256ELi32ELb0ELb0ELb1ELb1ELb0ELb1EEEEEEEEEvNT_6ParamsE:
        /* <DEDUP_REMOVED lines=21> */
.L_x_6572:
[----:B------:R-:W-:Y:S05]  /*0150*/  BSYNC B0 ;  /* 0x0000000000007941 */ /* 0x000fea0003800000 */
.L_x_6571:
        /* <DEDUP_REMOVED lines=41> */
.L_x_6573:
        /* <DEDUP_REMOVED lines=22> */
.L_x_6574:
        /* <DEDUP_REMOVED lines=18> */
.L_x_6575:
        /* <DEDUP_REMOVED lines=22> */
.L_x_6576:
        /* <DEDUP_REMOVED lines=22> */
.L_x_6577:
[----:B------:R-:W-:Y:S01]  /*0930*/  PLOP3.LUT P0, PT, PT, PT, UP0, 0x80, 0x0 ;  /* 0x000000000000781c */ /* 0x000fe20003f0f008 */
[----:B------:R-:W-:Y:S01]  /*0940*/  UMOV UR36, 0x1 ;  /* 0x0000000100247882 */ /* 0x000fe20000000000 */
[----:B------:R-:W-:Y:S01]  /*0950*/  NOP ;  /* 0x0000000000007918 */ /* 0x000fe20000000000 */
[----:B------:R-:W-:Y:S01]  /*0960*/  USEL UR36, UR36, 0x2, !UP0 ;  /* 0x0000000224247887 */ /* 0x000fe2000c000000 */
[----:B------:R-:W-:Y:S01]  /*0970*/  ULDC.64 UR48, c[0x0][0x208] ;  /* 0x0000820000307ab9 */ /* 0x000fe20000000a00 */
[----:B012-4-:R-:W-:Y:S08]  /*0980*/  BAR.SYNC.DEFER_BLOCKING 0x0 ;  /* 0x0000000000007b1d */ /* 0x017ff00000010000 */
[----:B------:R-:W-:Y:S05]  /*0990*/  @!P0 BRA `(.L_x_6578) ;  /* 0x0000010c00ac8947 */ /* 0x000fea0003800000 */
.L_x_6579:
[----:B------:R-:W-:-:S08]  /*09a0*/  NOP ;  /* 0x0000000000007918 */ /* 0x000fd00000000000 */
[----:B------:R-:W0:Y:S02]  /*09b0*/  USETMAXREG.TRY_ALLOC.CTAPOOL UP0, 0xf0 ;  /* 0x000000f0000079c8 */ /* 0x000e240008000600 */
[----:B0-----:R-:W-:-:S13]  /*09c0*/  PLOP3.LUT P0, PT, PT, PT, UP0, 0x80, 0x0 ;  /* 0x000000000000781c */ /* 0x001fda0003f0f008 */
[----:B------:R-:W-:Y:S05]  /*09d0*/  @!P0 BRA `(.L_x_6579) ;  /* 0xfffffffc00f08947 */ /* 0x000fea000383ffff */
[----:B------:R-:W0:Y:S01]  /*09e0*/  S2R R2, SR_TID.X ;  /* 0x0000000000027919 */ /* 0x000e220000002100 */
        /* <DEDUP_REMOVED lines=13> */
[----:B------:R-:W-:Y:S01]  /*0ac0*/  VIADD R193, R2, 0xffffff80 ;  /* 0xffffff8002c17836 */ /* 0x000fe20000000000 */
[----:B------:R-:W-:Y:S01]  /*0ad0*/  R2UR UR6, R186 ;  /* 0x00000000ba0672ca */ /* 0x000fe200000e0000 */
[----:B------:R-:W-:Y:S01]  /*0ae0*/  ULOP3.LUT UR45, UR36, 0x1, URZ, 0xfc, !UPT ;  /* 0x00000001242d7892 */ /* 0x000fe2000f8efc3f */
[----:B------:R-:W-:Y:S01]  /*0af0*/  R2UR UR5, R187 ;  /* 0x00000000bb0572ca */ /* 0x000fe200000e0000 */
[----:B------:R-:W-:Y:S01]  /*0b00*/  UMOV UR44, URZ ;  /* 0x0000003f002c7c82 */ /* 0x000fe20008000000 */
[----:B------:R-:W-:Y:S01]  /*0b10*/  SHF.R.S32.HI R0, RZ, 0x1f, R193 ;  /* 0x0000001fff007819 */ /* 0x000fe200000114c1 */
[----:B------:R-:W-:Y:S01]  /*0b20*/  UMOV UR43, URZ ;  /* 0x0000003f002b7c82 */ /* 0x000fe20008000000 */
[----:B------:R-:W-:Y:S02]  /*0b30*/  UMOV UR42, URZ ;  /* 0x0000003f002a7c82 */ /* 0x000fe40008000000 */
[CC--:B------:R-:W-:Y:S02]  /*0b40*/  LEA.HI R2, R0.reuse, R193.reuse, RZ, 0x7 ;  /* 0x000000c100027211 */ /* 0x0c0fe400078f38ff */
[----:B------:R-:W-:-:S02]  /*0b50*/  LEA.HI R3, R0, R193, RZ, 0x4 ;  /* 0x000000c100037211 */ /* 0x000fc400078f20ff */
        /* <DEDUP_REMOVED lines=9> */
[--C-:B------:R-:W-:Y:S02]  /*0bf0*/  SHF.R.S32.HI R5, RZ, 0x2, R7.reuse ;  /* 0x00000002ff057819 */ /* 0x100fe40000011407 */
        /* <DEDUP_REMOVED lines=9> */
[----:B------:R-:W-:Y:S01]  /*0c90*/  SHF.R.S32.HI R6, RZ, 0x4, R3 ;  /* 0x00000004ff067819 */ /* 0x000fe20000011403 */
[----:B------:R-:W-:Y:S01]  /*0ca0*/  IMAD.SHL.U32 R5, R4, 0x20, RZ ;  /* 0x0000002004057824 */ /* 0x000fe200078e00ff */
[C---:B------:R-:W-:Y:S01]  /*0cb0*/  LOP3.LUT R4, R3.reuse, 0x3fffff0, RZ, 0xc0, !PT ;  /* 0x03fffff003047812 */ /* 0x040fe200078ec0ff */
[----:B------:R-:W-:Y:S01]  /*0cc0*/  IMAD R9, R8, 0x10, R9 ;  /* 0x0000001008097824 */ /* 0x000fe200078e0209 */
[----:B------:R-:W-:-:S02]  /*0cd0*/  LEA.HI R3, R3, R6, RZ, 0x1 ;  /* 0x0000000603037211 */ /* 0x000fc400078f08ff */
[----:B------:R-:W-:Y:S01]  /*0ce0*/  LOP3.LUT R5, R5, 0xfffffc00, RZ, 0xc0, !PT ;  /* 0xfffffc0005057812 */ /* 0x000fe200078ec0ff */
[----:B------:R-:W-:Y:S01]  /*0cf0*/  IMAD.IADD R4, R193, 0x1, -R4 ;  /* 0x00000001c1047824 */ /* 0x000fe200078e0a04 */
[----:B------:R-:W-:Y:S01]  /*0d00*/  LOP3.LUT R3, R3, 0x1ffffffe, RZ, 0xc0, !PT ;  /* 0x1ffffffe03037812 */ /* 0x000fe200078ec0ff */
[----:B------:R-:W-:Y:S01]  /*0d10*/  IMAD R190, R190, 0x40, R9 ;  /* 0x00000040bebe7824 */ /* 0x000fe200078e0209 */
[----:B------:R-:W-:Y:S01]  /*0d20*/  LOP3.LUT R2, R0, 0x1ffffff8, RZ, 0xc0, !PT ;  /* 0x1ffffff800027812 */ /* 0x000fe200078ec0ff */
[----:B------:R-:W-:Y:S01]  /*0d30*/  IMAD R4, R4, 0x40, R5 ;  /* 0x0000004004047824 */ /* 0x000fe200078e0205 */
[----:B------:R-:W-:Y:S01]  /*0d40*/  SHF.R.S32.HI R22, RZ, 0x3, R0 ;  /* 0x00000003ff167819 */ /* 0x000fe20000011400 */
[----:B------:R-:W-:Y:S02]  /*0d50*/  IMAD.IADD R3, R6, 0x1, -R3 ;  /* 0x0000000106037824 */ /* 0x000fe400078e0a03 */
[----:B------:R-:W-:Y:S02]  /*0d60*/  IMAD.IADD R2, R193, 0x1, -R2 ;  /* 0x00000001c1027824 */ /* 0x000fe400078e0a02 */
[----:B------:R-:W-:-:S02]  /*0d70*/  IMAD R192, R3, 0x8, R4 ;  /* 0x0000000803c07824 */ /* 0x000fc400078e0204 */
[----:B------:R-:W-:-:S07]  /*0d80*/  IMAD.SHL.U32 R19, R2, 0x8, RZ ;  /* 0x0000000802137824 */ /* 0x000fce00078e00ff */
.L_x_6679:
[----:B------:R-:W-:Y:S01]  /*0d90*/  ULDC.64 UR8, c[0x0][0xa28] ;  /* 0x00028a0000087ab9 */ /* 0x000fe20000000a00 */
[----:B0-----:R-:W0:Y:S01]  /*0da0*/  LDC R18, c[0x0][0x288] ;  /* 0x0000a200ff127b82 */ /* 0x001e220000000800 */
[----:B------:R-:W-:Y:S01]  /*0db0*/  UISETP.NE.U32.AND UP0, UPT, UR8, URZ, UPT ;  /* 0x0000003f0800728c */ /* 0x000fe2000bf05070 */
[----:B----45:R-:W-:-:S03]  /*0dc0*/  IMAD.MOV.U32 R6, RZ, RZ, RZ ;  /* 0x000000ffff067224 */ /* 0x030fc600078e00ff */
[----:B------:R-:W-:-:S03]  /*0dd0*/  UISETP.NE.AND.EX UP0, UPT, UR9, URZ, UPT, UP0 ;  /* 0x0000003f0900728c */ /* 0x000fc6000bf05300 */
[----:B------:R-:W-:Y:S01]  /*0de0*/  ULDC.64 UR8, c[0x0][0xa18] ;  /* 0x0002860000087ab9 */ /* 0x000fe20000000a00 */
[----:B-12---:R-:W1:Y:S01]  /*0df0*/  LDC.64 R8, c[0x0][0x3f8] ;  /* 0x0000fe00ff087b82 */ /* 0x006e620000000a00 */
        /* <DEDUP_REMOVED lines=8> */
[----:B------:R-:W-:Y:S01]  /*0e80*/  IMAD.U32 R2, RZ, RZ, UR8 ;  /* 0x00000008ff027e24 */ /* 0x000fe2000f8e00ff */
[----:B---3--:R-:W3:Y:S01]  /*0e90*/  LDC R17, c[0x0][0x2e0] ;  /* 0x0000b800ff117b82 */ /* 0x008ee20000000800 */
[----:B------:R-:W-:Y:S01]  /*0ea0*/  IMAD.U32 R3, RZ, RZ, UR9 ;  /* 0x00000009ff037e24 */ /* 0x000fe2000f8e00ff */
[----:B------:R-:W-:-:S04]  /*0eb0*/  @UP1 UIMAD.WIDE UR8, UR5, 0x4, UR10 ;  /* 0x00000004050818a5 */ /* 0x000fc8000f8e020a */
[----:B------:R4:W5:Y:S02]  /*0ec0*/  @P0 LDG.E R6, desc[UR48][R2.64] ;  /* 0x0000003002060981 */ /* 0x000964000c1e1900 */
[----:B------:R-:W-:Y:S02]  /*0ed0*/  IMAD.U32 R4, RZ, RZ, UR8 ;  /* 0x00000008ff047e24 */ /* 0x000fe4000f8e00ff */
[----:B------:R-:W-:Y:S01]  /*0ee0*/  IMAD.U32 R5, RZ, RZ, UR9 ;  /* 0x00000009ff057e24 */ /* 0x000fe2000f8e00ff */
[----:B------:R-:W-:-:S04]  /*0ef0*/  ULDC.64 UR8, c[0x0][0xa20] ;  /* 0x0002880000087ab9 */ /* 0x000fc80000000a00 */
[----:B0-----:R4:W5:Y:S01]  /*0f00*/  @P2 LDG.E R18, desc[UR48][R4.64] ;  /* 0x0000003004122981 */ /* 0x001962000c1e1900 */
[----:B-1----:R-:W-:Y:S01]  /*0f10*/  ISETP.NE.U32.AND P0, PT, R8, RZ, PT ;  /* 0x000000ff0800720c */ /* 0x002fe20003f05070 */
[----:B------:R-:W-:Y:S01]  /*0f20*/  UMOV UR37, UR6 ;  /* 0x0000000600257c82 */ /* 0x000fe20008000000 */
[----:B------:R-:W-:Y:S02]  /*0f30*/  ISETP.NE.U32.AND P1, PT, RZ, UR8, PT ;  /* 0x00000008ff007c0c */ /* 0x000fe4000bf25070 */
[----:B------:R-:W-:Y:S02]  /*0f40*/  ISETP.NE.AND.EX P0, PT, R9, RZ, PT, P0 ;  /* 0x000000ff0900720c */ /* 0x000fe40003f05300 */
[----:B------:R-:W-:Y:S02]  /*0f50*/  ISETP.NE.AND.EX P1, PT, RZ, UR9, PT, P1 ;  /* 0x00000009ff007c0c */ /* 0x000fe4000bf25310 */
[----:B--2---:R-:W-:Y:S01]  /*0f60*/  SEL R0, R0, 0x1, P0 ;  /* 0x0000000100007807 */ /* 0x004fe20000000000 */
[----:B----4-:R-:W-:Y:S10]  /*0f70*/  @P2 BRA `(.L_x_6580) ;  /* 0x00000000002c2947 */ /* 0x010ff40003800000 */
[----:B------:R-:W-:Y:S02]  /*0f80*/  ULDC.64 UR6, c[0x0][0xa00] ;  /* 0x0002800000067ab9 */ /* 0x000fe40000000a00 */
[----:B------:R-:W-:-:S04]  /*0f90*/  ISETP.NE.U32.AND P0, PT, RZ, UR6, PT ;  /* 0x00000006ff007c0c */ /* 0x000fc8000bf05070 */
[----:B------:R-:W-:-:S13]  /*0fa0*/  ISETP.NE.AND.EX P0, PT, RZ, UR7, PT, P0 ;  /* 0x00000007ff007c0c */ /* 0x000fda000bf05300 */
[----:B------:R-:W-:Y:S05]  /*0fb0*/  @!P0 BRA `(.L_x_6580) ;  /* 0x00000000001c8947 */ /* 0x000fea0003800000 */
[----:B------:R-:W-:Y:S02]  /*0fc0*/  ULDC.64 UR6, c[0x0][0xa00] ;  /* 0x0002800000067ab9 */ /* 0x000fe40000000a00 */
[----:B------:R-:W-:-:S06]  /*0fd0*/  UIMAD.WIDE UR6, UR5, 0x4, UR6 ;  /* 0x00000004050678a5 */ /* 0x000fcc000f8e0206 */
[----:B------:R-:W-:Y:S02]  /*0fe0*/  IMAD.U32 R2, RZ, RZ, UR6 ;  /* 0x00000006ff027e24 */ /* 0x000fe4000f8e00ff */
[----:B------:R-:W-:-:S05]  /*0ff0*/  IMAD.U32 R3, RZ, RZ, UR7 ;  /* 0x00000007ff037e24 */ /* 0x000fca000f8e00ff */
[----:B-----5:R-:W2:Y:S04]  /*1000*/  LDG.E R18, desc[UR48][R2.64] ;  /* 0x0000003002127981 */ /* 0x020ea8000c1e1900 */
[----:B------:R-:W2:Y:S02]  /*1010*/  LDG.E R5, desc[UR48][R2.64+0x4] ;  /* 0x0000043002057981 */ /* 0x000ea4000c1e1900 */
[----:B--2---:R-:W-:-:S07]  /*1020*/  IMAD.IADD R18, R5, 0x1, -R18 ;  /* 0x0000000105127824 */ /* 0x004fce00078e0a12 */
.L_x_6580:
[----:B------:R-:W-:Y:S01]  /*1030*/  UMOV UR38, UR5 ;  /* 0x0000000500267c82 */ /* 0x000fe20008000000 */
[----:B---3--:R-:W-:Y:S02]  /*1040*/  IMAD R17, R0, R17, RZ ;  /* 0x0000001100117224 */ /* 0x008fe400078e02ff */
[----:B------:R-:W-:Y:S01]  /*1050*/  IMAD.MOV.U32 R188, RZ, RZ, R185 ;  /* 0x000000ffffbc7224 */ /* 0x000fe200078e00b9 */
[----:B------:R-:W-:Y:S06]  /*1060*/  @!P1 BRA `(.L_x_6581) ;  /* 0x0000000000189947 */ /* 0x000fec0003800000 */
[----:B------:R-:W-:Y:S02]  /*1070*/  ULDC.64 UR6, c[0x0][0xa20] ;  /* 0x0002880000067ab9 */ /* 0x000fe40000000a00 */
[----:B------:R-:W-:-:S06]  /*1080*/  UIMAD.WIDE UR4, UR5, 0x4, UR6 ;  /* 0x00000004050478a5 */ /* 0x000fcc000f8e0206 */
[----:B------:R-:W-:Y:S02]  /*1090*/  IMAD.U32 R2, RZ, RZ, UR4 ;  /* 0x00000004ff027e24 */ /* 0x000fe4000f8e00ff */
[----:B------:R-:W-:-:S05]  /*10a0*/  IMAD.U32 R3, RZ, RZ, UR5 ;  /* 0x00000005ff037e24 */ /* 0x000fca000f8e00ff */
[----:B------:R0:W5:Y:S01]  /*10b0*/  LDG.E R17, desc[UR48][R2.64] ;  /* 0x0000003002117981 */ /* 0x000162000c1e1900 */
[----:B------:R-:W-:Y:S05]  /*10c0*/  BRA `(.L_x_6582) ;  /* 0x00000000002c7947 */ /* 0x000fea0003800000 */
.L_x_6581:
        /* <DEDUP_REMOVED lines=8> */
[----:B------:R-:W2:Y:S04]  /*1150*/  LDG.E R17, desc[UR48][R2.64] ;  /* 0x0000003002117981 */ /* 0x000ea8000c1e1900 */
[----:B------:R-:W2:Y:S02]  /*1160*/  LDG.E R0, desc[UR48][R2.64+0x4] ;  /* 0x0000043002007981 */ /* 0x000ea4000c1e1900 */
[----:B--2---:R-:W-:-:S07]  /*1170*/  IMAD.IADD R17, R0, 0x1, -R17 ;  /* 0x0000000100117824 */ /* 0x004fce00078e0a11 */
.L_x_6582:
        /* <DEDUP_REMOVED lines=17> */
.L_x_6584:
[----:B------:R-:W-:-:S13]  /*1290*/  ISETP.NE.AND P0, PT, R9, 0x1, PT ;  /* 0x000000010900780c */ /* 0x000fda0003f05270 */
[----:B------:R-:W0:Y:S02]  /*12a0*/  @P0 LDC.64 R4, c[0x0][0x9e8] ;  /* 0x00027a00ff040b82 */ /* 0x000e240000000a00 */
[----:B0-----:R-:W-:-:S05]  /*12b0*/  @P0 IMAD.HI.U32 R4, R2, R4, RZ ;  /* 0x0000000402040227 */ /* 0x001fca00078e00ff */
[----:B------:R-:W-:-:S07]  /*12c0*/  @P0 SHF.R.U32.HI R2, RZ, R5, R4 ;  /* 0x00000005ff020219 */ /* 0x000fce0000011604 */
.L_x_6585:
[----:B------:R-:W-:-:S05]  /*12d0*/  IMAD R3, R2, R9, R9 ;  /* 0x0000000902037224 */ /* 0x000fca00078e0209 */
[----:B------:R-:W-:-:S07]  /*12e0*/  VIMNMX R0, R0, R3, PT ;  /* 0x0000000300007248 */ /* 0x000fce0003fe0100 */
.L_x_6583:
        /* <DEDUP_REMOVED lines=24> */
.L_x_6587:
[----:B------:R-:W-:-:S13]  /*1470*/  ISETP.NE.AND P0, PT, R9, 0x1, PT ;  /* 0x000000010900780c */ /* 0x000fda0003f05270 */
[----:B------:R-:W0:Y:S02]  /*1480*/  @P0 LDC.64 R2, c[0x0][0x9e8] ;  /* 0x00027a00ff020b82 */ /* 0x000e240000000a00 */
[----:B0-----:R-:W-:-:S05]  /*1490*/  @P0 IMAD.HI.U32 R0, R4, R2, RZ ;  /* 0x0000000204000227 */ /* 0x001fca00078e00ff */
[----:B------:R-:W-:-:S07]  /*14a0*/  @P0 SHF.R.U32.HI R4, RZ, R3, R0 ;  /* 0x00000003ff040219 */ /* 0x000fce0000011600 */
.L_x_6588:
[----:B------:R-:W-:-:S05]  /*14b0*/  IMAD R4, R4, R9, RZ ;  /* 0x0000000904047224 */ /* 0x000fca00078e02ff */
[----:B------:R-:W-:-:S13]  /*14c0*/  R2UR UR5, R4 ;  /* 0x00000000040572ca */ /* 0x000fda00000e0000 */
[----:B------:R-:W-:-:S04]  /*14d0*/  UISETP.LT.AND UP0, UPT, UR4, UR5, UPT ;  /* 0x000000050400728c */ /* 0x000fc8000bf01270 */
[----:B------:R-:W-:-:S12]  /*14e0*/  USEL UR4, UR4, UR5, !UP0 ;  /* 0x0000000504047287 */ /* 0x000fd8000c000000 */
.L_x_6586:
[----:B------:R-:W-:Y:S01]  /*14f0*/  USHF.R.S32.HI UR5, URZ, 0x1f, UR4 ;  /* 0x0000001f3f057899 */ /* 0x000fe20008011404 */
[----:B------:R-:W-:Y:S01]  /*1500*/  PLOP3.LUT P0, PT, PT, PT, PT, 0x80, 0x0 ;  /* 0x000000000000781c */ /* 0x000fe20003f0f070 */
[----:B------:R-:W-:Y:S01]  /*1510*/  IMAD.MOV.U32 R0, RZ, RZ, RZ ;  /* 0x000000ffff007224 */ /* 0x000fe200078e00ff */
[----:B------:R-:W-:Y:S01]  /*1520*/  CS2R R150, SRZ ;  /* 0x0000000000967805 */ /* 0x000fe2000001ff00 */
[----:B------:R-:W-:Y:S01]  /*1530*/  ULEA.HI UR5, UR5, UR4, URZ, 0x7 ;  /* 0x0000000405057291 */ /* 0x000fe2000f8f383f */
[----:B------:R-:W-:Y:S01]  /*1540*/  IMAD.MOV.U32 R2, RZ, RZ, RZ ;  /* 0x000000ffff027224 */ /* 0x000fe200078e00ff */
        /* <DEDUP_REMOVED lines=69> */
.L_x_6590:
[----:B------:R-:W-:Y:S01]  /*19a0*/  ULEA.HI UR4, UR44, UR44, URZ, 0x1 ;  /* 0x0000002c2c047291 */ /* 0x000fe2000f8f083f */
[----:B------:R-:W-:-:S03]  /*19b0*/  IMAD.U32 R2, RZ, RZ, UR45 ;  /* 0x0000002dff027e24 */ /* 0x000fc6000f8e00ff */
[----:B------:R-:W-:Y:S02]  /*19c0*/  ULOP3.LUT UR4, UR4, 0xfffffffe, URZ, 0xc0, !UPT ;  /* 0xfffffffe04047892 */ /* 0x000fe4000f8ec03f */
[----:B------:R-:W-:Y:S02]  /*19d0*/  ISETP.NE.AND P0, PT, R2, 0x3, PT ;  /* 0x000000030200780c */ /* 0x000fe40003f05270 */
[----:B------:R-:W-:-:S06]  /*19e0*/  UIADD3 UR4, UR44, -UR4, URZ ;  /* 0x800000042c047290 */ /* 0x000fcc000fffe03f */
[----:B------:R-:W-:-:S05]  /*19f0*/  IMAD.U32 R0, RZ, RZ, UR4 ;  /* 0x00000004ff007e24 */ /* 0x000fca000f8e00ff */
[----:B------:R-:W-:-:S04]  /*1a00*/  SHF.L.U32 R0, R0, 0x1f, RZ ;  /* 0x0000001f00007819 */ /* 0x000fc800000006ff */
[----:B------:R-:W0:Y:S02]  /*1a10*/  SYNCS.PHASECHK.TRANS64.TRYWAIT P1, [UR41+0x28800], R0 ;  /* 0x02880000ff0075a7 */ /* 0x000e240008020169 */
[----:B0-----:R-:W-:Y:S05]  /*1a20*/  @!P1 BRA `(.L_x_6591) ;  /* 0x0000014c00e89947 */ /* 0x001fea0003800000 */
.L_x_6774:
[----:B------:R-:W-:Y:S05]  /*1a30*/  @!P0 BRA `(.L_x_6592) ;  /* 0x0000000000048947 */ /* 0x000fea0003800000 */
[----:B------:R-:W-:Y:S01]  /*1a40*/  BPT.TRAP 0x1 ;  /* 0x000000040000795c */ /* 0x000fe20000300000 */
.L_x_6592:
[----:B------:R-:W-:Y:S02]  /*1a50*/  IMAD.U32 R7, RZ, RZ, UR42 ;  /* 0x0000002aff077e24 */ /* 0x000fe4000f8e00ff */
[----:B0-----:R-:W-:-:S03]  /*1a60*/  IMAD.U32 R0, RZ, RZ, UR43 ;  /* 0x0000002bff007e24 */ /* 0x001fc6000f8e00ff */
[----:B------:R-:W-:Y:S02]  /*1a70*/  LEA R7, R7, UR41, 0x3 ;  /* 0x0000002907077c11 */ /* 0x000fe4000f8e18ff */
[----:B------:R-:W-:-:S04]  /*1a80*/  SHF.L.U32 R0, R0, 0x1f, RZ ;  /* 0x0000001f00007819 */ /* 0x000fc800000006ff */
[----:B------:R0:W1:Y:S01]  /*1a90*/  SYNCS.PHASECHK.TRANS64.TRYWAIT P2, [R7+URZ+0x28830], R0 ;  /* 0x02883000070075a7 */ /* 0x000062000804017f */
[----:B------:R-:W-:Y:S05]  /*1aa0*/  @!P0 BRA `(.L_x_6593) ;  /* 0x0000000000048947 */ /* 0x000fea0003800000 */
[----:B------:R-:W-:Y:S01]  /*1ab0*/  BPT.TRAP 0x1 ;  /* 0x000000040000795c */ /* 0x000fe20000300000 */
.L_x_6593:
[----:B------:R-:W2:Y:S02]  /*1ac0*/  S2R R2, SR_TID.X ;  /* 0x0000000000027919 */ /* 0x000ea40000002100 */
[----:B--2---:R-:W-:Y:S01]  /*1ad0*/  LOP3.LUT P1, RZ, R2, 0x7f, RZ, 0xc0, !PT ;  /* 0x0000007f02ff7812 */ /* 0x004fe2000782c0ff */
[----:B-1----:R-:W-:-:S12]  /*1ae0*/  @P2 BRA `(.L_x_6594) ;  /* 0x0000000000082947 */ /* 0x002fd80003800000 */
[----:B------:R-:W1:Y:S02]  /*1af0*/  SYNCS.PHASECHK.TRANS64.TRYWAIT P2, [R7+URZ+0x28830], R0 ;  /* 0x02883000070075a7 */ /* 0x000e64000804017f */
[----:B-1----:R-:W-:Y:S05]  /*1b00*/  @!P2 BRA `(.L_x_6595) ;  /* 0x0000014c00c8a947 */ /* 0x002fea0003800000 */
.L_x_6594:
[----:B------:R-:W-:Y:S05]  /*1b10*/  WARPSYNC.ALL ;  /* 0x0000000000007948 */ /* 0x000fea0003800000 */
[----:B------:R-:W-:Y:S01]  /*1b20*/  UIADD3 UR4, UR41, 0x18400, URZ ;  /* 0x0001840029047890 */ /* 0x000fe2000fffe03f */
[----:B------:R-:W-:Y:S01]  /*1b30*/  WARPGROUP.ARRIVE ;  /* 0x00000000000079c5 */ /* 0x000fe20000000000 */
[----:B------:R-:W-:Y:S01]  /*1b40*/  ULOP3.LUT UR32, UR47, 0x10000, URZ, 0xfc, !UPT ;  /* 0x000100002f207892 */ /* 0x000fe2000f8efc3f */
[----:B------:R-:W-:Y:S01]  /*1b50*/  IMAD.MOV.U32 R5, RZ, RZ, -0x80 ;  /* 0xffffff80ff057424 */ /* 0x000fe200078e00ff */
[----:B------:R-:W-:Y:S01]  /*1b60*/  USHF.R.U32.HI UR4, URZ, 0x4, UR4 ;  /* 0x000000043f047899 */ /* 0x000fe20008011604 */
[----:B01----:R-:W-:Y:S01]  /*1b70*/  @!P1 VIADD R0, R7, 0x28840 ;  /* 0x0002884007009836 */ /* 0x003fe20000000000 */
[----:B------:R-:W-:Y:S01]  /*1b80*/  UMOV UR33, 0x40000040 ;  /* 0x4000004000217882 */ /* 0x000fe20000000000 */
[----:B------:R-:W-:Y:S01]  /*1b90*/  UMOV UR35, 0x40000040 ;  /* 0x4000004000237882 */ /* 0x000fe20000000000 */
[----:B------:R-:W-:Y:S01]  /*1ba0*/  ULOP3.LUT UR4, UR4, 0x3fff, URZ, 0xc0, !UPT ;  /* 0x00003fff04047892 */ /* 0x000fe2000f8ec03f */
[----:B------:R-:W-:Y:S01]  /*1bb0*/  IMAD R112, R88, R5, 0x80 ;  /* 0x0000008058707424 */ /* 0x000fe200078e0205 */
[----:B------:R-:W-:Y:S01]  /*1bc0*/  UMOV UR5, 0x40000040 ;  /* 0x4000004000057882 */ /* 0x000fe20000000000 */
[----:B------:R-:W-:Y:S01]  /*1bd0*/  UMOV UR7, 0x40000040 ;  /* 0x4000004000077882 */ /* 0x000fe20000000000 */
[----:B------:R-:W-:Y:S01]  /*1be0*/  ULOP3.LUT UR46, UR4, 0x10000, URZ, 0xfc, !UPT ;  /* 0x00010000042e7892 */ /* 0x000fe2000f8efc3f */
[----:B------:R-:W-:Y:S01]  /*1bf0*/  IMAD.IADD R5, R17, 0x1, R112 ;  /* 0x0000000111057824 */ /* 0x000fe200078e0270 */
[----:B------:R-:W-:Y:S01]  /*1c00*/  UIADD3 UR4, UR32, 0x2, URZ ;  /* 0x0000000220047890 */ /* 0x000fe2000fffe03f */
[----:B------:R-:W-:Y:S01]  /*1c10*/  @!P1 PRMT R0, RZ, 0x654, R0 ;  /* 0x00000654ff009816 */ /* 0x000fe20000000000 */
[----:B------:R-:W-:-:S02]  /*1c20*/  ULEA UR34, UR42, UR46, 0xb ;  /* 0x0000002e2a227291 */ /* 0x000fc4000f8e583f */
[----:B------:R-:W-:Y:S01]  /*1c30*/  UIADD3 UR8, UR32, 0x4, URZ ;  /* 0x0000000420087890 */ /* 0x000fe2000fffe03f */
[----:B------:R-:W-:Y:S01]  /*1c40*/  IADD3 R7, -R18, 0x1, R5 ;  /* 0x0000000112077810 */ /* 0x000fe20007ffe105 */
[----:B------:R-:W-:Y:S02]  /*1c50*/  UIADD3 UR6, UR34, 0x2, URZ ;  /* 0x0000000222067890 */ /* 0x000fe4000fffe03f */
[----:B------:R-:W-:Y:S01]  /*1c60*/  UIADD3 UR10, UR34, 0x4, URZ ;  /* 0x00000004220a7890 */ /* 0x000fe2000fffe03f */
[----:B------:R-:W-:Y:S02]  /*1c70*/  UMOV UR9, 0x40000040 ;  /* 0x4000004000097882 */ /* 0x000fe40000000000 */
[----:B------:R-:W-:Y:S01]  /*1c80*/  HGMMA.64x128x16.F32 R24, gdesc[UR32], RZ, !UPT, gsb0 ;  /* 0x01e00000201879f0 */ /* 0x000fe2000c0008ff */
[----:B------:R-:W-:Y:S01]  /*1c90*/  UMOV UR11, 0x40000040 ;  /* 0x40000040000b7882 */ /* 0x000fe20000000000 */
        /* <DEDUP_REMOVED lines=25> */
[----:B------:R-:W-:Y:S01]  /*1e30*/  UISETP.GE.AND UP0, UPT, UR7, 0x1, UPT ;  /* 0x000000010700788c */ /* 0x000fe2000bf06270 */
[----:B------:R-:W-:-:S05]  /*1e40*/  VIADD R114, R7, UR6 ;  /* 0x0000000607727c36 */ /* 0x000fca0008000000 */
[----:B------:R-:W-:Y:S01]  /*1e50*/  PLOP3.LUT P2, PT, PT, PT, UP0, 0x40, 0x0 ;  /* 0x000000000000781c */ /* 0x000fe20003f4e808 */
        /* <DEDUP_REMOVED lines=44> */
[----:B0-----:R-:W-:Y:S01]  /*2120*/  FMUL.FTZ R28, R39, UR10 ;  /* 0x0000000a271c7c20 */ /* 0x001fe20008410000 */
[----:B------:R-:W-:Y:S01]  /*2130*/  FMUL.FTZ R41, R41, UR10 ;  /* 0x0000000a29297c20 */ /* 0x000fe20008410000 */
        /* <DEDUP_REMOVED lines=14> */
[----:B0-----:R-:W-:Y:S01]  /*2220*/  FMUL.FTZ R32, R43, UR10 ;  /* 0x0000000a2b207c20 */ /* 0x001fe20008410000 */
        /* <DEDUP_REMOVED lines=13> */
[----:B----4-:R-:W-:Y:S01]  /*2300*/  FMUL.FTZ R33, R82, UR10 ;  /* 0x0000000a52217c20 */ /* 0x010fe20008410000 */
        /* <DEDUP_REMOVED lines=10> */
[----:B------:R-:W-:Y:S01]  /*23b0*/  FMUL.FTZ R77, R77, UR10 ;  /* 0x0000000a4d4d7c20 */ /* 0x000fe20008410000 */
[----:B------:R-:W-:Y:S01]  /*23c0*/  FMUL.FTZ R78, R78, UR10 ;  /* 0x0000000a4e4e7c20 */ /* 0x000fe20008410000 */
[----:B------:R-:W-:Y:S01]  /*23d0*/  FMUL.FTZ R80, R80, UR10 ;  /* 0x0000000a50507c20 */ /* 0x000fe20008410000 */
[----:B------:R-:W-:Y:S01]  /*23e0*/  FMUL.FTZ R84, R84, UR10 ;  /* 0x0000000a54547c20 */ /* 0x000fe20008410000 */
[----:B------:R4:W-:Y:S02]  /*23f0*/  @!P1 SYNCS.ARRIVE.TRANS64.RED.A1T0 RZ, [R0+URZ], RZ ;  /* 0x000000ff00ff99a7 */ /* 0x0009e4000810043f */
[----:B------:R5:W1:Y:S01]  /*2400*/  MUFU.TANH R106, R44 ;  /* 0x0000002c006a7308 */ /* 0x000a620000002400 */
[----:B0-----:R-:W-:Y:S01]  /*2410*/  FMUL.FTZ R40, R51, UR10 ;  /* 0x0000000a33287c20 */ /* 0x001fe20008410000 */
[----:B------:R-:W-:Y:S01]  /*2420*/  LEA R51, R88, 0xffffff80, 0x7 ;  /* 0xffffff8058337811 */ /* 0x000fe200078e38ff */
[----:B----4-:R-:W-:-:S05]  /*2430*/  IMAD R0, R185, 0x80, R190 ;  /* 0x00000080b9007824 */ /* 0x010fca00078e02be */
[----:B------:R0:W4:Y:S01]  /*2440*/  MUFU.TANH R102, R48 ;  /* 0x0000003000667308 */ /* 0x0001220000002400 */
[----:B-----5:R-:W-:Y:S01]  /*2450*/  FMUL.FTZ R44, R55, UR10 ;  /* 0x0000000a372c7c20 */ /* 0x020fe20008410000 */
[----:B------:R-:W-:-:S05]  /*2460*/  IMAD R55, R16, -0x2, R5 ;  /* 0xfffffffe10377824 */ /* 0x000fca00078e0205 */
[----:B------:R-:W-:Y:S01]  /*2470*/  VIADDMNMX R5, R0, R114, R55, PT ;  /* 0x0000007200057246 */ /* 0x000fe20003800137 */
[----:B------:R1:W1:Y:S01]  /*2480*/  MUFU.TANH R43, R70 ;  /* 0x00000046002b7308 */ /* 0x0002620000002400 */
[----:B0-----:R-:W-:Y:S01]  /*2490*/  FMUL.FTZ R48, R59, UR10 ;  /* 0x0000000a3b307c20 */ /* 0x001fe20008410000 */
[----:B------:R-:W-:-:S04]  /*24a0*/  VIADD R59, R7, UR47 ;  /* 0x0000002f073b7c36 */ /* 0x000fc80008000000 */
        /* <DEDUP_REMOVED lines=43> */
[----:B------:R0:W0:Y:S08]  /*2760*/  MUFU.TANH R27, R76 ;  /* 0x0000004c001b7308 */ /* 0x0000300000002400 */
[----:B------:R0:W0:Y:S08]  /*2770*/  MUFU.TANH R70, R77 ;  /* 0x0000004d00467308 */ /* 0x0000300000002400 */
[----:B------:R0:W0:Y:S08]  /*2780*/  MUFU.TANH R62, R78 ;  /* 0x0000004e003e7308 */ /* 0x0000300000002400 */
[----:B------:R-:W0:Y:S08]  /*2790*/  MUFU.TANH R29, R29 ;  /* 0x0000001d001d7308 */ /* 0x000e300000002400 */
[----:B------:R0:W0:Y:S08]  /*27a0*/  MUFU.TANH R39, R80 ;  /* 0x0000005000277308 */ /* 0x0000300000002400 */
[----:B------:R-:W0:Y:S08]  /*27b0*/  MUFU.TANH R81, R81 ;  /* 0x0000005100517308 */ /* 0x000e300000002400 */
[----:B------:R-:W0:Y:S08]  /*27c0*/  MUFU.TANH R33, R33 ;  /* 0x0000002100217308 */ /* 0x000e300000002400 */
[----:B------:R-:W0:Y:S08]  /*27d0*/  MUFU.TANH R31, R31 ;  /* 0x0000001f001f7308 */ /* 0x000e300000002400 */
[----:B------:R0:W0:Y:S08]  /*27e0*/  MUFU.TANH R47, R84 ;  /* 0x00000054002f7308 */ /* 0x0000300000002400 */
[----:B------:R-:W0:Y:S08]  /*27f0*/  MUFU.TANH R85, R85 ;  /* 0x0000005500557308 */ /* 0x000e300000002400 */
[----:B------:R-:W0:Y:S08]  /*2800*/  MUFU.TANH R35, R35 ;  /* 0x0000002300237308 */ /* 0x000e300000002400 */
[----:B------:R-:W0:Y:S01]  /*2810*/  MUFU.TANH R37, R37 ;  /* 0x0000002500257308 */ /* 0x000e220000002400 */
[----:B-1234-:R-:W-:Y:S05]  /*2820*/  @P2 BRA `(.L_x_6596) ;  /* 0x0000000000582947 */ /* 0x01efea0003800000 */
        /* <DEDUP_REMOVED lines=12> */
.L_x_6598:
[----:B------:R-:W-:-:S06]  /*28f0*/  UISETP.NE.AND UP1, UPT, UR7, 0x1, UPT ;  /* 0x000000010700788c */ /* 0x000fcc000bf25270 */
[----:B------:R-:W-:-:S05]  /*2900*/  PLOP3.LUT P2, PT, PT, PT, UP1, 0x80, 0x0 ;  /* 0x000000000000781c */ /* 0x000fca0003f4f018 */
[----:B------:R-:W-:-:S08]  /*2910*/  @UP1 ULDC.64 UR10, c[0x0][0x9e8] ;  /* 0x00027a00000a1ab9 */ /* 0x000fd00000000a00 */
[----:B------:R-:W-:-:S05]  /*2920*/  @P2 IMAD.HI.U32 R9, R4, UR10, RZ ;  /* 0x0000000a04092c27 */ /* 0x000fca000f8e00ff */
[----:B------:R-:W-:-:S07]  /*2930*/  @P2 SHF.R.U32.HI R4, RZ, UR11, R9 ;  /* 0x0000000bff042c19 */ /* 0x000fce0008011609 */
.L_x_6599:
[----:B------:R-:W-:Y:S05]  /*2940*/  BSYNC B0 ;  /* 0x0000000000007941 */ /* 0x000fea0003800000 */
.L_x_6597:
[----:B------:R-:W-:-:S04]  /*2950*/  IMAD R9, R4, UR7, -R51 ;  /* 0x0000000704097c24 */ /* 0x000fc8000f8e0a33 */
[----:B------:R-:W-:-:S05]  /*2960*/  IMAD R4, R16, -0x2, R9 ;  /* 0xfffffffe10047824 */ /* 0x000fca00078e0209 */
[----:B------:R-:W-:Y:S02]  /*2970*/  VIMNMX R7, R7, R4, !PT ;  /* 0x0000000407077248 */ /* 0x000fe40007fe0100 */
[----:B------:R-:W-:-:S07]  /*2980*/  VIADDMNMX R5, R4, UR7, R5, PT ;  /* 0x0000000704057c46 */ /* 0x000fce000b800105 */
.L_x_6596:
[C---:B------:R-:W-:Y:S02]  /*2990*/  ISETP.GE.AND P2, PT, R112.reuse, 0x2, PT ;  /* 0x000000027000780c */ /* 0x040fe40003f46270 */
[C---:B------:R-:W-:Y:S02]  /*29a0*/  ISETP.GE.AND P5, PT, R112.reuse, 0xa, PT ;  /* 0x0000000a7000780c */ /* 0x040fe40003fa6270 */
[----:B------:R-:W-:Y:S02]  /*29b0*/  ISETP.GT.AND P3, PT, R7, 0x1, !P2 ;  /* 0x000000010700780c */ /* 0x000fe40005764270 */
[----:B------:R-:W-:Y:S02]  /*29c0*/  ISETP.GE.AND P4, PT, R112, 0x9, PT ;  /* 0x000000097000780c */ /* 0x000fe40003f86270 */
[----:B------:R-:W-:Y:S02]  /*29d0*/  ISETP.LT.OR P3, PT, R5, 0x2, P3 ;  /* 0x000000020500780c */ /* 0x000fe40001f61670 */
[----:B0-----:R-:W-:-:S02]  /*29e0*/  P2R R63, PR, RZ, 0x10 ;  /* 0x00000010ff3f7803 */ /* 0x001fc40000000000 */
[----:B------:R-:W-:Y:S02]  /*29f0*/  FSEL R116, R25, -INF , !P3 ;  /* 0xff80000019747808 */ /* 0x000fe40005800000 */
[----:B------:R-:W-:Y:S02]  /*2a00*/  ISETP.GT.AND P3, PT, R7, 0x9, !P5 ;  /* 0x000000090700780c */ /* 0x000fe40006f64270 */
[----:B------:R-:W-:Y:S02]  /*2a10*/  P2R R25, PR, RZ, 0x20 ;  /* 0x00000020ff197803 */ /* 0x000fe40000000000 */
[----:B------:R-:W-:Y:S02]  /*2a20*/  ISETP.LT.OR P3, PT, R5, 0xa, P3 ;  /* 0x0000000a0500780c */ /* 0x000fe40001f61670 */
[----:B------:R-:W-:Y:S02]  /*2a30*/  ISETP.GT.AND P4, PT, R7, 0x8, !P4 ;  /* 0x000000080700780c */ /* 0x000fe40006784270 */
        /* <DEDUP_REMOVED lines=123> */
[----:B------:R-:W-:Y:S02]  /*31f0*/  ISETP.GE.AND P3, PT, R112, 0x71, PT ;  /* 0x000000717000780c */ /* 0x000fe40003f66270 */
[----:B------:R-:W-:Y:S02]  /*3200*/  IADD3 R27, R59, 0x8, R0 ;  /* 0x000000083b1b7810 */ /* 0x000fe40007ffe000 */
[----:B------:R-:W-:-:S04]  /*3210*/  ISETP.GT.AND P4, PT, R7, 0x70, !P3 ;  /* 0x000000700700780c */ /* 0x000fc80005f84270 */
[----:B------:R-:W-:-:S04]  /*3220*/  ISETP.LT.OR P4, PT, R5, 0x71, P4 ;  /* 0x000000710500780c */ /* 0x000fc80002781670 */
[----:B------:R-:W-:Y:S01]  /*3230*/  FSEL R68, R39, -INF , !P4 ;  /* 0xff80000027447808 */ /* 0x000fe20006000000 */
[----:B------:R-:W-:Y:S01]  /*3240*/  VIADD R39, R0, 0x8 ;  /* 0x0000000800277836 */ /* 0x000fe20000000000 */
[----:B------:R-:W-:-:S04]  /*3250*/  ISETP.GE.AND P4, PT, R112, 0x72, PT ;  /* 0x000000727000780c */ /* 0x000fc80003f86270 */
[----:B------:R-:W-:Y:S02]  /*3260*/  ISETP.GT.AND P5, PT, R7, 0x71, !P4 ;  /* 0x000000710700780c */ /* 0x000fe400067a4270 */
[----:B------:R-:W-:Y:S02]  /*3270*/  VIADDMNMX R39, R39, R114, R55, PT ;  /* 0x0000007227277246 */ /* 0x000fe40003800137 */
        /* <DEDUP_REMOVED lines=32> */
.L_x_6602:
[----:B------:R-:W-:-:S06]  /*3480*/  UISETP.NE.AND UP1, UPT, UR7, 0x1, UPT ;  /* 0x000000010700788c */ /* 0x000fcc000bf25270 */
[----:B------:R-:W-:-:S05]  /*3490*/  PLOP3.LUT P6, PT, PT, PT, UP1, 0x80, 0x0 ;  /* 0x000000000000781c */ /* 0x000fca0003fcf018 */
[----:B------:R-:W-:-:S08]  /*34a0*/  @UP1 ULDC.64 UR10, c[0x0][0x9e8] ;  /* 0x00027a00000a1ab9 */ /* 0x000fd00000000a00 */
[----:B------:R-:W-:Y:S01]  /*34b0*/  @P6 IMAD.HI.U32 R5, R3, UR10, RZ ;  /* 0x0000000a03056c27 */ /* 0x000fe2000f8e00ff */
[----:B------:R-:W-:-:S13]  /*34c0*/  PLOP3.LUT P6, PT, PT, PT, UP1, 0x80, 0x0 ;  /* 0x000000000000781c */ /* 0x000fda0003fcf018 */
[----:B------:R-:W-:-:S07]  /*34d0*/  @P6 SHF.R.U32.HI R3, RZ, UR11, R5 ;  /* 0x0000000bff036c19 */ /* 0x000fce0008011605 */
.L_x_6603:
[----:B------:R-:W-:Y:S05]  /*34e0*/  BSYNC B0 ;  /* 0x0000000000007941 */ /* 0x000fea0003800000 */
.L_x_6601:
[----:B------:R-:W-:-:S04]  /*34f0*/  IMAD R3, R3, UR7, -R51 ;  /* 0x0000000703037c24 */ /* 0x000fc8000f8e0a33 */
[----:B------:R-:W-:-:S05]  /*3500*/  IMAD R52, R16, -0x2, R3 ;  /* 0xfffffffe10347824 */ /* 0x000fca00078e0203 */
[----:B------:R-:W-:Y:S02]  /*3510*/  VIMNMX R27, R27, R52, !PT ;  /* 0x000000341b1b7248 */ /* 0x000fe40007fe0100 */
[----:B------:R-:W-:-:S07]  /*3520*/  VIADDMNMX R39, R52, UR7, R39, PT ;  /* 0x0000000734277c46 */ /* 0x000fce000b800127 */
.L_x_6600:
[----:B------:R-:W-:Y:S01]  /*3530*/  ISETP.GT.AND P2, PT, R27, 0x1, !P2 ;  /* 0x000000011b00780c */ /* 0x000fe20005744270 */
[----:B------:R-:W-:Y:S01]  /*3540*/  ULDC UR10, c[0x0][0x988] ;  /* 0x00026200000a7ab9 */ /* 0x000fe20000000800 */
[----:B------:R-:W-:Y:S01]  /*3550*/  ISETP.NE.AND P6, PT, R77, RZ, PT ;  /* 0x000000ff4d00720c */ /* 0x000fe20003fc5270 */
[----:B------:R-:W-:Y:S01]  /*3560*/  IMAD.U32 R7, RZ, RZ, UR10 ;  /* 0x0000000aff077e24 */ /* 0x000fe2000f8e00ff */
        /* <DEDUP_REMOVED lines=76> */
[----:B------:R-:W-:Y:S01]  /*3a30*/  ISETP.GT.AND P3, PT, R27, 0x70, !P3 ;  /* 0x000000701b00780c */ /* 0x000fe20005f64270 */
[----:B------:R-:W0:Y:S01]  /*3a40*/  SHFL.BFLY PT, R112, R3, 0x2, 0x1f ;  /* 0x0c401f0003707f89 */ /* 0x000e2200000e0000 */
[----:B------:R-:W-:Y:S02]  /*3a50*/  FSEL R38, R38, -INF , !P2 ;  /* 0xff80000026267808 */ /* 0x000fe40005000000 */
[----:B------:R-:W-:Y:S02]  /*3a60*/  ISETP.NE.AND P2, PT, R87, RZ, PT ;  /* 0x000000ff5700720c */ /* 0x000fe40003f45270 */
[C---:B------:R-:W-:Y:S02]  /*3a70*/  ISETP.GT.AND P4, PT, R27.reuse, 0x71, !P4 ;  /* 0x000000711b00780c */ /* 0x040fe40006784270 */
[----:B------:R-:W-:Y:S02]  /*3a80*/  ISETP.GT.AND P2, PT, R27, 0x31, !P2 ;  /* 0x000000311b00780c */ /* 0x000fe40005744270 */
[----:B------:R-:W-:-:S02]  /*3a90*/  ISETP.LT.OR P3, PT, R39, 0x71, P3 ;  /* 0x000000712700780c */ /* 0x000fc40001f61670 */
[----:B------:R-:W-:Y:S02]  /*3aa0*/  ISETP.LT.OR P2, PT, R39, 0x32, P2 ;  /* 0x000000322700780c */ /* 0x000fe40001741670 */
[----:B------:R-:W-:Y:S02]  /*3ab0*/  ISETP.GT.AND P5, PT, R27, 0x78, !P5 ;  /* 0x000000781b00780c */ /* 0x000fe40006fa4270 */
[----:B------:R-:W-:Y:S02]  /*3ac0*/  FSEL R40, R40, -INF , !P2 ;  /* 0xff80000028287808 */ /* 0x000fe40005000000 */
[----:B------:R-:W-:Y:S02]  /*3ad0*/  ISETP.NE.AND P2, PT, R49, RZ, PT ;  /* 0x000000ff3100720c */ /* 0x000fe40003f45270 */
[----:B------:R-:W-:Y:S02]  /*3ae0*/  ISETP.LT.OR P4, PT, R39, 0x72, P4 ;  /* 0x000000722700780c */ /* 0x000fe40002781670 */
[----:B------:R-:W-:-:S02]  /*3af0*/  ISETP.GT.AND P2, PT, R27, 0x38, !P2 ;  /* 0x000000381b00780c */ /* 0x000fc40005744270 */
[C---:B------:R-:W-:Y:S02]  /*3b00*/  ISETP.LT.OR P5, PT, R39.reuse, 0x79, P5 ;  /* 0x000000792700780c */ /* 0x040fe40002fa1670 */
[----:B------:R-:W-:Y:S02]  /*3b10*/  ISETP.LT.OR P2, PT, R39, 0x39, P2 ;  /* 0x000000392700780c */ /* 0x000fe40001741670 */
[----:B0-----:R-:W-:Y:S02]  /*3b20*/  FMNMX.FTZ R112, R3, R112, !PT ;  /* 0x0000007003707209 */ /* 0x001fe40007810000 */
[----:B------:R-:W-:Y:S02]  /*3b30*/  FSEL R42, R42, -INF , !P2 ;  /* 0xff8000002a2a7808 */ /* 0x000fe40005000000 */
[----:B------:R-:W-:Y:S01]  /*3b40*/  ISETP.GT.AND P2, PT, R27, 0x39, !P6 ;  /* 0x000000391b00780c */ /* 0x000fe20007744270 */
[----:B------:R-:W0:Y:S01]  /*3b50*/  SHFL.BFLY PT, R5, R112, 0x1, 0x1f ;  /* 0x0c201f0070057f89 */ /* 0x000e2200000e0000 */
[----:B------:R-:W-:-:S02]  /*3b60*/  ISETP.NE.AND P6, PT, R73, RZ, PT ;  /* 0x000000ff4900720c */ /* 0x000fc40003fc5270 */
[----:B------:R-:W-:-:S04]  /*3b70*/  ISETP.LT.OR P2, PT, R39, 0x3a, P2 ;  /* 0x0000003a2700780c */ /* 0x000fc80001741670 */
[----:B------:R-:W-:Y:S02]  /*3b80*/  FSEL R44, R44, -INF , !P2 ;  /* 0xff8000002c2c7808 */ /* 0x000fe40005000000 */
[----:B------:R-:W-:-:S04]  /*3b90*/  ISETP.NE.AND P2, PT, R53, RZ, PT ;  /* 0x000000ff3500720c */ /* 0x000fc80003f45270 */
[----:B------:R-:W-:-:S04]  /*3ba0*/  ISETP.GT.AND P2, PT, R27, 0x40, !P2 ;  /* 0x000000401b00780c */ /* 0x000fc80005744270 */
[----:B------:R-:W-:-:S04]  /*3bb0*/  ISETP.LT.OR P2, PT, R39, 0x41, P2 ;  /* 0x000000412700780c */ /* 0x000fc80001741670 */
[----:B------:R-:W-:Y:S02]  /*3bc0*/  FSEL R46, R46, -INF , !P2 ;  /* 0xff8000002e2e7808 */ /* 0x000fe40005000000 */
[----:B------:R-:W-:Y:S02]  /*3bd0*/  ISETP.NE.AND P2, PT, R56, RZ, PT ;  /* 0x000000ff3800720c */ /* 0x000fe40003f45270 */
[----:B0-----:R-:W-:Y:S02]  /*3be0*/  FMNMX.FTZ R5, R112, R5, !PT ;  /* 0x0000000570057209 */ /* 0x001fe40007810000 */
        /* <DEDUP_REMOVED lines=36> */
[----:B------:R-:W-:Y:S01]  /*3e30*/  ISETP.NE.AND P6, PT, R9, RZ, PT ;  /* 0x000000ff0900720c */ /* 0x000fe20003fc5270 */
[----:B------:R-:W-:Y:S01]  /*3e40*/  FMUL.FTZ R9, R5, R7 ;  /* 0x0000000705097220 */ /* 0x000fe20000410000 */
        /* <DEDUP_REMOVED lines=9> */
[-CC-:B------:R-:W-:Y:S01]  /*3ee0*/  FFMA.FTZ R45, R96, R7.reuse, -R43.reuse ;  /* 0x00000007602d7223 */ /* 0x180fe2000001082b */
        /* <DEDUP_REMOVED lines=10> */
[--C-:B------:R-:W-:Y:S01]  /*3f90*/  FFMA.FTZ R182, R182, R7, -R43.reuse ;  /* 0x00000007b6b67223 */ /* 0x100fe2000001082b */
[----:B------:R-:W-:Y:S01]  /*3fa0*/  ISETP.LT.OR P2, PT, R39, 0x6a, P2 ;  /* 0x0000006a2700780c */ /* 0x000fe20001741670 */
[----:B------:R-:W-:Y:S01]  /*3fb0*/  MUFU.EX2 R180, R180 ;  /* 0x000000b400b47308 */ /* 0x000fe20000000800 */
[----:B------:R-:W-:Y:S01]  /*3fc0*/  FMNMX.FTZ R11, R14, R11, !PT ;  /* 0x0000000b0e0b7209 */ /* 0x000fe20007810000 */
[-CC-:B------:R-:W-:Y:S01]  /*3fd0*/  FFMA.FTZ R9, R118, R7.reuse, -R43.reuse ;  /* 0x0000000776097223 */ /* 0x180fe2000001082b */
[----:B------:R-:W-:Y:S01]  /*3fe0*/  FSEL R96, R29, -INF , !P2 ;  /* 0xff8000001d607808 */ /* 0x000fe20005000000 */
[--C-:B------:R-:W-:Y:S01]  /*3ff0*/  FFMA.FTZ R29, R92, R7, -R43.reuse ;  /* 0x000000075c1d7223 */ /* 0x100fe2000001082b */
[----:B------:R-:W-:Y:S01]  /*4000*/  FMNMX.FTZ R13, R20, R11, !PT ;  /* 0x0000000b140d7209 */ /* 0x000fe20007810000 */
[--C-:B------:R-:W-:Y:S01]  /*4010*/  FFMA.FTZ R176, R176, R7, -R43.reuse ;  /* 0x00000007b0b07223 */ /* 0x100fe2000001082b */
[----:B------:R-:W-:Y:S01]  /*4020*/  FSEL R94, R33, -INF , !P3 ;  /* 0xff800000215e7808 */ /* 0x000fe20005800000 */
[----:B------:R0:W-:Y:S01]  /*4030*/  MUFU.EX2 R11, R21 ;  /* 0x00000015000b7308 */ /* 0x0001e20000000800 */
[----:B------:R-:W-:Y:S01]  /*4040*/  FMNMX.FTZ R13, R24, R13, !PT ;  /* 0x0000000d180d7209 */ /* 0x000fe20007810000 */
[-CC-:B------:R-:W-:Y:S01]  /*4050*/  FFMA.FTZ R33, R86, R7.reuse, -R43.reuse ;  /* 0x0000000756217223 */ /* 0x180fe2000001082b */
[----:B------:R-:W-:Y:S01]  /*4060*/  ISETP.GT.AND P6, PT, R27, 0x79, !P6 ;  /* 0x000000791b00780c */ /* 0x000fe200077c4270 */
[--C-:B------:R-:W-:Y:S01]  /*4070*/  FFMA.FTZ R178, R178, R7, -R43.reuse ;  /* 0x00000007b2b27223 */ /* 0x100fe2000001082b */
[----:B------:R-:W-:Y:S01]  /*4080*/  FMNMX.FTZ R13, R26, R13, !PT ;  /* 0x0000000d1a0d7209 */ /* 0x000fe20007810000 */
[--C-:B------:R-:W-:Y:S01]  /*4090*/  FFMA.FTZ R8, R8, R7, -R43.reuse ;  /* 0x0000000708087223 */ /* 0x100fe2000001082b */
[----:B------:R-:W-:Y:S01]  /*40a0*/  FSEL R98, R31, -INF , !P4 ;  /* 0xff8000001f627808 */ /* 0x000fe20006000000 */
[----:B------:R-:W1:Y:S01]  /*40b0*/  MUFU.EX2 R3, R3 ;  /* 0x0000000300037308 */ /* 0x000e620000000800 */
[----:B------:R-:W-:Y:S01]  /*40c0*/  FMNMX.FTZ R13, R28, R13, !PT ;  /* 0x0000000d1c0d7209 */ /* 0x000fe20007810000 */
[-CC-:B------:R-:W-:Y:S01]  /*40d0*/  FFMA.FTZ R172, R110, R7.reuse, -R43.reuse ;  /* 0x000000076eac7223 */ /* 0x180fe2000001082b */
[----:B------:R-:W-:Y:S01]  /*40e0*/  ISETP.LT.OR P6, PT, R39, 0x7a, P6 ;  /* 0x0000007a2700780c */ /* 0x000fe200037c1670 */
[--C-:B------:R-:W-:Y:S01]  /*40f0*/  FFMA.FTZ R108, R108, R7, -R43.reuse ;  /* 0x000000076c6c7223 */ /* 0x100fe2000001082b */
[----:B------:R-:W-:Y:S01]  /*4100*/  FMNMX.FTZ R15, R30, R13, !PT ;  /* 0x0000000d1e0f7209 */ /* 0x000fe20007810000 */
[--C-:B------:R-:W-:Y:S01]  /*4110*/  FFMA.FTZ R174, R106, R7, -R43.reuse ;  /* 0x000000076aae7223 */ /* 0x100fe2000001082b */
[----:B------:R-:W-:Y:S01]  /*4120*/  FSEL R92, R35, -INF , !P5 ;  /* 0xff800000235c7808 */ /* 0x000fe20006800000 */
        /* <DEDUP_REMOVED lines=13> */
[----:B0-----:R-:W-:Y:S01]  /*4200*/  FMNMX.FTZ R21, R38, R15, !PT ;  /* 0x0000000f26157209 */ /* 0x001fe20007810000 */
[-CC-:B------:R-:W-:Y:S01]  /*4210*/  FFMA.FTZ R74, R74, R7.reuse, -R43.reuse ;  /* 0x000000074a4a7223 */ /* 0x180fe2000001082b */
[--C-:B------:R-:W-:Y:S01]  /*4220*/  FFMA.FTZ R72, R72, R7, -R43.reuse ;  /* 0x0000000748487223 */ /* 0x100fe2000001082b */
[----:B------:R-:W-:Y:S01]  /*4230*/  MUFU.EX2 R182, R182 ;  /* 0x000000b600b67308 */ /* 0x000fe20000000800 */
[----:B------:R-:W-:Y:S01]  /*4240*/  FMNMX.FTZ R21, R40, R21, !PT ;  /* 0x0000001528157209 */ /* 0x000fe20007810000 */
[-CC-:B------:R-:W-:Y:S01]  /*4250*/  FFMA.FTZ R70, R70, R7.reuse, -R43.reuse ;  /* 0x0000000746467223 */ /* 0x180fe2000001082b */
[-CC-:B------:R-:W-:Y:S01]  /*4260*/  FFMA.FTZ R68, R68, R7.reuse, -R43.reuse ;  /* 0x0000000744447223 */ /* 0x180fe2000001082b */
[----:B------:R-:W-:Y:S01]  /*4270*/  FFMA.FTZ R4, R4, R7, -R43 ;  /* 0x0000000704047223 */ /* 0x000fe2000001082b */
[----:B------:R-:W-:Y:S01]  /*4280*/  FMNMX.FTZ R21, R42, R21, !PT ;  /* 0x000000152a157209 */ /* 0x000fe20007810000 */
[----:B-1----:R-:W-:Y:S01]  /*4290*/  FADD.FTZ R47, R180, R3 ;  /* 0x00000003b42f7221 */ /* 0x002fe20000010000 */
[----:B------:R-:W-:Y:S01]  /*42a0*/  F2FP.F16.F32.PACK_AB R180, R3, R180 ;  /* 0x000000b403b4723e */ /* 0x000fe200000000ff */
[----:B------:R0:W-:Y:S01]  /*42b0*/  MUFU.EX2 R27, R45 ;  /* 0x0000002d001b7308 */ /* 0x0001e20000000800 */
[----:B------:R-:W-:-:S04]  /*42c0*/  FMNMX.FTZ R21, R44, R21, !PT ;  /* 0x000000152c157209 */ /* 0x000fc80007810000 */
[----:B--2---:R-:W-:-:S03]  /*42d0*/  FMNMX.FTZ R25, R46, R21, !PT ;  /* 0x000000152e197209 */ /* 0x004fc60007810000 */
[----:B------:R-:W-:Y:S01]  /*42e0*/  MUFU.EX2 R9, R9 ;  /* 0x0000000900097308 */ /* 0x000fe20000000800 */
[----:B------:R-:W-:Y:S01]  /*42f0*/  FMNMX.FTZ R25, R48, R25, !PT ;  /* 0x0000001930197209 */ /* 0x000fe20007810000 */
[----:B0-----:R-:W-:-:S03]  /*4300*/  FFMA.FTZ R45, R6, R7, -R43 ;  /* 0x00000007062d7223 */ /* 0x001fc6000001082b */
[----:B------:R-:W-:-:S03]  /*4310*/  FMNMX.FTZ R25, R50, R25, !PT ;  /* 0x0000001932197209 */ /* 0x000fc60007810000 */
[----:B------:R-:W-:Y:S01]  /*4320*/  MUFU.EX2 R176, R176 ;  /* 0x000000b000b07308 */ /* 0x000fe20000000800 */
[----:B------:R-:W-:-:S04]  /*4330*/  FMNMX.FTZ R25, R58, R25, !PT ;  /* 0x000000193a197209 */ /* 0x000fc80007810000 */
[----:B------:R-:W-:-:S03]  /*4340*/  FMNMX.FTZ R41, R66, R25, !PT ;  /* 0x0000001942297209 */ /* 0x000fc60007810000 */
[----:B------:R0:W-:Y:S01]  /*4350*/  MUFU.EX2 R25, R100 ;  /* 0x0000006400197308 */ /* 0x0001e20000000800 */
[----:B------:R-:W-:-:S04]  /*4360*/  FMNMX.FTZ R41, R60, R41, !PT ;  /* 0x000000293c297209 */ /* 0x000fc80007810000 */
[----:B------:R-:W-:-:S03]  /*4370*/  FMNMX.FTZ R41, R56, R41, !PT ;  /* 0x0000002938297209 */ /* 0x000fc60007810000 */
[----:B------:R-:W-:Y:S01]  /*4380*/  MUFU.EX2 R178, R178 ;  /* 0x000000b200b27308 */ /* 0x000fe20000000800 */
[----:B------:R-:W-:Y:S02]  /*4390*/  FMNMX.FTZ R41, R64, R41, !PT ;  /* 0x0000002940297209 */ /* 0x000fe40007810000 */
[----:B0-----:R-:W-:Y:S02]  /*43a0*/  FSEL R100, R37, -INF , !P6 ;  /* 0xff80000025647808 */ /* 0x001fe40007000000 */
        /* <DEDUP_REMOVED lines=19> */
[----:B------:R-:W1:Y:S08]  /*44e0*/  MUFU.EX2 R33, R33 ;  /* 0x0000002100217308 */ /* 0x000e700000000800 */
[----:B------:R-:W-:Y:S08]  /*44f0*/  MUFU.EX2 R84, R84 ;  /* 0x0000005400547308 */ /* 0x000ff00000000800 */
[----:B------:R-:W-:Y:S01]  /*4500*/  MUFU.EX2 R35, R82 ;  /* 0x0000005200237308 */ /* 0x000fe20000000800 */
[----:B-1----:R-:W-:-:S02]  /*4510*/  F2FP.F16.F32.PACK_AB R166, R33, R90 ;  /* 0x0000005a21a6723e */ /* 0x002fc400000000ff */
[----:B0-----:R-:W-:-:S04]  /*4520*/  FMNMX.FTZ R6, R86, R29, !PT ;  /* 0x0000001d56067209 */ /* 0x001fc80007810000 */
[C---:B------:R-:W-:Y:S01]  /*4530*/  FSETP.NEU.FTZ.AND P2, PT, R6.reuse, -INF , PT ;  /* 0xff8000000600780b */ /* 0x040fe20003f5d000 */
[-C--:B------:R-:W-:Y:S01]  /*4540*/  FMUL.FTZ R29, R6, R7.reuse ;  /* 0x00000007061d7220 */ /* 0x080fe20000410000 */
[----:B------:R-:W-:Y:S04]  /*4550*/  MUFU.EX2 R80, R80 ;  /* 0x0000005000507308 */ /* 0x000fe80000000800 */
[----:B------:R-:W-:Y:S02]  /*4560*/  FSEL R43, R29, RZ, P2 ;  /* 0x000000ff1d2b7208 */ /* 0x000fe40001000000 */
[----:B------:R-:W-:Y:S02]  /*4570*/  PLOP3.LUT P2, PT, PT, PT, UP0, 0x40, 0x0 ;  /* 0x000000000000781c */ /* 0x000fe40003f4e808 */
        /* <DEDUP_REMOVED lines=8> */
[----:B------:R-:W-:Y:S01]  /*4600*/  MUFU.EX2 R2, R2 ;  /* 0x0000000200027308 */ /* 0x000fe20000000800 */
        /* <DEDUP_REMOVED lines=21> */
[-C--:B------:R-:W-:Y:S01]  /*4760*/  FFMA.FTZ R66, R66, R7.reuse, -R43 ;  /* 0x0000000742427223 */ /* 0x080fe2000001082b */
[----:B------:R-:W-:Y:S01]  /*4770*/  F2FP.F16.F32.PACK_AB R182, R9, R182 ;  /* 0x000000b609b6723e */ /* 0x000fe200000000ff */
[----:B------:R-:W2:Y:S01]  /*4780*/  MUFU.EX2 R183, R14 ;  /* 0x0000000e00b77308 */ /* 0x000ea20000000800 */
[----:B------:R-:W-:Y:S01]  /*4790*/  FADD.FTZ R8, R172, R47 ;  /* 0x0000002fac087221 */ /* 0x000fe20000010000 */
[----:B0-----:R-:W-:Y:S01]  /*47a0*/  FADD.FTZ R47, R2, R181 ;  /* 0x000000b5022f7221 */ /* 0x001fe20000010000 */
[-CC-:B------:R-:W-:Y:S01]  /*47b0*/  FFMA.FTZ R60, R60, R7.reuse, -R43.reuse ;  /* 0x000000073c3c7223 */ /* 0x180fe2000001082b */
[-CC-:B------:R-:W-:Y:S01]  /*47c0*/  FFMA.FTZ R56, R56, R7.reuse, -R43.reuse ;  /* 0x0000000738387223 */ /* 0x180fe2000001082b */
[----:B------:R-:W-:Y:S01]  /*47d0*/  FADD.FTZ R49, R15, R8 ;  /* 0x000000080f317221 */ /* 0x000fe20000010000 */
[-CC-:B------:R-:W-:Y:S01]  /*47e0*/  FFMA.FTZ R64, R64, R7.reuse, -R43.reuse ;  /* 0x0000000740407223 */ /* 0x180fe2000001082b */
[-C--:B------:R-:W-:Y:S01]  /*47f0*/  FFMA.FTZ R54, R54, R7.reuse, -R43 ;  /* 0x0000000736367223 */ /* 0x080fe2000001082b */
[----:B------:R-:W0:Y:S01]  /*4800*/  MUFU.EX2 R20, R20 ;  /* 0x0000001400147308 */ /* 0x000e220000000800 */
[----:B-1----:R-:W-:Y:S01]  /*4810*/  FADD.FTZ R8, R12, R47 ;  /* 0x0000002f0c087221 */ /* 0x002fe20000010000 */
[----:B------:R-:W-:Y:S01]  /*4820*/  FADD.FTZ R10, R174, R49 ;  /* 0x00000031ae0a7221 */ /* 0x000fe20000010000 */
[-CC-:B------:R-:W-:Y:S01]  /*4830*/  FFMA.FTZ R52, R52, R7.reuse, -R43.reuse ;  /* 0x0000000734347223 */ /* 0x180fe2000001082b */
[-CC-:B------:R-:W-:Y:S01]  /*4840*/  FFMA.FTZ R62, R62, R7.reuse, -R43.reuse ;  /* 0x000000073e3e7223 */ /* 0x180fe2000001082b */
[-CC-:B------:R-:W-:Y:S01]  /*4850*/  FFMA.FTZ R96, R96, R7.reuse, -R43.reuse ;  /* 0x0000000760607223 */ /* 0x180fe2000001082b */
[----:B------:R-:W-:Y:S01]  /*4860*/  FADD.FTZ R49, R21, R10 ;  /* 0x0000000a15317221 */ /* 0x000fe20000010000 */
[-C--:B------:R-:W-:Y:S01]  /*4870*/  FFMA.FTZ R94, R94, R7.reuse, -R43 ;  /* 0x000000075e5e7223 */ /* 0x080fe2000001082b */
[----:B------:R-:W1:Y:S01]  /*4880*/  MUFU.EX2 R177, R24 ;  /* 0x0000001800b17308 */ /* 0x000e620000000800 */
[----:B--2---:R-:W-:Y:S01]  /*4890*/  FADD.FTZ R47, R183, R8 ;  /* 0x00000008b72f7221 */ /* 0x004fe20000010000 */
[----:B------:R-:W-:Y:S01]  /*48a0*/  FADD.FTZ R10, R168, R49 ;  /* 0x00000031a80a7221 */ /* 0x000fe20000010000 */
[-CC-:B------:R-:W-:Y:S01]  /*48b0*/  FFMA.FTZ R98, R98, R7.reuse, -R43.reuse ;  /* 0x0000000762627223 */ /* 0x180fe2000001082b */
[----:B------:R-:W-:Y:S01]  /*48c0*/  F2FP.F16.F32.PACK_AB R181, R181, R2 ;  /* 0x00000002b5b5723e */ /* 0x000fe200000000ff */
[-C--:B------:R-:W-:Y:S01]  /*48d0*/  FFMA.FTZ R92, R92, R7.reuse, -R43 ;  /* 0x000000075c5c7223 */ /* 0x080fe2000001082b */
[----:B------:R-:W-:Y:S01]  /*48e0*/  FADD.FTZ R49, R25, R10 ;  /* 0x0000000a19317221 */ /* 0x000fe20000010000 */
[----:B------:R-:W-:Y:S01]  /*48f0*/  F2FP.F16.F32.PACK_AB R176, R11, R176 ;  /* 0x000000b00bb0723e */ /* 0x000fe200000000ff */
[----:B------:R-:W2:Y:S01]  /*4900*/  MUFU.EX2 R26, R26 ;  /* 0x0000001a001a7308 */ /* 0x000ea20000000800 */
[----:B0-----:R-:W-:Y:S01]  /*4910*/  FADD.FTZ R8, R20, R47 ;  /* 0x0000002f14087221 */ /* 0x001fe20000010000 */
[----:B------:R-:W-:Y:S01]  /*4920*/  FADD.FTZ R10, R170, R49 ;  /* 0x00000031aa0a7221 */ /* 0x000fe20000010000 */
[----:B------:R-:W-:Y:S01]  /*4930*/  FFMA.FTZ R43, R100, R7, -R43 ;  /* 0x00000007642b7223 */ /* 0x000fe2000001082b */
[----:B------:R-:W-:-:S02]  /*4940*/  F2FP.F16.F32.PACK_AB R178, R13, R178 ;  /* 0x000000b20db2723e */ /* 0x000fc400000000ff */
[----:B------:R-:W-:Y:S01]  /*4950*/  FADD.FTZ R49, R27, R10 ;  /* 0x0000000a1b317221 */ /* 0x000fe20000010000 */
[----:B------:R-:W-:Y:S01]  /*4960*/  F2FP.F16.F32.PACK_AB R172, R15, R172 ;  /* 0x000000ac0fac723e */ /* 0x000fe200000000ff */
[----:B------:R-:W0:Y:S01]  /*4970*/  MUFU.EX2 R179, R28 ;  /* 0x0000001c00b37308 */ /* 0x000e220000000800 */
[----:B-1----:R-:W-:Y:S01]  /*4980*/  FADD.FTZ R47, R177, R8 ;  /* 0x00000008b12f7221 */ /* 0x002fe20000010000 */
[----:B------:R-:W-:Y:S01]  /*4990*/  FADD.FTZ R10, R164, R49 ;  /* 0x00000031a40a7221 */ /* 0x000fe20000010000 */
[----:B------:R-:W-:Y:S02]  /*49a0*/  F2FP.F16.F32.PACK_AB R174, R21, R174 ;  /* 0x000000ae15ae723e */ /* 0x000fe400000000ff */
[----:B------:R-:W-:Y:S01]  /*49b0*/  F2FP.F16.F32.PACK_AB R168, R25, R168 ;  /* 0x000000a819a8723e */ /* 0x000fe200000000ff */
[----:B------:R-:W-:Y:S01]  /*49c0*/  FADD.FTZ R49, R31, R10 ;  /* 0x0000000a1f317221 */ /* 0x000fe20000010000 */
[----:B------:R-:W-:Y:S01]  /*49d0*/  F2FP.F16.F32.PACK_AB R170, R27, R170 ;  /* 0x000000aa1baa723e */ /* 0x000fe200000000ff */
[----:B------:R-:W1:Y:S01]  /*49e0*/  MUFU.EX2 R30, R30 ;  /* 0x0000001e001e7308 */ /* 0x000e620000000800 */
[----:B--2---:R-:W-:Y:S01]  /*49f0*/  FADD.FTZ R8, R26, R47 ;  /* 0x0000002f1a087221 */ /* 0x004fe20000010000 */
[----:B------:R-:W-:Y:S01]  /*4a00*/  FADD.FTZ R10, R90, R49 ;  /* 0x000000315a0a7221 */ /* 0x000fe20000010000 */
[----:B------:R-:W-:-:S02]  /*4a10*/  F2FP.F16.F32.PACK_AB R164, R31, R164 ;  /* 0x000000a41fa4723e */ /* 0x000fc400000000ff */
[----:B------:R-:W-:Y:S01]  /*4a20*/  F2FP.F16.F32.PACK_AB R160, R35, R84 ;  /* 0x0000005423a0723e */ /* 0x000fe200000000ff */
[----:B------:R-:W-:Y:S01]  /*4a30*/  FADD.FTZ R49, R33, R10 ;  /* 0x0000000a21317221 */ /* 0x000fe20000010000 */
[----:B------:R-:W-:Y:S01]  /*4a40*/  F2FP.F16.F32.PACK_AB R183, R183, R12 ;  /* 0x0000000cb7b7723e */ /* 0x000fe200000000ff */
[----:B------:R-:W2:Y:S01]  /*4a50*/  MUFU.EX2 R173, R32 ;  /* 0x0000002000ad7308 */ /* 0x000ea20000000800 */
[----:B0-----:R-:W-:Y:S01]  /*4a60*/  FADD.FTZ R47, R179, R8 ;  /* 0x00000008b32f7221 */ /* 0x001fe20000010000 */
[----:B------:R-:W-:Y:S01]  /*4a70*/  FADD.FTZ R10, R84, R49 ;  /* 0x00000031540a7221 */ /* 0x000fe20000010000 */
[----:B------:R-:W-:Y:S02]  /*4a80*/  F2FP.F16.F32.PACK_AB R177, R177, R20 ;  /* 0x00000014b1b1723e */ /* 0x000fe400000000ff */
[----:B------:R-:W-:Y:S01]  /*4a90*/  F2FP.F16.F32.PACK_AB R179, R179, R26 ;  /* 0x0000001ab3b3723e */ /* 0x000fe200000000ff */
[----:B------:R-:W-:Y:S02]  /*4aa0*/  FADD.FTZ R49, R35, R10 ;  /* 0x0000000a23317221 */ /* 0x000fe40000010000 */
[----:B------:R-:W0:Y:S01]  /*4ab0*/  MUFU.EX2 R34, R34 ;  /* 0x0000002200227308 */ /* 0x000e220000000800 */
[----:B-1----:R-:W-:Y:S01]  /*4ac0*/  FADD.FTZ R8, R30, R47 ;  /* 0x0000002f1e087221 */ /* 0x002fe20000010000 */
[----:B------:R-:W-:-:S06]  /*4ad0*/  FADD.FTZ R10, R80, R49 ;  /* 0x00000031500a7221 */ /* 0x000fcc0000010000 */
        /* <DEDUP_REMOVED lines=54> */
[----:B--2---:R-:W-:Y:S01]  /*4e40*/  FADD.FTZ R10, R4, R9 ;  /* 0x00000009040a7221 */ /* 0x004fe20000010000 */
[C---:B------:R-:W-:Y:S01]  /*4e50*/  F2FP.F16.F32.PACK_AB R154, R29.reuse, R4 ;  /* 0x000000041d9a723e */ /* 0x040fe200000000ff */
[----:B------:R-:W-:Y:S02]  /*4e60*/  VIADD R4, R88, 0xfffffffe ;  /* 0xfffffffe58047836 */ /* 0x000fe40000000000 */
[----:B------:R-:W-:-:S03]  /*4e70*/  FADD.FTZ R3, R29, R10 ;  /* 0x0000000a1d037221 */ /* 0x000fc60000010000 */
[----:B------:R-:W2:Y:S01]  /*4e80*/  MUFU.EX2 R157, R52 ;  /* 0x00000034009d7308 */ /* 0x000ea20000000800 */
[C---:B0-----:R-:W-:Y:S01]  /*4e90*/  FADD.FTZ R9, R163.reuse, R8 ;  /* 0x00000008a3097221 */ /* 0x041fe20000010000 */
[----:B------:R-:W-:-:S06]  /*4ea0*/  F2FP.F16.F32.PACK_AB R163, R163, R56 ;  /* 0x00000038a3a3723e */ /* 0x000fcc00000000ff */
[----:B------:R-:W0:Y:S01]  /*4eb0*/  MUFU.EX2 R62, R62 ;  /* 0x0000003e003e7308 */ /* 0x000e220000000800 */
[----:B-1----:R-:W-:Y:S01]  /*4ec0*/  FADD.FTZ R2, R54, R9 ;  /* 0x0000000936027221 */ /* 0x002fe20000010000 */
[----:B------:R-:W-:-:S04]  /*4ed0*/  IMAD.IADD R9, R17, 0x1, -R18 ;  /* 0x0000000111097824 */ /* 0x000fc800078e0a12 */
[----:B------:R-:W-:Y:S02]  /*4ee0*/  IMAD R8, R185, 0x80, R9 ;  /* 0x00000080b9087824 */ /* 0x000fe400078e0209 */
[----:B------:R-:W1:Y:S01]  /*4ef0*/  MUFU.EX2 R159, R96 ;  /* 0x00000060009f7308 */ /* 0x000e620000000800 */
[C---:B--2---:R-:W-:Y:S01]  /*4f00*/  FADD.FTZ R11, R157.reuse, R2 ;  /* 0x000000029d0b7221 */ /* 0x044fe20000010000 */
[----:B------:R-:W-:Y:S02]  /*4f10*/  F2FP.F16.F32.PACK_AB R157, R157, R54 ;  /* 0x000000369d9d723e */ /* 0x000fe400000000ff */
[----:B------:R-:W-:-:S04]  /*4f20*/  R2UR UR10, R8 ;  /* 0x00000000080a72ca */ /* 0x000fc800000e0000 */
[----:B------:R-:W2:Y:S01]  /*4f30*/  MUFU.EX2 R94, R94 ;  /* 0x0000005e005e7308 */ /* 0x000ea20000000800 */
[----:B0-----:R-:W-:-:S07]  /*4f40*/  FADD.FTZ R2, R62, R11 ;  /* 0x0000000b3e027221 */ /* 0x001fce0000010000 */
[----:B------:R-:W0:Y:S01]  /*4f50*/  MUFU.EX2 R153, R98 ;  /* 0x0000006200997308 */ /* 0x000e220000000800 */
[C---:B-1----:R-:W-:Y:S01]  /*4f60*/  FADD.FTZ R11, R159.reuse, R2 ;  /* 0x000000029f0b7221 */ /* 0x042fe20000010000 */
[----:B------:R-:W-:Y:S01]  /*4f70*/  UIADD3 UR6, UR10, UR6, URZ ;  /* 0x000000060a067290 */ /* 0x000fe2000fffe03f */
[----:B------:R-:W-:-:S05]  /*4f80*/  F2FP.F16.F32.PACK_AB R159, R159, R62 ;  /* 0x0000003e9f9f723e */ /* 0x000fca00000000ff */
[----:B------:R-:W1:Y:S01]  /*4f90*/  MUFU.EX2 R92, R92 ;  /* 0x0000005c005c7308 */ /* 0x000e620000000800 */
[----:B--2---:R-:W-:-:S07]  /*4fa0*/  FADD.FTZ R2, R94, R11 ;  /* 0x0000000b5e027221 */ /* 0x004fce0000010000 */
[----:B------:R-:W2:Y:S01]  /*4fb0*/  MUFU.EX2 R43, R43 ;  /* 0x0000002b002b7308 */ /* 0x000ea20000000800 */
[C---:B0-----:R-:W-:Y:S01]  /*4fc0*/  FADD.FTZ R11, R153.reuse, R2 ;  /* 0x00000002990b7221 */ /* 0x041fe20000010000 */
[----:B------:R-:W-:-:S03]  /*4fd0*/  F2FP.F16.F32.PACK_AB R153, R153, R94 ;  /* 0x0000005e9999723e */ /* 0x000fc600000000ff */
[----:B-1----:R-:W-:-:S04]  /*4fe0*/  FADD.FTZ R2, R92, R11 ;  /* 0x0000000b5c027221 */ /* 0x002fc80000010000 */
        /* <DEDUP_REMOVED lines=14> */
.L_x_6605:
[----:B------:R-:W-:-:S11]  /*50d0*/  UISETP.NE.AND UP1, UPT, UR7, 0x1, UPT ;  /* 0x000000010700788c */ /* 0x000fd6000bf25270 */
[----:B------:R-:W-:Y:S02]  /*50e0*/  @UP1 ULDC.64 UR18, c[0x0][0x9e8] ;  /* 0x00027a0000121ab9 */ /* 0x000fe40000000a00 */
[----:B------:R-:W-:-:S04]  /*50f0*/  UIMAD.WIDE.U32 UR10, UR14, UR18, URZ ;  /* 0x000000120e0a72a5 */ /* 0x000fc8000f8e003f */
[----:B------:R-:W-:-:S12]  /*5100*/  @UP1 USHF.R.U32.HI UR14, URZ, UR19, UR11 ;  /* 0x000000133f0e1299 */ /* 0x000fd8000801160b */
.L_x_6606:
[----:B------:R-:W-:-:S04]  /*5110*/  UIMAD UR7, UR14, UR7, UR7 ;  /* 0x000000070e0772a4 */ /* 0x000fc8000f8e0207 */
[----:B------:R-:W-:-:S04]  /*5120*/  UISETP.LT.AND UP1, UPT, UR6, UR7, UPT ;  /* 0x000000070600728c */ /* 0x000fc8000bf21270 */
[----:B------:R-:W-:-:S12]  /*5130*/  USEL UR6, UR6, UR7, UP1 ;  /* 0x0000000706067287 */ /* 0x000fd80008800000 */
.L_x_6604:
[----:B------:R-:W-:Y:S01]  /*5140*/  USHF.R.S32.HI UR7, URZ, 0x1f, UR6 ;  /* 0x0000001f3f077899 */ /* 0x000fe20008011406 */
[----:B------:R-:W-:Y:S02]  /*5150*/  CS2R R150, SRZ ;  /* 0x0000000000967805 */ /* 0x000fe4000001ff00 */
[----:B------:R-:W-:Y:S02]  /*5160*/  CS2R R148, SRZ ;  /* 0x0000000000947805 */ /* 0x000fe4000001ff00 */
        /* <DEDUP_REMOVED lines=38> */
[----:B------:R-:W-:Y:S01]  /*53d0*/  IMAD.MOV.U32 R151, RZ, RZ, RZ ;  /* 0x000000ffff977224 */ /* 0x000fe200078e00ff */
[----:B------:R-:W-:Y:S01]  /*53e0*/  ULDC UR52, c[0x0][0x9d8] ;  /* 0x0002760000347ab9 */ /* 0x000fe20000000800 */
[----:B------:R-:W-:Y:S01]  /*53f0*/  VIADD R13, R15, 0x8 ;  /* 0x000000080f0d7836 */ /* 0x000fe20000000000 */
[----:B------:R-:W-:-:S04]  /*5400*/  ULDC UR51, c[0x0][0x9e0] ;  /* 0x0002780000337ab9 */ /* 0x000fc80000000800 */
[----:B------:R-:W-:-:S07]  /*5410*/  LOP3.LUT R11, RZ, R13, RZ, 0x33, !PT ;  /* 0x0000000dff0b7212 */ /* 0x000fce00078e33ff */
.L_x_6624:
        /* <DEDUP_REMOVED lines=9> */
.L_x_6609:
[----:B------:R-:W-:Y:S01]  /*54b0*/  ULEA UR6, UR54, UR41, 0x3 ;  /* 0x0000002936067291 */ /* 0x000fe2000f8e183f */
[----:B------:R-:W-:-:S05]  /*54c0*/  IMAD.U32 R7, RZ, RZ, UR53 ;  /* 0x00000035ff077e24 */ /* 0x000fca000f8e00ff */
[----:B------:R-:W-:-:S04]  /*54d0*/  SHF.L.U32 R7, R7, 0x1f, RZ ;  /* 0x0000001f07077819 */ /* 0x000fc800000006ff */
[----:B------:R0:W1:Y:S01]  /*54e0*/  SYNCS.PHASECHK.TRANS64.TRYWAIT P2, [UR6+0x28830], R7 ;  /* 0x02883007ff0075a7 */ /* 0x0000620008040146 */
[----:B------:R-:W-:Y:S05]  /*54f0*/  @!P0 BRA `(.L_x_6610) ;  /* 0x0000000000048947 */ /* 0x000fea0003800000 */
[----:B------:R-:W-:Y:S01]  /*5500*/  BPT.TRAP 0x1 ;  /* 0x000000040000795c */ /* 0x000fe20000300000 */
.L_x_6610:
[----:B-1----:R-:W-:Y:S05]  /*5510*/  @P2 BRA `(.L_x_6608) ;  /* 0x0000000000082947 */ /* 0x002fea0003800000 */
[----:B------:R-:W1:Y:S02]  /*5520*/  SYNCS.PHASECHK.TRANS64.TRYWAIT P2, [UR6+0x28830], R7 ;  /* 0x02883007ff0075a7 */ /* 0x000e640008040146 */
[----:B-1----:R-:W-:Y:S05]  /*5530*/  @!P2 BRA `(.L_x_6611) ;  /* 0x000001140050a947 */ /* 0x002fea0003800000 */
.L_x_6608:
[----:B-1----:R-:W1:Y:S01]  /*5540*/  S2R R8, SR_TID.X ;  /* 0x0000000000087919 */ /* 0x002e620000002100 */
[----:B------:R-:W-:Y:S01]  /*5550*/  ULEA UR34, UR54, UR46, 0xb ;  /* 0x0000002e36227291 */ /* 0x000fe2000f8e583f */
[----:B------:R-:W-:Y:S01]  /*5560*/  UMOV UR35, 0x40000040 ;  /* 0x4000004000237882 */ /* 0x000fe20000000000 */
[----:B------:R-:W-:Y:S02]  /*5570*/  UMOV UR7, 0x40000040 ;  /* 0x4000004000077882 */ /* 0x000fe40000000000 */
[----:B------:R-:W-:Y:S02]  /*5580*/  UIADD3 UR6, UR34, 0x2, URZ ;  /* 0x0000000222067890 */ /* 0x000fe4000fffe03f */
        /* <DEDUP_REMOVED lines=12> */
[----:B-1----:R-:W-:-:S05]  /*5650*/  SHF.R.U32.HI R8, RZ, 0x7, R8 ;  /* 0x00000007ff087819 */ /* 0x002fca0000011608 */
[----:B0-----:R-:W-:-:S05]  /*5660*/  VIADD R7, R8, 0x8 ;  /* 0x0000000808077836 */ /* 0x001fca0000000000 */
[----:B------:R0:W-:Y:S06]  /*5670*/  BAR.SYNC.DEFER_BLOCKING R7, 0x100 ;  /* 0x000400070000751d */ /* 0x0001ec0000010000 */
        /* <DEDUP_REMOVED lines=24> */
[----:B0-----:R-:W-:Y:S05]  /*5800*/  @P3 BRA `(.L_x_6612) ;  /* 0x00000000002c3947 */ /* 0x001fea0003800000 */
[----:B------:R-:W-:Y:S05]  /*5810*/  @!P0 BRA `(.L_x_6613) ;  /* 0x0000000000048947 */ /* 0x000fea0003800000 */
[----:B------:R-:W-:Y:S01]  /*5820*/  BPT.TRAP 0x1 ;  /* 0x000000040000795c */ /* 0x000fe20000300000 */
.L_x_6613:
[----:B------:R-:W-:Y:S01]  /*5830*/  ULEA UR6, UR42, UR41, 0x3 ;  /* 0x000000292a067291 */ /* 0x000fe2000f8e183f */
[----:B------:R-:W-:-:S05]  /*5840*/  IMAD.U32 R7, RZ, RZ, UR43 ;  /* 0x0000002bff077e24 */ /* 0x000fca000f8e00ff */
[----:B------:R-:W-:-:S04]  /*5850*/  SHF.L.U32 R7, R7, 0x1f, RZ ;  /* 0x0000001f07077819 */ /* 0x000fc800000006ff */
[----:B------:R0:W1:Y:S01]  /*5860*/  SYNCS.PHASECHK.TRANS64.TRYWAIT P2, [UR6+0x28850], R7 ;  /* 0x02885007ff0075a7 */ /* 0x0000620008040146 */
[----:B------:R-:W-:Y:S05]  /*5870*/  @!P0 BRA `(.L_x_6614) ;  /* 0x0000000000048947 */ /* 0x000fea0003800000 */
[----:B------:R-:W-:Y:S01]  /*5880*/  BPT.TRAP 0x1 ;  /* 0x000000040000795c */ /* 0x000fe20000300000 */
.L_x_6614:
[----:B-1----:R-:W-:Y:S05]  /*5890*/  @P2 BRA `(.L_x_6612) ;  /* 0x0000000000082947 */ /* 0x002fea0003800000 */
[----:B------:R-:W1:Y:S02]  /*58a0*/  SYNCS.PHASECHK.TRANS64.TRYWAIT P2, [UR6+0x28850], R7 ;  /* 0x02885007ff0075a7 */ /* 0x000e640008040146 */
[----:B-1----:R-:W-:Y:S05]  /*58b0*/  @!P2 BRA `(.L_x_6615) ;  /* 0x000001100088a947 */ /* 0x002fea0003800000 */
.L_x_6612:
[----:B------:R-:W-:Y:S01]  /*58c0*/  UIADD3 UR6, UR41, 0x400, URZ ;  /* 0x0000040029067890 */ /* 0x000fe2000fffe03f */
[----:B------:R-:W-:Y:S01]  /*58d0*/  WARPGROUP.ARRIVE ;  /* 0x00000000000079c5 */ /* 0x000fe20000000000 */
[----:B------:R-:W-:-:S05]  /*58e0*/  UMOV UR7, 0x40000040 ;  /* 0x4000004000077882 */ /* 0x000fca0000000000 */
[----:B------:R-:W2:Y:S01]  /*58f0*/  S2R R184, SR_TID.X ;  /* 0x0000000000b87919 */ /* 0x000ea20000002100 */
[----:B------:R-:W-:Y:S01]  /*5900*/  USHF.R.U32.HI UR6, URZ, 0x4, UR6 ;  /* 0x000000043f067899 */ /* 0x000fe20008011606 */
[----:B------:R-:W-:Y:S01]  /*5910*/  FMUL.FTZ R20, R34, UR52 ;  /* 0x0000003422147c20 */ /* 0x000fe20008410000 */
[----:B------:R-:W-:Y:S01]  /*5920*/  FMUL.FTZ R34, R36, UR52 ;  /* 0x0000003424227c20 */ /* 0x000fe20008410000 */
[----:B------:R-:W-:Y:S01]  /*5930*/  FMUL.FTZ R36, R58, UR52 ;  /* 0x000000343a247c20 */ /* 0x000fe20008410000 */
[----:B------:R-:W-:Y:S01]  /*5940*/  ULOP3.LUT UR6, UR6, 0x3fff, URZ, 0xc0, !UPT ;  /* 0x00003fff06067892 */ /* 0x000fe2000f8ec03f */
[----:B------:R-:W-:Y:S01]  /*5950*/  FMUL.FTZ R14, R31, UR52 ;  /* 0x000000341f0e7c20 */ /* 0x000fe20008410000 */
[----:B01----:R-:W-:Y:S01]  /*5960*/  FMUL.FTZ R7, R24, UR52 ;  /* 0x0000003418077c20 */ /* 0x003fe20008410000 */
[----:B------:R-:W-:Y:S01]  /*5970*/  FMUL.FTZ R31, R54, UR52 ;  /* 0x00000034361f7c20 */ /* 0x000fe20008410000 */
[----:B------:R-:W-:Y:S01]  /*5980*/  ULOP3.LUT UR6, UR6, 0x4000000, URZ, 0xfc, !UPT ;  /* 0x0400000006067892 */ /* 0x000fe2000f8efc3f */
[----:B------:R-:W-:Y:S01]  /*5990*/  FMUL.FTZ R8, R26, UR52 ;  /* 0x000000341a087c20 */ /* 0x000fe20008410000 */
[----:B------:R-:W-:Y:S01]  /*59a0*/  FMUL.FTZ R10, R27, UR52 ;  /* 0x000000341b0a7c20 */ /* 0x000fe20008410000 */
        /* <DEDUP_REMOVED lines=20> */
[----:B--2---:R-:W-:Y:S01]  /*5af0*/  SHF.R.U32.HI R184, RZ, 0x7, R184 ;  /* 0x00000007ffb87819 */ /* 0x004fe200000116b8 */
        /* <DEDUP_REMOVED lines=12> */
[----:B------:R-:W-:Y:S01]  /*5bc0*/  PLOP3.LUT P2, PT, PT, PT, UP0, 0x40, 0x0 ;  /* 0x000000000000781c */ /* 0x000fe20003f4e808 */
[----:B------:R-:W0:Y:S08]  /*5bd0*/  MUFU.TANH R7, R7 ;  /* 0x0000000700077308 */ /* 0x000e300000002400 */
[----:B------:R-:W1:Y:S08]  /*5be0*/  MUFU.TANH R8, R8 ;  /* 0x0000000800087308 */ /* 0x000e700000002400 */
[----:B------:R-:W2:Y:S08]  /*5bf0*/  MUFU.TANH R10, R10 ;  /* 0x0000000a000a7308 */ /* 0x000eb00000002400 */
        /* <DEDUP_REMOVED lines=15> */
[----:B------:R-:W-:Y:S01]  /*5cf0*/  HGMMA.64x128x16.F32 R88, R176, gdesc[UR4].tnspB, R88, gsb0 ;  /* 0x41e00004b0587df0 */ /* 0x000fe20008000858 */
[----:B------:R-:W-:Y:S01]  /*5d00*/  UIADD3 UR6, UR10, 0x100, URZ ;  /* 0x000001000a067890 */ /* 0x000fe2000fffe03f */
[----:B------:R-:W-:-:S05]  /*5d10*/  UMOV UR7, 0x40000040 ;  /* 0x4000004000077882 */ /* 0x000fca0000000000 */
        /* <DEDUP_REMOVED lines=30> */
[----:B------:R-:W-:-:S02]  /*5f00*/  FMUL.FTZ R170, R49, UR52 ;  /* 0x0000003431aa7c20 */ /* 0x000fc40008410000 */
[----:B------:R-:W-:Y:S01]  /*5f10*/  HGMMA.64x128x16.F32 R88, R164, gdesc[UR4].tnspB, R88, gsb0 ;  /* 0x41e00004a4587df0 */ /* 0x000fe20008000858 */
[----:B------:R-:W-:Y:S01]  /*5f20*/  UIADD3 UR6, UR10, 0x280, URZ ;  /* 0x000002800a067890 */ /* 0x000fe2000fffe03f */
[----:B------:R-:W-:Y:S01]  /*5f30*/  FMUL.FTZ R57, R61, UR52 ;  /* 0x000000343d397c20 */ /* 0x000fe20008410000 */
[----:B------:R-:W-:Y:S01]  /*5f40*/  UMOV UR7, 0x40000040 ;  /* 0x4000004000077882 */ /* 0x000fe20000000000 */
        /* <DEDUP_REMOVED lines=16> */
[----:B------:R-:W-:Y:S02]  /*6050*/  IMAD.U32 R51, RZ, RZ, UR54 ;  /* 0x00000036ff337e24 */ /* 0x000fe4000f8e00ff */
[----:B------:R-:W-:Y:S01]  /*6060*/  FMUL.FTZ R164, R25, UR52 ;  /* 0x0000003419a47c20 */ /* 0x000fe20008410000 */
[----:B------:R-:W-:Y:S01]  /*6070*/  FMUL.FTZ R165, R28, UR52 ;  /* 0x000000341ca57c20 */ /* 0x000fe20008410000 */
[----:B------:R-:W-:Y:S01]  /*6080*/  HGMMA.64x128x16.F32 R88, R160, gdesc[UR4].tnspB, R88, gsb0 ;  /* 0x41e00004a0587df0 */ /* 0x000fe20008000858 */
[----:B------:R-:W-:Y:S01]  /*6090*/  UIADD3 UR6, UR10, 0x300, URZ ;  /* 0x000003000a067890 */ /* 0x000fe2000fffe03f */
[----:B------:R-:W-:Y:S01]  /*60a0*/  @!P1 LEA R51, R51, UR41, 0x3 ;  /* 0x0000002933339c11 */ /* 0x000fe2000f8e18ff */
[----:B------:R-:W-:Y:S01]  /*60b0*/  UMOV UR7, 0x40000040 ;  /* 0x4000004000077882 */ /* 0x000fe20000000000 */
[----:B------:R-:W-:Y:S01]  /*60c0*/  FMUL.FTZ R167, R32, UR52 ;  /* 0x0000003420a77c20 */ /* 0x000fe20008410000 */
[----:B------:R-:W-:Y:S01]  /*60d0*/  FMUL.FTZ R25, R38, UR52 ;  /* 0x0000003426197c20 */ /* 0x000fe20008410000 */
[----:B------:R-:W-:Y:S01]  /*60e0*/  FMUL.FTZ R28, R42, UR52 ;  /* 0x000000342a1c7c20 */ /* 0x000fe20008410000 */
[----:B------:R-:W-:-:S02]  /*60f0*/  @!P1 VIADD R51, R51, 0x28840 ;  /* 0x0002884033339836 */ /* 0x000fc40000000000 */
[----:B------:R-:W-:Y:S01]  /*6100*/  FMUL.FTZ R32, R46, UR52 ;  /* 0x000000342e207c20 */ /* 0x000fe20008410000 */
[----:B------:R-:W-:Y:S01]  /*6110*/  FMUL.FTZ R38, R63, UR52 ;  /* 0x000000343f267c20 */ /* 0x000fe20008410000 */
[----:B------:R-:W-:Y:S01]  /*6120*/  FMUL.FTZ R63, R69, UR52 ;  /* 0x00000034453f7c20 */ /* 0x000fe20008410000 */
[----:B------:R-:W-:Y:S01]  /*6130*/  FMUL.FTZ R42, R71, UR52 ;  /* 0x00000034472a7c20 */ /* 0x000fe20008410000 */
[----:B------:R-:W-:Y:S01]  /*6140*/  @!P1 PRMT R51, RZ, 0x654, R51 ;  /* 0x00000654ff339816 */ /* 0x000fe20000000033 */
        /* <DEDUP_REMOVED lines=14> */
[----:B------:R0:W0:Y:S01]  /*6230*/  MUFU.TANH R79, R84 ;  /* 0x00000054004f7308 */ /* 0x0000220000002400 */
        /* <DEDUP_REMOVED lines=22> */
[----:B------:R0:W0:Y:S01]  /*63a0*/  MUFU.TANH R75, R80 ;  /* 0x00000050004b7308 */ /* 0x0000220000002400 */
[----:B------:R-:W-:-:S02]  /*63b0*/  WARPGROUP.DEPBAR.LE gsb0, 0x0 ;  /* 0x00008000000079c5 */ /* 0x000fc40000010000 */
[----:B------:R-:W-:Y:S01]  /*63c0*/  WARPGROUP.ARRIVE ;  /* 0x00000000000079c5 */ /* 0x000fe20000000000 */
[----:B------:R-:W-:-:S05]  /*63d0*/  IMAD.SHL.U32 R158, R4, 0x80, RZ ;  /* 0x00000080049e7824 */ /* 0x000fca00078e00ff */
[----:B------:R-:W-:Y:S01]  /*63e0*/  HGMMA.64x128x16.F32 R88, R152, gdesc[UR4].tnspB, R88, gsb0 ;  /* 0x41e0000498587df0 */ /* 0x000fe20008000858 */
[----:B------:R-:W-:-:S05]  /*63f0*/  IADD3 R59, R17, 0x1, -R158 ;  /* 0x00000001113b7810 */ /* 0x000fca0007ffe89e */
[----:B------:R-:W-:-:S04]  /*6400*/  IMAD.IADD R59, R59, 0x1, -R18 ;  /* 0x000000013b3b7824 */ /* 0x000fc800078e0a12 */
[----:B------:R-:W-:-:S04]  /*6410*/  IMAD R59, R16, -0x2, R59 ;  /* 0xfffffffe103b7824 */ /* 0x000fc800078e023b */
[----:B------:R-:W-:-:S04]  /*6420*/  VIADD R83, R59, UR51 ;  /* 0x000000333b537c36 */ /* 0x000fc80008000000 */
[----:B------:R-:W-:Y:S01]  /*6430*/  IMAD.IADD R65, R0, 0x1, R83 ;  /* 0x0000000100417824 */ /* 0x000fe200078e0253 */
[----:B------:R-:W-:Y:S02]  /*6440*/  WARPGROUP.DEPBAR.LE gsb0, 0x0 ;  /* 0x00008000000079c5 */ /* 0x000fe40000010000 */
[----:B------:R0:W-:Y:S06]  /*6450*/  BAR.ARV R58, 0x100 ;  /* 0x0004003a0000751d */ /* 0x0001ec0000002000 */
[----:B------:R5:W-:Y:S02]  /*6460*/  @!P1 SYNCS.ARRIVE.TRANS64.RED.A1T0 RZ, [R51+URZ], RZ ;  /* 0x000000ff33ff99a7 */ /* 0x000be4000810043f */
[----:B-----5:R-:W-:Y:S01]  /*6470*/  FMUL.FTZ R51, R87, UR52 ;  /* 0x0000003457337c20 */ /* 0x020fe20008410000 */
[----:B------:R-:W-:-:S04]  /*6480*/  VIADD R87, R59, UR47 ;  /* 0x0000002f3b577c36 */ /* 0x000fc80008000000 */
[----:B------:R-:W-:Y:S01]  /*6490*/  IMAD.IADD R67, R0, 0x1, R87 ;  /* 0x0000000100437824 */ /* 0x000fe200078e0257 */
        /* <DEDUP_REMOVED lines=14> */
.L_x_6618:
[----:B------:R-:W-:-:S05]  /*6580*/  IMAD.U32 R153, RZ, RZ, UR50 ;  /* 0x00000032ff997e24 */ /* 0x000fca000f8e00ff */
[----:B------:R-:W-:-:S13]  /*6590*/  ISETP.NE.AND P2, PT, R153, 0x1, PT ;  /* 0x000000019900780c */ /* 0x000fda0003f45270 */
[----:B0-----:R-:W0:Y:S02]  /*65a0*/  @P2 LDC.64 R58, c[0x0][0x9e8] ;  /* 0x00027a00ff3a2b82 */ /* 0x001e240000000a00 */
[----:B0-----:R-:W-:-:S04]  /*65b0*/  @P2 IMAD.HI.U32 R64, R15, R58, RZ ;  /* 0x0000003a0f402227 */ /* 0x001fc800078e00ff */
[----:B------:R-:W-:Y:S01]  /*65c0*/  IMAD.MOV.U32 R58, RZ, RZ, R15 ;  /* 0x000000ffff3a7224 */ /* 0x000fe200078e000f */
[----:B------:R-:W-:-:S07]  /*65d0*/  @P2 SHF.R.U32.HI R58, RZ, R59, R64 ;  /* 0x0000003bff3a2219 */ /* 0x000fce0000011640 */
.L_x_6619:
[----:B------:R-:W-:Y:S05]  /*65e0*/  BSYNC B0 ;  /* 0x0000000000007941 */ /* 0x000fea0003800000 */
.L_x_6617:
[----:B------:R-:W-:-:S04]  /*65f0*/  IMAD R59, R58, R153, -R158 ;  /* 0x000000993a3b7224 */ /* 0x000fc800078e0a9e */
[----:B------:R-:W-:-:S05]  /*6600*/  IMAD R58, R16, -0x2, R59 ;  /* 0xfffffffe103a7824 */ /* 0x000fca00078e023b */
[----:B------:R-:W-:Y:S02]  /*6610*/  VIADDMNMX R65, R58, R153, R65, PT ;  /* 0x000000993a417246 */ /* 0x000fe40003800141 */
[----:B------:R-:W-:-:S07]  /*6620*/  VIMNMX R67, R67, R58, !PT ;  /* 0x0000003a43437248 */ /* 0x000fce0007fe0100 */
.L_x_6616:
[----:B------:R-:W-:-:S04]  /*6630*/  ISETP.GT.AND P2, PT, R4, -0x1, PT ;  /* 0xffffffff0400780c */ /* 0x000fc80003f44270 */
[C---:B------:R-:W-:Y:S02]  /*6640*/  ISETP.GT.AND P5, PT, R67.reuse, RZ, P2 ;  /* 0x000000ff4300720c */ /* 0x040fe400017a4270 */
[----:B------:R-:W-:Y:S02]  /*6650*/  ISETP.GT.AND P4, PT, R67, 0x1, P2 ;  /* 0x000000014300780c */ /* 0x000fe40001784270 */
[----:B------:R-:W-:Y:S02]  /*6660*/  ISETP.LT.OR P5, PT, R65, 0x1, P5 ;  /* 0x000000014100780c */ /* 0x000fe40002fa1670 */
[----:B------:R-:W-:Y:S02]  /*6670*/  ISETP.GT.AND P6, PT, R67, 0x8, P2 ;  /* 0x000000084300780c */ /* 0x000fe400017c4270 */
[----:B0-----:R-:W-:Y:S02]  /*6680*/  FSEL R156, R7, -INF , !P5 ;  /* 0xff800000079c7808 */ /* 0x001fe40006800000 */
[----:B------:R-:W-:-:S02]  /*6690*/  ISETP.GT.AND P5, PT, R67, 0x10, P2 ;  /* 0x000000104300780c */ /* 0x000fc400017a4270 */
[----:B------:R-:W-:Y:S02]  /*66a0*/  ISETP.GT.AND P3, PT, R67, 0x9, P2 ;  /* 0x000000094300780c */ /* 0x000fe40001764270 */
[C---:B------:R-:W-:Y:S02]  /*66b0*/  ISETP.LT.OR P5, PT, R65.reuse, 0x11, P5 ;  /* 0x000000114100780c */ /* 0x040fe40002fa1670 */
[----:B------:R-:W-:Y:S02]  /*66c0*/  ISETP.LT.OR P4, PT, R65, 0x2, P4 ;  /* 0x000000024100780c */ /* 0x000fe40002781670 */
[----:B------:R-:W-:Y:S02]  /*66d0*/  FSEL R176, R167, -INF , !P5 ;  /* 0xff800000a7b07808 */ /* 0x000fe40006800000 */
[----:B------:R-:W-:Y:S02]  /*66e0*/  ISETP.GT.AND P5, PT, R67, 0x20, P2 ;  /* 0x000000204300780c */ /* 0x000fe400017a4270 */
[----:B------:R-:W-:-:S02]  /*66f0*/  ISETP.LT.OR P6, PT, R65, 0x9, P6 ;  /* 0x000000094100780c */ /* 0x000fc400037c1670 */
[C---:B------:R-:W-:Y:S02]  /*6700*/  ISETP.LT.OR P3, PT, R65.reuse, 0xa, P3 ;  /* 0x0000000a4100780c */ /* 0x040fe40001f61670 */
[----:B------:R-:W-:Y:S02]  /*6710*/  ISETP.LT.OR P5, PT, R65, 0x21, P5 ;  /* 0x000000214100780c */ /* 0x000fe40002fa1670 */
[----:B------:R-:W-:Y:S02]  /*6720*/  FSEL R182, R164, -INF , !P4 ;  /* 0xff800000a4b67808 */ /* 0x000fe40006000000 */
[----:B------:R-:W-:Y:S02]  /*6730*/  ISETP.GT.AND P4, PT, R67, 0x11, P2 ;  /* 0x000000114300780c */ /* 0x000fe40001784270 */
[----:B------:R-:W-:Y:S02]  /*6740*/  FSEL R164, R165, -INF , !P6 ;  /* 0xff800000a5a47808 */ /* 0x000fe40007000000 */
[----:B------:R-:W-:-:S02]  /*6750*/  FSEL R178, R166, -INF , !P3 ;  /* 0xff800000a6b27808 */ /* 0x000fc40005800000 */
        /* <DEDUP_REMOVED lines=76> */
[--C-:B------:R-:W-:Y:S02]  /*6c20*/  IADD3 R53, R83, 0x8, R0.reuse ;  /* 0x0000000853357810 */ /* 0x100fe40007ffe000 */
[----:B------:R-:W-:-:S02]  /*6c30*/  IADD3 R55, R87, 0x8, R0 ;  /* 0x0000000857377810 */ /* 0x000fc40007ffe000 */
[----:B------:R-:W-:Y:S02]  /*6c40*/  FSEL R56, R81, -INF , !P4 ;  /* 0xff80000051387808 */ /* 0x000fe40006000000 */
[----:B------:R-:W-:Y:S02]  /*6c50*/  FSEL R54, R79, -INF , !P6 ;  /* 0xff8000004f367808 */ /* 0x000fe40007000000 */
[----:B------:R-:W-:Y:S01]  /*6c60*/  FSEL R52, R85, -INF , !P3 ;  /* 0xff80000055347808 */ /* 0x000fe20005800000 */
[----:B------:R-:W-:Y:S06]  /*6c70*/  @P5 BRA `(.L_x_6620) ;  /* 0x0000000000585947 */ /* 0x000fec0003800000 */
[----:B------:R-:W-:Y:S01]  /*6c80*/  ISETP.GT.AND P3, PT, R13, -0x1, PT ;  /* 0xffffffff0d00780c */ /* 0x000fe20003f64270 */
[----:B------:R-:W-:-:S12]  /*6c90*/  BSSY B0, `(.L_x_6621) ;  /* 0x0000010000007945 */ /* 0x000fd80003800000 */
[----:B------:R-:W-:Y:S05]  /*6ca0*/  @P3 BRA `(.L_x_6622) ;  /* 0x0000000000203947 */ /* 0x000fea0003800000 */
[----:B------:R-:W-:Y:S02]  /*6cb0*/  IMAD.U32 R57, RZ, RZ, UR50 ;  /* 0x00000032ff397e24 */ /* 0x000fe4000f8e00ff */
[----:B------:R-:W-:-:S03]  /*6cc0*/  IMAD.MOV.U32 R7, RZ, RZ, R11 ;  /* 0x000000ffff077224 */ /* 0x000fc600078e000b */
[----:B------:R-:W-:-:S13]  /*6cd0*/  ISETP.NE.AND P3, PT, R57, 0x1, PT ;  /* 0x000000013900780c */ /* 0x000fda0003f65270 */
[----:B------:R-:W0:Y:S02]  /*6ce0*/  @P3 LDC.64 R34, c[0x0][0x9e8] ;  /* 0x00027a00ff223b82 */ /* 0x000e240000000a00 */
[----:B0-----:R-:W-:-:S05]  /*6cf0*/  @P3 IMAD.HI.U32 R34, R11, R34, RZ ;  /* 0x000000220b223227 */ /* 0x001fca00078e00ff */
[----:B------:R-:W-:-:S04]  /*6d00*/  @P3 SHF.R.U32.HI R7, RZ, R35, R34 ;  /* 0x00000023ff073219 */ /* 0x000fc80000011622 */
[----:B------:R-:W-:Y:S01]  /*6d10*/  LOP3.LUT R7, RZ, R7, RZ, 0x33, !PT ;  /* 0x00000007ff077212 */ /* 0x000fe200078e33ff */
[----:B------:R-:W-:Y:S06]  /*6d20*/  BRA `(.L_x_6623) ;  /* 0x0000000000187947 */ /* 0x000fec0003800000 */
.L_x_6622:
[----:B------:R-:W-:Y:S02]  /*6d30*/  IMAD.U32 R57, RZ, RZ, UR50 ;  /* 0x00000032ff397e24 */ /* 0x000fe4000f8e00ff */
[----:B------:R-:W-:-:S03]  /*6d40*/  IMAD.MOV.U32 R7, RZ, RZ, R13 ;  /* 0x000000ffff077224 */ /* 0x000fc600078e000d */
[----:B------:R-:W-:-:S13]  /*6d50*/  ISETP.NE.AND P3, PT, R57, 0x1, PT ;  /* 0x000000013900780c */ /* 0x000fda0003f65270 */
[----:B------:R-:W0:Y:S02]  /*6d60*/  @P3 LDC.64 R34, c[0x0][0x9e8] ;  /* 0x00027a00ff223b82 */ /* 0x000e240000000a00 */
[----:B0-----:R-:W-:-:S05]  /*6d70*/  @P3 IMAD.HI.U32 R34, R13, R34, RZ ;  /* 0x000000220d223227 */ /* 0x001fca00078e00ff */
[----:B------:R-:W-:-:S07]  /*6d80*/  @P3 SHF.R.U32.HI R7, RZ, R35, R34 ;  /* 0x00000023ff073219 */ /* 0x000fce0000011622 */
.L_x_6623:
[----:B------:R-:W-:Y:S05]  /*6d90*/  BSYNC B0 ;  /* 0x0000000000007941 */ /* 0x000fea0003800000 */
.L_x_6621:
[----:B------:R-:W-:-:S04]  /*6da0*/  IMAD R7, R7, R57, -R158 ;  /* 0x0000003907077224 */ /* 0x000fc800078e0a9e */
[----:B------:R-:W-:-:S05]  /*6db0*/  IMAD R34, R16, -0x2, R7 ;  /* 0xfffffffe10227824 */ /* 0x000fca00078e0207 */
[----:B------:R-:W-:Y:S02]  /*6dc0*/  VIADDMNMX R53, R34, R57, R53, PT ;  /* 0x0000003922357246 */ /* 0x000fe40003800135 */
[----:B------:R-:W-:-:S07]  /*6dd0*/  VIMNMX R55, R55, R34, !PT ;  /* 0x0000002237377248 */ /* 0x000fce0007fe0100 */
.L_x_6620:
        /* <DEDUP_REMOVED lines=10> */
[C---:B------:R-:W-:Y:S02]  /*6e80*/  ISETP.GT.AND P6, PT, R55.reuse, 0x8, P2 ;  /* 0x000000083700780c */ /* 0x040fe400017c4270 */
        /* <DEDUP_REMOVED lines=25> */
[----:B------:R-:W-:-:S02]  /*7020*/  ISETP.GT.AND P4, PT, R55, RZ, P2 ;  /* 0x000000ff3700720c */ /* 0x000fc40001784270 */
[----:B------:R-:W-:Y:S02]  /*7030*/  FMNMX.FTZ R7, R78, R7, !PT ;  /* 0x000000074e077209 */ /* 0x000fe40007810000 */
[----:B------:R-:W-:Y:S02]  /*7040*/  ISETP.LT.OR P4, PT, R53, 0x1, P4 ;  /* 0x000000013500780c */ /* 0x000fe40002781670 */
        /* <DEDUP_REMOVED lines=25> */
[----:B------:R-:W0:Y:S01]  /*71e0*/  LDC R7, c[0x0][0x988] ;  /* 0x00026200ff077b82 */ /* 0x000e220000000800 */
[----:B------:R-:W-:Y:S02]  /*71f0*/  ISETP.GT.AND P5, PT, R55, 0x39, P2 ;  /* 0x000000393700780c */ /* 0x000fe400017a4270 */
[----:B------:R-:W1:Y:S02]  /*7200*/  SHFL.BFLY PT, R34, R35, 0x2, 0x1f ;  /* 0x0c401f0023227f89 */ /* 0x000e6400000e0000 */
[----:B------:R-:W-:-:S04]  /*7210*/  ISETP.LT.OR P5, PT, R53, 0x3a, P5 ;  /* 0x0000003a3500780c */ /* 0x000fc80002fa1670 */
[----:B------:R-:W-:Y:S02]  /*7220*/  FSEL R184, R33, -INF , !P5 ;  /* 0xff80000021b87808 */ /* 0x000fe40006800000 */
[----:B------:R-:W-:-:S04]  /*7230*/  ISETP.GT.AND P5, PT, R55, 0x48, P2 ;  /* 0x000000483700780c */ /* 0x000fc800017a4270 */
[----:B------:R-:W-:Y:S02]  /*7240*/  ISETP.LT.OR P5, PT, R53, 0x49, P5 ;  /* 0x000000493500780c */ /* 0x000fe40002fa1670 */
[----:B-1----:R-:W-:-:S05]  /*7250*/  FMNMX.FTZ R57, R35, R34, !PT ;  /* 0x0000002223397209 */ /* 0x002fca0007810000 */
[----:B------:R-:W1:Y:S02]  /*7260*/  SHFL.BFLY PT, R34, R57, 0x1, 0x1f ;  /* 0x0c201f0039227f89 */ /* 0x000e6400000e0000 */
[----:B-1----:R-:W-:Y:S02]  /*7270*/  FMNMX.FTZ R34, R57, R34, !PT ;  /* 0x0000002239227209 */ /* 0x002fe40007810000 */
[----:B------:R-:W-:Y:S02]  /*7280*/  FSEL R57, R8, -INF , !P4 ;  /* 0xff80000008397808 */ /* 0x000fe40006000000 */
[C---:B------:R-:W-:Y:S01]  /*7290*/  FSETP.NEU.FTZ.AND P6, PT, R34.reuse, -INF , PT ;  /* 0xff8000002200780b */ /* 0x040fe20003fdd000 */
[----:B0-----:R-:W-:-:S05]  /*72a0*/  FMUL.FTZ R35, R34, R7 ;  /* 0x0000000722237220 */ /* 0x001fca0000410000 */
[----:B------:R-:W-:-:S05]  /*72b0*/  FSEL R35, R35, RZ, P6 ;  /* 0x000000ff23237208 */ /* 0x000fca0003000000 */
[-CC-:B------:R-:W-:Y:S01]  /*72c0*/  FFMA.FTZ R180, R156, R7.reuse, -R35.reuse ;  /* 0x000000079cb47223 */ /* 0x180fe20000010823 */
[----:B------:R-:W-:Y:S01]  /*72d0*/  FSEL R156, R25, -INF , !P3 ;  /* 0xff800000199c7808 */ /* 0x000fe20005800000 */
[-CC-:B------:R-:W-:Y:S01]  /*72e0*/  FFMA.FTZ R21, R182, R7.reuse, -R35.reuse ;  /* 0x00000007b6157223 */ /* 0x180fe20000010823 */
[----:B------:R-:W-:Y:S01]  /*72f0*/  ISETP.GT.AND P3, PT, R55, 0x21, P2 ;  /* 0x000000213700780c */ /* 0x000fe20001764270 */
[-CC-:B------:R-:W-:Y:S01]  /*7300*/  FFMA.FTZ R182, R164, R7.reuse, -R35.reuse ;  /* 0x00000007a4b67223 */ /* 0x180fe20000010823 */
[-CC-:B------:R-:W-:Y:S01]  /*7310*/  FFMA.FTZ R61, R174, R7.reuse, -R35.reuse ;  /* 0x00000007ae3d7223 */ /* 0x180fe20000010823 */
[-CC-:B------:R-:W-:Y:S01]  /*7320*/  FFMA.FTZ R25, R178, R7.reuse, -R35.reuse ;  /* 0x00000007b2197223 */ /* 0x180fe20000010823 */
[----:B------:R-:W-:Y:S01]  /*7330*/  ISETP.LT.OR P3, PT, R53, 0x22, P3 ;  /* 0x000000223500780c */ /* 0x000fe20001f61670 */
[-CC-:B------:R-:W-:Y:S01]  /*7340*/  FFMA.FTZ R178, R172, R7.reuse, -R35.reuse ;  /* 0x00000007acb27223 */ /* 0x180fe20000010823 */
[-CC-:B------:R-:W-:Y:S01]  /*7350*/  FFMA.FTZ R172, R166, R7.reuse, -R35.reuse ;  /* 0x00000007a6ac7223 */ /* 0x180fe20000010823 */
[-CC-:B------:R-:W-:Y:S01]  /*7360*/  FFMA.FTZ R33, R162, R7.reuse, -R35.reuse ;  /* 0x00000007a2217223 */ /* 0x180fe20000010823 */
        /* <DEDUP_REMOVED lines=11> */
[-CC-:B------:R-:W-:Y:S01]  /*7420*/  FFMA.FTZ R56, R56, R7.reuse, -R35.reuse ;  /* 0x0000000738387223 */ /* 0x180fe20000010823 */
[----:B------:R-:W-:Y:S01]  /*7430*/  ISETP.GT.AND P3, PT, R55, 0x31, P2 ;  /* 0x000000313700780c */ /* 0x000fe20001764270 */
[----:B------:R-:W-:Y:S01]  /*7440*/  FFMA.FTZ R52, R52, R7, -R35 ;  /* 0x0000000734347223 */ /* 0x000fe20000010823 */
[----:B------:R-:W-:-:S02]  /*7450*/  FMNMX.FTZ R59, R14, R27, !PT ;  /* 0x0000001b0e3b7209 */ /* 0x000fc40007810000 */
[----:B------:R-:W-:Y:S01]  /*7460*/  FSEL R26, R26, -INF , !P4 ;  /* 0xff8000001a1a7808 */ /* 0x000fe20006000000 */
[----:B------:R-:W-:Y:S01]  /*7470*/  MUFU.EX2 R182, R182 ;  /* 0x000000b600b67308 */ /* 0x000fe20000000800 */
[----:B------:R-:W-:Y:S02]  /*7480*/  FMNMX.FTZ R59, R20, R59, !PT ;  /* 0x0000003b143b7209 */ /* 0x000fe40007810000 */
[----:B------:R-:W-:Y:S02]  /*7490*/  ISETP.GT.AND P4, PT, R55, 0x38, P2 ;  /* 0x000000383700780c */ /* 0x000fe40001784270 */
[----:B------:R-:W-:Y:S02]  /*74a0*/  FMNMX.FTZ R59, R158, R59, !PT ;  /* 0x0000003b9e3b7209 */ /* 0x000fe40007810000 */
[----:B------:R-:W-:Y:S01]  /*74b0*/  ISETP.LT.OR P3, PT, R53, 0x32, P3 ;  /* 0x000000323500780c */ /* 0x000fe20001f61670 */
[----:B------:R-:W-:Y:S01]  /*74c0*/  MUFU.EX2 R25, R25 ;  /* 0x0000001900197308 */ /* 0x000fe20000000800 */
[----:B------:R-:W-:-:S02]  /*74d0*/  FMNMX.FTZ R59, R156, R59, !PT ;  /* 0x0000003b9c3b7209 */ /* 0x000fc40007810000 */
[----:B------:R-:W-:Y:S01]  /*74e0*/  FSEL R8, R29, -INF , !P3 ;  /* 0xff8000001d087808 */ /* 0x000fe20005800000 */
[----:B------:R-:W-:Y:S01]  /*74f0*/  FFMA.FTZ R29, R168, R7, -R35 ;  /* 0x00000007a81d7223 */ /* 0x000fe20000010823 */
[----:B------:R-:W-:Y:S02]  /*7500*/  FMNMX.FTZ R59, R24, R59, !PT ;  /* 0x0000003b183b7209 */ /* 0x000fe40007810000 */
[----:B------:R-:W-:Y:S01]  /*7510*/  ISETP.LT.OR P4, PT, R53, 0x39, P4 ;  /* 0x000000393500780c */ /* 0x000fe20002781670 */
[----:B------:R-:W-:Y:S01]  /*7520*/  MUFU.EX2 R176, R176 ;  /* 0x000000b000b07308 */ /* 0x000fe20000000800 */
[----:B------:R-:W-:Y:S02]  /*7530*/  FMNMX.FTZ R59, R28, R59, !PT ;  /* 0x0000003b1c3b7209 */ /* 0x000fe40007810000 */
[----:B------:R-:W-:Y:S02]  /*7540*/  ISETP.GT.AND P3, PT, R55, 0x40, P2 ;  /* 0x000000403700780c */ /* 0x000fe40001764270 */
[----:B------:R-:W-:-:S02]  /*7550*/  FMNMX.FTZ R59, R164, R59, !PT ;  /* 0x0000003ba43b7209 */ /* 0x000fc40007810000 */
[----:B------:R-:W-:Y:S01]  /*7560*/  FSEL R174, R31, -INF , !P4 ;  /* 0xff8000001fae7808 */ /* 0x000fe20006000000 */
[----:B------:R-:W-:Y:S01]  /*7570*/  FFMA.FTZ R31, R160, R7, -R35 ;  /* 0x00000007a01f7223 */ /* 0x000fe20000010823 */
[----:B------:R-:W-:Y:S01]  /*7580*/  FMNMX.FTZ R59, R32, R59, !PT ;  /* 0x0000003b203b7209 */ /* 0x000fe20007810000 */
[----:B------:R-:W-:Y:S01]  /*7590*/  MUFU.EX2 R27, R61 ;  /* 0x0000003d001b7308 */ /* 0x000fe20000000800 */
[----:B------:R-:W-:Y:S02]  /*75a0*/  ISETP.GT.AND P4, PT, R55, 0x41, P2 ;  /* 0x000000413700780c */ /* 0x000fe40001784270 */
[----:B------:R-:W-:Y:S02]  /*75b0*/  FMNMX.FTZ R59, R26, R59, !PT ;  /* 0x0000003b1a3b7209 */ /* 0x000fe40007810000 */
[C---:B------:R-:W-:Y:S02]  /*75c0*/  ISETP.LT.OR P3, PT, R53.reuse, 0x41, P3 ;  /* 0x000000413500780c */ /* 0x040fe40001f61670 */
[----:B------:R-:W-:Y:S01]  /*75d0*/  FMNMX.FTZ R59, R30, R59, !PT ;  /* 0x0000003b1e3b7209 */ /* 0x000fe20007810000 */
[----:B------:R-:W-:Y:S01]  /*75e0*/  MUFU.EX2 R178, R178 ;  /* 0x000000b200b27308 */ /* 0x000fe20000000800 */
[----:B------:R-:W-:-:S02]  /*75f0*/  ISETP.LT.OR P4, PT, R53, 0x42, P4 ;  /* 0x000000423500780c */ /* 0x000fc40002781670 */
[----:B------:R-:W-:Y:S02]  /*7600*/  FMNMX.FTZ R59, R8, R59, !PT ;  /* 0x0000003b083b7209 */ /* 0x000fe40007810000 */
[----:B------:R-:W-:Y:S02]  /*7610*/  FSEL R36, R36, -INF , !P3 ;  /* 0xff80000024247808 */ /* 0x000fe40005800000 */
[----:B------:R-:W-:Y:S01]  /*7620*/  FMNMX.FTZ R59, R174, R59, !PT ;  /* 0x0000003bae3b7209 */ /* 0x000fe20007810000 */
[----:B------:R-:W-:Y:S01]  /*7630*/  MUFU.EX2 R29, R29 ;  /* 0x0000001d001d7308 */ /* 0x000fe20000000800 */
[----:B------:R-:W-:Y:S02]  /*7640*/  ISETP.GT.AND P3, PT, R55, 0x49, P2 ;  /* 0x000000493700780c */ /* 0x000fe40001764270 */
[----:B------:R-:W-:Y:S02]  /*7650*/  FMNMX.FTZ R59, R184, R59, !PT ;  /* 0x0000003bb83b7209 */ /* 0x000fe40007810000 */
[----:B------:R-:W-:Y:S01]  /*7660*/  FSEL R166, R37, -INF , !P4 ;  /* 0xff80000025a67808 */ /* 0x000fe20006000000 */
[----:B------:R-:W-:Y:S01]  /*7670*/  FFMA.FTZ R37, R152, R7, -R35 ;  /* 0x0000000798257223 */ /* 0x000fe20000010823 */
[----:B------:R-:W-:Y:S01]  /*7680*/  FMNMX.FTZ R59, R36, R59, !PT ;  /* 0x0000003b243b7209 */ /* 0x000fe20007810000 */
[----:B------:R-:W-:Y:S01]  /*7690*/  MUFU.EX2 R172, R172 ;  /* 0x000000ac00ac7308 */ /* 0x000fe20000000800 */
[----:B------:R-:W-:-:S02]  /*76a0*/  ISETP.GT.AND P4, PT, R55, 0x50, P2 ;  /* 0x000000503700780c */ /* 0x000fc40001784270 */
[----:B------:R-:W-:Y:S02]  /*76b0*/  ISETP.LT.OR P3, PT, R53, 0x4a, P3 ;  /* 0x0000004a3500780c */ /* 0x000fe40001f61670 */
[----:B------:R-:W-:Y:S01]  /*76c0*/  FSEL R160, R39, -INF , !P5 ;  /* 0xff80000027a07808 */ /* 0x000fe20006800000 */
[--C-:B------:R-:W-:Y:S01]  /*76d0*/  FFMA.FTZ R39, R84, R7, -R35.reuse ;  /* 0x0000000754277223 */ /* 0x100fe20000010823 */
[----:B------:R-:W-:Y:S01]  /*76e0*/  FMNMX.FTZ R59, R166, R59, !PT ;  /* 0x0000003ba63b7209 */ /* 0x000fe20007810000 */
[----:B------:R-:W-:Y:S01]  /*76f0*/  MUFU.EX2 R31, R31 ;  /* 0x0000001f001f7308 */ /* 0x000fe20000000800 */
[----:B------:R-:W-:Y:S02]  /*7700*/  ISETP.GT.AND P5, PT, R55, 0x51, P2 ;  /* 0x000000513700780c */ /* 0x000fe400017a4270 */
[----:B------:R-:W-:Y:S01]  /*7710*/  FSEL R168, R38, -INF , !P3 ;  /* 0xff80000026a87808 */ /* 0x000fe20005800000 */
[----:B------:R-:W-:Y:S01]  /*7720*/  FFMA.FTZ R38, R154, R7, -R35 ;  /* 0x000000079a267223 */ /* 0x000fe20000010823 */
[----:B------:R-:W-:-:S02]  /*7730*/  ISETP.LT.OR P4, PT, R53, 0x51, P4 ;  /* 0x000000513500780c */ /* 0x000fc40002781670 */
[----:B------:R-:W-:Y:S01]  /*7740*/  FMNMX.FTZ R59, R160, R59, !PT ;  /* 0x0000003ba03b7209 */ /* 0x000fe20007810000 */
[----:B------:R-:W-:Y:S01]  /*7750*/  MUFU.EX2 R33, R33 ;  /* 0x0000002100217308 */ /* 0x000fe20000000800 */
[----:B------:R-:W-:Y:S02]  /*7760*/  ISETP.GT.AND P3, PT, R55, 0x58, P2 ;  /* 0x000000583700780c */ /* 0x000fe40001764270 */
[----:B------:R-:W-:Y:S02]  /*7770*/  ISETP.LT.OR P5, PT, R53, 0x52, P5 ;  /* 0x000000523500780c */ /* 0x000fe40002fa1670 */
[----:B------:R-:W-:Y:S02]  /*7780*/  FSEL R40, R40, -INF , !P4 ;  /* 0xff80000028287808 */ /* 0x000fe40006000000 */
[----:B------:R-:W-:Y:S01]  /*7790*/  FMNMX.FTZ R59, R168, R59, !PT ;  /* 0x0000003ba83b7209 */ /* 0x000fe20007810000 */
[----:B------:R-:W-:Y:S01]  /*77a0*/  MUFU.EX2 R38, R38 ;  /* 0x0000002600267308 */ /* 0x000fe20000000800 */
[----:B------:R-:W-:-:S02]  /*77b0*/  ISETP.GT.AND P4, PT, R55, 0x59, P2 ;  /* 0x000000593700780c */ /* 0x000fc40001784270 */
[----:B------:R-:W-:Y:S01]  /*77c0*/  FSEL R154, R41, -INF , !P5 ;  /* 0xff800000299a7808 */ /* 0x000fe20006800000 */
[--C-:B------:R-:W-:Y:S01]  /*77d0*/  FFMA.FTZ R41, R82, R7, -R35.reuse ;  /* 0x0000000752297223 */ /* 0x100fe20000010823 */
[----:B------:R-:W-:Y:S02]  /*77e0*/  ISETP.LT.OR P3, PT, R53, 0x59, P3 ;  /* 0x000000593500780c */ /* 0x000fe40001f61670 */
[----:B------:R-:W-:Y:S01]  /*77f0*/  FMNMX.FTZ R59, R40, R59, !PT ;  /* 0x0000003b283b7209 */ /* 0x000fe20007810000 */
[----:B------:R-:W-:Y:S01]  /*7800*/  MUFU.EX2 R37, R37 ;  /* 0x0000002500257308 */ /* 0x000fe20000000800 */
[----:B------:R-:W-:Y:S02]  /*7810*/  ISETP.GT.AND P5, PT, R55, 0x60, P2 ;  /* 0x000000603700780c */ /* 0x000fe400017a4270 */
[----:B------:R-:W-:Y:S02]  /*7820*/  ISETP.LT.OR P4, PT, R53, 0x5a, P4 ;  /* 0x0000005a3500780c */ /* 0x000fe40002781670 */
[----:B------:R-:W-:Y:S01]  /*7830*/  FSEL R152, R43, -INF , !P3 ;  /* 0xff8000002b987808 */ /* 0x000fe20005800000 */
[----:B------:R-:W-:Y:S01]  /*7840*/  FFMA.FTZ R43, R78, R7, -R35 ;  /* 0x000000074e2b7223 */ /* 0x000fe20000010823 */
[----:B------:R-:W-:Y:S01]  /*7850*/  FMNMX.FTZ R59, R154, R59, !PT ;  /* 0x0000003b9a3b7209 */ /* 0x000fe20007810000 */
[----:B------:R-:W-:Y:S01]  /*7860*/  MUFU.EX2 R39, R39 ;  /* 0x0000002700277308 */ /* 0x000fe20000000800 */
[----:B------:R-:W-:-:S02]  /*7870*/  ISETP.GT.AND P3, PT, R55, 0x61, P2 ;  /* 0x000000613700780c */ /* 0x000fc40001764270 */
[----:B------:R-:W-:Y:S01]  /*7880*/  FSEL R162, R42, -INF , !P4 ;  /* 0xff8000002aa27808 */ /* 0x000fe20006000000 */
[-CC-:B------:R-:W-:Y:S01]  /*7890*/  FFMA.FTZ R42, R170, R7.reuse, -R35.reuse ;  /* 0x00000007aa2a7223 */ /* 0x180fe20000010823 */
[----:B------:R-:W-:Y:S01]  /*78a0*/  ISETP.LT.OR P5, PT, R53, 0x61, P5 ;  /* 0x000000613500780c */ /* 0x000fe20002fa1670 */
[----:B------:R-:W-:Y:S01]  /*78b0*/  FFMA.FTZ R170, R86, R7, -R35 ;  /* 0x0000000756aa7223 */ /* 0x000fe20000010823 */
[----:B------:R-:W-:Y:S01]  /*78c0*/  FMNMX.FTZ R59, R152, R59, !PT ;  /* 0x0000003b983b7209 */ /* 0x000fe20007810000 */
[----:B------:R-:W-:Y:S01]  /*78d0*/  MUFU.EX2 R41, R41 ;  /* 0x0000002900297308 */ /* 0x000fe20000000800 */
[----:B------:R-:W-:Y:S02]  /*78e0*/  ISETP.GT.AND P4, PT, R55, 0x68, P2 ;  /* 0x000000683700780c */ /* 0x000fe40001784270 */
[----:B------:R-:W-:Y:S02]  /*78f0*/  ISETP.LT.OR P3, PT, R53, 0x62, P3 ;  /* 0x000000623500780c */ /* 0x000fe40001f61670 */
[----:B------:R-:W-:-:S02]  /*7900*/  FSEL R44, R44, -INF , !P5 ;  /* 0xff8000002c2c7808 */ /* 0x000fc40006800000 */
[----:B------:R-:W-:Y:S01]  /*7910*/  FMNMX.FTZ R59, R162, R59, !PT ;  /* 0x0000003ba23b7209 */ /* 0x000fe20007810000 */
[----:B------:R-:W-:Y:S01]  /*7920*/  MUFU.EX2 R42, R42 ;  /* 0x0000002a002a7308 */ /* 0x000fe20000000800 */
[----:B------:R-:W-:Y:S02]  /*7930*/  ISETP.GT.AND P5, PT, R55, 0x69, P2 ;  /* 0x000000693700780c */ /* 0x000fe400017a4270 */
[----:B------:R-:W-:Y:S01]  /*7940*/  FSEL R86, R45, -INF , !P3 ;  /* 0xff8000002d567808 */ /* 0x000fe20005800000 */
[-CC-:B------:R-:W-:Y:S01]  /*7950*/  FFMA.FTZ R45, R68, R7.reuse, -R35.reuse ;  /* 0x00000007442d7223 */ /* 0x180fe20000010823 */
[----:B------:R-:W-:Y:S01]  /*7960*/  ISETP.LT.OR P4, PT, R53, 0x69, P4 ;  /* 0x000000693500780c */ /* 0x000fe20002781670 */
[----:B------:R-:W-:Y:S01]  /*7970*/  FFMA.FTZ R68, R76, R7, -R35 ;  /* 0x000000074c447223 */ /* 0x000fe20000010823 */
[----:B------:R-:W-:Y:S01]  /*7980*/  FMNMX.FTZ R59, R44, R59, !PT ;  /* 0x0000003b2c3b7209 */ /* 0x000fe20007810000 */
[----:B------:R-:W-:Y:S01]  /*7990*/  MUFU.EX2 R170, R170 ;  /* 0x000000aa00aa7308 */ /* 0x000fe20000000800 */
[----:B------:R-:W-:-:S02]  /*79a0*/  ISETP.GT.AND P3, PT, R55, 0x70, P2 ;  /* 0x000000703700780c */ /* 0x000fc40001764270 */
[----:B------:R-:W-:Y:S02]  /*79b0*/  ISETP.LT.OR P5, PT, R53, 0x6a, P5 ;  /* 0x0000006a3500780c */ /* 0x000fe40002fa1670 */
[----:B------:R-:W-:Y:S01]  /*79c0*/  FSEL R84, R49, -INF , !P4 ;  /* 0xff80000031547808 */ /* 0x000fe20006000000 */
[----:B------:R-:W-:Y:S01]  /*79d0*/  FFMA.FTZ R49, R66, R7, -R35 ;  /* 0x0000000742317223 */ /* 0x000fe20000010823 */
[----:B------:R-:W-:Y:S01]  /*79e0*/  FMNMX.FTZ R59, R86, R59, !PT ;  /* 0x0000003b563b7209 */ /* 0x000fe20007810000 */
[----:B------:R-:W-:Y:S01]  /*79f0*/  MUFU.EX2 R43, R43 ;  /* 0x0000002b002b7308 */ /* 0x000fe20000000800 */
[----:B------:R-:W-:Y:S02]  /*7a00*/  ISETP.GT.AND P4, PT, R55, 0x71, P2 ;  /* 0x000000713700780c */ /* 0x000fe40001784270 */
[----:B------:R-:W-:Y:S02]  /*7a10*/  FSEL R46, R46, -INF , !P5 ;  /* 0xff8000002e2e7808 */ /* 0x000fe40006800000 */
[----:B------:R-:W-:-:S02]  /*7a20*/  ISETP.LT.OR P3, PT, R53, 0x71, P3 ;  /* 0x000000713500780c */ /* 0x000fc40001f61670 */
        /* <DEDUP_REMOVED lines=13> */
[-CC-:B------:R-:W-:Y:S01]  /*7b00*/  FFMA.FTZ R70, R74, R7.reuse, -R35.reuse ;  /* 0x000000074a467223 */ /* 0x180fe20000010823 */
[----:B------:R-:W-:Y:S01]  /*7b10*/  ISETP.LT.OR P2, PT, R53, 0x7a, P2 ;  /* 0x0000007a3500780c */ /* 0x000fe20001741670 */
[-CC-:B------:R-:W-:Y:S01]  /*7b20*/  FFMA.FTZ R53, R62, R7.reuse, -R35.reuse ;  /* 0x000000073e357223 */ /* 0x180fe20000010823 */
[----:B------:R-:W-:Y:S01]  /*7b30*/  FSEL R186, R50, -INF , !P5 ;  /* 0xff80000032ba7808 */ /* 0x000fe20006800000 */
[--C-:B------:R-:W-:Y:S01]  /*7b40*/  FFMA.FTZ R50, R72, R7, -R35.reuse ;  /* 0x0000000748327223 */ /* 0x100fe20000010823 */
[----:B------:R-:W-:Y:S01]  /*7b50*/  FMNMX.FTZ R59, R80, R59, !PT ;  /* 0x0000003b503b7209 */ /* 0x000fe20007810000 */
[----:B------:R-:W-:Y:S01]  /*7b60*/  MUFU.EX2 R48, R48 ;  /* 0x0000003000307308 */ /* 0x000fe20000000800 */
[----:B------:R-:W-:Y:S01]  /*7b70*/  FSEL R78, R51, -INF , !P2 ;  /* 0xff800000334e7808 */ /* 0x000fe20005000000 */
[----:B------:R-:W-:Y:S01]  /*7b80*/  FFMA.FTZ R51, R60, R7, -R35 ;  /* 0x000000073c337223 */ /* 0x000fe20000010823 */
[----:B------:R-:W-:-:S02]  /*7b90*/  FMNMX.FTZ R59, R186, R59, !PT ;  /* 0x0000003bba3b7209 */ /* 0x000fc40007810000 */
[----:B------:R-:W-:Y:S02]  /*7ba0*/  FSEL R60, R34, RZ, P6 ;  /* 0x000000ff223c7208 */ /* 0x000fe40003000000 */
[----:B------:R-:W-:Y:S01]  /*7bb0*/  FMNMX.FTZ R59, R78, R59, !PT ;  /* 0x0000003b4e3b7209 */ /* 0x000fe20007810000 */
[----:B------:R-:W-:Y:S02]  /*7bc0*/  MUFU.EX2 R50, R50 ;  /* 0x0000003200327308 */ /* 0x000fe40000000800 */
[----:B------:R-:W-:Y:S02]  /*7bd0*/  FADD.FTZ R60, -R60, R5 ;  /* 0x000000053c3c7221 */ /* 0x000fe40000010100 */
[----:B------:R-:W0:Y:S02]  /*7be0*/  SHFL.BFLY PT, R72, R59, 0x2, 0x1f ;  /* 0x0c401f003b487f89 */ /* 0x000e2400000e0000 */
[-C--:B------:R-:W-:Y:S02]  /*7bf0*/  FMUL.FTZ R5, R60, R7.reuse ;  /* 0x000000073c057220 */ /* 0x080fe40000410000 */
[----:B------:R-:W-:Y:S08]  /*7c00*/  MUFU.EX2 R47, R47 ;  /* 0x0000002f002f7308 */ /* 0x000ff00000000800 */
[----:B------:R-:W1:Y:S08]  /*7c10*/  MUFU.EX2 R5, R5 ;  /* 0x0000000500057308 */ /* 0x000e700000000800 */
[----:B------:R-:W-:Y:S01]  /*7c20*/  MUFU.EX2 R70, R70 ;  /* 0x0000004600467308 */ /* 0x000fe20000000800 */
[----:B0-----:R-:W-:Y:S01]  /*7c30*/  FMNMX.FTZ R72, R59, R72, !PT ;  /* 0x000000483b487209 */ /* 0x001fe20007810000 */
[----:B------:R-:W-:-:S06]  /*7c40*/  FFMA.FTZ R59, R54, R7, -R35 ;  /* 0x00000007363b7223 */ /* 0x000fcc0000010823 */
[----:B------:R-:W-:Y:S01]  /*7c50*/  MUFU.EX2 R49, R49 ;  /* 0x0000003100317308 */ /* 0x000fe20000000800 */
[----:B------:R-:W0:Y:S01]  /*7c60*/  SHFL.BFLY PT, R55, R72, 0x1, 0x1f ;  /* 0x0c201f0048377f89 */ /* 0x000e2200000e0000 */
[-C--:B-1----:R-:W-:Y:S01]  /*7c70*/  FMUL.FTZ R88, R88, R5.reuse ;  /* 0x0000000558587220 */ /* 0x082fe20000410000 */
        /* <DEDUP_REMOVED lines=20> */
[----:B------:R-:W-:Y:S01]  /*7dc0*/  FMUL.FTZ R125, R125, R5 ;  /* 0x000000057d7d7220 */ /* 0x000fe20000410000 */
[----:B------:R-:W-:Y:S01]  /*7dd0*/  MUFU.EX2 R58, R58 ;  /* 0x0000003a003a7308 */ /* 0x000fe20000000800 */
[----:B0-----:R-:W-:Y:S01]  /*7de0*/  FMNMX.FTZ R54, R72, R55, !PT ;  /* 0x0000003748367209 */ /* 0x001fe20007810000 */
[-C--:B------:R-:W-:Y:S01]  /*7df0*/  FMUL.FTZ R128, R128, R5.reuse ;  /* 0x0000000580807220 */ /* 0x080fe20000410000 */
[-C--:B------:R-:W-:Y:S01]  /*7e00*/  FMUL.FTZ R129, R129, R5.reuse ;  /* 0x0000000581817220 */ /* 0x080fe20000410000 */
[----:B------:R-:W-:Y:S01]  /*7e10*/  FMUL.FTZ R132, R132, R5 ;  /* 0x0000000584847220 */ /* 0x000fe20000410000 */
[C---:B------:R-:W-:Y:S01]  /*7e20*/  FSETP.NEU.FTZ.AND P2, PT, R54.reuse, -INF , PT ;  /* 0xff8000003600780b */ /* 0x040fe20003f5d000 */
[----:B------:R-:W-:Y:S01]  /*7e30*/  FMUL.FTZ R35, R54, R7 ;  /* 0x0000000736237220 */ /* 0x000fe20000410000 */
[-C--:B------:R-:W-:Y:S01]  /*7e40*/  FMUL.FTZ R133, R133, R5.reuse ;  /* 0x0000000585857220 */ /* 0x080fe20000410000 */
[----:B------:R-:W-:Y:S01]  /*7e50*/  MUFU.EX2 R53, R53 ;  /* 0x0000003500357308 */ /* 0x000fe20000000800 */
[-C--:B------:R-:W-:Y:S01]  /*7e60*/  FMUL.FTZ R136, R136, R5.reuse ;  /* 0x0000000588887220 */ /* 0x080fe20000410000 */
[-C--:B------:R-:W-:Y:S01]  /*7e70*/  FMUL.FTZ R137, R137, R5.reuse ;  /* 0x0000000589897220 */ /* 0x080fe20000410000 */
[----:B------:R-:W-:Y:S01]  /*7e80*/  FSEL R35, R35, RZ, P2 ;  /* 0x000000ff23237208 */ /* 0x000fe20001000000 */
[-C--:B------:R-:W-:Y:S01]  /*7e90*/  FMUL.FTZ R140, R140, R5.reuse ;  /* 0x000000058c8c7220 */ /* 0x080fe20000410000 */
[-C--:B------:R-:W-:Y:S01]  /*7ea0*/  FMUL.FTZ R141, R141, R5.reuse ;  /* 0x000000058d8d7220 */ /* 0x080fe20000410000 */
[-C--:B------:R-:W-:Y:S01]  /*7eb0*/  FMUL.FTZ R144, R144, R5.reuse ;  /* 0x0000000590907220 */ /* 0x080fe20000410000 */
[----:B------:R-:W-:Y:S01]  /*7ec0*/  FMUL.FTZ R145, R145, R5 ;  /* 0x0000000591917220 */ /* 0x000fe20000410000 */
[--C-:B------:R-:W-:Y:S01]  /*7ed0*/  FFMA.FTZ R173, R28, R7, -R35.reuse ;  /* 0x000000071cad7223 */ /* 0x100fe20000010823 */
[----:B------:R-:W-:Y:S01]  /*7ee0*/  FFMA.FTZ R28, R5, R3, R180 ;  /* 0x00000003051c7223 */ /* 0x000fe200000100b4 */
[----:B------:R-:W-:Y:S01]  /*7ef0*/  FFMA.FTZ R175, R32, R7, -R35 ;  /* 0x0000000720af7223 */ /* 0x000fe20000010823 */
[----:B------:R-:W-:-:S02]  /*7f00*/  IMAD.U32 R32, RZ, RZ, UR42 ;  /* 0x0000002aff207e24 */ /* 0x000fc4000f8e00ff */
[-CC-:B------:R-:W-:Y:S01]  /*7f10*/  FFMA.FTZ R181, R57, R7.reuse, -R35.reuse ;  /* 0x0000000739b57223 */ /* 0x180fe20000010823 */
[----:B------:R-:W-:Y:S01]  /*7f20*/  FADD.FTZ R3, R21, R28 ;  /* 0x0000001c15037221 */ /* 0x000fe20000010000 */
[-CC-:B------:R-:W-:Y:S01]  /*7f30*/  FFMA.FTZ R169, R30, R7.reuse, -R35.reuse ;  /* 0x000000071ea97223 */ /* 0x180fe20000010823 */
[-C--:B------:R-:W-:Y:S01]  /*7f40*/  FFMA.FTZ R10, R10, R7.reuse, -R35 ;  /* 0x000000070a0a7223 */ /* 0x080fe20000010823 */
[----:B------:R-:W-:Y:S01]  /*7f50*/  @!P1 LEA R32, R32, UR41, 0x3 ;  /* 0x0000002920209c11 */ /* 0x000fe2000f8e18ff */
[----:B------:R-:W-:Y:S01]  /*7f60*/  FADD.FTZ R28, R182, R3 ;  /* 0x00000003b61c7221 */ /* 0x000fe20000010000 */
[----:B------:R-:W-:Y:S01]  /*7f70*/  MUFU.EX2 R181, R181 ;  /* 0x000000b500b57308 */ /* 0x000fe20000000800 */
[-CC-:B------:R-:W-:Y:S01]  /*7f80*/  FFMA.FTZ R183, R12, R7.reuse, -R35.reuse ;  /* 0x000000070cb77223 */ /* 0x180fe20000010823 */
[----:B------:R-:W-:Y:S01]  /*7f90*/  FFMA.FTZ R12, R14, R7, -R35 ;  /* 0x000000070e0c7223 */ /* 0x000fe20000010823 */
[----:B------:R-:W-:Y:S01]  /*7fa0*/  FADD.FTZ R3, R25, R28 ;  /* 0x0000001c19037221 */ /* 0x000fe20000010000 */
[----:B------:R-:W-:-:S02]  /*7fb0*/  @!P1 VIADD R32, R32, 0x28860 ;  /* 0x0002886020209836 */ /* 0x000fc40000000000 */
[-CC-:B------:R-:W-:Y:S01]  /*7fc0*/  FFMA.FTZ R177, R20, R7.reuse, -R35.reuse ;  /* 0x0000000714b17223 */ /* 0x180fe20000010823 */
[-C--:B------:R-:W-:Y:S01]  /*7fd0*/  FFMA.FTZ R14, R158, R7.reuse, -R35 ;  /* 0x000000079e0e7223 */ /* 0x080fe20000010823 */
[----:B------:R-:W-:Y:S01]  /*7fe0*/  FADD.FTZ R28, R176, R3 ;  /* 0x00000003b01c7221 */ /* 0x000fe20000010000 */
[----:B------:R-:W-:Y:S01]  /*7ff0*/  MUFU.EX2 R10, R10 ;  /* 0x0000000a000a7308 */ /* 0x000fe20000000800 */
[----:B------:R-:W-:Y:S01]  /*8000*/  @!P1 PRMT R32, RZ, 0x654, R32 ;  /* 0x00000654ff209816 */ /* 0x000fe20000000020 */
[-CC-:B------:R-:W-:Y:S01]  /*8010*/  FFMA.FTZ R165, R36, R7.reuse, -R35.reuse ;  /* 0x0000000724a57223 */ /* 0x180fe20000010823 */
[----:B------:R-:W-:Y:S01]  /*8020*/  FADD.FTZ R3, R27, R28 ;  /* 0x0000001c1b037221 */ /* 0x000fe20000010000 */
[-CC-:B------:R-:W-:Y:S01]  /*8030*/  FFMA.FTZ R179, R156, R7.reuse, -R35.reuse ;  /* 0x000000079cb37223 */ /* 0x180fe20000010823 */
[----:B------:R0:W-:Y:S01]  /*8040*/  @!P1 SYNCS.ARRIVE.TRANS64.RED.A1T0 RZ, [R32+URZ], RZ ;  /* 0x000000ff20ff99a7 */ /* 0x0001e2000810043f */
[-C--:B------:R-:W-:Y:S01]  /*8050*/  FFMA.FTZ R20, R24, R7.reuse, -R35 ;  /* 0x0000000718147223 */ /* 0x080fe20000010823 */
[----:B------:R-:W-:Y:S01]  /*8060*/  FADD.FTZ R28, R178, R3 ;  /* 0x00000003b21c7221 */ /* 0x000fe20000010000 */
[----:B------:R-:W-:Y:S01]  /*8070*/  MUFU.EX2 R183, R183 ;  /* 0x000000b700b77308 */ /* 0x000fe20000000800 */
[-CC-:B------:R-:W-:Y:S01]  /*8080*/  FFMA.FTZ R24, R164, R7.reuse, -R35.reuse ;  /* 0x00000007a4187223 */ /* 0x180fe20000010823 */
[----:B------:R-:W-:Y:S01]  /*8090*/  F2FP.F16.F32.PACK_AB R180, R21, R180 ;  /* 0x000000b415b4723e */ /* 0x000fe200000000ff */
[----:B------:R-:W-:Y:S01]  /*80a0*/  FADD.FTZ R3, R29, R28 ;  /* 0x0000001c1d037221 */ /* 0x000fe20000010000 */
[-CC-:B------:R-:W-:Y:S01]  /*80b0*/  FFMA.FTZ R26, R26, R7.reuse, -R35.reuse ;  /* 0x000000071a1a7223 */ /* 0x180fe20000010823 */
[-CC-:B------:R-:W-:Y:S01]  /*80c0*/  FFMA.FTZ R8, R8, R7.reuse, -R35.reuse ;  /* 0x0000000708087223 */ /* 0x180fe20000010823 */
        /* <DEDUP_REMOVED lines=8> */
[-CC-:B------:R-:W-:Y:S01]  /*8150*/  FFMA.FTZ R40, R40, R7.reuse, -R35.reuse ;  /* 0x0000000728287223 */ /* 0x180fe20000010823 */
[----:B------:R-:W-:Y:S01]  /*8160*/  FADD.FTZ R57, R33, R28 ;  /* 0x0000001c21397221 */ /* 0x000fe20000010000 */
[-C--:B------:R-:W-:Y:S01]  /*8170*/  FFMA.FTZ R28, R184, R7.reuse, -R35 ;  /* 0x00000007b81c7223 */ /* 0x080fe20000010823 */
[-C--:B------:R-:W-:Y:S01]  /*8180*/  FMUL.FTZ R6, R6, R7.reuse ;  /* 0x0000000706067220 */ /* 0x080fe20000410000 */
[----:B------:R-:W-:Y:S01]  /*8190*/  MUFU.EX2 R177, R177 ;  /* 0x000000b100b17308 */ /* 0x000fe20000000800 */
[----:B------:R-:W-:Y:S01]  /*81a0*/  FADD.FTZ R30, R38, R57 ;  /* 0x00000039261e7221 */ /* 0x000fe20000010000 */
[-CC-:B------:R-:W-:Y:S01]  /*81b0*/  FFMA.FTZ R154, R154, R7.reuse, -R35.reuse ;  /* 0x000000079a9a7223 */ /* 0x180fe20000010823 */
[----:B------:R-:W-:Y:S01]  /*81c0*/  F2FP.F16.F32.PACK_AB R182, R25, R182 ;  /* 0x000000b619b6723e */ /* 0x000fe200000000ff */
        /* <DEDUP_REMOVED lines=8> */
[-C--:B------:R-:W-:Y:S01]  /*8250*/  FFMA.FTZ R46, R46, R7.reuse, -R35 ;  /* 0x000000072e2e7223 */ /* 0x080fe20000010823 */
[----:B0-----:R-:W-:Y:S01]  /*8260*/  FADD.FTZ R32, R170, R3 ;  /* 0x00000003aa207221 */ /* 0x001fe20000010000 */
[-CC-:B------:R-:W-:Y:S01]  /*8270*/  FFMA.FTZ R82, R82, R7.reuse, -R35.reuse ;  /* 0x0000000752527223 */ /* 0x180fe20000010823 */
[-CC-:B------:R-:W-:Y:S01]  /*8280*/  FFMA.FTZ R80, R80, R7.reuse, -R35.reuse ;  /* 0x0000000750507223 */ /* 0x180fe20000010823 */
[----:B------:R-:W0:Y:S01]  /*8290*/  MUFU.EX2 R14, R14 ;  /* 0x0000000e000e7308 */ /* 0x000e220000000800 */
[----:B------:R-:W-:Y:S01]  /*82a0*/  FADD.FTZ R32, R39, R32 ;  /* 0x0000002027207221 */ /* 0x000fe20000010000 */
[-CC-:B------:R-:W-:Y:S01]  /*82b0*/  FFMA.FTZ R186, R186, R7.reuse, -R35.reuse ;  /* 0x00000007baba7223 */ /* 0x180fe20000010823 */
[----:B------:R-:W-:Y:S01]  /*82c0*/  ISETP.GT.AND P2, PT, R4, UR55, PT ;  /* 0x0000003704007c0c */ /* 0x000fe2000bf44270 */
[----:B------:R-:W-:Y:S01]  /*82d0*/  UMOV UR42, UR54 ;  /* 0x00000036002a7c82 */ /* 0x000fe20008000000 */
[----:B------:R-:W-:Y:S01]  /*82e0*/  FADD.FTZ R3, R41, R32 ;  /* 0x0000002029037221 */ /* 0x000fe20000010000 */
[-CC-:B------:R-:W-:Y:S01]  /*82f0*/  FFMA.FTZ R32, R162, R7.reuse, -R35.reuse ;  /* 0x00000007a2207223 */ /* 0x180fe20000010823 */
[----:B------:R-:W-:Y:S01]  /*8300*/  FFMA.FTZ R35, R78, R7, -R35 ;  /* 0x000000074e237223 */ /* 0x000fe20000010823 */
[----:B------:R-:W2:Y:S01]  /*8310*/  MUFU.EX2 R179, R179 ;  /* 0x000000b300b37308 */ /* 0x000ea20000000800 */
[----:B------:R-:W-:Y:S01]  /*8320*/  FADD.FTZ R36, R48, R3 ;  /* 0x0000000330247221 */ /* 0x000fe20000010000 */
[----:B-1----:R-:W-:Y:S01]  /*8330*/  FFMA.FTZ R3, R6, R2, R181 ;  /* 0x0000000206037223 */ /* 0x002fe200000100b5 */
[-C--:B------:R-:W-:Y:S01]  /*8340*/  FMUL.FTZ R148, R148, R5.reuse ;  /* 0x0000000594947220 */ /* 0x080fe20000410000 */
[----:B------:R-:W-:Y:S01]  /*8350*/  FMUL.FTZ R149, R149, R5 ;  /* 0x0000000595957220 */ /* 0x000fe20000410000 */
        /* <DEDUP_REMOVED lines=11> */
[----:B------:R-:W3:Y:S01]  /*8410*/  MUFU.EX2 R173, R173 ;  /* 0x000000ad00ad7308 */ /* 0x000ee20000000800 */
[----:B------:R-:W-:Y:S01]  /*8420*/  FADD.FTZ R36, R68, R57 ;  /* 0x0000003944247221 */ /* 0x000fe20000010000 */
[----:B------:R-:W-:Y:S01]  /*8430*/  FADD.FTZ R3, R177, R2 ;  /* 0x00000002b1037221 */ /* 0x000fe20000010000 */
[-C--:B------:R-:W-:Y:S01]  /*8440*/  FMUL.FTZ R98, R98, R6.reuse ;  /* 0x0000000662627220 */ /* 0x080fe20000410000 */
[-C--:B------:R-:W-:Y:S01]  /*8450*/  FMUL.FTZ R99, R99, R6.reuse ;  /* 0x0000000663637220 */ /* 0x080fe20000410000 */
[----:B------:R-:W-:Y:S01]  /*8460*/  FADD.FTZ R21, R47, R36 ;  /* 0x000000242f157221 */ /* 0x000fe20000010000 */
[----:B0-----:R-:W-:Y:S01]  /*8470*/  FADD.FTZ R2, R14, R3 ;  /* 0x000000030e027221 */ /* 0x001fe20000010000 */
[-C--:B------:R-:W-:Y:S01]  /*8480*/  FMUL.FTZ R102, R102, R6.reuse ;  /* 0x0000000666667220 */ /* 0x080fe20000410000 */
[----:B------:R-:W0:Y:S01]  /*8490*/  MUFU.EX2 R24, R24 ;  /* 0x0000001800187308 */ /* 0x000e220000000800 */
[----:B------:R-:W-:Y:S01]  /*84a0*/  FADD.FTZ R36, R70, R21 ;  /* 0x0000001546247221 */ /* 0x000fe20000010000 */
[----:B--2---:R-:W-:Y:S01]  /*84b0*/  FADD.FTZ R3, R179, R2 ;  /* 0x00000002b3037221 */ /* 0x004fe20000010000 */
[-C--:B------:R-:W-:Y:S01]  /*84c0*/  FMUL.FTZ R103, R103, R6.reuse ;  /* 0x0000000667677220 */ /* 0x080fe20000410000 */
[-C--:B------:R-:W-:Y:S01]  /*84d0*/  FMUL.FTZ R106, R106, R6.reuse ;  /* 0x000000066a6a7220 */ /* 0x080fe20000410000 */
[----:B------:R-:W-:Y:S01]  /*84e0*/  FADD.FTZ R21, R49, R36 ;  /* 0x0000002431157221 */ /* 0x000fe20000010000 */
[----:B-1----:R-:W-:Y:S01]  /*84f0*/  FADD.FTZ R2, R20, R3 ;  /* 0x0000000314027221 */ /* 0x002fe20000010000 */
[-C--:B------:R-:W-:Y:S01]  /*8500*/  FMUL.FTZ R107, R107, R6.reuse ;  /* 0x000000066b6b7220 */ /* 0x080fe20000410000 */
[----:B------:R-:W1:Y:S01]  /*8510*/  MUFU.EX2 R175, R175 ;  /* 0x000000af00af7308 */ /* 0x000e620000000800 */
[----:B------:R-:W-:Y:S01]  /*8520*/  FADD.FTZ R36, R64, R21 ;  /* 0x0000001540247221 */ /* 0x000fe20000010000 */
[----:B---3--:R-:W-:Y:S01]  /*8530*/  FADD.FTZ R3, R173, R2 ;  /* 0x00000002ad037221 */ /* 0x008fe20000010000 */
[-C--:B------:R-:W-:Y:S01]  /*8540*/  FMUL.FTZ R110, R110, R6.reuse ;  /* 0x000000066e6e7220 */ /* 0x080fe20000410000 */
[-C--:B------:R-:W-:Y:S01]  /*8550*/  FMUL.FTZ R111, R111, R6.reuse ;  /* 0x000000066f6f7220 */ /* 0x080fe20000410000 */
[----:B------:R-:W-:Y:S01]  /*8560*/  FADD.FTZ R21, R51, R36 ;  /* 0x0000002433157221 */ /* 0x000fe20000010000 */
[-C--:B------:R-:W-:Y:S01]  /*8570*/  FMUL.FTZ R114, R114, R6.reuse ;  /* 0x0000000672727220 */ /* 0x080fe20000410000 */
[-C--:B------:R-:W-:Y:S01]  /*8580*/  FMUL.FTZ R115, R115, R6.reuse ;  /* 0x0000000673737220 */ /* 0x080fe20000410000 */
[----:B------:R-:W2:Y:S01]  /*8590*/  MUFU.EX2 R26, R26 ;  /* 0x0000001a001a7308 */ /* 0x000ea20000000800 */
[----:B0-----:R-:W-:Y:S01]  /*85a0*/  FADD.FTZ R2, R24, R3 ;  /* 0x0000000318027221 */ /* 0x001fe20000010000 */
[----:B------:R-:W-:Y:S01]  /*85b0*/  FADD.FTZ R36, R58, R21 ;  /* 0x000000153a247221 */ /* 0x000fe20000010000 */
[-C--:B------:R-:W-:Y:S01]  /*85c0*/  FMUL.FTZ R118, R118, R6.reuse ;  /* 0x0000000676767220 */ /* 0x080fe20000410000 */
[-C--:B------:R-:W-:Y:S01]  /*85d0*/  FMUL.FTZ R119, R119, R6.reuse ;  /* 0x0000000677777220 */ /* 0x080fe20000410000 */
[-C--:B------:R-:W-:Y:S01]  /*85e0*/  FMUL.FTZ R122, R122, R6.reuse ;  /* 0x000000067a7a7220 */ /* 0x080fe20000410000 */
[----:B------:R-:W-:Y:S01]  /*85f0*/  FADD.FTZ R21, R53, R36 ;  /* 0x0000002435157221 */ /* 0x000fe20000010000 */
[-C--:B------:R-:W-:Y:S01]  /*8600*/  FMUL.FTZ R123, R123, R6.reuse ;  /* 0x000000067b7b7220 */ /* 0x080fe20000410000 */
[----:B------:R-:W0:Y:S01]  /*8610*/  MUFU.EX2 R56, R56 ;  /* 0x0000003800387308 */ /* 0x000e220000000800 */
        /* <DEDUP_REMOVED lines=16> */
[----:B0-----:R-:W-:Y:S01]  /*8720*/  FADD.FTZ R36, R56, R21 ;  /* 0x0000001538247221 */ /* 0x001fe20000010000 */
[-C--:B------:R-:W-:Y:S01]  /*8730*/  FMUL.FTZ R150, R150, R6.reuse ;  /* 0x0000000696967220 */ /* 0x080fe20000410000 */
[----:B------:R-:W-:Y:S01]  /*8740*/  FMUL.FTZ R151, R151, R6 ;  /* 0x0000000697977220 */ /* 0x000fe20000410000 */
[----:B------:R-:W-:Y:S01]  /*8750*/  F2FP.F16.F32.PACK_AB R176, R27, R176 ;  /* 0x000000b01bb0723e */ /* 0x000fe200000000ff */
[----:B------:R-:W-:Y:S01]  /*8760*/  VIADD R4, R4, 0xffffffff ;  /* 0xffffffff04047836 */ /* 0x000fe20000000000 */
[----:B------:R-:W-:Y:S01]  /*8770*/  F2FP.F16.F32.PACK_AB R178, R29, R178 ;  /* 0x000000b21db2723e */ /* 0x000fe200000000ff */
[----:B------:R-:W-:Y:S01]  /*8780*/  IMAD.MOV.U32 R5, RZ, RZ, R34 ;  /* 0x000000ffff057224 */ /* 0x000fe200078e0022 */
[----:B------:R-:W0:Y:S01]  /*8790*/  MUFU.EX2 R171, R171 ;  /* 0x000000ab00ab7308 */ /* 0x000e220000000800 */
[----:B-1----:R-:W-:Y:S01]  /*87a0*/  FADD.FTZ R21, R169, R2 ;  /* 0x00000002a9157221 */ /* 0x002fe20000010000 */
[----:B------:R-:W-:Y:S01]  /*87b0*/  F2FP.F16.F32.PACK_AB R172, R31, R172 ;  /* 0x000000ac1fac723e */ /* 0x000fe200000000ff */
[----:B------:R-:W-:Y:S01]  /*87c0*/  IMAD.MOV.U32 R6, RZ, RZ, R54 ;  /* 0x000000ffff067224 */ /* 0x000fe200078e0036 */
[----:B------:R-:W-:-:S02]  /*87d0*/  F2FP.F16.F32.PACK_AB R174, R38, R33 ;  /* 0x0000002126ae723e */ /* 0x000fc400000000ff */
[----:B------:R-:W-:Y:S02]  /*87e0*/  F2FP.F16.F32.PACK_AB R170, R39, R170 ;  /* 0x000000aa27aa723e */ /* 0x000fe400000000ff */
[----:B------:R-:W1:Y:S01]  /*87f0*/  MUFU.EX2 R28, R28 ;  /* 0x0000001c001c7308 */ /* 0x000e620000000800 */
[----:B--2---:R-:W-:Y:S01]  /*8800*/  FADD.FTZ R2, R8, R21 ;  /* 0x0000001508027221 */ /* 0x004fe20000010000 */
[----:B------:R-:W-:Y:S02]  /*8810*/  F2FP.F16.F32.PACK_AB R164, R48, R41 ;  /* 0x0000002930a4723e */ /* 0x000fe400000000ff */
[----:B------:R-:W-:Y:S02]  /*8820*/  F2FP.F16.F32.PACK_AB R166, R50, R43 ;  /* 0x0000002b32a6723e */ /* 0x000fe400000000ff */
[----:B------:R-:W-:Y:S02]  /*8830*/  F2FP.F16.F32.PACK_AB R160, R68, R45 ;  /* 0x0000002d44a0723e */ /* 0x000fe400000000ff */
[----:B------:R-:W2:Y:S01]  /*8840*/  MUFU.EX2 R165, R165 ;  /* 0x000000a500a57308 */ /* 0x000ea20000000800 */
[----:B0-----:R-:W-:Y:S01]  /*8850*/  FADD.FTZ R21, R171, R2 ;  /* 0x00000002ab157221 */ /* 0x001fe20000010000 */
[----:B------:R-:W-:-:S02]  /*8860*/  F2FP.F16.F32.PACK_AB R162, R70, R47 ;  /* 0x0000002f46a2723e */ /* 0x000fc400000000ff */
[----:B------:R-:W-:Y:S02]  /*8870*/  F2FP.F16.F32.PACK_AB R156, R64, R49 ;  /* 0x00000031409c723e */ /* 0x000fe400000000ff */
[----:B------:R-:W-:Y:S02]  /*8880*/  F2FP.F16.F32.PACK_AB R158, R58, R51 ;  /* 0x000000333a9e723e */ /* 0x000fe400000000ff */
[----:B------:R-:W0:Y:S01]  /*8890*/  MUFU.EX2 R30, R30 ;  /* 0x0000001e001e7308 */ /* 0x000e220000000800 */
[----:B-1----:R-:W-:Y:S01]  /*88a0*/  FADD.FTZ R2, R28, R21 ;  /* 0x000000151c027221 */ /* 0x002fe20000010000 */
[----:B------:R-:W-:Y:S02]  /*88b0*/  F2FP.F16.F32.PACK_AB R181, R10, R181 ;  /* 0x000000b50ab5723e */ /* 0x000fe400000000ff */
[----:B------:R-:W-:Y:S02]  /*88c0*/  F2FP.F16.F32.PACK_AB R183, R12, R183 ;  /* 0x000000b70cb7723e */ /* 0x000fe400000000ff */
[----:B------:R-:W-:-:S02]  /*88d0*/  F2FP.F16.F32.PACK_AB R177, R14, R177 ;  /* 0x000000b10eb1723e */ /* 0x000fc400000000ff */
[----:B------:R-:W1:Y:S01]  /*88e0*/  MUFU.EX2 R167, R167 ;  /* 0x000000a700a77308 */ /* 0x000e620000000800 */
[----:B--2---:R-:W-:Y:S01]  /*88f0*/  FADD.FTZ R21, R165, R2 ;  /* 0x00000002a5157221 */ /* 0x004fe20000010000 */
[----:B------:R-:W-:Y:S02]  /*8900*/  F2FP.F16.F32.PACK_AB R179, R20, R179 ;  /* 0x000000b314b3723e */ /* 0x000fe400000000ff */
[----:B------:R-:W-:Y:S02]  /*8910*/  F2FP.F16.F32.PACK_AB R173, R24, R173 ;  /* 0x000000ad18ad723e */ /* 0x000fe400000000ff */
[----:B------:R-:W-:Y:S02]  /*8920*/  F2FP.F16.F32.PACK_AB R175, R26, R175 ;  /* 0x000000af1aaf723e */ /* 0x000fe400000000ff */
[----:B------:R2:W3:Y:S01]  /*8930*/  MUFU.EX2 R57, R168 ;  /* 0x000000a800397308 */ /* 0x0004e20000000800 */
[----:B0-----:R-:W-:Y:S01]  /*8940*/  FADD.FTZ R2, R30, R21 ;  /* 0x000000151e027221 */ /* 0x001fe20000010000 */
[----:B------:R-:W-:-:S02]  /*8950*/  F2FP.F16.F32.PACK_AB R169, R8, R169 ;  /* 0x000000a908a9723e */ /* 0x000fc400000000ff */
[----:B------:R-:W-:Y:S02]  /*8960*/  F2FP.F16.F32.PACK_AB R171, R28, R171 ;  /* 0x000000ab1cab723e */ /* 0x000fe400000000ff */
[----:B------:R-:W-:Y:S02]  /*8970*/  F2FP.F16.F32.PACK_AB R165, R30, R165 ;  /* 0x000000a51ea5723e */ /* 0x000fe400000000ff */
[----:B------:R-:W0:Y:S01]  /*8980*/  MUFU.EX2 R161, R40 ;  /* 0x0000002800a17308 */ /* 0x000e220000000800 */
[----:B-1----:R-:W-:Y:S01]  /*8990*/  FADD.FTZ R2, R167, R2 ;  /* 0x00000002a7027221 */ /* 0x002fe20000010000 */
[----:B--2---:R-:W-:-:S06]  /*89a0*/  F2FP.F16.F32.PACK_AB R168, R42, R37 ;  /* 0x000000252aa8723e */ /* 0x004fcc00000000ff */
[----:B------:R-:W1:Y:S01]  /*89b0*/  MUFU.EX2 R25, R154 ;  /* 0x0000009a00197308 */ /* 0x000e620000000800 */
[C---:B---3--:R-:W-:Y:S01]  /*89c0*/  FADD.FTZ R2, R57.reuse, R2 ;  /* 0x0000000239027221 */ /* 0x048fe20000010000 */
[----:B------:R-:W-:-:S06]  /*89d0*/  F2FP.F16.F32.PACK_AB R167, R57, R167 ;  /* 0x000000a739a7723e */ /* 0x000fcc00000000ff */
[----:B------:R2:W3:Y:S01]  /*89e0*/  MUFU.EX2 R163, R152 ;  /* 0x0000009800a37308 */ /* 0x0004e20000000800 */
[----:B0-----:R-:W-:-:S07]  /*89f0*/  FADD.FTZ R2, R161, R2 ;  /* 0x00000002a1027221 */ /* 0x001fce0000010000 */
[----:B------:R-:W0:Y:S01]  /*8a00*/  MUFU.EX2 R32, R32 ;  /* 0x0000002000207308 */ /* 0x000e220000000800 */
[C---:B-1----:R-:W-:Y:S01]  /*8a10*/  FADD.FTZ R2, R25.reuse, R2 ;  /* 0x0000000219027221 */ /* 0x042fe20000010000 */
[----:B--2---:R-:W-:Y:S02]  /*8a20*/  F2FP.F16.F32.PACK_AB R152, R56, R53 ;  /* 0x000000353898723e */ /* 0x004fe400000000ff */
[----:B------:R-:W-:-:S04]  /*8a30*/  F2FP.F16.F32.PACK_AB R161, R25, R161 ;  /* 0x000000a119a1723e */ /* 0x000fc800000000ff */
[----:B------:R-:W1:Y:S01]  /*8a40*/  MUFU.EX2 R157, R44 ;  /* 0x0000002c009d7308 */ /* 0x000e620000000800 */
[----:B---3--:R-:W-:-:S07]  /*8a50*/  FADD.FTZ R2, R163, R2 ;  /* 0x00000002a3027221 */ /* 0x008fce0000010000 */
        /* <DEDUP_REMOVED lines=21> */
[----:B--2---:R-:W-:Y:S01]  /*8bb0*/  FADD.FTZ R2, R155, R2 ;  /* 0x000000029b027221 */ /* 0x004fe20000010000 */
[C---:B0-----:R-:W-:Y:S01]  /*8bc0*/  FADD.FTZ R3, R52.reuse, R3 ;  /* 0x0000000334037221 */ /* 0x041fe20000010000 */
[----:B------:R-:W-:Y:S02]  /*8bd0*/  F2FP.F16.F32.PACK_AB R154, R52, R55 ;  /* 0x00000037349a723e */ /* 0x000fe400000000ff */
[C---:B-1----:R-:W-:Y:S01]  /*8be0*/  FADD.FTZ R2, R35.reuse, R2 ;  /* 0x0000000223027221 */ /* 0x042fe20000010000 */
[----:B------:R-:W-:Y:S01]  /*8bf0*/  F2FP.F16.F32.PACK_AB R155, R35, R155 ;  /* 0x0000009b239b723e */ /* 0x000fe200000000ff */
[----:B------:R-:W-:Y:S06]  /*8c00*/  @P2 BRA `(.L_x_6624) ;  /* 0xffffffc800042947 */ /* 0x000fec000383ffff */
[----:B------:R-:W-:Y:S01]  /*8c10*/  IMAD.MOV.U32 R6, RZ, RZ, R54 ;  /* 0x000000ffff067224 */ /* 0x000fe200078e0036 */
[----:B------:R-:W-:Y:S01]  /*8c20*/  UMOV UR42, UR54 ;  /* 0x00000036002a7c82 */ /* 0x000fe20008000000 */
[----:B------:R-:W-:Y:S01]  /*8c30*/  IMAD.MOV.U32 R5, RZ, RZ, R34 ;  /* 0x000000ffff057224 */ /* 0x000fe200078e0022 */
[----:B------:R-:W-:-:S06]  /*8c40*/  UMOV UR43, UR53 ;  /* 0x00000035002b7c82 */ /* 0x000fcc0008000000 */
.L_x_6607:
        /* <DEDUP_REMOVED lines=19> */
.L_x_6626:
[----:B------:R-:W-:-:S11]  /*8d80*/  UISETP.NE.AND UP0, UPT, UR14, 0x1, UPT ;  /* 0x000000010e00788c */ /* 0x000fd6000bf05270 */
[----:B------:R-:W-:Y:S02]  /*8d90*/  @UP0 ULDC.64 UR18, c[0x0][0x9e8] ;  /* 0x00027a0000120ab9 */ /* 0x000fe40000000a00 */
[----:B------:R-:W-:-:S04]  /*8da0*/  UIMAD.WIDE.U32 UR6, UR10, UR18, URZ ;  /* 0x000000120a0672a5 */ /* 0x000fc8000f8e003f */
[----:B------:R-:W-:-:S12]  /*8db0*/  @UP0 USHF.R.U32.HI UR10, URZ, UR19, UR7 ;  /* 0x000000133f0a0299 */ /* 0x000fd80008011607 */
.L_x_6627:
[----:B------:R-:W-:-:S04]  /*8dc0*/  UIMAD UR10, UR10, UR14, URZ ;  /* 0x0000000e0a0a72a4 */ /* 0x000fc8000f8e023f */
[----:B------:R-:W-:-:S04]  /*8dd0*/  UISETP.LT.AND UP0, UPT, UR11, UR10, UPT ;  /* 0x0000000a0b00728c */ /* 0x000fc8000bf01270 */
[----:B------:R-:W-:-:S12]  /*8de0*/  USEL UR11, UR11, UR10, !UP0 ;  /* 0x0000000a0b0b7287 */ /* 0x000fd8000c000000 */
.L_x_6625:
        /* <DEDUP_REMOVED lines=13> */
.L_x_6637:
        /* <DEDUP_REMOVED lines=9> */
.L_x_6630:
[----:B------:R-:W-:Y:S01]  /*8f50*/  ULEA UR6, UR42, UR41, 0x3 ;  /* 0x000000292a067291 */ /* 0x000fe2000f8e183f */
[----:B------:R-:W-:-:S05]  /*8f60*/  IMAD.U32 R5, RZ, RZ, UR43 ;  /* 0x0000002bff057e24 */ /* 0x000fca000f8e00ff */
[----:B------:R-:W-:-:S04]  /*8f70*/  SHF.L.U32 R5, R5, 0x1f, RZ ;  /* 0x0000001f05057819 */ /* 0x000fc800000006ff */
[----:B------:R0:W1:Y:S01]  /*8f80*/  SYNCS.PHASECHK.TRANS64.TRYWAIT P2, [UR6+0x28830], R5 ;  /* 0x02883005ff0075a7 */ /* 0x0000620008040146 */
[----:B------:R-:W-:Y:S05]  /*8f90*/  @!P0 BRA `(.L_x_6631) ;  /* 0x0000000000048947 */ /* 0x000fea0003800000 */
[----:B------:R-:W-:Y:S01]  /*8fa0*/  BPT.TRAP 0x1 ;  /* 0x000000040000795c */ /* 0x000fe20000300000 */
.L_x_6631:
[----:B-1----:R-:W-:Y:S05]  /*8fb0*/  @P2 BRA `(.L_x_6629) ;  /* 0x0000000000082947 */ /* 0x002fea0003800000 */
[----:B------:R-:W1:Y:S02]  /*8fc0*/  SYNCS.PHASECHK.TRANS64.TRYWAIT P2, [UR6+0x28830], R5 ;  /* 0x02883005ff0075a7 */ /* 0x000e640008040146 */
[----:B-1----:R-:W-:Y:S05]  /*8fd0*/  @!P2 BRA `(.L_x_6632) ;  /* 0x000000d800d8a947 */ /* 0x002fea0003800000 */
.L_x_6629:
        /* <DEDUP_REMOVED lines=47> */
.L_x_6634:
[----:B------:R-:W-:Y:S01]  /*92d0*/  ULEA UR6, UR52, UR41, 0x3 ;  /* 0x0000002934067291 */ /* 0x000fe2000f8e183f */
[----:B------:R-:W-:-:S05]  /*92e0*/  IMAD.U32 R5, RZ, RZ, UR53 ;  /* 0x00000035ff057e24 */ /* 0x000fca000f8e00ff */
[----:B------:R-:W-:-:S04]  /*92f0*/  SHF.L.U32 R5, R5, 0x1f, RZ ;  /* 0x0000001f05057819 */ /* 0x000fc800000006ff */
[----:B------:R0:W1:Y:S01]  /*9300*/  SYNCS.PHASECHK.TRANS64.TRYWAIT P2, [UR6+0x28850], R5 ;  /* 0x02885005ff0075a7 */ /* 0x0000620008040146 */
[----:B------:R-:W-:Y:S05]  /*9310*/  @!P0 BRA `(.L_x_6635) ;  /* 0x0000000000048947 */ /* 0x000fea0003800000 */
[----:B------:R-:W-:Y:S01]  /*9320*/  BPT.TRAP 0x1 ;  /* 0x000000040000795c */ /* 0x000fe20000300000 */
.L_x_6635:
[----:B-1----:R-:W-:Y:S05]  /*9330*/  @P2 BRA `(.L_x_6633) ;  /* 0x0000000000082947 */ /* 0x002fea0003800000 */
[----:B------:R-:W1:Y:S02]  /*9340*/  SYNCS.PHASECHK.TRANS64.TRYWAIT P2, [UR6+0x28850], R5 ;  /* 0x02885005ff0075a7 */ /* 0x000e640008040146 */
[----:B-1----:R-:W-:Y:S05]  /*9350*/  @!P2 BRA `(.L_x_6636) ;  /* 0x000000d80010a947 */ /* 0x002fea0003800000 */
.L_x_6633:
[----:B------:R-:W-:Y:S01]  /*9360*/  UIADD3 UR6, UR41, 0x400, URZ ;  /* 0x0000040029067890 */ /* 0x000fe2000fffe03f */
[----:B------:R-:W-:Y:S01]  /*9370*/  WARPGROUP.ARRIVE ;  /* 0x00000000000079c5 */ /* 0x000fe20000000000 */
[----:B------:R-:W-:Y:S01]  /*9380*/  UMOV UR7, 0x40000040 ;  /* 0x4000004000077882 */ /* 0x000fe20000000000 */
[----:B-1----:R-:W-:Y:S01]  /*9390*/  FMUL.FTZ R6, R24, UR50 ;  /* 0x0000003218067c20 */ /* 0x002fe20008410000 */
[----:B------:R-:W-:Y:S01]  /*93a0*/  USHF.R.U32.HI UR6, URZ, 0x4, UR6 ;  /* 0x000000043f067899 */ /* 0x000fe20008011606 */
[----:B------:R-:W-:Y:S01]  /*93b0*/  FMUL.FTZ R10, R25, UR50 ;  /* 0x00000032190a7c20 */ /* 0x000fe20008410000 */
[----:B------:R-:W-:Y:S01]  /*93c0*/  FMUL.FTZ R20, R28, UR50 ;  /* 0x000000321c147c20 */ /* 0x000fe20008410000 */
[----:B------:R-:W-:Y:S01]  /*93d0*/  FMUL.FTZ R12, R26, UR50 ;  /* 0x000000321a0c7c20 */ /* 0x000fe20008410000 */
[----:B------:R-:W-:Y:S01]  /*93e0*/  ULOP3.LUT UR6, UR6, 0x3fff, URZ, 0xc0, !UPT ;  /* 0x00003fff06067892 */ /* 0x000fe2000f8ec03f */
[----:B------:R-:W0:Y:S01]  /*93f0*/  MUFU.TANH R6, R6 ;  /* 0x0000000600067308 */ /* 0x000e220000002400 */
[----:B------:R-:W-:Y:S01]  /*9400*/  FMUL.FTZ R26, R29, UR50 ;  /* 0x000000321d1a7c20 */ /* 0x000fe20008410000 */
[----:B------:R-:W-:Y:S01]  /*9410*/  FMUL.FTZ R24, R30, UR50 ;  /* 0x000000321e187c20 */ /* 0x000fe20008410000 */
[----:B------:R-:W-:Y:S01]  /*9420*/  ULOP3.LUT UR6, UR6, 0x4000000, URZ, 0xfc, !UPT ;  /* 0x0400000006067892 */ /* 0x000fe2000f8efc3f */
[----:B------:R-:W-:Y:S01]  /*9430*/  FMUL.FTZ R30, R32, UR50 ;  /* 0x00000032201e7c20 */ /* 0x000fe20008410000 */
[----:B------:R-:W-:Y:S01]  /*9440*/  FMUL.FTZ R184, R37, UR50 ;  /* 0x0000003225b87c20 */ /* 0x000fe20008410000 */
[----:B------:R-:W-:Y:S01]  /*9450*/  FMUL.FTZ R186, R40, UR50 ;  /* 0x0000003228ba7c20 */ /* 0x000fe20008410000 */
[----:B------:R-:W-:Y:S01]  /*9460*/  ULEA UR10, UR52, UR6, 0xb ;  /* 0x00000006340a7291 */ /* 0x000fe2000f8e583f */
        /* <DEDUP_REMOVED lines=17> */
[----:B-1----:R-:W-:Y:S01]  /*9580*/  FMNMX.FTZ R5, R10, R5, !PT ;  /* 0x000000050a057209 */ /* 0x002fe20007810000 */
        /* <DEDUP_REMOVED lines=17> */
[----:B0-----:R-:W-:Y:S01]  /*96a0*/  FMNMX.FTZ R5, R26, R5, !PT ;  /* 0x000000051a057209 */ /* 0x001fe20007810000 */
        /* <DEDUP_REMOVED lines=19> */
[----:B------:R-:W0:Y:S01]  /*97e0*/  LDC R7, c[0x0][0x988] ;  /* 0x00026200ff077b82 */ /* 0x000e220000000800 */
[----:B------:R-:W-:Y:S01]  /*97f0*/  FMUL.FTZ R86, R86, UR50 ;  /* 0x0000003256567c20 */ /* 0x000fe20008410000 */
[----:B------:R-:W1:Y:S01]  /*9800*/  S2R R185, SR_TID.X ;  /* 0x0000000000b97919 */ /* 0x000e620000002100 */
[----:B------:R-:W-:Y:S01]  /*9810*/  MUFU.TANH R196, R196 ;  /* 0x000000c400c47308 */ /* 0x000fe20000002400 */
[C---:B------:R-:W-:Y:S01]  /*9820*/  ISETP.GT.AND P2, PT, R4.reuse, UR51, PT ;  /* 0x0000003304007c0c */ /* 0x040fe2000bf44270 */
[----:B------:R-:W-:Y:S01]  /*9830*/  UMOV UR53, UR43 ;  /* 0x0000002b00357c82 */ /* 0x000fe20008000000 */
[----:B------:R-:W-:-:S05]  /*9840*/  VIADD R4, R4, 0xffffffff ;  /* 0xffffffff04047836 */ /* 0x000fca0000000000 */
[----:B------:R-:W-:Y:S08]  /*9850*/  MUFU.TANH R198, R198 ;  /* 0x000000c600c67308 */ /* 0x000ff00000002400 */
[----:B------:R-:W-:Y:S08]  /*9860*/  MUFU.TANH R200, R200 ;  /* 0x000000c800c87308 */ /* 0x000ff00000002400 */
[----:B------:R-:W-:Y:S01]  /*9870*/  MUFU.TANH R202, R202 ;  /* 0x000000ca00ca7308 */ /* 0x000fe20000002400 */
[----:B-1----:R-:W-:-:S07]  /*9880*/  SHF.R.U32.HI R185, RZ, 0x7, R185 ;  /* 0x00000007ffb97819 */ /* 0x002fce00000116b9 */
[----:B------:R-:W-:Y:S08]  /*9890*/  MUFU.TANH R204, R204 ;  /* 0x000000cc00cc7308 */ /* 0x000ff00000002400 */
[----:B------:R-:W-:Y:S08]  /*98a0*/  MUFU.TANH R206, R206 ;  /* 0x000000ce00ce7308 */ /* 0x000ff00000002400 */
[----:B------:R-:W1:Y:S08]  /*98b0*/  MUFU.TANH R12, R12 ;  /* 0x0000000c000c7308 */ /* 0x000e700000002400 */
[----:B------:R-:W-:Y:S08]  /*98c0*/  MUFU.TANH R208, R208 ;  /* 0x000000d000d07308 */ /* 0x000ff00000002400 */
[----:B------:R-:W2:Y:S01]  /*98d0*/  MUFU.TANH R14, R14 ;  /* 0x0000000e000e7308 */ /* 0x000ea20000002400 */
[----:B-1----:R-:W-:-:S07]  /*98e0*/  FMNMX.FTZ R15, R12, R9, !PT ;  /* 0x000000090c0f7209 */ /* 0x002fce0007810000 */
[----:B------:R-:W-:Y:S08]  /*98f0*/  MUFU.TANH R210, R210 ;  /* 0x000000d200d27308 */ /* 0x000ff00000002400 */
[----:B------:R-:W1:Y:S01]  /*9900*/  MUFU.TANH R24, R24 ;  /* 0x0000001800187308 */ /* 0x000e620000002400 */
[----:B--2---:R-:W-:-:S07]  /*9910*/  FMNMX.FTZ R21, R14, R15, !PT ;  /* 0x0000000f0e157209 */ /* 0x004fce0007810000 */
[----:B------:R-:W2:Y:S01]  /*9920*/  MUFU.TANH R28, R28 ;  /* 0x0000001c001c7308 */ /* 0x000ea20000002400 */
[----:B------:R-:W-:Y:S02]  /*9930*/  WARPGROUP.DEPBAR.LE gsb0, 0x0 ;  /* 0x00008000000079c5 */ /* 0x000fe40000010000 */
[----:B------:R-:W-:Y:S01]  /*9940*/  WARPGROUP.ARRIVE ;  /* 0x00000000000079c5 */ /* 0x000fe20000000000 */
[----:B------:R-:W-:Y:S01]  /*9950*/  FMUL.FTZ R180, R33, UR50 ;  /* 0x0000003221b47c20 */ /* 0x000fe20008410000 */
[----:B------:R-:W-:-:S03]  /*9960*/  FMUL.FTZ R182, R36, UR50 ;  /* 0x0000003224b67c20 */ /* 0x000fc60008410000 */
[----:B------:R-:W3:Y:S01]  /*9970*/  MUFU.TANH R32, R32 ;  /* 0x0000002000207308 */ /* 0x000ee20000002400 */
[----:B------:R-:W-:Y:S01]  /*9980*/  FMUL.FTZ R36, R38, UR50 ;  /* 0x0000003226247c20 */ /* 0x000fe20008410000 */
[----:B------:R-:W-:Y:S01]  /*9990*/  FMUL.FTZ R38, R39, UR50 ;  /* 0x0000003227267c20 */ /* 0x000fe20008410000 */
[----:B------:R-:W-:Y:S01]  /*99a0*/  HGMMA.64x128x16.F32 R88, R176, gdesc[UR4].tnspB, R88, gsb0 ;  /* 0x41e00004b0587df0 */ /* 0x000fe20008000858 */
[----:B------:R-:W-:Y:S01]  /*99b0*/  UIADD3 UR6, UR10, 0x100, URZ ;  /* 0x000001000a067890 */ /* 0x000fe2000fffe03f */
[----:B-1----:R-:W-:Y:S01]  /*99c0*/  FMNMX.FTZ R21, R24, R21, !PT ;  /* 0x0000001518157209 */ /* 0x002fe20007810000 */
[----:B------:R-:W-:Y:S02]  /*99d0*/  UMOV UR7, 0x40000040 ;  /* 0x4000004000077882 */ /* 0x000fe40000000000 */
[----:B------:R-:W1:Y:S01]  /*99e0*/  MUFU.TANH R180, R180 ;  /* 0x000000b400b47308 */ /* 0x000e620000002400 */
[----:B--2---:R-:W-:-:S07]  /*99f0*/  FMNMX.FTZ R21, R28, R21, !PT ;  /* 0x000000151c157209 */ /* 0x004fce0007810000 */
[----:B------:R-:W2:Y:S01]  /*9a00*/  MUFU.TANH R182, R182 ;  /* 0x000000b600b67308 */ /* 0x000ea20000002400 */
[----:B---3--:R-:W-:-:S07]  /*9a10*/  FMNMX.FTZ R21, R32, R21, !PT ;  /* 0x0000001520157209 */ /* 0x008fce0007810000 */
[----:B------:R-:W-:Y:S01]  /*9a20*/  MUFU.TANH R212, R212 ;  /* 0x000000d400d47308 */ /* 0x000fe20000002400 */
[----:B-1----:R-:W-:-:S07]  /*9a30*/  FMNMX.FTZ R5, R180, R5, !PT ;  /* 0x00000005b4057209 */ /* 0x002fce0007810000 */
[----:B------:R-:W1:Y:S01]  /*9a40*/  MUFU.TANH R34, R34 ;  /* 0x0000002200227308 */ /* 0x000e620000002400 */
[----:B--2---:R-:W-:-:S04]  /*9a50*/  FMNMX.FTZ R5, R182, R5, !PT ;  /* 0x00000005b6057209 */ /* 0x004fc80007810000 */
[----:B------:R-:W-:-:S03]  /*9a60*/  FMNMX.FTZ R5, R184, R5, !PT ;  /* 0x00000005b8057209 */ /* 0x000fc60007810000 */
[----:B------:R-:W-:Y:S01]  /*9a70*/  MUFU.TANH R214, R214 ;  /* 0x000000d600d67308 */ /* 0x000fe20000002400 */
[----:B------:R-:W-:-:S04]  /*9a80*/  FMNMX.FTZ R5, R186, R5, !PT ;  /* 0x00000005ba057209 */ /* 0x000fc80007810000 */
[----:B------:R-:W-:-:S03]  /*9a90*/  FMNMX.FTZ R5, R194, R5, !PT ;  /* 0x00000005c2057209 */ /* 0x000fc60007810000 */
[----:B------:R-:W2:Y:S01]  /*9aa0*/  MUFU.TANH R36, R36 ;  /* 0x0000002400247308 */ /* 0x000ea20000002400 */
[----:B------:R-:W-:Y:S02]  /*9ab0*/  FMNMX.FTZ R5, R196, R5, !PT ;  /* 0x00000005c4057209 */ /* 0x000fe40007810000 */
[----:B-1----:R-:W-:-:S05]  /*9ac0*/  FMNMX.FTZ R25, R34, R21, !PT ;  /* 0x0000001522197209 */ /* 0x002fca0007810000 */
[----:B------:R-:W-:Y:S08]  /*9ad0*/  MUFU.TANH R216, R216 ;  /* 0x000000d800d87308 */ /* 0x000ff00000002400 */
[----:B------:R-:W1:Y:S01]  /*9ae0*/  MUFU.TANH R38, R38 ;  /* 0x0000002600267308 */ /* 0x000e620000002400 */
[----:B--2---:R-:W-:-:S07]  /*9af0*/  FMNMX.FTZ R25, R36, R25, !PT ;  /* 0x0000001924197209 */ /* 0x004fce0007810000 */
        /* <DEDUP_REMOVED lines=23> */
[----:B-1----:R-:W-:Y:S01]  /*9c70*/  FMNMX.FTZ R27, R46, R27, !PT ;  /* 0x0000001b2e1b7209 */ /* 0x002fe20007810000 */
[----:B------:R-:W-:-:S04]  /*9c80*/  UMOV UR7, 0x40000040 ;  /* 0x4000004000077882 */ /* 0x000fc80000000000 */
[----:B------:R-:W1:Y:S08]  /*9c90*/  MUFU.TANH R176, R176 ;  /* 0x000000b000b07308 */ /* 0x000e700000002400 */
[----:B------:R-:W2:Y:S08]  /*9ca0*/  MUFU.TANH R178, R178 ;  /* 0x000000b200b27308 */ /* 0x000eb00000002400 */
[----:B------:R-:W3:Y:S01]  /*9cb0*/  MUFU.TANH R48, R48 ;  /* 0x0000003000307308 */ /* 0x000ee20000002400 */
[----:B-1----:R-:W-:-:S07]  /*9cc0*/  FMNMX.FTZ R5, R176, R5, !PT ;  /* 0x00000005b0057209 */ /* 0x002fce0007810000 */
[----:B------:R-:W1:Y:S01]  /*9cd0*/  MUFU.TANH R50, R50 ;  /* 0x0000003200327308 */ /* 0x000e620000002400 */
[----:B--2---:R-:W-:-:S04]  /*9ce0*/  FMNMX.FTZ R5, R178, R5, !PT ;  /* 0x00000005b2057209 */ /* 0x004fc80007810000 */
[----:B------:R-:W-:-:S03]  /*9cf0*/  FMNMX.FTZ R5, R198, R5, !PT ;  /* 0x00000005c6057209 */ /* 0x000fc60007810000 */
[----:B------:R-:W2:Y:S01]  /*9d00*/  MUFU.TANH R52, R52 ;  /* 0x0000003400347308 */ /* 0x000ea20000002400 */
[----:B------:R-:W-:Y:S02]  /*9d10*/  FMNMX.FTZ R5, R200, R5, !PT ;  /* 0x00000005c8057209 */ /* 0x000fe40007810000 */
[----:B---3--:R-:W-:Y:S02]  /*9d20*/  FMNMX.FTZ R27, R48, R27, !PT ;  /* 0x0000001b301b7209 */ /* 0x008fe40007810000 */
[----:B------:R-:W-:-:S03]  /*9d30*/  FMNMX.FTZ R5, R202, R5, !PT ;  /* 0x00000005ca057209 */ /* 0x000fc60007810000 */
[----:B------:R-:W3:Y:S01]  /*9d40*/  MUFU.TANH R54, R54 ;  /* 0x0000003600367308 */ /* 0x000ee20000002400 */
[----:B------:R-:W-:Y:S02]  /*9d50*/  FMNMX.FTZ R5, R204, R5, !PT ;  /* 0x00000005cc057209 */ /* 0x000fe40007810000 */
[----:B-1----:R-:W-:Y:S02]  /*9d60*/  FMNMX.FTZ R29, R50, R27, !PT ;  /* 0x0000001b321d7209 */ /* 0x002fe40007810000 */
[----:B------:R-:W-:-:S03]  /*9d70*/  FMNMX.FTZ R5, R206, R5, !PT ;  /* 0x00000005ce057209 */ /* 0x000fc60007810000 */
[----:B------:R-:W1:Y:S01]  /*9d80*/  MUFU.TANH R56, R56 ;  /* 0x0000003800387308 */ /* 0x000e620000002400 */
[----:B------:R-:W-:Y:S02]  /*9d90*/  FMNMX.FTZ R5, R208, R5, !PT ;  /* 0x00000005d0057209 */ /* 0x000fe40007810000 */
[----:B--2---:R-:W-:Y:S02]  /*9da0*/  FMNMX.FTZ R29, R52, R29, !PT ;  /* 0x0000001d341d7209 */ /* 0x004fe40007810000 */
[----:B------:R-:W-:-:S03]  /*9db0*/  FMNMX.FTZ R5, R210, R5, !PT ;  /* 0x00000005d2057209 */ /* 0x000fc60007810000 */
[----:B------:R-:W2:Y:S01]  /*9dc0*/  MUFU.TANH R58, R58 ;  /* 0x0000003a003a7308 */ /* 0x000ea20000002400 */
[----:B---3--:R-:W-:-:S07]  /*9dd0*/  FMNMX.FTZ R29, R54, R29, !PT ;  /* 0x0000001d361d7209 */ /* 0x008fce0007810000 */
[----:B------:R-:W3:Y:S01]  /*9de0*/  MUFU.TANH R60, R60 ;  /* 0x0000003c003c7308 */ /* 0x000ee20000002400 */
[----:B-1----:R-:W-:-:S07]  /*9df0*/  FMNMX.FTZ R29, R56, R29, !PT ;  /* 0x0000001d381d7209 */ /* 0x002fce0007810000 */
[----:B------:R-:W1:Y:S01]  /*9e00*/  MUFU.TANH R62, R62 ;  /* 0x0000003e003e7308 */ /* 0x000e620000002400 */
[----:B--2---:R-:W-:-:S07]  /*9e10*/  FMNMX.FTZ R33, R58, R29, !PT ;  /* 0x0000001d3a217209 */ /* 0x004fce0007810000 */
[----:B------:R-:W-:Y:S01]  /*9e20*/  MUFU.TANH R68, R68 ;  /* 0x0000004400447308 */ /* 0x000fe20000002400 */
[----:B---3--:R-:W-:-:S07]  /*9e30*/  FMNMX.FTZ R33, R60, R33, !PT ;  /* 0x000000213c217209 */ /* 0x008fce0007810000 */
        /* <DEDUP_REMOVED lines=15> */
[----:B------:R-:W1:Y:S01]  /*9f30*/  MUFU.TANH R172, R172 ;  /* 0x000000ac00ac7308 */ /* 0x000e620000002400 */
[----:B------:R-:W-:-:S07]  /*9f40*/  UMOV UR7, 0x40000040 ;  /* 0x4000004000077882 */ /* 0x000fce0000000000 */
[----:B------:R-:W2:Y:S08]  /*9f50*/  MUFU.TANH R174, R174 ;  /* 0x000000ae00ae7308 */ /* 0x000eb00000002400 */
[----:B------:R-:W3:Y:S01]  /*9f60*/  MUFU.TANH R64, R64 ;  /* 0x0000004000407308 */ /* 0x000ee20000002400 */
[----:B-1----:R-:W-:-:S07]  /*9f70*/  FMNMX.FTZ R5, R172, R5, !PT ;  /* 0x00000005ac057209 */ /* 0x002fce0007810000 */
[----:B------:R-:W1:Y:S01]  /*9f80*/  MUFU.TANH R66, R66 ;  /* 0x0000004200427308 */ /* 0x000e620000002400 */
[----:B--2---:R-:W-:-:S04]  /*9f90*/  FMNMX.FTZ R5, R174, R5, !PT ;  /* 0x00000005ae057209 */ /* 0x004fc80007810000 */
[----:B------:R-:W-:-:S04]  /*9fa0*/  FMNMX.FTZ R5, R212, R5, !PT ;  /* 0x00000005d4057209 */ /* 0x000fc80007810000 */
[----:B------:R-:W-:Y:S02]  /*9fb0*/  FMNMX.FTZ R5, R214, R5, !PT ;  /* 0x00000005d6057209 */ /* 0x000fe40007810000 */
[----:B---3--:R-:W-:Y:S02]  /*9fc0*/  FMNMX.FTZ R33, R64, R33, !PT ;  /* 0x0000002140217209 */ /* 0x008fe40007810000 */
[----:B------:R-:W-:-:S04]  /*9fd0*/  FMNMX.FTZ R5, R216, R5, !PT ;  /* 0x00000005d8057209 */ /* 0x000fc80007810000 */
[----:B------:R-:W-:Y:S02]  /*9fe0*/  FMNMX.FTZ R5, R218, R5, !PT ;  /* 0x00000005da057209 */ /* 0x000fe40007810000 */
[----:B-1----:R-:W-:Y:S02]  /*9ff0*/  FMNMX.FTZ R35, R66, R33, !PT ;  /* 0x0000002142237209 */ /* 0x002fe40007810000 */
        /* <DEDUP_REMOVED lines=10> */
[----:B------:R-:W-:-:S05]  /*a0a0*/  FMNMX.FTZ R5, R224, R5, !PT ;  /* 0x00000005e0057209 */ /* 0x000fca0007810000 */
[----:B------:R-:W1:Y:S02]  /*a0b0*/  SHFL.BFLY PT, R84, R5, 0x2, 0x1f ;  /* 0x0c401f0005547f89 */ /* 0x000e6400000e0000 */
[----:B-1----:R-:W-:Y:S01]  /*a0c0*/  FMNMX.FTZ R11, R5, R84, !PT ;  /* 0x00000054050b7209 */ /* 0x002fe20007810000 */
[----:B------:R-:W-:-:S04]  /*a0d0*/  FMUL.FTZ R84, R79, UR50 ;  /* 0x000000324f547c20 */ /* 0x000fc80008410000 */
[----:B------:R-:W1:Y:S02]  /*a0e0*/  SHFL.BFLY PT, R228, R11, 0x1, 0x1f ;  /* 0x0c201f000be47f89 */ /* 0x000e6400000e0000 */
[----:B------:R-:W2:Y:S02]  /*a0f0*/  MUFU.TANH R84, R84 ;  /* 0x0000005400547308 */ /* 0x000ea40000002400 */
[----:B--2---:R-:W-:-:S04]  /*a100*/  FMNMX.FTZ R37, R84, R37, !PT ;  /* 0x0000002554257209 */ /* 0x004fc80007810000 */
[----:B------:R-:W-:Y:S02]  /*a110*/  FMNMX.FTZ R37, R82, R37, !PT ;  /* 0x0000002552257209 */ /* 0x000fe40007810000 */
[----:B-1----:R-:W-:-:S05]  /*a120*/  FMNMX.FTZ R5, R11, R228, !PT ;  /* 0x000000e40b057209 */ /* 0x002fca0007810000 */
[C---:B0-----:R-:W-:Y:S01]  /*a130*/  FMUL.FTZ R31, R5.reuse, R7 ;  /* 0x00000007051f7220 */ /* 0x041fe20000410000 */
[----:B------:R-:W-:-:S03]  /*a140*/  FADD.FTZ R8, -R5, R8 ;  /* 0x0000000805087221 */ /* 0x000fc60000010100 */
[-CC-:B------:R-:W-:Y:S01]  /*a150*/  FFMA.FTZ R11, R6, R7.reuse, -R31.reuse ;  /* 0x00000007060b7223 */ /* 0x180fe2000001081f */
[-CC-:B------:R-:W-:Y:S01]  /*a160*/  FFMA.FTZ R30, R30, R7.reuse, -R31.reuse ;  /* 0x000000071e1e7223 */ /* 0x180fe2000001081f */
[-CC-:B------:R-:W-:Y:S01]  /*a170*/  FFMA.FTZ R184, R184, R7.reuse, -R31.reuse ;  /* 0x00000007b8b87223 */ /* 0x180fe2000001081f */
[-CC-:B------:R-:W-:Y:S01]  /*a180*/  FFMA.FTZ R186, R186, R7.reuse, -R31.reuse ;  /* 0x00000007baba7223 */ /* 0x180fe2000001081f */
[-CC-:B------:R-:W-:Y:S01]  /*a190*/  FFMA.FTZ R196, R196, R7.reuse, -R31.reuse ;  /* 0x00000007c4c47223 */ /* 0x180fe2000001081f */
[-CC-:B------:R-:W-:Y:S01]  /*a1a0*/  FFMA.FTZ R200, R200, R7.reuse, -R31.reuse ;  /* 0x00000007c8c87223 */ /* 0x180fe2000001081f */
[----:B------:R-:W-:Y:S01]  /*a1b0*/  MUFU.EX2 R15, R30 ;  /* 0x0000001e000f7308 */ /* 0x000fe20000000800 */
[----:B------:R-:W-:Y:S02]  /*a1c0*/  WARPGROUP.DEPBAR.LE gsb0, 0x0 ;  /* 0x00008000000079c5 */ /* 0x000fe40000010000 */
[----:B------:R-:W-:Y:S01]  /*a1d0*/  WARPGROUP.ARRIVE ;  /* 0x00000000000079c5 */ /* 0x000fe20000000000 */
[----:B------:R-:W-:Y:S01]  /*a1e0*/  FMUL.FTZ R168, R83, UR50 ;  /* 0x0000003253a87c20 */ /* 0x000fe20008410000 */
[----:B------:R-:W-:Y:S01]  /*a1f0*/  FMUL.FTZ R170, R87, UR50 ;  /* 0x0000003257aa7c20 */ /* 0x000fe20008410000 */
[-CC-:B------:R-:W-:Y:S01]  /*a200*/  FFMA.FTZ R13, R20, R7.reuse, -R31.reuse ;  /* 0x00000007140d7223 */ /* 0x180fe2000001081f */
[-CC-:B------:R-:W-:Y:S01]  /*a210*/  FFMA.FTZ R20, R26, R7.reuse, -R31.reuse ;  /* 0x000000071a147223 */ /* 0x180fe2000001081f */
[----:B------:R0:W-:Y:S01]  /*a220*/  MUFU.EX2 R30, R184 ;  /* 0x000000b8001e7308 */ /* 0x0001e20000000800 */
[----:B------:R-:W-:Y:S01]  /*a230*/  HGMMA.64x128x16.F32 R88, R164, gdesc[UR4].tnspB, R88, gsb0 ;  /* 0x41e00004a4587df0 */ /* 0x000fe20008000858 */
[----:B------:R-:W-:Y:S01]  /*a240*/  UIADD3 UR6, UR10, 0x280, URZ ;  /* 0x000002800a067890 */ /* 0x000fe2000fffe03f */
[-CC-:B------:R-:W-:Y:S01]  /*a250*/  FFMA.FTZ R47, R80, R7.reuse, -R31.reuse ;  /* 0x00000007502f7223 */ /* 0x180fe2000001081f */
[----:B------:R-:W-:Y:S01]  /*a260*/  UMOV UR7, 0x40000040 ;  /* 0x4000004000077882 */ /* 0x000fe20000000000 */
[-CC-:B------:R-:W-:Y:S01]  /*a270*/  FFMA.FTZ R10, R10, R7.reuse, -R31.reuse ;  /* 0x000000070a0a7223 */ /* 0x180fe2000001081f */
[-CC-:B------:R-:W-:Y:S01]  /*a280*/  FFMA.FTZ R26, R180, R7.reuse, -R31.reuse ;  /* 0x00000007b41a7223 */ /* 0x180fe2000001081f */
[-CC-:B------:R-:W-:Y:S01]  /*a290*/  FFMA.FTZ R182, R182, R7.reuse, -R31.reuse ;  /* 0x00000007b6b67223 */ /* 0x180fe2000001081f */
[----:B------:R-:W1:Y:S01]  /*a2a0*/  MUFU.TANH R168, R168 ;  /* 0x000000a800a87308 */ /* 0x000e620000002400 */
[-CC-:B0-----:R-:W-:Y:S01]  /*a2b0*/  FFMA.FTZ R184, R198, R7.reuse, -R31.reuse ;  /* 0x00000007c6b87223 */ /* 0x181fe2000001081f */
[-CC-:B------:R-:W-:Y:S01]  /*a2c0*/  FFMA.FTZ R178, R178, R7.reuse, -R31.reuse ;  /* 0x00000007b2b27223 */ /* 0x180fe2000001081f */
[-CC-:B------:R-:W-:Y:S01]  /*a2d0*/  FFMA.FTZ R204, R204, R7.reuse, -R31.reuse ;  /* 0x00000007cccc7223 */ /* 0x180fe2000001081f */
[-CC-:B------:R-:W-:Y:S01]  /*a2e0*/  FFMA.FTZ R208, R208, R7.reuse, -R31.reuse ;  /* 0x00000007d0d07223 */ /* 0x180fe2000001081f */
[-CC-:B------:R-:W-:Y:S01]  /*a2f0*/  FFMA.FTZ R41, R212, R7.reuse, -R31.reuse ;  /* 0x00000007d4297223 */ /* 0x180fe2000001081f */
[-CC-:B------:R-:W-:Y:S01]  /*a300*/  FFMA.FTZ R43, R216, R7.reuse, -R31.reuse ;  /* 0x00000007d82b7223 */ /* 0x180fe2000001081f */
[-CC-:B------:R-:W-:Y:S01]  /*a310*/  FFMA.FTZ R198, R218, R7.reuse, -R31.reuse ;  /* 0x00000007dac67223 */ /* 0x180fe2000001081f */
[----:B------:R-:W0:Y:S01]  /*a320*/  MUFU.TANH R170, R170 ;  /* 0x000000aa00aa7308 */ /* 0x000e220000002400 */
[-CC-:B------:R-:W-:Y:S01]  /*a330*/  FFMA.FTZ R80, R222, R7.reuse, -R31.reuse ;  /* 0x00000007de507223 */ /* 0x180fe2000001081f */
[-C--:B------:R-:W-:Y:S01]  /*a340*/  FFMA.FTZ R226, R226, R7.reuse, -R31 ;  /* 0x00000007e2e27223 */ /* 0x080fe2000001081f */
[----:B------:R-:W-:-:S05]  /*a350*/  FMUL.FTZ R8, R8, R7 ;  /* 0x0000000708087220 */ /* 0x000fca0000410000 */
[----:B------:R2:W-:Y:S01]  /*a360*/  MUFU.EX2 R25, R186 ;  /* 0x000000ba00197308 */ /* 0x0005e20000000800 */
[----:B-1----:R-:W-:-:S04]  /*a370*/  FMNMX.FTZ R39, R168, R37, !PT ;  /* 0x00000025a8277209 */ /* 0x002fc80007810000 */
[----:B------:R-:W-:-:S03]  /*a380*/  FMNMX.FTZ R39, R86, R39, !PT ;  /* 0x0000002756277209 */ /* 0x000fc60007810000 */
[----:B------:R1:W-:Y:S01]  /*a390*/  MUFU.EX2 R27, R196 ;  /* 0x000000c4001b7308 */ /* 0x0003e20000000800 */
[----:B0-----:R-:W-:Y:S01]  /*a3a0*/  FMNMX.FTZ R6, R170, R39, !PT ;  /* 0x00000027aa067209 */ /* 0x001fe20007810000 */
[-CC-:B--2---:R-:W-:Y:S01]  /*a3b0*/  FFMA.FTZ R186, R210, R7.reuse, -R31.reuse ;  /* 0x00000007d2ba7223 */ /* 0x184fe2000001081f */
[----:B------:R-:W-:-:S03]  /*a3c0*/  FFMA.FTZ R39, R172, R7, -R31 ;  /* 0x00000007ac277223 */ /* 0x000fc6000001081f */
[----:B------:R-:W0:Y:S02]  /*a3d0*/  SHFL.BFLY PT, R45, R6, 0x2, 0x1f ;  /* 0x0c401f00062d7f89 */ /* 0x000e2400000e0000 */
[----:B------:R2:W-:Y:S01]  /*a3e0*/  MUFU.EX2 R33, R200 ;  /* 0x000000c800217308 */ /* 0x0005e20000000800 */
[----:B-1----:R-:W-:-:S07]  /*a3f0*/  FFMA.FTZ R196, R214, R7, -R31 ;  /* 0x00000007d6c47223 */ /* 0x002fce000001081f */
[----:B------:R-:W-:Y:S01]  /*a400*/  MUFU.EX2 R8, R8 ;  /* 0x0000000800087308 */ /* 0x000fe20000000800 */
[----:B--2---:R-:W-:-:S07]  /*a410*/  FFMA.FTZ R200, R224, R7, -R31 ;  /* 0x00000007e0c87223 */ /* 0x004fce000001081f */
[----:B------:R-:W1:Y:S01]  /*a420*/  MUFU.EX2 R11, R11 ;  /* 0x0000000b000b7308 */ /* 0x000e620000000800 */
[----:B0-----:R-:W-:Y:S01]  /*a430*/  FMNMX.FTZ R49, R6, R45, !PT ;  /* 0x0000002d06317209 */ /* 0x001fe20007810000 */
[-CC-:B------:R-:W-:Y:S01]  /*a440*/  FFMA.FTZ R45, R76, R7.reuse, -R31.reuse ;  /* 0x000000074c2d7223 */ /* 0x180fe2000001081f */
[----:B------:R-:W-:-:S05]  /*a450*/  FFMA.FTZ R76, R220, R7, -R31 ;  /* 0x00000007dc4c7223 */ /* 0x000fca000001081f */
[----:B------:R-:W0:Y:S01]  /*a460*/  MUFU.EX2 R10, R10 ;  /* 0x0000000a000a7308 */ /* 0x000e220000000800 */
[----:B------:R-:W2:Y:S07]  /*a470*/  SHFL.BFLY PT, R6, R49, 0x1, 0x1f ;  /* 0x0c201f0031067f89 */ /* 0x000eae00000e0000 */
[----:B------:R-:W-:Y:S01]  /*a480*/  MUFU.EX2 R13, R13 ;  /* 0x0000000d000d7308 */ /* 0x000fe20000000800 */
[----:B-1----:R-:W-:-:S07]  /*a490*/  FFMA.FTZ R3, R8, R3, R11 ;  /* 0x0000000308037223 */ /* 0x002fce000001000b */
[----:B------:R-:W1:Y:S01]  /*a4a0*/  MUFU.EX2 R20, R20 ;  /* 0x0000001400147308 */ /* 0x000e620000000800 */
[----:B0-----:R-:W-:-:S07]  /*a4b0*/  F2FP.F16.F32.PACK_AB R180, R10, R11 ;  /* 0x0000000b0ab4723e */ /* 0x001fce00000000ff */
[----:B------:R-:W-:Y:S01]  /*a4c0*/  MUFU.EX2 R26, R26 ;  /* 0x0000001a001a7308 */ /* 0x000fe20000000800 */
[----:B--2---:R-:W-:-:S07]  /*a4d0*/  FMNMX.FTZ R6, R49, R6, !PT ;  /* 0x0000000631067209 */ /* 0x004fce0007810000 */
[----:B------:R1:W0:Y:S08]  /*a4e0*/  MUFU.EX2 R21, R182 ;  /* 0x000000b600157308 */ /* 0x0002300000000800 */
[----:B------:R0:W-:Y:S01]  /*a4f0*/  MUFU.EX2 R29, R178 ;  /* 0x000000b2001d7308 */ /* 0x0001e20000000800 */
[----:B-1----:R-:W-:-:S07]  /*a500*/  F2FP.F16.F32.PACK_AB R182, R20, R13 ;  /* 0x0000000d14b6723e */ /* 0x002fce00000000ff */
[----:B------:R-:W-:Y:S01]  /*a510*/  MUFU.EX2 R184, R184 ;  /* 0x000000b800b87308 */ /* 0x000fe20000000800 */
[----:B0-----:R-:W-:-:S07]  /*a520*/  F2FP.F16.F32.PACK_AB R178, R30, R21 ;  /* 0x000000151eb2723e */ /* 0x001fce00000000ff */
[----:B------:R-:W-:Y:S08]  /*a530*/  MUFU.EX2 R35, R204 ;  /* 0x000000cc00237308 */ /* 0x000ff00000000800 */
[----:B------:R-:W-:Y:S08]  /*a540*/  MUFU.EX2 R37, R208 ;  /* 0x000000d000257308 */ /* 0x000ff00000000800 */
[----:B------:R-:W-:Y:S01]  /*a550*/  MUFU.EX2 R186, R186 ;  /* 0x000000ba00ba7308 */ /* 0x000fe20000000800 */
[----:B------:R-:W-:-:S02]  /*a560*/  WARPGROUP.DEPBAR.LE gsb0, 0x0 ;  /* 0x00008000000079c5 */ /* 0x000fc40000010000 */
[----:B------:R-:W-:Y:S01]  /*a570*/  WARPGROUP.ARRIVE ;  /* 0x00000000000079c5 */ /* 0x000fe20000000000 */
[-CC-:B------:R-:W-:Y:S01]  /*a580*/  FFMA.FTZ R164, R194, R7.reuse, -R31.reuse ;  /* 0x00000007c2a47223 */ /* 0x180fe2000001081f */
[-CC-:B------:R-:W-:Y:S01]  /*a590*/  FFMA.FTZ R166, R176, R7.reuse, -R31.reuse ;  /* 0x00000007b0a67223 */ /* 0x180fe2000001081f */
[----:B------:R-:W-:Y:S02]  /*a5a0*/  FFMA.FTZ R194, R174, R7, -R31 ;  /* 0x00000007aec27223 */ /* 0x000fe4000001081f */
[----:B------:R-:W-:Y:S01]  /*a5b0*/  MUFU.EX2 R39, R39 ;  /* 0x0000002700277308 */ /* 0x000fe20000000800 */
[----:B------:R-:W-:Y:S01]  /*a5c0*/  F2FP.F16.F32.PACK_AB R176, R26, R15 ;  /* 0x0000000f1ab0723e */ /* 0x000fe200000000ff */
[----:B------:R-:W-:Y:S01]  /*a5d0*/  HGMMA.64x128x16.F32 R88, R160, gdesc[UR4].tnspB, R88, gsb0 ;  /* 0x41e00004a0587df0 */ /* 0x000fe20008000858 */
[----:B------:R-:W-:Y:S01]  /*a5e0*/  UIADD3 UR6, UR10, 0x300, URZ ;  /* 0x000003000a067890 */ /* 0x000fe2000fffe03f */
[----:B------:R-:W-:-:S04]  /*a5f0*/  UMOV UR7, 0x40000040 ;  /* 0x4000004000077882 */ /* 0x000fc80000000000 */
[----:B------:R-:W0:Y:S08]  /*a600*/  MUFU.EX2 R164, R164 ;  /* 0x000000a400a47308 */ /* 0x000e300000000800 */
[----:B------:R-:W1:Y:S08]  /*a610*/  MUFU.EX2 R166, R166 ;  /* 0x000000a600a67308 */ /* 0x000e700000000800 */
[----:B------:R-:W-:Y:S01]  /*a620*/  MUFU.EX2 R194, R194 ;  /* 0x000000c200c27308 */ /* 0x000fe20000000800 */
[----:B0-----:R-:W-:-:S07]  /*a630*/  F2FP.F16.F32.PACK_AB R172, R164, R25 ;  /* 0x00000019a4ac723e */ /* 0x001fce00000000ff */
[----:B------:R-:W-:Y:S01]  /*a640*/  MUFU.EX2 R41, R41 ;  /* 0x0000002900297308 */ /* 0x000fe20000000800 */
[----:B-1----:R-:W-:-:S07]  /*a650*/  F2FP.F16.F32.PACK_AB R174, R166, R27 ;  /* 0x0000001ba6ae723e */ /* 0x002fce00000000ff */
[----:B------:R-:W-:Y:S08]  /*a660*/  MUFU.EX2 R196, R196 ;  /* 0x000000c400c47308 */ /* 0x000ff00000000800 */
[----:B------:R-:W-:Y:S08]  /*a670*/  MUFU.EX2 R43, R43 ;  /* 0x0000002b002b7308 */ /* 0x000ff00000000800 */
[----:B------:R-:W-:Y:S08]  /*a680*/  MUFU.EX2 R198, R198 ;  /* 0x000000c600c67308 */ /* 0x000ff00000000800 */
[----:B------:R-:W-:Y:S08]  /*a690*/  MUFU.EX2 R45, R45 ;  /* 0x0000002d002d7308 */ /* 0x000ff00000000800 */
[----:B------:R-:W0:Y:S08]  /*a6a0*/  MUFU.EX2 R76, R76 ;  /* 0x0000004c004c7308 */ /* 0x000e300000000800 */
[----:B------:R-:W-:Y:S08]  /*a6b0*/  MUFU.EX2 R47, R47 ;  /* 0x0000002f002f7308 */ /* 0x000ff00000000800 */
[----:B------:R-:W-:Y:S08]  /*a6c0*/  MUFU.EX2 R80, R80 ;  /* 0x0000005000507308 */ /* 0x000ff00000000800 */
[----:B------:R-:W-:Y:S08]  /*a6d0*/  MUFU.EX2 R49, R226 ;  /* 0x000000e200317308 */ /* 0x000ff00000000800 */
[----:B------:R-:W-:Y:S01]  /*a6e0*/  MUFU.EX2 R200, R200 ;  /* 0x000000c800c87308 */ /* 0x000fe20000000800 */
[----:B------:R-:W-:-:S02]  /*a6f0*/  WARPGROUP.DEPBAR.LE gsb0, 0x0 ;  /* 0x00008000000079c5 */ /* 0x000fc40000010000 */
[----:B------:R-:W-:Y:S01]  /*a700*/  WARPGROUP.ARRIVE ;  /* 0x00000000000079c5 */ /* 0x000fe20000000000 */
[-CC-:B------:R-:W-:Y:S01]  /*a710*/  FFMA.FTZ R160, R202, R7.reuse, -R31.reuse ;  /* 0x00000007caa07223 */ /* 0x180fe2000001081f */
[-C--:B------:R-:W-:Y:S01]  /*a720*/  FFMA.FTZ R162, R206, R7.reuse, -R31 ;  /* 0x00000007cea27223 */ /* 0x080fe2000001081f */
[----:B------:R-:W-:-:S03]  /*a730*/  FMUL.FTZ R31, R6, R7 ;  /* 0x00000007061f7220 */ /* 0x000fc60000410000 */
[----:B------:R-:W-:Y:S01]  /*a740*/  HGMMA.64x128x16.F32 R88, R156, gdesc[UR4].tnspB, R88, gsb0 ;  /* 0x41e000049c587df0 */ /* 0x000fe20008000858 */
[----:B------:R-:W-:Y:S01]  /*a750*/  UIADD3 UR6, UR10, 0x380, URZ ;  /* 0x000003800a067890 */ /* 0x000fe2000fffe03f */
[-CC-:B------:R-:W-:Y:S01]  /*a760*/  FFMA.FTZ R12, R12, R7.reuse, -R31.reuse ;  /* 0x000000070c0c7223 */ /* 0x180fe2000001081f */
[----:B------:R-:W-:Y:S01]  /*a770*/  UMOV UR7, 0x40000040 ;  /* 0x4000004000077882 */ /* 0x000fe20000000000 */
[-CC-:B------:R-:W-:Y:S01]  /*a780*/  FFMA.FTZ R181, R14, R7.reuse, -R31.reuse ;  /* 0x000000070eb57223 */ /* 0x180fe2000001081f */
[-CC-:B------:R-:W-:Y:S01]  /*a790*/  FFMA.FTZ R179, R36, R7.reuse, -R31.reuse ;  /* 0x0000000724b37223 */ /* 0x180fe2000001081f */
[-CC-:B------:R-:W-:Y:S01]  /*a7a0*/  FFMA.FTZ R36, R38, R7.reuse, -R31.reuse ;  /* 0x0000000726247223 */ /* 0x180fe2000001081f */
[----:B------:R-:W-:Y:S01]  /*a7b0*/  IMAD.U32 R38, RZ, RZ, UR42 ;  /* 0x0000002aff267e24 */ /* 0x000fe2000f8e00ff */
[----:B------:R-:W-:Y:S01]  /*a7c0*/  MUFU.EX2 R12, R12 ;  /* 0x0000000c000c7308 */ /* 0x000fe20000000800 */
[-CC-:B------:R-:W-:Y:S01]  /*a7d0*/  FFMA.FTZ R183, R24, R7.reuse, -R31.reuse ;  /* 0x0000000718b77223 */ /* 0x180fe2000001081f */
[-CC-:B------:R-:W-:Y:S01]  /*a7e0*/  FFMA.FTZ R177, R32, R7.reuse, -R31.reuse ;  /* 0x0000000720b17223 */ /* 0x180fe2000001081f */
[-CC-:B------:R-:W-:Y:S01]  /*a7f0*/  FFMA.FTZ R32, R42, R7.reuse, -R31.reuse ;  /* 0x000000072a207223 */ /* 0x180fe2000001081f */
[----:B------:R-:W-:Y:S01]  /*a800*/  @!P1 LEA R38, R38, UR41, 0x3 ;  /* 0x0000002926269c11 */ /* 0x000fe2000f8e18ff */
[-CC-:B------:R-:W-:Y:S01]  /*a810*/  FFMA.FTZ R34, R34, R7.reuse, -R31.reuse ;  /* 0x0000000722227223 */ /* 0x180fe2000001081f */
[----:B------:R-:W-:Y:S01]  /*a820*/  IADD3 R42, -R185, 0xb, RZ ;  /* 0x0000000bb92a7810 */ /* 0x000fe20007ffe1ff */
[----:B------:R-:W-:Y:S01]  /*a830*/  FFMA.FTZ R173, R40, R7, -R31 ;  /* 0x0000000728ad7223 */ /* 0x000fe2000001081f */
[----:B------:R-:W-:Y:S01]  /*a840*/  MUFU.EX2 R181, R181 ;  /* 0x000000b500b57308 */ /* 0x000fe20000000800 */
[----:B------:R-:W-:-:S02]  /*a850*/  @!P1 VIADD R38, R38, 0x28840 ;  /* 0x0002884026269836 */ /* 0x000fc40000000000 */
[-CC-:B------:R-:W-:Y:S01]  /*a860*/  FFMA.FTZ R175, R44, R7.reuse, -R31.reuse ;  /* 0x000000072caf7223 */ /* 0x180fe2000001081f */
[-CC-:B------:R-:W-:Y:S01]  /*a870*/  FFMA.FTZ R24, R46, R7.reuse, -R31.reuse ;  /* 0x000000072e187223 */ /* 0x180fe2000001081f */
[----:B------:R-:W-:Y:S02]  /*a880*/  IMAD.U32 R44, RZ, RZ, UR52 ;  /* 0x00000034ff2c7e24 */ /* 0x000fe4000f8e00ff */
[-CC-:B------:R-:W-:Y:S01]  /*a890*/  FFMA.FTZ R169, R48, R7.reuse, -R31.reuse ;  /* 0x0000000730a97223 */ /* 0x180fe2000001081f */
[----:B------:R-:W-:Y:S01]  /*a8a0*/  @!P1 PRMT R40, RZ, 0x654, R38 ;  /* 0x00000654ff289816 */ /* 0x000fe20000000026 */
[-CC-:B------:R-:W-:Y:S01]  /*a8b0*/  FFMA.FTZ R171, R52, R7.reuse, -R31.reuse ;  /* 0x0000000734ab7223 */ /* 0x180fe2000001081f */
[----:B------:R-:W-:Y:S01]  /*a8c0*/  MUFU.EX2 R183, R183 ;  /* 0x000000b700b77308 */ /* 0x000fe20000000800 */
[----:B------:R-:W-:Y:S01]  /*a8d0*/  @!P1 LEA R44, R44, UR41, 0x3 ;  /* 0x000000292c2c9c11 */ /* 0x000fe2000f8e18ff */
        /* <DEDUP_REMOVED lines=17> */
[----:B------:R-:W-:-:S05]  /*a9f0*/  UMOV UR52, UR42 ;  /* 0x0000002a00347c82 */ /* 0x000fca0008000000 */
        /* <DEDUP_REMOVED lines=14> */
[----:B------:R-:W-:-:S04]  /*aae0*/  FADD.FTZ R156, -R6, R9 ;  /* 0x00000009069c7221 */ /* 0x000fc80000010100 */
[----:B------:R-:W-:Y:S01]  /*aaf0*/  MUFU.EX2 R38, R38 ;  /* 0x0000002600267308 */ /* 0x000fe20000000800 */
[----:B0-----:R-:W-:Y:S01]  /*ab00*/  F2FP.F16.F32.PACK_AB R158, R76, R45 ;  /* 0x0000002d4c9e723e */ /* 0x001fe200000000ff */
[-C--:B------:R-:W-:Y:S01]  /*ab10*/  FMUL.FTZ R9, R156, R7.reuse ;  /* 0x000000079c097220 */ /* 0x080fe20000410000 */
[----:B------:R-:W-:Y:S01]  /*ab20*/  HGMMA.64x128x16.F32 R88, R152, gdesc[UR4].tnspB, R88, gsb0 ;  /* 0x41e0000498587df0 */ /* 0x000fe20008000858 */
[-CC-:B------:R-:W-:Y:S01]  /*ab30*/  FFMA.FTZ R156, R28, R7.reuse, -R31.reuse ;  /* 0x000000071c9c7223 */ /* 0x180fe2000001081f */
[----:B------:R-:W-:-:S03]  /*ab40*/  FFMA.FTZ R28, R50, R7, -R31 ;  /* 0x00000007321c7223 */ /* 0x000fc6000001081f */
[----:B------:R-:W-:Y:S08]  /*ab50*/  MUFU.EX2 R167, R167 ;  /* 0x000000a700a77308 */ /* 0x000ff00000000800 */
[----:B------:R-:W0:Y:S08]  /*ab60*/  MUFU.EX2 R9, R9 ;  /* 0x0000000900097308 */ /* 0x000e300000000800 */
[----:B------:R-:W1:Y:S08]  /*ab70*/  MUFU.EX2 R156, R156 ;  /* 0x0000009c009c7308 */ /* 0x000e700000000800 */
[----:B------:R-:W2:Y:S01]  /*ab80*/  MUFU.EX2 R28, R28 ;  /* 0x0000001c001c7308 */ /* 0x000ea20000000800 */
[----:B0-----:R-:W-:-:S04]  /*ab90*/  FFMA.FTZ R2, R9, R2, R12 ;  /* 0x0000000209027223 */ /* 0x001fc8000001000c */
[C---:B------:R-:W-:Y:S01]  /*aba0*/  FADD.FTZ R2, R181.reuse, R2 ;  /* 0x00000002b5027221 */ /* 0x040fe20000010000 */
[----:B------:R-:W-:Y:S02]  /*abb0*/  F2FP.F16.F32.PACK_AB R181, R181, R12 ;  /* 0x0000000cb5b5723e */ /* 0x000fe400000000ff */
[----:B------:R-:W0:Y:S01]  /*abc0*/  MUFU.EX2 R62, R62 ;  /* 0x0000003e003e7308 */ /* 0x000e220000000800 */
[----:B------:R-:W-:Y:S01]  /*abd0*/  FADD.FTZ R51, R183, R2 ;  /* 0x00000002b7337221 */ /* 0x000fe20000010000 */
[----:B-1----:R-:W-:-:S06]  /*abe0*/  F2FP.F16.F32.PACK_AB R183, R156, R183 ;  /* 0x000000b79cb7723e */ /* 0x002fcc00000000ff */
[----:B------:R-:W1:Y:S08]  /*abf0*/  MUFU.EX2 R161, R64 ;  /* 0x0000004000a17308 */ /* 0x000e700000000800 */
[----:B------:R-:W3:Y:S08]  /*ac00*/  MUFU.EX2 R66, R66 ;  /* 0x0000004200427308 */ /* 0x000ef00000000800 */
[----:B------:R-:W4:Y:S08]  /*ac10*/  MUFU.EX2 R163, R68 ;  /* 0x0000004400a37308 */ /* 0x000f300000000800 */
        /* <DEDUP_REMOVED lines=9> */
[----:B--2---:R-:W-:Y:S02]  /*acb0*/  @!P1 VIADD R42, R44, 0x28860 ;  /* 0x000288602c2a9836 */ /* 0x004fe40000000000 */
[-C--:B------:R-:W-:Y:S01]  /*acc0*/  FMUL.FTZ R88, R88, R8.reuse ;  /* 0x0000000858587220 */ /* 0x080fe20000410000 */
[-C--:B------:R-:W-:Y:S01]  /*acd0*/  FMUL.FTZ R89, R89, R8.reuse ;  /* 0x0000000859597220 */ /* 0x080fe20000410000 */
[-C--:B------:R-:W-:Y:S01]  /*ace0*/  FMUL.FTZ R92, R92, R8.reuse ;  /* 0x000000085c5c7220 */ /* 0x080fe20000410000 */
[-C--:B------:R-:W-:Y:S01]  /*acf0*/  FMUL.FTZ R93, R93, R8.reuse ;  /* 0x000000085d5d7220 */ /* 0x080fe20000410000 */
[----:B------:R-:W-:Y:S01]  /*ad00*/  @!P1 PRMT R42, RZ, 0x654, R42 ;  /* 0x00000654ff2a9816 */ /* 0x000fe2000000002a */
[----:B0-----:R-:W-:Y:S01]  /*ad10*/  FADD.FTZ R40, R10, R3 ;  /* 0x000000030a287221 */ /* 0x001fe20000010000 */
[----:B------:R-:W-:Y:S01]  /*ad20*/  MUFU.EX2 R155, R86 ;  /* 0x00000056009b7308 */ /* 0x000fe20000000800 */
[-C--:B------:R-:W-:Y:S01]  /*ad30*/  FMUL.FTZ R96, R96, R8.reuse ;  /* 0x0000000860607220 */ /* 0x080fe20000410000 */
[----:B------:R0:W-:Y:S01]  /*ad40*/  @!P1 SYNCS.ARRIVE.TRANS64.RED.A1T0 RZ, [R42+URZ], RZ ;  /* 0x000000ff2aff99a7 */ /* 0x0001e2000810043f */
        /* <DEDUP_REMOVED lines=30> */
[----:B------:R-:W-:Y:S01]  /*af30*/  F2FP.F16.F32.PACK_AB R164, R162, R35 ;  /* 0x00000023a2a4723e */ /* 0x000fe200000000ff */
[-C--:B------:R-:W-:Y:S01]  /*af40*/  FMUL.FTZ R125, R125, R8.reuse ;  /* 0x000000087d7d7220 */ /* 0x080fe20000410000 */
[----:B------:R-:W-:Y:S01]  /*af50*/  FADD.FTZ R3, R27, R2 ;  /* 0x000000021b037221 */ /* 0x000fe20000010000 */
[----:B0-----:R-:W-:Y:S01]  /*af60*/  FADD.FTZ R42, R24, R51 ;  /* 0x00000033182a7221 */ /* 0x001fe20000010000 */
[-CC-:B------:R-:W-:Y:S01]  /*af70*/  FFMA.FTZ R2, R168, R7.reuse, -R31.reuse ;  /* 0x00000007a8027223 */ /* 0x180fe2000001081f */
[----:B------:R-:W-:Y:S01]  /*af80*/  FFMA.FTZ R31, R170, R7, -R31 ;  /* 0x00000007aa1f7223 */ /* 0x000fe2000001081f */
[----:B------:R-:W-:Y:S01]  /*af90*/  FADD.FTZ R40, R166, R3 ;  /* 0x00000003a6287221 */ /* 0x000fe20000010000 */
[----:B------:R-:W-:Y:S01]  /*afa0*/  FADD.FTZ R11, R169, R42 ;  /* 0x0000002aa90b7221 */ /* 0x000fe20000010000 */
[----:B------:R-:W-:Y:S01]  /*afb0*/  F2FP.F16.F32.PACK_AB R170, R160, R33 ;  /* 0x00000021a0aa723e */ /* 0x000fe200000000ff */
[-C--:B------:R-:W-:Y:S01]  /*afc0*/  FMUL.FTZ R128, R128, R8.reuse ;  /* 0x0000000880807220 */ /* 0x080fe20000410000 */
[----:B------:R-:W-:Y:S01]  /*afd0*/  FADD.FTZ R3, R29, R40 ;  /* 0x000000281d037221 */ /* 0x000fe20000010000 */
[----:B------:R-:W-:Y:S01]  /*afe0*/  FADD.FTZ R20, R28, R11 ;  /* 0x0000000b1c147221 */ /* 0x000fe20000010000 */
[----:B------:R-:W-:Y:S01]  /*aff0*/  MUFU.EX2 R31, R31 ;  /* 0x0000001f001f7308 */ /* 0x000fe20000000800 */
        /* <DEDUP_REMOVED lines=16> */
[----:B------:R0:W2:Y:S01]  /*b100*/  MUFU.EX2 R11, R2 ;  /* 0x00000002000b7308 */ /* 0x0000a20000000800 */
[----:B------:R-:W-:Y:S01]  /*b110*/  FADD.FTZ R10, R162, R3 ;  /* 0x00000003a20a7221 */ /* 0x000fe20000010000 */
[----:B------:R-:W-:Y:S01]  /*b120*/  FADD.FTZ R12, R167, R12 ;  /* 0x0000000ca70c7221 */ /* 0x000fe20000010000 */
[-C--:B------:R-:W-:Y:S01]  /*b130*/  FMUL.FTZ R145, R145, R8.reuse ;  /* 0x0000000891917220 */ /* 0x080fe20000410000 */
[-C--:B------:R-:W-:Y:S01]  /*b140*/  FMUL.FTZ R148, R148, R8.reuse ;  /* 0x0000000894947220 */ /* 0x080fe20000410000 */
[----:B------:R-:W-:Y:S01]  /*b150*/  FADD.FTZ R3, R37, R10 ;  /* 0x0000000a25037221 */ /* 0x000fe20000010000 */
[----:B------:R-:W-:Y:S01]  /*b160*/  FADD.FTZ R12, R62, R12 ;  /* 0x0000000c3e0c7221 */ /* 0x000fe20000010000 */
[----:B------:R-:W-:Y:S01]  /*b170*/  FMUL.FTZ R149, R149, R8 ;  /* 0x0000000895957220 */ /* 0x000fe20000410000 */
[-C--:B------:R-:W-:Y:S01]  /*b180*/  FMUL.FTZ R90, R90, R9.reuse ;  /* 0x000000095a5a7220 */ /* 0x080fe20000410000 */
[----:B------:R-:W-:Y:S01]  /*b190*/  FADD.FTZ R10, R186, R3 ;  /* 0x00000003ba0a7221 */ /* 0x000fe20000010000 */
[----:B-1----:R-:W-:Y:S01]  /*b1a0*/  FADD.FTZ R12, R161, R12 ;  /* 0x0000000ca10c7221 */ /* 0x002fe20000010000 */
[-C--:B------:R-:W-:Y:S01]  /*b1b0*/  FMUL.FTZ R91, R91, R9.reuse ;  /* 0x000000095b5b7220 */ /* 0x080fe20000410000 */
[-C--:B------:R-:W-:Y:S01]  /*b1c0*/  FMUL.FTZ R94, R94, R9.reuse ;  /* 0x000000095e5e7220 */ /* 0x080fe20000410000 */
[----:B------:R-:W-:Y:S01]  /*b1d0*/  FADD.FTZ R3, R39, R10 ;  /* 0x0000000a27037221 */ /* 0x000fe20000010000 */
[----:B---3--:R-:W-:Y:S01]  /*b1e0*/  FADD.FTZ R12, R66, R12 ;  /* 0x0000000c420c7221 */ /* 0x008fe20000010000 */
[-C--:B------:R-:W-:Y:S01]  /*b1f0*/  FMUL.FTZ R95, R95, R9.reuse ;  /* 0x000000095f5f7220 */ /* 0x080fe20000410000 */
[-C--:B------:R-:W-:Y:S01]  /*b200*/  FMUL.FTZ R98, R98, R9.reuse ;  /* 0x0000000962627220 */ /* 0x080fe20000410000 */
[----:B------:R-:W-:Y:S01]  /*b210*/  FADD.FTZ R10, R194, R3 ;  /* 0x00000003c20a7221 */ /* 0x000fe20000010000 */
[----:B----4-:R-:W-:Y:S01]  /*b220*/  FADD.FTZ R12, R163, R12 ;  /* 0x0000000ca30c7221 */ /* 0x010fe20000010000 */
[-C--:B------:R-:W-:Y:S01]  /*b230*/  FMUL.FTZ R99, R99, R9.reuse ;  /* 0x0000000963637220 */ /* 0x080fe20000410000 */
[-C--:B------:R-:W-:Y:S01]  /*b240*/  FMUL.FTZ R102, R102, R9.reuse ;  /* 0x0000000966667220 */ /* 0x080fe20000410000 */
[----:B------:R-:W-:Y:S01]  /*b250*/  FADD.FTZ R3, R41, R10 ;  /* 0x0000000a29037221 */ /* 0x000fe20000010000 */
[----:B-----5:R-:W-:Y:S01]  /*b260*/  FADD.FTZ R12, R70, R12 ;  /* 0x0000000c460c7221 */ /* 0x020fe20000010000 */
        /* <DEDUP_REMOVED lines=18> */
[----:B0-----:R-:W-:Y:S01]  /*b390*/  FADD.FTZ R2, R76, R3 ;  /* 0x000000034c027221 */ /* 0x001fe20000010000 */
[----:B------:R-:W-:Y:S01]  /*b3a0*/  FADD.FTZ R12, R153, R12 ;  /* 0x0000000c990c7221 */ /* 0x000fe20000010000 */
[-C--:B------:R-:W-:Y:S01]  /*b3b0*/  FMUL.FTZ R123, R123, R9.reuse ;  /* 0x000000097b7b7220 */ /* 0x080fe20000410000 */
[-C--:B------:R-:W-:Y:S01]  /*b3c0*/  FMUL.FTZ R126, R126, R9.reuse ;  /* 0x000000097e7e7220 */ /* 0x080fe20000410000 */
[----:B------:R-:W-:Y:S01]  /*b3d0*/  FADD.FTZ R3, R47, R2 ;  /* 0x000000022f037221 */ /* 0x000fe20000010000 */
[----:B--2---:R-:W-:Y:S01]  /*b3e0*/  FADD.FTZ R12, R11, R12 ;  /* 0x0000000c0b0c7221 */ /* 0x004fe20000010000 */
[-C--:B------:R-:W-:Y:S01]  /*b3f0*/  FMUL.FTZ R127, R127, R9.reuse ;  /* 0x000000097f7f7220 */ /* 0x080fe20000410000 */
[-C--:B------:R-:W-:Y:S01]  /*b400*/  FMUL.FTZ R130, R130, R9.reuse ;  /* 0x0000000982827220 */ /* 0x080fe20000410000 */
[----:B------:R-:W-:Y:S01]  /*b410*/  FADD.FTZ R2, R80, R3 ;  /* 0x0000000350027221 */ /* 0x000fe20000010000 */
[----:B------:R-:W-:Y:S01]  /*b420*/  FADD.FTZ R12, R155, R12 ;  /* 0x0000000c9b0c7221 */ /* 0x000fe20000010000 */
[-C--:B------:R-:W-:Y:S01]  /*b430*/  FMUL.FTZ R131, R131, R9.reuse ;  /* 0x0000000983837220 */ /* 0x080fe20000410000 */
[-C--:B------:R-:W-:Y:S01]  /*b440*/  FMUL.FTZ R134, R134, R9.reuse ;  /* 0x0000000986867220 */ /* 0x080fe20000410000 */
[----:B------:R-:W-:Y:S01]  /*b450*/  FADD.FTZ R3, R49, R2 ;  /* 0x0000000231037221 */ /* 0x000fe20000010000 */
        /* <DEDUP_REMOVED lines=10> */
[----:B------:R-:W-:Y:S01]  /*b500*/  FADD.FTZ R3, R200, R3 ;  /* 0x00000003c8037221 */ /* 0x000fe20000010000 */
[----:B------:R-:W-:Y:S01]  /*b510*/  F2FP.F16.F32.PACK_AB R179, R36, R179 ;  /* 0x000000b324b3723e */ /* 0x000fe200000000ff */
[----:B------:R-:W-:Y:S01]  /*b520*/  FADD.FTZ R2, R31, R12 ;  /* 0x0000000c1f027221 */ /* 0x000fe20000010000 */
        /* <DEDUP_REMOVED lines=20> */
[----:B------:R-:W-:Y:S01]  /*b670*/  F2FP.F16.F32.PACK_AB R155, R31, R155 ;  /* 0x0000009b1f9b723e */ /* 0x000fe200000000ff */
[----:B------:R-:W-:Y:S06]  /*b680*/  @P2 BRA `(.L_x_6637) ;  /* 0xffffffd8000c2947 */ /* 0x000fec000383ffff */
.L_x_6628:
        /* <DEDUP_REMOVED lines=13> */
.L_x_6655:
        /* <DEDUP_REMOVED lines=9> */
.L_x_6640:
[----:B------:R-:W-:Y:S01]  /*b7f0*/  ULEA UR6, UR42, UR41, 0x3 ;  /* 0x000000292a067291 */ /* 0x000fe2000f8e183f */
[----:B------:R-:W-:-:S05]  /*b800*/  IMAD.U32 R5, RZ, RZ, UR43 ;  /* 0x0000002bff057e24 */ /* 0x000fca000f8e00ff */
[----:B------:R-:W-:-:S04]  /*b810*/  SHF.L.U32 R5, R5, 0x1f, RZ ;  /* 0x0000001f05057819 */ /* 0x000fc800000006ff */
[----:B------:R0:W1:Y:S01]  /*b820*/  SYNCS.PHASECHK.TRANS64.TRYWAIT P2, [UR6+0x28830], R5 ;  /* 0x02883005ff0075a7 */ /* 0x0000620008040146 */
[----:B------:R-:W-:Y:S05]  /*b830*/  @!P0 BRA `(.L_x_6641) ;  /* 0x0000000000048947 */ /* 0x000fea0003800000 */
[----:B------:R-:W-:Y:S01]  /*b840*/  BPT.TRAP 0x1 ;  /* 0x000000040000795c */ /* 0x000fe20000300000 */
.L_x_6641:
[----:B-1----:R-:W-:Y:S05]  /*b850*/  @P2 BRA `(.L_x_6639) ;  /* 0x0000000000082947 */ /* 0x002fea0003800000 */
[----:B------:R-:W1:Y:S02]  /*b860*/  SYNCS.PHASECHK.TRANS64.TRYWAIT P2, [UR6+0x28830], R5 ;  /* 0x02883005ff0075a7 */ /* 0x000e640008040146 */
[----:B-1----:R-:W-:Y:S05]  /*b870*/  @!P2 BRA `(.L_x_6642) ;  /* 0x000000b000e0a947 */ /* 0x002fea0003800000 */
.L_x_6639:
        /* <DEDUP_REMOVED lines=47> */
.L_x_6644:
[----:B------:R-:W-:Y:S01]  /*bb70*/  ULEA UR6, UR53, UR41, 0x3 ;  /* 0x0000002935067291 */ /* 0x000fe2000f8e183f */
[----:B------:R-:W-:-:S05]  /*bb80*/  IMAD.U32 R5, RZ, RZ, UR54 ;  /* 0x00000036ff057e24 */ /* 0x000fca000f8e00ff */
[----:B------:R-:W-:-:S04]  /*bb90*/  SHF.L.U32 R5, R5, 0x1f, RZ ;  /* 0x0000001f05057819 */ /* 0x000fc800000006ff */
[----:B------:R0:W1:Y:S01]  /*bba0*/  SYNCS.PHASECHK.TRANS64.TRYWAIT P2, [UR6+0x28850], R5 ;  /* 0x02885005ff0075a7 */ /* 0x0000620008040146 */
[----:B------:R-:W-:Y:S05]  /*bbb0*/  @!P0 BRA `(.L_x_6645) ;  /* 0x0000000000048947 */ /* 0x000fea0003800000 */
[----:B------:R-:W-:Y:S01]  /*bbc0*/  BPT.TRAP 0x1 ;  /* 0x000000040000795c */ /* 0x000fe20000300000 */
.L_x_6645:
[----:B-1----:R-:W-:Y:S05]  /*bbd0*/  @P2 BRA `(.L_x_6643) ;  /* 0x0000000000082947 */ /* 0x002fea0003800000 */
[----:B------:R-:W1:Y:S02]  /*bbe0*/  SYNCS.PHASECHK.TRANS64.TRYWAIT P2, [UR6+0x28850], R5 ;  /* 0x02885005ff0075a7 */ /* 0x000e640008040146 */
[----:B-1----:R-:W-:Y:S05]  /*bbf0*/  @!P2 BRA `(.L_x_6646) ;  /* 0x000000b00018a947 */ /* 0x002fea0003800000 */
.L_x_6643:
        /* <DEDUP_REMOVED lines=18> */
[----:B01----:R-:W-:Y:S01]  /*bd20*/  FMUL.FTZ R5, R24, UR52 ;  /* 0x0000003418057c20 */ /* 0x003fe20008410000 */
        /* <DEDUP_REMOVED lines=92> */
[----:B------:R-:W-:Y:S01]  /*c2f0*/  WARPGROUP.ARRIVE ;  /* 0x00000000000079c5 */ /* 0x000fe20000000000 */
[----:B------:R-:W-:Y:S01]  /*c300*/  FMUL.FTZ R168, R48, UR52 ;  /* 0x0000003430a87c20 */ /* 0x000fe20008410000 */
[----:B------:R-:W-:-:S05]  /*c310*/  FMUL.FTZ R48, R83, UR52 ;  /* 0x0000003453307c20 */ /* 0x000fca0008410000 */
[----:B------:R-:W-:Y:S01]  /*c320*/  HGMMA.64x128x16.F32 R88, R164, gdesc[UR4].tnspB, R88, gsb0 ;  /* 0x41e00004a4587df0 */ /* 0x000fe20008000858 */
        /* <DEDUP_REMOVED lines=16> */
[----:B------:R-:W-:Y:S01]  /*c430*/  IADD3 R58, -R184, 0xb, RZ ;  /* 0x0000000bb83a7810 */ /* 0x000fe20007ffe1ff */
[----:B------:R-:W-:Y:S01]  /*c440*/  FMUL.FTZ R166, R44, UR52 ;  /* 0x000000342ca67c20 */ /* 0x000fe20008410000 */
[----:B------:R-:W-:-:S02]  /*c450*/  @!P1 VIADD R54, R54, 0x28840 ;  /* 0x0002884036369836 */ /* 0x000fc40000000000 */
[----:B------:R-:W-:Y:S01]  /*c460*/  FMUL.FTZ R167, R45, UR52 ;  /* 0x000000342da77c20 */ /* 0x000fe20008410000 */
[----:B------:R-:W-:Y:S01]  /*c470*/  FMUL.FTZ R44, R75, UR52 ;  /* 0x000000344b2c7c20 */ /* 0x000fe20008410000 */
[----:B------:R-:W-:Y:S01]  /*c480*/  FMUL.FTZ R45, R79, UR52 ;  /* 0x000000344f2d7c20 */ /* 0x000fe20008410000 */
[----:B------:R-:W0:Y:S01]  /*c490*/  MUFU.TANH R164, R164 ;  /* 0x000000a400a47308 */ /* 0x000e220000002400 */
[----:B------:R-:W-:-:S07]  /*c4a0*/  @!P1 PRMT R54, RZ, 0x654, R54 ;  /* 0x00000654ff369816 */ /* 0x000fce0000000036 */
        /* <DEDUP_REMOVED lines=64> */
.L_x_6649:
[----:B------:R-:W-:-:S05]  /*c8b0*/  IMAD.U32 R153, RZ, RZ, UR50 ;  /* 0x00000032ff997e24 */ /* 0x000fca000f8e00ff */
[----:B------:R-:W-:-:S13]  /*c8c0*/  ISETP.NE.AND P2, PT, R153, 0x1, PT ;  /* 0x000000019900780c */ /* 0x000fda0003f45270 */
[----:B0-----:R-:W0:Y:S02]  /*c8d0*/  @P2 LDC.64 R58, c[0x0][0x9e8] ;  /* 0x00027a00ff3a2b82 */ /* 0x001e240000000a00 */
[----:B0-----:R-:W-:-:S04]  /*c8e0*/  @P2 IMAD.HI.U32 R66, R11, R58, RZ ;  /* 0x0000003a0b422227 */ /* 0x001fc800078e00ff */
[----:B------:R-:W-:Y:S01]  /*c8f0*/  IMAD.MOV.U32 R58, RZ, RZ, R11 ;  /* 0x000000ffff3a7224 */ /* 0x000fe200078e000b */
[----:B------:R-:W-:-:S07]  /*c900*/  @P2 SHF.R.U32.HI R58, RZ, R59, R66 ;  /* 0x0000003bff3a2219 */ /* 0x000fce0000011642 */
.L_x_6650:
[----:B------:R-:W-:Y:S05]  /*c910*/  BSYNC B0 ;  /* 0x0000000000007941 */ /* 0x000fea0003800000 */
.L_x_6648:
[----:B------:R-:W-:-:S04]  /*c920*/  IMAD R59, R58, R153, -R158 ;  /* 0x000000993a3b7224 */ /* 0x000fc800078e0a9e */
[----:B------:R-:W-:-:S05]  /*c930*/  IMAD R58, R16, -0x2, R59 ;  /* 0xfffffffe103a7824 */ /* 0x000fca00078e023b */
[----:B------:R-:W-:Y:S02]  /*c940*/  VIADDMNMX R65, R58, R153, R65, PT ;  /* 0x000000993a417246 */ /* 0x000fe40003800141 */
[----:B------:R-:W-:-:S07]  /*c950*/  VIMNMX R67, R67, R58, !PT ;  /* 0x0000003a43437248 */ /* 0x000fce0007fe0100 */
.L_x_6647:
[----:B------:R-:W-:-:S04]  /*c960*/  ISETP.GT.AND P2, PT, R4, -0x1, PT ;  /* 0xffffffff0400780c */ /* 0x000fc80003f44270 */
[C---:B------:R-:W-:Y:S02]  /*c970*/  ISETP.GT.AND P4, PT, R67.reuse, RZ, P2 ;  /* 0x000000ff4300720c */ /* 0x040fe40001784270 */
[----:B------:R-:W-:Y:S02]  /*c980*/  ISETP.GT.AND P5, PT, R67, 0x1, P2 ;  /* 0x000000014300780c */ /* 0x000fe400017a4270 */
[C---:B------:R-:W-:Y:S02]  /*c990*/  ISETP.LT.OR P4, PT, R65.reuse, 0x1, P4 ;  /* 0x000000014100780c */ /* 0x040fe40002781670 */
[----:B------:R-:W-:Y:S02]  /*c9a0*/  ISETP.LT.OR P5, PT, R65, 0x2, P5 ;  /* 0x000000024100780c */ /* 0x000fe40002fa1670 */
[----:B0-----:R-:W-:Y:S02]  /*c9b0*/  FSEL R180, R5, -INF , !P4 ;  /* 0xff80000005b47808 */ /* 0x001fe40006000000 */
        /* <DEDUP_REMOVED lines=105> */
.L_x_6653:
[----:B------:R-:W-:Y:S02]  /*d050*/  IMAD.U32 R7, RZ, RZ, UR50 ;  /* 0x00000032ff077e24 */ /* 0x000fe4000f8e00ff */
[----:B------:R-:W-:-:S03]  /*d060*/  IMAD.MOV.U32 R5, RZ, RZ, R13 ;  /* 0x000000ffff057224 */ /* 0x000fc600078e000d */
[----:B------:R-:W-:-:S13]  /*d070*/  ISETP.NE.AND P3, PT, R7, 0x1, PT ;  /* 0x000000010700780c */ /* 0x000fda0003f65270 */
[----:B------:R-:W0:Y:S02]  /*d080*/  @P3 LDC.64 R30, c[0x0][0x9e8] ;  /* 0x00027a00ff1e3b82 */ /* 0x000e240000000a00 */
[----:B0-----:R-:W-:-:S05]  /*d090*/  @P3 IMAD.HI.U32 R30, R13, R30, RZ ;  /* 0x0000001e0d1e3227 */ /* 0x001fca00078e00ff */
[----:B------:R-:W-:-:S07]  /*d0a0*/  @P3 SHF.R.U32.HI R5, RZ, R31, R30 ;  /* 0x0000001fff053219 */ /* 0x000fce000001161e */
.L_x_6654:
[----:B------:R-:W-:Y:S05]  /*d0b0*/  BSYNC B0 ;  /* 0x0000000000007941 */ /* 0x000fea0003800000 */
.L_x_6652:
[----:B------:R-:W-:-:S04]  /*d0c0*/  IMAD R5, R5, R7, -R158 ;  /* 0x0000000705057224 */ /* 0x000fc800078e0a9e */
[----:B------:R-:W-:-:S05]  /*d0d0*/  IMAD R30, R16, -0x2, R5 ;  /* 0xfffffffe101e7824 */ /* 0x000fca00078e0205 */
[----:B------:R-:W-:Y:S02]  /*d0e0*/  VIADDMNMX R49, R30, R7, R49, PT ;  /* 0x000000071e317246 */ /* 0x000fe40003800131 */
[----:B------:R-:W-:-:S07]  /*d0f0*/  VIMNMX R51, R51, R30, !PT ;  /* 0x0000001e33337248 */ /* 0x000fce0007fe0100 */
.L_x_6651:
[----:B------:R-:W-:Y:S01]  /*d100*/  FMNMX.FTZ R5, R180, R8, !PT ;  /* 0x00000008b4057209 */ /* 0x000fe20007810000 */
[----:B------:R-:W0:Y:S01]  /*d110*/  LDC R7, c[0x0][0x988] ;  /* 0x00026200ff077b82 */ /* 0x000e220000000800 */
        /* <DEDUP_REMOVED lines=67> */
[----:B------:R-:W-:Y:S01]  /*d550*/  ISETP.GT.AND P4, PT, R51, RZ, P2 ;  /* 0x000000ff3300720c */ /* 0x000fe20001784270 */
[----:B0-----:R-:W-:Y:S01]  /*d560*/  FMUL.FTZ R31, R5, R7 ;  /* 0x00000007051f7220 */ /* 0x001fe20000410000 */
[----:B------:R-:W-:Y:S02]  /*d570*/  FSEL R158, R12, -INF , !P5 ;  /* 0xff8000000c9e7808 */ /* 0x000fe40006800000 */
[----:B------:R-:W-:-:S02]  /*d580*/  ISETP.LT.OR P4, PT, R49, 0x1, P4 ;  /* 0x000000013100780c */ /* 0x000fc40002781670 */
[----:B------:R-:W-:Y:S02]  /*d590*/  ISETP.GT.AND P5, PT, R51, 0x10, P2 ;  /* 0x000000103300780c */ /* 0x000fe400017a4270 */
[----:B------:R-:W-:Y:S02]  /*d5a0*/  FSEL R33, R6, -INF , !P4 ;  /* 0xff80000006217808 */ /* 0x000fe40006000000 */
[----:B------:R-:W-:Y:S02]  /*d5b0*/  ISETP.LT.OR P5, PT, R49, 0x11, P5 ;  /* 0x000000113100780c */ /* 0x000fe40002fa1670 */
[----:B------:R-:W-:Y:S02]  /*d5c0*/  FMNMX.FTZ R27, R33, R10, !PT ;  /* 0x0000000a211b7209 */ /* 0x000fe40007810000 */
[----:B------:R-:W-:Y:S02]  /*d5d0*/  ISETP.GT.AND P4, PT, R51, 0x30, P2 ;  /* 0x000000303300780c */ /* 0x000fe40001784270 */
[----:B------:R-:W-:-:S02]  /*d5e0*/  FMNMX.FTZ R27, R158, R27, !PT ;  /* 0x0000001b9e1b7209 */ /* 0x000fc40007810000 */
[----:B------:R-:W-:Y:S02]  /*d5f0*/  FSEL R12, R21, -INF , !P5 ;  /* 0xff800000150c7808 */ /* 0x000fe40006800000 */
[----:B------:R-:W-:Y:S02]  /*d600*/  FMNMX.FTZ R27, R30, R27, !PT ;  /* 0x0000001b1e1b7209 */ /* 0x000fe40007810000 */
[----:B------:R-:W-:Y:S02]  /*d610*/  ISETP.LT.OR P4, PT, R49, 0x31, P4 ;  /* 0x000000313100780c */ /* 0x000fe40002781670 */
[----:B------:R-:W-:Y:S02]  /*d620*/  FMNMX.FTZ R27, R14, R27, !PT ;  /* 0x0000001b0e1b7209 */ /* 0x000fe40007810000 */
[----:B------:R-:W-:Y:S02]  /*d630*/  FSETP.NEU.FTZ.AND P5, PT, R5, -INF , PT ;  /* 0xff8000000500780b */ /* 0x000fe40003fbd000 */
[----:B------:R-:W-:-:S02]  /*d640*/  FMNMX.FTZ R27, R12, R27, !PT ;  /* 0x0000001b0c1b7209 */ /* 0x000fc40007810000 */
[----:B------:R-:W-:Y:S02]  /*d650*/  FSEL R32, R32, -INF , !P4 ;  /* 0xff80000020207808 */ /* 0x000fe40006000000 */
[----:B------:R-:W-:Y:S02]  /*d660*/  ISETP.GT.AND P4, PT, R51, 0x38, P2 ;  /* 0x000000383300780c */ /* 0x000fe40001784270 */
[----:B------:R-:W-:Y:S02]  /*d670*/  FMNMX.FTZ R27, R20, R27, !PT ;  /* 0x0000001b141b7209 */ /* 0x000fe40007810000 */
[----:B------:R-:W-:Y:S02]  /*d680*/  FSEL R31, R31, RZ, P5 ;  /* 0x000000ff1f1f7208 */ /* 0x000fe40002800000 */
[----:B------:R-:W-:Y:S02]  /*d690*/  ISETP.LT.OR P4, PT, R49, 0x39, P4 ;  /* 0x000000393100780c */ /* 0x000fe40002781670 */
        /* <DEDUP_REMOVED lines=9> */
[----:B------:R0:W-:Y:S01]  /*d730*/  MUFU.EX2 R25, R6 ;  /* 0x0000000600197308 */ /* 0x0001e20000000800 */
[----:B------:R-:W-:Y:S01]  /*d740*/  ISETP.GT.AND P3, PT, R51, 0x39, P2 ;  /* 0x000000393300780c */ /* 0x000fe20001764270 */
[--C-:B------:R-:W-:Y:S01]  /*d750*/  FFMA.FTZ R84, R84, R7, -R31.reuse ;  /* 0x0000000754547223 */ /* 0x100fe2000001081f */
[----:B------:R-:W-:Y:S01]  /*d760*/  FMNMX.FTZ R29, R26, R29, !PT ;  /* 0x0000001d1a1d7209 */ /* 0x000fe20007810000 */
[-CC-:B------:R-:W-:Y:S01]  /*d770*/  FFMA.FTZ R59, R56, R7.reuse, -R31.reuse ;  /* 0x00000007383b7223 */ /* 0x180fe2000001081f */
[----:B------:R-:W-:Y:S01]  /*d780*/  ISETP.LT.OR P3, PT, R49, 0x3a, P3 ;  /* 0x0000003a3100780c */ /* 0x000fe20001f61670 */
[--C-:B------:R-:W-:Y:S01]  /*d790*/  FFMA.FTZ R180, R180, R7, -R31.reuse ;  /* 0x00000007b4b47223 */ /* 0x100fe2000001081f */
[----:B------:R-:W-:Y:S01]  /*d7a0*/  FMNMX.FTZ R29, R34, R29, !PT ;  /* 0x0000001d221d7209 */ /* 0x000fe20007810000 */
[-CC-:B------:R-:W-:Y:S01]  /*d7b0*/  FFMA.FTZ R182, R182, R7.reuse, -R31.reuse ;  /* 0x00000007b6b67223 */ /* 0x180fe2000001081f */
[----:B------:R-:W-:Y:S01]  /*d7c0*/  FSEL R186, R35, -INF , !P3 ;  /* 0xff80000023ba7808 */ /* 0x000fe20005800000 */
[-CC-:B0-----:R-:W-:Y:S01]  /*d7d0*/  FFMA.FTZ R6, R172, R7.reuse, -R31.reuse ;  /* 0x00000007ac067223 */ /* 0x181fe2000001081f */
[C---:B------:R-:W-:Y:S01]  /*d7e0*/  ISETP.GT.AND P3, PT, R51.reuse, 0x41, P2 ;  /* 0x000000413300780c */ /* 0x040fe20001764270 */
[--C-:B------:R-:W-:Y:S01]  /*d7f0*/  FFMA.FTZ R172, R170, R7, -R31.reuse ;  /* 0x00000007aaac7223 */ /* 0x100fe2000001081f */
[----:B------:R-:W-:Y:S01]  /*d800*/  FMNMX.FTZ R35, R24, R29, !PT ;  /* 0x0000001d18237209 */ /* 0x000fe20007810000 */
[----:B------:R0:W-:Y:S01]  /*d810*/  MUFU.EX2 R27, R6 ;  /* 0x00000006001b7308 */ /* 0x0001e20000000800 */
[----:B------:R-:W-:Y:S01]  /*d820*/  ISETP.GT.AND P4, PT, R51, 0x40, P2 ;  /* 0x000000403300780c */ /* 0x000fe20001784270 */
[-CC-:B------:R-:W-:Y:S01]  /*d830*/  FFMA.FTZ R176, R176, R7.reuse, -R31.reuse ;  /* 0x00000007b0b07223 */ /* 0x180fe2000001081f */
[C---:B------:R-:W-:Y:S01]  /*d840*/  ISETP.LT.OR P3, PT, R49.reuse, 0x42, P3 ;  /* 0x000000423100780c */ /* 0x040fe20001f61670 */
[--C-:B------:R-:W-:Y:S01]  /*d850*/  FFMA.FTZ R178, R178, R7, -R31.reuse ;  /* 0x00000007b2b27223 */ /* 0x100fe2000001081f */
[----:B------:R-:W-:Y:S01]  /*d860*/  FMNMX.FTZ R35, R32, R35, !PT ;  /* 0x0000002320237209 */ /* 0x000fe20007810000 */
[-CC-:B------:R-:W-:Y:S01]  /*d870*/  FFMA.FTZ R168, R168, R7.reuse, -R31.reuse ;  /* 0x00000007a8a87223 */ /* 0x180fe2000001081f */
[----:B------:R-:W-:Y:S01]  /*d880*/  ISETP.LT.OR P4, PT, R49, 0x41, P4 ;  /* 0x000000413100780c */ /* 0x000fe20002781670 */
[-CC-:B------:R-:W-:Y:S01]  /*d890*/  FFMA.FTZ R66, R66, R7.reuse, -R31.reuse ;  /* 0x0000000742427223 */ /* 0x180fe2000001081f */
[----:B------:R-:W-:Y:S01]  /*d8a0*/  FSEL R170, R37, -INF , !P3 ;  /* 0xff80000025aa7808 */ /* 0x000fe20005800000 */
[--C-:B0-----:R-:W-:Y:S01]  /*d8b0*/  FFMA.FTZ R6, R160, R7, -R31.reuse ;  /* 0x00000007a0067223 */ /* 0x101fe2000001081f */
[----:B------:R-:W-:Y:S01]  /*d8c0*/  FMNMX.FTZ R37, R174, R35, !PT ;  /* 0x00000023ae257209 */ /* 0x000fe20007810000 */
[----:B------:R-:W-:Y:S01]  /*d8d0*/  FFMA.FTZ R62, R62, R7, -R31 ;  /* 0x000000073e3e7223 */ /* 0x000fe2000001081f */
[----:B------:R-:W-:Y:S01]  /*d8e0*/  FSEL R38, R38, -INF , !P4 ;  /* 0xff80000026267808 */ /* 0x000fe20006000000 */
[----:B------:R-:W-:Y:S01]  /*d8f0*/  MUFU.EX2 R35, R166 ;  /* 0x000000a600237308 */ /* 0x000fe20000000800 */
[----:B------:R-:W-:-:S02]  /*d900*/  ISETP.GT.AND P4, PT, R51, 0x48, P2 ;  /* 0x000000483300780c */ /* 0x000fc40001784270 */
[----:B------:R-:W-:Y:S02]  /*d910*/  FMNMX.FTZ R37, R184, R37, !PT ;  /* 0x00000025b8257209 */ /* 0x000fe40007810000 */
[----:B------:R-:W-:Y:S02]  /*d920*/  ISETP.GT.AND P3, PT, R51, 0x49, P2 ;  /* 0x000000493300780c */ /* 0x000fe40001764270 */
[C---:B------:R-:W-:Y:S01]  /*d930*/  ISETP.LT.OR P4, PT, R49.reuse, 0x49, P4 ;  /* 0x000000493100780c */ /* 0x040fe20002781670 */
[----:B------:R0:W-:Y:S01]  /*d940*/  MUFU.EX2 R29, R6 ;  /* 0x00000006001d7308 */ /* 0x0001e20000000800 */
[----:B------:R-:W-:Y:S02]  /*d950*/  FMNMX.FTZ R37, R186, R37, !PT ;  /* 0x00000025ba257209 */ /* 0x000fe40007810000 */
[----:B------:R-:W-:Y:S02]  /*d960*/  ISETP.LT.OR P3, PT, R49, 0x4a, P3 ;  /* 0x0000004a3100780c */ /* 0x000fe40001f61670 */
[----:B------:R-:W-:-:S02]  /*d970*/  FSEL R194, R39, -INF , !P4 ;  /* 0xff80000027c27808 */ /* 0x000fc40006000000 */
[C---:B------:R-:W-:Y:S01]  /*d980*/  ISETP.GT.AND P4, PT, R51.reuse, 0x50, P2 ;  /* 0x000000503300780c */ /* 0x040fe20001784270 */
[----:B------:R-:W-:Y:S01]  /*d990*/  MUFU.EX2 R180, R180 ;  /* 0x000000b400b47308 */ /* 0x000fe20000000800 */
[----:B------:R-:W-:Y:S01]  /*d9a0*/  FMNMX.FTZ R37, R38, R37, !PT ;  /* 0x0000002526257209 */ /* 0x000fe20007810000 */
[-CC-:B0-----:R-:W-:Y:S01]  /*d9b0*/  FFMA.FTZ R6, R154, R7.reuse, -R31.reuse ;  /* 0x000000079a067223 */ /* 0x181fe2000001081f */
[----:B------:R-:W-:Y:S01]  /*d9c0*/  FSEL R160, R36, -INF , !P3 ;  /* 0xff80000024a07808 */ /* 0x000fe20005800000 */
[----:B------:R-:W-:Y:S01]  /*d9d0*/  FFMA.FTZ R36, R156, R7, -R31 ;  /* 0x000000079c247223 */ /* 0x000fe2000001081f */
[----:B------:R-:W-:Y:S02]  /*d9e0*/  ISETP.GT.AND P3, PT, R51, 0x51, P2 ;  /* 0x000000513300780c */ /* 0x000fe40001764270 */
[----:B------:R-:W-:Y:S01]  /*d9f0*/  ISETP.LT.OR P4, PT, R49, 0x51, P4 ;  /* 0x000000513100780c */ /* 0x000fe20002781670 */
[----:B------:R-:W-:Y:S01]  /*da00*/  MUFU.EX2 R15, R15 ;  /* 0x0000000f000f7308 */ /* 0x000fe20000000800 */
[----:B------:R-:W-:-:S02]  /*da10*/  FMNMX.FTZ R37, R170, R37, !PT ;  /* 0x00000025aa257209 */ /* 0x000fc40007810000 */
[----:B------:R-:W-:Y:S02]  /*da20*/  ISETP.LT.OR P3, PT, R49, 0x52, P3 ;  /* 0x000000523100780c */ /* 0x000fe40001f61670 */
[----:B------:R-:W-:Y:S02]  /*da30*/  FSEL R42, R42, -INF , !P4 ;  /* 0xff8000002a2a7808 */ /* 0x000fe40006000000 */
[C---:B------:R-:W-:Y:S01]  /*da40*/  ISETP.GT.AND P4, PT, R51.reuse, 0x58, P2 ;  /* 0x000000583300780c */ /* 0x040fe20001784270 */
[----:B------:R-:W-:Y:S01]  /*da50*/  MUFU.EX2 R182, R182 ;  /* 0x000000b600b67308 */ /* 0x000fe20000000800 */
[----:B------:R-:W-:Y:S02]  /*da60*/  FMNMX.FTZ R37, R194, R37, !PT ;  /* 0x00000025c2257209 */ /* 0x000fe40007810000 */
[----:B------:R-:W-:Y:S02]  /*da70*/  FSEL R40, R40, -INF , !P3 ;  /* 0xff80000028287808 */ /* 0x000fe40005800000 */
[----:B------:R-:W-:-:S02]  /*da80*/  ISETP.GT.AND P3, PT, R51, 0x59, P2 ;  /* 0x000000593300780c */ /* 0x000fc40001764270 */
[C---:B------:R-:W-:Y:S01]  /*da90*/  ISETP.LT.OR P4, PT, R49.reuse, 0x59, P4 ;  /* 0x000000593100780c */ /* 0x040fe20002781670 */
[----:B------:R-:W-:Y:S01]  /*daa0*/  MUFU.EX2 R21, R21 ;  /* 0x0000001500157308 */ /* 0x000fe20000000800 */
[----:B------:R-:W-:Y:S02]  /*dab0*/  FMNMX.FTZ R39, R160, R37, !PT ;  /* 0x00000025a0277209 */ /* 0x000fe40007810000 */
[----:B------:R-:W-:Y:S02]  /*dac0*/  ISETP.LT.OR P3, PT, R49, 0x5a, P3 ;  /* 0x0000005a3100780c */ /* 0x000fe40001f61670 */
[----:B------:R-:W-:Y:S01]  /*dad0*/  FSEL R156, R43, -INF , !P4 ;  /* 0xff8000002b9c7808 */ /* 0x000fe20006000000 */
[----:B------:R-:W-:Y:S01]  /*dae0*/  FFMA.FTZ R43, R152, R7, -R31 ;  /* 0x00000007982b7223 */ /* 0x000fe2000001081f */
[----:B------:R-:W-:Y:S01]  /*daf0*/  FMNMX.FTZ R39, R42, R39, !PT ;  /* 0x000000272a277209 */ /* 0x000fe20007810000 */
[----:B------:R-:W-:Y:S01]  /*db00*/  MUFU.EX2 R37, R6 ;  /* 0x0000000600257308 */ /* 0x000fe20000000800 */
[----:B------:R-:W-:-:S02]  /*db10*/  ISETP.GT.AND P4, PT, R51, 0x60, P2 ;  /* 0x000000603300780c */ /* 0x000fc40001784270 */
[----:B------:R-:W-:Y:S02]  /*db20*/  FSEL R166, R41, -INF , !P3 ;  /* 0xff80000029a67808 */ /* 0x000fe40005800000 */
[----:B------:R-:W-:Y:S02]  /*db30*/  FMNMX.FTZ R41, R40, R39, !PT ;  /* 0x0000002728297209 */ /* 0x000fe40007810000 */
[----:B------:R-:W-:Y:S01]  /*db40*/  ISETP.LT.OR P4, PT, R49, 0x61, P4 ;  /* 0x000000613100780c */ /* 0x000fe20002781670 */
[----:B------:R0:W-:Y:S01]  /*db50*/  MUFU.EX2 R39, R43 ;  /* 0x0000002b00277308 */ /* 0x0001e20000000800 */
[----:B------:R-:W-:Y:S02]  /*db60*/  ISETP.GT.AND P3, PT, R51, 0x61, P2 ;  /* 0x000000613300780c */ /* 0x000fe40001764270 */
[----:B------:R-:W-:Y:S02]  /*db70*/  FMNMX.FTZ R41, R156, R41, !PT ;  /* 0x000000299c297209 */ /* 0x000fe40007810000 */
[----:B------:R-:W-:-:S02]  /*db80*/  FSEL R46, R46, -INF , !P4 ;  /* 0xff8000002e2e7808 */ /* 0x000fc40006000000 */
[----:B------:R-:W-:Y:S01]  /*db90*/  ISETP.GT.AND P4, PT, R51, 0x68, P2 ;  /* 0x000000683300780c */ /* 0x000fe20001784270 */
[----:B------:R-:W-:Y:S01]  /*dba0*/  MUFU.EX2 R176, R176 ;  /* 0x000000b000b07308 */ /* 0x000fe20000000800 */
[C---:B------:R-:W-:Y:S02]  /*dbb0*/  ISETP.LT.OR P3, PT, R49.reuse, 0x62, P3 ;  /* 0x000000623100780c */ /* 0x040fe40001f61670 */
[----:B------:R-:W-:Y:S02]  /*dbc0*/  FMNMX.FTZ R41, R166, R41, !PT ;  /* 0x00000029a6297209 */ /* 0x000fe40007810000 */
[----:B------:R-:W-:Y:S02]  /*dbd0*/  ISETP.LT.OR P4, PT, R49, 0x69, P4 ;  /* 0x000000693100780c */ /* 0x000fe40002781670 */
[----:B------:R-:W-:Y:S01]  /*dbe0*/  FSEL R152, R44, -INF , !P3 ;  /* 0xff8000002c987808 */ /* 0x000fe20005800000 */
[----:B------:R-:W-:Y:S01]  /*dbf0*/  FFMA.FTZ R44, R86, R7, -R31 ;  /* 0x00000007562c7223 */ /* 0x000fe2000001081f */
[----:B------:R-:W-:Y:S01]  /*dc00*/  ISETP.GT.AND P3, PT, R51, 0x69, P2 ;  /* 0x000000693300780c */ /* 0x000fe20001764270 */
[----:B------:R-:W-:Y:S01]  /*dc10*/  MUFU.EX2 R178, R178 ;  /* 0x000000b200b27308 */ /* 0x000fe20000000800 */
[----:B------:R-:W-:-:S02]  /*dc20*/  FMNMX.FTZ R41, R46, R41, !PT ;  /* 0x000000292e297209 */ /* 0x000fc40007810000 */
[----:B------:R-:W-:Y:S01]  /*dc30*/  FSEL R154, R47, -INF , !P4 ;  /* 0xff8000002f9a7808 */ /* 0x000fe20006000000 */
[----:B------:R-:W-:Y:S01]  /*dc40*/  FFMA.FTZ R47, R82, R7, -R31 ;  /* 0x00000007522f7223 */ /* 0x000fe2000001081f */
[----:B------:R-:W-:Y:S02]  /*dc50*/  ISETP.GT.AND P4, PT, R51, 0x70, P2 ;  /* 0x000000703300780c */ /* 0x000fe40001784270 */
[C---:B------:R-:W-:Y:S01]  /*dc60*/  ISETP.LT.OR P3, PT, R49.reuse, 0x6a, P3 ;  /* 0x0000006a3100780c */ /* 0x040fe20001f61670 */
[----:B------:R-:W-:Y:S01]  /*dc70*/  MUFU.EX2 R172, R172 ;  /* 0x000000ac00ac7308 */ /* 0x000fe20000000800 */
[----:B0-----:R-:W-:Y:S02]  /*dc80*/  FMNMX.FTZ R43, R152, R41, !PT ;  /* 0x00000029982b7209 */ /* 0x001fe40007810000 */
[----:B------:R-:W-:Y:S02]  /*dc90*/  ISETP.LT.OR P4, PT, R49, 0x71, P4 ;  /* 0x000000713100780c */ /* 0x000fe40002781670 */
[----:B------:R-:W-:-:S02]  /*dca0*/  FSEL R86, R45, -INF , !P3 ;  /* 0xff8000002d567808 */ /* 0x000fc40005800000 */
[C---:B------:R-:W-:Y:S01]  /*dcb0*/  ISETP.GT.AND P3, PT, R51.reuse, 0x71, P2 ;  /* 0x000000713300780c */ /* 0x040fe20001764270 */
[----:B------:R0:W-:Y:S01]  /*dcc0*/  MUFU.EX2 R41, R84 ;  /* 0x0000005400297308 */ /* 0x0001e20000000800 */
[----:B------:R-:W-:Y:S02]  /*dcd0*/  FMNMX.FTZ R43, R154, R43, !PT ;  /* 0x0000002b9a2b7209 */ /* 0x000fe40007810000 */
[----:B------:R-:W-:Y:S02]  /*dce0*/  FSEL R50, R50, -INF , !P4 ;  /* 0xff80000032327808 */ /* 0x000fe40006000000 */
[----:B------:R-:W-:Y:S02]  /*dcf0*/  ISETP.GT.AND P4, PT, R51, 0x78, P2 ;  /* 0x000000783300780c */ /* 0x000fe40001784270 */
[----:B------:R-:W-:Y:S01]  /*dd00*/  ISETP.LT.OR P3, PT, R49, 0x72, P3 ;  /* 0x000000723100780c */ /* 0x000fe20001f61670 */
[----:B------:R-:W-:Y:S01]  /*dd10*/  MUFU.EX2 R36, R36 ;  /* 0x0000002400247308 */ /* 0x000fe20000000800 */
[----:B------:R-:W-:-:S02]  /*dd20*/  FMNMX.FTZ R43, R86, R43, !PT ;  /* 0x0000002b562b7209 */ /* 0x000fc40007810000 */
[----:B------:R-:W-:Y:S02]  /*dd30*/  ISETP.GT.AND P2, PT, R51, 0x79, P2 ;  /* 0x000000793300780c */ /* 0x000fe40001744270 */
[C---:B------:R-:W-:Y:S02]  /*dd40*/  ISETP.LT.OR P4, PT, R49.reuse, 0x79, P4 ;  /* 0x000000793100780c */ /* 0x040fe40002781670 */
[----:B------:R-:W-:Y:S01]  /*dd50*/  FSEL R82, R48, -INF , !P3 ;  /* 0xff80000030527808 */ /* 0x000fe20005800000 */
[----:B------:R-:W-:Y:S01]  /*dd60*/  MUFU.EX2 R168, R168 ;  /* 0x000000a800a87308 */ /* 0x000fe20000000800 */
[----:B------:R-:W-:Y:S02]  /*dd70*/  FMNMX.FTZ R43, R50, R43, !PT ;  /* 0x0000002b322b7209 */ /* 0x000fe40007810000 */
[----:B------:R-:W-:Y:S01]  /*dd80*/  ISETP.LT.OR P2, PT, R49, 0x7a, P2 ;  /* 0x0000007a3100780c */ /* 0x000fe20001741670 */
[-CC-:B------:R-:W-:Y:S01]  /*dd90*/  FFMA.FTZ R49, R80, R7.reuse, -R31.reuse ;  /* 0x0000000750317223 */ /* 0x180fe2000001081f */
[----:B0-----:R-:W-:Y:S01]  /*dda0*/  FSEL R84, R53, -INF , !P4 ;  /* 0xff80000035547808 */ /* 0x001fe20006000000 */
[--C-:B------:R-:W-:Y:S01]  /*ddb0*/  FFMA.FTZ R53, R58, R7, -R31.reuse ;  /* 0x000000073a357223 */ /* 0x100fe2000001081f */
[----:B------:R-:W-:Y:S01]  /*ddc0*/  FMNMX.FTZ R45, R82, R43, !PT ;  /* 0x0000002b522d7209 */ /* 0x000fe20007810000 */
[----:B------:R0:W-:Y:S01]  /*ddd0*/  MUFU.EX2 R48, R47 ;  /* 0x0000002f00307308 */ /* 0x0001e20000000800 */
[----:B------:R-:W-:Y:S01]  /*dde0*/  FSEL R80, R54, -INF , !P2 ;  /* 0xff80000036507808 */ /* 0x000fe20005000000 */
[--C-:B------:R-:W-:Y:S01]  /*ddf0*/  FFMA.FTZ R54, R74, R7, -R31.reuse ;  /* 0x000000074a367223 */ /* 0x100fe2000001081f */
[----:B------:R-:W-:Y:S01]  /*de00*/  FMNMX.FTZ R45, R84, R45, !PT ;  /* 0x0000002d542d7209 */ /* 0x000fe20007810000 */
[----:B------:R-:W-:Y:S01]  /*de10*/  FFMA.FTZ R58, R60, R7, -R31 ;  /* 0x000000073c3a7223 */ /* 0x000fe2000001081f */
[----:B------:R-:W-:-:S02]  /*de20*/  FSEL R57, R5, RZ, P5 ;  /* 0x000000ff05397208 */ /* 0x000fc40002800000 */
[----:B------:R-:W-:Y:S01]  /*de30*/  FMNMX.FTZ R6, R80, R45, !PT ;  /* 0x0000002d50067209 */ /* 0x000fe20007810000 */
[----:B------:R1:W-:Y:S01]  /*de40*/  MUFU.EX2 R43, R49 ;  /* 0x00000031002b7308 */ /* 0x0003e20000000800 */
[-CC-:B------:R-:W-:Y:S01]  /*de50*/  FFMA.FTZ R45, R70, R7.reuse, -R31.reuse ;  /* 0x00000007462d7223 */ /* 0x180fe2000001081f */
[----:B------:R-:W-:Y:S01]  /*de60*/  FADD.FTZ R56, -R57, R8 ;  /* 0x0000000839387221 */ /* 0x000fe20000010100 */
[-CC-:B0-----:R-:W-:Y:S01]  /*de70*/  FFMA.FTZ R47, R72, R7.reuse, -R31.reuse ;  /* 0x00000007482f7223 */ /* 0x181fe2000001081f */
[----:B------:R-:W0:Y:S01]  /*de80*/  SHFL.BFLY PT, R51, R6, 0x2, 0x1f ;  /* 0x0c401f0006337f89 */ /* 0x000e2200000e0000 */
[-CC-:B------:R-:W-:Y:S01]  /*de90*/  FFMA.FTZ R70, R78, R7.reuse, -R31.reuse ;  /* 0x000000074e467223 */ /* 0x180fe2000001081f */
[-CC-:B------:R-:W-:Y:S01]  /*dea0*/  FFMA.FTZ R72, R76, R7.reuse, -R31.reuse ;  /* 0x000000074c487223 */ /* 0x180fe2000001081f */
[-CC-:B------:R-:W-:Y:S01]  /*deb0*/  FFMA.FTZ R8, R52, R7.reuse, -R31.reuse ;  /* 0x0000000734087223 */ /* 0x180fe2000001081f */
[----:B------:R-:W-:Y:S01]  /*dec0*/  MUFU.EX2 R44, R44 ;  /* 0x0000002c002c7308 */ /* 0x000fe20000000800 */
[----:B-1----:R-:W-:-:S07]  /*ded0*/  FFMA.FTZ R49, R68, R7, -R31 ;  /* 0x0000000744317223 */ /* 0x002fce000001081f */
[----:B------:R-:W-:Y:S08]  /*dee0*/  MUFU.EX2 R54, R54 ;  /* 0x0000003600367308 */ /* 0x000ff00000000800 */
[----:B------:R-:W-:Y:S01]  /*def0*/  MUFU.EX2 R45, R45 ;  /* 0x0000002d002d7308 */ /* 0x000fe20000000800 */
[----:B0-----:R-:W-:Y:S01]  /*df00*/  FMNMX.FTZ R55, R6, R51, !PT ;  /* 0x0000003306377209 */ /* 0x001fe20007810000 */
[-C--:B------:R-:W-:Y:S01]  /*df10*/  FFMA.FTZ R51, R64, R7.reuse, -R31 ;  /* 0x0000000740337223 */ /* 0x080fe2000001081f */
[----:B------:R-:W-:-:S05]  /*df20*/  FMUL.FTZ R31, R56, R7 ;  /* 0x00000007381f7220 */ /* 0x000fca0000410000 */
[----:B------:R-:W-:Y:S01]  /*df30*/  MUFU.EX2 R70, R70 ;  /* 0x0000004600467308 */ /* 0x000fe20000000800 */
[----:B------:R-:W0:Y:S07]  /*df40*/  SHFL.BFLY PT, R6, R55, 0x1, 0x1f ;  /* 0x0c201f0037067f89 */ /* 0x000e2e00000e0000 */
[----:B------:R-:W1:Y:S08]  /*df50*/  MUFU.EX2 R31, R31 ;  /* 0x0000001f001f7308 */ /* 0x000e700000000800 */
[----:B------:R-:W-:Y:S08]  /*df60*/  MUFU.EX2 R47, R47 ;  /* 0x0000002f002f7308 */ /* 0x000ff00000000800 */
[----:B------:R-:W-:Y:S01]  /*df70*/  MUFU.EX2 R72, R72 ;  /* 0x0000004800487308 */ /* 0x000fe20000000800 */
[----:B0-----:R-:W-:Y:S01]  /*df80*/  FMNMX.FTZ R6, R55, R6, !PT ;  /* 0x0000000637067209 */ /* 0x001fe20007810000 */
[-C--:B-1----:R-:W-:Y:S01]  /*df90*/  FMUL.FTZ R88, R88, R31.reuse ;  /* 0x0000001f58587220 */ /* 0x082fe20000410000 */
[-C--:B------:R-:W-:Y:S01]  /*dfa0*/  FMUL.FTZ R89, R89, R31.reuse ;  /* 0x0000001f59597220 */ /* 0x080fe20000410000 */
[----:B------:R-:W-:Y:S01]  /*dfb0*/  FMUL.FTZ R92, R92, R31 ;  /* 0x0000001f5c5c7220 */ /* 0x000fe20000410000 */
[C---:B------:R-:W-:Y:S01]  /*dfc0*/  FSETP.NEU.FTZ.AND P2, PT, R6.reuse, -INF , PT ;  /* 0xff8000000600780b */ /* 0x040fe20003f5d000 */
[----:B------:R-:W-:Y:S01]  /*dfd0*/  FMUL.FTZ R52, R6, R7 ;  /* 0x0000000706347220 */ /* 0x000fe20000410000 */
[-C--:B------:R-:W-:Y:S01]  /*dfe0*/  FMUL.FTZ R93, R93, R31.reuse ;  /* 0x0000001f5d5d7220 */ /* 0x080fe20000410000 */
[----:B------:R0:W-:Y:S01]  /*dff0*/  MUFU.EX2 R55, R59 ;  /* 0x0000003b00377308 */ /* 0x0001e20000000800 */
        /* <DEDUP_REMOVED lines=9> */
[-CC-:B------:R-:W-:Y:S01]  /*e090*/  FFMA.FTZ R183, R30, R7.reuse, -R57.reuse ;  /* 0x000000071eb77223 */ /* 0x180fe20000010839 */
[-CC-:B------:R-:W-:Y:S01]  /*e0a0*/  FFMA.FTZ R181, R33, R7.reuse, -R57.reuse ;  /* 0x0000000721b57223 */ /* 0x180fe20000010839 */
[----:B------:R-:W-:Y:S01]  /*e0b0*/  FFMA.FTZ R175, R34, R7, -R57 ;  /* 0x0000000722af7223 */ /* 0x000fe20000010839 */
[----:B------:R-:W-:Y:S01]  /*e0c0*/  FADD.FTZ R3, R15, R28 ;  /* 0x0000001c0f037221 */ /* 0x000fe20000010000 */
[----:B------:R-:W-:-:S02]  /*e0d0*/  IMAD.U32 R34, RZ, RZ, UR53 ;  /* 0x00000035ff227e24 */ /* 0x000fc4000f8e00ff */
[-CC-:B------:R-:W-:Y:S01]  /*e0e0*/  FFMA.FTZ R169, R32, R7.reuse, -R57.reuse ;  /* 0x0000000720a97223 */ /* 0x180fe20000010839 */
[-C--:B------:R-:W-:Y:S01]  /*e0f0*/  FFMA.FTZ R52, R158, R7.reuse, -R57 ;  /* 0x000000079e347223 */ /* 0x080fe20000010839 */
[----:B------:R-:W-:Y:S01]  /*e100*/  FADD.FTZ R28, R182, R3 ;  /* 0x00000003b61c7221 */ /* 0x000fe20000010000 */
[----:B------:R-:W-:Y:S01]  /*e110*/  MUFU.EX2 R181, R181 ;  /* 0x000000b500b57308 */ /* 0x000fe20000000800 */
[----:B------:R-:W-:Y:S01]  /*e120*/  @!P1 LEA R34, R34, UR41, 0x3 ;  /* 0x0000002922229c11 */ /* 0x000fe2000f8e18ff */
[-CC-:B------:R-:W-:Y:S01]  /*e130*/  FFMA.FTZ R14, R14, R7.reuse, -R57.reuse ;  /* 0x000000070e0e7223 */ /* 0x180fe20000010839 */
[----:B------:R-:W-:Y:S01]  /*e140*/  FADD.FTZ R3, R21, R28 ;  /* 0x0000001c15037221 */ /* 0x000fe20000010000 */
[-CC-:B------:R-:W-:Y:S01]  /*e150*/  FFMA.FTZ R177, R12, R7.reuse, -R57.reuse ;  /* 0x000000070cb17223 */ /* 0x180fe20000010839 */
[-C--:B------:R-:W-:Y:S01]  /*e160*/  FFMA.FTZ R12, R20, R7.reuse, -R57 ;  /* 0x00000007140c7223 */ /* 0x080fe20000010839 */
[----:B------:R-:W-:Y:S02]  /*e170*/  @!P1 VIADD R34, R34, 0x28860 ;  /* 0x0002886022229836 */ /* 0x000fe40000000000 */
[----:B------:R-:W-:Y:S01]  /*e180*/  FADD.FTZ R28, R176, R3 ;  /* 0x00000003b01c7221 */ /* 0x000fe20000010000 */
[----:B------:R-:W-:Y:S01]  /*e190*/  MUFU.EX2 R52, R52 ;  /* 0x0000003400347308 */ /* 0x000fe20000000800 */
[-CC-:B------:R-:W-:Y:S01]  /*e1a0*/  FFMA.FTZ R20, R162, R7.reuse, -R57.reuse ;  /* 0x00000007a2147223 */ /* 0x180fe20000010839 */
[-CC-:B------:R-:W-:Y:S01]  /*e1b0*/  FFMA.FTZ R173, R164, R7.reuse, -R57.reuse ;  /* 0x00000007a4ad7223 */ /* 0x180fe20000010839 */
[----:B------:R-:W-:Y:S01]  /*e1c0*/  FADD.FTZ R3, R25, R28 ;  /* 0x0000001c19037221 */ /* 0x000fe20000010000 */
[----:B------:R-:W-:Y:S01]  /*e1d0*/  @!P1 PRMT R34, RZ, 0x654, R34 ;  /* 0x00000654ff229816 */ /* 0x000fe20000000022 */
[-C--:B------:R-:W-:Y:S01]  /*e1e0*/  FFMA.FTZ R26, R26, R7.reuse, -R57 ;  /* 0x000000071a1a7223 */ /* 0x080fe20000010839 */
[----:B------:R-:W-:Y:S01]  /*e1f0*/  F2FP.F16.F32.PACK_AB R180, R15, R180 ;  /* 0x000000b40fb4723e */ /* 0x000fe200000000ff */
[----:B------:R-:W-:Y:S01]  /*e200*/  FADD.FTZ R30, R178, R3 ;  /* 0x00000003b21e7221 */ /* 0x000fe20000010000 */
[----:B------:R1:W-:Y:S01]  /*e210*/  @!P1 SYNCS.ARRIVE.TRANS64.RED.A1T0 RZ, [R34+URZ], RZ ;  /* 0x000000ff22ff99a7 */ /* 0x0003e2000810043f */
[----:B------:R-:W-:Y:S01]  /*e220*/  MUFU.EX2 R183, R183 ;  /* 0x000000b700b77308 */ /* 0x000fe20000000800 */
[-CC-:B------:R-:W-:Y:S01]  /*e230*/  FFMA.FTZ R24, R24, R7.reuse, -R57.reuse ;  /* 0x0000000718187223 */ /* 0x180fe20000010839 */
        /* <DEDUP_REMOVED lines=22> */
[-CC-:B------:R-:W-:Y:S01]  /*e3a0*/  FFMA.FTZ R86, R86, R7.reuse, -R57.reuse ;  /* 0x0000000756567223 */ /* 0x180fe20000010839 */
[----:B------:R-:W2:Y:S01]  /*e3b0*/  MUFU.EX2 R10, R10 ;  /* 0x0000000a000a7308 */ /* 0x000ea20000000800 */
[----:B------:R-:W-:Y:S01]  /*e3c0*/  FADD.FTZ R32, R37, R32 ;  /* 0x0000002025207221 */ /* 0x000fe20000010000 */
[-CC-:B------:R-:W-:Y:S01]  /*e3d0*/  FFMA.FTZ R50, R50, R7.reuse, -R57.reuse ;  /* 0x0000000732327223 */ /* 0x180fe20000010839 */
[-CC-:B------:R-:W-:Y:S01]  /*e3e0*/  FFMA.FTZ R82, R82, R7.reuse, -R57.reuse ;  /* 0x0000000752527223 */ /* 0x180fe20000010839 */
[----:B------:R-:W-:Y:S01]  /*e3f0*/  F2FP.F16.F32.PACK_AB R182, R21, R182 ;  /* 0x000000b615b6723e */ /* 0x000fe200000000ff */
[----:B------:R-:W-:Y:S01]  /*e400*/  FADD.FTZ R3, R39, R32 ;  /* 0x0000002027037221 */ /* 0x000fe20000010000 */
[----:B------:R-:W-:Y:S01]  /*e410*/  FFMA.FTZ R32, R170, R7, -R57 ;  /* 0x00000007aa207223 */ /* 0x000fe20000010839 */
[C---:B------:R-:W-:Y:S01]  /*e420*/  F2FP.F16.F32.PACK_AB R170, R44.reuse, R39 ;  /* 0x000000272caa723e */ /* 0x040fe200000000ff */
[----:B------:R-:W3:Y:S01]  /*e430*/  MUFU.EX2 R12, R12 ;  /* 0x0000000c000c7308 */ /* 0x000ee20000000800 */
[----:B-1----:R-:W-:Y:S01]  /*e440*/  FADD.FTZ R34, R44, R3 ;  /* 0x000000032c227221 */ /* 0x002fe20000010000 */
[-CC-:B------:R-:W-:Y:S01]  /*e450*/  FFMA.FTZ R3, R156, R7.reuse, -R57.reuse ;  /* 0x000000079c037223 */ /* 0x180fe20000010839 */
[--C-:B------:R-:W-:Y:S01]  /*e460*/  FFMA.FTZ R84, R84, R7, -R57.reuse ;  /* 0x0000000754547223 */ /* 0x100fe20000010839 */
[----:B------:R-:W-:Y:S01]  /*e470*/  F2FP.F16.F32.PACK_AB R174, R36, R35 ;  /* 0x0000002324ae723e */ /* 0x000fe200000000ff */
[----:B0-----:R-:W-:Y:S01]  /*e480*/  FADD.FTZ R59, R41, R34 ;  /* 0x00000022293b7221 */ /* 0x001fe20000010000 */
[-CC-:B------:R-:W-:Y:S01]  /*e490*/  FFMA.FTZ R34, R152, R7.reuse, -R57.reuse ;  /* 0x0000000798227223 */ /* 0x180fe20000010839 */
[----:B------:R-:W-:Y:S01]  /*e4a0*/  FFMA.FTZ R57, R80, R7, -R57 ;  /* 0x0000000750397223 */ /* 0x000fe20000010839 */
[----:B------:R-:W0:Y:S01]  /*e4b0*/  MUFU.EX2 R179, R179 ;  /* 0x000000b300b37308 */ /* 0x000e220000000800 */
[----:B------:R-:W-:Y:S01]  /*e4c0*/  FADD.FTZ R56, R48, R59 ;  /* 0x0000003b30387221 */ /* 0x000fe20000010000 */
[----:B--2---:R-:W-:Y:S01]  /*e4d0*/  FFMA.FTZ R59, R10, R2, R181 ;  /* 0x000000020a3b7223 */ /* 0x004fe200000100b5 */
[----:B------:R-:W-:Y:S01]  /*e4e0*/  ISETP.GT.AND P2, PT, R4, UR39, PT ;  /* 0x0000002704007c0c */ /* 0x000fe2000bf44270 */
[----:B------:R-:W-:Y:S01]  /*e4f0*/  UMOV UR53, UR42 ;  /* 0x0000002a00357c82 */ /* 0x000fe20008000000 */
        /* <DEDUP_REMOVED lines=11> */
[----:B------:R-:W2:Y:S01]  /*e5b0*/  MUFU.EX2 R173, R173 ;  /* 0x000000ad00ad7308 */ /* 0x000ea20000000800 */
[----:B------:R-:W-:Y:S01]  /*e5c0*/  FADD.FTZ R56, R70, R61 ;  /* 0x0000003d46387221 */ /* 0x000fe20000010000 */
[----:B------:R-:W-:Y:S01]  /*e5d0*/  FADD.FTZ R15, R177, R2 ;  /* 0x00000002b10f7221 */ /* 0x000fe20000010000 */
[-C--:B------:R-:W-:Y:S01]  /*e5e0*/  FMUL.FTZ R98, R98, R10.reuse ;  /* 0x0000000a62627220 */ /* 0x080fe20000410000 */
[-C--:B------:R-:W-:Y:S01]  /*e5f0*/  FMUL.FTZ R99, R99, R10.reuse ;  /* 0x0000000a63637220 */ /* 0x080fe20000410000 */
[----:B------:R-:W-:Y:S01]  /*e600*/  FADD.FTZ R59, R47, R56 ;  /* 0x000000382f3b7221 */ /* 0x000fe20000010000 */
[----:B---3--:R-:W-:Y:S01]  /*e610*/  FADD.FTZ R2, R12, R15 ;  /* 0x0000000f0c027221 */ /* 0x008fe20000010000 */
[-C--:B------:R-:W-:Y:S01]  /*e620*/  FMUL.FTZ R102, R102, R10.reuse ;  /* 0x0000000a66667220 */ /* 0x080fe20000410000 */
[----:B------:R-:W3:Y:S01]  /*e630*/  MUFU.EX2 R26, R26 ;  /* 0x0000001a001a7308 */ /* 0x000ee20000000800 */
[----:B------:R-:W-:Y:S01]  /*e640*/  FADD.FTZ R56, R72, R59 ;  /* 0x0000003b48387221 */ /* 0x000fe20000010000 */
[----:B0-----:R-:W-:Y:S01]  /*e650*/  FADD.FTZ R15, R179, R2 ;  /* 0x00000002b30f7221 */ /* 0x001fe20000010000 */
[-C--:B------:R-:W-:Y:S01]  /*e660*/  FMUL.FTZ R103, R103, R10.reuse ;  /* 0x0000000a67677220 */ /* 0x080fe20000410000 */
[-C--:B------:R-:W-:Y:S01]  /*e670*/  FMUL.FTZ R106, R106, R10.reuse ;  /* 0x0000000a6a6a7220 */ /* 0x080fe20000410000 */
[-C--:B------:R-:W-:Y:S01]  /*e680*/  FMUL.FTZ R107, R107, R10.reuse ;  /* 0x0000000a6b6b7220 */ /* 0x080fe20000410000 */
[----:B-1----:R-:W-:Y:S01]  /*e690*/  FADD.FTZ R2, R20, R15 ;  /* 0x0000000f14027221 */ /* 0x002fe20000010000 */
[-C--:B------:R-:W-:Y:S01]  /*e6a0*/  FMUL.FTZ R110, R110, R10.reuse ;  /* 0x0000000a6e6e7220 */ /* 0x080fe20000410000 */
[----:B------:R-:W0:Y:S01]  /*e6b0*/  MUFU.EX2 R175, R175 ;  /* 0x000000af00af7308 */ /* 0x000e220000000800 */
[-C--:B------:R-:W-:Y:S01]  /*e6c0*/  FMUL.FTZ R111, R111, R10.reuse ;  /* 0x0000000a6f6f7220 */ /* 0x080fe20000410000 */
[----:B--2---:R-:W-:Y:S01]  /*e6d0*/  FADD.FTZ R15, R173, R2 ;  /* 0x00000002ad0f7221 */ /* 0x004fe20000010000 */
        /* <DEDUP_REMOVED lines=16> */
[-C--:B------:R-:W-:Y:S01]  /*e7e0*/  FMUL.FTZ R138, R138, R10.reuse ;  /* 0x0000000a8a8a7220 */ /* 0x080fe20000410000 */
[-C--:B------:R-:W-:Y:S01]  /*e7f0*/  FMUL.FTZ R139, R139, R10.reuse ;  /* 0x0000000a8b8b7220 */ /* 0x080fe20000410000 */
[-C--:B------:R-:W-:Y:S01]  /*e800*/  FMUL.FTZ R142, R142, R10.reuse ;  /* 0x0000000a8e8e7220 */ /* 0x080fe20000410000 */
[-C--:B------:R-:W-:Y:S01]  /*e810*/  FMUL.FTZ R143, R143, R10.reuse ;  /* 0x0000000a8f8f7220 */ /* 0x080fe20000410000 */
[-C--:B------:R-:W-:Y:S01]  /*e820*/  FMUL.FTZ R146, R146, R10.reuse ;  /* 0x0000000a92927220 */ /* 0x080fe20000410000 */
[----:B------:R-:W0:Y:S01]  /*e830*/  MUFU.EX2 R28, R28 ;  /* 0x0000001c001c7308 */ /* 0x000e220000000800 */
[----:B-1----:R-:W-:Y:S01]  /*e840*/  FADD.FTZ R2, R24, R15 ;  /* 0x0000000f18027221 */ /* 0x002fe20000010000 */
[-C--:B------:R-:W-:Y:S01]  /*e850*/  FMUL.FTZ R147, R147, R10.reuse ;  /* 0x0000000a93937220 */ /* 0x080fe20000410000 */
[-C--:B------:R-:W-:Y:S01]  /*e860*/  FMUL.FTZ R150, R150, R10.reuse ;  /* 0x0000000a96967220 */ /* 0x080fe20000410000 */
[----:B------:R-:W-:Y:S01]  /*e870*/  FMUL.FTZ R151, R151, R10 ;  /* 0x0000000a97977220 */ /* 0x000fe20000410000 */
[----:B------:R-:W-:Y:S01]  /*e880*/  F2FP.F16.F32.PACK_AB R176, R25, R176 ;  /* 0x000000b019b0723e */ /* 0x000fe200000000ff */
[-C--:B------:R-:W-:Y:S01]  /*e890*/  FMUL.FTZ R108, R108, R31.reuse ;  /* 0x0000001f6c6c7220 */ /* 0x080fe20000410000 */
[----:B------:R-:W-:Y:S01]  /*e8a0*/  F2FP.F16.F32.PACK_AB R178, R27, R178 ;  /* 0x000000b21bb2723e */ /* 0x000fe200000000ff */
[----:B------:R-:W1:Y:S01]  /*e8b0*/  MUFU.EX2 R171, R171 ;  /* 0x000000ab00ab7308 */ /* 0x000e620000000800 */
[----:B--2---:R-:W-:Y:S01]  /*e8c0*/  FADD.FTZ R15, R169, R2 ;  /* 0x00000002a90f7221 */ /* 0x004fe20000010000 */
[----:B------:R-:W-:Y:S01]  /*e8d0*/  F2FP.F16.F32.PACK_AB R172, R29, R172 ;  /* 0x000000ac1dac723e */ /* 0x000fe200000000ff */
[-C--:B------:R-:W-:Y:S01]  /*e8e0*/  FMUL.FTZ R109, R109, R31.reuse ;  /* 0x0000001f6d6d7220 */ /* 0x080fe20000410000 */
[----:B------:R-:W-:Y:S01]  /*e8f0*/  F2FP.F16.F32.PACK_AB R168, R37, R168 ;  /* 0x000000a825a8723e */ /* 0x000fe200000000ff */
[----:B------:R-:W-:Y:S01]  /*e900*/  FMUL.FTZ R112, R112, R31 ;  /* 0x0000001f70707220 */ /* 0x000fe20000410000 */
[----:B------:R-:W-:Y:S01]  /*e910*/  F2FP.F16.F32.PACK_AB R164, R48, R41 ;  /* 0x0000002930a4723e */ /* 0x000fe200000000ff */
[----:B------:R-:W-:Y:S01]  /*e920*/  FMUL.FTZ R113, R113, R31 ;  /* 0x0000001f71717220 */ /* 0x000fe20000410000 */
[----:B------:R-:W2:Y:S01]  /*e930*/  MUFU.EX2 R30, R30 ;  /* 0x0000001e001e7308 */ /* 0x000ea20000000800 */
[----:B0-----:R-:W-:Y:S01]  /*e940*/  FADD.FTZ R2, R28, R15 ;  /* 0x0000000f1c027221 */ /* 0x001fe20000010000 */
[----:B------:R-:W-:Y:S01]  /*e950*/  F2FP.F16.F32.PACK_AB R166, R54, R43 ;  /* 0x0000002b36a6723e */ /* 0x000fe200000000ff */
[----:B------:R-:W-:Y:S01]  /*e960*/  FMUL.FTZ R116, R116, R31 ;  /* 0x0000001f74747220 */ /* 0x000fe20000410000 */
[----:B------:R-:W-:Y:S01]  /*e970*/  F2FP.F16.F32.PACK_AB R162, R72, R47 ;  /* 0x0000002f48a2723e */ /* 0x000fe200000000ff */
[-C--:B------:R-:W-:Y:S01]  /*e980*/  FMUL.FTZ R117, R117, R31.reuse ;  /* 0x0000001f75757220 */ /* 0x080fe20000410000 */
[-C--:B------:R-:W-:Y:S01]  /*e990*/  FMUL.FTZ R120, R120, R31.reuse ;  /* 0x0000001f78787220 */ /* 0x080fe20000410000 */
        /* <DEDUP_REMOVED lines=25> */
[----:B------:R0:W3:Y:S01]  /*eb30*/  MUFU.EX2 R167, R160 ;  /* 0x000000a000a77308 */ /* 0x0000e20000000800 */
[----:B-1----:R-:W-:Y:S01]  /*eb40*/  FADD.FTZ R15, R32, R15 ;  /* 0x0000000f200f7221 */ /* 0x002fe20000010000 */
[----:B------:R-:W-:-:S02]  /*eb50*/  F2FP.F16.F32.PACK_AB R177, R12, R177 ;  /* 0x000000b10cb1723e */ /* 0x000fc400000000ff */
[----:B------:R-:W-:Y:S02]  /*eb60*/  F2FP.F16.F32.PACK_AB R179, R20, R179 ;  /* 0x000000b314b3723e */ /* 0x000fe400000000ff */
[----:B------:R-:W-:Y:S02]  /*eb70*/  F2FP.F16.F32.PACK_AB R173, R26, R173 ;  /* 0x000000ad1aad723e */ /* 0x000fe400000000ff */
[----:B------:R-:W1:Y:S01]  /*eb80*/  MUFU.EX2 R42, R42 ;  /* 0x0000002a002a7308 */ /* 0x000e620000000800 */
[----:B--2---:R-:W-:Y:S01]  /*eb90*/  FADD.FTZ R15, R194, R15 ;  /* 0x0000000fc20f7221 */ /* 0x004fe20000010000 */
[----:B0-----:R-:W-:Y:S02]  /*eba0*/  F2FP.F16.F32.PACK_AB R160, R70, R45 ;  /* 0x0000002d46a0723e */ /* 0x001fe400000000ff */
[----:B------:R-:W-:Y:S02]  /*ebb0*/  F2FP.F16.F32.PACK_AB R175, R24, R175 ;  /* 0x000000af18af723e */ /* 0x000fe400000000ff */
[----:B------:R-:W-:-:S02]  /*ebc0*/  F2FP.F16.F32.PACK_AB R169, R28, R169 ;  /* 0x000000a91ca9723e */ /* 0x000fc400000000ff */
[----:B------:R-:W0:Y:S01]  /*ebd0*/  MUFU.EX2 R40, R40 ;  /* 0x0000002800287308 */ /* 0x000e220000000800 */
[C---:B---3--:R-:W-:Y:S01]  /*ebe0*/  FADD.FTZ R15, R167.reuse, R15 ;  /* 0x0000000fa70f7221 */ /* 0x048fe20000010000 */
[----:B------:R-:W-:Y:S02]  /*ebf0*/  F2FP.F16.F32.PACK_AB R171, R30, R171 ;  /* 0x000000ab1eab723e */ /* 0x000fe400000000ff */
[----:B------:R-:W-:Y:S02]  /*ec00*/  F2FP.F16.F32.PACK_AB R165, R32, R165 ;  /* 0x000000a520a5723e */ /* 0x000fe400000000ff */
[----:B------:R-:W-:Y:S02]  /*ec10*/  F2FP.F16.F32.PACK_AB R167, R167, R194 ;  /* 0x000000c2a7a7723e */ /* 0x000fe400000000ff */
        /* <DEDUP_REMOVED lines=19> */
[----:B------:R-:W-:-:S06]  /*ed50*/  F2FP.F16.F32.PACK_AB R157, R34, R46 ;  /* 0x0000002e229d723e */ /* 0x000fcc00000000ff */
[----:B------:R-:W0:Y:S01]  /*ed60*/  MUFU.EX2 R62, R62 ;  /* 0x0000003e003e7308 */ /* 0x000e220000000800 */
[----:B--2---:R-:W-:-:S07]  /*ed70*/  FADD.FTZ R21, R51, R36 ;  /* 0x0000002433157221 */ /* 0x004fce0000010000 */
[----:B------:R-:W2:Y:S01]  /*ed80*/  MUFU.EX2 R86, R86 ;  /* 0x0000005600567308 */ /* 0x000ea20000000800 */
[----:B-1----:R-:W-:-:S07]  /*ed90*/  FADD.FTZ R15, R38, R15 ;  /* 0x0000000f260f7221 */ /* 0x002fce0000010000 */
[----:B------:R-:W1:Y:S01]  /*eda0*/  MUFU.EX2 R53, R53 ;  /* 0x0000003500357308 */ /* 0x000e620000000800 */
[C---:B0-----:R-:W-:Y:S01]  /*edb0*/  FADD.FTZ R36, R62.reuse, R21 ;  /* 0x000000153e247221 */ /* 0x041fe20000010000 */
[----:B------:R-:W-:-:S06]  /*edc0*/  F2FP.F16.F32.PACK_AB R158, R62, R51 ;  /* 0x000000333e9e723e */ /* 0x000fcc00000000ff */
[----:B------:R-:W0:Y:S01]  /*edd0*/  MUFU.EX2 R50, R50 ;  /* 0x0000003200327308 */ /* 0x000e220000000800 */
[C---:B--2---:R-:W-:Y:S01]  /*ede0*/  FADD.FTZ R15, R86.reuse, R15 ;  /* 0x0000000f560f7221 */ /* 0x044fe20000010000 */
[----:B------:R-:W-:-:S06]  /*edf0*/  F2FP.F16.F32.PACK_AB R159, R86, R38 ;  /* 0x00000026569f723e */ /* 0x000fcc00000000ff */
[----:B------:R-:W2:Y:S01]  /*ee00*/  MUFU.EX2 R58, R58 ;  /* 0x0000003a003a7308 */ /* 0x000ea20000000800 */
[----:B-1----:R-:W-:-:S07]  /*ee10*/  FADD.FTZ R21, R53, R36 ;  /* 0x0000002435157221 */ /* 0x002fce0000010000 */
[----:B------:R-:W1:Y:S01]  /*ee20*/  MUFU.EX2 R82, R82 ;  /* 0x0000005200527308 */ /* 0x000e620000000800 */
[----:B0-----:R-:W-:-:S07]  /*ee30*/  FADD.FTZ R15, R50, R15 ;  /* 0x0000000f320f7221 */ /* 0x001fce0000010000 */
[----:B------:R-:W0:Y:S01]  /*ee40*/  MUFU.EX2 R84, R84 ;  /* 0x0000005400547308 */ /* 0x000e220000000800 */
[C---:B--2---:R-:W-:Y:S01]  /*ee50*/  FADD.FTZ R36, R58.reuse, R21 ;  /* 0x000000153a247221 */ /* 0x044fe20000010000 */
[----:B------:R-:W-:-:S03]  /*ee60*/  F2FP.F16.F32.PACK_AB R152, R58, R53 ;  /* 0x000000353a98723e */ /* 0x000fc600000000ff */
[----:B------:R-:W-:-:S03]  /*ee70*/  FADD.FTZ R21, R55, R36 ;  /* 0x0000002437157221 */ /* 0x000fc60000010000 */
[----:B------:R-:W2:Y:S01]  /*ee80*/  MUFU.EX2 R8, R8 ;  /* 0x0000000800087308 */ /* 0x000ea20000000800 */
[C---:B-1----:R-:W-:Y:S01]  /*ee90*/  FADD.FTZ R15, R82.reuse, R15 ;  /* 0x0000000f520f7221 */ /* 0x042fe20000010000 */
[----:B------:R-:W-:-:S06]  /*eea0*/  F2FP.F16.F32.PACK_AB R153, R82, R50 ;  /* 0x000000325299723e */ /* 0x000fcc00000000ff */
[----:B------:R-:W1:Y:S01]  /*eeb0*/  MUFU.EX2 R57, R57 ;  /* 0x0000003900397308 */ /* 0x000e620000000800 */
[----:B0-----:R-:W-:Y:S01]  /*eec0*/  FADD.FTZ R15, R84, R15 ;  /* 0x0000000f540f7221 */ /* 0x001fe20000010000 */
[C---:B--2---:R-:W-:Y:S01]  /*eed0*/  FADD.FTZ R3, R8.reuse, R21 ;  /* 0x0000001508037221 */ /* 0x044fe20000010000 */
[----:B------:R-:W-:Y:S01]  /*eee0*/  F2FP.F16.F32.PACK_AB R154, R8, R55 ;  /* 0x00000037089a723e */ /* 0x000fe200000000ff */
[----:B------:R-:W-:Y:S02]  /*eef0*/  IMAD.MOV.U32 R8, RZ, RZ, R5 ;  /* 0x000000ffff087224 */ /* 0x000fe400078e0005 */
[C---:B-1----:R-:W-:Y:S01]  /*ef00*/  FADD.FTZ R2, R57.reuse, R15 ;  /* 0x0000000f39027221 */ /* 0x042fe20000010000 */
[----:B------:R-:W-:Y:S01]  /*ef10*/  F2FP.F16.F32.PACK_AB R155, R57, R84 ;  /* 0x00000054399b723e */ /* 0x000fe200000000ff */
[----:B------:R-:W-:Y:S06]  /*ef20*/  @P2 BRA `(.L_x_6655) ;  /* 0xffffffc8000c2947 */ /* 0x000fec000383ffff */
.L_x_6638:
[----:B------:R-:W-:Y:S06]  /*ef30*/  BAR.ARV 0x8, 0x120 ;  /* 0x0204800000007b1d */ /* 0x000fec0000002000 */
[----:B------:R-:W-:Y:S05]  /*ef40*/  @!P0 BRA `(.L_x_6656) ;  /* 0x0000000000048947 */ /* 0x000fea0003800000 */
[----:B------:R-:W-:Y:S01]  /*ef50*/  BPT.TRAP 0x1 ;  /* 0x000000040000795c */ /* 0x000fe20000300000 */
.L_x_6656:
[----:B------:R-:W-:Y:S01]  /*ef60*/  ULEA UR5, UR42, UR41, 0x3 ;  /* 0x000000292a057291 */ /* 0x000fe2000f8e183f */
[----:B------:R-:W-:-:S05]  /*ef70*/  IMAD.U32 R0, RZ, RZ, UR43 ;  /* 0x0000002bff007e24 */ /* 0x000fca000f8e00ff */
[----:B------:R-:W-:-:S04]  /*ef80*/  SHF.L.U32 R0, R0, 0x1f, RZ ;  /* 0x0000001f00007819 */ /* 0x000fc800000006ff */
[----:B------:R0:W1:Y:S01]  /*ef90*/  SYNCS.PHASECHK.TRANS64.TRYWAIT P2, [UR5+0x28850], R0 ;  /* 0x02885000ff0075a7 */ /* 0x0000620008040145 */
[----:B------:R-:W-:Y:S05]  /*efa0*/  @!P0 BRA `(.L_x_6657) ;  /* 0x0000000000048947 */ /* 0x000fea0003800000 */
[----:B------:R-:W-:Y:S01]  /*efb0*/  BPT.TRAP 0x1 ;  /* 0x000000040000795c */ /* 0x000fe20000300000 */
.L_x_6657:
[----:B-1----:R-:W-:Y:S05]  /*efc0*/  @P2 BRA `(.L_x_6658) ;  /* 0x0000000000082947 */ /* 0x002fea0003800000 */
[----:B------:R-:W1:Y:S02]  /*efd0*/  SYNCS.PHASECHK.TRANS64.TRYWAIT P0, [UR5+0x28850], R0 ;  /* 0x02885000ff0075a7 */ /* 0x000e640008000145 */
[----:B-1----:R-:W-:Y:S05]  /*efe0*/  @!P0 BRA `(.L_x_6659) ;  /* 0x0000007c00348947 */ /* 0x002fea0003800000 */
.L_x_6658:
[----:B------:R-:W-:Y:S01]  /*eff0*/  UIADD3 UR41, UR41, 0x400, URZ ;  /* 0x0000040029297890 */ /* 0x000fe2000fffe03f */
[----:B------:R-:W-:Y:S01]  /*f000*/  WARPGROUP.ARRIVE ;  /* 0x00000000000079c5 */ /* 0x000fe20000000000 */
[----:B------:R-:W-:Y:S01]  /*f010*/  UMOV UR7, 0x40000040 ;  /* 0x4000004000077882 */ /* 0x000fe20000000000 */
[----:B01----:R-:W0:Y:S01]  /*f020*/  SHFL.BFLY PT, R0, R3, 0x2, 0x1f ;  /* 0x0c401f0003007f89 */ /* 0x003e2200000e0000 */
[----:B------:R-:W-:Y:S01]  /*f030*/  USHF.R.U32.HI UR41, URZ, 0x4, UR41 ;  /* 0x000000043f297899 */ /* 0x000fe20008011629 */
[----:B------:R-:W-:Y:S01]  /*f040*/  IMAD.U32 R15, RZ, RZ, UR5 ;  /* 0x00000005ff0f7e24 */ /* 0x000fe2000f8e00ff */
[----:B------:R-:W-:Y:S01]  /*f050*/  UIADD3 UR44, UR44, 0x1, URZ ;  /* 0x000000012c2c7890 */ /* 0x000fe2000fffe03f */
[----:B------:R-:W1:Y:S01]  /*f060*/  SHFL.BFLY PT, R9, R2, 0x2, 0x1f ;  /* 0x0c401f0002097f89 */ /* 0x000e6200000e0000 */
        /* <DEDUP_REMOVED lines=8> */
[----:B0-----:R-:W-:Y:S01]  /*f0f0*/  FADD.FTZ R0, R0, R3 ;  /* 0x0000000300007221 */ /* 0x001fe20000010000 */
[----:B------:R-:W-:Y:S01]  /*f100*/  UMOV UR7, 0x40000040 ;  /* 0x4000004000077882 */ /* 0x000fe20000000000 */
[----:B------:R-:W-:Y:S02]  /*f110*/  IMAD.MOV.U32 R3, RZ, RZ, RZ ;  /* 0x000000ffff037224 */ /* 0x000fe400078e00ff */
[----:B-1----:R-:W-:Y:S01]  /*f120*/  FADD.FTZ R4, R9, R2 ;  /* 0x0000000209047221 */ /* 0x002fe20000010000 */
[----:B------:R-:W-:Y:S01]  /*f130*/  IMAD.MOV.U32 R2, RZ, RZ, -0x800000 ;  /* 0xff800000ff027424 */ /* 0x000fe200078e00ff */
[----:B------:R-:W0:Y:S01]  /*f140*/  SHFL.BFLY PT, R9, R0, 0x1, 0x1f ;  /* 0x0c201f0000097f89 */ /* 0x000e2200000e0000 */
[----:B------:R-:W-:-:S03]  /*f150*/  USEL UR42, UR42, URZ, UP0 ;  /* 0x0000003f2a2a7287 */ /* 0x000fc60008000000 */
[----:B------:R-:W1:Y:S01]  /*f160*/  SHFL.BFLY PT, R11, R4, 0x1, 0x1f ;  /* 0x0c201f00040b7f89 */ /* 0x000e6200000e0000 */
[----:B0-----:R-:W-:Y:S01]  /*f170*/  FADD.FTZ R12, R0, R9 ;  /* 0x00000009000c7221 */ /* 0x001fe20000010000 */
[----:B------:R-:W-:Y:S02]  /*f180*/  IMAD.MOV.U32 R9, RZ, RZ, RZ ;  /* 0x000000ffff097224 */ /* 0x000fe400078e00ff */
[----:B------:R-:W-:Y:S02]  /*f190*/  IMAD.MOV.U32 R0, RZ, RZ, -0x800000 ;  /* 0xff800000ff007424 */ /* 0x000fe400078e00ff */
[----:B-1----:R-:W-:Y:S01]  /*f1a0*/  FADD.FTZ R13, R4, R11 ;  /* 0x0000000b040d7221 */ /* 0x002fe20000010000 */
[----:B------:R-:W-:-:S04]  /*f1b0*/  FSETP.NE.FTZ.AND P0, PT, R12, RZ, PT ;  /* 0x000000ff0c00720b */ /* 0x000fc80003f15000 */
        /* <DEDUP_REMOVED lines=8> */
[----:B------:R-:W-:Y:S01]  /*f240*/  @P0 FFMA.FTZ R2, R4, R5, R7 ;  /* 0x0000000504020223 */ /* 0x000fe20000010007 */
[----:B------:R-:W-:Y:S02]  /*f250*/  PLOP3.LUT P0, PT, PT, PT, PT, 0x8, 0x0 ;  /* 0x000000000000781c */ /* 0x000fe40003f0e170 */
[----:B------:R-:W-:Y:S01]  /*f260*/  @!P1 PRMT R4, RZ, 0x654, R8 ;  /* 0x00000654ff049816 */ /* 0x000fe20000000008 */
[----:B------:R-:W0:Y:S01]  /*f270*/  @P2 MUFU.RCP R9, R13 ;  /* 0x0000000d00092308 */ /* 0x000e220000001000 */
[----:B-1----:R-:W-:-:S04]  /*f280*/  @P2 FMUL.FTZ R11, R10, 0.69314718246459960938 ;  /* 0x3f3172180a0b2820 */ /* 0x002fc80000410000 */
        /* <DEDUP_REMOVED lines=103> */
.L_x_6589:
        /* <DEDUP_REMOVED lines=15> */
[----:B------:R-:W-:Y:S02]  /*f9f0*/  F2FP.F16.F32.PACK_AB R120, R121, R120 ;  /* 0x000000787978723e */ /* 0x000fe400000000ff */
[----:B------:R-:W-:Y:S01]  /*fa00*/  F2FP.F16.F32.PACK_AB R121, R123, R122 ;  /* 0x0000007a7b79723e */ /* 0x000fe200000000ff */
[----:B------:R-:W-:Y:S01]  /*fa10*/  UISETP.NE.AND.EX UP0, UPT, UR9, URZ, UPT, UP0 ;  /* 0x0000003f0900728c */ /* 0x000fe2000bf05300 */
[----:B------:R-:W-:Y:S02]  /*fa20*/  F2FP.F16.F32.PACK_AB R128, R129, R128 ;  /* 0x000000808180723e */ /* 0x000fe400000000ff */
[----:B------:R-:W-:Y:S01]  /*fa30*/  F2FP.F16.F32.PACK_AB R122, R125, R124 ;  /* 0x0000007c7d7a723e */ /* 0x000fe200000000ff */
[----:B------:R-:W-:Y:S01]  /*fa40*/  ULDC.64 UR8, c[0x0][0xbd8] ;  /* 0x0002f60000087ab9 */ /* 0x000fe20000000a00 */
[----:B------:R-:W-:Y:S01]  /*fa50*/  F2FP.F16.F32.PACK_AB R123, R127, R126 ;  /* 0x0000007e7f7b723e */ /* 0x000fe200000000ff */
[----:B------:R-:W-:Y:S01]  /*fa60*/  UIMAD.WIDE UR8, UR38, 0x4, UR8 ;  /* 0x00000004260878a5 */ /* 0x000fe2000f8e0208 */
        /* <DEDUP_REMOVED lines=9> */
[----:B------:R-:W-:Y:S02]  /*fb00*/  MOV R20, R3 ;  /* 0x0000000300147202 */ /* 0x000fe40000000f00 */
[----:B0-----:R-:W-:Y:S02]  /*fb10*/  MOV R21, R4 ;  /* 0x0000000400157202 */ /* 0x001fe40000000f00 */
[----:B------:R-:W-:Y:S02]  /*fb20*/  F2FP.F16.F32.PACK_AB R146, R149, R148 ;  /* 0x000000949592723e */ /* 0x000fe400000000ff */
[----:B------:R-:W-:Y:S01]  /*fb30*/  F2FP.F16.F32.PACK_AB R147, R151, R150 ;  /* 0x000000969793723e */ /* 0x000fe200000000ff */
[----:B------:R-:W-:-:S03]  /*fb40*/  IMAD.WIDE R4, R192, 0x2, R20 ;  /* 0x00000002c0047825 */ /* 0x000fc600078e0214 */
[C---:B------:R-:W-:Y:S02]  /*fb50*/  LOP3.LUT R9, R4.reuse, 0x380, RZ, 0xc0, !PT ;  /* 0x0000038004097812 */ /* 0x040fe400078ec0ff */
[C---:B------:R-:W-:Y:S02]  /*fb60*/  IADD3 R17, P6, R4.reuse, 0x20, RZ ;  /* 0x0000002004117810 */ /* 0x040fe40007fde0ff */
[C---:B------:R-:W-:Y:S02]  /*fb70*/  IADD3 R33, P5, R4.reuse, 0x40, RZ ;  /* 0x0000004004217810 */ /* 0x040fe40007fbe0ff */
[----:B------:R-:W-:Y:S01]  /*fb80*/  SHF.R.U64 R9, R9, 0x3, RZ ;  /* 0x0000000309097819 */ /* 0x000fe200000012ff */
[--C-:B------:R-:W-:Y:S01]  /*fb90*/  IMAD.X R29, RZ, RZ, R5.reuse, P6 ;  /* 0x000000ffff1d7224 */ /* 0x100fe200030e0605 */
[----:B------:R-:W-:Y:S01]  /*fba0*/  IADD3 R37, P3, R4, 0x4000, RZ ;  /* 0x0000400004257810 */ /* 0x000fe20007f7e0ff */
[----:B------:R-:W-:Y:S01]  /*fbb0*/  IMAD.X R27, RZ, RZ, R5, P5 ;  /* 0x000000ffff1b7224 */ /* 0x000fe200028e0605 */
[----:B------:R-:W-:-:S02]  /*fbc0*/  LOP3.LUT R10, R17, 0x380, RZ, 0xc0, !PT ;  /* 0x00000380110a7812 */ /* 0x000fc400078ec0ff */
[C---:B------:R-:W-:Y:S01]  /*fbd0*/  IADD3 R35, P4, R4.reuse, 0x60, RZ ;  /* 0x0000006004237810 */ /* 0x040fe20007f9e0ff */
[--C-:B------:R-:W-:Y:S01]  /*fbe0*/  IMAD.X R13, RZ, RZ, R5.reuse, P3 ;  /* 0x000000ffff0d7224 */ /* 0x100fe200018e0605 */
[C---:B------:R-:W-:Y:S02]  /*fbf0*/  IADD3 R39, P2, R4.reuse, 0x4020, RZ ;  /* 0x0000402004277810 */ /* 0x040fe40007f5e0ff */
[C---:B------:R-:W-:Y:S01]  /*fc00*/  IADD3 R24, P1, R4.reuse, 0x4040, RZ ;  /* 0x0000404004187810 */ /* 0x040fe20007f3e0ff */
[--C-:B------:R-:W-:Y:S01]  /*fc10*/  IMAD.X R15, RZ, RZ, R5.reuse, P4 ;  /* 0x000000ffff0f7224 */ /* 0x100fe200020e0605 */
[----:B------:R-:W-:Y:S01]  /*fc20*/  BAR.SYNC.DEFER_BLOCKING 0x1, 0x100 ;  /* 0x0044000000007b1d */ /* 0x000fe20000010000 */
[----:B------:R-:W-:Y:S01]  /*fc30*/  IADD3 R41, P0, R4, 0x4060, RZ ;  /* 0x0000406004297810 */ /* 0x000fe20007f1e0ff */
[--C-:B------:R-:W-:Y:S01]  /*fc40*/  IMAD.X R11, RZ, RZ, R5.reuse, P2 ;  /* 0x000000ffff0b7224 */ /* 0x100fe200010e0605 */
[----:B------:R-:W-:Y:S01]  /*fc50*/  LOP3.LUT R4, R9, R4, RZ, 0x3c, !PT ;  /* 0x0000000409047212 */ /* 0x000fe200078e3cff */
[--C-:B------:R-:W-:Y:S01]  /*fc60*/  IMAD.X R9, RZ, RZ, R5.reuse, P1 ;  /* 0x000000ffff097224 */ /* 0x100fe200008e0605 */
[----:B------:R-:W-:Y:S01]  /*fc70*/  LOP3.LUT R12, R33, 0x380, RZ, 0xc0, !PT ;  /* 0x00000380210c7812 */ /* 0x000fe200078ec0ff */
[----:B------:R-:W-:Y:S01]  /*fc80*/  IMAD.X R25, RZ, RZ, R5, P0 ;  /* 0x000000ffff197224 */ /* 0x000fe200000e0605 */
[----:B------:R-:W-:-:S02]  /*fc90*/  LOP3.LUT R18, R37, 0x380, RZ, 0xc0, !PT ;  /* 0x0000038025127812 */ /* 0x000fc400078ec0ff */
[----:B------:R-:W-:Y:S02]  /*fca0*/  SHF.R.U64 R10, R10, 0x3, RZ ;  /* 0x000000030a0a7819 */ /* 0x000fe400000012ff */
[----:B------:R-:W-:Y:S02]  /*fcb0*/  SHF.R.U64 R12, R12, 0x3, RZ ;  /* 0x000000030c0c7819 */ /* 0x000fe400000012ff */
[----:B------:R-:W-:Y:S02]  /*fcc0*/  MOV R30, R4 ;  /* 0x00000004001e7202 */ /* 0x000fe40000000f00 */
[----:B------:R-:W-:Y:S02]  /*fcd0*/  SHF.R.U64 R18, R18, 0x3, RZ ;  /* 0x0000000312127819 */ /* 0x000fe400000012ff */
[----:B------:R-:W-:Y:S02]  /*fce0*/  F2FP.F16.F32.PACK_AB R4, R89, R8 ;  /* 0x000000085904723e */ /* 0x000fe400000000ff */
[----:B------:R-:W-:-:S02]  /*fcf0*/  LOP3.LUT R28, R10, R17, RZ, 0x3c, !PT ;  /* 0x000000110a1c7212 */ /* 0x000fc400078e3cff */
[----:B------:R-:W-:Y:S02]  /*fd00*/  LOP3.LUT R8, R39, 0x380, RZ, 0xc0, !PT ;  /* 0x0000038027087812 */ /* 0x000fe400078ec0ff */
[----:B------:R-:W-:Y:S02]  /*fd10*/  LOP3.LUT R17, R24, 0x380, RZ, 0xc0, !PT ;  /* 0x0000038018117812 */ /* 0x000fe400078ec0ff */
[----:B------:R-:W-:Y:S02]  /*fd20*/  LOP3.LUT R26, R12, R33, RZ, 0x3c, !PT ;  /* 0x000000210c1a7212 */ /* 0x000fe400078e3cff */
[----:B------:R-:W-:Y:S02]  /*fd30*/  LOP3.LUT R14, R35, 0x380, RZ, 0xc0, !PT ;  /* 0x00000380230e7812 */ /* 0x000fe400078ec0ff */
[----:B------:R-:W-:Y:S02]  /*fd40*/  LOP3.LUT R12, R18, R37, RZ, 0x3c, !PT ;  /* 0x00000025120c7212 */ /* 0x000fe400078e3cff */
[----:B------:R-:W-:-:S02]  /*fd50*/  LOP3.LUT R18, R41, 0x380, RZ, 0xc0, !PT ;  /* 0x0000038029127812 */ /* 0x000fc400078ec0ff */
[----:B------:R-:W-:Y:S02]  /*fd60*/  SHF.R.U64 R8, R8, 0x3, RZ ;  /* 0x0000000308087819 */ /* 0x000fe400000012ff */
[----:B------:R-:W-:Y:S02]  /*fd70*/  SHF.R.U64 R17, R17, 0x3, RZ ;  /* 0x0000000311117819 */ /* 0x000fe400000012ff */
[----:B------:R-:W-:Y:S02]  /*fd80*/  SHF.R.U64 R14, R14, 0x3, RZ ;  /* 0x000000030e0e7819 */ /* 0x000fe400000012ff */
[----:B------:R-:W-:Y:S02]  /*fd90*/  SHF.R.U64 R18, R18, 0x3, RZ ;  /* 0x0000000312127819 */ /* 0x000fe400000012ff */
[----:B------:R-:W-:Y:S02]  /*fda0*/  LOP3.LUT R10, R8, R39, RZ, 0x3c, !PT ;  /* 0x00000027080a7212 */ /* 0x000fe400078e3cff */
[----:B------:R-:W-:-:S02]  /*fdb0*/  F2FP.F16.F32.PACK_AB R5, R91, R90 ;  /* 0x0000005a5b05723e */ /* 0x000fc400000000ff */
[----:B------:R-:W-:Y:S02]  /*fdc0*/  LOP3.LUT R8, R17, R24, RZ, 0x3c, !PT ;  /* 0x0000001811087212 */ /* 0x000fe400078e3cff */
[----:B------:R-:W-:Y:S01]  /*fdd0*/  LOP3.LUT R14, R14, R35, RZ, 0x3c, !PT ;  /* 0x000000230e0e7212 */ /* 0x000fe200078e3cff */
[----:B------:R0:W-:Y:S01]  /*fde0*/  STSM.16.M88.4 [R30], R4 ;  /* 0x000000041e007844 */ /* 0x0001e20000000200 */
[----:B------:R-:W-:Y:S02]  /*fdf0*/  MOV R29, R28 ;  /* 0x0000001c001d7202 */ /* 0x000fe40000000f00 */
[----:B------:R-:W-:Y:S02]  /*fe00*/  LOP3.LUT R24, R18, R41, RZ, 0x3c, !PT ;  /* 0x0000002912187212 */ /* 0x000fe400078e3cff */
[----:B------:R-:W-:Y:S02]  /*fe10*/  MOV R28, R26 ;  /* 0x0000001a001c7202 */ /* 0x000fe40000000f00 */
[----:B------:R-:W-:-:S02]  /*fe20*/  MOV R26, R10 ;  /* 0x0000000a001a7202 */ /* 0x000fc40000000f00 */
[----:B------:R-:W-:Y:S02]  /*fe30*/  MOV R18, R8 ;  /* 0x0000000800127202 */ /* 0x000fe40000000f00 */
[----:B------:R-:W-:Y:S02]  /*fe40*/  F2FP.F16.F32.PACK_AB R8, R97, R96 ;  /* 0x000000606108723e */ /* 0x000fe400000000ff */
[----:B------:R-:W-:Y:S02]  /*fe50*/  F2FP.F16.F32.PACK_AB R9, R99, R98 ;  /* 0x000000626309723e */ /* 0x000fe400000000ff */
[----:B------:R-:W-:Y:S02]  /*fe60*/  F2FP.F16.F32.PACK_AB R10, R101, R100 ;  /* 0x00000064650a723e */ /* 0x000fe400000000ff */
[----:B------:R-:W-:Y:S02]  /*fe70*/  F2FP.F16.F32.PACK_AB R11, R103, R102 ;  /* 0x00000066670b723e */ /* 0x000fe400000000ff */
[----:B------:R-:W-:-:S02]  /*fe80*/  MOV R17, R14 ;  /* 0x0000000e00117202 */ /* 0x000fc40000000f00 */
[----:B------:R-:W-:Y:S01]  /*fe90*/  MOV R27, R12 ;  /* 0x0000000c001b7202 */ /* 0x000fe20000000f00 */
[----:B------:R-:W-:Y:S01]  /*fea0*/  STSM.16.M88.4 [R29], R8 ;  /* 0x000000081d007844 */ /* 0x000fe20000000200 */
[----:B0-----:R-:W-:Y:S02]  /*feb0*/  F2FP.F16.F32.PACK_AB R4, R105, R104 ;  /* 0x000000686904723e */ /* 0x001fe400000000ff */
[----:B------:R-:W-:Y:S02]  /*fec0*/  F2FP.F16.F32.PACK_AB R5, R107, R106 ;  /* 0x0000006a6b05723e */ /* 0x000fe400000000ff */
[----:B------:R-:W-:Y:S02]  /*fed0*/  F2FP.F16.F32.PACK_AB R6, R109, R108 ;  /* 0x0000006c6d06723e */ /* 0x000fe400000000ff */
[----:B------:R-:W-:Y:S02]  /*fee0*/  F2FP.F16.F32.PACK_AB R7, R111, R110 ;  /* 0x0000006e6f07723e */ /* 0x000fe400000000ff */
[----:B------:R-:W-:-:S02]  /*fef0*/  F2FP.F16.F32.PACK_AB R12, R113, R112 ;  /* 0x00000070710c723e */ /* 0x000fc400000000ff */
[----:B------:R-:W-:Y:S01]  /*ff00*/  F2FP.F16.F32.PACK_AB R13, R115, R114 ;  /* 0x00000072730d723e */ /* 0x000fe200000000ff */
[----:B------:R0:W-:Y:S01]  /*ff10*/  STSM.16.M88.4 [R28], R4 ;  /* 0x000000041c007844 */ /* 0x0001e20000000200 */
[----:B------:R-:W-:Y:S02]  /*ff20*/  F2FP.F16.F32.PACK_AB R14, R117, R116 ;  /* 0x00000074750e723e */ /* 0x000fe400000000ff */
[----:B------:R-:W-:Y:S02]  /*ff30*/  F2FP.F16.F32.PACK_AB R15, R119, R118 ;  /* 0x00000076770f723e */ /* 0x000fe400000000ff */
[----:B------:R-:W-:Y:S02]  /*ff40*/  MOV R24, R24 ;  /* 0x0000001800187202 */ /* 0x000fe40000000f00 */
[----:B------:R-:W-:Y:S01]  /*ff50*/  PLOP3.LUT P0, PT, PT, PT, UP0, 0x80, 0x0 ;  /* 0x000000000000781c */ /* 0x000fe20003f0f008 */
[----:B------:R1:W-:Y:S04]  /*ff60*/  STSM.16.M88.4 [R17], R12 ;  /* 0x0000000c11007844 */ /* 0x0003e80000000200 */
[----:B------:R2:W-:Y:S04]  /*ff70*/  STSM.16.M88.4 [R27], R120 ;  /* 0x000000781b007844 */ /* 0x0005e80000000200 */
[----:B------:R2:W-:Y:S01]  /*ff80*/  STSM.16.M88.4 [R26], R128 ;  /* 0x000000801a007844 */ /* 0x0005e20000000200 */
[----:B0-----:R-:W-:-:S02]  /*ff90*/  IMAD.U32 R4, RZ, RZ, UR8 ;  /* 0x00000008ff047e24 */ /* 0x001fc4000f8e00ff */
[----:B------:R-:W-:Y:S01]  /*ffa0*/  IMAD.U32 R5, RZ, RZ, UR9 ;  /* 0x00000009ff057e24 */ /* 0x000fe2000f8e00ff */
[----:B------:R2:W-:Y:S01]  /*ffb0*/  STSM.16.M88.4 [R18], R136 ;  /* 0x0000008812007844 */ /* 0x0005e20000000200 */
[----:B------:R-:W-:-:S03]  /*ffc0*/  ULDC.64 UR8, c[0x0][0xbe0] ;  /* 0x0002f80000087ab9 */ /* 0x000fc60000000a00 */
[----:B------:R2:W-:Y:S01]  /*ffd0*/  STSM.16.M88.4 [R24], R144 ;  /* 0x0000009018007844 */ /* 0x0005e20000000200 */
[----:B------:R-:W-:Y:S06]  /*ffe0*/  BAR.SYNC.DEFER_BLOCKING 0x1, 0x100 ;  /* 0x0044000000007b1d */ /* 0x000fec0000010000 */
[----:B------:R-:W3:Y:S01]  /*fff0*/  @P0 LDG.E R6, desc[UR48][R4.64] ;  /* 0x0000003004060981 */ /* 0x000ee2000c1e1900 */
[----:B------:R-:W-:Y:S01]  /*10000*/  UISETP.NE.U32.AND UP1, UPT, UR8, URZ, UPT ;  /* 0x0000003f0800728c */ /* 0x000fe2000bf25070 */
[----:B-1----:R-:W0:Y:S01]  /*10010*/  LDC R17, c[0x0][0xa88] ;  /* 0x0002a200ff117b82 */ /* 0x002e220000000800 */
[----:B------:R-:W-:Y:S01]  /*10020*/  IMAD R7, R22, 0x40, R19 ;  /* 0x0000004016077824 */ /* 0x000fe200078e0213 */
[----:B------:R-:W-:Y:S01]  /*10030*/  UMOV UR4, URZ ;  /* 0x0000003f00047c82 */ /* 0x000fe20008000000 */
[----:B------:R-:W-:-:S02]  /*10040*/  UISETP.NE.AND.EX UP1, UPT, UR9, URZ, UPT, UP1 ;  /* 0x0000003f0900728c */ /* 0x000fc4000bf25310 */
[----:B------:R-:W-:-:S04]  /*10050*/  IMAD.WIDE R20, R7, 0x2, R20 ;  /* 0x0000000207147825 */ /* 0x000fc800078e0214 */
[----:B------:R-:W-:Y:S02]  /*10060*/  PLOP3.LUT P2, PT, PT, PT, UP1, 0x80, 0x0 ;  /* 0x000000000000781c */ /* 0x000fe40003f4f018 */
[----:B------:R-:W-:-:S03]  /*10070*/  IADD3 R29, P1, R20, 0x1000, RZ ;  /* 0x00001000141d7810 */ /* 0x000fc60007f3e0ff */
[----:B------:R-:W-:Y:S02]  /*10080*/  @UP1 ULDC.64 UR8, c[0x0][0xbe0] ;  /* 0x0002f80000081ab9 */ /* 0x000fe40000000a00 */
[----:B------:R-:W-:-:S06]  /*10090*/  @UP1 UIMAD.WIDE UR8, UR38, 0x4, UR8 ;  /* 0x00000004260818a5 */ /* 0x000fcc000f8e0208 */
[----:B------:R-:W-:Y:S01]  /*100a0*/  IMAD.U32 R7, RZ, RZ, UR9 ;  /* 0x00000009ff077e24 */ /* 0x000fe2000f8e00ff */
[----:B---3--:R-:W-:Y:S01]  /*100b0*/  @P0 R2UR UR4, R6 ;  /* 0x00000000060402ca */ /* 0x008fe200000e0000 */
[----:B------:R-:W-:-:S05]  /*100c0*/  IMAD.U32 R6, RZ, RZ, UR8 ;  /* 0x00000008ff067e24 */ /* 0x000fca000f8e00ff */
[----:B0-----:R2:W5:Y:S01]  /*100d0*/  @P2 LDG.E R17, desc[UR48][R6.64] ;  /* 0x0000003006112981 */ /* 0x001562000c1e1900 */
[----:B------:R-:W-:Y:S08]  /*100e0*/  @P2 BRA `(.L_x_6662) ;  /* 0x0000000000102947 */ /* 0x000ff00003800000 */
[----:B------:R-:W-:Y:S05]  /*100f0*/  @!P0 BRA `(.L_x_6662) ;  /* 0x00000000000c8947 */ /* 0x000fea0003800000 */
[----:B--2---:R-:W2:Y:S04]  /*10100*/  LDG.E R6, desc[UR48][R4.64] ;  /* 0x0000003004067981 */ /* 0x004ea8000c1e1900 */
[----:B-----5:R-:W2:Y:S02]  /*10110*/  LDG.E R17, desc[UR48][R4.64+0x4] ;  /* 0x0000043004117981 */ /* 0x020ea4000c1e1900 */
[----:B--2---:R-:W-:-:S07]  /*10120*/  IMAD.IADD R17, R17, 0x1, -R6 ;  /* 0x0000000111117824 */ /* 0x004fce00078e0a06 */
.L_x_6662:
[----:B------:R-:W-:Y:S01]  /*10130*/  USHF.R.S32.HI UR14, URZ, 0x1f, UR37 ;  /* 0x0000001f3f0e7899 */ /* 0x000fe20008011425 */
[----:B------:R-:W-:Y:S01]  /*10140*/  IMAD R8, R188, 0x80, R190 ;  /* 0x00000080bc087824 */ /* 0x000fe200078e02be */
[----:B------:R-:W-:Y:S01]  /*10150*/  ULDC.64 UR12, c[0x0][0xb70] ;  /* 0x0002dc00000c7ab9 */ /* 0x000fe20000000a00 */
[----:B------:R-:W-:Y:S01]  /*10160*/  USHF.R.S32.HI UR11, URZ, 0x1f, UR4 ;  /* 0x0000001f3f0b7899 */ /* 0x000fe20008011404 */
[C---:B------:R-:W-:Y:S01]  /*10170*/  IADD3 R13, P2, R20.reuse, 0x2000, RZ ;  /* 0x00002000140d7810 */ /* 0x040fe20007f5e0ff */
[----:B------:R-:W-:Y:S01]  /*10180*/  UIMAD UR7, UR14, UR12, URZ ;  /* 0x0000000c0e0772a4 */ /* 0x000fe2000f8e023f */
[----:B------:R-:W-:Y:S01]  /*10190*/  SHF.R.S32.HI R5, RZ, 0x1f, R8 ;  /* 0x0000001fff057819 */ /* 0x000fe20000011408 */
[----:B------:R-:W-:Y:S01]  /*101a0*/  UMOV UR10, UR4 ;  /* 0x00000004000a7c82 */ /* 0x000fe20008000000 */
[----:B------:R-:W-:Y:S01]  /*101b0*/  USEL UR15, UR38, URZ, !UP0 ;  /* 0x0000003f260f7287 */ /* 0x000fe2000c000000 */
[----:B--2---:R-:W-:Y:S01]  /*101c0*/  IADD3 R7, P6, R20, 0x3000, RZ ;  /* 0x0000300014077810 */ /* 0x004fe20007fde0ff */
[----:B------:R-:W-:Y:S01]  /*101d0*/  UIMAD.WIDE.U32 UR8, UR37, UR12, UR10 ;  /* 0x0000000c250872a5 */ /* 0x000fe2000f8e000a */
[----:B------:R-:W-:Y:S01]  /*101e0*/  LOP3.LUT R28, R29, 0x380, RZ, 0xc0, !PT ;  /* 0x000003801d1c7812 */ /* 0x000fe200078ec0ff */
[----:B------:R-:W-:Y:S01]  /*101f0*/  UIMAD UR10, UR37, UR13, UR7 ;  /* 0x0000000d250a72a4 */ /* 0x000fe2000f8e0207 */
[----:B------:R-:W-:Y:S01]  /*10200*/  LOP3.LUT R12, R13, 0x380, RZ, 0xc0, !PT ;  /* 0x000003800d0c7812 */ /* 0x000fe200078ec0ff */
[----:B------:R-:W-:Y:S01]  /*10210*/  USHF.R.S32.HI UR7, URZ, 0x1f, UR38 ;  /* 0x0000001f3f077899 */ /* 0x000fe20008011426 */
[----:B------:R-:W-:Y:S01]  /*10220*/  LOP3.LUT R4, R7, 0x380, RZ, 0xc0, !PT ;  /* 0x0000038007047812 */ /* 0x000fe200078ec0ff */
[----:B------:R-:W-:Y:S01]  /*10230*/  ULDC.64 UR12, c[0x0][0xb78] ;  /* 0x0002de00000c7ab9 */ /* 0x000fe20000000a00 */
[----:B------:R-:W-:Y:S01]  /*10240*/  UIADD3 UR9, UR9, UR10, URZ ;  /* 0x0000000a09097290 */ /* 0x000fe2000fffe03f */
[----:B------:R-:W-:Y:S01]  /*10250*/  SHF.R.U64 R28, R28, 0x3, RZ ;  /* 0x000000031c1c7819 */ /* 0x000fe200000012ff */
[----:B------:R-:W-:Y:S01]  /*10260*/  USEL UR16, UR7, URZ, !UP0 ;  /* 0x0000003f07107287 */ /* 0x000fe2000c000000 */
[----:B------:R-:W-:Y:S01]  /*10270*/  SHF.R.U64 R12, R12, 0x3, RZ ;  /* 0x000000030c0c7819 */ /* 0x000fe200000012ff */
[----:B------:R-:W-:Y:S01]  /*10280*/  UIMAD.WIDE.U32 UR8, UR15, UR12, UR8 ;  /* 0x0000000c0f0872a5 */ /* 0x000fe2000f8e0008 */
[----:B------:R-:W-:Y:S01]  /*10290*/  SHF.R.U64 R4, R4, 0x3, RZ ;  /* 0x0000000304047819 */ /* 0x000fe200000012ff */
[----:B------:R-:W-:Y:S01]  /*102a0*/  UIMAD UR7, UR16, UR12, URZ ;  /* 0x0000000c100772a4 */ /* 0x000fe2000f8e023f */
[----:B------:R-:W-:Y:S01]  /*102b0*/  LOP3.LUT R28, R28, R29, RZ, 0x3c, !PT ;  /* 0x0000001d1c1c7212 */ /* 0x000fe200078e3cff */
[--C-:B------:R-:W-:Y:S01]  /*102c0*/  IMAD.X R29, RZ, RZ, R21.reuse, P1 ;  /* 0x000000ffff1d7224 */ /* 0x100fe200008e0615 */
[----:B------:R-:W-:Y:S01]  /*102d0*/  LOP3.LUT R12, R12, R13, RZ, 0x3c, !PT ;  /* 0x0000000d0c0c7212 */ /* 0x000fe200078e3cff */
[----:B------:R-:W-:Y:S01]  /*102e0*/  UIMAD UR7, UR15, UR13, UR7 ;  /* 0x0000000d0f0772a4 */ /* 0x000fe2000f8e0207 */
[----:B------:R-:W-:Y:S01]  /*102f0*/  IADD3 R6, P0, R8, UR8, RZ ;  /* 0x0000000808067c10 */ /* 0x000fe2000ff1e0ff */
[----:B------:R-:W-:Y:S01]  /*10300*/  IMAD.X R13, RZ, RZ, R21, P2 ;  /* 0x000000ffff0d7224 */ /* 0x000fe200010e0615 */
[----:B------:R-:W-:-:S02]  /*10310*/  IADD3 R37, P5, R20, 0x4000, RZ ;  /* 0x0000400014257810 */ /* 0x000fc40007fbe0ff */
[----:B------:R-:W-:Y:S01]  /*10320*/  LOP3.LUT R4, R4, R7, RZ, 0x3c, !PT ;  /* 0x0000000704047212 */ /* 0x000fe200078e3cff */
[----:B------:R-:W-:Y:S01]  /*10330*/  IMAD.U32 R10, RZ, RZ, UR7 ;  /* 0x00000007ff0a7e24 */ /* 0x000fe2000f8e00ff */
[C---:B------:R-:W-:Y:S02]  /*10340*/  IADD3 R41, P4, R20.reuse, 0x5000, RZ ;  /* 0x0000500014297810 */ /* 0x040fe40007f9e0ff */
[C---:B------:R-:W-:Y:S02]  /*10350*/  IADD3 R25, P3, R20.reuse, 0x6000, RZ ;  /* 0x0000600014197810 */ /* 0x040fe40007f7e0ff */
[----:B------:R-:W-:Y:S01]  /*10360*/  IADD3.X R5, R5, UR9, R10, P0, !PT ;  /* 0x0000000905057c10 */ /* 0x000fe200087fe40a */
[----:B------:R-:W-:Y:S01]  /*10370*/  ULDC.64 UR8, c[0x0][0xb40] ;  /* 0x0002d00000087ab9 */ /* 0x000fe20000000a00 */
[----:B------:R-:W-:Y:S02]  /*10380*/  IADD3 R7, P2, R20, 0x7000, RZ ;  /* 0x0000700014077810 */ /* 0x000fe40007f5e0ff */
[----:B------:R-:W-:-:S02]  /*10390*/  LEA R46, P0, R6, UR8, 0x2 ;  /* 0x00000008062e7c11 */ /* 0x000fc4000f8010ff */
[----:B------:R-:W-:Y:S02]  /*103a0*/  LOP3.LUT R9, R20, 0x380, RZ, 0xc0, !PT ;  /* 0x0000038014097812 */ /* 0x000fe400078ec0ff */
[----:B------:R-:W-:Y:S01]  /*103b0*/  LEA.HI.X R47, R6, UR9, R5, 0x2, P0 ;  /* 0x00000009062f7c11 */ /* 0x000fe200080f1405 */
[C---:B------:R-:W-:Y:S01]  /*103c0*/  VIADD R6, R8.reuse, 0x8 ;  /* 0x0000000808067836 */ /* 0x040fe20000000000 */
[----:B------:R-:W-:Y:S01]  /*103d0*/  LOP3.LUT P0, RZ, R189, 0x3, RZ, 0xc0, !PT ;  /* 0x00000003bdff7812 */ /* 0x000fe2000780c0ff */
[----:B------:R-:W-:Y:S01]  /*103e0*/  IMAD.X R5, RZ, RZ, R21, P6 ;  /* 0x000000ffff057224 */ /* 0x000fe200030e0615 */
[----:B------:R-:W-:Y:S01]  /*103f0*/  LOP3.LUT R36, R37, 0x380, RZ, 0xc0, !PT ;  /* 0x0000038025247812 */ /* 0x000fe200078ec0ff */
[----:B------:R-:W-:Y:S01]  /*10400*/  ULDC.64 UR8, c[0x0][0xaa0] ;  /* 0x0002a80000087ab9 */ /* 0x000fe20000000a00 */
[-C--:B-----5:R-:W-:Y:S02]  /*10410*/  ISETP.GE.OR P1, PT, R8, R17.reuse, P0 ;  /* 0x000000110800720c */ /* 0x0a0fe40000726670 */
[----:B------:R-:W-:-:S02]  /*10420*/  ISETP.GE.OR P0, PT, R6, R17, P0 ;  /* 0x000000110600720c */ /* 0x000fc40000706670 */
[----:B------:R-:W-:Y:S02]  /*10430*/  LOP3.LUT R40, R41, 0x380, RZ, 0xc0, !PT ;  /* 0x0000038029287812 */ /* 0x000fe400078ec0ff */
[----:B------:R-:W-:Y:S02]  /*10440*/  LOP3.LUT R24, R25, 0x380, RZ, 0xc0, !PT ;  /* 0x0000038019187812 */ /* 0x000fe400078ec0ff */
[----:B------:R-:W-:Y:S02]  /*10450*/  LOP3.LUT R6, R7, 0x380, RZ, 0xc0, !PT ;  /* 0x0000038007067812 */ /* 0x000fe400078ec0ff */
[----:B------:R-:W-:Y:S02]  /*10460*/  SHF.R.U64 R9, R9, 0x3, RZ ;  /* 0x0000000309097819 */ /* 0x000fe400000012ff */
[----:B------:R-:W-:Y:S01]  /*10470*/  SHF.R.U64 R36, R36, 0x3, RZ ;  /* 0x0000000324247819 */ /* 0x000fe200000012ff */
[----:B------:R-:W-:Y:S01]  /*10480*/  @!P1 STG.E desc[UR48][R46.64], R2 ;  /* 0x000000022e009986 */ /* 0x000fe2000c101930 */
[----:B------:R-:W-:-:S02]  /*10490*/  SHF.R.U64 R40, R40, 0x3, RZ ;  /* 0x0000000328287819 */ /* 0x000fc400000012ff */
[----:B------:R-:W-:Y:S01]  /*104a0*/  SHF.R.U64 R24, R24, 0x3, RZ ;  /* 0x0000000318187819 */ /* 0x000fe200000012ff */
[----:B------:R0:W-:Y:S01]  /*104b0*/  @!P0 STG.E desc[UR48][R46.64+0x20], R0 ;  /* 0x000020002e008986 */ /* 0x0001e2000c101930 */
        /* <DEDUP_REMOVED lines=10> */
[----:B------:R-:W-:Y:S01]  /*10560*/  UIMAD UR7, UR11, UR8, URZ ;  /* 0x000000080b0772a4 */ /* 0x000fe2000f8e023f */
[----:B------:R1:W5:Y:S01]  /*10570*/  LD.E.128 R32, desc[UR48][R20.64] ;  /* 0x0000003014207980 */ /* 0x000362000c101d00 */
[--C-:B------:R-:W-:Y:S01]  /*10580*/  SHF.R.S32.HI R45, RZ, 0x1f, R19.reuse ;  /* 0x0000001fff2d7819 */ /* 0x100fe20000011413 */
[----:B------:R-:W-:Y:S01]  /*10590*/  IMAD.MOV.U32 R44, RZ, RZ, R19 ;  /* 0x000000ffff2c7224 */ /* 0x000fe200078e0013 */
[----:B------:R-:W-:Y:S01]  /*105a0*/  UIMAD UR7, UR4, UR9, UR7 ;  /* 0x00000009040772a4 */ /* 0x000fe2000f8e0207 */
[----:B------:R-:W5:Y:S04]  /*105b0*/  LD.E.128 R28, desc[UR48][R28.64] ;  /* 0x000000301c1c7980 */ /* 0x000f68000c101d00 */
[----:B------:R-:W5:Y:S01]  /*105c0*/  LD.E.128 R12, desc[UR48][R12.64] ;  /* 0x000000300c0c7980 */ /* 0x000f62000c101d00 */
[----:B-1----:R-:W-:Y:S01]  /*105d0*/  IMAD.U32 R21, RZ, RZ, UR8 ;  /* 0x00000008ff157e24 */ /* 0x002fe2000f8e00ff */
[----:B------:R-:W-:-:S02]  /*105e0*/  ULDC.64 UR8, c[0x0][0xae0] ;  /* 0x0002b80000087ab9 */ /* 0x000fc40000000a00 */
[----:B------:R-:W5:Y:S01]  /*105f0*/  LD.E.128 R4, desc[UR48][R4.64] ;  /* 0x0000003004047980 */ /* 0x000f62000c101d00 */
[----:B------:R-:W-:-:S03]  /*10600*/  IMAD.WIDE.U32 R20, R21, UR4, R44 ;  /* 0x0000000415147c25 */ /* 0x000fc6000f8e002c */
[----:B------:R-:W5:Y:S04]  /*10610*/  LD.E.128 R36, desc[UR48][R36.64] ;  /* 0x0000003024247980 */ /* 0x000f68000c101d00 */
[----:B------:R-:W5:Y:S04]  /*10620*/  LD.E.128 R40, desc[UR48][R40.64] ;  /* 0x0000003028287980 */ /* 0x000f68000c101d00 */
[----:B------:R-:W5:Y:S04]  /*10630*/  LD.E.128 R24, desc[UR48][R24.64] ;  /* 0x0000003018187980 */ /* 0x000f68000c101d00 */
[----:B------:R-:W5:Y:S01]  /*10640*/  LD.E.128 R8, desc[UR48][R8.64] ;  /* 0x0000003008087980 */ /* 0x000f62000c101d00 */
[----:B------:R-:W-:Y:S01]  /*10650*/  UIMAD UR4, UR14, UR8, URZ ;  /* 0x000000080e0472a4 */ /* 0x000fe2000f8e023f */
[----:B------:R-:W-:Y:S01]  /*10660*/  VIADD R21, R21, UR7 ;  /* 0x0000000715157c36 */ /* 0x000fe20008000000 */
[----:B------:R-:W-:Y:S01]  /*10670*/  BSSY B1, `(.L_x_6663) ;  /* 0x000002f000017945 */ /* 0x000fe20003800000 */
[----:B------:R-:W-:Y:S01]  /*10680*/  @!PT LDS RZ, [RZ] ;  /* 0x00000000fffff984 */ /* 0x000fe20000000800 */
[----:B------:R-:W-:Y:S01]  /*10690*/  @!PT LDS RZ, [RZ] ;  /* 0x00000000fffff984 */ /* 0x000fe20000000800 */
[----:B------:R-:W-:Y:S01]  /*106a0*/  @!PT LDS RZ, [RZ] ;  /* 0x00000000fffff984 */ /* 0x000fe20000000800 */
[----:B------:R-:W-:Y:S01]  /*106b0*/  @!PT LDS RZ, [RZ] ;  /* 0x00000000fffff984 */ /* 0x000fe20000000800 */
[----:B------:R1:W-:Y:S06]  /*106c0*/  MEMBAR.ALL.CTA ;  /* 0x0000000000007992 */ /* 0x0003ec0000008000 */
[----:B-1----:R-:W1:Y:S01]  /*106d0*/  FENCE.VIEW.ASYNC.S ;  /* 0x00000000000073c6 */ /* 0x002e620000000000 */
[----:B------:R-:W-:Y:S01]  /*106e0*/  IMAD.U32 R23, RZ, RZ, UR8 ;  /* 0x00000008ff177e24 */ /* 0x000fe2000f8e00ff */
[----:B------:R-:W-:Y:S01]  /*106f0*/  UIMAD UR4, UR37, UR9, UR4 ;  /* 0x00000009250472a4 */ /* 0x000fe2000f8e0204 */
[----:B------:R-:W-:-:S02]  /*10700*/  IMAD R17, R188, -0x80, R17 ;  /* 0xffffff80bc117824 */ /* 0x000fc400078e0211 */
[----:B------:R-:W-:Y:S01]  /*10710*/  IMAD.WIDE.U32 R20, R23, UR37, R20 ;  /* 0x0000002517147c25 */ /* 0x000fe2000f8e0014 */
[----:B------:R-:W-:Y:S01]  /*10720*/  ULDC.64 UR8, c[0x0][0xae8] ;  /* 0x0002ba0000087ab9 */ /* 0x000fe20000000a00 */
[----:B------:R-:W-:Y:S02]  /*10730*/  SHF.R.S32.HI R23, RZ, 0x1f, R22 ;  /* 0x0000001fff177819 */ /* 0x000fe40000011416 */
[CC--:B------:R-:W-:Y:S01]  /*10740*/  ISETP.GE.AND P2, PT, R22.reuse, R17.reuse, PT ;  /* 0x000000111600720c */ /* 0x0c0fe20003f46270 */
[----:B------:R-:W-:Y:S01]  /*10750*/  VIADD R21, R21, UR4 ;  /* 0x0000000415157c36 */ /* 0x000fe20008000000 */
[----:B------:R-:W-:Y:S01]  /*10760*/  UIMAD UR4, UR16, UR8, URZ ;  /* 0x00000008100472a4 */ /* 0x000fe2000f8e023f */
[----:B------:R-:W-:Y:S02]  /*10770*/  VIADD R3, R3, 0x28820 ;  /* 0x0002882003037836 */ /* 0x000fe40000000000 */
[C---:B0-----:R-:W-:Y:S01]  /*10780*/  VIADD R0, R22.reuse, 0x20 ;  /* 0x0000002016007836 */ /* 0x041fe20000000000 */
[----:B------:R-:W-:Y:S01]  /*10790*/  UIMAD UR4, UR15, UR9, UR4 ;  /* 0x000000090f0472a4 */ /* 0x000fe2000f8e0204 */
[----:B------:R-:W-:Y:S01]  /*107a0*/  IMAD.U32 R45, RZ, RZ, UR8 ;  /* 0x00000008ff2d7e24 */ /* 0x000fe2000f8e00ff */
[----:B------:R-:W-:Y:S01]  /*107b0*/  PRMT R3, RZ, 0x654, R3 ;  /* 0x00000654ff037816 */ /* 0x000fe20000000003 */
[----:B------:R-:W-:Y:S01]  /*107c0*/  VIADD R2, R22, 0x60 ;  /* 0x0000006016027836 */ /* 0x000fe20000000000 */
[----:B------:R-:W-:Y:S01]  /*107d0*/  ISETP.GE.AND P4, PT, R0, R17, PT ;  /* 0x000000110000720c */ /* 0x000fe20003f86270 */
[----:B------:R-:W-:-:S03]  /*107e0*/  IMAD.WIDE.U32 R44, R45, UR15, R20 ;  /* 0x0000000f2d2c7c25 */ /* 0x000fc6000f8e0014 */
[-C--:B------:R-:W-:Y:S01]  /*107f0*/  ISETP.GE.AND P1, PT, R2, R17.reuse, PT ;  /* 0x000000110200720c */ /* 0x080fe20003f26270 */
[----:B------:R-:W-:Y:S01]  /*10800*/  VIADD R0, R22, 0x40 ;  /* 0x0000004016007836 */ /* 0x000fe20000000000 */
[----:B-1----:R0:W-:Y:S01]  /*10810*/  SYNCS.ARRIVE.TRANS64.RED.A1T0 RZ, [R3+URZ], RZ ;  /* 0x000000ff03ff79a7 */ /* 0x0021e2000810043f */
[----:B------:R-:W-:Y:S02]  /*10820*/  VIADD R49, R45, UR4 ;  /* 0x000000042d317c36 */ /* 0x000fe40008000000 */
[----:B------:R-:W-:Y:S01]  /*10830*/  IMAD.WIDE R20, R188, 0x80, R22 ;  /* 0x00000080bc147825 */ /* 0x000fe200078e0216 */
[----:B------:R-:W-:Y:S01]  /*10840*/  ISETP.GE.AND P0, PT, R0, R17, PT ;  /* 0x000000110000720c */ /* 0x000fe20003f06270 */
[----:B------:R-:W-:-:S12]  /*10850*/  @P2 BRA `(.L_x_6664) ;  /* 0x0000000000402947 */ /* 0x000fd80003800000 */
[----:B------:R-:W-:Y:S01]  /*10860*/  ULDC.64 UR8, c[0x0][0xad8] ;  /* 0x0002b60000087ab9 */ /* 0x000fe20000000a00 */
[----:B------:R-:W-:Y:S01]  /*10870*/  VIADD R0, R19, 0x40 ;  /* 0x0000004013007836 */ /* 0x000fe20000000000 */
[----:B------:R-:W-:Y:S01]  /*10880*/  ULDC UR4, c[0x0][0xa8c] ;  /* 0x0002a30000047ab9 */ /* 0x000fe20000000800 */
[----:B------:R-:W-:Y:S01]  /*10890*/  IMAD R17, R21, UR8, RZ ;  /* 0x0000000815117c24 */ /* 0x000fe2000f8e02ff */
[----:B------:R-:W-:Y:S01]  /*108a0*/  ISETP.GE.AND P2, PT, R19, UR4, PT ;  /* 0x0000000413007c0c */ /* 0x000fe2000bf46270 */
[----:B------:R-:W-:Y:S01]  /*108b0*/  IMAD.MOV.U32 R2, RZ, RZ, R44 ;  /* 0x000000ffff027224 */ /* 0x000fe200078e002c */
[----:B------:R-:W-:Y:S01]  /*108c0*/  ISETP.GE.AND P3, PT, R0, UR4, PT ;  /* 0x0000000400007c0c */ /* 0x000fe2000bf66270 */
[----:B0-----:R-:W-:Y:S02]  /*108d0*/  IMAD.MOV.U32 R3, RZ, RZ, R49 ;  /* 0x000000ffff037224 */ /* 0x001fe400078e0031 */
[C---:B------:R-:W-:Y:S02]  /*108e0*/  IMAD R17, R20.reuse, UR9, R17 ;  /* 0x0000000914117c24 */ /* 0x040fe4000f8e0211 */
[----:B------:R-:W-:Y:S01]  /*108f0*/  IMAD.WIDE.U32 R2, R20, UR8, R2 ;  /* 0x0000000814027c25 */ /* 0x000fe2000f8e0002 */
[----:B------:R-:W-:-:S03]  /*10900*/  ULDC.64 UR8, c[0x0][0xa80] ;  /* 0x0002a00000087ab9 */ /* 0x000fc60000000a00 */
[----:B------:R-:W-:Y:S01]  /*10910*/  IMAD.IADD R3, R3, 0x1, R17 ;  /* 0x0000000103037824 */ /* 0x000fe200078e0211 */
[----:B------:R-:W-:-:S04]  /*10920*/  LEA R46, P5, R2, UR8, 0x1 ;  /* 0x00000008022e7c11 */ /* 0x000fc8000f8a08ff */
[----:B------:R-:W-:-:S05]  /*10930*/  LEA.HI.X R47, R2, UR9, R3, 0x1, P5 ;  /* 0x00000009022f7c11 */ /* 0x000fca000a8f0c03 */
[----:B-----5:R1:W-:Y:S04]  /*10940*/  @!P2 STG.E.128 desc[UR48][R46.64], R32 ;  /* 0x000000202e00a986 */ /* 0x0203e8000c101d30 */
[----:B------:R1:W-:Y:S02]  /*10950*/  @!P3 STG.E.128 desc[UR48][R46.64+0x80], R36 ;  /* 0x000080242e00b986 */ /* 0x0003e4000c101d30 */
.L_x_6664:
[----:B------:R-:W-:Y:S05]  /*10960*/  BSYNC B1 ;  /* 0x0000000000017941 */ /* 0x000fea0003800000 */
.L_x_6663:
[----:B------:R-:W-:Y:S04]  /*10970*/  BSSY B1, `(.L_x_6665) ;  /* 0x0000014000017945 */ /* 0x000fe80003800000 */
[----:B------:R-:W-:Y:S05]  /*10980*/  @P4 BRA `(.L_x_6666) ;  /* 0x0000000000484947 */ /* 0x000fea0003800000 */
[----:B------:R-:W-:Y:S01]  /*10990*/  IADD3 R17, P2, R20, 0x20, RZ ;  /* 0x0000002014117810 */ /* 0x000fe20007f5e0ff */
[----:B------:R-:W-:Y:S01]  /*109a0*/  ULDC.64 UR8, c[0x0][0xad8] ;  /* 0x0002b60000087ab9 */ /* 0x000fe20000000a00 */
[----:B------:R-:W-:Y:S01]  /*109b0*/  IMAD.MOV.U32 R2, RZ, RZ, R44 ;  /* 0x000000ffff027224 */ /* 0x000fe200078e002c */
[----:B------:R-:W-:Y:S01]  /*109c0*/  ULDC UR4, c[0x0][0xa8c] ;  /* 0x0002a30000047ab9 */ /* 0x000fe20000000800 */
[----:B0-----:R-:W-:Y:S01]  /*109d0*/  IMAD.MOV.U32 R3, RZ, RZ, R49 ;  /* 0x000000ffff037224 */ /* 0x001fe200078e0031 */
        /* <DEDUP_REMOVED lines=8> */
[----:B-1---5:R-:W-:Y:S01]  /*10a60*/  LEA R32, P2, R2, UR8, 0x1 ;  /* 0x0000000802207c11 */ /* 0x022fe2000f8408ff */
[----:B------:R-:W-:-:S05]  /*10a70*/  IMAD.IADD R3, R3, 0x1, R17 ;  /* 0x0000000103037824 */ /* 0x000fca00078e0211 */
[----:B------:R-:W-:-:S05]  /*10a80*/  LEA.HI.X R33, R2, UR9, R3, 0x1, P2 ;  /* 0x0000000902217c11 */ /* 0x000fca00090f0c03 */
[----:B------:R2:W-:Y:S04]  /*10a90*/  @!P3 STG.E.128 desc[UR48][R32.64], R28 ;  /* 0x0000001c2000b986 */ /* 0x0005e8000c101d30 */
[----:B------:R2:W-:Y:S02]  /*10aa0*/  @!P4 STG.E.128 desc[UR48][R32.64+0x80], R40 ;  /* 0x000080282000c986 */ /* 0x0005e4000c101d30 */
.L_x_6666:
[----:B------:R-:W-:Y:S05]  /*10ab0*/  BSYNC B1 ;  /* 0x0000000000017941 */ /* 0x000fea0003800000 */
.L_x_6665:
        /* <DEDUP_REMOVED lines=15> */
[----:B--2--5:R-:W-:Y:S01]  /*10bb0*/  LEA R28, P0, R2, UR8, 0x1 ;  /* 0x00000008021c7c11 */ /* 0x024fe2000f8008ff */
[----:B------:R-:W-:-:S05]  /*10bc0*/  IMAD.IADD R3, R3, 0x1, R17 ;  /* 0x0000000103037824 */ /* 0x000fca00078e0211 */
[----:B------:R-:W-:-:S05]  /*10bd0*/  LEA.HI.X R29, R2, UR9, R3, 0x1, P0 ;  /* 0x00000009021d7c11 */ /* 0x000fca00080f0c03 */
[----:B------:R3:W-:Y:S04]  /*10be0*/  @!P2 STG.E.128 desc[UR48][R28.64], R12 ;  /* 0x0000000c1c00a986 */ /* 0x0007e8000c101d30 */
[----:B------:R3:W-:Y:S02]  /*10bf0*/  @!P3 STG.E.128 desc[UR48][R28.64+0x80], R24 ;  /* 0x000080181c00b986 */ /* 0x0007e4000c101d30 */
.L_x_6668:
[----:B------:R-:W-:Y:S05]  /*10c00*/  BSYNC B1 ;  /* 0x0000000000017941 */ /* 0x000fea0003800000 */
.L_x_6667:
[----:B------:R-:W-:Y:S05]  /*10c10*/  @P1 BRA `(.L_x_6669) ;  /* 0x0000000800f41947 */ /* 0x000fea0003800000 */
[----:B---3-5:R-:W-:Y:S01]  /*10c20*/  IADD3 R13, P0, R20, 0x60, RZ ;  /* 0x00000060140d7810 */ /* 0x028fe20007f1e0ff */
[----:B------:R-:W-:Y:S01]  /*10c30*/  ULDC.64 UR8, c[0x0][0xad8] ;  /* 0x0002b60000087ab9 */ /* 0x000fe20000000a00 */
[----:B------:R-:W-:Y:S01]  /*10c40*/  IMAD.MOV.U32 R2, RZ, RZ, R44 ;  /* 0x000000ffff027224 */ /* 0x000fe200078e002c */
[----:B------:R-:W-:Y:S01]  /*10c50*/  ULDC UR4, c[0x0][0xa8c] ;  /* 0x0002a30000047ab9 */ /* 0x000fe20000000800 */
[----:B0-----:R-:W-:Y:S01]  /*10c60*/  IMAD.MOV.U32 R3, RZ, RZ, R49 ;  /* 0x000000ffff037224 */ /* 0x001fe200078e0031 */
[----:B------:R-:W-:Y:S01]  /*10c70*/  ISETP.GE.AND P1, PT, R19, UR4, PT ;  /* 0x0000000413007c0c */ /* 0x000fe2000bf26270 */
[----:B------:R-:W-:Y:S02]  /*10c80*/  IMAD.X R20, RZ, RZ, R21, P0 ;  /* 0x000000ffff147224 */ /* 0x000fe400000e0615 */
[----:B------:R-:W-:-:S04]  /*10c90*/  IMAD.WIDE.U32 R2, R13, UR8, R2 ;  /* 0x000000080d027c25 */ /* 0x000fc8000f8e0002 */
[----:B------:R-:W-:Y:S02]  /*10ca0*/  IMAD R20, R20, UR8, RZ ;  /* 0x0000000814147c24 */ /* 0x000fe4000f8e02ff */
[----:B------:R-:W-:Y:S02]  /*10cb0*/  VIADD R0, R19, 0x40 ;  /* 0x0000004013007836 */ /* 0x000fe40000000000 */
        /* <DEDUP_REMOVED lines=8> */
[----:B------:R0:W-:Y:S01]  /*10d40*/  STG.E.128 desc[UR48][R12.64+0x80], R8 ;  /* 0x000080080c007986 */ /* 0x0001e2000c101d30 */
[----:B------:R-:W-:Y:S05]  /*10d50*/  BRA `(.L_x_6669) ;  /* 0x0000000800a47947 */ /* 0x000fea0003800000 */
.L_x_6661:
[----:B------:R-:W-:Y:S01]  /*10d60*/  ULDC.64 UR8, c[0x0][0xbd8] ;  /* 0x0002f60000087ab9 */ /* 0x000fe20000000a00 */
[----:B------:R-:W-:Y:S01]  /*10d70*/  IMAD.MOV.U32 R9, RZ, RZ, RZ ;  /* 0x000000ffff097224 */ /* 0x000fe200078e00ff */
[----:B------:R-:W-:-:S04]  /*10d80*/  UISETP.NE.U32.AND UP0, UPT, UR8, URZ, UPT ;  /* 0x0000003f0800728c */ /* 0x000fc8000bf05070 */
[----:B------:R-:W-:-:S03]  /*10d90*/  UISETP.NE.AND.EX UP0, UPT, UR9, URZ, UPT, UP0 ;  /* 0x0000003f0900728c */ /* 0x000fc6000bf05300 */
[----:B------:R-:W-:Y:S02]  /*10da0*/  ULDC.64 UR8, c[0x0][0xbd8] ;  /* 0x0002f60000087ab9 */ /* 0x000fe40000000a00 */
        /* <DEDUP_REMOVED lines=13> */
[----:B------:R-:W-:-:S05]  /*10e80*/  IMAD.U32 R5, RZ, RZ, UR9 ;  /* 0x00000009ff057e24 */ /* 0x000fca000f8e00ff */
[----:B0-----:R1:W5:Y:S01]  /*10e90*/  @P2 LDG.E R7, desc[UR48][R4.64] ;  /* 0x0000003004072981 */ /* 0x001362000c1e1900 */
[----:B------:R-:W-:Y:S01]  /*10ea0*/  USHF.R.S32.HI UR8, URZ, 0x1f, UR37 ;  /* 0x0000001f3f087899 */ /* 0x000fe20008011425 */
[----:B------:R-:W-:Y:S01]  /*10eb0*/  ISETP.GT.AND P0, PT, R193, 0x7f, PT ;  /* 0x0000007fc100780c */ /* 0x000fe20003f04270 */
[----:B------:R-:W-:-:S12]  /*10ec0*/  @P2 BRA `(.L_x_6670) ;  /* 0x0000000000102947 */ /* 0x000fd80003800000 */
[----:B------:R-:W-:Y:S05]  /*10ed0*/  @!P1 BRA `(.L_x_6670) ;  /* 0x00000000000c9947 */ /* 0x000fea0003800000 */
[----:B------:R-:W2:Y:S04]  /*10ee0*/  LDG.E R0, desc[UR48][R2.64] ;  /* 0x0000003002007981 */ /* 0x000ea8000c1e1900 */
[----:B-----5:R-:W2:Y:S02]  /*10ef0*/  LDG.E R7, desc[UR48][R2.64+0x4] ;  /* 0x0000043002077981 */ /* 0x020ea4000c1e1900 */
[----:B--2---:R-:W-:-:S07]  /*10f00*/  IMAD.IADD R7, R7, 0x1, -R0 ;  /* 0x0000000107077824 */ /* 0x004fce00078e0a00 */
.L_x_6670:
[----:B------:R-:W-:Y:S01]  /*10f10*/  USHF.R.S32.HI UR4, URZ, 0x1f, UR38 ;  /* 0x0000001f3f047899 */ /* 0x000fe20008011426 */
[----:B------:R-:W-:Y:S01]  /*10f20*/  BSSY B1, `(.L_x_6671) ;  /* 0x000001e000017945 */ /* 0x000fe20003800000 */
[----:B------:R-:W-:Y:S01]  /*10f30*/  USEL UR10, UR38, URZ, !UP0 ;  /* 0x0000003f260a7287 */ /* 0x000fe2000c000000 */
[----:B------:R-:W-:Y:S01]  /*10f40*/  SHF.R.S32.HI R8, RZ, 0x1f, R19 ;  /* 0x0000001fff087819 */ /* 0x000fe20000011413 */
[----:B------:R-:W-:Y:S01]  /*10f50*/  USEL UR9, UR4, URZ, !UP0 ;  /* 0x0000003f04097287 */ /* 0x000fe2000c000000 */
[----:B-----5:R-:W-:Y:S01]  /*10f60*/  SHF.R.S32.HI R6, RZ, 0x1f, R9 ;  /* 0x0000001fff067819 */ /* 0x020fe20000011409 */
[----:B------:R-:W-:Y:S10]  /*10f70*/  @P0 BRA `(.L_x_6672) ;  /* 0x0000000000600947 */ /* 0x000ff40003800000 */
[----:B------:R-:W0:Y:S02]  /*10f80*/  S2R R0, SR_TID.X ;  /* 0x0000000000007919 */ /* 0x000e240000002100 */
[----:B0-----:R-:W-:-:S04]  /*10f90*/  IMAD R0, R188, 0x80, R0 ;  /* 0x00000080bc007824 */ /* 0x001fc800078e0200 */
[----:B------:R-:W-:-:S05]  /*10fa0*/  VIADD R0, R0, 0xffffff80 ;  /* 0xffffff8000007836 */ /* 0x000fca0000000000 */
[----:B------:R-:W-:-:S13]  /*10fb0*/  ISETP.GE.AND P0, PT, R0, R7, PT ;  /* 0x000000070000720c */ /* 0x000fda0003f06270 */
[----:B------:R-:W-:Y:S05]  /*10fc0*/  @P0 BRA `(.L_x_6672) ;  /* 0x00000000004c0947 */ /* 0x000fea0003800000 */
[C---:B-1----:R-:W-:Y:S01]  /*10fd0*/  IADD3 R2, P0, R0.reuse, R9, RZ ;  /* 0x0000000900027210 */ /* 0x042fe20007f1e0ff */
[----:B------:R-:W-:Y:S02]  /*10fe0*/  ULDC.64 UR12, c[0x0][0xb70] ;  /* 0x0002dc00000c7ab9 */ /* 0x000fe40000000a00 */
[----:B------:R-:W-:Y:S01]  /*10ff0*/  UIMAD UR4, UR8, UR12, URZ ;  /* 0x0000000c080472a4 */ /* 0x000fe2000f8e023f */
[----:B------:R-:W-:Y:S01]  /*11000*/  LEA.HI.X.SX32 R3, R0, R6, 0x1, P0 ;  /* 0x0000000600037211 */ /* 0x000fe200000f0eff */
[----:B------:R-:W-:Y:S02]  /*11010*/  IMAD.U32 R5, RZ, RZ, UR12 ;  /* 0x0000000cff057e24 */ /* 0x000fe4000f8e00ff */
[----:B------:R-:W-:Y:S02]  /*11020*/  UIMAD UR4, UR37, UR13, UR4 ;  /* 0x0000000d250472a4 */ /* 0x000fe4000f8e0204 */
[----:B------:R-:W-:Y:S01]  /*11030*/  IMAD.WIDE.U32 R2, R5, UR37, R2 ;  /* 0x0000002505027c25 */ /* 0x000fe2000f8e0002 */
[----:B------:R-:W-:-:S02]  /*11040*/  ULDC.64 UR12, c[0x0][0xb78] ;  /* 0x0002de00000c7ab9 */ /* 0x000fc40000000a00 */
        /* <DEDUP_REMOVED lines=11> */
.L_x_6672:
[----:B------:R-:W-:Y:S05]  /*11100*/  BSYNC B1 ;  /* 0x0000000000017941 */ /* 0x000fea0003800000 */
.L_x_6671:
        /* <DEDUP_REMOVED lines=33> */
[----:B------:R-:W-:Y:S01]  /*11320*/  VIADD R0, R19, 0x40 ;  /* 0x0000004013007836 */ /* 0x000fe20000000000 */
        /* <DEDUP_REMOVED lines=14> */
.L_x_6674:
[----:B------:R-:W-:Y:S05]  /*11410*/  BSYNC B1 ;  /* 0x0000000000017941 */ /* 0x000fea0003800000 */
.L_x_6673:
[----:B------:R-:W-:Y:S04]  /*11420*/  BSSY B1, `(.L_x_6675) ;  /* 0x0000014000017945 */ /* 0x000fe80003800000 */
[----:B------:R-:W-:Y:S05]  /*11430*/  @P3 BRA `(.L_x_6676) ;  /* 0x0000000000483947 */ /* 0x000fea0003800000 */
[----:B0-----:R-:W-:Y:S01]  /*11440*/  IADD3 R9, P2, R6, 0x20, RZ ;  /* 0x0000002006097810 */ /* 0x001fe20007f5e0ff */
        /* <DEDUP_REMOVED lines=17> */
.L_x_6676:
[----:B------:R-:W-:Y:S05]  /*11560*/  BSYNC B1 ;  /* 0x0000000000017941 */ /* 0x000fea0003800000 */
.L_x_6675:
[----:B------:R-:W-:Y:S04]  /*11570*/  BSSY B1, `(.L_x_6677) ;  /* 0x0000014000017945 */ /* 0x000fe80003800000 */
[----:B------:R-:W-:Y:S05]  /*11580*/  @P1 BRA `(.L_x_6678) ;  /* 0x0000000000481947 */ /* 0x000fea0003800000 */
[----:B01----:R-:W-:Y:S01]  /*11590*/  IADD3 R9, P1, R6, 0x40, RZ ;  /* 0x0000004006097810 */ /* 0x003fe20007f3e0ff */
        /* <DEDUP_REMOVED lines=17> */
.L_x_6678:
[----:B------:R-:W-:Y:S05]  /*116b0*/  BSYNC B1 ;  /* 0x0000000000017941 */ /* 0x000fea0003800000 */
.L_x_6677:
        /* <DEDUP_REMOVED lines=19> */
.L_x_6669:
[----:B------:R-:W-:Y:S05]  /*117f0*/  BSYNC B0 ;  /* 0x0000000000007941 */ /* 0x000fea0003800000 */
.L_x_6660:
[----:B------:R-:W-:Y:S02]  /*11800*/  ULDC UR4, c[0x0][0xc14] ;  /* 0x0003050000047ab9 */ /* 0x000fe40000000800 */
[----:B------:R-:W-:-:S06]  /*11810*/  UISETP.GE.AND UP0, UPT, UR5, UR4, UPT ;  /* 0x000000040500728c */ /* 0x000fcc000bf06270 */
[----:B------:R-:W-:-:S13]  /*11820*/  PLOP3.LUT P0, PT, PT, PT, UP0, 0x80, 0x0 ;  /* 0x000000000000781c */ /* 0x000fda0003f0f008 */
[----:B------:R-:W-:Y:S05]  /*11830*/  @!P0 BRA `(.L_x_6679) ;  /* 0xfffffef400548947 */ /* 0x000fea000383ffff */
[----:B------:R-:W-:Y:S05]  /*11840*/  EXIT ;  /* 0x000000000000794d */ /* 0x000fea0003800000 */
.L_x_6578:
[----:B------:R-:W-:-:S08]  /*11850*/  NOP ;  /* 0x0000000000007918 */ /* 0x000fd00000000000 */
[----:B------:R-:W0:-:S00]  /*11860*/  USETMAXREG.DEALLOC.CTAPOOL 0x18 ;  /* 0x00000018000079c8 */ /* 0x000e0000080e0500 */
        /* <DEDUP_REMOVED lines=35> */
[----:B0-----:R-:W-:Y:S01]  /*11aa0*/  SEL R3, R6, RZ, P0 ;  /* 0x000000ff06037207 */ /* 0x001fe20000000000 */
[----:B------:R-:W-:Y:S01]  /*11ab0*/  IMAD.MOV.U32 R6, RZ, RZ, RZ ;  /* 0x000000ffff067224 */ /* 0x000fe200078e00ff */
[----:B------:R-:W-:-:S03]  /*11ac0*/  ISETP.GE.U32.AND P0, PT, R7, 0x8, PT ;  /* 0x000000080700780c */ /* 0x000fc60003f06070 */
[----:B------:R-:W-:-:S05]  /*11ad0*/  IMAD.IADD R3, R4, 0x1, R3 ;  /* 0x0000000104037824 */ /* 0x000fca00078e0203 */
[----:B------:R-:W0:Y:S05]  /*11ae0*/  SHFL.UP PT, R2, R3, 0x8, RZ ;  /* 0x0500000003027989 */ /* 0x000e2a00000e00ff */
        /* <DEDUP_REMOVED lines=14> */
[----:B------:R-:W-:Y:S01]  /*11bd0*/  IMAD.MOV.U32 R5, RZ, RZ, R2 ;  /* 0x000000ffff057224 */ /* 0x000fe200078e0002 */
[----:B------:R-:W-:Y:S01]  /*11be0*/  ULDC UR5, c[0x0][0xc14] ;  /* 0x0003050000057ab9 */ /* 0x000fe20000000800 */
[----:B------:R-:W-:Y:S01]  /*11bf0*/  IMAD.MOV.U32 R6, RZ, RZ, RZ ;  /* 0x000000ffff067224 */ /* 0x000fe200078e00ff */
[----:B------:R-:W-:Y:S01]  /*11c00*/  ULDC UR7, c[0x0][0xc14] ;  /* 0x0003050000077ab9 */ /* 0x000fe20000000800 */
[----:B------:R-:W-:-:S05]  /*11c10*/  ULDC UR4, c[0x0][0xc10] ;  /* 0x0003040000047ab9 */ /* 0x000fca0000000800 */
.L_x_6684:
        /* <DEDUP_REMOVED lines=15> */
.L_x_6683:
[----:B------:R-:W-:Y:S05]  /*11d10*/  BSYNC B0 ;  /* 0x0000000000007941 */ /* 0x000fea0003800000 */
.L_x_6682:
        /* <DEDUP_REMOVED lines=25> */
.L_x_6680:
        /* <DEDUP_REMOVED lines=20> */
.L_x_6685:
        /* <DEDUP_REMOVED lines=25> */
[----:B------:R-:W-:-:S04]  /*12180*/  VIADDMNMX R10, R3, UR4, R10, PT ;  /* 0x00000004030a7c46 */ /* 0x000fc8000b80010a */
[-C--:B------:R-:W-:Y:S02]  /*12190*/  IABS R7, R10.reuse ;  /* 0x0000000a00077213 */ /* 0x080fe40000000000 */
[----:B------:R-:W-:Y:S02]  /*121a0*/  IABS R6, R10 ;  /* 0x0000000a00067213 */ /* 0x000fe40000000000 */
[----:B------:R-:W1:Y:S03]  /*121b0*/  I2F.RP R8, R7 ;  /* 0x0000000700087306 */ /* 0x000e660000209400 */
[----:B------:R-:W-:-:S05]  /*121c0*/  IMAD.MOV R6, RZ, RZ, -R6 ;  /* 0x000000ffff067224 */ /* 0x000fca00078e0a06 */
[----:B-1----:R-:W1:Y:S02]  /*121d0*/  MUFU.RCP R8, R8 ;  /* 0x0000000800087308 */ /* 0x002e640000001000 */
[----:B-1----:R-:W-:-:S06]  /*121e0*/  VIADD R3, R8, 0xffffffe ;  /* 0x0ffffffe08037836 */ /* 0x002fcc0000000000 */
[----:B------:R-:W1:Y:S02]  /*121f0*/  F2I.FTZ.U32.TRUNC.NTZ R3, R3 ;  /* 0x0000000300037305 */ /* 0x000e64000021f000 */
[----:B-1----:R-:W-:-:S04]  /*12200*/  IMAD.MOV R2, RZ, RZ, -R3 ;  /* 0x000000ffff027224 */ /* 0x002fc800078e0a03 */
[----:B------:R-:W-:Y:S02]  /*12210*/  IMAD R9, R2, R7, RZ ;  /* 0x0000000702097224 */ /* 0x000fe400078e02ff */
[----:B------:R-:W-:-:S04]  /*12220*/  IMAD.MOV.U32 R2, RZ, RZ, RZ ;  /* 0x000000ffff027224 */ /* 0x000fc800078e00ff */
[----:B------:R-:W-:Y:S01]  /*12230*/  IMAD.HI.U32 R2, R3, R9, R2 ;  /* 0x0000000903027227 */ /* 0x000fe200078e0002 */
[----:B------:R-:W-:Y:S02]  /*12240*/  IABS R9, R5 ;  /* 0x0000000500097213 */ /* 0x000fe40000000000 */
[C---:B------:R-:W-:Y:S01]  /*12250*/  LOP3.LUT R3, R5.reuse, R10, RZ, 0x3c, !PT ;  /* 0x0000000a05037212 */ /* 0x040fe200078e3cff */
[----:B------:R-:W-:Y:S02]  /*12260*/  IMAD.IADD R5, R5, 0x1, R4 ;  /* 0x0000000105057824 */ /* 0x000fe400078e0204 */
        /* <DEDUP_REMOVED lines=16> */
.L_x_6681:
[----:B------:R-:W-:Y:S02]  /*12370*/  IMAD.MOV.U32 R17, RZ, RZ, RZ ;  /* 0x000000ffff117224 */ /* 0x000fe400078e00ff */
[----:B------:R-:W-:Y:S02]  /*12380*/  IMAD.U32 R16, RZ, RZ, UR6 ;  /* 0x00000006ff107e24 */ /* 0x000fe4000f8e00ff */
[----:B------:R-:W-:-:S07]  /*12390*/  IMAD.MOV.U32 R18, RZ, RZ, RZ ;  /* 0x000000ffff127224 */ /* 0x000fce00078e00ff */
.L_x_6686:
        /* <DEDUP_REMOVED lines=20> */
.L_x_6761:
[----:B------:R-:W-:Y:S05]  /*124e0*/  YIELD ;  /* 0x0000000000007946 */ /* 0x000fea0003800000 */
[----:B------:R-:W-:Y:S01]  /*124f0*/  ULDC.64 UR4, c[0x0][0xa28] ;  /* 0x00028a0000047ab9 */ /* 0x000fe20000000a00 */
[----:B------:R-:W-:Y:S01]  /*12500*/  IMAD.MOV.U32 R4, RZ, RZ, RZ ;  /* 0x000000ffff047224 */ /* 0x000fe200078e00ff */
[----:B------:R-:W-:Y:S01]  /*12510*/  ISETP.NE.U32.AND P0, PT, RZ, UR4, PT ;  /* 0x00000004ff007c0c */ /* 0x000fe2000bf05070 */
[----:B-1----:R-:W-:Y:S01]  /*12520*/  IMAD.MOV.U32 R0, RZ, RZ, RZ ;  /* 0x000000ffff007224 */ /* 0x002fe200078e00ff */
[----:B------:R-:W-:Y:S02]  /*12530*/  ULDC.64 UR6, c[0x0][0xa08] ;  /* 0x0002820000067ab9 */ /* 0x000fe40000000a00 */
[----:B------:R-:W-:Y:S01]  /*12540*/  ISETP.NE.AND.EX P0, PT, RZ, UR5, PT, P0 ;  /* 0x00000005ff007c0c */ /* 0x000fe2000bf05300 */
[----:B------:R-:W-:-:S12]  /*12550*/  ULDC.64 UR4, c[0x0][0xa00] ;  /* 0x0002800000047ab9 */ /* 0x000fd80000000a00 */
        /* <DEDUP_REMOVED lines=16> */
[----:B------:R-:W-:-:S05]  /*12660*/  ULDC.64 UR4, c[0x0][0x3f8] ;  /* 0x0000fe0000047ab9 */ /* 0x000fca0000000a00 */
[----:B------:R1:W5:Y:S01]  /*12670*/  @P1 LDG.E R0, desc[UR48][R6.64] ;  /* 0x0000003006001981 */ /* 0x000362000c1e1900 */
[----:B------:R-:W-:Y:S01]  /*12680*/  UISETP.NE.U32.AND UP0, UPT, UR4, URZ, UPT ;  /* 0x0000003f0400728c */ /* 0x000fe2000bf05070 */
[----:B------:R-:W-:Y:S02]  /*12690*/  ISETP.NE.U32.AND P0, PT, RZ, UR6, PT ;  /* 0x00000006ff007c0c */ /* 0x000fe4000bf05070 */
[----:B------:R-:W-:Y:S01]  /*126a0*/  ULDC UR4, c[0x0][0x404] ;  /* 0x0001010000047ab9 */ /* 0x000fe20000000800 */
[----:B------:R-:W-:Y:S01]  /*126b0*/  UISETP.NE.AND.EX UP0, UPT, UR5, URZ, UPT, UP0 ;  /* 0x0000003f0500728c */ /* 0x000fe2000bf05300 */
[----:B------:R-:W-:Y:S02]  /*126c0*/  ISETP.NE.AND.EX P0, PT, RZ, UR7, PT, P0 ;  /* 0x00000007ff007c0c */ /* 0x000fe4000bf05300 */
[----:B------:R-:W-:Y:S01]  /*126d0*/  ULDC UR5, c[0x0][0x2e0] ;  /* 0x0000b80000057ab9 */ /* 0x000fe20000000800 */
[----:B------:R-:W-:-:S04]  /*126e0*/  USEL UR4, UR4, 0x1, UP0 ;  /* 0x0000000104047887 */ /* 0x000fc80008000000 */
[----:B------:R-:W-:-:S06]  /*126f0*/  UIMAD UR4, UR4, UR5, URZ ;  /* 0x00000005040472a4 */ /* 0x000fcc000f8e023f */
[----:B------:R-:W-:Y:S01]  /*12700*/  IMAD.U32 R5, RZ, RZ, UR4 ;  /* 0x00000004ff057e24 */ /* 0x000fe2000f8e00ff */
[----:B-1----:R-:W-:Y:S06]  /*12710*/  @P1 BRA `(.L_x_6688) ;  /* 0x0000000000101947 */ /* 0x002fec0003800000 */
[----:B------:R-:W-:Y:S05]  /*12720*/  @!P2 BRA `(.L_x_6688) ;  /* 0x00000000000ca947 */ /* 0x000fea0003800000 */
[----:B------:R-:W2:Y:S04]  /*12730*/  LDG.E R7, desc[UR48][R2.64] ;  /* 0x0000003002077981 */ /* 0x000ea8000c1e1900 */
[----:B-----5:R-:W2:Y:S02]  /*12740*/  LDG.E R0, desc[UR48][R2.64+0x4] ;  /* 0x0000043002007981 */ /* 0x020ea4000c1e1900 */
[----:B--2---:R-:W-:-:S07]  /*12750*/  IMAD.IADD R0, R0, 0x1, -R7 ;  /* 0x0000000100007824 */ /* 0x004fce00078e0a07 */
.L_x_6688:
[----:B------:R-:W1:Y:S01]  /*12760*/  LDC.64 R2, c[0x0][0xa08] ;  /* 0x00028200ff027b82 */ /* 0x000e620000000a00 */
[----:B------:R-:W-:Y:S01]  /*12770*/  IMAD.MOV.U32 R7, RZ, RZ, RZ ;  /* 0x000000ffff077224 */ /* 0x000fe200078e00ff */
[----:B------:R-:W-:Y:S01]  /*12780*/  ULDC.64 UR4, c[0x0][0xa20] ;  /* 0x0002880000047ab9 */ /* 0x000fe20000000a00 */
[----:B-1----:R-:W-:-:S05]  /*12790*/  IMAD.WIDE R2, R19, 0x4, R2 ;  /* 0x0000000413027825 */ /* 0x002fca00078e0202 */
[----:B------:R-:W2:Y:S01]  /*127a0*/  @P0 LDG.E R7, desc[UR48][R2.64] ;  /* 0x0000003002070981 */ /* 0x000ea2000c1e1900 */
[----:B------:R-:W-:-:S04]  /*127b0*/  ISETP.NE.U32.AND P1, PT, RZ, UR4, PT ;  /* 0x00000004ff007c0c */ /* 0x000fc8000bf25070 */
[----:B------:R-:W-:Y:S01]  /*127c0*/  ISETP.NE.AND.EX P1, PT, RZ, UR5, PT, P1 ;  /* 0x00000005ff007c0c */ /* 0x000fe2000bf25310 */
[----:B--2--5:R-:W-:-:S05]  /*127d0*/  IMAD.IADD R6, R7, 0x1, R4 ;  /* 0x0000000107067824 */ /* 0x024fca00078e0204 */
[----:B------:R1:W-:Y:S07]  /*127e0*/  STL [R1+0x4], R6 ;  /* 0x0000040601007387 */ /* 0x0003ee0000100800 */
[----:B------:R-:W-:Y:S05]  /*127f0*/  @!P1 BRA `(.L_x_6689) ;  /* 0x0000000000109947 */ /* 0x000fea0003800000 */
[----:B------:R-:W2:Y:S02]  /*12800*/  LDC.64 R2, c[0x0][0xa20] ;  /* 0x00028800ff027b82 */ /* 0x000ea40000000a00 */
[----:B--2---:R-:W-:-:S05]  /*12810*/  IMAD.WIDE R2, R19, 0x4, R2 ;  /* 0x0000000413027825 */ /* 0x004fca00078e0202 */
[----:B------:R2:W5:Y:S01]  /*12820*/  LDG.E R5, desc[UR48][R2.64] ;  /* 0x0000003002057981 */ /* 0x000562000c1e1900 */
[----:B------:R-:W-:Y:S05]  /*12830*/  BRA `(.L_x_6690) ;  /* 0x0000000000107947 */ /* 0x000fea0003800000 */
.L_x_6689:
[----:B------:R-:W-:Y:S05]  /*12840*/  @!P0 BRA `(.L_x_6690) ;  /* 0x00000000000c8947 */ /* 0x000fea0003800000 */
[----:B-1----:R-:W2:Y:S04]  /*12850*/  LDG.E R6, desc[UR48][R2.64] ;  /* 0x0000003002067981 */ /* 0x002ea8000c1e1900 */
[----:B------:R-:W2:Y:S02]  /*12860*/  LDG.E R5, desc[UR48][R2.64+0x4] ;  /* 0x0000043002057981 */ /* 0x000ea4000c1e1900 */
[----:B--2---:R-:W-:-:S07]  /*12870*/  IMAD.IADD R5, R5, 0x1, -R6 ;  /* 0x0000000105057824 */ /* 0x004fce00078e0a06 */
.L_x_6690:
        /* <DEDUP_REMOVED lines=18> */
.L_x_6693:
[----:B------:R-:W-:-:S13]  /*129a0*/  ISETP.NE.AND P1, PT, R3, 0x1, PT ;  /* 0x000000010300780c */ /* 0x000fda0003f25270 */
[----:B------:R-:W1:Y:S02]  /*129b0*/  @P1 LDC.64 R4, c[0x0][0x9e8] ;  /* 0x00027a00ff041b82 */ /* 0x000e640000000a00 */
[----:B-1----:R-:W-:-:S05]  /*129c0*/  @P1 IMAD.HI.U32 R4, R6, R4, RZ ;  /* 0x0000000406041227 */ /* 0x002fca00078e00ff */
[----:B------:R-:W-:-:S07]  /*129d0*/  @P1 SHF.R.U32.HI R6, RZ, R5, R4 ;  /* 0x00000005ff061219 */ /* 0x000fce0000011604 */
.L_x_6694:
[----:B------:R-:W-:Y:S05]  /*129e0*/  BSYNC B0 ;  /* 0x0000000000007941 */ /* 0x000fea0003800000 */
.L_x_6692:
[----:B------:R-:W-:-:S05]  /*129f0*/  IMAD R5, R6, R3, R3 ;  /* 0x0000000306057224 */ /* 0x000fca00078e0203 */
[----:B------:R-:W-:-:S07]  /*12a00*/  VIMNMX R2, R2, R5, PT ;  /* 0x0000000502027248 */ /* 0x000fce0003fe0100 */
.L_x_6691:
[----:B------:R-:W-:Y:S01]  /*12a10*/  VIADD R2, R2, 0x7f ;  /* 0x0000007f02027836 */ /* 0x000fe20000000000 */
[----:B------:R-:W-:Y:S01]  /*12a20*/  ULDC UR4, c[0x0][0x9dc] ;  /* 0x0002770000047ab9 */ /* 0x000fe20000000800 */
[----:B------:R-:W-:-:S03]  /*12a30*/  IMAD R0, R17, 0x80, -R0 ;  /* 0x0000008011007824 */ /* 0x000fc600078e0a00 */
[----:B------:R-:W-:-:S04]  /*12a40*/  SHF.R.S32.HI R5, RZ, 0x1f, R2 ;  /* 0x0000001fff057819 */ /* 0x000fc80000011402 */
[----:B------:R-:W-:Y:S01]  /*12a50*/  LEA.HI R4, R5, R2, RZ, 0x7 ;  /* 0x0000000205047211 */ /* 0x000fe200078f38ff */
[C---:B------:R-:W-:Y:S02]  /*12a60*/  VIADD R2, R7.reuse, 0x7f ;  /* 0x0000007f07027836 */ /* 0x040fe40000000000 */
[----:B------:R-:W-:Y:S01]  /*12a70*/  IMAD.IADD R7, R7, 0x1, R0 ;  /* 0x0000000107077824 */ /* 0x000fe200078e0200 */
[----:B------:R-:W-:Y:S02]  /*12a80*/  SHF.R.S32.HI R4, RZ, 0x7, R4 ;  /* 0x00000007ff047819 */ /* 0x000fe40000011404 */
[----:B------:R-:W-:Y:S01]  /*12a90*/  SHF.R.S32.HI R5, RZ, 0x1f, R2 ;  /* 0x0000001fff057819 */ /* 0x000fe20000011402 */
[----:B------:R-:W-:-:S03]  /*12aa0*/  VIADD R0, R7, -UR4 ;  /* 0x8000000407007c36 */ /* 0x000fc60008000000 */
[----:B------:R-:W-:-:S04]  /*12ab0*/  LEA.HI R5, R5, R2, RZ, 0x7 ;  /* 0x0000000205057211 */ /* 0x000fc800078f38ff */
[----:B------:R-:W-:-:S04]  /*12ac0*/  SHF.R.S32.HI R5, RZ, 0x7, R5 ;  /* 0x00000007ff057819 */ /* 0x000fc80000011405 */
        /* <DEDUP_REMOVED lines=13> */
.L_x_6697:
[----:B------:R-:W-:-:S13]  /*12ba0*/  ISETP.NE.AND P0, PT, R3, 0x1, PT ;  /* 0x000000010300780c */ /* 0x000fda0003f05270 */
[----:B------:R-:W2:Y:S02]  /*12bb0*/  @P0 LDC.64 R4, c[0x0][0x9e8] ;  /* 0x00027a00ff040b82 */ /* 0x000ea40000000a00 */
[----:B--2---:R-:W-:-:S05]  /*12bc0*/  @P0 IMAD.HI.U32 R4, R7, R4, RZ ;  /* 0x0000000407040227 */ /* 0x004fca00078e00ff */
[----:B------:R-:W-:-:S07]  /*12bd0*/  @P0 SHF.R.U32.HI R7, RZ, R5, R4 ;  /* 0x00000005ff070219 */ /* 0x000fce0000011604 */
.L_x_6698:
[----:B------:R-:W-:Y:S05]  /*12be0*/  BSYNC B0 ;  /* 0x0000000000007941 */ /* 0x000fea0003800000 */
.L_x_6696:
[----:B------:R-:W-:-:S05]  /*12bf0*/  IMAD R3, R7, R3, RZ ;  /* 0x0000000307037224 */ /* 0x000fca00078e02ff */
[----:B------:R-:W-:-:S07]  /*12c00*/  VIMNMX R0, R0, R3, !PT ;  /* 0x0000000300007248 */ /* 0x000fce0007fe0100 */
.L_x_6695:
        /* <DEDUP_REMOVED lines=15> */
[----:B------:R-:W2:Y:S08]  /*12d00*/  FLO.U32 R0, UR4 ;  /* 0x0000000400007d00 */ /* 0x000eb000080e0000 */
        /* <DEDUP_REMOVED lines=9> */
.L_x_6700:
        /* <DEDUP_REMOVED lines=17> */
[----:B------:R-:W-:Y:S02]  /*12eb0*/  IMAD.U32 R11, RZ, RZ, UR5 ;  /* 0x00000005ff0b7e24 */ /* 0x000fe4000f8e00ff */
[----:B------:R-:W-:Y:S02]  /*12ec0*/  IMAD.MOV.U32 R8, RZ, RZ, 0x70 ;  /* 0x00000070ff087424 */ /* 0x000fe400078e00ff */
[----:B------:R-:W-:Y:S02]  /*12ed0*/  IMAD.MOV.U32 R12, RZ, RZ, 0x1 ;  /* 0x00000001ff0c7424 */ /* 0x000fe400078e00ff */
[----:B0-----:R-:W-:-:S07]  /*12ee0*/  IMAD.MOV.U32 R13, RZ, RZ, RZ ;  /* 0x000000ffff0d7224 */ /* 0x001fce00078e00ff */
[----:B------:R-:W-:-:S07]  /*12ef0*/  LEPC R20, `(.L_x_6702) ;  /* 0x000000001014794e */ /* 0x000fce0000000000 */
[----:B--2---:R-:W-:Y:S05]  /*12f00*/  CALL.ABS.NOINC R2 ;  /* 0x0000000002007343 */ /* 0x004fea0003c00000 */
.L_x_6702:
        /* <DEDUP_REMOVED lines=14> */
[----:B------:R-:W-:Y:S02]  /*12ff0*/  IMAD.U32 R11, RZ, RZ, UR5 ;  /* 0x00000005ff0b7e24 */ /* 0x000fe4000f8e00ff */
[----:B------:R-:W-:Y:S02]  /*13000*/  IMAD.MOV.U32 R8, RZ, RZ, 0x70 ;  /* 0x00000070ff087424 */ /* 0x000fe400078e00ff */
[----:B------:R-:W-:Y:S02]  /*13010*/  IMAD.MOV.U32 R12, RZ, RZ, 0x1 ;  /* 0x00000001ff0c7424 */ /* 0x000fe400078e00ff */
[----:B0-2---:R-:W-:-:S07]  /*13020*/  IMAD.MOV.U32 R13, RZ, RZ, RZ ;  /* 0x000000ffff0d7224 */ /* 0x005fce00078e00ff */
[----:B------:R-:W-:-:S07]  /*13030*/  LEPC R20, `(.L_x_6704) ;  /* 0x000000001014794e */ /* 0x000fce0000000000 */
[----:B---3--:R-:W-:Y:S05]  /*13040*/  CALL.ABS.NOINC R2 ;  /* 0x0000000002007343 */ /* 0x008fea0003c00000 */
.L_x_6704:
        /* <DEDUP_REMOVED lines=16> */
.L_x_6703:
[----:B-1----:R-:W2:Y:S01]  /*13150*/  LDL.LU R6, [R1+0x1c] ;  /* 0x00001c0001067983 */ /* 0x002ea20000300800 */
[----:B------:R-:W1:Y:S01]  /*13160*/  LDC R0, c[0x0][0x428] ;  /* 0x00010a00ff007b82 */ /* 0x000e620000000800 */
[----:B------:R-:W-:Y:S01]  /*13170*/  IMAD.MOV.U32 R4, RZ, RZ, R18 ;  /* 0x000000ffff047224 */ /* 0x000fe200078e0012 */
[----:B------:R-:W-:Y:S01]  /*13180*/  ULDC.64 UR4, c[0x0][0x9f8] ;  /* 0x00027e0000047ab9 */ /* 0x000fe20000000a00 */
[----:B------:R-:W3:Y:S01]  /*13190*/  S2R R7, SR_TID.X ;  /* 0x0000000000077919 */ /* 0x000ee20000002100 */
        /* <DEDUP_REMOVED lines=23> */
.L_x_6705:
        /* <DEDUP_REMOVED lines=16> */
.L_x_6706:
        /* <DEDUP_REMOVED lines=18> */
.L_x_6777:
[----:B------:R-:W-:Y:S01]  /*13530*/  UMOV UR4, 0xffffffff ;  /* 0xffffffff00047882 */ /* 0x000fe20000000000 */
[----:B------:R-:W-:Y:S02]  /*13540*/  SHF.R.S32.HI R17, RZ, 0x1f, R0 ;  /* 0x0000001fff117819 */ /* 0x000fe40000011400 */
[----:B------:R-:W-:Y:S05]  /*13550*/  BRA.DIV UR4, `(.L_x_6708) ;  /* 0x0000003a04247947 */ /* 0x000fea000b800000 */
[----:B------:R-:W-:-:S13]  /*13560*/  ELECT P6, URZ, PT ;  /* 0x00000000003f782f */ /* 0x000fda00038c0000 */
.L_x_6780:
[----:B------:R-:W-:Y:S05]  /*13570*/  @!P6 BRA `(.L_x_6709) ;  /* 0x000000040010e947 */ /* 0x000fea0003800000 */
[----:B------:R-:W-:-:S04]  /*13580*/  ISETP.NE.U32.AND P0, PT, R2, RZ, PT ;  /* 0x000000ff0200720c */ /* 0x000fc80003f05070 */
[----:B------:R-:W-:-:S13]  /*13590*/  ISETP.NE.AND.EX P0, PT, R3, RZ, PT, P0 ;  /* 0x000000ff0300720c */ /* 0x000fda0003f05300 */
[----:B------:R-:W-:Y:S05]  /*135a0*/  @!P0 BRA `(.L_x_6710) ;  /* 0x0000000000488947 */ /* 0x000fea0003800000 */
[----:B------:R-:W1:Y:S01]  /*135b0*/  LDC R12, c[0x0][0x41c] ;  /* 0x00010700ff0c7b82 */ /* 0x000e620000000800 */
[----:B------:R-:W-:Y:S01]  /*135c0*/  IMAD.MOV.U32 R6, RZ, RZ, R5 ;  /* 0x000000ffff067224 */ /* 0x000fe200078e0005 */
        /* <DEDUP_REMOVED lines=16> */
.L_x_6710:
        /* <DEDUP_REMOVED lines=9> */
.L_x_6781:
        /* <DEDUP_REMOVED lines=11> */
.L_x_6712:
        /* <DEDUP_REMOVED lines=20> */
[----:B------:R-:W-:-:S03]  /*13950*/  UIADD3 UR14, UR6, 0x1c400, URZ ;  /* 0x0001c400060e7890 */ /* 0x000fc6000fffe03f */
[----:B------:R-:W-:-:S04]  /*13960*/  UMOV UR6, 0x0 ;  /* 0x0000000000067882 */ /* 0x000fc80000000000 */
[----:B------:R0:W-:Y:S02]  /*13970*/  UTMALDG.4D [UR8], [UR4], desc[UR6] ;  /* 0x00000608040075b4 */ /* 0x0001e40008019000 */
[----:B0-----:R-:W-:Y:S01]  /*13980*/  UMOV UR8, UR14 ;  /* 0x0000000e00087c82 */ /* 0x001fe20008000000 */
[----:B------:R-:W-:Y:S02]  /*13990*/  UMOV UR10, UR15 ;  /* 0x0000000f000a7c82 */ /* 0x000fe40008000000 */
[----:B------:R1:W-:Y:S02]  /*139a0*/  UTMALDG.4D [UR8], [UR4], desc[UR6] ;  /* 0x00000608040075b4 */ /* 0x0003e40008019000 */
[----:B-1----:R-:W-:Y:S01]  /*139b0*/  NOP ;  /* 0x0000000000007918 */ /* 0x002fe20000000000 */
.L_x_6709:
        /* <DEDUP_REMOVED lines=34> */
[----:B------:R-:W-:-:S05]  /*13be0*/  LOP3.LUT R7, R7, 0xfffffffe, RZ, 0xc0, !PT ;  /* 0xfffffffe07077812 */ /* 0x000fca00078ec0ff */
[----:B------:R-:W-:-:S05]  /*13bf0*/  IMAD.IADD R7, R12, 0x1, -R7 ;  /* 0x000000010c077824 */ /* 0x000fca00078e0a07 */
[----:B------:R-:W-:-:S04]  /*13c00*/  SHF.L.U32 R7, R7, 0x1f, RZ ;  /* 0x0000001f07077819 */ /* 0x000fc800000006ff */
[----:B------:R-:W2:Y:S02]  /*13c10*/  SYNCS.PHASECHK.TRANS64.TRYWAIT P0, [R10+URZ+0x28820], R7 ;  /* 0x028820070a0075a7 */ /* 0x000ea4000800017f */
[----:B-12---:R-:W-:Y:S05]  /*13c20*/  @!P0 BRA `(.L_x_6714) ;  /* 0x0000003000a48947 */ /* 0x006fea0003800000 */
.L_x_6782:
[----:B------:R-:W-:Y:S05]  /*13c30*/  BSYNC B0 ;  /* 0x0000000000007941 */ /* 0x000fea0003800000 */
.L_x_6713:
        /* <DEDUP_REMOVED lines=44> */
.L_x_6721:
[----:B0-----:R-:W0:Y:S01]  /*13f00*/  S2R R3, SR_CgaCtaId ;  /* 0x0000000000037919 */ /* 0x001e220000008800 */
[----:B------:R-:W-:-:S04]  /*13f10*/  MOV R2, 0x400 ;  /* 0x0000040000027802 */ /* 0x000fc80000000f00 */
[----:B0-----:R-:W-:Y:S02]  /*13f20*/  LEA R2, R3, R2, 0x18 ;  /* 0x0000000203027211 */ /* 0x001fe400078ec0ff */
[----:B------:R-:W-:-:S03]  /*13f30*/  SHF.L.U32 R3, R14, 0x1f, RZ ;  /* 0x0000001f0e037819 */ /* 0x000fc600000006ff */
[----:B------:R-:W-:-:S04]  /*13f40*/  IMAD R2, R12, 0x8, R2 ;  /* 0x000000080c027824 */ /* 0x000fc800078e0202 */
[----:B------:R-:W0:Y:S02]  /*13f50*/  SYNCS.PHASECHK.TRANS64.TRYWAIT P0, [R2+URZ+0x28840], R3 ;  /* 0x02884003020075a7 */ /* 0x000e24000800017f */
[----:B0-----:R-:W-:Y:S05]  /*13f60*/  @!P0 BRA `(.L_x_6722) ;  /* 0x0000002c00f48947 */ /* 0x001fea0003800000 */
.L_x_6783:
        /* <DEDUP_REMOVED lines=11> */
.L_x_6723:
        /* <DEDUP_REMOVED lines=21> */
[----:B------:R-:W-:Y:S02]  /*14170*/  ULEA UR11, UR11, UR9, 0x7 ;  /* 0x000000090b0b7291 */ /* 0x000fe4000f8e383f */
        /* <DEDUP_REMOVED lines=11> */
.L_x_6784:
        /* <DEDUP_REMOVED lines=13> */
.L_x_6725:
        /* <DEDUP_REMOVED lines=22> */
[----:B------:R-:W-:Y:S02]  /*14460*/  ULEA UR11, UR11, UR5, 0x7 ;  /* 0x000000050b0b7291 */ /* 0x000fe4000f8e383f */
[----:B------:R-:W-:Y:S02]  /*14470*/  UIADD3.X UR5, URZ, UR39, URZ, UP0, !UPT ;  /* 0x000000273f057290 */ /* 0x000fe400087fe43f */
[----:B------:R-:W-:Y:S02]  /*14480*/  UIADD3 UR8, UR14, 0x400, URZ ;  /* 0x000004000e087890 */ /* 0x000fe4000fffe03f */
[----:B------:R-:W-:-:S07]  /*14490*/  UIADD3 UR14, UR14, 0x4400, URZ ;  /* 0x000044000e0e7890 */ /* 0x000fce000fffe03f */
[----:B------:R0:W-:Y:S02]  /*144a0*/  UTMALDG.4D [UR8], [UR4], desc[UR6] ;  /* 0x00000608040075b4 */ /* 0x0001e40008019000 */
[----:B0-----:R-:W-:Y:S01]  /*144b0*/  UMOV UR8, UR14 ;  /* 0x0000000e00087c82 */ /* 0x001fe20008000000 */
[----:B------:R-:W-:Y:S02]  /*144c0*/  UMOV UR10, UR15 ;  /* 0x0000000f000a7c82 */ /* 0x000fe40008000000 */
[----:B------:R0:W-:Y:S02]  /*144d0*/  UTMALDG.4D [UR8], [UR4], desc[UR6] ;  /* 0x00000608040075b4 */ /* 0x0001e40008019000 */
[----:B0-----:R-:W-:Y:S01]  /*144e0*/  NOP ;  /* 0x0000000000007918 */ /* 0x001fe20000000000 */
.L_x_6720:
[----:B------:R-:W-:Y:S05]  /*144f0*/  BSYNC B2 ;  /* 0x0000000000027941 */ /* 0x000fea0003800000 */
.L_x_6719:
[----:B------:R-:W2:Y:S04]  /*14500*/  LDL R2, [R1+0x14] ;  /* 0x0000140001027983 */ /* 0x000ea80000100800 */
[----:B------:R0:W-:Y:S04]  /*14510*/  STL [R1], R12 ;  /* 0x0000000c01007387 */ /* 0x0001e80000100800 */
[----:B------:R0:W-:Y:S02]  /*14520*/  STL [R1+0x8], R14 ;  /* 0x0000080e01007387 */ /* 0x0001e40000100800 */
[----:B0-2---:R-:W-:-:S07]  /*14530*/  VIADD R7, R2, 0xfffffffd ;  /* 0xfffffffd02077836 */ /* 0x005fce0000000000 */
.L_x_6718:
[----:B------:R-:W-:Y:S05]  /*14540*/  BSYNC B1 ;  /* 0x0000000000017941 */ /* 0x000fea0003800000 */
.L_x_6717:
[----:B------:R-:W2:Y:S01]  /*14550*/  LDL.LU R2, [R1+0x14] ;  /* 0x0000140001027983 */ /* 0x000ea20000300800 */
[----:B------:R-:W-:Y:S01]  /*14560*/  VIADD R13, R13, 0xfffffffe ;  /* 0xfffffffe0d0d7836 */ /* 0x000fe20000000000 */
[----:B--2---:R-:W-:-:S04]  /*14570*/  LOP3.LUT R2, RZ, R2, RZ, 0x33, !PT ;  /* 0x00000002ff027212 */ /* 0x004fc800078e33ff */
[----:B------:R-:W-:-:S13]  /*14580*/  ISETP.NE.AND P0, PT, R13, R2, PT ;  /* 0x000000020d00720c */ /* 0x000fda0003f05270 */
[----:B------:R-:W-:Y:S05]  /*14590*/  @!P0 BRA `(.L_x_6716) ;  /* 0x0000000c00d88947 */ /* 0x000fea0003800000 */
[----:B------:R-:W-:-:S07]  /*145a0*/  IMAD.MOV.U32 R10, RZ, RZ, R6 ;  /* 0x000000ffff0a7224 */ /* 0x000fce00078e0006 */
.L_x_6740:
        /* <DEDUP_REMOVED lines=32> */
.L_x_6728:
[----:B------:R-:W1:Y:S01]  /*147b0*/  S2R R3, SR_CgaCtaId ;  /* 0x0000000000037919 */ /* 0x000e620000008800 */
[----:B------:R-:W-:-:S04]  /*147c0*/  MOV R2, 0x400 ;  /* 0x0000040000027802 */ /* 0x000fc80000000f00 */
[----:B-1----:R-:W-:Y:S02]  /*147d0*/  LEA R2, R3, R2, 0x18 ;  /* 0x0000000203027211 */ /* 0x002fe400078ec0ff */
[----:B------:R-:W-:-:S03]  /*147e0*/  SHF.L.U32 R3, R9, 0x1f, RZ ;  /* 0x0000001f09037819 */ /* 0x000fc600000006ff */
[----:B------:R-:W-:-:S04]  /*147f0*/  IMAD R2, R8, 0x8, R2 ;  /* 0x0000000808027824 */ /* 0x000fc800078e0202 */
[----:B------:R-:W1:Y:S02]  /*14800*/  SYNCS.PHASECHK.TRANS64.TRYWAIT P0, [R2+URZ+0x28840], R3 ;  /* 0x02884003020075a7 */ /* 0x000e64000800017f */
[----:B-1----:R-:W-:Y:S05]  /*14810*/  @!P0 BRA `(.L_x_6729) ;  /* 0x0000002400f08947 */ /* 0x002fea0003800000 */
.L_x_6785:
        /* <DEDUP_REMOVED lines=11> */
.L_x_6730:
        /* <DEDUP_REMOVED lines=33> */
.L_x_6786:
        /* <DEDUP_REMOVED lines=8> */
.L_x_6732:
        /* <DEDUP_REMOVED lines=14> */
[----:B------:R-:W-:Y:S02]  /*14c40*/  IMAD.MOV.U32 R5, RZ, RZ, R12 ;  /* 0x000000ffff057224 */ /* 0x000fe400078e000c */
[----:B------:R-:W-:Y:S02]  /*14c50*/  IMAD.MOV.U32 R6, RZ, RZ, R10 ;  /* 0x000000ffff067224 */ /* 0x000fe400078e000a */
        /* <DEDUP_REMOVED lines=13> */
.L_x_6727:
[----:B------:R-:W-:Y:S05]  /*14d30*/  BSYNC B1 ;  /* 0x0000000000017941 */ /* 0x000fea0003800000 */
.L_x_6726:
        /* <DEDUP_REMOVED lines=32> */
.L_x_6735:
[----:B------:R-:W2:Y:S01]  /*14f40*/  S2R R3, SR_CgaCtaId ;  /* 0x0000000000037919 */ /* 0x000ea20000008800 */
[----:B------:R-:W-:-:S04]  /*14f50*/  MOV R2, 0x400 ;  /* 0x0000040000027802 */ /* 0x000fc80000000f00 */
[----:B--2---:R-:W-:Y:S02]  /*14f60*/  LEA R2, R3, R2, 0x18 ;  /* 0x0000000203027211 */ /* 0x004fe400078ec0ff */
[----:B------:R-:W-:-:S03]  /*14f70*/  SHF.L.U32 R3, R14, 0x1f, RZ ;  /* 0x0000001f0e037819 */ /* 0x000fc600000006ff */
[----:B------:R-:W-:-:S04]  /*14f80*/  IMAD R2, R15, 0x8, R2 ;  /* 0x000000080f027824 */ /* 0x000fc800078e0202 */
[----:B------:R-:W2:Y:S02]  /*14f90*/  SYNCS.PHASECHK.TRANS64.TRYWAIT P0, [R2+URZ+0x28840], R3 ;  /* 0x02884003020075a7 */ /* 0x000ea4000800017f */
[----:B--2---:R-:W-:Y:S05]  /*14fa0*/  @!P0 BRA `(.L_x_6736) ;  /* 0x0000002000348947 */ /* 0x004fea0003800000 */
.L_x_6787:
        /* <DEDUP_REMOVED lines=11> */
.L_x_6737:
        /* <DEDUP_REMOVED lines=33> */
.L_x_6788:
        /* <DEDUP_REMOVED lines=8> */
.L_x_6739:
        /* <DEDUP_REMOVED lines=18> */
[----:B------:R-:W-:Y:S02]  /*15410*/  IMAD.MOV.U32 R5, RZ, RZ, R12 ;  /* 0x000000ffff057224 */ /* 0x000fe400078e000c */
[----:B------:R-:W-:Y:S01]  /*15420*/  IMAD.MOV.U32 R6, RZ, RZ, R10 ;  /* 0x000000ffff067224 */ /* 0x000fe200078e000a */
[----:B--2---:R-:W-:-:S13]  /*15430*/  R2UR UR5, R3 ;  /* 0x00000000030572ca */ /* 0x004fda00000e0000 */
[----:B------:R-:W-:Y:S02]  /*15440*/  ULEA UR11, UR11, UR5, 0x7 ;  /* 0x000000050b0b7291 */ /* 0x000fe4000f8e383f */
[----:B------:R-:W-:-:S09]  /*15450*/  UIADD3.X UR5, URZ, UR39, URZ, UP0, !UPT ;  /* 0x000000273f057290 */ /* 0x000fd200087fe43f */
[----:B------:R0:W-:Y:S02]  /*15460*/  UTMALDG.4D [UR8], [UR4], desc[UR6] ;  /* 0x00000608040075b4 */ /* 0x0001e40008019000 */
[----:B0-----:R-:W-:Y:S01]  /*15470*/  UMOV UR8, UR14 ;  /* 0x0000000e00087c82 */ /* 0x001fe20008000000 */
[----:B------:R-:W-:Y:S02]  /*15480*/  UMOV UR10, UR15 ;  /* 0x0000000f000a7c82 */ /* 0x000fe40008000000 */
[----:B------:R1:W-:Y:S02]  /*15490*/  UTMALDG.4D [UR8], [UR4], desc[UR6] ;  /* 0x00000608040075b4 */ /* 0x0003e40008019000 */
[----:B-1----:R-:W-:Y:S01]  /*154a0*/  NOP ;  /* 0x0000000000007918 */ /* 0x002fe20000000000 */
.L_x_6734:
[----:B------:R-:W-:Y:S05]  /*154b0*/  BSYNC B1 ;  /* 0x0000000000017941 */ /* 0x000fea0003800000 */
.L_x_6733:
[----:B------:R-:W2:Y:S01]  /*154c0*/  LDL R2, [R1+0x10] ;  /* 0x0000100001027983 */ /* 0x000ea20000100800 */
[----:B------:R-:W-:Y:S01]  /*154d0*/  VIADD R7, R7, 0xfffffffe ;  /* 0xfffffffe07077836 */ /* 0x000fe20000000000 */
[----:B--2---:R-:W-:-:S13]  /*154e0*/  ISETP.GT.AND P0, PT, R13, R2, PT ;  /* 0x000000020d00720c */ /* 0x004fda0003f04270 */
[----:B------:R-:W-:Y:S05]  /*154f0*/  @P0 BRA `(.L_x_6740) ;  /* 0xfffffff0002c0947 */ /* 0x000fea000383ffff */
.L_x_6716:
[----:B------:R-:W-:Y:S05]  /*15500*/  BSYNC B0 ;  /* 0x0000000000007941 */ /* 0x000fea0003800000 */
.L_x_6715:
        /* <DEDUP_REMOVED lines=17> */
.L_x_6742:
[----:B------:R-:W-:Y:S05]  /*15620*/  BSYNC B0 ;  /* 0x0000000000007941 */ /* 0x000fea0003800000 */
.L_x_6741:
        /* <DEDUP_REMOVED lines=11> */
.L_x_6789:
        /* <DEDUP_REMOVED lines=11> */
.L_x_6746:
        /* <DEDUP_REMOVED lines=20> */
[----:B------:R-:W-:-:S03]  /*158d0*/  UIADD3 UR14, UR6, 0x4400, URZ ;  /* 0x00004400060e7890 */ /* 0x000fc6000fffe03f */
[----:B------:R-:W-:-:S04]  /*158e0*/  UMOV UR6, 0x0 ;  /* 0x0000000000067882 */ /* 0x000fc80000000000 */
[----:B------:R1:W-:Y:S02]  /*158f0*/  UTMALDG.4D [UR8], [UR4], desc[UR6] ;  /* 0x00000608040075b4 */ /* 0x0003e40008019000 */
[----:B-1----:R-:W-:Y:S01]  /*15900*/  UMOV UR8, UR14 ;  /* 0x0000000e00087c82 */ /* 0x002fe20008000000 */
[----:B------:R-:W-:Y:S02]  /*15910*/  UMOV UR10, UR15 ;  /* 0x0000000f000a7c82 */ /* 0x000fe40008000000 */
[----:B------:R1:W-:Y:S02]  /*15920*/  UTMALDG.4D [UR8], [UR4], desc[UR6] ;  /* 0x00000608040075b4 */ /* 0x0003e40008019000 */
[----:B-1----:R-:W-:Y:S01]  /*15930*/  NOP ;  /* 0x0000000000007918 */ /* 0x002fe20000000000 */
.L_x_6744:
[----:B------:R-:W-:Y:S05]  /*15940*/  BSYNC B0 ;  /* 0x0000000000007941 */ /* 0x000fea0003800000 */
.L_x_6743:
        /* <DEDUP_REMOVED lines=9> */
.L_x_6701:
[----:B------:R-:W-:Y:S05]  /*159e0*/  BSYNC B6 ;  /* 0x0000000000067941 */ /* 0x000fea0003800000 */
.L_x_6699:
[----:B------:R-:W-:-:S03]  /*159f0*/  UMOV UR4, 0xffffffff ;  /* 0xffffffff00047882 */ /* 0x000fc60000000000 */
[----:B------:R-:W-:Y:S05]  /*15a00*/  BRA.DIV UR4, `(.L_x_6747) ;  /* 0x0000001604d87947 */ /* 0x000fea000b800000 */
[----:B------:R2:W3:Y:S04]  /*15a10*/  SHFL.IDX PT, R4, R16, RZ, 0x1f ;  /* 0x00001fff10047589 */ /* 0x0004e800000e0000 */
[----:B------:R2:W4:Y:S02]  /*15a20*/  SHFL.IDX PT, R7, R16, 0x1, 0x1f ;  /* 0x00201f0010077f89 */ /* 0x00052400000e0000 */
.L_x_6793:
        /* <DEDUP_REMOVED lines=10> */
[----:B------:R-:W1:Y:S02]  /*15ad0*/  LDC.64 R2, c[0x0][0xc58] ;  /* 0x00031600ff027b82 */ /* 0x000e640000000a00 */
[----:B-1----:R-:W-:-:S05]  /*15ae0*/  IMAD.WIDE R2, R5, 0x4, R2 ;  /* 0x0000000405027825 */ /* 0x002fca00078e0202 */
[----:B------:R1:W5:Y:S02]  /*15af0*/  LDG.E R17, desc[UR48][R2.64] ;  /* 0x0000003002117981 */ /* 0x000364000c1e1900 */
.L_x_6749:
[----:B------:R-:W-:Y:S05]  /*15b00*/  BSYNC B0 ;  /* 0x0000000000007941 */ /* 0x000fea0003800000 */
.L_x_6748:
        /* <DEDUP_REMOVED lines=23> */
.L_x_6801:
[----:B------:R-:W-:Y:S02]  /*15c80*/  ULDC UR4, c[0x0][0xc10] ;  /* 0x0003040000047ab9 */ /* 0x000fe40000000800 */
[----:B------:R-:W-:-:S04]  /*15c90*/  IMAD.U32 R5, RZ, RZ, UR4 ;  /* 0x00000004ff057e24 */ /* 0x000fc8000f8e00ff */
[----:B-1----:R-:W-:-:S04]  /*15ca0*/  IMAD R14, R14, R5, RZ ;  /* 0x000000050e0e7224 */ /* 0x002fc800078e02ff */
[----:B----4-:R-:W-:-:S05]  /*15cb0*/  IMAD.IADD R7, R7, 0x1, R14 ;  /* 0x0000000107077824 */ /* 0x010fca00078e020e */
[----:B---3--:R-:W-:-:S13]  /*15cc0*/  ISETP.GT.AND P0, PT, R7, R4, PT ;  /* 0x000000040700720c */ /* 0x008fda0003f04270 */
[----:B------:R-:W-:Y:S05]  /*15cd0*/  @P0 BRA `(.L_x_6751) ;  /* 0x0000000000b40947 */ /* 0x000fea0003800000 */
[----:B------:R-:W1:Y:S02]  /*15ce0*/  LDC R0, c[0x0][0xc14] ;  /* 0x00030500ff007b82 */ /* 0x000e640000000800 */
.L_x_6756:
        /* <DEDUP_REMOVED lines=14> */
.L_x_6754:
[----:B------:R-:W-:Y:S05]  /*15dd0*/  BSYNC B0 ;  /* 0x0000000000007941 */ /* 0x000fea0003800000 */
.L_x_6753:
        /* <DEDUP_REMOVED lines=23> */
.L_x_6809:
[----:B------:R-:W-:Y:S02]  /*15f50*/  ULDC UR4, c[0x0][0xc10] ;  /* 0x0003040000047ab9 */ /* 0x000fe40000000800 */
[----:B------:R-:W-:-:S04]  /*15f60*/  IMAD.U32 R5, RZ, RZ, UR4 ;  /* 0x00000004ff057e24 */ /* 0x000fc8000f8e00ff */
[----:B-1----:R-:W-:-:S04]  /*15f70*/  IMAD R14, R14, R5, RZ ;  /* 0x000000050e0e7224 */ /* 0x002fc800078e02ff */
[----:B------:R-:W-:-:S05]  /*15f80*/  IMAD.IADD R7, R14, 0x1, R7 ;  /* 0x000000010e077824 */ /* 0x000fca00078e0207 */
[----:B------:R-:W-:-:S13]  /*15f90*/  ISETP.GT.AND P0, PT, R7, R4, PT ;  /* 0x000000040700720c */ /* 0x000fda0003f04270 */
[----:B------:R-:W-:Y:S05]  /*15fa0*/  @!P0 BRA `(.L_x_6756) ;  /* 0xfffffffc00508947 */ /* 0x000fea000383ffff */
.L_x_6751:
[----:B--2---:R-:W-:Y:S01]  /*15fb0*/  IMAD.IADD R16, R7, 0x1, -R14 ;  /* 0x0000000107107824 */ /* 0x004fe200078e0a0e */
[----:B------:R-:W-:-:S03]  /*15fc0*/  UMOV UR4, 0xffffffff ;  /* 0xffffffff00047882 */ /* 0x000fc60000000000 */
[----:B------:R-:W-:-:S05]  /*15fd0*/  IMAD R3, R2, R5, R16 ;  /* 0x0000000502037224 */ /* 0x000fca00078e0210 */
[----:B------:R-:W-:Y:S01]  /*15fe0*/  ISETP.GT.AND P6, PT, R3, R4, PT ;  /* 0x000000040300720c */ /* 0x000fe20003fc4270 */
[----:B------:R-:W-:-:S12]  /*15ff0*/  BRA.DIV UR4, `(.L_x_6757) ;  /* 0x0000001a04487947 */ /* 0x000fd8000b800000 */
[----:B------:R-:W-:-:S04]  /*16000*/  VOTE.ANY R3, PT, !P6 ;  /* 0x0000000000037806 */ /* 0x000fc800070e0100 */
[----:B------:R-:W1:Y:S02]  /*16010*/  POPC R6, R3 ;  /* 0x0000000300067309 */ /* 0x000e640000000000 */
[----:B-1----:R1:W2:Y:S02]  /*16020*/  SHFL.IDX PT, R17, R17, R6, 0x1f ;  /* 0x00001f0611117589 */ /* 0x0022a400000e0000 */
.L_x_6813:
[----:B------:R-:W-:Y:S01]  /*16030*/  ISETP.NE.AND P0, PT, R3, RZ, PT ;  /* 0x000000ff0300720c */ /* 0x000fe20003f05270 */
[----:B------:R-:W-:-:S12]  /*16040*/  IMAD.MOV.U32 R7, RZ, RZ, RZ ;  /* 0x000000ffff077224 */ /* 0x000fd800078e00ff */
[----:B------:R-:W-:Y:S05]  /*16050*/  @!P0 BRA `(.L_x_6758) ;  /* 0x0000000000108947 */ /* 0x000fea0003800000 */
[----:B------:R-:W-:Y:S01]  /*16060*/  UMOV UR4, 0xffffffff ;  /* 0xffffffff00047882 */ /* 0x000fe20000000000 */
[----:B------:R-:W-:Y:S02]  /*16070*/  VIADD R12, R6, 0xffffffff ;  /* 0xffffffff060c7836 */ /* 0x000fe40000000000 */
[----:B------:R-:W-:Y:S05]  /*16080*/  BRA.DIV UR4, `(.L_x_6759) ;  /* 0x0000001a046c7947 */ /* 0x000fea000b800000 */
[----:B------:R3:W4:Y:S02]  /*16090*/  SHFL.IDX PT, R7, R2, R12, 0x1f ;  /* 0x00001f0c02077589 */ /* 0x00072400000e0000 */
.L_x_6758:
[----:B0--3--:R-:W0:Y:S01]  /*160a0*/  LDC.64 R2, c[0x0][0xc68] ;  /* 0x00031a00ff027b82 */ /* 0x009e220000000a00 */
[----:B------:R-:W-:-:S04]  /*160b0*/  IMAD.IADD R19, R6, 0x1, R19 ;  /* 0x0000000106137824 */ /* 0x000fc800078e0213 */
        /* <DEDUP_REMOVED lines=65> */
.L_x_6752:
[----:B------:R-:W-:Y:S01]  /*164d0*/  UMOV UR4, URZ ;  /* 0x0000003f00047c82 */ /* 0x000fe20008000000 */
[----:B------:R-:W-:Y:S01]  /*164e0*/  UMOV UR5, URZ ;  /* 0x0000003f00057c82 */ /* 0x000fe20008000000 */
[----:B------:R-:W-:Y:S01]  /*164f0*/  ULDC UR6, c[0x0][0xc14] ;  /* 0x0003050000067ab9 */ /* 0x000fe20000000800 */
[----:B--2---:R-:W-:Y:S02]  /*16500*/  IMAD.MOV.U32 R16, RZ, RZ, R4 ;  /* 0x000000ffff107224 */ /* 0x004fe400078e0004 */
[----:B------:R-:W-:Y:S02]  /*16510*/  IMAD.U32 R17, RZ, RZ, UR4 ;  /* 0x00000004ff117e24 */ /* 0x000fe4000f8e00ff */
[----:B------:R-:W-:Y:S02]  /*16520*/  IMAD.U32 R18, RZ, RZ, UR5 ;  /* 0x00000005ff127e24 */ /* 0x000fe4000f8e00ff */
[----:B------:R-:W-:-:S07]  /*16530*/  IMAD.U32 R19, RZ, RZ, UR6 ;  /* 0x00000006ff137e24 */ /* 0x000fce000f8e00ff */
.L_x_6760:
        /* <DEDUP_REMOVED lines=12> */
.L_x_6687:
        /* <DEDUP_REMOVED lines=12> */
.L_x_6816:
[----:B------:R-:W-:Y:S05]  /*166c0*/  BSYNC B0 ;  /* 0x0000000000007941 */ /* 0x000fea0003800000 */
.L_x_6762:
[----:B------:R-:W-:-:S03]  /*166d0*/  UMOV UR4, 0xffffffff ;  /* 0xffffffff00047882 */ /* 0x000fc60000000000 */
[----:B------:R-:W-:Y:S05]  /*166e0*/  BRA.DIV UR4, `(.L_x_6764) ;  /* 0x0000001604107947 */ /* 0x000fea000b800000 */
[----:B------:R-:W2:Y:S02]  /*166f0*/  S2R R2, SR_TID.X ;  /* 0x0000000000027919 */ /* 0x000ea40000002100 */
[----:B--2---:R-:W-:-:S04]  /*16700*/  SHF.R.U32.HI R2, RZ, 0x5, R2 ;  /* 0x00000005ff027819 */ /* 0x004fc80000011602 */
[----:B------:R-:W-:-:S05]  /*16710*/  LOP3.LUT R2, R2, 0x3, RZ, 0xc0, !PT ;  /* 0x0000000302027812 */ /* 0x000fca00078ec0ff */
[----:B------:R2:W3:Y:S02]  /*16720*/  SHFL.IDX PT, R14, R2, RZ, 0x1f ;  /* 0x00001fff020e7589 */ /* 0x0004e400000e0000 */
.L_x_6819:
[----:B---3--:R-:W-:Y:S01]  /*16730*/  ISETP.NE.AND P0, PT, R14, RZ, PT ;  /* 0x000000ff0e00720c */ /* 0x008fe20003f05270 */
[----:B------:R-:W-:-:S12]  /*16740*/  BSSY B0, `(.L_x_6765) ;  /* 0x0000027000007945 */ /* 0x000fd80003800000 */
[----:B------:R-:W-:Y:S05]  /*16750*/  @P0 BRA `(.L_x_6766) ;  /* 0x0000000000940947 */ /* 0x000fea0003800000 */
[----:B------:R-:W-:-:S03]  /*16760*/  UMOV UR4, 0xffffffff ;  /* 0xffffffff00047882 */ /* 0x000fc60000000000 */
[----:B------:R-:W-:Y:S05]  /*16770*/  BRA.DIV UR4, `(.L_x_6767) ;  /* 0x0000001604207947 */ /* 0x000fea000b800000 */
[----:B------:R-:W-:-:S13]  /*16780*/  ELECT P6, URZ, PT ;  /* 0x00000000003f782f */ /* 0x000fda00038c0000 */
.L_x_6822:
[----:B------:R-:W-:Y:S05]  /*16790*/  @!P6 BRA `(.L_x_6766) ;  /* 0x000000000084e947 */ /* 0x000fea0003800000 */
[----:B------:R-:W-:-:S06]  /*167a0*/  ULOP3.LUT UR4, UR36, 0x2, URZ, 0xfc, !UPT ;  /* 0x0000000224047892 */ /* 0x000fcc000f8efc3f */
[----:B--2---:R-:W-:-:S05]  /*167b0*/  IMAD.U32 R2, RZ, RZ, UR4 ;  /* 0x00000004ff027e24 */ /* 0x004fca000f8e00ff */
[----:B------:R-:W-:-:S13]  /*167c0*/  ISETP.NE.AND P2, PT, R2, 0x3, PT ;  /* 0x000000030200780c */ /* 0x000fda0003f45270 */
[----:B------:R-:W-:Y:S05]  /*167d0*/  @!P2 BRA `(.L_x_6768) ;  /* 0x000000000004a947 */ /* 0x000fea0003800000 */
[----:B------:R-:W-:Y:S01]  /*167e0*/  BPT.TRAP 0x1 ;  /* 0x000000040000795c */ /* 0x000fe20000300000 */
.L_x_6768:
        /* <DEDUP_REMOVED lines=14> */
.L_x_6823:
[----:B------:R-:W2:Y:S02]  /*168d0*/  SYNCS.PHASECHK.TRANS64.TRYWAIT P0, [R7+URZ], R2 ;  /* 0x00000002070075a7 */ /* 0x000ea4000800017f */
[----:B--2---:R-:W-:Y:S05]  /*168e0*/  @!P0 BRA `(.L_x_6770) ;  /* 0x0000001000f88947 */ /* 0x004fea0003800000 */
.L_x_6824:
[----:B------:R-:W-:Y:S05]  /*168f0*/  @!P2 BRA `(.L_x_6771) ;  /* 0x000000000004a947 */ /* 0x000fea0003800000 */
[----:B------:R-:W-:Y:S01]  /*16900*/  BPT.TRAP 0x1 ;  /* 0x000000040000795c */ /* 0x000fe20000300000 */
.L_x_6771:
[----:B------:R-:W3:Y:S01]  /*16910*/  LDL.LU R4, [R1] ;  /* 0x0000000001047983 */ /* 0x000ee20000300800 */
[----:B------:R-:W-:-:S04]  /*16920*/  VIADD R0, R0, 0x28860 ;  /* 0x0002886000007836 */ /* 0x000fc80000000000 */
[----:B---3--:R-:W-:-:S04]  /*16930*/  IMAD R4, R4, 0x8, R0 ;  /* 0x0000000804047824 */ /* 0x008fc800078e0200 */
[----:B------:R-:W3:Y:S02]  /*16940*/  SYNCS.PHASECHK.TRANS64.TRYWAIT P0, [R4+URZ], R5 ;  /* 0x00000005040075a7 */ /* 0x000ee4000800017f */
[----:B---3--:R-:W-:Y:S05]  /*16950*/  @!P0 BRA `(.L_x_6772) ;  /* 0x0000001000f08947 */ /* 0x008fea0003800000 */
.L_x_6825:
[----:B------:R-:W-:-:S07]  /*16960*/  IMAD R3, R3, 0x8, R0 ;  /* 0x0000000803037824 */ /* 0x000fce00078e0200 */
.L_x_6773:
[----:B----4-:R4:W0:Y:S02]  /*16970*/  SYNCS.PHASECHK.TRANS64.TRYWAIT P0, [R3+URZ], R2 ;  /* 0x00000002030075a7 */ /* 0x010824000800017f */
[----:B0-----:R-:W-:Y:S05]  /*16980*/  @!P0 NANOSLEEP.SYNCS 0x989680 ;  /* 0x009896800000895d */ /* 0x001fea0003900000 */
[----:B------:R-:W0:Y:S02]  /*16990*/  @!P0 SYNCS.PHASECHK.TRANS64 P0, [R3+URZ], R2 ;  /* 0x00000002030085a7 */ /* 0x000e24000800007f */
[----:B0-----:R-:W-:Y:S05]  /*169a0*/  @!P0 BRA `(.L_x_6773) ;  /* 0xfffffffc00f08947 */ /* 0x001fea000383ffff */
.L_x_6766:
[----:B------:R-:W-:Y:S05]  /*169b0*/  BSYNC B0 ;  /* 0x0000000000007941 */ /* 0x000fea0003800000 */
.L_x_6765:
[----:B------:R-:W-:Y:S05]  /*169c0*/  EXIT ;  /* 0x000000000000794d */ /* 0x000fea0003800000 */
.L_x_6591:
[----:B0-----:R-:W-:-:S04]  /*169d0*/  IMAD.U32 R3, RZ, RZ, UR41 ;  /* 0x00000029ff037e24 */ /* 0x001fc8000f8e00ff */
[----:B------:R0:W1:Y:S03]  /*169e0*/  SYNCS.PHASECHK.TRANS64.TRYWAIT P1, [R3+URZ+0x28800], R0 ;  /* 0x02880000030075a7 */ /* 0x000066000802017f */
[----:B-1----:R-:W-:Y:S05]  /*169f0*/  @!P1 NANOSLEEP.SYNCS 0x989680 ;  /* 0x009896800000995d */ /* 0x002fea0003900000 */
[----:B------:R-:W1:Y:S02]  /*16a00*/  @!P1 SYNCS.PHASECHK.TRANS64 P1, [R3+URZ+0x28800], R0 ;  /* 0x02880000030095a7 */ /* 0x000e64000802007f */
[----:B-1----:R-:W-:Y:S05]  /*16a10*/  @!P1 BRA `(.L_x_6591) ;  /* 0xfffffffc00ec9947 */ /* 0x002fea000383ffff */
[----:B------:R-:W-:Y:S05]  /*16a20*/  BRA `(.L_x_6774) ;  /* 0xfffffeb000007947 */ /* 0x000fea000383ffff */
.L_x_6595:
[----:B-1----:R1:W2:Y:S02]  /*16a30*/  SYNCS.PHASECHK.TRANS64.TRYWAIT P2, [R7+URZ+0x28830], R0 ;  /* 0x02883000070075a7 */ /* 0x0022a4000804017f */
[----:B--2---:R-:W-:Y:S05]  /*16a40*/  @!P2 NANOSLEEP.SYNCS 0x989680 ;  /* 0x009896800000a95d */ /* 0x004fea0003900000 */
[----:B------:R-:W2:Y:S02]  /*16a50*/  @!P2 SYNCS.PHASECHK.TRANS64 P2, [R7+URZ+0x28830], R0 ;  /* 0x028830000700a5a7 */ /* 0x000ea4000804007f */
[----:B--2---:R-:W-:Y:S05]  /*16a60*/  @!P2 BRA `(.L_x_6595) ;  /* 0xfffffffc00f0a947 */ /* 0x004fea000383ffff */
[----:B------:R-:W-:Y:S05]  /*16a70*/  BRA `(.L_x_6594) ;  /* 0xfffffeb000247947 */ /* 0x000fea000383ffff */
.L_x_6611:
[----:B-1----:R-:W-:-:S04]  /*16a80*/  IMAD.U32 R8, RZ, RZ, UR6 ;  /* 0x00000006ff087e24 */ /* 0x002fc8000f8e00ff */
[----:B------:R1:W2:Y:S03]  /*16a90*/  SYNCS.PHASECHK.TRANS64.TRYWAIT P2, [R8+URZ+0x28830], R7 ;  /* 0x02883007080075a7 */ /* 0x0002a6000804017f */
[----:B--2---:R-:W-:Y:S05]  /*16aa0*/  @!P2 NANOSLEEP.SYNCS 0x989680 ;  /* 0x009896800000a95d */ /* 0x004fea0003900000 */
[----:B------:R-:W2:Y:S02]  /*16ab0*/  @!P2 SYNCS.PHASECHK.TRANS64 P2, [R8+URZ+0x28830], R7 ;  /* 0x028830070800a5a7 */ /* 0x000ea4000804007f */
[----:B--2---:R-:W-:Y:S05]  /*16ac0*/  @!P2 BRA `(.L_x_6611) ;  /* 0xfffffffc00eca947 */ /* 0x004fea000383ffff */
[----:B------:R-:W-:Y:S05]  /*16ad0*/  BRA `(.L_x_6608) ;  /* 0xfffffee800987947 */ /* 0x000fea000383ffff */
.L_x_6615:
[----:B-1----:R-:W-:-:S04]  /*16ae0*/  IMAD.U32 R8, RZ, RZ, UR6 ;  /* 0x00000006ff087e24 */ /* 0x002fc8000f8e00ff */
[----:B------:R1:W2:Y:S03]  /*16af0*/  SYNCS.PHASECHK.TRANS64.TRYWAIT P2, [R8+URZ+0x28850], R7 ;  /* 0x02885007080075a7 */ /* 0x0002a6000804017f */
[----:B--2---:R-:W-:Y:S05]  /*16b00*/  @!P2 NANOSLEEP.SYNCS 0x989680 ;  /* 0x009896800000a95d */ /* 0x004fea0003900000 */
[----:B------:R-:W2:Y:S02]  /*16b10*/  @!P2 SYNCS.PHASECHK.TRANS64 P2, [R8+URZ+0x28850], R7 ;  /* 0x028850070800a5a7 */ /* 0x000ea4000804007f */
[----:B--2---:R-:W-:Y:S05]  /*16b20*/  @!P2 BRA `(.L_x_6615) ;  /* 0xfffffffc00eca947 */ /* 0x004fea000383ffff */
[----:B------:R-:W-:Y:S05]  /*16b30*/  BRA `(.L_x_6612) ;  /* 0xfffffeec00607947 */ /* 0x000fea000383ffff */
.L_x_6632:
[----:B-1----:R-:W-:-:S04]  /*16b40*/  IMAD.U32 R6, RZ, RZ, UR6 ;  /* 0x00000006ff067e24 */ /* 0x002fc8000f8e00ff */
[----:B------:R1:W2:Y:S03]  /*16b50*/  SYNCS.PHASECHK.TRANS64.TRYWAIT P2, [R6+URZ+0x28830], R5 ;  /* 0x02883005060075a7 */ /* 0x0002a6000804017f */
[----:B--2---:R-:W-:Y:S05]  /*16b60*/  @!P2 NANOSLEEP.SYNCS 0x989680 ;  /* 0x009896800000a95d */ /* 0x004fea0003900000 */
[----:B------:R-:W2:Y:S02]  /*16b70*/  @!P2 SYNCS.PHASECHK.TRANS64 P2, [R6+URZ+0x28830], R5 ;  /* 0x028830050600a5a7 */ /* 0x000ea4000804007f */
[----:B--2---:R-:W-:Y:S05]  /*16b80*/  @!P2 BRA `(.L_x_6632) ;  /* 0xfffffffc00eca947 */ /* 0x004fea000383ffff */
[----:B------:R-:W-:Y:S05]  /*16b90*/  BRA `(.L_x_6629) ;  /* 0xffffff2400107947 */ /* 0x000fea000383ffff */
.L_x_6636:
[----:B-1----:R-:W-:-:S04]  /*16ba0*/  IMAD.U32 R6, RZ, RZ, UR6 ;  /* 0x00000006ff067e24 */ /* 0x002fc8000f8e00ff */
[----:B------:R1:W2:Y:S03]  /*16bb0*/  SYNCS.PHASECHK.TRANS64.TRYWAIT P2, [R6+URZ+0x28850], R5 ;  /* 0x02885005060075a7 */ /* 0x0002a6000804017f */
[----:B--2---:R-:W-:Y:S05]  /*16bc0*/  @!P2 NANOSLEEP.SYNCS 0x989680 ;  /* 0x009896800000a95d */ /* 0x004fea0003900000 */
[----:B------:R-:W2:Y:S02]  /*16bd0*/  @!P2 SYNCS.PHASECHK.TRANS64 P2, [R6+URZ+0x28850], R5 ;  /* 0x028850050600a5a7 */ /* 0x000ea4000804007f */
[----:B--2---:R-:W-:Y:S05]  /*16be0*/  @!P2 BRA `(.L_x_6636) ;  /* 0xfffffffc00eca947 */ /* 0x004fea000383ffff */
[----:B------:R-:W-:Y:S05]  /*16bf0*/  BRA `(.L_x_6633) ;  /* 0xffffff2400d87947 */ /* 0x000fea000383ffff */
.L_x_6642:
[----:B-1----:R-:W-:-:S04]  /*16c00*/  IMAD.U32 R6, RZ, RZ, UR6 ;  /* 0x00000006ff067e24 */ /* 0x002fc8000f8e00ff */
[----:B------:R1:W2:Y:S03]  /*16c10*/  SYNCS.PHASECHK.TRANS64.TRYWAIT P2, [R6+URZ+0x28830], R5 ;  /* 0x02883005060075a7 */ /* 0x0002a6000804017f */
[----:B--2---:R-:W-:Y:S05]  /*16c20*/  @!P2 NANOSLEEP.SYNCS 0x989680 ;  /* 0x009896800000a95d */ /* 0x004fea0003900000 */
[----:B------:R-:W2:Y:S02]  /*16c30*/  @!P2 SYNCS.PHASECHK.TRANS64 P2, [R6+URZ+0x28830], R5 ;  /* 0x028830050600a5a7 */ /* 0x000ea4000804007f */
[----:B--2---:R-:W-:Y:S05]  /*16c40*/  @!P2 BRA `(.L_x_6642) ;  /* 0xfffffffc00eca947 */ /* 0x004fea000383ffff */
[----:B------:R-:W-:Y:S05]  /*16c50*/  BRA `(.L_x_6639) ;  /* 0xffffff4c00087947 */ /* 0x000fea000383ffff */
.L_x_6646:
[----:B-1----:R-:W-:-:S04]  /*16c60*/  IMAD.U32 R6, RZ, RZ, UR6 ;  /* 0x00000006ff067e24 */ /* 0x002fc8000f8e00ff */
[----:B------:R1:W2:Y:S03]  /*16c70*/  SYNCS.PHASECHK.TRANS64.TRYWAIT P2, [R6+URZ+0x28850], R5 ;  /* 0x02885005060075a7 */ /* 0x0002a6000804017f */
[----:B--2---:R-:W-:Y:S05]  /*16c80*/  @!P2 NANOSLEEP.SYNCS 0x989680 ;  /* 0x009896800000a95d */ /* 0x004fea0003900000 */
[----:B------:R-:W2:Y:S02]  /*16c90*/  @!P2 SYNCS.PHASECHK.TRANS64 P2, [R6+URZ+0x28850], R5 ;  /* 0x028850050600a5a7 */ /* 0x000ea4000804007f */
[----:B--2---:R-:W-:Y:S05]  /*16ca0*/  @!P2 BRA `(.L_x_6646) ;  /* 0xfffffffc00eca947 */ /* 0x004fea000383ffff */
[----:B------:R-:W-:Y:S05]  /*16cb0*/  BRA `(.L_x_6643) ;  /* 0xffffff4c00d07947 */ /* 0x000fea000383ffff */
.L_x_6659:
[----:B-1----:R-:W-:-:S04]  /*16cc0*/  IMAD.U32 R9, RZ, RZ, UR5 ;  /* 0x00000005ff097e24 */ /* 0x002fc8000f8e00ff */
[----:B------:R1:W2:Y:S03]  /*16cd0*/  SYNCS.PHASECHK.TRANS64.TRYWAIT P0, [R9+URZ+0x28850], R0 ;  /* 0x02885000090075a7 */ /* 0x0002a6000800017f */
[----:B--2---:R-:W-:Y:S05]  /*16ce0*/  @!P0 NANOSLEEP.SYNCS 0x989680 ;  /* 0x009896800000895d */ /* 0x004fea0003900000 */
[----:B------:R-:W2:Y:S02]  /*16cf0*/  @!P0 SYNCS.PHASECHK.TRANS64 P0, [R9+URZ+0x28850], R0 ;  /* 0x02885000090085a7 */ /* 0x000ea4000800007f */
[----:B--2---:R-:W-:Y:S05]  /*16d00*/  @!P0 BRA `(.L_x_6659) ;  /* 0xfffffffc00ec8947 */ /* 0x004fea000383ffff */
[----:B------:R-:W-:Y:S05]  /*16d10*/  BRA `(.L_x_6658) ;  /* 0xffffff8000b47947 */ /* 0x000fea000383ffff */
.L_x_6707:
        /* <DEDUP_REMOVED lines=11> */
.L_x_6776:
[----:B------:R-:W-:Y:S05]  /*16dd0*/  BSYNC B0 ;  /* 0x0000000000007941 */ /* 0x000fea0003800000 */
.L_x_6775:
[----:B------:R-:W-:Y:S05]  /*16de0*/  BRA `(.L_x_6777) ;  /* 0xffffffc400d07947 */ /* 0x000fea000383ffff */
.L_x_6708:
[----:B------:R-:W-:Y:S01]  /*16df0*/  BSSY B0, `(.L_x_6778) ;  /* 0x0000006000007945 */ /* 0x000fe20003800000 */
[----:B------:R-:W-:-:S07]  /*16e00*/  IMAD.MOV.U32 R15, RZ, RZ, -0x1 ;  /* 0xffffffffff0f7424 */ /* 0x000fce00078e00ff */
[----:B0-----:R-:W-:Y:S05]  /*16e10*/  WARPSYNC.COLLECTIVE R15, `(.L_x_6779) ;  /* 0x000000000f0c7348 */ /* 0x001fea0003c00000 */
[----:B------:R-:W-:Y:S02]  /*16e20*/  ELECT P6, UR62, PT ;  /* 0x00000000003e782f */ /* 0x000fe400038c0000 */
[----:B------:R-:W-:Y:S01]  /*16e30*/  MOV R14, UR62 ;  /* 0x0000003e000e7c02 */ /* 0x000fe20008000f00 */
[----:B0-----:R-:W-:Y:S10]  /*16e40*/  ENDCOLLECTIVE ;  /* 0x000000000000791b */ /* 0x001ff40003800000 */
.L_x_6779:
[----:B------:R-:W-:Y:S05]  /*16e50*/  BSYNC B0 ;  /* 0x0000000000007941 */ /* 0x000fea0003800000 */
.L_x_6778:
[----:B------:R-:W-:Y:S05]  /*16e60*/  BRA `(.L_x_6780) ;  /* 0xffffffc400c07947 */ /* 0x000fea000383ffff */
.L_x_6711:
[----:B-1----:R1:W2:Y:S02]  /*16e70*/  SYNCS.PHASECHK.TRANS64.TRYWAIT P0, [R9+URZ+0x28840], R10 ;  /* 0x0288400a090075a7 */ /* 0x0022a4000800017f */
[----:B--2---:R-:W-:Y:S05]  /*16e80*/  @!P0 NANOSLEEP.SYNCS 0x989680 ;  /* 0x009896800000895d */ /* 0x004fea0003900000 */
[----:B------:R-:W2:Y:S02]  /*16e90*/  @!P0 SYNCS.PHASECHK.TRANS64 P0, [R9+URZ+0x28840], R10 ;  /* 0x0288400a090085a7 */ /* 0x000ea4000800007f */
[----:B--2---:R-:W-:Y:S05]  /*16ea0*/  @!P0 BRA `(.L_x_6711) ;  /* 0xfffffffc00f08947 */ /* 0x004fea000383ffff */
[----:B------:R-:W-:Y:S05]  /*16eb0*/  BRA `(.L_x_6781) ;  /* 0xffffffc800287947 */ /* 0x000fea000383ffff */
.L_x_6714:
        /* <DEDUP_REMOVED lines=8> */
.L_x_6722:
[----:B0-----:R0:W1:Y:S02]  /*16f40*/  SYNCS.PHASECHK.TRANS64.TRYWAIT P0, [R2+URZ+0x28840], R3 ;  /* 0x02884003020075a7 */ /* 0x001064000800017f */
[----:B-1----:R-:W-:Y:S05]  /*16f50*/  @!P0 NANOSLEEP.SYNCS 0x989680 ;  /* 0x009896800000895d */ /* 0x002fea0003900000 */
[----:B------:R-:W1:Y:S02]  /*16f60*/  @!P0 SYNCS.PHASECHK.TRANS64 P0, [R2+URZ+0x28840], R3 ;  /* 0x02884003020085a7 */ /* 0x000e64000800007f */
[----:B-1----:R-:W-:Y:S05]  /*16f70*/  @!P0 BRA `(.L_x_6722) ;  /* 0xfffffffc00f08947 */ /* 0x002fea000383ffff */
[----:B------:R-:W-:Y:S05]  /*16f80*/  BRA `(.L_x_6783) ;  /* 0xffffffcc00f87947 */ /* 0x000fea000383ffff */
.L_x_6724:
[----:B0-----:R0:W1:Y:S02]  /*16f90*/  SYNCS.PHASECHK.TRANS64.TRYWAIT P0, [R3+URZ+0x60], R2 ;  /* 0x00006002030075a7 */ /* 0x001064000800017f */
[----:B-1----:R-:W-:Y:S05]  /*16fa0*/  @!P0 NANOSLEEP.SYNCS 0x989680 ;  /* 0x009896800000895d */ /* 0x002fea0003900000 */
[----:B------:R-:W1:Y:S02]  /*16fb0*/  @!P0 SYNCS.PHASECHK.TRANS64 P0, [R3+URZ+0x60], R2 ;  /* 0x00006002030085a7 */ /* 0x000e64000800007f */
[----:B-1----:R-:W-:Y:S05]  /*16fc0*/  @!P0 BRA `(.L_x_6724) ;  /* 0xfffffffc00f08947 */ /* 0x002fea000383ffff */
[----:B------:R-:W-:Y:S05]  /*16fd0*/  BRA `(.L_x_6784) ;  /* 0xffffffd000947947 */ /* 0x000fea000383ffff */
.L_x_6729:
[----:B-1----:R1:W2:Y:S02]  /*16fe0*/  SYNCS.PHASECHK.TRANS64.TRYWAIT P0, [R2+URZ+0x28840], R3 ;  /* 0x02884003020075a7 */ /* 0x0022a4000800017f */
[----:B--2---:R-:W-:Y:S05]  /*16ff0*/  @!P0 NANOSLEEP.SYNCS 0x989680 ;  /* 0x009896800000895d */ /* 0x004fea0003900000 */
[----:B------:R-:W2:Y:S02]  /*17000*/  @!P0 SYNCS.PHASECHK.TRANS64 P0, [R2+URZ+0x28840], R3 ;  /* 0x02884003020085a7 */ /* 0x000ea4000800007f */
[----:B--2---:R-:W-:Y:S05]  /*17010*/  @!P0 BRA `(.L_x_6729) ;  /* 0xfffffffc00f08947 */ /* 0x004fea000383ffff */
[----:B------:R-:W-:Y:S05]  /*17020*/  BRA `(.L_x_6785) ;  /* 0xffffffd400fc7947 */ /* 0x000fea000383ffff */
.L_x_6731:
[----:B0-----:R0:W1:Y:S02]  /*17030*/  SYNCS.PHASECHK.TRANS64.TRYWAIT P1, [R2+URZ+0x60], R3 ;  /* 0x00006003020075a7 */ /* 0x001064000802017f */
[----:B-1----:R-:W-:Y:S05]  /*17040*/  @!P1 NANOSLEEP.SYNCS 0x989680 ;  /* 0x009896800000995d */ /* 0x002fea0003900000 */
[----:B------:R-:W1:Y:S02]  /*17050*/  @!P1 SYNCS.PHASECHK.TRANS64 P1, [R2+URZ+0x60], R3 ;  /* 0x00006003020095a7 */ /* 0x000e64000802007f */
[----:B-1----:R-:W-:Y:S05]  /*17060*/  @!P1 BRA `(.L_x_6731) ;  /* 0xfffffffc00f09947 */ /* 0x002fea000383ffff */
[----:B------:R-:W-:Y:S05]  /*17070*/  BRA `(.L_x_6786) ;  /* 0xffffffd800987947 */ /* 0x000fea000383ffff */
.L_x_6736:
[----:B--2---:R2:W3:Y:S02]  /*17080*/  SYNCS.PHASECHK.TRANS64.TRYWAIT P0, [R2+URZ+0x28840], R3 ;  /* 0x02884003020075a7 */ /* 0x0044e4000800017f */
[----:B---3--:R-:W-:Y:S05]  /*17090*/  @!P0 NANOSLEEP.SYNCS 0x989680 ;  /* 0x009896800000895d */ /* 0x008fea0003900000 */
[----:B------:R-:W3:Y:S02]  /*170a0*/  @!P0 SYNCS.PHASECHK.TRANS64 P0, [R2+URZ+0x28840], R3 ;  /* 0x02884003020085a7 */ /* 0x000ee4000800007f */
[----:B---3--:R-:W-:Y:S05]  /*170b0*/  @!P0 BRA `(.L_x_6736) ;  /* 0xfffffffc00f08947 */ /* 0x008fea000383ffff */
[----:B------:R-:W-:Y:S05]  /*170c0*/  BRA `(.L_x_6787) ;  /* 0xffffffdc00b87947 */ /* 0x000fea000383ffff */
.L_x_6738:
[----:B0-----:R0:W1:Y:S02]  /*170d0*/  SYNCS.PHASECHK.TRANS64.TRYWAIT P1, [R2+URZ+0x60], R9 ;  /* 0x00006009020075a7 */ /* 0x001064000802017f */
[----:B-1----:R-:W-:Y:S05]  /*170e0*/  @!P1 NANOSLEEP.SYNCS 0x989680 ;  /* 0x009896800000995d */ /* 0x002fea0003900000 */
[----:B------:R-:W1:Y:S02]  /*170f0*/  @!P1 SYNCS.PHASECHK.TRANS64 P1, [R2+URZ+0x60], R9 ;  /* 0x00006009020095a7 */ /* 0x000e64000802007f */
[----:B-1----:R-:W-:Y:S05]  /*17100*/  @!P1 BRA `(.L_x_6738) ;  /* 0xfffffffc00f09947 */ /* 0x002fea000383ffff */
[----:B------:R-:W-:Y:S05]  /*17110*/  BRA `(.L_x_6788) ;  /* 0xffffffe000547947 */ /* 0x000fea000383ffff */
.L_x_6745:
[----:B-1----:R1:W2:Y:S02]  /*17120*/  SYNCS.PHASECHK.TRANS64.TRYWAIT P0, [R3+URZ+0x28860], R0 ;  /* 0x02886000030075a7 */ /* 0x0022a4000800017f */
[----:B--2---:R-:W-:Y:S05]  /*17130*/  @!P0 NANOSLEEP.SYNCS 0x989680 ;  /* 0x009896800000895d */ /* 0x004fea0003900000 */
[----:B------:R-:W2:Y:S02]  /*17140*/  @!P0 SYNCS.PHASECHK.TRANS64 P0, [R3+URZ+0x28860], R0 ;  /* 0x02886000030085a7 */ /* 0x000ea4000800007f */
[----:B--2---:R-:W-:Y:S05]  /*17150*/  @!P0 BRA `(.L_x_6745) ;  /* 0xfffffffc00f08947 */ /* 0x004fea000383ffff */
[----:B------:R-:W-:Y:S05]  /*17160*/  BRA `(.L_x_6789) ;  /* 0xffffffe4005c7947 */ /* 0x000fea000383ffff */
.L_x_6747:
        /* <DEDUP_REMOVED lines=8> */
.L_x_6791:
[----:B------:R-:W-:Y:S05]  /*171f0*/  BSYNC B0 ;  /* 0x0000000000007941 */ /* 0x000fea0003800000 */
.L_x_6790:
        /* <DEDUP_REMOVED lines=8> */
.L_x_6792:
[----:B------:R-:W-:Y:S01]  /*17280*/  IMAD.MOV.U32 R7, RZ, RZ, R14 ;  /* 0x000000ffff077224 */ /* 0x000fe200078e000e */
[----:B------:R-:W-:Y:S06]  /*17290*/  BRA `(.L_x_6793) ;  /* 0xffffffe400e47947 */ /* 0x000fec000383ffff */
.L_x_6750:
        /* <DEDUP_REMOVED lines=8> */
.L_x_6795:
[----:B------:R-:W-:Y:S05]  /*17320*/  BSYNC B0 ;  /* 0x0000000000007941 */ /* 0x000fea0003800000 */
.L_x_6794:
        /* <DEDUP_REMOVED lines=10> */
.L_x_6796:
        /* <DEDUP_REMOVED lines=8> */
.L_x_6797:
        /* <DEDUP_REMOVED lines=8> */
.L_x_6798:
        /* <DEDUP_REMOVED lines=8> */
.L_x_6799:
        /* <DEDUP_REMOVED lines=8> */
.L_x_6800:
[----:B------:R-:W-:Y:S05]  /*175d0*/  BRA `(.L_x_6801) ;  /* 0xffffffe400a87947 */ /* 0x000fea000383ffff */
.L_x_6755:
[----:B------:R-:W-:Y:S01]  /*175e0*/  BSSY B0, `(.L_x_6802) ;  /* 0x0000008000007945 */ /* 0x000fe20003800000 */
[----:B-----5:R-:W-:Y:S02]  /*175f0*/  IMAD.MOV.U32 R13, RZ, RZ, R17 ;  /* 0x000000ffff0d7224 */ /* 0x020fe400078e0011 */
[----:B------:R-:W-:Y:S02]  /*17600*/  IMAD.MOV.U32 R12, RZ, RZ, 0x1 ;  /* 0x00000001ff0c7424 */ /* 0x000fe400078e00ff */
[----:B------:R-:W-:Y:S02]  /*17610*/  IMAD.MOV.U32 R11, RZ, RZ, RZ ;  /* 0x000000ffff0b7224 */ /* 0x000fe400078e00ff */
[----:B------:R-:W-:-:S07]  /*17620*/  IMAD.MOV.U32 R15, RZ, RZ, -0x1 ;  /* 0xffffffffff0f7424 */ /* 0x000fce00078e00ff */
[----:B0-2---:R-:W-:Y:S05]  /*17630*/  WARPSYNC.COLLECTIVE R15, `(.L_x_6803) ;  /* 0x000000000f087348 */ /* 0x005fea0003c00000 */
[----:B------:R1:W3:Y:S02]  /*17640*/  SHFL.UP P6, R14, R13, R12, R11 ;  /* 0x0400000c0d0e7389 */ /* 0x0002e400000c000b */
[----:B0123--:R-:W-:Y:S01]  /*17650*/  ENDCOLLECTIVE ;  /* 0x000000000000791b */ /* 0x00ffe20003800000 */
.L_x_6803:
[----:B------:R-:W-:Y:S05]  /*17660*/  BSYNC B0 ;  /* 0x0000000000007941 */ /* 0x000fea0003800000 */
.L_x_6802:
        /* <DEDUP_REMOVED lines=10> */
.L_x_6804:
        /* <DEDUP_REMOVED lines=8> */
.L_x_6805:
        /* <DEDUP_REMOVED lines=8> */
.L_x_6806:
        /* <DEDUP_REMOVED lines=8> */
.L_x_6807:
        /* <DEDUP_REMOVED lines=8> */
.L_x_6808:
[----:B------:R-:W-:Y:S05]  /*17910*/  BRA `(.L_x_6809) ;  /* 0xffffffe4008c7947 */ /* 0x000fea000383ffff */
.L_x_6757:
[----:B------:R-:W-:Y:S01]  /*17920*/  BSSY B0, `(.L_x_6810) ;  /* 0x0000006000007945 */ /* 0x000fe20003800000 */
[----:B------:R-:W-:Y:S01]  /*17930*/  PLOP3.LUT P6, PT, P6, PT, PT, 0x8, 0x0 ;  /* 0x000000000000781c */ /* 0x000fe200037ce170 */
[----:B------:R-:W-:-:S12]  /*17940*/  IMAD.MOV.U32 R15, RZ, RZ, -0x1 ;  /* 0xffffffffff0f7424 */ /* 0x000fd800078e00ff */
[----:B0-----:R-:W-:Y:S05]  /*17950*/  WARPSYNC.COLLECTIVE R15, `(.L_x_6811) ;  /* 0x000000000f087348 */ /* 0x001fea0003c00000 */
[----:B------:R-:W-:Y:S01]  /*17960*/  VOTE.ANY R14, PT, P6 ;  /* 0x00000000000e7806 */ /* 0x000fe200030e0100 */
[----:B0-----:R-:W-:Y:S06]  /*17970*/  ENDCOLLECTIVE ;  /* 0x000000000000791b */ /* 0x001fec0003800000 */
.L_x_6811:
[----:B------:R-:W-:Y:S05]  /*17980*/  BSYNC B0 ;  /* 0x0000000000007941 */ /* 0x000fea0003800000 */
.L_x_6810:
        /* <DEDUP_REMOVED lines=9> */
.L_x_6812:
[----:B------:R-:W-:Y:S01]  /*17a20*/  IMAD.MOV.U32 R17, RZ, RZ, R14 ;  /* 0x000000ffff117224 */ /* 0x000fe200078e000e */
[----:B------:R-:W-:Y:S06]  /*17a30*/  BRA `(.L_x_6813) ;  /* 0xffffffe4007c7947 */ /* 0x000fec000383ffff */
.L_x_6759:
[----:B------:R-:W-:Y:S01]  /*17a40*/  BSSY B0, `(.L_x_6814) ;  /* 0x0000007000007945 */ /* 0x000fe20003800000 */
[----:B------:R-:W-:Y:S02]  /*17a50*/  IMAD.MOV.U32 R13, RZ, RZ, R2 ;  /* 0x000000ffff0d7224 */ /* 0x000fe400078e0002 */
[----:B------:R-:W-:Y:S02]  /*17a60*/  IMAD.MOV.U32 R11, RZ, RZ, 0x1f ;  /* 0x0000001fff0b7424 */ /* 0x000fe400078e00ff */
[----:B------:R-:W-:-:S07]  /*17a70*/  IMAD.MOV.U32 R15, RZ, RZ, -0x1 ;  /* 0xffffffffff0f7424 */ /* 0x000fce00078e00ff */
[----:B012---:R-:W-:Y:S05]  /*17a80*/  WARPSYNC.COLLECTIVE R15, `(.L_x_6815) ;  /* 0x000000000f087348 */ /* 0x007fea0003c00000 */
[----:B------:R3:W4:Y:S02]  /*17a90*/  SHFL.IDX P6, R14, R13, R12, R11 ;  /* 0x0000000c0d0e7389 */ /* 0x00072400000c000b */
[----:B01234-:R-:W-:Y:S01]  /*17aa0*/  ENDCOLLECTIVE ;  /* 0x000000000000791b */ /* 0x01ffe20003800000 */
.L_x_6815:
[----:B------:R-:W-:Y:S05]  /*17ab0*/  BSYNC B0 ;  /* 0x0000000000007941 */ /* 0x000fea0003800000 */
.L_x_6814:
[----:B------:R-:W-:Y:S01]  /*17ac0*/  IMAD.MOV.U32 R7, RZ, RZ, R14 ;  /* 0x000000ffff077224 */ /* 0x000fe200078e000e */
[----:B------:R-:W-:Y:S06]  /*17ad0*/  BRA `(.L_x_6758) ;  /* 0xffffffe400707947 */ /* 0x000fec000383ffff */
.L_x_6763:
[----:B-1----:R1:W2:Y:S02]  /*17ae0*/  SYNCS.PHASECHK.TRANS64.TRYWAIT P0, [R0+URZ+0x28820], R3 ;  /* 0x02882003000075a7 */ /* 0x0022a4000800017f */
[----:B--2---:R-:W-:Y:S05]  /*17af0*/  @!P0 NANOSLEEP.SYNCS 0x989680 ;  /* 0x009896800000895d */ /* 0x004fea0003900000 */
[----:B------:R-:W2:Y:S02]  /*17b00*/  @!P0 SYNCS.PHASECHK.TRANS64 P0, [R0+URZ+0x28820], R3 ;  /* 0x02882003000085a7 */ /* 0x000ea4000800007f */
[----:B--2---:R-:W-:Y:S05]  /*17b10*/  @!P0 BRA `(.L_x_6763) ;  /* 0xfffffffc00f08947 */ /* 0x004fea000383ffff */
[----:B------:R-:W-:Y:S05]  /*17b20*/  BRA `(.L_x_6816) ;  /* 0xffffffe800e47947 */ /* 0x000fea000383ffff */
.L_x_6764:
        /* <DEDUP_REMOVED lines=11> */
.L_x_6818:
[----:B------:R-:W-:Y:S05]  /*17be0*/  BSYNC B0 ;  /* 0x0000000000007941 */ /* 0x000fea0003800000 */
.L_x_6817:
[----:B------:R-:W-:Y:S05]  /*17bf0*/  BRA `(.L_x_6819) ;  /* 0xffffffe800cc7947 */ /* 0x000fea000383ffff */
.L_x_6767:
[----:B------:R-:W-:Y:S01]  /*17c00*/  BSSY B1, `(.L_x_6820) ;  /* 0x0000006000017945 */ /* 0x000fe20003800000 */
[----:B------:R-:W-:-:S07]  /*17c10*/  IMAD.MOV.U32 R15, RZ, RZ, -0x1 ;  /* 0xffffffffff0f7424 */ /* 0x000fce00078e00ff */
[----:B012---:R-:W-:Y:S05]  /*17c20*/  WARPSYNC.COLLECTIVE R15, `(.L_x_6821) ;  /* 0x000000000f0c7348 */ /* 0x007fea0003c00000 */
[----:B------:R-:W-:Y:S02]  /*17c30*/  ELECT P6, UR62, PT ;  /* 0x00000000003e782f */ /* 0x000fe400038c0000 */
[----:B------:R-:W-:Y:S01]  /*17c40*/  MOV R14, UR62 ;  /* 0x0000003e000e7c02 */ /* 0x000fe20008000f00 */
[----:B012---:R-:W-:Y:S10]  /*17c50*/  ENDCOLLECTIVE ;  /* 0x000000000000791b */ /* 0x007ff40003800000 */
.L_x_6821:
[----:B------:R-:W-:Y:S05]  /*17c60*/  BSYNC B1 ;  /* 0x0000000000017941 */ /* 0x000fea0003800000 */
.L_x_6820:
[----:B------:R-:W-:Y:S05]  /*17c70*/  BRA `(.L_x_6822) ;  /* 0xffffffe800c47947 */ /* 0x000fea000383ffff */
.L_x_6769:
[----:B-1----:R1:W2:Y:S02]  /*17c80*/  SYNCS.PHASECHK.TRANS64.TRYWAIT P0, [R6+URZ], R5 ;  /* 0x00000005060075a7 */ /* 0x0022a4000800017f */
[----:B--2---:R-:W-:Y:S05]  /*17c90*/  @!P0 NANOSLEEP.SYNCS 0x989680 ;  /* 0x009896800000895d */ /* 0x004fea0003900000 */
[----:B------:R-:W2:Y:S02]  /*17ca0*/  @!P0 SYNCS.PHASECHK.TRANS64 P0, [R6+URZ], R5 ;  /* 0x00000005060085a7 */ /* 0x000ea4000800007f */
[----:B--2---:R-:W-:Y:S05]  /*17cb0*/  @!P0 BRA `(.L_x_6769) ;  /* 0xfffffffc00f08947 */ /* 0x004fea000383ffff */
[----:B------:R-:W-:Y:S05]  /*17cc0*/  BRA `(.L_x_6823) ;  /* 0xffffffec00007947 */ /* 0x000fea000383ffff */
.L_x_6770:
[----:B--2---:R2:W3:Y:S02]  /*17cd0*/  SYNCS.PHASECHK.TRANS64.TRYWAIT P0, [R7+URZ], R2 ;  /* 0x00000002070075a7 */ /* 0x0044e4000800017f */
[----:B---3--:R-:W-:Y:S05]  /*17ce0*/  @!P0 NANOSLEEP.SYNCS 0x989680 ;  /* 0x009896800000895d */ /* 0x008fea0003900000 */
[----:B------:R-:W3:Y:S02]  /*17cf0*/  @!P0 SYNCS.PHASECHK.TRANS64 P0, [R7+URZ], R2 ;  /* 0x00000002070085a7 */ /* 0x000ee4000800007f */
[----:B---3--:R-:W-:Y:S05]  /*17d00*/  @!P0 BRA `(.L_x_6770) ;  /* 0xfffffffc00f08947 */ /* 0x008fea000383ffff */
[----:B------:R-:W-:Y:S05]  /*17d10*/  BRA `(.L_x_6824) ;  /* 0xffffffe800f47947 */ /* 0x000fea000383ffff */
.L_x_6772:
[----:B---3--:R3:W4:Y:S02]  /*17d20*/  SYNCS.PHASECHK.TRANS64.TRYWAIT P0, [R4+URZ], R5 ;  /* 0x00000005040075a7 */ /* 0x008724000800017f */
[----:B----4-:R-:W-:Y:S05]  /*17d30*/  @!P0 NANOSLEEP.SYNCS 0x989680 ;  /* 0x009896800000895d */ /* 0x010fea0003900000 */
[----:B------:R-:W4:Y:S02]  /*17d40*/  @!P0 SYNCS.PHASECHK.TRANS64 P0, [R4+URZ], R5 ;  /* 0x00000005040085a7 */ /* 0x000f24000800007f */
[----:B----4-:R-:W-:Y:S05]  /*17d50*/  @!P0 BRA `(.L_x_6772) ;  /* 0xfffffffc00f08947 */ /* 0x010fea000383ffff */
[----:B------:R-:W-:Y:S05]  /*17d60*/  BRA `(.L_x_6825) ;  /* 0xffffffe800fc7947 */ /* 0x000fea000383ffff */
.L_x_6826:
        /* <DEDUP_REMOVED lines=9> */
.L_x_12771:


//--------------------- .text._ZN7cutlass13device_kernelIN5flash11enable_sm90INS1_16FlashAttnFwdSm90INS1_25CollectiveMainloopFwdSm90ILi2EN4cute5tupleIJNS5_1CILi1EEES8_S8_EEENS6_IJNS7_ILi128EEESA_SA_EEELi128ENS_6half_tEfNS_4arch4Sm90ELb0ELb1ELb1ELb1ELb0ELb1ELb0ELb1ELb1ELb0ELb0ELb0EEENS1_21CollectiveEpilogueFwdISB_S9_SC_SE_Li256ELb1ELb0ELb0ELb0EEENS1_36VarlenDynamicPersistentTileSchedulerILi128ELi128ELi256ELi32ELb0ELb0ELb1ELb1ELb0ELb1EEEEEEEEEvNT_6ParamsE --------------------------
	.section	.text._ZN7cutlass13device_kernelIN5flash11enable_sm90INS1_16FlashAttnFwdSm90INS1_25CollectiveMainloopFwdSm90ILi2EN4cute5tupleIJNS5_1CILi1EEES8_S8_EEENS6_IJNS7_ILi128EEESA_SA_EEELi128ENS_6half_tEfNS_4arch4Sm90ELb0ELb1ELb1ELb1ELb0ELb1ELb0ELb1ELb1ELb0ELb0ELb0EEENS1_21CollectiveEpilogueFwdISB_S9_SC_SE_Li256ELb1ELb0ELb0ELb0EEENS1_36VarlenDynamicPersistentTileSchedulerILi128ELi128ELi256ELi32ELb0ELb0ELb1ELb1ELb0ELb1EEEEEEEEEvNT_6ParamsE,"ax",@progbits
	.align	128
.text._ZN7cutlass13device_kernelIN5flash11enable_sm90INS1_16FlashAttnFwdSm90INS1_25CollectiveMainloopFwdSm90ILi2EN4cute5tupleIJNS5_1CILi1EEES8_S8_EEENS6_IJNS7_ILi128EEESA_SA_EEELi128ENS_6half_tEfNS_4arch4Sm90ELb0ELb1ELb1ELb1ELb0ELb1ELb0ELb1ELb1ELb0ELb0ELb0EEENS1_21CollectiveEpilogueFwdISB_S9_SC_SE_Li256ELb1ELb0ELb0ELb0EEENS1_36VarlenDynamicPersistentTileSchedulerILi128ELi128ELi256ELi32ELb0ELb0ELb1ELb1ELb0ELb1EEEEEEEEEvNT_6ParamsE:
        .type           _ZN7cutlass13device_kernelIN5flash11enable_sm90INS1_16FlashAttnFwdSm90INS1_25CollectiveMainloopFwdSm90ILi2EN4cute5tupleIJNS5_1CILi1EEES8_S8_EEENS6_IJNS7_ILi128EEESA_SA_EEELi128ENS_6half_tEfNS_4arch4Sm90ELb0ELb1ELb1ELb1ELb0ELb1ELb0ELb1ELb1ELb0ELb0ELb0EEENS1_21CollectiveEpilogueFwdISB_S9_SC_SE_Li256ELb1ELb0ELb0ELb0EEENS1_36VarlenDynamicPersistentTileSchedulerILi128ELi128ELi256ELi32ELb0ELb0ELb1ELb1ELb0ELb1EEEEEEEEEvNT_6ParamsE,@function
        .size           _ZN7cutlass13device_kernelIN5flash11enable_sm90INS1_16FlashAttnFwdSm90INS1_25CollectiveMainloopFwdSm90ILi2EN4cute5tupleIJNS5_1CILi1EEES8_S8_EEENS6_IJNS7_ILi128EEESA_SA_EEELi128ENS_6half_tEfNS_4arch4Sm90ELb0ELb1ELb1ELb1ELb0ELb1ELb0ELb1ELb1ELb0ELb0ELb0EEENS1_21CollectiveEpilogueFwdISB_S9_SC_SE_Li256ELb1ELb0ELb0ELb0EEENS1_36VarlenDynamicPersistentTileSchedulerILi128ELi128ELi256ELi32ELb0ELb0ELb1ELb1ELb0ELb1EEEEEEEEEvNT_6ParamsE,(.L_x_12772 - _ZN7cutlass13device_kernelIN5flash11enable_sm90INS1_16FlashAttnFwdSm90INS1_25CollectiveMainloopFwdSm90ILi2EN4cute5tupleIJNS5_1CILi1EEES8_S8_EEENS6_IJNS7_ILi128EEESA_SA_EEELi128ENS_6half_tEfNS_4arch4Sm90ELb0ELb1ELb1ELb1ELb0ELb1ELb0ELb1ELb1ELb0ELb0ELb0EEENS1_21CollectiveEpilogueFwdISB_S9_SC_SE_Li256ELb1ELb0ELb0ELb0EEENS1_36VarlenDynamicPersistentTileSchedulerILi128ELi128ELi256ELi32ELb0ELb0ELb1ELb1ELb0ELb1EEEEEEEEEvNT_6ParamsE)
        .other          _ZN7cutlass13device_kernelIN5flash11enable_sm90INS1_16FlashAttnFwdSm90INS1_25CollectiveMainloopFwdSm90ILi2EN4cute5tupleIJNS5_1CILi1EEES8_S8_EEENS6_IJNS7_ILi128EEESA_SA_EEELi128ENS_6half_tEfNS_4arch4Sm90ELb0ELb1ELb1ELb1ELb0ELb1ELb0ELb1ELb1ELb0ELb0ELb0EEENS1_21CollectiveEpilogueFwdISB_S9_SC_SE_Li256ELb1ELb0ELb0ELb0EEENS1_36VarlenDynamicPersistentTileSchedulerILi128ELi128ELi256ELi32ELb0ELb0ELb1ELb1ELb0ELb1EEEEEEEEEvNT_6ParamsE,@"STO_CUDA_ENTRY STV_DEFAULT"
_ZN7cutlass13device_kernelIN5flash11enable_sm90INS1_16FlashAttnFwdSm90INS1_25CollectiveMainloopFwdSm90ILi2EN4cute5tupleIJNS5_1CILi1EEES8_S8_EEENS6_IJNS7_ILi128EEESA_SA_EEELi128ENS_6half_tEfNS_4arch4Sm90ELb0ELb1ELb1ELb1ELb0ELb1ELb0ELb1ELb1ELb0ELb0ELb0EEENS1_21CollectiveEpilogueFwdISB_S9_SC_SE_Li256ELb1ELb0ELb0ELb0EEENS1_36VarlenDynamicPersistentTileSchedulerILi128ELi128ELi256ELi32ELb0ELb0ELb1ELb1ELb0ELb1EEEEEEEEEvNT_6ParamsE:
        /* <DEDUP_REMOVED lines=27> */
.L_x_6828:
[----:B------:R-:W-:Y:S05]  /*01b0*/  BSYNC B0 ;  /* 0x0000000000007941 */ /* 0x000fea0003800000 */
.L_x_6827:
        /* <DEDUP_REMOVED lines=41> */
.L_x_6829:
        /* <DEDUP_REMOVED lines=22> */
.L_x_6830:
        /* <DEDUP_REMOVED lines=18> */
.L_x_6831:
        /* <DEDUP_REMOVED lines=22> */
.L_x_6832:
        /* <DEDUP_REMOVED lines=22> */
.L_x_6833:
[----:B------:R-:W-:Y:S01]  /*0990*/  PLOP3.LUT P0, PT, PT, PT, UP0, 0x80, 0x0 ;  /* 0x000000000000781c */ /* 0x000fe20003f0f008 */
[----:B------:R-:W-:Y:S01]  /*09a0*/  UMOV UR36, 0x1 ;  /* 0x0000000100247882 */ /* 0x000fe20000000000 */
[----:B------:R-:W-:Y:S01]  /*09b0*/  NOP ;  /* 0x0000000000007918 */ /* 0x000fe20000000000 */
[----:B------:R-:W-:Y:S01]  /*09c0*/  USEL UR36, UR36, 0x2, !UP0 ;  /* 0x0000000224247887 */ /* 0x000fe2000c000000 */
[----:B------:R-:W-:Y:S01]  /*09d0*/  BSSY B7, `(.L_x_6834) ;  /* 0x00023f2000077945 */ /* 0x000fe20003800000 */
[----:B------:R-:W-:Y:S01]  /*09e0*/  ULDC.64 UR56, c[0x0][0x208] ;  /* 0x0000820000387ab9 */ /* 0x000fe20000000a00 */
[----:B012-4-:R-:W-:Y:S07]  /*09f0*/  BAR.SYNC.DEFER_BLOCKING 0x0 ;  /* 0x0000000000007b1d */ /* 0x017fee0000010000 */
[----:B------:R-:W-:Y:S05]  /*0a00*/  @!P0 BRA `(.L_x_6835) ;  /* 0x000001d8009c8947 */ /* 0x000fea0003800000 */
.L_x_6836:
[----:B------:R-:W-:-:S08]  /*0a10*/  NOP ;  /* 0x0000000000007918 */ /* 0x000fd00000000000 */
[----:B------:R-:W0:Y:S02]  /*0a20*/  USETMAXREG.TRY_ALLOC.CTAPOOL UP0, 0xf0 ;  /* 0x000000f0000079c8 */ /* 0x000e240008000600 */
[----:B0-----:R-:W-:-:S13]  /*0a30*/  PLOP3.LUT P0, PT, PT, PT, UP0, 0x80, 0x0 ;  /* 0x000000000000781c */ /* 0x001fda0003f0f008 */
[----:B------:R-:W-:Y:S05]  /*0a40*/  @!P0 BRA `(.L_x_6836) ;  /* 0xfffffffc00f08947 */ /* 0x000fea000383ffff */
[----:B------:R-:W-:Y:S01]  /*0a50*/  SHF.R.U32.HI R0, RZ, 0x7, R3 ;  /* 0x00000007ff007819 */ /* 0x000fe20000011603 */
[----:B------:R-:W0:Y:S08]  /*0a60*/  S2UR UR5, SR_CgaCtaId ;  /* 0x00000000000579c3 */ /* 0x000e300000008800 */
[----:B------:R-:W-:Y:S06]  /*0a70*/  BAR.ARV 0x8, 0x120 ;  /* 0x0204800000007b1d */ /* 0x000fec0000002000 */
[----:B------:R-:W-:Y:S01]  /*0a80*/  ISETP.NE.AND P0, PT, R0, 0x1, PT ;  /* 0x000000010000780c */ /* 0x000fe20003f05270 */
[----:B------:R-:W-:-:S12]  /*0a90*/  UMOV UR4, 0x400 ;  /* 0x0000040000047882 */ /* 0x000fd80000000000 */
[----:B------:R-:W-:Y:S06]  /*0aa0*/  @!P0 BAR.ARV 0x9, 0x100 ;  /* 0x0244000000008b1d */ /* 0x000fec0000002000 */
[----:B0-----:R-:W-:Y:S02]  /*0ab0*/  ULEA UR4, UR5, UR4, 0x18 ;  /* 0x0000000405047291 */ /* 0x001fe4000f8ec03f */
[----:B------:R-:W-:Y:S04]  /*0ac0*/  BAR.SYNC.DEFER_BLOCKING 0x5, 0x120 ;  /* 0x0144800000007b1d */ /* 0x000fe80000010000 */
[----:B------:R-:W-:-:S02]  /*0ad0*/  IMAD.U32 R2, RZ, RZ, UR4 ;  /* 0x00000004ff027e24 */ /* 0x000fc4000f8e00ff */
[----:B------:R-:W-:-:S03]  /*0ae0*/  ULDC UR4, c[0x0][0xc14] ;  /* 0x0003050000047ab9 */ /* 0x000fc60000000800 */
[----:B------:R-:W0:Y:S01]  /*0af0*/  LDS.128 R196, [R2+0x288d0] ;  /* 0x0288d00002c47984 */ /* 0x000e220000000c00 */
[----:B------:R-:W-:Y:S06]  /*0b00*/  BAR.ARV 0x4, 0x120 ;  /* 0x0104800000007b1d */ /* 0x000fec0000002000 */
[----:B0-----:R-:W-:-:S13]  /*0b10*/  ISETP.GE.AND P0, PT, R199, UR4, PT ;  /* 0x00000004c7007c0c */ /* 0x001fda000bf06270 */
[----:B------:R-:W-:Y:S05]  /*0b20*/  @P0 BRA `(.L_x_6837) ;  /* 0x0000023c00700947 */ /* 0x000fea0003800000 */
[----:B------:R-:W-:Y:S01]  /*0b30*/  VIADD R229, R3, 0xffffff80 ;  /* 0xffffff8003e57836 */ /* 0x000fe20000000000 */
[----:B------:R-:W-:Y:S01]  /*0b40*/  R2UR UR38, R2 ;  /* 0x00000000022672ca */ /* 0x000fe200000e0000 */
[----:B------:R-:W-:Y:S01]  /*0b50*/  IMAD.MOV.U32 R221, RZ, RZ, RZ ;  /* 0x000000ffffdd7224 */ /* 0x000fe200078e00ff */
[----:B------:R-:W-:Y:S01]  /*0b60*/  CS2R R184, SRZ ;  /* 0x0000000000b87805 */ /* 0x000fe2000001ff00 */
[----:B------:R-:W-:Y:S01]  /*0b70*/  IMAD.MOV.U32 R194, RZ, RZ, RZ ;  /* 0x000000ffffc27224 */ /* 0x000fe200078e00ff */
[----:B------:R-:W-:Y:S01]  /*0b80*/  SHF.R.S32.HI R0, RZ, 0x1f, R229 ;  /* 0x0000001fff007819 */ /* 0x000fe200000114e5 */
[----:B------:R-:W-:Y:S01]  /*0b90*/  ULOP3.LUT UR39, UR36, 0x1, URZ, 0xfc, !UPT ;  /* 0x0000000124277892 */ /* 0x000fe2000f8efc3f */
[----:B------:R-:W-:Y:S02]  /*0ba0*/  MOV R186, RZ ;  /* 0x000000ff00ba7202 */ /* 0x000fe40000000f00 */
[CC--:B------:R-:W-:Y:S02]  /*0bb0*/  LEA.HI R4, R0.reuse, R229.reuse, RZ, 0x7 ;  /* 0x000000e500047211 */ /* 0x0c0fe400078f38ff */
[----:B------:R-:W-:-:S02]  /*0bc0*/  LEA.HI R5, R0, R229, RZ, 0x5 ;  /* 0x000000e500057211 */ /* 0x000fc400078f28ff */
[C---:B------:R-:W-:Y:S01]  /*0bd0*/  LOP3.LUT R6, R4.reuse, 0xffffff80, RZ, 0xc0, !PT ;  /* 0xffffff8004067812 */ /* 0x040fe200078ec0ff */
[----:B------:R-:W-:Y:S01]  /*0be0*/  UIADD3 UR38, UR38, 0x10400, URZ ;  /* 0x0001040026267890 */ /* 0x000fe2000fffe03f */
[----:B------:R-:W-:Y:S01]  /*0bf0*/  SHF.R.S32.HI R227, RZ, 0x7, R4 ;  /* 0x00000007ffe37819 */ /* 0x000fe20000011404 */
[----:B------:R-:W-:Y:S02]  /*0c00*/  IMAD.SHL.U32 R5, R5, 0x20, RZ ;  /* 0x0000002005057824 */ /* 0x000fe400078e00ff */
[----:B------:R-:W-:Y:S01]  /*0c10*/  IMAD.IADD R223, R229, 0x1, -R6 ;  /* 0x00000001e5df7824 */ /* 0x000fe200078e0a06 */
[----:B------:R-:W-:Y:S02]  /*0c20*/  LEA.HI R4, R4, R227, RZ, 0x1 ;  /* 0x000000e304047211 */ /* 0x000fe400078f08ff */
[----:B------:R-:W-:Y:S02]  /*0c30*/  LOP3.LUT R5, R5, 0xfffffc00, RZ, 0xc0, !PT ;  /* 0xfffffc0005057812 */ /* 0x000fe400078ec0ff */
[----:B------:R-:W-:-:S02]  /*0c40*/  SHF.R.S32.HI R10, RZ, 0x1f, R223 ;  /* 0x0000001fff0a7819 */ /* 0x000fc400000114df */
[----:B------:R-:W-:Y:S02]  /*0c50*/  LOP3.LUT R4, R4, 0x3fffffe, RZ, 0xc0, !PT ;  /* 0x03fffffe04047812 */ /* 0x000fe400078ec0ff */
[CC--:B------:R-:W-:Y:S02]  /*0c60*/  LEA.HI R7, R10.reuse, R223.reuse, RZ, 0x2 ;  /* 0x000000df0a077211 */ /* 0x0c0fe400078f10ff */
[----:B------:R-:W-:Y:S01]  /*0c70*/  LEA.HI R10, R10, R223, RZ, 0x5 ;  /* 0x000000df0a0a7211 */ /* 0x000fe200078f28ff */
[----:B------:R-:W-:Y:S01]  /*0c80*/  IMAD.IADD R4, R227, 0x1, -R4 ;  /* 0x00000001e3047824 */ /* 0x000fe200078e0a04 */
[--C-:B------:R-:W-:Y:S02]  /*0c90*/  SHF.R.S32.HI R6, RZ, 0x2, R7.reuse ;  /* 0x00000002ff067819 */ /* 0x100fe40000011407 */
[----:B------:R-:W-:Y:S02]  /*0ca0*/  SHF.R.S32.HI R3, RZ, 0x1f, R7 ;  /* 0x0000001fff037819 */ /* 0x000fe40000011407 */
[----:B------:R-:W-:-:S02]  /*0cb0*/  SHF.R.S32.HI R10, RZ, 0x5, R10 ;  /* 0x00000005ff0a7819 */ /* 0x000fc4000001140a */
[----:B------:R-:W-:Y:S02]  /*0cc0*/  LEA.HI R8, R3, R6, RZ, 0x3 ;  /* 0x0000000603087211 */ /* 0x000fe400078f18ff */
[----:B------:R-:W-:Y:S02]  /*0cd0*/  LEA.HI R3, R0, R229, RZ, 0x4 ;  /* 0x000000e500037211 */ /* 0x000fe400078f20ff */
[----:B------:R-:W-:Y:S02]  /*0ce0*/  LOP3.LUT R9, R8, 0xfffffff8, RZ, 0xc0, !PT ;  /* 0xfffffff808097812 */ /* 0x000fe400078ec0ff */
[----:B------:R-:W-:-:S03]  /*0cf0*/  SHF.R.S32.HI R8, RZ, 0x4, R3 ;  /* 0x00000004ff087819 */ /* 0x000fc60000011403 */
[----:B------:R-:W-:Y:S01]  /*0d00*/  IMAD.IADD R9, R6, 0x1, -R9 ;  /* 0x0000000106097824 */ /* 0x000fe200078e0a09 */
[C---:B------:R-:W-:Y:S02]  /*0d10*/  LOP3.LUT R6, R3.reuse, 0x3fffff0, RZ, 0xc0, !PT ;  /* 0x03fffff003067812 */ /* 0x040fe400078ec0ff */
[----:B------:R-:W-:Y:S01]  /*0d20*/  LEA.HI R3, R3, R8, RZ, 0x1 ;  /* 0x0000000803037211 */ /* 0x000fe200078f08ff */
[----:B------:R-:W-:Y:S02]  /*0d30*/  IMAD R9, R10, 0x10, R9 ;  /* 0x000000100a097824 */ /* 0x000fe400078e0209 */
[----:B------:R-:W-:Y:S01]  /*0d40*/  IMAD.IADD R6, R229, 0x1, -R6 ;  /* 0x00000001e5067824 */ /* 0x000fe200078e0a06 */
[----:B------:R-:W-:Y:S01]  /*0d50*/  LOP3.LUT R3, R3, 0x1ffffffe, RZ, 0xc0, !PT ;  /* 0x1ffffffe03037812 */ /* 0x000fe200078ec0ff */
[----:B------:R-:W-:-:S03]  /*0d60*/  IMAD R204, R4, 0x40, R9 ;  /* 0x0000004004cc7824 */ /* 0x000fc600078e0209 */
[----:B------:R-:W-:Y:S01]  /*0d70*/  LEA R6, R6, R5, 0x6 ;  /* 0x0000000506067211 */ /* 0x000fe200078e30ff */
[----:B------:R-:W-:-:S04]  /*0d80*/  IMAD.IADD R3, R8, 0x1, -R3 ;  /* 0x0000000108037824 */ /* 0x000fc800078e0a03 */
[----:B------:R-:W-:Y:S01]  /*0d90*/  IMAD R228, R3, 0x8, R6 ;  /* 0x0000000803e47824 */ /* 0x000fe200078e0206 */
[CC--:B------:R-:W-:Y:S02]  /*0da0*/  LEA.HI R3, R0.reuse, R229.reuse, RZ, 0x6 ;  /* 0x000000e500037211 */ /* 0x0c0fe400078f30ff */
[----:B------:R-:W-:-:S03]  /*0db0*/  LEA.HI R0, R0, R229, RZ, 0x3 ;  /* 0x000000e500007211 */ /* 0x000fc600078f18ff */
[----:B------:R-:W-:Y:S01]  /*0dc0*/  IMAD.SHL.U32 R3, R3, 0x8, RZ ;  /* 0x0000000803037824 */ /* 0x000fe200078e00ff */
[----:B------:R-:W-:Y:S02]  /*0dd0*/  SHF.R.S32.HI R18, RZ, 0x3, R0 ;  /* 0x00000003ff127819 */ /* 0x000fe40000011400 */
[----:B------:R-:W-:Y:S02]  /*0de0*/  LOP3.LUT R4, R0, 0xfffffff8, RZ, 0xc0, !PT ;  /* 0xfffffff800047812 */ /* 0x000fe400078ec0ff */
[----:B------:R-:W-:Y:S01]  /*0df0*/  LOP3.LUT R212, R3, 0xfffffe00, RZ, 0xc0, !PT ;  /* 0xfffffe0003d47812 */ /* 0x000fe200078ec0ff */
[C---:B------:R-:W-:Y:S01]  /*0e00*/  VIADD R189, R18.reuse, 0x20 ;  /* 0x0000002012bd7836 */ /* 0x040fe20000000000 */
[----:B------:R-:W-:Y:S01]  /*0e10*/  SHF.R.S32.HI R19, RZ, 0x1f, R18 ;  /* 0x0000001fff137819 */ /* 0x000fe20000011412 */
[C---:B------:R-:W-:Y:S02]  /*0e20*/  VIADD R188, R18.reuse, 0x40 ;  /* 0x0000004012bc7836 */ /* 0x040fe40000000000 */
[C---:B------:R-:W-:Y:S01]  /*0e30*/  VIADD R190, R18.reuse, 0x60 ;  /* 0x0000006012be7836 */ /* 0x040fe20000000000 */
[----:B------:R-:W-:Y:S01]  /*0e40*/  SHF.R.S32.HI R0, RZ, 0x1f, R189 ;  /* 0x0000001fff007819 */ /* 0x000fe200000114bd */
[----:B------:R-:W-:Y:S01]  /*0e50*/  IMAD.IADD R219, R229, 0x1, -R4 ;  /* 0x00000001e5db7824 */ /* 0x000fe200078e0a04 */
[----:B------:R-:W-:Y:S01]  /*0e60*/  SHF.R.S32.HI R5, RZ, 0x1f, R188 ;  /* 0x0000001fff057819 */ /* 0x000fe200000114bc */
[----:B------:R-:W-:Y:S01]  /*0e70*/  IMAD.SHL.U32 R203, R18, 0x40, RZ ;  /* 0x0000004012cb7824 */ /* 0x000fe200078e00ff */
[----:B------:R-:W-:Y:S01]  /*0e80*/  SHF.R.S32.HI R9, RZ, 0x1f, R190 ;  /* 0x0000001fff097819 */ /* 0x000fe200000114be */
[----:B------:R-:W-:Y:S01]  /*0e90*/  IMAD.SHL.U32 R201, R188, 0x40, RZ ;  /* 0x00000040bcc97824 */ /* 0x000fe200078e00ff */
[----:B------:R-:W-:Y:S01]  /*0ea0*/  LEA.HI R0, R0, R189, RZ, 0x3 ;  /* 0x000000bd00007211 */ /* 0x000fe200078f18ff */
[----:B------:R-:W-:Y:S01]  /*0eb0*/  IMAD.SHL.U32 R200, R190, 0x40, RZ ;  /* 0x00000040bec87824 */ /* 0x000fe200078e00ff */
[----:B------:R-:W-:Y:S01]  /*0ec0*/  LEA.HI R5, R5, R188, RZ, 0x3 ;  /* 0x000000bc05057211 */ /* 0x000fe200078f18ff */
[----:B------:R-:W-:Y:S01]  /*0ed0*/  IMAD.SHL.U32 R16, R219, 0x8, RZ ;  /* 0x00000008db107824 */ /* 0x000fe200078e00ff */
[----:B------:R-:W-:Y:S01]  /*0ee0*/  SHF.L.U32 R202, R189, 0x6, RZ ;  /* 0x00000006bdca7819 */ /* 0x000fe200000006ff */
[----:B------:R-:W-:Y:S01]  /*0ef0*/  IMAD.SHL.U32 R0, R0, 0x40, RZ ;  /* 0x0000004000007824 */ /* 0x000fe200078e00ff */
[----:B------:R-:W-:Y:S01]  /*0f00*/  LEA.HI R9, R9, R190, RZ, 0x3 ;  /* 0x000000be09097211 */ /* 0x000fe200078f18ff */
[----:B------:R-:W-:Y:S01]  /*0f10*/  IMAD.SHL.U32 R5, R5, 0x40, RZ ;  /* 0x0000004005057824 */ /* 0x000fe200078e00ff */
[----:B------:R-:W-:Y:S01]  /*0f20*/  LOP3.LUT R3, R203, 0x1c0, RZ, 0xc0, !PT ;  /* 0x000001c0cb037812 */ /* 0x000fe200078ec0ff */
[----:B------:R-:W-:Y:S01]  /*0f30*/  IMAD.SHL.U32 R22, R219, 0x4, RZ ;  /* 0x00000004db167824 */ /* 0x000fe200078e00ff */
[----:B------:R-:W-:Y:S01]  /*0f40*/  LOP3.LUT R202, R202, 0x1c0, RZ, 0xc0, !PT ;  /* 0x000001c0caca7812 */ /* 0x000fe200078ec0ff */
[----:B------:R-:W-:Y:S01]  /*0f50*/  VIADD R195, R16, 0x40 ;  /* 0x0000004010c37836 */ /* 0x000fe20000000000 */
[----:B------:R-:W-:Y:S01]  /*0f60*/  LOP3.LUT R201, R201, 0x1c0, RZ, 0xc0, !PT ;  /* 0x000001c0c9c97812 */ /* 0x000fe200078ec0ff */
[----:B------:R-:W-:Y:S01]  /*0f70*/  VIADD R187, R22, 0x20 ;  /* 0x0000002016bb7836 */ /* 0x000fe20000000000 */
[----:B------:R-:W-:-:S02]  /*0f80*/  LOP3.LUT R200, R200, 0x1c0, RZ, 0xc0, !PT ;  /* 0x000001c0c8c87812 */ /* 0x000fc400078ec0ff */
[----:B------:R-:W-:Y:S02]  /*0f90*/  SHF.L.U32 R9, R9, 0x6, RZ ;  /* 0x0000000609097819 */ /* 0x000fe400000006ff */
[----:B------:R-:W-:Y:S02]  /*0fa0*/  SHF.R.U32.HI R211, RZ, 0x3, R3 ;  /* 0x00000003ffd37819 */ /* 0x000fe40000011603 */
[----:B------:R-:W-:Y:S02]  /*0fb0*/  LOP3.LUT R214, R3, 0x38, R16, 0xf8, !PT ;  /* 0x0000003803d67812 */ /* 0x000fe400078ef810 */
[----:B------:R-:W-:Y:S02]  /*0fc0*/  LOP3.LUT R4, R7, 0x7ffffffc, RZ, 0xc0, !PT ;  /* 0x7ffffffc07047812 */ /* 0x000fe400078ec0ff */
[----:B------:R-:W-:Y:S02]  /*0fd0*/  SHF.R.U32.HI R209, RZ, 0x3, R202 ;  /* 0x00000003ffd17819 */ /* 0x000fe400000116ca */
[----:B------:R-:W-:Y:S01]  /*0fe0*/  LOP3.LUT R3, R202, 0x38, R16, 0xf8, !PT ;  /* 0x00000038ca037812 */ /* 0x000fe200078ef810 */
[----:B------:R-:W-:Y:S01]  /*0ff0*/  IMAD.IADD R191, R223, 0x1, -R4 ;  /* 0x00000001dfbf7824 */ /* 0x000fe200078e0a04 */
[----:B------:R-:W-:-:S02]  /*1000*/  SHF.R.U32.HI R207, RZ, 0x3, R201 ;  /* 0x00000003ffcf7819 */ /* 0x000fc400000116c9 */
[----:B------:R-:W-:Y:S02]  /*1010*/  LOP3.LUT R6, R201, 0x38, R16, 0xf8, !PT ;  /* 0x00000038c9067812 */ /* 0x000fe400078ef810 */
[----:B------:R-:W-:Y:S02]  /*1020*/  SHF.R.U32.HI R205, RZ, 0x3, R200 ;  /* 0x00000003ffcd7819 */ /* 0x000fe400000116c8 */
[----:B------:R-:W-:Y:S02]  /*1030*/  LOP3.LUT R7, R200, 0x38, R16, 0xf8, !PT ;  /* 0x00000038c8077812 */ /* 0x000fe400078ef810 */
[----:B------:R-:W-:Y:S02]  /*1040*/  LOP3.LUT R210, R0, 0xfffffe00, RZ, 0xc0, !PT ;  /* 0xfffffe0000d27812 */ /* 0x000fe400078ec0ff */
[----:B------:R-:W-:Y:S02]  /*1050*/  LOP3.LUT R208, R5, 0xfffffe00, RZ, 0xc0, !PT ;  /* 0xfffffe0005d07812 */ /* 0x000fe400078ec0ff */
[----:B------:R-:W-:-:S02]  /*1060*/  LOP3.LUT R206, R9, 0xfffffe00, RZ, 0xc0, !PT ;  /* 0xfffffe0009ce7812 */ /* 0x000fc400078ec0ff */
[----:B------:R-:W-:Y:S02]  /*1070*/  LOP3.LUT R214, R212, R214, R211, 0xf6, !PT ;  /* 0x000000d6d4d67212 */ /* 0x000fe400078ef6d3 */
[----:B------:R-:W-:Y:S02]  /*1080*/  LOP3.LUT R3, R210, R3, R209, 0xf6, !PT ;  /* 0x00000003d2037212 */ /* 0x000fe400078ef6d1 */
[----:B------:R-:W-:Y:S02]  /*1090*/  LOP3.LUT R6, R208, R6, R207, 0xf6, !PT ;  /* 0x00000006d0067212 */ /* 0x000fe400078ef6cf */
[----:B------:R-:W-:Y:S02]  /*10a0*/  LOP3.LUT R7, R206, R7, R205, 0xf6, !PT ;  /* 0x00000007ce077212 */ /* 0x000fe400078ef6cd */
[----:B------:R-:W-:Y:S02]  /*10b0*/  SHF.R.S32.HI R217, RZ, 0x1f, R189 ;  /* 0x0000001fffd97819 */ /* 0x000fe400000114bd */
[----:B------:R-:W-:-:S02]  /*10c0*/  SHF.R.S32.HI R216, RZ, 0x1f, R188 ;  /* 0x0000001fffd87819 */ /* 0x000fc400000114bc */
[----:B------:R-:W-:Y:S02]  /*10d0*/  SHF.R.S32.HI R215, RZ, 0x1f, R190 ;  /* 0x0000001fffd77819 */ /* 0x000fe400000114be */
[----:B------:R-:W-:Y:S02]  /*10e0*/  SHF.R.S32.HI R17, RZ, 0x1f, R16 ;  /* 0x0000001fff117819 */ /* 0x000fe40000011410 */
[----:B------:R-:W-:Y:S02]  /*10f0*/  LEA R213, R214, UR38, 0x1 ;  /* 0x00000026d6d57c11 */ /* 0x000fe4000f8e08ff */
[----:B------:R-:W-:Y:S02]  /*1100*/  LEA R226, R3, UR38, 0x1 ;  /* 0x0000002603e27c11 */ /* 0x000fe4000f8e08ff */
[----:B------:R-:W-:Y:S02]  /*1110*/  LEA R225, R6, UR38, 0x1 ;  /* 0x0000002606e17c11 */ /* 0x000fe4000f8e08ff */
[----:B------:R-:W-:-:S07]  /*1120*/  LEA R224, R7, UR38, 0x1 ;  /* 0x0000002607e07c11 */ /* 0x000fce000f8e08ff */
.L_x_7117:
[----:B------:R-:W-:Y:S05]  /*1130*/  YIELD ;  /* 0x0000000000007946 */ /* 0x000fea0003800000 */
[----:B------:R-:W-:Y:S01]  /*1140*/  ULDC.64 UR4, c[0x0][0xa28] ;  /* 0x00028a0000047ab9 */ /* 0x000fe20000000a00 */
[----:B0-2345:R-:W0:Y:S01]  /*1150*/  LDC.64 R6, c[0x0][0xa08] ;  /* 0x00028200ff067b82 */ /* 0x03de220000000a00 */
[----:B------:R-:W-:Y:S01]  /*1160*/  ISETP.NE.U32.AND P1, PT, RZ, UR4, PT ;  /* 0x00000004ff007c0c */ /* 0x000fe2000bf25070 */
[----:B------:R-:W-:Y:S02]  /*1170*/  IMAD.MOV.U32 R0, RZ, RZ, RZ ;  /* 0x000000ffff007224 */ /* 0x000fe400078e00ff */
[----:B------:R-:W-:Y:S01]  /*1180*/  IMAD.MOV.U32 R28, RZ, RZ, RZ ;  /* 0x000000ffff1c7224 */ /* 0x000fe200078e00ff */
[----:B------:R-:W-:Y:S01]  /*1190*/  ISETP.NE.AND.EX P1, PT, RZ, UR5, PT, P1 ;  /* 0x00000005ff007c0c */ /* 0x000fe2000bf25310 */
[----:B------:R-:W-:-:S02]  /*11a0*/  ULDC.64 UR4, c[0x0][0xa18] ;  /* 0x0002860000047ab9 */ /* 0x000fc40000000a00 */
        /* <DEDUP_REMOVED lines=11> */
[----:B------:R2:W5:Y:S01]  /*1260*/  @P0 LDG.E R28, desc[UR56][R10.64] ;  /* 0x000000380a1c0981 */ /* 0x000562000c1e1900 */
[----:B-1----:R-:W-:-:S05]  /*1270*/  @P1 IMAD.WIDE R4, R199, 0x4, R4 ;  /* 0x00000004c7041825 */ /* 0x002fca00078e0204 */
[----:B------:R2:W5:Y:S01]  /*1280*/  @P1 LDG.E R0, desc[UR56][R4.64] ;  /* 0x0000003804001981 */ /* 0x000562000c1e1900 */
[----:B0-----:R-:W-:-:S05]  /*1290*/  @P2 IMAD.WIDE R6, R199, 0x4, R8 ;  /* 0x00000004c7062825 */ /* 0x001fca00078e0208 */
[----:B------:R2:W5:Y:S01]  /*12a0*/  @P2 LDG.E R193, desc[UR56][R6.64] ;  /* 0x0000003806c12981 */ /* 0x000562000c1e1900 */
[----:B------:R-:W-:-:S03]  /*12b0*/  UISETP.NE.U32.AND UP0, UPT, UR4, URZ, UPT ;  /* 0x0000003f0400728c */ /* 0x000fc6000bf05070 */
[----:B------:R-:W-:Y:S01]  /*12c0*/  ULDC UR4, c[0x0][0x404] ;  /* 0x0001010000047ab9 */ /* 0x000fe20000000800 */
[----:B------:R-:W-:-:S03]  /*12d0*/  UISETP.NE.AND.EX UP0, UPT, UR5, URZ, UPT, UP0 ;  /* 0x0000003f0500728c */ /* 0x000fc6000bf05300 */
[----:B------:R-:W-:Y:S01]  /*12e0*/  ULDC UR5, c[0x0][0x2e0] ;  /* 0x0000b80000057ab9 */ /* 0x000fe20000000800 */
[----:B------:R-:W-:-:S04]  /*12f0*/  USEL UR4, UR4, 0x1, UP0 ;  /* 0x0000000104047887 */ /* 0x000fc80008000000 */
[----:B------:R-:W-:-:S03]  /*1300*/  UIMAD UR4, UR4, UR5, URZ ;  /* 0x00000005040472a4 */ /* 0x000fc6000f8e023f */
[----:B------:R-:W-:Y:S02]  /*1310*/  ULDC UR5, c[0x0][0x338] ;  /* 0x0000ce0000057ab9 */ /* 0x000fe40000000800 */
[----:B------:R-:W-:Y:S02]  /*1320*/  IMAD.U32 R24, RZ, RZ, UR5 ;  /* 0x00000005ff187e24 */ /* 0x000fe4000f8e00ff */
[----:B------:R-:W-:Y:S01]  /*1330*/  IMAD.U32 R27, RZ, RZ, UR4 ;  /* 0x00000004ff1b7e24 */ /* 0x000fe2000f8e00ff */
[----:B--2---:R-:W-:Y:S06]  /*1340*/  @P2 BRA `(.L_x_6838) ;  /* 0x0000000000242947 */ /* 0x004fec0003800000 */
        /* <DEDUP_REMOVED lines=9> */
.L_x_6838:
[----:B------:R-:W-:Y:S01]  /*13e0*/  ULDC.64 UR4, c[0x0][0xa20] ;  /* 0x0002880000047ab9 */ /* 0x000fe20000000a00 */
[----:B------:R-:W-:Y:S01]  /*13f0*/  MOV R222, R197 ;  /* 0x000000c500de7202 */ /* 0x000fe20000000f00 */
[----:B------:R-:W-:Y:S01]  /*1400*/  IMAD.MOV.U32 R218, RZ, RZ, R198 ;  /* 0x000000ffffda7224 */ /* 0x000fe200078e00c6 */
[----:B------:R-:W-:Y:S01]  /*1410*/  ISETP.NE.U32.AND P1, PT, RZ, UR4, PT ;  /* 0x00000004ff007c0c */ /* 0x000fe2000bf25070 */
[----:B------:R-:W-:-:S03]  /*1420*/  IMAD.MOV.U32 R220, RZ, RZ, R199 ;  /* 0x000000ffffdc7224 */ /* 0x000fc600078e00c7 */
[----:B------:R-:W-:-:S13]  /*1430*/  ISETP.NE.AND.EX P1, PT, RZ, UR5, PT, P1 ;  /* 0x00000005ff007c0c */ /* 0x000fda000bf25310 */
[----:B------:R-:W-:Y:S05]  /*1440*/  @!P1 BRA `(.L_x_6839) ;  /* 0x0000000000109947 */ /* 0x000fea0003800000 */
[----:B------:R-:W0:Y:S02]  /*1450*/  LDC.64 R4, c[0x0][0xa20] ;  /* 0x00028800ff047b82 */ /* 0x000e240000000a00 */
[----:B0-----:R-:W-:-:S05]  /*1460*/  IMAD.WIDE R4, R199, 0x4, R4 ;  /* 0x00000004c7047825 */ /* 0x001fca00078e0204 */
[----:B------:R0:W5:Y:S01]  /*1470*/  LDG.E R27, desc[UR56][R4.64] ;  /* 0x00000038041b7981 */ /* 0x000162000c1e1900 */
[----:B------:R-:W-:Y:S05]  /*1480*/  BRA `(.L_x_6840) ;  /* 0x0000000000107947 */ /* 0x000fea0003800000 */
.L_x_6839:
[----:B------:R-:W-:Y:S05]  /*1490*/  @!P0 BRA `(.L_x_6840) ;  /* 0x00000000000c8947 */ /* 0x000fea0003800000 */
[----:B------:R-:W2:Y:S04]  /*14a0*/  LDG.E R4, desc[UR56][R10.64] ;  /* 0x000000380a047981 */ /* 0x000ea8000c1e1900 */
[----:B------:R-:W2:Y:S02]  /*14b0*/  LDG.E R27, desc[UR56][R10.64+0x4] ;  /* 0x000004380a1b7981 */ /* 0x000ea4000c1e1900 */
[----:B--2---:R-:W-:-:S07]  /*14c0*/  IMAD.IADD R27, R27, 0x1, -R4 ;  /* 0x000000011b1b7824 */ /* 0x004fce00078e0a04 */
.L_x_6840:
[----:B------:R-:W-:Y:S01]  /*14d0*/  ULDC.64 UR4, c[0x0][0xa10] ;  /* 0x0002840000047ab9 */ /* 0x000fe20000000a00 */
[----:B------:R-:W1:Y:S01]  /*14e0*/  LDC.64 R10, c[0x0][0x9e0] ;  /* 0x00027800ff0a7b82 */ /* 0x000e620000000a00 */
[----:B------:R-:W-:-:S04]  /*14f0*/  ISETP.NE.U32.AND P0, PT, RZ, UR4, PT ;  /* 0x00000004ff007c0c */ /* 0x000fc8000bf05070 */
        /* <DEDUP_REMOVED lines=9> */
[----:B-----5:R-:W-:Y:S02]  /*1590*/  IMAD.MOV.U32 R117, RZ, RZ, R27 ;  /* 0x000000ffff757224 */ /* 0x020fe400078e001b */
[----:B--2---:R-:W-:-:S04]  /*15a0*/  @P1 IMAD.WIDE R6, R199, 0x4, R6 ;  /* 0x00000004c7061825 */ /* 0x004fc800078e0206 */
[----:B------:R-:W-:Y:S01]  /*15b0*/  IMAD.IADD R9, R27, 0x1, -R0 ;  /* 0x000000011b097824 */ /* 0x000fe200078e0a00 */
[----:B------:R0:W5:Y:S01]  /*15c0*/  @P1 LDG.E R117, desc[UR56][R6.64] ;  /* 0x0000003806751981 */ /* 0x000162000c1e1900 */
[----:B-1----:R-:W-:Y:S02]  /*15d0*/  ISETP.GE.AND P1, PT, R11, 0x1, PT ;  /* 0x000000010b00780c */ /* 0x002fe40003f26270 */
[----:B------:R-:W-:Y:S01]  /*15e0*/  LEA R119, R197, 0x80, 0x7 ;  /* 0x00000080c5777811 */ /* 0x000fe200078e38ff */
[----:B---3--:R-:W-:-:S04]  /*15f0*/  @P0 IMAD.IADD R24, R8, 0x1, -R3 ;  /* 0x0000000108180824 */ /* 0x008fc800078e0a03 */
[----:B------:R-:W-:-:S05]  /*1600*/  IMAD.IADD R192, R9, 0x1, R24 ;  /* 0x0000000109c07824 */ /* 0x000fca00078e0218 */
[C---:B------:R-:W-:Y:S02]  /*1610*/  IADD3 R0, R192.reuse, 0x7f, RZ ;  /* 0x0000007fc0007810 */ /* 0x040fe40007ffe0ff */
[----:B------:R-:W-:Y:S02]  /*1620*/  IADD3 R119, R192, R119, -R193 ;  /* 0x00000077c0777210 */ /* 0x000fe40007ffe8c1 */
[----:B------:R-:W-:-:S04]  /*1630*/  SHF.R.S32.HI R3, RZ, 0x1f, R0 ;  /* 0x0000001fff037819 */ /* 0x000fc80000011400 */
[----:B------:R-:W-:Y:S01]  /*1640*/  LEA.HI R3, R3, R0, RZ, 0x7 ;  /* 0x0000000003037211 */ /* 0x000fe200078f38ff */
[----:B------:R-:W-:-:S03]  /*1650*/  IMAD.IADD R0, R119, 0x1, R10 ;  /* 0x0000000177007824 */ /* 0x000fc600078e020a */
[----:B------:R-:W-:Y:S01]  /*1660*/  SHF.R.S32.HI R129, RZ, 0x7, R3 ;  /* 0x00000007ff817819 */ /* 0x000fe20000011403 */
[----:B0-----:R-:W-:Y:S06]  /*1670*/  @!P1 BRA `(.L_x_6841) ;  /* 0x0000000000489947 */ /* 0x001fec0003800000 */
        /* <DEDUP_REMOVED lines=11> */
.L_x_6843:
[----:B------:R-:W-:-:S13]  /*1730*/  ISETP.NE.AND P0, PT, R11, 0x1, PT ;  /* 0x000000010b00780c */ /* 0x000fda0003f05270 */
[----:B------:R-:W0:Y:S02]  /*1740*/  @P0 LDC.64 R4, c[0x0][0x9e8] ;  /* 0x00027a00ff040b82 */ /* 0x000e240000000a00 */
[----:B0-----:R-:W-:-:S05]  /*1750*/  @P0 IMAD.HI.U32 R4, R3, R4, RZ ;  /* 0x0000000403040227 */ /* 0x001fca00078e00ff */
[----:B------:R-:W-:-:S07]  /*1760*/  @P0 SHF.R.U32.HI R3, RZ, R5, R4 ;  /* 0x00000005ff030219 */ /* 0x000fce0000011604 */
.L_x_6844:
[----:B------:R-:W-:Y:S05]  /*1770*/  BSYNC B0 ;  /* 0x0000000000007941 */ /* 0x000fea0003800000 */
.L_x_6842:
[----:B------:R-:W-:-:S05]  /*1780*/  IMAD R3, R3, R11, R11 ;  /* 0x0000000b03037224 */ /* 0x000fca00078e020b */
[----:B------:R-:W-:-:S07]  /*1790*/  VIMNMX R0, R0, R3, PT ;  /* 0x0000000300007248 */ /* 0x000fce0003fe0100 */
.L_x_6841:
        /* <DEDUP_REMOVED lines=15> */
.L_x_6847:
[----:B------:R-:W-:Y:S01]  /*1890*/  ISETP.NE.AND P0, PT, R11, 0x1, PT ;  /* 0x000000010b00780c */ /* 0x000fe20003f05270 */
[----:B------:R-:W-:-:S12]  /*18a0*/  IMAD.MOV.U32 R4, RZ, RZ, R118 ;  /* 0x000000ffff047224 */ /* 0x000fd800078e0076 */
[----:B------:R-:W0:Y:S02]  /*18b0*/  @P0 LDC.64 R6, c[0x0][0x9e8] ;  /* 0x00027a00ff060b82 */ /* 0x000e240000000a00 */
[----:B0-----:R-:W-:-:S05]  /*18c0*/  @P0 IMAD.HI.U32 R6, R118, R6, RZ ;  /* 0x0000000676060227 */ /* 0x001fca00078e00ff */
[----:B------:R-:W-:-:S07]  /*18d0*/  @P0 SHF.R.U32.HI R4, RZ, R7, R6 ;  /* 0x00000007ff040219 */ /* 0x000fce0000011606 */
.L_x_6848:
[----:B------:R-:W-:Y:S05]  /*18e0*/  BSYNC B0 ;  /* 0x0000000000007941 */ /* 0x000fea0003800000 */
.L_x_6846:
[----:B------:R-:W-:-:S05]  /*18f0*/  IMAD R4, R4, R11, RZ ;  /* 0x0000000b04047224 */ /* 0x000fca00078e02ff */
[----:B------:R-:W-:-:S07]  /*1900*/  VIMNMX R3, R3, R4, !PT ;  /* 0x0000000403037248 */ /* 0x000fce0007fe0100 */
.L_x_6845:
[----:B------:R-:W-:Y:S02]  /*1910*/  IADD3 R0, R0, 0x7f, RZ ;  /* 0x0000007f00007810 */ /* 0x000fe40007ffe0ff */
[----:B------:R-:W-:Y:S02]  /*1920*/  SHF.R.S32.HI R4, RZ, 0x1f, R3 ;  /* 0x0000001fff047819 */ /* 0x000fe40000011403 */
[----:B------:R-:W-:Y:S02]  /*1930*/  SHF.R.S32.HI R5, RZ, 0x1f, R0 ;  /* 0x0000001fff057819 */ /* 0x000fe40000011400 */
[----:B------:R-:W-:Y:S02]  /*1940*/  LEA.HI R4, R4, R3, RZ, 0x7 ;  /* 0x0000000304047211 */ /* 0x000fe400078f38ff */
[----:B------:R-:W-:Y:S02]  /*1950*/  LEA.HI R5, R5, R0, RZ, 0x7 ;  /* 0x0000000005057211 */ /* 0x000fe400078f38ff */
[----:B------:R-:W-:-:S02]  /*1960*/  SHF.R.S32.HI R4, RZ, 0x7, R4 ;  /* 0x00000007ff047819 */ /* 0x000fc40000011404 */
[----:B------:R-:W-:Y:S02]  /*1970*/  SHF.R.S32.HI R0, RZ, 0x7, R5 ;  /* 0x00000007ff007819 */ /* 0x000fe40000011405 */
[----:B------:R-:W-:Y:S02]  /*1980*/  VIMNMX R4, RZ, R4, !PT ;  /* 0x00000004ff047248 */ /* 0x000fe40007fe0100 */
[----:B------:R-:W-:-:S03]  /*1990*/  VIMNMX R0, R129, R0, PT ;  /* 0x0000000081007248 */ /* 0x000fc60003fe0100 */
[--C-:B------:R-:W-:Y:S02]  /*19a0*/  IMAD R4, R4, 0x80, -R9.reuse ;  /* 0x0000008004047824 */ /* 0x100fe400078e0a09 */
[----:B------:R-:W-:-:S03]  /*19b0*/  IMAD R3, R0, 0x80, -R9 ;  /* 0x0000008000037824 */ /* 0x000fc600078e0a09 */
        /* <DEDUP_REMOVED lines=32> */
.L_x_6851:
[----:B------:R-:W-:Y:S05]  /*1bc0*/  BSYNC B6 ;  /* 0x0000000000067941 */ /* 0x000fea0003800000 */
.L_x_6850:
        /* <DEDUP_REMOVED lines=19> */
[----:B-1---5:R-:W-:Y:S05]  /*1d00*/  CALL.ABS.NOINC R14 ;  /* 0x000000000e007343 */ /* 0x022fea0003c00000 */
.L_x_6853:
[----:B------:R-:W-:Y:S05]  /*1d10*/  BSYNC B6 ;  /* 0x0000000000067941 */ /* 0x000fea0003800000 */
.L_x_6852:
[----:B------:R-:W-:Y:S01]  /*1d20*/  ULDC.64 UR4, c[0x0][0x9f8] ;  /* 0x00027e0000047ab9 */ /* 0x000fe20000000a00 */
[----:B------:R-:W0:Y:S01]  /*1d30*/  LDC R0, c[0x0][0x428] ;  /* 0x00010a00ff007b82 */ /* 0x000e220000000800 */
[----:B------:R-:W-:-:S07]  /*1d40*/  ISETP.NE.U32.AND P0, PT, RZ, UR4, PT ;  /* 0x00000004ff007c0c */ /* 0x000fce000bf05070 */
[----:B------:R-:W1:Y:S01]  /*1d50*/  LDC.64 R38, c[0x0][0x2f0] ;  /* 0x0000bc00ff267b82 */ /* 0x000e620000000a00 */
[----:B------:R-:W-:Y:S01]  /*1d60*/  ISETP.NE.AND.EX P0, PT, RZ, UR5, PT, P0 ;  /* 0x00000005ff007c0c */ /* 0x000fe2000bf05300 */
[----:B------:R-:W2:Y:S01]  /*1d70*/  S2R R30, SR_TID.X ;  /* 0x00000000001e7919 */ /* 0x000ea20000002100 */
[----:B------:R-:W-:Y:S01]  /*1d80*/  IMAD.IADD R43, R28, 0x1, R27 ;  /* 0x000000011c2b7824 */ /* 0x000fe200078e021b */
[----:B------:R-:W-:Y:S01]  /*1d90*/  ULDC.64 UR6, c[0x0][0xa08] ;  /* 0x0002820000067ab9 */ /* 0x000fe20000000a00 */
[----:B------:R-:W-:-:S03]  /*1da0*/  ULDC.64 UR4, c[0x0][0x2f8] ;  /* 0x0000be0000047ab9 */ /* 0x000fc60000000a00 */
[----:B------:R-:W3:Y:S08]  /*1db0*/  LDC.64 R32, c[0x0][0x3d8] ;  /* 0x0000f600ff207b82 */ /* 0x000ef00000000a00 */
[----:B------:R-:W4:Y:S08]  /*1dc0*/  @P0 LDC.64 R4, c[0x0][0x9f8] ;  /* 0x00027e00ff040b82 */ /* 0x000f300000000a00 */
[----:B------:R-:W1:Y:S01]  /*1dd0*/  LDC R27, c[0x0][0x3d4] ;  /* 0x0000f500ff1b7b82 */ /* 0x000e620000000800 */
[----:B----4-:R-:W-:-:S05]  /*1de0*/  @P0 IMAD.WIDE R4, R199, 0x4, R4 ;  /* 0x00000004c7040825 */ /* 0x010fca00078e0204 */
[----:B------:R4:W4:Y:S01]  /*1df0*/  @P0 LDG.E R199, desc[UR56][R4.64] ;  /* 0x0000003804c70981 */ /* 0x000922000c1e1900 */
[----:B0-----:R-:W-:Y:S01]  /*1e00*/  ISETP.NE.AND P0, PT, R0, 0x1, PT ;  /* 0x000000010000780c */ /* 0x001fe20003f05270 */
[C---:B---3--:R-:W-:Y:S01]  /*1e10*/  IMAD.WIDE.U32 R10, R18.reuse, R32, R16 ;  /* 0x00000020120a7225 */ /* 0x048fe200078e0010 */
[----:B------:R-:W-:Y:S02]  /*1e20*/  SHF.R.S32.HI R35, RZ, 0x1f, R43 ;  /* 0x0000001fff237819 */ /* 0x000fe4000001142b */
[----:B--2---:R-:W-:Y:S01]  /*1e30*/  SHF.R.U32.HI R30, RZ, 0x7, R30 ;  /* 0x00000007ff1e7819 */ /* 0x004fe2000001161e */
[-C--:B-1----:R-:W-:Y:S01]  /*1e40*/  IMAD.WIDE.U32 R40, R18, R38.reuse, R16 ;  /* 0x0000002612287225 */ /* 0x082fe200078e0010 */
[----:B------:R-:W-:Y:S02]  /*1e50*/  ISETP.GE.AND P1, PT, R16, R27, PT ;  /* 0x0000001b1000720c */ /* 0x000fe40003f26270 */
[----:B------:R-:W-:Y:S01]  /*1e60*/  ISETP.NE.AND P6, PT, R30, 0x1, PT ;  /* 0x000000011e00780c */ /* 0x000fe20003fc5270 */
[-C--:B------:R-:W-:Y:S01]  /*1e70*/  IMAD R6, R35, R38.reuse, RZ ;  /* 0x0000002623067224 */ /* 0x080fe200078e02ff */
[----:B------:R-:W-:Y:S01]  /*1e80*/  SHF.R.S32.HI R23, RZ, 0x1f, R22 ;  /* 0x0000001fff177819 */ /* 0x000fe20000011416 */
[-C--:B----4-:R-:W-:Y:S01]  /*1e90*/  IMAD.WIDE.U32 R4, R43, R38.reuse, RZ ;  /* 0x000000262b047225 */ /* 0x090fe200078e00ff */
[C---:B------:R-:W-:Y:S01]  /*1ea0*/  SHF.L.U64.HI R91, R38.reuse, 0x5, R39 ;  /* 0x00000005265b7819 */ /* 0x040fe20000010227 */
[----:B------:R-:W0:Y:S01]  /*1eb0*/  @P0 LDC R3, c[0x0][0x42c] ;  /* 0x00010b00ff030b82 */ /* 0x000e220000000800 */
[----:B------:R-:W-:Y:S01]  /*1ec0*/  SHF.L.U32 R90, R38, 0x5, RZ ;  /* 0x00000005265a7819 */ /* 0x000fe200000006ff */
[----:B------:R-:W-:Y:S01]  /*1ed0*/  VIADD R125, R30, 0x8 ;  /* 0x000000081e7d7836 */ /* 0x000fe20000000000 */
[--C-:B------:R-:W-:Y:S01]  /*1ee0*/  SHF.L.U64.HI R15, R32, 0x5, R33.reuse ;  /* 0x00000005200f7819 */ /* 0x100fe20000010221 */
[----:B------:R-:W-:Y:S01]  /*1ef0*/  IMAD.SHL.U32 R128, R38, 0x80, RZ ;  /* 0x0000008026807824 */ /* 0x000fe200078e00ff */
[----:B------:R-:W-:Y:S01]  /*1f00*/  SHF.L.U64.HI R110, R32, 0x7, R33 ;  /* 0x00000007206e7819 */ /* 0x000fe20000010221 */
[----:B------:R-:W-:Y:S01]  /*1f10*/  IMAD.WIDE.U32 R88, R18, R38, R90 ;  /* 0x0000002612587225 */ /* 0x000fe200078e005a */
[----:B------:R-:W-:Y:S01]  /*1f20*/  SHF.L.U32 R116, R27, 0x1, RZ ;  /* 0x000000011b747819 */ /* 0x000fe200000006ff */
[----:B------:R-:W1:Y:S01]  /*1f30*/  @P0 LDC R7, c[0x0][0x430] ;  /* 0x00010c00ff070b82 */ /* 0x000e620000000800 */
[----:B------:R-:W-:Y:S01]  /*1f40*/  SHF.L.U64.HI R105, R38, 0x6, R39 ;  /* 0x0000000626697819 */ /* 0x000fe20000010227 */
[----:B0-----:R-:W-:-:S04]  /*1f50*/  @P0 IMAD.HI.U32 R0, R198, R3, RZ ;  /* 0x00000003c6000227 */ /* 0x001fc800078e00ff */
[----:B------:R-:W-:Y:S01]  /*1f60*/  IMAD R3, R43, R39, R6 ;  /* 0x000000272b037224 */ /* 0x000fe200078e0206 */
[----:B-1----:R-:W-:-:S03]  /*1f70*/  @P0 SHF.R.U32.HI R198, RZ, R7, R0 ;  /* 0x00000007ffc60219 */ /* 0x002fc60000011600 */
[----:B------:R-:W-:Y:S01]  /*1f80*/  IMAD.IADD R5, R5, 0x1, R3 ;  /* 0x0000000105057824 */ /* 0x000fe200078e0203 */
[----:B------:R-:W-:Y:S01]  /*1f90*/  ISETP.NE.U32.AND P0, PT, RZ, UR6, PT ;  /* 0x00000006ff007c0c */ /* 0x000fe2000bf05070 */
[----:B------:R-:W0:Y:S01]  /*1fa0*/  LDC.64 R6, c[0x0][0x3e8] ;  /* 0x0000fa00ff067b82 */ /* 0x000e220000000a00 */
[----:B------:R-:W-:Y:S01]  /*1fb0*/  SHF.R.S32.HI R8, RZ, 0x1f, R198 ;  /* 0x0000001fff087819 */ /* 0x000fe200000114c6 */
[----:B------:R-:W-:Y:S01]  /*1fc0*/  IMAD.WIDE.U32 R4, R198, UR4, R4 ;  /* 0x00000004c6047c25 */ /* 0x000fe2000f8e0004 */
[----:B------:R-:W-:-:S03]  /*1fd0*/  ISETP.NE.AND.EX P0, PT, RZ, UR7, PT, P0 ;  /* 0x00000007ff007c0c */ /* 0x000fc6000bf05300 */
[----:B------:R-:W-:-:S04]  /*1fe0*/  IMAD R3, R8, UR4, RZ ;  /* 0x0000000408037c24 */ /* 0x000fc8000f8e02ff */
[----:B------:R-:W-:Y:S01]  /*1ff0*/  IMAD R3, R198, UR5, R3 ;  /* 0x00000005c6037c24 */ /* 0x000fe2000f8e0203 */
[----:B------:R-:W-:-:S03]  /*2000*/  ULDC.64 UR4, c[0x0][0x300] ;  /* 0x0000c00000047ab9 */ /* 0x000fc60000000a00 */
[----:B------:R-:W-:Y:S02]  /*2010*/  IMAD.IADD R5, R5, 0x1, R3 ;  /* 0x0000000105057824 */ /* 0x000fe400078e0203 */
[----:B0-----:R-:W-:Y:S01]  /*2020*/  IMAD R12, R19, R6, RZ ;  /* 0x00000006130c7224 */ /* 0x001fe200078e02ff */
[----:B------:R-:W-:-:S03]  /*2030*/  SHF.L.U64.HI R109, R6, 0x7, R7 ;  /* 0x00000007066d7819 */ /* 0x000fc60000010207 */
[----:B------:R-:W-:Y:S01]  /*2040*/  IMAD R85, R18, R7, R12 ;  /* 0x0000000712557224 */ /* 0x000fe200078e020c */
[----:B------:R-:W-:Y:S02]  /*2050*/  SHF.R.S32.HI R0, RZ, 0x1f, R199 ;  /* 0x0000001fff007819 */ /* 0x000fe400000114c7 */
[----:B------:R-:W-:Y:S02]  /*2060*/  SEL R97, R199, RZ, !P0 ;  /* 0x000000ffc7617207 */ /* 0x000fe40004000000 */
[----:B------:R-:W-:Y:S02]  /*2070*/  SEL R9, R0, RZ, !P0 ;  /* 0x000000ff00097207 */ /* 0x000fe40004000000 */
[----:B------:R-:W-:Y:S01]  /*2080*/  IADD3 R42, P0, R18, R43, RZ ;  /* 0x0000002b122a7210 */ /* 0x000fe20007f1e0ff */
[----:B------:R-:W-:-:S04]  /*2090*/  IMAD.WIDE.U32 R98, R97, UR4, R4 ;  /* 0x0000000461627c25 */ /* 0x000fc8000f8e0004 */
[----:B------:R-:W-:Y:S02]  /*20a0*/  IMAD R0, R9, UR4, RZ ;  /* 0x0000000409007c24 */ /* 0x000fe4000f8e02ff */
[----:B------:R-:W-:Y:S02]  /*20b0*/  IMAD.X R43, R19, 0x1, R35, P0 ;  /* 0x00000001132b7824 */ /* 0x000fe400000e0623 */
[----:B------:R-:W-:Y:S01]  /*20c0*/  IMAD R31, R97, UR5, R0 ;  /* 0x00000005611f7c24 */ /* 0x000fe2000f8e0200 */
[----:B------:R-:W-:Y:S05]  /*20d0*/  @!P6 WARPSYNC.ALL ;  /* 0x000000000000e948 */ /* 0x000fea0003800000 */
[----:B------:R-:W-:Y:S01]  /*20e0*/  ULDC.64 UR4, c[0x0][0x320] ;  /* 0x0000c80000047ab9 */ /* 0x000fe20000000a00 */
[----:B------:R-:W-:-:S02]  /*20f0*/  IMAD R0, R19, R32, RZ ;  /* 0x0000002013007224 */ /* 0x000fc400078e02ff */
[----:B------:R-:W-:Y:S02]  /*2100*/  IMAD R3, R8, UR4, RZ ;  /* 0x0000000408037c24 */ /* 0x000fe4000f8e02ff */
[----:B------:R-:W-:-:S04]  /*2110*/  IMAD.WIDE.U32 R4, R198, UR4, R16 ;  /* 0x00000004c6047c25 */ /* 0x000fc8000f8e0010 */
[----:B------:R-:W-:Y:S01]  /*2120*/  IMAD R3, R198, UR5, R3 ;  /* 0x00000005c6037c24 */ /* 0x000fe2000f8e0203 */
[----:B------:R-:W-:Y:S01]  /*2130*/  ULDC.64 UR4, c[0x0][0x328] ;  /* 0x0000ca0000047ab9 */ /* 0x000fe20000000a00 */
[C---:B------:R-:W-:Y:S01]  /*2140*/  IMAD R13, R18.reuse, R33, R0 ;  /* 0x00000021120d7224 */ /* 0x040fe200078e0200 */
[----:B------:R-:W-:Y:S01]  /*2150*/  P2R R0, PR, RZ, 0x2 ;  /* 0x00000002ff007803 */ /* 0x000fe20000000000 */
[----:B------:R-:W-:Y:S02]  /*2160*/  IMAD.IADD R5, R5, 0x1, R3 ;  /* 0x0000000105057824 */ /* 0x000fe400078e0203 */
[----:B------:R-:W-:Y:S02]  /*2170*/  IMAD R3, R9, UR4, RZ ;  /* 0x0000000409037c24 */ /* 0x000fe4000f8e02ff */
[----:B------:R-:W-:-:S04]  /*2180*/  IMAD.WIDE.U32 R8, R18, R6, R22 ;  /* 0x0000000612087225 */ /* 0x000fc800078e0016 */
[----:B------:R-:W-:Y:S01]  /*2190*/  IMAD R47, R97, UR5, R3 ;  /* 0x00000005612f7c24 */ /* 0x000fe2000f8e0203 */
[----:B------:R-:W-:Y:S01]  /*21a0*/  SEL R3, R27, RZ, P1 ;  /* 0x000000ff1b037207 */ /* 0x000fe20000800000 */
[----:B------:R-:W-:Y:S01]  /*21b0*/  IMAD.WIDE.U32 R96, R97, UR4, R4 ;  /* 0x0000000461607c25 */ /* 0x000fe2000f8e0004 */
[----:B------:R-:W-:Y:S01]  /*21c0*/  IADD3 R87, R9, R85, RZ ;  /* 0x0000005509577210 */ /* 0x000fe20007ffe0ff */
[----:B------:R-:W-:Y:S01]  /*21d0*/  ULDC UR4, c[0x0][0x2e4] ;  /* 0x0000b90000047ab9 */ /* 0x000fe20000000800 */
[----:B-----5:R-:W-:Y:S01]  /*21e0*/  SHF.R.S32.HI R9, RZ, 0x1f, R117 ;  /* 0x0000001fff097819 */ /* 0x020fe20000011475 */
[C---:B------:R-:W-:Y:S01]  /*21f0*/  IMAD.IADD R3, R16.reuse, 0x1, R3 ;  /* 0x0000000110037824 */ /* 0x040fe200078e0203 */
[----:B------:R-:W-:Y:S01]  /*2200*/  ISETP.GE.AND P2, PT, R16, UR4, PT ;  /* 0x0000000410007c0c */ /* 0x000fe2000bf46270 */
[----:B------:R-:W-:Y:S02]  /*2210*/  IMAD.MOV.U32 R86, RZ, RZ, R8 ;  /* 0x000000ffff567224 */ /* 0x000fe400078e0008 */
[----:B------:R-:W-:Y:S01]  /*2220*/  IMAD.WIDE.U32 R4, R18, R32, R22 ;  /* 0x0000002012047225 */ /* 0x000fe200078e0016 */
[----:B------:R-:W-:-:S03]  /*2230*/  SHF.R.S32.HI R14, RZ, 0x1f, R3 ;  /* 0x0000001fff0e7819 */ /* 0x000fc60000011403 */
[----:B------:R-:W-:Y:S01]  /*2240*/  IMAD.IADD R5, R5, 0x1, R13 ;  /* 0x0000000105057824 */ /* 0x000fe200078e020d */
[CC--:B------:R-:W-:Y:S01]  /*2250*/  LEA.HI R8, R14.reuse, R3.reuse, RZ, 0x6 ;  /* 0x000000030e087211 */ /* 0x0c0fe200078f30ff */
[----:B------:R-:W-:Y:S01]  /*2260*/  IMAD.IADD R11, R13, 0x1, R11 ;  /* 0x000000010d0b7824 */ /* 0x000fe200078e020b */
[----:B------:R-:W-:Y:S01]  /*2270*/  LEA.HI R37, R14, R3, RZ, 0x3 ;  /* 0x000000030e257211 */ /* 0x000fe200078f18ff */
[----:B------:R-:W-:-:S03]  /*2280*/  IMAD.WIDE.U32 R12, R18, R6, R16 ;  /* 0x00000006120c7225 */ /* 0x000fc600078e0010 */
[--C-:B------:R-:W-:Y:S01]  /*2290*/  LOP3.LUT R14, R201, 0x38, R37.reuse, 0xf8, !PT ;  /* 0x00000038c90e7812 */ /* 0x100fe200078ef825 */
[----:B------:R-:W-:Y:S01]  /*22a0*/  IMAD.SHL.U32 R3, R8, 0x80, RZ ;  /* 0x0000008008037824 */ /* 0x000fe200078e00ff */
[----:B------:R-:W-:Y:S01]  /*22b0*/  LOP3.LUT R8, R37, 0x38, RZ, 0xc0, !PT ;  /* 0x0000003825087812 */ /* 0x000fe200078ec0ff */
[----:B------:R-:W-:Y:S01]  /*22c0*/  IMAD.MOV.U32 R84, RZ, RZ, R12 ;  /* 0x000000ffff547224 */ /* 0x000fe200078e000c */
[----:B------:R-:W-:Y:S01]  /*22d0*/  LOP3.LUT R12, R202, 0x38, R37, 0xf8, !PT ;  /* 0x00000038ca0c7812 */ /* 0x000fe200078ef825 */
[----:B------:R-:W-:Y:S01]  /*22e0*/  IMAD.WIDE.U32 R94, R117, R32, R4 ;  /* 0x00000020755e7225 */ /* 0x000fe200078e0004 */
[----:B------:R-:W-:Y:S02]  /*22f0*/  LOP3.LUT R20, R200, 0x38, R37, 0xf8, !PT ;  /* 0x00000038c8147812 */ /* 0x000fe400078ef825 */
[----:B------:R-:W-:Y:S01]  /*2300*/  LOP3.LUT R8, R8, 0x1c0, R203, 0xf8, !PT ;  /* 0x000001c008087812 */ /* 0x000fe200078ef8cb */
[----:B------:R-:W-:Y:S01]  /*2310*/  IMAD R4, R9, R6, RZ ;  /* 0x0000000609047224 */ /* 0x000fe200078e02ff */
[----:B------:R-:W-:Y:S01]  /*2320*/  LOP3.LUT R3, R3, 0xffffe000, RZ, 0xc0, !PT ;  /* 0xffffe00003037812 */ /* 0x000fe200078ec0ff */
[----:B------:R-:W-:Y:S01]  /*2330*/  IMAD.IADD R30, R99, 0x1, R31 ;  /* 0x00000001631e7824 */ /* 0x000fe200078e021f */
[----:B------:R-:W-:Y:S01]  /*2340*/  LOP3.LUT R12, R12, R209, RZ, 0x3c, !PT ;  /* 0x000000d10c0c7212 */ /* 0x000fe200078e3cff */
[----:B------:R-:W-:Y:S01]  /*2350*/  IMAD R45, R117, R7, R4 ;  /* 0x00000007752d7224 */ /* 0x000fe200078e0204 */
[----:B------:R-:W-:Y:S01]  /*2360*/  LOP3.LUT R14, R14, R207, RZ, 0x3c, !PT ;  /* 0x000000cf0e0e7212 */ /* 0x000fe200078e3cff */
[-C--:B------:R-:W-:Y:S01]  /*2370*/  IMAD R28, R9, R32.reuse, RZ ;  /* 0x00000020091c7224 */ /* 0x080fe200078e02ff */
[----:B------:R-:W-:Y:S01]  /*2380*/  LOP3.LUT R20, R20, R205, RZ, 0x3c, !PT ;  /* 0x000000cd14147212 */ /* 0x000fe200078e3cff */
[----:B------:R-:W-:Y:S01]  /*2390*/  IMAD.IADD R85, R85, 0x1, R13 ;  /* 0x0000000155557824 */ /* 0x000fe200078e020d */
[----:B------:R-:W-:Y:S01]  /*23a0*/  LOP3.LUT R8, R8, R211, RZ, 0x3c, !PT ;  /* 0x000000d308087212 */ /* 0x000fe200078e3cff */
[C---:B------:R-:W-:Y:S01]  /*23b0*/  IMAD R29, R117.reuse, R33, R28 ;  /* 0x00000021751d7224 */ /* 0x040fe200078e021c */
[-C--:B------:R-:W-:Y:S01]  /*23c0*/  IADD3 R114, R12, R3.reuse, R210 ;  /* 0x000000030c727210 */ /* 0x080fe20007ffe0d2 */
[----:B------:R-:W-:Y:S01]  /*23d0*/  IMAD.WIDE.U32 R92, R117, R32, R10 ;  /* 0x00000020755c7225 */ /* 0x000fe200078e000a */
[----:B------:R-:W-:-:S02]  /*23e0*/  IADD3 R113, R14, R3, R208 ;  /* 0x000000030e717210 */ /* 0x000fc40007ffe0d0 */
[-C--:B------:R-:W-:Y:S01]  /*23f0*/  IADD3 R111, R20, R3.reuse, R206 ;  /* 0x00000003146f7210 */ /* 0x080fe20007ffe0ce */
[----:B------:R-:W-:Y:S01]  /*2400*/  IMAD.SHL.U32 R13, R32, 0x20, RZ ;  /* 0x00000020200d7824 */ /* 0x000fe200078e00ff */
[----:B------:R-:W-:Y:S01]  /*2410*/  IADD3 R115, R8, R3, R212 ;  /* 0x0000000308737210 */ /* 0x000fe20007ffe0d4 */
[----:B------:R-:W-:Y:S01]  /*2420*/  IMAD R3, R19, R38, RZ ;  /* 0x0000002613037224 */ /* 0x000fe200078e02ff */
[----:B------:R-:W-:Y:S01]  /*2430*/  IADD3 R4, P1, R90, R88, RZ ;  /* 0x000000585a047210 */ /* 0x000fe20007f3e0ff */
[----:B------:R-:W-:Y:S01]  /*2440*/  IMAD.SHL.U32 R12, R32, 0x40, RZ ;  /* 0x00000040200c7824 */ /* 0x000fe200078e00ff */
[----:B------:R-:W-:Y:S01]  /*2450*/  IADD3 R31, P0, R98, R40, RZ ;  /* 0x00000028621f7210 */ /* 0x000fe20007f1e0ff */
[----:B------:R-:W-:Y:S01]  /*2460*/  IMAD R21, R18, R39, R3 ;  /* 0x0000002712157224 */ /* 0x000fe200078e0203 */
[C---:B------:R-:W-:Y:S01]  /*2470*/  SHF.L.U64.HI R14, R32.reuse, 0x6, R33 ;  /* 0x00000006200e7819 */ /* 0x040fe20000010221 */
[----:B------:R-:W-:Y:S01]  /*2480*/  IMAD.SHL.U32 R11, R32, 0x80, RZ ;  /* 0x00000080200b7824 */ /* 0x000fe200078e00ff */
[----:B------:R-:W-:Y:S01]  /*2490*/  IADD3 R33, P3, R98, 0x40, RZ ;  /* 0x0000004062217810 */ /* 0x000fe20007f7e0ff */
[----:B------:R-:W-:Y:S01]  /*24a0*/  IMAD.IADD R5, R21, 0x1, R89 ;  /* 0x0000000115057824 */ /* 0x000fe200078e0259 */
[----:B------:R-:W-:Y:S01]  /*24b0*/  LOP3.LUT R32, R37, 0xfffffff8, RZ, 0xc0, !PT ;  /* 0xfffffff825207812 */ /* 0x000fe200078ec0ff */
[----:B------:R-:W-:Y:S01]  /*24c0*/  IMAD.IADD R21, R41, 0x1, R21 ;  /* 0x0000000129157824 */ /* 0x000fe200078e0215 */
[----:B------:R-:W-:Y:S01]  /*24d0*/  SHF.L.U64.HI R10, R6, 0x5, R7 ;  /* 0x00000005060a7819 */ /* 0x000fe20000010207 */
[----:B------:R-:W-:Y:S01]  /*24e0*/  IMAD.X R20, R5, 0x1, R91, P1 ;  /* 0x0000000105147824 */ /* 0x000fe200008e065b */
[----:B------:R-:W-:Y:S01]  /*24f0*/  IADD3 R107, P1, R4, R90, RZ ;  /* 0x0000005a046b7210 */ /* 0x000fe20007f3e0ff */
[----:B------:R-:W-:Y:S01]  /*2500*/  IMAD.WIDE.U32 R86, R117, R6, R86 ;  /* 0x0000000675567225 */ /* 0x000fe200078e0056 */
[----:B------:R-:W-:-:S02]  /*2510*/  IADD3.X R34, R21, R30, RZ, P0, !PT ;  /* 0x0000001e15227210 */ /* 0x000fc400007fe4ff */
[----:B------:R-:W-:Y:S01]  /*2520*/  IADD3 R35, P0, R31, 0x40, RZ ;  /* 0x000000401f237810 */ /* 0x000fe20007f1e0ff */
[----:B------:R-:W-:Y:S01]  /*2530*/  IMAD.WIDE.U32 R84, R117, R6, R84 ;  /* 0x0000000675547225 */ /* 0x000fe200078e0054 */
[----:B------:R-:W-:Y:S02]  /*2540*/  SHF.L.U64.HI R9, R6, 0x6, R7 ;  /* 0x0000000606097819 */ /* 0x000fe40000010207 */
[----:B------:R-:W-:Y:S01]  /*2550*/  SHF.L.U64.HI R3, R38, 0x7, R39 ;  /* 0x0000000726037819 */ /* 0x000fe20000010227 */
[C---:B------:R-:W-:Y:S01]  /*2560*/  IMAD.SHL.U32 R8, R6.reuse, 0x20, RZ ;  /* 0x0000002006087824 */ /* 0x040fe200078e00ff */
[----:B------:R-:W-:Y:S01]  /*2570*/  SHF.R.S32.HI R37, RZ, 0x3, R37 ;  /* 0x00000003ff257819 */ /* 0x000fe20000011425 */
[----:B------:R-:W-:Y:S01]  /*2580*/  IMAD.SHL.U32 R7, R6, 0x40, RZ ;  /* 0x0000004006077824 */ /* 0x000fe200078e00ff */
[----:B------:R-:W-:Y:S01]  /*2590*/  SHF.R.S32.HI R39, RZ, 0x1f, R32 ;  /* 0x0000001fff277819 */ /* 0x000fe20000011420 */
[----:B------:R-:W-:Y:S01]  /*25a0*/  IMAD.X R106, R20, 0x1, R91, P1 ;  /* 0x00000001146a7824 */ /* 0x000fe200008e065b */
[----:B------:R-:W-:Y:S01]  /*25b0*/  ISETP.GE.AND P1, PT, R195, UR4, PT ;  /* 0x00000004c3007c0c */ /* 0x000fe2000bf26270 */
[----:B------:R-:W-:-:S02]  /*25c0*/  IMAD.IADD R27, R95, 0x1, R29 ;  /* 0x000000015f1b7824 */ /* 0x000fc400078e021d */
[----:B------:R-:W-:Y:S02]  /*25d0*/  IMAD.IADD R28, R29, 0x1, R93 ;  /* 0x000000011d1c7824 */ /* 0x000fe400078e025d */
[----:B------:R-:W-:Y:S02]  /*25e0*/  IMAD.SHL.U32 R6, R6, 0x80, RZ ;  /* 0x0000008006067824 */ /* 0x000fe400078e00ff */
[----:B------:R-:W-:Y:S02]  /*25f0*/  IMAD.IADD R29, R87, 0x1, R45 ;  /* 0x00000001571d7824 */ /* 0x000fe400078e022d */
[----:B------:R-:W-:Y:S02]  /*2600*/  IMAD.IADD R36, R45, 0x1, R85 ;  /* 0x000000012d247824 */ /* 0x000fe400078e0255 */
[----:B------:R-:W-:Y:S02]  /*2610*/  IMAD.X R100, RZ, RZ, R30, P3 ;  /* 0x000000ffff647224 */ /* 0x000fe400018e061e */
[----:B------:R-:W-:-:S02]  /*2620*/  IMAD.X R101, RZ, RZ, R34, P0 ;  /* 0x000000ffff657224 */ /* 0x000fc400000e0622 */
[----:B------:R-:W-:Y:S01]  /*2630*/  IMAD.IADD R102, R97, 0x1, R47 ;  /* 0x0000000161667824 */ /* 0x000fe200078e022f */
[----:B------:R-:W-:Y:S06]  /*2640*/  @!P6 BAR.SYNC.DEFER_BLOCKING 0x9, 0x100 ;  /* 0x024400000000eb1d */ /* 0x000fec0000010000 */
.L_x_6939:
[----:B0-----:R-:W0:Y:S01]  /*2650*/  LDC R123, c[0x0][0x3d4] ;  /* 0x0000f500ff7b7b82 */ /* 0x001e220000000800 */
[----:B------:R-:W-:Y:S01]  /*2660*/  VIADD R26, R26, 0xffffffff ;  /* 0xffffffff1a1a7836 */ /* 0x000fe20000000000 */
[----:B------:R-:W-:Y:S05]  /*2670*/  YIELD ;  /* 0x0000000000007946 */ /* 0x000fea0003800000 */
[----:B------:R-:W-:Y:S01]  /*2680*/  IMAD R45, R185, 0x4000, R214 ;  /* 0x00004000b92d7824 */ /* 0x000fe200078e02d6 */
[----:B------:R-:W-:Y:S01]  /*2690*/  ISETP.GT.AND P3, PT, R26, R25, PT ;  /* 0x000000191a00720c */ /* 0x000fe20003f64270 */
[----:B------:R-:W-:Y:S02]  /*26a0*/  BSSY B0, `(.L_x_6854) ;  /* 0x000058d000007945 */ /* 0x000fe40003800000 */
[----:B------:R-:W-:Y:S01]  /*26b0*/  IMAD R108, R45, 0x2, R2 ;  /* 0x000000022d6c7824 */ /* 0x000fe200078e0202 */
[----:B------:R-:W-:-:S02]  /*26c0*/  P2R R104, PR, RZ, 0x8 ;  /* 0x00000008ff687803 */ /* 0x000fc40000000000 */
[----:B0-----:R-:W-:-:S13]  /*26d0*/  ISETP.GE.AND P0, PT, R123, 0x1, PT ;  /* 0x000000017b00780c */ /* 0x001fda0003f06270 */
[----:B------:R-:W-:Y:S05]  /*26e0*/  @!P0 BRA `(.L_x_6855) ;  /* 0x0000005000a08947 */ /* 0x000fea0003800000 */
        /* <DEDUP_REMOVED lines=10> */
[----:B------:R-:W-:Y:S01]  /*2790*/  IMAD R49, R45, R11, R46 ;  /* 0x0000000b2d317224 */ /* 0x000fe200078e022e */
[----:B------:R-:W-:Y:S01]  /*27a0*/  IADD3 R122, R121, R47, RZ ;  /* 0x0000002f797a7210 */ /* 0x000fe20007ffe0ff */
[----:B------:R-:W-:Y:S02]  /*27b0*/  IMAD R103, R45, R6, R48 ;  /* 0x000000062d677224 */ /* 0x000fe400078e0230 */
        /* <DEDUP_REMOVED lines=33> */
.L_x_6858:
[----:B------:R-:W-:Y:S05]  /*29d0*/  BSYNC B1 ;  /* 0x0000000000017941 */ /* 0x000fea0003800000 */
.L_x_6857:
[----:B------:R-:W-:Y:S01]  /*29e0*/  ISETP.GE.AND P4, PT, R189, R112, PT ;  /* 0x00000070bd00720c */ /* 0x000fe20003f86270 */
[----:B0----5:R-:W-:Y:S01]  /*29f0*/  IMAD.MOV.U32 R44, RZ, RZ, R72 ;  /* 0x000000ffff2c7224 */ /* 0x021fe200078e0048 */
        /* <DEDUP_REMOVED lines=12> */
[----:B------:R-:W-:-:S02]  /*2ac0*/  CS2R R68, SRZ ;  /* 0x0000000000447805 */ /* 0x000fc4000001ff00 */
[----:B------:R-:W-:Y:S02]  /*2ad0*/  CS2R R66, SRZ ;  /* 0x0000000000427805 */ /* 0x000fe4000001ff00 */
[----:B------:R-:W-:Y:S02]  /*2ae0*/  PRMT R135, R44, 0x5410, R45 ;  /* 0x000054102c877816 */ /* 0x000fe4000000002d */
[----:B------:R-:W-:Y:S02]  /*2af0*/  CS2R R70, SRZ ;  /* 0x0000000000467805 */ /* 0x000fe4000001ff00 */
[----:B------:R-:W-:Y:S01]  /*2b00*/  PRMT R142, R46, 0x7610, R142 ;  /* 0x000076102e8e7816 */ /* 0x000fe2000000008e */
[----:B------:R-:W-:Y:S06]  /*2b10*/  @P4 BRA `(.L_x_6860) ;  /* 0x0000000000504947 */ /* 0x000fec0003800000 */
[----:B------:R-:W-:Y:S01]  /*2b20*/  IADD3 R45, P0, P5, R94, R78, R13 ;  /* 0x0000004e5e2d7210 */ /* 0x000fe20007d1e00d */
[----:B------:R-:W-:Y:S01]  /*2b30*/  ULDC.64 UR4, c[0x0][0x3c8] ;  /* 0x0000f20000047ab9 */ /* 0x000fe20000000a00 */
[----:B------:R-:W-:Y:S02]  /*2b40*/  CS2R R68, SRZ ;  /* 0x0000000000447805 */ /* 0x000fe4000001ff00 */
[----:B------:R-:W-:Y:S02]  /*2b50*/  CS2R R70, SRZ ;  /* 0x0000000000467805 */ /* 0x000fe4000001ff00 */
[----:B------:R-:W-:Y:S02]  /*2b60*/  IADD3.X R46, R27, R124, R15, P0, P5 ;  /* 0x0000007c1b2e7210 */ /* 0x000fe400007ea40f */
        /* <DEDUP_REMOVED lines=15> */
.L_x_6860:
[----:B------:R-:W-:Y:S05]  /*2c60*/  BSYNC B1 ;  /* 0x0000000000017941 */ /* 0x000fea0003800000 */
.L_x_6859:
[----:B------:R-:W-:Y:S01]  /*2c70*/  ISETP.GE.AND P0, PT, R188, R112, PT ;  /* 0x00000070bc00720c */ /* 0x000fe20003f06270 */
[----:B0----5:R-:W-:Y:S01]  /*2c80*/  IMAD.MOV.U32 R44, RZ, RZ, R64 ;  /* 0x000000ffff2c7224 */ /* 0x021fe200078e0040 */
[----:B------:R-:W-:Y:S01]  /*2c90*/  MOV R47, R69 ;  /* 0x00000045002f7202 */ /* 0x000fe20000000f00 */
[----:B------:R-:W-:Y:S01]  /*2ca0*/  IMAD.MOV.U32 R45, RZ, RZ, R65 ;  /* 0x000000ffff2d7224 */ /* 0x000fe200078e0041 */
[----:B------:R-:W-:Y:S01]  /*2cb0*/  BSSY B1, `(.L_x_6861) ;  /* 0x0000028000017945 */ /* 0x000fe20003800000 */
[----:B------:R-:W-:Y:S01]  /*2cc0*/  IMAD.MOV.U32 R46, RZ, RZ, R68 ;  /* 0x000000ffff2e7224 */ /* 0x000fe200078e0044 */
[----:B------:R-:W-:Y:S02]  /*2cd0*/  CS2R R48, SRZ ;  /* 0x0000000000307805 */ /* 0x000fe4000001ff00 */
[----:B------:R-:W-:Y:S02]  /*2ce0*/  CS2R R56, SRZ ;  /* 0x0000000000387805 */ /* 0x000fe4000001ff00 */
[----:B------:R-:W-:Y:S01]  /*2cf0*/  PRMT R127, R45, 0x5410, R44 ;  /* 0x000054102d7f7816 */ /* 0x000fe2000000002c */
[----:B------:R-:W-:Y:S01]  /*2d00*/  IMAD.MOV.U32 R44, RZ, RZ, R66 ;  /* 0x000000ffff2c7224 */ /* 0x000fe200078e0042 */
[----:B------:R-:W-:Y:S01]  /*2d10*/  PRMT R130, R46, 0x5410, R47 ;  /* 0x000054102e827816 */ /* 0x000fe2000000002f */
[----:B------:R-:W-:Y:S01]  /*2d20*/  IMAD.MOV.U32 R45, RZ, RZ, R67 ;  /* 0x000000ffff2d7224 */ /* 0x000fe200078e0043 */
[----:B------:R-:W-:Y:S01]  /*2d30*/  CS2R R60, SRZ ;  /* 0x00000000003c7805 */ /* 0x000fe2000001ff00 */
[----:B------:R-:W-:Y:S01]  /*2d40*/  IMAD.MOV.U32 R46, RZ, RZ, R70 ;  /* 0x000000ffff2e7224 */ /* 0x000fe200078e0046 */
[----:B------:R-:W-:Y:S01]  /*2d50*/  CS2R R58, SRZ ;  /* 0x00000000003a7805 */ /* 0x000fe2000001ff00 */
[----:B------:R-:W-:Y:S01]  /*2d60*/  IMAD.MOV.U32 R47, RZ, RZ, R71 ;  /* 0x000000ffff2f7224 */ /* 0x000fe200078e0047 */
[----:B------:R-:W-:-:S02]  /*2d70*/  PRMT R126, R45, 0x5410, R44 ;  /* 0x000054102d7e7816 */ /* 0x000fc4000000002c */
[----:B------:R-:W-:Y:S02]  /*2d80*/  CS2R R62, SRZ ;  /* 0x00000000003e7805 */ /* 0x000fe4000001ff00 */
[----:B------:R-:W-:Y:S02]  /*2d90*/  CS2R R52, SRZ ;  /* 0x0000000000347805 */ /* 0x000fe4000001ff00 */
[----:B------:R-:W-:Y:S02]  /*2da0*/  CS2R R50, SRZ ;  /* 0x0000000000327805 */ /* 0x000fe4000001ff00 */
[----:B------:R-:W-:Y:S02]  /*2db0*/  PRMT R131, R46, 0x5410, R47 ;  /* 0x000054102e837816 */ /* 0x000fe4000000002f */
[----:B------:R-:W-:Y:S02]  /*2dc0*/  CS2R R54, SRZ ;  /* 0x0000000000367805 */ /* 0x000fe4000001ff00 */
[----:B------:R-:W-:Y:S01]  /*2dd0*/  P2R R137, PR, RZ, 0x1 ;  /* 0x00000001ff897803 */ /* 0x000fe20000000000 */
        /* <DEDUP_REMOVED lines=21> */
.L_x_6862:
[----:B------:R-:W-:Y:S05]  /*2f30*/  BSYNC B1 ;  /* 0x0000000000017941 */ /* 0x000fea0003800000 */
.L_x_6861:
[----:B------:R-:W-:Y:S01]  /*2f40*/  ISETP.GE.AND P5, PT, R190, R112, PT ;  /* 0x00000070be00720c */ /* 0x000fe20003fa6270 */
[----:B------:R-:W-:-:S12]  /*2f50*/  BSSY B1, `(.L_x_6863) ;  /* 0x000001e000017945 */ /* 0x000fd80003800000 */
[----:B------:R-:W-:Y:S05]  /*2f60*/  @P5 BRA `(.L_x_6864) ;  /* 0x0000000000705947 */ /* 0x000fea0003800000 */
[----:B0-----:R-:W0:Y:S01]  /*2f70*/  LDC.64 R44, c[0x0][0x3d8] ;  /* 0x0000f600ff2c7b82 */ /* 0x001e220000000a00 */
[----:B------:R-:W-:Y:S01]  /*2f80*/  IMAD.MOV.U32 R79, RZ, RZ, R124 ;  /* 0x000000ffff4f7224 */ /* 0x000fe200078e007c */
[----:B------:R-:W-:Y:S01]  /*2f90*/  ULDC.64 UR4, c[0x0][0x3c8] ;  /* 0x0000f20000047ab9 */ /* 0x000fe20000000a00 */
[----:B------:R-:W-:Y:S01]  /*2fa0*/  IMAD.MOV.U32 R77, RZ, RZ, R103 ;  /* 0x000000ffff4d7224 */ /* 0x000fe200078e0067 */
[----:B------:R-:W-:Y:S02]  /*2fb0*/  CS2R R52, SRZ ;  /* 0x0000000000347805 */ /* 0x000fe4000001ff00 */
[----:B------:R-:W-:Y:S01]  /*2fc0*/  CS2R R54, SRZ ;  /* 0x0000000000367805 */ /* 0x000fe2000001ff00 */
        /* <DEDUP_REMOVED lines=22> */
.L_x_6864:
[----:B------:R-:W-:Y:S05]  /*3130*/  BSYNC B1 ;  /* 0x0000000000017941 */ /* 0x000fea0003800000 */
.L_x_6863:
[----:B01---5:R-:W-:Y:S01]  /*3140*/  IMAD.MOV.U32 R44, RZ, RZ, R56 ;  /* 0x000000ffff2c7224 */ /* 0x023fe200078e0038 */
[----:B------:R-:W-:Y:S01]  /*3150*/  MOV R45, R57 ;  /* 0x00000039002d7202 */ /* 0x000fe20000000f00 */
[----:B------:R-:W-:Y:S01]  /*3160*/  IMAD.MOV.U32 R46, RZ, RZ, R60 ;  /* 0x000000ffff2e7224 */ /* 0x000fe200078e003c */
[----:B------:R-:W-:Y:S01]  /*3170*/  UISETP.NE.AND UP0, UPT, UR39, 0x3, UPT ;  /* 0x000000032700788c */ /* 0x000fe2000bf05270 */
[----:B------:R-:W-:Y:S01]  /*3180*/  IMAD.MOV.U32 R47, RZ, RZ, R61 ;  /* 0x000000ffff2f7224 */ /* 0x000fe200078e003d */
[----:B------:R-:W-:Y:S01]  /*3190*/  PRMT R136, R44, 0x5410, R45 ;  /* 0x000054102c887816 */ /* 0x000fe2000000002d */
[----:B------:R-:W-:Y:S01]  /*31a0*/  IMAD.MOV.U32 R44, RZ, RZ, R58 ;  /* 0x000000ffff2c7224 */ /* 0x000fe200078e003a */
[----:B------:R-:W-:Y:S01]  /*31b0*/  PRMT R139, R139, 0x5410, R46 ;  /* 0x000054108b8b7816 */ /* 0x000fe2000000002e */
[----:B------:R-:W-:Y:S01]  /*31c0*/  IMAD.MOV.U32 R45, RZ, RZ, R59 ;  /* 0x000000ffff2d7224 */ /* 0x000fe200078e003b */
[----:B------:R-:W-:Y:S01]  /*31d0*/  PRMT R140, R47, 0x7610, R140 ;  /* 0x000076102f8c7816 */ /* 0x000fe2000000008c */
[----:B------:R-:W-:Y:S01]  /*31e0*/  IMAD.MOV.U32 R46, RZ, RZ, R62 ;  /* 0x000000ffff2e7224 */ /* 0x000fe200078e003e */
[----:B------:R-:W-:Y:S01]  /*31f0*/  PLOP3.LUT P0, PT, PT, PT, UP0, 0x80, 0x0 ;  /* 0x000000000000781c */ /* 0x000fe20003f0f008 */
[----:B------:R-:W-:Y:S01]  /*3200*/  IMAD.MOV.U32 R47, RZ, RZ, R63 ;  /* 0x000000ffff2f7224 */ /* 0x000fe200078e003f */
[----:B------:R-:W-:Y:S01]  /*3210*/  PRMT R138, R44, 0x5410, R45 ;  /* 0x000054102c8a7816 */ /* 0x000fe2000000002d */
[----:B------:R-:W-:Y:S01]  /*3220*/  IMAD.MOV.U32 R44, RZ, RZ, R48 ;  /* 0x000000ffff2c7224 */ /* 0x000fe200078e0030 */
        /* <DEDUP_REMOVED lines=8> */
[----:B------:R-:W-:Y:S02]  /*32b0*/  IMAD.MOV.U32 R45, RZ, RZ, R51 ;  /* 0x000000ffff2d7224 */ /* 0x000fe400078e0033 */
[----:B------:R-:W-:Y:S02]  /*32c0*/  IMAD.MOV.U32 R46, RZ, RZ, R54 ;  /* 0x000000ffff2e7224 */ /* 0x000fe400078e0036 */
[----:B------:R-:W-:Y:S01]  /*32d0*/  IMAD.MOV.U32 R47, RZ, RZ, R55 ;  /* 0x000000ffff2f7224 */ /* 0x000fe200078e0037 */
[----:B------:R-:W-:-:S04]  /*32e0*/  PRMT R78, R45, 0x5410, R44 ;  /* 0x000054102d4e7816 */ /* 0x000fc8000000002c */
[----:B------:R-:W-:Y:S01]  /*32f0*/  PRMT R133, R46, 0x5410, R47 ;  /* 0x000054102e857816 */ /* 0x000fe2000000002f */
[----:B------:R-:W-:Y:S06]  /*3300*/  @!P0 BRA `(.L_x_6865) ;  /* 0x0000000000048947 */ /* 0x000fec0003800000 */
[----:B------:R-:W-:Y:S01]  /*3310*/  BPT.TRAP 0x1 ;  /* 0x000000040000795c */ /* 0x000fe20000300000 */
.L_x_6865:
[----:B------:R-:W-:Y:S01]  /*3320*/  IMAD R103, R185, 0x8, R2 ;  /* 0x00000008b9677824 */ /* 0x000fe200078e0202 */
[----:B------:R-:W-:Y:S01]  /*3330*/  SHF.L.U32 R124, R194, 0x1f, RZ ;  /* 0x0000001fc27c7819 */ /* 0x000fe200000006ff */
[----:B------:R-:W-:Y:S03]  /*3340*/  BSSY B1, `(.L_x_6866) ;  /* 0x0000003000017945 */ /* 0x000fe60003800000 */
[----:B------:R-:W0:Y:S02]  /*3350*/  SYNCS.PHASECHK.TRANS64.TRYWAIT P6, [R103+URZ+0x28890], R124 ;  /* 0x0288907c670075a7 */ /* 0x000e2400080c017f */
[----:B0-----:R-:W-:Y:S05]  /*3360*/  @!P6 BRA `(.L_x_6867) ;  /* 0x000002140068e947 */ /* 0x001fea0003800000 */
.L_x_7241:
[----:B------:R-:W-:Y:S05]  /*3370*/  BSYNC B1 ;  /* 0x0000000000017941 */ /* 0x000fea0003800000 */
.L_x_6866:
[----:B------:R-:W-:Y:S04]  /*3380*/  BSSY B1, `(.L_x_6868) ;  /* 0x0000070000017945 */ /* 0x000fe80003800000 */
[----:B------:R-:W-:Y:S05]  /*3390*/  @P3 BRA `(.L_x_6869) ;  /* 0x0000000400b83947 */ /* 0x000fea0003800000 */
[----:B------:R-:W-:Y:S01]  /*33a0*/  IADD3 R144, P3, R40, R120, RZ ;  /* 0x0000007828907210 */ /* 0x000fe20007f7e0ff */
[----:B------:R-:W-:Y:S03]  /*33b0*/  BSSY B2, `(.L_x_6870) ;  /* 0x0000037000027945 */ /* 0x000fe60003800000 */
[----:B------:R-:W-:Y:S01]  /*33c0*/  IADD3.X R143, R122, R21, RZ, P3, !PT ;  /* 0x000000157a8f7210 */ /* 0x000fe20001ffe4ff */
[----:B------:R-:W-:Y:S08]  /*33d0*/  @P2 BRA `(.L_x_6871) ;  /* 0x0000000000d02947 */ /* 0x000ff00003800000 */
[----:B------:R1:W2:Y:S01]  /*33e0*/  LDS.128 R44, [R108+0x18400] ;  /* 0x018400006c2c7984 */ /* 0x0002a20000000c00 */
[----:B------:R-:W-:Y:S01]  /*33f0*/  IADD3 R77, P3, R144, R98, RZ ;  /* 0x00000062904d7210 */ /* 0x000fe20007f7e0ff */
[----:B------:R-:W-:Y:S04]  /*3400*/  BSSY B3, `(.L_x_6872) ;  /* 0x000002d000037945 */ /* 0x000fe80003800000 */
[----:B------:R-:W-:Y:S01]  /*3410*/  IMAD.X R146, R143, 0x1, R30, P3 ;  /* 0x000000018f927824 */ /* 0x000fe200018e061e */
[----:B------:R-:W-:-:S13]  /*3420*/  ISETP.GE.AND P3, PT, R22, R123, PT ;  /* 0x0000007b1600720c */ /* 0x000fda0003f66270 */
[----:B-1----:R-:W-:Y:S05]  /*3430*/  @P3 BRA `(.L_x_6873) ;  /* 0x0000000000a43947 */ /* 0x002fea0003800000 */
[----:B------:R-:W-:Y:S01]  /*3440*/  SHF.R.U64 R148, R80, 0x10, R81 ;  /* 0x0000001050947819 */ /* 0x000fe20000001251 */
[----:B--2---:R-:W-:Y:S01]  /*3450*/  IMAD.MOV.U32 R76, RZ, RZ, R46 ;  /* 0x000000ffff4c7224 */ /* 0x004fe200078e002e */
[--C-:B------:R-:W-:Y:S01]  /*3460*/  SHF.R.U64 R80, R82, 0x10, R83.reuse ;  /* 0x0000001052507819 */ /* 0x100fe20000001253 */
[--C-:B------:R-:W-:Y:S01]  /*3470*/  HADD2.F32 R46, -RZ, R45.reuse.H1_H1 ;  /* 0x3000002dff2e7230 */ /* 0x100fe20000004100 */
[----:B------:R-:W-:Y:S01]  /*3480*/  SHF.R.U32.HI R145, RZ, 0x10, R83 ;  /* 0x00000010ff917819 */ /* 0x000fe20000011653 */
[----:B------:R-:W-:Y:S01]  /*3490*/  HADD2.F32 R45, -RZ, R45.H0_H0 ;  /* 0x2000002dff2d7230 */ /* 0x000fe20000004100 */
[----:B------:R-:W-:Y:S01]  /*34a0*/  SHF.R.U32.HI R147, RZ, 0x10, R81 ;  /* 0x00000010ff937819 */ /* 0x000fe20000011651 */
[----:B------:R-:W-:Y:S02]  /*34b0*/  HADD2.F32 R83, -RZ, R80.H0_H0 ;  /* 0x20000050ff537230 */ /* 0x000fe40000004100 */
[----:B------:R-:W-:Y:S02]  /*34c0*/  HADD2.F32 R145, -RZ, R145.H0_H0 ;  /* 0x20000091ff917230 */ /* 0x000fe40000004100 */
[----:B------:R-:W-:-:S02]  /*34d0*/  HADD2.F32 R80, -RZ, R47.H1_H1 ;  /* 0x3000002fff507230 */ /* 0x000fc40000004100 */
[----:B------:R-:W-:Y:S02]  /*34e0*/  HADD2.F32 R81, -RZ, R148.H0_H0 ;  /* 0x20000094ff517230 */ /* 0x000fe40000004100 */
[----:B------:R-:W-:Y:S01]  /*34f0*/  FMUL.FTZ R148, R46, R83 ;  /* 0x000000532e947220 */ /* 0x000fe20000410000 */
[----:B------:R-:W-:Y:S02]  /*3500*/  HADD2.F32 R47, -RZ, R47.H0_H0 ;  /* 0x2000002fff2f7230 */ /* 0x000fe40000004100 */
[----:B------:R-:W-:Y:S01]  /*3510*/  FMUL.FTZ R150, R80, R145 ;  /* 0x0000009150967220 */ /* 0x000fe20000410000 */
[----:B------:R-:W-:Y:S02]  /*3520*/  HADD2.F32 R82, -RZ, R147.H0_H0 ;  /* 0x20000093ff527230 */ /* 0x000fe40000004100 */
[C---:B------:R-:W-:Y:S01]  /*3530*/  FMUL.FTZ R83, R45.reuse, R83 ;  /* 0x000000532d537220 */ /* 0x040fe20000410000 */
[----:B------:R-:W-:Y:S01]  /*3540*/  FFMA.FTZ R148, R45, R81, -R148 ;  /* 0x000000512d947223 */ /* 0x000fe20000010894 */
[----:B------:R-:W-:Y:S01]  /*3550*/  FMUL.FTZ R145, R47, R145 ;  /* 0x000000912f917220 */ /* 0x000fe20000410000 */
[----:B------:R-:W-:-:S02]  /*3560*/  HADD2.F32 R45, -RZ, R44.H1_H1 ;  /* 0x3000002cff2d7230 */ /* 0x000fc40000004100 */
[-C--:B------:R-:W-:Y:S01]  /*3570*/  FFMA.FTZ R150, R47, R82.reuse, -R150 ;  /* 0x000000522f967223 */ /* 0x080fe20000010896 */
[----:B------:R-:W-:Y:S01]  /*3580*/  FFMA.FTZ R147, R46, R81, R83 ;  /* 0x000000512e937223 */ /* 0x000fe20000010053 */
[--C-:B------:R-:W-:Y:S02]  /*3590*/  HADD2.F32 R47, -RZ, R142.reuse.H1_H1 ;  /* 0x3000008eff2f7230 */ /* 0x100fe40000004100 */
[----:B------:R-:W-:Y:S01]  /*35a0*/  FFMA.FTZ R151, R80, R82, R145 ;  /* 0x0000005250977223 */ /* 0x000fe20000010091 */
[----:B------:R-:W-:Y:S02]  /*35b0*/  HADD2.F32 R142, -RZ, R142.H0_H0 ;  /* 0x2000008eff8e7230 */ /* 0x000fe40000004100 */
[----:B------:R-:W-:Y:S02]  /*35c0*/  HADD2.F32 R83, -RZ, R141.H1_H1 ;  /* 0x3000008dff537230 */ /* 0x000fe40000004100 */
[----:B------:R-:W-:Y:S02]  /*35d0*/  HADD2.F32 R46, -RZ, R76.H1_H1 ;  /* 0x3000004cff2e7230 */ /* 0x000fe40000004100 */
[----:B------:R-:W-:Y:S01]  /*35e0*/  FMUL.FTZ R145, R45, R142 ;  /* 0x0000008e2d917220 */ /* 0x000fe20000410000 */
[----:B------:R-:W-:-:S02]  /*35f0*/  HADD2.F32 R44, -RZ, R44.H0_H0 ;  /* 0x2000002cff2c7230 */ /* 0x000fc40000004100 */
[----:B------:R-:W-:Y:S02]  /*3600*/  HADD2.F32 R76, -RZ, R76.H0_H0 ;  /* 0x2000004cff4c7230 */ /* 0x000fe40000004100 */
[----:B------:R-:W-:Y:S01]  /*3610*/  FMUL.FTZ R149, R46, R83 ;  /* 0x000000532e957220 */ /* 0x000fe20000410000 */
[----:B------:R-:W-:Y:S02]  /*3620*/  HADD2.F32 R81, -RZ, R139.H0_H0 ;  /* 0x2000008bff517230 */ /* 0x000fe40000004100 */
[C---:B------:R-:W-:Y:S01]  /*3630*/  FMUL.FTZ R142, R44.reuse, R142 ;  /* 0x0000008e2c8e7220 */ /* 0x040fe20000410000 */
[----:B------:R-:W-:Y:S01]  /*3640*/  FFMA.FTZ R145, R44, R47, -R145 ;  /* 0x0000002f2c917223 */ /* 0x000fe20000010891 */
[C---:B------:R-:W-:Y:S02]  /*3650*/  FMUL.FTZ R83, R76.reuse, R83 ;  /* 0x000000534c537220 */ /* 0x040fe40000410000 */
[----:B------:R-:W-:Y:S01]  /*3660*/  FFMA.FTZ R142, R45, R47, R142 ;  /* 0x0000002f2d8e7223 */ /* 0x000fe2000001008e */
[-C--:B------:R-:W-:Y:S01]  /*3670*/  FFMA.FTZ R149, R76, R81.reuse, -R149 ;  /* 0x000000514c957223 */ /* 0x080fe20000010895 */
[----:B------:R-:W-:Y:S01]  /*3680*/  FFMA.FTZ R46, R46, R81, R83 ;  /* 0x000000512e2e7223 */ /* 0x000fe20000010053 */
[----:B------:R-:W-:-:S02]  /*3690*/  F2FP.F16.F32.PACK_AB R45, R147, R148 ;  /* 0x00000094932d723e */ /* 0x000fc400000000ff */
[----:B------:R-:W-:Y:S02]  /*36a0*/  F2FP.F16.F32.PACK_AB R47, R151, R150 ;  /* 0x00000096972f723e */ /* 0x000fe400000000ff */
[----:B------:R-:W-:Y:S02]  /*36b0*/  F2FP.F16.F32.PACK_AB R44, R142, R145 ;  /* 0x000000918e2c723e */ /* 0x000fe400000000ff */
[----:B------:R-:W-:-:S07]  /*36c0*/  F2FP.F16.F32.PACK_AB R46, R46, R149 ;  /* 0x000000952e2e723e */ /* 0x000fce00000000ff */
.L_x_6873:
[----:B------:R-:W-:Y:S05]  /*36d0*/  BSYNC B3 ;  /* 0x0000000000037941 */ /* 0x000fea0003800000 */
.L_x_6872:
[----:B------:R-:W-:Y:S02]  /*36e0*/  ULDC.64 UR4, c[0x0][0x2d8] ;  /* 0x0000b60000047ab9 */ /* 0x000fe40000000a00 */
[----:B------:R-:W-:-:S04]  /*36f0*/  LEA R76, P3, R77, UR4, 0x1 ;  /* 0x000000044d4c7c11 */ /* 0x000fc8000f8608ff */
[----:B------:R-:W-:-:S05]  /*3700*/  LEA.HI.X R77, R77, UR5, R146, 0x1, P3 ;  /* 0x000000054d4d7c11 */ /* 0x000fca00098f0c92 */
[----:B--2---:R1:W-:Y:S04]  /*3710*/  STG.E.128 desc[UR56][R76.64], R44 ;  /* 0x0000002c4c007986 */ /* 0x0043e8000c101d38 */
.L_x_6871:
[----:B------:R-:W-:Y:S05]  /*3720*/  BSYNC B2 ;  /* 0x0000000000027941 */ /* 0x000fea0003800000 */
.L_x_6870:
[----:B------:R-:W-:Y:S05]  /*3730*/  @P1 BRA `(.L_x_6869) ;  /* 0x0000000000d01947 */ /* 0x000fea0003800000 */
[----:B-1----:R1:W2:Y:S01]  /*3740*/  LDS.128 R44, [R108+0x1c400] ;  /* 0x01c400006c2c7984 */ /* 0x0022a20000000c00 */
        /* <DEDUP_REMOVED lines=46> */
.L_x_6875:
[----:B------:R-:W-:Y:S05]  /*3a30*/  BSYNC B2 ;  /* 0x0000000000027941 */ /* 0x000fea0003800000 */
.L_x_6874:
[----:B------:R-:W-:Y:S02]  /*3a40*/  ULDC.64 UR4, c[0x0][0x2d8] ;  /* 0x0000b60000047ab9 */ /* 0x000fe40000000a00 */
[----:B------:R-:W-:-:S04]  /*3a50*/  LEA R72, P3, R144, UR4, 0x1 ;  /* 0x0000000490487c11 */ /* 0x000fc8000f8608ff */
[----:B------:R-:W-:-:S05]  /*3a60*/  LEA.HI.X R73, R144, UR5, R143, 0x1, P3 ;  /* 0x0000000590497c11 */ /* 0x000fca00098f0c8f */
[----:B--2---:R2:W-:Y:S04]  /*3a70*/  STG.E.128 desc[UR56][R72.64], R44 ;  /* 0x0000002c48007986 */ /* 0x0045e8000c101d38 */
.L_x_6869:
[----:B------:R-:W-:Y:S05]  /*3a80*/  BSYNC B1 ;  /* 0x0000000000017941 */ /* 0x000fea0003800000 */
.L_x_6868:
[----:B------:R-:W-:Y:S04]  /*3a90*/  BSSY B1, `(.L_x_6876) ;  /* 0x0000070000017945 */ /* 0x000fe80003800000 */
[----:B------:R-:W-:Y:S05]  /*3aa0*/  @P4 BRA `(.L_x_6877) ;  /* 0x0000000400b84947 */ /* 0x000fea0003800000 */
[----:B------:R-:W-:Y:S01]  /*3ab0*/  IADD3 R83, P3, P4, R88, R120, R16 ;  /* 0x0000007858537210 */ /* 0x000fe20007c7e010 */
[----:B------:R-:W-:Y:S03]  /*3ac0*/  BSSY B2, `(.L_x_6878) ;  /* 0x0000037000027945 */ /* 0x000fe60003800000 */
[----:B------:R-:W-:Y:S01]  /*3ad0*/  IADD3.X R135, R5, R122, R17, P3, P4 ;  /* 0x0000007a05877210 */ /* 0x000fe20001fe8411 */
[----:B------:R-:W-:Y:S08]  /*3ae0*/  @P2 BRA `(.L_x_6879) ;  /* 0x0000000000d02947 */ /* 0x000ff00003800000 */
[----:B-12---:R1:W2:Y:S01]  /*3af0*/  LDS.128 R44, [R108+0x19400] ;  /* 0x019400006c2c7984 */ /* 0x0062a20000000c00 */
        /* <DEDUP_REMOVED lines=46> */
.L_x_6881:
[----:B------:R-:W-:Y:S05]  /*3de0*/  BSYNC B3 ;  /* 0x0000000000037941 */ /* 0x000fea0003800000 */
.L_x_6880:
[----:B------:R-:W-:Y:S02]  /*3df0*/  ULDC.64 UR4, c[0x0][0x2d8] ;  /* 0x0000b60000047ab9 */ /* 0x000fe40000000a00 */
[----:B------:R-:W-:-:S04]  /*3e00*/  LEA R68, P3, R81, UR4, 0x1 ;  /* 0x0000000451447c11 */ /* 0x000fc8000f8608ff */
[----:B------:R-:W-:-:S05]  /*3e10*/  LEA.HI.X R69, R81, UR5, R82, 0x1, P3 ;  /* 0x0000000551457c11 */ /* 0x000fca00098f0c52 */
[----:B--2---:R3:W-:Y:S04]  /*3e20*/  STG.E.128 desc[UR56][R68.64], R44 ;  /* 0x0000002c44007986 */ /* 0x0047e8000c101d38 */
.L_x_6879:
[----:B------:R-:W-:Y:S05]  /*3e30*/  BSYNC B2 ;  /* 0x0000000000027941 */ /* 0x000fea0003800000 */
.L_x_6878:
[----:B------:R-:W-:Y:S05]  /*3e40*/  @P1 BRA `(.L_x_6877) ;  /* 0x0000000000d01947 */ /* 0x000fea0003800000 */
[----:B-123--:R1:W2:Y:S01]  /*3e50*/  LDS.128 R44, [R108+0x1d400] ;  /* 0x01d400006c2c7984 */ /* 0x00e2a20000000c00 */
[----:B------:R-:W-:Y:S01]  /*3e60*/  IADD3 R75, P3, R83, R33, RZ ;  /* 0x00000021534b7210 */ /* 0x000fe20007f7e0ff */
[----:B------:R-:W-:Y:S04]  /*3e70*/  BSSY B2, `(.L_x_6882) ;  /* 0x000002d000027945 */ /* 0x000fe80003800000 */
[----:B------:R-:W-:Y:S01]  /*3e80*/  IMAD.X R76, R135, 0x1, R100, P3 ;  /* 0x00000001874c7824 */ /* 0x000fe200018e0664 */
        /* <DEDUP_REMOVED lines=10> */
[----:B------:R-:W-:-:S02]  /*3f30*/  HADD2.F32 R70, -RZ, R70.H0_H0 ;  /* 0x20000046ff467230 */ /* 0x000fc40000004100 */
[----:B------:R-:W-:Y:S02]  /*3f40*/  HADD2.F32 R46, -RZ, R45.H1_H1 ;  /* 0x3000002dff2e7230 */ /* 0x000fe40000004100 */
[--C-:B------:R-:W-:Y:S02]  /*3f50*/  HADD2.F32 R65, -RZ, R47.reuse.H1_H1 ;  /* 0x3000002fff417230 */ /* 0x100fe40000004100 */
[----:B------:R-:W-:Y:S02]  /*3f60*/  HADD2.F32 R47, -RZ, R47.H0_H0 ;  /* 0x2000002fff2f7230 */ /* 0x000fe40000004100 */
[----:B------:R-:W-:Y:S01]  /*3f70*/  FMUL.FTZ R72, R46, R67 ;  /* 0x000000432e487220 */ /* 0x000fe20000410000 */
[----:B------:R-:W-:Y:S02]  /*3f80*/  HADD2.F32 R45, -RZ, R45.H0_H0 ;  /* 0x2000002dff2d7230 */ /* 0x000fe40000004100 */
[-C--:B------:R-:W-:Y:S01]  /*3f90*/  FMUL.FTZ R74, R65, R70.reuse ;  /* 0x00000046414a7220 */ /* 0x080fe20000410000 */
[----:B------:R-:W-:-:S02]  /*3fa0*/  FMUL.FTZ R70, R47, R70 ;  /* 0x000000462f467220 */ /* 0x000fc40000410000 */
[C---:B------:R-:W-:Y:S01]  /*3fb0*/  FMUL.FTZ R67, R45.reuse, R67 ;  /* 0x000000432d437220 */ /* 0x040fe20000410000 */
[----:B------:R-:W-:Y:S01]  /*3fc0*/  FFMA.FTZ R72, R45, R66, -R72 ;  /* 0x000000422d487223 */ /* 0x000fe20000010848 */
[----:B------:R-:W-:Y:S01]  /*3fd0*/  FFMA.FTZ R73, R65, R68, R70 ;  /* 0x0000004441497223 */ /* 0x000fe20000010046 */
[----:B------:R-:W-:Y:S02]  /*3fe0*/  HADD2.F32 R45, -RZ, R44.H1_H1 ;  /* 0x3000002cff2d7230 */ /* 0x000fe40000004100 */
[----:B------:R-:W-:Y:S01]  /*3ff0*/  FFMA.FTZ R71, R46, R66, R67 ;  /* 0x000000422e477223 */ /* 0x000fe20000010043 */
[----:B------:R-:W-:Y:S02]  /*4000*/  HADD2.F32 R65, -RZ, R126.H1_H1 ;  /* 0x3000007eff417230 */ /* 0x000fe40000004100 */
[----:B------:R-:W-:Y:S01]  /*4010*/  FFMA.FTZ R74, R47, R68, -R74 ;  /* 0x000000442f4a7223 */ /* 0x000fe2000001084a */
[----:B------:R-:W-:Y:S02]  /*4020*/  HADD2.F32 R44, -RZ, R44.H0_H0 ;  /* 0x2000002cff2c7230 */ /* 0x000fe40000004100 */
[----:B------:R-:W-:-:S02]  /*4030*/  HADD2.F32 R67, -RZ, R126.H0_H0 ;  /* 0x2000007eff437230 */ /* 0x000fc40000004100 */
[CC--:B------:R-:W-:Y:S01]  /*4040*/  FMUL.FTZ R69, R45.reuse, R65.reuse ;  /* 0x000000412d457220 */ /* 0x0c0fe20000410000 */
[--C-:B------:R-:W-:Y:S02]  /*4050*/  HADD2.F32 R46, -RZ, R64.reuse.H1_H1 ;  /* 0x30000040ff2e7230 */ /* 0x100fe40000004100 */
        /* <DEDUP_REMOVED lines=14> */
.L_x_6883:
[----:B------:R-:W-:Y:S05]  /*4140*/  BSYNC B2 ;  /* 0x0000000000027941 */ /* 0x000fea0003800000 */
.L_x_6882:
[----:B------:R-:W-:Y:S02]  /*4150*/  ULDC.64 UR4, c[0x0][0x2d8] ;  /* 0x0000b60000047ab9 */ /* 0x000fe40000000a00 */
[----:B------:R-:W-:-:S04]  /*4160*/  LEA R64, P3, R75, UR4, 0x1 ;  /* 0x000000044b407c11 */ /* 0x000fc8000f8608ff */
[----:B------:R-:W-:-:S05]  /*4170*/  LEA.HI.X R65, R75, UR5, R76, 0x1, P3 ;  /* 0x000000054b417c11 */ /* 0x000fca00098f0c4c */
[----:B--2---:R4:W-:Y:S04]  /*4180*/  STG.E.128 desc[UR56][R64.64], R44 ;  /* 0x0000002c40007986 */ /* 0x0049e8000c101d38 */
.L_x_6877:
[----:B------:R-:W-:Y:S05]  /*4190*/  BSYNC B1 ;  /* 0x0000000000017941 */ /* 0x000fea0003800000 */
.L_x_6876:
[----:B------:R-:W-:Y:S01]  /*41a0*/  ISETP.NE.AND P3, PT, R137, RZ, PT ;  /* 0x000000ff8900720c */ /* 0x000fe20003f65270 */
[----:B------:R-:W-:-:S12]  /*41b0*/  BSSY B1, `(.L_x_6884) ;  /* 0x0000070000017945 */ /* 0x000fd80003800000 */
[----:B------:R-:W-:Y:S05]  /*41c0*/  @P3 BRA `(.L_x_6885) ;  /* 0x0000000400b83947 */ /* 0x000fea0003800000 */
[----:B------:R-:W-:Y:S01]  /*41d0*/  IADD3 R71, P3, P4, R4, R120, R16 ;  /* 0x0000007804477210 */ /* 0x000fe20007c7e010 */
[----:B------:R-:W-:Y:S03]  /*41e0*/  BSSY B2, `(.L_x_6886) ;  /* 0x0000037000027945 */ /* 0x000fe60003800000 */
[----:B--2---:R-:W-:Y:S01]  /*41f0*/  IADD3.X R73, R20, R122, R17, P3, P4 ;  /* 0x0000007a14497210 */ /* 0x004fe20001fe8411 */
[----:B------:R-:W-:Y:S08]  /*4200*/  @P2 BRA `(.L_x_6887) ;  /* 0x0000000000d02947 */ /* 0x000ff00003800000 */
[----:B-1-34-:R1:W2:Y:S01]  /*4210*/  LDS.128 R44, [R108+0x1a400] ;  /* 0x01a400006c2c7984 */ /* 0x01a2a20000000c00 */
        /* <DEDUP_REMOVED lines=27> */
[----:B------:R-:W-:Y:S02]  /*43d0*/  HADD2.F32 R61, -RZ, R140.H1_H1 ;  /* 0x3000008cff3d7230 */ /* 0x000fe40000004100 */
[----:B------:R-:W-:Y:S01]  /*43e0*/  FFMA.FTZ R70, R47, R64, -R70 ;  /* 0x000000402f467223 */ /* 0x000fe20000010846 */
[----:B------:R-:W-:Y:S02]  /*43f0*/  HADD2.F32 R141, -RZ, R141.H0_H0 ;  /* 0x2000008dff8d7230 */ /* 0x000fe40000004100 */
[--C-:B------:R-:W-:Y:S02]  /*4400*/  HADD2.F32 R46, -RZ, R60.reuse.H1_H1 ;  /* 0x3000003cff2e7230 */ /* 0x100fe40000004100 */
[----:B------:R-:W-:Y:S01]  /*4410*/  FMUL.FTZ R63, R45, R61 ;  /* 0x0000003d2d3f7220 */ /* 0x000fe20000410000 */
[----:B------:R-:W-:-:S02]  /*4420*/  HADD2.F32 R60, -RZ, R60.H0_H0 ;  /* 0x2000003cff3c7230 */ /* 0x000fc40000004100 */
[----:B------:R-:W-:Y:S01]  /*4430*/  FMUL.FTZ R62, R44, R61 ;  /* 0x0000003d2c3e7220 */ /* 0x000fe20000410000 */
[----:B------:R-:W-:Y:S02]  /*4440*/  HADD2.F32 R139, -RZ, R139.H1_H1 ;  /* 0x3000008bff8b7230 */ /* 0x000fe40000004100 */
        /* <DEDUP_REMOVED lines=11> */
.L_x_6889:
[----:B------:R-:W-:Y:S05]  /*4500*/  BSYNC B3 ;  /* 0x0000000000037941 */ /* 0x000fea0003800000 */
.L_x_6888:
[----:B------:R-:W-:Y:S02]  /*4510*/  ULDC.64 UR4, c[0x0][0x2d8] ;  /* 0x0000b60000047ab9 */ /* 0x000fe40000000a00 */
[----:B------:R-:W-:-:S04]  /*4520*/  LEA R60, P3, R69, UR4, 0x1 ;  /* 0x00000004453c7c11 */ /* 0x000fc8000f8608ff */
[----:B------:R-:W-:-:S05]  /*4530*/  LEA.HI.X R61, R69, UR5, R72, 0x1, P3 ;  /* 0x00000005453d7c11 */ /* 0x000fca00098f0c48 */
[----:B--2---:R2:W-:Y:S04]  /*4540*/  STG.E.128 desc[UR56][R60.64], R44 ;  /* 0x0000002c3c007986 */ /* 0x0045e8000c101d38 */
.L_x_6887:
[----:B------:R-:W-:Y:S05]  /*4550*/  BSYNC B2 ;  /* 0x0000000000027941 */ /* 0x000fea0003800000 */
.L_x_6886:
[----:B------:R-:W-:Y:S05]  /*4560*/  @P1 BRA `(.L_x_6885) ;  /* 0x0000000000d01947 */ /* 0x000fea0003800000 */
[----:B-1234-:R1:W2:Y:S01]  /*4570*/  LDS.128 R44, [R108+0x1e400] ;  /* 0x01e400006c2c7984 */ /* 0x01e2a20000000c00 */
        /* <DEDUP_REMOVED lines=21> */
[-C--:B------:R-:W-:Y:S01]  /*46d0*/  FFMA.FTZ R64, R45, R58.reuse, -R64 ;  /* 0x0000003a2d407223 */ /* 0x080fe20000010840 */
[----:B------:R-:W-:Y:S01]  /*46e0*/  FFMA.FTZ R63, R46, R58, R59 ;  /* 0x0000003a2e3f7223 */ /* 0x000fe2000001003b */
[----:B------:R-:W-:Y:S01]  /*46f0*/  FMUL.FTZ R62, R47, R62 ;  /* 0x0000003e2f3e7220 */ /* 0x000fe20000410000 */
        /* <DEDUP_REMOVED lines=22> */
.L_x_6891:
[----:B------:R-:W-:Y:S05]  /*4860*/  BSYNC B2 ;  /* 0x0000000000027941 */ /* 0x000fea0003800000 */
.L_x_6890:
[----:B------:R-:W-:Y:S02]  /*4870*/  ULDC.64 UR4, c[0x0][0x2d8] ;  /* 0x0000b60000047ab9 */ /* 0x000fe40000000a00 */
[----:B------:R-:W-:-:S04]  /*4880*/  LEA R56, P3, R68, UR4, 0x1 ;  /* 0x0000000444387c11 */ /* 0x000fc8000f8608ff */
[----:B------:R-:W-:-:S05]  /*4890*/  LEA.HI.X R57, R68, UR5, R69, 0x1, P3 ;  /* 0x0000000544397c11 */ /* 0x000fca00098f0c45 */
[----:B--2---:R1:W-:Y:S04]  /*48a0*/  STG.E.128 desc[UR56][R56.64], R44 ;  /* 0x0000002c38007986 */ /* 0x0043e8000c101d38 */
.L_x_6885:
[----:B------:R-:W-:Y:S05]  /*48b0*/  BSYNC B1 ;  /* 0x0000000000017941 */ /* 0x000fea0003800000 */
.L_x_6884:
[----:B------:R-:W-:Y:S05]  /*48c0*/  @P5 BRA `(.L_x_6892) ;  /* 0x0000003400a85947 */ /* 0x000fea0003800000 */
[----:B------:R-:W-:Y:S01]  /*48d0*/  IADD3 R120, P3, P4, R107, R120, R16 ;  /* 0x000000786b787210 */ /* 0x000fe20007c7e010 */
[----:B------:R-:W-:Y:S03]  /*48e0*/  BSSY B1, `(.L_x_6893) ;  /* 0x0000037000017945 */ /* 0x000fe60003800000 */
[----:B-1----:R-:W-:Y:S01]  /*48f0*/  IADD3.X R57, R106, R122, R17, P3, P4 ;  /* 0x0000007a6a397210 */ /* 0x002fe20001fe8411 */
[----:B------:R-:W-:Y:S08]  /*4900*/  @P2 BRA `(.L_x_6894) ;  /* 0x0000000000d02947 */ /* 0x000ff00003800000 */
[----:B--234-:R1:W2:Y:S01]  /*4910*/  LDS.128 R44, [R108+0x1b400] ;  /* 0x01b400006c2c7984 */ /* 0x01c2a20000000c00 */
        /* <DEDUP_REMOVED lines=45> */
.L_x_6896:
[----:B------:R-:W-:Y:S05]  /*4bf0*/  BSYNC B2 ;  /* 0x0000000000027941 */ /* 0x000fea0003800000 */
.L_x_6895:
[----:B------:R-:W-:Y:S01]  /*4c00*/  ULDC.64 UR4, c[0x0][0x2d8] ;  /* 0x0000b60000047ab9 */ /* 0x000fe20000000a00 */
[----:B------:R-:W-:Y:S01]  /*4c10*/  IMAD.X R53, R57, 0x1, R30, P3 ;  /* 0x0000000139357824 */ /* 0x000fe200018e061e */
[----:B------:R-:W-:-:S04]  /*4c20*/  LEA R52, P3, R64, UR4, 0x1 ;  /* 0x0000000440347c11 */ /* 0x000fc8000f8608ff */
[----:B------:R-:W-:-:S05]  /*4c30*/  LEA.HI.X R53, R64, UR5, R53, 0x1, P3 ;  /* 0x0000000540357c11 */ /* 0x000fca00098f0c35 */
[----:B--2---:R1:W-:Y:S04]  /*4c40*/  STG.E.128 desc[UR56][R52.64], R44 ;  /* 0x0000002c34007986 */ /* 0x0043e8000c101d38 */
.L_x_6894:
[----:B------:R-:W-:Y:S05]  /*4c50*/  BSYNC B1 ;  /* 0x0000000000017941 */ /* 0x000fea0003800000 */
.L_x_6893:
[----:B------:R-:W-:Y:S05]  /*4c60*/  @P1 BRA `(.L_x_6892) ;  /* 0x0000003000c01947 */ /* 0x000fea0003800000 */
        /* <DEDUP_REMOVED lines=27> */
[--C-:B------:R-:W-:Y:S02]  /*4e20*/  HADD2.F32 R49, -RZ, R78.reuse.H1_H1 ;  /* 0x3000004eff317230 */ /* 0x100fe40000004100 */
[----:B------:R-:W-:Y:S01]  /*4e30*/  FFMA.FTZ R58, R47, R52, -R58 ;  /* 0x000000342f3a7223 */ /* 0x000fe2000001083a */
[----:B------:R-:W-:Y:S02]  /*4e40*/  HADD2.F32 R51, -RZ, R78.H0_H0 ;  /* 0x2000004eff337230 */ /* 0x000fe40000004100 */
        /* <DEDUP_REMOVED lines=16> */
.L_x_6898:
[----:B------:R-:W-:Y:S05]  /*4f50*/  BSYNC B1 ;  /* 0x0000000000017941 */ /* 0x000fea0003800000 */
.L_x_6897:
[----:B------:R-:W-:Y:S01]  /*4f60*/  ULDC.64 UR4, c[0x0][0x2d8] ;  /* 0x0000b60000047ab9 */ /* 0x000fe20000000a00 */
[----:B------:R-:W-:Y:S02]  /*4f70*/  IADD3.X R57, R57, R100, RZ, P3, !PT ;  /* 0x0000006439397210 */ /* 0x000fe40001ffe4ff */
[----:B------:R-:W-:-:S04]  /*4f80*/  LEA R48, P3, R60, UR4, 0x1 ;  /* 0x000000043c307c11 */ /* 0x000fc8000f8608ff */
[----:B------:R-:W-:-:S05]  /*4f90*/  LEA.HI.X R49, R60, UR5, R57, 0x1, P3 ;  /* 0x000000053c317c11 */ /* 0x000fca00098f0c39 */
[----:B--2---:R1:W-:Y:S01]  /*4fa0*/  STG.E.128 desc[UR56][R48.64], R44 ;  /* 0x0000002c30007986 */ /* 0x0043e2000c101d38 */
[----:B------:R-:W-:Y:S05]  /*4fb0*/  BRA `(.L_x_6892) ;  /* 0x0000002c00ec7947 */ /* 0x000fea0003800000 */
.L_x_6856:
[----:B------:R-:W-:Y:S02]  /*4fc0*/  ISETP.GE.AND P3, PT, R189, R112, PT ;  /* 0x00000070bd00720c */ /* 0x000fe40003f66270 */
[----:B------:R-:W-:Y:S02]  /*4fd0*/  CS2R R50, SRZ ;  /* 0x0000000000327805 */ /* 0x000fe4000001ff00 */
[----:B------:R-:W-:-:S13]  /*4fe0*/  ISETP.GE.OR P3, PT, R16, R123, P3 ;  /* 0x0000007b1000720c */ /* 0x000fda0001f66670 */
[----:B------:R-:W-:Y:S01]  /*4ff0*/  @!P3 IADD3 R46, P0, P4, R92, R78, R13 ;  /* 0x0000004e5c2eb210 */ /* 0x000fe20007c1e00d */
        /* <DEDUP_REMOVED lines=15> */
[----:B------:R-:W4:Y:S01]  /*50f0*/  @!P4 LDC.64 R52, c[0x0][0x3c8] ;  /* 0x0000f200ff34cb82 */ /* 0x000f220000000a00 */
[----:B------:R-:W-:-:S05]  /*5100*/  @!P4 IADD3 R48, P5, R92, R78, RZ ;  /* 0x0000004e5c30c210 */ /* 0x000fca0007fbe0ff */
[----:B------:R-:W-:Y:S02]  /*5110*/  @!P4 IMAD.X R49, R124, 0x1, R28, P5 ;  /* 0x000000017c31c824 */ /* 0x000fe400028e061c */
[----:B------:R-:W0:Y:S01]  /*5120*/  @!P4 LDC.64 R54, c[0x0][0x3e0] ;  /* 0x0000f800ff36cb82 */ /* 0x000e220000000a00 */
[----:B----4-:R-:W-:-:S04]  /*5130*/  @!P4 LEA R52, P5, R48, R52, 0x1 ;  /* 0x000000343034c211 */ /* 0x010fc800078a08ff */
[----:B------:R-:W-:Y:S02]  /*5140*/  @!P4 LEA.HI.X R53, R48, R53, R49, 0x1, P5 ;  /* 0x000000353035c211 */ /* 0x000fe400028f0c31 */
[----:B------:R-:W-:-:S05]  /*5150*/  @!P4 IADD3 R48, P5, R84, R76, RZ ;  /* 0x0000004c5430c210 */ /* 0x000fca0007fbe0ff */
[----:B------:R-:W-:Y:S01]  /*5160*/  @!P4 IMAD.X R49, R103, 0x1, R36, P5 ;  /* 0x000000016731c824 */ /* 0x000fe200028e0624 */
[----:B0-----:R-:W-:-:S04]  /*5170*/  @!P4 LEA R54, P5, R48, R54, 0x1 ;  /* 0x000000363036c211 */ /* 0x001fc800078a08ff */
[----:B------:R-:W-:Y:S02]  /*5180*/  @!P4 LEA.HI.X R55, R48, R55, R49, 0x1, P5 ;  /* 0x000000373037c211 */ /* 0x000fe400028f0c31 */
[----:B------:R-:W-:Y:S02]  /*5190*/  CS2R R48, SRZ ;  /* 0x0000000000307805 */ /* 0x000fe4000001ff00 */
[----:B------:R-:W-:-:S04]  /*51a0*/  @!P3 LEA R60, P5, R46, R60, 0x1 ;  /* 0x0000003c2e3cb211 */ /* 0x000fc800078a08ff */
[----:B------:R-:W-:Y:S02]  /*51b0*/  @!P3 LEA.HI.X R61, R46, R61, R47, 0x1, P5 ;  /* 0x0000003d2e3db211 */ /* 0x000fe400028f0c2f */
[----:B------:R-:W-:Y:S02]  /*51c0*/  CS2R R46, SRZ ;  /* 0x00000000002e7805 */ /* 0x000fe4000001ff00 */
[C---:B-1----:R-:W-:Y:S01]  /*51d0*/  @!P3 LEA R62, P5, R44.reuse, R62, 0x1 ;  /* 0x0000003e2c3eb211 */ /* 0x042fe200078a08ff */
[----:B------:R0:W5:Y:S03]  /*51e0*/  @!P4 LDG.E.128 R48, desc[UR56][R54.64] ;  /* 0x000000383630c981 */ /* 0x000166000c1e1d00 */
[----:B------:R-:W-:Y:S02]  /*51f0*/  @!P3 LEA.HI.X R63, R44, R63, R45, 0x1, P5 ;  /* 0x0000003f2c3fb211 */ /* 0x000fe400028f0c2d */
[----:B------:R-:W-:-:S02]  /*5200*/  CS2R R44, SRZ ;  /* 0x00000000002c7805 */ /* 0x000fc4000001ff00 */
[----:B------:R-:W-:Y:S02]  /*5210*/  CS2R R58, SRZ ;  /* 0x00000000003a7805 */ /* 0x000fe4000001ff00 */
[----:B------:R-:W-:Y:S02]  /*5220*/  CS2R R56, SRZ ;  /* 0x0000000000387805 */ /* 0x000fe4000001ff00 */
[----:B------:R1:W5:Y:S01]  /*5230*/  @!P4 LDG.E.128 R44, desc[UR56][R52.64] ;  /* 0x00000038342cc981 */ /* 0x000362000c1e1d00 */
[----:B0-----:R-:W-:-:S03]  /*5240*/  CS2R R54, SRZ ;  /* 0x0000000000367805 */ /* 0x001fc6000001ff00 */
[----:B------:R0:W5:Y:S01]  /*5250*/  @!P3 LDG.E.128 R56, desc[UR56][R62.64] ;  /* 0x000000383e38b981 */ /* 0x000162000c1e1d00 */
[----:B-1----:R-:W-:-:S06]  /*5260*/  CS2R R52, SRZ ;  /* 0x0000000000347805 */ /* 0x002fcc000001ff00 */
[----:B------:R1:W5:Y:S01]  /*5270*/  @!P3 LDG.E.128 R52, desc[UR56][R60.64] ;  /* 0x000000383c34b981 */ /* 0x000362000c1e1d00 */
[----:B--2---:R-:W-:-:S04]  /*5280*/  @!P0 LEA R68, P3, R66, R68, 0x1 ;  /* 0x0000004442448211 */ /* 0x004fc800078608ff */
[----:B------:R-:W-:Y:S02]  /*5290*/  @!P0 LEA.HI.X R69, R66, R69, R67, 0x1, P3 ;  /* 0x0000004542458211 */ /* 0x000fe400018f0c43 */
[C---:B---3--:R-:W-:Y:S02]  /*52a0*/  @!P0 LEA R70, P3, R64.reuse, R70, 0x1 ;  /* 0x0000004640468211 */ /* 0x048fe400078608ff */
[----:B0-----:R-:W-:Y:S02]  /*52b0*/  CS2R R62, SRZ ;  /* 0x00000000003e7805 */ /* 0x001fe4000001ff00 */
[----:B------:R-:W-:Y:S02]  /*52c0*/  CS2R R66, SRZ ;  /* 0x0000000000427805 */ /* 0x000fe4000001ff00 */
[----:B-1----:R-:W-:Y:S02]  /*52d0*/  CS2R R60, SRZ ;  /* 0x00000000003c7805 */ /* 0x002fe4000001ff00 */
[----:B------:R-:W-:-:S02]  /*52e0*/  @!P0 LEA.HI.X R71, R64, R71, R65, 0x1, P3 ;  /* 0x0000004740478211 */ /* 0x000fc400018f0c41 */
[----:B------:R-:W-:Y:S02]  /*52f0*/  CS2R R64, SRZ ;  /* 0x0000000000407805 */ /* 0x000fe4000001ff00 */
[----:B------:R0:W5:Y:S04]  /*5300*/  @!P0 LDG.E.128 R60, desc[UR56][R68.64] ;  /* 0x00000038443c8981 */ /* 0x000168000c1e1d00 */
[----:B------:R1:W5:Y:S01]  /*5310*/  @!P0 LDG.E.128 R64, desc[UR56][R70.64] ;  /* 0x0000003846408981 */ /* 0x000362000c1e1d00 */
[----:B------:R-:W-:-:S04]  /*5320*/  ISETP.GE.AND P0, PT, R190, R112, PT ;  /* 0x00000070be00720c */ /* 0x000fc80003f06270 */
[CC--:B------:R-:W-:Y:S01]  /*5330*/  ISETP.GE.OR P0, PT, R16.reuse, R123.reuse, P0 ;  /* 0x0000007b1000720c */ /* 0x0c0fe20000706670 */
[----:B------:R-:W-:Y:S01]  /*5340*/  BSSY B1, `(.L_x_6899) ;  /* 0x000001c000017945 */ /* 0x000fe20003800000 */
[----:B------:R-:W-:Y:S02]  /*5350*/  ISETP.GE.AND P3, PT, R16, R123, PT ;  /* 0x0000007b1000720c */ /* 0x000fe40003f66270 */
[----:B0-----:R-:W-:Y:S02]  /*5360*/  CS2R R68, SRZ ;  /* 0x0000000000447805 */ /* 0x001fe4000001ff00 */
[----:B------:R-:W-:Y:S02]  /*5370*/  CS2R R74, SRZ ;  /* 0x00000000004a7805 */ /* 0x000fe4000001ff00 */
[----:B-1----:R-:W-:Y:S02]  /*5380*/  CS2R R70, SRZ ;  /* 0x0000000000467805 */ /* 0x002fe4000001ff00 */
[----:B------:R-:W-:-:S03]  /*5390*/  CS2R R72, SRZ ;  /* 0x0000000000487805 */ /* 0x000fc6000001ff00 */
[----:B------:R-:W-:Y:S05]  /*53a0*/  @P0 BRA `(.L_x_6900) ;  /* 0x0000000000540947 */ /* 0x000fea0003800000 */
[----:B------:R-:W0:Y:S01]  /*53b0*/  LDC.64 R68, c[0x0][0x3d8] ;  /* 0x0000f600ff447b82 */ /* 0x000e220000000a00 */
[----:B------:R-:W-:Y:S01]  /*53c0*/  IMAD.MOV.U32 R72, RZ, RZ, R78 ;  /* 0x000000ffff487224 */ /* 0x000fe200078e004e */
[----:B------:R-:W-:Y:S01]  /*53d0*/  ULDC.64 UR4, c[0x0][0x3c8] ;  /* 0x0000f20000047ab9 */ /* 0x000fe20000000a00 */
[----:B------:R-:W-:Y:S01]  /*53e0*/  IMAD.MOV.U32 R73, RZ, RZ, R124 ;  /* 0x000000ffff497224 */ /* 0x000fe200078e007c */
[----:B------:R-:W-:Y:S01]  /*53f0*/  ULDC.64 UR6, c[0x0][0x3e0] ;  /* 0x0000f80000067ab9 */ /* 0x000fe20000000a00 */
[----:B------:R-:W-:-:S03]  /*5400*/  IMAD.MOV.U32 R77, RZ, RZ, R103 ;  /* 0x000000ffff4d7224 */ /* 0x000fc600078e0067 */
        /* <DEDUP_REMOVED lines=15> */
.L_x_6900:
[----:B------:R-:W-:Y:S05]  /*5500*/  BSYNC B1 ;  /* 0x0000000000017941 */ /* 0x000fea0003800000 */
.L_x_6899:
[----:B-----5:R-:W-:Y:S01]  /*5510*/  IMAD.MOV.U32 R76, RZ, RZ, R70 ;  /* 0x000000ffff4c7224 */ /* 0x020fe200078e0046 */
[----:B------:R-:W-:Y:S01]  /*5520*/  MOV R78, R68 ;  /* 0x00000044004e7202 */ /* 0x000fe20000000f00 */
        /* <DEDUP_REMOVED lines=8> */
[----:B------:R-:W-:Y:S02]  /*55b0*/  IMAD.MOV.U32 R78, RZ, RZ, R72 ;  /* 0x000000ffff4e7224 */ /* 0x000fe400078e0048 */
[----:B------:R-:W-:Y:S01]  /*55c0*/  IMAD.MOV.U32 R79, RZ, RZ, R73 ;  /* 0x000000ffff4f7224 */ /* 0x000fe200078e0049 */
[----:B------:R-:W-:Y:S01]  /*55d0*/  PRMT R132, R77, 0x5410, R76 ;  /* 0x000054104d847816 */ /* 0x000fe2000000004c */
[----:B------:R-:W-:Y:S02]  /*55e0*/  IMAD.MOV.U32 R76, RZ, RZ, R46 ;  /* 0x000000ffff4c7224 */ /* 0x000fe400078e002e */
        /* <DEDUP_REMOVED lines=24> */
[----:B------:R-:W-:Y:S01]  /*5770*/  PRMT R142, R79, 0x7610, R142 ;  /* 0x000076104f8e7816 */ /* 0x000fe2000000008e */
[----:B------:R-:W-:Y:S02]  /*5780*/  IMAD.MOV.U32 R79, RZ, RZ, R57 ;  /* 0x000000ffff4f7224 */ /* 0x000fe400078e0039 */
        /* <DEDUP_REMOVED lines=18> */
.L_x_6901:
[----:B------:R-:W-:Y:S01]  /*58b0*/  IMAD R103, R185, 0x8, R2 ;  /* 0x00000008b9677824 */ /* 0x000fe200078e0202 */
[----:B------:R-:W-:Y:S01]  /*58c0*/  SHF.L.U32 R124, R194, 0x1f, RZ ;  /* 0x0000001fc27c7819 */ /* 0x000fe200000006ff */
[----:B------:R-:W0:Y:S01]  /*58d0*/  LDC R131, c[0x0][0x2e4] ;  /* 0x0000b900ff837b82 */ /* 0x000e220000000800 */
[----:B------:R-:W-:Y:S01]  /*58e0*/  IMAD.MOV.U32 R121, RZ, RZ, R122 ;  /* 0x000000ffff797224 */ /* 0x000fe200078e007a */
[----:B------:R-:W-:Y:S01]  /*58f0*/  BSSY B1, `(.L_x_6902) ;  /* 0x0000005000017945 */ /* 0x000fe20003800000 */
[----:B------:R-:W1:Y:S05]  /*5900*/  SYNCS.PHASECHK.TRANS64.TRYWAIT P4, [R103+URZ+0x28890], R124 ;  /* 0x0288907c670075a7 */ /* 0x000e6a000808017f */
[----:B------:R-:W2:Y:S01]  /*5910*/  LDC.64 R122, c[0x0][0x2f0] ;  /* 0x0000bc00ff7a7b82 */ /* 0x000ea20000000a00 */
[----:B0-----:R-:W-:Y:S01]  /*5920*/  IADD3 R133, -R116, R131, RZ ;  /* 0x0000008374857210 */ /* 0x001fe20007ffe1ff */
[----:B-1----:R-:W-:Y:S06]  /*5930*/  @!P4 BRA `(.L_x_6903) ;  /* 0x000001f00008c947 */ /* 0x002fec0003800000 */
.L_x_7242:
[----:B------:R-:W-:Y:S05]  /*5940*/  BSYNC B1 ;  /* 0x0000000000017941 */ /* 0x000fea0003800000 */
.L_x_6902:
[----:B------:R-:W-:Y:S01]  /*5950*/  ISETP.GE.OR P4, PT, R18, R112, P2 ;  /* 0x000000701200720c */ /* 0x000fe20001786670 */
[----:B------:R-:W-:-:S12]  /*5960*/  BSSY B1, `(.L_x_6904) ;  /* 0x000007c000017945 */ /* 0x000fd80003800000 */
[----:B------:R-:W-:Y:S05]  /*5970*/  @P4 BRA `(.L_x_6905) ;  /* 0x0000000400e84947 */ /* 0x000fea0003800000 */
[-C--:B--2---:R-:W-:Y:S01]  /*5980*/  IMAD R76, R19, R122.reuse, RZ ;  /* 0x0000007a134c7224 */ /* 0x084fe200078e02ff */
[----:B------:R-:W-:Y:S01]  /*5990*/  ISETP.NE.AND P6, PT, R0, RZ, PT ;  /* 0x000000ff0000720c */ /* 0x000fe20003fc5270 */
[C---:B------:R-:W-:Y:S01]  /*59a0*/  IMAD.WIDE.U32 R126, R18.reuse, R122, R120 ;  /* 0x0000007a127e7225 */ /* 0x040fe200078e0078 */
[----:B------:R-:W-:Y:S03]  /*59b0*/  BSSY B2, `(.L_x_6906) ;  /* 0x000006b000027945 */ /* 0x000fe60003800000 */
[----:B------:R-:W-:Y:S01]  /*59c0*/  IMAD R147, R18, R123, R76 ;  /* 0x0000007b12937224 */ /* 0x000fe200078e024c */
[----:B------:R-:W-:Y:S02]  /*59d0*/  SEL R76, R116, R133, !P6 ;  /* 0x00000085744c7207 */ /* 0x000fe40007000000 */
[----:B------:R-:W-:Y:S01]  /*59e0*/  IADD3 R144, P4, P5, R98, R126, R32 ;  /* 0x0000007e62907210 */ /* 0x000fe20007d9e020 */
[----:B------:R-:W-:Y:S01]  /*59f0*/  IMAD.IADD R147, R147, 0x1, R127 ;  /* 0x0000000193937824 */ /* 0x000fe200078e027f */
[----:B------:R-:W-:-:S04]  /*5a00*/  SHF.R.S32.HI R77, RZ, 0x1f, R76 ;  /* 0x0000001fff4d7819 */ /* 0x000fc8000001144c */
[----:B------:R-:W-:Y:S02]  /*5a10*/  LEA.HI R76, R77, R76, RZ, 0x4 ;  /* 0x0000004c4d4c7211 */ /* 0x000fe400078f20ff */
[----:B------:R-:W-:Y:S02]  /*5a20*/  IADD3.X R145, R30, R147, R39, P4, P5 ;  /* 0x000000931e917210 */ /* 0x000fe400027ea427 */
[----:B------:R-:W-:-:S04]  /*5a30*/  LEA.HI.SX32 R76, R76, R37, 0x1c ;  /* 0x000000254c4c7211 */ /* 0x000fc800078fe2ff */
[----:B------:R-:W-:Y:S01]  /*5a40*/  SHF.R.S32.HI R77, RZ, 0x1f, R76 ;  /* 0x0000001fff4d7819 */ /* 0x000fe2000001144c */
[----:B------:R-:W-:-:S03]  /*5a50*/  IMAD.SHL.U32 R149, R76, 0x8, RZ ;  /* 0x000000084c957824 */ /* 0x000fc600078e00ff */
[----:B------:R-:W-:Y:S02]  /*5a60*/  LEA.HI R77, R77, R76, RZ, 0x3 ;  /* 0x0000004c4d4d7211 */ /* 0x000fe400078f18ff */
[----:B------:R-:W-:-:S03]  /*5a70*/  LOP3.LUT R76, R149, 0x38, RZ, 0xc0, !PT ;  /* 0x00000038954c7812 */ /* 0x000fc600078ec0ff */
[----:B------:R-:W-:Y:S01]  /*5a80*/  IMAD.SHL.U32 R77, R77, 0x400, RZ ;  /* 0x000004004d4d7824 */ /* 0x000fe200078e00ff */
[----:B------:R-:W-:-:S04]  /*5a90*/  LOP3.LUT R76, R76, 0x1c0, R203, 0xf8, !PT ;  /* 0x000001c04c4c7812 */ /* 0x000fc800078ef8cb */
[----:B------:R-:W-:Y:S02]  /*5aa0*/  LOP3.LUT R77, R77, 0x7fffe000, RZ, 0xc0, !PT ;  /* 0x7fffe0004d4d7812 */ /* 0x000fe400078ec0ff */
[----:B------:R-:W-:-:S04]  /*5ab0*/  LOP3.LUT R76, R76, R211, RZ, 0x3c, !PT ;  /* 0x000000d34c4c7212 */ /* 0x000fc800078e3cff */
[----:B------:R-:W-:Y:S01]  /*5ac0*/  IADD3 R76, R76, R77, R212 ;  /* 0x0000004d4c4c7210 */ /* 0x000fe20007ffe0d4 */
[----:B------:R-:W-:-:S04]  /*5ad0*/  IMAD R77, R185, 0x4000, R115 ;  /* 0x00004000b94d7824 */ /* 0x000fc800078e0273 */
[----:B------:R-:W-:Y:S02]  /*5ae0*/  IMAD R79, R185, 0x4000, R76 ;  /* 0x00004000b94f7824 */ /* 0x000fe400078e024c */
[--C-:B------:R-:W-:Y:S02]  /*5af0*/  IMAD R77, R77, 0x2, R2.reuse ;  /* 0x000000024d4d7824 */ /* 0x100fe400078e0202 */
[----:B------:R-:W-:-:S04]  /*5b00*/  IMAD R80, R79, 0x2, R2 ;  /* 0x000000024f507824 */ /* 0x000fc800078e0202 */
[----:B------:R-:W1:Y:S04]  /*5b10*/  LDS.128 R76, [R77+0x18400] ;  /* 0x018400004d4c7984 */ /* 0x000e680000000c00 */
[----:B------:R-:W2:Y:S01]  /*5b20*/  LDS.128 R80, [R80+0x18400] ;  /* 0x0184000050507984 */ /* 0x000ea20000000c00 */
[----:B------:R-:W-:Y:S05]  /*5b30*/  @P3 BRA `(.L_x_6907) ;  /* 0x0000000400483947 */ /* 0x000fea0003800000 */
[----:B------:R-:W-:Y:S01]  /*5b40*/  SHF.R.U32.HI R153, RZ, 0x10, R49 ;  /* 0x00000010ff997819 */ /* 0x000fe20000011631 */
[--C-:B------:R-:W-:Y:S01]  /*5b50*/  HADD2.F32 R156, -RZ, R152.reuse.H0_H0 ;  /* 0x20000098ff9c7230 */ /* 0x100fe20000004100 */
[--C-:B------:R-:W-:Y:S01]  /*5b60*/  SHF.R.U64 R44, R44, 0x10, R45.reuse ;  /* 0x000000102c2c7819 */ /* 0x100fe2000000122d */
[----:B------:R-:W-:Y:S01]  /*5b70*/  HADD2.F32 R154, -RZ, R152.H1_H1 ;  /* 0x30000098ff9a7230 */ /* 0x000fe20000004100 */
[----:B------:R-:W-:Y:S01]  /*5b80*/  SHF.R.U32.HI R155, RZ, 0x10, R45 ;  /* 0x00000010ff9b7819 */ /* 0x000fe2000001162d */
[----:B------:R-:W-:Y:S01]  /*5b90*/  HADD2.F32 R153, -RZ, R153.H0_H0 ;  /* 0x20000099ff997230 */ /* 0x000fe20000004100 */
[----:B------:R-:W-:Y:S01]  /*5ba0*/  SHF.R.U64 R48, R48, 0x10, R49 ;  /* 0x0000001030307819 */ /* 0x000fe20000001231 */
[--C-:B--2---:R-:W-:Y:S01]  /*5bb0*/  HADD2.F32 R49, -RZ, R81.reuse.H0_H0 ;  /* 0x20000051ff317230 */ /* 0x104fe20000004100 */
[--C-:B------:R-:W-:Y:S01]  /*5bc0*/  SHF.R.U64 R45, R46, 0x10, R47.reuse ;  /* 0x000000102e2d7819 */ /* 0x100fe2000000122f */
[----:B------:R-:W-:Y:S01]  /*5bd0*/  HADD2.F32 R81, -RZ, R81.H1_H1 ;  /* 0x30000051ff517230 */ /* 0x000fe20000004100 */
[----:B------:R-:W-:Y:S01]  /*5be0*/  SHF.R.U32.HI R151, RZ, 0x10, R47 ;  /* 0x00000010ff977819 */ /* 0x000fe2000001162f */
[--C-:B-1----:R-:W-:Y:S01]  /*5bf0*/  HADD2.F32 R47, -RZ, R77.reuse.H0_H0 ;  /* 0x2000004dff2f7230 */ /* 0x102fe20000004100 */
[----:B------:R-:W-:Y:S01]  /*5c00*/  SHF.R.U64 R46, R50, 0x10, R51 ;  /* 0x00000010322e7819 */ /* 0x000fe20000001233 */
[----:B------:R-:W-:-:S02]  /*5c10*/  HADD2.F32 R50, -RZ, R77.H1_H1 ;  /* 0x3000004dff327230 */ /* 0x000fc40000004100 */
[-C--:B------:R-:W-:Y:S01]  /*5c20*/  FMUL.FTZ R158, R49, R156.reuse ;  /* 0x0000009c319e7220 */ /* 0x080fe20000410000 */
[----:B------:R-:W-:Y:S02]  /*5c30*/  HADD2.F32 R152, -RZ, R155.H0_H0 ;  /* 0x2000009bff987230 */ /* 0x000fe40000004100 */
[----:B------:R-:W-:Y:S01]  /*5c40*/  FMUL.FTZ R156, R47, R156 ;  /* 0x0000009c2f9c7220 */ /* 0x000fe20000410000 */
        /* <DEDUP_REMOVED lines=12> */
[----:B------:R-:W-:Y:S02]  /*5d10*/  HADD2.F32 R77, -RZ, R79.H0_H0 ;  /* 0x2000004fff4d7230 */ /* 0x000fe40000004100 */
[----:B------:R-:W-:Y:S02]  /*5d20*/  HADD2.F32 R83, -RZ, R83.H1_H1 ;  /* 0x30000053ff537230 */ /* 0x000fe40000004100 */
[-C--:B------:R-:W-:Y:S01]  /*5d30*/  FMUL.FTZ R160, R81, R150.reuse ;  /* 0x0000009651a07220 */ /* 0x080fe20000410000 */
[----:B------:R-:W-:Y:S02]  /*5d40*/  HADD2.F32 R158, -RZ, R51.H0_H0 ;  /* 0x20000033ff9e7230 */ /* 0x000fe40000004100 */
[----:B------:R-:W-:Y:S01]  /*5d50*/  FMUL.FTZ R150, R77, R150 ;  /* 0x000000964d967220 */ /* 0x000fe20000410000 */
[----:B------:R-:W-:-:S02]  /*5d60*/  HADD2.F32 R79, -RZ, R79.H1_H1 ;  /* 0x3000004fff4f7230 */ /* 0x000fc40000004100 */
[----:B------:R-:W-:Y:S01]  /*5d70*/  FFMA.FTZ R51, R77, R154, -R160 ;  /* 0x0000009a4d337223 */ /* 0x000fe200000108a0 */
[----:B------:R-:W-:Y:S02]  /*5d80*/  HADD2.F32 R156, -RZ, R151.H0_H0 ;  /* 0x20000097ff9c7230 */ /* 0x000fe40000004100 */
[----:B------:R-:W-:Y:S01]  /*5d90*/  FMUL.FTZ R162, R83, R158 ;  /* 0x0000009e53a27220 */ /* 0x000fe20000410000 */
[----:B------:R-:W-:Y:S01]  /*5da0*/  FFMA.FTZ R77, R81, R154, R150 ;  /* 0x0000009a514d7223 */ /* 0x000fe20000010096 */
[C---:B------:R-:W-:Y:S01]  /*5db0*/  FMUL.FTZ R158, R79.reuse, R158 ;  /* 0x0000009e4f9e7220 */ /* 0x040fe20000410000 */
[----:B------:R-:W-:Y:S02]  /*5dc0*/  HADD2.F32 R151, -RZ, R48.H0_H0 ;  /* 0x20000030ff977230 */ /* 0x000fe40000004100 */
[-C--:B------:R-:W-:Y:S01]  /*5dd0*/  FFMA.FTZ R150, R79, R156.reuse, -R162 ;  /* 0x0000009c4f967223 */ /* 0x080fe200000108a2 */
[----:B------:R-:W-:Y:S02]  /*5de0*/  HADD2.F32 R79, -RZ, R80.H0_H0 ;  /* 0x20000050ff4f7230 */ /* 0x000fe40000004100 */
[----:B------:R-:W-:Y:S01]  /*5df0*/  FFMA.FTZ R154, R83, R156, R158 ;  /* 0x0000009c539a7223 */ /* 0x000fe2000001009e */
[----:B------:R-:W-:-:S02]  /*5e00*/  HADD2.F32 R48, -RZ, R76.H0_H0 ;  /* 0x2000004cff307230 */ /* 0x000fc40000004100 */
[----:B------:R-:W-:Y:S02]  /*5e10*/  HADD2.F32 R80, -RZ, R80.H1_H1 ;  /* 0x30000050ff507230 */ /* 0x000fe40000004100 */
[----:B------:R-:W-:Y:S02]  /*5e20*/  HADD2.F32 R81, -RZ, R148.H0_H0 ;  /* 0x20000094ff517230 */ /* 0x000fe40000004100 */
[----:B------:R-:W-:Y:S02]  /*5e30*/  HADD2.F32 R76, -RZ, R76.H1_H1 ;  /* 0x3000004cff4c7230 */ /* 0x000fe40000004100 */
[-C--:B------:R-:W-:Y:S01]  /*5e40*/  FMUL.FTZ R155, R80, R151.reuse ;  /* 0x00000097509b7220 */ /* 0x080fe20000410000 */
[----:B------:R-:W-:Y:S02]  /*5e50*/  HADD2.F32 R148, -RZ, R148.H1_H1 ;  /* 0x30000094ff947230 */ /* 0x000fe40000004100 */
[----:B------:R-:W-:Y:S02]  /*5e60*/  HADD2.F32 R83, -RZ, R44.H0_H0 ;  /* 0x2000002cff537230 */ /* 0x000fe40000004100 */
[----:B------:R-:W-:Y:S01]  /*5e70*/  FMUL.FTZ R151, R76, R151 ;  /* 0x000000974c977220 */ /* 0x000fe20000410000 */
[----:B------:R-:W-:-:S02]  /*5e80*/  HADD2.F32 R44, -RZ, R78.H0_H0 ;  /* 0x2000004eff2c7230 */ /* 0x000fc40000004100 */
[CC--:B------:R-:W-:Y:S01]  /*5e90*/  FMUL.FTZ R153, R79.reuse, R148.reuse ;  /* 0x000000944f997220 */ /* 0x0c0fe20000410000 */
[----:B------:R-:W-:Y:S01]  /*5ea0*/  FMUL.FTZ R148, R48, R148 ;  /* 0x0000009430947220 */ /* 0x000fe20000410000 */
[-C--:B------:R-:W-:Y:S01]  /*5eb0*/  FFMA.FTZ R76, R76, R83.reuse, -R155 ;  /* 0x000000534c4c7223 */ /* 0x080fe2000001089b */
[----:B------:R-:W-:Y:S01]  /*5ec0*/  FFMA.FTZ R151, R80, R83, R151 ;  /* 0x0000005350977223 */ /* 0x000fe20000010097 */
[----:B------:R-:W-:Y:S02]  /*5ed0*/  HADD2.F32 R83, -RZ, R46.H0_H0 ;  /* 0x2000002eff537230 */ /* 0x000fe40000004100 */
[-C--:B------:R-:W-:Y:S01]  /*5ee0*/  FFMA.FTZ R153, R48, R81.reuse, -R153 ;  /* 0x0000005130997223 */ /* 0x080fe20000010899 */
[----:B------:R-:W-:Y:S01]  /*5ef0*/  FFMA.FTZ R148, R79, R81, R148 ;  /* 0x000000514f947223 */ /* 0x000fe20000010094 */
[----:B------:R-:W-:Y:S02]  /*5f00*/  HADD2.F32 R46, -RZ, R82.H0_H0 ;  /* 0x20000052ff2e7230 */ /* 0x000fe40000004100 */
[----:B------:R-:W-:Y:S01]  /*5f10*/  HADD2.F32 R81, -RZ, R146.H1_H1 ;  /* 0x30000092ff517230 */ /* 0x000fe20000004100 */
[----:B------:R-:W-:Y:S01]  /*5f20*/  F2FP.F16.F32.PACK_AB R76, R76, R153 ;  /* 0x000000994c4c723e */ /* 0x000fe200000000ff */
[----:B------:R-:W-:Y:S01]  /*5f30*/  HADD2.F32 R82, -RZ, R82.H1_H1 ;  /* 0x30000052ff527230 */ /* 0x000fe20000004100 */
[----:B------:R-:W-:Y:S01]  /*5f40*/  F2FP.F16.F32.PACK_AB R80, R151, R148 ;  /* 0x000000949750723e */ /* 0x000fe200000000ff */
[----:B------:R-:W-:-:S02]  /*5f50*/  HADD2.F32 R78, -RZ, R78.H1_H1 ;  /* 0x3000004eff4e7230 */ /* 0x000fc40000004100 */
[----:B------:R-:W-:Y:S01]  /*5f60*/  FMUL.FTZ R155, R46, R81 ;  /* 0x000000512e9b7220 */ /* 0x000fe20000410000 */
[----:B------:R-:W-:Y:S02]  /*5f70*/  HADD2.F32 R79, -RZ, R146.H0_H0 ;  /* 0x20000092ff4f7230 */ /* 0x000fe40000004100 */
[----:B------:R-:W-:Y:S01]  /*5f80*/  FMUL.FTZ R157, R82, R83 ;  /* 0x00000053529d7220 */ /* 0x000fe20000410000 */
[----:B------:R-:W-:Y:S02]  /*5f90*/  HADD2.F32 R45, -RZ, R45.H0_H0 ;  /* 0x2000002dff2d7230 */ /* 0x000fe40000004100 */
[----:B------:R-:W-:Y:S01]  /*5fa0*/  FMUL.FTZ R81, R44, R81 ;  /* 0x000000512c517220 */ /* 0x000fe20000410000 */
[----:B------:R-:W-:Y:S01]  /*5fb0*/  FMUL.FTZ R83, R78, R83 ;  /* 0x000000534e537220 */ /* 0x000fe20000410000 */
[-C--:B------:R-:W-:Y:S02]  /*5fc0*/  FFMA.FTZ R155, R44, R79.reuse, -R155 ;  /* 0x0000004f2c9b7223 */ /* 0x080fe4000001089b */
[----:B------:R-:W-:Y:S01]  /*5fd0*/  FFMA.FTZ R81, R46, R79, R81 ;  /* 0x0000004f2e517223 */ /* 0x000fe20000010051 */
[-C--:B------:R-:W-:Y:S01]  /*5fe0*/  FFMA.FTZ R82, R82, R45.reuse, R83 ;  /* 0x0000002d52527223 */ /* 0x080fe20000010053 */
[----:B------:R-:W-:Y:S01]  /*5ff0*/  FFMA.FTZ R78, R78, R45, -R157 ;  /* 0x0000002d4e4e7223 */ /* 0x000fe2000001089d */
[----:B------:R-:W-:-:S02]  /*6000*/  F2FP.F16.F32.PACK_AB R83, R154, R77 ;  /* 0x0000004d9a53723e */ /* 0x000fc400000000ff */
[----:B------:R-:W-:Y:S02]  /*6010*/  F2FP.F16.F32.PACK_AB R79, R150, R51 ;  /* 0x00000033964f723e */ /* 0x000fe400000000ff */
[----:B------:R-:W-:Y:S01]  /*6020*/  F2FP.F16.F32.PACK_AB R82, R82, R81 ;  /* 0x000000515252723e */ /* 0x000fe200000000ff */
[----:B------:R-:W-:Y:S01]  /*6030*/  IMAD.MOV.U32 R81, RZ, RZ, R49 ;  /* 0x000000ffff517224 */ /* 0x000fe200078e0031 */
[----:B------:R-:W-:Y:S02]  /*6040*/  F2FP.F16.F32.PACK_AB R78, R78, R155 ;  /* 0x0000009b4e4e723e */ /* 0x000fe400000000ff */
[----:B------:R-:W-:-:S07]  /*6050*/  MOV R77, R47 ;  /* 0x0000002f004d7202 */ /* 0x000fce0000000f00 */
.L_x_6907:
[----:B------:R-:W-:Y:S05]  /*6060*/  BSYNC B2 ;  /* 0x0000000000027941 */ /* 0x000fea0003800000 */
.L_x_6906:
[----:B------:R-:W-:Y:S01]  /*6070*/  ISETP.GE.AND P4, PT, R149, R131, PT ;  /* 0x000000839500720c */ /* 0x000fe20003f86270 */
[----:B------:R-:W-:-:S12]  /*6080*/  ULDC.64 UR4, c[0x0][0x2d8] ;  /* 0x0000b60000047ab9 */ /* 0x000fd80000000a00 */
        /* <DEDUP_REMOVED lines=9> */
.L_x_6905:
[----:B------:R-:W-:Y:S05]  /*6120*/  BSYNC B1 ;  /* 0x0000000000017941 */ /* 0x000fea0003800000 */
.L_x_6904:
[----:B------:R-:W-:Y:S01]  /*6130*/  ISETP.GE.OR P4, PT, R189, R112, P2 ;  /* 0x00000070bd00720c */ /* 0x000fe20001786670 */
[----:B------:R-:W-:-:S12]  /*6140*/  BSSY B1, `(.L_x_6908) ;  /* 0x0000080000017945 */ /* 0x000fd80003800000 */
[----:B------:R-:W-:Y:S05]  /*6150*/  @P4 BRA `(.L_x_6909) ;  /* 0x0000000400f84947 */ /* 0x000fea0003800000 */
[-C--:B-12---:R-:W-:Y:S01]  /*6160*/  IMAD R44, R217, R122.reuse, RZ ;  /* 0x0000007ad92c7224 */ /* 0x086fe200078e02ff */
        /* <DEDUP_REMOVED lines=14> */
[----:B------:R-:W-:-:S03]  /*6250*/  LOP3.LUT R44, R202, 0x38, R83, 0xf8, !PT ;  /* 0x00000038ca2c7812 */ /* 0x000fc600078ef853 */
[----:B------:R-:W-:Y:S01]  /*6260*/  IMAD.SHL.U32 R46, R45, 0x400, RZ ;  /* 0x000004002d2e7824 */ /* 0x000fe200078e00ff */
[----:B------:R-:W-:-:S04]  /*6270*/  LOP3.LUT R45, R44, R209, RZ, 0x3c, !PT ;  /* 0x000000d12c2d7212 */ /* 0x000fc800078e3cff */
[----:B------:R-:W-:-:S04]  /*6280*/  LOP3.LUT R44, R46, 0x7fffe000, RZ, 0xc0, !PT ;  /* 0x7fffe0002e2c7812 */ /* 0x000fc800078ec0ff */
[----:B------:R-:W-:Y:S01]  /*6290*/  IADD3 R44, R45, R44, R210 ;  /* 0x0000002c2d2c7210 */ /* 0x000fe20007ffe0d2 */
[----:B------:R-:W-:-:S04]  /*62a0*/  IMAD R45, R185, 0x4000, R114 ;  /* 0x00004000b92d7824 */ /* 0x000fc800078e0272 */
[----:B------:R-:W-:Y:S02]  /*62b0*/  IMAD R47, R185, 0x4000, R44 ;  /* 0x00004000b92f7824 */ /* 0x000fe400078e022c */
[----:B------:R-:W-:-:S03]  /*62c0*/  IMAD R45, R45, 0x2, R2 ;  /* 0x000000022d2d7824 */ /* 0x000fc600078e0202 */
[----:B------:R-:W-:-:S03]  /*62d0*/  LEA R48, R47, R2, 0x1 ;  /* 0x000000022f307211 */ /* 0x000fc600078e08ff */
[----:B------:R-:W1:Y:S04]  /*62e0*/  LDS.128 R44, [R45+0x18400] ;  /* 0x018400002d2c7984 */ /* 0x000e680000000c00 */
[----:B------:R-:W2:Y:S01]  /*62f0*/  LDS.128 R48, [R48+0x18400] ;  /* 0x0184000030307984 */ /* 0x000ea20000000c00 */
[----:B------:R-:W-:Y:S05]  /*6300*/  @P3 BRA `(.L_x_6911) ;  /* 0x00000004005c3947 */ /* 0x000fea0003800000 */
[----:B------:R-:W-:Y:S01]  /*6310*/  SHF.R.U64 R80, R52, 0x10, R53 ;  /* 0x0000001034507819 */ /* 0x000fe20000001235 */
[----:B------:R-:W-:Y:S01]  /*6320*/  HADD2.F32 R127, -RZ, R142.H1_H1 ;  /* 0x3000008eff7f7230 */ /* 0x000fe20000004100 */
[----:B------:R-:W-:Y:S01]  /*6330*/  SHF.R.U64 R52, R54, 0x10, R55 ;  /* 0x0000001036347819 */ /* 0x000fe20000001237 */
[----:B-1----:R-:W-:Y:S01]  /*6340*/  IMAD.MOV.U32 R54, RZ, RZ, R44 ;  /* 0x000000ffff367224 */ /* 0x002fe200078e002c */
[----:B------:R-:W-:Y:S01]  /*6350*/  SHF.R.U32.HI R82, RZ, 0x10, R57 ;  /* 0x00000010ff527819 */ /* 0x000fe20000011639 */
[----:B--2---:R-:W-:Y:S01]  /*6360*/  IMAD.MOV.U32 R44, RZ, RZ, R49 ;  /* 0x000000ffff2c7224 */ /* 0x004fe200078e0031 */
[----:B------:R-:W-:Y:S01]  /*6370*/  SHF.R.U64 R56, R56, 0x10, R57 ;  /* 0x0000001038387819 */ /* 0x000fe20000001239 */
[----:B------:R-:W-:Y:S01]  /*6380*/  IMAD.MOV.U32 R57, RZ, RZ, R51 ;  /* 0x000000ffff397224 */ /* 0x000fe200078e0033 */
[----:B------:R-:W-:Y:S01]  /*6390*/  SHF.R.U32.HI R145, RZ, 0x10, R55 ;  /* 0x00000010ff917819 */ /* 0x000fe20000011637 */
[----:B------:R-:W-:Y:S01]  /*63a0*/  IMAD.MOV.U32 R55, RZ, RZ, R48 ;  /* 0x000000ffff377224 */ /* 0x000fe200078e0030 */
[----:B------:R-:W-:Y:S01]  /*63b0*/  SHF.R.U32.HI R126, RZ, 0x10, R53 ;  /* 0x00000010ff7e7819 */ /* 0x000fe20000011635 */
[--C-:B------:R-:W-:Y:S01]  /*63c0*/  HADD2.F32 R48, -RZ, R44.reuse.H0_H0 ;  /* 0x2000002cff307230 */ /* 0x100fe20000004100 */
[--C-:B------:R-:W-:Y:S01]  /*63d0*/  SHF.R.U64 R53, R58, 0x10, R59.reuse ;  /* 0x000000103a357819 */ /* 0x100fe2000000123b */
[----:B------:R-:W-:Y:S01]  /*63e0*/  HADD2.F32 R51, -RZ, R44.H1_H1 ;  /* 0x3000002cff337230 */ /* 0x000fe20000004100 */
[----:B------:R-:W-:Y:S01]  /*63f0*/  SHF.R.U32.HI R144, RZ, 0x10, R59 ;  /* 0x00000010ff907819 */ /* 0x000fe2000001163b */
[----:B------:R-:W-:-:S02]  /*6400*/  IMAD.MOV.U32 R49, RZ, RZ, R47 ;  /* 0x000000ffff317224 */ /* 0x000fc400078e002f */
[--C-:B------:R-:W-:Y:S02]  /*6410*/  HADD2.F32 R44, -RZ, R45.reuse.H0_H0 ;  /* 0x2000002dff2c7230 */ /* 0x100fe40000004100 */
[----:B------:R-:W-:Y:S02]  /*6420*/  HADD2.F32 R82, -RZ, R82.H0_H0 ;  /* 0x20000052ff527230 */ /* 0x000fe40000004100 */
[----:B------:R-:W-:Y:S02]  /*6430*/  HADD2.F32 R47, -RZ, R45.H1_H1 ;  /* 0x3000002dff2f7230 */ /* 0x000fe40000004100 */
[-C--:B------:R-:W-:Y:S01]  /*6440*/  FMUL.FTZ R45, R48, R127.reuse ;  /* 0x0000007f302d7220 */ /* 0x080fe20000410000 */
[----:B------:R-:W-:Y:S02]  /*6450*/  HADD2.F32 R59, -RZ, R142.H0_H0 ;  /* 0x2000008eff3b7230 */ /* 0x000fe40000004100 */
[----:B------:R-:W-:Y:S01]  /*6460*/  FMUL.FTZ R127, R44, R127 ;  /* 0x0000007f2c7f7220 */ /* 0x000fe20000410000 */
[----:B------:R-:W-:-:S02]  /*6470*/  HADD2.F32 R58, -RZ, R126.H0_H0 ;  /* 0x2000007eff3a7230 */ /* 0x000fc40000004100 */
[-C--:B------:R-:W-:Y:S01]  /*6480*/  FMUL.FTZ R126, R51, R82.reuse ;  /* 0x00000052337e7220 */ /* 0x080fe20000410000 */
[C---:B------:R-:W-:Y:S01]  /*6490*/  FMUL.FTZ R82, R47.reuse, R82 ;  /* 0x000000522f527220 */ /* 0x040fe20000410000 */
[-C--:B------:R-:W-:Y:S01]  /*64a0*/  FFMA.FTZ R44, R44, R59.reuse, -R45 ;  /* 0x0000003b2c2c7223 */ /* 0x080fe2000001082d */
[----:B------:R-:W-:Y:S01]  /*64b0*/  FFMA.FTZ R45, R48, R59, R127 ;  /* 0x0000003b302d7223 */ /* 0x000fe2000001007f */
[-C--:B------:R-:W-:Y:S01]  /*64c0*/  FFMA.FTZ R47, R47, R58.reuse, -R126 ;  /* 0x0000003a2f2f7223 */ /* 0x080fe2000001087e */
[----:B------:R-:W-:Y:S01]  /*64d0*/  FFMA.FTZ R48, R51, R58, R82 ;  /* 0x0000003a33307223 */ /* 0x000fe20000010052 */
[----:B------:R-:W-:Y:S02]  /*64e0*/  HADD2.F32 R126, -RZ, R143.H1_H1 ;  /* 0x3000008fff7e7230 */ /* 0x000fe40000004100 */
[----:B------:R-:W-:Y:S01]  /*64f0*/  HADD2.F32 R58, -RZ, R57.H0_H0 ;  /* 0x20000039ff3a7230 */ /* 0x000fe20000004100 */
[----:B------:R-:W-:Y:S01]  /*6500*/  F2FP.F16.F32.PACK_AB R47, R47, R44 ;  /* 0x0000002c2f2f723e */ /* 0x000fe200000000ff */
[----:B------:R-:W-:-:S02]  /*6510*/  HADD2.F32 R51, -RZ, R49.H0_H0 ;  /* 0x20000031ff337230 */ /* 0x000fc40000004100 */
[----:B------:R-:W-:Y:S02]  /*6520*/  HADD2.F32 R57, -RZ, R57.H1_H1 ;  /* 0x30000039ff397230 */ /* 0x000fe40000004100 */
[----:B------:R-:W-:Y:S02]  /*6530*/  HADD2.F32 R142, -RZ, R144.H0_H0 ;  /* 0x20000090ff8e7230 */ /* 0x000fe40000004100 */
[-C--:B------:R-:W-:Y:S01]  /*6540*/  FMUL.FTZ R144, R58, R126.reuse ;  /* 0x0000007e3a907220 */ /* 0x080fe20000410000 */
[----:B------:R-:W-:Y:S02]  /*6550*/  HADD2.F32 R59, -RZ, R140.H1_H1 ;  /* 0x3000008cff3b7230 */ /* 0x000fe40000004100 */
[----:B------:R-:W-:Y:S01]  /*6560*/  FMUL.FTZ R127, R51, R126 ;  /* 0x0000007e337f7220 */ /* 0x000fe20000410000 */
[----:B------:R-:W-:Y:S02]  /*6570*/  HADD2.F32 R49, -RZ, R49.H1_H1 ;  /* 0x30000031ff317230 */ /* 0x000fe40000004100 */
[----:B------:R-:W-:Y:S01]  /*6580*/  FMUL.FTZ R146, R57, R142 ;  /* 0x0000008e39927220 */ /* 0x000fe20000410000 */
[----:B------:R-:W-:-:S02]  /*6590*/  HADD2.F32 R82, -RZ, R145.H0_H0 ;  /* 0x20000091ff527230 */ /* 0x000fc40000004100 */
[-C--:B------:R-:W-:Y:S01]  /*65a0*/  FFMA.FTZ R144, R51, R59.reuse, -R144 ;  /* 0x0000003b33907223 */ /* 0x080fe20000010890 */
[----:B------:R-:W-:Y:S01]  /*65b0*/  FFMA.FTZ R126, R58, R59, R127 ;  /* 0x0000003b3a7e7223 */ /* 0x000fe2000001007f */
[C---:B------:R-:W-:Y:S01]  /*65c0*/  FMUL.FTZ R142, R49.reuse, R142 ;  /* 0x0000008e318e7220 */ /* 0x040fe20000410000 */
[----:B------:R-:W-:Y:S02]  /*65d0*/  HADD2.F32 R58, -RZ, R141.H0_H0 ;  /* 0x2000008dff3a7230 */ /* 0x000fe40000004100 */
[-C--:B------:R-:W-:Y:S01]  /*65e0*/  FFMA.FTZ R145, R49, R82.reuse, -R146 ;  /* 0x0000005231917223 */ /* 0x080fe20000010892 */
[----:B------:R-:W-:Y:S02]  /*65f0*/  HADD2.F32 R51, -RZ, R55.H0_H0 ;  /* 0x20000037ff337230 */ /* 0x000fe40000004100 */
[----:B------:R-:W-:Y:S01]  /*6600*/  FFMA.FTZ R147, R57, R82, R142 ;  /* 0x0000005239937223 */ /* 0x000fe2000001008e */
[----:B------:R-:W-:Y:S02]  /*6610*/  HADD2.F32 R56, -RZ, R56.H0_H0 ;  /* 0x20000038ff387230 */ /* 0x000fe40000004100 */
        /* <DEDUP_REMOVED lines=10> */
[-C--:B------:R-:W-:Y:S01]  /*66c0*/  FFMA.FTZ R58, R51, R140.reuse, R58 ;  /* 0x0000008c333a7223 */ /* 0x080fe2000001003a */
[----:B------:R-:W-:-:S02]  /*66d0*/  FFMA.FTZ R82, R49, R140, -R82 ;  /* 0x0000008c31527223 */ /* 0x000fc40000010852 */
[-C--:B------:R-:W-:Y:S01]  /*66e0*/  FFMA.FTZ R59, R55, R80.reuse, R56 ;  /* 0x00000050373b7223 */ /* 0x080fe20000010038 */
[----:B------:R-:W-:Y:S02]  /*66f0*/  HADD2.F32 R51, -RZ, R50.H0_H0 ;  /* 0x20000032ff337230 */ /* 0x000fe40000004100 */
[----:B------:R-:W-:Y:S01]  /*6700*/  FFMA.FTZ R57, R54, R80, -R57 ;  /* 0x0000005036397223 */ /* 0x000fe20000010839 */
[----:B------:R-:W-:Y:S02]  /*6710*/  HADD2.F32 R56, -RZ, R143.H0_H0 ;  /* 0x2000008fff387230 */ /* 0x000fe40000004100 */
[----:B------:R-:W-:Y:S02]  /*6720*/  HADD2.F32 R55, -RZ, R53.H0_H0 ;  /* 0x20000035ff377230 */ /* 0x000fe40000004100 */
        /* <DEDUP_REMOVED lines=8> */
[C---:B------:R-:W-:Y:S01]  /*67b0*/  FMUL.FTZ R56, R49.reuse, R56 ;  /* 0x0000003831387220 */ /* 0x040fe20000410000 */
[----:B------:R-:W-:Y:S01]  /*67c0*/  FMUL.FTZ R55, R46, R55 ;  /* 0x000000372e377220 */ /* 0x000fe20000410000 */
[----:B------:R-:W-:-:S02]  /*67d0*/  FFMA.FTZ R52, R49, R54, -R52 ;  /* 0x0000003631347223 */ /* 0x000fc40000010834 */
[----:B------:R-:W-:Y:S01]  /*67e0*/  FFMA.FTZ R56, R51, R54, R56 ;  /* 0x0000003633387223 */ /* 0x000fe20000010038 */
[-C--:B------:R-:W-:Y:S01]  /*67f0*/  FFMA.FTZ R127, R46, R53.reuse, -R127 ;  /* 0x000000352e7f7223 */ /* 0x080fe2000001087f */
[----:B------:R-:W-:Y:S01]  /*6800*/  FFMA.FTZ R55, R50, R53, R55 ;  /* 0x0000003532377223 */ /* 0x000fe20000010037 */
[----:B------:R-:W-:Y:S01]  /*6810*/  F2FP.F16.F32.PACK_AB R49, R48, R45 ;  /* 0x0000002d3031723e */ /* 0x000fe200000000ff */
[----:B------:R-:W-:Y:S01]  /*6820*/  IMAD.MOV.U32 R45, RZ, RZ, R47 ;  /* 0x000000ffff2d7224 */ /* 0x000fe200078e002f */
[----:B------:R-:W-:Y:S01]  /*6830*/  F2FP.F16.F32.PACK_AB R51, R147, R126 ;  /* 0x0000007e9333723e */ /* 0x000fe200000000ff */
[----:B------:R-:W-:Y:S01]  /*6840*/  IMAD.MOV.U32 R47, RZ, RZ, R144 ;  /* 0x000000ffff2f7224 */ /* 0x000fe200078e0090 */
[----:B------:R-:W-:Y:S02]  /*6850*/  F2FP.F16.F32.PACK_AB R48, R59, R58 ;  /* 0x0000003a3b30723e */ /* 0x000fe400000000ff */
[----:B------:R-:W-:Y:S02]  /*6860*/  F2FP.F16.F32.PACK_AB R46, R127, R52 ;  /* 0x000000347f2e723e */ /* 0x000fe400000000ff */
[----:B------:R-:W-:-:S07]  /*6870*/  F2FP.F16.F32.PACK_AB R50, R55, R56 ;  /* 0x000000383732723e */ /* 0x000fce00000000ff */
.L_x_6911:
[----:B------:R-:W-:Y:S05]  /*6880*/  BSYNC B2 ;  /* 0x0000000000027941 */ /* 0x000fea0003800000 */
.L_x_6910:
        /* <DEDUP_REMOVED lines=11> */
.L_x_6909:
[----:B------:R-:W-:Y:S05]  /*6940*/  BSYNC B1 ;  /* 0x0000000000017941 */ /* 0x000fea0003800000 */
.L_x_6908:
[----:B------:R-:W-:Y:S01]  /*6950*/  ISETP.GE.OR P4, PT, R188, R112, P2 ;  /* 0x00000070bc00720c */ /* 0x000fe20001786670 */
[----:B------:R-:W-:-:S12]  /*6960*/  BSSY B1, `(.L_x_6912) ;  /* 0x000007f000017945 */ /* 0x000fd80003800000 */
[----:B------:R-:W-:Y:S05]  /*6970*/  @P4 BRA `(.L_x_6913) ;  /* 0x0000000400f44947 */ /* 0x000fea0003800000 */
[-C--:B-123--:R-:W-:Y:S01]  /*6980*/  IMAD R44, R216, R122.reuse, RZ ;  /* 0x0000007ad82c7224 */ /* 0x08efe200078e02ff */
[----:B------:R-:W-:Y:S01]  /*6990*/  ISETP.NE.AND P6, PT, R0, RZ, PT ;  /* 0x000000ff0000720c */ /* 0x000fe20003fc5270 */
[C---:B------:R-:W-:Y:S01]  /*69a0*/  IMAD.WIDE.U32 R52, R188.reuse, R122, R120 ;  /* 0x0000007abc347225 */ /* 0x040fe200078e0078 */
[----:B------:R-:W-:Y:S03]  /*69b0*/  BSSY B2, `(.L_x_6914) ;  /* 0x000006e000027945 */ /* 0x000fe60003800000 */
[----:B------:R-:W-:Y:S01]  /*69c0*/  IMAD R57, R188, R123, R44 ;  /* 0x0000007bbc397224 */ /* 0x000fe200078e022c */
[----:B------:R-:W-:Y:S02]  /*69d0*/  SEL R44, R116, R133, !P6 ;  /* 0x00000085742c7207 */ /* 0x000fe40007000000 */
[----:B------:R-:W-:Y:S02]  /*69e0*/  IADD3 R54, P4, P5, R98, R52, R32 ;  /* 0x0000003462367210 */ /* 0x000fe40007d9e020 */
[----:B------:R-:W-:-:S02]  /*69f0*/  SHF.R.S32.HI R45, RZ, 0x1f, R44 ;  /* 0x0000001fff2d7819 */ /* 0x000fc4000001142c */
[----:B------:R-:W-:Y:S02]  /*6a00*/  IADD3 R57, R53, R57, RZ ;  /* 0x0000003935397210 */ /* 0x000fe40007ffe0ff */
        /* <DEDUP_REMOVED lines=18> */
[--C-:B------:R-:W-:Y:S02]  /*6b30*/  SHF.R.U64 R79, R64, 0x10, R65.reuse ;  /* 0x00000010404f7819 */ /* 0x100fe40000001241 */
[----:B------:R-:W-:Y:S01]  /*6b40*/  SHF.R.U32.HI R64, RZ, 0x10, R65 ;  /* 0x00000010ff407819 */ /* 0x000fe20000011641 */
[----:B------:R-:W-:Y:S01]  /*6b50*/  HADD2.F32 R65, -RZ, R139.H1_H1 ;  /* 0x3000008bff417230 */ /* 0x000fe20000004100 */
[--C-:B------:R-:W-:Y:S01]  /*6b60*/  SHF.R.U64 R80, R60, 0x10, R61.reuse ;  /* 0x000000103c507819 */ /* 0x100fe2000000123d */
[----:B--2---:R-:W-:Y:S01]  /*6b70*/  IMAD.MOV.U32 R60, RZ, RZ, R48 ;  /* 0x000000ffff3c7224 */ /* 0x004fe200078e0030 */
[----:B------:R-:W-:Y:S01]  /*6b80*/  SHF.R.U32.HI R76, RZ, 0x10, R61 ;  /* 0x00000010ff4c7819 */ /* 0x000fe2000001163d */
[----:B------:R-:W-:Y:S01]  /*6b90*/  IMAD.MOV.U32 R61, RZ, RZ, R50 ;  /* 0x000000ffff3d7224 */ /* 0x000fe200078e0032 */
[----:B-1----:R-:W-:Y:S01]  /*6ba0*/  MOV R48, R46 ;  /* 0x0000002e00307202 */ /* 0x002fe20000000f00 */
[--C-:B------:R-:W-:Y:S01]  /*6bb0*/  HADD2.F32 R50, -RZ, R49.reuse.H0_H0 ;  /* 0x20000031ff327230 */ /* 0x100fe20000004100 */
[----:B------:R-:W-:Y:S01]  /*6bc0*/  SHF.R.U64 R58, R62, 0x10, R63 ;  /* 0x000000103e3a7819 */ /* 0x000fe2000000123f */
[----:B------:R-:W-:Y:S01]  /*6bd0*/  HADD2.F32 R49, -RZ, R49.H1_H1 ;  /* 0x30000031ff317230 */ /* 0x000fe20000004100 */
[----:B------:R-:W-:Y:S01]  /*6be0*/  SHF.R.U64 R59, R66, 0x10, R67 ;  /* 0x00000010423b7819 */ /* 0x000fe20000001243 */
[--C-:B------:R-:W-:Y:S01]  /*6bf0*/  HADD2.F32 R46, -RZ, R45.reuse.H0_H0 ;  /* 0x2000002dff2e7230 */ /* 0x100fe20000004100 */
[----:B------:R-:W-:Y:S01]  /*6c00*/  SHF.R.U32.HI R78, RZ, 0x10, R63 ;  /* 0x00000010ff4e7819 */ /* 0x000fe2000001163f */
[----:B------:R-:W-:Y:S01]  /*6c10*/  HADD2.F32 R64, -RZ, R64.H0_H0 ;  /* 0x20000040ff407230 */ /* 0x000fe20000004100 */
[----:B------:R-:W-:Y:S01]  /*6c20*/  SHF.R.U32.HI R77, RZ, 0x10, R67 ;  /* 0x00000010ff4d7819 */ /* 0x000fe20000011643 */
[----:B------:R-:W-:-:S02]  /*6c30*/  HADD2.F32 R45, -RZ, R45.H1_H1 ;  /* 0x3000002dff2d7230 */ /* 0x000fc40000004100 */
[-C--:B------:R-:W-:Y:S01]  /*6c40*/  FMUL.FTZ R67, R50, R65.reuse ;  /* 0x0000004132437220 */ /* 0x080fe20000410000 */
[----:B------:R-:W-:Y:S02]  /*6c50*/  HADD2.F32 R62, -RZ, R76.H0_H0 ;  /* 0x2000004cff3e7230 */ /* 0x000fe40000004100 */
[-C--:B------:R-:W-:Y:S01]  /*6c60*/  FMUL.FTZ R66, R49, R64.reuse ;  /* 0x0000004031427220 */ /* 0x080fe20000410000 */
[----:B------:R-:W-:Y:S02]  /*6c70*/  HADD2.F32 R63, -RZ, R137.H1_H1 ;  /* 0x30000089ff3f7230 */ /* 0x000fe40000004100 */
[C---:B------:R-:W-:Y:S01]  /*6c80*/  FMUL.FTZ R64, R45.reuse, R64 ;  /* 0x000000402d407220 */ /* 0x040fe20000410000 */
[C---:B------:R-:W-:Y:S01]  /*6c90*/  FMUL.FTZ R65, R46.reuse, R65 ;  /* 0x000000412e417220 */ /* 0x040fe20000410000 */
[-C--:B------:R-:W-:Y:S01]  /*6ca0*/  FFMA.FTZ R66, R45, R62.reuse, -R66 ;  /* 0x0000003e2d427223 */ /* 0x080fe20000010842 */
[----:B------:R-:W-:Y:S02]  /*6cb0*/  HADD2.F32 R45, -RZ, R47.H0_H0 ;  /* 0x2000002fff2d7230 */ /* 0x000fe40000004100 */
[----:B------:R-:W-:Y:S01]  /*6cc0*/  FFMA.FTZ R76, R49, R62, R64 ;  /* 0x0000003e314c7223 */ /* 0x000fe20000010040 */
[----:B------:R-:W-:Y:S01]  /*6cd0*/  FFMA.FTZ R67, R46, R63, -R67 ;  /* 0x0000003f2e437223 */ /* 0x000fe20000010843 */
[----:B------:R-:W-:-:S02]  /*6ce0*/  HADD2.F32 R62, -RZ, R138.H1_H1 ;  /* 0x3000008aff3e7230 */ /* 0x000fc40000004100 */
[----:B------:R-:W-:Y:S01]  /*6cf0*/  FFMA.FTZ R65, R50, R63, R65 ;  /* 0x0000003f32417223 */ /* 0x000fe20000010041 */
[--C-:B------:R-:W-:Y:S02]  /*6d00*/  HADD2.F32 R46, -RZ, R51.reuse.H0_H0 ;  /* 0x20000033ff2e7230 */ /* 0x100fe40000004100 */
[----:B------:R-:W-:Y:S02]  /*6d10*/  HADD2.F32 R49, -RZ, R136.H1_H1 ;  /* 0x30000088ff317230 */ /* 0x000fe40000004100 */
[----:B------:R-:W-:Y:S01]  /*6d20*/  FMUL.FTZ R63, R45, R62 ;  /* 0x0000003e2d3f7220 */ /* 0x000fe20000410000 */
[----:B------:R-:W-:Y:S02]  /*6d30*/  HADD2.F32 R51, -RZ, R51.H1_H1 ;  /* 0x30000033ff337230 */ /* 0x000fe40000004100 */
[----:B------:R-:W-:Y:S02]  /*6d40*/  HADD2.F32 R64, -RZ, R77.H0_H0 ;  /* 0x2000004dff407230 */ /* 0x000fe40000004100 */
[----:B------:R-:W-:Y:S01]  /*6d50*/  FFMA.FTZ R63, R46, R49, R63 ;  /* 0x000000312e3f7223 */ /* 0x000fe2000001003f */
[----:B------:R-:W-:-:S02]  /*6d60*/  HADD2.F32 R47, -RZ, R47.H1_H1 ;  /* 0x3000002fff2f7230 */ /* 0x000fc40000004100 */
[----:B------:R-:W-:Y:S02]  /*6d70*/  HADD2.F32 R50, -RZ, R78.H0_H0 ;  /* 0x2000004eff327230 */ /* 0x000fe40000004100 */
[----:B------:R-:W-:Y:S01]  /*6d80*/  FMUL.FTZ R78, R46, R62 ;  /* 0x0000003e2e4e7220 */ /* 0x000fe20000410000 */
[-C--:B------:R-:W-:Y:S01]  /*6d90*/  FMUL.FTZ R62, R51, R64.reuse ;  /* 0x00000040333e7220 */ /* 0x080fe20000410000 */
[----:B------:R-:W-:Y:S01]  /*6da0*/  FMUL.FTZ R64, R47, R64 ;  /* 0x000000402f407220 */ /* 0x000fe20000410000 */
[----:B------:R-:W-:Y:S02]  /*6db0*/  HADD2.F32 R139, -RZ, R139.H0_H0 ;  /* 0x2000008bff8b7230 */ /* 0x000fe40000004100 */
[----:B------:R-:W-:Y:S01]  /*6dc0*/  FFMA.FTZ R78, R45, R49, -R78 ;  /* 0x000000312d4e7223 */ /* 0x000fe2000001084e */
[----:B------:R-:W-:Y:S02]  /*6dd0*/  HADD2.F32 R46, -RZ, R60.H0_H0 ;  /* 0x2000003cff2e7230 */ /* 0x000fe40000004100 */
[----:B------:R-:W-:Y:S01]  /*6de0*/  FFMA.FTZ R77, R47, R50, -R62 ;  /* 0x000000322f4d7223 */ /* 0x000fe2000001083e */
[----:B------:R-:W-:-:S02]  /*6df0*/  HADD2.F32 R49, -RZ, R79.H0_H0 ;  /* 0x2000004fff317230 */ /* 0x000fc40000004100 */
        /* <DEDUP_REMOVED lines=40> */
[----:B------:R-:W-:-:S07]  /*7080*/  F2FP.F16.F32.PACK_AB R50, R61, R138 ;  /* 0x0000008a3d32723e */ /* 0x000fce00000000ff */
.L_x_6915:
[----:B------:R-:W-:Y:S05]  /*7090*/  BSYNC B2 ;  /* 0x0000000000027941 */ /* 0x000fea0003800000 */
.L_x_6914:
        /* <DEDUP_REMOVED lines=11> */
.L_x_6913:
[----:B------:R-:W-:Y:S05]  /*7150*/  BSYNC B1 ;  /* 0x0000000000017941 */ /* 0x000fea0003800000 */
.L_x_6912:
[C---:B------:R-:W-:Y:S01]  /*7160*/  ISETP.GE.OR P4, PT, R190.reuse, R112, P2 ;  /* 0x00000070be00720c */ /* 0x040fe20001786670 */
[-C--:B-1234-:R-:W-:Y:S02]  /*7170*/  IMAD R44, R215, R122.reuse, RZ ;  /* 0x0000007ad72c7224 */ /* 0x09efe400078e02ff */
[----:B------:R-:W-:-:S04]  /*7180*/  IMAD.WIDE.U32 R120, R190, R122, R120 ;  /* 0x0000007abe787225 */ /* 0x000fc800078e0078 */
[----:B------:R-:W-:-:S06]  /*7190*/  IMAD R57, R190, R123, R44 ;  /* 0x0000007bbe397224 */ /* 0x000fcc00078e022c */
[----:B------:R-:W-:Y:S05]  /*71a0*/  @P4 BRA `(.L_x_6892) ;  /* 0x0000000c00704947 */ /* 0x000fea0003800000 */
[----:B------:R-:W1:Y:S01]  /*71b0*/  LDC.64 R52, c[0x0][0x2d8] ;  /* 0x0000b600ff347b82 */ /* 0x000e620000000a00 */
[----:B------:R-:W-:Y:S01]  /*71c0*/  IMAD.IADD R57, R121, 0x1, R57 ;  /* 0x0000000179397824 */ /* 0x000fe200078e0239 */
[----:B------:R-:W-:Y:S01]  /*71d0*/  IADD3 R44, P4, P5, R98, R120, R32 ;  /* 0x00000078622c7210 */ /* 0x000fe20007d9e020 */
[----:B------:R-:W-:Y:S01]  /*71e0*/  BSSY B1, `(.L_x_6916) ;  /* 0x000006e000017945 */ /* 0x000fe20003800000 */
[----:B------:R-:W-:Y:S02]  /*71f0*/  ISETP.NE.AND P6, PT, R0, RZ, PT ;  /* 0x000000ff0000720c */ /* 0x000fe40003fc5270 */
[----:B------:R-:W-:Y:S02]  /*7200*/  IADD3.X R45, R30, R57, R39, P4, P5 ;  /* 0x000000391e2d7210 */ /* 0x000fe400027ea427 */
[----:B------:R-:W-:Y:S02]  /*7210*/  SEL R133, R116, R133, !P6 ;  /* 0x0000008574857207 */ /* 0x000fe40007000000 */
[----:B-1----:R-:W-:-:S04]  /*7220*/  LEA R54, P4, R44, R52, 0x1 ;  /* 0x000000342c367211 */ /* 0x002fc800078808ff */
[----:B------:R-:W-:Y:S02]  /*7230*/  LEA.HI.X R55, R44, R53, R45, 0x1, P4 ;  /* 0x000000352c377211 */ /* 0x000fe400020f0c2d */
[----:B------:R-:W-:-:S04]  /*7240*/  SHF.R.S32.HI R44, RZ, 0x1f, R133 ;  /* 0x0000001fff2c7819 */ /* 0x000fc80000011485 */
[----:B------:R-:W-:-:S04]  /*7250*/  LEA.HI R44, R44, R133, RZ, 0x4 ;  /* 0x000000852c2c7211 */ /* 0x000fc800078f20ff */
        /* <DEDUP_REMOVED lines=8> */
[----:B------:R-:W-:Y:S02]  /*72e0*/  IADD3 R44, R45, R44, R206 ;  /* 0x0000002c2d2c7210 */ /* 0x000fe40007ffe0ce */
[----:B------:R-:W-:-:S03]  /*72f0*/  LEA R45, R185, R111, 0xe ;  /* 0x0000006fb92d7211 */ /* 0x000fc600078e70ff */
        /* <DEDUP_REMOVED lines=8> */
[----:B------:R-:W-:Y:S01]  /*7380*/  SHF.R.U32.HI R60, RZ, 0x10, R69 ;  /* 0x00000010ff3c7819 */ /* 0x000fe20000011645 */
[----:B------:R-:W-:Y:S01]  /*7390*/  IMAD.MOV.U32 R58, RZ, RZ, R50 ;  /* 0x000000ffff3a7224 */ /* 0x000fe200078e0032 */
[--C-:B------:R-:W-:Y:S01]  /*73a0*/  SHF.R.U64 R67, R74, 0x10, R75.reuse ;  /* 0x000000104a437819 */ /* 0x100fe2000000124b */
[----:B-1----:R-:W-:Y:S01]  /*73b0*/  IMAD.MOV.U32 R48, RZ, RZ, R46 ;  /* 0x000000ffff307224 */ /* 0x002fe200078e002e */
[----:B------:R-:W-:Y:S01]  /*73c0*/  SHF.R.U32.HI R74, RZ, 0x10, R75 ;  /* 0x00000010ff4a7819 */ /* 0x000fe2000001164b */
[--C-:B------:R-:W-:Y:S01]  /*73d0*/  HADD2.F32 R50, -RZ, R49.reuse.H0_H0 ;  /* 0x20000031ff327230 */ /* 0x100fe20000004100 */
[----:B------:R-:W-:Y:S01]  /*73e0*/  SHF.R.U64 R76, R68, 0x10, R69 ;  /* 0x00000010444c7819 */ /* 0x000fe20000001245 */
[----:B------:R-:W-:Y:S01]  /*73f0*/  HADD2.F32 R49, -RZ, R49.H1_H1 ;  /* 0x30000031ff317230 */ /* 0x000fe20000004100 */
[----:B------:R-:W-:Y:S01]  /*7400*/  SHF.R.U64 R69, R72, 0x10, R73 ;  /* 0x0000001048457819 */ /* 0x000fe20000001249 */
[--C-:B------:R-:W-:Y:S01]  /*7410*/  HADD2.F32 R46, -RZ, R45.reuse.H0_H0 ;  /* 0x2000002dff2e7230 */ /* 0x100fe20000004100 */
[--C-:B------:R-:W-:Y:S01]  /*7420*/  SHF.R.U64 R72, R70, 0x10, R71.reuse ;  /* 0x0000001046487819 */ /* 0x100fe20000001247 */
[----:B------:R-:W-:Y:S01]  /*7430*/  HADD2.F32 R62, -RZ, R62.H0_H0 ;  /* 0x2000003eff3e7230 */ /* 0x000fe20000004100 */
[----:B------:R-:W-:Y:S01]  /*7440*/  SHF.R.U32.HI R70, RZ, 0x10, R71 ;  /* 0x00000010ff467819 */ /* 0x000fe20000011647 */
[----:B------:R-:W-:-:S02]  /*7450*/  HADD2.F32 R45, -RZ, R45.H1_H1 ;  /* 0x3000002dff2d7230 */ /* 0x000fc40000004100 */
[----:B------:R-:W-:Y:S02]  /*7460*/  HADD2.F32 R63, -RZ, R130.H0_H0 ;  /* 0x20000082ff3f7230 */ /* 0x000fe40000004100 */
[-C--:B------:R-:W-:Y:S01]  /*7470*/  FMUL.FTZ R64, R49, R62.reuse ;  /* 0x0000003e31407220 */ /* 0x080fe20000410000 */
[----:B------:R-:W-:Y:S02]  /*7480*/  HADD2.F32 R60, -RZ, R60.H0_H0 ;  /* 0x2000003cff3c7230 */ /* 0x000fe40000004100 */
[C---:B------:R-:W-:Y:S01]  /*7490*/  FMUL.FTZ R62, R45.reuse, R62 ;  /* 0x0000003e2d3e7220 */ /* 0x040fe20000410000 */
[----:B------:R-:W-:Y:S02]  /*74a0*/  HADD2.F32 R61, -RZ, R134.H0_H0 ;  /* 0x20000086ff3d7230 */ /* 0x000fe40000004100 */
[-C--:B------:R-:W-:Y:S01]  /*74b0*/  FMUL.FTZ R65, R50, R63.reuse ;  /* 0x0000003f32417220 */ /* 0x080fe20000410000 */
[C---:B------:R-:W-:Y:S01]  /*74c0*/  FMUL.FTZ R63, R46.reuse, R63 ;  /* 0x0000003f2e3f7220 */ /* 0x040fe20000410000 */
[-C--:B------:R-:W-:Y:S01]  /*74d0*/  FFMA.FTZ R64, R45, R60.reuse, -R64 ;  /* 0x0000003c2d407223 */ /* 0x080fe20000010840 */
[----:B------:R-:W-:Y:S01]  /*74e0*/  FFMA.FTZ R66, R49, R60, R62 ;  /* 0x0000003c31427223 */ /* 0x000fe2000001003e */
[----:B------:R-:W-:Y:S01]  /*74f0*/  FFMA.FTZ R65, R46, R61, -R65 ;  /* 0x0000003d2e417223 */ /* 0x000fe20000010841 */
[----:B------:R-:W-:-:S02]  /*7500*/  HADD2.F32 R60, -RZ, R132.H0_H0 ;  /* 0x20000084ff3c7230 */ /* 0x000fc40000004100 */
[----:B------:R-:W-:Y:S01]  /*7510*/  FFMA.FTZ R63, R50, R61, R63 ;  /* 0x0000003d323f7223 */ /* 0x000fe2000001003f */
[----:B------:R-:W-:Y:S02]  /*7520*/  HADD2.F32 R45, -RZ, R47.H0_H0 ;  /* 0x2000002fff2d7230 */ /* 0x000fe40000004100 */
[----:B------:R-:W-:Y:S02]  /*7530*/  HADD2.F32 R46, -RZ, R51.H0_H0 ;  /* 0x20000033ff2e7230 */ /* 0x000fe40000004100 */
[----:B------:R-:W-:Y:S02]  /*7540*/  HADD2.F32 R49, -RZ, R135.H0_H0 ;  /* 0x20000087ff317230 */ /* 0x000fe40000004100 */
        /* <DEDUP_REMOVED lines=11> */
[----:B------:R-:W-:-:S02]  /*7600*/  HADD2.F32 R130, -RZ, R130.H1_H1 ;  /* 0x30000082ff827230 */ /* 0x000fc40000004100 */
[-C--:B------:R-:W-:Y:S01]  /*7610*/  FFMA.FTZ R71, R47, R50.reuse, -R70 ;  /* 0x000000322f477223 */ /* 0x080fe20000010846 */
[----:B------:R-:W-:Y:S02]  /*7620*/  HADD2.F32 R49, -RZ, R69.H0_H0 ;  /* 0x20000045ff317230 */ /* 0x000fe40000004100 */
[----:B------:R-:W-:Y:S01]  /*7630*/  FFMA.FTZ R73, R51, R50, R62 ;  /* 0x0000003233497223 */ /* 0x000fe2000001003e */
[----:B------:R-:W-:Y:S02]  /*7640*/  HADD2.F32 R45, -RZ, R44.H0_H0 ;  /* 0x2000002cff2d7230 */ /* 0x000fe40000004100 */
[-C--:B------:R-:W-:Y:S01]  /*7650*/  FMUL.FTZ R50, R46, R130.reuse ;  /* 0x000000822e327220 */ /* 0x080fe20000410000 */
[----:B------:R-:W-:Y:S01]  /*7660*/  HADD2.F32 R56, -RZ, R56.H1_H1 ;  /* 0x30000038ff387230 */ /* 0x000fe20000004100 */
[----:B------:R-:W-:Y:S01]  /*7670*/  F2FP.F16.F32.PACK_AB R63, R66, R63 ;  /* 0x0000003f423f723e */ /* 0x000fe200000000ff */
[----:B------:R-:W-:Y:S02]  /*7680*/  HADD2.F32 R44, -RZ, R44.H1_H1 ;  /* 0x3000002cff2c7230 */ /* 0x000fe40000004100 */
[----:B------:R-:W-:Y:S01]  /*7690*/  FMUL.FTZ R51, R45, R130 ;  /* 0x000000822d337220 */ /* 0x000fe20000410000 */
[----:B------:R-:W-:-:S02]  /*76a0*/  HADD2.F32 R134, -RZ, R134.H1_H1 ;  /* 0x30000086ff867230 */ /* 0x000fc40000004100 */
[-C--:B------:R-:W-:Y:S01]  /*76b0*/  FMUL.FTZ R61, R56, R49.reuse ;  /* 0x00000031383d7220 */ /* 0x080fe20000410000 */
[----:B------:R-:W-:Y:S02]  /*76c0*/  HADD2.F32 R47, -RZ, R76.H0_H0 ;  /* 0x2000004cff2f7230 */ /* 0x000fe40000004100 */
[C---:B------:R-:W-:Y:S01]  /*76d0*/  FMUL.FTZ R49, R44.reuse, R49 ;  /* 0x000000312c317220 */ /* 0x040fe20000410000 */
[----:B------:R-:W-:Y:S02]  /*76e0*/  HADD2.F32 R132, -RZ, R132.H1_H1 ;  /* 0x30000084ff847230 */ /* 0x000fe40000004100 */
[----:B------:R-:W-:Y:S01]  /*76f0*/  FFMA.FTZ R50, R45, R134, -R50 ;  /* 0x000000862d327223 */ /* 0x000fe20000010832 */
[----:B------:R-:W-:Y:S02]  /*7700*/  HADD2.F32 R45, -RZ, R58.H0_H0 ;  /* 0x2000003aff2d7230 */ /* 0x000fe40000004100 */
[-C--:B------:R-:W-:Y:S01]  /*7710*/  FFMA.FTZ R61, R44, R47.reuse, -R61 ;  /* 0x0000002f2c3d7223 */ /* 0x080fe2000001083d */
[----:B------:R-:W-:Y:S01]  /*7720*/  FFMA.FTZ R56, R56, R47, R49 ;  /* 0x0000002f38387223 */ /* 0x000fe20000010031 */
[----:B------:R-:W-:-:S02]  /*7730*/  HADD2.F32 R49, -RZ, R67.H0_H0 ;  /* 0x20000043ff317230 */ /* 0x000fc40000004100 */
[----:B------:R-:W-:Y:S01]  /*7740*/  FFMA.FTZ R51, R46, R134, R51 ;  /* 0x000000862e337223 */ /* 0x000fe20000010033 */
[----:B------:R-:W-:Y:S02]  /*7750*/  HADD2.F32 R44, -RZ, R48.H0_H0 ;  /* 0x20000030ff2c7230 */ /* 0x000fe40000004100 */
[----:B------:R-:W-:Y:S01]  /*7760*/  FMUL.FTZ R67, R45, R132 ;  /* 0x000000842d437220 */ /* 0x000fe20000410000 */
[----:B------:R-:W-:Y:S01]  /*7770*/  HADD2.F32 R58, -RZ, R58.H1_H1 ;  /* 0x3000003aff3a7230 */ /* 0x000fe20000004100 */
[----:B------:R-:W-:Y:S01]  /*7780*/  F2FP.F16.F32.PACK_AB R60, R73, R60 ;  /* 0x0000003c493c723e */ /* 0x000fe200000000ff */
[----:B------:R-:W-:Y:S02]  /*7790*/  HADD2.F32 R48, -RZ, R48.H1_H1 ;  /* 0x30000030ff307230 */ /* 0x000fe40000004100 */
[----:B------:R-:W-:Y:S01]  /*77a0*/  FMUL.FTZ R132, R44, R132 ;  /* 0x000000842c847220 */ /* 0x000fe20000410000 */
[----:B------:R-:W-:Y:S02]  /*77b0*/  HADD2.F32 R135, -RZ, R135.H1_H1 ;  /* 0x30000087ff877230 */ /* 0x000fe40000004100 */
        /* <DEDUP_REMOVED lines=13> */
[----:B------:R-:W-:-:S02]  /*7890*/  F2FP.F16.F32.PACK_AB R50, R49, R132 ;  /* 0x000000843132723e */ /* 0x000fc400000000ff */
[----:B------:R-:W-:Y:S02]  /*78a0*/  F2FP.F16.F32.PACK_AB R47, R71, R68 ;  /* 0x00000044472f723e */ /* 0x000fe400000000ff */
[----:B------:R-:W-:-:S07]  /*78b0*/  MOV R49, R63 ;  /* 0x0000003f00317202 */ /* 0x000fce0000000f00 */
.L_x_6917:
[----:B------:R-:W-:Y:S05]  /*78c0*/  BSYNC B1 ;  /* 0x0000000000017941 */ /* 0x000fea0003800000 */
.L_x_6916:
[----:B-1----:R1:W-:Y:S01]  /*78d0*/  STG.E.128 desc[UR56][R54.64], R44 ;  /* 0x0000002c36007986 */ /* 0x0023e2000c101d38 */
[----:B------:R-:W-:-:S13]  /*78e0*/  ISETP.GE.AND P3, PT, R59, R131, PT ;  /* 0x000000833b00720c */ /* 0x000fda0003f66270 */
[----:B------:R-:W-:Y:S05]  /*78f0*/  @P3 BRA `(.L_x_6892) ;  /* 0x00000004009c3947 */ /* 0x000fea0003800000 */
[--C-:B-1----:R-:W-:Y:S02]  /*7900*/  SHF.R.S32.HI R44, RZ, 0x1f, R59.reuse ;  /* 0x0000001fff2c7819 */ /* 0x102fe4000001143b */
[----:B------:R-:W-:-:S04]  /*7910*/  IADD3 R59, P3, P4, R98, R120, R59 ;  /* 0x00000078623b7210 */ /* 0x000fc80007c7e03b */
[----:B------:R-:W-:Y:S02]  /*7920*/  IADD3.X R44, R30, R57, R44, P3, P4 ;  /* 0x000000391e2c7210 */ /* 0x000fe40001fe842c */
[----:B------:R-:W-:-:S04]  /*7930*/  LEA R52, P3, R59, R52, 0x1 ;  /* 0x000000343b347211 */ /* 0x000fc800078608ff */
[----:B------:R-:W-:-:S05]  /*7940*/  LEA.HI.X R53, R59, R53, R44, 0x1, P3 ;  /* 0x000000353b357211 */ /* 0x000fca00018f0c2c */
[----:B--2---:R1:W-:Y:S01]  /*7950*/  STG.E.128 desc[UR56][R52.64], R48 ;  /* 0x0000003034007986 */ /* 0x0043e2000c101d38 */
[----:B------:R-:W-:Y:S05]  /*7960*/  BRA `(.L_x_6892) ;  /* 0x0000000400807947 */ /* 0x000fea0003800000 */
.L_x_6855:
[----:B------:R-:W-:-:S06]  /*7970*/  UISETP.NE.AND UP0, UPT, UR39, 0x3, UPT ;  /* 0x000000032700788c */ /* 0x000fcc000bf05270 */
[----:B------:R-:W-:-:S13]  /*7980*/  PLOP3.LUT P0, PT, PT, PT, UP0, 0x80, 0x0 ;  /* 0x000000000000781c */ /* 0x000fda0003f0f008 */
[----:B------:R-:W-:Y:S05]  /*7990*/  @!P0 BRA `(.L_x_6918) ;  /* 0x0000000000048947 */ /* 0x000fea0003800000 */
[----:B------:R-:W-:Y:S01]  /*79a0*/  BPT.TRAP 0x1 ;  /* 0x000000040000795c */ /* 0x000fe20000300000 */
.L_x_6918:
[----:B------:R-:W-:Y:S01]  /*79b0*/  IMAD R103, R185, 0x8, R2 ;  /* 0x00000008b9677824 */ /* 0x000fe200078e0202 */
[----:B------:R-:W-:Y:S01]  /*79c0*/  SHF.L.U32 R124, R194, 0x1f, RZ ;  /* 0x0000001fc27c7819 */ /* 0x000fe200000006ff */
[----:B------:R-:W-:Y:S01]  /*79d0*/  IMAD R112, R26, -0x80, R24 ;  /* 0xffffff801a707824 */ /* 0x000fe200078e0218 */
[----:B------:R-:W-:Y:S01]  /*79e0*/  BSSY B1, `(.L_x_6919) ;  /* 0x0000006000017945 */ /* 0x000fe20003800000 */
[----:B------:R-:W-:Y:S01]  /*79f0*/  SHF.R.S32.HI R45, RZ, 0x1f, R26 ;  /* 0x0000001fff2d7819 */ /* 0x000fe2000001141a */
[----:B------:R-:W0:Y:S01]  /*7a00*/  SYNCS.PHASECHK.TRANS64.TRYWAIT P3, [R103+URZ+0x28890], R124 ;  /* 0x0288907c670075a7 */ /* 0x000e22000806017f */
[----:B------:R-:W-:Y:S01]  /*7a10*/  IMAD R44, R3, R26, RZ ;  /* 0x0000001a032c7224 */ /* 0x000fe200078e02ff */
[----:B------:R-:W-:Y:S01]  /*7a20*/  VIMNMX R112, R112, 0x80, PT ;  /* 0x0000008070707848 */ /* 0x000fe20003fe0100 */
[----:B0-----:R-:W-:Y:S06]  /*7a30*/  @!P3 BRA `(.L_x_6920) ;  /* 0x000001cc00dcb947 */ /* 0x001fec0003800000 */
.L_x_7243:
[----:B------:R-:W-:Y:S05]  /*7a40*/  BSYNC B1 ;  /* 0x0000000000017941 */ /* 0x000fea0003800000 */
.L_x_6919:
[----:B------:R-:W-:Y:S01]  /*7a50*/  ISETP.GE.AND P3, PT, R18, R112, PT ;  /* 0x000000701200720c */ /* 0x000fe20003f66270 */
[----:B------:R-:W-:Y:S01]  /*7a60*/  IMAD R45, R45, R128, R44 ;  /* 0x000000802d2d7224 */ /* 0x000fe200078e022c */
[----:B------:R-:W-:Y:S01]  /*7a70*/  BSSY B1, `(.L_x_6921) ;  /* 0x0000012000017945 */ /* 0x000fe20003800000 */
[----:B------:R-:W-:-:S04]  /*7a80*/  IMAD.WIDE.U32 R52, R128, R26, RZ ;  /* 0x0000001a80347225 */ /* 0x000fc800078e00ff */
[----:B------:R-:W-:-:S06]  /*7a90*/  IMAD.IADD R61, R45, 0x1, R53 ;  /* 0x000000012d3d7824 */ /* 0x000fcc00078e0235 */
[----:B------:R-:W-:Y:S05]  /*7aa0*/  @P3 BRA `(.L_x_6922) ;  /* 0x0000000000383947 */ /* 0x000fea0003800000 */
[----:B------:R-:W1:Y:S01]  /*7ab0*/  @!P2 LDC.64 R54, c[0x0][0x2d8] ;  /* 0x0000b600ff36ab82 */ /* 0x000e620000000a00 */
[----:B------:R-:W2:Y:S01]  /*7ac0*/  @!P2 LDS.128 R44, [R108+0x18400] ;  /* 0x018400006c2ca984 */ /* 0x000ea20000000c00 */
[----:B------:R-:W-:-:S03]  /*7ad0*/  @!P2 IADD3 R58, P3, R31, R52, RZ ;  /* 0x000000341f3aa210 */ /* 0x000fc60007f7e0ff */
[----:B------:R-:W3:Y:S02]  /*7ae0*/  @!P1 LDS.128 R48, [R108+0x1c400] ;  /* 0x01c400006c309984 */ /* 0x000ee40000000c00 */
[----:B------:R-:W-:Y:S01]  /*7af0*/  @!P2 IMAD.X R59, R61, 0x1, R34, P3 ;  /* 0x000000013d3ba824 */ /* 0x000fe200018e0622 */
[----:B------:R-:W4:Y:S01]  /*7b00*/  @!P1 LDC.64 R56, c[0x0][0x2d8] ;  /* 0x0000b600ff389b82 */ /* 0x000f220000000a00 */
[----:B-1----:R-:W-:-:S04]  /*7b10*/  @!P2 LEA R54, P3, R58, R54, 0x1 ;  /* 0x000000363a36a211 */ /* 0x002fc800078608ff */
[----:B------:R-:W-:Y:S02]  /*7b20*/  @!P2 LEA.HI.X R55, R58, R55, R59, 0x1, P3 ;  /* 0x000000373a37a211 */ /* 0x000fe400018f0c3b */
[----:B------:R-:W-:-:S05]  /*7b30*/  @!P1 IADD3 R58, P3, R35, R52, RZ ;  /* 0x00000034233a9210 */ /* 0x000fca0007f7e0ff */
[----:B------:R-:W-:Y:S01]  /*7b40*/  @!P1 IMAD.X R59, R61, 0x1, R101, P3 ;  /* 0x000000013d3b9824 */ /* 0x000fe200018e0665 */
[----:B----4-:R-:W-:-:S04]  /*7b50*/  @!P1 LEA R56, P3, R58, R56, 0x1 ;  /* 0x000000383a389211 */ /* 0x010fc800078608ff */
[----:B------:R-:W-:Y:S01]  /*7b60*/  @!P1 LEA.HI.X R57, R58, R57, R59, 0x1, P3 ;  /* 0x000000393a399211 */ /* 0x000fe200018f0c3b */
[----:B--2---:R1:W-:Y:S04]  /*7b70*/  @!P2 STG.E.128 desc[UR56][R54.64], R44 ;  /* 0x0000002c3600a986 */ /* 0x0043e8000c101d38 */
[----:B---3--:R1:W-:Y:S04]  /*7b80*/  @!P1 STG.E.128 desc[UR56][R56.64], R48 ;  /* 0x0000003038009986 */ /* 0x0083e8000c101d38 */
.L_x_6922:
[----:B------:R-:W-:Y:S05]  /*7b90*/  BSYNC B1 ;  /* 0x0000000000017941 */ /* 0x000fea0003800000 */
.L_x_6921:
[----:B------:R-:W-:Y:S01]  /*7ba0*/  ISETP.GE.AND P3, PT, R189, R112, PT ;  /* 0x00000070bd00720c */ /* 0x000fe20003f66270 */
[----:B------:R-:W-:-:S12]  /*7bb0*/  BSSY B1, `(.L_x_6923) ;  /* 0x0000012000017945 */ /* 0x000fd80003800000 */
[----:B------:R-:W-:Y:S05]  /*7bc0*/  @P3 BRA `(.L_x_6924) ;  /* 0x0000000000403947 */ /* 0x000fea0003800000 */
[----:B-1----:R-:W1:Y:S01]  /*7bd0*/  @!P2 LDC.64 R54, c[0x0][0x2d8] ;  /* 0x0000b600ff36ab82 */ /* 0x002e620000000a00 */
[----:B------:R-:W2:Y:S01]  /*7be0*/  @!P2 LDS.128 R44, [R108+0x19400] ;  /* 0x019400006c2ca984 */ /* 0x000ea20000000c00 */
[----:B------:R-:W-:-:S03]  /*7bf0*/  IADD3 R60, P3, R90, R52, RZ ;  /* 0x000000345a3c7210 */ /* 0x000fc60007f7e0ff */
[----:B------:R-:W3:Y:S02]  /*7c00*/  @!P1 LDS.128 R48, [R108+0x1d400] ;  /* 0x01d400006c309984 */ /* 0x000ee40000000c00 */
[----:B------:R-:W-:Y:S01]  /*7c10*/  IMAD.X R62, R61, 0x1, R91, P3 ;  /* 0x000000013d3e7824 */ /* 0x000fe200018e065b */
[----:B------:R-:W4:Y:S01]  /*7c20*/  @!P1 LDC.64 R56, c[0x0][0x2d8] ;  /* 0x0000b600ff389b82 */ /* 0x000f220000000a00 */
[----:B------:R-:W-:-:S05]  /*7c30*/  @!P2 IADD3 R58, P3, R60, R31, RZ ;  /* 0x0000001f3c3aa210 */ /* 0x000fca0007f7e0ff */
[----:B------:R-:W-:Y:S01]  /*7c40*/  @!P2 IMAD.X R59, R62, 0x1, R34, P3 ;  /* 0x000000013e3ba824 */ /* 0x000fe200018e0622 */
[----:B-1----:R-:W-:-:S04]  /*7c50*/  @!P2 LEA R54, P3, R58, R54, 0x1 ;  /* 0x000000363a36a211 */ /* 0x002fc800078608ff */
[----:B------:R-:W-:Y:S02]  /*7c60*/  @!P2 LEA.HI.X R55, R58, R55, R59, 0x1, P3 ;  /* 0x000000373a37a211 */ /* 0x000fe400018f0c3b */
[----:B------:R-:W-:-:S04]  /*7c70*/  @!P1 IADD3 R58, P3, R60, R35, RZ ;  /* 0x000000233c3a9210 */ /* 0x000fc80007f7e0ff */
[----:B------:R-:W-:Y:S02]  /*7c80*/  @!P1 IADD3.X R59, R62, R101, RZ, P3, !PT ;  /* 0x000000653e3b9210 */ /* 0x000fe40001ffe4ff */
[----:B----4-:R-:W-:-:S04]  /*7c90*/  @!P1 LEA R56, P3, R58, R56, 0x1 ;  /* 0x000000383a389211 */ /* 0x010fc800078608ff */
[----:B------:R-:W-:Y:S01]  /*7ca0*/  @!P1 LEA.HI.X R57, R58, R57, R59, 0x1, P3 ;  /* 0x000000393a399211 */ /* 0x000fe200018f0c3b */
[----:B--2---:R2:W-:Y:S04]  /*7cb0*/  @!P2 STG.E.128 desc[UR56][R54.64], R44 ;  /* 0x0000002c3600a986 */ /* 0x0045e8000c101d38 */
[----:B---3--:R2:W-:Y:S04]  /*7cc0*/  @!P1 STG.E.128 desc[UR56][R56.64], R48 ;  /* 0x0000003038009986 */ /* 0x0085e8000c101d38 */
.L_x_6924:
[----:B------:R-:W-:Y:S05]  /*7cd0*/  BSYNC B1 ;  /* 0x0000000000017941 */ /* 0x000fea0003800000 */
.L_x_6923:
[----:B------:R-:W-:Y:S01]  /*7ce0*/  ISETP.GE.AND P3, PT, R188, R112, PT ;  /* 0x00000070bc00720c */ /* 0x000fe20003f66270 */
[----:B------:R-:W-:-:S12]  /*7cf0*/  BSSY B1, `(.L_x_6925) ;  /* 0x0000012000017945 */ /* 0x000fd80003800000 */
[----:B------:R-:W-:Y:S05]  /*7d00*/  @P3 BRA `(.L_x_6926) ;  /* 0x0000000000403947 */ /* 0x000fea0003800000 */
[----:B-12---:R-:W1:Y:S01]  /*7d10*/  @!P2 LDC.64 R54, c[0x0][0x2d8] ;  /* 0x0000b600ff36ab82 */ /* 0x006e620000000a00 */
[----:B------:R-:W2:Y:S01]  /*7d20*/  @!P2 LDS.128 R44, [R108+0x1a400] ;  /* 0x01a400006c2ca984 */ /* 0x000ea20000000c00 */
[----:B------:R-:W-:-:S03]  /*7d30*/  LEA R60, P3, R38, R52, 0x6 ;  /* 0x00000034263c7211 */ /* 0x000fc600078630ff */
[----:B------:R-:W3:Y:S02]  /*7d40*/  @!P1 LDS.128 R48, [R108+0x1e400] ;  /* 0x01e400006c309984 */ /* 0x000ee40000000c00 */
[----:B------:R-:W-:Y:S01]  /*7d50*/  IMAD.X R62, R61, 0x1, R105, P3 ;  /* 0x000000013d3e7824 */ /* 0x000fe200018e0669 */
[----:B------:R-:W4:Y:S01]  /*7d60*/  @!P1 LDC.64 R56, c[0x0][0x2d8] ;  /* 0x0000b600ff389b82 */ /* 0x000f220000000a00 */
[----:B------:R-:W-:-:S05]  /*7d70*/  @!P2 IADD3 R58, P3, R60, R31, RZ ;  /* 0x0000001f3c3aa210 */ /* 0x000fca0007f7e0ff */
[----:B------:R-:W-:Y:S01]  /*7d80*/  @!P2 IMAD.X R59, R62, 0x1, R34, P3 ;  /* 0x000000013e3ba824 */ /* 0x000fe200018e0622 */
        /* <DEDUP_REMOVED lines=8> */
.L_x_6926:
[----:B------:R-:W-:Y:S05]  /*7e10*/  BSYNC B1 ;  /* 0x0000000000017941 */ /* 0x000fea0003800000 */
.L_x_6925:
[----:B------:R-:W-:-:S13]  /*7e20*/  ISETP.GE.AND P3, PT, R190, R112, PT ;  /* 0x00000070be00720c */ /* 0x000fda0003f66270 */
[----:B------:R-:W-:Y:S05]  /*7e30*/  @P3 BRA `(.L_x_6892) ;  /* 0x00000000004c3947 */ /* 0x000fea0003800000 */
[----:B------:R-:W3:Y:S01]  /*7e40*/  LDC.64 R58, c[0x0][0x2f0] ;  /* 0x0000bc00ff3a7b82 */ /* 0x000ee20000000a00 */
[----:B-12-4-:R-:W1:Y:S01]  /*7e50*/  @!P2 LDS.128 R44, [R108+0x1b400] ;  /* 0x01b400006c2ca984 */ /* 0x016e620000000c00 */
[----:B------:R-:W-:-:S03]  /*7e60*/  IMAD.MOV.U32 R53, RZ, RZ, R61 ;  /* 0x000000ffff357224 */ /* 0x000fc600078e003d */
[----:B------:R-:W2:Y:S03]  /*7e70*/  @!P1 LDS.128 R48, [R108+0x1f400] ;  /* 0x01f400006c309984 */ /* 0x000ea60000000c00 */
[----:B------:R-:W4:Y:S08]  /*7e80*/  @!P2 LDC.64 R54, c[0x0][0x2d8] ;  /* 0x0000b600ff36ab82 */ /* 0x000f300000000a00 */
[----:B------:R-:W5:Y:S01]  /*7e90*/  @!P1 LDC.64 R56, c[0x0][0x2d8] ;  /* 0x0000b600ff389b82 */ /* 0x000f620000000a00 */
[----:B---3--:R-:W-:-:S04]  /*7ea0*/  IMAD.WIDE.U32 R52, R58, 0x60, R52 ;  /* 0x000000603a347825 */ /* 0x008fc800078e0034 */
[----:B------:R-:W-:-:S04]  /*7eb0*/  IMAD R59, R59, 0x60, RZ ;  /* 0x000000603b3b7824 */ /* 0x000fc800078e02ff */
[----:B------:R-:W-:Y:S01]  /*7ec0*/  IMAD.IADD R59, R53, 0x1, R59 ;  /* 0x00000001353b7824 */ /* 0x000fe200078e023b */
[----:B------:R-:W-:-:S05]  /*7ed0*/  @!P2 IADD3 R53, P3, R31, R52, RZ ;  /* 0x000000341f35a210 */ /* 0x000fca0007f7e0ff */
[----:B------:R-:W-:Y:S01]  /*7ee0*/  @!P2 IMAD.X R58, R59, 0x1, R34, P3 ;  /* 0x000000013b3aa824 */ /* 0x000fe200018e0622 */
[----:B----4-:R-:W-:-:S04]  /*7ef0*/  @!P2 LEA R54, P3, R53, R54, 0x1 ;  /* 0x000000363536a211 */ /* 0x010fc800078608ff */
[----:B------:R-:W-:Y:S02]  /*7f00*/  @!P2 LEA.HI.X R55, R53, R55, R58, 0x1, P3 ;  /* 0x000000373537a211 */ /* 0x000fe400018f0c3a */
[----:B------:R-:W-:-:S03]  /*7f10*/  @!P1 IADD3 R52, P3, R35, R52, RZ ;  /* 0x0000003423349210 */ /* 0x000fc60007f7e0ff */
[----:B-1----:R1:W-:Y:S02]  /*7f20*/  @!P2 STG.E.128 desc[UR56][R54.64], R44 ;  /* 0x0000002c3600a986 */ /* 0x0023e4000c101d38 */
[----:B------:R-:W-:Y:S01]  /*7f30*/  @!P1 IMAD.X R53, R59, 0x1, R101, P3 ;  /* 0x000000013b359824 */ /* 0x000fe200018e0665 */
[----:B-----5:R-:W-:-:S04]  /*7f40*/  @!P1 LEA R56, P3, R52, R56, 0x1 ;  /* 0x0000003834389211 */ /* 0x020fc800078608ff */
[----:B------:R-:W-:-:S05]  /*7f50*/  @!P1 LEA.HI.X R57, R52, R57, R53, 0x1, P3 ;  /* 0x0000003934399211 */ /* 0x000fca00018f0c35 */
[----:B--2---:R1:W-:Y:S04]  /*7f60*/  @!P1 STG.E.128 desc[UR56][R56.64], R48 ;  /* 0x0000003038009986 */ /* 0x0043e8000c101d38 */
.L_x_6892:
[----:B------:R-:W-:Y:S05]  /*7f70*/  BSYNC B0 ;  /* 0x0000000000007941 */ /* 0x000fea0003800000 */
.L_x_6854:
        /* <DEDUP_REMOVED lines=17> */
.L_x_6928:
[----:B------:R-:W-:Y:S05]  /*8090*/  BSYNC B0 ;  /* 0x0000000000007941 */ /* 0x000fea0003800000 */
.L_x_6927:
[----:B------:R-:W2:Y:S01]  /*80a0*/  SYNCS.PHASECHK.TRANS64.TRYWAIT P0, [R103+URZ+0x288b0], R124 ;  /* 0x0288b07c670075a7 */ /* 0x000ea2000800017f */
[----:B------:R-:W-:Y:S01]  /*80b0*/  ULDC UR37, c[0x0][0x2e4] ;  /* 0x0000b90000257ab9 */ /* 0x000fe20000000800 */
[----:B------:R-:W-:Y:S01]  /*80c0*/  ULDC.64 UR40, c[0x0][0x318] ;  /* 0x0000c60000287ab9 */ /* 0x000fe20000000a00 */
[----:B------:R-:W-:Y:S01]  /*80d0*/  ULDC.64 UR42, c[0x0][0x308] ;  /* 0x0000c200002a7ab9 */ /* 0x000fe20000000a00 */
[----:B------:R-:W-:Y:S04]  /*80e0*/  BSSY B0, `(.L_x_6929) ;  /* 0x0000002000007945 */ /* 0x000fe80003800000 */
[----:B--2---:R-:W-:Y:S05]  /*80f0*/  @!P0 BRA `(.L_x_6930) ;  /* 0x000001c800408947 */ /* 0x004fea0003800000 */
.L_x_7244:
[----:B------:R-:W-:Y:S05]  /*8100*/  BSYNC B0 ;  /* 0x0000000000007941 */ /* 0x000fea0003800000 */
.L_x_6929:
[----:B------:R-:W-:Y:S01]  /*8110*/  ISETP.GE.AND P0, PT, R18, R112, PT ;  /* 0x000000701200720c */ /* 0x000fe20003f06270 */
[----:B------:R-:W-:Y:S01]  /*8120*/  BSSY B0, `(.L_x_6931) ;  /* 0x0000011000007945 */ /* 0x000fe20003800000 */
[----:B------:R-:W-:-:S11]  /*8130*/  IMAD.WIDE R48, R26, 0x80, R42 ;  /* 0x000000801a307825 */ /* 0x000fd600078e022a */
[----:B------:R-:W-:Y:S05]  /*8140*/  @P0 BRA `(.L_x_6932) ;  /* 0x0000000000380947 */ /* 0x000fea0003800000 */
[----:B------:R-:W-:Y:S02]  /*8150*/  IMAD R47, R49, UR40, RZ ;  /* 0x00000028312f7c24 */ /* 0x000fe4000f8e02ff */
[----:B-1----:R-:W-:Y:S02]  /*8160*/  IMAD.MOV.U32 R44, RZ, RZ, R96 ;  /* 0x000000ffff2c7224 */ /* 0x002fe400078e0060 */
[----:B------:R-:W-:Y:S02]  /*8170*/  IMAD.MOV.U32 R45, RZ, RZ, R102 ;  /* 0x000000ffff2d7224 */ /* 0x000fe400078e0066 */
[C---:B------:R-:W-:Y:S02]  /*8180*/  IMAD R47, R48.reuse, UR41, R47 ;  /* 0x00000029302f7c24 */ /* 0x040fe4000f8e022f */
[----:B------:R-:W-:-:S04]  /*8190*/  IMAD.WIDE.U32 R44, R48, UR40, R44 ;  /* 0x00000028302c7c25 */ /* 0x000fc8000f8e002c */
[----:B------:R-:W-:Y:S01]  /*81a0*/  IMAD.IADD R45, R45, 0x1, R47 ;  /* 0x000000012d2d7824 */ /* 0x000fe200078e022f */
[----:B------:R-:W-:-:S04]  /*81b0*/  LEA R50, P0, R44, UR42, 0x1 ;  /* 0x0000002a2c327c11 */ /* 0x000fc8000f8008ff */
[----:B------:R-:W-:Y:S02]  /*81c0*/  LEA.HI.X R51, R44, UR43, R45, 0x1, P0 ;  /* 0x0000002b2c337c11 */ /* 0x000fe400080f0c2d */
[----:B------:R-:W-:-:S13]  /*81d0*/  ISETP.GE.AND P0, PT, R16, UR37, PT ;  /* 0x0000002510007c0c */ /* 0x000fda000bf06270 */
[----:B------:R-:W1:Y:S04]  /*81e0*/  @!P0 LDS.128 R44, [R108+0x400] ;  /* 0x000400006c2c8984 */ /* 0x000e680000000c00 */
[----:B-1----:R-:W-:Y:S01]  /*81f0*/  @!P0 STG.E.128 desc[UR56][R50.64], R44 ;  /* 0x0000002c32008986 */ /* 0x002fe2000c101d38 */
[----:B------:R-:W-:-:S13]  /*8200*/  ISETP.GE.AND P0, PT, R195, UR37, PT ;  /* 0x00000025c3007c0c */ /* 0x000fda000bf06270 */
[----:B------:R-:W1:Y:S04]  /*8210*/  @!P0 LDS.128 R44, [R108+0x4400] ;  /* 0x004400006c2c8984 */ /* 0x000e680000000c00 */
[----:B-1----:R3:W-:Y:S02]  /*8220*/  @!P0 STG.E.128 desc[UR56][R50.64+0x80], R44 ;  /* 0x0000802c32008986 */ /* 0x0027e4000c101d38 */
.L_x_6932:
[----:B------:R-:W-:Y:S05]  /*8230*/  BSYNC B0 ;  /* 0x0000000000007941 */ /* 0x000fea0003800000 */
.L_x_6931:
[----:B------:R-:W-:Y:S01]  /*8240*/  ISETP.GE.AND P0, PT, R189, R112, PT ;  /* 0x00000070bd00720c */ /* 0x000fe20003f06270 */
[----:B------:R-:W-:-:S12]  /*8250*/  BSSY B0, `(.L_x_6933) ;  /* 0x0000012000007945 */ /* 0x000fd80003800000 */
[----:B------:R-:W-:Y:S05]  /*8260*/  @P0 BRA `(.L_x_6934) ;  /* 0x0000000000400947 */ /* 0x000fea0003800000 */
[----:B---3--:R-:W-:Y:S01]  /*8270*/  IADD3 R47, P0, R48, 0x20, RZ ;  /* 0x00000020302f7810 */ /* 0x008fe20007f1e0ff */
[----:B------:R-:W-:-:S04]  /*8280*/  IMAD.MOV.U32 R45, RZ, RZ, R102 ;  /* 0x000000ffff2d7224 */ /* 0x000fc800078e0066 */
[----:B-1----:R-:W-:-:S04]  /*8290*/  IMAD.X R44, RZ, RZ, R49, P0 ;  /* 0x000000ffff2c7224 */ /* 0x002fc800000e0631 */
[----:B------:R-:W-:Y:S02]  /*82a0*/  IMAD R46, R44, UR40, RZ ;  /* 0x000000282c2e7c24 */ /* 0x000fe4000f8e02ff */
[----:B------:R-:W-:-:S04]  /*82b0*/  IMAD.MOV.U32 R44, RZ, RZ, R96 ;  /* 0x000000ffff2c7224 */ /* 0x000fc800078e0060 */
[----:B------:R-:W-:-:S04]  /*82c0*/  IMAD.WIDE.U32 R44, R47, UR40, R44 ;  /* 0x000000282f2c7c25 */ /* 0x000fc8000f8e002c */
[----:B------:R-:W-:Y:S01]  /*82d0*/  IMAD R47, R47, UR41, R46 ;  /* 0x000000292f2f7c24 */ /* 0x000fe2000f8e022e */
[----:B------:R-:W-:-:S03]  /*82e0*/  LEA R50, P0, R44, UR42, 0x1 ;  /* 0x0000002a2c327c11 */ /* 0x000fc6000f8008ff */
[----:B------:R-:W-:-:S05]  /*82f0*/  IMAD.IADD R45, R45, 0x1, R47 ;  /* 0x000000012d2d7824 */ /* 0x000fca00078e022f */
[----:B------:R-:W-:Y:S02]  /*8300*/  LEA.HI.X R51, R44, UR43, R45, 0x1, P0 ;  /* 0x0000002b2c337c11 */ /* 0x000fe400080f0c2d */
[----:B------:R-:W-:-:S13]  /*8310*/  ISETP.GE.AND P0, PT, R16, UR37, PT ;  /* 0x0000002510007c0c */ /* 0x000fda000bf06270 */
[----:B------:R-:W1:Y:S04]  /*8320*/  @!P0 LDS.128 R44, [R108+0x1400] ;  /* 0x001400006c2c8984 */ /* 0x000e680000000c00 */
[----:B-1----:R-:W-:Y:S01]  /*8330*/  @!P0 STG.E.128 desc[UR56][R50.64], R44 ;  /* 0x0000002c32008986 */ /* 0x002fe2000c101d38 */
[----:B------:R-:W-:-:S13]  /*8340*/  ISETP.GE.AND P0, PT, R195, UR37, PT ;  /* 0x00000025c3007c0c */ /* 0x000fda000bf06270 */
[----:B------:R-:W1:Y:S04]  /*8350*/  @!P0 LDS.128 R44, [R108+0x5400] ;  /* 0x005400006c2c8984 */ /* 0x000e680000000c00 */
[----:B-1----:R4:W-:Y:S02]  /*8360*/  @!P0 STG.E.128 desc[UR56][R50.64+0x80], R44 ;  /* 0x0000802c32008986 */ /* 0x0029e4000c101d38 */
.L_x_6934:
[----:B------:R-:W-:Y:S05]  /*8370*/  BSYNC B0 ;  /* 0x0000000000007941 */ /* 0x000fea0003800000 */
.L_x_6933:
[----:B------:R-:W-:Y:S01]  /*8380*/  ISETP.GE.AND P0, PT, R188, R112, PT ;  /* 0x00000070bc00720c */ /* 0x000fe20003f06270 */
[----:B------:R-:W-:-:S12]  /*8390*/  BSSY B0, `(.L_x_6935) ;  /* 0x0000012000007945 */ /* 0x000fd80003800000 */
[----:B------:R-:W-:Y:S05]  /*83a0*/  @P0 BRA `(.L_x_6936) ;  /* 0x0000000000400947 */ /* 0x000fea0003800000 */
[----:B---34-:R-:W-:Y:S01]  /*83b0*/  IADD3 R47, P0, R48, 0x40, RZ ;  /* 0x00000040302f7810 */ /* 0x018fe20007f1e0ff */
[----:B------:R-:W-:-:S03]  /*83c0*/  IMAD.MOV.U32 R45, RZ, RZ, R102 ;  /* 0x000000ffff2d7224 */ /* 0x000fc600078e0066 */
[----:B-1----:R-:W-:-:S05]  /*83d0*/  IADD3.X R44, RZ, R49, RZ, P0, !PT ;  /* 0x00000031ff2c7210 */ /* 0x002fca00007fe4ff */
        /* <DEDUP_REMOVED lines=13> */
.L_x_6936:
[----:B------:R-:W-:Y:S05]  /*84b0*/  BSYNC B0 ;  /* 0x0000000000007941 */ /* 0x000fea0003800000 */
.L_x_6935:
[----:B------:R-:W-:Y:S01]  /*84c0*/  ISETP.GE.AND P0, PT, R190, R112, PT ;  /* 0x00000070be00720c */ /* 0x000fe20003f06270 */
[----:B------:R-:W-:-:S12]  /*84d0*/  BSSY B0, `(.L_x_6937) ;  /* 0x0000012000007945 */ /* 0x000fd80003800000 */
[----:B------:R-:W-:Y:S05]  /*84e0*/  @P0 BRA `(.L_x_6938) ;  /* 0x0000000000400947 */ /* 0x000fea0003800000 */
[----:B-1-34-:R-:W-:Y:S01]  /*84f0*/  IADD3 R47, P0, R48, 0x60, RZ ;  /* 0x00000060302f7810 */ /* 0x01afe20007f1e0ff */
[----:B------:R-:W-:Y:S02]  /*8500*/  IMAD.MOV.U32 R44, RZ, RZ, R96 ;  /* 0x000000ffff2c7224 */ /* 0x000fe400078e0060 */
[----:B------:R-:W-:Y:S02]  /*8510*/  IMAD.MOV.U32 R45, RZ, RZ, R102 ;  /* 0x000000ffff2d7224 */ /* 0x000fe400078e0066 */
        /* <DEDUP_REMOVED lines=13> */
.L_x_6938:
[----:B------:R-:W-:Y:S05]  /*85f0*/  BSYNC B0 ;  /* 0x0000000000007941 */ /* 0x000fea0003800000 */
.L_x_6937:
[----:B------:R-:W-:Y:S01]  /*8600*/  @!PT LDS RZ, [RZ] ;  /* 0x00000000fffff984 */ /* 0x000fe20000000800 */
[----:B------:R-:W-:Y:S01]  /*8610*/  @!PT LDS RZ, [RZ] ;  /* 0x00000000fffff984 */ /* 0x000fe20000000800 */
[----:B------:R-:W-:Y:S01]  /*8620*/  @!PT LDS RZ, [RZ] ;  /* 0x00000000fffff984 */ /* 0x000fe20000000800 */
[----:B------:R-:W-:Y:S01]  /*8630*/  @!PT LDS RZ, [RZ] ;  /* 0x00000000fffff984 */ /* 0x000fe20000000800 */
[----:B------:R5:W-:Y:S06]  /*8640*/  MEMBAR.ALL.CTA ;  /* 0x0000000000007992 */ /* 0x000bec0000008000 */
[----:B-----5:R-:W5:Y:S02]  /*8650*/  FENCE.VIEW.ASYNC.S ;  /* 0x00000000000073c6 */ /* 0x020f640000000000 */
[----:B-----5:R1:W-:Y:S01]  /*8660*/  BAR.SYNC.DEFER_BLOCKING R125, 0x80 ;  /* 0x0002007d0000751d */ /* 0x0203e20000010000 */
[----:B------:R-:W-:Y:S01]  /*8670*/  ISETP.NE.AND P4, PT, R104, RZ, PT ;  /* 0x000000ff6800720c */ /* 0x000fe20003f85270 */
[----:B------:R-:W-:Y:S01]  /*8680*/  VIADD R185, R185, 0x1 ;  /* 0x00000001b9b97836 */ /* 0x000fe20000000000 */
[----:B0-2---:R-:W-:-:S04]  /*8690*/  @!P3 IADD3 R103, R103, 0x288c0, RZ ;  /* 0x000288c06767b810 */ /* 0x005fc80007ffe0ff */
[C---:B------:R-:W-:Y:S02]  /*86a0*/  ISETP.NE.AND P0, PT, R185.reuse, 0x2, PT ;  /* 0x00000002b900780c */ /* 0x040fe40003f05270 */
[----:B------:R-:W-:Y:S02]  /*86b0*/  @!P3 PRMT R103, RZ, 0x654, R103 ;  /* 0x00000654ff67b816 */ /* 0x000fe40000000067 */
[----:B-1-34-:R-:W-:Y:S02]  /*86c0*/  SEL R45, RZ, 0x1, P0 ;  /* 0x00000001ff2d7807 */ /* 0x01afe40000000000 */
[----:B------:R-:W-:Y:S02]  /*86d0*/  SEL R185, R185, RZ, P0 ;  /* 0x000000ffb9b97207 */ /* 0x000fe40000000000 */
[----:B------:R-:W-:Y:S01]  /*86e0*/  LOP3.LUT R194, R194, R45, RZ, 0x3c, !PT ;  /* 0x0000002dc2c27212 */ /* 0x000fe200078e3cff */
[----:B------:R0:W-:Y:S01]  /*86f0*/  @!P3 SYNCS.ARRIVE.TRANS64.RED.A1T0 RZ, [R103+URZ], RZ ;  /* 0x000000ff67ffb9a7 */ /* 0x0001e2000810043f */
[----:B------:R-:W-:Y:S05]  /*8700*/  @P4 BRA `(.L_x_6939) ;  /* 0xffffff9c00d04947 */ /* 0x000fea000383ffff */
[----:B------:R-:W1:Y:S01]  /*8710*/  S2R R44, SR_TID.X ;  /* 0x00000000002c7919 */ /* 0x000e620000002100 */
[----:B------:R-:W-:Y:S02]  /*8720*/  PLOP3.LUT P0, PT, PT, PT, PT, 0x8, 0x0 ;  /* 0x000000000000781c */ /* 0x000fe40003f0e170 */
[----:B-1----:R-:W-:-:S04]  /*8730*/  SHF.R.U32.HI R44, RZ, 0x7, R44 ;  /* 0x00000007ff2c7819 */ /* 0x002fc8000001162c */
[----:B------:R-:W-:-:S13]  /*8740*/  ISETP.NE.AND P4, PT, R44, 0x1, PT ;  /* 0x000000012c00780c */ /* 0x000fda0003f85270 */
[----:B------:R-:W-:Y:S06]  /*8750*/  @!P4 BAR.ARV 0x9, 0x100 ;  /* 0x024400000000cb1d */ /* 0x000fec0000002000 */
.L_x_6849:
[----:B------:R-:W1:Y:S02]  /*8760*/  LDC.64 R6, c[0x0][0x9e0] ;  /* 0x00027800ff067b82 */ /* 0x000e640000000a00 */
[----:B-1----:R-:W-:Y:S01]  /*8770*/  ISETP.GE.AND P1, PT, R7, 0x1, PT ;  /* 0x000000010700780c */ /* 0x002fe20003f26270 */
[----:B------:R-:W-:-:S12]  /*8780*/  @P0 BRA `(.L_x_6940) ;  /* 0x00000000000c0947 */ /* 0x000fd80003800000 */
[----:B------:R-:W1:Y:S01]  /*8790*/  FENCE.VIEW.ASYNC.G ;  /* 0x00000000000073c6 */ /* 0x000e620000000100 */
[----:B------:R-:W-:Y:S05]  /*87a0*/  WARPSYNC.ALL ;  /* 0x0000000000007948 */ /* 0x000fea0003800000 */
[----:B-1----:R-:W-:Y:S06]  /*87b0*/  BAR.ARV 0xc, 0x120 ;  /* 0x0304800000007b1d */ /* 0x002fec0000002000 */
.L_x_6940:
        /* <DEDUP_REMOVED lines=13> */
.L_x_6943:
[----:B------:R-:W-:-:S13]  /*8890*/  ISETP.NE.AND P0, PT, R7, 0x1, PT ;  /* 0x000000010700780c */ /* 0x000fda0003f05270 */
[----:B------:R-:W1:Y:S02]  /*88a0*/  @P0 LDC.64 R4, c[0x0][0x9e8] ;  /* 0x00027a00ff040b82 */ /* 0x000e640000000a00 */
[----:B-1----:R-:W-:-:S05]  /*88b0*/  @P0 IMAD.HI.U32 R4, R3, R4, RZ ;  /* 0x0000000403040227 */ /* 0x002fca00078e00ff */
[----:B------:R-:W-:-:S07]  /*88c0*/  @P0 SHF.R.U32.HI R3, RZ, R5, R4 ;  /* 0x00000005ff030219 */ /* 0x000fce0000011604 */
.L_x_6944:
[----:B------:R-:W-:Y:S05]  /*88d0*/  BSYNC B0 ;  /* 0x0000000000007941 */ /* 0x000fea0003800000 */
.L_x_6942:
[----:B------:R-:W-:-:S05]  /*88e0*/  IMAD R3, R3, R7, R7 ;  /* 0x0000000703037224 */ /* 0x000fca00078e0207 */
[----:B------:R-:W-:-:S07]  /*88f0*/  VIMNMX R0, R0, R3, PT ;  /* 0x0000000300007248 */ /* 0x000fce0003fe0100 */
.L_x_6941:
[----:B------:R-:W-:Y:S01]  /*8900*/  VIADD R0, R0, 0x7f ;  /* 0x0000007f00007836 */ /* 0x000fe20000000000 */
[----:B------:R-:W-:-:S04]  /*8910*/  ULDC UR4, c[0x0][0x9dc] ;  /* 0x0002770000047ab9 */ /* 0x000fc80000000800 */
[----:B------:R-:W-:-:S04]  /*8920*/  SHF.R.S32.HI R3, RZ, 0x1f, R0 ;  /* 0x0000001fff037819 */ /* 0x000fc80000011400 */
[----:B------:R-:W-:-:S04]  /*8930*/  LEA.HI R3, R3, R0, RZ, 0x7 ;  /* 0x0000000003037211 */ /* 0x000fc800078f38ff */
[----:B------:R-:W-:Y:S01]  /*8940*/  SHF.R.S32.HI R0, RZ, 0x7, R3 ;  /* 0x00000007ff007819 */ /* 0x000fe20000011403 */
        /* <DEDUP_REMOVED lines=13> */
.L_x_6947:
[----:B------:R-:W-:-:S13]  /*8a20*/  ISETP.NE.AND P0, PT, R7, 0x1, PT ;  /* 0x000000010700780c */ /* 0x000fda0003f05270 */
[----:B------:R-:W1:Y:S02]  /*8a30*/  @P0 LDC.64 R4, c[0x0][0x9e8] ;  /* 0x00027a00ff040b82 */ /* 0x000e640000000a00 */
[----:B-1----:R-:W-:-:S05]  /*8a40*/  @P0 IMAD.HI.U32 R4, R118, R4, RZ ;  /* 0x0000000476040227 */ /* 0x002fca00078e00ff */
[----:B------:R-:W-:-:S07]  /*8a50*/  @P0 SHF.R.U32.HI R118, RZ, R5, R4 ;  /* 0x00000005ff760219 */ /* 0x000fce0000011604 */
.L_x_6948:
[----:B------:R-:W-:Y:S05]  /*8a60*/  BSYNC B0 ;  /* 0x0000000000007941 */ /* 0x000fea0003800000 */
.L_x_6946:
[----:B------:R-:W-:-:S05]  /*8a70*/  IMAD R118, R118, R7, RZ ;  /* 0x0000000776767224 */ /* 0x000fca00078e02ff */
[----:B------:R-:W-:-:S07]  /*8a80*/  VIMNMX R3, R3, R118, !PT ;  /* 0x0000007603037248 */ /* 0x000fce0007fe0100 */
.L_x_6945:
[----:B------:R-:W-:Y:S01]  /*8a90*/  SHF.R.S32.HI R4, RZ, 0x1f, R3 ;  /* 0x0000001fff047819 */ /* 0x000fe20000011403 */
[----:B------:R-:W-:Y:S01]  /*8aa0*/  IMAD.MOV.U32 R0, RZ, RZ, RZ ;  /* 0x000000ffff007224 */ /* 0x000fe200078e00ff */
[----:B------:R-:W-:Y:S02]  /*8ab0*/  PLOP3.LUT P0, PT, PT, PT, PT, 0x80, 0x0 ;  /* 0x000000000000781c */ /* 0x000fe40003f0f070 */
[----:B------:R-:W-:Y:S02]  /*8ac0*/  CS2R R150, SRZ ;  /* 0x0000000000967805 */ /* 0x000fe4000001ff00 */
[----:B------:R-:W-:Y:S02]  /*8ad0*/  LEA.HI R4, R4, R3, RZ, 0x7 ;  /* 0x0000000304047211 */ /* 0x000fe400078f38ff */
[----:B------:R-:W-:Y:S02]  /*8ae0*/  CS2R R148, SRZ ;  /* 0x0000000000947805 */ /* 0x000fe4000001ff00 */
[----:B------:R-:W-:-:S02]  /*8af0*/  MOV R3, RZ ;  /* 0x000000ff00037202 */ /* 0x000fc40000000f00 */
[----:B------:R-:W-:Y:S02]  /*8b00*/  CS2R R146, SRZ ;  /* 0x0000000000927805 */ /* 0x000fe4000001ff00 */
[----:B------:R-:W-:Y:S02]  /*8b10*/  SHF.R.S32.HI R4, RZ, 0x7, R4 ;  /* 0x00000007ff047819 */ /* 0x000fe40000011404 */
[----:B------:R-:W-:Y:S02]  /*8b20*/  CS2R R144, SRZ ;  /* 0x0000000000907805 */ /* 0x000fe4000001ff00 */
[----:B------:R-:W-:Y:S01]  /*8b30*/  CS2R R34, SRZ ;  /* 0x0000000000227805 */ /* 0x000fe2000001ff00 */
[----:B------:R-:W-:Y:S01]  /*8b40*/  IMAD.MOV.U32 R142, RZ, RZ, RZ ;  /* 0x000000ffff8e7224 */ /* 0x000fe200078e00ff */
[----:B------:R-:W-:Y:S01]  /*8b50*/  VIMNMX R198, RZ, R4, !PT ;  /* 0x00000004ffc67248 */ /* 0x000fe20007fe0100 */
[----:B------:R-:W-:Y:S01]  /*8b60*/  IMAD.MOV.U32 R141, RZ, RZ, RZ ;  /* 0x000000ffff8d7224 */ /* 0x000fe200078e00ff */
[----:B------:R-:W-:Y:S01]  /*8b70*/  CS2R R138, SRZ ;  /* 0x00000000008a7805 */ /* 0x000fe2000001ff00 */
[----:B------:R-:W-:Y:S01]  /*8b80*/  IMAD.MOV.U32 R137, RZ, RZ, RZ ;  /* 0x000000ffff897224 */ /* 0x000fe200078e00ff */
[----:B------:R-:W-:-:S02]  /*8b90*/  ISETP.GT.AND P1, PT, R129, R198, PT ;  /* 0x000000c68100720c */ /* 0x000fc40003f24270 */
[----:B------:R-:W-:Y:S02]  /*8ba0*/  CS2R R32, SRZ ;  /* 0x0000000000207805 */ /* 0x000fe4000001ff00 */
[----:B------:R-:W-:Y:S01]  /*8bb0*/  CS2R R134, SRZ ;  /* 0x0000000000867805 */ /* 0x000fe2000001ff00 */
[----:B------:R-:W-:Y:S01]  /*8bc0*/  IMAD.MOV.U32 R133, RZ, RZ, RZ ;  /* 0x000000ffff857224 */ /* 0x000fe200078e00ff */
[----:B------:R-:W-:Y:S02]  /*8bd0*/  CS2R R30, SRZ ;  /* 0x00000000001e7805 */ /* 0x000fe4000001ff00 */
[----:B------:R-:W-:Y:S01]  /*8be0*/  CS2R R130, SRZ ;  /* 0x0000000000827805 */ /* 0x000fe2000001ff00 */
[----:B------:R-:W-:Y:S01]  /*8bf0*/  IMAD.MOV.U32 R128, RZ, RZ, RZ ;  /* 0x000000ffff807224 */ /* 0x000fe200078e00ff */
        /* <DEDUP_REMOVED lines=12> */
[----:B0-----:R-:W-:Y:S02]  /*8cc0*/  CS2R R102, SRZ ;  /* 0x0000000000667805 */ /* 0x001fe4000001ff00 */
[----:B------:R-:W-:Y:S02]  /*8cd0*/  CS2R R100, SRZ ;  /* 0x0000000000647805 */ /* 0x000fe4000001ff00 */
[----:B------:R-:W-:-:S02]  /*8ce0*/  CS2R R98, SRZ ;  /* 0x0000000000627805 */ /* 0x000fc4000001ff00 */
[----:B------:R-:W-:Y:S02]  /*8cf0*/  CS2R R96, SRZ ;  /* 0x0000000000607805 */ /* 0x000fe4000001ff00 */
[----:B------:R-:W-:Y:S01]  /*8d00*/  CS2R R6, SRZ ;  /* 0x0000000000067805 */ /* 0x000fe2000001ff00 */
[----:B------:R-:W-:Y:S01]  /*8d10*/  IMAD.MOV.U32 R94, RZ, RZ, RZ ;  /* 0x000000ffff5e7224 */ /* 0x000fe200078e00ff */
[----:B------:R-:W-:Y:S02]  /*8d20*/  MOV R37, RZ ;  /* 0x000000ff00257202 */ /* 0x000fe40000000f00 */
[----:B------:R-:W-:Y:S02]  /*8d30*/  CS2R R90, SRZ ;  /* 0x00000000005a7805 */ /* 0x000fe4000001ff00 */
[----:B------:R-:W-:Y:S01]  /*8d40*/  CS2R R88, SRZ ;  /* 0x0000000000587805 */ /* 0x000fe2000001ff00 */
[----:B------:R-:W-:Y:S06]  /*8d50*/  @!P1 BRA `(.L_x_6949) ;  /* 0x0000013800849947 */ /* 0x000fec0003800000 */
[----:B------:R-:W-:-:S03]  /*8d60*/  UMOV UR4, 0xffffffff ;  /* 0xffffffff00047882 */ /* 0x000fc60000000000 */
[----:B------:R-:W-:Y:S05]  /*8d70*/  BRA.DIV UR4, `(.L_x_6950) ;  /* 0x000001be04347947 */ /* 0x000fea000b800000 */
[----:B------:R0:W1:Y:S02]  /*8d80*/  SHFL.IDX PT, R196, R227, RZ, 0x1f ;  /* 0x00001fffe3c47589 */ /* 0x00006400000e0000 */
.L_x_7247:
[----:B-1----:R-:W-:-:S04]  /*8d90*/  LEA.HI R0, R196, R196, RZ, 0x1 ;  /* 0x000000c4c4007211 */ /* 0x002fc800078f08ff */
[----:B------:R-:W-:Y:S01]  /*8da0*/  LOP3.LUT R3, R0, 0x1e, RZ, 0xc0, !PT ;  /* 0x0000001e00037812 */ /* 0x000fe200078ec0ff */
[----:B------:R-:W-:-:S04]  /*8db0*/  IMAD.U32 R0, RZ, RZ, UR38 ;  /* 0x00000026ff007e24 */ /* 0x000fc8000f8e00ff */
[----:B------:R-:W-:Y:S01]  /*8dc0*/  IMAD.IADD R3, R196, 0x1, -R3 ;  /* 0x00000001c4037824 */ /* 0x000fe200078e0a03 */
[----:B------:R-:W-:-:S04]  /*8dd0*/  LOP3.LUT P0, RZ, R0, 0x3ff, RZ, 0xc0, !PT ;  /* 0x000003ff00ff7812 */ /* 0x000fc8000780c0ff */
[----:B------:R-:W-:Y:S02]  /*8de0*/  LEA R3, R3, UR38, 0xd ;  /* 0x0000002603037c11 */ /* 0x000fe4000f8e68ff */
[----:B------:R-:W-:Y:S02]  /*8df0*/  P2R R24, PR, RZ, 0x1 ;  /* 0x00000001ff187803 */ /* 0x000fe40000000000 */
[----:B------:R-:W-:-:S04]  /*8e00*/  SHF.R.U32.HI R3, RZ, 0x4, R3 ;  /* 0x00000004ff037819 */ /* 0x000fc80000011603 */
[----:B------:R-:W-:Y:S01]  /*8e10*/  LOP3.LUT R52, R3, 0x3fff, RZ, 0xc0, !PT ;  /* 0x00003fff03347812 */ /* 0x000fe200078ec0ff */
[----:B------:R-:W-:Y:S06]  /*8e20*/  @!P0 BRA `(.L_x_6951) ;  /* 0x0000000000408947 */ /* 0x000fec0003800000 */
        /* <DEDUP_REMOVED lines=15> */
[----:B0-2--5:R-:W-:Y:S05]  /*8f20*/  CALL.ABS.NOINC R14 ;  /* 0x000000000e007343 */ /* 0x025fea0003c00000 */
.L_x_6951:
[----:B------:R-:W-:Y:S02]  /*8f30*/  ULDC UR4, c[0x0][0x3d4] ;  /* 0x0000f50000047ab9 */ /* 0x000fe40000000800 */
[----:B------:R-:W-:-:S13]  /*8f40*/  ISETP.LT.AND P0, PT, RZ, UR4, PT ;  /* 0x00000004ff007c0c */ /* 0x000fda000bf01270 */
[----:B------:R-:W-:Y:S05]  /*8f50*/  @P0 BRA `(.L_x_6952) ;  /* 0x00000000003c0947 */ /* 0x000fea0003800000 */
[----:B------:R-:W-:-:S04]  /*8f60*/  LEA.HI R0, R221, R221, RZ, 0x1 ;  /* 0x000000dddd007211 */ /* 0x000fc800078f08ff */
        /* <DEDUP_REMOVED lines=8> */
.L_x_6955:
[----:B--2---:R2:W3:Y:S02]  /*8ff0*/  SYNCS.PHASECHK.TRANS64.TRYWAIT P0, [R2+URZ+0x28800], R3 ;  /* 0x02880003020075a7 */ /* 0x0044e4000800017f */
[----:B---3--:R-:W-:Y:S05]  /*9000*/  @!P0 NANOSLEEP.SYNCS 0x989680 ;  /* 0x009896800000895d */ /* 0x008fea0003900000 */
[----:B------:R-:W3:Y:S02]  /*9010*/  @!P0 SYNCS.PHASECHK.TRANS64 P0, [R2+URZ+0x28800], R3 ;  /* 0x02880003020085a7 */ /* 0x000ee4000800007f */
[----:B---3--:R-:W-:Y:S05]  /*9020*/  @!P0 BRA `(.L_x_6955) ;  /* 0xfffffffc00f08947 */ /* 0x008fea000383ffff */
.L_x_6954:
[----:B------:R-:W-:Y:S05]  /*9030*/  BSYNC B0 ;  /* 0x0000000000007941 */ /* 0x000fea0003800000 */
.L_x_6953:
[----:B------:R-:W-:Y:S05]  /*9040*/  BRA `(.L_x_6956) ;  /* 0x0000005000347947 */ /* 0x000fea0003800000 */
.L_x_6952:
[----:B------:R-:W1:Y:S01]  /*9050*/  LDC.64 R12, c[0x0][0x3d8] ;  /* 0x0000f600ff0c7b82 */ /* 0x000e620000000a00 */
[----:B-----5:R-:W-:Y:S01]  /*9060*/  SHF.R.S32.HI R3, RZ, 0x1f, R117 ;  /* 0x0000001fff037819 */ /* 0x020fe20000011475 */
[----:B------:R-:W-:Y:S01]  /*9070*/  IMAD.MOV.U32 R6, RZ, RZ, R16 ;  /* 0x000000ffff067224 */ /* 0x000fe200078e0010 */
[----:B------:R-:W-:Y:S01]  /*9080*/  ISETP.NE.AND P4, PT, R24, RZ, PT ;  /* 0x000000ff1800720c */ /* 0x000fe20003f85270 */
[----:B------:R-:W-:Y:S01]  /*9090*/  IMAD.MOV.U32 R7, RZ, RZ, R17 ;  /* 0x000000ffff077224 */ /* 0x000fe200078e0011 */
[--C-:B------:R-:W-:Y:S01]  /*90a0*/  SHF.R.S32.HI R5, RZ, 0x1f, R22.reuse ;  /* 0x0000001fff057819 */ /* 0x100fe20000011416 */
[----:B------:R-:W-:Y:S02]  /*90b0*/  IMAD.MOV.U32 R4, RZ, RZ, R22 ;  /* 0x000000ffff047224 */ /* 0x000fe400078e0016 */
[----:B------:R-:W2:Y:S01]  /*90c0*/  LDC.64 R14, c[0x0][0x3e8] ;  /* 0x0000fa00ff0e7b82 */ /* 0x000ea20000000a00 */
[-C--:B-1----:R-:W-:Y:S01]  /*90d0*/  IMAD R0, R3, R12.reuse, RZ ;  /* 0x0000000c03007224 */ /* 0x082fe200078e02ff */
[----:B------:R-:W-:Y:S01]  /*90e0*/  SHF.L.U64.HI R30, R12, 0x5, R13 ;  /* 0x000000050c1e7819 */ /* 0x000fe2000001020d */
[----:B------:R-:W-:-:S04]  /*90f0*/  IMAD.WIDE.U32 R8, R18, R12, R6 ;  /* 0x0000000c12087225 */ /* 0x000fc800078e0006 */
[----:B------:R-:W-:Y:S02]  /*9100*/  IMAD R21, R19, R12, RZ ;  /* 0x0000000c13157224 */ /* 0x000fe400078e02ff */
[-C--:B--2---:R-:W-:Y:S01]  /*9110*/  IMAD R20, R3, R14.reuse, RZ ;  /* 0x0000000e03147224 */ /* 0x084fe200078e02ff */
[----:B------:R-:W-:Y:S01]  /*9120*/  SHF.L.U64.HI R28, R14, 0x5, R15 ;  /* 0x000000050e1c7819 */ /* 0x000fe2000001020f */
[----:B------:R-:W-:-:S04]  /*9130*/  IMAD.WIDE.U32 R10, R18, R14, R6 ;  /* 0x0000000e120a7225 */ /* 0x000fc800078e0006 */
[----:B------:R-:W-:-:S04]  /*9140*/  IMAD.WIDE.U32 R6, R18, R12, R4 ;  /* 0x0000000c12067225 */ /* 0x000fc800078e0004 */
[----:B------:R-:W-:-:S04]  /*9150*/  IMAD.WIDE.U32 R54, R117, R12, RZ ;  /* 0x0000000c75367225 */ /* 0x000fc800078e00ff */
[----:B------:R-:W-:Y:S01]  /*9160*/  IMAD R3, R19, R14, RZ ;  /* 0x0000000e13037224 */ /* 0x000fe200078e02ff */
[-C--:B------:R-:W-:Y:S01]  /*9170*/  IADD3 R27, P2, R8, R54.reuse, RZ ;  /* 0x00000036081b7210 */ /* 0x080fe20007f5e0ff */
[C---:B------:R-:W-:Y:S01]  /*9180*/  IMAD R59, R117.reuse, R13, R0 ;  /* 0x0000000d753b7224 */ /* 0x040fe200078e0200 */
[----:B------:R-:W-:Y:S01]  /*9190*/  IADD3 R63, P0, R6, R54, RZ ;  /* 0x00000036063f7210 */ /* 0x000fe20007f1e0ff */
[C---:B------:R-:W-:Y:S02]  /*91a0*/  IMAD R53, R117.reuse, R15, R20 ;  /* 0x0000000f75357224 */ /* 0x040fe400078e0214 */
[----:B------:R-:W-:Y:S01]  /*91b0*/  IMAD.WIDE.U32 R56, R117, R14, RZ ;  /* 0x0000000e75387225 */ /* 0x000fe200078e00ff */
[----:B------:R-:W-:-:S03]  /*91c0*/  IADD3 R59, R59, R55, RZ ;  /* 0x000000373b3b7210 */ /* 0x000fc60007ffe0ff */
[----:B------:R-:W-:Y:S01]  /*91d0*/  IMAD.WIDE.U32 R4, R18, R14, R4 ;  /* 0x0000000e12047225 */ /* 0x000fe200078e0004 */
[----:B------:R-:W-:-:S03]  /*91e0*/  IADD3 R33, P3, R10, R56, RZ ;  /* 0x000000380a217210 */ /* 0x000fc60007f7e0ff */
[----:B------:R-:W-:Y:S01]  /*91f0*/  IMAD R21, R18, R13, R21 ;  /* 0x0000000d12157224 */ /* 0x000fe200078e0215 */
[----:B------:R-:W-:Y:S01]  /*9200*/  IADD3 R61, P1, R4, R56, RZ ;  /* 0x00000038043d7210 */ /* 0x000fe20007f3e0ff */
[----:B------:R-:W-:Y:S02]  /*9210*/  IMAD R3, R18, R15, R3 ;  /* 0x0000000f12037224 */ /* 0x000fe400078e0203 */
[----:B------:R-:W-:Y:S01]  /*9220*/  IMAD.IADD R53, R53, 0x1, R57 ;  /* 0x0000000135357824 */ /* 0x000fe200078e0239 */
[C---:B------:R-:W-:Y:S01]  /*9230*/  IADD3.X R65, R59.reuse, R7, R21, P0, !PT ;  /* 0x000000073b417210 */ /* 0x040fe200007fe415 */
[----:B------:R-:W-:Y:S01]  /*9240*/  IMAD.SHL.U32 R29, R12, 0x20, RZ ;  /* 0x000000200c1d7824 */ /* 0x000fe200078e00ff */
[----:B------:R-:W-:Y:S01]  /*9250*/  IADD3.X R31, R59, R21, R9, P2, !PT ;  /* 0x000000153b1f7210 */ /* 0x000fe200017fe409 */
[----:B------:R-:W-:Y:S01]  /*9260*/  IMAD.SHL.U32 R24, R14, 0x20, RZ ;  /* 0x000000200e187824 */ /* 0x000fe200078e00ff */
[C---:B------:R-:W-:Y:S02]  /*9270*/  IADD3.X R75, R53.reuse, R5, R3, P1, !PT ;  /* 0x00000005354b7210 */ /* 0x040fe40000ffe403 */
[----:B------:R-:W-:Y:S01]  /*9280*/  IADD3.X R35, R53, R3, R11, P3, !PT ;  /* 0x0000000335237210 */ /* 0x000fe20001ffe40b */
        /* <DEDUP_REMOVED lines=16> */
[----:B0-2---:R-:W-:Y:S05]  /*9390*/  CALL.ABS.NOINC R14 ;  /* 0x000000000e007343 */ /* 0x005fea0003c00000 */
.L_x_6957:
[----:B------:R-:W1:Y:S01]  /*93a0*/  LDC.64 R12, c[0x0][0x3d8] ;  /* 0x0000f600ff0c7b82 */ /* 0x000e620000000a00 */
[----:B------:R-:W-:Y:S01]  /*93b0*/  SHF.R.S32.HI R3, RZ, 0x1f, R197 ;  /* 0x0000001fff037819 */ /* 0x000fe200000114c5 */
[----:B------:R-:W-:Y:S01]  /*93c0*/  ULDC.U8 UR4, c[0x0][0x3f0] ;  /* 0x0000fc0000047ab9 */ /* 0x000fe20000000000 */
[----:B------:R-:W-:Y:S01]  /*93d0*/  BSSY B0, `(.L_x_6958) ;  /* 0x00004cc000007945 */ /* 0x000fe20003800000 */
[----:B------:R-:W-:-:S04]  /*93e0*/  ISETP.NE.AND P0, PT, RZ, UR4, PT ;  /* 0x00000004ff007c0c */ /* 0x000fc8000bf05270 */
[----:B------:R-:W2:Y:S01]  /*93f0*/  LDC.64 R10, c[0x0][0x3e8] ;  /* 0x0000fa00ff0a7b82 */ /* 0x000ea20000000a00 */
[-C--:B-1----:R-:W-:Y:S02]  /*9400*/  IMAD R0, R3, R12.reuse, RZ ;  /* 0x0000000c03007224 */ /* 0x082fe400078e02ff */
[----:B------:R-:W-:-:S04]  /*9410*/  IMAD.WIDE.U32 R4, R197, R12, RZ ;  /* 0x0000000cc5047225 */ /* 0x000fc800078e00ff */
[-C--:B--2---:R-:W-:Y:S02]  /*9420*/  IMAD R6, R3, R10.reuse, RZ ;  /* 0x0000000a03067224 */ /* 0x084fe400078e02ff */
[C---:B------:R-:W-:Y:S02]  /*9430*/  IMAD R3, R197.reuse, R13, R0 ;  /* 0x0000000dc5037224 */ /* 0x040fe400078e0200 */
[----:B------:R-:W-:-:S04]  /*9440*/  IMAD.WIDE.U32 R8, R197, R10, RZ ;  /* 0x0000000ac5087225 */ /* 0x000fc800078e00ff */
[----:B------:R-:W-:Y:S02]  /*9450*/  IMAD R7, R197, R11, R6 ;  /* 0x0000000bc5077224 */ /* 0x000fe400078e0206 */
[----:B------:R-:W-:Y:S02]  /*9460*/  IMAD.IADD R5, R5, 0x1, R3 ;  /* 0x0000000105057824 */ /* 0x000fe400078e0203 */
[----:B------:R-:W-:Y:S02]  /*9470*/  IMAD R0, R197, -0x80, R193 ;  /* 0xffffff80c5007824 */ /* 0x000fe400078e02c1 */
[----:B------:R-:W-:Y:S01]  /*9480*/  IMAD.IADD R3, R9, 0x1, R7 ;  /* 0x0000000109037824 */ /* 0x000fe200078e0207 */
[C---:B------:R-:W-:Y:S01]  /*9490*/  SHF.L.U64.HI R7, R4.reuse, 0x7, R5 ;  /* 0x0000000704077819 */ /* 0x040fe20000010205 */
[----:B------:R-:W-:Y:S01]  /*94a0*/  IMAD.SHL.U32 R6, R4, 0x80, RZ ;  /* 0x0000008004067824 */ /* 0x000fe200078e00ff */
[C---:B------:R-:W-:Y:S02]  /*94b0*/  SHF.L.U32 R4, R8.reuse, 0x7, RZ ;  /* 0x0000000708047819 */ /* 0x040fe400000006ff */
[----:B------:R-:W-:-:S02]  /*94c0*/  SHF.L.U64.HI R5, R8, 0x7, R3 ;  /* 0x0000000708057819 */ /* 0x000fc40000010203 */
[----:B------:R-:W-:Y:S01]  /*94d0*/  VIMNMX R73, R0, 0x80, PT ;  /* 0x0000008000497848 */ /* 0x000fe20003fe0100 */
[----:B------:R-:W-:Y:S06]  /*94e0*/  @!P0 BRA `(.L_x_6959) ;  /* 0x0000002400b08947 */ /* 0x000fec0003800000 */
[----:B------:R-:W1:Y:S01]  /*94f0*/  LDC R0, c[0x0][0x428] ;  /* 0x00010a00ff007b82 */ /* 0x000e620000000800 */
[-C--:B------:R-:W-:Y:S01]  /*9500*/  ISETP.GE.AND P0, PT, R18, R73.reuse, PT ;  /* 0x000000491200720c */ /* 0x080fe20003f06270 */
[----:B------:R-:W-:Y:S01]  /*9510*/  BSSY B1, `(.L_x_6960) ;  /* 0x0000023000017945 */ /* 0x000fe20003800000 */
[----:B------:R-:W-:Y:S02]  /*9520*/  ISETP.GE.AND P1, PT, R189, R73, PT ;  /* 0x00000049bd00720c */ /* 0x000fe40003f26270 */
        /* <DEDUP_REMOVED lines=8> */
[----:B-1----:R-:W-:-:S13]  /*95b0*/  ISETP.NE.AND P4, PT, R0, 0x1, PT ;  /* 0x000000010000780c */ /* 0x002fda0003f85270 */
[----:B------:R-:W1:Y:S08]  /*95c0*/  @P4 LDC R20, c[0x0][0x42c] ;  /* 0x00010b00ff144b82 */ /* 0x000e700000000800 */
[----:B------:R-:W2:Y:S01]  /*95d0*/  @P4 LDC R21, c[0x0][0x430] ;  /* 0x00010c00ff154b82 */ /* 0x000ea20000000800 */
[----:B------:R-:W-:Y:S05]  /*95e0*/  @P0 BRA `(.L_x_6961) ;  /* 0x0000000000540947 */ /* 0x000fea0003800000 */
[----:B------:R-:W-:Y:S01]  /*95f0*/  IADD3 R3, P2, R6, R63, RZ ;  /* 0x0000003f06037210 */ /* 0x000fe20007f5e0ff */
[----:B------:R-:W-:Y:S01]  /*9600*/  ULDC.64 UR4, c[0x0][0x3c8] ;  /* 0x0000f20000047ab9 */ /* 0x000fe20000000a00 */
[----:B------:R-:W-:Y:S01]  /*9610*/  ULDC.64 UR6, c[0x0][0x3e0] ;  /* 0x0000f80000067ab9 */ /* 0x000fe20000000a00 */
[----:B------:R-:W-:Y:S02]  /*9620*/  CS2R R50, SRZ ;  /* 0x0000000000327805 */ /* 0x000fe4000001ff00 */
[----:B------:R-:W-:Y:S01]  /*9630*/  LEA R8, P3, R3, UR4, 0x1 ;  /* 0x0000000403087c11 */ /* 0x000fe2000f8608ff */
[----:B------:R-:W-:Y:S01]  /*9640*/  IMAD.X R14, R7, 0x1, R65, P2 ;  /* 0x00000001070e7824 */ /* 0x000fe200010e0641 */
[----:B------:R-:W-:Y:S01]  /*9650*/  ULDC UR4, c[0x0][0x3d4] ;  /* 0x0000f50000047ab9 */ /* 0x000fe20000000800 */
[----:B------:R-:W-:Y:S02]  /*9660*/  IADD3 R0, P2, R4, R61, RZ ;  /* 0x0000003d04007210 */ /* 0x000fe40007f5e0ff */
[----:B------:R-:W-:-:S02]  /*9670*/  CS2R R44, SRZ ;  /* 0x00000000002c7805 */ /* 0x000fc4000001ff00 */
[----:B------:R-:W-:Y:S02]  /*9680*/  ISETP.GE.AND P5, PT, R22, UR4, PT ;  /* 0x0000000416007c0c */ /* 0x000fe4000bfa6270 */
[----:B------:R-:W-:Y:S02]  /*9690*/  CS2R R48, SRZ ;  /* 0x0000000000307805 */ /* 0x000fe4000001ff00 */
[----:B------:R-:W-:Y:S01]  /*96a0*/  LEA.HI.X R9, R3, UR5, R14, 0x1, P3 ;  /* 0x0000000503097c11 */ /* 0x000fe200098f0c0e */
[----:B------:R-:W-:Y:S01]  /*96b0*/  IMAD.X R3, R5, 0x1, R75, P2 ;  /* 0x0000000105037824 */ /* 0x000fe200010e064b */
[----:B------:R-:W-:Y:S02]  /*96c0*/  ISETP.GE.AND P3, PT, R187, UR4, PT ;  /* 0x00000004bb007c0c */ /* 0x000fe4000bf66270 */
[----:B------:R-:W-:Y:S02]  /*96d0*/  CS2R R46, SRZ ;  /* 0x00000000002e7805 */ /* 0x000fe4000001ff00 */
[----:B------:R-:W-:-:S04]  /*96e0*/  LEA R14, P2, R0, UR6, 0x1 ;  /* 0x00000006000e7c11 */ /* 0x000fc8000f8408ff */
[----:B------:R-:W-:Y:S01]  /*96f0*/  LEA.HI.X R15, R0, UR7, R3, 0x1, P2 ;  /* 0x00000007000f7c11 */ /* 0x000fe200090f0c03 */
[----:B------:R3:W5:Y:S04]  /*9700*/  @!P5 LDG.E.64 R50, desc[UR56][R8.64] ;  /* 0x000000380832d981 */ /* 0x000768000c1e1b00 */
[----:B------:R3:W5:Y:S04]  /*9710*/  @!P3 LDG.E.64 R44, desc[UR56][R8.64+0x40] ;  /* 0x00004038082cb981 */ /* 0x000768000c1e1b00 */
[----:B------:R3:W5:Y:S04]  /*9720*/  @!P5 LDG.E.64 R48, desc[UR56][R14.64] ;  /* 0x000000380e30d981 */ /* 0x000768000c1e1b00 */
[----:B------:R3:W5:Y:S02]  /*9730*/  @!P3 LDG.E.64 R46, desc[UR56][R14.64+0x40] ;  /* 0x000040380e2eb981 */ /* 0x000764000c1e1b00 */
.L_x_6961:
[----:B------:R-:W-:Y:S05]  /*9740*/  BSYNC B1 ;  /* 0x0000000000017941 */ /* 0x000fea0003800000 */
.L_x_6960:
[----:B------:R-:W-:Y:S04]  /*9750*/  BSSY B1, `(.L_x_6962) ;  /* 0x0000017000017945 */ /* 0x000fe80003800000 */
[----:B------:R-:W-:Y:S05]  /*9760*/  @P1 BRA `(.L_x_6963) ;  /* 0x0000000000541947 */ /* 0x000fea0003800000 */
[----:B---3--:R-:W-:Y:S01]  /*9770*/  IADD3 R9, P2, P3, R63, R29, R6 ;  /* 0x0000001d3f097210 */ /* 0x008fe20007b5e006 */
[----:B------:R-:W-:Y:S01]  /*9780*/  ULDC.64 UR6, c[0x0][0x3c8] ;  /* 0x0000f20000067ab9 */ /* 0x000fe20000000a00 */
[----:B------:R-:W-:Y:S01]  /*9790*/  ULDC UR4, c[0x0][0x3d4] ;  /* 0x0000f50000047ab9 */ /* 0x000fe20000000800 */
[----:B------:R-:W-:Y:S01]  /*97a0*/  ULDC.64 UR8, c[0x0][0x3e0] ;  /* 0x0000f80000087ab9 */ /* 0x000fe20000000a00 */
[----:B------:R-:W-:Y:S02]  /*97b0*/  IADD3.X R14, R65, R30, R7, P2, P3 ;  /* 0x0000001e410e7210 */ /* 0x000fe400017e6407 */
[----:B------:R-:W-:Y:S02]  /*97c0*/  CS2R R42, SRZ ;  /* 0x00000000002a7805 */ /* 0x000fe4000001ff00 */
[----:B------:R-:W-:Y:S02]  /*97d0*/  IADD3 R0, P3, P5, R61, R24, R4 ;  /* 0x000000183d007210 */ /* 0x000fe40007d7e004 */
[----:B------:R-:W-:-:S02]  /*97e0*/  CS2R R36, SRZ ;  /* 0x0000000000247805 */ /* 0x000fc4000001ff00 */
[----:B------:R-:W-:Y:S02]  /*97f0*/  LEA R8, P2, R9, UR6, 0x1 ;  /* 0x0000000609087c11 */ /* 0x000fe4000f8408ff */
[----:B------:R-:W-:Y:S02]  /*9800*/  CS2R R40, SRZ ;  /* 0x0000000000287805 */ /* 0x000fe4000001ff00 */
[----:B------:R-:W-:Y:S02]  /*9810*/  IADD3.X R3, R75, R28, R5, P3, P5 ;  /* 0x0000001c4b037210 */ /* 0x000fe40001fea405 */
[----:B------:R-:W-:Y:S02]  /*9820*/  CS2R R38, SRZ ;  /* 0x0000000000267805 */ /* 0x000fe4000001ff00 */
[----:B------:R-:W-:Y:S02]  /*9830*/  ISETP.GE.AND P5, PT, R22, UR4, PT ;  /* 0x0000000416007c0c */ /* 0x000fe4000bfa6270 */
[----:B------:R-:W-:-:S02]  /*9840*/  ISETP.GE.AND P3, PT, R187, UR4, PT ;  /* 0x00000004bb007c0c */ /* 0x000fc4000bf66270 */
[----:B------:R-:W-:Y:S02]  /*9850*/  LEA.HI.X R9, R9, UR7, R14, 0x1, P2 ;  /* 0x0000000709097c11 */ /* 0x000fe400090f0c0e */
[----:B------:R-:W-:-:S04]  /*9860*/  LEA R14, P2, R0, UR8, 0x1 ;  /* 0x00000008000e7c11 */ /* 0x000fc8000f8408ff */
[----:B------:R-:W-:-:S03]  /*9870*/  LEA.HI.X R15, R0, UR9, R3, 0x1, P2 ;  /* 0x00000009000f7c11 */ /* 0x000fc600090f0c03 */
[----:B------:R4:W5:Y:S04]  /*9880*/  @!P5 LDG.E.64 R42, desc[UR56][R8.64] ;  /* 0x00000038082ad981 */ /* 0x000968000c1e1b00 */
[----:B------:R4:W5:Y:S04]  /*9890*/  @!P3 LDG.E.64 R36, desc[UR56][R8.64+0x40] ;  /* 0x000040380824b981 */ /* 0x000968000c1e1b00 */
[----:B------:R4:W5:Y:S04]  /*98a0*/  @!P5 LDG.E.64 R40, desc[UR56][R14.64] ;  /* 0x000000380e28d981 */ /* 0x000968000c1e1b00 */
[----:B------:R4:W5:Y:S02]  /*98b0*/  @!P3 LDG.E.64 R38, desc[UR56][R14.64+0x40] ;  /* 0x000040380e26b981 */ /* 0x000964000c1e1b00 */
.L_x_6963:
[----:B------:R-:W-:Y:S05]  /*98c0*/  BSYNC B1 ;  /* 0x0000000000017941 */ /* 0x000fea0003800000 */
.L_x_6962:
[----:B-----5:R-:W-:Y:S01]  /*98d0*/  IMAD.MOV.U32 R3, RZ, RZ, R48 ;  /* 0x000000ffff037224 */ /* 0x020fe200078e0030 */
[----:B---34-:R-:W-:Y:S01]  /*98e0*/  MOV R14, R49 ;  /* 0x00000031000e7202 */ /* 0x018fe20000000f00 */
[----:B------:R-:W-:Y:S01]  /*98f0*/  IMAD R0, R197, 0x80, R18 ;  /* 0x00000080c5007824 */ /* 0x000fe200078e0212 */
[-C--:B------:R-:W-:Y:S01]  /*9900*/  ISETP.GE.AND P2, PT, R188, R73.reuse, PT ;  /* 0x00000049bc00720c */ /* 0x080fe20003f46270 */
[----:B------:R-:W-:Y:S01]  /*9910*/  IMAD.MOV.U32 R15, RZ, RZ, R47 ;  /* 0x000000ffff0f7224 */ /* 0x000fe200078e002f */
[----:B------:R-:W-:Y:S01]  /*9920*/  PRMT R62, R3, 0x7610, R62 ;  /* 0x00007610033e7816 */ /* 0x000fe2000000003e */
[----:B------:R-:W-:Y:S01]  /*9930*/  IMAD R3, R219, 0x20, R0 ;  /* 0x00000020db037824 */ /* 0x000fe200078e0200 */
[----:B------:R-:W-:Y:S01]  /*9940*/  PRMT R60, R60, 0x5410, R14 ;  /* 0x000054103c3c7816 */ /* 0x000fe2000000000e */
[----:B------:R-:W-:Y:S01]  /*9950*/  IMAD.MOV.U32 R0, RZ, RZ, R46 ;  /* 0x000000ffff007224 */ /* 0x000fe200078e002e */
[----:B------:R-:W-:Y:S01]  /*9960*/  BSSY B1, `(.L_x_6964) ;  /* 0x0000041000017945 */ /* 0x000fe20003800000 */
[----:B------:R-:W-:Y:S01]  /*9970*/  IMAD.MOV.U32 R14, RZ, RZ, R50 ;  /* 0x000000ffff0e7224 */ /* 0x000fe200078e0032 */
[----:B------:R-:W-:Y:S01]  /*9980*/  ISETP.GE.AND P3, PT, R190, R73, PT ;  /* 0x00000049be00720c */ /* 0x000fe20003f66270 */
[----:B------:R-:W-:Y:S01]  /*9990*/  IMAD.MOV.U32 R8, RZ, RZ, R56 ;  /* 0x000000ffff087224 */ /* 0x000fe200078e0038 */
[----:B------:R-:W-:Y:S01]  /*99a0*/  PRMT R57, R57, 0x5410, R0 ;  /* 0x0000541039397816 */ /* 0x000fe20000000000 */
[----:B-1----:R-:W-:Y:S01]  /*99b0*/  @P4 IMAD.HI.U32 R0, R3, R20, RZ ;  /* 0x0000001403004227 */ /* 0x002fe200078e00ff */
[----:B------:R-:W-:-:S02]  /*99c0*/  PRMT R56, R15, 0x7610, R56 ;  /* 0x000076100f387816 */ /* 0x000fc40000000038 */
[----:B------:R-:W-:Y:S02]  /*99d0*/  CS2R R26, SRZ ;  /* 0x00000000001a7805 */ /* 0x000fe4000001ff00 */
[----:B------:R-:W-:Y:S01]  /*99e0*/  PRMT R62, R62, 0x5410, R14 ;  /* 0x000054103e3e7816 */ /* 0x000fe2000000000e */
[----:B------:R-:W-:Y:S01]  /*99f0*/  IMAD.MOV.U32 R20, RZ, RZ, R45 ;  /* 0x000000ffff147224 */ /* 0x000fe200078e002d */
[----:B--2---:R-:W-:Y:S01]  /*9a00*/  @P4 SHF.R.U32.HI R3, RZ, R21, R0 ;  /* 0x00000015ff034219 */ /* 0x004fe20000011600 */
[----:B------:R-:W-:Y:S01]  /*9a10*/  IMAD.MOV.U32 R15, RZ, RZ, R44 ;  /* 0x000000ffff0f7224 */ /* 0x000fe200078e002c */
[----:B------:R-:W-:Y:S01]  /*9a20*/  MOV R0, R40 ;  /* 0x0000002800007202 */ /* 0x000fe20000000f00 */
[----:B------:R-:W-:Y:S01]  /*9a30*/  IMAD.MOV.U32 R14, RZ, RZ, R51 ;  /* 0x000000ffff0e7224 */ /* 0x000fe200078e0033 */
[----:B------:R-:W-:Y:S01]  /*9a40*/  PRMT R56, R56, 0x5410, R20 ;  /* 0x0000541038387816 */ /* 0x000fe20000000014 */
[----:B------:R-:W-:Y:S01]  /*9a50*/  IMAD.MOV.U32 R20, RZ, RZ, R38 ;  /* 0x000000ffff147224 */ /* 0x000fe200078e0026 */
[----:B------:R-:W-:Y:S01]  /*9a60*/  PRMT R60, R15, 0x7610, R60 ;  /* 0x000076100f3c7816 */ /* 0x000fe2000000003c */
[----:B------:R-:W-:Y:S01]  /*9a70*/  IMAD.MOV.U32 R21, RZ, RZ, R39 ;  /* 0x000000ffff157224 */ /* 0x000fe200078e0027 */
[----:B------:R-:W-:Y:S01]  /*9a80*/  SHF.R.S32.HI R15, RZ, 0x1f, R3 ;  /* 0x0000001fff0f7819 */ /* 0x000fe20000011403 */
[----:B------:R-:W-:Y:S01]  /*9a90*/  IMAD.MOV.U32 R9, RZ, RZ, R53 ;  /* 0x000000ffff097224 */ /* 0x000fe200078e0035 */
[----:B------:R-:W-:Y:S01]  /*9aa0*/  PRMT R70, R14, 0x7610, R70 ;  /* 0x000076100e467816 */ /* 0x000fe20000000046 */
[----:B------:R-:W-:Y:S01]  /*9ab0*/  IMAD.MOV.U32 R14, RZ, RZ, R41 ;  /* 0x000000ffff0e7224 */ /* 0x000fe200078e0029 */
[----:B------:R-:W-:Y:S01]  /*9ac0*/  PRMT R53, R20, 0x5410, R21 ;  /* 0x0000541014357816 */ /* 0x000fe20000000015 */
[----:B------:R-:W-:Y:S01]  /*9ad0*/  IMAD.MOV.U32 R58, RZ, RZ, R54 ;  /* 0x000000ffff3a7224 */ /* 0x000fe200078e0036 */
[----:B------:R-:W-:Y:S01]  /*9ae0*/  PRMT R55, R55, 0x5410, R0 ;  /* 0x0000541037377816 */ /* 0x000fe20000000000 */
[C---:B------:R-:W-:Y:S01]  /*9af0*/  IMAD R20, R15.reuse, R10, RZ ;  /* 0x0000000a0f147224 */ /* 0x040fe200078e02ff */
[----:B------:R-:W-:Y:S01]  /*9b00*/  PRMT R54, R14, 0x7610, R54 ;  /* 0x000076100e367816 */ /* 0x000fe20000000036 */
[-C--:B------:R-:W-:Y:S01]  /*9b10*/  IMAD R0, R15, R12.reuse, RZ ;  /* 0x0000000c0f007224 */ /* 0x080fe200078e02ff */
[----:B------:R-:W-:Y:S01]  /*9b20*/  CS2R R32, SRZ ;  /* 0x0000000000207805 */ /* 0x000fe2000001ff00 */
[----:B------:R-:W-:Y:S01]  /*9b30*/  IMAD.WIDE.U32 R14, R3, R12, R58 ;  /* 0x0000000c030e7225 */ /* 0x000fe200078e003a */
[----:B------:R-:W-:-:S02]  /*9b40*/  CS2R R30, SRZ ;  /* 0x00000000001e7805 */ /* 0x000fc4000001ff00 */
[----:B------:R-:W-:Y:S02]  /*9b50*/  CS2R R34, SRZ ;  /* 0x0000000000227805 */ /* 0x000fe4000001ff00 */
[----:B------:R-:W-:Y:S01]  /*9b60*/  CS2R R24, SRZ ;  /* 0x0000000000187805 */ /* 0x000fe2000001ff00 */
[C---:B------:R-:W-:Y:S01]  /*9b70*/  IMAD.WIDE.U32 R58, R3.reuse, R10, R8 ;  /* 0x0000000a033a7225 */ /* 0x040fe200078e0008 */
[----:B------:R-:W-:Y:S02]  /*9b80*/  CS2R R8, SRZ ;  /* 0x0000000000087805 */ /* 0x000fe4000001ff00 */
[----:B------:R-:W-:Y:S01]  /*9b90*/  CS2R R28, SRZ ;  /* 0x00000000001c7805 */ /* 0x000fe2000001ff00 */
[C---:B------:R-:W-:Y:S01]  /*9ba0*/  IMAD R73, R3.reuse, R11, R20 ;  /* 0x0000000b03497224 */ /* 0x040fe200078e0214 */
[----:B------:R-:W-:Y:S01]  /*9bb0*/  CS2R R20, SRZ ;  /* 0x0000000000147805 */ /* 0x000fe2000001ff00 */
[----:B------:R-:W-:Y:S01]  /*9bc0*/  IMAD R71, R3, R13, R0 ;  /* 0x0000000d03477224 */ /* 0x000fe200078e0200 */
[----:B------:R-:W-:Y:S06]  /*9bd0*/  @P2 BRA `(.L_x_6965) ;  /* 0x0000000000642947 */ /* 0x000fec0003800000 */
[----:B------:R-:W-:Y:S01]  /*9be0*/  LEA R28, P4, R12, R6, 0x6 ;  /* 0x000000060c1c7211 */ /* 0x000fe200078830ff */
[----:B------:R-:W-:Y:S01]  /*9bf0*/  ULDC.64 UR4, c[0x0][0x3c8] ;  /* 0x0000f20000047ab9 */ /* 0x000fe20000000a00 */
[----:B------:R-:W-:Y:S01]  /*9c00*/  ULDC.64 UR6, c[0x0][0x3e0] ;  /* 0x0000f80000067ab9 */ /* 0x000fe20000000a00 */
[----:B------:R-:W-:Y:S02]  /*9c10*/  CS2R R34, SRZ ;  /* 0x0000000000227805 */ /* 0x000fe4000001ff00 */
[----:B------:R-:W-:Y:S02]  /*9c20*/  IADD3 R28, P5, R28, R63, RZ ;  /* 0x0000003f1c1c7210 */ /* 0x000fe40007fbe0ff */
[----:B------:R-:W-:Y:S02]  /*9c30*/  CS2R R32, SRZ ;  /* 0x0000000000207805 */ /* 0x000fe4000001ff00 */
[----:B------:R-:W-:Y:S02]  /*9c40*/  LEA.HI.X R30, R12, R7, R13, 0x6, P4 ;  /* 0x000000070c1e7211 */ /* 0x000fe400020f340d */
[----:B------:R-:W-:-:S03]  /*9c50*/  LEA R0, P4, R10, R4, 0x6 ;  /* 0x000000040a007211 */ /* 0x000fc600078830ff */
[----:B------:R-:W-:Y:S01]  /*9c60*/  IMAD.X R29, R30, 0x1, R65, P5 ;  /* 0x000000011e1d7824 */ /* 0x000fe200028e0641 */
[----:B------:R-:W-:Y:S02]  /*9c70*/  IADD3 R0, P5, R0, R61, RZ ;  /* 0x0000003d00007210 */ /* 0x000fe40007fbe0ff */
[----:B------:R-:W-:Y:S02]  /*9c80*/  CS2R R30, SRZ ;  /* 0x00000000001e7805 */ /* 0x000fe4000001ff00 */
[----:B------:R-:W-:Y:S02]  /*9c90*/  LEA.HI.X R3, R10, R5, R11, 0x6, P4 ;  /* 0x000000050a037211 */ /* 0x000fe400020f340b */
[----:B------:R-:W-:Y:S01]  /*9ca0*/  LEA R66, P4, R28, UR4, 0x1 ;  /* 0x000000041c427c11 */ /* 0x000fe2000f8808ff */
[----:B------:R-:W-:Y:S02]  /*9cb0*/  ULDC UR4, c[0x0][0x3d4] ;  /* 0x0000f50000047ab9 */ /* 0x000fe40000000800 */
[----:B------:R-:W-:Y:S01]  /*9cc0*/  IMAD.X R3, R3, 0x1, R75, P5 ;  /* 0x0000000103037824 */ /* 0x000fe200028e064b */
[----:B------:R-:W-:-:S02]  /*9cd0*/  LEA R68, P5, R0, UR6, 0x1 ;  /* 0x0000000600447c11 */ /* 0x000fc4000f8a08ff */
[----:B------:R-:W-:Y:S02]  /*9ce0*/  LEA.HI.X R67, R28, UR5, R29, 0x1, P4 ;  /* 0x000000051c437c11 */ /* 0x000fe4000a0f0c1d */
[----:B------:R-:W-:Y:S02]  /*9cf0*/  CS2R R28, SRZ ;  /* 0x00000000001c7805 */ /* 0x000fe4000001ff00 */
[----:B------:R-:W-:Y:S02]  /*9d00*/  LEA.HI.X R69, R0, UR7, R3, 0x1, P5 ;  /* 0x0000000700457c11 */ /* 0x000fe4000a8f0c03 */
[----:B------:R-:W-:Y:S02]  /*9d10*/  ISETP.GE.AND P4, PT, R22, UR4, PT ;  /* 0x0000000416007c0c */ /* 0x000fe4000bf86270 */
[----:B------:R-:W-:-:S11]  /*9d20*/  ISETP.GE.AND P5, PT, R187, UR4, PT ;  /* 0x00000004bb007c0c */ /* 0x000fd6000bfa6270 */
[----:B------:R1:W5:Y:S04]  /*9d30*/  @!P4 LDG.E.64 R34, desc[UR56][R66.64] ;  /* 0x000000384222c981 */ /* 0x000368000c1e1b00 */
[----:B------:R1:W5:Y:S04]  /*9d40*/  @!P5 LDG.E.64 R28, desc[UR56][R66.64+0x40] ;  /* 0x00004038421cd981 */ /* 0x000368000c1e1b00 */
[----:B------:R1:W5:Y:S04]  /*9d50*/  @!P4 LDG.E.64 R32, desc[UR56][R68.64] ;  /* 0x000000384420c981 */ /* 0x000368000c1e1b00 */
[----:B------:R1:W5:Y:S02]  /*9d60*/  @!P5 LDG.E.64 R30, desc[UR56][R68.64+0x40] ;  /* 0x00004038441ed981 */ /* 0x000364000c1e1b00 */
.L_x_6965:
[----:B------:R-:W-:Y:S05]  /*9d70*/  BSYNC B1 ;  /* 0x0000000000017941 */ /* 0x000fea0003800000 */
.L_x_6964:
        /* <DEDUP_REMOVED lines=14> */
[----:B------:R-:W-:Y:S02]  /*9e60*/  IADD3.X R0, R75, R0, R5, P5, !PT ;  /* 0x000000004b007210 */ /* 0x000fe40002ffe405 */
[----:B------:R-:W-:Y:S01]  /*9e70*/  LEA R4, P4, R63, UR4, 0x1 ;  /* 0x000000043f047c11 */ /* 0x000fe2000f8808ff */
[----:B------:R-:W-:Y:S01]  /*9e80*/  ULDC UR4, c[0x0][0x3d4] ;  /* 0x0000f50000047ab9 */ /* 0x000fe20000000800 */
[----:B------:R-:W-:Y:S02]  /*9e90*/  LEA R6, P5, R61, UR6, 0x1 ;  /* 0x000000063d067c11 */ /* 0x000fe4000f8a08ff */
[----:B------:R-:W-:Y:S02]  /*9ea0*/  LEA.HI.X R5, R63, UR5, R8, 0x1, P4 ;  /* 0x000000053f057c11 */ /* 0x000fe4000a0f0c08 */
[----:B------:R-:W-:-:S02]  /*9eb0*/  CS2R R8, SRZ ;  /* 0x0000000000087805 */ /* 0x000fc4000001ff00 */
[----:B------:R-:W-:Y:S02]  /*9ec0*/  LEA.HI.X R7, R61, UR7, R0, 0x1, P5 ;  /* 0x000000073d077c11 */ /* 0x000fe4000a8f0c00 */
[----:B------:R-:W-:Y:S02]  /*9ed0*/  ISETP.GE.AND P4, PT, R22, UR4, PT ;  /* 0x0000000416007c0c */ /* 0x000fe4000bf86270 */
[----:B------:R-:W-:-:S11]  /*9ee0*/  ISETP.GE.AND P5, PT, R187, UR4, PT ;  /* 0x00000004bb007c0c */ /* 0x000fd6000bfa6270 */
[----:B------:R2:W5:Y:S04]  /*9ef0*/  @!P4 LDG.E.64 R24, desc[UR56][R4.64] ;  /* 0x000000380418c981 */ /* 0x000568000c1e1b00 */
[----:B------:R2:W5:Y:S04]  /*9f00*/  @!P5 LDG.E.64 R8, desc[UR56][R4.64+0x40] ;  /* 0x000040380408d981 */ /* 0x000568000c1e1b00 */
[----:B------:R2:W5:Y:S04]  /*9f10*/  @!P4 LDG.E.64 R26, desc[UR56][R6.64] ;  /* 0x00000038061ac981 */ /* 0x000568000c1e1b00 */
[----:B------:R2:W5:Y:S02]  /*9f20*/  @!P5 LDG.E.64 R20, desc[UR56][R6.64+0x40] ;  /* 0x000040380614d981 */ /* 0x000564000c1e1b00 */
.L_x_6967:
[----:B------:R-:W-:Y:S05]  /*9f30*/  BSYNC B1 ;  /* 0x0000000000017941 */ /* 0x000fea0003800000 */
.L_x_6966:
[----:B------:R-:W-:Y:S01]  /*9f40*/  ULDC.64 UR4, c[0x0][0x3c8] ;  /* 0x0000f20000047ab9 */ /* 0x000fe20000000a00 */
[----:B------:R-:W-:Y:S01]  /*9f50*/  ULDC.64 UR6, c[0x0][0x3e0] ;  /* 0x0000f80000067ab9 */ /* 0x000fe20000000a00 */
[----:B------:R-:W-:Y:S01]  /*9f60*/  IMAD.IADD R3, R59, 0x1, R73 ;  /* 0x000000013b037824 */ /* 0x000fe200078e0249 */
[----:B--2---:R-:W-:Y:S01]  /*9f70*/  IADD3 R5, R15, R71, RZ ;  /* 0x000000470f057210 */ /* 0x004fe20007ffe0ff */
[----:B------:R-:W-:Y:S01]  /*9f80*/  IMAD.MOV.U32 R6, RZ, RZ, R42 ;  /* 0x000000ffff067224 */ /* 0x000fe200078e002a */
[----:B------:R-:W-:Y:S01]  /*9f90*/  LEA R4, P4, R14, UR4, 0x1 ;  /* 0x000000040e047c11 */ /* 0x000fe2000f8808ff */
[----:B------:R-:W-:Y:S01]  /*9fa0*/  IMAD.MOV.U32 R7, RZ, RZ, R43 ;  /* 0x000000ffff077224 */ /* 0x000fe200078e002b */
[----:B------:R-:W-:Y:S01]  /*9fb0*/  LEA R0, P5, R58, UR6, 0x1 ;  /* 0x000000063a007c11 */ /* 0x000fe2000f8a08ff */
[----:B------:R-:W-:Y:S01]  /*9fc0*/  UMOV UR4, 0xffffffff ;  /* 0xffffffff00047882 */ /* 0x000fe20000000000 */
[----:B------:R-:W-:Y:S02]  /*9fd0*/  LEA.HI.X R5, R14, UR5, R5, 0x1, P4 ;  /* 0x000000050e057c11 */ /* 0x000fe4000a0f0c05 */
[----:B------:R-:W-:-:S02]  /*9fe0*/  LEA.HI.X R3, R58, UR7, R3, 0x1, P5 ;  /* 0x000000073a037c11 */ /* 0x000fc4000a8f0c03 */
[----:B------:R-:W-:Y:S02]  /*9ff0*/  PRMT R59, R6, 0x7610, R59 ;  /* 0x00007610063b7816 */ /* 0x000fe4000000003b */
[----:B------:R-:W-:Y:S02]  /*a000*/  PRMT R57, R7, 0x7610, R57 ;  /* 0x0000761007397816 */ /* 0x000fe40000000039 */
[----:B------:R-:W-:Y:S01]  /*a010*/  LEA.HI R6, R221, R221, RZ, 0x1 ;  /* 0x000000dddd067211 */ /* 0x000fe200078f08ff */
[----:B------:R-:W-:Y:S06]  /*a020*/  BRA.DIV UR4, `(.L_x_6968) ;  /* 0x000001aa04b47947 */ /* 0x000fec000b800000 */
.L_x_7250:
[----:B------:R-:W-:-:S03]  /*a030*/  UMOV UR4, 0xffffffff ;  /* 0xffffffff00047882 */ /* 0x000fc60000000000 */
[----:B------:R-:W-:Y:S05]  /*a040*/  BRA.DIV UR4, `(.L_x_6969) ;  /* 0x000001aa04d47947 */ /* 0x000fea000b800000 */
.L_x_7253:
[----:B------:R-:W-:-:S03]  /*a050*/  UMOV UR4, 0xffffffff ;  /* 0xffffffff00047882 */ /* 0x000fc60000000000 */
[----:B------:R-:W-:Y:S05]  /*a060*/  BRA.DIV UR4, `(.L_x_6970) ;  /* 0x000001aa04f47947 */ /* 0x000fea000b800000 */
.L_x_7256:
[----:B------:R-:W-:-:S03]  /*a070*/  UMOV UR4, 0xffffffff ;  /* 0xffffffff00047882 */ /* 0x000fc60000000000 */
[----:B------:R-:W-:Y:S05]  /*a080*/  BRA.DIV UR4, `(.L_x_6971) ;  /* 0x000001ae04147947 */ /* 0x000fea000b800000 */
.L_x_7259:
[----:B------:R-:W-:-:S03]  /*a090*/  UMOV UR4, 0xffffffff ;  /* 0xffffffff00047882 */ /* 0x000fc60000000000 */
[----:B------:R-:W-:Y:S05]  /*a0a0*/  BRA.DIV UR4, `(.L_x_6972) ;  /* 0x000001ae04347947 */ /* 0x000fea000b800000 */
.L_x_7262:
[----:B------:R-:W-:-:S03]  /*a0b0*/  UMOV UR4, 0xffffffff ;  /* 0xffffffff00047882 */ /* 0x000fc60000000000 */
[----:B------:R-:W-:Y:S05]  /*a0c0*/  BRA.DIV UR4, `(.L_x_6973) ;  /* 0x000001ae04547947 */ /* 0x000fea000b800000 */
.L_x_7265:
[----:B------:R-:W-:-:S03]  /*a0d0*/  UMOV UR4, 0xffffffff ;  /* 0xffffffff00047882 */ /* 0x000fc60000000000 */
[----:B------:R-:W-:Y:S05]  /*a0e0*/  BRA.DIV UR4, `(.L_x_6974) ;  /* 0x000001ae04747947 */ /* 0x000fea000b800000 */
.L_x_7268:
[----:B------:R-:W-:-:S03]  /*a0f0*/  UMOV UR4, 0xffffffff ;  /* 0xffffffff00047882 */ /* 0x000fc60000000000 */
[----:B------:R-:W-:Y:S05]  /*a100*/  BRA.DIV UR4, `(.L_x_6975) ;  /* 0x000001ae04947947 */ /* 0x000fea000b800000 */
.L_x_7271:
[----:B------:R-:W-:-:S03]  /*a110*/  UMOV UR4, 0xffffffff ;  /* 0xffffffff00047882 */ /* 0x000fc60000000000 */
[----:B------:R-:W-:Y:S05]  /*a120*/  BRA.DIV UR4, `(.L_x_6976) ;  /* 0x000001ae04b47947 */ /* 0x000fea000b800000 */
.L_x_7274:
[----:B------:R-:W-:-:S03]  /*a130*/  UMOV UR4, 0xffffffff ;  /* 0xffffffff00047882 */ /* 0x000fc60000000000 */
[----:B------:R-:W-:Y:S05]  /*a140*/  BRA.DIV UR4, `(.L_x_6977) ;  /* 0x000001ae04d47947 */ /* 0x000fea000b800000 */
.L_x_7277:
[----:B------:R-:W-:-:S03]  /*a150*/  UMOV UR4, 0xffffffff ;  /* 0xffffffff00047882 */ /* 0x000fc60000000000 */
[----:B------:R-:W-:Y:S05]  /*a160*/  BRA.DIV UR4, `(.L_x_6978) ;  /* 0x000001ae04f47947 */ /* 0x000fea000b800000 */
.L_x_7280:
[----:B------:R-:W-:-:S03]  /*a170*/  UMOV UR4, 0xffffffff ;  /* 0xffffffff00047882 */ /* 0x000fc60000000000 */
[----:B------:R-:W-:Y:S05]  /*a180*/  BRA.DIV UR4, `(.L_x_6979) ;  /* 0x000001b204147947 */ /* 0x000fea000b800000 */
.L_x_7283:
[----:B------:R-:W-:-:S03]  /*a190*/  UMOV UR4, 0xffffffff ;  /* 0xffffffff00047882 */ /* 0x000fc60000000000 */
[----:B------:R-:W-:Y:S05]  /*a1a0*/  BRA.DIV UR4, `(.L_x_6980) ;  /* 0x000001b204347947 */ /* 0x000fea000b800000 */
.L_x_7286:
[----:B------:R-:W-:Y:S01]  /*a1b0*/  UMOV UR4, 0xffffffff ;  /* 0xffffffff00047882 */ /* 0x000fe20000000000 */
[----:B------:R-:W-:Y:S02]  /*a1c0*/  LOP3.LUT R6, R6, 0xfffffffe, RZ, 0xc0, !PT ;  /* 0xfffffffe06067812 */ /* 0x000fe400078ec0ff */
[----:B------:R-:W-:Y:S05]  /*a1d0*/  BRA.DIV UR4, `(.L_x_6981) ;  /* 0x000001b204507947 */ /* 0x000fea000b800000 */
.L_x_7289:
[----:B------:R-:W-:Y:S01]  /*a1e0*/  UMOV UR4, 0xffffffff ;  /* 0xffffffff00047882 */ /* 0x000fe20000000000 */
[----:B------:R-:W-:Y:S02]  /*a1f0*/  IMAD.IADD R6, R221, 0x1, -R6 ;  /* 0x00000001dd067824 */ /* 0x000fe400078e0a06 */
[----:B------:R-:W-:Y:S05]  /*a200*/  BRA.DIV UR4, `(.L_x_6982) ;  /* 0x000001b2046c7947 */ /* 0x000fea000b800000 */
.L_x_7292:
[----:B------:R-:W-:Y:S01]  /*a210*/  UMOV UR4, 0xffffffff ;  /* 0xffffffff00047882 */ /* 0x000fe20000000000 */
[----:B------:R-:W-:Y:S02]  /*a220*/  SHF.L.U32 R3, R6, 0x1f, RZ ;  /* 0x0000001f06037819 */ /* 0x000fe400000006ff */
[----:B------:R-:W-:Y:S05]  /*a230*/  BRA.DIV UR4, `(.L_x_6983) ;  /* 0x000001b204887947 */ /* 0x000fea000b800000 */
.L_x_7295:
[----:B------:R-:W2:Y:S01]  /*a240*/  SYNCS.PHASECHK.TRANS64.TRYWAIT P4, [R2+URZ+0x28800], R3 ;  /* 0x02880003020075a7 */ /* 0x000ea2000808017f */
[----:B------:R-:W-:Y:S01]  /*a250*/  IMAD.MOV.U32 R4, RZ, RZ, R37 ;  /* 0x000000ffff047224 */ /* 0x000fe200078e0025 */
[----:B------:R-:W-:Y:S01]  /*a260*/  BSSY B1, `(.L_x_6984) ;  /* 0x000001c000017945 */ /* 0x000fe20003800000 */
[----:B-----5:R-:W-:Y:S02]  /*a270*/  IMAD.MOV.U32 R5, RZ, RZ, R32 ;  /* 0x000000ffff057224 */ /* 0x020fe400078e0020 */
        /* <DEDUP_REMOVED lines=22> */
[----:B------:R-:W-:-:S03]  /*a3e0*/  IMAD.MOV.U32 R4, RZ, RZ, R8 ;  /* 0x000000ffff047224 */ /* 0x000fc600078e0008 */
[----:B------:R-:W-:Y:S01]  /*a3f0*/  PRMT R11, R5, 0x5410, R6 ;  /* 0x00005410050b7816 */ /* 0x000fe20000000006 */
[----:B------:R-:W-:Y:S01]  /*a400*/  IMAD.MOV.U32 R5, RZ, RZ, R9 ;  /* 0x000000ffff057224 */ /* 0x000fe200078e0009 */
[----:B--2---:R-:W-:Y:S06]  /*a410*/  @!P4 BRA `(.L_x_6985) ;  /* 0x000001b00038c947 */ /* 0x004fec0003800000 */
.L_x_7296:
[----:B------:R-:W-:Y:S05]  /*a420*/  BSYNC B1 ;  /* 0x0000000000017941 */ /* 0x000fea0003800000 */
.L_x_6984:
[----:B------:R-:W-:Y:S01]  /*a430*/  BSSY B1, `(.L_x_6986) ;  /* 0x000005e000017945 */ /* 0x000fe20003800000 */
[----:B--2---:R-:W-:-:S03]  /*a440*/  PRMT R3, R4, 0x5410, R5 ;  /* 0x0000541004037816 */ /* 0x004fc60000000005 */
[----:B------:R-:W-:Y:S05]  /*a450*/  @P0 BRA `(.L_x_6987) ;  /* 0x00000004006c0947 */ /* 0x000fea0003800000 */
[----:B------:R-:W2:Y:S01]  /*a460*/  LDC R4, c[0x0][0x3d4] ;  /* 0x0000f500ff047b82 */ /* 0x000ea20000000800 */
[----:B------:R-:W-:Y:S01]  /*a470*/  BSSY B2, `(.L_x_6988) ;  /* 0x000002e000027945 */ /* 0x000fe20003800000 */
[-C--:B--2---:R-:W-:Y:S02]  /*a480*/  ISETP.GE.AND P0, PT, R22, R4.reuse, PT ;  /* 0x000000041600720c */ /* 0x084fe40003f06270 */
[----:B------:R-:W-:-:S11]  /*a490*/  ISETP.GE.AND P4, PT, R187, R4, PT ;  /* 0x00000004bb00720c */ /* 0x000fd60003f86270 */
[----:B------:R-:W-:Y:S05]  /*a4a0*/  @P0 BRA `(.L_x_6989) ;  /* 0x0000000000a80947 */ /* 0x000fea0003800000 */
[----:B------:R-:W2:Y:S01]  /*a4b0*/  LDS.128 R4, [R213] ;  /* 0x00000000d5047984 */ /* 0x000ea20000000c00 */
[----:B------:R-:W-:Y:S01]  /*a4c0*/  SHF.R.U32.HI R61, RZ, 0x10, R51 ;  /* 0x00000010ff3d7819 */ /* 0x000fe20000011633 */
[--C-:B------:R-:W-:Y:S01]  /*a4d0*/  HADD2.F32 R58, -RZ, R62.reuse.H1_H1 ;  /* 0x3000003eff3a7230 */ /* 0x100fe20000004100 */
[----:B------:R-:W-:Y:S01]  /*a4e0*/  SHF.R.U32.HI R63, RZ, 0x10, R49 ;  /* 0x00000010ff3f7819 */ /* 0x000fe20000011631 */
[----:B------:R-:W-:Y:S01]  /*a4f0*/  HADD2.F32 R62, -RZ, R62.H0_H0 ;  /* 0x2000003eff3e7230 */ /* 0x000fe20000004100 */
[----:B-1----:R-:W-:Y:S01]  /*a500*/  SHF.R.U64 R69, R50, 0x10, R51 ;  /* 0x0000001032457819 */ /* 0x002fe20000001233 */
[----:B------:R-:W-:Y:S01]  /*a510*/  HADD2.F32 R61, -RZ, R61.H0_H0 ;  /* 0x2000003dff3d7230 */ /* 0x000fe20000004100 */
[----:B------:R-:W-:Y:S01]  /*a520*/  SHF.R.U64 R67, R48, 0x10, R49 ;  /* 0x0000001030437819 */ /* 0x000fe20000001231 */
[----:B------:R-:W-:Y:S02]  /*a530*/  HADD2.F32 R63, -RZ, R63.H0_H0 ;  /* 0x2000003fff3f7230 */ /* 0x000fe40000004100 */
[----:B--2---:R-:W-:-:S02]  /*a540*/  HADD2.F32 R50, -RZ, R7.H0_H0 ;  /* 0x20000007ff327230 */ /* 0x004fc40000004100 */
[----:B------:R-:W-:Y:S02]  /*a550*/  HADD2.F32 R51, -RZ, R7.H1_H1 ;  /* 0x30000007ff337230 */ /* 0x000fe40000004100 */
[--C-:B------:R-:W-:Y:S02]  /*a560*/  HADD2.F32 R7, -RZ, R4.reuse.H0_H0 ;  /* 0x20000004ff077230 */ /* 0x100fe40000004100 */
[----:B------:R-:W-:Y:S02]  /*a570*/  HADD2.F32 R4, -RZ, R4.H1_H1 ;  /* 0x30000004ff047230 */ /* 0x000fe40000004100 */
[C---:B------:R-:W-:Y:S01]  /*a580*/  FMUL.FTZ R66, R51.reuse, R61 ;  /* 0x0000003d33427220 */ /* 0x040fe20000410000 */
[-C--:B------:R-:W-:Y:S01]  /*a590*/  FMUL.FTZ R65, R51, R63.reuse ;  /* 0x0000003f33417220 */ /* 0x080fe20000410000 */
[--C-:B------:R-:W-:Y:S02]  /*a5a0*/  HADD2.F32 R48, -RZ, R6.reuse.H0_H0 ;  /* 0x20000006ff307230 */ /* 0x100fe40000004100 */
[----:B------:R-:W-:Y:S01]  /*a5b0*/  FMUL.FTZ R64, R4, R62 ;  /* 0x0000003e04407220 */ /* 0x000fe20000410000 */
[----:B------:R-:W-:Y:S01]  /*a5c0*/  FFMA.FTZ R68, R50, R63, R66 ;  /* 0x0000003f32447223 */ /* 0x000fe20000010042 */
[----:B------:R-:W-:-:S02]  /*a5d0*/  HADD2.F32 R49, -RZ, R6.H1_H1 ;  /* 0x30000006ff317230 */ /* 0x000fc40000004100 */
[-C--:B------:R-:W-:Y:S01]  /*a5e0*/  FMUL.FTZ R66, R4, R58.reuse ;  /* 0x0000003a04427220 */ /* 0x080fe20000410000 */
[C---:B------:R-:W-:Y:S01]  /*a5f0*/  FFMA.FTZ R64, R7.reuse, R58, -R64 ;  /* 0x0000003a07407223 */ /* 0x040fe20000010840 */
[--C-:B------:R-:W-:Y:S02]  /*a600*/  HADD2.F32 R6, -RZ, R5.reuse.H0_H0 ;  /* 0x20000005ff067230 */ /* 0x100fe40000004100 */
[----:B------:R-:W-:Y:S01]  /*a610*/  FFMA.FTZ R65, R50, R61, -R65 ;  /* 0x0000003d32417223 */ /* 0x000fe20000010841 */
[----:B------:R-:W-:Y:S02]  /*a620*/  HADD2.F32 R58, -RZ, R60.H1_H1 ;  /* 0x3000003cff3a7230 */ /* 0x000fe40000004100 */
[----:B------:R-:W-:Y:S01]  /*a630*/  FFMA.FTZ R61, R7, R62, R66 ;  /* 0x0000003e073d7223 */ /* 0x000fe20000010042 */
[----:B------:R-:W-:Y:S02]  /*a640*/  HADD2.F32 R5, -RZ, R5.H1_H1 ;  /* 0x30000005ff057230 */ /* 0x000fe40000004100 */
[----:B------:R-:W-:-:S02]  /*a650*/  HADD2.F32 R50, -RZ, R70.H0_H0 ;  /* 0x20000046ff327230 */ /* 0x000fc40000004100 */
[C---:B------:R-:W-:Y:S01]  /*a660*/  FMUL.FTZ R63, R49.reuse, R58 ;  /* 0x0000003a313f7220 */ /* 0x040fe20000410000 */
[----:B------:R-:W-:Y:S02]  /*a670*/  HADD2.F32 R51, -RZ, R67.H0_H0 ;  /* 0x20000043ff337230 */ /* 0x000fe40000004100 */
[----:B------:R-:W-:Y:S02]  /*a680*/  HADD2.F32 R4, -RZ, R69.H0_H0 ;  /* 0x20000045ff047230 */ /* 0x000fe40000004100 */
[-C--:B------:R-:W-:Y:S01]  /*a690*/  FMUL.FTZ R49, R49, R50.reuse ;  /* 0x0000003231317220 */ /* 0x080fe20000410000 */
[C---:B------:R-:W-:Y:S01]  /*a6a0*/  FFMA.FTZ R63, R48.reuse, R50, -R63 ;  /* 0x00000032303f7223 */ /* 0x040fe2000001083f */
[C---:B------:R-:W-:Y:S01]  /*a6b0*/  FMUL.FTZ R7, R5.reuse, R51 ;  /* 0x0000003305077220 */ /* 0x040fe20000410000 */
[----:B------:R-:W-:Y:S01]  /*a6c0*/  FMUL.FTZ R62, R5, R4 ;  /* 0x00000004053e7220 */ /* 0x000fe20000410000 */
[----:B------:R-:W-:Y:S02]  /*a6d0*/  FFMA.FTZ R48, R48, R58, R49 ;  /* 0x0000003a30307223 */ /* 0x000fe40000010031 */
[----:B------:R-:W-:Y:S01]  /*a6e0*/  FFMA.FTZ R5, R6, R4, -R7 ;  /* 0x0000000406057223 */ /* 0x000fe20000010807 */
[----:B------:R-:W-:Y:S01]  /*a6f0*/  F2FP.F16.F32.PACK_AB R7, R68, R65 ;  /* 0x000000414407723e */ /* 0x000fe200000000ff */
[----:B------:R-:W-:Y:S01]  /*a700*/  FFMA.FTZ R62, R6, R51, R62 ;  /* 0x00000033063e7223 */ /* 0x000fe2000001003e */
[----:B------:R-:W-:-:S02]  /*a710*/  F2FP.F16.F32.PACK_AB R4, R61, R64 ;  /* 0x000000403d04723e */ /* 0x000fc400000000ff */
[----:B------:R-:W-:Y:S02]  /*a720*/  F2FP.F16.F32.PACK_AB R6, R48, R63 ;  /* 0x0000003f3006723e */ /* 0x000fe400000000ff */
[----:B------:R-:W-:-:S05]  /*a730*/  F2FP.F16.F32.PACK_AB R5, R62, R5 ;  /* 0x000000053e05723e */ /* 0x000fca00000000ff */
[----:B------:R2:W-:Y:S02]  /*a740*/  STS.128 [R213], R4 ;  /* 0x00000004d5007388 */ /* 0x0005e40000000c00 */
.L_x_6989:
[----:B------:R-:W-:Y:S05]  /*a750*/  BSYNC B2 ;  /* 0x0000000000027941 */ /* 0x000fea0003800000 */
.L_x_6988:
[----:B------:R-:W-:Y:S05]  /*a760*/  @P4 BRA `(.L_x_6987) ;  /* 0x0000000000a84947 */ /* 0x000fea0003800000 */
[----:B--2---:R-:W2:Y:S01]  /*a770*/  LDS.128 R4, [R213+0x4000] ;  /* 0x00400000d5047984 */ /* 0x004ea20000000c00 */
[----:B------:R-:W-:Y:S01]  /*a780*/  SHF.R.U32.HI R50, RZ, 0x10, R47 ;  /* 0x00000010ff327819 */ /* 0x000fe2000001162f */
[----:B------:R-:W-:Y:S01]  /*a790*/  HADD2.F32 R60, -RZ, R60.H0_H0 ;  /* 0x2000003cff3c7230 */ /* 0x000fe20000004100 */
[----:B------:R-:W-:Y:S01]  /*a7a0*/  SHF.R.U32.HI R48, RZ, 0x10, R45 ;  /* 0x00000010ff307819 */ /* 0x000fe2000001162d */
[----:B------:R-:W-:Y:S01]  /*a7b0*/  HADD2.F32 R49, -RZ, R57.H1_H1 ;  /* 0x30000039ff317230 */ /* 0x000fe20000004100 */
[----:B------:R-:W-:Y:S01]  /*a7c0*/  SHF.R.U64 R62, R46, 0x10, R47 ;  /* 0x000000102e3e7819 */ /* 0x000fe2000000122f */
[----:B------:R-:W-:Y:S01]  /*a7d0*/  HADD2.F32 R50, -RZ, R50.H0_H0 ;  /* 0x20000032ff327230 */ /* 0x000fe20000004100 */
[----:B------:R-:W-:Y:S01]  /*a7e0*/  SHF.R.U64 R63, R44, 0x10, R45 ;  /* 0x000000102c3f7819 */ /* 0x000fe2000000122d */
[----:B------:R-:W-:Y:S02]  /*a7f0*/  HADD2.F32 R48, -RZ, R48.H0_H0 ;  /* 0x20000030ff307230 */ /* 0x000fe40000004100 */
[----:B--2---:R-:W-:-:S02]  /*a800*/  HADD2.F32 R47, -RZ, R7.H1_H1 ;  /* 0x30000007ff2f7230 */ /* 0x004fc40000004100 */
        /* <DEDUP_REMOVED lines=9> */
[--C-:B------:R-:W-:Y:S02]  /*a8a0*/  HADD2.F32 R47, -RZ, R56.reuse.H0_H0 ;  /* 0x20000038ff2f7230 */ /* 0x100fe40000004100 */
[C---:B------:R-:W-:Y:S01]  /*a8b0*/  FMUL.FTZ R58, R4.reuse, R49 ;  /* 0x00000031043a7220 */ /* 0x040fe20000410000 */
[--C-:B------:R-:W-:Y:S02]  /*a8c0*/  HADD2.F32 R6, -RZ, R5.reuse.H0_H0 ;  /* 0x20000005ff067230 */ /* 0x100fe40000004100 */
        /* <DEDUP_REMOVED lines=20> */
.L_x_6987:
[----:B------:R-:W-:Y:S05]  /*aa10*/  BSYNC B1 ;  /* 0x0000000000017941 */ /* 0x000fea0003800000 */
.L_x_6986:
[----:B------:R-:W-:Y:S04]  /*aa20*/  BSSY B1, `(.L_x_6990) ;  /* 0x000005d000017945 */ /* 0x000fe80003800000 */
[----:B------:R-:W-:Y:S05]  /*aa30*/  @P1 BRA `(.L_x_6991) ;  /* 0x00000004006c1947 */ /* 0x000fea0003800000 */
[----:B--23--:R-:W2:Y:S01]  /*aa40*/  LDC R4, c[0x0][0x3d4] ;  /* 0x0000f500ff047b82 */ /* 0x00cea20000000800 */
[----:B------:R-:W-:Y:S01]  /*aa50*/  BSSY B2, `(.L_x_6992) ;  /* 0x000002e000027945 */ /* 0x000fe20003800000 */
[-C--:B--2---:R-:W-:Y:S02]  /*aa60*/  ISETP.GE.AND P0, PT, R22, R4.reuse, PT ;  /* 0x000000041600720c */ /* 0x084fe40003f06270 */
[----:B------:R-:W-:-:S11]  /*aa70*/  ISETP.GE.AND P1, PT, R187, R4, PT ;  /* 0x00000004bb00720c */ /* 0x000fd60003f26270 */
[----:B------:R-:W-:Y:S05]  /*aa80*/  @P0 BRA `(.L_x_6993) ;  /* 0x0000000000a80947 */ /* 0x000fea0003800000 */
[----:B------:R-:W2:Y:S01]  /*aa90*/  LDS.128 R4, [R213+0x1000] ;  /* 0x00100000d5047984 */ /* 0x000ea20000000c00 */
        /* <DEDUP_REMOVED lines=9> */
[--C-:B--2---:R-:W-:Y:S02]  /*ab30*/  HADD2.F32 R43, -RZ, R7.reuse.H1_H1 ;  /* 0x30000007ff2b7230 */ /* 0x104fe40000004100 */
        /* <DEDUP_REMOVED lines=12> */
[----:B------:R-:W-:Y:S02]  /*ac00*/  HADD2.F32 R43, -RZ, R54.H0_H0 ;  /* 0x20000036ff2b7230 */ /* 0x000fe40000004100 */
[----:B------:R-:W-:-:S02]  /*ac10*/  HADD2.F32 R5, -RZ, R5.H1_H1 ;  /* 0x30000005ff057230 */ /* 0x000fc40000004100 */
[C---:B------:R-:W-:Y:S01]  /*ac20*/  FFMA.FTZ R45, R7.reuse, R45, R44 ;  /* 0x0000002d072d7223 */ /* 0x040fe2000001002c */
[----:B------:R-:W-:Y:S02]  /*ac30*/  HADD2.F32 R42, -RZ, R50.H0_H0 ;  /* 0x20000032ff2a7230 */ /* 0x000fe40000004100 */
[----:B------:R-:W-:Y:S01]  /*ac40*/  FFMA.FTZ R48, R7, R59, -R48 ;  /* 0x0000003b07307223 */ /* 0x000fe20000010830 */
        /* <DEDUP_REMOVED lines=14> */
.L_x_6993:
[----:B------:R-:W-:Y:S05]  /*ad30*/  BSYNC B2 ;  /* 0x0000000000027941 */ /* 0x000fea0003800000 */
.L_x_6992:
[----:B------:R-:W-:Y:S05]  /*ad40*/  @P1 BRA `(.L_x_6991) ;  /* 0x0000000000a81947 */ /* 0x000fea0003800000 */
[----:B--2---:R-:W2:Y:S01]  /*ad50*/  LDS.128 R4, [R213+0x5000] ;  /* 0x00500000d5047984 */ /* 0x004ea20000000c00 */
        /* <DEDUP_REMOVED lines=9> */
[----:B------:R-:W-:Y:S02]  /*adf0*/  HADD2.F32 R54, -RZ, R54.H1_H1 ;  /* 0x30000036ff367230 */ /* 0x000fe40000004100 */
[--C-:B--2---:R-:W-:Y:S02]  /*ae00*/  HADD2.F32 R39, -RZ, R7.reuse.H1_H1 ;  /* 0x30000007ff277230 */ /* 0x104fe40000004100 */
        /* <DEDUP_REMOVED lines=30> */
.L_x_6991:
[----:B------:R-:W-:Y:S05]  /*aff0*/  BSYNC B1 ;  /* 0x0000000000017941 */ /* 0x000fea0003800000 */
.L_x_6990:
[----:B------:R-:W-:Y:S04]  /*b000*/  BSSY B1, `(.L_x_6994) ;  /* 0x000005d000017945 */ /* 0x000fe80003800000 */
[----:B------:R-:W-:Y:S05]  /*b010*/  @P2 BRA `(.L_x_6995) ;  /* 0x00000004006c2947 */ /* 0x000fea0003800000 */
[----:B--234-:R-:W2:Y:S01]  /*b020*/  LDC R4, c[0x0][0x3d4] ;  /* 0x0000f500ff047b82 */ /* 0x01cea20000000800 */
[----:B------:R-:W-:Y:S01]  /*b030*/  BSSY B2, `(.L_x_6996) ;  /* 0x000002e000027945 */ /* 0x000fe20003800000 */
[-C--:B--2---:R-:W-:Y:S02]  /*b040*/  ISETP.GE.AND P0, PT, R22, R4.reuse, PT ;  /* 0x000000041600720c */ /* 0x084fe40003f06270 */
[----:B------:R-:W-:-:S11]  /*b050*/  ISETP.GE.AND P1, PT, R187, R4, PT ;  /* 0x00000004bb00720c */ /* 0x000fd60003f26270 */
[----:B------:R-:W-:Y:S05]  /*b060*/  @P0 BRA `(.L_x_6997) ;  /* 0x0000000000a80947 */ /* 0x000fea0003800000 */
[----:B------:R-:W2:Y:S01]  /*b070*/  LDS.128 R4, [R213+0x2000] ;  /* 0x00200000d5047984 */ /* 0x000ea20000000c00 */
        /* <DEDUP_REMOVED lines=41> */
.L_x_6997:
[----:B------:R-:W-:Y:S05]  /*b310*/  BSYNC B2 ;  /* 0x0000000000027941 */ /* 0x000fea0003800000 */
.L_x_6996:
[----:B------:R-:W-:Y:S05]  /*b320*/  @P1 BRA `(.L_x_6995) ;  /* 0x0000000000a81947 */ /* 0x000fea0003800000 */
[----:B--2---:R-:W2:Y:S01]  /*b330*/  LDS.128 R4, [R213+0x6000] ;  /* 0x00600000d5047984 */ /* 0x004ea20000000c00 */
        /* <DEDUP_REMOVED lines=9> */
[--C-:B--2---:R-:W-:Y:S02]  /*b3d0*/  HADD2.F32 R29, -RZ, R7.reuse.H1_H1 ;  /* 0x30000007ff1d7230 */ /* 0x104fe40000004100 */
        /* <DEDUP_REMOVED lines=13> */
[----:B------:R-:W-:Y:S01]  /*b4b0*/  FMUL.FTZ R33, R15, R13 ;  /* 0x0000000d0f217220 */ /* 0x000fe20000410000 */
[----:B------:R-:W-:Y:S02]  /*b4c0*/  HADD2.F32 R5, -RZ, R5.H1_H1 ;  /* 0x30000005ff057230 */ /* 0x000fe40000004100 */
[C---:B------:R-:W-:Y:S01]  /*b4d0*/  FFMA.FTZ R34, R7.reuse, R30, -R34 ;  /* 0x0000001e07227223 */ /* 0x040fe20000010822 */
[----:B------:R-:W-:Y:S02]  /*b4e0*/  HADD2.F32 R12, -RZ, R37.H0_H0 ;  /* 0x20000025ff0c7230 */ /* 0x000fe40000004100 */
[----:B------:R-:W-:Y:S01]  /*b4f0*/  FFMA.FTZ R29, R7, R32, R36 ;  /* 0x00000020071d7223 */ /* 0x000fe20000010024 */
        /* <DEDUP_REMOVED lines=13> */
.L_x_6995:
[----:B------:R-:W-:Y:S05]  /*b5d0*/  BSYNC B1 ;  /* 0x0000000000017941 */ /* 0x000fea0003800000 */
.L_x_6994:
[----:B------:R-:W-:Y:S05]  /*b5e0*/  @P3 BRA `(.L_x_6998) ;  /* 0x0000002800a83947 */ /* 0x000fea0003800000 */
[----:B--234-:R-:W2:Y:S01]  /*b5f0*/  LDC R4, c[0x0][0x3d4] ;  /* 0x0000f500ff047b82 */ /* 0x01cea20000000800 */
[----:B------:R-:W-:Y:S01]  /*b600*/  BSSY B1, `(.L_x_6999) ;  /* 0x000002e000017945 */ /* 0x000fe20003800000 */
[-C--:B--2---:R-:W-:Y:S02]  /*b610*/  ISETP.GE.AND P0, PT, R22, R4.reuse, PT ;  /* 0x000000041600720c */ /* 0x084fe40003f06270 */
[----:B------:R-:W-:-:S11]  /*b620*/  ISETP.GE.AND P1, PT, R187, R4, PT ;  /* 0x00000004bb00720c */ /* 0x000fd60003f26270 */
[----:B------:R-:W-:Y:S05]  /*b630*/  @P0 BRA `(.L_x_7000) ;  /* 0x0000000000a80947 */ /* 0x000fea0003800000 */
[----:B------:R-:W2:Y:S01]  /*b640*/  LDS.128 R4, [R213+0x3000] ;  /* 0x00300000d5047984 */ /* 0x000ea20000000c00 */
        /* <DEDUP_REMOVED lines=41> */
.L_x_7000:
[----:B------:R-:W-:Y:S05]  /*b8e0*/  BSYNC B1 ;  /* 0x0000000000017941 */ /* 0x000fea0003800000 */
.L_x_6999:
[----:B------:R-:W-:Y:S05]  /*b8f0*/  @P1 BRA `(.L_x_6998) ;  /* 0x0000002400e41947 */ /* 0x000fea0003800000 */
[----:B--2---:R-:W2:Y:S01]  /*b900*/  LDS.128 R4, [R213+0x7000] ;  /* 0x00700000d5047984 */ /* 0x004ea20000000c00 */
        /* <DEDUP_REMOVED lines=30> */
[C---:B------:R-:W-:Y:S02]  /*baf0*/  FMUL.FTZ R7, R5.reuse, R4 ;  /* 0x0000000405077220 */ /* 0x040fe40000410000 */
[-C--:B------:R-:W-:Y:S01]  /*bb00*/  FMUL.FTZ R9, R5, R0.reuse ;  /* 0x0000000005097220 */ /* 0x080fe20000410000 */
[----:B------:R-:W-:Y:S01]  /*bb10*/  FFMA.FTZ R13, R8, R3, -R13 ;  /* 0x00000003080d7223 */ /* 0x000fe2000001080d */
[----:B------:R-:W-:Y:S01]  /*bb20*/  FFMA.FTZ R5, R6, R0, -R7 ;  /* 0x0000000006057223 */ /* 0x000fe20000010807 */
        /* <DEDUP_REMOVED lines=8> */
.L_x_6959:
[----:B------:R-:W1:Y:S01]  /*bbb0*/  LDC R21, c[0x0][0x3d4] ;  /* 0x0000f500ff157b82 */ /* 0x000e620000000800 */
[-C--:B------:R-:W-:Y:S01]  /*bbc0*/  ISETP.GE.AND P0, PT, R189, R73.reuse, PT ;  /* 0x00000049bd00720c */ /* 0x080fe20003f06270 */
[----:B------:R-:W-:Y:S01]  /*bbd0*/  ULDC.64 UR4, c[0x0][0x3c8] ;  /* 0x0000f20000047ab9 */ /* 0x000fe20000000a00 */
[-C--:B------:R-:W-:Y:S01]  /*bbe0*/  ISETP.GE.AND P1, PT, R188, R73.reuse, PT ;  /* 0x00000049bc00720c */ /* 0x080fe20003f26270 */
[----:B------:R-:W-:Y:S01]  /*bbf0*/  ULDC.64 UR6, c[0x0][0x3e0] ;  /* 0x0000f80000067ab9 */ /* 0x000fe20000000a00 */
[-C--:B------:R-:W-:Y:S02]  /*bc00*/  ISETP.GE.AND P2, PT, R190, R73.reuse, PT ;  /* 0x00000049be00720c */ /* 0x080fe40003f46270 */
[----:B------:R-:W-:Y:S02]  /*bc10*/  ISETP.GE.AND P3, PT, R18, R73, PT ;  /* 0x000000491200720c */ /* 0x000fe40003f66270 */
[CC--:B-1----:R-:W-:Y:S02]  /*bc20*/  ISETP.GE.OR P0, PT, R16.reuse, R21.reuse, P0 ;  /* 0x000000151000720c */ /* 0x0c2fe40000706670 */
[----:B------:R-:W-:-:S02]  /*bc30*/  ISETP.GE.OR P1, PT, R16, R21, P1 ;  /* 0x000000151000720c */ /* 0x000fc40000f26670 */
[CC--:B------:R-:W-:Y:S02]  /*bc40*/  ISETP.GE.OR P2, PT, R16.reuse, R21.reuse, P2 ;  /* 0x000000151000720c */ /* 0x0c0fe40001746670 */
[----:B------:R-:W-:-:S07]  /*bc50*/  ISETP.GE.OR P3, PT, R16, R21, P3 ;  /* 0x000000151000720c */ /* 0x000fce0001f66670 */
[--C-:B------:R-:W-:Y:S01]  /*bc60*/  @!P0 IADD3 R29, P4, P5, R27, R29, R6.reuse ;  /* 0x0000001d1b1d8210 */ /* 0x100fe20007d9e006 */
[----:B------:R-:W1:Y:S03]  /*bc70*/  @!P0 LDC.64 R62, c[0x0][0x3e0] ;  /* 0x0000f800ff3e8b82 */ /* 0x000e660000000a00 */
[--C-:B------:R-:W-:Y:S01]  /*bc80*/  @!P0 IADD3.X R30, R31, R30, R7.reuse, P4, P5 ;  /* 0x0000001e1f1e8210 */ /* 0x100fe200027ea407 */
[C---:B------:R-:W-:Y:S01]  /*bc90*/  @!P2 IMAD.WIDE.U32 R8, R12.reuse, 0x60, R6 ;  /* 0x000000600c08a825 */ /* 0x040fe200078e0006 */
[----:B------:R-:W-:-:S03]  /*bca0*/  @!P1 LEA R0, P4, R12, R6, 0x6 ;  /* 0x000000060c009211 */ /* 0x000fc600078830ff */
[----:B------:R-:W2:Y:S01]  /*bcb0*/  @!P1 LDC.64 R66, c[0x0][0x3e0] ;  /* 0x0000f800ff429b82 */ /* 0x000ea20000000a00 */
[----:B------:R-:W-:Y:S01]  /*bcc0*/  @!P1 IADD3 R25, P5, R0, R27, RZ ;  /* 0x0000001b00199210 */ /* 0x000fe20007fbe0ff */
[----:B------:R-:W-:Y:S01]  /*bcd0*/  @!P2 IMAD R0, R13, 0x60, RZ ;  /* 0x000000600d00a824 */ /* 0x000fe200078e02ff */
[----:B------:R-:W-:Y:S02]  /*bce0*/  @!P1 LEA.HI.X R26, R12, R7, R13, 0x6, P4 ;  /* 0x000000070c1a9211 */ /* 0x000fe400020f340d */
[----:B------:R-:W-:Y:S02]  /*bcf0*/  @!P3 IADD3 R3, P4, R6, R27, RZ ;  /* 0x0000001b0603b210 */ /* 0x000fe40007f9e0ff */
[----:B------:R-:W-:Y:S01]  /*bd00*/  @!P1 IADD3.X R26, R26, R31, RZ, P5, !PT ;  /* 0x0000001f1a1a9210 */ /* 0x000fe20002ffe4ff */
[----:B------:R-:W3:Y:S01]  /*bd10*/  @!P2 LDC.64 R70, c[0x0][0x3e0] ;  /* 0x0000f800ff46ab82 */ /* 0x000ee20000000a00 */
[----:B------:R-:W-:Y:S01]  /*bd20*/  @!P2 IADD3 R6, P5, R27, R8, RZ ;  /* 0x000000081b06a210 */ /* 0x000fe20007fbe0ff */
[----:B------:R-:W-:-:S03]  /*bd30*/  @!P3 IMAD.X R14, R7, 0x1, R31, P4 ;  /* 0x00000001070eb824 */ /* 0x000fc600020e061f */
[----:B------:R-:W-:Y:S01]  /*bd40*/  @!P2 IADD3.X R7, R31, R0, R9, P5, !PT ;  /* 0x000000001f07a210 */ /* 0x000fe20002ffe409 */
[----:B------:R-:W-:Y:S01]  /*bd50*/  @!P2 IMAD R31, R11, 0x60, RZ ;  /* 0x000000600b1fa824 */ /* 0x000fe200078e02ff */
[----:B------:R-:W-:Y:S01]  /*bd60*/  @!P0 IADD3 R27, P4, P5, R33, R24, R4 ;  /* 0x00000018211b8210 */ /* 0x000fe20007d9e004 */
[----:B------:R-:W4:Y:S03]  /*bd70*/  @!P0 LDC.64 R60, c[0x0][0x3c8] ;  /* 0x0000f200ff3c8b82 */ /* 0x000f260000000a00 */
[----:B------:R-:W-:Y:S02]  /*bd80*/  @!P0 IADD3.X R28, R35, R28, R5, P4, P5 ;  /* 0x0000001c231c8210 */ /* 0x000fe400027ea405 */
[----:B------:R-:W-:Y:S02]  /*bd90*/  @!P3 IADD3 R15, P4, R4, R33, RZ ;  /* 0x00000021040fb210 */ /* 0x000fe40007f9e0ff */
[----:B------:R-:W-:Y:S01]  /*bda0*/  @!P1 LEA R20, P5, R10, R4, 0x6 ;  /* 0x000000040a149211 */ /* 0x000fe200078a30ff */
[----:B------:R-:W0:Y:S02]  /*bdb0*/  @!P1 LDC.64 R64, c[0x0][0x3c8] ;  /* 0x0000f200ff409b82 */ /* 0x000e240000000a00 */
[----:B------:R-:W-:Y:S01]  /*bdc0*/  @!P3 IMAD.X R32, R5, 0x1, R35, P4 ;  /* 0x000000010520b824 */ /* 0x000fe200020e0623 */
[----:B------:R-:W-:-:S02]  /*bdd0*/  @!P3 LEA R8, P4, R3, UR4, 0x1 ;  /* 0x000000040308bc11 */ /* 0x000fc4000f8808ff */
[C---:B------:R-:W-:Y:S01]  /*bde0*/  @!P1 LEA.HI.X R24, R10.reuse, R5, R11, 0x6, P5 ;  /* 0x000000050a189211 */ /* 0x040fe200028f340b */
[----:B------:R-:W-:Y:S01]  /*bdf0*/  @!P2 IMAD.WIDE.U32 R4, R10, 0x60, R4 ;  /* 0x000000600a04a825 */ /* 0x000fe200078e0004 */
[----:B------:R-:W-:Y:S01]  /*be00*/  @!P3 LEA.HI.X R9, R3, UR5, R14, 0x1, P4 ;  /* 0x000000050309bc11 */ /* 0x000fe2000a0f0c0e */
[----:B------:R-:W0:Y:S01]  /*be10*/  @!P2 LDC.64 R68, c[0x0][0x3c8] ;  /* 0x0000f200ff44ab82 */ /* 0x000e220000000a00 */
[C---:B------:R-:W-:Y:S02]  /*be20*/  @!P3 LEA R14, P4, R15.reuse, UR6, 0x1 ;  /* 0x000000060f0ebc11 */ /* 0x040fe4000f8808ff */
[----:B------:R-:W-:Y:S02]  /*be30*/  @!P1 IADD3 R20, P5, R20, R33, RZ ;  /* 0x0000002114149210 */ /* 0x000fe40007fbe0ff */
[----:B------:R-:W-:Y:S02]  /*be40*/  @!P3 LEA.HI.X R15, R15, UR7, R32, 0x1, P4 ;  /* 0x000000070f0fbc11 */ /* 0x000fe4000a0f0c20 */
[----:B-1----:R-:W-:Y:S01]  /*be50*/  @!P0 LEA R62, P4, R27, R62, 0x1 ;  /* 0x0000003e1b3e8211 */ /* 0x002fe200078808ff */
[----:B------:R-:W-:Y:S01]  /*be60*/  @!P1 IMAD.X R24, R24, 0x1, R35, P5 ;  /* 0x0000000118189824 */ /* 0x000fe200028e0623 */
[----:B------:R-:W-:-:S02]  /*be70*/  @!P2 IADD3 R0, P5, R33, R4, RZ ;  /* 0x000000042100a210 */ /* 0x000fc40007fbe0ff */
[----:B------:R-:W-:Y:S02]  /*be80*/  @!P0 LEA.HI.X R63, R27, R63, R28, 0x1, P4 ;  /* 0x0000003f1b3f8211 */ /* 0x000fe400020f0c1c */
[C---:B--2---:R-:W-:Y:S02]  /*be90*/  @!P1 LEA R66, P4, R20.reuse, R66, 0x1 ;  /* 0x0000004214429211 */ /* 0x044fe400078808ff */
[----:B------:R-:W-:Y:S02]  /*bea0*/  @!P2 IADD3.X R3, R35, R31, R5, P5, !PT ;  /* 0x0000001f2303a210 */ /* 0x000fe40002ffe405 */
[----:B------:R-:W-:Y:S02]  /*beb0*/  @!P1 LEA.HI.X R67, R20, R67, R24, 0x1, P4 ;  /* 0x0000004314439211 */ /* 0x000fe400020f0c18 */
[----:B------:R-:W-:Y:S02]  /*bec0*/  CS2R R32, SRZ ;  /* 0x0000000000207805 */ /* 0x000fe4000001ff00 */
[----:B---3--:R-:W-:-:S02]  /*bed0*/  @!P2 LEA R70, P4, R0, R70, 0x1 ;  /* 0x000000460046a211 */ /* 0x008fc400078808ff */
[----:B------:R-:W-:Y:S02]  /*bee0*/  CS2R R34, SRZ ;  /* 0x0000000000227805 */ /* 0x000fe4000001ff00 */
[C---:B----4-:R-:W-:Y:S02]  /*bef0*/  @!P0 LEA R60, P5, R29.reuse, R60, 0x1 ;  /* 0x0000003c1d3c8211 */ /* 0x050fe400078a08ff */
[----:B------:R-:W-:Y:S02]  /*bf00*/  CS2R R4, SRZ ;  /* 0x0000000000047805 */ /* 0x000fe4000001ff00 */
[----:B------:R-:W-:Y:S02]  /*bf10*/  @!P2 LEA.HI.X R71, R0, R71, R3, 0x1, P4 ;  /* 0x000000470047a211 */ /* 0x000fe400020f0c03 */
[----:B------:R-:W1:Y:S01]  /*bf20*/  LDC R0, c[0x0][0x428] ;  /* 0x00010a00ff007b82 */ /* 0x000e620000000800 */
[----:B------:R-:W-:Y:S02]  /*bf30*/  @!P0 LEA.HI.X R61, R29, R61, R30, 0x1, P5 ;  /* 0x0000003d1d3d8211 */ /* 0x000fe400028f0c1e */
[----:B------:R-:W-:-:S02]  /*bf40*/  CS2R R28, SRZ ;  /* 0x00000000001c7805 */ /* 0x000fc4000001ff00 */
[----:B------:R-:W-:Y:S02]  /*bf50*/  CS2R R30, SRZ ;  /* 0x00000000001e7805 */ /* 0x000fe4000001ff00 */
[C---:B0-----:R-:W-:Y:S01]  /*bf60*/  @!P1 LEA R64, P5, R25.reuse, R64, 0x1 ;  /* 0x0000004019409211 */ /* 0x041fe200078a08ff */
[----:B------:R-:W5:Y:S03]  /*bf70*/  @!P0 LDG.E.128 R32, desc[UR56][R62.64] ;  /* 0x000000383e208981 */ /* 0x000f66000c1e1d00 */
[----:B------:R-:W-:Y:S01]  /*bf80*/  @!P1 LEA.HI.X R65, R25, R65, R26, 0x1, P5 ;  /* 0x0000004119419211 */ /* 0x000fe200028f0c1a */
[----:B------:R-:W5:Y:S01]  /*bf90*/  @!P0 LDG.E.128 R28, desc[UR56][R60.64] ;  /* 0x000000383c1c8981 */ /* 0x000f62000c1e1d00 */
[----:B------:R-:W-:Y:S02]  /*bfa0*/  @!P2 LEA R68, P5, R6, R68, 0x1 ;  /* 0x000000440644a211 */ /* 0x000fe400078a08ff */
[----:B------:R-:W-:-:S02]  /*bfb0*/  CS2R R24, SRZ ;  /* 0x0000000000187805 */ /* 0x000fc4000001ff00 */
[----:B------:R-:W-:Y:S02]  /*bfc0*/  CS2R R26, SRZ ;  /* 0x00000000001a7805 */ /* 0x000fe4000001ff00 */
[----:B------:R-:W-:Y:S02]  /*bfd0*/  @!P2 LEA.HI.X R69, R6, R69, R7, 0x1, P5 ;  /* 0x000000450645a211 */ /* 0x000fe400028f0c07 */
[----:B------:R-:W-:Y:S01]  /*bfe0*/  CS2R R6, SRZ ;  /* 0x0000000000067805 */ /* 0x000fe2000001ff00 */
[----:B------:R-:W-:Y:S01]  /*bff0*/  IMAD.MOV.U32 R58, RZ, RZ, R54 ;  /* 0x000000ffff3a7224 */ /* 0x000fe200078e0036 */
[----:B------:R-:W-:Y:S01]  /*c000*/  MOV R57, R53 ;  /* 0x0000003500397202 */ /* 0x000fe20000000f00 */
[----:B------:R-:W5:Y:S04]  /*c010*/  @!P3 LDG.E.128 R24, desc[UR56][R14.64] ;  /* 0x000000380e18b981 */ /* 0x000f68000c1e1d00 */
[----:B------:R0:W5:Y:S01]  /*c020*/  @!P3 LDG.E.128 R4, desc[UR56][R8.64] ;  /* 0x000000380804b981 */ /* 0x000162000c1e1d00 */
[----:B-1----:R-:W-:-:S13]  /*c030*/  ISETP.NE.AND P0, PT, R0, 0x1, PT ;  /* 0x000000010000780c */ /* 0x002fda0003f05270 */
[----:B0-----:R-:W0:Y:S08]  /*c040*/  @P0 LDC R8, c[0x0][0x42c] ;  /* 0x00010b00ff080b82 */ /* 0x001e300000000800 */
[----:B------:R-:W1:Y:S01]  /*c050*/  @P0 LDC R9, c[0x0][0x430] ;  /* 0x00010c00ff090b82 */ /* 0x000e620000000800 */
[----:B------:R-:W-:-:S04]  /*c060*/  IMAD R0, R197, 0x80, R18 ;  /* 0x00000080c5007824 */ /* 0x000fc800078e0212 */
[----:B------:R-:W-:-:S04]  /*c070*/  IMAD R3, R219, 0x20, R0 ;  /* 0x00000020db037824 */ /* 0x000fc800078e0200 */
[----:B0-----:R-:W-:-:S05]  /*c080*/  @P0 IMAD.HI.U32 R0, R3, R8, RZ ;  /* 0x0000000803000227 */ /* 0x001fca00078e00ff */
[----:B-1----:R-:W-:-:S04]  /*c090*/  @P0 SHF.R.U32.HI R3, RZ, R9, R0 ;  /* 0x00000009ff030219 */ /* 0x002fc80000011600 */
[----:B------:R-:W-:Y:S01]  /*c0a0*/  SHF.R.S32.HI R9, RZ, 0x1f, R3 ;  /* 0x0000001fff097819 */ /* 0x000fe20000011403 */
[----:B------:R-:W-:-:S04]  /*c0b0*/  IMAD.WIDE.U32 R14, R3, R12, R58 ;  /* 0x0000000c030e7225 */ /* 0x000fc800078e003a */
[C---:B------:R-:W-:Y:S02]  /*c0c0*/  IMAD R0, R9.reuse, R12, RZ ;  /* 0x0000000c09007224 */ /* 0x040fe400078e02ff */
[-C--:B------:R-:W-:Y:S02]  /*c0d0*/  IMAD R8, R9, R10.reuse, RZ ;  /* 0x0000000a09087224 */ /* 0x080fe400078e02ff */
[C---:B------:R-:W-:Y:S02]  /*c0e0*/  IMAD R9, R3.reuse, R13, R0 ;  /* 0x0000000d03097224 */ /* 0x040fe400078e0200 */
[----:B------:R-:W-:-:S04]  /*c0f0*/  IMAD.WIDE.U32 R12, R3, R10, R56 ;  /* 0x0000000a030c7225 */ /* 0x000fc800078e0038 */
[----:B------:R-:W-:Y:S01]  /*c100*/  IMAD R3, R3, R11, R8 ;  /* 0x0000000b03037224 */ /* 0x000fe200078e0208 */
[----:B------:R-:W-:Y:S01]  /*c110*/  LEA R8, P4, R14, UR4, 0x1 ;  /* 0x000000040e087c11 */ /* 0x000fe2000f8808ff */
[----:B------:R-:W-:Y:S01]  /*c120*/  IMAD.IADD R9, R15, 0x1, R9 ;  /* 0x000000010f097824 */ /* 0x000fe200078e0209 */
        /* <DEDUP_REMOVED lines=8> */
[----:B------:R-:W-:Y:S01]  /*c1b0*/  LEA.HI.X R9, R14, UR5, R9, 0x1, P4 ;  /* 0x000000050e097c11 */ /* 0x000fe2000a0f0c09 */
[----:B------:R-:W-:Y:S01]  /*c1c0*/  IMAD.IADD R3, R13, 0x1, R3 ;  /* 0x000000010d037824 */ /* 0x000fe200078e0203 */
[----:B------:R-:W-:Y:S01]  /*c1d0*/  LEA R0, P4, R12, UR6, 0x1 ;  /* 0x000000060c007c11 */ /* 0x000fe2000f8808ff */
[----:B------:R-:W-:Y:S01]  /*c1e0*/  UMOV UR4, 0xffffffff ;  /* 0xffffffff00047882 */ /* 0x000fe20000000000 */
[----:B------:R-:W-:Y:S01]  /*c1f0*/  ISETP.GE.AND P0, PT, R16, R21, PT ;  /* 0x000000151000720c */ /* 0x000fe20003f06270 */
[----:B------:R0:W5:Y:S01]  /*c200*/  @!P1 LDG.E.128 R36, desc[UR56][R64.64] ;  /* 0x0000003840249981 */ /* 0x000162000c1e1d00 */
[----:B------:R-:W-:-:S02]  /*c210*/  LEA.HI.X R3, R12, UR7, R3, 0x1, P4 ;  /* 0x000000070c037c11 */ /* 0x000fc4000a0f0c03 */
[-C--:B------:R-:W-:Y:S01]  /*c220*/  ISETP.GE.OR P3, PT, R188, R73.reuse, P0 ;  /* 0x00000049bc00720c */ /* 0x080fe20000766670 */
[----:B------:R0:W5:Y:S01]  /*c230*/  @!P1 LDG.E.128 R40, desc[UR56][R66.64] ;  /* 0x0000003842289981 */ /* 0x000162000c1e1d00 */
[----:B------:R-:W-:-:S03]  /*c240*/  ISETP.GE.OR P1, PT, R18, R73, P0 ;  /* 0x000000491200720c */ /* 0x000fc60000726670 */
[----:B------:R0:W5:Y:S04]  /*c250*/  @!P2 LDG.E.128 R44, desc[UR56][R68.64] ;  /* 0x00000038442ca981 */ /* 0x000168000c1e1d00 */
[----:B------:R0:W5:Y:S01]  /*c260*/  @!P2 LDG.E.128 R48, desc[UR56][R70.64] ;  /* 0x000000384630a981 */ /* 0x000162000c1e1d00 */
[-C--:B------:R-:W-:Y:S02]  /*c270*/  ISETP.GE.OR P2, PT, R189, R73.reuse, P0 ;  /* 0x00000049bd00720c */ /* 0x080fe40000746670 */
[----:B------:R-:W-:Y:S01]  /*c280*/  ISETP.GE.OR P0, PT, R190, R73, P0 ;  /* 0x00000049be00720c */ /* 0x000fe20000706670 */
[----:B------:R-:W-:-:S12]  /*c290*/  BRA.DIV UR4, `(.L_x_7001) ;  /* 0x0000019204ac7947 */ /* 0x000fd8000b800000 */
.L_x_7299:
[----:B------:R-:W-:-:S03]  /*c2a0*/  UMOV UR4, 0xffffffff ;  /* 0xffffffff00047882 */ /* 0x000fc60000000000 */
[----:B------:R-:W-:Y:S05]  /*c2b0*/  BRA.DIV UR4, `(.L_x_7002) ;  /* 0x0000019204cc7947 */ /* 0x000fea000b800000 */
.L_x_7302:
[----:B------:R-:W-:-:S03]  /*c2c0*/  UMOV UR4, 0xffffffff ;  /* 0xffffffff00047882 */ /* 0x000fc60000000000 */
[----:B------:R-:W-:Y:S05]  /*c2d0*/  BRA.DIV UR4, `(.L_x_7003) ;  /* 0x0000019204ec7947 */ /* 0x000fea000b800000 */
.L_x_7305:
[----:B------:R-:W-:-:S03]  /*c2e0*/  UMOV UR4, 0xffffffff ;  /* 0xffffffff00047882 */ /* 0x000fc60000000000 */
[----:B------:R-:W-:Y:S05]  /*c2f0*/  BRA.DIV UR4, `(.L_x_7004) ;  /* 0x00000196040c7947 */ /* 0x000fea000b800000 */
.L_x_7308:
[----:B------:R-:W-:-:S03]  /*c300*/  UMOV UR4, 0xffffffff ;  /* 0xffffffff00047882 */ /* 0x000fc60000000000 */
[----:B------:R-:W-:Y:S05]  /*c310*/  BRA.DIV UR4, `(.L_x_7005) ;  /* 0x00000196042c7947 */ /* 0x000fea000b800000 */
.L_x_7311:
[----:B------:R-:W-:-:S03]  /*c320*/  UMOV UR4, 0xffffffff ;  /* 0xffffffff00047882 */ /* 0x000fc60000000000 */
[----:B------:R-:W-:Y:S05]  /*c330*/  BRA.DIV UR4, `(.L_x_7006) ;  /* 0x00000196044c7947 */ /* 0x000fea000b800000 */
.L_x_7314:
[----:B------:R-:W-:-:S03]  /*c340*/  UMOV UR4, 0xffffffff ;  /* 0xffffffff00047882 */ /* 0x000fc60000000000 */
[----:B------:R-:W-:Y:S05]  /*c350*/  BRA.DIV UR4, `(.L_x_7007) ;  /* 0x00000196046c7947 */ /* 0x000fea000b800000 */
.L_x_7317:
[----:B------:R-:W-:-:S03]  /*c360*/  UMOV UR4, 0xffffffff ;  /* 0xffffffff00047882 */ /* 0x000fc60000000000 */
[----:B------:R-:W-:Y:S05]  /*c370*/  BRA.DIV UR4, `(.L_x_7008) ;  /* 0x00000196048c7947 */ /* 0x000fea000b800000 */
.L_x_7320:
[----:B------:R-:W-:-:S03]  /*c380*/  UMOV UR4, 0xffffffff ;  /* 0xffffffff00047882 */ /* 0x000fc60000000000 */
[----:B------:R-:W-:Y:S05]  /*c390*/  BRA.DIV UR4, `(.L_x_7009) ;  /* 0x0000019604ac7947 */ /* 0x000fea000b800000 */
.L_x_7323:
[----:B------:R-:W-:-:S03]  /*c3a0*/  UMOV UR4, 0xffffffff ;  /* 0xffffffff00047882 */ /* 0x000fc60000000000 */
[----:B------:R-:W-:Y:S05]  /*c3b0*/  BRA.DIV UR4, `(.L_x_7010) ;  /* 0x0000019604cc7947 */ /* 0x000fea000b800000 */
.L_x_7326:
[----:B------:R-:W-:-:S03]  /*c3c0*/  UMOV UR4, 0xffffffff ;  /* 0xffffffff00047882 */ /* 0x000fc60000000000 */
[----:B------:R-:W-:Y:S05]  /*c3d0*/  BRA.DIV UR4, `(.L_x_7011) ;  /* 0x0000019604ec7947 */ /* 0x000fea000b800000 */
.L_x_7329:
[----:B------:R-:W-:-:S03]  /*c3e0*/  UMOV UR4, 0xffffffff ;  /* 0xffffffff00047882 */ /* 0x000fc60000000000 */
[----:B------:R-:W-:Y:S05]  /*c3f0*/  BRA.DIV UR4, `(.L_x_7012) ;  /* 0x0000019a040c7947 */ /* 0x000fea000b800000 */
.L_x_7332:
[----:B------:R-:W-:-:S03]  /*c400*/  UMOV UR4, 0xffffffff ;  /* 0xffffffff00047882 */ /* 0x000fc60000000000 */
[----:B------:R-:W-:Y:S05]  /*c410*/  BRA.DIV UR4, `(.L_x_7013) ;  /* 0x0000019a042c7947 */ /* 0x000fea000b800000 */
.L_x_7335:
[----:B------:R-:W-:-:S03]  /*c420*/  UMOV UR4, 0xffffffff ;  /* 0xffffffff00047882 */ /* 0x000fc60000000000 */
[----:B------:R-:W-:Y:S05]  /*c430*/  BRA.DIV UR4, `(.L_x_7014) ;  /* 0x0000019a044c7947 */ /* 0x000fea000b800000 */
.L_x_7338:
[----:B------:R-:W-:-:S03]  /*c440*/  UMOV UR4, 0xffffffff ;  /* 0xffffffff00047882 */ /* 0x000fc60000000000 */
[----:B------:R-:W-:Y:S05]  /*c450*/  BRA.DIV UR4, `(.L_x_7015) ;  /* 0x0000019a046c7947 */ /* 0x000fea000b800000 */
.L_x_7341:
[----:B------:R-:W-:-:S03]  /*c460*/  UMOV UR4, 0xffffffff ;  /* 0xffffffff00047882 */ /* 0x000fc60000000000 */
[----:B------:R-:W-:Y:S05]  /*c470*/  BRA.DIV UR4, `(.L_x_7016) ;  /* 0x0000019a048c7947 */ /* 0x000fea000b800000 */
.L_x_7344:
[----:B-----5:R-:W-:Y:S01]  /*c480*/  IMAD.MOV.U32 R8, RZ, RZ, R6 ;  /* 0x000000ffff087224 */ /* 0x020fe200078e0006 */
[----:B------:R-:W-:Y:S01]  /*c490*/  BSSY B1, `(.L_x_7017) ;  /* 0x000003b000017945 */ /* 0x000fe20003800000 */
[----:B------:R-:W-:Y:S02]  /*c4a0*/  IMAD.MOV.U32 R9, RZ, RZ, R7 ;  /* 0x000000ffff097224 */ /* 0x000fe400078e0007 */
[----:B------:R-:W-:Y:S02]  /*c4b0*/  IMAD.MOV.U32 R0, RZ, RZ, R4 ;  /* 0x000000ffff007224 */ /* 0x000fe400078e0004 */
[----:B------:R-:W-:Y:S01]  /*c4c0*/  IMAD.MOV.U32 R3, RZ, RZ, R5 ;  /* 0x000000ffff037224 */ /* 0x000fe200078e0005 */
[----:B------:R-:W-:Y:S01]  /*c4d0*/  PRMT R80, R8, 0x5410, R9 ;  /* 0x0000541008507816 */ /* 0x000fe20000000009 */
[----:B------:R-:W-:Y:S01]  /*c4e0*/  IMAD.MOV.U32 R8, RZ, RZ, R26 ;  /* 0x000000ffff087224 */ /* 0x000fe200078e001a */
[----:B0-----:R-:W-:Y:S01]  /*c4f0*/  PRMT R71, R71, 0x5410, R0 ;  /* 0x0000541047477816 */ /* 0x001fe20000000000 */
[----:B------:R-:W-:Y:S01]  /*c500*/  IMAD.MOV.U32 R9, RZ, RZ, R27 ;  /* 0x000000ffff097224 */ /* 0x000fe200078e001b */
[----:B------:R-:W-:Y:S01]  /*c510*/  MOV R0, R24 ;  /* 0x0000001800007202 */ /* 0x000fe20000000f00 */
[----:B------:R-:W-:Y:S01]  /*c520*/  IMAD.MOV.U32 R10, RZ, RZ, R31 ;  /* 0x000000ffff0a7224 */ /* 0x000fe200078e001f */
[----:B------:R-:W-:Y:S01]  /*c530*/  PRMT R64, R3, 0x7610, R64 ;  /* 0x0000761003407816 */ /* 0x000fe20000000040 */
[----:B------:R-:W-:Y:S01]  /*c540*/  IMAD.MOV.U32 R3, RZ, RZ, R25 ;  /* 0x000000ffff037224 */ /* 0x000fe200078e0019 */
[----:B------:R-:W-:Y:S01]  /*c550*/  PRMT R69, R0, 0x5410, R8 ;  /* 0x0000541000457816 */ /* 0x000fe20000000008 */
[----:B------:R-:W-:Y:S01]  /*c560*/  IMAD.MOV.U32 R8, RZ, RZ, R29 ;  /* 0x000000ffff087224 */ /* 0x000fe200078e001d */
[----:B------:R-:W-:-:S02]  /*c570*/  LEA.HI R0, R221, R221, RZ, 0x1 ;  /* 0x000000dddd007211 */ /* 0x000fc400078f08ff */
[----:B------:R-:W-:Y:S01]  /*c580*/  PRMT R71, R9, 0x7610, R71 ;  /* 0x0000761009477816 */ /* 0x000fe20000000047 */
[----:B------:R-:W-:Y:S01]  /*c590*/  IMAD.MOV.U32 R9, RZ, RZ, R30 ;  /* 0x000000ffff097224 */ /* 0x000fe200078e001e */
[----:B------:R-:W-:Y:S02]  /*c5a0*/  LOP3.LUT R0, R0, 0xfffffffe, RZ, 0xc0, !PT ;  /* 0xfffffffe00007812 */ /* 0x000fe400078ec0ff */
[----:B------:R-:W-:Y:S01]  /*c5b0*/  PRMT R65, R3, 0x7610, R65 ;  /* 0x0000761003417816 */ /* 0x000fe20000000041 */
[----:B------:R-:W-:Y:S01]  /*c5c0*/  IMAD.MOV.U32 R3, RZ, RZ, R28 ;  /* 0x000000ffff037224 */ /* 0x000fe200078e001c */
[----:B------:R-:W-:Y:S02]  /*c5d0*/  IADD3 R0, R221, -R0, RZ ;  /* 0x80000000dd007210 */ /* 0x000fe40007ffe0ff */
[----:B------:R-:W-:Y:S02]  /*c5e0*/  PRMT R60, R9, 0x7610, R60 ;  /* 0x00007610093c7816 */ /* 0x000fe4000000003c */
[----:B------:R-:W-:Y:S01]  /*c5f0*/  SHF.L.U32 R9, R0, 0x1f, RZ ;  /* 0x0000001f00097819 */ /* 0x000fe200000006ff */
[----:B------:R-:W-:Y:S01]  /*c600*/  IMAD.MOV.U32 R0, RZ, RZ, R34 ;  /* 0x000000ffff007224 */ /* 0x000fe200078e0022 */
[----:B------:R-:W-:Y:S01]  /*c610*/  PRMT R61, R3, 0x7610, R61 ;  /* 0x00007610033d7816 */ /* 0x000fe2000000003d */
[----:B------:R-:W-:Y:S01]  /*c620*/  IMAD.MOV.U32 R3, RZ, RZ, R32 ;  /* 0x000000ffff037224 */ /* 0x000fe200078e0020 */
[----:B------:R-:W0:Y:S01]  /*c630*/  SYNCS.PHASECHK.TRANS64.TRYWAIT P4, [R2+URZ+0x28800], R9 ;  /* 0x02880009020075a7 */ /* 0x000e22000808017f */
[----:B------:R-:W-:Y:S01]  /*c640*/  PRMT R62, R8, 0x7610, R62 ;  /* 0x00007610083e7816 */ /* 0x000fe2000000003e */
[----:B------:R-:W-:Y:S01]  /*c650*/  IMAD.MOV.U32 R8, RZ, RZ, R33 ;  /* 0x000000ffff087224 */ /* 0x000fe200078e0021 */
[----:B------:R-:W-:-:S02]  /*c660*/  PRMT R59, R59, 0x5410, R10 ;  /* 0x000054103b3b7816 */ /* 0x000fc4000000000a */
        /* <DEDUP_REMOVED lines=13> */
[----:B------:R-:W-:Y:S02]  /*c740*/  IMAD.MOV.U32 R0, RZ, RZ, R42 ;  /* 0x000000ffff007224 */ /* 0x000fe400078e002a */
[----:B------:R-:W-:Y:S01]  /*c750*/  IMAD.MOV.U32 R3, RZ, RZ, R43 ;  /* 0x000000ffff037224 */ /* 0x000fe200078e002b */
[----:B------:R-:W-:Y:S01]  /*c760*/  PRMT R56, R8, 0x5410, R10 ;  /* 0x0000541008387816 */ /* 0x000fe2000000000a */
[----:B------:R-:W-:Y:S01]  /*c770*/  IMAD.MOV.U32 R10, RZ, RZ, R45 ;  /* 0x000000ffff0a7224 */ /* 0x000fe200078e002d */
[----:B------:R-:W-:Y:S02]  /*c780*/  MOV R8, R44 ;  /* 0x0000002c00087202 */ /* 0x000fe40000000f00 */
[----:B------:R-:W-:Y:S01]  /*c790*/  PRMT R58, R0, 0x5410, R3 ;  /* 0x00005410003a7816 */ /* 0x000fe20000000003 */
[----:B------:R-:W-:Y:S01]  /*c7a0*/  IMAD.MOV.U32 R0, RZ, RZ, R48 ;  /* 0x000000ffff007224 */ /* 0x000fe200078e0030 */
[----:B------:R-:W-:Y:S01]  /*c7b0*/  PRMT R20, R8, 0x5410, R10 ;  /* 0x0000541008147816 */ /* 0x000fe2000000000a */
[----:B------:R-:W-:-:S02]  /*c7c0*/  IMAD.MOV.U32 R3, RZ, RZ, R49 ;  /* 0x000000ffff037224 */ /* 0x000fc400078e0031 */
[----:B------:R-:W-:Y:S02]  /*c7d0*/  IMAD.MOV.U32 R8, RZ, RZ, R46 ;  /* 0x000000ffff087224 */ /* 0x000fe400078e002e */
[----:B------:R-:W-:Y:S01]  /*c7e0*/  IMAD.MOV.U32 R10, RZ, RZ, R47 ;  /* 0x000000ffff0a7224 */ /* 0x000fe200078e002f */
[----:B------:R-:W-:Y:S01]  /*c7f0*/  PRMT R54, R0, 0x5410, R3 ;  /* 0x0000541000367816 */ /* 0x000fe20000000003 */
[----:B------:R-:W-:Y:S01]  /*c800*/  IMAD.MOV.U32 R0, RZ, RZ, R50 ;  /* 0x000000ffff007224 */ /* 0x000fe200078e0032 */
[----:B------:R-:W-:Y:S02]  /*c810*/  MOV R3, R51 ;  /* 0x0000003300037202 */ /* 0x000fe40000000f00 */
[----:B------:R-:W-:Y:S01]  /*c820*/  PRMT R53, R8, 0x5410, R10 ;  /* 0x0000541008357816 */ /* 0x000fe2000000000a */
[----:B0-----:R-:W-:Y:S06]  /*c830*/  @!P4 BRA `(.L_x_7018) ;  /* 0x0000019400c4c947 */ /* 0x001fec0003800000 */
.L_x_7345:
[----:B------:R-:W-:Y:S05]  /*c840*/  BSYNC B1 ;  /* 0x0000000000017941 */ /* 0x000fea0003800000 */
.L_x_7017:
[----:B------:R-:W-:Y:S04]  /*c850*/  BSSY B1, `(.L_x_7019) ;  /* 0x0000061000017945 */ /* 0x000fe80003800000 */
[----:B------:R-:W-:Y:S05]  /*c860*/  @P1 BRA `(.L_x_7020) ;  /* 0x00000004007c1947 */ /* 0x000fea0003800000 */
[----:B------:R-:W-:Y:S01]  /*c870*/  LEA.HI R8, R21, R219, RZ, 0x1d ;  /* 0x000000db15087211 */ /* 0x000fe200078fe8ff */
[----:B------:R-:W-:Y:S01]  /*c880*/  HADD2.F32 R65, -RZ, R65.H0_H0 ;  /* 0x20000041ff417230 */ /* 0x000fe20000004100 */
[----:B------:R-:W-:Y:S01]  /*c890*/  SHF.R.U64 R76, R24, 0x10, R25 ;  /* 0x00000010184c7819 */ /* 0x000fe20000001219 */
[----:B------:R-:W-:Y:S01]  /*c8a0*/  HADD2.F32 R64, -RZ, R64.H0_H0 ;  /* 0x20000040ff407230 */ /* 0x000fe20000004100 */
[----:B------:R-:W-:Y:S01]  /*c8b0*/  SHF.R.S32.HI R11, RZ, 0x1f, R8 ;  /* 0x0000001fff0b7819 */ /* 0x000fe20000011408 */
[----:B0-----:R-:W-:Y:S01]  /*c8c0*/  IMAD.SHL.U32 R9, R8, 0x8, RZ ;  /* 0x0000000808097824 */ /* 0x001fe200078e00ff */
[----:B------:R-:W-:Y:S02]  /*c8d0*/  SHF.R.U64 R79, R4, 0x10, R5 ;  /* 0x00000010044f7819 */ /* 0x000fe40000001205 */
[----:B------:R-:W-:Y:S02]  /*c8e0*/  LEA.HI R11, R11, R8, RZ, 0x3 ;  /* 0x000000080b0b7211 */ /* 0x000fe400078f18ff */
[----:B------:R-:W-:-:S02]  /*c8f0*/  LOP3.LUT R10, R9, 0x38, RZ, 0xc0, !PT ;  /* 0x00000038090a7812 */ /* 0x000fc400078ec0ff */
[----:B------:R-:W-:Y:S01]  /*c900*/  SHF.R.U32.HI R67, RZ, 0x10, R5 ;  /* 0x00000010ff437819 */ /* 0x000fe20000011605 */
[----:B------:R-:W-:Y:S01]  /*c910*/  IMAD.SHL.U32 R11, R11, 0x400, RZ ;  /* 0x000004000b0b7824 */ /* 0x000fe200078e00ff */
[----:B------:R-:W-:Y:S02]  /*c920*/  LOP3.LUT R10, R10, 0x1c0, R203, 0xf8, !PT ;  /* 0x000001c00a0a7812 */ /* 0x000fe400078ef8cb */
[----:B------:R-:W-:Y:S02]  /*c930*/  SHF.R.U32.HI R66, RZ, 0x10, R25 ;  /* 0x00000010ff427819 */ /* 0x000fe40000011619 */
[----:B------:R-:W-:Y:S02]  /*c940*/  LOP3.LUT R12, R10, R211, RZ, 0x3c, !PT ;  /* 0x000000d30a0c7212 */ /* 0x000fe400078e3cff */
[----:B------:R-:W-:Y:S01]  /*c950*/  LOP3.LUT R13, R11, 0x7fffe000, RZ, 0xc0, !PT ;  /* 0x7fffe0000b0d7812 */ /* 0x000fe200078ec0ff */
[----:B------:R-:W-:Y:S01]  /*c960*/  HADD2.F32 R66, -RZ, R66.H0_H0 ;  /* 0x20000042ff427230 */ /* 0x000fe20000004100 */
[----:B------:R-:W0:Y:S01]  /*c970*/  LDS.128 R8, [R213] ;  /* 0x00000000d5087984 */ /* 0x000e220000000c00 */
[----:B------:R-:W-:-:S02]  /*c980*/  SHF.R.U64 R75, R26, 0x10, R27 ;  /* 0x000000101a4b7819 */ /* 0x000fc4000000121b */
[----:B------:R-:W-:Y:S02]  /*c990*/  IADD3 R13, R12, R13, R212 ;  /* 0x0000000d0c0d7210 */ /* 0x000fe40007ffe0d4 */
[----:B------:R-:W-:Y:S02]  /*c9a0*/  SHF.R.U32.HI R73, RZ, 0x10, R27 ;  /* 0x00000010ff497819 */ /* 0x000fe4000001161b */
[--C-:B------:R-:W-:Y:S01]  /*c9b0*/  SHF.R.U32.HI R77, RZ, 0x10, R7.reuse ;  /* 0x00000010ff4d7819 */ /* 0x100fe20000011607 */
        /* <DEDUP_REMOVED lines=18> */
[----:B------:R-:W-:Y:S02]  /*cae0*/  HADD2.F32 R64, -RZ, R69.H0_H0 ;  /* 0x20000045ff407230 */ /* 0x000fe40000004100 */
[----:B------:R-:W-:Y:S01]  /*caf0*/  FFMA.FTZ R70, R5, R65, R70 ;  /* 0x0000004105467223 */ /* 0x000fe20000010046 */
[----:B------:R-:W-:Y:S02]  /*cb00*/  HADD2.F32 R5, -RZ, R71.H1_H1 ;  /* 0x30000047ff057230 */ /* 0x000fe40000004100 */
[----:B------:R-:W-:Y:S01]  /*cb10*/  FMUL.FTZ R74, R25, R24 ;  /* 0x00000018194a7220 */ /* 0x000fe20000410000 */
[----:B------:R-:W-:Y:S02]  /*cb20*/  HADD2.F32 R25, -RZ, R69.H1_H1 ;  /* 0x30000045ff197230 */ /* 0x000fe40000004100 */
[----:B------:R-:W-:Y:S01]  /*cb30*/  FMUL.FTZ R65, R13, R64 ;  /* 0x000000400d417220 */ /* 0x000fe20000410000 */
[----:B------:R-:W-:-:S02]  /*cb40*/  HADD2.F32 R26, -RZ, R14.H0_H0 ;  /* 0x2000000eff1a7230 */ /* 0x000fc40000004100 */
[-C--:B------:R-:W-:Y:S01]  /*cb50*/  FMUL.FTZ R13, R13, R5.reuse ;  /* 0x000000050d0d7220 */ /* 0x080fe20000410000 */
[C---:B------:R-:W-:Y:S01]  /*cb60*/  FFMA.FTZ R69, R9.reuse, R66, R74 ;  /* 0x0000004209457223 */ /* 0x040fe2000001004a */
        /* <DEDUP_REMOVED lines=10> */
[C---:B------:R-:W-:Y:S01]  /*cc10*/  FMUL.FTZ R72, R27.reuse, R64 ;  /* 0x000000401b487220 */ /* 0x040fe20000410000 */
[----:B------:R-:W-:Y:S02]  /*cc20*/  HADD2.F32 R26, -RZ, R73.H0_H0 ;  /* 0x20000049ff1a7230 */ /* 0x000fe40000004100 */
[-C--:B------:R-:W-:Y:S01]  /*cc30*/  FMUL.FTZ R27, R27, R4.reuse ;  /* 0x000000041b1b7220 */ /* 0x080fe20000410000 */
[----:B------:R-:W-:Y:S02]  /*cc40*/  HADD2.F32 R24, -RZ, R77.H0_H0 ;  /* 0x2000004dff187230 */ /* 0x000fe40000004100 */
[C---:B------:R-:W-:Y:S01]  /*cc50*/  FFMA.FTZ R71, R6.reuse, R5, -R9 ;  /* 0x0000000506477223 */ /* 0x040fe20000010809 */
[----:B------:R-:W-:Y:S01]  /*cc60*/  FFMA.FTZ R25, R6, R25, R13 ;  /* 0x0000001906197223 */ /* 0x000fe2000001000d */
[----:B------:R-:W-:Y:S01]  /*cc70*/  FFMA.FTZ R72, R7, R4, -R72 ;  /* 0x0000000407487223 */ /* 0x000fe20000010848 */
[----:B------:R-:W-:-:S02]  /*cc80*/  HADD2.F32 R12, -RZ, R12.H1_H1 ;  /* 0x3000000cff0c7230 */ /* 0x000fc40000004100 */
[----:B------:R-:W-:Y:S01]  /*cc90*/  FMUL.FTZ R6, R15, R26 ;  /* 0x0000001a0f067220 */ /* 0x000fe20000410000 */
[----:B------:R-:W-:Y:S02]  /*cca0*/  HADD2.F32 R14, -RZ, R14.H1_H1 ;  /* 0x3000000eff0e7230 */ /* 0x000fe40000004100 */
[----:B------:R-:W-:Y:S01]  /*ccb0*/  FFMA.FTZ R64, R7, R64, R27 ;  /* 0x0000004007407223 */ /* 0x000fe2000001001b */
[-C--:B------:R-:W-:Y:S01]  /*ccc0*/  FMUL.FTZ R4, R15, R24.reuse ;  /* 0x000000180f047220 */ /* 0x080fe20000410000 */
[----:B------:R-:W-:Y:S02]  /*ccd0*/  HADD2.F32 R9, -RZ, R76.H0_H0 ;  /* 0x2000004cff097230 */ /* 0x000fe40000004100 */
[C---:B------:R-:W-:Y:S01]  /*cce0*/  FFMA.FTZ R73, R11.reuse, R24, -R6 ;  /* 0x000000180b497223 */ /* 0x040fe20000010806 */
[----:B------:R-:W-:Y:S02]  /*ccf0*/  HADD2.F32 R13, -RZ, R75.H0_H0 ;  /* 0x2000004bff0d7230 */ /* 0x000fe40000004100 */
[----:B------:R-:W-:Y:S01]  /*cd00*/  FFMA.FTZ R75, R11, R26, R4 ;  /* 0x0000001a0b4b7223 */ /* 0x000fe20000010004 */
[----:B------:R-:W-:-:S02]  /*cd10*/  HADD2.F32 R5, -RZ, R79.H0_H0 ;  /* 0x2000004fff057230 */ /* 0x000fc40000004100 */
[----:B------:R-:W-:Y:S01]  /*cd20*/  FMUL.FTZ R11, R12, R9 ;  /* 0x000000090c0b7220 */ /* 0x000fe20000410000 */
[----:B------:R-:W-:Y:S02]  /*cd30*/  HADD2.F32 R7, -RZ, R78.H0_H0 ;  /* 0x2000004eff077230 */ /* 0x000fe40000004100 */
[----:B------:R-:W-:Y:S01]  /*cd40*/  FMUL.FTZ R27, R14, R13 ;  /* 0x0000000d0e1b7220 */ /* 0x000fe20000410000 */
[----:B------:R-:W-:Y:S02]  /*cd50*/  HADD2.F32 R10, -RZ, R10.H1_H1 ;  /* 0x3000000aff0a7230 */ /* 0x000fe40000004100 */
[-C--:B------:R-:W-:Y:S01]  /*cd60*/  FMUL.FTZ R12, R12, R5.reuse ;  /* 0x000000050c0c7220 */ /* 0x080fe20000410000 */
[----:B------:R-:W-:Y:S01]  /*cd70*/  FFMA.FTZ R4, R8, R5, -R11 ;  /* 0x0000000508047223 */ /* 0x000fe2000001080b */
[-C--:B------:R-:W-:Y:S01]  /*cd80*/  FMUL.FTZ R14, R14, R7.reuse ;  /* 0x000000070e0e7220 */ /* 0x080fe20000410000 */
        /* <DEDUP_REMOVED lines=13> */
.L_x_7020:
[----:B------:R-:W-:Y:S05]  /*ce60*/  BSYNC B1 ;  /* 0x0000000000017941 */ /* 0x000fea0003800000 */
.L_x_7019:
[----:B------:R-:W-:Y:S04]  /*ce70*/  BSSY B1, `(.L_x_7021) ;  /* 0x0000060000017945 */ /* 0x000fe80003800000 */
[----:B------:R-:W-:Y:S05]  /*ce80*/  @P2 BRA `(.L_x_7022) ;  /* 0x0000000400782947 */ /* 0x000fea0003800000 */
[----:B-1----:R-:W-:Y:S02]  /*ce90*/  LEA.HI R4, R21, R219, RZ, 0x1d ;  /* 0x000000db15047211 */ /* 0x002fe400078fe8ff */
[----:B------:R-:W-:Y:S01]  /*cea0*/  SHF.R.U64 R69, R30, 0x10, R31 ;  /* 0x000000101e457819 */ /* 0x000fe2000000121f */
[--C-:B------:R-:W-:Y:S01]  /*ceb0*/  HADD2.F32 R30, -RZ, R62.reuse.H0_H0 ;  /* 0x2000003eff1e7230 */ /* 0x100fe20000004100 */
[----:B------:R-:W-:Y:S01]  /*cec0*/  SHF.R.S32.HI R7, RZ, 0x1f, R4 ;  /* 0x0000001fff077819 */ /* 0x000fe20000011404 */
[----:B------:R-:W-:Y:S01]  /*ced0*/  IMAD.SHL.U32 R5, R4, 0x8, RZ ;  /* 0x0000000804057824 */ /* 0x000fe200078e00ff */
[----:B------:R-:W-:Y:S01]  /*cee0*/  SHF.R.U64 R65, R32, 0x10, R33 ;  /* 0x0000001020417819 */ /* 0x000fe20000001221 */
[----:B------:R-:W-:Y:S01]  /*cef0*/  HADD2.F32 R62, -RZ, R62.H1_H1 ;  /* 0x3000003eff3e7230 */ /* 0x000fe20000004100 */
[----:B------:R-:W-:Y:S02]  /*cf00*/  LEA.HI R7, R7, R4, RZ, 0x3 ;  /* 0x0000000407077211 */ /* 0x000fe400078f18ff */
[----:B------:R-:W-:-:S02]  /*cf10*/  LOP3.LUT R4, R202, 0x38, R5, 0xf8, !PT ;  /* 0x00000038ca047812 */ /* 0x000fc400078ef805 */
[--C-:B------:R-:W-:Y:S01]  /*cf20*/  SHF.R.U64 R70, R28, 0x10, R29.reuse ;  /* 0x000000101c467819 */ /* 0x100fe2000000121d */
[----:B------:R-:W-:Y:S01]  /*cf30*/  IMAD.SHL.U32 R7, R7, 0x400, RZ ;  /* 0x0000040007077824 */ /* 0x000fe200078e00ff */
[----:B0-----:R-:W-:Y:S02]  /*cf40*/  LOP3.LUT R9, R4, R209, RZ, 0x3c, !PT ;  /* 0x000000d104097212 */ /* 0x001fe400078e3cff */
[----:B------:R-:W-:Y:S02]  /*cf50*/  SHF.R.U32.HI R64, RZ, 0x10, R29 ;  /* 0x00000010ff407819 */ /* 0x000fe4000001161d */
[----:B------:R-:W-:Y:S02]  /*cf60*/  LOP3.LUT R8, R7, 0x7fffe000, RZ, 0xc0, !PT ;  /* 0x7fffe00007087812 */ /* 0x000fe400078ec0ff */
[----:B------:R-:W0:Y:S01]  /*cf70*/  LDS.128 R4, [R226] ;  /* 0x00000000e2047984 */ /* 0x000e220000000c00 */
[----:B------:R-:W-:Y:S02]  /*cf80*/  SHF.R.U32.HI R29, RZ, 0x10, R33 ;  /* 0x00000010ff1d7819 */ /* 0x000fe40000011621 */
[----:B------:R-:W-:-:S02]  /*cf90*/  IADD3 R9, R9, R8, R210 ;  /* 0x0000000809097210 */ /* 0x000fc40007ffe0d2 */
[----:B------:R-:W-:Y:S01]  /*cfa0*/  SHF.R.U32.HI R67, RZ, 0x10, R31 ;  /* 0x00000010ff437819 */ /* 0x000fe2000001161f */
[----:B------:R-:W-:Y:S01]  /*cfb0*/  HADD2.F32 R29, -RZ, R29.H0_H0 ;  /* 0x2000001dff1d7230 */ /* 0x000fe20000004100 */
[--C-:B------:R-:W-:Y:S01]  /*cfc0*/  SHF.R.U64 R63, R34, 0x10, R35.reuse ;  /* 0x00000010223f7819 */ /* 0x100fe20000001223 */
[----:B------:R-:W-:Y:S01]  /*cfd0*/  IMAD R12, R9, 0x2, R2 ;  /* 0x00000002090c7824 */ /* 0x000fe200078e0202 */
[----:B------:R-:W-:-:S04]  /*cfe0*/  SHF.R.U32.HI R35, RZ, 0x10, R35 ;  /* 0x00000010ff237819 */ /* 0x000fc80000011623 */
        /* <DEDUP_REMOVED lines=16> */
[--C-:B------:R-:W-:Y:S02]  /*d0f0*/  HADD2.F32 R32, -RZ, R61.reuse.H1_H1 ;  /* 0x3000003dff207230 */ /* 0x100fe40000004100 */
[----:B------:R-:W-:Y:S01]  /*d100*/  FFMA.FTZ R62, R13, R62, R34 ;  /* 0x0000003e0d3e7223 */ /* 0x000fe20000010022 */
[----:B------:R-:W-:Y:S02]  /*d110*/  HADD2.F32 R30, -RZ, R61.H0_H0 ;  /* 0x2000003dff1e7230 */ /* 0x000fe40000004100 */
[----:B------:R-:W-:Y:S01]  /*d120*/  FMUL.FTZ R13, R26, R25 ;  /* 0x000000191a0d7220 */ /* 0x000fe20000410000 */
[----:B------:R-:W-:Y:S02]  /*d130*/  HADD2.F32 R27, -RZ, R10.H0_H0 ;  /* 0x2000000aff1b7230 */ /* 0x000fe40000004100 */
[----:B------:R-:W-:Y:S01]  /*d140*/  FMUL.FTZ R34, R9, R32 ;  /* 0x0000002009227220 */ /* 0x000fe20000410000 */
[----:B------:R-:W-:-:S02]  /*d150*/  HADD2.F32 R26, -RZ, R60.H1_H1 ;  /* 0x3000003cff1a7230 */ /* 0x000fc40000004100 */
[-C--:B------:R-:W-:Y:S01]  /*d160*/  FMUL.FTZ R9, R9, R30.reuse ;  /* 0x0000001e09097220 */ /* 0x080fe20000410000 */
[----:B------:R-:W-:Y:S02]  /*d170*/  HADD2.F32 R60, -RZ, R60.H0_H0 ;  /* 0x2000003cff3c7230 */ /* 0x000fe40000004100 */
[C---:B------:R-:W-:Y:S01]  /*d180*/  FFMA.FTZ R34, R5.reuse, R30, -R34 ;  /* 0x0000001e05227223 */ /* 0x040fe20000010822 */
[----:B------:R-:W-:Y:S02]  /*d190*/  HADD2.F32 R28, -RZ, R11.H0_H0 ;  /* 0x2000000bff1c7230 */ /* 0x000fe40000004100 */
[----:B------:R-:W-:Y:S01]  /*d1a0*/  FFMA.FTZ R32, R5, R32, R9 ;  /* 0x0000002005207223 */ /* 0x000fe20000010009 */
[--C-:B------:R-:W-:Y:S02]  /*d1b0*/  HADD2.F32 R5, -RZ, R59.reuse.H1_H1 ;  /* 0x3000003bff057230 */ /* 0x100fe40000004100 */
[C---:B------:R-:W-:Y:S01]  /*d1c0*/  FFMA.FTZ R64, R14.reuse, R25, -R33 ;  /* 0x000000190e407223 */ /* 0x040fe20000010821 */
[----:B------:R-:W-:Y:S01]  /*d1d0*/  FFMA.FTZ R29, R14, R29, R13 ;  /* 0x0000001d0e1d7223 */ /* 0x000fe2000001000d */
[----:B------:R-:W-:-:S02]  /*d1e0*/  HADD2.F32 R59, -RZ, R59.H0_H0 ;  /* 0x2000003bff3b7230 */ /* 0x000fc40000004100 */
[C---:B------:R-:W-:Y:S01]  /*d1f0*/  FMUL.FTZ R14, R27.reuse, R26 ;  /* 0x0000001a1b0e7220 */ /* 0x040fe20000410000 */
[-C--:B------:R-:W-:Y:S01]  /*d200*/  FMUL.FTZ R66, R27, R60.reuse ;  /* 0x0000003c1b427220 */ /* 0x080fe20000410000 */
[----:B------:R-:W-:Y:S02]  /*d210*/  HADD2.F32 R11, -RZ, R11.H1_H1 ;  /* 0x3000000bff0b7230 */ /* 0x000fe40000004100 */
        /* <DEDUP_REMOVED lines=37> */
.L_x_7022:
[----:B------:R-:W-:Y:S05]  /*d470*/  BSYNC B1 ;  /* 0x0000000000017941 */ /* 0x000fea0003800000 */
.L_x_7021:
[----:B------:R-:W-:Y:S04]  /*d480*/  BSSY B1, `(.L_x_7023) ;  /* 0x0000060000017945 */ /* 0x000fe80003800000 */
[----:B------:R-:W-:Y:S05]  /*d490*/  @P3 BRA `(.L_x_7024) ;  /* 0x0000000400783947 */ /* 0x000fea0003800000 */
[----:B-12---:R-:W-:Y:S01]  /*d4a0*/  LEA.HI R4, R21, R219, RZ, 0x1d ;  /* 0x000000db15047211 */ /* 0x006fe200078fe8ff */
[----:B------:R-:W-:Y:S01]  /*d4b0*/  HADD2.F32 R34, -RZ, R57.H1_H1 ;  /* 0x30000039ff227230 */ /* 0x000fe20000004100 */
[----:B------:R-:W-:Y:S01]  /*d4c0*/  SHF.R.U32.HI R33, RZ, 0x10, R37 ;  /* 0x00000010ff217819 */ /* 0x000fe20000011625 */
[----:B------:R-:W-:Y:S01]  /*d4d0*/  HADD2.F32 R30, -RZ, R55.H1_H1 ;  /* 0x30000037ff1e7230 */ /* 0x000fe20000004100 */
[----:B------:R-:W-:Y:S02]  /*d4e0*/  SHF.R.S32.HI R5, RZ, 0x1f, R4 ;  /* 0x0000001fff057819 */ /* 0x000fe40000011404 */
[----:B------:R-:W-:Y:S02]  /*d4f0*/  SHF.L.U32 R6, R4, 0x3, RZ ;  /* 0x0000000304067819 */ /* 0x000fe400000006ff */
[----:B------:R-:W-:Y:S02]  /*d500*/  LEA.HI R5, R5, R4, RZ, 0x3 ;  /* 0x0000000405057211 */ /* 0x000fe400078f18ff */
[----:B------:R-:W-:-:S02]  /*d510*/  LOP3.LUT R4, R201, 0x38, R6, 0xf8, !PT ;  /* 0x00000038c9047812 */ /* 0x000fc400078ef806 */
[----:B------:R-:W-:Y:S01]  /*d520*/  SHF.R.U32.HI R29, RZ, 0x10, R41 ;  /* 0x00000010ff1d7819 */ /* 0x000fe20000011629 */
[----:B------:R-:W-:Y:S01]  /*d530*/  IMAD.SHL.U32 R5, R5, 0x400, RZ ;  /* 0x0000040005057824 */ /* 0x000fe200078e00ff */
[----:B0-----:R-:W-:Y:S02]  /*d540*/  LOP3.LUT R9, R4, R207, RZ, 0x3c, !PT ;  /* 0x000000cf04097212 */ /* 0x001fe400078e3cff */
[----:B------:R-:W-:Y:S01]  /*d550*/  SHF.R.U64 R60, R36, 0x10, R37 ;  /* 0x00000010243c7819 */ /* 0x000fe20000001225 */
[----:B------:R-:W-:Y:S01]  /*d560*/  HADD2.F32 R29, -RZ, R29.H0_H0 ;  /* 0x2000001dff1d7230 */ /* 0x000fe20000004100 */
[----:B------:R-:W-:Y:S02]  /*d570*/  LOP3.LUT R8, R5, 0x7fffe000, RZ, 0xc0, !PT ;  /* 0x7fffe00005087812 */ /* 0x000fe400078ec0ff */
[----:B------:R-:W0:Y:S01]  /*d580*/  LDS.128 R4, [R225] ;  /* 0x00000000e1047984 */ /* 0x000e220000000c00 */
[----:B------:R-:W-:Y:S02]  /*d590*/  SHF.R.U64 R59, R40, 0x10, R41 ;  /* 0x00000010283b7819 */ /* 0x000fe40000001229 */
[----:B------:R-:W-:-:S02]  /*d5a0*/  IADD3 R9, R9, R8, R208 ;  /* 0x0000000809097210 */ /* 0x000fc40007ffe0d0 */
[----:B------:R-:W-:Y:S02]  /*d5b0*/  SHF.R.U64 R41, R38, 0x10, R39 ;  /* 0x0000001026297819 */ /* 0x000fe40000001227 */
[----:B------:R-:W-:Y:S01]  /*d5c0*/  SHF.R.U64 R37, R42, 0x10, R43 ;  /* 0x000000102a257819 */ /* 0x000fe2000000122b */
[----:B------:R-:W-:Y:S01]  /*d5d0*/  IMAD R12, R9, 0x2, R2 ;  /* 0x00000002090c7824 */ /* 0x000fe200078e0202 */
[----:B------:R-:W-:Y:S02]  /*d5e0*/  SHF.R.U32.HI R39, RZ, 0x10, R39 ;  /* 0x00000010ff277819 */ /* 0x000fe40000011627 */
        /* <DEDUP_REMOVED lines=73> */
.L_x_7024:
[----:B------:R-:W-:Y:S05]  /*da80*/  BSYNC B1 ;  /* 0x0000000000017941 */ /* 0x000fea0003800000 */
.L_x_7023:
[----:B------:R-:W-:Y:S01]  /*da90*/  PRMT R36, R0, 0x5410, R3 ;  /* 0x0000541000247816 */ /* 0x000fe20000000003 */
[----:B------:R-:W-:Y:S06]  /*daa0*/  @P0 BRA `(.L_x_6998) ;  /* 0x0000000400780947 */ /* 0x000fec0003800000 */
[----:B------:R-:W-:Y:S01]  /*dab0*/  LEA.HI R21, R21, R219, RZ, 0x1d ;  /* 0x000000db15157211 */ /* 0x000fe200078fe8ff */
[----:B-123--:R-:W1:Y:S01]  /*dac0*/  LDS.128 R4, [R224] ;  /* 0x00000000e0047984 */ /* 0x00ee620000000c00 */
[----:B------:R-:W-:Y:S01]  /*dad0*/  HADD2.F32 R27, -RZ, R54.H1_H1 ;  /* 0x30000036ff1b7230 */ /* 0x000fe20000004100 */
[----:B------:R-:W-:Y:S01]  /*dae0*/  SHF.R.U64 R35, R44, 0x10, R45 ;  /* 0x000000102c237819 */ /* 0x000fe2000000122d */
[----:B------:R-:W-:Y:S01]  /*daf0*/  HADD2.F32 R26, -RZ, R20.H1_H1 ;  /* 0x30000014ff1a7230 */ /* 0x000fe20000004100 */
[----:B------:R-:W-:Y:S01]  /*db00*/  SHF.R.S32.HI R0, RZ, 0x1f, R21 ;  /* 0x0000001fff007819 */ /* 0x000fe20000011415 */
[----:B------:R-:W-:Y:S01]  /*db10*/  IMAD.SHL.U32 R3, R21, 0x8, RZ ;  /* 0x0000000815037824 */ /* 0x000fe200078e00ff */
[----:B------:R-:W-:Y:S01]  /*db20*/  SHF.R.U32.HI R44, RZ, 0x10, R45 ;  /* 0x00000010ff2c7819 */ /* 0x000fe2000001162d */
[----:B------:R-:W-:Y:S01]  /*db30*/  HADD2.F32 R54, -RZ, R54.H0_H0 ;  /* 0x20000036ff367230 */ /* 0x000fe20000004100 */
[----:B------:R-:W-:Y:S01]  /*db40*/  LEA.HI R21, R0, R21, RZ, 0x3 ;  /* 0x0000001500157211 */ /* 0x000fe200078f18ff */
[----:B------:R-:W-:Y:S01]  /*db50*/  HADD2.F32 R20, -RZ, R20.H0_H0 ;  /* 0x20000014ff147230 */ /* 0x000fe20000004100 */
[----:B------:R-:W-:-:S02]  /*db60*/  LOP3.LUT R0, R200, 0x38, R3, 0xf8, !PT ;  /* 0x00000038c8007812 */ /* 0x000fc400078ef803 */
[----:B------:R-:W-:Y:S01]  /*db70*/  SHF.R.U32.HI R28, RZ, 0x10, R49 ;  /* 0x00000010ff1c7819 */ /* 0x000fe20000011631 */
[----:B------:R-:W-:Y:S01]  /*db80*/  IMAD.SHL.U32 R21, R21, 0x400, RZ ;  /* 0x0000040015157824 */ /* 0x000fe200078e00ff */
[----:B------:R-:W-:Y:S02]  /*db90*/  LOP3.LUT R3, R0, R205, RZ, 0x3c, !PT ;  /* 0x000000cd00037212 */ /* 0x000fe400078e3cff */
[----:B------:R-:W-:Y:S01]  /*dba0*/  SHF.R.U64 R34, R46, 0x10, R47 ;  /* 0x000000102e227819 */ /* 0x000fe2000000122f */
[----:B------:R-:W-:Y:S01]  /*dbb0*/  HADD2.F32 R28, -RZ, R28.H0_H0 ;  /* 0x2000001cff1c7230 */ /* 0x000fe20000004100 */
[----:B------:R-:W-:Y:S02]  /*dbc0*/  LOP3.LUT R21, R21, 0x7fffe000, RZ, 0xc0, !PT ;  /* 0x7fffe00015157812 */ /* 0x000fe400078ec0ff */
[----:B------:R-:W-:Y:S02]  /*dbd0*/  SHF.R.U64 R31, R50, 0x10, R51 ;  /* 0x00000010321f7819 */ /* 0x000fe40000001233 */
[----:B------:R-:W-:-:S02]  /*dbe0*/  IADD3 R3, R3, R21, R206 ;  /* 0x0000001503037210 */ /* 0x000fc40007ffe0ce */
[----:B------:R-:W-:Y:S02]  /*dbf0*/  SHF.R.U32.HI R46, RZ, 0x10, R47 ;  /* 0x00000010ff2e7819 */ /* 0x000fe4000001162f */
[----:B------:R-:W-:Y:S01]  /*dc00*/  SHF.R.U32.HI R50, RZ, 0x10, R51 ;  /* 0x00000010ff327819 */ /* 0x000fe20000011633 */
[----:B------:R-:W-:Y:S01]  /*dc10*/  IMAD R3, R3, 0x2, R2 ;  /* 0x0000000203037824 */ /* 0x000fe200078e0202 */
[----:B------:R-:W-:-:S04]  /*dc20*/  SHF.R.U64 R33, R48, 0x10, R49 ;  /* 0x0000001030217819 */ /* 0x000fc80000001231 */
[----:B0-----:R-:W0:Y:S01]  /*dc30*/  LDS.128 R8, [R3+0x10400] ;  /* 0x0104000003087984 */ /* 0x001e220000000c00 */
[--C-:B-1----:R-:W-:Y:S02]  /*dc40*/  HADD2.F32 R12, -RZ, R5.reuse.H0_H0 ;  /* 0x20000005ff0c7230 */ /* 0x102fe40000004100 */
[----:B------:R-:W-:Y:S02]  /*dc50*/  HADD2.F32 R5, -RZ, R5.H1_H1 ;  /* 0x30000005ff057230 */ /* 0x000fe40000004100 */
[----:B------:R-:W-:Y:S02]  /*dc60*/  HADD2.F32 R0, -RZ, R4.H0_H0 ;  /* 0x20000004ff007230 */ /* 0x000fe40000004100 */
[----:B------:R-:W-:Y:S02]  /*dc70*/  HADD2.F32 R13, -RZ, R6.H0_H0 ;  /* 0x20000006ff0d7230 */ /* 0x000fe40000004100 */
[--C-:B------:R-:W-:Y:S02]  /*dc80*/  HADD2.F32 R14, -RZ, R7.reuse.H0_H0 ;  /* 0x20000007ff0e7230 */ /* 0x100fe40000004100 */
[----:B------:R-:W-:-:S02]  /*dc90*/  HADD2.F32 R7, -RZ, R7.H1_H1 ;  /* 0x30000007ff077230 */ /* 0x000fc40000004100 */
[----:B------:R-:W-:Y:S02]  /*dca0*/  HADD2.F32 R4, -RZ, R4.H1_H1 ;  /* 0x30000004ff047230 */ /* 0x000fe40000004100 */
[----:B------:R-:W-:Y:S02]  /*dcb0*/  HADD2.F32 R6, -RZ, R6.H1_H1 ;  /* 0x30000006ff067230 */ /* 0x000fe40000004100 */
[--C-:B0-----:R-:W-:Y:S02]  /*dcc0*/  HADD2.F32 R15, -RZ, R9.reuse.H0_H0 ;  /* 0x20000009ff0f7230 */ /* 0x101fe40000004100 */
[----:B------:R-:W-:Y:S02]  /*dcd0*/  HADD2.F32 R21, -RZ, R9.H1_H1 ;  /* 0x30000009ff157230 */ /* 0x000fe40000004100 */
[----:B------:R-:W-:Y:S02]  /*dce0*/  HADD2.F32 R9, -RZ, R8.H0_H0 ;  /* 0x20000008ff097230 */ /* 0x000fe40000004100 */
[C---:B------:R-:W-:Y:S01]  /*dcf0*/  FMUL.FTZ R29, R15.reuse, R27 ;  /* 0x0000001b0f1d7220 */ /* 0x040fe20000410000 */
[----:B------:R-:W-:Y:S01]  /*dd00*/  FMUL.FTZ R15, R15, R26 ;  /* 0x0000001a0f0f7220 */ /* 0x000fe20000410000 */
[----:B------:R-:W-:Y:S01]  /*dd10*/  FMUL.FTZ R30, R21, R28 ;  /* 0x0000001c151e7220 */ /* 0x000fe20000410000 */
[----:B------:R-:W-:-:S02]  /*dd20*/  HADD2.F32 R24, -RZ, R10.H0_H0 ;  /* 0x2000000aff187230 */ /* 0x000fc40000004100 */
[C---:B------:R-:W-:Y:S01]  /*dd30*/  FFMA.FTZ R29, R12.reuse, R26, -R29 ;  /* 0x0000001a0c1d7223 */ /* 0x040fe2000001081d */
[----:B------:R-:W-:Y:S02]  /*dd40*/  HADD2.F32 R26, -RZ, R44.H0_H0 ;  /* 0x2000002cff1a7230 */ /* 0x000fe40000004100 */
[----:B------:R-:W-:Y:S01]  /*dd50*/  FFMA.FTZ R27, R12, R27, R15 ;  /* 0x0000001b0c1b7223 */ /* 0x000fe2000001000f */
[C---:B------:R-:W-:Y:S01]  /*dd60*/  FMUL.FTZ R15, R9.reuse, R54 ;  /* 0x00000036090f7220 */ /* 0x040fe20000410000 */
[----:B------:R-:W-:Y:S02]  /*dd70*/  HADD2.F32 R12, -RZ, R36.H0_H0 ;  /* 0x20000024ff0c7230 */ /* 0x000fe40000004100 */
[----:B------:R-:W-:Y:S01]  /*dd80*/  FMUL.FTZ R9, R9, R20 ;  /* 0x0000001409097220 */ /* 0x000fe20000410000 */
[-C--:B------:R-:W-:Y:S01]  /*dd90*/  FMUL.FTZ R32, R21, R26.reuse ;  /* 0x0000001a15207220 */ /* 0x080fe20000410000 */
[C---:B------:R-:W-:Y:S01]  /*dda0*/  FFMA.FTZ R30, R5.reuse, R26, -R30 ;  /* 0x0000001a051e7223 */ /* 0x040fe2000001081e */
[C---:B------:R-:W-:Y:S01]  /*ddb0*/  FFMA.FTZ R15, R0.reuse, R20, -R15 ;  /* 0x00000014000f7223 */ /* 0x040fe2000001080f */
[----:B------:R-:W-:Y:S01]  /*ddc0*/  FFMA.FTZ R54, R0, R54, R9 ;  /* 0x0000003600367223 */ /* 0x000fe20000010009 */
[----:B------:R-:W-:Y:S01]  /*ddd0*/  FFMA.FTZ R32, R5, R28, R32 ;  /* 0x0000001c05207223 */ /* 0x000fe20000010020 */
[----:B------:R-:W-:-:S02]  /*dde0*/  HADD2.F32 R5, -RZ, R53.H0_H0 ;  /* 0x20000035ff057230 */ /* 0x000fc40000004100 */
[C---:B------:R-:W-:Y:S01]  /*ddf0*/  FMUL.FTZ R0, R24.reuse, R12 ;  /* 0x0000000c18007220 */ /* 0x040fe20000410000 */
[----:B------:R-:W-:Y:S02]  /*de00*/  HADD2.F32 R25, -RZ, R11.H0_H0 ;  /* 0x2000000bff197230 */ /* 0x000fe40000004100 */
[----:B------:R-:W-:Y:S02]  /*de10*/  HADD2.F32 R53, -RZ, R53.H1_H1 ;  /* 0x30000035ff357230 */ /* 0x000fe40000004100 */
[-C--:B------:R-:W-:Y:S01]  /*de20*/  FMUL.FTZ R26, R24, R5.reuse ;  /* 0x00000005181a7220 */ /* 0x080fe20000410000 */
[----:B------:R-:W-:Y:S02]  /*de30*/  HADD2.F32 R9, -RZ, R36.H1_H1 ;  /* 0x30000024ff097230 */ /* 0x000fe40000004100 */
[----:B------:R-:W-:Y:S01]  /*de40*/  FFMA.FTZ R24, R13, R5, -R0 ;  /* 0x000000050d187223 */ /* 0x000fe20000010800 */
[----:B------:R-:W-:Y:S02]  /*de50*/  HADD2.F32 R11, -RZ, R11.H1_H1 ;  /* 0x3000000bff0b7230 */ /* 0x000fe40000004100 */
[----:B------:R-:W-:Y:S01]  /*de60*/  FMUL.FTZ R28, R25, R53 ;  /* 0x00000035191c7220 */ /* 0x000fe20000410000 */
[----:B------:R-:W-:-:S02]  /*de70*/  HADD2.F32 R20, -RZ, R50.H0_H0 ;  /* 0x20000032ff147230 */ /* 0x000fc40000004100 */
[-C--:B------:R-:W-:Y:S01]  /*de80*/  FMUL.FTZ R5, R25, R9.reuse ;  /* 0x0000000919057220 */ /* 0x080fe20000410000 */
[----:B------:R-:W-:Y:S02]  /*de90*/  HADD2.F32 R0, -RZ, R46.H0_H0 ;  /* 0x2000002eff007230 */ /* 0x000fe40000004100 */
[----:B------:R-:W-:Y:S01]  /*dea0*/  FFMA.FTZ R26, R13, R12, R26 ;  /* 0x0000000c0d1a7223 */ /* 0x000fe2000001001a */
[C---:B------:R-:W-:Y:S01]  /*deb0*/  FFMA.FTZ R28, R14.reuse, R9, R28 ;  /* 0x000000090e1c7223 */ /* 0x040fe2000001001c */
[----:B------:R-:W-:Y:S01]  /*dec0*/  FFMA.FTZ R53, R14, R53, -R5 ;  /* 0x000000350e357223 */ /* 0x000fe20000010805 */
[C---:B------:R-:W-:Y:S01]  /*ded0*/  FMUL.FTZ R12, R11.reuse, R20 ;  /* 0x000000140b0c7220 */ /* 0x040fe20000410000 */
[----:B------:R-:W-:Y:S01]  /*dee0*/  FMUL.FTZ R14, R11, R0 ;  /* 0x000000000b0e7220 */ /* 0x000fe20000410000 */
[----:B------:R-:W-:Y:S02]  /*def0*/  HADD2.F32 R8, -RZ, R8.H1_H1 ;  /* 0x30000008ff087230 */ /* 0x000fe40000004100 */
[----:B------:R-:W-:-:S02]  /*df00*/  HADD2.F32 R10, -RZ, R10.H1_H1 ;  /* 0x3000000aff0a7230 */ /* 0x000fc40000004100 */
[C---:B------:R-:W-:Y:S01]  /*df10*/  FFMA.FTZ R12, R7.reuse, R0, -R12 ;  /* 0x00000000070c7223 */ /* 0x040fe2000001080c */
[----:B------:R-:W-:Y:S02]  /*df20*/  HADD2.F32 R11, -RZ, R33.H0_H0 ;  /* 0x20000021ff0b7230 */ /* 0x000fe40000004100 */
[----:B------:R-:W-:Y:S02]  /*df30*/  HADD2.F32 R13, -RZ, R31.H0_H0 ;  /* 0x2000001fff0d7230 */ /* 0x000fe40000004100 */
[----:B------:R-:W-:Y:S01]  /*df40*/  FFMA.FTZ R31, R7, R20, R14 ;  /* 0x00000014071f7223 */ /* 0x000fe2000001000e */
[----:B------:R-:W-:Y:S02]  /*df50*/  HADD2.F32 R5, -RZ, R35.H0_H0 ;  /* 0x20000023ff057230 */ /* 0x000fe40000004100 */
[----:B------:R-:W-:Y:S01]  /*df60*/  FMUL.FTZ R7, R8, R11 ;  /* 0x0000000b08077220 */ /* 0x000fe20000410000 */
[----:B------:R-:W-:Y:S02]  /*df70*/  HADD2.F32 R9, -RZ, R34.H0_H0 ;  /* 0x20000022ff097230 */ /* 0x000fe40000004100 */
[----:B------:R-:W-:Y:S01]  /*df80*/  FMUL.FTZ R25, R10, R13 ;  /* 0x0000000d0a197220 */ /* 0x000fe20000410000 */
[-C--:B------:R-:W-:Y:S01]  /*df90*/  FMUL.FTZ R8, R8, R5.reuse ;  /* 0x0000000508087220 */ /* 0x080fe20000410000 */
[----:B------:R-:W-:Y:S01]  /*dfa0*/  FFMA.FTZ R0, R4, R5, -R7 ;  /* 0x0000000504007223 */ /* 0x000fe20000010807 */
[-C--:B------:R-:W-:Y:S01]  /*dfb0*/  FMUL.FTZ R10, R10, R9.reuse ;  /* 0x000000090a0a7220 */ /* 0x080fe20000410000 */
[----:B------:R-:W-:Y:S01]  /*dfc0*/  FFMA.FTZ R25, R6, R9, -R25 ;  /* 0x0000000906197223 */ /* 0x000fe20000010819 */
[----:B------:R-:W-:Y:S01]  /*dfd0*/  FFMA.FTZ R21, R4, R11, R8 ;  /* 0x0000000b04157223 */ /* 0x000fe20000010008 */
[----:B------:R-:W-:Y:S01]  /*dfe0*/  F2FP.F16.F32.PACK_AB R7, R12, R53 ;  /* 0x000000350c07723e */ /* 0x000fe200000000ff */
        /* <DEDUP_REMOVED lines=10> */
.L_x_6998:
[----:B------:R-:W-:Y:S05]  /*e090*/  BSYNC B0 ;  /* 0x0000000000007941 */ /* 0x000fea0003800000 */
.L_x_6958:
        /* <DEDUP_REMOVED lines=8> */
.L_x_6956:
[----:B------:R-:W-:-:S05]  /*e120*/  IMAD.U32 R0, RZ, RZ, UR39 ;  /* 0x00000027ff007e24 */ /* 0x000fca000f8e00ff */
[----:B------:R-:W-:-:S13]  /*e130*/  ISETP.NE.AND P0, PT, R0, 0x3, PT ;  /* 0x000000030000780c */ /* 0x000fda0003f05270 */
[----:B------:R-:W-:Y:S05]  /*e140*/  @!P0 BRA `(.L_x_7025) ;  /* 0x0000000000048947 */ /* 0x000fea0003800000 */
[----:B------:R-:W-:Y:S01]  /*e150*/  BPT.TRAP 0x1 ;  /* 0x000000040000795c */ /* 0x000fe20000300000 */
.L_x_7025:
[----:B-1234-:R-:W-:Y:S02]  /*e160*/  LEA R8, R184, R2, 0x3 ;  /* 0x00000002b8087211 */ /* 0x01efe400078e18ff */
[----:B------:R-:W-:-:S04]  /*e170*/  SHF.L.U32 R3, R186, 0x1f, RZ ;  /* 0x0000001fba037819 */ /* 0x000fc800000006ff */
[----:B------:R1:W2:Y:S01]  /*e180*/  SYNCS.PHASECHK.TRANS64.TRYWAIT P2, [R8+URZ+0x28830], R3 ;  /* 0x02883003080075a7 */ /* 0x0002a2000804017f */
[----:B------:R-:W-:Y:S05]  /*e190*/  @!P0 BRA `(.L_x_7026) ;  /* 0x0000000000048947 */ /* 0x000fea0003800000 */
[----:B------:R-:W-:Y:S01]  /*e1a0*/  BPT.TRAP 0x1 ;  /* 0x000000040000795c */ /* 0x000fe20000300000 */
.L_x_7026:
[----:B------:R-:W3:Y:S02]  /*e1b0*/  S2R R0, SR_TID.X ;  /* 0x0000000000007919 */ /* 0x000ee40000002100 */
[----:B---3--:R-:W-:-:S04]  /*e1c0*/  LOP3.LUT R0, R0, 0x7f, RZ, 0xc0, !PT ;  /* 0x0000007f00007812 */ /* 0x008fc800078ec0ff */
[----:B------:R-:W-:Y:S01]  /*e1d0*/  ISETP.NE.AND P1, PT, R0, RZ, PT ;  /* 0x000000ff0000720c */ /* 0x000fe20003f25270 */
[----:B--2---:R-:W-:-:S12]  /*e1e0*/  @P2 BRA `(.L_x_7027) ;  /* 0x0000000000082947 */ /* 0x004fd80003800000 */
[----:B------:R-:W2:Y:S02]  /*e1f0*/  SYNCS.PHASECHK.TRANS64.TRYWAIT P2, [R8+URZ+0x28830], R3 ;  /* 0x02883003080075a7 */ /* 0x000ea4000804017f */
[----:B--2---:R-:W-:Y:S05]  /*e200*/  @!P2 BRA `(.L_x_7028) ;  /* 0x0000017c0064a947 */ /* 0x004fea0003800000 */
.L_x_7027:
[----:B------:R-:W-:Y:S05]  /*e210*/  WARPSYNC.ALL ;  /* 0x0000000000007948 */ /* 0x000fea0003800000 */
[----:B------:R-:W-:Y:S01]  /*e220*/  VIADD R0, R2, 0x18400 ;  /* 0x0001840002007836 */ /* 0x000fe20000000000 */
[----:B------:R-:W-:Y:S01]  /*e230*/  R2UR UR32, R52 ;  /* 0x00000000342072ca */ /* 0x000fe200000e0000 */
[----:B------:R-:W-:Y:S01]  /*e240*/  IMAD.MOV.U32 R7, RZ, RZ, 0x40000040 ;  /* 0x40000040ff077424 */ /* 0x000fe200078e00ff */
        /* <DEDUP_REMOVED lines=8> */
[----:B------:R-:W-:Y:S01]  /*e2d0*/  R2UR UR7, R11 ;  /* 0x000000000b0772ca */ /* 0x000fe200000e0000 */
[----:B------:R-:W-:Y:S01]  /*e2e0*/  UMOV UR13, 0x40000040 ;  /* 0x40000040000d7882 */ /* 0x000fe20000000000 */
[----:B------:R-:W-:Y:S01]  /*e2f0*/  LOP3.LUT R5, R0, 0x10000, RZ, 0xfc, !PT ;  /* 0x0001000000057812 */ /* 0x000fe200078efcff */
[----:B------:R-:W-:Y:S01]  /*e300*/  ULOP3.LUT UR32, UR32, 0x10000, URZ, 0xfc, !UPT ;  /* 0x0001000020207892 */ /* 0x000fe2000f8efc3f */
[----:B------:R-:W-:Y:S01]  /*e310*/  MOV R11, 0x40000040 ;  /* 0x40000040000b7802 */ /* 0x000fe20000000f00 */
[----:B------:R-:W-:Y:S01]  /*e320*/  UMOV UR17, 0x40000040 ;  /* 0x4000004000117882 */ /* 0x000fe20000000000 */
[----:B------:R-:W-:Y:S01]  /*e330*/  UMOV UR21, 0x40000040 ;  /* 0x4000004000157882 */ /* 0x000fe20000000000 */
[----:B------:R-:W-:Y:S01]  /*e340*/  IMAD R6, R184, 0x800, R5 ;  /* 0x00000800b8067824 */ /* 0x000fe200078e0205 */
[----:B------:R-:W-:Y:S01]  /*e350*/  UIADD3 UR4, UR32, 0x2, URZ ;  /* 0x0000000220047890 */ /* 0x000fe2000fffe03f */
[----:B------:R-:W-:Y:S01]  /*e360*/  R2UR UR11, R11 ;  /* 0x000000000b0b72ca */ /* 0x000fe200000e0000 */
[----:B------:R-:W-:Y:S01]  /*e370*/  UIADD3 UR8, UR32, 0x4, URZ ;  /* 0x0000000420087890 */ /* 0x000fe2000fffe03f */
[C---:B------:R-:W-:Y:S01]  /*e380*/  VIADD R10, R6.reuse, 0x2 ;  /* 0x00000002060a7836 */ /* 0x040fe20000000000 */
[----:B------:R-:W-:Y:S01]  /*e390*/  R2UR UR34, R6 ;  /* 0x00000000062272ca */ /* 0x000fe200000e0000 */
[----:B------:R-:W-:Y:S01]  /*e3a0*/  IMAD.MOV.U32 R11, RZ, RZ, 0x40000040 ;  /* 0x40000040ff0b7424 */ /* 0x000fe200078e00ff */
[----:B------:R-:W-:Y:S01]  /*e3b0*/  UIADD3 UR12, UR32, 0x6, URZ ;  /* 0x00000006200c7890 */ /* 0x000fe2000fffe03f */
[----:B------:R-:W-:Y:S01]  /*e3c0*/  IMAD.MOV.U32 R7, RZ, RZ, 0x40000040 ;  /* 0x40000040ff077424 */ /* 0x000fe200078e00ff */
[----:B------:R-:W-:Y:S01]  /*e3d0*/  R2UR UR6, R10 ;  /* 0x000000000a0672ca */ /* 0x000fe200000e0000 */
[----:B------:R-:W-:Y:S01]  /*e3e0*/  VIADD R10, R6, 0x4 ;  /* 0x00000004060a7836 */ /* 0x000fe20000000000 */
[----:B------:R-:W-:Y:S01]  /*e3f0*/  R2UR UR15, R11 ;  /* 0x000000000b0f72ca */ /* 0x000fe200000e0000 */
[----:B------:R-:W-:Y:S01]  /*e400*/  IMAD.MOV.U32 R11, RZ, RZ, 0x40000040 ;  /* 0x40000040ff0b7424 */ /* 0x000fe200078e00ff */
[----:B------:R-:W-:Y:S01]  /*e410*/  UIADD3 UR16, UR32, 0x400, URZ ;  /* 0x0000040020107890 */ /* 0x000fe2000fffe03f */
[----:B------:R-:W-:Y:S01]  /*e420*/  R2UR UR31, R7 ;  /* 0x00000000071f72ca */ /* 0x000fe200000e0000 */
[----:B------:R-:W-:Y:S01]  /*e430*/  UIADD3 UR20, UR32, 0x402, URZ ;  /* 0x0000040220147890 */ /* 0x000fe2000fffe03f */
[----:B------:R-:W-:Y:S01]  /*e440*/  R2UR UR10, R10 ;  /* 0x000000000a0a72ca */ /* 0x000fe200000e0000 */
[----:B------:R-:W-:Y:S01]  /*e450*/  VIADD R10, R6, 0x6 ;  /* 0x00000006060a7836 */ /* 0x000fe20000000000 */
[----:B------:R-:W-:Y:S01]  /*e460*/  HGMMA.64x128x16.F32 R24, gdesc[UR32], RZ, !UPT, gsb0 ;  /* 0x01e00000201879f0 */ /* 0x000fe2000c0008ff */
[----:B------:R-:W-:Y:S01]  /*e470*/  R2UR UR19, R11 ;  /* 0x000000000b1372ca */ /* 0x000fe200000e0000 */
[----:B------:R-:W-:Y:S01]  /*e480*/  IMAD.MOV.U32 R11, RZ, RZ, 0x40000040 ;  /* 0x40000040ff0b7424 */ /* 0x000fe200078e00ff */
[----:B------:R-:W-:Y:S01]  /*e490*/  UIADD3 UR24, UR32, 0x404, URZ ;  /* 0x0000040420187890 */ /* 0x000fe2000fffe03f */
[----:B------:R-:W-:Y:S01]  /*e4a0*/  R2UR UR14, R10 ;  /* 0x000000000a0e72ca */ /* 0x000fe200000e0000 */
[----:B------:R-:W-:Y:S01]  /*e4b0*/  VIADD R10, R6, 0x400 ;  /* 0x00000400060a7836 */ /* 0x000fe20000000000 */
[----:B------:R-:W-:Y:S01]  /*e4c0*/  UMOV UR25, 0x40000040 ;  /* 0x4000004000197882 */ /* 0x000fe20000000000 */
[----:B------:R-:W-:Y:S01]  /*e4d0*/  R2UR UR23, R11 ;  /* 0x000000000b1772ca */ /* 0x000fe200000e0000 */
[----:B------:R-:W-:Y:S01]  /*e4e0*/  IMAD.MOV.U32 R11, RZ, RZ, 0x40000040 ;  /* 0x40000040ff0b7424 */ /* 0x000fe200078e00ff */
[----:B------:R-:W-:Y:S01]  /*e4f0*/  UIADD3 UR28, UR32, 0x406, URZ ;  /* 0x00000406201c7890 */ /* 0x000fe2000fffe03f */
[----:B------:R-:W-:Y:S01]  /*e500*/  R2UR UR18, R10 ;  /* 0x000000000a1272ca */ /* 0x000fe200000e0000 */
[----:B------:R-:W-:Y:S01]  /*e510*/  VIADD R10, R6, 0x402 ;  /* 0x00000402060a7836 */ /* 0x000fe20000000000 */
[----:B------:R-:W-:Y:S01]  /*e520*/  UMOV UR29, 0x40000040 ;  /* 0x40000040001d7882 */ /* 0x000fe20000000000 */
[----:B------:R-:W-:Y:S01]  /*e530*/  R2UR UR27, R11 ;  /* 0x000000000b1b72ca */ /* 0x000fe200000e0000 */
[----:B------:R-:W-:Y:S01]  /*e540*/  ULDC.64 UR54, c[0x0][0x9d8] ;  /* 0x0002760000367ab9 */ /* 0x000fe20000000a00 */
[----:B------:R-:W-:Y:S01]  /*e550*/  IMAD.MOV.U32 R12, RZ, RZ, -0x80 ;  /* 0xffffff80ff0c7424 */ /* 0x000fe200078e00ff */
[----:B------:R-:W-:Y:S01]  /*e560*/  R2UR UR22, R10 ;  /* 0x000000000a1672ca */ /* 0x000fe200000e0000 */
[----:B-12---:R-:W-:Y:S01]  /*e570*/  @!P1 VIADD R8, R8, 0x28840 ;  /* 0x0002884008089836 */ /* 0x006fe20000000000 */
[C---:B------:R-:W-:Y:S01]  /*e580*/  IADD3 R10, R6.reuse, 0x404, RZ ;  /* 0x00000404060a7810 */ /* 0x040fe20007ffe0ff */
[----:B------:R-:W-:Y:S01]  /*e590*/  VIADD R6, R6, 0x406 ;  /* 0x0000040606067836 */ /* 0x000fe20000000000 */
[----:B------:R-:W-:-:S02]  /*e5a0*/  ULOP3.LUT UR55, URZ, UR55, URZ, 0x33, !UPT ;  /* 0x000000373f377292 */ /* 0x000fc4000f8e333f */
[----:B------:R-:W-:Y:S02]  /*e5b0*/  R2UR UR26, R10 ;  /* 0x000000000a1a72ca */ /* 0x000fe400000e0000 */
[----:B------:R-:W-:Y:S02]  /*e5c0*/  R2UR UR30, R6 ;  /* 0x00000000061e72ca */ /* 0x000fe400000e0000 */
[----:B------:R-:W1:Y:S01]  /*e5d0*/  LDC.64 R6, c[0x0][0x9e0] ;  /* 0x00027800ff067b82 */ /* 0x000e620000000a00 */
[----:B------:R-:W-:Y:S02]  /*e5e0*/  @!P1 PRMT R8, RZ, 0x654, R8 ;  /* 0x00000654ff089816 */ /* 0x000fe40000000008 */
[----:B-1----:R-:W-:Y:S01]  /*e5f0*/  ISETP.GE.AND P2, PT, R7, 0x1, PT ;  /* 0x000000010700780c */ /* 0x002fe20003f46270 */
        /* <DEDUP_REMOVED lines=25> */
[----:B0-----:R-:W-:Y:S01]  /*e790*/  FMUL.FTZ R9, R25, UR54 ;  /* 0x0000003619097c20 */ /* 0x001fe20008410000 */
[----:B------:R-:W-:Y:S01]  /*e7a0*/  FMUL.FTZ R60, R60, UR54 ;  /* 0x000000363c3c7c20 */ /* 0x000fe20008410000 */
[----:B------:R-:W-:Y:S01]  /*e7b0*/  FMUL.FTZ R61, R61, UR54 ;  /* 0x000000363d3d7c20 */ /* 0x000fe20008410000 */
[----:B------:R-:W-:-:S02]  /*e7c0*/  IMAD R79, R129, R12, 0x80 ;  /* 0x00000080814f7424 */ /* 0x000fc400078e020c */
        /* <DEDUP_REMOVED lines=26> */
[----:B------:R-:W-:-:S02]  /*e970*/  IMAD.IADD R42, R192, 0x1, R79 ;  /* 0x00000001c02a7824 */ /* 0x000fc400078e024f */
        /* <DEDUP_REMOVED lines=34> */
[----:B------:R0:W-:Y:S01]  /*eba0*/  @!P1 SYNCS.ARRIVE.TRANS64.RED.A1T0 RZ, [R8+URZ], RZ ;  /* 0x000000ff08ff99a7 */ /* 0x0001e2000810043f */
[----:B------:R-:W2:Y:S01]  /*ebb0*/  MUFU.TANH R4, R4 ;  /* 0x0000000400047308 */ /* 0x000ea20000002400 */
[----:B------:R-:W-:Y:S01]  /*ebc0*/  LEA R12, R197, R204, 0x7 ;  /* 0x000000ccc50c7211 */ /* 0x000fe200078e38ff */
[----:B------:R-:W-:Y:S01]  /*ebd0*/  IMAD R83, R191, -0x2, R42 ;  /* 0xfffffffebf537824 */ /* 0x000fe200078e022a */
[----:B------:R-:W-:-:S02]  /*ebe0*/  LEA R82, R129, 0xffffff80, 0x7 ;  /* 0xffffff8081527811 */ /* 0x000fc400078e38ff */
[----:B0-----:R-:W-:-:S03]  /*ebf0*/  IADD3 R8, -R193, 0x1, R42 ;  /* 0x00000001c1087810 */ /* 0x001fc60007ffe12a */
[----:B------:R-:W0:Y:S02]  /*ec00*/  MUFU.TANH R9, R9 ;  /* 0x0000000900097308 */ /* 0x000e240000002400 */
[----:B------:R-:W-:-:S06]  /*ec10*/  IMAD R43, R191, -0x2, R8 ;  /* 0xfffffffebf2b7824 */ /* 0x000fcc00078e0208 */
[----:B------:R-:W4:Y:S01]  /*ec20*/  MUFU.TANH R0, R0 ;  /* 0x0000000000007308 */ /* 0x000f220000002400 */
[C---:B------:R-:W-:Y:S02]  /*ec30*/  IMAD.IADD R86, R43.reuse, 0x1, R6 ;  /* 0x000000012b567824 */ /* 0x040fe400078e0206 */
[----:B------:R-:W-:-:S03]  /*ec40*/  VIADD R87, R43, UR55 ;  /* 0x000000372b577c36 */ /* 0x000fc60008000000 */
[----:B------:R-:W-:Y:S01]  /*ec50*/  VIADDMNMX R8, R12, R86, R83, PT ;  /* 0x000000560c087246 */ /* 0x000fe20003800153 */
[----:B------:R-:W-:Y:S01]  /*ec60*/  IMAD.IADD R58, R87, 0x1, R12 ;  /* 0x00000001573a7824 */ /* 0x000fe200078e020c */
        /* <DEDUP_REMOVED lines=39> */
[----:B------:R0:W0:Y:S08]  /*eee0*/  MUFU.TANH R95, R68 ;  /* 0x00000044005f7308 */ /* 0x0000300000002400 */
        /* <DEDUP_REMOVED lines=31> */
.L_x_7031:
[----:B------:R-:W-:-:S13]  /*f0e0*/  ISETP.NE.AND P3, PT, R7, 0x1, PT ;  /* 0x000000010700780c */ /* 0x000fda0003f65270 */
[----:B------:R-:W1:Y:S02]  /*f0f0*/  @P3 LDC.64 R42, c[0x0][0x9e8] ;  /* 0x00027a00ff2a3b82 */ /* 0x000e640000000a00 */
[----:B-1----:R-:W-:-:S05]  /*f100*/  @P3 IMAD.HI.U32 R42, R50, R42, RZ ;  /* 0x0000002a322a3227 */ /* 0x002fca00078e00ff */
[----:B------:R-:W-:-:S07]  /*f110*/  @P3 SHF.R.U32.HI R50, RZ, R43, R42 ;  /* 0x0000002bff323219 */ /* 0x000fce000001162a */
.L_x_7032:
[----:B------:R-:W-:Y:S05]  /*f120*/  BSYNC B0 ;  /* 0x0000000000007941 */ /* 0x000fea0003800000 */
.L_x_7030:
[----:B------:R-:W-:-:S04]  /*f130*/  IMAD R50, R50, R7, -R82 ;  /* 0x0000000732327224 */ /* 0x000fc800078e0a52 */
[----:B------:R-:W-:-:S05]  /*f140*/  IMAD R43, R191, -0x2, R50 ;  /* 0xfffffffebf2b7824 */ /* 0x000fca00078e0232 */
[----:B------:R-:W-:Y:S02]  /*f150*/  VIMNMX R58, R58, R43, !PT ;  /* 0x0000002b3a3a7248 */ /* 0x000fe40007fe0100 */
[----:B------:R-:W-:-:S07]  /*f160*/  VIADDMNMX R8, R43, R7, R8, PT ;  /* 0x000000072b087246 */ /* 0x000fce0003800108 */
.L_x_7029:
[C---:B------:R-:W-:Y:S02]  /*f170*/  ISETP.GE.AND P3, PT, R79.reuse, 0x2, PT ;  /* 0x000000024f00780c */ /* 0x040fe40003f66270 */
[----:B------:R-:W-:Y:S02]  /*f180*/  ISETP.GE.AND P5, PT, R79, 0x9, PT ;  /* 0x000000094f00780c */ /* 0x000fe40003fa6270 */
[----:B------:R-:W-:Y:S02]  /*f190*/  ISETP.GT.AND P4, PT, R58, 0x1, !P3 ;  /* 0x000000013a00780c */ /* 0x000fe40005f84270 */
[----:B------:R-:W-:Y:S02]  /*f1a0*/  P2R R100, PR, RZ, 0x20 ;  /* 0x00000020ff647803 */ /* 0x000fe40000000000 */
[----:B------:R-:W-:-:S04]  /*f1b0*/  ISETP.LT.OR P4, PT, R8, 0x2, P4 ;  /* 0x000000020800780c */ /* 0x000fc80002781670 */
[----:B0-----:R-:W-:Y:S02]  /*f1c0*/  FSEL R73, R9, -INF , !P4 ;  /* 0xff80000009497808 */ /* 0x001fe40006000000 */
[----:B------:R-:W-:Y:S02]  /*f1d0*/  ISETP.GT.AND P4, PT, R58, 0x8, !P5 ;  /* 0x000000083a00780c */ /* 0x000fe40006f84270 */
[----:B------:R-:W-:Y:S02]  /*f1e0*/  ISETP.GE.AND P5, PT, R79, 0xa, PT ;  /* 0x0000000a4f00780c */ /* 0x000fe40003fa6270 */
[----:B------:R-:W-:Y:S02]  /*f1f0*/  ISETP.LT.OR P4, PT, R8, 0x9, P4 ;  /* 0x000000090800780c */ /* 0x000fe40002781670 */
[----:B------:R-:W-:Y:S02]  /*f200*/  P2R R101, PR, RZ, 0x20 ;  /* 0x00000020ff657803 */ /* 0x000fe40000000000 */
[----:B------:R-:W-:-:S02]  /*f210*/  FSEL R88, R88, -INF , !P4 ;  /* 0xff80000058587808 */ /* 0x000fc40006000000 */
[----:B------:R-:W-:Y:S02]  /*f220*/  ISETP.GT.AND P4, PT, R58, 0x9, !P5 ;  /* 0x000000093a00780c */ /* 0x000fe40006f84270 */
[----:B------:R-:W-:Y:S02]  /*f230*/  ISETP.GE.AND P5, PT, R79, 0x11, PT ;  /* 0x000000114f00780c */ /* 0x000fe40003fa6270 */
[----:B------:R-:W-:Y:S02]  /*f240*/  ISETP.LT.OR P4, PT, R8, 0xa, P4 ;  /* 0x0000000a0800780c */ /* 0x000fe40002781670 */
[----:B------:R-:W-:Y:S02]  /*f250*/  P2R R102, PR, RZ, 0x20 ;  /* 0x00000020ff667803 */ /* 0x000fe40000000000 */
[----:B------:R-:W-:Y:S02]  /*f260*/  FSEL R75, R29, -INF , !P4 ;  /* 0xff8000001d4b7808 */ /* 0x000fe40006000000 */
[----:B------:R-:W-:-:S02]  /*f270*/  ISETP.GT.AND P4, PT, R58, 0x10, !P5 ;  /* 0x000000103a00780c */ /* 0x000fc40006f84270 */
[C---:B------:R-:W-:Y:S02]  /*f280*/  ISETP.GE.AND P5, PT, R79.reuse, 0x12, PT ;  /* 0x000000124f00780c */ /* 0x040fe40003fa6270 */
[----:B------:R-:W-:Y:S02]  /*f290*/  ISETP.LT.OR P4, PT, R8, 0x11, P4 ;  /* 0x000000110800780c */ /* 0x000fe40002781670 */
[----:B------:R-:W-:Y:S02]  /*f2a0*/  P2R R103, PR, RZ, 0x20 ;  /* 0x00000020ff677803 */ /* 0x000fe40000000000 */
[----:B------:R-:W-:Y:S02]  /*f2b0*/  FSEL R76, R32, -INF , !P4 ;  /* 0xff800000204c7808 */ /* 0x000fe40006000000 */
[----:B------:R-:W-:Y:S02]  /*f2c0*/  ISETP.GT.AND P4, PT, R58, 0x11, !P5 ;  /* 0x000000113a00780c */ /* 0x000fe40006f84270 */
[----:B------:R-:W-:-:S02]  /*f2d0*/  ISETP.GE.AND P5, PT, R79, 0x19, PT ;  /* 0x000000194f00780c */ /* 0x000fc40003fa6270 */
[----:B------:R-:W-:Y:S02]  /*f2e0*/  ISETP.LT.OR P4, PT, R8, 0x12, P4 ;  /* 0x000000120800780c */ /* 0x000fe40002781670 */
[----:B------:R-:W-:Y:S02]  /*f2f0*/  P2R R104, PR, RZ, 0x20 ;  /* 0x00000020ff687803 */ /* 0x000fe40000000000 */
[----:B------:R-:W-:Y:S02]  /*f300*/  FSEL R74, R33, -INF , !P4 ;  /* 0xff800000214a7808 */ /* 0x000fe40006000000 */
[----:B------:R-:W-:Y:S02]  /*f310*/  ISETP.GT.AND P4, PT, R58, 0x18, !P5 ;  /* 0x000000183a00780c */ /* 0x000fe40006f84270 */
[----:B------:R-:W-:Y:S02]  /*f320*/  ISETP.GE.AND P5, PT, R79, 0x1a, PT ;  /* 0x0000001a4f00780c */ /* 0x000fe40003fa6270 */
[----:B------:R-:W-:-:S02]  /*f330*/  ISETP.LT.OR P4, PT, R8, 0x19, P4 ;  /* 0x000000190800780c */ /* 0x000fc40002781670 */
[----:B------:R-:W-:Y:S02]  /*f340*/  P2R R105, PR, RZ, 0x20 ;  /* 0x00000020ff697803 */ /* 0x000fe40000000000 */
[----:B------:R-:W-:Y:S02]  /*f350*/  FSEL R89, R89, -INF , !P4 ;  /* 0xff80000059597808 */ /* 0x000fe40006000000 */
[----:B------:R-:W-:Y:S02]  /*f360*/  ISETP.GT.AND P4, PT, R58, 0x19, !P5 ;  /* 0x000000193a00780c */ /* 0x000fe40006f84270 */
[----:B------:R-:W-:Y:S02]  /*f370*/  ISETP.GE.AND P5, PT, R79, 0x21, PT ;  /* 0x000000214f00780c */ /* 0x000fe40003fa6270 */
[----:B------:R-:W-:-:S04]  /*f380*/  ISETP.LT.OR P4, PT, R8, 0x1a, P4 ;  /* 0x0000001a0800780c */ /* 0x000fc80002781670 */
        /* <DEDUP_REMOVED lines=104> */
[----:B------:R-:W-:Y:S02]  /*fa10*/  IADD3 R64, R87, 0x8, R12 ;  /* 0x0000000857407810 */ /* 0x000fe40007ffe00c */
        /* <DEDUP_REMOVED lines=16> */
[----:B------:R-:W-:Y:S01]  /*fb20*/  ISETP.GT.AND P6, PT, R58, 0x79, !P6 ;  /* 0x000000793a00780c */ /* 0x000fe200077c4270 */
[----:B------:R-:W-:-:S03]  /*fb30*/  VIADD R58, R12, 0x8 ;  /* 0x000000080c3a7836 */ /* 0x000fc60000000000 */
[----:B------:R-:W-:Y:S02]  /*fb40*/  ISETP.LT.OR P6, PT, R8, 0x7a, P6 ;  /* 0x0000007a0800780c */ /* 0x000fe400037c1670 */
[----:B------:R-:W-:Y:S02]  /*fb50*/  VIADDMNMX R58, R58, R86, R83, PT ;  /* 0x000000563a3a7246 */ /* 0x000fe40003800153 */
[----:B------:R-:W-:Y:S01]  /*fb60*/  FSEL R4, R85, -INF , !P6 ;  /* 0xff80000055047808 */ /* 0x000fe20007000000 */
[----:B------:R-:W-:Y:S08]  /*fb70*/  @!P2 BRA `(.L_x_7033) ;  /* 0x000000000054a947 */ /* 0x000ff00003800000 */
        /* <DEDUP_REMOVED lines=12> */
.L_x_7035:
[----:B------:R-:W-:-:S13]  /*fc40*/  ISETP.NE.AND P6, PT, R7, 0x1, PT ;  /* 0x000000010700780c */ /* 0x000fda0003fc5270 */
[----:B------:R-:W0:Y:S02]  /*fc50*/  @P6 LDC.64 R8, c[0x0][0x9e8] ;  /* 0x00027a00ff086b82 */ /* 0x000e240000000a00 */
[----:B0-----:R-:W-:-:S05]  /*fc60*/  @P6 IMAD.HI.U32 R8, R77, R8, RZ ;  /* 0x000000084d086227 */ /* 0x001fca00078e00ff */
[----:B------:R-:W-:-:S07]  /*fc70*/  @P6 SHF.R.U32.HI R77, RZ, R9, R8 ;  /* 0x00000009ff4d6219 */ /* 0x000fce0000011608 */
.L_x_7036:
[----:B------:R-:W-:Y:S05]  /*fc80*/  BSYNC B0 ;  /* 0x0000000000007941 */ /* 0x000fea0003800000 */
.L_x_7034:
[----:B------:R-:W-:-:S04]  /*fc90*/  IMAD R8, R77, R7, -R82 ;  /* 0x000000074d087224 */ /* 0x000fc800078e0a52 */
[----:B------:R-:W-:-:S05]  /*fca0*/  IMAD R9, R191, -0x2, R8 ;  /* 0xfffffffebf097824 */ /* 0x000fca00078e0208 */
[----:B------:R-:W-:Y:S02]  /*fcb0*/  VIMNMX R64, R64, R9, !PT ;  /* 0x0000000940407248 */ /* 0x000fe40007fe0100 */
[----:B------:R-:W-:-:S07]  /*fcc0*/  VIADDMNMX R58, R9, R7, R58, PT ;  /* 0x00000007093a7246 */ /* 0x000fce000380013a */
.L_x_7033:
[----:B------:R-:W-:Y:S01]  /*fcd0*/  ISETP.GT.AND P3, PT, R64, 0x1, !P3 ;  /* 0x000000014000780c */ /* 0x000fe20005f64270 */
[----:B------:R-:W-:Y:S01]  /*fce0*/  ULDC UR44, c[0x0][0x988] ;  /* 0x00026200002c7ab9 */ /* 0x000fe20000000800 */
[----:B------:R-:W-:Y:S02]  /*fcf0*/  ISETP.NE.AND P6, PT, R104, RZ, PT ;  /* 0x000000ff6800720c */ /* 0x000fe40003fc5270 */
[----:B------:R-:W-:Y:S02]  /*fd00*/  ISETP.LT.OR P3, PT, R58, 0x2, P3 ;  /* 0x000000023a00780c */ /* 0x000fe40001f61670 */
[----:B------:R-:W-:Y:S02]  /*fd10*/  ISETP.GT.AND P4, PT, R64, 0x71, !P4 ;  /* 0x000000714000780c */ /* 0x000fe40006784270 */
[----:B------:R-:W-:Y:S02]  /*fd20*/  FSEL R9, R3, -INF , !P3 ;  /* 0xff80000003097808 */ /* 0x000fe40005800000 */
[----:B------:R-:W-:-:S02]  /*fd30*/  ISETP.NE.AND P3, PT, R100, RZ, PT ;  /* 0x000000ff6400720c */ /* 0x000fc40003f65270 */
[C---:B------:R-:W-:Y:S02]  /*fd40*/  ISETP.GT.AND P5, PT, R64.reuse, 0x78, !P5 ;  /* 0x000000784000780c */ /* 0x040fe40006fa4270 */
[----:B------:R-:W-:Y:S02]  /*fd50*/  ISETP.GT.AND P3, PT, R64, 0x8, !P3 ;  /* 0x000000084000780c */ /* 0x000fe40005f64270 */
[C---:B------:R-:W-:Y:S02]  /*fd60*/  ISETP.LT.OR P4, PT, R58.reuse, 0x72, P4 ;  /* 0x000000723a00780c */ /* 0x040fe40002781670 */
[C---:B------:R-:W-:Y:S02]  /*fd70*/  ISETP.LT.OR P3, PT, R58.reuse, 0x9, P3 ;  /* 0x000000093a00780c */ /* 0x040fe40001f61670 */
[----:B------:R-:W-:Y:S02]  /*fd80*/  ISETP.LT.OR P5, PT, R58, 0x79, P5 ;  /* 0x000000793a00780c */ /* 0x000fe40002fa1670 */
[----:B------:R-:W-:-:S02]  /*fd90*/  FSEL R3, R10, -INF , !P3 ;  /* 0xff8000000a037808 */ /* 0x000fc40005800000 */
[----:B------:R-:W-:Y:S02]  /*fda0*/  ISETP.NE.AND P3, PT, R101, RZ, PT ;  /* 0x000000ff6500720c */ /* 0x000fe40003f65270 */
[----:B------:R-:W-:Y:S02]  /*fdb0*/  FSEL R38, R38, -INF , !P4 ;  /* 0xff80000026267808 */ /* 0x000fe40006000000 */
[----:B------:R-:W-:-:S04]  /*fdc0*/  ISETP.GT.AND P3, PT, R64, 0x9, !P3 ;  /* 0x000000094000780c */ /* 0x000fc80005f64270 */
        /* <DEDUP_REMOVED lines=78> */
[----:B------:R-:W0:Y:S03]  /*102b0*/  SHFL.BFLY PT, R11, R10, 0x2, 0x1f ;  /* 0x0c401f000a0b7f89 */ /* 0x000e2600000e0000 */
[----:B------:R-:W-:-:S04]  /*102c0*/  ISETP.GT.AND P3, PT, R64, 0x39, !P3 ;  /* 0x000000394000780c */ /* 0x000fc80005f64270 */
[----:B------:R-:W-:-:S04]  /*102d0*/  ISETP.LT.OR P3, PT, R58, 0x3a, P3 ;  /* 0x0000003a3a00780c */ /* 0x000fc80001f61670 */
[----:B------:R-:W-:Y:S02]  /*102e0*/  FSEL R31, R31, -INF , !P3 ;  /* 0xff8000001f1f7808 */ /* 0x000fe40005800000 */
[----:B------:R-:W-:-:S04]  /*102f0*/  ISETP.NE.AND P3, PT, R112, RZ, PT ;  /* 0x000000ff7000720c */ /* 0x000fc80003f65270 */
[----:B------:R-:W-:-:S04]  /*10300*/  ISETP.GT.AND P3, PT, R64, 0x40, !P3 ;  /* 0x000000404000780c */ /* 0x000fc80005f64270 */
[----:B------:R-:W-:Y:S02]  /*10310*/  ISETP.LT.OR P3, PT, R58, 0x41, P3 ;  /* 0x000000413a00780c */ /* 0x000fe40001f61670 */
[----:B0-----:R-:W-:Y:S02]  /*10320*/  FMNMX.FTZ R77, R10, R11, !PT ;  /* 0x0000000b0a4d7209 */ /* 0x001fe40007810000 */
[----:B------:R-:W-:Y:S02]  /*10330*/  FSEL R34, R34, -INF , !P3 ;  /* 0xff80000022227808 */ /* 0x000fe40005800000 */
[----:B------:R-:W-:Y:S02]  /*10340*/  ISETP.GT.AND P3, PT, R64, 0x41, !P6 ;  /* 0x000000414000780c */ /* 0x000fe40007764270 */
[----:B------:R-:W-:Y:S02]  /*10350*/  ISETP.NE.AND P6, PT, R116, RZ, PT ;  /* 0x000000ff7400720c */ /* 0x000fe40003fc5270 */
        /* <DEDUP_REMOVED lines=44> */
[----:B------:R-:W0:Y:S01]  /*10620*/  SHFL.BFLY PT, R80, R77, 0x1, 0x1f ;  /* 0x0c201f004d507f89 */ /* 0x000e2200000e0000 */
[----:B------:R-:W-:-:S04]  /*10630*/  ISETP.LT.OR P3, PT, R58, 0x71, P3 ;  /* 0x000000713a00780c */ /* 0x000fc80001f61670 */
[----:B------:R-:W-:Y:S02]  /*10640*/  FSEL R63, R63, -INF , !P3 ;  /* 0xff8000003f3f7808 */ /* 0x000fe40005800000 */
[----:B0-----:R-:W-:-:S04]  /*10650*/  FMNMX.FTZ R11, R77, R80, !PT ;  /* 0x000000504d0b7209 */ /* 0x001fc80007810000 */
[C---:B------:R-:W-:Y:S01]  /*10660*/  FSETP.NEU.FTZ.AND P3, PT, R11.reuse, -INF , PT ;  /* 0xff8000000b00780b */ /* 0x040fe20003f7d000 */
[----:B------:R-:W-:-:S05]  /*10670*/  FMUL.FTZ R79, R11, UR44 ;  /* 0x0000002c0b4f7c20 */ /* 0x000fca0008410000 */
[----:B------:R-:W-:Y:S02]  /*10680*/  FSEL R82, R79, RZ, P3 ;  /* 0x000000ff4f527208 */ /* 0x000fe40001800000 */
[----:B------:R-:W-:Y:S02]  /*10690*/  ISETP.GT.AND P3, PT, R64, RZ, !P6 ;  /* 0x000000ff4000720c */ /* 0x000fe40007764270 */
[----:B------:R-:W-:Y:S01]  /*106a0*/  ISETP.NE.AND P6, PT, R81, RZ, PT ;  /* 0x000000ff5100720c */ /* 0x000fe20003fc5270 */
[--C-:B------:R-:W-:Y:S01]  /*106b0*/  FFMA.FTZ R172, R71, UR44, -R82.reuse ;  /* 0x0000002c47ac7c23 */ /* 0x100fe20008010852 */
[----:B------:R-:W-:Y:S01]  /*106c0*/  ISETP.LT.OR P3, PT, R58, 0x1, P3 ;  /* 0x000000013a00780c */ /* 0x000fe20001f61670 */
[--C-:B------:R-:W-:Y:S01]  /*106d0*/  FFMA.FTZ R174, R69, UR44, -R82.reuse ;  /* 0x0000002c45ae7c23 */ /* 0x100fe20008010852 */
[--C-:B------:R-:W-:Y:S01]  /*106e0*/  FFMA.FTZ R170, R65, UR44, -R82.reuse ;  /* 0x0000002c41aa7c23 */ /* 0x100fe20008010852 */
[--C-:B------:R-:W-:Y:S01]  /*106f0*/  FFMA.FTZ R164, R52, UR44, -R82.reuse ;  /* 0x0000002c34a47c23 */ /* 0x100fe20008010852 */
[----:B------:R-:W-:Y:S01]  /*10700*/  FSEL R80, R0, -INF , !P3 ;  /* 0xff80000000507808 */ /* 0x000fe20005800000 */
[--C-:B------:R-:W-:Y:S01]  /*10710*/  FFMA.FTZ R52, R51, UR44, -R82.reuse ;  /* 0x0000002c33347c23 */ /* 0x100fe20008010852 */
[----:B------:R-:W-:Y:S01]  /*10720*/  ISETP.GT.AND P3, PT, R64, 0x79, !P6 ;  /* 0x000000794000780c */ /* 0x000fe20007764270 */
        /* <DEDUP_REMOVED lines=8> */
[----:B------:R-:W-:Y:S01]  /*107b0*/  MUFU.EX2 R180, R180 ;  /* 0x000000b400b47308 */ /* 0x000fe20000000800 */
[----:B------:R-:W-:Y:S01]  /*107c0*/  FMNMX.FTZ R0, R8, R77, !PT ;  /* 0x0000004d08007209 */ /* 0x000fe20007810000 */
[--C-:B------:R-:W-:Y:S01]  /*107d0*/  FFMA.FTZ R75, R75, UR44, -R82.reuse ;  /* 0x0000002c4b4b7c23 */ /* 0x100fe20008010852 */
[--C-:B------:R-:W-:Y:S01]  /*107e0*/  FFMA.FTZ R152, R33, UR44, -R82.reuse ;  /* 0x0000002c21987c23 */ /* 0x100fe20008010852 */
[--C-:B------:R-:W-:Y:S01]  /*107f0*/  FFMA.FTZ R33, R32, UR44, -R82.reuse ;  /* 0x0000002c20217c23 */ /* 0x100fe20008010852 */
[----:B------:R-:W-:Y:S01]  /*10800*/  FMNMX.FTZ R79, R13, R0, !PT ;  /* 0x000000000d4f7209 */ /* 0x000fe20007810000 */
[--C-:B------:R-:W-:Y:S01]  /*10810*/  FFMA.FTZ R176, R76, UR44, -R82.reuse ;  /* 0x0000002c4cb07c23 */ /* 0x100fe20008010852 */
[--C-:B------:R-:W-:Y:S01]  /*10820*/  FFMA.FTZ R77, R74, UR44, -R82.reuse ;  /* 0x0000002c4a4d7c23 */ /* 0x100fe20008010852 */
[----:B------:R-:W0:Y:S01]  /*10830*/  MUFU.EX2 R73, R73 ;  /* 0x0000004900497308 */ /* 0x000e220000000800 */
[----:B------:R-:W-:Y:S01]  /*10840*/  FMNMX.FTZ R0, R14, R79, !PT ;  /* 0x0000004f0e007209 */ /* 0x000fe20007810000 */
        /* <DEDUP_REMOVED lines=14> */
[----:B------:R-:W2:Y:S01]  /*10930*/  MUFU.EX2 R75, R75 ;  /* 0x0000004b004b7308 */ /* 0x000ea20000000800 */
        /* <DEDUP_REMOVED lines=8> */
[----:B------:R-:W-:Y:S01]  /*109c0*/  FMNMX.FTZ R0, R26, R71, !PT ;  /* 0x000000471a007209 */ /* 0x000fe20007810000 */
[--C-:B------:R-:W-:Y:S01]  /*109d0*/  FFMA.FTZ R71, R70, UR44, -R82.reuse ;  /* 0x0000002c46477c23 */ /* 0x100fe20008010852 */
[--C-:B------:R-:W-:Y:S01]  /*109e0*/  FFMA.FTZ R43, R43, UR44, -R82.reuse ;  /* 0x0000002c2b2b7c23 */ /* 0x100fe20008010852 */
[----:B------:R-:W-:Y:S01]  /*109f0*/  FFMA.FTZ R41, R41, UR44, -R82 ;  /* 0x0000002c29297c23 */ /* 0x000fe20008010852 */
[----:B------:R-:W-:-:S03]  /*10a00*/  FMNMX.FTZ R81, R27, R0, !PT ;  /* 0x000000001b517209 */ /* 0x000fc60007810000 */
[----:B------:R-:W4:Y:S01]  /*10a10*/  MUFU.EX2 R77, R77 ;  /* 0x0000004d004d7308 */ /* 0x000f220000000800 */
[----:B------:R-:W-:-:S04]  /*10a20*/  FMNMX.FTZ R81, R28, R81, !PT ;  /* 0x000000511c517209 */ /* 0x000fc80007810000 */
        /* <DEDUP_REMOVED lines=16> */
[----:B------:R-:W-:Y:S01]  /*10b30*/  MUFU.EX2 R69, R68 ;  /* 0x0000004400457308 */ /* 0x000fe20000000800 */
[----:B------:R-:W-:-:S04]  /*10b40*/  FMNMX.FTZ R0, R60, R65, !PT ;  /* 0x000000413c007209 */ /* 0x000fc80007810000 */
[----:B------:R-:W-:-:S03]  /*10b50*/  FMNMX.FTZ R65, R61, R0, !PT ;  /* 0x000000003d417209 */ /* 0x000fc60007810000 */
[----:B------:R-:W-:Y:S01]  /*10b60*/  MUFU.EX2 R168, R168 ;  /* 0x000000a800a87308 */ /* 0x000fe20000000800 */
[----:B------:R-:W-:-:S04]  /*10b70*/  FMNMX.FTZ R0, R62, R65, !PT ;  /* 0x000000413e007209 */ /* 0x000fc80007810000 */
[----:B------:R-:W-:Y:S02]  /*10b80*/  FMNMX.FTZ R51, R63, R0, !PT ;  /* 0x000000003f337209 */ /* 0x000fe40007810000 */
[----:B------:R-:W-:Y:S01]  /*10b90*/  FSEL R0, R39, -INF , !P5 ;  /* 0xff80000027007808 */ /* 0x000fe20006800000 */
        /* <DEDUP_REMOVED lines=15> */
[----:B0-----:R-:W-:-:S04]  /*10c90*/  FMNMX.FTZ R10, R44, R51, !PT ;  /* 0x000000332c0a7209 */ /* 0x001fc80007810000 */
[C---:B------:R-:W-:Y:S01]  /*10ca0*/  FSETP.NEU.FTZ.AND P3, PT, R10.reuse, -INF , PT ;  /* 0xff8000000a00780b */ /* 0x040fe20003f7d000 */
[----:B------:R-:W-:Y:S02]  /*10cb0*/  FMUL.FTZ R32, R10, UR44 ;  /* 0x0000002c0a207c20 */ /* 0x000fe40008410000 */
[----:B------:R-:W-:Y:S03]  /*10cc0*/  MUFU.EX2 R162, R162 ;  /* 0x000000a200a27308 */ /* 0x000fe60000000800 */
[----:B------:R-:W-:-:S05]  /*10cd0*/  FSEL R51, R32, RZ, P3 ;  /* 0x000000ff20337208 */ /* 0x000fca0001800000 */
[----:B------:R-:W-:Y:S01]  /*10ce0*/  MUFU.EX2 R45, R45 ;  /* 0x0000002d002d7308 */ /* 0x000fe20000000800 */
[----:B------:R-:W-:Y:S01]  /*10cf0*/  FFMA.FTZ R183, R3, UR44, -R51 ;  /* 0x0000002c03b77c23 */ /* 0x000fe20008010833 */
[----:B------:R-:W-:Y:S01]  /*10d00*/  FADD.FTZ R3, R180, R73 ;  /* 0x00000049b4037221 */ /* 0x000fe20000010000 */
[--C-:B------:R-:W-:Y:S01]  /*10d10*/  FFMA.FTZ R181, R80, UR44, -R51.reuse ;  /* 0x0000002c50b57c23 */ /* 0x100fe20008010833 */
[--C-:B------:R-:W-:Y:S01]  /*10d20*/  FFMA.FTZ R32, R9, UR44, -R51.reuse ;  /* 0x0000002c09207c23 */ /* 0x100fe20008010833 */
[----:B------:R-:W-:Y:S01]  /*10d30*/  FFMA.FTZ R8, R8, UR44, -R51 ;  /* 0x0000002c08087c23 */ /* 0x000fe20008010833 */
[----:B-1----:R-:W-:Y:S01]  /*10d40*/  FADD.FTZ R4, R182, R3 ;  /* 0x00000003b6047221 */ /* 0x002fe20000010000 */
[--C-:B------:R-:W-:Y:S01]  /*10d50*/  FFMA.FTZ R177, R13, UR44, -R51.reuse ;  /* 0x0000002c0db17c23 */ /* 0x100fe20008010833 */
[----:B------:R-:W-:Y:S01]  /*10d60*/  MUFU.EX2 R183, R183 ;  /* 0x000000b700b77308 */ /* 0x000fe20000000800 */
[--C-:B------:R-:W-:Y:S01]  /*10d70*/  FFMA.FTZ R14, R14, UR44, -R51.reuse ;  /* 0x0000002c0e0e7c23 */ /* 0x100fe20008010833 */
[----:B--2---:R-:W-:Y:S01]  /*10d80*/  FADD.FTZ R3, R75, R4 ;  /* 0x000000044b037221 */ /* 0x004fe20000010000 */
[--C-:B------:R-:W-:Y:S01]  /*10d90*/  FFMA.FTZ R179, R15, UR44, -R51.reuse ;  /* 0x0000002c0fb37c23 */ /* 0x100fe20008010833 */
[--C-:B------:R-:W-:Y:S01]  /*10da0*/  FFMA.FTZ R20, R20, UR44, -R51.reuse ;  /* 0x0000002c14147c23 */ /* 0x100fe20008010833 */
[----:B------:R-:W-:Y:S01]  /*10db0*/  FFMA.FTZ R173, R21, UR44, -R51 ;  /* 0x0000002c15ad7c23 */ /* 0x000fe20008010833 */
[----:B---3--:R-:W-:Y:S01]  /*10dc0*/  FADD.FTZ R4, R176, R3 ;  /* 0x00000003b0047221 */ /* 0x008fe20000010000 */
[--C-:B------:R-:W-:Y:S01]  /*10dd0*/  FFMA.FTZ R24, R24, UR44, -R51.reuse ;  /* 0x0000002c18187c23 */ /* 0x100fe20008010833 */
[----:B------:R-:W-:Y:S01]  /*10de0*/  MUFU.EX2 R181, R181 ;  /* 0x000000b500b57308 */ /* 0x000fe20000000800 */
[--C-:B------:R-:W-:Y:S01]  /*10df0*/  FFMA.FTZ R175, R25, UR44, -R51.reuse ;  /* 0x0000002c19af7c23 */ /* 0x100fe20008010833 */
[----:B----4-:R-:W-:Y:S01]  /*10e00*/  FADD.FTZ R3, R77, R4 ;  /* 0x000000044d037221 */ /* 0x010fe20000010000 */
[--C-:B------:R-:W-:Y:S01]  /*10e10*/  FFMA.FTZ R26, R26, UR44, -R51.reuse ;  /* 0x0000002c1a1a7c23 */ /* 0x100fe20008010833 */
[--C-:B------:R-:W-:Y:S01]  /*10e20*/  FFMA.FTZ R169, R27, UR44, -R51.reuse ;  /* 0x0000002c1ba97c23 */ /* 0x100fe20008010833 */
[----:B------:R-:W-:Y:S01]  /*10e30*/  FFMA.FTZ R28, R28, UR44, -R51 ;  /* 0x0000002c1c1c7c23 */ /* 0x000fe20008010833 */
[----:B------:R-:W-:Y:S01]  /*10e40*/  FADD.FTZ R4, R178, R3 ;  /* 0x00000003b2047221 */ /* 0x000fe20000010000 */
[--C-:B------:R-:W-:Y:S01]  /*10e50*/  FFMA.FTZ R171, R30, UR44, -R51.reuse ;  /* 0x0000002c1eab7c23 */ /* 0x100fe20008010833 */
[----:B------:R-:W0:Y:S01]  /*10e60*/  MUFU.EX2 R32, R32 ;  /* 0x0000002000207308 */ /* 0x000e220000000800 */
[--C-:B------:R-:W-:Y:S01]  /*10e70*/  FFMA.FTZ R30, R31, UR44, -R51.reuse ;  /* 0x0000002c1f1e7c23 */ /* 0x100fe20008010833 */
[----:B------:R-:W-:Y:S01]  /*10e80*/  FADD.FTZ R3, R79, R4 ;  /* 0x000000044f037221 */ /* 0x000fe20000010000 */
[--C-:B------:R-:W-:Y:S01]  /*10e90*/  FFMA.FTZ R34, R34, UR44, -R51.reuse ;  /* 0x0000002c22227c23 */ /* 0x100fe20008010833 */
[--C-:B------:R-:W-:Y:S01]  /*10ea0*/  FFMA.FTZ R35, R35, UR44, -R51.reuse ;  /* 0x0000002c23237c23 */ /* 0x100fe20008010833 */
[----:B------:R-:W-:Y:S01]  /*10eb0*/  FFMA.FTZ R36, R36, UR44, -R51 ;  /* 0x0000002c24247c23 */ /* 0x000fe20008010833 */
[----:B------:R-:W-:Y:S01]  /*10ec0*/  FADD.FTZ R42, R172, R3 ;  /* 0x00000003ac2a7221 */ /* 0x000fe20000010000 */
[--C-:B------:R-:W-:Y:S01]  /*10ed0*/  FFMA.FTZ R37, R37, UR44, -R51.reuse ;  /* 0x0000002c25257c23 */ /* 0x100fe20008010833 */
[----:B------:R-:W1:Y:S01]  /*10ee0*/  MUFU.EX2 R8, R8 ;  /* 0x0000000800087308 */ /* 0x000e620000000800 */
        /* <DEDUP_REMOVED lines=8> */
[----:B0-----:R-:W-:Y:S01]  /*10f70*/  FADD.FTZ R4, R181, R32 ;  /* 0x00000020b5047221 */ /* 0x001fe20000010000 */
[----:B------:R-:W-:Y:S01]  /*10f80*/  FADD.FTZ R9, R69, R42 ;  /* 0x0000002a45097221 */ /* 0x000fe20000010000 */
[--C-:B------:R-:W-:Y:S01]  /*10f90*/  FFMA.FTZ R60, R60, UR44, -R51.reuse ;  /* 0x0000002c3c3c7c23 */ /* 0x100fe20008010833 */
[----:B------:R-:W-:Y:S01]  /*10fa0*/  FFMA.FTZ R61, R61, UR44, -R51 ;  /* 0x0000002c3d3d7c23 */ /* 0x000fe20008010833 */
[----:B------:R-:W-:Y:S01]  /*10fb0*/  FADD.FTZ R3, R183, R4 ;  /* 0x00000004b7037221 */ /* 0x000fe20000010000 */
[----:B------:R-:W-:Y:S01]  /*10fc0*/  FADD.FTZ R42, R168, R9 ;  /* 0x00000009a82a7221 */ /* 0x000fe20000010000 */
[----:B------:R-:W-:Y:S01]  /*10fd0*/  FFMA.FTZ R62, R62, UR44, -R51 ;  /* 0x0000002c3e3e7c23 */ /* 0x000fe20008010833 */
[----:B------:R-:W0:Y:S01]  /*10fe0*/  MUFU.EX2 R14, R14 ;  /* 0x0000000e000e7308 */ /* 0x000e220000000800 */
[----:B-1----:R-:W-:Y:S01]  /*10ff0*/  FADD.FTZ R4, R8, R3 ;  /* 0x0000000308047221 */ /* 0x002fe20000010000 */
[----:B------:R-:W-:Y:S01]  /*11000*/  FADD.FTZ R9, R67, R42 ;  /* 0x0000002a43097221 */ /* 0x000fe20000010000 */
[--C-:B------:R-:W-:Y:S01]  /*11010*/  FFMA.FTZ R63, R63, UR44, -R51.reuse ;  /* 0x0000002c3f3f7c23 */ /* 0x100fe20008010833 */
[--C-:B------:R-:W-:Y:S01]  /*11020*/  FFMA.FTZ R38, R38, UR44, -R51.reuse ;  /* 0x0000002c26267c23 */ /* 0x100fe20008010833 */
[----:B------:R-:W-:Y:S01]  /*11030*/  FFMA.FTZ R0, R0, UR44, -R51 ;  /* 0x0000002c00007c23 */ /* 0x000fe20008010833 */
[----:B------:R-:W-:Y:S01]  /*11040*/  FADD.FTZ R42, R170, R9 ;  /* 0x00000009aa2a7221 */ /* 0x000fe20000010000 */
[----:B------:R-:W-:Y:S01]  /*11050*/  FFMA.FTZ R40, R40, UR44, -R51 ;  /* 0x0000002c28287c23 */ /* 0x000fe20008010833 */
[----:B------:R-:W1:Y:S01]  /*11060*/  MUFU.EX2 R179, R179 ;  /* 0x000000b300b37308 */ /* 0x000e620000000800 */
[----:B--2---:R-:W-:Y:S01]  /*11070*/  FADD.FTZ R3, R177, R4 ;  /* 0x00000004b1037221 */ /* 0x004fe20000010000 */
[----:B------:R-:W-:Y:S01]  /*11080*/  FADD.FTZ R9, R59, R42 ;  /* 0x0000002a3b097221 */ /* 0x000fe20000010000 */
[----:B------:R-:W-:Y:S01]  /*11090*/  F2FP.F16.F32.PACK_AB R183, R8, R183 ;  /* 0x000000b708b7723e */ /* 0x000fe200000000ff */
[----:B------:R-:W-:Y:S01]  /*110a0*/  IMAD.IADD R13, R192, 0x1, -R193 ;  /* 0x00000001c00d7824 */ /* 0x000fe200078e0ac1 */
[----:B------:R-:W-:Y:S01]  /*110b0*/  F2FP.F16.F32.PACK_AB R180, R73, R180 ;  /* 0x000000b449b4723e */ /* 0x000fe200000000ff */
[----:B------:R-:W-:Y:S01]  /*110c0*/  FADD.FTZ R42, R164, R9 ;  /* 0x00000009a42a7221 */ /* 0x000fe20000010000 */
[----:B------:R-:W-:Y:S01]  /*110d0*/  F2FP.F16.F32.PACK_AB R182, R75, R182 ;  /* 0x000000b64bb6723e */ /* 0x000fe200000000ff */
[----:B------:R-:W2:Y:S01]  /*110e0*/  MUFU.EX2 R20, R20 ;  /* 0x0000001400147308 */ /* 0x000ea20000000800 */
[----:B0-----:R-:W-:Y:S01]  /*110f0*/  FADD.FTZ R4, R14, R3 ;  /* 0x000000030e047221 */ /* 0x001fe20000010000 */
[----:B------:R-:W-:Y:S01]  /*11100*/  FADD.FTZ R9, R39, R42 ;  /* 0x0000002a27097221 */ /* 0x000fe20000010000 */
[----:B------:R-:W-:-:S02]  /*11110*/  F2FP.F16.F32.PACK_AB R176, R77, R176 ;  /* 0x000000b04db0723e */ /* 0x000fc400000000ff */
[----:B------:R-:W-:Y:S01]  /*11120*/  F2FP.F16.F32.PACK_AB R178, R79, R178 ;  /* 0x000000b24fb2723e */ /* 0x000fe200000000ff */
        /* <DEDUP_REMOVED lines=18> */
[C---:B------:R-:W-:Y:S01]  /*11250*/  FADD.FTZ R9, R45.reuse, R42 ;  /* 0x0000002a2d097221 */ /* 0x040fe20000010000 */
[----:B------:R-:W-:Y:S02]  /*11260*/  F2FP.F16.F32.PACK_AB R162, R45, R162 ;  /* 0x000000a22da2723e */ /* 0x000fe400000000ff */
[----:B------:R-:W-:Y:S02]  /*11270*/  F2FP.F16.F32.PACK_AB R181, R32, R181 ;  /* 0x000000b520b5723e */ /* 0x000fe400000000ff */
[----:B------:R-:W-:Y:S01]  /*11280*/  F2FP.F16.F32.PACK_AB R177, R14, R177 ;  /* 0x000000b10eb1723e */ /* 0x000fe200000000ff */
[----:B------:R-:W0:Y:S01]  /*11290*/  MUFU.EX2 R26, R26 ;  /* 0x0000001a001a7308 */ /* 0x000e220000000800 */
[----:B-1----:R-:W-:Y:S01]  /*112a0*/  FADD.FTZ R4, R24, R3 ;  /* 0x0000000318047221 */ /* 0x002fe20000010000 */
[----:B------:R-:W-:-:S02]  /*112b0*/  F2FP.F16.F32.PACK_AB R179, R20, R179 ;  /* 0x000000b314b3723e */ /* 0x000fc400000000ff */
[----:B------:R-:W-:-:S04]  /*112c0*/  F2FP.F16.F32.PACK_AB R173, R24, R173 ;  /* 0x000000ad18ad723e */ /* 0x000fc800000000ff */
        /* <DEDUP_REMOVED lines=51> */
[----:B-1----:R-:W-:Y:S01]  /*11600*/  FADD.FTZ R42, R154, R9 ;  /* 0x000000099a2a7221 */ /* 0x002fe20000010000 */
[----:B------:R-:W-:-:S05]  /*11610*/  LEA R9, R197, R13, 0x7 ;  /* 0x0000000dc5097211 */ /* 0x000fca00078e38ff */
[----:B------:R-:W-:Y:S01]  /*11620*/  IMAD.IADD R6, R9, 0x1, R6 ;  /* 0x0000000109067824 */ /* 0x000fe200078e0206 */
        /* <DEDUP_REMOVED lines=13> */
[----:B------:R2:W0:Y:S01]  /*11700*/  MUFU.EX2 R155, R0 ;  /* 0x00000000009b7308 */ /* 0x0004220000000800 */
[----:B-1----:R-:W-:-:S07]  /*11710*/  FADD.FTZ R3, R63, R8 ;  /* 0x000000083f037221 */ /* 0x002fce0000010000 */
[----:B------:R-:W1:Y:S01]  /*11720*/  MUFU.EX2 R40, R40 ;  /* 0x0000002800287308 */ /* 0x000e620000000800 */
[C---:B--2---:R-:W-:Y:S01]  /*11730*/  FADD.FTZ R0, R38.reuse, R3 ;  /* 0x0000000326007221 */ /* 0x044fe20000010000 */
[----:B------:R-:W-:-:S03]  /*11740*/  F2FP.F16.F32.PACK_AB R153, R38, R63 ;  /* 0x0000003f2699723e */ /* 0x000fc600000000ff */
[----:B0-----:R-:W-:-:S04]  /*11750*/  FADD.FTZ R3, R155, R0 ;  /* 0x000000009b037221 */ /* 0x001fc80000010000 */
[C---:B-1----:R-:W-:Y:S01]  /*11760*/  FADD.FTZ R0, R40.reuse, R3 ;  /* 0x0000000328007221 */ /* 0x042fe20000010000 */
[----:B------:R-:W-:Y:S01]  /*11770*/  F2FP.F16.F32.PACK_AB R155, R40, R155 ;  /* 0x0000009b289b723e */ /* 0x000fe200000000ff */
[----:B------:R-:W-:Y:S01]  /*11780*/  VIADD R3, R129, 0xfffffffe ;  /* 0xfffffffe81037836 */ /* 0x000fe20000000000 */
        /* <DEDUP_REMOVED lines=12> */
.L_x_7039:
[----:B------:R-:W-:-:S13]  /*11850*/  ISETP.NE.AND P3, PT, R7, 0x1, PT ;  /* 0x000000010700780c */ /* 0x000fda0003f65270 */
[----:B------:R-:W0:Y:S02]  /*11860*/  @P3 LDC.64 R14, c[0x0][0x9e8] ;  /* 0x00027a00ff0e3b82 */ /* 0x000e240000000a00 */
[----:B0-----:R-:W-:-:S05]  /*11870*/  @P3 IMAD.HI.U32 R14, R8, R14, RZ ;  /* 0x0000000e080e3227 */ /* 0x001fca00078e00ff */
[----:B------:R-:W-:-:S07]  /*11880*/  @P3 SHF.R.U32.HI R8, RZ, R15, R14 ;  /* 0x0000000fff083219 */ /* 0x000fce000001160e */
.L_x_7040:
[----:B------:R-:W-:Y:S05]  /*11890*/  BSYNC B0 ;  /* 0x0000000000007941 */ /* 0x000fea0003800000 */
.L_x_7038:
[----:B------:R-:W-:-:S05]  /*118a0*/  IMAD R7, R8, R7, R7 ;  /* 0x0000000708077224 */ /* 0x000fca00078e0207 */
[----:B------:R-:W-:-:S07]  /*118b0*/  VIMNMX R6, R6, R7, PT ;  /* 0x0000000706067248 */ /* 0x000fce0003fe0100 */
.L_x_7037:
[----:B------:R-:W-:Y:S01]  /*118c0*/  SHF.R.S32.HI R7, RZ, 0x1f, R6 ;  /* 0x0000001fff077819 */ /* 0x000fe20000011406 */
[----:B------:R-:W-:Y:S01]  /*118d0*/  ULDC UR49, c[0x0][0x9e4] ;  /* 0x0002790000317ab9 */ /* 0x000fe20000000800 */
[----:B------:R-:W-:Y:S01]  /*118e0*/  ULDC UR46, c[0x0][0x9e4] ;  /* 0x00027900002e7ab9 */ /* 0x000fe20000000800 */
[----:B------:R-:W-:Y:S01]  /*118f0*/  ULDC UR45, c[0x0][0x988] ;  /* 0x00026200002d7ab9 */ /* 0x000fe20000000800 */
[----:B------:R-:W-:Y:S01]  /*11900*/  LEA.HI R7, R7, R6, RZ, 0x7 ;  /* 0x0000000607077211 */ /* 0x000fe200078f38ff */
[----:B------:R-:W-:Y:S01]  /*11910*/  ULDC UR48, c[0x0][0x988] ;  /* 0x0002620000307ab9 */ /* 0x000fe20000000800 */
[----:B------:R-:W-:Y:S01]  /*11920*/  ULDC UR47, c[0x0][0x988] ;  /* 0x00026200002f7ab9 */ /* 0x000fe20000000800 */
[----:B------:R-:W-:Y:S01]  /*11930*/  ULDC UR54, c[0x0][0x9d8] ;  /* 0x0002760000367ab9 */ /* 0x000fe20000000800 */
[----:B------:R-:W-:Y:S01]  /*11940*/  SHF.R.S32.HI R7, RZ, 0x7, R7 ;  /* 0x00000007ff077819 */ /* 0x000fe20000011407 */
[----:B------:R-:W-:Y:S01]  /*11950*/  ULDC UR52, c[0x0][0x9d8] ;  /* 0x0002760000347ab9 */ /* 0x000fe20000000800 */
[----:B------:R-:W-:Y:S01]  /*11960*/  ULDC UR51, c[0x0][0x9d8] ;  /* 0x0002760000337ab9 */ /* 0x000fe20000000800 */
[----:B------:R-:W-:Y:S01]  /*11970*/  ULDC UR53, c[0x0][0x9e0] ;  /* 0x0002780000357ab9 */ /* 0x000fe20000000800 */
[----:B------:R-:W-:Y:S01]  /*11980*/  VIMNMX R14, R198, R7, !PT ;  /* 0x00000007c60e7248 */ /* 0x000fe20007fe0100 */
[----:B------:R-:W-:Y:S01]  /*11990*/  ULDC UR50, c[0x0][0x9e0] ;  /* 0x0002780000327ab9 */ /* 0x000fe20000000800 */
[----:B------:R-:W-:-:S02]  /*119a0*/  CS2R R150, SRZ ;  /* 0x0000000000967805 */ /* 0x000fc4000001ff00 */
[----:B------:R-:W-:Y:S02]  /*119b0*/  CS2R R148, SRZ ;  /* 0x0000000000947805 */ /* 0x000fe4000001ff00 */
        /* <DEDUP_REMOVED lines=16> */
[----:B-----5:R-:W-:-:S02]  /*11ac0*/  CS2R R116, SRZ ;  /* 0x0000000000747805 */ /* 0x020fc4000001ff00 */
        /* <DEDUP_REMOVED lines=15> */
[----:B------:R-:W-:Y:S02]  /*11bc0*/  IMAD.IADD R15, R12, 0x1, R13 ;  /* 0x000000010c0f7824 */ /* 0x000fe400078e020d */
[----:B------:R-:W-:-:S03]  /*11bd0*/  IMAD.MOV.U32 R151, RZ, RZ, RZ ;  /* 0x000000ffff977224 */ /* 0x000fc600078e00ff */
[----:B------:R-:W-:-:S07]  /*11be0*/  IADD3 R20, R15, 0x8, RZ ;  /* 0x000000080f147810 */ /* 0x000fce0007ffe0ff */
.L_x_7059:
[----:B------:R-:W-:Y:S01]  /*11bf0*/  ISETP.NE.AND P3, PT, R196, RZ, PT ;  /* 0x000000ffc400720c */ /* 0x000fe20003f65270 */
[----:B------:R-:W-:Y:S01]  /*11c00*/  VIADD R21, R184, 0x1 ;  /* 0x00000001b8157836 */ /* 0x000fe20000000000 */
[----:B------:R-:W-:Y:S05]  /*11c10*/  YIELD ;  /* 0x0000000000007946 */ /* 0x000fea0003800000 */
[----:B------:R-:W-:-:S04]  /*11c20*/  ISETP.NE.AND P4, PT, R21, 0x2, PT ;  /* 0x000000021500780c */ /* 0x000fc80003f85270 */
[----:B------:R-:W-:Y:S02]  /*11c30*/  SEL R199, RZ, 0x1, P4 ;  /* 0x00000001ffc77807 */ /* 0x000fe40002000000 */
[----:B------:R-:W-:Y:S02]  /*11c40*/  SEL R21, R21, RZ, P4 ;  /* 0x000000ff15157207 */ /* 0x000fe40002000000 */
[----:B------:R-:W-:Y:S01]  /*11c50*/  LOP3.LUT R199, R186, R199, RZ, 0x3c, !PT ;  /* 0x000000c7bac77212 */ /* 0x000fe200078e3cff */
[----:B------:R-:W-:Y:S06]  /*11c60*/  @P3 BRA `(.L_x_7042) ;  /* 0x0000000000303947 */ /* 0x000fec0003800000 */
[----:B------:R-:W-:Y:S05]  /*11c70*/  @!P0 BRA `(.L_x_7043) ;  /* 0x0000000000048947 */ /* 0x000fea0003800000 */
[----:B------:R-:W-:Y:S01]  /*11c80*/  BPT.TRAP 0x1 ;  /* 0x000000040000795c */ /* 0x000fe20000300000 */
.L_x_7043:
[----:B------:R-:W-:Y:S01]  /*11c90*/  IMAD R7, R21, 0x8, R2 ;  /* 0x0000000815077824 */ /* 0x000fe200078e0202 */
[----:B------:R-:W-:-:S04]  /*11ca0*/  SHF.L.U32 R6, R199, 0x1f, RZ ;  /* 0x0000001fc7067819 */ /* 0x000fc800000006ff */
[----:B------:R0:W1:Y:S01]  /*11cb0*/  SYNCS.PHASECHK.TRANS64.TRYWAIT P4, [R7+URZ+0x28830], R6 ;  /* 0x02883006070075a7 */ /* 0x000062000808017f */
[----:B------:R-:W-:Y:S05]  /*11cc0*/  @!P0 BRA `(.L_x_7044) ;  /* 0x0000000000048947 */ /* 0x000fea0003800000 */
[----:B------:R-:W-:Y:S01]  /*11cd0*/  BPT.TRAP 0x1 ;  /* 0x000000040000795c */ /* 0x000fe20000300000 */
.L_x_7044:
[----:B------:R-:W-:Y:S04]  /*11ce0*/  BSSY B0, `(.L_x_7042) ;  /* 0x0000004000007945 */ /* 0x000fe80003800000 */
[----:B-1----:R-:W-:Y:S05]  /*11cf0*/  @P4 BRA `(.L_x_7045) ;  /* 0x0000000000084947 */ /* 0x002fea0003800000 */
[----:B------:R-:W1:Y:S02]  /*11d00*/  SYNCS.PHASECHK.TRANS64.TRYWAIT P4, [R7+URZ+0x28830], R6 ;  /* 0x02883006070075a7 */ /* 0x000e64000808017f */
[----:B-1----:R-:W-:Y:S05]  /*11d10*/  @!P4 BRA `(.L_x_7046) ;  /* 0x0000014000b4c947 */ /* 0x002fea0003800000 */
.L_x_7045:
[----:B------:R-:W-:Y:S05]  /*11d20*/  BSYNC B0 ;  /* 0x0000000000007941 */ /* 0x000fea0003800000 */
.L_x_7042:
[----:B------:R-:W2:Y:S01]  /*11d30*/  S2R R8, SR_TID.X ;  /* 0x0000000000087919 */ /* 0x000ea20000002100 */
[----:B01----:R-:W-:Y:S01]  /*11d40*/  IMAD.MOV.U32 R7, RZ, RZ, 0x40000040 ;  /* 0x40000040ff077424 */ /* 0x003fe200078e00ff */
[----:B------:R-:W-:Y:S05]  /*11d50*/  WARPSYNC.ALL ;  /* 0x0000000000007948 */ /* 0x000fea0003800000 */
[----:B------:R-:W-:Y:S01]  /*11d60*/  R2UR UR35, R7 ;  /* 0x00000000072372ca */ /* 0x000fe200000e0000 */
[----:B------:R-:W-:Y:S01]  /*11d70*/  IMAD R6, R21, 0x800, R5 ;  /* 0x0000080015067824 */ /* 0x000fe200078e0205 */
[----:B------:R-:W-:-:S04]  /*11d80*/  MOV R9, 0x40000040 ;  /* 0x4000004000097802 */ /* 0x000fc80000000f00 */
[----:B------:R-:W-:Y:S02]  /*11d90*/  R2UR UR34, R6 ;  /* 0x00000000062272ca */ /* 0x000fe400000e0000 */
[----:B------:R-:W-:Y:S01]  /*11da0*/  R2UR UR7, R9 ;  /* 0x00000000090772ca */ /* 0x000fe200000e0000 */
[----:B------:R-:W-:-:S05]  /*11db0*/  IMAD.MOV.U32 R9, RZ, RZ, 0x40000040 ;  /* 0x40000040ff097424 */ /* 0x000fca00078e00ff */
[----:B------:R-:W-:Y:S01]  /*11dc0*/  R2UR UR11, R9 ;  /* 0x00000000090b72ca */ /* 0x000fe200000e0000 */
[----:B------:R-:W-:-:S05]  /*11dd0*/  IMAD.MOV.U32 R9, RZ, RZ, 0x40000040 ;  /* 0x40000040ff097424 */ /* 0x000fca00078e00ff */
[----:B------:R-:W-:Y:S01]  /*11de0*/  R2UR UR15, R9 ;  /* 0x00000000090f72ca */ /* 0x000fe200000e0000 */
[----:B------:R-:W-:Y:S01]  /*11df0*/  IMAD.MOV.U32 R9, RZ, RZ, 0x40000040 ;  /* 0x40000040ff097424 */ /* 0x000fe200078e00ff */
[----:B--2---:R-:W-:-:S04]  /*11e00*/  SHF.R.U32.HI R8, RZ, 0x7, R8 ;  /* 0x00000007ff087819 */ /* 0x004fc80000011608 */
[----:B------:R-:W-:Y:S01]  /*11e10*/  R2UR UR19, R9 ;  /* 0x00000000091372ca */ /* 0x000fe200000e0000 */
[----:B------:R-:W-:Y:S02]  /*11e20*/  IMAD.MOV.U32 R9, RZ, RZ, 0x40000040 ;  /* 0x40000040ff097424 */ /* 0x000fe400078e00ff */
[----:B------:R-:W-:Y:S02]  /*11e30*/  VIADD R7, R8, 0x8 ;  /* 0x0000000808077836 */ /* 0x000fe40000000000 */
[----:B------:R-:W-:Y:S01]  /*11e40*/  VIADD R8, R6, 0x2 ;  /* 0x0000000206087836 */ /* 0x000fe20000000000 */
[----:B------:R-:W-:Y:S01]  /*11e50*/  R2UR UR23, R9 ;  /* 0x00000000091772ca */ /* 0x000fe200000e0000 */
[----:B------:R-:W-:Y:S01]  /*11e60*/  IMAD.MOV.U32 R9, RZ, RZ, 0x40000040 ;  /* 0x40000040ff097424 */ /* 0x000fe200078e00ff */
[----:B------:R0:W-:Y:S02]  /*11e70*/  BAR.SYNC.DEFER_BLOCKING R7, 0x100 ;  /* 0x000400070000751d */ /* 0x0001e40000010000 */
[----:B------:R-:W-:Y:S01]  /*11e80*/  R2UR UR6, R8 ;  /* 0x00000000080672ca */ /* 0x000fe200000e0000 */
[----:B------:R-:W-:Y:S01]  /*11e90*/  VIADD R8, R6, 0x4 ;  /* 0x0000000406087836 */ /* 0x000fe20000000000 */
[----:B------:R-:W-:-:S04]  /*11ea0*/  R2UR UR27, R9 ;  /* 0x00000000091b72ca */ /* 0x000fc800000e0000 */
[----:B------:R-:W-:Y:S01]  /*11eb0*/  R2UR UR10, R8 ;  /* 0x00000000080a72ca */ /* 0x000fe200000e0000 */
[----:B------:R-:W-:Y:S02]  /*11ec0*/  VIADD R8, R6, 0x6 ;  /* 0x0000000606087836 */ /* 0x000fe40000000000 */
[----:B0-----:R-:W-:-:S03]  /*11ed0*/  IMAD.MOV.U32 R7, RZ, RZ, 0x40000040 ;  /* 0x40000040ff077424 */ /* 0x001fc600078e00ff */
[----:B------:R-:W-:Y:S01]  /*11ee0*/  R2UR UR14, R8 ;  /* 0x00000000080e72ca */ /* 0x000fe200000e0000 */
[----:B------:R-:W-:Y:S01]  /*11ef0*/  VIADD R8, R6, 0x400 ;  /* 0x0000040006087836 */ /* 0x000fe20000000000 */
[----:B------:R-:W-:-:S04]  /*11f00*/  R2UR UR31, R7 ;  /* 0x00000000071f72ca */ /* 0x000fc800000e0000 */
[----:B------:R-:W-:Y:S02]  /*11f10*/  R2UR UR18, R8 ;  /* 0x00000000081272ca */ /* 0x000fe400000e0000 */
[----:B------:R-:W-:Y:S01]  /*11f20*/  IADD3 R8, R6, 0x402, RZ ;  /* 0x0000040206087810 */ /* 0x000fe20007ffe0ff */
[----:B------:R-:W-:-:S03]  /*11f30*/  WARPGROUP.ARRIVE ;  /* 0x00000000000079c5 */ /* 0x000fc60000000000 */
[----:B------:R-:W-:Y:S01]  /*11f40*/  R2UR UR22, R8 ;  /* 0x00000000081672ca */ /* 0x000fe200000e0000 */
[C---:B------:R-:W-:Y:S02]  /*11f50*/  VIADD R8, R6.reuse, 0x404 ;  /* 0x0000040406087836 */ /* 0x040fe40000000000 */
[----:B------:R-:W-:Y:S01]  /*11f60*/  VIADD R6, R6, 0x406 ;  /* 0x0000040606067836 */ /* 0x000fe20000000000 */
[----:B------:R-:W-:Y:S02]  /*11f70*/  HGMMA.64x128x16.F32 R24, gdesc[UR32], RZ, !UPT, gsb0 ;  /* 0x01e00000201879f0 */ /* 0x000fe4000c0008ff */
[----:B------:R-:W-:Y:S02]  /*11f80*/  R2UR UR26, R8 ;  /* 0x00000000081a72ca */ /* 0x000fe400000e0000 */
[----:B------:R-:W-:Y:S01]  /*11f90*/  R2UR UR30, R6 ;  /* 0x00000000061e72ca */ /* 0x000fe200000e0000 */
        /* <DEDUP_REMOVED lines=22> */
[----:B------:R-:W-:Y:S05]  /*12100*/  @P3 BRA `(.L_x_7047) ;  /* 0x0000000000283947 */ /* 0x000fea0003800000 */
[----:B------:R-:W-:Y:S05]  /*12110*/  @!P0 BRA `(.L_x_7048) ;  /* 0x0000000000048947 */ /* 0x000fea0003800000 */
[----:B------:R-:W-:Y:S01]  /*12120*/  BPT.TRAP 0x1 ;  /* 0x000000040000795c */ /* 0x000fe20000300000 */
.L_x_7048:
[----:B------:R-:W-:Y:S01]  /*12130*/  SHF.L.U32 R6, R186, 0x1f, RZ ;  /* 0x0000001fba067819 */ /* 0x000fe200000006ff */
[----:B------:R-:W-:-:S04]  /*12140*/  IMAD R7, R184, 0x8, R2 ;  /* 0x00000008b8077824 */ /* 0x000fc800078e0202 */
[----:B------:R0:W1:Y:S01]  /*12150*/  SYNCS.PHASECHK.TRANS64.TRYWAIT P3, [R7+URZ+0x28850], R6 ;  /* 0x02885006070075a7 */ /* 0x000062000806017f */
[----:B------:R-:W-:Y:S05]  /*12160*/  @!P0 BRA `(.L_x_7049) ;  /* 0x0000000000048947 */ /* 0x000fea0003800000 */
[----:B------:R-:W-:Y:S01]  /*12170*/  BPT.TRAP 0x1 ;  /* 0x000000040000795c */ /* 0x000fe20000300000 */
.L_x_7049:
[----:B-1----:R-:W-:Y:S05]  /*12180*/  @P3 BRA `(.L_x_7047) ;  /* 0x0000000000083947 */ /* 0x002fea0003800000 */
[----:B------:R-:W1:Y:S02]  /*12190*/  SYNCS.PHASECHK.TRANS64.TRYWAIT P3, [R7+URZ+0x28850], R6 ;  /* 0x02885006070075a7 */ /* 0x000e64000806017f */
[----:B-1----:R-:W-:Y:S05]  /*121a0*/  @!P3 BRA `(.L_x_7050) ;  /* 0x0000013c00a4b947 */ /* 0x002fea0003800000 */
.L_x_7047:
[----:B01----:R-:W-:Y:S01]  /*121b0*/  IADD3 R6, R2, 0x400, RZ ;  /* 0x0000040002067810 */ /* 0x003fe20007ffe0ff */
[----:B------:R-:W-:Y:S05]  /*121c0*/  WARPSYNC.ALL ;  /* 0x0000000000007948 */ /* 0x000fea0003800000 */
[----:B------:R-:W-:Y:S01]  /*121d0*/  SHF.R.U32.HI R6, RZ, 0x4, R6 ;  /* 0x00000004ff067819 */ /* 0x000fe20000011606 */
[----:B------:R-:W-:Y:S01]  /*121e0*/  WARPGROUP.ARRIVE ;  /* 0x00000000000079c5 */ /* 0x000fe20000000000 */
[----:B------:R-:W-:-:S05]  /*121f0*/  IMAD.MOV.U32 R9, RZ, RZ, 0x40000040 ;  /* 0x40000040ff097424 */ /* 0x000fca00078e00ff */
[----:B------:R-:W0:Y:S01]  /*12200*/  S2R R186, SR_TID.X ;  /* 0x0000000000ba7919 */ /* 0x000e220000002100 */
[----:B------:R-:W-:Y:S01]  /*12210*/  LOP3.LUT R6, R6, 0x3fff, RZ, 0xc0, !PT ;  /* 0x00003fff06067812 */ /* 0x000fe200078ec0ff */
[----:B------:R-:W-:Y:S01]  /*12220*/  FMUL.FTZ R28, R28, UR54 ;  /* 0x000000361c1c7c20 */ /* 0x000fe20008410000 */
[----:B------:R-:W-:Y:S01]  /*12230*/  FMUL.FTZ R29, R29, UR54 ;  /* 0x000000361d1d7c20 */ /* 0x000fe20008410000 */
[----:B------:R-:W-:Y:S01]  /*12240*/  FMUL.FTZ R32, R32, UR54 ;  /* 0x0000003620207c20 */ /* 0x000fe20008410000 */
[----:B------:R-:W-:Y:S01]  /*12250*/  LOP3.LUT R7, R6, 0x4000000, RZ, 0xfc, !PT ;  /* 0x0400000006077812 */ /* 0x000fe200078efcff */
[----:B------:R-:W-:Y:S01]  /*12260*/  FMUL.FTZ R33, R33, UR54 ;  /* 0x0000003621217c20 */ /* 0x000fe20008410000 */
[----:B------:R-:W-:Y:S01]  /*12270*/  FMUL.FTZ R40, R40, UR54 ;  /* 0x0000003628287c20 */ /* 0x000fe20008410000 */
[----:B------:R-:W-:Y:S01]  /*12280*/  FMUL.FTZ R41, R41, UR54 ;  /* 0x0000003629297c20 */ /* 0x000fe20008410000 */
[----:B------:R-:W-:Y:S01]  /*12290*/  FMUL.FTZ R44, R44, UR54 ;  /* 0x000000362c2c7c20 */ /* 0x000fe20008410000 */
[----:B------:R-:W-:-:S02]  /*122a0*/  IMAD R6, R184, 0x800, R7 ;  /* 0x00000800b8067824 */ /* 0x000fc400078e0207 */
[----:B------:R-:W-:Y:S01]  /*122b0*/  FMUL.FTZ R45, R45, UR54 ;  /* 0x000000362d2d7c20 */ /* 0x000fe20008410000 */
[----:B------:R-:W-:Y:S02]  /*122c0*/  IMAD.MOV.U32 R7, RZ, RZ, 0x40000040 ;  /* 0x40000040ff077424 */ /* 0x000fe400078e00ff */
[----:B------:R-:W-:Y:S01]  /*122d0*/  FMUL.FTZ R48, R48, UR54 ;  /* 0x0000003630307c20 */ /* 0x000fe20008410000 */
[C---:B------:R-:W-:Y:S01]  /*122e0*/  VIADD R8, R6.reuse, 0x80 ;  /* 0x0000008006087836 */ /* 0x040fe20000000000 */
[----:B------:R-:W-:Y:S01]  /*122f0*/  R2UR UR6, R6 ;  /* 0x00000000060672ca */ /* 0x000fe200000e0000 */
[----:B------:R-:W-:Y:S01]  /*12300*/  FMUL.FTZ R49, R49, UR54 ;  /* 0x0000003631317c20 */ /* 0x000fe20008410000 */
[----:B------:R-:W-:Y:S01]  /*12310*/  R2UR UR7, R7 ;  /* 0x00000000070772ca */ /* 0x000fe200000e0000 */
[----:B------:R-:W-:Y:S02]  /*12320*/  IMAD.MOV.U32 R7, RZ, RZ, 0x40000040 ;  /* 0x40000040ff077424 */ /* 0x000fe400078e00ff */
[----:B------:R-:W-:Y:S01]  /*12330*/  FMUL.FTZ R77, R77, UR54 ;  /* 0x000000364d4d7c20 */ /* 0x000fe20008410000 */
[----:B------:R-:W-:Y:S01]  /*12340*/  FMUL.FTZ R81, R81, UR54 ;  /* 0x0000003651517c20 */ /* 0x000fe20008410000 */
[----:B------:R-:W1:Y:S08]  /*12350*/  MUFU.TANH R28, R28 ;  /* 0x0000001c001c7308 */ /* 0x000e700000002400 */
[----:B------:R-:W2:Y:S01]  /*12360*/  MUFU.TANH R29, R29 ;  /* 0x0000001d001d7308 */ /* 0x000ea20000002400 */
[----:B------:R-:W-:Y:S01]  /*12370*/  HGMMA.64x128x16.F32 R88, R180, gdesc[UR4].tnspB, R88, gsb0 ;  /* 0x41e00004b4587df0 */ /* 0x000fe20008000858 */
[----:B------:R-:W-:Y:S01]  /*12380*/  R2UR UR6, R8 ;  /* 0x00000000080672ca */ /* 0x000fe200000e0000 */
[----:B------:R-:W-:Y:S01]  /*12390*/  VIADD R8, R6, 0x100 ;  /* 0x0000010006087836 */ /* 0x000fe20000000000 */
[----:B------:R-:W-:Y:S01]  /*123a0*/  R2UR UR7, R9 ;  /* 0x00000000090772ca */ /* 0x000fe200000e0000 */
[----:B------:R-:W-:Y:S01]  /*123b0*/  IMAD.MOV.U32 R9, RZ, RZ, 0x40000040 ;  /* 0x40000040ff097424 */ /* 0x000fe200078e00ff */
[----:B0-----:R-:W-:-:S02]  /*123c0*/  SHF.R.U32.HI R186, RZ, 0x7, R186 ;  /* 0x00000007ffba7819 */ /* 0x001fc400000116ba */
[----:B------:R-:W0:Y:S08]  /*123d0*/  MUFU.TANH R32, R32 ;  /* 0x0000002000207308 */ /* 0x000e300000002400 */
        /* <DEDUP_REMOVED lines=36> */
[----:B------:R-:W-:Y:S01]  /*12620*/  VIADD R6, R6, 0x380 ;  /* 0x0000038006067836 */ /* 0x000fe20000000000 */
[----:B------:R-:W-:Y:S01]  /*12630*/  MOV R9, 0x40000040 ;  /* 0x4000004000097802 */ /* 0x000fe20000000f00 */
[----:B------:R-:W-:Y:S02]  /*12640*/  WARPGROUP.DEPBAR.LE gsb0, 0x0 ;  /* 0x00008000000079c5 */ /* 0x000fe40000010000 */
[----:B------:R-:W-:Y:S01]  /*12650*/  WARPGROUP.ARRIVE ;  /* 0x00000000000079c5 */ /* 0x000fe20000000000 */
[----:B------:R-:W-:Y:S01]  /*12660*/  FMUL.FTZ R164, R24, UR54 ;  /* 0x0000003618a47c20 */ /* 0x000fe20008410000 */
[----:B------:R-:W-:Y:S01]  /*12670*/  FMUL.FTZ R24, R26, UR54 ;  /* 0x000000361a187c20 */ /* 0x000fe20008410000 */
[----:B------:R-:W-:Y:S01]  /*12680*/  FMUL.FTZ R165, R25, UR54 ;  /* 0x0000003619a57c20 */ /* 0x000fe20008410000 */
[----:B------:R-:W-:Y:S01]  /*12690*/  FMUL.FTZ R26, R30, UR54 ;  /* 0x000000361e1a7c20 */ /* 0x000fe20008410000 */
[----:B------:R-:W-:-:S03]  /*126a0*/  FMUL.FTZ R25, R27, UR54 ;  /* 0x000000361b197c20 */ /* 0x000fc60008410000 */
[----:B------:R-:W-:Y:S01]  /*126b0*/  HGMMA.64x128x16.F32 R88, R160, gdesc[UR4].tnspB, R88, gsb0 ;  /* 0x41e00004a0587df0 */ /* 0x000fe20008000858 */
        /* <DEDUP_REMOVED lines=60> */
[----:B------:R-:W-:Y:S02]  /*12a80*/  R2UR UR6, R6 ;  /* 0x00000000060672ca */ /* 0x000fe400000e0000 */
[----:B------:R-:W-:Y:S01]  /*12a90*/  R2UR UR7, R7 ;  /* 0x00000000070772ca */ /* 0x000fe200000e0000 */
[----:B------:R-:W-:Y:S01]  /*12aa0*/  @!P1 IMAD R7, R21, 0x8, R2 ;  /* 0x0000000815079824 */ /* 0x000fe200078e0202 */
[----:B------:R-:W-:Y:S02]  /*12ab0*/  IADD3 R6, -R186, 0xb, RZ ;  /* 0x0000000bba067810 */ /* 0x000fe40007ffe1ff */
[----:B------:R-:W0:Y:S01]  /*12ac0*/  MUFU.TANH R42, R42 ;  /* 0x0000002a002a7308 */ /* 0x000e220000002400 */
[----:B------:R-:W-:-:S05]  /*12ad0*/  @!P1 VIADD R7, R7, 0x28840 ;  /* 0x0002884007079836 */ /* 0x000fca0000000000 */
[----:B------:R-:W-:Y:S02]  /*12ae0*/  @!P1 PRMT R7, RZ, 0x654, R7 ;  /* 0x00000654ff079816 */ /* 0x000fe40000000007 */
        /* <DEDUP_REMOVED lines=22> */
[----:B------:R-:W0:Y:S01]  /*12c50*/  MUFU.TANH R64, R64 ;  /* 0x0000004000407308 */ /* 0x000e220000002400 */
[----:B------:R-:W-:Y:S07]  /*12c60*/  HGMMA.64x128x16.F32 R88, R152, gdesc[UR4].tnspB, R88, gsb0 ;  /* 0x41e0000498587df0 */ /* 0x000fee0008000858 */
        /* <DEDUP_REMOVED lines=18> */
[----:B------:R-:W-:Y:S02]  /*12d90*/  IMAD.SHL.U32 R153, R3, 0x80, RZ ;  /* 0x0000008003997824 */ /* 0x000fe400078e00ff */
[----:B------:R-:W-:Y:S01]  /*12da0*/  FMUL.FTZ R152, R76, UR54 ;  /* 0x000000364c987c20 */ /* 0x000fe20008410000 */
[----:B------:R-:W-:Y:S02]  /*12db0*/  FMUL.FTZ R154, R84, UR54 ;  /* 0x00000036549a7c20 */ /* 0x000fe40008410000 */
[----:B------:R-:W0:Y:S01]  /*12dc0*/  MUFU.TANH R75, R75 ;  /* 0x0000004b004b7308 */ /* 0x000e220000002400 */
[----:B------:R0:W-:Y:S06]  /*12dd0*/  BAR.ARV R6, 0x100 ;  /* 0x000400060000751d */ /* 0x0001ec0000002000 */
[----:B------:R-:W-:Y:S01]  /*12de0*/  IADD3 R76, R192, 0x1, -R153 ;  /* 0x00000001c04c7810 */ /* 0x000fe20007ffe899 */
[----:B------:R-:W0:Y:S01]  /*12df0*/  MUFU.TANH R152, R152 ;  /* 0x0000009800987308 */ /* 0x000e220000002400 */
[----:B------:R0:W-:Y:S03]  /*12e00*/  @!P1 SYNCS.ARRIVE.TRANS64.RED.A1T0 RZ, [R7+URZ], RZ ;  /* 0x000000ff07ff99a7 */ /* 0x0001e6000810043f */
[----:B------:R-:W-:-:S04]  /*12e10*/  IMAD.IADD R76, R76, 0x1, -R193 ;  /* 0x000000014c4c7824 */ /* 0x000fc800078e0ac1 */
[----:B------:R-:W0:Y:S01]  /*12e20*/  MUFU.TANH R154, R154 ;  /* 0x0000009a009a7308 */ /* 0x000e220000002400 */
[----:B------:R-:W-:-:S04]  /*12e30*/  IMAD R76, R191, -0x2, R76 ;  /* 0xfffffffebf4c7824 */ /* 0x000fc800078e024c */
[C---:B------:R-:W-:Y:S01]  /*12e40*/  VIADD R87, R76.reuse, UR55 ;  /* 0x000000374c577c36 */ /* 0x040fe20008000000 */
[----:B------:R-:W-:-:S03]  /*12e50*/  IADD3 R85, R76, UR53, RZ ;  /* 0x000000354c557c10 */ /* 0x000fc6000fffe0ff */
[C---:B------:R-:W-:Y:S02]  /*12e60*/  IMAD.IADD R86, R12.reuse, 0x1, R87 ;  /* 0x000000010c567824 */ /* 0x040fe400078e0257 */
[----:B------:R-:W-:Y:S01]  /*12e70*/  IMAD.IADD R84, R12, 0x1, R85 ;  /* 0x000000010c547824 */ /* 0x000fe200078e0255 */
[----:B-1234-:R-:W-:Y:S06]  /*12e80*/  @!P2 BRA `(.L_x_7051) ;  /* 0x00000000005ca947 */ /* 0x01efec0003800000 */
[----:B------:R-:W-:Y:S01]  /*12e90*/  IMAD.IADD R83, R12, 0x1, R13 ;  /* 0x000000010c537824 */ /* 0x000fe200078e020d */
[----:B------:R-:W-:Y:S04]  /*12ea0*/  BSSY B0, `(.L_x_7052) ;  /* 0x0000011000007945 */ /* 0x000fe80003800000 */
        /* <DEDUP_REMOVED lines=10> */
.L_x_7053:
[----:B------:R-:W-:-:S05]  /*12f50*/  IMAD.U32 R78, RZ, RZ, UR49 ;  /* 0x00000031ff4e7e24 */ /* 0x000fca000f8e00ff */
[----:B------:R-:W-:-:S13]  /*12f60*/  ISETP.NE.AND P3, PT, R78, 0x1, PT ;  /* 0x000000014e00780c */ /* 0x000fda0003f65270 */
[----:B0-----:R-:W0:Y:S02]  /*12f70*/  @P3 LDC.64 R6, c[0x0][0x9e8] ;  /* 0x00027a00ff063b82 */ /* 0x001e240000000a00 */
[----:B0-----:R-:W-:Y:S01]  /*12f80*/  @P3 IMAD.HI.U32 R76, R83, R6, RZ ;  /* 0x00000006534c3227 */ /* 0x001fe200078e00ff */
[----:B------:R-:W-:-:S04]  /*12f90*/  MOV R6, R83 ;  /* 0x0000005300067202 */ /* 0x000fc80000000f00 */
[----:B------:R-:W-:-:S07]  /*12fa0*/  @P3 SHF.R.U32.HI R6, RZ, R7, R76 ;  /* 0x00000007ff063219 */ /* 0x000fce000001164c */
.L_x_7054:
[----:B------:R-:W-:Y:S05]  /*12fb0*/  BSYNC B0 ;  /* 0x0000000000007941 */ /* 0x000fea0003800000 */
.L_x_7052:
[----:B------:R-:W-:-:S04]  /*12fc0*/  IMAD R6, R6, R78, -R153 ;  /* 0x0000004e06067224 */ /* 0x000fc800078e0a99 */
[----:B------:R-:W-:-:S05]  /*12fd0*/  IMAD R7, R191, -0x2, R6 ;  /* 0xfffffffebf077824 */ /* 0x000fca00078e0206 */
[----:B------:R-:W-:Y:S02]  /*12fe0*/  VIADDMNMX R84, R7, R78, R84, PT ;  /* 0x0000004e07547246 */ /* 0x000fe40003800154 */
[----:B------:R-:W-:-:S07]  /*12ff0*/  VIMNMX R86, R86, R7, !PT ;  /* 0x0000000756567248 */ /* 0x000fce0007fe0100 */
.L_x_7051:
[----:B------:R-:W-:Y:S02]  /*13000*/  ISETP.GT.AND P3, PT, R3, -0x1, PT ;  /* 0xffffffff0300780c */ /* 0x000fe40003f64270 */
[----:B------:R-:W-:Y:S02]  /*13010*/  IADD3 R85, R85, 0x8, R12 ;  /* 0x0000000855557810 */ /* 0x000fe40007ffe00c */
[C---:B------:R-:W-:Y:S02]  /*13020*/  ISETP.GT.AND P5, PT, R86.reuse, RZ, P3 ;  /* 0x000000ff5600720c */ /* 0x040fe40001fa4270 */
[----:B------:R-:W-:Y:S02]  /*13030*/  ISETP.GT.AND P4, PT, R86, 0x1, P3 ;  /* 0x000000015600780c */ /* 0x000fe40001f84270 */
[C---:B------:R-:W-:Y:S02]  /*13040*/  ISETP.LT.OR P5, PT, R84.reuse, 0x1, P5 ;  /* 0x000000015400780c */ /* 0x040fe40002fa1670 */
[----:B------:R-:W-:-:S02]  /*13050*/  ISETP.LT.OR P4, PT, R84, 0x2, P4 ;  /* 0x000000025400780c */ /* 0x000fc40002781670 */
[----:B0-----:R-:W-:Y:S02]  /*13060*/  FSEL R164, R164, -INF , !P5 ;  /* 0xff800000a4a47808 */ /* 0x001fe40006800000 */
[----:B------:R-:W-:Y:S02]  /*13070*/  FSEL R165, R165, -INF , !P4 ;  /* 0xff800000a5a57808 */ /* 0x000fe40006000000 */
[C---:B------:R-:W-:Y:S02]  /*13080*/  ISETP.GT.AND P5, PT, R86.reuse, 0x8, P3 ;  /* 0x000000085600780c */ /* 0x040fe40001fa4270 */
[----:B------:R-:W-:Y:S02]  /*13090*/  ISETP.GT.AND P4, PT, R86, 0x9, P3 ;  /* 0x000000095600780c */ /* 0x000fe40001f84270 */
[C---:B------:R-:W-:Y:S02]  /*130a0*/  ISETP.LT.OR P5, PT, R84.reuse, 0x9, P5 ;  /* 0x000000095400780c */ /* 0x040fe40002fa1670 */
[----:B------:R-:W-:-:S02]  /*130b0*/  ISETP.LT.OR P4, PT, R84, 0xa, P4 ;  /* 0x0000000a5400780c */ /* 0x000fc40002781670 */
[----:B------:R-:W-:Y:S02]  /*130c0*/  FSEL R28, R28, -INF , !P5 ;  /* 0xff8000001c1c7808 */ /* 0x000fe40006800000 */
        /* <DEDUP_REMOVED lines=83> */
[----:B------:R-:W-:Y:S02]  /*13600*/  IADD3 R84, R87, 0x8, R12 ;  /* 0x0000000857547810 */ /* 0x000fe40007ffe00c */
[----:B------:R-:W-:Y:S02]  /*13610*/  FSEL R77, R154, -INF , !P5 ;  /* 0xff8000009a4d7808 */ /* 0x000fe40006800000 */
[----:B------:R-:W-:Y:S01]  /*13620*/  FSEL R80, R80, -INF , !P4 ;  /* 0xff80000050507808 */ /* 0x000fe20006000000 */
[----:B------:R-:W-:Y:S06]  /*13630*/  @!P2 BRA `(.L_x_7055) ;  /* 0x00000000005ca947 */ /* 0x000fec0003800000 */
[----:B------:R-:W-:Y:S01]  /*13640*/  ISETP.GT.AND P4, PT, R20, -0x1, PT ;  /* 0xffffffff1400780c */ /* 0x000fe20003f84270 */
[----:B------:R-:W-:-:S12]  /*13650*/  BSSY B0, `(.L_x_7056) ;  /* 0x0000011000007945 */ /* 0x000fd80003800000 */
[----:B------:R-:W-:Y:S05]  /*13660*/  @P4 BRA `(.L_x_7057) ;  /* 0x0000000000244947 */ /* 0x000fea0003800000 */
[----:B------:R-:W-:Y:S02]  /*13670*/  IMAD.U32 R152, RZ, RZ, UR49 ;  /* 0x00000031ff987e24 */ /* 0x000fe4000f8e00ff */
[----:B------:R-:W-:-:S03]  /*13680*/  VIADD R87, R15, 0x8 ;  /* 0x000000080f577836 */ /* 0x000fc60000000000 */
[----:B------:R-:W-:Y:S02]  /*13690*/  ISETP.NE.AND P4, PT, R152, 0x1, PT ;  /* 0x000000019800780c */ /* 0x000fe40003f85270 */
[----:B------:R-:W-:-:S11]  /*136a0*/  LOP3.LUT R87, RZ, R87, RZ, 0x33, !PT ;  /* 0x00000057ff577212 */ /* 0x000fd600078e33ff */
[----:B------:R-:W0:Y:S02]  /*136b0*/  @P4 LDC.64 R6, c[0x0][0x9e8] ;  /* 0x00027a00ff064b82 */ /* 0x000e240000000a00 */
[----:B0-----:R-:W-:-:S05]  /*136c0*/  @P4 IMAD.HI.U32 R6, R87, R6, RZ ;  /* 0x0000000657064227 */ /* 0x001fca00078e00ff */
[----:B------:R-:W-:-:S04]  /*136d0*/  @P4 SHF.R.U32.HI R87, RZ, R7, R6 ;  /* 0x00000007ff574219 */ /* 0x000fc80000011606 */
[----:B------:R-:W-:Y:S01]  /*136e0*/  LOP3.LUT R6, RZ, R87, RZ, 0x33, !PT ;  /* 0x00000057ff067212 */ /* 0x000fe200078e33ff */
[----:B------:R-:W-:Y:S06]  /*136f0*/  BRA `(.L_x_7058) ;  /* 0x0000000000187947 */ /* 0x000fec0003800000 */
.L_x_7057:
[----:B------:R-:W-:-:S05]  /*13700*/  IMAD.U32 R152, RZ, RZ, UR49 ;  /* 0x00000031ff987e24 */ /* 0x000fca000f8e00ff */
[----:B------:R-:W-:-:S13]  /*13710*/  ISETP.NE.AND P4, PT, R152, 0x1, PT ;  /* 0x000000019800780c */ /* 0x000fda0003f85270 */
[----:B------:R-:W0:Y:S02]  /*13720*/  @P4 LDC.64 R6, c[0x0][0x9e8] ;  /* 0x00027a00ff064b82 */ /* 0x000e240000000a00 */
[----:B0-----:R-:W-:-:S04]  /*13730*/  @P4 IMAD.HI.U32 R86, R20, R6, RZ ;  /* 0x0000000614564227 */ /* 0x001fc800078e00ff */
[----:B------:R-:W-:Y:S01]  /*13740*/  IMAD.MOV.U32 R6, RZ, RZ, R20 ;  /* 0x000000ffff067224 */ /* 0x000fe200078e0014 */
[----:B------:R-:W-:-:S07]  /*13750*/  @P4 SHF.R.U32.HI R6, RZ, R7, R86 ;  /* 0x00000007ff064219 */ /* 0x000fce0000011656 */
.L_x_7058:
[----:B------:R-:W-:Y:S05]  /*13760*/  BSYNC B0 ;  /* 0x0000000000007941 */ /* 0x000fea0003800000 */
.L_x_7056:
[----:B------:R-:W-:-:S04]  /*13770*/  IMAD R6, R6, R152, -R153 ;  /* 0x0000009806067224 */ /* 0x000fc800078e0a99 */
[----:B------:R-:W-:-:S05]  /*13780*/  IMAD R6, R191, -0x2, R6 ;  /* 0xfffffffebf067824 */ /* 0x000fca00078e0206 */
[----:B------:R-:W-:Y:S02]  /*13790*/  VIADDMNMX R85, R6, R152, R85, PT ;  /* 0x0000009806557246 */ /* 0x000fe40003800155 */
[----:B------:R-:W-:-:S07]  /*137a0*/  VIMNMX R84, R84, R6, !PT ;  /* 0x0000000654547248 */ /* 0x000fce0007fe0100 */
.L_x_7055:
[----:B------:R-:W-:Y:S01]  /*137b0*/  ISETP.GT.AND P5, PT, R84, 0x8, P3 ;  /* 0x000000085400780c */ /* 0x000fe20001fa4270 */
[----:B------:R-:W-:Y:S01]  /*137c0*/  UMOV UR44, UR48 ;  /* 0x00000030002c7c82 */ /* 0x000fe20008000000 */
[----:B------:R-:W-:Y:S01]  /*137d0*/  FMNMX.FTZ R6, R164, R11, !PT ;  /* 0x0000000ba4067209 */ /* 0x000fe20007810000 */
[----:B------:R-:W-:Y:S01]  /*137e0*/  IMAD.MOV.U32 R186, RZ, RZ, R199 ;  /* 0x000000ffffba7224 */ /* 0x000fe200078e00c7 */
[----:B------:R-:W-:Y:S02]  /*137f0*/  ISETP.LT.OR P5, PT, R85, 0x9, P5 ;  /* 0x000000095500780c */ /* 0x000fe40002fa1670 */
[----:B------:R-:W-:Y:S02]  /*13800*/  FMNMX.FTZ R7, R165, R6, !PT ;  /* 0x00000006a5077209 */ /* 0x000fe40007810000 */
[----:B------:R-:W-:Y:S02]  /*13810*/  FSEL R26, R26, -INF , !P5 ;  /* 0xff8000001a1a7808 */ /* 0x000fe40006800000 */
[----:B------:R-:W-:-:S02]  /*13820*/  ISETP.GT.AND P5, PT, R84, 0x10, P3 ;  /* 0x000000105400780c */ /* 0x000fc40001fa4270 */
[----:B------:R-:W-:Y:S02]  /*13830*/  FMNMX.FTZ R6, R28, R7, !PT ;  /* 0x000000071c067209 */ /* 0x000fe40007810000 */
[----:B------:R-:W-:Y:S02]  /*13840*/  ISETP.LT.OR P5, PT, R85, 0x11, P5 ;  /* 0x000000115500780c */ /* 0x000fe40002fa1670 */
[----:B------:R-:W-:Y:S02]  /*13850*/  FMNMX.FTZ R7, R29, R6, !PT ;  /* 0x000000061d077209 */ /* 0x000fe40007810000 */
[----:B------:R-:W-:Y:S02]  /*13860*/  FSEL R30, R30, -INF , !P5 ;  /* 0xff8000001e1e7808 */ /* 0x000fe40006800000 */
[----:B------:R-:W-:Y:S02]  /*13870*/  ISETP.GT.AND P5, PT, R84, 0x18, P3 ;  /* 0x000000185400780c */ /* 0x000fe40001fa4270 */
[----:B------:R-:W-:-:S02]  /*13880*/  FMNMX.FTZ R6, R32, R7, !PT ;  /* 0x0000000720067209 */ /* 0x000fc40007810000 */
[----:B------:R-:W-:Y:S02]  /*13890*/  ISETP.LT.OR P5, PT, R85, 0x19, P5 ;  /* 0x000000195500780c */ /* 0x000fe40002fa1670 */
[----:B------:R-:W-:Y:S02]  /*138a0*/  FMNMX.FTZ R7, R33, R6, !PT ;  /* 0x0000000621077209 */ /* 0x000fe40007810000 */
[----:B------:R-:W-:Y:S02]  /*138b0*/  FSEL R36, R36, -INF , !P5 ;  /* 0xff80000024247808 */ /* 0x000fe40006800000 */
[----:B------:R-:W-:Y:S02]  /*138c0*/  ISETP.GT.AND P5, PT, R84, 0x20, P3 ;  /* 0x000000205400780c */ /* 0x000fe40001fa4270 */
[----:B------:R-:W-:Y:S02]  /*138d0*/  FMNMX.FTZ R6, R34, R7, !PT ;  /* 0x0000000722067209 */ /* 0x000fe40007810000 */
[----:B------:R-:W-:-:S02]  /*138e0*/  ISETP.LT.OR P5, PT, R85, 0x21, P5 ;  /* 0x000000215500780c */ /* 0x000fc40002fa1670 */
[----:B------:R-:W-:Y:S02]  /*138f0*/  FMNMX.FTZ R7, R35, R6, !PT ;  /* 0x0000000623077209 */ /* 0x000fe40007810000 */
[----:B------:R-:W-:Y:S02]  /*13900*/  FSEL R38, R38, -INF , !P5 ;  /* 0xff80000026267808 */ /* 0x000fe40006800000 */
[----:B------:R-:W-:Y:S02]  /*13910*/  ISETP.GT.AND P5, PT, R84, 0x28, P3 ;  /* 0x000000285400780c */ /* 0x000fe40001fa4270 */
[----:B------:R-:W-:Y:S02]  /*13920*/  FMNMX.FTZ R6, R40, R7, !PT ;  /* 0x0000000728067209 */ /* 0x000fe40007810000 */
[----:B------:R-:W-:Y:S02]  /*13930*/  ISETP.LT.OR P5, PT, R85, 0x29, P5 ;  /* 0x000000295500780c */ /* 0x000fe40002fa1670 */
[----:B------:R-:W-:-:S02]  /*13940*/  FMNMX.FTZ R7, R41, R6, !PT ;  /* 0x0000000629077209 */ /* 0x000fc40007810000 */
[----:B------:R-:W-:Y:S02]  /*13950*/  FSEL R42, R42, -INF , !P5 ;  /* 0xff8000002a2a7808 */ /* 0x000fe40006800000 */
[----:B------:R-:W-:Y:S02]  /*13960*/  ISETP.GT.AND P5, PT, R84, 0x30, P3 ;  /* 0x000000305400780c */ /* 0x000fe40001fa4270 */
[----:B------:R-:W-:Y:S02]  /*13970*/  FMNMX.FTZ R6, R44, R7, !PT ;  /* 0x000000072c067209 */ /* 0x000fe40007810000 */
[----:B------:R-:W-:Y:S02]  /*13980*/  ISETP.LT.OR P5, PT, R85, 0x31, P5 ;  /* 0x000000315500780c */ /* 0x000fe40002fa1670 */
[----:B------:R-:W-:Y:S02]  /*13990*/  FMNMX.FTZ R7, R45, R6, !PT ;  /* 0x000000062d077209 */ /* 0x000fe40007810000 */
[----:B------:R-:W-:-:S02]  /*139a0*/  FSEL R46, R46, -INF , !P5 ;  /* 0xff8000002e2e7808 */ /* 0x000fc40006800000 */
[----:B------:R-:W-:Y:S02]  /*139b0*/  ISETP.GT.AND P5, PT, R84, 0x38, P3 ;  /* 0x000000385400780c */ /* 0x000fe40001fa4270 */
[----:B------:R-:W-:Y:S02]  /*139c0*/  FMNMX.FTZ R6, R48, R7, !PT ;  /* 0x0000000730067209 */ /* 0x000fe40007810000 */
        /* <DEDUP_REMOVED lines=14> */
[----:B------:R-:W-:Y:S02]  /*13ab0*/  ISETP.GT.AND P5, PT, R84, 0x48, P3 ;  /* 0x000000485400780c */ /* 0x000fe40001fa4270 */
[----:B------:R-:W-:-:S02]  /*13ac0*/  FMNMX.FTZ R7, R60, R7, !PT ;  /* 0x000000073c077209 */ /* 0x000fc40007810000 */
[C---:B------:R-:W-:Y:S02]  /*13ad0*/  ISETP.LT.OR P5, PT, R85.reuse, 0x49, P5 ;  /* 0x000000495500780c */ /* 0x040fe40002fa1670 */
[----:B------:R-:W-:Y:S02]  /*13ae0*/  ISETP.GT.AND P4, PT, R84, 0x1, P3 ;  /* 0x000000015400780c */ /* 0x000fe40001f84270 */
[----:B------:R-:W-:Y:S02]  /*13af0*/  FMNMX.FTZ R7, R62, R7, !PT ;  /* 0x000000073e077209 */ /* 0x000fe40007810000 */
[----:B------:R-:W-:Y:S02]  /*13b00*/  FSEL R56, R56, -INF , !P5 ;  /* 0xff80000038387808 */ /* 0x000fe40006800000 */
[----:B------:R-:W-:Y:S02]  /*13b10*/  ISETP.GT.AND P5, PT, R84, RZ, P3 ;  /* 0x000000ff5400720c */ /* 0x000fe40001fa4270 */
[----:B------:R-:W-:-:S02]  /*13b20*/  ISETP.LT.OR P4, PT, R85, 0x2, P4 ;  /* 0x000000025500780c */ /* 0x000fc40002781670 */
[----:B------:R-:W-:Y:S02]  /*13b30*/  FMNMX.FTZ R7, R64, R7, !PT ;  /* 0x0000000740077209 */ /* 0x000fe40007810000 */
[----:B------:R-:W-:Y:S02]  /*13b40*/  ISETP.LT.OR P5, PT, R85, 0x1, P5 ;  /* 0x000000015500780c */ /* 0x000fe40002fa1670 */
[----:B------:R-:W-:Y:S02]  /*13b50*/  FSEL R25, R25, -INF , !P4 ;  /* 0xff80000019197808 */ /* 0x000fe40006000000 */
[----:B------:R-:W-:Y:S02]  /*13b60*/  FMNMX.FTZ R6, R66, R7, !PT ;  /* 0x0000000742067209 */ /* 0x000fe40007810000 */
[----:B------:R-:W-:Y:S02]  /*13b70*/  ISETP.GT.AND P4, PT, R84, 0x9, P3 ;  /* 0x000000095400780c */ /* 0x000fe40001f84270 */
[----:B------:R-:W-:-:S02]  /*13b80*/  FSEL R153, R24, -INF , !P5 ;  /* 0xff80000018997808 */ /* 0x000fc40006800000 */
[----:B------:R-:W-:Y:S02]  /*13b90*/  FMNMX.FTZ R7, R67, R6, !PT ;  /* 0x0000000643077209 */ /* 0x000fe40007810000 */
[----:B------:R-:W-:Y:S02]  /*13ba0*/  ISETP.LT.OR P4, PT, R85, 0xa, P4 ;  /* 0x0000000a5500780c */ /* 0x000fe40002781670 */
[----:B------:R-:W-:Y:S02]  /*13bb0*/  FMNMX.FTZ R24, R153, R10, !PT ;  /* 0x0000000a99187209 */ /* 0x000fe40007810000 */
[----:B------:R-:W-:Y:S02]  /*13bc0*/  FMNMX.FTZ R6, R76, R7, !PT ;  /* 0x000000074c067209 */ /* 0x000fe40007810000 */
[----:B------:R-:W-:Y:S02]  /*13bd0*/  FSEL R27, R27, -INF , !P4 ;  /* 0xff8000001b1b7808 */ /* 0x000fe40006000000 */
[----:B------:R-:W-:-:S02]  /*13be0*/  ISETP.GT.AND P4, PT, R84, 0x11, P3 ;  /* 0x000000115400780c */ /* 0x000fc40001f84270 */
[----:B------:R-:W-:Y:S02]  /*13bf0*/  FMNMX.FTZ R155, R25, R24, !PT ;  /* 0x00000018199b7209 */ /* 0x000fe40007810000 */
[----:B------:R-:W-:Y:S02]  /*13c00*/  FMNMX.FTZ R7, R83, R6, !PT ;  /* 0x0000000653077209 */ /* 0x000fe40007810000 */
[----:B------:R-:W-:Y:S02]  /*13c10*/  ISETP.LT.OR P4, PT, R85, 0x12, P4 ;  /* 0x000000125500780c */ /* 0x000fe40002781670 */
[----:B------:R-:W-:Y:S02]  /*13c20*/  FMNMX.FTZ R24, R26, R155, !PT ;  /* 0x0000009b1a187209 */ /* 0x000fe40007810000 */
[----:B------:R-:W-:Y:S02]  /*13c30*/  ISETP.GT.AND P5, PT, R84, 0x49, P3 ;  /* 0x000000495400780c */ /* 0x000fe40001fa4270 */
[----:B------:R-:W-:-:S02]  /*13c40*/  FMNMX.FTZ R7, R82, R7, !PT ;  /* 0x0000000752077209 */ /* 0x000fc40007810000 */
[----:B------:R-:W-:Y:S02]  /*13c50*/  FSEL R31, R31, -INF , !P4 ;  /* 0xff8000001f1f7808 */ /* 0x000fe40006000000 */
[----:B------:R-:W-:Y:S02]  /*13c60*/  ISETP.GT.AND P4, PT, R84, 0x19, P3 ;  /* 0x000000195400780c */ /* 0x000fe40001f84270 */
[----:B------:R-:W-:Y:S02]  /*13c70*/  FMNMX.FTZ R155, R27, R24, !PT ;  /* 0x000000181b9b7209 */ /* 0x000fe40007810000 */
[C---:B------:R-:W-:Y:S02]  /*13c80*/  ISETP.LT.OR P5, PT, R85.reuse, 0x4a, P5 ;  /* 0x0000004a5500780c */ /* 0x040fe40002fa1670 */
[----:B------:R-:W-:Y:S02]  /*13c90*/  FMNMX.FTZ R6, R78, R7, !PT ;  /* 0x000000074e067209 */ /* 0x000fe40007810000 */
[----:B------:R-:W-:-:S02]  /*13ca0*/  ISETP.LT.OR P4, PT, R85, 0x1a, P4 ;  /* 0x0000001a5500780c */ /* 0x000fc40002781670 */
[----:B------:R-:W-:Y:S02]  /*13cb0*/  FMNMX.FTZ R24, R30, R155, !PT ;  /* 0x0000009b1e187209 */ /* 0x000fe40007810000 */
[----:B------:R-:W-:Y:S02]  /*13cc0*/  FSEL R57, R57, -INF , !P5 ;  /* 0xff80000039397808 */ /* 0x000fe40006800000 */
[----:B------:R-:W-:Y:S02]  /*13cd0*/  FMNMX.FTZ R6, R79, R6, !PT ;  /* 0x000000064f067209 */ /* 0x000fe40007810000 */
[----:B------:R-:W-:Y:S02]  /*13ce0*/  ISETP.GT.AND P5, PT, R84, 0x50, P3 ;  /* 0x000000505400780c */ /* 0x000fe40001fa4270 */
[----:B------:R-:W-:Y:S02]  /*13cf0*/  FSEL R37, R37, -INF , !P4 ;  /* 0xff80000025257808 */ /* 0x000fe40006000000 */
[----:B------:R-:W-:-:S02]  /*13d00*/  FMNMX.FTZ R155, R31, R24, !PT ;  /* 0x000000181f9b7209 */ /* 0x000fc40007810000 */
[----:B------:R-:W-:Y:S02]  /*13d10*/  ISETP.GT.AND P4, PT, R84, 0x21, P3 ;  /* 0x000000215400780c */ /* 0x000fe40001f84270 */
[----:B------:R-:W-:Y:S02]  /*13d20*/  FMNMX.FTZ R6, R81, R6, !PT ;  /* 0x0000000651067209 */ /* 0x000fe40007810000 */
[C---:B------:R-:W-:Y:S02]  /*13d30*/  ISETP.LT.OR P5, PT, R85.reuse, 0x51, P5 ;  /* 0x000000515500780c */ /* 0x040fe40002fa1670 */
[----:B------:R-:W-:Y:S02]  /*13d40*/  FMNMX.FTZ R24, R36, R155, !PT ;  /* 0x0000009b24187209 */ /* 0x000fe40007810000 */
[----:B------:R-:W-:Y:S02]  /*13d50*/  ISETP.LT.OR P4, PT, R85, 0x22, P4 ;  /* 0x000000225500780c */ /* 0x000fe40002781670 */
[----:B------:R-:W-:-:S02]  /*13d60*/  FMNMX.FTZ R7, R77, R6, !PT ;  /* 0x000000064d077209 */ /* 0x000fc40007810000 */
[----:B------:R-:W-:Y:S02]  /*13d70*/  FSEL R59, R59, -INF , !P5 ;  /* 0xff8000003b3b7808 */ /* 0x000fe40006800000 */
[----:B------:R-:W-:Y:S02]  /*13d80*/  ISETP.GT.AND P5, PT, R84, 0x51, P3 ;  /* 0x000000515400780c */ /* 0x000fe40001fa4270 */
[----:B------:R-:W-:Y:S02]  /*13d90*/  FMNMX.FTZ R155, R37, R24, !PT ;  /* 0x00000018259b7209 */ /* 0x000fe40007810000 */
[----:B------:R-:W-:Y:S02]  /*13da0*/  FSEL R39, R39, -INF , !P4 ;  /* 0xff80000027277808 */ /* 0x000fe40006000000 */
[----:B------:R-:W-:Y:S02]  /*13db0*/  FMNMX.FTZ R7, R80, R7, !PT ;  /* 0x0000000750077209 */ /* 0x000fe40007810000 */
[----:B------:R-:W-:-:S02]  /*13dc0*/  ISETP.GT.AND P4, PT, R84, 0x29, P3 ;  /* 0x000000295400780c */ /* 0x000fc40001f84270 */
[C---:B------:R-:W-:Y:S01]  /*13dd0*/  ISETP.LT.OR P5, PT, R85.reuse, 0x52, P5 ;  /* 0x000000525500780c */ /* 0x040fe20002fa1670 */
[----:B------:R-:W0:Y:S01]  /*13de0*/  SHFL.BFLY PT, R6, R7, 0x2, 0x1f ;  /* 0x0c401f0007067f89 */ /* 0x000e2200000e0000 */
[----:B------:R-:W-:Y:S02]  /*13df0*/  FMNMX.FTZ R24, R38, R155, !PT ;  /* 0x0000009b26187209 */ /* 0x000fe40007810000 */
[----:B------:R-:W-:Y:S02]  /*13e00*/  ISETP.LT.OR P4, PT, R85, 0x2a, P4 ;  /* 0x0000002a5500780c */ /* 0x000fe40002781670 */
[----:B------:R-:W-:Y:S02]  /*13e10*/  FSEL R61, R61, -INF , !P5 ;  /* 0xff8000003d3d7808 */ /* 0x000fe40006800000 */
[----:B------:R-:W-:Y:S02]  /*13e20*/  ISETP.GT.AND P5, PT, R84, 0x58, P3 ;  /* 0x000000585400780c */ /* 0x000fe40001fa4270 */
[----:B------:R-:W-:-:S02]  /*13e30*/  FMNMX.FTZ R155, R39, R24, !PT ;  /* 0x00000018279b7209 */ /* 0x000fc40007810000 */
[----:B------:R-:W-:Y:S02]  /*13e40*/  FSEL R43, R43, -INF , !P4 ;  /* 0xff8000002b2b7808 */ /* 0x000fe40006000000 */
[----:B------:R-:W-:Y:S02]  /*13e50*/  ISETP.GT.AND P4, PT, R84, 0x31, P3 ;  /* 0x000000315400780c */ /* 0x000fe40001f84270 */
[C---:B------:R-:W-:Y:S02]  /*13e60*/  ISETP.LT.OR P5, PT, R85.reuse, 0x59, P5 ;  /* 0x000000595500780c */ /* 0x040fe40002fa1670 */
[----:B------:R-:W-:Y:S02]  /*13e70*/  FMNMX.FTZ R24, R42, R155, !PT ;  /* 0x0000009b2a187209 */ /* 0x000fe40007810000 */
[----:B------:R-:W-:Y:S02]  /*13e80*/  ISETP.LT.OR P4, PT, R85, 0x32, P4 ;  /* 0x000000325500780c */ /* 0x000fe40002781670 */
[----:B------:R-:W-:-:S02]  /*13e90*/  FSEL R63, R63, -INF , !P5 ;  /* 0xff8000003f3f7808 */ /* 0x000fc40006800000 */
[----:B------:R-:W-:Y:S02]  /*13ea0*/  FMNMX.FTZ R155, R43, R24, !PT ;  /* 0x000000182b9b7209 */ /* 0x000fe40007810000 */
[C---:B------:R-:W-:Y:S02]  /*13eb0*/  ISETP.GT.AND P5, PT, R84.reuse, 0x59, P3 ;  /* 0x000000595400780c */ /* 0x040fe40001fa4270 */
[----:B------:R-:W-:Y:S02]  /*13ec0*/  FSEL R47, R47, -INF , !P4 ;  /* 0xff8000002f2f7808 */ /* 0x000fe40006000000 */
[----:B------:R-:W-:Y:S02]  /*13ed0*/  ISETP.GT.AND P4, PT, R84, 0x39, P3 ;  /* 0x000000395400780c */ /* 0x000fe40001f84270 */
[----:B------:R-:W-:Y:S02]  /*13ee0*/  FMNMX.FTZ R24, R46, R155, !PT ;  /* 0x0000009b2e187209 */ /* 0x000fe40007810000 */
[----:B------:R-:W-:-:S02]  /*13ef0*/  ISETP.LT.OR P5, PT, R85, 0x5a, P5 ;  /* 0x0000005a5500780c */ /* 0x000fc40002fa1670 */
[----:B------:R-:W-:Y:S02]  /*13f00*/  ISETP.LT.OR P4, PT, R85, 0x3a, P4 ;  /* 0x0000003a5500780c */ /* 0x000fe40002781670 */
[----:B------:R-:W-:Y:S02]  /*13f10*/  FMNMX.FTZ R155, R47, R24, !PT ;  /* 0x000000182f9b7209 */ /* 0x000fe40007810000 */
[----:B------:R-:W-:Y:S02]  /*13f20*/  FSEL R65, R65, -INF , !P5 ;  /* 0xff80000041417808 */ /* 0x000fe40006800000 */
[----:B------:R-:W-:Y:S02]  /*13f30*/  ISETP.GT.AND P5, PT, R84, 0x60, P3 ;  /* 0x000000605400780c */ /* 0x000fe40001fa4270 */
[----:B------:R-:W-:Y:S02]  /*13f40*/  FSEL R9, R9, -INF , !P4 ;  /* 0xff80000009097808 */ /* 0x000fe40006000000 */
[----:B------:R-:W-:-:S02]  /*13f50*/  FMNMX.FTZ R24, R8, R155, !PT ;  /* 0x0000009b08187209 */ /* 0x000fc40007810000 */
[----:B------:R-:W-:Y:S02]  /*13f60*/  ISETP.LT.OR P5, PT, R85, 0x61, P5 ;  /* 0x000000615500780c */ /* 0x000fe40002fa1670 */
[----:B0-----:R-:W-:Y:S02]  /*13f70*/  FMNMX.FTZ R6, R7, R6, !PT ;  /* 0x0000000607067209 */ /* 0x001fe40007810000 */
[----:B------:R-:W-:Y:S02]  /*13f80*/  FMNMX.FTZ R155, R9, R24, !PT ;  /* 0x00000018099b7209 */ /* 0x000fe40007810000 */
[----:B------:R-:W-:Y:S01]  /*13f90*/  FSEL R68, R68, -INF , !P5 ;  /* 0xff80000044447808 */ /* 0x000fe20006800000 */
[----:B------:R-:W0:Y:S01]  /*13fa0*/  SHFL.BFLY PT, R7, R6, 0x1, 0x1f ;  /* 0x0c201f0006077f89 */ /* 0x000e2200000e0000 */
        /* <DEDUP_REMOVED lines=14> */
[----:B0-----:R-:W-:Y:S02]  /*14090*/  FMNMX.FTZ R6, R6, R7, !PT ;  /* 0x0000000706067209 */ /* 0x001fe40007810000 */
[----:B------:R-:W-:Y:S02]  /*140a0*/  FMNMX.FTZ R24, R63, R24, !PT ;  /* 0x000000183f187209 */ /* 0x000fe40007810000 */
[----:B------:R-:W-:Y:S01]  /*140b0*/  FSEL R71, R71, -INF , !P5 ;  /* 0xff80000047477808 */ /* 0x000fe20006800000 */
[----:B------:R-:W-:Y:S01]  /*140c0*/  FMUL.FTZ R7, R6, UR44 ;  /* 0x0000002c06077c20 */ /* 0x000fe20008410000 */
[----:B------:R-:W-:Y:S02]  /*140d0*/  ISETP.GT.AND P5, PT, R84, 0x70, P3 ;  /* 0x000000705400780c */ /* 0x000fe40001fa4270 */
[----:B------:R-:W-:Y:S02]  /*140e0*/  FMNMX.FTZ R155, R65, R24, !PT ;  /* 0x00000018419b7209 */ /* 0x000fe40007810000 */
[----:B------:R-:W-:-:S02]  /*140f0*/  FSETP.NEU.FTZ.AND P4, PT, R6, -INF , PT ;  /* 0xff8000000600780b */ /* 0x000fc40003f9d000 */
[----:B------:R-:W-:Y:S02]  /*14100*/  ISETP.LT.OR P5, PT, R85, 0x71, P5 ;  /* 0x000000715500780c */ /* 0x000fe40002fa1670 */
[----:B------:R-:W-:Y:S02]  /*14110*/  FMNMX.FTZ R24, R68, R155, !PT ;  /* 0x0000009b44187209 */ /* 0x000fe40007810000 */
[----:B------:R-:W-:Y:S02]  /*14120*/  FSEL R7, R7, RZ, P4 ;  /* 0x000000ff07077208 */ /* 0x000fe40002000000 */
[----:B------:R-:W-:Y:S02]  /*14130*/  FSEL R72, R72, -INF , !P5 ;  /* 0xff80000048487808 */ /* 0x000fe40006800000 */
        /* <DEDUP_REMOVED lines=10> */
[C---:B------:R-:W-:Y:S01]  /*141e0*/  ISETP.GT.AND P5, PT, R84.reuse, 0x78, P3 ;  /* 0x000000785400780c */ /* 0x040fe20001fa4270 */
[--C-:B------:R-:W-:Y:S01]  /*141f0*/  FFMA.FTZ R180, R165, UR44, -R7.reuse ;  /* 0x0000002ca5b47c23 */ /* 0x100fe20008010807 */
[----:B------:R-:W-:Y:S01]  /*14200*/  FMNMX.FTZ R73, R71, R28, !PT ;  /* 0x0000001c47497209 */ /* 0x000fe20007810000 */
        /* <DEDUP_REMOVED lines=16> */
[--C-:B------:R-:W-:Y:S01]  /*14310*/  FFMA.FTZ R49, R49, UR44, -R7.reuse ;  /* 0x0000002c31317c23 */ /* 0x100fe20008010807 */
[----:B------:R-:W-:Y:S01]  /*14320*/  FSEL R32, R6, RZ, P4 ;  /* 0x000000ff06207208 */ /* 0x000fe20002000000 */
[--C-:B------:R-:W-:Y:S01]  /*14330*/  FFMA.FTZ R170, R50, UR44, -R7.reuse ;  /* 0x0000002c32aa7c23 */ /* 0x100fe20008010807 */
[----:B------:R-:W-:Y:S01]  /*14340*/  FMNMX.FTZ R85, R34, R85, !PT ;  /* 0x0000005522557209 */ /* 0x000fe20007810000 */
[--C-:B------:R-:W-:Y:S01]  /*14350*/  FFMA.FTZ R51, R51, UR44, -R7.reuse ;  /* 0x0000002c33337c23 */ /* 0x100fe20008010807 */
[----:B------:R-:W-:Y:S01]  /*14360*/  FFMA.FTZ R164, R54, UR44, -R7 ;  /* 0x0000002c36a47c23 */ /* 0x000fe20008010807 */
[----:B------:R-:W-:Y:S01]  /*14370*/  FADD.FTZ R32, -R32, R11 ;  /* 0x0000000b20207221 */ /* 0x000fe20000010100 */
[--C-:B------:R-:W-:Y:S01]  /*14380*/  FFMA.FTZ R55, R55, UR44, -R7.reuse ;  /* 0x0000002c37377c23 */ /* 0x100fe20008010807 */
[----:B------:R-:W0:Y:S01]  /*14390*/  SHFL.BFLY PT, R28, R85, 0x2, 0x1f ;  /* 0x0c401f00551c7f89 */ /* 0x000e2200000e0000 */
[--C-:B------:R-:W-:Y:S01]  /*143a0*/  FFMA.FTZ R166, R58, UR44, -R7.reuse ;  /* 0x0000002c3aa67c23 */ /* 0x100fe20008010807 */
        /* <DEDUP_REMOVED lines=11> */
[----:B------:R-:W-:Y:S08]  /*14460*/  MUFU.EX2 R87, R87 ;  /* 0x0000005700577308 */ /* 0x000ff00000000800 */
[----:B------:R-:W-:Y:S01]  /*14470*/  MUFU.EX2 R180, R180 ;  /* 0x000000b400b47308 */ /* 0x000fe20000000800 */
[----:B0-----:R-:W-:Y:S01]  /*14480*/  FMNMX.FTZ R28, R85, R28, !PT ;  /* 0x0000001c551c7209 */ /* 0x001fe20007810000 */
[----:B------:R-:W-:-:S04]  /*14490*/  FFMA.FTZ R85, R78, UR44, -R7 ;  /* 0x0000002c4e557c23 */ /* 0x000fc80008010807 */
        /* <DEDUP_REMOVED lines=8> */
[----:B------:R-:W-:-:S06]  /*14520*/  FMUL.FTZ R44, R7, UR44 ;  /* 0x0000002c072c7c20 */ /* 0x000fcc0008410000 */
[----:B------:R-:W0:Y:S01]  /*14530*/  MUFU.EX2 R28, R28 ;  /* 0x0000001c001c7308 */ /* 0x000e220000000800 */
[----:B------:R-:W-:-:S05]  /*14540*/  FSEL R44, R44, RZ, P3 ;  /* 0x000000ff2c2c7208 */ /* 0x000fca0001800000 */
[--C-:B------:R-:W-:Y:S01]  /*14550*/  FFMA.FTZ R32, R25, UR44, -R44.reuse ;  /* 0x0000002c19207c23 */ /* 0x100fe2000801082c */
[----:B------:R-:W-:Y:S01]  /*14560*/  FFMA.FTZ R171, R8, UR44, -R44 ;  /* 0x0000002c08ab7c23 */ /* 0x000fe2000801082c */
[----:B------:R-:W1:Y:S01]  /*14570*/  MUFU.EX2 R178, R178 ;  /* 0x000000b200b27308 */ /* 0x000e620000000800 */
[----:B------:R-:W-:Y:S02]  /*14580*/  @!P1 IMAD R8, R184, 0x8, R2 ;  /* 0x00000008b8089824 */ /* 0x000fe400078e0202 */
[--C-:B------:R-:W-:Y:S01]  /*14590*/  FFMA.FTZ R183, R26, UR44, -R44.reuse ;  /* 0x0000002c1ab77c23 */ /* 0x100fe2000801082c */
[--C-:B------:R-:W-:Y:S01]  /*145a0*/  FFMA.FTZ R26, R27, UR44, -R44.reuse ;  /* 0x0000002c1b1a7c23 */ /* 0x100fe2000801082c */
[--C-:B------:R-:W-:Y:S01]  /*145b0*/  FFMA.FTZ R181, R153, UR44, -R44.reuse ;  /* 0x0000002c99b57c23 */ /* 0x100fe2000801082c */
[----:B------:R-:W-:Y:S02]  /*145c0*/  @!P1 VIADD R8, R8, 0x28860 ;  /* 0x0002886008089836 */ /* 0x000fe40000000000 */
[--C-:B------:R-:W-:Y:S01]  /*145d0*/  FFMA.FTZ R9, R9, UR44, -R44.reuse ;  /* 0x0000002c09097c23 */ /* 0x100fe2000801082c */
[--C-:B------:R-:W-:Y:S01]  /*145e0*/  FFMA.FTZ R177, R30, UR44, -R44.reuse ;  /* 0x0000002c1eb17c23 */ /* 0x100fe2000801082c */
[----:B------:R-:W2:Y:S01]  /*145f0*/  MUFU.EX2 R35, R35 ;  /* 0x0000002300237308 */ /* 0x000ea20000000800 */
[----:B0-----:R-:W-:Y:S01]  /*14600*/  FFMA.FTZ R25, R28, R4, R87 ;  /* 0x000000041c197223 */ /* 0x001fe20000010057 */
[--C-:B------:R-:W-:Y:S01]  /*14610*/  FFMA.FTZ R30, R31, UR44, -R44.reuse ;  /* 0x0000002c1f1e7c23 */ /* 0x100fe2000801082c */
[--C-:B------:R-:W-:Y:S01]  /*14620*/  FFMA.FTZ R179, R36, UR44, -R44.reuse ;  /* 0x0000002c24b37c23 */ /* 0x100fe2000801082c */
[--C-:B------:R-:W-:Y:S01]  /*14630*/  FFMA.FTZ R36, R37, UR44, -R44.reuse ;  /* 0x0000002c25247c23 */ /* 0x100fe2000801082c */
[----:B------:R-:W-:Y:S01]  /*14640*/  FADD.FTZ R25, R180, R25 ;  /* 0x00000019b4197221 */ /* 0x000fe20000010000 */
[--C-:B------:R-:W-:Y:S01]  /*14650*/  FFMA.FTZ R173, R38, UR44, -R44.reuse ;  /* 0x0000002c26ad7c23 */ /* 0x100fe2000801082c */
[--C-:B------:R-:W-:Y:S01]  /*14660*/  FFMA.FTZ R38, R39, UR44, -R44.reuse ;  /* 0x0000002c27267c23 */ /* 0x100fe2000801082c */
[----:B------:R-:W0:Y:S01]  /*14670*/  MUFU.EX2 R172, R172 ;  /* 0x000000ac00ac7308 */ /* 0x000e220000000800 */
        /* <DEDUP_REMOVED lines=13> */
[--C-:B------:R-:W-:Y:S01]  /*14750*/  FFMA.FTZ R161, R59, UR44, -R44.reuse ;  /* 0x0000002c3ba17c23 */ /* 0x100fe2000801082c */
[--C-:B------:R-:W-:Y:S01]  /*14760*/  FFMA.FTZ R61, R61, UR44, -R44.reuse ;  /* 0x0000002c3d3d7c23 */ /* 0x100fe2000801082c */
[----:B------:R-:W4:Y:S01]  /*14770*/  MUFU.EX2 R174, R174 ;  /* 0x000000ae00ae7308 */ /* 0x000f220000000800 */
[----:B-1----:R-:W-:Y:S01]  /*14780*/  FADD.FTZ R4, R178, R25 ;  /* 0x00000019b2047221 */ /* 0x002fe20000010000 */
[--C-:B------:R-:W-:Y:S01]  /*14790*/  FFMA.FTZ R63, R63, UR44, -R44.reuse ;  /* 0x0000002c3f3f7c23 */ /* 0x100fe2000801082c */
[--C-:B------:R-:W-:Y:S01]  /*147a0*/  FFMA.FTZ R65, R65, UR44, -R44.reuse ;  /* 0x0000002c41417c23 */ /* 0x100fe2000801082c */
[----:B------:R-:W-:Y:S01]  /*147b0*/  FFMA.FTZ R68, R68, UR44, -R44 ;  /* 0x0000002c44447c23 */ /* 0x000fe2000801082c */
[----:B--2---:R-:W-:Y:S01]  /*147c0*/  FADD.FTZ R25, R35, R4 ;  /* 0x0000000423197221 */ /* 0x004fe20000010000 */
[--C-:B------:R-:W-:Y:S01]  /*147d0*/  FFMA.FTZ R69, R69, UR44, -R44.reuse ;  /* 0x0000002c45457c23 */ /* 0x100fe2000801082c */
[--C-:B------:R-:W-:Y:S01]  /*147e0*/  FFMA.FTZ R70, R70, UR44, -R44.reuse ;  /* 0x0000002c46467c23 */ /* 0x100fe2000801082c */
[----:B------:R-:W1:Y:S01]  /*147f0*/  MUFU.EX2 R45, R45 ;  /* 0x0000002d002d7308 */ /* 0x000e620000000800 */
[----:B0-----:R-:W-:Y:S01]  /*14800*/  FADD.FTZ R4, R172, R25 ;  /* 0x00000019ac047221 */ /* 0x001fe20000010000 */
[--C-:B------:R-:W-:Y:S01]  /*14810*/  FFMA.FTZ R71, R71, UR44, -R44.reuse ;  /* 0x0000002c47477c23 */ /* 0x100fe2000801082c */
[--C-:B------:R-:W-:Y:S01]  /*14820*/  FFMA.FTZ R72, R72, UR44, -R44.reuse ;  /* 0x0000002c48487c23 */ /* 0x100fe2000801082c */
[----:B------:R-:W-:Y:S01]  /*14830*/  FFMA.FTZ R24, R24, UR44, -R44 ;  /* 0x0000002c18187c23 */ /* 0x000fe2000801082c */
[----:B---3--:R-:W-:Y:S01]  /*14840*/  FADD.FTZ R25, R41, R4 ;  /* 0x0000000429197221 */ /* 0x008fe20000010000 */
[--C-:B------:R-:W-:Y:S01]  /*14850*/  FFMA.FTZ R74, R74, UR44, -R44.reuse ;  /* 0x0000002c4a4a7c23 */ /* 0x100fe2000801082c */
[----:B------:R-:W-:Y:S01]  /*14860*/  FFMA.FTZ R34, R34, UR44, -R44 ;  /* 0x0000002c22227c23 */ /* 0x000fe2000801082c */
[----:B------:R-:W0:Y:S01]  /*14870*/  MUFU.EX2 R168, R168 ;  /* 0x000000a800a87308 */ /* 0x000e220000000800 */
[----:B----4-:R-:W-:Y:S01]  /*14880*/  FADD.FTZ R4, R174, R25 ;  /* 0x00000019ae047221 */ /* 0x010fe20000010000 */
[----:B------:R-:W-:Y:S01]  /*14890*/  FSEL R25, R7, RZ, P3 ;  /* 0x000000ff07197208 */ /* 0x000fe20001800000 */
[----:B------:R-:W-:Y:S01]  /*148a0*/  FMUL.FTZ R88, R88, R28 ;  /* 0x0000001c58587220 */ /* 0x000fe20000410000 */
[----:B------:R-:W-:Y:S01]  /*148b0*/  ISETP.GT.AND P3, PT, R3, R14, PT ;  /* 0x0000000e0300720c */ /* 0x000fe20003f64270 */
[----:B------:R-:W-:Y:S01]  /*148c0*/  FMUL.FTZ R89, R89, R28 ;  /* 0x0000001c59597220 */ /* 0x000fe20000410000 */
[----:B------:R-:W-:Y:S01]  /*148d0*/  F2FP.F16.F32.PACK_AB R180, R180, R87 ;  /* 0x00000057b4b4723e */ /* 0x000fe200000000ff */
[----:B------:R-:W-:Y:S01]  /*148e0*/  FADD.FTZ R25, -R25, R10 ;  /* 0x0000000a19197221 */ /* 0x000fe20000010100 */
[----:B------:R-:W2:Y:S01]  /*148f0*/  MUFU.EX2 R49, R49 ;  /* 0x0000003100317308 */ /* 0x000ea20000000800 */
[----:B-1----:R-:W-:Y:S01]  /*14900*/  FADD.FTZ R27, R45, R4 ;  /* 0x000000042d1b7221 */ /* 0x002fe20000010000 */
[----:B------:R-:W-:Y:S01]  /*14910*/  F2FP.F16.F32.PACK_AB R182, R29, R182 ;  /* 0x000000b61db6723e */ /* 0x000fe200000000ff */
[----:B------:R-:W-:Y:S01]  /*14920*/  FMUL.FTZ R92, R92, R28 ;  /* 0x0000001c5c5c7220 */ /* 0x000fe20000410000 */
[----:B------:R-:W-:Y:S01]  /*14930*/  F2FP.F16.F32.PACK_AB R176, R33, R176 ;  /* 0x000000b021b0723e */ /* 0x000fe200000000ff */
[----:B------:R-:W-:Y:S01]  /*14940*/  FMUL.FTZ R93, R93, R28 ;  /* 0x0000001c5d5d7220 */ /* 0x000fe20000410000 */
[----:B------:R-:W-:Y:S01]  /*14950*/  F2FP.F16.F32.PACK_AB R178, R35, R178 ;  /* 0x000000b223b2723e */ /* 0x000fe200000000ff */
[----:B------:R-:W-:Y:S01]  /*14960*/  FMUL.FTZ R96, R96, R28 ;  /* 0x0000001c60607220 */ /* 0x000fe20000410000 */
[----:B------:R-:W1:Y:S01]  /*14970*/  MUFU.EX2 R170, R170 ;  /* 0x000000aa00aa7308 */ /* 0x000e620000000800 */
[----:B0-----:R-:W-:Y:S01]  /*14980*/  FADD.FTZ R4, R168, R27 ;  /* 0x0000001ba8047221 */ /* 0x001fe20000010000 */
[----:B------:R-:W-:Y:S01]  /*14990*/  @!P1 PRMT R27, RZ, 0x654, R8 ;  /* 0x00000654ff1b9816 */ /* 0x000fe20000000008 */
[----:B------:R-:W-:Y:S01]  /*149a0*/  FMUL.FTZ R8, R25, UR44 ;  /* 0x0000002c19087c20 */ /* 0x000fe20008410000 */
[----:B------:R-:W-:Y:S01]  /*149b0*/  F2FP.F16.F32.PACK_AB R172, R41, R172 ;  /* 0x000000ac29ac723e */ /* 0x000fe200000000ff */
[----:B------:R-:W-:Y:S01]  /*149c0*/  FMUL.FTZ R97, R97, R28 ;  /* 0x0000001c61617220 */ /* 0x000fe20000410000 */
[----:B------:R0:W-:Y:S01]  /*149d0*/  @!P1 SYNCS.ARRIVE.TRANS64.RED.A1T0 RZ, [R27+URZ], RZ ;  /* 0x000000ff1bff99a7 */ /* 0x0001e2000810043f */
[----:B------:R-:W-:Y:S01]  /*149e0*/  F2FP.F16.F32.PACK_AB R174, R45, R174 ;  /* 0x000000ae2dae723e */ /* 0x000fe200000000ff */
[----:B------:R-:W3:Y:S01]  /*149f0*/  MUFU.EX2 R51, R51 ;  /* 0x0000003300337308 */ /* 0x000ee20000000800 */
[C---:B--2---:R-:W-:Y:S01]  /*14a00*/  FADD.FTZ R25, R49.reuse, R4 ;  /* 0x0000000431197221 */ /* 0x044fe20000010000 */
[----:B------:R-:W-:Y:S01]  /*14a10*/  F2FP.F16.F32.PACK_AB R168, R49, R168 ;  /* 0x000000a831a8723e */ /* 0x000fe200000000ff */
[-C--:B------:R-:W-:Y:S01]  /*14a20*/  FMUL.FTZ R100, R100, R28.reuse ;  /* 0x0000001c64647220 */ /* 0x080fe20000410000 */
[-C--:B------:R-:W-:Y:S01]  /*14a30*/  FMUL.FTZ R101, R101, R28.reuse ;  /* 0x0000001c65657220 */ /* 0x080fe20000410000 */
[-C--:B------:R-:W-:Y:S01]  /*14a40*/  FMUL.FTZ R104, R104, R28.reuse ;  /* 0x0000001c68687220 */ /* 0x080fe20000410000 */
[-C--:B------:R-:W-:Y:S01]  /*14a50*/  FMUL.FTZ R105, R105, R28.reuse ;  /* 0x0000001c69697220 */ /* 0x080fe20000410000 */
[-C--:B------:R-:W-:Y:S01]  /*14a60*/  FMUL.FTZ R108, R108, R28.reuse ;  /* 0x0000001c6c6c7220 */ /* 0x080fe20000410000 */
[----:B------:R-:W-:Y:S01]  /*14a70*/  MUFU.EX2 R164, R164 ;  /* 0x000000a400a47308 */ /* 0x000fe20000000800 */
[----:B-1----:R-:W-:Y:S01]  /*14a80*/  FADD.FTZ R4, R170, R25 ;  /* 0x00000019aa047221 */ /* 0x002fe20000010000 */
[-C--:B------:R-:W-:Y:S01]  /*14a90*/  FMUL.FTZ R109, R109, R28.reuse ;  /* 0x0000001c6d6d7220 */ /* 0x080fe20000410000 */
[-C--:B------:R-:W-:Y:S01]  /*14aa0*/  FMUL.FTZ R112, R112, R28.reuse ;  /* 0x0000001c70707220 */ /* 0x080fe20000410000 */
[-C--:B------:R-:W-:Y:S01]  /*14ab0*/  FMUL.FTZ R113, R113, R28.reuse ;  /* 0x0000001c71717220 */ /* 0x080fe20000410000 */
[-C--:B------:R-:W-:Y:S01]  /*14ac0*/  FMUL.FTZ R116, R116, R28.reuse ;  /* 0x0000001c74747220 */ /* 0x080fe20000410000 */
[-C--:B------:R-:W-:Y:S01]  /*14ad0*/  FMUL.FTZ R117, R117, R28.reuse ;  /* 0x0000001c75757220 */ /* 0x080fe20000410000 */
[----:B------:R-:W-:Y:S01]  /*14ae0*/  FMUL.FTZ R120, R120, R28 ;  /* 0x0000001c78787220 */ /* 0x000fe20000410000 */
[----:B------:R-:W-:Y:S01]  /*14af0*/  MUFU.EX2 R55, R55 ;  /* 0x0000003700377308 */ /* 0x000fe20000000800 */
[----:B---3--:R-:W-:Y:S01]  /*14b00*/  F2FP.F16.F32.PACK_AB R170, R51, R170 ;  /* 0x000000aa33aa723e */ /* 0x008fe200000000ff */
        /* <DEDUP_REMOVED lines=16> */
[----:B------:R-:W-:Y:S01]  /*14c10*/  FMUL.FTZ R149, R149, R28 ;  /* 0x0000001c95957220 */ /* 0x000fe20000410000 */
[----:B------:R-:W-:Y:S01]  /*14c20*/  IADD3 R3, R3, -0x1, RZ ;  /* 0xffffffff03037810 */ /* 0x000fe20007ffe0ff */
[----:B------:R-:W-:-:S04]  /*14c30*/  IMAD.MOV.U32 R184, RZ, RZ, R21 ;  /* 0x000000ffffb87224 */ /* 0x000fc800078e0015 */
[----:B------:R-:W1:Y:S08]  /*14c40*/  MUFU.EX2 R8, R8 ;  /* 0x0000000800087308 */ /* 0x000e700000000800 */
[----:B------:R-:W2:Y:S08]  /*14c50*/  MUFU.EX2 R73, R60 ;  /* 0x0000003c00497308 */ /* 0x000eb00000000800 */
[----:B------:R3:W-:Y:S01]  /*14c60*/  MUFU.EX2 R10, R9 ;  /* 0x00000009000a7308 */ /* 0x0007e20000000800 */
[-C--:B-1----:R-:W-:Y:S01]  /*14c70*/  FMUL.FTZ R90, R90, R8.reuse ;  /* 0x000000085a5a7220 */ /* 0x082fe20000410000 */
        /* <DEDUP_REMOVED lines=10> */
[----:B------:R-:W-:Y:S01]  /*14d20*/  FMUL.FTZ R107, R107, R8 ;  /* 0x000000086b6b7220 */ /* 0x000fe20000410000 */
[----:B------:R-:W-:Y:S01]  /*14d30*/  FADD.FTZ R4, R164, R9 ;  /* 0x00000009a4047221 */ /* 0x000fe20000010000 */
[C---:B------:R-:W-:Y:S01]  /*14d40*/  F2FP.F16.F32.PACK_AB R164, R55.reuse, R164 ;  /* 0x000000a437a4723e */ /* 0x040fe200000000ff */
[-C--:B------:R-:W-:Y:S01]  /*14d50*/  FMUL.FTZ R110, R110, R8.reuse ;  /* 0x000000086e6e7220 */ /* 0x080fe20000410000 */
[----:B------:R-:W3:Y:S01]  /*14d60*/  MUFU.EX2 R160, R160 ;  /* 0x000000a000a07308 */ /* 0x000ee20000000800 */
[----:B------:R-:W-:Y:S01]  /*14d70*/  FADD.FTZ R9, R55, R4 ;  /* 0x0000000437097221 */ /* 0x000fe20000010000 */
[-C--:B------:R-:W-:Y:S01]  /*14d80*/  FMUL.FTZ R111, R111, R8.reuse ;  /* 0x000000086f6f7220 */ /* 0x080fe20000410000 */
[-C--:B------:R-:W-:Y:S01]  /*14d90*/  FMUL.FTZ R114, R114, R8.reuse ;  /* 0x0000000872727220 */ /* 0x080fe20000410000 */
[----:B------:R-:W-:Y:S01]  /*14da0*/  FMUL.FTZ R115, R115, R8 ;  /* 0x0000000873737220 */ /* 0x000fe20000410000 */
[----:B------:R-:W-:Y:S01]  /*14db0*/  FADD.FTZ R4, R166, R9 ;  /* 0x00000009a6047221 */ /* 0x000fe20000010000 */
[----:B------:R-:W-:Y:S01]  /*14dc0*/  FFMA.FTZ R9, R8, R0, R181 ;  /* 0x0000000008097223 */ /* 0x000fe200000100b5 */
[C---:B--2---:R-:W-:Y:S01]  /*14dd0*/  F2FP.F16.F32.PACK_AB R166, R73.reuse, R166 ;  /* 0x000000a649a6723e */ /* 0x044fe200000000ff */
[----:B------:R-:W2:Y:S01]  /*14de0*/  MUFU.EX2 R183, R183 ;  /* 0x000000b700b77308 */ /* 0x000ea20000000800 */
[----:B------:R-:W-:Y:S01]  /*14df0*/  FADD.FTZ R25, R73, R4 ;  /* 0x0000000449197221 */ /* 0x000fe20000010000 */
[C---:B-1----:R-:W-:Y:S01]  /*14e00*/  FADD.FTZ R0, R32.reuse, R9 ;  /* 0x0000000920007221 */ /* 0x042fe20000010000 */
[----:B------:R-:W-:Y:S01]  /*14e10*/  F2FP.F16.F32.PACK_AB R181, R32, R181 ;  /* 0x000000b520b5723e */ /* 0x000fe200000000ff */
        /* <DEDUP_REMOVED lines=19> */
[----:B------:R-:W-:Y:S01]  /*14f50*/  FMUL.FTZ R147, R147, R8 ;  /* 0x0000000893937220 */ /* 0x000fe20000410000 */
[----:B------:R-:W2:Y:S01]  /*14f60*/  MUFU.EX2 R162, R162 ;  /* 0x000000a200a27308 */ /* 0x000ea20000000800 */
[C---:B-1----:R-:W-:Y:S01]  /*14f70*/  FADD.FTZ R25, R75.reuse, R4 ;  /* 0x000000044b197221 */ /* 0x042fe20000010000 */
[----:B------:R-:W-:Y:S01]  /*14f80*/  F2FP.F16.F32.PACK_AB R160, R75, R160 ;  /* 0x000000a04ba0723e */ /* 0x000fe200000000ff */
[-C--:B------:R-:W-:Y:S01]  /*14f90*/  FMUL.FTZ R150, R150, R8.reuse ;  /* 0x0000000896967220 */ /* 0x080fe20000410000 */
[----:B------:R-:W-:-:S04]  /*14fa0*/  FMUL.FTZ R151, R151, R8 ;  /* 0x0000000897977220 */ /* 0x000fc80000410000 */
        /* <DEDUP_REMOVED lines=49> */
[----:B------:R-:W-:Y:S01]  /*152c0*/  F2FP.F16.F32.PACK_AB R154, R11, R154 ;  /* 0x0000009a0b9a723e */ /* 0x000fe200000000ff */
[----:B------:R-:W-:-:S05]  /*152d0*/  IMAD.MOV.U32 R11, RZ, RZ, R6 ;  /* 0x000000ffff0b7224 */ /* 0x000fca00078e0006 */
[----:B------:R-:W2:Y:S01]  /*152e0*/  MUFU.EX2 R165, R165 ;  /* 0x000000a500a57308 */ /* 0x000ea20000000800 */
[C---:B-1----:R-:W-:Y:S01]  /*152f0*/  FADD.FTZ R48, R42.reuse, R9 ;  /* 0x000000092a307221 */ /* 0x042fe20000010000 */
[----:B------:R-:W-:-:S06]  /*15300*/  F2FP.F16.F32.PACK_AB R169, R42, R169 ;  /* 0x000000a92aa9723e */ /* 0x000fcc00000000ff */
[----:B------:R-:W1:Y:S01]  /*15310*/  MUFU.EX2 R46, R46 ;  /* 0x0000002e002e7308 */ /* 0x000e620000000800 */
[----:B---3--:R-:W-:Y:S01]  /*15320*/  FADD.FTZ R9, R171, R48 ;  /* 0x00000030ab097221 */ /* 0x008fe20000010000 */
[----:B------:R-:W-:-:S03]  /*15330*/  F2FP.F16.F32.PACK_AB R171, R10, R171 ;  /* 0x000000ab0aab723e */ /* 0x000fc600000000ff */
[----:B------:R-:W-:Y:S01]  /*15340*/  FADD.FTZ R48, R10, R9 ;  /* 0x000000090a307221 */ /* 0x000fe20000010000 */
[----:B------:R-:W-:Y:S02]  /*15350*/  IMAD.MOV.U32 R10, RZ, RZ, R7 ;  /* 0x000000ffff0a7224 */ /* 0x000fe400078e0007 */
[----:B------:R-:W3:Y:S01]  /*15360*/  MUFU.EX2 R167, R167 ;  /* 0x000000a700a77308 */ /* 0x000ee20000000800 */
[----:B--2---:R-:W-:-:S07]  /*15370*/  FADD.FTZ R9, R165, R48 ;  /* 0x00000030a5097221 */ /* 0x004fce0000010000 */
        /* <DEDUP_REMOVED lines=36> */
[----:B0-----:R-:W-:Y:S06]  /*155c0*/  @P3 BRA `(.L_x_7059) ;  /* 0xffffffc400883947 */ /* 0x001fec000383ffff */
[----:B------:R-:W-:Y:S01]  /*155d0*/  IMAD.MOV.U32 R10, RZ, RZ, R7 ;  /* 0x000000ffff0a7224 */ /* 0x000fe200078e0007 */
[----:B------:R-:W-:Y:S01]  /*155e0*/  MOV R184, R21 ;  /* 0x0000001500b87202 */ /* 0x000fe20000000f00 */
[----:B------:R-:W-:Y:S02]  /*155f0*/  IMAD.MOV.U32 R11, RZ, RZ, R6 ;  /* 0x000000ffff0b7224 */ /* 0x000fe400078e0006 */
[----:B------:R-:W-:-:S07]  /*15600*/  IMAD.MOV.U32 R186, RZ, RZ, R199 ;  /* 0x000000ffffba7224 */ /* 0x000fce00078e00c7 */
.L_x_7041:
[----:B------:R-:W0:Y:S01]  /*15610*/  LDC R13, c[0x0][0x9e4] ;  /* 0x00027900ff0d7b82 */ /* 0x000e220000000800 */
[----:B------:R-:W-:Y:S01]  /*15620*/  IADD3 R6, R192, 0x80, -R193 ;  /* 0x00000080c0067810 */ /* 0x000fe20007ffe8c1 */
[----:B------:R-:W-:-:S04]  /*15630*/  ULDC UR6, c[0x0][0x9dc] ;  /* 0x0002770000067ab9 */ /* 0x000fc80000000800 */
[----:B------:R-:W-:-:S04]  /*15640*/  IMAD R6, R197, 0x80, R6 ;  /* 0x00000080c5067824 */ /* 0x000fc800078e0206 */
[----:B------:R-:W-:Y:S01]  /*15650*/  VIADD R7, R6, -UR6 ;  /* 0x8000000606077c36 */ /* 0x000fe20008000000 */
[----:B0-----:R-:W-:-:S13]  /*15660*/  ISETP.GE.AND P5, PT, R13, 0x1, PT ;  /* 0x000000010d00780c */ /* 0x001fda0003fa6270 */
        /* <DEDUP_REMOVED lines=11> */
.L_x_7062:
[----:B------:R-:W-:-:S13]  /*15720*/  ISETP.NE.AND P2, PT, R13, 0x1, PT ;  /* 0x000000010d00780c */ /* 0x000fda0003f45270 */
[----:B------:R-:W0:Y:S02]  /*15730*/  @P2 LDC.64 R8, c[0x0][0x9e8] ;  /* 0x00027a00ff082b82 */ /* 0x000e240000000a00 */
[----:B0-----:R-:W-:-:S05]  /*15740*/  @P2 IMAD.HI.U32 R8, R6, R8, RZ ;  /* 0x0000000806082227 */ /* 0x001fca00078e00ff */
[----:B------:R-:W-:-:S07]  /*15750*/  @P2 SHF.R.U32.HI R6, RZ, R9, R8 ;  /* 0x00000009ff062219 */ /* 0x000fce0000011608 */
.L_x_7063:
[----:B------:R-:W-:Y:S05]  /*15760*/  BSYNC B0 ;  /* 0x0000000000007941 */ /* 0x000fea0003800000 */
.L_x_7061:
[----:B------:R-:W-:-:S05]  /*15770*/  IMAD R6, R6, R13, RZ ;  /* 0x0000000d06067224 */ /* 0x000fca00078e02ff */
[----:B------:R-:W-:-:S07]  /*15780*/  VIMNMX R7, R7, R6, !PT ;  /* 0x0000000607077248 */ /* 0x000fce0007fe0100 */
.L_x_7060:
[----:B------:R-:W-:-:S05]  /*15790*/  VIADD R7, R7, 0x7f ;  /* 0x0000007f07077836 */ /* 0x000fca0000000000 */
[----:B------:R-:W-:-:S04]  /*157a0*/  SHF.R.S32.HI R6, RZ, 0x1f, R7 ;  /* 0x0000001fff067819 */ /* 0x000fc80000011407 */
[----:B------:R-:W-:-:S04]  /*157b0*/  LEA.HI R6, R6, R7, RZ, 0x7 ;  /* 0x0000000706067211 */ /* 0x000fc800078f38ff */
[----:B------:R-:W-:-:S04]  /*157c0*/  SHF.R.S32.HI R7, RZ, 0x7, R6 ;  /* 0x00000007ff077819 */ /* 0x000fc80000011406 */
[----:B------:R-:W-:-:S04]  /*157d0*/  VIMNMX R14, R198, R7, !PT ;  /* 0x00000007c60e7248 */ /* 0x000fc80007fe0100 */
[----:B------:R-:W-:-:S13]  /*157e0*/  ISETP.GE.AND P2, PT, R3, R14, PT ;  /* 0x0000000e0300720c */ /* 0x000fda0003f46270 */
[----:B------:R-:W-:Y:S05]  /*157f0*/  @!P2 BRA `(.L_x_7064) ;  /* 0x000000280084a947 */ /* 0x000fea0003800000 */
[----:B------:R-:W-:Y:S01]  /*15800*/  IMAD.MOV.U32 R13, RZ, RZ, R10 ;  /* 0x000000ffff0d7224 */ /* 0x000fe200078e000a */
[----:B------:R-:W-:Y:S01]  /*15810*/  MOV R20, R186 ;  /* 0x000000ba00147202 */ /* 0x000fe20000000f00 */
[----:B------:R-:W-:Y:S02]  /*15820*/  IMAD.MOV.U32 R12, RZ, RZ, R11 ;  /* 0x000000ffff0c7224 */ /* 0x000fe400078e000b */
[----:B------:R-:W-:-:S07]  /*15830*/  IMAD.MOV.U32 R15, RZ, RZ, R184 ;  /* 0x000000ffff0f7224 */ /* 0x000fce00078e00b8 */
.L_x_7074:
        /* <DEDUP_REMOVED lines=10> */
.L_x_7066:
[----:B------:R-:W-:Y:S01]  /*158e0*/  IMAD R6, R184, 0x8, R2 ;  /* 0x00000008b8067824 */ /* 0x000fe200078e0202 */
[----:B------:R-:W-:-:S04]  /*158f0*/  SHF.L.U32 R7, R186, 0x1f, RZ ;  /* 0x0000001fba077819 */ /* 0x000fc800000006ff */
[----:B------:R0:W1:Y:S01]  /*15900*/  SYNCS.PHASECHK.TRANS64.TRYWAIT P3, [R6+URZ+0x28830], R7 ;  /* 0x02883007060075a7 */ /* 0x000062000806017f */
[----:B------:R-:W-:Y:S05]  /*15910*/  @!P0 BRA `(.L_x_7067) ;  /* 0x0000000000048947 */ /* 0x000fea0003800000 */
[----:B------:R-:W-:Y:S01]  /*15920*/  BPT.TRAP 0x1 ;  /* 0x000000040000795c */ /* 0x000fe20000300000 */
.L_x_7067:
[----:B------:R-:W-:Y:S04]  /*15930*/  BSSY B0, `(.L_x_7065) ;  /* 0x0000004000007945 */ /* 0x000fe80003800000 */
[----:B-1----:R-:W-:Y:S05]  /*15940*/  @P3 BRA `(.L_x_7068) ;  /* 0x0000000000083947 */ /* 0x002fea0003800000 */
[----:B------:R-:W1:Y:S02]  /*15950*/  SYNCS.PHASECHK.TRANS64.TRYWAIT P3, [R6+URZ+0x28830], R7 ;  /* 0x02883007060075a7 */ /* 0x000e64000806017f */
[----:B-1----:R-:W-:Y:S05]  /*15960*/  @!P3 BRA `(.L_x_7069) ;  /* 0x0000010400c8b947 */ /* 0x002fea0003800000 */
.L_x_7068:
[----:B------:R-:W-:Y:S05]  /*15970*/  BSYNC B0 ;  /* 0x0000000000007941 */ /* 0x000fea0003800000 */
.L_x_7065:
[----:B------:R-:W2:Y:S01]  /*15980*/  S2R R8, SR_TID.X ;  /* 0x0000000000087919 */ /* 0x000ea20000002100 */
[----:B01----:R-:W-:Y:S01]  /*15990*/  IMAD.MOV.U32 R7, RZ, RZ, 0x40000040 ;  /* 0x40000040ff077424 */ /* 0x003fe200078e00ff */
[----:B------:R-:W-:Y:S05]  /*159a0*/  WARPSYNC.ALL ;  /* 0x0000000000007948 */ /* 0x000fea0003800000 */
[----:B------:R-:W-:Y:S01]  /*159b0*/  R2UR UR35, R7 ;  /* 0x00000000072372ca */ /* 0x000fe200000e0000 */
[----:B------:R-:W-:Y:S02]  /*159c0*/  IMAD R6, R184, 0x800, R5 ;  /* 0x00000800b8067824 */ /* 0x000fe400078e0205 */
[----:B------:R-:W-:-:S03]  /*159d0*/  IMAD.MOV.U32 R9, RZ, RZ, 0x40000040 ;  /* 0x40000040ff097424 */ /* 0x000fc600078e00ff */
[----:B------:R-:W-:Y:S02]  /*159e0*/  R2UR UR34, R6 ;  /* 0x00000000062272ca */ /* 0x000fe400000e0000 */
[----:B------:R-:W-:Y:S01]  /*159f0*/  R2UR UR7, R9 ;  /* 0x00000000090772ca */ /* 0x000fe200000e0000 */
[----:B------:R-:W-:-:S05]  /*15a00*/  IMAD.MOV.U32 R9, RZ, RZ, 0x40000040 ;  /* 0x40000040ff097424 */ /* 0x000fca00078e00ff */
[----:B------:R-:W-:Y:S01]  /*15a10*/  R2UR UR11, R9 ;  /* 0x00000000090b72ca */ /* 0x000fe200000e0000 */
[----:B------:R-:W-:-:S05]  /*15a20*/  IMAD.MOV.U32 R9, RZ, RZ, 0x40000040 ;  /* 0x40000040ff097424 */ /* 0x000fca00078e00ff */
[----:B------:R-:W-:Y:S02]  /*15a30*/  R2UR UR15, R9 ;  /* 0x00000000090f72ca */ /* 0x000fe400000e0000 */
[----:B------:R-:W-:Y:S02]  /*15a40*/  MOV R9, 0x40000040 ;  /* 0x4000004000097802 */ /* 0x000fe40000000f00 */
[----:B--2---:R-:W-:Y:S02]  /*15a50*/  SHF.R.U32.HI R8, RZ, 0x7, R8 ;  /* 0x00000007ff087819 */ /* 0x004fe40000011608 */
[----:B------:R-:W-:Y:S01]  /*15a60*/  R2UR UR19, R9 ;  /* 0x00000000091372ca */ /* 0x000fe200000e0000 */
[----:B------:R-:W-:Y:S02]  /*15a70*/  IMAD.MOV.U32 R9, RZ, RZ, 0x40000040 ;  /* 0x40000040ff097424 */ /* 0x000fe400078e00ff */
[----:B------:R-:W-:Y:S01]  /*15a80*/  VIADD R7, R8, 0x8 ;  /* 0x0000000808077836 */ /* 0x000fe20000000000 */
[----:B------:R-:W-:-:S02]  /*15a90*/  IADD3 R8, R6, 0x2, RZ ;  /* 0x0000000206087810 */ /* 0x000fc40007ffe0ff */
[----:B------:R-:W-:Y:S01]  /*15aa0*/  R2UR UR23, R9 ;  /* 0x00000000091772ca */ /* 0x000fe200000e0000 */
[----:B------:R-:W-:Y:S01]  /*15ab0*/  IMAD.MOV.U32 R9, RZ, RZ, 0x40000040 ;  /* 0x40000040ff097424 */ /* 0x000fe200078e00ff */
[----:B------:R0:W-:Y:S01]  /*15ac0*/  BAR.SYNC.DEFER_BLOCKING R7, 0x100 ;  /* 0x000400070000751d */ /* 0x0001e20000010000 */
[----:B------:R-:W-:Y:S01]  /*15ad0*/  R2UR UR6, R8 ;  /* 0x00000000080672ca */ /* 0x000fe200000e0000 */
[----:B------:R-:W-:Y:S02]  /*15ae0*/  VIADD R8, R6, 0x4 ;  /* 0x0000000406087836 */ /* 0x000fe40000000000 */
[----:B------:R-:W-:-:S03]  /*15af0*/  R2UR UR27, R9 ;  /* 0x00000000091b72ca */ /* 0x000fc600000e0000 */
[----:B------:R-:W-:Y:S01]  /*15b00*/  R2UR UR10, R8 ;  /* 0x00000000080a72ca */ /* 0x000fe200000e0000 */
[----:B------:R-:W-:Y:S02]  /*15b10*/  VIADD R8, R6, 0x6 ;  /* 0x0000000606087836 */ /* 0x000fe40000000000 */
[----:B0-----:R-:W-:-:S03]  /*15b20*/  IMAD.MOV.U32 R7, RZ, RZ, 0x40000040 ;  /* 0x40000040ff077424 */ /* 0x001fc600078e00ff */
[----:B------:R-:W-:Y:S01]  /*15b30*/  R2UR UR14, R8 ;  /* 0x00000000080e72ca */ /* 0x000fe200000e0000 */
[----:B------:R-:W-:Y:S01]  /*15b40*/  VIADD R8, R6, 0x400 ;  /* 0x0000040006087836 */ /* 0x000fe20000000000 */
[----:B------:R-:W-:-:S04]  /*15b50*/  R2UR UR31, R7 ;  /* 0x00000000071f72ca */ /* 0x000fc800000e0000 */
[----:B------:R-:W-:Y:S01]  /*15b60*/  R2UR UR18, R8 ;  /* 0x00000000081272ca */ /* 0x000fe200000e0000 */
[----:B------:R-:W-:Y:S01]  /*15b70*/  VIADD R8, R6, 0x402 ;  /* 0x0000040206087836 */ /* 0x000fe20000000000 */
[----:B------:R-:W-:-:S04]  /*15b80*/  WARPGROUP.ARRIVE ;  /* 0x00000000000079c5 */ /* 0x000fc80000000000 */
        /* <DEDUP_REMOVED lines=31> */
.L_x_7071:
[----:B------:R-:W-:Y:S02]  /*15d80*/  SHF.L.U32 R6, R20, 0x1f, RZ ;  /* 0x0000001f14067819 */ /* 0x000fe400000006ff */
[----:B------:R-:W-:-:S04]  /*15d90*/  LEA R7, R15, R2, 0x3 ;  /* 0x000000020f077211 */ /* 0x000fc800078e18ff */
[----:B------:R0:W1:Y:S01]  /*15da0*/  SYNCS.PHASECHK.TRANS64.TRYWAIT P2, [R7+URZ+0x28850], R6 ;  /* 0x02885006070075a7 */ /* 0x000062000804017f */
[----:B------:R-:W-:Y:S05]  /*15db0*/  @!P0 BRA `(.L_x_7072) ;  /* 0x0000000000048947 */ /* 0x000fea0003800000 */
[----:B------:R-:W-:Y:S01]  /*15dc0*/  BPT.TRAP 0x1 ;  /* 0x000000040000795c */ /* 0x000fe20000300000 */
.L_x_7072:
[----:B-1----:R-:W-:Y:S05]  /*15dd0*/  @P2 BRA `(.L_x_7070) ;  /* 0x0000000000082947 */ /* 0x002fea0003800000 */
[----:B------:R-:W1:Y:S02]  /*15de0*/  SYNCS.PHASECHK.TRANS64.TRYWAIT P2, [R7+URZ+0x28850], R6 ;  /* 0x02885006070075a7 */ /* 0x000e64000804017f */
[----:B-1----:R-:W-:Y:S05]  /*15df0*/  @!P2 BRA `(.L_x_7073) ;  /* 0x0000010000b8a947 */ /* 0x002fea0003800000 */
.L_x_7070:
[----:B01----:R-:W-:Y:S01]  /*15e00*/  VIADD R6, R2, 0x400 ;  /* 0x0000040002067836 */ /* 0x003fe20000000000 */
[----:B------:R-:W-:Y:S05]  /*15e10*/  WARPSYNC.ALL ;  /* 0x0000000000007948 */ /* 0x000fea0003800000 */
[----:B------:R-:W-:-:S04]  /*15e20*/  SHF.R.U32.HI R6, RZ, 0x4, R6 ;  /* 0x00000004ff067819 */ /* 0x000fc80000011606 */
[----:B------:R-:W-:-:S04]  /*15e30*/  LOP3.LUT R6, R6, 0x3fff, RZ, 0xc0, !PT ;  /* 0x00003fff06067812 */ /* 0x000fc800078ec0ff */
[----:B------:R-:W-:-:S05]  /*15e40*/  LOP3.LUT R6, R6, 0x4000000, RZ, 0xfc, !PT ;  /* 0x0400000006067812 */ /* 0x000fca00078efcff */
[----:B------:R-:W-:Y:S01]  /*15e50*/  IMAD R6, R15, 0x800, R6 ;  /* 0x000008000f067824 */ /* 0x000fe200078e0206 */
[----:B------:R-:W-:Y:S01]  /*15e60*/  WARPGROUP.ARRIVE ;  /* 0x00000000000079c5 */ /* 0x000fe20000000000 */
[----:B------:R-:W-:Y:S02]  /*15e70*/  IMAD.MOV.U32 R7, RZ, RZ, 0x40000040 ;  /* 0x40000040ff077424 */ /* 0x000fe400078e00ff */
[----:B------:R-:W-:Y:S01]  /*15e80*/  FMUL.FTZ R21, R24, UR52 ;  /* 0x0000003418157c20 */ /* 0x000fe20008410000 */
[C---:B------:R-:W-:Y:S01]  /*15e90*/  VIADD R8, R6.reuse, 0x80 ;  /* 0x0000008006087836 */ /* 0x040fe20000000000 */
[----:B------:R-:W-:Y:S01]  /*15ea0*/  R2UR UR6, R6 ;  /* 0x00000000060672ca */ /* 0x000fe200000e0000 */
[----:B------:R-:W-:Y:S01]  /*15eb0*/  IMAD.MOV.U32 R9, RZ, RZ, 0x40000040 ;  /* 0x40000040ff097424 */ /* 0x000fe200078e00ff */
[----:B------:R-:W-:Y:S01]  /*15ec0*/  R2UR UR7, R7 ;  /* 0x00000000070772ca */ /* 0x000fe200000e0000 */
        /* <DEDUP_REMOVED lines=12> */
[----:B------:R-:W-:Y:S01]  /*15f90*/  HGMMA.64x128x16.F32 R88, R180, gdesc[UR4].tnspB, R88, gsb0 ;  /* 0x41e00004b4587df0 */ /* 0x000fe20008000858 */
        /* <DEDUP_REMOVED lines=8> */
[----:B0-----:R-:W-:Y:S01]  /*16020*/  FMNMX.FTZ R60, R21, R12, !PT ;  /* 0x0000000c153c7209 */ /* 0x001fe20007810000 */
[----:B------:R-:W-:-:S02]  /*16030*/  VIADD R8, R6, 0x100 ;  /* 0x0000010006087836 */ /* 0x000fc40000000000 */
[----:B------:R-:W-:Y:S01]  /*16040*/  FMUL.FTZ R32, R36, UR52 ;  /* 0x0000003424207c20 */ /* 0x000fe20008410000 */
[----:B------:R-:W-:Y:S01]  /*16050*/  MOV R9, 0x40000040 ;  /* 0x4000004000097802 */ /* 0x000fe20000000f00 */
        /* <DEDUP_REMOVED lines=46> */
[----:B------:R-:W-:Y:S01]  /*16340*/  UMOV UR44, UR47 ;  /* 0x0000002f002c7c82 */ /* 0x000fe20008000000 */
        /* <DEDUP_REMOVED lines=16> */
[----:B------:R-:W3:Y:S01]  /*16450*/  S2R R199, SR_TID.X ;  /* 0x0000000000c77919 */ /* 0x000ee20000002100 */
[----:B------:R-:W4:Y:S01]  /*16460*/  MUFU.TANH R42, R42 ;  /* 0x0000002a002a7308 */ /* 0x000f220000002400 */
[C---:B------:R-:W-:Y:S01]  /*16470*/  ISETP.GT.AND P2, PT, R3.reuse, R14, PT ;  /* 0x0000000e0300720c */ /* 0x040fe20003f44270 */
[----:B------:R-:W-:-:S06]  /*16480*/  VIADD R3, R3, 0xffffffff ;  /* 0xffffffff03037836 */ /* 0x000fcc0000000000 */
[----:B------:R-:W5:Y:S08]  /*16490*/  MUFU.TANH R46, R46 ;  /* 0x0000002e002e7308 */ /* 0x000f700000002400 */
[----:B------:R-:W5:Y:S08]  /*164a0*/  MUFU.TANH R47, R47 ;  /* 0x0000002f002f7308 */ /* 0x000f700000002400 */
[----:B------:R-:W5:Y:S01]  /*164b0*/  MUFU.TANH R50, R50 ;  /* 0x0000003200327308 */ /* 0x000f620000002400 */
[----:B---3--:R-:W-:-:S07]  /*164c0*/  SHF.R.U32.HI R199, RZ, 0x7, R199 ;  /* 0x00000007ffc77819 */ /* 0x008fce00000116c7 */
[----:B------:R-:W3:Y:S08]  /*164d0*/  MUFU.TANH R51, R51 ;  /* 0x0000003300337308 */ /* 0x000ef00000002400 */
[----:B------:R-:W3:Y:S08]  /*164e0*/  MUFU.TANH R54, R54 ;  /* 0x0000003600367308 */ /* 0x000ef00000002400 */
[----:B------:R-:W3:Y:S08]  /*164f0*/  MUFU.TANH R55, R55 ;  /* 0x0000003700377308 */ /* 0x000ef00000002400 */
[----:B------:R-:W3:Y:S08]  /*16500*/  MUFU.TANH R57, R57 ;  /* 0x0000003900397308 */ /* 0x000ef00000002400 */
[----:B------:R-:W3:Y:S01]  /*16510*/  MUFU.TANH R58, R58 ;  /* 0x0000003a003a7308 */ /* 0x000ee20000002400 */
[----:B------:R-:W-:-:S02]  /*16520*/  WARPGROUP.DEPBAR.LE gsb0, 0x0 ;  /* 0x00008000000079c5 */ /* 0x000fc40000010000 */
[----:B------:R-:W-:-:S05]  /*16530*/  WARPGROUP.ARRIVE ;  /* 0x00000000000079c5 */ /* 0x000fca0000000000 */
[----:B------:R-:W3:Y:S01]  /*16540*/  MUFU.TANH R59, R59 ;  /* 0x0000003b003b7308 */ /* 0x000ee20000002400 */
[----:B------:R-:W-:Y:S01]  /*16550*/  HGMMA.64x128x16.F32 R88, R176, gdesc[UR4].tnspB, R88, gsb0 ;  /* 0x41e00004b0587df0 */ /* 0x000fe20008000858 */
[----:B------:R-:W-:Y:S02]  /*16560*/  R2UR UR6, R8 ;  /* 0x00000000080672ca */ /* 0x000fe400000e0000 */
[----:B------:R-:W-:Y:S02]  /*16570*/  R2UR UR7, R9 ;  /* 0x00000000090772ca */ /* 0x000fe400000e0000 */
[----:B--2---:R-:W-:Y:S02]  /*16580*/  FMNMX.FTZ R8, R38, R11, !PT ;  /* 0x0000000b26087209 */ /* 0x004fe40007810000 */
[----:B------:R-:W2:Y:S02]  /*16590*/  MUFU.TANH R60, R60 ;  /* 0x0000003c003c7308 */ /* 0x000ea40000002400 */
[----:B0-----:R-:W-:-:S04]  /*165a0*/  FMNMX.FTZ R8, R39, R8, !PT ;  /* 0x0000000827087209 */ /* 0x001fc80007810000 */
[----:B-1----:R-:W-:Y:S02]  /*165b0*/  FMNMX.FTZ R9, R41, R8, !PT ;  /* 0x0000000829097209 */ /* 0x002fe40007810000 */
[----:B------:R-:W0:Y:S02]  /*165c0*/  MUFU.TANH R61, R61 ;  /* 0x0000003d003d7308 */ /* 0x000e240000002400 */
[----:B----4-:R-:W-:-:S04]  /*165d0*/  FMNMX.FTZ R9, R42, R9, !PT ;  /* 0x000000092a097209 */ /* 0x010fc80007810000 */
[----:B-----5:R-:W-:Y:S02]  /*165e0*/  FMNMX.FTZ R8, R46, R9, !PT ;  /* 0x000000092e087209 */ /* 0x020fe40007810000 */
[----:B------:R-:W1:Y:S02]  /*165f0*/  MUFU.TANH R62, R62 ;  /* 0x0000003e003e7308 */ /* 0x000e640000002400 */
[----:B------:R-:W-:-:S04]  /*16600*/  FMNMX.FTZ R9, R47, R8, !PT ;  /* 0x000000082f097209 */ /* 0x000fc80007810000 */
[----:B------:R-:W-:Y:S02]  /*16610*/  FMNMX.FTZ R8, R50, R9, !PT ;  /* 0x0000000932087209 */ /* 0x000fe40007810000 */
[----:B------:R-:W4:Y:S02]  /*16620*/  MUFU.TANH R64, R64 ;  /* 0x0000004000407308 */ /* 0x000f240000002400 */
[----:B---3--:R-:W-:-:S04]  /*16630*/  FMNMX.FTZ R9, R51, R8, !PT ;  /* 0x0000000833097209 */ /* 0x008fc80007810000 */
[----:B------:R-:W-:Y:S02]  /*16640*/  FMNMX.FTZ R8, R54, R9, !PT ;  /* 0x0000000936087209 */ /* 0x000fe40007810000 */
[----:B------:R-:W3:Y:S02]  /*16650*/  MUFU.TANH R65, R65 ;  /* 0x0000004100417308 */ /* 0x000ee40000002400 */
[----:B------:R-:W-:-:S04]  /*16660*/  FMNMX.FTZ R8, R55, R8, !PT ;  /* 0x0000000837087209 */ /* 0x000fc80007810000 */
[----:B------:R-:W-:Y:S02]  /*16670*/  FMNMX.FTZ R9, R57, R8, !PT ;  /* 0x0000000839097209 */ /* 0x000fe40007810000 */
[----:B------:R-:W5:Y:S02]  /*16680*/  MUFU.TANH R68, R68 ;  /* 0x0000004400447308 */ /* 0x000f640000002400 */
[----:B------:R-:W-:-:S04]  /*16690*/  FMNMX.FTZ R8, R58, R9, !PT ;  /* 0x000000093a087209 */ /* 0x000fc80007810000 */
[----:B------:R-:W-:Y:S02]  /*166a0*/  FMNMX.FTZ R9, R59, R8, !PT ;  /* 0x000000083b097209 */ /* 0x000fe40007810000 */
[----:B------:R-:W5:Y:S02]  /*166b0*/  MUFU.TANH R72, R72 ;  /* 0x0000004800487308 */ /* 0x000f640000002400 */
[----:B--2---:R-:W-:-:S04]  /*166c0*/  FMNMX.FTZ R8, R60, R9, !PT ;  /* 0x000000093c087209 */ /* 0x004fc80007810000 */
[----:B0-----:R-:W-:Y:S02]  /*166d0*/  FMNMX.FTZ R9, R61, R8, !PT ;  /* 0x000000083d097209 */ /* 0x001fe40007810000 */
[----:B------:R-:W0:Y:S02]  /*166e0*/  MUFU.TANH R76, R76 ;  /* 0x0000004c004c7308 */ /* 0x000e240000002400 */
[----:B-1----:R-:W-:-:S04]  /*166f0*/  FMNMX.FTZ R9, R62, R9, !PT ;  /* 0x000000093e097209 */ /* 0x002fc80007810000 */
[----:B----4-:R-:W-:Y:S02]  /*16700*/  FMNMX.FTZ R8, R64, R9, !PT ;  /* 0x0000000940087209 */ /* 0x010fe40007810000 */
[----:B------:R-:W1:Y:S02]  /*16710*/  MUFU.TANH R69, R69 ;  /* 0x0000004500457308 */ /* 0x000e640000002400 */
[----:B---3--:R-:W-:Y:S01]  /*16720*/  FMNMX.FTZ R9, R65, R8, !PT ;  /* 0x0000000841097209 */ /* 0x008fe20007810000 */
[----:B------:R-:W-:-:S03]  /*16730*/  VIADD R8, R6, 0x180 ;  /* 0x0000018006087836 */ /* 0x000fc60000000000 */
[----:B-----5:R-:W-:Y:S01]  /*16740*/  FMNMX.FTZ R11, R68, R9, !PT ;  /* 0x00000009440b7209 */ /* 0x020fe20007810000 */
[----:B------:R-:W-:Y:S01]  /*16750*/  IMAD.MOV.U32 R9, RZ, RZ, 0x40000040 ;  /* 0x40000040ff097424 */ /* 0x000fe200078e00ff */
[----:B------:R-:W2:Y:S02]  /*16760*/  MUFU.TANH R77, R77 ;  /* 0x0000004d004d7308 */ /* 0x000ea40000002400 */
[----:B------:R-:W-:-:S06]  /*16770*/  FMNMX.FTZ R11, R72, R11, !PT ;  /* 0x0000000b480b7209 */ /* 0x000fcc0007810000 */
[----:B------:R-:W3:Y:S08]  /*16780*/  MUFU.TANH R73, R73 ;  /* 0x0000004900497308 */ /* 0x000ef00000002400 */
[----:B------:R-:W4:Y:S08]  /*16790*/  MUFU.TANH R20, R20 ;  /* 0x0000001400147308 */ /* 0x000f300000002400 */
[----:B------:R-:W5:Y:S08]  /*167a0*/  MUFU.TANH R24, R24 ;  /* 0x0000001800187308 */ /* 0x000f700000002400 */
[----:B------:R-:W5:Y:S08]  /*167b0*/  MUFU.TANH R25, R25 ;  /* 0x0000001900197308 */ /* 0x000f700000002400 */
[----:B------:R-:W5:Y:S08]  /*167c0*/  MUFU.TANH R27, R27 ;  /* 0x0000001b001b7308 */ /* 0x000f700000002400 */
[----:B------:R-:W5:Y:S08]  /*167d0*/  MUFU.TANH R29, R29 ;  /* 0x0000001d001d7308 */ /* 0x000f700000002400 */
[----:B------:R-:W5:Y:S01]  /*167e0*/  MUFU.TANH R31, R31 ;  /* 0x0000001f001f7308 */ /* 0x000f620000002400 */
[----:B------:R-:W-:-:S02]  /*167f0*/  WARPGROUP.DEPBAR.LE gsb0, 0x0 ;  /* 0x00008000000079c5 */ /* 0x000fc40000010000 */
[----:B------:R-:W-:-:S05]  /*16800*/  WARPGROUP.ARRIVE ;  /* 0x00000000000079c5 */ /* 0x000fca0000000000 */
[----:B------:R-:W5:Y:S01]  /*16810*/  MUFU.TANH R33, R33 ;  /* 0x0000002100217308 */ /* 0x000f620000002400 */
[----:B------:R-:W-:Y:S01]  /*16820*/  HGMMA.64x128x16.F32 R88, R172, gdesc[UR4].tnspB, R88, gsb0 ;  /* 0x41e00004ac587df0 */ /* 0x000fe20008000858 */
[----:B------:R-:W-:Y:S02]  /*16830*/  R2UR UR6, R8 ;  /* 0x00000000080672ca */ /* 0x000fe400000e0000 */
[----:B------:R-:W-:-:S04]  /*16840*/  R2UR UR7, R9 ;  /* 0x00000000090772ca */ /* 0x000fc800000e0000 */
[----:B------:R-:W5:Y:S01]  /*16850*/  MUFU.TANH R35, R35 ;  /* 0x0000002300237308 */ /* 0x000f620000002400 */
[----:B0-----:R-:W-:-:S04]  /*16860*/  FMNMX.FTZ R8, R76, R11, !PT ;  /* 0x0000000b4c087209 */ /* 0x001fc80007810000 */
[----:B-1----:R-:W-:-:S03]  /*16870*/  FMNMX.FTZ R8, R69, R8, !PT ;  /* 0x0000000845087209 */ /* 0x002fc60007810000 */
[----:B------:R-:W0:Y:S01]  /*16880*/  MUFU.TANH R36, R36 ;  /* 0x0000002400247308 */ /* 0x000e220000002400 */
[----:B--2---:R-:W-:-:S04]  /*16890*/  FMNMX.FTZ R8, R77, R8, !PT ;  /* 0x000000084d087209 */ /* 0x004fc80007810000 */
[----:B---3--:R-:W-:-:S03]  /*168a0*/  FMNMX.FTZ R8, R73, R8, !PT ;  /* 0x0000000849087209 */ /* 0x008fc60007810000 */
[----:B------:R-:W1:Y:S02]  /*168b0*/  MUFU.TANH R37, R37 ;  /* 0x0000002500257308 */ /* 0x000e640000002400 */
[----:B------:R-:W2:Y:S06]  /*168c0*/  SHFL.BFLY PT, R9, R8, 0x2, 0x1f ;  /* 0x0c401f0008097f89 */ /* 0x000eac00000e0000 */
[----:B------:R-:W3:Y:S08]  /*168d0*/  MUFU.TANH R40, R40 ;  /* 0x0000002800287308 */ /* 0x000ef00000002400 */
[----:B------:R-:W3:Y:S08]  /*168e0*/  MUFU.TANH R43, R43 ;  /* 0x0000002b002b7308 */ /* 0x000ef00000002400 */
[----:B------:R-:W3:Y:S01]  /*168f0*/  MUFU.TANH R44, R44 ;  /* 0x0000002c002c7308 */ /* 0x000ee20000002400 */
[----:B--2---:R-:W-:-:S05]  /*16900*/  FMNMX.FTZ R9, R8, R9, !PT ;  /* 0x0000000908097209 */ /* 0x004fca0007810000 */
[----:B------:R-:W2:Y:S02]  /*16910*/  SHFL.BFLY PT, R8, R9, 0x1, 0x1f ;  /* 0x0c201f0009087f89 */ /* 0x000ea400000e0000 */
[----:B------:R-:W3:Y:S08]  /*16920*/  MUFU.TANH R45, R45 ;  /* 0x0000002d002d7308 */ /* 0x000ef00000002400 */
[----:B------:R-:W3:Y:S08]  /*16930*/  MUFU.TANH R48, R48 ;  /* 0x0000003000307308 */ /* 0x000ef00000002400 */
[----:B------:R-:W3:Y:S01]  /*16940*/  MUFU.TANH R49, R49 ;  /* 0x0000003100317308 */ /* 0x000ee20000002400 */
[----:B--2---:R-:W-:Y:S01]  /*16950*/  FMNMX.FTZ R11, R9, R8, !PT ;  /* 0x00000008090b7209 */ /* 0x004fe20007810000 */
[----:B------:R-:W-:-:S06]  /*16960*/  IMAD.MOV.U32 R9, RZ, RZ, 0x40000040 ;  /* 0x40000040ff097424 */ /* 0x000fcc00078e00ff */
[----:B------:R-:W2:Y:S01]  /*16970*/  MUFU.TANH R52, R52 ;  /* 0x0000003400347308 */ /* 0x000ea20000002400 */
[C---:B------:R-:W-:Y:S01]  /*16980*/  FADD.FTZ R8, -R11.reuse, R12 ;  /* 0x0000000c0b087221 */ /* 0x040fe20000010100 */
[----:B------:R-:W-:-:S03]  /*16990*/  FMUL.FTZ R85, R11, UR44 ;  /* 0x0000002c0b557c20 */ /* 0x000fc60008410000 */
[----:B------:R-:W-:Y:S01]  /*169a0*/  FMUL.FTZ R67, R8, UR44 ;  /* 0x0000002c08437c20 */ /* 0x000fe20008410000 */
[----:B------:R-:W-:Y:S02]  /*169b0*/  VIADD R8, R6, 0x200 ;  /* 0x0000020006087836 */ /* 0x000fe40000000000 */
[--C-:B------:R-:W-:Y:S01]  /*169c0*/  FFMA.FTZ R180, R21, UR44, -R85.reuse ;  /* 0x0000002c15b47c23 */ /* 0x100fe20008010855 */
[--C-:B------:R-:W-:Y:S01]  /*169d0*/  FFMA.FTZ R21, R7, UR44, -R85.reuse ;  /* 0x0000002c07157c23 */ /* 0x100fe20008010855 */
[----:B----4-:R-:W-:Y:S01]  /*169e0*/  FMNMX.FTZ R7, R20, R13, !PT ;  /* 0x0000000d14077209 */ /* 0x010fe20007810000 */
[----:B------:R-:W4:Y:S01]  /*169f0*/  MUFU.TANH R53, R53 ;  /* 0x0000003500357308 */ /* 0x000f220000002400 */
[--C-:B------:R-:W-:Y:S01]  /*16a00*/  FFMA.FTZ R182, R10, UR44, -R85.reuse ;  /* 0x0000002c0ab67c23 */ /* 0x100fe20008010855 */
[--C-:B------:R-:W-:Y:S01]  /*16a10*/  FFMA.FTZ R87, R26, UR44, -R85.reuse ;  /* 0x0000002c1a577c23 */ /* 0x100fe20008010855 */
[--C-:B------:R-:W-:Y:S01]  /*16a20*/  FFMA.FTZ R176, R28, UR44, -R85.reuse ;  /* 0x0000002c1cb07c23 */ /* 0x100fe20008010855 */
[--C-:B------:R-:W-:Y:S01]  /*16a30*/  FFMA.FTZ R178, R32, UR44, -R85.reuse ;  /* 0x0000002c20b27c23 */ /* 0x100fe20008010855 */
[--C-:B------:R-:W-:Y:S01]  /*16a40*/  FFMA.FTZ R12, R64, UR44, -R85.reuse ;  /* 0x0000002c400c7c23 */ /* 0x100fe20008010855 */
[--C-:B------:R-:W-:Y:S01]  /*16a50*/  FFMA.FTZ R26, R68, UR44, -R85.reuse ;  /* 0x0000002c441a7c23 */ /* 0x100fe20008010855 */
[--C-:B------:R-:W-:Y:S01]  /*16a60*/  FFMA.FTZ R28, R76, UR44, -R85.reuse ;  /* 0x0000002c4c1c7c23 */ /* 0x100fe20008010855 */
[----:B------:R-:W4:Y:S01]  /*16a70*/  MUFU.TANH R56, R56 ;  /* 0x0000003800387308 */ /* 0x000f220000002400 */
[----:B------:R-:W-:-:S07]  /*16a80*/  FFMA.FTZ R69, R69, UR44, -R85 ;  /* 0x0000002c45457c23 */ /* 0x000fce0008010855 */
[----:B------:R-:W4:Y:S08]  /*16a90*/  MUFU.TANH R63, R63 ;  /* 0x0000003f003f7308 */ /* 0x000f300000002400 */
[----:B------:R-:W4:Y:S08]  /*16aa0*/  MUFU.TANH R66, R66 ;  /* 0x0000004200427308 */ /* 0x000f300000002400 */
[----:B------:R-:W4:Y:S08]  /*16ab0*/  MUFU.TANH R80, R80 ;  /* 0x0000005000507308 */ /* 0x000f300000002400 */
[----:B------:R-:W-:Y:S08]  /*16ac0*/  MUFU.TANH R70, R70 ;  /* 0x0000004600467308 */ /* 0x000ff00000002400 */
[----:B------:R-:W-:Y:S01]  /*16ad0*/  MUFU.TANH R71, R71 ;  /* 0x0000004700477308 */ /* 0x000fe20000002400 */
[----:B------:R-:W-:-:S02]  /*16ae0*/  WARPGROUP.DEPBAR.LE gsb0, 0x0 ;  /* 0x00008000000079c5 */ /* 0x000fc40000010000 */
[----:B------:R-:W-:-:S05]  /*16af0*/  WARPGROUP.ARRIVE ;  /* 0x00000000000079c5 */ /* 0x000fca0000000000 */
[----:B------:R-:W-:Y:S01]  /*16b00*/  MUFU.TANH R74, R74 ;  /* 0x0000004a004a7308 */ /* 0x000fe20000002400 */
[--C-:B------:R-:W-:Y:S01]  /*16b10*/  FFMA.FTZ R172, R38, UR44, -R85.reuse ;  /* 0x0000002c26ac7c23 */ /* 0x100fe20008010855 */
[--C-:B------:R-:W-:Y:S01]  /*16b20*/  FFMA.FTZ R174, R41, UR44, -R85.reuse ;  /* 0x0000002c29ae7c23 */ /* 0x100fe20008010855 */
[--C-:B------:R-:W-:Y:S01]  /*16b30*/  FFMA.FTZ R41, R47, UR44, -R85.reuse ;  /* 0x0000002c2f297c23 */ /* 0x100fe20008010855 */
[--C-:B------:R-:W-:Y:S01]  /*16b40*/  FFMA.FTZ R47, R51, UR44, -R85.reuse ;  /* 0x0000002c332f7c23 */ /* 0x100fe20008010855 */
[----:B------:R-:W-:Y:S01]  /*16b50*/  HGMMA.64x128x16.F32 R88, R168, gdesc[UR4].tnspB, R88, gsb0 ;  /* 0x41e00004a8587df0 */ /* 0x000fe20008000858 */
[----:B------:R-:W-:Y:S01]  /*16b60*/  R2UR UR6, R8 ;  /* 0x00000000080672ca */ /* 0x000fe200000e0000 */
[--C-:B------:R-:W-:Y:S01]  /*16b70*/  FFMA.FTZ R51, R55, UR44, -R85.reuse ;  /* 0x0000002c37337c23 */ /* 0x100fe20008010855 */
[----:B------:R-:W-:Y:S01]  /*16b80*/  R2UR UR7, R9 ;  /* 0x00000000090772ca */ /* 0x000fe200000e0000 */
[----:B------:R-:W-:Y:S01]  /*16b90*/  IMAD.MOV.U32 R9, RZ, RZ, 0x40000040 ;  /* 0x40000040ff097424 */ /* 0x000fe200078e00ff */
[----:B-----5:R-:W-:Y:S01]  /*16ba0*/  FMNMX.FTZ R8, R24, R7, !PT ;  /* 0x0000000718087209 */ /* 0x020fe20007810000 */
[----:B------:R-:W-:Y:S01]  /*16bb0*/  MUFU.TANH R75, R75 ;  /* 0x0000004b004b7308 */ /* 0x000fe20000002400 */
[----:B------:R-:W-:-:S02]  /*16bc0*/  FFMA.FTZ R55, R58, UR44, -R85 ;  /* 0x0000002c3a377c23 */ /* 0x000fc40008010855 */
[----:B------:R-:W-:-:S04]  /*16bd0*/  FMNMX.FTZ R8, R25, R8, !PT ;  /* 0x0000000819087209 */ /* 0x000fc80007810000 */
[----:B------:R-:W-:Y:S01]  /*16be0*/  FMNMX.FTZ R8, R27, R8, !PT ;  /* 0x000000081b087209 */ /* 0x000fe20007810000 */
[----:B------:R-:W-:Y:S03]  /*16bf0*/  MUFU.TANH R78, R78 ;  /* 0x0000004e004e7308 */ /* 0x000fe60000002400 */
[----:B------:R-:W-:-:S04]  /*16c00*/  FMNMX.FTZ R8, R29, R8, !PT ;  /* 0x000000081d087209 */ /* 0x000fc80007810000 */
[----:B------:R-:W-:Y:S01]  /*16c10*/  FMNMX.FTZ R8, R31, R8, !PT ;  /* 0x000000081f087209 */ /* 0x000fe20007810000 */
[----:B------:R-:W-:Y:S03]  /*16c20*/  MUFU.TANH R79, R79 ;  /* 0x0000004f004f7308 */ /* 0x000fe60000002400 */
[----:B------:R-:W-:-:S04]  /*16c30*/  FMNMX.FTZ R8, R33, R8, !PT ;  /* 0x0000000821087209 */ /* 0x000fc80007810000 */
[----:B------:R-:W-:Y:S01]  /*16c40*/  FMNMX.FTZ R7, R35, R8, !PT ;  /* 0x0000000823077209 */ /* 0x000fe20007810000 */
[----:B------:R-:W-:Y:S03]  /*16c50*/  MUFU.TANH R81, R81 ;  /* 0x0000005100517308 */ /* 0x000fe60000002400 */
[----:B0-----:R-:W-:-:S04]  /*16c60*/  FMNMX.FTZ R8, R36, R7, !PT ;  /* 0x0000000724087209 */ /* 0x001fc80007810000 */
[----:B-1----:R-:W-:Y:S01]  /*16c70*/  FMNMX.FTZ R7, R37, R8, !PT ;  /* 0x0000000825077209 */ /* 0x002fe20007810000 */
[----:B------:R-:W-:Y:S03]  /*16c80*/  MUFU.TANH R82, R82 ;  /* 0x0000005200527308 */ /* 0x000fe60000002400 */
[----:B---3--:R-:W-:-:S04]  /*16c90*/  FMNMX.FTZ R8, R40, R7, !PT ;  /* 0x0000000728087209 */ /* 0x008fc80007810000 */
[----:B------:R-:W-:Y:S01]  /*16ca0*/  FMNMX.FTZ R7, R43, R8, !PT ;  /* 0x000000082b077209 */ /* 0x000fe20007810000 */
[----:B------:R-:W-:Y:S03]  /*16cb0*/  MUFU.TANH R83, R83 ;  /* 0x0000005300537308 */ /* 0x000fe60000002400 */
[----:B------:R-:W-:-:S04]  /*16cc0*/  FMNMX.FTZ R8, R44, R7, !PT ;  /* 0x000000072c087209 */ /* 0x000fc80007810000 */
[----:B------:R-:W-:Y:S01]  /*16cd0*/  FMNMX.FTZ R7, R45, R8, !PT ;  /* 0x000000082d077209 */ /* 0x000fe20007810000 */
[----:B------:R-:W-:Y:S03]  /*16ce0*/  MUFU.TANH R84, R84 ;  /* 0x0000005400547308 */ /* 0x000fe60000002400 */
[----:B------:R-:W-:-:S04]  /*16cf0*/  FMNMX.FTZ R8, R48, R7, !PT ;  /* 0x0000000730087209 */ /* 0x000fc80007810000 */
[----:B------:R-:W-:Y:S01]  /*16d00*/  FMNMX.FTZ R7, R49, R8, !PT ;  /* 0x0000000831077209 */ /* 0x000fe20007810000 */
[----:B------:R-:W-:Y:S03]  /*16d10*/  MUFU.EX2 R67, R67 ;  /* 0x0000004300437308 */ /* 0x000fe60000000800 */
[----:B--2---:R-:W-:-:S04]  /*16d20*/  FMNMX.FTZ R8, R52, R7, !PT ;  /* 0x0000000734087209 */ /* 0x004fc80007810000 */
[----:B----4-:R-:W-:Y:S01]  /*16d30*/  FMNMX.FTZ R7, R53, R8, !PT ;  /* 0x0000000835077209 */ /* 0x010fe20007810000 */
[----:B------:R-:W-:Y:S01]  /*16d40*/  VIADD R8, R6, 0x280 ;  /* 0x0000028006087836 */ /* 0x000fe20000000000 */
[----:B------:R-:W0:Y:S02]  /*16d50*/  MUFU.EX2 R180, R180 ;  /* 0x000000b400b47308 */ /* 0x000e240000000800 */
[----:B------:R-:W-:-:S04]  /*16d60*/  FMNMX.FTZ R10, R56, R7, !PT ;  /* 0x00000007380a7209 */ /* 0x000fc80007810000 */
[----:B------:R-:W-:Y:S02]  /*16d70*/  FMNMX.FTZ R7, R63, R10, !PT ;  /* 0x0000000a3f077209 */ /* 0x000fe40007810000 */
[----:B------:R-:W1:Y:S02]  /*16d80*/  MUFU.EX2 R21, R21 ;  /* 0x0000001500157308 */ /* 0x000e640000000800 */
[----:B------:R-:W-:-:S04]  /*16d90*/  FMNMX.FTZ R7, R66, R7, !PT ;  /* 0x0000000742077209 */ /* 0x000fc80007810000 */
[----:B------:R-:W-:Y:S02]  /*16da0*/  FMNMX.FTZ R7, R80, R7, !PT ;  /* 0x0000000750077209 */ /* 0x000fe40007810000 */
[----:B------:R-:W2:Y:S01]  /*16db0*/  MUFU.EX2 R182, R182 ;  /* 0x000000b600b67308 */ /* 0x000ea20000000800 */
[----:B0-----:R-:W-:-:S07]  /*16dc0*/  FFMA.FTZ R4, R67, R4, R180 ;  /* 0x0000000443047223 */ /* 0x001fce00000100b4 */
[----:B------:R-:W-:Y:S01]  /*16dd0*/  MUFU.EX2 R87, R87 ;  /* 0x0000005700577308 */ /* 0x000fe20000000800 */
[----:B-1----:R-:W-:-:S07]  /*16de0*/  F2FP.F16.F32.PACK_AB R180, R21, R180 ;  /* 0x000000b415b4723e */ /* 0x002fce00000000ff */
        /* <DEDUP_REMOVED lines=11> */
[----:B------:R-:W-:Y:S01]  /*16ea0*/  MUFU.EX2 R47, R47 ;  /* 0x0000002f002f7308 */ /* 0x000fe20000000800 */
[----:B------:R-:W-:Y:S01]  /*16eb0*/  HGMMA.64x128x16.F32 R88, R164, gdesc[UR4].tnspB, R88, gsb0 ;  /* 0x41e00004a4587df0 */ /* 0x000fe20008000858 */
[----:B------:R-:W-:Y:S02]  /*16ec0*/  R2UR UR6, R8 ;  /* 0x00000000080672ca */ /* 0x000fe400000e0000 */
[----:B------:R-:W-:Y:S01]  /*16ed0*/  R2UR UR7, R9 ;  /* 0x00000000090772ca */ /* 0x000fe200000e0000 */
[----:B------:R-:W-:Y:S01]  /*16ee0*/  IMAD.MOV.U32 R9, RZ, RZ, 0x40000040 ;  /* 0x40000040ff097424 */ /* 0x000fe200078e00ff */
[----:B------:R-:W-:-:S02]  /*16ef0*/  FMNMX.FTZ R8, R70, R7, !PT ;  /* 0x0000000746087209 */ /* 0x000fc40007810000 */
        /* <DEDUP_REMOVED lines=18> */
[----:B0-----:R-:W-:-:S07]  /*17020*/  FMNMX.FTZ R10, R7, R8, !PT ;  /* 0x00000008070a7209 */ /* 0x001fce0007810000 */
[----:B------:R-:W-:Y:S01]  /*17030*/  MUFU.EX2 R28, R28 ;  /* 0x0000001c001c7308 */ /* 0x000fe20000000800 */
[C---:B------:R-:W-:Y:S01]  /*17040*/  IADD3 R8, R6.reuse, 0x300, RZ ;  /* 0x0000030006087810 */ /* 0x040fe20007ffe0ff */
[----:B------:R-:W-:Y:S01]  /*17050*/  VIADD R6, R6, 0x380 ;  /* 0x0000038006067836 */ /* 0x000fe20000000000 */
[----:B------:R-:W0:Y:S05]  /*17060*/  SHFL.BFLY PT, R7, R10, 0x1, 0x1f ;  /* 0x0c201f000a077f89 */ /* 0x000e2a00000e0000 */
[----:B------:R-:W-:Y:S01]  /*17070*/  MUFU.EX2 R69, R69 ;  /* 0x0000004500457308 */ /* 0x000fe20000000800 */
[----:B0-----:R-:W-:-:S05]  /*17080*/  FMNMX.FTZ R10, R10, R7, !PT ;  /* 0x000000070a0a7209 */ /* 0x001fca0007810000 */
[----:B------:R-:W-:-:S04]  /*17090*/  FADD.FTZ R7, -R10, R13 ;  /* 0x0000000d0a077221 */ /* 0x000fc80000010100 */
[----:B------:R-:W-:-:S04]  /*170a0*/  FMUL.FTZ R7, R7, UR44 ;  /* 0x0000002c07077c20 */ /* 0x000fc80008410000 */
[----:B------:R0:W-:Y:S02]  /*170b0*/  MUFU.EX2 R13, R7 ;  /* 0x00000007000d7308 */ /* 0x0001e40000000800 */
[----:B0-----:R-:W-:Y:S01]  /*170c0*/  IMAD.MOV.U32 R7, RZ, RZ, 0x40000040 ;  /* 0x40000040ff077424 */ /* 0x001fe200078e00ff */
[----:B------:R-:W-:Y:S02]  /*170d0*/  WARPGROUP.DEPBAR.LE gsb0, 0x0 ;  /* 0x00008000000079c5 */ /* 0x000fe40000010000 */
[----:B------:R-:W-:Y:S01]  /*170e0*/  WARPGROUP.ARRIVE ;  /* 0x00000000000079c5 */ /* 0x000fe20000000000 */
[--C-:B------:R-:W-:Y:S01]  /*170f0*/  FFMA.FTZ R165, R30, UR44, -R85.reuse ;  /* 0x0000002c1ea57c23 */ /* 0x100fe20008010855 */
[----:B------:R-:W-:Y:S01]  /*17100*/  FMUL.FTZ R30, R10, UR44 ;  /* 0x0000002c0a1e7c20 */ /* 0x000fe20008410000 */
[--C-:B------:R-:W-:Y:S01]  /*17110*/  FFMA.FTZ R167, R34, UR44, -R85.reuse ;  /* 0x0000002c22a77c23 */ /* 0x100fe20008010855 */
[--C-:B------:R-:W-:Y:S01]  /*17120*/  FFMA.FTZ R164, R54, UR44, -R85.reuse ;  /* 0x0000002c36a47c23 */ /* 0x100fe20008010855 */
[----:B------:R-:W-:Y:S01]  /*17130*/  FFMA.FTZ R166, R57, UR44, -R85 ;  /* 0x0000002c39a67c23 */ /* 0x000fe20008010855 */
[----:B------:R-:W-:Y:S01]  /*17140*/  HGMMA.64x128x16.F32 R88, R160, gdesc[UR4].tnspB, R88, gsb0 ;  /* 0x41e00004a0587df0 */ /* 0x000fe20008000858 */
[----:B------:R-:W-:Y:S01]  /*17150*/  R2UR UR6, R8 ;  /* 0x00000000080672ca */ /* 0x000fe200000e0000 */
[--C-:B------:R-:W-:Y:S01]  /*17160*/  FFMA.FTZ R20, R20, UR44, -R30.reuse ;  /* 0x0000002c14147c23 */ /* 0x100fe2000801081e */
[----:B------:R-:W-:Y:S01]  /*17170*/  R2UR UR7, R9 ;  /* 0x00000000090772ca */ /* 0x000fe200000e0000 */
[--C-:B------:R-:W-:Y:S01]  /*17180*/  FFMA.FTZ R181, R24, UR44, -R30.reuse ;  /* 0x0000002c18b57c23 */ /* 0x100fe2000801081e */
[--C-:B------:R-:W-:Y:S01]  /*17190*/  FFMA.FTZ R183, R25, UR44, -R30.reuse ;  /* 0x0000002c19b77c23 */ /* 0x100fe2000801081e */
[--C-:B------:R-:W-:Y:S01]  /*171a0*/  FFMA.FTZ R24, R27, UR44, -R30.reuse ;  /* 0x0000002c1b187c23 */ /* 0x100fe2000801081e */
[----:B------:R-:W-:Y:S01]  /*171b0*/  FFMA.FTZ R177, R29, UR44, -R30 ;  /* 0x0000002c1db17c23 */ /* 0x000fe2000801081e */
[----:B------:R-:W0:Y:S01]  /*171c0*/  MUFU.EX2 R20, R20 ;  /* 0x0000001400147308 */ /* 0x000e220000000800 */
[----:B------:R-:W-:-:S02]  /*171d0*/  @!P1 IMAD R27, R184, 0x8, R2 ;  /* 0x00000008b81b9824 */ /* 0x000fc400078e0202 */
[--C-:B------:R-:W-:Y:S01]  /*171e0*/  FFMA.FTZ R32, R31, UR44, -R30.reuse ;  /* 0x0000002c1f207c23 */ /* 0x100fe2000801081e */
[--C-:B------:R-:W-:Y:S01]  /*171f0*/  FFMA.FTZ R25, R44, UR44, -R30.reuse ;  /* 0x0000002c2c197c23 */ /* 0x100fe2000801081e */
[----:B------:R-:W-:Y:S01]  /*17200*/  FFMA.FTZ R179, R33, UR44, -R30 ;  /* 0x0000002c21b37c23 */ /* 0x000fe2000801081e */
[----:B------:R-:W-:Y:S01]  /*17210*/  @!P1 VIADD R27, R27, 0x28840 ;  /* 0x000288401b1b9836 */ /* 0x000fe20000000000 */
[----:B------:R-:W-:Y:S01]  /*17220*/  IADD3 R31, -R199, 0xb, RZ ;  /* 0x0000000bc71f7810 */ /* 0x000fe20007ffe1ff */
[----:B------:R-:W-:Y:S01]  /*17230*/  @!P1 IMAD R29, R15, 0x8, R2 ;  /* 0x000000080f1d9824 */ /* 0x000fe200078e0202 */
[----:B------:R-:W1:Y:S01]  /*17240*/  MUFU.EX2 R181, R181 ;  /* 0x000000b500b57308 */ /* 0x000e620000000800 */
[----:B------:R-:W-:Y:S01]  /*17250*/  FADD.FTZ R15, R21, R4 ;  /* 0x00000004150f7221 */ /* 0x000fe20000010000 */
[----:B------:R-:W-:Y:S01]  /*17260*/  @!P1 PRMT R27, RZ, 0x654, R27 ;  /* 0x00000654ff1b9816 */ /* 0x000fe2000000001b */
[--C-:B------:R-:W-:Y:S01]  /*17270*/  FFMA.FTZ R34, R35, UR44, -R30.reuse ;  /* 0x0000002c23227c23 */ /* 0x100fe2000801081e */
[----:B------:R-:W-:Y:S01]  /*17280*/  @!P1 IADD3 R29, R29, 0x28860, RZ ;  /* 0x000288601d1d9810 */ /* 0x000fe20007ffe0ff */
[----:B--2---:R-:W-:Y:S01]  /*17290*/  FADD.FTZ R4, R182, R15 ;  /* 0x0000000fb6047221 */ /* 0x004fe20000010000 */
[--C-:B------:R-:W-:Y:S01]  /*172a0*/  FFMA.FTZ R173, R36, UR44, -R30.reuse ;  /* 0x0000002c24ad7c23 */ /* 0x100fe2000801081e */
[----:B------:R-:W-:Y:S01]  /*172b0*/  FFMA.FTZ R36, R37, UR44, -R30 ;  /* 0x0000002c25247c23 */ /* 0x000fe2000801081e */
[----:B------:R-:W-:Y:S01]  /*172c0*/  MUFU.EX2 R183, R183 ;  /* 0x000000b700b77308 */ /* 0x000fe20000000800 */
[----:B0-----:R-:W-:Y:S01]  /*172d0*/  FFMA.FTZ R44, R13, R0, R20 ;  /* 0x000000000d2c7223 */ /* 0x001fe20000010014 */
[--C-:B------:R-:W-:Y:S01]  /*172e0*/  FFMA.FTZ R175, R40, UR44, -R30.reuse ;  /* 0x0000002c28af7c23 */ /* 0x100fe2000801081e */
[--C-:B------:R-:W-:Y:S01]  /*172f0*/  FFMA.FTZ R38, R43, UR44, -R30.reuse ;  /* 0x0000002c2b267c23 */ /* 0x100fe2000801081e */
[--C-:B------:R-:W-:Y:S01]  /*17300*/  FFMA.FTZ R171, R48, UR44, -R30.reuse ;  /* 0x0000002c30ab7c23 */ /* 0x100fe2000801081e */
[--C-:B------:R-:W-:Y:S01]  /*17310*/  FFMA.FTZ R40, R45, UR44, -R30.reuse ;  /* 0x0000002c2d287c23 */ /* 0x100fe2000801081e */
[--C-:B------:R-:W-:Y:S01]  /*17320*/  FFMA.FTZ R42, R53, UR44, -R30.reuse ;  /* 0x0000002c352a7c23 */ /* 0x100fe2000801081e */
[----:B------:R-:W-:Y:S01]  /*17330*/  FFMA.FTZ R56, R56, UR44, -R30 ;  /* 0x0000002c38387c23 */ /* 0x000fe2000801081e */
[----:B------:R-:W-:Y:S01]  /*17340*/  MUFU.EX2 R24, R24 ;  /* 0x0000001800187308 */ /* 0x000fe20000000800 */
[----:B-1----:R-:W-:Y:S01]  /*17350*/  FADD.FTZ R44, R181, R44 ;  /* 0x0000002cb52c7221 */ /* 0x002fe20000010000 */
[--C-:B------:R-:W-:Y:S01]  /*17360*/  FFMA.FTZ R15, R63, UR44, -R30.reuse ;  /* 0x0000002c3f0f7c23 */ /* 0x100fe2000801081e */
[----:B------:R-:W-:Y:S01]  /*17370*/  F2FP.F16.F32.PACK_AB R181, R181, R20 ;  /* 0x00000014b5b5723e */ /* 0x000fe200000000ff */
        /* <DEDUP_REMOVED lines=9> */
[----:B------:R-:W-:Y:S01]  /*17410*/  FFMA.FTZ R9, R73, UR44, -R85 ;  /* 0x0000002c49097c23 */ /* 0x000fe20008010855 */
[----:B------:R-:W-:-:S02]  /*17420*/  F2FP.F16.F32.PACK_AB R182, R87, R182 ;  /* 0x000000b657b6723e */ /* 0x000fc400000000ff */
        /* <DEDUP_REMOVED lines=13> */
[----:B------:R-:W-:-:S05]  /*17500*/  WARPGROUP.ARRIVE ;  /* 0x00000000000079c5 */ /* 0x000fca0000000000 */
[----:B------:R-:W-:Y:S01]  /*17510*/  MUFU.EX2 R164, R164 ;  /* 0x000000a400a47308 */ /* 0x000fe20000000800 */
        /* <DEDUP_REMOVED lines=8> */
[----:B------:R-:W-:Y:S01]  /*175a0*/  FFMA.FTZ R7, R52, UR44, -R30 ;  /* 0x0000002c34077c23 */ /* 0x000fe2000801081e */
[----:B------:R-:W-:Y:S01]  /*175b0*/  MUFU.EX2 R42, R42 ;  /* 0x0000002a002a7308 */ /* 0x000fe20000000800 */
[--C-:B------:R-:W-:Y:S01]  /*175c0*/  FFMA.FTZ R61, R62, UR44, -R85.reuse ;  /* 0x0000002c3e3d7c23 */ /* 0x100fe20008010855 */
[--C-:B------:R-:W-:Y:S01]  /*175d0*/  FFMA.FTZ R59, R65, UR44, -R85.reuse ;  /* 0x0000002c413b7c23 */ /* 0x100fe20008010855 */
[----:B------:R-:W-:-:S05]  /*175e0*/  FFMA.FTZ R65, R72, UR44, -R85 ;  /* 0x0000002c48417c23 */ /* 0x000fca0008010855 */
        /* <DEDUP_REMOVED lines=13> */
[----:B------:R-:W1:Y:S08]  /*176c0*/  MUFU.EX2 R65, R65 ;  /* 0x0000004100417308 */ /* 0x000e700000000800 */
[----:B------:R-:W2:Y:S08]  /*176d0*/  MUFU.EX2 R79, R79 ;  /* 0x0000004f004f7308 */ /* 0x000eb00000000800 */
[----:B------:R-:W-:Y:S08]  /*176e0*/  MUFU.EX2 R82, R82 ;  /* 0x0000005200527308 */ /* 0x000ff00000000800 */
[----:B------:R-:W-:Y:S01]  /*176f0*/  MUFU.EX2 R8, R8 ;  /* 0x0000000800087308 */ /* 0x000fe20000000800 */
[----:B------:R-:W-:-:S02]  /*17700*/  WARPGROUP.DEPBAR.LE gsb0, 0x0 ;  /* 0x00008000000079c5 */ /* 0x000fc40000010000 */
[----:B------:R-:W-:Y:S01]  /*17710*/  WARPGROUP.ARRIVE ;  /* 0x00000000000079c5 */ /* 0x000fe20000000000 */
[----:B------:R-:W-:Y:S01]  /*17720*/  FFMA.FTZ R157, R74, UR44, -R30 ;  /* 0x0000002c4a9d7c23 */ /* 0x000fe2000801081e */
[----:B0-----:R-:W-:Y:S02]  /*17730*/  F2FP.F16.F32.PACK_AB R156, R59, R12 ;  /* 0x0000000c3b9c723e */ /* 0x001fe400000000ff */
[----:B-1----:R-:W-:Y:S01]  /*17740*/  F2FP.F16.F32.PACK_AB R158, R65, R26 ;  /* 0x0000001a419e723e */ /* 0x002fe200000000ff */
[----:B------:R-:W-:Y:S01]  /*17750*/  MUFU.EX2 R9, R9 ;  /* 0x0000000900097308 */ /* 0x000fe20000000800 */
[----:B------:R-:W-:Y:S01]  /*17760*/  HGMMA.64x128x16.F32 R88, R152, gdesc[UR4].tnspB, R88, gsb0 ;  /* 0x41e0000498587df0 */ /* 0x000fe20008000858 */
[----:B--2---:R-:W-:-:S06]  /*17770*/  F2FP.F16.F32.PACK_AB R159, R79, R78 ;  /* 0x0000004e4f9f723e */ /* 0x004fcc00000000ff */
[----:B------:R-:W-:Y:S01]  /*17780*/  MUFU.EX2 R157, R157 ;  /* 0x0000009d009d7308 */ /* 0x000fe20000000800 */
[----:B------:R-:W-:Y:S02]  /*17790*/  WARPGROUP.DEPBAR.LE gsb0, 0x0 ;  /* 0x00008000000079c5 */ /* 0x000fe40000010000 */
[----:B------:R0:W-:Y:S06]  /*177a0*/  BAR.ARV R31, 0x100 ;  /* 0x0004001f0000751d */ /* 0x0001ec0000002000 */
[----:B------:R1:W-:Y:S01]  /*177b0*/  @!P1 SYNCS.ARRIVE.TRANS64.RED.A1T0 RZ, [R27+URZ], RZ ;  /* 0x000000ff1bff99a7 */ /* 0x0003e2000810043f */
[-C--:B------:R-:W-:Y:S01]  /*177c0*/  FMUL.FTZ R90, R90, R13.reuse ;  /* 0x0000000d5a5a7220 */ /* 0x080fe20000410000 */
[----:B0-----:R-:W-:Y:S01]  /*177d0*/  @!P1 PRMT R31, RZ, 0x654, R29 ;  /* 0x00000654ff1f9816 */ /* 0x001fe2000000001d */
[----:B------:R-:W-:Y:S01]  /*177e0*/  FADD.FTZ R29, R87, R4 ;  /* 0x00000004571d7221 */ /* 0x000fe20000010000 */
[-C--:B------:R-:W-:Y:S01]  /*177f0*/  FMUL.FTZ R91, R91, R13.reuse ;  /* 0x0000000d5b5b7220 */ /* 0x080fe20000410000 */
[-C--:B------:R-:W-:Y:S01]  /*17800*/  FMUL.FTZ R94, R94, R13.reuse ;  /* 0x0000000d5e5e7220 */ /* 0x080fe20000410000 */
[-C--:B------:R-:W-:Y:S01]  /*17810*/  FMUL.FTZ R95, R95, R13.reuse ;  /* 0x0000000d5f5f7220 */ /* 0x080fe20000410000 */
[----:B------:R-:W-:Y:S01]  /*17820*/  FMUL.FTZ R98, R98, R13 ;  /* 0x0000000d62627220 */ /* 0x000fe20000410000 */
[----:B-1----:R-:W-:Y:S01]  /*17830*/  FADD.FTZ R27, R183, R44 ;  /* 0x0000002cb71b7221 */ /* 0x002fe20000010000 */
[----:B------:R-:W-:Y:S01]  /*17840*/  FADD.FTZ R44, R176, R29 ;  /* 0x0000001db02c7221 */ /* 0x000fe20000010000 */
[C---:B------:R-:W-:Y:S01]  /*17850*/  F2FP.F16.F32.PACK_AB R183, R24.reuse, R183 ;  /* 0x000000b718b7723e */ /* 0x040fe200000000ff */
[----:B------:R0:W-:Y:S01]  /*17860*/  @!P1 SYNCS.ARRIVE.TRANS64.RED.A1T0 RZ, [R31+URZ], RZ ;  /* 0x000000ff1fff99a7 */ /* 0x0001e2000810043f */
[----:B------:R-:W-:Y:S01]  /*17870*/  FADD.FTZ R4, R24, R27 ;  /* 0x0000001b18047221 */ /* 0x000fe20000010000 */
[----:B------:R-:W-:Y:S01]  /*17880*/  FADD.FTZ R29, R165, R44 ;  /* 0x0000002ca51d7221 */ /* 0x000fe20000010000 */
[----:B------:R-:W-:Y:S01]  /*17890*/  FFMA.FTZ R44, R71, UR44, -R30 ;  /* 0x0000002c472c7c23 */ /* 0x000fe2000801081e */
[----:B------:R-:W-:Y:S01]  /*178a0*/  F2FP.F16.F32.PACK_AB R176, R165, R176 ;  /* 0x000000b0a5b0723e */ /* 0x000fe200000000ff */
[----:B------:R-:W-:Y:S01]  /*178b0*/  FADD.FTZ R27, R177, R4 ;  /* 0x00000004b11b7221 */ /* 0x000fe20000010000 */
[----:B------:R-:W-:Y:S01]  /*178c0*/  FADD.FTZ R48, R178, R29 ;  /* 0x0000001db2307221 */ /* 0x000fe20000010000 */
[----:B------:R-:W-:Y:S01]  /*178d0*/  FFMA.FTZ R4, R80, UR44, -R30 ;  /* 0x0000002c50047c23 */ /* 0x000fe2000801081e */
[C---:B------:R-:W-:Y:S01]  /*178e0*/  F2FP.F16.F32.PACK_AB R177, R32.reuse, R177 ;  /* 0x000000b120b1723e */ /* 0x040fe200000000ff */
[----:B------:R-:W-:Y:S01]  /*178f0*/  FADD.FTZ R46, R32, R27 ;  /* 0x0000001b202e7221 */ /* 0x000fe20000010000 */
[----:B------:R-:W-:Y:S01]  /*17900*/  FADD.FTZ R29, R167, R48 ;  /* 0x00000030a71d7221 */ /* 0x000fe20000010000 */
[----:B------:R-:W-:Y:S01]  /*17910*/  MUFU.EX2 R44, R44 ;  /* 0x0000002c002c7308 */ /* 0x000fe20000000800 */
[----:B------:R-:W-:Y:S01]  /*17920*/  F2FP.F16.F32.PACK_AB R165, R42, R7 ;  /* 0x000000072aa5723e */ /* 0x000fe200000000ff */
[----:B------:R-:W-:Y:S01]  /*17930*/  FADD.FTZ R27, R179, R46 ;  /* 0x0000002eb31b7221 */ /* 0x000fe20000010000 */
[----:B------:R-:W-:Y:S01]  /*17940*/  FADD.FTZ R48, R172, R29 ;  /* 0x0000001dac307221 */ /* 0x000fe20000010000 */
[C---:B------:R-:W-:Y:S01]  /*17950*/  F2FP.F16.F32.PACK_AB R172, R169.reuse, R172 ;  /* 0x000000aca9ac723e */ /* 0x040fe200000000ff */
[----:B------:R-:W-:Y:S01]  /*17960*/  FFMA.FTZ R30, R84, UR44, -R30 ;  /* 0x0000002c541e7c23 */ /* 0x000fe2000801081e */
[----:B------:R-:W-:Y:S01]  /*17970*/  FADD.FTZ R46, R34, R27 ;  /* 0x0000001b222e7221 */ /* 0x000fe20000010000 */
[----:B------:R-:W-:Y:S01]  /*17980*/  FADD.FTZ R29, R169, R48 ;  /* 0x00000030a91d7221 */ /* 0x000fe20000010000 */
[----:B------:R-:W1:Y:S01]  /*17990*/  MUFU.EX2 R4, R4 ;  /* 0x0000000400047308 */ /* 0x000e620000000800 */
[----:B------:R-:W-:Y:S01]  /*179a0*/  F2FP.F16.F32.PACK_AB R169, R40, R25 ;  /* 0x0000001928a9723e */ /* 0x000fe200000000ff */
[----:B------:R-:W-:Y:S01]  /*179b0*/  FADD.FTZ R27, R173, R46 ;  /* 0x0000002ead1b7221 */ /* 0x000fe20000010000 */
[----:B------:R-:W-:Y:S01]  /*179c0*/  FADD.FTZ R48, R174, R29 ;  /* 0x0000001dae307221 */ /* 0x000fe20000010000 */
[----:B------:R-:W-:Y:S01]  /*179d0*/  F2FP.F16.F32.PACK_AB R179, R34, R179 ;  /* 0x000000b322b3723e */ /* 0x000fe200000000ff */
[-C--:B------:R-:W-:Y:S01]  /*179e0*/  FMUL.FTZ R99, R99, R13.reuse ;  /* 0x0000000d63637220 */ /* 0x080fe20000410000 */
[----:B------:R-:W-:Y:S01]  /*179f0*/  FADD.FTZ R46, R36, R27 ;  /* 0x0000001b242e7221 */ /* 0x000fe20000010000 */
[----:B------:R-:W-:Y:S01]  /*17a00*/  FADD.FTZ R29, R39, R48 ;  /* 0x00000030271d7221 */ /* 0x000fe20000010000 */
[----:B------:R-:W-:Y:S01]  /*17a10*/  MUFU.EX2 R34, R81 ;  /* 0x0000005100227308 */ /* 0x000fe20000000800 */
        /* <DEDUP_REMOVED lines=15> */
[----:B------:R-:W-:Y:S01]  /*17b10*/  FMUL.FTZ R110, R110, R13 ;  /* 0x0000000d6e6e7220 */ /* 0x000fe20000410000 */
[----:B------:R-:W2:Y:S01]  /*17b20*/  MUFU.EX2 R20, R75 ;  /* 0x0000004b00147308 */ /* 0x000ea20000000800 */
[----:B------:R-:W-:Y:S01]  /*17b30*/  FADD.FTZ R21, R171, R46 ;  /* 0x0000002eab157221 */ /* 0x000fe20000010000 */
[----:B------:R-:W-:Y:S01]  /*17b40*/  FADD.FTZ R32, R164, R27 ;  /* 0x0000001ba4207221 */ /* 0x000fe20000010000 */
[C---:B------:R-:W-:Y:S01]  /*17b50*/  F2FP.F16.F32.PACK_AB R171, R6.reuse, R171 ;  /* 0x000000ab06ab723e */ /* 0x040fe200000000ff */
        /* <DEDUP_REMOVED lines=22> */
[----:B------:R-:W-:Y:S01]  /*17cc0*/  FADD.FTZ R25, R57, R24 ;  /* 0x0000001839197221 */ /* 0x000fe20000010000 */
[C---:B-1----:R-:W-:Y:S01]  /*17cd0*/  F2FP.F16.F32.PACK_AB R161, R4.reuse, R161 ;  /* 0x000000a104a1723e */ /* 0x042fe200000000ff */
        /* <DEDUP_REMOVED lines=15> */
[----:B------:R-:W1:Y:S01]  /*17dd0*/  MUFU.EX2 R6, R83 ;  /* 0x0000005300067308 */ /* 0x000e620000000800 */
[C---:B--2---:R-:W-:Y:S01]  /*17de0*/  F2FP.F16.F32.PACK_AB R157, R20.reuse, R157 ;  /* 0x0000009d149d723e */ /* 0x044fe200000000ff */
        /* <DEDUP_REMOVED lines=19> */
[-C--:B------:R-:W-:Y:S01]  /*17f20*/  FMUL.FTZ R93, R93, R67.reuse ;  /* 0x000000435d5d7220 */ /* 0x080fe20000410000 */
[----:B-1----:R-:W-:Y:S01]  /*17f30*/  FADD.FTZ R7, R6, R7 ;  /* 0x0000000706077221 */ /* 0x002fe20000010000 */
        /* <DEDUP_REMOVED lines=41> */
[----:B------:R-:W-:Y:S02]  /*181d0*/  IMAD.MOV.U32 R15, RZ, RZ, R184 ;  /* 0x000000ffff0f7224 */ /* 0x000fe400078e00b8 */
[----:B------:R-:W-:Y:S02]  /*181e0*/  IMAD.MOV.U32 R13, RZ, RZ, R10 ;  /* 0x000000ffff0d7224 */ /* 0x000fe400078e000a */
[----:B------:R-:W-:Y:S01]  /*181f0*/  IMAD.MOV.U32 R12, RZ, RZ, R11 ;  /* 0x000000ffff0c7224 */ /* 0x000fe200078e000b */
[----:B0-----:R-:W-:Y:S06]  /*18200*/  @P2 BRA `(.L_x_7074) ;  /* 0xffffffd4008c2947 */ /* 0x001fec000383ffff */
.L_x_7064:
[----:B------:R-:W-:-:S13]  /*18210*/  ISETP.GE.AND P2, PT, R3, R198, PT ;  /* 0x000000c60300720c */ /* 0x000fda0003f46270 */
[----:B------:R-:W-:Y:S05]  /*18220*/  @!P2 BRA `(.L_x_7075) ;  /* 0x00000038009ca947 */ /* 0x000fea0003800000 */
[----:B------:R-:W-:Y:S01]  /*18230*/  IMAD R15, R197, 0x80, R204 ;  /* 0x00000080c50f7824 */ /* 0x000fe200078e02cc */
[----:B------:R-:W-:Y:S01]  /*18240*/  MOV R12, R10 ;  /* 0x0000000a000c7202 */ /* 0x000fe20000000f00 */
[----:B------:R-:W-:Y:S02]  /*18250*/  IMAD.MOV.U32 R13, RZ, RZ, R11 ;  /* 0x000000ffff0d7224 */ /* 0x000fe400078e000b */
[----:B------:R-:W-:Y:S02]  /*18260*/  VIADD R15, R15, 0x8 ;  /* 0x000000080f0f7836 */ /* 0x000fe40000000000 */
[----:B------:R-:W-:Y:S02]  /*18270*/  IMAD.MOV.U32 R20, RZ, RZ, R186 ;  /* 0x000000ffff147224 */ /* 0x000fe400078e00ba */
[----:B------:R-:W-:Y:S01]  /*18280*/  IMAD.MOV.U32 R14, RZ, RZ, R184 ;  /* 0x000000ffff0e7224 */ /* 0x000fe200078e00b8 */
[----:B------:R-:W-:-:S07]  /*18290*/  IADD3 R15, R15, R192, -R193 ;  /* 0x000000c00f0f7210 */ /* 0x000fce0007ffe8c1 */
.L_x_7093:
        /* <DEDUP_REMOVED lines=10> */
.L_x_7077:
[----:B------:R-:W-:Y:S01]  /*18340*/  IMAD R6, R184, 0x8, R2 ;  /* 0x00000008b8067824 */ /* 0x000fe200078e0202 */
[----:B------:R-:W-:-:S04]  /*18350*/  SHF.L.U32 R7, R186, 0x1f, RZ ;  /* 0x0000001fba077819 */ /* 0x000fc800000006ff */
[----:B------:R0:W1:Y:S01]  /*18360*/  SYNCS.PHASECHK.TRANS64.TRYWAIT P3, [R6+URZ+0x28830], R7 ;  /* 0x02883007060075a7 */ /* 0x000062000806017f */
[----:B------:R-:W-:Y:S05]  /*18370*/  @!P0 BRA `(.L_x_7078) ;  /* 0x0000000000048947 */ /* 0x000fea0003800000 */
[----:B------:R-:W-:Y:S01]  /*18380*/  BPT.TRAP 0x1 ;  /* 0x000000040000795c */ /* 0x000fe20000300000 */
.L_x_7078:
[----:B------:R-:W-:Y:S04]  /*18390*/  BSSY B0, `(.L_x_7076) ;  /* 0x0000004000007945 */ /* 0x000fe80003800000 */
[----:B-1----:R-:W-:Y:S05]  /*183a0*/  @P3 BRA `(.L_x_7079) ;  /* 0x0000000000083947 */ /* 0x002fea0003800000 */
[----:B------:R-:W1:Y:S02]  /*183b0*/  SYNCS.PHASECHK.TRANS64.TRYWAIT P3, [R6+URZ+0x28830], R7 ;  /* 0x02883007060075a7 */ /* 0x000e64000806017f */
[----:B-1----:R-:W-:Y:S05]  /*183c0*/  @!P3 BRA `(.L_x_7080) ;  /* 0x000000dc0058b947 */ /* 0x002fea0003800000 */
.L_x_7079:
[----:B------:R-:W-:Y:S05]  /*183d0*/  BSYNC B0 ;  /* 0x0000000000007941 */ /* 0x000fea0003800000 */
.L_x_7076:
[----:B------:R-:W2:Y:S01]  /*183e0*/  S2R R8, SR_TID.X ;  /* 0x0000000000087919 */ /* 0x000ea20000002100 */
[----:B01----:R-:W-:Y:S01]  /*183f0*/  IMAD.MOV.U32 R7, RZ, RZ, 0x40000040 ;  /* 0x40000040ff077424 */ /* 0x003fe200078e00ff */
[----:B------:R-:W-:Y:S05]  /*18400*/  WARPSYNC.ALL ;  /* 0x0000000000007948 */ /* 0x000fea0003800000 */
[----:B------:R-:W-:Y:S01]  /*18410*/  R2UR UR35, R7 ;  /* 0x00000000072372ca */ /* 0x000fe200000e0000 */
[----:B------:R-:W-:Y:S01]  /*18420*/  IMAD.MOV.U32 R9, RZ, RZ, 0x40000040 ;  /* 0x40000040ff097424 */ /* 0x000fe200078e00ff */
[----:B------:R-:W-:-:S04]  /*18430*/  LEA R6, R184, R5, 0xb ;  /* 0x00000005b8067211 */ /* 0x000fc800078e58ff */
        /* <DEDUP_REMOVED lines=12> */
[----:B------:R-:W-:Y:S02]  /*18500*/  R2UR UR23, R9 ;  /* 0x00000000091772ca */ /* 0x000fe400000e0000 */
[----:B------:R0:W-:Y:S01]  /*18510*/  BAR.SYNC.DEFER_BLOCKING R7, 0x100 ;  /* 0x000400070000751d */ /* 0x0001e20000010000 */
[----:B------:R-:W-:Y:S02]  /*18520*/  MOV R9, 0x40000040 ;  /* 0x4000004000097802 */ /* 0x000fe40000000f00 */
[----:B------:R-:W-:Y:S01]  /*18530*/  R2UR UR6, R8 ;  /* 0x00000000080672ca */ /* 0x000fe200000e0000 */
[----:B------:R-:W-:Y:S01]  /*18540*/  VIADD R8, R6, 0x4 ;  /* 0x0000000406087836 */ /* 0x000fe20000000000 */
[----:B------:R-:W-:Y:S01]  /*18550*/  R2UR UR27, R9 ;  /* 0x00000000091b72ca */ /* 0x000fe200000e0000 */
[----:B0-----:R-:W-:-:S03]  /*18560*/  IMAD.MOV.U32 R7, RZ, RZ, 0x40000040 ;  /* 0x40000040ff077424 */ /* 0x001fc600078e00ff */
[----:B------:R-:W-:Y:S02]  /*18570*/  R2UR UR10, R8 ;  /* 0x00000000080a72ca */ /* 0x000fe400000e0000 */
[----:B------:R-:W-:Y:S02]  /*18580*/  IADD3 R8, R6, 0x6, RZ ;  /* 0x0000000606087810 */ /* 0x000fe40007ffe0ff */
[----:B------:R-:W-:Y:S02]  /*18590*/  R2UR UR31, R7 ;  /* 0x00000000071f72ca */ /* 0x000fe400000e0000 */
[----:B------:R-:W-:Y:S01]  /*185a0*/  R2UR UR14, R8 ;  /* 0x00000000080e72ca */ /* 0x000fe200000e0000 */
[----:B------:R-:W-:-:S05]  /*185b0*/  VIADD R8, R6, 0x400 ;  /* 0x0000040006087836 */ /* 0x000fca0000000000 */
[----:B------:R-:W-:Y:S01]  /*185c0*/  R2UR UR18, R8 ;  /* 0x00000000081272ca */ /* 0x000fe200000e0000 */
[----:B------:R-:W-:Y:S01]  /*185d0*/  VIADD R8, R6, 0x402 ;  /* 0x0000040206087836 */ /* 0x000fe20000000000 */
[----:B------:R-:W-:-:S04]  /*185e0*/  WARPGROUP.ARRIVE ;  /* 0x00000000000079c5 */ /* 0x000fc80000000000 */
[----:B------:R-:W-:Y:S01]  /*185f0*/  R2UR UR22, R8 ;  /* 0x00000000081672ca */ /* 0x000fe200000e0000 */
[C---:B------:R-:W-:Y:S01]  /*18600*/  VIADD R8, R6.reuse, 0x404 ;  /* 0x0000040406087836 */ /* 0x040fe20000000000 */
[----:B------:R-:W-:Y:S01]  /*18610*/  HGMMA.64x128x16.F32 R24, gdesc[UR32], RZ, !UPT, gsb0 ;  /* 0x01e00000201879f0 */ /* 0x000fe2000c0008ff */
[----:B------:R-:W-:-:S03]  /*18620*/  VIADD R6, R6, 0x406 ;  /* 0x0000040606067836 */ /* 0x000fc60000000000 */
        /* <DEDUP_REMOVED lines=27> */
.L_x_7082:
[----:B------:R-:W-:Y:S01]  /*187e0*/  SHF.L.U32 R6, R20, 0x1f, RZ ;  /* 0x0000001f14067819 */ /* 0x000fe200000006ff */
[----:B------:R-:W-:-:S04]  /*187f0*/  IMAD R7, R14, 0x8, R2 ;  /* 0x000000080e077824 */ /* 0x000fc800078e0202 */
[----:B------:R0:W1:Y:S01]  /*18800*/  SYNCS.PHASECHK.TRANS64.TRYWAIT P2, [R7+URZ+0x28850], R6 ;  /* 0x02885006070075a7 */ /* 0x000062000804017f */
[----:B------:R-:W-:Y:S05]  /*18810*/  @!P0 BRA `(.L_x_7083) ;  /* 0x0000000000048947 */ /* 0x000fea0003800000 */
[----:B------:R-:W-:Y:S01]  /*18820*/  BPT.TRAP 0x1 ;  /* 0x000000040000795c */ /* 0x000fe20000300000 */
.L_x_7083:
[----:B-1----:R-:W-:Y:S05]  /*18830*/  @P2 BRA `(.L_x_7081) ;  /* 0x0000000000082947 */ /* 0x002fea0003800000 */
[----:B------:R-:W1:Y:S02]  /*18840*/  SYNCS.PHASECHK.TRANS64.TRYWAIT P2, [R7+URZ+0x28850], R6 ;  /* 0x02885006070075a7 */ /* 0x000e64000804017f */
[----:B-1----:R-:W-:Y:S05]  /*18850*/  @!P2 BRA `(.L_x_7084) ;  /* 0x000000d80048a947 */ /* 0x002fea0003800000 */
.L_x_7081:
[----:B01----:R-:W-:Y:S01]  /*18860*/  VIADD R6, R2, 0x400 ;  /* 0x0000040002067836 */ /* 0x003fe20000000000 */
        /* <DEDUP_REMOVED lines=18> */
[----:B------:R-:W-:Y:S01]  /*18990*/  FMUL.FTZ R34, R37, UR51 ;  /* 0x0000003325227c20 */ /* 0x000fe20008410000 */
[C---:B------:R-:W-:Y:S01]  /*189a0*/  R2UR UR6, R6.reuse ;  /* 0x00000000060672ca */ /* 0x040fe200000e0000 */
[----:B------:R-:W-:Y:S01]  /*189b0*/  FMUL.FTZ R27, R29, UR51 ;  /* 0x000000331d1b7c20 */ /* 0x000fe20008410000 */
[----:B------:R-:W-:Y:S01]  /*189c0*/  R2UR UR7, R7 ;  /* 0x00000000070772ca */ /* 0x000fe200000e0000 */
[----:B------:R-:W-:Y:S01]  /*189d0*/  IMAD.MOV.U32 R7, RZ, RZ, 0x40000040 ;  /* 0x40000040ff077424 */ /* 0x000fe200078e00ff */
[----:B------:R-:W-:Y:S01]  /*189e0*/  IADD3 R8, R6, 0x80, RZ ;  /* 0x0000008006087810 */ /* 0x000fe20007ffe0ff */
        /* <DEDUP_REMOVED lines=10> */
[----:B------:R-:W-:Y:S01]  /*18a90*/  HGMMA.64x128x16.F32 R88, R180, gdesc[UR4].tnspB, R88, gsb0 ;  /* 0x41e00004b4587df0 */ /* 0x000fe20008000858 */
[----:B------:R-:W-:Y:S01]  /*18aa0*/  R2UR UR6, R8 ;  /* 0x00000000080672ca */ /* 0x000fe200000e0000 */
[----:B------:R-:W-:Y:S01]  /*18ab0*/  VIADD R8, R6, 0x100 ;  /* 0x0000010006087836 */ /* 0x000fe20000000000 */
[----:B------:R-:W-:Y:S01]  /*18ac0*/  R2UR UR7, R9 ;  /* 0x00000000090772ca */ /* 0x000fe200000e0000 */
[----:B------:R-:W-:-:S02]  /*18ad0*/  IMAD.MOV.U32 R9, RZ, RZ, 0x40000040 ;  /* 0x40000040ff097424 */ /* 0x000fc400078e00ff */
        /* <DEDUP_REMOVED lines=26> */
[----:B0-----:R-:W-:Y:S01]  /*18c80*/  SHF.R.U32.HI R199, RZ, 0x7, R199 ;  /* 0x00000007ffc77819 */ /* 0x001fe200000116c7 */
[----:B------:R-:W0:Y:S01]  /*18c90*/  MUFU.TANH R20, R20 ;  /* 0x0000001400147308 */ /* 0x000e220000002400 */
[----:B------:R-:W-:-:S07]  /*18ca0*/  IMAD R82, R197, 0x80, R204 ;  /* 0x00000080c5527824 */ /* 0x000fce00078e02cc */
        /* <DEDUP_REMOVED lines=45> */
[----:B------:R-:W-:Y:S02]  /*18f80*/  R2UR UR7, R9 ;  /* 0x00000000090772ca */ /* 0x000fe400000e0000 */
[----:B------:R-:W-:Y:S02]  /*18f90*/  MOV R9, 0x40000040 ;  /* 0x4000004000097802 */ /* 0x000fe40000000f00 */
        /* <DEDUP_REMOVED lines=57> */
[----:B------:R-:W-:Y:S01]  /*19330*/  @!P1 IMAD R7, R184, 0x8, R2 ;  /* 0x00000008b8079824 */ /* 0x000fe200078e0202 */
[----:B------:R-:W-:-:S03]  /*19340*/  IADD3 R6, R192, 0x1, -R81 ;  /* 0x00000001c0067810 */ /* 0x000fc60007ffe851 */
[----:B------:R-:W-:Y:S01]  /*19350*/  @!P1 VIADD R77, R7, 0x28840 ;  /* 0x00028840074d9836 */ /* 0x000fe20000000000 */
[----:B------:R-:W-:Y:S01]  /*19360*/  IADD3 R7, -R199, 0xb, RZ ;  /* 0x0000000bc7077810 */ /* 0x000fe20007ffe1ff */
[----:B------:R-:W-:-:S03]  /*19370*/  IMAD.IADD R6, R6, 0x1, -R193 ;  /* 0x0000000106067824 */ /* 0x000fc600078e0ac1 */
[----:B------:R-:W-:Y:S01]  /*19380*/  @!P1 PRMT R77, RZ, 0x654, R77 ;  /* 0x00000654ff4d9816 */ /* 0x000fe2000000004d */
[----:B------:R-:W-:-:S04]  /*19390*/  IMAD R6, R191, -0x2, R6 ;  /* 0xfffffffebf067824 */ /* 0x000fc800078e0206 */
[----:B------:R-:W-:-:S04]  /*193a0*/  VIADD R83, R6, UR55 ;  /* 0x0000003706537c36 */ /* 0x000fc80008000000 */
[----:B------:R-:W-:Y:S01]  /*193b0*/  IMAD.IADD R84, R82, 0x1, R83 ;  /* 0x0000000152547824 */ /* 0x000fe200078e0253 */
        /* <DEDUP_REMOVED lines=8> */
[----:B------:R-:W-:Y:S01]  /*19440*/  FMUL.FTZ R65, R79, UR51 ;  /* 0x000000334f417c20 */ /* 0x000fe20008410000 */
[----:B------:R-:W-:Y:S01]  /*19450*/  FMUL.FTZ R68, R86, UR51 ;  /* 0x0000003356447c20 */ /* 0x000fe20008410000 */
[----:B------:R-:W-:Y:S01]  /*19460*/  FMUL.FTZ R69, R87, UR51 ;  /* 0x0000003357457c20 */ /* 0x000fe20008410000 */
[----:B------:R-:W0:Y:S01]  /*19470*/  MUFU.TANH R157, R157 ;  /* 0x0000009d009d7308 */ /* 0x000e220000002400 */
[----:B------:R-:W-:-:S05]  /*19480*/  VIADD R79, R6, UR50 ;  /* 0x00000032064f7c36 */ /* 0x000fca0008000000 */
[----:B------:R-:W-:Y:S02]  /*19490*/  IADD3 R78, R82, R79, RZ ;  /* 0x0000004f524e7210 */ /* 0x000fe40007ffe0ff */
        /* <DEDUP_REMOVED lines=8> */
[----:B------:R0:W-:Y:S06]  /*19520*/  BAR.ARV R7, 0x100 ;  /* 0x000400070000751d */ /* 0x0001ec0000002000 */
[----:B------:R0:W-:Y:S01]  /*19530*/  @!P1 SYNCS.ARRIVE.TRANS64.RED.A1T0 RZ, [R77+URZ], RZ ;  /* 0x000000ff4dff99a7 */ /* 0x0001e2000810043f */
[----:B-1234-:R-:W-:Y:S05]  /*19540*/  @!P5 BRA `(.L_x_7085) ;  /* 0x00000000005cd947 */ /* 0x01efea0003800000 */
[----:B0-----:R-:W-:Y:S01]  /*19550*/  IADD3 R77, R82, R192, -R193 ;  /* 0x000000c0524d7210 */ /* 0x001fe20007ffe8c1 */
[----:B------:R-:W-:Y:S03]  /*19560*/  BSSY B0, `(.L_x_7086) ;  /* 0x0000011000007945 */ /* 0x000fe60003800000 */
[----:B------:R-:W-:-:S13]  /*19570*/  ISETP.GT.AND P2, PT, R77, -0x1, PT ;  /* 0xffffffff4d00780c */ /* 0x000fda0003f44270 */
[----:B------:R-:W-:Y:S05]  /*19580*/  @P2 BRA `(.L_x_7087) ;  /* 0x0000000000202947 */ /* 0x000fea0003800000 */
[----:B------:R-:W-:Y:S01]  /*19590*/  IMAD.U32 R86, RZ, RZ, UR46 ;  /* 0x0000002eff567e24 */ /* 0x000fe2000f8e00ff */
[----:B------:R-:W-:-:S04]  /*195a0*/  LOP3.LUT R77, RZ, R77, RZ, 0x33, !PT ;  /* 0x0000004dff4d7212 */ /* 0x000fc800078e33ff */
[----:B------:R-:W-:-:S13]  /*195b0*/  ISETP.NE.AND P2, PT, R86, 0x1, PT ;  /* 0x000000015600780c */ /* 0x000fda0003f45270 */
[----:B------:R-:W0:Y:S02]  /*195c0*/  @P2 LDC.64 R6, c[0x0][0x9e8] ;  /* 0x00027a00ff062b82 */ /* 0x000e240000000a00 */
[----:B0-----:R-:W-:-:S05]  /*195d0*/  @P2 IMAD.HI.U32 R6, R77, R6, RZ ;  /* 0x000000064d062227 */ /* 0x001fca00078e00ff */
[----:B------:R-:W-:-:S04]  /*195e0*/  @P2 SHF.R.U32.HI R77, RZ, R7, R6 ;  /* 0x00000007ff4d2219 */ /* 0x000fc80000011606 */
[----:B------:R-:W-:Y:S01]  /*195f0*/  LOP3.LUT R77, RZ, R77, RZ, 0x33, !PT ;  /* 0x0000004dff4d7212 */ /* 0x000fe200078e33ff */
[----:B------:R-:W-:Y:S06]  /*19600*/  BRA `(.L_x_7088) ;  /* 0x0000000000187947 */ /* 0x000fec0003800000 */
.L_x_7087:
[----:B------:R-:W-:Y:S01]  /*19610*/  IMAD.U32 R86, RZ, RZ, UR46 ;  /* 0x0000002eff567e24 */ /* 0x000fe2000f8e00ff */
[----:B------:R-:W-:-:S04]  /*19620*/  IADD3 R77, R82, R192, -R193 ;  /* 0x000000c0524d7210 */ /* 0x000fc80007ffe8c1 */
[----:B------:R-:W-:-:S13]  /*19630*/  ISETP.NE.AND P2, PT, R86, 0x1, PT ;  /* 0x000000015600780c */ /* 0x000fda0003f45270 */
[----:B------:R-:W0:Y:S02]  /*19640*/  @P2 LDC.64 R6, c[0x0][0x9e8] ;  /* 0x00027a00ff062b82 */ /* 0x000e240000000a00 */
[----:B0-----:R-:W-:-:S05]  /*19650*/  @P2 IMAD.HI.U32 R6, R77, R6, RZ ;  /* 0x000000064d062227 */ /* 0x001fca00078e00ff */
[----:B------:R-:W-:-:S07]  /*19660*/  @P2 SHF.R.U32.HI R77, RZ, R7, R6 ;  /* 0x00000007ff4d2219 */ /* 0x000fce0000011606 */
.L_x_7088:
[----:B------:R-:W-:Y:S05]  /*19670*/  BSYNC B0 ;  /* 0x0000000000007941 */ /* 0x000fea0003800000 */
.L_x_7086:
[----:B------:R-:W-:-:S04]  /*19680*/  IMAD R6, R77, R86, -R81 ;  /* 0x000000564d067224 */ /* 0x000fc800078e0a51 */
[----:B------:R-:W-:-:S05]  /*19690*/  IMAD R7, R191, -0x2, R6 ;  /* 0xfffffffebf077824 */ /* 0x000fca00078e0206 */
[----:B------:R-:W-:Y:S02]  /*196a0*/  VIADDMNMX R78, R7, R86, R78, PT ;  /* 0x00000056074e7246 */ /* 0x000fe4000380014e */
[----:B------:R-:W-:-:S07]  /*196b0*/  VIMNMX R84, R84, R7, !PT ;  /* 0x0000000754547248 */ /* 0x000fce0007fe0100 */
.L_x_7085:
[----:B------:R-:W-:Y:S02]  /*196c0*/  ISETP.GT.AND P2, PT, R3, -0x1, PT ;  /* 0xffffffff0300780c */ /* 0x000fe40003f44270 */
[----:B------:R-:W-:Y:S02]  /*196d0*/  IADD3 R79, R79, 0x8, R82 ;  /* 0x000000084f4f7810 */ /* 0x000fe40007ffe052 */
[C---:B------:R-:W-:Y:S02]  /*196e0*/  ISETP.GT.AND P4, PT, R84.reuse, RZ, P2 ;  /* 0x000000ff5400720c */ /* 0x040fe40001784270 */
[----:B------:R-:W-:Y:S02]  /*196f0*/  ISETP.GT.AND P3, PT, R84, 0x1, P2 ;  /* 0x000000015400780c */ /* 0x000fe40001764270 */
[C---:B------:R-:W-:Y:S02]  /*19700*/  ISETP.LT.OR P4, PT, R78.reuse, 0x1, P4 ;  /* 0x000000014e00780c */ /* 0x040fe40002781670 */
[----:B------:R-:W-:-:S02]  /*19710*/  ISETP.LT.OR P3, PT, R78, 0x2, P3 ;  /* 0x000000024e00780c */ /* 0x000fc40001f61670 */
[----:B0-----:R-:W-:Y:S02]  /*19720*/  FSEL R20, R20, -INF , !P4 ;  /* 0xff80000014147808 */ /* 0x001fe40006000000 */
[C---:B------:R-:W-:Y:S02]  /*19730*/  ISETP.GT.AND P4, PT, R84.reuse, 0x8, P2 ;  /* 0x000000085400780c */ /* 0x040fe40001784270 */
[----:B------:R-:W-:Y:S02]  /*19740*/  FSEL R21, R21, -INF , !P3 ;  /* 0xff80000015157808 */ /* 0x000fe40005800000 */
[----:B------:R-:W-:Y:S02]  /*19750*/  ISETP.GT.AND P3, PT, R84, 0x9, P2 ;  /* 0x000000095400780c */ /* 0x000fe40001764270 */
[C---:B------:R-:W-:Y:S02]  /*19760*/  ISETP.LT.OR P4, PT, R78.reuse, 0x9, P4 ;  /* 0x000000094e00780c */ /* 0x040fe40002781670 */
[----:B------:R-:W-:-:S02]  /*19770*/  ISETP.LT.OR P3, PT, R78, 0xa, P3 ;  /* 0x0000000a4e00780c */ /* 0x000fc40001f61670 */
[----:B------:R-:W-:Y:S02]  /*19780*/  FSEL R26, R26, -INF , !P4 ;  /* 0xff8000001a1a7808 */ /* 0x000fe40006000000 */
        /* <DEDUP_REMOVED lines=12> */
[----:B------:R-:W-:Y:S02]  /*19850*/  ISETP.GT.AND P4, PT, R84, 0x20, P2 ;  /* 0x000000205400780c */ /* 0x000fe40001784270 */
        /* <DEDUP_REMOVED lines=71> */
[----:B------:R-:W-:Y:S02]  /*19cd0*/  IADD3 R78, R83, 0x8, R82 ;  /* 0x00000008534e7810 */ /* 0x000fe40007ffe052 */
        /* <DEDUP_REMOVED lines=15> */
.L_x_7091:
[----:B------:R-:W-:-:S05]  /*19dd0*/  IMAD.U32 R84, RZ, RZ, UR46 ;  /* 0x0000002eff547e24 */ /* 0x000fca000f8e00ff */
[----:B------:R-:W-:-:S13]  /*19de0*/  ISETP.NE.AND P3, PT, R84, 0x1, PT ;  /* 0x000000015400780c */ /* 0x000fda0003f65270 */
[----:B------:R-:W0:Y:S02]  /*19df0*/  @P3 LDC.64 R6, c[0x0][0x9e8] ;  /* 0x00027a00ff063b82 */ /* 0x000e240000000a00 */
[----:B0-----:R-:W-:Y:S01]  /*19e00*/  @P3 IMAD.HI.U32 R80, R15, R6, RZ ;  /* 0x000000060f503227 */ /* 0x001fe200078e00ff */
[----:B------:R-:W-:-:S04]  /*19e10*/  MOV R6, R15 ;  /* 0x0000000f00067202 */ /* 0x000fc80000000f00 */
[----:B------:R-:W-:-:S07]  /*19e20*/  @P3 SHF.R.U32.HI R6, RZ, R7, R80 ;  /* 0x00000007ff063219 */ /* 0x000fce0000011650 */
.L_x_7092:
[----:B------:R-:W-:Y:S05]  /*19e30*/  BSYNC B0 ;  /* 0x0000000000007941 */ /* 0x000fea0003800000 */
.L_x_7090:
[----:B------:R-:W-:-:S04]  /*19e40*/  IMAD R6, R6, R84, -R81 ;  /* 0x0000005406067224 */ /* 0x000fc800078e0a51 */
[----:B------:R-:W-:-:S05]  /*19e50*/  IMAD R6, R191, -0x2, R6 ;  /* 0xfffffffebf067824 */ /* 0x000fca00078e0206 */
[----:B------:R-:W-:Y:S02]  /*19e60*/  VIADDMNMX R79, R6, R84, R79, PT ;  /* 0x00000054064f7246 */ /* 0x000fe4000380014f */
[----:B------:R-:W-:-:S07]  /*19e70*/  VIMNMX R78, R78, R6, !PT ;  /* 0x000000064e4e7248 */ /* 0x000fce0007fe0100 */
.L_x_7089:
        /* <DEDUP_REMOVED lines=65> */
[C---:B------:R-:W-:Y:S01]  /*1a290*/  ISETP.LT.OR P4, PT, R79.reuse, 0x49, P4 ;  /* 0x000000494f00780c */ /* 0x040fe20002781670 */
[----:B------:R-:W0:Y:S01]  /*1a2a0*/  SHFL.BFLY PT, R80, R7, 0x2, 0x1f ;  /* 0x0c401f0007507f89 */ /* 0x000e2200000e0000 */
[----:B------:R-:W-:-:S02]  /*1a2b0*/  ISETP.LT.OR P3, PT, R79, 0xa, P3 ;  /* 0x0000000a4f00780c */ /* 0x000fc40001f61670 */
[----:B------:R-:W-:Y:S02]  /*1a2c0*/  FSEL R53, R53, -INF , !P4 ;  /* 0xff80000035357808 */ /* 0x000fe40006000000 */
[----:B------:R-:W-:Y:S02]  /*1a2d0*/  FSEL R25, R25, -INF , !P3 ;  /* 0xff80000019197808 */ /* 0x000fe40005800000 */
[C---:B------:R-:W-:Y:S02]  /*1a2e0*/  ISETP.GT.AND P3, PT, R78.reuse, 0x11, P2 ;  /* 0x000000114e00780c */ /* 0x040fe40001764270 */
[----:B------:R-:W-:Y:S02]  /*1a2f0*/  ISETP.GT.AND P4, PT, R78, RZ, P2 ;  /* 0x000000ff4e00720c */ /* 0x000fe40001784270 */
[C---:B------:R-:W-:Y:S02]  /*1a300*/  ISETP.LT.OR P3, PT, R79.reuse, 0x12, P3 ;  /* 0x000000124f00780c */ /* 0x040fe40001f61670 */
[----:B------:R-:W-:-:S02]  /*1a310*/  ISETP.LT.OR P4, PT, R79, 0x1, P4 ;  /* 0x000000014f00780c */ /* 0x000fc40002781670 */
[----:B------:R-:W-:Y:S02]  /*1a320*/  FSEL R29, R29, -INF , !P3 ;  /* 0xff8000001d1d7808 */ /* 0x000fe40005800000 */
[----:B------:R-:W-:Y:S02]  /*1a330*/  ISETP.GT.AND P3, PT, R78, 0x19, P2 ;  /* 0x000000194e00780c */ /* 0x000fe40001764270 */
[----:B------:R-:W-:Y:S02]  /*1a340*/  FSEL R83, R10, -INF , !P4 ;  /* 0xff8000000a537808 */ /* 0x000fe40006000000 */
[----:B------:R-:W-:Y:S02]  /*1a350*/  ISETP.LT.OR P3, PT, R79, 0x1a, P3 ;  /* 0x0000001a4f00780c */ /* 0x000fe40001f61670 */
[----:B------:R-:W-:Y:S02]  /*1a360*/  ISETP.GT.AND P4, PT, R78, 0x49, P2 ;  /* 0x000000494e00780c */ /* 0x000fe40001784270 */
[----:B------:R-:W-:-:S02]  /*1a370*/  FSEL R35, R35, -INF , !P3 ;  /* 0xff80000023237808 */ /* 0x000fc40005800000 */
[C---:B------:R-:W-:Y:S02]  /*1a380*/  ISETP.GT.AND P3, PT, R78.reuse, 0x21, P2 ;  /* 0x000000214e00780c */ /* 0x040fe40001764270 */
[----:B0-----:R-:W-:Y:S02]  /*1a390*/  FMNMX.FTZ R80, R7, R80, !PT ;  /* 0x0000005007507209 */ /* 0x001fe40007810000 */
[C---:B------:R-:W-:Y:S02]  /*1a3a0*/  ISETP.LT.OR P3, PT, R79.reuse, 0x22, P3 ;  /* 0x000000224f00780c */ /* 0x040fe40001f61670 */
[----:B------:R-:W-:Y:S01]  /*1a3b0*/  ISETP.LT.OR P4, PT, R79, 0x4a, P4 ;  /* 0x0000004a4f00780c */ /* 0x000fe20002781670 */
[----:B------:R-:W0:Y:S01]  /*1a3c0*/  SHFL.BFLY PT, R11, R80, 0x1, 0x1f ;  /* 0x0c201f00500b7f89 */ /* 0x000e2200000e0000 */
[----:B------:R-:W-:Y:S02]  /*1a3d0*/  FSEL R37, R37, -INF , !P3 ;  /* 0xff80000025257808 */ /* 0x000fe40005800000 */
[----:B------:R-:W-:-:S02]  /*1a3e0*/  ISETP.GT.AND P3, PT, R78, 0x29, P2 ;  /* 0x000000294e00780c */ /* 0x000fc40001764270 */
[----:B------:R-:W-:Y:S02]  /*1a3f0*/  FSEL R55, R55, -INF , !P4 ;  /* 0xff80000037377808 */ /* 0x000fe40006000000 */
[----:B------:R-:W-:Y:S02]  /*1a400*/  ISETP.LT.OR P3, PT, R79, 0x2a, P3 ;  /* 0x0000002a4f00780c */ /* 0x000fe40001f61670 */
[C---:B------:R-:W-:Y:S02]  /*1a410*/  ISETP.GT.AND P4, PT, R78.reuse, 0x50, P2 ;  /* 0x000000504e00780c */ /* 0x040fe40001784270 */
[----:B------:R-:W-:Y:S02]  /*1a420*/  FSEL R41, R41, -INF , !P3 ;  /* 0xff80000029297808 */ /* 0x000fe40005800000 */
[----:B------:R-:W-:Y:S02]  /*1a430*/  ISETP.GT.AND P3, PT, R78, 0x31, P2 ;  /* 0x000000314e00780c */ /* 0x000fe40001764270 */
[----:B------:R-:W-:-:S02]  /*1a440*/  ISETP.LT.OR P4, PT, R79, 0x51, P4 ;  /* 0x000000514f00780c */ /* 0x000fc40002781670 */
[----:B------:R-:W-:Y:S02]  /*1a450*/  ISETP.LT.OR P3, PT, R79, 0x32, P3 ;  /* 0x000000324f00780c */ /* 0x000fe40001f61670 */
[----:B------:R-:W-:Y:S02]  /*1a460*/  FSEL R57, R57, -INF , !P4 ;  /* 0xff80000039397808 */ /* 0x000fe40006000000 */
[----:B------:R-:W-:Y:S02]  /*1a470*/  FSEL R45, R45, -INF , !P3 ;  /* 0xff8000002d2d7808 */ /* 0x000fe40005800000 */
[----:B------:R-:W-:Y:S02]  /*1a480*/  ISETP.GT.AND P3, PT, R78, 0x39, P2 ;  /* 0x000000394e00780c */ /* 0x000fe40001764270 */
[----:B0-----:R-:W-:Y:S02]  /*1a490*/  FMNMX.FTZ R11, R80, R11, !PT ;  /* 0x0000000b500b7209 */ /* 0x001fe40007810000 */
[----:B------:R-:W-:-:S02]  /*1a4a0*/  ISETP.LT.OR P3, PT, R79, 0x3a, P3 ;  /* 0x0000003a4f00780c */ /* 0x000fc40001f61670 */
[----:B------:R-:W-:Y:S01]  /*1a4b0*/  ISETP.GT.AND P4, PT, R78, 0x51, P2 ;  /* 0x000000514e00780c */ /* 0x000fe20001784270 */
[C---:B------:R-:W-:Y:S01]  /*1a4c0*/  FMUL.FTZ R7, R11.reuse, UR44 ;  /* 0x0000002c0b077c20 */ /* 0x040fe20008410000 */
[----:B------:R-:W-:Y:S02]  /*1a4d0*/  FSEL R8, R8, -INF , !P3 ;  /* 0xff80000008087808 */ /* 0x000fe40005800000 */
[----:B------:R-:W-:Y:S02]  /*1a4e0*/  FSETP.NEU.FTZ.AND P3, PT, R11, -INF , PT ;  /* 0xff8000000b00780b */ /* 0x000fe40003f7d000 */
[----:B------:R-:W-:Y:S02]  /*1a4f0*/  ISETP.LT.OR P4, PT, R79, 0x52, P4 ;  /* 0x000000524f00780c */ /* 0x000fe40002781670 */
[----:B------:R-:W-:Y:S02]  /*1a500*/  FSEL R7, R7, RZ, P3 ;  /* 0x000000ff07077208 */ /* 0x000fe40001800000 */
[----:B------:R-:W-:-:S02]  /*1a510*/  FSEL R59, R59, -INF , !P4 ;  /* 0xff8000003b3b7808 */ /* 0x000fc40006000000 */
[----:B------:R-:W-:Y:S01]  /*1a520*/  ISETP.GT.AND P4, PT, R78, 0x58, P2 ;  /* 0x000000584e00780c */ /* 0x000fe20001784270 */
        /* <DEDUP_REMOVED lines=8> */
[----:B------:R-:W-:Y:S01]  /*1a5b0*/  ISETP.LT.OR P4, PT, R79, 0x59, P4 ;  /* 0x000000594f00780c */ /* 0x000fe20002781670 */
[----:B------:R0:W-:Y:S01]  /*1a5c0*/  MUFU.EX2 R27, R20 ;  /* 0x00000014001b7308 */ /* 0x0001e20000000800 */
[----:B------:R-:W-:Y:S01]  /*1a5d0*/  FMNMX.FTZ R10, R24, R31, !PT ;  /* 0x0000001f180a7209 */ /* 0x000fe20007810000 */
[--C-:B------:R-:W-:Y:S01]  /*1a5e0*/  FFMA.FTZ R176, R30, UR44, -R7.reuse ;  /* 0x0000002c1eb07c23 */ /* 0x100fe20008010807 */
[----:B------:R-:W-:Y:S01]  /*1a5f0*/  FSEL R60, R60, -INF , !P4 ;  /* 0xff8000003c3c7808 */ /* 0x000fe20006000000 */
[--C-:B------:R-:W-:Y:S01]  /*1a600*/  FFMA.FTZ R172, R38, UR44, -R7.reuse ;  /* 0x0000002c26ac7c23 */ /* 0x100fe20008010807 */
[----:B------:R-:W-:Y:S01]  /*1a610*/  FMNMX.FTZ R31, R25, R10, !PT ;  /* 0x0000000a191f7209 */ /* 0x000fe20007810000 */
[--C-:B------:R-:W-:Y:S01]  /*1a620*/  FFMA.FTZ R182, R26, UR44, -R7.reuse ;  /* 0x0000002c1ab67c23 */ /* 0x100fe20008010807 */
[----:B------:R-:W-:Y:S01]  /*1a630*/  ISETP.GT.AND P4, PT, R78, 0x59, P2 ;  /* 0x000000594e00780c */ /* 0x000fe20001784270 */
[----:B------:R-:W-:Y:S01]  /*1a640*/  MUFU.EX2 R81, R81 ;  /* 0x0000005100517308 */ /* 0x000fe20000000800 */
        /* <DEDUP_REMOVED lines=10> */
[----:B------:R-:W-:Y:S01]  /*1a6f0*/  ISETP.GT.AND P4, PT, R78, 0x60, P2 ;  /* 0x000000604e00780c */ /* 0x000fe20001784270 */
[--C-:B------:R-:W-:Y:S01]  /*1a700*/  FFMA.FTZ R170, R49, UR44, -R7.reuse ;  /* 0x0000002c31aa7c23 */ /* 0x100fe20008010807 */
[----:B------:R-:W-:Y:S01]  /*1a710*/  FMNMX.FTZ R33, R35, R10, !PT ;  /* 0x0000000a23217209 */ /* 0x000fe20007810000 */
[--C-:B------:R-:W-:Y:S01]  /*1a720*/  FFMA.FTZ R49, R50, UR44, -R7.reuse ;  /* 0x0000002c32317c23 */ /* 0x100fe20008010807 */
[----:B------:R-:W-:Y:S01]  /*1a730*/  ISETP.LT.OR P4, PT, R79, 0x61, P4 ;  /* 0x000000614f00780c */ /* 0x000fe20002781670 */
[----:B------:R-:W-:Y:S01]  /*1a740*/  MUFU.EX2 R182, R182 ;  /* 0x000000b600b67308 */ /* 0x000fe20000000800 */
        /* <DEDUP_REMOVED lines=25> */
[----:B------:R-:W-:Y:S01]  /*1a8e0*/  FFMA.FTZ R154, R71, UR44, -R7 ;  /* 0x0000002c479a7c23 */ /* 0x000fe20008010807 */
[----:B------:R-:W-:-:S02]  /*1a8f0*/  FSEL R64, R64, -INF , !P4 ;  /* 0xff80000040407808 */ /* 0x000fc40006000000 */
[----:B------:R-:W-:Y:S02]  /*1a900*/  FMNMX.FTZ R10, R8, R43, !PT ;  /* 0x0000002b080a7209 */ /* 0x000fe40007810000 */
[----:B------:R-:W-:Y:S01]  /*1a910*/  ISETP.GT.AND P4, PT, R78, 0x69, P2 ;  /* 0x000000694e00780c */ /* 0x000fe20001784270 */
[----:B------:R-:W-:Y:S01]  /*1a920*/  MUFU.EX2 R31, R31 ;  /* 0x0000001f001f7308 */ /* 0x000fe20000000800 */
[----:B------:R-:W-:Y:S02]  /*1a930*/  FMNMX.FTZ R43, R51, R10, !PT ;  /* 0x0000000a332b7209 */ /* 0x000fe40007810000 */
[----:B------:R-:W-:Y:S02]  /*1a940*/  ISETP.LT.OR P4, PT, R79, 0x6a, P4 ;  /* 0x0000006a4f00780c */ /* 0x000fe40002781670 */
[----:B------:R-:W-:Y:S02]  /*1a950*/  FMNMX.FTZ R10, R52, R43, !PT ;  /* 0x0000002b340a7209 */ /* 0x000fe40007810000 */
[----:B0-----:R-:W-:Y:S01]  /*1a960*/  FSEL R20, R65, -INF , !P4 ;  /* 0xff80000041147808 */ /* 0x001fe20006000000 */
[----:B------:R-:W-:Y:S01]  /*1a970*/  MUFU.EX2 R172, R172 ;  /* 0x000000ac00ac7308 */ /* 0x000fe20000000800 */
[----:B------:R-:W-:-:S02]  /*1a980*/  FMNMX.FTZ R10, R53, R10, !PT ;  /* 0x0000000a350a7209 */ /* 0x000fc40007810000 */
[----:B------:R-:W-:Y:S02]  /*1a990*/  ISETP.GT.AND P4, PT, R78, 0x70, P2 ;  /* 0x000000704e00780c */ /* 0x000fe40001784270 */
[----:B------:R-:W-:Y:S02]  /*1a9a0*/  FMNMX.FTZ R10, R55, R10, !PT ;  /* 0x0000000a370a7209 */ /* 0x000fe40007810000 */
[----:B------:R-:W-:Y:S01]  /*1a9b0*/  ISETP.LT.OR P4, PT, R79, 0x71, P4 ;  /* 0x000000714f00780c */ /* 0x000fe20002781670 */
[----:B------:R-:W-:Y:S01]  /*1a9c0*/  MUFU.EX2 R33, R33 ;  /* 0x0000002100217308 */ /* 0x000fe20000000800 */
[----:B------:R-:W-:Y:S02]  /*1a9d0*/  FMNMX.FTZ R10, R57, R10, !PT ;  /* 0x0000000a390a7209 */ /* 0x000fe40007810000 */
[----:B------:R-:W-:Y:S02]  /*1a9e0*/  FSEL R66, R66, -INF , !P4 ;  /* 0xff80000042427808 */ /* 0x000fe40006000000 */
[----:B------:R-:W-:-:S02]  /*1a9f0*/  FMNMX.FTZ R85, R59, R10, !PT ;  /* 0x0000000a3b557209 */ /* 0x000fc40007810000 */
[----:B------:R-:W-:Y:S01]  /*1aa00*/  ISETP.GT.AND P4, PT, R78, 0x71, P2 ;  /* 0x000000714e00780c */ /* 0x000fe20001784270 */
[----:B------:R-:W-:Y:S01]  /*1aa10*/  MUFU.EX2 R174, R174 ;  /* 0x000000ae00ae7308 */ /* 0x000fe20000000800 */
[----:B------:R-:W-:Y:S02]  /*1aa20*/  FMNMX.FTZ R10, R60, R85, !PT ;  /* 0x000000553c0a7209 */ /* 0x000fe40007810000 */
[----:B------:R-:W-:Y:S02]  /*1aa30*/  ISETP.LT.OR P4, PT, R79, 0x72, P4 ;  /* 0x000000724f00780c */ /* 0x000fe40002781670 */
[----:B------:R-:W-:Y:S02]  /*1aa40*/  FMNMX.FTZ R9, R61, R10, !PT ;  /* 0x0000000a3d097209 */ /* 0x000fe40007810000 */
[----:B------:R-:W-:Y:S01]  /*1aa50*/  FSEL R30, R67, -INF , !P4 ;  /* 0xff800000431e7808 */ /* 0x000fe20006000000 */
[----:B------:R-:W-:Y:S01]  /*1aa60*/  MUFU.EX2 R39, R39 ;  /* 0x0000002700277308 */ /* 0x000fe20000000800 */
[----:B------:R-:W-:Y:S01]  /*1aa70*/  FMNMX.FTZ R10, R62, R9, !PT ;  /* 0x000000093e0a7209 */ /* 0x000fe20007810000 */
[----:B------:R-:W-:Y:S01]  /*1aa80*/  FFMA.FTZ R9, R54, UR44, -R7 ;  /* 0x0000002c36097c23 */ /* 0x000fe20008010807 */
[----:B------:R-:W-:-:S02]  /*1aa90*/  ISETP.GT.AND P4, PT, R78, 0x78, P2 ;  /* 0x000000784e00780c */ /* 0x000fc40001784270 */
[----:B------:R-:W-:Y:S02]  /*1aaa0*/  FMNMX.FTZ R65, R63, R10, !PT ;  /* 0x0000000a3f417209 */ /* 0x000fe40007810000 */
[----:B------:R-:W-:Y:S01]  /*1aab0*/  ISETP.GT.AND P2, PT, R78, 0x79, P2 ;  /* 0x000000794e00780c */ /* 0x000fe20001744270 */
[----:B------:R-:W-:Y:S01]  /*1aac0*/  MUFU.EX2 R168, R168 ;  /* 0x000000a800a87308 */ /* 0x000fe20000000800 */
[----:B------:R-:W-:Y:S02]  /*1aad0*/  FMNMX.FTZ R65, R64, R65, !PT ;  /* 0x0000004140417209 */ /* 0x000fe40007810000 */
[C---:B------:R-:W-:Y:S02]  /*1aae0*/  ISETP.LT.OR P4, PT, R79.reuse, 0x79, P4 ;  /* 0x000000794f00780c */ /* 0x040fe40002781670 */
[----:B------:R-:W-:Y:S02]  /*1aaf0*/  FMNMX.FTZ R65, R20, R65, !PT ;  /* 0x0000004114417209 */ /* 0x000fe40007810000 */
[----:B------:R-:W-:Y:S01]  /*1ab00*/  ISETP.LT.OR P2, PT, R79, 0x7a, P2 ;  /* 0x0000007a4f00780c */ /* 0x000fe20001741670 */
[----:B------:R-:W-:Y:S01]  /*1ab10*/  MUFU.EX2 R43, R48 ;  /* 0x00000030002b7308 */ /* 0x000fe20000000800 */
[----:B------:R-:W-:-:S02]  /*1ab20*/  FMNMX.FTZ R65, R66, R65, !PT ;  /* 0x0000004142417209 */ /* 0x000fc40007810000 */
[----:B------:R-:W-:Y:S02]  /*1ab30*/  FSEL R68, R68, -INF , !P4 ;  /* 0xff80000044447808 */ /* 0x000fe40006000000 */
[----:B------:R-:W-:Y:S02]  /*1ab40*/  FMNMX.FTZ R67, R30, R65, !PT ;  /* 0x000000411e437209 */ /* 0x000fe40007810000 */
[----:B------:R-:W-:Y:S01]  /*1ab50*/  FSEL R38, R69, -INF , !P2 ;  /* 0xff80000045267808 */ /* 0x000fe20005000000 */
[----:B------:R-:W-:Y:S01]  /*1ab60*/  MUFU.EX2 R170, R170 ;  /* 0x000000aa00aa7308 */ /* 0x000fe20000000800 */
        /* <DEDUP_REMOVED lines=8> */
[----:B------:R-:W-:Y:S01]  /*1abf0*/  MUFU.EX2 R49, R49 ;  /* 0x0000003100317308 */ /* 0x000fe20000000800 */
[----:B------:R-:W0:Y:S07]  /*1ac00*/  SHFL.BFLY PT, R79, R10, 0x2, 0x1f ;  /* 0x0c401f000a4f7f89 */ /* 0x000e2e00000e0000 */
[----:B------:R-:W-:Y:S08]  /*1ac10*/  MUFU.EX2 R164, R164 ;  /* 0x000000a400a47308 */ /* 0x000ff00000000800 */
[----:B------:R-:W-:Y:S08]  /*1ac20*/  MUFU.EX2 R9, R9 ;  /* 0x0000000900097308 */ /* 0x000ff00000000800 */
[----:B------:R-:W-:Y:S01]  /*1ac30*/  MUFU.EX2 R166, R166 ;  /* 0x000000a600a67308 */ /* 0x000fe20000000800 */
[----:B0-----:R-:W-:Y:S01]  /*1ac40*/  FMNMX.FTZ R26, R10, R79, !PT ;  /* 0x0000004f0a1a7209 */ /* 0x001fe20007810000 */
[--C-:B------:R-:W-:Y:S01]  /*1ac50*/  FFMA.FTZ R79, R72, UR44, -R7.reuse ;  /* 0x0000002c484f7c23 */ /* 0x100fe20008010807 */
[----:B------:R-:W-:-:S03]  /*1ac60*/  FFMA.FTZ R7, R74, UR44, -R7 ;  /* 0x0000002c4a077c23 */ /* 0x000fc60008010807 */
        /* <DEDUP_REMOVED lines=12> */
[--C-:B------:R-:W-:Y:S01]  /*1ad30*/  FFMA.FTZ R24, R25, UR44, -R13.reuse ;  /* 0x0000002c19187c23 */ /* 0x100fe2000801080d */
[--C-:B------:R-:W-:Y:S01]  /*1ad40*/  FFMA.FTZ R34, R6, UR44, -R13.reuse ;  /* 0x0000002c06227c23 */ /* 0x100fe2000801080d */
[----:B------:R-:W-:Y:S02]  /*1ad50*/  @!P1 IMAD R6, R14, 0x8, R2 ;  /* 0x000000080e069824 */ /* 0x000fe400078e0202 */
[--C-:B------:R-:W-:Y:S01]  /*1ad60*/  FFMA.FTZ R177, R28, UR44, -R13.reuse ;  /* 0x0000002c1cb17c23 */ /* 0x100fe2000801080d */
[--C-:B------:R-:W-:Y:S01]  /*1ad70*/  FFMA.FTZ R28, R29, UR44, -R13.reuse ;  /* 0x0000002c1d1c7c23 */ /* 0x100fe2000801080d */
[--C-:B------:R-:W-:Y:S01]  /*1ad80*/  FFMA.FTZ R181, R83, UR44, -R13.reuse ;  /* 0x0000002c53b57c23 */ /* 0x100fe2000801080d */
[----:B------:R-:W-:Y:S01]  /*1ad90*/  @!P1 VIADD R6, R6, 0x28860 ;  /* 0x0002886006069836 */ /* 0x000fe20000000000 */
[----:B------:R-:W-:Y:S01]  /*1ada0*/  MUFU.EX2 R34, R34 ;  /* 0x0000002200227308 */ /* 0x000fe20000000800 */
[--C-:B------:R-:W-:Y:S01]  /*1adb0*/  FFMA.FTZ R179, R32, UR44, -R13.reuse ;  /* 0x0000002c20b37c23 */ /* 0x100fe2000801080d */
[----:B------:R-:W-:Y:S01]  /*1adc0*/  FFMA.FTZ R32, R35, UR44, -R13 ;  /* 0x0000002c23207c23 */ /* 0x000fe2000801080d */
[----:B0-----:R-:W-:Y:S01]  /*1add0*/  FFMA.FTZ R25, R26, R4, R81 ;  /* 0x000000041a197223 */ /* 0x001fe20000010051 */
[--C-:B------:R-:W-:Y:S01]  /*1ade0*/  FFMA.FTZ R173, R36, UR44, -R13.reuse ;  /* 0x0000002c24ad7c23 */ /* 0x100fe2000801080d */
[--C-:B------:R-:W-:Y:S01]  /*1adf0*/  FFMA.FTZ R175, R40, UR44, -R13.reuse ;  /* 0x0000002c28af7c23 */ /* 0x100fe2000801080d */
[----:B------:R-:W-:Y:S01]  /*1ae00*/  FFMA.FTZ R36, R37, UR44, -R13 ;  /* 0x0000002c25247c23 */ /* 0x000fe2000801080d */
[----:B------:R-:W-:Y:S01]  /*1ae10*/  FADD.FTZ R25, R180, R25 ;  /* 0x00000019b4197221 */ /* 0x000fe20000010000 */
        /* <DEDUP_REMOVED lines=29> */
[----:B------:R-:W-:Y:S01]  /*1aff0*/  FFMA.FTZ R68, R68, UR44, -R13 ;  /* 0x0000002c44447c23 */ /* 0x000fe2000801080d */
[----:B------:R-:W-:Y:S01]  /*1b000*/  F2FP.F16.F32.PACK_AB R182, R21, R182 ;  /* 0x000000b615b6723e */ /* 0x000fe200000000ff */
[----:B------:R-:W-:Y:S01]  /*1b010*/  FADD.FTZ R25, R33, R4 ;  /* 0x0000000421197221 */ /* 0x000fe20000010000 */
[----:B------:R-:W-:Y:S01]  /*1b020*/  MUFU.EX2 R69, R69 ;  /* 0x0000004500457308 */ /* 0x000fe20000000800 */
[----:B------:R-:W-:Y:S01]  /*1b030*/  F2FP.F16.F32.PACK_AB R180, R180, R81 ;  /* 0x00000051b4b4723e */ /* 0x000fe200000000ff */
[-C--:B------:R-:W-:Y:S01]  /*1b040*/  FMUL.FTZ R88, R88, R26.reuse ;  /* 0x0000001a58587220 */ /* 0x080fe20000410000 */
[----:B------:R-:W-:Y:S01]  /*1b050*/  FADD.FTZ R4, R174, R25 ;  /* 0x00000019ae047221 */ /* 0x000fe20000010000 */
[----:B------:R-:W-:Y:S01]  /*1b060*/  FSEL R25, R10, RZ, P2 ;  /* 0x000000ff0a197208 */ /* 0x000fe20001000000 */
[----:B------:R-:W-:Y:S01]  /*1b070*/  FMUL.FTZ R89, R89, R26 ;  /* 0x0000001a59597220 */ /* 0x000fe20000410000 */
[----:B------:R-:W-:Y:S01]  /*1b080*/  ISETP.GT.AND P2, PT, R3, R198, PT ;  /* 0x000000c60300720c */ /* 0x000fe20003f44270 */
[----:B------:R-:W-:Y:S01]  /*1b090*/  FADD.FTZ R29, R39, R4 ;  /* 0x00000004271d7221 */ /* 0x000fe20000010000 */
[----:B------:R-:W-:Y:S01]  /*1b0a0*/  MUFU.EX2 R28, R28 ;  /* 0x0000001c001c7308 */ /* 0x000fe20000000800 */
[----:B------:R-:W-:Y:S01]  /*1b0b0*/  FADD.FTZ R25, -R25, R12 ;  /* 0x0000000c19197221 */ /* 0x000fe20000010100 */
[----:B------:R-:W-:Y:S01]  /*1b0c0*/  @!P1 PRMT R12, RZ, 0x654, R6 ;  /* 0x00000654ff0c9816 */ /* 0x000fe20000000006 */
[----:B------:R-:W-:Y:S01]  /*1b0d0*/  FADD.FTZ R4, R168, R29 ;  /* 0x0000001da8047221 */ /* 0x000fe20000010000 */
[----:B------:R-:W-:Y:S01]  /*1b0e0*/  F2FP.F16.F32.PACK_AB R176, R27, R176 ;  /* 0x000000b01bb0723e */ /* 0x000fe200000000ff */
[----:B------:R-:W-:Y:S01]  /*1b0f0*/  FMUL.FTZ R6, R25, UR44 ;  /* 0x0000002c19067c20 */ /* 0x000fe20008410000 */
[----:B------:R0:W-:Y:S01]  /*1b100*/  @!P1 SYNCS.ARRIVE.TRANS64.RED.A1T0 RZ, [R12+URZ], RZ ;  /* 0x000000ff0cff99a7 */ /* 0x0001e2000810043f */
[----:B------:R-:W-:Y:S01]  /*1b110*/  FADD.FTZ R25, R43, R4 ;  /* 0x000000042b197221 */ /* 0x000fe20000010000 */
[----:B------:R-:W-:Y:S01]  /*1b120*/  MUFU.EX2 R156, R156 ;  /* 0x0000009c009c7308 */ /* 0x000fe20000000800 */
[----:B------:R-:W-:Y:S01]  /*1b130*/  F2FP.F16.F32.PACK_AB R178, R31, R178 ;  /* 0x000000b21fb2723e */ /* 0x000fe200000000ff */
[----:B------:R-:W-:Y:S01]  /*1b140*/  FMUL.FTZ R92, R92, R26 ;  /* 0x0000001a5c5c7220 */ /* 0x000fe20000410000 */
[----:B------:R-:W-:Y:S01]  /*1b150*/  FADD.FTZ R4, R170, R25 ;  /* 0x00000019aa047221 */ /* 0x000fe20000010000 */
[----:B------:R-:W-:Y:S01]  /*1b160*/  F2FP.F16.F32.PACK_AB R172, R33, R172 ;  /* 0x000000ac21ac723e */ /* 0x000fe200000000ff */
[----:B------:R-:W-:Y:S01]  /*1b170*/  FMUL.FTZ R93, R93, R26 ;  /* 0x0000001a5d5d7220 */ /* 0x000fe20000410000 */
[--C-:B0-----:R-:W-:Y:S01]  /*1b180*/  FFMA.FTZ R12, R52, UR44, -R13.reuse ;  /* 0x0000002c340c7c23 */ /* 0x101fe2000801080d */
[----:B------:R-:W-:Y:S01]  /*1b190*/  FADD.FTZ R25, R49, R4 ;  /* 0x0000000431197221 */ /* 0x000fe20000010000 */
[----:B------:R-:W0:Y:S01]  /*1b1a0*/  MUFU.EX2 R6, R6 ;  /* 0x0000000600067308 */ /* 0x000e220000000800 */
[----:B------:R-:W-:Y:S01]  /*1b1b0*/  FFMA.FTZ R13, R38, UR44, -R13 ;  /* 0x0000002c260d7c23 */ /* 0x000fe2000801080d */
[----:B------:R-:W-:Y:S01]  /*1b1c0*/  F2FP.F16.F32.PACK_AB R174, R39, R174 ;  /* 0x000000ae27ae723e */ /* 0x000fe200000000ff */
[----:B------:R-:W-:Y:S01]  /*1b1d0*/  FADD.FTZ R4, R164, R25 ;  /* 0x00000019a4047221 */ /* 0x000fe20000010000 */
[----:B------:R-:W-:Y:S01]  /*1b1e0*/  F2FP.F16.F32.PACK_AB R164, R9, R164 ;  /* 0x000000a409a4723e */ /* 0x000fe200000000ff */
[----:B------:R-:W-:Y:S01]  /*1b1f0*/  FMUL.FTZ R96, R96, R26 ;  /* 0x0000001a60607220 */ /* 0x000fe20000410000 */
[----:B------:R-:W-:Y:S01]  /*1b200*/  F2FP.F16.F32.PACK_AB R168, R43, R168 ;  /* 0x000000a82ba8723e */ /* 0x000fe200000000ff */
[----:B------:R-:W-:Y:S01]  /*1b210*/  FADD.FTZ R25, R9, R4 ;  /* 0x0000000409197221 */ /* 0x000fe20000010000 */
[----:B------:R-:W-:Y:S01]  /*1b220*/  MUFU.EX2 R179, R179 ;  /* 0x000000b300b37308 */ /* 0x000fe20000000800 */
[----:B------:R-:W-:Y:S01]  /*1b230*/  F2FP.F16.F32.PACK_AB R170, R49, R170 ;  /* 0x000000aa31aa723e */ /* 0x000fe200000000ff */
[----:B------:R-:W-:Y:S01]  /*1b240*/  FMUL.FTZ R97, R97, R26 ;  /* 0x0000001a61617220 */ /* 0x000fe20000410000 */
[----:B------:R-:W-:Y:S01]  /*1b250*/  FADD.FTZ R4, R166, R25 ;  /* 0x00000019a6047221 */ /* 0x000fe20000010000 */
[----:B------:R-:W-:Y:S01]  /*1b260*/  F2FP.F16.F32.PACK_AB R166, R65, R166 ;  /* 0x000000a641a6723e */ /* 0x000fe200000000ff */
[-C--:B------:R-:W-:Y:S01]  /*1b270*/  FMUL.FTZ R100, R100, R26.reuse ;  /* 0x0000001a64647220 */ /* 0x080fe20000410000 */
[----:B------:R-:W-:Y:S01]  /*1b280*/  FMUL.FTZ R101, R101, R26 ;  /* 0x0000001a65657220 */ /* 0x000fe20000410000 */
[----:B------:R-:W-:Y:S01]  /*1b290*/  FADD.FTZ R29, R65, R4 ;  /* 0x00000004411d7221 */ /* 0x000fe20000010000 */
[----:B------:R-:W1:Y:S01]  /*1b2a0*/  MUFU.EX2 R77, R77 ;  /* 0x0000004d004d7308 */ /* 0x000e620000000800 */
[----:B0-----:R-:W-:Y:S01]  /*1b2b0*/  FFMA.FTZ R25, R6, R0, R181 ;  /* 0x0000000006197223 */ /* 0x001fe200000100b5 */
[----:B------:R-:W-:Y:S01]  /*1b2c0*/  FMUL.FTZ R104, R104, R26 ;  /* 0x0000001a68687220 */ /* 0x000fe20000410000 */
[----:B------:R-:W-:Y:S01]  /*1b2d0*/  FADD.FTZ R4, R160, R29 ;  /* 0x0000001da0047221 */ /* 0x000fe20000010000 */
[----:B------:R-:W-:Y:S01]  /*1b2e0*/  F2FP.F16.F32.PACK_AB R160, R67, R160 ;  /* 0x000000a043a0723e */ /* 0x000fe200000000ff */
[----:B------:R-:W-:Y:S01]  /*1b2f0*/  FADD.FTZ R0, R34, R25 ;  /* 0x0000001922007221 */ /* 0x000fe20000010000 */
[-C--:B------:R-:W-:Y:S01]  /*1b300*/  FMUL.FTZ R105, R105, R26.reuse ;  /* 0x0000001a69697220 */ /* 0x080fe20000410000 */
[----:B------:R-:W-:Y:S01]  /*1b310*/  FADD.FTZ R29, R67, R4 ;  /* 0x00000004431d7221 */ /* 0x000fe20000010000 */
[----:B------:R-:W0:Y:S01]  /*1b320*/  MUFU.EX2 R32, R32 ;  /* 0x0000002000207308 */ /* 0x000e220000000800 */
[----:B------:R-:W-:Y:S01]  /*1b330*/  FADD.FTZ R25, R183, R0 ;  /* 0x00000000b7197221 */ /* 0x000fe20000010000 */
[----:B------:R-:W-:Y:S01]  /*1b340*/  FMUL.FTZ R108, R108, R26 ;  /* 0x0000001a6c6c7220 */ /* 0x000fe20000410000 */
[----:B------:R-:W-:Y:S01]  /*1b350*/  FADD.FTZ R38, R162, R29 ;  /* 0x0000001da2267221 */ /* 0x000fe20000010000 */
[----:B------:R-:W-:Y:S01]  /*1b360*/  F2FP.F16.F32.PACK_AB R162, R69, R162 ;  /* 0x000000a245a2723e */ /* 0x000fe200000000ff */
[----:B------:R-:W-:Y:S01]  /*1b370*/  FADD.FTZ R4, R24, R25 ;  /* 0x0000001918047221 */ /* 0x000fe20000010000 */
[-C--:B------:R-:W-:Y:S01]  /*1b380*/  FMUL.FTZ R109, R109, R26.reuse ;  /* 0x0000001a6d6d7220 */ /* 0x080fe20000410000 */
[----:B------:R-:W-:Y:S01]  /*1b390*/  FADD.FTZ R25, R69, R38 ;  /* 0x0000002645197221 */ /* 0x000fe20000010000 */
[----:B------:R-:W2:Y:S01]  /*1b3a0*/  MUFU.EX2 R158, R158 ;  /* 0x0000009e009e7308 */ /* 0x000ea20000000800 */
[----:B------:R-:W-:Y:S01]  /*1b3b0*/  FADD.FTZ R21, R177, R4 ;  /* 0x00000004b1157221 */ /* 0x000fe20000010000 */
[----:B------:R-:W-:Y:S01]  /*1b3c0*/  FMUL.FTZ R112, R112, R26 ;  /* 0x0000001a70707220 */ /* 0x000fe20000410000 */
[----:B------:R-:W-:Y:S01]  /*1b3d0*/  FADD.FTZ R38, R156, R25 ;  /* 0x000000199c267221 */ /* 0x000fe20000010000 */
[----:B-1----:R-:W-:Y:S01]  /*1b3e0*/  F2FP.F16.F32.PACK_AB R156, R77, R156 ;  /* 0x0000009c4d9c723e */ /* 0x002fe200000000ff */
[----:B------:R-:W-:Y:S01]  /*1b3f0*/  FADD.FTZ R4, R28, R21 ;  /* 0x000000151c047221 */ /* 0x000fe20000010000 */
[-C--:B------:R-:W-:Y:S01]  /*1b400*/  FMUL.FTZ R113, R113, R26.reuse ;  /* 0x0000001a71717220 */ /* 0x080fe20000410000 */
[----:B------:R-:W-:Y:S01]  /*1b410*/  FADD.FTZ R25, R77, R38 ;  /* 0x000000264d197221 */ /* 0x000fe20000010000 */
[----:B------:R-:W1:Y:S01]  /*1b420*/  MUFU.EX2 R173, R173 ;  /* 0x000000ad00ad7308 */ /* 0x000e620000000800 */
[----:B------:R-:W-:Y:S01]  /*1b430*/  FADD.FTZ R21, R179, R4 ;  /* 0x00000004b3157221 */ /* 0x000fe20000010000 */
[-C--:B------:R-:W-:Y:S01]  /*1b440*/  FMUL.FTZ R116, R116, R26.reuse ;  /* 0x0000001a74747220 */ /* 0x080fe20000410000 */
[-C--:B------:R-:W-:Y:S01]  /*1b450*/  FMUL.FTZ R117, R117, R26.reuse ;  /* 0x0000001a75757220 */ /* 0x080fe20000410000 */
[-C--:B------:R-:W-:Y:S01]  /*1b460*/  FMUL.FTZ R120, R120, R26.reuse ;  /* 0x0000001a78787220 */ /* 0x080fe20000410000 */
[----:B0-----:R-:W-:Y:S01]  /*1b470*/  FADD.FTZ R4, R32, R21 ;  /* 0x0000001520047221 */ /* 0x001fe20000010000 */
[-C--:B------:R-:W-:Y:S01]  /*1b480*/  FMUL.FTZ R121, R121, R26.reuse ;  /* 0x0000001a79797220 */ /* 0x080fe20000410000 */
[-C--:B------:R-:W-:Y:S01]  /*1b490*/  FMUL.FTZ R124, R124, R26.reuse ;  /* 0x0000001a7c7c7220 */ /* 0x080fe20000410000 */
[----:B------:R-:W0:Y:S01]  /*1b4a0*/  MUFU.EX2 R79, R79 ;  /* 0x0000004f004f7308 */ /* 0x000e220000000800 */
        /* <DEDUP_REMOVED lines=14> */
[----:B------:R-:W-:Y:S01]  /*1b590*/  FMUL.FTZ R148, R148, R26 ;  /* 0x0000001a94947220 */ /* 0x000fe20000410000 */
[----:B------:R-:W1:Y:S01]  /*1b5a0*/  MUFU.EX2 R152, R152 ;  /* 0x0000009800987308 */ /* 0x000e620000000800 */
[C---:B0-----:R-:W-:Y:S01]  /*1b5b0*/  FADD.FTZ R21, R79.reuse, R38 ;  /* 0x000000264f157221 */ /* 0x041fe20000010000 */
[----:B------:R-:W-:Y:S01]  /*1b5c0*/  F2FP.F16.F32.PACK_AB R158, R79, R158 ;  /* 0x0000009e4f9e723e */ /* 0x000fe200000000ff */
[----:B------:R-:W-:Y:S01]  /*1b5d0*/  FMUL.FTZ R149, R149, R26 ;  /* 0x0000001a95957220 */ /* 0x000fe20000410000 */
[----:B------:R-:W-:Y:S01]  /*1b5e0*/  F2FP.F16.F32.PACK_AB R181, R34, R181 ;  /* 0x000000b522b5723e */ /* 0x000fe200000000ff */
[----:B------:R-:W-:Y:S01]  /*1b5f0*/  VIADD R3, R3, 0xffffffff ;  /* 0xffffffff03037836 */ /* 0x000fe20000000000 */
[----:B------:R-:W-:Y:S01]  /*1b600*/  F2FP.F16.F32.PACK_AB R183, R24, R183 ;  /* 0x000000b718b7723e */ /* 0x000fe200000000ff */
[-C--:B------:R-:W-:Y:S01]  /*1b610*/  FMUL.FTZ R90, R90, R6.reuse ;  /* 0x000000065a5a7220 */ /* 0x080fe20000410000 */
[----:B------:R-:W0:Y:S01]  /*1b620*/  MUFU.EX2 R175, R175 ;  /* 0x000000af00af7308 */ /* 0x000e220000000800 */
[----:B--2---:R-:W-:Y:S01]  /*1b630*/  FADD.FTZ R4, R36, R9 ;  /* 0x0000000924047221 */ /* 0x004fe20000010000 */
[----:B------:R-:W-:Y:S01]  /*1b640*/  F2FP.F16.F32.PACK_AB R177, R28, R177 ;  /* 0x000000b11cb1723e */ /* 0x000fe200000000ff */
[-C--:B------:R-:W-:Y:S01]  /*1b650*/  FMUL.FTZ R91, R91, R6.reuse ;  /* 0x000000065b5b7220 */ /* 0x080fe20000410000 */
[----:B------:R-:W-:Y:S01]  /*1b660*/  F2FP.F16.F32.PACK_AB R179, R32, R179 ;  /* 0x000000b320b3723e */ /* 0x000fe200000000ff */
[-C--:B------:R-:W-:Y:S01]  /*1b670*/  FMUL.FTZ R94, R94, R6.reuse ;  /* 0x000000065e5e7220 */ /* 0x080fe20000410000 */
[----:B------:R-:W-:Y:S01]  /*1b680*/  F2FP.F16.F32.PACK_AB R173, R36, R173 ;  /* 0x000000ad24ad723e */ /* 0x000fe200000000ff */
        /* <DEDUP_REMOVED lines=10> */
[----:B0-----:R-:W-:Y:S01]  /*1b730*/  FADD.FTZ R9, R175, R4 ;  /* 0x00000004af097221 */ /* 0x001fe20000010000 */
[-C--:B------:R-:W-:Y:S01]  /*1b740*/  FMUL.FTZ R110, R110, R6.reuse ;  /* 0x000000066e6e7220 */ /* 0x080fe20000410000 */
[-C--:B------:R-:W-:Y:S01]  /*1b750*/  FMUL.FTZ R111, R111, R6.reuse ;  /* 0x000000066f6f7220 */ /* 0x080fe20000410000 */
[-C--:B------:R-:W-:Y:S01]  /*1b760*/  FMUL.FTZ R114, R114, R6.reuse ;  /* 0x0000000672727220 */ /* 0x080fe20000410000 */
[-C--:B------:R-:W-:Y:S01]  /*1b770*/  FMUL.FTZ R115, R115, R6.reuse ;  /* 0x0000000673737220 */ /* 0x080fe20000410000 */
[-C--:B------:R-:W-:Y:S01]  /*1b780*/  FMUL.FTZ R118, R118, R6.reuse ;  /* 0x0000000676767220 */ /* 0x080fe20000410000 */
[----:B------:R-:W-:Y:S01]  /*1b790*/  FMUL.FTZ R119, R119, R6 ;  /* 0x0000000677777220 */ /* 0x000fe20000410000 */
[----:B------:R-:W0:Y:S01]  /*1b7a0*/  MUFU.EX2 R154, R154 ;  /* 0x0000009a009a7308 */ /* 0x000e220000000800 */
[C---:B--2---:R-:W-:Y:S01]  /*1b7b0*/  FADD.FTZ R21, R73.reuse, R38 ;  /* 0x0000002649157221 */ /* 0x044fe20000010000 */
[----:B------:R-:W-:Y:S01]  /*1b7c0*/  F2FP.F16.F32.PACK_AB R152, R73, R152 ;  /* 0x000000984998723e */ /* 0x000fe200000000ff */
[-C--:B------:R-:W-:Y:S01]  /*1b7d0*/  FMUL.FTZ R122, R122, R6.reuse ;  /* 0x000000067a7a7220 */ /* 0x080fe20000410000 */
[-C--:B------:R-:W-:Y:S01]  /*1b7e0*/  FMUL.FTZ R123, R123, R6.reuse ;  /* 0x000000067b7b7220 */ /* 0x080fe20000410000 */
[-C--:B------:R-:W-:Y:S01]  /*1b7f0*/  FMUL.FTZ R126, R126, R6.reuse ;  /* 0x000000067e7e7220 */ /* 0x080fe20000410000 */
[-C--:B------:R-:W-:Y:S01]  /*1b800*/  FMUL.FTZ R127, R127, R6.reuse ;  /* 0x000000067f7f7220 */ /* 0x080fe20000410000 */
[-C--:B------:R-:W-:Y:S01]  /*1b810*/  FMUL.FTZ R130, R130, R6.reuse ;  /* 0x0000000682827220 */ /* 0x080fe20000410000 */
[----:B------:R-:W2:Y:S01]  /*1b820*/  MUFU.EX2 R169, R169 ;  /* 0x000000a900a97308 */ /* 0x000ea20000000800 */
[C---:B-1----:R-:W-:Y:S01]  /*1b830*/  FADD.FTZ R4, R40.reuse, R9 ;  /* 0x0000000928047221 */ /* 0x042fe20000010000 */
[----:B------:R-:W-:Y:S01]  /*1b840*/  F2FP.F16.F32.PACK_AB R175, R40, R175 ;  /* 0x000000af28af723e */ /* 0x000fe200000000ff */
        /* <DEDUP_REMOVED lines=67> */
[----:B------:R-:W-:Y:S01]  /*1bc80*/  IMAD.MOV.U32 R13, RZ, RZ, R11 ;  /* 0x000000ffff0d7224 */ /* 0x000fe200078e000b */
[----:B------:R-:W-:Y:S06]  /*1bc90*/  @P2 BRA `(.L_x_7093) ;  /* 0xffffffc400802947 */ /* 0x000fec000383ffff */
.L_x_7075:
[----:B------:R-:W-:Y:S05]  /*1bca0*/  WARPSYNC.ALL ;  /* 0x0000000000007948 */ /* 0x000fea0003800000 */
[----:B------:R-:W-:Y:S06]  /*1bcb0*/  BAR.ARV 0x8, 0x120 ;  /* 0x0204800000007b1d */ /* 0x000fec0000002000 */
[----:B------:R-:W-:Y:S05]  /*1bcc0*/  @!P0 BRA `(.L_x_7094) ;  /* 0x0000000000048947 */ /* 0x000fea0003800000 */
[----:B------:R-:W-:Y:S01]  /*1bcd0*/  BPT.TRAP 0x1 ;  /* 0x000000040000795c */ /* 0x000fe20000300000 */
.L_x_7094:
[----:B------:R-:W-:Y:S01]  /*1bce0*/  IMAD R8, R184, 0x8, R2 ;  /* 0x00000008b8087824 */ /* 0x000fe200078e0202 */
[----:B------:R-:W-:-:S04]  /*1bcf0*/  SHF.L.U32 R3, R186, 0x1f, RZ ;  /* 0x0000001fba037819 */ /* 0x000fc800000006ff */
[----:B------:R0:W1:Y:S01]  /*1bd00*/  SYNCS.PHASECHK.TRANS64.TRYWAIT P2, [R8+URZ+0x28850], R3 ;  /* 0x02885003080075a7 */ /* 0x000062000804017f */
[----:B------:R-:W-:Y:S05]  /*1bd10*/  @!P0 BRA `(.L_x_7095) ;  /* 0x0000000000048947 */ /* 0x000fea0003800000 */
[----:B------:R-:W-:Y:S01]  /*1bd20*/  BPT.TRAP 0x1 ;  /* 0x000000040000795c */ /* 0x000fe20000300000 */
.L_x_7095:
[----:B------:R-:W-:-:S05]  /*1bd30*/  VIADD R2, R2, 0x400 ;  /* 0x0000040002027836 */ /* 0x000fca0000000000 */
[----:B------:R-:W-:-:S04]  /*1bd40*/  SHF.R.U32.HI R2, RZ, 0x4, R2 ;  /* 0x00000004ff027819 */ /* 0x000fc80000011602 */
[----:B------:R-:W-:-:S04]  /*1bd50*/  LOP3.LUT R2, R2, 0x3fff, RZ, 0xc0, !PT ;  /* 0x00003fff02027812 */ /* 0x000fc800078ec0ff */
[----:B------:R-:W-:Y:S01]  /*1bd60*/  LOP3.LUT R5, R2, 0x4000000, RZ, 0xfc, !PT ;  /* 0x0400000002057812 */ /* 0x000fe200078efcff */
[----:B-1----:R-:W-:Y:S06]  /*1bd70*/  @P2 BRA `(.L_x_7096) ;  /* 0x0000000000082947 */ /* 0x002fec0003800000 */
[----:B------:R-:W1:Y:S02]  /*1bd80*/  SYNCS.PHASECHK.TRANS64.TRYWAIT P0, [R8+URZ+0x28850], R3 ;  /* 0x02885003080075a7 */ /* 0x000e64000800017f */
[----:B-1----:R-:W-:Y:S05]  /*1bd90*/  @!P0 BRA `(.L_x_7097) ;  /* 0x000000a4000c8947 */ /* 0x002fea0003800000 */
.L_x_7096:
[----:B------:R-:W-:Y:S01]  /*1bda0*/  IMAD R2, R184, 0x800, R5 ;  /* 0x00000800b8027824 */ /* 0x000fe200078e0205 */
[----:B------:R-:W-:Y:S05]  /*1bdb0*/  WARPSYNC.ALL ;  /* 0x0000000000007948 */ /* 0x000fea0003800000 */
[----:B01----:R-:W-:Y:S01]  /*1bdc0*/  IMAD.MOV.U32 R3, RZ, RZ, 0x40000040 ;  /* 0x40000040ff037424 */ /* 0x003fe200078e00ff */
[C---:B------:R-:W-:Y:S01]  /*1bdd0*/  R2UR UR6, R2.reuse ;  /* 0x00000000020672ca */ /* 0x040fe200000e0000 */
[----:B------:R-:W-:Y:S01]  /*1bde0*/  WARPGROUP.ARRIVE ;  /* 0x00000000000079c5 */ /* 0x000fe20000000000 */
[----:B------:R-:W-:Y:S01]  /*1bdf0*/  VIADD R6, R2, 0x80 ;  /* 0x0000008002067836 */ /* 0x000fe20000000000 */
[----:B------:R-:W0:Y:S01]  /*1be00*/  SHFL.BFLY PT, R5, R0, 0x2, 0x1f ;  /* 0x0c401f0000057f89 */ /* 0x000e2200000e0000 */
[----:B------:R-:W-:Y:S01]  /*1be10*/  R2UR UR7, R3 ;  /* 0x00000000030772ca */ /* 0x000fe200000e0000 */
[----:B------:R-:W-:Y:S01]  /*1be20*/  IMAD.MOV.U32 R7, RZ, RZ, 0x40000040 ;  /* 0x40000040ff077424 */ /* 0x000fe200078e00ff */
[----:B------:R-:W-:Y:S01]  /*1be30*/  @!P1 IADD3 R9, R8, 0x28860, RZ ;  /* 0x0002886008099810 */ /* 0x000fe20007ffe0ff */
[----:B------:R-:W-:-:S02]  /*1be40*/  IMAD.MOV.U32 R3, RZ, RZ, 0x40000040 ;  /* 0x40000040ff037424 */ /* 0x000fc400078e00ff */
[----:B------:R-:W-:Y:S01]  /*1be50*/  IMAD.MOV.U32 R8, RZ, RZ, RZ ;  /* 0x000000ffff087224 */ /* 0x000fe200078e00ff */
[----:B------:R-:W-:Y:S01]  /*1be60*/  @!P1 PRMT R9, RZ, 0x654, R9 ;  /* 0x00000654ff099816 */ /* 0x000fe20000000009 */
[----:B------:R-:W-:Y:S02]  /*1be70*/  VIADD R184, R184, 0x1 ;  /* 0x00000001b8b87836 */ /* 0x000fe40000000000 */
[----:B------:R-:W-:Y:S02]  /*1be80*/  IMAD.U32 R14, RZ, RZ, UR44 ;  /* 0x0000002cff0e7e24 */ /* 0x000fe4000f8e00ff */
[----:B------:R-:W-:Y:S01]  /*1be90*/  VIADD R221, R221, 0x1 ;  /* 0x00000001dddd7836 */ /* 0x000fe20000000000 */
[----:B------:R-:W-:Y:S01]  /*1bea0*/  ISETP.NE.AND P2, PT, R184, 0x2, PT ;  /* 0x00000002b800780c */ /* 0x000fe20003f45270 */
[----:B------:R-:W-:Y:S01]  /*1beb0*/  HGMMA.64x128x16.F32 R88, R180, gdesc[UR4].tnspB, R88, gsb0 ;  /* 0x41e00004b4587df0 */ /* 0x000fe20008000858 */
[----:B------:R-:W-:Y:S02]  /*1bec0*/  R2UR UR6, R6 ;  /* 0x00000000060672ca */ /* 0x000fe400000e0000 */
[----:B------:R-:W-:Y:S01]  /*1bed0*/  R2UR UR7, R7 ;  /* 0x00000000070772ca */ /* 0x000fe200000e0000 */
[----:B------:R-:W-:Y:S01]  /*1bee0*/  IMAD.MOV.U32 R7, RZ, RZ, 0x40000040 ;  /* 0x40000040ff077424 */ /* 0x000fe200078e00ff */
[----:B------:R-:W-:-:S02]  /*1bef0*/  IADD3 R6, R2, 0x100, RZ ;  /* 0x0000010002067810 */ /* 0x000fc40007ffe0ff */
[----:B------:R-:W-:Y:S01]  /*1bf00*/  SEL R184, R184, RZ, P2 ;  /* 0x000000ffb8b87207 */ /* 0x000fe20001000000 */
[----:B0-----:R-:W-:Y:S01]  /*1bf10*/  FADD.FTZ R5, R5, R0 ;  /* 0x0000000005057221 */ /* 0x001fe20000010000 */
[----:B------:R-:W-:Y:S01]  /*1bf20*/  IMAD.MOV.U32 R0, RZ, RZ, -0x800000 ;  /* 0xff800000ff007424 */ /* 0x000fe200078e00ff */
        /* <DEDUP_REMOVED lines=34> */
[----:B------:R-:W0:Y:S02]  /*1c150*/  SHFL.BFLY PT, R6, R5, 0x1, 0x1f ;  /* 0x0c201f0005067f89 */ /* 0x000e2400000e0000 */
[----:B0-----:R-:W-:-:S05]  /*1c160*/  FADD.FTZ R13, R5, R6 ;  /* 0x00000006050d7221 */ /* 0x001fca0000010000 */
[----:B------:R-:W-:-:S13]  /*1c170*/  FSETP.NE.FTZ.AND P3, PT, R13, RZ, PT ;  /* 0x000000ff0d00720b */ /* 0x000fda0003f75000 */
[----:B------:R-:W0:Y:S01]  /*1c180*/  @P3 MUFU.LG2 R7, R13 ;  /* 0x0000000d00073308 */ /* 0x000e220000000c00 */
[----:B------:R-:W-:-:S07]  /*1c190*/  @P3 FMUL.FTZ R14, R14, 0.69314718246459960938 ;  /* 0x3f3172180e0e3820 */ /* 0x000fce0000410000 */
[----:B------:R-:W-:Y:S01]  /*1c1a0*/  @P3 MUFU.RCP R8, R13 ;  /* 0x0000000d00083308 */ /* 0x000fe20000001000 */
[----:B0-----:R-:W-:-:S04]  /*1c1b0*/  @P3 FMUL.FTZ R7, R7, 0.69314718246459960938 ;  /* 0x3f31721807073820 */ /* 0x001fc80000410000 */
[----:B------:R-:W-:Y:S01]  /*1c1c0*/  @P3 FFMA.FTZ R0, R14, R10, R7 ;  /* 0x0000000a0e003223 */ /* 0x000fe20000010007 */
[----:B------:R-:W-:Y:S02]  /*1c1d0*/  WARPGROUP.DEPBAR.LE gsb0, 0x0 ;  /* 0x00008000000079c5 */ /* 0x000fe40000010000 */
[----:B------:R-:W-:-:S06]  /*1c1e0*/  WARPGROUP.ARRIVE ;  /* 0x00000000000079c5 */ /* 0x000fcc0000000000 */
[----:B------:R-:W-:Y:S01]  /*1c1f0*/  HGMMA.64x128x16.F32 R88, R156, gdesc[UR4].tnspB, R88, gsb0 ;  /* 0x41e000049c587df0 */ /* 0x000fe20008000858 */
[----:B------:R-:W-:Y:S02]  /*1c200*/  R2UR UR6, R2 ;  /* 0x00000000020672ca */ /* 0x000fe400000e0000 */
[----:B------:R-:W-:Y:S02]  /*1c210*/  R2UR UR7, R3 ;  /* 0x00000000030772ca */ /* 0x000fe400000e0000 */
[----:B------:R-:W0:Y:S02]  /*1c220*/  SHFL.BFLY PT, R3, R4, 0x2, 0x1f ;  /* 0x0c401f0004037f89 */ /* 0x000e2400000e0000 */
[----:B0-----:R-:W-:Y:S01]  /*1c230*/  FADD.FTZ R3, R3, R4 ;  /* 0x0000000403037221 */ /* 0x001fe20000010000 */
[----:B------:R-:W-:-:S04]  /*1c240*/  IMAD.U32 R4, RZ, RZ, UR44 ;  /* 0x0000002cff047e24 */ /* 0x000fc8000f8e00ff */
[----:B------:R-:W0:Y:S02]  /*1c250*/  SHFL.BFLY PT, R2, R3, 0x1, 0x1f ;  /* 0x0c201f0003027f89 */ /* 0x000e2400000e0000 */
[----:B0-----:R-:W-:Y:S01]  /*1c260*/  FADD.FTZ R12, R3, R2 ;  /* 0x00000002030c7221 */ /* 0x001fe20000010000 */
[----:B------:R-:W-:Y:S01]  /*1c270*/  IMAD.MOV.U32 R2, RZ, RZ, RZ ;  /* 0x000000ffff027224 */ /* 0x000fe200078e00ff */
[----:B------:R-:W-:-:S03]  /*1c280*/  SEL R3, RZ, 0x1, P2 ;  /* 0x00000001ff037807 */ /* 0x000fc60001000000 */
[----:B------:R-:W-:Y:S02]  /*1c290*/  FSETP.NE.FTZ.AND P0, PT, R12, RZ, PT ;  /* 0x000000ff0c00720b */ /* 0x000fe40003f15000 */
[----:B------:R-:W-:Y:S01]  /*1c2a0*/  LOP3.LUT R186, R186, R3, RZ, 0x3c, !PT ;  /* 0x00000003baba7212 */ /* 0x000fe200078e3cff */
[----:B------:R-:W-:-:S10]  /*1c2b0*/  IMAD.MOV.U32 R3, RZ, RZ, -0x800000 ;  /* 0xff800000ff037424 */ /* 0x000fd400078e00ff */
[----:B------:R-:W0:Y:S01]  /*1c2c0*/  @P0 MUFU.LG2 R6, R12 ;  /* 0x0000000c00060308 */ /* 0x000e220000000c00 */
[----:B------:R-:W-:-:S07]  /*1c2d0*/  @P0 FMUL.FTZ R4, R4, 0.69314718246459960938 ;  /* 0x3f31721804040820 */ /* 0x000fce0000410000 */
[----:B------:R-:W1:Y:S01]  /*1c2e0*/  @P0 MUFU.RCP R2, R12 ;  /* 0x0000000c00020308 */ /* 0x000e620000001000 */
[----:B0-----:R-:W-:-:S04]  /*1c2f0*/  @P0 FMUL.FTZ R5, R6, 0.69314718246459960938 ;  /* 0x3f31721806050820 */ /* 0x001fc80000410000 */
[----:B------:R-:W-:Y:S01]  /*1c300*/  @P0 FFMA.FTZ R3, R4, R11, R5 ;  /* 0x0000000b04030223 */ /* 0x000fe20000010005 */
[----:B------:R-:W-:Y:S01]  /*1c310*/  PLOP3.LUT P0, PT, PT, PT, PT, 0x8, 0x0 ;  /* 0x000000000000781c */ /* 0x000fe20003f0e170 */
[----:B------:R-:W-:Y:S02]  /*1c320*/  WARPGROUP.DEPBAR.LE gsb0, 0x0 ;  /* 0x00008000000079c5 */ /* 0x000fe40000010000 */
[----:B------:R-:W-:-:S06]  /*1c330*/  WARPGROUP.ARRIVE ;  /* 0x00000000000079c5 */ /* 0x000fcc0000000000 */
[----:B------:R-:W-:Y:S03]  /*1c340*/  HGMMA.64x128x16.F32 R88, R152, gdesc[UR4].tnspB, R88, gsb0 ;  /* 0x41e0000498587df0 */ /* 0x000fe60008000858 */
        /* <DEDUP_REMOVED lines=66> */
.L_x_6949:
[----:B------:R-:W-:Y:S05]  /*1c770*/  WARPSYNC.ALL ;  /* 0x0000000000007948 */ /* 0x000fea0003800000 */
        /* <DEDUP_REMOVED lines=9> */
[----:B------:R-:W2:Y:S01]  /*1c810*/  S2R R5, SR_SWINHI ;  /* 0x0000000000057919 */ /* 0x000ea20000002f00 */
[----:B------:R-:W-:Y:S05]  /*1c820*/  WARPSYNC.ALL ;  /* 0x0000000000007948 */ /* 0x000fea0003800000 */
[----:B------:R-:W-:Y:S01]  /*1c830*/  BAR.SYNC.DEFER_BLOCKING 0x1, 0x100 ;  /* 0x0044000000007b1d */ /* 0x000fe20000010000 */
[----:B------:R-:W-:Y:S02]  /*1c840*/  F2FP.F16.F32.PACK_AB R6, R6, R37 ;  /* 0x000000250606723e */ /* 0x000fe400000000ff */
[----:B------:R-:W-:Y:S02]  /*1c850*/  F2FP.F16.F32.PACK_AB R7, R7, R94 ;  /* 0x0000005e0707723e */ /* 0x000fe400000000ff */
[----:B------:R-:W-:Y:S01]  /*1c860*/  F2FP.F16.F32.PACK_AB R30, R133, R30 ;  /* 0x0000001e851e723e */ /* 0x000fe200000000ff */
[----:B------:R-:W-:Y:S01]  /*1c870*/  ULDC.64 UR4, c[0x0][0xbd8] ;  /* 0x0002f60000047ab9 */ /* 0x000fe20000000a00 */
[----:B------:R-:W-:-:S02]  /*1c880*/  F2FP.F16.F32.PACK_AB R32, R137, R32 ;  /* 0x000000208920723e */ /* 0x000fc400000000ff */
[----:B------:R-:W-:Y:S02]  /*1c890*/  F2FP.F16.F32.PACK_AB R34, R141, R34 ;  /* 0x000000228d22723e */ /* 0x000fe400000000ff */
[----:B------:R-:W-:Y:S02]  /*1c8a0*/  F2FP.F16.F32.PACK_AB R35, R35, R142 ;  /* 0x0000008e2323723e */ /* 0x000fe400000000ff */
[----:B------:R-:W-:Y:S02]  /*1c8b0*/  MOV R20, R2 ;  /* 0x0000000200147202 */ /* 0x000fe40000000f00 */
[----:B--2---:R-:W-:-:S03]  /*1c8c0*/  MOV R21, R5 ;  /* 0x0000000500157202 */ /* 0x004fc60000000f00 */
[----:B------:R-:W-:-:S03]  /*1c8d0*/  IMAD.WIDE R4, R228, 0x2, R20 ;  /* 0x00000002e4047825 */ /* 0x000fc600078e0214 */
[C---:B------:R-:W-:Y:S02]  /*1c8e0*/  IADD3 R45, P2, R4.reuse, 0x4000, RZ ;  /* 0x00004000042d7810 */ /* 0x040fe40007f5e0ff */
[C---:B------:R-:W-:Y:S02]  /*1c8f0*/  IADD3 R39, P5, R4.reuse, 0x20, RZ ;  /* 0x0000002004277810 */ /* 0x040fe40007fbe0ff */
[C---:B------:R-:W-:Y:S01]  /*1c900*/  LOP3.LUT R29, R4.reuse, 0x380, RZ, 0xc0, !PT ;  /* 0x00000380041d7812 */ /* 0x040fe200078ec0ff */
[--C-:B------:R-:W-:Y:S01]  /*1c910*/  IMAD.X R15, RZ, RZ, R5.reuse, P2 ;  /* 0x000000ffff0f7224 */ /* 0x100fe200010e0605 */
[C---:B------:R-:W-:Y:S01]  /*1c920*/  IADD3 R41, P0, R4.reuse, 0x40, RZ ;  /* 0x0000004004297810 */ /* 0x040fe20007f1e0ff */
[--C-:B------:R-:W-:Y:S01]  /*1c930*/  IMAD.X R9, RZ, RZ, R5.reuse, P5 ;  /* 0x000000ffff097224 */ /* 0x100fe200028e0605 */
[----:B------:R-:W-:Y:S02]  /*1c940*/  ISETP.NE.U32.AND P2, PT, RZ, UR4, PT ;  /* 0x00000004ff007c0c */ /* 0x000fe4000bf45070 */
[----:B------:R-:W-:Y:S01]  /*1c950*/  IADD3 R43, P1, R4, 0x60, RZ ;  /* 0x00000060042b7810 */ /* 0x000fe20007f3e0ff */
[----:B------:R-:W-:Y:S01]  /*1c960*/  IMAD.X R11, RZ, RZ, R5, P0 ;  /* 0x000000ffff0b7224 */ /* 0x000fe200000e0605 */
[----:B------:R-:W-:-:S02]  /*1c970*/  SHF.R.U64 R29, R29, 0x3, RZ ;  /* 0x000000031d1d7819 */ /* 0x000fc400000012ff */
[C---:B------:R-:W-:Y:S01]  /*1c980*/  IADD3 R47, P3, R4.reuse, 0x4020, RZ ;  /* 0x00004020042f7810 */ /* 0x040fe20007f7e0ff */
[--C-:B------:R-:W-:Y:S01]  /*1c990*/  IMAD.X R13, RZ, RZ, R5.reuse, P1 ;  /* 0x000000ffff0d7224 */ /* 0x100fe200008e0605 */
[C---:B------:R-:W-:Y:S02]  /*1c9a0*/  IADD3 R49, P4, R4.reuse, 0x4040, RZ ;  /* 0x0000404004317810 */ /* 0x040fe40007f9e0ff */
[----:B------:R-:W-:Y:S01]  /*1c9b0*/  IADD3 R51, P5, R4, 0x4060, RZ ;  /* 0x0000406004337810 */ /* 0x000fe20007fbe0ff */
[--C-:B------:R-:W-:Y:S01]  /*1c9c0*/  IMAD.X R25, RZ, RZ, R5.reuse, P3 ;  /* 0x000000ffff197224 */ /* 0x100fe200018e0605 */
[----:B------:R-:W-:Y:S01]  /*1c9d0*/  LOP3.LUT R8, R39, 0x380, RZ, 0xc0, !PT ;  /* 0x0000038027087812 */ /* 0x000fe200078ec0ff */
[----:B------:R-:W-:Y:S01]  /*1c9e0*/  IMAD.X R27, RZ, RZ, R5, P4 ;  /* 0x000000ffff1b7224 */ /* 0x000fe200020e0605 */
[----:B------:R-:W-:Y:S02]  /*1c9f0*/  LOP3.LUT R10, R41, 0x380, RZ, 0xc0, !PT ;  /* 0x00000380290a7812 */ /* 0x000fe400078ec0ff */
[----:B------:R-:W-:Y:S01]  /*1ca00*/  ISETP.NE.AND.EX P2, PT, RZ, UR5, PT, P2 ;  /* 0x00000005ff007c0c */ /* 0x000fe2000bf45320 */
[----:B------:R-:W-:Y:S01]  /*1ca10*/  ULDC.64 UR4, c[0x0][0xbe0] ;  /* 0x0002f80000047ab9 */ /* 0x000fe20000000a00 */
[----:B------:R-:W-:-:S02]  /*1ca20*/  LOP3.LUT R12, R43, 0x380, RZ, 0xc0, !PT ;  /* 0x000003802b0c7812 */ /* 0x000fc400078ec0ff */
[----:B------:R-:W-:Y:S02]  /*1ca30*/  LOP3.LUT R4, R29, R4, RZ, 0x3c, !PT ;  /* 0x000000041d047212 */ /* 0x000fe400078e3cff */
[----:B------:R-:W-:Y:S02]  /*1ca40*/  LOP3.LUT R14, R45, 0x380, RZ, 0xc0, !PT ;  /* 0x000003802d0e7812 */ /* 0x000fe400078ec0ff */
[----:B------:R-:W-:Y:S02]  /*1ca50*/  SHF.R.U64 R8, R8, 0x3, RZ ;  /* 0x0000000308087819 */ /* 0x000fe400000012ff */
[----:B------:R-:W-:Y:S02]  /*1ca60*/  SHF.R.U64 R10, R10, 0x3, RZ ;  /* 0x000000030a0a7819 */ /* 0x000fe400000012ff */
[----:B------:R-:W-:Y:S02]  /*1ca70*/  LOP3.LUT R24, R47, 0x380, RZ, 0xc0, !PT ;  /* 0x000003802f187812 */ /* 0x000fe400078ec0ff */
[----:B------:R-:W-:-:S02]  /*1ca80*/  LOP3.LUT R26, R49, 0x380, RZ, 0xc0, !PT ;  /* 0x00000380311a7812 */ /* 0x000fc400078ec0ff */
[----:B------:R-:W-:Y:S02]  /*1ca90*/  LOP3.LUT R28, R51, 0x380, RZ, 0xc0, !PT ;  /* 0x00000380331c7812 */ /* 0x000fe400078ec0ff */
[----:B------:R-:W-:Y:S02]  /*1caa0*/  ISETP.NE.U32.AND P0, PT, RZ, UR4, PT ;  /* 0x00000004ff007c0c */ /* 0x000fe4000bf05070 */
[-C--:B------:R-:W-:Y:S02]  /*1cab0*/  IADD3.X R29, RZ, R5.reuse, RZ, P5, !PT ;  /* 0x00000005ff1d7210 */ /* 0x080fe40002ffe4ff */
[----:B------:R-:W-:Y:S02]  /*1cac0*/  SHF.R.U64 R12, R12, 0x3, RZ ;  /* 0x000000030c0c7819 */ /* 0x000fe400000012ff */
[----:B------:R-:W-:Y:S02]  /*1cad0*/  SHF.R.U64 R14, R14, 0x3, RZ ;  /* 0x000000030e0e7819 */ /* 0x000fe400000012ff */
[----:B------:R-:W-:-:S02]  /*1cae0*/  MOV R36, R4 ;  /* 0x0000000400247202 */ /* 0x000fc40000000f00 */
[----:B------:R-:W-:Y:S02]  /*1caf0*/  LOP3.LUT R8, R8, R39, RZ, 0x3c, !PT ;  /* 0x0000002708087212 */ /* 0x000fe400078e3cff */
[----:B------:R-:W-:Y:S02]  /*1cb00*/  LOP3.LUT R10, R10, R41, RZ, 0x3c, !PT ;  /* 0x000000290a0a7212 */ /* 0x000fe400078e3cff */
[----:B------:R-:W-:Y:S02]  /*1cb10*/  SHF.R.U64 R24, R24, 0x3, RZ ;  /* 0x0000000318187819 */ /* 0x000fe400000012ff */
[----:B------:R-:W-:Y:S02]  /*1cb20*/  SHF.R.U64 R26, R26, 0x3, RZ ;  /* 0x000000031a1a7819 */ /* 0x000fe400000012ff */
[----:B------:R-:W-:Y:S02]  /*1cb30*/  SHF.R.U64 R28, R28, 0x3, RZ ;  /* 0x000000031c1c7819 */ /* 0x000fe400000012ff */
[----:B------:R-:W-:-:S02]  /*1cb40*/  F2FP.F16.F32.PACK_AB R4, R89, R88 ;  /* 0x000000585904723e */ /* 0x000fc400000000ff */
[----:B------:R-:W-:Y:S02]  /*1cb50*/  F2FP.F16.F32.PACK_AB R5, R91, R90 ;  /* 0x0000005a5b05723e */ /* 0x000fe400000000ff */
[----:B------:R-:W-:Y:S02]  /*1cb60*/  ISETP.NE.AND.EX P0, PT, RZ, UR5, PT, P0 ;  /* 0x00000005ff007c0c */ /* 0x000fe4000bf05300 */
[----:B------:R-:W-:Y:S01]  /*1cb70*/  LOP3.LUT R12, R12, R43, RZ, 0x3c, !PT ;  /* 0x0000002b0c0c7212 */ /* 0x000fe200078e3cff */
[----:B------:R2:W-:Y:S01]  /*1cb80*/  STSM.16.M88.4 [R36], R4 ;  /* 0x0000000424007844 */ /* 0x0005e20000000200 */
[----:B------:R-:W-:Y:S02]  /*1cb90*/  LOP3.LUT R14, R14, R45, RZ, 0x3c, !PT ;  /* 0x0000002d0e0e7212 */ /* 0x000fe400078e3cff */
[----:B------:R-:W-:Y:S02]  /*1cba0*/  LOP3.LUT R24, R24, R47, RZ, 0x3c, !PT ;  /* 0x0000002f18187212 */ /* 0x000fe400078e3cff */
[----:B------:R-:W-:-:S02]  /*1cbb0*/  LOP3.LUT R26, R26, R49, RZ, 0x3c, !PT ;  /* 0x000000311a1a7212 */ /* 0x000fc400078e3cff */
[----:B------:R-:W-:Y:S02]  /*1cbc0*/  LOP3.LUT R28, R28, R51, RZ, 0x3c, !PT ;  /* 0x000000331c1c7212 */ /* 0x000fe400078e3cff */
[----:B------:R-:W-:Y:S02]  /*1cbd0*/  MOV R44, R8 ;  /* 0x00000008002c7202 */ /* 0x000fe40000000f00 */
[----:B------:R-:W-:Y:S02]  /*1cbe0*/  MOV R43, R10 ;  /* 0x0000000a002b7202 */ /* 0x000fe40000000f00 */
[----:B------:R-:W-:Y:S02]  /*1cbf0*/  F2FP.F16.F32.PACK_AB R8, R97, R96 ;  /* 0x000000606108723e */ /* 0x000fe400000000ff */
[----:B------:R-:W-:Y:S01]  /*1cc00*/  F2FP.F16.F32.PACK_AB R9, R99, R98 ;  /* 0x000000626309723e */ /* 0x000fe200000000ff */
[----:B--2---:R-:W2:Y:S01]  /*1cc10*/  LDC.64 R36, c[0x0][0xbd8] ;  /* 0x0002f600ff247b82 */ /* 0x004ea20000000a00 */
[----:B------:R-:W-:-:S02]  /*1cc20*/  F2FP.F16.F32.PACK_AB R10, R101, R100 ;  /* 0x00000064650a723e */ /* 0x000fc400000000ff */
[----:B------:R-:W-:Y:S02]  /*1cc30*/  F2FP.F16.F32.PACK_AB R11, R103, R102 ;  /* 0x00000066670b723e */ /* 0x000fe400000000ff */
[----:B------:R-:W-:Y:S02]  /*1cc40*/  F2FP.F16.F32.PACK_AB R4, R105, R104 ;  /* 0x000000686904723e */ /* 0x000fe400000000ff */
[----:B------:R-:W-:Y:S01]  /*1cc50*/  F2FP.F16.F32.PACK_AB R5, R107, R106 ;  /* 0x0000006a6b05723e */ /* 0x000fe200000000ff */
[----:B------:R3:W-:Y:S01]  /*1cc60*/  STSM.16.M88.4 [R44], R8 ;  /* 0x000000082c007844 */ /* 0x0007e20000000200 */
[----:B------:R-:W-:Y:S02]  /*1cc70*/  F2FP.F16.F32.PACK_AB R6, R109, R108 ;  /* 0x0000006c6d06723e */ /* 0x000fe400000000ff */
[----:B------:R-:W-:Y:S02]  /*1cc80*/  F2FP.F16.F32.PACK_AB R7, R111, R110 ;  /* 0x0000006e6f07723e */ /* 0x000fe400000000ff */
[----:B------:R-:W-:-:S02]  /*1cc90*/  MOV R42, R12 ;  /* 0x0000000c002a7202 */ /* 0x000fc40000000f00 */
[----:B------:R-:W-:Y:S01]  /*1cca0*/  MOV R41, R14 ;  /* 0x0000000e00297202 */ /* 0x000fe20000000f00 */
[----:B------:R4:W-:Y:S01]  /*1ccb0*/  STSM.16.M88.4 [R43], R4 ;  /* 0x000000042b007844 */ /* 0x0009e20000000200 */
[----:B------:R-:W-:Y:S02]  /*1ccc0*/  MOV R40, R24 ;  /* 0x0000001800287202 */ /* 0x000fe40000000f00 */
[----:B------:R-:W-:Y:S02]  /*1ccd0*/  MOV R39, R26 ;  /* 0x0000001a00277202 */ /* 0x000fe40000000f00 */
[----:B------:R-:W-:Y:S02]  /*1cce0*/  MOV R38, R28 ;  /* 0x0000001c00267202 */ /* 0x000fe40000000f00 */
[----:B------:R-:W-:Y:S01]  /*1ccf0*/  F2FP.F16.F32.PACK_AB R12, R113, R112 ;  /* 0x00000070710c723e */ /* 0x000fe200000000ff */
[----:B---3--:R-:W3:Y:S01]  /*1cd00*/  @P0 LDC.64 R8, c[0x0][0xbe0] ;  /* 0x0002f800ff080b82 */ /* 0x008ee20000000a00 */
[----:B------:R-:W-:Y:S01]  /*1cd10*/  F2FP.F16.F32.PACK_AB R13, R115, R114 ;  /* 0x00000072730d723e */ /* 0x000fe200000000ff */
[----:B------:R-:W-:Y:S01]  /*1cd20*/  ULDC UR4, c[0x0][0xa88] ;  /* 0x0002a20000047ab9 */ /* 0x000fe20000000800 */
[----:B------:R-:W-:Y:S01]  /*1cd30*/  F2FP.F16.F32.PACK_AB R14, R33, R116 ;  /* 0x00000074210e723e */ /* 0x000fe200000000ff */
[----:B------:R-:W-:Y:S01]  /*1cd40*/  IMAD.MOV.U32 R44, RZ, RZ, RZ ;  /* 0x000000ffff2c7224 */ /* 0x000fe200078e00ff */
[----:B------:R-:W-:Y:S01]  /*1cd50*/  F2FP.F16.F32.PACK_AB R15, R119, R118 ;  /* 0x00000076770f723e */ /* 0x000fe200000000ff */
[----:B--2---:R-:W-:Y:S01]  /*1cd60*/  IMAD.WIDE R36, R220, 0x4, R36 ;  /* 0x00000004dc247825 */ /* 0x004fe200078e0224 */
[----:B------:R-:W-:-:S02]  /*1cd70*/  F2FP.F16.F32.PACK_AB R24, R121, R120 ;  /* 0x000000787918723e */ /* 0x000fc400000000ff */
[----:B------:R-:W-:Y:S01]  /*1cd80*/  F2FP.F16.F32.PACK_AB R25, R123, R122 ;  /* 0x0000007a7b19723e */ /* 0x000fe200000000ff */
[----:B------:R2:W-:Y:S01]  /*1cd90*/  STSM.16.M88.4 [R42], R12 ;  /* 0x0000000c2a007844 */ /* 0x0005e20000000200 */
[----:B------:R-:W-:Y:S02]  /*1cda0*/  F2FP.F16.F32.PACK_AB R26, R125, R124 ;  /* 0x0000007c7d1a723e */ /* 0x000fe400000000ff */
[----:B------:R-:W-:Y:S02]  /*1cdb0*/  F2FP.F16.F32.PACK_AB R27, R127, R126 ;  /* 0x0000007e7f1b723e */ /* 0x000fe400000000ff */
[----:B------:R-:W-:Y:S02]  /*1cdc0*/  F2FP.F16.F32.PACK_AB R28, R31, R128 ;  /* 0x000000801f1c723e */ /* 0x000fe400000000ff */
[----:B------:R-:W-:Y:S01]  /*1cdd0*/  F2FP.F16.F32.PACK_AB R29, R131, R130 ;  /* 0x00000082831d723e */ /* 0x000fe200000000ff */
[----:B------:R2:W-:Y:S01]  /*1cde0*/  STSM.16.M88.4 [R41], R24 ;  /* 0x0000001829007844 */ /* 0x0005e20000000200 */
[----:B------:R-:W-:-:S02]  /*1cdf0*/  F2FP.F16.F32.PACK_AB R31, R135, R134 ;  /* 0x00000086871f723e */ /* 0x000fc400000000ff */
[----:B------:R-:W-:Y:S02]  /*1ce00*/  F2FP.F16.F32.PACK_AB R33, R139, R138 ;  /* 0x0000008a8b21723e */ /* 0x000fe400000000ff */
[----:B----4-:R-:W-:Y:S01]  /*1ce10*/  F2FP.F16.F32.PACK_AB R4, R145, R144 ;  /* 0x000000909104723e */ /* 0x010fe200000000ff */
[----:B------:R2:W-:Y:S01]  /*1ce20*/  STSM.16.M88.4 [R40], R28 ;  /* 0x0000001c28007844 */ /* 0x0005e20000000200 */
[----:B------:R-:W-:Y:S02]  /*1ce30*/  F2FP.F16.F32.PACK_AB R5, R147, R146 ;  /* 0x000000929305723e */ /* 0x000fe400000000ff */
[----:B------:R-:W-:Y:S01]  /*1ce40*/  F2FP.F16.F32.PACK_AB R6, R149, R148 ;  /* 0x000000949506723e */ /* 0x000fe200000000ff */
[----:B------:R2:W-:Y:S01]  /*1ce50*/  STSM.16.M88.4 [R39], R32 ;  /* 0x0000002027007844 */ /* 0x0005e20000000200 */
[----:B------:R-:W-:-:S05]  /*1ce60*/  F2FP.F16.F32.PACK_AB R7, R151, R150 ;  /* 0x000000969707723e */ /* 0x000fca00000000ff */
[----:B------:R2:W-:Y:S01]  /*1ce70*/  STSM.16.M88.4 [R38], R4 ;  /* 0x0000000426007844 */ /* 0x0005e20000000200 */
[----:B------:R-:W-:Y:S01]  /*1ce80*/  BAR.SYNC.DEFER_BLOCKING 0x1, 0x100 ;  /* 0x0044000000007b1d */ /* 0x000fe20000010000 */
[----:B------:R-:W-:Y:S02]  /*1ce90*/  IMAD.U32 R49, RZ, RZ, UR4 ;  /* 0x00000004ff317e24 */ /* 0x000fe4000f8e00ff */
[----:B---3--:R-:W-:-:S03]  /*1cea0*/  @P0 IMAD.WIDE R8, R220, 0x4, R8 ;  /* 0x00000004dc080825 */ /* 0x008fc600078e0208 */
[----:B------:R2:W5:Y:S01]  /*1ceb0*/  @P2 LDG.E R44, desc[UR56][R36.64] ;  /* 0x00000038242c2981 */ /* 0x000562000c1e1900 */
[----:B------:R-:W-:-:S03]  /*1cec0*/  IMAD.IADD R11, R16, 0x1, R203 ;  /* 0x00000001100b7824 */ /* 0x000fc600078e02cb */
[----:B------:R2:W5:Y:S01]  /*1ced0*/  @P0 LDG.E R49, desc[UR56][R8.64] ;  /* 0x0000003808310981 */ /* 0x000562000c1e1900 */
[----:B------:R-:W-:Y:S01]  /*1cee0*/  IMAD.WIDE R20, R11, 0x2, R20 ;  /* 0x000000020b147825 */ /* 0x000fe200078e0214 */
[----:B------:R-:W-:Y:S06]  /*1cef0*/  @P0 BRA `(.L_x_7100) ;  /* 0x0000000000100947 */ /* 0x000fec0003800000 */
[----:B------:R-:W-:Y:S05]  /*1cf00*/  @!P2 BRA `(.L_x_7100) ;  /* 0x00000000000ca947 */ /* 0x000fea0003800000 */
[----:B--2---:R-:W2:Y:S04]  /*1cf10*/  LDG.E R4, desc[UR56][R36.64] ;  /* 0x0000003824047981 */ /* 0x004ea8000c1e1900 */
[----:B-----5:R-:W2:Y:S02]  /*1cf20*/  LDG.E R49, desc[UR56][R36.64+0x4] ;  /* 0x0000043824317981 */ /* 0x020ea4000c1e1900 */
[----:B--2---:R-:W-:-:S07]  /*1cf30*/  IMAD.IADD R49, R49, 0x1, -R4 ;  /* 0x0000000131317824 */ /* 0x004fce00078e0a04 */
.L_x_7100:
[----:B------:R-:W-:Y:S01]  /*1cf40*/  SHF.R.S32.HI R48, RZ, 0x1f, R218 ;  /* 0x0000001fff307819 */ /* 0x000fe200000114da */
[----:B------:R-:W-:Y:S01]  /*1cf50*/  ULDC.64 UR4, c[0x0][0xb70] ;  /* 0x0002dc0000047ab9 */ /* 0x000fe20000000a00 */
[----:B-----5:R-:W-:Y:S01]  /*1cf60*/  SHF.R.S32.HI R45, RZ, 0x1f, R44 ;  /* 0x0000001fff2d7819 */ /* 0x020fe2000001142c */
[----:B------:R-:W-:Y:S01]  /*1cf70*/  IMAD R10, R222, 0x80, R204 ;  /* 0x00000080de0a7824 */ /* 0x000fe200078e02cc */
[----:B--2---:R-:W-:Y:S01]  /*1cf80*/  SHF.R.S32.HI R6, RZ, 0x1f, R220 ;  /* 0x0000001fff067819 */ /* 0x004fe200000114dc */
[----:B------:R-:W-:Y:S01]  /*1cf90*/  IMAD R7, R48, UR4, RZ ;  /* 0x0000000430077c24 */ /* 0x000fe2000f8e02ff */
[----:B------:R-:W-:Y:S01]  /*1cfa0*/  SEL R51, R220, RZ, !P2 ;  /* 0x000000ffdc337207 */ /* 0x000fe20005000000 */
[----:B------:R-:W-:Y:S01]  /*1cfb0*/  IMAD.WIDE.U32 R4, R218, UR4, R44 ;  /* 0x00000004da047c25 */ /* 0x000fe2000f8e002c */
[----:B------:R-:W-:Y:S02]  /*1cfc0*/  SEL R50, R6, RZ, !P2 ;  /* 0x000000ff06327207 */ /* 0x000fe40005000000 */
[----:B------:R-:W-:Y:S01]  /*1cfd0*/  IADD3 R9, P0, R20, 0x1000, RZ ;  /* 0x0000100014097810 */ /* 0x000fe20007f1e0ff */
[----:B------:R-:W-:Y:S01]  /*1cfe0*/  IMAD R7, R218, UR5, R7 ;  /* 0x00000005da077c24 */ /* 0x000fe2000f8e0207 */
[----:B------:R-:W-:Y:S01]  /*1cff0*/  ULDC.64 UR4, c[0x0][0xb78] ;  /* 0x0002de0000047ab9 */ /* 0x000fe20000000a00 */
[----:B------:R-:W-:Y:S01]  /*1d000*/  IADD3 R25, P2, R20, 0x3000, RZ ;  /* 0x0000300014197810 */ /* 0x000fe20007f5e0ff */
[----:B------:R-:W-:Y:S01]  /*1d010*/  IMAD R6, R50, UR4, RZ ;  /* 0x0000000432067c24 */ /* 0x000fe2000f8e02ff */
[----:B------:R-:W-:Y:S01]  /*1d020*/  LOP3.LUT R8, R9, 0x380, RZ, 0xc0, !PT ;  /* 0x0000038009087812 */ /* 0x000fe200078ec0ff */
[----:B------:R-:W-:Y:S01]  /*1d030*/  IMAD.IADD R5, R5, 0x1, R7 ;  /* 0x0000000105057824 */ /* 0x000fe200078e0207 */
[----:B------:R-:W-:Y:S01]  /*1d040*/  IADD3 R13, P1, R20, 0x2000, RZ ;  /* 0x00002000140d7810 */ /* 0x000fe20007f3e0ff */
[C---:B------:R-:W-:Y:S01]  /*1d050*/  IMAD R6, R51.reuse, UR5, R6 ;  /* 0x0000000533067c24 */ /* 0x040fe2000f8e0206 */
[----:B------:R-:W-:Y:S01]  /*1d060*/  SHF.R.S32.HI R7, RZ, 0x1f, R10 ;  /* 0x0000001fff077819 */ /* 0x000fe2000001140a */
[----:B------:R-:W-:Y:S01]  /*1d070*/  IMAD.WIDE.U32 R4, R51, UR4, R4 ;  /* 0x0000000433047c25 */ /* 0x000fe2000f8e0004 */
[----:B------:R-:W-:Y:S01]  /*1d080*/  LOP3.LUT R24, R25, 0x380, RZ, 0xc0, !PT ;  /* 0x0000038019187812 */ /* 0x000fe200078ec0ff */
[----:B------:R-:W-:Y:S01]  /*1d090*/  ULDC.64 UR4, c[0x0][0xb40] ;  /* 0x0002d00000047ab9 */ /* 0x000fe20000000a00 */
[----:B------:R-:W-:-:S02]  /*1d0a0*/  SHF.R.U64 R8, R8, 0x3, RZ ;  /* 0x0000000308087819 */ /* 0x000fc400000012ff */
[----:B------:R-:W-:Y:S02]  /*1d0b0*/  IADD3 R4, P3, R10, R4, RZ ;  /* 0x000000040a047210 */ /* 0x000fe40007f7e0ff */
[----:B------:R-:W-:Y:S02]  /*1d0c0*/  LOP3.LUT R12, R13, 0x380, RZ, 0xc0, !PT ;  /* 0x000003800d0c7812 */ /* 0x000fe400078ec0ff */
[----:B------:R-:W-:Y:S02]  /*1d0d0*/  IADD3.X R7, R7, R5, R6, P3, !PT ;  /* 0x0000000507077210 */ /* 0x000fe40001ffe406 */
[----:B------:R-:W-:Y:S02]  /*1d0e0*/  LEA R46, P3, R4, UR4, 0x2 ;  /* 0x00000004042e7c11 */ /* 0x000fe4000f8610ff */
[----:B------:R-:W-:Y:S02]  /*1d0f0*/  SHF.R.U64 R24, R24, 0x3, RZ ;  /* 0x0000000318187819 */ /* 0x000fe400000012ff */
[----:B------:R-:W-:-:S02]  /*1d100*/  LOP3.LUT R8, R8, R9, RZ, 0x3c, !PT ;  /* 0x0000000908087212 */ /* 0x000fc400078e3cff */
[----:B------:R-:W-:Y:S02]  /*1d110*/  SHF.R.U64 R12, R12, 0x3, RZ ;  /* 0x000000030c0c7819 */ /* 0x000fe400000012ff */
[----:B------:R-:W-:Y:S01]  /*1d120*/  LEA.HI.X R47, R4, UR5, R7, 0x2, P3 ;  /* 0x00000005042f7c11 */ /* 0x000fe200098f1407 */
[----:B------:R-:W-:Y:S01]  /*1d130*/  VIADD R4, R10, 0x8 ;  /* 0x000000080a047836 */ /* 0x000fe20000000000 */
[----:B------:R-:W-:Y:S01]  /*1d140*/  IADD3.X R9, RZ, R21, RZ, P0, !PT ;  /* 0x00000015ff097210 */ /* 0x000fe200007fe4ff */
[----:B------:R-:W-:Y:S01]  /*1d150*/  ULDC.64 UR4, c[0x0][0xaa0] ;  /* 0x0002a80000047ab9 */ /* 0x000fe20000000a00 */
[----:B------:R-:W-:Y:S01]  /*1d160*/  LOP3.LUT R24, R24, R25, RZ, 0x3c, !PT ;  /* 0x0000001918187212 */ /* 0x000fe200078e3cff */
[----:B------:R-:W-:Y:S01]  /*1d170*/  IMAD.X R25, RZ, RZ, R21, P2 ;  /* 0x000000ffff197224 */ /* 0x000fe200010e0615 */
[----:B------:R-:W-:Y:S02]  /*1d180*/  LOP3.LUT P0, RZ, R223, 0x3, RZ, 0xc0, !PT ;  /* 0x00000003dfff7812 */ /* 0x000fe4000780c0ff */
[----:B------:R-:W-:-:S02]  /*1d190*/  IADD3 R29, P5, R20, 0x4000, RZ ;  /* 0x00004000141d7810 */ /* 0x000fc40007fbe0ff */
[C---:B------:R-:W-:Y:S02]  /*1d1a0*/  IADD3 R33, P4, R20.reuse, 0x5000, RZ ;  /* 0x0000500014217810 */ /* 0x040fe40007f9e0ff */
[----:B------:R-:W-:Y:S02]  /*1d1b0*/  IADD3 R37, P3, R20, 0x6000, RZ ;  /* 0x0000600014257810 */ /* 0x000fe40007f7e0ff */
[----:B------:R-:W-:Y:S01]  /*1d1c0*/  LOP3.LUT R12, R12, R13, RZ, 0x3c, !PT ;  /* 0x0000000d0c0c7212 */ /* 0x000fe200078e3cff */
[----:B------:R-:W-:Y:S01]  /*1d1d0*/  IMAD.X R13, RZ, RZ, R21, P1 ;  /* 0x000000ffff0d7224 */ /* 0x000fe200008e0615 */
[----:B------:R-:W-:Y:S02]  /*1d1e0*/  IADD3 R5, P2, R20, 0x7000, RZ ;  /* 0x0000700014057810 */ /* 0x000fe40007f5e0ff */
[----:B------:R-:W-:Y:S02]  /*1d1f0*/  ISETP.GE.OR P1, PT, R10, R49, P0 ;  /* 0x000000310a00720c */ /* 0x000fe40000726670 */
[----:B------:R-:W-:-:S02]  /*1d200*/  LOP3.LUT R28, R29, 0x380, RZ, 0xc0, !PT ;  /* 0x000003801d1c7812 */ /* 0x000fc400078ec0ff */
[----:B------:R-:W-:Y:S02]  /*1d210*/  LOP3.LUT R32, R33, 0x380, RZ, 0xc0, !PT ;  /* 0x0000038021207812 */ /* 0x000fe400078ec0ff */
[----:B------:R-:W-:Y:S02]  /*1d220*/  LOP3.LUT R36, R37, 0x380, RZ, 0xc0, !PT ;  /* 0x0000038025247812 */ /* 0x000fe400078ec0ff */
[----:B------:R-:W-:Y:S02]  /*1d230*/  ISETP.GE.OR P0, PT, R4, R49, P0 ;  /* 0x000000310400720c */ /* 0x000fe40000706670 */
[----:B------:R-:W-:Y:S02]  /*1d240*/  LOP3.LUT R4, R5, 0x380, RZ, 0xc0, !PT ;  /* 0x0000038005047812 */ /* 0x000fe400078ec0ff */
[----:B------:R-:W-:Y:S01]  /*1d250*/  LOP3.LUT R7, R20, 0x380, RZ, 0xc0, !PT ;  /* 0x0000038014077812 */ /* 0x000fe200078ec0ff */
[----:B------:R2:W-:Y:S01]  /*1d260*/  @!P1 STG.E desc[UR56][R46.64], R3 ;  /* 0x000000032e009986 */ /* 0x0005e2000c101938 */
[----:B------:R-:W-:-:S02]  /*1d270*/  SHF.R.U64 R28, R28, 0x3, RZ ;  /* 0x000000031c1c7819 */ /* 0x000fc400000012ff */
[----:B------:R-:W-:Y:S02]  /*1d280*/  SHF.R.U64 R32, R32, 0x3, RZ ;  /* 0x0000000320207819 */ /* 0x000fe400000012ff */
[----:B------:R-:W-:Y:S02]  /*1d290*/  SHF.R.U64 R36, R36, 0x3, RZ ;  /* 0x0000000324247819 */ /* 0x000fe400000012ff */
        /* <DEDUP_REMOVED lines=12> */
[----:B------:R-:W-:Y:S01]  /*1d360*/  LOP3.LUT R20, R7, R20, RZ, 0x3c, !PT ;  /* 0x0000001407147212 */ /* 0x000fe200078e3cff */
[----:B------:R-:W5:Y:S01]  /*1d370*/  LD.E.128 R12, desc[UR56][R12.64] ;  /* 0x000000380c0c7980 */ /* 0x000f62000c101d00 */
[----:B--2---:R-:W-:-:S03]  /*1d380*/  IMAD R3, R45, UR4, RZ ;  /* 0x000000042d037c24 */ /* 0x004fc6000f8e02ff */
[----:B------:R2:W5:Y:S04]  /*1d390*/  LD.E.128 R4, desc[UR56][R20.64] ;  /* 0x0000003814047980 */ /* 0x000568000c101d00 */
[----:B------:R-:W5:Y:S04]  /*1d3a0*/  LD.E.128 R24, desc[UR56][R24.64] ;  /* 0x0000003818187980 */ /* 0x000f68000c101d00 */
[----:B------:R-:W5:Y:S04]  /*1d3b0*/  LD.E.128 R28, desc[UR56][R28.64] ;  /* 0x000000381c1c7980 */ /* 0x000f68000c101d00 */
[----:B------:R-:W5:Y:S01]  /*1d3c0*/  LD.E.128 R32, desc[UR56][R32.64] ;  /* 0x0000003820207980 */ /* 0x000f62000c101d00 */
[----:B--2---:R-:W-:-:S03]  /*1d3d0*/  IMAD.MOV.U32 R20, RZ, RZ, R16 ;  /* 0x000000ffff147224 */ /* 0x004fc600078e0010 */
[----:B------:R-:W5:Y:S01]  /*1d3e0*/  LD.E.128 R36, desc[UR56][R36.64] ;  /* 0x0000003824247980 */ /* 0x000f62000c101d00 */
[----:B------:R-:W-:-:S03]  /*1d3f0*/  IMAD.MOV.U32 R21, RZ, RZ, R17 ;  /* 0x000000ffff157224 */ /* 0x000fc600078e0011 */
        /* <DEDUP_REMOVED lines=11> */
[----:B------:R-:W-:Y:S02]  /*1d4b0*/  IMAD.IADD R21, R21, 0x1, R3 ;  /* 0x0000000115157824 */ /* 0x000fe400078e0203 */
[----:B------:R-:W-:Y:S01]  /*1d4c0*/  IMAD R3, R48, UR4, RZ ;  /* 0x0000000430037c24 */ /* 0x000fe2000f8e02ff */
[----:B------:R-:W-:Y:S01]  /*1d4d0*/  ISETP.GE.AND P3, PT, R18, R49, PT ;  /* 0x000000311200720c */ /* 0x000fe20003f66270 */
[----:B------:R-:W-:-:S04]  /*1d4e0*/  IMAD.WIDE.U32 R20, R218, UR4, R20 ;  /* 0x00000004da147c25 */ /* 0x000fc8000f8e0014 */
[----:B------:R-:W-:Y:S01]  /*1d4f0*/  IMAD R3, R218, UR5, R3 ;  /* 0x00000005da037c24 */ /* 0x000fe2000f8e0203 */
[----:B------:R-:W-:Y:S01]  /*1d500*/  ULDC.64 UR4, c[0x0][0xae8] ;  /* 0x0002ba0000047ab9 */ /* 0x000fe20000000a00 */
[----:B---3--:R-:W-:Y:S02]  /*1d510*/  VIADD R0, R2, 0x28820 ;  /* 0x0002882002007836 */ /* 0x008fe40000000000 */
[----:B------:R-:W-:Y:S02]  /*1d520*/  IMAD R44, R50, UR4, RZ ;  /* 0x00000004322c7c24 */ /* 0x000fe4000f8e02ff */
[----:B------:R-:W-:Y:S01]  /*1d530*/  IMAD.IADD R21, R21, 0x1, R3 ;  /* 0x0000000115157824 */ /* 0x000fe200078e0203 */
[----:B------:R-:W-:Y:S01]  /*1d540*/  PRMT R0, RZ, 0x654, R0 ;  /* 0x00000654ff007816 */ /* 0x000fe20000000000 */
[C---:B------:R-:W-:Y:S01]  /*1d550*/  IMAD R3, R51.reuse, UR5, R44 ;  /* 0x0000000533037c24 */ /* 0x040fe2000f8e022c */
[----:B------:R-:W-:Y:S01]  /*1d560*/  BSSY B1, `(.L_x_7101) ;  /* 0x0000018000017945 */ /* 0x000fe20003800000 */
[----:B------:R-:W-:Y:S01]  /*1d570*/  IMAD.WIDE.U32 R46, R51, UR4, R20 ;  /* 0x00000004332e7c25 */ /* 0x000fe2000f8e0014 */
[----:B--2---:R2:W-:Y:S01]  /*1d580*/  SYNCS.ARRIVE.TRANS64.RED.A1T0 RZ, [R0+URZ], RZ ;  /* 0x000000ff00ff79a7 */ /* 0x0045e2000810043f */
[----:B------:R-:W-:-:S02]  /*1d590*/  ISETP.GE.AND P0, PT, R189, R49, PT ;  /* 0x00000031bd00720c */ /* 0x000fc40003f06270 */
[-C--:B------:R-:W-:Y:S01]  /*1d5a0*/  ISETP.GE.AND P1, PT, R188, R49.reuse, PT ;  /* 0x00000031bc00720c */ /* 0x080fe20003f26270 */
[----:B------:R-:W-:Y:S01]  /*1d5b0*/  IMAD.WIDE R44, R222, 0x80, R18 ;  /* 0x00000080de2c7825 */ /* 0x000fe200078e0212 */
[----:B------:R-:W-:-:S03]  /*1d5c0*/  ISETP.GE.AND P2, PT, R190, R49, PT ;  /* 0x00000031be00720c */ /* 0x000fc60003f46270 */
[----:B------:R-:W-:Y:S01]  /*1d5d0*/  IMAD.IADD R51, R47, 0x1, R3 ;  /* 0x000000012f337824 */ /* 0x000fe200078e0203 */
[----:B--2---:R-:W-:Y:S09]  /*1d5e0*/  @P3 BRA `(.L_x_7102) ;  /* 0x00000000003c3947 */ /* 0x004ff20003800000 */
        /* <DEDUP_REMOVED lines=9> */
[----:B------:R-:W-:-:S03]  /*1d680*/  ULDC.64 UR6, c[0x0][0xa80] ;  /* 0x0002a00000067ab9 */ /* 0x000fc60000000a00 */
[----:B------:R-:W-:Y:S01]  /*1d690*/  IMAD.IADD R3, R21, 0x1, R3 ;  /* 0x0000000115037824 */ /* 0x000fe200078e0203 */
[----:B------:R-:W-:-:S04]  /*1d6a0*/  LEA R48, P5, R20, UR6, 0x1 ;  /* 0x0000000614307c11 */ /* 0x000fc8000f8a08ff */
[----:B------:R-:W-:-:S05]  /*1d6b0*/  LEA.HI.X R49, R20, UR7, R3, 0x1, P5 ;  /* 0x0000000714317c11 */ /* 0x000fca000a8f0c03 */
[----:B-----5:R2:W-:Y:S04]  /*1d6c0*/  @!P3 STG.E.128 desc[UR56][R48.64], R4 ;  /* 0x000000043000b986 */ /* 0x0205e8000c101d38 */
[----:B------:R2:W-:Y:S02]  /*1d6d0*/  @!P4 STG.E.128 desc[UR56][R48.64+0x80], R28 ;  /* 0x0000801c3000c986 */ /* 0x0005e4000c101d38 */
.L_x_7102:
[----:B------:R-:W-:Y:S05]  /*1d6e0*/  BSYNC B1 ;  /* 0x0000000000017941 */ /* 0x000fea0003800000 */
.L_x_7101:
[----:B------:R-:W-:Y:S04]  /*1d6f0*/  BSSY B1, `(.L_x_7103) ;  /* 0x0000013000017945 */ /* 0x000fe80003800000 */
[----:B------:R-:W-:Y:S05]  /*1d700*/  @P0 BRA `(.L_x_7104) ;  /* 0x0000000000440947 */ /* 0x000fea0003800000 */
[----:B------:R-:W-:Y:S01]  /*1d710*/  IADD3 R3, P0, R44, 0x20, RZ ;  /* 0x000000202c037810 */ /* 0x000fe20007f1e0ff */
[----:B------:R-:W-:Y:S01]  /*1d720*/  ULDC.64 UR6, c[0x0][0xad8] ;  /* 0x0002b60000067ab9 */ /* 0x000fe20000000a00 */
[----:B--2--5:R-:W-:Y:S01]  /*1d730*/  IMAD.MOV.U32 R4, RZ, RZ, R46 ;  /* 0x000000ffff047224 */ /* 0x024fe200078e002e */
[----:B------:R-:W-:Y:S01]  /*1d740*/  ULDC UR4, c[0x0][0xa8c] ;  /* 0x0002a30000047ab9 */ /* 0x000fe20000000800 */
[----:B------:R-:W-:Y:S01]  /*1d750*/  IMAD.MOV.U32 R5, RZ, RZ, R51 ;  /* 0x000000ffff057224 */ /* 0x000fe200078e0033 */
[----:B------:R-:W-:Y:S01]  /*1d760*/  ISETP.GE.AND P3, PT, R16, UR4, PT ;  /* 0x0000000410007c0c */ /* 0x000fe2000bf66270 */
[----:B------:R-:W-:Y:S01]  /*1d770*/  IMAD.X R0, RZ, RZ, R45, P0 ;  /* 0x000000ffff007224 */ /* 0x000fe200000e062d */
[----:B------:R-:W-:Y:S01]  /*1d780*/  ISETP.GE.AND P4, PT, R195, UR4, PT ;  /* 0x00000004c3007c0c */ /* 0x000fe2000bf86270 */
[----:B------:R-:W-:-:S04]  /*1d790*/  IMAD.WIDE.U32 R4, R3, UR6, R4 ;  /* 0x0000000603047c25 */ /* 0x000fc8000f8e0004 */
        /* <DEDUP_REMOVED lines=8> */
.L_x_7104:
[----:B------:R-:W-:Y:S05]  /*1d820*/  BSYNC B1 ;  /* 0x0000000000017941 */ /* 0x000fea0003800000 */
.L_x_7103:
[----:B------:R-:W-:Y:S04]  /*1d830*/  BSSY B1, `(.L_x_7105) ;  /* 0x0000013000017945 */ /* 0x000fe80003800000 */
[----:B------:R-:W-:Y:S05]  /*1d840*/  @P1 BRA `(.L_x_7106) ;  /* 0x0000000000441947 */ /* 0x000fea0003800000 */
[----:B------:R-:W-:Y:S01]  /*1d850*/  IADD3 R3, P0, R44, 0x40, RZ ;  /* 0x000000402c037810 */ /* 0x000fe20007f1e0ff */
[----:B------:R-:W-:Y:S01]  /*1d860*/  ULDC.64 UR6, c[0x0][0xad8] ;  /* 0x0002b60000067ab9 */ /* 0x000fe20000000a00 */
[----:B--2--5:R-:W-:Y:S01]  /*1d870*/  IMAD.MOV.U32 R4, RZ, RZ, R46 ;  /* 0x000000ffff047224 */ /* 0x024fe200078e002e */
[----:B------:R-:W-:Y:S01]  /*1d880*/  ULDC UR4, c[0x0][0xa8c] ;  /* 0x0002a30000047ab9 */ /* 0x000fe20000000800 */
[----:B------:R-:W-:Y:S01]  /*1d890*/  IADD3.X R0, RZ, R45, RZ, P0, !PT ;  /* 0x0000002dff007210 */ /* 0x000fe200007fe4ff */
[----:B------:R-:W-:Y:S01]  /*1d8a0*/  IMAD.MOV.U32 R5, RZ, RZ, R51 ;  /* 0x000000ffff057224 */ /* 0x000fe200078e0033 */
[----:B------:R-:W-:Y:S02]  /*1d8b0*/  ISETP.GE.AND P1, PT, R16, UR4, PT ;  /* 0x0000000410007c0c */ /* 0x000fe4000bf26270 */
[----:B------:R-:W-:Y:S01]  /*1d8c0*/  ISETP.GE.AND P3, PT, R195, UR4, PT ;  /* 0x00000004c3007c0c */ /* 0x000fe2000bf66270 */
[----:B------:R-:W-:Y:S02]  /*1d8d0*/  IMAD R0, R0, UR6, RZ ;  /* 0x0000000600007c24 */ /* 0x000fe4000f8e02ff */
[----:B------:R-:W-:-:S04]  /*1d8e0*/  IMAD.WIDE.U32 R4, R3, UR6, R4 ;  /* 0x0000000603047c25 */ /* 0x000fc8000f8e0004 */
[----:B------:R-:W-:Y:S01]  /*1d8f0*/  IMAD R3, R3, UR7, R0 ;  /* 0x0000000703037c24 */ /* 0x000fe2000f8e0200 */
[----:B------:R-:W-:Y:S02]  /*1d900*/  ULDC.64 UR6, c[0x0][0xa80] ;  /* 0x0002a00000067ab9 */ /* 0x000fe40000000a00 */
[----:B---3--:R-:W-:Y:S01]  /*1d910*/  LEA R6, P0, R4, UR6, 0x1 ;  /* 0x0000000604067c11 */ /* 0x008fe2000f8008ff */
[----:B------:R-:W-:-:S05]  /*1d920*/  IMAD.IADD R3, R5, 0x1, R3 ;  /* 0x0000000105037824 */ /* 0x000fca00078e0203 */
[----:B------:R-:W-:-:S05]  /*1d930*/  LEA.HI.X R7, R4, UR7, R3, 0x1, P0 ;  /* 0x0000000704077c11 */ /* 0x000fca00080f0c03 */
[----:B------:R4:W-:Y:S04]  /*1d940*/  @!P1 STG.E.128 desc[UR56][R6.64], R12 ;  /* 0x0000000c06009986 */ /* 0x0009e8000c101d38 */
[----:B------:R4:W-:Y:S02]  /*1d950*/  @!P3 STG.E.128 desc[UR56][R6.64+0x80], R36 ;  /* 0x000080240600b986 */ /* 0x0009e4000c101d38 */
.L_x_7106:
[----:B------:R-:W-:Y:S05]  /*1d960*/  BSYNC B1 ;  /* 0x0000000000017941 */ /* 0x000fea0003800000 */
.L_x_7105:
[----:B------:R-:W-:Y:S05]  /*1d970*/  @P2 BRA `(.L_x_7107) ;  /* 0x0000000800ac2947 */ /* 0x000fea0003800000 */
[----:B------:R-:W-:Y:S01]  /*1d980*/  IADD3 R3, P0, R44, 0x60, RZ ;  /* 0x000000602c037810 */ /* 0x000fe20007f1e0ff */
[----:B------:R-:W-:Y:S01]  /*1d990*/  ULDC.64 UR6, c[0x0][0xad8] ;  /* 0x0002b60000067ab9 */ /* 0x000fe20000000a00 */
[----:B--2--5:R-:W-:Y:S01]  /*1d9a0*/  IMAD.MOV.U32 R4, RZ, RZ, R46 ;  /* 0x000000ffff047224 */ /* 0x024fe200078e002e */
[----:B------:R-:W-:Y:S01]  /*1d9b0*/  ULDC UR4, c[0x0][0xa8c] ;  /* 0x0002a30000047ab9 */ /* 0x000fe20000000800 */
[----:B------:R-:W-:Y:S01]  /*1d9c0*/  IMAD.MOV.U32 R5, RZ, RZ, R51 ;  /* 0x000000ffff057224 */ /* 0x000fe200078e0033 */
[----:B------:R-:W-:Y:S01]  /*1d9d0*/  ISETP.GE.AND P1, PT, R16, UR4, PT ;  /* 0x0000000410007c0c */ /* 0x000fe2000bf26270 */
[----:B------:R-:W-:Y:S02]  /*1d9e0*/  IMAD.X R44, RZ, RZ, R45, P0 ;  /* 0x000000ffff2c7224 */ /* 0x000fe400000e062d */
[----:B------:R-:W-:-:S04]  /*1d9f0*/  IMAD.WIDE.U32 R4, R3, UR6, R4 ;  /* 0x0000000603047c25 */ /* 0x000fc8000f8e0004 */
[----:B------:R-:W-:-:S04]  /*1da00*/  IMAD R44, R44, UR6, RZ ;  /* 0x000000062c2c7c24 */ /* 0x000fc8000f8e02ff */
[----:B------:R-:W-:Y:S01]  /*1da10*/  IMAD R3, R3, UR7, R44 ;  /* 0x0000000703037c24 */ /* 0x000fe2000f8e022c */
[----:B------:R-:W-:Y:S02]  /*1da20*/  ULDC.64 UR6, c[0x0][0xa80] ;  /* 0x0002a00000067ab9 */ /* 0x000fe40000000a00 */
[----:B---34-:R-:W-:Y:S02]  /*1da30*/  LEA R6, P0, R4, UR6, 0x1 ;  /* 0x0000000604067c11 */ /* 0x018fe4000f8008ff */
[----:B------:R-:W-:-:S04]  /*1da40*/  IADD3 R3, R5, R3, RZ ;  /* 0x0000000305037210 */ /* 0x000fc80007ffe0ff */
[----:B------:R-:W-:Y:S02]  /*1da50*/  LEA.HI.X R7, R4, UR7, R3, 0x1, P0 ;  /* 0x0000000704077c11 */ /* 0x000fe400080f0c03 */
[----:B------:R-:W-:-:S03]  /*1da60*/  ISETP.GE.AND P0, PT, R195, UR4, PT ;  /* 0x00000004c3007c0c */ /* 0x000fc6000bf06270 */
[----:B------:R2:W-:Y:S10]  /*1da70*/  @!P1 STG.E.128 desc[UR56][R6.64], R24 ;  /* 0x0000001806009986 */ /* 0x0005f4000c101d38 */
[----:B------:R-:W-:Y:S05]  /*1da80*/  @P0 BRA `(.L_x_7107) ;  /* 0x0000000800680947 */ /* 0x000fea0003800000 */
[----:B------:R3:W-:Y:S01]  /*1da90*/  STG.E.128 desc[UR56][R6.64+0x80], R40 ;  /* 0x0000802806007986 */ /* 0x0007e2000c101d38 */
[----:B------:R-:W-:Y:S05]  /*1daa0*/  BRA `(.L_x_7107) ;  /* 0x0000000800607947 */ /* 0x000fea0003800000 */
.L_x_7099:
[----:B------:R-:W-:Y:S01]  /*1dab0*/  ULDC.64 UR4, c[0x0][0xbd8] ;  /* 0x0002f60000047ab9 */ /* 0x000fe20000000a00 */
[----:B------:R-:W2:Y:S01]  /*1dac0*/  LDC.64 R4, c[0x0][0xbd8] ;  /* 0x0002f600ff047b82 */ /* 0x000ea20000000a00 */
[----:B------:R-:W-:Y:S01]  /*1dad0*/  ISETP.NE.U32.AND P0, PT, RZ, UR4, PT ;  /* 0x00000004ff007c0c */ /* 0x000fe2000bf05070 */
[----:B------:R-:W-:-:S03]  /*1dae0*/  IMAD.MOV.U32 R9, RZ, RZ, RZ ;  /* 0x000000ffff097224 */ /* 0x000fc600078e00ff */
[----:B------:R-:W-:Y:S01]  /*1daf0*/  ISETP.NE.AND.EX P0, PT, RZ, UR5, PT, P0 ;  /* 0x00000005ff007c0c */ /* 0x000fe2000bf05300 */
[----:B------:R-:W-:Y:S02]  /*1db00*/  ULDC.64 UR4, c[0x0][0xbe0] ;  /* 0x0002f80000047ab9 */ /* 0x000fe40000000a00 */
[----:B------:R-:W-:-:S04]  /*1db10*/  ISETP.NE.U32.AND P1, PT, RZ, UR4, PT ;  /* 0x00000004ff007c0c */ /* 0x000fc8000bf25070 */
[----:B------:R-:W-:Y:S01]  /*1db20*/  ISETP.NE.AND.EX P1, PT, RZ, UR5, PT, P1 ;  /* 0x00000005ff007c0c */ /* 0x000fe2000bf25310 */
[----:B--2---:R-:W-:-:S12]  /*1db30*/  IMAD.WIDE R4, R220, 0x4, R4 ;  /* 0x00000004dc047825 */ /* 0x004fd800078e0204 */
[----:B------:R-:W2:Y:S01]  /*1db40*/  @P1 LDC.64 R6, c[0x0][0xbe0] ;  /* 0x0002f800ff061b82 */ /* 0x000ea20000000a00 */
[----:B------:R-:W-:Y:S02]  /*1db50*/  ULDC UR4, c[0x0][0xa88] ;  /* 0x0002a20000047ab9 */ /* 0x000fe40000000800 */
[----:B------:R-:W-:Y:S01]  /*1db60*/  IMAD.U32 R3, RZ, RZ, UR4 ;  /* 0x00000004ff037e24 */ /* 0x000fe2000f8e00ff */
[----:B------:R3:W5:Y:S01]  /*1db70*/  @P0 LDG.E R9, desc[UR56][R4.64] ;  /* 0x0000003804090981 */ /* 0x000762000c1e1900 */
[----:B--2---:R-:W-:-:S05]  /*1db80*/  @P1 IMAD.WIDE R6, R220, 0x4, R6 ;  /* 0x00000004dc061825 */ /* 0x004fca00078e0206 */
[----:B------:R3:W5:Y:S01]  /*1db90*/  @P1 LDG.E R3, desc[UR56][R6.64] ;  /* 0x0000003806031981 */ /* 0x000762000c1e1900 */
[----:B------:R-:W-:Y:S02]  /*1dba0*/  ISETP.GT.AND P2, PT, R229, 0x7f, PT ;  /* 0x0000007fe500780c */ /* 0x000fe40003f44270 */
[----:B------:R-:W-:Y:S01]  /*1dbb0*/  SHF.R.S32.HI R8, RZ, 0x1f, R220 ;  /* 0x0000001fff087819 */ /* 0x000fe200000114dc */
[----:B------:R-:W-:Y:S10]  /*1dbc0*/  @P1 BRA `(.L_x_7108) ;  /* 0x0000000000101947 */ /* 0x000ff40003800000 */
[----:B------:R-:W-:Y:S05]  /*1dbd0*/  @!P0 BRA `(.L_x_7108) ;  /* 0x00000000000c8947 */ /* 0x000fea0003800000 */
[----:B------:R-:W2:Y:S04]  /*1dbe0*/  LDG.E R0, desc[UR56][R4.64] ;  /* 0x0000003804007981 */ /* 0x000ea8000c1e1900 */
[----:B-----5:R-:W2:Y:S02]  /*1dbf0*/  LDG.E R3, desc[UR56][R4.64+0x4] ;  /* 0x0000043804037981 */ /* 0x020ea4000c1e1900 */
[----:B--2---:R-:W-:-:S07]  /*1dc00*/  IMAD.IADD R3, R3, 0x1, -R0 ;  /* 0x0000000103037824 */ /* 0x004fce00078e0a00 */
.L_x_7108:
[----:B------:R-:W-:Y:S01]  /*1dc10*/  BSSY B1, `(.L_x_7109) ;  /* 0x000001c000017945 */ /* 0x000fe20003800000 */
[----:B------:R-:W-:Y:S02]  /*1dc20*/  SEL R12, R8, RZ, !P0 ;  /* 0x000000ff080c7207 */ /* 0x000fe40004000000 */
[----:B------:R-:W-:Y:S02]  /*1dc30*/  SHF.R.S32.HI R10, RZ, 0x1f, R218 ;  /* 0x0000001fff0a7819 */ /* 0x000fe400000114da */
[----:B------:R-:W-:Y:S02]  /*1dc40*/  SEL R11, R220, RZ, !P0 ;  /* 0x000000ffdc0b7207 */ /* 0x000fe40004000000 */
[----:B-----5:R-:W-:Y:S01]  /*1dc50*/  SHF.R.S32.HI R8, RZ, 0x1f, R9 ;  /* 0x0000001fff087819 */ /* 0x020fe20000011409 */
[----:B------:R-:W-:Y:S06]  /*1dc60*/  @P2 BRA `(.L_x_7110) ;  /* 0x0000000000582947 */ /* 0x000fec0003800000 */
[----:B---3--:R-:W2:Y:S02]  /*1dc70*/  S2R R5, SR_TID.X ;  /* 0x0000000000057919 */ /* 0x008ea40000002100 */
[----:B--2---:R-:W-:-:S04]  /*1dc80*/  IMAD R0, R222, 0x80, R5 ;  /* 0x00000080de007824 */ /* 0x004fc800078e0205 */
        /* <DEDUP_REMOVED lines=20> */
.L_x_7110:
[----:B------:R-:W-:Y:S05]  /*1ddd0*/  BSYNC B1 ;  /* 0x0000000000017941 */ /* 0x000fea0003800000 */
.L_x_7109:
[----:B------:R-:W-:Y:S01]  /*1dde0*/  ULDC.64 UR4, c[0x0][0xaa0] ;  /* 0x0002a80000047ab9 */ /* 0x000fe20000000a00 */
[----:B---3--:R-:W-:Y:S01]  /*1ddf0*/  IMAD.MOV.U32 R4, RZ, RZ, R16 ;  /* 0x000000ffff047224 */ /* 0x008fe200078e0010 */
[----:B------:R-:W-:Y:S01]  /*1de00*/  BSSY B1, `(.L_x_7111) ;  /* 0x0000028000017945 */ /* 0x000fe20003800000 */
[----:B--2---:R-:W-:Y:S02]  /*1de10*/  IMAD.MOV.U32 R5, RZ, RZ, R17 ;  /* 0x000000ffff057224 */ /* 0x004fe400078e0011 */
        /* <DEDUP_REMOVED lines=24> */
[----:B------:R-:W-:Y:S01]  /*1dfa0*/  IMAD.MOV.U32 R4, RZ, RZ, R6 ;  /* 0x000000ffff047224 */ /* 0x000fe200078e0006 */
[----:B------:R-:W-:Y:S01]  /*1dfb0*/  ULDC UR4, c[0x0][0xa8c] ;  /* 0x0002a30000047ab9 */ /* 0x000fe20000000800 */
[----:B------:R-:W-:Y:S01]  /*1dfc0*/  IMAD R3, R9, UR6, RZ ;  /* 0x0000000609037c24 */ /* 0x000fe2000f8e02ff */
[----:B------:R-:W-:Y:S01]  /*1dfd0*/  ISETP.GE.AND P4, PT, R16, UR4, PT ;  /* 0x0000000410007c0c */ /* 0x000fe2000bf86270 */
[----:B------:R-:W-:Y:S01]  /*1dfe0*/  IMAD.MOV.U32 R5, RZ, RZ, R11 ;  /* 0x000000ffff057224 */ /* 0x000fe200078e000b */
[----:B------:R-:W-:Y:S01]  /*1dff0*/  ISETP.GE.AND P5, PT, R195, UR4, PT ;  /* 0x00000004c3007c0c */ /* 0x000fe2000bfa6270 */
        /* <DEDUP_REMOVED lines=8> */
.L_x_7112:
[----:B------:R-:W-:Y:S05]  /*1e080*/  BSYNC B1 ;  /* 0x0000000000017941 */ /* 0x000fea0003800000 */
.L_x_7111:
        /* <DEDUP_REMOVED lines=10> */
[----:B------:R-:W-:-:S03]  /*1e130*/  ISETP.GE.AND P4, PT, R195, UR4, PT ;  /* 0x00000004c3007c0c */ /* 0x000fc6000bf86270 */
[----:B------:R-:W-:-:S04]  /*1e140*/  IMAD R0, R0, UR6, RZ ;  /* 0x0000000600007c24 */ /* 0x000fc8000f8e02ff */
[----:B------:R-:W-:Y:S01]  /*1e150*/  IMAD R3, R3, UR7, R0 ;  /* 0x0000000703037c24 */ /* 0x000fe2000f8e0200 */
[----:B------:R-:W-:Y:S02]  /*1e160*/  ULDC.64 UR6, c[0x0][0xa80] ;  /* 0x0002a00000067ab9 */ /* 0x000fe40000000a00 */
[----:B--2---:R-:W-:Y:S01]  /*1e170*/  LEA R12, P2, R4, UR6, 0x1 ;  /* 0x00000006040c7c11 */ /* 0x004fe2000f8408ff */
[----:B------:R-:W-:-:S05]  /*1e180*/  IMAD.IADD R3, R5, 0x1, R3 ;  /* 0x0000000105037824 */ /* 0x000fca00078e0203 */
[----:B------:R-:W-:-:S05]  /*1e190*/  LEA.HI.X R13, R4, UR7, R3, 0x1, P2 ;  /* 0x00000007040d7c11 */ /* 0x000fca00090f0c03 */
[----:B------:R3:W-:Y:S04]  /*1e1a0*/  @!P3 STG.E.128 desc[UR56][R12.64], RZ ;  /* 0x000000ff0c00b986 */ /* 0x0007e8000c101d38 */
[----:B------:R3:W-:Y:S02]  /*1e1b0*/  @!P4 STG.E.128 desc[UR56][R12.64+0x80], RZ ;  /* 0x000080ff0c00c986 */ /* 0x0007e4000c101d38 */
.L_x_7114:
[----:B------:R-:W-:Y:S05]  /*1e1c0*/  BSYNC B1 ;  /* 0x0000000000017941 */ /* 0x000fea0003800000 */
.L_x_7113:
[----:B------:R-:W-:Y:S04]  /*1e1d0*/  BSSY B1, `(.L_x_7115) ;  /* 0x0000013000017945 */ /* 0x000fe80003800000 */
[----:B------:R-:W-:Y:S05]  /*1e1e0*/  @P0 BRA `(.L_x_7116) ;  /* 0x0000000000440947 */ /* 0x000fea0003800000 */
[----:B------:R-:W-:Y:S01]  /*1e1f0*/  IADD3 R3, P0, R8, 0x40, RZ ;  /* 0x0000004008037810 */ /* 0x000fe20007f1e0ff */
[----:B------:R-:W-:Y:S01]  /*1e200*/  ULDC.64 UR6, c[0x0][0xad8] ;  /* 0x0002b60000067ab9 */ /* 0x000fe20000000a00 */
[----:B------:R-:W-:Y:S01]  /*1e210*/  IMAD.MOV.U32 R4, RZ, RZ, R6 ;  /* 0x000000ffff047224 */ /* 0x000fe200078e0006 */
        /* <DEDUP_REMOVED lines=9> */
[----:B--23--:R-:W-:Y:S01]  /*1e2b0*/  LEA R12, P0, R4, UR6, 0x1 ;  /* 0x00000006040c7c11 */ /* 0x00cfe2000f8008ff */
[----:B------:R-:W-:-:S05]  /*1e2c0*/  IMAD.IADD R3, R5, 0x1, R3 ;  /* 0x0000000105037824 */ /* 0x000fca00078e0203 */
[----:B------:R-:W-:-:S05]  /*1e2d0*/  LEA.HI.X R13, R4, UR7, R3, 0x1, P0 ;  /* 0x00000007040d7c11 */ /* 0x000fca00080f0c03 */
[----:B------:R4:W-:Y:S04]  /*1e2e0*/  @!P2 STG.E.128 desc[UR56][R12.64], RZ ;  /* 0x000000ff0c00a986 */ /* 0x0009e8000c101d38 */
[----:B------:R4:W-:Y:S02]  /*1e2f0*/  @!P3 STG.E.128 desc[UR56][R12.64+0x80], RZ ;  /* 0x000080ff0c00b986 */ /* 0x0009e4000c101d38 */
.L_x_7116:
[----:B------:R-:W-:Y:S05]  /*1e300*/  BSYNC B1 ;  /* 0x0000000000017941 */ /* 0x000fea0003800000 */
.L_x_7115:
        /* <DEDUP_REMOVED lines=18> */
.L_x_7107:
[----:B------:R-:W-:Y:S05]  /*1e430*/  BSYNC B0 ;  /* 0x0000000000007941 */ /* 0x000fea0003800000 */
.L_x_7098:
[----:B------:R-:W-:Y:S02]  /*1e440*/  ULDC UR4, c[0x0][0xc14] ;  /* 0x0003050000047ab9 */ /* 0x000fe40000000800 */
[----:B-1----:R-:W-:-:S13]  /*1e450*/  ISETP.GE.AND P0, PT, R199, UR4, PT ;  /* 0x00000004c7007c0c */ /* 0x002fda000bf06270 */
[----:B------:R-:W-:Y:S05]  /*1e460*/  @!P0 BRA `(.L_x_7117) ;  /* 0xfffffe2c00308947 */ /* 0x000fea000383ffff */
[----:B------:R-:W-:Y:S05]  /*1e470*/  BRA `(.L_x_6837) ;  /* 0x00000064001c7947 */ /* 0x000fea0003800000 */
.L_x_6835:
        /* <DEDUP_REMOVED lines=61> */
.L_x_7122:
        /* <DEDUP_REMOVED lines=16> */
.L_x_7121:
[----:B------:R-:W-:Y:S05]  /*1e950*/  BSYNC B0 ;  /* 0x0000000000007941 */ /* 0x000fea0003800000 */
.L_x_7120:
        /* <DEDUP_REMOVED lines=25> */
.L_x_7118:
        /* <DEDUP_REMOVED lines=20> */
.L_x_7123:
[----:B-12---:R-:W-:Y:S01]  /*1ec30*/  IMAD.MOV R0, RZ, RZ, -R3 ;  /* 0x000000ffff007224 */ /* 0x006fe200078e0a03 */
[----:B------:R-:W-:Y:S01]  /*1ec40*/  MOV R2, RZ ;  /* 0x000000ff00027202 */ /* 0x000fe20000000f00 */
[----:B---3--:R-:W-:Y:S02]  /*1ec50*/  IMAD R16, R16, UR4, R5 ;  /* 0x0000000410107c24 */ /* 0x008fe4000f8e0205 */
[----:B------:R-:W-:Y:S01]  /*1ec60*/  IMAD R5, R0, R9, RZ ;  /* 0x0000000900057224 */ /* 0x000fe200078e02ff */
[----:B------:R-:W-:-:S03]  /*1ec70*/  IABS R0, R6 ;  /* 0x0000000600007213 */ /* 0x000fc60000000000 */
[----:B------:R-:W-:Y:S01]  /*1ec80*/  IMAD.HI.U32 R2, R3, R5, R2 ;  /* 0x0000000503027227 */ /* 0x000fe200078e0002 */
[----:B------:R-:W-:-:S03]  /*1ec90*/  IADD3 R5, -R16, UR6, RZ ;  /* 0x0000000610057c10 */ /* 0x000fc6000fffe1ff */
[----:B------:R-:W-:Y:S01]  /*1eca0*/  IMAD.MOV R0, RZ, RZ, -R0 ;  /* 0x000000ffff007224 */ /* 0x000fe200078e0a00 */
        /* <DEDUP_REMOVED lines=23> */
[----:B-1----:R-:W-:-:S02]  /*1ee20*/  IADD3 R3, R7, 0xffffffe, RZ ;  /* 0x0ffffffe07037810 */ /* 0x002fc40007ffe0ff */
[----:B------:R-:W-:-:S04]  /*1ee30*/  IABS R7, R5 ;  /* 0x0000000500077213 */ /* 0x000fc80000000000 */
[----:B------:R-:W1:Y:S02]  /*1ee40*/  F2I.FTZ.U32.TRUNC.NTZ R3, R3 ;  /* 0x0000000300037305 */ /* 0x000e64000021f000 */
[----:B-1----:R-:W-:-:S04]  /*1ee50*/  IMAD.MOV R9, RZ, RZ, -R3 ;  /* 0x000000ffff097224 */ /* 0x002fc800078e0a03 */
[----:B------:R-:W-:-:S04]  /*1ee60*/  IMAD R9, R9, R4, RZ ;  /* 0x0000000409097224 */ /* 0x000fc800078e02ff */
[----:B------:R-:W-:-:S04]  /*1ee70*/  IMAD.HI.U32 R2, R3, R9, R2 ;  /* 0x0000000903027227 */ /* 0x000fc800078e0002 */
[----:B------:R-:W-:Y:S02]  /*1ee80*/  IMAD.MOV R3, RZ, RZ, -R6 ;  /* 0x000000ffff037224 */ /* 0x000fe400078e0a06 */
[----:B------:R-:W-:-:S04]  /*1ee90*/  IMAD.HI.U32 R2, R2, R7, RZ ;  /* 0x0000000702027227 */ /* 0x000fc800078e00ff */
        /* <DEDUP_REMOVED lines=17> */
.L_x_7119:
[----:B------:R-:W-:Y:S01]  /*1efb0*/  IMAD.MOV.U32 R17, RZ, RZ, RZ ;  /* 0x000000ffff117224 */ /* 0x000fe200078e00ff */
[----:B------:R-:W-:Y:S01]  /*1efc0*/  MOV R18, RZ ;  /* 0x000000ff00127202 */ /* 0x000fe20000000f00 */
[----:B------:R-:W-:-:S07]  /*1efd0*/  IMAD.U32 R16, RZ, RZ, UR6 ;  /* 0x00000006ff107e24 */ /* 0x000fce000f8e00ff */
.L_x_7124:
        /* <DEDUP_REMOVED lines=18> */
[----:B------:R-:W2:Y:S01]  /*1f100*/  S2R R4, SR_TID.X ;  /* 0x0000000000047919 */ /* 0x000ea20000002100 */
[----:B------:R-:W-:Y:S01]  /*1f110*/  ISETP.NE.AND P1, PT, R5, RZ, PT ;  /* 0x000000ff0500720c */ /* 0x000fe20003f25270 */
[----:B-1----:R-:W-:Y:S01]  /*1f120*/  IMAD.MOV.U32 R0, RZ, RZ, 0x1 ;  /* 0x00000001ff007424 */ /* 0x002fe200078e00ff */
        /* <DEDUP_REMOVED lines=10> */
[----:B--2---:R-:W-:-:S04]  /*1f1d0*/  LOP3.LUT R4, R4, 0x7f, RZ, 0xc0, !PT ;  /* 0x0000007f04047812 */ /* 0x004fc800078ec0ff */
[C---:B------:R-:W-:Y:S02]  /*1f1e0*/  ISETP.NE.AND P2, PT, R4.reuse, RZ, PT ;  /* 0x000000ff0400720c */ /* 0x040fe40003f45270 */
[----:B------:R-:W-:-:S11]  /*1f1f0*/  ISETP.NE.OR P0, PT, R4, RZ, !P1 ;  /* 0x000000ff0400720c */ /* 0x000fd60004f05670 */
[----:B------:R-:W-:-:S04]  /*1f200*/  @P2 LOP3.LUT R2, R2, 0x2, RZ, 0xfc, !PT ;  /* 0x0000000202022812 */ /* 0x000fc800078efcff */
[----:B------:R-:W-:-:S05]  /*1f210*/  @P0 LOP3.LUT R2, R2, 0x40, RZ, 0xfc, !PT ;  /* 0x0000004002020812 */ /* 0x000fca00078efcff */
[----:B------:R1:W-:Y:S02]  /*1f220*/  STL [R1+0x14], R2 ;  /* 0x0000140201007387 */ /* 0x0003e40000100800 */
.L_x_7230:
[----:B------:R-:W-:Y:S05]  /*1f230*/  YIELD ;  /* 0x0000000000007946 */ /* 0x000fea0003800000 */
[----:B------:R-:W-:Y:S01]  /*1f240*/  ULDC.64 UR4, c[0x0][0xa28] ;  /* 0x00028a0000047ab9 */ /* 0x000fe20000000a00 */
[----:B------:R-:W-:Y:S01]  /*1f250*/  IMAD.MOV.U32 R8, RZ, RZ, RZ ;  /* 0x000000ffff087224 */ /* 0x000fe200078e00ff */
[----:B------:R-:W-:Y:S01]  /*1f260*/  ISETP.NE.U32.AND P0, PT, RZ, UR4, PT ;  /* 0x00000004ff007c0c */ /* 0x000fe2000bf05070 */
[----:B-1----:R-:W-:Y:S01]  /*1f270*/  IMAD.MOV.U32 R0, RZ, RZ, RZ ;  /* 0x000000ffff007224 */ /* 0x002fe200078e00ff */
[----:B------:R-:W-:Y:S01]  /*1f280*/  ULDC.64 UR8, c[0x0][0xa08] ;  /* 0x0002820000087ab9 */ /* 0x000fe20000000a00 */
[----:B------:R-:W-:Y:S01]  /*1f290*/  ULDC.64 UR10, c[0x0][0xa10] ;  /* 0x00028400000a7ab9 */ /* 0x000fe20000000a00 */
[----:B------:R-:W-:Y:S01]  /*1f2a0*/  ISETP.NE.AND.EX P0, PT, RZ, UR5, PT, P0 ;  /* 0x00000005ff007c0c */ /* 0x000fe2000bf05300 */
[----:B------:R-:W-:-:S12]  /*1f2b0*/  ULDC.64 UR4, c[0x0][0xa00] ;  /* 0x0002800000047ab9 */ /* 0x000fd80000000a00 */
[----:B--2---:R-:W1:Y:S02]  /*1f2c0*/  @P0 LDC.64 R2, c[0x0][0xa28] ;  /* 0x00028a00ff020b82 */ /* 0x004e640000000a00 */
[----:B-1----:R-:W-:-:S05]  /*1f2d0*/  @P0 IMAD.WIDE R2, R19, 0x4, R2 ;  /* 0x0000000413020825 */ /* 0x002fca00078e0202 */
[----:B------:R1:W5:Y:S01]  /*1f2e0*/  @P0 LDG.E R8, desc[UR56][R2.64] ;  /* 0x0000003802080981 */ /* 0x000362000c1e1900 */
[----:B------:R-:W-:-:S04]  /*1f2f0*/  ISETP.NE.U32.AND P0, PT, RZ, UR4, PT ;  /* 0x00000004ff007c0c */ /* 0x000fc8000bf05070 */
        /* <DEDUP_REMOVED lines=9> */
[----:B------:R-:W-:Y:S01]  /*1f390*/  ISETP.NE.U32.AND P2, PT, RZ, UR8, PT ;  /* 0x00000008ff007c0c */ /* 0x000fe2000bf45070 */
[----:B------:R-:W-:-:S03]  /*1f3a0*/  ULDC UR6, c[0x0][0x338] ;  /* 0x0000ce0000067ab9 */ /* 0x000fc60000000800 */
[----:B------:R-:W-:Y:S02]  /*1f3b0*/  ISETP.NE.AND.EX P3, PT, RZ, UR9, PT, P2 ;  /* 0x00000009ff007c0c */ /* 0x000fe4000bf65320 */
[----:B------:R-:W-:Y:S01]  /*1f3c0*/  ISETP.NE.U32.AND P2, PT, RZ, UR10, PT ;  /* 0x0000000aff007c0c */ /* 0x000fe2000bf45070 */
[----:B------:R-:W-:-:S03]  /*1f3d0*/  IMAD.U32 R10, RZ, RZ, UR6 ;  /* 0x00000006ff0a7e24 */ /* 0x000fc6000f8e00ff */
        /* <DEDUP_REMOVED lines=12> */
[----:B-1----:R-:W-:Y:S01]  /*1f4a0*/  MOV R5, UR4 ;  /* 0x0000000400057c02 */ /* 0x002fe20008000f00 */
[----:B------:R-:W-:Y:S06]  /*1f4b0*/  @P1 BRA `(.L_x_7126) ;  /* 0x0000000000101947 */ /* 0x000fec0003800000 */
[----:B------:R-:W-:Y:S05]  /*1f4c0*/  @!P0 BRA `(.L_x_7126) ;  /* 0x00000000000c8947 */ /* 0x000fea0003800000 */
[----:B------:R-:W2:Y:S04]  /*1f4d0*/  LDG.E R7, desc[UR56][R2.64] ;  /* 0x0000003802077981 */ /* 0x000ea8000c1e1900 */
[----:B-----5:R-:W2:Y:S02]  /*1f4e0*/  LDG.E R0, desc[UR56][R2.64+0x4] ;  /* 0x0000043802007981 */ /* 0x020ea4000c1e1900 */
[----:B--2---:R-:W-:-:S07]  /*1f4f0*/  IMAD.IADD R0, R0, 0x1, -R7 ;  /* 0x0000000100007824 */ /* 0x004fce00078e0a07 */
.L_x_7126:
[----:B------:R-:W1:Y:S01]  /*1f500*/  LDC.64 R6, c[0x0][0xa08] ;  /* 0x00028200ff067b82 */ /* 0x000e620000000a00 */
[----:B------:R-:W-:Y:S01]  /*1f510*/  IMAD.MOV.U32 R9, RZ, RZ, RZ ;  /* 0x000000ffff097224 */ /* 0x000fe200078e00ff */
[----:B------:R-:W-:-:S06]  /*1f520*/  ULDC.64 UR4, c[0x0][0xa20] ;  /* 0x0002880000047ab9 */ /* 0x000fcc0000000a00 */
[----:B------:R-:W2:Y:S01]  /*1f530*/  LDC.64 R2, c[0x0][0xa10] ;  /* 0x00028400ff027b82 */ /* 0x000ea20000000a00 */
[----:B-1----:R-:W-:-:S05]  /*1f540*/  IMAD.WIDE R6, R19, 0x4, R6 ;  /* 0x0000000413067825 */ /* 0x002fca00078e0206 */
[----:B------:R-:W3:Y:S01]  /*1f550*/  @P3 LDG.E R9, desc[UR56][R6.64] ;  /* 0x0000003806093981 */ /* 0x000ee2000c1e1900 */
[----:B------:R-:W-:Y:S02]  /*1f560*/  IMAD.MOV.U32 R4, RZ, RZ, RZ ;  /* 0x000000ffff047224 */ /* 0x000fe400078e00ff */
[----:B--2---:R-:W-:-:S05]  /*1f570*/  IMAD.WIDE R2, R19, 0x4, R2 ;  /* 0x0000000413027825 */ /* 0x004fca00078e0202 */
[----:B------:R1:W5:Y:S01]  /*1f580*/  @P2 LDG.E R4, desc[UR56][R2.64] ;  /* 0x0000003802042981 */ /* 0x000362000c1e1900 */
[----:B------:R-:W-:-:S04]  /*1f590*/  ISETP.NE.U32.AND P0, PT, RZ, UR4, PT ;  /* 0x00000004ff007c0c */ /* 0x000fc8000bf05070 */
[----:B------:R-:W-:Y:S01]  /*1f5a0*/  ISETP.NE.AND.EX P0, PT, RZ, UR5, PT, P0 ;  /* 0x00000005ff007c0c */ /* 0x000fe2000bf05300 */
[----:B---3-5:R-:W-:-:S05]  /*1f5b0*/  IMAD.IADD R9, R9, 0x1, R8 ;  /* 0x0000000109097824 */ /* 0x028fca00078e0208 */
[----:B------:R1:W-:Y:S07]  /*1f5c0*/  STL [R1+0x4], R9 ;  /* 0x0000040901007387 */ /* 0x0003ee0000100800 */
[----:B------:R-:W-:Y:S05]  /*1f5d0*/  @!P0 BRA `(.L_x_7127) ;  /* 0x0000000000108947 */ /* 0x000fea0003800000 */
[----:B------:R-:W2:Y:S02]  /*1f5e0*/  LDC.64 R6, c[0x0][0xa20] ;  /* 0x00028800ff067b82 */ /* 0x000ea40000000a00 */
[----:B--2---:R-:W-:-:S05]  /*1f5f0*/  IMAD.WIDE R6, R19, 0x4, R6 ;  /* 0x0000000413067825 */ /* 0x004fca00078e0206 */
[----:B------:R2:W5:Y:S01]  /*1f600*/  LDG.E R5, desc[UR56][R6.64] ;  /* 0x0000003806057981 */ /* 0x000562000c1e1900 */
[----:B------:R-:W-:Y:S05]  /*1f610*/  BRA `(.L_x_7128) ;  /* 0x0000000000107947 */ /* 0x000fea0003800000 */
.L_x_7127:
[----:B------:R-:W-:Y:S05]  /*1f620*/  @!P3 BRA `(.L_x_7128) ;  /* 0x00000000000cb947 */ /* 0x000fea0003800000 */
[----:B------:R-:W2:Y:S04]  /*1f630*/  LDG.E R5, desc[UR56][R6.64] ;  /* 0x0000003806057981 */ /* 0x000ea8000c1e1900 */
[----:B------:R-:W2:Y:S02]  /*1f640*/  LDG.E R6, desc[UR56][R6.64+0x4] ;  /* 0x0000043806067981 */ /* 0x000ea4000c1e1900 */
[----:B--2---:R-:W-:-:S07]  /*1f650*/  IMAD.IADD R5, R6, 0x1, -R5 ;  /* 0x0000000106057824 */ /* 0x004fce00078e0a05 */
.L_x_7128:
[----:B--2---:R-:W2:Y:S04]  /*1f660*/  @P2 LDG.E R6, desc[UR56][R2.64] ;  /* 0x0000003802062981 */ /* 0x004ea8000c1e1900 */
[----:B-1----:R-:W2:Y:S01]  /*1f670*/  @P2 LDG.E R2, desc[UR56][R2.64+0x4] ;  /* 0x0000043802022981 */ /* 0x002ea2000c1e1900 */
[----:B-----5:R-:W-:Y:S02]  /*1f680*/  IADD3 R8, -R8, R5, RZ ;  /* 0x0000000508087210 */ /* 0x020fe40007ffe1ff */
[----:B------:R-:W-:Y:S01]  /*1f690*/  LEA R20, R17, 0x80, 0x7 ;  /* 0x0000008011147811 */ /* 0x000fe200078e38ff */
[----:B--2---:R-:W-:-:S04]  /*1f6a0*/  @P2 IMAD.IADD R10, R2, 0x1, -R6 ;  /* 0x00000001020a2824 */ /* 0x004fc800078e0a06 */
[----:B------:R-:W-:-:S04]  /*1f6b0*/  IMAD.IADD R5, R8, 0x1, R10 ;  /* 0x0000000108057824 */ /* 0x000fc800078e020a */
[C---:B------:R-:W-:Y:S01]  /*1f6c0*/  VIADD R21, R5.reuse, 0x7f ;  /* 0x0000007f05157836 */ /* 0x040fe20000000000 */
[----:B------:R-:W-:-:S04]  /*1f6d0*/  IADD3 R20, R5, R20, -R0 ;  /* 0x0000001405147210 */ /* 0x000fc80007ffe800 */
        /* <DEDUP_REMOVED lines=18> */
.L_x_7131:
[----:B------:R-:W-:-:S13]  /*1f800*/  ISETP.NE.AND P0, PT, R3, 0x1, PT ;  /* 0x000000010300780c */ /* 0x000fda0003f05270 */
[----:B------:R-:W1:Y:S02]  /*1f810*/  @P0 LDC.64 R6, c[0x0][0x9e8] ;  /* 0x00027a00ff060b82 */ /* 0x000e640000000a00 */
[----:B-1----:R-:W-:-:S05]  /*1f820*/  @P0 IMAD.HI.U32 R6, R9, R6, RZ ;  /* 0x0000000609060227 */ /* 0x002fca00078e00ff */
[----:B------:R-:W-:-:S07]  /*1f830*/  @P0 SHF.R.U32.HI R9, RZ, R7, R6 ;  /* 0x00000007ff090219 */ /* 0x000fce0000011606 */
.L_x_7132:
[----:B------:R-:W-:Y:S05]  /*1f840*/  BSYNC B0 ;  /* 0x0000000000007941 */ /* 0x000fea0003800000 */
.L_x_7130:
[----:B------:R-:W-:-:S05]  /*1f850*/  IMAD R9, R9, R3, R3 ;  /* 0x0000000309097224 */ /* 0x000fca00078e0203 */
[----:B------:R-:W-:-:S07]  /*1f860*/  VIMNMX R2, R2, R9, PT ;  /* 0x0000000902027248 */ /* 0x000fce0003fe0100 */
.L_x_7129:
[----:B------:R-:W-:Y:S01]  /*1f870*/  IMAD R0, R17, 0x80, -R0 ;  /* 0x0000008011007824 */ /* 0x000fe200078e0a00 */
[----:B------:R-:W-:-:S04]  /*1f880*/  ULDC UR4, c[0x0][0x9dc] ;  /* 0x0002770000047ab9 */ /* 0x000fc80000000800 */
[----:B------:R-:W-:-:S05]  /*1f890*/  IADD3 R0, R5, R0, RZ ;  /* 0x0000000005007210 */ /* 0x000fca0007ffe0ff */
[----:B------:R-:W-:Y:S01]  /*1f8a0*/  VIADD R5, R0, -UR4 ;  /* 0x8000000400057c36 */ /* 0x000fe20008000000 */
        /* <DEDUP_REMOVED lines=11> */
.L_x_7135:
[----:B------:R-:W-:Y:S01]  /*1f960*/  ISETP.NE.AND P0, PT, R3, 0x1, PT ;  /* 0x000000010300780c */ /* 0x000fe20003f05270 */
[----:B------:R-:W-:-:S12]  /*1f970*/  IMAD.MOV.U32 R9, RZ, RZ, R0 ;  /* 0x000000ffff097224 */ /* 0x000fd800078e0000 */
[----:B------:R-:W1:Y:S02]  /*1f980*/  @P0 LDC.64 R6, c[0x0][0x9e8] ;  /* 0x00027a00ff060b82 */ /* 0x000e640000000a00 */
[----:B-1----:R-:W-:-:S05]  /*1f990*/  @P0 IMAD.HI.U32 R6, R0, R6, RZ ;  /* 0x0000000600060227 */ /* 0x002fca00078e00ff */
[----:B------:R-:W-:-:S07]  /*1f9a0*/  @P0 SHF.R.U32.HI R9, RZ, R7, R6 ;  /* 0x00000007ff090219 */ /* 0x000fce0000011606 */
.L_x_7136:
[----:B------:R-:W-:Y:S05]  /*1f9b0*/  BSYNC B0 ;  /* 0x0000000000007941 */ /* 0x000fea0003800000 */
.L_x_7134:
[----:B------:R-:W-:-:S05]  /*1f9c0*/  IMAD R3, R9, R3, RZ ;  /* 0x0000000309037224 */ /* 0x000fca00078e02ff */
[----:B------:R-:W-:-:S07]  /*1f9d0*/  VIMNMX R5, R5, R3, !PT ;  /* 0x0000000305057248 */ /* 0x000fce0007fe0100 */
.L_x_7133:
        /* <DEDUP_REMOVED lines=12> */
[----:B------:R-:W-:Y:S01]  /*1faa0*/  VIMNMX R3, R3, R10, PT ;  /* 0x0000000a03037248 */ /* 0x000fe20003fe0100 */
[----:B------:R-:W-:-:S05]  /*1fab0*/  IMAD R2, R2, 0x80, -R8 ;  /* 0x0000008002027824 */ /* 0x000fca00078e0a08 */
        /* <DEDUP_REMOVED lines=20> */
.L_x_7348:
[----:B------:R-:W-:-:S03]  /*1fc00*/  UMOV UR4, 0xffffffff ;  /* 0xffffffff00047882 */ /* 0x000fc60000000000 */
[----:B------:R-:W-:Y:S05]  /*1fc10*/  BRA.DIV UR4, `(.L_x_7140) ;  /* 0x0000006604b47947 */ /* 0x000fea000b800000 */
[----:B------:R-:W-:-:S13]  /*1fc20*/  ELECT P6, URZ, PT ;  /* 0x00000000003f782f */ /* 0x000fda00038c0000 */
.L_x_7351:
[----:B------:R-:W2:Y:S01]  /*1fc30*/  LDL R7, [R1+0x24] ;  /* 0x0000240001077983 */ /* 0x000ea20000100800 */
[----:B------:R-:W-:Y:S01]  /*1fc40*/  BSSY B1, `(.L_x_7141) ;  /* 0x000000b000017945 */ /* 0x000fe20003800000 */
[----:B0-----:R-:W0:Y:S01]  /*1fc50*/  S2R R11, SR_CgaCtaId ;  /* 0x00000000000b7919 */ /* 0x001e220000008800 */
        /* <DEDUP_REMOVED lines=9> */
.L_x_7352:
[----:B------:R-:W-:Y:S05]  /*1fcf0*/  BSYNC B1 ;  /* 0x0000000000017941 */ /* 0x000fea0003800000 */
.L_x_7141:
        /* <DEDUP_REMOVED lines=8> */
.L_x_7353:
        /* <DEDUP_REMOVED lines=11> */
.L_x_7146:
        /* <DEDUP_REMOVED lines=8> */
[----:B------:R-:W-:-:S06]  /*1feb0*/  UMOV UR15, 0x40 ;  /* 0x00000040000f7882 */ /* 0x000fcc0000000000 */
[----:B------:R-:W-:Y:S01]  /*1fec0*/  UIADD3 UR9, UR9, 0x28890, URZ ;  /* 0x0002889009097890 */ /* 0x000fe2000fffe03f */
[----:B--2---:R-:W-:-:S05]  /*1fed0*/  IMAD R8, R8, 0x8000, R11 ;  /* 0x0000800008087824 */ /* 0x004fca00078e020b */
[----:B------:R-:W-:Y:S02]  /*1fee0*/  R2UR UR6, R8 ;  /* 0x00000000080672ca */ /* 0x000fe400000e0000 */
[----:B------:R-:W-:-:S05]  /*1fef0*/  LEA R8, R6, R4, 0x7 ;  /* 0x0000000406087211 */ /* 0x000fca00078e38ff */
[----:B------:R-:W-:-:S05]  /*1ff00*/  VIADD R8, R8, 0xffffff80 ;  /* 0xffffff8008087836 */ /* 0x000fca0000000000 */
[----:B------:R-:W-:Y:S01]  /*1ff10*/  R2UR UR11, R8 ;  /* 0x00000000080b72ca */ /* 0x000fe200000e0000 */
[----:B------:R-:W-:Y:S02]  /*1ff20*/  UIADD3 UR8, UR6, 0x18400, URZ ;  /* 0x0001840006087890 */ /* 0x000fe4000fffe03f */
[----:B------:R-:W-:-:S03]  /*1ff30*/  UIADD3 UR14, UR6, 0x1c400, URZ ;  /* 0x0001c400060e7890 */ /* 0x000fc6000fffe03f */
[----:B------:R-:W-:-:S07]  /*1ff40*/  UMOV UR6, 0x0 ;  /* 0x0000000000067882 */ /* 0x000fce0000000000 */
[----:B------:R1:W-:Y:S02]  /*1ff50*/  UTMALDG.4D [UR8], [UR4], desc[UR6] ;  /* 0x00000608040075b4 */ /* 0x0003e40008019000 */
[----:B-1----:R-:W-:Y:S01]  /*1ff60*/  UMOV UR8, UR14 ;  /* 0x0000000e00087c82 */ /* 0x002fe20008000000 */
[----:B------:R-:W-:Y:S02]  /*1ff70*/  UMOV UR10, UR15 ;  /* 0x0000000f000a7c82 */ /* 0x000fe40008000000 */
[----:B------:R1:W-:Y:S01]  /*1ff80*/  UTMALDG.4D [UR8], [UR4], desc[UR6] ;  /* 0x00000608040075b4 */ /* 0x0003e20008019000 */
[----:B------:R-:W2:Y:S02]  /*1ff90*/  SYNCS.PHASECHK.TRANS64.TRYWAIT P0, [R7+URZ+0x288c0], R9 ;  /* 0x0288c009070075a7 */ /* 0x000ea4000800017f */
[----:B-12---:R-:W-:Y:S05]  /*1ffa0*/  @!P0 BRA `(.L_x_7147) ;  /* 0x0000006400188947 */ /* 0x006fea0003800000 */
.L_x_7354:
[----:B------:R-:W0:Y:S02]  /*1ffb0*/  LDL R10, [R1+0xc] ;  /* 0x00000c00010a7983 */ /* 0x000e240000100800 */
[----:B01----:R-:W-:Y:S01]  /*1ffc0*/  IMAD.SHL.U32 R9, R10, 0x4000, RZ ;  /* 0x000040000a097824 */ /* 0x003fe200078e00ff */
        /* <DEDUP_REMOVED lines=8> */
.L_x_7148:
        /* <DEDUP_REMOVED lines=11> */
[----:B------:R-:W-:-:S04]  /*20100*/  UIADD3 UR9, UR9, 0x288b0, URZ ;  /* 0x000288b009097890 */ /* 0x000fc8000fffe03f */
        /* <DEDUP_REMOVED lines=8> */
.L_x_7144:
[----:B------:R-:W-:Y:S05]  /*20190*/  BSYNC B1 ;  /* 0x0000000000017941 */ /* 0x000fea0003800000 */
.L_x_7143:
[----:B0-----:R-:W2:Y:S04]  /*201a0*/  LDL.LU R7, [R1+0xc] ;  /* 0x00000c0001077983 */ /* 0x001ea80000300800 */
[----:B------:R-:W3:Y:S01]  /*201b0*/  LDL.LU R9, [R1+0x10] ;  /* 0x0000100001097983 */ /* 0x000ee20000300800 */
[----:B------:R-:W-:Y:S01]  /*201c0*/  VIADD R6, R6, 0xfffffffe ;  /* 0xfffffffe06067836 */ /* 0x000fe20000000000 */
[----:B------:R-:W-:Y:S01]  /*201d0*/  PLOP3.LUT P3, PT, PT, PT, PT, 0x8, 0x0 ;  /* 0x000000000000781c */ /* 0x000fe20003f6e170 */
[----:B--2---:R-:W-:-:S05]  /*201e0*/  VIADD R7, R7, 0x1 ;  /* 0x0000000107077836 */ /* 0x004fca0000000000 */
        /* <DEDUP_REMOVED lines=8> */
.L_x_7155:
[----:B------:R-:W-:Y:S05]  /*20270*/  YIELD ;  /* 0x0000000000007946 */ /* 0x000fea0003800000 */
[----:B------:R-:W-:Y:S04]  /*20280*/  BSSY B1, `(.L_x_7149) ;  /* 0x0000045000017945 */ /* 0x000fe80003800000 */
[----:B--2---:R-:W-:Y:S05]  /*20290*/  @!P6 BRA `(.L_x_7150) ;  /* 0x00000004000ce947 */ /* 0x004fea0003800000 */
[----:B-1----:R-:W2:Y:S04]  /*202a0*/  LDL R7, [R1+0xc] ;  /* 0x00000c0001077983 */ /* 0x002ea80000100800 */
[----:B------:R-:W3:Y:S01]  /*202b0*/  LDL R8, [R1+0x10] ;  /* 0x0000100001087983 */ /* 0x000ee20000100800 */
[----:B--2---:R-:W-:Y:S02]  /*202c0*/  LEA R7, R7, R11, 0x3 ;  /* 0x0000000b07077211 */ /* 0x004fe400078e18ff */
[----:B---3--:R-:W-:-:S04]  /*202d0*/  SHF.L.U32 R8, R8, 0x1f, RZ ;  /* 0x0000001f08087819 */ /* 0x008fc800000006ff */
[----:B------:R-:W0:Y:S02]  /*202e0*/  SYNCS.PHASECHK.TRANS64.TRYWAIT P0, [R7+URZ+0x288a0], R8 ;  /* 0x0288a008070075a7 */ /* 0x000e24000800017f */
[----:B0-----:R-:W-:Y:S05]  /*202f0*/  @!P0 BRA `(.L_x_7151) ;  /* 0x0000006000588947 */ /* 0x001fea0003800000 */
.L_x_7355:
        /* <DEDUP_REMOVED lines=11> */
.L_x_7152:
[----:B-1----:R-:W2:Y:S01]  /*203b0*/  LDL R9, [R1+0xc] ;  /* 0x00000c0001097983 */ /* 0x002ea20000100800 */
[----:B------:R-:W-:Y:S01]  /*203c0*/  R2UR UR9, R7 ;  /* 0x00000000070972ca */ /* 0x000fe200000e0000 */
[----:B------:R-:W-:Y:S01]  /*203d0*/  IMAD R10, R6, 0x80, R4 ;  /* 0x00000080060a7824 */ /* 0x000fe200078e0204 */
        /* <DEDUP_REMOVED lines=8> */
[----:B------:R-:W-:-:S03]  /*20460*/  UMOV UR15, 0x40 ;  /* 0x00000040000f7882 */ /* 0x000fc60000000000 */
        /* <DEDUP_REMOVED lines=11> */
.L_x_7356:
        /* <DEDUP_REMOVED lines=8> */
.L_x_7154:
        /* <DEDUP_REMOVED lines=19> */
.L_x_7150:
[----:B------:R-:W-:Y:S05]  /*206d0*/  BSYNC B1 ;  /* 0x0000000000017941 */ /* 0x000fea0003800000 */
.L_x_7149:
        /* <DEDUP_REMOVED lines=12> */
.L_x_7138:
[----:B------:R-:W-:Y:S05]  /*207a0*/  BSYNC B0 ;  /* 0x0000000000007941 */ /* 0x000fea0003800000 */
.L_x_7137:
        /* <DEDUP_REMOVED lines=17> */
.L_x_7158:
[----:B------:R-:W-:-:S13]  /*208c0*/  ISETP.NE.AND P0, PT, R3, 0x1, PT ;  /* 0x000000010300780c */ /* 0x000fda0003f05270 */
[----:B------:R-:W3:Y:S02]  /*208d0*/  @P0 LDC.64 R4, c[0x0][0x9e8] ;  /* 0x00027a00ff040b82 */ /* 0x000ee40000000a00 */
[----:B---3--:R-:W-:-:S05]  /*208e0*/  @P0 IMAD.HI.U32 R4, R6, R4, RZ ;  /* 0x0000000406040227 */ /* 0x008fca00078e00ff */
[----:B------:R-:W-:-:S07]  /*208f0*/  @P0 SHF.R.U32.HI R6, RZ, R5, R4 ;  /* 0x00000005ff060219 */ /* 0x000fce0000011604 */
.L_x_7159:
[----:B------:R-:W-:Y:S05]  /*20900*/  BSYNC B0 ;  /* 0x0000000000007941 */ /* 0x000fea0003800000 */
.L_x_7157:
[----:B------:R-:W-:-:S05]  /*20910*/  IMAD R5, R6, R3, R3 ;  /* 0x0000000306057224 */ /* 0x000fca00078e0203 */
[----:B------:R-:W-:-:S07]  /*20920*/  VIMNMX R2, R2, R5, PT ;  /* 0x0000000502027248 */ /* 0x000fce0003fe0100 */
.L_x_7156:
[----:B------:R-:W-:Y:S01]  /*20930*/  VIADD R2, R2, 0x7f ;  /* 0x0000007f02027836 */ /* 0x000fe20000000000 */
[----:B------:R-:W-:-:S04]  /*20940*/  ULDC UR4, c[0x0][0x9dc] ;  /* 0x0002770000047ab9 */ /* 0x000fc80000000800 */
        /* <DEDUP_REMOVED lines=11> */
[----:B-12---:R-:W-:-:S11]  /*20a00*/  LOP3.LUT R7, RZ, R0, RZ, 0x33, !PT ;  /* 0x00000000ff077212 */ /* 0x006fd600078e33ff */
[----:B------:R-:W1:Y:S02]  /*20a10*/  @P0 LDC.64 R4, c[0x0][0x9e8] ;  /* 0x00027a00ff040b82 */ /* 0x000e640000000a00 */
[----:B-1----:R-:W-:-:S05]  /*20a20*/  @P0 IMAD.HI.U32 R4, R7, R4, RZ ;  /* 0x0000000407040227 */ /* 0x002fca00078e00ff */
[----:B------:R-:W-:-:S04]  /*20a30*/  @P0 SHF.R.U32.HI R7, RZ, R5, R4 ;  /* 0x00000005ff070219 */ /* 0x000fc80000011604 */
[----:B------:R-:W-:Y:S01]  /*20a40*/  LOP3.LUT R0, RZ, R7, RZ, 0x33, !PT ;  /* 0x00000007ff007212 */ /* 0x000fe200078e33ff */
[----:B------:R-:W-:Y:S06]  /*20a50*/  BRA `(.L_x_7163) ;  /* 0x0000000000107947 */ /* 0x000fec0003800000 */
.L_x_7162:
[----:B------:R-:W-:-:S13]  /*20a60*/  ISETP.NE.AND P0, PT, R3, 0x1, PT ;  /* 0x000000010300780c */ /* 0x000fda0003f05270 */
[----:B------:R-:W4:Y:S02]  /*20a70*/  @P0 LDC.64 R4, c[0x0][0x9e8] ;  /* 0x00027a00ff040b82 */ /* 0x000f240000000a00 */
[----:B----4-:R-:W-:-:S05]  /*20a80*/  @P0 IMAD.HI.U32 R4, R0, R4, RZ ;  /* 0x0000000400040227 */ /* 0x010fca00078e00ff */
[----:B------:R-:W-:-:S07]  /*20a90*/  @P0 SHF.R.U32.HI R0, RZ, R5, R4 ;  /* 0x00000005ff000219 */ /* 0x000fce0000011604 */
.L_x_7163:
[----:B------:R-:W-:Y:S05]  /*20aa0*/  BSYNC B0 ;  /* 0x0000000000007941 */ /* 0x000fea0003800000 */
.L_x_7161:
[----:B------:R-:W-:-:S05]  /*20ab0*/  IMAD R3, R0, R3, RZ ;  /* 0x0000000300037224 */ /* 0x000fca00078e02ff */
[----:B------:R-:W-:-:S07]  /*20ac0*/  VIMNMX R2, R2, R3, !PT ;  /* 0x0000000302027248 */ /* 0x000fce0007fe0100 */
.L_x_7160:
        /* <DEDUP_REMOVED lines=25> */
.L_x_7165:
        /* <DEDUP_REMOVED lines=11> */
[----:B------:R-:W-:Y:S01]  /*20d10*/  IMAD.U32 R4, RZ, RZ, UR6 ;  /* 0x00000006ff047e24 */ /* 0x000fe2000f8e00ff */
[----:B------:R-:W-:Y:S01]  /*20d20*/  MOV R5, UR7 ;  /* 0x0000000700057c02 */ /* 0x000fe20008000f00 */
[----:B------:R-:W4:Y:S01]  /*20d30*/  LDC.64 R2, c[0x4][R2] ;  /* 0x0100000002027b82 */ /* 0x000f220000000a00 */
[----:B---3--:R-:W-:Y:S01]  /*20d40*/  IMAD.U32 R6, RZ, RZ, UR8 ;  /* 0x00000008ff067e24 */ /* 0x008fe2000f8e00ff */
[----:B------:R-:W-:Y:S01]  /*20d50*/  MOV R13, RZ ;  /* 0x000000ff000d7202 */ /* 0x000fe20000000f00 */
[----:B-12---:R-:W-:Y:S02]  /*20d60*/  IMAD.U32 R7, RZ, RZ, UR9 ;  /* 0x00000009ff077e24 */ /* 0x006fe4000f8e00ff */
[----:B------:R-:W-:-:S02]  /*20d70*/  IMAD.U32 R10, RZ, RZ, UR4 ;  /* 0x00000004ff0a7e24 */ /* 0x000fc4000f8e00ff */
[----:B0-----:R-:W-:Y:S02]  /*20d80*/  IMAD.U32 R11, RZ, RZ, UR5 ;  /* 0x00000005ff0b7e24 */ /* 0x001fe4000f8e00ff */
[----:B------:R-:W-:Y:S02]  /*20d90*/  IMAD.MOV.U32 R8, RZ, RZ, 0x70 ;  /* 0x00000070ff087424 */ /* 0x000fe400078e00ff */
[----:B------:R-:W-:-:S07]  /*20da0*/  IMAD.MOV.U32 R12, RZ, RZ, 0x1 ;  /* 0x00000001ff0c7424 */ /* 0x000fce00078e00ff */
[----:B------:R-:W-:-:S07]  /*20db0*/  LEPC R20, `(.L_x_7167) ;  /* 0x000000001014794e */ /* 0x000fce0000000000 */
[----:B----4-:R-:W-:Y:S05]  /*20dc0*/  CALL.ABS.NOINC R2 ;  /* 0x0000000002007343 */ /* 0x010fea0003c00000 */
.L_x_7167:
        /* <DEDUP_REMOVED lines=10> */
[----:B0-----:R-:W-:Y:S01]  /*20e70*/  MOV R11, UR5 ;  /* 0x00000005000b7c02 */ /* 0x001fe20008000f00 */
[----:B------:R-:W-:Y:S02]  /*20e80*/  IMAD.U32 R5, RZ, RZ, UR7 ;  /* 0x00000007ff057e24 */ /* 0x000fe4000f8e00ff */
[----:B---3--:R-:W-:Y:S02]  /*20e90*/  IMAD.U32 R6, RZ, RZ, UR8 ;  /* 0x00000008ff067e24 */ /* 0x008fe4000f8e00ff */
[----:B-12---:R-:W-:-:S02]  /*20ea0*/  IMAD.U32 R7, RZ, RZ, UR9 ;  /* 0x00000009ff077e24 */ /* 0x006fc4000f8e00ff */
[----:B------:R-:W-:Y:S02]  /*20eb0*/  IMAD.U32 R10, RZ, RZ, UR4 ;  /* 0x00000004ff0a7e24 */ /* 0x000fe4000f8e00ff */
[----:B------:R-:W-:Y:S02]  /*20ec0*/  IMAD.MOV.U32 R8, RZ, RZ, 0x70 ;  /* 0x00000070ff087424 */ /* 0x000fe400078e00ff */
[----:B------:R-:W-:Y:S02]  /*20ed0*/  IMAD.MOV.U32 R12, RZ, RZ, 0x1 ;  /* 0x00000001ff0c7424 */ /* 0x000fe400078e00ff */
[----:B------:R-:W-:-:S07]  /*20ee0*/  IMAD.MOV.U32 R13, RZ, RZ, RZ ;  /* 0x000000ffff0d7224 */ /* 0x000fce00078e00ff */
[----:B------:R-:W-:-:S07]  /*20ef0*/  LEPC R20, `(.L_x_7169) ;  /* 0x000000001014794e */ /* 0x000fce0000000000 */
[----:B----4-:R-:W-:Y:S05]  /*20f00*/  CALL.ABS.NOINC R2 ;  /* 0x0000000002007343 */ /* 0x010fea0003c00000 */
.L_x_7169:
        /* <DEDUP_REMOVED lines=16> */
.L_x_7168:
[----:B------:R-:W4:Y:S01]  /*21010*/  LDL.LU R4, [R1+0x28] ;  /* 0x0000280001047983 */ /* 0x000f220000300800 */
[----:B------:R-:W0:Y:S01]  /*21020*/  LDC R0, c[0x0][0x428] ;  /* 0x00010a00ff007b82 */ /* 0x000e220000000800 */
[----:B------:R-:W-:Y:S01]  /*21030*/  ULDC.64 UR4, c[0x0][0x9f8] ;  /* 0x00027e0000047ab9 */ /* 0x000fe20000000a00 */
[----:B------:R-:W-:Y:S01]  /*21040*/  IMAD.MOV.U32 R5, RZ, RZ, R19 ;  /* 0x000000ffff057224 */ /* 0x000fe200078e0013 */
        /* <DEDUP_REMOVED lines=14> */
[----:B------:R-:W-:Y:S02]  /*21130*/  SEL R2, R19, RZ, !P0 ;  /* 0x000000ff13027207 */ /* 0x000fe40004000000 */
[----:B----4-:R-:W-:Y:S02]  /*21140*/  LEA R3, R17, R4, 0x7 ;  /* 0x0000000411037211 */ /* 0x010fe400078e38ff */
        /* <DEDUP_REMOVED lines=8> */
.L_x_7170:
        /* <DEDUP_REMOVED lines=16> */
.L_x_7171:
        /* <DEDUP_REMOVED lines=18> */
.L_x_7359:
[----:B------:R-:W-:Y:S01]  /*213f0*/  UMOV UR4, 0xffffffff ;  /* 0xffffffff00047882 */ /* 0x000fe20000000000 */
[----:B------:R-:W-:Y:S02]  /*21400*/  SHF.R.S32.HI R17, RZ, 0x1f, R5 ;  /* 0x0000001fff117819 */ /* 0x000fe40000011405 */
[----:B------:R-:W-:Y:S05]  /*21410*/  BRA.DIV UR4, `(.L_x_7173) ;  /* 0x00000052046c7947 */ /* 0x000fea000b800000 */
[----:B------:R-:W-:-:S13]  /*21420*/  ELECT P6, URZ, PT ;  /* 0x00000000003f782f */ /* 0x000fda00038c0000 */
.L_x_7362:
        /* <DEDUP_REMOVED lines=21> */
.L_x_7175:
        /* <DEDUP_REMOVED lines=9> */
.L_x_7363:
        /* <DEDUP_REMOVED lines=11> */
.L_x_7177:
        /* <DEDUP_REMOVED lines=27> */
.L_x_7174:
        /* <DEDUP_REMOVED lines=39> */
.L_x_7364:
[----:B------:R-:W-:Y:S05]  /*21ae0*/  BSYNC B0 ;  /* 0x0000000000007941 */ /* 0x000fea0003800000 */
.L_x_7178:
        /* <DEDUP_REMOVED lines=9> */
[----:B------:R-:W-:-:S04]  /*21b80*/  VIADDMNMX R13, R13, 0x1, R2, !PT ;  /* 0x000000010d0d7846 */ /* 0x000fc80007800102 */
[----:B------:R-:W-:-:S04]  /*21b90*/  IADD3 R2, R3, R13, RZ ;  /* 0x0000000d03027210 */ /* 0x000fc80007ffe0ff */
        /* <DEDUP_REMOVED lines=33> */
.L_x_7186:
[----:B0-----:R-:W0:Y:S01]  /*21db0*/  S2R R8, SR_CgaCtaId ;  /* 0x0000000000087919 */ /* 0x001e220000008800 */
[----:B------:R-:W-:-:S04]  /*21dc0*/  MOV R3, 0x400 ;  /* 0x0000040000037802 */ /* 0x000fc80000000f00 */
[----:B0-----:R-:W-:Y:S02]  /*21dd0*/  LEA R3, R8, R3, 0x18 ;  /* 0x0000000308037211 */ /* 0x001fe400078ec0ff */
[----:B------:R-:W-:-:S03]  /*21de0*/  SHF.L.U32 R8, R14, 0x1f, RZ ;  /* 0x0000001f0e087819 */ /* 0x000fc600000006ff */
[----:B------:R-:W-:-:S04]  /*21df0*/  IMAD R3, R12, 0x8, R3 ;  /* 0x000000080c037824 */ /* 0x000fc800078e0203 */
[----:B------:R-:W0:Y:S02]  /*21e00*/  SYNCS.PHASECHK.TRANS64.TRYWAIT P0, [R3+URZ+0x28840], R8 ;  /* 0x02884008030075a7 */ /* 0x000e24000800017f */
[----:B0-----:R-:W-:Y:S05]  /*21e10*/  @!P0 BRA `(.L_x_7187) ;  /* 0x0000004800408947 */ /* 0x001fea0003800000 */
.L_x_7365:
        /* <DEDUP_REMOVED lines=11> */
.L_x_7188:
        /* <DEDUP_REMOVED lines=32> */
.L_x_7366:
        /* <DEDUP_REMOVED lines=10> */
.L_x_7190:
[----:B------:R-:W2:Y:S02]  /*22170*/  LDL R8, [R1+0x14] ;  /* 0x0000140001087983 */ /* 0x000ea40000100800 */
[----:B--2---:R-:W-:-:S13]  /*22180*/  LOP3.LUT P0, RZ, R8, 0x40, RZ, 0xc0, !PT ;  /* 0x0000004008ff7812 */ /* 0x004fda000780c0ff */
[----:B------:R-:W-:Y:S05]  /*22190*/  @P0 BRA `(.L_x_7191) ;  /* 0x0000000000040947 */ /* 0x000fea0003800000 */
[----:B------:R-:W-:Y:S01]  /*221a0*/  BPT.TRAP 0x1 ;  /* 0x000000040000795c */ /* 0x000fe20000300000 */
.L_x_7191:
        /* <DEDUP_REMOVED lines=16> */
[----:B--2---:R-:W-:Y:S01]  /*222b0*/  IMAD R4, R9, 0x8000, R10 ;  /* 0x0000800009047824 */ /* 0x004fe200078e020a */
[----:B---3--:R-:W-:-:S04]  /*222c0*/  R2UR UR5, R8 ;  /* 0x00000000080572ca */ /* 0x008fc800000e0000 */
[----:B------:R-:W-:-:S09]  /*222d0*/  R2UR UR14, R4 ;  /* 0x00000000040e72ca */ /* 0x000fd200000e0000 */
[----:B------:R-:W-:-:S04]  /*222e0*/  ULEA UR11, UR11, UR5, 0x7 ;  /* 0x000000050b0b7291 */ /* 0x000fc8000f8e383f */
[----:B------:R-:W-:Y:S02]  /*222f0*/  UIADD3 UR8, UR14, 0x400, URZ ;  /* 0x000004000e087890 */ /* 0x000fe4000fffe03f */
[----:B------:R-:W-:Y:S02]  /*22300*/  UIADD3.X UR5, URZ, UR41, URZ, UP0, !UPT ;  /* 0x000000293f057290 */ /* 0x000fe400087fe43f */
[----:B------:R-:W-:-:S07]  /*22310*/  UIADD3 UR14, UR14, 0x4400, URZ ;  /* 0x000044000e0e7890 */ /* 0x000fce000fffe03f */
[----:B------:R0:W-:Y:S01]  /*22320*/  UTMALDG.4D [UR8], [UR4], desc[UR6] ;  /* 0x00000608040075b4 */ /* 0x0001e20008019000 */
[----:B------:R-:W-:Y:S01]  /*22330*/  IMAD.MOV.U32 R4, RZ, RZ, R7 ;  /* 0x000000ffff047224 */ /* 0x000fe200078e0007 */
[----:B0-----:R-:W-:Y:S01]  /*22340*/  UMOV UR8, UR14 ;  /* 0x0000000e00087c82 */ /* 0x001fe20008000000 */
[----:B------:R-:W-:Y:S02]  /*22350*/  UMOV UR10, UR15 ;  /* 0x0000000f000a7c82 */ /* 0x000fe40008000000 */
[----:B------:R0:W-:Y:S02]  /*22360*/  UTMALDG.4D [UR8], [UR4], desc[UR6] ;  /* 0x00000608040075b4 */ /* 0x0001e40008019000 */
[----:B0-----:R-:W-:Y:S01]  /*22370*/  NOP ;  /* 0x0000000000007918 */ /* 0x001fe20000000000 */
.L_x_7185:
[----:B------:R-:W-:Y:S05]  /*22380*/  BSYNC B2 ;  /* 0x0000000000027941 */ /* 0x000fea0003800000 */
.L_x_7184:
[----:B------:R-:W2:Y:S04]  /*22390*/  LDL R2, [R1+0x20] ;  /* 0x0000200001027983 */ /* 0x000ea80000100800 */
[----:B------:R0:W-:Y:S04]  /*223a0*/  STL [R1+0x8], R14 ;  /* 0x0000080e01007387 */ /* 0x0001e80000100800 */
[----:B------:R0:W-:Y:S02]  /*223b0*/  STL [R1], R12 ;  /* 0x0000000c01007387 */ /* 0x0001e40000100800 */
[----:B0-2---:R-:W-:-:S07]  /*223c0*/  IADD3 R7, R2, -0x3, RZ ;  /* 0xfffffffd02077810 */ /* 0x005fce0007ffe0ff */
.L_x_7183:
[----:B------:R-:W-:Y:S05]  /*223d0*/  BSYNC B1 ;  /* 0x0000000000017941 */ /* 0x000fea0003800000 */
.L_x_7182:
[----:B------:R-:W2:Y:S01]  /*223e0*/  LDL.LU R2, [R1+0x20] ;  /* 0x0000200001027983 */ /* 0x000ea20000300800 */
[----:B------:R-:W-:Y:S01]  /*223f0*/  VIADD R13, R13, 0xfffffffe ;  /* 0xfffffffe0d0d7836 */ /* 0x000fe20000000000 */
[----:B--2---:R-:W-:-:S04]  /*22400*/  LOP3.LUT R2, RZ, R2, RZ, 0x33, !PT ;  /* 0x00000002ff027212 */ /* 0x004fc800078e33ff */
[----:B------:R-:W-:-:S13]  /*22410*/  ISETP.NE.AND P0, PT, R13, R2, PT ;  /* 0x000000020d00720c */ /* 0x000fda0003f05270 */
[----:B------:R-:W-:Y:S05]  /*22420*/  @!P0 BRA `(.L_x_7181) ;  /* 0x0000000c00fc8947 */ /* 0x000fea0003800000 */
[----:B------:R-:W-:-:S07]  /*22430*/  IMAD.MOV.U32 R13, RZ, RZ, R6 ;  /* 0x000000ffff0d7224 */ /* 0x000fce00078e0006 */
.L_x_7208:
        /* <DEDUP_REMOVED lines=32> */
.L_x_7194:
[----:B------:R-:W1:Y:S01]  /*22640*/  S2R R3, SR_CgaCtaId ;  /* 0x0000000000037919 */ /* 0x000e620000008800 */
[----:B------:R-:W-:-:S04]  /*22650*/  MOV R2, 0x400 ;  /* 0x0000040000027802 */ /* 0x000fc80000000f00 */
[----:B-1----:R-:W-:Y:S02]  /*22660*/  LEA R2, R3, R2, 0x18 ;  /* 0x0000000203027211 */ /* 0x002fe400078ec0ff */
[----:B------:R-:W-:-:S03]  /*22670*/  SHF.L.U32 R3, R9, 0x1f, RZ ;  /* 0x0000001f09037819 */ /* 0x000fc600000006ff */
[----:B------:R-:W-:-:S04]  /*22680*/  IMAD R2, R8, 0x8, R2 ;  /* 0x0000000808027824 */ /* 0x000fc800078e0202 */
[----:B------:R-:W1:Y:S02]  /*22690*/  SYNCS.PHASECHK.TRANS64.TRYWAIT P0, [R2+URZ+0x28840], R3 ;  /* 0x02884003020075a7 */ /* 0x000e64000800017f */
[----:B-1----:R-:W-:Y:S05]  /*226a0*/  @!P0 BRA `(.L_x_7195) ;  /* 0x0000004000448947 */ /* 0x002fea0003800000 */
.L_x_7367:
        /* <DEDUP_REMOVED lines=11> */
.L_x_7196:
        /* <DEDUP_REMOVED lines=32> */
.L_x_7368:
        /* <DEDUP_REMOVED lines=10> */
.L_x_7198:
[----:B------:R-:W2:Y:S02]  /*22a00*/  LDL R3, [R1+0x14] ;  /* 0x0000140001037983 */ /* 0x000ea40000100800 */
[----:B--2---:R-:W-:-:S13]  /*22a10*/  LOP3.LUT P0, RZ, R3, 0x40, RZ, 0xc0, !PT ;  /* 0x0000004003ff7812 */ /* 0x004fda000780c0ff */
[----:B------:R-:W-:Y:S05]  /*22a20*/  @P0 BRA `(.L_x_7199) ;  /* 0x0000000000040947 */ /* 0x000fea0003800000 */
[----:B------:R-:W-:Y:S01]  /*22a30*/  BPT.TRAP 0x1 ;  /* 0x000000040000795c */ /* 0x000fe20000300000 */
.L_x_7199:
        /* <DEDUP_REMOVED lines=29> */
.L_x_7193:
[----:B------:R-:W-:Y:S05]  /*22c10*/  BSYNC B1 ;  /* 0x0000000000017941 */ /* 0x000fea0003800000 */
.L_x_7192:
        /* <DEDUP_REMOVED lines=32> */
.L_x_7202:
[----:B------:R-:W2:Y:S01]  /*22e20*/  S2R R3, SR_CgaCtaId ;  /* 0x0000000000037919 */ /* 0x000ea20000008800 */
[----:B------:R-:W-:-:S04]  /*22e30*/  MOV R2, 0x400 ;  /* 0x0000040000027802 */ /* 0x000fc80000000f00 */
[----:B--2---:R-:W-:Y:S02]  /*22e40*/  LEA R2, R3, R2, 0x18 ;  /* 0x0000000203027211 */ /* 0x004fe400078ec0ff */
[----:B------:R-:W-:-:S03]  /*22e50*/  SHF.L.U32 R3, R14, 0x1f, RZ ;  /* 0x0000001f0e037819 */ /* 0x000fc600000006ff */
[----:B------:R-:W-:-:S04]  /*22e60*/  IMAD R2, R15, 0x8, R2 ;  /* 0x000000080f027824 */ /* 0x000fc800078e0202 */
[----:B------:R-:W2:Y:S02]  /*22e70*/  SYNCS.PHASECHK.TRANS64.TRYWAIT P0, [R2+URZ+0x28840], R3 ;  /* 0x02884003020075a7 */ /* 0x000ea4000800017f */
[----:B--2---:R-:W-:Y:S05]  /*22e80*/  @!P0 BRA `(.L_x_7203) ;  /* 0x0000003800748947 */ /* 0x004fea0003800000 */
.L_x_7369:
        /* <DEDUP_REMOVED lines=11> */
.L_x_7204:
        /* <DEDUP_REMOVED lines=18> */
[----:B------:R-:W-:Y:S01]  /*23060*/  R2UR UR8, R2 ;  /* 0x00000000020872ca */ /* 0x000fe200000e0000 */
[----:B------:R-:W-:-:S08]  /*23070*/  IMAD R2, R8, 0x8, R3 ;  /* 0x0000000808027824 */ /* 0x000fd000078e0203 */
[----:B------:R-:W-:-:S04]  /*23080*/  ULEA UR11, UR11, UR5, 0x7 ;  /* 0x000000050b0b7291 */ /* 0x000fc8000f8e383f */
        /* <DEDUP_REMOVED lines=10> */
.L_x_7370:
        /* <DEDUP_REMOVED lines=10> */
.L_x_7206:
[----:B------:R-:W2:Y:S02]  /*231d0*/  LDL R3, [R1+0x14] ;  /* 0x0000140001037983 */ /* 0x000ea40000100800 */
[----:B--2---:R-:W-:-:S13]  /*231e0*/  LOP3.LUT P0, RZ, R3, 0x40, RZ, 0xc0, !PT ;  /* 0x0000004003ff7812 */ /* 0x004fda000780c0ff */
[----:B------:R-:W-:Y:S05]  /*231f0*/  @P0 BRA `(.L_x_7207) ;  /* 0x0000000000040947 */ /* 0x000fea0003800000 */
[----:B------:R-:W-:Y:S01]  /*23200*/  BPT.TRAP 0x1 ;  /* 0x000000040000795c */ /* 0x000fe20000300000 */
.L_x_7207:
        /* <DEDUP_REMOVED lines=18> */
[----:B------:R-:W-:Y:S01]  /*23330*/  MOV R4, R10 ;  /* 0x0000000a00047202 */ /* 0x000fe20000000f00 */
        /* <DEDUP_REMOVED lines=9> */
.L_x_7201:
[----:B------:R-:W-:Y:S05]  /*233d0*/  BSYNC B1 ;  /* 0x0000000000017941 */ /* 0x000fea0003800000 */
.L_x_7200:
[----:B------:R-:W2:Y:S01]  /*233e0*/  LDL R2, [R1+0x18] ;  /* 0x0000180001027983 */ /* 0x000ea20000100800 */
[----:B------:R-:W-:Y:S01]  /*233f0*/  VIADD R7, R7, 0xfffffffe ;  /* 0xfffffffe07077836 */ /* 0x000fe20000000000 */
[----:B--2---:R-:W-:-:S13]  /*23400*/  ISETP.GT.AND P0, PT, R11, R2, PT ;  /* 0x000000020b00720c */ /* 0x004fda0003f04270 */
[----:B------:R-:W-:Y:S05]  /*23410*/  @P0 BRA `(.L_x_7208) ;  /* 0xfffffff000080947 */ /* 0x000fea000383ffff */
.L_x_7181:
[----:B------:R-:W-:Y:S05]  /*23420*/  BSYNC B0 ;  /* 0x0000000000007941 */ /* 0x000fea0003800000 */
.L_x_7180:
        /* <DEDUP_REMOVED lines=17> */
.L_x_7210:
[----:B------:R-:W-:Y:S05]  /*23540*/  BSYNC B0 ;  /* 0x0000000000007941 */ /* 0x000fea0003800000 */
.L_x_7209:
        /* <DEDUP_REMOVED lines=11> */
.L_x_7371:
        /* <DEDUP_REMOVED lines=10> */
.L_x_7214:
[----:B------:R-:W2:Y:S02]  /*236a0*/  LDL R2, [R1+0x14] ;  /* 0x0000140001027983 */ /* 0x000ea40000100800 */
[----:B--2---:R-:W-:-:S13]  /*236b0*/  LOP3.LUT P0, RZ, R2, 0x40, RZ, 0xc0, !PT ;  /* 0x0000004002ff7812 */ /* 0x004fda000780c0ff */
[----:B------:R-:W-:Y:S05]  /*236c0*/  @P0 BRA `(.L_x_7215) ;  /* 0x0000000000040947 */ /* 0x000fea0003800000 */
[----:B------:R-:W-:Y:S01]  /*236d0*/  BPT.TRAP 0x1 ;  /* 0x000000040000795c */ /* 0x000fe20000300000 */
.L_x_7215:
        /* <DEDUP_REMOVED lines=27> */
.L_x_7212:
[----:B------:R-:W-:Y:S05]  /*23890*/  BSYNC B0 ;  /* 0x0000000000007941 */ /* 0x000fea0003800000 */
.L_x_7211:
        /* <DEDUP_REMOVED lines=9> */
.L_x_7166:
[----:B------:R-:W-:Y:S05]  /*23930*/  BSYNC B6 ;  /* 0x0000000000067941 */ /* 0x000fea0003800000 */
.L_x_7164:
[----:B------:R-:W-:-:S03]  /*23940*/  UMOV UR4, 0xffffffff ;  /* 0xffffffff00047882 */ /* 0x000fc60000000000 */
[----:B------:R-:W-:Y:S05]  /*23950*/  BRA.DIV UR4, `(.L_x_7216) ;  /* 0x0000002e04fc7947 */ /* 0x000fea000b800000 */
[----:B------:R4:W0:Y:S04]  /*23960*/  SHFL.IDX PT, R4, R16, RZ, 0x1f ;  /* 0x00001fff10047589 */ /* 0x00082800000e0000 */
[----:B------:R-:W0:Y:S02]  /*23970*/  SHFL.IDX PT, R16, R16, 0x1, 0x1f ;  /* 0x00201f0010107f89 */ /* 0x000e2400000e0000 */
.L_x_7375:
[----:B-12---:R-:W1:Y:S01]  /*23980*/  S2R R7, SR_TID.X ;  /* 0x0000000000077919 */ /* 0x006e620000002100 */
[----:B------:R-:W-:Y:S01]  /*23990*/  ULDC UR4, c[0x0][0xc14] ;  /* 0x0003050000047ab9 */ /* 0x000fe20000000800 */
[----:B------:R-:W-:Y:S01]  /*239a0*/  BSSY B0, `(.L_x_7217) ;  /* 0x000000b000007945 */ /* 0x000fe20003800000 */
[----:B------:R-:W-:Y:S02]  /*239b0*/  IMAD.U32 R0, RZ, RZ, UR4 ;  /* 0x00000004ff007e24 */ /* 0x000fe4000f8e00ff */
[----:B------:R-:W-:Y:S01]  /*239c0*/  IMAD.MOV.U32 R17, RZ, RZ, RZ ;  /* 0x000000ffff117224 */ /* 0x000fe200078e00ff */
[----:B-1----:R-:W-:-:S04]  /*239d0*/  LOP3.LUT R7, R7, 0x1f, RZ, 0xc0, !PT ;  /* 0x0000001f07077812 */ /* 0x002fc800078ec0ff */
[C---:B------:R-:W-:Y:S02]  /*239e0*/  ISETP.NE.AND P0, PT, R7.reuse, 0x1f, PT ;  /* 0x0000001f0700780c */ /* 0x040fe40003f05270 */
[----:B------:R-:W-:-:S04]  /*239f0*/  IADD3 R5, R7, R19, RZ ;  /* 0x0000001307057210 */ /* 0x000fc80007ffe0ff */
[----:B------:R-:W-:-:S13]  /*23a00*/  ISETP.GE.OR P0, PT, R5, R0, !P0 ;  /* 0x000000000500720c */ /* 0x000fda0004706670 */
[----:B------:R-:W-:Y:S05]  /*23a10*/  @P0 BRA `(.L_x_7218) ;  /* 0x00000000000c0947 */ /* 0x000fea0003800000 */
[----:B------:R-:W1:Y:S02]  /*23a20*/  LDC.64 R2, c[0x0][0xc58] ;  /* 0x00031600ff027b82 */ /* 0x000e640000000a00 */
[----:B-1----:R-:W-:-:S05]  /*23a30*/  IMAD.WIDE R2, R5, 0x4, R2 ;  /* 0x0000000405027825 */ /* 0x002fca00078e0202 */
[----:B------:R1:W5:Y:S02]  /*23a40*/  LDG.E R17, desc[UR56][R2.64] ;  /* 0x0000003802117981 */ /* 0x000364000c1e1900 */
.L_x_7218:
[----:B------:R-:W-:Y:S05]  /*23a50*/  BSYNC B0 ;  /* 0x0000000000007941 */ /* 0x000fea0003800000 */
.L_x_7217:
        /* <DEDUP_REMOVED lines=11> */
[----:B-1----:R-:W-:-:S05]  /*23b10*/  IMAD.IADD R3, R13, 0x1, R14 ;  /* 0x000000010d037824 */ /* 0x002fca00078e020e */
        /* <DEDUP_REMOVED lines=11> */
.L_x_7383:
[----:B------:R-:W-:Y:S02]  /*23bd0*/  ULDC UR4, c[0x0][0xc10] ;  /* 0x0003040000047ab9 */ /* 0x000fe40000000800 */
[----:B------:R-:W-:-:S04]  /*23be0*/  IMAD.U32 R5, RZ, RZ, UR4 ;  /* 0x00000004ff057e24 */ /* 0x000fc8000f8e00ff */
[----:B-1----:R-:W-:-:S04]  /*23bf0*/  IMAD R3, R14, R5, RZ ;  /* 0x000000050e037224 */ /* 0x002fc800078e02ff */
[----:B----4-:R-:W-:-:S05]  /*23c00*/  IMAD.IADD R16, R16, 0x1, R3 ;  /* 0x0000000110107824 */ /* 0x010fca00078e0203 */
[----:B------:R-:W-:-:S13]  /*23c10*/  ISETP.GT.AND P0, PT, R16, R4, PT ;  /* 0x000000041000720c */ /* 0x000fda0003f04270 */
[----:B------:R-:W-:Y:S05]  /*23c20*/  @P0 BRA `(.L_x_7220) ;  /* 0x0000000000b40947 */ /* 0x000fea0003800000 */
[----:B------:R-:W1:Y:S02]  /*23c30*/  LDC R0, c[0x0][0xc14] ;  /* 0x00030500ff007b82 */ /* 0x000e640000000800 */
.L_x_7225:
[----:B------:R-:W-:-:S05]  /*23c40*/  VIADD R19, R19, 0x1f ;  /* 0x0000001f13137836 */ /* 0x000fca0000000000 */
[----:B-1----:R-:W-:-:S13]  /*23c50*/  ISETP.GE.AND P0, PT, R19, R0, PT ;  /* 0x000000001300720c */ /* 0x002fda0003f06270 */
[----:B------:R-:W-:Y:S05]  /*23c60*/  @P0 BRA `(.L_x_7221) ;  /* 0x0000000400ec0947 */ /* 0x000fea0003800000 */
[----:B------:R-:W1:Y:S01]  /*23c70*/  S2R R7, SR_TID.X ;  /* 0x0000000000077919 */ /* 0x000e620000002100 */
[----:B------:R-:W-:Y:S01]  /*23c80*/  BSSY B0, `(.L_x_7222) ;  /* 0x000000a000007945 */ /* 0x000fe20003800000 */
[----:B------:R-:W-:Y:S01]  /*23c90*/  IMAD.MOV.U32 R17, RZ, RZ, RZ ;  /* 0x000000ffff117224 */ /* 0x000fe200078e00ff */
        /* <DEDUP_REMOVED lines=8> */
.L_x_7223:
[----:B------:R-:W-:Y:S05]  /*23d20*/  BSYNC B0 ;  /* 0x0000000000007941 */ /* 0x000fea0003800000 */
.L_x_7222:
        /* <DEDUP_REMOVED lines=11> */
[----:B-1----:R-:W-:-:S05]  /*23de0*/  IADD3 R3, R13, R14, RZ ;  /* 0x0000000e0d037210 */ /* 0x002fca0007ffe0ff */
        /* <DEDUP_REMOVED lines=11> */
.L_x_7391:
[----:B------:R-:W-:Y:S02]  /*23ea0*/  ULDC UR4, c[0x0][0xc10] ;  /* 0x0003040000047ab9 */ /* 0x000fe40000000800 */
[----:B------:R-:W-:-:S04]  /*23eb0*/  IMAD.U32 R5, RZ, RZ, UR4 ;  /* 0x00000004ff057e24 */ /* 0x000fc8000f8e00ff */
[----:B-1----:R-:W-:-:S04]  /*23ec0*/  IMAD R3, R14, R5, RZ ;  /* 0x000000050e037224 */ /* 0x002fc800078e02ff */
[----:B------:R-:W-:-:S05]  /*23ed0*/  IMAD.IADD R16, R3, 0x1, R16 ;  /* 0x0000000103107824 */ /* 0x000fca00078e0210 */
[----:B------:R-:W-:-:S13]  /*23ee0*/  ISETP.GT.AND P0, PT, R16, R4, PT ;  /* 0x000000041000720c */ /* 0x000fda0003f04270 */
[----:B------:R-:W-:Y:S05]  /*23ef0*/  @!P0 BRA `(.L_x_7225) ;  /* 0xfffffffc00508947 */ /* 0x000fea000383ffff */
.L_x_7220:
        /* <DEDUP_REMOVED lines=8> */
.L_x_7395:
[----:B------:R-:W-:Y:S02]  /*23f80*/  ISETP.NE.AND P0, PT, R3, RZ, PT ;  /* 0x000000ff0300720c */ /* 0x000fe40003f05270 */
[----:B------:R-:W-:-:S11]  /*23f90*/  MOV R7, RZ ;  /* 0x000000ff00077202 */ /* 0x000fd60000000f00 */
[----:B------:R-:W-:Y:S05]  /*23fa0*/  @!P0 BRA `(.L_x_7227) ;  /* 0x0000000000108947 */ /* 0x000fea0003800000 */
[----:B------:R-:W-:Y:S01]  /*23fb0*/  UMOV UR4, 0xffffffff ;  /* 0xffffffff00047882 */ /* 0x000fe20000000000 */
[----:B------:R-:W-:Y:S02]  /*23fc0*/  VIADD R12, R6, 0xffffffff ;  /* 0xffffffff060c7836 */ /* 0x000fe40000000000 */
[----:B------:R-:W-:Y:S05]  /*23fd0*/  BRA.DIV UR4, `(.L_x_7228) ;  /* 0x0000003204907947 */ /* 0x000fea000b800000 */
[----:B------:R3:W4:Y:S02]  /*23fe0*/  SHFL.IDX PT, R7, R2, R12, 0x1f ;  /* 0x00001f0c02077589 */ /* 0x00072400000e0000 */
.L_x_7227:
[----:B0--3--:R-:W0:Y:S01]  /*23ff0*/  LDC.64 R2, c[0x0][0xc68] ;  /* 0x00031a00ff027b82 */ /* 0x009e220000000a00 */
[----:B------:R-:W-:-:S04]  /*24000*/  IMAD.IADD R19, R6, 0x1, R19 ;  /* 0x0000000106137824 */ /* 0x000fc800078e0213 */
[----:B0-----:R-:W-:-:S05]  /*24010*/  IMAD.WIDE R2, R19, 0x4, R2 ;  /* 0x0000000413027825 */ /* 0x001fca00078e0202 */
[----:B------:R-:W1:Y:S01]  /*24020*/  LDG.E R9, desc[UR56][R2.64] ;  /* 0x0000003802097981 */ /* 0x000e62000c1e1900 */
[----:B----4-:R-:W-:-:S04]  /*24030*/  IMAD R16, R7, R5, R16 ;  /* 0x0000000507107224 */ /* 0x010fc800078e0210 */
[----:B------:R-:W-:Y:S02]  /*24040*/  IMAD.IADD R7, R4, 0x1, -R16 ;  /* 0x0000000104077824 */ /* 0x000fe400078e0a10 */
[----:B-12---:R-:W-:-:S05]  /*24050*/  IMAD R6, R17, R9, RZ ;  /* 0x0000000911067224 */ /* 0x006fca00078e02ff */
        /* <DEDUP_REMOVED lines=29> */
[----:B------:R-:W-:-:S04]  /*24230*/  VIADDMNMX R9, R8, R5, R9, PT ;  /* 0x0000000508097246 */ /* 0x000fc80003800109 */
        /* <DEDUP_REMOVED lines=11> */
[----:B------:R-:W-:-:S04]  /*242f0*/  IMAD.HI.U32 R2, R2, R3, RZ ;  /* 0x0000000302027227 */ /* 0x000fc800078e00ff */
[----:B------:R-:W-:-:S04]  /*24300*/  IMAD.MOV R8, RZ, RZ, -R7 ;  /* 0x000000ffff087224 */ /* 0x000fc800078e0a07 */
[----:B------:R-:W-:Y:S01]  /*24310*/  IMAD R8, R2, R8, R3 ;  /* 0x0000000802087224 */ /* 0x000fe200078e0203 */
[----:B------:R-:W-:-:S04]  /*24320*/  LOP3.LUT R3, R6, R9, RZ, 0x3c, !PT ;  /* 0x0000000906037212 */ /* 0x000fc800078e3cff */
[----:B------:R-:W-:-:S13]  /*24330*/  ISETP.GT.U32.AND P0, PT, R5, R8, PT ;  /* 0x000000080500720c */ /* 0x000fda0003f04070 */
[----:B------:R-:W-:Y:S02]  /*24340*/  @!P0 IMAD.IADD R8, R8, 0x1, -R5 ;  /* 0x0000000108088824 */ /* 0x000fe400078e0a05 */
[----:B------:R-:W-:-:S03]  /*24350*/  @!P0 VIADD R2, R2, 0x1 ;  /* 0x0000000102028836 */ /* 0x000fc60000000000 */
[----:B------:R-:W-:-:S13]  /*24360*/  ISETP.GE.U32.AND P0, PT, R8, R5, PT ;  /* 0x000000050800720c */ /* 0x000fda0003f06070 */
[----:B------:R-:W-:Y:S02]  /*24370*/  @P0 IADD3 R2, R2, 0x1, RZ ;  /* 0x0000000102020810 */ /* 0x000fe40007ffe0ff */
[----:B------:R-:W-:Y:S01]  /*24380*/  ISETP.GE.AND P0, PT, R3, RZ, PT ;  /* 0x000000ff0300720c */ /* 0x000fe20003f06270 */
[----:B------:R-:W-:-:S12]  /*24390*/  IMAD.IADD R3, R6, 0x1, R4 ;  /* 0x0000000106037824 */ /* 0x000fd800078e0204 */
        /* <DEDUP_REMOVED lines=8> */
.L_x_7221:
[----:B------:R-:W-:Y:S01]  /*24420*/  UMOV UR4, URZ ;  /* 0x0000003f00047c82 */ /* 0x000fe20008000000 */
[----:B------:R-:W-:Y:S01]  /*24430*/  UMOV UR5, URZ ;  /* 0x0000003f00057c82 */ /* 0x000fe20008000000 */
[----:B------:R-:W-:Y:S01]  /*24440*/  ULDC UR6, c[0x0][0xc14] ;  /* 0x0003050000067ab9 */ /* 0x000fe20000000800 */
[----:B------:R-:W-:Y:S01]  /*24450*/  IMAD.MOV.U32 R16, RZ, RZ, R4 ;  /* 0x000000ffff107224 */ /* 0x000fe200078e0004 */
[----:B------:R-:W-:Y:S01]  /*24460*/  MOV R18, UR5 ;  /* 0x0000000500127c02 */ /* 0x000fe20008000f00 */
[----:B------:R-:W-:Y:S02]  /*24470*/  IMAD.U32 R17, RZ, RZ, UR4 ;  /* 0x00000004ff117e24 */ /* 0x000fe4000f8e00ff */
[----:B------:R-:W-:-:S07]  /*24480*/  IMAD.U32 R19, RZ, RZ, UR6 ;  /* 0x00000006ff137e24 */ /* 0x000fce000f8e00ff */
.L_x_7229:
        /* <DEDUP_REMOVED lines=12> */
.L_x_7125:
        /* <DEDUP_REMOVED lines=12> */
.L_x_7398:
[----:B------:R-:W-:Y:S05]  /*24610*/  BSYNC B0 ;  /* 0x0000000000007941 */ /* 0x000fea0003800000 */
.L_x_7231:
[----:B------:R-:W-:-:S03]  /*24620*/  UMOV UR4, 0xffffffff ;  /* 0xffffffff00047882 */ /* 0x000fc60000000000 */
[----:B------:R-:W-:Y:S05]  /*24630*/  BRA.DIV UR4, `(.L_x_7233) ;  /* 0x0000002e04347947 */ /* 0x000fea000b800000 */
[----:B------:R-:W2:Y:S02]  /*24640*/  S2R R2, SR_TID.X ;  /* 0x0000000000027919 */ /* 0x000ea40000002100 */
[----:B--2---:R-:W-:-:S04]  /*24650*/  SHF.R.U32.HI R2, RZ, 0x5, R2 ;  /* 0x00000005ff027819 */ /* 0x004fc80000011602 */
[----:B------:R-:W-:-:S05]  /*24660*/  LOP3.LUT R2, R2, 0x3, RZ, 0xc0, !PT ;  /* 0x0000000302027812 */ /* 0x000fca00078ec0ff */
[----:B------:R2:W3:Y:S02]  /*24670*/  SHFL.IDX PT, R14, R2, RZ, 0x1f ;  /* 0x00001fff020e7589 */ /* 0x0004e400000e0000 */
.L_x_7401:
[----:B---3--:R-:W-:-:S13]  /*24680*/  ISETP.NE.AND P0, PT, R14, RZ, PT ;  /* 0x000000ff0e00720c */ /* 0x008fda0003f05270 */
[----:B------:R-:W-:Y:S05]  /*24690*/  @P0 BRA `(.L_x_6837) ;  /* 0x0000000000940947 */ /* 0x000fea0003800000 */
[----:B------:R-:W-:-:S03]  /*246a0*/  UMOV UR4, 0xffffffff ;  /* 0xffffffff00047882 */ /* 0x000fc60000000000 */
[----:B------:R-:W-:Y:S05]  /*246b0*/  BRA.DIV UR4, `(.L_x_7234) ;  /* 0x0000002e04487947 */ /* 0x000fea000b800000 */
[----:B------:R-:W-:-:S13]  /*246c0*/  ELECT P6, URZ, PT ;  /* 0x00000000003f782f */ /* 0x000fda00038c0000 */
.L_x_7404:
[----:B------:R-:W-:Y:S05]  /*246d0*/  @!P6 BRA `(.L_x_6837) ;  /* 0x000000000084e947 */ /* 0x000fea0003800000 */
[----:B------:R-:W-:-:S06]  /*246e0*/  ULOP3.LUT UR4, UR36, 0x2, URZ, 0xfc, !UPT ;  /* 0x0000000224047892 */ /* 0x000fcc000f8efc3f */
[----:B--2---:R-:W-:-:S05]  /*246f0*/  IMAD.U32 R2, RZ, RZ, UR4 ;  /* 0x00000004ff027e24 */ /* 0x004fca000f8e00ff */
[----:B------:R-:W-:-:S13]  /*24700*/  ISETP.NE.AND P2, PT, R2, 0x3, PT ;  /* 0x000000030200780c */ /* 0x000fda0003f45270 */
[----:B------:R-:W-:Y:S05]  /*24710*/  @!P2 BRA `(.L_x_7235) ;  /* 0x000000000004a947 */ /* 0x000fea0003800000 */
[----:B------:R-:W-:Y:S01]  /*24720*/  BPT.TRAP 0x1 ;  /* 0x000000040000795c */ /* 0x000fe20000300000 */
.L_x_7235:
        /* <DEDUP_REMOVED lines=14> */
.L_x_7405:
[----:B------:R-:W2:Y:S02]  /*24810*/  SYNCS.PHASECHK.TRANS64.TRYWAIT P0, [R7+URZ], R2 ;  /* 0x00000002070075a7 */ /* 0x000ea4000800017f */
[----:B--2---:R-:W-:Y:S05]  /*24820*/  @!P0 BRA `(.L_x_7237) ;  /* 0x0000002c00208947 */ /* 0x004fea0003800000 */
.L_x_7406:
[----:B------:R-:W-:Y:S05]  /*24830*/  @!P2 BRA `(.L_x_7238) ;  /* 0x000000000004a947 */ /* 0x000fea0003800000 */
[----:B------:R-:W-:Y:S01]  /*24840*/  BPT.TRAP 0x1 ;  /* 0x000000040000795c */ /* 0x000fe20000300000 */
.L_x_7238:
[----:B------:R-:W3:Y:S01]  /*24850*/  LDL.LU R4, [R1] ;  /* 0x0000000001047983 */ /* 0x000ee20000300800 */
[----:B------:R-:W-:-:S04]  /*24860*/  VIADD R0, R0, 0x28860 ;  /* 0x0002886000007836 */ /* 0x000fc80000000000 */
[----:B---3--:R-:W-:-:S04]  /*24870*/  IMAD R4, R4, 0x8, R0 ;  /* 0x0000000804047824 */ /* 0x008fc800078e0200 */
[----:B------:R-:W3:Y:S02]  /*24880*/  SYNCS.PHASECHK.TRANS64.TRYWAIT P0, [R4+URZ], R5 ;  /* 0x00000005040075a7 */ /* 0x000ee4000800017f */
[----:B---3--:R-:W-:Y:S05]  /*24890*/  @!P0 BRA `(.L_x_7239) ;  /* 0x0000002c00188947 */ /* 0x008fea0003800000 */
.L_x_7407:
[----:B------:R-:W-:-:S07]  /*248a0*/  IMAD R3, R3, 0x8, R0 ;  /* 0x0000000803037824 */ /* 0x000fce00078e0200 */
.L_x_7240:
[----:B----4-:R4:W0:Y:S02]  /*248b0*/  SYNCS.PHASECHK.TRANS64.TRYWAIT P0, [R3+URZ], R2 ;  /* 0x00000002030075a7 */ /* 0x010824000800017f */
[----:B0-----:R-:W-:Y:S05]  /*248c0*/  @!P0 NANOSLEEP.SYNCS 0x989680 ;  /* 0x009896800000895d */ /* 0x001fea0003900000 */
[----:B------:R-:W0:Y:S02]  /*248d0*/  @!P0 SYNCS.PHASECHK.TRANS64 P0, [R3+URZ], R2 ;  /* 0x00000002030085a7 */ /* 0x000e24000800007f */
[----:B0-----:R-:W-:Y:S05]  /*248e0*/  @!P0 BRA `(.L_x_7240) ;  /* 0xfffffffc00f08947 */ /* 0x001fea000383ffff */
.L_x_6837:
[----:B------:R-:W-:Y:S05]  /*248f0*/  BSYNC B7 ;  /* 0x0000000000077941 */ /* 0x000fea0003800000 */
.L_x_6834:
[----:B------:R-:W-:Y:S05]  /*24900*/  EXIT ;  /* 0x000000000000794d */ /* 0x000fea0003800000 */
.L_x_6867:
[----:B0-----:R0:W1:Y:S02]  /*24910*/  SYNCS.PHASECHK.TRANS64.TRYWAIT P6, [R103+URZ+0x28890], R124 ;  /* 0x0288907c670075a7 */ /* 0x00106400080c017f */
[----:B-1----:R-:W-:Y:S05]  /*24920*/  @!P6 NANOSLEEP.SYNCS 0x989680 ;  /* 0x009896800000e95d */ /* 0x002fea0003900000 */
[----:B------:R-:W1:Y:S02]  /*24930*/  @!P6 SYNCS.PHASECHK.TRANS64 P6, [R103+URZ+0x28890], R124 ;  /* 0x0288907c6700e5a7 */ /* 0x000e6400080c007f */
[----:B-1----:R-:W-:Y:S05]  /*24940*/  @!P6 BRA `(.L_x_6867) ;  /* 0xfffffffc00f0e947 */ /* 0x002fea000383ffff */
[----:B------:R-:W-:Y:S05]  /*24950*/  BRA `(.L_x_7241) ;  /* 0xfffffde800847947 */ /* 0x000fea000383ffff */
.L_x_6903:
[----:B0-----:R0:W1:Y:S02]  /*24960*/  SYNCS.PHASECHK.TRANS64.TRYWAIT P4, [R103+URZ+0x28890], R124 ;  /* 0x0288907c670075a7 */ /* 0x001064000808017f */
[----:B-1----:R-:W-:Y:S05]  /*24970*/  @!P4 NANOSLEEP.SYNCS 0x989680 ;  /* 0x009896800000c95d */ /* 0x002fea0003900000 */
[----:B------:R-:W1:Y:S02]  /*24980*/  @!P4 SYNCS.PHASECHK.TRANS64 P4, [R103+URZ+0x28890], R124 ;  /* 0x0288907c6700c5a7 */ /* 0x000e64000808007f */
[----:B-1----:R-:W-:Y:S05]  /*24990*/  @!P4 BRA `(.L_x_6903) ;  /* 0xfffffffc00f0c947 */ /* 0x002fea000383ffff */
[----:B------:R-:W-:Y:S05]  /*249a0*/  BRA `(.L_x_7242) ;  /* 0xfffffe0c00e47947 */ /* 0x000fea000383ffff */
.L_x_6920:
[----:B0-----:R0:W1:Y:S02]  /*249b0*/  SYNCS.PHASECHK.TRANS64.TRYWAIT P3, [R103+URZ+0x28890], R124 ;  /* 0x0288907c670075a7 */ /* 0x001064000806017f */
[----:B-1----:R-:W-:Y:S05]  /*249c0*/  @!P3 NANOSLEEP.SYNCS 0x989680 ;  /* 0x009896800000b95d */ /* 0x002fea0003900000 */
[----:B------:R-:W1:Y:S02]  /*249d0*/  @!P3 SYNCS.PHASECHK.TRANS64 P3, [R103+URZ+0x28890], R124 ;  /* 0x0288907c6700b5a7 */ /* 0x000e64000806007f */
[----:B-1----:R-:W-:Y:S05]  /*249e0*/  @!P3 BRA `(.L_x_6920) ;  /* 0xfffffffc00f0b947 */ /* 0x002fea000383ffff */
[----:B------:R-:W-:Y:S05]  /*249f0*/  BRA `(.L_x_7243) ;  /* 0xfffffe3000107947 */ /* 0x000fea000383ffff */
.L_x_6930:
[----:B--2---:R2:W3:Y:S02]  /*24a00*/  SYNCS.PHASECHK.TRANS64.TRYWAIT P0, [R103+URZ+0x288b0], R124 ;  /* 0x0288b07c670075a7 */ /* 0x0044e4000800017f */
[----:B---3--:R-:W-:Y:S05]  /*24a10*/  @!P0 NANOSLEEP.SYNCS 0x989680 ;  /* 0x009896800000895d */ /* 0x008fea0003900000 */
[----:B------:R-:W3:Y:S02]  /*24a20*/  @!P0 SYNCS.PHASECHK.TRANS64 P0, [R103+URZ+0x288b0], R124 ;  /* 0x0288b07c670085a7 */ /* 0x000ee4000800007f */
[----:B---3--:R-:W-:Y:S05]  /*24a30*/  @!P0 BRA `(.L_x_6930) ;  /* 0xfffffffc00f08947 */ /* 0x008fea000383ffff */
[----:B------:R-:W-:Y:S05]  /*24a40*/  BRA `(.L_x_7244) ;  /* 0xfffffe3400ac7947 */ /* 0x000fea000383ffff */
.L_x_6950:
        /* <DEDUP_REMOVED lines=8> */
.L_x_7246:
[----:B------:R-:W-:Y:S05]  /*24ad0*/  BSYNC B0 ;  /* 0x0000000000007941 */ /* 0x000fea0003800000 */
.L_x_7245:
[----:B------:R-:W-:Y:S01]  /*24ae0*/  IMAD.MOV.U32 R196, RZ, RZ, R14 ;  /* 0x000000ffffc47224 */ /* 0x000fe200078e000e */
[----:B------:R-:W-:Y:S06]  /*24af0*/  BRA `(.L_x_7247) ;  /* 0xfffffe4000a47947 */ /* 0x000fec000383ffff */
.L_x_6968:
[----:B------:R-:W-:Y:S01]  /*24b00*/  BSSY B1, `(.L_x_7248) ;  /* 0x0000008000017945 */ /* 0x000fe20003800000 */
[----:B------:R-:W-:Y:S02]  /*24b10*/  IMAD.MOV.U32 R13, RZ, RZ, R5 ;  /* 0x000000ffff0d7224 */ /* 0x000fe400078e0005 */
[----:B------:R-:W-:Y:S02]  /*24b20*/  IMAD.MOV.U32 R12, RZ, RZ, RZ ;  /* 0x000000ffff0c7224 */ /* 0x000fe400078e00ff */
[----:B------:R-:W-:Y:S02]  /*24b30*/  IMAD.MOV.U32 R11, RZ, RZ, 0x181f ;  /* 0x0000181fff0b7424 */ /* 0x000fe400078e00ff */
[----:B------:R-:W-:-:S07]  /*24b40*/  IMAD.MOV.U32 R15, RZ, RZ, -0x1 ;  /* 0xffffffffff0f7424 */ /* 0x000fce00078e00ff */
[----:B01---5:R-:W-:Y:S05]  /*24b50*/  WARPSYNC.COLLECTIVE R15, `(.L_x_7249) ;  /* 0x000000000f087348 */ /* 0x023fea0003c00000 */
[----:B------:R2:W3:Y:S02]  /*24b60*/  SHFL.IDX P6, R14, R13, R12, R11 ;  /* 0x0000000c0d0e7389 */ /* 0x0004e400000c000b */
[----:B0123-5:R-:W-:Y:S01]  /*24b70*/  ENDCOLLECTIVE ;  /* 0x000000000000791b */ /* 0x02ffe20003800000 */
.L_x_7249:
[----:B------:R-:W-:Y:S05]  /*24b80*/  BSYNC B1 ;  /* 0x0000000000017941 */ /* 0x000fea0003800000 */
.L_x_7248:
[----:B------:R-:W-:Y:S05]  /*24b90*/  BRA `(.L_x_7250) ;  /* 0xfffffe5400247947 */ /* 0x000fea000383ffff */
.L_x_6969:
[----:B------:R-:W-:Y:S01]  /*24ba0*/  BSSY B1, `(.L_x_7251) ;  /* 0x0000008000017945 */ /* 0x000fe20003800000 */
[----:B------:R-:W-:Y:S01]  /*24bb0*/  MOV R13, R4 ;  /* 0x00000004000d7202 */ /* 0x000fe20000000f00 */
[----:B------:R-:W-:Y:S02]  /*24bc0*/  IMAD.MOV.U32 R12, RZ, RZ, RZ ;  /* 0x000000ffff0c7224 */ /* 0x000fe400078e00ff */
[----:B------:R-:W-:Y:S02]  /*24bd0*/  IMAD.MOV.U32 R11, RZ, RZ, 0x181f ;  /* 0x0000181fff0b7424 */ /* 0x000fe400078e00ff */
[----:B------:R-:W-:-:S07]  /*24be0*/  IMAD.MOV.U32 R15, RZ, RZ, -0x1 ;  /* 0xffffffffff0f7424 */ /* 0x000fce00078e00ff */
[----:B01---5:R-:W-:Y:S05]  /*24bf0*/  WARPSYNC.COLLECTIVE R15, `(.L_x_7252) ;  /* 0x000000000f087348 */ /* 0x023fea0003c00000 */
[----:B------:R2:W3:Y:S02]  /*24c00*/  SHFL.IDX P6, R14, R13, R12, R11 ;  /* 0x0000000c0d0e7389 */ /* 0x0004e400000c000b */
[----:B0123-5:R-:W-:Y:S01]  /*24c10*/  ENDCOLLECTIVE ;  /* 0x000000000000791b */ /* 0x02ffe20003800000 */
.L_x_7252:
[----:B------:R-:W-:Y:S05]  /*24c20*/  BSYNC B1 ;  /* 0x0000000000017941 */ /* 0x000fea0003800000 */
.L_x_7251:
[----:B------:R-:W-:Y:S05]  /*24c30*/  BRA `(.L_x_7253) ;  /* 0xfffffe5400047947 */ /* 0x000fea000383ffff */
.L_x_6970:
[----:B------:R-:W-:Y:S01]  /*24c40*/  BSSY B1, `(.L_x_7254) ;  /* 0x0000008000017945 */ /* 0x000fe20003800000 */
[----:B------:R-:W-:Y:S01]  /*24c50*/  IMAD.MOV.U32 R13, RZ, RZ, R3 ;  /* 0x000000ffff0d7224 */ /* 0x000fe200078e0003 */
[----:B------:R-:W-:Y:S01]  /*24c60*/  MOV R15, 0xffffffff ;  /* 0xffffffff000f7802 */ /* 0x000fe20000000f00 */
[----:B------:R-:W-:Y:S02]  /*24c70*/  IMAD.MOV.U32 R12, RZ, RZ, RZ ;  /* 0x000000ffff0c7224 */ /* 0x000fe400078e00ff */
[----:B------:R-:W-:-:S07]  /*24c80*/  IMAD.MOV.U32 R11, RZ, RZ, 0x181f ;  /* 0x0000181fff0b7424 */ /* 0x000fce00078e00ff */
[----:B01---5:R-:W-:Y:S05]  /*24c90*/  WARPSYNC.COLLECTIVE R15, `(.L_x_7255) ;  /* 0x000000000f087348 */ /* 0x023fea0003c00000 */
[----:B------:R2:W3:Y:S02]  /*24ca0*/  SHFL.IDX P6, R14, R13, R12, R11 ;  /* 0x0000000c0d0e7389 */ /* 0x0004e400000c000b */
[----:B0123-5:R-:W-:Y:S01]  /*24cb0*/  ENDCOLLECTIVE ;  /* 0x000000000000791b */ /* 0x02ffe20003800000 */
.L_x_7255:
[----:B------:R-:W-:Y:S05]  /*24cc0*/  BSYNC B1 ;  /* 0x0000000000017941 */ /* 0x000fea0003800000 */
.L_x_7254:
[----:B------:R-:W-:Y:S05]  /*24cd0*/  BRA `(.L_x_7256) ;  /* 0xfffffe5000e47947 */ /* 0x000fea000383ffff */
.L_x_6971:
        /* <DEDUP_REMOVED lines=8> */
.L_x_7258:
[----:B------:R-:W-:Y:S05]  /*24d60*/  BSYNC B1 ;  /* 0x0000000000017941 */ /* 0x000fea0003800000 */
.L_x_7257:
[----:B------:R-:W-:Y:S05]  /*24d70*/  BRA `(.L_x_7259) ;  /* 0xfffffe5000c47947 */ /* 0x000fea000383ffff */
.L_x_6972:
[----:B------:R-:W-:Y:S01]  /*24d80*/  BSSY B1, `(.L_x_7260) ;  /* 0x0000008000017945 */ /* 0x000fe20003800000 */
[----:B------:R-:W-:Y:S01]  /*24d90*/  IMAD.MOV.U32 R13, RZ, RZ, R5 ;  /* 0x000000ffff0d7224 */ /* 0x000fe200078e0005 */
[----:B------:R-:W-:Y:S01]  /*24da0*/  MOV R11, 0x181f ;  /* 0x0000181f000b7802 */ /* 0x000fe20000000f00 */
[----:B------:R-:W-:Y:S02]  /*24db0*/  IMAD.MOV.U32 R12, RZ, RZ, 0x1 ;  /* 0x00000001ff0c7424 */ /* 0x000fe400078e00ff */
[----:B------:R-:W-:-:S07]  /*24dc0*/  IMAD.MOV.U32 R15, RZ, RZ, -0x1 ;  /* 0xffffffffff0f7424 */ /* 0x000fce00078e00ff */
[----:B01---5:R-:W-:Y:S05]  /*24dd0*/  WARPSYNC.COLLECTIVE R15, `(.L_x_7261) ;  /* 0x000000000f087348 */ /* 0x023fea0003c00000 */
[----:B------:R2:W3:Y:S02]  /*24de0*/  SHFL.IDX P6, R14, R13, R12, R11 ;  /* 0x0000000c0d0e7389 */ /* 0x0004e400000c000b */
[----:B0123-5:R-:W-:Y:S01]  /*24df0*/  ENDCOLLECTIVE ;  /* 0x000000000000791b */ /* 0x02ffe20003800000 */
.L_x_7261:
[----:B------:R-:W-:Y:S05]  /*24e00*/  BSYNC B1 ;  /* 0x0000000000017941 */ /* 0x000fea0003800000 */
.L_x_7260:
[----:B------:R-:W-:Y:S05]  /*24e10*/  BRA `(.L_x_7262) ;  /* 0xfffffe5000a47947 */ /* 0x000fea000383ffff */
.L_x_6973:
[----:B------:R-:W-:Y:S01]  /*24e20*/  BSSY B1, `(.L_x_7263) ;  /* 0x0000008000017945 */ /* 0x000fe20003800000 */
[----:B------:R-:W-:Y:S02]  /*24e30*/  IMAD.MOV.U32 R13, RZ, RZ, R4 ;  /* 0x000000ffff0d7224 */ /* 0x000fe400078e0004 */
[----:B------:R-:W-:Y:S02]  /*24e40*/  IMAD.MOV.U32 R12, RZ, RZ, 0x1 ;  /* 0x00000001ff0c7424 */ /* 0x000fe400078e00ff */
[----:B------:R-:W-:Y:S02]  /*24e50*/  IMAD.MOV.U32 R11, RZ, RZ, 0x181f ;  /* 0x0000181fff0b7424 */ /* 0x000fe400078e00ff */
[----:B------:R-:W-:-:S07]  /*24e60*/  IMAD.MOV.U32 R15, RZ, RZ, -0x1 ;  /* 0xffffffffff0f7424 */ /* 0x000fce00078e00ff */
[----:B01---5:R-:W-:Y:S05]  /*24e70*/  WARPSYNC.COLLECTIVE R15, `(.L_x_7264) ;  /* 0x000000000f087348 */ /* 0x023fea0003c00000 */
[----:B------:R2:W3:Y:S02]  /*24e80*/  SHFL.IDX P6, R14, R13, R12, R11 ;  /* 0x0000000c0d0e7389 */ /* 0x0004e400000c000b */
[----:B0123-5:R-:W-:Y:S01]  /*24e90*/  ENDCOLLECTIVE ;  /* 0x000000000000791b */ /* 0x02ffe20003800000 */
.L_x_7264:
[----:B------:R-:W-:Y:S05]  /*24ea0*/  BSYNC B1 ;  /* 0x0000000000017941 */ /* 0x000fea0003800000 */
.L_x_7263:
[----:B------:R-:W-:Y:S05]  /*24eb0*/  BRA `(.L_x_7265) ;  /* 0xfffffe5000847947 */ /* 0x000fea000383ffff */
.L_x_6974:
        /* <DEDUP_REMOVED lines=8> */
.L_x_7267:
[----:B------:R-:W-:Y:S05]  /*24f40*/  BSYNC B1 ;  /* 0x0000000000017941 */ /* 0x000fea0003800000 */
.L_x_7266:
[----:B------:R-:W-:Y:S05]  /*24f50*/  BRA `(.L_x_7268) ;  /* 0xfffffe5000647947 */ /* 0x000fea000383ffff */
.L_x_6975:
        /* <DEDUP_REMOVED lines=8> */
.L_x_7270:
[----:B------:R-:W-:Y:S05]  /*24fe0*/  BSYNC B1 ;  /* 0x0000000000017941 */ /* 0x000fea0003800000 */
.L_x_7269:
[----:B------:R-:W-:Y:S05]  /*24ff0*/  BRA `(.L_x_7271) ;  /* 0xfffffe5000447947 */ /* 0x000fea000383ffff */
.L_x_6976:
[----:B------:R-:W-:Y:S01]  /*25000*/  BSSY B1, `(.L_x_7272) ;  /* 0x0000008000017945 */ /* 0x000fe20003800000 */
[----:B------:R-:W-:Y:S01]  /*25010*/  MOV R13, R5 ;  /* 0x00000005000d7202 */ /* 0x000fe20000000f00 */
[----:B------:R-:W-:Y:S02]  /*25020*/  IMAD.MOV.U32 R12, RZ, RZ, 0x2 ;  /* 0x00000002ff0c7424 */ /* 0x000fe400078e00ff */
[----:B------:R-:W-:Y:S02]  /*25030*/  IMAD.MOV.U32 R11, RZ, RZ, 0x181f ;  /* 0x0000181fff0b7424 */ /* 0x000fe400078e00ff */
[----:B------:R-:W-:-:S07]  /*25040*/  IMAD.MOV.U32 R15, RZ, RZ, -0x1 ;  /* 0xffffffffff0f7424 */ /* 0x000fce00078e00ff */
[----:B01---5:R-:W-:Y:S05]  /*25050*/  WARPSYNC.COLLECTIVE R15, `(.L_x_7273) ;  /* 0x000000000f087348 */ /* 0x023fea0003c00000 */
[----:B------:R2:W3:Y:S02]  /*25060*/  SHFL.IDX P6, R14, R13, R12, R11 ;  /* 0x0000000c0d0e7389 */ /* 0x0004e400000c000b */
[----:B0123-5:R-:W-:Y:S01]  /*25070*/  ENDCOLLECTIVE ;  /* 0x000000000000791b */ /* 0x02ffe20003800000 */
.L_x_7273:
[----:B------:R-:W-:Y:S05]  /*25080*/  BSYNC B1 ;  /* 0x0000000000017941 */ /* 0x000fea0003800000 */
.L_x_7272:
[----:B------:R-:W-:Y:S05]  /*25090*/  BRA `(.L_x_7274) ;  /* 0xfffffe5000247947 */ /* 0x000fea000383ffff */
.L_x_6977:
[----:B------:R-:W-:Y:S01]  /*250a0*/  BSSY B1, `(.L_x_7275) ;  /* 0x0000008000017945 */ /* 0x000fe20003800000 */
[----:B------:R-:W-:Y:S01]  /*250b0*/  IMAD.MOV.U32 R13, RZ, RZ, R4 ;  /* 0x000000ffff0d7224 */ /* 0x000fe200078e0004 */
[----:B------:R-:W-:Y:S01]  /*250c0*/  MOV R15, 0xffffffff ;  /* 0xffffffff000f7802 */ /* 0x000fe20000000f00 */
[----:B------:R-:W-:Y:S02]  /*250d0*/  IMAD.MOV.U32 R12, RZ, RZ, 0x2 ;  /* 0x00000002ff0c7424 */ /* 0x000fe400078e00ff */
[----:B------:R-:W-:-:S07]  /*250e0*/  IMAD.MOV.U32 R11, RZ, RZ, 0x181f ;  /* 0x0000181fff0b7424 */ /* 0x000fce00078e00ff */
[----:B01---5:R-:W-:Y:S05]  /*250f0*/  WARPSYNC.COLLECTIVE R15, `(.L_x_7276) ;  /* 0x000000000f087348 */ /* 0x023fea0003c00000 */
[----:B------:R2:W3:Y:S02]  /*25100*/  SHFL.IDX P6, R14, R13, R12, R11 ;  /* 0x0000000c0d0e7389 */ /* 0x0004e400000c000b */
[----:B0123-5:R-:W-:Y:S01]  /*25110*/  ENDCOLLECTIVE ;  /* 0x000000000000791b */ /* 0x02ffe20003800000 */
.L_x_7276:
[----:B------:R-:W-:Y:S05]  /*25120*/  BSYNC B1 ;  /* 0x0000000000017941 */ /* 0x000fea0003800000 */
.L_x_7275:
[----:B------:R-:W-:Y:S05]  /*25130*/  BRA `(.L_x_7277) ;  /* 0xfffffe5000047947 */ /* 0x000fea000383ffff */
.L_x_6978:
        /* <DEDUP_REMOVED lines=8> */
.L_x_7279:
[----:B------:R-:W-:Y:S05]  /*251c0*/  BSYNC B1 ;  /* 0x0000000000017941 */ /* 0x000fea0003800000 */
.L_x_7278:
[----:B------:R-:W-:Y:S05]  /*251d0*/  BRA `(.L_x_7280) ;  /* 0xfffffe4c00e47947 */ /* 0x000fea000383ffff */
.L_x_6979:
        /* <DEDUP_REMOVED lines=8> */
.L_x_7282:
[----:B------:R-:W-:Y:S05]  /*25260*/  BSYNC B1 ;  /* 0x0000000000017941 */ /* 0x000fea0003800000 */
.L_x_7281:
[----:B------:R-:W-:Y:S05]  /*25270*/  BRA `(.L_x_7283) ;  /* 0xfffffe4c00c47947 */ /* 0x000fea000383ffff */
.L_x_6980:
        /* <DEDUP_REMOVED lines=8> */
.L_x_7285:
[----:B------:R-:W-:Y:S05]  /*25300*/  BSYNC B1 ;  /* 0x0000000000017941 */ /* 0x000fea0003800000 */
.L_x_7284:
[----:B------:R-:W-:Y:S05]  /*25310*/  BRA `(.L_x_7286) ;  /* 0xfffffe4c00a47947 */ /* 0x000fea000383ffff */
.L_x_6981:
        /* <DEDUP_REMOVED lines=8> */
.L_x_7288:
[----:B------:R-:W-:Y:S05]  /*253a0*/  BSYNC B1 ;  /* 0x0000000000017941 */ /* 0x000fea0003800000 */
.L_x_7287:
[----:B------:R-:W-:Y:S05]  /*253b0*/  BRA `(.L_x_7289) ;  /* 0xfffffe4c00887947 */ /* 0x000fea000383ffff */
.L_x_6982:
        /* <DEDUP_REMOVED lines=8> */
.L_x_7291:
[----:B------:R-:W-:Y:S05]  /*25440*/  BSYNC B1 ;  /* 0x0000000000017941 */ /* 0x000fea0003800000 */
.L_x_7290:
[----:B------:R-:W-:Y:S05]  /*25450*/  BRA `(.L_x_7292) ;  /* 0xfffffe4c006c7947 */ /* 0x000fea000383ffff */
.L_x_6983:
        /* <DEDUP_REMOVED lines=8> */
.L_x_7294:
[----:B------:R-:W-:Y:S05]  /*254e0*/  BSYNC B1 ;  /* 0x0000000000017941 */ /* 0x000fea0003800000 */
.L_x_7293:
[----:B------:R-:W-:Y:S05]  /*254f0*/  BRA `(.L_x_7295) ;  /* 0xfffffe4c00507947 */ /* 0x000fea000383ffff */
.L_x_6985:
[----:B--2---:R2:W3:Y:S02]  /*25500*/  SYNCS.PHASECHK.TRANS64.TRYWAIT P4, [R2+URZ+0x28800], R3 ;  /* 0x02880003020075a7 */ /* 0x0044e4000808017f */
[----:B---3--:R-:W-:Y:S05]  /*25510*/  @!P4 NANOSLEEP.SYNCS 0x989680 ;  /* 0x009896800000c95d */ /* 0x008fea0003900000 */
[----:B------:R-:W3:Y:S02]  /*25520*/  @!P4 SYNCS.PHASECHK.TRANS64 P4, [R2+URZ+0x28800], R3 ;  /* 0x028800030200c5a7 */ /* 0x000ee4000808007f */
[----:B---3--:R-:W-:Y:S05]  /*25530*/  @!P4 BRA `(.L_x_6985) ;  /* 0xfffffffc00f0c947 */ /* 0x008fea000383ffff */
[----:B------:R-:W-:Y:S05]  /*25540*/  BRA `(.L_x_7296) ;  /* 0xfffffe4c00b47947 */ /* 0x000fea000383ffff */
.L_x_7001:
[----:B------:R-:W-:Y:S01]  /*25550*/  BSSY B1, `(.L_x_7297) ;  /* 0x0000008000017945 */ /* 0x000fe20003800000 */
[----:B------:R-:W-:Y:S01]  /*25560*/  IMAD.MOV.U32 R13, RZ, RZ, R9 ;  /* 0x000000ffff0d7224 */ /* 0x000fe200078e0009 */
[----:B------:R-:W-:Y:S01]  /*25570*/  MOV R15, 0xffffffff ;  /* 0xffffffff000f7802 */ /* 0x000fe20000000f00 */
[----:B------:R-:W-:Y:S02]  /*25580*/  IMAD.MOV.U32 R12, RZ, RZ, RZ ;  /* 0x000000ffff0c7224 */ /* 0x000fe400078e00ff */
[----:B------:R-:W-:-:S07]  /*25590*/  IMAD.MOV.U32 R11, RZ, RZ, 0x181f ;  /* 0x0000181fff0b7424 */ /* 0x000fce00078e00ff */
[----:B0----5:R-:W-:Y:S05]  /*255a0*/  WARPSYNC.COLLECTIVE R15, `(.L_x_7298) ;  /* 0x000000000f087348 */ /* 0x021fea0003c00000 */
[----:B------:R1:W2:Y:S02]  /*255b0*/  SHFL.IDX P6, R14, R13, R12, R11 ;  /* 0x0000000c0d0e7389 */ /* 0x0002a400000c000b */
[----:B012--5:R-:W-:Y:S01]  /*255c0*/  ENDCOLLECTIVE ;  /* 0x000000000000791b */ /* 0x027fe20003800000 */
.L_x_7298:
[----:B------:R-:W-:Y:S05]  /*255d0*/  BSYNC B1 ;  /* 0x0000000000017941 */ /* 0x000fea0003800000 */
.L_x_7297:
[----:B------:R-:W-:Y:S05]  /*255e0*/  BRA `(.L_x_7299) ;  /* 0xfffffe6c002c7947 */ /* 0x000fea000383ffff */
.L_x_7002:
[----:B------:R-:W-:Y:S01]  /*255f0*/  BSSY B1, `(.L_x_7300) ;  /* 0x0000008000017945 */ /* 0x000fe20003800000 */
[----:B------:R-:W-:Y:S02]  /*25600*/  IMAD.MOV.U32 R13, RZ, RZ, R8 ;  /* 0x000000ffff0d7224 */ /* 0x000fe400078e0008 */
[----:B------:R-:W-:Y:S02]  /*25610*/  IMAD.MOV.U32 R12, RZ, RZ, RZ ;  /* 0x000000ffff0c7224 */ /* 0x000fe400078e00ff */
[----:B------:R-:W-:Y:S02]  /*25620*/  IMAD.MOV.U32 R11, RZ, RZ, 0x181f ;  /* 0x0000181fff0b7424 */ /* 0x000fe400078e00ff */
[----:B------:R-:W-:-:S07]  /*25630*/  IMAD.MOV.U32 R15, RZ, RZ, -0x1 ;  /* 0xffffffffff0f7424 */ /* 0x000fce00078e00ff */
[----:B0----5:R-:W-:Y:S05]  /*25640*/  WARPSYNC.COLLECTIVE R15, `(.L_x_7301) ;  /* 0x000000000f087348 */ /* 0x021fea0003c00000 */
[----:B------:R1:W2:Y:S02]  /*25650*/  SHFL.IDX P6, R14, R13, R12, R11 ;  /* 0x0000000c0d0e7389 */ /* 0x0002a400000c000b */
[----:B012--5:R-:W-:Y:S01]  /*25660*/  ENDCOLLECTIVE ;  /* 0x000000000000791b */ /* 0x027fe20003800000 */
.L_x_7301:
[----:B------:R-:W-:Y:S05]  /*25670*/  BSYNC B1 ;  /* 0x0000000000017941 */ /* 0x000fea0003800000 */
.L_x_7300:
[----:B------:R-:W-:Y:S05]  /*25680*/  BRA `(.L_x_7302) ;  /* 0xfffffe6c000c7947 */ /* 0x000fea000383ffff */
.L_x_7003:
[----:B------:R-:W-:Y:S01]  /*25690*/  BSSY B1, `(.L_x_7303) ;  /* 0x0000008000017945 */ /* 0x000fe20003800000 */
[----:B------:R-:W-:Y:S01]  /*256a0*/  IMAD.MOV.U32 R13, RZ, RZ, R3 ;  /* 0x000000ffff0d7224 */ /* 0x000fe200078e0003 */
[----:B------:R-:W-:Y:S01]  /*256b0*/  MOV R11, 0x181f ;  /* 0x0000181f000b7802 */ /* 0x000fe20000000f00 */
[----:B------:R-:W-:Y:S02]  /*256c0*/  IMAD.MOV.U32 R12, RZ, RZ, RZ ;  /* 0x000000ffff0c7224 */ /* 0x000fe400078e00ff */
[----:B------:R-:W-:-:S07]  /*256d0*/  IMAD.MOV.U32 R15, RZ, RZ, -0x1 ;  /* 0xffffffffff0f7424 */ /* 0x000fce00078e00ff */
[----:B0----5:R-:W-:Y:S05]  /*256e0*/  WARPSYNC.COLLECTIVE R15, `(.L_x_7304) ;  /* 0x000000000f087348 */ /* 0x021fea0003c00000 */
[----:B------:R1:W2:Y:S02]  /*256f0*/  SHFL.IDX P6, R14, R13, R12, R11 ;  /* 0x0000000c0d0e7389 */ /* 0x0002a400000c000b */
[----:B012--5:R-:W-:Y:S01]  /*25700*/  ENDCOLLECTIVE ;  /* 0x000000000000791b */ /* 0x027fe20003800000 */
.L_x_7304:
[----:B------:R-:W-:Y:S05]  /*25710*/  BSYNC B1 ;  /* 0x0000000000017941 */ /* 0x000fea0003800000 */
.L_x_7303:
[----:B------:R-:W-:Y:S05]  /*25720*/  BRA `(.L_x_7305) ;  /* 0xfffffe6800ec7947 */ /* 0x000fea000383ffff */
.L_x_7004:
        /* <DEDUP_REMOVED lines=8> */
.L_x_7307:
[----:B------:R-:W-:Y:S05]  /*257b0*/  BSYNC B1 ;  /* 0x0000000000017941 */ /* 0x000fea0003800000 */
.L_x_7306:
[----:B------:R-:W-:Y:S05]  /*257c0*/  BRA `(.L_x_7308) ;  /* 0xfffffe6800cc7947 */ /* 0x000fea000383ffff */
.L_x_7005:
[----:B------:R-:W-:Y:S01]  /*257d0*/  BSSY B1, `(.L_x_7309) ;  /* 0x0000008000017945 */ /* 0x000fe20003800000 */
[----:B------:R-:W-:Y:S01]  /*257e0*/  IMAD.MOV.U32 R13, RZ, RZ, R9 ;  /* 0x000000ffff0d7224 */ /* 0x000fe200078e0009 */
[----:B------:R-:W-:Y:S01]  /*257f0*/  MOV R12, 0x1 ;  /* 0x00000001000c7802 */ /* 0x000fe20000000f00 */
[----:B------:R-:W-:Y:S02]  /*25800*/  IMAD.MOV.U32 R11, RZ, RZ, 0x181f ;  /* 0x0000181fff0b7424 */ /* 0x000fe400078e00ff */
[----:B------:R-:W-:-:S07]  /*25810*/  IMAD.MOV.U32 R15, RZ, RZ, -0x1 ;  /* 0xffffffffff0f7424 */ /* 0x000fce00078e00ff */
[----:B0----5:R-:W-:Y:S05]  /*25820*/  WARPSYNC.COLLECTIVE R15, `(.L_x_7310) ;  /* 0x000000000f087348 */ /* 0x021fea0003c00000 */
[----:B------:R1:W2:Y:S02]  /*25830*/  SHFL.IDX P6, R14, R13, R12, R11 ;  /* 0x0000000c0d0e7389 */ /* 0x0002a400000c000b */
[----:B012--5:R-:W-:Y:S01]  /*25840*/  ENDCOLLECTIVE ;  /* 0x000000000000791b */ /* 0x027fe20003800000 */
.L_x_7310:
[----:B------:R-:W-:Y:S05]  /*25850*/  BSYNC B1 ;  /* 0x0000000000017941 */ /* 0x000fea0003800000 */
.L_x_7309:
[----:B------:R-:W-:Y:S05]  /*25860*/  BRA `(.L_x_7311) ;  /* 0xfffffe6800ac7947 */ /* 0x000fea000383ffff */
.L_x_7006:
[----:B------:R-:W-:Y:S01]  /*25870*/  BSSY B1, `(.L_x_7312) ;  /* 0x0000008000017945 */ /* 0x000fe20003800000 */
[----:B------:R-:W-:Y:S02]  /*25880*/  IMAD.MOV.U32 R13, RZ, RZ, R8 ;  /* 0x000000ffff0d7224 */ /* 0x000fe400078e0008 */
[----:B------:R-:W-:Y:S02]  /*25890*/  IMAD.MOV.U32 R12, RZ, RZ, 0x1 ;  /* 0x00000001ff0c7424 */ /* 0x000fe400078e00ff */
[----:B------:R-:W-:Y:S02]  /*258a0*/  IMAD.MOV.U32 R11, RZ, RZ, 0x181f ;  /* 0x0000181fff0b7424 */ /* 0x000fe400078e00ff */
[----:B------:R-:W-:-:S07]  /*258b0*/  IMAD.MOV.U32 R15, RZ, RZ, -0x1 ;  /* 0xffffffffff0f7424 */ /* 0x000fce00078e00ff */
[----:B0----5:R-:W-:Y:S05]  /*258c0*/  WARPSYNC.COLLECTIVE R15, `(.L_x_7313) ;  /* 0x000000000f087348 */ /* 0x021fea0003c00000 */
[----:B------:R1:W2:Y:S02]  /*258d0*/  SHFL.IDX P6, R14, R13, R12, R11 ;  /* 0x0000000c0d0e7389 */ /* 0x0002a400000c000b */
[----:B012--5:R-:W-:Y:S01]  /*258e0*/  ENDCOLLECTIVE ;  /* 0x000000000000791b */ /* 0x027fe20003800000 */
.L_x_7313:
[----:B------:R-:W-:Y:S05]  /*258f0*/  BSYNC B1 ;  /* 0x0000000000017941 */ /* 0x000fea0003800000 */
.L_x_7312:
[----:B------:R-:W-:Y:S05]  /*25900*/  BRA `(.L_x_7314) ;  /* 0xfffffe68008c7947 */ /* 0x000fea000383ffff */
.L_x_7007:
[----:B------:R-:W-:Y:S01]  /*25910*/  BSSY B1, `(.L_x_7315) ;  /* 0x0000008000017945 */ /* 0x000fe20003800000 */
[----:B------:R-:W-:Y:S01]  /*25920*/  MOV R13, R3 ;  /* 0x00000003000d7202 */ /* 0x000fe20000000f00 */
[----:B------:R-:W-:Y:S02]  /*25930*/  IMAD.MOV.U32 R12, RZ, RZ, 0x1 ;  /* 0x00000001ff0c7424 */ /* 0x000fe400078e00ff */
[----:B------:R-:W-:Y:S02]  /*25940*/  IMAD.MOV.U32 R11, RZ, RZ, 0x181f ;  /* 0x0000181fff0b7424 */ /* 0x000fe400078e00ff */
[----:B------:R-:W-:-:S07]  /*25950*/  IMAD.MOV.U32 R15, RZ, RZ, -0x1 ;  /* 0xffffffffff0f7424 */ /* 0x000fce00078e00ff */
[----:B0----5:R-:W-:Y:S05]  /*25960*/  WARPSYNC.COLLECTIVE R15, `(.L_x_7316) ;  /* 0x000000000f087348 */ /* 0x021fea0003c00000 */
[----:B------:R1:W2:Y:S02]  /*25970*/  SHFL.IDX P6, R14, R13, R12, R11 ;  /* 0x0000000c0d0e7389 */ /* 0x0002a400000c000b */
[----:B012--5:R-:W-:Y:S01]  /*25980*/  ENDCOLLECTIVE ;  /* 0x000000000000791b */ /* 0x027fe20003800000 */
.L_x_7316:
[----:B------:R-:W-:Y:S05]  /*25990*/  BSYNC B1 ;  /* 0x0000000000017941 */ /* 0x000fea0003800000 */
.L_x_7315:
[----:B------:R-:W-:Y:S05]  /*259a0*/  BRA `(.L_x_7317) ;  /* 0xfffffe68006c7947 */ /* 0x000fea000383ffff */
.L_x_7008:
[----:B------:R-:W-:Y:S01]  /*259b0*/  BSSY B1, `(.L_x_7318) ;  /* 0x0000008000017945 */ /* 0x000fe20003800000 */
[----:B------:R-:W-:Y:S01]  /*259c0*/  IMAD.MOV.U32 R13, RZ, RZ, R0 ;  /* 0x000000ffff0d7224 */ /* 0x000fe200078e0000 */
[----:B------:R-:W-:Y:S01]  /*259d0*/  MOV R15, 0xffffffff ;  /* 0xffffffff000f7802 */ /* 0x000fe20000000f00 */
[----:B------:R-:W-:Y:S02]  /*259e0*/  IMAD.MOV.U32 R12, RZ, RZ, 0x1 ;  /* 0x00000001ff0c7424 */ /* 0x000fe400078e00ff */
[----:B------:R-:W-:-:S07]  /*259f0*/  IMAD.MOV.U32 R11, RZ, RZ, 0x181f ;  /* 0x0000181fff0b7424 */ /* 0x000fce00078e00ff */
[----:B0----5:R-:W-:Y:S05]  /*25a00*/  WARPSYNC.COLLECTIVE R15, `(.L_x_7319) ;  /* 0x000000000f087348 */ /* 0x021fea0003c00000 */
[----:B------:R1:W2:Y:S02]  /*25a10*/  SHFL.IDX P6, R14, R13, R12, R11 ;  /* 0x0000000c0d0e7389 */ /* 0x0002a400000c000b */
[----:B012--5:R-:W-:Y:S01]  /*25a20*/  ENDCOLLECTIVE ;  /* 0x000000000000791b */ /* 0x027fe20003800000 */
.L_x_7319:
[----:B------:R-:W-:Y:S05]  /*25a30*/  BSYNC B1 ;  /* 0x0000000000017941 */ /* 0x000fea0003800000 */
.L_x_7318:
[----:B------:R-:W-:Y:S05]  /*25a40*/  BRA `(.L_x_7320) ;  /* 0xfffffe68004c7947 */ /* 0x000fea000383ffff */
.L_x_7009:
        /* <DEDUP_REMOVED lines=8> */
.L_x_7322:
[----:B------:R-:W-:Y:S05]  /*25ad0*/  BSYNC B1 ;  /* 0x0000000000017941 */ /* 0x000fea0003800000 */
.L_x_7321:
[----:B------:R-:W-:Y:S05]  /*25ae0*/  BRA `(.L_x_7323) ;  /* 0xfffffe68002c7947 */ /* 0x000fea000383ffff */
.L_x_7010:
        /* <DEDUP_REMOVED lines=8> */
.L_x_7325:
[----:B------:R-:W-:Y:S05]  /*25b70*/  BSYNC B1 ;  /* 0x0000000000017941 */ /* 0x000fea0003800000 */
.L_x_7324:
[----:B------:R-:W-:Y:S05]  /*25b80*/  BRA `(.L_x_7326) ;  /* 0xfffffe68000c7947 */ /* 0x000fea000383ffff */
.L_x_7011:
        /* <DEDUP_REMOVED lines=8> */
.L_x_7328:
[----:B------:R-:W-:Y:S05]  /*25c10*/  BSYNC B1 ;  /* 0x0000000000017941 */ /* 0x000fea0003800000 */
.L_x_7327:
[----:B------:R-:W-:Y:S05]  /*25c20*/  BRA `(.L_x_7329) ;  /* 0xfffffe6400ec7947 */ /* 0x000fea000383ffff */
.L_x_7012:
        /* <DEDUP_REMOVED lines=8> */
.L_x_7331:
[----:B------:R-:W-:Y:S05]  /*25cb0*/  BSYNC B1 ;  /* 0x0000000000017941 */ /* 0x000fea0003800000 */
.L_x_7330:
[----:B------:R-:W-:Y:S05]  /*25cc0*/  BRA `(.L_x_7332) ;  /* 0xfffffe6400cc7947 */ /* 0x000fea000383ffff */
.L_x_7013:
        /* <DEDUP_REMOVED lines=8> */
.L_x_7334:
[----:B------:R-:W-:Y:S05]  /*25d50*/  BSYNC B1 ;  /* 0x0000000000017941 */ /* 0x000fea0003800000 */
.L_x_7333:
[----:B------:R-:W-:Y:S05]  /*25d60*/  BRA `(.L_x_7335) ;  /* 0xfffffe6400ac7947 */ /* 0x000fea000383ffff */
.L_x_7014:
        /* <DEDUP_REMOVED lines=8> */
.L_x_7337:
[----:B------:R-:W-:Y:S05]  /*25df0*/  BSYNC B1 ;  /* 0x0000000000017941 */ /* 0x000fea0003800000 */
.L_x_7336:
[----:B------:R-:W-:Y:S05]  /*25e00*/  BRA `(.L_x_7338) ;  /* 0xfffffe64008c7947 */ /* 0x000fea000383ffff */
.L_x_7015:
        /* <DEDUP_REMOVED lines=8> */
.L_x_7340:
[----:B------:R-:W-:Y:S05]  /*25e90*/  BSYNC B1 ;  /* 0x0000000000017941 */ /* 0x000fea0003800000 */
.L_x_7339:
[----:B------:R-:W-:Y:S05]  /*25ea0*/  BRA `(.L_x_7341) ;  /* 0xfffffe64006c7947 */ /* 0x000fea000383ffff */
.L_x_7016:
        /* <DEDUP_REMOVED lines=8> */
.L_x_7343:
[----:B------:R-:W-:Y:S05]  /*25f30*/  BSYNC B1 ;  /* 0x0000000000017941 */ /* 0x000fea0003800000 */
.L_x_7342:
[----:B------:R-:W-:Y:S05]  /*25f40*/  BRA `(.L_x_7344) ;  /* 0xfffffe64004c7947 */ /* 0x000fea000383ffff */
.L_x_7018:
[----:B0-----:R0:W1:Y:S02]  /*25f50*/  SYNCS.PHASECHK.TRANS64.TRYWAIT P4, [R2+URZ+0x28800], R9 ;  /* 0x02880009020075a7 */ /* 0x001064000808017f */
[----:B-1----:R-:W-:Y:S05]  /*25f60*/  @!P4 NANOSLEEP.SYNCS 0x989680 ;  /* 0x009896800000c95d */ /* 0x002fea0003900000 */
[----:B------:R-:W1:Y:S02]  /*25f70*/  @!P4 SYNCS.PHASECHK.TRANS64 P4, [R2+URZ+0x28800], R9 ;  /* 0x028800090200c5a7 */ /* 0x000e64000808007f */
[----:B-1----:R-:W-:Y:S05]  /*25f80*/  @!P4 BRA `(.L_x_7018) ;  /* 0xfffffffc00f0c947 */ /* 0x002fea000383ffff */
[----:B------:R-:W-:Y:S05]  /*25f90*/  BRA `(.L_x_7345) ;  /* 0xfffffe6800287947 */ /* 0x000fea000383ffff */
.L_x_7028:
[----:B--2---:R2:W3:Y:S02]  /*25fa0*/  SYNCS.PHASECHK.TRANS64.TRYWAIT P2, [R8+URZ+0x28830], R3 ;  /* 0x02883003080075a7 */ /* 0x0044e4000804017f */
[----:B---3--:R-:W-:Y:S05]  /*25fb0*/  @!P2 NANOSLEEP.SYNCS 0x989680 ;  /* 0x009896800000a95d */ /* 0x008fea0003900000 */
[----:B------:R-:W3:Y:S02]  /*25fc0*/  @!P2 SYNCS.PHASECHK.TRANS64 P2, [R8+URZ+0x28830], R3 ;  /* 0x028830030800a5a7 */ /* 0x000ee4000804007f */
[----:B---3--:R-:W-:Y:S05]  /*25fd0*/  @!P2 BRA `(.L_x_7028) ;  /* 0xfffffffc00f0a947 */ /* 0x008fea000383ffff */
[----:B------:R-:W-:Y:S05]  /*25fe0*/  BRA `(.L_x_7027) ;  /* 0xfffffe8000887947 */ /* 0x000fea000383ffff */
.L_x_7046:
[----:B-1----:R1:W2:Y:S02]  /*25ff0*/  SYNCS.PHASECHK.TRANS64.TRYWAIT P4, [R7+URZ+0x28830], R6 ;  /* 0x02883006070075a7 */ /* 0x0022a4000808017f */
[----:B--2---:R-:W-:Y:S05]  /*26000*/  @!P4 NANOSLEEP.SYNCS 0x989680 ;  /* 0x009896800000c95d */ /* 0x004fea0003900000 */
[----:B------:R-:W2:Y:S02]  /*26010*/  @!P4 SYNCS.PHASECHK.TRANS64 P4, [R7+URZ+0x28830], R6 ;  /* 0x028830060700c5a7 */ /* 0x000ea4000808007f */
[----:B--2---:R-:W-:Y:S05]  /*26020*/  @!P4 BRA `(.L_x_7046) ;  /* 0xfffffffc00f0c947 */ /* 0x004fea000383ffff */
[----:B------:R-:W-:Y:S05]  /*26030*/  BRA `(.L_x_7045) ;  /* 0xfffffebc00387947 */ /* 0x000fea000383ffff */
.L_x_7050:
[----:B-1----:R1:W2:Y:S02]  /*26040*/  SYNCS.PHASECHK.TRANS64.TRYWAIT P3, [R7+URZ+0x28850], R6 ;  /* 0x02885006070075a7 */ /* 0x0022a4000806017f */
[----:B--2---:R-:W-:Y:S05]  /*26050*/  @!P3 NANOSLEEP.SYNCS 0x989680 ;  /* 0x009896800000b95d */ /* 0x004fea0003900000 */
[----:B------:R-:W2:Y:S02]  /*26060*/  @!P3 SYNCS.PHASECHK.TRANS64 P3, [R7+URZ+0x28850], R6 ;  /* 0x028850060700b5a7 */ /* 0x000ea4000806007f */
[----:B--2---:R-:W-:Y:S05]  /*26070*/  @!P3 BRA `(.L_x_7050) ;  /* 0xfffffffc00f0b947 */ /* 0x004fea000383ffff */
[----:B------:R-:W-:Y:S05]  /*26080*/  BRA `(.L_x_7047) ;  /* 0xfffffec000487947 */ /* 0x000fea000383ffff */
.L_x_7069:
[----:B-1----:R1:W2:Y:S02]  /*26090*/  SYNCS.PHASECHK.TRANS64.TRYWAIT P3, [R6+URZ+0x28830], R7 ;  /* 0x02883007060075a7 */ /* 0x0022a4000806017f */
[----:B--2---:R-:W-:Y:S05]  /*260a0*/  @!P3 NANOSLEEP.SYNCS 0x989680 ;  /* 0x009896800000b95d */ /* 0x004fea0003900000 */
[----:B------:R-:W2:Y:S02]  /*260b0*/  @!P3 SYNCS.PHASECHK.TRANS64 P3, [R6+URZ+0x28830], R7 ;  /* 0x028830070600b5a7 */ /* 0x000ea4000806007f */
[----:B--2---:R-:W-:Y:S05]  /*260c0*/  @!P3 BRA `(.L_x_7069) ;  /* 0xfffffffc00f0b947 */ /* 0x004fea000383ffff */
[----:B------:R-:W-:Y:S05]  /*260d0*/  BRA `(.L_x_7068) ;  /* 0xfffffef800247947 */ /* 0x000fea000383ffff */
.L_x_7073:
[----:B-1----:R1:W2:Y:S02]  /*260e0*/  SYNCS.PHASECHK.TRANS64.TRYWAIT P2, [R7+URZ+0x28850], R6 ;  /* 0x02885006070075a7 */ /* 0x0022a4000804017f */
[----:B--2---:R-:W-:Y:S05]  /*260f0*/  @!P2 NANOSLEEP.SYNCS 0x989680 ;  /* 0x009896800000a95d */ /* 0x004fea0003900000 */
[----:B------:R-:W2:Y:S02]  /*26100*/  @!P2 SYNCS.PHASECHK.TRANS64 P2, [R7+URZ+0x28850], R6 ;  /* 0x028850060700a5a7 */ /* 0x000ea4000804007f */
[----:B--2---:R-:W-:Y:S05]  /*26110*/  @!P2 BRA `(.L_x_7073) ;  /* 0xfffffffc00f0a947 */ /* 0x004fea000383ffff */
[----:B------:R-:W-:Y:S05]  /*26120*/  BRA `(.L_x_7070) ;  /* 0xfffffefc00347947 */ /* 0x000fea000383ffff */
.L_x_7080:
[----:B-1----:R1:W2:Y:S02]  /*26130*/  SYNCS.PHASECHK.TRANS64.TRYWAIT P3, [R6+URZ+0x28830], R7 ;  /* 0x02883007060075a7 */ /* 0x0022a4000806017f */
[----:B--2---:R-:W-:Y:S05]  /*26140*/  @!P3 NANOSLEEP.SYNCS 0x989680 ;  /* 0x009896800000b95d */ /* 0x004fea0003900000 */
[----:B------:R-:W2:Y:S02]  /*26150*/  @!P3 SYNCS.PHASECHK.TRANS64 P3, [R6+URZ+0x28830], R7 ;  /* 0x028830070600b5a7 */ /* 0x000ea4000806007f */
[----:B--2---:R-:W-:Y:S05]  /*26160*/  @!P3 BRA `(.L_x_7080) ;  /* 0xfffffffc00f0b947 */ /* 0x004fea000383ffff */
[----:B------:R-:W-:Y:S05]  /*26170*/  BRA `(.L_x_7079) ;  /* 0xffffff2000947947 */ /* 0x000fea000383ffff */
.L_x_7084:
[----:B-1----:R1:W2:Y:S02]  /*26180*/  SYNCS.PHASECHK.TRANS64.TRYWAIT P2, [R7+URZ+0x28850], R6 ;  /* 0x02885006070075a7 */ /* 0x0022a4000804017f */
[----:B--2---:R-:W-:Y:S05]  /*26190*/  @!P2 NANOSLEEP.SYNCS 0x989680 ;  /* 0x009896800000a95d */ /* 0x004fea0003900000 */
[----:B------:R-:W2:Y:S02]  /*261a0*/  @!P2 SYNCS.PHASECHK.TRANS64 P2, [R7+URZ+0x28850], R6 ;  /* 0x028850060700a5a7 */ /* 0x000ea4000804007f */
[----:B--2---:R-:W-:Y:S05]  /*261b0*/  @!P2 BRA `(.L_x_7084) ;  /* 0xfffffffc00f0a947 */ /* 0x004fea000383ffff */
[----:B------:R-:W-:Y:S05]  /*261c0*/  BRA `(.L_x_7081) ;  /* 0xffffff2400a47947 */ /* 0x000fea000383ffff */
.L_x_7097:
[----:B-1----:R1:W2:Y:S02]  /*261d0*/  SYNCS.PHASECHK.TRANS64.TRYWAIT P0, [R8+URZ+0x28850], R3 ;  /* 0x02885003080075a7 */ /* 0x0022a4000800017f */
[----:B--2---:R-:W-:Y:S05]  /*261e0*/  @!P0 NANOSLEEP.SYNCS 0x989680 ;  /* 0x009896800000895d */ /* 0x004fea0003900000 */
[----:B------:R-:W2:Y:S02]  /*261f0*/  @!P0 SYNCS.PHASECHK.TRANS64 P0, [R8+URZ+0x28850], R3 ;  /* 0x02885003080085a7 */ /* 0x000ea4000800007f */
[----:B--2---:R-:W-:Y:S05]  /*26200*/  @!P0 BRA `(.L_x_7097) ;  /* 0xfffffffc00f08947 */ /* 0x004fea000383ffff */
[----:B------:R-:W-:Y:S05]  /*26210*/  BRA `(.L_x_7096) ;  /* 0xffffff5800e07947 */ /* 0x000fea000383ffff */
.L_x_7139:
[----:B------:R-:W1:Y:S01]  /*26220*/  S2R R9, SR_TID.X ;  /* 0x0000000000097919 */ /* 0x000e620000002100 */
[----:B------:R-:W-:Y:S01]  /*26230*/  BSSY B1, `(.L_x_7346) ;  /* 0x000000a000017945 */ /* 0x000fe20003800000 */
[----:B------:R-:W-:Y:S01]  /*26240*/  IMAD.MOV.U32 R12, RZ, RZ, RZ ;  /* 0x000000ffff0c7224 */ /* 0x000fe200078e00ff */
[----:B0-----:R-:W-:Y:S01]  /*26250*/  MOV R11, 0x1f ;  /* 0x0000001f000b7802 */ /* 0x001fe20000000f00 */
[----:B------:R-:W-:Y:S01]  /*26260*/  IMAD.MOV.U32 R15, RZ, RZ, -0x1 ;  /* 0xffffffffff0f7424 */ /* 0x000fe200078e00ff */
[----:B-1----:R-:W-:-:S04]  /*26270*/  SHF.R.U32.HI R9, RZ, 0x5, R9 ;  /* 0x00000005ff097819 */ /* 0x002fc80000011609 */
[----:B------:R-:W-:-:S05]  /*26280*/  LOP3.LUT R9, R9, 0x3, RZ, 0xc0, !PT ;  /* 0x0000000309097812 */ /* 0x000fca00078ec0ff */
[----:B------:R-:W-:-:S07]  /*26290*/  IMAD.MOV.U32 R13, RZ, RZ, R9 ;  /* 0x000000ffff0d7224 */ /* 0x000fce00078e0009 */
[----:B------:R-:W-:Y:S05]  /*262a0*/  WARPSYNC.COLLECTIVE R15, `(.L_x_7347) ;  /* 0x000000000f087348 */ /* 0x000fea0003c00000 */
[----:B------:R0:W1:Y:S02]  /*262b0*/  SHFL.IDX P6, R14, R13, R12, R11 ;  /* 0x0000000c0d0e7389 */ /* 0x00006400000c000b */
[----:B01----:R-:W-:Y:S01]  /*262c0*/  ENDCOLLECTIVE ;  /* 0x000000000000791b */ /* 0x003fe20003800000 */
.L_x_7347:
[----:B------:R-:W-:Y:S05]  /*262d0*/  BSYNC B1 ;  /* 0x0000000000017941 */ /* 0x000fea0003800000 */
.L_x_7346:
[----:B------:R-:W-:Y:S05]  /*262e0*/  BRA `(.L_x_7348) ;  /* 0xffffff9800447947 */ /* 0x000fea000383ffff */
.L_x_7140:
[----:B------:R-:W-:Y:S01]  /*262f0*/  BSSY B1, `(.L_x_7349) ;  /* 0x0000006000017945 */ /* 0x000fe20003800000 */
[----:B------:R-:W-:-:S07]  /*26300*/  IMAD.MOV.U32 R15, RZ, RZ, -0x1 ;  /* 0xffffffffff0f7424 */ /* 0x000fce00078e00ff */
[----:B0-----:R-:W-:Y:S05]  /*26310*/  WARPSYNC.COLLECTIVE R15, `(.L_x_7350) ;  /* 0x000000000f0c7348 */ /* 0x001fea0003c00000 */
[----:B------:R-:W-:Y:S02]  /*26320*/  ELECT P6, UR62, PT ;  /* 0x00000000003e782f */ /* 0x000fe400038c0000 */
[----:B------:R-:W-:Y:S01]  /*26330*/  MOV R14, UR62 ;  /* 0x0000003e000e7c02 */ /* 0x000fe20008000f00 */
[----:B0-----:R-:W-:Y:S10]  /*26340*/  ENDCOLLECTIVE ;  /* 0x000000000000791b */ /* 0x001ff40003800000 */
.L_x_7350:
[----:B------:R-:W-:Y:S05]  /*26350*/  BSYNC B1 ;  /* 0x0000000000017941 */ /* 0x000fea0003800000 */
.L_x_7349:
[----:B------:R-:W-:Y:S05]  /*26360*/  BRA `(.L_x_7351) ;  /* 0xffffff9800307947 */ /* 0x000fea000383ffff */
.L_x_7142:
[----:B0-----:R0:W1:Y:S02]  /*26370*/  SYNCS.PHASECHK.TRANS64.TRYWAIT P0, [R11+URZ+0x28820], R7 ;  /* 0x028820070b0075a7 */ /* 0x001064000800017f */
[----:B-1----:R-:W-:Y:S05]  /*26380*/  @!P0 NANOSLEEP.SYNCS 0x989680 ;  /* 0x009896800000895d */ /* 0x002fea0003900000 */
[----:B------:R-:W1:Y:S02]  /*26390*/  @!P0 SYNCS.PHASECHK.TRANS64 P0, [R11+URZ+0x28820], R7 ;  /* 0x028820070b0085a7 */ /* 0x000e64000800007f */
[----:B-1----:R-:W-:Y:S05]  /*263a0*/  @!P0 BRA `(.L_x_7142) ;  /* 0xfffffffc00f08947 */ /* 0x002fea000383ffff */
[----:B------:R-:W-:Y:S05]  /*263b0*/  BRA `(.L_x_7352) ;  /* 0xffffff98004c7947 */ /* 0x000fea000383ffff */
.L_x_7145:
[----:B0-----:R0:W1:Y:S02]  /*263c0*/  SYNCS.PHASECHK.TRANS64.TRYWAIT P0, [R7+URZ+0x288a0], R9 ;  /* 0x0288a009070075a7 */ /* 0x001064000800017f */
[----:B-1----:R-:W-:Y:S05]  /*263d0*/  @!P0 NANOSLEEP.SYNCS 0x989680 ;  /* 0x009896800000895d */ /* 0x002fea0003900000 */
[----:B------:R-:W1:Y:S02]  /*263e0*/  @!P0 SYNCS.PHASECHK.TRANS64 P0, [R7+URZ+0x288a0], R9 ;  /* 0x0288a009070085a7 */ /* 0x000e64000800007f */
[----:B-1----:R-:W-:Y:S05]  /*263f0*/  @!P0 BRA `(.L_x_7145) ;  /* 0xfffffffc00f08947 */ /* 0x002fea000383ffff */
[----:B------:R-:W-:Y:S05]  /*26400*/  BRA `(.L_x_7353) ;  /* 0xffffff98005c7947 */ /* 0x000fea000383ffff */
.L_x_7147:
[----:B-1----:R1:W2:Y:S02]  /*26410*/  SYNCS.PHASECHK.TRANS64.TRYWAIT P0, [R7+URZ+0x288c0], R9 ;  /* 0x0288c009070075a7 */ /* 0x0022a4000800017f */
[----:B--2---:R-:W-:Y:S05]  /*26420*/  @!P0 NANOSLEEP.SYNCS 0x989680 ;  /* 0x009896800000895d */ /* 0x004fea0003900000 */
[----:B------:R-:W2:Y:S02]  /*26430*/  @!P0 SYNCS.PHASECHK.TRANS64 P0, [R7+URZ+0x288c0], R9 ;  /* 0x0288c009070085a7 */ /* 0x000ea4000800007f */
[----:B--2---:R-:W-:Y:S05]  /*26440*/  @!P0 BRA `(.L_x_7147) ;  /* 0xfffffffc00f08947 */ /* 0x004fea000383ffff */
[----:B------:R-:W-:Y:S05]  /*26450*/  BRA `(.L_x_7354) ;  /* 0xffffff9800d47947 */ /* 0x000fea000383ffff */
.L_x_7151:
[----:B0-----:R0:W1:Y:S02]  /*26460*/  SYNCS.PHASECHK.TRANS64.TRYWAIT P0, [R7+URZ+0x288a0], R8 ;  /* 0x0288a008070075a7 */ /* 0x001064000800017f */
[----:B-1----:R-:W-:Y:S05]  /*26470*/  @!P0 NANOSLEEP.SYNCS 0x989680 ;  /* 0x009896800000895d */ /* 0x002fea0003900000 */
[----:B------:R-:W1:Y:S02]  /*26480*/  @!P0 SYNCS.PHASECHK.TRANS64 P0, [R7+URZ+0x288a0], R8 ;  /* 0x0288a008070085a7 */ /* 0x000e64000800007f */
[----:B-1----:R-:W-:Y:S05]  /*26490*/  @!P0 BRA `(.L_x_7151) ;  /* 0xfffffffc00f08947 */ /* 0x002fea000383ffff */
[----:B------:R-:W-:Y:S05]  /*264a0*/  BRA `(.L_x_7355) ;  /* 0xffffff9c00947947 */ /* 0x000fea000383ffff */
.L_x_7153:
[----:B-1----:R1:W2:Y:S02]  /*264b0*/  SYNCS.PHASECHK.TRANS64.TRYWAIT P1, [R7+URZ+0x288c0], R8 ;  /* 0x0288c008070075a7 */ /* 0x0022a4000802017f */
[----:B--2---:R-:W-:Y:S05]  /*264c0*/  @!P1 NANOSLEEP.SYNCS 0x989680 ;  /* 0x009896800000995d */ /* 0x004fea0003900000 */
[----:B------:R-:W2:Y:S02]  /*264d0*/  @!P1 SYNCS.PHASECHK.TRANS64 P1, [R7+URZ+0x288c0], R8 ;  /* 0x0288c008070095a7 */ /* 0x000ea4000802007f */
[----:B--2---:R-:W-:Y:S05]  /*264e0*/  @!P1 BRA `(.L_x_7153) ;  /* 0xfffffffc00f09947 */ /* 0x004fea000383ffff */
[----:B------:R-:W-:Y:S05]  /*264f0*/  BRA `(.L_x_7356) ;  /* 0xffffffa000087947 */ /* 0x000fea000383ffff */
.L_x_7172:
[----:B------:R-:W0:Y:S01]  /*26500*/  S2R R7, SR_TID.X ;  /* 0x0000000000077919 */ /* 0x000e220000002100 */
[----:B------:R-:W-:Y:S01]  /*26510*/  BSSY B0, `(.L_x_7357) ;  /* 0x000000a000007945 */ /* 0x000fe20003800000 */
[----:B------:R-:W-:Y:S02]  /*26520*/  IMAD.MOV.U32 R12, RZ, RZ, RZ ;  /* 0x000000ffff0c7224 */ /* 0x000fe400078e00ff */
        /* <DEDUP_REMOVED lines=8> */
.L_x_7358:
[----:B------:R-:W-:Y:S05]  /*265b0*/  BSYNC B0 ;  /* 0x0000000000007941 */ /* 0x000fea0003800000 */
.L_x_7357:
[----:B------:R-:W-:Y:S05]  /*265c0*/  BRA `(.L_x_7359) ;  /* 0xffffffac00887947 */ /* 0x000fea000383ffff */
.L_x_7173:
[----:B------:R-:W-:Y:S01]  /*265d0*/  BSSY B0, `(.L_x_7360) ;  /* 0x0000006000007945 */ /* 0x000fe20003800000 */
[----:B------:R-:W-:-:S07]  /*265e0*/  MOV R15, 0xffffffff ;  /* 0xffffffff000f7802 */ /* 0x000fce0000000f00 */
[----:B------:R-:W-:Y:S05]  /*265f0*/  WARPSYNC.COLLECTIVE R15, `(.L_x_7361) ;  /* 0x000000000f0c7348 */ /* 0x000fea0003c00000 */
[----:B------:R-:W-:Y:S02]  /*26600*/  ELECT P6, UR62, PT ;  /* 0x00000000003e782f */ /* 0x000fe400038c0000 */
[----:B------:R-:W-:Y:S01]  /*26610*/  MOV R14, UR62 ;  /* 0x0000003e000e7c02 */ /* 0x000fe20008000f00 */
[----:B------:R-:W-:Y:S10]  /*26620*/  ENDCOLLECTIVE ;  /* 0x000000000000791b */ /* 0x000ff40003800000 */
.L_x_7361:
[----:B------:R-:W-:Y:S05]  /*26630*/  BSYNC B0 ;  /* 0x0000000000007941 */ /* 0x000fea0003800000 */
.L_x_7360:
[----:B------:R-:W-:Y:S05]  /*26640*/  BRA `(.L_x_7362) ;  /* 0xffffffac00787947 */ /* 0x000fea000383ffff */
.L_x_7176:
[----:B0-----:R0:W1:Y:S02]  /*26650*/  SYNCS.PHASECHK.TRANS64.TRYWAIT P0, [R7+URZ+0x28840], R10 ;  /* 0x0288400a070075a7 */ /* 0x001064000800017f */
[----:B-1----:R-:W-:Y:S05]  /*26660*/  @!P0 NANOSLEEP.SYNCS 0x989680 ;  /* 0x009896800000895d */ /* 0x002fea0003900000 */
[----:B------:R-:W1:Y:S02]  /*26670*/  @!P0 SYNCS.PHASECHK.TRANS64 P0, [R7+URZ+0x28840], R10 ;  /* 0x0288400a070085a7 */ /* 0x000e64000800007f */
[----:B-1----:R-:W-:Y:S05]  /*26680*/  @!P0 BRA `(.L_x_7176) ;  /* 0xfffffffc00f08947 */ /* 0x002fea000383ffff */
[----:B------:R-:W-:Y:S05]  /*26690*/  BRA `(.L_x_7363) ;  /* 0xffffffac00dc7947 */ /* 0x000fea000383ffff */
.L_x_7179:
        /* <DEDUP_REMOVED lines=8> */
.L_x_7187:
[----:B0-----:R0:W1:Y:S02]  /*26720*/  SYNCS.PHASECHK.TRANS64.TRYWAIT P0, [R3+URZ+0x28840], R8 ;  /* 0x02884008030075a7 */ /* 0x001064000800017f */
[----:B-1----:R-:W-:Y:S05]  /*26730*/  @!P0 NANOSLEEP.SYNCS 0x989680 ;  /* 0x009896800000895d */ /* 0x002fea0003900000 */
[----:B------:R-:W1:Y:S02]  /*26740*/  @!P0 SYNCS.PHASECHK.TRANS64 P0, [R3+URZ+0x28840], R8 ;  /* 0x02884008030085a7 */ /* 0x000e64000800007f */
[----:B-1----:R-:W-:Y:S05]  /*26750*/  @!P0 BRA `(.L_x_7187) ;  /* 0xfffffffc00f08947 */ /* 0x002fea000383ffff */
[----:B------:R-:W-:Y:S05]  /*26760*/  BRA `(.L_x_7365) ;  /* 0xffffffb400ac7947 */ /* 0x000fea000383ffff */
.L_x_7189:
[----:B0-----:R0:W1:Y:S02]  /*26770*/  SYNCS.PHASECHK.TRANS64.TRYWAIT P0, [R3+URZ+0x28860], R8 ;  /* 0x02886008030075a7 */ /* 0x001064000800017f */
[----:B-1----:R-:W-:Y:S05]  /*26780*/  @!P0 NANOSLEEP.SYNCS 0x989680 ;  /* 0x009896800000895d */ /* 0x002fea0003900000 */
[----:B------:R-:W1:Y:S02]  /*26790*/  @!P0 SYNCS.PHASECHK.TRANS64 P0, [R3+URZ+0x28860], R8 ;  /* 0x02886008030085a7 */ /* 0x000e64000800007f */
[----:B-1----:R-:W-:Y:S05]  /*267a0*/  @!P0 BRA `(.L_x_7189) ;  /* 0xfffffffc00f08947 */ /* 0x002fea000383ffff */
[----:B------:R-:W-:Y:S05]  /*267b0*/  BRA `(.L_x_7366) ;  /* 0xffffffb800447947 */ /* 0x000fea000383ffff */
.L_x_7195:
[----:B-1----:R1:W2:Y:S02]  /*267c0*/  SYNCS.PHASECHK.TRANS64.TRYWAIT P0, [R2+URZ+0x28840], R3 ;  /* 0x02884003020075a7 */ /* 0x0022a4000800017f */
[----:B--2---:R-:W-:Y:S05]  /*267d0*/  @!P0 NANOSLEEP.SYNCS 0x989680 ;  /* 0x009896800000895d */ /* 0x004fea0003900000 */
[----:B------:R-:W2:Y:S02]  /*267e0*/  @!P0 SYNCS.PHASECHK.TRANS64 P0, [R2+URZ+0x28840], R3 ;  /* 0x02884003020085a7 */ /* 0x000ea4000800007f */
[----:B--2---:R-:W-:Y:S05]  /*267f0*/  @!P0 BRA `(.L_x_7195) ;  /* 0xfffffffc00f08947 */ /* 0x004fea000383ffff */
[----:B------:R-:W-:Y:S05]  /*26800*/  BRA `(.L_x_7367) ;  /* 0xffffffbc00a87947 */ /* 0x000fea000383ffff */
.L_x_7197:
[----:B0-----:R0:W1:Y:S02]  /*26810*/  SYNCS.PHASECHK.TRANS64.TRYWAIT P0, [R2+URZ+0x28860], R3 ;  /* 0x02886003020075a7 */ /* 0x001064000800017f */
[----:B-1----:R-:W-:Y:S05]  /*26820*/  @!P0 NANOSLEEP.SYNCS 0x989680 ;  /* 0x009896800000895d */ /* 0x002fea0003900000 */
[----:B------:R-:W1:Y:S02]  /*26830*/  @!P0 SYNCS.PHASECHK.TRANS64 P0, [R2+URZ+0x28860], R3 ;  /* 0x02886003020085a7 */ /* 0x000e64000800007f */
[----:B-1----:R-:W-:Y:S05]  /*26840*/  @!P0 BRA `(.L_x_7197) ;  /* 0xfffffffc00f08947 */ /* 0x002fea000383ffff */
[----:B------:R-:W-:Y:S05]  /*26850*/  BRA `(.L_x_7368) ;  /* 0xffffffc000407947 */ /* 0x000fea000383ffff */
.L_x_7203:
[----:B--2---:R2:W3:Y:S02]  /*26860*/  SYNCS.PHASECHK.TRANS64.TRYWAIT P0, [R2+URZ+0x28840], R3 ;  /* 0x02884003020075a7 */ /* 0x0044e4000800017f */
[----:B---3--:R-:W-:Y:S05]  /*26870*/  @!P0 NANOSLEEP.SYNCS 0x989680 ;  /* 0x009896800000895d */ /* 0x008fea0003900000 */
[----:B------:R-:W3:Y:S02]  /*26880*/  @!P0 SYNCS.PHASECHK.TRANS64 P0, [R2+URZ+0x28840], R3 ;  /* 0x02884003020085a7 */ /* 0x000ee4000800007f */
[----:B---3--:R-:W-:Y:S05]  /*26890*/  @!P0 BRA `(.L_x_7203) ;  /* 0xfffffffc00f08947 */ /* 0x008fea000383ffff */
[----:B------:R-:W-:Y:S05]  /*268a0*/  BRA `(.L_x_7369) ;  /* 0xffffffc400787947 */ /* 0x000fea000383ffff */
.L_x_7205:
[----:B0-----:R0:W1:Y:S02]  /*268b0*/  SYNCS.PHASECHK.TRANS64.TRYWAIT P0, [R2+URZ+0x28860], R9 ;  /* 0x02886009020075a7 */ /* 0x001064000800017f */
[----:B-1----:R-:W-:Y:S05]  /*268c0*/  @!P0 NANOSLEEP.SYNCS 0x989680 ;  /* 0x009896800000895d */ /* 0x002fea0003900000 */
[----:B------:R-:W1:Y:S02]  /*268d0*/  @!P0 SYNCS.PHASECHK.TRANS64 P0, [R2+URZ+0x28860], R9 ;  /* 0x02886009020085a7 */ /* 0x000e64000800007f */
[----:B-1----:R-:W-:Y:S05]  /*268e0*/  @!P0 BRA `(.L_x_7205) ;  /* 0xfffffffc00f08947 */ /* 0x002fea000383ffff */
[----:B------:R-:W-:Y:S05]  /*268f0*/  BRA `(.L_x_7370) ;  /* 0xffffffc8000c7947 */ /* 0x000fea000383ffff */
.L_x_7213:
[----:B-1----:R1:W2:Y:S02]  /*26900*/  SYNCS.PHASECHK.TRANS64.TRYWAIT P0, [R3+URZ+0x28860], R2 ;  /* 0x02886002030075a7 */ /* 0x0022a4000800017f */
[----:B--2---:R-:W-:Y:S05]  /*26910*/  @!P0 NANOSLEEP.SYNCS 0x989680 ;  /* 0x009896800000895d */ /* 0x004fea0003900000 */
[----:B------:R-:W2:Y:S02]  /*26920*/  @!P0 SYNCS.PHASECHK.TRANS64 P0, [R3+URZ+0x28860], R2 ;  /* 0x02886002030085a7 */ /* 0x000ea4000800007f */
[----:B--2---:R-:W-:Y:S05]  /*26930*/  @!P0 BRA `(.L_x_7213) ;  /* 0xfffffffc00f08947 */ /* 0x004fea000383ffff */
[----:B------:R-:W-:Y:S05]  /*26940*/  BRA `(.L_x_7371) ;  /* 0xffffffcc002c7947 */ /* 0x000fea000383ffff */
.L_x_7216:
[----:B------:R-:W-:Y:S01]  /*26950*/  BSSY B0, `(.L_x_7372) ;  /* 0x0000008000007945 */ /* 0x000fe20003800000 */
[----:B------:R-:W-:Y:S02]  /*26960*/  IMAD.MOV.U32 R13, RZ, RZ, R16 ;  /* 0x000000ffff0d7224 */ /* 0x000fe400078e0010 */
[----:B------:R-:W-:Y:S02]  /*26970*/  IMAD.MOV.U32 R12, RZ, RZ, RZ ;  /* 0x000000ffff0c7224 */ /* 0x000fe400078e00ff */
[----:B0-----:R-:W-:Y:S02]  /*26980*/  IMAD.MOV.U32 R11, RZ, RZ, 0x1f ;  /* 0x0000001fff0b7424 */ /* 0x001fe400078e00ff */
[----:B------:R-:W-:-:S07]  /*26990*/  IMAD.MOV.U32 R15, RZ, RZ, -0x1 ;  /* 0xffffffffff0f7424 */ /* 0x000fce00078e00ff */
[----:B-123--:R-:W-:Y:S05]  /*269a0*/  WARPSYNC.COLLECTIVE R15, `(.L_x_7373) ;  /* 0x000000000f087348 */ /* 0x00efea0003c00000 */
[----:B------:R0:W4:Y:S02]  /*269b0*/  SHFL.IDX P6, R14, R13, R12, R11 ;  /* 0x0000000c0d0e7389 */ /* 0x00012400000c000b */
[----:B01234-:R-:W-:Y:S01]  /*269c0*/  ENDCOLLECTIVE ;  /* 0x000000000000791b */ /* 0x01ffe20003800000 */
.L_x_7373:
[----:B------:R-:W-:Y:S05]  /*269d0*/  BSYNC B0 ;  /* 0x0000000000007941 */ /* 0x000fea0003800000 */
.L_x_7372:
        /* <DEDUP_REMOVED lines=8> */
.L_x_7374:
[----:B------:R-:W-:Y:S01]  /*26a60*/  IMAD.MOV.U32 R16, RZ, RZ, R14 ;  /* 0x000000ffff107224 */ /* 0x000fe200078e000e */
[----:B------:R-:W-:Y:S06]  /*26a70*/  BRA `(.L_x_7375) ;  /* 0xffffffcc00c07947 */ /* 0x000fec000383ffff */
.L_x_7219:
[----:B------:R-:W-:Y:S01]  /*26a80*/  BSSY B0, `(.L_x_7376) ;  /* 0x0000008000007945 */ /* 0x000fe20003800000 */
[----:B-----5:R-:W-:Y:S01]  /*26a90*/  IMAD.MOV.U32 R13, RZ, RZ, R17 ;  /* 0x000000ffff0d7224 */ /* 0x020fe200078e0011 */
[----:B0-----:R-:W-:Y:S01]  /*26aa0*/  MOV R15, 0xffffffff ;  /* 0xffffffff000f7802 */ /* 0x001fe20000000f00 */
[----:B------:R-:W-:Y:S02]  /*26ab0*/  IMAD.MOV.U32 R12, RZ, RZ, 0x1 ;  /* 0x00000001ff0c7424 */ /* 0x000fe400078e00ff */
[----:B------:R-:W-:-:S07]  /*26ac0*/  IMAD.MOV.U32 R11, RZ, RZ, RZ ;  /* 0x000000ffff0b7224 */ /* 0x000fce00078e00ff */
[----:B-1-34-:R-:W-:Y:S05]  /*26ad0*/  WARPSYNC.COLLECTIVE R15, `(.L_x_7377) ;  /* 0x000000000f087348 */ /* 0x01afea0003c00000 */
[----:B------:R0:W2:Y:S02]  /*26ae0*/  SHFL.UP P6, R14, R13, R12, R11 ;  /* 0x0400000c0d0e7389 */ /* 0x0000a400000c000b */
[----:B01234-:R-:W-:Y:S01]  /*26af0*/  ENDCOLLECTIVE ;  /* 0x000000000000791b */ /* 0x01ffe20003800000 */
.L_x_7377:
[----:B------:R-:W-:Y:S05]  /*26b00*/  BSYNC B0 ;  /* 0x0000000000007941 */ /* 0x000fea0003800000 */
.L_x_7376:
        /* <DEDUP_REMOVED lines=10> */
.L_x_7378:
        /* <DEDUP_REMOVED lines=8> */
.L_x_7379:
        /* <DEDUP_REMOVED lines=8> */
.L_x_7380:
        /* <DEDUP_REMOVED lines=8> */
.L_x_7381:
[----:B------:R-:W-:Y:S02]  /*26d30*/  IMAD.MOV.U32 R12, RZ, RZ, 0x1f ;  /* 0x0000001fff0c7424 */ /* 0x000fe400078e00ff */
[----:B------:R-:W-:Y:S01]  /*26d40*/  IMAD.MOV.U32 R11, RZ, RZ, 0x1f ;  /* 0x0000001fff0b7424 */ /* 0x000fe200078e00ff */
[----:B------:R-:W-:-:S04]  /*26d50*/  SEL R3, R14, RZ, P0 ;  /* 0x000000ff0e037207 */ /* 0x000fc80000000000 */
[----:B------:R-:W-:-:S05]  /*26d60*/  IADD3 R2, R6, R3, RZ ;  /* 0x0000000306027210 */ /* 0x000fca0007ffe0ff */
[----:B------:R-:W-:-:S07]  /*26d70*/  IMAD.MOV.U32 R13, RZ, RZ, R2 ;  /* 0x000000ffff0d7224 */ /* 0x000fce00078e0002 */
[----:B------:R-:W-:Y:S05]  /*26d80*/  WARPSYNC.COLLECTIVE R15, `(.L_x_7382) ;  /* 0x000000000f087348 */ /* 0x000fea0003c00000 */
[----:B------:R0:W1:Y:S02]  /*26d90*/  SHFL.IDX P6, R14, R13, R12, R11 ;  /* 0x0000000c0d0e7389 */ /* 0x00006400000c000b */
[----:B01----:R-:W-:Y:S01]  /*26da0*/  ENDCOLLECTIVE ;  /* 0x000000000000791b */ /* 0x003fe20003800000 */
.L_x_7382:
[----:B------:R-:W-:Y:S05]  /*26db0*/  BRA `(.L_x_7383) ;  /* 0xffffffcc00847947 */ /* 0x000fea000383ffff */
.L_x_7224:
[----:B------:R-:W-:Y:S01]  /*26dc0*/  BSSY B0, `(.L_x_7384) ;  /* 0x0000008000007945 */ /* 0x000fe20003800000 */
[----:B-----5:R-:W-:Y:S01]  /*26dd0*/  IMAD.MOV.U32 R13, RZ, RZ, R17 ;  /* 0x000000ffff0d7224 */ /* 0x020fe200078e0011 */
[----:B------:R-:W-:Y:S01]  /*26de0*/  MOV R15, 0xffffffff ;  /* 0xffffffff000f7802 */ /* 0x000fe20000000f00 */
[----:B------:R-:W-:Y:S02]  /*26df0*/  IMAD.MOV.U32 R12, RZ, RZ, 0x1 ;  /* 0x00000001ff0c7424 */ /* 0x000fe400078e00ff */
[----:B------:R-:W-:-:S07]  /*26e00*/  IMAD.MOV.U32 R11, RZ, RZ, RZ ;  /* 0x000000ffff0b7224 */ /* 0x000fce00078e00ff */
[----:B01----:R-:W-:Y:S05]  /*26e10*/  WARPSYNC.COLLECTIVE R15, `(.L_x_7385) ;  /* 0x000000000f087348 */ /* 0x003fea0003c00000 */
[----:B------:R2:W3:Y:S02]  /*26e20*/  SHFL.UP P6, R14, R13, R12, R11 ;  /* 0x0400000c0d0e7389 */ /* 0x0004e400000c000b */
[----:B0123--:R-:W-:Y:S01]  /*26e30*/  ENDCOLLECTIVE ;  /* 0x000000000000791b */ /* 0x00ffe20003800000 */
.L_x_7385:
[----:B------:R-:W-:Y:S05]  /*26e40*/  BSYNC B0 ;  /* 0x0000000000007941 */ /* 0x000fea0003800000 */
.L_x_7384:
        /* <DEDUP_REMOVED lines=10> */
.L_x_7386:
        /* <DEDUP_REMOVED lines=8> */
.L_x_7387:
        /* <DEDUP_REMOVED lines=8> */
.L_x_7388:
        /* <DEDUP_REMOVED lines=8> */
.L_x_7389:
        /* <DEDUP_REMOVED lines=8> */
.L_x_7390:
[----:B------:R-:W-:Y:S05]  /*270f0*/  BRA `(.L_x_7391) ;  /* 0xffffffcc00687947 */ /* 0x000fea000383ffff */
.L_x_7226:
[----:B------:R-:W-:Y:S01]  /*27100*/  BSSY B0, `(.L_x_7392) ;  /* 0x0000006000007945 */ /* 0x000fe20003800000 */
[----:B------:R-:W-:Y:S01]  /*27110*/  PLOP3.LUT P6, PT, P6, PT, PT, 0x8, 0x0 ;  /* 0x000000000000781c */ /* 0x000fe200037ce170 */
[----:B------:R-:W-:-:S12]  /*27120*/  IMAD.MOV.U32 R15, RZ, RZ, -0x1 ;  /* 0xffffffffff0f7424 */ /* 0x000fd800078e00ff */
[----:B0-----:R-:W-:Y:S05]  /*27130*/  WARPSYNC.COLLECTIVE R15, `(.L_x_7393) ;  /* 0x000000000f087348 */ /* 0x001fea0003c00000 */
[----:B------:R-:W-:Y:S01]  /*27140*/  VOTE.ANY R14, PT, P6 ;  /* 0x00000000000e7806 */ /* 0x000fe200030e0100 */
[----:B0-----:R-:W-:Y:S06]  /*27150*/  ENDCOLLECTIVE ;  /* 0x000000000000791b */ /* 0x001fec0003800000 */
.L_x_7393:
[----:B------:R-:W-:Y:S05]  /*27160*/  BSYNC B0 ;  /* 0x0000000000007941 */ /* 0x000fea0003800000 */
.L_x_7392:
[----:B------:R-:W-:Y:S02]  /*27170*/  IMAD.MOV.U32 R3, RZ, RZ, R14 ;  /* 0x000000ffff037224 */ /* 0x000fe400078e000e */
[----:B------:R-:W-:Y:S02]  /*27180*/  IMAD.MOV.U32 R13, RZ, RZ, R17 ;  /* 0x000000ffff0d7224 */ /* 0x000fe400078e0011 */
[----:B------:R-:W0:Y:S01]  /*27190*/  POPC R6, R3 ;  /* 0x0000000300067309 */ /* 0x000e220000000000 */
[----:B------:R-:W-:Y:S02]  /*271a0*/  IMAD.MOV.U32 R11, RZ, RZ, 0x1f ;  /* 0x0000001fff0b7424 */ /* 0x000fe400078e00ff */
[----:B------:R-:W-:Y:S01]  /*271b0*/  IMAD.MOV.U32 R15, RZ, RZ, -0x1 ;  /* 0xffffffffff0f7424 */ /* 0x000fe200078e00ff */
[----:B0-----:R-:W-:-:S07]  /*271c0*/  MOV R12, R6 ;  /* 0x00000006000c7202 */ /* 0x001fce0000000f00 */
[----:B------:R-:W-:Y:S05]  /*271d0*/  WARPSYNC.COLLECTIVE R15, `(.L_x_7394) ;  /* 0x000000000f087348 */ /* 0x000fea0003c00000 */
[----:B------:R0:W1:Y:S02]  /*271e0*/  SHFL.IDX P6, R14, R13, R12, R11 ;  /* 0x0000000c0d0e7389 */ /* 0x00006400000c000b */
[----:B01----:R-:W-:Y:S01]  /*271f0*/  ENDCOLLECTIVE ;  /* 0x000000000000791b */ /* 0x003fe20003800000 */
.L_x_7394:
[----:B------:R-:W-:Y:S01]  /*27200*/  IMAD.MOV.U32 R17, RZ, RZ, R14 ;  /* 0x000000ffff117224 */ /* 0x000fe200078e000e */
[----:B------:R-:W-:Y:S06]  /*27210*/  BRA `(.L_x_7395) ;  /* 0xffffffcc00587947 */ /* 0x000fec000383ffff */
.L_x_7228:
[----:B------:R-:W-:Y:S01]  /*27220*/  BSSY B0, `(.L_x_7396) ;  /* 0x0000007000007945 */ /* 0x000fe20003800000 */
[----:B------:R-:W-:Y:S02]  /*27230*/  IMAD.MOV.U32 R13, RZ, RZ, R2 ;  /* 0x000000ffff0d7224 */ /* 0x000fe400078e0002 */
[----:B------:R-:W-:Y:S02]  /*27240*/  IMAD.MOV.U32 R11, RZ, RZ, 0x1f ;  /* 0x0000001fff0b7424 */ /* 0x000fe400078e00ff */
[----:B------:R-:W-:-:S07]  /*27250*/  IMAD.MOV.U32 R15, RZ, RZ, -0x1 ;  /* 0xffffffffff0f7424 */ /* 0x000fce00078e00ff */
[----:B012---:R-:W-:Y:S05]  /*27260*/  WARPSYNC.COLLECTIVE R15, `(.L_x_7397) ;  /* 0x000000000f087348 */ /* 0x007fea0003c00000 */
[----:B------:R3:W4:Y:S02]  /*27270*/  SHFL.IDX P6, R14, R13, R12, R11 ;  /* 0x0000000c0d0e7389 */ /* 0x00072400000c000b */
[----:B01234-:R-:W-:Y:S01]  /*27280*/  ENDCOLLECTIVE ;  /* 0x000000000000791b */ /* 0x01ffe20003800000 */
.L_x_7397:
[----:B------:R-:W-:Y:S05]  /*27290*/  BSYNC B0 ;  /* 0x0000000000007941 */ /* 0x000fea0003800000 */
.L_x_7396:
[----:B------:R-:W-:Y:S01]  /*272a0*/  MOV R7, R14 ;  /* 0x0000000e00077202 */ /* 0x000fe20000000f00 */
[----:B------:R-:W-:Y:S06]  /*272b0*/  BRA `(.L_x_7227) ;  /* 0xffffffcc004c7947 */ /* 0x000fec000383ffff */
.L_x_7232:
[----:B-1----:R1:W2:Y:S02]  /*272c0*/  SYNCS.PHASECHK.TRANS64.TRYWAIT P0, [R0+URZ+0x28820], R3 ;  /* 0x02882003000075a7 */ /* 0x0022a4000800017f */
[----:B--2---:R-:W-:Y:S05]  /*272d0*/  @!P0 NANOSLEEP.SYNCS 0x989680 ;  /* 0x009896800000895d */ /* 0x004fea0003900000 */
[----:B------:R-:W2:Y:S02]  /*272e0*/  @!P0 SYNCS.PHASECHK.TRANS64 P0, [R0+URZ+0x28820], R3 ;  /* 0x02882003000085a7 */ /* 0x000ea4000800007f */
[----:B--2---:R-:W-:Y:S05]  /*272f0*/  @!P0 BRA `(.L_x_7232) ;  /* 0xfffffffc00f08947 */ /* 0x004fea000383ffff */
[----:B------:R-:W-:Y:S05]  /*27300*/  BRA `(.L_x_7398) ;  /* 0xffffffd000c07947 */ /* 0x000fea000383ffff */
.L_x_7233:
        /* <DEDUP_REMOVED lines=11> */
.L_x_7400:
[----:B------:R-:W-:Y:S05]  /*273c0*/  BSYNC B0 ;  /* 0x0000000000007941 */ /* 0x000fea0003800000 */
.L_x_7399:
[----:B------:R-:W-:Y:S05]  /*273d0*/  BRA `(.L_x_7401) ;  /* 0xffffffd000a87947 */ /* 0x000fea000383ffff */
.L_x_7234:
[----:B------:R-:W-:Y:S01]  /*273e0*/  BSSY B0, `(.L_x_7402) ;  /* 0x0000006000007945 */ /* 0x000fe20003800000 */
[----:B------:R-:W-:-:S07]  /*273f0*/  IMAD.MOV.U32 R15, RZ, RZ, -0x1 ;  /* 0xffffffffff0f7424 */ /* 0x000fce00078e00ff */
[----:B012---:R-:W-:Y:S05]  /*27400*/  WARPSYNC.COLLECTIVE R15, `(.L_x_7403) ;  /* 0x000000000f0c7348 */ /* 0x007fea0003c00000 */
[----:B------:R-:W-:Y:S02]  /*27410*/  ELECT P6, UR62, PT ;  /* 0x00000000003e782f */ /* 0x000fe400038c0000 */
[----:B------:R-:W-:Y:S01]  /*27420*/  MOV R14, UR62 ;  /* 0x0000003e000e7c02 */ /* 0x000fe20008000f00 */
[----:B012---:R-:W-:Y:S10]  /*27430*/  ENDCOLLECTIVE ;  /* 0x000000000000791b */ /* 0x007ff40003800000 */
.L_x_7403:
[----:B------:R-:W-:Y:S05]  /*27440*/  BSYNC B0 ;  /* 0x0000000000007941 */ /* 0x000fea0003800000 */
.L_x_7402:
[----:B------:R-:W-:Y:S05]  /*27450*/  BRA `(.L_x_7404) ;  /* 0xffffffd0009c7947 */ /* 0x000fea000383ffff */
.L_x_7236:
[----:B-1----:R1:W2:Y:S02]  /*27460*/  SYNCS.PHASECHK.TRANS64.TRYWAIT P0, [R6+URZ], R5 ;  /* 0x00000005060075a7 */ /* 0x0022a4000800017f */
[----:B--2---:R-:W-:Y:S05]  /*27470*/  @!P0 NANOSLEEP.SYNCS 0x989680 ;  /* 0x009896800000895d */ /* 0x004fea0003900000 */
[----:B------:R-:W2:Y:S02]  /*27480*/  @!P0 SYNCS.PHASECHK.TRANS64 P0, [R6+URZ], R5 ;  /* 0x00000005060085a7 */ /* 0x000ea4000800007f */
[----:B--2---:R-:W-:Y:S05]  /*27490*/  @!P0 BRA `(.L_x_7236) ;  /* 0xfffffffc00f08947 */ /* 0x004fea000383ffff */
[----:B------:R-:W-:Y:S05]  /*274a0*/  BRA `(.L_x_7405) ;  /* 0xffffffd000d87947 */ /* 0x000fea000383ffff */
.L_x_7237:
[----:B--2---:R2:W3:Y:S02]  /*274b0*/  SYNCS.PHASECHK.TRANS64.TRYWAIT P0, [R7+URZ], R2 ;  /* 0x00000002070075a7 */ /* 0x0044e4000800017f */
[----:B---3--:R-:W-:Y:S05]  /*274c0*/  @!P0 NANOSLEEP.SYNCS 0x989680 ;  /* 0x009896800000895d */ /* 0x008fea0003900000 */
[----:B------:R-:W3:Y:S02]  /*274d0*/  @!P0 SYNCS.PHASECHK.TRANS64 P0, [R7+URZ], R2 ;  /* 0x00000002070085a7 */ /* 0x000ee4000800007f */
[----:B---3--:R-:W-:Y:S05]  /*274e0*/  @!P0 BRA `(.L_x_7237) ;  /* 0xfffffffc00f08947 */ /* 0x008fea000383ffff */
[----:B------:R-:W-:Y:S05]  /*274f0*/  BRA `(.L_x_7406) ;  /* 0xffffffd000cc7947 */ /* 0x000fea000383ffff */
.L_x_7239:
[----:B---3--:R3:W4:Y:S02]  /*27500*/  SYNCS.PHASECHK.TRANS64.TRYWAIT P0, [R4+URZ], R5 ;  /* 0x00000005040075a7 */ /* 0x008724000800017f */
[----:B----4-:R-:W-:Y:S05]  /*27510*/  @!P0 NANOSLEEP.SYNCS 0x989680 ;  /* 0x009896800000895d */ /* 0x010fea0003900000 */
[----:B------:R-:W4:Y:S02]  /*27520*/  @!P0 SYNCS.PHASECHK.TRANS64 P0, [R4+URZ], R5 ;  /* 0x00000005040085a7 */ /* 0x000f24000800007f */
[----:B----4-:R-:W-:Y:S05]  /*27530*/  @!P0 BRA `(.L_x_7239) ;  /* 0xfffffffc00f08947 */ /* 0x010fea000383ffff */
[----:B------:R-:W-:Y:S05]  /*27540*/  BRA `(.L_x_7407) ;  /* 0xffffffd000d47947 */ /* 0x000fea000383ffff */
.L_x_7408:
        /* <DEDUP_REMOVED lines=11> */
.L_x_12772:


//--------------------- .text._ZN7cutlass13device_kernelIN5flash11enable_sm90INS1_16FlashAttnFwdSm90INS1_25CollectiveMainloopFwdSm90ILi2EN4cute5tupleIJNS5_1CILi1EEES8_S8_EEENS6_IJNS7_ILi128EEESA_SA_EEELi128ENS_6half_tEfNS_4arch4Sm90ELb1ELb0ELb1ELb0ELb0ELb0ELb0ELb1ELb1ELb0ELb0ELb0EEENS1_21CollectiveEpilogueFwdISB_S9_SC_SE_Li256ELb0ELb0ELb0ELb0EEENS1_30DynamicPersistentTileSchedulerILi256ELi32ELb0ELb0ELb1EEEEEEEEEvNT_6ParamsE --------------------------
	.section	.text._ZN7cutlass13device_kernelIN5flash11enable_sm90INS1_16FlashAttnFwdSm90INS1_25CollectiveMainloopFwdSm90ILi2EN4cute5tupleIJNS5_1CILi1EEES8_S8_EEENS6_IJNS7_ILi128EEESA_SA_EEELi128ENS_6half_tEfNS_4arch4Sm90ELb1ELb0ELb1ELb0ELb0ELb0ELb0ELb1ELb1ELb0ELb0ELb0EEENS1_21CollectiveEpilogueFwdISB_S9_SC_SE_Li256ELb0ELb0ELb0ELb0EEENS1_30DynamicPersistentTileSchedulerILi256ELi32ELb0ELb0ELb1EEEEEEEEEvNT_6ParamsE,"ax",@progbits
	.align	128
.text._ZN7cutlass13device_kernelIN5flash11enable_sm90INS1_16FlashAttnFwdSm90INS1_25CollectiveMainloopFwdSm90ILi2EN4cute5tupleIJNS5_1CILi1EEES8_S8_EEENS6_IJNS7_ILi128EEESA_SA_EEELi128ENS_6half_tEfNS_4arch4Sm90ELb1ELb0ELb1ELb0ELb0ELb0ELb0ELb1ELb1ELb0ELb0ELb0EEENS1_21CollectiveEpilogueFwdISB_S9_SC_SE_Li256ELb0ELb0ELb0ELb0EEENS1_30DynamicPersistentTileSchedulerILi256ELi32ELb0ELb0ELb1EEEEEEEEEvNT_6ParamsE:
        .type           _ZN7cutlass13device_kernelIN5flash11enable_sm90INS1_16FlashAttnFwdSm90INS1_25CollectiveMainloopFwdSm90ILi2EN4cute5tupleIJNS5_1CILi1EEES8_S8_EEENS6_IJNS7_ILi128EEESA_SA_EEELi128ENS_6half_tEfNS_4arch4Sm90ELb1ELb0ELb1ELb0ELb0ELb0ELb0ELb1ELb1ELb0ELb0ELb0EEENS1_21CollectiveEpilogueFwdISB_S9_SC_SE_Li256ELb0ELb0ELb0ELb0EEENS1_30DynamicPersistentTileSchedulerILi256ELi32ELb0ELb0ELb1EEEEEEEEEvNT_6ParamsE,@function
        .size           _ZN7cutlass13device_kernelIN5flash11enable_sm90INS1_16FlashAttnFwdSm90INS1_25CollectiveMainloopFwdSm90ILi2EN4cute5tupleIJNS5_1CILi1EEES8_S8_EEENS6_IJNS7_ILi128EEESA_SA_EEELi128ENS_6half_tEfNS_4arch4Sm90ELb1ELb0ELb1ELb0ELb0ELb0ELb0ELb1ELb1ELb0ELb0ELb0EEENS1_21CollectiveEpilogueFwdISB_S9_SC_SE_Li256ELb0ELb0ELb0ELb0EEENS1_30DynamicPersistentTileSchedulerILi256ELi32ELb0ELb0ELb1EEEEEEEEEvNT_6ParamsE,(.L_x_12773 - _ZN7cutlass13device_kernelIN5flash11enable_sm90INS1_16FlashAttnFwdSm90INS1_25CollectiveMainloopFwdSm90ILi2EN4cute5tupleIJNS5_1CILi1EEES8_S8_EEENS6_IJNS7_ILi128EEESA_SA_EEELi128ENS_6half_tEfNS_4arch4Sm90ELb1ELb0ELb1ELb0ELb0ELb0ELb0ELb1ELb1ELb0ELb0ELb0EEENS1_21CollectiveEpilogueFwdISB_S9_SC_SE_Li256ELb0ELb0ELb0ELb0EEENS1_30DynamicPersistentTileSchedulerILi256ELi32ELb0ELb0ELb1EEEEEEEEEvNT_6ParamsE)
        .other          _ZN7cutlass13device_kernelIN5flash11enable_sm90INS1_16FlashAttnFwdSm90INS1_25CollectiveMainloopFwdSm90ILi2EN4cute5tupleIJNS5_1CILi1EEES8_S8_EEENS6_IJNS7_ILi128EEESA_SA_EEELi128ENS_6half_tEfNS_4arch4Sm90ELb1ELb0ELb1ELb0ELb0ELb0ELb0ELb1ELb1ELb0ELb0ELb0EEENS1_21CollectiveEpilogueFwdISB_S9_SC_SE_Li256ELb0ELb0ELb0ELb0EEENS1_30DynamicPersistentTileSchedulerILi256ELi32ELb0ELb0ELb1EEEEEEEEEvNT_6ParamsE,@"STO_CUDA_ENTRY STV_DEFAULT"
_ZN7cutlass13device_kernelIN5flash11enable_sm90INS1_16FlashAttnFwdSm90INS1_25CollectiveMainloopFwdSm90ILi2EN4cute5tupleIJNS5_1CILi1EEES8_S8_EEENS6_IJNS7_ILi128EEESA_SA_EEELi128ENS_6half_tEfNS_4arch4Sm90ELb1ELb0ELb1ELb0ELb0ELb0ELb0ELb1ELb1ELb0ELb0ELb0EEENS1_21CollectiveEpilogueFwdISB_S9_SC_SE_Li256ELb0ELb0ELb0ELb0EEENS1_30DynamicPersistentTileSchedulerILi256ELi32ELb0ELb0ELb1EEEEEEEEEvNT_6ParamsE:
        /* <DEDUP_REMOVED lines=23> */
.L_x_7410:
[----:B------:R-:W-:Y:S05]  /*0170*/  BSYNC B0 ;  /* 0x0000000000007941 */ /* 0x000fea0003800000 */
.L_x_7409:
        /* <DEDUP_REMOVED lines=37> */
.L_x_7411:
        /* <DEDUP_REMOVED lines=22> */
.L_x_7412:
        /* <DEDUP_REMOVED lines=18> */
.L_x_7413:
        /* <DEDUP_REMOVED lines=22> */
.L_x_7414:
        /* <DEDUP_REMOVED lines=22> */
.L_x_7415:
[----:B------:R-:W-:Y:S01]  /*0910*/  PLOP3.LUT P0, PT, PT, PT, UP0, 0x80, 0x0 ;  /* 0x000000000000781c */ /* 0x000fe20003f0f008 */
[----:B------:R-:W-:Y:S01]  /*0920*/  UMOV UR59, 0x1 ;  /* 0x00000001003b7882 */ /* 0x000fe20000000000 */
[----:B------:R-:W-:Y:S01]  /*0930*/  NOP ;  /* 0x0000000000007918 */ /* 0x000fe20000000000 */
[----:B------:R-:W-:Y:S01]  /*0940*/  USEL UR59, UR59, 0x2, !UP0 ;  /* 0x000000023b3b7887 */ /* 0x000fe2000c000000 */
[----:B------:R-:W-:Y:S01]  /*0950*/  ULDC.64 UR52, c[0x0][0x208] ;  /* 0x0000820000347ab9 */ /* 0x000fe20000000a00 */
[----:B-123--:R-:W-:Y:S08]  /*0960*/  BAR.SYNC.DEFER_BLOCKING 0x0 ;  /* 0x0000000000007b1d */ /* 0x00eff00000010000 */
[----:B------:R-:W-:Y:S05]  /*0970*/  @!P0 BRA `(.L_x_7416) ;  /* 0x000000b000788947 */ /* 0x000fea0003800000 */
.L_x_7417:
        /* <DEDUP_REMOVED lines=42> */
[----:B------:R-:W-:Y:S01]  /*0c20*/  UMOV UR4, UR38 ;  /* 0x0000002600047c82 */ /* 0x000fe20008000000 */
[----:B--2---:R-:W-:Y:S01]  /*0c30*/  UMOV UR5, UR6 ;  /* 0x0000000600057c82 */ /* 0x004fe20008000000 */
[----:B------:R-:W-:Y:S01]  /*0c40*/  LEA R8, R188, R3, 0x4 ;  /* 0x00000003bc087211 */ /* 0x000fe200078e20ff */
[----:B------:R-:W-:Y:S01]  /*0c50*/  IMAD.U32 R16, RZ, RZ, UR4 ;  /* 0x00000004ff107e24 */ /* 0x000fe2000f8e00ff */
[----:B------:R-:W-:Y:S01]  /*0c60*/  LEA.HI R2, R2, R187, RZ, 0x1 ;  /* 0x000000bb02027211 */ /* 0x000fe200078f08ff */
[----:B------:R-:W-:Y:S01]  /*0c70*/  IMAD.U32 R17, RZ, RZ, UR5 ;  /* 0x00000005ff117e24 */ /* 0x000fe2000f8e00ff */
[----:B------:R-:W-:Y:S01]  /*0c80*/  LEA.HI R9, R9, R4, RZ, 0x3 ;  /* 0x0000000409097211 */ /* 0x000fe200078f18ff */
[----:B------:R-:W-:Y:S01]  /*0c90*/  IMAD R3, R8, 0x8, R5 ;  /* 0x0000000808037824 */ /* 0x000fe200078e0205 */
[----:B------:R-:W-:Y:S01]  /*0ca0*/  LOP3.LUT R2, R2, 0x3fffffe, RZ, 0xc0, !PT ;  /* 0x03fffffe02027812 */ /* 0x000fe200078ec0ff */
[----:B------:R-:W-:Y:S01]  /*0cb0*/  UMOV UR4, UR7 ;  /* 0x0000000700047c82 */ /* 0x000fe20008000000 */
[----:B------:R-:W-:-:S02]  /*0cc0*/  LEA.HI R0, R0, R189, RZ, 0x3 ;  /* 0x000000bd00007211 */ /* 0x000fc400078f18ff */
[----:B------:R-:W-:Y:S01]  /*0cd0*/  LOP3.LUT R9, R9, 0xfffffff8, RZ, 0xc0, !PT ;  /* 0xfffffff809097812 */ /* 0x000fe200078ec0ff */
[----:B------:R-:W-:Y:S01]  /*0ce0*/  IMAD.IADD R22, R187, 0x1, -R2 ;  /* 0x00000001bb167824 */ /* 0x000fe200078e0a02 */
[----:B------:R-:W-:Y:S02]  /*0cf0*/  LEA.HI R7, R7, R186, RZ, 0x5 ;  /* 0x000000ba07077211 */ /* 0x000fe400078f28ff */
[----:B------:R-:W-:Y:S01]  /*0d00*/  SHF.L.U32 R3, R3, 0x3, RZ ;  /* 0x0000000303037819 */ /* 0x000fe200000006ff */
[----:B------:R-:W-:Y:S01]  /*0d10*/  IMAD.IADD R4, R4, 0x1, -R9 ;  /* 0x0000000104047824 */ /* 0x000fe200078e0a09 */
[----:B------:R-:W-:Y:S02]  /*0d20*/  LOP3.LUT R2, R0, 0x1ffffff8, RZ, 0xc0, !PT ;  /* 0x1ffffff800027812 */ /* 0x000fe400078ec0ff */
[----:B------:R-:W-:Y:S01]  /*0d30*/  SHF.R.S32.HI R7, RZ, 0x5, R7 ;  /* 0x00000005ff077819 */ /* 0x000fe20000011407 */
[----:B------:R-:W-:Y:S01]  /*0d40*/  IMAD.WIDE R16, R3, 0x2, R16 ;  /* 0x0000000203107825 */ /* 0x000fe200078e0210 */
[----:B------:R-:W-:-:S02]  /*0d50*/  LOP3.LUT R3, R6, 0x7ffffffc, RZ, 0xc0, !PT ;  /* 0x7ffffffc06037812 */ /* 0x000fc400078ec0ff */
[----:B------:R-:W-:Y:S01]  /*0d60*/  SHF.R.S32.HI R184, RZ, 0x3, R0 ;  /* 0x00000003ffb87819 */ /* 0x000fe20000011400 */
[----:B------:R-:W-:Y:S02]  /*0d70*/  IMAD.IADD R2, R189, 0x1, -R2 ;  /* 0x00000001bd027824 */ /* 0x000fe400078e0a02 */
[----:B------:R-:W-:-:S03]  /*0d80*/  IMAD R7, R7, 0x10, R4 ;  /* 0x0000001007077824 */ /* 0x000fc600078e0204 */
[----:B------:R-:W-:Y:S01]  /*0d90*/  SHF.L.U32 R18, R2, 0x3, RZ ;  /* 0x0000000302127819 */ /* 0x000fe200000006ff */
[----:B------:R-:W-:Y:S02]  /*0da0*/  IMAD R22, R22, 0x40, R7 ;  /* 0x0000004016167824 */ /* 0x000fe400078e0207 */
[----:B------:R-:W-:-:S07]  /*0db0*/  IMAD.IADD R2, R186, 0x1, -R3 ;  /* 0x00000001ba027824 */ /* 0x000fce00078e0a03 */
.L_x_7464:
        /* <DEDUP_REMOVED lines=20> */
.L_x_7418:
[----:B------:R-:W-:Y:S01]  /*0f00*/  ULDC UR6, c[0x0][0xdc4] ;  /* 0x0003710000067ab9 */ /* 0x000fe20000000800 */
[----:B------:R-:W-:Y:S01]  /*0f10*/  UMOV UR47, UR7 ;  /* 0x00000007002f7c82 */ /* 0x000fe20008000000 */
[----:B------:R-:W-:-:S11]  /*0f20*/  UISETP.NE.AND UP0, UPT, UR6, 0x1, UPT ;  /* 0x000000010600788c */ /* 0x000fd6000bf05270 */
[----:B------:R-:W-:Y:S02]  /*0f30*/  @UP0 ULDC.64 UR10, c[0x0][0xdc8] ;  /* 0x00037200000a0ab9 */ /* 0x000fe40000000a00 */
[----:B------:R-:W-:-:S04]  /*0f40*/  UIMAD.WIDE.U32 UR4, UR7, UR10, URZ ;  /* 0x0000000a070472a5 */ /* 0x000fc8000f8e003f */
[----:B------:R-:W-:-:S04]  /*0f50*/  @UP0 USHF.R.U32.HI UR47, URZ, UR11, UR5 ;  /* 0x0000000b3f2f0299 */ /* 0x000fc80008011605 */
[----:B------:R-:W-:-:S12]  /*0f60*/  UIMAD UR4, UR47, UR6, URZ ;  /* 0x000000062f0472a4 */ /* 0x000fd8000f8e023f */
.L_x_7419:
[----:B------:R-:W-:Y:S01]  /*0f70*/  ULOP3.LUT UR5, URZ, UR47, URZ, 0x33, !UPT ;  /* 0x0000002f3f057292 */ /* 0x000fe2000f8e333f */
[----:B------:R-:W-:Y:S01]  /*0f80*/  PLOP3.LUT P0, PT, PT, PT, PT, 0x80, 0x0 ;  /* 0x000000000000781c */ /* 0x000fe20003f0f070 */
[----:B------:R-:W-:Y:S01]  /*0f90*/  ULDC.64 UR10, c[0x0][0x3f8] ;  /* 0x0000fe00000a7ab9 */ /* 0x000fe20000000a00 */
[----:B------:R-:W-:Y:S01]  /*0fa0*/  ULDC UR6, c[0x0][0xdac] ;  /* 0x00036b0000067ab9 */ /* 0x000fe20000000800 */
[----:B------:R-:W-:Y:S01]  /*0fb0*/  UISETP.NE.U32.AND UP0, UPT, UR10, URZ, UPT ;  /* 0x0000003f0a00728c */ /* 0x000fe2000bf05070 */
[----:B------:R-:W-:Y:S01]  /*0fc0*/  IMAD.MOV.U32 R0, RZ, RZ, RZ ;  /* 0x000000ffff007224 */ /* 0x000fe200078e00ff */
[----:B------:R-:W-:Y:S01]  /*0fd0*/  UIADD3 UR5, UR5, UR6, URZ ;  /* 0x0000000605057290 */ /* 0x000fe2000fffe03f */
[----:B------:R-:W-:Y:S01]  /*0fe0*/  IMAD.MOV.U32 R3, RZ, RZ, RZ ;  /* 0x000000ffff037224 */ /* 0x000fe200078e00ff */
[----:B------:R-:W-:Y:S01]  /*0ff0*/  UISETP.NE.AND.EX UP0, UPT, UR11, URZ, UPT, UP0 ;  /* 0x0000003f0b00728c */ /* 0x000fe2000bf05300 */
[----:B------:R-:W-:Y:S01]  /*1000*/  IMAD.MOV.U32 R151, RZ, RZ, RZ ;  /* 0x000000ffff977224 */ /* 0x000fe200078e00ff */
[----:B------:R-:W-:Y:S01]  /*1010*/  USHF.L.U32 UR42, UR5, 0x7, URZ ;  /* 0x00000007052a7899 */ /* 0x000fe2000800063f */
[----:B------:R-:W-:Y:S01]  /*1020*/  CS2R R28, SRZ ;  /* 0x00000000001c7805 */ /* 0x000fe2000001ff00 */
[----:B------:R-:W-:Y:S01]  /*1030*/  ULDC UR40, c[0x0][0x404] ;  /* 0x0001010000287ab9 */ /* 0x000fe20000000800 */
[----:B------:R-:W-:Y:S01]  /*1040*/  ULDC UR9, c[0x0][0x288] ;  /* 0x0000a20000097ab9 */ /* 0x000fe20000000800 */
[----:B------:R-:W-:Y:S01]  /*1050*/  UIADD3 UR4, UR7, -UR4, URZ ;  /* 0x8000000407047290 */ /* 0x000fe2000fffe03f */
[----:B------:R-:W-:Y:S01]  /*1060*/  CS2R R30, SRZ ;  /* 0x00000000001e7805 */ /* 0x000fe2000001ff00 */
[----:B------:R-:W-:Y:S01]  /*1070*/  USEL UR40, UR40, 0x1, UP0 ;  /* 0x0000000128287887 */ /* 0x000fe20008000000 */
[----:B------:R-:W-:Y:S01]  /*1080*/  CS2R R32, SRZ ;  /* 0x0000000000207805 */ /* 0x000fe2000001ff00 */
[----:B------:R-:W-:Y:S01]  /*1090*/  UIADD3 UR5, UR42, 0xff, -UR9 ;  /* 0x000000ff2a057890 */ /* 0x000fe2000fffe809 */
[----:B------:R-:W-:Y:S01]  /*10a0*/  CS2R R34, SRZ ;  /* 0x0000000000227805 */ /* 0x000fe2000001ff00 */
[----:B------:R-:W-:Y:S01]  /*10b0*/  ULDC UR10, c[0x0][0xdc4] ;  /* 0x00037100000a7ab9 */ /* 0x000fe20000000800 */
[----:B------:R-:W-:Y:S01]  /*10c0*/  ULDC UR7, c[0x0][0x2e0] ;  /* 0x0000b80000077ab9 */ /* 0x000fe20000000800 */
[----:B------:R-:W-:Y:S01]  /*10d0*/  UIMAD UR10, UR8, UR10, UR4 ;  /* 0x0000000a080a72a4 */ /* 0x000fe2000f8e0204 */
[----:B------:R-:W-:Y:S01]  /*10e0*/  CS2R R36, SRZ ;  /* 0x0000000000247805 */ /* 0x000fe2000001ff00 */
[----:B------:R-:W-:Y:S01]  /*10f0*/  UIMAD UR4, UR40, UR7, 0x7f ;  /* 0x0000007f280474a4 */ /* 0x000fe2000f8e0207 */
[----:B------:R-:W-:Y:S01]  /*1100*/  CS2R R38, SRZ ;  /* 0x0000000000267805 */ /* 0x000fe2000001ff00 */
[----:B------:R-:W-:Y:S01]  /*1110*/  UIMAD UR6, UR40, UR7, UR5 ;  /* 0x00000007280672a4 */ /* 0x000fe2000f8e0205 */
[----:B------:R-:W-:Y:S01]  /*1120*/  CS2R R40, SRZ ;  /* 0x0000000000287805 */ /* 0x000fe2000001ff00 */
[----:B------:R-:W-:Y:S01]  /*1130*/  USHF.R.S32.HI UR5, URZ, 0x1f, UR4 ;  /* 0x0000001f3f057899 */ /* 0x000fe20008011404 */
[----:B------:R-:W-:Y:S01]  /*1140*/  CS2R R42, SRZ ;  /* 0x00000000002a7805 */ /* 0x000fe2000001ff00 */
[----:B------:R-:W-:Y:S01]  /*1150*/  USHF.R.S32.HI UR7, URZ, 0x1f, UR6 ;  /* 0x0000001f3f077899 */ /* 0x000fe20008011406 */
[----:B------:R-:W-:Y:S01]  /*1160*/  CS2R R44, SRZ ;  /* 0x00000000002c7805 */ /* 0x000fe2000001ff00 */
[----:B------:R-:W-:Y:S01]  /*1170*/  ULEA.HI UR5, UR5, UR4, URZ, 0x7 ;  /* 0x0000000405057291 */ /* 0x000fe2000f8f383f */
[----:B------:R-:W-:Y:S01]  /*1180*/  CS2R R46, SRZ ;  /* 0x00000000002e7805 */ /* 0x000fe2000001ff00 */
[----:B------:R-:W-:Y:S01]  /*1190*/  ULEA.HI UR7, UR7, UR6, URZ, 0x7 ;  /* 0x0000000607077291 */ /* 0x000fe2000f8f383f */
[----:B------:R-:W-:Y:S01]  /*11a0*/  CS2R R48, SRZ ;  /* 0x0000000000307805 */ /* 0x000fe2000001ff00 */
[----:B------:R-:W-:Y:S01]  /*11b0*/  USHF.R.S32.HI UR41, URZ, 0x7, UR5 ;  /* 0x000000073f297899 */ /* 0x000fe20008011405 */
[----:B------:R-:W-:Y:S01]  /*11c0*/  CS2R R50, SRZ ;  /* 0x0000000000327805 */ /* 0x000fe2000001ff00 */
[----:B------:R-:W-:Y:S01]  /*11d0*/  USHF.R.S32.HI UR7, URZ, 0x7, UR7 ;  /* 0x000000073f077899 */ /* 0x000fe20008011407 */
[----:B------:R-:W-:Y:S01]  /*11e0*/  CS2R R52, SRZ ;  /* 0x0000000000347805 */ /* 0x000fe2000001ff00 */
[----:B------:R-:W-:Y:S01]  /*11f0*/  ULDC UR43, c[0x0][0xdb8] ;  /* 0x00036e00002b7ab9 */ /* 0x000fe20000000800 */
[----:B------:R-:W-:Y:S01]  /*1200*/  UMOV UR44, UR10 ;  /* 0x0000000a002c7c82 */ /* 0x000fe20008000000 */
[----:B------:R-:W-:Y:S01]  /*1210*/  UISETP.LT.AND UP0, UPT, UR41, UR7, UPT ;  /* 0x000000072900728c */ /* 0x000fe2000bf01270 */
[----:B------:R-:W-:Y:S01]  /*1220*/  CS2R R54, SRZ ;  /* 0x0000000000367805 */ /* 0x000fe2000001ff00 */
[----:B------:R-:W-:Y:S01]  /*1230*/  UISETP.NE.AND UP1, UPT, UR43, 0x1, UPT ;  /* 0x000000012b00788c */ /* 0x000fe2000bf25270 */
[----:B------:R-:W-:Y:S01]  /*1240*/  CS2R R56, SRZ ;  /* 0x0000000000387805 */ /* 0x000fe2000001ff00 */
[----:B------:R-:W-:Y:S01]  /*1250*/  USEL UR41, UR41, UR7, UP0 ;  /* 0x0000000729297287 */ /* 0x000fe20008000000 */
[----:B------:R-:W-:-:S02]  /*1260*/  CS2R R58, SRZ ;  /* 0x00000000003a7805 */ /* 0x000fc4000001ff00 */
[----:B------:R-:W-:Y:S02]  /*1270*/  CS2R R60, SRZ ;  /* 0x00000000003c7805 */ /* 0x000fe4000001ff00 */
[----:B------:R-:W-:Y:S01]  /*1280*/  CS2R R62, SRZ ;  /* 0x00000000003e7805 */ /* 0x000fe2000001ff00 */
[----:B------:R-:W-:Y:S01]  /*1290*/  UISETP.GE.AND UP0, UPT, UR41, 0x1, UPT ;  /* 0x000000012900788c */ /* 0x000fe2000bf06270 */
[----:B------:R-:W-:Y:S02]  /*12a0*/  CS2R R64, SRZ ;  /* 0x0000000000407805 */ /* 0x000fe4000001ff00 */
[----:B------:R-:W-:Y:S02]  /*12b0*/  CS2R R66, SRZ ;  /* 0x0000000000427805 */ /* 0x000fe4000001ff00 */
[----:B------:R-:W-:Y:S02]  /*12c0*/  CS2R R68, SRZ ;  /* 0x0000000000447805 */ /* 0x000fe4000001ff00 */
[----:B------:R-:W-:Y:S01]  /*12d0*/  CS2R R70, SRZ ;  /* 0x0000000000467805 */ /* 0x000fe2000001ff00 */
[----:B------:R-:W-:Y:S01]  /*12e0*/  @UP1 ULDC UR8, c[0x0][0xdbc] ;  /* 0x00036f0000081ab9 */ /* 0x000fe20000000800 */
[----:B------:R-:W-:Y:S01]  /*12f0*/  PLOP3.LUT P1, PT, PT, PT, UP0, 0x80, 0x0 ;  /* 0x000000000000781c */ /* 0x000fe20003f2f008 */
[----:B------:R-:W-:Y:S01]  /*1300*/  UIMAD.WIDE.U32 UR4, UR10, UR8, URZ ;  /* 0x000000080a0472a5 */ /* 0x000fe2000f8e003f */
[----:B------:R-:W-:Y:S01]  /*1310*/  CS2R R72, SRZ ;  /* 0x0000000000487805 */ /* 0x000fe2000001ff00 */
[----:B------:R-:W-:Y:S01]  /*1320*/  @UP1 ULDC UR6, c[0x0][0xdc0] ;  /* 0x0003700000061ab9 */ /* 0x000fe20000000800 */
[----:B------:R-:W-:Y:S01]  /*1330*/  CS2R R74, SRZ ;  /* 0x00000000004a7805 */ /* 0x000fe2000001ff00 */
[----:B------:R-:W-:Y:S01]  /*1340*/  @UP1 USHF.R.U32.HI UR44, URZ, UR6, UR5 ;  /* 0x000000063f2c1299 */ /* 0x000fe20008011605 */
[----:B------:R-:W-:-:S02]  /*1350*/  CS2R R76, SRZ ;  /* 0x00000000004c7805 */ /* 0x000fc4000001ff00 */
[----:B------:R-:W-:Y:S02]  /*1360*/  CS2R R8, SRZ ;  /* 0x0000000000087805 */ /* 0x000fe4000001ff00 */
[----:B------:R-:W-:Y:S01]  /*1370*/  CS2R R78, SRZ ;  /* 0x00000000004e7805 */ /* 0x000fe2000001ff00 */
[----:B------:R-:W-:Y:S01]  /*1380*/  UIADD3 UR4, -UR44, URZ, URZ ;  /* 0x0000003f2c047290 */ /* 0x000fe2000fffe13f */
[----:B------:R-:W-:Y:S01]  /*1390*/  MOV R80, RZ ;  /* 0x000000ff00507202 */ /* 0x000fe20000000f00 */
[----:B------:R-:W-:Y:S01]  /*13a0*/  IMAD.MOV.U32 R82, RZ, RZ, RZ ;  /* 0x000000ffff527224 */ /* 0x000fe200078e00ff */
[----:B------:R-:W-:Y:S01]  /*13b0*/  CS2R R6, SRZ ;  /* 0x0000000000067805 */ /* 0x000fe2000001ff00 */
[----:B------:R-:W-:Y:S01]  /*13c0*/  UIMAD UR43, UR43, UR4, UR10 ;  /* 0x000000042b2b72a4 */ /* 0x000fe2000f8e020a */
[----:B------:R-:W-:Y:S02]  /*13d0*/  CS2R R10, SRZ ;  /* 0x00000000000a7805 */ /* 0x000fe4000001ff00 */
[----:B------:R-:W-:Y:S01]  /*13e0*/  CS2R R12, SRZ ;  /* 0x00000000000c7805 */ /* 0x000fe2000001ff00 */
[----:B------:R-:W-:Y:S01]  /*13f0*/  IMAD.MOV.U32 R15, RZ, RZ, RZ ;  /* 0x000000ffff0f7224 */ /* 0x000fe200078e00ff */
[----:B------:R-:W-:Y:S07]  /*1400*/  @!P1 BRA `(.L_x_7420) ;  /* 0x0000009400389947 */ /* 0x000fee0003800000 */
        /* <DEDUP_REMOVED lines=28> */
.L_x_7421:
[----:B------:R-:W-:Y:S01]  /*15d0*/  ULEA.HI UR4, UR57, UR57, URZ, 0x1 ;  /* 0x0000003939047291 */ /* 0x000fe2000f8f083f */
[----:B------:R-:W-:-:S03]  /*15e0*/  MOV R3, UR58 ;  /* 0x0000003a00037c02 */ /* 0x000fc60008000f00 */
[----:B------:R-:W-:Y:S01]  /*15f0*/  ULOP3.LUT UR4, UR4, 0xfffffffe, URZ, 0xc0, !UPT ;  /* 0xfffffffe04047892 */ /* 0x000fe2000f8ec03f */
[----:B------:R-:W-:-:S03]  /*1600*/  ISETP.NE.AND P0, PT, R3, 0x3, PT ;  /* 0x000000030300780c */ /* 0x000fc60003f05270 */
[----:B------:R-:W-:-:S06]  /*1610*/  UIADD3 UR4, UR57, -UR4, URZ ;  /* 0x8000000439047290 */ /* 0x000fcc000fffe03f */
[----:B------:R-:W-:-:S05]  /*1620*/  IMAD.U32 R0, RZ, RZ, UR4 ;  /* 0x00000004ff007e24 */ /* 0x000fca000f8e00ff */
[----:B------:R-:W-:-:S04]  /*1630*/  SHF.L.U32 R0, R0, 0x1f, RZ ;  /* 0x0000001f00007819 */ /* 0x000fc800000006ff */
[----:B------:R-:W1:Y:S02]  /*1640*/  SYNCS.PHASECHK.TRANS64.TRYWAIT P1, [UR38+0x28800], R0 ;  /* 0x02880000ff0075a7 */ /* 0x000e640008020166 */
[----:B-1----:R-:W-:Y:S05]  /*1650*/  @!P1 BRA `(.L_x_7422) ;  /* 0x000000d000909947 */ /* 0x002fea0003800000 */
.L_x_7523:
[----:B------:R-:W-:Y:S05]  /*1660*/  @!P0 BRA `(.L_x_7423) ;  /* 0x0000000000048947 */ /* 0x000fea0003800000 */
[----:B------:R-:W-:Y:S01]  /*1670*/  BPT.TRAP 0x1 ;  /* 0x000000040000795c */ /* 0x000fe20000300000 */
.L_x_7423:
[----:B-1----:R-:W-:Y:S02]  /*1680*/  IMAD.U32 R0, RZ, RZ, UR37 ;  /* 0x00000025ff007e24 */ /* 0x002fe4000f8e00ff */
[----:B------:R-:W-:-:S03]  /*1690*/  IMAD.U32 R3, RZ, RZ, UR36 ;  /* 0x00000024ff037e24 */ /* 0x000fc6000f8e00ff */
[----:B------:R-:W-:Y:S02]  /*16a0*/  LEA R0, R0, UR38, 0x3 ;  /* 0x0000002600007c11 */ /* 0x000fe4000f8e18ff */
[----:B------:R-:W-:-:S04]  /*16b0*/  SHF.L.U32 R3, R3, 0x1f, RZ ;  /* 0x0000001f03037819 */ /* 0x000fc800000006ff */
[----:B------:R1:W2:Y:S01]  /*16c0*/  SYNCS.PHASECHK.TRANS64.TRYWAIT P2, [R0+URZ+0x28830], R3 ;  /* 0x02883003000075a7 */ /* 0x0002a2000804017f */
[----:B------:R-:W-:Y:S05]  /*16d0*/  @!P0 BRA `(.L_x_7424) ;  /* 0x0000000000048947 */ /* 0x000fea0003800000 */
[----:B------:R-:W-:Y:S01]  /*16e0*/  BPT.TRAP 0x1 ;  /* 0x000000040000795c */ /* 0x000fe20000300000 */
.L_x_7424:
[----:B------:R-:W3:Y:S01]  /*16f0*/  S2R R4, SR_TID.X ;  /* 0x0000000000047919 */ /* 0x000ee20000002100 */
[----:B------:R-:W-:Y:S01]  /*1700*/  IMAD.MOV.U32 R151, RZ, RZ, RZ ;  /* 0x000000ffff977224 */ /* 0x000fe200078e00ff */
[----:B---3--:R-:W-:Y:S01]  /*1710*/  LOP3.LUT P1, RZ, R4, 0x7f, RZ, 0xc0, !PT ;  /* 0x0000007f04ff7812 */ /* 0x008fe2000782c0ff */
[----:B--2---:R-:W-:-:S12]  /*1720*/  @P2 BRA `(.L_x_7425) ;  /* 0x0000000000082947 */ /* 0x004fd80003800000 */
[----:B------:R-:W2:Y:S02]  /*1730*/  SYNCS.PHASECHK.TRANS64.TRYWAIT P2, [R0+URZ+0x28830], R3 ;  /* 0x02883003000075a7 */ /* 0x000ea4000804017f */
[----:B--2---:R-:W-:Y:S05]  /*1740*/  @!P2 BRA `(.L_x_7426) ;  /* 0x000000d0006ca947 */ /* 0x004fea0003800000 */
.L_x_7425:
[----:B------:R-:W-:Y:S05]  /*1750*/  WARPSYNC.ALL ;  /* 0x0000000000007948 */ /* 0x000fea0003800000 */
[----:B------:R-:W-:Y:S01]  /*1760*/  UIADD3 UR4, UR38, 0x18400, URZ ;  /* 0x0001840026047890 */ /* 0x000fe2000fffe03f */
[----:B------:R-:W-:Y:S01]  /*1770*/  WARPGROUP.ARRIVE ;  /* 0x00000000000079c5 */ /* 0x000fe20000000000 */
[----:B------:R-:W-:Y:S01]  /*1780*/  ULOP3.LUT UR48, UR48, 0x10000, URZ, 0xfc, !UPT ;  /* 0x0001000030307892 */ /* 0x000fe2000f8efc3f */
[----:B-12---:R-:W-:Y:S01]  /*1790*/  @!P1 IADD3 R0, R0, 0x28840, RZ ;  /* 0x0002884000009810 */ /* 0x006fe20007ffe0ff */
[----:B------:R-:W-:Y:S01]  /*17a0*/  USHF.R.U32.HI UR4, URZ, 0x4, UR4 ;  /* 0x000000043f047899 */ /* 0x000fe20008011604 */
[--C-:B------:R-:W-:Y:S01]  /*17b0*/  IMAD.MOV.U32 R150, RZ, RZ, R151.reuse ;  /* 0x000000ffff967224 */ /* 0x100fe200078e0097 */
[----:B------:R-:W-:Y:S01]  /*17c0*/  UMOV UR49, 0x40000040 ;  /* 0x4000004000317882 */ /* 0x000fe20000000000 */
[----:B------:R-:W-:Y:S01]  /*17d0*/  UMOV UR51, 0x40000040 ;  /* 0x4000004000337882 */ /* 0x000fe20000000000 */
[----:B------:R-:W-:Y:S01]  /*17e0*/  ULOP3.LUT UR4, UR4, 0x3fff, URZ, 0xc0, !UPT ;  /* 0x00003fff04047892 */ /* 0x000fe2000f8ec03f */
[----:B------:R-:W-:Y:S01]  /*17f0*/  @!P1 PRMT R0, RZ, 0x654, R0 ;  /* 0x00000654ff009816 */ /* 0x000fe20000000000 */
[----:B------:R-:W-:Y:S01]  /*1800*/  UIADD3 UR8, UR48, 0x2, URZ ;  /* 0x0000000230087890 */ /* 0x000fe2000fffe03f */
[--C-:B------:R-:W-:Y:S01]  /*1810*/  IMAD.MOV.U32 R149, RZ, RZ, R151.reuse ;  /* 0x000000ffff957224 */ /* 0x100fe200078e0097 */
[----:B------:R-:W-:Y:S01]  /*1820*/  ULOP3.LUT UR39, UR4, 0x10000, URZ, 0xfc, !UPT ;  /* 0x0001000004277892 */ /* 0x000fe2000f8efc3f */
[--C-:B------:R-:W-:Y:S01]  /*1830*/  IMAD.MOV.U32 R148, RZ, RZ, R151.reuse ;  /* 0x000000ffff947224 */ /* 0x100fe200078e0097 */
[----:B------:R-:W-:Y:S01]  /*1840*/  UMOV UR9, 0x40000040 ;  /* 0x4000004000097882 */ /* 0x000fe20000000000 */
[----:B------:R-:W-:Y:S01]  /*1850*/  UMOV UR11, 0x40000040 ;  /* 0x40000040000b7882 */ /* 0x000fe20000000000 */
[----:B------:R-:W-:Y:S01]  /*1860*/  ULEA UR50, UR37, UR39, 0xb ;  /* 0x0000002725327291 */ /* 0x000fe2000f8e583f */
[-C--:B------:R-:W-:Y:S01]  /*1870*/  MOV R147, R151.reuse ;  /* 0x0000009700937202 */ /* 0x080fe20000000f00 */
[----:B------:R-:W-:Y:S01]  /*1880*/  UIADD3 UR12, UR48, 0x4, URZ ;  /* 0x00000004300c7890 */ /* 0x000fe2000fffe03f */
[--C-:B------:R-:W-:Y:S01]  /*1890*/  IMAD.MOV.U32 R146, RZ, RZ, R151.reuse ;  /* 0x000000ffff927224 */ /* 0x100fe200078e0097 */
[----:B------:R-:W-:Y:S01]  /*18a0*/  UIADD3 UR10, UR50, 0x2, URZ ;  /* 0x00000002320a7890 */ /* 0x000fe2000fffe03f */
[--C-:B------:R-:W-:Y:S01]  /*18b0*/  IMAD.MOV.U32 R145, RZ, RZ, R151.reuse ;  /* 0x000000ffff917224 */ /* 0x100fe200078e0097 */
[----:B------:R-:W-:Y:S01]  /*18c0*/  UIADD3 UR14, UR50, 0x4, URZ ;  /* 0x00000004320e7890 */ /* 0x000fe2000fffe03f */
[--C-:B------:R-:W-:Y:S01]  /*18d0*/  IMAD.MOV.U32 R144, RZ, RZ, R151.reuse ;  /* 0x000000ffff907224 */ /* 0x100fe200078e0097 */
[----:B------:R-:W-:Y:S01]  /*18e0*/  UMOV UR13, 0x40000040 ;  /* 0x40000040000d7882 */ /* 0x000fe20000000000 */
[----:B------:R-:W-:Y:S01]  /*18f0*/  HGMMA.64x128x16.F32 R24, gdesc[UR48], RZ, !UPT, gsb0 ;  /* 0x01e00000301879f0 */ /* 0x000fe2000c0008ff */
[----:B------:R-:W-:Y:S01]  /*1900*/  UMOV UR15, 0x40000040 ;  /* 0x40000040000f7882 */ /* 0x000fe20000000000 */
[----:B------:R-:W-:Y:S01]  /*1910*/  UIADD3 UR16, UR48, 0x6, URZ ;  /* 0x0000000630107890 */ /* 0x000fe2000fffe03f */
[-C--:B------:R-:W-:Y:S01]  /*1920*/  MOV R143, R151.reuse ;  /* 0x00000097008f7202 */ /* 0x080fe20000000f00 */
[----:B------:R-:W-:Y:S01]  /*1930*/  UIADD3 UR18, UR50, 0x6, URZ ;  /* 0x0000000632127890 */ /* 0x000fe2000fffe03f */
[--C-:B------:R-:W-:Y:S01]  /*1940*/  IMAD.MOV.U32 R142, RZ, RZ, R151.reuse ;  /* 0x000000ffff8e7224 */ /* 0x100fe200078e0097 */
[----:B------:R-:W-:Y:S01]  /*1950*/  UMOV UR17, 0x40000040 ;  /* 0x4000004000117882 */ /* 0x000fe20000000000 */
[----:B------:R-:W-:Y:S01]  /*1960*/  UMOV UR19, 0x40000040 ;  /* 0x4000004000137882 */ /* 0x000fe20000000000 */
[----:B------:R-:W-:Y:S01]  /*1970*/  UIADD3 UR20, UR48, 0x400, URZ ;  /* 0x0000040030147890 */ /* 0x000fe2000fffe03f */
[--C-:B------:R-:W-:Y:S01]  /*1980*/  IMAD.MOV.U32 R141, RZ, RZ, R151.reuse ;  /* 0x000000ffff8d7224 */ /* 0x100fe200078e0097 */
[----:B------:R-:W-:Y:S01]  /*1990*/  UIADD3 UR22, UR50, 0x400, URZ ;  /* 0x0000040032167890 */ /* 0x000fe2000fffe03f */
[--C-:B------:R-:W-:Y:S01]  /*19a0*/  IMAD.MOV.U32 R140, RZ, RZ, R151.reuse ;  /* 0x000000ffff8c7224 */ /* 0x100fe200078e0097 */
[----:B------:R-:W-:Y:S01]  /*19b0*/  UMOV UR21, 0x40000040 ;  /* 0x4000004000157882 */ /* 0x000fe20000000000 */
        /* <DEDUP_REMOVED lines=19> */
[----:B------:R-:W-:Y:S01]  /*1af0*/  UMOV UR4, 0xffffff80 ;  /* 0xffffff8000047882 */ /* 0x000fe20000000000 */
[----:B------:R-:W-:Y:S01]  /*1b00*/  ULDC UR5, c[0x0][0x2e0] ;  /* 0x0000b80000057ab9 */ /* 0x000fe20000000800 */
[----:B------:R-:W-:Y:S01]  /*1b10*/  UIMAD UR4, UR41, UR4, 0x80 ;  /* 0x00000080290474a4 */ /* 0x000fe2000f8e0204 */
[--C-:B------:R-:W-:Y:S01]  /*1b20*/  IMAD.MOV.U32 R133, RZ, RZ, R151.reuse ;  /* 0x000000ffff857224 */ /* 0x100fe200078e0097 */
[----:B------:R-:W-:Y:S01]  /*1b30*/  ULDC UR7, c[0x0][0x288] ;  /* 0x0000a20000077ab9 */ /* 0x000fe20000000800 */
[--C-:B------:R-:W-:Y:S01]  /*1b40*/  IMAD.MOV.U32 R132, RZ, RZ, R151.reuse ;  /* 0x000000ffff847224 */ /* 0x100fe200078e0097 */
[----:B------:R-:W-:Y:S01]  /*1b50*/  UIMAD UR4, UR40, UR5, UR4 ;  /* 0x00000005280472a4 */ /* 0x000fe2000f8e0204 */
[-C--:B------:R-:W-:Y:S01]  /*1b60*/  MOV R131, R151.reuse ;  /* 0x0000009700837202 */ /* 0x080fe20000000f00 */
[----:B------:R-:W-:Y:S01]  /*1b70*/  UIMAD UR40, UR40, UR5, -UR7 ;  /* 0x00000005282872a4 */ /* 0x000fe2000f8e0a07 */
[--C-:B------:R-:W-:Y:S01]  /*1b80*/  IMAD.MOV.U32 R130, RZ, RZ, R151.reuse ;  /* 0x000000ffff827224 */ /* 0x100fe200078e0097 */
[----:B------:R-:W-:Y:S01]  /*1b90*/  UIADD3 UR6, UR4, 0x1, -UR7 ;  /* 0x0000000104067890 */ /* 0x000fe2000fffe807 */
[--C-:B------:R-:W-:Y:S01]  /*1ba0*/  IMAD.MOV.U32 R129, RZ, RZ, R151.reuse ;  /* 0x000000ffff817224 */ /* 0x100fe200078e0097 */
[----:B------:R-:W-:Y:S01]  /*1bb0*/  UIADD3 UR40, UR42, UR40, URZ ;  /* 0x000000282a287290 */ /* 0x000fe2000fffe03f */
[----:B------:R-:W-:Y:S01]  /*1bc0*/  IMAD.U32 R9, RZ, RZ, UR4 ;  /* 0x00000004ff097e24 */ /* 0x000fe2000f8e00ff */
[----:B------:R-:W-:Y:S01]  /*1bd0*/  ULDC UR4, c[0x0][0x988] ;  /* 0x0002620000047ab9 */ /* 0x000fe20000000800 */
[--C-:B------:R-:W-:Y:S01]  /*1be0*/  IMAD.MOV.U32 R128, RZ, RZ, R151.reuse ;  /* 0x000000ffff807224 */ /* 0x100fe200078e0097 */
[----:B------:R-:W-:Y:S01]  /*1bf0*/  MOV R89, UR6 ;  /* 0x0000000600597c02 */ /* 0x000fe20008000f00 */
[----:B------:R-:W-:Y:S01]  /*1c00*/  UIADD3 UR6, UR41, -0x2, URZ ;  /* 0xfffffffe29067890 */ /* 0x000fe2000fffe03f */
[-C--:B------:R-:W-:Y:S01]  /*1c10*/  MOV R127, R151.reuse ;  /* 0x00000097007f7202 */ /* 0x080fe20000000f00 */
[----:B------:R-:W-:Y:S01]  /*1c20*/  IMAD.MOV.U32 R126, RZ, RZ, R151 ;  /* 0x000000ffff7e7224 */ /* 0x000fe200078e0097 */
[-C--:B------:R-:W-:Y:S01]  /*1c30*/  MOV R123, R151.reuse ;  /* 0x00000097007b7202 */ /* 0x080fe20000000f00 */
[----:B------:R-:W-:Y:S01]  /*1c40*/  IMAD R89, R2, -0x2, R89 ;  /* 0xfffffffe02597824 */ /* 0x000fe200078e0259 */
        /* <DEDUP_REMOVED lines=27> */
[----:B------:R-:W-:Y:S01]  /*1e00*/  HGMMA.64x128x16.F32 R24, gdesc[UR8], R24, gsb0 ;  /* 0x01e00000081879f0 */ /* 0x000fe20008000818 */
[----:B------:R-:W-:Y:S02]  /*1e10*/  ULDC UR10, c[0x0][0x9d8] ;  /* 0x00027600000a7ab9 */ /* 0x000fe40000000800 */
        /* <DEDUP_REMOVED lines=23> */
[----:B------:R-:W-:Y:S02]  /*1f90*/  VIADD R40, R22, UR42 ;  /* 0x0000002a16287c36 */ /* 0x000fe40008000000 */
[----:B------:R-:W-:Y:S01]  /*1fa0*/  FMUL.FTZ R10, R36, UR10 ;  /* 0x0000000a240a7c20 */ /* 0x000fe20008410000 */
[----:B------:R-:W1:Y:S01]  /*1fb0*/  MUFU.TANH R26, R26 ;  /* 0x0000001a001a7308 */ /* 0x000e620000002400 */
[----:B------:R-:W-:Y:S01]  /*1fc0*/  FMUL.FTZ R31, R31, UR10 ;  /* 0x0000000a1f1f7c20 */ /* 0x000fe20008410000 */
[----:B------:R-:W-:Y:S01]  /*1fd0*/  IMAD R36, R2, -0x2, R9 ;  /* 0xfffffffe02247824 */ /* 0x000fe200078e0209 */
[----:B------:R-:W-:Y:S01]  /*1fe0*/  IADD3 R9, R89, 0x8, R40 ;  /* 0x0000000859097810 */ /* 0x000fe20007ffe028 */
[----:B------:R-:W-:Y:S01]  /*1ff0*/  FMUL.FTZ R34, R34, UR10 ;  /* 0x0000000a22227c20 */ /* 0x000fe20008410000 */
[----:B------:R-:W-:Y:S01]  /*2000*/  FMUL.FTZ R35, R35, UR10 ;  /* 0x0000000a23237c20 */ /* 0x000fe20008410000 */
[----:B------:R-:W-:Y:S01]  /*2010*/  FMUL.FTZ R38, R38, UR10 ;  /* 0x0000000a26267c20 */ /* 0x000fe20008410000 */
[----:B------:R-:W-:Y:S01]  /*2020*/  VIMNMX R9, R36, R9, PT ;  /* 0x0000000924097248 */ /* 0x000fe20003fe0100 */
[----:B------:R-:W2:Y:S01]  /*2030*/  MUFU.TANH R27, R27 ;  /* 0x0000001b001b7308 */ /* 0x000ea20000002400 */
[----:B------:R-:W-:Y:S01]  /*2040*/  FMUL.FTZ R39, R39, UR10 ;  /* 0x0000000a27277c20 */ /* 0x000fe20008410000 */
[----:B------:R-:W-:Y:S01]  /*2050*/  FMUL.FTZ R42, R42, UR10 ;  /* 0x0000000a2a2a7c20 */ /* 0x000fe20008410000 */
[----:B------:R-:W-:Y:S01]  /*2060*/  ISETP.GT.AND P2, PT, R9, RZ, PT ;  /* 0x000000ff0900720c */ /* 0x000fe20003f44270 */
[----:B------:R-:W-:Y:S01]  /*2070*/  FMUL.FTZ R43, R43, UR10 ;  /* 0x0000000a2b2b7c20 */ /* 0x000fe20008410000 */
[C---:B------:R-:W-:Y:S01]  /*2080*/  ISETP.GT.AND P3, PT, R9.reuse, 0x1, PT ;  /* 0x000000010900780c */ /* 0x040fe20003f64270 */
[----:B------:R-:W-:Y:S01]  /*2090*/  FMUL.FTZ R46, R46, UR10 ;  /* 0x0000000a2e2e7c20 */ /* 0x000fe20008410000 */
[----:B------:R-:W-:Y:S01]  /*20a0*/  ISETP.GT.AND P4, PT, R9, 0x8, PT ;  /* 0x000000080900780c */ /* 0x000fe20003f84270 */
[----:B------:R-:W3:Y:S01]  /*20b0*/  MUFU.TANH R30, R30 ;  /* 0x0000001e001e7308 */ /* 0x000ee20000002400 */
        /* <DEDUP_REMOVED lines=8> */
[----:B--2---:R-:W-:Y:S01]  /*2140*/  FSEL R26, R27, -INF , P3 ;  /* 0xff8000001b1a7808 */ /* 0x004fe20001800000 */
[----:B------:R-:W-:Y:S01]  /*2150*/  FMUL.FTZ R20, R45, UR10 ;  /* 0x0000000a2d147c20 */ /* 0x000fe20008410000 */
[----:B------:R-:W-:Y:S01]  /*2160*/  ISETP.GT.AND P3, PT, R9, 0x10, PT ;  /* 0x000000100900780c */ /* 0x000fe20003f64270 */
[----:B------:R-:W-:Y:S01]  /*2170*/  FMUL.FTZ R54, R54, UR10 ;  /* 0x0000000a36367c20 */ /* 0x000fe20008410000 */
[----:B------:R-:W-:Y:S01]  /*2180*/  FMNMX.FTZ R4, R91, R26, !PT ;  /* 0x0000001a5b047209 */ /* 0x000fe20007810000 */
[----:B------:R-:W-:Y:S01]  /*2190*/  FMUL.FTZ R55, R55, UR10 ;  /* 0x0000000a37377c20 */ /* 0x000fe20008410000 */
[----:B------:R-:W-:Y:S01]  /*21a0*/  FMUL.FTZ R15, R41, UR10 ;  /* 0x0000000a290f7c20 */ /* 0x000fe20008410000 */
[----:B------:R-:W2:Y:S01]  /*21b0*/  MUFU.TANH R34, R34 ;  /* 0x0000002200227308 */ /* 0x000ea20000002400 */
        /* <DEDUP_REMOVED lines=8> */
[----:B-1----:R-:W-:Y:S01]  /*2240*/  FSEL R95, R31, -INF , P2 ;  /* 0xff8000001f5f7808 */ /* 0x002fe20001000000 */
[----:B------:R-:W-:Y:S01]  /*2250*/  FMUL.FTZ R66, R66, UR10 ;  /* 0x0000000a42427c20 */ /* 0x000fe20008410000 */
[----:B------:R-:W-:Y:S01]  /*2260*/  ISETP.GT.AND P2, PT, R9, 0x11, PT ;  /* 0x000000110900780c */ /* 0x000fe20003f44270 */
[----:B------:R-:W-:Y:S01]  /*2270*/  FMUL.FTZ R67, R67, UR10 ;  /* 0x0000000a43437c20 */ /* 0x000fe20008410000 */
[----:B------:R-:W-:Y:S01]  /*2280*/  FMNMX.FTZ R4, R95, R4, !PT ;  /* 0x000000045f047209 */ /* 0x000fe20007810000 */
        /* <DEDUP_REMOVED lines=13> */
[----:B------:R-:W-:Y:S01]  /*2360*/  ISETP.GT.AND P2, PT, R9, 0x19, PT ;  /* 0x000000190900780c */ /* 0x000fe20003f44270 */
        /* <DEDUP_REMOVED lines=19> */
[----:B------:R-:W-:Y:S01]  /*24a0*/  VIADDMNMX R36, R40, R89, R36, PT ;  /* 0x0000005928247246 */ /* 0x000fe20003800124 */
[----:B------:R-:W2:Y:S01]  /*24b0*/  MUFU.TANH R46, R46 ;  /* 0x0000002e002e7308 */ /* 0x000ea20000002400 */
[----:B---3--:R-:W-:Y:S01]  /*24c0*/  FSEL R105, R42, -INF , P3 ;  /* 0xff8000002a697808 */ /* 0x008fe20001800000 */
[----:B------:R-:W-:Y:S01]  /*24d0*/  FMUL.FTZ R14, R44, UR10 ;  /* 0x0000000a2c0e7c20 */ /* 0x000fe20008410000 */
[----:B------:R-:W-:Y:S01]  /*24e0*/  ISETP.GT.AND P3, PT, R9, 0x28, PT ;  /* 0x000000280900780c */ /* 0x000fe20003f64270 */
[----:B------:R-:W-:Y:S01]  /*24f0*/  FMUL.FTZ R21, R48, UR10 ;  /* 0x0000000a30157c20 */ /* 0x000fe20008410000 */
[----:B------:R-:W-:Y:S01]  /*2500*/  FMNMX.FTZ R4, R105, R4, !PT ;  /* 0x0000000469047209 */ /* 0x000fe20007810000 */
[----:B------:R-:W-:Y:S01]  /*2510*/  FMUL.FTZ R24, R52, UR10 ;  /* 0x0000000a34187c20 */ /* 0x000fe20008410000 */
[----:B------:R-:W-:Y:S01]  /*2520*/  ISETP.GT.AND P4, PT, R36, 0x8, PT ;  /* 0x000000082400780c */ /* 0x000fe20003f84270 */
        /* <DEDUP_REMOVED lines=30> */
[----:B------:R1:W-:Y:S02]  /*2710*/  @!P1 SYNCS.ARRIVE.TRANS64.RED.A1T0 RZ, [R0+URZ], RZ ;  /* 0x000000ff00ff99a7 */ /* 0x0003e4000810043f */
        /* <DEDUP_REMOVED lines=8> */
[----:B------:R-:W3:Y:S01]  /*27a0*/  MUFU.TANH R59, R59 ;  /* 0x0000003b003b7308 */ /* 0x000ee20000002400 */
[----:B----4-:R-:W-:Y:S02]  /*27b0*/  FSEL R39, R55, -INF , P2 ;  /* 0xff80000037277808 */ /* 0x010fe40001000000 */
[----:B------:R-:W-:Y:S02]  /*27c0*/  ISETP.GT.AND P2, PT, R9, 0x41, PT ;  /* 0x000000410900780c */ /* 0x000fe40003f44270 */
[----:B------:R-:W-:-:S03]  /*27d0*/  FMNMX.FTZ R4, R39, R4, !PT ;  /* 0x0000000427047209 */ /* 0x000fc60007810000 */
[----:B------:R-:W4:Y:S01]  /*27e0*/  MUFU.TANH R62, R62 ;  /* 0x0000003e003e7308 */ /* 0x000f220000002400 */
        /* <DEDUP_REMOVED lines=50> */
[----:B------:R-:W-:Y:S01]  /*2b10*/  FMNMX.FTZ R30, R63, R4, !PT ;  /* 0x000000043f1e7209 */ /* 0x000fe20007810000 */
[----:B------:R-:W-:Y:S02]  /*2b20*/  FMUL.FTZ R4, R61, UR10 ;  /* 0x0000000a3d047c20 */ /* 0x000fe40008410000 */
[----:B------:R-:W2:Y:S01]  /*2b30*/  MUFU.TANH R71, R87 ;  /* 0x0000005700477308 */ /* 0x000ea20000002400 */
[----:B---3--:R-:W-:Y:S02]  /*2b40*/  FSEL R67, R67, -INF , P2 ;  /* 0xff80000043437808 */ /* 0x008fe40001000000 */
[----:B------:R-:W-:-:S02]  /*2b50*/  ISETP.GT.AND P2, PT, R9, 0x79, PT ;  /* 0x000000790900780c */ /* 0x000fc40003f44270 */
[----:B------:R-:W-:-:S03]  /*2b60*/  FMNMX.FTZ R34, R67, R30, !PT ;  /* 0x0000001e43227209 */ /* 0x000fc60007810000 */
[----:B------:R-:W-:Y:S01]  /*2b70*/  MUFU.TANH R30, R4 ;  /* 0x00000004001e7308 */ /* 0x000fe20000002400 */
[----:B----4-:R-:W-:Y:S02]  /*2b80*/  FSEL R61, R86, -INF , P3 ;  /* 0xff800000563d7808 */ /* 0x010fe40001800000 */
[----:B------:R-:W-:Y:S02]  /*2b90*/  ISETP.GT.AND P3, PT, R36, 0x1, PT ;  /* 0x000000012400780c */ /* 0x000fe40003f64270 */
[----:B------:R-:W-:-:S03]  /*2ba0*/  FMNMX.FTZ R34, R61, R34, !PT ;  /* 0x000000223d227209 */ /* 0x000fc60007810000 */
[----:B------:R-:W-:Y:S01]  /*2bb0*/  MUFU.TANH R3, R3 ;  /* 0x0000000300037308 */ /* 0x000fe20000002400 */
[----:B--2---:R-:W-:-:S04]  /*2bc0*/  FSEL R71, R71, -INF , P2 ;  /* 0xff80000047477808 */ /* 0x004fc80001000000 */
[----:B------:R-:W-:-:S03]  /*2bd0*/  FMNMX.FTZ R34, R71, R34, !PT ;  /* 0x0000002247227209 */ /* 0x000fc60007810000 */
[----:B------:R-:W2:Y:S02]  /*2be0*/  MUFU.TANH R5, R5 ;  /* 0x0000000500057308 */ /* 0x000ea40000002400 */
[----:B------:R-:W3:Y:S06]  /*2bf0*/  SHFL.BFLY PT, R9, R34, 0x2, 0x1f ;  /* 0x0c401f0022097f89 */ /* 0x000eec00000e0000 */
[----:B------:R-:W4:Y:S08]  /*2c00*/  MUFU.TANH R6, R6 ;  /* 0x0000000600067308 */ /* 0x000f300000002400 */
[----:B------:R-:W-:Y:S01]  /*2c10*/  MUFU.TANH R7, R7 ;  /* 0x0000000700077308 */ /* 0x000fe20000002400 */
[----:B--2---:R-:W-:-:S02]  /*2c20*/  FSEL R5, R5, -INF , P3 ;  /* 0xff80000005057808 */ /* 0x004fc40001800000 */
[----:B------:R-:W-:-:S05]  /*2c30*/  ISETP.GT.AND P3, PT, R36, 0x10, PT ;  /* 0x000000102400780c */ /* 0x000fca0003f64270 */
[----:B------:R-:W2:Y:S01]  /*2c40*/  MUFU.TANH R8, R8 ;  /* 0x0000000800087308 */ /* 0x000ea20000002400 */
[----:B----4-:R-:W-:Y:S02]  /*2c50*/  FSEL R75, R6, -INF , P4 ;  /* 0xff800000064b7808 */ /* 0x010fe40002000000 */
[----:B---3--:R-:W-:-:S05]  /*2c60*/  FMNMX.FTZ R4, R34, R9, !PT ;  /* 0x0000000922047209 */ /* 0x008fca0007810000 */
[----:B------:R-:W3:Y:S01]  /*2c70*/  SHFL.BFLY PT, R9, R4, 0x1, 0x1f ;  /* 0x0c201f0004097f89 */ /* 0x000ee200000e0000 */
[----:B------:R-:W-:Y:S08]  /*2c80*/  MUFU.TANH R11, R11 ;  /* 0x0000000b000b7308 */ /* 0x000ff00000002400 */
[----:B------:R-:W4:Y:S01]  /*2c90*/  MUFU.TANH R10, R10 ;  /* 0x0000000a000a7308 */ /* 0x000f220000002400 */
[----:B--2---:R-:W-:-:S02]  /*2ca0*/  FSEL R83, R8, -INF , P3 ;  /* 0xff80000008537808 */ /* 0x004fc40001800000 */
[----:B------:R-:W-:-:S05]  /*2cb0*/  ISETP.GT.AND P3, PT, R36, 0x18, PT ;  /* 0x000000182400780c */ /* 0x000fca0003f64270 */
[----:B------:R-:W2:Y:S01]  /*2cc0*/  MUFU.TANH R12, R12 ;  /* 0x0000000c000c7308 */ /* 0x000ea20000002400 */
[----:B---3--:R-:W-:Y:S01]  /*2cd0*/  FMNMX.FTZ R9, R4, R9, !PT ;  /* 0x0000000904097209 */ /* 0x008fe20007810000 */
[----:B------:R-:W-:-:S06]  /*2ce0*/  IMAD.U32 R4, RZ, RZ, UR4 ;  /* 0x00000004ff047e24 */ /* 0x000fcc000f8e00ff */
[----:B------:R-:W3:Y:S01]  /*2cf0*/  MUFU.TANH R13, R13 ;  /* 0x0000000d000d7308 */ /* 0x000ee20000002400 */
[----:B----4-:R-:W-:Y:S01]  /*2d00*/  FSEL R87, R10, -INF , P3 ;  /* 0xff8000000a577808 */ /* 0x010fe20001800000 */
[----:B------:R-:W-:Y:S01]  /*2d10*/  USHF.R.S32.HI UR4, URZ, 0x1f, UR40 ;  /* 0x0000001f3f047899 */ /* 0x000fe20008011428 */
[C---:B------:R-:W-:Y:S01]  /*2d20*/  FMUL.FTZ R34, R9.reuse, R4 ;  /* 0x0000000409227220 */ /* 0x040fe20000410000 */
[----:B------:R-:W-:Y:S02]  /*2d30*/  FSETP.NEU.FTZ.AND P2, PT, R9, -INF , PT ;  /* 0xff8000000900780b */ /* 0x000fe40003f5d000 */
[----:B------:R-:W-:Y:S01]  /*2d40*/  ISETP.GT.AND P3, PT, R36, 0x20, PT ;  /* 0x000000202400780c */ /* 0x000fe20003f64270 */
[----:B------:R-:W-:Y:S01]  /*2d50*/  ULEA.HI UR4, UR4, UR40, URZ, 0x7 ;  /* 0x0000002804047291 */ /* 0x000fe2000f8f383f */
[----:B------:R-:W-:Y:S01]  /*2d60*/  FSEL R38, R34, RZ, P2 ;  /* 0x000000ff22267208 */ /* 0x000fe20001000000 */
[----:B------:R-:W4:Y:S01]  /*2d70*/  MUFU.TANH R15, R15 ;  /* 0x0000000f000f7308 */ /* 0x000f220000002400 */
[----:B------:R-:W-:Y:S01]  /*2d80*/  ISETP.GT.AND P2, PT, R36, RZ, PT ;  /* 0x000000ff2400720c */ /* 0x000fe20003f44270 */
[----:B------:R-:W-:-:S02]  /*2d90*/  USHF.R.S32.HI UR4, URZ, 0x7, UR4 ;  /* 0x000000073f047899 */ /* 0x000fc40008011404 */
[-CC-:B------:R-:W-:Y:S01]  /*2da0*/  FFMA.FTZ R181, R91, R4.reuse, -R38.reuse ;  /* 0x000000045bb57223 */ /* 0x180fe20000010826 */
[----:B------:R-:W-:Y:S01]  /*2db0*/  FSEL R3, R3, -INF , P2 ;  /* 0xff80000003037808 */ /* 0x000fe20001000000 */
[-CC-:B------:R-:W-:Y:S01]  /*2dc0*/  FFMA.FTZ R183, R93, R4.reuse, -R38.reuse ;  /* 0x000000045db77223 */ /* 0x180fe20000010826 */
[C---:B------:R-:W-:Y:S01]  /*2dd0*/  ISETP.GT.AND P2, PT, R36.reuse, 0x9, PT ;  /* 0x000000092400780c */ /* 0x040fe20003f44270 */
[----:B------:R-:W5:Y:S01]  /*2de0*/  MUFU.TANH R14, R14 ;  /* 0x0000000e000e7308 */ /* 0x000f620000002400 */
[----:B------:R-:W-:Y:S01]  /*2df0*/  FMNMX.FTZ R34, R3, R5, !PT ;  /* 0x0000000503227209 */ /* 0x000fe20007810000 */
[-CC-:B------:R-:W-:Y:S01]  /*2e00*/  FFMA.FTZ R6, R95, R4.reuse, -R38.reuse ;  /* 0x000000045f067223 */ /* 0x180fe20000010826 */
[----:B------:R-:W-:Y:S01]  /*2e10*/  FSEL R79, R7, -INF , P2 ;  /* 0xff800000074f7808 */ /* 0x000fe20001000000 */
[--C-:B------:R-:W-:Y:S01]  /*2e20*/  FFMA.FTZ R177, R97, R4, -R38.reuse ;  /* 0x0000000461b17223 */ /* 0x100fe20000010826 */
[----:B------:R-:W-:Y:S01]  /*2e30*/  FMNMX.FTZ R34, R75, R34, !PT ;  /* 0x000000224b227209 */ /* 0x000fe20007810000 */
[--C-:B------:R-:W-:Y:S01]  /*2e40*/  FFMA.FTZ R8, R99, R4, -R38.reuse ;  /* 0x0000000463087223 */ /* 0x100fe20000010826 */
[C---:B------:R-:W-:Y:S01]  /*2e50*/  ISETP.GT.AND P2, PT, R36.reuse, 0x11, PT ;  /* 0x000000112400780c */ /* 0x040fe20003f44270 */
[----:B------:R-:W1:Y:S01]  /*2e60*/  MUFU.TANH R20, R20 ;  /* 0x0000001400147308 */ /* 0x000e620000002400 */
[----:B------:R-:W-:Y:S01]  /*2e70*/  FMNMX.FTZ R34, R79, R34, !PT ;  /* 0x000000224f227209 */ /* 0x000fe20007810000 */
[-CC-:B------:R-:W-:Y:S01]  /*2e80*/  FFMA.FTZ R179, R101, R4.reuse, -R38.reuse ;  /* 0x0000000465b37223 */ /* 0x180fe20000010826 */
[----:B------:R-:W-:Y:S01]  /*2e90*/  FSEL R11, R11, -INF , P2 ;  /* 0xff8000000b0b7808 */ /* 0x000fe20001000000 */
[--C-:B------:R-:W-:Y:S01]  /*2ea0*/  FFMA.FTZ R10, R103, R4, -R38.reuse ;  /* 0x00000004670a7223 */ /* 0x100fe20000010826 */
[----:B------:R-:W-:Y:S01]  /*2eb0*/  FMNMX.FTZ R34, R83, R34, !PT ;  /* 0x0000002253227209 */ /* 0x000fe20007810000 */
[--C-:B------:R-:W-:Y:S01]  /*2ec0*/  FFMA.FTZ R173, R105, R4, -R38.reuse ;  /* 0x0000000469ad7223 */ /* 0x100fe20000010826 */
[----:B------:R-:W-:Y:S01]  /*2ed0*/  ISETP.GT.AND P2, PT, R36, 0x19, PT ;  /* 0x000000192400780c */ /* 0x000fe20003f44270 */
[----:B------:R-:W1:Y:S01]  /*2ee0*/  MUFU.TANH R21, R21 ;  /* 0x0000001500157308 */ /* 0x000e620000002400 */
[----:B------:R-:W-:Y:S01]  /*2ef0*/  FMNMX.FTZ R34, R11, R34, !PT ;  /* 0x000000220b227209 */ /* 0x000fe20007810000 */
[-CC-:B------:R-:W-:Y:S01]  /*2f00*/  FFMA.FTZ R169, R49, R4.reuse, -R38.reuse ;  /* 0x0000000431a97223 */ /* 0x180fe20000010826 */
[----:B--2---:R-:W-:Y:S01]  /*2f10*/  FSEL R89, R12, -INF , P2 ;  /* 0xff8000000c597808 */ /* 0x004fe20001000000 */
[--C-:B------:R-:W-:Y:S01]  /*2f20*/  FFMA.FTZ R171, R41, R4, -R38.reuse ;  /* 0x0000000429ab7223 */ /* 0x100fe20000010826 */
[----:B------:R-:W-:Y:S01]  /*2f30*/  FMNMX.FTZ R34, R87, R34, !PT ;  /* 0x0000002257227209 */ /* 0x000fe20007810000 */
[-CC-:B------:R-:W-:Y:S01]  /*2f40*/  FFMA.FTZ R153, R33, R4.reuse, -R38.reuse ;  /* 0x0000000421997223 */ /* 0x180fe20000010826 */
[----:B------:R-:W-:Y:S01]  /*2f50*/  ISETP.GT.AND P2, PT, R36, 0x21, PT ;  /* 0x000000212400780c */ /* 0x000fe20003f44270 */
[----:B------:R-:W2:Y:S01]  /*2f60*/  MUFU.TANH R25, R25 ;  /* 0x0000001900197308 */ /* 0x000ea20000002400 */
[----:B---3--:R-:W-:Y:S01]  /*2f70*/  FSEL R13, R13, -INF , P3 ;  /* 0xff8000000d0d7808 */ /* 0x008fe20001800000 */
[--C-:B------:R-:W-:Y:S01]  /*2f80*/  FFMA.FTZ R27, R27, R4, -R38.reuse ;  /* 0x000000041b1b7223 */ /* 0x100fe20000010826 */
[----:B------:R-:W-:Y:S01]  /*2f90*/  FMNMX.FTZ R34, R89, R34, !PT ;  /* 0x0000002259227209 */ /* 0x000fe20007810000 */
[-CC-:B------:R-:W-:Y:S01]  /*2fa0*/  FFMA.FTZ R26, R26, R4.reuse, -R38.reuse ;  /* 0x000000041a1a7223 */ /* 0x180fe20000010826 */
[C---:B------:R-:W-:Y:S01]  /*2fb0*/  ISETP.GT.AND P3, PT, R36.reuse, 0x28, PT ;  /* 0x000000282400780c */ /* 0x040fe20003f64270 */
[--C-:B------:R-:W-:Y:S01]  /*2fc0*/  FFMA.FTZ R12, R107, R4, -R38.reuse ;  /* 0x000000046b0c7223 */ /* 0x100fe20000010826 */
[----:B----4-:R-:W-:Y:S01]  /*2fd0*/  FSEL R15, R15, -INF , P2 ;  /* 0xff8000000f0f7808 */ /* 0x010fe20001000000 */
[----:B------:R-:W3:Y:S01]  /*2fe0*/  MUFU.TANH R24, R24 ;  /* 0x0000001800187308 */ /* 0x000ee20000002400 */
[----:B------:R-:W-:Y:S01]  /*2ff0*/  FMNMX.FTZ R34, R13, R34, !PT ;  /* 0x000000220d227209 */ /* 0x000fe20007810000 */
[-CC-:B------:R-:W-:Y:S01]  /*3000*/  FFMA.FTZ R175, R109, R4.reuse, -R38.reuse ;  /* 0x000000046daf7223 */ /* 0x180fe20000010826 */
[----:B------:R-:W-:Y:S01]  /*3010*/  ISETP.GT.AND P2, PT, R36, 0x29, PT ;  /* 0x000000292400780c */ /* 0x000fe20003f44270 */
[-CC-:B------:R-:W-:Y:S01]  /*3020*/  FFMA.FTZ R31, R31, R4.reuse, -R38.reuse ;  /* 0x000000041f1f7223 */ /* 0x180fe20000010826 */
[----:B-----5:R-:W-:Y:S01]  /*3030*/  FSEL R91, R14, -INF , P3 ;  /* 0xff8000000e5b7808 */ /* 0x020fe20001800000 */
[--C-:B------:R-:W-:Y:S01]  /*3040*/  FFMA.FTZ R14, R111, R4, -R38.reuse ;  /* 0x000000046f0e7223 */ /* 0x100fe20000010826 */
[----:B------:R-:W-:Y:S01]  /*3050*/  FMNMX.FTZ R34, R15, R34, !PT ;  /* 0x000000220f227209 */ /* 0x000fe20007810000 */
[----:B------:R-:W4:Y:S01]  /*3060*/  MUFU.TANH R28, R28 ;  /* 0x0000001c001c7308 */ /* 0x000f220000002400 */
[----:B------:R-:W-:Y:S01]  /*3070*/  ISETP.GT.AND P3, PT, R36, 0x30, PT ;  /* 0x000000302400780c */ /* 0x000fe20003f64270 */
[-CC-:B------:R-:W-:Y:S01]  /*3080*/  FFMA.FTZ R35, R35, R4.reuse, -R38.reuse ;  /* 0x0000000423237223 */ /* 0x180fe20000010826 */
[----:B-1----:R-:W-:Y:S01]  /*3090*/  FSEL R93, R20, -INF , P2 ;  /* 0xff800000145d7808 */ /* 0x002fe20001000000 */
[--C-:B------:R-:W-:Y:S01]  /*30a0*/  FFMA.FTZ R20, R45, R4, -R38.reuse ;  /* 0x000000042d147223 */ /* 0x100fe20000010826 */
[----:B------:R-:W-:Y:S01]  /*30b0*/  FMNMX.FTZ R34, R91, R34, !PT ;  /* 0x000000225b227209 */ /* 0x000fe20007810000 */
[-CC-:B------:R-:W-:Y:S01]  /*30c0*/  FFMA.FTZ R37, R37, R4.reuse, -R38.reuse ;  /* 0x0000000425257223 */ /* 0x180fe20000010826 */
[C---:B------:R-:W-:Y:S01]  /*30d0*/  ISETP.GT.AND P2, PT, R36.reuse, 0x31, PT ;  /* 0x000000312400780c */ /* 0x040fe20003f44270 */
[----:B------:R-:W1:Y:S01]  /*30e0*/  MUFU.TANH R29, R29 ;  /* 0x0000001d001d7308 */ /* 0x000e620000002400 */
[----:B------:R-:W-:Y:S01]  /*30f0*/  FSEL R21, R21, -INF , P3 ;  /* 0xff80000015157808 */ /* 0x000fe20001800000 */
[--C-:B------:R-:W-:Y:S01]  /*3100*/  FFMA.FTZ R43, R43, R4, -R38.reuse ;  /* 0x000000042b2b7223 */ /* 0x100fe20000010826 */
[----:B------:R-:W-:Y:S01]  /*3110*/  FMNMX.FTZ R34, R93, R34, !PT ;  /* 0x000000225d227209 */ /* 0x000fe20007810000 */
[-CC-:B------:R-:W-:Y:S01]  /*3120*/  FFMA.FTZ R47, R47, R4.reuse, -R38.reuse ;  /* 0x000000042f2f7223 */ /* 0x180fe20000010826 */
[C---:B------:R-:W-:Y:S01]  /*3130*/  ISETP.GT.AND P3, PT, R36.reuse, 0x38, PT ;  /* 0x000000382400780c */ /* 0x040fe20003f64270 */
[--C-:B------:R-:W-:Y:S01]  /*3140*/  FFMA.FTZ R51, R51, R4, -R38.reuse ;  /* 0x0000000433337223 */ /* 0x100fe20000010826 */
[----:B--2---:R-:W-:Y:S01]  /*3150*/  FSEL R25, R25, -INF , P2 ;  /* 0xff80000019197808 */ /* 0x004fe20001000000 */
[----:B------:R-:W2:Y:S01]  /*3160*/  MUFU.TANH R32, R32 ;  /* 0x0000002000207308 */ /* 0x000ea20000002400 */
[----:B------:R-:W-:Y:S01]  /*3170*/  FMNMX.FTZ R34, R21, R34, !PT ;  /* 0x0000002215227209 */ /* 0x000fe20007810000 */
[-CC-:B------:R-:W-:Y:S01]  /*3180*/  FFMA.FTZ R53, R53, R4.reuse, -R38.reuse ;  /* 0x0000000435357223 */ /* 0x180fe20000010826 */
[----:B------:R-:W-:Y:S01]  /*3190*/  ISETP.GT.AND P2, PT, R36, 0x39, PT ;  /* 0x000000392400780c */ /* 0x000fe20003f44270 */
[-CC-:B------:R-:W-:Y:S01]  /*31a0*/  FFMA.FTZ R55, R55, R4.reuse, -R38.reuse ;  /* 0x0000000437377223 */ /* 0x180fe20000010826 */
[----:B---3--:R-:W-:Y:S01]  /*31b0*/  FSEL R95, R24, -INF , P3 ;  /* 0xff800000185f7808 */ /* 0x008fe20001800000 */
[--C-:B------:R-:W-:Y:S01]  /*31c0*/  FFMA.FTZ R24, R39, R4, -R38.reuse ;  /* 0x0000000427187223 */ /* 0x100fe20000010826 */
[----:B------:R-:W-:Y:S01]  /*31d0*/  FMNMX.FTZ R34, R25, R34, !PT ;  /* 0x0000002219227209 */ /* 0x000fe20007810000 */
[----:B------:R-:W3:Y:S01]  /*31e0*/  MUFU.TANH R60, R60 ;  /* 0x0000003c003c7308 */ /* 0x000ee20000002400 */
[----:B------:R-:W-:Y:S01]  /*31f0*/  ISETP.GT.AND P3, PT, R36, 0x40, PT ;  /* 0x000000402400780c */ /* 0x000fe20003f64270 */
[-CC-:B------:R-:W-:Y:S01]  /*3200*/  FFMA.FTZ R57, R57, R4.reuse, -R38.reuse ;  /* 0x0000000439397223 */ /* 0x180fe20000010826 */
[----:B----4-:R-:W-:Y:S01]  /*3210*/  FSEL R97, R28, -INF , P2 ;  /* 0xff8000001c617808 */ /* 0x010fe20001000000 */
[--C-:B------:R-:W-:Y:S01]  /*3220*/  FFMA.FTZ R59, R59, R4, -R38.reuse ;  /* 0x000000043b3b7223 */ /* 0x100fe20000010826 */
[----:B------:R-:W-:Y:S01]  /*3230*/  FMNMX.FTZ R34, R95, R34, !PT ;  /* 0x000000225f227209 */ /* 0x000fe20007810000 */
[-CC-:B------:R-:W-:Y:S01]  /*3240*/  FFMA.FTZ R63, R63, R4.reuse, -R38.reuse ;  /* 0x000000043f3f7223 */ /* 0x180fe20000010826 */
[C---:B------:R-:W-:Y:S01]  /*3250*/  ISETP.GT.AND P2, PT, R36.reuse, 0x41, PT ;  /* 0x000000412400780c */ /* 0x040fe20003f44270 */
[----:B------:R-:W4:Y:S01]  /*3260*/  MUFU.TANH R64, R64 ;  /* 0x0000004000407308 */ /* 0x000f220000002400 */
[----:B-1----:R-:W-:Y:S01]  /*3270*/  FSEL R29, R29, -INF , P3 ;  /* 0xff8000001d1d7808 */ /* 0x002fe20001800000 */
[--C-:B------:R-:W-:Y:S01]  /*3280*/  FFMA.FTZ R67, R67, R4, -R38.reuse ;  /* 0x0000000443437223 */ /* 0x100fe20000010826 */
[----:B------:R-:W-:Y:S01]  /*3290*/  FMNMX.FTZ R34, R97, R34, !PT ;  /* 0x0000002261227209 */ /* 0x000fe20007810000 */
[--C-:B------:R-:W-:Y:S01]  /*32a0*/  FFMA.FTZ R61, R61, R4, -R38.reuse ;  /* 0x000000043d3d7223 */ /* 0x100fe20000010826 */
[----:B------:R-:W-:Y:S01]  /*32b0*/  ISETP.GT.AND P3, PT, R36, 0x48, PT ;  /* 0x000000482400780c */ /* 0x000fe20003f64270 */
[----:B------:R-:W-:Y:S01]  /*32c0*/  UISETP.LT.AND UP0, UPT, URZ, UR4, UPT ;  /* 0x000000043f00728c */ /* 0x000fe2000bf01270 */
[----:B--2---:R-:W-:Y:S01]  /*32d0*/  FSEL R99, R32, -INF , P2 ;  /* 0xff80000020637808 */ /* 0x004fe20001000000 */
[----:B------:R-:W1:Y:S01]  /*32e0*/  MUFU.TANH R65, R65 ;  /* 0x0000004100417308 */ /* 0x000e620000002400 */
[----:B------:R-:W-:Y:S01]  /*32f0*/  FMNMX.FTZ R34, R29, R34, !PT ;  /* 0x000000221d227209 */ /* 0x000fe20007810000 */
[----:B------:R-:W-:Y:S01]  /*3300*/  USEL UR45, URZ, UR4, !UP0 ;  /* 0x000000043f2d7287 */ /* 0x000fe2000c000000 */
[----:B------:R-:W-:Y:S01]  /*3310*/  ISETP.GT.AND P2, PT, R36, 0x49, PT ;  /* 0x000000492400780c */ /* 0x000fe20003f44270 */
[----:B------:R-:W-:Y:S01]  /*3320*/  FFMA.FTZ R38, R71, R4, -R38 ;  /* 0x0000000447267223 */ /* 0x000fe20000010826 */
[----:B---3--:R-:W-:Y:S01]  /*3330*/  FSEL R101, R60, -INF , P3 ;  /* 0xff8000003c657808 */ /* 0x008fe20001800000 */
[----:B------:R-:W-:Y:S01]  /*3340*/  UISETP.GE.AND UP0, UPT, UR6, UR45, UPT ;  /* 0x0000002d0600728c */ /* 0x000fe2000bf06270 */
[----:B------:R-:W-:Y:S01]  /*3350*/  FMNMX.FTZ R34, R99, R34, !PT ;  /* 0x0000002263227209 */ /* 0x000fe20007810000 */
[----:B------:R-:W2:Y:S01]  /*3360*/  MUFU.TANH R68, R68 ;  /* 0x0000004400447308 */ /* 0x000ea20000002400 */
[----:B------:R-:W-:Y:S01]  /*3370*/  ISETP.GT.AND P3, PT, R36, 0x50, PT ;  /* 0x000000502400780c */ /* 0x000fe20003f64270 */
[----:B------:R-:W-:Y:S01]  /*3380*/  IMAD.MOV.U32 R109, RZ, RZ, R151 ;  /* 0x000000ffff6d7224 */ /* 0x000fe200078e0097 */
[----:B------:R-:W-:-:S02]  /*3390*/  FSEL R103, R30, -INF , P2 ;  /* 0xff8000001e677808 */ /* 0x000fc40001000000 */
[----:B------:R-:W-:Y:S02]  /*33a0*/  FMNMX.FTZ R34, R101, R34, !PT ;  /* 0x0000002265227209 */ /* 0x000fe40007810000 */
[----:B------:R-:W-:Y:S01]  /*33b0*/  ISETP.GT.AND P2, PT, R36, 0x51, PT ;  /* 0x000000512400780c */ /* 0x000fe20003f44270 */
[----:B------:R-:W3:Y:S01]  /*33c0*/  MUFU.TANH R69, R69 ;  /* 0x0000004500457308 */ /* 0x000ee20000002400 */
[----:B----4-:R-:W-:Y:S02]  /*33d0*/  FSEL R105, R64, -INF , P3 ;  /* 0xff80000040697808 */ /* 0x010fe40001800000 */
[----:B------:R-:W-:Y:S02]  /*33e0*/  FMNMX.FTZ R34, R103, R34, !PT ;  /* 0x0000002267227209 */ /* 0x000fe40007810000 */
[----:B------:R-:W-:Y:S02]  /*33f0*/  ISETP.GT.AND P3, PT, R36, 0x58, PT ;  /* 0x000000582400780c */ /* 0x000fe40003f64270 */
[----:B-1----:R-:W-:Y:S01]  /*3400*/  FSEL R65, R65, -INF , P2 ;  /* 0xff80000041417808 */ /* 0x002fe20001000000 */
[----:B------:R-:W1:Y:S01]  /*3410*/  MUFU.TANH R72, R72 ;  /* 0x0000004800487308 */ /* 0x000e620000002400 */
[----:B------:R-:W-:-:S02]  /*3420*/  FMNMX.FTZ R34, R105, R34, !PT ;  /* 0x0000002269227209 */ /* 0x000fc40007810000 */
[----:B------:R-:W-:Y:S02]  /*3430*/  ISETP.GT.AND P2, PT, R36, 0x59, PT ;  /* 0x000000592400780c */ /* 0x000fe40003f44270 */
[----:B--2---:R-:W-:Y:S02]  /*3440*/  FSEL R49, R68, -INF , P3 ;  /* 0xff80000044317808 */ /* 0x004fe40001800000 */
[----:B------:R-:W-:Y:S01]  /*3450*/  FMNMX.FTZ R34, R65, R34, !PT ;  /* 0x0000002241227209 */ /* 0x000fe20007810000 */
[----:B------:R-:W2:Y:S01]  /*3460*/  MUFU.TANH R73, R73 ;  /* 0x0000004900497308 */ /* 0x000ea20000002400 */
[----:B------:R-:W-:Y:S02]  /*3470*/  ISETP.GT.AND P3, PT, R36, 0x60, PT ;  /* 0x000000602400780c */ /* 0x000fe40003f64270 */
[----:B---3--:R-:W-:Y:S02]  /*3480*/  FSEL R69, R69, -INF , P2 ;  /* 0xff80000045457808 */ /* 0x008fe40001000000 */
[----:B------:R-:W-:-:S02]  /*3490*/  FMNMX.FTZ R34, R49, R34, !PT ;  /* 0x0000002231227209 */ /* 0x000fc40007810000 */
[----:B------:R-:W-:Y:S01]  /*34a0*/  ISETP.GT.AND P2, PT, R36, 0x61, PT ;  /* 0x000000612400780c */ /* 0x000fe20003f44270 */
[----:B------:R-:W3:Y:S01]  /*34b0*/  MUFU.TANH R76, R76 ;  /* 0x0000004c004c7308 */ /* 0x000ee20000002400 */
[----:B-1----:R-:W-:Y:S02]  /*34c0*/  FSEL R45, R72, -INF , P3 ;  /* 0xff800000482d7808 */ /* 0x002fe40001800000 */
[----:B------:R-:W-:Y:S02]  /*34d0*/  FMNMX.FTZ R34, R69, R34, !PT ;  /* 0x0000002245227209 */ /* 0x000fe40007810000 */
[----:B------:R-:W-:Y:S02]  /*34e0*/  ISETP.GT.AND P3, PT, R36, 0x68, PT ;  /* 0x000000682400780c */ /* 0x000fe40003f64270 */
[----:B------:R-:W-:Y:S01]  /*34f0*/  FMNMX.FTZ R34, R45, R34, !PT ;  /* 0x000000222d227209 */ /* 0x000fe20007810000 */
[----:B------:R-:W1:Y:S01]  /*3500*/  MUFU.TANH R77, R77 ;  /* 0x0000004d004d7308 */ /* 0x000e620000002400 */
[----:B--2---:R-:W-:-:S02]  /*3510*/  FSEL R73, R73, -INF , P2 ;  /* 0xff80000049497808 */ /* 0x004fc40001000000 */
[----:B------:R-:W-:Y:S02]  /*3520*/  ISETP.GT.AND P2, PT, R36, 0x69, PT ;  /* 0x000000692400780c */ /* 0x000fe40003f44270 */
[----:B------:R-:W-:Y:S02]  /*3530*/  FMNMX.FTZ R34, R73, R34, !PT ;  /* 0x0000002249227209 */ /* 0x000fe40007810000 */
[----:B------:R-:W-:Y:S01]  /*3540*/  MOV R111, R151 ;  /* 0x00000097006f7202 */ /* 0x000fe20000000f00 */
[----:B------:R-:W2:Y:S01]  /*3550*/  MUFU.TANH R80, R80 ;  /* 0x0000005000507308 */ /* 0x000ea20000002400 */
[----:B---3--:R-:W-:Y:S02]  /*3560*/  FSEL R41, R76, -INF , P3 ;  /* 0xff8000004c297808 */ /* 0x008fe40001800000 */
[----:B------:R-:W-:Y:S02]  /*3570*/  ISETP.GT.AND P3, PT, R36, 0x70, PT ;  /* 0x000000702400780c */ /* 0x000fe40003f64270 */
[----:B------:R-:W-:-:S02]  /*3580*/  FMNMX.FTZ R34, R41, R34, !PT ;  /* 0x0000002229227209 */ /* 0x000fc40007810000 */
[----:B------:R-:W-:Y:S01]  /*3590*/  MOV R107, R151 ;  /* 0x00000097006b7202 */ /* 0x000fe20000000f00 */
[----:B------:R-:W3:Y:S01]  /*35a0*/  MUFU.TANH R81, R81 ;  /* 0x0000005100517308 */ /* 0x000ee20000002400 */
        /* <DEDUP_REMOVED lines=11> */
[----:B------:R-:W-:Y:S01]  /*3660*/  MUFU.EX2 R30, R27 ;  /* 0x0000001b001e7308 */ /* 0x000fe20000000800 */
[----:B-1----:R-:W-:-:S04]  /*3670*/  FSEL R33, R84, -INF , P3 ;  /* 0xff80000054217808 */ /* 0x002fc80001800000 */
[----:B------:R-:W-:-:S03]  /*3680*/  FMNMX.FTZ R34, R33, R34, !PT ;  /* 0x0000002221227209 */ /* 0x000fc60007810000 */
[----:B------:R-:W-:Y:S01]  /*3690*/  MUFU.EX2 R181, R181 ;  /* 0x000000b500b57308 */ /* 0x000fe20000000800 */
[----:B--2---:R-:W-:-:S04]  /*36a0*/  FSEL R85, R85, -INF , P2 ;  /* 0xff80000055557808 */ /* 0x004fc80001000000 */
[----:B------:R-:W-:-:S03]  /*36b0*/  FMNMX.FTZ R34, R85, R34, !PT ;  /* 0x0000002255227209 */ /* 0x000fc60007810000 */
[----:B------:R-:W1:Y:S02]  /*36c0*/  MUFU.EX2 R26, R26 ;  /* 0x0000001a001a7308 */ /* 0x000e640000000800 */
[----:B------:R-:W2:Y:S06]  /*36d0*/  SHFL.BFLY PT, R7, R34, 0x2, 0x1f ;  /* 0x0c401f0022077f89 */ /* 0x000eac00000e0000 */
[----:B------:R-:W3:Y:S08]  /*36e0*/  MUFU.EX2 R183, R183 ;  /* 0x000000b700b77308 */ /* 0x000ef00000000800 */
[----:B------:R-:W4:Y:S01]  /*36f0*/  MUFU.EX2 R6, R6 ;  /* 0x0000000600067308 */ /* 0x000f220000000800 */
[----:B-1----:R-:W-:Y:S01]  /*3700*/  FADD.FTZ R46, R181, R26 ;  /* 0x0000001ab52e7221 */ /* 0x002fe20000010000 */
[----:B------:R-:W-:-:S06]  /*3710*/  F2FP.F16.F32.PACK_AB R181, R26, R181 ;  /* 0x000000b51ab5723e */ /* 0x000fcc00000000ff */
[----:B------:R-:W1:Y:S01]  /*3720*/  MUFU.EX2 R177, R177 ;  /* 0x000000b100b17308 */ /* 0x000e620000000800 */
[----:B--2---:R-:W-:-:S05]  /*3730*/  FMNMX.FTZ R27, R34, R7, !PT ;  /* 0x00000007221b7209 */ /* 0x004fca0007810000 */
[----:B------:R-:W2:Y:S02]  /*3740*/  SHFL.BFLY PT, R28, R27, 0x1, 0x1f ;  /* 0x0c201f001b1c7f89 */ /* 0x000ea400000e0000 */
[----:B------:R-:W5:Y:S08]  /*3750*/  MUFU.EX2 R8, R8 ;  /* 0x0000000800087308 */ /* 0x000f700000000800 */
[----:B------:R-:W5:Y:S08]  /*3760*/  MUFU.EX2 R179, R179 ;  /* 0x000000b300b37308 */ /* 0x000f700000000800 */
[----:B------:R-:W-:Y:S01]  /*3770*/  MUFU.EX2 R10, R10 ;  /* 0x0000000a000a7308 */ /* 0x000fe20000000800 */
[----:B--2---:R-:W-:-:S07]  /*3780*/  FMNMX.FTZ R7, R27, R28, !PT ;  /* 0x0000001c1b077209 */ /* 0x004fce0007810000 */
[----:B------:R-:W-:Y:S01]  /*3790*/  MUFU.EX2 R173, R173 ;  /* 0x000000ad00ad7308 */ /* 0x000fe20000000800 */
        /* <DEDUP_REMOVED lines=19> */
[----:B---3--:R-:W-:Y:S01]  /*38d0*/  FADD.FTZ R5, R183, R46 ;  /* 0x0000002eb7057221 */ /* 0x008fe20000010000 */
[-CC-:B------:R-:W-:Y:S01]  /*38e0*/  FFMA.FTZ R21, R21, R4.reuse, -R28.reuse ;  /* 0x0000000415157223 */ /* 0x180fe2000001081c */
[-CC-:B------:R-:W-:Y:S01]  /*38f0*/  FFMA.FTZ R25, R25, R4.reuse, -R28.reuse ;  /* 0x0000000419197223 */ /* 0x180fe2000001081c */
[-CC-:B------:R-:W-:Y:S01]  /*3900*/  FFMA.FTZ R95, R95, R4.reuse, -R28.reuse ;  /* 0x000000045f5f7223 */ /* 0x180fe2000001081c */
[----:B----4-:R-:W-:Y:S01]  /*3910*/  FADD.FTZ R46, R6, R5 ;  /* 0x00000005062e7221 */ /* 0x010fe20000010000 */
[-CC-:B------:R-:W-:Y:S01]  /*3920*/  FFMA.FTZ R97, R97, R4.reuse, -R28.reuse ;  /* 0x0000000461617223 */ /* 0x180fe2000001081c */
[-C--:B------:R-:W-:Y:S01]  /*3930*/  FFMA.FTZ R29, R29, R4.reuse, -R28 ;  /* 0x000000041d1d7223 */ /* 0x080fe2000001081c */
[----:B------:R-:W3:Y:S01]  /*3940*/  MUFU.EX2 R75, R75 ;  /* 0x0000004b004b7308 */ /* 0x000ee20000000800 */
[----:B-1----:R-:W-:Y:S01]  /*3950*/  FADD.FTZ R5, R177, R46 ;  /* 0x0000002eb1057221 */ /* 0x002fe20000010000 */
[-CC-:B------:R-:W-:Y:S01]  /*3960*/  FFMA.FTZ R99, R99, R4.reuse, -R28.reuse ;  /* 0x0000000463637223 */ /* 0x180fe2000001081c */
[-CC-:B------:R-:W-:Y:S01]  /*3970*/  FFMA.FTZ R101, R101, R4.reuse, -R28.reuse ;  /* 0x0000000465657223 */ /* 0x180fe2000001081c */
[-CC-:B------:R-:W-:Y:S01]  /*3980*/  FFMA.FTZ R103, R103, R4.reuse, -R28.reuse ;  /* 0x0000000467677223 */ /* 0x180fe2000001081c */
[----:B-----5:R-:W-:Y:S01]  /*3990*/  FADD.FTZ R46, R8, R5 ;  /* 0x00000005082e7221 */ /* 0x020fe20000010000 */
[-CC-:B------:R-:W-:Y:S01]  /*39a0*/  FFMA.FTZ R105, R105, R4.reuse, -R28.reuse ;  /* 0x0000000469697223 */ /* 0x180fe2000001081c */
[-C--:B------:R-:W-:Y:S01]  /*39b0*/  FFMA.FTZ R65, R65, R4.reuse, -R28 ;  /* 0x0000000441417223 */ /* 0x080fe2000001081c */
[----:B------:R-:W1:Y:S01]  /*39c0*/  MUFU.EX2 R182, R79 ;  /* 0x0000004f00b67308 */ /* 0x000e620000000800 */
[----:B------:R-:W-:Y:S01]  /*39d0*/  FADD.FTZ R5, R179, R46 ;  /* 0x0000002eb3057221 */ /* 0x000fe20000010000 */
[----:B--2---:R-:W-:Y:S01]  /*39e0*/  FADD.FTZ R46, R3, R180 ;  /* 0x000000b4032e7221 */ /* 0x004fe20000010000 */
[-CC-:B------:R-:W-:Y:S01]  /*39f0*/  FFMA.FTZ R49, R49, R4.reuse, -R28.reuse ;  /* 0x0000000431317223 */ /* 0x180fe2000001081c */
[----:B------:R-:W-:Y:S01]  /*3a00*/  F2FP.F16.F32.PACK_AB R183, R6, R183 ;  /* 0x000000b706b7723e */ /* 0x000fe200000000ff */
[----:B------:R-:W-:Y:S01]  /*3a10*/  FADD.FTZ R48, R10, R5 ;  /* 0x000000050a307221 */ /* 0x000fe20000010000 */
        /* <DEDUP_REMOVED lines=12> */
[----:B------:R-:W-:Y:S01]  /*3ae0*/  FFMA.FTZ R28, R85, R4, -R28 ;  /* 0x00000004551c7223 */ /* 0x000fe2000001081c */
[----:B------:R-:W-:-:S02]  /*3af0*/  F2FP.F16.F32.PACK_AB R180, R180, R3 ;  /* 0x00000003b4b4723e */ /* 0x000fc400000000ff */
[----:B------:R-:W-:Y:S02]  /*3b00*/  F2FP.F16.F32.PACK_AB R177, R8, R177 ;  /* 0x000000b108b1723e */ /* 0x000fe400000000ff */
[----:B------:R-:W-:Y:S01]  /*3b10*/  F2FP.F16.F32.PACK_AB R179, R10, R179 ;  /* 0x000000b30ab3723e */ /* 0x000fe200000000ff */
[----:B------:R1:W4:Y:S01]  /*3b20*/  MUFU.EX2 R176, R11 ;  /* 0x0000000b00b07308 */ /* 0x0003220000000800 */
[----:B--2---:R-:W-:Y:S01]  /*3b30*/  FADD.FTZ R5, R83, R46 ;  /* 0x0000002e53057221 */ /* 0x004fe20000010000 */
[----:B------:R-:W-:-:S06]  /*3b40*/  F2FP.F16.F32.PACK_AB R182, R182, R75 ;  /* 0x0000004bb6b6723e */ /* 0x000fcc00000000ff */
[----:B------:R-:W2:Y:S01]  /*3b50*/  MUFU.EX2 R14, R14 ;  /* 0x0000000e000e7308 */ /* 0x000ea20000000800 */
[----:B-1----:R-:W-:Y:S01]  /*3b60*/  FADD.FTZ R11, R173, R48 ;  /* 0x00000030ad0b7221 */ /* 0x002fe20000010000 */
[----:B------:R-:W-:-:S03]  /*3b70*/  F2FP.F16.F32.PACK_AB R173, R12, R173 ;  /* 0x000000ad0cad723e */ /* 0x000fc600000000ff */
[----:B------:R-:W-:-:S03]  /*3b80*/  FADD.FTZ R48, R12, R11 ;  /* 0x0000000b0c307221 */ /* 0x000fc60000010000 */
[----:B------:R-:W1:Y:S01]  /*3b90*/  MUFU.EX2 R87, R87 ;  /* 0x0000005700577308 */ /* 0x000e620000000800 */
[----:B---3--:R-:W-:Y:S01]  /*3ba0*/  FADD.FTZ R11, R175, R48 ;  /* 0x00000030af0b7221 */ /* 0x008fe20000010000 */
[C---:B----4-:R-:W-:Y:S01]  /*3bb0*/  FADD.FTZ R46, R176.reuse, R5 ;  /* 0x00000005b02e7221 */ /* 0x050fe20000010000 */
[----:B------:R-:W-:-:S05]  /*3bc0*/  F2FP.F16.F32.PACK_AB R176, R176, R83 ;  /* 0x00000053b0b0723e */ /* 0x000fca00000000ff */
[----:B------:R-:W3:Y:S01]  /*3bd0*/  MUFU.EX2 R169, R169 ;  /* 0x000000a900a97308 */ /* 0x000ee20000000800 */
[C---:B--2---:R-:W-:Y:S01]  /*3be0*/  FADD.FTZ R48, R14.reuse, R11 ;  /* 0x0000000b0e307221 */ /* 0x044fe20000010000 */
[----:B------:R-:W-:-:S06]  /*3bf0*/  F2FP.F16.F32.PACK_AB R175, R14, R175 ;  /* 0x000000af0eaf723e */ /* 0x000fcc00000000ff */
[----:B------:R2:W4:Y:S01]  /*3c00*/  MUFU.EX2 R178, R89 ;  /* 0x0000005900b27308 */ /* 0x0005220000000800 */
[----:B-1----:R-:W-:-:S07]  /*3c10*/  FADD.FTZ R5, R87, R46 ;  /* 0x0000002e57057221 */ /* 0x002fce0000010000 */
[----:B------:R-:W1:Y:S01]  /*3c20*/  MUFU.EX2 R20, R20 ;  /* 0x0000001400147308 */ /* 0x000e620000000800 */
[----:B---3--:R-:W-:Y:S01]  /*3c30*/  FADD.FTZ R11, R169, R48 ;  /* 0x00000030a90b7221 */ /* 0x008fe20000010000 */
[----:B--2---:R-:W-:-:S06]  /*3c40*/  IMAD.MOV.U32 R89, RZ, RZ, R151 ;  /* 0x000000ffff597224 */ /* 0x004fcc00078e0097 */
[----:B------:R-:W2:Y:S01]  /*3c50*/  MUFU.EX2 R13, R13 ;  /* 0x0000000d000d7308 */ /* 0x000ea20000000800 */
[C---:B----4-:R-:W-:Y:S01]  /*3c60*/  FADD.FTZ R46, R178.reuse, R5 ;  /* 0x00000005b22e7221 */ /* 0x050fe20000010000 */
        /* <DEDUP_REMOVED lines=14> */
[----:B------:R2:W4:Y:S01]  /*3d50*/  MUFU.EX2 R174, R93 ;  /* 0x0000005d00ae7308 */ /* 0x0005220000000800 */
[----:B---3--:R-:W-:-:S07]  /*3d60*/  FADD.FTZ R5, R91, R0 ;  /* 0x000000005b057221 */ /* 0x008fce0000010000 */
[----:B------:R-:W3:Y:S01]  /*3d70*/  MUFU.EX2 R21, R21 ;  /* 0x0000001500157308 */ /* 0x000ee20000000800 */
[----:B-1----:R-:W-:Y:S01]  /*3d80*/  FADD.FTZ R11, R153, R46 ;  /* 0x0000002e990b7221 */ /* 0x002fe20000010000 */
[C---:B------:R-:W-:Y:S01]  /*3d90*/  F2FP.F16.F32.PACK_AB R153, R30.reuse, R153 ;  /* 0x000000991e99723e */ /* 0x040fe200000000ff */
[----:B--2---:R-:W-:Y:S02]  /*3da0*/  IMAD.MOV.U32 R93, RZ, RZ, R151 ;  /* 0x000000ffff5d7224 */ /* 0x004fe400078e0097 */
[----:B------:R-:W-:-:S03]  /*3db0*/  FADD.FTZ R46, R30, R11 ;  /* 0x0000000b1e2e7221 */ /* 0x000fc60000010000 */
[----:B------:R-:W1:Y:S01]  /*3dc0*/  MUFU.EX2 R31, R31 ;  /* 0x0000001f001f7308 */ /* 0x000e620000000800 */
[C---:B----4-:R-:W-:Y:S01]  /*3dd0*/  FADD.FTZ R0, R174.reuse, R5 ;  /* 0x00000005ae007221 */ /* 0x050fe20000010000 */
[----:B------:R-:W-:Y:S02]  /*3de0*/  F2FP.F16.F32.PACK_AB R174, R174, R91 ;  /* 0x0000005baeae723e */ /* 0x000fe400000000ff */
[----:B------:R-:W-:-:S04]  /*3df0*/  MOV R91, R151 ;  /* 0x00000097005b7202 */ /* 0x000fc80000000f00 */
        /* <DEDUP_REMOVED lines=9> */
[----:B------:R-:W-:-:S06]  /*3e90*/  F2FP.F16.F32.PACK_AB R155, R32, R31 ;  /* 0x0000001f209b723e */ /* 0x000fcc00000000ff */
[----:B------:R3:W4:Y:S01]  /*3ea0*/  MUFU.EX2 R170, R97 ;  /* 0x0000006100aa7308 */ /* 0x0007220000000800 */
[----:B-1----:R-:W-:-:S07]  /*3eb0*/  FADD.FTZ R5, R95, R0 ;  /* 0x000000005f057221 */ /* 0x002fce0000010000 */
[----:B------:R-:W1:Y:S01]  /*3ec0*/  MUFU.EX2 R36, R43 ;  /* 0x0000002b00247308 */ /* 0x000e620000000800 */
[----:B--2---:R-:W-:Y:S01]  /*3ed0*/  FADD.FTZ R11, R37, R46 ;  /* 0x0000002e250b7221 */ /* 0x004fe20000010000 */
[----:B---3--:R-:W-:-:S06]  /*3ee0*/  IMAD.MOV.U32 R97, RZ, RZ, R151 ;  /* 0x000000ffff617224 */ /* 0x008fcc00078e0097 */
[----:B------:R-:W2:Y:S01]  /*3ef0*/  MUFU.EX2 R29, R29 ;  /* 0x0000001d001d7308 */ /* 0x000ea20000000800 */
[C---:B----4-:R-:W-:Y:S01]  /*3f00*/  FADD.FTZ R0, R170.reuse, R5 ;  /* 0x00000005aa007221 */ /* 0x050fe20000010000 */
[----:B------:R-:W-:Y:S02]  /*3f10*/  F2FP.F16.F32.PACK_AB R170, R170, R95 ;  /* 0x0000005faaaa723e */ /* 0x000fe400000000ff */
[----:B------:R-:W-:-:S04]  /*3f20*/  MOV R95, R151 ;  /* 0x00000097005f7202 */ /* 0x000fc80000000f00 */
[----:B------:R-:W3:Y:S01]  /*3f30*/  MUFU.EX2 R47, R47 ;  /* 0x0000002f002f7308 */ /* 0x000ee20000000800 */
[C---:B-1----:R-:W-:Y:S01]  /*3f40*/  FADD.FTZ R46, R36.reuse, R11 ;  /* 0x0000000b242e7221 */ /* 0x042fe20000010000 */
[----:B------:R-:W-:-:S06]  /*3f50*/  F2FP.F16.F32.PACK_AB R157, R36, R37 ;  /* 0x00000025249d723e */ /* 0x000fcc00000000ff */
[----:B------:R1:W4:Y:S01]  /*3f60*/  MUFU.EX2 R152, R99 ;  /* 0x0000006300987308 */ /* 0x0003220000000800 */
[----:B--2---:R-:W-:-:S07]  /*3f70*/  FADD.FTZ R5, R29, R0 ;  /* 0x000000001d057221 */ /* 0x004fce0000010000 */
[----:B------:R-:W2:Y:S01]  /*3f80*/  MUFU.EX2 R40, R51 ;  /* 0x0000003300287308 */ /* 0x000ea20000000800 */
[----:B---3--:R-:W-:Y:S01]  /*3f90*/  FADD.FTZ R11, R47, R46 ;  /* 0x0000002e2f0b7221 */ /* 0x008fe20000010000 */
[----:B-1----:R-:W-:-:S06]  /*3fa0*/  MOV R99, R151 ;  /* 0x0000009700637202 */ /* 0x002fcc0000000f00 */
[----:B------:R-:W1:Y:S01]  /*3fb0*/  MUFU.EX2 R101, R101 ;  /* 0x0000006500657308 */ /* 0x000e620000000800 */
[C---:B----4-:R-:W-:Y:S01]  /*3fc0*/  FADD.FTZ R0, R152.reuse, R5 ;  /* 0x0000000598007221 */ /* 0x050fe20000010000 */
[----:B------:R-:W-:-:S06]  /*3fd0*/  F2FP.F16.F32.PACK_AB R152, R152, R29 ;  /* 0x0000001d9898723e */ /* 0x000fcc00000000ff */
[----:B------:R-:W3:Y:S01]  /*3fe0*/  MUFU.EX2 R53, R53 ;  /* 0x0000003500357308 */ /* 0x000ee20000000800 */
[C---:B--2---:R-:W-:Y:S01]  /*3ff0*/  FADD.FTZ R6, R40.reuse, R11 ;  /* 0x0000000b28067221 */ /* 0x044fe20000010000 */
[----:B------:R-:W-:-:S06]  /*4000*/  F2FP.F16.F32.PACK_AB R159, R40, R47 ;  /* 0x0000002f289f723e */ /* 0x000fcc00000000ff */
[----:B------:R2:W4:Y:S01]  /*4010*/  MUFU.EX2 R154, R103 ;  /* 0x00000067009a7308 */ /* 0x0005220000000800 */
[----:B-1----:R-:W-:-:S07]  /*4020*/  FADD.FTZ R5, R101, R0 ;  /* 0x0000000065057221 */ /* 0x002fce0000010000 */
[----:B------:R-:W1:Y:S01]  /*4030*/  MUFU.EX2 R34, R55 ;  /* 0x0000003700227308 */ /* 0x000e620000000800 */
[----:B---3--:R-:W-:Y:S01]  /*4040*/  FADD.FTZ R11, R53, R6 ;  /* 0x00000006350b7221 */ /* 0x008fe20000010000 */
[----:B--2---:R-:W-:-:S06]  /*4050*/  MOV R103, R151 ;  /* 0x0000009700677202 */ /* 0x004fcc0000000f00 */
[----:B------:R-:W2:Y:S01]  /*4060*/  MUFU.EX2 R105, R105 ;  /* 0x0000006900697308 */ /* 0x000ea20000000800 */
[C---:B----4-:R-:W-:Y:S01]  /*4070*/  FADD.FTZ R0, R154.reuse, R5 ;  /* 0x000000059a007221 */ /* 0x050fe20000010000 */
[----:B------:R-:W-:Y:S01]  /*4080*/  F2FP.F16.F32.PACK_AB R154, R154, R101 ;  /* 0x000000659a9a723e */ /* 0x000fe200000000ff */
[----:B------:R-:W-:-:S05]  /*4090*/  IMAD.MOV.U32 R101, RZ, RZ, R151 ;  /* 0x000000ffff657224 */ /* 0x000fca00078e0097 */
        /* <DEDUP_REMOVED lines=13> */
[----:B------:R-:W-:-:S06]  /*4170*/  F2FP.F16.F32.PACK_AB R163, R42, R57 ;  /* 0x000000392aa3723e */ /* 0x000fcc00000000ff */
        /* <DEDUP_REMOVED lines=28> */
[----:B--2---:R-:W-:Y:S01]  /*4340*/  FADD.FTZ R3, R33, R6 ;  /* 0x0000000621037221 */ /* 0x004fe20000010000 */
[C---:B---3--:R-:W-:Y:S01]  /*4350*/  FADD.FTZ R0, R38.reuse, R11 ;  /* 0x0000000b26007221 */ /* 0x048fe20000010000 */
[----:B------:R-:W-:Y:S02]  /*4360*/  F2FP.F16.F32.PACK_AB R167, R38, R61 ;  /* 0x0000003d26a7723e */ /* 0x000fe400000000ff */
[C---:B-1----:R-:W-:Y:S01]  /*4370*/  FADD.FTZ R3, R28.reuse, R3 ;  /* 0x000000031c037221 */ /* 0x042fe20000010000 */
[----:B------:R-:W-:Y:S01]  /*4380*/  F2FP.F16.F32.PACK_AB R166, R28, R33 ;  /* 0x000000211ca6723e */ /* 0x000fe200000000ff */
[----:B------:R-:W-:Y:S06]  /*4390*/  @!P2 BRA `(.L_x_7427) ;  /* 0x0000003000d8a947 */ /* 0x000fec0003800000 */
[----:B------:R-:W-:Y:S01]  /*43a0*/  MOV R6, R9 ;  /* 0x0000000900067202 */ /* 0x000fe20000000f00 */
[----:B------:R-:W-:Y:S01]  /*43b0*/  IMAD.MOV.U32 R5, RZ, RZ, R7 ;  /* 0x000000ffff057224 */ /* 0x000fe200078e0007 */
        /* <DEDUP_REMOVED lines=33> */
[----:B------:R-:W-:Y:S01]  /*45d0*/  UMOV UR5, UR37 ;  /* 0x0000002500057c82 */ /* 0x000fe20008000000 */
[----:B------:R-:W-:Y:S01]  /*45e0*/  ULDC UR55, c[0x0][0x2e0] ;  /* 0x0000b80000377ab9 */ /* 0x000fe20000000800 */
[----:B------:R-:W-:Y:S01]  /*45f0*/  ULDC UR54, c[0x0][0x288] ;  /* 0x0000a20000367ab9 */ /* 0x000fe20000000800 */
[----:B------:R-:W-:Y:S01]  /*4600*/  ULDC UR56, c[0x0][0x404] ;  /* 0x0001010000387ab9 */ /* 0x000fe20000000800 */
[----:B------:R-:W-:Y:S01]  /*4610*/  ULDC UR4, c[0x0][0x9d8] ;  /* 0x0002760000047ab9 */ /* 0x000fe20000000800 */
[----:B------:R-:W-:-:S05]  /*4620*/  ULDC.64 UR40, c[0x0][0x3f8] ;  /* 0x0000fe0000287ab9 */ /* 0x000fca0000000a00 */
.L_x_7436:
        /* <DEDUP_REMOVED lines=9> */
.L_x_7429:
[----:B------:R-:W-:Y:S01]  /*46c0*/  ULEA UR10, UR37, UR38, 0x3 ;  /* 0x00000026250a7291 */ /* 0x000fe2000f8e183f */
[----:B------:R-:W-:-:S05]  /*46d0*/  IMAD.U32 R4, RZ, RZ, UR36 ;  /* 0x00000024ff047e24 */ /* 0x000fca000f8e00ff */
[----:B------:R-:W-:-:S04]  /*46e0*/  SHF.L.U32 R4, R4, 0x1f, RZ ;  /* 0x0000001f04047819 */ /* 0x000fc800000006ff */
[----:B------:R1:W2:Y:S01]  /*46f0*/  SYNCS.PHASECHK.TRANS64.TRYWAIT P2, [UR10+0x28830], R4 ;  /* 0x02883004ff0075a7 */ /* 0x0002a2000804014a */
[----:B------:R-:W-:Y:S05]  /*4700*/  @!P0 BRA `(.L_x_7430) ;  /* 0x0000000000048947 */ /* 0x000fea0003800000 */
[----:B------:R-:W-:Y:S01]  /*4710*/  BPT.TRAP 0x1 ;  /* 0x000000040000795c */ /* 0x000fe20000300000 */
.L_x_7430:
[----:B--2---:R-:W-:Y:S05]  /*4720*/  @P2 BRA `(.L_x_7428) ;  /* 0x0000000000082947 */ /* 0x004fea0003800000 */
[----:B------:R-:W2:Y:S02]  /*4730*/  SYNCS.PHASECHK.TRANS64.TRYWAIT P2, [UR10+0x28830], R4 ;  /* 0x02883004ff0075a7 */ /* 0x000ea4000804014a */
[----:B--2---:R-:W-:Y:S05]  /*4740*/  @!P2 BRA `(.L_x_7431) ;  /* 0x000000a00080a947 */ /* 0x004fea0003800000 */
.L_x_7428:
[----:B-12---:R-:W-:Y:S01]  /*4750*/  VIADD R4, R23, 0x8 ;  /* 0x0000000817047836 */ /* 0x006fe20000000000 */
[----:B------:R-:W-:Y:S01]  /*4760*/  ULEA UR34, UR37, UR39, 0xb ;  /* 0x0000002725227291 */ /* 0x000fe2000f8e583f */
[----:B------:R-:W-:Y:S01]  /*4770*/  UMOV UR51, 0x40000040 ;  /* 0x4000004000337882 */ /* 0x000fe20000000000 */
[----:B------:R-:W-:Y:S02]  /*4780*/  UMOV UR11, 0x40000040 ;  /* 0x40000040000b7882 */ /* 0x000fe40000000000 */
[----:B------:R1:W-:Y:S01]  /*4790*/  BAR.SYNC.DEFER_BLOCKING R4, 0x100 ;  /* 0x000400040000751d */ /* 0x0003e20000010000 */
[----:B------:R-:W-:Y:S02]  /*47a0*/  UIADD3 UR10, UR34, 0x2, URZ ;  /* 0x00000002220a7890 */ /* 0x000fe4000fffe03f */
[----:B------:R-:W-:Y:S02]  /*47b0*/  UIADD3 UR14, UR34, 0x4, URZ ;  /* 0x00000004220e7890 */ /* 0x000fe4000fffe03f */
[----:B------:R-:W-:-:S02]  /*47c0*/  UIADD3 UR18, UR34, 0x6, URZ ;  /* 0x0000000622127890 */ /* 0x000fc4000fffe03f */
[----:B------:R-:W-:Y:S01]  /*47d0*/  UMOV UR50, UR34 ;  /* 0x0000002200327c82 */ /* 0x000fe20008000000 */
        /* <DEDUP_REMOVED lines=37> */
.L_x_7433:
[----:B------:R-:W-:Y:S01]  /*4a30*/  ULEA UR10, UR5, UR38, 0x3 ;  /* 0x00000026050a7291 */ /* 0x000fe2000f8e183f */
[----:B------:R-:W-:-:S04]  /*4a40*/  MOV R4, UR7 ;  /* 0x0000000700047c02 */ /* 0x000fc80008000f00 */
[----:B------:R-:W-:-:S04]  /*4a50*/  SHF.L.U32 R4, R4, 0x1f, RZ ;  /* 0x0000001f04047819 */ /* 0x000fc800000006ff */
[----:B------:R1:W2:Y:S01]  /*4a60*/  SYNCS.PHASECHK.TRANS64.TRYWAIT P2, [UR10+0x28850], R4 ;  /* 0x02885004ff0075a7 */ /* 0x0002a2000804014a */
[----:B------:R-:W-:Y:S05]  /*4a70*/  @!P0 BRA `(.L_x_7434) ;  /* 0x0000000000048947 */ /* 0x000fea0003800000 */
[----:B------:R-:W-:Y:S01]  /*4a80*/  BPT.TRAP 0x1 ;  /* 0x000000040000795c */ /* 0x000fe20000300000 */
.L_x_7434:
[----:B--2---:R-:W-:Y:S05]  /*4a90*/  @P2 BRA `(.L_x_7432) ;  /* 0x0000000000082947 */ /* 0x004fea0003800000 */
[----:B------:R-:W2:Y:S02]  /*4aa0*/  SYNCS.PHASECHK.TRANS64.TRYWAIT P2, [UR10+0x28850], R4 ;  /* 0x02885004ff0075a7 */ /* 0x000ea4000804014a */
[----:B--2---:R-:W-:Y:S05]  /*4ab0*/  @!P2 BRA `(.L_x_7435) ;  /* 0x0000009c00bca947 */ /* 0x004fea0003800000 */
.L_x_7432:
[----:B------:R-:W-:Y:S01]  /*4ac0*/  UIADD3 UR7, UR38, 0x400, URZ ;  /* 0x0000040026077890 */ /* 0x000fe2000fffe03f */
[----:B------:R-:W-:Y:S01]  /*4ad0*/  WARPGROUP.ARRIVE ;  /* 0x00000000000079c5 */ /* 0x000fe20000000000 */
[----:B------:R-:W-:Y:S01]  /*4ae0*/  UMOV UR11, 0x40000040 ;  /* 0x40000040000b7882 */ /* 0x000fe20000000000 */
[----:B------:R-:W-:Y:S01]  /*4af0*/  UISETP.NE.U32.AND UP0, UPT, UR40, URZ, UPT ;  /* 0x0000003f2800728c */ /* 0x000fe2000bf05070 */
[----:B------:R-:W-:Y:S01]  /*4b00*/  FMUL.FTZ R11, R31, UR4 ;  /* 0x000000041f0b7c20 */ /* 0x000fe20008410000 */
[----:B------:R-:W-:Y:S01]  /*4b10*/  USHF.R.U32.HI UR7, URZ, 0x4, UR7 ;  /* 0x000000043f077899 */ /* 0x000fe20008011607 */
[----:B-12---:R-:W-:Y:S01]  /*4b20*/  FMUL.FTZ R4, R24, UR4 ;  /* 0x0000000418047c20 */ /* 0x006fe20008410000 */
[----:B------:R-:W-:Y:S01]  /*4b30*/  UISETP.NE.AND.EX UP0, UPT, UR41, URZ, UPT, UP0 ;  /* 0x0000003f2900728c */ /* 0x000fe2000bf05300 */
[----:B------:R-:W-:Y:S01]  /*4b40*/  FMUL.FTZ R7, R25, UR4 ;  /* 0x0000000419077c20 */ /* 0x000fe20008410000 */
[----:B------:R-:W-:Y:S01]  /*4b50*/  ULOP3.LUT UR7, UR7, 0x3fff, URZ, 0xc0, !UPT ;  /* 0x00003fff07077892 */ /* 0x000fe2000f8ec03f */
[----:B------:R-:W-:Y:S01]  /*4b60*/  FMUL.FTZ R25, R28, UR4 ;  /* 0x000000041c197c20 */ /* 0x000fe20008410000 */
[----:B------:R-:W-:Y:S01]  /*4b70*/  FMUL.FTZ R40, R40, UR4 ;  /* 0x0000000428287c20 */ /* 0x000fe20008410000 */
[----:B------:R-:W1:Y:S01]  /*4b80*/  MUFU.TANH R4, R4 ;  /* 0x0000000400047308 */ /* 0x000e620000002400 */
[----:B------:R-:W-:Y:S01]  /*4b90*/  ULOP3.LUT UR7, UR7, 0x4000000, URZ, 0xfc, !UPT ;  /* 0x0400000007077892 */ /* 0x000fe2000f8efc3f */
[----:B------:R-:W-:Y:S01]  /*4ba0*/  FMUL.FTZ R8, R27, UR4 ;  /* 0x000000041b087c20 */ /* 0x000fe20008410000 */
[----:B------:R-:W-:Y:S01]  /*4bb0*/  FMUL.FTZ R27, R29, UR4 ;  /* 0x000000041d1b7c20 */ /* 0x000fe20008410000 */
[----:B------:R-:W-:Y:S01]  /*4bc0*/  FMUL.FTZ R191, R32, UR4 ;  /* 0x0000000420bf7c20 */ /* 0x000fe20008410000 */
[----:B------:R-:W-:Y:S01]  /*4bd0*/  ULEA UR7, UR5, UR7, 0xb ;  /* 0x0000000705077291 */ /* 0x000fe2000f8e583f */
[----:B------:R-:W-:Y:S01]  /*4be0*/  FMUL.FTZ R20, R42, UR4 ;  /* 0x000000042a147c20 */ /* 0x000fe20008410000 */
[----:B------:R-:W-:Y:S01]  /*4bf0*/  FMUL.FTZ R36, R36, UR4 ;  /* 0x0000000424247c20 */ /* 0x000fe20008410000 */
[----:B------:R-:W2:Y:S01]  /*4c00*/  MUFU.TANH R7, R7 ;  /* 0x0000000700077308 */ /* 0x000ea20000002400 */
        /* <DEDUP_REMOVED lines=49> */
[----:B------:R-:W-:-:S06]  /*4f20*/  FMUL.FTZ R70, R83, UR4 ;  /* 0x0000000453467c20 */ /* 0x000fcc0008410000 */
[----:B------:R-:W-:Y:S08]  /*4f30*/  MUFU.TANH R48, R48 ;  /* 0x0000003000307308 */ /* 0x000ff00000002400 */
[----:B------:R-:W-:Y:S08]  /*4f40*/  MUFU.TANH R49, R49 ;  /* 0x0000003100317308 */ /* 0x000ff00000002400 */
[----:B------:R-:W-:Y:S08]  /*4f50*/  MUFU.TANH R52, R52 ;  /* 0x0000003400347308 */ /* 0x000ff00000002400 */
[----:B------:R-:W-:Y:S08]  /*4f60*/  MUFU.TANH R53, R53 ;  /* 0x0000003500357308 */ /* 0x000ff00000002400 */
[----:B------:R-:W-:Y:S08]  /*4f70*/  MUFU.TANH R56, R56 ;  /* 0x0000003800387308 */ /* 0x000ff00000002400 */
[----:B------:R-:W-:Y:S08]  /*4f80*/  MUFU.TANH R57, R57 ;  /* 0x0000003900397308 */ /* 0x000ff00000002400 */
[----:B------:R1:W-:Y:S08]  /*4f90*/  MUFU.TANH R55, R60 ;  /* 0x0000003c00377308 */ /* 0x0003f00000002400 */
[----:B------:R2:W-:Y:S01]  /*4fa0*/  MUFU.TANH R51, R64 ;  /* 0x0000004000337308 */ /* 0x0005e20000002400 */
[----:B-1----:R-:W-:-:S07]  /*4fb0*/  FMUL.FTZ R60, R78, UR4 ;  /* 0x000000044e3c7c20 */ /* 0x002fce0008410000 */
[----:B------:R1:W-:Y:S01]  /*4fc0*/  MUFU.TANH R47, R68 ;  /* 0x00000044002f7308 */ /* 0x0003e20000002400 */
[----:B--2---:R-:W-:-:S07]  /*4fd0*/  FMUL.FTZ R64, R82, UR4 ;  /* 0x0000000452407c20 */ /* 0x004fce0008410000 */
[----:B------:R-:W-:Y:S01]  /*4fe0*/  MUFU.TANH R35, R80 ;  /* 0x0000005000237308 */ /* 0x000fe20000002400 */
[----:B-1----:R-:W-:-:S07]  /*4ff0*/  FMUL.FTZ R68, R86, UR4 ;  /* 0x0000000456447c20 */ /* 0x002fce0008410000 */
[----:B------:R-:W-:Y:S08]  /*5000*/  MUFU.TANH R39, R81 ;  /* 0x0000005100277308 */ /* 0x000ff00000002400 */
[----:B------:R-:W-:Y:S01]  /*5010*/  MUFU.TANH R9, R9 ;  /* 0x0000000900097308 */ /* 0x000fe20000002400 */
[----:B------:R-:W-:Y:S02]  /*5020*/  WARPGROUP.DEPBAR.LE gsb0, 0x0 ;  /* 0x00008000000079c5 */ /* 0x000fe40000010000 */
[----:B------:R-:W-:Y:S01]  /*5030*/  WARPGROUP.ARRIVE ;  /* 0x00000000000079c5 */ /* 0x000fe20000000000 */
[----:B------:R-:W-:-:S04]  /*5040*/  FMUL.FTZ R183, R33, UR4 ;  /* 0x0000000421b77c20 */ /* 0x000fc80008410000 */
[----:B------:R1:W-:Y:S01]  /*5050*/  MUFU.TANH R181, R36 ;  /* 0x0000002400b57308 */ /* 0x0003e20000002400 */
[----:B------:R-:W-:Y:S01]  /*5060*/  HGMMA.64x128x16.F32 R88, R176, gdesc[UR8].tnspB, R88, gsb0 ;  /* 0x41e00008b0587df0 */ /* 0x000fe20008000858 */
[----:B------:R-:W-:Y:S01]  /*5070*/  UIADD3 UR10, UR7, 0x100, URZ ;  /* 0x00000100070a7890 */ /* 0x000fe2000fffe03f */
[----:B------:R-:W-:-:S05]  /*5080*/  UMOV UR11, 0x40000040 ;  /* 0x40000040000b7882 */ /* 0x000fca0000000000 */
[----:B------:R-:W2:Y:S01]  /*5090*/  MUFU.TANH R183, R183 ;  /* 0x000000b700b77308 */ /* 0x000ea20000002400 */
[----:B-1----:R-:W-:Y:S01]  /*50a0*/  FMUL.FTZ R36, R58, UR4 ;  /* 0x000000043a247c20 */ /* 0x002fe20008410000 */
        /* <DEDUP_REMOVED lines=20> */
[----:B------:R-:W-:-:S04]  /*51f0*/  FMUL.FTZ R179, R37, UR4 ;  /* 0x0000000425b37c20 */ /* 0x000fc80008410000 */
[----:B------:R1:W-:Y:S01]  /*5200*/  MUFU.TANH R177, R40 ;  /* 0x0000002800b17308 */ /* 0x0003e20000002400 */
[----:B------:R-:W-:Y:S01]  /*5210*/  HGMMA.64x128x16.F32 R88, R172, gdesc[UR8].tnspB, R88, gsb0 ;  /* 0x41e00008ac587df0 */ /* 0x000fe20008000858 */
[----:B------:R-:W-:Y:S01]  /*5220*/  UMOV UR10, 0xffffff80 ;  /* 0xffffff80000a7882 */ /* 0x000fe20000000000 */
[----:B------:R-:W-:Y:S02]  /*5230*/  USEL UR11, UR56, 0x1, UP0 ;  /* 0x00000001380b7887 */ /* 0x000fe40008000000 */
[----:B------:R-:W-:-:S03]  /*5240*/  UIMAD UR10, UR6, UR10, 0x1 ;  /* 0x00000001060a74a4 */ /* 0x000fc6000f8e020a */
[----:B------:R-:W2:Y:S01]  /*5250*/  MUFU.TANH R179, R179 ;  /* 0x000000b300b37308 */ /* 0x000ea20000002400 */
[----:B------:R-:W-:Y:S02]  /*5260*/  UISETP.GT.AND UP0, UPT, UR6, UR45, UPT ;  /* 0x0000002d0600728c */ /* 0x000fe4000bf04270 */
[----:B------:R-:W-:Y:S02]  /*5270*/  UIADD3 UR10, UR42, UR10, URZ ;  /* 0x0000000a2a0a7290 */ /* 0x000fe4000fffe03f */
[----:B------:R-:W-:Y:S02]  /*5280*/  UIADD3 UR6, UR6, -0x1, URZ ;  /* 0xffffffff06067890 */ /* 0x000fe4000fffe03f */
[----:B------:R-:W-:Y:S01]  /*5290*/  UIMAD UR10, UR11, UR55, UR10 ;  /* 0x000000370b0a72a4 */ /* 0x000fe2000f8e020a */
[----:B------:R-:W-:Y:S02]  /*52a0*/  MUFU.TANH R37, R85 ;  /* 0x0000005500257308 */ /* 0x000fe40000002400 */
[----:B------:R-:W-:Y:S01]  /*52b0*/  UMOV UR11, 0x40000040 ;  /* 0x40000040000b7882 */ /* 0x000fe20000000000 */
[----:B------:R-:W-:-:S05]  /*52c0*/  UIADD3 UR10, UR10, -UR54, URZ ;  /* 0x800000360a0a7290 */ /* 0x000fca000fffe03f */
[----:B------:R-:W-:Y:S01]  /*52d0*/  MUFU.TANH R38, R38 ;  /* 0x0000002600267308 */ /* 0x000fe20000002400 */
[----:B------:R-:W-:Y:S01]  /*52e0*/  IMAD.U32 R31, RZ, RZ, UR10 ;  /* 0x0000000aff1f7e24 */ /* 0x000fe2000f8e00ff */
[----:B------:R-:W-:-:S03]  /*52f0*/  UIADD3 UR10, UR7, 0x180, URZ ;  /* 0x00000180070a7890 */ /* 0x000fc6000fffe03f */
[----:B------:R-:W-:-:S03]  /*5300*/  IMAD R31, R2, -0x2, R31 ;  /* 0xfffffffe021f7824 */ /* 0x000fc600078e021f */
[----:B------:R-:W-:Y:S01]  /*5310*/  MUFU.TANH R50, R50 ;  /* 0x0000003200327308 */ /* 0x000fe20000002400 */
[----:B-1----:R-:W-:-:S05]  /*5320*/  IMAD.IADD R40, R22, 0x1, R31 ;  /* 0x0000000116287824 */ /* 0x002fca00078e021f */
[C---:B------:R-:W-:Y:S02]  /*5330*/  ISETP.GT.AND P2, PT, R40.reuse, RZ, PT ;  /* 0x000000ff2800720c */ /* 0x040fe40003f44270 */
[----:B------:R-:W-:Y:S01]  /*5340*/  ISETP.GT.AND P3, PT, R40, 0x1, PT ;  /* 0x000000012800780c */ /* 0x000fe20003f64270 */
[----:B------:R-:W-:Y:S01]  /*5350*/  MUFU.TANH R31, R76 ;  /* 0x0000004c001f7308 */ /* 0x000fe20000002400 */
[----:B------:R-:W-:Y:S02]  /*5360*/  FSEL R42, R4, -INF , P2 ;  /* 0xff800000042a7808 */ /* 0x000fe40001000000 */
[----:B------:R-:W-:Y:S02]  /*5370*/  ISETP.GT.AND P2, PT, R40, 0x8, PT ;  /* 0x000000082800780c */ /* 0x000fe40003f44270 */
[----:B------:R-:W-:Y:S02]  /*5380*/  FSEL R43, R7, -INF , P3 ;  /* 0xff800000072b7808 */ /* 0x000fe40001800000 */
[----:B------:R-:W-:Y:S01]  /*5390*/  FMNMX.FTZ R4, R42, R5, !PT ;  /* 0x000000052a047209 */ /* 0x000fe20007810000 */
[----:B------:R-:W-:Y:S01]  /*53a0*/  MUFU.TANH R7, R65 ;  /* 0x0000004100077308 */ /* 0x000fe20000002400 */
[----:B------:R-:W-:-:S02]  /*53b0*/  ISETP.GT.AND P3, PT, R40, 0x9, PT ;  /* 0x000000092800780c */ /* 0x000fc40003f64270 */
[----:B---3--:R-:W-:Y:S01]  /*53c0*/  FSEL R45, R25, -INF , P2 ;  /* 0xff800000192d7808 */ /* 0x008fe20001000000 */
[----:B------:R-:W-:Y:S01]  /*53d0*/  FMUL.FTZ R25, R69, UR4 ;  /* 0x0000000445197c20 */ /* 0x000fe20008410000 */
[----:B------:R-:W-:Y:S02]  /*53e0*/  FMNMX.FTZ R46, R43, R4, !PT ;  /* 0x000000042b2e7209 */ /* 0x000fe40007810000 */
[C---:B------:R-:W-:Y:S01]  /*53f0*/  ISETP.GT.AND P2, PT, R40.reuse, 0x10, PT ;  /* 0x000000102800780c */ /* 0x040fe20003f44270 */
[----:B------:R-:W1:Y:S01]  /*5400*/  MUFU.TANH R4, R61 ;  /* 0x0000003d00047308 */ /* 0x000e620000002400 */
[----:B----4-:R-:W-:Y:S02]  /*5410*/  FSEL R193, R27, -INF , P3 ;  /* 0xff8000001bc17808 */ /* 0x010fe40001800000 */
[----:B------:R-:W-:Y:S02]  /*5420*/  FMNMX.FTZ R46, R45, R46, !PT ;  /* 0x0000002e2d2e7209 */ /* 0x000fe40007810000 */
[----:B------:R-:W-:-:S02]  /*5430*/  ISETP.GT.AND P3, PT, R40, 0x11, PT ;  /* 0x000000112800780c */ /* 0x000fc40003f64270 */
[----:B-----5:R-:W-:Y:S01]  /*5440*/  FSEL R191, R191, -INF , P2 ;  /* 0xff800000bfbf7808 */ /* 0x020fe20001000000 */
[----:B------:R-:W3:Y:S01]  /*5450*/  MUFU.TANH R25, R25 ;  /* 0x0000001900197308 */ /* 0x000ee20000002400 */
[----:B------:R-:W-:Y:S02]  /*5460*/  FMNMX.FTZ R46, R193, R46, !PT ;  /* 0x0000002ec12e7209 */ /* 0x000fe40007810000 */
[C---:B------:R-:W-:Y:S02]  /*5470*/  ISETP.GT.AND P2, PT, R40.reuse, 0x18, PT ;  /* 0x000000182800780c */ /* 0x040fe40003f44270 */
[----:B--2---:R-:W-:Y:S02]  /*5480*/  FSEL R183, R183, -INF , P3 ;  /* 0xff800000b7b77808 */ /* 0x004fe40001800000 */
[----:B------:R-:W-:Y:S01]  /*5490*/  FMNMX.FTZ R46, R191, R46, !PT ;  /* 0x0000002ebf2e7209 */ /* 0x000fe20007810000 */
[----:B------:R-:W-:Y:S01]  /*54a0*/  MUFU.TANH R27, R73 ;  /* 0x00000049001b7308 */ /* 0x000fe20000002400 */
[----:B------:R-:W-:-:S02]  /*54b0*/  ISETP.GT.AND P3, PT, R40, 0x19, PT ;  /* 0x000000192800780c */ /* 0x000fc40003f64270 */
[----:B------:R-:W-:Y:S02]  /*54c0*/  FSEL R181, R181, -INF , P2 ;  /* 0xff800000b5b57808 */ /* 0x000fe40001000000 */
[----:B------:R-:W-:Y:S02]  /*54d0*/  FMNMX.FTZ R46, R183, R46, !PT ;  /* 0x0000002eb72e7209 */ /* 0x000fe40007810000 */
[C---:B------:R-:W-:Y:S01]  /*54e0*/  ISETP.GT.AND P2, PT, R40.reuse, 0x20, PT ;  /* 0x000000202800780c */ /* 0x040fe20003f44270 */
[----:B------:R-:W-:Y:S01]  /*54f0*/  MUFU.TANH R54, R54 ;  /* 0x0000003600367308 */ /* 0x000fe20000002400 */
[----:B------:R-:W-:Y:S02]  /*5500*/  FSEL R179, R179, -INF , P3 ;  /* 0xff800000b3b37808 */ /* 0x000fe40001800000 */
[----:B------:R-:W-:Y:S02]  /*5510*/  FMNMX.FTZ R46, R181, R46, !PT ;  /* 0x0000002eb52e7209 */ /* 0x000fe40007810000 */
[----:B------:R-:W-:-:S02]  /*5520*/  ISETP.GT.AND P3, PT, R40, 0x21, PT ;  /* 0x000000212800780c */ /* 0x000fc40003f64270 */
[----:B------:R-:W-:Y:S01]  /*5530*/  FSEL R177, R177, -INF , P2 ;  /* 0xff800000b1b17808 */ /* 0x000fe20001000000 */
[----:B------:R-:W-:Y:S01]  /*5540*/  MUFU.TANH R58, R58 ;  /* 0x0000003a003a7308 */ /* 0x000fe20000002400 */
[----:B------:R-:W-:Y:S02]  /*5550*/  FMNMX.FTZ R46, R179, R46, !PT ;  /* 0x0000002eb32e7209 */ /* 0x000fe40007810000 */
[----:B------:R-:W-:Y:S02]  /*5560*/  ISETP.GT.AND P2, PT, R40, 0x28, PT ;  /* 0x000000282800780c */ /* 0x000fe40003f44270 */
[----:B------:R-:W-:-:S03]  /*5570*/  FMNMX.FTZ R46, R177, R46, !PT ;  /* 0x0000002eb12e7209 */ /* 0x000fc60007810000 */
[----:B------:R-:W-:Y:S08]  /*5580*/  MUFU.TANH R60, R60 ;  /* 0x0000003c003c7308 */ /* 0x000ff00000002400 */
[----:B------:R-:W-:Y:S08]  /*5590*/  MUFU.TANH R66, R66 ;  /* 0x0000004200427308 */ /* 0x000ff00000002400 */
[----:B------:R-:W-:Y:S08]  /*55a0*/  MUFU.TANH R64, R64 ;  /* 0x0000004000407308 */ /* 0x000ff00000002400 */
[----:B------:R-:W-:Y:S08]  /*55b0*/  MUFU.TANH R70, R70 ;  /* 0x0000004600467308 */ /* 0x000ff00000002400 */
[----:B------:R-:W-:Y:S01]  /*55c0*/  MUFU.TANH R68, R68 ;  /* 0x0000004400447308 */ /* 0x000fe20000002400 */
[----:B------:R-:W-:-:S02]  /*55d0*/  WARPGROUP.DEPBAR.LE gsb0, 0x0 ;  /* 0x00008000000079c5 */ /* 0x000fc40000010000 */
[----:B------:R-:W-:Y:S01]  /*55e0*/  WARPGROUP.ARRIVE ;  /* 0x00000000000079c5 */ /* 0x000fe20000000000 */
[----:B------:R-:W-:Y:S02]  /*55f0*/  FSEL R175, R41, -INF , P3 ;  /* 0xff80000029af7808 */ /* 0x000fe40001800000 */
[----:B------:R-:W-:Y:S02]  /*5600*/  ISETP.GT.AND P3, PT, R40, 0x29, PT ;  /* 0x000000292800780c */ /* 0x000fe40003f64270 */
[----:B------:R-:W-:Y:S01]  /*5610*/  MUFU.TANH R41, R84 ;  /* 0x0000005400297308 */ /* 0x000fe20000002400 */
[----:B------:R-:W-:Y:S01]  /*5620*/  FSEL R173, R44, -INF , P2 ;  /* 0xff8000002cad7808 */ /* 0x000fe20001000000 */
[----:B------:R-:W-:Y:S01]  /*5630*/  HGMMA.64x128x16.F32 R88, R168, gdesc[UR8].tnspB, R88, gsb0 ;  /* 0x41e00008a8587df0 */ /* 0x000fe20008000858 */
[----:B------:R-:W-:Y:S01]  /*5640*/  UIADD3 UR10, UR7, 0x200, URZ ;  /* 0x00000200070a7890 */ /* 0x000fe2000fffe03f */
[----:B------:R-:W-:Y:S01]  /*5650*/  FMNMX.FTZ R46, R175, R46, !PT ;  /* 0x0000002eaf2e7209 */ /* 0x000fe20007810000 */
[----:B------:R-:W-:Y:S01]  /*5660*/  UMOV UR11, 0x40000040 ;  /* 0x40000040000b7882 */ /* 0x000fe20000000000 */
[----:B------:R-:W-:-:S02]  /*5670*/  ISETP.GT.AND P2, PT, R40, 0x30, PT ;  /* 0x000000302800780c */ /* 0x000fc40003f44270 */
[----:B------:R-:W-:Y:S01]  /*5680*/  FMNMX.FTZ R46, R173, R46, !PT ;  /* 0x0000002ead2e7209 */ /* 0x000fe20007810000 */
[----:B------:R-:W-:Y:S02]  /*5690*/  WARPGROUP.DEPBAR.LE gsb0, 0x0 ;  /* 0x00008000000079c5 */ /* 0x000fe40000010000 */
[----:B------:R-:W-:Y:S01]  /*56a0*/  WARPGROUP.ARRIVE ;  /* 0x00000000000079c5 */ /* 0x000fe20000000000 */
[----:B------:R-:W-:Y:S02]  /*56b0*/  FSEL R171, R29, -INF , P3 ;  /* 0xff8000001dab7808 */ /* 0x000fe40001800000 */
[----:B------:R-:W-:Y:S01]  /*56c0*/  ISETP.GT.AND P3, PT, R40, 0x31, PT ;  /* 0x000000312800780c */ /* 0x000fe20003f64270 */
[----:B------:R2:W4:Y:S01]  /*56d0*/  MUFU.TANH R29, R72 ;  /* 0x00000048001d7308 */ /* 0x0005220000002400 */
[----:B------:R-:W-:Y:S01]  /*56e0*/  FSEL R169, R48, -INF , P2 ;  /* 0xff80000030a97808 */ /* 0x000fe20001000000 */
[----:B------:R-:W-:Y:S01]  /*56f0*/  HGMMA.64x128x16.F32 R88, R152, gdesc[UR8].tnspB, R88, gsb0 ;  /* 0x41e0000898587df0 */ /* 0x000fe20008000858 */
[----:B------:R-:W-:Y:S01]  /*5700*/  FMNMX.FTZ R46, R171, R46, !PT ;  /* 0x0000002eab2e7209 */ /* 0x000fe20007810000 */
[----:B------:R-:W-:Y:S01]  /*5710*/  UIADD3 UR10, UR7, 0x280, URZ ;  /* 0x00000280070a7890 */ /* 0x000fe2000fffe03f */
[C---:B------:R-:W-:Y:S01]  /*5720*/  ISETP.GT.AND P2, PT, R40.reuse, 0x38, PT ;  /* 0x000000382800780c */ /* 0x040fe20003f44270 */
[----:B------:R-:W-:Y:S01]  /*5730*/  UMOV UR11, 0x40000040 ;  /* 0x40000040000b7882 */ /* 0x000fe20000000000 */
[----:B------:R-:W-:Y:S01]  /*5740*/  FSEL R69, R49, -INF , P3 ;  /* 0xff80000031457808 */ /* 0x000fe20001800000 */
[----:B------:R-:W-:Y:S01]  /*5750*/  FMUL.FTZ R48, R63, UR4 ;  /* 0x000000043f307c20 */ /* 0x000fe20008410000 */
[----:B------:R-:W-:Y:S01]  /*5760*/  FMNMX.FTZ R46, R169, R46, !PT ;  /* 0x0000002ea92e7209 */ /* 0x000fe20007810000 */
[----:B--2---:R-:W-:Y:S01]  /*5770*/  FMUL.FTZ R72, R87, UR4 ;  /* 0x0000000457487c20 */ /* 0x004fe20008410000 */
[----:B------:R-:W-:-:S02]  /*5780*/  ISETP.GT.AND P3, PT, R40, 0x39, PT ;  /* 0x000000392800780c */ /* 0x000fc40003f64270 */
[----:B------:R-:W-:Y:S01]  /*5790*/  FSEL R65, R52, -INF , P2 ;  /* 0xff80000034417808 */ /* 0x000fe20001000000 */
[----:B------:R-:W-:Y:S01]  /*57a0*/  FMUL.FTZ R52, R67, UR4 ;  /* 0x0000000443347c20 */ /* 0x000fe20008410000 */
[----:B------:R-:W-:Y:S01]  /*57b0*/  FMNMX.FTZ R46, R69, R46, !PT ;  /* 0x0000002e452e7209 */ /* 0x000fe20007810000 */
[----:B------:R-:W-:Y:S01]  /*57c0*/  MUFU.TANH R48, R48 ;  /* 0x0000003000307308 */ /* 0x000fe20000002400 */
[C---:B------:R-:W-:Y:S02]  /*57d0*/  ISETP.GT.AND P2, PT, R40.reuse, 0x40, PT ;  /* 0x000000402800780c */ /* 0x040fe40003f44270 */
[----:B------:R-:W-:Y:S02]  /*57e0*/  FSEL R61, R53, -INF , P3 ;  /* 0xff800000353d7808 */ /* 0x000fe40001800000 */
[----:B------:R-:W-:Y:S02]  /*57f0*/  FMNMX.FTZ R46, R65, R46, !PT ;  /* 0x0000002e412e7209 */ /* 0x000fe40007810000 */
[----:B------:R-:W-:Y:S01]  /*5800*/  ISETP.GT.AND P3, PT, R40, 0x41, PT ;  /* 0x000000412800780c */ /* 0x000fe20003f64270 */
[----:B------:R-:W-:Y:S01]  /*5810*/  MUFU.TANH R52, R52 ;  /* 0x0000003400347308 */ /* 0x000fe20000002400 */
[----:B------:R-:W-:Y:S01]  /*5820*/  FSEL R59, R56, -INF , P2 ;  /* 0xff800000383b7808 */ /* 0x000fe20001000000 */
[----:B------:R-:W-:Y:S01]  /*5830*/  FMUL.FTZ R56, R74, UR4 ;  /* 0x000000044a387c20 */ /* 0x000fe20008410000 */
[----:B------:R-:W-:-:S02]  /*5840*/  FMNMX.FTZ R46, R61, R46, !PT ;  /* 0x0000002e3d2e7209 */ /* 0x000fc40007810000 */
[C---:B------:R-:W-:Y:S02]  /*5850*/  ISETP.GT.AND P2, PT, R40.reuse, 0x48, PT ;  /* 0x000000482800780c */ /* 0x040fe40003f44270 */
[----:B------:R-:W-:Y:S01]  /*5860*/  FSEL R57, R57, -INF , P3 ;  /* 0xff80000039397808 */ /* 0x000fe20001800000 */
[----:B------:R-:W-:Y:S01]  /*5870*/  MUFU.TANH R56, R56 ;  /* 0x0000003800387308 */ /* 0x000fe20000002400 */
[----:B------:R-:W-:Y:S02]  /*5880*/  FMNMX.FTZ R46, R59, R46, !PT ;  /* 0x0000002e3b2e7209 */ /* 0x000fe40007810000 */
[C---:B------:R-:W-:Y:S02]  /*5890*/  ISETP.GT.AND P3, PT, R40.reuse, 0x49, PT ;  /* 0x000000492800780c */ /* 0x040fe40003f64270 */
[----:B------:R-:W-:Y:S02]  /*58a0*/  FSEL R55, R55, -INF , P2 ;  /* 0xff80000037377808 */ /* 0x000fe40001000000 */
[----:B------:R-:W-:Y:S01]  /*58b0*/  FMNMX.FTZ R46, R57, R46, !PT ;  /* 0x0000002e392e7209 */ /* 0x000fe20007810000 */
[----:B------:R-:W-:Y:S01]  /*58c0*/  MUFU.TANH R72, R72 ;  /* 0x0000004800487308 */ /* 0x000fe20000002400 */
[----:B------:R-:W-:-:S02]  /*58d0*/  ISETP.GT.AND P2, PT, R40, 0x50, PT ;  /* 0x000000502800780c */ /* 0x000fc40003f44270 */
[----:B-1----:R-:W-:Y:S02]  /*58e0*/  FSEL R53, R4, -INF , P3 ;  /* 0xff80000004357808 */ /* 0x002fe40001800000 */
[----:B------:R-:W-:Y:S02]  /*58f0*/  FMNMX.FTZ R46, R55, R46, !PT ;  /* 0x0000002e372e7209 */ /* 0x000fe40007810000 */
[C---:B------:R-:W-:Y:S02]  /*5900*/  ISETP.GT.AND P3, PT, R40.reuse, 0x51, PT ;  /* 0x000000512800780c */ /* 0x040fe40003f64270 */
[----:B------:R-:W-:Y:S02]  /*5910*/  FSEL R51, R51, -INF , P2 ;  /* 0xff80000033337808 */ /* 0x000fe40001000000 */
[----:B------:R-:W-:Y:S02]  /*5920*/  FMNMX.FTZ R46, R53, R46, !PT ;  /* 0x0000002e352e7209 */ /* 0x000fe40007810000 */
[----:B------:R-:W-:-:S02]  /*5930*/  ISETP.GT.AND P2, PT, R40, 0x58, PT ;  /* 0x000000582800780c */ /* 0x000fc40003f44270 */
[----:B------:R-:W-:Y:S02]  /*5940*/  FSEL R49, R7, -INF , P3 ;  /* 0xff80000007317808 */ /* 0x000fe40001800000 */
[----:B------:R-:W-:Y:S02]  /*5950*/  FMNMX.FTZ R46, R51, R46, !PT ;  /* 0x0000002e332e7209 */ /* 0x000fe40007810000 */
[C---:B------:R-:W-:Y:S02]  /*5960*/  ISETP.GT.AND P3, PT, R40.reuse, 0x59, PT ;  /* 0x000000592800780c */ /* 0x040fe40003f64270 */
[----:B------:R-:W-:Y:S02]  /*5970*/  FSEL R47, R47, -INF , P2 ;  /* 0xff8000002f2f7808 */ /* 0x000fe40001000000 */
[----:B------:R-:W-:Y:S02]  /*5980*/  FMNMX.FTZ R46, R49, R46, !PT ;  /* 0x0000002e312e7209 */ /* 0x000fe40007810000 */
[----:B------:R-:W-:-:S02]  /*5990*/  ISETP.GT.AND P2, PT, R40, 0x60, PT ;  /* 0x000000602800780c */ /* 0x000fc40003f44270 */
[----:B---3--:R-:W-:Y:S02]  /*59a0*/  FSEL R25, R25, -INF , P3 ;  /* 0xff80000019197808 */ /* 0x008fe40001800000 */
[----:B------:R-:W-:Y:S02]  /*59b0*/  FMNMX.FTZ R46, R47, R46, !PT ;  /* 0x0000002e2f2e7209 */ /* 0x000fe40007810000 */
[C---:B------:R-:W-:Y:S02]  /*59c0*/  ISETP.GT.AND P3, PT, R40.reuse, 0x61, PT ;  /* 0x000000612800780c */ /* 0x040fe40003f64270 */
[----:B----4-:R-:W-:Y:S02]  /*59d0*/  FSEL R29, R29, -INF , P2 ;  /* 0xff8000001d1d7808 */ /* 0x010fe40001000000 */
        /* <DEDUP_REMOVED lines=8> */
[----:B------:R-:W-:Y:S02]  /*5a60*/  FSEL R33, R33, -INF , P3 ;  /* 0xff80000021217808 */ /* 0x000fe40001800000 */
[----:B------:R-:W-:Y:S01]  /*5a70*/  FMNMX.FTZ R4, R31, R46, !PT ;  /* 0x0000002e1f047209 */ /* 0x000fe20007810000 */
[----:B------:R-:W-:Y:S01]  /*5a80*/  FMUL.FTZ R46, R62, UR4 ;  /* 0x000000043e2e7c20 */ /* 0x000fe20008410000 */
[C---:B------:R-:W-:Y:S01]  /*5a90*/  ISETP.GT.AND P3, PT, R40.reuse, 0x71, PT ;  /* 0x000000712800780c */ /* 0x040fe20003f64270 */
[----:B------:R-:W-:Y:S01]  /*5aa0*/  FMUL.FTZ R62, R75, UR4 ;  /* 0x000000044b3e7c20 */ /* 0x000fe20008410000 */
[----:B------:R-:W-:Y:S02]  /*5ab0*/  FSEL R35, R35, -INF , P2 ;  /* 0xff80000023237808 */ /* 0x000fe40001000000 */
[----:B------:R-:W-:Y:S01]  /*5ac0*/  FMNMX.FTZ R4, R33, R4, !PT ;  /* 0x0000000421047209 */ /* 0x000fe20007810000 */
[----:B------:R-:W1:Y:S01]  /*5ad0*/  MUFU.TANH R46, R46 ;  /* 0x0000002e002e7308 */ /* 0x000e620000002400 */
[----:B------:R-:W-:-:S02]  /*5ae0*/  ISETP.GT.AND P2, PT, R40, 0x78, PT ;  /* 0x000000782800780c */ /* 0x000fc40003f44270 */
[----:B------:R-:W-:Y:S02]  /*5af0*/  FSEL R39, R39, -INF , P3 ;  /* 0xff80000027277808 */ /* 0x000fe40001800000 */
[----:B------:R-:W-:Y:S02]  /*5b00*/  FMNMX.FTZ R4, R35, R4, !PT ;  /* 0x0000000423047209 */ /* 0x000fe40007810000 */
[C---:B------:R-:W-:Y:S01]  /*5b10*/  ISETP.GT.AND P3, PT, R40.reuse, 0x79, PT ;  /* 0x000000792800780c */ /* 0x040fe20003f64270 */
[----:B------:R-:W-:Y:S01]  /*5b20*/  VIADD R40, R40, 0x8 ;  /* 0x0000000828287836 */ /* 0x000fe20000000000 */
[----:B------:R-:W-:Y:S01]  /*5b30*/  FSEL R41, R41, -INF , P2 ;  /* 0xff80000029297808 */ /* 0x000fe20001000000 */
[----:B------:R-:W2:Y:S01]  /*5b40*/  MUFU.TANH R62, R62 ;  /* 0x0000003e003e7308 */ /* 0x000ea20000002400 */
[----:B------:R-:W-:Y:S02]  /*5b50*/  FMNMX.FTZ R4, R39, R4, !PT ;  /* 0x0000000427047209 */ /* 0x000fe40007810000 */
[----:B------:R-:W-:-:S02]  /*5b60*/  FSEL R37, R37, -INF , P3 ;  /* 0xff80000025257808 */ /* 0x000fc40001800000 */
[----:B------:R-:W-:Y:S02]  /*5b70*/  FMNMX.FTZ R4, R41, R4, !PT ;  /* 0x0000000429047209 */ /* 0x000fe40007810000 */
[C---:B------:R-:W-:Y:S02]  /*5b80*/  ISETP.GT.AND P4, PT, R40.reuse, RZ, PT ;  /* 0x000000ff2800720c */ /* 0x040fe40003f84270 */
[----:B------:R-:W-:Y:S02]  /*5b90*/  FMNMX.FTZ R4, R37, R4, !PT ;  /* 0x0000000425047209 */ /* 0x000fe40007810000 */
[----:B------:R-:W-:Y:S02]  /*5ba0*/  ISETP.GT.AND P5, PT, R40, 0x1, PT ;  /* 0x000000012800780c */ /* 0x000fe40003fa4270 */
[----:B------:R-:W-:Y:S01]  /*5bb0*/  FSEL R63, R9, -INF , P4 ;  /* 0xff800000093f7808 */ /* 0x000fe20002000000 */
[----:B------:R-:W3:Y:S01]  /*5bc0*/  SHFL.BFLY PT, R7, R4, 0x2, 0x1f ;  /* 0x0c401f0004077f89 */ /* 0x000ee200000e0000 */
[----:B------:R-:W-:-:S02]  /*5bd0*/  FSEL R71, R8, -INF , P5 ;  /* 0xff80000008477808 */ /* 0x000fc40002800000 */
[C---:B------:R-:W-:Y:S02]  /*5be0*/  ISETP.GT.AND P3, PT, R40.reuse, 0x8, PT ;  /* 0x000000082800780c */ /* 0x040fe40003f64270 */
[----:B------:R-:W-:Y:S02]  /*5bf0*/  FMNMX.FTZ R8, R63, R6, !PT ;  /* 0x000000063f087209 */ /* 0x000fe40007810000 */
[----:B------:R-:W-:Y:S02]  /*5c00*/  ISETP.GT.AND P6, PT, R40, 0x9, PT ;  /* 0x000000092800780c */ /* 0x000fe40003fc4270 */
[----:B------:R-:W-:Y:S02]  /*5c10*/  FSEL R67, R10, -INF , P3 ;  /* 0xff8000000a437808 */ /* 0x000fe40001800000 */
[----:B------:R-:W-:Y:S02]  /*5c20*/  FMNMX.FTZ R8, R71, R8, !PT ;  /* 0x0000000847087209 */ /* 0x000fe40007810000 */
[----:B------:R-:W-:-:S02]  /*5c30*/  ISETP.GT.AND P4, PT, R40, 0x10, PT ;  /* 0x000000102800780c */ /* 0x000fc40003f84270 */
[----:B------:R-:W-:Y:S02]  /*5c40*/  FSEL R73, R11, -INF , P6 ;  /* 0xff8000000b497808 */ /* 0x000fe40003000000 */
[----:B------:R-:W-:Y:S02]  /*5c50*/  FMNMX.FTZ R8, R67, R8, !PT ;  /* 0x0000000843087209 */ /* 0x000fe40007810000 */
[----:B------:R-:W-:Y:S01]  /*5c60*/  ISETP.GT.AND P5, PT, R40, 0x11, PT ;  /* 0x000000112800780c */ /* 0x000fe20003fa4270 */
[----:B------:R-:W-:Y:S02]  /*5c70*/  WARPGROUP.DEPBAR.LE gsb0, 0x0 ;  /* 0x00008000000079c5 */ /* 0x000fe40000010000 */
[----:B------:R-:W-:Y:S01]  /*5c80*/  WARPGROUP.ARRIVE ;  /* 0x00000000000079c5 */ /* 0x000fe20000000000 */
[----:B------:R-:W-:Y:S02]  /*5c90*/  FSEL R75, R13, -INF , P4 ;  /* 0xff8000000d4b7808 */ /* 0x000fe40002000000 */
[----:B---3--:R-:W-:-:S02]  /*5ca0*/  FMNMX.FTZ R44, R4, R7, !PT ;  /* 0x00000007042c7209 */ /* 0x008fc40007810000 */
[----:B------:R-:W-:Y:S01]  /*5cb0*/  FMNMX.FTZ R8, R73, R8, !PT ;  /* 0x0000000849087209 */ /* 0x000fe20007810000 */
[----:B------:R-:W-:Y:S01]  /*5cc0*/  HGMMA.64x128x16.F32 R88, R156, gdesc[UR8].tnspB, R88, gsb0 ;  /* 0x41e000089c587df0 */ /* 0x000fe20008000858 */
[----:B------:R-:W-:Y:S01]  /*5cd0*/  UIADD3 UR10, UR7, 0x300, URZ ;  /* 0x00000300070a7890 */ /* 0x000fe2000fffe03f */
[----:B------:R-:W3:Y:S01]  /*5ce0*/  SHFL.BFLY PT, R7, R44, 0x1, 0x1f ;  /* 0x0c201f002c077f89 */ /* 0x000ee200000e0000 */
[----:B------:R-:W4:Y:S01]  /*5cf0*/  LDC R4, c[0x0][0x988] ;  /* 0x00026200ff047b82 */ /* 0x000f220000000800 */
[----:B------:R-:W-:Y:S01]  /*5d00*/  UMOV UR11, 0x40000040 ;  /* 0x40000040000b7882 */ /* 0x000fe20000000000 */
[----:B------:R-:W-:Y:S02]  /*5d10*/  ISETP.GT.AND P3, PT, R40, 0x18, PT ;  /* 0x000000182800780c */ /* 0x000fe40003f64270 */
[----:B------:R-:W-:Y:S02]  /*5d20*/  FSEL R77, R12, -INF , P5 ;  /* 0xff8000000c4d7808 */ /* 0x000fe40002800000 */
[----:B------:R-:W-:-:S02]  /*5d30*/  FMNMX.FTZ R8, R75, R8, !PT ;  /* 0x000000084b087209 */ /* 0x000fc40007810000 */
[----:B------:R-:W-:Y:S02]  /*5d40*/  ISETP.GT.AND P6, PT, R40, 0x19, PT ;  /* 0x000000192800780c */ /* 0x000fe40003fc4270 */
[----:B------:R-:W-:Y:S02]  /*5d50*/  FSEL R79, R14, -INF , P3 ;  /* 0xff8000000e4f7808 */ /* 0x000fe40001800000 */
[----:B------:R-:W-:Y:S02]  /*5d60*/  FMNMX.FTZ R8, R77, R8, !PT ;  /* 0x000000084d087209 */ /* 0x000fe40007810000 */
[----:B------:R-:W-:Y:S02]  /*5d70*/  ISETP.GT.AND P4, PT, R40, 0x20, PT ;  /* 0x000000202800780c */ /* 0x000fe40003f84270 */
[----:B------:R-:W-:Y:S02]  /*5d80*/  FSEL R81, R15, -INF , P6 ;  /* 0xff8000000f517808 */ /* 0x000fe40003000000 */
[----:B------:R-:W-:-:S02]  /*5d90*/  FMNMX.FTZ R8, R79, R8, !PT ;  /* 0x000000084f087209 */ /* 0x000fc40007810000 */
[----:B------:R-:W-:Y:S02]  /*5da0*/  ISETP.GT.AND P5, PT, R40, 0x21, PT ;  /* 0x000000212800780c */ /* 0x000fe40003fa4270 */
[----:B------:R-:W-:Y:S02]  /*5db0*/  FSEL R83, R20, -INF , P4 ;  /* 0xff80000014537808 */ /* 0x000fe40002000000 */
[----:B------:R-:W-:Y:S02]  /*5dc0*/  FMNMX.FTZ R8, R81, R8, !PT ;  /* 0x0000000851087209 */ /* 0x000fe40007810000 */
[----:B---3--:R-:W-:Y:S02]  /*5dd0*/  FMNMX.FTZ R7, R44, R7, !PT ;  /* 0x000000072c077209 */ /* 0x008fe40007810000 */
[----:B------:R-:W-:Y:S02]  /*5de0*/  ISETP.GT.AND P3, PT, R40, 0x28, PT ;  /* 0x000000282800780c */ /* 0x000fe40003f64270 */
[----:B------:R-:W-:Y:S01]  /*5df0*/  FSEL R85, R21, -INF , P5 ;  /* 0xff80000015557808 */ /* 0x000fe20002800000 */
[----:B----4-:R-:W-:Y:S01]  /*5e00*/  FMUL.FTZ R44, R7, R4 ;  /* 0x00000004072c7220 */ /* 0x010fe20000410000 */
[----:B------:R-:W-:-:S02]  /*5e10*/  FMNMX.FTZ R8, R83, R8, !PT ;  /* 0x0000000853087209 */ /* 0x000fc40007810000 */
[----:B------:R-:W-:Y:S02]  /*5e20*/  ISETP.GT.AND P6, PT, R40, 0x29, PT ;  /* 0x000000292800780c */ /* 0x000fe40003fc4270 */
[----:B------:R-:W-:Y:S02]  /*5e30*/  FSEL R87, R24, -INF , P3 ;  /* 0xff80000018577808 */ /* 0x000fe40001800000 */
[----:B------:R-:W-:Y:S02]  /*5e40*/  FMNMX.FTZ R8, R85, R8, !PT ;  /* 0x0000000855087209 */ /* 0x000fe40007810000 */
[----:B------:R-:W-:Y:S02]  /*5e50*/  FSETP.NEU.FTZ.AND P2, PT, R7, -INF , PT ;  /* 0xff8000000700780b */ /* 0x000fe40003f5d000 */
[----:B------:R-:W-:Y:S02]  /*5e60*/  ISETP.GT.AND P4, PT, R40, 0x30, PT ;  /* 0x000000302800780c */ /* 0x000fe40003f84270 */
[----:B------:R-:W-:-:S02]  /*5e70*/  FSEL R153, R26, -INF , P6 ;  /* 0xff8000001a997808 */ /* 0x000fc40003000000 */
[----:B------:R-:W-:Y:S02]  /*5e80*/  FMNMX.FTZ R8, R87, R8, !PT ;  /* 0x0000000857087209 */ /* 0x000fe40007810000 */
[----:B------:R-:W-:Y:S02]  /*5e90*/  FSEL R44, R44, RZ, P2 ;  /* 0x000000ff2c2c7208 */ /* 0x000fe40001000000 */
[----:B------:R-:W-:Y:S02]  /*5ea0*/  ISETP.GT.AND P5, PT, R40, 0x31, PT ;  /* 0x000000312800780c */ /* 0x000fe40003fa4270 */
[----:B------:R-:W-:Y:S01]  /*5eb0*/  FSEL R155, R28, -INF , P4 ;  /* 0xff8000001c9b7808 */ /* 0x000fe20002000000 */
[--C-:B------:R-:W-:Y:S01]  /*5ec0*/  FFMA.FTZ R15, R175, R4, -R44.reuse ;  /* 0x00000004af0f7223 */ /* 0x100fe2000001082c */
[----:B------:R-:W-:Y:S01]  /*5ed0*/  FMNMX.FTZ R8, R153, R8, !PT ;  /* 0x0000000899087209 */ /* 0x000fe20007810000 */
[-CC-:B------:R-:W-:Y:S01]  /*5ee0*/  FFMA.FTZ R172, R177, R4.reuse, -R44.reuse ;  /* 0x00000004b1ac7223 */ /* 0x180fe2000001082c */
[----:B------:R-:W-:Y:S01]  /*5ef0*/  ISETP.GT.AND P3, PT, R40, 0x38, PT ;  /* 0x000000382800780c */ /* 0x000fe20003f64270 */
[-CC-:B------:R-:W-:Y:S01]  /*5f00*/  FFMA.FTZ R174, R173, R4.reuse, -R44.reuse ;  /* 0x00000004adae7223 */ /* 0x180fe2000001082c */
        /* <DEDUP_REMOVED lines=30> */
[----:B-1----:R-:W-:Y:S01]  /*60f0*/  FSEL R181, R46, -INF , P4 ;  /* 0xff8000002eb57808 */ /* 0x002fe20002000000 */
        /* <DEDUP_REMOVED lines=22> */
[----:B------:R-:W-:Y:S01]  /*6260*/  FFMA.FTZ R37, R37, R4, -R44 ;  /* 0x0000000425257223 */ /* 0x000fe2000001082c */
[----:B------:R-:W-:Y:S01]  /*6270*/  FSEL R169, R54, -INF , P5 ;  /* 0xff80000036a97808 */ /* 0x000fe20002800000 */
[----:B------:R-:W-:Y:S01]  /*6280*/  IMAD.U32 R50, RZ, RZ, UR5 ;  /* 0x00000005ff327e24 */ /* 0x000fe2000f8e00ff */
[----:B------:R-:W-:Y:S01]  /*6290*/  FMNMX.FTZ R8, R183, R8, !PT ;  /* 0x00000008b7087209 */ /* 0x000fe20007810000 */
[----:B------:R-:W-:Y:S01]  /*62a0*/  UMOV UR5, UR37 ;  /* 0x0000002500057c82 */ /* 0x000fe20008000000 */
        /* <DEDUP_REMOVED lines=9> */
[----:B--2---:R-:W-:-:S02]  /*6340*/  FSEL R197, R62, -INF , P5 ;  /* 0xff8000003ec57808 */ /* 0x004fc40002800000 */
[----:B------:R-:W-:Y:S01]  /*6350*/  FMNMX.FTZ R8, R195, R8, !PT ;  /* 0x00000008c3087209 */ /* 0x000fe20007810000 */
[----:B------:R-:W-:Y:S01]  /*6360*/  MUFU.EX2 R178, R178 ;  /* 0x000000b200b27308 */ /* 0x000fe20000000800 */
[----:B------:R-:W-:Y:S02]  /*6370*/  ISETP.GT.AND P4, PT, R40, 0x69, PT ;  /* 0x000000692800780c */ /* 0x000fe40003f84270 */
[----:B------:R-:W-:Y:S02]  /*6380*/  FSEL R199, R60, -INF , P3 ;  /* 0xff8000003cc77808 */ /* 0x000fe40001800000 */
[----:B------:R-:W-:Y:S01]  /*6390*/  FMNMX.FTZ R8, R197, R8, !PT ;  /* 0x00000008c5087209 */ /* 0x000fe20007810000 */
[----:B------:R-:W-:Y:S02]  /*63a0*/  WARPGROUP.DEPBAR.LE gsb0, 0x0 ;  /* 0x00008000000079c5 */ /* 0x000fe40000010000 */
[----:B------:R-:W-:Y:S01]  /*63b0*/  WARPGROUP.ARRIVE ;  /* 0x00000000000079c5 */ /* 0x000fe20000000000 */
[----:B------:R-:W-:Y:S01]  /*63c0*/  ISETP.GT.AND P5, PT, R40, 0x70, PT ;  /* 0x000000702800780c */ /* 0x000fe20003fa4270 */
[----:B------:R-:W-:Y:S01]  /*63d0*/  MUFU.EX2 R13, R13 ;  /* 0x0000000d000d7308 */ /* 0x000fe20000000800 */
[----:B------:R-:W-:Y:S01]  /*63e0*/  FSEL R59, R66, -INF , P4 ;  /* 0xff800000423b7808 */ /* 0x000fe20002000000 */
[--C-:B------:R-:W-:Y:S01]  /*63f0*/  FFMA.FTZ R156, R51, R4, -R44.reuse ;  /* 0x00000004339c7223 */ /* 0x100fe2000001082c */
[----:B------:R-:W-:Y:S01]  /*6400*/  FMNMX.FTZ R8, R199, R8, !PT ;  /* 0x00000008c7087209 */ /* 0x000fe20007810000 */
[----:B------:R-:W-:Y:S01]  /*6410*/  HGMMA.64x128x16.F32 R88, R160, gdesc[UR8].tnspB, R88, gsb0 ;  /* 0x41e00008a0587df0 */ /* 0x000fe20008000858 */
[----:B------:R-:W-:Y:S01]  /*6420*/  ISETP.GT.AND P3, PT, R40, 0x71, PT ;  /* 0x000000712800780c */ /* 0x000fe20003f64270 */
[----:B------:R-:W-:Y:S01]  /*6430*/  UIADD3 UR10, UR7, 0x380, URZ ;  /* 0x00000380070a7890 */ /* 0x000fe2000fffe03f */
[----:B------:R-:W-:Y:S01]  /*6440*/  FSEL R201, R64, -INF , P5 ;  /* 0xff80000040c97808 */ /* 0x000fe20002800000 */
[----:B------:R-:W-:Y:S01]  /*6450*/  UMOV UR11, 0x40000040 ;  /* 0x40000040000b7882 */ /* 0x000fe20000000000 */
[----:B------:R-:W-:Y:S01]  /*6460*/  FMNMX.FTZ R8, R59, R8, !PT ;  /* 0x000000083b087209 */ /* 0x000fe20007810000 */
[----:B------:R-:W-:Y:S01]  /*6470*/  MUFU.EX2 R172, R172 ;  /* 0x000000ac00ac7308 */ /* 0x000fe20000000800 */
[----:B------:R-:W-:Y:S01]  /*6480*/  ISETP.GT.AND P4, PT, R40, 0x78, PT ;  /* 0x000000782800780c */ /* 0x000fe20003f84270 */
[----:B------:R-:W-:Y:S01]  /*6490*/  FFMA.FTZ R158, R47, R4, -R44 ;  /* 0x000000042f9e7223 */ /* 0x000fe2000001082c */
[----:B------:R-:W-:Y:S01]  /*64a0*/  FSEL R203, R70, -INF , P3 ;  /* 0xff80000046cb7808 */ /* 0x000fe20001800000 */
[----:B------:R-:W-:Y:S01]  /*64b0*/  UMOV UR7, UR36 ;  /* 0x0000002400077c82 */ /* 0x000fe20008000000 */
[----:B------:R-:W-:-:S02]  /*64c0*/  FMNMX.FTZ R8, R201, R8, !PT ;  /* 0x00000008c9087209 */ /* 0x000fc40007810000 */
[----:B------:R-:W-:Y:S01]  /*64d0*/  ISETP.GT.AND P5, PT, R40, 0x79, PT ;  /* 0x000000792800780c */ /* 0x000fe20003fa4270 */
[----:B------:R-:W-:Y:S01]  /*64e0*/  MUFU.EX2 R15, R15 ;  /* 0x0000000f000f7308 */ /* 0x000fe20000000800 */
[----:B------:R-:W-:Y:S02]  /*64f0*/  FSEL R205, R68, -INF , P4 ;  /* 0xff80000044cd7808 */ /* 0x000fe40002000000 */
[----:B------:R-:W-:Y:S02]  /*6500*/  FMNMX.FTZ R8, R203, R8, !PT ;  /* 0x00000008cb087209 */ /* 0x000fe40007810000 */
[----:B------:R-:W-:Y:S02]  /*6510*/  FSEL R55, R72, -INF , P5 ;  /* 0xff80000048377808 */ /* 0x000fe40002800000 */
[----:B------:R-:W-:Y:S01]  /*6520*/  FMNMX.FTZ R8, R205, R8, !PT ;  /* 0x00000008cd087209 */ /* 0x000fe20007810000 */
[----:B------:R-:W-:Y:S01]  /*6530*/  MUFU.EX2 R174, R174 ;  /* 0x000000ae00ae7308 */ /* 0x000fe20000000800 */
[----:B------:R-:W-:-:S02]  /*6540*/  FSEL R20, R7, RZ, P2 ;  /* 0x000000ff07147208 */ /* 0x000fc40001000000 */
[----:B------:R-:W-:Y:S01]  /*6550*/  FMNMX.FTZ R9, R55, R8, !PT ;  /* 0x0000000837097209 */ /* 0x000fe20007810000 */
[-CC-:B------:R-:W-:Y:S01]  /*6560*/  FFMA.FTZ R8, R29, R4.reuse, -R44.reuse ;  /* 0x000000041d087223 */ /* 0x180fe2000001082c */
[-C--:B------:R-:W-:Y:S01]  /*6570*/  FFMA.FTZ R29, R33, R4.reuse, -R44 ;  /* 0x00000004211d7223 */ /* 0x080fe2000001082c */
[----:B------:R-:W-:Y:S01]  /*6580*/  FADD.FTZ R33, -R20, R5 ;  /* 0x0000000514217221 */ /* 0x000fe20000010100 */
[----:B------:R-:W-:Y:S01]  /*6590*/  MOV R46, UR37 ;  /* 0x00000025002e7c02 */ /* 0x000fe20008000f00 */
[----:B------:R-:W1:Y:S01]  /*65a0*/  SHFL.BFLY PT, R10, R9, 0x2, 0x1f ;  /* 0x0c401f00090a7f89 */ /* 0x000e6200000e0000 */
[----:B------:R-:W-:Y:S01]  /*65b0*/  MUFU.EX2 R21, R21 ;  /* 0x0000001500157308 */ /* 0x000fe20000000800 */
[----:B------:R-:W-:Y:S01]  /*65c0*/  FMUL.FTZ R33, R33, R4 ;  /* 0x0000000421217220 */ /* 0x000fe20000410000 */
[----:B------:R-:W-:Y:S02]  /*65d0*/  @!P1 LEA R46, R46, UR38, 0x3 ;  /* 0x000000262e2e9c11 */ /* 0x000fe4000f8e18ff */
[----:B------:R-:W-:-:S03]  /*65e0*/  @!P1 LEA R50, R50, UR38, 0x3 ;  /* 0x0000002632329c11 */ /* 0x000fc6000f8e18ff */
[----:B------:R-:W-:Y:S01]  /*65f0*/  @!P1 VIADD R46, R46, 0x28840 ;  /* 0x000288402e2e9836 */ /* 0x000fe20000000000 */
[----:B------:R-:W2:Y:S01]  /*6600*/  MUFU.EX2 R33, R33 ;  /* 0x0000002100217308 */ /* 0x000ea20000000800 */
[----:B------:R-:W-:-:S03]  /*6610*/  @!P1 VIADD R50, R50, 0x28860 ;  /* 0x0002886032329836 */ /* 0x000fc60000000000 */
[----:B------:R-:W-:Y:S02]  /*6620*/  @!P1 PRMT R46, RZ, 0x654, R46 ;  /* 0x00000654ff2e9816 */ /* 0x000fe4000000002e */
[----:B------:R-:W-:Y:S02]  /*6630*/  @!P1 PRMT R50, RZ, 0x654, R50 ;  /* 0x00000654ff329816 */ /* 0x000fe40000000032 */
[----:B------:R-:W3:Y:S01]  /*6640*/  MUFU.EX2 R168, R168 ;  /* 0x000000a800a87308 */ /* 0x000ee20000000800 */
[----:B-1----:R-:W-:Y:S01]  /*6650*/  FMNMX.FTZ R14, R9, R10, !PT ;  /* 0x0000000a090e7209 */ /* 0x002fe20007810000 */
[-C--:B------:R-:W-:Y:S01]  /*6660*/  FFMA.FTZ R10, R31, R4.reuse, -R44 ;  /* 0x000000041f0a7223 */ /* 0x080fe2000001082c */
[----:B--2---:R-:W-:Y:S01]  /*6670*/  FFMA.FTZ R40, R33, R3, R180 ;  /* 0x0000000321287223 */ /* 0x004fe200000100b4 */
[----:B------:R-:W-:-:S04]  /*6680*/  FFMA.FTZ R31, R39, R4, -R44 ;  /* 0x00000004271f7223 */ /* 0x000fc8000001082c */
[----:B------:R1:W-:Y:S01]  /*6690*/  MUFU.EX2 R5, R37 ;  /* 0x0000002500057308 */ /* 0x0003e20000000800 */
[----:B------:R-:W2:Y:S01]  /*66a0*/  SHFL.BFLY PT, R9, R14, 0x1, 0x1f ;  /* 0x0c201f000e097f89 */ /* 0x000ea200000e0000 */
[C---:B------:R-:W-:Y:S01]  /*66b0*/  FADD.FTZ R3, R43.reuse, R40 ;  /* 0x000000282b037221 */ /* 0x040fe20000010000 */
[----:B------:R-:W-:-:S03]  /*66c0*/  F2FP.F16.F32.PACK_AB R180, R43, R180 ;  /* 0x000000b42bb4723e */ /* 0x000fc600000000ff */
[----:B------:R-:W-:Y:S01]  /*66d0*/  FADD.FTZ R42, R182, R3 ;  /* 0x00000003b62a7221 */ /* 0x000fe20000010000 */
[C---:B------:R-:W-:Y:S01]  /*66e0*/  F2FP.F16.F32.PACK_AB R182, R45.reuse, R182 ;  /* 0x000000b62db6723e */ /* 0x040fe200000000ff */
[----:B------:R-:W4:Y:S02]  /*66f0*/  MUFU.EX2 R69, R69 ;  /* 0x0000004500457308 */ /* 0x000f240000000800 */
[----:B------:R-:W-:-:S04]  /*6700*/  FADD.FTZ R3, R45, R42 ;  /* 0x0000002a2d037221 */ /* 0x000fc80000010000 */
[----:B------:R-:W-:Y:S01]  /*6710*/  FADD.FTZ R42, R176, R3 ;  /* 0x00000003b02a7221 */ /* 0x000fe20000010000 */
[C---:B------:R-:W-:Y:S01]  /*6720*/  F2FP.F16.F32.PACK_AB R176, R11.reuse, R176 ;  /* 0x000000b00bb0723e */ /* 0x040fe200000000ff */
[----:B------:R-:W-:Y:S02]  /*6730*/  MUFU.EX2 R170, R170 ;  /* 0x000000aa00aa7308 */ /* 0x000fe40000000800 */
[----:B------:R-:W-:-:S04]  /*6740*/  FADD.FTZ R3, R11, R42 ;  /* 0x0000002a0b037221 */ /* 0x000fc80000010000 */
[----:B------:R-:W-:Y:S01]  /*6750*/  FADD.FTZ R44, R178, R3 ;  /* 0x00000003b22c7221 */ /* 0x000fe20000010000 */
[----:B------:R-:W-:Y:S01]  /*6760*/  F2FP.F16.F32.PACK_AB R178, R13, R178 ;  /* 0x000000b20db2723e */ /* 0x000fe200000000ff */
[----:B------:R-:W-:Y:S01]  /*6770*/  MUFU.EX2 R61, R61 ;  /* 0x0000003d003d7308 */ /* 0x000fe20000000800 */
[----:B--2---:R-:W-:-:S04]  /*6780*/  FMNMX.FTZ R9, R14, R9, !PT ;  /* 0x000000090e097209 */ /* 0x004fc80007810000 */
[C---:B------:R-:W-:Y:S01]  /*6790*/  FSETP.NEU.FTZ.AND P2, PT, R9.reuse, -INF , PT ;  /* 0xff8000000900780b */ /* 0x040fe20003f5d000 */
[C---:B------:R-:W-:Y:S02]  /*67a0*/  FMUL.FTZ R32, R9.reuse, R4 ;  /* 0x0000000409207220 */ /* 0x040fe40000410000 */
[----:B------:R-:W-:Y:S01]  /*67b0*/  MUFU.EX2 R152, R152 ;  /* 0x0000009800987308 */ /* 0x000fe20000000800 */
[----:B------:R-:W-:Y:S02]  /*67c0*/  FSEL R3, R9, RZ, P2 ;  /* 0x000000ff09037208 */ /* 0x000fe40001000000 */
[----:B------:R-:W-:Y:S02]  /*67d0*/  FSEL R32, R32, RZ, P2 ;  /* 0x000000ff20207208 */ /* 0x000fe40001000000 */
[----:B------:R-:W-:-:S03]  /*67e0*/  PLOP3.LUT P2, PT, PT, PT, UP0, 0x80, 0x0 ;  /* 0x000000000000781c */ /* 0x000fc60003f4f008 */
[-C--:B------:R-:W-:Y:S01]  /*67f0*/  FFMA.FTZ R20, R71, R4.reuse, -R32 ;  /* 0x0000000447147223 */ /* 0x080fe20000010820 */
[----:B------:R-:W-:Y:S01]  /*6800*/  FADD.FTZ R71, R13, R44 ;  /* 0x0000002c0d477221 */ /* 0x000fe20000010000 */
[-CC-:B-1----:R-:W-:Y:S01]  /*6810*/  FFMA.FTZ R37, R73, R4.reuse, -R32.reuse ;  /* 0x0000000449257223 */ /* 0x182fe20000010820 */
[-CC-:B------:R-:W-:Y:S01]  /*6820*/  FFMA.FTZ R35, R63, R4.reuse, -R32.reuse ;  /* 0x000000043f237223 */ /* 0x180fe20000010820 */
[-C--:B------:R-:W-:Y:S01]  /*6830*/  FFMA.FTZ R24, R67, R4.reuse, -R32 ;  /* 0x0000000443187223 */ /* 0x080fe20000010820 */
[----:B------:R-:W-:Y:S01]  /*6840*/  FADD.FTZ R44, R172, R71 ;  /* 0x00000047ac2c7221 */ /* 0x000fe20000010000 */
[----:B------:R-:W-:Y:S01]  /*6850*/  FADD.FTZ R71, -R3, R6 ;  /* 0x0000000603477221 */ /* 0x000fe20000010100 */
[----:B------:R-:W-:Y:S01]  /*6860*/  IADD3 R3, -R23, 0xb, RZ ;  /* 0x0000000b17037810 */ /* 0x000fe20007ffe1ff */
[----:B------:R-:W-:Y:S01]  /*6870*/  MUFU.EX2 R20, R20 ;  /* 0x0000001400147308 */ /* 0x000fe20000000800 */
[----:B------:R-:W-:Y:S01]  /*6880*/  FADD.FTZ R73, R15, R44 ;  /* 0x0000002c0f497221 */ /* 0x000fe20000010000 */
[-C--:B------:R-:W-:Y:S01]  /*6890*/  FMUL.FTZ R6, R71, R4.reuse ;  /* 0x0000000447067220 */ /* 0x080fe20000410000 */
        /* <DEDUP_REMOVED lines=10> */
[----:B---3--:R-:W-:Y:S01]  /*6940*/  FADD.FTZ R48, R168, R71 ;  /* 0x00000047a8307221 */ /* 0x008fe20000010000 */
        /* <DEDUP_REMOVED lines=21> */
[----:B------:R-:W-:Y:S01]  /*6aa0*/  FFMA.FTZ R205, R205, R4, -R32 ;  /* 0x00000004cdcd7223 */ /* 0x000fe20000010820 */
[----:B------:R-:W-:-:S02]  /*6ab0*/  WARPGROUP.DEPBAR.LE gsb0, 0x0 ;  /* 0x00008000000079c5 */ /* 0x000fc40000010000 */
[----:B------:R-:W-:Y:S01]  /*6ac0*/  WARPGROUP.ARRIVE ;  /* 0x00000000000079c5 */ /* 0x000fe20000000000 */
[----:B------:R-:W-:Y:S01]  /*6ad0*/  F2FP.F16.F32.PACK_AB R172, R15, R172 ;  /* 0x000000ac0fac723e */ /* 0x000fe200000000ff */
[----:B------:R-:W-:Y:S01]  /*6ae0*/  MUFU.EX2 R154, R154 ;  /* 0x0000009a009a7308 */ /* 0x000fe20000000800 */
[----:B------:R-:W-:Y:S02]  /*6af0*/  F2FP.F16.F32.PACK_AB R174, R21, R174 ;  /* 0x000000ae15ae723e */ /* 0x000fe400000000ff */
[----:B----4-:R-:W-:Y:S01]  /*6b00*/  F2FP.F16.F32.PACK_AB R168, R69, R168 ;  /* 0x000000a845a8723e */ /* 0x010fe200000000ff */
[----:B------:R-:W-:Y:S01]  /*6b10*/  HGMMA.64x128x16.F32 R88, R164, gdesc[UR8].tnspB, R88, gsb0 ;  /* 0x41e00008a4587df0 */ /* 0x000fe20008000858 */
[----:B-1----:R-:W-:-:S03]  /*6b20*/  F2FP.F16.F32.PACK_AB R181, R20, R35 ;  /* 0x0000002314b5723e */ /* 0x002fc600000000ff */
[----:B------:R-:W1:Y:S08]  /*6b30*/  MUFU.EX2 R37, R37 ;  /* 0x0000002500257308 */ /* 0x000e700000000800 */
[----:B------:R-:W-:Y:S08]  /*6b40*/  MUFU.EX2 R53, R53 ;  /* 0x0000003500357308 */ /* 0x000ff00000000800 */
[----:B------:R-:W-:Y:S01]  /*6b50*/  MUFU.EX2 R26, R26 ;  /* 0x0000001a001a7308 */ /* 0x000fe20000000800 */
[----:B-1----:R-:W-:-:S07]  /*6b60*/  F2FP.F16.F32.PACK_AB R183, R37, R24 ;  /* 0x0000001825b7723e */ /* 0x002fce00000000ff */
[----:B------:R-:W-:Y:S08]  /*6b70*/  MUFU.EX2 R156, R156 ;  /* 0x0000009c009c7308 */ /* 0x000ff00000000800 */
[----:B------:R-:W1:Y:S08]  /*6b80*/  MUFU.EX2 R39, R39 ;  /* 0x0000002700277308 */ /* 0x000e700000000800 */
[----:B------:R2:W-:Y:S08]  /*6b90*/  MUFU.EX2 R14, R41 ;  /* 0x00000029000e7308 */ /* 0x0005f00000000800 */
[----:B------:R-:W-:Y:S01]  /*6ba0*/  MUFU.EX2 R49, R49 ;  /* 0x0000003100317308 */ /* 0x000fe20000000800 */
[-CC-:B--2---:R-:W-:Y:S01]  /*6bb0*/  FFMA.FTZ R41, R81, R4.reuse, -R32.reuse ;  /* 0x0000000451297223 */ /* 0x184fe20000010820 */
[----:B------:R-:W-:Y:S01]  /*6bc0*/  FFMA.FTZ R32, R55, R4, -R32 ;  /* 0x0000000437207223 */ /* 0x000fe20000010820 */
[----:B-1----:R-:W-:-:S05]  /*6bd0*/  F2FP.F16.F32.PACK_AB R177, R39, R26 ;  /* 0x0000001a27b1723e */ /* 0x002fca00000000ff */
[----:B------:R-:W-:Y:S08]  /*6be0*/  MUFU.EX2 R28, R28 ;  /* 0x0000001c001c7308 */ /* 0x000ff00000000800 */
[----:B------:R-:W-:Y:S08]  /*6bf0*/  MUFU.EX2 R158, R158 ;  /* 0x0000009e009e7308 */ /* 0x000ff00000000800 */
[----:B------:R-:W1:Y:S08]  /*6c00*/  MUFU.EX2 R41, R41 ;  /* 0x0000002900297308 */ /* 0x000e700000000800 */
[----:B------:R-:W-:Y:S08]  /*6c10*/  MUFU.EX2 R25, R25 ;  /* 0x0000001900197308 */ /* 0x000ff00000000800 */
[----:B------:R-:W-:Y:S01]  /*6c20*/  MUFU.EX2 R30, R30 ;  /* 0x0000001e001e7308 */ /* 0x000fe20000000800 */
[----:B-1----:R-:W-:-:S07]  /*6c30*/  F2FP.F16.F32.PACK_AB R179, R41, R28 ;  /* 0x0000001c29b3723e */ /* 0x002fce00000000ff */
[----:B------:R-:W-:Y:S08]  /*6c40*/  MUFU.EX2 R8, R8 ;  /* 0x0000000800087308 */ /* 0x000ff00000000800 */
[----:B------:R-:W1:Y:S08]  /*6c50*/  MUFU.EX2 R47, R47 ;  /* 0x0000002f002f7308 */ /* 0x000e700000000800 */
[----:B------:R-:W2:Y:S08]  /*6c60*/  MUFU.EX2 R27, R27 ;  /* 0x0000001b001b7308 */ /* 0x000eb00000000800 */
[----:B------:R-:W-:Y:S01]  /*6c70*/  MUFU.EX2 R34, R34 ;  /* 0x0000002200227308 */ /* 0x000fe20000000800 */
[----:B-1----:R-:W-:-:S07]  /*6c80*/  F2FP.F16.F32.PACK_AB R173, R47, R30 ;  /* 0x0000001e2fad723e */ /* 0x002fce00000000ff */
[----:B------:R-:W1:Y:S01]  /*6c90*/  MUFU.EX2 R10, R10 ;  /* 0x0000000a000a7308 */ /* 0x000e620000000800 */
[----:B--2---:R-:W-:-:S07]  /*6ca0*/  F2FP.F16.F32.PACK_AB R160, R27, R8 ;  /* 0x000000081ba0723e */ /* 0x004fce00000000ff */
[----:B------:R-:W-:Y:S01]  /*6cb0*/  MUFU.EX2 R51, R51 ;  /* 0x0000003300337308 */ /* 0x000fe20000000800 */
[----:B------:R-:W-:Y:S02]  /*6cc0*/  WARPGROUP.DEPBAR.LE gsb0, 0x0 ;  /* 0x00008000000079c5 */ /* 0x000fe40000010000 */
[----:B------:R2:W-:Y:S06]  /*6cd0*/  BAR.ARV R3, 0x100 ;  /* 0x000400030000751d */ /* 0x0005ec0000002000 */
[----:B------:R3:W-:Y:S01]  /*6ce0*/  @!P1 SYNCS.ARRIVE.TRANS64.RED.A1T0 RZ, [R46+URZ], RZ ;  /* 0x000000ff2eff99a7 */ /* 0x0007e2000810043f */
[----:B------:R-:W4:Y:S01]  /*6cf0*/  MUFU.EX2 R29, R29 ;  /* 0x0000001d001d7308 */ /* 0x000f220000000800 */
[----:B--2---:R-:W-:Y:S01]  /*6d00*/  FADD.FTZ R3, R69, R48 ;  /* 0x0000003045037221 */ /* 0x004fe20000010000 */
[----:B------:R-:W-:Y:S01]  /*6d10*/  F2FP.F16.F32.PACK_AB R166, R5, R14 ;  /* 0x0000000e05a6723e */ /* 0x000fe200000000ff */
[-C--:B------:R-:W-:Y:S01]  /*6d20*/  FMUL.FTZ R90, R90, R6.reuse ;  /* 0x000000065a5a7220 */ /* 0x080fe20000410000 */
[-C--:B------:R-:W-:Y:S01]  /*6d30*/  FMUL.FTZ R91, R91, R6.reuse ;  /* 0x000000065b5b7220 */ /* 0x080fe20000410000 */
[----:B------:R-:W-:Y:S01]  /*6d40*/  FADD.FTZ R48, R170, R3 ;  /* 0x00000003aa307221 */ /* 0x000fe20000010000 */
[-C--:B------:R-:W-:Y:S01]  /*6d50*/  FMUL.FTZ R94, R94, R6.reuse ;  /* 0x000000065e5e7220 */ /* 0x080fe20000410000 */
[----:B------:R2:W-:Y:S01]  /*6d60*/  @!P1 SYNCS.ARRIVE.TRANS64.RED.A1T0 RZ, [R50+URZ], RZ ;  /* 0x000000ff32ff99a7 */ /* 0x0005e2000810043f */
[----:B------:R-:W-:Y:S01]  /*6d70*/  MUFU.EX2 R36, R36 ;  /* 0x0000002400247308 */ /* 0x000fe20000000800 */
[----:B------:R-:W-:Y:S01]  /*6d80*/  FADD.FTZ R3, R61, R48 ;  /* 0x000000303d037221 */ /* 0x000fe20000010000 */
[-C--:B------:R-:W-:Y:S01]  /*6d90*/  FMUL.FTZ R95, R95, R6.reuse ;  /* 0x000000065f5f7220 */ /* 0x080fe20000410000 */
[-C--:B------:R-:W-:Y:S01]  /*6da0*/  FMUL.FTZ R98, R98, R6.reuse ;  /* 0x0000000662627220 */ /* 0x080fe20000410000 */
[----:B------:R-:W-:Y:S01]  /*6db0*/  FMUL.FTZ R99, R99, R6 ;  /* 0x0000000663637220 */ /* 0x000fe20000410000 */
[----:B---3--:R-:W-:Y:S01]  /*6dc0*/  FADD.FTZ R46, R152, R3 ;  /* 0x00000003982e7221 */ /* 0x008fe20000010000 */
[----:B------:R-:W-:Y:S01]  /*6dd0*/  FFMA.FTZ R3, R6, R0, R35 ;  /* 0x0000000006037223 */ /* 0x000fe20000010023 */
[-C--:B------:R-:W-:Y:S01]  /*6de0*/  FMUL.FTZ R102, R102, R6.reuse ;  /* 0x0000000666667220 */ /* 0x080fe20000410000 */
[----:B------:R-:W3:Y:S01]  /*6df0*/  MUFU.EX2 R12, R12 ;  /* 0x0000000c000c7308 */ /* 0x000ee20000000800 */
        /* <DEDUP_REMOVED lines=15> */
[----:B------:R-:W5:Y:S01]  /*6ef0*/  MUFU.EX2 R31, R31 ;  /* 0x0000001f001f7308 */ /* 0x000f620000000800 */
        /* <DEDUP_REMOVED lines=20> */
[----:B-1----:R-:W-:Y:S01]  /*7040*/  FADD.FTZ R46, R10, R11 ;  /* 0x0000000b0a2e7221 */ /* 0x002fe20000010000 */
[----:B------:R-:W-:Y:S01]  /*7050*/  FADD.FTZ R0, R34, R3 ;  /* 0x0000000322007221 */ /* 0x000fe20000010000 */
[-C--:B------:R-:W-:Y:S01]  /*7060*/  FMUL.FTZ R131, R131, R6.reuse ;  /* 0x0000000683837220 */ /* 0x080fe20000410000 */
[----:B------:R-:W1:Y:S01]  /*7070*/  MUFU.EX2 R153, R153 ;  /* 0x0000009900997308 */ /* 0x000e620000000800 */
[----:B----4-:R-:W-:Y:S01]  /*7080*/  FADD.FTZ R11, R29, R46 ;  /* 0x0000002e1d0b7221 */ /* 0x010fe20000010000 */
[----:B------:R-:W-:Y:S01]  /*7090*/  FADD.FTZ R3, R51, R0 ;  /* 0x0000000033037221 */ /* 0x000fe20000010000 */
[-C--:B------:R-:W-:Y:S01]  /*70a0*/  FMUL.FTZ R134, R134, R6.reuse ;  /* 0x0000000686867220 */ /* 0x080fe20000410000 */
[-C--:B------:R-:W-:Y:S01]  /*70b0*/  FMUL.FTZ R135, R135, R6.reuse ;  /* 0x0000000687877220 */ /* 0x080fe20000410000 */
[----:B---3--:R-:W-:Y:S01]  /*70c0*/  FADD.FTZ R46, R12, R11 ;  /* 0x0000000b0c2e7221 */ /* 0x008fe20000010000 */
[----:B------:R-:W-:Y:S01]  /*70d0*/  FADD.FTZ R0, R36, R3 ;  /* 0x0000000324007221 */ /* 0x000fe20000010000 */
[-C--:B------:R-:W-:Y:S01]  /*70e0*/  FMUL.FTZ R138, R138, R6.reuse ;  /* 0x000000068a8a7220 */ /* 0x080fe20000410000 */
[----:B------:R-:W3:Y:S01]  /*70f0*/  MUFU.EX2 R40, R40 ;  /* 0x0000002800287308 */ /* 0x000ee20000000800 */
[----:B-----5:R-:W-:Y:S01]  /*7100*/  FADD.FTZ R11, R31, R46 ;  /* 0x0000002e1f0b7221 */ /* 0x020fe20000010000 */
[----:B------:R-:W-:Y:S01]  /*7110*/  FADD.FTZ R3, R63, R0 ;  /* 0x000000003f037221 */ /* 0x000fe20000010000 */
[-C--:B------:R-:W-:Y:S01]  /*7120*/  FMUL.FTZ R139, R139, R6.reuse ;  /* 0x000000068b8b7220 */ /* 0x080fe20000410000 */
[-C--:B------:R-:W-:Y:S01]  /*7130*/  FMUL.FTZ R142, R142, R6.reuse ;  /* 0x000000068e8e7220 */ /* 0x080fe20000410000 */
[----:B------:R-:W-:Y:S01]  /*7140*/  FADD.FTZ R8, R14, R11 ;  /* 0x0000000b0e087221 */ /* 0x000fe20000010000 */
[----:B--2---:R-:W-:Y:S01]  /*7150*/  FADD.FTZ R0, R38, R3 ;  /* 0x0000000326007221 */ /* 0x004fe20000010000 */
[-C--:B------:R-:W-:Y:S01]  /*7160*/  FMUL.FTZ R143, R143, R6.reuse ;  /* 0x000000068f8f7220 */ /* 0x080fe20000410000 */
[----:B------:R-:W2:Y:S01]  /*7170*/  MUFU.EX2 R155, R155 ;  /* 0x0000009b009b7308 */ /* 0x000ea20000000800 */
[----:B------:R-:W-:Y:S01]  /*7180*/  FADD.FTZ R3, R5, R8 ;  /* 0x0000000805037221 */ /* 0x000fe20000010000 */
[----:B------:R-:W-:Y:S01]  /*7190*/  FADD.FTZ R0, R67, R0 ;  /* 0x0000000043007221 */ /* 0x000fe20000010000 */
[-C--:B------:R-:W-:Y:S01]  /*71a0*/  FMUL.FTZ R146, R146, R6.reuse ;  /* 0x0000000692927220 */ /* 0x080fe20000410000 */
[-C--:B------:R-:W-:Y:S01]  /*71b0*/  FMUL.FTZ R147, R147, R6.reuse ;  /* 0x0000000693937220 */ /* 0x080fe20000410000 */
[-C--:B------:R-:W-:Y:S01]  /*71c0*/  FMUL.FTZ R150, R150, R6.reuse ;  /* 0x0000000696967220 */ /* 0x080fe20000410000 */
[----:B-1----:R-:W-:Y:S01]  /*71d0*/  FADD.FTZ R5, R153, R0 ;  /* 0x0000000099057221 */ /* 0x002fe20000010000 */
[----:B------:R-:W-:Y:S01]  /*71e0*/  FMUL.FTZ R151, R151, R6 ;  /* 0x0000000697977220 */ /* 0x000fe20000410000 */
[----:B------:R-:W1:Y:S01]  /*71f0*/  MUFU.EX2 R42, R42 ;  /* 0x0000002a002a7308 */ /* 0x000e620000000800 */
[----:B------:R-:W-:Y:S01]  /*7200*/  F2FP.F16.F32.PACK_AB R170, R61, R170 ;  /* 0x000000aa3daa723e */ /* 0x000fe200000000ff */
[----:B---3--:R-:W-:Y:S01]  /*7210*/  FADD.FTZ R0, R40, R5 ;  /* 0x0000000528007221 */ /* 0x008fe20000010000 */
[----:B------:R-:W-:Y:S01]  /*7220*/  F2FP.F16.F32.PACK_AB R152, R57, R152 ;  /* 0x000000983998723e */ /* 0x000fe200000000ff */
[-C--:B------:R-:W-:Y:S01]  /*7230*/  FMUL.FTZ R88, R88, R33.reuse ;  /* 0x0000002158587220 */ /* 0x080fe20000410000 */
[----:B------:R-:W-:Y:S01]  /*7240*/  F2FP.F16.F32.PACK_AB R154, R53, R154 ;  /* 0x0000009a359a723e */ /* 0x000fe200000000ff */
[-C--:B------:R-:W-:Y:S01]  /*7250*/  FMUL.FTZ R89, R89, R33.reuse ;  /* 0x0000002159597220 */ /* 0x080fe20000410000 */
[----:B------:R-:W-:Y:S01]  /*7260*/  F2FP.F16.F32.PACK_AB R156, R49, R156 ;  /* 0x0000009c319c723e */ /* 0x000fe200000000ff */
[----:B------:R-:W3:Y:S01]  /*7270*/  MUFU.EX2 R157, R157 ;  /* 0x0000009d009d7308 */ /* 0x000ee20000000800 */
        /* <DEDUP_REMOVED lines=44> */
[----:B------:R-:W-:Y:S01]  /*7540*/  F2FP.F16.F32.PACK_AB R175, R51, R34 ;  /* 0x0000002233af723e */ /* 0x000fe200000000ff */
[----:B------:R-:W-:Y:S01]  /*7550*/  IMAD.MOV.U32 R6, RZ, RZ, R9 ;  /* 0x000000ffff067224 */ /* 0x000fe200078e0009 */
[----:B------:R-:W-:Y:S01]  /*7560*/  F2FP.F16.F32.PACK_AB R169, R63, R36 ;  /* 0x000000243fa9723e */ /* 0x000fe200000000ff */
[----:B------:R-:W3:Y:S01]  /*7570*/  MUFU.EX2 R163, R199 ;  /* 0x000000c700a37308 */ /* 0x000ee20000000800 */
[----:B--2---:R-:W-:Y:S01]  /*7580*/  FADD.FTZ R0, R161, R0 ;  /* 0x00000000a1007221 */ /* 0x004fe20000010000 */
[----:B------:R-:W-:-:S02]  /*7590*/  F2FP.F16.F32.PACK_AB R171, R67, R38 ;  /* 0x0000002643ab723e */ /* 0x000fc400000000ff */
[----:B------:R-:W-:Y:S02]  /*75a0*/  F2FP.F16.F32.PACK_AB R153, R40, R153 ;  /* 0x000000992899723e */ /* 0x000fe400000000ff */
[----:B------:R-:W-:Y:S02]  /*75b0*/  F2FP.F16.F32.PACK_AB R155, R42, R155 ;  /* 0x0000009b2a9b723e */ /* 0x000fe400000000ff */
[----:B------:R-:W2:Y:S01]  /*75c0*/  MUFU.EX2 R59, R59 ;  /* 0x0000003b003b7308 */ /* 0x000ea20000000800 */
[----:B-1----:R-:W-:Y:S01]  /*75d0*/  FADD.FTZ R0, R197, R0 ;  /* 0x00000000c5007221 */ /* 0x002fe20000010000 */
[----:B------:R-:W-:Y:S02]  /*75e0*/  F2FP.F16.F32.PACK_AB R157, R44, R157 ;  /* 0x0000009d2c9d723e */ /* 0x000fe400000000ff */
[----:B------:R-:W-:Y:S02]  /*75f0*/  F2FP.F16.F32.PACK_AB R159, R65, R159 ;  /* 0x0000009f419f723e */ /* 0x000fe400000000ff */
[----:B------:R-:W-:-:S02]  /*7600*/  F2FP.F16.F32.PACK_AB R161, R197, R161 ;  /* 0x000000a1c5a1723e */ /* 0x000fc400000000ff */
[----:B------:R-:W1:Y:S01]  /*7610*/  MUFU.EX2 R165, R201 ;  /* 0x000000c900a57308 */ /* 0x000e620000000800 */
[----:B---3--:R-:W-:Y:S01]  /*7620*/  FADD.FTZ R0, R163, R0 ;  /* 0x00000000a3007221 */ /* 0x008fe20000010000 */
[----:B------:R-:W-:-:S06]  /*7630*/  MOV R5, R7 ;  /* 0x0000000700057202 */ /* 0x000fcc0000000f00 */
[----:B------:R-:W3:Y:S01]  /*7640*/  MUFU.EX2 R203, R203 ;  /* 0x000000cb00cb7308 */ /* 0x000ee20000000800 */
[C---:B--2---:R-:W-:Y:S01]  /*7650*/  FADD.FTZ R0, R59.reuse, R0 ;  /* 0x000000003b007221 */ /* 0x044fe20000010000 */
[----:B------:R-:W-:-:S06]  /*7660*/  F2FP.F16.F32.PACK_AB R163, R59, R163 ;  /* 0x000000a33ba3723e */ /* 0x000fcc00000000ff */
[----:B------:R-:W2:Y:S01]  /*7670*/  MUFU.EX2 R167, R205 ;  /* 0x000000cd00a77308 */ /* 0x000ea20000000800 */
[----:B-1----:R-:W-:-:S07]  /*7680*/  FADD.FTZ R0, R165, R0 ;  /* 0x00000000a5007221 */ /* 0x002fce0000010000 */
[----:B------:R-:W1:Y:S01]  /*7690*/  MUFU.EX2 R32, R32 ;  /* 0x0000002000207308 */ /* 0x000e620000000800 */
[C---:B---3--:R-:W-:Y:S01]  /*76a0*/  FADD.FTZ R0, R203.reuse, R0 ;  /* 0x00000000cb007221 */ /* 0x048fe20000010000 */
[----:B------:R-:W-:-:S03]  /*76b0*/  F2FP.F16.F32.PACK_AB R165, R203, R165 ;  /* 0x000000a5cba5723e */ /* 0x000fc600000000ff */
[----:B--2---:R-:W-:-:S04]  /*76c0*/  FADD.FTZ R0, R167, R0 ;  /* 0x00000000a7007221 */ /* 0x004fc80000010000 */
[C---:B-1----:R-:W-:Y:S01]  /*76d0*/  FADD.FTZ R0, R32.reuse, R0 ;  /* 0x0000000020007221 */ /* 0x042fe20000010000 */
[----:B------:R-:W-:Y:S01]  /*76e0*/  F2FP.F16.F32.PACK_AB R167, R32, R167 ;  /* 0x000000a720a7723e */ /* 0x000fe200000000ff */
[----:B------:R-:W-:Y:S06]  /*76f0*/  @P2 BRA `(.L_x_7436) ;  /* 0xffffffcc00cc2947 */ /* 0x000fec000383ffff */
.L_x_7427:
[----:B------:R-:W-:-:S13]  /*7700*/  ISETP.LE.AND P2, PT, RZ, UR6, PT ;  /* 0x00000006ff007c0c */ /* 0x000fda000bf43270 */
[----:B------:R-:W-:Y:S05]  /*7710*/  @!P2 BRA `(.L_x_7437) ;  /* 0x000000280000a947 */ /* 0x000fea0003800000 */
[----:B------:R-:W-:Y:S01]  /*7720*/  IMAD.MOV.U32 R6, RZ, RZ, R9 ;  /* 0x000000ffff067224 */ /* 0x000fe200078e0009 */
[----:B------:R-:W-:Y:S01]  /*7730*/  UMOV UR4, UR36 ;  /* 0x0000002400047c82 */ /* 0x000fe20008000000 */
[----:B------:R-:W-:Y:S01]  /*7740*/  IMAD.MOV.U32 R8, RZ, RZ, R7 ;  /* 0x000000ffff087224 */ /* 0x000fe200078e0007 */
[----:B------:R-:W-:Y:S01]  /*7750*/  UMOV UR5, UR37 ;  /* 0x0000002500057c82 */ /* 0x000fe20008000000 */
[----:B------:R-:W-:-:S05]  /*7760*/  ULDC UR7, c[0x0][0x9d8] ;  /* 0x0002760000077ab9 */ /* 0x000fca0000000800 */
.L_x_7446:
        /* <DEDUP_REMOVED lines=9> */
.L_x_7439:
[----:B------:R-:W-:Y:S01]  /*7800*/  ULEA UR10, UR37, UR38, 0x3 ;  /* 0x00000026250a7291 */ /* 0x000fe2000f8e183f */
[----:B------:R-:W-:-:S04]  /*7810*/  MOV R4, UR36 ;  /* 0x0000002400047c02 */ /* 0x000fc80008000f00 */
[----:B------:R-:W-:-:S04]  /*7820*/  SHF.L.U32 R4, R4, 0x1f, RZ ;  /* 0x0000001f04047819 */ /* 0x000fc800000006ff */
[----:B------:R1:W2:Y:S01]  /*7830*/  SYNCS.PHASECHK.TRANS64.TRYWAIT P2, [UR10+0x28830], R4 ;  /* 0x02883004ff0075a7 */ /* 0x0002a2000804014a */
[----:B------:R-:W-:Y:S05]  /*7840*/  @!P0 BRA `(.L_x_7440) ;  /* 0x0000000000048947 */ /* 0x000fea0003800000 */
[----:B------:R-:W-:Y:S01]  /*7850*/  BPT.TRAP 0x1 ;  /* 0x000000040000795c */ /* 0x000fe20000300000 */
.L_x_7440:
[----:B--2---:R-:W-:Y:S05]  /*7860*/  @P2 BRA `(.L_x_7438) ;  /* 0x0000000000082947 */ /* 0x004fea0003800000 */
[----:B------:R-:W2:Y:S02]  /*7870*/  SYNCS.PHASECHK.TRANS64.TRYWAIT P2, [UR10+0x28830], R4 ;  /* 0x02883004ff0075a7 */ /* 0x000ea4000804014a */
[----:B--2---:R-:W-:Y:S05]  /*7880*/  @!P2 BRA `(.L_x_7441) ;  /* 0x000000700060a947 */ /* 0x004fea0003800000 */
.L_x_7438:
        /* <DEDUP_REMOVED lines=46> */
.L_x_7443:
[----:B------:R-:W-:Y:S01]  /*7b70*/  ULEA UR10, UR5, UR38, 0x3 ;  /* 0x00000026050a7291 */ /* 0x000fe2000f8e183f */
[----:B------:R-:W-:-:S05]  /*7b80*/  IMAD.U32 R4, RZ, RZ, UR4 ;  /* 0x00000004ff047e24 */ /* 0x000fca000f8e00ff */
[----:B------:R-:W-:-:S04]  /*7b90*/  SHF.L.U32 R4, R4, 0x1f, RZ ;  /* 0x0000001f04047819 */ /* 0x000fc800000006ff */
[----:B------:R1:W2:Y:S01]  /*7ba0*/  SYNCS.PHASECHK.TRANS64.TRYWAIT P2, [UR10+0x28850], R4 ;  /* 0x02885004ff0075a7 */ /* 0x0002a2000804014a */
[----:B------:R-:W-:Y:S05]  /*7bb0*/  @!P0 BRA `(.L_x_7444) ;  /* 0x0000000000048947 */ /* 0x000fea0003800000 */
[----:B------:R-:W-:Y:S01]  /*7bc0*/  BPT.TRAP 0x1 ;  /* 0x000000040000795c */ /* 0x000fe20000300000 */
.L_x_7444:
[----:B--2---:R-:W-:Y:S05]  /*7bd0*/  @P2 BRA `(.L_x_7442) ;  /* 0x0000000000082947 */ /* 0x004fea0003800000 */
[----:B------:R-:W2:Y:S02]  /*7be0*/  SYNCS.PHASECHK.TRANS64.TRYWAIT P2, [UR10+0x28850], R4 ;  /* 0x02885004ff0075a7 */ /* 0x000ea4000804014a */
[----:B--2---:R-:W-:Y:S05]  /*7bf0*/  @!P2 BRA `(.L_x_7445) ;  /* 0x0000006c009ca947 */ /* 0x004fea0003800000 */
.L_x_7442:
        /* <DEDUP_REMOVED lines=77> */
[----:B------:R-:W-:-:S06]  /*80d0*/  ISETP.LT.AND P2, PT, RZ, UR6, PT ;  /* 0x00000006ff007c0c */ /* 0x000fcc000bf41270 */
[----:B------:R-:W-:Y:S08]  /*80e0*/  MUFU.TANH R201, R201 ;  /* 0x000000c900c97308 */ /* 0x000ff00000002400 */
[----:B------:R-:W-:Y:S08]  /*80f0*/  MUFU.TANH R203, R203 ;  /* 0x000000cb00cb7308 */ /* 0x000ff00000002400 */
        /* <DEDUP_REMOVED lines=11> */
[----:B-1----:R-:W-:Y:S01]  /*81b0*/  FMNMX.FTZ R12, R21, R12, !PT ;  /* 0x0000000c150c7209 */ /* 0x002fe20007810000 */
[----:B------:R-:W-:-:S02]  /*81c0*/  WARPGROUP.DEPBAR.LE gsb0, 0x0 ;  /* 0x00008000000079c5 */ /* 0x000fc40000010000 */
[----:B------:R-:W-:Y:S01]  /*81d0*/  WARPGROUP.ARRIVE ;  /* 0x00000000000079c5 */ /* 0x000fe20000000000 */
[----:B------:R-:W-:Y:S01]  /*81e0*/  FMUL.FTZ R181, R32, UR7 ;  /* 0x0000000720b57c20 */ /* 0x000fe20008410000 */
[----:B------:R-:W-:Y:S02]  /*81f0*/  FMUL.FTZ R183, R33, UR7 ;  /* 0x0000000721b77c20 */ /* 0x000fe40008410000 */
[----:B------:R-:W1:Y:S01]  /*8200*/  MUFU.TANH R29, R29 ;  /* 0x0000001d001d7308 */ /* 0x000e620000002400 */
[----:B------:R-:W-:Y:S01]  /*8210*/  FMUL.FTZ R33, R38, UR7 ;  /* 0x0000000726217c20 */ /* 0x000fe20008410000 */
[----:B------:R-:W-:Y:S01]  /*8220*/  HGMMA.64x128x16.F32 R88, R176, gdesc[UR8].tnspB, R88, gsb0 ;  /* 0x41e00008b0587df0 */ /* 0x000fe20008000858 */
[----:B------:R-:W-:Y:S01]  /*8230*/  UIADD3 UR10, UR4, 0x100, URZ ;  /* 0x00000100040a7890 */ /* 0x000fe2000fffe03f */
[----:B------:R-:W-:-:S04]  /*8240*/  UMOV UR11, 0x40000040 ;  /* 0x40000040000b7882 */ /* 0x000fc80000000000 */
[----:B------:R-:W3:Y:S01]  /*8250*/  MUFU.TANH R181, R181 ;  /* 0x000000b500b57308 */ /* 0x000ee20000002400 */
[----:B--2---:R-:W-:-:S07]  /*8260*/  FMNMX.FTZ R12, R27, R12, !PT ;  /* 0x0000000c1b0c7209 */ /* 0x004fce0007810000 */
[----:B------:R-:W2:Y:S01]  /*8270*/  MUFU.TANH R183, R183 ;  /* 0x000000b700b77308 */ /* 0x000ea20000002400 */
[----:B-1----:R-:W-:-:S07]  /*8280*/  FMNMX.FTZ R12, R29, R12, !PT ;  /* 0x0000000c1d0c7209 */ /* 0x002fce0007810000 */
[----:B------:R-:W1:Y:S01]  /*8290*/  MUFU.TANH R31, R31 ;  /* 0x0000001f001f7308 */ /* 0x000e620000002400 */
[----:B---3--:R-:W-:-:S07]  /*82a0*/  FMNMX.FTZ R4, R181, R4, !PT ;  /* 0x00000004b5047209 */ /* 0x008fce0007810000 */
[----:B------:R-:W-:Y:S01]  /*82b0*/  MUFU.TANH R215, R215 ;  /* 0x000000d700d77308 */ /* 0x000fe20000002400 */
[----:B--2---:R-:W-:-:S04]  /*82c0*/  FMNMX.FTZ R4, R183, R4, !PT ;  /* 0x00000004b7047209 */ /* 0x004fc80007810000 */
[----:B------:R-:W-:-:S03]  /*82d0*/  FMNMX.FTZ R4, R191, R4, !PT ;  /* 0x00000004bf047209 */ /* 0x000fc60007810000 */
[----:B------:R-:W2:Y:S01]  /*82e0*/  MUFU.TANH R33, R33 ;  /* 0x0000002100217308 */ /* 0x000ea20000002400 */
[----:B------:R-:W-:Y:S02]  /*82f0*/  FMNMX.FTZ R4, R193, R4, !PT ;  /* 0x00000004c1047209 */ /* 0x000fe40007810000 */
[----:B-1----:R-:W-:Y:S02]  /*8300*/  FMNMX.FTZ R12, R31, R12, !PT ;  /* 0x0000000c1f0c7209 */ /* 0x002fe40007810000 */
[----:B------:R-:W-:-:S03]  /*8310*/  FMNMX.FTZ R4, R195, R4, !PT ;  /* 0x00000004c3047209 */ /* 0x000fc60007810000 */
[----:B------:R-:W-:Y:S01]  /*8320*/  MUFU.TANH R69, R69 ;  /* 0x0000004500457308 */ /* 0x000fe20000002400 */
[----:B------:R-:W-:-:S04]  /*8330*/  FMNMX.FTZ R4, R197, R4, !PT ;  /* 0x00000004c5047209 */ /* 0x000fc80007810000 */
[----:B------:R-:W-:-:S03]  /*8340*/  FMNMX.FTZ R4, R199, R4, !PT ;  /* 0x00000004c7047209 */ /* 0x000fc60007810000 */
        /* <DEDUP_REMOVED lines=16> */
[----:B-1----:R-:W-:-:S07]  /*8450*/  FMNMX.FTZ R12, R43, R12, !PT ;  /* 0x0000000c2b0c7209 */ /* 0x002fce0007810000 */
[----:B------:R-:W-:Y:S01]  /*8460*/  MUFU.TANH R47, R47 ;  /* 0x0000002f002f7308 */ /* 0x000fe20000002400 */
[----:B------:R-:W-:Y:S02]  /*8470*/  WARPGROUP.DEPBAR.LE gsb0, 0x0 ;  /* 0x00008000000079c5 */ /* 0x000fe40000010000 */
[----:B------:R-:W-:Y:S01]  /*8480*/  WARPGROUP.ARRIVE ;  /* 0x00000000000079c5 */ /* 0x000fe20000000000 */
[----:B------:R-:W-:Y:S01]  /*8490*/  FMUL.FTZ R177, R45, UR7 ;  /* 0x000000072db17c20 */ /* 0x000fe20008410000 */
[----:B------:R-:W-:Y:S01]  /*84a0*/  FMUL.FTZ R179, R48, UR7 ;  /* 0x0000000730b37c20 */ /* 0x000fe20008410000 */
[----:B------:R-:W-:Y:S02]  /*84b0*/  FMUL.FTZ R45, R50, UR7 ;  /* 0x00000007322d7c20 */ /* 0x000fe40008410000 */
[----:B------:R-:W-:Y:S01]  /*84c0*/  MUFU.TANH R225, R225 ;  /* 0x000000e100e17308 */ /* 0x000fe20000002400 */
[----:B------:R-:W-:Y:S01]  /*84d0*/  HGMMA.64x128x16.F32 R88, R172, gdesc[UR8].tnspB, R88, gsb0 ;  /* 0x41e00008ac587df0 */ /* 0x000fe20008000858 */
[----:B------:R-:W-:Y:S01]  /*84e0*/  UIADD3 UR10, UR4, 0x180, URZ ;  /* 0x00000180040a7890 */ /* 0x000fe2000fffe03f */
[----:B------:R-:W-:-:S05]  /*84f0*/  UMOV UR11, 0x40000040 ;  /* 0x40000040000b7882 */ /* 0x000fca0000000000 */
[----:B------:R-:W1:Y:S08]  /*8500*/  MUFU.TANH R177, R177 ;  /* 0x000000b100b17308 */ /* 0x000e700000002400 */
[----:B------:R-:W2:Y:S08]  /*8510*/  MUFU.TANH R179, R179 ;  /* 0x000000b300b37308 */ /* 0x000eb00000002400 */
[----:B------:R-:W3:Y:S01]  /*8520*/  MUFU.TANH R45, R45 ;  /* 0x0000002d002d7308 */ /* 0x000ee20000002400 */
[----:B-1----:R-:W-:-:S07]  /*8530*/  FMNMX.FTZ R4, R177, R4, !PT ;  /* 0x00000004b1047209 */ /* 0x002fce0007810000 */
[----:B------:R-:W1:Y:S01]  /*8540*/  MUFU.TANH R49, R49 ;  /* 0x0000003100317308 */ /* 0x000e620000002400 */
[----:B--2---:R-:W-:-:S04]  /*8550*/  FMNMX.FTZ R4, R179, R4, !PT ;  /* 0x00000004b3047209 */ /* 0x004fc80007810000 */
[----:B------:R-:W-:-:S03]  /*8560*/  FMNMX.FTZ R4, R201, R4, !PT ;  /* 0x00000004c9047209 */ /* 0x000fc60007810000 */
[----:B------:R-:W-:Y:S01]  /*8570*/  MUFU.TANH R85, R85 ;  /* 0x0000005500557308 */ /* 0x000fe20000002400 */
[----:B------:R-:W-:Y:S02]  /*8580*/  FMNMX.FTZ R4, R203, R4, !PT ;  /* 0x00000004cb047209 */ /* 0x000fe40007810000 */
[----:B---3--:R-:W-:Y:S02]  /*8590*/  FMNMX.FTZ R12, R45, R12, !PT ;  /* 0x0000000c2d0c7209 */ /* 0x008fe40007810000 */
[----:B------:R-:W-:Y:S02]  /*85a0*/  FMNMX.FTZ R4, R205, R4, !PT ;  /* 0x00000004cd047209 */ /* 0x000fe40007810000 */
[----:B------:R-:W-:Y:S01]  /*85b0*/  FMNMX.FTZ R12, R47, R12, !PT ;  /* 0x0000000c2f0c7209 */ /* 0x000fe20007810000 */
[----:B------:R-:W2:Y:S01]  /*85c0*/  MUFU.TANH R51, R51 ;  /* 0x0000003300337308 */ /* 0x000ea20000002400 */
[----:B------:R-:W-:Y:S02]  /*85d0*/  FMNMX.FTZ R4, R207, R4, !PT ;  /* 0x00000004cf047209 */ /* 0x000fe40007810000 */
[----:B-1----:R-:W-:-:S02]  /*85e0*/  FMNMX.FTZ R12, R49, R12, !PT ;  /* 0x0000000c310c7209 */ /* 0x002fc40007810000 */
[----:B------:R-:W-:-:S03]  /*85f0*/  FMNMX.FTZ R4, R209, R4, !PT ;  /* 0x00000004d1047209 */ /* 0x000fc60007810000 */
[----:B------:R-:W1:Y:S01]  /*8600*/  MUFU.TANH R53, R53 ;  /* 0x0000003500357308 */ /* 0x000e620000002400 */
[----:B------:R-:W-:-:S04]  /*8610*/  FMNMX.FTZ R4, R211, R4, !PT ;  /* 0x00000004d3047209 */ /* 0x000fc80007810000 */
[----:B------:R-:W-:-:S03]  /*8620*/  FMNMX.FTZ R4, R213, R4, !PT ;  /* 0x00000004d5047209 */ /* 0x000fc60007810000 */
        /* <DEDUP_REMOVED lines=10> */
[----:B------:R-:W-:Y:S01]  /*86d0*/  MUFU.TANH R67, R67 ;  /* 0x0000004300437308 */ /* 0x000fe20000002400 */
[----:B---3--:R-:W-:-:S07]  /*86e0*/  FMNMX.FTZ R12, R61, R12, !PT ;  /* 0x0000000c3d0c7209 */ /* 0x008fce0007810000 */
[----:B------:R-:W-:Y:S01]  /*86f0*/  MUFU.TANH R71, R71 ;  /* 0x0000004700477308 */ /* 0x000fe20000002400 */
[----:B--2---:R-:W-:-:S07]  /*8700*/  FMNMX.FTZ R12, R63, R12, !PT ;  /* 0x0000000c3f0c7209 */ /* 0x004fce0007810000 */
        /* <DEDUP_REMOVED lines=16> */
[----:B------:R-:W-:Y:S01]  /*8810*/  MUFU.TANH R87, R87 ;  /* 0x0000005700577308 */ /* 0x000fe20000002400 */
        /* <DEDUP_REMOVED lines=16> */
[----:B------:R-:W-:-:S05]  /*8920*/  FMNMX.FTZ R4, R85, R4, !PT ;  /* 0x0000000455047209 */ /* 0x000fca0007810000 */
[----:B------:R-:W1:Y:S02]  /*8930*/  SHFL.BFLY PT, R7, R4, 0x2, 0x1f ;  /* 0x0c401f0004077f89 */ /* 0x000e6400000e0000 */
[----:B-1----:R-:W-:Y:S02]  /*8940*/  FMNMX.FTZ R7, R4, R7, !PT ;  /* 0x0000000704077209 */ /* 0x002fe40007810000 */
[----:B------:R-:W1:Y:S03]  /*8950*/  LDC R4, c[0x0][0x988] ;  /* 0x00026200ff047b82 */ /* 0x000e660000000800 */
[----:B------:R-:W2:Y:S02]  /*8960*/  SHFL.BFLY PT, R10, R7, 0x1, 0x1f ;  /* 0x0c201f00070a7f89 */ /* 0x000ea400000e0000 */
[----:B--2---:R-:W-:-:S05]  /*8970*/  FMNMX.FTZ R7, R7, R10, !PT ;  /* 0x0000000a07077209 */ /* 0x004fca0007810000 */
[C---:B-1----:R-:W-:Y:S01]  /*8980*/  FMUL.FTZ R10, R7.reuse, R4 ;  /* 0x00000004070a7220 */ /* 0x042fe20000410000 */
[----:B------:R-:W-:-:S03]  /*8990*/  FADD.FTZ R227, -R7, R8 ;  /* 0x0000000807e37221 */ /* 0x000fc60000010100 */
[-CC-:B------:R-:W-:Y:S01]  /*89a0*/  FFMA.FTZ R180, R9, R4.reuse, -R10.reuse ;  /* 0x0000000409b47223 */ /* 0x180fe2000001080a */
[-CC-:B------:R-:W-:Y:S01]  /*89b0*/  FFMA.FTZ R182, R15, R4.reuse, -R10.reuse ;  /* 0x000000040fb67223 */ /* 0x180fe2000001080a */
[-CC-:B------:R-:W-:Y:S01]  /*89c0*/  FFMA.FTZ R15, R25, R4.reuse, -R10.reuse ;  /* 0x00000004190f7223 */ /* 0x180fe2000001080a */
[-CC-:B------:R-:W-:Y:S01]  /*89d0*/  FFMA.FTZ R25, R183, R4.reuse, -R10.reuse ;  /* 0x00000004b7197223 */ /* 0x180fe2000001080a */
[----:B------:R-:W-:Y:S02]  /*89e0*/  WARPGROUP.DEPBAR.LE gsb0, 0x0 ;  /* 0x00008000000079c5 */ /* 0x000fe40000010000 */
[----:B------:R-:W-:Y:S01]  /*89f0*/  WARPGROUP.ARRIVE ;  /* 0x00000000000079c5 */ /* 0x000fe20000000000 */
[----:B------:R-:W-:Y:S01]  /*8a00*/  FMUL.FTZ R169, R82, UR7 ;  /* 0x0000000752a97c20 */ /* 0x000fe20008410000 */
[----:B------:R-:W-:Y:S01]  /*8a10*/  FMUL.FTZ R171, R86, UR7 ;  /* 0x0000000756ab7c20 */ /* 0x000fe20008410000 */
[-CC-:B------:R-:W-:Y:S01]  /*8a20*/  FFMA.FTZ R178, R191, R4.reuse, -R10.reuse ;  /* 0x00000004bfb27223 */ /* 0x180fe2000001080a */
[-CC-:B------:R-:W-:Y:S01]  /*8a30*/  FFMA.FTZ R172, R195, R4.reuse, -R10.reuse ;  /* 0x00000004c3ac7223 */ /* 0x180fe2000001080a */
[-CC-:B------:R-:W-:Y:S01]  /*8a40*/  FFMA.FTZ R174, R199, R4.reuse, -R10.reuse ;  /* 0x00000004c7ae7223 */ /* 0x180fe2000001080a */
[----:B------:R-:W-:Y:S01]  /*8a50*/  HGMMA.64x128x16.F32 R88, R152, gdesc[UR8].tnspB, R88, gsb0 ;  /* 0x41e0000898587df0 */ /* 0x000fe20008000858 */
[----:B------:R-:W-:Y:S01]  /*8a60*/  UIADD3 UR10, UR4, 0x280, URZ ;  /* 0x00000280040a7890 */ /* 0x000fe2000fffe03f */
[----:B------:R-:W1:Y:S01]  /*8a70*/  MUFU.TANH R169, R169 ;  /* 0x000000a900a97308 */ /* 0x000e620000002400 */
[----:B------:R-:W-:Y:S01]  /*8a80*/  UMOV UR11, 0x40000040 ;  /* 0x40000040000b7882 */ /* 0x000fe20000000000 */
[-C--:B------:R-:W-:Y:S01]  /*8a90*/  FMUL.FTZ R8, R227, R4.reuse ;  /* 0x00000004e3087220 */ /* 0x080fe20000410000 */
[-CC-:B------:R-:W-:Y:S01]  /*8aa0*/  FFMA.FTZ R5, R5, R4.reuse, -R10.reuse ;  /* 0x0000000405057223 */ /* 0x180fe2000001080a */
[-CC-:B------:R-:W-:Y:S01]  /*8ab0*/  FFMA.FTZ R176, R181, R4.reuse, -R10.reuse ;  /* 0x00000004b5b07223 */ /* 0x180fe2000001080a */
[-CC-:B------:R-:W-:Y:S01]  /*8ac0*/  FFMA.FTZ R191, R177, R4.reuse, -R10.reuse ;  /* 0x00000004b1bf7223 */ /* 0x180fe2000001080a */
        /* <DEDUP_REMOVED lines=11> */
[----:B-1----:R-:W-:Y:S01]  /*8b80*/  FMNMX.FTZ R12, R169, R12, !PT ;  /* 0x0000000ca90c7209 */ /* 0x002fe20007810000 */
[----:B------:R-:W-:Y:S03]  /*8b90*/  MUFU.EX2 R8, R8 ;  /* 0x0000000800087308 */ /* 0x000fe60000000800 */
[----:B------:R-:W-:-:S04]  /*8ba0*/  FMNMX.FTZ R12, R83, R12, !PT ;  /* 0x0000000c530c7209 */ /* 0x000fc80007810000 */
[----:B--2---:R-:W-:Y:S01]  /*8bb0*/  FMNMX.FTZ R12, R171, R12, !PT ;  /* 0x0000000cab0c7209 */ /* 0x004fe20007810000 */
[----:B------:R-:W1:Y:S03]  /*8bc0*/  MUFU.EX2 R5, R5 ;  /* 0x0000000500057308 */ /* 0x000e660000000800 */
[----:B------:R-:W-:Y:S01]  /*8bd0*/  FMNMX.FTZ R9, R87, R12, !PT ;  /* 0x0000000c57097209 */ /* 0x000fe20007810000 */
[----:B------:R-:W-:-:S04]  /*8be0*/  FFMA.FTZ R12, R217, R4, -R10 ;  /* 0x00000004d90c7223 */ /* 0x000fc8000001080a */
[----:B------:R-:W2:Y:S01]  /*8bf0*/  SHFL.BFLY PT, R14, R9, 0x2, 0x1f ;  /* 0x0c401f00090e7f89 */ /* 0x000ea200000e0000 */
[----:B------:R-:W3:Y:S08]  /*8c00*/  MUFU.EX2 R180, R180 ;  /* 0x000000b400b47308 */ /* 0x000ef00000000800 */
[----:B------:R-:W4:Y:S01]  /*8c10*/  MUFU.EX2 R182, R182 ;  /* 0x000000b600b67308 */ /* 0x000f220000000800 */
[----:B-1----:R-:W-:-:S07]  /*8c20*/  FFMA.FTZ R3, R8, R3, R5 ;  /* 0x0000000308037223 */ /* 0x002fce0000010005 */
[----:B------:R-:W1:Y:S01]  /*8c30*/  MUFU.EX2 R15, R15 ;  /* 0x0000000f000f7308 */ /* 0x000e620000000800 */
[C---:B---3--:R-:W-:Y:S01]  /*8c40*/  FADD.FTZ R3, R180.reuse, R3 ;  /* 0x00000003b4037221 */ /* 0x048fe20000010000 */
[----:B------:R-:W-:Y:S02]  /*8c50*/  F2FP.F16.F32.PACK_AB R180, R180, R5 ;  /* 0x00000005b4b4723e */ /* 0x000fe400000000ff */
[----:B--2---:R-:W-:Y:S01]  /*8c60*/  FMNMX.FTZ R24, R9, R14, !PT ;  /* 0x0000000e09187209 */ /* 0x004fe20007810000 */
[----:B------:R-:W-:-:S03]  /*8c70*/  FFMA.FTZ R14, R219, R4, -R10 ;  /* 0x00000004db0e7223 */ /* 0x000fc6000001080a */
[----:B------:R-:W-:Y:S01]  /*8c80*/  MUFU.EX2 R176, R176 ;  /* 0x000000b000b07308 */ /* 0x000fe20000000800 */
[----:B----4-:R-:W-:Y:S01]  /*8c90*/  FADD.FTZ R44, R182, R3 ;  /* 0x00000003b62c7221 */ /* 0x010fe20000010000 */
[----:B------:R-:W2:Y:S06]  /*8ca0*/  SHFL.BFLY PT, R9, R24, 0x1, 0x1f ;  /* 0x0c201f0018097f89 */ /* 0x000eac00000e0000 */
[----:B------:R-:W-:Y:S01]  /*8cb0*/  MUFU.EX2 R25, R25 ;  /* 0x0000001900197308 */ /* 0x000fe20000000800 */
[----:B-1----:R-:W-:-:S07]  /*8cc0*/  F2FP.F16.F32.PACK_AB R182, R15, R182 ;  /* 0x000000b60fb6723e */ /* 0x002fce00000000ff */
[----:B------:R-:W-:Y:S08]  /*8cd0*/  MUFU.EX2 R178, R178 ;  /* 0x000000b200b27308 */ /* 0x000ff00000000800 */
[----:B------:R-:W-:Y:S01]  /*8ce0*/  MUFU.EX2 R172, R172 ;  /* 0x000000ac00ac7308 */ /* 0x000fe20000000800 */
[----:B--2---:R-:W-:-:S05]  /*8cf0*/  FMNMX.FTZ R9, R24, R9, !PT ;  /* 0x0000000918097209 */ /* 0x004fca0007810000 */
[-C--:B------:R-:W-:Y:S02]  /*8d00*/  FMUL.FTZ R40, R9, R4.reuse ;  /* 0x0000000409287220 */ /* 0x080fe40000410000 */
[----:B------:R-:W-:Y:S02]  /*8d10*/  MUFU.EX2 R174, R174 ;  /* 0x000000ae00ae7308 */ /* 0x000fe40000000800 */
[-CC-:B------:R-:W-:Y:S01]  /*8d20*/  FFMA.FTZ R183, R21, R4.reuse, -R40.reuse ;  /* 0x0000000415b77223 */ /* 0x180fe20000010828 */
[----:B------:R-:W-:Y:S02]  /*8d30*/  IMAD.U32 R21, RZ, RZ, UR37 ;  /* 0x00000025ff157e24 */ /* 0x000fe4000f8e00ff */
[-CC-:B------:R-:W-:Y:S01]  /*8d40*/  FFMA.FTZ R181, R13, R4.reuse, -R40.reuse ;  /* 0x000000040db57223 */ /* 0x180fe20000010828 */
[-CC-:B------:R-:W-:Y:S01]  /*8d50*/  FFMA.FTZ R177, R29, R4.reuse, -R40.reuse ;  /* 0x000000041db17223 */ /* 0x180fe20000010828 */
[-CC-:B------:R-:W-:Y:S01]  /*8d60*/  FFMA.FTZ R32, R27, R4.reuse, -R40.reuse ;  /* 0x000000041b207223 */ /* 0x180fe20000010828 */
[----:B------:R-:W-:Y:S01]  /*8d70*/  IADD3 R27, -R23, 0xb, RZ ;  /* 0x0000000b171b7810 */ /* 0x000fe20007ffe1ff */
[----:B------:R-:W-:Y:S01]  /*8d80*/  MUFU.EX2 R183, R183 ;  /* 0x000000b700b77308 */ /* 0x000fe20000000800 */
[----:B------:R-:W-:Y:S01]  /*8d90*/  @!P1 LEA R21, R21, UR38, 0x3 ;  /* 0x0000002615159c11 */ /* 0x000fe2000f8e18ff */
[-CC-:B------:R-:W-:Y:S01]  /*8da0*/  FFMA.FTZ R34, R31, R4.reuse, -R40.reuse ;  /* 0x000000041f227223 */ /* 0x180fe20000010828 */
[-CC-:B------:R-:W-:Y:S01]  /*8db0*/  FFMA.FTZ R179, R33, R4.reuse, -R40.reuse ;  /* 0x0000000421b37223 */ /* 0x180fe20000010828 */
[-CC-:B------:R-:W-:Y:S01]  /*8dc0*/  FFMA.FTZ R38, R35, R4.reuse, -R40.reuse ;  /* 0x0000000423267223 */ /* 0x180fe20000010828 */
[----:B------:R-:W-:Y:S01]  /*8dd0*/  @!P1 IADD3 R29, R21, 0x28840, RZ ;  /* 0x00028840151d9810 */ /* 0x000fe20007ffe0ff */
        /* <DEDUP_REMOVED lines=20> */
[----:B------:R-:W-:-:S06]  /*8f20*/  FFMA.FTZ R83, R83, R4, -R40 ;  /* 0x0000000453537223 */ /* 0x000fcc0000010828 */
[----:B------:R-:W-:Y:S01]  /*8f30*/  MUFU.EX2 R34, R34 ;  /* 0x0000002200227308 */ /* 0x000fe20000000800 */
[----:B------:R-:W-:Y:S02]  /*8f40*/  WARPGROUP.DEPBAR.LE gsb0, 0x0 ;  /* 0x00008000000079c5 */ /* 0x000fe40000010000 */
[----:B------:R-:W-:Y:S01]  /*8f50*/  WARPGROUP.ARRIVE ;  /* 0x00000000000079c5 */ /* 0x000fe20000000000 */
[-CC-:B------:R-:W-:Y:S01]  /*8f60*/  FFMA.FTZ R153, R193, R4.reuse, -R10.reuse ;  /* 0x00000004c1997223 */ /* 0x180fe2000001080a */
[-CC-:B------:R-:W-:Y:S01]  /*8f70*/  FFMA.FTZ R155, R197, R4.reuse, -R10.reuse ;  /* 0x00000004c59b7223 */ /* 0x180fe2000001080a */
[-CC-:B------:R-:W-:Y:S01]  /*8f80*/  FFMA.FTZ R193, R201, R4.reuse, -R10.reuse ;  /* 0x00000004c9c17223 */ /* 0x180fe2000001080a */
[-CC-:B------:R-:W-:Y:S01]  /*8f90*/  FFMA.FTZ R152, R207, R4.reuse, -R10.reuse ;  /* 0x00000004cf987223 */ /* 0x180fe2000001080a */
[-CC-:B------:R-:W-:Y:S01]  /*8fa0*/  FFMA.FTZ R154, R211, R4.reuse, -R10.reuse ;  /* 0x00000004d39a7223 */ /* 0x180fe2000001080a */
[----:B------:R-:W-:Y:S01]  /*8fb0*/  HGMMA.64x128x16.F32 R88, R156, gdesc[UR8].tnspB, R88, gsb0 ;  /* 0x41e000089c587df0 */ /* 0x000fe20008000858 */
[----:B------:R-:W-:Y:S01]  /*8fc0*/  UIADD3 UR10, UR4, 0x300, URZ ;  /* 0x00000300040a7890 */ /* 0x000fe2000fffe03f */
[-C--:B------:R-:W-:Y:S01]  /*8fd0*/  FFMA.FTZ R197, R175, R4.reuse, -R10 ;  /* 0x00000004afc57223 */ /* 0x080fe2000001080a */
[----:B------:R-:W-:Y:S01]  /*8fe0*/  UMOV UR11, 0x40000040 ;  /* 0x40000040000b7882 */ /* 0x000fe20000000000 */
        /* <DEDUP_REMOVED lines=25> */
[-CC-:B------:R-:W-:Y:S01]  /*9180*/  FFMA.FTZ R10, R11, R4.reuse, -R40.reuse ;  /* 0x000000040b0a7223 */ /* 0x180fe20000010828 */
[----:B------:R-:W-:Y:S01]  /*9190*/  HGMMA.64x128x16.F32 R88, R160, gdesc[UR8].tnspB, R88, gsb0 ;  /* 0x41e00008a0587df0 */ /* 0x000fe20008000858 */
[----:B------:R-:W-:Y:S01]  /*91a0*/  UIADD3 UR10, UR4, 0x380, URZ ;  /* 0x00000380040a7890 */ /* 0x000fe2000fffe03f */
[-CC-:B------:R-:W-:Y:S01]  /*91b0*/  FFMA.FTZ R173, R37, R4.reuse, -R40.reuse ;  /* 0x0000000425ad7223 */ /* 0x180fe20000010828 */
[----:B------:R-:W-:Y:S01]  /*91c0*/  UMOV UR11, 0x40000040 ;  /* 0x40000040000b7882 */ /* 0x000fe20000000000 */
[----:B------:R-:W-:Y:S01]  /*91d0*/  FFMA.FTZ R11, R45, R4, -R40 ;  /* 0x000000042d0b7223 */ /* 0x000fe20000010828 */
[----:B------:R-:W-:Y:S01]  /*91e0*/  MUFU.EX2 R10, R10 ;  /* 0x0000000a000a7308 */ /* 0x000fe20000000800 */
[----:B------:R-:W-:-:S07]  /*91f0*/  UMOV UR4, UR36 ;  /* 0x0000002400047c82 */ /* 0x000fce0008000000 */
        /* <DEDUP_REMOVED lines=18> */
[----:B------:R-:W-:Y:S01]  /*9320*/  WARPGROUP.ARRIVE ;  /* 0x00000000000079c5 */ /* 0x000fe20000000000 */
[----:B------:R-:W-:Y:S01]  /*9330*/  FADD.FTZ R161, -R9, R6 ;  /* 0x0000000609a17221 */ /* 0x000fe20000010100 */
[----:B------:R-:W-:Y:S01]  /*9340*/  FFMA.FTZ R6, R49, R4, -R40 ;  /* 0x0000000431067223 */ /* 0x000fe20000010828 */
[----:B-1----:R-:W-:Y:S02]  /*9350*/  F2FP.F16.F32.PACK_AB R160, R73, R12 ;  /* 0x0000000c49a0723e */ /* 0x002fe400000000ff */
[----:B------:R-:W-:Y:S01]  /*9360*/  FMUL.FTZ R161, R161, R4 ;  /* 0x00000004a1a17220 */ /* 0x000fe20000410000 */
[----:B------:R-:W-:Y:S01]  /*9370*/  HGMMA.64x128x16.F32 R88, R164, gdesc[UR8].tnspB, R88, gsb0 ;  /* 0x41e00008a4587df0 */ /* 0x000fe20008000858 */
[----:B------:R-:W1:Y:S08]  /*9380*/  MUFU.EX2 R77, R77 ;  /* 0x0000004d004d7308 */ /* 0x000e700000000800 */
[----:B------:R-:W2:Y:S08]  /*9390*/  MUFU.EX2 R201, R161 ;  /* 0x000000a100c97308 */ /* 0x000eb00000000800 */
[----:B------:R-:W-:Y:S01]  /*93a0*/  MUFU.EX2 R6, R6 ;  /* 0x0000000600067308 */ /* 0x000fe20000000800 */
[----:B-1----:R-:W-:-:S07]  /*93b0*/  F2FP.F16.F32.PACK_AB R162, R77, R14 ;  /* 0x0000000e4da2723e */ /* 0x002fce00000000ff */
[----:B------:R-:W-:Y:S01]  /*93c0*/  MUFU.EX2 R79, R79 ;  /* 0x0000004f004f7308 */ /* 0x000fe20000000800 */
[----:B--2---:R-:W-:-:S04]  /*93d0*/  FFMA.FTZ R42, R201, R0, R10 ;  /* 0x00000000c92a7223 */ /* 0x004fc8000001000a */
[C---:B------:R-:W-:Y:S01]  /*93e0*/  FADD.FTZ R42, R181.reuse, R42 ;  /* 0x0000002ab52a7221 */ /* 0x040fe20000010000 */
[----:B------:R-:W-:Y:S02]  /*93f0*/  F2FP.F16.F32.PACK_AB R181, R181, R10 ;  /* 0x0000000ab5b5723e */ /* 0x000fe400000000ff */
[----:B------:R-:W1:Y:S01]  /*9400*/  MUFU.EX2 R0, R57 ;  /* 0x0000003900007308 */ /* 0x000e620000000800 */
[----:B------:R-:W-:Y:S01]  /*9410*/  FADD.FTZ R3, R183, R42 ;  /* 0x0000002ab7037221 */ /* 0x000fe20000010000 */
[----:B------:R-:W-:-:S03]  /*9420*/  F2FP.F16.F32.PACK_AB R183, R32, R183 ;  /* 0x000000b720b7723e */ /* 0x000fc600000000ff */
[----:B------:R-:W-:-:S03]  /*9430*/  FADD.FTZ R42, R32, R3 ;  /* 0x00000003202a7221 */ /* 0x000fc60000010000 */
[----:B------:R-:W-:Y:S01]  /*9440*/  MUFU.EX2 R20, R20 ;  /* 0x0000001400147308 */ /* 0x000fe20000000800 */
        /* <DEDUP_REMOVED lines=10> */
[----:B------:R-:W-:Y:S01]  /*94f0*/  FADD.FTZ R42, R30, R3 ;  /* 0x000000031e2a7221 */ /* 0x000fe20000010000 */
[----:B------:R-:W-:Y:S01]  /*9500*/  FFMA.FTZ R3, R169, R4, -R40 ;  /* 0x00000004a9037223 */ /* 0x000fe20000010828 */
[----:B------:R-:W-:Y:S01]  /*9510*/  F2FP.F16.F32.PACK_AB R169, R28, R11 ;  /* 0x0000000b1ca9723e */ /* 0x000fe200000000ff */
[----:B------:R-:W-:Y:S08]  /*9520*/  MUFU.EX2 R24, R225 ;  /* 0x000000e100187308 */ /* 0x000ff00000000800 */
[----:B------:R-:W-:Y:S01]  /*9530*/  MUFU.EX2 R85, R85 ;  /* 0x0000005500557308 */ /* 0x000fe20000000800 */
[----:B------:R-:W-:-:S02]  /*9540*/  WARPGROUP.DEPBAR.LE gsb0, 0x0 ;  /* 0x00008000000079c5 */ /* 0x000fc40000010000 */
[----:B------:R2:W-:Y:S06]  /*9550*/  BAR.ARV R27, 0x100 ;  /* 0x0004001b0000751d */ /* 0x0005ec0000002000 */
        /* <DEDUP_REMOVED lines=8> */
[----:B---3--:R-:W-:Y:S01]  /*95e0*/  IMAD.U32 R29, RZ, RZ, UR5 ;  /* 0x00000005ff1d7e24 */ /* 0x008fe2000f8e00ff */
[----:B------:R-:W-:Y:S01]  /*95f0*/  UIADD3 UR5, UR6, -0x1, URZ ;  /* 0xffffffff06057890 */ /* 0x000fe2000fffe03f */
[-C--:B------:R-:W-:Y:S01]  /*9600*/  FMUL.FTZ R101, R101, R8.reuse ;  /* 0x0000000865657220 */ /* 0x080fe20000410000 */
[-C--:B------:R-:W-:Y:S01]  /*9610*/  FMUL.FTZ R104, R104, R8.reuse ;  /* 0x0000000868687220 */ /* 0x080fe20000410000 */
[-C--:B------:R-:W-:Y:S01]  /*9620*/  FMUL.FTZ R105, R105, R8.reuse ;  /* 0x0000000869697220 */ /* 0x080fe20000410000 */
[----:B------:R-:W-:Y:S01]  /*9630*/  @!P1 LEA R29, R29, UR38, 0x3 ;  /* 0x000000261d1d9c11 */ /* 0x000fe2000f8e18ff */
[-C--:B------:R-:W-:Y:S01]  /*9640*/  FMUL.FTZ R108, R108, R8.reuse ;  /* 0x000000086c6c7220 */ /* 0x080fe20000410000 */
[----:B------:R-:W-:Y:S01]  /*9650*/  FMUL.FTZ R109, R109, R8 ;  /* 0x000000086d6d7220 */ /* 0x000fe20000410000 */
[----:B------:R-:W-:Y:S01]  /*9660*/  UMOV UR6, UR5 ;  /* 0x0000000500067c82 */ /* 0x000fe20008000000 */
[----:B------:R-:W-:Y:S01]  /*9670*/  UMOV UR5, UR37 ;  /* 0x0000002500057c82 */ /* 0x000fe20008000000 */
[----:B--2---:R-:W-:-:S02]  /*9680*/  @!P1 VIADD R27, R29, 0x28860 ;  /* 0x000288601d1b9836 */ /* 0x004fc40000000000 */
[-C--:B------:R-:W-:Y:S01]  /*9690*/  FMUL.FTZ R112, R112, R8.reuse ;  /* 0x0000000870707220 */ /* 0x080fe20000410000 */
[-C--:B------:R-:W-:Y:S01]  /*96a0*/  FMUL.FTZ R113, R113, R8.reuse ;  /* 0x0000000871717220 */ /* 0x080fe20000410000 */
[-C--:B------:R-:W-:Y:S01]  /*96b0*/  FMUL.FTZ R116, R116, R8.reuse ;  /* 0x0000000874747220 */ /* 0x080fe20000410000 */
[-C--:B------:R-:W-:Y:S01]  /*96c0*/  FMUL.FTZ R117, R117, R8.reuse ;  /* 0x0000000875757220 */ /* 0x080fe20000410000 */
[----:B------:R-:W-:Y:S01]  /*96d0*/  @!P1 PRMT R29, RZ, 0x654, R27 ;  /* 0x00000654ff1d9816 */ /* 0x000fe2000000001b */
[----:B------:R-:W-:Y:S01]  /*96e0*/  FADD.FTZ R27, R15, R44 ;  /* 0x0000002c0f1b7221 */ /* 0x000fe20000010000 */
[-C--:B------:R-:W-:Y:S01]  /*96f0*/  FMUL.FTZ R120, R120, R8.reuse ;  /* 0x0000000878787220 */ /* 0x080fe20000410000 */
[-C--:B------:R-:W-:Y:S01]  /*9700*/  FMUL.FTZ R121, R121, R8.reuse ;  /* 0x0000000879797220 */ /* 0x080fe20000410000 */
[----:B------:R2:W-:Y:S01]  /*9710*/  @!P1 SYNCS.ARRIVE.TRANS64.RED.A1T0 RZ, [R29+URZ], RZ ;  /* 0x000000ff1dff99a7 */ /* 0x0005e2000810043f */
[----:B------:R-:W-:Y:S01]  /*9720*/  FADD.FTZ R44, R176, R27 ;  /* 0x0000001bb02c7221 */ /* 0x000fe20000010000 */
[-C--:B------:R-:W-:Y:S01]  /*9730*/  FMUL.FTZ R124, R124, R8.reuse ;  /* 0x000000087c7c7220 */ /* 0x080fe20000410000 */
[-C--:B------:R-:W-:Y:S01]  /*9740*/  FMUL.FTZ R125, R125, R8.reuse ;  /* 0x000000087d7d7220 */ /* 0x080fe20000410000 */
[-C--:B------:R-:W-:Y:S01]  /*9750*/  FMUL.FTZ R128, R128, R8.reuse ;  /* 0x0000000880807220 */ /* 0x080fe20000410000 */
[----:B------:R-:W-:Y:S01]  /*9760*/  FADD.FTZ R27, R25, R44 ;  /* 0x0000002c191b7221 */ /* 0x000fe20000010000 */
[-C--:B------:R-:W-:Y:S01]  /*9770*/  FMUL.FTZ R129, R129, R8.reuse ;  /* 0x0000000881817220 */ /* 0x080fe20000410000 */
[-C--:B------:R-:W-:Y:S01]  /*9780*/  FMUL.FTZ R132, R132, R8.reuse ;  /* 0x0000000884847220 */ /* 0x080fe20000410000 */
[----:B--2---:R-:W-:Y:S01]  /*9790*/  FADD.FTZ R29, R175, R42 ;  /* 0x0000002aaf1d7221 */ /* 0x004fe20000010000 */
[----:B------:R-:W-:Y:S01]  /*97a0*/  FADD.FTZ R44, R178, R27 ;  /* 0x0000001bb22c7221 */ /* 0x000fe20000010000 */
[C---:B------:R-:W-:Y:S01]  /*97b0*/  F2FP.F16.F32.PACK_AB R175, R26.reuse, R175 ;  /* 0x000000af1aaf723e */ /* 0x040fe200000000ff */
[----:B------:R-:W-:Y:S01]  /*97c0*/  FMUL.FTZ R133, R133, R8 ;  /* 0x0000000885857220 */ /* 0x000fe20000410000 */
[----:B------:R-:W-:Y:S01]  /*97d0*/  FADD.FTZ R42, R26, R29 ;  /* 0x0000001d1a2a7221 */ /* 0x000fe20000010000 */
[C---:B------:R-:W-:Y:S01]  /*97e0*/  FADD.FTZ R27, R153.reuse, R44 ;  /* 0x0000002c991b7221 */ /* 0x040fe20000010000 */
[----:B------:R-:W-:Y:S01]  /*97f0*/  MUFU.EX2 R26, R3 ;  /* 0x00000003001a7308 */ /* 0x000fe20000000800 */
[----:B------:R-:W-:Y:S01]  /*9800*/  F2FP.F16.F32.PACK_AB R178, R153, R178 ;  /* 0x000000b299b2723e */ /* 0x000fe200000000ff */
        /* <DEDUP_REMOVED lines=10> */
[----:B------:R-:W-:Y:S01]  /*98b0*/  FFMA.FTZ R27, R171, R4, -R40 ;  /* 0x00000004ab1b7223 */ /* 0x000fe20000010828 */
[C---:B------:R-:W-:Y:S01]  /*98c0*/  F2FP.F16.F32.PACK_AB R171, R13.reuse, R6 ;  /* 0x000000060dab723e */ /* 0x040fe200000000ff */
[----:B------:R-:W-:Y:S01]  /*98d0*/  FADD.FTZ R10, R13, R10 ;  /* 0x0000000a0d0a7221 */ /* 0x000fe20000010000 */
[----:B------:R-:W-:Y:S01]  /*98e0*/  FADD.FTZ R31, R191, R44 ;  /* 0x0000002cbf1f7221 */ /* 0x000fe20000010000 */
[----:B------:R-:W-:Y:S01]  /*98f0*/  FFMA.FTZ R40, R87, R4, -R40 ;  /* 0x0000000457287223 */ /* 0x000fe20000010828 */
[-C--:B------:R-:W-:Y:S01]  /*9900*/  FMUL.FTZ R140, R140, R8.reuse ;  /* 0x000000088c8c7220 */ /* 0x080fe20000410000 */
[-C--:B------:R-:W-:Y:S01]  /*9910*/  FMUL.FTZ R141, R141, R8.reuse ;  /* 0x000000088d8d7220 */ /* 0x080fe20000410000 */
[----:B------:R-:W-:Y:S01]  /*9920*/  FADD.FTZ R44, R168, R31 ;  /* 0x0000001fa82c7221 */ /* 0x000fe20000010000 */
[-C--:B------:R-:W-:Y:S01]  /*9930*/  FMUL.FTZ R144, R144, R8.reuse ;  /* 0x0000000890907220 */ /* 0x080fe20000410000 */
[-C--:B------:R-:W-:Y:S01]  /*9940*/  FMUL.FTZ R145, R145, R8.reuse ;  /* 0x0000000891917220 */ /* 0x080fe20000410000 */
[----:B------:R-:W-:Y:S01]  /*9950*/  MUFU.EX2 R40, R40 ;  /* 0x0000002800287308 */ /* 0x000fe20000000800 */
[----:B------:R-:W-:Y:S01]  /*9960*/  FADD.FTZ R15, R193, R44 ;  /* 0x0000002cc10f7221 */ /* 0x000fe20000010000 */
[-C--:B------:R-:W-:Y:S01]  /*9970*/  FMUL.FTZ R148, R148, R8.reuse ;  /* 0x0000000894947220 */ /* 0x080fe20000410000 */
[----:B------:R-:W-:Y:S01]  /*9980*/  FMUL.FTZ R149, R149, R8 ;  /* 0x0000000895957220 */ /* 0x000fe20000410000 */
[----:B------:R-:W-:Y:S01]  /*9990*/  F2FP.F16.F32.PACK_AB R176, R25, R176 ;  /* 0x000000b019b0723e */ /* 0x000fe200000000ff */
[----:B------:R-:W-:Y:S01]  /*99a0*/  FADD.FTZ R42, R170, R15 ;  /* 0x0000000faa2a7221 */ /* 0x000fe20000010000 */
[C---:B------:R-:W-:Y:S01]  /*99b0*/  F2FP.F16.F32.PACK_AB R170, R157.reuse, R170 ;  /* 0x000000aa9daa723e */ /* 0x040fe200000000ff */
[-C--:B------:R-:W-:Y:S01]  /*99c0*/  FMUL.FTZ R90, R90, R201.reuse ;  /* 0x000000c95a5a7220 */ /* 0x080fe20000410000 */
[----:B------:R-:W1:Y:S01]  /*99d0*/  MUFU.EX2 R44, R71 ;  /* 0x00000047002c7308 */ /* 0x000e620000000800 */
[----:B------:R-:W-:Y:S01]  /*99e0*/  FADD.FTZ R5, R157, R42 ;  /* 0x0000002a9d057221 */ /* 0x000fe20000010000 */
[----:B------:R-:W-:Y:S01]  /*99f0*/  F2FP.F16.F32.PACK_AB R174, R191, R174 ;  /* 0x000000aebfae723e */ /* 0x000fe200000000ff */
[-C--:B------:R-:W-:Y:S01]  /*9a00*/  FMUL.FTZ R91, R91, R201.reuse ;  /* 0x000000c95b5b7220 */ /* 0x080fe20000410000 */
[----:B------:R-:W-:Y:S01]  /*9a10*/  F2FP.F16.F32.PACK_AB R168, R193, R168 ;  /* 0x000000a8c1a8723e */ /* 0x000fe200000000ff */
[----:B------:R-:W-:Y:S01]  /*9a20*/  FADD.FTZ R32, R152, R5 ;  /* 0x0000000598207221 */ /* 0x000fe20000010000 */
[----:B------:R-:W-:Y:S01]  /*9a30*/  FADD.FTZ R5, R21, R10 ;  /* 0x0000000a15057221 */ /* 0x000fe20000010000 */
[C---:B------:R-:W-:Y:S01]  /*9a40*/  F2FP.F16.F32.PACK_AB R152, R159.reuse, R152 ;  /* 0x000000989f98723e */ /* 0x040fe200000000ff */
[----:B------:R-:W-:Y:S01]  /*9a50*/  FMUL.FTZ R94, R94, R201 ;  /* 0x000000c95e5e7220 */ /* 0x000fe20000410000 */
[----:B------:R-:W-:Y:S01]  /*9a60*/  FADD.FTZ R15, R159, R32 ;  /* 0x000000209f0f7221 */ /* 0x000fe20000010000 */
[C---:B------:R-:W-:Y:S01]  /*9a70*/  FADD.FTZ R5, R36.reuse, R5 ;  /* 0x0000000524057221 */ /* 0x040fe20000010000 */
[----:B------:R-:W2:Y:S01]  /*9a80*/  MUFU.EX2 R32, R81 ;  /* 0x0000005100207308 */ /* 0x000ea20000000800 */
[----:B------:R-:W-:Y:S01]  /*9a90*/  F2FP.F16.F32.PACK_AB R153, R36, R21 ;  /* 0x000000152499723e */ /* 0x000fe200000000ff */
        /* <DEDUP_REMOVED lines=22> */
[----:B-1----:R-:W-:Y:S01]  /*9c00*/  F2FP.F16.F32.PACK_AB R161, R75, R44 ;  /* 0x0000002c4ba1723e */ /* 0x002fe200000000ff */
[-C--:B------:R-:W-:Y:S01]  /*9c10*/  FMUL.FTZ R106, R106, R201.reuse ;  /* 0x000000c96a6a7220 */ /* 0x080fe20000410000 */
[----:B------:R-:W-:Y:S01]  /*9c20*/  FADD.FTZ R6, R12, R11 ;  /* 0x0000000b0c067221 */ /* 0x000fe20000010000 */
[----:B------:R-:W-:Y:S01]  /*9c30*/  FADD.FTZ R5, R44, R5 ;  /* 0x000000052c057221 */ /* 0x000fe20000010000 */
[----:B--2---:R-:W-:Y:S01]  /*9c40*/  F2FP.F16.F32.PACK_AB R163, R79, R32 ;  /* 0x000000204fa3723e */ /* 0x004fe200000000ff */
[-C--:B------:R-:W-:Y:S01]  /*9c50*/  FMUL.FTZ R107, R107, R201.reuse ;  /* 0x000000c96b6b7220 */ /* 0x080fe20000410000 */
        /* <DEDUP_REMOVED lines=19> */
[----:B-1----:R-:W-:Y:S01]  /*9d90*/  F2FP.F16.F32.PACK_AB R167, R40, R6 ;  /* 0x0000000628a7723e */ /* 0x002fe200000000ff */
        /* <DEDUP_REMOVED lines=23> */
[----:B------:R-:W-:Y:S06]  /*9f10*/  @P2 BRA `(.L_x_7446) ;  /* 0xffffffd800142947 */ /* 0x000fec000383ffff */
.L_x_7437:
[----:B------:R-:W-:Y:S06]  /*9f20*/  BAR.ARV 0x8, 0x120 ;  /* 0x0204800000007b1d */ /* 0x000fec0000002000 */
[----:B------:R-:W-:Y:S05]  /*9f30*/  @!P0 BRA `(.L_x_7447) ;  /* 0x0000000000048947 */ /* 0x000fea0003800000 */
[----:B------:R-:W-:Y:S01]  /*9f40*/  BPT.TRAP 0x1 ;  /* 0x000000040000795c */ /* 0x000fe20000300000 */
.L_x_7447:
[----:B------:R-:W-:Y:S01]  /*9f50*/  ULEA UR5, UR37, UR38, 0x3 ;  /* 0x0000002625057291 */ /* 0x000fe2000f8e183f */
[----:B------:R-:W-:-:S05]  /*9f60*/  IMAD.U32 R5, RZ, RZ, UR36 ;  /* 0x00000024ff057e24 */ /* 0x000fca000f8e00ff */
[----:B------:R-:W-:-:S04]  /*9f70*/  SHF.L.U32 R5, R5, 0x1f, RZ ;  /* 0x0000001f05057819 */ /* 0x000fc800000006ff */
[----:B------:R1:W2:Y:S01]  /*9f80*/  SYNCS.PHASECHK.TRANS64.TRYWAIT P2, [UR5+0x28850], R5 ;  /* 0x02885005ff0075a7 */ /* 0x0002a20008040145 */
[----:B------:R-:W-:Y:S05]  /*9f90*/  @!P0 BRA `(.L_x_7448) ;  /* 0x0000000000048947 */ /* 0x000fea0003800000 */
[----:B------:R-:W-:Y:S01]  /*9fa0*/  BPT.TRAP 0x1 ;  /* 0x000000040000795c */ /* 0x000fe20000300000 */
.L_x_7448:
[----:B--2---:R-:W-:Y:S05]  /*9fb0*/  @P2 BRA `(.L_x_7449) ;  /* 0x0000000000082947 */ /* 0x004fea0003800000 */
[----:B------:R-:W2:Y:S02]  /*9fc0*/  SYNCS.PHASECHK.TRANS64.TRYWAIT P0, [UR5+0x28850], R5 ;  /* 0x02885005ff0075a7 */ /* 0x000ea40008000145 */
[----:B--2---:R-:W-:Y:S05]  /*9fd0*/  @!P0 BRA `(.L_x_7450) ;  /* 0x0000004800bc8947 */ /* 0x004fea0003800000 */
.L_x_7449:
[----:B------:R-:W-:Y:S01]  /*9fe0*/  UIADD3 UR38, UR38, 0x400, URZ ;  /* 0x0000040026267890 */ /* 0x000fe2000fffe03f */
[----:B------:R-:W-:Y:S01]  /*9ff0*/  WARPGROUP.ARRIVE ;  /* 0x00000000000079c5 */ /* 0x000fe20000000000 */
[----:B------:R-:W-:Y:S01]  /*a000*/  UMOV UR7, 0x40000040 ;  /* 0x4000004000077882 */ /* 0x000fe20000000000 */
[----:B--2---:R-:W2:Y:S01]  /*a010*/  SHFL.BFLY PT, R6, R3, 0x2, 0x1f ;  /* 0x0c401f0003067f89 */ /* 0x004ea200000e0000 */
[----:B------:R-:W-:Y:S01]  /*a020*/  USHF.R.U32.HI UR38, URZ, 0x4, UR38 ;  /* 0x000000043f267899 */ /* 0x000fe20008011626 */
[----:B------:R-:W-:Y:S01]  /*a030*/  IMAD.MOV.U32 R29, RZ, RZ, RZ ;  /* 0x000000ffff1d7224 */ /* 0x000fe200078e00ff */
[----:B------:R-:W-:Y:S01]  /*a040*/  UIADD3 UR57, UR57, 0x1, URZ ;  /* 0x0000000139397890 */ /* 0x000fe2000fffe03f */
[----:B-1----:R-:W1:Y:S01]  /*a050*/  SHFL.BFLY PT, R5, R0, 0x2, 0x1f ;  /* 0x0c401f0000057f89 */ /* 0x002e6200000e0000 */
[----:B------:R-:W-:Y:S01]  /*a060*/  ULOP3.LUT UR38, UR38, 0x3fff, URZ, 0xc0, !UPT ;  /* 0x00003fff26267892 */ /* 0x000fe2000f8ec03f */
[----:B------:R-:W-:-:S03]  /*a070*/  IMAD.MOV.U32 R14, RZ, RZ, RZ ;  /* 0x000000ffff0e7224 */ /* 0x000fc600078e00ff */
        /* <DEDUP_REMOVED lines=9> */
[----:B------:R-:W-:Y:S01]  /*a110*/  MOV R3, 0xff800000 ;  /* 0xff80000000037802 */ /* 0x000fe20000000f00 */
[----:B-1----:R-:W-:Y:S01]  /*a120*/  FADD.FTZ R8, R5, R0 ;  /* 0x0000000005087221 */ /* 0x002fe20000010000 */
[----:B------:R-:W-:Y:S01]  /*a130*/  IMAD.MOV.U32 R0, RZ, RZ, -0x800000 ;  /* 0xff800000ff007424 */ /* 0x000fe200078e00ff */
[----:B------:R-:W1:Y:S01]  /*a140*/  SHFL.BFLY PT, R5, R6, 0x1, 0x1f ;  /* 0x0c201f0006057f89 */ /* 0x000e6200000e0000 */
[----:B------:R-:W-:-:S03]  /*a150*/  USEL UR37, UR37, URZ, UP0 ;  /* 0x0000003f25257287 */ /* 0x000fc60008000000 */
[----:B------:R-:W2:Y:S01]  /*a160*/  SHFL.BFLY PT, R11, R8, 0x1, 0x1f ;  /* 0x0c201f00080b7f89 */ /* 0x000ea200000e0000 */
[----:B-1----:R-:W-:Y:S01]  /*a170*/  FADD.FTZ R12, R6, R5 ;  /* 0x00000005060c7221 */ /* 0x002fe20000010000 */
[----:B--2---:R-:W-:-:S04]  /*a180*/  FADD.FTZ R11, R8, R11 ;  /* 0x0000000b080b7221 */ /* 0x004fc80000010000 */
[----:B------:R-:W-:Y:S01]  /*a190*/  FSETP.NE.FTZ.AND P0, PT, R12, RZ, PT ;  /* 0x000000ff0c00720b */ /* 0x000fe20003f15000 */
[----:B------:R-:W-:Y:S01]  /*a1a0*/  IMAD.U32 R8, RZ, RZ, UR5 ;  /* 0x00000005ff087e24 */ /* 0x000fe2000f8e00ff */
[----:B------:R-:W-:-:S11]  /*a1b0*/  FSETP.NE.FTZ.AND P2, PT, R11, RZ, PT ;  /* 0x000000ff0b00720b */ /* 0x000fd60003f55000 */
[C---:B------:R-:W-:Y:S01]  /*a1c0*/  @P0 FMUL.FTZ R6, R4.reuse, 0.69314718246459960938 ;  /* 0x3f31721804060820 */ /* 0x040fe20000410000 */
[----:B------:R-:W1:Y:S01]  /*a1d0*/  @P0 MUFU.LG2 R5, R12 ;  /* 0x0000000c00050308 */ /* 0x000e620000000c00 */
[----:B------:R-:W-:Y:S01]  /*a1e0*/  @P2 FMUL.FTZ R13, R4, 0.69314718246459960938 ;  /* 0x3f317218040d2820 */ /* 0x000fe20000410000 */
[----:B------:R-:W-:-:S06]  /*a1f0*/  @!P1 VIADD R4, R8, 0x28860 ;  /* 0x0002886008049836 */ /* 0x000fcc0000000000 */
[----:B------:R-:W2:Y:S01]  /*a200*/  @P2 MUFU.LG2 R10, R11 ;  /* 0x0000000b000a2308 */ /* 0x000ea20000000c00 */
[----:B------:R-:W-:-:S07]  /*a210*/  @!P1 PRMT R4, RZ, 0x654, R4 ;  /* 0x00000654ff049816 */ /* 0x000fce0000000004 */
[----:B------:R-:W3:Y:S01]  /*a220*/  @P0 MUFU.RCP R29, R12 ;  /* 0x0000000c001d0308 */ /* 0x000ee20000001000 */
[----:B-1----:R-:W-:-:S04]  /*a230*/  @P0 FMUL.FTZ R5, R5, 0.69314718246459960938 ;  /* 0x3f31721805050820 */ /* 0x002fc80000410000 */
[----:B------:R-:W-:Y:S01]  /*a240*/  @P0 FFMA.FTZ R3, R6, R7, R5 ;  /* 0x0000000706030223 */ /* 0x000fe20000010005 */
[----:B------:R-:W-:Y:S02]  /*a250*/  PLOP3.LUT P0, PT, PT, PT, PT, 0x8, 0x0 ;  /* 0x000000000000781c */ /* 0x000fe40003f0e170 */
[----:B------:R1:W4:Y:S01]  /*a260*/  @P2 MUFU.RCP R14, R11 ;  /* 0x0000000b000e2308 */ /* 0x0003220000001000 */
        /* <DEDUP_REMOVED lines=72> */
[-C--:B----4-:R-:W-:Y:S01]  /*a6f0*/  FMUL.FTZ R13, R90, R14.reuse ;  /* 0x0000000e5a0d7220 */ /* 0x090fe20000410000 */
        /* <DEDUP_REMOVED lines=31> */
.L_x_7420:
        /* <DEDUP_REMOVED lines=8> */
[----:B------:R-:W-:Y:S01]  /*a970*/  IADD3 R87, R22, UR42, RZ ;  /* 0x0000002a16577c10 */ /* 0x000fe2000fffe0ff */
[----:B------:R-:W-:Y:S01]  /*a980*/  ULDC UR10, c[0x0][0xa88] ;  /* 0x0002a200000a7ab9 */ /* 0x000fe20000000800 */
[C---:B------:R-:W-:Y:S01]  /*a990*/  IADD3 R27, P2, R16.reuse, 0x20, RZ ;  /* 0x00000020101b7810 */ /* 0x040fe20007f5e0ff */
[----:B------:R-:W1:Y:S01]  /*a9a0*/  LDC.64 R88, c[0x0][0xb78] ;  /* 0x0002de00ff587b82 */ /* 0x000e620000000a00 */
[C---:B------:R-:W-:Y:S01]  /*a9b0*/  IADD3 R21, P5, R16.reuse, 0x60, RZ ;  /* 0x0000006010157810 */ /* 0x040fe20007fbe0ff */
[----:B------:R-:W-:Y:S01]  /*a9c0*/  VIADD R4, R87, 0x8 ;  /* 0x0000000857047836 */ /* 0x000fe20000000000 */
[C---:B------:R-:W-:Y:S01]  /*a9d0*/  LOP3.LUT R5, R16.reuse, 0x380, RZ, 0xc0, !PT ;  /* 0x0000038010057812 */ /* 0x040fe200078ec0ff */
[----:B------:R-:W-:Y:S01]  /*a9e0*/  USHF.R.S32.HI UR5, URZ, 0x1f, UR43 ;  /* 0x0000001f3f057899 */ /* 0x000fe2000801142b */
[----:B------:R-:W-:Y:S01]  /*a9f0*/  IADD3 R81, P4, R16, 0x4000, RZ ;  /* 0x0000400010517810 */ /* 0x000fe20007f9e0ff */
[----:B------:R-:W-:Y:S01]  /*aa00*/  ULDC.64 UR8, c[0x0][0xb70] ;  /* 0x0002dc0000087ab9 */ /* 0x000fe20000000a00 */
[----:B------:R-:W-:Y:S01]  /*aa10*/  LOP3.LUT R26, R27, 0x380, RZ, 0xc0, !PT ;  /* 0x000003801b1a7812 */ /* 0x000fe200078ec0ff */
[----:B------:R-:W-:Y:S01]  /*aa20*/  UIMAD UR5, UR5, UR8, URZ ;  /* 0x00000008050572a4 */ /* 0x000fe2000f8e023f */
[----:B------:R-:W-:Y:S01]  /*aa30*/  LOP3.LUT P0, RZ, R186, 0x3, RZ, 0xc0, !PT ;  /* 0x00000003baff7812 */ /* 0x000fe2000780c0ff */
[----:B------:R-:W-:Y:S01]  /*aa40*/  UIMAD.WIDE.U32 UR6, UR43, UR8, URZ ;  /* 0x000000082b0672a5 */ /* 0x000fe2000f8e003f */
[----:B------:R-:W-:Y:S01]  /*aa50*/  LOP3.LUT R20, R21, 0x380, RZ, 0xc0, !PT ;  /* 0x0000038015147812 */ /* 0x000fe200078ec0ff */
[----:B------:R-:W-:Y:S01]  /*aa60*/  UIMAD UR5, UR43, UR9, UR5 ;  /* 0x000000092b0572a4 */ /* 0x000fe2000f8e0205 */
[----:B------:R-:W-:Y:S01]  /*aa70*/  SHF.R.U64 R5, R5, 0x3, RZ ;  /* 0x0000000305057819 */ /* 0x000fe200000012ff */
[----:B------:R-:W-:Y:S01]  /*aa80*/  USHF.R.S32.HI UR8, URZ, 0x1f, UR44 ;  /* 0x0000001f3f087899 */ /* 0x000fe2000801142c */
[----:B------:R-:W-:Y:S01]  /*aa90*/  IADD3 R25, P6, R16, 0x40, RZ ;  /* 0x0000004010197810 */ /* 0x000fe20007fde0ff */
[----:B------:R-:W-:Y:S01]  /*aaa0*/  UIADD3 UR5, UR7, UR5, URZ ;  /* 0x0000000507057290 */ /* 0x000fe2000fffe03f */
[----:B------:R-:W-:-:S02]  /*aab0*/  LOP3.LUT R14, R81, 0x380, RZ, 0xc0, !PT ;  /* 0x00000380510e7812 */ /* 0x000fc400078ec0ff */
[----:B------:R-:W-:Y:S02]  /*aac0*/  SHF.R.U64 R26, R26, 0x3, RZ ;  /* 0x000000031a1a7819 */ /* 0x000fe400000012ff */
[----:B------:R-:W-:Y:S02]  /*aad0*/  ISETP.GE.OR P1, PT, R4, UR10, P0 ;  /* 0x0000000a04007c0c */ /* 0x000fe40008726670 */
[----:B------:R-:W-:Y:S02]  /*aae0*/  SHF.R.U64 R20, R20, 0x3, RZ ;  /* 0x0000000314147819 */ /* 0x000fe400000012ff */
[----:B------:R-:W-:Y:S01]  /*aaf0*/  LOP3.LUT R4, R5, R16, RZ, 0x3c, !PT ;  /* 0x0000001005047212 */ /* 0x000fe200078e3cff */
[----:B------:R-:W-:Y:S01]  /*ab00*/  IMAD.MOV.U32 R5, RZ, RZ, R17 ;  /* 0x000000ffff057224 */ /* 0x000fe200078e0011 */
[----:B------:R-:W-:Y:S02]  /*ab10*/  LOP3.LUT R24, R25, 0x380, RZ, 0xc0, !PT ;  /* 0x0000038019187812 */ /* 0x000fe400078ec0ff */
[----:B------:R-:W-:-:S02]  /*ab20*/  SHF.R.U64 R14, R14, 0x3, RZ ;  /* 0x000000030e0e7819 */ /* 0x000fc400000012ff */
[----:B------:R-:W-:Y:S01]  /*ab30*/  LOP3.LUT R26, R26, R27, RZ, 0x3c, !PT ;  /* 0x0000001b1a1a7212 */ /* 0x000fe200078e3cff */
[----:B------:R-:W-:Y:S01]  /*ab40*/  IMAD.X R27, RZ, RZ, R17, P2 ;  /* 0x000000ffff1b7224 */ /* 0x000fe200010e0611 */
[----:B------:R-:W-:Y:S02]  /*ab50*/  LOP3.LUT R20, R20, R21, RZ, 0x3c, !PT ;  /* 0x0000001514147212 */ /* 0x000fe400078e3cff */
[----:B------:R-:W-:Y:S02]  /*ab60*/  IADD3 R21, P2, R16, 0x4040, RZ ;  /* 0x0000404010157810 */ /* 0x000fe40007f5e0ff */
[----:B------:R-:W-:Y:S02]  /*ab70*/  SHF.R.U64 R24, R24, 0x3, RZ ;  /* 0x0000000318187819 */ /* 0x000fe400000012ff */
[----:B------:R-:W-:Y:S02]  /*ab80*/  LOP3.LUT R14, R14, R81, RZ, 0x3c, !PT ;  /* 0x000000510e0e7212 */ /* 0x000fe400078e3cff */
[----:B------:R-:W-:-:S02]  /*ab90*/  MOV R81, R4 ;  /* 0x0000000400517202 */ /* 0x000fc40000000f00 */
[----:B------:R-:W-:Y:S02]  /*aba0*/  F2FP.F16.F32.PACK_AB R5, R10, R13 ;  /* 0x0000000d0a05723e */ /* 0x000fe400000000ff */
[----:B------:R-:W-:Y:S02]  /*abb0*/  LOP3.LUT R10, R21, 0x380, RZ, 0xc0, !PT ;  /* 0x00000380150a7812 */ /* 0x000fe400078ec0ff */
[----:B------:R-:W-:Y:S02]  /*abc0*/  LOP3.LUT R24, R24, R25, RZ, 0x3c, !PT ;  /* 0x0000001918187212 */ /* 0x000fe400078e3cff */
[----:B------:R-:W-:Y:S02]  /*abd0*/  IADD3.X R25, RZ, R17, RZ, P6, !PT ;  /* 0x00000011ff197210 */ /* 0x000fe400037fe4ff */
[----:B------:R-:W-:Y:S02]  /*abe0*/  IADD3 R84, P6, R16, 0x4060, RZ ;  /* 0x0000406010547810 */ /* 0x000fe40007fde0ff */
[----:B------:R-:W-:-:S02]  /*abf0*/  SHF.R.U64 R10, R10, 0x3, RZ ;  /* 0x000000030a0a7819 */ /* 0x000fc400000012ff */
[----:B------:R-:W-:Y:S02]  /*ac00*/  LOP3.LUT R13, R84, 0x380, RZ, 0xc0, !PT ;  /* 0x00000380540d7812 */ /* 0x000fe400078ec0ff */
[----:B------:R-:W-:Y:S01]  /*ac10*/  LOP3.LUT R10, R10, R21, RZ, 0x3c, !PT ;  /* 0x000000150a0a7212 */ /* 0x000fe200078e3cff */
[--C-:B------:R-:W-:Y:S01]  /*ac20*/  IMAD.X R21, RZ, RZ, R17.reuse, P5 ;  /* 0x000000ffff157224 */ /* 0x100fe200028e0611 */
[----:B------:R-:W-:Y:S02]  /*ac30*/  F2FP.F16.F32.PACK_AB R4, R12, R15 ;  /* 0x0000000f0c04723e */ /* 0x000fe400000000ff */
[----:B------:R-:W-:Y:S02]  /*ac40*/  IADD3 R15, P3, R16, 0x4020, RZ ;  /* 0x00004020100f7810 */ /* 0x000fe40007f7e0ff */
[----:B------:R-:W-:Y:S02]  /*ac50*/  F2FP.F16.F32.PACK_AB R6, R6, R11 ;  /* 0x0000000b0606723e */ /* 0x000fe400000000ff */
[----:B------:R-:W-:Y:S01]  /*ac60*/  SHF.R.U64 R11, R13, 0x3, RZ ;  /* 0x000000030d0b7819 */ /* 0x000fe200000012ff */
[----:B------:R-:W-:Y:S01]  /*ac70*/  IMAD.X R13, RZ, RZ, R17, P3 ;  /* 0x000000ffff0d7224 */ /* 0x000fe200018e0611 */
[----:B------:R-:W-:-:S02]  /*ac80*/  LOP3.LUT R12, R15, 0x380, RZ, 0xc0, !PT ;  /* 0x000003800f0c7812 */ /* 0x000fc400078ec0ff */
[----:B------:R-:W-:Y:S01]  /*ac90*/  F2FP.F16.F32.PACK_AB R7, R7, R8 ;  /* 0x000000080707723e */ /* 0x000fe200000000ff */
[----:B------:R-:W-:Y:S01]  /*aca0*/  BAR.SYNC.DEFER_BLOCKING 0x1, 0x100 ;  /* 0x0044000000007b1d */ /* 0x000fe20000010000 */
[----:B------:R-:W-:Y:S01]  /*acb0*/  MOV R85, R20 ;  /* 0x0000001400557202 */ /* 0x000fe20000000f00 */
[----:B------:R-:W-:Y:S01]  /*acc0*/  IMAD.U32 R21, RZ, RZ, UR7 ;  /* 0x00000007ff157e24 */ /* 0x000fe2000f8e00ff */
[----:B------:R-:W-:Y:S01]  /*acd0*/  LOP3.LUT R8, R11, R84, RZ, 0x3c, !PT ;  /* 0x000000540b087212 */ /* 0x000fe200078e3cff */
[----:B------:R-:W-:Y:S01]  /*ace0*/  IMAD.U32 R20, RZ, RZ, UR6 ;  /* 0x00000006ff147e24 */ /* 0x000fe2000f8e00ff */
[----:B------:R-:W-:Y:S01]  /*acf0*/  IADD3.X R11, RZ, R17, RZ, P2, !PT ;  /* 0x00000011ff0b7210 */ /* 0x000fe200017fe4ff */
[----:B------:R-:W-:Y:S01]  /*ad00*/  ULDC.64 UR6, c[0x0][0xb40] ;  /* 0x0002d00000067ab9 */ /* 0x000fe20000000a00 */
[----:B------:R-:W-:Y:S02]  /*ad10*/  MOV R21, UR5 ;  /* 0x0000000500157c02 */ /* 0x000fe40008000f00 */
[----:B------:R-:W-:-:S02]  /*ad20*/  SHF.R.U64 R12, R12, 0x3, RZ ;  /* 0x000000030c0c7819 */ /* 0x000fc400000012ff */
[----:B------:R-:W-:Y:S01]  /*ad30*/  MOV R26, R26 ;  /* 0x0000001a001a7202 */ /* 0x000fe20000000f00 */
[----:B-1----:R-:W-:Y:S01]  /*ad40*/  IMAD.WIDE.U32 R20, R88, UR44, R20 ;  /* 0x0000002c58147c25 */ /* 0x002fe2000f8e0014 */
[----:B------:R-:W-:Y:S02]  /*ad50*/  LOP3.LUT R12, R12, R15, RZ, 0x3c, !PT ;  /* 0x0000000f0c0c7212 */ /* 0x000fe400078e3cff */
[----:B------:R-:W-:Y:S01]  /*ad60*/  MOV R86, R24 ;  /* 0x0000001800567202 */ /* 0x000fe20000000f00 */
[----:B------:R-:W-:Y:S01]  /*ad70*/  IMAD.X R15, RZ, RZ, R17, P4 ;  /* 0x000000ffff0f7224 */ /* 0x000fe200020e0611 */
[----:B------:R-:W-:Y:S02]  /*ad80*/  SHF.R.S32.HI R25, RZ, 0x1f, R87 ;  /* 0x0000001fff197819 */ /* 0x000fe40000011457 */
[----:B------:R-:W-:Y:S02]  /*ad90*/  IADD3 R20, P2, R87, R20, RZ ;  /* 0x0000001457147210 */ /* 0x000fe40007f5e0ff */
[----:B------:R-:W-:-:S02]  /*ada0*/  MOV R84, R14 ;  /* 0x0000000e00547202 */ /* 0x000fc40000000f00 */
[----:B------:R-:W-:Y:S01]  /*adb0*/  MOV R83, R12 ;  /* 0x0000000c00537202 */ /* 0x000fe20000000f00 */
[----:B------:R1:W-:Y:S01]  /*adc0*/  STSM.16.M88.4 [R81], R4 ;  /* 0x0000000451007844 */ /* 0x0003e20000000200 */
        /* <DEDUP_REMOVED lines=8> */
[----:B-1----:R-:W-:Y:S01]  /*ae50*/  MOV R81, R10 ;  /* 0x0000000a00517202 */ /* 0x002fe20000000f00 */
[----:B------:R-:W-:Y:S01]  /*ae60*/  IMAD R10, R88, UR8, RZ ;  /* 0x00000008580a7c24 */ /* 0x000fe2000f8e02ff */
[----:B------:R-:W-:Y:S01]  /*ae70*/  F2FP.F16.F32.PACK_AB R6, R9, R78 ;  /* 0x0000004e0906723e */ /* 0x000fe200000000ff */
[----:B------:R-:W-:Y:S01]  /*ae80*/  IMAD.X R9, RZ, RZ, R17, P6 ;  /* 0x000000ffff097224 */ /* 0x000fe200030e0611 */
[----:B------:R-:W-:Y:S01]  /*ae90*/  F2FP.F16.F32.PACK_AB R4, R79, R82 ;  /* 0x000000524f04723e */ /* 0x000fe200000000ff */
[----:B------:R-:W-:Y:S01]  /*aea0*/  IMAD R24, R89, UR44, R10 ;  /* 0x0000002c59187c24 */ /* 0x000fe2000f8e020a */
[----:B------:R-:W-:-:S02]  /*aeb0*/  F2FP.F16.F32.PACK_AB R5, R77, R80 ;  /* 0x000000504d05723e */ /* 0x000fc400000000ff */
[----:B------:R-:W-:Y:S02]  /*aec0*/  F2FP.F16.F32.PACK_AB R7, R75, R76 ;  /* 0x0000004c4b07723e */ /* 0x000fe400000000ff */
[----:B------:R-:W-:Y:S02]  /*aed0*/  MOV R75, R8 ;  /* 0x00000008004b7202 */ /* 0x000fe40000000f00 */
[----:B------:R-:W-:Y:S01]  /*aee0*/  F2FP.F16.F32.PACK_AB R8, R73, R74 ;  /* 0x0000004a4908723e */ /* 0x000fe200000000ff */
[----:B------:R1:W-:Y:S01]  /*aef0*/  STSM.16.M88.4 [R26], R4 ;  /* 0x000000041a007844 */ /* 0x0003e20000000200 */
[----:B------:R-:W-:Y:S02]  /*af00*/  F2FP.F16.F32.PACK_AB R9, R71, R72 ;  /* 0x000000484709723e */ /* 0x000fe400000000ff */
[----:B------:R-:W-:Y:S02]  /*af10*/  F2FP.F16.F32.PACK_AB R10, R69, R70 ;  /* 0x00000046450a723e */ /* 0x000fe400000000ff */
[----:B------:R-:W-:-:S02]  /*af20*/  F2FP.F16.F32.PACK_AB R11, R67, R68 ;  /* 0x00000044430b723e */ /* 0x000fc400000000ff */
[----:B------:R-:W-:Y:S02]  /*af30*/  IADD3.X R21, R25, R21, R24, P2, !PT ;  /* 0x0000001519157210 */ /* 0x000fe400017fe418 */
[----:B------:R-:W-:Y:S01]  /*af40*/  F2FP.F16.F32.PACK_AB R24, R49, R50 ;  /* 0x000000323118723e */ /* 0x000fe200000000ff */
[----:B------:R-:W-:Y:S01]  /*af50*/  STSM.16.M88.4 [R86], R8 ;  /* 0x0000000856007844 */ /* 0x000fe20000000200 */
[----:B------:R-:W-:Y:S02]  /*af60*/  F2FP.F16.F32.PACK_AB R25, R47, R48 ;  /* 0x000000302f19723e */ /* 0x000fe400000000ff */
[----:B------:R-:W-:Y:S01]  /*af70*/  F2FP.F16.F32.PACK_AB R47, R35, R36 ;  /* 0x00000024232f723e */ /* 0x000fe200000000ff */
[----:B------:R-:W-:Y:S01]  /*af80*/  STSM.16.M88.4 [R85], R12 ;  /* 0x0000000c55007844 */ /* 0x000fe20000000200 */
[----:B------:R-:W-:Y:S02]  /*af90*/  F2FP.F16.F32.PACK_AB R150, R29, R30 ;  /* 0x0000001e1d96723e */ /* 0x000fe400000000ff */
[----:B-1----:R-:W-:-:S02]  /*afa0*/  F2FP.F16.F32.PACK_AB R4, R57, R58 ;  /* 0x0000003a3904723e */ /* 0x002fc400000000ff */
[----:B------:R-:W-:Y:S02]  /*afb0*/  F2FP.F16.F32.PACK_AB R5, R55, R56 ;  /* 0x000000383705723e */ /* 0x000fe400000000ff */
[----:B------:R-:W-:Y:S02]  /*afc0*/  F2FP.F16.F32.PACK_AB R6, R53, R54 ;  /* 0x000000363506723e */ /* 0x000fe400000000ff */
[----:B------:R-:W-:Y:S02]  /*afd0*/  F2FP.F16.F32.PACK_AB R7, R51, R52 ;  /* 0x000000343307723e */ /* 0x000fe400000000ff */
[----:B------:R-:W-:Y:S02]  /*afe0*/  F2FP.F16.F32.PACK_AB R26, R45, R46 ;  /* 0x0000002e2d1a723e */ /* 0x000fe400000000ff */
[----:B------:R-:W-:Y:S01]  /*aff0*/  F2FP.F16.F32.PACK_AB R45, R39, R40 ;  /* 0x00000028272d723e */ /* 0x000fe200000000ff */
[----:B------:R1:W-:Y:S01]  /*b000*/  STSM.16.M88.4 [R84], R4 ;  /* 0x0000000454007844 */ /* 0x0003e20000000200 */
[----:B------:R-:W-:-:S02]  /*b010*/  F2FP.F16.F32.PACK_AB R46, R37, R38 ;  /* 0x00000026252e723e */ /* 0x000fc400000000ff */
[----:B------:R-:W-:Y:S01]  /*b020*/  F2FP.F16.F32.PACK_AB R151, R151, R28 ;  /* 0x0000001c9797723e */ /* 0x000fe200000000ff */
[----:B------:R-:W-:Y:S01]  /*b030*/  STSM.16.M88.4 [R83], R24 ;  /* 0x0000001853007844 */ /* 0x000fe20000000200 */
[----:B------:R-:W-:-:S03]  /*b040*/  ISETP.GE.OR P0, PT, R87, UR10, P0 ;  /* 0x0000000a57007c0c */ /* 0x000fc60008706670 */
        /* <DEDUP_REMOVED lines=36> */
.L_x_7454:
[----:B------:R-:W-:Y:S05]  /*b290*/  BSYNC B0 ;  /* 0x0000000000007941 */ /* 0x000fea0003800000 */
.L_x_7453:
[----:B------:R-:W-:Y:S05]  /*b2a0*/  BRA `(.L_x_7452) ;  /* 0x00000008001c7947 */ /* 0x000fea0003800000 */
.L_x_7451:
        /* <DEDUP_REMOVED lines=28> */
[----:B------:R-:W-:Y:S02]  /*b470*/  LEA.HI.X R7, R4, UR9, R3, 0x2, P0 ;  /* 0x0000000904077c11 */ /* 0x000fe400080f1403 */
[----:B------:R-:W-:-:S05]  /*b480*/  MOV R3, 0xff800000 ;  /* 0xff80000000037802 */ /* 0x000fca0000000f00 */
[----:B------:R4:W-:Y:S02]  /*b490*/  STG.E desc[UR52][R6.64], R3 ;  /* 0x0000000306007986 */ /* 0x0009e4000c101934 */
.L_x_7456:
[----:B------:R-:W-:Y:S05]  /*b4a0*/  BSYNC B0 ;  /* 0x0000000000007941 */ /* 0x000fea0003800000 */
.L_x_7455:
[----:B------:R-:W-:Y:S01]  /*b4b0*/  ULDC UR5, c[0x0][0xa88] ;  /* 0x0002a20000057ab9 */ /* 0x000fe20000000800 */
[C---:B--2---:R-:W-:Y:S01]  /*b4c0*/  IMAD R0, R8.reuse, UR6, RZ ;  /* 0x0000000608007c24 */ /* 0x044fe2000f8e02ff */
[----:B------:R-:W-:Y:S01]  /*b4d0*/  UIADD3 UR42, -UR42, UR5, URZ ;  /* 0x000000052a2a7290 */ /* 0x000fe2000fffe13f */
[----:B------:R-:W-:Y:S01]  /*b4e0*/  IMAD.WIDE.U32 R4, R8, UR43, R18 ;  /* 0x0000002b08047c25 */ /* 0x000fe2000f8e0012 */
[----:B------:R-:W-:Y:S01]  /*b4f0*/  ULOP3.LUT UR47, URZ, UR47, URZ, 0x33, !UPT ;  /* 0x0000002f3f2f7292 */ /* 0x000fe2000f8e333f */
[----:B------:R-:W-:Y:S01]  /*b500*/  SHF.R.S32.HI R185, RZ, 0x1f, R184 ;  /* 0x0000001fffb97819 */ /* 0x000fe200000114b8 */
[----:B------:R-:W-:Y:S01]  /*b510*/  BSSY B0, `(.L_x_7457) ;  /* 0x0000021000007945 */ /* 0x000fe20003800000 */
[----:B----4-:R-:W-:Y:S01]  /*b520*/  IMAD R3, R9, UR43, R0 ;  /* 0x0000002b09037c24 */ /* 0x010fe2000f8e0200 */
[C---:B------:R-:W-:Y:S01]  /*b530*/  ISETP.GE.AND P2, PT, R184.reuse, UR42, PT ;  /* 0x0000002ab8007c0c */ /* 0x040fe2000bf46270 */
[C---:B------:R-:W-:Y:S02]  /*b540*/  VIADD R0, R184.reuse, 0x40 ;  /* 0x00000040b8007836 */ /* 0x040fe40000000000 */
[----:B------:R-:W-:Y:S01]  /*b550*/  VIADD R6, R184, 0x20 ;  /* 0x00000020b8067836 */ /* 0x000fe20000000000 */
[----:B------:R-:W-:Y:S01]  /*b560*/  IADD3 R5, R5, R3, RZ ;  /* 0x0000000305057210 */ /* 0x000fe20007ffe0ff */
[----:B-1----:R-:W-:Y:S01]  /*b570*/  VIADD R7, R14, UR47 ;  /* 0x0000002f0e077c36 */ /* 0x002fe20008000000 */
[----:B------:R-:W-:Y:S01]  /*b580*/  ISETP.GE.AND P0, PT, R0, UR42, PT ;  /* 0x0000002a00007c0c */ /* 0x000fe2000bf06270 */
[----:B---3--:R-:W-:Y:S01]  /*b590*/  IMAD R0, R10, UR7, RZ ;  /* 0x000000070a007c24 */ /* 0x008fe2000f8e02ff */
[----:B------:R-:W-:Y:S01]  /*b5a0*/  ISETP.GE.AND P4, PT, R6, UR42, PT ;  /* 0x0000002a06007c0c */ /* 0x000fe2000bf86270 */
[----:B------:R-:W-:-:S02]  /*b5b0*/  VIADD R6, R184, 0x60 ;  /* 0x00000060b8067836 */ /* 0x000fc40000000000 */
[----:B------:R-:W-:Y:S02]  /*b5c0*/  IMAD R3, R11, UR44, R0 ;  /* 0x0000002c0b037c24 */ /* 0x000fe4000f8e0200 */
[----:B------:R-:W-:Y:S01]  /*b5d0*/  IMAD.WIDE.U32 R8, R10, UR44, R4 ;  /* 0x0000002c0a087c25 */ /* 0x000fe2000f8e0004 */
[----:B------:R-:W-:-:S03]  /*b5e0*/  ISETP.GE.AND P1, PT, R6, UR42, PT ;  /* 0x0000002a06007c0c */ /* 0x000fc6000bf26270 */
[----:B------:R-:W-:-:S04]  /*b5f0*/  IMAD.WIDE R6, R7, 0x80, R184 ;  /* 0x0000008007067825 */ /* 0x000fc800078e02b8 */
[----:B------:R-:W-:Y:S01]  /*b600*/  IMAD.IADD R11, R9, 0x1, R3 ;  /* 0x00000001090b7824 */ /* 0x000fe200078e0203 */
[----:B------:R-:W-:Y:S06]  /*b610*/  @P2 BRA `(.L_x_7458) ;  /* 0x0000000000402947 */ /* 0x000fec0003800000 */
[----:B------:R-:W-:Y:S01]  /*b620*/  ULDC.64 UR6, c[0x0][0xad8] ;  /* 0x0002b60000067ab9 */ /* 0x000fe20000000a00 */
[----:B------:R-:W-:Y:S01]  /*b630*/  MOV R4, R8 ;  /* 0x0000000800047202 */ /* 0x000fe20000000f00 */
[----:B------:R-:W-:Y:S01]  /*b640*/  IMAD R3, R7, UR6, RZ ;  /* 0x0000000607037c24 */ /* 0x000fe2000f8e02ff */
[----:B------:R-:W-:Y:S01]  /*b650*/  ULDC UR5, c[0x0][0xa8c] ;  /* 0x0002a30000057ab9 */ /* 0x000fe20000000800 */
[C---:B------:R-:W-:Y:S01]  /*b660*/  VIADD R0, R18.reuse, 0x40 ;  /* 0x0000004012007836 */ /* 0x040fe20000000000 */
[----:B------:R-:W-:Y:S01]  /*b670*/  ISETP.GE.AND P2, PT, R18, UR5, PT ;  /* 0x0000000512007c0c */ /* 0x000fe2000bf46270 */
[----:B------:R-:W-:Y:S02]  /*b680*/  IMAD.MOV.U32 R5, RZ, RZ, R11 ;  /* 0x000000ffff057224 */ /* 0x000fe400078e000b */
[----:B------:R-:W-:Y:S01]  /*b690*/  IMAD R3, R6, UR7, R3 ;  /* 0x0000000706037c24 */ /* 0x000fe2000f8e0203 */
[----:B------:R-:W-:Y:S01]  /*b6a0*/  ISETP.GE.AND P3, PT, R0, UR5, PT ;  /* 0x0000000500007c0c */ /* 0x000fe2000bf66270 */
[----:B------:R-:W-:Y:S01]  /*b6b0*/  IMAD.WIDE.U32 R4, R6, UR6, R4 ;  /* 0x0000000606047c25 */ /* 0x000fe2000f8e0004 */
[----:B------:R-:W-:-:S03]  /*b6c0*/  ULDC.64 UR6, c[0x0][0xa80] ;  /* 0x0002a00000067ab9 */ /* 0x000fc60000000a00 */
[----:B------:R-:W-:Y:S01]  /*b6d0*/  IMAD.IADD R3, R5, 0x1, R3 ;  /* 0x0000000105037824 */ /* 0x000fe200078e0203 */
[----:B------:R-:W-:-:S04]  /*b6e0*/  LEA R12, P5, R4, UR6, 0x1 ;  /* 0x00000006040c7c11 */ /* 0x000fc8000f8a08ff */
[----:B------:R-:W-:-:S05]  /*b6f0*/  LEA.HI.X R13, R4, UR7, R3, 0x1, P5 ;  /* 0x00000007040d7c11 */ /* 0x000fca000a8f0c03 */
[----:B------:R1:W-:Y:S04]  /*b700*/  @!P2 STG.E.128 desc[UR52][R12.64], RZ ;  /* 0x000000ff0c00a986 */ /* 0x0003e8000c101d34 */
[----:B------:R1:W-:Y:S02]  /*b710*/  @!P3 STG.E.128 desc[UR52][R12.64+0x80], RZ ;  /* 0x000080ff0c00b986 */ /* 0x0003e4000c101d34 */
.L_x_7458:
[----:B------:R-:W-:Y:S05]  /*b720*/  BSYNC B0 ;  /* 0x0000000000007941 */ /* 0x000fea0003800000 */
.L_x_7457:
[----:B------:R-:W-:Y:S04]  /*b730*/  BSSY B0, `(.L_x_7459) ;  /* 0x0000014000007945 */ /* 0x000fe80003800000 */
[----:B------:R-:W-:Y:S05]  /*b740*/  @P4 BRA `(.L_x_7460) ;  /* 0x0000000000484947 */ /* 0x000fea0003800000 */
[----:B------:R-:W-:Y:S01]  /*b750*/  IADD3 R3, P2, R6, 0x20, RZ ;  /* 0x0000002006037810 */ /* 0x000fe20007f5e0ff */
[----:B------:R-:W-:Y:S01]  /*b760*/  ULDC.64 UR6, c[0x0][0xad8] ;  /* 0x0002b60000067ab9 */ /* 0x000fe20000000a00 */
[----:B------:R-:W-:Y:S01]  /*b770*/  IMAD.MOV.U32 R4, RZ, RZ, R8 ;  /* 0x000000ffff047224 */ /* 0x000fe200078e0008 */
[C---:B------:R-:W-:Y:S01]  /*b780*/  IADD3 R10, R18.reuse, 0x40, RZ ;  /* 0x00000040120a7810 */ /* 0x040fe20007ffe0ff */
        /* <DEDUP_REMOVED lines=9> */
[----:B-1----:R-:W-:Y:S01]  /*b820*/  LEA R12, P2, R4, UR6, 0x1 ;  /* 0x00000006040c7c11 */ /* 0x002fe2000f8408ff */
[----:B------:R-:W-:-:S05]  /*b830*/  IMAD.IADD R3, R5, 0x1, R3 ;  /* 0x0000000105037824 */ /* 0x000fca00078e0203 */
[----:B------:R-:W-:-:S05]  /*b840*/  LEA.HI.X R13, R4, UR7, R3, 0x1, P2 ;  /* 0x00000007040d7c11 */ /* 0x000fca00090f0c03 */
[----:B------:R2:W-:Y:S04]  /*b850*/  @!P3 STG.E.128 desc[UR52][R12.64], RZ ;  /* 0x000000ff0c00b986 */ /* 0x0005e8000c101d34 */
[----:B------:R2:W-:Y:S02]  /*b860*/  @!P4 STG.E.128 desc[UR52][R12.64+0x80], RZ ;  /* 0x000080ff0c00c986 */ /* 0x0005e4000c101d34 */
.L_x_7460:
[----:B------:R-:W-:Y:S05]  /*b870*/  BSYNC B0 ;  /* 0x0000000000007941 */ /* 0x000fea0003800000 */
.L_x_7459:
        /* <DEDUP_REMOVED lines=8> */
[C---:B------:R-:W-:Y:S01]  /*b900*/  ISETP.GE.AND P2, PT, R18.reuse, UR5, PT ;  /* 0x0000000512007c0c */ /* 0x040fe2000bf46270 */
[----:B------:R-:W-:Y:S02]  /*b910*/  VIADD R10, R18, 0x40 ;  /* 0x00000040120a7836 */ /* 0x000fe40000000000 */
[----:B------:R-:W-:Y:S02]  /*b920*/  IMAD R0, R0, UR6, RZ ;  /* 0x0000000600007c24 */ /* 0x000fe4000f8e02ff */
[----:B------:R-:W-:Y:S01]  /*b930*/  IMAD.WIDE.U32 R4, R3, UR6, R4 ;  /* 0x0000000603047c25 */ /* 0x000fe2000f8e0004 */
[----:B------:R-:W-:-:S03]  /*b940*/  ISETP.GE.AND P3, PT, R10, UR5, PT ;  /* 0x000000050a007c0c */ /* 0x000fc6000bf66270 */
[----:B------:R-:W-:Y:S01]  /*b950*/  IMAD R3, R3, UR7, R0 ;  /* 0x0000000703037c24 */ /* 0x000fe2000f8e0200 */
[----:B------:R-:W-:Y:S02]  /*b960*/  ULDC.64 UR6, c[0x0][0xa80] ;  /* 0x0002a00000067ab9 */ /* 0x000fe40000000a00 */
[----:B-12---:R-:W-:Y:S02]  /*b970*/  LEA R12, P0, R4, UR6, 0x1 ;  /* 0x00000006040c7c11 */ /* 0x006fe4000f8008ff */
[----:B------:R-:W-:-:S04]  /*b980*/  IADD3 R3, R5, R3, RZ ;  /* 0x0000000305037210 */ /* 0x000fc80007ffe0ff */
[----:B------:R-:W-:-:S05]  /*b990*/  LEA.HI.X R13, R4, UR7, R3, 0x1, P0 ;  /* 0x00000007040d7c11 */ /* 0x000fca00080f0c03 */
[----:B------:R3:W-:Y:S04]  /*b9a0*/  @!P2 STG.E.128 desc[UR52][R12.64], RZ ;  /* 0x000000ff0c00a986 */ /* 0x0007e8000c101d34 */
[----:B------:R3:W-:Y:S02]  /*b9b0*/  @!P3 STG.E.128 desc[UR52][R12.64+0x80], RZ ;  /* 0x000080ff0c00b986 */ /* 0x0007e4000c101d34 */
.L_x_7462:
[----:B------:R-:W-:Y:S05]  /*b9c0*/  BSYNC B0 ;  /* 0x0000000000007941 */ /* 0x000fea0003800000 */
.L_x_7461:
        /* <DEDUP_REMOVED lines=20> */
.L_x_7463:
[----:B------:R-:W-:Y:S05]  /*bb10*/  BSYNC B0 ;  /* 0x0000000000007941 */ /* 0x000fea0003800000 */
.L_x_7452:
[----:B------:R-:W5:Y:S02]  /*bb20*/  LDC R0, c[0x0][0xda8] ;  /* 0x00036a00ff007b82 */ /* 0x000f640000000800 */
[----:B-----5:R-:W-:-:S13]  /*bb30*/  ISETP.LE.AND P0, PT, R0, UR4, PT ;  /* 0x0000000400007c0c */ /* 0x020fda000bf03270 */
[----:B------:R-:W-:Y:S05]  /*bb40*/  @!P0 BRA `(.L_x_7464) ;  /* 0xffffff50009c8947 */ /* 0x000fea000383ffff */
[----:B------:R-:W-:Y:S05]  /*bb50*/  EXIT ;  /* 0x000000000000794d */ /* 0x000fea0003800000 */
.L_x_7416:
        /* <DEDUP_REMOVED lines=8> */
[----:B------:R-:W-:Y:S02]  /*bbe0*/  IMAD.MOV.U32 R17, RZ, RZ, 0x1 ;  /* 0x00000001ff117424 */ /* 0x000fe400078e00ff */
[----:B------:R-:W-:-:S04]  /*bbf0*/  IMAD.MOV.U32 R16, RZ, RZ, RZ ;  /* 0x000000ffff107224 */ /* 0x000fc800078e00ff */
[----:B------:R-:W1:Y:S02]  /*bc00*/  LDC R0, c[0x0][0xda8] ;  /* 0x00036a00ff007b82 */ /* 0x000e640000000800 */
[----:B-1----:R-:W-:-:S13]  /*bc10*/  ISETP.LE.AND P0, PT, R0, UR4, PT ;  /* 0x0000000400007c0c */ /* 0x002fda000bf03270 */
[----:B------:R-:W-:Y:S05]  /*bc20*/  @P0 BRA `(.L_x_7465) ;  /* 0x00000028004c0947 */ /* 0x000fea0003800000 */
[----:B------:R-:W1:Y:S01]  /*bc30*/  S2R R2, SR_TID.X ;  /* 0x0000000000027919 */ /* 0x000e620000002100 */
[----:B------:R-:W-:Y:S01]  /*bc40*/  MOV R18, UR4 ;  /* 0x0000000400127c02 */ /* 0x000fe20008000f00 */
[----:B------:R-:W-:Y:S01]  /*bc50*/  IMAD.MOV.U32 R16, RZ, RZ, RZ ;  /* 0x000000ffff107224 */ /* 0x000fe200078e00ff */
[----:B------:R-:W-:Y:S01]  /*bc60*/  ULDC UR48, c[0x0][0xc] ;  /* 0x0000030000307ab9 */ /* 0x000fe20000000800 */
[----:B------:R-:W-:Y:S01]  /*bc70*/  IMAD.MOV.U32 R17, RZ, RZ, 0x1 ;  /* 0x00000001ff117424 */ /* 0x000fe200078e00ff */
[----:B------:R-:W-:Y:S01]  /*bc80*/  ULDC.64 UR44, c[0x0][0x198] ;  /* 0x00006600002c7ab9 */ /* 0x000fe20000000a00 */
[----:B------:R-:W-:Y:S01]  /*bc90*/  UMOV UR47, URZ ;  /* 0x0000003f002f7c82 */ /* 0x000fe20008000000 */
[----:B-1----:R-:W-:-:S07]  /*bca0*/  LOP3.LUT R19, R2, 0x1f, RZ, 0xc0, !PT ;  /* 0x0000001f02137812 */ /* 0x002fce00078ec0ff */
.L_x_7513:
        /* <DEDUP_REMOVED lines=21> */
.L_x_7466:
[----:B------:R-:W-:Y:S01]  /*be00*/  ULDC UR9, c[0x0][0xdc4] ;  /* 0x0003710000097ab9 */ /* 0x000fe20000000800 */
[----:B------:R-:W-:Y:S01]  /*be10*/  UMOV UR7, UR8 ;  /* 0x0000000800077c82 */ /* 0x000fe20008000000 */
[----:B------:R-:W-:-:S11]  /*be20*/  UISETP.NE.AND UP0, UPT, UR9, 0x1, UPT ;  /* 0x000000010900788c */ /* 0x000fd6000bf05270 */
[----:B------:R-:W-:Y:S02]  /*be30*/  @UP0 ULDC.64 UR10, c[0x0][0xdc8] ;  /* 0x00037200000a0ab9 */ /* 0x000fe40000000a00 */
[----:B------:R-:W-:-:S04]  /*be40*/  UIMAD.WIDE.U32 UR4, UR8, UR10, URZ ;  /* 0x0000000a080472a5 */ /* 0x000fc8000f8e003f */
[----:B------:R-:W-:-:S04]  /*be50*/  @UP0 USHF.R.U32.HI UR7, URZ, UR11, UR5 ;  /* 0x0000000b3f070299 */ /* 0x000fc80008011605 */
[----:B------:R-:W-:-:S12]  /*be60*/  UIMAD UR4, UR7, UR9, URZ ;  /* 0x00000009070472a4 */ /* 0x000fd8000f8e023f */
.L_x_7467:
[----:B------:R-:W-:Y:S01]  /*be70*/  ULOP3.LUT UR5, URZ, UR7, URZ, 0x33, !UPT ;  /* 0x000000073f057292 */ /* 0x000fe2000f8e333f */
[----:B------:R-:W-:Y:S01]  /*be80*/  BSSY B6, `(.L_x_7468) ;  /* 0x000025e000067945 */ /* 0x000fe20003800000 */
[----:B------:R-:W-:Y:S01]  /*be90*/  ULDC.64 UR10, c[0x0][0x3f8] ;  /* 0x0000fe00000a7ab9 */ /* 0x000fe20000000a00 */
[----:B------:R-:W-:Y:S01]  /*bea0*/  ULDC UR7, c[0x0][0xdac] ;  /* 0x00036b0000077ab9 */ /* 0x000fe20000000800 */
[----:B------:R-:W-:Y:S02]  /*beb0*/  UISETP.NE.U32.AND UP0, UPT, UR10, URZ, UPT ;  /* 0x0000003f0a00728c */ /* 0x000fe4000bf05070 */
[----:B------:R-:W-:Y:S02]  /*bec0*/  UIADD3 UR5, UR5, UR7, URZ ;  /* 0x0000000705057290 */ /* 0x000fe4000fffe03f */
[----:B------:R-:W-:Y:S02]  /*bed0*/  UISETP.NE.AND.EX UP0, UPT, UR11, URZ, UPT, UP0 ;  /* 0x0000003f0b00728c */ /* 0x000fe4000bf05300 */
[----:B------:R-:W-:Y:S01]  /*bee0*/  USHF.L.U32 UR41, UR5, 0x7, URZ ;  /* 0x0000000705297899 */ /* 0x000fe2000800063f */
[----:B------:R-:W-:Y:S01]  /*bef0*/  ULDC UR7, c[0x0][0x404] ;  /* 0x0001010000077ab9 */ /* 0x000fe20000000800 */
[----:B------:R-:W-:Y:S01]  /*bf00*/  ULDC UR10, c[0x0][0x288] ;  /* 0x0000a200000a7ab9 */ /* 0x000fe20000000800 */
[----:B------:R-:W-:-:S02]  /*bf10*/  USEL UR7, UR7, 0x1, UP0 ;  /* 0x0000000107077887 */ /* 0x000fc40008000000 */
[----:B------:R-:W-:Y:S01]  /*bf20*/  UIADD3 UR5, UR41, 0xff, -UR10 ;  /* 0x000000ff29057890 */ /* 0x000fe2000fffe80a */
[----:B------:R-:W-:Y:S02]  /*bf30*/  ULDC UR9, c[0x0][0xdb8] ;  /* 0x00036e0000097ab9 */ /* 0x000fe40000000800 */
[----:B------:R-:W-:Y:S01]  /*bf40*/  ULDC UR10, c[0x0][0x2e0] ;  /* 0x0000b800000a7ab9 */ /* 0x000fe20000000800 */
[----:B------:R-:W-:Y:S02]  /*bf50*/  UISETP.NE.AND UP1, UPT, UR9, 0x1, UPT ;  /* 0x000000010900788c */ /* 0x000fe4000bf25270 */
[----:B------:R-:W-:Y:S02]  /*bf60*/  UIMAD UR11, UR7, UR10, 0x7f ;  /* 0x0000007f070b74a4 */ /* 0x000fe4000f8e020a */
[----:B------:R-:W-:Y:S02]  /*bf70*/  UIMAD UR5, UR7, UR10, UR5 ;  /* 0x0000000a070572a4 */ /* 0x000fe4000f8e0205 */
[----:B------:R-:W-:-:S02]  /*bf80*/  USHF.R.S32.HI UR10, URZ, 0x1f, UR11 ;  /* 0x0000001f3f0a7899 */ /* 0x000fc4000801140b */
[----:B------:R-:W-:Y:S02]  /*bf90*/  USHF.R.S32.HI UR7, URZ, 0x1f, UR5 ;  /* 0x0000001f3f077899 */ /* 0x000fe40008011405 */
[----:B------:R-:W-:Y:S02]  /*bfa0*/  ULEA.HI UR10, UR10, UR11, URZ, 0x7 ;  /* 0x0000000b0a0a7291 */ /* 0x000fe4000f8f383f */
[----:B------:R-:W-:Y:S02]  /*bfb0*/  ULEA.HI UR7, UR7, UR5, URZ, 0x7 ;  /* 0x0000000507077291 */ /* 0x000fe4000f8f383f */
[----:B------:R-:W-:Y:S02]  /*bfc0*/  USHF.R.S32.HI UR10, URZ, 0x7, UR10 ;  /* 0x000000073f0a7899 */ /* 0x000fe4000801140a */
[----:B------:R-:W-:Y:S02]  /*bfd0*/  USHF.R.S32.HI UR7, URZ, 0x7, UR7 ;  /* 0x000000073f077899 */ /* 0x000fe40008011407 */
[----:B------:R-:W-:-:S02]  /*bfe0*/  UIADD3 UR4, UR8, -UR4, URZ ;  /* 0x8000000408047290 */ /* 0x000fc4000fffe03f */
[----:B------:R-:W-:Y:S01]  /*bff0*/  UISETP.LT.AND UP0, UPT, UR10, UR7, UPT ;  /* 0x000000070a00728c */ /* 0x000fe2000bf01270 */
[----:B------:R-:W-:-:S03]  /*c000*/  ULDC UR8, c[0x0][0xdc4] ;  /* 0x0003710000087ab9 */ /* 0x000fc60000000800 */
[----:B------:R-:W-:Y:S02]  /*c010*/  USEL UR39, UR10, UR7, UP0 ;  /* 0x000000070a277287 */ /* 0x000fe40008000000 */
[----:B------:R-:W-:-:S03]  /*c020*/  UIMAD UR6, UR6, UR8, UR4 ;  /* 0x00000008060672a4 */ /* 0x000fc6000f8e0204 */
[----:B------:R-:W-:Y:S01]  /*c030*/  @UP1 ULDC UR4, c[0x0][0xdbc] ;  /* 0x00036f0000041ab9 */ /* 0x000fe20000000800 */
[----:B------:R-:W-:Y:S01]  /*c040*/  ISETP.LT.AND P0, PT, RZ, UR39, PT ;  /* 0x00000027ff007c0c */ /* 0x000fe2000bf01270 */
[----:B------:R-:W-:Y:S01]  /*c050*/  UIMAD.WIDE.U32 UR4, UR6, UR4, URZ ;  /* 0x00000004060472a5 */ /* 0x000fe2000f8e003f */
[----:B------:R-:W-:Y:S01]  /*c060*/  @UP1 ULDC UR8, c[0x0][0xdc0] ;  /* 0x0003700000081ab9 */ /* 0x000fe20000000800 */
[----:B------:R-:W-:Y:S02]  /*c070*/  UMOV UR43, UR6 ;  /* 0x00000006002b7c82 */ /* 0x000fe40008000000 */
        /* <DEDUP_REMOVED lines=20> */
.L_x_7469:
        /* <DEDUP_REMOVED lines=23> */
.L_x_7471:
        /* <DEDUP_REMOVED lines=20> */
.L_x_7473:
        /* <DEDUP_REMOVED lines=16> */
.L_x_7472:
[----:B------:R-:W-:Y:S01]  /*c570*/  ULDC.64 UR4, c[0x0][0x9f8] ;  /* 0x00027e0000047ab9 */ /* 0x000fe20000000a00 */
[----:B------:R-:W-:Y:S01]  /*c580*/  IMAD.U32 R5, RZ, RZ, UR43 ;  /* 0x0000002bff057e24 */ /* 0x000fe2000f8e00ff */
[----:B------:R-:W-:Y:S01]  /*c590*/  ISETP.NE.U32.AND P0, PT, RZ, UR4, PT ;  /* 0x00000004ff007c0c */ /* 0x000fe2000bf05070 */
[----:B------:R-:W1:Y:S01]  /*c5a0*/  LDC R4, c[0x0][0x428] ;  /* 0x00010a00ff047b82 */ /* 0x000e620000000800 */
[----:B------:R-:W-:Y:S02]  /*c5b0*/  MOV R0, UR43 ;  /* 0x0000002b00007c02 */ /* 0x000fe40008000f00 */
        /* <DEDUP_REMOVED lines=13> */
[----:B--2---:R-:W1:Y:S06]  /*c690*/  LDC.64 R2, c[0x0][0x3f8] ;  /* 0x0000fe00ff027b82 */ /* 0x004e6c0000000a00 */
[----:B------:R-:W-:-:S02]  /*c6a0*/  VOTEU.ALL UP1, P1 ;  /* 0x00000000003f7886 */ /* 0x000fc40000820000 */
[----:B------:R-:W2:Y:S03]  /*c6b0*/  @P0 LDC R5, c[0x0][0x42c] ;  /* 0x00010b00ff050b82 */ /* 0x000ea60000000800 */
[----:B------:R-:W-:-:S04]  /*c6c0*/  @!UP1 UIADD3 UR4, UP0, UR44, 0x270, URZ ;  /* 0x000002702c049890 */ /* 0x000fc8000ff1e03f */
[----:B------:R-:W-:Y:S01]  /*c6d0*/  @!UP1 UIADD3.X UR5, URZ, UR45, URZ, UP0, !UPT ;  /* 0x0000002d3f059290 */ /* 0x000fe200087fe43f */
[----:B------:R-:W4:Y:S08]  /*c6e0*/  @P0 LDC R6, c[0x0][0x430] ;  /* 0x00010c00ff060b82 */ /* 0x000f300000000800 */
[----:B------:R1:W-:Y:S01]  /*c6f0*/  @!UP1 UTMAPF.L2.4D [UR40], [UR4] ;  /* 0x00000028040095b8 */ /* 0x0003e20008018000 */
[----:B--2---:R-:W-:Y:S01]  /*c700*/  @P0 IMAD.HI.U32 R5, R5, UR42, RZ ;  /* 0x0000002a05050c27 */ /* 0x004fe2000f8e00ff */
[----:B------:R2:W-:Y:S04]  /*c710*/  @!UP1 UTMAPF.L2.4D [UR8], [UR4] ;  /* 0x00000008040095b8 */ /* 0x0005e80008018000 */
[----:B----4-:R-:W-:Y:S01]  /*c720*/  @P0 SHF.R.U32.HI R4, RZ, R6, R5 ;  /* 0x00000006ff040219 */ /* 0x010fe20000011605 */
[----:B------:R-:W-:Y:S01]  /*c730*/  IMAD.U32 R5, RZ, RZ, UR39 ;  /* 0x00000027ff057e24 */ /* 0x000fe2000f8e00ff */
[----:B-1----:R-:W-:-:S03]  /*c740*/  ISETP.NE.U32.AND P0, PT, R2, RZ, PT ;  /* 0x000000ff0200720c */ /* 0x002fc60003f05070 */
[----:B------:R-:W-:Y:S01]  /*c750*/  VIADD R5, R5, 0xffffffff ;  /* 0xffffffff05057836 */ /* 0x000fe20000000000 */
[----:B------:R-:W-:-:S04]  /*c760*/  ISETP.NE.AND.EX P0, PT, R3, RZ, PT, P0 ;  /* 0x000000ff0300720c */ /* 0x000fc80003f05300 */
[----:B---3--:R-:W-:Y:S01]  /*c770*/  SEL R6, R0, RZ, !P0 ;  /* 0x000000ff00067207 */ /* 0x008fe20004000000 */
[----:B--2---:R-:W-:Y:S08]  /*c780*/  BRA.DIV UR6, `(.L_x_7474) ;  /* 0x0000002206e87947 */ /* 0x004ff0000b800000 */
.L_x_7525:
[----:B------:R-:W-:Y:S01]  /*c790*/  UMOV UR4, 0xffffffff ;  /* 0xffffffff00047882 */ /* 0x000fe20000000000 */
[----:B------:R-:W-:Y:S02]  /*c7a0*/  SHF.R.S32.HI R12, RZ, 0x1f, R0 ;  /* 0x0000001fff0c7819 */ /* 0x000fe40000011400 */
[----:B------:R-:W-:Y:S05]  /*c7b0*/  BRA.DIV UR4, `(.L_x_7475) ;  /* 0x0000002604087947 */ /* 0x000fea000b800000 */
[----:B------:R-:W-:-:S13]  /*c7c0*/  ELECT P6, URZ, PT ;  /* 0x00000000003f782f */ /* 0x000fda00038c0000 */
.L_x_7528:
[----:B------:R-:W-:Y:S05]  /*c7d0*/  @!P6 BRA `(.L_x_7476) ;  /* 0x0000000000d8e947 */ /* 0x000fea0003800000 */
[----:B------:R-:W-:Y:S01]  /*c7e0*/  MOV R6, R0 ;  /* 0x0000000000067202 */ /* 0x000fe20000000f00 */
        /* <DEDUP_REMOVED lines=19> */
.L_x_7477:
[----:B------:R-:W2:Y:S01]  /*c920*/  S2R R7, SR_TID.X ;  /* 0x0000000000077919 */ /* 0x000ea20000002100 */
[----:B-1----:R-:W-:Y:S02]  /*c930*/  LEA R8, R16, UR38, 0x3 ;  /* 0x0000002610087c11 */ /* 0x002fe4000f8e18ff */
[----:B--2---:R-:W-:Y:S02]  /*c940*/  LOP3.LUT R9, R7, 0x7f, RZ, 0xc0, !PT ;  /* 0x0000007f07097812 */ /* 0x004fe400078ec0ff */
[----:B------:R-:W-:Y:S02]  /*c950*/  SHF.L.U32 R7, R17, 0x1f, RZ ;  /* 0x0000001f11077819 */ /* 0x000fe400000006ff */
[----:B------:R-:W-:Y:S02]  /*c960*/  ISETP.NE.AND P3, PT, R9, RZ, PT ;  /* 0x000000ff0900720c */ /* 0x000fe40003f65270 */
[----:B------:R-:W1:Y:S02]  /*c970*/  SYNCS.PHASECHK.TRANS64.TRYWAIT P2, [R8+URZ+0x28840], R7 ;  /* 0x02884007080075a7 */ /* 0x000e64000804017f */
[----:B-1----:R-:W-:Y:S09]  /*c980*/  @!P2 BRA `(.L_x_7478) ;  /* 0x0000002000b4a947 */ /* 0x002ff20003800000 */
.L_x_7529:
[----:B------:R-:W-:Y:S05]  /*c990*/  @P3 BRA `(.L_x_7479) ;  /* 0x0000000000143947 */ /* 0x000fea0003800000 */
[----:B------:R-:W-:Y:S01]  /*c9a0*/  ISETP.NE.AND P2, PT, R19, RZ, PT ;  /* 0x000000ff1300720c */ /* 0x000fe20003f45270 */
[----:B-1----:R-:W-:-:S04]  /*c9b0*/  IMAD.MOV.U32 R7, RZ, RZ, 0x8000 ;  /* 0x00008000ff077424 */ /* 0x002fc800078e00ff */
[----:B------:R2:W-:Y:S08]  /*c9c0*/  SYNCS.ARRIVE.TRANS64 RZ, [R8+URZ+0x28830], R7 ;  /* 0x0288300708ff79a7 */ /* 0x0005f0000800003f */
[----:B------:R-:W-:Y:S05]  /*c9d0*/  @!P2 BRA `(.L_x_7479) ;  /* 0x000000000004a947 */ /* 0x000fea0003800000 */
[----:B------:R-:W-:Y:S01]  /*c9e0*/  BPT.TRAP 0x1 ;  /* 0x000000040000795c */ /* 0x000fe20000300000 */
.L_x_7479:
        /* <DEDUP_REMOVED lines=17> */
[----:B---3--:R-:W-:Y:S01]  /*cb00*/  UMOV UR8, UR14 ;  /* 0x0000000e00087c82 */ /* 0x008fe20008000000 */
[----:B------:R-:W-:Y:S02]  /*cb10*/  UMOV UR10, UR15 ;  /* 0x0000000f000a7c82 */ /* 0x000fe40008000000 */
[----:B------:R3:W-:Y:S02]  /*cb20*/  UTMALDG.4D [UR8], [UR4], desc[UR6] ;  /* 0x00000608040075b4 */ /* 0x0007e40008019000 */
[----:B---3--:R-:W-:Y:S01]  /*cb30*/  NOP ;  /* 0x0000000000007918 */ /* 0x008fe20000000000 */
.L_x_7476:
        /* <DEDUP_REMOVED lines=9> */
[----:B-12---:R-:W-:Y:S01]  /*cbd0*/  @P2 IMAD.MOV.U32 R7, RZ, RZ, 0x8000 ;  /* 0x00008000ff072424 */ /* 0x006fe200078e00ff */
        /* <DEDUP_REMOVED lines=21> */
.L_x_7530:
        /* <DEDUP_REMOVED lines=17> */
[----:B------:R-:W-:Y:S02]  /*ce40*/  IMAD.MOV.U32 R8, RZ, RZ, R6 ;  /* 0x000000ffff087224 */ /* 0x000fe400078e0006 */
[----:B------:R-:W-:Y:S01]  /*ce50*/  IMAD.U32 R9, RZ, RZ, UR46 ;  /* 0x0000002eff097e24 */ /* 0x000fe2000f8e00ff */
[----:B------:R-:W-:Y:S06]  /*ce60*/  @!P0 BRA `(.L_x_7485) ;  /* 0x0000000000508947 */ /* 0x000fec0003800000 */
[----:B------:R-:W-:Y:S01]  /*ce70*/  ULDC UR7, c[0x0][0x41c] ;  /* 0x0001070000077ab9 */ /* 0x000fe20000000800 */
[----:B------:R-:W-:Y:S01]  /*ce80*/  UMOV UR6, UR46 ;  /* 0x0000002e00067c82 */ /* 0x000fe20008000000 */
[----:B------:R-:W-:-:S11]  /*ce90*/  UISETP.NE.AND UP0, UPT, UR7, 0x1, UPT ;  /* 0x000000010700788c */ /* 0x000fd6000bf05270 */
        /* <DEDUP_REMOVED lines=9> */
[----:B------:R-:W-:-:S04]  /*cf30*/  IMAD.WIDE.U32 R8, R0, UR8, R8 ;  /* 0x0000000800087c25 */ /* 0x000fc8000f8e0008 */
[----:B------:R-:W-:Y:S01]  /*cf40*/  IMAD.IADD R9, R11, 0x1, R9 ;  /* 0x000000010b097824 */ /* 0x000fe200078e0209 */
[----:B------:R-:W-:-:S04]  /*cf50*/  LEA R2, P2, R8, R2, 0x2 ;  /* 0x0000000208027211 */ /* 0x000fc800078410ff */
[----:B------:R-:W-:-:S05]  /*cf60*/  LEA.HI.X R3, R8, R3, R9, 0x2, P2 ;  /* 0x0000000308037211 */ /* 0x000fca00010f1409 */
[----:B------:R1:W5:Y:S01]  /*cf70*/  LDG.E R8, desc[UR52][R2.64] ;  /* 0x0000003402087981 */ /* 0x000362000c1e1900 */
[----:B------:R-:W-:-:S04]  /*cf80*/  UIADD3 UR4, -UR6, URZ, URZ ;  /* 0x0000003f06047290 */ /* 0x000fc8000fffe13f */
[----:B------:R-:W-:-:S06]  /*cf90*/  UIMAD UR4, UR7, UR4, UR46 ;  /* 0x00000004070472a4 */ /* 0x000fcc000f8e022e */
[----:B-1----:R-:W-:-:S07]  /*cfa0*/  IMAD.U32 R9, RZ, RZ, UR4 ;  /* 0x00000004ff097e24 */ /* 0x002fce000f8e00ff */
.L_x_7485:
[----:B------:R-:W1:Y:S01]  /*cfb0*/  S2R R2, SR_TID.X ;  /* 0x0000000000027919 */ /* 0x000e620000002100 */
[----:B------:R-:W-:Y:S02]  /*cfc0*/  LEA R3, R10, UR38, 0x3 ;  /* 0x000000260a037c11 */ /* 0x000fe4000f8e18ff */
[----:B-1----:R-:W-:Y:S02]  /*cfd0*/  LOP3.LUT R11, R2, 0x7f, RZ, 0xc0, !PT ;  /* 0x0000007f020b7812 */ /* 0x002fe400078ec0ff */
[----:B------:R-:W-:Y:S02]  /*cfe0*/  SHF.L.U32 R2, R7, 0x1f, RZ ;  /* 0x0000001f07027819 */ /* 0x000fe400000006ff */
[----:B------:R-:W-:Y:S02]  /*cff0*/  ISETP.NE.AND P2, PT, R11, RZ, PT ;  /* 0x000000ff0b00720c */ /* 0x000fe40003f45270 */
[----:B------:R-:W1:Y:S02]  /*d000*/  SYNCS.PHASECHK.TRANS64.TRYWAIT P3, [R3+URZ+0x28840], R2 ;  /* 0x02884002030075a7 */ /* 0x000e64000806017f */
[----:B-1----:R-:W-:Y:S09]  /*d010*/  @!P3 BRA `(.L_x_7486) ;  /* 0x0000001c003cb947 */ /* 0x002ff20003800000 */
.L_x_7531:
[----:B------:R-:W-:Y:S05]  /*d020*/  @P2 BRA `(.L_x_7487) ;  /* 0x0000000000142947 */ /* 0x000fea0003800000 */
[----:B------:R-:W-:Y:S02]  /*d030*/  ISETP.NE.AND P3, PT, R19, RZ, PT ;  /* 0x000000ff1300720c */ /* 0x000fe40003f65270 */
[----:B-1----:R-:W-:-:S04]  /*d040*/  MOV R2, 0x8000 ;  /* 0x0000800000027802 */ /* 0x002fc80000000f00 */
[----:B------:R2:W-:Y:S07]  /*d050*/  SYNCS.ARRIVE.TRANS64 RZ, [R3+URZ+0x28830], R2 ;  /* 0x0288300203ff79a7 */ /* 0x0005ee000800003f */
[----:B------:R-:W-:Y:S05]  /*d060*/  @!P3 BRA `(.L_x_7487) ;  /* 0x000000000004b947 */ /* 0x000fea0003800000 */
[----:B------:R-:W-:Y:S01]  /*d070*/  BPT.TRAP 0x1 ;  /* 0x000000040000795c */ /* 0x000fe20000300000 */
.L_x_7487:
        /* <DEDUP_REMOVED lines=12> */
[----:B-12---:R-:W-:Y:S01]  /*d140*/  SHF.L.U32 R3, R17, 0x1f, RZ ;  /* 0x0000001f11037819 */ /* 0x006fe200000006ff */
        /* <DEDUP_REMOVED lines=13> */
.L_x_7532:
[----:B------:R-:W-:Y:S05]  /*d220*/  @P2 BRA `(.L_x_7489) ;  /* 0x0000000000182947 */ /* 0x000fea0003800000 */
[----:B------:R-:W-:Y:S01]  /*d230*/  ISETP.NE.AND P2, PT, R19, RZ, PT ;  /* 0x000000ff1300720c */ /* 0x000fe20003f45270 */
[----:B-1----:R-:W-:Y:S01]  /*d240*/  IMAD.MOV.U32 R3, RZ, RZ, 0x8000 ;  /* 0x00008000ff037424 */ /* 0x002fe200078e00ff */
[----:B------:R-:W-:-:S04]  /*d250*/  LEA R2, R16, UR38, 0x3 ;  /* 0x0000002610027c11 */ /* 0x000fc8000f8e18ff */
[----:B------:R2:W-:Y:S07]  /*d260*/  SYNCS.ARRIVE.TRANS64 RZ, [R2+URZ+0x28850], R3 ;  /* 0x0288500302ff79a7 */ /* 0x0005ee000800003f */
[----:B------:R-:W-:Y:S05]  /*d270*/  @!P2 BRA `(.L_x_7489) ;  /* 0x000000000004a947 */ /* 0x000fea0003800000 */
[----:B------:R-:W-:Y:S01]  /*d280*/  BPT.TRAP 0x1 ;  /* 0x000000040000795c */ /* 0x000fe20000300000 */
.L_x_7489:
        /* <DEDUP_REMOVED lines=19> */
[----:B---3--:R-:W-:Y:S01]  /*d3c0*/  UMOV UR8, UR14 ;  /* 0x0000000e00087c82 */ /* 0x008fe20008000000 */
[----:B------:R-:W-:Y:S02]  /*d3d0*/  UMOV UR10, UR15 ;  /* 0x0000000f000a7c82 */ /* 0x000fe40008000000 */
[----:B------:R3:W-:Y:S02]  /*d3e0*/  UTMALDG.4D [UR8], [UR4], desc[UR6] ;  /* 0x00000608040075b4 */ /* 0x0007e40008019000 */
[----:B---3--:R-:W-:Y:S01]  /*d3f0*/  NOP ;  /* 0x0000000000007918 */ /* 0x008fe20000000000 */
.L_x_7484:
[----:B------:R-:W-:Y:S05]  /*d400*/  BSYNC B0 ;  /* 0x0000000000007941 */ /* 0x000fea0003800000 */
.L_x_7483:
[----:B------:R-:W-:Y:S01]  /*d410*/  UIADD3 UR4, UR39, -0x3, URZ ;  /* 0xfffffffd27047890 */ /* 0x000fe2000fffe03f */
[----:B------:R-:W-:Y:S01]  /*d420*/  IMAD.MOV.U32 R17, RZ, RZ, R7 ;  /* 0x000000ffff117224 */ /* 0x000fe200078e0007 */
[----:B------:R-:W-:-:S04]  /*d430*/  MOV R16, R10 ;  /* 0x0000000a00107202 */ /* 0x000fc80000000f00 */
[----:B------:R-:W-:-:S07]  /*d440*/  IMAD.U32 R7, RZ, RZ, UR4 ;  /* 0x00000004ff077e24 */ /* 0x000fce000f8e00ff */
.L_x_7482:
[----:B------:R-:W-:Y:S01]  /*d450*/  ISETP.NE.AND P2, PT, RZ, UR46, PT ;  /* 0x0000002eff007c0c */ /* 0x000fe2000bf45270 */
[----:B------:R-:W-:-:S12]  /*d460*/  BSSY B0, `(.L_x_7481) ;  /* 0x00000c5000007945 */ /* 0x000fd80003800000 */
[----:B------:R-:W-:Y:S05]  /*d470*/  @!P2 BRA `(.L_x_7490) ;  /* 0x0000000c000ca947 */ /* 0x000fea0003800000 */
[----:B------:R-:W-:-:S07]  /*d480*/  IMAD.MOV.U32 R8, RZ, RZ, R6 ;  /* 0x000000ffff087224 */ /* 0x000fce00078e0006 */
.L_x_7505:
        /* <DEDUP_REMOVED lines=27> */
.L_x_7493:
[----:B------:R-:W1:Y:S01]  /*d640*/  S2R R2, SR_TID.X ;  /* 0x0000000000027919 */ /* 0x000e620000002100 */
[----:B------:R-:W-:Y:S02]  /*d650*/  LEA R3, R10, UR38, 0x3 ;  /* 0x000000260a037c11 */ /* 0x000fe4000f8e18ff */
[----:B-1----:R-:W-:Y:S02]  /*d660*/  LOP3.LUT R9, R2, 0x7f, RZ, 0xc0, !PT ;  /* 0x0000007f02097812 */ /* 0x002fe400078ec0ff */
[----:B------:R-:W-:Y:S02]  /*d670*/  SHF.L.U32 R2, R11, 0x1f, RZ ;  /* 0x0000001f0b027819 */ /* 0x000fe400000006ff */
[----:B------:R-:W-:Y:S02]  /*d680*/  ISETP.NE.AND P2, PT, R9, RZ, PT ;  /* 0x000000ff0900720c */ /* 0x000fe40003f45270 */
[----:B------:R-:W1:Y:S02]  /*d690*/  SYNCS.PHASECHK.TRANS64.TRYWAIT P3, [R3+URZ+0x28840], R2 ;  /* 0x02884002030075a7 */ /* 0x000e64000806017f */
[----:B-1----:R-:W-:Y:S09]  /*d6a0*/  @!P3 BRA `(.L_x_7494) ;  /* 0x0000001400c0b947 */ /* 0x002ff20003800000 */
.L_x_7533:
[----:B------:R-:W-:Y:S05]  /*d6b0*/  @P2 BRA `(.L_x_7495) ;  /* 0x0000000000142947 */ /* 0x000fea0003800000 */
[----:B------:R-:W-:Y:S01]  /*d6c0*/  ISETP.NE.AND P3, PT, R19, RZ, PT ;  /* 0x000000ff1300720c */ /* 0x000fe20003f65270 */
[----:B-1----:R-:W-:-:S04]  /*d6d0*/  IMAD.MOV.U32 R2, RZ, RZ, 0x8000 ;  /* 0x00008000ff027424 */ /* 0x002fc800078e00ff */
[----:B------:R2:W-:Y:S08]  /*d6e0*/  SYNCS.ARRIVE.TRANS64 RZ, [R3+URZ+0x28830], R2 ;  /* 0x0288300203ff79a7 */ /* 0x0005f0000800003f */
[----:B------:R-:W-:Y:S05]  /*d6f0*/  @!P3 BRA `(.L_x_7495) ;  /* 0x000000000004b947 */ /* 0x000fea0003800000 */
[----:B------:R-:W-:Y:S01]  /*d700*/  BPT.TRAP 0x1 ;  /* 0x000000040000795c */ /* 0x000fe20000300000 */
.L_x_7495:
        /* <DEDUP_REMOVED lines=14> */
[----:B-12---:R-:W-:Y:S01]  /*d7f0*/  LEA R2, R16, UR17, 0x3 ;  /* 0x0000001110027c11 */ /* 0x006fe2000f8e18ff */
        /* <DEDUP_REMOVED lines=11> */
.L_x_7534:
[----:B------:R-:W-:Y:S05]  /*d8b0*/  @P2 BRA `(.L_x_7497) ;  /* 0x0000000000142947 */ /* 0x000fea0003800000 */
[----:B------:R-:W-:Y:S01]  /*d8c0*/  ISETP.NE.AND P2, PT, R19, RZ, PT ;  /* 0x000000ff1300720c */ /* 0x000fe20003f45270 */
[----:B------:R-:W-:-:S04]  /*d8d0*/  IMAD.MOV.U32 R3, RZ, RZ, 0x8000 ;  /* 0x00008000ff037424 */ /* 0x000fc800078e00ff */
[----:B------:R2:W-:Y:S08]  /*d8e0*/  SYNCS.ARRIVE.TRANS64 RZ, [R2+URZ+0x50], R3 ;  /* 0x0000500302ff79a7 */ /* 0x0005f0000800003f */
[----:B------:R-:W-:Y:S05]  /*d8f0*/  @!P2 BRA `(.L_x_7497) ;  /* 0x000000000004a947 */ /* 0x000fea0003800000 */
[----:B------:R-:W-:Y:S01]  /*d900*/  BPT.TRAP 0x1 ;  /* 0x000000040000795c */ /* 0x000fe20000300000 */
.L_x_7497:
        /* <DEDUP_REMOVED lines=10> */
[----:B------:R-:W-:Y:S01]  /*d9b0*/  IMAD.MOV.U32 R5, RZ, RZ, R13 ;  /* 0x000000ffff057224 */ /* 0x000fe200078e000d */
[----:B------:R-:W-:-:S02]  /*d9c0*/  MOV R6, R8 ;  /* 0x0000000800067202 */ /* 0x000fc40000000f00 */
[----:B------:R-:W-:Y:S02]  /*d9d0*/  ULEA UR6, UR6, UR38, 0xf ;  /* 0x0000002606067291 */ /* 0x000fe4000f8e783f */
[----:B------:R-:W-:Y:S02]  /*d9e0*/  USHF.L.U32 UR11, UR11, 0x7, URZ ;  /* 0x000000070b0b7899 */ /* 0x000fe4000800063f */
[----:B------:R-:W-:Y:S02]  /*d9f0*/  UIADD3 UR9, UR9, 0x50, URZ ;  /* 0x0000005009097890 */ /* 0x000fe4000fffe03f */
        /* <DEDUP_REMOVED lines=8> */
.L_x_7492:
[----:B------:R-:W-:Y:S05]  /*da80*/  BSYNC B1 ;  /* 0x0000000000017941 */ /* 0x000fea0003800000 */
.L_x_7491:
[----:B------:R-:W-:Y:S01]  /*da90*/  VIADD R16, R10, 0x1 ;  /* 0x000000010a107836 */ /* 0x000fe20000000000 */
[----:B------:R-:W-:Y:S04]  /*daa0*/  BSSY B1, `(.L_x_7498) ;  /* 0x000005d000017945 */ /* 0x000fe80003800000 */
[----:B------:R-:W-:-:S04]  /*dab0*/  ISETP.NE.AND P2, PT, R16, 0x2, PT ;  /* 0x000000021000780c */ /* 0x000fc80003f45270 */
[----:B-12---:R-:W-:Y:S02]  /*dac0*/  SEL R2, RZ, 0x1, P2 ;  /* 0x00000001ff027807 */ /* 0x006fe40001000000 */
[----:B------:R-:W-:Y:S02]  /*dad0*/  SEL R16, R16, RZ, P2 ;  /* 0x000000ff10107207 */ /* 0x000fe40001000000 */
[----:B------:R-:W-:Y:S01]  /*dae0*/  LOP3.LUT R17, R11, R2, RZ, 0x3c, !PT ;  /* 0x000000020b117212 */ /* 0x000fe200078e3cff */
[----:B------:R-:W-:Y:S06]  /*daf0*/  @!P6 BRA `(.L_x_7499) ;  /* 0x00000004005ce947 */ /* 0x000fec0003800000 */
[----:B------:R-:W-:Y:S01]  /*db00*/  VIADD R13, R7, 0xffffffff ;  /* 0xffffffff070d7836 */ /* 0x000fe20000000000 */
        /* <DEDUP_REMOVED lines=18> */
.L_x_7500:
[----:B------:R-:W1:Y:S01]  /*dc30*/  S2R R2, SR_TID.X ;  /* 0x0000000000027919 */ /* 0x000e620000002100 */
[----:B------:R-:W-:Y:S02]  /*dc40*/  SHF.L.U32 R3, R17, 0x1f, RZ ;  /* 0x0000001f11037819 */ /* 0x000fe400000006ff */
[----:B-1----:R-:W-:Y:S02]  /*dc50*/  LOP3.LUT R9, R2, 0x7f, RZ, 0xc0, !PT ;  /* 0x0000007f02097812 */ /* 0x002fe400078ec0ff */
[----:B------:R-:W-:Y:S02]  /*dc60*/  LEA R2, R16, UR38, 0x3 ;  /* 0x0000002610027c11 */ /* 0x000fe4000f8e18ff */
[----:B------:R-:W-:Y:S02]  /*dc70*/  ISETP.NE.AND P2, PT, R9, RZ, PT ;  /* 0x000000ff0900720c */ /* 0x000fe40003f45270 */
[----:B------:R-:W1:Y:S02]  /*dc80*/  SYNCS.PHASECHK.TRANS64.TRYWAIT P3, [R2+URZ+0x28840], R3 ;  /* 0x02884003020075a7 */ /* 0x000e64000806017f */
[----:B-1----:R-:W-:Y:S09]  /*dc90*/  @!P3 BRA `(.L_x_7501) ;  /* 0x00000010006cb947 */ /* 0x002ff20003800000 */
.L_x_7535:
[----:B------:R-:W-:Y:S05]  /*dca0*/  @P2 BRA `(.L_x_7502) ;  /* 0x0000000000142947 */ /* 0x000fea0003800000 */
[----:B------:R-:W-:Y:S01]  /*dcb0*/  ISETP.NE.AND P3, PT, R19, RZ, PT ;  /* 0x000000ff1300720c */ /* 0x000fe20003f65270 */
[----:B-1----:R-:W-:-:S04]  /*dcc0*/  IMAD.MOV.U32 R3, RZ, RZ, 0x8000 ;  /* 0x00008000ff037424 */ /* 0x002fc800078e00ff */
[----:B------:R2:W-:Y:S08]  /*dcd0*/  SYNCS.ARRIVE.TRANS64 RZ, [R2+URZ+0x28830], R3 ;  /* 0x0288300302ff79a7 */ /* 0x0005f0000800003f */
[----:B------:R-:W-:Y:S05]  /*dce0*/  @!P3 BRA `(.L_x_7502) ;  /* 0x000000000004b947 */ /* 0x000fea0003800000 */
[----:B------:R-:W-:Y:S01]  /*dcf0*/  BPT.TRAP 0x1 ;  /* 0x000000040000795c */ /* 0x000fe20000300000 */
.L_x_7502:
        /* <DEDUP_REMOVED lines=12> */
[----:B-12---:R-:W-:Y:S01]  /*ddc0*/  LEA R2, R10, UR17, 0x3 ;  /* 0x000000110a027c11 */ /* 0x006fe2000f8e18ff */
        /* <DEDUP_REMOVED lines=13> */
.L_x_7536:
[----:B------:R-:W-:Y:S05]  /*dea0*/  @P2 BRA `(.L_x_7504) ;  /* 0x0000000000142947 */ /* 0x000fea0003800000 */
[----:B------:R-:W-:Y:S01]  /*deb0*/  ISETP.NE.AND P2, PT, R19, RZ, PT ;  /* 0x000000ff1300720c */ /* 0x000fe20003f45270 */
[----:B------:R-:W-:-:S04]  /*dec0*/  IMAD.MOV.U32 R3, RZ, RZ, 0x8000 ;  /* 0x00008000ff037424 */ /* 0x000fc800078e00ff */
[----:B------:R2:W-:Y:S08]  /*ded0*/  SYNCS.ARRIVE.TRANS64 RZ, [R2+URZ+0x50], R3 ;  /* 0x0000500302ff79a7 */ /* 0x0005f0000800003f */
[----:B------:R-:W-:Y:S05]  /*dee0*/  @!P2 BRA `(.L_x_7504) ;  /* 0x000000000004a947 */ /* 0x000fea0003800000 */
[----:B------:R-:W-:Y:S01]  /*def0*/  BPT.TRAP 0x1 ;  /* 0x000000040000795c */ /* 0x000fe20000300000 */
.L_x_7504:
        /* <DEDUP_REMOVED lines=13> */
[----:B------:R-:W-:-:S02]  /*dfd0*/  ULEA UR14, UR14, UR38, 0xf ;  /* 0x000000260e0e7291 */ /* 0x000fc4000f8e783f */
        /* <DEDUP_REMOVED lines=9> */
.L_x_7499:
[----:B------:R-:W-:Y:S05]  /*e070*/  BSYNC B1 ;  /* 0x0000000000017941 */ /* 0x000fea0003800000 */
.L_x_7498:
[C---:B------:R-:W-:Y:S01]  /*e080*/  ISETP.GT.AND P2, PT, R7.reuse, 0x1, PT ;  /* 0x000000010700780c */ /* 0x040fe20003f44270 */
[----:B------:R-:W-:-:S12]  /*e090*/  VIADD R7, R7, 0xfffffffe ;  /* 0xfffffffe07077836 */ /* 0x000fd80000000000 */
[----:B------:R-:W-:Y:S05]  /*e0a0*/  @P2 BRA `(.L_x_7505) ;  /* 0xfffffff000f82947 */ /* 0x000fea000383ffff */
.L_x_7490:
[----:B------:R-:W-:Y:S05]  /*e0b0*/  BSYNC B0 ;  /* 0x0000000000007941 */ /* 0x000fea0003800000 */
.L_x_7481:
[----:B------:R-:W-:Y:S04]  /*e0c0*/  BSSY B0, `(.L_x_7506) ;  /* 0x000000e000007945 */ /* 0x000fe80003800000 */
[----:B------:R-:W-:Y:S05]  /*e0d0*/  @P1 BRA `(.L_x_7507) ;  /* 0x0000000000301947 */ /* 0x000fea0003800000 */
[----:B-1----:R-:W1:Y:S01]  /*e0e0*/  S2R R7, SR_LANEID ;  /* 0x0000000000077919 */ /* 0x002e620000000000 */
[----:B------:R-:W-:Y:S01]  /*e0f0*/  VOTEU.ANY UR4, UPT, PT ;  /* 0x0000000000047886 */ /* 0x000fe200038e0100 */
[----:B--2---:R-:W2:Y:S01]  /*e100*/  LDC.64 R2, c[0x0][0xdf0] ;  /* 0x00037c00ff027b82 */ /* 0x004ea20000000a00 */
        /* <DEDUP_REMOVED lines=9> */
.L_x_7507:
[----:B------:R-:W-:Y:S05]  /*e1a0*/  BSYNC B0 ;  /* 0x0000000000007941 */ /* 0x000fea0003800000 */
.L_x_7506:
        /* <DEDUP_REMOVED lines=9> */
.L_x_7537:
[----:B------:R-:W-:Y:S05]  /*e240*/  @P1 BRA `(.L_x_7511) ;  /* 0x0000000000141947 */ /* 0x000fea0003800000 */
[----:B------:R-:W-:Y:S01]  /*e250*/  ISETP.NE.AND P0, PT, R19, RZ, PT ;  /* 0x000000ff1300720c */ /* 0x000fe20003f05270 */
[----:B-1----:R-:W-:-:S04]  /*e260*/  IMAD.MOV.U32 R0, RZ, RZ, 0x8000 ;  /* 0x00008000ff007424 */ /* 0x002fc800078e00ff */
[----:B------:R2:W-:Y:S08]  /*e270*/  SYNCS.ARRIVE.TRANS64 RZ, [R3+URZ+0x28850], R0 ;  /* 0x0288500003ff79a7 */ /* 0x0005f0000800003f */
[----:B------:R-:W-:Y:S05]  /*e280*/  @!P0 BRA `(.L_x_7511) ;  /* 0x0000000000048947 */ /* 0x000fea0003800000 */
[----:B------:R-:W-:Y:S01]  /*e290*/  BPT.TRAP 0x1 ;  /* 0x000000040000795c */ /* 0x000fe20000300000 */
.L_x_7511:
        /* <DEDUP_REMOVED lines=21> */
.L_x_7509:
[----:B------:R-:W-:Y:S05]  /*e3f0*/  BSYNC B0 ;  /* 0x0000000000007941 */ /* 0x000fea0003800000 */
.L_x_7508:
[----:B------:R-:W-:Y:S01]  /*e400*/  IADD3 R16, R16, 0x1, RZ ;  /* 0x0000000110107810 */ /* 0x000fe20007ffe0ff */
[----:B------:R-:W-:-:S03]  /*e410*/  IMAD.MOV.U32 R13, RZ, RZ, R18 ;  /* 0x000000ffff0d7224 */ /* 0x000fc600078e0012 */
[----:B------:R-:W-:-:S04]  /*e420*/  ISETP.NE.AND P0, PT, R16, 0x2, PT ;  /* 0x000000021000780c */ /* 0x000fc80003f05270 */
[----:B-12---:R-:W-:Y:S02]  /*e430*/  SEL R0, RZ, 0x1, P0 ;  /* 0x00000001ff007807 */ /* 0x006fe40000000000 */
[----:B------:R-:W-:Y:S02]  /*e440*/  SEL R16, R16, RZ, P0 ;  /* 0x000000ff10107207 */ /* 0x000fe40000000000 */
[----:B------:R-:W-:-:S07]  /*e450*/  LOP3.LUT R17, R17, R0, RZ, 0x3c, !PT ;  /* 0x0000000011117212 */ /* 0x000fce00078e3cff */
.L_x_7470:
[----:B------:R-:W-:Y:S05]  /*e460*/  BSYNC B6 ;  /* 0x0000000000067941 */ /* 0x000fea0003800000 */
.L_x_7468:
[----:B------:R-:W-:-:S03]  /*e470*/  UMOV UR4, 0xffffffff ;  /* 0xffffffff00047882 */ /* 0x000fc60000000000 */
[----:B------:R-:W-:Y:S05]  /*e480*/  BRA.DIV UR4, `(.L_x_7512) ;  /* 0x0000000a04ac7947 */ /* 0x000fea000b800000 */
[----:B------:R1:W2:Y:S02]  /*e490*/  SHFL.IDX PT, R14, R13, RZ, 0x1f ;  /* 0x00001fff0d0e7589 */ /* 0x0002a400000e0000 */
.L_x_7540:
[----:B------:R-:W-:Y:S01]  /*e4a0*/  ISETP.NE.AND P0, PT, R19, RZ, PT ;  /* 0x000000ff1300720c */ /* 0x000fe20003f05270 */
[----:B------:R-:W-:Y:S05]  /*e4b0*/  WARPSYNC.ALL ;  /* 0x0000000000007948 */ /* 0x000fea0003800000 */
[----:B------:R-:W-:Y:S01]  /*e4c0*/  BAR.SYNC.DEFER_BLOCKING 0x4, 0x120 ;  /* 0x0104800000007b1d */ /* 0x000fe20000010000 */
[----:B--2---:R-:W-:-:S05]  /*e4d0*/  IMAD.MOV.U32 R18, RZ, RZ, R14 ;  /* 0x000000ffff127224 */ /* 0x004fca00078e000e */
        /* <DEDUP_REMOVED lines=8> */
.L_x_7465:
        /* <DEDUP_REMOVED lines=11> */
.L_x_7541:
        /* <DEDUP_REMOVED lines=10> */
[----:B------:R-:W-:-:S04]  /*e6b0*/  MOV R0, UR4 ;  /* 0x0000000400007c02 */ /* 0x000fc80008000f00 */
[----:B------:R-:W-:-:S13]  /*e6c0*/  ISETP.NE.AND P2, PT, R0, 0x3, PT ;  /* 0x000000030000780c */ /* 0x000fda0003f45270 */
[----:B------:R-:W-:Y:S05]  /*e6d0*/  @!P2 BRA `(.L_x_7517) ;  /* 0x000000000004a947 */ /* 0x000fea0003800000 */
[----:B------:R-:W-:Y:S01]  /*e6e0*/  BPT.TRAP 0x1 ;  /* 0x000000040000795c */ /* 0x000fe20000300000 */
.L_x_7517:
        /* <DEDUP_REMOVED lines=9> */
[----:B------:R-:W-:Y:S02]  /*e780*/  SHF.L.U32 R0, R17, 0x1f, RZ ;  /* 0x0000001f11007819 */ /* 0x000fe400000006ff */
[----:B------:R-:W-:Y:S01]  /*e790*/  LEA R3, R2, R3, 0x3 ;  /* 0x0000000302037211 */ /* 0x000fe200078e18ff */
[----:B--2---:R-:W-:Y:S06]  /*e7a0*/  @!P0 BRA `(.L_x_7518) ;  /* 0x00000008001c8947 */ /* 0x004fec0003800000 */
.L_x_7542:
[----:B------:R-:W3:Y:S02]  /*e7b0*/  SYNCS.PHASECHK.TRANS64.TRYWAIT P0, [R3+URZ], R0 ;  /* 0x00000000030075a7 */ /* 0x000ee4000800017f */
[----:B---3--:R-:W-:Y:S05]  /*e7c0*/  @!P0 BRA `(.L_x_7519) ;  /* 0x0000000800288947 */ /* 0x008fea0003800000 */
.L_x_7543:
[----:B------:R-:W-:Y:S05]  /*e7d0*/  @!P2 BRA `(.L_x_7520) ;  /* 0x000000000004a947 */ /* 0x000fea0003800000 */
[----:B------:R-:W-:Y:S01]  /*e7e0*/  BPT.TRAP 0x1 ;  /* 0x000000040000795c */ /* 0x000fe20000300000 */
.L_x_7520:
[----:B---3--:R-:W-:-:S04]  /*e7f0*/  VIADD R3, R7, 0x28860 ;  /* 0x0002886007037836 */ /* 0x008fc80000000000 */
[----:B--2---:R-:W-:-:S04]  /*e800*/  IMAD R5, R16, 0x8, R3 ;  /* 0x0000000810057824 */ /* 0x004fc800078e0203 */
[----:B------:R-:W2:Y:S02]  /*e810*/  SYNCS.PHASECHK.TRANS64.TRYWAIT P0, [R5+URZ], R4 ;  /* 0x00000004050075a7 */ /* 0x000ea4000800017f */
[----:B--2---:R-:W-:Y:S05]  /*e820*/  @!P0 BRA `(.L_x_7521) ;  /* 0x0000000800248947 */ /* 0x004fea0003800000 */
.L_x_7544:
[----:B------:R-:W-:-:S07]  /*e830*/  IMAD R3, R2, 0x8, R3 ;  /* 0x0000000802037824 */ /* 0x000fce00078e0203 */
.L_x_7522:
[----:B---3--:R3:W4:Y:S02]  /*e840*/  SYNCS.PHASECHK.TRANS64.TRYWAIT P0, [R3+URZ], R0 ;  /* 0x00000000030075a7 */ /* 0x008724000800017f */
[----:B----4-:R-:W-:Y:S05]  /*e850*/  @!P0 NANOSLEEP.SYNCS 0x989680 ;  /* 0x009896800000895d */ /* 0x010fea0003900000 */
[----:B------:R-:W4:Y:S02]  /*e860*/  @!P0 SYNCS.PHASECHK.TRANS64 P0, [R3+URZ], R0 ;  /* 0x00000000030085a7 */ /* 0x000f24000800007f */
[----:B----4-:R-:W-:Y:S05]  /*e870*/  @!P0 BRA `(.L_x_7522) ;  /* 0xfffffffc00f08947 */ /* 0x010fea000383ffff */
.L_x_7516:
[----:B------:R-:W-:Y:S05]  /*e880*/  BSYNC B0 ;  /* 0x0000000000007941 */ /* 0x000fea0003800000 */
.L_x_7515:
[----:B------:R-:W-:Y:S05]  /*e890*/  EXIT ;  /* 0x000000000000794d */ /* 0x000fea0003800000 */
.L_x_7422:
[----:B-1----:R-:W-:-:S04]  /*e8a0*/  MOV R3, UR38 ;  /* 0x0000002600037c02 */ /* 0x002fc80008000f00 */
[----:B------:R1:W2:Y:S03]  /*e8b0*/  SYNCS.PHASECHK.TRANS64.TRYWAIT P1, [R3+URZ+0x28800], R0 ;  /* 0x02880000030075a7 */ /* 0x0002a6000802017f */
[----:B--2---:R-:W-:Y:S05]  /*e8c0*/  @!P1 NANOSLEEP.SYNCS 0x989680 ;  /* 0x009896800000995d */ /* 0x004fea0003900000 */
[----:B------:R-:W2:Y:S02]  /*e8d0*/  @!P1 SYNCS.PHASECHK.TRANS64 P1, [R3+URZ+0x28800], R0 ;  /* 0x02880000030095a7 */ /* 0x000ea4000802007f */
[----:B--2---:R-:W-:Y:S05]  /*e8e0*/  @!P1 BRA `(.L_x_7422) ;  /* 0xfffffffc00ec9947 */ /* 0x004fea000383ffff */
[----:B------:R-:W-:Y:S05]  /*e8f0*/  BRA `(.L_x_7523) ;  /* 0xffffff2c00587947 */ /* 0x000fea000383ffff */
.L_x_7426:
[----:B--2---:R2:W3:Y:S02]  /*e900*/  SYNCS.PHASECHK.TRANS64.TRYWAIT P2, [R0+URZ+0x28830], R3 ;  /* 0x02883003000075a7 */ /* 0x0044e4000804017f */
[----:B---3--:R-:W-:Y:S05]  /*e910*/  @!P2 NANOSLEEP.SYNCS 0x989680 ;  /* 0x009896800000a95d */ /* 0x008fea0003900000 */
[----:B------:R-:W3:Y:S02]  /*e920*/  @!P2 SYNCS.PHASECHK.TRANS64 P2, [R0+URZ+0x28830], R3 ;  /* 0x028830030000a5a7 */ /* 0x000ee4000804007f */
[----:B---3--:R-:W-:Y:S05]  /*e930*/  @!P2 BRA `(.L_x_7426) ;  /* 0xfffffffc00f0a947 */ /* 0x008fea000383ffff */
[----:B------:R-:W-:Y:S05]  /*e940*/  BRA `(.L_x_7425) ;  /* 0xffffff2c00807947 */ /* 0x000fea000383ffff */
.L_x_7431:
[----:B--2---:R-:W-:-:S04]  /*e950*/  IMAD.U32 R7, RZ, RZ, UR10 ;  /* 0x0000000aff077e24 */ /* 0x004fc8000f8e00ff */
[----:B------:R2:W3:Y:S03]  /*e960*/  SYNCS.PHASECHK.TRANS64.TRYWAIT P2, [R7+URZ+0x28830], R4 ;  /* 0x02883004070075a7 */ /* 0x0004e6000804017f */
[----:B---3--:R-:W-:Y:S05]  /*e970*/  @!P2 NANOSLEEP.SYNCS 0x989680 ;  /* 0x009896800000a95d */ /* 0x008fea0003900000 */
[----:B------:R-:W3:Y:S02]  /*e980*/  @!P2 SYNCS.PHASECHK.TRANS64 P2, [R7+URZ+0x28830], R4 ;  /* 0x028830040700a5a7 */ /* 0x000ee4000804007f */
[----:B---3--:R-:W-:Y:S05]  /*e990*/  @!P2 BRA `(.L_x_7431) ;  /* 0xfffffffc00eca947 */ /* 0x008fea000383ffff */
[----:B------:R-:W-:Y:S05]  /*e9a0*/  BRA `(.L_x_7428) ;  /* 0xffffff5c00687947 */ /* 0x000fea000383ffff */
.L_x_7435:
[----:B--2---:R-:W-:-:S04]  /*e9b0*/  IMAD.U32 R7, RZ, RZ, UR10 ;  /* 0x0000000aff077e24 */ /* 0x004fc8000f8e00ff */
[----:B------:R2:W3:Y:S03]  /*e9c0*/  SYNCS.PHASECHK.TRANS64.TRYWAIT P2, [R7+URZ+0x28850], R4 ;  /* 0x02885004070075a7 */ /* 0x0004e6000804017f */
[----:B---3--:R-:W-:Y:S05]  /*e9d0*/  @!P2 NANOSLEEP.SYNCS 0x989680 ;  /* 0x009896800000a95d */ /* 0x008fea0003900000 */
[----:B------:R-:W3:Y:S02]  /*e9e0*/  @!P2 SYNCS.PHASECHK.TRANS64 P2, [R7+URZ+0x28850], R4 ;  /* 0x028850040700a5a7 */ /* 0x000ee4000804007f */
[----:B---3--:R-:W-:Y:S05]  /*e9f0*/  @!P2 BRA `(.L_x_7435) ;  /* 0xfffffffc00eca947 */ /* 0x008fea000383ffff */
[----:B------:R-:W-:Y:S05]  /*ea00*/  BRA `(.L_x_7432) ;  /* 0xffffff60002c7947 */ /* 0x000fea000383ffff */
.L_x_7441:
[----:B--2---:R-:W-:-:S04]  /*ea10*/  IMAD.U32 R5, RZ, RZ, UR10 ;  /* 0x0000000aff057e24 */ /* 0x004fc8000f8e00ff */
[----:B------:R2:W3:Y:S03]  /*ea20*/  SYNCS.PHASECHK.TRANS64.TRYWAIT P2, [R5+URZ+0x28830], R4 ;  /* 0x02883004050075a7 */ /* 0x0004e6000804017f */
[----:B---3--:R-:W-:Y:S05]  /*ea30*/  @!P2 NANOSLEEP.SYNCS 0x989680 ;  /* 0x009896800000a95d */ /* 0x008fea0003900000 */
[----:B------:R-:W3:Y:S02]  /*ea40*/  @!P2 SYNCS.PHASECHK.TRANS64 P2, [R5+URZ+0x28830], R4 ;  /* 0x028830040500a5a7 */ /* 0x000ee4000804007f */
[----:B---3--:R-:W-:Y:S05]  /*ea50*/  @!P2 BRA `(.L_x_7441) ;  /* 0xfffffffc00eca947 */ /* 0x008fea000383ffff */
[----:B------:R-:W-:Y:S05]  /*ea60*/  BRA `(.L_x_7438) ;  /* 0xffffff8c00887947 */ /* 0x000fea000383ffff */
.L_x_7445:
[----:B--2---:R-:W-:-:S04]  /*ea70*/  MOV R5, UR10 ;  /* 0x0000000a00057c02 */ /* 0x004fc80008000f00 */
[----:B------:R2:W3:Y:S03]  /*ea80*/  SYNCS.PHASECHK.TRANS64.TRYWAIT P2, [R5+URZ+0x28850], R4 ;  /* 0x02885004050075a7 */ /* 0x0004e6000804017f */
[----:B---3--:R-:W-:Y:S05]  /*ea90*/  @!P2 NANOSLEEP.SYNCS 0x989680 ;  /* 0x009896800000a95d */ /* 0x008fea0003900000 */
[----:B------:R-:W3:Y:S02]  /*eaa0*/  @!P2 SYNCS.PHASECHK.TRANS64 P2, [R5+URZ+0x28850], R4 ;  /* 0x028850040500a5a7 */ /* 0x000ee4000804007f */
[----:B---3--:R-:W-:Y:S05]  /*eab0*/  @!P2 BRA `(.L_x_7445) ;  /* 0xfffffffc00eca947 */ /* 0x008fea000383ffff */
[----:B------:R-:W-:Y:S05]  /*eac0*/  BRA `(.L_x_7442) ;  /* 0xffffff90004c7947 */ /* 0x000fea000383ffff */
.L_x_7450:
[----:B--2---:R-:W-:-:S04]  /*ead0*/  IMAD.U32 R6, RZ, RZ, UR5 ;  /* 0x00000005ff067e24 */ /* 0x004fc8000f8e00ff */
[----:B------:R2:W3:Y:S03]  /*eae0*/  SYNCS.PHASECHK.TRANS64.TRYWAIT P0, [R6+URZ+0x28850], R5 ;  /* 0x02885005060075a7 */ /* 0x0004e6000800017f */
[----:B---3--:R-:W-:Y:S05]  /*eaf0*/  @!P0 NANOSLEEP.SYNCS 0x989680 ;  /* 0x009896800000895d */ /* 0x008fea0003900000 */
[----:B------:R-:W3:Y:S02]  /*eb00*/  @!P0 SYNCS.PHASECHK.TRANS64 P0, [R6+URZ+0x28850], R5 ;  /* 0x02885005060085a7 */ /* 0x000ee4000800007f */
[----:B---3--:R-:W-:Y:S05]  /*eb10*/  @!P0 BRA `(.L_x_7450) ;  /* 0xfffffffc00ec8947 */ /* 0x008fea000383ffff */
[----:B------:R-:W-:Y:S05]  /*eb20*/  BRA `(.L_x_7449) ;  /* 0xffffffb4002c7947 */ /* 0x000fea000383ffff */
.L_x_7474:
[----:B------:R-:W1:Y:S01]  /*eb30*/  S2R R7, SR_TID.X ;  /* 0x0000000000077919 */ /* 0x000e620000002100 */
        /* <DEDUP_REMOVED lines=9> */
.L_x_7524:
[----:B------:R-:W-:Y:S05]  /*ebd0*/  BRA `(.L_x_7525) ;  /* 0xffffffd800ec7947 */ /* 0x000fea000383ffff */
.L_x_7475:
[----:B------:R-:W-:Y:S01]  /*ebe0*/  BSSY B0, `(.L_x_7526) ;  /* 0x0000006000007945 */ /* 0x000fe20003800000 */
[----:B------:R-:W-:-:S07]  /*ebf0*/  IMAD.MOV.U32 R15, RZ, RZ, -0x1 ;  /* 0xffffffffff0f7424 */ /* 0x000fce00078e00ff */
[----:B------:R-:W-:Y:S05]  /*ec00*/  WARPSYNC.COLLECTIVE R15, `(.L_x_7527) ;  /* 0x000000000f0c7348 */ /* 0x000fea0003c00000 */
[----:B------:R-:W-:Y:S02]  /*ec10*/  ELECT P6, UR62, PT ;  /* 0x00000000003e782f */ /* 0x000fe400038c0000 */
[----:B------:R-:W-:Y:S01]  /*ec20*/  MOV R14, UR62 ;  /* 0x0000003e000e7c02 */ /* 0x000fe20008000f00 */
[----:B------:R-:W-:Y:S10]  /*ec30*/  ENDCOLLECTIVE ;  /* 0x000000000000791b */ /* 0x000ff40003800000 */
.L_x_7527:
[----:B------:R-:W-:Y:S05]  /*ec40*/  BSYNC B0 ;  /* 0x0000000000007941 */ /* 0x000fea0003800000 */
.L_x_7526:
[----:B------:R-:W-:Y:S05]  /*ec50*/  BRA `(.L_x_7528) ;  /* 0xffffffd800dc7947 */ /* 0x000fea000383ffff */
.L_x_7478:
[----:B-1----:R1:W2:Y:S02]  /*ec60*/  SYNCS.PHASECHK.TRANS64.TRYWAIT P2, [R8+URZ+0x28840], R7 ;  /* 0x02884007080075a7 */ /* 0x0022a4000804017f */
[----:B--2---:R-:W-:Y:S05]  /*ec70*/  @!P2 NANOSLEEP.SYNCS 0x989680 ;  /* 0x009896800000a95d */ /* 0x004fea0003900000 */
[----:B------:R-:W2:Y:S02]  /*ec80*/  @!P2 SYNCS.PHASECHK.TRANS64 P2, [R8+URZ+0x28840], R7 ;  /* 0x028840070800a5a7 */ /* 0x000ea4000804007f */
[----:B--2---:R-:W-:Y:S05]  /*ec90*/  @!P2 BRA `(.L_x_7478) ;  /* 0xfffffffc00f0a947 */ /* 0x004fea000383ffff */
[----:B------:R-:W-:Y:S05]  /*eca0*/  BRA `(.L_x_7529) ;  /* 0xffffffdc00387947 */ /* 0x000fea000383ffff */
.L_x_7480:
[----:B-1----:R-:W-:-:S04]  /*ecb0*/  IMAD.U32 R8, RZ, RZ, UR38 ;  /* 0x00000026ff087e24 */ /* 0x002fc8000f8e00ff */
[----:B------:R1:W2:Y:S03]  /*ecc0*/  SYNCS.PHASECHK.TRANS64.TRYWAIT P2, [R8+URZ+0x28820], R7 ;  /* 0x02882007080075a7 */ /* 0x0002a6000804017f */
[----:B--2---:R-:W-:Y:S05]  /*ecd0*/  @!P2 NANOSLEEP.SYNCS 0x989680 ;  /* 0x009896800000a95d */ /* 0x004fea0003900000 */
[----:B------:R-:W2:Y:S02]  /*ece0*/  @!P2 SYNCS.PHASECHK.TRANS64 P2, [R8+URZ+0x28820], R7 ;  /* 0x028820070800a5a7 */ /* 0x000ea4000804007f */
[----:B--2---:R-:W-:Y:S05]  /*ecf0*/  @!P2 BRA `(.L_x_7480) ;  /* 0xfffffffc00eca947 */ /* 0x004fea000383ffff */
[----:B------:R-:W-:Y:S05]  /*ed00*/  BRA `(.L_x_7530) ;  /* 0xffffffe000087947 */ /* 0x000fea000383ffff */
.L_x_7486:
[----:B-1----:R1:W2:Y:S02]  /*ed10*/  SYNCS.PHASECHK.TRANS64.TRYWAIT P3, [R3+URZ+0x28840], R2 ;  /* 0x02884002030075a7 */ /* 0x0022a4000806017f */
[----:B--2---:R-:W-:Y:S05]  /*ed20*/  @!P3 NANOSLEEP.SYNCS 0x989680 ;  /* 0x009896800000b95d */ /* 0x004fea0003900000 */
[----:B------:R-:W2:Y:S02]  /*ed30*/  @!P3 SYNCS.PHASECHK.TRANS64 P3, [R3+URZ+0x28840], R2 ;  /* 0x028840020300b5a7 */ /* 0x000ea4000806007f */
[----:B--2---:R-:W-:Y:S05]  /*ed40*/  @!P3 BRA `(.L_x_7486) ;  /* 0xfffffffc00f0b947 */ /* 0x004fea000383ffff */
[----:B------:R-:W-:Y:S05]  /*ed50*/  BRA `(.L_x_7531) ;  /* 0xffffffe000b07947 */ /* 0x000fea000383ffff */
.L_x_7488:
[----:B-1----:R1:W2:Y:S02]  /*ed60*/  SYNCS.PHASECHK.TRANS64.TRYWAIT P3, [R2+URZ+0x60], R3 ;  /* 0x00006003020075a7 */ /* 0x0022a4000806017f */
[----:B--2---:R-:W-:Y:S05]  /*ed70*/  @!P3 NANOSLEEP.SYNCS 0x989680 ;  /* 0x009896800000b95d */ /* 0x004fea0003900000 */
[----:B------:R-:W2:Y:S02]  /*ed80*/  @!P3 SYNCS.PHASECHK.TRANS64 P3, [R2+URZ+0x60], R3 ;  /* 0x000060030200b5a7 */ /* 0x000ea4000806007f */
[----:B--2---:R-:W-:Y:S05]  /*ed90*/  @!P3 BRA `(.L_x_7488) ;  /* 0xfffffffc00f0b947 */ /* 0x004fea000383ffff */
[----:B------:R-:W-:Y:S05]  /*eda0*/  BRA `(.L_x_7532) ;  /* 0xffffffe4001c7947 */ /* 0x000fea000383ffff */
.L_x_7494:
[----:B-1----:R1:W2:Y:S02]  /*edb0*/  SYNCS.PHASECHK.TRANS64.TRYWAIT P3, [R3+URZ+0x28840], R2 ;  /* 0x02884002030075a7 */ /* 0x0022a4000806017f */
[----:B--2---:R-:W-:Y:S05]  /*edc0*/  @!P3 NANOSLEEP.SYNCS 0x989680 ;  /* 0x009896800000b95d */ /* 0x004fea0003900000 */
[----:B------:R-:W2:Y:S02]  /*edd0*/  @!P3 SYNCS.PHASECHK.TRANS64 P3, [R3+URZ+0x28840], R2 ;  /* 0x028840020300b5a7 */ /* 0x000ea4000806007f */
[----:B--2---:R-:W-:Y:S05]  /*ede0*/  @!P3 BRA `(.L_x_7494) ;  /* 0xfffffffc00f0b947 */ /* 0x004fea000383ffff */
[----:B------:R-:W-:Y:S05]  /*edf0*/  BRA `(.L_x_7533) ;  /* 0xffffffe8002c7947 */ /* 0x000fea000383ffff */
.L_x_7496:
[----:B-1----:R1:W2:Y:S02]  /*ee00*/  SYNCS.PHASECHK.TRANS64.TRYWAIT P3, [R2+URZ+0x60], R17 ;  /* 0x00006011020075a7 */ /* 0x0022a4000806017f */
[----:B--2---:R-:W-:Y:S05]  /*ee10*/  @!P3 NANOSLEEP.SYNCS 0x989680 ;  /* 0x009896800000b95d */ /* 0x004fea0003900000 */
[----:B------:R-:W2:Y:S02]  /*ee20*/  @!P3 SYNCS.PHASECHK.TRANS64 P3, [R2+URZ+0x60], R17 ;  /* 0x000060110200b5a7 */ /* 0x000ea4000806007f */
[----:B--2---:R-:W-:Y:S05]  /*ee30*/  @!P3 BRA `(.L_x_7496) ;  /* 0xfffffffc00f0b947 */ /* 0x004fea000383ffff */
[----:B------:R-:W-:Y:S05]  /*ee40*/  BRA `(.L_x_7534) ;  /* 0xffffffe800987947 */ /* 0x000fea000383ffff */
.L_x_7501:
[----:B-1----:R1:W2:Y:S02]  /*ee50*/  SYNCS.PHASECHK.TRANS64.TRYWAIT P3, [R2+URZ+0x28840], R3 ;  /* 0x02884003020075a7 */ /* 0x0022a4000806017f */
[----:B--2---:R-:W-:Y:S05]  /*ee60*/  @!P3 NANOSLEEP.SYNCS 0x989680 ;  /* 0x009896800000b95d */ /* 0x004fea0003900000 */
[----:B------:R-:W2:Y:S02]  /*ee70*/  @!P3 SYNCS.PHASECHK.TRANS64 P3, [R2+URZ+0x28840], R3 ;  /* 0x028840030200b5a7 */ /* 0x000ea4000806007f */
[----:B--2---:R-:W-:Y:S05]  /*ee80*/  @!P3 BRA `(.L_x_7501) ;  /* 0xfffffffc00f0b947 */ /* 0x004fea000383ffff */
[----:B------:R-:W-:Y:S05]  /*ee90*/  BRA `(.L_x_7535) ;  /* 0xffffffec00807947 */ /* 0x000fea000383ffff */
.L_x_7503:
[----:B-1----:R1:W2:Y:S02]  /*eea0*/  SYNCS.PHASECHK.TRANS64.TRYWAIT P3, [R2+URZ+0x60], R11 ;  /* 0x0000600b020075a7 */ /* 0x0022a4000806017f */
[----:B--2---:R-:W-:Y:S05]  /*eeb0*/  @!P3 NANOSLEEP.SYNCS 0x989680 ;  /* 0x009896800000b95d */ /* 0x004fea0003900000 */
[----:B------:R-:W2:Y:S02]  /*eec0*/  @!P3 SYNCS.PHASECHK.TRANS64 P3, [R2+URZ+0x60], R11 ;  /* 0x0000600b0200b5a7 */ /* 0x000ea4000806007f */
[----:B--2---:R-:W-:Y:S05]  /*eed0*/  @!P3 BRA `(.L_x_7503) ;  /* 0xfffffffc00f0b947 */ /* 0x004fea000383ffff */
[----:B------:R-:W-:Y:S05]  /*eee0*/  BRA `(.L_x_7536) ;  /* 0xffffffec00ec7947 */ /* 0x000fea000383ffff */
.L_x_7510:
[----:B-1----:R1:W2:Y:S02]  /*eef0*/  SYNCS.PHASECHK.TRANS64.TRYWAIT P0, [R3+URZ+0x28860], R0 ;  /* 0x02886000030075a7 */ /* 0x0022a4000800017f */
[----:B--2---:R-:W-:Y:S05]  /*ef00*/  @!P0 NANOSLEEP.SYNCS 0x989680 ;  /* 0x009896800000895d */ /* 0x004fea0003900000 */
[----:B------:R-:W2:Y:S02]  /*ef10*/  @!P0 SYNCS.PHASECHK.TRANS64 P0, [R3+URZ+0x28860], R0 ;  /* 0x02886000030085a7 */ /* 0x000ea4000800007f */
[----:B--2---:R-:W-:Y:S05]  /*ef20*/  @!P0 BRA `(.L_x_7510) ;  /* 0xfffffffc00f08947 */ /* 0x004fea000383ffff */
[----:B------:R-:W-:Y:S05]  /*ef30*/  BRA `(.L_x_7537) ;  /* 0xfffffff000c07947 */ /* 0x000fea000383ffff */
.L_x_7512:
[----:B------:R-:W-:Y:S01]  /*ef40*/  BSSY B0, `(.L_x_7538) ;  /* 0x0000007000007945 */ /* 0x000fe20003800000 */
[----:B------:R-:W-:Y:S01]  /*ef50*/  MOV R12, RZ ;  /* 0x000000ff000c7202 */ /* 0x000fe20000000f00 */
[----:B------:R-:W-:Y:S02]  /*ef60*/  IMAD.MOV.U32 R11, RZ, RZ, 0x1f ;  /* 0x0000001fff0b7424 */ /* 0x000fe400078e00ff */
[----:B------:R-:W-:-:S07]  /*ef70*/  IMAD.MOV.U32 R15, RZ, RZ, -0x1 ;  /* 0xffffffffff0f7424 */ /* 0x000fce00078e00ff */
[----:B------:R-:W-:Y:S05]  /*ef80*/  WARPSYNC.COLLECTIVE R15, `(.L_x_7539) ;  /* 0x000000000f087348 */ /* 0x000fea0003c00000 */
[----:B------:R1:W2:Y:S02]  /*ef90*/  SHFL.IDX P6, R14, R13, R12, R11 ;  /* 0x0000000c0d0e7389 */ /* 0x0002a400000c000b */
[----:B-12---:R-:W-:Y:S01]  /*efa0*/  ENDCOLLECTIVE ;  /* 0x000000000000791b */ /* 0x006fe20003800000 */
.L_x_7539:
[----:B------:R-:W-:Y:S05]  /*efb0*/  BSYNC B0 ;  /* 0x0000000000007941 */ /* 0x000fea0003800000 */
.L_x_7538:
[----:B------:R-:W-:Y:S05]  /*efc0*/  BRA `(.L_x_7540) ;  /* 0xfffffff400347947 */ /* 0x000fea000383ffff */
.L_x_7514:
[----:B--2---:R2:W3:Y:S02]  /*efd0*/  SYNCS.PHASECHK.TRANS64.TRYWAIT P0, [R7+URZ+0x28820], R0 ;  /* 0x02882000070075a7 */ /* 0x0044e4000800017f */
[----:B---3--:R-:W-:Y:S05]  /*efe0*/  @!P0 NANOSLEEP.SYNCS 0x989680 ;  /* 0x009896800000895d */ /* 0x008fea0003900000 */
[----:B------:R-:W3:Y:S02]  /*eff0*/  @!P0 SYNCS.PHASECHK.TRANS64 P0, [R7+URZ+0x28820], R0 ;  /* 0x02882000070085a7 */ /* 0x000ee4000800007f */
[----:B---3--:R-:W-:Y:S05]  /*f000*/  @!P0 BRA `(.L_x_7514) ;  /* 0xfffffffc00f08947 */ /* 0x008fea000383ffff */
[----:B------:R-:W-:Y:S05]  /*f010*/  BRA `(.L_x_7541) ;  /* 0xfffffff4007c7947 */ /* 0x000fea000383ffff */
.L_x_7518:
[----:B--2---:R2:W3:Y:S02]  /*f020*/  SYNCS.PHASECHK.TRANS64.TRYWAIT P0, [R5+URZ], R4 ;  /* 0x00000004050075a7 */ /* 0x0044e4000800017f */
[----:B---3--:R-:W-:Y:S05]  /*f030*/  @!P0 NANOSLEEP.SYNCS 0x989680 ;  /* 0x009896800000895d */ /* 0x008fea0003900000 */
[----:B------:R-:W3:Y:S02]  /*f040*/  @!P0 SYNCS.PHASECHK.TRANS64 P0, [R5+URZ], R4 ;  /* 0x00000004050085a7 */ /* 0x000ee4000800007f */
[----:B---3--:R-:W-:Y:S05]  /*f050*/  @!P0 BRA `(.L_x_7518) ;  /* 0xfffffffc00f08947 */ /* 0x008fea000383ffff */
[----:B------:R-:W-:Y:S05]  /*f060*/  BRA `(.L_x_7542) ;  /* 0xfffffff400d07947 */ /* 0x000fea000383ffff */
.L_x_7519:
[----:B---3--:R3:W4:Y:S02]  /*f070*/  SYNCS.PHASECHK.TRANS64.TRYWAIT P0, [R3+URZ], R0 ;  /* 0x00000000030075a7 */ /* 0x008724000800017f */
[----:B----4-:R-:W-:Y:S05]  /*f080*/  @!P0 NANOSLEEP.SYNCS 0x989680 ;  /* 0x009896800000895d */ /* 0x010fea0003900000 */
[----:B------:R-:W4:Y:S02]  /*f090*/  @!P0 SYNCS.PHASECHK.TRANS64 P0, [R3+URZ], R0 ;  /* 0x00000000030085a7 */ /* 0x000f24000800007f */
[----:B----4-:R-:W-:Y:S05]  /*f0a0*/  @!P0 BRA `(.L_x_7519) ;  /* 0xfffffffc00f08947 */ /* 0x010fea000383ffff */
[----:B------:R-:W-:Y:S05]  /*f0b0*/  BRA `(.L_x_7543) ;  /* 0xfffffff400c47947 */ /* 0x000fea000383ffff */
.L_x_7521:
[----:B--2---:R2:W3:Y:S02]  /*f0c0*/  SYNCS.PHASECHK.TRANS64.TRYWAIT P0, [R5+URZ], R4 ;  /* 0x00000004050075a7 */ /* 0x0044e4000800017f */
[----:B---3--:R-:W-:Y:S05]  /*f0d0*/  @!P0 NANOSLEEP.SYNCS 0x989680 ;  /* 0x009896800000895d */ /* 0x008fea0003900000 */
[----:B------:R-:W3:Y:S02]  /*f0e0*/  @!P0 SYNCS.PHASECHK.TRANS64 P0, [R5+URZ], R4 ;  /* 0x00000004050085a7 */ /* 0x000ee4000800007f */
[----:B---3--:R-:W-:Y:S05]  /*f0f0*/  @!P0 BRA `(.L_x_7521) ;  /* 0xfffffffc00f08947 */ /* 0x008fea000383ffff */
[----:B------:R-:W-:Y:S05]  /*f100*/  BRA `(.L_x_7544) ;  /* 0xfffffff400c87947 */ /* 0x000fea000383ffff */
.L_x_7545:
        /* <DEDUP_REMOVED lines=15> */
.L_x_12773:


//--------------------- .text._ZN7cutlass13device_kernelIN5flash11enable_sm90INS1_16FlashAttnFwdSm90INS1_25CollectiveMainloopFwdSm90ILi2EN4cute5tupleIJNS5_1CILi1EEES8_S8_EEENS6_IJNS7_ILi128EEESA_SA_EEELi128ENS_6half_tEfNS_4arch4Sm90ELb1ELb0ELb1ELb1ELb0ELb0ELb0ELb1ELb1ELb0ELb0ELb0EEENS1_21CollectiveEpilogueFwdISB_S9_SC_SE_Li256ELb1ELb0ELb0ELb0EEENS1_36VarlenDynamicPersistentTileSchedulerILi128ELi128ELi256ELi32ELb0ELb0ELb1ELb1ELb1ELb1EEEEEEEEEvNT_6ParamsE --------------------------
	.section	.text._ZN7cutlass13device_kernelIN5flash11enable_sm90INS1_16FlashAttnFwdSm90INS1_25CollectiveMainloopFwdSm90ILi2EN4cute5tupleIJNS5_1CILi1EEES8_S8_EEENS6_IJNS7_ILi128EEESA_SA_EEELi128ENS_6half_tEfNS_4arch4Sm90ELb1ELb0ELb1ELb1ELb0ELb0ELb0ELb1ELb1ELb0ELb0ELb0EEENS1_21CollectiveEpilogueFwdISB_S9_SC_SE_Li256ELb1ELb0ELb0ELb0EEENS1_36VarlenDynamicPersistentTileSchedulerILi128ELi128ELi256ELi32ELb0ELb0ELb1ELb1ELb1ELb1EEEEEEEEEvNT_6ParamsE,"ax",@progbits
	.align	128
.text._ZN7cutlass13device_kernelIN5flash11enable_sm90INS1_16FlashAttnFwdSm90INS1_25CollectiveMainloopFwdSm90ILi2EN4cute5tupleIJNS5_1CILi1EEES8_S8_EEENS6_IJNS7_ILi128EEESA_SA_EEELi128ENS_6half_tEfNS_4arch4Sm90ELb1ELb0ELb1ELb1ELb0ELb0ELb0ELb1ELb1ELb0ELb0ELb0EEENS1_21CollectiveEpilogueFwdISB_S9_SC_SE_Li256ELb1ELb0ELb0ELb0EEENS1_36VarlenDynamicPersistentTileSchedulerILi128ELi128ELi256ELi32ELb0ELb0ELb1ELb1ELb1ELb1EEEEEEEEEvNT_6ParamsE:
        .type           _ZN7cutlass13device_kernelIN5flash11enable_sm90INS1_16FlashAttnFwdSm90INS1_25CollectiveMainloopFwdSm90ILi2EN4cute5tupleIJNS5_1CILi1EEES8_S8_EEENS6_IJNS7_ILi128EEESA_SA_EEELi128ENS_6half_tEfNS_4arch4Sm90ELb1ELb0ELb1ELb1ELb0ELb0ELb0ELb1ELb1ELb0ELb0ELb0EEENS1_21CollectiveEpilogueFwdISB_S9_SC_SE_Li256ELb1ELb0ELb0ELb0EEENS1_36VarlenDynamicPersistentTileSchedulerILi128ELi128ELi256ELi32ELb0ELb0ELb1ELb1ELb1ELb1EEEEEEEEEvNT_6ParamsE,@function
        .size           _ZN7cutlass13device_kernelIN5flash11enable_sm90INS1_16FlashAttnFwdSm90INS1_25CollectiveMainloopFwdSm90ILi2EN4cute5tupleIJNS5_1CILi1EEES8_S8_EEENS6_IJNS7_ILi128EEESA_SA_EEELi128ENS_6half_tEfNS_4arch4Sm90ELb1ELb0ELb1ELb1ELb0ELb0ELb0ELb1ELb1ELb0ELb0ELb0EEENS1_21CollectiveEpilogueFwdISB_S9_SC_SE_Li256ELb1ELb0ELb0ELb0EEENS1_36VarlenDynamicPersistentTileSchedulerILi128ELi128ELi256ELi32ELb0ELb0ELb1ELb1ELb1ELb1EEEEEEEEEvNT_6ParamsE,(.L_x_12774 - _ZN7cutlass13device_kernelIN5flash11enable_sm90INS1_16FlashAttnFwdSm90INS1_25CollectiveMainloopFwdSm90ILi2EN4cute5tupleIJNS5_1CILi1EEES8_S8_EEENS6_IJNS7_ILi128EEESA_SA_EEELi128ENS_6half_tEfNS_4arch4Sm90ELb1ELb0ELb1ELb1ELb0ELb0ELb0ELb1ELb1ELb0ELb0ELb0EEENS1_21CollectiveEpilogueFwdISB_S9_SC_SE_Li256ELb1ELb0ELb0ELb0EEENS1_36VarlenDynamicPersistentTileSchedulerILi128ELi128ELi256ELi32ELb0ELb0ELb1ELb1ELb1ELb1EEEEEEEEEvNT_6ParamsE)
        .other          _ZN7cutlass13device_kernelIN5flash11enable_sm90INS1_16FlashAttnFwdSm90INS1_25CollectiveMainloopFwdSm90ILi2EN4cute5tupleIJNS5_1CILi1EEES8_S8_EEENS6_IJNS7_ILi128EEESA_SA_EEELi128ENS_6half_tEfNS_4arch4Sm90ELb1ELb0ELb1ELb1ELb0ELb0ELb0ELb1ELb1ELb0ELb0ELb0EEENS1_21CollectiveEpilogueFwdISB_S9_SC_SE_Li256ELb1ELb0ELb0ELb0EEENS1_36VarlenDynamicPersistentTileSchedulerILi128ELi128ELi256ELi32ELb0ELb0ELb1ELb1ELb1ELb1EEEEEEEEEvNT_6ParamsE,@"STO_CUDA_ENTRY STV_DEFAULT"
_ZN7cutlass13device_kernelIN5flash11enable_sm90INS1_16FlashAttnFwdSm90INS1_25CollectiveMainloopFwdSm90ILi2EN4cute5tupleIJNS5_1CILi1EEES8_S8_EEENS6_IJNS7_ILi128EEESA_SA_EEELi128ENS_6half_tEfNS_4arch4Sm90ELb1ELb0ELb1ELb1ELb0ELb0ELb0ELb1ELb1ELb0ELb0ELb0EEENS1_21CollectiveEpilogueFwdISB_S9_SC_SE_Li256ELb1ELb0ELb0ELb0EEENS1_36VarlenDynamicPersistentTileSchedulerILi128ELi128ELi256ELi32ELb0ELb0ELb1ELb1ELb1ELb1EEEEEEEEEvNT_6ParamsE:
        /* <DEDUP_REMOVED lines=21> */
.L_x_7547:
[----:B------:R-:W-:Y:S05]  /*0150*/  BSYNC B0 ;  /* 0x0000000000007941 */ /* 0x000fea0003800000 */
.L_x_7546:
        /* <DEDUP_REMOVED lines=41> */
.L_x_7548:
        /* <DEDUP_REMOVED lines=22> */
.L_x_7549:
        /* <DEDUP_REMOVED lines=18> */
.L_x_7550:
        /* <DEDUP_REMOVED lines=22> */
.L_x_7551:
        /* <DEDUP_REMOVED lines=22> */
.L_x_7552:
[----:B------:R-:W-:Y:S01]  /*0930*/  PLOP3.LUT P0, PT, PT, PT, UP0, 0x80, 0x0 ;  /* 0x000000000000781c */ /* 0x000fe20003f0f008 */
[----:B------:R-:W-:Y:S01]  /*0940*/  UMOV UR36, 0x1 ;  /* 0x0000000100247882 */ /* 0x000fe20000000000 */
[----:B------:R-:W-:Y:S01]  /*0950*/  NOP ;  /* 0x0000000000007918 */ /* 0x000fe20000000000 */
[----:B------:R-:W-:Y:S01]  /*0960*/  USEL UR36, UR36, 0x2, !UP0 ;  /* 0x0000000224247887 */ /* 0x000fe2000c000000 */
[----:B------:R-:W-:Y:S01]  /*0970*/  ULDC.64 UR48, c[0x0][0x208] ;  /* 0x0000820000307ab9 */ /* 0x000fe20000000a00 */
[----:B012-4-:R-:W-:Y:S08]  /*0980*/  BAR.SYNC.DEFER_BLOCKING 0x0 ;  /* 0x0000000000007b1d */ /* 0x017ff00000010000 */
[----:B------:R-:W-:Y:S05]  /*0990*/  @!P0 BRA `(.L_x_7553) ;  /* 0x000000c0000c8947 */ /* 0x000fea0003800000 */
.L_x_7554:
        /* <DEDUP_REMOVED lines=28> */
[C---:B------:R-:W-:Y:S02]  /*0b60*/  LOP3.LUT R23, R5.reuse, 0xffffff80, RZ, 0xc0, !PT ;  /* 0xffffff8005177812 */ /* 0x040fe400078ec0ff */
        /* <DEDUP_REMOVED lines=14> */
[----:B------:R-:W-:Y:S02]  /*0c50*/  LOP3.LUT R18, R6, 0x7ffffffc, RZ, 0xc0, !PT ;  /* 0x7ffffffc06127812 */ /* 0x000fe400078ec0ff */
[----:B------:R-:W-:Y:S02]  /*0c60*/  LOP3.LUT R8, R0, 0xfffffff8, RZ, 0xc0, !PT ;  /* 0xfffffff800087812 */ /* 0x000fe400078ec0ff */
[-C--:B------:R-:W-:Y:S01]  /*0c70*/  LEA.HI R0, R3, R186.reuse, RZ, 0x4 ;  /* 0x000000ba03007211 */ /* 0x080fe200078f20ff */
[----:B------:R-:W-:Y:S01]  /*0c80*/  IMAD.IADD R18, R23, 0x1, -R18 ;  /* 0x0000000117127824 */ /* 0x000fe200078e0a12 */
[----:B------:R-:W-:Y:S01]  /*0c90*/  LEA.HI R3, R3, R186, RZ, 0x3 ;  /* 0x000000ba03037211 */ /* 0x000fe200078f18ff */
[----:B------:R-:W-:Y:S01]  /*0ca0*/  IMAD.IADD R11, R7, 0x1, -R8 ;  /* 0x00000001070b7824 */ /* 0x000fe200078e0a08 */
[----:B------:R-:W-:-:S02]  /*0cb0*/  SHF.R.S32.HI R9, RZ, 0x4, R0 ;  /* 0x00000004ff097819 */ /* 0x000fc40000011400 */
[----:B------:R-:W-:Y:S01]  /*0cc0*/  LOP3.LUT R7, R0, 0x3fffff0, RZ, 0xc0, !PT ;  /* 0x03fffff000077812 */ /* 0x000fe200078ec0ff */
[----:B------:R-:W-:Y:S01]  /*0cd0*/  IMAD R4, R4, 0x10, R11 ;  /* 0x0000001004047824 */ /* 0x000fe200078e020b */
[----:B------:R-:W-:Y:S02]  /*0ce0*/  LEA.HI R0, R0, R9, RZ, 0x1 ;  /* 0x0000000900007211 */ /* 0x000fe400078f08ff */
[----:B------:R-:W-:Y:S01]  /*0cf0*/  LOP3.LUT R5, R3, 0x1ffffff8, RZ, 0xc0, !PT ;  /* 0x1ffffff803057812 */ /* 0x000fe200078ec0ff */
[----:B------:R-:W-:Y:S01]  /*0d00*/  IMAD.IADD R7, R186, 0x1, -R7 ;  /* 0x00000001ba077824 */ /* 0x000fe200078e0a07 */
[----:B------:R-:W-:Y:S01]  /*0d10*/  LOP3.LUT R0, R0, 0x1ffffffe, RZ, 0xc0, !PT ;  /* 0x1ffffffe00007812 */ /* 0x000fe200078ec0ff */
[----:B------:R-:W-:Y:S01]  /*0d20*/  IMAD R19, R19, 0x40, R4 ;  /* 0x0000004013137824 */ /* 0x000fe200078e0204 */
[----:B------:R-:W-:Y:S01]  /*0d30*/  SHF.R.S32.HI R16, RZ, 0x3, R3 ;  /* 0x00000003ff107819 */ /* 0x000fe20000011403 */
[----:B------:R-:W-:Y:S02]  /*0d40*/  IMAD R7, R7, 0x40, R2 ;  /* 0x0000004007077824 */ /* 0x000fe400078e0202 */
[----:B------:R-:W-:-:S02]  /*0d50*/  IMAD.IADD R0, R9, 0x1, -R0 ;  /* 0x0000000109007824 */ /* 0x000fc400078e0a00 */
[----:B------:R-:W-:-:S03]  /*0d60*/  IMAD.IADD R2, R186, 0x1, -R5 ;  /* 0x00000001ba027824 */ /* 0x000fc600078e0a05 */
[----:B------:R-:W-:Y:S01]  /*0d70*/  LEA R185, R0, R7, 0x3 ;  /* 0x0000000700b97211 */ /* 0x000fe200078e18ff */
[----:B------:R-:W-:-:S07]  /*0d80*/  IMAD.SHL.U32 R2, R2, 0x8, RZ ;  /* 0x0000000802027824 */ /* 0x000fce00078e00ff */
.L_x_7608:
[----:B0---45:R-:W0:Y:S01]  /*0d90*/  LDC.64 R4, c[0x0][0xc60] ;  /* 0x00031800ff047b82 */ /* 0x031e220000000a00 */
[----:B------:R-:W-:Y:S01]  /*0da0*/  ULDC.64 UR6, c[0x0][0xa28] ;  /* 0x00028a0000067ab9 */ /* 0x000fe20000000a00 */
[----:B------:R-:W-:Y:S01]  /*0db0*/  ULDC.64 UR8, c[0x0][0xa18] ;  /* 0x0002860000087ab9 */ /* 0x000fe20000000a00 */
[----:B------:R-:W-:Y:S01]  /*0dc0*/  ULDC UR4, c[0x0][0x404] ;  /* 0x0001010000047ab9 */ /* 0x000fe20000000800 */
        /* <DEDUP_REMOVED lines=10> */
[----:B------:R-:W-:-:S04]  /*0e70*/  @UP0 ULEA UR6, UP2, UR37, UR6, 0x2 ;  /* 0x0000000625060291 */ /* 0x000fc8000f84103f */
[----:B------:R-:W-:Y:S02]  /*0e80*/  @UP0 ULEA.HI.X UR7, UR37, UR7, UR38, 0x2, UP2 ;  /* 0x0000000725070291 */ /* 0x000fe400090f1426 */
[----:B------:R-:W-:Y:S01]  /*0e90*/  @UP1 ULEA UR8, UP0, UR37, UR8, 0x2 ;  /* 0x0000000825081291 */ /* 0x000fe2000f80103f */
[----:B------:R-:W-:-:S03]  /*0ea0*/  IMAD.U32 R4, RZ, RZ, UR6 ;  /* 0x00000006ff047e24 */ /* 0x000fc6000f8e00ff */
[----:B------:R-:W-:Y:S01]  /*0eb0*/  @UP1 ULEA.HI.X UR9, UR37, UR9, UR38, 0x2, UP0 ;  /* 0x0000000925091291 */ /* 0x000fe200080f1426 */
[----:B------:R-:W-:Y:S01]  /*0ec0*/  IMAD.U32 R5, RZ, RZ, UR7 ;  /* 0x00000007ff057e24 */ /* 0x000fe2000f8e00ff */
[----:B------:R-:W-:Y:S01]  /*0ed0*/  ULDC.64 UR6, c[0x0][0x3f8] ;  /* 0x0000fe0000067ab9 */ /* 0x000fe20000000a00 */
[----:B---3--:R-:W-:-:S03]  /*0ee0*/  IMAD.U32 R6, RZ, RZ, UR8 ;  /* 0x00000008ff067e24 */ /* 0x008fc6000f8e00ff */
[----:B------:R-:W-:Y:S01]  /*0ef0*/  IMAD.U32 R7, RZ, RZ, UR9 ;  /* 0x00000009ff077e24 */ /* 0x000fe2000f8e00ff */
[----:B------:R-:W2:Y:S01]  /*0f00*/  @P0 LDG.E R4, desc[UR48][R4.64] ;  /* 0x0000003004040981 */ /* 0x000ea2000c1e1900 */
[----:B------:R-:W-:Y:S01]  /*0f10*/  UISETP.NE.U32.AND UP0, UPT, UR6, URZ, UPT ;  /* 0x0000003f0600728c */ /* 0x000fe2000bf05070 */
[----:B------:R-:W-:Y:S02]  /*0f20*/  ULDC.64 UR8, c[0x0][0xa20] ;  /* 0x0002880000087ab9 */ /* 0x000fe40000000a00 */
[----:B------:R-:W3:Y:S01]  /*0f30*/  @P2 LDG.E R6, desc[UR48][R6.64] ;  /* 0x0000003006062981 */ /* 0x000ee2000c1e1900 */
[----:B------:R-:W-:Y:S01]  /*0f40*/  UISETP.NE.AND.EX UP0, UPT, UR7, URZ, UPT, UP0 ;  /* 0x0000003f0700728c */ /* 0x000fe2000bf05300 */
[----:B------:R-:W-:Y:S01]  /*0f50*/  ISETP.NE.U32.AND P1, PT, RZ, UR8, PT ;  /* 0x00000008ff007c0c */ /* 0x000fe2000bf25070 */
[----:B------:R-:W-:Y:S01]  /*0f60*/  ULDC UR6, c[0x0][0x2e0] ;  /* 0x0000b80000067ab9 */ /* 0x000fe20000000800 */
[----:B------:R-:W-:Y:S01]  /*0f70*/  UMOV UR47, URZ ;  /* 0x0000003f002f7c82 */ /* 0x000fe20008000000 */
[----:B------:R-:W-:Y:S01]  /*0f80*/  USEL UR4, UR4, 0x1, UP0 ;  /* 0x0000000104047887 */ /* 0x000fe20008000000 */
[----:B------:R-:W-:Y:S01]  /*0f90*/  ISETP.NE.AND.EX P1, PT, RZ, UR9, PT, P1 ;  /* 0x00000009ff007c0c */ /* 0x000fe2000bf25310 */
[----:B------:R-:W-:Y:S01]  /*0fa0*/  ULDC UR51, c[0x0][0x288] ;  /* 0x0000a20000337ab9 */ /* 0x000fe20000000800 */
[----:B------:R-:W-:Y:S01]  /*0fb0*/  UMOV UR39, UR5 ;  /* 0x0000000500277c82 */ /* 0x000fe20008000000 */
[----:B------:R-:W-:Y:S01]  /*0fc0*/  UIMAD UR6, UR4, UR6, URZ ;  /* 0x00000006040672a4 */ /* 0x000fe2000f8e023f */
[----:B--2---:R-:W-:-:S02]  /*0fd0*/  @P0 R2UR UR47, R4 ;  /* 0x00000000042f02ca */ /* 0x004fc400000e0000 */
[----:B---3--:R-:W-:Y:S01]  /*0fe0*/  @P2 R2UR UR51, R6 ;  /* 0x00000000063322ca */ /* 0x008fe200000e0000 */
[----:B-1----:R-:W-:-:S14]  /*0ff0*/  @P2 BRA `(.L_x_7555) ;  /* 0x0000000000342947 */ /* 0x002fdc0003800000 */
        /* <DEDUP_REMOVED lines=13> */
.L_x_7555:
[----:B------:R-:W-:Y:S01]  /*10d0*/  UMOV UR40, UR52 ;  /* 0x0000003400287c82 */ /* 0x000fe20008000000 */
[----:B------:R-:W-:Y:S05]  /*10e0*/  @!P1 BRA `(.L_x_7556) ;  /* 0x00000000001c9947 */ /* 0x000fea0003800000 */
[----:B------:R-:W-:-:S04]  /*10f0*/  ULEA UR4, UP0, UR37, UR8, 0x2 ;  /* 0x0000000825047291 */ /* 0x000fc8000f80103f */
[----:B------:R-:W-:Y:S02]  /*1100*/  ULEA.HI.X UR5, UR37, UR9, UR38, 0x2, UP0 ;  /* 0x0000000925057291 */ /* 0x000fe400080f1426 */
[----:B------:R-:W-:-:S04]  /*1110*/  MOV R4, UR4 ;  /* 0x0000000400047c02 */ /* 0x000fc80008000f00 */
[----:B------:R-:W-:-:S05]  /*1120*/  IMAD.U32 R5, RZ, RZ, UR5 ;  /* 0x00000005ff057e24 */ /* 0x000fca000f8e00ff */
[----:B------:R-:W2:Y:S02]  /*1130*/  LDG.E R4, desc[UR48][R4.64] ;  /* 0x0000003004047981 */ /* 0x000ea4000c1e1900 */
[----:B--2---:R-:W-:Y:S01]  /*1140*/  R2UR UR6, R4 ;  /* 0x00000000040672ca */ /* 0x004fe200000e0000 */
[----:B------:R-:W-:-:S14]  /*1150*/  BRA `(.L_x_7557) ;  /* 0x0000000000347947 */ /* 0x000fdc0003800000 */
.L_x_7556:
        /* <DEDUP_REMOVED lines=13> */
.L_x_7557:
[----:B------:R-:W-:Y:S01]  /*1230*/  UIADD3 UR47, -UR47, UR6, URZ ;  /* 0x000000062f2f7290 */ /* 0x000fe2000fffe13f */
[----:B------:R-:W-:Y:S01]  /*1240*/  PLOP3.LUT P0, PT, PT, PT, PT, 0x80, 0x0 ;  /* 0x000000000000781c */ /* 0x000fe20003f0f070 */
[----:B------:R-:W-:Y:S01]  /*1250*/  ULEA UR5, UR52, 0xff, 0x7 ;  /* 0x000000ff34057891 */ /* 0x000fe2000f8e383f */
[----:B------:R-:W-:Y:S01]  /*1260*/  IMAD.MOV.U32 R0, RZ, RZ, RZ ;  /* 0x000000ffff007224 */ /* 0x000fe200078e00ff */
[----:B------:R-:W-:Y:S01]  /*1270*/  UIADD3 UR4, UR47, 0x7f, URZ ;  /* 0x0000007f2f047890 */ /* 0x000fe2000fffe03f */
[----:B------:R-:W-:Y:S01]  /*1280*/  IMAD.MOV.U32 R3, RZ, RZ, RZ ;  /* 0x000000ffff037224 */ /* 0x000fe200078e00ff */
[----:B------:R-:W-:Y:S01]  /*1290*/  UIADD3 UR6, UR47, UR5, -UR51 ;  /* 0x000000052f067290 */ /* 0x000fe2000fffe833 */
[----:B------:R-:W-:Y:S01]  /*12a0*/  IMAD.MOV.U32 R151, RZ, RZ, RZ ;  /* 0x000000ffff977224 */ /* 0x000fe200078e00ff */
[----:B------:R-:W-:Y:S01]  /*12b0*/  USHF.R.S32.HI UR5, URZ, 0x1f, UR4 ;  /* 0x0000001f3f057899 */ /* 0x000fe20008011404 */
[----:B------:R-:W-:Y:S01]  /*12c0*/  CS2R R32, SRZ ;  /* 0x0000000000207805 */ /* 0x000fe2000001ff00 */
[----:B------:R-:W-:Y:S01]  /*12d0*/  USHF.R.S32.HI UR7, URZ, 0x1f, UR6 ;  /* 0x0000001f3f077899 */ /* 0x000fe20008011406 */
[----:B------:R-:W-:Y:S01]  /*12e0*/  IMAD.MOV.U32 R21, RZ, RZ, RZ ;  /* 0x000000ffff157224 */ /* 0x000fe200078e00ff */
[----:B------:R-:W-:Y:S01]  /*12f0*/  ULEA.HI UR5, UR5, UR4, URZ, 0x7 ;  /* 0x0000000405057291 */ /* 0x000fe2000f8f383f */
[----:B------:R-:W-:Y:S01]  /*1300*/  CS2R R34, SRZ ;  /* 0x0000000000227805 */ /* 0x000fe2000001ff00 */
[----:B------:R-:W-:Y:S01]  /*1310*/  ULEA.HI UR7, UR7, UR6, URZ, 0x7 ;  /* 0x0000000607077291 */ /* 0x000fe2000f8f383f */
[----:B------:R-:W-:Y:S01]  /*1320*/  CS2R R36, SRZ ;  /* 0x0000000000247805 */ /* 0x000fe2000001ff00 */
[----:B------:R-:W-:Y:S01]  /*1330*/  USHF.R.S32.HI UR5, URZ, 0x7, UR5 ;  /* 0x000000073f057899 */ /* 0x000fe20008011405 */
        /* <DEDUP_REMOVED lines=17> */
[----:B------:R-:W-:-:S02]  /*1450*/  CS2R R68, SRZ ;  /* 0x0000000000447805 */ /* 0x000fc4000001ff00 */
[----:B------:R-:W-:Y:S02]  /*1460*/  CS2R R70, SRZ ;  /* 0x0000000000467805 */ /* 0x000fe4000001ff00 */
[----:B------:R-:W-:Y:S02]  /*1470*/  PLOP3.LUT P1, PT, PT, PT, UP0, 0x80, 0x0 ;  /* 0x000000000000781c */ /* 0x000fe40003f2f008 */
        /* <DEDUP_REMOVED lines=12> */
[----:B------:R-:W-:Y:S01]  /*1540*/  MOV R153, RZ ;  /* 0x000000ff00997202 */ /* 0x000fe20000000f00 */
        /* <DEDUP_REMOVED lines=34> */
.L_x_7559:
[----:B------:R-:W-:Y:S01]  /*1770*/  ULEA.HI UR4, UR45, UR45, URZ, 0x1 ;  /* 0x0000002d2d047291 */ /* 0x000fe2000f8f083f */
[----:B------:R-:W-:-:S03]  /*1780*/  MOV R3, UR46 ;  /* 0x0000002e00037c02 */ /* 0x000fc60008000f00 */
[----:B------:R-:W-:Y:S01]  /*1790*/  ULOP3.LUT UR4, UR4, 0xfffffffe, URZ, 0xc0, !UPT ;  /* 0xfffffffe04047892 */ /* 0x000fe2000f8ec03f */
[----:B------:R-:W-:-:S03]  /*17a0*/  ISETP.NE.AND P0, PT, R3, 0x3, PT ;  /* 0x000000030300780c */ /* 0x000fc60003f05270 */
[----:B------:R-:W-:-:S06]  /*17b0*/  UIADD3 UR4, UR45, -UR4, URZ ;  /* 0x800000042d047290 */ /* 0x000fcc000fffe03f */
[----:B------:R-:W-:-:S05]  /*17c0*/  IMAD.U32 R0, RZ, RZ, UR4 ;  /* 0x00000004ff007e24 */ /* 0x000fca000f8e00ff */
[----:B------:R-:W-:-:S04]  /*17d0*/  SHF.L.U32 R0, R0, 0x1f, RZ ;  /* 0x0000001f00007819 */ /* 0x000fc800000006ff */
[----:B------:R-:W0:Y:S02]  /*17e0*/  SYNCS.PHASECHK.TRANS64.TRYWAIT P1, [UR41+0x28800], R0 ;  /* 0x02880000ff0075a7 */ /* 0x000e240008020169 */
[----:B0-----:R-:W-:Y:S05]  /*17f0*/  @!P1 BRA `(.L_x_7560) ;  /* 0x0000010000249947 */ /* 0x001fea0003800000 */
.L_x_7695:
[----:B------:R-:W-:Y:S05]  /*1800*/  @!P0 BRA `(.L_x_7561) ;  /* 0x0000000000048947 */ /* 0x000fea0003800000 */
[----:B------:R-:W-:Y:S01]  /*1810*/  BPT.TRAP 0x1 ;  /* 0x000000040000795c */ /* 0x000fe20000300000 */
.L_x_7561:
[----:B0-----:R-:W-:Y:S02]  /*1820*/  IMAD.U32 R0, RZ, RZ, UR43 ;  /* 0x0000002bff007e24 */ /* 0x001fe4000f8e00ff */
[----:B------:R-:W-:-:S03]  /*1830*/  IMAD.U32 R3, RZ, RZ, UR44 ;  /* 0x0000002cff037e24 */ /* 0x000fc6000f8e00ff */
[----:B------:R-:W-:Y:S02]  /*1840*/  LEA R0, R0, UR41, 0x3 ;  /* 0x0000002900007c11 */ /* 0x000fe4000f8e18ff */
[----:B------:R-:W-:-:S04]  /*1850*/  SHF.L.U32 R3, R3, 0x1f, RZ ;  /* 0x0000001f03037819 */ /* 0x000fc800000006ff */
[----:B------:R0:W1:Y:S01]  /*1860*/  SYNCS.PHASECHK.TRANS64.TRYWAIT P2, [R0+URZ+0x28830], R3 ;  /* 0x02883003000075a7 */ /* 0x000062000804017f */
[----:B------:R-:W-:Y:S05]  /*1870*/  @!P0 BRA `(.L_x_7562) ;  /* 0x0000000000048947 */ /* 0x000fea0003800000 */
[----:B------:R-:W-:Y:S01]  /*1880*/  BPT.TRAP 0x1 ;  /* 0x000000040000795c */ /* 0x000fe20000300000 */
.L_x_7562:
[----:B------:R-:W2:Y:S01]  /*1890*/  S2R R4, SR_TID.X ;  /* 0x0000000000047919 */ /* 0x000ea20000002100 */
[----:B------:R-:W-:Y:S01]  /*18a0*/  IMAD.MOV.U32 R151, RZ, RZ, RZ ;  /* 0x000000ffff977224 */ /* 0x000fe200078e00ff */
[----:B--2---:R-:W-:Y:S01]  /*18b0*/  LOP3.LUT P1, RZ, R4, 0x7f, RZ, 0xc0, !PT ;  /* 0x0000007f04ff7812 */ /* 0x004fe2000782c0ff */
[----:B-1----:R-:W-:-:S12]  /*18c0*/  @P2 BRA `(.L_x_7563) ;  /* 0x0000000000082947 */ /* 0x002fd80003800000 */
[----:B------:R-:W1:Y:S02]  /*18d0*/  SYNCS.PHASECHK.TRANS64.TRYWAIT P2, [R0+URZ+0x28830], R3 ;  /* 0x02883003000075a7 */ /* 0x000e64000804017f */
[----:B-1----:R-:W-:Y:S05]  /*18e0*/  @!P2 BRA `(.L_x_7564) ;  /* 0x000001000000a947 */ /* 0x002fea0003800000 */
.L_x_7563:
[----:B------:R-:W-:Y:S05]  /*18f0*/  WARPSYNC.ALL ;  /* 0x0000000000007948 */ /* 0x000fea0003800000 */
[----:B------:R-:W-:Y:S01]  /*1900*/  UIADD3 UR4, UR41, 0x18400, URZ ;  /* 0x0001840029047890 */ /* 0x000fe2000fffe03f */
[----:B------:R-:W-:Y:S01]  /*1910*/  WARPGROUP.ARRIVE ;  /* 0x00000000000079c5 */ /* 0x000fe20000000000 */
[----:B------:R-:W-:Y:S01]  /*1920*/  ULOP3.LUT UR32, UR53, 0x10000, URZ, 0xfc, !UPT ;  /* 0x0001000035207892 */ /* 0x000fe2000f8efc3f */
[----:B01----:R-:W-:Y:S01]  /*1930*/  @!P1 VIADD R0, R0, 0x28840 ;  /* 0x0002884000009836 */ /* 0x003fe20000000000 */
        /* <DEDUP_REMOVED lines=9> */
[-C--:B------:R-:W-:Y:S01]  /*19d0*/  MOV R149, R151.reuse ;  /* 0x0000009700957202 */ /* 0x080fe20000000f00 */
[----:B------:R-:W-:Y:S01]  /*19e0*/  UIADD3 UR4, UR32, 0x2, URZ ;  /* 0x0000000220047890 */ /* 0x000fe2000fffe03f */
[--C-:B------:R-:W-:Y:S01]  /*19f0*/  IMAD.MOV.U32 R148, RZ, RZ, R151.reuse ;  /* 0x000000ffff947224 */ /* 0x100fe200078e0097 */
[----:B------:R-:W-:Y:S01]  /*1a00*/  ULEA UR34, UR43, UR50, 0xb ;  /* 0x000000322b227291 */ /* 0x000fe2000f8e583f */
        /* <DEDUP_REMOVED lines=25> */
[-C--:B------:R-:W-:Y:S01]  /*1ba0*/  MOV R138, R151.reuse ;  /* 0x00000097008a7202 */ /* 0x080fe20000000f00 */
        /* <DEDUP_REMOVED lines=46> */
[----:B------:R-:W-:Y:S01]  /*1e90*/  IMAD.MOV.U32 R88, RZ, RZ, R151 ;  /* 0x000000ffff587224 */ /* 0x000fe200078e0097 */
[----:B------:R-:W-:Y:S02]  /*1ea0*/  WARPGROUP.DEPBAR.LE gsb0, 0x0 ;  /* 0x00008000000079c5 */ /* 0x000fe40000010000 */
[----:B------:R-:W-:-:S06]  /*1eb0*/  WARPGROUP.ARRIVE ;  /* 0x00000000000079c5 */ /* 0x000fcc0000000000 */
[----:B------:R-:W-:Y:S01]  /*1ec0*/  HGMMA.64x128x16.F32 R24, gdesc[UR4], R24, gsb0 ;  /* 0x01e00000041879f0 */ /* 0x000fe20008000818 */
[----:B------:R-:W-:Y:S02]  /*1ed0*/  UMOV UR6, 0xffffff80 ;  /* 0xffffff8000067882 */ /* 0x000fe40000000000 */
[----:B------:R-:W-:Y:S02]  /*1ee0*/  UIMAD UR6, UR56, UR6, 0x80 ;  /* 0x00000080380674a4 */ /* 0x000fe4000f8e0206 */
[----:B------:R-:W-:Y:S02]  /*1ef0*/  UIADD3 UR56, UR56, -0x2, URZ ;  /* 0xfffffffe38387890 */ /* 0x000fe4000fffe03f */
[----:B------:R-:W-:-:S04]  /*1f00*/  UIADD3 UR6, UR47, UR6, URZ ;  /* 0x000000062f067290 */ /* 0x000fc8000fffe03f */
[----:B------:R-:W-:Y:S02]  /*1f10*/  UIADD3 UR7, -UR51, 0x1, UR6 ;  /* 0x0000000133077890 */ /* 0x000fe4000fffe106 */
[----:B------:R-:W-:Y:S01]  /*1f20*/  IMAD.U32 R9, RZ, RZ, UR6 ;  /* 0x00000006ff097e24 */ /* 0x000fe2000f8e00ff */
[----:B------:R-:W-:-:S03]  /*1f30*/  ULDC UR6, c[0x0][0x988] ;  /* 0x0002620000067ab9 */ /* 0x000fc60000000800 */
[----:B------:R-:W-:-:S04]  /*1f40*/  IMAD.U32 R89, RZ, RZ, UR7 ;  /* 0x00000007ff597e24 */ /* 0x000fc8000f8e00ff */
[----:B------:R-:W-:Y:S01]  /*1f50*/  IMAD R89, R18, -0x2, R89 ;  /* 0xfffffffe12597824 */ /* 0x000fe200078e0259 */
        /* <DEDUP_REMOVED lines=23> */
[----:B------:R-:W-:Y:S02]  /*20d0*/  IMAD.U32 R40, RZ, RZ, UR52 ;  /* 0x00000034ff287e24 */ /* 0x000fe4000f8e00ff */
[----:B------:R-:W-:Y:S01]  /*20e0*/  FMUL.FTZ R30, R30, UR10 ;  /* 0x0000000a1e1e7c20 */ /* 0x000fe20008410000 */
[----:B------:R-:W-:Y:S01]  /*20f0*/  FMUL.FTZ R10, R36, UR10 ;  /* 0x0000000a240a7c20 */ /* 0x000fe20008410000 */
[----:B------:R-:W0:Y:S01]  /*2100*/  MUFU.TANH R26, R26 ;  /* 0x0000001a001a7308 */ /* 0x000e220000002400 */
[----:B------:R-:W-:-:S02]  /*2110*/  IMAD R40, R40, 0x80, R19 ;  /* 0x0000008028287824 */ /* 0x000fc400078e0213 */
[----:B------:R-:W-:Y:S01]  /*2120*/  FMUL.FTZ R31, R31, UR10 ;  /* 0x0000000a1f1f7c20 */ /* 0x000fe20008410000 */
[----:B------:R-:W-:Y:S02]  /*2130*/  IMAD R36, R18, -0x2, R9 ;  /* 0xfffffffe12247824 */ /* 0x000fe400078e0209 */
[----:B------:R-:W-:Y:S01]  /*2140*/  FMUL.FTZ R34, R34, UR10 ;  /* 0x0000000a22227c20 */ /* 0x000fe20008410000 */
[----:B------:R-:W-:Y:S01]  /*2150*/  FMUL.FTZ R35, R35, UR10 ;  /* 0x0000000a23237c20 */ /* 0x000fe20008410000 */
[----:B------:R-:W-:Y:S01]  /*2160*/  IADD3 R9, R89, 0x8, R40 ;  /* 0x0000000859097810 */ /* 0x000fe20007ffe028 */
[----:B------:R-:W-:Y:S01]  /*2170*/  FMUL.FTZ R38, R38, UR10 ;  /* 0x0000000a26267c20 */ /* 0x000fe20008410000 */
[----:B------:R-:W1:Y:S01]  /*2180*/  MUFU.TANH R27, R27 ;  /* 0x0000001b001b7308 */ /* 0x000e620000002400 */
[----:B------:R-:W-:Y:S01]  /*2190*/  FMUL.FTZ R39, R39, UR10 ;  /* 0x0000000a27277c20 */ /* 0x000fe20008410000 */
[----:B------:R-:W-:Y:S01]  /*21a0*/  VIMNMX R9, R36, R9, PT ;  /* 0x0000000924097248 */ /* 0x000fe20003fe0100 */
[----:B------:R-:W-:Y:S01]  /*21b0*/  FMUL.FTZ R42, R42, UR10 ;  /* 0x0000000a2a2a7c20 */ /* 0x000fe20008410000 */
[----:B------:R-:W-:Y:S01]  /*21c0*/  FMUL.FTZ R43, R43, UR10 ;  /* 0x0000000a2b2b7c20 */ /* 0x000fe20008410000 */
[----:B------:R-:W-:Y:S01]  /*21d0*/  FMUL.FTZ R46, R46, UR10 ;  /* 0x0000000a2e2e7c20 */ /* 0x000fe20008410000 */
[----:B------:R-:W-:Y:S01]  /*21e0*/  ISETP.GT.AND P2, PT, R9, RZ, PT ;  /* 0x000000ff0900720c */ /* 0x000fe20003f44270 */
[----:B------:R-:W-:Y:S01]  /*21f0*/  FMUL.FTZ R47, R47, UR10 ;  /* 0x0000000a2f2f7c20 */ /* 0x000fe20008410000 */
[----:B------:R-:W2:Y:S01]  /*2200*/  MUFU.TANH R30, R30 ;  /* 0x0000001e001e7308 */ /* 0x000ea20000002400 */
[----:B------:R-:W-:Y:S01]  /*2210*/  ISETP.GT.AND P3, PT, R9, 0x1, PT ;  /* 0x000000010900780c */ /* 0x000fe20003f64270 */
[----:B------:R-:W-:Y:S01]  /*2220*/  FMUL.FTZ R50, R50, UR10 ;  /* 0x0000000a32327c20 */ /* 0x000fe20008410000 */
[----:B0-----:R-:W-:Y:S01]  /*2230*/  FSEL R91, R26, -INF , P2 ;  /* 0xff8000001a5b7808 */ /* 0x001fe20001000000 */
[----:B------:R-:W-:Y:S01]  /*2240*/  FMUL.FTZ R51, R51, UR10 ;  /* 0x0000000a33337c20 */ /* 0x000fe20008410000 */
[----:B------:R-:W-:Y:S01]  /*2250*/  ISETP.GT.AND P4, PT, R9, 0x8, PT ;  /* 0x000000080900780c */ /* 0x000fe20003f84270 */
[----:B------:R-:W-:Y:S01]  /*2260*/  FMUL.FTZ R20, R45, UR10 ;  /* 0x0000000a2d147c20 */ /* 0x000fe20008410000 */
[----:B------:R-:W-:Y:S01]  /*2270*/  ISETP.GT.AND P2, PT, R9, 0x9, PT ;  /* 0x000000090900780c */ /* 0x000fe20003f44270 */
[----:B------:R-:W0:Y:S01]  /*2280*/  MUFU.TANH R31, R31 ;  /* 0x0000001f001f7308 */ /* 0x000e220000002400 */
        /* <DEDUP_REMOVED lines=10> */
[----:B------:R-:W-:Y:S01]  /*2330*/  FMUL.FTZ R11, R33, UR10 ;  /* 0x0000000a210b7c20 */ /* 0x000fe20008410000 */
[----:B------:R-:W-:Y:S01]  /*2340*/  FMUL.FTZ R62, R62, UR10 ;  /* 0x0000000a3e3e7c20 */ /* 0x000fe20008410000 */
[----:B------:R-:W-:Y:S01]  /*2350*/  FMNMX.FTZ R4, R93, R4, !PT ;  /* 0x000000045d047209 */ /* 0x000fe20007810000 */
[----:B------:R-:W-:Y:S01]  /*2360*/  FMUL.FTZ R63, R63, UR10 ;  /* 0x0000000a3f3f7c20 */ /* 0x000fe20008410000 */
[----:B------:R-:W-:Y:S01]  /*2370*/  FMUL.FTZ R66, R66, UR10 ;  /* 0x0000000a42427c20 */ /* 0x000fe20008410000 */
[----:B------:R-:W2:Y:S01]  /*2380*/  MUFU.TANH R35, R35 ;  /* 0x0000002300237308 */ /* 0x000ea20000002400 */
[----:B0-----:R-:W-:Y:S01]  /*2390*/  FSEL R95, R31, -INF , P2 ;  /* 0xff8000001f5f7808 */ /* 0x001fe20001000000 */
[----:B------:R-:W-:Y:S01]  /*23a0*/  FMUL.FTZ R67, R67, UR10 ;  /* 0x0000000a43437c20 */ /* 0x000fe20008410000 */
[----:B------:R-:W-:Y:S01]  /*23b0*/  ISETP.GT.AND P2, PT, R9, 0x11, PT ;  /* 0x000000110900780c */ /* 0x000fe20003f44270 */
[----:B------:R-:W-:Y:S01]  /*23c0*/  FMUL.FTZ R12, R37, UR10 ;  /* 0x0000000a250c7c20 */ /* 0x000fe20008410000 */
[----:B------:R-:W-:Y:S01]  /*23d0*/  FMNMX.FTZ R4, R95, R4, !PT ;  /* 0x000000045f047209 */ /* 0x000fe20007810000 */
[----:B------:R-:W-:Y:S01]  /*23e0*/  FMUL.FTZ R70, R70, UR10 ;  /* 0x0000000a46467c20 */ /* 0x000fe20008410000 */
[----:B------:R-:W-:Y:S01]  /*23f0*/  FMUL.FTZ R71, R71, UR10 ;  /* 0x0000000a47477c20 */ /* 0x000fe20008410000 */
        /* <DEDUP_REMOVED lines=41> */
[----:B0-----:R-:W-:Y:S01]  /*2690*/  FSEL R107, R43, -INF , P2 ;  /* 0xff8000002b6b7808 */ /* 0x001fe20001000000 */
[----:B------:R-:W-:Y:S01]  /*26a0*/  FMUL.FTZ R29, R56, UR10 ;  /* 0x0000000a381d7c20 */ /* 0x000fe20008410000 */
[----:B------:R-:W-:Y:S01]  /*26b0*/  ISETP.GT.AND P2, PT, R9, 0x29, PT ;  /* 0x000000290900780c */ /* 0x000fe20003f44270 */
[----:B------:R-:W-:Y:S01]  /*26c0*/  FMUL.FTZ R60, R60, UR10 ;  /* 0x0000000a3c3c7c20 */ /* 0x000fe20008410000 */
[----:B------:R-:W-:Y:S01]  /*26d0*/  FMNMX.FTZ R4, R107, R4, !PT ;  /* 0x000000046b047209 */ /* 0x000fe20007810000 */
        /* <DEDUP_REMOVED lines=25> */
[----:B------:R0:W-:Y:S01]  /*2870*/  @!P1 SYNCS.ARRIVE.TRANS64.RED.A1T0 RZ, [R0+URZ], RZ ;  /* 0x000000ff00ff99a7 */ /* 0x0001e2000810043f */
[----:B------:R-:W3:Y:S01]  /*2880*/  MUFU.TANH R55, R55 ;  /* 0x0000003700377308 */ /* 0x000ee20000002400 */
[----:B-1----:R-:W-:-:S02]  /*2890*/  FSEL R45, R45, -INF , P2 ;  /* 0xff8000002d2d7808 */ /* 0x002fc40001000000 */
        /* <DEDUP_REMOVED lines=61> */
[----:B------:R-:W-:Y:S01]  /*2c70*/  FMNMX.FTZ R30, R59, R4, !PT ;  /* 0x000000043b1e7209 */ /* 0x000fe20007810000 */
[----:B------:R-:W-:Y:S02]  /*2c80*/  FMUL.FTZ R4, R61, UR10 ;  /* 0x0000000a3d047c20 */ /* 0x000fe40008410000 */
[----:B------:R-:W1:Y:S01]  /*2c90*/  MUFU.TANH R67, R87 ;  /* 0x0000005700437308 */ /* 0x000e620000002400 */
[----:B--2---:R-:W-:Y:S02]  /*2ca0*/  FSEL R63, R63, -INF , P2 ;  /* 0xff8000003f3f7808 */ /* 0x004fe40001000000 */
[----:B------:R-:W-:-:S02]  /*2cb0*/  ISETP.GT.AND P2, PT, R9, 0x79, PT ;  /* 0x000000790900780c */ /* 0x000fc40003f44270 */
[----:B------:R-:W-:-:S03]  /*2cc0*/  FMNMX.FTZ R34, R63, R30, !PT ;  /* 0x0000001e3f227209 */ /* 0x000fc60007810000 */
[----:B------:R-:W-:Y:S01]  /*2cd0*/  MUFU.TANH R30, R4 ;  /* 0x00000004001e7308 */ /* 0x000fe20000002400 */
[----:B---3--:R-:W-:Y:S02]  /*2ce0*/  FSEL R61, R86, -INF , P3 ;  /* 0xff800000563d7808 */ /* 0x008fe40001800000 */
[----:B------:R-:W-:Y:S02]  /*2cf0*/  ISETP.GT.AND P3, PT, R36, 0x1, PT ;  /* 0x000000012400780c */ /* 0x000fe40003f64270 */
[----:B------:R-:W-:-:S03]  /*2d00*/  FMNMX.FTZ R34, R61, R34, !PT ;  /* 0x000000223d227209 */ /* 0x000fc60007810000 */
[----:B------:R-:W-:Y:S01]  /*2d10*/  MUFU.TANH R3, R3 ;  /* 0x0000000300037308 */ /* 0x000fe20000002400 */
[----:B-1----:R-:W-:-:S04]  /*2d20*/  FSEL R67, R67, -INF , P2 ;  /* 0xff80000043437808 */ /* 0x002fc80001000000 */
[----:B------:R-:W-:-:S03]  /*2d30*/  FMNMX.FTZ R34, R67, R34, !PT ;  /* 0x0000002243227209 */ /* 0x000fc60007810000 */
[----:B------:R-:W1:Y:S02]  /*2d40*/  MUFU.TANH R5, R5 ;  /* 0x0000000500057308 */ /* 0x000e640000002400 */
[----:B------:R-:W2:Y:S06]  /*2d50*/  SHFL.BFLY PT, R9, R34, 0x2, 0x1f ;  /* 0x0c401f0022097f89 */ /* 0x000eac00000e0000 */
[----:B------:R-:W3:Y:S08]  /*2d60*/  MUFU.TANH R6, R6 ;  /* 0x0000000600067308 */ /* 0x000ef00000002400 */
[----:B------:R-:W-:Y:S01]  /*2d70*/  MUFU.TANH R7, R7 ;  /* 0x0000000700077308 */ /* 0x000fe20000002400 */
[----:B-1----:R-:W-:-:S02]  /*2d80*/  FSEL R5, R5, -INF , P3 ;  /* 0xff80000005057808 */ /* 0x002fc40001800000 */
[----:B------:R-:W-:-:S05]  /*2d90*/  ISETP.GT.AND P3, PT, R36, 0x10, PT ;  /* 0x000000102400780c */ /* 0x000fca0003f64270 */
[----:B------:R-:W1:Y:S01]  /*2da0*/  MUFU.TANH R8, R8 ;  /* 0x0000000800087308 */ /* 0x000e620000002400 */
[----:B---3--:R-:W-:Y:S02]  /*2db0*/  FSEL R71, R6, -INF , P4 ;  /* 0xff80000006477808 */ /* 0x008fe40002000000 */
[----:B--2---:R-:W-:-:S05]  /*2dc0*/  FMNMX.FTZ R4, R34, R9, !PT ;  /* 0x0000000922047209 */ /* 0x004fca0007810000 */
[----:B------:R-:W2:Y:S01]  /*2dd0*/  SHFL.BFLY PT, R9, R4, 0x1, 0x1f ;  /* 0x0c201f0004097f89 */ /* 0x000ea200000e0000 */
[----:B------:R-:W-:Y:S08]  /*2de0*/  MUFU.TANH R11, R11 ;  /* 0x0000000b000b7308 */ /* 0x000ff00000002400 */
[----:B------:R-:W3:Y:S01]  /*2df0*/  MUFU.TANH R10, R10 ;  /* 0x0000000a000a7308 */ /* 0x000ee20000002400 */
[----:B-1----:R-:W-:-:S02]  /*2e00*/  FSEL R79, R8, -INF , P3 ;  /* 0xff800000084f7808 */ /* 0x002fc40001800000 */
[----:B------:R-:W-:-:S05]  /*2e10*/  ISETP.GT.AND P3, PT, R36, 0x18, PT ;  /* 0x000000182400780c */ /* 0x000fca0003f64270 */
[----:B------:R-:W1:Y:S01]  /*2e20*/  MUFU.TANH R12, R12 ;  /* 0x0000000c000c7308 */ /* 0x000e620000002400 */
[----:B--2---:R-:W-:Y:S01]  /*2e30*/  FMNMX.FTZ R9, R4, R9, !PT ;  /* 0x0000000904097209 */ /* 0x004fe20007810000 */
[----:B------:R-:W-:-:S06]  /*2e40*/  IMAD.U32 R4, RZ, RZ, UR6 ;  /* 0x00000006ff047e24 */ /* 0x000fcc000f8e00ff */
[----:B------:R-:W2:Y:S01]  /*2e50*/  MUFU.TANH R13, R13 ;  /* 0x0000000d000d7308 */ /* 0x000ea20000002400 */
[----:B---3--:R-:W-:Y:S01]  /*2e60*/  FSEL R83, R10, -INF , P3 ;  /* 0xff8000000a537808 */ /* 0x008fe20001800000 */
[----:B------:R-:W-:Y:S01]  /*2e70*/  UIADD3 UR6, UR47, -UR51, URZ ;  /* 0x800000332f067290 */ /* 0x000fe2000fffe03f */
[C---:B------:R-:W-:Y:S01]  /*2e80*/  FMUL.FTZ R34, R9.reuse, R4 ;  /* 0x0000000409227220 */ /* 0x040fe20000410000 */
[----:B------:R-:W-:Y:S02]  /*2e90*/  FSETP.NEU.FTZ.AND P2, PT, R9, -INF , PT ;  /* 0xff8000000900780b */ /* 0x000fe40003f5d000 */
[----:B------:R-:W-:Y:S01]  /*2ea0*/  ISETP.GT.AND P3, PT, R36, 0x20, PT ;  /* 0x000000202400780c */ /* 0x000fe20003f64270 */
[----:B------:R-:W-:Y:S01]  /*2eb0*/  ULEA UR6, UR52, UR6, 0x7 ;  /* 0x0000000634067291 */ /* 0x000fe2000f8e383f */
[----:B------:R-:W-:Y:S01]  /*2ec0*/  FSEL R38, R34, RZ, P2 ;  /* 0x000000ff22267208 */ /* 0x000fe20001000000 */
[----:B------:R-:W3:Y:S01]  /*2ed0*/  MUFU.TANH R15, R15 ;  /* 0x0000000f000f7308 */ /* 0x000ee20000002400 */
[----:B------:R-:W-:Y:S01]  /*2ee0*/  ISETP.GT.AND P2, PT, R36, RZ, PT ;  /* 0x000000ff2400720c */ /* 0x000fe20003f44270 */
[----:B------:R-:W-:-:S02]  /*2ef0*/  USHF.R.S32.HI UR7, URZ, 0x1f, UR6 ;  /* 0x0000001f3f077899 */ /* 0x000fc40008011406 */
[-CC-:B------:R-:W-:Y:S01]  /*2f00*/  FFMA.FTZ R181, R91, R4.reuse, -R38.reuse ;  /* 0x000000045bb57223 */ /* 0x180fe20000010826 */
[----:B------:R-:W-:Y:S01]  /*2f10*/  FSEL R3, R3, -INF , P2 ;  /* 0xff80000003037808 */ /* 0x000fe20001000000 */
[-CC-:B------:R-:W-:Y:S01]  /*2f20*/  FFMA.FTZ R183, R93, R4.reuse, -R38.reuse ;  /* 0x000000045db77223 */ /* 0x180fe20000010826 */
[C---:B------:R-:W-:Y:S01]  /*2f30*/  ISETP.GT.AND P2, PT, R36.reuse, 0x9, PT ;  /* 0x000000092400780c */ /* 0x040fe20003f44270 */
[----:B------:R-:W4:Y:S01]  /*2f40*/  MUFU.TANH R14, R14 ;  /* 0x0000000e000e7308 */ /* 0x000f220000002400 */
[----:B------:R-:W-:Y:S01]  /*2f50*/  FMNMX.FTZ R34, R3, R5, !PT ;  /* 0x0000000503227209 */ /* 0x000fe20007810000 */
[-CC-:B------:R-:W-:Y:S01]  /*2f60*/  FFMA.FTZ R6, R95, R4.reuse, -R38.reuse ;  /* 0x000000045f067223 */ /* 0x180fe20000010826 */
[----:B------:R-:W-:Y:S01]  /*2f70*/  FSEL R75, R7, -INF , P2 ;  /* 0xff800000074b7808 */ /* 0x000fe20001000000 */
[--C-:B------:R-:W-:Y:S01]  /*2f80*/  FFMA.FTZ R177, R97, R4, -R38.reuse ;  /* 0x0000000461b17223 */ /* 0x100fe20000010826 */
[----:B------:R-:W-:Y:S01]  /*2f90*/  FMNMX.FTZ R34, R71, R34, !PT ;  /* 0x0000002247227209 */ /* 0x000fe20007810000 */
[--C-:B------:R-:W-:Y:S01]  /*2fa0*/  FFMA.FTZ R8, R99, R4, -R38.reuse ;  /* 0x0000000463087223 */ /* 0x100fe20000010826 */
        /* <DEDUP_REMOVED lines=8> */
[----:B------:R-:W-:Y:S01]  /*3030*/  ISETP.GT.AND P2, PT, R36, 0x19, PT ;  /* 0x000000192400780c */ /* 0x000fe20003f44270 */
[----:B------:R-:W0:Y:S01]  /*3040*/  MUFU.TANH R21, R21 ;  /* 0x0000001500157308 */ /* 0x000e220000002400 */
[----:B------:R-:W-:Y:S01]  /*3050*/  FMNMX.FTZ R34, R11, R34, !PT ;  /* 0x000000220b227209 */ /* 0x000fe20007810000 */
[-CC-:B------:R-:W-:Y:S01]  /*3060*/  FFMA.FTZ R171, R41, R4.reuse, -R38.reuse ;  /* 0x0000000429ab7223 */ /* 0x180fe20000010826 */
[----:B-1----:R-:W-:Y:S01]  /*3070*/  FSEL R87, R12, -INF , P2 ;  /* 0xff8000000c577808 */ /* 0x002fe20001000000 */
[--C-:B------:R-:W-:Y:S01]  /*3080*/  FFMA.FTZ R153, R33, R4, -R38.reuse ;  /* 0x0000000421997223 */ /* 0x100fe20000010826 */
[----:B------:R-:W-:Y:S01]  /*3090*/  FMNMX.FTZ R34, R83, R34, !PT ;  /* 0x0000002253227209 */ /* 0x000fe20007810000 */
[-CC-:B------:R-:W-:Y:S01]  /*30a0*/  FFMA.FTZ R27, R27, R4.reuse, -R38.reuse ;  /* 0x000000041b1b7223 */ /* 0x180fe20000010826 */
[----:B------:R-:W-:Y:S01]  /*30b0*/  ISETP.GT.AND P2, PT, R36, 0x21, PT ;  /* 0x000000212400780c */ /* 0x000fe20003f44270 */
[----:B------:R-:W1:Y:S01]  /*30c0*/  MUFU.TANH R25, R25 ;  /* 0x0000001900197308 */ /* 0x000e620000002400 */
[----:B--2---:R-:W-:Y:S01]  /*30d0*/  FSEL R13, R13, -INF , P3 ;  /* 0xff8000000d0d7808 */ /* 0x004fe20001800000 */
[--C-:B------:R-:W-:Y:S01]  /*30e0*/  FFMA.FTZ R26, R26, R4, -R38.reuse ;  /* 0x000000041a1a7223 */ /* 0x100fe20000010826 */
[----:B------:R-:W-:Y:S01]  /*30f0*/  FMNMX.FTZ R34, R87, R34, !PT ;  /* 0x0000002257227209 */ /* 0x000fe20007810000 */
[-CC-:B------:R-:W-:Y:S01]  /*3100*/  FFMA.FTZ R12, R107, R4.reuse, -R38.reuse ;  /* 0x000000046b0c7223 */ /* 0x180fe20000010826 */
[C---:B------:R-:W-:Y:S01]  /*3110*/  ISETP.GT.AND P3, PT, R36.reuse, 0x28, PT ;  /* 0x000000282400780c */ /* 0x040fe20003f64270 */
[--C-:B------:R-:W-:Y:S01]  /*3120*/  FFMA.FTZ R175, R109, R4, -R38.reuse ;  /* 0x000000046daf7223 */ /* 0x100fe20000010826 */
[----:B---3--:R-:W-:Y:S01]  /*3130*/  FSEL R15, R15, -INF , P2 ;  /* 0xff8000000f0f7808 */ /* 0x008fe20001000000 */
[----:B------:R-:W2:Y:S01]  /*3140*/  MUFU.TANH R24, R24 ;  /* 0x0000001800187308 */ /* 0x000ea20000002400 */
[----:B------:R-:W-:Y:S01]  /*3150*/  FMNMX.FTZ R34, R13, R34, !PT ;  /* 0x000000220d227209 */ /* 0x000fe20007810000 */
[-CC-:B------:R-:W-:Y:S01]  /*3160*/  FFMA.FTZ R169, R113, R4.reuse, -R38.reuse ;  /* 0x0000000471a97223 */ /* 0x180fe20000010826 */
[----:B------:R-:W-:Y:S01]  /*3170*/  ISETP.GT.AND P2, PT, R36, 0x29, PT ;  /* 0x000000292400780c */ /* 0x000fe20003f44270 */
[-CC-:B------:R-:W-:Y:S01]  /*3180*/  FFMA.FTZ R31, R31, R4.reuse, -R38.reuse ;  /* 0x000000041f1f7223 */ /* 0x180fe20000010826 */
[----:B----4-:R-:W-:Y:S01]  /*3190*/  FSEL R89, R14, -INF , P3 ;  /* 0xff8000000e597808 */ /* 0x010fe20001800000 */
[--C-:B------:R-:W-:Y:S01]  /*31a0*/  FFMA.FTZ R14, R111, R4, -R38.reuse ;  /* 0x000000046f0e7223 */ /* 0x100fe20000010826 */
[----:B------:R-:W-:Y:S01]  /*31b0*/  FMNMX.FTZ R34, R15, R34, !PT ;  /* 0x000000220f227209 */ /* 0x000fe20007810000 */
[----:B------:R-:W3:Y:S01]  /*31c0*/  MUFU.TANH R28, R28 ;  /* 0x0000001c001c7308 */ /* 0x000ee20000002400 */
[----:B------:R-:W-:Y:S01]  /*31d0*/  ISETP.GT.AND P3, PT, R36, 0x30, PT ;  /* 0x000000302400780c */ /* 0x000fe20003f64270 */
[-CC-:B------:R-:W-:Y:S01]  /*31e0*/  FFMA.FTZ R35, R35, R4.reuse, -R38.reuse ;  /* 0x0000000423237223 */ /* 0x180fe20000010826 */
[----:B-----5:R-:W-:Y:S01]  /*31f0*/  FSEL R91, R20, -INF , P2 ;  /* 0xff800000145b7808 */ /* 0x020fe20001000000 */
[--C-:B------:R-:W-:Y:S01]  /*3200*/  FFMA.FTZ R20, R45, R4, -R38.reuse ;  /* 0x000000042d147223 */ /* 0x100fe20000010826 */
[----:B------:R-:W-:Y:S01]  /*3210*/  FMNMX.FTZ R34, R89, R34, !PT ;  /* 0x0000002259227209 */ /* 0x000fe20007810000 */
[-CC-:B------:R-:W-:Y:S01]  /*3220*/  FFMA.FTZ R37, R37, R4.reuse, -R38.reuse ;  /* 0x0000000425257223 */ /* 0x180fe20000010826 */
[C---:B------:R-:W-:Y:S01]  /*3230*/  ISETP.GT.AND P2, PT, R36.reuse, 0x31, PT ;  /* 0x000000312400780c */ /* 0x040fe20003f44270 */
[----:B------:R-:W4:Y:S01]  /*3240*/  MUFU.TANH R29, R29 ;  /* 0x0000001d001d7308 */ /* 0x000f220000002400 */
[----:B0-----:R-:W-:Y:S01]  /*3250*/  FSEL R21, R21, -INF , P3 ;  /* 0xff80000015157808 */ /* 0x001fe20001800000 */
[--C-:B------:R-:W-:Y:S01]  /*3260*/  FFMA.FTZ R43, R43, R4, -R38.reuse ;  /* 0x000000042b2b7223 */ /* 0x100fe20000010826 */
[----:B------:R-:W-:Y:S01]  /*3270*/  FMNMX.FTZ R34, R91, R34, !PT ;  /* 0x000000225b227209 */ /* 0x000fe20007810000 */
[-CC-:B------:R-:W-:Y:S01]  /*3280*/  FFMA.FTZ R47, R47, R4.reuse, -R38.reuse ;  /* 0x000000042f2f7223 */ /* 0x180fe20000010826 */
[C---:B------:R-:W-:Y:S01]  /*3290*/  ISETP.GT.AND P3, PT, R36.reuse, 0x38, PT ;  /* 0x000000382400780c */ /* 0x040fe20003f64270 */
[--C-:B------:R-:W-:Y:S01]  /*32a0*/  FFMA.FTZ R49, R49, R4, -R38.reuse ;  /* 0x0000000431317223 */ /* 0x100fe20000010826 */
[----:B-1----:R-:W-:Y:S01]  /*32b0*/  FSEL R25, R25, -INF , P2 ;  /* 0xff80000019197808 */ /* 0x002fe20001000000 */
[----:B------:R-:W0:Y:S01]  /*32c0*/  MUFU.TANH R32, R32 ;  /* 0x0000002000207308 */ /* 0x000e220000002400 */
[----:B------:R-:W-:Y:S01]  /*32d0*/  FMNMX.FTZ R34, R21, R34, !PT ;  /* 0x0000002215227209 */ /* 0x000fe20007810000 */
[-CC-:B------:R-:W-:Y:S01]  /*32e0*/  FFMA.FTZ R51, R51, R4.reuse, -R38.reuse ;  /* 0x0000000433337223 */ /* 0x180fe20000010826 */
[----:B------:R-:W-:Y:S01]  /*32f0*/  ISETP.GT.AND P2, PT, R36, 0x39, PT ;  /* 0x000000392400780c */ /* 0x000fe20003f44270 */
[-CC-:B------:R-:W-:Y:S01]  /*3300*/  FFMA.FTZ R53, R53, R4.reuse, -R38.reuse ;  /* 0x0000000435357223 */ /* 0x180fe20000010826 */
[----:B--2---:R-:W-:Y:S01]  /*3310*/  FSEL R93, R24, -INF , P3 ;  /* 0xff800000185d7808 */ /* 0x004fe20001800000 */
[--C-:B------:R-:W-:Y:S01]  /*3320*/  FFMA.FTZ R24, R39, R4, -R38.reuse ;  /* 0x0000000427187223 */ /* 0x100fe20000010826 */
[----:B------:R-:W-:Y:S01]  /*3330*/  FMNMX.FTZ R34, R25, R34, !PT ;  /* 0x0000002219227209 */ /* 0x000fe20007810000 */
[----:B------:R-:W1:Y:S01]  /*3340*/  MUFU.TANH R60, R60 ;  /* 0x0000003c003c7308 */ /* 0x000e620000002400 */
[----:B------:R-:W-:Y:S01]  /*3350*/  ISETP.GT.AND P3, PT, R36, 0x40, PT ;  /* 0x000000402400780c */ /* 0x000fe20003f64270 */
[-CC-:B------:R-:W-:Y:S01]  /*3360*/  FFMA.FTZ R55, R55, R4.reuse, -R38.reuse ;  /* 0x0000000437377223 */ /* 0x180fe20000010826 */
[----:B---3--:R-:W-:Y:S01]  /*3370*/  FSEL R95, R28, -INF , P2 ;  /* 0xff8000001c5f7808 */ /* 0x008fe20001000000 */
[--C-:B------:R-:W-:Y:S01]  /*3380*/  FFMA.FTZ R57, R57, R4, -R38.reuse ;  /* 0x0000000439397223 */ /* 0x100fe20000010826 */
[----:B------:R-:W-:Y:S01]  /*3390*/  FMNMX.FTZ R34, R93, R34, !PT ;  /* 0x000000225d227209 */ /* 0x000fe20007810000 */
[-CC-:B------:R-:W-:Y:S01]  /*33a0*/  FFMA.FTZ R59, R59, R4.reuse, -R38.reuse ;  /* 0x000000043b3b7223 */ /* 0x180fe20000010826 */
[C---:B------:R-:W-:Y:S01]  /*33b0*/  ISETP.GT.AND P2, PT, R36.reuse, 0x41, PT ;  /* 0x000000412400780c */ /* 0x040fe20003f44270 */
[----:B------:R-:W2:Y:S01]  /*33c0*/  MUFU.TANH R64, R64 ;  /* 0x0000004000407308 */ /* 0x000ea20000002400 */
[----:B----4-:R-:W-:Y:S01]  /*33d0*/  FSEL R29, R29, -INF , P3 ;  /* 0xff8000001d1d7808 */ /* 0x010fe20001800000 */
[--C-:B------:R-:W-:Y:S01]  /*33e0*/  FFMA.FTZ R63, R63, R4, -R38.reuse ;  /* 0x000000043f3f7223 */ /* 0x100fe20000010826 */
[----:B------:R-:W-:Y:S01]  /*33f0*/  FMNMX.FTZ R34, R95, R34, !PT ;  /* 0x000000225f227209 */ /* 0x000fe20007810000 */
[--C-:B------:R-:W-:Y:S01]  /*3400*/  FFMA.FTZ R61, R61, R4, -R38.reuse ;  /* 0x000000043d3d7223 */ /* 0x100fe20000010826 */
[----:B------:R-:W-:Y:S01]  /*3410*/  ISETP.GT.AND P3, PT, R36, 0x48, PT ;  /* 0x000000482400780c */ /* 0x000fe20003f64270 */
[----:B------:R-:W-:Y:S01]  /*3420*/  ULEA.HI UR7, UR7, UR6, URZ, 0x7 ;  /* 0x0000000607077291 */ /* 0x000fe2000f8f383f */
[----:B0-----:R-:W-:Y:S01]  /*3430*/  FSEL R97, R32, -INF , P2 ;  /* 0xff80000020617808 */ /* 0x001fe20001000000 */
[----:B------:R-:W0:Y:S01]  /*3440*/  MUFU.TANH R65, R65 ;  /* 0x0000004100417308 */ /* 0x000e220000002400 */
[----:B------:R-:W-:Y:S01]  /*3450*/  FMNMX.FTZ R34, R29, R34, !PT ;  /* 0x000000221d227209 */ /* 0x000fe20007810000 */
[----:B------:R-:W-:Y:S01]  /*3460*/  USHF.R.S32.HI UR7, URZ, 0x7, UR7 ;  /* 0x000000073f077899 */ /* 0x000fe20008011407 */
[----:B------:R-:W-:Y:S01]  /*3470*/  ISETP.GT.AND P2, PT, R36, 0x49, PT ;  /* 0x000000492400780c */ /* 0x000fe20003f44270 */
[----:B------:R-:W-:Y:S01]  /*3480*/  FFMA.FTZ R38, R67, R4, -R38 ;  /* 0x0000000443267223 */ /* 0x000fe20000010826 */
[----:B-1----:R-:W-:Y:S01]  /*3490*/  FSEL R99, R60, -INF , P3 ;  /* 0xff8000003c637808 */ /* 0x002fe20001800000 */
[----:B------:R-:W-:Y:S01]  /*34a0*/  UISETP.LT.AND UP0, UPT, URZ, UR7, UPT ;  /* 0x000000073f00728c */ /* 0x000fe2000bf01270 */
[----:B------:R-:W-:Y:S01]  /*34b0*/  FMNMX.FTZ R34, R97, R34, !PT ;  /* 0x0000002261227209 */ /* 0x000fe20007810000 */
[----:B------:R-:W1:Y:S01]  /*34c0*/  MUFU.TANH R68, R68 ;  /* 0x0000004400447308 */ /* 0x000e620000002400 */
[----:B------:R-:W-:Y:S01]  /*34d0*/  ISETP.GT.AND P3, PT, R36, 0x50, PT ;  /* 0x000000502400780c */ /* 0x000fe20003f64270 */
[----:B------:R-:W-:Y:S01]  /*34e0*/  USEL UR54, URZ, UR7, !UP0 ;  /* 0x000000073f367287 */ /* 0x000fe2000c000000 */
[----:B------:R-:W-:Y:S01]  /*34f0*/  FSEL R101, R30, -INF , P2 ;  /* 0xff8000001e657808 */ /* 0x000fe20001000000 */
[--C-:B------:R-:W-:Y:S01]  /*3500*/  IMAD.MOV.U32 R113, RZ, RZ, R151.reuse ;  /* 0x000000ffff717224 */ /* 0x100fe200078e0097 */
[----:B------:R-:W-:Y:S01]  /*3510*/  FMNMX.FTZ R34, R99, R34, !PT ;  /* 0x0000002263227209 */ /* 0x000fe20007810000 */
[----:B------:R-:W-:Y:S01]  /*3520*/  UISETP.GE.AND UP0, UPT, UR56, UR54, UPT ;  /* 0x000000363800728c */ /* 0x000fe2000bf06270 */
[----:B------:R-:W-:Y:S01]  /*3530*/  ISETP.GT.AND P2, PT, R36, 0x51, PT ;  /* 0x000000512400780c */ /* 0x000fe20003f44270 */
[----:B------:R-:W3:Y:S01]  /*3540*/  MUFU.TANH R69, R69 ;  /* 0x0000004500457308 */ /* 0x000ee20000002400 */
[----:B--2---:R-:W-:Y:S01]  /*3550*/  FSEL R103, R64, -INF , P3 ;  /* 0xff80000040677808 */ /* 0x004fe20001800000 */
[--C-:B------:R-:W-:Y:S01]  /*3560*/  IMAD.MOV.U32 R111, RZ, RZ, R151.reuse ;  /* 0x000000ffff6f7224 */ /* 0x100fe200078e0097 */
[----:B------:R-:W-:Y:S01]  /*3570*/  FMNMX.FTZ R34, R101, R34, !PT ;  /* 0x0000002265227209 */ /* 0x000fe20007810000 */
[--C-:B------:R-:W-:Y:S01]  /*3580*/  IMAD.MOV.U32 R109, RZ, RZ, R151.reuse ;  /* 0x000000ffff6d7224 */ /* 0x100fe200078e0097 */
[----:B------:R-:W-:Y:S01]  /*3590*/  ISETP.GT.AND P3, PT, R36, 0x58, PT ;  /* 0x000000582400780c */ /* 0x000fe20003f64270 */
[----:B------:R-:W-:Y:S01]  /*35a0*/  IMAD.MOV.U32 R107, RZ, RZ, R151 ;  /* 0x000000ffff6b7224 */ /* 0x000fe200078e0097 */
[----:B0-----:R-:W-:Y:S01]  /*35b0*/  FSEL R65, R65, -INF , P2 ;  /* 0xff80000041417808 */ /* 0x001fe20001000000 */
[----:B------:R-:W0:Y:S01]  /*35c0*/  MUFU.TANH R72, R72 ;  /* 0x0000004800487308 */ /* 0x000e220000002400 */
[----:B------:R-:W-:-:S02]  /*35d0*/  FMNMX.FTZ R34, R103, R34, !PT ;  /* 0x0000002267227209 */ /* 0x000fc40007810000 */
[----:B------:R-:W-:Y:S02]  /*35e0*/  ISETP.GT.AND P2, PT, R36, 0x59, PT ;  /* 0x000000592400780c */ /* 0x000fe40003f44270 */
[----:B-1----:R-:W-:Y:S02]  /*35f0*/  FSEL R105, R68, -INF , P3 ;  /* 0xff80000044697808 */ /* 0x002fe40001800000 */
[----:B------:R-:W-:Y:S01]  /*3600*/  FMNMX.FTZ R34, R65, R34, !PT ;  /* 0x0000002241227209 */ /* 0x000fe20007810000 */
[----:B------:R-:W1:Y:S01]  /*3610*/  MUFU.TANH R73, R73 ;  /* 0x0000004900497308 */ /* 0x000e620000002400 */
[----:B------:R-:W-:Y:S02]  /*3620*/  ISETP.GT.AND P3, PT, R36, 0x60, PT ;  /* 0x000000602400780c */ /* 0x000fe40003f64270 */
[----:B---3--:R-:W-:Y:S02]  /*3630*/  FSEL R69, R69, -INF , P2 ;  /* 0xff80000045457808 */ /* 0x008fe40001000000 */
[----:B------:R-:W-:-:S02]  /*3640*/  FMNMX.FTZ R34, R105, R34, !PT ;  /* 0x0000002269227209 */ /* 0x000fc40007810000 */
[----:B------:R-:W-:Y:S01]  /*3650*/  ISETP.GT.AND P2, PT, R36, 0x61, PT ;  /* 0x000000612400780c */ /* 0x000fe20003f44270 */
[----:B------:R-:W2:Y:S01]  /*3660*/  MUFU.TANH R76, R76 ;  /* 0x0000004c004c7308 */ /* 0x000ea20000002400 */
[----:B0-----:R-:W-:Y:S02]  /*3670*/  FSEL R45, R72, -INF , P3 ;  /* 0xff800000482d7808 */ /* 0x001fe40001800000 */
[----:B------:R-:W-:Y:S02]  /*3680*/  FMNMX.FTZ R34, R69, R34, !PT ;  /* 0x0000002245227209 */ /* 0x000fe40007810000 */
[----:B------:R-:W-:Y:S02]  /*3690*/  ISETP.GT.AND P3, PT, R36, 0x68, PT ;  /* 0x000000682400780c */ /* 0x000fe40003f64270 */
[----:B------:R-:W-:Y:S01]  /*36a0*/  FMNMX.FTZ R34, R45, R34, !PT ;  /* 0x000000222d227209 */ /* 0x000fe20007810000 */
[----:B------:R-:W0:Y:S01]  /*36b0*/  MUFU.TANH R77, R77 ;  /* 0x0000004d004d7308 */ /* 0x000e220000002400 */
        /* <DEDUP_REMOVED lines=19> */
[----:B------:R-:W-:Y:S01]  /*37f0*/  MUFU.EX2 R30, R27 ;  /* 0x0000001b001e7308 */ /* 0x000fe20000000800 */
[----:B0-----:R-:W-:-:S04]  /*3800*/  FSEL R33, R84, -INF , P3 ;  /* 0xff80000054217808 */ /* 0x001fc80001800000 */
[----:B------:R-:W-:-:S03]  /*3810*/  FMNMX.FTZ R34, R33, R34, !PT ;  /* 0x0000002221227209 */ /* 0x000fc60007810000 */
[----:B------:R-:W-:Y:S01]  /*3820*/  MUFU.EX2 R181, R181 ;  /* 0x000000b500b57308 */ /* 0x000fe20000000800 */
[----:B-1----:R-:W-:-:S04]  /*3830*/  FSEL R85, R85, -INF , P2 ;  /* 0xff80000055557808 */ /* 0x002fc80001000000 */
[----:B------:R-:W-:-:S03]  /*3840*/  FMNMX.FTZ R34, R85, R34, !PT ;  /* 0x0000002255227209 */ /* 0x000fc60007810000 */
[----:B------:R-:W0:Y:S02]  /*3850*/  MUFU.EX2 R26, R26 ;  /* 0x0000001a001a7308 */ /* 0x000e240000000800 */
[----:B------:R-:W1:Y:S06]  /*3860*/  SHFL.BFLY PT, R7, R34, 0x2, 0x1f ;  /* 0x0c401f0022077f89 */ /* 0x000e6c00000e0000 */
[----:B------:R-:W2:Y:S08]  /*3870*/  MUFU.EX2 R183, R183 ;  /* 0x000000b700b77308 */ /* 0x000eb00000000800 */
[----:B------:R-:W3:Y:S01]  /*3880*/  MUFU.EX2 R6, R6 ;  /* 0x0000000600067308 */ /* 0x000ee20000000800 */
[----:B0-----:R-:W-:Y:S01]  /*3890*/  FADD.FTZ R46, R181, R26 ;  /* 0x0000001ab52e7221 */ /* 0x001fe20000010000 */
[----:B------:R-:W-:-:S06]  /*38a0*/  F2FP.F16.F32.PACK_AB R181, R26, R181 ;  /* 0x000000b51ab5723e */ /* 0x000fcc00000000ff */
[----:B------:R-:W0:Y:S01]  /*38b0*/  MUFU.EX2 R177, R177 ;  /* 0x000000b100b17308 */ /* 0x000e220000000800 */
[----:B-1----:R-:W-:-:S05]  /*38c0*/  FMNMX.FTZ R27, R34, R7, !PT ;  /* 0x00000007221b7209 */ /* 0x002fca0007810000 */
[----:B------:R-:W1:Y:S02]  /*38d0*/  SHFL.BFLY PT, R28, R27, 0x1, 0x1f ;  /* 0x0c201f001b1c7f89 */ /* 0x000e6400000e0000 */
[----:B------:R-:W4:Y:S08]  /*38e0*/  MUFU.EX2 R8, R8 ;  /* 0x0000000800087308 */ /* 0x000f300000000800 */
[----:B------:R-:W5:Y:S08]  /*38f0*/  MUFU.EX2 R179, R179 ;  /* 0x000000b300b37308 */ /* 0x000f700000000800 */
[----:B------:R-:W-:Y:S01]  /*3900*/  MUFU.EX2 R10, R10 ;  /* 0x0000000a000a7308 */ /* 0x000fe20000000800 */
[----:B-1----:R-:W-:-:S07]  /*3910*/  FMNMX.FTZ R7, R27, R28, !PT ;  /* 0x0000001c1b077209 */ /* 0x002fce0007810000 */
        /* <DEDUP_REMOVED lines=21> */
[-CC-:B------:R-:W-:Y:S01]  /*3a70*/  FFMA.FTZ R21, R21, R4.reuse, -R28.reuse ;  /* 0x0000000415157223 */ /* 0x180fe2000001081c */
[-CC-:B------:R-:W-:Y:S01]  /*3a80*/  FFMA.FTZ R25, R25, R4.reuse, -R28.reuse ;  /* 0x0000000419197223 */ /* 0x180fe2000001081c */
[-CC-:B------:R-:W-:Y:S01]  /*3a90*/  FFMA.FTZ R93, R93, R4.reuse, -R28.reuse ;  /* 0x000000045d5d7223 */ /* 0x180fe2000001081c */
[----:B---3--:R-:W-:Y:S01]  /*3aa0*/  FADD.FTZ R46, R6, R5 ;  /* 0x00000005062e7221 */ /* 0x008fe20000010000 */
[-CC-:B------:R-:W-:Y:S01]  /*3ab0*/  FFMA.FTZ R95, R95, R4.reuse, -R28.reuse ;  /* 0x000000045f5f7223 */ /* 0x180fe2000001081c */
[-C--:B------:R-:W-:Y:S01]  /*3ac0*/  FFMA.FTZ R29, R29, R4.reuse, -R28 ;  /* 0x000000041d1d7223 */ /* 0x080fe2000001081c */
[----:B------:R-:W2:Y:S01]  /*3ad0*/  MUFU.EX2 R71, R71 ;  /* 0x0000004700477308 */ /* 0x000ea20000000800 */
[----:B0-----:R-:W-:Y:S01]  /*3ae0*/  FADD.FTZ R5, R177, R46 ;  /* 0x0000002eb1057221 */ /* 0x001fe20000010000 */
[-CC-:B------:R-:W-:Y:S01]  /*3af0*/  FFMA.FTZ R97, R97, R4.reuse, -R28.reuse ;  /* 0x0000000461617223 */ /* 0x180fe2000001081c */
[-CC-:B------:R-:W-:Y:S01]  /*3b00*/  FFMA.FTZ R99, R99, R4.reuse, -R28.reuse ;  /* 0x0000000463637223 */ /* 0x180fe2000001081c */
[-CC-:B------:R-:W-:Y:S01]  /*3b10*/  FFMA.FTZ R101, R101, R4.reuse, -R28.reuse ;  /* 0x0000000465657223 */ /* 0x180fe2000001081c */
[----:B----4-:R-:W-:Y:S01]  /*3b20*/  FADD.FTZ R46, R8, R5 ;  /* 0x00000005082e7221 */ /* 0x010fe20000010000 */
[-CC-:B------:R-:W-:Y:S01]  /*3b30*/  FFMA.FTZ R103, R103, R4.reuse, -R28.reuse ;  /* 0x0000000467677223 */ /* 0x180fe2000001081c */
[-C--:B------:R-:W-:Y:S01]  /*3b40*/  FFMA.FTZ R65, R65, R4.reuse, -R28 ;  /* 0x0000000441417223 */ /* 0x080fe2000001081c */
[----:B------:R-:W0:Y:S01]  /*3b50*/  MUFU.EX2 R182, R75 ;  /* 0x0000004b00b67308 */ /* 0x000e220000000800 */
[----:B-----5:R-:W-:Y:S01]  /*3b60*/  FADD.FTZ R5, R179, R46 ;  /* 0x0000002eb3057221 */ /* 0x020fe20000010000 */
[----:B-1----:R-:W-:Y:S01]  /*3b70*/  FADD.FTZ R46, R3, R180 ;  /* 0x000000b4032e7221 */ /* 0x002fe20000010000 */
[-CC-:B------:R-:W-:Y:S01]  /*3b80*/  FFMA.FTZ R105, R105, R4.reuse, -R28.reuse ;  /* 0x0000000469697223 */ /* 0x180fe2000001081c */
[----:B------:R-:W-:Y:S01]  /*3b90*/  F2FP.F16.F32.PACK_AB R183, R6, R183 ;  /* 0x000000b706b7723e */ /* 0x000fe200000000ff */
[----:B------:R-:W-:Y:S01]  /*3ba0*/  FADD.FTZ R48, R10, R5 ;  /* 0x000000050a307221 */ /* 0x000fe20000010000 */
[-CC-:B------:R-:W-:Y:S01]  /*3bb0*/  FFMA.FTZ R69, R69, R4.reuse, -R28.reuse ;  /* 0x0000000445457223 */ /* 0x180fe2000001081c */
[-C--:B------:R-:W-:Y:S01]  /*3bc0*/  FFMA.FTZ R45, R45, R4.reuse, -R28 ;  /* 0x000000042d2d7223 */ /* 0x080fe2000001081c */
        /* <DEDUP_REMOVED lines=10> */
[----:B------:R-:W-:Y:S01]  /*3c70*/  FFMA.FTZ R28, R85, R4, -R28 ;  /* 0x00000004551c7223 */ /* 0x000fe2000001081c */
[----:B------:R-:W-:-:S02]  /*3c80*/  F2FP.F16.F32.PACK_AB R180, R180, R3 ;  /* 0x00000003b4b4723e */ /* 0x000fc400000000ff */
[----:B------:R-:W-:Y:S02]  /*3c90*/  F2FP.F16.F32.PACK_AB R177, R8, R177 ;  /* 0x000000b108b1723e */ /* 0x000fe400000000ff */
[----:B------:R-:W-:Y:S01]  /*3ca0*/  F2FP.F16.F32.PACK_AB R179, R10, R179 ;  /* 0x000000b30ab3723e */ /* 0x000fe200000000ff */
[----:B------:R0:W3:Y:S01]  /*3cb0*/  MUFU.EX2 R176, R11 ;  /* 0x0000000b00b07308 */ /* 0x0000e20000000800 */
[----:B-1----:R-:W-:Y:S01]  /*3cc0*/  FADD.FTZ R5, R79, R46 ;  /* 0x0000002e4f057221 */ /* 0x002fe20000010000 */
[----:B------:R-:W-:-:S06]  /*3cd0*/  F2FP.F16.F32.PACK_AB R182, R182, R71 ;  /* 0x00000047b6b6723e */ /* 0x000fcc00000000ff */
[----:B------:R-:W1:Y:S01]  /*3ce0*/  MUFU.EX2 R14, R14 ;  /* 0x0000000e000e7308 */ /* 0x000e620000000800 */
[----:B0-----:R-:W-:Y:S01]  /*3cf0*/  FADD.FTZ R11, R173, R48 ;  /* 0x00000030ad0b7221 */ /* 0x001fe20000010000 */
[----:B------:R-:W-:-:S03]  /*3d00*/  F2FP.F16.F32.PACK_AB R173, R12, R173 ;  /* 0x000000ad0cad723e */ /* 0x000fc600000000ff */
[----:B------:R-:W-:-:S03]  /*3d10*/  FADD.FTZ R48, R12, R11 ;  /* 0x0000000b0c307221 */ /* 0x000fc60000010000 */
[----:B------:R-:W0:Y:S01]  /*3d20*/  MUFU.EX2 R83, R83 ;  /* 0x0000005300537308 */ /* 0x000e220000000800 */
[----:B--2---:R-:W-:Y:S01]  /*3d30*/  FADD.FTZ R11, R175, R48 ;  /* 0x00000030af0b7221 */ /* 0x004fe20000010000 */
[C---:B---3--:R-:W-:Y:S01]  /*3d40*/  FADD.FTZ R46, R176.reuse, R5 ;  /* 0x00000005b02e7221 */ /* 0x048fe20000010000 */
[----:B------:R-:W-:-:S05]  /*3d50*/  F2FP.F16.F32.PACK_AB R176, R176, R79 ;  /* 0x0000004fb0b0723e */ /* 0x000fca00000000ff */
        /* <DEDUP_REMOVED lines=23> */
[----:B------:R2:W3:Y:S01]  /*3ed0*/  MUFU.EX2 R174, R91 ;  /* 0x0000005b00ae7308 */ /* 0x0004e20000000800 */
[----:B-1----:R-:W-:-:S07]  /*3ee0*/  FADD.FTZ R5, R89, R0 ;  /* 0x0000000059057221 */ /* 0x002fce0000010000 */
[----:B------:R-:W1:Y:S01]  /*3ef0*/  MUFU.EX2 R21, R21 ;  /* 0x0000001500157308 */ /* 0x000e620000000800 */
[----:B0-----:R-:W-:Y:S01]  /*3f00*/  FADD.FTZ R11, R153, R46 ;  /* 0x0000002e990b7221 */ /* 0x001fe20000010000 */
[C---:B------:R-:W-:Y:S01]  /*3f10*/  F2FP.F16.F32.PACK_AB R153, R30.reuse, R153 ;  /* 0x000000991e99723e */ /* 0x040fe200000000ff */
[----:B--2---:R-:W-:Y:S02]  /*3f20*/  IMAD.MOV.U32 R91, RZ, RZ, R151 ;  /* 0x000000ffff5b7224 */ /* 0x004fe400078e0097 */
[----:B------:R-:W-:-:S03]  /*3f30*/  FADD.FTZ R46, R30, R11 ;  /* 0x0000000b1e2e7221 */ /* 0x000fc60000010000 */
[----:B------:R-:W0:Y:S01]  /*3f40*/  MUFU.EX2 R31, R31 ;  /* 0x0000001f001f7308 */ /* 0x000e220000000800 */
[C---:B---3--:R-:W-:Y:S01]  /*3f50*/  FADD.FTZ R0, R174.reuse, R5 ;  /* 0x00000005ae007221 */ /* 0x048fe20000010000 */
[----:B------:R-:W-:Y:S01]  /*3f60*/  F2FP.F16.F32.PACK_AB R174, R174, R89 ;  /* 0x00000059aeae723e */ /* 0x000fe200000000ff */
[----:B------:R-:W-:-:S05]  /*3f70*/  IMAD.MOV.U32 R89, RZ, RZ, R151 ;  /* 0x000000ffff597224 */ /* 0x000fca00078e0097 */
        /* <DEDUP_REMOVED lines=9> */
[----:B------:R-:W-:-:S06]  /*4010*/  F2FP.F16.F32.PACK_AB R155, R32, R31 ;  /* 0x0000001f209b723e */ /* 0x000fcc00000000ff */
[----:B------:R1:W3:Y:S01]  /*4020*/  MUFU.EX2 R170, R95 ;  /* 0x0000005f00aa7308 */ /* 0x0002e20000000800 */
[----:B0-----:R-:W-:-:S07]  /*4030*/  FADD.FTZ R5, R93, R0 ;  /* 0x000000005d057221 */ /* 0x001fce0000010000 */
[----:B------:R-:W0:Y:S01]  /*4040*/  MUFU.EX2 R36, R43 ;  /* 0x0000002b00247308 */ /* 0x000e220000000800 */
[----:B--2---:R-:W-:Y:S01]  /*4050*/  FADD.FTZ R11, R37, R46 ;  /* 0x0000002e250b7221 */ /* 0x004fe20000010000 */
[----:B-1----:R-:W-:-:S06]  /*4060*/  IMAD.MOV.U32 R95, RZ, RZ, R151 ;  /* 0x000000ffff5f7224 */ /* 0x002fcc00078e0097 */
[----:B------:R-:W1:Y:S01]  /*4070*/  MUFU.EX2 R29, R29 ;  /* 0x0000001d001d7308 */ /* 0x000e620000000800 */
[C---:B---3--:R-:W-:Y:S01]  /*4080*/  FADD.FTZ R0, R170.reuse, R5 ;  /* 0x00000005aa007221 */ /* 0x048fe20000010000 */
[----:B------:R-:W-:Y:S01]  /*4090*/  F2FP.F16.F32.PACK_AB R170, R170, R93 ;  /* 0x0000005daaaa723e */ /* 0x000fe200000000ff */
[----:B------:R-:W-:-:S05]  /*40a0*/  IMAD.MOV.U32 R93, RZ, RZ, R151 ;  /* 0x000000ffff5d7224 */ /* 0x000fca00078e0097 */
[----:B------:R-:W2:Y:S01]  /*40b0*/  MUFU.EX2 R47, R47 ;  /* 0x0000002f002f7308 */ /* 0x000ea20000000800 */
[C---:B0-----:R-:W-:Y:S01]  /*40c0*/  FADD.FTZ R46, R36.reuse, R11 ;  /* 0x0000000b242e7221 */ /* 0x041fe20000010000 */
[----:B------:R-:W-:-:S06]  /*40d0*/  F2FP.F16.F32.PACK_AB R157, R36, R37 ;  /* 0x00000025249d723e */ /* 0x000fcc00000000ff */
[----:B------:R0:W3:Y:S01]  /*40e0*/  MUFU.EX2 R152, R97 ;  /* 0x0000006100987308 */ /* 0x0000e20000000800 */
[----:B-1----:R-:W-:-:S07]  /*40f0*/  FADD.FTZ R5, R29, R0 ;  /* 0x000000001d057221 */ /* 0x002fce0000010000 */
[----:B------:R-:W1:Y:S01]  /*4100*/  MUFU.EX2 R40, R49 ;  /* 0x0000003100287308 */ /* 0x000e620000000800 */
[----:B--2---:R-:W-:Y:S01]  /*4110*/  FADD.FTZ R11, R47, R46 ;  /* 0x0000002e2f0b7221 */ /* 0x004fe20000010000 */
[----:B0-----:R-:W-:-:S06]  /*4120*/  IMAD.MOV.U32 R97, RZ, RZ, R151 ;  /* 0x000000ffff617224 */ /* 0x001fcc00078e0097 */
[----:B------:R-:W0:Y:S01]  /*4130*/  MUFU.EX2 R99, R99 ;  /* 0x0000006300637308 */ /* 0x000e220000000800 */
[C---:B---3--:R-:W-:Y:S01]  /*4140*/  FADD.FTZ R0, R152.reuse, R5 ;  /* 0x0000000598007221 */ /* 0x048fe20000010000 */
        /* <DEDUP_REMOVED lines=33> */
[----:B------:R-:W-:Y:S02]  /*4360*/  F2FP.F16.F32.PACK_AB R158, R158, R105 ;  /* 0x000000699e9e723e */ /* 0x000fe400000000ff */
[----:B------:R-:W-:-:S04]  /*4370*/  MOV R105, R151 ;  /* 0x0000009700697202 */ /* 0x000fc80000000f00 */
        /* <DEDUP_REMOVED lines=21> */
[----:B-1----:R-:W-:Y:S01]  /*44d0*/  FADD.FTZ R3, R33, R6 ;  /* 0x0000000621037221 */ /* 0x002fe20000010000 */
[C---:B--2---:R-:W-:Y:S01]  /*44e0*/  FADD.FTZ R0, R38.reuse, R11 ;  /* 0x0000000b26007221 */ /* 0x044fe20000010000 */
[----:B------:R-:W-:Y:S02]  /*44f0*/  F2FP.F16.F32.PACK_AB R167, R38, R61 ;  /* 0x0000003d26a7723e */ /* 0x000fe400000000ff */
[C---:B0-----:R-:W-:Y:S01]  /*4500*/  FADD.FTZ R3, R28.reuse, R3 ;  /* 0x000000031c037221 */ /* 0x041fe20000010000 */
[----:B------:R-:W-:Y:S01]  /*4510*/  F2FP.F16.F32.PACK_AB R166, R28, R33 ;  /* 0x000000211ca6723e */ /* 0x000fe200000000ff */
[----:B------:R-:W-:Y:S06]  /*4520*/  @!P2 BRA `(.L_x_7565) ;  /* 0x0000003000b4a947 */ /* 0x000fec0003800000 */
[----:B------:R-:W-:Y:S01]  /*4530*/  IMAD.MOV.U32 R6, RZ, RZ, R9 ;  /* 0x000000ffff067224 */ /* 0x000fe200078e0009 */
[----:B------:R-:W-:Y:S01]  /*4540*/  CS2R R150, SRZ ;  /* 0x0000000000967805 */ /* 0x000fe2000001ff00 */
        /* <DEDUP_REMOVED lines=32> */
[----:B------:R-:W-:Y:S01]  /*4750*/  UMOV UR57, UR44 ;  /* 0x0000002c00397c82 */ /* 0x000fe20008000000 */
[----:B------:R-:W-:Y:S01]  /*4760*/  UMOV UR55, UR43 ;  /* 0x0000002b00377c82 */ /* 0x000fe20008000000 */
[----:B------:R-:W-:-:S05]  /*4770*/  ULDC UR53, c[0x0][0x9d8] ;  /* 0x0002760000357ab9 */ /* 0x000fca0000000800 */
.L_x_7574:
        /* <DEDUP_REMOVED lines=9> */
.L_x_7567:
[----:B------:R-:W-:Y:S01]  /*4810*/  ULEA UR6, UR43, UR41, 0x3 ;  /* 0x000000292b067291 */ /* 0x000fe2000f8e183f */
[----:B------:R-:W-:-:S05]  /*4820*/  IMAD.U32 R4, RZ, RZ, UR44 ;  /* 0x0000002cff047e24 */ /* 0x000fca000f8e00ff */
[----:B------:R-:W-:-:S04]  /*4830*/  SHF.L.U32 R4, R4, 0x1f, RZ ;  /* 0x0000001f04047819 */ /* 0x000fc800000006ff */
[----:B------:R0:W1:Y:S01]  /*4840*/  SYNCS.PHASECHK.TRANS64.TRYWAIT P2, [UR6+0x28830], R4 ;  /* 0x02883004ff0075a7 */ /* 0x0000620008040146 */
[----:B------:R-:W-:Y:S05]  /*4850*/  @!P0 BRA `(.L_x_7568) ;  /* 0x0000000000048947 */ /* 0x000fea0003800000 */
[----:B------:R-:W-:Y:S01]  /*4860*/  BPT.TRAP 0x1 ;  /* 0x000000040000795c */ /* 0x000fe20000300000 */
.L_x_7568:
[----:B-1----:R-:W-:Y:S05]  /*4870*/  @P2 BRA `(.L_x_7566) ;  /* 0x0000000000082947 */ /* 0x002fea0003800000 */
[----:B------:R-:W1:Y:S02]  /*4880*/  SYNCS.PHASECHK.TRANS64.TRYWAIT P2, [UR6+0x28830], R4 ;  /* 0x02883004ff0075a7 */ /* 0x000e640008040146 */
[----:B-1----:R-:W-:Y:S05]  /*4890*/  @!P2 BRA `(.L_x_7569) ;  /* 0x000000d00028a947 */ /* 0x002fea0003800000 */
.L_x_7566:
[----:B01----:R-:W-:Y:S01]  /*48a0*/  VIADD R4, R22, 0x8 ;  /* 0x0000000816047836 */ /* 0x003fe20000000000 */
        /* <DEDUP_REMOVED lines=44> */
.L_x_7571:
[----:B------:R-:W-:Y:S01]  /*4b70*/  ULEA UR6, UR55, UR41, 0x3 ;  /* 0x0000002937067291 */ /* 0x000fe2000f8e183f */
[----:B------:R-:W-:-:S04]  /*4b80*/  MOV R4, UR57 ;  /* 0x0000003900047c02 */ /* 0x000fc80008000f00 */
[----:B------:R-:W-:-:S04]  /*4b90*/  SHF.L.U32 R4, R4, 0x1f, RZ ;  /* 0x0000001f04047819 */ /* 0x000fc800000006ff */
[----:B------:R0:W1:Y:S01]  /*4ba0*/  SYNCS.PHASECHK.TRANS64.TRYWAIT P2, [UR6+0x28850], R4 ;  /* 0x02885004ff0075a7 */ /* 0x0000620008040146 */
[----:B------:R-:W-:Y:S05]  /*4bb0*/  @!P0 BRA `(.L_x_7572) ;  /* 0x0000000000048947 */ /* 0x000fea0003800000 */
[----:B------:R-:W-:Y:S01]  /*4bc0*/  BPT.TRAP 0x1 ;  /* 0x000000040000795c */ /* 0x000fe20000300000 */
.L_x_7572:
[----:B-1----:R-:W-:Y:S05]  /*4bd0*/  @P2 BRA `(.L_x_7570) ;  /* 0x0000000000082947 */ /* 0x002fea0003800000 */
[----:B------:R-:W1:Y:S02]  /*4be0*/  SYNCS.PHASECHK.TRANS64.TRYWAIT P2, [UR6+0x28850], R4 ;  /* 0x02885004ff0075a7 */ /* 0x000e640008040146 */
[----:B-1----:R-:W-:Y:S05]  /*4bf0*/  @!P2 BRA `(.L_x_7573) ;  /* 0x000000cc0068a947 */ /* 0x002fea0003800000 */
.L_x_7570:
[----:B------:R-:W-:Y:S01]  /*4c00*/  UIADD3 UR6, UR41, 0x400, URZ ;  /* 0x0000040029067890 */ /* 0x000fe2000fffe03f */
[----:B------:R-:W-:Y:S01]  /*4c10*/  WARPGROUP.ARRIVE ;  /* 0x00000000000079c5 */ /* 0x000fe20000000000 */
[----:B------:R-:W-:Y:S01]  /*4c20*/  UMOV UR7, 0x40000040 ;  /* 0x4000004000077882 */ /* 0x000fe20000000000 */
[----:B01----:R-:W-:Y:S01]  /*4c30*/  FMUL.FTZ R4, R24, UR53 ;  /* 0x0000003518047c20 */ /* 0x003fe20008410000 */
        /* <DEDUP_REMOVED lines=56> */
[----:B-----5:R-:W-:Y:S01]  /*4fc0*/  FMUL.FTZ R37, R59, UR53 ;  /* 0x000000353b257c20 */ /* 0x020fe20008410000 */
        /* <DEDUP_REMOVED lines=9> */
[----:B------:R-:W-:Y:S01]  /*5060*/  UISETP.GT.AND UP0, UPT, UR56, UR54, UPT ;  /* 0x000000363800728c */ /* 0x000fe2000bf04270 */
[----:B------:R-:W-:-:S04]  /*5070*/  UMOV UR57, UR44 ;  /* 0x0000002c00397c82 */ /* 0x000fc80008000000 */
        /* <DEDUP_REMOVED lines=14> */
[----:B------:R5:W4:Y:S01]  /*5160*/  MUFU.TANH R183, R33 ;  /* 0x0000002100b77308 */ /* 0x000b220000002400 */
[----:B------:R-:W-:Y:S01]  /*5170*/  HGMMA.64x128x16.F32 R88, R176, gdesc[UR4].tnspB, R88, gsb0 ;  /* 0x41e00004b0587df0 */ /* 0x000fe20008000858 */
[----:B------:R-:W-:Y:S01]  /*5180*/  UIADD3 UR6, UR10, 0x100, URZ ;  /* 0x000001000a067890 */ /* 0x000fe2000fffe03f */
[----:B------:R-:W-:-:S05]  /*5190*/  UMOV UR7, 0x40000040 ;  /* 0x4000004000077882 */ /* 0x000fca0000000000 */
[----:B------:R0:W4:Y:S01]  /*51a0*/  MUFU.TANH R181, R36 ;  /* 0x0000002400b57308 */ /* 0x0001220000002400 */
[----:B-----5:R-:W-:-:S07]  /*51b0*/  FMUL.FTZ R33, R51, UR53 ;  /* 0x0000003533217c20 */ /* 0x020fce0008410000 */
[----:B------:R-:W-:Y:S01]  /*51c0*/  MUFU.TANH R51, R69 ;  /* 0x0000004500337308 */ /* 0x000fe20000002400 */
[----:B0-----:R-:W-:Y:S01]  /*51d0*/  FMUL.FTZ R36, R58, UR53 ;  /* 0x000000353a247c20 */ /* 0x001fe20008410000 */
[----:B------:R-:W-:-:S06]  /*51e0*/  FMUL.FTZ R58, R82, UR53 ;  /* 0x00000035523a7c20 */ /* 0x000fcc0008410000 */
[----:B------:R-:W-:Y:S08]  /*51f0*/  MUFU.TANH R47, R72 ;  /* 0x00000048002f7308 */ /* 0x000ff00000002400 */
[----:B------:R-:W-:Y:S08]  /*5200*/  MUFU.TANH R43, R76 ;  /* 0x0000004c002b7308 */ /* 0x000ff00000002400 */
[----:B------:R-:W-:Y:S08]  /*5210*/  MUFU.TANH R39, R77 ;  /* 0x0000004d00277308 */ /* 0x000ff00000002400 */
[----:B------:R-:W-:Y:S08]  /*5220*/  MUFU.TANH R15, R81 ;  /* 0x00000051000f7308 */ /* 0x000ff00000002400 */
[----:B------:R-:W-:Y:S08]  /*5230*/  MUFU.TANH R21, R84 ;  /* 0x0000005400157308 */ /* 0x000ff00000002400 */
[----:B------:R-:W0:Y:S08]  /*5240*/  MUFU.TANH R9, R9 ;  /* 0x0000000900097308 */ /* 0x000e300000002400 */
[----:B------:R-:W-:Y:S08]  /*5250*/  MUFU.TANH R8, R8 ;  /* 0x0000000800087308 */ /* 0x000ff00000002400 */
[----:B------:R-:W-:Y:S08]  /*5260*/  MUFU.TANH R10, R10 ;  /* 0x0000000a000a7308 */ /* 0x000ff00000002400 */
[----:B------:R-:W-:Y:S08]  /*5270*/  MUFU.TANH R11, R11 ;  /* 0x0000000b000b7308 */ /* 0x000ff00000002400 */
[----:B------:R-:W5:Y:S08]  /*5280*/  MUFU.TANH R12, R12 ;  /* 0x0000000c000c7308 */ /* 0x000f700000002400 */
[----:B------:R-:W-:Y:S08]  /*5290*/  MUFU.TANH R14, R14 ;  /* 0x0000000e000e7308 */ /* 0x000ff00000002400 */
[----:B------:R-:W-:Y:S08]  /*52a0*/  MUFU.TANH R20, R20 ;  /* 0x0000001400147308 */ /* 0x000ff00000002400 */
[----:B------:R-:W-:Y:S08]  /*52b0*/  MUFU.TANH R24, R24 ;  /* 0x0000001800187308 */ /* 0x000ff00000002400 */
[----:B------:R-:W5:Y:S08]  /*52c0*/  MUFU.TANH R26, R26 ;  /* 0x0000001a001a7308 */ /* 0x000f700000002400 */
[----:B------:R-:W-:Y:S08]  /*52d0*/  MUFU.TANH R28, R28 ;  /* 0x0000001c001c7308 */ /* 0x000ff00000002400 */
[----:B------:R-:W-:Y:S01]  /*52e0*/  MUFU.TANH R30, R30 ;  /* 0x0000001e001e7308 */ /* 0x000fe20000002400 */
[----:B------:R-:W-:-:S02]  /*52f0*/  WARPGROUP.DEPBAR.LE gsb0, 0x0 ;  /* 0x00008000000079c5 */ /* 0x000fc40000010000 */
[----:B------:R-:W-:-:S05]  /*5300*/  WARPGROUP.ARRIVE ;  /* 0x00000000000079c5 */ /* 0x000fca0000000000 */
[----:B------:R-:W-:Y:S01]  /*5310*/  MUFU.TANH R31, R31 ;  /* 0x0000001f001f7308 */ /* 0x000fe20000002400 */
[----:B------:R-:W-:Y:S01]  /*5320*/  HGMMA.64x128x16.F32 R88, R172, gdesc[UR4].tnspB, R88, gsb0 ;  /* 0x41e00004ac587df0 */ /* 0x000fe20008000858 */
[----:B------:R-:W-:Y:S01]  /*5330*/  UMOV UR6, 0xffffff80 ;  /* 0xffffff8000067882 */ /* 0x000fe20000000000 */
[----:B------:R-:W-:Y:S01]  /*5340*/  UMOV UR7, 0x40000040 ;  /* 0x4000004000077882 */ /* 0x000fe20000000000 */
[----:B------:R-:W-:Y:S02]  /*5350*/  UIMAD UR6, UR56, UR6, 0x1 ;  /* 0x00000001380674a4 */ /* 0x000fe4000f8e0206 */
[----:B------:R-:W-:Y:S02]  /*5360*/  UIADD3 UR56, UR56, -0x1, URZ ;  /* 0xffffffff38387890 */ /* 0x000fe4000fffe03f */
[----:B------:R-:W-:Y:S01]  /*5370*/  MUFU.TANH R32, R32 ;  /* 0x0000002000207308 */ /* 0x000fe20000002400 */
[----:B------:R-:W-:-:S04]  /*5380*/  ULEA UR6, UR52, UR6, 0x7 ;  /* 0x0000000634067291 */ /* 0x000fc8000f8e383f */
[----:B------:R-:W-:-:S03]  /*5390*/  UIADD3 UR6, -UR51, UR6, UR47 ;  /* 0x0000000633067290 */ /* 0x000fc6000fffe12f */
[----:B------:R-:W-:Y:S03]  /*53a0*/  MUFU.TANH R33, R33 ;  /* 0x0000002100217308 */ /* 0x000fe60000002400 */
[----:B------:R-:W-:Y:S01]  /*53b0*/  IMAD.U32 R13, RZ, RZ, UR6 ;  /* 0x00000006ff0d7e24 */ /* 0x000fe2000f8e00ff */
[----:B------:R-:W-:-:S03]  /*53c0*/  UIADD3 UR6, UR10, 0x180, URZ ;  /* 0x000001800a067890 */ /* 0x000fc6000fffe03f */
[----:B------:R-:W-:Y:S01]  /*53d0*/  IMAD R38, R18, -0x2, R13 ;  /* 0xfffffffe12267824 */ /* 0x000fe200078e020d */
[----:B------:R-:W-:Y:S03]  /*53e0*/  MUFU.TANH R34, R34 ;  /* 0x0000002200227308 */ /* 0x000fe60000002400 */
[----:B------:R-:W-:-:S04]  /*53f0*/  IMAD.IADD R27, R19, 0x1, R38 ;  /* 0x00000001131b7824 */ /* 0x000fc800078e0226 */
[C---:B------:R-:W-:Y:S01]  /*5400*/  VIADD R68, R27.reuse, 0x8 ;  /* 0x000000081b447836 */ /* 0x040fe20000000000 */
[C---:B------:R-:W-:Y:S01]  /*5410*/  ISETP.GT.AND P2, PT, R27.reuse, RZ, PT ;  /* 0x000000ff1b00720c */ /* 0x040fe20003f44270 */
[----:B------:R5:W-:Y:S01]  /*5420*/  MUFU.TANH R13, R85 ;  /* 0x00000055000d7308 */ /* 0x000be20000002400 */
[C---:B------:R-:W-:Y:S02]  /*5430*/  ISETP.GT.AND P3, PT, R27.reuse, 0x1, PT ;  /* 0x000000011b00780c */ /* 0x040fe40003f64270 */
[----:B------:R-:W-:Y:S02]  /*5440*/  FSEL R25, R4, -INF , P2 ;  /* 0xff80000004197808 */ /* 0x000fe40001000000 */
[----:B------:R-:W-:Y:S02]  /*5450*/  ISETP.GT.AND P2, PT, R27, 0x8, PT ;  /* 0x000000081b00780c */ /* 0x000fe40003f44270 */
[----:B-1----:R-:W-:Y:S01]  /*5460*/  FSEL R189, R7, -INF , P3 ;  /* 0xff80000007bd7808 */ /* 0x002fe20001800000 */
[----:B------:R-:W-:Y:S01]  /*5470*/  FMUL.FTZ R7, R73, UR53 ;  /* 0x0000003549077c20 */ /* 0x000fe20008410000 */
[----:B------:R-:W-:Y:S01]  /*5480*/  FMNMX.FTZ R4, R25, R5, !PT ;  /* 0x0000000519047209 */ /* 0x000fe20007810000 */
[----:B------:R-:W-:Y:S01]  /*5490*/  MUFU.TANH R35, R35 ;  /* 0x0000002300237308 */ /* 0x000fe20000002400 */
[----:B------:R-:W-:-:S02]  /*54a0*/  ISETP.GT.AND P3, PT, R27, 0x9, PT ;  /* 0x000000091b00780c */ /* 0x000fc40003f64270 */
[----:B--2---:R-:W-:Y:S02]  /*54b0*/  FSEL R191, R191, -INF , P2 ;  /* 0xff800000bfbf7808 */ /* 0x004fe40001000000 */
[----:B------:R-:W-:Y:S02]  /*54c0*/  FMNMX.FTZ R38, R189, R4, !PT ;  /* 0x00000004bd267209 */ /* 0x000fe40007810000 */
[----:B------:R-:W-:Y:S01]  /*54d0*/  ISETP.GT.AND P2, PT, R27, 0x10, PT ;  /* 0x000000101b00780c */ /* 0x000fe20003f44270 */
[----:B------:R1:W2:Y:S01]  /*54e0*/  MUFU.TANH R4, R61 ;  /* 0x0000003d00047308 */ /* 0x0002a20000002400 */
[----:B---3--:R-:W-:Y:S02]  /*54f0*/  FSEL R193, R193, -INF , P3 ;  /* 0xff800000c1c17808 */ /* 0x008fe40001800000 */
[----:B------:R-:W-:Y:S02]  /*5500*/  FMNMX.FTZ R38, R191, R38, !PT ;  /* 0x00000026bf267209 */ /* 0x000fe40007810000 */
[----:B------:R-:W-:-:S02]  /*5510*/  ISETP.GT.AND P3, PT, R27, 0x11, PT ;  /* 0x000000111b00780c */ /* 0x000fc40003f64270 */
[----:B----4-:R-:W-:Y:S01]  /*5520*/  FSEL R187, R187, -INF , P2 ;  /* 0xff800000bbbb7808 */ /* 0x010fe20001000000 */
[----:B------:R-:W3:Y:S01]  /*5530*/  MUFU.TANH R7, R7 ;  /* 0x0000000700077308 */ /* 0x000ee20000002400 */
[----:B------:R-:W-:Y:S02]  /*5540*/  FMNMX.FTZ R38, R193, R38, !PT ;  /* 0x00000026c1267209 */ /* 0x000fe40007810000 */
[----:B------:R-:W-:Y:S02]  /*5550*/  ISETP.GT.AND P2, PT, R27, 0x18, PT ;  /* 0x000000181b00780c */ /* 0x000fe40003f44270 */
[----:B------:R-:W-:Y:S02]  /*5560*/  FSEL R183, R183, -INF , P3 ;  /* 0xff800000b7b77808 */ /* 0x000fe40001800000 */
[----:B------:R-:W-:Y:S01]  /*5570*/  FMNMX.FTZ R38, R187, R38, !PT ;  /* 0x00000026bb267209 */ /* 0x000fe20007810000 */
[----:B------:R-:W-:Y:S01]  /*5580*/  MUFU.TANH R36, R36 ;  /* 0x0000002400247308 */ /* 0x000fe20000002400 */
[----:B------:R-:W-:-:S02]  /*5590*/  ISETP.GT.AND P3, PT, R27, 0x19, PT ;  /* 0x000000191b00780c */ /* 0x000fc40003f64270 */
[----:B------:R-:W-:Y:S02]  /*55a0*/  FSEL R181, R181, -INF , P2 ;  /* 0xff800000b5b57808 */ /* 0x000fe40001000000 */
[----:B------:R-:W-:Y:S02]  /*55b0*/  FMNMX.FTZ R38, R183, R38, !PT ;  /* 0x00000026b7267209 */ /* 0x000fe40007810000 */
[----:B------:R-:W-:Y:S01]  /*55c0*/  ISETP.GT.AND P2, PT, R27, 0x20, PT ;  /* 0x000000201b00780c */ /* 0x000fe20003f44270 */
[----:B------:R-:W-:Y:S01]  /*55d0*/  MUFU.TANH R37, R37 ;  /* 0x0000002500257308 */ /* 0x000fe20000002400 */
[----:B------:R-:W-:Y:S02]  /*55e0*/  FSEL R29, R29, -INF , P3 ;  /* 0xff8000001d1d7808 */ /* 0x000fe40001800000 */
[----:B------:R-:W-:Y:S02]  /*55f0*/  FMNMX.FTZ R38, R181, R38, !PT ;  /* 0x00000026b5267209 */ /* 0x000fe40007810000 */
[----:B------:R-:W-:-:S02]  /*5600*/  ISETP.GT.AND P3, PT, R27, 0x21, PT ;  /* 0x000000211b00780c */ /* 0x000fc40003f64270 */
[----:B------:R-:W-:Y:S01]  /*5610*/  FSEL R179, R40, -INF , P2 ;  /* 0xff80000028b37808 */ /* 0x000fe20001000000 */
[----:B------:R-:W-:Y:S01]  /*5620*/  FMUL.FTZ R40, R62, UR53 ;  /* 0x000000353e287c20 */ /* 0x000fe20008410000 */
[----:B------:R-:W-:Y:S01]  /*5630*/  FMNMX.FTZ R38, R29, R38, !PT ;  /* 0x000000261d267209 */ /* 0x000fe20007810000 */
[----:B------:R-:W-:Y:S01]  /*5640*/  MUFU.TANH R42, R42 ;  /* 0x0000002a002a7308 */ /* 0x000fe20000002400 */
[----:B------:R-:W-:Y:S02]  /*5650*/  ISETP.GT.AND P2, PT, R27, 0x28, PT ;  /* 0x000000281b00780c */ /* 0x000fe40003f44270 */
[----:B------:R-:W-:Y:S02]  /*5660*/  FSEL R177, R41, -INF , P3 ;  /* 0xff80000029b17808 */ /* 0x000fe40001800000 */
[----:B------:R-:W-:Y:S02]  /*5670*/  FMNMX.FTZ R38, R179, R38, !PT ;  /* 0x00000026b3267209 */ /* 0x000fe40007810000 */
[----:B------:R-:W-:Y:S01]  /*5680*/  ISETP.GT.AND P3, PT, R27, 0x29, PT ;  /* 0x000000291b00780c */ /* 0x000fe20003f64270 */
[----:B------:R-:W4:Y:S01]  /*5690*/  MUFU.TANH R41, R80 ;  /* 0x0000005000297308 */ /* 0x000f220000002400 */
[----:B------:R-:W-:-:S02]  /*56a0*/  FMNMX.FTZ R38, R177, R38, !PT ;  /* 0x00000026b1267209 */ /* 0x000fc40007810000 */
[C---:B------:R-:W-:Y:S02]  /*56b0*/  ISETP.GT.AND P4, PT, R68.reuse, RZ, PT ;  /* 0x000000ff4400720c */ /* 0x040fe40003f84270 */
[C---:B------:R-:W-:Y:S02]  /*56c0*/  ISETP.GT.AND P5, PT, R68.reuse, 0x1, PT ;  /* 0x000000014400780c */ /* 0x040fe40003fa4270 */
[----:B0-----:R-:W-:Y:S01]  /*56d0*/  FSEL R63, R9, -INF , P4 ;  /* 0xff800000093f7808 */ /* 0x001fe20002000000 */
[----:B------:R-:W0:Y:S01]  /*56e0*/  MUFU.TANH R40, R40 ;  /* 0x0000002800287308 */ /* 0x000e220000002400 */
[C---:B------:R-:W-:Y:S02]  /*56f0*/  ISETP.GT.AND P6, PT, R68.reuse, 0x9, PT ;  /* 0x000000094400780c */ /* 0x040fe40003fc4270 */
[----:B------:R-:W-:-:S04]  /*5700*/  ISETP.GT.AND P4, PT, R68, 0x10, PT ;  /* 0x000000104400780c */ /* 0x000fc80003f84270 */
[----:B-----5:R-:W-:Y:S01]  /*5710*/  FSEL R77, R12, -INF , P4 ;  /* 0xff8000000c4d7808 */ /* 0x020fe20002000000 */
[----:B------:R-:W-:Y:S01]  /*5720*/  MUFU.TANH R46, R46 ;  /* 0x0000002e002e7308 */ /* 0x000fe20000002400 */
[----:B------:R-:W-:-:S04]  /*5730*/  ISETP.GT.AND P4, PT, R68, 0x20, PT ;  /* 0x000000204400780c */ /* 0x000fc80003f84270 */
[----:B------:R-:W-:Y:S02]  /*5740*/  FSEL R85, R26, -INF , P4 ;  /* 0xff8000001a557808 */ /* 0x000fe40002000000 */
[----:B------:R-:W-:Y:S01]  /*5750*/  ISETP.GT.AND P4, PT, R68, 0x30, PT ;  /* 0x000000304400780c */ /* 0x000fe20003f84270 */
[----:B------:R-:W-:Y:S08]  /*5760*/  MUFU.TANH R50, R50 ;  /* 0x0000003200327308 */ /* 0x000ff00000002400 */
[----:B------:R-:W-:Y:S08]  /*5770*/  MUFU.TANH R54, R54 ;  /* 0x0000003600367308 */ /* 0x000ff00000002400 */
[----:B------:R-:W-:Y:S01]  /*5780*/  MUFU.TANH R58, R58 ;  /* 0x0000003a003a7308 */ /* 0x000fe20000002400 */
[----:B------:R-:W-:-:S02]  /*5790*/  WARPGROUP.DEPBAR.LE gsb0, 0x0 ;  /* 0x00008000000079c5 */ /* 0x000fc40000010000 */
[----:B------:R-:W-:Y:S01]  /*57a0*/  WARPGROUP.ARRIVE ;  /* 0x00000000000079c5 */ /* 0x000fe20000000000 */
[----:B------:R-:W-:Y:S01]  /*57b0*/  FSEL R175, R44, -INF , P2 ;  /* 0xff8000002caf7808 */ /* 0x000fe20001000000 */
[----:B------:R-:W-:Y:S01]  /*57c0*/  FMUL.FTZ R44, R66, UR53 ;  /* 0x00000035422c7c20 */ /* 0x000fe20008410000 */
[----:B------:R-:W-:Y:S01]  /*57d0*/  ISETP.GT.AND P2, PT, R27, 0x30, PT ;  /* 0x000000301b00780c */ /* 0x000fe20003f44270 */
[----:B------:R-:W-:Y:S01]  /*57e0*/  FMUL.FTZ R66, R87, UR53 ;  /* 0x0000003557427c20 */ /* 0x000fe20008410000 */
[----:B------:R-:W-:Y:S01]  /*57f0*/  FSEL R173, R45, -INF , P3 ;  /* 0xff8000002dad7808 */ /* 0x000fe20001800000 */
[----:B------:R-:W-:Y:S01]  /*5800*/  HGMMA.64x128x16.F32 R88, R168, gdesc[UR4].tnspB, R88, gsb0 ;  /* 0x41e00004a8587df0 */ /* 0x000fe20008000858 */
[----:B------:R-:W-:Y:S01]  /*5810*/  UIADD3 UR6, UR10, 0x200, URZ ;  /* 0x000002000a067890 */ /* 0x000fe2000fffe03f */
[----:B------:R-:W-:Y:S01]  /*5820*/  FMNMX.FTZ R38, R175, R38, !PT ;  /* 0x00000026af267209 */ /* 0x000fe20007810000 */
[----:B------:R-:W-:Y:S01]  /*5830*/  UMOV UR7, 0x40000040 ;  /* 0x4000004000077882 */ /* 0x000fe20000000000 */
[----:B------:R-:W-:Y:S01]  /*5840*/  ISETP.GT.AND P3, PT, R27, 0x31, PT ;  /* 0x000000311b00780c */ /* 0x000fe20003f64270 */
[----:B------:R-:W5:Y:S01]  /*5850*/  MUFU.TANH R44, R44 ;  /* 0x0000002c002c7308 */ /* 0x000f620000002400 */
[----:B------:R-:W-:-:S07]  /*5860*/  FMNMX.FTZ R38, R173, R38, !PT ;  /* 0x00000026ad267209 */ /* 0x000fce0007810000 */
[----:B------:R-:W-:Y:S01]  /*5870*/  MUFU.TANH R66, R66 ;  /* 0x0000004200427308 */ /* 0x000fe20000002400 */
[----:B------:R-:W-:Y:S02]  /*5880*/  WARPGROUP.DEPBAR.LE gsb0, 0x0 ;  /* 0x00008000000079c5 */ /* 0x000fe40000010000 */
[----:B------:R-:W-:Y:S01]  /*5890*/  WARPGROUP.ARRIVE ;  /* 0x00000000000079c5 */ /* 0x000fe20000000000 */
[----:B------:R-:W-:Y:S01]  /*58a0*/  FSEL R171, R48, -INF , P2 ;  /* 0xff80000030ab7808 */ /* 0x000fe20001000000 */
[----:B------:R-:W-:Y:S01]  /*58b0*/  FMUL.FTZ R48, R67, UR53 ;  /* 0x0000003543307c20 */ /* 0x000fe20008410000 */
[----:B------:R-:W-:Y:S02]  /*58c0*/  ISETP.GT.AND P2, PT, R27, 0x38, PT ;  /* 0x000000381b00780c */ /* 0x000fe40003f44270 */
[----:B------:R-:W-:Y:S01]  /*58d0*/  FSEL R169, R49, -INF , P3 ;  /* 0xff80000031a97808 */ /* 0x000fe20001800000 */
[----:B------:R-:W-:Y:S01]  /*58e0*/  HGMMA.64x128x16.F32 R88, R152, gdesc[UR4].tnspB, R88, gsb0 ;  /* 0x41e0000498587df0 */ /* 0x000fe20008000858 */
[----:B------:R-:W-:Y:S01]  /*58f0*/  FMNMX.FTZ R38, R171, R38, !PT ;  /* 0x00000026ab267209 */ /* 0x000fe20007810000 */
[----:B------:R-:W-:Y:S01]  /*5900*/  UIADD3 UR6, UR10, 0x280, URZ ;  /* 0x000002800a067890 */ /* 0x000fe2000fffe03f */
[----:B------:R-:W-:Y:S01]  /*5910*/  ISETP.GT.AND P3, PT, R27, 0x39, PT ;  /* 0x000000391b00780c */ /* 0x000fe20003f64270 */
[----:B------:R-:W-:Y:S01]  /*5920*/  UMOV UR7, 0x40000040 ;  /* 0x4000004000077882 */ /* 0x000fe20000000000 */
[----:B------:R-:W-:Y:S01]  /*5930*/  FSEL R73, R52, -INF , P2 ;  /* 0xff80000034497808 */ /* 0x000fe20001000000 */
[----:B------:R-:W-:Y:S01]  /*5940*/  FMUL.FTZ R52, R71, UR53 ;  /* 0x0000003547347c20 */ /* 0x000fe20008410000 */
[----:B------:R-:W-:Y:S01]  /*5950*/  FMNMX.FTZ R38, R169, R38, !PT ;  /* 0x00000026a9267209 */ /* 0x000fe20007810000 */
[----:B------:R-:W5:Y:S01]  /*5960*/  MUFU.TANH R48, R48 ;  /* 0x0000003000307308 */ /* 0x000f620000002400 */
[----:B------:R-:W-:-:S02]  /*5970*/  ISETP.GT.AND P2, PT, R27, 0x40, PT ;  /* 0x000000401b00780c */ /* 0x000fc40003f44270 */
[----:B------:R-:W-:Y:S02]  /*5980*/  FSEL R69, R53, -INF , P3 ;  /* 0xff80000035457808 */ /* 0x000fe40001800000 */
[----:B------:R-:W-:Y:S02]  /*5990*/  FMNMX.FTZ R38, R73, R38, !PT ;  /* 0x0000002649267209 */ /* 0x000fe40007810000 */
[----:B------:R-:W-:Y:S01]  /*59a0*/  ISETP.GT.AND P3, PT, R27, 0x41, PT ;  /* 0x000000411b00780c */ /* 0x000fe20003f64270 */
[----:B------:R-:W5:Y:S01]  /*59b0*/  MUFU.TANH R52, R52 ;  /* 0x0000003400347308 */ /* 0x000f620000002400 */
[----:B------:R-:W-:Y:S01]  /*59c0*/  FSEL R65, R56, -INF , P2 ;  /* 0xff80000038417808 */ /* 0x000fe20001000000 */
[----:B------:R-:W-:Y:S01]  /*59d0*/  FMUL.FTZ R56, R75, UR53 ;  /* 0x000000354b387c20 */ /* 0x000fe20008410000 */
[----:B------:R-:W-:Y:S02]  /*59e0*/  FMNMX.FTZ R38, R69, R38, !PT ;  /* 0x0000002645267209 */ /* 0x000fe40007810000 */
[----:B------:R-:W-:-:S02]  /*59f0*/  ISETP.GT.AND P2, PT, R27, 0x48, PT ;  /* 0x000000481b00780c */ /* 0x000fc40003f44270 */
[----:B-1----:R-:W-:Y:S01]  /*5a00*/  FSEL R61, R57, -INF , P3 ;  /* 0xff800000393d7808 */ /* 0x002fe20001800000 */
[----:B------:R-:W1:Y:S01]  /*5a10*/  MUFU.TANH R56, R56 ;  /* 0x0000003800387308 */ /* 0x000e620000002400 */
[----:B------:R-:W-:Y:S02]  /*5a20*/  FMNMX.FTZ R38, R65, R38, !PT ;  /* 0x0000002641267209 */ /* 0x000fe40007810000 */
[----:B------:R-:W-:Y:S02]  /*5a30*/  ISETP.GT.AND P3, PT, R27, 0x49, PT ;  /* 0x000000491b00780c */ /* 0x000fe40003f64270 */
[----:B------:R-:W-:Y:S01]  /*5a40*/  FSEL R53, R60, -INF , P2 ;  /* 0xff8000003c357808 */ /* 0x000fe20001000000 */
[----:B------:R-:W-:Y:S01]  /*5a50*/  FMUL.FTZ R60, R79, UR53 ;  /* 0x000000354f3c7c20 */ /* 0x000fe20008410000 */
[----:B------:R-:W-:Y:S02]  /*5a60*/  FMNMX.FTZ R38, R61, R38, !PT ;  /* 0x000000263d267209 */ /* 0x000fe40007810000 */
[----:B------:R-:W-:-:S02]  /*5a70*/  ISETP.GT.AND P2, PT, R27, 0x50, PT ;  /* 0x000000501b00780c */ /* 0x000fc40003f44270 */
[----:B--2---:R-:W-:Y:S01]  /*5a80*/  FSEL R49, R4, -INF , P3 ;  /* 0xff80000004317808 */ /* 0x004fe20001800000 */
[----:B------:R-:W2:Y:S01]  /*5a90*/  MUFU.TANH R60, R60 ;  /* 0x0000003c003c7308 */ /* 0x000ea20000002400 */
[----:B------:R-:W-:Y:S01]  /*5aa0*/  FMNMX.FTZ R38, R53, R38, !PT ;  /* 0x0000002635267209 */ /* 0x000fe20007810000 */
[----:B------:R-:W0:Y:S01]  /*5ab0*/  LDC R4, c[0x0][0x988] ;  /* 0x00026200ff047b82 */ /* 0x000e220000000800 */
[----:B------:R-:W-:Y:S02]  /*5ac0*/  ISETP.GT.AND P3, PT, R27, 0x51, PT ;  /* 0x000000511b00780c */ /* 0x000fe40003f64270 */
[----:B------:R-:W-:Y:S01]  /*5ad0*/  FSEL R57, R64, -INF , P2 ;  /* 0xff80000040397808 */ /* 0x000fe20001000000 */
[----:B------:R-:W-:Y:S01]  /*5ae0*/  FMUL.FTZ R64, R83, UR53 ;  /* 0x0000003553407c20 */ /* 0x000fe20008410000 */
[----:B------:R-:W-:Y:S02]  /*5af0*/  FMNMX.FTZ R38, R49, R38, !PT ;  /* 0x0000002631267209 */ /* 0x000fe40007810000 */
[----:B------:R-:W-:-:S02]  /*5b00*/  ISETP.GT.AND P2, PT, R27, 0x58, PT ;  /* 0x000000581b00780c */ /* 0x000fc40003f44270 */
[----:B------:R-:W-:Y:S01]  /*5b10*/  FSEL R59, R59, -INF , P3 ;  /* 0xff8000003b3b7808 */ /* 0x000fe20001800000 */
[----:B------:R-:W2:Y:S01]  /*5b20*/  MUFU.TANH R64, R64 ;  /* 0x0000004000407308 */ /* 0x000ea20000002400 */
[----:B------:R-:W-:Y:S02]  /*5b30*/  FMNMX.FTZ R38, R57, R38, !PT ;  /* 0x0000002639267209 */ /* 0x000fe40007810000 */
[----:B------:R-:W-:Y:S02]  /*5b40*/  ISETP.GT.AND P3, PT, R27, 0x59, PT ;  /* 0x000000591b00780c */ /* 0x000fe40003f64270 */
[----:B------:R-:W-:Y:S02]  /*5b50*/  FSEL R55, R55, -INF , P2 ;  /* 0xff80000037377808 */ /* 0x000fe40001000000 */
[----:B------:R-:W-:Y:S02]  /*5b60*/  FMNMX.FTZ R38, R59, R38, !PT ;  /* 0x000000263b267209 */ /* 0x000fe40007810000 */
[----:B------:R-:W-:-:S02]  /*5b70*/  ISETP.GT.AND P2, PT, R27, 0x60, PT ;  /* 0x000000601b00780c */ /* 0x000fc40003f44270 */
[----:B------:R-:W-:Y:S02]  /*5b80*/  FSEL R51, R51, -INF , P3 ;  /* 0xff80000033337808 */ /* 0x000fe40001800000 */
[----:B------:R-:W-:Y:S02]  /*5b90*/  FMNMX.FTZ R38, R55, R38, !PT ;  /* 0x0000002637267209 */ /* 0x000fe40007810000 */
[----:B------:R-:W-:Y:S02]  /*5ba0*/  ISETP.GT.AND P3, PT, R27, 0x61, PT ;  /* 0x000000611b00780c */ /* 0x000fe40003f64270 */
[----:B------:R-:W-:Y:S02]  /*5bb0*/  FSEL R47, R47, -INF , P2 ;  /* 0xff8000002f2f7808 */ /* 0x000fe40001000000 */
[----:B------:R-:W-:Y:S02]  /*5bc0*/  FMNMX.FTZ R38, R51, R38, !PT ;  /* 0x0000002633267209 */ /* 0x000fe40007810000 */
[----:B------:R-:W-:-:S02]  /*5bd0*/  ISETP.GT.AND P2, PT, R27, 0x68, PT ;  /* 0x000000681b00780c */ /* 0x000fc40003f44270 */
[----:B---3--:R-:W-:Y:S02]  /*5be0*/  FSEL R45, R7, -INF , P3 ;  /* 0xff800000072d7808 */ /* 0x008fe40001800000 */
        /* <DEDUP_REMOVED lines=8> */
[----:B----4-:R-:W-:Y:S02]  /*5c70*/  FSEL R41, R41, -INF , P2 ;  /* 0xff80000029297808 */ /* 0x010fe40001000000 */
[----:B------:R-:W-:Y:S02]  /*5c80*/  FMNMX.FTZ R38, R39, R38, !PT ;  /* 0x0000002627267209 */ /* 0x000fe40007810000 */
[----:B------:R-:W-:-:S02]  /*5c90*/  ISETP.GT.AND P2, PT, R27, 0x78, PT ;  /* 0x000000781b00780c */ /* 0x000fc40003f44270 */
[----:B------:R-:W-:Y:S02]  /*5ca0*/  FSEL R15, R15, -INF , P3 ;  /* 0xff8000000f0f7808 */ /* 0x000fe40001800000 */
[----:B------:R-:W-:Y:S02]  /*5cb0*/  FMNMX.FTZ R38, R41, R38, !PT ;  /* 0x0000002629267209 */ /* 0x000fe40007810000 */
[----:B------:R-:W-:Y:S02]  /*5cc0*/  ISETP.GT.AND P3, PT, R27, 0x79, PT ;  /* 0x000000791b00780c */ /* 0x000fe40003f64270 */
[----:B------:R-:W-:Y:S02]  /*5cd0*/  FSEL R21, R21, -INF , P2 ;  /* 0xff80000015157808 */ /* 0x000fe40001000000 */
[----:B------:R-:W-:Y:S02]  /*5ce0*/  FMNMX.FTZ R38, R15, R38, !PT ;  /* 0x000000260f267209 */ /* 0x000fe40007810000 */
[----:B------:R-:W-:-:S02]  /*5cf0*/  FSEL R13, R13, -INF , P3 ;  /* 0xff8000000d0d7808 */ /* 0x000fc40001800000 */
[----:B------:R-:W-:Y:S02]  /*5d00*/  FMNMX.FTZ R38, R21, R38, !PT ;  /* 0x0000002615267209 */ /* 0x000fe40007810000 */
[----:B------:R-:W-:Y:S02]  /*5d10*/  FSEL R71, R8, -INF , P5 ;  /* 0xff80000008477808 */ /* 0x000fe40002800000 */
[----:B------:R-:W-:Y:S02]  /*5d20*/  FMNMX.FTZ R38, R13, R38, !PT ;  /* 0x000000260d267209 */ /* 0x000fe40007810000 */
[----:B------:R-:W-:Y:S02]  /*5d30*/  ISETP.GT.AND P3, PT, R68, 0x8, PT ;  /* 0x000000084400780c */ /* 0x000fe40003f64270 */
[----:B------:R-:W-:Y:S01]  /*5d40*/  FMNMX.FTZ R8, R63, R6, !PT ;  /* 0x000000063f087209 */ /* 0x000fe20007810000 */
[----:B------:R-:W3:Y:S01]  /*5d50*/  SHFL.BFLY PT, R7, R38, 0x2, 0x1f ;  /* 0x0c401f0026077f89 */ /* 0x000ee200000e0000 */
[----:B------:R-:W-:-:S02]  /*5d60*/  FSEL R67, R10, -INF , P3 ;  /* 0xff8000000a437808 */ /* 0x000fc40001800000 */
[----:B------:R-:W-:Y:S02]  /*5d70*/  FMNMX.FTZ R8, R71, R8, !PT ;  /* 0x0000000847087209 */ /* 0x000fe40007810000 */
[----:B------:R-:W-:Y:S02]  /*5d80*/  FSEL R75, R11, -INF , P6 ;  /* 0xff8000000b4b7808 */ /* 0x000fe40003000000 */
[----:B------:R-:W-:Y:S02]  /*5d90*/  FMNMX.FTZ R8, R67, R8, !PT ;  /* 0x0000000843087209 */ /* 0x000fe40007810000 */
[C---:B------:R-:W-:Y:S02]  /*5da0*/  ISETP.GT.AND P5, PT, R68.reuse, 0x11, PT ;  /* 0x000000114400780c */ /* 0x040fe40003fa4270 */
[----:B------:R-:W-:Y:S02]  /*5db0*/  FMNMX.FTZ R8, R75, R8, !PT ;  /* 0x000000084b087209 */ /* 0x000fe40007810000 */
[----:B------:R-:W-:-:S02]  /*5dc0*/  ISETP.GT.AND P3, PT, R68, 0x18, PT ;  /* 0x000000184400780c */ /* 0x000fc40003f64270 */
[----:B------:R-:W-:Y:S02]  /*5dd0*/  FSEL R79, R14, -INF , P5 ;  /* 0xff8000000e4f7808 */ /* 0x000fe40002800000 */
[----:B------:R-:W-:Y:S02]  /*5de0*/  FMNMX.FTZ R8, R77, R8, !PT ;  /* 0x000000084d087209 */ /* 0x000fe40007810000 */
[----:B------:R-:W-:Y:S02]  /*5df0*/  ISETP.GT.AND P6, PT, R68, 0x19, PT ;  /* 0x000000194400780c */ /* 0x000fe40003fc4270 */
[----:B------:R-:W-:Y:S02]  /*5e00*/  FSEL R81, R20, -INF , P3 ;  /* 0xff80000014517808 */ /* 0x000fe40001800000 */
[----:B------:R-:W-:Y:S02]  /*5e10*/  FMNMX.FTZ R8, R79, R8, !PT ;  /* 0x000000084f087209 */ /* 0x000fe40007810000 */
[----:B---3--:R-:W-:Y:S01]  /*5e20*/  FMNMX.FTZ R62, R38, R7, !PT ;  /* 0x00000007263e7209 */ /* 0x008fe20007810000 */
[----:B------:R-:W-:-:S02]  /*5e30*/  WARPGROUP.DEPBAR.LE gsb0, 0x0 ;  /* 0x00008000000079c5 */ /* 0x000fc40000010000 */
[----:B------:R-:W-:Y:S01]  /*5e40*/  WARPGROUP.ARRIVE ;  /* 0x00000000000079c5 */ /* 0x000fe20000000000 */
[----:B------:R-:W-:Y:S01]  /*5e50*/  FSEL R83, R24, -INF , P6 ;  /* 0xff80000018537808 */ /* 0x000fe20003000000 */
[----:B------:R-:W3:Y:S01]  /*5e60*/  SHFL.BFLY PT, R7, R62, 0x1, 0x1f ;  /* 0x0c201f003e077f89 */ /* 0x000ee200000e0000 */
[----:B------:R-:W-:Y:S02]  /*5e70*/  FMNMX.FTZ R8, R81, R8, !PT ;  /* 0x0000000851087209 */ /* 0x000fe40007810000 */
[C---:B------:R-:W-:Y:S01]  /*5e80*/  ISETP.GT.AND P5, PT, R68.reuse, 0x21, PT ;  /* 0x000000214400780c */ /* 0x040fe20003fa4270 */
[----:B------:R-:W-:Y:S01]  /*5e90*/  HGMMA.64x128x16.F32 R88, R156, gdesc[UR4].tnspB, R88, gsb0 ;  /* 0x41e000049c587df0 */ /* 0x000fe20008000858 */
[----:B------:R-:W-:Y:S01]  /*5ea0*/  UIADD3 UR6, UR10, 0x300, URZ ;  /* 0x000003000a067890 */ /* 0x000fe2000fffe03f */
[----:B------:R-:W-:Y:S01]  /*5eb0*/  FMNMX.FTZ R8, R83, R8, !PT ;  /* 0x0000000853087209 */ /* 0x000fe20007810000 */
[----:B------:R-:W-:Y:S01]  /*5ec0*/  UMOV UR7, 0x40000040 ;  /* 0x4000004000077882 */ /* 0x000fe20000000000 */
        /* <DEDUP_REMOVED lines=8> */
[----:B---3--:R-:W-:Y:S01]  /*5f50*/  FMNMX.FTZ R7, R62, R7, !PT ;  /* 0x000000073e077209 */ /* 0x008fe20007810000 */
[----:B------:R-:W-:Y:S01]  /*5f60*/  FMUL.FTZ R62, R86, UR53 ;  /* 0x00000035563e7c20 */ /* 0x000fe20008410000 */
[C---:B------:R-:W-:Y:S02]  /*5f70*/  ISETP.GT.AND P5, PT, R68.reuse, 0x31, PT ;  /* 0x000000314400780c */ /* 0x040fe40003fa4270 */
[C---:B------:R-:W-:Y:S01]  /*5f80*/  FSETP.NEU.FTZ.AND P2, PT, R7.reuse, -INF , PT ;  /* 0xff8000000700780b */ /* 0x040fe20003f5d000 */
[----:B0-----:R-:W-:Y:S01]  /*5f90*/  FMUL.FTZ R38, R7, R4 ;  /* 0x0000000407267220 */ /* 0x001fe20000410000 */
[----:B------:R-:W-:Y:S01]  /*5fa0*/  FMNMX.FTZ R8, R155, R8, !PT ;  /* 0x000000089b087209 */ /* 0x000fe20007810000 */
[----:B------:R-:W0:Y:S01]  /*5fb0*/  MUFU.TANH R62, R62 ;  /* 0x0000003e003e7308 */ /* 0x000e220000002400 */
[----:B------:R-:W-:-:S02]  /*5fc0*/  ISETP.GT.AND P3, PT, R68, 0x38, PT ;  /* 0x000000384400780c */ /* 0x000fc40003f64270 */
[----:B------:R-:W-:Y:S02]  /*5fd0*/  FSEL R38, R38, RZ, P2 ;  /* 0x000000ff26267208 */ /* 0x000fe40001000000 */
[----:B------:R-:W-:-:S03]  /*5fe0*/  FSEL R20, R7, RZ, P2 ;  /* 0x000000ff07147208 */ /* 0x000fc60001000000 */
[-CC-:B------:R-:W-:Y:S01]  /*5ff0*/  FFMA.FTZ R172, R179, R4.reuse, -R38.reuse ;  /* 0x00000004b3ac7223 */ /* 0x180fe20000010826 */
[----:B------:R-:W-:Y:S01]  /*6000*/  FSEL R179, R32, -INF , P4 ;  /* 0xff80000020b37808 */ /* 0x000fe20002000000 */
        /* <DEDUP_REMOVED lines=43> */
[----:B-----5:R-:W-:Y:S01]  /*62c0*/  FSEL R189, R44, -INF , P3 ;  /* 0xff8000002cbd7808 */ /* 0x020fe20001800000 */
[--C-:B------:R-:W-:Y:S01]  /*62d0*/  FFMA.FTZ R39, R39, R4, -R38.reuse ;  /* 0x0000000427277223 */ /* 0x100fe20000010826 */
[----:B------:R-:W-:Y:S01]  /*62e0*/  FMNMX.FTZ R8, R187, R8, !PT ;  /* 0x00000008bb087209 */ /* 0x000fe20007810000 */
[-CC-:B------:R-:W-:Y:S01]  /*62f0*/  FFMA.FTZ R12, R41, R4.reuse, -R38.reuse ;  /* 0x00000004290c7223 */ /* 0x180fe20000010826 */
[----:B------:R-:W-:Y:S01]  /*6300*/  ISETP.GT.AND P5, PT, R68, 0x58, PT ;  /* 0x000000584400780c */ /* 0x000fe20003fa4270 */
[-CC-:B------:R-:W-:Y:S01]  /*6310*/  FFMA.FTZ R15, R15, R4.reuse, -R38.reuse ;  /* 0x000000040f0f7223 */ /* 0x180fe20000010826 */
[----:B------:R-:W-:Y:S01]  /*6320*/  FSEL R169, R48, -INF , P4 ;  /* 0xff80000030a97808 */ /* 0x000fe20002000000 */
[----:B------:R-:W-:Y:S01]  /*6330*/  FFMA.FTZ R21, R21, R4, -R38 ;  /* 0x0000000415157223 */ /* 0x000fe20000010826 */
[----:B------:R-:W-:Y:S01]  /*6340*/  FMNMX.FTZ R8, R189, R8, !PT ;  /* 0x00000008bd087209 */ /* 0x000fe20007810000 */
[----:B------:R-:W-:Y:S01]  /*6350*/  MUFU.EX2 R180, R180 ;  /* 0x000000b400b47308 */ /* 0x000fe20000000800 */
[----:B------:R-:W-:-:S02]  /*6360*/  ISETP.GT.AND P3, PT, R68, 0x59, PT ;  /* 0x000000594400780c */ /* 0x000fc40003f64270 */
[----:B------:R-:W-:Y:S01]  /*6370*/  FSEL R171, R46, -INF , P5 ;  /* 0xff8000002eab7808 */ /* 0x000fe20002800000 */
[----:B------:R-:W-:Y:S01]  /*6380*/  IMAD.U32 R46, RZ, RZ, UR43 ;  /* 0x0000002bff2e7e24 */ /* 0x000fe2000f8e00ff */
        /* <DEDUP_REMOVED lines=9> */
[----:B------:R-:W-:Y:S01]  /*6420*/  IMAD.U32 R50, RZ, RZ, UR55 ;  /* 0x00000037ff327e24 */ /* 0x000fe2000f8e00ff */
[----:B------:R-:W-:Y:S01]  /*6430*/  ISETP.GT.AND P3, PT, R68, 0x68, PT ;  /* 0x000000684400780c */ /* 0x000fe20003f64270 */
[----:B------:R-:W-:Y:S01]  /*6440*/  UMOV UR55, UR43 ;  /* 0x0000002b00377c82 */ /* 0x000fe20008000000 */
[----:B-1----:R-:W-:Y:S02]  /*6450*/  FSEL R193, R56, -INF , P5 ;  /* 0xff80000038c17808 */ /* 0x002fe40002800000 */
[----:B------:R-:W-:Y:S01]  /*6460*/  FMNMX.FTZ R8, R191, R8, !PT ;  /* 0x00000008bf087209 */ /* 0x000fe20007810000 */
[----:B------:R-:W-:Y:S01]  /*6470*/  MUFU.EX2 R27, R27 ;  /* 0x0000001b001b7308 */ /* 0x000fe20000000800 */
[----:B------:R-:W-:-:S02]  /*6480*/  ISETP.GT.AND P4, PT, R68, 0x69, PT ;  /* 0x000000694400780c */ /* 0x000fc40003f84270 */
[----:B------:R-:W-:Y:S02]  /*6490*/  FSEL R195, R54, -INF , P3 ;  /* 0xff80000036c37808 */ /* 0x000fe40001800000 */
[----:B------:R-:W-:Y:S02]  /*64a0*/  FMNMX.FTZ R8, R193, R8, !PT ;  /* 0x00000008c1087209 */ /* 0x000fe40007810000 */
[----:B------:R-:W-:Y:S01]  /*64b0*/  ISETP.GT.AND P5, PT, R68, 0x70, PT ;  /* 0x000000704400780c */ /* 0x000fe20003fa4270 */
[----:B------:R-:W-:Y:S01]  /*64c0*/  MUFU.EX2 R176, R176 ;  /* 0x000000b000b07308 */ /* 0x000fe20000000800 */
[----:B--2---:R-:W-:Y:S02]  /*64d0*/  FSEL R65, R60, -INF , P4 ;  /* 0xff8000003c417808 */ /* 0x004fe40002000000 */
        /* <DEDUP_REMOVED lines=10> */
[----:B0-----:R-:W-:Y:S01]  /*6580*/  FSEL R201, R62, -INF , P4 ;  /* 0xff8000003ec97808 */ /* 0x001fe20002000000 */
[----:B------:R-:W-:Y:S02]  /*6590*/  WARPGROUP.DEPBAR.LE gsb0, 0x0 ;  /* 0x00008000000079c5 */ /* 0x000fe40000010000 */
[----:B------:R-:W-:Y:S01]  /*65a0*/  WARPGROUP.ARRIVE ;  /* 0x00000000000079c5 */ /* 0x000fe20000000000 */
[----:B------:R-:W-:Y:S01]  /*65b0*/  FMNMX.FTZ R8, R199, R8, !PT ;  /* 0x00000008c7087209 */ /* 0x000fe20007810000 */
[-CC-:B------:R-:W-:Y:S01]  /*65c0*/  FFMA.FTZ R156, R57, R4.reuse, -R38.reuse ;  /* 0x00000004399c7223 */ /* 0x180fe20000010826 */
[----:B------:R-:W-:Y:S01]  /*65d0*/  FSEL R157, R66, -INF , P5 ;  /* 0xff800000429d7808 */ /* 0x000fe20002800000 */
[--C-:B------:R-:W-:Y:S01]  /*65e0*/  FFMA.FTZ R158, R55, R4, -R38.reuse ;  /* 0x00000004379e7223 */ /* 0x100fe20000010826 */
[----:B------:R-:W-:Y:S01]  /*65f0*/  FMNMX.FTZ R8, R201, R8, !PT ;  /* 0x00000008c9087209 */ /* 0x000fe20007810000 */
[----:B------:R-:W-:Y:S01]  /*6600*/  HGMMA.64x128x16.F32 R88, R160, gdesc[UR4].tnspB, R88, gsb0 ;  /* 0x41e00004a0587df0 */ /* 0x000fe20008000858 */
[----:B------:R-:W-:Y:S01]  /*6610*/  UIADD3 UR6, UR10, 0x380, URZ ;  /* 0x000003800a067890 */ /* 0x000fe2000fffe03f */
[----:B------:R-:W-:Y:S01]  /*6620*/  MUFU.EX2 R29, R29 ;  /* 0x0000001d001d7308 */ /* 0x000fe20000000800 */
[----:B------:R-:W-:Y:S01]  /*6630*/  FMNMX.FTZ R9, R157, R8, !PT ;  /* 0x000000089d097209 */ /* 0x000fe20007810000 */
[----:B------:R-:W-:Y:S01]  /*6640*/  UMOV UR7, 0x40000040 ;  /* 0x4000004000077882 */ /* 0x000fe20000000000 */
[----:B------:R-:W-:Y:S01]  /*6650*/  FFMA.FTZ R8, R47, R4, -R38 ;  /* 0x000000042f087223 */ /* 0x000fe20000010826 */
[----:B------:R-:W-:-:S02]  /*6660*/  @!P1 LEA R46, R46, UR41, 0x3 ;  /* 0x000000292e2e9c11 */ /* 0x000fc4000f8e18ff */
[----:B------:R-:W0:Y:S01]  /*6670*/  SHFL.BFLY PT, R10, R9, 0x2, 0x1f ;  /* 0x0c401f00090a7f89 */ /* 0x000e2200000e0000 */
[----:B------:R-:W-:Y:S01]  /*6680*/  @!P1 LEA R50, R50, UR41, 0x3 ;  /* 0x0000002932329c11 */ /* 0x000fe2000f8e18ff */
[----:B------:R-:W-:Y:S01]  /*6690*/  MUFU.EX2 R172, R172 ;  /* 0x000000ac00ac7308 */ /* 0x000fe20000000800 */
[----:B------:R-:W-:-:S03]  /*66a0*/  @!P1 VIADD R46, R46, 0x28840 ;  /* 0x000288402e2e9836 */ /* 0x000fc60000000000 */
[----:B------:R-:W-:Y:S02]  /*66b0*/  @!P1 VIADD R50, R50, 0x28860 ;  /* 0x0002886032329836 */ /* 0x000fe40000000000 */
[----:B------:R-:W-:Y:S02]  /*66c0*/  @!P1 PRMT R46, RZ, 0x654, R46 ;  /* 0x00000654ff2e9816 */ /* 0x000fe4000000002e */
[----:B------:R-:W-:Y:S01]  /*66d0*/  MUFU.EX2 R31, R31 ;  /* 0x0000001f001f7308 */ /* 0x000fe20000000800 */
[----:B------:R-:W-:-:S07]  /*66e0*/  @!P1 PRMT R50, RZ, 0x654, R50 ;  /* 0x00000654ff329816 */ /* 0x000fce0000000032 */
[----:B------:R-:W-:Y:S01]  /*66f0*/  MUFU.EX2 R174, R174 ;  /* 0x000000ae00ae7308 */ /* 0x000fe20000000800 */
[----:B0-----:R-:W-:Y:S01]  /*6700*/  FMNMX.FTZ R14, R9, R10, !PT ;  /* 0x0000000a090e7209 */ /* 0x001fe20007810000 */
[-CC-:B------:R-:W-:Y:S01]  /*6710*/  FFMA.FTZ R10, R43, R4.reuse, -R38.reuse ;  /* 0x000000042b0a7223 */ /* 0x180fe20000010826 */
[----:B------:R-:W-:Y:S01]  /*6720*/  FFMA.FTZ R38, R13, R4, -R38 ;  /* 0x000000040d267223 */ /* 0x000fe20000010826 */
[----:B------:R-:W-:-:S04]  /*6730*/  FADD.FTZ R13, -R20, R5 ;  /* 0x00000005140d7221 */ /* 0x000fc80000010100 */
[----:B------:R-:W-:Y:S01]  /*6740*/  MUFU.EX2 R33, R33 ;  /* 0x0000002100217308 */ /* 0x000fe20000000800 */
[----:B------:R-:W0:Y:S01]  /*6750*/  SHFL.BFLY PT, R9, R14, 0x1, 0x1f ;  /* 0x0c201f000e097f89 */ /* 0x000e2200000e0000 */
[----:B------:R-:W-:-:S06]  /*6760*/  FMUL.FTZ R13, R13, R4 ;  /* 0x000000040d0d7220 */ /* 0x000fcc0000410000 */
[----:B------:R-:W-:Y:S08]  /*6770*/  MUFU.EX2 R168, R168 ;  /* 0x000000a800a87308 */ /* 0x000ff00000000800 */
[----:B------:R-:W1:Y:S08]  /*6780*/  MUFU.EX2 R13, R13 ;  /* 0x0000000d000d7308 */ /* 0x000e700000000800 */
[----:B------:R-:W2:Y:S01]  /*6790*/  MUFU.EX2 R35, R35 ;  /* 0x0000002300237308 */ /* 0x000ea20000000800 */
[----:B0-----:R-:W-:-:S04]  /*67a0*/  FMNMX.FTZ R9, R14, R9, !PT ;  /* 0x000000090e097209 */ /* 0x001fc80007810000 */
[C---:B------:R-:W-:Y:S01]  /*67b0*/  FSETP.NEU.FTZ.AND P2, PT, R9.reuse, -INF , PT ;  /* 0xff8000000900780b */ /* 0x040fe20003f5d000 */
[----:B------:R-:W-:Y:S02]  /*67c0*/  FMUL.FTZ R34, R9, R4 ;  /* 0x0000000409227220 */ /* 0x000fe40000410000 */
[----:B------:R-:W-:Y:S01]  /*67d0*/  MUFU.EX2 R170, R170 ;  /* 0x000000aa00aa7308 */ /* 0x000fe20000000800 */
[----:B-1----:R-:W-:Y:S01]  /*67e0*/  FFMA.FTZ R40, R13, R3, R180 ;  /* 0x000000030d287223 */ /* 0x002fe200000100b4 */
[C---:B------:R-:W-:Y:S02]  /*67f0*/  F2FP.F16.F32.PACK_AB R180, R25.reuse, R180 ;  /* 0x000000b419b4723e */ /* 0x040fe400000000ff */
[----:B------:R-:W-:Y:S01]  /*6800*/  FSEL R34, R34, RZ, P2 ;  /* 0x000000ff22227208 */ /* 0x000fe20001000000 */
[----:B------:R-:W-:-:S03]  /*6810*/  FADD.FTZ R3, R25, R40 ;  /* 0x0000002819037221 */ /* 0x000fc60000010000 */
        /* <DEDUP_REMOVED lines=18> */
[----:B------:R-:W-:Y:S01]  /*6940*/  FSEL R3, R9, RZ, P2 ;  /* 0x000000ff09037208 */ /* 0x000fe20001000000 */
[-CC-:B------:R-:W-:Y:S01]  /*6950*/  FFMA.FTZ R55, R87, R4.reuse, -R34.reuse ;  /* 0x0000000457377223 */ /* 0x180fe20000010822 */
[-C--:B------:R-:W-:Y:S01]  /*6960*/  FFMA.FTZ R32, R153, R4.reuse, -R34 ;  /* 0x0000000499207223 */ /* 0x080fe20000010822 */
[----:B------:R-:W-:Y:S01]  /*6970*/  FADD.FTZ R37, R29, R44 ;  /* 0x0000002c1d257221 */ /* 0x000fe20000010000 */
[-C--:B------:R-:W-:Y:S01]  /*6980*/  FFMA.FTZ R57, R155, R4.reuse, -R34 ;  /* 0x000000049b397223 */ /* 0x080fe20000010822 */
[----:B------:R-:W-:Y:S01]  /*6990*/  FADD.FTZ R67, -R3, R6 ;  /* 0x0000000603437221 */ /* 0x000fe20000010100 */
[----:B------:R-:W-:Y:S01]  /*69a0*/  IADD3 R3, -R22, 0xb, RZ ;  /* 0x0000000b16037810 */ /* 0x000fe20007ffe1ff */
[----:B------:R-:W-:Y:S01]  /*69b0*/  FADD.FTZ R44, R172, R37 ;  /* 0x00000025ac2c7221 */ /* 0x000fe20000010000 */
[----:B------:R0:W-:Y:S01]  /*69c0*/  MUFU.EX2 R21, R63 ;  /* 0x0000003f00157308 */ /* 0x0001e20000000800 */
[-C--:B------:R-:W-:Y:S01]  /*69d0*/  FMUL.FTZ R6, R67, R4.reuse ;  /* 0x0000000443067220 */ /* 0x080fe20000410000 */
[-C--:B------:R-:W-:Y:S01]  /*69e0*/  FFMA.FTZ R36, R179, R4.reuse, -R34 ;  /* 0x00000004b3247223 */ /* 0x080fe20000010822 */
[----:B------:R-:W-:Y:S01]  /*69f0*/  FADD.FTZ R71, R31, R44 ;  /* 0x0000002c1f477221 */ /* 0x000fe20000010000 */
[--C-:B------:R-:W-:Y:S01]  /*6a00*/  FFMA.FTZ R59, R177, R4, -R34.reuse ;  /* 0x00000004b13b7223 */ /* 0x100fe20000010822 */
[----:B------:R-:W-:Y:S01]  /*6a10*/  F2FP.F16.F32.PACK_AB R176, R11, R176 ;  /* 0x000000b00bb0723e */ /* 0x000fe200000000ff */
[-CC-:B------:R-:W-:Y:S01]  /*6a20*/  FFMA.FTZ R153, R183, R4.reuse, -R34.reuse ;  /* 0x00000004b7997223 */ /* 0x180fe20000010822 */
[----:B------:R-:W-:Y:S01]  /*6a30*/  FADD.FTZ R44, R174, R71 ;  /* 0x00000047ae2c7221 */ /* 0x000fe20000010000 */
[----:B------:R-:W-:Y:S01]  /*6a40*/  MUFU.EX2 R6, R6 ;  /* 0x0000000600067308 */ /* 0x000fe20000000800 */
[-CC-:B0-----:R-:W-:Y:S01]  /*6a50*/  FFMA.FTZ R63, R175, R4.reuse, -R34.reuse ;  /* 0x00000004af3f7223 */ /* 0x181fe20000010822 */
        /* <DEDUP_REMOVED lines=17> */
[----:B------:R-:W-:-:S02]  /*6b70*/  PLOP3.LUT P2, PT, PT, PT, UP0, 0x80, 0x0 ;  /* 0x000000000000781c */ /* 0x000fc40003f4f008 */
[----:B------:R-:W-:Y:S02]  /*6b80*/  F2FP.F16.F32.PACK_AB R182, R27, R182 ;  /* 0x000000b61bb6723e */ /* 0x000fe400000000ff */
[----:B------:R-:W-:Y:S01]  /*6b90*/  F2FP.F16.F32.PACK_AB R178, R29, R178 ;  /* 0x000000b21db2723e */ /* 0x000fe200000000ff */
[----:B------:R-:W-:Y:S01]  /*6ba0*/  MUFU.EX2 R24, R24 ;  /* 0x0000001800187308 */ /* 0x000fe20000000800 */
[----:B------:R-:W-:Y:S02]  /*6bb0*/  F2FP.F16.F32.PACK_AB R172, R31, R172 ;  /* 0x000000ac1fac723e */ /* 0x000fe400000000ff */
[----:B------:R-:W-:Y:S02]  /*6bc0*/  F2FP.F16.F32.PACK_AB R174, R33, R174 ;  /* 0x000000ae21ae723e */ /* 0x000fe400000000ff */
[----:B--2---:R-:W-:Y:S01]  /*6bd0*/  F2FP.F16.F32.PACK_AB R168, R35, R168 ;  /* 0x000000a823a8723e */ /* 0x004fe200000000ff */
[----:B------:R-:W-:Y:S02]  /*6be0*/  WARPGROUP.DEPBAR.LE gsb0, 0x0 ;  /* 0x00008000000079c5 */ /* 0x000fe40000010000 */
[----:B------:R-:W-:Y:S01]  /*6bf0*/  WARPGROUP.ARRIVE ;  /* 0x00000000000079c5 */ /* 0x000fe20000000000 */
[----:B------:R-:W-:Y:S05]  /*6c00*/  MUFU.EX2 R154, R154 ;  /* 0x0000009a009a7308 */ /* 0x000fea0000000800 */
[----:B------:R-:W-:Y:S03]  /*6c10*/  HGMMA.64x128x16.F32 R88, R164, gdesc[UR4].tnspB, R88, gsb0 ;  /* 0x41e00004a4587df0 */ /* 0x000fe60008000858 */
[----:B------:R-:W0:Y:S08]  /*6c20*/  MUFU.EX2 R41, R41 ;  /* 0x0000002900297308 */ /* 0x000e300000000800 */
[----:B------:R-:W-:Y:S08]  /*6c30*/  MUFU.EX2 R49, R49 ;  /* 0x0000003100317308 */ /* 0x000ff00000000800 */
[----:B------:R-:W-:Y:S01]  /*6c40*/  MUFU.EX2 R26, R26 ;  /* 0x0000001a001a7308 */ /* 0x000fe20000000800 */
[----:B0-----:R-:W-:-:S07]  /*6c50*/  F2FP.F16.F32.PACK_AB R183, R41, R24 ;  /* 0x0000001829b7723e */ /* 0x001fce00000000ff */
[----:B------:R-:W-:Y:S08]  /*6c60*/  MUFU.EX2 R156, R156 ;  /* 0x0000009c009c7308 */ /* 0x000ff00000000800 */
        /* <DEDUP_REMOVED lines=11> */
[----:B------:R-:W1:Y:S08]  /*6d20*/  MUFU.EX2 R45, R45 ;  /* 0x0000002d002d7308 */ /* 0x000e700000000800 */
[----:B------:R-:W-:Y:S01]  /*6d30*/  MUFU.EX2 R32, R32 ;  /* 0x0000002000207308 */ /* 0x000fe20000000800 */
[----:B0-----:R-:W-:-:S07]  /*6d40*/  F2FP.F16.F32.PACK_AB R173, R55, R30 ;  /* 0x0000001e37ad723e */ /* 0x001fce00000000ff */
        /* <DEDUP_REMOVED lines=9> */
[-C--:B------:R-:W-:Y:S01]  /*6de0*/  FMUL.FTZ R90, R90, R6.reuse ;  /* 0x000000065a5a7220 */ /* 0x080fe20000410000 */
[-C--:B------:R-:W-:Y:S01]  /*6df0*/  FMUL.FTZ R91, R91, R6.reuse ;  /* 0x000000065b5b7220 */ /* 0x080fe20000410000 */
[-C--:B------:R-:W-:Y:S01]  /*6e00*/  FMUL.FTZ R94, R94, R6.reuse ;  /* 0x000000065e5e7220 */ /* 0x080fe20000410000 */
[----:B------:R-:W-:Y:S01]  /*6e10*/  FADD.FTZ R48, R170, R3 ;  /* 0x00000003aa307221 */ /* 0x000fe20000010000 */
[-C--:B------:R-:W-:Y:S01]  /*6e20*/  FMUL.FTZ R95, R95, R6.reuse ;  /* 0x000000065f5f7220 */ /* 0x080fe20000410000 */
[----:B------:R0:W-:Y:S01]  /*6e30*/  @!P1 SYNCS.ARRIVE.TRANS64.RED.A1T0 RZ, [R50+URZ], RZ ;  /* 0x000000ff32ff99a7 */ /* 0x0001e2000810043f */
[----:B------:R2:W3:Y:S01]  /*6e40*/  MUFU.EX2 R5, R38 ;  /* 0x0000002600057308 */ /* 0x0004e20000000800 */
[----:B------:R-:W-:Y:S01]  /*6e50*/  FADD.FTZ R3, R69, R48 ;  /* 0x0000003045037221 */ /* 0x000fe20000010000 */
[-C--:B------:R-:W-:Y:S01]  /*6e60*/  FMUL.FTZ R98, R98, R6.reuse ;  /* 0x0000000662627220 */ /* 0x080fe20000410000 */
[-C--:B------:R-:W-:Y:S01]  /*6e70*/  FMUL.FTZ R99, R99, R6.reuse ;  /* 0x0000000663637220 */ /* 0x080fe20000410000 */
[----:B------:R-:W-:Y:S01]  /*6e80*/  FMUL.FTZ R102, R102, R6 ;  /* 0x0000000666667220 */ /* 0x000fe20000410000 */
[----:B-1----:R-:W-:Y:S01]  /*6e90*/  FADD.FTZ R46, R152, R3 ;  /* 0x00000003982e7221 */ /* 0x002fe20000010000 */
[----:B------:R-:W-:Y:S01]  /*6ea0*/  FFMA.FTZ R3, R6, R0, R21 ;  /* 0x0000000006037223 */ /* 0x000fe20000010015 */
[----:B------:R-:W-:Y:S01]  /*6eb0*/  FMUL.FTZ R103, R103, R6 ;  /* 0x0000000667677220 */ /* 0x000fe20000410000 */
[----:B------:R-:W1:Y:S01]  /*6ec0*/  MUFU.EX2 R12, R12 ;  /* 0x0000000c000c7308 */ /* 0x000e620000000800 */
[----:B------:R-:W-:Y:S01]  /*6ed0*/  FADD.FTZ R67, R61, R46 ;  /* 0x0000002e3d437221 */ /* 0x000fe20000010000 */
[----:B------:R-:W-:Y:S01]  /*6ee0*/  FADD.FTZ R3, R20, R3 ;  /* 0x0000000314037221 */ /* 0x000fe20000010000 */
[-CC-:B--2---:R-:W-:Y:S01]  /*6ef0*/  FFMA.FTZ R38, R181, R4.reuse, -R34.reuse ;  /* 0x00000004b5267223 */ /* 0x184fe20000010822 */
[----:B------:R-:W-:Y:S01]  /*6f00*/  FFMA.FTZ R34, R157, R4, -R34 ;  /* 0x000000049d227223 */ /* 0x000fe20000010822 */
[----:B------:R-:W-:Y:S01]  /*6f10*/  FADD.FTZ R46, R154, R67 ;  /* 0x000000439a2e7221 */ /* 0x000fe20000010000 */
[----:B------:R-:W-:Y:S01]  /*6f20*/  FADD.FTZ R0, R24, R3 ;  /* 0x0000000318007221 */ /* 0x000fe20000010000 */
[----:B------:R-:W-:Y:S01]  /*6f30*/  FMUL.FTZ R106, R106, R6 ;  /* 0x000000066a6a7220 */ /* 0x000fe20000410000 */
[----:B------:R-:W-:Y:S01]  /*6f40*/  MUFU.EX2 R59, R59 ;  /* 0x0000003b003b7308 */ /* 0x000fe20000000800 */
[----:B------:R-:W-:Y:S01]  /*6f50*/  FADD.FTZ R67, R49, R46 ;  /* 0x0000002e31437221 */ /* 0x000fe20000010000 */
[----:B------:R-:W-:Y:S01]  /*6f60*/  FADD.FTZ R3, R41, R0 ;  /* 0x0000000029037221 */ /* 0x000fe20000010000 */
[----:B---3--:R-:W-:Y:S01]  /*6f70*/  F2FP.F16.F32.PACK_AB R166, R5, R14 ;  /* 0x0000000e05a6723e */ /* 0x008fe200000000ff */
        /* <DEDUP_REMOVED lines=20> */
[----:B------:R-:W4:Y:S01]  /*70c0*/  MUFU.EX2 R63, R63 ;  /* 0x0000003f003f7308 */ /* 0x000f220000000800 */
        /* <DEDUP_REMOVED lines=16> */
[----:B--2---:R-:W-:Y:S01]  /*71d0*/  FADD.FTZ R11, R15, R46 ;  /* 0x0000002e0f0b7221 */ /* 0x004fe20000010000 */
[----:B------:R-:W-:Y:S01]  /*71e0*/  FADD.FTZ R3, R59, R0 ;  /* 0x000000003b037221 */ /* 0x000fe20000010000 */
[-C--:B------:R-:W-:Y:S01]  /*71f0*/  FMUL.FTZ R135, R135, R6.reuse ;  /* 0x0000000687877220 */ /* 0x080fe20000410000 */
[-C--:B------:R-:W-:Y:S01]  /*7200*/  FMUL.FTZ R138, R138, R6.reuse ;  /* 0x000000068a8a7220 */ /* 0x080fe20000410000 */
[----:B------:R-:W-:Y:S01]  /*7210*/  FADD.FTZ R8, R14, R11 ;  /* 0x0000000b0e087221 */ /* 0x000fe20000010000 */
[----:B---3--:R-:W-:Y:S01]  /*7220*/  FADD.FTZ R0, R38, R3 ;  /* 0x0000000326007221 */ /* 0x008fe20000010000 */
[-C--:B------:R-:W-:Y:S01]  /*7230*/  FMUL.FTZ R139, R139, R6.reuse ;  /* 0x000000068b8b7220 */ /* 0x080fe20000410000 */
[----:B------:R-:W2:Y:S01]  /*7240*/  MUFU.EX2 R155, R155 ;  /* 0x0000009b009b7308 */ /* 0x000ea20000000800 */
[----:B------:R-:W-:Y:S01]  /*7250*/  FADD.FTZ R3, R5, R8 ;  /* 0x0000000805037221 */ /* 0x000fe20000010000 */
[----:B----4-:R-:W-:Y:S01]  /*7260*/  FADD.FTZ R0, R63, R0 ;  /* 0x000000003f007221 */ /* 0x010fe20000010000 */
[-C--:B------:R-:W-:Y:S01]  /*7270*/  FMUL.FTZ R142, R142, R6.reuse ;  /* 0x000000068e8e7220 */ /* 0x080fe20000410000 */
[-C--:B------:R-:W-:Y:S01]  /*7280*/  FMUL.FTZ R143, R143, R6.reuse ;  /* 0x000000068f8f7220 */ /* 0x080fe20000410000 */
[-C--:B------:R-:W-:Y:S01]  /*7290*/  FMUL.FTZ R146, R146, R6.reuse ;  /* 0x0000000692927220 */ /* 0x080fe20000410000 */
[----:B-----5:R-:W-:Y:S01]  /*72a0*/  FADD.FTZ R5, R153, R0 ;  /* 0x0000000099057221 */ /* 0x020fe20000010000 */
[-C--:B------:R-:W-:Y:S01]  /*72b0*/  FMUL.FTZ R147, R147, R6.reuse ;  /* 0x0000000693937220 */ /* 0x080fe20000410000 */
[----:B------:R-:W3:Y:S01]  /*72c0*/  MUFU.EX2 R42, R42 ;  /* 0x0000002a002a7308 */ /* 0x000ee20000000800 */
[-C--:B------:R-:W-:Y:S01]  /*72d0*/  FMUL.FTZ R150, R150, R6.reuse ;  /* 0x0000000696967220 */ /* 0x080fe20000410000 */
[----:B-1----:R-:W-:Y:S01]  /*72e0*/  FADD.FTZ R0, R40, R5 ;  /* 0x0000000528007221 */ /* 0x002fe20000010000 */
[----:B------:R-:W-:Y:S01]  /*72f0*/  FMUL.FTZ R151, R151, R6 ;  /* 0x0000000697977220 */ /* 0x000fe20000410000 */
[----:B------:R-:W-:Y:S01]  /*7300*/  F2FP.F16.F32.PACK_AB R170, R69, R170 ;  /* 0x000000aa45aa723e */ /* 0x000fe200000000ff */
[-C--:B------:R-:W-:Y:S01]  /*7310*/  FMUL.FTZ R88, R88, R13.reuse ;  /* 0x0000000d58587220 */ /* 0x080fe20000410000 */
[----:B------:R-:W-:Y:S01]  /*7320*/  F2FP.F16.F32.PACK_AB R152, R61, R152 ;  /* 0x000000983d98723e */ /* 0x000fe200000000ff */
[-C--:B------:R-:W-:Y:S01]  /*7330*/  FMUL.FTZ R89, R89, R13.reuse ;  /* 0x0000000d59597220 */ /* 0x080fe20000410000 */
[----:B------:R-:W1:Y:S01]  /*7340*/  MUFU.EX2 R37, R37 ;  /* 0x0000002500257308 */ /* 0x000e620000000800 */
        /* <DEDUP_REMOVED lines=48> */
[----:B--2---:R-:W-:Y:S01]  /*7650*/  FADD.FTZ R0, R161, R0 ;  /* 0x00000000a1007221 */ /* 0x004fe20000010000 */
[----:B------:R-:W-:Y:S01]  /*7660*/  F2FP.F16.F32.PACK_AB R175, R57, R32 ;  /* 0x0000002039af723e */ /* 0x000fe200000000ff */
[----:B------:R-:W-:Y:S01]  /*7670*/  IMAD.MOV.U32 R5, RZ, RZ, R7 ;  /* 0x000000ffff057224 */ /* 0x000fe200078e0007 */
[----:B------:R-:W-:Y:S01]  /*7680*/  F2FP.F16.F32.PACK_AB R169, R59, R36 ;  /* 0x000000243ba9723e */ /* 0x000fe200000000ff */
[----:B------:R-:W-:Y:S01]  /*7690*/  IMAD.MOV.U32 R6, RZ, RZ, R9 ;  /* 0x000000ffff067224 */ /* 0x000fe200078e0009 */
[----:B------:R-:W-:-:S02]  /*76a0*/  F2FP.F16.F32.PACK_AB R171, R63, R38 ;  /* 0x000000263fab723e */ /* 0x000fc400000000ff */
[----:B------:R-:W2:Y:S01]  /*76b0*/  MUFU.EX2 R65, R65 ;  /* 0x0000004100417308 */ /* 0x000ea20000000800 */
[----:B---3--:R-:W-:Y:S01]  /*76c0*/  FADD.FTZ R0, R193, R0 ;  /* 0x00000000c1007221 */ /* 0x008fe20000010000 */
[----:B------:R-:W-:Y:S02]  /*76d0*/  F2FP.F16.F32.PACK_AB R153, R40, R153 ;  /* 0x000000992899723e */ /* 0x000fe400000000ff */
[----:B------:R-:W-:Y:S02]  /*76e0*/  F2FP.F16.F32.PACK_AB R155, R42, R155 ;  /* 0x0000009b2a9b723e */ /* 0x000fe400000000ff */
[----:B------:R-:W-:Y:S02]  /*76f0*/  F2FP.F16.F32.PACK_AB R157, R44, R37 ;  /* 0x000000252c9d723e */ /* 0x000fe400000000ff */
[----:B------:R-:W3:Y:S01]  /*7700*/  MUFU.EX2 R165, R197 ;  /* 0x000000c500a57308 */ /* 0x000ee20000000800 */
[----:B-1----:R-:W-:Y:S01]  /*7710*/  FADD.FTZ R0, R163, R0 ;  /* 0x00000000a3007221 */ /* 0x002fe20000010000 */
[----:B------:R-:W-:-:S02]  /*7720*/  F2FP.F16.F32.PACK_AB R159, R73, R159 ;  /* 0x0000009f499f723e */ /* 0x000fc400000000ff */
[----:B------:R-:W-:-:S04]  /*7730*/  F2FP.F16.F32.PACK_AB R161, R193, R161 ;  /* 0x000000a1c1a1723e */ /* 0x000fc800000000ff */
        /* <DEDUP_REMOVED lines=11> */
[----:B0-----:R-:W-:Y:S06]  /*77f0*/  @P2 BRA `(.L_x_7574) ;  /* 0xffffffcc00e02947 */ /* 0x001fec000383ffff */
.L_x_7565:
[----:B------:R-:W-:-:S13]  /*7800*/  ISETP.LE.AND P2, PT, RZ, UR56, PT ;  /* 0x00000038ff007c0c */ /* 0x000fda000bf43270 */
[----:B------:R-:W-:Y:S05]  /*7810*/  @!P2 BRA `(.L_x_7575) ;  /* 0x0000002400fca947 */ /* 0x000fea0003800000 */
[----:B------:R-:W-:Y:S01]  /*7820*/  IMAD.MOV.U32 R6, RZ, RZ, R9 ;  /* 0x000000ffff067224 */ /* 0x000fe200078e0009 */
[----:B------:R-:W-:Y:S01]  /*7830*/  MOV R8, R7 ;  /* 0x0000000700087202 */ /* 0x000fe20000000f00 */
[----:B------:R-:W-:Y:S01]  /*7840*/  UMOV UR52, UR44 ;  /* 0x0000002c00347c82 */ /* 0x000fe20008000000 */
[----:B------:R-:W-:Y:S01]  /*7850*/  UMOV UR51, UR43 ;  /* 0x0000002b00337c82 */ /* 0x000fe20008000000 */
[----:B------:R-:W-:-:S05]  /*7860*/  ULDC UR47, c[0x0][0x9d8] ;  /* 0x00027600002f7ab9 */ /* 0x000fca0000000800 */
.L_x_7584:
        /* <DEDUP_REMOVED lines=9> */
.L_x_7577:
[----:B------:R-:W-:Y:S01]  /*7900*/  ULEA UR6, UR43, UR41, 0x3 ;  /* 0x000000292b067291 */ /* 0x000fe2000f8e183f */
[----:B------:R-:W-:-:S05]  /*7910*/  IMAD.U32 R4, RZ, RZ, UR44 ;  /* 0x0000002cff047e24 */ /* 0x000fca000f8e00ff */
[----:B------:R-:W-:-:S04]  /*7920*/  SHF.L.U32 R4, R4, 0x1f, RZ ;  /* 0x0000001f04047819 */ /* 0x000fc800000006ff */
[----:B------:R0:W1:Y:S01]  /*7930*/  SYNCS.PHASECHK.TRANS64.TRYWAIT P2, [UR6+0x28830], R4 ;  /* 0x02883004ff0075a7 */ /* 0x0000620008040146 */
[----:B------:R-:W-:Y:S05]  /*7940*/  @!P0 BRA `(.L_x_7578) ;  /* 0x0000000000048947 */ /* 0x000fea0003800000 */
[----:B------:R-:W-:Y:S01]  /*7950*/  BPT.TRAP 0x1 ;  /* 0x000000040000795c */ /* 0x000fe20000300000 */
.L_x_7578:
[----:B-1----:R-:W-:Y:S05]  /*7960*/  @P2 BRA `(.L_x_7576) ;  /* 0x0000000000082947 */ /* 0x002fea0003800000 */
[----:B------:R-:W1:Y:S02]  /*7970*/  SYNCS.PHASECHK.TRANS64.TRYWAIT P2, [UR6+0x28830], R4 ;  /* 0x02883004ff0075a7 */ /* 0x000e640008040146 */
[----:B-1----:R-:W-:Y:S05]  /*7980*/  @!P2 BRA `(.L_x_7579) ;  /* 0x000000a0001ca947 */ /* 0x002fea0003800000 */
.L_x_7576:
        /* <DEDUP_REMOVED lines=45> */
.L_x_7581:
[----:B------:R-:W-:Y:S01]  /*7c60*/  ULEA UR6, UR51, UR41, 0x3 ;  /* 0x0000002933067291 */ /* 0x000fe2000f8e183f */
[----:B------:R-:W-:-:S05]  /*7c70*/  IMAD.U32 R4, RZ, RZ, UR52 ;  /* 0x00000034ff047e24 */ /* 0x000fca000f8e00ff */
[----:B------:R-:W-:-:S04]  /*7c80*/  SHF.L.U32 R4, R4, 0x1f, RZ ;  /* 0x0000001f04047819 */ /* 0x000fc800000006ff */
[----:B------:R0:W1:Y:S01]  /*7c90*/  SYNCS.PHASECHK.TRANS64.TRYWAIT P2, [UR6+0x28850], R4 ;  /* 0x02885004ff0075a7 */ /* 0x0000620008040146 */
[----:B------:R-:W-:Y:S05]  /*7ca0*/  @!P0 BRA `(.L_x_7582) ;  /* 0x0000000000048947 */ /* 0x000fea0003800000 */
[----:B------:R-:W-:Y:S01]  /*7cb0*/  BPT.TRAP 0x1 ;  /* 0x000000040000795c */ /* 0x000fe20000300000 */
.L_x_7582:
[----:B-1----:R-:W-:Y:S05]  /*7cc0*/  @P2 BRA `(.L_x_7580) ;  /* 0x0000000000082947 */ /* 0x002fea0003800000 */
[----:B------:R-:W1:Y:S02]  /*7cd0*/  SYNCS.PHASECHK.TRANS64.TRYWAIT P2, [UR6+0x28850], R4 ;  /* 0x02885004ff0075a7 */ /* 0x000e640008040146 */
[----:B-1----:R-:W-:Y:S05]  /*7ce0*/  @!P2 BRA `(.L_x_7583) ;  /* 0x0000009c005ca947 */ /* 0x002fea0003800000 */
.L_x_7580:
        /* <DEDUP_REMOVED lines=27> */
[----:B------:R-:W-:Y:S01]  /*7ea0*/  MUFU.TANH R187, R187 ;  /* 0x000000bb00bb7308 */ /* 0x000fe20000002400 */
[----:B------:R-:W-:Y:S01]  /*7eb0*/  UMOV UR7, 0x40000040 ;  /* 0x4000004000077882 */ /* 0x000fe20000000000 */
[----:B0-----:R-:W-:Y:S01]  /*7ec0*/  FMNMX.FTZ R4, R5, R8, !PT ;  /* 0x0000000805047209 */ /* 0x001fe20007810000 */
[----:B------:R-:W-:Y:S01]  /*7ed0*/  FMUL.FTZ R47, R55, UR47 ;  /* 0x0000002f372f7c20 */ /* 0x000fe20008410000 */
[----:B------:R-:W-:Y:S01]  /*7ee0*/  FMUL.FTZ R55, R56, UR47 ;  /* 0x0000002f38377c20 */ /* 0x000fe20008410000 */
[----:B------:R-:W-:Y:S01]  /*7ef0*/  FMUL.FTZ R11, R26, UR47 ;  /* 0x0000002f1a0b7c20 */ /* 0x000fe20008410000 */
[----:B------:R-:W-:Y:S01]  /*7f00*/  FMUL.FTZ R57, R57, UR47 ;  /* 0x0000002f39397c20 */ /* 0x000fe20008410000 */
[----:B-1----:R-:W-:Y:S01]  /*7f10*/  FMNMX.FTZ R4, R9, R4, !PT ;  /* 0x0000000409047209 */ /* 0x002fe20007810000 */
        /* <DEDUP_REMOVED lines=38> */
[----:B------:R-:W-:Y:S01]  /*8180*/  ISETP.LT.AND P2, PT, RZ, UR56, PT ;  /* 0x00000038ff007c0c */ /* 0x000fe2000bf41270 */
[----:B------:R-:W-:Y:S01]  /*8190*/  UMOV UR52, UR44 ;  /* 0x0000002c00347c82 */ /* 0x000fe20008000000 */
        /* <DEDUP_REMOVED lines=14> */
[----:B0-----:R-:W-:Y:S01]  /*8280*/  FMNMX.FTZ R12, R15, R12, !PT ;  /* 0x0000000c0f0c7209 */ /* 0x001fe20007810000 */
[----:B------:R-:W-:-:S02]  /*8290*/  WARPGROUP.DEPBAR.LE gsb0, 0x0 ;  /* 0x00008000000079c5 */ /* 0x000fc40000010000 */
[----:B------:R-:W-:Y:S01]  /*82a0*/  WARPGROUP.ARRIVE ;  /* 0x00000000000079c5 */ /* 0x000fe20000000000 */
[----:B------:R-:W-:Y:S01]  /*82b0*/  FMUL.FTZ R181, R28, UR47 ;  /* 0x0000002f1cb57c20 */ /* 0x000fe20008410000 */
[----:B------:R-:W-:Y:S02]  /*82c0*/  FMUL.FTZ R183, R29, UR47 ;  /* 0x0000002f1db77c20 */ /* 0x000fe40008410000 */
[----:B------:R-:W0:Y:S01]  /*82d0*/  MUFU.TANH R25, R25 ;  /* 0x0000001900197308 */ /* 0x000e220000002400 */
[----:B------:R-:W-:Y:S01]  /*82e0*/  FMUL.FTZ R29, R38, UR47 ;  /* 0x0000002f261d7c20 */ /* 0x000fe20008410000 */
[----:B------:R-:W-:Y:S01]  /*82f0*/  HGMMA.64x128x16.F32 R88, R176, gdesc[UR4].tnspB, R88, gsb0 ;  /* 0x41e00004b0587df0 */ /* 0x000fe20008000858 */
[----:B------:R-:W-:Y:S01]  /*8300*/  UIADD3 UR6, UR10, 0x100, URZ ;  /* 0x000001000a067890 */ /* 0x000fe2000fffe03f */
[----:B------:R-:W-:-:S04]  /*8310*/  UMOV UR7, 0x40000040 ;  /* 0x4000004000077882 */ /* 0x000fc80000000000 */
[----:B------:R-:W2:Y:S01]  /*8320*/  MUFU.TANH R181, R181 ;  /* 0x000000b500b57308 */ /* 0x000ea20000002400 */
[----:B-1----:R-:W-:-:S07]  /*8330*/  FMNMX.FTZ R12, R21, R12, !PT ;  /* 0x0000000c150c7209 */ /* 0x002fce0007810000 */
[----:B------:R-:W1:Y:S01]  /*8340*/  MUFU.TANH R183, R183 ;  /* 0x000000b700b77308 */ /* 0x000e620000002400 */
[----:B0-----:R-:W-:-:S07]  /*8350*/  FMNMX.FTZ R12, R25, R12, !PT ;  /* 0x0000000c190c7209 */ /* 0x001fce0007810000 */
[----:B------:R-:W0:Y:S01]  /*8360*/  MUFU.TANH R27, R27 ;  /* 0x0000001b001b7308 */ /* 0x000e220000002400 */
[----:B--2---:R-:W-:-:S07]  /*8370*/  FMNMX.FTZ R4, R181, R4, !PT ;  /* 0x00000004b5047209 */ /* 0x004fce0007810000 */
[----:B------:R-:W-:Y:S01]  /*8380*/  MUFU.TANH R209, R209 ;  /* 0x000000d100d17308 */ /* 0x000fe20000002400 */
[----:B-1----:R-:W-:-:S04]  /*8390*/  FMNMX.FTZ R4, R183, R4, !PT ;  /* 0x00000004b7047209 */ /* 0x002fc80007810000 */
[----:B------:R-:W-:-:S03]  /*83a0*/  FMNMX.FTZ R4, R187, R4, !PT ;  /* 0x00000004bb047209 */ /* 0x000fc60007810000 */
[----:B------:R-:W1:Y:S01]  /*83b0*/  MUFU.TANH R29, R29 ;  /* 0x0000001d001d7308 */ /* 0x000e620000002400 */
[----:B------:R-:W-:Y:S02]  /*83c0*/  FMNMX.FTZ R4, R189, R4, !PT ;  /* 0x00000004bd047209 */ /* 0x000fe40007810000 */
[----:B0-----:R-:W-:Y:S02]  /*83d0*/  FMNMX.FTZ R12, R27, R12, !PT ;  /* 0x0000000c1b0c7209 */ /* 0x001fe40007810000 */
[----:B------:R-:W-:-:S03]  /*83e0*/  FMNMX.FTZ R4, R191, R4, !PT ;  /* 0x00000004bf047209 */ /* 0x000fc60007810000 */
[----:B------:R-:W-:Y:S01]  /*83f0*/  MUFU.TANH R211, R211 ;  /* 0x000000d300d37308 */ /* 0x000fe20000002400 */
[----:B------:R-:W-:-:S04]  /*8400*/  FMNMX.FTZ R4, R193, R4, !PT ;  /* 0x00000004c1047209 */ /* 0x000fc80007810000 */
[----:B------:R-:W-:-:S03]  /*8410*/  FMNMX.FTZ R4, R195, R4, !PT ;  /* 0x00000004c3047209 */ /* 0x000fc60007810000 */
[----:B------:R-:W0:Y:S01]  /*8420*/  MUFU.TANH R31, R31 ;  /* 0x0000001f001f7308 */ /* 0x000e220000002400 */
[----:B------:R-:W-:Y:S02]  /*8430*/  FMNMX.FTZ R4, R197, R4, !PT ;  /* 0x00000004c5047209 */ /* 0x000fe40007810000 */
[----:B-1----:R-:W-:Y:S02]  /*8440*/  FMNMX.FTZ R12, R29, R12, !PT ;  /* 0x0000000c1d0c7209 */ /* 0x002fe40007810000 */
[----:B------:R-:W-:-:S03]  /*8450*/  FMNMX.FTZ R4, R199, R4, !PT ;  /* 0x00000004c7047209 */ /* 0x000fc60007810000 */
        /* <DEDUP_REMOVED lines=15> */
[----:B------:R-:W-:Y:S01]  /*8550*/  MUFU.TANH R219, R219 ;  /* 0x000000db00db7308 */ /* 0x000fe20000002400 */
[----:B------:R-:W-:Y:S02]  /*8560*/  WARPGROUP.DEPBAR.LE gsb0, 0x0 ;  /* 0x00008000000079c5 */ /* 0x000fe40000010000 */
[----:B------:R-:W-:Y:S01]  /*8570*/  WARPGROUP.ARRIVE ;  /* 0x00000000000079c5 */ /* 0x000fe20000000000 */
[----:B------:R-:W-:Y:S01]  /*8580*/  FMUL.FTZ R177, R45, UR47 ;  /* 0x0000002f2db17c20 */ /* 0x000fe20008410000 */
[----:B------:R-:W-:Y:S01]  /*8590*/  FMUL.FTZ R179, R48, UR47 ;  /* 0x0000002f30b37c20 */ /* 0x000fe20008410000 */
[----:B------:R-:W-:Y:S02]  /*85a0*/  FMUL.FTZ R45, R54, UR47 ;  /* 0x0000002f362d7c20 */ /* 0x000fe40008410000 */
[----:B------:R-:W0:Y:S01]  /*85b0*/  MUFU.TANH R43, R43 ;  /* 0x0000002b002b7308 */ /* 0x000e220000002400 */
[----:B------:R-:W-:Y:S01]  /*85c0*/  HGMMA.64x128x16.F32 R88, R172, gdesc[UR4].tnspB, R88, gsb0 ;  /* 0x41e00004ac587df0 */ /* 0x000fe20008000858 */
[----:B------:R-:W-:Y:S01]  /*85d0*/  UIADD3 UR6, UR10, 0x180, URZ ;  /* 0x000001800a067890 */ /* 0x000fe2000fffe03f */
[----:B-1----:R-:W-:Y:S01]  /*85e0*/  FMNMX.FTZ R12, R41, R12, !PT ;  /* 0x0000000c290c7209 */ /* 0x002fe20007810000 */
[----:B------:R-:W-:-:S04]  /*85f0*/  UMOV UR7, 0x40000040 ;  /* 0x4000004000077882 */ /* 0x000fc80000000000 */
[----:B------:R-:W1:Y:S08]  /*8600*/  MUFU.TANH R177, R177 ;  /* 0x000000b100b17308 */ /* 0x000e700000002400 */
[----:B------:R-:W2:Y:S01]  /*8610*/  MUFU.TANH R179, R179 ;  /* 0x000000b300b37308 */ /* 0x000ea20000002400 */
[----:B0-----:R-:W-:-:S07]  /*8620*/  FMNMX.FTZ R12, R43, R12, !PT ;  /* 0x0000000c2b0c7209 */ /* 0x001fce0007810000 */
[----:B------:R-:W-:Y:S01]  /*8630*/  MUFU.TANH R221, R221 ;  /* 0x000000dd00dd7308 */ /* 0x000fe20000002400 */
[----:B-1----:R-:W-:-:S07]  /*8640*/  FMNMX.FTZ R4, R177, R4, !PT ;  /* 0x00000004b1047209 */ /* 0x002fce0007810000 */
[----:B------:R-:W0:Y:S01]  /*8650*/  MUFU.TANH R45, R45 ;  /* 0x0000002d002d7308 */ /* 0x000e220000002400 */
[----:B--2---:R-:W-:-:S04]  /*8660*/  FMNMX.FTZ R4, R179, R4, !PT ;  /* 0x00000004b3047209 */ /* 0x004fc80007810000 */
[----:B------:R-:W-:-:S03]  /*8670*/  FMNMX.FTZ R4, R201, R4, !PT ;  /* 0x00000004c9047209 */ /* 0x000fc60007810000 */
[----:B------:R-:W-:Y:S01]  /*8680*/  MUFU.TANH R85, R85 ;  /* 0x0000005500557308 */ /* 0x000fe20000002400 */
[----:B------:R-:W-:-:S04]  /*8690*/  FMNMX.FTZ R4, R203, R4, !PT ;  /* 0x00000004cb047209 */ /* 0x000fc80007810000 */
[----:B------:R-:W-:-:S03]  /*86a0*/  FMNMX.FTZ R4, R205, R4, !PT ;  /* 0x00000004cd047209 */ /* 0x000fc60007810000 */
[----:B------:R-:W1:Y:S01]  /*86b0*/  MUFU.TANH R47, R47 ;  /* 0x0000002f002f7308 */ /* 0x000e620000002400 */
[----:B------:R-:W-:Y:S02]  /*86c0*/  FMNMX.FTZ R4, R55, R4, !PT ;  /* 0x0000000437047209 */ /* 0x000fe40007810000 */
[----:B0-----:R-:W-:Y:S02]  /*86d0*/  FMNMX.FTZ R12, R45, R12, !PT ;  /* 0x0000000c2d0c7209 */ /* 0x001fe40007810000 */
[----:B------:R-:W-:-:S03]  /*86e0*/  FMNMX.FTZ R4, R57, R4, !PT ;  /* 0x0000000439047209 */ /* 0x000fc60007810000 */
[----:B------:R-:W0:Y:S01]  /*86f0*/  MUFU.TANH R49, R49 ;  /* 0x0000003100317308 */ /* 0x000e220000002400 */
[----:B------:R-:W-:-:S04]  /*8700*/  FMNMX.FTZ R4, R207, R4, !PT ;  /* 0x00000004cf047209 */ /* 0x000fc80007810000 */
[----:B------:R-:W-:-:S03]  /*8710*/  FMNMX.FTZ R4, R61, R4, !PT ;  /* 0x000000043d047209 */ /* 0x000fc60007810000 */
[----:B------:R-:W2:Y:S01]  /*8720*/  MUFU.TANH R51, R51 ;  /* 0x0000003300337308 */ /* 0x000ea20000002400 */
[----:B-1----:R-:W-:-:S07]  /*8730*/  FMNMX.FTZ R12, R47, R12, !PT ;  /* 0x0000000c2f0c7209 */ /* 0x002fce0007810000 */
[----:B------:R-:W1:Y:S01]  /*8740*/  MUFU.TANH R53, R53 ;  /* 0x0000003500357308 */ /* 0x000e620000002400 */
[----:B0-----:R-:W-:-:S07]  /*8750*/  FMNMX.FTZ R12, R49, R12, !PT ;  /* 0x0000000c310c7209 */ /* 0x001fce0007810000 */
[----:B------:R-:W0:Y:S01]  /*8760*/  MUFU.TANH R59, R59 ;  /* 0x0000003b003b7308 */ /* 0x000e220000002400 */
[----:B--2---:R-:W-:-:S07]  /*8770*/  FMNMX.FTZ R12, R51, R12, !PT ;  /* 0x0000000c330c7209 */ /* 0x004fce0007810000 */
[----:B------:R-:W2:Y:S01]  /*8780*/  MUFU.TANH R63, R63 ;  /* 0x0000003f003f7308 */ /* 0x000ea20000002400 */
[----:B-1----:R-:W-:-:S07]  /*8790*/  FMNMX.FTZ R12, R53, R12, !PT ;  /* 0x0000000c350c7209 */ /* 0x002fce0007810000 */
[----:B------:R-:W-:Y:S01]  /*87a0*/  MUFU.TANH R69, R69 ;  /* 0x0000004500457308 */ /* 0x000fe20000002400 */
[----:B0-----:R-:W-:-:S07]  /*87b0*/  FMNMX.FTZ R12, R59, R12, !PT ;  /* 0x0000000c3b0c7209 */ /* 0x001fce0007810000 */
        /* <DEDUP_REMOVED lines=15> */
[----:B------:R-:W-:-:S05]  /*88b0*/  UMOV UR7, 0x40000040 ;  /* 0x4000004000077882 */ /* 0x000fca0000000000 */
[----:B------:R-:W0:Y:S08]  /*88c0*/  MUFU.TANH R173, R173 ;  /* 0x000000ad00ad7308 */ /* 0x000e300000002400 */
        /* <DEDUP_REMOVED lines=38> */
[-C--:B------:R-:W-:Y:S01]  /*8b30*/  FMUL.FTZ R8, R223, R4.reuse ;  /* 0x00000004df087220 */ /* 0x080fe20000410000 */
[----:B------:R-:W-:Y:S01]  /*8b40*/  HGMMA.64x128x16.F32 R88, R152, gdesc[UR4].tnspB, R88, gsb0 ;  /* 0x41e0000498587df0 */ /* 0x000fe20008000858 */
[----:B------:R-:W-:Y:S01]  /*8b50*/  UIADD3 UR6, UR10, 0x280, URZ ;  /* 0x000002800a067890 */ /* 0x000fe2000fffe03f */
[----:B------:R-:W0:Y:S01]  /*8b60*/  MUFU.TANH R169, R169 ;  /* 0x000000a900a97308 */ /* 0x000e220000002400 */
[----:B------:R-:W-:Y:S01]  /*8b70*/  UMOV UR7, 0x40000040 ;  /* 0x4000004000077882 */ /* 0x000fe20000000000 */
[-CC-:B------:R-:W-:Y:S01]  /*8b80*/  FFMA.FTZ R5, R5, R4.reuse, -R10.reuse ;  /* 0x0000000405057223 */ /* 0x180fe2000001080a */
[-CC-:B------:R-:W-:Y:S01]  /*8b90*/  FFMA.FTZ R182, R181, R4.reuse, -R10.reuse ;  /* 0x00000004b5b67223 */ /* 0x180fe2000001080a */
[-CC-:B------:R-:W-:Y:S01]  /*8ba0*/  FFMA.FTZ R174, R199, R4.reuse, -R10.reuse ;  /* 0x00000004c7ae7223 */ /* 0x180fe2000001080a */
[-CC-:B------:R-:W-:Y:S01]  /*8bb0*/  FFMA.FTZ R191, R177, R4.reuse, -R10.reuse ;  /* 0x00000004b1bf7223 */ /* 0x180fe2000001080a */
[-CC-:B------:R-:W-:Y:S01]  /*8bc0*/  FFMA.FTZ R168, R179, R4.reuse, -R10.reuse ;  /* 0x00000004b3a87223 */ /* 0x180fe2000001080a */
[-CC-:B------:R-:W-:Y:S01]  /*8bd0*/  FFMA.FTZ R193, R201, R4.reuse, -R10.reuse ;  /* 0x00000004c9c17223 */ /* 0x180fe2000001080a */
[----:B------:R-:W1:Y:S01]  /*8be0*/  MUFU.TANH R171, R171 ;  /* 0x000000ab00ab7308 */ /* 0x000e620000002400 */
        /* <DEDUP_REMOVED lines=8> */
[----:B0-----:R-:W-:-:S04]  /*8c70*/  FMNMX.FTZ R12, R169, R12, !PT ;  /* 0x0000000ca90c7209 */ /* 0x001fc80007810000 */
[----:B------:R-:W-:-:S03]  /*8c80*/  FMNMX.FTZ R12, R83, R12, !PT ;  /* 0x0000000c530c7209 */ /* 0x000fc60007810000 */
[----:B------:R-:W0:Y:S01]  /*8c90*/  MUFU.EX2 R5, R5 ;  /* 0x0000000500057308 */ /* 0x000e220000000800 */
[----:B-1----:R-:W-:-:S04]  /*8ca0*/  FMNMX.FTZ R12, R171, R12, !PT ;  /* 0x0000000cab0c7209 */ /* 0x002fc80007810000 */
[----:B------:R-:W-:Y:S01]  /*8cb0*/  FMNMX.FTZ R9, R87, R12, !PT ;  /* 0x0000000c57097209 */ /* 0x000fe20007810000 */
[----:B------:R-:W-:Y:S02]  /*8cc0*/  FFMA.FTZ R12, R213, R4, -R10 ;  /* 0x00000004d50c7223 */ /* 0x000fe4000001080a */
[----:B------:R-:W1:Y:S02]  /*8cd0*/  MUFU.EX2 R180, R180 ;  /* 0x000000b400b47308 */ /* 0x000e640000000800 */
[----:B------:R-:W2:Y:S06]  /*8ce0*/  SHFL.BFLY PT, R14, R9, 0x2, 0x1f ;  /* 0x0c401f00090e7f89 */ /* 0x000eac00000e0000 */
[----:B------:R-:W3:Y:S01]  /*8cf0*/  MUFU.EX2 R182, R182 ;  /* 0x000000b600b67308 */ /* 0x000ee20000000800 */
[----:B0-----:R-:W-:-:S07]  /*8d00*/  FFMA.FTZ R3, R8, R3, R5 ;  /* 0x0000000308037223 */ /* 0x001fce0000010005 */
[----:B------:R-:W-:Y:S01]  /*8d10*/  MUFU.EX2 R176, R176 ;  /* 0x000000b000b07308 */ /* 0x000fe20000000800 */
[C---:B-1----:R-:W-:Y:S01]  /*8d20*/  FADD.FTZ R3, R180.reuse, R3 ;  /* 0x00000003b4037221 */ /* 0x042fe20000010000 */
[----:B------:R-:W-:-:S06]  /*8d30*/  F2FP.F16.F32.PACK_AB R180, R180, R5 ;  /* 0x00000005b4b4723e */ /* 0x000fcc00000000ff */
[----:B------:R-:W-:Y:S01]  /*8d40*/  MUFU.EX2 R178, R178 ;  /* 0x000000b200b27308 */ /* 0x000fe20000000800 */
[----:B---3--:R-:W-:Y:S01]  /*8d50*/  FADD.FTZ R44, R182, R3 ;  /* 0x00000003b62c7221 */ /* 0x008fe20000010000 */
[----:B--2---:R-:W-:Y:S01]  /*8d60*/  FMNMX.FTZ R24, R9, R14, !PT ;  /* 0x0000000e09187209 */ /* 0x004fe20007810000 */
[----:B------:R-:W-:-:S04]  /*8d70*/  FFMA.FTZ R14, R215, R4, -R10 ;  /* 0x00000004d70e7223 */ /* 0x000fc8000001080a */
[----:B------:R-:W0:Y:S01]  /*8d80*/  SHFL.BFLY PT, R9, R24, 0x1, 0x1f ;  /* 0x0c201f0018097f89 */ /* 0x000e2200000e0000 */
[----:B------:R-:W-:Y:S08]  /*8d90*/  MUFU.EX2 R187, R187 ;  /* 0x000000bb00bb7308 */ /* 0x000ff00000000800 */
[----:B------:R-:W-:Y:S08]  /*8da0*/  MUFU.EX2 R172, R172 ;  /* 0x000000ac00ac7308 */ /* 0x000ff00000000800 */
[----:B------:R-:W-:Y:S01]  /*8db0*/  MUFU.EX2 R174, R174 ;  /* 0x000000ae00ae7308 */ /* 0x000fe20000000800 */
[----:B0-----:R-:W-:-:S07]  /*8dc0*/  FMNMX.FTZ R9, R24, R9, !PT ;  /* 0x0000000918097209 */ /* 0x001fce0007810000 */
[----:B------:R-:W-:Y:S01]  /*8dd0*/  MUFU.EX2 R191, R191 ;  /* 0x000000bf00bf7308 */ /* 0x000fe20000000800 */
[----:B------:R-:W-:-:S04]  /*8de0*/  FMUL.FTZ R40, R9, R4 ;  /* 0x0000000409287220 */ /* 0x000fc80000410000 */
[-CC-:B------:R-:W-:Y:S01]  /*8df0*/  FFMA.FTZ R181, R13, R4.reuse, -R40.reuse ;  /* 0x000000040db57223 */ /* 0x180fe20000010828 */
[-CC-:B------:R-:W-:Y:S01]  /*8e00*/  FFMA.FTZ R177, R25, R4.reuse, -R40.reuse ;  /* 0x0000000419b17223 */ /* 0x180fe20000010828 */
[-CC-:B------:R-:W-:Y:S01]  /*8e10*/  FFMA.FTZ R36, R21, R4.reuse, -R40.reuse ;  /* 0x0000000415247223 */ /* 0x180fe20000010828 */
[----:B------:R-:W-:Y:S01]  /*8e20*/  IADD3 R21, -R22, 0xb, RZ ;  /* 0x0000000b16157810 */ /* 0x000fe20007ffe1ff */
        /* <DEDUP_REMOVED lines=21> */
[----:B------:R-:W-:-:S05]  /*8f80*/  FFMA.FTZ R83, R83, R4, -R40 ;  /* 0x0000000453537223 */ /* 0x000fca0000010828 */
[----:B------:R-:W-:Y:S08]  /*8f90*/  MUFU.EX2 R34, R34 ;  /* 0x0000002200227308 */ /* 0x000ff00000000800 */
[----:B------:R-:W-:Y:S01]  /*8fa0*/  MUFU.EX2 R179, R179 ;  /* 0x000000b300b37308 */ /* 0x000fe20000000800 */
[----:B------:R-:W-:Y:S02]  /*8fb0*/  WARPGROUP.DEPBAR.LE gsb0, 0x0 ;  /* 0x00008000000079c5 */ /* 0x000fe40000010000 */
[----:B------:R-:W-:Y:S01]  /*8fc0*/  WARPGROUP.ARRIVE ;  /* 0x00000000000079c5 */ /* 0x000fe20000000000 */
[-CC-:B------:R-:W-:Y:S01]  /*8fd0*/  FFMA.FTZ R153, R183, R4.reuse, -R10.reuse ;  /* 0x00000004b7997223 */ /* 0x180fe2000001080a */
[-CC-:B------:R-:W-:Y:S01]  /*8fe0*/  FFMA.FTZ R152, R55, R4.reuse, -R10.reuse ;  /* 0x0000000437987223 */ /* 0x180fe2000001080a */
[-C--:B------:R-:W-:Y:S01]  /*8ff0*/  FFMA.FTZ R55, R57, R4.reuse, -R10 ;  /* 0x0000000439377223 */ /* 0x080fe2000001080a */
[-C--:B------:R-:W-:Y:S01]  /*9000*/  FFMA.FTZ R183, R15, R4.reuse, -R40 ;  /* 0x000000040fb77223 */ /* 0x080fe20000010828 */
[-CC-:B------:R-:W-:Y:S01]  /*9010*/  FFMA.FTZ R155, R189, R4.reuse, -R10.reuse ;  /* 0x00000004bd9b7223 */ /* 0x180fe2000001080a */
[----:B------:R-:W-:Y:S01]  /*9020*/  HGMMA.64x128x16.F32 R88, R156, gdesc[UR4].tnspB, R88, gsb0 ;  /* 0x41e000049c587df0 */ /* 0x000fe20008000858 */
[----:B------:R-:W-:Y:S01]  /*9030*/  UIADD3 UR6, UR10, 0x300, URZ ;  /* 0x000003000a067890 */ /* 0x000fe2000fffe03f */
[----:B------:R-:W-:Y:S01]  /*9040*/  FFMA.FTZ R57, R61, R4, -R10 ;  /* 0x000000043d397223 */ /* 0x000fe2000001080a */
[----:B------:R-:W-:Y:S01]  /*9050*/  UMOV UR7, 0x40000040 ;  /* 0x4000004000077882 */ /* 0x000fe20000000000 */
[----:B------:R-:W-:-:S02]  /*9060*/  IMAD.U32 R15, RZ, RZ, UR43 ;  /* 0x0000002bff0f7e24 */ /* 0x000fc4000f8e00ff */
[-CC-:B------:R-:W-:Y:S01]  /*9070*/  FFMA.FTZ R189, R197, R4.reuse, -R10.reuse ;  /* 0x00000004c5bd7223 */ /* 0x180fe2000001080a */
[-CC-:B------:R-:W-:Y:S01]  /*9080*/  FFMA.FTZ R154, R207, R4.reuse, -R10.reuse ;  /* 0x00000004cf9a7223 */ /* 0x180fe2000001080a */
[-C--:B------:R-:W-:Y:S01]  /*9090*/  FFMA.FTZ R61, R175, R4.reuse, -R10 ;  /* 0x00000004af3d7223 */ /* 0x080fe2000001080a */
[----:B------:R-:W-:Y:S01]  /*90a0*/  MUFU.EX2 R183, R183 ;  /* 0x000000b700b77308 */ /* 0x000fe20000000800 */
[----:B------:R-:W-:Y:S01]  /*90b0*/  @!P1 LEA R15, R15, UR41, 0x3 ;  /* 0x000000290f0f9c11 */ /* 0x000fe2000f8e18ff */
[----:B------:R-:W-:-:S04]  /*90c0*/  FFMA.FTZ R175, R37, R4, -R40 ;  /* 0x0000000425af7223 */ /* 0x000fc80000010828 */
[----:B------:R-:W-:Y:S02]  /*90d0*/  @!P1 VIADD R25, R15, 0x28840 ;  /* 0x000288400f199836 */ /* 0x000fe40000000000 */
[----:B------:R-:W-:Y:S01]  /*90e0*/  FFMA.FTZ R15, R49, R4, -R40 ;  /* 0x00000004310f7223 */ /* 0x000fe20000010828 */
[----:B------:R-:W0:Y:S02]  /*90f0*/  MUFU.EX2 R153, R153 ;  /* 0x0000009900997308 */ /* 0x000e240000000800 */
[----:B------:R-:W-:-:S06]  /*9100*/  @!P1 PRMT R25, RZ, 0x654, R25 ;  /* 0x00000654ff199816 */ /* 0x000fcc0000000019 */
        /* <DEDUP_REMOVED lines=48> */
[----:B------:R-:W-:Y:S01]  /*9410*/  FADD.FTZ R161, -R9, R6 ;  /* 0x0000000609a17221 */ /* 0x000fe20000010100 */
[----:B------:R-:W-:-:S03]  /*9420*/  FFMA.FTZ R6, R45, R4, -R40 ;  /* 0x000000042d067223 */ /* 0x000fc60000010828 */
[----:B------:R-:W-:Y:S01]  /*9430*/  FMUL.FTZ R161, R161, R4 ;  /* 0x00000004a1a17220 */ /* 0x000fe20000410000 */
[----:B------:R-:W-:Y:S01]  /*9440*/  HGMMA.64x128x16.F32 R88, R164, gdesc[UR4].tnspB, R88, gsb0 ;  /* 0x41e00004a4587df0 */ /* 0x000fe20008000858 */
[----:B------:R-:W-:Y:S01]  /*9450*/  MUFU.EX2 R14, R14 ;  /* 0x0000000e000e7308 */ /* 0x000fe20000000800 */
[----:B------:R-:W-:Y:S01]  /*9460*/  UIADD3 UR6, UR56, -0x1, URZ ;  /* 0xffffffff38067890 */ /* 0x000fe2000fffe03f */
[----:B0-----:R-:W-:-:S06]  /*9470*/  F2FP.F16.F32.PACK_AB R160, R73, R12 ;  /* 0x0000000c49a0723e */ /* 0x001fcc00000000ff */
[----:B------:R-:W0:Y:S01]  /*9480*/  MUFU.EX2 R197, R161 ;  /* 0x000000a100c57308 */ /* 0x000e220000000800 */
[----:B------:R-:W-:-:S07]  /*9490*/  UMOV UR56, UR6 ;  /* 0x0000000600387c82 */ /* 0x000fce0008000000 */
[----:B------:R-:W-:Y:S08]  /*94a0*/  MUFU.EX2 R6, R6 ;  /* 0x0000000600067308 */ /* 0x000ff00000000800 */
[----:B------:R-:W1:Y:S01]  /*94b0*/  MUFU.EX2 R77, R77 ;  /* 0x0000004d004d7308 */ /* 0x000e620000000800 */
[----:B0-----:R-:W-:-:S04]  /*94c0*/  FFMA.FTZ R42, R197, R0, R10 ;  /* 0x00000000c52a7223 */ /* 0x001fc8000001000a */
[C---:B------:R-:W-:Y:S01]  /*94d0*/  FADD.FTZ R42, R181.reuse, R42 ;  /* 0x0000002ab52a7221 */ /* 0x040fe20000010000 */
[----:B------:R-:W-:Y:S02]  /*94e0*/  F2FP.F16.F32.PACK_AB R181, R181, R10 ;  /* 0x0000000ab5b5723e */ /* 0x000fe400000000ff */
[----:B------:R-:W0:Y:S01]  /*94f0*/  MUFU.EX2 R0, R53 ;  /* 0x0000003500007308 */ /* 0x000e220000000800 */
[----:B------:R-:W-:Y:S01]  /*9500*/  FADD.FTZ R3, R183, R42 ;  /* 0x0000002ab7037221 */ /* 0x000fe20000010000 */
[----:B------:R-:W-:-:S03]  /*9510*/  F2FP.F16.F32.PACK_AB R183, R36, R183 ;  /* 0x000000b724b7723e */ /* 0x000fc600000000ff */
[----:B------:R-:W-:-:S03]  /*9520*/  FADD.FTZ R42, R36, R3 ;  /* 0x00000003242a7221 */ /* 0x000fc60000010000 */
[----:B------:R-:W-:Y:S01]  /*9530*/  MUFU.EX2 R79, R79 ;  /* 0x0000004f004f7308 */ /* 0x000fe20000000800 */
[----:B------:R-:W-:Y:S01]  /*9540*/  FADD.FTZ R3, R177, R42 ;  /* 0x0000002ab1037221 */ /* 0x000fe20000010000 */
[C---:B------:R-:W-:Y:S02]  /*9550*/  F2FP.F16.F32.PACK_AB R177, R34.reuse, R177 ;  /* 0x000000b122b1723e */ /* 0x040fe400000000ff */
[----:B-1----:R-:W-:Y:S01]  /*9560*/  F2FP.F16.F32.PACK_AB R162, R77, R14 ;  /* 0x0000000e4da2723e */ /* 0x002fe200000000ff */
        /* <DEDUP_REMOVED lines=24> */
[----:B--2---:R-:W-:Y:S01]  /*96f0*/  IMAD.U32 R25, RZ, RZ, UR51 ;  /* 0x00000033ff197e24 */ /* 0x004fe2000f8e00ff */
[----:B------:R-:W-:Y:S01]  /*9700*/  UMOV UR51, UR43 ;  /* 0x0000002b00337c82 */ /* 0x000fe20008000000 */
[-C--:B------:R-:W-:Y:S01]  /*9710*/  FMUL.FTZ R101, R101, R8.reuse ;  /* 0x0000000865657220 */ /* 0x080fe20000410000 */
[-C--:B------:R-:W-:Y:S01]  /*9720*/  FMUL.FTZ R104, R104, R8.reuse ;  /* 0x0000000868687220 */ /* 0x080fe20000410000 */
[-C--:B------:R-:W-:Y:S01]  /*9730*/  FMUL.FTZ R105, R105, R8.reuse ;  /* 0x0000000869697220 */ /* 0x080fe20000410000 */
[----:B------:R-:W-:Y:S01]  /*9740*/  @!P1 LEA R25, R25, UR41, 0x3 ;  /* 0x0000002919199c11 */ /* 0x000fe2000f8e18ff */
[-C--:B------:R-:W-:Y:S01]  /*9750*/  FMUL.FTZ R108, R108, R8.reuse ;  /* 0x000000086c6c7220 */ /* 0x080fe20000410000 */
[-C--:B------:R-:W-:Y:S01]  /*9760*/  FMUL.FTZ R109, R109, R8.reuse ;  /* 0x000000086d6d7220 */ /* 0x080fe20000410000 */
[-C--:B------:R-:W-:Y:S01]  /*9770*/  FMUL.FTZ R112, R112, R8.reuse ;  /* 0x0000000870707220 */ /* 0x080fe20000410000 */
[----:B------:R-:W-:Y:S01]  /*9780*/  FMUL.FTZ R113, R113, R8 ;  /* 0x0000000871717220 */ /* 0x000fe20000410000 */
[----:B-1----:R-:W-:-:S02]  /*9790*/  @!P1 VIADD R21, R25, 0x28860 ;  /* 0x0002886019159836 */ /* 0x002fc40000000000 */
[-C--:B------:R-:W-:Y:S01]  /*97a0*/  FMUL.FTZ R116, R116, R8.reuse ;  /* 0x0000000874747220 */ /* 0x080fe20000410000 */
[-C--:B------:R-:W-:Y:S01]  /*97b0*/  FMUL.FTZ R117, R117, R8.reuse ;  /* 0x0000000875757220 */ /* 0x080fe20000410000 */
[-C--:B------:R-:W-:Y:S01]  /*97c0*/  FMUL.FTZ R120, R120, R8.reuse ;  /* 0x0000000878787220 */ /* 0x080fe20000410000 */
[-C--:B------:R-:W-:Y:S01]  /*97d0*/  FMUL.FTZ R121, R121, R8.reuse ;  /* 0x0000000879797220 */ /* 0x080fe20000410000 */
[----:B------:R-:W-:Y:S01]  /*97e0*/  @!P1 PRMT R25, RZ, 0x654, R21 ;  /* 0x00000654ff199816 */ /* 0x000fe20000000015 */
[----:B------:R-:W-:Y:S01]  /*97f0*/  FADD.FTZ R21, R153, R44 ;  /* 0x0000002c99157221 */ /* 0x000fe20000010000 */
[-C--:B------:R-:W-:Y:S01]  /*9800*/  FMUL.FTZ R124, R124, R8.reuse ;  /* 0x000000087c7c7220 */ /* 0x080fe20000410000 */
[----:B------:R-:W-:Y:S01]  /*9810*/  FMUL.FTZ R125, R125, R8 ;  /* 0x000000087d7d7220 */ /* 0x000fe20000410000 */
[----:B------:R1:W-:Y:S01]  /*9820*/  @!P1 SYNCS.ARRIVE.TRANS64.RED.A1T0 RZ, [R25+URZ], RZ ;  /* 0x000000ff19ff99a7 */ /* 0x0003e2000810043f */
[----:B------:R-:W-:Y:S01]  /*9830*/  FADD.FTZ R44, R176, R21 ;  /* 0x00000015b02c7221 */ /* 0x000fe20000010000 */
[----:B------:R-:W-:Y:S01]  /*9840*/  F2FP.F16.F32.PACK_AB R176, R155, R176 ;  /* 0x000000b09bb0723e */ /* 0x000fe200000000ff */
[-C--:B------:R-:W-:Y:S01]  /*9850*/  FMUL.FTZ R128, R128, R8.reuse ;  /* 0x0000000880807220 */ /* 0x080fe20000410000 */
[----:B------:R-:W-:Y:S01]  /*9860*/  FMUL.FTZ R129, R129, R8 ;  /* 0x0000000881817220 */ /* 0x000fe20000410000 */
[----:B------:R-:W-:Y:S01]  /*9870*/  FADD.FTZ R21, R155, R44 ;  /* 0x0000002c9b157221 */ /* 0x000fe20000010000 */
[----:B0-----:R-:W-:Y:S01]  /*9880*/  F2FP.F16.F32.PACK_AB R155, R59, R0 ;  /* 0x000000003b9b723e */ /* 0x001fe200000000ff */
[-C--:B------:R-:W-:Y:S01]  /*9890*/  FMUL.FTZ R132, R132, R8.reuse ;  /* 0x0000000884847220 */ /* 0x080fe20000410000 */
[----:B-1----:R-:W-:Y:S01]  /*98a0*/  FADD.FTZ R25, R175, R42 ;  /* 0x0000002aaf197221 */ /* 0x002fe20000010000 */
[----:B------:R-:W-:Y:S01]  /*98b0*/  FADD.FTZ R44, R178, R21 ;  /* 0x00000015b22c7221 */ /* 0x000fe20000010000 */
[C---:B------:R-:W-:Y:S01]  /*98c0*/  F2FP.F16.F32.PACK_AB R175, R26.reuse, R175 ;  /* 0x000000af1aaf723e */ /* 0x040fe200000000ff */
        /* <DEDUP_REMOVED lines=23> */
[----:B------:R-:W-:Y:S01]  /*9a40*/  FMUL.FTZ R149, R149, R8 ;  /* 0x0000000895957220 */ /* 0x000fe20000410000 */
[----:B------:R-:W-:Y:S01]  /*9a50*/  F2FP.F16.F32.PACK_AB R178, R187, R178 ;  /* 0x000000b2bbb2723e */ /* 0x000fe200000000ff */
[----:B------:R-:W-:Y:S01]  /*9a60*/  MUFU.EX2 R40, R40 ;  /* 0x0000002800287308 */ /* 0x000fe20000000800 */
[----:B------:R-:W-:Y:S01]  /*9a70*/  FADD.FTZ R25, R193, R44 ;  /* 0x0000002cc1197221 */ /* 0x000fe20000010000 */
[----:B------:R-:W-:Y:S01]  /*9a80*/  F2FP.F16.F32.PACK_AB R172, R189, R172 ;  /* 0x000000acbdac723e */ /* 0x000fe200000000ff */
[-C--:B------:R-:W-:Y:S01]  /*9a90*/  FMUL.FTZ R90, R90, R197.reuse ;  /* 0x000000c55a5a7220 */ /* 0x080fe20000410000 */
[----:B------:R-:W-:Y:S01]  /*9aa0*/  F2FP.F16.F32.PACK_AB R174, R191, R174 ;  /* 0x000000aebfae723e */ /* 0x000fe200000000ff */
[----:B------:R-:W-:Y:S01]  /*9ab0*/  FADD.FTZ R42, R170, R25 ;  /* 0x00000019aa2a7221 */ /* 0x000fe20000010000 */
[----:B------:R-:W-:Y:S01]  /*9ac0*/  F2FP.F16.F32.PACK_AB R170, R157, R170 ;  /* 0x000000aa9daa723e */ /* 0x000fe200000000ff */
[-C--:B------:R-:W-:Y:S01]  /*9ad0*/  FMUL.FTZ R91, R91, R197.reuse ;  /* 0x000000c55b5b7220 */ /* 0x080fe20000410000 */
[----:B------:R-:W0:Y:S01]  /*9ae0*/  MUFU.EX2 R44, R71 ;  /* 0x00000047002c7308 */ /* 0x000e220000000800 */
[----:B------:R-:W-:Y:S01]  /*9af0*/  FADD.FTZ R5, R157, R42 ;  /* 0x0000002a9d057221 */ /* 0x000fe20000010000 */
[----:B------:R-:W-:Y:S01]  /*9b00*/  F2FP.F16.F32.PACK_AB R168, R193, R168 ;  /* 0x000000a8c1a8723e */ /* 0x000fe200000000ff */
[----:B------:R-:W-:Y:S01]  /*9b10*/  FMUL.FTZ R94, R94, R197 ;  /* 0x000000c55e5e7220 */ /* 0x000fe20000410000 */
[----:B------:R-:W-:Y:S01]  /*9b20*/  F2FP.F16.F32.PACK_AB R153, R32, R15 ;  /* 0x0000000f2099723e */ /* 0x000fe200000000ff */
[----:B------:R-:W-:Y:S01]  /*9b30*/  FADD.FTZ R34, R152, R5 ;  /* 0x0000000598227221 */ /* 0x000fe20000010000 */
[----:B------:R-:W-:Y:S01]  /*9b40*/  FADD.FTZ R5, R15, R10 ;  /* 0x0000000a0f057221 */ /* 0x000fe20000010000 */
[----:B------:R-:W-:Y:S01]  /*9b50*/  F2FP.F16.F32.PACK_AB R152, R55, R152 ;  /* 0x000000983798723e */ /* 0x000fe200000000ff */
[-C--:B------:R-:W-:Y:S01]  /*9b60*/  FMUL.FTZ R95, R95, R197.reuse ;  /* 0x000000c55f5f7220 */ /* 0x080fe20000410000 */
[----:B------:R-:W-:Y:S01]  /*9b70*/  FADD.FTZ R25, R55, R34 ;  /* 0x0000002237197221 */ /* 0x000fe20000010000 */
[----:B------:R-:W-:Y:S01]  /*9b80*/  FADD.FTZ R5, R32, R5 ;  /* 0x0000000520057221 */ /* 0x000fe20000010000 */
[----:B------:R-:W1:Y:S01]  /*9b90*/  MUFU.EX2 R34, R81 ;  /* 0x0000005100227308 */ /* 0x000e620000000800 */
[----:B------:R-:W-:Y:S01]  /*9ba0*/  F2FP.F16.F32.PACK_AB R157, R65, R46 ;  /* 0x0000002e419d723e */ /* 0x000fe200000000ff */
[----:B------:R-:W-:Y:S01]  /*9bb0*/  FADD.FTZ R10, R154, R25 ;  /* 0x000000199a0a7221 */ /* 0x000fe20000010000 */
[----:B------:R-:W-:Y:S01]  /*9bc0*/  FADD.FTZ R5, R0, R5 ;  /* 0x0000000500057221 */ /* 0x000fe20000010000 */
[C---:B------:R-:W-:Y:S01]  /*9bd0*/  F2FP.F16.F32.PACK_AB R154, R57.reuse, R154 ;  /* 0x0000009a399a723e */ /* 0x040fe200000000ff */
[-C--:B------:R-:W-:Y:S01]  /*9be0*/  FMUL.FTZ R98, R98, R197.reuse ;  /* 0x000000c562627220 */ /* 0x080fe20000410000 */
[----:B------:R-:W-:Y:S01]  /*9bf0*/  FADD.FTZ R25, R57, R10 ;  /* 0x0000000a39197221 */ /* 0x000fe20000010000 */
[----:B------:R-:W-:Y:S01]  /*9c00*/  FADD.FTZ R5, R59, R5 ;  /* 0x000000053b057221 */ /* 0x000fe20000010000 */
[----:B0-----:R-:W-:Y:S01]  /*9c10*/  F2FP.F16.F32.PACK_AB R161, R75, R44 ;  /* 0x0000002c4ba1723e */ /* 0x001fe200000000ff */
[-C--:B------:R-:W-:Y:S01]  /*9c20*/  FMUL.FTZ R99, R99, R197.reuse ;  /* 0x000000c563637220 */ /* 0x080fe20000410000 */
[----:B------:R-:W-:Y:S01]  /*9c30*/  FADD.FTZ R10, R156, R25 ;  /* 0x000000199c0a7221 */ /* 0x000fe20000010000 */
[----:B------:R-:W-:Y:S01]  /*9c40*/  FADD.FTZ R5, R46, R5 ;  /* 0x000000052e057221 */ /* 0x000fe20000010000 */
[C---:B------:R-:W-:Y:S01]  /*9c50*/  F2FP.F16.F32.PACK_AB R156, R61.reuse, R156 ;  /* 0x0000009c3d9c723e */ /* 0x040fe200000000ff */
[-C--:B------:R-:W-:Y:S01]  /*9c60*/  FMUL.FTZ R102, R102, R197.reuse ;  /* 0x000000c566667220 */ /* 0x080fe20000410000 */
[----:B------:R-:W-:Y:S01]  /*9c70*/  FADD.FTZ R11, R61, R10 ;  /* 0x0000000a3d0b7221 */ /* 0x000fe20000010000 */
[----:B------:R-:W-:Y:S01]  /*9c80*/  FADD.FTZ R5, R65, R5 ;  /* 0x0000000541057221 */ /* 0x000fe20000010000 */
[----:B------:R-:W-:Y:S01]  /*9c90*/  F2FP.F16.F32.PACK_AB R164, R195, R20 ;  /* 0x00000014c3a4723e */ /* 0x000fe200000000ff */
[-C--:B------:R-:W-:Y:S01]  /*9ca0*/  FMUL.FTZ R103, R103, R197.reuse ;  /* 0x000000c567677220 */ /* 0x080fe20000410000 */
[----:B------:R-:W-:Y:S01]  /*9cb0*/  FADD.FTZ R10, R158, R11 ;  /* 0x0000000b9e0a7221 */ /* 0x000fe20000010000 */
[----:B------:R-:W-:Y:S01]  /*9cc0*/  FADD.FTZ R5, R48, R5 ;  /* 0x0000000530057221 */ /* 0x000fe20000010000 */
[C---:B------:R-:W-:Y:S01]  /*9cd0*/  F2FP.F16.F32.PACK_AB R158, R159.reuse, R158 ;  /* 0x0000009e9f9e723e */ /* 0x040fe200000000ff */
[-C--:B------:R-:W-:Y:S01]  /*9ce0*/  FMUL.FTZ R106, R106, R197.reuse ;  /* 0x000000c56a6a7220 */ /* 0x080fe20000410000 */
[----:B------:R-:W-:Y:S01]  /*9cf0*/  FADD.FTZ R11, R159, R10 ;  /* 0x0000000a9f0b7221 */ /* 0x000fe20000010000 */
[C---:B------:R-:W-:Y:S01]  /*9d00*/  FADD.FTZ R5, R69.reuse, R5 ;  /* 0x0000000545057221 */ /* 0x040fe20000010000 */
        /* <DEDUP_REMOVED lines=8> */
[----:B------:R-:W0:Y:S01]  /*9d90*/  MUFU.EX2 R6, R21 ;  /* 0x0000001500067308 */ /* 0x000e220000000800 */
[----:B------:R-:W-:Y:S01]  /*9da0*/  F2FP.F16.F32.PACK_AB R165, R83, R26 ;  /* 0x0000001a53a5723e */ /* 0x000fe200000000ff */
        /* <DEDUP_REMOVED lines=15> */
[----:B0-----:R-:W-:Y:S01]  /*9ea0*/  F2FP.F16.F32.PACK_AB R167, R40, R6 ;  /* 0x0000000628a7723e */ /* 0x001fe200000000ff */
        /* <DEDUP_REMOVED lines=22> */
.L_x_7575:
[----:B------:R-:W-:Y:S06]  /*a010*/  BAR.ARV 0x8, 0x120 ;  /* 0x0204800000007b1d */ /* 0x000fec0000002000 */
[----:B------:R-:W-:Y:S05]  /*a020*/  @!P0 BRA `(.L_x_7585) ;  /* 0x0000000000048947 */ /* 0x000fea0003800000 */
[----:B------:R-:W-:Y:S01]  /*a030*/  BPT.TRAP 0x1 ;  /* 0x000000040000795c */ /* 0x000fe20000300000 */
.L_x_7585:
[----:B------:R-:W-:Y:S01]  /*a040*/  ULEA UR5, UR43, UR41, 0x3 ;  /* 0x000000292b057291 */ /* 0x000fe2000f8e183f */
[----:B------:R-:W-:-:S05]  /*a050*/  IMAD.U32 R5, RZ, RZ, UR44 ;  /* 0x0000002cff057e24 */ /* 0x000fca000f8e00ff */
[----:B------:R-:W-:-:S04]  /*a060*/  SHF.L.U32 R5, R5, 0x1f, RZ ;  /* 0x0000001f05057819 */ /* 0x000fc800000006ff */
[----:B------:R0:W1:Y:S01]  /*a070*/  SYNCS.PHASECHK.TRANS64.TRYWAIT P2, [UR5+0x28850], R5 ;  /* 0x02885005ff0075a7 */ /* 0x0000620008040145 */
[----:B------:R-:W-:Y:S05]  /*a080*/  @!P0 BRA `(.L_x_7586) ;  /* 0x0000000000048947 */ /* 0x000fea0003800000 */
[----:B------:R-:W-:Y:S01]  /*a090*/  BPT.TRAP 0x1 ;  /* 0x000000040000795c */ /* 0x000fe20000300000 */
.L_x_7586:
[----:B-1----:R-:W-:Y:S05]  /*a0a0*/  @P2 BRA `(.L_x_7587) ;  /* 0x0000000000082947 */ /* 0x002fea0003800000 */
[----:B------:R-:W1:Y:S02]  /*a0b0*/  SYNCS.PHASECHK.TRANS64.TRYWAIT P0, [UR5+0x28850], R5 ;  /* 0x02885005ff0075a7 */ /* 0x000e640008000145 */
[----:B-1----:R-:W-:Y:S05]  /*a0c0*/  @!P0 BRA `(.L_x_7588) ;  /* 0x00000078007c8947 */ /* 0x002fea0003800000 */
.L_x_7587:
[----:B------:R-:W-:Y:S01]  /*a0d0*/  UIADD3 UR41, UR41, 0x400, URZ ;  /* 0x0000040029297890 */ /* 0x000fe2000fffe03f */
[----:B------:R-:W-:Y:S01]  /*a0e0*/  WARPGROUP.ARRIVE ;  /* 0x00000000000079c5 */ /* 0x000fe20000000000 */
[----:B------:R-:W-:Y:S01]  /*a0f0*/  UMOV UR7, 0x40000040 ;  /* 0x4000004000077882 */ /* 0x000fe20000000000 */
[----:B-1----:R-:W1:Y:S01]  /*a100*/  SHFL.BFLY PT, R6, R3, 0x2, 0x1f ;  /* 0x0c401f0003067f89 */ /* 0x002e6200000e0000 */
[----:B------:R-:W-:Y:S01]  /*a110*/  USHF.R.U32.HI UR41, URZ, 0x4, UR41 ;  /* 0x000000043f297899 */ /* 0x000fe20008011629 */
[----:B------:R-:W-:Y:S01]  /*a120*/  MOV R21, RZ ;  /* 0x000000ff00157202 */ /* 0x000fe20000000f00 */
[----:B------:R-:W-:Y:S01]  /*a130*/  IMAD.MOV.U32 R10, RZ, RZ, RZ ;  /* 0x000000ffff0a7224 */ /* 0x000fe200078e00ff */
[----:B0-----:R-:W0:Y:S01]  /*a140*/  SHFL.BFLY PT, R5, R0, 0x2, 0x1f ;  /* 0x0c401f0000057f89 */ /* 0x001e2200000e0000 */
[----:B------:R-:W-:Y:S02]  /*a150*/  ULOP3.LUT UR41, UR41, 0x3fff, URZ, 0xc0, !UPT ;  /* 0x00003fff29297892 */ /* 0x000fe4000f8ec03f */
[----:B------:R-:W-:-:S02]  /*a160*/  UIADD3 UR45, UR45, 0x1, URZ ;  /* 0x000000012d2d7890 */ /* 0x000fc4000fffe03f */
[----:B------:R-:W-:-:S04]  /*a170*/  ULOP3.LUT UR4, UR41, 0x4000000, URZ, 0xfc, !UPT ;  /* 0x0400000029047892 */ /* 0x000fc8000f8efc3f */
[----:B------:R-:W-:Y:S02]  /*a180*/  ULEA UR4, UR43, UR4, 0xb ;  /* 0x000000042b047291 */ /* 0x000fe4000f8e583f */
[----:B------:R-:W-:-:S04]  /*a190*/  UIADD3 UR43, UR43, 0x1, URZ ;  /* 0x000000012b2b7890 */ /* 0x000fc8000fffe03f */
[----:B------:R-:W-:Y:S01]  /*a1a0*/  UISETP.NE.AND UP0, UPT, UR43, 0x2, UPT ;  /* 0x000000022b00788c */ /* 0x000fe2000bf05270 */
[----:B------:R-:W-:Y:S02]  /*a1b0*/  UMOV UR6, UR4 ;  /* 0x0000000400067c82 */ /* 0x000fe40008000000 */
[----:B------:R-:W-:Y:S01]  /*a1c0*/  HGMMA.64x128x16.F32 R88, R180, gdesc[UR4].tnspB, R88, gsb0 ;  /* 0x41e00004b4587df0 */ /* 0x000fe20008000858 */
[----:B------:R-:W-:Y:S01]  /*a1d0*/  UIADD3 UR6, UR4, 0x80, URZ ;  /* 0x0000008004067890 */ /* 0x000fe2000fffe03f */
[----:B-1----:R-:W-:Y:S01]  /*a1e0*/  FADD.FTZ R6, R6, R3 ;  /* 0x0000000306067221 */ /* 0x002fe20000010000 */
[----:B------:R-:W-:Y:S01]  /*a1f0*/  UMOV UR7, 0x40000040 ;  /* 0x4000004000077882 */ /* 0x000fe20000000000 */
[----:B------:R-:W-:Y:S02]  /*a200*/  IMAD.MOV.U32 R3, RZ, RZ, -0x800000 ;  /* 0xff800000ff037424 */ /* 0x000fe400078e00ff */
[----:B0-----:R-:W-:Y:S01]  /*a210*/  FADD.FTZ R8, R5, R0 ;  /* 0x0000000005087221 */ /* 0x001fe20000010000 */
[----:B------:R-:W-:Y:S01]  /*a220*/  IMAD.MOV.U32 R0, RZ, RZ, -0x800000 ;  /* 0xff800000ff007424 */ /* 0x000fe200078e00ff */
[----:B------:R-:W0:Y:S01]  /*a230*/  SHFL.BFLY PT, R5, R6, 0x1, 0x1f ;  /* 0x0c201f0006057f89 */ /* 0x000e2200000e0000 */
[----:B------:R-:W-:-:S03]  /*a240*/  USEL UR43, UR43, URZ, UP0 ;  /* 0x0000003f2b2b7287 */ /* 0x000fc60008000000 */
[----:B------:R-:W1:Y:S01]  /*a250*/  SHFL.BFLY PT, R11, R8, 0x1, 0x1f ;  /* 0x0c201f00080b7f89 */ /* 0x000e6200000e0000 */
[----:B0-----:R-:W-:Y:S01]  /*a260*/  FADD.FTZ R12, R6, R5 ;  /* 0x00000005060c7221 */ /* 0x001fe20000010000 */
[----:B-1----:R-:W-:-:S04]  /*a270*/  FADD.FTZ R13, R8, R11 ;  /* 0x0000000b080d7221 */ /* 0x002fc80000010000 */
[----:B------:R-:W-:Y:S01]  /*a280*/  FSETP.NE.FTZ.AND P0, PT, R12, RZ, PT ;  /* 0x000000ff0c00720b */ /* 0x000fe20003f15000 */
[----:B------:R-:W-:Y:S01]  /*a290*/  IMAD.U32 R8, RZ, RZ, UR5 ;  /* 0x00000005ff087e24 */ /* 0x000fe2000f8e00ff */
[----:B------:R-:W-:-:S03]  /*a2a0*/  FSETP.NE.FTZ.AND P2, PT, R13, RZ, PT ;  /* 0x000000ff0d00720b */ /* 0x000fc60003f55000 */
[----:B------:R-:W-:-:S05]  /*a2b0*/  @!P1 VIADD R8, R8, 0x28860 ;  /* 0x0002886008089836 */ /* 0x000fca0000000000 */
[----:B------:R-:W-:-:S03]  /*a2c0*/  @!P1 PRMT R8, RZ, 0x654, R8 ;  /* 0x00000654ff089816 */ /* 0x000fc60000000008 */
[----:B------:R-:W0:Y:S01]  /*a2d0*/  @P0 MUFU.LG2 R5, R12 ;  /* 0x0000000c00050308 */ /* 0x000e220000000c00 */
[C---:B------:R-:W-:Y:S01]  /*a2e0*/  @P0 FMUL.FTZ R6, R4.reuse, 0.69314718246459960938 ;  /* 0x3f31721804060820 */ /* 0x040fe20000410000 */
[----:B------:R-:W-:-:S06]  /*a2f0*/  @P2 FMUL.FTZ R15, R4, 0.69314718246459960938 ;  /* 0x3f317218040f2820 */ /* 0x000fcc0000410000 */
        /* <DEDUP_REMOVED lines=78> */
[-C--:B0-----:R-:W-:Y:S01]  /*a7e0*/  FMUL.FTZ R93, R90, R10.reuse ;  /* 0x0000000a5a5d7220 */ /* 0x081fe20000410000 */
        /* <DEDUP_REMOVED lines=31> */
.L_x_7558:
        /* <DEDUP_REMOVED lines=19> */
[----:B------:R-:W-:Y:S01]  /*ab10*/  F2FP.F16.F32.PACK_AB R150, R21, R34 ;  /* 0x000000221596723e */ /* 0x000fe200000000ff */
[----:B------:R-:W-:Y:S01]  /*ab20*/  UISETP.NE.U32.AND UP1, UPT, UR6, URZ, UPT ;  /* 0x0000003f0600728c */ /* 0x000fe2000bf25070 */
[----:B------:R-:W-:Y:S01]  /*ab30*/  F2FP.F16.F32.PACK_AB R151, R151, R32 ;  /* 0x000000209797723e */ /* 0x000fe200000000ff */
[----:B------:R-:W-:-:S02]  /*ab40*/  USHF.L.U32 UR10, UR37, 0x2, URZ ;  /* 0x00000002250a7899 */ /* 0x000fc4000800063f */
[----:B------:R-:W-:Y:S02]  /*ab50*/  UISETP.NE.AND.EX UP1, UPT, UR7, URZ, UPT, UP1 ;  /* 0x0000003f0700728c */ /* 0x000fe4000bf25310 */
[----:B------:R-:W-:Y:S02]  /*ab60*/  USHF.L.U64.HI UR11, UR37, 0x2, UR38 ;  /* 0x00000002250b7899 */ /* 0x000fe40008010226 */
[----:B------:R-:W-:Y:S02]  /*ab70*/  UIADD3 UR4, UP2, UR10, UR6, URZ ;  /* 0x000000060a047290 */ /* 0x000fe4000ff5e03f */
[----:B------:R-:W-:Y:S02]  /*ab80*/  @UP0 UIADD3 UR6, UP3, UR10, UR8, URZ ;  /* 0x000000080a060290 */ /* 0x000fe4000ff7e03f */
[----:B------:R-:W-:Y:S02]  /*ab90*/  UIADD3.X UR8, UR11, UR7, URZ, UP2, !UPT ;  /* 0x000000070b087290 */ /* 0x000fe400097fe43f */
[----:B------:R-:W-:Y:S01]  /*aba0*/  @UP0 UIADD3.X UR7, UR11, UR9, URZ, UP3, !UPT ;  /* 0x000000090b070290 */ /* 0x000fe20009ffe43f */
[----:B------:R-:W-:-:S02]  /*abb0*/  MOV R24, R20 ;  /* 0x0000001400187202 */ /* 0x000fc40000000f00 */
[----:B0-----:R-:W-:-:S03]  /*abc0*/  MOV R25, R5 ;  /* 0x0000000500197202 */ /* 0x001fc60000000f00 */
[----:B------:R-:W-:-:S03]  /*abd0*/  IMAD.WIDE R4, R185, 0x2, R24 ;  /* 0x00000002b9047825 */ /* 0x000fc600078e0218 */
[C---:B------:R-:W-:Y:S02]  /*abe0*/  LOP3.LUT R9, R4.reuse, 0x380, RZ, 0xc0, !PT ;  /* 0x0000038004097812 */ /* 0x040fe400078ec0ff */
[C---:B------:R-:W-:Y:S02]  /*abf0*/  IADD3 R91, P5, R4.reuse, 0x40, RZ ;  /* 0x00000040045b7810 */ /* 0x040fe40007fbe0ff */
[C---:B------:R-:W-:Y:S02]  /*ac00*/  IADD3 R95, P4, R4.reuse, 0x60, RZ ;  /* 0x00000060045f7810 */ /* 0x040fe40007f9e0ff */
[----:B------:R-:W-:Y:S01]  /*ac10*/  SHF.R.U64 R9, R9, 0x3, RZ ;  /* 0x0000000309097819 */ /* 0x000fe200000012ff */
[--C-:B------:R-:W-:Y:S01]  /*ac20*/  IMAD.X R29, RZ, RZ, R5.reuse, P5 ;  /* 0x000000ffff1d7224 */ /* 0x100fe200028e0605 */
[C---:B------:R-:W-:Y:S01]  /*ac30*/  IADD3 R45, P6, R4.reuse, 0x20, RZ ;  /* 0x00000020042d7810 */ /* 0x040fe20007fde0ff */
[----:B------:R-:W-:Y:S01]  /*ac40*/  IMAD.X R27, RZ, RZ, R5, P4 ;  /* 0x000000ffff1b7224 */ /* 0x000fe200020e0605 */
[----:B------:R-:W-:-:S02]  /*ac50*/  IADD3 R97, P3, R4, 0x4000, RZ ;  /* 0x0000400004617810 */ /* 0x000fc40007f7e0ff */
[C---:B------:R-:W-:Y:S01]  /*ac60*/  IADD3 R99, P2, R4.reuse, 0x4020, RZ ;  /* 0x0000402004637810 */ /* 0x040fe20007f5e0ff */
[--C-:B------:R-:W-:Y:S01]  /*ac70*/  IMAD.X R31, RZ, RZ, R5.reuse, P6 ;  /* 0x000000ffff1f7224 */ /* 0x100fe200030e0605 */
[C---:B------:R-:W-:Y:S01]  /*ac80*/  IADD3 R101, P1, R4.reuse, 0x4040, RZ ;  /* 0x0000404004657810 */ /* 0x040fe20007f3e0ff */
[--C-:B------:R-:W-:Y:S01]  /*ac90*/  IMAD.X R11, RZ, RZ, R5.reuse, P3 ;  /* 0x000000ffff0b7224 */ /* 0x100fe200018e0605 */
[----:B------:R-:W-:Y:S01]  /*aca0*/  BAR.SYNC.DEFER_BLOCKING 0x1, 0x100 ;  /* 0x0044000000007b1d */ /* 0x000fe20000010000 */
[----:B------:R-:W-:Y:S02]  /*acb0*/  IADD3 R103, P0, R4, 0x4060, RZ ;  /* 0x0000406004677810 */ /* 0x000fe40007f1e0ff */
[----:B------:R-:W-:Y:S02]  /*acc0*/  LOP3.LUT R26, R91, 0x380, RZ, 0xc0, !PT ;  /* 0x000003805b1a7812 */ /* 0x000fe400078ec0ff */
[----:B------:R-:W-:Y:S01]  /*acd0*/  LOP3.LUT R4, R9, R4, RZ, 0x3c, !PT ;  /* 0x0000000409047212 */ /* 0x000fe200078e3cff */
[--C-:B------:R-:W-:Y:S01]  /*ace0*/  IMAD.X R9, RZ, RZ, R5.reuse, P2 ;  /* 0x000000ffff097224 */ /* 0x100fe200010e0605 */
[----:B------:R-:W-:Y:S01]  /*acf0*/  LOP3.LUT R44, R95, 0x380, RZ, 0xc0, !PT ;  /* 0x000003805f2c7812 */ /* 0x000fe200078ec0ff */
[----:B------:R-:W-:Y:S01]  /*ad00*/  IMAD.X R13, RZ, RZ, R5, P0 ;  /* 0x000000ffff0d7224 */ /* 0x000fe200000e0605 */
[----:B------:R-:W-:-:S02]  /*ad10*/  SHF.R.U64 R26, R26, 0x3, RZ ;  /* 0x000000031a1a7819 */ /* 0x000fc400000012ff */
[-C--:B------:R-:W-:Y:S02]  /*ad20*/  IADD3.X R15, RZ, R5.reuse, RZ, P1, !PT ;  /* 0x00000005ff0f7210 */ /* 0x080fe40000ffe4ff */
[----:B------:R-:W-:Y:S02]  /*ad30*/  SHF.R.U64 R44, R44, 0x3, RZ ;  /* 0x000000032c2c7819 */ /* 0x000fe400000012ff */
[----:B------:R-:W-:Y:S02]  /*ad40*/  MOV R90, R4 ;  /* 0x00000004005a7202 */ /* 0x000fe40000000f00 */
[----:B------:R-:W-:Y:S02]  /*ad50*/  LOP3.LUT R10, R45, 0x380, RZ, 0xc0, !PT ;  /* 0x000003802d0a7812 */ /* 0x000fe400078ec0ff */
[----:B------:R-:W-:Y:S02]  /*ad60*/  F2FP.F16.F32.PACK_AB R5, R12, R93 ;  /* 0x0000005d0c05723e */ /* 0x000fe400000000ff */
[----:B------:R-:W-:-:S02]  /*ad70*/  LOP3.LUT R46, R97, 0x380, RZ, 0xc0, !PT ;  /* 0x00000380612e7812 */ /* 0x000fc400078ec0ff */
[----:B------:R-:W-:Y:S02]  /*ad80*/  LOP3.LUT R12, R99, 0x380, RZ, 0xc0, !PT ;  /* 0x00000380630c7812 */ /* 0x000fe400078ec0ff */
[----:B------:R-:W-:Y:S02]  /*ad90*/  LOP3.LUT R28, R26, R91, RZ, 0x3c, !PT ;  /* 0x0000005b1a1c7212 */ /* 0x000fe400078e3cff */
[----:B------:R-:W-:Y:S02]  /*ada0*/  LOP3.LUT R26, R44, R95, RZ, 0x3c, !PT ;  /* 0x0000005f2c1a7212 */ /* 0x000fe400078e3cff */
[----:B------:R-:W-:Y:S02]  /*adb0*/  SHF.R.U64 R10, R10, 0x3, RZ ;  /* 0x000000030a0a7819 */ /* 0x000fe400000012ff */
[----:B------:R-:W-:Y:S02]  /*adc0*/  LOP3.LUT R44, R103, 0x380, RZ, 0xc0, !PT ;  /* 0x00000380672c7812 */ /* 0x000fe400078ec0ff */
[----:B------:R-:W-:-:S02]  /*add0*/  SHF.R.U64 R46, R46, 0x3, RZ ;  /* 0x000000032e2e7819 */ /* 0x000fc400000012ff */
[----:B------:R-:W-:Y:S02]  /*ade0*/  F2FP.F16.F32.PACK_AB R4, R14, R153 ;  /* 0x000000990e04723e */ /* 0x000fe400000000ff */
[----:B------:R-:W-:Y:S02]  /*adf0*/  SHF.R.U64 R12, R12, 0x3, RZ ;  /* 0x000000030c0c7819 */ /* 0x000fe400000012ff */
[----:B------:R-:W-:Y:S01]  /*ae00*/  LOP3.LUT R14, R101, 0x380, RZ, 0xc0, !PT ;  /* 0x00000380650e7812 */ /* 0x000fe200078ec0ff */
[----:B------:R0:W-:Y:S01]  /*ae10*/  STSM.16.M88.4 [R90], R4 ;  /* 0x000000045a007844 */ /* 0x0001e20000000200 */
[----:B------:R-:W-:Y:S02]  /*ae20*/  LOP3.LUT R30, R10, R45, RZ, 0x3c, !PT ;  /* 0x0000002d0a1e7212 */ /* 0x000fe400078e3cff */
[----:B------:R-:W-:Y:S02]  /*ae30*/  SHF.R.U64 R44, R44, 0x3, RZ ;  /* 0x000000032c2c7819 */ /* 0x000fe400000012ff */
[----:B------:R-:W-:-:S02]  /*ae40*/  LOP3.LUT R10, R46, R97, RZ, 0x3c, !PT ;  /* 0x000000612e0a7212 */ /* 0x000fc400078e3cff */
[----:B------:R-:W-:Y:S02]  /*ae50*/  LOP3.LUT R8, R12, R99, RZ, 0x3c, !PT ;  /* 0x000000630c087212 */ /* 0x000fe400078e3cff */
[----:B------:R-:W-:Y:S02]  /*ae60*/  SHF.R.U64 R14, R14, 0x3, RZ ;  /* 0x000000030e0e7819 */ /* 0x000fe400000012ff */
[----:B------:R-:W-:Y:S02]  /*ae70*/  LOP3.LUT R12, R44, R103, RZ, 0x3c, !PT ;  /* 0x000000672c0c7212 */ /* 0x000fe400078e3cff */
[----:B------:R-:W-:Y:S02]  /*ae80*/  MOV R45, R10 ;  /* 0x0000000a002d7202 */ /* 0x000fe40000000f00 */
[----:B------:R-:W-:Y:S02]  /*ae90*/  MOV R44, R8 ;  /* 0x00000008002c7202 */ /* 0x000fe40000000f00 */
[----:B------:R-:W-:-:S02]  /*aea0*/  LOP3.LUT R14, R14, R101, RZ, 0x3c, !PT ;  /* 0x000000650e0e7212 */ /* 0x000fc400078e3cff */
[----:B------:R-:W-:Y:S02]  /*aeb0*/  MOV R30, R30 ;  /* 0x0000001e001e7202 */ /* 0x000fe40000000f00 */
[----:B------:R-:W-:Y:S02]  /*aec0*/  F2FP.F16.F32.PACK_AB R8, R87, R92 ;  /* 0x0000005c5708723e */ /* 0x000fe400000000ff */
[----:B------:R-:W-:Y:S02]  /*aed0*/  F2FP.F16.F32.PACK_AB R9, R85, R88 ;  /* 0x000000585509723e */ /* 0x000fe400000000ff */
[----:B------:R-:W-:Y:S02]  /*aee0*/  F2FP.F16.F32.PACK_AB R10, R83, R86 ;  /* 0x00000056530a723e */ /* 0x000fe400000000ff */
[----:B------:R-:W-:Y:S02]  /*aef0*/  F2FP.F16.F32.PACK_AB R11, R81, R84 ;  /* 0x00000054510b723e */ /* 0x000fe400000000ff */
[----:B------:R-:W-:-:S02]  /*af00*/  MOV R46, R26 ;  /* 0x0000001a002e7202 */ /* 0x000fc40000000f00 */
[----:B------:R-:W-:Y:S01]  /*af10*/  MOV R89, R28 ;  /* 0x0000001c00597202 */ /* 0x000fe20000000f00 */
[----:B------:R1:W-:Y:S01]  /*af20*/  STSM.16.M88.4 [R30], R8 ;  /* 0x000000081e007844 */ /* 0x0003e20000000200 */
[----:B------:R-:W-:Y:S02]  /*af30*/  MOV R27, R14 ;  /* 0x0000000e001b7202 */ /* 0x000fe40000000f00 */
[----:B------:R-:W-:Y:S02]  /*af40*/  MOV R26, R12 ;  /* 0x0000000c001a7202 */ /* 0x000fe40000000f00 */
[----:B0-----:R-:W-:Y:S02]  /*af50*/  F2FP.F16.F32.PACK_AB R4, R79, R82 ;  /* 0x000000524f04723e */ /* 0x001fe400000000ff */
[----:B------:R-:W-:Y:S02]  /*af60*/  F2FP.F16.F32.PACK_AB R5, R77, R80 ;  /* 0x000000504d05723e */ /* 0x000fe400000000ff */
[----:B------:R-:W-:-:S02]  /*af70*/  F2FP.F16.F32.PACK_AB R6, R75, R78 ;  /* 0x0000004e4b06723e */ /* 0x000fc400000000ff */
[----:B------:R-:W-:Y:S02]  /*af80*/  F2FP.F16.F32.PACK_AB R7, R73, R76 ;  /* 0x0000004c4907723e */ /* 0x000fe400000000ff */
[----:B------:R-:W-:Y:S02]  /*af90*/  F2FP.F16.F32.PACK_AB R12, R71, R74 ;  /* 0x0000004a470c723e */ /* 0x000fe400000000ff */
[----:B------:R-:W-:Y:S01]  /*afa0*/  F2FP.F16.F32.PACK_AB R13, R69, R72 ;  /* 0x00000048450d723e */ /* 0x000fe200000000ff */
[----:B------:R0:W-:Y:S01]  /*afb0*/  STSM.16.M88.4 [R89], R4 ;  /* 0x0000000459007844 */ /* 0x0001e20000000200 */
[----:B------:R-:W-:Y:S02]  /*afc0*/  F2FP.F16.F32.PACK_AB R14, R67, R70 ;  /* 0x00000046430e723e */ /* 0x000fe400000000ff */
[----:B------:R-:W-:Y:S02]  /*afd0*/  F2FP.F16.F32.PACK_AB R15, R65, R68 ;  /* 0x00000044410f723e */ /* 0x000fe400000000ff */
[----:B-1----:R-:W-:-:S02]  /*afe0*/  F2FP.F16.F32.PACK_AB R8, R63, R66 ;  /* 0x000000423f08723e */ /* 0x002fc400000000ff */
[----:B------:R-:W-:Y:S01]  /*aff0*/  F2FP.F16.F32.PACK_AB R9, R61, R64 ;  /* 0x000000403d09723e */ /* 0x000fe200000000ff */
[----:B------:R-:W-:Y:S01]  /*b000*/  STSM.16.M88.4 [R46], R12 ;  /* 0x0000000c2e007844 */ /* 0x000fe20000000200 */
[----:B------:R-:W-:Y:S02]  /*b010*/  F2FP.F16.F32.PACK_AB R10, R59, R62 ;  /* 0x0000003e3b0a723e */ /* 0x000fe400000000ff */
[----:B------:R-:W-:Y:S02]  /*b020*/  F2FP.F16.F32.PACK_AB R11, R57, R60 ;  /* 0x0000003c390b723e */ /* 0x000fe400000000ff */
[----:B------:R-:W-:Y:S02]  /*b030*/  F2FP.F16.F32.PACK_AB R28, R55, R58 ;  /* 0x0000003a371c723e */ /* 0x000fe400000000ff */
[----:B------:R-:W-:Y:S01]  /*b040*/  F2FP.F16.F32.PACK_AB R29, R53, R56 ;  /* 0x00000038351d723e */ /* 0x000fe200000000ff */
[----:B------:R1:W-:Y:S01]  /*b050*/  STSM.16.M88.4 [R45], R8 ;  /* 0x000000082d007844 */ /* 0x0003e20000000200 */
[----:B------:R-:W-:Y:S01]  /*b060*/  F2FP.F16.F32.PACK_AB R30, R51, R54 ;  /* 0x00000036331e723e */ /* 0x000fe200000000ff */
[----:B0-----:R-:W-:Y:S01]  /*b070*/  IMAD.U32 R4, RZ, RZ, UR4 ;  /* 0x00000004ff047e24 */ /* 0x001fe2000f8e00ff */
[----:B------:R-:W-:Y:S01]  /*b080*/  F2FP.F16.F32.PACK_AB R31, R49, R52 ;  /* 0x00000034311f723e */ /* 0x000fe200000000ff */
[----:B------:R-:W-:Y:S01]  /*b090*/  IMAD.U32 R5, RZ, RZ, UR8 ;  /* 0x00000008ff057e24 */ /* 0x000fe2000f8e00ff */
[----:B------:R-:W-:-:S02]  /*b0a0*/  F2FP.F16.F32.PACK_AB R52, R43, R50 ;  /* 0x000000322b34723e */ /* 0x000fc400000000ff */
[----:B------:R-:W-:Y:S01]  /*b0b0*/  F2FP.F16.F32.PACK_AB R53, R41, R48 ;  /* 0x000000302935723e */ /* 0x000fe200000000ff */
[----:B------:R0:W-:Y:S01]  /*b0c0*/  STSM.16.M88.4 [R44], R28 ;  /* 0x0000001c2c007844 */ /* 0x0001e20000000200 */
[----:B------:R-:W-:Y:S02]  /*b0d0*/  F2FP.F16.F32.PACK_AB R54, R39, R42 ;  /* 0x0000002a2736723e */ /* 0x000fe400000000ff */
[----:B------:R-:W-:Y:S02]  /*b0e0*/  F2FP.F16.F32.PACK_AB R55, R37, R40 ;  /* 0x000000282537723e */ /* 0x000fe400000000ff */
[----:B------:R-:W-:Y:S02]  /*b0f0*/  PLOP3.LUT P0, PT, PT, PT, UP1, 0x80, 0x0 ;  /* 0x000000000000781c */ /* 0x000fe40003f0f018 */
[----:B------:R-:W-:Y:S01]  /*b100*/  PLOP3.LUT P2, PT, PT, PT, UP0, 0x80, 0x0 ;  /* 0x000000000000781c */ /* 0x000fe20003f4f008 */
[----:B------:R0:W-:Y:S04]  /*b110*/  STSM.16.M88.4 [R27], R52 ;  /* 0x000000341b007844 */ /* 0x0001e80000000200 */
[----:B------:R0:W-:Y:S01]  /*b120*/  STSM.16.M88.4 [R26], R148 ;  /* 0x000000941a007844 */ /* 0x0001e20000000200 */
[----:B------:R-:W-:Y:S01]  /*b130*/  BAR.SYNC.DEFER_BLOCKING 0x1, 0x100 ;  /* 0x0044000000007b1d */ /* 0x000fe20000010000 */
[----:B------:R-:W-:-:S02]  /*b140*/  IMAD.U32 R6, RZ, RZ, UR6 ;  /* 0x00000006ff067e24 */ /* 0x000fc4000f8e00ff */
[----:B------:R-:W-:-:S03]  /*b150*/  IMAD.U32 R7, RZ, RZ, UR7 ;  /* 0x00000007ff077e24 */ /* 0x000fc6000f8e00ff */
[----:B-1----:R-:W2:Y:S04]  /*b160*/  @P0 LDG.E R8, desc[UR48][R4.64] ;  /* 0x0000003004080981 */ /* 0x002ea8000c1e1900 */
[----:B------:R-:W3:Y:S01]  /*b170*/  @P2 LDG.E R6, desc[UR48][R6.64] ;  /* 0x0000003006062981 */ /* 0x000ee2000c1e1900 */
[----:B------:R-:W-:Y:S01]  /*b180*/  IMAD R9, R16, 0x40, R2 ;  /* 0x0000004010097824 */ /* 0x000fe200078e0202 */
[----:B------:R-:W-:Y:S01]  /*b190*/  UMOV UR4, URZ ;  /* 0x0000003f00047c82 */ /* 0x000fe20008000000 */
[----:B------:R-:W-:Y:S02]  /*b1a0*/  ULDC UR10, c[0x0][0xa88] ;  /* 0x0002a200000a7ab9 */ /* 0x000fe40000000800 */
[----:B------:R-:W-:-:S03]  /*b1b0*/  IMAD.WIDE R24, R9, 0x2, R24 ;  /* 0x0000000209187825 */ /* 0x000fc600078e0218 */
[----:B------:R-:W-:Y:S02]  /*b1c0*/  IADD3 R9, P1, R24, 0x1000, RZ ;  /* 0x0000100018097810 */ /* 0x000fe40007f3e0ff */
[----:B--2---:R-:W-:Y:S02]  /*b1d0*/  @P0 R2UR UR4, R8 ;  /* 0x00000000080402ca */ /* 0x004fe400000e0000 */
[----:B---3--:R-:W-:Y:S01]  /*b1e0*/  @P2 R2UR UR10, R6 ;  /* 0x00000000060a22ca */ /* 0x008fe200000e0000 */
[----:B0-----:R-:W-:-:S14]  /*b1f0*/  @P2 BRA `(.L_x_7591) ;  /* 0x0000000000182947 */ /* 0x001fdc0003800000 */
[----:B------:R-:W-:Y:S05]  /*b200*/  @!P0 BRA `(.L_x_7591) ;  /* 0x0000000000148947 */ /* 0x000fea0003800000 */
[----:B------:R-:W2:Y:S04]  /*b210*/  LDG.E R7, desc[UR48][R4.64] ;  /* 0x0000003004077981 */ /* 0x000ea8000c1e1900 */
[----:B------:R-:W3:Y:S01]  /*b220*/  LDG.E R6, desc[UR48][R4.64+0x4] ;  /* 0x0000043004067981 */ /* 0x000ee2000c1e1900 */
[----:B--2---:R-:W-:Y:S02]  /*b230*/  R2UR UR6, R7 ;  /* 0x00000000070672ca */ /* 0x004fe400000e0000 */
[----:B---3--:R-:W-:-:S13]  /*b240*/  R2UR UR10, R6 ;  /* 0x00000000060a72ca */ /* 0x008fda00000e0000 */
[----:B------:R-:W-:-:S12]  /*b250*/  UIADD3 UR10, -UR6, UR10, URZ ;  /* 0x0000000a060a7290 */ /* 0x000fd8000fffe13f */
.L_x_7591:
[----:B------:R-:W-:Y:S01]  /*b260*/  USHF.R.S32.HI UR14, URZ, 0x1f, UR39 ;  /* 0x0000001f3f0e7899 */ /* 0x000fe20008011427 */
[----:B------:R-:W-:Y:S01]  /*b270*/  IMAD.U32 R8, RZ, RZ, UR40 ;  /* 0x00000028ff087e24 */ /* 0x000fe2000f8e00ff */
[----:B------:R-:W-:Y:S01]  /*b280*/  ULDC.64 UR12, c[0x0][0xb70] ;  /* 0x0002dc00000c7ab9 */ /* 0x000fe20000000a00 */
[----:B------:R-:W-:Y:S01]  /*b290*/  USHF.R.S32.HI UR9, URZ, 0x1f, UR4 ;  /* 0x0000001f3f097899 */ /* 0x000fe20008011404 */
[----:B------:R-:W-:Y:S01]  /*b2a0*/  IADD3 R13, P2, R24, 0x2000, RZ ;  /* 0x00002000180d7810 */ /* 0x000fe20007f5e0ff */
[----:B------:R-:W-:Y:S01]  /*b2b0*/  UIMAD UR11, UR14, UR12, URZ ;  /* 0x0000000c0e0b72a4 */ /* 0x000fe2000f8e023f */
[----:B------:R-:W-:Y:S01]  /*b2c0*/  IMAD R8, R8, 0x80, R19 ;  /* 0x0000008008087824 */ /* 0x000fe200078e0213 */
[----:B------:R-:W-:Y:S01]  /*b2d0*/  UMOV UR8, UR4 ;  /* 0x0000000400087c82 */ /* 0x000fe20008000000 */
[----:B------:R-:W-:Y:S01]  /*b2e0*/  USEL UR38, UR38, URZ, !UP1 ;  /* 0x0000003f26267287 */ /* 0x000fe2000c800000 */
[----:B------:R-:W-:Y:S01]  /*b2f0*/  IADD3 R7, P6, R24, 0x3000, RZ ;  /* 0x0000300018077810 */ /* 0x000fe20007fde0ff */
[----:B------:R-:W-:Y:S01]  /*b300*/  UIMAD.WIDE.U32 UR6, UR39, UR12, UR8 ;  /* 0x0000000c270672a5 */ /* 0x000fe2000f8e0008 */
[----:B------:R-:W-:Y:S01]  /*b310*/  SHF.R.S32.HI R5, RZ, 0x1f, R8 ;  /* 0x0000001fff057819 */ /* 0x000fe20000011408 */
[----:B------:R-:W-:Y:S01]  /*b320*/  UIMAD UR11, UR39, UR13, UR11 ;  /* 0x0000000d270b72a4 */ /* 0x000fe2000f8e020b */
[----:B------:R-:W-:Y:S01]  /*b330*/  LOP3.LUT R12, R13, 0x380, RZ, 0xc0, !PT ;  /* 0x000003800d0c7812 */ /* 0x000fe200078ec0ff */
[----:B------:R-:W-:Y:S01]  /*b340*/  USEL UR37, UR37, URZ, !UP1 ;  /* 0x0000003f25257287 */ /* 0x000fe2000c800000 */
[----:B------:R-:W-:Y:S01]  /*b350*/  LOP3.LUT R4, R7, 0x380, RZ, 0xc0, !PT ;  /* 0x0000038007047812 */ /* 0x000fe200078ec0ff */
[----:B------:R-:W-:Y:S01]  /*b360*/  ULDC.64 UR12, c[0x0][0xb78] ;  /* 0x0002de00000c7ab9 */ /* 0x000fe20000000a00 */
[----:B------:R-:W-:Y:S01]  /*b370*/  UIADD3 UR7, UR7, UR11, URZ ;  /* 0x0000000b07077290 */ /* 0x000fe2000fffe03f */
[----:B------:R-:W-:Y:S01]  /*b380*/  SHF.R.U64 R12, R12, 0x3, RZ ;  /* 0x000000030c0c7819 */ /* 0x000fe200000012ff */
[----:B------:R-:W-:Y:S01]  /*b390*/  UIMAD UR8, UR38, UR12, URZ ;  /* 0x0000000c260872a4 */ /* 0x000fe2000f8e023f */
[----:B------:R-:W-:Y:S01]  /*b3a0*/  SHF.R.U64 R4, R4, 0x3, RZ ;  /* 0x0000000304047819 */ /* 0x000fe200000012ff */
[----:B------:R-:W-:Y:S01]  /*b3b0*/  UIMAD.WIDE.U32 UR6, UR37, UR12, UR6 ;  /* 0x0000000c250672a5 */ /* 0x000fe2000f8e0006 */
[----:B------:R-:W-:Y:S01]  /*b3c0*/  LOP3.LUT R12, R12, R13, RZ, 0x3c, !PT ;  /* 0x0000000d0c0c7212 */ /* 0x000fe200078e3cff */
[----:B------:R-:W-:Y:S01]  /*b3d0*/  UIMAD UR8, UR37, UR13, UR8 ;  /* 0x0000000d250872a4 */ /* 0x000fe2000f8e0208 */
[----:B------:R-:W-:Y:S01]  /*b3e0*/  IADD3 R37, P5, R24, 0x4000, RZ ;  /* 0x0000400018257810 */ /* 0x000fe20007fbe0ff */
[--C-:B------:R-:W-:Y:S01]  /*b3f0*/  IMAD.X R13, RZ, RZ, R25.reuse, P2 ;  /* 0x000000ffff0d7224 */ /* 0x100fe200010e0619 */
[----:B------:R-:W-:Y:S01]  /*b400*/  LOP3.LUT R4, R4, R7, RZ, 0x3c, !PT ;  /* 0x0000000704047212 */ /* 0x000fe200078e3cff */
[----:B------:R-:W-:Y:S01]  /*b410*/  IMAD.X R29, RZ, RZ, R25, P1 ;  /* 0x000000ffff1d7224 */ /* 0x000fe200008e0619 */
[----:B------:R-:W-:Y:S01]  /*b420*/  IADD3 R6, P0, R8, UR6, RZ ;  /* 0x0000000608067c10 */ /* 0x000fe2000ff1e0ff */
[----:B------:R-:W-:Y:S01]  /*b430*/  IMAD.U32 R10, RZ, RZ, UR8 ;  /* 0x00000008ff0a7e24 */ /* 0x000fe2000f8e00ff */
[C---:B------:R-:W-:Y:S01]  /*b440*/  IADD3 R41, P4, R24.reuse, 0x5000, RZ ;  /* 0x0000500018297810 */ /* 0x040fe20007f9e0ff */
[----:B------:R-:W-:Y:S01]  /*b450*/  ULDC.64 UR12, c[0x0][0xaa0] ;  /* 0x0002a800000c7ab9 */ /* 0x000fe20000000a00 */
[----:B------:R-:W-:-:S02]  /*b460*/  IADD3 R27, P3, R24, 0x6000, RZ ;  /* 0x00006000181b7810 */ /* 0x000fc40007f7e0ff */
[----:B------:R-:W-:Y:S01]  /*b470*/  IADD3.X R5, R5, UR7, R10, P0, !PT ;  /* 0x0000000705057c10 */ /* 0x000fe200087fe40a */
[----:B------:R-:W-:Y:S01]  /*b480*/  ULDC.64 UR6, c[0x0][0xb40] ;  /* 0x0002d00000067ab9 */ /* 0x000fe20000000a00 */
[----:B------:R-:W-:Y:S02]  /*b490*/  IADD3 R7, P2, R24, 0x7000, RZ ;  /* 0x0000700018077810 */ /* 0x000fe40007f5e0ff */
[C---:B------:R-:W-:Y:S02]  /*b4a0*/  LEA R44, P0, R6.reuse, UR6, 0x2 ;  /* 0x00000006062c7c11 */ /* 0x040fe4000f8010ff */
[----:B------:R-:W-:Y:S02]  /*b4b0*/  LOP3.LUT R28, R9, 0x380, RZ, 0xc0, !PT ;  /* 0x00000380091c7812 */ /* 0x000fe400078ec0ff */
[----:B------:R-:W-:Y:S02]  /*b4c0*/  LEA.HI.X R45, R6, UR7, R5, 0x2, P0 ;  /* 0x00000007062d7c11 */ /* 0x000fe400080f1405 */
[----:B------:R-:W-:-:S02]  /*b4d0*/  LOP3.LUT P0, RZ, R23, 0x3, RZ, 0xc0, !PT ;  /* 0x0000000317ff7812 */ /* 0x000fc4000780c0ff */
[C---:B------:R-:W-:Y:S02]  /*b4e0*/  IADD3 R5, R8.reuse, 0x8, RZ ;  /* 0x0000000808057810 */ /* 0x040fe40007ffe0ff */
[----:B------:R-:W-:Y:S02]  /*b4f0*/  ISETP.GE.OR P1, PT, R8, UR10, P0 ;  /* 0x0000000a08007c0c */ /* 0x000fe40008726670 */
[----:B------:R-:W-:Y:S01]  /*b500*/  ISETP.GE.OR P0, PT, R5, UR10, P0 ;  /* 0x0000000a05007c0c */ /* 0x000fe20008706670 */
[----:B------:R-:W-:Y:S01]  /*b510*/  IMAD.X R5, RZ, RZ, R25, P6 ;  /* 0x000000ffff057224 */ /* 0x000fe200030e0619 */
[----:B------:R-:W-:Y:S02]  /*b520*/  LOP3.LUT R36, R37, 0x380, RZ, 0xc0, !PT ;  /* 0x0000038025247812 */ /* 0x000fe400078ec0ff */
[----:B------:R-:W-:Y:S02]  /*b530*/  LOP3.LUT R40, R41, 0x380, RZ, 0xc0, !PT ;  /* 0x0000038029287812 */ /* 0x000fe400078ec0ff */
[----:B------:R-:W-:-:S02]  /*b540*/  LOP3.LUT R26, R27, 0x380, RZ, 0xc0, !PT ;  /* 0x000003801b1a7812 */ /* 0x000fc400078ec0ff */
[----:B------:R-:W-:Y:S02]  /*b550*/  LOP3.LUT R33, R24, 0x380, RZ, 0xc0, !PT ;  /* 0x0000038018217812 */ /* 0x000fe400078ec0ff */
[----:B------:R-:W-:Y:S01]  /*b560*/  LOP3.LUT R6, R7, 0x380, RZ, 0xc0, !PT ;  /* 0x0000038007067812 */ /* 0x000fe200078ec0ff */
[----:B------:R-:W-:Y:S01]  /*b570*/  @!P1 STG.E desc[UR48][R44.64], R3 ;  /* 0x000000032c009986 */ /* 0x000fe2000c101930 */
[----:B------:R-:W-:Y:S02]  /*b580*/  SHF.R.U64 R28, R28, 0x3, RZ ;  /* 0x000000031c1c7819 */ /* 0x000fe400000012ff */
[----:B------:R-:W-:Y:S01]  /*b590*/  SHF.R.U64 R36, R36, 0x3, RZ ;  /* 0x0000000324247819 */ /* 0x000fe200000012ff */
[----:B------:R-:W-:Y:S01]  /*b5a0*/  UIMAD UR6, UR9, UR12, URZ ;  /* 0x0000000c090672a4 */ /* 0x000fe2000f8e023f */
[----:B------:R-:W-:Y:S01]  /*b5b0*/  SHF.R.U64 R40, R40, 0x3, RZ ;  /* 0x0000000328287819 */ /* 0x000fe200000012ff */
[----:B------:R0:W-:Y:S01]  /*b5c0*/  @!P0 STG.E desc[UR48][R44.64+0x20], R0 ;  /* 0x000020002c008986 */ /* 0x0001e2000c101930 */
[----:B------:R-:W-:Y:S01]  /*b5d0*/  SHF.R.U64 R26, R26, 0x3, RZ ;  /* 0x000000031a1a7819 */ /* 0x000fe200000012ff */
[----:B------:R-:W-:Y:S01]  /*b5e0*/  ULDC.64 UR8, c[0x0][0xae0] ;  /* 0x0002b80000087ab9 */ /* 0x000fe20000000a00 */
[----:B------:R-:W-:Y:S01]  /*b5f0*/  SHF.R.U64 R33, R33, 0x3, RZ ;  /* 0x0000000321217819 */ /* 0x000fe200000012ff */
[----:B------:R-:W5:Y:S01]  /*b600*/  LD.E.128 R12, desc[UR48][R12.64] ;  /* 0x000000300c0c7980 */ /* 0x000f62000c101d00 */
[----:B------:R-:W-:-:S02]  /*b610*/  SHF.R.U64 R6, R6, 0x3, RZ ;  /* 0x0000000306067819 */ /* 0x000fc400000012ff */
        /* <DEDUP_REMOVED lines=10> */
[----:B------:R-:W-:Y:S01]  /*b6c0*/  LOP3.LUT R8, R6, R7, RZ, 0x3c, !PT ;  /* 0x0000000706087212 */ /* 0x000fe200078e3cff */
[----:B0-----:R-:W-:Y:S01]  /*b6d0*/  IMAD.U32 R45, RZ, RZ, UR12 ;  /* 0x0000000cff2d7e24 */ /* 0x001fe2000f8e00ff */
[----:B------:R-:W-:Y:S01]  /*b6e0*/  SHF.R.S32.HI R3, RZ, 0x1f, R2 ;  /* 0x0000001fff037819 */ /* 0x000fe20000011402 */
[----:B------:R-:W5:Y:S01]  /*b6f0*/  LD.E.128 R28, desc[UR48][R28.64] ;  /* 0x000000301c1c7980 */ /* 0x000f62000c101d00 */
[----:B------:R-:W-:-:S03]  /*b700*/  UIMAD UR6, UR4, UR13, UR6 ;  /* 0x0000000d040672a4 */ /* 0x000fc6000f8e0206 */
        /* <DEDUP_REMOVED lines=23> */
[----:B------:R-:W-:Y:S02]  /*b880*/  VIADD R20, R20, 0x28820 ;  /* 0x0002882014147836 */ /* 0x000fe40000000000 */
[C---:B------:R-:W-:Y:S02]  /*b890*/  VIADD R17, R16.reuse, 0x60 ;  /* 0x0000006010117836 */ /* 0x040fe40000000000 */
[----:B------:R-:W-:Y:S01]  /*b8a0*/  IMAD.U32 R49, RZ, RZ, UR6 ;  /* 0x00000006ff317e24 */ /* 0x000fe2000f8e00ff */
[----:B------:R-:W-:Y:S01]  /*b8b0*/  UIMAD UR4, UR37, UR7, UR4 ;  /* 0x00000007250472a4 */ /* 0x000fe2000f8e0204 */
[----:B------:R-:W-:Y:S01]  /*b8c0*/  VIADD R3, R16, 0x40 ;  /* 0x0000004010037836 */ /* 0x000fe20000000000 */
[----:B------:R-:W-:Y:S01]  /*b8d0*/  PRMT R20, RZ, 0x654, R20 ;  /* 0x00000654ff147816 */ /* 0x000fe20000000014 */
[----:B------:R-:W-:Y:S01]  /*b8e0*/  IMAD.WIDE.U32 R48, R49, UR37, R44 ;  /* 0x0000002531307c25 */ /* 0x000fe2000f8e002c */
[----:B------:R-:W-:-:S02]  /*b8f0*/  ISETP.GE.AND P1, PT, R17, UR10, PT ;  /* 0x0000000a11007c0c */ /* 0x000fc4000bf26270 */
[----:B------:R-:W-:Y:S01]  /*b900*/  ISETP.GE.AND P0, PT, R3, UR10, PT ;  /* 0x0000000a03007c0c */ /* 0x000fe2000bf06270 */
[----:B------:R-:W-:Y:S01]  /*b910*/  IMAD.U32 R3, RZ, RZ, UR40 ;  /* 0x00000028ff037e24 */ /* 0x000fe2000f8e00ff */
[--C-:B------:R-:W-:Y:S01]  /*b920*/  SHF.R.S32.HI R17, RZ, 0x1f, R16.reuse ;  /* 0x0000001fff117819 */ /* 0x100fe20000011410 */
[----:B0-----:R0:W-:Y:S01]  /*b930*/  SYNCS.ARRIVE.TRANS64.RED.A1T0 RZ, [R20+URZ], RZ ;  /* 0x000000ff14ff79a7 */ /* 0x0011e2000810043f */
[----:B------:R-:W-:Y:S01]  /*b940*/  IADD3 R0, R16, 0x20, RZ ;  /* 0x0000002010007810 */ /* 0x000fe20007ffe0ff */
[----:B------:R-:W-:Y:S01]  /*b950*/  VIADD R53, R49, UR4 ;  /* 0x0000000431357c36 */ /* 0x000fe20008000000 */
[----:B------:R-:W-:Y:S01]  /*b960*/  BSSY B1, `(.L_x_7592) ;  /* 0x0000014000017945 */ /* 0x000fe20003800000 */
[----:B------:R-:W-:Y:S01]  /*b970*/  IMAD.WIDE R44, R3, 0x80, R16 ;  /* 0x00000080032c7825 */ /* 0x000fe200078e0210 */
[----:B------:R-:W-:Y:S02]  /*b980*/  ISETP.GE.AND P4, PT, R0, UR10, PT ;  /* 0x0000000a00007c0c */ /* 0x000fe4000bf86270 */
[----:B------:R-:W-:Y:S11]  /*b990*/  @P2 BRA `(.L_x_7593) ;  /* 0x0000000000402947 */ /* 0x000ff60003800000 */
[----:B------:R-:W-:Y:S01]  /*b9a0*/  ULDC.64 UR6, c[0x0][0xad8] ;  /* 0x0002b60000067ab9 */ /* 0x000fe20000000a00 */
[C---:B------:R-:W-:Y:S01]  /*b9b0*/  VIADD R0, R2.reuse, 0x40 ;  /* 0x0000004002007836 */ /* 0x040fe20000000000 */
[----:B------:R-:W-:Y:S01]  /*b9c0*/  ULDC UR4, c[0x0][0xa8c] ;  /* 0x0002a30000047ab9 */ /* 0x000fe20000000800 */
[----:B------:R-:W-:Y:S01]  /*b9d0*/  IMAD R3, R45, UR6, RZ ;  /* 0x000000062d037c24 */ /* 0x000fe2000f8e02ff */
[----:B------:R-:W-:Y:S01]  /*b9e0*/  ISETP.GE.AND P2, PT, R2, UR4, PT ;  /* 0x0000000402007c0c */ /* 0x000fe2000bf46270 */
[----:B0-----:R-:W-:Y:S01]  /*b9f0*/  IMAD.MOV.U32 R20, RZ, RZ, R48 ;  /* 0x000000ffff147224 */ /* 0x001fe200078e0030 */
[----:B------:R-:W-:Y:S01]  /*ba00*/  ISETP.GE.AND P3, PT, R0, UR4, PT ;  /* 0x0000000400007c0c */ /* 0x000fe2000bf66270 */
[----:B------:R-:W-:Y:S02]  /*ba10*/  IMAD.MOV.U32 R21, RZ, RZ, R53 ;  /* 0x000000ffff157224 */ /* 0x000fe400078e0035 */
[C---:B------:R-:W-:Y:S02]  /*ba20*/  IMAD R3, R44.reuse, UR7, R3 ;  /* 0x000000072c037c24 */ /* 0x040fe4000f8e0203 */
[----:B------:R-:W-:Y:S01]  /*ba30*/  IMAD.WIDE.U32 R20, R44, UR6, R20 ;  /* 0x000000062c147c25 */ /* 0x000fe2000f8e0014 */
[----:B------:R-:W-:-:S02]  /*ba40*/  ULDC.64 UR6, c[0x0][0xa80] ;  /* 0x0002a00000067ab9 */ /* 0x000fc40000000a00 */
[----:B------:R-:W-:Y:S02]  /*ba50*/  LEA R50, P5, R20, UR6, 0x1 ;  /* 0x0000000614327c11 */ /* 0x000fe4000f8a08ff */
[----:B------:R-:W-:-:S04]  /*ba60*/  IADD3 R3, R21, R3, RZ ;  /* 0x0000000315037210 */ /* 0x000fc80007ffe0ff */
[----:B------:R-:W-:-:S05]  /*ba70*/  LEA.HI.X R51, R20, UR7, R3, 0x1, P5 ;  /* 0x0000000714337c11 */ /* 0x000fca000a8f0c03 */
[----:B-----5:R1:W-:Y:S04]  /*ba80*/  @!P2 STG.E.128 desc[UR48][R50.64], R32 ;  /* 0x000000203200a986 */ /* 0x0203e8000c101d30 */
[----:B------:R1:W-:Y:S02]  /*ba90*/  @!P3 STG.E.128 desc[UR48][R50.64+0x80], R36 ;  /* 0x000080243200b986 */ /* 0x0003e4000c101d30 */
.L_x_7593:
[----:B------:R-:W-:Y:S05]  /*baa0*/  BSYNC B1 ;  /* 0x0000000000017941 */ /* 0x000fea0003800000 */
.L_x_7592:
[----:B------:R-:W-:Y:S04]  /*bab0*/  BSSY B1, `(.L_x_7594) ;  /* 0x0000014000017945 */ /* 0x000fe80003800000 */
[----:B------:R-:W-:Y:S05]  /*bac0*/  @P4 BRA `(.L_x_7595) ;  /* 0x0000000000484947 */ /* 0x000fea0003800000 */
[----:B------:R-:W-:Y:S01]  /*bad0*/  IADD3 R3, P2, R44, 0x20, RZ ;  /* 0x000000202c037810 */ /* 0x000fe20007f5e0ff */
[----:B------:R-:W-:Y:S01]  /*bae0*/  ULDC.64 UR6, c[0x0][0xad8] ;  /* 0x0002b60000067ab9 */ /* 0x000fe20000000a00 */
[----:B0-----:R-:W-:Y:S01]  /*baf0*/  IMAD.MOV.U32 R20, RZ, RZ, R48 ;  /* 0x000000ffff147224 */ /* 0x001fe200078e0030 */
[----:B------:R-:W-:Y:S01]  /*bb00*/  ULDC UR4, c[0x0][0xa8c] ;  /* 0x0002a30000047ab9 */ /* 0x000fe20000000800 */
[----:B------:R-:W-:Y:S01]  /*bb10*/  IMAD.MOV.U32 R21, RZ, RZ, R53 ;  /* 0x000000ffff157224 */ /* 0x000fe200078e0035 */
[C---:B------:R-:W-:Y:S01]  /*bb20*/  ISETP.GE.AND P3, PT, R2.reuse, UR4, PT ;  /* 0x0000000402007c0c */ /* 0x040fe2000bf66270 */
[----:B------:R-:W-:Y:S02]  /*bb30*/  IMAD.X R0, RZ, RZ, R45, P2 ;  /* 0x000000ffff007224 */ /* 0x000fe400010e062d */
[----:B-1---5:R-:W-:Y:S02]  /*bb40*/  VIADD R32, R2, 0x40 ;  /* 0x0000004002207836 */ /* 0x022fe40000000000 */
        /* <DEDUP_REMOVED lines=9> */
[----:B------:R2:W-:Y:S02]  /*bbe0*/  @!P4 STG.E.128 desc[UR48][R32.64+0x80], R40 ;  /* 0x000080282000c986 */ /* 0x0005e4000c101d30 */
.L_x_7595:
[----:B------:R-:W-:Y:S05]  /*bbf0*/  BSYNC B1 ;  /* 0x0000000000017941 */ /* 0x000fea0003800000 */
.L_x_7594:
        /* <DEDUP_REMOVED lines=9> */
[----:B--2--5:R-:W-:Y:S02]  /*bc90*/  VIADD R28, R2, 0x40 ;  /* 0x00000040021c7836 */ /* 0x024fe40000000000 */
        /* <DEDUP_REMOVED lines=10> */
.L_x_7597:
[----:B------:R-:W-:Y:S05]  /*bd40*/  BSYNC B1 ;  /* 0x0000000000017941 */ /* 0x000fea0003800000 */
.L_x_7596:
[----:B------:R-:W-:Y:S05]  /*bd50*/  @P1 BRA `(.L_x_7598) ;  /* 0x0000000c00081947 */ /* 0x000fea0003800000 */
[----:B------:R-:W-:Y:S01]  /*bd60*/  IADD3 R3, P0, R44, 0x60, RZ ;  /* 0x000000602c037810 */ /* 0x000fe20007f1e0ff */
[----:B------:R-:W-:Y:S01]  /*bd70*/  ULDC.64 UR6, c[0x0][0xad8] ;  /* 0x0002b60000067ab9 */ /* 0x000fe20000000a00 */
[----:B---3-5:R-:W-:Y:S01]  /*bd80*/  IMAD.MOV.U32 R12, RZ, RZ, R48 ;  /* 0x000000ffff0c7224 */ /* 0x028fe200078e0030 */
[----:B------:R-:W-:Y:S01]  /*bd90*/  ULDC UR4, c[0x0][0xa8c] ;  /* 0x0002a30000047ab9 */ /* 0x000fe20000000800 */
[----:B------:R-:W-:Y:S01]  /*bda0*/  IADD3.X R44, RZ, R45, RZ, P0, !PT ;  /* 0x0000002dff2c7210 */ /* 0x000fe200007fe4ff */
[----:B------:R-:W-:Y:S01]  /*bdb0*/  IMAD.MOV.U32 R13, RZ, RZ, R53 ;  /* 0x000000ffff0d7224 */ /* 0x000fe200078e0035 */
[C---:B------:R-:W-:Y:S01]  /*bdc0*/  ISETP.GE.AND P1, PT, R2.reuse, UR4, PT ;  /* 0x0000000402007c0c */ /* 0x040fe2000bf26270 */
[----:B------:R-:W-:Y:S02]  /*bdd0*/  VIADD R0, R2, 0x40 ;  /* 0x0000004002007836 */ /* 0x000fe40000000000 */
[----:B------:R-:W-:Y:S02]  /*bde0*/  IMAD R44, R44, UR6, RZ ;  /* 0x000000062c2c7c24 */ /* 0x000fe4000f8e02ff */
[----:B------:R-:W-:-:S04]  /*bdf0*/  IMAD.WIDE.U32 R12, R3, UR6, R12 ;  /* 0x00000006030c7c25 */ /* 0x000fc8000f8e000c */
        /* <DEDUP_REMOVED lines=10> */
.L_x_7590:
[----:B------:R-:W-:Y:S01]  /*bea0*/  ULDC.64 UR6, c[0x0][0xbe0] ;  /* 0x0002f80000067ab9 */ /* 0x000fe20000000a00 */
[----:B------:R-:W-:Y:S02]  /*beb0*/  USHF.L.U32 UR4, UR37, 0x2, URZ ;  /* 0x0000000225047899 */ /* 0x000fe4000800063f */
[----:B------:R-:W-:Y:S01]  /*bec0*/  UISETP.NE.U32.AND UP0, UPT, UR6, URZ, UPT ;  /* 0x0000003f0600728c */ /* 0x000fe2000bf05070 */
[----:B------:R-:W-:Y:S01]  /*bed0*/  ULDC.64 UR8, c[0x0][0xbd8] ;  /* 0x0002f60000087ab9 */ /* 0x000fe20000000a00 */
[----:B------:R-:W-:Y:S02]  /*bee0*/  USHF.L.U64.HI UR10, UR37, 0x2, UR38 ;  /* 0x00000002250a7899 */ /* 0x000fe40008010226 */
[----:B------:R-:W-:Y:S02]  /*bef0*/  UISETP.NE.AND.EX UP1, UPT, UR7, URZ, UPT, UP0 ;  /* 0x0000003f0700728c */ /* 0x000fe4000bf25300 */
[----:B------:R-:W-:-:S04]  /*bf00*/  UISETP.NE.U32.AND UP0, UPT, UR8, URZ, UPT ;  /* 0x0000003f0800728c */ /* 0x000fc8000bf05070 */
[----:B------:R-:W-:Y:S01]  /*bf10*/  PLOP3.LUT P2, PT, PT, PT, UP1, 0x80, 0x0 ;  /* 0x000000000000781c */ /* 0x000fe20003f4f018 */
[----:B------:R-:W-:-:S04]  /*bf20*/  UISETP.NE.AND.EX UP0, UPT, UR9, URZ, UPT, UP0 ;  /* 0x0000003f0900728c */ /* 0x000fc8000bf05300 */
[----:B------:R-:W-:Y:S02]  /*bf30*/  @UP1 UIADD3 UR6, UP2, UR4, UR6, URZ ;  /* 0x0000000604061290 */ /* 0x000fe4000ff5e03f */
[----:B------:R-:W-:Y:S02]  /*bf40*/  PLOP3.LUT P1, PT, PT, PT, UP0, 0x80, 0x0 ;  /* 0x000000000000781c */ /* 0x000fe40003f2f008 */
[----:B------:R-:W-:Y:S02]  /*bf50*/  @UP1 UIADD3.X UR7, UR10, UR7, URZ, UP2, !UPT ;  /* 0x000000070a071290 */ /* 0x000fe400097fe43f */
[----:B------:R-:W-:Y:S01]  /*bf60*/  UIADD3 UR4, UP1, UR4, UR8, URZ ;  /* 0x0000000804047290 */ /* 0x000fe2000ff3e03f */
[----:B------:R-:W-:-:S03]  /*bf70*/  IMAD.U32 R6, RZ, RZ, UR6 ;  /* 0x00000006ff067e24 */ /* 0x000fc6000f8e00ff */
[----:B------:R-:W-:Y:S01]  /*bf80*/  IMAD.U32 R7, RZ, RZ, UR7 ;  /* 0x00000007ff077e24 */ /* 0x000fe2000f8e00ff */
[----:B------:R-:W-:Y:S01]  /*bf90*/  UIADD3.X UR6, UR10, UR9, URZ, UP1, !UPT ;  /* 0x000000090a067290 */ /* 0x000fe20008ffe43f */
[----:B------:R-:W-:-:S03]  /*bfa0*/  IMAD.MOV.U32 R9, RZ, RZ, RZ ;  /* 0x000000ffff097224 */ /* 0x000fc600078e00ff */
[----:B------:R-:W2:Y:S01]  /*bfb0*/  @P2 LDG.E R6, desc[UR48][R6.64] ;  /* 0x0000003006062981 */ /* 0x000ea2000c1e1900 */
[----:B------:R-:W-:Y:S02]  /*bfc0*/  IMAD.U32 R4, RZ, RZ, UR4 ;  /* 0x00000004ff047e24 */ /* 0x000fe4000f8e00ff */
[----:B------:R-:W-:-:S05]  /*bfd0*/  IMAD.U32 R5, RZ, RZ, UR6 ;  /* 0x00000006ff057e24 */ /* 0x000fca000f8e00ff */
[----:B------:R0:W5:Y:S01]  /*bfe0*/  @P1 LDG.E R9, desc[UR48][R4.64] ;  /* 0x0000003004091981 */ /* 0x000162000c1e1900 */
[----:B------:R-:W-:Y:S01]  /*bff0*/  ULDC UR4, c[0x0][0xa88] ;  /* 0x0002a20000047ab9 */ /* 0x000fe20000000800 */
[----:B------:R-:W-:Y:S02]  /*c000*/  ISETP.GT.AND P0, PT, R186, 0x7f, PT ;  /* 0x0000007fba00780c */ /* 0x000fe40003f04270 */
[----:B--2---:R-:W-:Y:S01]  /*c010*/  @P2 R2UR UR4, R6 ;  /* 0x00000000060422ca */ /* 0x004fe200000e0000 */
[----:B0-----:R-:W-:-:S14]  /*c020*/  @P2 BRA `(.L_x_7599) ;  /* 0x0000000000182947 */ /* 0x001fdc0003800000 */
[----:B------:R-:W-:Y:S05]  /*c030*/  @!P1 BRA `(.L_x_7599) ;  /* 0x0000000000149947 */ /* 0x000fea0003800000 */
[----:B------:R-:W2:Y:S04]  /*c040*/  LDG.E R3, desc[UR48][R4.64] ;  /* 0x0000003004037981 */ /* 0x000ea8000c1e1900 */
[----:B------:R-:W3:Y:S01]  /*c050*/  LDG.E R0, desc[UR48][R4.64+0x4] ;  /* 0x0000043004007981 */ /* 0x000ee2000c1e1900 */
[----:B--2---:R-:W-:Y:S02]  /*c060*/  R2UR UR6, R3 ;  /* 0x00000000030672ca */ /* 0x004fe400000e0000 */
[----:B---3--:R-:W-:-:S13]  /*c070*/  R2UR UR4, R0 ;  /* 0x00000000000472ca */ /* 0x008fda00000e0000 */
[----:B------:R-:W-:-:S12]  /*c080*/  UIADD3 UR4, -UR6, UR4, URZ ;  /* 0x0000000406047290 */ /* 0x000fd8000fffe13f */
.L_x_7599:
[----:B------:R-:W-:Y:S01]  /*c090*/  USHF.R.S32.HI UR8, URZ, 0x1f, UR39 ;  /* 0x0000001f3f087899 */ /* 0x000fe20008011427 */
[----:B------:R-:W-:Y:S01]  /*c0a0*/  BSSY B1, `(.L_x_7600) ;  /* 0x000001f000017945 */ /* 0x000fe20003800000 */
[----:B------:R-:W-:Y:S01]  /*c0b0*/  USEL UR37, UR37, URZ, !UP0 ;  /* 0x0000003f25257287 */ /* 0x000fe2000c000000 */
[----:B------:R-:W-:Y:S01]  /*c0c0*/  SHF.R.S32.HI R11, RZ, 0x1f, R2 ;  /* 0x0000001fff0b7819 */ /* 0x000fe20000011402 */
[----:B------:R-:W-:Y:S01]  /*c0d0*/  USEL UR38, UR38, URZ, !UP0 ;  /* 0x0000003f26267287 */ /* 0x000fe2000c000000 */
[----:B-----5:R-:W-:Y:S01]  /*c0e0*/  SHF.R.S32.HI R8, RZ, 0x1f, R9 ;  /* 0x0000001fff087819 */ /* 0x020fe20000011409 */
[----:B------:R-:W-:Y:S10]  /*c0f0*/  @P0 BRA `(.L_x_7601) ;  /* 0x0000000000640947 */ /* 0x000ff40003800000 */
[----:B------:R-:W0:Y:S01]  /*c100*/  S2R R3, SR_TID.X ;  /* 0x0000000000037919 */ /* 0x000e220000002100 */
[----:B------:R-:W-:-:S05]  /*c110*/  IMAD.U32 R0, RZ, RZ, UR40 ;  /* 0x00000028ff007e24 */ /* 0x000fca000f8e00ff */
[----:B0-----:R-:W-:-:S05]  /*c120*/  LEA R0, R0, R3, 0x7 ;  /* 0x0000000300007211 */ /* 0x001fca00078e38ff */
[----:B------:R-:W-:-:S05]  /*c130*/  VIADD R0, R0, 0xffffff80 ;  /* 0xffffff8000007836 */ /* 0x000fca0000000000 */
[----:B------:R-:W-:-:S13]  /*c140*/  ISETP.GE.AND P0, PT, R0, UR4, PT ;  /* 0x0000000400007c0c */ /* 0x000fda000bf06270 */
[----:B------:R-:W-:Y:S05]  /*c150*/  @P0 BRA `(.L_x_7601) ;  /* 0x00000000004c0947 */ /* 0x000fea0003800000 */
[C---:B------:R-:W-:Y:S01]  /*c160*/  IADD3 R4, P0, R0.reuse, R9, RZ ;  /* 0x0000000900047210 */ /* 0x040fe20007f1e0ff */
        /* <DEDUP_REMOVED lines=18> */
.L_x_7601:
[----:B------:R-:W-:Y:S05]  /*c290*/  BSYNC B1 ;  /* 0x0000000000017941 */ /* 0x000fea0003800000 */
.L_x_7600:
[----:B------:R-:W-:Y:S01]  /*c2a0*/  ULDC.64 UR6, c[0x0][0xaa0] ;  /* 0x0002a80000067ab9 */ /* 0x000fe20000000a00 */
[----:B0-----:R-:W-:Y:S01]  /*c2b0*/  IMAD.MOV.U32 R3, RZ, RZ, R11 ;  /* 0x000000ffff037224 */ /* 0x001fe200078e000b */
[----:B------:R-:W-:Y:S01]  /*c2c0*/  ULDC.64 UR10, c[0x0][0xae0] ;  /* 0x0002b800000a7ab9 */ /* 0x000fe20000000a00 */
[----:B------:R-:W-:Y:S01]  /*c2d0*/  IMAD R0, R8, UR6, RZ ;  /* 0x0000000608007c24 */ /* 0x000fe2000f8e02ff */
[----:B------:R-:W-:Y:S01]  /*c2e0*/  BSSY B1, `(.L_x_7602) ;  /* 0x000002c000017945 */ /* 0x000fe20003800000 */
[----:B------:R-:W-:Y:S01]  /*c2f0*/  IMAD.WIDE.U32 R4, R9, UR6, R2 ;  /* 0x0000000609047c25 */ /* 0x000fe2000f8e0002 */
[----:B------:R-:W-:-:S03]  /*c300*/  UIMAD UR6, UR8, UR10, URZ ;  /* 0x0000000a080672a4 */ /* 0x000fc6000f8e023f */
[----:B------:R-:W-:Y:S01]  /*c310*/  IMAD R9, R9, UR7, R0 ;  /* 0x0000000709097c24 */ /* 0x000fe2000f8e0200 */
[----:B------:R-:W-:Y:S01]  /*c320*/  UIMAD UR7, UR40, -0x80, UR4 ;  /* 0xffffff80280778a4 */ /* 0x000fe2000f8e0204 */
[----:B------:R-:W-:Y:S01]  /*c330*/  IMAD.U32 R3, RZ, RZ, UR10 ;  /* 0x0000000aff037e24 */ /* 0x000fe2000f8e00ff */
[----:B------:R-:W-:Y:S01]  /*c340*/  UIMAD UR6, UR39, UR11, UR6 ;  /* 0x0000000b270672a4 */ /* 0x000fe2000f8e0206 */
[----:B------:R-:W-:Y:S01]  /*c350*/  IMAD.IADD R5, R5, 0x1, R9 ;  /* 0x0000000105057824 */ /* 0x000fe200078e0209 */
[----:B------:R-:W-:Y:S01]  /*c360*/  ULDC.64 UR8, c[0x0][0xae8] ;  /* 0x0002ba0000087ab9 */ /* 0x000fe20000000a00 */
[C---:B------:R-:W-:Y:S01]  /*c370*/  VIADD R0, R16.reuse, 0x20 ;  /* 0x0000002010007836 */ /* 0x040fe20000000000 */
[----:B------:R-:W-:Y:S01]  /*c380*/  ISETP.GE.AND P2, PT, R16, UR7, PT ;  /* 0x0000000710007c0c */ /* 0x000fe2000bf46270 */
[----:B------:R-:W-:Y:S01]  /*c390*/  IMAD.WIDE.U32 R4, R3, UR39, R4 ;  /* 0x0000002703047c25 */ /* 0x000fe2000f8e0004 */
[----:B------:R-:W-:Y:S01]  /*c3a0*/  UIMAD UR4, UR38, UR8, URZ ;  /* 0x00000008260472a4 */ /* 0x000fe2000f8e023f */
[----:B------:R-:W-:-:S02]  /*c3b0*/  SHF.R.S32.HI R9, RZ, 0x1f, R16 ;  /* 0x0000001fff097819 */ /* 0x000fc40000011410 */
[----:B------:R-:W-:Y:S01]  /*c3c0*/  VIADD R5, R5, UR6 ;  /* 0x0000000605057c36 */ /* 0x000fe20008000000 */
[----:B------:R-:W-:Y:S01]  /*c3d0*/  UIMAD UR4, UR37, UR9, UR4 ;  /* 0x00000009250472a4 */ /* 0x000fe2000f8e0204 */
[----:B------:R-:W-:Y:S01]  /*c3e0*/  IMAD.U32 R7, RZ, RZ, UR8 ;  /* 0x00000008ff077e24 */ /* 0x000fe2000f8e00ff */
[----:B------:R-:W-:Y:S01]  /*c3f0*/  ISETP.GE.AND P3, PT, R0, UR7, PT ;  /* 0x0000000700007c0c */ /* 0x000fe2000bf66270 */
[C---:B------:R-:W-:Y:S01]  /*c400*/  VIADD R3, R16.reuse, 0x60 ;  /* 0x0000006010037836 */ /* 0x040fe20000000000 */
[----:B------:R-:W-:Y:S01]  /*c410*/  IADD3 R0, R16, 0x40, RZ ;  /* 0x0000004010007810 */ /* 0x000fe20007ffe0ff */
[----:B------:R-:W-:-:S03]  /*c420*/  IMAD.WIDE.U32 R6, R7, UR37, R4 ;  /* 0x0000002507067c25 */ /* 0x000fc6000f8e0004 */
[----:B------:R-:W-:Y:S01]  /*c430*/  ISETP.GE.AND P0, PT, R3, UR7, PT ;  /* 0x0000000703007c0c */ /* 0x000fe2000bf06270 */
[----:B------:R-:W-:Y:S01]  /*c440*/  IMAD.U32 R3, RZ, RZ, UR40 ;  /* 0x00000028ff037e24 */ /* 0x000fe2000f8e00ff */
[----:B------:R-:W-:Y:S01]  /*c450*/  ISETP.GE.AND P1, PT, R0, UR7, PT ;  /* 0x0000000700007c0c */ /* 0x000fe2000bf26270 */
[----:B------:R-:W-:Y:S02]  /*c460*/  IMAD.MOV.U32 R8, RZ, RZ, R16 ;  /* 0x000000ffff087224 */ /* 0x000fe400078e0010 */
[----:B------:R-:W-:Y:S02]  /*c470*/  VIADD R11, R7, UR4 ;  /* 0x00000004070b7c36 */ /* 0x000fe40008000000 */
[----:B------:R-:W-:Y:S01]  /*c480*/  IMAD.WIDE R8, R3, 0x80, R8 ;  /* 0x0000008003087825 */ /* 0x000fe200078e0208 */
[----:B------:R-:W-:Y:S07]  /*c490*/  @P2 BRA `(.L_x_7603) ;  /* 0x0000000000402947 */ /* 0x000fee0003800000 */
        /* <DEDUP_REMOVED lines=16> */
.L_x_7603:
[----:B------:R-:W-:Y:S05]  /*c5a0*/  BSYNC B1 ;  /* 0x0000000000017941 */ /* 0x000fea0003800000 */
.L_x_7602:
        /* <DEDUP_REMOVED lines=15> */
[----:B0-----:R-:W-:Y:S01]  /*c6a0*/  LEA R12, P2, R4, UR8, 0x1 ;  /* 0x00000008040c7c11 */ /* 0x001fe2000f8408ff */
[----:B------:R-:W-:-:S05]  /*c6b0*/  IMAD.IADD R3, R5, 0x1, R3 ;  /* 0x0000000105037824 */ /* 0x000fca00078e0203 */
[----:B------:R-:W-:-:S05]  /*c6c0*/  LEA.HI.X R13, R4, UR9, R3, 0x1, P2 ;  /* 0x00000009040d7c11 */ /* 0x000fca00090f0c03 */
[----:B------:R1:W-:Y:S04]  /*c6d0*/  @!P3 STG.E.128 desc[UR48][R12.64], RZ ;  /* 0x000000ff0c00b986 */ /* 0x0003e8000c101d30 */
[----:B------:R1:W-:Y:S02]  /*c6e0*/  @!P4 STG.E.128 desc[UR48][R12.64+0x80], RZ ;  /* 0x000080ff0c00c986 */ /* 0x0003e4000c101d30 */
.L_x_7605:
[----:B------:R-:W-:Y:S05]  /*c6f0*/  BSYNC B1 ;  /* 0x0000000000017941 */ /* 0x000fea0003800000 */
.L_x_7604:
        /* <DEDUP_REMOVED lines=15> */
[----:B01----:R-:W-:Y:S01]  /*c7f0*/  LEA R12, P1, R4, UR8, 0x1 ;  /* 0x00000008040c7c11 */ /* 0x003fe2000f8208ff */
[----:B------:R-:W-:-:S05]  /*c800*/  IMAD.IADD R3, R5, 0x1, R3 ;  /* 0x0000000105037824 */ /* 0x000fca00078e0203 */
[----:B------:R-:W-:-:S05]  /*c810*/  LEA.HI.X R13, R4, UR9, R3, 0x1, P1 ;  /* 0x00000009040d7c11 */ /* 0x000fca00088f0c03 */
[----:B------:R2:W-:Y:S04]  /*c820*/  @!P2 STG.E.128 desc[UR48][R12.64], RZ ;  /* 0x000000ff0c00a986 */ /* 0x0005e8000c101d30 */
[----:B------:R2:W-:Y:S02]  /*c830*/  @!P3 STG.E.128 desc[UR48][R12.64+0x80], RZ ;  /* 0x000080ff0c00b986 */ /* 0x0005e4000c101d30 */
.L_x_7607:
[----:B------:R-:W-:Y:S05]  /*c840*/  BSYNC B1 ;  /* 0x0000000000017941 */ /* 0x000fea0003800000 */
.L_x_7606:
[----:B------:R-:W-:Y:S05]  /*c850*/  @P0 BRA `(.L_x_7598) ;  /* 0x0000000000480947 */ /* 0x000fea0003800000 */
[----:B------:R-:W-:Y:S01]  /*c860*/  IADD3 R3, P0, R8, 0x60, RZ ;  /* 0x0000006008037810 */ /* 0x000fe20007f1e0ff */
[----:B------:R-:W-:Y:S01]  /*c870*/  ULDC.64 UR6, c[0x0][0xad8] ;  /* 0x0002b60000067ab9 */ /* 0x000fe20000000a00 */
[----:B------:R-:W-:Y:S01]  /*c880*/  MOV R4, R6 ;  /* 0x0000000600047202 */ /* 0x000fe20000000f00 */
[----:B------:R-:W-:Y:S01]  /*c890*/  IMAD.MOV.U32 R5, RZ, RZ, R11 ;  /* 0x000000ffff057224 */ /* 0x000fe200078e000b */
[----:B------:R-:W-:Y:S01]  /*c8a0*/  ULDC UR4, c[0x0][0xa8c] ;  /* 0x0002a30000047ab9 */ /* 0x000fe20000000800 */
[----:B------:R-:W-:Y:S01]  /*c8b0*/  IMAD.X R8, RZ, RZ, R9, P0 ;  /* 0x000000ffff087224 */ /* 0x000fe200000e0609 */
[C---:B------:R-:W-:Y:S01]  /*c8c0*/  ISETP.GE.AND P1, PT, R2.reuse, UR4, PT ;  /* 0x0000000402007c0c */ /* 0x040fe2000bf26270 */
[----:B------:R-:W-:Y:S02]  /*c8d0*/  VIADD R0, R2, 0x40 ;  /* 0x0000004002007836 */ /* 0x000fe40000000000 */
        /* <DEDUP_REMOVED lines=10> */
.L_x_7598:
[----:B------:R-:W-:Y:S05]  /*c980*/  BSYNC B0 ;  /* 0x0000000000007941 */ /* 0x000fea0003800000 */
.L_x_7589:
[----:B------:R-:W-:Y:S02]  /*c990*/  ULDC UR4, c[0x0][0xc14] ;  /* 0x0003050000047ab9 */ /* 0x000fe40000000800 */
[----:B------:R-:W-:-:S13]  /*c9a0*/  ISETP.GE.AND P0, PT, R47, UR4, PT ;  /* 0x000000042f007c0c */ /* 0x000fda000bf06270 */
[----:B------:R-:W-:Y:S05]  /*c9b0*/  @!P0 BRA `(.L_x_7608) ;  /* 0xffffff4000f48947 */ /* 0x000fea000383ffff */
[----:B------:R-:W-:Y:S05]  /*c9c0*/  EXIT ;  /* 0x000000000000794d */ /* 0x000fea0003800000 */
.L_x_7553:
        /* <DEDUP_REMOVED lines=39> */
[----:B------:R-:W-:Y:S01]  /*cc40*/  MOV R6, RZ ;  /* 0x000000ff00067202 */ /* 0x000fe20000000f00 */
        /* <DEDUP_REMOVED lines=21> */
.L_x_7613:
        /* <DEDUP_REMOVED lines=15> */
.L_x_7612:
[----:B------:R-:W-:Y:S05]  /*ce90*/  BSYNC B0 ;  /* 0x0000000000007941 */ /* 0x000fea0003800000 */
.L_x_7611:
        /* <DEDUP_REMOVED lines=25> */
.L_x_7609:
        /* <DEDUP_REMOVED lines=20> */
.L_x_7614:
        /* <DEDUP_REMOVED lines=56> */
.L_x_7610:
[----:B------:R-:W-:Y:S02]  /*d4f0*/  IMAD.MOV.U32 R17, RZ, RZ, RZ ;  /* 0x000000ffff117224 */ /* 0x000fe400078e00ff */
[----:B------:R-:W-:Y:S02]  /*d500*/  IMAD.U32 R16, RZ, RZ, UR6 ;  /* 0x00000006ff107e24 */ /* 0x000fe4000f8e00ff */
[----:B------:R-:W-:-:S07]  /*d510*/  IMAD.MOV.U32 R18, RZ, RZ, RZ ;  /* 0x000000ffff127224 */ /* 0x000fce00078e00ff */
.L_x_7615:
        /* <DEDUP_REMOVED lines=20> */
.L_x_7682:
[----:B--2---:R-:W2:Y:S02]  /*d660*/  LDC.64 R2, c[0x0][0xc60] ;  /* 0x00031800ff027b82 */ /* 0x004ea40000000a00 */
[----:B--2---:R-:W-:-:S05]  /*d670*/  IMAD.WIDE R2, R19, 0x4, R2 ;  /* 0x0000000413027825 */ /* 0x004fca00078e0202 */
[----:B------:R-:W2:Y:S01]  /*d680*/  LDG.E R5, desc[UR48][R2.64] ;  /* 0x0000003002057981 */ /* 0x000ea2000c1e1900 */
[----:B------:R-:W-:Y:S05]  /*d690*/  YIELD ;  /* 0x0000000000007946 */ /* 0x000fea0003800000 */
[----:B------:R-:W-:Y:S01]  /*d6a0*/  ULDC.64 UR4, c[0x0][0xa28] ;  /* 0x00028a0000047ab9 */ /* 0x000fe20000000a00 */
[----:B-1----:R-:W-:Y:S01]  /*d6b0*/  IMAD.MOV.U32 R0, RZ, RZ, RZ ;  /* 0x000000ffff007224 */ /* 0x002fe200078e00ff */
[----:B------:R-:W-:Y:S01]  /*d6c0*/  ISETP.NE.U32.AND P0, PT, RZ, UR4, PT ;  /* 0x00000004ff007c0c */ /* 0x000fe2000bf05070 */
[----:B------:R-:W-:Y:S01]  /*d6d0*/  IMAD.MOV.U32 R6, RZ, RZ, RZ ;  /* 0x000000ffff067224 */ /* 0x000fe200078e00ff */
[----:B------:R-:W-:-:S02]  /*d6e0*/  ULDC.64 UR6, c[0x0][0xa08] ;  /* 0x0002820000067ab9 */ /* 0x000fc40000000a00 */
[----:B------:R-:W-:Y:S02]  /*d6f0*/  ISETP.NE.AND.EX P0, PT, RZ, UR5, PT, P0 ;  /* 0x00000005ff007c0c */ /* 0x000fe4000bf05300 */
[----:B--2---:R-:W-:Y:S01]  /*d700*/  SHF.R.S32.HI R4, RZ, 0x1f, R5 ;  /* 0x0000001fff047819 */ /* 0x004fe20000011405 */
[----:B------:R1:W-:Y:S10]  /*d710*/  STL [R1+0x10], R5 ;  /* 0x0000100501007387 */ /* 0x0003f40000100800 */
[----:B------:R-:W-:-:S04]  /*d720*/  @P0 LEA R2, P1, R5, UR4, 0x2 ;  /* 0x0000000405020c11 */ /* 0x000fc8000f8210ff */
[C-C-:B------:R-:W-:Y:S01]  /*d730*/  @P0 LEA.HI.X R3, R5.reuse, UR5, R4.reuse, 0x2, P1 ;  /* 0x0000000505030c11 */ /* 0x140fe200088f1404 */
[----:B------:R-:W-:Y:S02]  /*d740*/  ULDC.64 UR4, c[0x0][0xa18] ;  /* 0x0002860000047ab9 */ /* 0x000fe40000000a00 */
[----:B------:R-:W-:Y:S02]  /*d750*/  ISETP.NE.U32.AND P1, PT, RZ, UR4, PT ;  /* 0x00000004ff007c0c */ /* 0x000fe4000bf25070 */
[C---:B------:R-:W-:Y:S01]  /*d760*/  SHF.L.U32 R11, R5.reuse, 0x2, RZ ;  /* 0x00000002050b7819 */ /* 0x040fe200000006ff */
[----:B------:R2:W5:Y:S01]  /*d770*/  @P0 LDG.E R0, desc[UR48][R2.64] ;  /* 0x0000003002000981 */ /* 0x000562000c1e1900 */
[----:B------:R-:W-:Y:S02]  /*d780*/  ISETP.NE.AND.EX P1, PT, RZ, UR5, PT, P1 ;  /* 0x00000005ff007c0c */ /* 0x000fe4000bf25310 */
[----:B------:R-:W-:Y:S01]  /*d790*/  SHF.L.U64.HI R10, R5, 0x2, R4 ;  /* 0x00000002050a7819 */ /* 0x000fe20000010204 */
[----:B------:R-:W-:Y:S04]  /*d7a0*/  STL [R1+0x18], R11 ;  /* 0x0000180b01007387 */ /* 0x000fe80000100800 */
[----:B------:R-:W-:Y:S06]  /*d7b0*/  STL [R1+0x1c], R10 ;  /* 0x00001c0a01007387 */ /* 0x000fec0000100800 */
        /* <DEDUP_REMOVED lines=11> */
[----:B------:R-:W-:-:S03]  /*d870*/  ISETP.NE.U32.AND P0, PT, RZ, UR6, PT ;  /* 0x00000006ff007c0c */ /* 0x000fc6000bf05070 */
[----:B--2---:R1:W-:Y:S02]  /*d880*/  STL [R1+0x24], R6 ;  /* 0x0000240601007387 */ /* 0x0043e40000100800 */
[----:B-1----:R-:W-:Y:S01]  /*d890*/  IMAD.U32 R6, RZ, RZ, UR4 ;  /* 0x00000004ff067e24 */ /* 0x002fe2000f8e00ff */
[----:B------:R-:W-:-:S05]  /*d8a0*/  ULDC.64 UR4, c[0x0][0x3f8] ;  /* 0x0000fe0000047ab9 */ /* 0x000fca0000000a00 */
[----:B------:R1:W5:Y:S01]  /*d8b0*/  @P1 LDG.E R6, desc[UR48][R8.64] ;  /* 0x0000003008061981 */ /* 0x000362000c1e1900 */
[----:B------:R-:W-:Y:S01]  /*d8c0*/  UISETP.NE.U32.AND UP0, UPT, UR4, URZ, UPT ;  /* 0x0000003f0400728c */ /* 0x000fe2000bf05070 */
[----:B------:R-:W-:Y:S02]  /*d8d0*/  ISETP.NE.AND.EX P0, PT, RZ, UR7, PT, P0 ;  /* 0x00000007ff007c0c */ /* 0x000fe4000bf05300 */
[----:B------:R-:W-:Y:S01]  /*d8e0*/  ULDC UR4, c[0x0][0x404] ;  /* 0x0001010000047ab9 */ /* 0x000fe20000000800 */
[----:B------:R-:W-:-:S03]  /*d8f0*/  UISETP.NE.AND.EX UP0, UPT, UR5, URZ, UPT, UP0 ;  /* 0x0000003f0500728c */ /* 0x000fc6000bf05300 */
[----:B------:R-:W-:Y:S01]  /*d900*/  ULDC UR5, c[0x0][0x2e0] ;  /* 0x0000b80000057ab9 */ /* 0x000fe20000000800 */
[----:B------:R-:W-:-:S04]  /*d910*/  USEL UR4, UR4, 0x1, UP0 ;  /* 0x0000000104047887 */ /* 0x000fc80008000000 */
[----:B------:R-:W-:-:S06]  /*d920*/  UIMAD UR4, UR4, UR5, URZ ;  /* 0x00000005040472a4 */ /* 0x000fcc000f8e023f */
[----:B------:R-:W-:Y:S01]  /*d930*/  IMAD.U32 R7, RZ, RZ, UR4 ;  /* 0x00000004ff077e24 */ /* 0x000fe2000f8e00ff */
[----:B-1----:R-:W-:Y:S06]  /*d940*/  @P1 BRA `(.L_x_7617) ;  /* 0x0000000000101947 */ /* 0x002fec0003800000 */
[----:B------:R-:W-:Y:S05]  /*d950*/  @!P2 BRA `(.L_x_7617) ;  /* 0x00000000000ca947 */ /* 0x000fea0003800000 */
[----:B-----5:R-:W2:Y:S04]  /*d960*/  LDG.E R6, desc[UR48][R2.64] ;  /* 0x0000003002067981 */ /* 0x020ea8000c1e1900 */
[----:B------:R-:W2:Y:S02]  /*d970*/  LDG.E R9, desc[UR48][R2.64+0x4] ;  /* 0x0000043002097981 */ /* 0x000ea4000c1e1900 */
[----:B--2---:R-:W-:-:S07]  /*d980*/  IMAD.IADD R6, R9, 0x1, -R6 ;  /* 0x0000000109067824 */ /* 0x004fce00078e0a06 */
.L_x_7617:
[----:B------:R-:W-:Y:S01]  /*d990*/  IMAD.MOV.U32 R3, RZ, RZ, RZ ;  /* 0x000000ffff037224 */ /* 0x000fe200078e00ff */
[----:B------:R-:W-:-:S05]  /*d9a0*/  ULDC.64 UR4, c[0x0][0xa20] ;  /* 0x0002880000047ab9 */ /* 0x000fca0000000a00 */
[----:B------:R-:W2:Y:S01]  /*d9b0*/  @P0 LDG.E R3, desc[UR48][R4.64] ;  /* 0x0000003004030981 */ /* 0x000ea2000c1e1900 */
[----:B------:R-:W-:-:S04]  /*d9c0*/  ISETP.NE.U32.AND P1, PT, RZ, UR4, PT ;  /* 0x00000004ff007c0c */ /* 0x000fc8000bf25070 */
[----:B------:R-:W-:Y:S01]  /*d9d0*/  ISETP.NE.AND.EX P1, PT, RZ, UR5, PT, P1 ;  /* 0x00000005ff007c0c */ /* 0x000fe2000bf25310 */
[----:B--2--5:R-:W-:-:S05]  /*d9e0*/  IMAD.IADD R2, R3, 0x1, R0 ;  /* 0x0000000103027824 */ /* 0x024fca00078e0200 */
[----:B------:R1:W-:Y:S07]  /*d9f0*/  STL [R1+0x4], R2 ;  /* 0x0000040201007387 */ /* 0x0003ee0000100800 */
[----:B------:R-:W-:Y:S05]  /*da00*/  @!P1 BRA `(.L_x_7618) ;  /* 0x0000000000109947 */ /* 0x000fea0003800000 */
[----:B-1----:R-:W-:-:S04]  /*da10*/  IADD3 R2, P0, R11, UR4, RZ ;  /* 0x000000040b027c10 */ /* 0x002fc8000ff1e0ff */
[----:B------:R-:W-:-:S05]  /*da20*/  IADD3.X R3, R10, UR5, RZ, P0, !PT ;  /* 0x000000050a037c10 */ /* 0x000fca00087fe4ff */
[----:B------:R1:W5:Y:S01]  /*da30*/  LDG.E R7, desc[UR48][R2.64] ;  /* 0x0000003002077981 */ /* 0x000362000c1e1900 */
[----:B------:R-:W-:Y:S05]  /*da40*/  BRA `(.L_x_7619) ;  /* 0x0000000000107947 */ /* 0x000fea0003800000 */
.L_x_7618:
[----:B------:R-:W-:Y:S05]  /*da50*/  @!P0 BRA `(.L_x_7619) ;  /* 0x00000000000c8947 */ /* 0x000fea0003800000 */
[----:B-1----:R-:W2:Y:S04]  /*da60*/  LDG.E R2, desc[UR48][R4.64] ;  /* 0x0000003004027981 */ /* 0x002ea8000c1e1900 */
[----:B------:R-:W2:Y:S02]  /*da70*/  LDG.E R7, desc[UR48][R4.64+0x4] ;  /* 0x0000043004077981 */ /* 0x000ea4000c1e1900 */
[----:B--2---:R-:W-:-:S07]  /*da80*/  IMAD.IADD R7, R7, 0x1, -R2 ;  /* 0x0000000107077824 */ /* 0x004fce00078e0a02 */
.L_x_7619:
[----:B-----5:R-:W-:Y:S01]  /*da90*/  IMAD.IADD R7, R7, 0x1, -R0 ;  /* 0x0000000107077824 */ /* 0x020fe200078e0a00 */
[----:B------:R-:W-:Y:S01]  /*daa0*/  LEA R0, R17, 0xff, 0x7 ;  /* 0x000000ff11007811 */ /* 0x000fe200078e38ff */
[----:B------:R-:W-:Y:S03]  /*dab0*/  BSSY B6, `(.L_x_7620) ;  /* 0x00002df000067945 */ /* 0x000fe60003800000 */
[C---:B------:R-:W-:Y:S01]  /*dac0*/  IADD3 R6, R7.reuse, R0, -R6 ;  /* 0x0000000007067210 */ /* 0x040fe20007ffe806 */
[----:B------:R-:W-:-:S03]  /*dad0*/  VIADD R7, R7, 0x7f ;  /* 0x0000007f07077836 */ /* 0x000fc60000000000 */
[----:B-1----:R-:W-:Y:S02]  /*dae0*/  SHF.R.S32.HI R3, RZ, 0x1f, R6 ;  /* 0x0000001fff037819 */ /* 0x002fe40000011406 */
[----:B------:R-:W-:Y:S02]  /*daf0*/  SHF.R.S32.HI R0, RZ, 0x1f, R7 ;  /* 0x0000001fff007819 */ /* 0x000fe40000011407 */
[----:B------:R-:W-:Y:S02]  /*db00*/  LEA.HI R3, R3, R6, RZ, 0x7 ;  /* 0x0000000603037211 */ /* 0x000fe400078f38ff */
[----:B------:R-:W-:Y:S02]  /*db10*/  LEA.HI R0, R0, R7, RZ, 0x7 ;  /* 0x0000000700007211 */ /* 0x000fe400078f38ff */
[----:B------:R-:W-:Y:S02]  /*db20*/  SHF.R.S32.HI R3, RZ, 0x7, R3 ;  /* 0x00000007ff037819 */ /* 0x000fe40000011403 */
[----:B------:R-:W-:-:S04]  /*db30*/  SHF.R.S32.HI R0, RZ, 0x7, R0 ;  /* 0x00000007ff007819 */ /* 0x000fc80000011400 */
        /* <DEDUP_REMOVED lines=21> */
.L_x_7621:
        /* <DEDUP_REMOVED lines=23> */
.L_x_7623:
        /* <DEDUP_REMOVED lines=17> */
[----:B01----:R-:W-:-:S07]  /*df10*/  IMAD.MOV.U32 R13, RZ, RZ, RZ ;  /* 0x000000ffff0d7224 */ /* 0x003fce00078e00ff */
[----:B------:R-:W-:-:S07]  /*df20*/  LEPC R20, `(.L_x_7625) ;  /* 0x000000001014794e */ /* 0x000fce0000000000 */
[----:B--2---:R-:W-:Y:S05]  /*df30*/  CALL.ABS.NOINC R2 ;  /* 0x0000000002007343 */ /* 0x004fea0003c00000 */
.L_x_7625:
        /* <DEDUP_REMOVED lines=16> */
.L_x_7624:
        /* <DEDUP_REMOVED lines=18> */
[----:B----4-:R-:W-:-:S06]  /*e160*/  IMAD.MOV.U32 R4, RZ, RZ, R7 ;  /* 0x000000ffff047224 */ /* 0x010fcc00078e0007 */
        /* <DEDUP_REMOVED lines=12> */
.L_x_7626:
        /* <DEDUP_REMOVED lines=16> */
.L_x_7627:
        /* <DEDUP_REMOVED lines=15> */
[----:B-----5:R-:W-:Y:S02]  /*e420*/  SEL R6, R4, RZ, !P0 ;  /* 0x000000ff04067207 */ /* 0x020fe40004000000 */
[----:B--2---:R-:W-:Y:S01]  /*e430*/  IADD3 R5, R5, -0x1, RZ ;  /* 0xffffffff05057810 */ /* 0x004fe20007ffe0ff */
[----:B------:R-:W-:Y:S06]  /*e440*/  BRA.DIV UR4, `(.L_x_7628) ;  /* 0x0000003604b47947 */ /* 0x000fec000b800000 */
.L_x_7698:
[----:B------:R-:W-:Y:S01]  /*e450*/  UMOV UR4, 0xffffffff ;  /* 0xffffffff00047882 */ /* 0x000fe20000000000 */
[----:B0-----:R-:W-:Y:S02]  /*e460*/  SHF.R.S32.HI R13, RZ, 0x1f, R4 ;  /* 0x0000001fff0d7819 */ /* 0x001fe40000011404 */
[----:B------:R-:W-:Y:S05]  /*e470*/  BRA.DIV UR4, `(.L_x_7629) ;  /* 0x0000003604dc7947 */ /* 0x000fea000b800000 */
[----:B------:R-:W-:-:S13]  /*e480*/  ELECT P6, URZ, PT ;  /* 0x00000000003f782f */ /* 0x000fda00038c0000 */
.L_x_7701:
[----:B------:R-:W-:Y:S05]  /*e490*/  @!P6 BRA `(.L_x_7630) ;  /* 0x000000040010e947 */ /* 0x000fea0003800000 */
[----:B------:R-:W-:-:S04]  /*e4a0*/  ISETP.NE.U32.AND P0, PT, R2, RZ, PT ;  /* 0x000000ff0200720c */ /* 0x000fc80003f05070 */
[----:B------:R-:W-:-:S13]  /*e4b0*/  ISETP.NE.AND.EX P0, PT, R3, RZ, PT, P0 ;  /* 0x000000ff0300720c */ /* 0x000fda0003f05300 */
[----:B------:R-:W-:Y:S05]  /*e4c0*/  @!P0 BRA `(.L_x_7631) ;  /* 0x0000000000488947 */ /* 0x000fea0003800000 */
[----:B------:R-:W0:Y:S01]  /*e4d0*/  LDC R10, c[0x0][0x41c] ;  /* 0x00010700ff0a7b82 */ /* 0x000e220000000800 */
[----:B------:R-:W-:Y:S01]  /*e4e0*/  IMAD.MOV.U32 R6, RZ, RZ, R5 ;  /* 0x000000ffff067224 */ /* 0x000fe200078e0005 */
[----:B------:R-:W-:Y:S01]  /*e4f0*/  ULDC.64 UR4, c[0x0][0x408] ;  /* 0x0001020000047ab9 */ /* 0x000fe20000000a00 */
[----:B0-----:R-:W-:-:S13]  /*e500*/  ISETP.NE.AND P0, PT, R10, 0x1, PT ;  /* 0x000000010a00780c */ /* 0x001fda0003f05270 */
[----:B------:R-:W0:Y:S02]  /*e510*/  @P0 LDC.64 R8, c[0x0][0x420] ;  /* 0x00010800ff080b82 */ /* 0x000e240000000a00 */
[----:B0-----:R-:W-:-:S05]  /*e520*/  @P0 IMAD.HI.U32 R8, R5, R8, RZ ;  /* 0x0000000805080227 */ /* 0x001fca00078e00ff */
[----:B------:R-:W-:-:S04]  /*e530*/  @P0 SHF.R.U32.HI R6, RZ, R9, R8 ;  /* 0x00000009ff060219 */ /* 0x000fc80000011608 */
[--C-:B------:R-:W-:Y:S01]  /*e540*/  SHF.R.S32.HI R9, RZ, 0x1f, R6.reuse ;  /* 0x0000001fff097819 */ /* 0x100fe20000011406 */
[----:B------:R-:W-:-:S04]  /*e550*/  IMAD.MOV R8, RZ, RZ, -R6 ;  /* 0x000000ffff087224 */ /* 0x000fc800078e0a06 */
        /* <DEDUP_REMOVED lines=9> */
.L_x_7631:
        /* <DEDUP_REMOVED lines=9> */
.L_x_7702:
        /* <DEDUP_REMOVED lines=11> */
.L_x_7633:
        /* <DEDUP_REMOVED lines=27> */
.L_x_7630:
        /* <DEDUP_REMOVED lines=39> */
.L_x_7703:
[----:B------:R-:W-:Y:S05]  /*eb50*/  BSYNC B0 ;  /* 0x0000000000007941 */ /* 0x000fea0003800000 */
.L_x_7634:
        /* <DEDUP_REMOVED lines=37> */
[----:B------:R-:W-:Y:S01]  /*edb0*/  IMAD.IADD R14, R14, 0x1, R9 ;  /* 0x000000010e0e7824 */ /* 0x000fe200078e0209 */
[----:B------:R-:W-:Y:S01]  /*edc0*/  LEA R2, P0, R8, R2, 0x2 ;  /* 0x0000000208027211 */ /* 0x000fe200078010ff */
[----:B------:R-:W-:-:S03]  /*edd0*/  IMAD R7, R15, R7, R10 ;  /* 0x000000070f077224 */ /* 0x000fc600078e020a */
[----:B------:R-:W-:-:S05]  /*ede0*/  LEA.HI.X R3, R8, R3, R14, 0x2, P0 ;  /* 0x0000000308037211 */ /* 0x000fca00000f140e */
[----:B------:R0:W5:Y:S04]  /*edf0*/  LDG.E R8, desc[UR48][R2.64] ;  /* 0x0000003002087981 */ /* 0x000168000c1e1900 */
.L_x_7642:
[----:B0-----:R-:W0:Y:S01]  /*ee00*/  S2R R3, SR_CgaCtaId ;  /* 0x0000000000037919 */ /* 0x001e220000008800 */
[----:B------:R-:W-:-:S04]  /*ee10*/  MOV R2, 0x400 ;  /* 0x0000040000027802 */ /* 0x000fc80000000f00 */
[----:B0-----:R-:W-:Y:S02]  /*ee20*/  LEA R2, R3, R2, 0x18 ;  /* 0x0000000203027211 */ /* 0x001fe400078ec0ff */
[----:B------:R-:W-:Y:S02]  /*ee30*/  SHF.L.U32 R3, R12, 0x1f, RZ ;  /* 0x0000001f0c037819 */ /* 0x000fe400000006ff */
[----:B------:R-:W-:-:S04]  /*ee40*/  LEA R2, R11, R2, 0x3 ;  /* 0x000000020b027211 */ /* 0x000fc800078e18ff */
[----:B------:R-:W0:Y:S02]  /*ee50*/  SYNCS.PHASECHK.TRANS64.TRYWAIT P0, [R2+URZ+0x28840], R3 ;  /* 0x02884003020075a7 */ /* 0x000e24000800017f */
[----:B0-----:R-:W-:Y:S05]  /*ee60*/  @!P0 BRA `(.L_x_7643) ;  /* 0x0000002c00b48947 */ /* 0x001fea0003800000 */
.L_x_7704:
        /* <DEDUP_REMOVED lines=11> */
.L_x_7644:
        /* <DEDUP_REMOVED lines=33> */
.L_x_7705:
        /* <DEDUP_REMOVED lines=13> */
.L_x_7646:
        /* <DEDUP_REMOVED lines=31> */
.L_x_7641:
[----:B------:R-:W-:Y:S05]  /*f3f0*/  BSYNC B2 ;  /* 0x0000000000027941 */ /* 0x000fea0003800000 */
.L_x_7640:
[----:B------:R-:W2:Y:S04]  /*f400*/  LDL.LU R2, [R1+0x14] ;  /* 0x0000140001027983 */ /* 0x000ea80000300800 */
[----:B------:R0:W-:Y:S04]  /*f410*/  STL [R1], R11 ;  /* 0x0000000b01007387 */ /* 0x0001e80000100800 */
[----:B------:R0:W-:Y:S02]  /*f420*/  STL [R1+0x8], R12 ;  /* 0x0000080c01007387 */ /* 0x0001e40000100800 */
[----:B0-2---:R-:W-:-:S07]  /*f430*/  VIADD R7, R2, 0xfffffffd ;  /* 0xfffffffd02077836 */ /* 0x005fce0000000000 */
.L_x_7639:
[----:B------:R-:W-:Y:S05]  /*f440*/  BSYNC B1 ;  /* 0x0000000000017941 */ /* 0x000fea0003800000 */
.L_x_7638:
[----:B------:R-:W-:-:S13]  /*f450*/  ISETP.NE.AND P0, PT, R10, RZ, PT ;  /* 0x000000ff0a00720c */ /* 0x000fda0003f05270 */
[----:B------:R-:W-:Y:S05]  /*f460*/  @!P0 BRA `(.L_x_7637) ;  /* 0x0000000c00d48947 */ /* 0x000fea0003800000 */
[----:B------:R-:W-:-:S07]  /*f470*/  IMAD.MOV.U32 R10, RZ, RZ, R6 ;  /* 0x000000ffff0a7224 */ /* 0x000fce00078e0006 */
.L_x_7661:
        /* <DEDUP_REMOVED lines=32> */
.L_x_7649:
[----:B------:R-:W1:Y:S01]  /*f680*/  S2R R3, SR_CgaCtaId ;  /* 0x0000000000037919 */ /* 0x000e620000008800 */
[----:B------:R-:W-:-:S04]  /*f690*/  MOV R2, 0x400 ;  /* 0x0000040000027802 */ /* 0x000fc80000000f00 */
[----:B-1----:R-:W-:Y:S02]  /*f6a0*/  LEA R2, R3, R2, 0x18 ;  /* 0x0000000203027211 */ /* 0x002fe400078ec0ff */
[----:B------:R-:W-:-:S03]  /*f6b0*/  SHF.L.U32 R3, R9, 0x1f, RZ ;  /* 0x0000001f09037819 */ /* 0x000fc600000006ff */
[----:B------:R-:W-:-:S04]  /*f6c0*/  IMAD R2, R8, 0x8, R2 ;  /* 0x0000000808027824 */ /* 0x000fc800078e0202 */
[----:B------:R-:W1:Y:S02]  /*f6d0*/  SYNCS.PHASECHK.TRANS64.TRYWAIT P0, [R2+URZ+0x28840], R3 ;  /* 0x02884003020075a7 */ /* 0x000e64000800017f */
[----:B-1----:R-:W-:Y:S05]  /*f6e0*/  @!P0 BRA `(.L_x_7650) ;  /* 0x0000002400bc8947 */ /* 0x002fea0003800000 */
.L_x_7706:
        /* <DEDUP_REMOVED lines=11> */
.L_x_7651:
        /* <DEDUP_REMOVED lines=33> */
.L_x_7707:
        /* <DEDUP_REMOVED lines=8> */
.L_x_7653:
        /* <DEDUP_REMOVED lines=29> */
.L_x_7648:
[----:B------:R-:W-:Y:S05]  /*fc00*/  BSYNC B1 ;  /* 0x0000000000017941 */ /* 0x000fea0003800000 */
.L_x_7647:
        /* <DEDUP_REMOVED lines=31> */
.L_x_7656:
[----:B------:R-:W2:Y:S01]  /*fe00*/  S2R R3, SR_CgaCtaId ;  /* 0x0000000000037919 */ /* 0x000ea20000008800 */
[----:B------:R-:W-:-:S04]  /*fe10*/  MOV R2, 0x400 ;  /* 0x0000040000027802 */ /* 0x000fc80000000f00 */
[----:B--2---:R-:W-:Y:S02]  /*fe20*/  LEA R2, R3, R2, 0x18 ;  /* 0x0000000203027211 */ /* 0x004fe400078ec0ff */
[----:B------:R-:W-:-:S03]  /*fe30*/  SHF.L.U32 R3, R14, 0x1f, RZ ;  /* 0x0000001f0e037819 */ /* 0x000fc600000006ff */
[----:B------:R-:W-:-:S04]  /*fe40*/  IMAD R2, R15, 0x8, R2 ;  /* 0x000000080f027824 */ /* 0x000fc800078e0202 */
[----:B------:R-:W2:Y:S02]  /*fe50*/  SYNCS.PHASECHK.TRANS64.TRYWAIT P0, [R2+URZ+0x28840], R3 ;  /* 0x02884003020075a7 */ /* 0x000ea4000800017f */
[----:B--2---:R-:W-:Y:S05]  /*fe60*/  @!P0 BRA `(.L_x_7657) ;  /* 0x0000002000048947 */ /* 0x004fea0003800000 */
.L_x_7708:
        /* <DEDUP_REMOVED lines=11> */
.L_x_7658:
        /* <DEDUP_REMOVED lines=33> */
.L_x_7709:
        /* <DEDUP_REMOVED lines=8> */
.L_x_7660:
        /* <DEDUP_REMOVED lines=28> */
.L_x_7655:
[----:B------:R-:W-:Y:S05]  /*10370*/  BSYNC B1 ;  /* 0x0000000000017941 */ /* 0x000fea0003800000 */
.L_x_7654:
[C---:B------:R-:W-:Y:S01]  /*10380*/  ISETP.GT.AND P0, PT, R7.reuse, 0x1, PT ;  /* 0x000000010700780c */ /* 0x040fe20003f04270 */
[----:B------:R-:W-:-:S04]  /*10390*/  VIADD R2, R7, 0xfffffffe ;  /* 0xfffffffe07027836 */ /* 0x000fc80000000000 */
[----:B------:R-:W-:-:S08]  /*103a0*/  IMAD.MOV.U32 R7, RZ, RZ, R2 ;  /* 0x000000ffff077224 */ /* 0x000fd000078e0002 */
[----:B------:R-:W-:Y:S05]  /*103b0*/  @P0 BRA `(.L_x_7661) ;  /* 0xfffffff000300947 */ /* 0x000fea000383ffff */
.L_x_7637:
[----:B------:R-:W-:Y:S05]  /*103c0*/  BSYNC B0 ;  /* 0x0000000000007941 */ /* 0x000fea0003800000 */
.L_x_7636:
        /* <DEDUP_REMOVED lines=17> */
.L_x_7663:
[----:B------:R-:W-:Y:S05]  /*104e0*/  BSYNC B0 ;  /* 0x0000000000007941 */ /* 0x000fea0003800000 */
.L_x_7662:
        /* <DEDUP_REMOVED lines=11> */
.L_x_7710:
        /* <DEDUP_REMOVED lines=11> */
.L_x_7667:
        /* <DEDUP_REMOVED lines=27> */
.L_x_7665:
[----:B------:R-:W-:Y:S05]  /*10800*/  BSYNC B0 ;  /* 0x0000000000007941 */ /* 0x000fea0003800000 */
.L_x_7664:
        /* <DEDUP_REMOVED lines=9> */
.L_x_7622:
[----:B------:R-:W-:Y:S05]  /*108a0*/  BSYNC B6 ;  /* 0x0000000000067941 */ /* 0x000fea0003800000 */
.L_x_7620:
[----:B------:R-:W-:-:S03]  /*108b0*/  UMOV UR4, 0xffffffff ;  /* 0xffffffff00047882 */ /* 0x000fc60000000000 */
[----:B------:R-:W-:Y:S05]  /*108c0*/  BRA.DIV UR4, `(.L_x_7668) ;  /* 0x0000001604a87947 */ /* 0x000fea000b800000 */
[----:B------:R2:W3:Y:S04]  /*108d0*/  SHFL.IDX PT, R4, R16, RZ, 0x1f ;  /* 0x00001fff10047589 */ /* 0x0004e800000e0000 */
[----:B------:R2:W4:Y:S02]  /*108e0*/  SHFL.IDX PT, R7, R16, 0x1, 0x1f ;  /* 0x00201f0010077f89 */ /* 0x00052400000e0000 */
.L_x_7714:
        /* <DEDUP_REMOVED lines=10> */
[----:B------:R-:W1:Y:S02]  /*10990*/  LDC.64 R2, c[0x0][0xc58] ;  /* 0x00031600ff027b82 */ /* 0x000e640000000a00 */
[----:B-1----:R-:W-:-:S05]  /*109a0*/  IMAD.WIDE R2, R5, 0x4, R2 ;  /* 0x0000000405027825 */ /* 0x002fca00078e0202 */
[----:B------:R1:W5:Y:S02]  /*109b0*/  LDG.E R17, desc[UR48][R2.64] ;  /* 0x0000003002117981 */ /* 0x000364000c1e1900 */
.L_x_7670:
[----:B------:R-:W-:Y:S05]  /*109c0*/  BSYNC B0 ;  /* 0x0000000000007941 */ /* 0x000fea0003800000 */
.L_x_7669:
        /* <DEDUP_REMOVED lines=23> */
.L_x_7722:
[----:B------:R-:W-:Y:S02]  /*10b40*/  ULDC UR4, c[0x0][0xc10] ;  /* 0x0003040000047ab9 */ /* 0x000fe40000000800 */
[----:B------:R-:W-:-:S04]  /*10b50*/  IMAD.U32 R5, RZ, RZ, UR4 ;  /* 0x00000004ff057e24 */ /* 0x000fc8000f8e00ff */
[----:B-1----:R-:W-:-:S04]  /*10b60*/  IMAD R14, R14, R5, RZ ;  /* 0x000000050e0e7224 */ /* 0x002fc800078e02ff */
[----:B----4-:R-:W-:-:S05]  /*10b70*/  IMAD.IADD R7, R7, 0x1, R14 ;  /* 0x0000000107077824 */ /* 0x010fca00078e020e */
[----:B---3--:R-:W-:-:S13]  /*10b80*/  ISETP.GT.AND P0, PT, R7, R4, PT ;  /* 0x000000040700720c */ /* 0x008fda0003f04270 */
[----:B------:R-:W-:Y:S05]  /*10b90*/  @P0 BRA `(.L_x_7672) ;  /* 0x0000000000b40947 */ /* 0x000fea0003800000 */
[----:B------:R-:W1:Y:S02]  /*10ba0*/  LDC R0, c[0x0][0xc14] ;  /* 0x00030500ff007b82 */ /* 0x000e640000000800 */
.L_x_7677:
        /* <DEDUP_REMOVED lines=14> */
.L_x_7675:
[----:B------:R-:W-:Y:S05]  /*10c90*/  BSYNC B0 ;  /* 0x0000000000007941 */ /* 0x000fea0003800000 */
.L_x_7674:
        /* <DEDUP_REMOVED lines=23> */
.L_x_7730:
[----:B------:R-:W-:Y:S02]  /*10e10*/  ULDC UR4, c[0x0][0xc10] ;  /* 0x0003040000047ab9 */ /* 0x000fe40000000800 */
[----:B------:R-:W-:-:S04]  /*10e20*/  IMAD.U32 R5, RZ, RZ, UR4 ;  /* 0x00000004ff057e24 */ /* 0x000fc8000f8e00ff */
[----:B-1----:R-:W-:-:S04]  /*10e30*/  IMAD R14, R14, R5, RZ ;  /* 0x000000050e0e7224 */ /* 0x002fc800078e02ff */
[----:B------:R-:W-:-:S05]  /*10e40*/  IMAD.IADD R7, R14, 0x1, R7 ;  /* 0x000000010e077824 */ /* 0x000fca00078e0207 */
[----:B------:R-:W-:-:S13]  /*10e50*/  ISETP.GT.AND P0, PT, R7, R4, PT ;  /* 0x000000040700720c */ /* 0x000fda0003f04270 */
[----:B------:R-:W-:Y:S05]  /*10e60*/  @!P0 BRA `(.L_x_7677) ;  /* 0xfffffffc00508947 */ /* 0x000fea000383ffff */
.L_x_7672:
        /* <DEDUP_REMOVED lines=8> */
.L_x_7734:
[----:B------:R-:W-:Y:S02]  /*10ef0*/  ISETP.NE.AND P0, PT, R3, RZ, PT ;  /* 0x000000ff0300720c */ /* 0x000fe40003f05270 */
[----:B------:R-:W-:-:S11]  /*10f00*/  MOV R7, RZ ;  /* 0x000000ff00077202 */ /* 0x000fd60000000f00 */
[----:B------:R-:W-:Y:S05]  /*10f10*/  @!P0 BRA `(.L_x_7679) ;  /* 0x0000000000108947 */ /* 0x000fea0003800000 */
[----:B------:R-:W-:Y:S01]  /*10f20*/  UMOV UR4, 0xffffffff ;  /* 0xffffffff00047882 */ /* 0x000fe20000000000 */
[----:B------:R-:W-:Y:S02]  /*10f30*/  VIADD R12, R6, 0xffffffff ;  /* 0xffffffff060c7836 */ /* 0x000fe40000000000 */
[----:B------:R-:W-:Y:S05]  /*10f40*/  BRA.DIV UR4, `(.L_x_7680) ;  /* 0x0000001a043c7947 */ /* 0x000fea000b800000 */
[----:B------:R3:W4:Y:S02]  /*10f50*/  SHFL.IDX PT, R7, R2, R12, 0x1f ;  /* 0x00001f0c02077589 */ /* 0x00072400000e0000 */
.L_x_7679:
        /* <DEDUP_REMOVED lines=67> */
.L_x_7673:
[----:B------:R-:W-:Y:S01]  /*11390*/  UMOV UR4, URZ ;  /* 0x0000003f00047c82 */ /* 0x000fe20008000000 */
[----:B------:R-:W-:Y:S01]  /*113a0*/  UMOV UR5, URZ ;  /* 0x0000003f00057c82 */ /* 0x000fe20008000000 */
[----:B------:R-:W-:Y:S01]  /*113b0*/  ULDC UR6, c[0x0][0xc14] ;  /* 0x0003050000067ab9 */ /* 0x000fe20000000800 */
[----:B--2---:R-:W-:Y:S02]  /*113c0*/  IMAD.MOV.U32 R16, RZ, RZ, R4 ;  /* 0x000000ffff107224 */ /* 0x004fe400078e0004 */
[----:B------:R-:W-:Y:S02]  /*113d0*/  IMAD.U32 R17, RZ, RZ, UR4 ;  /* 0x00000004ff117e24 */ /* 0x000fe4000f8e00ff */
[----:B------:R-:W-:Y:S02]  /*113e0*/  IMAD.U32 R18, RZ, RZ, UR5 ;  /* 0x00000005ff127e24 */ /* 0x000fe4000f8e00ff */
[----:B------:R-:W-:-:S07]  /*113f0*/  IMAD.U32 R19, RZ, RZ, UR6 ;  /* 0x00000006ff137e24 */ /* 0x000fce000f8e00ff */
.L_x_7681:
        /* <DEDUP_REMOVED lines=12> */
.L_x_7616:
        /* <DEDUP_REMOVED lines=12> */
.L_x_7737:
[----:B------:R-:W-:Y:S05]  /*11580*/  BSYNC B0 ;  /* 0x0000000000007941 */ /* 0x000fea0003800000 */
.L_x_7683:
[----:B------:R-:W-:-:S03]  /*11590*/  UMOV UR4, 0xffffffff ;  /* 0xffffffff00047882 */ /* 0x000fc60000000000 */
[----:B------:R-:W-:Y:S05]  /*115a0*/  BRA.DIV UR4, `(.L_x_7685) ;  /* 0x0000001204e07947 */ /* 0x000fea000b800000 */
[----:B------:R-:W2:Y:S02]  /*115b0*/  S2R R2, SR_TID.X ;  /* 0x0000000000027919 */ /* 0x000ea40000002100 */
[----:B--2---:R-:W-:-:S04]  /*115c0*/  SHF.R.U32.HI R2, RZ, 0x5, R2 ;  /* 0x00000005ff027819 */ /* 0x004fc80000011602 */
[----:B------:R-:W-:-:S05]  /*115d0*/  LOP3.LUT R2, R2, 0x3, RZ, 0xc0, !PT ;  /* 0x0000000302027812 */ /* 0x000fca00078ec0ff */
[----:B------:R2:W3:Y:S02]  /*115e0*/  SHFL.IDX PT, R14, R2, RZ, 0x1f ;  /* 0x00001fff020e7589 */ /* 0x0004e400000e0000 */
.L_x_7740:
[----:B---3--:R-:W-:Y:S01]  /*115f0*/  ISETP.NE.AND P0, PT, R14, RZ, PT ;  /* 0x000000ff0e00720c */ /* 0x008fe20003f05270 */
[----:B------:R-:W-:-:S12]  /*11600*/  BSSY B0, `(.L_x_7686) ;  /* 0x0000027000007945 */ /* 0x000fd80003800000 */
[----:B------:R-:W-:Y:S05]  /*11610*/  @P0 BRA `(.L_x_7687) ;  /* 0x0000000000940947 */ /* 0x000fea0003800000 */
[----:B------:R-:W-:-:S03]  /*11620*/  UMOV UR4, 0xffffffff ;  /* 0xffffffff00047882 */ /* 0x000fc60000000000 */
[----:B------:R-:W-:Y:S05]  /*11630*/  BRA.DIV UR4, `(.L_x_7688) ;  /* 0x0000001204f07947 */ /* 0x000fea000b800000 */
[----:B------:R-:W-:-:S13]  /*11640*/  ELECT P6, URZ, PT ;  /* 0x00000000003f782f */ /* 0x000fda00038c0000 */
.L_x_7743:
[----:B------:R-:W-:Y:S05]  /*11650*/  @!P6 BRA `(.L_x_7687) ;  /* 0x000000000084e947 */ /* 0x000fea0003800000 */
[----:B------:R-:W-:-:S06]  /*11660*/  ULOP3.LUT UR4, UR36, 0x2, URZ, 0xfc, !UPT ;  /* 0x0000000224047892 */ /* 0x000fcc000f8efc3f */
[----:B--2---:R-:W-:-:S05]  /*11670*/  IMAD.U32 R2, RZ, RZ, UR4 ;  /* 0x00000004ff027e24 */ /* 0x004fca000f8e00ff */
[----:B------:R-:W-:-:S13]  /*11680*/  ISETP.NE.AND P2, PT, R2, 0x3, PT ;  /* 0x000000030200780c */ /* 0x000fda0003f45270 */
[----:B------:R-:W-:Y:S05]  /*11690*/  @!P2 BRA `(.L_x_7689) ;  /* 0x000000000004a947 */ /* 0x000fea0003800000 */
[----:B------:R-:W-:Y:S01]  /*116a0*/  BPT.TRAP 0x1 ;  /* 0x000000040000795c */ /* 0x000fe20000300000 */
.L_x_7689:
        /* <DEDUP_REMOVED lines=14> */
.L_x_7744:
[----:B------:R-:W2:Y:S02]  /*11790*/  SYNCS.PHASECHK.TRANS64.TRYWAIT P0, [R7+URZ], R2 ;  /* 0x00000002070075a7 */ /* 0x000ea4000800017f */
[----:B--2---:R-:W-:Y:S05]  /*117a0*/  @!P0 BRA `(.L_x_7691) ;  /* 0x0000001000c88947 */ /* 0x004fea0003800000 */
.L_x_7745:
[----:B------:R-:W-:Y:S05]  /*117b0*/  @!P2 BRA `(.L_x_7692) ;  /* 0x000000000004a947 */ /* 0x000fea0003800000 */
[----:B------:R-:W-:Y:S01]  /*117c0*/  BPT.TRAP 0x1 ;  /* 0x000000040000795c */ /* 0x000fe20000300000 */
.L_x_7692:
[----:B------:R-:W3:Y:S01]  /*117d0*/  LDL.LU R4, [R1] ;  /* 0x0000000001047983 */ /* 0x000ee20000300800 */
[----:B------:R-:W-:-:S04]  /*117e0*/  VIADD R0, R0, 0x28860 ;  /* 0x0002886000007836 */ /* 0x000fc80000000000 */
[----:B---3--:R-:W-:-:S04]  /*117f0*/  IMAD R4, R4, 0x8, R0 ;  /* 0x0000000804047824 */ /* 0x008fc800078e0200 */
[----:B------:R-:W3:Y:S02]  /*11800*/  SYNCS.PHASECHK.TRANS64.TRYWAIT P0, [R4+URZ], R5 ;  /* 0x00000005040075a7 */ /* 0x000ee4000800017f */
[----:B---3--:R-:W-:Y:S05]  /*11810*/  @!P0 BRA `(.L_x_7693) ;  /* 0x0000001000c08947 */ /* 0x008fea0003800000 */
.L_x_7746:
[----:B------:R-:W-:-:S07]  /*11820*/  IMAD R3, R3, 0x8, R0 ;  /* 0x0000000803037824 */ /* 0x000fce00078e0200 */
.L_x_7694:
[----:B----4-:R4:W0:Y:S02]  /*11830*/  SYNCS.PHASECHK.TRANS64.TRYWAIT P0, [R3+URZ], R2 ;  /* 0x00000002030075a7 */ /* 0x010824000800017f */
[----:B0-----:R-:W-:Y:S05]  /*11840*/  @!P0 NANOSLEEP.SYNCS 0x989680 ;  /* 0x009896800000895d */ /* 0x001fea0003900000 */
[----:B------:R-:W0:Y:S02]  /*11850*/  @!P0 SYNCS.PHASECHK.TRANS64 P0, [R3+URZ], R2 ;  /* 0x00000002030085a7 */ /* 0x000e24000800007f */
[----:B0-----:R-:W-:Y:S05]  /*11860*/  @!P0 BRA `(.L_x_7694) ;  /* 0xfffffffc00f08947 */ /* 0x001fea000383ffff */
.L_x_7687:
[----:B------:R-:W-:Y:S05]  /*11870*/  BSYNC B0 ;  /* 0x0000000000007941 */ /* 0x000fea0003800000 */
.L_x_7686:
[----:B------:R-:W-:Y:S05]  /*11880*/  EXIT ;  /* 0x000000000000794d */ /* 0x000fea0003800000 */
.L_x_7560:
[----:B0-----:R-:W-:-:S04]  /*11890*/  MOV R3, UR41 ;  /* 0x0000002900037c02 */ /* 0x001fc80008000f00 */
[----:B------:R0:W1:Y:S03]  /*118a0*/  SYNCS.PHASECHK.TRANS64.TRYWAIT P1, [R3+URZ+0x28800], R0 ;  /* 0x02880000030075a7 */ /* 0x000066000802017f */
[----:B-1----:R-:W-:Y:S05]  /*118b0*/  @!P1 NANOSLEEP.SYNCS 0x989680 ;  /* 0x009896800000995d */ /* 0x002fea0003900000 */
[----:B------:R-:W1:Y:S02]  /*118c0*/  @!P1 SYNCS.PHASECHK.TRANS64 P1, [R3+URZ+0x28800], R0 ;  /* 0x02880000030095a7 */ /* 0x000e64000802007f */
[----:B-1----:R-:W-:Y:S05]  /*118d0*/  @!P1 BRA `(.L_x_7560) ;  /* 0xfffffffc00ec9947 */ /* 0x002fea000383ffff */
[----:B------:R-:W-:Y:S05]  /*118e0*/  BRA `(.L_x_7695) ;  /* 0xfffffefc00c47947 */ /* 0x000fea000383ffff */
.L_x_7564:
[----:B-1----:R1:W2:Y:S02]  /*118f0*/  SYNCS.PHASECHK.TRANS64.TRYWAIT P2, [R0+URZ+0x28830], R3 ;  /* 0x02883003000075a7 */ /* 0x0022a4000804017f */
[----:B--2---:R-:W-:Y:S05]  /*11900*/  @!P2 NANOSLEEP.SYNCS 0x989680 ;  /* 0x009896800000a95d */ /* 0x004fea0003900000 */
[----:B------:R-:W2:Y:S02]  /*11910*/  @!P2 SYNCS.PHASECHK.TRANS64 P2, [R0+URZ+0x28830], R3 ;  /* 0x028830030000a5a7 */ /* 0x000ea4000804007f */
[----:B--2---:R-:W-:Y:S05]  /*11920*/  @!P2 BRA `(.L_x_7564) ;  /* 0xfffffffc00f0a947 */ /* 0x004fea000383ffff */
[----:B------:R-:W-:Y:S05]  /*11930*/  BRA `(.L_x_7563) ;  /* 0xfffffefc00ec7947 */ /* 0x000fea000383ffff */
.L_x_7569:
[----:B-1----:R-:W-:-:S04]  /*11940*/  IMAD.U32 R7, RZ, RZ, UR6 ;  /* 0x00000006ff077e24 */ /* 0x002fc8000f8e00ff */
[----:B------:R1:W2:Y:S03]  /*11950*/  SYNCS.PHASECHK.TRANS64.TRYWAIT P2, [R7+URZ+0x28830], R4 ;  /* 0x02883004070075a7 */ /* 0x0002a6000804017f */
[----:B--2---:R-:W-:Y:S05]  /*11960*/  @!P2 NANOSLEEP.SYNCS 0x989680 ;  /* 0x009896800000a95d */ /* 0x004fea0003900000 */
[----:B------:R-:W2:Y:S02]  /*11970*/  @!P2 SYNCS.PHASECHK.TRANS64 P2, [R7+URZ+0x28830], R4 ;  /* 0x028830040700a5a7 */ /* 0x000ea4000804007f */
[----:B--2---:R-:W-:Y:S05]  /*11980*/  @!P2 BRA `(.L_x_7569) ;  /* 0xfffffffc00eca947 */ /* 0x004fea000383ffff */
[----:B------:R-:W-:Y:S05]  /*11990*/  BRA `(.L_x_7566) ;  /* 0xffffff2c00c07947 */ /* 0x000fea000383ffff */
.L_x_7573:
[----:B-1----:R-:W-:-:S04]  /*119a0*/  IMAD.U32 R7, RZ, RZ, UR6 ;  /* 0x00000006ff077e24 */ /* 0x002fc8000f8e00ff */
[----:B------:R1:W2:Y:S03]  /*119b0*/  SYNCS.PHASECHK.TRANS64.TRYWAIT P2, [R7+URZ+0x28850], R4 ;  /* 0x02885004070075a7 */ /* 0x0002a6000804017f */
[----:B--2---:R-:W-:Y:S05]  /*119c0*/  @!P2 NANOSLEEP.SYNCS 0x989680 ;  /* 0x009896800000a95d */ /* 0x004fea0003900000 */
[----:B------:R-:W2:Y:S02]  /*119d0*/  @!P2 SYNCS.PHASECHK.TRANS64 P2, [R7+URZ+0x28850], R4 ;  /* 0x028850040700a5a7 */ /* 0x000ea4000804007f */
[----:B--2---:R-:W-:Y:S05]  /*119e0*/  @!P2 BRA `(.L_x_7573) ;  /* 0xfffffffc00eca947 */ /* 0x004fea000383ffff */
[----:B------:R-:W-:Y:S05]  /*119f0*/  BRA `(.L_x_7570) ;  /* 0xffffff3000807947 */ /* 0x000fea000383ffff */
.L_x_7579:
[----:B-1----:R-:W-:-:S04]  /*11a00*/  IMAD.U32 R5, RZ, RZ, UR6 ;  /* 0x00000006ff057e24 */ /* 0x002fc8000f8e00ff */
[----:B------:R1:W2:Y:S03]  /*11a10*/  SYNCS.PHASECHK.TRANS64.TRYWAIT P2, [R5+URZ+0x28830], R4 ;  /* 0x02883004050075a7 */ /* 0x0002a6000804017f */
[----:B--2---:R-:W-:Y:S05]  /*11a20*/  @!P2 NANOSLEEP.SYNCS 0x989680 ;  /* 0x009896800000a95d */ /* 0x004fea0003900000 */
[----:B------:R-:W2:Y:S02]  /*11a30*/  @!P2 SYNCS.PHASECHK.TRANS64 P2, [R5+URZ+0x28830], R4 ;  /* 0x028830040500a5a7 */ /* 0x000ea4000804007f */
[----:B--2---:R-:W-:Y:S05]  /*11a40*/  @!P2 BRA `(.L_x_7579) ;  /* 0xfffffffc00eca947 */ /* 0x004fea000383ffff */
[----:B------:R-:W-:Y:S05]  /*11a50*/  BRA `(.L_x_7576) ;  /* 0xffffff5c00cc7947 */ /* 0x000fea000383ffff */
.L_x_7583:
[----:B-1----:R-:W-:-:S04]  /*11a60*/  IMAD.U32 R5, RZ, RZ, UR6 ;  /* 0x00000006ff057e24 */ /* 0x002fc8000f8e00ff */
[----:B------:R1:W2:Y:S03]  /*11a70*/  SYNCS.PHASECHK.TRANS64.TRYWAIT P2, [R5+URZ+0x28850], R4 ;  /* 0x02885004050075a7 */ /* 0x0002a6000804017f */
[----:B--2---:R-:W-:Y:S05]  /*11a80*/  @!P2 NANOSLEEP.SYNCS 0x989680 ;  /* 0x009896800000a95d */ /* 0x004fea0003900000 */
[----:B------:R-:W2:Y:S02]  /*11a90*/  @!P2 SYNCS.PHASECHK.TRANS64 P2, [R5+URZ+0x28850], R4 ;  /* 0x028850040500a5a7 */ /* 0x000ea4000804007f */
[----:B--2---:R-:W-:Y:S05]  /*11aa0*/  @!P2 BRA `(.L_x_7583) ;  /* 0xfffffffc00eca947 */ /* 0x004fea000383ffff */
[----:B------:R-:W-:Y:S05]  /*11ab0*/  BRA `(.L_x_7580) ;  /* 0xffffff60008c7947 */ /* 0x000fea000383ffff */
.L_x_7588:
[----:B-1----:R-:W-:-:S04]  /*11ac0*/  IMAD.U32 R6, RZ, RZ, UR5 ;  /* 0x00000005ff067e24 */ /* 0x002fc8000f8e00ff */
[----:B------:R1:W2:Y:S03]  /*11ad0*/  SYNCS.PHASECHK.TRANS64.TRYWAIT P0, [R6+URZ+0x28850], R5 ;  /* 0x02885005060075a7 */ /* 0x0002a6000800017f */
[----:B--2---:R-:W-:Y:S05]  /*11ae0*/  @!P0 NANOSLEEP.SYNCS 0x989680 ;  /* 0x009896800000895d */ /* 0x004fea0003900000 */
[----:B------:R-:W2:Y:S02]  /*11af0*/  @!P0 SYNCS.PHASECHK.TRANS64 P0, [R6+URZ+0x28850], R5 ;  /* 0x02885005060085a7 */ /* 0x000ea4000800007f */
[----:B--2---:R-:W-:Y:S05]  /*11b00*/  @!P0 BRA `(.L_x_7588) ;  /* 0xfffffffc00ec8947 */ /* 0x004fea000383ffff */
[----:B------:R-:W-:Y:S05]  /*11b10*/  BRA `(.L_x_7587) ;  /* 0xffffff84006c7947 */ /* 0x000fea000383ffff */
.L_x_7628:
        /* <DEDUP_REMOVED lines=11> */
.L_x_7697:
[----:B------:R-:W-:Y:S05]  /*11bd0*/  BSYNC B0 ;  /* 0x0000000000007941 */ /* 0x000fea0003800000 */
.L_x_7696:
[----:B------:R-:W-:Y:S05]  /*11be0*/  BRA `(.L_x_7698) ;  /* 0xffffffc800187947 */ /* 0x000fea000383ffff */
.L_x_7629:
[----:B------:R-:W-:Y:S01]  /*11bf0*/  BSSY B0, `(.L_x_7699) ;  /* 0x0000006000007945 */ /* 0x000fe20003800000 */
[----:B------:R-:W-:-:S07]  /*11c00*/  MOV R15, 0xffffffff ;  /* 0xffffffff000f7802 */ /* 0x000fce0000000f00 */
[----:B------:R-:W-:Y:S05]  /*11c10*/  WARPSYNC.COLLECTIVE R15, `(.L_x_7700) ;  /* 0x000000000f0c7348 */ /* 0x000fea0003c00000 */
[----:B------:R-:W-:Y:S02]  /*11c20*/  ELECT P6, UR62, PT ;  /* 0x00000000003e782f */ /* 0x000fe400038c0000 */
[----:B------:R-:W-:Y:S01]  /*11c30*/  MOV R14, UR62 ;  /* 0x0000003e000e7c02 */ /* 0x000fe20008000f00 */
[----:B------:R-:W-:Y:S10]  /*11c40*/  ENDCOLLECTIVE ;  /* 0x000000000000791b */ /* 0x000ff40003800000 */
.L_x_7700:
[----:B------:R-:W-:Y:S05]  /*11c50*/  BSYNC B0 ;  /* 0x0000000000007941 */ /* 0x000fea0003800000 */
.L_x_7699:
[----:B------:R-:W-:Y:S05]  /*11c60*/  BRA `(.L_x_7701) ;  /* 0xffffffc800087947 */ /* 0x000fea000383ffff */
.L_x_7632:
[----:B0-----:R0:W1:Y:S02]  /*11c70*/  SYNCS.PHASECHK.TRANS64.TRYWAIT P0, [R8+URZ+0x28840], R9 ;  /* 0x02884009080075a7 */ /* 0x001064000800017f */
[----:B-1----:R-:W-:Y:S05]  /*11c80*/  @!P0 NANOSLEEP.SYNCS 0x989680 ;  /* 0x009896800000895d */ /* 0x002fea0003900000 */
[----:B------:R-:W1:Y:S02]  /*11c90*/  @!P0 SYNCS.PHASECHK.TRANS64 P0, [R8+URZ+0x28840], R9 ;  /* 0x02884009080085a7 */ /* 0x000e64000800007f */
[----:B-1----:R-:W-:Y:S05]  /*11ca0*/  @!P0 BRA `(.L_x_7632) ;  /* 0xfffffffc00f08947 */ /* 0x002fea000383ffff */
[----:B------:R-:W-:Y:S05]  /*11cb0*/  BRA `(.L_x_7702) ;  /* 0xffffffc800707947 */ /* 0x000fea000383ffff */
.L_x_7635:
        /* <DEDUP_REMOVED lines=8> */
.L_x_7643:
[----:B0-----:R0:W1:Y:S02]  /*11d40*/  SYNCS.PHASECHK.TRANS64.TRYWAIT P0, [R2+URZ+0x28840], R3 ;  /* 0x02884003020075a7 */ /* 0x001064000800017f */
[----:B-1----:R-:W-:Y:S05]  /*11d50*/  @!P0 NANOSLEEP.SYNCS 0x989680 ;  /* 0x009896800000895d */ /* 0x002fea0003900000 */
[----:B------:R-:W1:Y:S02]  /*11d60*/  @!P0 SYNCS.PHASECHK.TRANS64 P0, [R2+URZ+0x28840], R3 ;  /* 0x02884003020085a7 */ /* 0x000e64000800007f */
[----:B-1----:R-:W-:Y:S05]  /*11d70*/  @!P0 BRA `(.L_x_7643) ;  /* 0xfffffffc00f08947 */ /* 0x002fea000383ffff */
[----:B------:R-:W-:Y:S05]  /*11d80*/  BRA `(.L_x_7704) ;  /* 0xffffffd000387947 */ /* 0x000fea000383ffff */
.L_x_7645:
[----:B0-----:R0:W1:Y:S02]  /*11d90*/  SYNCS.PHASECHK.TRANS64.TRYWAIT P0, [R2+URZ+0x60], R3 ;  /* 0x00006003020075a7 */ /* 0x001064000800017f */
[----:B-1----:R-:W-:Y:S05]  /*11da0*/  @!P0 NANOSLEEP.SYNCS 0x989680 ;  /* 0x009896800000895d */ /* 0x002fea0003900000 */
[----:B------:R-:W1:Y:S02]  /*11db0*/  @!P0 SYNCS.PHASECHK.TRANS64 P0, [R2+URZ+0x60], R3 ;  /* 0x00006003020085a7 */ /* 0x000e64000800007f */
[----:B-1----:R-:W-:Y:S05]  /*11dc0*/  @!P0 BRA `(.L_x_7645) ;  /* 0xfffffffc00f08947 */ /* 0x002fea000383ffff */
[----:B------:R-:W-:Y:S05]  /*11dd0*/  BRA `(.L_x_7705) ;  /* 0xffffffd000d47947 */ /* 0x000fea000383ffff */
.L_x_7650:
[----:B-1----:R1:W2:Y:S02]  /*11de0*/  SYNCS.PHASECHK.TRANS64.TRYWAIT P0, [R2+URZ+0x28840], R3 ;  /* 0x02884003020075a7 */ /* 0x0022a4000800017f */
[----:B--2---:R-:W-:Y:S05]  /*11df0*/  @!P0 NANOSLEEP.SYNCS 0x989680 ;  /* 0x009896800000895d */ /* 0x004fea0003900000 */
[----:B------:R-:W2:Y:S02]  /*11e00*/  @!P0 SYNCS.PHASECHK.TRANS64 P0, [R2+URZ+0x28840], R3 ;  /* 0x02884003020085a7 */ /* 0x000ea4000800007f */
[----:B--2---:R-:W-:Y:S05]  /*11e10*/  @!P0 BRA `(.L_x_7650) ;  /* 0xfffffffc00f08947 */ /* 0x004fea000383ffff */
[----:B------:R-:W-:Y:S05]  /*11e20*/  BRA `(.L_x_7706) ;  /* 0xffffffd800307947 */ /* 0x000fea000383ffff */
.L_x_7652:
[----:B0-----:R0:W1:Y:S02]  /*11e30*/  SYNCS.PHASECHK.TRANS64.TRYWAIT P1, [R2+URZ+0x60], R3 ;  /* 0x00006003020075a7 */ /* 0x001064000802017f */
[----:B-1----:R-:W-:Y:S05]  /*11e40*/  @!P1 NANOSLEEP.SYNCS 0x989680 ;  /* 0x009896800000995d */ /* 0x002fea0003900000 */
[----:B------:R-:W1:Y:S02]  /*11e50*/  @!P1 SYNCS.PHASECHK.TRANS64 P1, [R2+URZ+0x60], R3 ;  /* 0x00006003020095a7 */ /* 0x000e64000802007f */
[----:B-1----:R-:W-:Y:S05]  /*11e60*/  @!P1 BRA `(.L_x_7652) ;  /* 0xfffffffc00f09947 */ /* 0x002fea000383ffff */
[----:B------:R-:W-:Y:S05]  /*11e70*/  BRA `(.L_x_7707) ;  /* 0xffffffd800cc7947 */ /* 0x000fea000383ffff */
.L_x_7657:
[----:B--2---:R2:W3:Y:S02]  /*11e80*/  SYNCS.PHASECHK.TRANS64.TRYWAIT P0, [R2+URZ+0x28840], R3 ;  /* 0x02884003020075a7 */ /* 0x0044e4000800017f */
[----:B---3--:R-:W-:Y:S05]  /*11e90*/  @!P0 NANOSLEEP.SYNCS 0x989680 ;  /* 0x009896800000895d */ /* 0x008fea0003900000 */
[----:B------:R-:W3:Y:S02]  /*11ea0*/  @!P0 SYNCS.PHASECHK.TRANS64 P0, [R2+URZ+0x28840], R3 ;  /* 0x02884003020085a7 */ /* 0x000ee4000800007f */
[----:B---3--:R-:W-:Y:S05]  /*11eb0*/  @!P0 BRA `(.L_x_7657) ;  /* 0xfffffffc00f08947 */ /* 0x008fea000383ffff */
[----:B------:R-:W-:Y:S05]  /*11ec0*/  BRA `(.L_x_7708) ;  /* 0xffffffdc00e87947 */ /* 0x000fea000383ffff */
.L_x_7659:
[----:B0-----:R0:W1:Y:S02]  /*11ed0*/  SYNCS.PHASECHK.TRANS64.TRYWAIT P1, [R2+URZ+0x60], R9 ;  /* 0x00006009020075a7 */ /* 0x001064000802017f */
[----:B-1----:R-:W-:Y:S05]  /*11ee0*/  @!P1 NANOSLEEP.SYNCS 0x989680 ;  /* 0x009896800000995d */ /* 0x002fea0003900000 */
[----:B------:R-:W1:Y:S02]  /*11ef0*/  @!P1 SYNCS.PHASECHK.TRANS64 P1, [R2+URZ+0x60], R9 ;  /* 0x00006009020095a7 */ /* 0x000e64000802007f */
[----:B-1----:R-:W-:Y:S05]  /*11f00*/  @!P1 BRA `(.L_x_7659) ;  /* 0xfffffffc00f09947 */ /* 0x002fea000383ffff */
[----:B------:R-:W-:Y:S05]  /*11f10*/  BRA `(.L_x_7709) ;  /* 0xffffffe000847947 */ /* 0x000fea000383ffff */
.L_x_7666:
[----:B-1----:R1:W2:Y:S02]  /*11f20*/  SYNCS.PHASECHK.TRANS64.TRYWAIT P0, [R3+URZ+0x28860], R2 ;  /* 0x02886002030075a7 */ /* 0x0022a4000800017f */
[----:B--2---:R-:W-:Y:S05]  /*11f30*/  @!P0 NANOSLEEP.SYNCS 0x989680 ;  /* 0x009896800000895d */ /* 0x004fea0003900000 */
[----:B------:R-:W2:Y:S02]  /*11f40*/  @!P0 SYNCS.PHASECHK.TRANS64 P0, [R3+URZ+0x28860], R2 ;  /* 0x02886002030085a7 */ /* 0x000ea4000800007f */
[----:B--2---:R-:W-:Y:S05]  /*11f50*/  @!P0 BRA `(.L_x_7666) ;  /* 0xfffffffc00f08947 */ /* 0x004fea000383ffff */
[----:B------:R-:W-:Y:S05]  /*11f60*/  BRA `(.L_x_7710) ;  /* 0xffffffe4008c7947 */ /* 0x000fea000383ffff */
.L_x_7668:
        /* <DEDUP_REMOVED lines=8> */
.L_x_7712:
[----:B------:R-:W-:Y:S05]  /*11ff0*/  BSYNC B0 ;  /* 0x0000000000007941 */ /* 0x000fea0003800000 */
.L_x_7711:
        /* <DEDUP_REMOVED lines=8> */
.L_x_7713:
[----:B------:R-:W-:Y:S01]  /*12080*/  MOV R7, R14 ;  /* 0x0000000e00077202 */ /* 0x000fe20000000f00 */
[----:B------:R-:W-:Y:S06]  /*12090*/  BRA `(.L_x_7714) ;  /* 0xffffffe800147947 */ /* 0x000fec000383ffff */
.L_x_7671:
        /* <DEDUP_REMOVED lines=8> */
.L_x_7716:
[----:B------:R-:W-:Y:S05]  /*12120*/  BSYNC B0 ;  /* 0x0000000000007941 */ /* 0x000fea0003800000 */
.L_x_7715:
        /* <DEDUP_REMOVED lines=10> */
.L_x_7717:
        /* <DEDUP_REMOVED lines=8> */
.L_x_7718:
        /* <DEDUP_REMOVED lines=8> */
.L_x_7719:
        /* <DEDUP_REMOVED lines=8> */
.L_x_7720:
        /* <DEDUP_REMOVED lines=8> */
.L_x_7721:
[----:B------:R-:W-:Y:S05]  /*123d0*/  BRA `(.L_x_7722) ;  /* 0xffffffe400d87947 */ /* 0x000fea000383ffff */
.L_x_7676:
        /* <DEDUP_REMOVED lines=8> */
.L_x_7724:
[----:B------:R-:W-:Y:S05]  /*12460*/  BSYNC B0 ;  /* 0x0000000000007941 */ /* 0x000fea0003800000 */
.L_x_7723:
        /* <DEDUP_REMOVED lines=10> */
.L_x_7725:
        /* <DEDUP_REMOVED lines=8> */
.L_x_7726:
        /* <DEDUP_REMOVED lines=8> */
.L_x_7727:
        /* <DEDUP_REMOVED lines=8> */
.L_x_7728:
        /* <DEDUP_REMOVED lines=8> */
.L_x_7729:
[----:B------:R-:W-:Y:S05]  /*12710*/  BRA `(.L_x_7730) ;  /* 0xffffffe400bc7947 */ /* 0x000fea000383ffff */
.L_x_7678:
[----:B------:R-:W-:Y:S01]  /*12720*/  BSSY B0, `(.L_x_7731) ;  /* 0x0000006000007945 */ /* 0x000fe20003800000 */
[----:B------:R-:W-:Y:S01]  /*12730*/  PLOP3.LUT P6, PT, P6, PT, PT, 0x8, 0x0 ;  /* 0x000000000000781c */ /* 0x000fe200037ce170 */
[----:B------:R-:W-:-:S12]  /*12740*/  IMAD.MOV.U32 R15, RZ, RZ, -0x1 ;  /* 0xffffffffff0f7424 */ /* 0x000fd800078e00ff */
[----:B0-----:R-:W-:Y:S05]  /*12750*/  WARPSYNC.COLLECTIVE R15, `(.L_x_7732) ;  /* 0x000000000f087348 */ /* 0x001fea0003c00000 */
[----:B------:R-:W-:Y:S01]  /*12760*/  VOTE.ANY R14, PT, P6 ;  /* 0x00000000000e7806 */ /* 0x000fe200030e0100 */
[----:B0-----:R-:W-:Y:S06]  /*12770*/  ENDCOLLECTIVE ;  /* 0x000000000000791b */ /* 0x001fec0003800000 */
.L_x_7732:
[----:B------:R-:W-:Y:S05]  /*12780*/  BSYNC B0 ;  /* 0x0000000000007941 */ /* 0x000fea0003800000 */
.L_x_7731:
        /* <DEDUP_REMOVED lines=9> */
.L_x_7733:
[----:B------:R-:W-:Y:S01]  /*12820*/  IMAD.MOV.U32 R17, RZ, RZ, R14 ;  /* 0x000000ffff117224 */ /* 0x000fe200078e000e */
[----:B------:R-:W-:Y:S06]  /*12830*/  BRA `(.L_x_7734) ;  /* 0xffffffe400ac7947 */ /* 0x000fec000383ffff */
.L_x_7680:
[----:B------:R-:W-:Y:S01]  /*12840*/  BSSY B0, `(.L_x_7735) ;  /* 0x0000007000007945 */ /* 0x000fe20003800000 */
[----:B------:R-:W-:Y:S01]  /*12850*/  MOV R13, R2 ;  /* 0x00000002000d7202 */ /* 0x000fe20000000f00 */
[----:B------:R-:W-:Y:S02]  /*12860*/  IMAD.MOV.U32 R11, RZ, RZ, 0x1f ;  /* 0x0000001fff0b7424 */ /* 0x000fe400078e00ff */
[----:B------:R-:W-:-:S07]  /*12870*/  IMAD.MOV.U32 R15, RZ, RZ, -0x1 ;  /* 0xffffffffff0f7424 */ /* 0x000fce00078e00ff */
[----:B012---:R-:W-:Y:S05]  /*12880*/  WARPSYNC.COLLECTIVE R15, `(.L_x_7736) ;  /* 0x000000000f087348 */ /* 0x007fea0003c00000 */
[----:B------:R3:W4:Y:S02]  /*12890*/  SHFL.IDX P6, R14, R13, R12, R11 ;  /* 0x0000000c0d0e7389 */ /* 0x00072400000c000b */
[----:B01234-:R-:W-:Y:S01]  /*128a0*/  ENDCOLLECTIVE ;  /* 0x000000000000791b */ /* 0x01ffe20003800000 */
.L_x_7736:
[----:B------:R-:W-:Y:S05]  /*128b0*/  BSYNC B0 ;  /* 0x0000000000007941 */ /* 0x000fea0003800000 */
.L_x_7735:
[----:B------:R-:W-:Y:S01]  /*128c0*/  IMAD.MOV.U32 R7, RZ, RZ, R14 ;  /* 0x000000ffff077224 */ /* 0x000fe200078e000e */
[----:B------:R-:W-:Y:S06]  /*128d0*/  BRA `(.L_x_7679) ;  /* 0xffffffe400a07947 */ /* 0x000fec000383ffff */
.L_x_7684:
[----:B-1----:R1:W2:Y:S02]  /*128e0*/  SYNCS.PHASECHK.TRANS64.TRYWAIT P0, [R0+URZ+0x28820], R3 ;  /* 0x02882003000075a7 */ /* 0x0022a4000800017f */
[----:B--2---:R-:W-:Y:S05]  /*128f0*/  @!P0 NANOSLEEP.SYNCS 0x989680 ;  /* 0x009896800000895d */ /* 0x004fea0003900000 */
[----:B------:R-:W2:Y:S02]  /*12900*/  @!P0 SYNCS.PHASECHK.TRANS64 P0, [R0+URZ+0x28820], R3 ;  /* 0x02882003000085a7 */ /* 0x000ea4000800007f */
[----:B--2---:R-:W-:Y:S05]  /*12910*/  @!P0 BRA `(.L_x_7684) ;  /* 0xfffffffc00f08947 */ /* 0x004fea000383ffff */
[----:B------:R-:W-:Y:S05]  /*12920*/  BRA `(.L_x_7737) ;  /* 0xffffffec00147947 */ /* 0x000fea000383ffff */
.L_x_7685:
        /* <DEDUP_REMOVED lines=11> */
.L_x_7739:
[----:B------:R-:W-:Y:S05]  /*129e0*/  BSYNC B0 ;  /* 0x0000000000007941 */ /* 0x000fea0003800000 */
.L_x_7738:
[----:B------:R-:W-:Y:S05]  /*129f0*/  BRA `(.L_x_7740) ;  /* 0xffffffe800fc7947 */ /* 0x000fea000383ffff */
.L_x_7688:
[----:B------:R-:W-:Y:S01]  /*12a00*/  BSSY B1, `(.L_x_7741) ;  /* 0x0000006000017945 */ /* 0x000fe20003800000 */
[----:B------:R-:W-:-:S07]  /*12a10*/  IMAD.MOV.U32 R15, RZ, RZ, -0x1 ;  /* 0xffffffffff0f7424 */ /* 0x000fce00078e00ff */
[----:B012---:R-:W-:Y:S05]  /*12a20*/  WARPSYNC.COLLECTIVE R15, `(.L_x_7742) ;  /* 0x000000000f0c7348 */ /* 0x007fea0003c00000 */
[----:B------:R-:W-:Y:S02]  /*12a30*/  ELECT P6, UR62, PT ;  /* 0x00000000003e782f */ /* 0x000fe400038c0000 */
[----:B------:R-:W-:Y:S01]  /*12a40*/  MOV R14, UR62 ;  /* 0x0000003e000e7c02 */ /* 0x000fe20008000f00 */
[----:B012---:R-:W-:Y:S10]  /*12a50*/  ENDCOLLECTIVE ;  /* 0x000000000000791b */ /* 0x007ff40003800000 */
.L_x_7742:
[----:B------:R-:W-:Y:S05]  /*12a60*/  BSYNC B1 ;  /* 0x0000000000017941 */ /* 0x000fea0003800000 */
.L_x_7741:
[----:B------:R-:W-:Y:S05]  /*12a70*/  BRA `(.L_x_7743) ;  /* 0xffffffe800f47947 */ /* 0x000fea000383ffff */
.L_x_7690:
[----:B-1----:R1:W2:Y:S02]  /*12a80*/  SYNCS.PHASECHK.TRANS64.TRYWAIT P0, [R6+URZ], R5 ;  /* 0x00000005060075a7 */ /* 0x0022a4000800017f */
[----:B--2---:R-:W-:Y:S05]  /*12a90*/  @!P0 NANOSLEEP.SYNCS 0x989680 ;  /* 0x009896800000895d */ /* 0x004fea0003900000 */
[----:B------:R-:W2:Y:S02]  /*12aa0*/  @!P0 SYNCS.PHASECHK.TRANS64 P0, [R6+URZ], R5 ;  /* 0x00000005060085a7 */ /* 0x000ea4000800007f */
[----:B--2---:R-:W-:Y:S05]  /*12ab0*/  @!P0 BRA `(.L_x_7690) ;  /* 0xfffffffc00f08947 */ /* 0x004fea000383ffff */
[----:B------:R-:W-:Y:S05]  /*12ac0*/  BRA `(.L_x_7744) ;  /* 0xffffffec00307947 */ /* 0x000fea000383ffff */
.L_x_7691:
[----:B--2---:R2:W3:Y:S02]  /*12ad0*/  SYNCS.PHASECHK.TRANS64.TRYWAIT P0, [R7+URZ], R2 ;  /* 0x00000002070075a7 */ /* 0x0044e4000800017f */
[----:B---3--:R-:W-:Y:S05]  /*12ae0*/  @!P0 NANOSLEEP.SYNCS 0x989680 ;  /* 0x009896800000895d */ /* 0x008fea0003900000 */
[----:B------:R-:W3:Y:S02]  /*12af0*/  @!P0 SYNCS.PHASECHK.TRANS64 P0, [R7+URZ], R2 ;  /* 0x00000002070085a7 */ /* 0x000ee4000800007f */
[----:B---3--:R-:W-:Y:S05]  /*12b00*/  @!P0 BRA `(.L_x_7691) ;  /* 0xfffffffc00f08947 */ /* 0x008fea000383ffff */
[----:B------:R-:W-:Y:S05]  /*12b10*/  BRA `(.L_x_7745) ;  /* 0xffffffec00247947 */ /* 0x000fea000383ffff */
.L_x_7693:
[----:B---3--:R3:W4:Y:S02]  /*12b20*/  SYNCS.PHASECHK.TRANS64.TRYWAIT P0, [R4+URZ], R5 ;  /* 0x00000005040075a7 */ /* 0x008724000800017f */
[----:B----4-:R-:W-:Y:S05]  /*12b30*/  @!P0 NANOSLEEP.SYNCS 0x989680 ;  /* 0x009896800000895d */ /* 0x010fea0003900000 */
[----:B------:R-:W4:Y:S02]  /*12b40*/  @!P0 SYNCS.PHASECHK.TRANS64 P0, [R4+URZ], R5 ;  /* 0x00000005040085a7 */ /* 0x000f24000800007f */
[----:B----4-:R-:W-:Y:S05]  /*12b50*/  @!P0 BRA `(.L_x_7693) ;  /* 0xfffffffc00f08947 */ /* 0x010fea000383ffff */
[----:B------:R-:W-:Y:S05]  /*12b60*/  BRA `(.L_x_7746) ;  /* 0xffffffec002c7947 */ /* 0x000fea000383ffff */
.L_x_7747:
        /* <DEDUP_REMOVED lines=9> */
.L_x_12774:


//--------------------- .text._ZN7cutlass13device_kernelIN5flash11enable_sm90INS1_16FlashAttnFwdSm90INS1_25CollectiveMainloopFwdSm90ILi2EN4cute5tupleIJNS5_1CILi1EEES8_S8_EEENS6_IJNS7_ILi128EEESA_SA_EEELi128ENS_6half_tEfNS_4arch4Sm90ELb1ELb0ELb1ELb1ELb0ELb1ELb0ELb1ELb1ELb0ELb0ELb0EEENS1_21CollectiveEpilogueFwdISB_S9_SC_SE_Li256ELb1ELb0ELb0ELb0EEENS1_36VarlenDynamicPersistentTileSchedulerILi128ELi128ELi256ELi32ELb0ELb0ELb1ELb1ELb1ELb1EEEEEEEEEvNT_6ParamsE --------------------------
	.section	.text._ZN7cutlass13device_kernelIN5flash11enable_sm90INS1_16FlashAttnFwdSm90INS1_25CollectiveMainloopFwdSm90ILi2EN4cute5tupleIJNS5_1CILi1EEES8_S8_EEENS6_IJNS7_ILi128EEESA_SA_EEELi128ENS_6half_tEfNS_4arch4Sm90ELb1ELb0ELb1ELb1ELb0ELb1ELb0ELb1ELb1ELb0ELb0ELb0EEENS1_21CollectiveEpilogueFwdISB_S9_SC_SE_Li256ELb1ELb0ELb0ELb0EEENS1_36VarlenDynamicPersistentTileSchedulerILi128ELi128ELi256ELi32ELb0ELb0ELb1ELb1ELb1ELb1EEEEEEEEEvNT_6ParamsE,"ax",@progbits
	.align	128
.text._ZN7cutlass13device_kernelIN5flash11enable_sm90INS1_16FlashAttnFwdSm90INS1_25CollectiveMainloopFwdSm90ILi2EN4cute5tupleIJNS5_1CILi1EEES8_S8_EEENS6_IJNS7_ILi128EEESA_SA_EEELi128ENS_6half_tEfNS_4arch4Sm90ELb1ELb0ELb1ELb1ELb0ELb1ELb0ELb1ELb1ELb0ELb0ELb0EEENS1_21CollectiveEpilogueFwdISB_S9_SC_SE_Li256ELb1ELb0ELb0ELb0EEENS1_36VarlenDynamicPersistentTileSchedulerILi128ELi128ELi256ELi32ELb0ELb0ELb1ELb1ELb1ELb1EEEEEEEEEvNT_6ParamsE:
        .type           _ZN7cutlass13device_kernelIN5flash11enable_sm90INS1_16FlashAttnFwdSm90INS1_25CollectiveMainloopFwdSm90ILi2EN4cute5tupleIJNS5_1CILi1EEES8_S8_EEENS6_IJNS7_ILi128EEESA_SA_EEELi128ENS_6half_tEfNS_4arch4Sm90ELb1ELb0ELb1ELb1ELb0ELb1ELb0ELb1ELb1ELb0ELb0ELb0EEENS1_21CollectiveEpilogueFwdISB_S9_SC_SE_Li256ELb1ELb0ELb0ELb0EEENS1_36VarlenDynamicPersistentTileSchedulerILi128ELi128ELi256ELi32ELb0ELb0ELb1ELb1ELb1ELb1EEEEEEEEEvNT_6ParamsE,@function
        .size           _ZN7cutlass13device_kernelIN5flash11enable_sm90INS1_16FlashAttnFwdSm90INS1_25CollectiveMainloopFwdSm90ILi2EN4cute5tupleIJNS5_1CILi1EEES8_S8_EEENS6_IJNS7_ILi128EEESA_SA_EEELi128ENS_6half_tEfNS_4arch4Sm90ELb1ELb0ELb1ELb1ELb0ELb1ELb0ELb1ELb1ELb0ELb0ELb0EEENS1_21CollectiveEpilogueFwdISB_S9_SC_SE_Li256ELb1ELb0ELb0ELb0EEENS1_36VarlenDynamicPersistentTileSchedulerILi128ELi128ELi256ELi32ELb0ELb0ELb1ELb1ELb1ELb1EEEEEEEEEvNT_6ParamsE,(.L_x_12775 - _ZN7cutlass13device_kernelIN5flash11enable_sm90INS1_16FlashAttnFwdSm90INS1_25CollectiveMainloopFwdSm90ILi2EN4cute5tupleIJNS5_1CILi1EEES8_S8_EEENS6_IJNS7_ILi128EEESA_SA_EEELi128ENS_6half_tEfNS_4arch4Sm90ELb1ELb0ELb1ELb1ELb0ELb1ELb0ELb1ELb1ELb0ELb0ELb0EEENS1_21CollectiveEpilogueFwdISB_S9_SC_SE_Li256ELb1ELb0ELb0ELb0EEENS1_36VarlenDynamicPersistentTileSchedulerILi128ELi128ELi256ELi32ELb0ELb0ELb1ELb1ELb1ELb1EEEEEEEEEvNT_6ParamsE)
        .other          _ZN7cutlass13device_kernelIN5flash11enable_sm90INS1_16FlashAttnFwdSm90INS1_25CollectiveMainloopFwdSm90ILi2EN4cute5tupleIJNS5_1CILi1EEES8_S8_EEENS6_IJNS7_ILi128EEESA_SA_EEELi128ENS_6half_tEfNS_4arch4Sm90ELb1ELb0ELb1ELb1ELb0ELb1ELb0ELb1ELb1ELb0ELb0ELb0EEENS1_21CollectiveEpilogueFwdISB_S9_SC_SE_Li256ELb1ELb0ELb0ELb0EEENS1_36VarlenDynamicPersistentTileSchedulerILi128ELi128ELi256ELi32ELb0ELb0ELb1ELb1ELb1ELb1EEEEEEEEEvNT_6ParamsE,@"STO_CUDA_ENTRY STV_DEFAULT"
_ZN7cutlass13device_kernelIN5flash11enable_sm90INS1_16FlashAttnFwdSm90INS1_25CollectiveMainloopFwdSm90ILi2EN4cute5tupleIJNS5_1CILi1EEES8_S8_EEENS6_IJNS7_ILi128EEESA_SA_EEELi128ENS_6half_tEfNS_4arch4Sm90ELb1ELb0ELb1ELb1ELb0ELb1ELb0ELb1ELb1ELb0ELb0ELb0EEENS1_21CollectiveEpilogueFwdISB_S9_SC_SE_Li256ELb1ELb0ELb0ELb0EEENS1_36VarlenDynamicPersistentTileSchedulerILi128ELi128ELi256ELi32ELb0ELb0ELb1ELb1ELb1ELb1EEEEEEEEEvNT_6ParamsE:
        /* <DEDUP_REMOVED lines=26> */
.L_x_7749:
[----:B------:R-:W-:Y:S05]  /*01a0*/  BSYNC B0 ;  /* 0x0000000000007941 */ /* 0x000fea0003800000 */
.L_x_7748:
        /* <DEDUP_REMOVED lines=40> */
.L_x_7750:
        /* <DEDUP_REMOVED lines=22> */
.L_x_7751:
        /* <DEDUP_REMOVED lines=18> */
.L_x_7752:
        /* <DEDUP_REMOVED lines=22> */
.L_x_7753:
        /* <DEDUP_REMOVED lines=22> */
.L_x_7754:
[----:B--2---:R-:W-:Y:S01]  /*0970*/  ISETP.NE.AND P0, PT, R2, RZ, PT ;  /* 0x000000ff0200720c */ /* 0x004fe20003f05270 */
[----:B------:R-:W-:Y:S01]  /*0980*/  IMAD.MOV.U32 R2, RZ, RZ, 0x1 ;  /* 0x00000001ff027424 */ /* 0x000fe200078e00ff */
[----:B------:R-:W-:Y:S01]  /*0990*/  NOP ;  /* 0x0000000000007918 */ /* 0x000fe20000000000 */
[----:B------:R-:W-:Y:S01]  /*09a0*/  ULDC.64 UR38, c[0x0][0x208] ;  /* 0x0000820000267ab9 */ /* 0x000fe20000000a00 */
[----:B------:R-:W-:Y:S02]  /*09b0*/  BSSY B7, `(.L_x_7755) ;  /* 0x0001e48000077945 */ /* 0x000fe40003800000 */
[----:B------:R-:W-:-:S05]  /*09c0*/  SEL R2, R2, 0x2, !P0 ;  /* 0x0000000202027807 */ /* 0x000fca0004000000 */
[----:B------:R2:W-:Y:S01]  /*09d0*/  STL [R1+0x30], R2 ;  /* 0x0000300201007387 */ /* 0x0005e20000100800 */
[----:B01-34-:R-:W-:Y:S06]  /*09e0*/  BAR.SYNC.DEFER_BLOCKING 0x0 ;  /* 0x0000000000007b1d */ /* 0x01bfec0000010000 */
[----:B------:R-:W-:Y:S05]  /*09f0*/  @!P0 BRA `(.L_x_7756) ;  /* 0x0000018400608947 */ /* 0x000fea0003800000 */
.L_x_7757:
        /* <DEDUP_REMOVED lines=12> */
[----:B--2---:R-:W-:-:S02]  /*0ac0*/  IMAD.U32 R2, RZ, RZ, UR4 ;  /* 0x00000004ff027e24 */ /* 0x004fc4000f8e00ff */
[----:B------:R-:W-:-:S03]  /*0ad0*/  ULDC UR4, c[0x0][0xc14] ;  /* 0x0003050000047ab9 */ /* 0x000fc60000000800 */
[----:B------:R-:W0:Y:S01]  /*0ae0*/  LDS.128 R192, [R2+0x288d0] ;  /* 0x0288d00002c07984 */ /* 0x000e220000000c00 */
[----:B------:R-:W-:Y:S06]  /*0af0*/  BAR.ARV 0x4, 0x120 ;  /* 0x0104800000007b1d */ /* 0x000fec0000002000 */
[----:B0-----:R-:W-:-:S13]  /*0b00*/  ISETP.GE.AND P0, PT, R195, UR4, PT ;  /* 0x00000004c3007c0c */ /* 0x001fda000bf06270 */
[----:B------:R-:W-:Y:S05]  /*0b10*/  @P0 BRA `(.L_x_7758) ;  /* 0x000001e000c40947 */ /* 0x000fea0003800000 */
[----:B------:R-:W2:Y:S01]  /*0b20*/  LDL.LU R11, [R1+0x30] ;  /* 0x00003000010b7983 */ /* 0x000ea20000300800 */
[----:B------:R-:W-:Y:S01]  /*0b30*/  IADD3 R233, R3, -0x80, RZ ;  /* 0xffffff8003e97810 */ /* 0x000fe20007ffe0ff */
[----:B------:R-:W-:Y:S01]  /*0b40*/  VIADD R226, R2, 0x10400 ;  /* 0x0001040002e27836 */ /* 0x000fe20000000000 */
[----:B------:R-:W-:Y:S02]  /*0b50*/  MOV R223, RZ ;  /* 0x000000ff00df7202 */ /* 0x000fe40000000f00 */
[----:B------:R-:W-:Y:S02]  /*0b60*/  CS2R R184, SRZ ;  /* 0x0000000000b87805 */ /* 0x000fe4000001ff00 */
[----:B------:R-:W-:Y:S02]  /*0b70*/  SHF.R.S32.HI R0, RZ, 0x1f, R233 ;  /* 0x0000001fff007819 */ /* 0x000fe400000114e9 */
[----:B------:R-:W-:Y:S02]  /*0b80*/  CS2R R190, SRZ ;  /* 0x0000000000be7805 */ /* 0x000fe4000001ff00 */
[----:B------:R-:W-:-:S02]  /*0b90*/  LEA.HI R4, R0, R233, RZ, 0x7 ;  /* 0x000000e900047211 */ /* 0x000fc400078f38ff */
[----:B------:R-:W-:Y:S02]  /*0ba0*/  LEA.HI R5, R0, R233, RZ, 0x5 ;  /* 0x000000e900057211 */ /* 0x000fe400078f28ff */
[C---:B------:R-:W-:Y:S02]  /*0bb0*/  LOP3.LUT R6, R4.reuse, 0xffffff80, RZ, 0xc0, !PT ;  /* 0xffffff8004067812 */ /* 0x040fe400078ec0ff */
[----:B------:R-:W-:Y:S01]  /*0bc0*/  SHF.R.S32.HI R231, RZ, 0x7, R4 ;  /* 0x00000007ffe77819 */ /* 0x000fe20000011404 */
[----:B------:R-:W-:Y:S02]  /*0bd0*/  IMAD.SHL.U32 R5, R5, 0x20, RZ ;  /* 0x0000002005057824 */ /* 0x000fe400078e00ff */
[----:B------:R-:W-:Y:S01]  /*0be0*/  IMAD.IADD R227, R233, 0x1, -R6 ;  /* 0x00000001e9e37824 */ /* 0x000fe200078e0a06 */
[----:B------:R-:W-:Y:S02]  /*0bf0*/  LEA.HI R4, R4, R231, RZ, 0x1 ;  /* 0x000000e704047211 */ /* 0x000fe400078f08ff */
[----:B------:R-:W-:-:S02]  /*0c00*/  LOP3.LUT R5, R5, 0xfffffc00, RZ, 0xc0, !PT ;  /* 0xfffffc0005057812 */ /* 0x000fc400078ec0ff */
[----:B------:R-:W-:Y:S02]  /*0c10*/  SHF.R.S32.HI R10, RZ, 0x1f, R227 ;  /* 0x0000001fff0a7819 */ /* 0x000fe400000114e3 */
[----:B------:R-:W-:Y:S02]  /*0c20*/  LOP3.LUT R4, R4, 0x3fffffe, RZ, 0xc0, !PT ;  /* 0x03fffffe04047812 */ /* 0x000fe400078ec0ff */
[CC--:B------:R-:W-:Y:S02]  /*0c30*/  LEA.HI R7, R10.reuse, R227.reuse, RZ, 0x2 ;  /* 0x000000e30a077211 */ /* 0x0c0fe400078f10ff */
[----:B------:R-:W-:Y:S02]  /*0c40*/  LEA.HI R10, R10, R227, RZ, 0x5 ;  /* 0x000000e30a0a7211 */ /* 0x000fe400078f28ff */
[--C-:B------:R-:W-:Y:S02]  /*0c50*/  SHF.R.S32.HI R6, RZ, 0x2, R7.reuse ;  /* 0x00000002ff067819 */ /* 0x100fe40000011407 */
[----:B------:R-:W-:-:S02]  /*0c60*/  SHF.R.S32.HI R3, RZ, 0x1f, R7 ;  /* 0x0000001fff037819 */ /* 0x000fc40000011407 */
[----:B------:R-:W-:Y:S02]  /*0c70*/  SHF.R.S32.HI R10, RZ, 0x5, R10 ;  /* 0x00000005ff0a7819 */ /* 0x000fe4000001140a */
[----:B------:R-:W-:Y:S02]  /*0c80*/  LEA.HI R8, R3, R6, RZ, 0x3 ;  /* 0x0000000603087211 */ /* 0x000fe400078f18ff */
[----:B------:R-:W-:Y:S02]  /*0c90*/  LEA.HI R3, R0, R233, RZ, 0x4 ;  /* 0x000000e900037211 */ /* 0x000fe400078f20ff */
[----:B------:R-:W-:Y:S02]  /*0ca0*/  LOP3.LUT R9, R8, 0xfffffff8, RZ, 0xc0, !PT ;  /* 0xfffffff808097812 */ /* 0x000fe400078ec0ff */
[----:B------:R-:W-:Y:S02]  /*0cb0*/  SHF.R.S32.HI R8, RZ, 0x4, R3 ;  /* 0x00000004ff087819 */ /* 0x000fe40000011403 */
[----:B------:R-:W-:Y:S01]  /*0cc0*/  IADD3 R4, R231, -R4, RZ ;  /* 0x80000004e7047210 */ /* 0x000fe20007ffe0ff */
[----:B------:R-:W-:Y:S01]  /*0cd0*/  IMAD.IADD R9, R6, 0x1, -R9 ;  /* 0x0000000106097824 */ /* 0x000fe200078e0a09 */
[----:B------:R-:W-:-:S02]  /*0ce0*/  LOP3.LUT R6, R3, 0x3fffff0, RZ, 0xc0, !PT ;  /* 0x03fffff003067812 */ /* 0x000fc400078ec0ff */
[----:B------:R-:W-:Y:S01]  /*0cf0*/  LEA.HI R3, R3, R8, RZ, 0x1 ;  /* 0x0000000803037211 */ /* 0x000fe200078f08ff */
[----:B------:R-:W-:Y:S01]  /*0d00*/  IMAD R9, R10, 0x10, R9 ;  /* 0x000000100a097824 */ /* 0x000fe200078e0209 */
[----:B------:R-:W-:Y:S02]  /*0d10*/  IADD3 R6, R233, -R6, RZ ;  /* 0x80000006e9067210 */ /* 0x000fe40007ffe0ff */
[----:B------:R-:W-:Y:S01]  /*0d20*/  LOP3.LUT R3, R3, 0x1ffffffe, RZ, 0xc0, !PT ;  /* 0x1ffffffe03037812 */ /* 0x000fe200078ec0ff */
[----:B------:R-:W-:Y:S01]  /*0d30*/  IMAD R213, R4, 0x40, R9 ;  /* 0x0000004004d57824 */ /* 0x000fe200078e0209 */
[----:B------:R-:W-:Y:S01]  /*0d40*/  LOP3.LUT R212, R7, 0x7ffffffc, RZ, 0xc0, !PT ;  /* 0x7ffffffc07d47812 */ /* 0x000fe200078ec0ff */
[----:B------:R-:W-:Y:S02]  /*0d50*/  IMAD R6, R6, 0x40, R5 ;  /* 0x0000004006067824 */ /* 0x000fe400078e0205 */
[----:B------:R-:W-:Y:S02]  /*0d60*/  IMAD.IADD R3, R8, 0x1, -R3 ;  /* 0x0000000108037824 */ /* 0x000fe400078e0a03 */
[----:B------:R-:W-:-:S02]  /*0d70*/  IMAD.IADD R212, R227, 0x1, -R212 ;  /* 0x00000001e3d47824 */ /* 0x000fc400078e0ad4 */
[----:B------:R-:W-:Y:S01]  /*0d80*/  IMAD R232, R3, 0x8, R6 ;  /* 0x0000000803e87824 */ /* 0x000fe200078e0206 */
[CC--:B------:R-:W-:Y:S02]  /*0d90*/  LEA.HI R3, R0.reuse, R233.reuse, RZ, 0x6 ;  /* 0x000000e900037211 */ /* 0x0c0fe400078f30ff */
[----:B------:R-:W-:-:S03]  /*0da0*/  LEA.HI R0, R0, R233, RZ, 0x3 ;  /* 0x000000e900007211 */ /* 0x000fc600078f18ff */
[----:B------:R-:W-:Y:S01]  /*0db0*/  IMAD.SHL.U32 R3, R3, 0x8, RZ ;  /* 0x0000000803037824 */ /* 0x000fe200078e00ff */
[----:B------:R-:W-:Y:S02]  /*0dc0*/  SHF.R.S32.HI R18, RZ, 0x3, R0 ;  /* 0x00000003ff127819 */ /* 0x000fe40000011400 */
[----:B------:R-:W-:Y:S02]  /*0dd0*/  LOP3.LUT R4, R0, 0xfffffff8, RZ, 0xc0, !PT ;  /* 0xfffffff800047812 */ /* 0x000fe400078ec0ff */
[C---:B------:R-:W-:Y:S01]  /*0de0*/  IADD3 R188, R18.reuse, 0x20, RZ ;  /* 0x0000002012bc7810 */ /* 0x040fe20007ffe0ff */
[C---:B------:R-:W-:Y:S01]  /*0df0*/  VIADD R187, R18.reuse, 0x40 ;  /* 0x0000004012bb7836 */ /* 0x040fe20000000000 */
[----:B------:R-:W-:Y:S01]  /*0e00*/  LOP3.LUT R210, R3, 0xfffffe00, RZ, 0xc0, !PT ;  /* 0xfffffe0003d27812 */ /* 0x000fe200078ec0ff */
        /* <DEDUP_REMOVED lines=19> */
[----:B------:R-:W-:-:S02]  /*0f40*/  LOP3.LUT R199, R199, 0x1c0, RZ, 0xc0, !PT ;  /* 0x000001c0c7c77812 */ /* 0x000fc400078ec0ff */
[----:B------:R-:W-:Y:S02]  /*0f50*/  SHF.L.U32 R4, R4, 0x6, RZ ;  /* 0x0000000604047819 */ /* 0x000fe400000006ff */
[----:B------:R-:W-:Y:S02]  /*0f60*/  LOP3.LUT R200, R200, 0x1c0, RZ, 0xc0, !PT ;  /* 0x000001c0c8c87812 */ /* 0x000fe400078ec0ff */
[----:B------:R-:W-:Y:S02]  /*0f70*/  SHF.R.U32.HI R209, RZ, 0x3, R3 ;  /* 0x00000003ffd17819 */ /* 0x000fe40000011603 */
[--C-:B------:R-:W-:Y:S02]  /*0f80*/  LOP3.LUT R214, R3, 0x38, R16.reuse, 0xf8, !PT ;  /* 0x0000003803d67812 */ /* 0x100fe400078ef810 */
[----:B------:R-:W-:Y:S02]  /*0f90*/  SHF.R.U32.HI R207, RZ, 0x3, R201 ;  /* 0x00000003ffcf7819 */ /* 0x000fe400000116c9 */
[----:B------:R-:W-:-:S02]  /*0fa0*/  LOP3.LUT R3, R201, 0x38, R16, 0xf8, !PT ;  /* 0x00000038c9037812 */ /* 0x000fc400078ef810 */
[----:B------:R-:W-:Y:S02]  /*0fb0*/  SHF.R.U32.HI R203, RZ, 0x3, R199 ;  /* 0x00000003ffcb7819 */ /* 0x000fe400000116c7 */
[----:B------:R-:W-:Y:S02]  /*0fc0*/  LOP3.LUT R7, R199, 0x38, R16, 0xf8, !PT ;  /* 0x00000038c7077812 */ /* 0x000fe400078ef810 */
[----:B------:R-:W-:Y:S02]  /*0fd0*/  LOP3.LUT R208, R5, 0xfffffe00, RZ, 0xc0, !PT ;  /* 0xfffffe0005d07812 */ /* 0x000fe400078ec0ff */
[----:B------:R-:W-:Y:S02]  /*0fe0*/  LOP3.LUT R204, R4, 0xfffffe00, RZ, 0xc0, !PT ;  /* 0xfffffe0004cc7812 */ /* 0x000fe400078ec0ff */
[----:B------:R-:W-:Y:S02]  /*0ff0*/  SHF.R.U32.HI R205, RZ, 0x3, R200 ;  /* 0x00000003ffcd7819 */ /* 0x000fe400000116c8 */
[----:B------:R-:W-:-:S02]  /*1000*/  LOP3.LUT R6, R200, 0x38, R16, 0xf8, !PT ;  /* 0x00000038c8067812 */ /* 0x000fc400078ef810 */
[----:B------:R-:W-:Y:S02]  /*1010*/  LOP3.LUT R206, R0, 0xfffffe00, RZ, 0xc0, !PT ;  /* 0xfffffe0000ce7812 */ /* 0x000fe400078ec0ff */
[----:B------:R-:W-:Y:S02]  /*1020*/  LOP3.LUT R214, R210, R214, R209, 0xf6, !PT ;  /* 0x000000d6d2d67212 */ /* 0x000fe400078ef6d1 */
[----:B------:R-:W-:Y:S02]  /*1030*/  LOP3.LUT R3, R208, R3, R207, 0xf6, !PT ;  /* 0x00000003d0037212 */ /* 0x000fe400078ef6cf */
[----:B------:R-:W-:Y:S01]  /*1040*/  LOP3.LUT R7, R204, R7, R203, 0xf6, !PT ;  /* 0x00000007cc077212 */ /* 0x000fe200078ef6cb */
[--C-:B------:R-:W-:Y:S01]  /*1050*/  IMAD R211, R214, 0x2, R226.reuse ;  /* 0x00000002d6d37824 */ /* 0x100fe200078e02e2 */
[----:B------:R-:W-:Y:S01]  /*1060*/  LOP3.LUT R229, R206, R6, R205, 0xf6, !PT ;  /* 0x00000006cee57212 */ /* 0x000fe200078ef6cd */
[----:B------:R-:W-:Y:S01]  /*1070*/  IMAD R230, R3, 0x2, R226 ;  /* 0x0000000203e67824 */ /* 0x000fe200078e02e2 */
[----:B------:R-:W-:Y:S01]  /*1080*/  SHF.R.S32.HI R19, RZ, 0x1f, R18 ;  /* 0x0000001fff137819 */ /* 0x000fe20000011412 */
[----:B------:R-:W-:Y:S01]  /*1090*/  IMAD R228, R7, 0x2, R226 ;  /* 0x0000000207e47824 */ /* 0x000fe200078e02e2 */
[----:B------:R-:W-:-:S02]  /*10a0*/  SHF.R.S32.HI R217, RZ, 0x1f, R188 ;  /* 0x0000001fffd97819 */ /* 0x000fc400000114bc */
[----:B------:R-:W-:Y:S02]  /*10b0*/  SHF.R.S32.HI R216, RZ, 0x1f, R187 ;  /* 0x0000001fffd87819 */ /* 0x000fe400000114bb */
[----:B------:R-:W-:Y:S02]  /*10c0*/  SHF.R.S32.HI R215, RZ, 0x1f, R189 ;  /* 0x0000001fffd77819 */ /* 0x000fe400000114bd */
[----:B------:R-:W-:Y:S02]  /*10d0*/  SHF.R.S32.HI R17, RZ, 0x1f, R16 ;  /* 0x0000001fff117819 */ /* 0x000fe40000011410 */
[----:B------:R-:W-:Y:S02]  /*10e0*/  IADD3 R186, R22, 0x20, RZ ;  /* 0x0000002016ba7810 */ /* 0x000fe40007ffe0ff */
[----:B------:R-:W-:Y:S02]  /*10f0*/  LEA R229, R229, R226, 0x1 ;  /* 0x000000e2e5e57211 */ /* 0x000fe400078e08ff */
[----:B--2---:R-:W-:-:S07]  /*1100*/  LOP3.LUT R197, R11, 0x1, RZ, 0xfc, !PT ;  /* 0x000000010bc57812 */ /* 0x004fce00078efcff */
.L_x_7979:
[----:B0----5:R-:W0:Y:S02]  /*1110*/  LDC.64 R4, c[0x0][0xc60] ;  /* 0x00031800ff047b82 */ /* 0x021e240000000a00 */
[----:B0-----:R-:W-:-:S05]  /*1120*/  IMAD.WIDE R4, R195, 0x4, R4 ;  /* 0x00000004c3047825 */ /* 0x001fca00078e0204 */
[----:B------:R-:W2:Y:S01]  /*1130*/  LDG.E R222, desc[UR38][R4.64] ;  /* 0x0000002604de7981 */ /* 0x000ea2000c1e1900 */
[----:B------:R-:W-:Y:S05]  /*1140*/  YIELD ;  /* 0x0000000000007946 */ /* 0x000fea0003800000 */
[----:B------:R-:W-:Y:S01]  /*1150*/  ULDC.64 UR4, c[0x0][0xa28] ;  /* 0x00028a0000047ab9 */ /* 0x000fe20000000a00 */
[----:B------:R-:W-:Y:S01]  /*1160*/  ULDC.64 UR8, c[0x0][0xa18] ;  /* 0x0002860000087ab9 */ /* 0x000fe20000000a00 */
[----:B------:R-:W-:Y:S01]  /*1170*/  ISETP.NE.U32.AND P1, PT, RZ, UR4, PT ;  /* 0x00000004ff007c0c */ /* 0x000fe2000bf25070 */
[----:B------:R-:W-:Y:S01]  /*1180*/  ULDC.64 UR6, c[0x0][0xa08] ;  /* 0x0002820000067ab9 */ /* 0x000fe20000000a00 */
[----:B------:R-:W-:Y:S01]  /*1190*/  IMAD.MOV.U32 R3, RZ, RZ, RZ ;  /* 0x000000ffff037224 */ /* 0x000fe200078e00ff */
[----:B------:R-:W-:-:S02]  /*11a0*/  ISETP.NE.U32.AND P0, PT, RZ, UR6, PT ;  /* 0x00000006ff007c0c */ /* 0x000fc4000bf05070 */
[----:B------:R-:W-:Y:S02]  /*11b0*/  ISETP.NE.AND.EX P1, PT, RZ, UR5, PT, P1 ;  /* 0x00000005ff007c0c */ /* 0x000fe4000bf25310 */
[----:B------:R-:W-:Y:S02]  /*11c0*/  ISETP.NE.AND.EX P0, PT, RZ, UR7, PT, P0 ;  /* 0x00000007ff007c0c */ /* 0x000fe4000bf05300 */
[----:B------:R-:W-:Y:S02]  /*11d0*/  MOV R29, RZ ;  /* 0x000000ff001d7202 */ /* 0x000fe40000000f00 */
[----:B--2---:R-:W-:Y:S01]  /*11e0*/  SHF.R.S32.HI R225, RZ, 0x1f, R222 ;  /* 0x0000001fffe17819 */ /* 0x004fe200000114de */
[----:B------:R-:W-:-:S06]  /*11f0*/  IMAD.SHL.U32 R220, R222, 0x4, RZ ;  /* 0x00000004dedc7824 */ /* 0x000fcc00078e00ff */
[C---:B---34-:R-:W-:Y:S02]  /*1200*/  @P1 LEA R6, P2, R222.reuse, UR4, 0x2 ;  /* 0x00000004de061c11 */ /* 0x058fe4000f8410ff */
[C-C-:B------:R-:W-:Y:S02]  /*1210*/  SHF.L.U64.HI R221, R222.reuse, 0x2, R225.reuse ;  /* 0x00000002dedd7819 */ /* 0x140fe400000102e1 */
[----:B------:R-:W-:Y:S02]  /*1220*/  @P1 LEA.HI.X R7, R222, UR5, R225, 0x2, P2 ;  /* 0x00000005de071c11 */ /* 0x000fe400090f14e1 */
[----:B------:R-:W-:Y:S01]  /*1230*/  ISETP.NE.U32.AND P2, PT, RZ, UR8, PT ;  /* 0x00000008ff007c0c */ /* 0x000fe2000bf45070 */
[----:B------:R-:W-:Y:S01]  /*1240*/  ULDC UR4, c[0x0][0x288] ;  /* 0x0000a20000047ab9 */ /* 0x000fe20000000800 */
[----:B------:R-:W-:Y:S01]  /*1250*/  IADD3 R8, P3, R220, UR6, RZ ;  /* 0x00000006dc087c10 */ /* 0x000fe2000ff7e0ff */
[----:B------:R0:W5:Y:S01]  /*1260*/  @P1 LDG.E R3, desc[UR38][R6.64] ;  /* 0x0000002606031981 */ /* 0x000162000c1e1900 */
[----:B------:R-:W-:Y:S01]  /*1270*/  ISETP.NE.AND.EX P2, PT, RZ, UR9, PT, P2 ;  /* 0x00000009ff007c0c */ /* 0x000fe2000bf45320 */
[----:B------:R-:W-:Y:S01]  /*1280*/  IMAD.U32 R195, RZ, RZ, UR4 ;  /* 0x00000004ffc37e24 */ /* 0x000fe2000f8e00ff */
[----:B------:R-:W-:Y:S01]  /*1290*/  IADD3.X R9, R221, UR7, RZ, P3, !PT ;  /* 0x00000007dd097c10 */ /* 0x000fe20009ffe4ff */
[----:B------:R-:W-:-:S04]  /*12a0*/  ULDC.64 UR4, c[0x0][0x3f8] ;  /* 0x0000fe0000047ab9 */ /* 0x000fc80000000a00 */
[----:B------:R0:W5:Y:S06]  /*12b0*/  @P0 LDG.E R29, desc[UR38][R8.64] ;  /* 0x00000026081d0981 */ /* 0x00016c000c1e1900 */
[----:B------:R-:W-:-:S04]  /*12c0*/  @P2 IADD3 R4, P1, R220, UR8, RZ ;  /* 0x00000008dc042c10 */ /* 0x000fc8000ff3e0ff */
[----:B------:R-:W-:-:S05]  /*12d0*/  @P2 IADD3.X R5, R221, UR9, RZ, P1, !PT ;  /* 0x00000009dd052c10 */ /* 0x000fca0008ffe4ff */
        /* <DEDUP_REMOVED lines=8> */
[----:B------:R-:W-:Y:S01]  /*1360*/  IMAD.U32 R24, RZ, RZ, UR5 ;  /* 0x00000005ff187e24 */ /* 0x000fe2000f8e00ff */
[----:B------:R-:W-:Y:S01]  /*1370*/  MOV R28, UR4 ;  /* 0x00000004001c7c02 */ /* 0x000fe20008000f00 */
[----:B------:R-:W-:Y:S01]  /*1380*/  IMAD.MOV.U32 R27, RZ, RZ, R222 ;  /* 0x000000ffff1b7224 */ /* 0x000fe200078e00de */
[----:B01----:R-:W-:Y:S06]  /*1390*/  @P2 BRA `(.L_x_7759) ;  /* 0x0000000000242947 */ /* 0x003fec0003800000 */
        /* <DEDUP_REMOVED lines=9> */
.L_x_7759:
[----:B------:R-:W-:Y:S01]  /*1430*/  ULDC.64 UR4, c[0x0][0xa20] ;  /* 0x0002880000047ab9 */ /* 0x000fe20000000a00 */
[----:B------:R-:W-:Y:S01]  /*1440*/  IMAD.MOV.U32 R224, RZ, RZ, R193 ;  /* 0x000000ffffe07224 */ /* 0x000fe200078e00c1 */
[----:B------:R-:W-:Y:S01]  /*1450*/  ISETP.NE.U32.AND P1, PT, RZ, UR4, PT ;  /* 0x00000004ff007c0c */ /* 0x000fe2000bf25070 */
[----:B------:R-:W-:-:S03]  /*1460*/  IMAD.MOV.U32 R218, RZ, RZ, R194 ;  /* 0x000000ffffda7224 */ /* 0x000fc600078e00c2 */
[----:B------:R-:W-:-:S13]  /*1470*/  ISETP.NE.AND.EX P1, PT, RZ, UR5, PT, P1 ;  /* 0x00000005ff007c0c */ /* 0x000fda000bf25310 */
[----:B------:R-:W-:Y:S05]  /*1480*/  @!P1 BRA `(.L_x_7760) ;  /* 0x0000000000109947 */ /* 0x000fea0003800000 */
[----:B------:R-:W-:-:S04]  /*1490*/  IADD3 R4, P0, R220, UR4, RZ ;  /* 0x00000004dc047c10 */ /* 0x000fc8000ff1e0ff */
[----:B------:R-:W-:-:S05]  /*14a0*/  IADD3.X R5, R221, UR5, RZ, P0, !PT ;  /* 0x00000005dd057c10 */ /* 0x000fca00087fe4ff */
[----:B------:R0:W5:Y:S01]  /*14b0*/  LDG.E R28, desc[UR38][R4.64] ;  /* 0x00000026041c7981 */ /* 0x000162000c1e1900 */
[----:B------:R-:W-:Y:S05]  /*14c0*/  BRA `(.L_x_7761) ;  /* 0x0000000000107947 */ /* 0x000fea0003800000 */
.L_x_7760:
[----:B------:R-:W-:Y:S05]  /*14d0*/  @!P0 BRA `(.L_x_7761) ;  /* 0x00000000000c8947 */ /* 0x000fea0003800000 */
[----:B------:R-:W2:Y:S04]  /*14e0*/  LDG.E R5, desc[UR38][R8.64] ;  /* 0x0000002608057981 */ /* 0x000ea8000c1e1900 */
[----:B------:R-:W2:Y:S02]  /*14f0*/  LDG.E R28, desc[UR38][R8.64+0x4] ;  /* 0x00000426081c7981 */ /* 0x000ea4000c1e1900 */
[----:B--2---:R-:W-:-:S07]  /*1500*/  IADD3 R28, -R5, R28, RZ ;  /* 0x0000001c051c7210 */ /* 0x004fce0007ffe1ff */
.L_x_7761:
[----:B------:R-:W-:Y:S02]  /*1510*/  ULDC.64 UR4, c[0x0][0xa10] ;  /* 0x0002840000047ab9 */ /* 0x000fe40000000a00 */
[----:B------:R-:W-:-:S04]  /*1520*/  ISETP.NE.U32.AND P0, PT, RZ, UR4, PT ;  /* 0x00000004ff007c0c */ /* 0x000fc8000bf05070 */
[----:B------:R-:W-:Y:S01]  /*1530*/  ISETP.NE.AND.EX P0, PT, RZ, UR5, PT, P0 ;  /* 0x00000005ff007c0c */ /* 0x000fe2000bf05300 */
[----:B-----5:R-:W-:Y:S01]  /*1540*/  IMAD.IADD R8, R28, 0x1, -R3 ;  /* 0x000000011c087824 */ /* 0x020fe200078e0a03 */
[----:B------:R-:W-:-:S11]  /*1550*/  ULDC.64 UR4, c[0x0][0xa30] ;  /* 0x00028c0000047ab9 */ /* 0x000fd60000000a00 */
[----:B0-----:R-:W0:Y:S02]  /*1560*/  @P0 LDC.64 R4, c[0x0][0xa10] ;  /* 0x00028400ff040b82 */ /* 0x001e240000000a00 */
[----:B0-----:R-:W-:-:S05]  /*1570*/  @P0 IMAD.WIDE R4, R27, 0x4, R4 ;  /* 0x000000041b040825 */ /* 0x001fca00078e0204 */
[----:B------:R-:W2:Y:S04]  /*1580*/  @P0 LDG.E R0, desc[UR38][R4.64] ;  /* 0x0000002604000981 */ /* 0x000ea8000c1e1900 */
[----:B------:R-:W2:Y:S01]  /*1590*/  @P0 LDG.E R9, desc[UR38][R4.64+0x4] ;  /* 0x0000042604090981 */ /* 0x000ea2000c1e1900 */
[----:B------:R-:W-:Y:S01]  /*15a0*/  LEA R3, R193, 0xff, 0x7 ;  /* 0x000000ffc1037811 */ /* 0x000fe200078e38ff */
[----:B------:R-:W-:Y:S01]  /*15b0*/  IMAD.MOV R25, RZ, RZ, -R8 ;  /* 0x000000ffff197224 */ /* 0x000fe200078e0a08 */
[----:B------:R-:W-:Y:S01]  /*15c0*/  ISETP.NE.U32.AND P1, PT, RZ, UR4, PT ;  /* 0x00000004ff007c0c */ /* 0x000fe2000bf25070 */
[----:B------:R-:W-:-:S03]  /*15d0*/  IMAD.MOV.U32 R117, RZ, RZ, R28 ;  /* 0x000000ffff757224 */ /* 0x000fc600078e001c */
[----:B------:R-:W-:Y:S02]  /*15e0*/  VIMNMX R25, RZ, R25, !PT ;  /* 0x00000019ff197248 */ /* 0x000fe40007fe0100 */
[----:B------:R-:W-:-:S13]  /*15f0*/  ISETP.NE.AND.EX P1, PT, RZ, UR5, PT, P1 ;  /* 0x00000005ff007c0c */ /* 0x000fda000bf25310 */
[----:B------:R-:W-:-:S04]  /*1600*/  @P1 IADD3 R6, P2, R220, UR4, RZ ;  /* 0x00000004dc061c10 */ /* 0x000fc8000ff5e0ff */
[----:B------:R-:W-:-:S05]  /*1610*/  @P1 IADD3.X R7, R221, UR5, RZ, P2, !PT ;  /* 0x00000005dd071c10 */ /* 0x000fca00097fe4ff */
[----:B------:R0:W5:Y:S01]  /*1620*/  @P1 LDG.E R117, desc[UR38][R6.64] ;  /* 0x0000002606751981 */ /* 0x000162000c1e1900 */
[----:B--2---:R-:W-:-:S05]  /*1630*/  @P0 IMAD.IADD R24, R9, 0x1, -R0 ;  /* 0x0000000109180824 */ /* 0x004fca00078e0a00 */
[----:B------:R-:W-:-:S04]  /*1640*/  IADD3 R198, R8, R24, RZ ;  /* 0x0000001808c67210 */ /* 0x000fc80007ffe0ff */
[C---:B------:R-:W-:Y:S01]  /*1650*/  IADD3 R4, R198.reuse, R3, -R195 ;  /* 0x00000003c6047210 */ /* 0x040fe20007ffe8c3 */
[----:B------:R-:W-:-:S03]  /*1660*/  VIADD R0, R198, 0x7f ;  /* 0x0000007fc6007836 */ /* 0x000fc60000000000 */
[----:B------:R-:W-:Y:S02]  /*1670*/  SHF.R.S32.HI R5, RZ, 0x1f, R4 ;  /* 0x0000001fff057819 */ /* 0x000fe40000011404 */
[----:B------:R-:W-:Y:S02]  /*1680*/  SHF.R.S32.HI R3, RZ, 0x1f, R0 ;  /* 0x0000001fff037819 */ /* 0x000fe40000011400 */
[----:B------:R-:W-:Y:S02]  /*1690*/  LEA.HI R5, R5, R4, RZ, 0x7 ;  /* 0x0000000405057211 */ /* 0x000fe400078f38ff */
[----:B------:R-:W-:Y:S02]  /*16a0*/  LEA.HI R3, R3, R0, RZ, 0x7 ;  /* 0x0000000003037211 */ /* 0x000fe400078f38ff */
[----:B------:R-:W-:Y:S02]  /*16b0*/  SHF.R.S32.HI R0, RZ, 0x7, R5 ;  /* 0x00000007ff007819 */ /* 0x000fe40000011405 */
[----:B------:R-:W-:-:S04]  /*16c0*/  SHF.R.S32.HI R3, RZ, 0x7, R3 ;  /* 0x00000007ff037819 */ /* 0x000fc80000011403 */
[----:B------:R-:W-:-:S05]  /*16d0*/  VIMNMX R123, R3, R0, PT ;  /* 0x00000000037b7248 */ /* 0x000fca0003fe0100 */
[----:B------:R-:W-:-:S05]  /*16e0*/  IMAD R3, R123, 0x80, -R8 ;  /* 0x000000807b037824 */ /* 0x000fca00078e0a08 */
[----:B------:R-:W-:-:S04]  /*16f0*/  VIMNMX R0, R3, R24, PT ;  /* 0x0000001803007248 */ /* 0x000fc80003fe0100 */
[----:B------:R-:W-:Y:S02]  /*1700*/  ISETP.GT.AND P0, PT, R0, R25, PT ;  /* 0x000000190000720c */ /* 0x000fe40003f04270 */
[----:B------:R-:W-:-:S05]  /*1710*/  SHF.R.U32.HI R25, RZ, 0x7, R25 ;  /* 0x00000007ff197819 */ /* 0x000fca0000011619 */
[----:B------:R-:W-:-:S06]  /*1720*/  IMAD.MOV.U32 R26, RZ, RZ, R25 ;  /* 0x000000ffff1a7224 */ /* 0x000fcc00078e0019 */
[----:B------:R-:W-:-:S04]  /*1730*/  @P0 IADD3 R0, R0, 0x7f, RZ ;  /* 0x0000007f00000810 */ /* 0x000fc80007ffe0ff */
[----:B------:R-:W-:-:S04]  /*1740*/  @P0 SHF.R.S32.HI R3, RZ, 0x1f, R0 ;  /* 0x0000001fff030819 */ /* 0x000fc80000011400 */
[----:B------:R-:W-:-:S04]  /*1750*/  @P0 LEA.HI R3, R3, R0, RZ, 0x7 ;  /* 0x0000000003030211 */ /* 0x000fc800078f38ff */
[----:B------:R-:W-:Y:S02]  /*1760*/  @P0 SHF.R.S32.HI R26, RZ, 0x7, R3 ;  /* 0x00000007ff1a0819 */ /* 0x000fe40000011403 */
        /* <DEDUP_REMOVED lines=23> */
.L_x_7764:
[----:B------:R-:W-:Y:S05]  /*18e0*/  BSYNC B6 ;  /* 0x0000000000067941 */ /* 0x000fea0003800000 */
.L_x_7763:
        /* <DEDUP_REMOVED lines=20> */
.L_x_7766:
[----:B------:R-:W-:Y:S05]  /*1a30*/  BSYNC B6 ;  /* 0x0000000000067941 */ /* 0x000fea0003800000 */
.L_x_7765:
[----:B------:R-:W-:Y:S01]  /*1a40*/  ULDC.64 UR4, c[0x0][0x9f8] ;  /* 0x00027e0000047ab9 */ /* 0x000fe20000000a00 */
[----:B------:R-:W0:Y:S01]  /*1a50*/  LDC R0, c[0x0][0x428] ;  /* 0x00010a00ff007b82 */ /* 0x000e220000000800 */
[----:B------:R-:W-:-:S07]  /*1a60*/  ISETP.NE.U32.AND P0, PT, RZ, UR4, PT ;  /* 0x00000004ff007c0c */ /* 0x000fce000bf05070 */
[----:B------:R-:W1:Y:S01]  /*1a70*/  LDC.64 R40, c[0x0][0x2f0] ;  /* 0x0000bc00ff287b82 */ /* 0x000e620000000a00 */
[----:B------:R-:W-:Y:S01]  /*1a80*/  ISETP.NE.AND.EX P0, PT, RZ, UR5, PT, P0 ;  /* 0x00000005ff007c0c */ /* 0x000fe2000bf05300 */
[----:B------:R-:W2:Y:S01]  /*1a90*/  S2R R21, SR_TID.X ;  /* 0x0000000000157919 */ /* 0x000ea20000002100 */
[----:B------:R-:W-:Y:S01]  /*1aa0*/  IMAD.IADD R85, R29, 0x1, R28 ;  /* 0x000000011d557824 */ /* 0x000fe200078e021c */
[----:B------:R-:W-:-:S04]  /*1ab0*/  ULDC.64 UR6, c[0x0][0xa08] ;  /* 0x0002820000067ab9 */ /* 0x000fc80000000a00 */
[----:B------:R-:W3:Y:S06]  /*1ac0*/  LDC.64 R108, c[0x0][0x3d8] ;  /* 0x0000f600ff6c7b82 */ /* 0x000eec0000000a00 */
[----:B------:R-:W-:Y:S02]  /*1ad0*/  @P0 IADD3 R4, P1, R220, UR4, RZ ;  /* 0x00000004dc040c10 */ /* 0x000fe4000ff3e0ff */
[----:B------:R-:W4:Y:S02]  /*1ae0*/  LDC R29, c[0x0][0x3d4] ;  /* 0x0000f500ff1d7b82 */ /* 0x000f240000000800 */
[----:B------:R-:W-:Y:S01]  /*1af0*/  @P0 IADD3.X R5, R221, UR5, RZ, P1, !PT ;  /* 0x00000005dd050c10 */ /* 0x000fe20008ffe4ff */
[----:B------:R-:W-:-:S04]  /*1b00*/  ULDC.64 UR4, c[0x0][0x2f8] ;  /* 0x0000be0000047ab9 */ /* 0x000fc80000000a00 */
[----:B------:R2:W4:Y:S01]  /*1b10*/  @P0 LDG.E R27, desc[UR38][R4.64] ;  /* 0x00000026041b0981 */ /* 0x000522000c1e1900 */
[----:B0-----:R-:W-:Y:S01]  /*1b20*/  ISETP.NE.AND P0, PT, R0, 0x1, PT ;  /* 0x000000010000780c */ /* 0x001fe20003f05270 */
[----:B-1----:R-:W-:Y:S01]  /*1b30*/  IMAD.SHL.U32 R92, R40, 0x20, RZ ;  /* 0x00000020285c7824 */ /* 0x002fe200078e00ff */
[----:B------:R-:W-:Y:S01]  /*1b40*/  SHF.R.S32.HI R35, RZ, 0x1f, R85 ;  /* 0x0000001fff237819 */ /* 0x000fe20000011455 */
[-C--:B------:R-:W-:Y:S01]  /*1b50*/  IMAD.WIDE.U32 R42, R18, R40.reuse, R16 ;  /* 0x00000028122a7225 */ /* 0x080fe200078e0010 */
[----:B------:R-:W-:Y:S02]  /*1b60*/  SHF.R.S32.HI R23, RZ, 0x1f, R22 ;  /* 0x0000001fff177819 */ /* 0x000fe40000011416 */
[----:B------:R-:W-:Y:S01]  /*1b70*/  SHF.L.U64.HI R93, R40, 0x5, R41 ;  /* 0x00000005285d7819 */ /* 0x000fe20000010229 */
[-C--:B------:R-:W-:Y:S01]  /*1b80*/  IMAD R6, R35, R40.reuse, RZ ;  /* 0x0000002823067224 */ /* 0x080fe200078e02ff */
[----:B---3--:R-:W-:Y:S01]  /*1b90*/  SHF.L.U64.HI R15, R108, 0x5, R109 ;  /* 0x000000056c0f7819 */ /* 0x008fe2000001026d */
[----:B--2---:R-:W-:Y:S01]  /*1ba0*/  IMAD.WIDE.U32 R4, R85, R40, RZ ;  /* 0x0000002855047225 */ /* 0x004fe200078e00ff */
[----:B------:R-:W-:-:S03]  /*1bb0*/  SHF.R.U32.HI R21, RZ, 0x7, R21 ;  /* 0x00000007ff157819 */ /* 0x000fc60000011615 */
[----:B------:R-:W0:Y:S01]  /*1bc0*/  @P0 LDC R3, c[0x0][0x42c] ;  /* 0x00010b00ff030b82 */ /* 0x000e220000000800 */
[----:B------:R-:W-:Y:S01]  /*1bd0*/  ISETP.NE.AND P6, PT, R21, 0x1, PT ;  /* 0x000000011500780c */ /* 0x000fe20003fc5270 */
[----:B------:R-:W-:Y:S01]  /*1be0*/  IMAD.WIDE.U32 R10, R18, R108, R16 ;  /* 0x0000006c120a7225 */ /* 0x000fe200078e0010 */
[----:B----4-:R-:W-:-:S03]  /*1bf0*/  ISETP.GE.AND P2, PT, R16, R29, PT ;  /* 0x0000001d1000720c */ /* 0x010fc60003f46270 */
[----:B------:R-:W-:Y:S02]  /*1c00*/  IMAD.WIDE.U32 R90, R18, R40, R92 ;  /* 0x00000028125a7225 */ /* 0x000fe400078e005c */
[----:B------:R-:W1:Y:S02]  /*1c10*/  @P0 LDC R7, c[0x0][0x430] ;  /* 0x00010c00ff070b82 */ /* 0x000e640000000800 */
[----:B------:R-:W-:Y:S02]  /*1c20*/  IMAD.SHL.U32 R116, R29, 0x2, RZ ;  /* 0x000000021d747824 */ /* 0x000fe400078e00ff */
[----:B------:R-:W-:Y:S01]  /*1c30*/  VIADD R126, R21, 0x8 ;  /* 0x00000008157e7836 */ /* 0x000fe20000000000 */
[C---:B------:R-:W-:Y:S01]  /*1c40*/  SHF.L.U64.HI R21, R40.reuse, 0x6, R41 ;  /* 0x0000000628157819 */ /* 0x040fe20000010229 */
[----:B------:R-:W-:Y:S02]  /*1c50*/  IMAD.SHL.U32 R127, R40, 0x80, RZ ;  /* 0x00000080287f7824 */ /* 0x000fe400078e00ff */
        /* <DEDUP_REMOVED lines=11> */
[----:B------:R-:W-:-:S04]  /*1d10*/  ULDC.64 UR4, c[0x0][0x300] ;  /* 0x0000c00000047ab9 */ /* 0x000fc80000000a00 */
[----:B------:R-:W-:Y:S01]  /*1d20*/  IADD3 R5, R5, R3, RZ ;  /* 0x0000000305057210 */ /* 0x000fe20007ffe0ff */
[----:B0-----:R-:W-:-:S04]  /*1d30*/  IMAD R12, R19, R6, RZ ;  /* 0x00000006130c7224 */ /* 0x001fc800078e02ff */
[----:B------:R-:W-:Y:S01]  /*1d40*/  IMAD R87, R18, R7, R12 ;  /* 0x0000000712577224 */ /* 0x000fe200078e020c */
[----:B------:R-:W-:Y:S02]  /*1d50*/  SHF.R.S32.HI R0, RZ, 0x1f, R27 ;  /* 0x0000001fff007819 */ /* 0x000fe4000001141b */
[----:B------:R-:W-:Y:S02]  /*1d60*/  SEL R99, R27, RZ, !P0 ;  /* 0x000000ff1b637207 */ /* 0x000fe40004000000 */
[----:B------:R-:W-:Y:S02]  /*1d70*/  SEL R9, R0, RZ, !P0 ;  /* 0x000000ff00097207 */ /* 0x000fe40004000000 */
[----:B------:R-:W-:Y:S01]  /*1d80*/  IADD3 R84, P0, R18, R85, RZ ;  /* 0x0000005512547210 */ /* 0x000fe20007f1e0ff */
[----:B------:R-:W-:-:S04]  /*1d90*/  IMAD.WIDE.U32 R100, R99, UR4, R4 ;  /* 0x0000000463647c25 */ /* 0x000fc8000f8e0004 */
[----:B------:R-:W-:Y:S02]  /*1da0*/  IMAD R0, R9, UR4, RZ ;  /* 0x0000000409007c24 */ /* 0x000fe4000f8e02ff */
[----:B------:R-:W-:Y:S01]  /*1db0*/  IMAD.X R85, R19, 0x1, R35, P0 ;  /* 0x0000000113557824 */ /* 0x000fe200000e0623 */
[----:B------:R-:W-:Y:S01]  /*1dc0*/  IADD3 R35, P3, R100, 0x40, RZ ;  /* 0x0000004064237810 */ /* 0x000fe20007f7e0ff */
[----:B------:R-:W-:Y:S01]  /*1dd0*/  IMAD R33, R99, UR5, R0 ;  /* 0x0000000563217c24 */ /* 0x000fe2000f8e0200 */
[----:B------:R-:W-:Y:S05]  /*1de0*/  @!P6 WARPSYNC.ALL ;  /* 0x000000000000e948 */ /* 0x000fea0003800000 */
[----:B------:R-:W-:Y:S01]  /*1df0*/  ULDC.64 UR4, c[0x0][0x320] ;  /* 0x0000c80000047ab9 */ /* 0x000fe20000000a00 */
[----:B------:R-:W-:Y:S01]  /*1e00*/  IMAD R0, R19, R108, RZ ;  /* 0x0000006c13007224 */ /* 0x000fe200078e02ff */
[----:B------:R-:W-:Y:S01]  /*1e10*/  IADD3 R32, R101, R33, RZ ;  /* 0x0000002165207210 */ /* 0x000fe20007ffe0ff */
[----:B------:R-:W-:Y:S01]  /*1e20*/  IMAD R3, R8, UR4, RZ ;  /* 0x0000000408037c24 */ /* 0x000fe2000f8e02ff */
[----:B------:R-:W-:Y:S01]  /*1e30*/  @!P6 BAR.SYNC.DEFER_BLOCKING 0x9, 0x100 ;  /* 0x024400000000eb1d */ /* 0x000fe20000010000 */
[----:B------:R-:W-:Y:S01]  /*1e40*/  IMAD.WIDE.U32 R4, R194, UR4, R16 ;  /* 0x00000004c2047c25 */ /* 0x000fe2000f8e0010 */
[----:B------:R-:W-:-:S03]  /*1e50*/  IADD3 R33, P0, R100, R42, RZ ;  /* 0x0000002a64217210 */ /* 0x000fc60007f1e0ff */
        /* <DEDUP_REMOVED lines=9> */
[----:B------:R-:W-:Y:S02]  /*1ef0*/  IMAD.MOV.U32 R88, RZ, RZ, R8 ;  /* 0x000000ffff587224 */ /* 0x000fe400078e0008 */
[----:B------:R-:W-:Y:S01]  /*1f00*/  IMAD.WIDE.U32 R98, R99, UR4, R4 ;  /* 0x0000000463627c25 */ /* 0x000fe2000f8e0004 */
[----:B------:R-:W-:Y:S01]  /*1f10*/  IADD3 R3, R16, R3, RZ ;  /* 0x0000000310037210 */ /* 0x000fe20007ffe0ff */
[----:B------:R-:W-:Y:S02]  /*1f20*/  ULDC UR4, c[0x0][0x2e4] ;  /* 0x0000b90000047ab9 */ /* 0x000fe40000000800 */
[----:B------:R-:W-:Y:S01]  /*1f30*/  IMAD.WIDE.U32 R4, R18, R108, R22 ;  /* 0x0000006c12047225 */ /* 0x000fe200078e0016 */
[----:B------:R-:W-:Y:S02]  /*1f40*/  SHF.R.S32.HI R14, RZ, 0x1f, R3 ;  /* 0x0000001fff0e7819 */ /* 0x000fe40000011403 */
[----:B------:R-:W-:Y:S01]  /*1f50*/  ISETP.GE.AND P2, PT, R16, UR4, PT ;  /* 0x0000000410007c0c */ /* 0x000fe2000bf46270 */
[----:B------:R-:W-:Y:S01]  /*1f60*/  IMAD.IADD R89, R9, 0x1, R87 ;  /* 0x0000000109597824 */ /* 0x000fe200078e0257 */
[CC--:B------:R-:W-:Y:S01]  /*1f70*/  LEA.HI R8, R14.reuse, R3.reuse, RZ, 0x6 ;  /* 0x000000030e087211 */ /* 0x0c0fe200078f30ff */
[----:B------:R-:W-:Y:S01]  /*1f80*/  IMAD.IADD R5, R5, 0x1, R13 ;  /* 0x0000000105057824 */ /* 0x000fe200078e020d */
[----:B------:R-:W-:Y:S01]  /*1f90*/  LEA.HI R44, R14, R3, RZ, 0x3 ;  /* 0x000000030e2c7211 */ /* 0x000fe200078f18ff */
[----:B------:R-:W-:Y:S01]  /*1fa0*/  IMAD.IADD R11, R13, 0x1, R11 ;  /* 0x000000010d0b7824 */ /* 0x000fe200078e020b */
[----:B-----5:R-:W-:Y:S01]  /*1fb0*/  SHF.R.S32.HI R9, RZ, 0x1f, R117 ;  /* 0x0000001fff097819 */ /* 0x020fe20000011475 */
[----:B------:R-:W-:Y:S01]  /*1fc0*/  IMAD.SHL.U32 R8, R8, 0x80, RZ ;  /* 0x0000008008087824 */ /* 0x000fe200078e00ff */
[----:B------:R-:W-:Y:S01]  /*1fd0*/  LOP3.LUT R3, R44, 0x38, RZ, 0xc0, !PT ;  /* 0x000000382c037812 */ /* 0x000fe200078ec0ff */
[----:B------:R-:W-:Y:S01]  /*1fe0*/  IMAD.WIDE.U32 R12, R18, R6, R16 ;  /* 0x00000006120c7225 */ /* 0x000fe200078e0010 */
[----:B------:R-:W-:-:S02]  /*1ff0*/  LOP3.LUT R20, R199, 0x38, R44, 0xf8, !PT ;  /* 0x00000038c7147812 */ /* 0x000fc400078ef82c */
[----:B------:R-:W-:Y:S01]  /*2000*/  LOP3.LUT R115, R8, 0xffffe000, RZ, 0xc0, !PT ;  /* 0xffffe00008737812 */ /* 0x000fe200078ec0ff */
[----:B------:R-:W-:Y:S01]  /*2010*/  IMAD.WIDE.U32 R96, R117, R108, R4 ;  /* 0x0000006c75607225 */ /* 0x000fe200078e0004 */
[----:B------:R-:W-:Y:S02]  /*2020*/  LOP3.LUT R8, R3, 0x1c0, R202, 0xf8, !PT ;  /* 0x000001c003087812 */ /* 0x000fe400078ef8ca */
[----:B------:R-:W-:Y:S01]  /*2030*/  MOV R86, R12 ;  /* 0x0000000c00567202 */ /* 0x000fe20000000f00 */
[----:B------:R-:W-:Y:S01]  /*2040*/  IMAD R3, R19, R40, RZ ;  /* 0x0000002813037224 */ /* 0x000fe200078e02ff */
[--C-:B------:R-:W-:Y:S01]  /*2050*/  LOP3.LUT R14, R200, 0x38, R44.reuse, 0xf8, !PT ;  /* 0x00000038c80e7812 */ /* 0x100fe200078ef82c */
[----:B------:R-:W-:Y:S01]  /*2060*/  IMAD R4, R9, R6, RZ ;  /* 0x0000000609047224 */ /* 0x000fe200078e02ff */
[----:B------:R-:W-:Y:S01]  /*2070*/  LOP3.LUT R12, R201, 0x38, R44, 0xf8, !PT ;  /* 0x00000038c90c7812 */ /* 0x000fe200078ef82c */
[----:B------:R-:W-:Y:S01]  /*2080*/  IMAD R27, R18, R41, R3 ;  /* 0x00000029121b7224 */ /* 0x000fe200078e0203 */
[----:B------:R-:W-:Y:S01]  /*2090*/  LOP3.LUT R20, R20, R203, RZ, 0x3c, !PT ;  /* 0x000000cb14147212 */ /* 0x000fe200078e3cff */
[----:B------:R-:W-:Y:S01]  /*20a0*/  IMAD R39, R117, R7, R4 ;  /* 0x0000000775277224 */ /* 0x000fe200078e0204 */
[----:B------:R-:W-:Y:S01]  /*20b0*/  IADD3 R4, P1, R92, R90, RZ ;  /* 0x0000005a5c047210 */ /* 0x000fe20007f3e0ff */
[----:B------:R-:W-:Y:S01]  /*20c0*/  IMAD.IADD R5, R27, 0x1, R91 ;  /* 0x000000011b057824 */ /* 0x000fe200078e025b */
[----:B------:R-:W-:Y:S01]  /*20d0*/  LOP3.LUT R14, R14, R205, RZ, 0x3c, !PT ;  /* 0x000000cd0e0e7212 */ /* 0x000fe200078e3cff */
[-C--:B------:R-:W-:Y:S01]  /*20e0*/  IMAD R28, R9, R108.reuse, RZ ;  /* 0x0000006c091c7224 */ /* 0x080fe200078e02ff */
[----:B------:R-:W-:Y:S01]  /*20f0*/  LOP3.LUT R12, R12, R207, RZ, 0x3c, !PT ;  /* 0x000000cf0c0c7212 */ /* 0x000fe200078e3cff */
[----:B------:R-:W-:Y:S01]  /*2100*/  IMAD.IADD R87, R87, 0x1, R13 ;  /* 0x0000000157577824 */ /* 0x000fe200078e020d */
[----:B------:R-:W-:Y:S01]  /*2110*/  IADD3 R111, R20, R115, R204 ;  /* 0x00000073146f7210 */ /* 0x000fe20007ffe0cc */
[----:B------:R-:W-:Y:S01]  /*2120*/  IMAD.IADD R27, R43, 0x1, R27 ;  /* 0x000000012b1b7824 */ /* 0x000fe200078e021b */
[----:B------:R-:W-:Y:S01]  /*2130*/  LOP3.LUT R8, R8, R209, RZ, 0x3c, !PT ;  /* 0x000000d108087212 */ /* 0x000fe200078e3cff */
[----:B------:R-:W-:Y:S01]  /*2140*/  IMAD R31, R117, R109, R28 ;  /* 0x0000006d751f7224 */ /* 0x000fe200078e021c */
[----:B------:R-:W-:Y:S01]  /*2150*/  IADD3.X R20, R5, R93, RZ, P1, !PT ;  /* 0x0000005d05147210 */ /* 0x000fe20000ffe4ff */
[----:B------:R-:W-:Y:S01]  /*2160*/  IMAD.WIDE.U32 R94, R117, R108, R10 ;  /* 0x0000006c755e7225 */ /* 0x000fe200078e000a */
[----:B------:R-:W-:-:S02]  /*2170*/  IADD3 R112, R14, R115, R206 ;  /* 0x000000730e707210 */ /* 0x000fc40007ffe0ce */
[----:B------:R-:W-:Y:S01]  /*2180*/  IADD3 R107, P1, R4, R92, RZ ;  /* 0x0000005c046b7210 */ /* 0x000fe20007f3e0ff */
[CC--:B------:R-:W-:Y:S01]  /*2190*/  IMAD.WIDE.U32 R88, R117.reuse, R6.reuse, R88 ;  /* 0x0000000675587225 */ /* 0x0c0fe200078e0058 */
[-C--:B------:R-:W-:Y:S02]  /*21a0*/  IADD3 R113, R12, R115.reuse, R208 ;  /* 0x000000730c717210 */ /* 0x080fe40007ffe0d0 */
[----:B------:R-:W-:Y:S01]  /*21b0*/  SHF.L.U64.HI R14, R108, 0x6, R109 ;  /* 0x000000066c0e7819 */ /* 0x000fe2000001026d */
[----:B------:R-:W-:Y:S01]  /*21c0*/  IMAD.WIDE.U32 R86, R117, R6, R86 ;  /* 0x0000000675567225 */ /* 0x000fe200078e0056 */
[----:B------:R-:W-:Y:S02]  /*21d0*/  LOP3.LUT R34, R44, 0xfffffff8, RZ, 0xc0, !PT ;  /* 0xfffffff82c227812 */ /* 0x000fe400078ec0ff */
[C---:B------:R-:W-:Y:S01]  /*21e0*/  SHF.L.U64.HI R109, R108.reuse, 0x7, R109 ;  /* 0x000000076c6d7819 */ /* 0x040fe2000001026d */
[----:B------:R-:W-:Y:S01]  /*21f0*/  IMAD.X R36, R27, 0x1, R32, P0 ;  /* 0x000000011b247824 */ /* 0x000fe200000e0620 */
[----:B------:R-:W-:Y:S01]  /*2200*/  IADD3 R37, P0, R33, 0x40, RZ ;  /* 0x0000004021257810 */ /* 0x000fe20007f1e0ff */
[C---:B------:R-:W-:Y:S01]  /*2210*/  IMAD.SHL.U32 R13, R108.reuse, 0x20, RZ ;  /* 0x000000206c0d7824 */ /* 0x040fe200078e00ff */
[C---:B------:R-:W-:Y:S01]  /*2220*/  SHF.L.U32 R11, R108.reuse, 0x7, RZ ;  /* 0x000000076c0b7819 */ /* 0x040fe200000006ff */
[----:B------:R-:W-:Y:S01]  /*2230*/  IMAD.SHL.U32 R12, R108, 0x40, RZ ;  /* 0x000000406c0c7824 */ /* 0x000fe200078e00ff */
[----:B------:R-:W-:Y:S01]  /*2240*/  IADD3 R115, R8, R115, R210 ;  /* 0x0000007308737210 */ /* 0x000fe20007ffe0d2 */
[----:B------:R-:W-:Y:S01]  /*2250*/  IMAD.IADD R29, R97, 0x1, R31 ;  /* 0x00000001611d7824 */ /* 0x000fe200078e021f */
[C---:B------:R-:W-:Y:S01]  /*2260*/  SHF.L.U64.HI R10, R6.reuse, 0x5, R7 ;  /* 0x00000005060a7819 */ /* 0x040fe20000010207 */
[----:B------:R-:W-:Y:S01]  /*2270*/  IMAD.IADD R30, R31, 0x1, R95 ;  /* 0x000000011f1e7824 */ /* 0x000fe200078e025f */
[C-C-:B------:R-:W-:Y:S01]  /*2280*/  SHF.L.U64.HI R9, R6.reuse, 0x6, R7.reuse ;  /* 0x0000000606097819 */ /* 0x140fe20000010207 */
[C---:B------:R-:W-:Y:S01]  /*2290*/  IMAD.SHL.U32 R8, R6.reuse, 0x20, RZ ;  /* 0x0000002006087824 */ /* 0x040fe200078e00ff */
[C---:B------:R-:W-:Y:S01]  /*22a0*/  SHF.L.U64.HI R108, R6.reuse, 0x7, R7 ;  /* 0x00000007066c7819 */ /* 0x040fe20000010207 */
[----:B------:R-:W-:Y:S01]  /*22b0*/  IMAD.SHL.U32 R7, R6, 0x40, RZ ;  /* 0x0000004006077824 */ /* 0x000fe200078e00ff */
[----:B------:R-:W-:Y:S01]  /*22c0*/  SHF.L.U64.HI R3, R40, 0x7, R41 ;  /* 0x0000000728037819 */ /* 0x000fe20000010229 */
[----:B------:R-:W-:Y:S01]  /*22d0*/  IMAD.IADD R31, R89, 0x1, R39 ;  /* 0x00000001591f7824 */ /* 0x000fe200078e0227 */
[----:B------:R-:W-:Y:S01]  /*22e0*/  IADD3.X R28, R20, R93, RZ, P1, !PT ;  /* 0x0000005d141c7210 */ /* 0x000fe20000ffe4ff */
[----:B------:R-:W-:Y:S01]  /*22f0*/  IMAD.IADD R38, R39, 0x1, R87 ;  /* 0x0000000127267824 */ /* 0x000fe200078e0257 */
[----:B------:R-:W-:Y:S01]  /*2300*/  SHF.L.U32 R6, R6, 0x7, RZ ;  /* 0x0000000706067819 */ /* 0x000fe200000006ff */
[----:B------:R-:W-:Y:S01]  /*2310*/  IMAD.X R102, RZ, RZ, R32, P3 ;  /* 0x000000ffff667224 */ /* 0x000fe200018e0620 */
[----:B------:R-:W-:Y:S01]  /*2320*/  ISETP.GE.AND P1, PT, R196, UR4, PT ;  /* 0x00000004c4007c0c */ /* 0x000fe2000bf26270 */
[----:B------:R-:W-:Y:S01]  /*2330*/  IMAD.IADD R104, R99, 0x1, R45 ;  /* 0x0000000163687824 */ /* 0x000fe200078e022d */
[----:B------:R-:W-:-:S02]  /*2340*/  SHF.R.S32.HI R39, RZ, 0x3, R44 ;  /* 0x00000003ff277819 */ /* 0x000fc4000001142c */
[----:B------:R-:W-:Y:S02]  /*2350*/  SHF.R.S32.HI R41, RZ, 0x1f, R34 ;  /* 0x0000001fff297819 */ /* 0x000fe40000011422 */
[----:B------:R-:W-:-:S07]  /*2360*/  IADD3.X R103, RZ, R36, RZ, P0, !PT ;  /* 0x00000024ff677210 */ /* 0x000fce00007fe4ff */
.L_x_7852:
[----:B0-----:R-:W0:Y:S01]  /*2370*/  LDC R121, c[0x0][0x3d4] ;  /* 0x0000f500ff797b82 */ /* 0x001e220000000800 */
[----:B------:R-:W-:Y:S01]  /*2380*/  VIADD R26, R26, 0xffffffff ;  /* 0xffffffff1a1a7836 */ /* 0x000fe20000000000 */
[----:B------:R-:W-:Y:S05]  /*2390*/  YIELD ;  /* 0x0000000000007946 */ /* 0x000fea0003800000 */
[----:B------:R-:W-:Y:S01]  /*23a0*/  IMAD R45, R184, 0x4000, R214 ;  /* 0x00004000b82d7824 */ /* 0x000fe200078e02d6 */
[----:B------:R-:W-:Y:S01]  /*23b0*/  ISETP.GT.AND P3, PT, R26, R25, PT ;  /* 0x000000191a00720c */ /* 0x000fe20003f64270 */
[----:B------:R-:W-:Y:S03]  /*23c0*/  BSSY B0, `(.L_x_7767) ;  /* 0x0000587000007945 */ /* 0x000fe60003800000 */
[----:B------:R-:W-:-:S02]  /*23d0*/  LEA R110, R45, R2, 0x1 ;  /* 0x000000022d6e7211 */ /* 0x000fc400078e08ff */
[----:B------:R-:W-:Y:S02]  /*23e0*/  P2R R106, PR, RZ, 0x8 ;  /* 0x00000008ff6a7803 */ /* 0x000fe40000000000 */
        /* <DEDUP_REMOVED lines=8> */
[----:B------:R-:W-:Y:S02]  /*2470*/  IMAD R114, R26, -0x80, R24 ;  /* 0xffffff801a727824 */ /* 0x000fe400078e0218 */
[----:B------:R-:W-:-:S02]  /*2480*/  IMAD R45, R44, R127, R45 ;  /* 0x0000007f2c2d7224 */ /* 0x000fc400078e022d */
[----:B------:R-:W-:Y:S01]  /*2490*/  IMAD R47, R44, R11, R46 ;  /* 0x0000000b2c2f7224 */ /* 0x000fe200078e022e */
[----:B------:R-:W-:Y:S01]  /*24a0*/  VIMNMX R114, R114, 0x80, PT ;  /* 0x0000008072727848 */ /* 0x000fe20003fe0100 */
[----:B------:R-:W-:Y:S02]  /*24b0*/  IMAD R49, R44, R6, R49 ;  /* 0x000000062c317224 */ /* 0x000fe400078e0231 */
[----:B------:R-:W-:-:S04]  /*24c0*/  IMAD.WIDE.U32 R118, R127, R26, RZ ;  /* 0x0000001a7f767225 */ /* 0x000fc800078e00ff */
[----:B------:R-:W-:-:S04]  /*24d0*/  IMAD.WIDE.U32 R78, R11, R26, RZ ;  /* 0x0000001a0b4e7225 */ /* 0x000fc800078e00ff */
[----:B------:R-:W-:-:S04]  /*24e0*/  IMAD.WIDE.U32 R76, R6, R26, RZ ;  /* 0x0000001a064c7225 */ /* 0x000fc800078e00ff */
[----:B------:R-:W-:Y:S02]  /*24f0*/  IMAD.IADD R120, R119, 0x1, R45 ;  /* 0x0000000177787824 */ /* 0x000fe400078e022d */
        /* <DEDUP_REMOVED lines=14> */
[----:B------:R-:W-:Y:S02]  /*25e0*/  CS2R R82, SRZ ;  /* 0x0000000000527805 */ /* 0x000fe4000001ff00 */
[----:B------:R-:W-:Y:S02]  /*25f0*/  IADD3.X R46, R122, R29, RZ, P0, !PT ;  /* 0x0000001d7a2e7210 */ /* 0x000fe400007fe4ff */
        /* <DEDUP_REMOVED lines=15> */
.L_x_7771:
[----:B------:R-:W-:Y:S05]  /*26f0*/  BSYNC B1 ;  /* 0x0000000000017941 */ /* 0x000fea0003800000 */
.L_x_7770:
[----:B------:R-:W-:Y:S01]  /*2700*/  ISETP.GE.AND P4, PT, R188, R114, PT ;  /* 0x00000072bc00720c */ /* 0x000fe20003f86270 */
[----:B0----5:R-:W-:Y:S01]  /*2710*/  IMAD.MOV.U32 R44, RZ, RZ, R72 ;  /* 0x000000ffff2c7224 */ /* 0x021fe200078e0048 */
[----:B------:R-:W-:Y:S01]  /*2720*/  MOV R46, R80 ;  /* 0x00000050002e7202 */ /* 0x000fe20000000f00 */
[----:B------:R-:W-:Y:S01]  /*2730*/  IMAD.MOV.U32 R45, RZ, RZ, R73 ;  /* 0x000000ffff2d7224 */ /* 0x000fe200078e0049 */
[----:B------:R-:W-:Y:S01]  /*2740*/  BSSY B1, `(.L_x_7772) ;  /* 0x0000024000017945 */ /* 0x000fe20003800000 */
[----:B------:R-:W-:Y:S01]  /*2750*/  IMAD.MOV.U32 R47, RZ, RZ, R81 ;  /* 0x000000ffff2f7224 */ /* 0x000fe200078e0051 */
[----:B------:R-:W-:Y:S02]  /*2760*/  PRMT R140, R140, 0x5410, R46 ;  /* 0x000054108c8c7816 */ /* 0x000fe4000000002e */
[----:B------:R-:W-:Y:S02]  /*2770*/  CS2R R68, SRZ ;  /* 0x0000000000447805 */ /* 0x000fe4000001ff00 */
[----:B------:R-:W-:Y:S01]  /*2780*/  PRMT R132, R44, 0x5410, R45 ;  /* 0x000054102c847816 */ /* 0x000fe2000000002d */
[----:B------:R-:W-:Y:S01]  /*2790*/  IMAD.MOV.U32 R44, RZ, RZ, R74 ;  /* 0x000000ffff2c7224 */ /* 0x000fe200078e004a */
[----:B------:R-:W-:Y:S01]  /*27a0*/  PRMT R139, R47, 0x7610, R139 ;  /* 0x000076102f8b7816 */ /* 0x000fe2000000008b */
[----:B------:R-:W-:Y:S01]  /*27b0*/  IMAD.MOV.U32 R45, RZ, RZ, R75 ;  /* 0x000000ffff2d7224 */ /* 0x000fe200078e004b */
[----:B------:R-:W-:Y:S01]  /*27c0*/  MOV R46, R82 ;  /* 0x00000052002e7202 */ /* 0x000fe20000000f00 */
[----:B------:R-:W-:Y:S01]  /*27d0*/  IMAD.MOV.U32 R47, RZ, RZ, R83 ;  /* 0x000000ffff2f7224 */ /* 0x000fe200078e0053 */
[----:B------:R-:W-:-:S02]  /*27e0*/  CS2R R66, SRZ ;  /* 0x0000000000427805 */ /* 0x000fc4000001ff00 */
[----:B------:R-:W-:Y:S02]  /*27f0*/  CS2R R70, SRZ ;  /* 0x0000000000467805 */ /* 0x000fe4000001ff00 */
[----:B------:R-:W-:Y:S02]  /*2800*/  PRMT R133, R44, 0x5410, R45 ;  /* 0x000054102c857816 */ /* 0x000fe4000000002d */
[----:B------:R-:W-:Y:S02]  /*2810*/  PRMT R140, R46, 0x7610, R140 ;  /* 0x000076102e8c7816 */ /* 0x000fe4000000008c */
        /* <DEDUP_REMOVED lines=22> */
.L_x_7773:
[----:B------:R-:W-:Y:S05]  /*2980*/  BSYNC B1 ;  /* 0x0000000000017941 */ /* 0x000fea0003800000 */
.L_x_7772:
        /* <DEDUP_REMOVED lines=17> */
[----:B------:R-:W-:Y:S02]  /*2aa0*/  CS2R R62, SRZ ;  /* 0x00000000003e7805 */ /* 0x000fe4000001ff00 */
[----:B------:R-:W-:Y:S02]  /*2ab0*/  PRMT R129, R46, 0x5410, R47 ;  /* 0x000054102e817816 */ /* 0x000fe4000000002f */
[----:B------:R-:W-:Y:S02]  /*2ac0*/  CS2R R52, SRZ ;  /* 0x0000000000347805 */ /* 0x000fe4000001ff00 */
[----:B------:R-:W-:-:S02]  /*2ad0*/  CS2R R50, SRZ ;  /* 0x0000000000327805 */ /* 0x000fc4000001ff00 */
        /* <DEDUP_REMOVED lines=23> */
.L_x_7775:
[----:B------:R-:W-:Y:S05]  /*2c50*/  BSYNC B1 ;  /* 0x0000000000017941 */ /* 0x000fea0003800000 */
.L_x_7774:
        /* <DEDUP_REMOVED lines=31> */
.L_x_7777:
[----:B------:R-:W-:Y:S05]  /*2e50*/  BSYNC B1 ;  /* 0x0000000000017941 */ /* 0x000fea0003800000 */
.L_x_7776:
[----:B01---5:R-:W-:Y:S01]  /*2e60*/  IMAD.MOV.U32 R45, RZ, RZ, R57 ;  /* 0x000000ffff2d7224 */ /* 0x023fe200078e0039 */
[----:B------:R-:W-:Y:S01]  /*2e70*/  MOV R44, R56 ;  /* 0x00000038002c7202 */ /* 0x000fe20000000f00 */
[----:B------:R-:W-:Y:S01]  /*2e80*/  IMAD.MOV.U32 R46, RZ, RZ, R60 ;  /* 0x000000ffff2e7224 */ /* 0x000fe200078e003c */
[----:B------:R-:W-:Y:S01]  /*2e90*/  ISETP.NE.AND P0, PT, R197, 0x3, PT ;  /* 0x00000003c500780c */ /* 0x000fe20003f05270 */
        /* <DEDUP_REMOVED lines=19> */
[----:B------:R-:W-:-:S05]  /*2fd0*/  IMAD.MOV.U32 R47, RZ, RZ, R55 ;  /* 0x000000ffff2f7224 */ /* 0x000fca00078e0037 */
[----:B------:R-:W-:Y:S01]  /*2fe0*/  PRMT R131, R46, 0x5410, R47 ;  /* 0x000054102e837816 */ /* 0x000fe2000000002f */
[----:B------:R-:W-:Y:S06]  /*2ff0*/  @!P0 BRA `(.L_x_7778) ;  /* 0x0000000000048947 */ /* 0x000fec0003800000 */
[----:B------:R-:W-:Y:S01]  /*3000*/  BPT.TRAP 0x1 ;  /* 0x000000040000795c */ /* 0x000fe20000300000 */
.L_x_7778:
[----:B------:R-:W-:Y:S01]  /*3010*/  LEA R105, R184, R2, 0x3 ;  /* 0x00000002b8697211 */ /* 0x000fe200078e18ff */
[----:B------:R-:W-:Y:S01]  /*3020*/  BSSY B1, `(.L_x_7779) ;  /* 0x0000004000017945 */ /* 0x000fe20003800000 */
[----:B------:R-:W-:-:S04]  /*3030*/  SHF.L.U32 R122, R191, 0x1f, RZ ;  /* 0x0000001fbf7a7819 */ /* 0x000fc800000006ff */
[----:B------:R-:W0:Y:S02]  /*3040*/  SYNCS.PHASECHK.TRANS64.TRYWAIT P6, [R105+URZ+0x28890], R122 ;  /* 0x0288907a690075a7 */ /* 0x000e2400080c017f */
[----:B0-----:R-:W-:Y:S05]  /*3050*/  @!P6 BRA `(.L_x_7780) ;  /* 0x000001bc007ce947 */ /* 0x001fea0003800000 */
.L_x_8087:
[----:B------:R-:W-:Y:S05]  /*3060*/  BSYNC B1 ;  /* 0x0000000000017941 */ /* 0x000fea0003800000 */
.L_x_7779:
        /* <DEDUP_REMOVED lines=53> */
.L_x_7786:
[----:B------:R-:W-:Y:S05]  /*33c0*/  BSYNC B3 ;  /* 0x0000000000037941 */ /* 0x000fea0003800000 */
.L_x_7785:
[----:B------:R-:W-:Y:S02]  /*33d0*/  ULDC.64 UR4, c[0x0][0x2d8] ;  /* 0x0000b60000047ab9 */ /* 0x000fe40000000a00 */
[----:B------:R-:W-:-:S04]  /*33e0*/  LEA R76, P3, R77, UR4, 0x1 ;  /* 0x000000044d4c7c11 */ /* 0x000fc8000f8608ff */
[----:B------:R-:W-:-:S05]  /*33f0*/  LEA.HI.X R77, R77, UR5, R144, 0x1, P3 ;  /* 0x000000054d4d7c11 */ /* 0x000fca00098f0c90 */
[----:B--2---:R1:W-:Y:S04]  /*3400*/  STG.E.128 desc[UR38][R76.64], R44 ;  /* 0x0000002c4c007986 */ /* 0x0043e8000c101d26 */
.L_x_7784:
[----:B------:R-:W-:Y:S05]  /*3410*/  BSYNC B2 ;  /* 0x0000000000027941 */ /* 0x000fea0003800000 */
.L_x_7783:
[----:B------:R-:W-:Y:S05]  /*3420*/  @P1 BRA `(.L_x_7782) ;  /* 0x0000000000d01947 */ /* 0x000fea0003800000 */
[----:B-1----:R1:W2:Y:S01]  /*3430*/  LDS.128 R44, [R110+0x1c400] ;  /* 0x01c400006e2c7984 */ /* 0x0022a20000000c00 */
        /* <DEDUP_REMOVED lines=46> */
.L_x_7788:
[----:B------:R-:W-:Y:S05]  /*3720*/  BSYNC B2 ;  /* 0x0000000000027941 */ /* 0x000fea0003800000 */
.L_x_7787:
[----:B------:R-:W-:Y:S02]  /*3730*/  ULDC.64 UR4, c[0x0][0x2d8] ;  /* 0x0000b60000047ab9 */ /* 0x000fe40000000a00 */
[----:B------:R-:W-:-:S04]  /*3740*/  LEA R72, P3, R142, UR4, 0x1 ;  /* 0x000000048e487c11 */ /* 0x000fc8000f8608ff */
[----:B------:R-:W-:-:S05]  /*3750*/  LEA.HI.X R73, R142, UR5, R141, 0x1, P3 ;  /* 0x000000058e497c11 */ /* 0x000fca00098f0c8d */
[----:B--2---:R2:W-:Y:S04]  /*3760*/  STG.E.128 desc[UR38][R72.64], R44 ;  /* 0x0000002c48007986 */ /* 0x0045e8000c101d26 */
.L_x_7782:
[----:B------:R-:W-:Y:S05]  /*3770*/  BSYNC B1 ;  /* 0x0000000000017941 */ /* 0x000fea0003800000 */
.L_x_7781:
        /* <DEDUP_REMOVED lines=53> */
.L_x_7794:
[----:B------:R-:W-:Y:S05]  /*3ad0*/  BSYNC B3 ;  /* 0x0000000000037941 */ /* 0x000fea0003800000 */
.L_x_7793:
[----:B------:R-:W-:Y:S02]  /*3ae0*/  ULDC.64 UR4, c[0x0][0x2d8] ;  /* 0x0000b60000047ab9 */ /* 0x000fe40000000a00 */
[----:B------:R-:W-:-:S04]  /*3af0*/  LEA R68, P3, R74, UR4, 0x1 ;  /* 0x000000044a447c11 */ /* 0x000fc8000f8608ff */
[----:B------:R-:W-:-:S05]  /*3b00*/  LEA.HI.X R69, R74, UR5, R75, 0x1, P3 ;  /* 0x000000054a457c11 */ /* 0x000fca00098f0c4b */
[----:B--2---:R2:W-:Y:S04]  /*3b10*/  STG.E.128 desc[UR38][R68.64], R44 ;  /* 0x0000002c44007986 */ /* 0x0045e8000c101d26 */
.L_x_7792:
[----:B------:R-:W-:Y:S05]  /*3b20*/  BSYNC B2 ;  /* 0x0000000000027941 */ /* 0x000fea0003800000 */
.L_x_7791:
        /* <DEDUP_REMOVED lines=48> */
.L_x_7796:
[----:B------:R-:W-:Y:S05]  /*3e30*/  BSYNC B2 ;  /* 0x0000000000027941 */ /* 0x000fea0003800000 */
.L_x_7795:
[----:B------:R-:W-:Y:S02]  /*3e40*/  ULDC.64 UR4, c[0x0][0x2d8] ;  /* 0x0000b60000047ab9 */ /* 0x000fe40000000a00 */
[----:B------:R-:W-:-:S04]  /*3e50*/  LEA R64, P3, R75, UR4, 0x1 ;  /* 0x000000044b407c11 */ /* 0x000fc8000f8608ff */
[----:B------:R-:W-:-:S05]  /*3e60*/  LEA.HI.X R65, R75, UR5, R76, 0x1, P3 ;  /* 0x000000054b417c11 */ /* 0x000fca00098f0c4c */
[----:B--2---:R3:W-:Y:S04]  /*3e70*/  STG.E.128 desc[UR38][R64.64], R44 ;  /* 0x0000002c40007986 */ /* 0x0047e8000c101d26 */
.L_x_7790:
[----:B------:R-:W-:Y:S05]  /*3e80*/  BSYNC B1 ;  /* 0x0000000000017941 */ /* 0x000fea0003800000 */
.L_x_7789:
[----:B------:R-:W-:Y:S01]  /*3e90*/  ISETP.NE.AND P3, PT, R134, RZ, PT ;  /* 0x000000ff8600720c */ /* 0x000fe20003f65270 */
[----:B------:R-:W-:-:S12]  /*3ea0*/  BSSY B1, `(.L_x_7797) ;  /* 0x0000070000017945 */ /* 0x000fd80003800000 */
[----:B------:R-:W-:Y:S05]  /*3eb0*/  @P3 BRA `(.L_x_7798) ;  /* 0x0000000400b83947 */ /* 0x000fea0003800000 */
[----:B--2---:R-:W-:Y:S01]  /*3ec0*/  IADD3 R73, P3, P4, R4, R118, R16 ;  /* 0x0000007604497210 */ /* 0x004fe20007c7e010 */
[----:B------:R-:W-:Y:S03]  /*3ed0*/  BSSY B2, `(.L_x_7799) ;  /* 0x0000037000027945 */ /* 0x000fe60003800000 */
[----:B------:R-:W-:Y:S01]  /*3ee0*/  IADD3.X R75, R20, R120, R17, P3, P4 ;  /* 0x00000078144b7210 */ /* 0x000fe20001fe8411 */
[----:B------:R-:W-:Y:S08]  /*3ef0*/  @P2 BRA `(.L_x_7800) ;  /* 0x0000000000d02947 */ /* 0x000ff00003800000 */
[----:B-1-3--:R1:W2:Y:S01]  /*3f00*/  LDS.128 R44, [R110+0x1a400] ;  /* 0x01a400006e2c7984 */ /* 0x00a2a20000000c00 */
        /* <DEDUP_REMOVED lines=46> */
.L_x_7802:
[----:B------:R-:W-:Y:S05]  /*41f0*/  BSYNC B3 ;  /* 0x0000000000037941 */ /* 0x000fea0003800000 */
.L_x_7801:
[----:B------:R-:W-:Y:S02]  /*4200*/  ULDC.64 UR4, c[0x0][0x2d8] ;  /* 0x0000b60000047ab9 */ /* 0x000fe40000000a00 */
[----:B------:R-:W-:-:S04]  /*4210*/  LEA R60, P3, R71, UR4, 0x1 ;  /* 0x00000004473c7c11 */ /* 0x000fc8000f8608ff */
[----:B------:R-:W-:-:S05]  /*4220*/  LEA.HI.X R61, R71, UR5, R72, 0x1, P3 ;  /* 0x00000005473d7c11 */ /* 0x000fca00098f0c48 */
[----:B--2---:R2:W-:Y:S04]  /*4230*/  STG.E.128 desc[UR38][R60.64], R44 ;  /* 0x0000002c3c007986 */ /* 0x0045e8000c101d26 */
.L_x_7800:
[----:B------:R-:W-:Y:S05]  /*4240*/  BSYNC B2 ;  /* 0x0000000000027941 */ /* 0x000fea0003800000 */
.L_x_7799:
[----:B------:R-:W-:Y:S05]  /*4250*/  @P1 BRA `(.L_x_7798) ;  /* 0x0000000000d01947 */ /* 0x000fea0003800000 */
[----:B-123--:R1:W2:Y:S01]  /*4260*/  LDS.128 R44, [R110+0x1e400] ;  /* 0x01e400006e2c7984 */ /* 0x00e2a20000000c00 */
        /* <DEDUP_REMOVED lines=46> */
.L_x_7804:
[----:B------:R-:W-:Y:S05]  /*4550*/  BSYNC B2 ;  /* 0x0000000000027941 */ /* 0x000fea0003800000 */
.L_x_7803:
[----:B------:R-:W-:Y:S02]  /*4560*/  ULDC.64 UR4, c[0x0][0x2d8] ;  /* 0x0000b60000047ab9 */ /* 0x000fe40000000a00 */
[----:B------:R-:W-:-:S04]  /*4570*/  LEA R56, P3, R67, UR4, 0x1 ;  /* 0x0000000443387c11 */ /* 0x000fc8000f8608ff */
[----:B------:R-:W-:-:S05]  /*4580*/  LEA.HI.X R57, R67, UR5, R68, 0x1, P3 ;  /* 0x0000000543397c11 */ /* 0x000fca00098f0c44 */
[----:B--2---:R4:W-:Y:S04]  /*4590*/  STG.E.128 desc[UR38][R56.64], R44 ;  /* 0x0000002c38007986 */ /* 0x0049e8000c101d26 */
.L_x_7798:
[----:B------:R-:W-:Y:S05]  /*45a0*/  BSYNC B1 ;  /* 0x0000000000017941 */ /* 0x000fea0003800000 */
.L_x_7797:
[----:B------:R-:W-:Y:S05]  /*45b0*/  @P5 BRA `(.L_x_7805) ;  /* 0x00000034009c5947 */ /* 0x000fea0003800000 */
[----:B------:R-:W-:Y:S01]  /*45c0*/  IADD3 R118, P3, P4, R107, R118, R16 ;  /* 0x000000766b767210 */ /* 0x000fe20007c7e010 */
[----:B------:R-:W-:Y:S03]  /*45d0*/  BSSY B1, `(.L_x_7806) ;  /* 0x0000037000017945 */ /* 0x000fe60003800000 */
[----:B----4-:R-:W-:Y:S01]  /*45e0*/  IADD3.X R57, R28, R120, R17, P3, P4 ;  /* 0x000000781c397210 */ /* 0x010fe20001fe8411 */
[----:B------:R-:W-:Y:S08]  /*45f0*/  @P2 BRA `(.L_x_7807) ;  /* 0x0000000000d02947 */ /* 0x000ff00003800000 */
[----:B-123--:R1:W2:Y:S01]  /*4600*/  LDS.128 R44, [R110+0x1b400] ;  /* 0x01b400006e2c7984 */ /* 0x00e2a20000000c00 */
        /* <DEDUP_REMOVED lines=45> */
.L_x_7809:
[----:B------:R-:W-:Y:S05]  /*48e0*/  BSYNC B2 ;  /* 0x0000000000027941 */ /* 0x000fea0003800000 */
.L_x_7808:
[----:B------:R-:W-:Y:S01]  /*48f0*/  ULDC.64 UR4, c[0x0][0x2d8] ;  /* 0x0000b60000047ab9 */ /* 0x000fe20000000a00 */
[----:B------:R-:W-:Y:S01]  /*4900*/  IMAD.X R53, R57, 0x1, R32, P3 ;  /* 0x0000000139357824 */ /* 0x000fe200018e0620 */
[----:B------:R-:W-:-:S04]  /*4910*/  LEA R52, P3, R64, UR4, 0x1 ;  /* 0x0000000440347c11 */ /* 0x000fc8000f8608ff */
[----:B------:R-:W-:-:S05]  /*4920*/  LEA.HI.X R53, R64, UR5, R53, 0x1, P3 ;  /* 0x0000000540357c11 */ /* 0x000fca00098f0c35 */
[----:B--2---:R4:W-:Y:S04]  /*4930*/  STG.E.128 desc[UR38][R52.64], R44 ;  /* 0x0000002c34007986 */ /* 0x0049e8000c101d26 */
.L_x_7807:
[----:B------:R-:W-:Y:S05]  /*4940*/  BSYNC B1 ;  /* 0x0000000000017941 */ /* 0x000fea0003800000 */
.L_x_7806:
        /* <DEDUP_REMOVED lines=47> */
.L_x_7811:
[----:B------:R-:W-:Y:S05]  /*4c40*/  BSYNC B1 ;  /* 0x0000000000017941 */ /* 0x000fea0003800000 */
.L_x_7810:
[----:B------:R-:W-:Y:S01]  /*4c50*/  ULDC.64 UR4, c[0x0][0x2d8] ;  /* 0x0000b60000047ab9 */ /* 0x000fe20000000a00 */
[----:B------:R-:W-:Y:S01]  /*4c60*/  IMAD.X R57, R57, 0x1, R102, P3 ;  /* 0x0000000139397824 */ /* 0x000fe200018e0666 */
[----:B------:R-:W-:-:S04]  /*4c70*/  LEA R48, P3, R60, UR4, 0x1 ;  /* 0x000000043c307c11 */ /* 0x000fc8000f8608ff */
[----:B------:R-:W-:-:S05]  /*4c80*/  LEA.HI.X R49, R60, UR5, R57, 0x1, P3 ;  /* 0x000000053c317c11 */ /* 0x000fca00098f0c39 */
[----:B--2---:R1:W-:Y:S01]  /*4c90*/  STG.E.128 desc[UR38][R48.64], R44 ;  /* 0x0000002c30007986 */ /* 0x0043e2000c101d26 */
[----:B------:R-:W-:Y:S05]  /*4ca0*/  BRA `(.L_x_7805) ;  /* 0x0000002c00e07947 */ /* 0x000fea0003800000 */
.L_x_7769:
        /* <DEDUP_REMOVED lines=64> */
[----:B------:R-:W-:Y:S01]  /*50b0*/  MOV R72, R78 ;  /* 0x0000004e00487202 */ /* 0x000fe20000000f00 */
[----:B------:R-:W-:Y:S01]  /*50c0*/  IMAD.MOV.U32 R73, RZ, RZ, R122 ;  /* 0x000000ffff497224 */ /* 0x000fe200078e007a */
[----:B------:R-:W-:Y:S01]  /*50d0*/  ULDC.64 UR4, c[0x0][0x3c8] ;  /* 0x0000f20000047ab9 */ /* 0x000fe20000000a00 */
[----:B------:R-:W-:Y:S01]  /*50e0*/  IMAD.MOV.U32 R77, RZ, RZ, R105 ;  /* 0x000000ffff4d7224 */ /* 0x000fe200078e0069 */
        /* <DEDUP_REMOVED lines=16> */
.L_x_7813:
[----:B------:R-:W-:Y:S05]  /*51f0*/  BSYNC B1 ;  /* 0x0000000000017941 */ /* 0x000fea0003800000 */
.L_x_7812:
[----:B-----5:R-:W-:Y:S01]  /*5200*/  IMAD.MOV.U32 R76, RZ, RZ, R70 ;  /* 0x000000ffff4c7224 */ /* 0x020fe200078e0046 */
        /* <DEDUP_REMOVED lines=56> */
.L_x_7814:
[----:B------:R-:W-:Y:S01]  /*5590*/  IMAD R105, R184, 0x8, R2 ;  /* 0x00000008b8697824 */ /* 0x000fe200078e0202 */
[----:B------:R-:W-:Y:S01]  /*55a0*/  SHF.L.U32 R122, R191, 0x1f, RZ ;  /* 0x0000001fbf7a7819 */ /* 0x000fe200000006ff */
[----:B------:R-:W0:Y:S01]  /*55b0*/  LDC R129, c[0x0][0x2e4] ;  /* 0x0000b900ff817b82 */ /* 0x000e220000000800 */
[----:B------:R-:W-:Y:S01]  /*55c0*/  MOV R119, R120 ;  /* 0x0000007800777202 */ /* 0x000fe20000000f00 */
[----:B------:R-:W-:Y:S01]  /*55d0*/  BSSY B1, `(.L_x_7815) ;  /* 0x0000005000017945 */ /* 0x000fe20003800000 */
[----:B------:R-:W1:Y:S05]  /*55e0*/  SYNCS.PHASECHK.TRANS64.TRYWAIT P4, [R105+URZ+0x28890], R122 ;  /* 0x0288907a690075a7 */ /* 0x000e6a000808017f */
[----:B------:R-:W2:Y:S01]  /*55f0*/  LDC.64 R120, c[0x0][0x2f0] ;  /* 0x0000bc00ff787b82 */ /* 0x000ea20000000a00 */
[----:B0-----:R-:W-:Y:S01]  /*5600*/  IMAD.IADD R131, R129, 0x1, -R116 ;  /* 0x0000000181837824 */ /* 0x001fe200078e0a74 */
[----:B-1----:R-:W-:Y:S06]  /*5610*/  @!P4 BRA `(.L_x_7816) ;  /* 0x000001980020c947 */ /* 0x002fec0003800000 */
.L_x_8088:
[----:B------:R-:W-:Y:S05]  /*5620*/  BSYNC B1 ;  /* 0x0000000000017941 */ /* 0x000fea0003800000 */
.L_x_7815:
        /* <DEDUP_REMOVED lines=18> */
[----:B------:R-:W-:Y:S02]  /*5750*/  LOP3.LUT R77, R147, 0x38, RZ, 0xc0, !PT ;  /* 0x00000038934d7812 */ /* 0x000fe400078ec0ff */
[----:B------:R-:W-:Y:S02]  /*5760*/  SHF.L.U32 R78, R76, 0xa, RZ ;  /* 0x0000000a4c4e7819 */ /* 0x000fe400000006ff */
[----:B------:R-:W-:Y:S02]  /*5770*/  LOP3.LUT R76, R77, 0x1c0, R202, 0xf8, !PT ;  /* 0x000001c04d4c7812 */ /* 0x000fe400078ef8ca */
[----:B------:R-:W-:Y:S02]  /*5780*/  LOP3.LUT R77, R78, 0x7fffe000, RZ, 0xc0, !PT ;  /* 0x7fffe0004e4d7812 */ /* 0x000fe400078ec0ff */
[----:B------:R-:W-:-:S04]  /*5790*/  LOP3.LUT R76, R76, R209, RZ, 0x3c, !PT ;  /* 0x000000d14c4c7212 */ /* 0x000fc800078e3cff */
        /* <DEDUP_REMOVED lines=14> */
[----:B------:R-:W-:Y:S02]  /*5880*/  SHF.R.U64 R48, R48, 0x10, R49 ;  /* 0x0000001030307819 */ /* 0x000fe40000001231 */
[--C-:B------:R-:W-:Y:S01]  /*5890*/  SHF.R.U64 R45, R46, 0x10, R47.reuse ;  /* 0x000000102e2d7819 */ /* 0x100fe2000000122f */
[----:B------:R-:W-:Y:S01]  /*58a0*/  HADD2.F32 R152, -RZ, R152.H0_H0 ;  /* 0x20000098ff987230 */ /* 0x000fe20000004100 */
[----:B------:R-:W-:Y:S01]  /*58b0*/  SHF.R.U32.HI R49, RZ, 0x10, R47 ;  /* 0x00000010ff317819 */ /* 0x000fe2000001162f */
[----:B-1----:R-:W-:Y:S01]  /*58c0*/  HADD2.F32 R47, -RZ, R77.H0_H0 ;  /* 0x2000004dff2f7230 */ /* 0x002fe20000004100 */
[--C-:B------:R-:W-:Y:S01]  /*58d0*/  SHF.R.U64 R46, R50, 0x10, R51.reuse ;  /* 0x00000010322e7819 */ /* 0x100fe20000001233 */
[--C-:B--2---:R-:W-:Y:S01]  /*58e0*/  HADD2.F32 R50, -RZ, R81.reuse.H0_H0 ;  /* 0x20000051ff327230 */ /* 0x104fe20000004100 */
[----:B------:R-:W-:Y:S01]  /*58f0*/  SHF.R.U32.HI R149, RZ, 0x10, R51 ;  /* 0x00000010ff957819 */ /* 0x000fe20000011633 */
[----:B------:R-:W-:-:S02]  /*5900*/  HADD2.F32 R51, -RZ, R81.H1_H1 ;  /* 0x30000051ff337230 */ /* 0x000fc40000004100 */
[-C--:B------:R-:W-:Y:S01]  /*5910*/  FMUL.FTZ R81, R47, R150.reuse ;  /* 0x000000962f517220 */ /* 0x080fe20000410000 */
[----:B------:R-:W-:Y:S02]  /*5920*/  HADD2.F32 R77, -RZ, R77.H1_H1 ;  /* 0x3000004dff4d7230 */ /* 0x000fe40000004100 */
[C---:B------:R-:W-:Y:S01]  /*5930*/  FMUL.FTZ R156, R50.reuse, R150 ;  /* 0x00000096329c7220 */ /* 0x040fe20000410000 */
[----:B------:R-:W-:Y:S02]  /*5940*/  HADD2.F32 R45, -RZ, R45.H0_H0 ;  /* 0x2000002dff2d7230 */ /* 0x000fe40000004100 */
[-C--:B------:R-:W-:Y:S01]  /*5950*/  FMUL.FTZ R150, R51, R154.reuse ;  /* 0x0000009a33967220 */ /* 0x080fe20000410000 */
[-C--:B------:R-:W-:Y:S01]  /*5960*/  FFMA.FTZ R50, R50, R151.reuse, R81 ;  /* 0x0000009732327223 */ /* 0x080fe20000010051 */
[C---:B------:R-:W-:Y:S01]  /*5970*/  FMUL.FTZ R154, R77.reuse, R154 ;  /* 0x0000009a4d9a7220 */ /* 0x040fe20000410000 */
[----:B------:R-:W-:Y:S02]  /*5980*/  HADD2.F32 R81, -RZ, R83.H0_H0 ;  /* 0x20000053ff517230 */ /* 0x000fe40000004100 */
[-C--:B------:R-:W-:Y:S01]  /*5990*/  FFMA.FTZ R150, R77, R152.reuse, -R150 ;  /* 0x000000984d967223 */ /* 0x080fe20000010896 */
[----:B------:R-:W-:Y:S01]  /*59a0*/  FFMA.FTZ R47, R47, R151, -R156 ;  /* 0x000000972f2f7223 */ /* 0x000fe2000001089c */
[----:B------:R-:W-:Y:S01]  /*59b0*/  FFMA.FTZ R51, R51, R152, R154 ;  /* 0x0000009833337223 */ /* 0x000fe2000001009a */
[----:B------:R-:W-:-:S02]  /*59c0*/  HADD2.F32 R152, -RZ, R148.H0_H0 ;  /* 0x20000094ff987230 */ /* 0x000fc40000004100 */
[----:B------:R-:W-:Y:S01]  /*59d0*/  HADD2.F32 R148, -RZ, R148.H1_H1 ;  /* 0x30000094ff947230 */ /* 0x000fe20000004100 */
[----:B------:R-:W-:Y:S01]  /*59e0*/  F2FP.F16.F32.PACK_AB R47, R150, R47 ;  /* 0x0000002f962f723e */ /* 0x000fe200000000ff */
[----:B------:R-:W-:Y:S01]  /*59f0*/  HADD2.F32 R77, -RZ, R79.H0_H0 ;  /* 0x2000004fff4d7230 */ /* 0x000fe20000004100 */
[----:B------:R-:W-:Y:S01]  /*5a00*/  F2FP.F16.F32.PACK_AB R50, R51, R50 ;  /* 0x000000323332723e */ /* 0x000fe200000000ff */
[----:B------:R-:W-:Y:S02]  /*5a10*/  HADD2.F32 R83, -RZ, R83.H1_H1 ;  /* 0x30000053ff537230 */ /* 0x000fe40000004100 */
[-C--:B------:R-:W-:Y:S01]  /*5a20*/  FMUL.FTZ R158, R81, R148.reuse ;  /* 0x00000094519e7220 */ /* 0x080fe20000410000 */
[----:B------:R-:W-:Y:S02]  /*5a30*/  HADD2.F32 R156, -RZ, R149.H0_H0 ;  /* 0x20000095ff9c7230 */ /* 0x000fe40000004100 */
[----:B------:R-:W-:Y:S01]  /*5a40*/  FMUL.FTZ R148, R77, R148 ;  /* 0x000000944d947220 */ /* 0x000fe20000410000 */
[----:B------:R-:W-:-:S02]  /*5a50*/  HADD2.F32 R79, -RZ, R79.H1_H1 ;  /* 0x3000004fff4f7230 */ /* 0x000fc40000004100 */
[----:B------:R-:W-:Y:S02]  /*5a60*/  HADD2.F32 R154, -RZ, R49.H0_H0 ;  /* 0x20000031ff9a7230 */ /* 0x000fe40000004100 */
[----:B------:R-:W-:Y:S01]  /*5a70*/  FMUL.FTZ R160, R83, R156 ;  /* 0x0000009c53a07220 */ /* 0x000fe20000410000 */
        /* <DEDUP_REMOVED lines=32> */
[----:B------:R-:W-:Y:S01]  /*5c80*/  FMUL.FTZ R81, R44, R81 ;  /* 0x000000512c517220 */ /* 0x000fe20000410000 */
[----:B------:R-:W-:Y:S01]  /*5c90*/  FMUL.FTZ R83, R78, R83 ;  /* 0x000000534e537220 */ /* 0x000fe20000410000 */
[-C--:B------:R-:W-:Y:S02]  /*5ca0*/  FFMA.FTZ R153, R44, R79.reuse, -R153 ;  /* 0x0000004f2c997223 */ /* 0x080fe40000010899 */
[----:B------:R-:W-:Y:S01]  /*5cb0*/  FFMA.FTZ R81, R46, R79, R81 ;  /* 0x0000004f2e517223 */ /* 0x000fe20000010051 */
[-C--:B------:R-:W-:Y:S01]  /*5cc0*/  FFMA.FTZ R82, R82, R45.reuse, R83 ;  /* 0x0000002d52527223 */ /* 0x080fe20000010053 */
[----:B------:R-:W-:Y:S01]  /*5cd0*/  FFMA.FTZ R78, R78, R45, -R155 ;  /* 0x0000002d4e4e7223 */ /* 0x000fe2000001089b */
[----:B------:R-:W-:Y:S01]  /*5ce0*/  F2FP.F16.F32.PACK_AB R83, R152, R77 ;  /* 0x0000004d9853723e */ /* 0x000fe200000000ff */
[----:B------:R-:W-:Y:S01]  /*5cf0*/  IMAD.MOV.U32 R77, RZ, RZ, R47 ;  /* 0x000000ffff4d7224 */ /* 0x000fe200078e002f */
[----:B------:R-:W-:-:S02]  /*5d00*/  F2FP.F16.F32.PACK_AB R79, R148, R49 ;  /* 0x00000031944f723e */ /* 0x000fc400000000ff */
[----:B------:R-:W-:Y:S01]  /*5d10*/  F2FP.F16.F32.PACK_AB R82, R82, R81 ;  /* 0x000000515252723e */ /* 0x000fe200000000ff */
[----:B------:R-:W-:Y:S01]  /*5d20*/  IMAD.MOV.U32 R81, RZ, RZ, R50 ;  /* 0x000000ffff517224 */ /* 0x000fe200078e0032 */
[----:B------:R-:W-:-:S07]  /*5d30*/  F2FP.F16.F32.PACK_AB R78, R78, R153 ;  /* 0x000000994e4e723e */ /* 0x000fce00000000ff */
.L_x_7820:
[----:B------:R-:W-:Y:S05]  /*5d40*/  BSYNC B2 ;  /* 0x0000000000027941 */ /* 0x000fea0003800000 */
.L_x_7819:
        /* <DEDUP_REMOVED lines=11> */
.L_x_7818:
[----:B------:R-:W-:Y:S05]  /*5e00*/  BSYNC B1 ;  /* 0x0000000000017941 */ /* 0x000fea0003800000 */
.L_x_7817:
        /* <DEDUP_REMOVED lines=18> */
[----:B------:R-:W-:-:S03]  /*5f30*/  LOP3.LUT R44, R201, 0x38, R80, 0xf8, !PT ;  /* 0x00000038c92c7812 */ /* 0x000fc600078ef850 */
[----:B------:R-:W-:Y:S01]  /*5f40*/  IMAD.SHL.U32 R46, R45, 0x400, RZ ;  /* 0x000004002d2e7824 */ /* 0x000fe200078e00ff */
[----:B------:R-:W-:-:S04]  /*5f50*/  LOP3.LUT R45, R44, R207, RZ, 0x3c, !PT ;  /* 0x000000cf2c2d7212 */ /* 0x000fc800078e3cff */
[----:B------:R-:W-:-:S04]  /*5f60*/  LOP3.LUT R46, R46, 0x7fffe000, RZ, 0xc0, !PT ;  /* 0x7fffe0002e2e7812 */ /* 0x000fc800078ec0ff */
[----:B------:R-:W-:Y:S01]  /*5f70*/  IADD3 R47, R45, R46, R208 ;  /* 0x0000002e2d2f7210 */ /* 0x000fe20007ffe0d0 */
[----:B------:R-:W-:-:S04]  /*5f80*/  IMAD R45, R184, 0x4000, R113 ;  /* 0x00004000b82d7824 */ /* 0x000fc800078e0271 */
[----:B------:R-:W-:Y:S01]  /*5f90*/  IMAD R47, R184, 0x4000, R47 ;  /* 0x00004000b82f7824 */ /* 0x000fe200078e022f */
[----:B------:R-:W-:-:S03]  /*5fa0*/  LEA R45, R45, R2, 0x1 ;  /* 0x000000022d2d7211 */ /* 0x000fc600078e08ff */
[----:B------:R-:W-:-:S03]  /*5fb0*/  IMAD R48, R47, 0x2, R2 ;  /* 0x000000022f307824 */ /* 0x000fc600078e0202 */
        /* <DEDUP_REMOVED lines=13> */
[----:B------:R-:W-:Y:S01]  /*6090*/  MOV R55, R48 ;  /* 0x0000003000377202 */ /* 0x000fe20000000f00 */
[--C-:B------:R-:W-:Y:S01]  /*60a0*/  HADD2.F32 R48, -RZ, R44.reuse.H0_H0 ;  /* 0x2000002cff307230 */ /* 0x100fe20000004100 */
[----:B------:R-:W-:Y:S01]  /*60b0*/  SHF.R.U32.HI R143, RZ, 0x10, R53 ;  /* 0x00000010ff8f7819 */ /* 0x000fe20000011635 */
[----:B------:R-:W-:Y:S01]  /*60c0*/  HADD2.F32 R51, -RZ, R44.H1_H1 ;  /* 0x3000002cff337230 */ /* 0x000fe20000004100 */
[--C-:B------:R-:W-:Y:S01]  /*60d0*/  SHF.R.U64 R53, R58, 0x10, R59.reuse ;  /* 0x000000103a357819 */ /* 0x100fe2000000123b */
[----:B------:R-:W-:Y:S01]  /*60e0*/  HADD2.F32 R44, -RZ, R45.H0_H0 ;  /* 0x2000002dff2c7230 */ /* 0x000fe20000004100 */
[----:B------:R-:W-:Y:S01]  /*60f0*/  SHF.R.U32.HI R125, RZ, 0x10, R59 ;  /* 0x00000010ff7d7819 */ /* 0x000fe2000001163b */
[----:B------:R-:W-:-:S02]  /*6100*/  HADD2.F32 R124, -RZ, R124.H0_H0 ;  /* 0x2000007cff7c7230 */ /* 0x000fc40000004100 */
[----:B------:R-:W-:Y:S02]  /*6110*/  HADD2.F32 R47, -RZ, R45.H1_H1 ;  /* 0x3000002dff2f7230 */ /* 0x000fe40000004100 */
        /* <DEDUP_REMOVED lines=11> */
[----:B------:R-:W-:Y:S01]  /*61d0*/  HADD2.F32 R58, -RZ, R57.H0_H0 ;  /* 0x20000039ff3a7230 */ /* 0x000fe20000004100 */
[----:B------:R-:W-:Y:S01]  /*61e0*/  F2FP.F16.F32.PACK_AB R47, R47, R44 ;  /* 0x0000002c2f2f723e */ /* 0x000fe200000000ff */
[----:B------:R-:W-:Y:S02]  /*61f0*/  HADD2.F32 R51, -RZ, R49.H0_H0 ;  /* 0x20000031ff337230 */ /* 0x000fe40000004100 */
[----:B------:R-:W-:Y:S02]  /*6200*/  HADD2.F32 R57, -RZ, R57.H1_H1 ;  /* 0x30000039ff397230 */ /* 0x000fe40000004100 */
[----:B------:R-:W-:Y:S02]  /*6210*/  HADD2.F32 R140, -RZ, R125.H0_H0 ;  /* 0x2000007dff8c7230 */ /* 0x000fe40000004100 */
[----:B------:R-:W-:Y:S02]  /*6220*/  HADD2.F32 R124, -RZ, R142.H0_H0 ;  /* 0x2000008eff7c7230 */ /* 0x000fe40000004100 */
[----:B------:R-:W-:Y:S01]  /*6230*/  FMUL.FTZ R142, R58, R83 ;  /* 0x000000533a8e7220 */ /* 0x000fe20000410000 */
[----:B------:R-:W-:-:S02]  /*6240*/  HADD2.F32 R59, -RZ, R138.H1_H1 ;  /* 0x3000008aff3b7230 */ /* 0x000fc40000004100 */
        /* <DEDUP_REMOVED lines=11> */
[--C-:B------:R-:W-:Y:S01]  /*6300*/  HADD2.F32 R49, -RZ, R54.reuse.H0_H0 ;  /* 0x20000036ff317230 */ /* 0x100fe20000004100 */
[----:B------:R-:W-:Y:S01]  /*6310*/  F2FP.F16.F32.PACK_AB R142, R143, R142 ;  /* 0x0000008e8f8e723e */ /* 0x000fe200000000ff */
[----:B------:R-:W-:Y:S02]  /*6320*/  HADD2.F32 R55, -RZ, R55.H1_H1 ;  /* 0x30000037ff377230 */ /* 0x000fe40000004100 */
[-C--:B------:R-:W-:Y:S01]  /*6330*/  FMUL.FTZ R124, R51, R58.reuse ;  /* 0x0000003a337c7220 */ /* 0x080fe20000410000 */
[----:B------:R-:W-:Y:S02]  /*6340*/  HADD2.F32 R54, -RZ, R54.H1_H1 ;  /* 0x30000036ff367230 */ /* 0x000fe40000004100 */
[----:B------:R-:W-:Y:S01]  /*6350*/  FMUL.FTZ R58, R49, R58 ;  /* 0x0000003a313a7220 */ /* 0x000fe20000410000 */
[----:B------:R-:W-:-:S02]  /*6360*/  HADD2.F32 R138, -RZ, R138.H0_H0 ;  /* 0x2000008aff8a7230 */ /* 0x000fc40000004100 */
[-C--:B------:R-:W-:Y:S01]  /*6370*/  FMUL.FTZ R57, R55, R56.reuse ;  /* 0x0000003837397220 */ /* 0x080fe20000410000 */
[----:B------:R-:W-:Y:S02]  /*6380*/  HADD2.F32 R82, -RZ, R82.H0_H0 ;  /* 0x20000052ff527230 */ /* 0x000fe40000004100 */
[C---:B------:R-:W-:Y:S01]  /*6390*/  FMUL.FTZ R56, R54.reuse, R56 ;  /* 0x0000003836387220 */ /* 0x040fe20000410000 */
[-C--:B------:R-:W-:Y:S01]  /*63a0*/  FFMA.FTZ R58, R51, R138.reuse, R58 ;  /* 0x0000008a333a7223 */ /* 0x080fe2000001003a */
[----:B------:R-:W-:Y:S02]  /*63b0*/  FFMA.FTZ R124, R49, R138, -R124 ;  /* 0x0000008a317c7223 */ /* 0x000fe4000001087c */
[-C--:B------:R-:W-:Y:S01]  /*63c0*/  FFMA.FTZ R59, R55, R82.reuse, R56 ;  /* 0x00000052373b7223 */ /* 0x080fe20000010038 */
[----:B------:R-:W-:Y:S02]  /*63d0*/  HADD2.F32 R51, -RZ, R50.H0_H0 ;  /* 0x20000032ff337230 */ /* 0x000fe40000004100 */
[----:B------:R-:W-:Y:S01]  /*63e0*/  FFMA.FTZ R57, R54, R82, -R57 ;  /* 0x0000005236397223 */ /* 0x000fe20000010839 */
[----:B------:R-:W-:-:S02]  /*63f0*/  HADD2.F32 R56, -RZ, R141.H0_H0 ;  /* 0x2000008dff387230 */ /* 0x000fc40000004100 */
[----:B------:R-:W-:Y:S02]  /*6400*/  HADD2.F32 R55, -RZ, R53.H0_H0 ;  /* 0x20000035ff377230 */ /* 0x000fe40000004100 */
[----:B------:R-:W-:Y:S01]  /*6410*/  HADD2.F32 R49, -RZ, R46.H0_H0 ;  /* 0x2000002eff317230 */ /* 0x000fe20000004100 */
[----:B------:R-:W-:Y:S01]  /*6420*/  F2FP.F16.F32.PACK_AB R44, R57, R124 ;  /* 0x0000007c392c723e */ /* 0x000fe200000000ff */
[----:B------:R-:W-:Y:S02]  /*6430*/  HADD2.F32 R50, -RZ, R50.H1_H1 ;  /* 0x30000032ff327230 */ /* 0x000fe40000004100 */
[----:B------:R-:W-:Y:S02]  /*6440*/  HADD2.F32 R46, -RZ, R46.H1_H1 ;  /* 0x3000002eff2e7230 */ /* 0x000fe40000004100 */
[----:B------:R-:W-:Y:S02]  /*6450*/  HADD2.F32 R53, -RZ, R52.H0_H0 ;  /* 0x20000034ff357230 */ /* 0x000fe40000004100 */
[----:B------:R-:W-:Y:S01]  /*6460*/  FMUL.FTZ R52, R51, R56 ;  /* 0x0000003833347220 */ /* 0x000fe20000410000 */
[----:B------:R-:W-:-:S02]  /*6470*/  HADD2.F32 R54, -RZ, R139.H1_H1 ;  /* 0x3000008bff367230 */ /* 0x000fc40000004100 */
[-C--:B------:R-:W-:Y:S01]  /*6480*/  FMUL.FTZ R83, R50, R55.reuse ;  /* 0x0000003732537220 */ /* 0x080fe20000410000 */
[C---:B------:R-:W-:Y:S01]  /*6490*/  FMUL.FTZ R56, R49.reuse, R56 ;  /* 0x0000003831387220 */ /* 0x040fe20000410000 */
[C---:B------:R-:W-:Y:S01]  /*64a0*/  FMUL.FTZ R55, R46.reuse, R55 ;  /* 0x000000372e377220 */ /* 0x040fe20000410000 */
[-C--:B------:R-:W-:Y:S02]  /*64b0*/  FFMA.FTZ R52, R49, R54.reuse, -R52 ;  /* 0x0000003631347223 */ /* 0x080fe40000010834 */
        /* <DEDUP_REMOVED lines=10> */
.L_x_7824:
[----:B------:R-:W-:Y:S05]  /*6560*/  BSYNC B2 ;  /* 0x0000000000027941 */ /* 0x000fea0003800000 */
.L_x_7823:
        /* <DEDUP_REMOVED lines=11> */
.L_x_7822:
[----:B------:R-:W-:Y:S05]  /*6620*/  BSYNC B1 ;  /* 0x0000000000017941 */ /* 0x000fea0003800000 */
.L_x_7821:
        /* <DEDUP_REMOVED lines=33> */
[--C-:B------:R-:W-:Y:S02]  /*6840*/  SHF.R.U64 R60, R60, 0x10, R61.reuse ;  /* 0x000000103c3c7819 */ /* 0x100fe4000000123d */
[----:B------:R-:W-:Y:S02]  /*6850*/  SHF.R.U32.HI R76, RZ, 0x10, R61 ;  /* 0x00000010ff4c7819 */ /* 0x000fe4000001163d */
[----:B------:R-:W-:Y:S01]  /*6860*/  SHF.R.U64 R56, R62, 0x10, R63 ;  /* 0x000000103e387819 */ /* 0x000fe2000000123f */
[----:B--2---:R-:W-:Y:S01]  /*6870*/  IMAD.MOV.U32 R62, RZ, RZ, R50 ;  /* 0x000000ffff3e7224 */ /* 0x004fe200078e0032 */
[----:B------:R-:W-:Y:S01]  /*6880*/  MOV R61, R48 ;  /* 0x00000030003d7202 */ /* 0x000fe20000000f00 */
[----:B-1----:R-:W-:Y:S01]  /*6890*/  IMAD.MOV.U32 R48, RZ, RZ, R47 ;  /* 0x000000ffff307224 */ /* 0x002fe200078e002f */
[----:B------:R-:W-:Y:S01]  /*68a0*/  SHF.R.U64 R58, R66, 0x10, R67 ;  /* 0x00000010423a7819 */ /* 0x000fe20000001243 */
[--C-:B------:R-:W-:Y:S01]  /*68b0*/  HADD2.F32 R50, -RZ, R49.reuse.H0_H0 ;  /* 0x20000031ff327230 */ /* 0x100fe20000004100 */
[----:B------:R-:W-:Y:S01]  /*68c0*/  SHF.R.U32.HI R79, RZ, 0x10, R63 ;  /* 0x00000010ff4f7819 */ /* 0x000fe2000001163f */
[----:B------:R-:W-:Y:S01]  /*68d0*/  HADD2.F32 R49, -RZ, R49.H1_H1 ;  /* 0x30000031ff317230 */ /* 0x000fe20000004100 */
[----:B------:R-:W-:Y:S01]  /*68e0*/  SHF.R.U32.HI R77, RZ, 0x10, R67 ;  /* 0x00000010ff4d7819 */ /* 0x000fe20000011643 */
[----:B------:R-:W-:-:S02]  /*68f0*/  HADD2.F32 R47, -RZ, R45.H0_H0 ;  /* 0x2000002dff2f7230 */ /* 0x000fc40000004100 */
[----:B------:R-:W-:Y:S02]  /*6900*/  HADD2.F32 R66, -RZ, R64.H0_H0 ;  /* 0x20000040ff427230 */ /* 0x000fe40000004100 */
[----:B------:R-:W-:Y:S02]  /*6910*/  HADD2.F32 R45, -RZ, R45.H1_H1 ;  /* 0x3000002dff2d7230 */ /* 0x000fe40000004100 */
[----:B------:R-:W-:Y:S02]  /*6920*/  HADD2.F32 R64, -RZ, R76.H0_H0 ;  /* 0x2000004cff407230 */ /* 0x000fe40000004100 */
[-C--:B------:R-:W-:Y:S01]  /*6930*/  FMUL.FTZ R78, R49, R66.reuse ;  /* 0x00000042314e7220 */ /* 0x080fe20000410000 */
[----:B------:R-:W-:Y:S02]  /*6940*/  HADD2.F32 R63, -RZ, R135.H1_H1 ;  /* 0x30000087ff3f7230 */ /* 0x000fe40000004100 */
[-C--:B------:R-:W-:Y:S01]  /*6950*/  FMUL.FTZ R76, R50, R65.reuse ;  /* 0x00000041324c7220 */ /* 0x080fe20000410000 */
[----:B------:R-:W-:Y:S01]  /*6960*/  FMUL.FTZ R66, R45, R66 ;  /* 0x000000422d427220 */ /* 0x000fe20000410000 */
[----:B------:R-:W-:Y:S01]  /*6970*/  FMUL.FTZ R65, R47, R65 ;  /* 0x000000412f417220 */ /* 0x000fe20000410000 */
[-C--:B------:R-:W-:Y:S01]  /*6980*/  FFMA.FTZ R67, R45, R64.reuse, -R78 ;  /* 0x000000402d437223 */ /* 0x080fe2000001084e */
[----:B------:R-:W-:Y:S01]  /*6990*/  FFMA.FTZ R76, R47, R63, -R76 ;  /* 0x0000003f2f4c7223 */ /* 0x000fe2000001084c */
[----:B------:R-:W-:Y:S01]  /*69a0*/  FFMA.FTZ R78, R49, R64, R66 ;  /* 0x00000040314e7223 */ /* 0x000fe20000010042 */
[----:B------:R-:W-:-:S02]  /*69b0*/  HADD2.F32 R64, -RZ, R136.H1_H1 ;  /* 0x30000088ff407230 */ /* 0x000fc40000004100 */
[----:B------:R-:W-:Y:S01]  /*69c0*/  FFMA.FTZ R65, R50, R63, R65 ;  /* 0x0000003f32417223 */ /* 0x000fe20000010041 */
[--C-:B------:R-:W-:Y:S02]  /*69d0*/  HADD2.F32 R47, -RZ, R51.reuse.H0_H0 ;  /* 0x20000033ff2f7230 */ /* 0x100fe40000004100 */
[--C-:B------:R-:W-:Y:S02]  /*69e0*/  HADD2.F32 R45, -RZ, R48.reuse.H0_H0 ;  /* 0x20000030ff2d7230 */ /* 0x100fe40000004100 */
        /* <DEDUP_REMOVED lines=16> */
[----:B------:R-:W-:Y:S02]  /*6af0*/  HADD2.F32 R47, -RZ, R61.H0_H0 ;  /* 0x2000003dff2f7230 */ /* 0x000fe40000004100 */
[----:B------:R-:W-:Y:S01]  /*6b00*/  HADD2.F32 R49, -RZ, R83.H0_H0 ;  /* 0x20000053ff317230 */ /* 0x000fe20000004100 */
[----:B------:R-:W-:Y:S01]  /*6b10*/  F2FP.F16.F32.PACK_AB R80, R81, R80 ;  /* 0x000000505150723e */ /* 0x000fe200000000ff */
[----:B------:R-:W-:Y:S02]  /*6b20*/  HADD2.F32 R61, -RZ, R61.H1_H1 ;  /* 0x3000003dff3d7230 */ /* 0x000fe40000004100 */
[----:B------:R-:W-:Y:S01]  /*6b30*/  FMUL.FTZ R64, R47, R50 ;  /* 0x000000322f407220 */ /* 0x000fe20000410000 */
[----:B------:R-:W-:Y:S02]  /*6b40*/  HADD2.F32 R48, -RZ, R135.H0_H0 ;  /* 0x20000087ff307230 */ /* 0x000fe40000004100 */
[--C-:B------:R-:W-:Y:S02]  /*6b50*/  HADD2.F32 R45, -RZ, R44.reuse.H0_H0 ;  /* 0x2000002cff2d7230 */ /* 0x100fe40000004100 */
[----:B------:R-:W-:Y:S01]  /*6b60*/  FMUL.FTZ R51, R61, R49 ;  /* 0x000000313d337220 */ /* 0x000fe20000410000 */
[----:B------:R-:W-:-:S02]  /*6b70*/  HADD2.F32 R44, -RZ, R44.H1_H1 ;  /* 0x3000002cff2c7230 */ /* 0x000fc40000004100 */
[----:B------:R-:W-:Y:S02]  /*6b80*/  HADD2.F32 R136, -RZ, R136.H0_H0 ;  /* 0x20000088ff887230 */ /* 0x000fe40000004100 */
[C---:B------:R-:W-:Y:S01]  /*6b90*/  FMUL.FTZ R50, R45.reuse, R50 ;  /* 0x000000322d327220 */ /* 0x040fe20000410000 */
[----:B------:R-:W-:Y:S01]  /*6ba0*/  FFMA.FTZ R64, R45, R48, -R64 ;  /* 0x000000302d407223 */ /* 0x000fe20000010840 */
[C---:B------:R-:W-:Y:S01]  /*6bb0*/  FMUL.FTZ R66, R44.reuse, R49 ;  /* 0x000000312c427220 */ /* 0x040fe20000410000 */
[----:B------:R-:W-:Y:S01]  /*6bc0*/  FFMA.FTZ R51, R44, R60, -R51 ;  /* 0x0000003c2c337223 */ /* 0x000fe20000010833 */
        /* <DEDUP_REMOVED lines=14> */
[-C--:B------:R-:W-:Y:S01]  /*6cb0*/  FFMA.FTZ R136, R45, R134.reuse, R136 ;  /* 0x000000862d887223 */ /* 0x080fe20000010088 */
[----:B------:R-:W-:Y:S01]  /*6cc0*/  FFMA.FTZ R63, R44, R134, -R63 ;  /* 0x000000862c3f7223 */ /* 0x000fe2000001083f */
[-C--:B------:R-:W-:Y:S01]  /*6cd0*/  FFMA.FTZ R49, R62, R47.reuse, R49 ;  /* 0x0000002f3e317223 */ /* 0x080fe20000010031 */
[----:B------:R-:W-:Y:S01]  /*6ce0*/  FFMA.FTZ R46, R46, R47, -R77 ;  /* 0x0000002f2e2e7223 */ /* 0x000fe2000001084d */
[----:B------:R-:W-:-:S02]  /*6cf0*/  F2FP.F16.F32.PACK_AB R44, R51, R64 ;  /* 0x00000040332c723e */ /* 0x000fc400000000ff */
[----:B------:R-:W-:Y:S02]  /*6d00*/  F2FP.F16.F32.PACK_AB R45, R67, R76 ;  /* 0x0000004c432d723e */ /* 0x000fe400000000ff */
[----:B------:R-:W-:Y:S01]  /*6d10*/  F2FP.F16.F32.PACK_AB R50, R49, R136 ;  /* 0x000000883132723e */ /* 0x000fe200000000ff */
[----:B------:R-:W-:Y:S01]  /*6d20*/  IMAD.MOV.U32 R49, RZ, RZ, R65 ;  /* 0x000000ffff317224 */ /* 0x000fe200078e0041 */
[----:B------:R-:W-:Y:S02]  /*6d30*/  F2FP.F16.F32.PACK_AB R47, R82, R79 ;  /* 0x0000004f522f723e */ /* 0x000fe400000000ff */
[----:B------:R-:W-:Y:S02]  /*6d40*/  F2FP.F16.F32.PACK_AB R46, R46, R63 ;  /* 0x0000003f2e2e723e */ /* 0x000fe400000000ff */
[----:B------:R-:W-:-:S07]  /*6d50*/  MOV R51, R80 ;  /* 0x0000005000337202 */ /* 0x000fce0000000f00 */
.L_x_7828:
[----:B------:R-:W-:Y:S05]  /*6d60*/  BSYNC B2 ;  /* 0x0000000000027941 */ /* 0x000fea0003800000 */
.L_x_7827:
        /* <DEDUP_REMOVED lines=11> */
.L_x_7826:
[----:B------:R-:W-:Y:S05]  /*6e20*/  BSYNC B1 ;  /* 0x0000000000017941 */ /* 0x000fea0003800000 */
.L_x_7825:
[----:B------:R-:W-:Y:S01]  /*6e30*/  ISETP.GE.OR P4, PT, R189, R114, P2 ;  /* 0x00000072bd00720c */ /* 0x000fe20001786670 */
        /* <DEDUP_REMOVED lines=36> */
[--C-:B------:R-:W-:Y:S01]  /*7080*/  HADD2.F32 R50, -RZ, R49.reuse.H0_H0 ;  /* 0x20000031ff327230 */ /* 0x100fe20000004100 */
[--C-:B------:R-:W-:Y:S01]  /*7090*/  SHF.R.U64 R67, R74, 0x10, R75.reuse ;  /* 0x000000104a437819 */ /* 0x100fe2000000124b */
[----:B------:R-:W-:Y:S01]  /*70a0*/  HADD2.F32 R49, -RZ, R49.H1_H1 ;  /* 0x30000031ff317230 */ /* 0x000fe20000004100 */
[----:B------:R-:W-:Y:S01]  /*70b0*/  SHF.R.U32.HI R74, RZ, 0x10, R75 ;  /* 0x00000010ff4a7819 */ /* 0x000fe2000001164b */
[--C-:B------:R-:W-:Y:S01]  /*70c0*/  HADD2.F32 R46, -RZ, R45.reuse.H0_H0 ;  /* 0x2000002dff2e7230 */ /* 0x100fe20000004100 */
[----:B------:R-:W-:Y:S01]  /*70d0*/  SHF.R.U64 R72, R72, 0x10, R73 ;  /* 0x0000001048487819 */ /* 0x000fe20000001249 */
[----:B------:R-:W-:Y:S01]  /*70e0*/  HADD2.F32 R62, -RZ, R62.H0_H0 ;  /* 0x2000003eff3e7230 */ /* 0x000fe20000004100 */
[--C-:B------:R-:W-:Y:S01]  /*70f0*/  SHF.R.U64 R73, R70, 0x10, R71.reuse ;  /* 0x0000001046497819 */ /* 0x100fe20000001247 */
[----:B------:R-:W-:Y:S01]  /*7100*/  HADD2.F32 R45, -RZ, R45.H1_H1 ;  /* 0x3000002dff2d7230 */ /* 0x000fe20000004100 */
[----:B------:R-:W-:Y:S01]  /*7110*/  SHF.R.U32.HI R70, RZ, 0x10, R71 ;  /* 0x00000010ff467819 */ /* 0x000fe20000011647 */
[----:B------:R-:W-:-:S02]  /*7120*/  HADD2.F32 R63, -RZ, R128.H0_H0 ;  /* 0x20000080ff3f7230 */ /* 0x000fc40000004100 */
        /* <DEDUP_REMOVED lines=11> */
[----:B------:R-:W-:Y:S01]  /*71e0*/  HADD2.F32 R45, -RZ, R47.H0_H0 ;  /* 0x2000002fff2d7230 */ /* 0x000fe20000004100 */
[----:B------:R-:W-:Y:S01]  /*71f0*/  SHF.R.U64 R76, R68, 0x10, R69 ;  /* 0x00000010444c7819 */ /* 0x000fe20000001245 */
[--C-:B------:R-:W-:Y:S02]  /*7200*/  HADD2.F32 R46, -RZ, R51.reuse.H0_H0 ;  /* 0x20000033ff2e7230 */ /* 0x100fe40000004100 */
[----:B------:R-:W-:Y:S02]  /*7210*/  HADD2.F32 R51, -RZ, R51.H1_H1 ;  /* 0x30000033ff337230 */ /* 0x000fe40000004100 */
[-C--:B------:R-:W-:Y:S01]  /*7220*/  FMUL.FTZ R61, R45, R60.reuse ;  /* 0x0000003c2d3d7220 */ /* 0x080fe20000410000 */
[----:B------:R-:W-:Y:S02]  /*7230*/  HADD2.F32 R62, -RZ, R74.H0_H0 ;  /* 0x2000004aff3e7230 */ /* 0x000fe40000004100 */
[----:B------:R-:W-:Y:S01]  /*7240*/  FMUL.FTZ R68, R46, R60 ;  /* 0x0000003c2e447220 */ /* 0x000fe20000410000 */
[----:B------:R-:W-:Y:S01]  /*7250*/  HADD2.F32 R47, -RZ, R47.H1_H1 ;  /* 0x3000002fff2f7230 */ /* 0x000fe20000004100 */
[----:B------:R-:W-:Y:S01]  /*7260*/  F2FP.F16.F32.PACK_AB R63, R66, R63 ;  /* 0x0000003f423f723e */ /* 0x000fe200000000ff */
[----:B------:R-:W-:-:S02]  /*7270*/  HADD2.F32 R49, -RZ, R133.H0_H0 ;  /* 0x20000085ff317230 */ /* 0x000fc40000004100 */
[-C--:B------:R-:W-:Y:S01]  /*7280*/  FMUL.FTZ R60, R51, R62.reuse ;  /* 0x0000003e333c7220 */ /* 0x080fe20000410000 */
[----:B------:R-:W-:Y:S02]  /*7290*/  HADD2.F32 R50, -RZ, R70.H0_H0 ;  /* 0x20000046ff327230 */ /* 0x000fe40000004100 */
[----:B------:R-:W-:Y:S01]  /*72a0*/  FMUL.FTZ R70, R47, R62 ;  /* 0x0000003e2f467220 */ /* 0x000fe20000410000 */
[----:B------:R-:W-:Y:S02]  /*72b0*/  HADD2.F32 R128, -RZ, R128.H1_H1 ;  /* 0x30000080ff807230 */ /* 0x000fe40000004100 */
        /* <DEDUP_REMOVED lines=16> */
[-C--:B------:R-:W-:Y:S01]  /*73c0*/  FFMA.FTZ R50, R45, R132.reuse, -R50 ;  /* 0x000000842d327223 */ /* 0x080fe20000010832 */
        /* <DEDUP_REMOVED lines=11> */
[----:B------:R-:W-:Y:S02]  /*7480*/  HADD2.F32 R133, -RZ, R133.H1_H1 ;  /* 0x30000085ff857230 */ /* 0x000fe40000004100 */
        /* <DEDUP_REMOVED lines=16> */
.L_x_7830:
[----:B------:R-:W-:Y:S05]  /*7590*/  BSYNC B1 ;  /* 0x0000000000017941 */ /* 0x000fea0003800000 */
.L_x_7829:
        /* <DEDUP_REMOVED lines=10> */
.L_x_7768:
[----:B------:R-:W-:-:S13]  /*7640*/  ISETP.NE.AND P0, PT, R197, 0x3, PT ;  /* 0x00000003c500780c */ /* 0x000fda0003f05270 */
[----:B------:R-:W-:Y:S05]  /*7650*/  @!P0 BRA `(.L_x_7831) ;  /* 0x0000000000048947 */ /* 0x000fea0003800000 */
[----:B------:R-:W-:Y:S01]  /*7660*/  BPT.TRAP 0x1 ;  /* 0x000000040000795c */ /* 0x000fe20000300000 */
.L_x_7831:
        /* <DEDUP_REMOVED lines=9> */
.L_x_8089:
[----:B------:R-:W-:Y:S05]  /*7700*/  BSYNC B1 ;  /* 0x0000000000017941 */ /* 0x000fea0003800000 */
.L_x_7832:
        /* <DEDUP_REMOVED lines=9> */
[----:B------:R-:W3:Y:S01]  /*77a0*/  @!P1 LDS.128 R48, [R110+0x1c400] ;  /* 0x01c400006e309984 */ /* 0x000ee20000000c00 */
[----:B------:R-:W-:Y:S02]  /*77b0*/  @!P2 IADD3.X R59, R61, R36, RZ, P3, !PT ;  /* 0x000000243d3ba210 */ /* 0x000fe40001ffe4ff */
        /* <DEDUP_REMOVED lines=9> */
.L_x_7835:
[----:B------:R-:W-:Y:S05]  /*7850*/  BSYNC B1 ;  /* 0x0000000000017941 */ /* 0x000fea0003800000 */
.L_x_7834:
        /* <DEDUP_REMOVED lines=19> */
.L_x_7837:
[----:B------:R-:W-:Y:S05]  /*7990*/  BSYNC B1 ;  /* 0x0000000000017941 */ /* 0x000fea0003800000 */
.L_x_7836:
        /* <DEDUP_REMOVED lines=19> */
.L_x_7839:
[----:B------:R-:W-:Y:S05]  /*7ad0*/  BSYNC B1 ;  /* 0x0000000000017941 */ /* 0x000fea0003800000 */
.L_x_7838:
[----:B------:R-:W-:-:S13]  /*7ae0*/  ISETP.GE.AND P3, PT, R189, R114, PT ;  /* 0x00000072bd00720c */ /* 0x000fda0003f66270 */
[----:B------:R-:W-:Y:S05]  /*7af0*/  @P3 BRA `(.L_x_7805) ;  /* 0x00000000004c3947 */ /* 0x000fea0003800000 */
[----:B------:R-:W3:Y:S01]  /*7b00*/  LDC.64 R58, c[0x0][0x2f0] ;  /* 0x0000bc00ff3a7b82 */ /* 0x000ee20000000a00 */
[----:B-12-4-:R-:W1:Y:S01]  /*7b10*/  @!P2 LDS.128 R44, [R110+0x1b400] ;  /* 0x01b400006e2ca984 */ /* 0x016e620000000c00 */
[----:B------:R-:W-:-:S03]  /*7b20*/  MOV R53, R61 ;  /* 0x0000003d00357202 */ /* 0x000fc60000000f00 */
        /* <DEDUP_REMOVED lines=16> */
.L_x_7805:
[----:B------:R-:W-:Y:S05]  /*7c30*/  BSYNC B0 ;  /* 0x0000000000007941 */ /* 0x000fea0003800000 */
.L_x_7767:
        /* <DEDUP_REMOVED lines=17> */
.L_x_7841:
[----:B------:R-:W-:Y:S05]  /*7d50*/  BSYNC B0 ;  /* 0x0000000000007941 */ /* 0x000fea0003800000 */
.L_x_7840:
[----:B------:R-:W2:Y:S01]  /*7d60*/  SYNCS.PHASECHK.TRANS64.TRYWAIT P0, [R105+URZ+0x288b0], R122 ;  /* 0x0288b07a690075a7 */ /* 0x000ea2000800017f */
[----:B------:R-:W-:Y:S01]  /*7d70*/  ULDC UR36, c[0x0][0x2e4] ;  /* 0x0000b90000247ab9 */ /* 0x000fe20000000800 */
[----:B------:R-:W-:Y:S01]  /*7d80*/  ULDC.64 UR40, c[0x0][0x318] ;  /* 0x0000c60000287ab9 */ /* 0x000fe20000000a00 */
[----:B------:R-:W-:Y:S01]  /*7d90*/  ULDC.64 UR42, c[0x0][0x308] ;  /* 0x0000c200002a7ab9 */ /* 0x000fe20000000a00 */
[----:B------:R-:W-:Y:S04]  /*7da0*/  BSSY B0, `(.L_x_7842) ;  /* 0x0000002000007945 */ /* 0x000fe80003800000 */
[----:B--2---:R-:W-:Y:S05]  /*7db0*/  @!P0 BRA `(.L_x_7843) ;  /* 0x0000017000608947 */ /* 0x004fea0003800000 */
.L_x_8090:
[----:B------:R-:W-:Y:S05]  /*7dc0*/  BSYNC B0 ;  /* 0x0000000000007941 */ /* 0x000fea0003800000 */
.L_x_7842:
        /* <DEDUP_REMOVED lines=18> */
.L_x_7845:
[----:B------:R-:W-:Y:S05]  /*7ef0*/  BSYNC B0 ;  /* 0x0000000000007941 */ /* 0x000fea0003800000 */
.L_x_7844:
[----:B------:R-:W-:Y:S01]  /*7f00*/  ISETP.GE.AND P0, PT, R188, R114, PT ;  /* 0x00000072bc00720c */ /* 0x000fe20003f06270 */
[----:B------:R-:W-:-:S12]  /*7f10*/  BSSY B0, `(.L_x_7846) ;  /* 0x0000012000007945 */ /* 0x000fd80003800000 */
[----:B------:R-:W-:Y:S05]  /*7f20*/  @P0 BRA `(.L_x_7847) ;  /* 0x0000000000400947 */ /* 0x000fea0003800000 */
[----:B---3--:R-:W-:Y:S01]  /*7f30*/  IADD3 R47, P0, R48, 0x20, RZ ;  /* 0x00000020302f7810 */ /* 0x008fe20007f1e0ff */
        /* <DEDUP_REMOVED lines=15> */
.L_x_7847:
[----:B------:R-:W-:Y:S05]  /*8030*/  BSYNC B0 ;  /* 0x0000000000007941 */ /* 0x000fea0003800000 */
.L_x_7846:
        /* <DEDUP_REMOVED lines=19> */
.L_x_7849:
[----:B------:R-:W-:Y:S05]  /*8170*/  BSYNC B0 ;  /* 0x0000000000007941 */ /* 0x000fea0003800000 */
.L_x_7848:
[----:B------:R-:W-:Y:S01]  /*8180*/  ISETP.GE.AND P0, PT, R189, R114, PT ;  /* 0x00000072bd00720c */ /* 0x000fe20003f06270 */
[----:B------:R-:W-:-:S12]  /*8190*/  BSSY B0, `(.L_x_7850) ;  /* 0x0000012000007945 */ /* 0x000fd80003800000 */
[----:B------:R-:W-:Y:S05]  /*81a0*/  @P0 BRA `(.L_x_7851) ;  /* 0x0000000000400947 */ /* 0x000fea0003800000 */
[----:B-1-34-:R-:W-:Y:S01]  /*81b0*/  IADD3 R47, P0, R48, 0x60, RZ ;  /* 0x00000060302f7810 */ /* 0x01afe20007f1e0ff */
[----:B------:R-:W-:Y:S02]  /*81c0*/  IMAD.MOV.U32 R44, RZ, RZ, R98 ;  /* 0x000000ffff2c7224 */ /* 0x000fe400078e0062 */
[----:B------:R-:W-:Y:S01]  /*81d0*/  IMAD.MOV.U32 R45, RZ, RZ, R104 ;  /* 0x000000ffff2d7224 */ /* 0x000fe200078e0068 */
[----:B------:R-:W-:Y:S01]  /*81e0*/  IADD3.X R48, RZ, R49, RZ, P0, !PT ;  /* 0x00000031ff307210 */ /* 0x000fe200007fe4ff */
        /* <DEDUP_REMOVED lines=12> */
.L_x_7851:
[----:B------:R-:W-:Y:S05]  /*82b0*/  BSYNC B0 ;  /* 0x0000000000007941 */ /* 0x000fea0003800000 */
.L_x_7850:
        /* <DEDUP_REMOVED lines=22> */
.L_x_7762:
[----:B------:R-:W-:Y:S01]  /*8420*/  ISETP.GE.AND P2, PT, R123, 0x1, PT ;  /* 0x000000017b00780c */ /* 0x000fe20003f46270 */
[----:B------:R-:W-:Y:S01]  /*8430*/  IMAD.MOV.U32 R0, RZ, RZ, RZ ;  /* 0x000000ffff007224 */ /* 0x000fe200078e00ff */
[----:B------:R-:W-:Y:S01]  /*8440*/  PLOP3.LUT P1, PT, PT, PT, PT, 0x80, 0x0 ;  /* 0x000000000000781c */ /* 0x000fe20003f2f070 */
[----:B------:R-:W-:Y:S01]  /*8450*/  IMAD.MOV.U32 R3, RZ, RZ, RZ ;  /* 0x000000ffff037224 */ /* 0x000fe200078e00ff */
        /* <DEDUP_REMOVED lines=34> */
[----:B------:R-:W1:Y:S01]  /*8680*/  FENCE.VIEW.ASYNC.G ;  /* 0x00000000000073c6 */ /* 0x000e620000000100 */
[----:B------:R-:W-:Y:S05]  /*8690*/  WARPSYNC.ALL ;  /* 0x0000000000007948 */ /* 0x000fea0003800000 */
[----:B-1----:R-:W-:Y:S06]  /*86a0*/  BAR.ARV 0xc, 0x120 ;  /* 0x0304800000007b1d */ /* 0x002fec0000002000 */
.L_x_7853:
[----:B------:R-:W-:Y:S01]  /*86b0*/  MOV R58, RZ ;  /* 0x000000ff003a7202 */ /* 0x000fe20000000f00 */
[----:B------:R-:W-:Y:S01]  /*86c0*/  IMAD.MOV.U32 R11, RZ, RZ, RZ ;  /* 0x000000ffff0b7224 */ /* 0x000fe200078e00ff */
[----:B------:R-:W-:Y:S06]  /*86d0*/  @!P2 BRA `(.L_x_7854) ;  /* 0x000000e800e8a947 */ /* 0x000fec0003800000 */
[----:B------:R-:W-:-:S03]  /*86e0*/  UMOV UR4, 0xffffffff ;  /* 0xffffffff00047882 */ /* 0x000fc60000000000 */
[----:B------:R-:W-:Y:S05]  /*86f0*/  BRA.DIV UR4, `(.L_x_7855) ;  /* 0x0000016a04247947 */ /* 0x000fea000b800000 */
[----:B------:R1:W2:Y:S02]  /*8700*/  SHFL.IDX PT, R192, R231, RZ, 0x1f ;  /* 0x00001fffe7c07589 */ /* 0x0002a400000e0000 */
.L_x_8093:
[----:B--2---:R-:W-:Y:S02]  /*8710*/  LEA.HI R0, R192, R192, RZ, 0x1 ;  /* 0x000000c0c0007211 */ /* 0x004fe400078f08ff */
[----:B------:R-:W-:Y:S02]  /*8720*/  LOP3.LUT P0, RZ, R226, 0x3ff, RZ, 0xc0, !PT ;  /* 0x000003ffe2ff7812 */ /* 0x000fe4000780c0ff */
[----:B------:R-:W-:Y:S02]  /*8730*/  LOP3.LUT R3, R0, 0x1e, RZ, 0xc0, !PT ;  /* 0x0000001e00037812 */ /* 0x000fe400078ec0ff */
[----:B------:R-:W-:-:S03]  /*8740*/  P2R R24, PR, RZ, 0x1 ;  /* 0x00000001ff187803 */ /* 0x000fc60000000000 */
[----:B------:R-:W-:-:S04]  /*8750*/  IMAD.IADD R3, R192, 0x1, -R3 ;  /* 0x00000001c0037824 */ /* 0x000fc800078e0a03 */
[----:B------:R-:W-:-:S05]  /*8760*/  IMAD R3, R3, 0x2000, R226 ;  /* 0x0000200003037824 */ /* 0x000fca00078e02e2 */
[----:B------:R-:W-:-:S04]  /*8770*/  SHF.R.U32.HI R3, RZ, 0x4, R3 ;  /* 0x00000004ff037819 */ /* 0x000fc80000011603 */
[----:B------:R-:W-:Y:S01]  /*8780*/  LOP3.LUT R52, R3, 0x3fff, RZ, 0xc0, !PT ;  /* 0x00003fff03347812 */ /* 0x000fe200078ec0ff */
[----:B------:R-:W-:Y:S06]  /*8790*/  @!P0 BRA `(.L_x_7856) ;  /* 0x0000000000408947 */ /* 0x000fec0003800000 */
[----:B------:R-:W-:Y:S01]  /*87a0*/  MOV R0, 0x0 ;  /* 0x0000000000007802 */ /* 0x000fe20000000f00 */
[----:B------:R-:W-:Y:S01]  /*87b0*/  ULDC.64 UR4, c[0x4][0x1b8] ;  /* 0x01006e0000047ab9 */ /* 0x000fe20000000a00 */
[----:B------:R-:W-:Y:S01]  /*87c0*/  ULDC.64 UR6, c[0x4][0x1c0] ;  /* 0x0100700000067ab9 */ /* 0x000fe20000000a00 */
[----:B------:R-:W-:Y:S01]  /*87d0*/  MOV R4, UR4 ;  /* 0x0000000400047c02 */ /* 0x000fe20008000f00 */
[----:B------:R2:W3:Y:S01]  /*87e0*/  LDC.64 R14, c[0x4][R0] ;  /* 0x01000000000e7b82 */ /* 0x0004e20000000a00 */
        /* <DEDUP_REMOVED lines=8> */
[----:B--2---:R-:W-:-:S07]  /*8870*/  IMAD.MOV.U32 R12, RZ, RZ, 0x1 ;  /* 0x00000001ff0c7424 */ /* 0x004fce00078e00ff */
[----:B------:R-:W-:-:S07]  /*8880*/  LEPC R20, `(.L_x_7856) ;  /* 0x000000001014794e */ /* 0x000fce0000000000 */
[----:B01-3-5:R-:W-:Y:S05]  /*8890*/  CALL.ABS.NOINC R14 ;  /* 0x000000000e007343 */ /* 0x02bfea0003c00000 */
.L_x_7856:
[----:B------:R-:W-:Y:S02]  /*88a0*/  ULDC UR4, c[0x0][0x3d4] ;  /* 0x0000f50000047ab9 */ /* 0x000fe40000000800 */
[----:B------:R-:W-:-:S13]  /*88b0*/  ISETP.LT.AND P0, PT, RZ, UR4, PT ;  /* 0x00000004ff007c0c */ /* 0x000fda000bf01270 */
[----:B------:R-:W-:Y:S05]  /*88c0*/  @P0 BRA `(.L_x_7857) ;  /* 0x00000000003c0947 */ /* 0x000fea0003800000 */
[----:B------:R-:W-:-:S04]  /*88d0*/  LEA.HI R0, R223, R223, RZ, 0x1 ;  /* 0x000000dfdf007211 */ /* 0x000fc800078f08ff */
[----:B------:R-:W-:-:S05]  /*88e0*/  LOP3.LUT R0, R0, 0xfffffffe, RZ, 0xc0, !PT ;  /* 0xfffffffe00007812 */ /* 0x000fca00078ec0ff */
[----:B------:R-:W-:-:S05]  /*88f0*/  IMAD.IADD R0, R223, 0x1, -R0 ;  /* 0x00000001df007824 */ /* 0x000fca00078e0a00 */
[----:B------:R-:W-:-:S04]  /*8900*/  SHF.L.U32 R3, R0, 0x1f, RZ ;  /* 0x0000001f00037819 */ /* 0x000fc800000006ff */
[----:B------:R2:W3:Y:S03]  /*8910*/  SYNCS.PHASECHK.TRANS64.TRYWAIT P0, [R2+URZ+0x28800], R3 ;  /* 0x02880003020075a7 */ /* 0x0004e6000800017f */
[----:B---3--:R-:W-:Y:S05]  /*8920*/  @!P0 NANOSLEEP.SYNCS 0x989680 ;  /* 0x009896800000895d */ /* 0x008fea0003900000 */
[----:B------:R-:W3:Y:S01]  /*8930*/  @!P0 SYNCS.PHASECHK.TRANS64 P0, [R2+URZ+0x28800], R3 ;  /* 0x02880003020085a7 */ /* 0x000ee2000800007f */
[----:B------:R-:W-:Y:S04]  /*8940*/  BSSY B0, `(.L_x_7858) ;  /* 0x0000006000007945 */ /* 0x000fe80003800000 */
[----:B---3--:R-:W-:Y:S05]  /*8950*/  @P0 BRA `(.L_x_7859) ;  /* 0x0000000000100947 */ /* 0x008fea0003800000 */
.L_x_7860:
[----:B---3--:R3:W4:Y:S02]  /*8960*/  SYNCS.PHASECHK.TRANS64.TRYWAIT P0, [R2+URZ+0x28800], R3 ;  /* 0x02880003020075a7 */ /* 0x008724000800017f */
[----:B----4-:R-:W-:Y:S05]  /*8970*/  @!P0 NANOSLEEP.SYNCS 0x989680 ;  /* 0x009896800000895d */ /* 0x010fea0003900000 */
[----:B------:R-:W4:Y:S02]  /*8980*/  @!P0 SYNCS.PHASECHK.TRANS64 P0, [R2+URZ+0x28800], R3 ;  /* 0x02880003020085a7 */ /* 0x000f24000800007f */
[----:B----4-:R-:W-:Y:S05]  /*8990*/  @!P0 BRA `(.L_x_7860) ;  /* 0xfffffffc00f08947 */ /* 0x010fea000383ffff */
.L_x_7859:
[----:B------:R-:W-:Y:S05]  /*89a0*/  BSYNC B0 ;  /* 0x0000000000007941 */ /* 0x000fea0003800000 */
.L_x_7858:
[----:B------:R-:W-:Y:S05]  /*89b0*/  BRA `(.L_x_7861) ;  /* 0x0000005000347947 */ /* 0x000fea0003800000 */
.L_x_7857:
[----:B------:R-:W2:Y:S01]  /*89c0*/  LDC.64 R12, c[0x0][0x3d8] ;  /* 0x0000f600ff0c7b82 */ /* 0x000ea20000000a00 */
[----:B-----5:R-:W-:Y:S01]  /*89d0*/  SHF.R.S32.HI R3, RZ, 0x1f, R117 ;  /* 0x0000001fff037819 */ /* 0x020fe20000011475 */
[----:B------:R-:W-:Y:S01]  /*89e0*/  IMAD.MOV.U32 R6, RZ, RZ, R16 ;  /* 0x000000ffff067224 */ /* 0x000fe200078e0010 */
[----:B------:R-:W-:Y:S01]  /*89f0*/  ISETP.NE.AND P4, PT, R24, RZ, PT ;  /* 0x000000ff1800720c */ /* 0x000fe20003f85270 */
[----:B------:R-:W-:Y:S01]  /*8a00*/  IMAD.MOV.U32 R7, RZ, RZ, R17 ;  /* 0x000000ffff077224 */ /* 0x000fe200078e0011 */
[----:B------:R-:W-:Y:S02]  /*8a10*/  SHF.R.S32.HI R5, RZ, 0x1f, R22 ;  /* 0x0000001fff057819 */ /* 0x000fe40000011416 */
[----:B------:R-:W-:Y:S01]  /*8a20*/  MOV R4, R22 ;  /* 0x0000001600047202 */ /* 0x000fe20000000f00 */
[----:B------:R-:W3:Y:S01]  /*8a30*/  LDC.64 R14, c[0x0][0x3e8] ;  /* 0x0000fa00ff0e7b82 */ /* 0x000ee20000000a00 */
[-C--:B--2---:R-:W-:Y:S01]  /*8a40*/  IMAD R0, R3, R12.reuse, RZ ;  /* 0x0000000c03007224 */ /* 0x084fe200078e02ff */
[----:B------:R-:W-:Y:S01]  /*8a50*/  SHF.L.U64.HI R30, R12, 0x5, R13 ;  /* 0x000000050c1e7819 */ /* 0x000fe2000001020d */
[----:B------:R-:W-:-:S04]  /*8a60*/  IMAD.WIDE.U32 R8, R18, R12, R6 ;  /* 0x0000000c12087225 */ /* 0x000fc800078e0006 */
[----:B------:R-:W-:Y:S02]  /*8a70*/  IMAD R21, R19, R12, RZ ;  /* 0x0000000c13157224 */ /* 0x000fe400078e02ff */
[-C--:B---3--:R-:W-:Y:S01]  /*8a80*/  IMAD R20, R3, R14.reuse, RZ ;  /* 0x0000000e03147224 */ /* 0x088fe200078e02ff */
[----:B------:R-:W-:Y:S01]  /*8a90*/  SHF.L.U64.HI R28, R14, 0x5, R15 ;  /* 0x000000050e1c7819 */ /* 0x000fe2000001020f */
[----:B------:R-:W-:Y:S01]  /*8aa0*/  IMAD.WIDE.U32 R10, R18, R14, R6 ;  /* 0x0000000e120a7225 */ /* 0x000fe200078e0006 */
[----:B------:R-:W-:-:S03]  /*8ab0*/  SHF.L.U32 R24, R14, 0x5, RZ ;  /* 0x000000050e187819 */ /* 0x000fc600000006ff */
[----:B------:R-:W-:-:S04]  /*8ac0*/  IMAD.WIDE.U32 R6, R18, R12, R4 ;  /* 0x0000000c12067225 */ /* 0x000fc800078e0004 */
[----:B------:R-:W-:-:S04]  /*8ad0*/  IMAD.WIDE.U32 R54, R117, R12, RZ ;  /* 0x0000000c75367225 */ /* 0x000fc800078e00ff */
[----:B------:R-:W-:Y:S01]  /*8ae0*/  IMAD R3, R19, R14, RZ ;  /* 0x0000000e13037224 */ /* 0x000fe200078e02ff */
[-C--:B------:R-:W-:Y:S01]  /*8af0*/  IADD3 R27, P2, R8, R54.reuse, RZ ;  /* 0x00000036081b7210 */ /* 0x080fe20007f5e0ff */
[C---:B------:R-:W-:Y:S01]  /*8b00*/  IMAD R59, R117.reuse, R13, R0 ;  /* 0x0000000d753b7224 */ /* 0x040fe200078e0200 */
[----:B------:R-:W-:Y:S01]  /*8b10*/  IADD3 R63, P0, R6, R54, RZ ;  /* 0x00000036063f7210 */ /* 0x000fe20007f1e0ff */
[C---:B------:R-:W-:Y:S02]  /*8b20*/  IMAD R53, R117.reuse, R15, R20 ;  /* 0x0000000f75357224 */ /* 0x040fe400078e0214 */
[----:B------:R-:W-:-:S04]  /*8b30*/  IMAD.WIDE.U32 R56, R117, R14, RZ ;  /* 0x0000000e75387225 */ /* 0x000fc800078e00ff */
[----:B------:R-:W-:Y:S01]  /*8b40*/  IMAD.WIDE.U32 R4, R18, R14, R4 ;  /* 0x0000000e12047225 */ /* 0x000fe200078e0004 */
[----:B------:R-:W-:-:S03]  /*8b50*/  IADD3 R33, P3, R10, R56, RZ ;  /* 0x000000380a217210 */ /* 0x000fc60007f7e0ff */
[----:B------:R-:W-:Y:S01]  /*8b60*/  IMAD R21, R18, R13, R21 ;  /* 0x0000000d12157224 */ /* 0x000fe200078e0215 */
[----:B------:R-:W-:Y:S01]  /*8b70*/  IADD3 R61, P1, R4, R56, RZ ;  /* 0x00000038043d7210 */ /* 0x000fe20007f3e0ff */
[----:B------:R-:W-:Y:S02]  /*8b80*/  IMAD R3, R18, R15, R3 ;  /* 0x0000000f12037224 */ /* 0x000fe400078e0203 */
[----:B------:R-:W-:Y:S02]  /*8b90*/  IMAD.IADD R59, R59, 0x1, R55 ;  /* 0x000000013b3b7824 */ /* 0x000fe400078e0237 */
[----:B------:R-:W-:Y:S02]  /*8ba0*/  IMAD.IADD R53, R53, 0x1, R57 ;  /* 0x0000000135357824 */ /* 0x000fe400078e0239 */
[----:B------:R-:W-:Y:S01]  /*8bb0*/  IMAD.SHL.U32 R29, R12, 0x20, RZ ;  /* 0x000000200c1d7824 */ /* 0x000fe200078e00ff */
[C---:B------:R-:W-:Y:S02]  /*8bc0*/  IADD3.X R65, R59.reuse, R7, R21, P0, !PT ;  /* 0x000000073b417210 */ /* 0x040fe400007fe415 */
[----:B------:R-:W-:-:S02]  /*8bd0*/  IADD3.X R31, R59, R21, R9, P2, !PT ;  /* 0x000000153b1f7210 */ /* 0x000fc400017fe409 */
[C---:B------:R-:W-:Y:S02]  /*8be0*/  IADD3.X R67, R53.reuse, R5, R3, P1, !PT ;  /* 0x0000000535437210 */ /* 0x040fe40000ffe403 */
[----:B------:R-:W-:Y:S01]  /*8bf0*/  IADD3.X R35, R53, R3, R11, P3, !PT ;  /* 0x0000000335237210 */ /* 0x000fe20001ffe40b */
[----:B------:R-:W-:Y:S06]  /*8c00*/  @!P4 BRA `(.L_x_7862) ;  /* 0x000000000040c947 */ /* 0x000fec0003800000 */
[----:B------:R-:W-:Y:S01]  /*8c10*/  MOV R0, 0x0 ;  /* 0x0000000000007802 */ /* 0x000fe20000000f00 */
[----:B------:R-:W-:Y:S01]  /*8c20*/  ULDC.64 UR4, c[0x4][0x1b8] ;  /* 0x01006e0000047ab9 */ /* 0x000fe20000000a00 */
[----:B------:R-:W-:Y:S01]  /*8c30*/  ULDC.64 UR6, c[0x4][0xa8] ;  /* 0x01002a0000067ab9 */ /* 0x000fe20000000a00 */
[----:B------:R-:W-:Y:S01]  /*8c40*/  IMAD.U32 R4, RZ, RZ, UR4 ;  /* 0x00000004ff047e24 */ /* 0x000fe2000f8e00ff */
[----:B------:R2:W3:Y:S01]  /*8c50*/  LDC.64 R14, c[0x4][R0] ;  /* 0x01000000000e7b82 */ /* 0x0004e20000000a00 */
        /* <DEDUP_REMOVED lines=8> */
[----:B--2---:R-:W-:-:S07]  /*8ce0*/  IMAD.MOV.U32 R13, RZ, RZ, RZ ;  /* 0x000000ffff0d7224 */ /* 0x004fce00078e00ff */
[----:B------:R-:W-:-:S07]  /*8cf0*/  LEPC R20, `(.L_x_7862) ;  /* 0x000000001014794e */ /* 0x000fce0000000000 */
[----:B01-3--:R-:W-:Y:S05]  /*8d00*/  CALL.ABS.NOINC R14 ;  /* 0x000000000e007343 */ /* 0x00bfea0003c00000 */
.L_x_7862:
[----:B------:R-:W2:Y:S01]  /*8d10*/  LDC.64 R12, c[0x0][0x3d8] ;  /* 0x0000f600ff0c7b82 */ /* 0x000ea20000000a00 */
[----:B------:R-:W-:Y:S01]  /*8d20*/  SHF.R.S32.HI R3, RZ, 0x1f, R193 ;  /* 0x0000001fff037819 */ /* 0x000fe200000114c1 */
[----:B------:R-:W-:Y:S01]  /*8d30*/  ULDC.U8 UR4, c[0x0][0x3f0] ;  /* 0x0000fc0000047ab9 */ /* 0x000fe20000000000 */
[----:B------:R-:W-:Y:S01]  /*8d40*/  BSSY B0, `(.L_x_7863) ;  /* 0x00004cc000007945 */ /* 0x000fe20003800000 */
[----:B------:R-:W-:-:S04]  /*8d50*/  ISETP.NE.AND P0, PT, RZ, UR4, PT ;  /* 0x00000004ff007c0c */ /* 0x000fc8000bf05270 */
[----:B------:R-:W3:Y:S01]  /*8d60*/  LDC.64 R10, c[0x0][0x3e8] ;  /* 0x0000fa00ff0a7b82 */ /* 0x000ee20000000a00 */
[-C--:B--2---:R-:W-:Y:S02]  /*8d70*/  IMAD R0, R3, R12.reuse, RZ ;  /* 0x0000000c03007224 */ /* 0x084fe400078e02ff */
[----:B------:R-:W-:-:S04]  /*8d80*/  IMAD.WIDE.U32 R4, R193, R12, RZ ;  /* 0x0000000cc1047225 */ /* 0x000fc800078e00ff */
[-C--:B---3--:R-:W-:Y:S02]  /*8d90*/  IMAD R6, R3, R10.reuse, RZ ;  /* 0x0000000a03067224 */ /* 0x088fe400078e02ff */
[C---:B------:R-:W-:Y:S02]  /*8da0*/  IMAD R3, R193.reuse, R13, R0 ;  /* 0x0000000dc1037224 */ /* 0x040fe400078e0200 */
[----:B------:R-:W-:-:S04]  /*8db0*/  IMAD.WIDE.U32 R8, R193, R10, RZ ;  /* 0x0000000ac1087225 */ /* 0x000fc800078e00ff */
[----:B------:R-:W-:Y:S01]  /*8dc0*/  IMAD R7, R193, R11, R6 ;  /* 0x0000000bc1077224 */ /* 0x000fe200078e0206 */
[C---:B------:R-:W-:Y:S01]  /*8dd0*/  SHF.L.U32 R6, R4.reuse, 0x7, RZ ;  /* 0x0000000704067819 */ /* 0x040fe200000006ff */
[----:B------:R-:W-:Y:S02]  /*8de0*/  IMAD.IADD R5, R5, 0x1, R3 ;  /* 0x0000000105057824 */ /* 0x000fe400078e0203 */
[----:B------:R-:W-:Y:S02]  /*8df0*/  IMAD R0, R193, -0x80, R195 ;  /* 0xffffff80c1007824 */ /* 0x000fe400078e02c3 */
[----:B------:R-:W-:Y:S01]  /*8e00*/  IMAD.IADD R3, R9, 0x1, R7 ;  /* 0x0000000109037824 */ /* 0x000fe200078e0207 */
[----:B------:R-:W-:Y:S01]  /*8e10*/  SHF.L.U64.HI R7, R4, 0x7, R5 ;  /* 0x0000000704077819 */ /* 0x000fe20000010205 */
[----:B------:R-:W-:Y:S01]  /*8e20*/  IMAD.SHL.U32 R4, R8, 0x80, RZ ;  /* 0x0000008008047824 */ /* 0x000fe200078e00ff */
[----:B------:R-:W-:Y:S02]  /*8e30*/  VIMNMX R72, R0, 0x80, PT ;  /* 0x0000008000487848 */ /* 0x000fe40003fe0100 */
[----:B------:R-:W-:Y:S01]  /*8e40*/  SHF.L.U64.HI R5, R8, 0x7, R3 ;  /* 0x0000000708057819 */ /* 0x000fe20000010203 */
[----:B------:R-:W-:Y:S06]  /*8e50*/  @!P0 BRA `(.L_x_7864) ;  /* 0x0000002400b08947 */ /* 0x000fec0003800000 */
[----:B------:R-:W2:Y:S01]  /*8e60*/  LDC R0, c[0x0][0x428] ;  /* 0x00010a00ff007b82 */ /* 0x000ea20000000800 */
        /* <DEDUP_REMOVED lines=11> */
[----:B--2---:R-:W-:-:S13]  /*8f20*/  ISETP.NE.AND P4, PT, R0, 0x1, PT ;  /* 0x000000010000780c */ /* 0x004fda0003f85270 */
[----:B------:R-:W2:Y:S08]  /*8f30*/  @P4 LDC R20, c[0x0][0x42c] ;  /* 0x00010b00ff144b82 */ /* 0x000eb00000000800 */
[----:B------:R-:W3:Y:S01]  /*8f40*/  @P4 LDC R21, c[0x0][0x430] ;  /* 0x00010c00ff154b82 */ /* 0x000ee20000000800 */
        /* <DEDUP_REMOVED lines=22> */
.L_x_7866:
[----:B------:R-:W-:Y:S05]  /*90b0*/  BSYNC B1 ;  /* 0x0000000000017941 */ /* 0x000fea0003800000 */
.L_x_7865:
[----:B------:R-:W-:Y:S04]  /*90c0*/  BSSY B1, `(.L_x_7867) ;  /* 0x0000017000017945 */ /* 0x000fe80003800000 */
[----:B------:R-:W-:Y:S05]  /*90d0*/  @P1 BRA `(.L_x_7868) ;  /* 0x0000000000541947 */ /* 0x000fea0003800000 */
[----:B----4-:R-:W-:Y:S01]  /*90e0*/  IADD3 R9, P2, P3, R63, R29, R6 ;  /* 0x0000001d3f097210 */ /* 0x010fe20007b5e006 */
        /* <DEDUP_REMOVED lines=20> */
.L_x_7868:
[----:B------:R-:W-:Y:S05]  /*9230*/  BSYNC B1 ;  /* 0x0000000000017941 */ /* 0x000fea0003800000 */
.L_x_7867:
[----:B-----5:R-:W-:Y:S01]  /*9240*/  MOV R3, R50 ;  /* 0x0000003200037202 */ /* 0x020fe20000000f00 */
[----:B------:R-:W-:Y:S01]  /*9250*/  IMAD R0, R193, 0x80, R18 ;  /* 0x00000080c1007824 */ /* 0x000fe200078e0212 */
[----:B------:R-:W-:Y:S01]  /*9260*/  ISETP.GE.AND P2, PT, R187, R72, PT ;  /* 0x00000048bb00720c */ /* 0x000fe20003f46270 */
[----:B------:R-:W-:Y:S01]  /*9270*/  IMAD.MOV.U32 R24, RZ, RZ, R51 ;  /* 0x000000ffff187224 */ /* 0x000fe200078e0033 */
[----:B------:R-:W-:Y:S01]  /*9280*/  PRMT R64, R3, 0x7610, R64 ;  /* 0x0000761003407816 */ /* 0x000fe20000000040 */
[----:B------:R-:W-:Y:S01]  /*9290*/  IMAD R3, R219, 0x20, R0 ;  /* 0x00000020db037824 */ /* 0x000fe200078e0200 */
[----:B------:R-:W-:Y:S01]  /*92a0*/  MOV R0, R46 ;  /* 0x0000002e00007202 */ /* 0x000fe20000000f00 */
[----:B----4-:R-:W-:Y:S01]  /*92b0*/  IMAD.MOV.U32 R9, RZ, RZ, R59 ;  /* 0x000000ffff097224 */ /* 0x010fe200078e003b */
[----:B------:R-:W-:Y:S01]  /*92c0*/  ISETP.GE.AND P3, PT, R189, R72, PT ;  /* 0x00000048bd00720c */ /* 0x000fe20003f66270 */
[----:B------:R-:W-:Y:S01]  /*92d0*/  IMAD.MOV.U32 R25, RZ, RZ, R47 ;  /* 0x000000ffff197224 */ /* 0x000fe200078e002f */
[----:B------:R-:W-:Y:S01]  /*92e0*/  PRMT R59, R0, 0x7610, R59 ;  /* 0x00007610003b7816 */ /* 0x000fe2000000003b */
[----:B--2---:R-:W-:Y:S01]  /*92f0*/  @P4 IMAD.HI.U32 R0, R3, R20, RZ ;  /* 0x0000001403004227 */ /* 0x004fe200078e00ff */
[----:B------:R-:W-:Y:S01]  /*9300*/  PRMT R72, R24, 0x7610, R72 ;  /* 0x0000761018487816 */ /* 0x000fe20000000048 */
[----:B------:R-:W-:Y:S01]  /*9310*/  BSSY B1, `(.L_x_7869) ;  /* 0x000003e000017945 */ /* 0x000fe20003800000 */
[----:B------:R-:W-:Y:S01]  /*9320*/  PRMT R58, R58, 0x5410, R25 ;  /* 0x000054103a3a7816 */ /* 0x000fe20000000019 */
[----:B------:R-:W-:Y:S01]  /*9330*/  IMAD.MOV.U32 R20, RZ, RZ, R49 ;  /* 0x000000ffff147224 */ /* 0x000fe200078e0031 */
[----:B---3--:R-:W-:Y:S01]  /*9340*/  @P4 SHF.R.U32.HI R3, RZ, R21, R0 ;  /* 0x00000015ff034219 */ /* 0x008fe20000011600 */
        /* <DEDUP_REMOVED lines=8> */
[----:B------:R-:W-:Y:S01]  /*93d0*/  IMAD.MOV.U32 R8, RZ, RZ, R54 ;  /* 0x000000ffff087224 */ /* 0x000fe200078e0036 */
[----:B------:R-:W-:Y:S01]  /*93e0*/  SHF.R.S32.HI R21, RZ, 0x1f, R3 ;  /* 0x0000001fff157819 */ /* 0x000fe20000011403 */
[----:B------:R-:W-:Y:S01]  /*93f0*/  IMAD.MOV.U32 R15, RZ, RZ, R53 ;  /* 0x000000ffff0f7224 */ /* 0x000fe200078e0035 */
[----:B------:R-:W-:Y:S01]  /*9400*/  PRMT R58, R25, 0x7610, R58 ;  /* 0x00007610193a7816 */ /* 0x000fe2000000003a */
[----:B------:R-:W-:Y:S01]  /*9410*/  IMAD.MOV.U32 R25, RZ, RZ, R39 ;  /* 0x000000ffff197224 */ /* 0x000fe200078e0027 */
[----:B------:R-:W-:Y:S01]  /*9420*/  PRMT R59, R59, 0x5410, R24 ;  /* 0x000054103b3b7816 */ /* 0x000fe20000000018 */
[----:B------:R-:W-:Y:S01]  /*9430*/  IMAD.WIDE.U32 R56, R3, R12, R8 ;  /* 0x0000000c03387225 */ /* 0x000fe200078e0008 */
[----:B------:R-:W-:-:S02]  /*9440*/  PRMT R54, R20, 0x7610, R54 ;  /* 0x0000761014367816 */ /* 0x000fc40000000036 */
[----:B------:R-:W-:Y:S02]  /*9450*/  CS2R R26, SRZ ;  /* 0x00000000001a7805 */ /* 0x000fe4000001ff00 */
[----:B------:R-:W-:Y:S01]  /*9460*/  MOV R24, R38 ;  /* 0x0000002600187202 */ /* 0x000fe20000000f00 */
[C---:B------:R-:W-:Y:S01]  /*9470*/  IMAD R20, R21.reuse, R10, RZ ;  /* 0x0000000a15147224 */ /* 0x040fe200078e02ff */
[----:B------:R-:W-:Y:S01]  /*9480*/  PRMT R55, R0, 0x7610, R55 ;  /* 0x0000761000377816 */ /* 0x000fe20000000037 */
[----:B------:R-:W-:Y:S01]  /*9490*/  IMAD R0, R21, R12, RZ ;  /* 0x0000000c15007224 */ /* 0x000fe200078e02ff */
[----:B------:R-:W-:Y:S01]  /*94a0*/  PRMT R53, R24, 0x5410, R25 ;  /* 0x0000541018357816 */ /* 0x000fe20000000019 */
[C---:B------:R-:W-:Y:S01]  /*94b0*/  IMAD R75, R3.reuse, R11, R20 ;  /* 0x0000000b034b7224 */ /* 0x040fe200078e0214 */
[----:B------:R-:W-:Y:S01]  /*94c0*/  CS2R R34, SRZ ;  /* 0x0000000000227805 */ /* 0x000fe2000001ff00 */
[----:B------:R-:W-:Y:S01]  /*94d0*/  IMAD.WIDE.U32 R14, R3, R10, R14 ;  /* 0x0000000a030e7225 */ /* 0x000fe200078e000e */
[----:B------:R-:W-:-:S02]  /*94e0*/  CS2R R30, SRZ ;  /* 0x00000000001e7805 */ /* 0x000fc4000001ff00 */
[----:B------:R-:W-:Y:S02]  /*94f0*/  CS2R R32, SRZ ;  /* 0x0000000000207805 */ /* 0x000fe4000001ff00 */
[----:B------:R-:W-:Y:S01]  /*9500*/  CS2R R20, SRZ ;  /* 0x0000000000147805 */ /* 0x000fe2000001ff00 */
[----:B------:R-:W-:Y:S01]  /*9510*/  IMAD R73, R3, R13, R0 ;  /* 0x0000000d03497224 */ /* 0x000fe200078e0200 */
[----:B------:R-:W-:Y:S02]  /*9520*/  CS2R R24, SRZ ;  /* 0x0000000000187805 */ /* 0x000fe4000001ff00 */
[----:B------:R-:W-:Y:S02]  /*9530*/  CS2R R8, SRZ ;  /* 0x0000000000087805 */ /* 0x000fe4000001ff00 */
[----:B------:R-:W-:Y:S01]  /*9540*/  CS2R R28, SRZ ;  /* 0x00000000001c7805 */ /* 0x000fe2000001ff00 */
        /* <DEDUP_REMOVED lines=11> */
[----:B------:R-:W-:Y:S02]  /*9600*/  LEA.HI.X R30, R10, R5, R11, 0x6, P4 ;  /* 0x000000050a1e7211 */ /* 0x000fe400020f340b */
[----:B------:R-:W-:Y:S01]  /*9610*/  LEA R68, P4, R28, UR4, 0x1 ;  /* 0x000000041c447c11 */ /* 0x000fe2000f8808ff */
[----:B------:R-:W-:Y:S02]  /*9620*/  ULDC UR4, c[0x0][0x3d4] ;  /* 0x0000f50000047ab9 */ /* 0x000fe40000000800 */
[----:B------:R-:W-:Y:S01]  /*9630*/  IMAD.X R3, R30, 0x1, R67, P5 ;  /* 0x000000011e037824 */ /* 0x000fe200028e0643 */
[----:B------:R-:W-:Y:S02]  /*9640*/  LEA R70, P5, R0, UR6, 0x1 ;  /* 0x0000000600467c11 */ /* 0x000fe4000f8a08ff */
[----:B------:R-:W-:-:S02]  /*9650*/  CS2R R30, SRZ ;  /* 0x00000000001e7805 */ /* 0x000fc4000001ff00 */
        /* <DEDUP_REMOVED lines=9> */
.L_x_7870:
[----:B------:R-:W-:Y:S05]  /*96f0*/  BSYNC B1 ;  /* 0x0000000000017941 */ /* 0x000fea0003800000 */
.L_x_7869:
        /* <DEDUP_REMOVED lines=27> */
.L_x_7872:
[----:B------:R-:W-:Y:S05]  /*98b0*/  BSYNC B1 ;  /* 0x0000000000017941 */ /* 0x000fea0003800000 */
.L_x_7871:
[----:B------:R-:W-:Y:S01]  /*98c0*/  ULDC.64 UR4, c[0x0][0x3c8] ;  /* 0x0000f20000047ab9 */ /* 0x000fe20000000a00 */
[----:B------:R-:W-:Y:S01]  /*98d0*/  ULDC.64 UR6, c[0x0][0x3e0] ;  /* 0x0000f80000067ab9 */ /* 0x000fe20000000a00 */
[----:B---3--:R-:W-:Y:S01]  /*98e0*/  IMAD.IADD R5, R57, 0x1, R73 ;  /* 0x0000000139057824 */ /* 0x008fe200078e0249 */
[----:B------:R-:W-:Y:S01]  /*98f0*/  LEA R4, P4, R56, UR4, 0x1 ;  /* 0x0000000438047c11 */ /* 0x000fe2000f8808ff */
[----:B------:R-:W-:Y:S01]  /*9900*/  IMAD.IADD R3, R15, 0x1, R75 ;  /* 0x000000010f037824 */ /* 0x000fe200078e024b */
[----:B------:R-:W-:Y:S01]  /*9910*/  LEA R0, P5, R14, UR6, 0x1 ;  /* 0x000000060e007c11 */ /* 0x000fe2000f8a08ff */
[----:B------:R-:W-:Y:S01]  /*9920*/  IMAD.MOV.U32 R7, RZ, RZ, R41 ;  /* 0x000000ffff077224 */ /* 0x000fe200078e0029 */
[----:B------:R-:W-:Y:S01]  /*9930*/  MOV R6, R40 ;  /* 0x0000002800067202 */ /* 0x000fe20000000f00 */
[----:B------:R-:W-:Y:S01]  /*9940*/  UMOV UR4, 0xffffffff ;  /* 0xffffffff00047882 */ /* 0x000fe20000000000 */
[----:B------:R-:W-:Y:S02]  /*9950*/  LEA.HI.X R5, R56, UR5, R5, 0x1, P4 ;  /* 0x0000000538057c11 */ /* 0x000fe4000a0f0c05 */
[----:B------:R-:W-:-:S02]  /*9960*/  LEA.HI.X R3, R14, UR7, R3, 0x1, P5 ;  /* 0x000000070e037c11 */ /* 0x000fc4000a8f0c03 */
[----:B------:R-:W-:Y:S02]  /*9970*/  PRMT R57, R7, 0x5410, R6 ;  /* 0x0000541007397816 */ /* 0x000fe40000000006 */
[----:B------:R-:W-:Y:S01]  /*9980*/  LEA.HI R6, R223, R223, RZ, 0x1 ;  /* 0x000000dfdf067211 */ /* 0x000fe200078f08ff */
[----:B------:R-:W-:Y:S06]  /*9990*/  BRA.DIV UR4, `(.L_x_7873) ;  /* 0x0000015604a87947 */ /* 0x000fec000b800000 */
.L_x_8096:
[----:B------:R-:W-:-:S03]  /*99a0*/  UMOV UR4, 0xffffffff ;  /* 0xffffffff00047882 */ /* 0x000fc60000000000 */
[----:B------:R-:W-:Y:S05]  /*99b0*/  BRA.DIV UR4, `(.L_x_7874) ;  /* 0x0000015604c87947 */ /* 0x000fea000b800000 */
.L_x_8099:
[----:B------:R-:W-:-:S03]  /*99c0*/  UMOV UR4, 0xffffffff ;  /* 0xffffffff00047882 */ /* 0x000fc60000000000 */
[----:B------:R-:W-:Y:S05]  /*99d0*/  BRA.DIV UR4, `(.L_x_7875) ;  /* 0x0000015604e87947 */ /* 0x000fea000b800000 */
.L_x_8102:
[----:B------:R-:W-:-:S03]  /*99e0*/  UMOV UR4, 0xffffffff ;  /* 0xffffffff00047882 */ /* 0x000fc60000000000 */
[----:B------:R-:W-:Y:S05]  /*99f0*/  BRA.DIV UR4, `(.L_x_7876) ;  /* 0x0000015a04087947 */ /* 0x000fea000b800000 */
.L_x_8105:
[----:B------:R-:W-:-:S03]  /*9a00*/  UMOV UR4, 0xffffffff ;  /* 0xffffffff00047882 */ /* 0x000fc60000000000 */
[----:B------:R-:W-:Y:S05]  /*9a10*/  BRA.DIV UR4, `(.L_x_7877) ;  /* 0x0000015a04287947 */ /* 0x000fea000b800000 */
.L_x_8108:
[----:B------:R-:W-:-:S03]  /*9a20*/  UMOV UR4, 0xffffffff ;  /* 0xffffffff00047882 */ /* 0x000fc60000000000 */
[----:B------:R-:W-:Y:S05]  /*9a30*/  BRA.DIV UR4, `(.L_x_7878) ;  /* 0x0000015a04487947 */ /* 0x000fea000b800000 */
.L_x_8111:
[----:B------:R-:W-:-:S03]  /*9a40*/  UMOV UR4, 0xffffffff ;  /* 0xffffffff00047882 */ /* 0x000fc60000000000 */
[----:B------:R-:W-:Y:S05]  /*9a50*/  BRA.DIV UR4, `(.L_x_7879) ;  /* 0x0000015a04687947 */ /* 0x000fea000b800000 */
.L_x_8114:
[----:B------:R-:W-:-:S03]  /*9a60*/  UMOV UR4, 0xffffffff ;  /* 0xffffffff00047882 */ /* 0x000fc60000000000 */
[----:B------:R-:W-:Y:S05]  /*9a70*/  BRA.DIV UR4, `(.L_x_7880) ;  /* 0x0000015a04887947 */ /* 0x000fea000b800000 */
.L_x_8117:
[----:B------:R-:W-:-:S03]  /*9a80*/  UMOV UR4, 0xffffffff ;  /* 0xffffffff00047882 */ /* 0x000fc60000000000 */
[----:B------:R-:W-:Y:S05]  /*9a90*/  BRA.DIV UR4, `(.L_x_7881) ;  /* 0x0000015a04a87947 */ /* 0x000fea000b800000 */
.L_x_8120:
[----:B------:R-:W-:-:S03]  /*9aa0*/  UMOV UR4, 0xffffffff ;  /* 0xffffffff00047882 */ /* 0x000fc60000000000 */
[----:B------:R-:W-:Y:S05]  /*9ab0*/  BRA.DIV UR4, `(.L_x_7882) ;  /* 0x0000015a04c87947 */ /* 0x000fea000b800000 */
.L_x_8123:
[----:B------:R-:W-:-:S03]  /*9ac0*/  UMOV UR4, 0xffffffff ;  /* 0xffffffff00047882 */ /* 0x000fc60000000000 */
[----:B------:R-:W-:Y:S05]  /*9ad0*/  BRA.DIV UR4, `(.L_x_7883) ;  /* 0x0000015a04e87947 */ /* 0x000fea000b800000 */
.L_x_8126:
[----:B------:R-:W-:-:S03]  /*9ae0*/  UMOV UR4, 0xffffffff ;  /* 0xffffffff00047882 */ /* 0x000fc60000000000 */
[----:B------:R-:W-:Y:S05]  /*9af0*/  BRA.DIV UR4, `(.L_x_7884) ;  /* 0x0000015e04087947 */ /* 0x000fea000b800000 */
.L_x_8129:
[----:B------:R-:W-:-:S03]  /*9b00*/  UMOV UR4, 0xffffffff ;  /* 0xffffffff00047882 */ /* 0x000fc60000000000 */
[----:B------:R-:W-:Y:S05]  /*9b10*/  BRA.DIV UR4, `(.L_x_7885) ;  /* 0x0000015e04287947 */ /* 0x000fea000b800000 */
.L_x_8132:
[----:B------:R-:W-:Y:S01]  /*9b20*/  UMOV UR4, 0xffffffff ;  /* 0xffffffff00047882 */ /* 0x000fe20000000000 */
[----:B------:R-:W-:Y:S02]  /*9b30*/  LOP3.LUT R6, R6, 0xfffffffe, RZ, 0xc0, !PT ;  /* 0xfffffffe06067812 */ /* 0x000fe400078ec0ff */
[----:B------:R-:W-:Y:S05]  /*9b40*/  BRA.DIV UR4, `(.L_x_7886) ;  /* 0x0000015e04447947 */ /* 0x000fea000b800000 */
.L_x_8135:
[----:B------:R-:W-:Y:S01]  /*9b50*/  UMOV UR4, 0xffffffff ;  /* 0xffffffff00047882 */ /* 0x000fe20000000000 */
[----:B------:R-:W-:Y:S02]  /*9b60*/  IADD3 R6, R223, -R6, RZ ;  /* 0x80000006df067210 */ /* 0x000fe40007ffe0ff */
[----:B------:R-:W-:Y:S05]  /*9b70*/  BRA.DIV UR4, `(.L_x_7887) ;  /* 0x0000015e04607947 */ /* 0x000fea000b800000 */
.L_x_8138:
[----:B------:R-:W-:Y:S01]  /*9b80*/  UMOV UR4, 0xffffffff ;  /* 0xffffffff00047882 */ /* 0x000fe20000000000 */
[----:B------:R-:W-:Y:S02]  /*9b90*/  SHF.L.U32 R3, R6, 0x1f, RZ ;  /* 0x0000001f06037819 */ /* 0x000fe400000006ff */
[----:B------:R-:W-:Y:S05]  /*9ba0*/  BRA.DIV UR4, `(.L_x_7888) ;  /* 0x0000015e047c7947 */ /* 0x000fea000b800000 */
.L_x_8141:
[----:B------:R-:W3:Y:S01]  /*9bb0*/  SYNCS.PHASECHK.TRANS64.TRYWAIT P4, [R2+URZ+0x28800], R3 ;  /* 0x02880003020075a7 */ /* 0x000ee2000808017f */
[----:B------:R-:W-:Y:S01]  /*9bc0*/  IMAD.MOV.U32 R0, RZ, RZ, R36 ;  /* 0x000000ffff007224 */ /* 0x000fe200078e0024 */
[----:B-----5:R-:W-:Y:S01]  /*9bd0*/  MOV R6, R35 ;  /* 0x0000002300067202 */ /* 0x020fe20000000f00 */
        /* <DEDUP_REMOVED lines=26> */
[----:B---3--:R-:W-:Y:S06]  /*9d80*/  @!P4 BRA `(.L_x_7890) ;  /* 0x0000015c002cc947 */ /* 0x008fec0003800000 */
.L_x_8142:
[----:B------:R-:W-:Y:S05]  /*9d90*/  BSYNC B1 ;  /* 0x0000000000017941 */ /* 0x000fea0003800000 */
.L_x_7889:
[----:B------:R-:W-:Y:S01]  /*9da0*/  BSSY B1, `(.L_x_7891) ;  /* 0x000005e000017945 */ /* 0x000fe20003800000 */
[----:B---3--:R-:W-:-:S03]  /*9db0*/  PRMT R3, R4, 0x5410, R5 ;  /* 0x0000541004037816 */ /* 0x008fc60000000005 */
[----:B------:R-:W-:Y:S05]  /*9dc0*/  @P0 BRA `(.L_x_7892) ;  /* 0x00000004006c0947 */ /* 0x000fea0003800000 */
[----:B------:R-:W3:Y:S01]  /*9dd0*/  LDC R5, c[0x0][0x3d4] ;  /* 0x0000f500ff057b82 */ /* 0x000ee20000000800 */
[----:B------:R-:W-:Y:S01]  /*9de0*/  BSSY B2, `(.L_x_7893) ;  /* 0x000002e000027945 */ /* 0x000fe20003800000 */
[-C--:B---3--:R-:W-:Y:S02]  /*9df0*/  ISETP.GE.AND P0, PT, R22, R5.reuse, PT ;  /* 0x000000051600720c */ /* 0x088fe40003f06270 */
[----:B------:R-:W-:-:S11]  /*9e00*/  ISETP.GE.AND P4, PT, R186, R5, PT ;  /* 0x00000005ba00720c */ /* 0x000fd60003f86270 */
[----:B------:R-:W-:Y:S05]  /*9e10*/  @P0 BRA `(.L_x_7894) ;  /* 0x0000000000a80947 */ /* 0x000fea0003800000 */
[----:B------:R-:W3:Y:S01]  /*9e20*/  LDS.128 R4, [R211] ;  /* 0x00000000d3047984 */ /* 0x000ee20000000c00 */
[----:B------:R-:W-:Y:S01]  /*9e30*/  SHF.R.U32.HI R62, RZ, 0x10, R51 ;  /* 0x00000010ff3e7819 */ /* 0x000fe20000011633 */
[--C-:B------:R-:W-:Y:S01]  /*9e40*/  HADD2.F32 R61, -RZ, R64.reuse.H0_H0 ;  /* 0x20000040ff3d7230 */ /* 0x100fe20000004100 */
[----:B------:R-:W-:Y:S01]  /*9e50*/  SHF.R.U32.HI R60, RZ, 0x10, R49 ;  /* 0x00000010ff3c7819 */ /* 0x000fe20000011631 */
[----:B------:R-:W-:Y:S01]  /*9e60*/  HADD2.F32 R56, -RZ, R64.H1_H1 ;  /* 0x30000040ff387230 */ /* 0x000fe20000004100 */
[----:B------:R-:W-:Y:S01]  /*9e70*/  SHF.R.U64 R66, R50, 0x10, R51 ;  /* 0x0000001032427819 */ /* 0x000fe20000001233 */
[----:B------:R-:W-:Y:S01]  /*9e80*/  HADD2.F32 R62, -RZ, R62.H0_H0 ;  /* 0x2000003eff3e7230 */ /* 0x000fe20000004100 */
[----:B------:R-:W-:Y:S01]  /*9e90*/  SHF.R.U64 R67, R48, 0x10, R49 ;  /* 0x0000001030437819 */ /* 0x000fe20000001231 */
[----:B------:R-:W-:Y:S02]  /*9ea0*/  HADD2.F32 R60, -RZ, R60.H0_H0 ;  /* 0x2000003cff3c7230 */ /* 0x000fe40000004100 */
[----:B---3--:R-:W-:-:S02]  /*9eb0*/  HADD2.F32 R50, -RZ, R7.H0_H0 ;  /* 0x20000007ff327230 */ /* 0x008fc40000004100 */
[----:B------:R-:W-:Y:S02]  /*9ec0*/  HADD2.F32 R51, -RZ, R7.H1_H1 ;  /* 0x30000007ff337230 */ /* 0x000fe40000004100 */
[--C-:B------:R-:W-:Y:S02]  /*9ed0*/  HADD2.F32 R7, -RZ, R4.reuse.H0_H0 ;  /* 0x20000004ff077230 */ /* 0x100fe40000004100 */
[----:B------:R-:W-:Y:S02]  /*9ee0*/  HADD2.F32 R4, -RZ, R4.H1_H1 ;  /* 0x30000004ff047230 */ /* 0x000fe40000004100 */
[C---:B------:R-:W-:Y:S01]  /*9ef0*/  FMUL.FTZ R63, R51.reuse, R62 ;  /* 0x0000003e333f7220 */ /* 0x040fe20000410000 */
[-C--:B------:R-:W-:Y:S01]  /*9f00*/  FMUL.FTZ R51, R51, R60.reuse ;  /* 0x0000003c33337220 */ /* 0x080fe20000410000 */
[--C-:B------:R-:W-:Y:S02]  /*9f10*/  HADD2.F32 R48, -RZ, R6.reuse.H0_H0 ;  /* 0x20000006ff307230 */ /* 0x100fe40000004100 */
[----:B------:R-:W-:Y:S01]  /*9f20*/  FMUL.FTZ R64, R4, R61 ;  /* 0x0000003d04407220 */ /* 0x000fe20000410000 */
[----:B------:R-:W-:Y:S01]  /*9f30*/  FFMA.FTZ R65, R50, R60, -R63 ;  /* 0x0000003c32417223 */ /* 0x000fe2000001083f */
[----:B------:R-:W-:-:S02]  /*9f40*/  HADD2.F32 R49, -RZ, R6.H1_H1 ;  /* 0x30000006ff317230 */ /* 0x000fc40000004100 */
[-C--:B------:R-:W-:Y:S01]  /*9f50*/  FMUL.FTZ R60, R4, R56.reuse ;  /* 0x00000038043c7220 */ /* 0x080fe20000410000 */
[C---:B------:R-:W-:Y:S01]  /*9f60*/  FFMA.FTZ R64, R7.reuse, R56, -R64 ;  /* 0x0000003807407223 */ /* 0x040fe20000010840 */
[--C-:B------:R-:W-:Y:S02]  /*9f70*/  HADD2.F32 R6, -RZ, R5.reuse.H0_H0 ;  /* 0x20000005ff067230 */ /* 0x100fe40000004100 */
[----:B------:R-:W-:Y:S01]  /*9f80*/  FFMA.FTZ R62, R50, R62, R51 ;  /* 0x0000003e323e7223 */ /* 0x000fe20000010033 */
[--C-:B------:R-:W-:Y:S02]  /*9f90*/  HADD2.F32 R56, -RZ, R72.reuse.H0_H0 ;  /* 0x20000048ff387230 */ /* 0x100fe40000004100 */
[----:B------:R-:W-:Y:S01]  /*9fa0*/  FFMA.FTZ R61, R7, R61, R60 ;  /* 0x0000003d073d7223 */ /* 0x000fe2000001003c */
[----:B------:R-:W-:Y:S02]  /*9fb0*/  HADD2.F32 R5, -RZ, R5.H1_H1 ;  /* 0x30000005ff057230 */ /* 0x000fe40000004100 */
[----:B------:R-:W-:-:S02]  /*9fc0*/  HADD2.F32 R50, -RZ, R72.H1_H1 ;  /* 0x30000048ff327230 */ /* 0x000fc40000004100 */
        /* <DEDUP_REMOVED lines=15> */
.L_x_7894:
[----:B------:R-:W-:Y:S05]  /*a0c0*/  BSYNC B2 ;  /* 0x0000000000027941 */ /* 0x000fea0003800000 */
.L_x_7893:
[----:B------:R-:W-:Y:S05]  /*a0d0*/  @P4 BRA `(.L_x_7892) ;  /* 0x0000000000a84947 */ /* 0x000fea0003800000 */
[----:B---3--:R-:W3:Y:S01]  /*a0e0*/  LDS.128 R4, [R211+0x4000] ;  /* 0x00400000d3047984 */ /* 0x008ee20000000c00 */
[----:B------:R-:W-:Y:S01]  /*a0f0*/  SHF.R.U32.HI R50, RZ, 0x10, R47 ;  /* 0x00000010ff327819 */ /* 0x000fe2000001162f */
[--C-:B------:R-:W-:Y:S01]  /*a100*/  HADD2.F32 R48, -RZ, R59.reuse.H1_H1 ;  /* 0x3000003bff307230 */ /* 0x100fe20000004100 */
[----:B------:R-:W-:Y:S01]  /*a110*/  SHF.R.U32.HI R49, RZ, 0x10, R45 ;  /* 0x00000010ff317819 */ /* 0x000fe2000001162d */
[----:B------:R-:W-:Y:S01]  /*a120*/  HADD2.F32 R59, -RZ, R59.H0_H0 ;  /* 0x2000003bff3b7230 */ /* 0x000fe20000004100 */
[----:B------:R-:W-:Y:S01]  /*a130*/  SHF.R.U64 R61, R46, 0x10, R47 ;  /* 0x000000102e3d7819 */ /* 0x000fe2000000122f */
[----:B------:R-:W-:Y:S01]  /*a140*/  HADD2.F32 R50, -RZ, R50.H0_H0 ;  /* 0x20000032ff327230 */ /* 0x000fe20000004100 */
[----:B------:R-:W-:Y:S01]  /*a150*/  SHF.R.U64 R62, R44, 0x10, R45 ;  /* 0x000000102c3e7819 */ /* 0x000fe2000000122d */
[----:B------:R-:W-:Y:S02]  /*a160*/  HADD2.F32 R49, -RZ, R49.H0_H0 ;  /* 0x20000031ff317230 */ /* 0x000fe40000004100 */
[----:B---3--:R-:W-:-:S02]  /*a170*/  HADD2.F32 R47, -RZ, R7.H1_H1 ;  /* 0x30000007ff2f7230 */ /* 0x008fc40000004100 */
        /* <DEDUP_REMOVED lines=32> */
.L_x_7892:
[----:B------:R-:W-:Y:S05]  /*a380*/  BSYNC B1 ;  /* 0x0000000000017941 */ /* 0x000fea0003800000 */
.L_x_7891:
[----:B------:R-:W-:Y:S04]  /*a390*/  BSSY B1, `(.L_x_7895) ;  /* 0x000005d000017945 */ /* 0x000fe80003800000 */
[----:B------:R-:W-:Y:S05]  /*a3a0*/  @P1 BRA `(.L_x_7896) ;  /* 0x00000004006c1947 */ /* 0x000fea0003800000 */
[----:B---34-:R-:W3:Y:S01]  /*a3b0*/  LDC R5, c[0x0][0x3d4] ;  /* 0x0000f500ff057b82 */ /* 0x018ee20000000800 */
[----:B------:R-:W-:Y:S01]  /*a3c0*/  BSSY B2, `(.L_x_7897) ;  /* 0x000002e000027945 */ /* 0x000fe20003800000 */
[-C--:B---3--:R-:W-:Y:S02]  /*a3d0*/  ISETP.GE.AND P0, PT, R22, R5.reuse, PT ;  /* 0x000000051600720c */ /* 0x088fe40003f06270 */
[----:B------:R-:W-:-:S11]  /*a3e0*/  ISETP.GE.AND P1, PT, R186, R5, PT ;  /* 0x00000005ba00720c */ /* 0x000fd60003f26270 */
[----:B------:R-:W-:Y:S05]  /*a3f0*/  @P0 BRA `(.L_x_7898) ;  /* 0x0000000000a80947 */ /* 0x000fea0003800000 */
[----:B------:R-:W3:Y:S01]  /*a400*/  LDS.128 R4, [R211+0x1000] ;  /* 0x00100000d3047984 */ /* 0x000ee20000000c00 */
        /* <DEDUP_REMOVED lines=8> */
[----:B------:R-:W-:-:S02]  /*a490*/  HADD2.F32 R57, -RZ, R57.H0_H0 ;  /* 0x20000039ff397230 */ /* 0x000fc40000004100 */
[--C-:B---3--:R-:W-:Y:S02]  /*a4a0*/  HADD2.F32 R43, -RZ, R7.reuse.H1_H1 ;  /* 0x30000007ff2b7230 */ /* 0x108fe40000004100 */
        /* <DEDUP_REMOVED lines=31> */
.L_x_7898:
[----:B------:R-:W-:Y:S05]  /*a6a0*/  BSYNC B2 ;  /* 0x0000000000027941 */ /* 0x000fea0003800000 */
.L_x_7897:
[----:B------:R-:W-:Y:S05]  /*a6b0*/  @P1 BRA `(.L_x_7896) ;  /* 0x0000000000a81947 */ /* 0x000fea0003800000 */
[----:B---3--:R-:W3:Y:S01]  /*a6c0*/  LDS.128 R4, [R211+0x5000] ;  /* 0x00500000d3047984 */ /* 0x008ee20000000c00 */
[----:B------:R-:W-:Y:S01]  /*a6d0*/  SHF.R.U32.HI R42, RZ, 0x10, R39 ;  /* 0x00000010ff2a7819 */ /* 0x000fe20000011627 */
[----:B------:R-:W-:Y:S01]  /*a6e0*/  HADD2.F32 R55, -RZ, R55.H1_H1 ;  /* 0x30000037ff377230 */ /* 0x000fe20000004100 */
        /* <DEDUP_REMOVED lines=8> */
[--C-:B---3--:R-:W-:Y:S02]  /*a770*/  HADD2.F32 R39, -RZ, R7.reuse.H1_H1 ;  /* 0x30000007ff277230 */ /* 0x108fe40000004100 */
        /* <DEDUP_REMOVED lines=30> */
.L_x_7896:
[----:B------:R-:W-:Y:S05]  /*a960*/  BSYNC B1 ;  /* 0x0000000000017941 */ /* 0x000fea0003800000 */
.L_x_7895:
        /* <DEDUP_REMOVED lines=17> */
[--C-:B---3--:R-:W-:Y:S02]  /*aa80*/  HADD2.F32 R35, -RZ, R7.reuse.H1_H1 ;  /* 0x30000007ff237230 */ /* 0x108fe40000004100 */
        /* <DEDUP_REMOVED lines=31> */
.L_x_7902:
[----:B------:R-:W-:Y:S05]  /*ac80*/  BSYNC B2 ;  /* 0x0000000000027941 */ /* 0x000fea0003800000 */
.L_x_7901:
[----:B------:R-:W-:Y:S05]  /*ac90*/  @P1 BRA `(.L_x_7900) ;  /* 0x0000000000a81947 */ /* 0x000fea0003800000 */
[----:B---3--:R-:W3:Y:S01]  /*aca0*/  LDS.128 R4, [R211+0x6000] ;  /* 0x00600000d3047984 */ /* 0x008ee20000000c00 */
        /* <DEDUP_REMOVED lines=9> */
[--C-:B---3--:R-:W-:Y:S02]  /*ad40*/  HADD2.F32 R29, -RZ, R7.reuse.H1_H1 ;  /* 0x30000007ff1d7230 */ /* 0x108fe40000004100 */
        /* <DEDUP_REMOVED lines=31> */
.L_x_7900:
[----:B------:R-:W-:Y:S05]  /*af40*/  BSYNC B1 ;  /* 0x0000000000017941 */ /* 0x000fea0003800000 */
.L_x_7899:
[----:B------:R-:W-:Y:S05]  /*af50*/  @P3 BRA `(.L_x_7903) ;  /* 0x0000002800a83947 */ /* 0x000fea0003800000 */
[----:B---34-:R-:W3:Y:S01]  /*af60*/  LDC R5, c[0x0][0x3d4] ;  /* 0x0000f500ff057b82 */ /* 0x018ee20000000800 */
[----:B------:R-:W-:Y:S01]  /*af70*/  BSSY B1, `(.L_x_7904) ;  /* 0x000002e000017945 */ /* 0x000fe20003800000 */
[-C--:B---3--:R-:W-:Y:S02]  /*af80*/  ISETP.GE.AND P0, PT, R22, R5.reuse, PT ;  /* 0x000000051600720c */ /* 0x088fe40003f06270 */
[----:B------:R-:W-:-:S11]  /*af90*/  ISETP.GE.AND P1, PT, R186, R5, PT ;  /* 0x00000005ba00720c */ /* 0x000fd60003f26270 */
[----:B------:R-:W-:Y:S05]  /*afa0*/  @P0 BRA `(.L_x_7905) ;  /* 0x0000000000a80947 */ /* 0x000fea0003800000 */
[----:B------:R-:W3:Y:S01]  /*afb0*/  LDS.128 R4, [R211+0x3000] ;  /* 0x00300000d3047984 */ /* 0x000ee20000000c00 */
        /* <DEDUP_REMOVED lines=41> */
.L_x_7905:
[----:B------:R-:W-:Y:S05]  /*b250*/  BSYNC B1 ;  /* 0x0000000000017941 */ /* 0x000fea0003800000 */
.L_x_7904:
[----:B------:R-:W-:Y:S05]  /*b260*/  @P1 BRA `(.L_x_7903) ;  /* 0x0000002400e41947 */ /* 0x000fea0003800000 */
[----:B---3--:R-:W3:Y:S01]  /*b270*/  LDS.128 R4, [R211+0x7000] ;  /* 0x00700000d3047984 */ /* 0x008ee20000000c00 */
        /* <DEDUP_REMOVED lines=42> */
.L_x_7864:
[----:B------:R-:W2:Y:S01]  /*b520*/  LDC R21, c[0x0][0x3d4] ;  /* 0x0000f500ff157b82 */ /* 0x000ea20000000800 */
[-C--:B------:R-:W-:Y:S01]  /*b530*/  ISETP.GE.AND P0, PT, R188, R72.reuse, PT ;  /* 0x00000048bc00720c */ /* 0x080fe20003f06270 */
[----:B------:R-:W-:Y:S01]  /*b540*/  ULDC.64 UR4, c[0x0][0x3c8] ;  /* 0x0000f20000047ab9 */ /* 0x000fe20000000a00 */
[-C--:B------:R-:W-:Y:S01]  /*b550*/  ISETP.GE.AND P1, PT, R187, R72.reuse, PT ;  /* 0x00000048bb00720c */ /* 0x080fe20003f26270 */
[----:B------:R-:W-:Y:S01]  /*b560*/  ULDC.64 UR6, c[0x0][0x3e0] ;  /* 0x0000f80000067ab9 */ /* 0x000fe20000000a00 */
[-C--:B------:R-:W-:Y:S02]  /*b570*/  ISETP.GE.AND P2, PT, R189, R72.reuse, PT ;  /* 0x00000048bd00720c */ /* 0x080fe40003f46270 */
[----:B------:R-:W-:Y:S02]  /*b580*/  ISETP.GE.AND P3, PT, R18, R72, PT ;  /* 0x000000481200720c */ /* 0x000fe40003f66270 */
[CC--:B--2---:R-:W-:Y:S02]  /*b590*/  ISETP.GE.OR P0, PT, R16.reuse, R21.reuse, P0 ;  /* 0x000000151000720c */ /* 0x0c4fe40000706670 */
[----:B------:R-:W-:-:S02]  /*b5a0*/  ISETP.GE.OR P1, PT, R16, R21, P1 ;  /* 0x000000151000720c */ /* 0x000fc40000f26670 */
[CC--:B------:R-:W-:Y:S02]  /*b5b0*/  ISETP.GE.OR P2, PT, R16.reuse, R21.reuse, P2 ;  /* 0x000000151000720c */ /* 0x0c0fe40001746670 */
[----:B------:R-:W-:-:S07]  /*b5c0*/  ISETP.GE.OR P3, PT, R16, R21, P3 ;  /* 0x000000151000720c */ /* 0x000fce0001f66670 */
[--C-:B------:R-:W-:Y:S01]  /*b5d0*/  @!P0 IADD3 R29, P4, P5, R27, R29, R6.reuse ;  /* 0x0000001d1b1d8210 */ /* 0x100fe20007d9e006 */
[----:B------:R-:W2:Y:S03]  /*b5e0*/  @!P0 LDC.64 R62, c[0x0][0x3e0] ;  /* 0x0000f800ff3e8b82 */ /* 0x000ea60000000a00 */
[--C-:B------:R-:W-:Y:S01]  /*b5f0*/  @!P0 IADD3.X R30, R31, R30, R7.reuse, P4, P5 ;  /* 0x0000001e1f1e8210 */ /* 0x100fe200027ea407 */
[C---:B------:R-:W-:Y:S01]  /*b600*/  @!P2 IMAD.WIDE.U32 R8, R12.reuse, 0x60, R6 ;  /* 0x000000600c08a825 */ /* 0x040fe200078e0006 */
[----:B------:R-:W-:-:S03]  /*b610*/  @!P1 LEA R0, P4, R12, R6, 0x6 ;  /* 0x000000060c009211 */ /* 0x000fc600078830ff */
[----:B------:R-:W3:Y:S01]  /*b620*/  @!P1 LDC.64 R66, c[0x0][0x3e0] ;  /* 0x0000f800ff429b82 */ /* 0x000ee20000000a00 */
[----:B------:R-:W-:Y:S01]  /*b630*/  @!P1 IADD3 R25, P5, R0, R27, RZ ;  /* 0x0000001b00199210 */ /* 0x000fe20007fbe0ff */
[----:B------:R-:W-:Y:S01]  /*b640*/  @!P2 IMAD R0, R13, 0x60, RZ ;  /* 0x000000600d00a824 */ /* 0x000fe200078e02ff */
[----:B------:R-:W-:Y:S02]  /*b650*/  @!P1 LEA.HI.X R26, R12, R7, R13, 0x6, P4 ;  /* 0x000000070c1a9211 */ /* 0x000fe400020f340d */
[----:B------:R-:W-:-:S03]  /*b660*/  @!P3 IADD3 R3, P4, R6, R27, RZ ;  /* 0x0000001b0603b210 */ /* 0x000fc60007f9e0ff */
[----:B------:R-:W-:Y:S01]  /*b670*/  @!P1 IMAD.X R26, R26, 0x1, R31, P5 ;  /* 0x000000011a1a9824 */ /* 0x000fe200028e061f */
[----:B------:R-:W-:Y:S01]  /*b680*/  @!P2 IADD3 R6, P5, R27, R8, RZ ;  /* 0x000000081b06a210 */ /* 0x000fe20007fbe0ff */
[----:B------:R-:W4:Y:S01]  /*b690*/  @!P2 LDC.64 R70, c[0x0][0x3e0] ;  /* 0x0000f800ff46ab82 */ /* 0x000f220000000a00 */
[----:B------:R-:W-:Y:S02]  /*b6a0*/  @!P3 IADD3.X R14, R7, R31, RZ, P4, !PT ;  /* 0x0000001f070eb210 */ /* 0x000fe400027fe4ff */
[----:B------:R-:W-:Y:S01]  /*b6b0*/  @!P2 IADD3.X R7, R31, R0, R9, P5, !PT ;  /* 0x000000001f07a210 */ /* 0x000fe20002ffe409 */
[----:B------:R-:W-:Y:S01]  /*b6c0*/  @!P2 IMAD R31, R11, 0x60, RZ ;  /* 0x000000600b1fa824 */ /* 0x000fe200078e02ff */
[----:B------:R-:W-:-:S03]  /*b6d0*/  @!P0 IADD3 R27, P4, P5, R33, R24, R4 ;  /* 0x00000018211b8210 */ /* 0x000fc60007d9e004 */
[----:B------:R-:W0:Y:S01]  /*b6e0*/  @!P0 LDC.64 R60, c[0x0][0x3c8] ;  /* 0x0000f200ff3c8b82 */ /* 0x000e220000000a00 */
[----:B------:R-:W-:Y:S02]  /*b6f0*/  @!P0 IADD3.X R28, R35, R28, R5, P4, P5 ;  /* 0x0000001c231c8210 */ /* 0x000fe400027ea405 */
[----:B------:R-:W-:Y:S02]  /*b700*/  @!P3 IADD3 R15, P4, R4, R33, RZ ;  /* 0x00000021040fb210 */ /* 0x000fe40007f9e0ff */
[----:B------:R-:W-:-:S03]  /*b710*/  @!P1 LEA R20, P5, R10, R4, 0x6 ;  /* 0x000000040a149211 */ /* 0x000fc600078a30ff */
[----:B------:R-:W-:Y:S01]  /*b720*/  @!P3 IMAD.X R32, R5, 0x1, R35, P4 ;  /* 0x000000010520b824 */ /* 0x000fe200020e0623 */
[C---:B------:R-:W-:Y:S01]  /*b730*/  @!P3 LEA R8, P4, R3.reuse, UR4, 0x1 ;  /* 0x000000040308bc11 */ /* 0x040fe2000f8808ff */
[----:B------:R-:W1:Y:S01]  /*b740*/  @!P1 LDC.64 R64, c[0x0][0x3c8] ;  /* 0x0000f200ff409b82 */ /* 0x000e620000000a00 */
[C---:B------:R-:W-:Y:S01]  /*b750*/  @!P1 LEA.HI.X R24, R10.reuse, R5, R11, 0x6, P5 ;  /* 0x000000050a189211 */ /* 0x040fe200028f340b */
[----:B------:R-:W-:Y:S01]  /*b760*/  @!P2 IMAD.WIDE.U32 R4, R10, 0x60, R4 ;  /* 0x000000600a04a825 */ /* 0x000fe200078e0004 */
[----:B------:R-:W-:Y:S02]  /*b770*/  @!P3 LEA.HI.X R9, R3, UR5, R14, 0x1, P4 ;  /* 0x000000050309bc11 */ /* 0x000fe4000a0f0c0e */
[C---:B------:R-:W-:Y:S02]  /*b780*/  @!P3 LEA R14, P4, R15.reuse, UR6, 0x1 ;  /* 0x000000060f0ebc11 */ /* 0x040fe4000f8808ff */
[----:B------:R-:W-:Y:S01]  /*b790*/  @!P1 IADD3 R20, P5, R20, R33, RZ ;  /* 0x0000002114149210 */ /* 0x000fe20007fbe0ff */
[----:B------:R-:W1:Y:S01]  /*b7a0*/  @!P2 LDC.64 R68, c[0x0][0x3c8] ;  /* 0x0000f200ff44ab82 */ /* 0x000e620000000a00 */
[----:B------:R-:W-:-:S02]  /*b7b0*/  @!P3 LEA.HI.X R15, R15, UR7, R32, 0x1, P4 ;  /* 0x000000070f0fbc11 */ /* 0x000fc4000a0f0c20 */
[----:B--2---:R-:W-:Y:S01]  /*b7c0*/  @!P0 LEA R62, P4, R27, R62, 0x1 ;  /* 0x0000003e1b3e8211 */ /* 0x004fe200078808ff */
[----:B------:R-:W-:Y:S01]  /*b7d0*/  @!P1 IMAD.X R24, R24, 0x1, R35, P5 ;  /* 0x0000000118189824 */ /* 0x000fe200028e0623 */
[----:B------:R-:W-:Y:S02]  /*b7e0*/  @!P2 IADD3 R0, P5, R33, R4, RZ ;  /* 0x000000042100a210 */ /* 0x000fe40007fbe0ff */
[----:B------:R-:W-:Y:S02]  /*b7f0*/  @!P0 LEA.HI.X R63, R27, R63, R28, 0x1, P4 ;  /* 0x0000003f1b3f8211 */ /* 0x000fe400020f0c1c */
[C---:B---3--:R-:W-:Y:S02]  /*b800*/  @!P1 LEA R66, P4, R20.reuse, R66, 0x1 ;  /* 0x0000004214429211 */ /* 0x048fe400078808ff */
[----:B------:R-:W-:Y:S02]  /*b810*/  @!P2 IADD3.X R3, R35, R31, R5, P5, !PT ;  /* 0x0000001f2303a210 */ /* 0x000fe40002ffe405 */
[----:B------:R-:W-:-:S02]  /*b820*/  @!P1 LEA.HI.X R67, R20, R67, R24, 0x1, P4 ;  /* 0x0000004314439211 */ /* 0x000fc400020f0c18 */
[----:B------:R-:W-:Y:S02]  /*b830*/  CS2R R32, SRZ ;  /* 0x0000000000207805 */ /* 0x000fe4000001ff00 */
[C---:B----4-:R-:W-:Y:S02]  /*b840*/  @!P2 LEA R70, P4, R0.reuse, R70, 0x1 ;  /* 0x000000460046a211 */ /* 0x050fe400078808ff */
[----:B------:R-:W-:Y:S02]  /*b850*/  CS2R R34, SRZ ;  /* 0x0000000000227805 */ /* 0x000fe4000001ff00 */
[----:B0-----:R-:W-:Y:S02]  /*b860*/  @!P0 LEA R60, P5, R29, R60, 0x1 ;  /* 0x0000003c1d3c8211 */ /* 0x001fe400078a08ff */
[----:B------:R-:W-:Y:S02]  /*b870*/  CS2R R4, SRZ ;  /* 0x0000000000047805 */ /* 0x000fe4000001ff00 */
[----:B------:R-:W-:-:S02]  /*b880*/  @!P2 LEA.HI.X R71, R0, R71, R3, 0x1, P4 ;  /* 0x000000470047a211 */ /* 0x000fc400020f0c03 */
[----:B------:R-:W0:Y:S01]  /*b890*/  LDC R0, c[0x0][0x428] ;  /* 0x00010a00ff007b82 */ /* 0x000e220000000800 */
[----:B------:R-:W-:Y:S02]  /*b8a0*/  @!P0 LEA.HI.X R61, R29, R61, R30, 0x1, P5 ;  /* 0x0000003d1d3d8211 */ /* 0x000fe400028f0c1e */
[----:B------:R-:W-:Y:S02]  /*b8b0*/  CS2R R28, SRZ ;  /* 0x00000000001c7805 */ /* 0x000fe4000001ff00 */
[----:B------:R-:W-:Y:S02]  /*b8c0*/  CS2R R30, SRZ ;  /* 0x00000000001e7805 */ /* 0x000fe4000001ff00 */
[C---:B-1----:R-:W-:Y:S01]  /*b8d0*/  @!P1 LEA R64, P5, R25.reuse, R64, 0x1 ;  /* 0x0000004019409211 */ /* 0x042fe200078a08ff */
[----:B------:R-:W5:Y:S03]  /*b8e0*/  @!P0 LDG.E.128 R32, desc[UR38][R62.64] ;  /* 0x000000263e208981 */ /* 0x000f66000c1e1d00 */
[----:B------:R-:W-:Y:S01]  /*b8f0*/  @!P1 LEA.HI.X R65, R25, R65, R26, 0x1, P5 ;  /* 0x0000004119419211 */ /* 0x000fe200028f0c1a */
[----:B------:R-:W5:Y:S01]  /*b900*/  @!P0 LDG.E.128 R28, desc[UR38][R60.64] ;  /* 0x000000263c1c8981 */ /* 0x000f62000c1e1d00 */
[----:B------:R-:W-:-:S02]  /*b910*/  @!P2 LEA R68, P5, R6, R68, 0x1 ;  /* 0x000000440644a211 */ /* 0x000fc400078a08ff */
[----:B------:R-:W-:Y:S02]  /*b920*/  CS2R R24, SRZ ;  /* 0x0000000000187805 */ /* 0x000fe4000001ff00 */
[----:B------:R-:W-:Y:S02]  /*b930*/  CS2R R26, SRZ ;  /* 0x00000000001a7805 */ /* 0x000fe4000001ff00 */
[----:B------:R-:W-:Y:S02]  /*b940*/  @!P2 LEA.HI.X R69, R6, R69, R7, 0x1, P5 ;  /* 0x000000450645a211 */ /* 0x000fe400028f0c07 */
[----:B------:R-:W-:Y:S01]  /*b950*/  CS2R R6, SRZ ;  /* 0x0000000000067805 */ /* 0x000fe2000001ff00 */
[----:B------:R-:W-:Y:S01]  /*b960*/  IMAD.MOV.U32 R58, RZ, RZ, R54 ;  /* 0x000000ffff3a7224 */ /* 0x000fe200078e0036 */
[----:B------:R-:W5:Y:S04]  /*b970*/  @!P3 LDG.E.128 R24, desc[UR38][R14.64] ;  /* 0x000000260e18b981 */ /* 0x000f68000c1e1d00 */
[----:B------:R1:W5:Y:S01]  /*b980*/  @!P3 LDG.E.128 R4, desc[UR38][R8.64] ;  /* 0x000000260804b981 */ /* 0x000362000c1e1d00 */
[----:B0-----:R-:W-:-:S13]  /*b990*/  ISETP.NE.AND P0, PT, R0, 0x1, PT ;  /* 0x000000010000780c */ /* 0x001fda0003f05270 */
[----:B-1----:R-:W0:Y:S08]  /*b9a0*/  @P0 LDC R8, c[0x0][0x42c] ;  /* 0x00010b00ff080b82 */ /* 0x002e300000000800 */
[----:B------:R-:W1:Y:S01]  /*b9b0*/  @P0 LDC R9, c[0x0][0x430] ;  /* 0x00010c00ff090b82 */ /* 0x000e620000000800 */
[----:B------:R-:W-:-:S05]  /*b9c0*/  IMAD R0, R193, 0x80, R18 ;  /* 0x00000080c1007824 */ /* 0x000fca00078e0212 */
[----:B------:R-:W-:-:S05]  /*b9d0*/  LEA R3, R219, R0, 0x5 ;  /* 0x00000000db037211 */ /* 0x000fca00078e28ff */
[----:B0-----:R-:W-:-:S05]  /*b9e0*/  @P0 IMAD.HI.U32 R0, R3, R8, RZ ;  /* 0x0000000803000227 */ /* 0x001fca00078e00ff */
[----:B-1----:R-:W-:-:S04]  /*b9f0*/  @P0 SHF.R.U32.HI R3, RZ, R9, R0 ;  /* 0x00000009ff030219 */ /* 0x002fc80000011600 */
[----:B------:R-:W-:Y:S01]  /*ba00*/  SHF.R.S32.HI R9, RZ, 0x1f, R3 ;  /* 0x0000001fff097819 */ /* 0x000fe20000011403 */
[----:B------:R-:W-:-:S04]  /*ba10*/  IMAD.MOV.U32 R57, RZ, RZ, R53 ;  /* 0x000000ffff397224 */ /* 0x000fc800078e0035 */
[C---:B------:R-:W-:Y:S02]  /*ba20*/  IMAD R0, R9.reuse, R12, RZ ;  /* 0x0000000c09007224 */ /* 0x040fe400078e02ff */
[----:B------:R-:W-:Y:S02]  /*ba30*/  IMAD R8, R9, R10, RZ ;  /* 0x0000000a09087224 */ /* 0x000fe400078e02ff */
[----:B------:R-:W-:-:S04]  /*ba40*/  IMAD.WIDE.U32 R14, R3, R12, R58 ;  /* 0x0000000c030e7225 */ /* 0x000fc800078e003a */
        /* <DEDUP_REMOVED lines=13> */
[----:B------:R-:W-:Y:S02]  /*bb20*/  LEA.HI.X R9, R14, UR5, R9, 0x1, P4 ;  /* 0x000000050e097c11 */ /* 0x000fe4000a0f0c09 */
[----:B------:R-:W-:Y:S01]  /*bb30*/  IADD3 R3, R13, R3, RZ ;  /* 0x000000030d037210 */ /* 0x000fe20007ffe0ff */
[----:B------:R-:W-:Y:S01]  /*bb40*/  UMOV UR4, 0xffffffff ;  /* 0xffffffff00047882 */ /* 0x000fe20000000000 */
[----:B------:R-:W-:Y:S01]  /*bb50*/  LEA R0, P4, R12, UR6, 0x1 ;  /* 0x000000060c007c11 */ /* 0x000fe2000f8808ff */
[----:B------:R0:W5:Y:S01]  /*bb60*/  @!P1 LDG.E.128 R36, desc[UR38][R64.64] ;  /* 0x0000002640249981 */ /* 0x000162000c1e1d00 */
[----:B------:R-:W-:-:S02]  /*bb70*/  ISETP.GE.AND P0, PT, R16, R21, PT ;  /* 0x000000151000720c */ /* 0x000fc40003f06270 */
[----:B------:R-:W-:Y:S01]  /*bb80*/  LEA.HI.X R3, R12, UR7, R3, 0x1, P4 ;  /* 0x000000070c037c11 */ /* 0x000fe2000a0f0c03 */
[----:B------:R0:W5:Y:S01]  /*bb90*/  @!P1 LDG.E.128 R40, desc[UR38][R66.64] ;  /* 0x0000002642289981 */ /* 0x000162000c1e1d00 */
[-C--:B------:R-:W-:Y:S02]  /*bba0*/  ISETP.GE.OR P1, PT, R18, R72.reuse, P0 ;  /* 0x000000481200720c */ /* 0x080fe40000726670 */
[-C--:B------:R-:W-:Y:S01]  /*bbb0*/  ISETP.GE.OR P3, PT, R187, R72.reuse, P0 ;  /* 0x00000048bb00720c */ /* 0x080fe20000766670 */
[----:B------:R0:W5:Y:S04]  /*bbc0*/  @!P2 LDG.E.128 R44, desc[UR38][R68.64] ;  /* 0x00000026442ca981 */ /* 0x000168000c1e1d00 */
[----:B------:R0:W5:Y:S01]  /*bbd0*/  @!P2 LDG.E.128 R48, desc[UR38][R70.64] ;  /* 0x000000264630a981 */ /* 0x000162000c1e1d00 */
[----:B------:R-:W-:-:S02]  /*bbe0*/  ISETP.GE.OR P2, PT, R188, R72, P0 ;  /* 0x00000048bc00720c */ /* 0x000fc40000746670 */
[----:B------:R-:W-:Y:S01]  /*bbf0*/  ISETP.GE.OR P0, PT, R189, R72, P0 ;  /* 0x00000048bd00720c */ /* 0x000fe20000706670 */
[----:B------:R-:W-:-:S12]  /*bc00*/  BRA.DIV UR4, `(.L_x_7906) ;  /* 0x0000013e04a07947 */ /* 0x000fd8000b800000 */
.L_x_8145:
[----:B------:R-:W-:-:S03]  /*bc10*/  UMOV UR4, 0xffffffff ;  /* 0xffffffff00047882 */ /* 0x000fc60000000000 */
[----:B------:R-:W-:Y:S05]  /*bc20*/  BRA.DIV UR4, `(.L_x_7907) ;  /* 0x0000013e04c07947 */ /* 0x000fea000b800000 */
.L_x_8148:
[----:B------:R-:W-:-:S03]  /*bc30*/  UMOV UR4, 0xffffffff ;  /* 0xffffffff00047882 */ /* 0x000fc60000000000 */
[----:B------:R-:W-:Y:S05]  /*bc40*/  BRA.DIV UR4, `(.L_x_7908) ;  /* 0x0000013e04e07947 */ /* 0x000fea000b800000 */
.L_x_8151:
[----:B------:R-:W-:-:S03]  /*bc50*/  UMOV UR4, 0xffffffff ;  /* 0xffffffff00047882 */ /* 0x000fc60000000000 */
[----:B------:R-:W-:Y:S05]  /*bc60*/  BRA.DIV UR4, `(.L_x_7909) ;  /* 0x0000014204007947 */ /* 0x000fea000b800000 */
.L_x_8154:
[----:B------:R-:W-:-:S03]  /*bc70*/  UMOV UR4, 0xffffffff ;  /* 0xffffffff00047882 */ /* 0x000fc60000000000 */
[----:B------:R-:W-:Y:S05]  /*bc80*/  BRA.DIV UR4, `(.L_x_7910) ;  /* 0x0000014204207947 */ /* 0x000fea000b800000 */
.L_x_8157:
[----:B------:R-:W-:-:S03]  /*bc90*/  UMOV UR4, 0xffffffff ;  /* 0xffffffff00047882 */ /* 0x000fc60000000000 */
[----:B------:R-:W-:Y:S05]  /*bca0*/  BRA.DIV UR4, `(.L_x_7911) ;  /* 0x0000014204407947 */ /* 0x000fea000b800000 */
.L_x_8160:
[----:B------:R-:W-:-:S03]  /*bcb0*/  UMOV UR4, 0xffffffff ;  /* 0xffffffff00047882 */ /* 0x000fc60000000000 */
[----:B------:R-:W-:Y:S05]  /*bcc0*/  BRA.DIV UR4, `(.L_x_7912) ;  /* 0x0000014204607947 */ /* 0x000fea000b800000 */
.L_x_8163:
[----:B------:R-:W-:-:S03]  /*bcd0*/  UMOV UR4, 0xffffffff ;  /* 0xffffffff00047882 */ /* 0x000fc60000000000 */
[----:B------:R-:W-:Y:S05]  /*bce0*/  BRA.DIV UR4, `(.L_x_7913) ;  /* 0x0000014204807947 */ /* 0x000fea000b800000 */
.L_x_8166:
[----:B------:R-:W-:-:S03]  /*bcf0*/  UMOV UR4, 0xffffffff ;  /* 0xffffffff00047882 */ /* 0x000fc60000000000 */
[----:B------:R-:W-:Y:S05]  /*bd00*/  BRA.DIV UR4, `(.L_x_7914) ;  /* 0x0000014204a07947 */ /* 0x000fea000b800000 */
.L_x_8169:
[----:B------:R-:W-:-:S03]  /*bd10*/  UMOV UR4, 0xffffffff ;  /* 0xffffffff00047882 */ /* 0x000fc60000000000 */
[----:B------:R-:W-:Y:S05]  /*bd20*/  BRA.DIV UR4, `(.L_x_7915) ;  /* 0x0000014204c07947 */ /* 0x000fea000b800000 */
.L_x_8172:
[----:B------:R-:W-:-:S03]  /*bd30*/  UMOV UR4, 0xffffffff ;  /* 0xffffffff00047882 */ /* 0x000fc60000000000 */
[----:B------:R-:W-:Y:S05]  /*bd40*/  BRA.DIV UR4, `(.L_x_7916) ;  /* 0x0000014204e07947 */ /* 0x000fea000b800000 */
.L_x_8175:
[----:B------:R-:W-:-:S03]  /*bd50*/  UMOV UR4, 0xffffffff ;  /* 0xffffffff00047882 */ /* 0x000fc60000000000 */
[----:B------:R-:W-:Y:S05]  /*bd60*/  BRA.DIV UR4, `(.L_x_7917) ;  /* 0x0000014604007947 */ /* 0x000fea000b800000 */
.L_x_8178:
[----:B------:R-:W-:-:S03]  /*bd70*/  UMOV UR4, 0xffffffff ;  /* 0xffffffff00047882 */ /* 0x000fc60000000000 */
[----:B------:R-:W-:Y:S05]  /*bd80*/  BRA.DIV UR4, `(.L_x_7918) ;  /* 0x0000014604207947 */ /* 0x000fea000b800000 */
.L_x_8181:
[----:B------:R-:W-:-:S03]  /*bd90*/  UMOV UR4, 0xffffffff ;  /* 0xffffffff00047882 */ /* 0x000fc60000000000 */
[----:B------:R-:W-:Y:S05]  /*bda0*/  BRA.DIV UR4, `(.L_x_7919) ;  /* 0x0000014604407947 */ /* 0x000fea000b800000 */
.L_x_8184:
[----:B------:R-:W-:-:S03]  /*bdb0*/  UMOV UR4, 0xffffffff ;  /* 0xffffffff00047882 */ /* 0x000fc60000000000 */
[----:B------:R-:W-:Y:S05]  /*bdc0*/  BRA.DIV UR4, `(.L_x_7920) ;  /* 0x0000014604607947 */ /* 0x000fea000b800000 */
.L_x_8187:
[----:B------:R-:W-:-:S03]  /*bdd0*/  UMOV UR4, 0xffffffff ;  /* 0xffffffff00047882 */ /* 0x000fc60000000000 */
[----:B------:R-:W-:Y:S05]  /*bde0*/  BRA.DIV UR4, `(.L_x_7921) ;  /* 0x0000014604807947 */ /* 0x000fea000b800000 */
.L_x_8190:
[----:B-----5:R-:W-:Y:S01]  /*bdf0*/  IMAD.MOV.U32 R0, RZ, RZ, R4 ;  /* 0x000000ffff007224 */ /* 0x020fe200078e0004 */
[----:B------:R-:W-:Y:S01]  /*be00*/  MOV R9, R7 ;  /* 0x0000000700097202 */ /* 0x000fe20000000f00 */
[----:B------:R-:W-:Y:S01]  /*be10*/  IMAD.MOV.U32 R8, RZ, RZ, R6 ;  /* 0x000000ffff087224 */ /* 0x000fe200078e0006 */
[----:B------:R-:W-:Y:S01]  /*be20*/  BSSY B1, `(.L_x_7922) ;  /* 0x0000039000017945 */ /* 0x000fe20003800000 */
[----:B------:R-:W-:Y:S01]  /*be30*/  IMAD.MOV.U32 R3, RZ, RZ, R5 ;  /* 0x000000ffff037224 */ /* 0x000fe200078e0005 */
[----:B0-----:R-:W-:Y:S01]  /*be40*/  PRMT R71, R71, 0x5410, R0 ;  /* 0x0000541047477816 */ /* 0x001fe20000000000 */
        /* <DEDUP_REMOVED lines=17> */
[----:B------:R-:W-:-:S02]  /*bf60*/  SHF.L.U32 R9, R0, 0x1f, RZ ;  /* 0x0000001f00097819 */ /* 0x000fc400000006ff */
[----:B------:R-:W-:Y:S01]  /*bf70*/  PRMT R61, R3, 0x7610, R61 ;  /* 0x00007610033d7816 */ /* 0x000fe2000000003d */
[----:B------:R-:W-:Y:S01]  /*bf80*/  IMAD.MOV.U32 R3, RZ, RZ, R32 ;  /* 0x000000ffff037224 */ /* 0x000fe200078e0020 */
[----:B------:R-:W0:Y:S01]  /*bf90*/  SYNCS.PHASECHK.TRANS64.TRYWAIT P4, [R2+URZ+0x28800], R9 ;  /* 0x02880009020075a7 */ /* 0x000e22000808017f */
        /* <DEDUP_REMOVED lines=33> */
.L_x_8191:
[----:B------:R-:W-:Y:S05]  /*c1b0*/  BSYNC B1 ;  /* 0x0000000000017941 */ /* 0x000fea0003800000 */
.L_x_7922:
        /* <DEDUP_REMOVED lines=22> */
[----:B------:R-:W-:Y:S02]  /*c320*/  LEA R63, R13, R2, 0x1 ;  /* 0x000000020d3f7211 */ /* 0x000fe400078e08ff */
[--C-:B------:R-:W-:Y:S02]  /*c330*/  SHF.R.U32.HI R77, RZ, 0x10, R7.reuse ;  /* 0x00000010ff4d7819 */ /* 0x100fe40000011607 */
[----:B------:R-:W-:Y:S01]  /*c340*/  SHF.R.U64 R78, R6, 0x10, R7 ;  /* 0x00000010064e7819 */ /* 0x000fe20000001207 */
[----:B------:R-:W1:Y:S01]  /*c350*/  LDS.128 R12, [R63+0x10400] ;  /* 0x010400003f0c7984 */ /* 0x000e620000000c00 */
[----:B0-----:R-:W-:-:S02]  /*c360*/  HADD2.F32 R5, -RZ, R9.H0_H0 ;  /* 0x20000009ff057230 */ /* 0x001fc40000004100 */
[----:B------:R-:W-:Y:S02]  /*c370*/  HADD2.F32 R9, -RZ, R9.H1_H1 ;  /* 0x30000009ff097230 */ /* 0x000fe40000004100 */
[----:B------:R-:W-:Y:S02]  /*c380*/  HADD2.F32 R4, -RZ, R8.H0_H0 ;  /* 0x20000008ff047230 */ /* 0x000fe40000004100 */
[----:B------:R-:W-:Y:S02]  /*c390*/  HADD2.F32 R6, -RZ, R10.H0_H0 ;  /* 0x2000000aff067230 */ /* 0x000fe40000004100 */
[--C-:B------:R-:W-:Y:S02]  /*c3a0*/  HADD2.F32 R7, -RZ, R11.reuse.H0_H0 ;  /* 0x2000000bff077230 */ /* 0x100fe40000004100 */
        /* <DEDUP_REMOVED lines=11> */
[----:B------:R-:W-:Y:S02]  /*c460*/  HADD2.F32 R5, -RZ, R71.H1_H1 ;  /* 0x30000047ff057230 */ /* 0x000fe40000004100 */
[----:B------:R-:W-:Y:S01]  /*c470*/  FMUL.FTZ R74, R25, R24 ;  /* 0x00000018194a7220 */ /* 0x000fe20000410000 */
[----:B------:R-:W-:Y:S02]  /*c480*/  HADD2.F32 R25, -RZ, R69.H1_H1 ;  /* 0x30000045ff197230 */ /* 0x000fe40000004100 */
[C---:B------:R-:W-:Y:S01]  /*c490*/  FMUL.FTZ R65, R13.reuse, R64 ;  /* 0x000000400d417220 */ /* 0x040fe20000410000 */
[----:B------:R-:W-:Y:S02]  /*c4a0*/  HADD2.F32 R26, -RZ, R14.H0_H0 ;  /* 0x2000000eff1a7230 */ /* 0x000fe40000004100 */
[-C--:B------:R-:W-:Y:S01]  /*c4b0*/  FMUL.FTZ R13, R13, R5.reuse ;  /* 0x000000050d0d7220 */ /* 0x080fe20000410000 */
[----:B------:R-:W-:Y:S01]  /*c4c0*/  FFMA.FTZ R69, R9, R66, R74 ;  /* 0x0000004209457223 */ /* 0x000fe2000001004a */
[----:B------:R-:W-:Y:S01]  /*c4d0*/  FFMA.FTZ R65, R4, R5, -R65 ;  /* 0x0000000504417223 */ /* 0x000fe20000010841 */
[----:B------:R-:W-:-:S02]  /*c4e0*/  HADD2.F32 R5, -RZ, R80.H0_H0 ;  /* 0x20000050ff057230 */ /* 0x000fc40000004100 */
[----:B------:R-:W-:Y:S01]  /*c4f0*/  FFMA.FTZ R66, R4, R64, R13 ;  /* 0x0000004004427223 */ /* 0x000fe2000001000d */
[----:B------:R-:W-:Y:S02]  /*c500*/  HADD2.F32 R27, -RZ, R15.H0_H0 ;  /* 0x2000000fff1b7230 */ /* 0x000fe40000004100 */
[----:B------:R-:W-:Y:S01]  /*c510*/  FFMA.FTZ R67, R9, R24, -R72 ;  /* 0x0000001809437223 */ /* 0x000fe20000010848 */
[----:B------:R-:W-:Y:S02]  /*c520*/  HADD2.F32 R64, -RZ, R71.H0_H0 ;  /* 0x20000047ff407230 */ /* 0x000fe40000004100 */
[C---:B------:R-:W-:Y:S01]  /*c530*/  FMUL.FTZ R9, R26.reuse, R25 ;  /* 0x000000191a097220 */ /* 0x040fe20000410000 */
[----:B------:R-:W-:Y:S02]  /*c540*/  HADD2.F32 R4, -RZ, R80.H1_H1 ;  /* 0x30000050ff047230 */ /* 0x000fe40000004100 */
[----:B------:R-:W-:Y:S01]  /*c550*/  FMUL.FTZ R13, R26, R5 ;  /* 0x000000051a0d7220 */ /* 0x000fe20000410000 */
[----:B------:R-:W-:-:S02]  /*c560*/  HADD2.F32 R15, -RZ, R15.H1_H1 ;  /* 0x3000000fff0f7230 */ /* 0x000fc40000004100 */
[C---:B------:R-:W-:Y:S01]  /*c570*/  FMUL.FTZ R72, R27.reuse, R64 ;  /* 0x000000401b487220 */ /* 0x040fe20000410000 */
[----:B------:R-:W-:Y:S02]  /*c580*/  HADD2.F32 R26, -RZ, R73.H0_H0 ;  /* 0x20000049ff1a7230 */ /* 0x000fe40000004100 */
[-C--:B------:R-:W-:Y:S01]  /*c590*/  FMUL.FTZ R27, R27, R4.reuse ;  /* 0x000000041b1b7220 */ /* 0x080fe20000410000 */
[----:B------:R-:W-:Y:S02]  /*c5a0*/  HADD2.F32 R24, -RZ, R77.H0_H0 ;  /* 0x2000004dff187230 */ /* 0x000fe40000004100 */
[C---:B------:R-:W-:Y:S01]  /*c5b0*/  FFMA.FTZ R71, R6.reuse, R5, -R9 ;  /* 0x0000000506477223 */ /* 0x040fe20000010809 */
        /* <DEDUP_REMOVED lines=33> */
.L_x_7925:
[----:B------:R-:W-:Y:S05]  /*c7d0*/  BSYNC B1 ;  /* 0x0000000000017941 */ /* 0x000fea0003800000 */
.L_x_7924:
        /* <DEDUP_REMOVED lines=96> */
.L_x_7927:
[----:B------:R-:W-:Y:S05]  /*cde0*/  BSYNC B1 ;  /* 0x0000000000017941 */ /* 0x000fea0003800000 */
.L_x_7926:
        /* <DEDUP_REMOVED lines=96> */
.L_x_7929:
[----:B------:R-:W-:Y:S05]  /*d3f0*/  BSYNC B1 ;  /* 0x0000000000017941 */ /* 0x000fea0003800000 */
.L_x_7928:
[----:B------:R-:W-:Y:S01]  /*d400*/  PRMT R36, R0, 0x5410, R3 ;  /* 0x0000541000247816 */ /* 0x000fe20000000003 */
[----:B------:R-:W-:Y:S06]  /*d410*/  @P0 BRA `(.L_x_7903) ;  /* 0x0000000400780947 */ /* 0x000fec0003800000 */
[----:B------:R-:W-:Y:S01]  /*d420*/  LEA.HI R21, R21, R219, RZ, 0x1d ;  /* 0x000000db15157211 */ /* 0x000fe200078fe8ff */
[----:B------:R-:W-:Y:S01]  /*d430*/  HADD2.F32 R27, -RZ, R54.H1_H1 ;  /* 0x30000036ff1b7230 */ /* 0x000fe20000004100 */
[----:B------:R-:W-:Y:S01]  /*d440*/  SHF.R.U64 R35, R44, 0x10, R45 ;  /* 0x000000102c237819 */ /* 0x000fe2000000122d */
[----:B------:R-:W-:Y:S01]  /*d450*/  HADD2.F32 R26, -RZ, R20.H1_H1 ;  /* 0x30000014ff1a7230 */ /* 0x000fe20000004100 */
[----:B-123--:R-:W-:Y:S01]  /*d460*/  SHF.R.S32.HI R4, RZ, 0x1f, R21 ;  /* 0x0000001fff047819 */ /* 0x00efe20000011415 */
[----:B------:R-:W-:Y:S01]  /*d470*/  IMAD.SHL.U32 R0, R21, 0x8, RZ ;  /* 0x0000000815007824 */ /* 0x000fe200078e00ff */
[----:B------:R-:W-:Y:S01]  /*d480*/  SHF.R.U32.HI R44, RZ, 0x10, R45 ;  /* 0x00000010ff2c7819 */ /* 0x000fe2000001162d */
[----:B------:R-:W-:Y:S01]  /*d490*/  HADD2.F32 R54, -RZ, R54.H0_H0 ;  /* 0x20000036ff367230 */ /* 0x000fe20000004100 */
[----:B------:R-:W-:Y:S01]  /*d4a0*/  LEA.HI R4, R4, R21, RZ, 0x3 ;  /* 0x0000001504047211 */ /* 0x000fe200078f18ff */
[----:B------:R-:W-:Y:S01]  /*d4b0*/  HADD2.F32 R20, -RZ, R20.H0_H0 ;  /* 0x20000014ff147230 */ /* 0x000fe20000004100 */
[----:B------:R-:W-:-:S02]  /*d4c0*/  LOP3.LUT R0, R199, 0x38, R0, 0xf8, !PT ;  /* 0x00000038c7007812 */ /* 0x000fc400078ef800 */
[----:B------:R-:W-:Y:S02]  /*d4d0*/  SHF.L.U32 R4, R4, 0xa, RZ ;  /* 0x0000000a04047819 */ /* 0x000fe400000006ff */
[----:B------:R-:W-:Y:S02]  /*d4e0*/  LOP3.LUT R3, R0, R203, RZ, 0x3c, !PT ;  /* 0x000000cb00037212 */ /* 0x000fe400078e3cff */
[----:B------:R-:W-:Y:S02]  /*d4f0*/  LOP3.LUT R0, R4, 0x7fffe000, RZ, 0xc0, !PT ;  /* 0x7fffe00004007812 */ /* 0x000fe400078ec0ff */
[----:B------:R-:W1:Y:S01]  /*d500*/  LDS.128 R4, [R228] ;  /* 0x00000000e4047984 */ /* 0x000e620000000c00 */
[----:B------:R-:W-:Y:S02]  /*d510*/  SHF.R.U32.HI R28, RZ, 0x10, R49 ;  /* 0x00000010ff1c7819 */ /* 0x000fe40000011631 */
[----:B------:R-:W-:Y:S02]  /*d520*/  IADD3 R3, R3, R0, R204 ;  /* 0x0000000003037210 */ /* 0x000fe40007ffe0cc */
[----:B------:R-:W-:Y:S01]  /*d530*/  SHF.R.U64 R34, R46, 0x10, R47 ;  /* 0x000000102e227819 */ /* 0x000fe2000000122f */
[----:B------:R-:W-:Y:S01]  /*d540*/  HADD2.F32 R28, -RZ, R28.H0_H0 ;  /* 0x2000001cff1c7230 */ /* 0x000fe20000004100 */
[----:B------:R-:W-:Y:S01]  /*d550*/  SHF.R.U64 R31, R50, 0x10, R51 ;  /* 0x00000010321f7819 */ /* 0x000fe20000001233 */
[----:B------:R-:W-:Y:S01]  /*d560*/  IMAD R3, R3, 0x2, R2 ;  /* 0x0000000203037824 */ /* 0x000fe200078e0202 */
[----:B------:R-:W-:-:S02]  /*d570*/  SHF.R.U32.HI R46, RZ, 0x10, R47 ;  /* 0x00000010ff2e7819 */ /* 0x000fc4000001162f */
[----:B------:R-:W-:Y:S02]  /*d580*/  SHF.R.U32.HI R50, RZ, 0x10, R51 ;  /* 0x00000010ff327819 */ /* 0x000fe40000011633 */
[----:B0-----:R-:W0:Y:S01]  /*d590*/  LDS.128 R8, [R3+0x10400] ;  /* 0x0104000003087984 */ /* 0x001e220000000c00 */
[----:B------:R-:W-:Y:S01]  /*d5a0*/  SHF.R.U64 R33, R48, 0x10, R49 ;  /* 0x0000001030217819 */ /* 0x000fe20000001231 */
[--C-:B-1----:R-:W-:Y:S02]  /*d5b0*/  HADD2.F32 R12, -RZ, R5.reuse.H0_H0 ;  /* 0x20000005ff0c7230 */ /* 0x102fe40000004100 */
[----:B------:R-:W-:Y:S02]  /*d5c0*/  HADD2.F32 R5, -RZ, R5.H1_H1 ;  /* 0x30000005ff057230 */ /* 0x000fe40000004100 */
[----:B------:R-:W-:Y:S02]  /*d5d0*/  HADD2.F32 R0, -RZ, R4.H0_H0 ;  /* 0x20000004ff007230 */ /* 0x000fe40000004100 */
[----:B------:R-:W-:-:S02]  /*d5e0*/  HADD2.F32 R13, -RZ, R6.H0_H0 ;  /* 0x20000006ff0d7230 */ /* 0x000fc40000004100 */
[--C-:B------:R-:W-:Y:S02]  /*d5f0*/  HADD2.F32 R14, -RZ, R7.reuse.H0_H0 ;  /* 0x20000007ff0e7230 */ /* 0x100fe40000004100 */
[----:B------:R-:W-:Y:S02]  /*d600*/  HADD2.F32 R7, -RZ, R7.H1_H1 ;  /* 0x30000007ff077230 */ /* 0x000fe40000004100 */
[----:B------:R-:W-:Y:S02]  /*d610*/  HADD2.F32 R4, -RZ, R4.H1_H1 ;  /* 0x30000004ff047230 */ /* 0x000fe40000004100 */
[--C-:B0-----:R-:W-:Y:S02]  /*d620*/  HADD2.F32 R15, -RZ, R9.reuse.H0_H0 ;  /* 0x20000009ff0f7230 */ /* 0x101fe40000004100 */
        /* <DEDUP_REMOVED lines=9> */
[----:B------:R-:W-:Y:S01]  /*d6c0*/  FMUL.FTZ R15, R9, R54 ;  /* 0x00000036090f7220 */ /* 0x000fe20000410000 */
[----:B------:R-:W-:-:S02]  /*d6d0*/  HADD2.F32 R12, -RZ, R36.H0_H0 ;  /* 0x20000024ff0c7230 */ /* 0x000fc40000004100 */
[----:B------:R-:W-:Y:S01]  /*d6e0*/  FMUL.FTZ R9, R9, R20 ;  /* 0x0000001409097220 */ /* 0x000fe20000410000 */
[-C--:B------:R-:W-:Y:S01]  /*d6f0*/  FMUL.FTZ R32, R21, R26.reuse ;  /* 0x0000001a15207220 */ /* 0x080fe20000410000 */
[C---:B------:R-:W-:Y:S01]  /*d700*/  FFMA.FTZ R30, R5.reuse, R26, -R30 ;  /* 0x0000001a051e7223 */ /* 0x040fe2000001081e */
[C---:B------:R-:W-:Y:S01]  /*d710*/  FFMA.FTZ R15, R0.reuse, R20, -R15 ;  /* 0x00000014000f7223 */ /* 0x040fe2000001080f */
[----:B------:R-:W-:Y:S01]  /*d720*/  FFMA.FTZ R54, R0, R54, R9 ;  /* 0x0000003600367223 */ /* 0x000fe20000010009 */
[----:B------:R-:W-:Y:S01]  /*d730*/  FFMA.FTZ R32, R5, R28, R32 ;  /* 0x0000001c05207223 */ /* 0x000fe20000010020 */
[----:B------:R-:W-:Y:S02]  /*d740*/  HADD2.F32 R5, -RZ, R53.H0_H0 ;  /* 0x20000035ff057230 */ /* 0x000fe40000004100 */
[----:B------:R-:W-:Y:S01]  /*d750*/  FMUL.FTZ R0, R24, R12 ;  /* 0x0000000c18007220 */ /* 0x000fe20000410000 */
[----:B------:R-:W-:Y:S02]  /*d760*/  HADD2.F32 R25, -RZ, R11.H0_H0 ;  /* 0x2000000bff197230 */ /* 0x000fe40000004100 */
[----:B------:R-:W-:-:S02]  /*d770*/  HADD2.F32 R53, -RZ, R53.H1_H1 ;  /* 0x30000035ff357230 */ /* 0x000fc40000004100 */
[-C--:B------:R-:W-:Y:S01]  /*d780*/  FMUL.FTZ R26, R24, R5.reuse ;  /* 0x00000005181a7220 */ /* 0x080fe20000410000 */
[----:B------:R-:W-:Y:S02]  /*d790*/  HADD2.F32 R9, -RZ, R36.H1_H1 ;  /* 0x30000024ff097230 */ /* 0x000fe40000004100 */
[----:B------:R-:W-:Y:S01]  /*d7a0*/  FFMA.FTZ R24, R13, R5, -R0 ;  /* 0x000000050d187223 */ /* 0x000fe20000010800 */
[----:B------:R-:W-:Y:S02]  /*d7b0*/  HADD2.F32 R11, -RZ, R11.H1_H1 ;  /* 0x3000000bff0b7230 */ /* 0x000fe40000004100 */
[C---:B------:R-:W-:Y:S01]  /*d7c0*/  FMUL.FTZ R28, R25.reuse, R53 ;  /* 0x00000035191c7220 */ /* 0x040fe20000410000 */
[----:B------:R-:W-:Y:S02]  /*d7d0*/  HADD2.F32 R20, -RZ, R50.H0_H0 ;  /* 0x20000032ff147230 */ /* 0x000fe40000004100 */
[----:B------:R-:W-:Y:S01]  /*d7e0*/  FMUL.FTZ R5, R25, R9 ;  /* 0x0000000919057220 */ /* 0x000fe20000410000 */
[----:B------:R-:W-:-:S02]  /*d7f0*/  HADD2.F32 R0, -RZ, R46.H0_H0 ;  /* 0x2000002eff007230 */ /* 0x000fc40000004100 */
[----:B------:R-:W-:Y:S01]  /*d800*/  FFMA.FTZ R26, R13, R12, R26 ;  /* 0x0000000c0d1a7223 */ /* 0x000fe2000001001a */
[C---:B------:R-:W-:Y:S01]  /*d810*/  FFMA.FTZ R28, R14.reuse, R9, R28 ;  /* 0x000000090e1c7223 */ /* 0x040fe2000001001c */
[----:B------:R-:W-:Y:S01]  /*d820*/  FFMA.FTZ R53, R14, R53, -R5 ;  /* 0x000000350e357223 */ /* 0x000fe20000010805 */
[C---:B------:R-:W-:Y:S01]  /*d830*/  FMUL.FTZ R12, R11.reuse, R20 ;  /* 0x000000140b0c7220 */ /* 0x040fe20000410000 */
[-C--:B------:R-:W-:Y:S01]  /*d840*/  FMUL.FTZ R14, R11, R0.reuse ;  /* 0x000000000b0e7220 */ /* 0x080fe20000410000 */
[----:B------:R-:W-:Y:S02]  /*d850*/  HADD2.F32 R8, -RZ, R8.H1_H1 ;  /* 0x30000008ff087230 */ /* 0x000fe40000004100 */
        /* <DEDUP_REMOVED lines=26> */
.L_x_7903:
[----:B------:R-:W-:Y:S05]  /*da00*/  BSYNC B0 ;  /* 0x0000000000007941 */ /* 0x000fea0003800000 */
.L_x_7863:
        /* <DEDUP_REMOVED lines=8> */
.L_x_7861:
[----:B------:R-:W-:-:S13]  /*da90*/  ISETP.NE.AND P0, PT, R197, 0x3, PT ;  /* 0x00000003c500780c */ /* 0x000fda0003f05270 */
[----:B------:R-:W-:Y:S05]  /*daa0*/  @!P0 BRA `(.L_x_7930) ;  /* 0x0000000000048947 */ /* 0x000fea0003800000 */
[----:B------:R-:W-:Y:S01]  /*dab0*/  BPT.TRAP 0x1 ;  /* 0x000000040000795c */ /* 0x000fe20000300000 */
.L_x_7930:
[----:B------:R-:W-:Y:S01]  /*dac0*/  IMAD R0, R185, 0x8, R2 ;  /* 0x00000008b9007824 */ /* 0x000fe200078e0202 */
[----:B0-23--:R-:W-:-:S04]  /*dad0*/  SHF.L.U32 R3, R190, 0x1f, RZ ;  /* 0x0000001fbe037819 */ /* 0x00dfc800000006ff */
[----:B------:R0:W2:Y:S01]  /*dae0*/  SYNCS.PHASECHK.TRANS64.TRYWAIT P2, [R0+URZ+0x28830], R3 ;  /* 0x02883003000075a7 */ /* 0x0000a2000804017f */
[----:B------:R-:W-:Y:S05]  /*daf0*/  @!P0 BRA `(.L_x_7931) ;  /* 0x0000000000048947 */ /* 0x000fea0003800000 */
[----:B------:R-:W-:Y:S01]  /*db00*/  BPT.TRAP 0x1 ;  /* 0x000000040000795c */ /* 0x000fe20000300000 */
.L_x_7931:
[----:B-1--4-:R-:W1:Y:S01]  /*db10*/  S2R R4, SR_TID.X ;  /* 0x0000000000047919 */ /* 0x012e620000002100 */
[----:B------:R-:W-:Y:S01]  /*db20*/  IMAD.MOV.U32 R151, RZ, RZ, RZ ;  /* 0x000000ffff977224 */ /* 0x000fe200078e00ff */
[----:B-1----:R-:W-:-:S04]  /*db30*/  LOP3.LUT R4, R4, 0x7f, RZ, 0xc0, !PT ;  /* 0x0000007f04047812 */ /* 0x002fc800078ec0ff */
[----:B------:R-:W-:Y:S01]  /*db40*/  ISETP.NE.AND P1, PT, R4, RZ, PT ;  /* 0x000000ff0400720c */ /* 0x000fe20003f25270 */
[----:B--2---:R-:W-:-:S12]  /*db50*/  @P2 BRA `(.L_x_7932) ;  /* 0x0000000000082947 */ /* 0x004fd80003800000 */
[----:B------:R-:W1:Y:S02]  /*db60*/  SYNCS.PHASECHK.TRANS64.TRYWAIT P2, [R0+URZ+0x28830], R3 ;  /* 0x02883003000075a7 */ /* 0x000e64000804017f */
[----:B-1----:R-:W-:Y:S05]  /*db70*/  @!P2 BRA `(.L_x_7933) ;  /* 0x000001280058a947 */ /* 0x002fea0003800000 */
.L_x_7932:
[----:B------:R-:W-:Y:S05]  /*db80*/  WARPSYNC.ALL ;  /* 0x0000000000007948 */ /* 0x000fea0003800000 */
[----:B01----:R-:W-:Y:S01]  /*db90*/  IADD3 R3, R2, 0x18400, RZ ;  /* 0x0001840002037810 */ /* 0x003fe20007ffe0ff */
[----:B------:R-:W-:Y:S01]  /*dba0*/  IMAD.MOV.U32 R7, RZ, RZ, 0x40000040 ;  /* 0x40000040ff077424 */ /* 0x000fe200078e00ff */
[----:B------:R-:W-:Y:S01]  /*dbb0*/  R2UR UR44, R52 ;  /* 0x00000000342c72ca */ /* 0x000fe200000e0000 */
[----:B------:R-:W-:Y:S01]  /*dbc0*/  UMOV UR45, 0x40000040 ;  /* 0x40000040002d7882 */ /* 0x000fe20000000000 */
[----:B------:R-:W-:Y:S01]  /*dbd0*/  SHF.R.U32.HI R3, RZ, 0x4, R3 ;  /* 0x00000004ff037819 */ /* 0x000fe20000011603 */
[----:B------:R-:W-:Y:S01]  /*dbe0*/  WARPGROUP.ARRIVE ;  /* 0x00000000000079c5 */ /* 0x000fe20000000000 */
[----:B------:R-:W-:Y:S01]  /*dbf0*/  R2UR UR47, R7 ;  /* 0x00000000072f72ca */ /* 0x000fe200000e0000 */
[----:B------:R-:W-:Y:S01]  /*dc00*/  UMOV UR9, 0x40000040 ;  /* 0x4000004000097882 */ /* 0x000fe20000000000 */
[----:B------:R-:W-:Y:S01]  /*dc10*/  LOP3.LUT R3, R3, 0x3fff, RZ, 0xc0, !PT ;  /* 0x00003fff03037812 */ /* 0x000fe200078ec0ff */
[----:B------:R-:W-:Y:S01]  /*dc20*/  UMOV UR13, 0x40000040 ;  /* 0x40000040000d7882 */ /* 0x000fe20000000000 */
[----:B------:R-:W-:Y:S01]  /*dc30*/  MOV R9, 0x40000040 ;  /* 0x4000004000097802 */ /* 0x000fe20000000f00 */
[----:B------:R-:W-:Y:S01]  /*dc40*/  UMOV UR17, 0x40000040 ;  /* 0x4000004000117882 */ /* 0x000fe20000000000 */
[----:B------:R-:W-:Y:S01]  /*dc50*/  LOP3.LUT R4, R3, 0x10000, RZ, 0xfc, !PT ;  /* 0x0001000003047812 */ /* 0x000fe200078efcff */
[----:B------:R-:W-:Y:S01]  /*dc60*/  UMOV UR21, 0x40000040 ;  /* 0x4000004000157882 */ /* 0x000fe20000000000 */
[----:B------:R-:W-:Y:S01]  /*dc70*/  R2UR UR11, R9 ;  /* 0x00000000090b72ca */ /* 0x000fe200000e0000 */
[----:B------:R-:W-:Y:S01]  /*dc80*/  ULOP3.LUT UR44, UR44, 0x10000, URZ, 0xfc, !UPT ;  /* 0x000100002c2c7892 */ /* 0x000fe2000f8efc3f */
[----:B------:R-:W-:Y:S01]  /*dc90*/  IMAD.MOV.U32 R9, RZ, RZ, 0x40000040 ;  /* 0x40000040ff097424 */ /* 0x000fe200078e00ff */
[----:B------:R-:W-:Y:S01]  /*dca0*/  UMOV UR25, 0x40000040 ;  /* 0x4000004000197882 */ /* 0x000fe20000000000 */
[----:B------:R-:W-:Y:S01]  /*dcb0*/  IMAD R6, R185, 0x800, R4 ;  /* 0x00000800b9067824 */ /* 0x000fe200078e0204 */
[----:B------:R-:W-:Y:S01]  /*dcc0*/  UIADD3 UR8, UR44, 0x2, URZ ;  /* 0x000000022c087890 */ /* 0x000fe2000fffe03f */
[----:B------:R-:W-:Y:S01]  /*dcd0*/  MOV R7, 0x40000040 ;  /* 0x4000004000077802 */ /* 0x000fe20000000f00 */
[----:B------:R-:W-:Y:S01]  /*dce0*/  UIADD3 UR12, UR44, 0x4, URZ ;  /* 0x000000042c0c7890 */ /* 0x000fe2000fffe03f */
[C---:B------:R-:W-:Y:S01]  /*dcf0*/  VIADD R8, R6.reuse, 0x2 ;  /* 0x0000000206087836 */ /* 0x040fe20000000000 */
[----:B------:R-:W-:Y:S01]  /*dd00*/  R2UR UR46, R6 ;  /* 0x00000000062e72ca */ /* 0x000fe200000e0000 */
[----:B------:R-:W-:Y:S01]  /*dd10*/  UIADD3 UR16, UR44, 0x6, URZ ;  /* 0x000000062c107890 */ /* 0x000fe2000fffe03f */
[----:B------:R-:W-:Y:S01]  /*dd20*/  R2UR UR15, R9 ;  /* 0x00000000090f72ca */ /* 0x000fe200000e0000 */
[----:B------:R-:W-:Y:S01]  /*dd30*/  UIADD3 UR20, UR44, 0x400, URZ ;  /* 0x000004002c147890 */ /* 0x000fe2000fffe03f */
[----:B------:R-:W-:Y:S01]  /*dd40*/  R2UR UR10, R8 ;  /* 0x00000000080a72ca */ /* 0x000fe200000e0000 */
[----:B------:R-:W-:Y:S01]  /*dd50*/  VIADD R8, R6, 0x4 ;  /* 0x0000000406087836 */ /* 0x000fe20000000000 */
[----:B------:R-:W-:Y:S01]  /*dd60*/  MOV R9, 0x40000040 ;  /* 0x4000004000097802 */ /* 0x000fe20000000f00 */
[----:B------:R-:W-:Y:S01]  /*dd70*/  UIADD3 UR24, UR44, 0x402, URZ ;  /* 0x000004022c187890 */ /* 0x000fe2000fffe03f */
[----:B------:R-:W-:Y:S01]  /*dd80*/  R2UR UR35, R7 ;  /* 0x00000000072372ca */ /* 0x000fe200000e0000 */
[----:B------:R-:W-:Y:S01]  /*dd90*/  UIADD3 UR28, UR44, 0x404, URZ ;  /* 0x000004042c1c7890 */ /* 0x000fe2000fffe03f */
[----:B------:R-:W-:Y:S01]  /*dda0*/  R2UR UR14, R8 ;  /* 0x00000000080e72ca */ /* 0x000fe200000e0000 */
[----:B------:R-:W-:Y:S01]  /*ddb0*/  VIADD R8, R6, 0x6 ;  /* 0x0000000606087836 */ /* 0x000fe20000000000 */
[----:B------:R-:W-:Y:S01]  /*ddc0*/  R2UR UR19, R9 ;  /* 0x00000000091372ca */ /* 0x000fe200000e0000 */
[----:B------:R-:W-:Y:S01]  /*ddd0*/  HGMMA.64x128x16.F32 R24, gdesc[UR44], RZ, !UPT, gsb0 ;  /* 0x01e000002c1879f0 */ /* 0x000fe2000c0008ff */
[----:B------:R-:W-:Y:S01]  /*dde0*/  IMAD.MOV.U32 R9, RZ, RZ, 0x40000040 ;  /* 0x40000040ff097424 */ /* 0x000fe200078e00ff */
[----:B------:R-:W-:Y:S01]  /*ddf0*/  UMOV UR29, 0x40000040 ;  /* 0x40000040001d7882 */ /* 0x000fe20000000000 */
[----:B------:R-:W-:Y:S01]  /*de00*/  R2UR UR18, R8 ;  /* 0x00000000081272ca */ /* 0x000fe200000e0000 */
[----:B------:R-:W-:Y:S01]  /*de10*/  VIADD R8, R6, 0x400 ;  /* 0x0000040006087836 */ /* 0x000fe20000000000 */
[----:B------:R-:W-:Y:S01]  /*de20*/  UIADD3 UR32, UR44, 0x406, URZ ;  /* 0x000004062c207890 */ /* 0x000fe2000fffe03f */
[----:B------:R-:W-:Y:S01]  /*de30*/  R2UR UR23, R9 ;  /* 0x00000000091772ca */ /* 0x000fe200000e0000 */
[----:B------:R-:W-:Y:S01]  /*de40*/  UMOV UR33, 0x40000040 ;  /* 0x4000004000217882 */ /* 0x000fe20000000000 */
[----:B------:R-:W-:Y:S01]  /*de50*/  MOV R9, 0x40000040 ;  /* 0x4000004000097802 */ /* 0x000fe20000000f00 */
[----:B------:R-:W-:Y:S01]  /*de60*/  ULDC UR4, c[0x0][0x9d8] ;  /* 0x0002760000047ab9 */ /* 0x000fe20000000800 */
[----:B------:R-:W-:Y:S01]  /*de70*/  R2UR UR22, R8 ;  /* 0x00000000081672ca */ /* 0x000fe200000e0000 */
[----:B------:R-:W-:Y:S01]  /*de80*/  VIADD R8, R6, 0x402 ;  /* 0x0000040206087836 */ /* 0x000fe20000000000 */
[----:B------:R-:W-:Y:S01]  /*de90*/  R2UR UR27, R9 ;  /* 0x00000000091b72ca */ /* 0x000fe200000e0000 */
[----:B------:R-:W-:Y:S01]  /*dea0*/  IMAD.MOV.U32 R9, RZ, RZ, 0x40000040 ;  /* 0x40000040ff097424 */ /* 0x000fe200078e00ff */
[----:B------:R-:W-:Y:S01]  /*deb0*/  ULDC UR5, c[0x0][0x988] ;  /* 0x0002620000057ab9 */ /* 0x000fe20000000800 */
[----:B------:R-:W-:Y:S01]  /*dec0*/  IMAD R89, R193, 0x80, R213 ;  /* 0x00000080c1597824 */ /* 0x000fe200078e02d5 */
[----:B------:R-:W-:Y:S01]  /*ded0*/  R2UR UR26, R8 ;  /* 0x00000000081a72ca */ /* 0x000fe200000e0000 */
[C---:B------:R-:W-:Y:S01]  /*dee0*/  VIADD R8, R6.reuse, 0x404 ;  /* 0x0000040406087836 */ /* 0x040fe20000000000 */
[----:B------:R-:W-:Y:S01]  /*def0*/  R2UR UR31, R9 ;  /* 0x00000000091f72ca */ /* 0x000fe200000e0000 */
[----:B------:R-:W-:Y:S01]  /*df00*/  VIADD R6, R6, 0x406 ;  /* 0x0000040606067836 */ /* 0x000fe20000000000 */
[----:B------:R-:W-:Y:S01]  /*df10*/  ULDC UR6, c[0x0][0x9d8] ;  /* 0x0002760000067ab9 */ /* 0x000fe20000000800 */
[----:B------:R-:W-:Y:S01]  /*df20*/  @!P1 VIADD R0, R0, 0x28840 ;  /* 0x0002884000009836 */ /* 0x000fe20000000000 */
[----:B------:R-:W-:Y:S01]  /*df30*/  R2UR UR30, R8 ;  /* 0x00000000081e72ca */ /* 0x000fe200000e0000 */
[----:B------:R-:W-:Y:S01]  /*df40*/  ULDC UR7, c[0x0][0x9d8] ;  /* 0x0002760000077ab9 */ /* 0x000fe20000000800 */
[----:B------:R-:W-:Y:S01]  /*df50*/  R2UR UR34, R6 ;  /* 0x00000000062272ca */ /* 0x000fe200000e0000 */
[--C-:B------:R-:W-:Y:S01]  /*df60*/  IMAD.MOV.U32 R150, RZ, RZ, R151.reuse ;  /* 0x000000ffff967224 */ /* 0x100fe200078e0097 */
        /* <DEDUP_REMOVED lines=35> */
[--C-:B-----5:R-:W-:Y:S02]  /*e1a0*/  IMAD.MOV.U32 R117, RZ, RZ, R151.reuse ;  /* 0x000000ffff757224 */ /* 0x120fe400078e0097 */
        /* <DEDUP_REMOVED lines=16> */
[----:B------:R-:W-:Y:S01]  /*e2b0*/  IMAD.MOV.U32 R88, RZ, RZ, R151 ;  /* 0x000000ffff587224 */ /* 0x000fe200078e0097 */
        /* <DEDUP_REMOVED lines=35> */
[----:B0-----:R-:W-:-:S02]  /*e4f0*/  IMAD.MOV.U32 R26, RZ, RZ, -0x80 ;  /* 0xffffff80ff1a7424 */ /* 0x001fc400078e00ff */
[----:B------:R-:W-:Y:S01]  /*e500*/  FMUL.FTZ R14, R44, UR4 ;  /* 0x000000042c0e7c20 */ /* 0x000fe20008410000 */
[----:B------:R-:W-:Y:S01]  /*e510*/  FMUL.FTZ R42, R42, UR4 ;  /* 0x000000042a2a7c20 */ /* 0x000fe20008410000 */
[----:B------:R-:W-:Y:S01]  /*e520*/  FMUL.FTZ R43, R43, UR4 ;  /* 0x000000042b2b7c20 */ /* 0x000fe20008410000 */
[----:B------:R-:W-:Y:S02]  /*e530*/  IMAD R7, R123, R26, 0x80 ;  /* 0x000000807b077424 */ /* 0x000fe400078e021a */
[----:B------:R-:W-:Y:S01]  /*e540*/  FMUL.FTZ R46, R46, UR4 ;  /* 0x000000042e2e7c20 */ /* 0x000fe20008410000 */
[----:B------:R-:W-:Y:S01]  /*e550*/  FMUL.FTZ R47, R47, UR4 ;  /* 0x000000042f2f7c20 */ /* 0x000fe20008410000 */
[----:B------:R-:W0:Y:S01]  /*e560*/  MUFU.TANH R27, R27 ;  /* 0x0000001b001b7308 */ /* 0x000e220000002400 */
[----:B--2---:R-:W-:Y:S02]  /*e570*/  IMAD.IADD R30, R198, 0x1, R7 ;  /* 0x00000001c61e7824 */ /* 0x004fe400078e0207 */
[----:B------:R-:W-:Y:S01]  /*e580*/  FMUL.FTZ R50, R50, UR4 ;  /* 0x0000000432327c20 */ /* 0x000fe20008410000 */
[----:B------:R-:W-:Y:S01]  /*e590*/  FMUL.FTZ R5, R25, UR4 ;  /* 0x0000000419057c20 */ /* 0x000fe20008410000 */
[----:B------:R-:W-:Y:S01]  /*e5a0*/  FMUL.FTZ R6, R28, UR4 ;  /* 0x000000041c067c20 */ /* 0x000fe20008410000 */
[----:B------:R-:W-:Y:S01]  /*e5b0*/  FMUL.FTZ R25, R49, UR4 ;  /* 0x0000000431197c20 */ /* 0x000fe20008410000 */
[--C-:B------:R-:W-:Y:S01]  /*e5c0*/  IADD3 R33, -R195, 0x1, R30.reuse ;  /* 0x00000001c3217810 */ /* 0x100fe20007ffe11e */
[C---:B------:R-:W-:Y:S01]  /*e5d0*/  IMAD R30, R212.reuse, -0x2, R30 ;  /* 0xfffffffed41e7824 */ /* 0x040fe200078e021e */
[----:B------:R-:W2:Y:S01]  /*e5e0*/  MUFU.TANH R31, R31 ;  /* 0x0000001f001f7308 */ /* 0x000ea20000002400 */
[----:B------:R-:W-:Y:S01]  /*e5f0*/  FMUL.FTZ R28, R53, UR4 ;  /* 0x00000004351c7c20 */ /* 0x000fe20008410000 */
[----:B------:R-:W-:Y:S01]  /*e600*/  FMUL.FTZ R51, R51, UR4 ;  /* 0x0000000433337c20 */ /* 0x000fe20008410000 */
[----:B------:R-:W-:-:S02]  /*e610*/  IMAD R26, R212, -0x2, R33 ;  /* 0xfffffffed41a7824 */ /* 0x000fc400078e0221 */
[----:B------:R-:W-:Y:S01]  /*e620*/  FMUL.FTZ R55, R55, UR4 ;  /* 0x0000000437377c20 */ /* 0x000fe20008410000 */
[----:B------:R-:W-:Y:S01]  /*e630*/  FMUL.FTZ R20, R45, UR4 ;  /* 0x000000042d147c20 */ /* 0x000fe20008410000 */
[----:B------:R-:W-:Y:S01]  /*e640*/  FMUL.FTZ R54, R54, UR4 ;  /* 0x0000000436367c20 */ /* 0x000fe20008410000 */
[----:B------:R-:W-:Y:S01]  /*e650*/  FMUL.FTZ R9, R32, UR4 ;  /* 0x0000000420097c20 */ /* 0x000fe20008410000 */
[----:B------:R-:W-:Y:S01]  /*e660*/  IADD3 R37, R26, 0x8, R89 ;  /* 0x000000081a257810 */ /* 0x000fe20007ffe059 */
[----:B------:R0:W3:Y:S01]  /*e670*/  MUFU.TANH R95, R34 ;  /* 0x00000022005f7308 */ /* 0x0000e20000002400 */
[----:B------:R-:W-:Y:S01]  /*e680*/  FMUL.FTZ R15, R41, UR4 ;  /* 0x00000004290f7c20 */ /* 0x000fe20008410000 */
[----:B------:R-:W-:Y:S01]  /*e690*/  FMUL.FTZ R32, R57, UR4 ;  /* 0x0000000439207c20 */ /* 0x000fe20008410000 */
[----:B------:R-:W-:Y:S01]  /*e6a0*/  VIMNMX R40, R30, R37, PT ;  /* 0x000000251e287248 */ /* 0x000fe20003fe0100 */
[----:B------:R-:W-:Y:S01]  /*e6b0*/  FMUL.FTZ R59, R59, UR4 ;  /* 0x000000043b3b7c20 */ /* 0x000fe20008410000 */
[----:B------:R-:W-:Y:S01]  /*e6c0*/  FMUL.FTZ R10, R36, UR4 ;  /* 0x00000004240a7c20 */ /* 0x000fe20008410000 */
[----:B------:R-:W-:Y:S01]  /*e6d0*/  FMUL.FTZ R58, R58, UR4 ;  /* 0x000000043a3a7c20 */ /* 0x000fe20008410000 */
[C---:B------:R-:W-:Y:S01]  /*e6e0*/  ISETP.GT.AND P2, PT, R40.reuse, RZ, PT ;  /* 0x000000ff2800720c */ /* 0x040fe20003f44270 */
[----:B------:R-:W4:Y:S01]  /*e6f0*/  MUFU.TANH R35, R35 ;  /* 0x0000002300237308 */ /* 0x000f220000002400 */
[----:B------:R-:W-:Y:S01]  /*e700*/  ISETP.GT.AND P3, PT, R40, 0x1, PT ;  /* 0x000000012800780c */ /* 0x000fe20003f64270 */
[----:B------:R-:W-:Y:S01]  /*e710*/  FMUL.FTZ R62, R62, UR4 ;  /* 0x000000043e3e7c20 */ /* 0x000fe20008410000 */
[----:B------:R-:W-:Y:S01]  /*e720*/  ISETP.GT.AND P4, PT, R40, 0x8, PT ;  /* 0x000000082800780c */ /* 0x000fe20003f84270 */
[----:B------:R-:W-:Y:S01]  /*e730*/  FMUL.FTZ R63, R63, UR4 ;  /* 0x000000043f3f7c20 */ /* 0x000fe20008410000 */
[----:B-1----:R-:W-:Y:S01]  /*e740*/  FSEL R101, R101, -INF , P2 ;  /* 0xff80000065657808 */ /* 0x002fe20001000000 */
[----:B------:R-:W-:Y:S01]  /*e750*/  FMUL.FTZ R66, R66, UR4 ;  /* 0x0000000442427c20 */ /* 0x000fe20008410000 */
[----:B0-----:R-:W-:Y:S01]  /*e760*/  FSEL R34, R27, -INF , P3 ;  /* 0xff8000001b227808 */ /* 0x001fe20001800000 */
[----:B------:R-:W0:Y:S01]  /*e770*/  MUFU.TANH R38, R38 ;  /* 0x0000002600267308 */ /* 0x000e220000002400 */
[----:B------:R-:W-:Y:S01]  /*e780*/  ISETP.GT.AND P2, PT, R40, 0x9, PT ;  /* 0x000000092800780c */ /* 0x000fe20003f44270 */
[----:B------:R-:W-:Y:S01]  /*e790*/  FMUL.FTZ R27, R67, UR4 ;  /* 0x00000004431b7c20 */ /* 0x000fe20008410000 */
[----:B------:R-:W-:Y:S01]  /*e7a0*/  FSEL R103, R103, -INF , P4 ;  /* 0xff80000067677808 */ /* 0x000fe20002000000 */
        /* <DEDUP_REMOVED lines=14> */
[----:B------:R-:W-:Y:S01]  /*e890*/  FMUL.FTZ R79, R79, UR4 ;  /* 0x000000044f4f7c20 */ /* 0x000fe20008410000 */
[----:B------:R-:W-:Y:S01]  /*e8a0*/  ISETP.GT.AND P3, PT, R40, 0x18, PT ;  /* 0x000000182800780c */ /* 0x000fe20003f64270 */
[----:B------:R-:W-:Y:S01]  /*e8b0*/  FMUL.FTZ R82, R82, UR4 ;  /* 0x0000000452527c20 */ /* 0x000fe20008410000 */
[----:B----4-:R-:W-:Y:S01]  /*e8c0*/  FSEL R93, R35, -INF , P2 ;  /* 0xff800000235d7808 */ /* 0x010fe20001000000 */
[----:B------:R-:W-:Y:S01]  /*e8d0*/  FMUL.FTZ R83, R83, UR4 ;  /* 0x0000000453537c20 */ /* 0x000fe20008410000 */
[----:B------:R-:W-:Y:S01]  /*e8e0*/  FMNMX.FTZ R44, R95, R44, !PT ;  /* 0x0000002c5f2c7209 */ /* 0x000fe20007810000 */
[----:B------:R-:W-:Y:S01]  /*e8f0*/  MUFU.TANH R43, R43 ;  /* 0x0000002b002b7308 */ /* 0x000fe20000002400 */
[----:B------:R-:W-:Y:S01]  /*e900*/  ISETP.GT.AND P2, PT, R40, 0x19, PT ;  /* 0x000000192800780c */ /* 0x000fe20003f44270 */
[----:B------:R-:W-:Y:S01]  /*e910*/  FMUL.FTZ R86, R86, UR4 ;  /* 0x0000000456567c20 */ /* 0x000fe20008410000 */
[----:B0-----:R-:W-:Y:S01]  /*e920*/  FSEL R91, R38, -INF , P3 ;  /* 0xff800000265b7808 */ /* 0x001fe20001800000 */
[----:B------:R-:W-:Y:S01]  /*e930*/  FMUL.FTZ R3, R24, UR4 ;  /* 0x0000000418037c20 */ /* 0x000fe20008410000 */
[----:B------:R-:W-:Y:S01]  /*e940*/  FMNMX.FTZ R44, R93, R44, !PT ;  /* 0x0000002c5d2c7209 */ /* 0x000fe20007810000 */
[----:B------:R-:W-:Y:S01]  /*e950*/  FMUL.FTZ R8, R29, UR4 ;  /* 0x000000041d087c20 */ /* 0x000fe20008410000 */
[C---:B------:R-:W-:Y:S01]  /*e960*/  ISETP.GT.AND P3, PT, R40.reuse, 0x20, PT ;  /* 0x000000202800780c */ /* 0x040fe20003f64270 */
[----:B------:R-:W0:Y:S01]  /*e970*/  MUFU.TANH R46, R46 ;  /* 0x0000002e002e7308 */ /* 0x000e220000002400 */
[----:B-1----:R-:W-:Y:S01]  /*e980*/  FSEL R67, R39, -INF , P2 ;  /* 0xff80000027437808 */ /* 0x002fe20001000000 */
[----:B------:R-:W-:Y:S01]  /*e990*/  FMUL.FTZ R65, R65, UR4 ;  /* 0x0000000441417c20 */ /* 0x000fe20008410000 */
[----:B------:R-:W-:Y:S01]  /*e9a0*/  FMNMX.FTZ R44, R91, R44, !PT ;  /* 0x0000002c5b2c7209 */ /* 0x000fe20007810000 */
[----:B------:R-:W-:Y:S01]  /*e9b0*/  FMUL.FTZ R69, R69, UR4 ;  /* 0x0000000445457c20 */ /* 0x000fe20008410000 */
[----:B------:R-:W-:Y:S01]  /*e9c0*/  ISETP.GT.AND P2, PT, R40, 0x21, PT ;  /* 0x000000212800780c */ /* 0x000fe20003f44270 */
[----:B------:R-:W-:Y:S01]  /*e9d0*/  FMUL.FTZ R73, R73, UR4 ;  /* 0x0000000449497c20 */ /* 0x000fe20008410000 */
[----:B--2---:R-:W-:Y:S01]  /*e9e0*/  FSEL R53, R42, -INF , P3 ;  /* 0xff8000002a357808 */ /* 0x004fe20001800000 */
[----:B------:R-:W-:Y:S01]  /*e9f0*/  MUFU.TANH R47, R47 ;  /* 0x0000002f002f7308 */ /* 0x000fe20000002400 */
[----:B------:R-:W-:Y:S01]  /*ea00*/  FMNMX.FTZ R44, R67, R44, !PT ;  /* 0x0000002c432c7209 */ /* 0x000fe20007810000 */
[----:B------:R-:W-:Y:S01]  /*ea10*/  FMUL.FTZ R21, R48, UR4 ;  /* 0x0000000430157c20 */ /* 0x000fe20008410000 */
[----:B------:R-:W-:Y:S01]  /*ea20*/  ISETP.GT.AND P3, PT, R40, 0x28, PT ;  /* 0x000000282800780c */ /* 0x000fe20003f64270 */
[----:B------:R-:W-:Y:S01]  /*ea30*/  FMUL.FTZ R24, R52, UR4 ;  /* 0x0000000434187c20 */ /* 0x000fe20008410000 */
[----:B------:R-:W-:Y:S01]  /*ea40*/  FMNMX.FTZ R44, R53, R44, !PT ;  /* 0x0000002c352c7209 */ /* 0x000fe20007810000 */
[----:B------:R-:W-:Y:S01]  /*ea50*/  FMUL.FTZ R77, R77, UR4 ;  /* 0x000000044d4d7c20 */ /* 0x000fe20008410000 */
[----:B------:R-:W-:Y:S01]  /*ea60*/  MOV R42, UR5 ;  /* 0x00000005002a7c02 */ /* 0x000fe20008000f00 */
[----:B------:R-:W1:Y:S01]  /*ea70*/  MUFU.TANH R49, R50 ;  /* 0x0000003200317308 */ /* 0x000e620000002400 */
[----:B0-----:R-:W-:Y:S01]  /*ea80*/  FSEL R57, R46, -INF , P3 ;  /* 0xff8000002e397808 */ /* 0x001fe20001800000 */
[----:B------:R-:W-:Y:S01]  /*ea90*/  FMUL.FTZ R29, R56, UR4 ;  /* 0x00000004381d7c20 */ /* 0x000fe20008410000 */
[----:B------:R-:W-:Y:S01]  /*eaa0*/  ISETP.GT.AND P3, PT, R40, 0x30, PT ;  /* 0x000000302800780c */ /* 0x000fe20003f64270 */
        /* <DEDUP_REMOVED lines=10> */
[----:B------:R2:W-:Y:S01]  /*eb50*/  @!P1 SYNCS.ARRIVE.TRANS64.RED.A1T0 RZ, [R0+URZ], RZ ;  /* 0x000000ff00ff99a7 */ /* 0x0005e2000810043f */
[----:B------:R-:W-:Y:S01]  /*eb60*/  ULDC UR5, c[0x0][0x988] ;  /* 0x0002620000057ab9 */ /* 0x000fe20000000800 */
[----:B------:R3:W-:Y:S01]  /*eb70*/  MUFU.TANH R7, R55 ;  /* 0x0000003700077308 */ /* 0x0007e20000002400 */
[----:B-1----:R-:W-:-:S02]  /*eb80*/  FSEL R49, R49, -INF , P3 ;  /* 0xff80000031317808 */ /* 0x002fc40001800000 */
[----:B------:R-:W-:-:S05]  /*eb90*/  ISETP.GT.AND P3, PT, R40, 0x38, PT ;  /* 0x000000382800780c */ /* 0x000fca0003f64270 */
[----:B------:R-:W1:Y:S01]  /*eba0*/  MUFU.TANH R41, R54 ;  /* 0x0000003600297308 */ /* 0x000e620000002400 */
[----:B---3--:R-:W-:Y:S02]  /*ebb0*/  FSEL R55, R43, -INF , P2 ;  /* 0xff8000002b377808 */ /* 0x008fe40001000000 */
[----:B------:R-:W-:Y:S02]  /*ebc0*/  ISETP.GT.AND P2, PT, R40, 0x29, PT ;  /* 0x000000292800780c */ /* 0x000fe40003f44270 */
[----:B------:R-:W-:-:S03]  /*ebd0*/  FMNMX.FTZ R44, R55, R44, !PT ;  /* 0x0000002c372c7209 */ /* 0x000fc60007810000 */
[----:B------:R3:W-:Y:S01]  /*ebe0*/  MUFU.TANH R36, R59 ;  /* 0x0000003b00247308 */ /* 0x0007e20000002400 */
[----:B------:R-:W-:-:S07]  /*ebf0*/  FMNMX.FTZ R44, R57, R44, !PT ;  /* 0x0000002c392c7209 */ /* 0x000fce0007810000 */
[----:B------:R-:W4:Y:S01]  /*ec00*/  MUFU.TANH R33, R58 ;  /* 0x0000003a00217308 */ /* 0x000f220000002400 */
[----:B---3--:R-:W-:Y:S02]  /*ec10*/  FSEL R59, R47, -INF , P2 ;  /* 0xff8000002f3b7808 */ /* 0x008fe40001000000 */
[C---:B------:R-:W-:Y:S02]  /*ec20*/  ISETP.GT.AND P2, PT, R40.reuse, 0x31, PT ;  /* 0x000000312800780c */ /* 0x040fe40003f44270 */
[----:B------:R-:W-:Y:S02]  /*ec30*/  FMNMX.FTZ R44, R59, R44, !PT ;  /* 0x0000002c3b2c7209 */ /* 0x000fe40007810000 */
[----:B0-----:R-:W-:Y:S01]  /*ec40*/  FSEL R45, R45, -INF , P2 ;  /* 0xff8000002d2d7808 */ /* 0x001fe20001000000 */
[----:B------:R-:W0:Y:S01]  /*ec50*/  MUFU.TANH R62, R62 ;  /* 0x0000003e003e7308 */ /* 0x000e220000002400 */
[----:B------:R-:W-:Y:S02]  /*ec60*/  FMNMX.FTZ R44, R49, R44, !PT ;  /* 0x0000002c312c7209 */ /* 0x000fe40007810000 */
[----:B------:R-:W-:-:S02]  /*ec70*/  ISETP.GT.AND P2, PT, R40, 0x39, PT ;  /* 0x000000392800780c */ /* 0x000fc40003f44270 */
[----:B-1----:R-:W-:Y:S02]  /*ec80*/  FSEL R41, R41, -INF , P3 ;  /* 0xff80000029297808 */ /* 0x002fe40001800000 */
[----:B------:R-:W-:Y:S01]  /*ec90*/  FMNMX.FTZ R44, R45, R44, !PT ;  /* 0x0000002c2d2c7209 */ /* 0x000fe20007810000 */
[----:B------:R-:W1:Y:S01]  /*eca0*/  MUFU.TANH R63, R63 ;  /* 0x0000003f003f7308 */ /* 0x000e620000002400 */
[C---:B------:R-:W-:Y:S02]  /*ecb0*/  ISETP.GT.AND P3, PT, R40.reuse, 0x40, PT ;  /* 0x000000402800780c */ /* 0x040fe40003f64270 */
[----:B------:R-:W-:Y:S02]  /*ecc0*/  FSEL R39, R7, -INF , P2 ;  /* 0xff80000007277808 */ /* 0x000fe40001000000 */
[----:B------:R-:W-:Y:S02]  /*ecd0*/  FMNMX.FTZ R44, R41, R44, !PT ;  /* 0x0000002c292c7209 */ /* 0x000fe40007810000 */
[----:B------:R-:W-:Y:S01]  /*ece0*/  ISETP.GT.AND P2, PT, R40, 0x41, PT ;  /* 0x000000412800780c */ /* 0x000fe20003f44270 */
[----:B------:R-:W3:Y:S01]  /*ecf0*/  MUFU.TANH R37, R66 ;  /* 0x0000004200257308 */ /* 0x000ee20000002400 */
[----:B----4-:R-:W-:-:S02]  /*ed00*/  FSEL R33, R33, -INF , P3 ;  /* 0xff80000021217808 */ /* 0x010fc40001800000 */
[----:B------:R-:W-:Y:S02]  /*ed10*/  FMNMX.FTZ R44, R39, R44, !PT ;  /* 0x0000002c272c7209 */ /* 0x000fe40007810000 */
[----:B------:R-:W-:Y:S02]  /*ed20*/  ISETP.GT.AND P3, PT, R40, 0x48, PT ;  /* 0x000000482800780c */ /* 0x000fe40003f64270 */
[----:B------:R-:W-:Y:S01]  /*ed30*/  FMNMX.FTZ R44, R33, R44, !PT ;  /* 0x0000002c212c7209 */ /* 0x000fe20007810000 */
[----:B------:R4:W2:Y:S01]  /*ed40*/  MUFU.TANH R38, R27 ;  /* 0x0000001b00267308 */ /* 0x0008a20000002400 */
[----:B0-----:R-:W-:Y:S02]  /*ed50*/  FSEL R31, R62, -INF , P3 ;  /* 0xff8000003e1f7808 */ /* 0x001fe40001800000 */
[----:B------:R-:W-:-:S05]  /*ed60*/  ISETP.GT.AND P3, PT, R40, 0x50, PT ;  /* 0x000000502800780c */ /* 0x000fca0003f64270 */
[----:B------:R-:W0:Y:S01]  /*ed70*/  MUFU.TANH R70, R70 ;  /* 0x0000004600467308 */ /* 0x000e220000002400 */
[----:B----4-:R-:W-:Y:S01]  /*ed80*/  FSEL R27, R36, -INF , P2 ;  /* 0xff800000241b7808 */ /* 0x010fe20001000000 */
[----:B------:R-:W-:Y:S01]  /*ed90*/  FMUL.FTZ R36, R87, UR4 ;  /* 0x0000000457247c20 */ /* 0x000fe20008410000 */
[C---:B------:R-:W-:Y:S02]  /*eda0*/  ISETP.GT.AND P2, PT, R40.reuse, 0x49, PT ;  /* 0x000000492800780c */ /* 0x040fe40003f44270 */
[----:B------:R-:W-:Y:S02]  /*edb0*/  FMNMX.FTZ R44, R27, R44, !PT ;  /* 0x0000002c1b2c7209 */ /* 0x000fe40007810000 */
[----:B-1----:R-:W-:Y:S01]  /*edc0*/  FSEL R35, R63, -INF , P2 ;  /* 0xff8000003f237808 */ /* 0x002fe20001000000 */
[----:B------:R-:W1:Y:S01]  /*edd0*/  MUFU.TANH R51, R71 ;  /* 0x0000004700337308 */ /* 0x000e620000002400 */
[----:B------:R-:W-:Y:S02]  /*ede0*/  FMNMX.FTZ R44, R31, R44, !PT ;  /* 0x0000002c1f2c7209 */ /* 0x000fe40007810000 */
[----:B------:R-:W-:-:S02]  /*edf0*/  ISETP.GT.AND P2, PT, R40, 0x51, PT ;  /* 0x000000512800780c */ /* 0x000fc40003f44270 */
[----:B---3--:R-:W-:Y:S02]  /*ee00*/  FSEL R37, R37, -INF , P3 ;  /* 0xff80000025257808 */ /* 0x008fe40001800000 */
[----:B------:R-:W-:Y:S01]  /*ee10*/  FMNMX.FTZ R44, R35, R44, !PT ;  /* 0x0000002c232c7209 */ /* 0x000fe20007810000 */
[----:B------:R-:W3:Y:S01]  /*ee20*/  MUFU.TANH R74, R74 ;  /* 0x0000004a004a7308 */ /* 0x000ee20000002400 */
[----:B------:R-:W-:Y:S02]  /*ee30*/  ISETP.GT.AND P3, PT, R40, 0x58, PT ;  /* 0x000000582800780c */ /* 0x000fe40003f64270 */
[----:B--2---:R-:W-:Y:S02]  /*ee40*/  FSEL R43, R38, -INF , P2 ;  /* 0xff800000262b7808 */ /* 0x004fe40001000000 */
[----:B------:R-:W-:Y:S02]  /*ee50*/  FMNMX.FTZ R44, R37, R44, !PT ;  /* 0x0000002c252c7209 */ /* 0x000fe40007810000 */
[----:B------:R-:W-:Y:S01]  /*ee60*/  ISETP.GT.AND P2, PT, R40, 0x59, PT ;  /* 0x000000592800780c */ /* 0x000fe20003f44270 */
[----:B------:R-:W2:Y:S01]  /*ee70*/  MUFU.TANH R71, R75 ;  /* 0x0000004b00477308 */ /* 0x000ea20000002400 */
[----:B0-----:R-:W-:-:S02]  /*ee80*/  FSEL R47, R70, -INF , P3 ;  /* 0xff800000462f7808 */ /* 0x001fc40001800000 */
[----:B------:R-:W-:Y:S02]  /*ee90*/  FMNMX.FTZ R44, R43, R44, !PT ;  /* 0x0000002c2b2c7209 */ /* 0x000fe40007810000 */
[C---:B------:R-:W-:Y:S02]  /*eea0*/  ISETP.GT.AND P3, PT, R40.reuse, 0x60, PT ;  /* 0x000000602800780c */ /* 0x040fe40003f64270 */
[----:B-1----:R-:W-:Y:S01]  /*eeb0*/  FSEL R51, R51, -INF , P2 ;  /* 0xff80000033337808 */ /* 0x002fe20001000000 */
[----:B------:R-:W0:Y:S01]  /*eec0*/  MUFU.TANH R78, R78 ;  /* 0x0000004e004e7308 */ /* 0x000e220000002400 */
[----:B------:R-:W-:Y:S02]  /*eed0*/  FMNMX.FTZ R44, R47, R44, !PT ;  /* 0x0000002c2f2c7209 */ /* 0x000fe40007810000 */
[----:B------:R-:W-:Y:S02]  /*eee0*/  ISETP.GT.AND P2, PT, R40, 0x61, PT ;  /* 0x000000612800780c */ /* 0x000fe40003f44270 */
[----:B---3--:R-:W-:-:S02]  /*eef0*/  FSEL R63, R74, -INF , P3 ;  /* 0xff8000004a3f7808 */ /* 0x008fc40001800000 */
[----:B------:R-:W-:Y:S01]  /*ef00*/  FMNMX.FTZ R44, R51, R44, !PT ;  /* 0x0000002c332c7209 */ /* 0x000fe20007810000 */
[----:B------:R-:W1:Y:S01]  /*ef10*/  MUFU.TANH R79, R79 ;  /* 0x0000004f004f7308 */ /* 0x000e620000002400 */
[C---:B------:R-:W-:Y:S02]  /*ef20*/  ISETP.GT.AND P3, PT, R40.reuse, 0x68, PT ;  /* 0x000000682800780c */ /* 0x040fe40003f64270 */
[----:B--2---:R-:W-:Y:S02]  /*ef30*/  FSEL R71, R71, -INF , P2 ;  /* 0xff80000047477808 */ /* 0x004fe40001000000 */
[----:B------:R-:W-:Y:S02]  /*ef40*/  FMNMX.FTZ R44, R63, R44, !PT ;  /* 0x0000002c3f2c7209 */ /* 0x000fe40007810000 */
[----:B------:R-:W-:Y:S01]  /*ef50*/  ISETP.GT.AND P2, PT, R40, 0x69, PT ;  /* 0x000000692800780c */ /* 0x000fe20003f44270 */
[----:B------:R-:W2:Y:S01]  /*ef60*/  MUFU.TANH R82, R82 ;  /* 0x0000005200527308 */ /* 0x000ea20000002400 */
[----:B0-----:R-:W-:-:S02]  /*ef70*/  FSEL R75, R78, -INF , P3 ;  /* 0xff8000004e4b7808 */ /* 0x001fc40001800000 */
[----:B------:R-:W-:Y:S02]  /*ef80*/  FMNMX.FTZ R44, R71, R44, !PT ;  /* 0x0000002c472c7209 */ /* 0x000fe40007810000 */
[C---:B------:R-:W-:Y:S02]  /*ef90*/  ISETP.GT.AND P3, PT, R40.reuse, 0x70, PT ;  /* 0x000000702800780c */ /* 0x040fe40003f64270 */
[----:B------:R-:W-:Y:S01]  /*efa0*/  FMNMX.FTZ R44, R75, R44, !PT ;  /* 0x0000002c4b2c7209 */ /* 0x000fe20007810000 */
[----:B------:R2:W0:Y:S01]  /*efb0*/  MUFU.TANH R7, R83 ;  /* 0x0000005300077308 */ /* 0x0004220000002400 */
        /* <DEDUP_REMOVED lines=8> */
[----:B0-----:R-:W-:Y:S01]  /*f040*/  FSEL R87, R7, -INF , P2 ;  /* 0xff80000007577808 */ /* 0x001fe20001000000 */
[----:B------:R-:W-:Y:S01]  /*f050*/  FMUL.FTZ R7, R61, UR4 ;  /* 0x000000043d077c20 */ /* 0x000fe20008410000 */
[----:B------:R-:W-:Y:S01]  /*f060*/  ISETP.GT.AND P2, PT, R40, 0x79, PT ;  /* 0x000000792800780c */ /* 0x000fe20003f44270 */
[----:B------:R-:W-:Y:S01]  /*f070*/  ULDC UR4, c[0x0][0x988] ;  /* 0x0002620000047ab9 */ /* 0x000fe20000000800 */
[----:B------:R-:W-:-:S03]  /*f080*/  FMNMX.FTZ R44, R87, R44, !PT ;  /* 0x0000002c572c7209 */ /* 0x000fc60007810000 */
[----:B------:R0:W-:Y:S01]  /*f090*/  MUFU.TANH R38, R7 ;  /* 0x0000000700267308 */ /* 0x0001e20000002400 */
[----:B-1----:R-:W-:-:S04]  /*f0a0*/  FSEL R61, R86, -INF , P3 ;  /* 0xff800000563d7808 */ /* 0x002fc80001800000 */
[----:B------:R-:W-:-:S03]  /*f0b0*/  FMNMX.FTZ R44, R61, R44, !PT ;  /* 0x0000002c3d2c7209 */ /* 0x000fc60007810000 */
[----:B------:R-:W1:Y:S01]  /*f0c0*/  MUFU.TANH R3, R3 ;  /* 0x0000000300037308 */ /* 0x000e620000002400 */
[----:B--2---:R-:W-:-:S04]  /*f0d0*/  FSEL R97, R36, -INF , P2 ;  /* 0xff80000024617808 */ /* 0x004fc80001000000 */
[----:B------:R-:W-:-:S03]  /*f0e0*/  FMNMX.FTZ R36, R97, R44, !PT ;  /* 0x0000002c61247209 */ /* 0x000fc60007810000 */
[----:B------:R-:W2:Y:S02]  /*f0f0*/  MUFU.TANH R5, R5 ;  /* 0x0000000500057308 */ /* 0x000ea40000002400 */
[----:B------:R-:W3:Y:S06]  /*f100*/  SHFL.BFLY PT, R105, R36, 0x2, 0x1f ;  /* 0x0c401f0024697f89 */ /* 0x000eec00000e0000 */
[----:B------:R-:W4:Y:S08]  /*f110*/  MUFU.TANH R6, R6 ;  /* 0x0000000600067308 */ /* 0x000f300000002400 */
[----:B------:R-:W4:Y:S08]  /*f120*/  MUFU.TANH R8, R8 ;  /* 0x0000000800087308 */ /* 0x000f300000002400 */
[----:B------:R-:W4:Y:S01]  /*f130*/  MUFU.TANH R9, R9 ;  /* 0x0000000900097308 */ /* 0x000f220000002400 */
[----:B---3--:R-:W-:-:S05]  /*f140*/  FMNMX.FTZ R105, R36, R105, !PT ;  /* 0x0000006924697209 */ /* 0x008fca0007810000 */
[----:B------:R-:W0:Y:S02]  /*f150*/  SHFL.BFLY PT, R36, R105, 0x1, 0x1f ;  /* 0x0c201f0069247f89 */ /* 0x000e2400000e0000 */
[----:B------:R-:W3:Y:S08]  /*f160*/  MUFU.TANH R11, R11 ;  /* 0x0000000b000b7308 */ /* 0x000ef00000002400 */
[----:B------:R1:W-:Y:S08]  /*f170*/  MUFU.TANH R40, R65 ;  /* 0x0000004100287308 */ /* 0x0003f00000002400 */
[----:B------:R-:W3:Y:S01]  /*f180*/  MUFU.TANH R10, R10 ;  /* 0x0000000a000a7308 */ /* 0x000ee20000002400 */
[----:B0-----:R-:W-:-:S07]  /*f190*/  FMNMX.FTZ R7, R105, R36, !PT ;  /* 0x0000002469077209 */ /* 0x001fce0007810000 */
[----:B------:R-:W-:Y:S01]  /*f1a0*/  MUFU.TANH R12, R12 ;  /* 0x0000000c000c7308 */ /* 0x000fe20000002400 */
[----:B------:R-:W-:Y:S01]  /*f1b0*/  IMAD.MOV.U32 R105, RZ, RZ, R151 ;  /* 0x000000ffff697224 */ /* 0x000fe200078e0097 */
[C---:B------:R-:W-:Y:S01]  /*f1c0*/  FSETP.NEU.FTZ.AND P2, PT, R7.reuse, -INF , PT ;  /* 0xff8000000700780b */ /* 0x040fe20003f5d000 */
[----:B------:R-:W-:-:S05]  /*f1d0*/  FMUL.FTZ R36, R7, R42 ;  /* 0x0000002a07247220 */ /* 0x000fca0000410000 */
[----:B------:R-:W0:Y:S01]  /*f1e0*/  MUFU.TANH R13, R13 ;  /* 0x0000000d000d7308 */ /* 0x000e220000002400 */
[----:B------:R-:W-:-:S05]  /*f1f0*/  FSEL R36, R36, RZ, P2 ;  /* 0x000000ff24247208 */ /* 0x000fca0001000000 */
[----:B------:R-:W-:Y:S01]  /*f200*/  FFMA.FTZ R54, R34, R42, -R36 ;  /* 0x0000002a22367223 */ /* 0x000fe20000010824 */
[----:B------:R-:W-:Y:S01]  /*f210*/  VIADDMNMX R34, R89, R26, R30, PT ;  /* 0x0000001a59227246 */ /* 0x000fe2000380011e */
[----:B------:R-:W0:Y:S01]  /*f220*/  MUFU.TANH R15, R15 ;  /* 0x0000000f000f7308 */ /* 0x000e220000002400 */
[-CC-:B------:R-:W-:Y:S01]  /*f230*/  FFMA.FTZ R173, R53, R42.reuse, -R36.reuse ;  /* 0x0000002a35ad7223 */ /* 0x180fe20000010824 */
[-CC-:B------:R-:W-:Y:S01]  /*f240*/  FFMA.FTZ R175, R57, R42.reuse, -R36.reuse ;  /* 0x0000002a39af7223 */ /* 0x180fe20000010824 */
[C---:B------:R-:W-:Y:S01]  /*f250*/  ISETP.GT.AND P2, PT, R34.reuse, RZ, PT ;  /* 0x000000ff2200720c */ /* 0x040fe20003f44270 */
[-CC-:B------:R-:W-:Y:S01]  /*f260*/  FFMA.FTZ R169, R49, R42.reuse, -R36.reuse ;  /* 0x0000002a31a97223 */ /* 0x180fe20000010824 */
[C---:B------:R-:W-:Y:S01]  /*f270*/  ISETP.GT.AND P3, PT, R34.reuse, 0x1, PT ;  /* 0x000000012200780c */ /* 0x040fe20003f64270 */
[-CC-:B------:R-:W-:Y:S01]  /*f280*/  FFMA.FTZ R179, R91, R42.reuse, -R36.reuse ;  /* 0x0000002a5bb37223 */ /* 0x180fe20000010824 */
[C---:B------:R-:W-:Y:S01]  /*f290*/  ISETP.GT.AND P4, PT, R34.reuse, 0x8, PT ;  /* 0x000000082200780c */ /* 0x040fe20003f84270 */
[----:B------:R3:W-:Y:S01]  /*f2a0*/  MUFU.EX2 R26, R54 ;  /* 0x00000036001a7308 */ /* 0x0007e20000000800 */
[----:B-1----:R-:W-:Y:S01]  /*f2b0*/  FSEL R65, R3, -INF , P2 ;  /* 0xff80000003417808 */ /* 0x002fe20001000000 */
[-CC-:B------:R-:W-:Y:S01]  /*f2c0*/  FFMA.FTZ R171, R41, R42.reuse, -R36.reuse ;  /* 0x0000002a29ab7223 */ /* 0x180fe20000010824 */
[----:B--2---:R-:W-:Y:S01]  /*f2d0*/  FSEL R30, R5, -INF , P3 ;  /* 0xff800000051e7808 */ /* 0x004fe20001800000 */
[-CC-:B------:R-:W-:Y:S01]  /*f2e0*/  FFMA.FTZ R177, R95, R42.reuse, -R36.reuse ;  /* 0x0000002a5fb17223 */ /* 0x180fe20000010824 */
[----:B------:R-:W-:Y:S01]  /*f2f0*/  ISETP.GT.AND P2, PT, R34, 0x9, PT ;  /* 0x000000092200780c */ /* 0x000fe20003f44270 */
[--C-:B------:R-:W-:Y:S01]  /*f300*/  FFMA.FTZ R153, R33, R42, -R36.reuse ;  /* 0x0000002a21997223 */ /* 0x100fe20000010824 */
[----:B----4-:R-:W-:Y:S01]  /*f310*/  FSEL R3, R6, -INF , P4 ;  /* 0xff80000006037808 */ /* 0x010fe20002000000 */
[----:B------:R-:W-:Y:S01]  /*f320*/  MUFU.TANH R14, R14 ;  /* 0x0000000e000e7308 */ /* 0x000fe20000002400 */
[----:B---3--:R-:W-:Y:S01]  /*f330*/  FMNMX.FTZ R54, R65, R30, !PT ;  /* 0x0000001e41367209 */ /* 0x008fe20007810000 */
[-CC-:B------:R-:W-:Y:S01]  /*f340*/  FFMA.FTZ R6, R99, R42.reuse, -R36.reuse ;  /* 0x0000002a63067223 */ /* 0x180fe20000010824 */
[----:B------:R-:W-:Y:S01]  /*f350*/  ISETP.GT.AND P3, PT, R34, 0x10, PT ;  /* 0x000000102200780c */ /* 0x000fe20003f64270 */
[-CC-:B------:R-:W-:Y:S01]  /*f360*/  FFMA.FTZ R155, R31, R42.reuse, -R36.reuse ;  /* 0x0000002a1f9b7223 */ /* 0x180fe20000010824 */
[----:B------:R-:W-:Y:S01]  /*f370*/  FSEL R5, R8, -INF , P2 ;  /* 0xff80000008057808 */ /* 0x000fe20001000000 */
[--C-:B------:R-:W-:Y:S01]  /*f380*/  FFMA.FTZ R8, R93, R42, -R36.reuse ;  /* 0x0000002a5d087223 */ /* 0x100fe20000010824 */
[----:B------:R-:W-:Y:S01]  /*f390*/  FMNMX.FTZ R54, R3, R54, !PT ;  /* 0x0000003603367209 */ /* 0x000fe20007810000 */
[----:B------:R1:W-:Y:S01]  /*f3a0*/  MUFU.TANH R44, R69 ;  /* 0x00000045002c7308 */ /* 0x0003e20000002400 */
[C---:B------:R-:W-:Y:S01]  /*f3b0*/  ISETP.GT.AND P2, PT, R34.reuse, 0x11, PT ;  /* 0x000000112200780c */ /* 0x040fe20003f44270 */
[-CC-:B------:R-:W-:Y:S01]  /*f3c0*/  FFMA.FTZ R181, R101, R42.reuse, -R36.reuse ;  /* 0x0000002a65b57223 */ /* 0x180fe20000010824 */
[----:B------:R-:W-:Y:S01]  /*f3d0*/  FSEL R9, R9, -INF , P3 ;  /* 0xff80000009097808 */ /* 0x000fe20001800000 */
[--C-:B------:R-:W-:Y:S01]  /*f3e0*/  FFMA.FTZ R183, R103, R42, -R36.reuse ;  /* 0x0000002a67b77223 */ /* 0x100fe20000010824 */
[----:B------:R-:W-:Y:S01]  /*f3f0*/  FMNMX.FTZ R54, R5, R54, !PT ;  /* 0x0000003605367209 */ /* 0x000fe20007810000 */
[-CC-:B------:R-:W-:Y:S01]  /*f400*/  FFMA.FTZ R157, R37, R42.reuse, -R36.reuse ;  /* 0x0000002a259d7223 */ /* 0x180fe20000010824 */
[C---:B------:R-:W-:Y:S01]  /*f410*/  ISETP.GT.AND P3, PT, R34.reuse, 0x18, PT ;  /* 0x000000182200780c */ /* 0x040fe20003f64270 */
[----:B------:R-:W2:Y:S01]  /*f420*/  MUFU.TANH R20, R20 ;  /* 0x0000001400147308 */ /* 0x000ea20000002400 */
[----:B------:R-:W-:Y:S01]  /*f430*/  FSEL R11, R11, -INF , P2 ;  /* 0xff8000000b0b7808 */ /* 0x000fe20001000000 */
[--C-:B------:R-:W-:Y:S01]  /*f440*/  FFMA.FTZ R159, R47, R42, -R36.reuse ;  /* 0x0000002a2f9f7223 */ /* 0x100fe20000010824 */
[----:B------:R-:W-:Y:S01]  /*f450*/  FMNMX.FTZ R54, R9, R54, !PT ;  /* 0x0000003609367209 */ /* 0x000fe20007810000 */
[-CC-:B------:R-:W-:Y:S01]  /*f460*/  FFMA.FTZ R161, R63, R42.reuse, -R36.reuse ;  /* 0x0000002a3fa17223 */ /* 0x180fe20000010824 */
[----:B------:R-:W-:Y:S01]  /*f470*/  ISETP.GT.AND P2, PT, R34, 0x19, PT ;  /* 0x000000192200780c */ /* 0x000fe20003f44270 */
[--C-:B------:R-:W-:Y:S01]  /*f480*/  FFMA.FTZ R163, R75, R42, -R36.reuse ;  /* 0x0000002a4ba37223 */ /* 0x100fe20000010824 */
[----:B-1----:R-:W-:Y:S01]  /*f490*/  FSEL R69, R10, -INF , P3 ;  /* 0xff8000000a457808 */ /* 0x002fe20001800000 */
[----:B------:R1:W-:Y:S01]  /*f4a0*/  MUFU.TANH R46, R73 ;  /* 0x00000049002e7308 */ /* 0x0003e20000002400 */
[----:B------:R-:W-:Y:S01]  /*f4b0*/  FMNMX.FTZ R54, R11, R54, !PT ;  /* 0x000000360b367209 */ /* 0x000fe20007810000 */
[-CC-:B------:R-:W-:Y:S01]  /*f4c0*/  FFMA.FTZ R10, R67, R42.reuse, -R36.reuse ;  /* 0x0000002a430a7223 */ /* 0x180fe20000010824 */
[----:B------:R-:W-:Y:S01]  /*f4d0*/  ISETP.GT.AND P3, PT, R34, 0x20, PT ;  /* 0x000000202200780c */ /* 0x000fe20003f64270 */
[--C-:B------:R-:W-:Y:S01]  /*f4e0*/  FFMA.FTZ R165, R83, R42, -R36.reuse ;  /* 0x0000002a53a57223 */ /* 0x100fe20000010824 */
[----:B------:R-:W-:Y:S01]  /*f4f0*/  FMNMX.FTZ R54, R69, R54, !PT ;  /* 0x0000003645367209 */ /* 0x000fe20007810000 */
[-CC-:B------:R-:W-:Y:S01]  /*f500*/  FFMA.FTZ R87, R87, R42.reuse, -R36.reuse ;  /* 0x0000002a57577223 */ /* 0x180fe20000010824 */
[----:B0-----:R-:W-:Y:S01]  /*f510*/  FSEL R13, R13, -INF , P3 ;  /* 0xff8000000d0d7808 */ /* 0x001fe20001800000 */
[----:B------:R-:W-:Y:S01]  /*f520*/  MUFU.TANH R21, R21 ;  /* 0x0000001500157308 */ /* 0x000fe20000002400 */
[----:B-1----:R-:W-:Y:S01]  /*f530*/  FSEL R73, R12, -INF , P2 ;  /* 0xff8000000c497808 */ /* 0x002fe20001000000 */
[-CC-:B------:R-:W-:Y:S01]  /*f540*/  FFMA.FTZ R12, R55, R42.reuse, -R36.reuse ;  /* 0x0000002a370c7223 */ /* 0x180fe20000010824 */
[C---:B------:R-:W-:Y:S01]  /*f550*/  ISETP.GT.AND P2, PT, R34.reuse, 0x21, PT ;  /* 0x000000212200780c */ /* 0x040fe20003f44270 */
[----:B------:R-:W-:Y:S01]  /*f560*/  FFMA.FTZ R167, R61, R42, -R36 ;  /* 0x0000002a3da77223 */ /* 0x000fe20000010824 */
[----:B------:R-:W-:Y:S01]  /*f570*/  FMNMX.FTZ R54, R73, R54, !PT ;  /* 0x0000003649367209 */ /* 0x000fe20007810000 */
[----:B------:R-:W-:Y:S01]  /*f580*/  IMAD.MOV.U32 R101, RZ, RZ, R151 ;  /* 0x000000ffff657224 */ /* 0x000fe200078e0097 */
[----:B------:R-:W-:Y:S01]  /*f590*/  ISETP.GT.AND P3, PT, R34, 0x28, PT ;  /* 0x000000282200780c */ /* 0x000fe20003f64270 */
[----:B------:R-:W0:Y:S01]  /*f5a0*/  MUFU.TANH R25, R25 ;  /* 0x0000001900197308 */ /* 0x000e220000002400 */
[----:B------:R-:W-:-:S02]  /*f5b0*/  FSEL R15, R15, -INF , P2 ;  /* 0xff8000000f0f7808 */ /* 0x000fc40001000000 */
[----:B------:R-:W-:Y:S02]  /*f5c0*/  FMNMX.FTZ R54, R13, R54, !PT ;  /* 0x000000360d367209 */ /* 0x000fe40007810000 */
[----:B------:R-:W-:Y:S02]  /*f5d0*/  ISETP.GT.AND P2, PT, R34, 0x29, PT ;  /* 0x000000292200780c */ /* 0x000fe40003f44270 */
[----:B------:R-:W-:Y:S01]  /*f5e0*/  FMNMX.FTZ R54, R15, R54, !PT ;  /* 0x000000360f367209 */ /* 0x000fe20007810000 */
[----:B------:R-:W1:Y:S01]  /*f5f0*/  MUFU.TANH R24, R24 ;  /* 0x0000001800187308 */ /* 0x000e620000002400 */
[----:B--2---:R-:W-:Y:S01]  /*f600*/  FSEL R67, R20, -INF , P2 ;  /* 0xff80000014437808 */ /* 0x004fe20001000000 */
[----:B------:R-:W-:Y:S01]  /*f610*/  FFMA.FTZ R20, R45, R42, -R36 ;  /* 0x0000002a2d147223 */ /* 0x000fe20000010824 */
[----:B------:R-:W-:Y:S02]  /*f620*/  ISETP.GT.AND P2, PT, R34, 0x31, PT ;  /* 0x000000312200780c */ /* 0x000fe40003f44270 */
[----:B------:R-:W-:-:S03]  /*f630*/  MOV R103, R151 ;  /* 0x0000009700677202 */ /* 0x000fc60000000f00 */
[----:B------:R2:W-:Y:S01]  /*f640*/  MUFU.TANH R48, R77 ;  /* 0x0000004d00307308 */ /* 0x0005e20000002400 */
[----:B0-----:R-:W-:Y:S02]  /*f650*/  FSEL R25, R25, -INF , P2 ;  /* 0xff80000019197808 */ /* 0x001fe40001000000 */
[----:B------:R-:W-:-:S05]  /*f660*/  ISETP.GT.AND P2, PT, R34, 0x39, PT ;  /* 0x000000392200780c */ /* 0x000fca0003f44270 */
[----:B------:R-:W0:Y:S01]  /*f670*/  MUFU.TANH R28, R28 ;  /* 0x0000001c001c7308 */ /* 0x000e220000002400 */
[----:B--2---:R-:W-:Y:S01]  /*f680*/  FSEL R77, R14, -INF , P3 ;  /* 0xff8000000e4d7808 */ /* 0x004fe20001800000 */
[----:B------:R-:W-:Y:S01]  /*f690*/  FFMA.FTZ R14, R59, R42, -R36 ;  /* 0x0000002a3b0e7223 */ /* 0x000fe20000010824 */
[C---:B------:R-:W-:Y:S02]  /*f6a0*/  ISETP.GT.AND P3, PT, R34.reuse, 0x30, PT ;  /* 0x000000302200780c */ /* 0x040fe40003f64270 */
[----:B------:R-:W-:Y:S02]  /*f6b0*/  FMNMX.FTZ R54, R77, R54, !PT ;  /* 0x000000364d367209 */ /* 0x000fe40007810000 */
[----:B------:R-:W-:Y:S01]  /*f6c0*/  FSEL R21, R21, -INF , P3 ;  /* 0xff80000015157808 */ /* 0x000fe20001800000 */
[----:B------:R-:W2:Y:S01]  /*f6d0*/  MUFU.TANH R29, R29 ;  /* 0x0000001d001d7308 */ /* 0x000ea20000002400 */
[----:B------:R-:W-:Y:S02]  /*f6e0*/  FMNMX.FTZ R54, R67, R54, !PT ;  /* 0x0000003643367209 */ /* 0x000fe40007810000 */
[----:B------:R-:W-:-:S02]  /*f6f0*/  ISETP.GT.AND P3, PT, R34, 0x38, PT ;  /* 0x000000382200780c */ /* 0x000fc40003f64270 */
[----:B------:R-:W-:Y:S02]  /*f700*/  FMNMX.FTZ R54, R21, R54, !PT ;  /* 0x0000003615367209 */ /* 0x000fe40007810000 */
[----:B-1----:R-:W-:Y:S01]  /*f710*/  FSEL R53, R24, -INF , P3 ;  /* 0xff80000018357808 */ /* 0x002fe20001800000 */
[----:B------:R-:W1:Y:S01]  /*f720*/  MUFU.TANH R32, R32 ;  /* 0x0000002000207308 */ /* 0x000e620000002400 */
[----:B------:R-:W-:Y:S01]  /*f730*/  FMNMX.FTZ R54, R25, R54, !PT ;  /* 0x0000003619367209 */ /* 0x000fe20007810000 */
[-CC-:B------:R-:W-:Y:S01]  /*f740*/  FFMA.FTZ R24, R39, R42.reuse, -R36.reuse ;  /* 0x0000002a27187223 */ /* 0x180fe20000010824 */
[----:B------:R-:W-:Y:S02]  /*f750*/  ISETP.GT.AND P3, PT, R34, 0x40, PT ;  /* 0x000000402200780c */ /* 0x000fe40003f64270 */
[----:B0-----:R-:W-:Y:S01]  /*f760*/  FSEL R55, R28, -INF , P2 ;  /* 0xff8000001c377808 */ /* 0x001fe20001000000 */
[----:B------:R-:W-:Y:S01]  /*f770*/  FFMA.FTZ R28, R27, R42, -R36 ;  /* 0x0000002a1b1c7223 */ /* 0x000fe20000010824 */
[----:B------:R-:W-:Y:S01]  /*f780*/  FMNMX.FTZ R54, R53, R54, !PT ;  /* 0x0000003635367209 */ /* 0x000fe20007810000 */
[----:B------:R-:W0:Y:S01]  /*f790*/  MUFU.TANH R60, R60 ;  /* 0x0000003c003c7308 */ /* 0x000e220000002400 */
[----:B------:R-:W-:-:S02]  /*f7a0*/  ISETP.GT.AND P2, PT, R34, 0x41, PT ;  /* 0x000000412200780c */ /* 0x000fc40003f44270 */
[----:B--2---:R-:W-:Y:S02]  /*f7b0*/  FSEL R29, R29, -INF , P3 ;  /* 0xff8000001d1d7808 */ /* 0x004fe40001800000 */
[----:B------:R-:W-:Y:S02]  /*f7c0*/  FMNMX.FTZ R54, R55, R54, !PT ;  /* 0x0000003637367209 */ /* 0x000fe40007810000 */
[----:B------:R-:W-:Y:S01]  /*f7d0*/  ISETP.GT.AND P3, PT, R34, 0x48, PT ;  /* 0x000000482200780c */ /* 0x000fe20003f64270 */
[----:B------:R-:W2:Y:S01]  /*f7e0*/  MUFU.TANH R64, R64 ;  /* 0x0000004000407308 */ /* 0x000ea20000002400 */
[----:B-1----:R-:W-:Y:S01]  /*f7f0*/  FSEL R57, R32, -INF , P2 ;  /* 0xff80000020397808 */ /* 0x002fe20001000000 */
[----:B------:R-:W-:Y:S01]  /*f800*/  FFMA.FTZ R32, R35, R42, -R36 ;  /* 0x0000002a23207223 */ /* 0x000fe20000010824 */
[----:B------:R-:W-:Y:S02]  /*f810*/  FMNMX.FTZ R54, R29, R54, !PT ;  /* 0x000000361d367209 */ /* 0x000fe40007810000 */
[----:B------:R-:W-:-:S02]  /*f820*/  ISETP.GT.AND P2, PT, R34, 0x49, PT ;  /* 0x000000492200780c */ /* 0x000fc40003f44270 */
[----:B------:R-:W-:Y:S01]  /*f830*/  FMNMX.FTZ R54, R57, R54, !PT ;  /* 0x0000003639367209 */ /* 0x000fe20007810000 */
[----:B------:R-:W1:Y:S01]  /*f840*/  MUFU.TANH R68, R68 ;  /* 0x0000004400447308 */ /* 0x000e620000002400 */
[----:B------:R-:W-:Y:S01]  /*f850*/  FSEL R59, R38, -INF , P2 ;  /* 0xff800000263b7808 */ /* 0x000fe20001000000 */
[----:B------:R-:W-:Y:S01]  /*f860*/  FFMA.FTZ R38, R51, R42, -R36 ;  /* 0x0000002a33267223 */ /* 0x000fe20000010824 */
[----:B------:R-:W-:-:S04]  /*f870*/  ISETP.GT.AND P2, PT, R34, 0x51, PT ;  /* 0x000000512200780c */ /* 0x000fc80003f44270 */
[----:B------:R-:W-:Y:S01]  /*f880*/  FSEL R89, R40, -INF , P2 ;  /* 0xff80000028597808 */ /* 0x000fe20001000000 */
[----:B------:R0:W-:Y:S01]  /*f890*/  MUFU.TANH R50, R81 ;  /* 0x0000005100327308 */ /* 0x0001e20000002400 */
[----:B------:R-:W-:Y:S01]  /*f8a0*/  ISETP.GT.AND P2, PT, R34, 0x59, PT ;  /* 0x000000592200780c */ /* 0x000fe20003f44270 */
[----:B------:R-:W-:-:S03]  /*f8b0*/  FFMA.FTZ R40, R71, R42, -R36 ;  /* 0x0000002a47287223 */ /* 0x000fc60000010824 */
[----:B------:R-:W-:Y:S01]  /*f8c0*/  FSEL R45, R44, -INF , P2 ;  /* 0xff8000002c2d7808 */ /* 0x000fe20001000000 */
[----:B------:R-:W-:Y:S01]  /*f8d0*/  FFMA.FTZ R44, R79, R42, -R36 ;  /* 0x0000002a4f2c7223 */ /* 0x000fe20000010824 */
[----:B------:R-:W-:Y:S01]  /*f8e0*/  ISETP.GT.AND P2, PT, R34, 0x61, PT ;  /* 0x000000612200780c */ /* 0x000fe20003f44270 */
[----:B------:R-:W3:Y:S01]  /*f8f0*/  MUFU.TANH R72, R72 ;  /* 0x0000004800487308 */ /* 0x000ee20000002400 */
[----:B0-----:R-:W-:Y:S02]  /*f900*/  FSEL R81, R60, -INF , P3 ;  /* 0xff8000003c517808 */ /* 0x001fe40001800000 */
[----:B------:R-:W-:Y:S02]  /*f910*/  ISETP.GT.AND P3, PT, R34, 0x50, PT ;  /* 0x000000502200780c */ /* 0x000fe40003f64270 */
[----:B------:R-:W-:Y:S02]  /*f920*/  FMNMX.FTZ R54, R81, R54, !PT ;  /* 0x0000003651367209 */ /* 0x000fe40007810000 */
[----:B------:R-:W-:Y:S01]  /*f930*/  FSEL R41, R46, -INF , P2 ;  /* 0xff8000002e297808 */ /* 0x000fe20001000000 */
[----:B------:R2:W-:Y:S01]  /*f940*/  MUFU.TANH R52, R85 ;  /* 0x0000005500347308 */ /* 0x0005e20000002400 */
[----:B------:R-:W-:-:S02]  /*f950*/  FMNMX.FTZ R54, R59, R54, !PT ;  /* 0x000000363b367209 */ /* 0x000fc40007810000 */
[----:B------:R-:W-:-:S04]  /*f960*/  ISETP.GT.AND P2, PT, R34, 0x69, PT ;  /* 0x000000692200780c */ /* 0x000fc80003f44270 */
[----:B------:R-:W-:Y:S01]  /*f970*/  FSEL R39, R48, -INF , P2 ;  /* 0xff80000030277808 */ /* 0x000fe20001000000 */
[----:B------:R-:W0:Y:S01]  /*f980*/  MUFU.TANH R76, R76 ;  /* 0x0000004c004c7308 */ /* 0x000e220000002400 */
[----:B--2---:R-:W-:Y:S02]  /*f990*/  FSEL R85, R64, -INF , P3 ;  /* 0xff80000040557808 */ /* 0x004fe40001800000 */
[----:B------:R-:W-:Y:S02]  /*f9a0*/  ISETP.GT.AND P3, PT, R34, 0x58, PT ;  /* 0x000000582200780c */ /* 0x000fe40003f64270 */
[----:B------:R-:W-:Y:S02]  /*f9b0*/  FMNMX.FTZ R54, R85, R54, !PT ;  /* 0x0000003655367209 */ /* 0x000fe40007810000 */
[----:B-1----:R-:W-:Y:S01]  /*f9c0*/  FSEL R49, R68, -INF , P3 ;  /* 0xff80000044317808 */ /* 0x002fe20001800000 */
[----:B------:R-:W1:Y:S01]  /*f9d0*/  MUFU.TANH R80, R80 ;  /* 0x0000005000507308 */ /* 0x000e620000002400 */
[----:B------:R-:W-:-:S02]  /*f9e0*/  FMNMX.FTZ R54, R89, R54, !PT ;  /* 0x0000003659367209 */ /* 0x000fc40007810000 */
[----:B------:R-:W-:Y:S02]  /*f9f0*/  ISETP.GT.AND P3, PT, R34, 0x60, PT ;  /* 0x000000602200780c */ /* 0x000fe40003f64270 */
[----:B------:R-:W-:Y:S02]  /*fa00*/  FMNMX.FTZ R54, R49, R54, !PT ;  /* 0x0000003631367209 */ /* 0x000fe40007810000 */
[----:B---3--:R-:W-:Y:S01]  /*fa10*/  FSEL R91, R72, -INF , P3 ;  /* 0xff800000485b7808 */ /* 0x008fe20001800000 */
[----:B------:R-:W2:Y:S01]  /*fa20*/  MUFU.TANH R84, R84 ;  /* 0x0000005400547308 */ /* 0x000ea20000002400 */
[----:B------:R-:W-:Y:S02]  /*fa30*/  FMNMX.FTZ R54, R45, R54, !PT ;  /* 0x000000362d367209 */ /* 0x000fe40007810000 */
[----:B------:R-:W-:Y:S02]  /*fa40*/  ISETP.GT.AND P3, PT, R34, 0x68, PT ;  /* 0x000000682200780c */ /* 0x000fe40003f64270 */
[----:B------:R-:W-:-:S02]  /*fa50*/  FMNMX.FTZ R54, R91, R54, !PT ;  /* 0x000000365b367209 */ /* 0x000fc40007810000 */
[----:B0-----:R-:W-:Y:S01]  /*fa60*/  FSEL R93, R76, -INF , P3 ;  /* 0xff8000004c5d7808 */ /* 0x001fe20001800000 */
[----:B------:R-:W0:Y:S01]  /*fa70*/  MUFU.EX2 R181, R181 ;  /* 0x000000b500b57308 */ /* 0x000e220000000800 */
[----:B------:R-:W-:Y:S02]  /*fa80*/  FMNMX.FTZ R54, R41, R54, !PT ;  /* 0x0000003629367209 */ /* 0x000fe40007810000 */
[C---:B------:R-:W-:Y:S02]  /*fa90*/  ISETP.GT.AND P3, PT, R34.reuse, 0x70, PT ;  /* 0x000000702200780c */ /* 0x040fe40003f64270 */
[----:B------:R-:W-:Y:S02]  /*faa0*/  FMNMX.FTZ R54, R93, R54, !PT ;  /* 0x000000365d367209 */ /* 0x000fe40007810000 */
[----:B------:R-:W-:Y:S01]  /*fab0*/  ISETP.GT.AND P2, PT, R34, 0x71, PT ;  /* 0x000000712200780c */ /* 0x000fe20003f44270 */
[----:B------:R-:W3:Y:S01]  /*fac0*/  MUFU.EX2 R183, R183 ;  /* 0x000000b700b77308 */ /* 0x000ee20000000800 */
[----:B-1----:R-:W-:-:S02]  /*fad0*/  FSEL R95, R80, -INF , P3 ;  /* 0xff800000505f7808 */ /* 0x002fc40001800000 */
[----:B------:R-:W-:Y:S02]  /*fae0*/  FMNMX.FTZ R54, R39, R54, !PT ;  /* 0x0000003627367209 */ /* 0x000fe40007810000 */
[----:B------:R-:W-:Y:S02]  /*faf0*/  ISETP.GT.AND P3, PT, R34, 0x78, PT ;  /* 0x000000782200780c */ /* 0x000fe40003f64270 */
[----:B------:R-:W-:Y:S01]  /*fb00*/  FSEL R33, R50, -INF , P2 ;  /* 0xff80000032217808 */ /* 0x000fe20001000000 */
[----:B------:R-:W1:Y:S01]  /*fb10*/  MUFU.EX2 R6, R6 ;  /* 0x0000000600067308 */ /* 0x000e620000000800 */
[----:B------:R-:W-:Y:S02]  /*fb20*/  FMNMX.FTZ R54, R95, R54, !PT ;  /* 0x000000365f367209 */ /* 0x000fe40007810000 */
[----:B------:R-:W-:Y:S01]  /*fb30*/  ISETP.GT.AND P2, PT, R34, 0x79, PT ;  /* 0x000000792200780c */ /* 0x000fe20003f44270 */
[-CC-:B------:R-:W-:Y:S01]  /*fb40*/  FFMA.FTZ R34, R43, R42.reuse, -R36.reuse ;  /* 0x0000002a2b227223 */ /* 0x180fe20000010824 */
[----:B--2---:R-:W-:Y:S01]  /*fb50*/  FSEL R99, R84, -INF , P3 ;  /* 0xff80000054637808 */ /* 0x004fe20001800000 */
[----:B------:R-:W-:Y:S01]  /*fb60*/  FFMA.FTZ R36, R97, R42, -R36 ;  /* 0x0000002a61247223 */ /* 0x000fe20000010824 */
[----:B------:R-:W-:Y:S01]  /*fb70*/  FMNMX.FTZ R54, R33, R54, !PT ;  /* 0x0000003621367209 */ /* 0x000fe20007810000 */
[----:B------:R-:W2:Y:S01]  /*fb80*/  MUFU.EX2 R177, R177 ;  /* 0x000000b100b17308 */ /* 0x000ea20000000800 */
[----:B------:R-:W-:Y:S01]  /*fb90*/  FSEL R27, R52, -INF , P2 ;  /* 0xff800000341b7808 */ /* 0x000fe20001000000 */
[----:B------:R-:W-:Y:S01]  /*fba0*/  IMAD.IADD R52, R198, 0x1, -R195 ;  /* 0x00000001c6347824 */ /* 0x000fe200078e0ac3 */
[----:B------:R-:W-:Y:S01]  /*fbb0*/  FMNMX.FTZ R54, R99, R54, !PT ;  /* 0x0000003663367209 */ /* 0x000fe20007810000 */
[----:B------:R-:W-:-:S02]  /*fbc0*/  IMAD.MOV.U32 R97, RZ, RZ, R151 ;  /* 0x000000ffff617224 */ /* 0x000fc400078e0097 */
[----:B------:R-:W-:Y:S01]  /*fbd0*/  IMAD R52, R193, 0x80, R52 ;  /* 0x00000080c1347824 */ /* 0x000fe200078e0234 */
[----:B------:R-:W-:Y:S01]  /*fbe0*/  FMNMX.FTZ R54, R27, R54, !PT ;  /* 0x000000361b367209 */ /* 0x000fe20007810000 */
[----:B------:R-:W4:Y:S03]  /*fbf0*/  MUFU.EX2 R8, R8 ;  /* 0x0000000800087308 */ /* 0x000f260000000800 */
[----:B------:R-:W-:Y:S01]  /*fc00*/  SHF.R.S32.HI R43, RZ, 0x1f, R52 ;  /* 0x0000001fff2b7819 */ /* 0x000fe20000011434 */
[----:B------:R-:W0:Y:S04]  /*fc10*/  SHFL.BFLY PT, R31, R54, 0x2, 0x1f ;  /* 0x0c401f00361f7f89 */ /* 0x000e2800000e0000 */
[----:B------:R-:W4:Y:S08]  /*fc20*/  MUFU.EX2 R179, R179 ;  /* 0x000000b300b37308 */ /* 0x000f300000000800 */
[----:B------:R-:W4:Y:S08]  /*fc30*/  MUFU.EX2 R10, R10 ;  /* 0x0000000a000a7308 */ /* 0x000f300000000800 */
        /* <DEDUP_REMOVED lines=11> */
[----:B------:R-:W-:-:S05]  /*fcf0*/  FSEL R48, R31, RZ, P2 ;  /* 0x000000ff1f307208 */ /* 0x000fca0001000000 */
[-CC-:B------:R-:W-:Y:S01]  /*fd00*/  FFMA.FTZ R180, R65, R42.reuse, -R48.reuse ;  /* 0x0000002a41b47223 */ /* 0x180fe20000010830 */
[-C--:B------:R-:W-:Y:S01]  /*fd10*/  FFMA.FTZ R31, R30, R42.reuse, -R48 ;  /* 0x0000002a1e1f7223 */ /* 0x080fe20000010830 */
[----:B------:R-:W-:Y:S01]  /*fd20*/  FADD.FTZ R30, R181, R26 ;  /* 0x0000001ab51e7221 */ /* 0x000fe20000010000 */
[-CC-:B------:R-:W-:Y:S01]  /*fd30*/  FFMA.FTZ R182, R3, R42.reuse, -R48.reuse ;  /* 0x0000002a03b67223 */ /* 0x180fe20000010830 */
[-CC-:B------:R-:W-:Y:S01]  /*fd40*/  FFMA.FTZ R3, R5, R42.reuse, -R48.reuse ;  /* 0x0000002a05037223 */ /* 0x180fe20000010830 */
[-C--:B------:R-:W-:Y:S01]  /*fd50*/  FFMA.FTZ R176, R9, R42.reuse, -R48 ;  /* 0x0000002a09b07223 */ /* 0x080fe20000010830 */
[----:B------:R-:W-:Y:S01]  /*fd60*/  MUFU.EX2 R180, R180 ;  /* 0x000000b400b47308 */ /* 0x000fe20000000800 */
[----:B---3--:R-:W-:Y:S01]  /*fd70*/  FADD.FTZ R5, R183, R30 ;  /* 0x0000001eb7057221 */ /* 0x008fe20000010000 */
[-CC-:B------:R-:W-:Y:S01]  /*fd80*/  FFMA.FTZ R9, R11, R42.reuse, -R48.reuse ;  /* 0x0000002a0b097223 */ /* 0x180fe20000010830 */
[-CC-:B------:R-:W-:Y:S01]  /*fd90*/  FFMA.FTZ R178, R69, R42.reuse, -R48.reuse ;  /* 0x0000002a45b27223 */ /* 0x180fe20000010830 */
[-CC-:B------:R-:W-:Y:S01]  /*fda0*/  FFMA.FTZ R11, R73, R42.reuse, -R48.reuse ;  /* 0x0000002a490b7223 */ /* 0x180fe20000010830 */
[----:B-1----:R-:W-:Y:S01]  /*fdb0*/  FADD.FTZ R30, R6, R5 ;  /* 0x00000005061e7221 */ /* 0x002fe20000010000 */
[-CC-:B------:R-:W-:Y:S01]  /*fdc0*/  FFMA.FTZ R172, R13, R42.reuse, -R48.reuse ;  /* 0x0000002a0dac7223 */ /* 0x180fe20000010830 */
[-C--:B------:R-:W-:Y:S01]  /*fdd0*/  FFMA.FTZ R13, R15, R42.reuse, -R48 ;  /* 0x0000002a0f0d7223 */ /* 0x080fe20000010830 */
[----:B------:R-:W0:Y:S01]  /*fde0*/  MUFU.EX2 R31, R31 ;  /* 0x0000001f001f7308 */ /* 0x000e220000000800 */
[----:B--2---:R-:W-:Y:S01]  /*fdf0*/  FADD.FTZ R5, R177, R30 ;  /* 0x0000001eb1057221 */ /* 0x004fe20000010000 */
        /* <DEDUP_REMOVED lines=21> */
[----:B------:R-:W-:Y:S01]  /*ff50*/  F2FP.F16.F32.PACK_AB R183, R6, R183 ;  /* 0x000000b706b7723e */ /* 0x000fe200000000ff */
        /* <DEDUP_REMOVED lines=12> */
[----:B------:R-:W-:Y:S01]  /*10020*/  FFMA.FTZ R27, R27, R42, -R48 ;  /* 0x0000002a1b1b7223 */ /* 0x000fe20000010830 */
[----:B------:R-:W-:-:S02]  /*10030*/  F2FP.F16.F32.PACK_AB R180, R31, R180 ;  /* 0x000000b41fb4723e */ /* 0x000fc400000000ff */
[----:B------:R-:W-:Y:S01]  /*10040*/  F2FP.F16.F32.PACK_AB R173, R12, R173 ;  /* 0x000000ad0cad723e */ /* 0x000fe200000000ff */
[----:B------:R-:W2:Y:S01]  /*10050*/  MUFU.EX2 R178, R178 ;  /* 0x000000b200b27308 */ /* 0x000ea20000000800 */
[----:B0-----:R-:W-:Y:S01]  /*10060*/  FADD.FTZ R30, R176, R5 ;  /* 0x00000005b01e7221 */ /* 0x001fe20000010000 */
[----:B------:R-:W-:Y:S01]  /*10070*/  FADD.FTZ R5, R175, R50 ;  /* 0x00000032af057221 */ /* 0x000fe20000010000 */
[----:B------:R-:W-:Y:S02]  /*10080*/  IADD3 R12, R123, -0x2, RZ ;  /* 0xfffffffe7b0c7810 */ /* 0x000fe40007ffe0ff */
[----:B------:R-:W-:Y:S01]  /*10090*/  F2FP.F16.F32.PACK_AB R182, R3, R182 ;  /* 0x000000b603b6723e */ /* 0x000fe200000000ff */
[----:B------:R-:W-:Y:S01]  /*100a0*/  FADD.FTZ R50, R14, R5 ;  /* 0x000000050e327221 */ /* 0x000fe20000010000 */
[----:B------:R-:W-:Y:S01]  /*100b0*/  LEA.HI R5, R43, R52, RZ, 0x7 ;  /* 0x000000342b057211 */ /* 0x000fe200078f38ff */
[----:B------:R-:W0:Y:S01]  /*100c0*/  MUFU.EX2 R11, R11 ;  /* 0x0000000b000b7308 */ /* 0x000e220000000800 */
[----:B-1----:R-:W-:Y:S01]  /*100d0*/  FADD.FTZ R37, R9, R30 ;  /* 0x0000001e09257221 */ /* 0x002fe20000010000 */
[----:B------:R-:W-:Y:S01]  /*100e0*/  FADD.FTZ R43, R169, R50 ;  /* 0x00000032a92b7221 */ /* 0x000fe20000010000 */
[----:B------:R-:W-:-:S02]  /*100f0*/  SHF.R.S32.HI R5, RZ, 0x7, R5 ;  /* 0x00000007ff057819 */ /* 0x000fc40000011405 */
[----:B------:R-:W-:Y:S01]  /*10100*/  F2FP.F16.F32.PACK_AB R181, R26, R181 ;  /* 0x000000b51ab5723e */ /* 0x000fe200000000ff */
[----:B------:R-:W-:Y:S01]  /*10110*/  FADD.FTZ R50, R20, R43 ;  /* 0x0000002b14327221 */ /* 0x000fe20000010000 */
[----:B------:R-:W-:Y:S01]  /*10120*/  VIMNMX R5, RZ, R5, !PT ;  /* 0x00000005ff057248 */ /* 0x000fe20007fe0100 */
[----:B------:R-:W1:Y:S01]  /*10130*/  MUFU.EX2 R172, R172 ;  /* 0x000000ac00ac7308 */ /* 0x000e620000000800 */
[----:B--2---:R-:W-:Y:S01]  /*10140*/  FADD.FTZ R30, R178, R37 ;  /* 0x00000025b21e7221 */ /* 0x004fe20000010000 */
[----:B------:R-:W-:Y:S02]  /*10150*/  F2FP.F16.F32.PACK_AB R177, R8, R177 ;  /* 0x000000b108b1723e */ /* 0x000fe400000000ff */
[----:B------:R-:W-:Y:S02]  /*10160*/  ISETP.GE.AND P2, PT, R12, R5, PT ;  /* 0x000000050c00720c */ /* 0x000fe40003f46270 */
        /* <DEDUP_REMOVED lines=65> */
[----:B------:R-:W-:Y:S01]  /*10580*/  MUFU.EX2 R163, R163 ;  /* 0x000000a300a37308 */ /* 0x000fe20000000800 */
[C---:B0-----:R-:W-:Y:S01]  /*10590*/  FADD.FTZ R6, R40.reuse, R37 ;  /* 0x0000002528067221 */ /* 0x041fe20000010000 */
[----:B------:R-:W-:-:S06]  /*105a0*/  F2FP.F16.F32.PACK_AB R161, R40, R161 ;  /* 0x000000a128a1723e */ /* 0x000fcc00000000ff */
[----:B------:R0:W2:Y:S01]  /*105b0*/  MUFU.EX2 R156, R89 ;  /* 0x00000059009c7308 */ /* 0x0000a20000000800 */
[----:B-1----:R-:W-:-:S07]  /*105c0*/  FADD.FTZ R37, R85, R0 ;  /* 0x0000000055257221 */ /* 0x002fce0000010000 */
[----:B------:R-:W-:Y:S01]  /*105d0*/  MUFU.EX2 R44, R44 ;  /* 0x0000002c002c7308 */ /* 0x000fe20000000800 */
[----:B0-----:R-:W-:-:S07]  /*105e0*/  IMAD.MOV.U32 R89, RZ, RZ, R151 ;  /* 0x000000ffff597224 */ /* 0x001fce00078e0097 */
[----:B------:R-:W0:Y:S01]  /*105f0*/  MUFU.EX2 R49, R49 ;  /* 0x0000003100317308 */ /* 0x000e220000000800 */
[C---:B--2---:R-:W-:Y:S01]  /*10600*/  FADD.FTZ R0, R156.reuse, R37 ;  /* 0x000000259c007221 */ /* 0x044fe20000010000 */
[----:B------:R-:W-:-:S06]  /*10610*/  F2FP.F16.F32.PACK_AB R156, R156, R85 ;  /* 0x000000559c9c723e */ /* 0x000fcc00000000ff */
[----:B------:R-:W-:Y:S08]  /*10620*/  MUFU.EX2 R165, R165 ;  /* 0x000000a500a57308 */ /* 0x000ff00000000800 */
[----:B------:R-:W1:Y:S01]  /*10630*/  MUFU.EX2 R158, R45 ;  /* 0x0000002d009e7308 */ /* 0x000e620000000800 */
[----:B0-----:R-:W-:-:S07]  /*10640*/  FADD.FTZ R37, R49, R0 ;  /* 0x0000000031257221 */ /* 0x001fce0000010000 */
[----:B------:R-:W-:Y:S08]  /*10650*/  MUFU.EX2 R46, R87 ;  /* 0x00000057002e7308 */ /* 0x000ff00000000800 */
[----:B------:R-:W0:Y:S01]  /*10660*/  MUFU.EX2 R91, R91 ;  /* 0x0000005b005b7308 */ /* 0x000e220000000800 */
[C---:B-1----:R-:W-:Y:S01]  /*10670*/  FADD.FTZ R0, R158.reuse, R37 ;  /* 0x000000259e007221 */ /* 0x042fe20000010000 */
[----:B------:R-:W-:-:S06]  /*10680*/  F2FP.F16.F32.PACK_AB R158, R158, R49 ;  /* 0x000000319e9e723e */ /* 0x000fcc00000000ff */
[----:B------:R-:W1:Y:S08]  /*10690*/  MUFU.EX2 R167, R167 ;  /* 0x000000a700a77308 */ /* 0x000e700000000800 */
[----:B------:R2:W3:Y:S01]  /*106a0*/  MUFU.EX2 R160, R41 ;  /* 0x0000002900a07308 */ /* 0x0004e20000000800 */
[----:B0-----:R-:W-:-:S07]  /*106b0*/  FADD.FTZ R37, R91, R0 ;  /* 0x000000005b257221 */ /* 0x001fce0000010000 */
[----:B------:R-:W0:Y:S01]  /*106c0*/  MUFU.EX2 R93, R93 ;  /* 0x0000005d005d7308 */ /* 0x000e220000000800 */
[----:B--2---:R-:W-:Y:S01]  /*106d0*/  FADD.FTZ R41, R163, R6 ;  /* 0x00000006a3297221 */ /* 0x004fe20000010000 */
[----:B------:R-:W-:-:S03]  /*106e0*/  F2FP.F16.F32.PACK_AB R163, R44, R163 ;  /* 0x000000a32ca3723e */ /* 0x000fc600000000ff */
[----:B------:R-:W-:-:S03]  /*106f0*/  FADD.FTZ R6, R44, R41 ;  /* 0x000000292c067221 */ /* 0x000fc60000010000 */
[----:B------:R2:W4:Y:S08]  /*10700*/  MUFU.EX2 R162, R39 ;  /* 0x0000002700a27308 */ /* 0x0005300000000800 */
[----:B------:R-:W4:Y:S01]  /*10710*/  MUFU.EX2 R95, R95 ;  /* 0x0000005f005f7308 */ /* 0x000f220000000800 */
[----:B--2---:R-:W-:Y:S01]  /*10720*/  FADD.FTZ R39, R165, R6 ;  /* 0x00000006a5277221 */ /* 0x004fe20000010000 */
[----:B------:R-:W-:-:S03]  /*10730*/  F2FP.F16.F32.PACK_AB R165, R46, R165 ;  /* 0x000000a52ea5723e */ /* 0x000fc600000000ff */
[----:B------:R-:W-:-:S03]  /*10740*/  FADD.FTZ R6, R46, R39 ;  /* 0x000000272e067221 */ /* 0x000fc60000010000 */
[----:B------:R-:W2:Y:S01]  /*10750*/  MUFU.EX2 R164, R33 ;  /* 0x0000002100a47308 */ /* 0x000ea20000000800 */
[----:B-1----:R-:W-:Y:S01]  /*10760*/  FADD.FTZ R39, R167, R6 ;  /* 0x00000006a7277221 */ /* 0x002fe20000010000 */
[C---:B---3--:R-:W-:Y:S01]  /*10770*/  FADD.FTZ R6, R160.reuse, R37 ;  /* 0x00000025a0067221 */ /* 0x048fe20000010000 */
[----:B------:R-:W-:Y:S02]  /*10780*/  F2FP.F16.F32.PACK_AB R160, R160, R91 ;  /* 0x0000005ba0a0723e */ /* 0x000fe400000000ff */
[----:B------:R-:W-:Y:S01]  /*10790*/  MOV R91, R151 ;  /* 0x00000097005b7202 */ /* 0x000fe20000000f00 */
[----:B0-----:R-:W-:Y:S02]  /*107a0*/  FADD.FTZ R31, R93, R6 ;  /* 0x000000065d1f7221 */ /* 0x001fe40000010000 */
[----:B------:R-:W0:Y:S02]  /*107b0*/  MUFU.EX2 R99, R99 ;  /* 0x0000006300637308 */ /* 0x000e240000000800 */
[C---:B----4-:R-:W-:Y:S01]  /*107c0*/  FADD.FTZ R6, R162.reuse, R31 ;  /* 0x0000001fa2067221 */ /* 0x050fe20000010000 */
[----:B------:R-:W-:Y:S01]  /*107d0*/  F2FP.F16.F32.PACK_AB R162, R162, R93 ;  /* 0x0000005da2a2723e */ /* 0x000fe200000000ff */
[----:B------:R-:W-:-:S02]  /*107e0*/  IMAD.MOV.U32 R93, RZ, RZ, R151 ;  /* 0x000000ffff5d7224 */ /* 0x000fc400078e0097 */
[----:B------:R-:W-:Y:S02]  /*107f0*/  FADD.FTZ R3, R95, R6 ;  /* 0x000000065f037221 */ /* 0x000fe40000010000 */
[----:B------:R-:W1:Y:S02]  /*10800*/  MUFU.EX2 R166, R27 ;  /* 0x0000001b00a67308 */ /* 0x000e640000000800 */
[C---:B--2---:R-:W-:Y:S01]  /*10810*/  FADD.FTZ R6, R164.reuse, R3 ;  /* 0x00000003a4067221 */ /* 0x044fe20000010000 */
[----:B------:R-:W-:Y:S02]  /*10820*/  F2FP.F16.F32.PACK_AB R164, R164, R95 ;  /* 0x0000005fa4a4723e */ /* 0x000fe400000000ff */
[----:B------:R-:W-:-:S03]  /*10830*/  MOV R95, R151 ;  /* 0x00000097005f7202 */ /* 0x000fc60000000f00 */
[----:B------:R-:W2:Y:S01]  /*10840*/  MUFU.EX2 R36, R36 ;  /* 0x0000002400247308 */ /* 0x000ea20000000800 */
[----:B0-----:R-:W-:-:S04]  /*10850*/  FADD.FTZ R3, R99, R6 ;  /* 0x0000000663037221 */ /* 0x001fc80000010000 */
[C---:B-1----:R-:W-:Y:S01]  /*10860*/  FADD.FTZ R3, R166.reuse, R3 ;  /* 0x00000003a6037221 */ /* 0x042fe20000010000 */
[----:B------:R-:W-:Y:S02]  /*10870*/  F2FP.F16.F32.PACK_AB R166, R166, R99 ;  /* 0x00000063a6a6723e */ /* 0x000fe400000000ff */
[----:B------:R-:W-:Y:S01]  /*10880*/  MOV R99, R151 ;  /* 0x0000009700637202 */ /* 0x000fe20000000f00 */
[C---:B--2---:R-:W-:Y:S01]  /*10890*/  FADD.FTZ R0, R36.reuse, R39 ;  /* 0x0000002724007221 */ /* 0x044fe20000010000 */
[----:B------:R-:W-:Y:S01]  /*108a0*/  F2FP.F16.F32.PACK_AB R167, R36, R167 ;  /* 0x000000a724a7723e */ /* 0x000fe200000000ff */
[----:B------:R-:W-:Y:S06]  /*108b0*/  @!P2 BRA `(.L_x_7934) ;  /* 0x000000340038a947 */ /* 0x000fec0003800000 */
[----:B------:R-:W-:Y:S01]  /*108c0*/  MOV R10, R7 ;  /* 0x00000007000a7202 */ /* 0x000fe20000000f00 */
[----:B------:R-:W-:Y:S01]  /*108d0*/  IMAD.MOV.U32 R11, RZ, RZ, R35 ;  /* 0x000000ffff0b7224 */ /* 0x000fe200078e0023 */
[----:B------:R-:W-:Y:S01]  /*108e0*/  CS2R R150, SRZ ;  /* 0x0000000000967805 */ /* 0x000fe2000001ff00 */
        /* <DEDUP_REMOVED lines=32> */
[----:B------:R-:W-:-:S07]  /*10af0*/  CS2R R88, SRZ ;  /* 0x0000000000587805 */ /* 0x000fce000001ff00 */
.L_x_7944:
[----:B------:R-:W-:Y:S01]  /*10b00*/  ISETP.NE.AND P2, PT, R192, RZ, PT ;  /* 0x000000ffc000720c */ /* 0x000fe20003f45270 */
[----:B------:R-:W-:Y:S05]  /*10b10*/  YIELD ;  /* 0x0000000000007946 */ /* 0x000fea0003800000 */
[----:B------:R-:W-:-:S04]  /*10b20*/  IADD3 R185, R13, 0x1, RZ ;  /* 0x000000010db97810 */ /* 0x000fc80007ffe0ff */
[----:B------:R-:W-:-:S04]  /*10b30*/  ISETP.NE.AND P3, PT, R185, 0x2, PT ;  /* 0x00000002b900780c */ /* 0x000fc80003f65270 */
[----:B------:R-:W-:Y:S02]  /*10b40*/  SEL R7, RZ, 0x1, P3 ;  /* 0x00000001ff077807 */ /* 0x000fe40001800000 */
[----:B------:R-:W-:Y:S02]  /*10b50*/  SEL R185, R185, RZ, P3 ;  /* 0x000000ffb9b97207 */ /* 0x000fe40001800000 */
[----:B------:R-:W-:Y:S01]  /*10b60*/  LOP3.LUT R190, R14, R7, RZ, 0x3c, !PT ;  /* 0x000000070ebe7212 */ /* 0x000fe200078e3cff */
[----:B------:R-:W-:Y:S06]  /*10b70*/  @P2 BRA `(.L_x_7935) ;  /* 0x0000000000302947 */ /* 0x000fec0003800000 */
[----:B------:R-:W-:Y:S05]  /*10b80*/  @!P0 BRA `(.L_x_7936) ;  /* 0x0000000000048947 */ /* 0x000fea0003800000 */
[----:B------:R-:W-:Y:S01]  /*10b90*/  BPT.TRAP 0x1 ;  /* 0x000000040000795c */ /* 0x000fe20000300000 */
.L_x_7936:
[----:B------:R-:W-:Y:S01]  /*10ba0*/  IMAD R6, R185, 0x8, R2 ;  /* 0x00000008b9067824 */ /* 0x000fe200078e0202 */
[----:B------:R-:W-:-:S04]  /*10bb0*/  SHF.L.U32 R7, R190, 0x1f, RZ ;  /* 0x0000001fbe077819 */ /* 0x000fc800000006ff */
[----:B------:R0:W1:Y:S01]  /*10bc0*/  SYNCS.PHASECHK.TRANS64.TRYWAIT P3, [R6+URZ+0x28830], R7 ;  /* 0x02883007060075a7 */ /* 0x000062000806017f */
[----:B------:R-:W-:Y:S05]  /*10bd0*/  @!P0 BRA `(.L_x_7937) ;  /* 0x0000000000048947 */ /* 0x000fea0003800000 */
[----:B------:R-:W-:Y:S01]  /*10be0*/  BPT.TRAP 0x1 ;  /* 0x000000040000795c */ /* 0x000fe20000300000 */
.L_x_7937:
[----:B------:R-:W-:Y:S04]  /*10bf0*/  BSSY B0, `(.L_x_7935) ;  /* 0x0000004000007945 */ /* 0x000fe80003800000 */
[----:B-1----:R-:W-:Y:S05]  /*10c00*/  @P3 BRA `(.L_x_7938) ;  /* 0x0000000000083947 */ /* 0x002fea0003800000 */
[----:B------:R-:W1:Y:S02]  /*10c10*/  SYNCS.PHASECHK.TRANS64.TRYWAIT P3, [R6+URZ+0x28830], R7 ;  /* 0x02883007060075a7 */ /* 0x000e64000806017f */
[----:B-1----:R-:W-:Y:S05]  /*10c20*/  @!P3 BRA `(.L_x_7939) ;  /* 0x000000f80040b947 */ /* 0x002fea0003800000 */
.L_x_7938:
[----:B------:R-:W-:Y:S05]  /*10c30*/  BSYNC B0 ;  /* 0x0000000000007941 */ /* 0x000fea0003800000 */
.L_x_7935:
[----:B------:R-:W2:Y:S01]  /*10c40*/  S2R R8, SR_TID.X ;  /* 0x0000000000087919 */ /* 0x000ea20000002100 */
[----:B01----:R-:W-:Y:S01]  /*10c50*/  IMAD.MOV.U32 R7, RZ, RZ, 0x40000040 ;  /* 0x40000040ff077424 */ /* 0x003fe200078e00ff */
[----:B------:R-:W-:Y:S05]  /*10c60*/  WARPSYNC.ALL ;  /* 0x0000000000007948 */ /* 0x000fea0003800000 */
[----:B------:R-:W-:Y:S01]  /*10c70*/  R2UR UR47, R7 ;  /* 0x00000000072f72ca */ /* 0x000fe200000e0000 */
[----:B------:R-:W-:Y:S02]  /*10c80*/  IMAD R6, R185, 0x800, R4 ;  /* 0x00000800b9067824 */ /* 0x000fe400078e0204 */
[----:B------:R-:W-:-:S03]  /*10c90*/  IMAD.MOV.U32 R9, RZ, RZ, 0x40000040 ;  /* 0x40000040ff097424 */ /* 0x000fc600078e00ff */
[----:B------:R-:W-:Y:S02]  /*10ca0*/  R2UR UR46, R6 ;  /* 0x00000000062e72ca */ /* 0x000fe400000e0000 */
[----:B------:R-:W-:Y:S02]  /*10cb0*/  R2UR UR11, R9 ;  /* 0x00000000090b72ca */ /* 0x000fe400000e0000 */
[----:B------:R-:W-:-:S04]  /*10cc0*/  MOV R9, 0x40000040 ;  /* 0x4000004000097802 */ /* 0x000fc80000000f00 */
[----:B------:R-:W-:Y:S01]  /*10cd0*/  R2UR UR15, R9 ;  /* 0x00000000090f72ca */ /* 0x000fe200000e0000 */
[----:B------:R-:W-:-:S05]  /*10ce0*/  IMAD.MOV.U32 R9, RZ, RZ, 0x40000040 ;  /* 0x40000040ff097424 */ /* 0x000fca00078e00ff */
[----:B------:R-:W-:Y:S02]  /*10cf0*/  R2UR UR19, R9 ;  /* 0x00000000091372ca */ /* 0x000fe400000e0000 */
[----:B------:R-:W-:Y:S02]  /*10d00*/  MOV R9, 0x40000040 ;  /* 0x4000004000097802 */ /* 0x000fe40000000f00 */
[----:B--2---:R-:W-:Y:S02]  /*10d10*/  SHF.R.U32.HI R8, RZ, 0x7, R8 ;  /* 0x00000007ff087819 */ /* 0x004fe40000011608 */
[----:B------:R-:W-:Y:S01]  /*10d20*/  R2UR UR23, R9 ;  /* 0x00000000091772ca */ /* 0x000fe200000e0000 */
[----:B------:R-:W-:Y:S01]  /*10d30*/  IMAD.MOV.U32 R9, RZ, RZ, 0x40000040 ;  /* 0x40000040ff097424 */ /* 0x000fe200078e00ff */
[----:B------:R-:W-:Y:S01]  /*10d40*/  IADD3 R7, R8, 0x8, RZ ;  /* 0x0000000808077810 */ /* 0x000fe20007ffe0ff */
[----:B------:R-:W-:-:S03]  /*10d50*/  VIADD R8, R6, 0x2 ;  /* 0x0000000206087836 */ /* 0x000fc60000000000 */
[----:B------:R-:W-:Y:S01]  /*10d60*/  R2UR UR27, R9 ;  /* 0x00000000091b72ca */ /* 0x000fe200000e0000 */
[----:B------:R0:W-:Y:S01]  /*10d70*/  BAR.SYNC.DEFER_BLOCKING R7, 0x100 ;  /* 0x000400070000751d */ /* 0x0001e20000010000 */
[----:B------:R-:W-:Y:S01]  /*10d80*/  R2UR UR10, R8 ;  /* 0x00000000080a72ca */ /* 0x000fe200000e0000 */
[----:B------:R-:W-:Y:S01]  /*10d90*/  VIADD R8, R6, 0x4 ;  /* 0x0000000406087836 */ /* 0x000fe20000000000 */
[----:B------:R-:W-:-:S04]  /*10da0*/  MOV R9, 0x40000040 ;  /* 0x4000004000097802 */ /* 0x000fc80000000f00 */
[----:B------:R-:W-:Y:S01]  /*10db0*/  R2UR UR14, R8 ;  /* 0x00000000080e72ca */ /* 0x000fe200000e0000 */
[----:B------:R-:W-:Y:S01]  /*10dc0*/  VIADD R8, R6, 0x6 ;  /* 0x0000000606087836 */ /* 0x000fe20000000000 */
[----:B------:R-:W-:Y:S01]  /*10dd0*/  R2UR UR31, R9 ;  /* 0x00000000091f72ca */ /* 0x000fe200000e0000 */
        /* <DEDUP_REMOVED lines=38> */
.L_x_7941:
[----:B------:R-:W-:Y:S01]  /*11040*/  SHF.L.U32 R6, R14, 0x1f, RZ ;  /* 0x0000001f0e067819 */ /* 0x000fe200000006ff */
[----:B------:R-:W-:-:S04]  /*11050*/  IMAD R7, R13, 0x8, R2 ;  /* 0x000000080d077824 */ /* 0x000fc800078e0202 */
[----:B------:R0:W1:Y:S01]  /*11060*/  SYNCS.PHASECHK.TRANS64.TRYWAIT P2, [R7+URZ+0x28850], R6 ;  /* 0x02885006070075a7 */ /* 0x000062000804017f */
[----:B------:R-:W-:Y:S05]  /*11070*/  @!P0 BRA `(.L_x_7942) ;  /* 0x0000000000048947 */ /* 0x000fea0003800000 */
[----:B------:R-:W-:Y:S01]  /*11080*/  BPT.TRAP 0x1 ;  /* 0x000000040000795c */ /* 0x000fe20000300000 */
.L_x_7942:
[----:B-1----:R-:W-:Y:S05]  /*11090*/  @P2 BRA `(.L_x_7940) ;  /* 0x0000000000082947 */ /* 0x002fea0003800000 */
[----:B------:R-:W1:Y:S02]  /*110a0*/  SYNCS.PHASECHK.TRANS64.TRYWAIT P2, [R7+URZ+0x28850], R6 ;  /* 0x02885006070075a7 */ /* 0x000e64000804017f */
[----:B-1----:R-:W-:Y:S05]  /*110b0*/  @!P2 BRA `(.L_x_7943) ;  /* 0x000000f40030a947 */ /* 0x002fea0003800000 */
.L_x_7940:
[----:B01----:R-:W-:Y:S01]  /*110c0*/  IADD3 R6, R2, 0x400, RZ ;  /* 0x0000040002067810 */ /* 0x003fe20007ffe0ff */
[----:B------:R-:W-:Y:S01]  /*110d0*/  IMAD.MOV.U32 R7, RZ, RZ, 0x40000040 ;  /* 0x40000040ff077424 */ /* 0x000fe200078e00ff */
[----:B------:R-:W-:Y:S05]  /*110e0*/  WARPSYNC.ALL ;  /* 0x0000000000007948 */ /* 0x000fea0003800000 */
[----:B------:R-:W-:Y:S01]  /*110f0*/  SHF.R.U32.HI R6, RZ, 0x4, R6 ;  /* 0x00000004ff067819 */ /* 0x000fe20000011606 */
[----:B------:R-:W-:Y:S01]  /*11100*/  WARPGROUP.ARRIVE ;  /* 0x00000000000079c5 */ /* 0x000fe20000000000 */
[----:B------:R-:W-:Y:S01]  /*11110*/  R2UR UR11, R7 ;  /* 0x00000000070b72ca */ /* 0x000fe200000e0000 */
[----:B------:R-:W-:Y:S01]  /*11120*/  FMUL.FTZ R20, R27, UR7 ;  /* 0x000000071b147c20 */ /* 0x000fe20008410000 */
[----:B------:R-:W-:Y:S01]  /*11130*/  LOP3.LUT R6, R6, 0x3fff, RZ, 0xc0, !PT ;  /* 0x00003fff06067812 */ /* 0x000fe200078ec0ff */
[----:B------:R-:W-:Y:S01]  /*11140*/  FMUL.FTZ R27, R32, UR7 ;  /* 0x00000007201b7c20 */ /* 0x000fe20008410000 */
[----:B------:R-:W-:Y:S01]  /*11150*/  MOV R9, 0x40000040 ;  /* 0x4000004000097802 */ /* 0x000fe20000000f00 */
        /* <DEDUP_REMOVED lines=26> */
[----:B------:R-:W-:Y:S01]  /*11300*/  VIADD R8, R6, 0x100 ;  /* 0x0000010006087836 */ /* 0x000fe20000000000 */
[----:B------:R-:W-:Y:S01]  /*11310*/  R2UR UR11, R9 ;  /* 0x00000000090b72ca */ /* 0x000fe200000e0000 */
[----:B------:R-:W-:Y:S01]  /*11320*/  IMAD.MOV.U32 R9, RZ, RZ, 0x40000040 ;  /* 0x40000040ff097424 */ /* 0x000fe200078e00ff */
        /* <DEDUP_REMOVED lines=23> */
[----:B------:R-:W5:Y:S01]  /*114a0*/  S2R R194, SR_TID.X ;  /* 0x0000000000c27919 */ /* 0x000f620000002100 */
[----:B------:R-:W4:Y:S01]  /*114b0*/  MUFU.TANH R30, R30 ;  /* 0x0000001e001e7308 */ /* 0x000f220000002400 */
[----:B------:R-:W-:-:S05]  /*114c0*/  @!P1 LEA R13, R13, R2, 0x3 ;  /* 0x000000020d0d9211 */ /* 0x000fca00078e18ff */
[----:B------:R-:W-:Y:S02]  /*114d0*/  @!P1 VIADD R13, R13, 0x28860 ;  /* 0x000288600d0d9836 */ /* 0x000fe40000000000 */
[----:B------:R-:W4:Y:S03]  /*114e0*/  MUFU.TANH R31, R31 ;  /* 0x0000001f001f7308 */ /* 0x000f260000002400 */
[----:B------:R-:W-:-:S05]  /*114f0*/  @!P1 PRMT R13, RZ, 0x654, R13 ;  /* 0x00000654ff0d9816 */ /* 0x000fca000000000d */
[----:B------:R-:W4:Y:S08]  /*11500*/  MUFU.TANH R33, R33 ;  /* 0x0000002100217308 */ /* 0x000f300000002400 */
[----:B------:R-:W-:Y:S01]  /*11510*/  MUFU.TANH R35, R35 ;  /* 0x0000002300237308 */ /* 0x000fe20000002400 */
[----:B-----5:R-:W-:-:S07]  /*11520*/  SHF.R.U32.HI R194, RZ, 0x7, R194 ;  /* 0x00000007ffc27819 */ /* 0x020fce00000116c2 */
[----:B------:R-:W5:Y:S08]  /*11530*/  MUFU.TANH R37, R37 ;  /* 0x0000002500257308 */ /* 0x000f700000002400 */
[----:B------:R-:W-:Y:S08]  /*11540*/  MUFU.TANH R41, R41 ;  /* 0x0000002900297308 */ /* 0x000ff00000002400 */
        /* <DEDUP_REMOVED lines=16> */
[----:B------:R-:W-:Y:S02]  /*11650*/  R2UR UR10, R8 ;  /* 0x00000000080a72ca */ /* 0x000fe400000e0000 */
[----:B------:R-:W-:Y:S01]  /*11660*/  R2UR UR11, R9 ;  /* 0x00000000090b72ca */ /* 0x000fe200000e0000 */
[----:B------:R-:W-:-:S03]  /*11670*/  IMAD.MOV.U32 R9, RZ, RZ, -0x80 ;  /* 0xffffff80ff097424 */ /* 0x000fc600078e00ff */
[----:B------:R-:W-:Y:S01]  /*11680*/  MUFU.TANH R181, R181 ;  /* 0x000000b500b57308 */ /* 0x000fe20000002400 */
[----:B------:R-:W-:-:S05]  /*11690*/  IMAD R8, R12, R9, 0x1 ;  /* 0x000000010c087424 */ /* 0x000fca00078e0209 */
[----:B------:R-:W-:Y:S01]  /*116a0*/  LEA R9, R193, R8, 0x7 ;  /* 0x00000008c1097211 */ /* 0x000fe200078e38ff */
[----:B------:R-:W-:Y:S01]  /*116b0*/  VIADD R8, R6, 0x180 ;  /* 0x0000018006087836 */ /* 0x000fe20000000000 */
[----:B------:R-:W-:Y:S02]  /*116c0*/  MUFU.TANH R183, R183 ;  /* 0x000000b700b77308 */ /* 0x000fe40000002400 */
[----:B------:R-:W-:Y:S01]  /*116d0*/  IADD3 R53, -R195, R9, R198 ;  /* 0x00000009c3357210 */ /* 0x000fe20007ffe1c6 */
[----:B------:R-:W-:-:S04]  /*116e0*/  IMAD.MOV.U32 R9, RZ, RZ, 0x40000040 ;  /* 0x40000040ff097424 */ /* 0x000fc800078e00ff */
[----:B------:R-:W-:Y:S01]  /*116f0*/  IMAD R56, R212, -0x2, R53 ;  /* 0xfffffffed4387824 */ /* 0x000fe200078e0235 */
[----:B------:R-:W-:Y:S04]  /*11700*/  MUFU.TANH R24, R24 ;  /* 0x0000001800187308 */ /* 0x000fe80000002400 */
[----:B------:R-:W-:Y:S01]  /*11710*/  IADD3 R53, R213, R56, RZ ;  /* 0x00000038d5357210 */ /* 0x000fe20007ffe0ff */
[----:B------:R-:W-:Y:S01]  /*11720*/  FMUL.FTZ R56, R70, UR7 ;  /* 0x0000000746387c20 */ /* 0x000fe20008410000 */
[----:B------:R-:W-:Y:S02]  /*11730*/  FMUL.FTZ R70, R83, UR7 ;  /* 0x0000000753467c20 */ /* 0x000fe40008410000 */
[C---:B------:R-:W-:Y:S01]  /*11740*/  ISETP.GT.AND P2, PT, R53.reuse, RZ, PT ;  /* 0x000000ff3500720c */ /* 0x040fe20003f44270 */
[----:B------:R-:W-:Y:S01]  /*11750*/  MUFU.TANH R26, R26 ;  /* 0x0000001a001a7308 */ /* 0x000fe20000002400 */
[----:B------:R-:W-:-:S02]  /*11760*/  ISETP.GT.AND P3, PT, R53, 0x1, PT ;  /* 0x000000013500780c */ /* 0x000fc40003f64270 */
[----:B0-----:R-:W-:Y:S02]  /*11770*/  FSEL R7, R7, -INF , P2 ;  /* 0xff80000007077808 */ /* 0x001fe40001000000 */
[----:B-1----:R-:W-:Y:S02]  /*11780*/  FSEL R57, R14, -INF , P3 ;  /* 0xff8000000e397808 */ /* 0x002fe40001800000 */
[----:B------:R-:W-:Y:S01]  /*11790*/  ISETP.GT.AND P2, PT, R53, 0x8, PT ;  /* 0x000000083500780c */ /* 0x000fe20003f44270 */
[----:B------:R-:W-:Y:S01]  /*117a0*/  MUFU.TANH R28, R28 ;  /* 0x0000001c001c7308 */ /* 0x000fe20000002400 */
[----:B------:R-:W-:Y:S02]  /*117b0*/  FMNMX.FTZ R14, R7, R11, !PT ;  /* 0x0000000b070e7209 */ /* 0x000fe40007810000 */
[----:B------:R-:W-:Y:S02]  /*117c0*/  ISETP.GT.AND P3, PT, R53, 0x9, PT ;  /* 0x000000093500780c */ /* 0x000fe40003f64270 */
[----:B--2---:R-:W-:-:S02]  /*117d0*/  FSEL R21, R21, -INF , P2 ;  /* 0xff80000015157808 */ /* 0x004fc40001000000 */
[----:B------:R-:W-:Y:S01]  /*117e0*/  FMNMX.FTZ R14, R57, R14, !PT ;  /* 0x0000000e390e7209 */ /* 0x000fe20007810000 */
[----:B------:R-:W-:Y:S01]  /*117f0*/  MUFU.TANH R29, R29 ;  /* 0x0000001d001d7308 */ /* 0x000fe20000002400 */
        /* <DEDUP_REMOVED lines=8> */
[----:B------:R-:W-:Y:S01]  /*11880*/  FSEL R59, R30, -INF , P3 ;  /* 0xff8000001e3b7808 */ /* 0x000fe20001800000 */
[----:B------:R-:W-:Y:S01]  /*11890*/  MUFU.TANH R34, R34 ;  /* 0x0000002200227308 */ /* 0x000fe20000002400 */
[----:B------:R-:W-:Y:S02]  /*118a0*/  FMNMX.FTZ R14, R27, R14, !PT ;  /* 0x0000000e1b0e7209 */ /* 0x000fe40007810000 */
[----:B------:R-:W-:Y:S02]  /*118b0*/  ISETP.GT.AND P3, PT, R53, 0x19, PT ;  /* 0x000000193500780c */ /* 0x000fe40003f64270 */
[----:B------:R-:W-:-:S02]  /*118c0*/  FSEL R31, R31, -INF , P2 ;  /* 0xff8000001f1f7808 */ /* 0x000fc40001000000 */
[----:B------:R-:W-:Y:S01]  /*118d0*/  FMNMX.FTZ R14, R59, R14, !PT ;  /* 0x0000000e3b0e7209 */ /* 0x000fe20007810000 */
[----:B------:R-:W-:Y:S01]  /*118e0*/  MUFU.TANH R36, R36 ;  /* 0x0000002400247308 */ /* 0x000fe20000002400 */
[----:B------:R-:W-:Y:S02]  /*118f0*/  ISETP.GT.AND P2, PT, R53, 0x20, PT ;  /* 0x000000203500780c */ /* 0x000fe40003f44270 */
[----:B------:R-:W-:Y:S02]  /*11900*/  FSEL R33, R33, -INF , P3 ;  /* 0xff80000021217808 */ /* 0x000fe40001800000 */
[----:B------:R-:W-:Y:S02]  /*11910*/  FMNMX.FTZ R14, R31, R14, !PT ;  /* 0x0000000e1f0e7209 */ /* 0x000fe40007810000 */
[----:B------:R-:W-:Y:S01]  /*11920*/  ISETP.GT.AND P3, PT, R53, 0x21, PT ;  /* 0x000000213500780c */ /* 0x000fe20003f64270 */
[----:B------:R-:W-:Y:S01]  /*11930*/  MUFU.TANH R38, R38 ;  /* 0x0000002600267308 */ /* 0x000fe20000002400 */
[----:B------:R-:W-:-:S02]  /*11940*/  FMNMX.FTZ R14, R33, R14, !PT ;  /* 0x0000000e210e7209 */ /* 0x000fc40007810000 */
[----:B-----5:R-:W-:Y:S02]  /*11950*/  FSEL R37, R37, -INF , P3 ;  /* 0xff80000025257808 */ /* 0x020fe40001800000 */
[----:B------:R-:W-:-:S03]  /*11960*/  ISETP.GT.AND P3, PT, R53, 0x29, PT ;  /* 0x000000293500780c */ /* 0x000fc60003f64270 */
        /* <DEDUP_REMOVED lines=13> */
[----:B------:R-:W-:Y:S01]  /*11a40*/  R2UR UR10, R8 ;  /* 0x00000000080a72ca */ /* 0x000fe200000e0000 */
[----:B------:R-:W-:Y:S01]  /*11a50*/  VIADD R8, R6, 0x200 ;  /* 0x0000020006087836 */ /* 0x000fe20000000000 */
[----:B------:R-:W-:Y:S01]  /*11a60*/  R2UR UR11, R9 ;  /* 0x00000000090b72ca */ /* 0x000fe200000e0000 */
[----:B------:R-:W-:-:S03]  /*11a70*/  IMAD.MOV.U32 R9, RZ, RZ, 0x40000040 ;  /* 0x40000040ff097424 */ /* 0x000fc600078e00ff */
[----:B------:R-:W-:Y:S01]  /*11a80*/  MUFU.TANH R177, R177 ;  /* 0x000000b100b17308 */ /* 0x000fe20000002400 */
[----:B------:R-:W-:Y:S01]  /*11a90*/  R2UR UR14, R8 ;  /* 0x00000000080e72ca */ /* 0x000fe200000e0000 */
[----:B------:R-:W-:Y:S01]  /*11aa0*/  FMUL.FTZ R8, R60, UR7 ;  /* 0x000000073c087c20 */ /* 0x000fe20008410000 */
[----:B------:R-:W-:Y:S01]  /*11ab0*/  R2UR UR15, R9 ;  /* 0x00000000090f72ca */ /* 0x000fe200000e0000 */
[----:B------:R-:W-:Y:S01]  /*11ac0*/  FMUL.FTZ R9, R68, UR7 ;  /* 0x0000000744097c20 */ /* 0x000fe20008410000 */
[----:B------:R-:W-:-:S03]  /*11ad0*/  FMUL.FTZ R60, R74, UR7 ;  /* 0x000000074a3c7c20 */ /* 0x000fc60008410000 */
[----:B------:R-:W-:Y:S08]  /*11ae0*/  MUFU.TANH R179, R179 ;  /* 0x000000b300b37308 */ /* 0x000ff00000002400 */
[----:B------:R-:W0:Y:S08]  /*11af0*/  MUFU.TANH R8, R8 ;  /* 0x0000000800087308 */ /* 0x000e300000002400 */
        /* <DEDUP_REMOVED lines=10> */
[----:B------:R-:W-:Y:S01]  /*11ba0*/  FSEL R65, R42, -INF , P3 ;  /* 0xff8000002a417808 */ /* 0x000fe20001800000 */
[----:B------:R-:W-:Y:S01]  /*11bb0*/  FMUL.FTZ R173, R64, UR7 ;  /* 0x0000000740ad7c20 */ /* 0x000fe20008410000 */
[----:B------:R-:W-:Y:S01]  /*11bc0*/  ISETP.GT.AND P3, PT, R53, 0x31, PT ;  /* 0x000000313500780c */ /* 0x000fe20003f64270 */
[----:B------:R-:W-:Y:S01]  /*11bd0*/  FMUL.FTZ R64, R78, UR7 ;  /* 0x000000074e407c20 */ /* 0x000fe20008410000 */
[----:B------:R-:W-:Y:S01]  /*11be0*/  HGMMA.64x128x16.F32 R88, R168, gdesc[UR8].tnspB, R88, gsb0 ;  /* 0x41e00008a8587df0 */ /* 0x000fe20008000858 */
[----:B------:R-:W-:Y:S01]  /*11bf0*/  MUFU.TANH R175, R175 ;  /* 0x000000af00af7308 */ /* 0x000fe20000002400 */
[----:B------:R-:W-:Y:S01]  /*11c00*/  FSEL R69, R46, -INF , P3 ;  /* 0xff8000002e457808 */ /* 0x000fe20001800000 */
[----:B------:R-:W-:Y:S01]  /*11c10*/  FMUL.FTZ R46, R63, UR7 ;  /* 0x000000073f2e7c20 */ /* 0x000fe20008410000 */
[----:B------:R-:W-:-:S04]  /*11c20*/  ISETP.GT.AND P3, PT, R53, 0x39, PT ;  /* 0x000000393500780c */ /* 0x000fc80003f64270 */
[----:B------:R-:W-:Y:S01]  /*11c30*/  FSEL R73, R50, -INF , P3 ;  /* 0xff80000032497808 */ /* 0x000fe20001800000 */
[----:B------:R-:W-:Y:S01]  /*11c40*/  MUFU.TANH R173, R173 ;  /* 0x000000ad00ad7308 */ /* 0x000fe20000002400 */
[----:B------:R-:W-:Y:S01]  /*11c50*/  ISETP.GT.AND P3, PT, R53, 0x41, PT ;  /* 0x000000413500780c */ /* 0x000fe20003f64270 */
[----:B------:R-:W-:Y:S01]  /*11c60*/  FMUL.FTZ R50, R66, UR7 ;  /* 0x0000000742327c20 */ /* 0x000fe20008410000 */
[----:B------:R-:W-:Y:S02]  /*11c70*/  FMUL.FTZ R66, R79, UR7 ;  /* 0x000000074f427c20 */ /* 0x000fe40008410000 */
[----:B------:R-:W-:Y:S02]  /*11c80*/  FSEL R55, R55, -INF , P3 ;  /* 0xff80000037377808 */ /* 0x000fe40001800000 */
[----:B------:R-:W-:Y:S01]  /*11c90*/  ISETP.GT.AND P3, PT, R53, 0x49, PT ;  /* 0x000000493500780c */ /* 0x000fe20003f64270 */
[----:B------:R-:W-:Y:S08]  /*11ca0*/  MUFU.TANH R46, R46 ;  /* 0x0000002e002e7308 */ /* 0x000ff00000002400 */
[----:B------:R-:W-:Y:S08]  /*11cb0*/  MUFU.TANH R50, R50 ;  /* 0x0000003200327308 */ /* 0x000ff00000002400 */
[----:B------:R-:W-:Y:S08]  /*11cc0*/  MUFU.TANH R64, R64 ;  /* 0x0000004000407308 */ /* 0x000ff00000002400 */
[----:B------:R-:W-:Y:S01]  /*11cd0*/  MUFU.TANH R66, R66 ;  /* 0x0000004200427308 */ /* 0x000fe20000002400 */
[----:B------:R-:W-:-:S02]  /*11ce0*/  WARPGROUP.DEPBAR.LE gsb0, 0x0 ;  /* 0x00008000000079c5 */ /* 0x000fc40000010000 */
[----:B------:R-:W-:Y:S01]  /*11cf0*/  FMUL.FTZ R171, R61, UR7 ;  /* 0x000000073dab7c20 */ /* 0x000fe20008410000 */
[----:B------:R-:W-:Y:S01]  /*11d00*/  FSEL R61, R35, -INF , P2 ;  /* 0xff800000233d7808 */ /* 0x000fe20001000000 */
[----:B------:R-:W-:Y:S01]  /*11d10*/  WARPGROUP.ARRIVE ;  /* 0x00000000000079c5 */ /* 0x000fe20000000000 */
[----:B------:R-:W-:Y:S02]  /*11d20*/  ISETP.GT.AND P2, PT, R53, 0x28, PT ;  /* 0x000000283500780c */ /* 0x000fe40003f44270 */
[----:B------:R-:W-:Y:S01]  /*11d30*/  FMNMX.FTZ R14, R61, R14, !PT ;  /* 0x0000000e3d0e7209 */ /* 0x000fe20007810000 */
[----:B------:R-:W1:Y:S01]  /*11d40*/  MUFU.TANH R171, R171 ;  /* 0x000000ab00ab7308 */ /* 0x000e620000002400 */
[----:B------:R-:W-:Y:S01]  /*11d50*/  FSEL R41, R41, -INF , P2 ;  /* 0xff80000029297808 */ /* 0x000fe20001000000 */
[----:B------:R-:W-:Y:S01]  /*11d60*/  HGMMA.64x128x16.F32 R88, R152, gdesc[UR12].tnspB, R88, gsb0 ;  /* 0x41e0000c98587df0 */ /* 0x000fe20008000858 */
[----:B------:R-:W-:Y:S02]  /*11d70*/  FMNMX.FTZ R14, R37, R14, !PT ;  /* 0x0000000e250e7209 */ /* 0x000fe40007810000 */
[----:B------:R-:W-:-:S02]  /*11d80*/  ISETP.GT.AND P2, PT, R53, 0x30, PT ;  /* 0x000000303500780c */ /* 0x000fc40003f44270 */
[----:B------:R-:W-:Y:S02]  /*11d90*/  FMNMX.FTZ R14, R41, R14, !PT ;  /* 0x0000000e290e7209 */ /* 0x000fe40007810000 */
[----:B------:R-:W-:Y:S02]  /*11da0*/  FSEL R45, R45, -INF , P2 ;  /* 0xff8000002d2d7808 */ /* 0x000fe40001000000 */
[----:B------:R-:W-:Y:S02]  /*11db0*/  FMNMX.FTZ R14, R65, R14, !PT ;  /* 0x0000000e410e7209 */ /* 0x000fe40007810000 */
[----:B------:R-:W-:Y:S02]  /*11dc0*/  ISETP.GT.AND P2, PT, R53, 0x38, PT ;  /* 0x000000383500780c */ /* 0x000fe40003f44270 */
[----:B------:R-:W-:Y:S02]  /*11dd0*/  FMNMX.FTZ R14, R45, R14, !PT ;  /* 0x0000000e2d0e7209 */ /* 0x000fe40007810000 */
[----:B------:R-:W-:-:S02]  /*11de0*/  FSEL R49, R49, -INF , P2 ;  /* 0xff80000031317808 */ /* 0x000fc40001000000 */
[----:B------:R-:W-:Y:S02]  /*11df0*/  FMNMX.FTZ R14, R69, R14, !PT ;  /* 0x0000000e450e7209 */ /* 0x000fe40007810000 */
[----:B------:R-:W-:Y:S02]  /*11e00*/  ISETP.GT.AND P2, PT, R53, 0x40, PT ;  /* 0x000000403500780c */ /* 0x000fe40003f44270 */
[----:B------:R-:W-:Y:S01]  /*11e10*/  FMNMX.FTZ R30, R49, R14, !PT ;  /* 0x0000000e311e7209 */ /* 0x000fe20007810000 */
[----:B------:R-:W-:Y:S01]  /*11e20*/  FMUL.FTZ R14, R76, UR7 ;  /* 0x000000074c0e7c20 */ /* 0x000fe20008410000 */
[----:B------:R-:W-:Y:S01]  /*11e30*/  FSEL R169, R52, -INF , P2 ;  /* 0xff80000034a97808 */ /* 0x000fe20001000000 */
[----:B------:R-:W-:Y:S01]  /*11e40*/  FMUL.FTZ R52, R67, UR7 ;  /* 0x0000000743347c20 */ /* 0x000fe20008410000 */
[----:B------:R-:W-:Y:S01]  /*11e50*/  FMNMX.FTZ R30, R73, R30, !PT ;  /* 0x0000001e491e7209 */ /* 0x000fe20007810000 */
[----:B------:R-:W-:Y:S01]  /*11e60*/  FMUL.FTZ R67, R82, UR7 ;  /* 0x0000000752437c20 */ /* 0x000fe20008410000 */
[----:B------:R-:W-:Y:S01]  /*11e70*/  ISETP.GT.AND P2, PT, R53, 0x48, PT ;  /* 0x000000483500780c */ /* 0x000fe20003f44270 */
[----:B------:R-:W2:Y:S01]  /*11e80*/  MUFU.TANH R14, R14 ;  /* 0x0000000e000e7308 */ /* 0x000ea20000002400 */
[----:B------:R-:W-:-:S02]  /*11e90*/  FMNMX.FTZ R30, R169, R30, !PT ;  /* 0x0000001ea91e7209 */ /* 0x000fc40007810000 */
[----:B0-----:R-:W-:Y:S01]  /*11ea0*/  FSEL R77, R8, -INF , P2 ;  /* 0xff800000084d7808 */ /* 0x001fe20001000000 */
[----:B------:R-:W-:Y:S01]  /*11eb0*/  FMUL.FTZ R8, R81, UR7 ;  /* 0x0000000751087c20 */ /* 0x000fe20008410000 */
[----:B------:R-:W-:Y:S02]  /*11ec0*/  FMNMX.FTZ R30, R55, R30, !PT ;  /* 0x0000001e371e7209 */ /* 0x000fe40007810000 */
[----:B------:R-:W-:Y:S01]  /*11ed0*/  ISETP.GT.AND P2, PT, R53, 0x50, PT ;  /* 0x000000503500780c */ /* 0x000fe20003f44270 */
[----:B------:R-:W-:Y:S01]  /*11ee0*/  MUFU.TANH R52, R52 ;  /* 0x0000003400347308 */ /* 0x000fe20000002400 */
[----:B-1----:R-:W-:Y:S02]  /*11ef0*/  FSEL R171, R171, -INF , P3 ;  /* 0xff800000abab7808 */ /* 0x002fe40001800000 */
[----:B------:R-:W-:Y:S02]  /*11f00*/  FMNMX.FTZ R30, R77, R30, !PT ;  /* 0x0000001e4d1e7209 */ /* 0x000fe40007810000 */
[----:B------:R-:W-:-:S02]  /*11f10*/  ISETP.GT.AND P3, PT, R53, 0x51, PT ;  /* 0x000000513500780c */ /* 0x000fc40003f64270 */
[----:B------:R-:W-:Y:S01]  /*11f20*/  FSEL R173, R173, -INF , P2 ;  /* 0xff800000adad7808 */ /* 0x000fe20001000000 */
[----:B------:R-:W0:Y:S01]  /*11f30*/  MUFU.TANH R8, R8 ;  /* 0x0000000800087308 */ /* 0x000e220000002400 */
[----:B------:R-:W-:Y:S02]  /*11f40*/  FMNMX.FTZ R30, R171, R30, !PT ;  /* 0x0000001eab1e7209 */ /* 0x000fe40007810000 */
[----:B------:R-:W-:Y:S02]  /*11f50*/  ISETP.GT.AND P2, PT, R53, 0x58, PT ;  /* 0x000000583500780c */ /* 0x000fe40003f44270 */
[----:B------:R-:W-:Y:S02]  /*11f60*/  FSEL R175, R175, -INF , P3 ;  /* 0xff800000afaf7808 */ /* 0x000fe40001800000 */
[----:B------:R-:W-:Y:S01]  /*11f70*/  FMNMX.FTZ R30, R173, R30, !PT ;  /* 0x0000001ead1e7209 */ /* 0x000fe20007810000 */
[----:B------:R-:W-:Y:S01]  /*11f80*/  MUFU.TANH R67, R67 ;  /* 0x0000004300437308 */ /* 0x000fe20000002400 */
[----:B------:R-:W-:-:S02]  /*11f90*/  ISETP.GT.AND P3, PT, R53, 0x59, PT ;  /* 0x000000593500780c */ /* 0x000fc40003f64270 */
[----:B------:R-:W-:Y:S01]  /*11fa0*/  FSEL R81, R9, -INF , P2 ;  /* 0xff80000009517808 */ /* 0x000fe20001000000 */
[----:B------:R-:W-:Y:S01]  /*11fb0*/  FMUL.FTZ R9, R85, UR7 ;  /* 0x0000000755097c20 */ /* 0x000fe20008410000 */
[----:B------:R-:W-:Y:S02]  /*11fc0*/  FMNMX.FTZ R30, R175, R30, !PT ;  /* 0x0000001eaf1e7209 */ /* 0x000fe40007810000 */
[----:B------:R-:W-:Y:S02]  /*11fd0*/  ISETP.GT.AND P2, PT, R53, 0x60, PT ;  /* 0x000000603500780c */ /* 0x000fe40003f44270 */
[----:B------:R-:W-:Y:S01]  /*11fe0*/  FSEL R177, R177, -INF , P3 ;  /* 0xff800000b1b17808 */ /* 0x000fe20001800000 */
[----:B------:R-:W-:Y:S01]  /*11ff0*/  MUFU.TANH R9, R9 ;  /* 0x0000000900097308 */ /* 0x000fe20000002400 */
[----:B------:R-:W-:Y:S02]  /*12000*/  FMNMX.FTZ R30, R81, R30, !PT ;  /* 0x0000001e511e7209 */ /* 0x000fe40007810000 */
[----:B------:R-:W-:-:S02]  /*12010*/  ISETP.GT.AND P3, PT, R53, 0x61, PT ;  /* 0x000000613500780c */ /* 0x000fc40003f64270 */
[----:B------:R-:W-:Y:S02]  /*12020*/  FSEL R181, R181, -INF , P2 ;  /* 0xff800000b5b57808 */ /* 0x000fe40001000000 */
[----:B------:R-:W-:Y:S02]  /*12030*/  FMNMX.FTZ R42, R177, R30, !PT ;  /* 0x0000001eb12a7209 */ /* 0x000fe40007810000 */
[----:B------:R-:W-:Y:S01]  /*12040*/  ISETP.GT.AND P2, PT, R53, 0x68, PT ;  /* 0x000000683500780c */ /* 0x000fe20003f44270 */
[----:B------:R-:W1:Y:S01]  /*12050*/  MUFU.TANH R30, R84 ;  /* 0x00000054001e7308 */ /* 0x000e620000002400 */
[----:B------:R-:W-:Y:S02]  /*12060*/  FSEL R179, R179, -INF , P3 ;  /* 0xff800000b3b37808 */ /* 0x000fe40001800000 */
[----:B------:R-:W-:Y:S02]  /*12070*/  FMNMX.FTZ R42, R181, R42, !PT ;  /* 0x0000002ab52a7209 */ /* 0x000fe40007810000 */
[----:B------:R-:W-:-:S02]  /*12080*/  ISETP.GT.AND P3, PT, R53, 0x69, PT ;  /* 0x000000693500780c */ /* 0x000fc40003f64270 */
[----:B--2---:R-:W-:Y:S01]  /*12090*/  FSEL R85, R14, -INF , P2 ;  /* 0xff8000000e557808 */ /* 0x004fe20001000000 */
[----:B------:R-:W-:Y:S01]  /*120a0*/  FMUL.FTZ R14, R62, UR7 ;  /* 0x000000073e0e7c20 */ /* 0x000fe20008410000 */
[----:B------:R-:W-:Y:S01]  /*120b0*/  FMNMX.FTZ R42, R179, R42, !PT ;  /* 0x0000002ab32a7209 */ /* 0x000fe20007810000 */
[----:B------:R-:W-:Y:S01]  /*120c0*/  FMUL.FTZ R62, R75, UR7 ;  /* 0x000000074b3e7c20 */ /* 0x000fe20008410000 */
[----:B------:R-:W-:Y:S02]  /*120d0*/  ISETP.GT.AND P2, PT, R53, 0x70, PT ;  /* 0x000000703500780c */ /* 0x000fe40003f44270 */
[----:B------:R-:W-:Y:S01]  /*120e0*/  FSEL R183, R183, -INF , P3 ;  /* 0xff800000b7b77808 */ /* 0x000fe20001800000 */
[----:B------:R-:W2:Y:S01]  /*120f0*/  MUFU.TANH R14, R14 ;  /* 0x0000000e000e7308 */ /* 0x000ea20000002400 */
[----:B------:R-:W-:Y:S02]  /*12100*/  FMNMX.FTZ R42, R85, R42, !PT ;  /* 0x0000002a552a7209 */ /* 0x000fe40007810000 */
[----:B------:R-:W-:-:S02]  /*12110*/  ISETP.GT.AND P3, PT, R53, 0x71, PT ;  /* 0x000000713500780c */ /* 0x000fc40003f64270 */
[----:B------:R-:W-:Y:S02]  /*12120*/  FSEL R235, R80, -INF , P2 ;  /* 0xff80000050eb7808 */ /* 0x000fe40001000000 */
[----:B------:R-:W-:Y:S01]  /*12130*/  FMNMX.FTZ R42, R183, R42, !PT ;  /* 0x0000002ab72a7209 */ /* 0x000fe20007810000 */
[----:B------:R-:W3:Y:S01]  /*12140*/  MUFU.TANH R62, R62 ;  /* 0x0000003e003e7308 */ /* 0x000ee20000002400 */
[----:B------:R-:W-:Y:S02]  /*12150*/  ISETP.GT.AND P2, PT, R53, 0x78, PT ;  /* 0x000000783500780c */ /* 0x000fe40003f44270 */
[----:B0-----:R-:W-:Y:S02]  /*12160*/  FSEL R237, R8, -INF , P3 ;  /* 0xff80000008ed7808 */ /* 0x001fe40001800000 */
[----:B------:R-:W-:Y:S02]  /*12170*/  FMNMX.FTZ R42, R235, R42, !PT ;  /* 0x0000002aeb2a7209 */ /* 0x000fe40007810000 */
[C---:B------:R-:W-:Y:S01]  /*12180*/  ISETP.GT.AND P3, PT, R53.reuse, 0x79, PT ;  /* 0x000000793500780c */ /* 0x040fe20003f64270 */
[----:B------:R-:W-:Y:S01]  /*12190*/  VIADD R53, R53, 0x8 ;  /* 0x0000000835357836 */ /* 0x000fe20000000000 */
[----:B-1----:R-:W-:-:S02]  /*121a0*/  FSEL R30, R30, -INF , P2 ;  /* 0xff8000001e1e7808 */ /* 0x002fc40001000000 */
[----:B------:R-:W-:Y:S01]  /*121b0*/  FMNMX.FTZ R35, R237, R42, !PT ;  /* 0x0000002aed237209 */ /* 0x000fe20007810000 */
[----:B------:R-:W-:Y:S01]  /*121c0*/  IMAD.U32 R42, RZ, RZ, UR5 ;  /* 0x00000005ff2a7e24 */ /* 0x000fe2000f8e00ff */
[----:B------:R-:W-:Y:S02]  /*121d0*/  FSEL R63, R9, -INF , P3 ;  /* 0xff800000093f7808 */ /* 0x000fe40001800000 */
[----:B------:R-:W-:Y:S02]  /*121e0*/  FMNMX.FTZ R8, R30, R35, !PT ;  /* 0x000000231e087209 */ /* 0x000fe40007810000 */
[----:B------:R-:W-:Y:S02]  /*121f0*/  ISETP.GT.AND P3, PT, R53, RZ, PT ;  /* 0x000000ff3500720c */ /* 0x000fe40003f64270 */
[----:B------:R-:W-:Y:S02]  /*12200*/  FMNMX.FTZ R8, R63, R8, !PT ;  /* 0x000000083f087209 */ /* 0x000fe40007810000 */
[----:B------:R-:W-:-:S03]  /*12210*/  ISETP.GT.AND P4, PT, R53, 0x1, PT ;  /* 0x000000013500780c */ /* 0x000fc60003f84270 */
[----:B------:R-:W0:Y:S02]  /*12220*/  SHFL.BFLY PT, R9, R8, 0x2, 0x1f ;  /* 0x0c401f0008097f89 */ /* 0x000e2400000e0000 */
[----:B0-----:R-:W-:Y:S01]  /*12230*/  FMNMX.FTZ R9, R8, R9, !PT ;  /* 0x0000000908097209 */ /* 0x001fe20007810000 */
[----:B------:R-:W-:Y:S02]  /*12240*/  WARPGROUP.DEPBAR.LE gsb0, 0x0 ;  /* 0x00008000000079c5 */ /* 0x000fe40000010000 */
[----:B------:R-:W-:Y:S02]  /*12250*/  WARPGROUP.ARRIVE ;  /* 0x00000000000079c5 */ /* 0x000fe40000000000 */
[----:B------:R-:W0:Y:S02]  /*12260*/  SHFL.BFLY PT, R8, R9, 0x1, 0x1f ;  /* 0x0c201f0009087f89 */ /* 0x000e2400000e0000 */
[----:B0-----:R-:W-:Y:S01]  /*12270*/  FMNMX.FTZ R35, R9, R8, !PT ;  /* 0x0000000809237209 */ /* 0x001fe20007810000 */
[----:B------:R-:W-:Y:S01]  /*12280*/  VIADD R8, R6, 0x280 ;  /* 0x0000028006087836 */ /* 0x000fe20000000000 */
[----:B------:R-:W-:-:S02]  /*12290*/  MOV R9, 0x40000040 ;  /* 0x4000004000097802 */ /* 0x000fc40000000f00 */
[C---:B------:R-:W-:Y:S01]  /*122a0*/  FSETP.NEU.FTZ.AND P2, PT, R35.reuse, -INF , PT ;  /* 0xff8000002300780b */ /* 0x040fe20003f5d000 */
[----:B------:R-:W-:Y:S01]  /*122b0*/  FMUL.FTZ R68, R35, R42 ;  /* 0x0000002a23447220 */ /* 0x000fe20000410000 */
[----:B------:R-:W-:Y:S02]  /*122c0*/  R2UR UR10, R8 ;  /* 0x00000000080a72ca */ /* 0x000fe400000e0000 */
[----:B------:R-:W-:Y:S01]  /*122d0*/  R2UR UR11, R9 ;  /* 0x00000000090b72ca */ /* 0x000fe200000e0000 */
[----:B------:R-:W-:Y:S01]  /*122e0*/  IMAD.MOV.U32 R9, RZ, RZ, 0x40000040 ;  /* 0x40000040ff097424 */ /* 0x000fe200078e00ff */
[----:B------:R-:W-:-:S05]  /*122f0*/  FSEL R68, R68, RZ, P2 ;  /* 0x000000ff44447208 */ /* 0x000fca0001000000 */
[-CC-:B------:R-:W-:Y:S01]  /*12300*/  FFMA.FTZ R182, R21, R42.reuse, -R68.reuse ;  /* 0x0000002a15b67223 */ /* 0x180fe20000010844 */
[----:B------:R-:W-:Y:S01]  /*12310*/  FSEL R21, R15, -INF , P3 ;  /* 0xff8000000f157808 */ /* 0x000fe20001800000 */
[-CC-:B------:R-:W-:Y:S01]  /*12320*/  FFMA.FTZ R180, R7, R42.reuse, -R68.reuse ;  /* 0x0000002a07b47223 */ /* 0x180fe20000010844 */
[-CC-:B------:R-:W-:Y:S01]  /*12330*/  FFMA.FTZ R7, R25, R42.reuse, -R68.reuse ;  /* 0x0000002a19077223 */ /* 0x180fe20000010844 */
[----:B------:R-:W-:Y:S01]  /*12340*/  ISETP.GT.AND P3, PT, R53, 0x8, PT ;  /* 0x000000083500780c */ /* 0x000fe20003f64270 */
[-CC-:B------:R-:W-:Y:S01]  /*12350*/  FFMA.FTZ R176, R27, R42.reuse, -R68.reuse ;  /* 0x0000002a1bb07223 */ /* 0x180fe20000010844 */
[----:B------:R-:W-:Y:S01]  /*12360*/  HGMMA.64x128x16.F32 R88, R156, gdesc[UR8].tnspB, R88, gsb0 ;  /* 0x41e000089c587df0 */ /* 0x000fe20008000858 */
        /* <DEDUP_REMOVED lines=15> */
[----:B------:R0:W-:Y:S01]  /*12460*/  MUFU.EX2 R15, R7 ;  /* 0x00000007000f7308 */ /* 0x0001e20000000800 */
        /* <DEDUP_REMOVED lines=35> */
[----:B------:R-:W-:Y:S01]  /*126a0*/  FFMA.FTZ R63, R63, R42, -R68 ;  /* 0x0000002a3f3f7223 */ /* 0x000fe20000010844 */
        /* <DEDUP_REMOVED lines=13> */
[----:B------:R-:W-:Y:S02]  /*12780*/  FMNMX.FTZ R8, R43, R8, !PT ;  /* 0x000000082b087209 */ /* 0x000fe40007810000 */
[----:B------:R-:W-:Y:S02]  /*12790*/  FSEL R47, R47, -INF , P3 ;  /* 0xff8000002f2f7808 */ /* 0x000fe40001800000 */
[----:B------:R-:W-:Y:S01]  /*127a0*/  ISETP.GT.AND P3, PT, R53, 0x40, PT ;  /* 0x000000403500780c */ /* 0x000fe20003f64270 */
[----:B------:R-:W-:Y:S01]  /*127b0*/  MUFU.EX2 R31, R31 ;  /* 0x0000001f001f7308 */ /* 0x000fe20000000800 */
[----:B------:R-:W-:-:S02]  /*127c0*/  R2UR UR11, R9 ;  /* 0x00000000090b72ca */ /* 0x000fc400000e0000 */
[----:B------:R-:W-:Y:S02]  /*127d0*/  FSEL R51, R51, -INF , P3 ;  /* 0xff80000033337808 */ /* 0x000fe40001800000 */
[----:B------:R-:W-:-:S03]  /*127e0*/  ISETP.GT.AND P3, PT, R53, 0x48, PT ;  /* 0x000000483500780c */ /* 0x000fc60003f64270 */
        /* <DEDUP_REMOVED lines=8> */
[----:B------:R-:W-:Y:S01]  /*12870*/  FSEL R157, R44, -INF , P4 ;  /* 0xff8000002c9d7808 */ /* 0x000fe20002000000 */
[----:B------:R-:W-:Y:S01]  /*12880*/  WARPGROUP.ARRIVE ;  /* 0x00000000000079c5 */ /* 0x000fe20000000000 */
[----:B------:R-:W-:Y:S01]  /*12890*/  ISETP.GT.AND P4, PT, R53, 0x39, PT ;  /* 0x000000393500780c */ /* 0x000fe20003f84270 */
[--C-:B------:R-:W-:Y:S01]  /*128a0*/  FFMA.FTZ R158, R81, R42, -R68.reuse ;  /* 0x0000002a519e7223 */ /* 0x100fe20000010844 */
[----:B------:R-:W-:Y:S01]  /*128b0*/  FMNMX.FTZ R8, R157, R8, !PT ;  /* 0x000000089d087209 */ /* 0x000fe20007810000 */
[-CC-:B------:R-:W-:Y:S01]  /*128c0*/  FFMA.FTZ R81, R183, R42.reuse, -R68.reuse ;  /* 0x0000002ab7517223 */ /* 0x180fe20000010844 */
[----:B------:R-:W-:Y:S01]  /*128d0*/  FSEL R41, R48, -INF , P4 ;  /* 0xff80000030297808 */ /* 0x000fe20002000000 */
[----:B------:R-:W-:Y:S01]  /*128e0*/  FFMA.FTZ R156, R173, R42, -R68 ;  /* 0x0000002aad9c7223 */ /* 0x000fe20000010844 */
        /* <DEDUP_REMOVED lines=8> */
[----:B--2---:R-:W-:Y:S02]  /*12970*/  FSEL R159, R14, -INF , P3 ;  /* 0xff8000000e9f7808 */ /* 0x004fe40001800000 */
[----:B------:R-:W-:-:S02]  /*12980*/  FMNMX.FTZ R8, R65, R8, !PT ;  /* 0x0000000841087209 */ /* 0x000fc40007810000 */
[----:B------:R-:W-:Y:S01]  /*12990*/  ISETP.GT.AND P3, PT, R53, 0x50, PT ;  /* 0x000000503500780c */ /* 0x000fe20003f64270 */
[----:B------:R-:W-:Y:S01]  /*129a0*/  MUFU.EX2 R55, R55 ;  /* 0x0000003700377308 */ /* 0x000fe20000000800 */
[----:B------:R-:W-:Y:S02]  /*129b0*/  FSEL R46, R46, -INF , P4 ;  /* 0xff8000002e2e7808 */ /* 0x000fe40002000000 */
[----:B0-----:R-:W-:Y:S02]  /*129c0*/  FMNMX.FTZ R7, R159, R8, !PT ;  /* 0x000000089f077209 */ /* 0x001fe40007810000 */
[----:B------:R-:W-:Y:S02]  /*129d0*/  ISETP.GT.AND P4, PT, R53, 0x51, PT ;  /* 0x000000513500780c */ /* 0x000fe40003f84270 */
[----:B------:R-:W-:Y:S01]  /*129e0*/  FSEL R50, R50, -INF , P3 ;  /* 0xff80000032327808 */ /* 0x000fe20001800000 */
[----:B------:R-:W-:Y:S01]  /*129f0*/  MUFU.EX2 R154, R154 ;  /* 0x0000009a009a7308 */ /* 0x000fe20000000800 */
[----:B------:R-:W-:-:S02]  /*12a00*/  FMNMX.FTZ R7, R46, R7, !PT ;  /* 0x000000072e077209 */ /* 0x000fc40007810000 */
[C---:B------:R-:W-:Y:S02]  /*12a10*/  ISETP.GT.AND P3, PT, R53.reuse, 0x58, PT ;  /* 0x000000583500780c */ /* 0x040fe40003f64270 */
[----:B------:R-:W-:Y:S02]  /*12a20*/  FSEL R69, R52, -INF , P4 ;  /* 0xff80000034457808 */ /* 0x000fe40002000000 */
[----:B------:R-:W-:Y:S01]  /*12a30*/  FMNMX.FTZ R8, R50, R7, !PT ;  /* 0x0000000732087209 */ /* 0x000fe20007810000 */
[----:B------:R-:W-:Y:S01]  /*12a40*/  MUFU.EX2 R156, R156 ;  /* 0x0000009c009c7308 */ /* 0x000fe20000000800 */
[----:B------:R-:W-:Y:S02]  /*12a50*/  ISETP.GT.AND P4, PT, R53, 0x59, PT ;  /* 0x000000593500780c */ /* 0x000fe40003f84270 */
[----:B------:R-:W-:Y:S02]  /*12a60*/  FSEL R56, R56, -INF , P3 ;  /* 0xff80000038387808 */ /* 0x000fe40001800000 */
[----:B------:R-:W-:-:S02]  /*12a70*/  FMNMX.FTZ R7, R69, R8, !PT ;  /* 0x0000000845077209 */ /* 0x000fc40007810000 */
[C---:B------:R-:W-:Y:S01]  /*12a80*/  ISETP.GT.AND P3, PT, R53.reuse, 0x60, PT ;  /* 0x000000603500780c */ /* 0x040fe20003f64270 */
[----:B------:R-:W-:Y:S01]  /*12a90*/  MUFU.EX2 R158, R158 ;  /* 0x0000009e009e7308 */ /* 0x000fe20000000800 */
[----:B------:R-:W-:Y:S02]  /*12aa0*/  FSEL R58, R58, -INF , P4 ;  /* 0xff8000003a3a7808 */ /* 0x000fe40002000000 */
[----:B------:R-:W-:Y:S02]  /*12ab0*/  FMNMX.FTZ R7, R56, R7, !PT ;  /* 0x0000000738077209 */ /* 0x000fe40007810000 */
[----:B------:R-:W-:Y:S02]  /*12ac0*/  ISETP.GT.AND P4, PT, R53, 0x61, PT ;  /* 0x000000613500780c */ /* 0x000fe40003f84270 */
[----:B------:R-:W-:Y:S01]  /*12ad0*/  FSEL R60, R60, -INF , P3 ;  /* 0xff8000003c3c7808 */ /* 0x000fe20001800000 */
[----:B------:R-:W-:Y:S01]  /*12ae0*/  MUFU.EX2 R20, R20 ;  /* 0x0000001400147308 */ /* 0x000fe20000000800 */
[----:B------:R-:W-:-:S02]  /*12af0*/  FMNMX.FTZ R7, R58, R7, !PT ;  /* 0x000000073a077209 */ /* 0x000fc40007810000 */
[C---:B------:R-:W-:Y:S02]  /*12b00*/  ISETP.GT.AND P3, PT, R53.reuse, 0x68, PT ;  /* 0x000000683500780c */ /* 0x040fe40003f64270 */
[----:B---3--:R-:W-:Y:S02]  /*12b10*/  FSEL R73, R62, -INF , P4 ;  /* 0xff8000003e497808 */ /* 0x008fe40002000000 */
        /* <DEDUP_REMOVED lines=11> */
[----:B------:R-:W-:Y:S01]  /*12bd0*/  FFMA.FTZ R67, R175, R42, -R68 ;  /* 0x0000002aaf437223 */ /* 0x000fe20000010844 */
[----:B------:R-:W-:Y:S01]  /*12be0*/  FMNMX.FTZ R7, R169, R8, !PT ;  /* 0x00000008a9077209 */ /* 0x000fe20007810000 */
[----:B------:R-:W-:Y:S01]  /*12bf0*/  MUFU.EX2 R81, R81 ;  /* 0x0000005100517308 */ /* 0x000fe20000000800 */
[----:B------:R-:W-:-:S02]  /*12c00*/  ISETP.GT.AND P3, PT, R53, 0x78, PT ;  /* 0x000000783500780c */ /* 0x000fc40003f64270 */
[----:B------:R-:W-:Y:S02]  /*12c10*/  FSEL R70, R70, -INF , P4 ;  /* 0xff80000046467808 */ /* 0x000fe40002000000 */
[----:B------:R-:W-:Y:S02]  /*12c20*/  FMNMX.FTZ R7, R14, R7, !PT ;  /* 0x000000070e077209 */ /* 0x000fe40007810000 */
[----:B------:R-:W-:Y:S01]  /*12c30*/  ISETP.GT.AND P4, PT, R53, 0x79, PT ;  /* 0x000000793500780c */ /* 0x000fe20003f84270 */
[-CC-:B------:R-:W-:Y:S01]  /*12c40*/  FFMA.FTZ R53, R171, R42.reuse, -R68.reuse ;  /* 0x0000002aab357223 */ /* 0x180fe20000010844 */
[----:B------:R-:W-:Y:S01]  /*12c50*/  FSEL R26, R71, -INF , P3 ;  /* 0xff800000471a7808 */ /* 0x000fe20001800000 */
[----:B------:R-:W-:Y:S01]  /*12c60*/  FFMA.FTZ R71, R177, R42, -R68 ;  /* 0x0000002ab1477223 */ /* 0x000fe20000010844 */
[----:B------:R-:W-:Y:S01]  /*12c70*/  FMNMX.FTZ R7, R70, R7, !PT ;  /* 0x0000000746077209 */ /* 0x000fe20007810000 */
[----:B------:R-:W-:Y:S01]  /*12c80*/  MUFU.EX2 R67, R67 ;  /* 0x0000004300437308 */ /* 0x000fe20000000800 */
[----:B------:R-:W-:-:S02]  /*12c90*/  FSEL R72, R72, -INF , P4 ;  /* 0xff80000048487808 */ /* 0x000fc40002000000 */
        /* <DEDUP_REMOVED lines=8> */
[----:B------:R-:W-:-:S06]  /*12d20*/  VIADD R8, R6, 0x300 ;  /* 0x0000030006087836 */ /* 0x000fcc0000000000 */
[----:B------:R-:W-:Y:S01]  /*12d30*/  MUFU.EX2 R30, R30 ;  /* 0x0000001e001e7308 */ /* 0x000fe20000000800 */
[----:B------:R-:W0:Y:S01]  /*12d40*/  SHFL.BFLY PT, R7, R32, 0x1, 0x1f ;  /* 0x0c201f0020077f89 */ /* 0x000e2200000e0000 */
[----:B------:R-:W-:Y:S02]  /*12d50*/  R2UR UR10, R8 ;  /* 0x00000000080a72ca */ /* 0x000fe400000e0000 */
[----:B------:R-:W-:-:S04]  /*12d60*/  IADD3 R8, R6, 0x380, RZ ;  /* 0x0000038006087810 */ /* 0x000fc80007ffe0ff */
[----:B------:R-:W-:Y:S07]  /*12d70*/  MUFU.EX2 R63, R63 ;  /* 0x0000003f003f7308 */ /* 0x000fee0000000800 */
[----:B------:R-:W-:Y:S01]  /*12d80*/  HGMMA.64x128x16.F32 R88, R160, gdesc[UR8].tnspB, R88, gsb0 ;  /* 0x41e00008a0587df0 */ /* 0x000fe20008000858 */
[----:B------:R-:W-:Y:S02]  /*12d90*/  R2UR UR10, R8 ;  /* 0x00000000080a72ca */ /* 0x000fe400000e0000 */
[----:B0-----:R-:W-:-:S02]  /*12da0*/  FMNMX.FTZ R7, R32, R7, !PT ;  /* 0x0000000720077209 */ /* 0x001fc40007810000 */
[----:B------:R-:W-:Y:S02]  /*12db0*/  FSEL R32, R35, RZ, P2 ;  /* 0x000000ff23207208 */ /* 0x000fe40001000000 */
[C---:B------:R-:W-:Y:S01]  /*12dc0*/  FSETP.NEU.FTZ.AND P2, PT, R7.reuse, -INF , PT ;  /* 0xff8000000700780b */ /* 0x040fe20003f5d000 */
[----:B------:R-:W-:Y:S02]  /*12dd0*/  FMUL.FTZ R52, R7, R42 ;  /* 0x0000002a07347220 */ /* 0x000fe40000410000 */
[----:B------:R-:W-:-:S03]  /*12de0*/  FADD.FTZ R9, -R32, R11 ;  /* 0x0000000b20097221 */ /* 0x000fc60000010100 */
[----:B------:R-:W-:Y:S01]  /*12df0*/  FSEL R52, R52, RZ, P2 ;  /* 0x000000ff34347208 */ /* 0x000fe20001000000 */
[----:B------:R-:W-:-:S04]  /*12e00*/  FMUL.FTZ R9, R9, R42 ;  /* 0x0000002a09097220 */ /* 0x000fc80000410000 */
        /* <DEDUP_REMOVED lines=9> */
[----:B0-----:R-:W-:Y:S01]  /*12ea0*/  FSEL R9, R7, RZ, P2 ;  /* 0x000000ff07097208 */ /* 0x001fe20001000000 */
[----:B------:R-:W-:Y:S01]  /*12eb0*/  FFMA.FTZ R38, R87, R42, -R52 ;  /* 0x0000002a57267223 */ /* 0x000fe20000010834 */
[----:B------:R-:W-:-:S02]  /*12ec0*/  @!P1 IMAD R29, R185, 0x8, R2 ;  /* 0x00000008b91d9824 */ /* 0x000fc400078e0202 */
[-CC-:B------:R-:W-:Y:S01]  /*12ed0*/  FFMA.FTZ R173, R153, R42.reuse, -R52.reuse ;  /* 0x0000002a99ad7223 */ /* 0x180fe20000010834 */
[-C--:B------:R-:W-:Y:S01]  /*12ee0*/  FFMA.FTZ R40, R155, R42.reuse, -R52 ;  /* 0x0000002a9b287223 */ /* 0x080fe20000010834 */
[----:B------:R-:W-:Y:S01]  /*12ef0*/  FADD.FTZ R9, -R9, R10 ;  /* 0x0000000a09097221 */ /* 0x000fe20000010100 */
[-C--:B------:R-:W-:Y:S01]  /*12f00*/  FFMA.FTZ R175, R39, R42.reuse, -R52 ;  /* 0x0000002a27af7223 */ /* 0x080fe20000010834 */
[----:B------:R-:W-:Y:S01]  /*12f10*/  MUFU.EX2 R32, R32 ;  /* 0x0000002000207308 */ /* 0x000fe20000000800 */
[----:B-1----:R-:W-:Y:S01]  /*12f20*/  FFMA.FTZ R54, R11, R3, R180 ;  /* 0x000000030b367223 */ /* 0x002fe200000100b4 */
[-C--:B------:R-:W-:Y:S01]  /*12f30*/  FMUL.FTZ R10, R9, R42.reuse ;  /* 0x0000002a090a7220 */ /* 0x080fe20000410000 */
[----:B------:R-:W-:Y:S02]  /*12f40*/  IMAD.MOV.U32 R9, RZ, RZ, 0x40000040 ;  /* 0x40000040ff097424 */ /* 0x000fe400078e00ff */
[-C--:B------:R-:W-:Y:S01]  /*12f50*/  FFMA.FTZ R48, R157, R42.reuse, -R52 ;  /* 0x0000002a9d307223 */ /* 0x080fe20000010834 */
[----:B------:R-:W-:Y:S01]  /*12f60*/  FADD.FTZ R3, R57, R54 ;  /* 0x0000003639037221 */ /* 0x000fe20000010000 */
[-CC-:B------:R-:W-:Y:S01]  /*12f70*/  FFMA.FTZ R157, R50, R42.reuse, -R52.reuse ;  /* 0x0000002a329d7223 */ /* 0x180fe20000010834 */
[-CC-:B------:R-:W-:Y:S01]  /*12f80*/  FFMA.FTZ R44, R61, R42.reuse, -R52.reuse ;  /* 0x0000002a3d2c7223 */ /* 0x180fe20000010834 */
[----:B------:R-:W-:Y:S01]  /*12f90*/  R2UR UR11, R9 ;  /* 0x00000000090b72ca */ /* 0x000fe200000e0000 */
[----:B------:R0:W1:Y:S01]  /*12fa0*/  MUFU.EX2 R6, R10 ;  /* 0x0000000a00067308 */ /* 0x0000620000000800 */
        /* <DEDUP_REMOVED lines=9> */
[----:B------:R-:W-:Y:S01]  /*13040*/  IADD3 R3, -R194, 0xb, RZ ;  /* 0x0000000bc2037810 */ /* 0x000fe20007ffe1ff */
[-CC-:B------:R-:W-:Y:S01]  /*13050*/  FFMA.FTZ R159, R56, R42.reuse, -R52.reuse ;  /* 0x0000002a389f7223 */ /* 0x180fe20000010834 */
[-C--:B0-----:R-:W-:Y:S01]  /*13060*/  FFMA.FTZ R10, R65, R42.reuse, -R52 ;  /* 0x0000002a410a7223 */ /* 0x081fe20000010834 */
[----:B------:R-:W-:Y:S01]  /*13070*/  FADD.FTZ R25, R27, R54 ;  /* 0x000000361b197221 */ /* 0x000fe20000010000 */
[-CC-:B------:R-:W-:Y:S01]  /*13080*/  FFMA.FTZ R73, R73, R42.reuse, -R52.reuse ;  /* 0x0000002a49497223 */ /* 0x180fe20000010834 */
[--C-:B------:R-:W-:Y:S01]  /*13090*/  FFMA.FTZ R169, R169, R42, -R52.reuse ;  /* 0x0000002aa9a97223 */ /* 0x100fe20000010834 */
[----:B------:R-:W0:Y:S01]  /*130a0*/  MUFU.EX2 R34, R34 ;  /* 0x0000002200227308 */ /* 0x000e220000000800 */
[----:B-1----:R-:W-:Y:S01]  /*130b0*/  FFMA.FTZ R9, R6, R0, R181 ;  /* 0x0000000006097223 */ /* 0x002fe200000100b5 */
[----:B------:R-:W-:Y:S01]  /*130c0*/  FADD.FTZ R0, R178, R25 ;  /* 0x00000019b2007221 */ /* 0x000fe20000010000 */
[----:B------:R-:W-:Y:S01]  /*130d0*/  F2FP.F16.F32.PACK_AB R182, R15, R182 ;  /* 0x000000b60fb6723e */ /* 0x000fe200000000ff */
[-C--:B------:R-:W-:Y:S01]  /*130e0*/  FFMA.FTZ R70, R70, R42.reuse, -R52 ;  /* 0x0000002a46467223 */ /* 0x080fe20000010834 */
[----:B------:R-:W-:Y:S01]  /*130f0*/  FADD.FTZ R54, R32, R9 ;  /* 0x0000000920367221 */ /* 0x000fe20000010000 */
[----:B------:R-:W-:Y:S01]  /*13100*/  FADD.FTZ R9, R31, R0 ;  /* 0x000000001f097221 */ /* 0x000fe20000010000 */
[----:B------:R-:W-:Y:S01]  /*13110*/  FFMA.FTZ R0, R46, R42, -R52 ;  /* 0x0000002a2e007223 */ /* 0x000fe20000010834 */
[----:B------:R-:W-:Y:S01]  /*13120*/  MUFU.EX2 R177, R177 ;  /* 0x000000b100b17308 */ /* 0x000fe20000000800 */
[----:B--2---:R-:W-:Y:S01]  /*13130*/  FADD.FTZ R25, R183, R54 ;  /* 0x00000036b7197221 */ /* 0x004fe20000010000 */
[----:B------:R-:W-:Y:S01]  /*13140*/  FADD.FTZ R54, R172, R9 ;  /* 0x00000009ac367221 */ /* 0x000fe20000010000 */
[----:B------:R-:W-:-:S02]  /*13150*/  @!P1 VIADD R9, R29, 0x28840 ;  /* 0x000288401d099836 */ /* 0x000fc40000000000 */
[----:B------:R-:W-:Y:S01]  /*13160*/  FFMA.FTZ R26, R26, R42, -R52 ;  /* 0x0000002a1a1a7223 */ /* 0x000fe20000010834 */
[C---:B------:R-:W-:Y:S01]  /*13170*/  ISETP.GT.AND P2, PT, R12.reuse, R5, PT ;  /* 0x000000050c00720c */ /* 0x040fe20003f44270 */
[----:B------:R-:W-:Y:S01]  /*13180*/  VIADD R12, R12, 0xffffffff ;  /* 0xffffffff0c0c7836 */ /* 0x000fe20000000000 */
[----:B------:R-:W-:Y:S01]  /*13190*/  F2FP.F16.F32.PACK_AB R180, R57, R180 ;  /* 0x000000b439b4723e */ /* 0x000fe200000000ff */
[----:B------:R-:W-:Y:S01]  /*131a0*/  MUFU.EX2 R36, R36 ;  /* 0x0000002400247308 */ /* 0x000fe20000000800 */
[----:B0-----:R-:W-:Y:S01]  /*131b0*/  FADD.FTZ R46, R34, R25 ;  /* 0x00000019222e7221 */ /* 0x001fe20000010000 */
[----:B------:R-:W-:Y:S01]  /*131c0*/  FADD.FTZ R25, R33, R54 ;  /* 0x0000003621197221 */ /* 0x000fe20000010000 */
[----:B------:R-:W-:Y:S02]  /*131d0*/  @!P1 PRMT R9, RZ, 0x654, R9 ;  /* 0x00000654ff099816 */ /* 0x000fe40000000009 */
[----:B------:R-:W-:Y:S02]  /*131e0*/  F2FP.F16.F32.PACK_AB R176, R27, R176 ;  /* 0x000000b01bb0723e */ /* 0x000fe400000000ff */
[----:B------:R-:W-:Y:S01]  /*131f0*/  F2FP.F16.F32.PACK_AB R178, R31, R178 ;  /* 0x000000b21fb2723e */ /* 0x000fe200000000ff */
[----:B------:R-:W-:Y:S01]  /*13200*/  MUFU.EX2 R179, R179 ;  /* 0x000000b300b37308 */ /* 0x000fe20000000800 */
[----:B------:R-:W-:-:S02]  /*13210*/  F2FP.F16.F32.PACK_AB R172, R33, R172 ;  /* 0x000000ac21ac723e */ /* 0x000fc400000000ff */
[----:B------:R-:W-:Y:S02]  /*13220*/  F2FP.F16.F32.PACK_AB R181, R32, R181 ;  /* 0x000000b520b5723e */ /* 0x000fe400000000ff */
[----:B------:R-:W-:-:S03]  /*13230*/  F2FP.F16.F32.PACK_AB R183, R34, R183 ;  /* 0x000000b722b7723e */ /* 0x000fc600000000ff */
        /* <DEDUP_REMOVED lines=8> */
[----:B------:R-:W-:-:S04]  /*132c0*/  FFMA.FTZ R161, R60, R42, -R52 ;  /* 0x0000002a3ca17223 */ /* 0x000fc80000010834 */
[----:B------:R-:W0:Y:S01]  /*132d0*/  MUFU.EX2 R48, R48 ;  /* 0x0000003000307308 */ /* 0x000e220000000800 */
[----:B------:R-:W-:Y:S01]  /*132e0*/  FFMA.FTZ R163, R64, R42, -R52 ;  /* 0x0000002a40a37223 */ /* 0x000fe20000010834 */
[----:B------:R-:W-:Y:S01]  /*132f0*/  F2FP.F16.F32.PACK_AB R160, R77, R20 ;  /* 0x000000144da0723e */ /* 0x000fe200000000ff */
[----:B------:R-:W-:Y:S01]  /*13300*/  HGMMA.64x128x16.F32 R88, R164, gdesc[UR8].tnspB, R88, gsb0 ;  /* 0x41e00008a4587df0 */ /* 0x000fe20008000858 */
[----:B------:R-:W-:-:S04]  /*13310*/  F2FP.F16.F32.PACK_AB R162, R81, R24 ;  /* 0x0000001851a2723e */ /* 0x000fc800000000ff */
[----:B------:R-:W1:Y:S08]  /*13320*/  MUFU.EX2 R171, R171 ;  /* 0x000000ab00ab7308 */ /* 0x000e700000000800 */
[----:B------:R-:W2:Y:S08]  /*13330*/  MUFU.EX2 R8, R8 ;  /* 0x0000000800087308 */ /* 0x000eb00000000800 */
[----:B------:R-:W3:Y:S08]  /*13340*/  MUFU.EX2 R153, R153 ;  /* 0x0000009900997308 */ /* 0x000ef00000000800 */
[----:B------:R-:W4:Y:S08]  /*13350*/  MUFU.EX2 R10, R10 ;  /* 0x0000000a000a7308 */ /* 0x000f300000000800 */
[----:B------:R-:W5:Y:S08]  /*13360*/  MUFU.EX2 R155, R155 ;  /* 0x0000009b009b7308 */ /* 0x000f700000000800 */
[----:B------:R-:W5:Y:S08]  /*13370*/  MUFU.EX2 R0, R0 ;  /* 0x0000000000007308 */ /* 0x000f700000000800 */
[----:B------:R-:W5:Y:S08]  /*13380*/  MUFU.EX2 R157, R157 ;  /* 0x0000009d009d7308 */ /* 0x000f700000000800 */
[----:B------:R-:W-:Y:S08]  /*13390*/  MUFU.EX2 R159, R159 ;  /* 0x0000009f009f7308 */ /* 0x000ff00000000800 */
[----:B------:R-:W-:Y:S08]  /*133a0*/  MUFU.EX2 R161, R161 ;  /* 0x000000a100a17308 */ /* 0x000ff00000000800 */
[----:B------:R-:W-:Y:S08]  /*133b0*/  MUFU.EX2 R163, R163 ;  /* 0x000000a300a37308 */ /* 0x000ff00000000800 */
[----:B------:R0:W-:Y:S08]  /*133c0*/  MUFU.EX2 R15, R169 ;  /* 0x000000a9000f7308 */ /* 0x0001f00000000800 */
[----:B------:R-:W-:Y:S01]  /*133d0*/  MUFU.EX2 R70, R70 ;  /* 0x0000004600467308 */ /* 0x000fe20000000800 */
[----:B0-----:R-:W-:Y:S01]  /*133e0*/  F2FP.F16.F32.PACK_AB R169, R48, R21 ;  /* 0x0000001530a9723e */ /* 0x001fe200000000ff */
[----:B------:R-:W-:-:S02]  /*133f0*/  WARPGROUP.DEPBAR.LE gsb0, 0x0 ;  /* 0x00008000000079c5 */ /* 0x000fc40000010000 */
[----:B------:R0:W-:Y:S06]  /*13400*/  BAR.ARV R3, 0x100 ;  /* 0x000400030000751d */ /* 0x0001ec0000002000 */
[----:B------:R1:W-:Y:S01]  /*13410*/  @!P1 SYNCS.ARRIVE.TRANS64.RED.A1T0 RZ, [R9+URZ], RZ ;  /* 0x000000ff09ff99a7 */ /* 0x0003e2000810043f */
[----:B------:R-:W-:Y:S01]  /*13420*/  MUFU.EX2 R167, R26 ;  /* 0x0000001a00a77308 */ /* 0x000fe20000000800 */
[----:B0-----:R-:W-:Y:S01]  /*13430*/  FADD.FTZ R3, R177, R46 ;  /* 0x0000002eb1037221 */ /* 0x001fe20000010000 */
[----:B------:R-:W-:Y:S01]  /*13440*/  FADD.FTZ R46, R174, R25 ;  /* 0x00000019ae2e7221 */ /* 0x000fe20000010000 */
[-C--:B------:R-:W-:Y:S01]  /*13450*/  FMUL.FTZ R88, R88, R11.reuse ;  /* 0x0000000b58587220 */ /* 0x080fe20000410000 */
[-C--:B------:R-:W-:Y:S01]  /*13460*/  FMUL.FTZ R89, R89, R11.reuse ;  /* 0x0000000b59597220 */ /* 0x080fe20000410000 */
[----:B------:R-:W-:Y:S01]  /*13470*/  FADD.FTZ R50, R36, R3 ;  /* 0x0000000324327221 */ /* 0x000fe20000010000 */
[-C--:B------:R-:W-:Y:S01]  /*13480*/  FMUL.FTZ R92, R92, R11.reuse ;  /* 0x0000000b5c5c7220 */ /* 0x080fe20000410000 */
[----:B-1----:R-:W-:Y:S01]  /*13490*/  FADD.FTZ R9, R37, R46 ;  /* 0x0000002e25097221 */ /* 0x002fe20000010000 */
[----:B------:R0:W-:Y:S01]  /*134a0*/  @!P1 SYNCS.ARRIVE.TRANS64.RED.A1T0 RZ, [R13+URZ], RZ ;  /* 0x000000ff0dff99a7 */ /* 0x0001e2000810043f */
[----:B------:R-:W-:Y:S01]  /*134b0*/  FADD.FTZ R3, R179, R50 ;  /* 0x00000032b3037221 */ /* 0x000fe20000010000 */
[-C--:B------:R-:W-:Y:S01]  /*134c0*/  FFMA.FTZ R46, R69, R42.reuse, -R52 ;  /* 0x0000002a452e7223 */ /* 0x080fe20000010834 */
        /* <DEDUP_REMOVED lines=9> */
[-C--:B------:R-:W-:Y:S01]  /*13560*/  FMUL.FTZ R100, R100, R11.reuse ;  /* 0x0000000b64647220 */ /* 0x080fe20000410000 */
[----:B------:R-:W-:Y:S01]  /*13570*/  FADD.FTZ R54, R40, R3 ;  /* 0x0000000328367221 */ /* 0x000fe20000010000 */
[-C--:B------:R-:W-:Y:S01]  /*13580*/  FMUL.FTZ R101, R101, R11.reuse ;  /* 0x0000000b65657220 */ /* 0x080fe20000410000 */
        /* <DEDUP_REMOVED lines=13> */
[-CC-:B------:R-:W-:Y:S01]  /*13660*/  FFMA.FTZ R3, R14, R42.reuse, -R52.reuse ;  /* 0x0000002a0e037223 */ /* 0x180fe20000010834 */
[----:B------:R-:W-:Y:S01]  /*13670*/  FADD.FTZ R14, R48, R9 ;  /* 0x00000009300e7221 */ /* 0x000fe20000010000 */
[----:B------:R-:W-:Y:S01]  /*13680*/  FFMA.FTZ R52, R72, R42, -R52 ;  /* 0x0000002a48347223 */ /* 0x000fe20000010834 */
[----:B0-----:R-:W-:Y:S01]  /*13690*/  FADD.FTZ R13, R53, R54 ;  /* 0x00000036350d7221 */ /* 0x001fe20000010000 */
[----:B------:R0:W-:Y:S01]  /*136a0*/  MUFU.EX2 R165, R3 ;  /* 0x0000000300a57308 */ /* 0x0001e20000000800 */
[----:B------:R-:W-:Y:S01]  /*136b0*/  FADD.FTZ R9, R171, R14 ;  /* 0x0000000eab097221 */ /* 0x000fe20000010000 */
[-C--:B------:R-:W-:Y:S01]  /*136c0*/  FMUL.FTZ R112, R112, R11.reuse ;  /* 0x0000000b70707220 */ /* 0x080fe20000410000 */
[----:B------:R-:W-:Y:S01]  /*136d0*/  FADD.FTZ R56, R156, R13 ;  /* 0x0000000d9c387221 */ /* 0x000fe20000010000 */
[-C--:B------:R-:W-:Y:S01]  /*136e0*/  FMUL.FTZ R113, R113, R11.reuse ;  /* 0x0000000b71717220 */ /* 0x080fe20000410000 */
[----:B--2---:R-:W-:Y:S01]  /*136f0*/  FADD.FTZ R54, R8, R9 ;  /* 0x0000000908367221 */ /* 0x004fe20000010000 */
[----:B------:R-:W-:Y:S01]  /*13700*/  FMUL.FTZ R116, R116, R11 ;  /* 0x0000000b74747220 */ /* 0x000fe20000410000 */
[----:B------:R-:W-:Y:S01]  /*13710*/  FADD.FTZ R13, R67, R56 ;  /* 0x00000038430d7221 */ /* 0x000fe20000010000 */
[----:B------:R-:W2:Y:S01]  /*13720*/  MUFU.EX2 R14, R73 ;  /* 0x00000049000e7308 */ /* 0x000ea20000000800 */
[----:B---3--:R-:W-:Y:S01]  /*13730*/  FADD.FTZ R9, R153, R54 ;  /* 0x0000003699097221 */ /* 0x008fe20000010000 */
[----:B----4-:R-:W-:Y:S01]  /*13740*/  F2FP.F16.F32.PACK_AB R153, R10, R153 ;  /* 0x000000990a99723e */ /* 0x010fe200000000ff */
[----:B------:R-:W-:Y:S01]  /*13750*/  FADD.FTZ R56, R158, R13 ;  /* 0x0000000d9e387221 */ /* 0x000fe20000010000 */
[-C--:B------:R-:W-:Y:S01]  /*13760*/  FMUL.FTZ R117, R117, R11.reuse ;  /* 0x0000000b75757220 */ /* 0x080fe20000410000 */
[----:B------:R-:W-:Y:S01]  /*13770*/  FADD.FTZ R54, R10, R9 ;  /* 0x000000090a367221 */ /* 0x000fe20000010000 */
[----:B------:R-:W-:Y:S01]  /*13780*/  FMUL.FTZ R120, R120, R11 ;  /* 0x0000000b78787220 */ /* 0x000fe20000410000 */
[----:B------:R-:W-:Y:S01]  /*13790*/  FADD.FTZ R13, R71, R56 ;  /* 0x00000038470d7221 */ /* 0x000fe20000010000 */
[----:B------:R-:W3:Y:S01]  /*137a0*/  MUFU.EX2 R52, R52 ;  /* 0x0000003400347308 */ /* 0x000ee20000000800 */
[----:B-----5:R-:W-:Y:S01]  /*137b0*/  FADD.FTZ R9, R155, R54 ;  /* 0x000000369b097221 */ /* 0x020fe20000010000 */
[----:B------:R-:W-:Y:S01]  /*137c0*/  F2FP.F16.F32.PACK_AB R155, R0, R155 ;  /* 0x0000009b009b723e */ /* 0x000fe200000000ff */
        /* <DEDUP_REMOVED lines=10> */
[----:B-1----:R-:W-:Y:S01]  /*13870*/  FADD.FTZ R54, R46, R9 ;  /* 0x000000092e367221 */ /* 0x002fe20000010000 */
        /* <DEDUP_REMOVED lines=10> */
[----:B------:R-:W-:Y:S01]  /*13920*/  FMUL.FTZ R141, R141, R11 ;  /* 0x0000000b8d8d7220 */ /* 0x000fe20000410000 */
[----:B0-----:R-:W-:Y:S01]  /*13930*/  FADD.FTZ R3, R161, R54 ;  /* 0x00000036a1037221 */ /* 0x001fe20000010000 */
[----:B--2---:R-:W-:Y:S01]  /*13940*/  F2FP.F16.F32.PACK_AB R161, R14, R161 ;  /* 0x000000a10ea1723e */ /* 0x004fe200000000ff */
[----:B------:R-:W-:Y:S01]  /*13950*/  FADD.FTZ R24, R30, R9 ;  /* 0x000000091e187221 */ /* 0x000fe20000010000 */
[-C--:B------:R-:W-:Y:S01]  /*13960*/  FMUL.FTZ R144, R144, R11.reuse ;  /* 0x0000000b90907220 */ /* 0x080fe20000410000 */
[----:B------:R-:W-:Y:S01]  /*13970*/  FADD.FTZ R20, R14, R3 ;  /* 0x000000030e147221 */ /* 0x000fe20000010000 */
[-C--:B------:R-:W-:Y:S01]  /*13980*/  FMUL.FTZ R145, R145, R11.reuse ;  /* 0x0000000b91917220 */ /* 0x080fe20000410000 */
        /* <DEDUP_REMOVED lines=8> */
[----:B------:R-:W-:Y:S01]  /*13a10*/  FMUL.FTZ R90, R90, R6 ;  /* 0x000000065a5a7220 */ /* 0x000fe20000410000 */
        /* <DEDUP_REMOVED lines=11> */
[-C--:B------:R-:W-:Y:S01]  /*13ad0*/  FMUL.FTZ R95, R95, R6.reuse ;  /* 0x000000065f5f7220 */ /* 0x080fe20000410000 */
[----:B------:R-:W-:Y:S01]  /*13ae0*/  F2FP.F16.F32.PACK_AB R177, R36, R177 ;  /* 0x000000b124b1723e */ /* 0x000fe200000000ff */
[----:B---3--:R-:W-:Y:S01]  /*13af0*/  FADD.FTZ R0, R52, R20 ;  /* 0x0000001434007221 */ /* 0x008fe20000010000 */
        /* <DEDUP_REMOVED lines=39> */
[----:B------:R-:W-:-:S02]  /*13d70*/  IMAD.MOV.U32 R11, RZ, RZ, R35 ;  /* 0x000000ffff0b7224 */ /* 0x000fc400078e0023 */
[----:B------:R-:W-:Y:S01]  /*13d80*/  IMAD.MOV.U32 R10, RZ, RZ, R7 ;  /* 0x000000ffff0a7224 */ /* 0x000fe200078e0007 */
[----:B------:R-:W-:Y:S06]  /*13d90*/  @P2 BRA `(.L_x_7944) ;  /* 0xffffffcc00582947 */ /* 0x000fec000383ffff */
.L_x_7934:
[----:B------:R-:W-:-:S13]  /*13da0*/  ISETP.GE.AND P2, PT, R12, RZ, PT ;  /* 0x000000ff0c00720c */ /* 0x000fda0003f46270 */
[----:B------:R-:W-:Y:S05]  /*13db0*/  @!P2 BRA `(.L_x_7945) ;  /* 0x000000280084a947 */ /* 0x000fea0003800000 */
[----:B------:R-:W-:Y:S01]  /*13dc0*/  IMAD.MOV.U32 R5, RZ, RZ, R7 ;  /* 0x000000ffff057224 */ /* 0x000fe200078e0007 */
[----:B------:R-:W-:Y:S01]  /*13dd0*/  MOV R10, R35 ;  /* 0x00000023000a7202 */ /* 0x000fe20000000f00 */
[----:B------:R-:W-:Y:S02]  /*13de0*/  IMAD.MOV.U32 R13, RZ, RZ, R190 ;  /* 0x000000ffff0d7224 */ /* 0x000fe400078e00be */
[----:B------:R-:W-:-:S07]  /*13df0*/  IMAD.MOV.U32 R11, RZ, RZ, R185 ;  /* 0x000000ffff0b7224 */ /* 0x000fce00078e00b9 */
.L_x_7955:
        /* <DEDUP_REMOVED lines=10> */
.L_x_7947:
[----:B------:R-:W-:Y:S02]  /*13ea0*/  LEA R6, R185, R2, 0x3 ;  /* 0x00000002b9067211 */ /* 0x000fe400078e18ff */
[----:B------:R-:W-:-:S04]  /*13eb0*/  SHF.L.U32 R7, R190, 0x1f, RZ ;  /* 0x0000001fbe077819 */ /* 0x000fc800000006ff */
[----:B------:R0:W1:Y:S01]  /*13ec0*/  SYNCS.PHASECHK.TRANS64.TRYWAIT P3, [R6+URZ+0x28830], R7 ;  /* 0x02883007060075a7 */ /* 0x000062000806017f */
[----:B------:R-:W-:Y:S05]  /*13ed0*/  @!P0 BRA `(.L_x_7948) ;  /* 0x0000000000048947 */ /* 0x000fea0003800000 */
[----:B------:R-:W-:Y:S01]  /*13ee0*/  BPT.TRAP 0x1 ;  /* 0x000000040000795c */ /* 0x000fe20000300000 */
.L_x_7948:
[----:B------:R-:W-:Y:S04]  /*13ef0*/  BSSY B0, `(.L_x_7946) ;  /* 0x0000004000007945 */ /* 0x000fe80003800000 */
[----:B-1----:R-:W-:Y:S05]  /*13f00*/  @P3 BRA `(.L_x_7949) ;  /* 0x0000000000083947 */ /* 0x002fea0003800000 */
[----:B------:R-:W1:Y:S02]  /*13f10*/  SYNCS.PHASECHK.TRANS64.TRYWAIT P3, [R6+URZ+0x28830], R7 ;  /* 0x02883007060075a7 */ /* 0x000e64000806017f */
[----:B-1----:R-:W-:Y:S05]  /*13f20*/  @!P3 BRA `(.L_x_7950) ;  /* 0x000000c400a8b947 */ /* 0x002fea0003800000 */
.L_x_7949:
[----:B------:R-:W-:Y:S05]  /*13f30*/  BSYNC B0 ;  /* 0x0000000000007941 */ /* 0x000fea0003800000 */
.L_x_7946:
        /* <DEDUP_REMOVED lines=16> */
[----:B------:R-:W-:Y:S01]  /*14040*/  VIADD R7, R8, 0x8 ;  /* 0x0000000808077836 */ /* 0x000fe20000000000 */
[----:B------:R-:W-:Y:S02]  /*14050*/  IADD3 R8, R6, 0x2, RZ ;  /* 0x0000000206087810 */ /* 0x000fe40007ffe0ff */
[----:B------:R-:W-:Y:S01]  /*14060*/  R2UR UR27, R9 ;  /* 0x00000000091b72ca */ /* 0x000fe200000e0000 */
[----:B------:R-:W-:Y:S01]  /*14070*/  IMAD.MOV.U32 R9, RZ, RZ, 0x40000040 ;  /* 0x40000040ff097424 */ /* 0x000fe200078e00ff */
[----:B------:R0:W-:Y:S01]  /*14080*/  BAR.SYNC.DEFER_BLOCKING R7, 0x100 ;  /* 0x000400070000751d */ /* 0x0001e20000010000 */
[----:B------:R-:W-:Y:S01]  /*14090*/  R2UR UR10, R8 ;  /* 0x00000000080a72ca */ /* 0x000fe200000e0000 */
[----:B------:R-:W-:-:S02]  /*140a0*/  VIADD R8, R6, 0x4 ;  /* 0x0000000406087836 */ /* 0x000fc40000000000 */
[----:B------:R-:W-:-:S03]  /*140b0*/  R2UR UR31, R9 ;  /* 0x00000000091f72ca */ /* 0x000fc600000e0000 */
[----:B------:R-:W-:Y:S01]  /*140c0*/  R2UR UR14, R8 ;  /* 0x00000000080e72ca */ /* 0x000fe200000e0000 */
[----:B0-----:R-:W-:Y:S01]  /*140d0*/  IMAD.MOV.U32 R7, RZ, RZ, 0x40000040 ;  /* 0x40000040ff077424 */ /* 0x001fe200078e00ff */
[----:B------:R-:W-:-:S04]  /*140e0*/  IADD3 R8, R6, 0x6, RZ ;  /* 0x0000000606087810 */ /* 0x000fc80007ffe0ff */
[----:B------:R-:W-:Y:S01]  /*140f0*/  R2UR UR18, R8 ;  /* 0x00000000081272ca */ /* 0x000fe200000e0000 */
[----:B------:R-:W-:Y:S01]  /*14100*/  VIADD R8, R6, 0x400 ;  /* 0x0000040006087836 */ /* 0x000fe20000000000 */
[----:B------:R-:W-:-:S04]  /*14110*/  R2UR UR35, R7 ;  /* 0x00000000072372ca */ /* 0x000fc800000e0000 */
[----:B------:R-:W-:Y:S02]  /*14120*/  R2UR UR22, R8 ;  /* 0x00000000081672ca */ /* 0x000fe400000e0000 */
[----:B------:R-:W-:Y:S01]  /*14130*/  IADD3 R8, R6, 0x402, RZ ;  /* 0x0000040206087810 */ /* 0x000fe20007ffe0ff */
[----:B------:R-:W-:-:S03]  /*14140*/  WARPGROUP.ARRIVE ;  /* 0x00000000000079c5 */ /* 0x000fc60000000000 */
[----:B------:R-:W-:Y:S01]  /*14150*/  R2UR UR26, R8 ;  /* 0x00000000081a72ca */ /* 0x000fe200000e0000 */
[C---:B------:R-:W-:Y:S01]  /*14160*/  VIADD R8, R6.reuse, 0x404 ;  /* 0x0000040406087836 */ /* 0x040fe20000000000 */
[----:B------:R-:W-:Y:S01]  /*14170*/  IADD3 R6, R6, 0x406, RZ ;  /* 0x0000040606067810 */ /* 0x000fe20007ffe0ff */
[----:B------:R-:W-:Y:S03]  /*14180*/  HGMMA.64x128x16.F32 R24, gdesc[UR44], RZ, !UPT, gsb0 ;  /* 0x01e000002c1879f0 */ /* 0x000fe6000c0008ff */
        /* <DEDUP_REMOVED lines=27> */
.L_x_7952:
[----:B------:R-:W-:Y:S01]  /*14340*/  SHF.L.U32 R6, R13, 0x1f, RZ ;  /* 0x0000001f0d067819 */ /* 0x000fe200000006ff */
[----:B------:R-:W-:-:S04]  /*14350*/  IMAD R7, R11, 0x8, R2 ;  /* 0x000000080b077824 */ /* 0x000fc800078e0202 */
[----:B------:R0:W1:Y:S01]  /*14360*/  SYNCS.PHASECHK.TRANS64.TRYWAIT P2, [R7+URZ+0x28850], R6 ;  /* 0x02885006070075a7 */ /* 0x000062000804017f */
[----:B------:R-:W-:Y:S05]  /*14370*/  @!P0 BRA `(.L_x_7953) ;  /* 0x0000000000048947 */ /* 0x000fea0003800000 */
[----:B------:R-:W-:Y:S01]  /*14380*/  BPT.TRAP 0x1 ;  /* 0x000000040000795c */ /* 0x000fe20000300000 */
.L_x_7953:
[----:B-1----:R-:W-:Y:S05]  /*14390*/  @P2 BRA `(.L_x_7951) ;  /* 0x0000000000082947 */ /* 0x002fea0003800000 */
[----:B------:R-:W1:Y:S02]  /*143a0*/  SYNCS.PHASECHK.TRANS64.TRYWAIT P2, [R7+URZ+0x28850], R6 ;  /* 0x02885006070075a7 */ /* 0x000e64000804017f */
[----:B-1----:R-:W-:Y:S05]  /*143b0*/  @!P2 BRA `(.L_x_7954) ;  /* 0x000000c00098a947 */ /* 0x002fea0003800000 */
.L_x_7951:
[----:B01----:R-:W-:Y:S01]  /*143c0*/  VIADD R6, R2, 0x400 ;  /* 0x0000040002067836 */ /* 0x003fe20000000000 */
[----:B------:R-:W-:Y:S05]  /*143d0*/  WARPSYNC.ALL ;  /* 0x0000000000007948 */ /* 0x000fea0003800000 */
[----:B------:R-:W-:Y:S01]  /*143e0*/  SHF.R.U32.HI R6, RZ, 0x4, R6 ;  /* 0x00000004ff067819 */ /* 0x000fe20000011606 */
[----:B------:R-:W-:Y:S01]  /*143f0*/  IMAD.MOV.U32 R7, RZ, RZ, 0x40000040 ;  /* 0x40000040ff077424 */ /* 0x000fe200078e00ff */
[----:B------:R-:W-:Y:S01]  /*14400*/  WARPGROUP.ARRIVE ;  /* 0x00000000000079c5 */ /* 0x000fe20000000000 */
[----:B------:R-:W-:Y:S01]  /*14410*/  IMAD.MOV.U32 R9, RZ, RZ, 0x40000040 ;  /* 0x40000040ff097424 */ /* 0x000fe200078e00ff */
[----:B------:R-:W-:Y:S01]  /*14420*/  LOP3.LUT R6, R6, 0x3fff, RZ, 0xc0, !PT ;  /* 0x00003fff06067812 */ /* 0x000fe200078ec0ff */
[----:B------:R-:W-:Y:S01]  /*14430*/  FMUL.FTZ R13, R24, UR6 ;  /* 0x00000006180d7c20 */ /* 0x000fe20008410000 */
[----:B------:R-:W-:Y:S01]  /*14440*/  R2UR UR11, R7 ;  /* 0x00000000070b72ca */ /* 0x000fe200000e0000 */
[----:B------:R-:W-:Y:S01]  /*14450*/  FMUL.FTZ R7, R25, UR6 ;  /* 0x0000000619077c20 */ /* 0x000fe20008410000 */
[----:B------:R-:W-:Y:S01]  /*14460*/  LOP3.LUT R6, R6, 0x4000000, RZ, 0xfc, !PT ;  /* 0x0400000006067812 */ /* 0x000fe200078efcff */
[----:B------:R-:W-:Y:S01]  /*14470*/  FMUL.FTZ R20, R28, UR6 ;  /* 0x000000061c147c20 */ /* 0x000fe20008410000 */
[----:B------:R-:W-:Y:S01]  /*14480*/  FMUL.FTZ R25, R31, UR6 ;  /* 0x000000061f197c20 */ /* 0x000fe20008410000 */
[----:B------:R-:W0:Y:S01]  /*14490*/  MUFU.TANH R13, R13 ;  /* 0x0000000d000d7308 */ /* 0x000e220000002400 */
[----:B------:R-:W-:Y:S01]  /*144a0*/  LEA R6, R11, R6, 0xb ;  /* 0x000000060b067211 */ /* 0x000fe200078e58ff */
[----:B------:R-:W-:Y:S01]  /*144b0*/  FMUL.FTZ R31, R37, UR6 ;  /* 0x00000006251f7c20 */ /* 0x000fe20008410000 */
[----:B------:R-:W-:Y:S01]  /*144c0*/  FMUL.FTZ R37, R40, UR6 ;  /* 0x0000000628257c20 */ /* 0x000fe20008410000 */
[----:B------:R-:W-:Y:S01]  /*144d0*/  FMUL.FTZ R21, R29, UR6 ;  /* 0x000000061d157c20 */ /* 0x000fe20008410000 */
[C---:B------:R-:W-:Y:S01]  /*144e0*/  R2UR UR10, R6.reuse ;  /* 0x00000000060a72ca */ /* 0x040fe200000e0000 */
[----:B------:R-:W-:-:S02]  /*144f0*/  VIADD R8, R6, 0x80 ;  /* 0x0000008006087836 */ /* 0x000fc40000000000 */
        /* <DEDUP_REMOVED lines=11> */
[----:B------:R-:W-:Y:S01]  /*145b0*/  HGMMA.64x128x16.F32 R88, R180, gdesc[UR8].tnspB, R88, gsb0 ;  /* 0x41e00008b4587df0 */ /* 0x000fe20008000858 */
[----:B------:R-:W-:Y:S01]  /*145c0*/  R2UR UR10, R8 ;  /* 0x00000000080a72ca */ /* 0x000fe200000e0000 */
[----:B------:R-:W-:Y:S01]  /*145d0*/  FMUL.FTZ R235, R56, UR6 ;  /* 0x0000000638eb7c20 */ /* 0x000fe20008410000 */
[----:B------:R-:W-:Y:S01]  /*145e0*/  R2UR UR11, R9 ;  /* 0x00000000090b72ca */ /* 0x000fe200000e0000 */
[----:B------:R-:W-:Y:S01]  /*145f0*/  FMUL.FTZ R237, R57, UR6 ;  /* 0x0000000639ed7c20 */ /* 0x000fe20008410000 */
[----:B0-----:R-:W-:Y:S01]  /*14600*/  FMNMX.FTZ R8, R13, R10, !PT ;  /* 0x0000000a0d087209 */ /* 0x001fe20007810000 */
[----:B------:R-:W0:Y:S01]  /*14610*/  MUFU.TANH R21, R21 ;  /* 0x0000001500157308 */ /* 0x000e220000002400 */
[----:B------:R-:W-:Y:S01]  /*14620*/  FMUL.FTZ R28, R34, UR6 ;  /* 0x00000006221c7c20 */ /* 0x000fe20008410000 */
[----:B------:R-:W-:Y:S01]  /*14630*/  FMUL.FTZ R34, R60, UR6 ;  /* 0x000000063c227c20 */ /* 0x000fe20008410000 */
[----:B-1----:R-:W-:Y:S01]  /*14640*/  FMNMX.FTZ R9, R7, R8, !PT ;  /* 0x0000000807097209 */ /* 0x002fe20007810000 */
[----:B------:R-:W-:Y:S01]  /*14650*/  FMUL.FTZ R36, R61, UR6 ;  /* 0x000000063d247c20 */ /* 0x000fe20008410000 */
[----:B------:R-:W-:Y:S01]  /*14660*/  IADD3 R8, R6, 0x100, RZ ;  /* 0x0000010006087810 */ /* 0x000fe20007ffe0ff */
[----:B------:R-:W-:Y:S01]  /*14670*/  FMUL.FTZ R32, R38, UR6 ;  /* 0x0000000626207c20 */ /* 0x000fe20008410000 */
[----:B------:R-:W-:Y:S01]  /*14680*/  FMUL.FTZ R38, R64, UR6 ;  /* 0x0000000640267c20 */ /* 0x000fe20008410000 */
[----:B------:R-:W1:Y:S01]  /*14690*/  MUFU.TANH R26, R26 ;  /* 0x0000001a001a7308 */ /* 0x000e620000002400 */
[----:B--2---:R-:W-:Y:S01]  /*146a0*/  FMNMX.FTZ R40, R20, R9, !PT ;  /* 0x0000000914287209 */ /* 0x004fe20007810000 */
[----:B------:R-:W-:-:S02]  /*146b0*/  IMAD.MOV.U32 R9, RZ, RZ, 0x40000040 ;  /* 0x40000040ff097424 */ /* 0x000fc400078e00ff */
[----:B------:R-:W-:Y:S01]  /*146c0*/  FMUL.FTZ R65, R65, UR6 ;  /* 0x0000000641417c20 */ /* 0x000fe20008410000 */
[----:B------:R-:W-:Y:S01]  /*146d0*/  FMUL.FTZ R69, R69, UR6 ;  /* 0x0000000645457c20 */ /* 0x000fe20008410000 */
[----:B------:R-:W-:Y:S01]  /*146e0*/  FMUL.FTZ R73, R73, UR6 ;  /* 0x0000000649497c20 */ /* 0x000fe20008410000 */
[----:B------:R-:W-:Y:S01]  /*146f0*/  FMUL.FTZ R29, R35, UR6 ;  /* 0x00000006231d7c20 */ /* 0x000fe20008410000 */
[----:B------:R-:W-:Y:S01]  /*14700*/  FMUL.FTZ R33, R39, UR6 ;  /* 0x0000000627217c20 */ /* 0x000fe20008410000 */
[----:B------:R-:W2:Y:S01]  /*14710*/  MUFU.TANH R27, R27 ;  /* 0x0000001b001b7308 */ /* 0x000ea20000002400 */
[----:B------:R-:W-:Y:S01]  /*14720*/  FMUL.FTZ R39, R42, UR6 ;  /* 0x000000062a277c20 */ /* 0x000fe20008410000 */
[----:B------:R-:W-:Y:S01]  /*14730*/  MOV R42, UR4 ;  /* 0x00000004002a7c02 */ /* 0x000fe20008000f00 */
        /* <DEDUP_REMOVED lines=19> */
[----:B------:R-:W5:Y:S01]  /*14870*/  S2R R194, SR_TID.X ;  /* 0x0000000000c27919 */ /* 0x000f620000002100 */
[C---:B------:R-:W-:Y:S01]  /*14880*/  ISETP.GT.AND P2, PT, R12.reuse, RZ, PT ;  /* 0x000000ff0c00720c */ /* 0x040fe20003f44270 */
[----:B------:R-:W4:Y:S01]  /*14890*/  MUFU.TANH R37, R37 ;  /* 0x0000002500257308 */ /* 0x000f220000002400 */
[----:B------:R-:W-:-:S07]  /*148a0*/  VIADD R12, R12, 0xffffffff ;  /* 0xffffffff0c0c7836 */ /* 0x000fce0000000000 */
[----:B------:R-:W4:Y:S08]  /*148b0*/  MUFU.TANH R41, R41 ;  /* 0x0000002900297308 */ /* 0x000f300000002400 */
[----:B------:R-:W-:Y:S08]  /*148c0*/  MUFU.TANH R193, R193 ;  /* 0x000000c100c17308 */ /* 0x000ff00000002400 */
[----:B------:R-:W-:Y:S01]  /*148d0*/  MUFU.TANH R195, R195 ;  /* 0x000000c300c37308 */ /* 0x000fe20000002400 */
[----:B-----5:R-:W-:-:S07]  /*148e0*/  SHF.R.U32.HI R194, RZ, 0x7, R194 ;  /* 0x00000007ffc27819 */ /* 0x020fce00000116c2 */
        /* <DEDUP_REMOVED lines=16> */
[----:B------:R-:W-:Y:S01]  /*149f0*/  R2UR UR10, R8 ;  /* 0x00000000080a72ca */ /* 0x000fe200000e0000 */
[----:B------:R-:W5:Y:S01]  /*14a00*/  MUFU.TANH R181, R181 ;  /* 0x000000b500b57308 */ /* 0x000f620000002400 */
[----:B------:R-:W-:Y:S01]  /*14a10*/  R2UR UR11, R9 ;  /* 0x00000000090b72ca */ /* 0x000fe200000e0000 */
[----:B------:R-:W-:Y:S01]  /*14a20*/  FMUL.FTZ R77, R81, UR6 ;  /* 0x00000006514d7c20 */ /* 0x000fe20008410000 */
[----:B0-----:R-:W-:Y:S01]  /*14a30*/  FMNMX.FTZ R9, R21, R40, !PT ;  /* 0x0000002815097209 */ /* 0x001fe20007810000 */
[----:B------:R-:W-:Y:S01]  /*14a40*/  FMUL.FTZ R40, R76, UR6 ;  /* 0x000000064c287c20 */ /* 0x000fe20008410000 */
[----:B------:R-:W-:Y:S01]  /*14a50*/  FMUL.FTZ R81, R85, UR6 ;  /* 0x0000000655517c20 */ /* 0x000fe20008410000 */
[----:B------:R-:W-:Y:S01]  /*14a60*/  FMUL.FTZ R85, R66, UR6 ;  /* 0x0000000642557c20 */ /* 0x000fe20008410000 */
[----:B-1----:R-:W-:Y:S01]  /*14a70*/  FMNMX.FTZ R8, R26, R9, !PT ;  /* 0x000000091a087209 */ /* 0x002fe20007810000 */
[----:B------:R-:W0:Y:S03]  /*14a80*/  MUFU.TANH R183, R183 ;  /* 0x000000b700b77308 */ /* 0x000e260000002400 */
[----:B--2---:R-:W-:-:S04]  /*14a90*/  FMNMX.FTZ R9, R27, R8, !PT ;  /* 0x000000081b097209 */ /* 0x004fc80007810000 */
[----:B---3--:R-:W-:Y:S01]  /*14aa0*/  FMNMX.FTZ R8, R30, R9, !PT ;  /* 0x000000091e087209 */ /* 0x008fe20007810000 */
[----:B------:R-:W-:Y:S03]  /*14ab0*/  MUFU.TANH R40, R40 ;  /* 0x0000002800287308 */ /* 0x000fe60000002400 */
[----:B----4-:R-:W-:-:S04]  /*14ac0*/  FMNMX.FTZ R8, R31, R8, !PT ;  /* 0x000000081f087209 */ /* 0x010fc80007810000 */
[----:B------:R-:W-:Y:S01]  /*14ad0*/  FMNMX.FTZ R8, R37, R8, !PT ;  /* 0x0000000825087209 */ /* 0x000fe20007810000 */
[----:B------:R-:W-:Y:S03]  /*14ae0*/  MUFU.TANH R44, R44 ;  /* 0x0000002c002c7308 */ /* 0x000fe60000002400 */
[----:B------:R-:W-:-:S04]  /*14af0*/  FMNMX.FTZ R8, R41, R8, !PT ;  /* 0x0000000829087209 */ /* 0x000fc80007810000 */
[----:B-----5:R-:W-:Y:S01]  /*14b00*/  FMNMX.FTZ R8, R181, R8, !PT ;  /* 0x00000008b5087209 */ /* 0x020fe20007810000 */
[----:B------:R-:W-:Y:S03]  /*14b10*/  MUFU.TANH R46, R46 ;  /* 0x0000002e002e7308 */ /* 0x000fe60000002400 */
[----:B0-----:R-:W-:-:S05]  /*14b20*/  FMNMX.FTZ R8, R183, R8, !PT ;  /* 0x00000008b7087209 */ /* 0x001fca0007810000 */
        /* <DEDUP_REMOVED lines=21> */
[----:B------:R-:W-:-:S06]  /*14c80*/  FMUL.FTZ R50, R78, UR6 ;  /* 0x000000064e327c20 */ /* 0x000fcc0008410000 */
[----:B------:R-:W0:Y:S08]  /*14c90*/  MUFU.TANH R177, R177 ;  /* 0x000000b100b17308 */ /* 0x000e300000002400 */
[----:B------:R-:W1:Y:S08]  /*14ca0*/  MUFU.TANH R179, R179 ;  /* 0x000000b300b37308 */ /* 0x000e700000002400 */
[----:B------:R-:W-:Y:S01]  /*14cb0*/  MUFU.TANH R48, R48 ;  /* 0x0000003000307308 */ /* 0x000fe20000002400 */
[----:B0-----:R-:W-:-:S07]  /*14cc0*/  FMNMX.FTZ R8, R177, R8, !PT ;  /* 0x00000008b1087209 */ /* 0x001fce0007810000 */
        /* <DEDUP_REMOVED lines=13> */
[----:B------:R-:W-:-:S07]  /*14da0*/  FMNMX.FTZ R8, R65, R8, !PT ;  /* 0x0000000841087209 */ /* 0x000fce0007810000 */
        /* <DEDUP_REMOVED lines=10> */
[----:B------:R-:W-:Y:S01]  /*14e50*/  FMUL.FTZ R173, R68, UR6 ;  /* 0x0000000644ad7c20 */ /* 0x000fe20008410000 */
[----:B------:R-:W-:Y:S01]  /*14e60*/  FMUL.FTZ R175, R72, UR6 ;  /* 0x0000000648af7c20 */ /* 0x000fe20008410000 */
[----:B------:R-:W-:-:S03]  /*14e70*/  WARPGROUP.ARRIVE ;  /* 0x00000000000079c5 */ /* 0x000fc60000000000 */
[----:B------:R-:W-:Y:S08]  /*14e80*/  MUFU.TANH R52, R52 ;  /* 0x0000003400347308 */ /* 0x000ff00000002400 */
[----:B------:R-:W0:Y:S08]  /*14e90*/  MUFU.TANH R173, R173 ;  /* 0x000000ad00ad7308 */ /* 0x000e300000002400 */
[----:B------:R-:W1:Y:S08]  /*14ea0*/  MUFU.TANH R175, R175 ;  /* 0x000000af00af7308 */ /* 0x000e700000002400 */
[----:B------:R-:W-:Y:S01]  /*14eb0*/  MUFU.TANH R83, R83 ;  /* 0x0000005300537308 */ /* 0x000fe20000002400 */
[----:B0-----:R-:W-:-:S04]  /*14ec0*/  FMNMX.FTZ R8, R173, R8, !PT ;  /* 0x00000008ad087209 */ /* 0x001fc80007810000 */
[----:B------:R-:W-:-:S03]  /*14ed0*/  FMNMX.FTZ R8, R69, R8, !PT ;  /* 0x0000000845087209 */ /* 0x000fc60007810000 */
[----:B------:R-:W-:Y:S01]  /*14ee0*/  MUFU.TANH R54, R54 ;  /* 0x0000003600367308 */ /* 0x000fe20000002400 */
[----:B-1----:R-:W-:-:S04]  /*14ef0*/  FMNMX.FTZ R8, R175, R8, !PT ;  /* 0x00000008af087209 */ /* 0x002fc80007810000 */
[----:B------:R-:W-:Y:S01]  /*14f00*/  FMNMX.FTZ R9, R73, R8, !PT ;  /* 0x0000000849097209 */ /* 0x000fe20007810000 */
[----:B------:R-:W-:Y:S02]  /*14f10*/  VIADD R8, R6, 0x180 ;  /* 0x0000018006087836 */ /* 0x000fe40000000000 */
[----:B------:R-:W-:Y:S01]  /*14f20*/  MUFU.TANH R87, R87 ;  /* 0x0000005700577308 */ /* 0x000fe20000002400 */
[----:B------:R-:W-:Y:S01]  /*14f30*/  FMNMX.FTZ R35, R40, R9, !PT ;  /* 0x0000000928237209 */ /* 0x000fe20007810000 */
[----:B------:R-:W-:Y:S01]  /*14f40*/  IMAD.MOV.U32 R9, RZ, RZ, 0x40000040 ;  /* 0x40000040ff097424 */ /* 0x000fe200078e00ff */
[----:B------:R-:W-:Y:S02]  /*14f50*/  R2UR UR10, R8 ;  /* 0x00000000080a72ca */ /* 0x000fe400000e0000 */
[----:B------:R-:W-:Y:S02]  /*14f60*/  FMNMX.FTZ R35, R44, R35, !PT ;  /* 0x000000232c237209 */ /* 0x000fe40007810000 */
[----:B------:R-:W-:-:S02]  /*14f70*/  R2UR UR11, R9 ;  /* 0x00000000090b72ca */ /* 0x000fc400000e0000 */
[----:B------:R-:W-:-:S04]  /*14f80*/  FMNMX.FTZ R8, R46, R35, !PT ;  /* 0x000000232e087209 */ /* 0x000fc80007810000 */
[----:B------:R-:W-:-:S04]  /*14f90*/  FMNMX.FTZ R9, R77, R8, !PT ;  /* 0x000000084d097209 */ /* 0x000fc80007810000 */
[----:B------:R-:W-:-:S03]  /*14fa0*/  FMNMX.FTZ R8, R48, R9, !PT ;  /* 0x0000000930087209 */ /* 0x000fc60007810000 */
[----:B------:R-:W-:Y:S01]  /*14fb0*/  HGMMA.64x128x16.F32 R88, R168, gdesc[UR8].tnspB, R88, gsb0 ;  /* 0x41e00008a8587df0 */ /* 0x000fe20008000858 */
[----:B------:R-:W-:-:S05]  /*14fc0*/  FMNMX.FTZ R8, R81, R8, !PT ;  /* 0x0000000851087209 */ /* 0x000fca0007810000 */
[----:B------:R-:W0:Y:S02]  /*14fd0*/  SHFL.BFLY PT, R9, R8, 0x2, 0x1f ;  /* 0x0c401f0008097f89 */ /* 0x000e2400000e0000 */
[----:B0-----:R-:W-:-:S05]  /*14fe0*/  FMNMX.FTZ R9, R8, R9, !PT ;  /* 0x0000000908097209 */ /* 0x001fca0007810000 */
[----:B------:R-:W0:Y:S02]  /*14ff0*/  SHFL.BFLY PT, R8, R9, 0x1, 0x1f ;  /* 0x0c201f0009087f89 */ /* 0x000e2400000e0000 */
[----:B0-----:R-:W-:Y:S01]  /*15000*/  FMNMX.FTZ R35, R9, R8, !PT ;  /* 0x0000000809237209 */ /* 0x001fe20007810000 */
[----:B------:R-:W-:-:S04]  /*15010*/  VIADD R8, R6, 0x200 ;  /* 0x0000020006087836 */ /* 0x000fc80000000000 */
[C---:B------:R-:W-:Y:S01]  /*15020*/  FADD.FTZ R9, -R35.reuse, R10 ;  /* 0x0000000a23097221 */ /* 0x040fe20000010100 */
[----:B------:R-:W-:Y:S01]  /*15030*/  R2UR UR10, R8 ;  /* 0x00000000080a72ca */ /* 0x000fe200000e0000 */
[-C--:B------:R-:W-:Y:S01]  /*15040*/  FMUL.FTZ R56, R35, R42.reuse ;  /* 0x0000002a23387220 */ /* 0x080fe20000410000 */
[----:B------:R-:W-:Y:S01]  /*15050*/  FMNMX.FTZ R8, R14, R5, !PT ;  /* 0x000000050e087209 */ /* 0x000fe20007810000 */
[-C--:B------:R-:W-:Y:S01]  /*15060*/  FMUL.FTZ R10, R9, R42.reuse ;  /* 0x0000002a090a7220 */ /* 0x080fe20000410000 */
[----:B------:R-:W-:Y:S02]  /*15070*/  IMAD.MOV.U32 R9, RZ, RZ, 0x40000040 ;  /* 0x40000040ff097424 */ /* 0x000fe400078e00ff */
[--C-:B------:R-:W-:Y:S01]  /*15080*/  FFMA.FTZ R180, R7, R42, -R56.reuse ;  /* 0x0000002a07b47223 */ /* 0x100fe20000010838 */
[----:B------:R-:W-:Y:S01]  /*15090*/  FMNMX.FTZ R7, R15, R8, !PT ;  /* 0x000000080f077209 */ /* 0x000fe20007810000 */
[-CC-:B------:R-:W-:Y:S01]  /*150a0*/  FFMA.FTZ R182, R20, R42.reuse, -R56.reuse ;  /* 0x0000002a14b67223 */ /* 0x180fe20000010838 */
[-CC-:B------:R-:W-:Y:S01]  /*150b0*/  FFMA.FTZ R176, R26, R42.reuse, -R56.reuse ;  /* 0x0000002a1ab07223 */ /* 0x180fe20000010838 */
[----:B------:R-:W-:Y:S01]  /*150c0*/  R2UR UR11, R9 ;  /* 0x00000000090b72ca */ /* 0x000fe200000e0000 */
[-CC-:B------:R-:W-:Y:S01]  /*150d0*/  FFMA.FTZ R178, R30, R42.reuse, -R56.reuse ;  /* 0x0000002a1eb27223 */ /* 0x180fe20000010838 */
[----:B------:R-:W-:Y:S01]  /*150e0*/  FMNMX.FTZ R8, R24, R7, !PT ;  /* 0x0000000718087209 */ /* 0x000fe20007810000 */
[-CC-:B------:R-:W-:Y:S01]  /*150f0*/  FFMA.FTZ R172, R37, R42.reuse, -R56.reuse ;  /* 0x0000002a25ac7223 */ /* 0x180fe20000010838 */
[----:B------:R-:W-:Y:S01]  /*15100*/  MOV R9, 0x40000040 ;  /* 0x4000004000097802 */ /* 0x000fe20000000f00 */
        /* <DEDUP_REMOVED lines=14> */
[----:B------:R-:W0:Y:S02]  /*151f0*/  MUFU.EX2 R13, R13 ;  /* 0x0000000d000d7308 */ /* 0x000e240000000800 */
[----:B------:R-:W-:-:S04]  /*15200*/  FMNMX.FTZ R8, R39, R8, !PT ;  /* 0x0000000827087209 */ /* 0x000fc80007810000 */
[----:B------:R-:W-:Y:S02]  /*15210*/  FMNMX.FTZ R8, R43, R8, !PT ;  /* 0x000000082b087209 */ /* 0x000fe40007810000 */
[----:B------:R-:W1:Y:S02]  /*15220*/  MUFU.EX2 R180, R180 ;  /* 0x000000b400b47308 */ /* 0x000e640000000800 */
[----:B------:R-:W-:-:S04]  /*15230*/  FMNMX.FTZ R8, R45, R8, !PT ;  /* 0x000000082d087209 */ /* 0x000fc80007810000 */
[----:B------:R-:W-:Y:S02]  /*15240*/  FMNMX.FTZ R8, R47, R8, !PT ;  /* 0x000000082f087209 */ /* 0x000fe40007810000 */
[----:B------:R-:W-:Y:S01]  /*15250*/  MUFU.EX2 R182, R182 ;  /* 0x000000b600b67308 */ /* 0x000fe20000000800 */
[----:B0-----:R-:W-:Y:S01]  /*15260*/  FFMA.FTZ R3, R10, R3, R13 ;  /* 0x000000030a037223 */ /* 0x001fe2000001000d */
[----:B------:R-:W-:-:S04]  /*15270*/  FMNMX.FTZ R8, R49, R8, !PT ;  /* 0x0000000831087209 */ /* 0x000fc80007810000 */
[----:B------:R-:W-:Y:S02]  /*15280*/  FMNMX.FTZ R8, R51, R8, !PT ;  /* 0x0000000833087209 */ /* 0x000fe40007810000 */
[----:B------:R-:W-:Y:S01]  /*15290*/  MUFU.EX2 R21, R21 ;  /* 0x0000001500157308 */ /* 0x000fe20000000800 */
[C---:B-1----:R-:W-:Y:S01]  /*152a0*/  FADD.FTZ R3, R180.reuse, R3 ;  /* 0x00000003b4037221 */ /* 0x042fe20000010000 */
[----:B------:R-:W-:Y:S02]  /*152b0*/  FMNMX.FTZ R8, R53, R8, !PT ;  /* 0x0000000835087209 */ /* 0x000fe40007810000 */
[----:B------:R-:W-:Y:S02]  /*152c0*/  F2FP.F16.F32.PACK_AB R180, R180, R13 ;  /* 0x0000000db4b4723e */ /* 0x000fe400000000ff */
[----:B------:R-:W-:Y:S02]  /*152d0*/  FMNMX.FTZ R8, R55, R8, !PT ;  /* 0x0000000837087209 */ /* 0x000fe40007810000 */
[----:B------:R-:W-:Y:S02]  /*152e0*/  MUFU.EX2 R176, R176 ;  /* 0x000000b000b07308 */ /* 0x000fe40000000800 */
[----:B------:R-:W-:-:S04]  /*152f0*/  FMNMX.FTZ R8, R57, R8, !PT ;  /* 0x0000000839087209 */ /* 0x000fc80007810000 */
[----:B------:R-:W-:Y:S01]  /*15300*/  FMNMX.FTZ R20, R59, R8, !PT ;  /* 0x000000083b147209 */ /* 0x000fe20007810000 */
[----:B------:R-:W-:Y:S01]  /*15310*/  VIADD R8, R6, 0x280 ;  /* 0x0000028006087836 */ /* 0x000fe20000000000 */
[----:B------:R-:W-:Y:S02]  /*15320*/  MUFU.EX2 R178, R178 ;  /* 0x000000b200b27308 */ /* 0x000fe40000000800 */
[----:B------:R-:W-:Y:S01]  /*15330*/  FMNMX.FTZ R20, R61, R20, !PT ;  /* 0x000000143d147209 */ /* 0x000fe20007810000 */
[----:B------:R-:W-:Y:S02]  /*15340*/  WARPGROUP.DEPBAR.LE gsb0, 0x0 ;  /* 0x00008000000079c5 */ /* 0x000fe40000010000 */
[----:B------:R-:W-:Y:S01]  /*15350*/  WARPGROUP.ARRIVE ;  /* 0x00000000000079c5 */ /* 0x000fe20000000000 */
[----:B------:R-:W-:Y:S01]  /*15360*/  FMUL.FTZ R169, R70, UR6 ;  /* 0x0000000646a97c20 */ /* 0x000fe20008410000 */
[----:B------:R-:W-:Y:S01]  /*15370*/  FMUL.FTZ R171, R74, UR6 ;  /* 0x000000064aab7c20 */ /* 0x000fe20008410000 */
[----:B------:R-:W-:Y:S01]  /*15380*/  FMNMX.FTZ R20, R63, R20, !PT ;  /* 0x000000143f147209 */ /* 0x000fe20007810000 */
[-CC-:B------:R-:W-:Y:S01]  /*15390*/  FFMA.FTZ R170, R193, R42.reuse, -R56.reuse ;  /* 0x0000002ac1aa7223 */ /* 0x180fe20000010838 */
[--C-:B------:R-:W-:Y:S01]  /*153a0*/  FFMA.FTZ R168, R177, R42, -R56.reuse ;  /* 0x0000002ab1a87223 */ /* 0x100fe20000010838 */
[----:B------:R-:W-:Y:S01]  /*153b0*/  HGMMA.64x128x16.F32 R88, R152, gdesc[UR8].tnspB, R88, gsb0 ;  /* 0x41e0000898587df0 */ /* 0x000fe20008000858 */
[----:B------:R-:W-:Y:S01]  /*153c0*/  R2UR UR10, R8 ;  /* 0x00000000080a72ca */ /* 0x000fe200000e0000 */
[----:B------:R-:W0:Y:S01]  /*153d0*/  MUFU.TANH R169, R169 ;  /* 0x000000a900a97308 */ /* 0x000e220000002400 */
[----:B------:R-:W-:Y:S01]  /*153e0*/  R2UR UR11, R9 ;  /* 0x00000000090b72ca */ /* 0x000fe200000e0000 */
[----:B------:R-:W-:Y:S01]  /*153f0*/  IMAD.MOV.U32 R9, RZ, RZ, 0x40000040 ;  /* 0x40000040ff097424 */ /* 0x000fe200078e00ff */
[----:B------:R-:W-:Y:S01]  /*15400*/  FMNMX.FTZ R20, R85, R20, !PT ;  /* 0x0000001455147209 */ /* 0x000fe20007810000 */
[----:B------:R-:W-:-:S03]  /*15410*/  FFMA.FTZ R193, R237, R42, -R56 ;  /* 0x0000002aedc17223 */ /* 0x000fc60000010838 */
[----:B------:R-:W-:Y:S01]  /*15420*/  FMNMX.FTZ R20, R67, R20, !PT ;  /* 0x0000001443147209 */ /* 0x000fe20007810000 */
[----:B------:R-:W1:Y:S08]  /*15430*/  MUFU.TANH R171, R171 ;  /* 0x000000ab00ab7308 */ /* 0x000e700000002400 */
[----:B------:R-:W-:Y:S01]  /*15440*/  MUFU.EX2 R172, R172 ;  /* 0x000000ac00ac7308 */ /* 0x000fe20000000800 */
[----:B0-----:R-:W-:-:S04]  /*15450*/  FMNMX.FTZ R20, R169, R20, !PT ;  /* 0x00000014a9147209 */ /* 0x001fc80007810000 */
[----:B------:R-:W-:-:S03]  /*15460*/  FMNMX.FTZ R20, R71, R20, !PT ;  /* 0x0000001447147209 */ /* 0x000fc60007810000 */
[----:B------:R-:W-:Y:S01]  /*15470*/  MUFU.EX2 R174, R174 ;  /* 0x000000ae00ae7308 */ /* 0x000fe20000000800 */
[----:B-1----:R-:W-:-:S04]  /*15480*/  FMNMX.FTZ R20, R171, R20, !PT ;  /* 0x00000014ab147209 */ /* 0x002fc80007810000 */
[----:B------:R-:W-:Y:S01]  /*15490*/  FMNMX.FTZ R7, R75, R20, !PT ;  /* 0x000000144b077209 */ /* 0x000fe20007810000 */
[----:B------:R-:W-:Y:S02]  /*154a0*/  FFMA.FTZ R20, R175, R42, -R56 ;  /* 0x0000002aaf147223 */ /* 0x000fe40000010838 */
        /* <DEDUP_REMOVED lines=9> */
[----:B------:R-:W-:Y:S02]  /*15540*/  MUFU.EX2 R193, R193 ;  /* 0x000000c100c17308 */ /* 0x000fe40000000800 */
[----:B------:R-:W0:Y:S06]  /*15550*/  SHFL.BFLY PT, R7, R8, 0x2, 0x1f ;  /* 0x0c401f0008077f89 */ /* 0x000e2c00000e0000 */
[----:B------:R-:W-:Y:S08]  /*15560*/  MUFU.EX2 R65, R65 ;  /* 0x0000004100417308 */ /* 0x000ff00000000800 */
[----:B------:R-:W-:Y:S08]  /*15570*/  MUFU.EX2 R20, R20 ;  /* 0x0000001400147308 */ /* 0x000ff00000000800 */
[----:B------:R-:W-:Y:S01]  /*15580*/  MUFU.EX2 R26, R26 ;  /* 0x0000001a001a7308 */ /* 0x000fe20000000800 */
[----:B0-----:R-:W-:Y:S01]  /*15590*/  FMNMX.FTZ R7, R8, R7, !PT ;  /* 0x0000000708077209 */ /* 0x001fe20007810000 */
[----:B------:R-:W-:-:S06]  /*155a0*/  VIADD R8, R6, 0x300 ;  /* 0x0000030006087836 */ /* 0x000fcc0000000000 */
        /* <DEDUP_REMOVED lines=10> */
[----:B------:R-:W-:Y:S01]  /*15650*/  R2UR UR10, R8 ;  /* 0x00000000080a72ca */ /* 0x000fe200000e0000 */
[-CC-:B------:R-:W-:Y:S01]  /*15660*/  FFMA.FTZ R155, R195, R42.reuse, -R56.reuse ;  /* 0x0000002ac39b7223 */ /* 0x180fe20000010838 */
[----:B------:R-:W-:Y:S01]  /*15670*/  R2UR UR11, R9 ;  /* 0x00000000090b72ca */ /* 0x000fe200000e0000 */
[-CC-:B------:R-:W-:Y:S01]  /*15680*/  FFMA.FTZ R152, R235, R42.reuse, -R56.reuse ;  /* 0x0000002aeb987223 */ /* 0x180fe20000010838 */
[----:B------:R-:W-:Y:S01]  /*15690*/  FFMA.FTZ R34, R48, R42, -R56 ;  /* 0x0000002a30227223 */ /* 0x000fe20000010838 */
[----:B------:R-:W-:Y:S01]  /*156a0*/  VIADD R8, R6, 0x380 ;  /* 0x0000038006087836 */ /* 0x000fe20000000000 */
        /* <DEDUP_REMOVED lines=14> */
[----:B------:R-:W0:Y:S01]  /*15790*/  SHFL.BFLY PT, R36, R7, 0x1, 0x1f ;  /* 0x0c201f0007247f89 */ /* 0x000e2200000e0000 */
[-CC-:B------:R-:W-:Y:S01]  /*157a0*/  FFMA.FTZ R69, R73, R42.reuse, -R56.reuse ;  /* 0x0000002a49457223 */ /* 0x180fe20000010838 */
[-CC-:B------:R-:W-:Y:S01]  /*157b0*/  FFMA.FTZ R156, R38, R42.reuse, -R56.reuse ;  /* 0x0000002a269c7223 */ /* 0x180fe20000010838 */
[----:B------:R-:W-:Y:S01]  /*157c0*/  HGMMA.64x128x16.F32 R88, R160, gdesc[UR8].tnspB, R88, gsb0 ;  /* 0x41e00008a0587df0 */ /* 0x000fe20008000858 */
[-CC-:B------:R-:W-:Y:S01]  /*157d0*/  FFMA.FTZ R158, R173, R42.reuse, -R56.reuse ;  /* 0x0000002aad9e7223 */ /* 0x180fe20000010838 */
[-CC-:B------:R-:W-:Y:S01]  /*157e0*/  FFMA.FTZ R73, R44, R42.reuse, -R56.reuse ;  /* 0x0000002a2c497223 */ /* 0x180fe20000010838 */
[----:B------:R-:W-:Y:S01]  /*157f0*/  FFMA.FTZ R56, R81, R42, -R56 ;  /* 0x0000002a51387223 */ /* 0x000fe20000010838 */
[----:B------:R-:W-:Y:S01]  /*15800*/  R2UR UR10, R8 ;  /* 0x00000000080a72ca */ /* 0x000fe200000e0000 */
[----:B------:R-:W-:Y:S08]  /*15810*/  MUFU.EX2 R157, R157 ;  /* 0x0000009d009d7308 */ /* 0x000ff00000000800 */
[----:B------:R-:W-:Y:S01]  /*15820*/  MUFU.EX2 R156, R156 ;  /* 0x0000009c009c7308 */ /* 0x000fe20000000800 */
[----:B0-----:R-:W-:-:S07]  /*15830*/  FMNMX.FTZ R7, R7, R36, !PT ;  /* 0x0000002407077209 */ /* 0x001fce0007810000 */
[----:B------:R-:W-:Y:S01]  /*15840*/  MUFU.EX2 R158, R158 ;  /* 0x0000009e009e7308 */ /* 0x000fe20000000800 */
[C---:B------:R-:W-:Y:S01]  /*15850*/  FADD.FTZ R9, -R7.reuse, R5 ;  /* 0x0000000507097221 */ /* 0x040fe20000010100 */
[----:B------:R-:W-:-:S03]  /*15860*/  FMUL.FTZ R36, R7, R42 ;  /* 0x0000002a07247220 */ /* 0x000fc60000410000 */
[-C--:B------:R-:W-:Y:S01]  /*15870*/  FMUL.FTZ R9, R9, R42.reuse ;  /* 0x0000002a09097220 */ /* 0x080fe20000410000 */
[-CC-:B------:R-:W-:Y:S01]  /*15880*/  FFMA.FTZ R14, R14, R42.reuse, -R36.reuse ;  /* 0x0000002a0e0e7223 */ /* 0x180fe20000010824 */
[-CC-:B------:R-:W-:Y:S01]  /*15890*/  FFMA.FTZ R181, R15, R42.reuse, -R36.reuse ;  /* 0x0000002a0fb57223 */ /* 0x180fe20000010824 */
[-CC-:B------:R-:W-:Y:S01]  /*158a0*/  FFMA.FTZ R183, R24, R42.reuse, -R36.reuse ;  /* 0x0000002a18b77223 */ /* 0x180fe20000010824 */
[----:B------:R0:W-:Y:S01]  /*158b0*/  MUFU.EX2 R81, R9 ;  /* 0x0000000900517308 */ /* 0x0001e20000000800 */
[-C--:B------:R-:W-:Y:S01]  /*158c0*/  FFMA.FTZ R24, R25, R42.reuse, -R36 ;  /* 0x0000002a19187223 */ /* 0x080fe20000010824 */
[----:B------:R-:W-:Y:S02]  /*158d0*/  @!P1 IMAD R25, R185, 0x8, R2 ;  /* 0x00000008b9199824 */ /* 0x000fe400078e0202 */
[-CC-:B------:R-:W-:Y:S01]  /*158e0*/  FFMA.FTZ R177, R28, R42.reuse, -R36.reuse ;  /* 0x0000002a1cb17223 */ /* 0x180fe20000010824 */
[-CC-:B------:R-:W-:Y:S01]  /*158f0*/  FFMA.FTZ R28, R29, R42.reuse, -R36.reuse ;  /* 0x0000002a1d1c7223 */ /* 0x180fe20000010824 */
[----:B------:R-:W-:Y:S01]  /*15900*/  FFMA.FTZ R179, R32, R42, -R36 ;  /* 0x0000002a20b37223 */ /* 0x000fe20000010824 */
[----:B------:R-:W-:-:S02]  /*15910*/  @!P1 VIADD R29, R25, 0x28840 ;  /* 0x00028840191d9836 */ /* 0x000fc40000000000 */
[-CC-:B------:R-:W-:Y:S01]  /*15920*/  FFMA.FTZ R32, R33, R42.reuse, -R36.reuse ;  /* 0x0000002a21207223 */ /* 0x180fe20000010824 */
[----:B------:R-:W1:Y:S01]  /*15930*/  MUFU.EX2 R14, R14 ;  /* 0x0000000e000e7308 */ /* 0x000e620000000800 */
[----:B0-----:R-:W-:Y:S01]  /*15940*/  MOV R9, 0x40000040 ;  /* 0x4000004000097802 */ /* 0x001fe20000000f00 */
[-CC-:B------:R-:W-:Y:S01]  /*15950*/  FFMA.FTZ R173, R39, R42.reuse, -R36.reuse ;  /* 0x0000002a27ad7223 */ /* 0x180fe20000010824 */
[----:B------:R-:W-:Y:S01]  /*15960*/  IADD3 R33, -R194, 0xb, RZ ;  /* 0x0000000bc2217810 */ /* 0x000fe20007ffe1ff */
[-CC-:B------:R-:W-:Y:S01]  /*15970*/  FFMA.FTZ R38, R43, R42.reuse, -R36.reuse ;  /* 0x0000002a2b267223 */ /* 0x180fe20000010824 */
[----:B------:R-:W-:Y:S01]  /*15980*/  R2UR UR11, R9 ;  /* 0x00000000090b72ca */ /* 0x000fe200000e0000 */
[-CC-:B------:R-:W-:Y:S01]  /*15990*/  FFMA.FTZ R175, R45, R42.reuse, -R36.reuse ;  /* 0x0000002a2daf7223 */ /* 0x180fe20000010824 */
[----:B------:R-:W-:Y:S01]  /*159a0*/  @!P1 PRMT R29, RZ, 0x654, R29 ;  /* 0x00000654ff1d9816 */ /* 0x000fe2000000001d */
        /* <DEDUP_REMOVED lines=9> */
[----:B-1----:R-:W-:Y:S01]  /*15a40*/  FFMA.FTZ R46, R81, R0, R14 ;  /* 0x00000000512e7223 */ /* 0x002fe2000001000e */
[-CC-:B------:R-:W-:Y:S01]  /*15a50*/  FFMA.FTZ R61, R61, R42.reuse, -R36.reuse ;  /* 0x0000002a3d3d7223 */ /* 0x180fe20000010824 */
[-CC-:B------:R-:W-:Y:S01]  /*15a60*/  FFMA.FTZ R3, R63, R42.reuse, -R36.reuse ;  /* 0x0000002a3f037223 */ /* 0x180fe20000010824 */
[-CC-:B------:R-:W-:Y:S01]  /*15a70*/  FFMA.FTZ R75, R75, R42.reuse, -R36.reuse ;  /* 0x0000002a4b4b7223 */ /* 0x180fe20000010824 */
[-CC-:B------:R-:W-:Y:S01]  /*15a80*/  FFMA.FTZ R50, R50, R42.reuse, -R36.reuse ;  /* 0x0000002a32327223 */ /* 0x180fe20000010824 */
[-CC-:B------:R-:W-:Y:S01]  /*15a90*/  FFMA.FTZ R79, R79, R42.reuse, -R36.reuse ;  /* 0x0000002a4f4f7223 */ /* 0x180fe20000010824 */
[----:B------:R-:W-:Y:S01]  /*15aa0*/  FFMA.FTZ R52, R52, R42, -R36 ;  /* 0x0000002a34347223 */ /* 0x000fe20000010824 */
[----:B------:R-:W-:Y:S01]  /*15ab0*/  MUFU.EX2 R24, R24 ;  /* 0x0000001800187308 */ /* 0x000fe20000000800 */
[C---:B0-----:R-:W-:Y:S01]  /*15ac0*/  FADD.FTZ R46, R181.reuse, R46 ;  /* 0x0000002eb52e7221 */ /* 0x041fe20000010000 */
[----:B------:R-:W-:Y:S01]  /*15ad0*/  F2FP.F16.F32.PACK_AB R181, R181, R14 ;  /* 0x0000000eb5b5723e */ /* 0x000fe200000000ff */
[-CC-:B------:R-:W-:Y:S01]  /*15ae0*/  FFMA.FTZ R83, R83, R42.reuse, -R36.reuse ;  /* 0x0000002a53537223 */ /* 0x180fe20000010824 */
[----:B------:R-:W-:-:S04]  /*15af0*/  FFMA.FTZ R54, R54, R42, -R36 ;  /* 0x0000002a36367223 */ /* 0x000fc80000010824 */
        /* <DEDUP_REMOVED lines=12> */
[----:B------:R-:W-:Y:S01]  /*15bc0*/  MUFU.EX2 R15, R15 ;  /* 0x0000000f000f7308 */ /* 0x000fe20000000800 */
[----:B------:R-:W-:Y:S07]  /*15bd0*/  HGMMA.64x128x16.F32 R88, R164, gdesc[UR8].tnspB, R88, gsb0 ;  /* 0x41e00008a4587df0 */ /* 0x000fee0008000858 */
[----:B------:R-:W-:Y:S08]  /*15be0*/  MUFU.EX2 R44, R44 ;  /* 0x0000002c002c7308 */ /* 0x000ff00000000800 */
        /* <DEDUP_REMOVED lines=13> */
[----:B------:R-:W0:Y:S08]  /*15cc0*/  MUFU.EX2 R79, R79 ;  /* 0x0000004f004f7308 */ /* 0x000e300000000800 */
[----:B------:R-:W-:Y:S01]  /*15cd0*/  MUFU.EX2 R52, R52 ;  /* 0x0000003400347308 */ /* 0x000fe20000000800 */
[----:B-1----:R-:W-:-:S07]  /*15ce0*/  F2FP.F16.F32.PACK_AB R162, R73, R26 ;  /* 0x0000001a49a2723e */ /* 0x002fce00000000ff */
[----:B------:R-:W-:Y:S01]  /*15cf0*/  MUFU.EX2 R83, R83 ;  /* 0x0000005300537308 */ /* 0x000fe20000000800 */
[----:B0-----:R-:W-:-:S07]  /*15d00*/  F2FP.F16.F32.PACK_AB R163, R79, R50 ;  /* 0x000000324fa3723e */ /* 0x001fce00000000ff */
[----:B------:R-:W-:Y:S01]  /*15d10*/  MUFU.EX2 R54, R54 ;  /* 0x0000003600367308 */ /* 0x000fe20000000800 */
[----:B------:R-:W-:Y:S02]  /*15d20*/  WARPGROUP.DEPBAR.LE gsb0, 0x0 ;  /* 0x00008000000079c5 */ /* 0x000fe40000010000 */
[----:B------:R0:W-:Y:S06]  /*15d30*/  BAR.ARV R33, 0x100 ;  /* 0x000400210000751d */ /* 0x0001ec0000002000 */
[----:B------:R1:W-:Y:S01]  /*15d40*/  @!P1 SYNCS.ARRIVE.TRANS64.RED.A1T0 RZ, [R29+URZ], RZ ;  /* 0x000000ff1dff99a7 */ /* 0x0003e2000810043f */
[----:B------:R-:W-:Y:S01]  /*15d50*/  F2FP.F16.F32.PACK_AB R166, R5, R34 ;  /* 0x0000002205a6723e */ /* 0x000fe200000000ff */
[-C--:B------:R-:W-:Y:S01]  /*15d60*/  FMUL.FTZ R88, R88, R10.reuse ;  /* 0x0000000a58587220 */ /* 0x080fe20000410000 */
[-C--:B------:R-:W-:Y:S01]  /*15d70*/  FMUL.FTZ R89, R89, R10.reuse ;  /* 0x0000000a59597220 */ /* 0x080fe20000410000 */
[-C--:B------:R-:W-:Y:S01]  /*15d80*/  FMUL.FTZ R92, R92, R10.reuse ;  /* 0x0000000a5c5c7220 */ /* 0x080fe20000410000 */
[-C--:B------:R-:W-:Y:S01]  /*15d90*/  FMUL.FTZ R93, R93, R10.reuse ;  /* 0x0000000a5d5d7220 */ /* 0x080fe20000410000 */
[-C--:B------:R-:W-:Y:S01]  /*15da0*/  FMUL.FTZ R96, R96, R10.reuse ;  /* 0x0000000a60607220 */ /* 0x080fe20000410000 */
[----:B------:R-:W-:Y:S01]  /*15db0*/  FMUL.FTZ R97, R97, R10 ;  /* 0x0000000a61617220 */ /* 0x000fe20000410000 */
[----:B-1----:R-:W-:-:S02]  /*15dc0*/  @!P1 IMAD R29, R11, 0x8, R2 ;  /* 0x000000080b1d9824 */ /* 0x002fc400078e0202 */
[----:B------:R-:W-:Y:S01]  /*15dd0*/  FADD.FTZ R11, R183, R46 ;  /* 0x0000002eb70b7221 */ /* 0x000fe20000010000 */
[----:B------:R-:W-:Y:S01]  /*15de0*/  F2FP.F16.F32.PACK_AB R183, R24, R183 ;  /* 0x000000b718b7723e */ /* 0x000fe200000000ff */
[-C--:B------:R-:W-:Y:S01]  /*15df0*/  FMUL.FTZ R100, R100, R10.reuse ;  /* 0x0000000a64647220 */ /* 0x080fe20000410000 */
[----:B------:R-:W-:Y:S01]  /*15e00*/  FMUL.FTZ R101, R101, R10 ;  /* 0x0000000a65657220 */ /* 0x000fe20000410000 */
[----:B------:R-:W-:Y:S01]  /*15e10*/  @!P1 IADD3 R29, R29, 0x28860, RZ ;  /* 0x000288601d1d9810 */ /* 0x000fe20007ffe0ff */
[----:B------:R-:W-:Y:S01]  /*15e20*/  FADD.FTZ R46, R24, R11 ;  /* 0x0000000b182e7221 */ /* 0x000fe20000010000 */
[----:B------:R-:W-:Y:S01]  /*15e30*/  FFMA.FTZ R11, R85, R42, -R36 ;  /* 0x0000002a550b7223 */ /* 0x000fe20000010824 */
[-C--:B------:R-:W-:Y:S01]  /*15e40*/  FMUL.FTZ R104, R104, R10.reuse ;  /* 0x0000000a68687220 */ /* 0x080fe20000410000 */
[----:B0-----:R-:W-:Y:S01]  /*15e50*/  @!P1 PRMT R33, RZ, 0x654, R29 ;  /* 0x00000654ff219816 */ /* 0x001fe2000000001d */
[----:B------:R-:W-:Y:S01]  /*15e60*/  FADD.FTZ R29, R21, R48 ;  /* 0x00000030151d7221 */ /* 0x000fe20000010000 */
[-C--:B------:R-:W-:Y:S01]  /*15e70*/  FMUL.FTZ R105, R105, R10.reuse ;  /* 0x0000000a69697220 */ /* 0x080fe20000410000 */
[----:B------:R-:W-:Y:S01]  /*15e80*/  FMUL.FTZ R108, R108, R10 ;  /* 0x0000000a6c6c7220 */ /* 0x000fe20000410000 */
[----:B------:R0:W-:Y:S01]  /*15e90*/  @!P1 SYNCS.ARRIVE.TRANS64.RED.A1T0 RZ, [R33+URZ], RZ ;  /* 0x000000ff21ff99a7 */ /* 0x0001e2000810043f */
[----:B------:R-:W-:Y:S01]  /*15ea0*/  FADD.FTZ R48, R176, R29 ;  /* 0x0000001db0307221 */ /* 0x000fe20000010000 */
[----:B------:R-:W-:Y:S01]  /*15eb0*/  FADD.FTZ R29, R177, R46 ;  /* 0x0000002eb11d7221 */ /* 0x000fe20000010000 */
[-CC-:B------:R-:W-:Y:S01]  /*15ec0*/  FFMA.FTZ R46, R67, R42.reuse, -R36.reuse ;  /* 0x0000002a432e7223 */ /* 0x180fe20000010824 */
[----:B------:R-:W-:Y:S01]  /*15ed0*/  MUFU.EX2 R11, R11 ;  /* 0x0000000b000b7308 */ /* 0x000fe20000000800 */
[C---:B------:R-:W-:Y:S01]  /*15ee0*/  F2FP.F16.F32.PACK_AB R177, R28.reuse, R177 ;  /* 0x000000b11cb1723e */ /* 0x040fe200000000ff */
[----:B------:R-:W-:Y:S01]  /*15ef0*/  FADD.FTZ R56, R28, R29 ;  /* 0x0000001d1c387221 */ /* 0x000fe20000010000 */
[-C--:B------:R-:W-:Y:S01]  /*15f00*/  FFMA.FTZ R29, R169, R42.reuse, -R36 ;  /* 0x0000002aa91d7223 */ /* 0x080fe20000010824 */
[----:B0-----:R-:W-:Y:S01]  /*15f10*/  FADD.FTZ R33, R153, R48 ;  /* 0x0000003099217221 */ /* 0x001fe20000010000 */
[-CC-:B------:R-:W-:Y:S01]  /*15f20*/  FFMA.FTZ R48, R71, R42.reuse, -R36.reuse ;  /* 0x0000002a47307223 */ /* 0x180fe20000010824 */
[----:B------:R-:W-:Y:S01]  /*15f30*/  F2FP.F16.F32.PACK_AB R169, R44, R15 ;  /* 0x0000000f2ca9723e */ /* 0x000fe200000000ff */
[----:B------:R-:W-:Y:S01]  /*15f40*/  FFMA.FTZ R36, R87, R42, -R36 ;  /* 0x0000002a57247223 */ /* 0x000fe20000010824 */
        /* <DEDUP_REMOVED lines=31> */
[----:B------:R-:W-:Y:S01]  /*16140*/  FMUL.FTZ R128, R128, R10 ;  /* 0x0000000a80807220 */ /* 0x000fe20000410000 */
[----:B------:R-:W-:Y:S01]  /*16150*/  FADD.FTZ R14, R170, R21 ;  /* 0x00000015aa0e7221 */ /* 0x000fe20000010000 */
[----:B------:R-:W-:Y:S01]  /*16160*/  FADD.FTZ R24, R6, R13 ;  /* 0x0000000d06187221 */ /* 0x000fe20000010000 */
[----:B------:R-:W-:Y:S01]  /*16170*/  F2FP.F16.F32.PACK_AB R170, R155, R170 ;  /* 0x000000aa9baa723e */ /* 0x000fe200000000ff */
[----:B------:R-:W-:Y:S01]  /*16180*/  FMUL.FTZ R129, R129, R10 ;  /* 0x0000000a81817220 */ /* 0x000fe20000410000 */
[----:B------:R-:W-:Y:S01]  /*16190*/  FADD.FTZ R13, R155, R14 ;  /* 0x0000000e9b0d7221 */ /* 0x000fe20000010000 */
[----:B------:R-:W-:Y:S01]  /*161a0*/  FADD.FTZ R21, R9, R24 ;  /* 0x0000001809157221 */ /* 0x000fe20000010000 */
[----:B------:R-:W3:Y:S01]  /*161b0*/  MUFU.EX2 R14, R75 ;  /* 0x0000004b000e7308 */ /* 0x000ee20000000800 */
[----:B------:R-:W-:Y:S01]  /*161c0*/  F2FP.F16.F32.PACK_AB R155, R3, R0 ;  /* 0x00000000039b723e */ /* 0x000fe200000000ff */
        /* <DEDUP_REMOVED lines=25> */
[----:B-1----:R-:W-:Y:S01]  /*16360*/  FADD.FTZ R9, R29, R24 ;  /* 0x000000181d097221 */ /* 0x002fe20000010000 */
[C---:B------:R-:W-:Y:S01]  /*16370*/  F2FP.F16.F32.PACK_AB R158, R159.reuse, R158 ;  /* 0x0000009e9f9e723e */ /* 0x040fe200000000ff */
[-C--:B------:R-:W-:Y:S01]  /*16380*/  FMUL.FTZ R90, R90, R81.reuse ;  /* 0x000000515a5a7220 */ /* 0x080fe20000410000 */
[----:B------:R-:W-:Y:S01]  /*16390*/  FADD.FTZ R13, R159, R28 ;  /* 0x0000001c9f0d7221 */ /* 0x000fe20000010000 */
[----:B--2---:R-:W-:Y:S01]  /*163a0*/  FADD.FTZ R6, R48, R9 ;  /* 0x0000000930067221 */ /* 0x004fe20000010000 */
[----:B------:R-:W-:Y:S01]  /*163b0*/  F2FP.F16.F32.PACK_AB R178, R27, R178 ;  /* 0x000000b21bb2723e */ /* 0x000fe200000000ff */
[----:B------:R-:W-:Y:S01]  /*163c0*/  FMUL.FTZ R91, R91, R81 ;  /* 0x000000515b5b7220 */ /* 0x000fe20000410000 */
[----:B------:R-:W-:Y:S01]  /*163d0*/  FADD.FTZ R8, R20, R13 ;  /* 0x0000000d14087221 */ /* 0x000fe20000010000 */
[----:B------:R-:W-:Y:S01]  /*163e0*/  FADD.FTZ R9, R161, R6 ;  /* 0x00000006a1097221 */ /* 0x000fe20000010000 */
[----:B------:R-:W-:Y:S01]  /*163f0*/  F2FP.F16.F32.PACK_AB R179, R32, R179 ;  /* 0x000000b320b3723e */ /* 0x000fe200000000ff */
[-C--:B------:R-:W-:Y:S01]  /*16400*/  FMUL.FTZ R94, R94, R81.reuse ;  /* 0x000000515e5e7220 */ /* 0x080fe20000410000 */
[----:B------:R-:W-:Y:S01]  /*16410*/  FADD.FTZ R3, R69, R8 ;  /* 0x0000000845037221 */ /* 0x000fe20000010000 */
[----:B---3--:R-:W-:Y:S01]  /*16420*/  FADD.FTZ R9, R14, R9 ;  /* 0x000000090e097221 */ /* 0x008fe20000010000 */
        /* <DEDUP_REMOVED lines=58> */
.L_x_7945:
[----:B------:R-:W-:Y:S05]  /*167d0*/  WARPSYNC.ALL ;  /* 0x0000000000007948 */ /* 0x000fea0003800000 */
[----:B------:R-:W-:Y:S06]  /*167e0*/  BAR.ARV 0x8, 0x120 ;  /* 0x0204800000007b1d */ /* 0x000fec0000002000 */
[----:B------:R-:W-:Y:S05]  /*167f0*/  @!P0 BRA `(.L_x_7956) ;  /* 0x0000000000048947 */ /* 0x000fea0003800000 */
[----:B------:R-:W-:Y:S01]  /*16800*/  BPT.TRAP 0x1 ;  /* 0x000000040000795c */ /* 0x000fe20000300000 */
.L_x_7956:
[----:B------:R-:W-:Y:S01]  /*16810*/  IMAD R11, R185, 0x8, R2 ;  /* 0x00000008b90b7824 */ /* 0x000fe200078e0202 */
[----:B------:R-:W-:-:S04]  /*16820*/  SHF.L.U32 R4, R190, 0x1f, RZ ;  /* 0x0000001fbe047819 */ /* 0x000fc800000006ff */
[----:B------:R0:W1:Y:S01]  /*16830*/  SYNCS.PHASECHK.TRANS64.TRYWAIT P2, [R11+URZ+0x28850], R4 ;  /* 0x028850040b0075a7 */ /* 0x000062000804017f */
[----:B------:R-:W-:Y:S05]  /*16840*/  @!P0 BRA `(.L_x_7957) ;  /* 0x0000000000048947 */ /* 0x000fea0003800000 */
[----:B------:R-:W-:Y:S01]  /*16850*/  BPT.TRAP 0x1 ;  /* 0x000000040000795c */ /* 0x000fe20000300000 */
.L_x_7957:
[----:B------:R-:W-:-:S05]  /*16860*/  VIADD R2, R2, 0x400 ;  /* 0x0000040002027836 */ /* 0x000fca0000000000 */
[----:B------:R-:W-:-:S04]  /*16870*/  SHF.R.U32.HI R2, RZ, 0x4, R2 ;  /* 0x00000004ff027819 */ /* 0x000fc80000011602 */
[----:B------:R-:W-:-:S04]  /*16880*/  LOP3.LUT R2, R2, 0x3fff, RZ, 0xc0, !PT ;  /* 0x00003fff02027812 */ /* 0x000fc800078ec0ff */
[----:B------:R-:W-:Y:S01]  /*16890*/  LOP3.LUT R2, R2, 0x4000000, RZ, 0xfc, !PT ;  /* 0x0400000002027812 */ /* 0x000fe200078efcff */
[----:B-1----:R-:W-:Y:S06]  /*168a0*/  @P2 BRA `(.L_x_7958) ;  /* 0x0000000000082947 */ /* 0x002fec0003800000 */
[----:B------:R-:W1:Y:S02]  /*168b0*/  SYNCS.PHASECHK.TRANS64.TRYWAIT P0, [R11+URZ+0x28850], R4 ;  /* 0x028850040b0075a7 */ /* 0x000e64000800017f */
[----:B-1----:R-:W-:Y:S05]  /*168c0*/  @!P0 BRA `(.L_x_7959) ;  /* 0x0000009c00688947 */ /* 0x002fea0003800000 */
.L_x_7958:
[----:B------:R-:W-:Y:S01]  /*168d0*/  IMAD.MOV.U32 R5, RZ, RZ, 0x40000040 ;  /* 0x40000040ff057424 */ /* 0x000fe200078e00ff */
[----:B01----:R-:W-:Y:S01]  /*168e0*/  LEA R4, R185, R2, 0xb ;  /* 0x00000002b9047211 */ /* 0x003fe200078e58ff */
[----:B------:R-:W-:Y:S05]  /*168f0*/  WARPSYNC.ALL ;  /* 0x0000000000007948 */ /* 0x000fea0003800000 */
[C---:B------:R-:W-:Y:S01]  /*16900*/  R2UR UR6, R4.reuse ;  /* 0x00000000040672ca */ /* 0x040fe200000e0000 */
[----:B------:R-:W-:Y:S01]  /*16910*/  WARPGROUP.ARRIVE ;  /* 0x00000000000079c5 */ /* 0x000fe20000000000 */
[----:B------:R-:W-:Y:S01]  /*16920*/  R2UR UR7, R5 ;  /* 0x00000000050772ca */ /* 0x000fe200000e0000 */
[----:B------:R-:W-:Y:S01]  /*16930*/  VIADD R8, R4, 0x80 ;  /* 0x0000008004087836 */ /* 0x000fe20000000000 */
[----:B------:R-:W0:Y:S01]  /*16940*/  SHFL.BFLY PT, R2, R3, 0x2, 0x1f ;  /* 0x0c401f0003027f89 */ /* 0x000e2200000e0000 */
[----:B------:R-:W-:Y:S01]  /*16950*/  IMAD.MOV.U32 R9, RZ, RZ, 0x40000040 ;  /* 0x40000040ff097424 */ /* 0x000fe200078e00ff */
[----:B------:R-:W-:Y:S01]  /*16960*/  IADD3 R185, R185, 0x1, RZ ;  /* 0x00000001b9b97810 */ /* 0x000fe20007ffe0ff */
[----:B------:R-:W-:-:S02]  /*16970*/  IMAD.MOV.U32 R5, RZ, RZ, 0x40000040 ;  /* 0x40000040ff057424 */ /* 0x000fc400078e00ff */
[----:B------:R-:W-:Y:S01]  /*16980*/  IMAD.MOV.U32 R37, RZ, RZ, RZ ;  /* 0x000000ffff257224 */ /* 0x000fe200078e00ff */
[----:B------:R-:W-:Y:S01]  /*16990*/  ISETP.NE.AND P0, PT, R185, 0x2, PT ;  /* 0x00000002b900780c */ /* 0x000fe20003f05270 */
[----:B------:R-:W-:-:S03]  /*169a0*/  VIADD R223, R223, 0x1 ;  /* 0x00000001dfdf7836 */ /* 0x000fc60000000000 */
[----:B------:R-:W-:Y:S01]  /*169b0*/  SEL R185, R185, RZ, P0 ;  /* 0x000000ffb9b97207 */ /* 0x000fe20000000000 */
[----:B------:R-:W-:Y:S01]  /*169c0*/  HGMMA.64x128x16.F32 R88, R180, gdesc[UR4].tnspB, R88, gsb0 ;  /* 0x41e00004b4587df0 */ /* 0x000fe20008000858 */
[----:B------:R-:W-:Y:S02]  /*169d0*/  R2UR UR6, R8 ;  /* 0x00000000080672ca */ /* 0x000fe400000e0000 */
[----:B------:R-:W-:Y:S01]  /*169e0*/  R2UR UR7, R9 ;  /* 0x00000000090772ca */ /* 0x000fe200000e0000 */
[----:B------:R-:W-:Y:S01]  /*169f0*/  IMAD.MOV.U32 R9, RZ, RZ, 0x40000040 ;  /* 0x40000040ff097424 */ /* 0x000fe200078e00ff */
[----:B------:R-:W-:Y:S01]  /*16a00*/  IADD3 R8, R4, 0x100, RZ ;  /* 0x0000010004087810 */ /* 0x000fe20007ffe0ff */
[----:B0-----:R-:W-:Y:S01]  /*16a10*/  FADD.FTZ R2, R2, R3 ;  /* 0x0000000302027221 */ /* 0x001fe20000010000 */
[----:B------:R-:W-:-:S04]  /*16a20*/  SEL R3, RZ, 0x1, P0 ;  /* 0x00000001ff037807 */ /* 0x000fc80000000000 */
[----:B------:R-:W-:Y:S01]  /*16a30*/  LOP3.LUT R190, R190, R3, RZ, 0x3c, !PT ;  /* 0x00000003bebe7212 */ /* 0x000fe200078e3cff */
        /* <DEDUP_REMOVED lines=28> */
[C---:B------:R-:W-:Y:S01]  /*16c00*/  IADD3 R8, R4.reuse, 0x300, RZ ;  /* 0x0000030004087810 */ /* 0x040fe20007ffe0ff */
[----:B------:R-:W-:Y:S01]  /*16c10*/  VIADD R4, R4, 0x380 ;  /* 0x0000038004047836 */ /* 0x000fe20000000000 */
[----:B------:R-:W-:Y:S02]  /*16c20*/  WARPGROUP.DEPBAR.LE gsb0, 0x0 ;  /* 0x00008000000079c5 */ /* 0x000fe40000010000 */
[----:B------:R-:W-:-:S07]  /*16c30*/  WARPGROUP.ARRIVE ;  /* 0x00000000000079c5 */ /* 0x000fce0000000000 */
[----:B------:R-:W-:Y:S01]  /*16c40*/  HGMMA.64x128x16.F32 R88, R156, gdesc[UR4].tnspB, R88, gsb0 ;  /* 0x41e000049c587df0 */ /* 0x000fe20008000858 */
[----:B------:R-:W-:Y:S01]  /*16c50*/  R2UR UR6, R8 ;  /* 0x00000000080672ca */ /* 0x000fe200000e0000 */
[----:B------:R-:W-:Y:S01]  /*16c60*/  @!P1 VIADD R8, R11, 0x28860 ;  /* 0x000288600b089836 */ /* 0x000fe20000000000 */
[----:B------:R-:W-:-:S04]  /*16c70*/  R2UR UR7, R9 ;  /* 0x00000000090772ca */ /* 0x000fc800000e0000 */
[----:B------:R-:W-:Y:S01]  /*16c80*/  @!P1 PRMT R8, RZ, 0x654, R8 ;  /* 0x00000654ff089816 */ /* 0x000fe20000000008 */
[----:B------:R-:W-:Y:S02]  /*16c90*/  WARPGROUP.DEPBAR.LE gsb0, 0x0 ;  /* 0x00008000000079c5 */ /* 0x000fe40000010000 */
[----:B------:R-:W-:-:S06]  /*16ca0*/  WARPGROUP.ARRIVE ;  /* 0x00000000000079c5 */ /* 0x000fcc0000000000 */
[----:B------:R-:W-:Y:S01]  /*16cb0*/  HGMMA.64x128x16.F32 R88, R160, gdesc[UR4].tnspB, R88, gsb0 ;  /* 0x41e00004a0587df0 */ /* 0x000fe20008000858 */
[----:B------:R-:W-:Y:S02]  /*16cc0*/  R2UR UR6, R4 ;  /* 0x00000000040672ca */ /* 0x000fe400000e0000 */
[----:B------:R-:W-:Y:S02]  /*16cd0*/  R2UR UR7, R5 ;  /* 0x00000000050772ca */ /* 0x000fe400000e0000 */
[----:B------:R-:W0:Y:S02]  /*16ce0*/  SHFL.BFLY PT, R5, R0, 0x2, 0x1f ;  /* 0x0c401f0000057f89 */ /* 0x000e2400000e0000 */
[----:B0-----:R-:W-:Y:S01]  /*16cf0*/  FADD.FTZ R4, R5, R0 ;  /* 0x0000000005047221 */ /* 0x001fe20000010000 */
[----:B------:R-:W-:Y:S01]  /*16d00*/  IMAD.MOV.U32 R0, RZ, RZ, -0x800000 ;  /* 0xff800000ff007424 */ /* 0x000fe200078e00ff */
[----:B------:R-:W0:Y:S04]  /*16d10*/  SHFL.BFLY PT, R5, R2, 0x1, 0x1f ;  /* 0x0c201f0002057f89 */ /* 0x000e2800000e0000 */
[----:B------:R-:W1:Y:S01]  /*16d20*/  SHFL.BFLY PT, R9, R4, 0x1, 0x1f ;  /* 0x0c201f0004097f89 */ /* 0x000e6200000e0000 */
[----:B0-----:R-:W-:Y:S01]  /*16d30*/  FADD.FTZ R10, R2, R5 ;  /* 0x00000005020a7221 */ /* 0x001fe20000010000 */
[----:B-1----:R-:W-:-:S04]  /*16d40*/  FADD.FTZ R9, R4, R9 ;  /* 0x0000000904097221 */ /* 0x002fc80000010000 */
[----:B------:R-:W-:Y:S02]  /*16d50*/  FSETP.NE.FTZ.AND P2, PT, R10, RZ, PT ;  /* 0x000000ff0a00720b */ /* 0x000fe40003f55000 */
[----:B------:R-:W-:Y:S02]  /*16d60*/  MOV R4, RZ ;  /* 0x000000ff00047202 */ /* 0x000fe40000000f00 */
[----:B------:R-:W-:-:S09]  /*16d70*/  FSETP.NE.FTZ.AND P3, PT, R9, RZ, PT ;  /* 0x000000ff0900720b */ /* 0x000fd20003f75000 */
        /* <DEDUP_REMOVED lines=8> */
[----:B-1----:R-:W-:-:S04]  /*16e00*/  @P3 FMUL.FTZ R6, R6, 0.69314718246459960938 ;  /* 0x3f31721806063820 */ /* 0x002fc80000410000 */
[----:B------:R-:W-:Y:S01]  /*16e10*/  @P3 FFMA.FTZ R0, R11, R7, R6 ;  /* 0x000000070b003223 */ /* 0x000fe20000010006 */
        /* <DEDUP_REMOVED lines=37> */
[----:B------:R-:W-:Y:S01]  /*17070*/  PLOP3.LUT P1, PT, PT, PT, PT, 0x8, 0x0 ;  /* 0x000000000000781c */ /* 0x000fe20003f2e170 */
        /* <DEDUP_REMOVED lines=32> */
.L_x_7854:
[----:B------:R-:W-:Y:S05]  /*17280*/  WARPSYNC.ALL ;  /* 0x0000000000007948 */ /* 0x000fea0003800000 */
[----:B------:R-:W1:Y:S08]  /*17290*/  S2UR UR5, SR_CgaCtaId ;  /* 0x00000000000579c3 */ /* 0x000e700000008800 */
[----:B------:R-:W-:Y:S06]  /*172a0*/  BAR.SYNC.DEFER_BLOCKING 0x5, 0x120 ;  /* 0x0144800000007b1d */ /* 0x000fec0000010000 */
[----:B------:R-:W-:Y:S01]  /*172b0*/  UMOV UR4, 0x400 ;  /* 0x0000040000047882 */ /* 0x000fe20000000000 */
[----:B------:R-:W-:Y:S01]  /*172c0*/  BSSY B0, `(.L_x_7960) ;  /* 0x00001c7000007945 */ /* 0x000fe20003800000 */
[----:B-1----:R-:W-:-:S06]  /*172d0*/  ULEA UR4, UR5, UR4, 0x18 ;  /* 0x0000000405047291 */ /* 0x002fcc000f8ec03f */
[----:B------:R-:W-:-:S05]  /*172e0*/  IMAD.U32 R2, RZ, RZ, UR4 ;  /* 0x00000004ff027e24 */ /* 0x000fca000f8e00ff */
[----:B------:R1:W2:Y:S01]  /*172f0*/  LDS.128 R192, [R2+0x288d0] ;  /* 0x0288d00002c07984 */ /* 0x0002a20000000c00 */
[----:B------:R-:W-:Y:S06]  /*17300*/  BAR.ARV 0x4, 0x120 ;  /* 0x0104800000007b1d */ /* 0x000fec0000002000 */
[----:B------:R-:W-:Y:S05]  /*17310*/  @P1 BRA `(.L_x_7961) ;  /* 0x0000001000a81947 */ /* 0x000fea0003800000 */
[----:B------:R-:W3:Y:S01]  /*17320*/  S2R R5, SR_SWINHI ;  /* 0x0000000000057919 */ /* 0x000ee20000002f00 */
        /* <DEDUP_REMOVED lines=10> */
[----:B---3--:R-:W-:-:S03]  /*173d0*/  MOV R21, R5 ;  /* 0x0000000500157202 */ /* 0x008fc60000000f00 */
[----:B------:R-:W-:-:S03]  /*173e0*/  IMAD.WIDE R8, R232, 0x2, R20 ;  /* 0x00000002e8087825 */ /* 0x000fc600078e0214 */
[C---:B------:R-:W-:Y:S02]  /*173f0*/  IADD3 R91, P5, R8.reuse, 0x20, RZ ;  /* 0x00000020085b7810 */ /* 0x040fe40007fbe0ff */
[C---:B------:R-:W-:Y:S02]  /*17400*/  LOP3.LUT R29, R8.reuse, 0x380, RZ, 0xc0, !PT ;  /* 0x00000380081d7812 */ /* 0x040fe400078ec0ff */
[----:B------:R-:W-:Y:S02]  /*17410*/  IADD3 R93, P0, R8, 0x40, RZ ;  /* 0x00000040085d7810 */ /* 0x000fe40007f1e0ff */
[----:B------:R-:W-:Y:S02]  /*17420*/  LOP3.LUT R4, R91, 0x380, RZ, 0xc0, !PT ;  /* 0x000003805b047812 */ /* 0x000fe400078ec0ff */
[----:B------:R-:W-:Y:S01]  /*17430*/  SHF.R.U64 R29, R29, 0x3, RZ ;  /* 0x000000031d1d7819 */ /* 0x000fe200000012ff */
[----:B------:R-:W-:Y:S01]  /*17440*/  IMAD.X R7, RZ, RZ, R9, P0 ;  /* 0x000000ffff077224 */ /* 0x000fe200000e0609 */
[----:B------:R-:W-:-:S02]  /*17450*/  IADD3.X R5, RZ, R9, RZ, P5, !PT ;  /* 0x00000009ff057210 */ /* 0x000fc40002ffe4ff */
        /* <DEDUP_REMOVED lines=8> */
[----:B------:R-:W-:Y:S01]  /*174e0*/  SHF.R.U64 R4, R4, 0x3, RZ ;  /* 0x0000000304047819 */ /* 0x000fe200000012ff */
[--C-:B------:R-:W-:Y:S01]  /*174f0*/  IMAD.X R27, RZ, RZ, R9.reuse, P4 ;  /* 0x000000ffff1b7224 */ /* 0x100fe200020e0609 */
[----:B------:R-:W-:Y:S01]  /*17500*/  LOP3.LUT R8, R29, R8, RZ, 0x3c, !PT ;  /* 0x000000081d087212 */ /* 0x000fe200078e3cff */
[----:B------:R-:W-:Y:S01]  /*17510*/  IMAD.X R29, RZ, RZ, R9, P5 ;  /* 0x000000ffff1d7224 */ /* 0x000fe200028e0609 */
[----:B------:R-:W-:Y:S02]  /*17520*/  SHF.R.U64 R6, R6, 0x3, RZ ;  /* 0x0000000306067819 */ /* 0x000fe400000012ff */
[----:B------:R-:W-:Y:S02]  /*17530*/  LOP3.LUT R4, R4, R91, RZ, 0x3c, !PT ;  /* 0x0000005b04047212 */ /* 0x000fe400078e3cff */
[----:B------:R-:W-:Y:S02]  /*17540*/  LOP3.LUT R26, R101, 0x380, RZ, 0xc0, !PT ;  /* 0x00000380651a7812 */ /* 0x000fe400078ec0ff */
[----:B------:R-:W-:-:S02]  /*17550*/  LOP3.LUT R12, R95, 0x380, RZ, 0xc0, !PT ;  /* 0x000003805f0c7812 */ /* 0x000fc400078ec0ff */
[----:B------:R-:W-:Y:S02]  /*17560*/  LOP3.LUT R14, R97, 0x380, RZ, 0xc0, !PT ;  /* 0x00000380610e7812 */ /* 0x000fe400078ec0ff */
[----:B------:R-:W-:Y:S02]  /*17570*/  MOV R91, R8 ;  /* 0x00000008005b7202 */ /* 0x000fe40000000f00 */
[----:B------:R-:W-:Y:S02]  /*17580*/  IADD3.X R25, RZ, R9, RZ, P3, !PT ;  /* 0x00000009ff197210 */ /* 0x000fe40001ffe4ff */
[----:B------:R-:W-:Y:S02]  /*17590*/  LOP3.LUT R24, R99, 0x380, RZ, 0xc0, !PT ;  /* 0x0000038063187812 */ /* 0x000fe400078ec0ff */
[----:B------:R-:W-:Y:S02]  /*175a0*/  LOP3.LUT R28, R103, 0x380, RZ, 0xc0, !PT ;  /* 0x00000380671c7812 */ /* 0x000fe400078ec0ff */
[----:B------:R-:W-:-:S02]  /*175b0*/  F2FP.F16.F32.PACK_AB R8, R58, R11 ;  /* 0x0000000b3a08723e */ /* 0x000fc400000000ff */
[----:B------:R-:W-:Y:S02]  /*175c0*/  LOP3.LUT R6, R6, R93, RZ, 0x3c, !PT ;  /* 0x0000005d06067212 */ /* 0x000fe400078e3cff */
[----:B------:R-:W-:Y:S02]  /*175d0*/  F2FP.F16.F32.PACK_AB R9, R89, R90 ;  /* 0x0000005a5909723e */ /* 0x000fe400000000ff */
[----:B------:R-:W-:Y:S02]  /*175e0*/  F2FP.F16.F32.PACK_AB R11, R87, R88 ;  /* 0x00000058570b723e */ /* 0x000fe400000000ff */
[----:B------:R-:W-:Y:S02]  /*175f0*/  SHF.R.U64 R26, R26, 0x3, RZ ;  /* 0x000000031a1a7819 */ /* 0x000fe400000012ff */
[----:B------:R-:W-:Y:S01]  /*17600*/  SHF.R.U64 R12, R12, 0x3, RZ ;  /* 0x000000030c0c7819 */ /* 0x000fe200000012ff */
[----:B------:R3:W-:Y:S01]  /*17610*/  STSM.16.M88.4 [R91], R8 ;  /* 0x000000085b007844 */ /* 0x0007e20000000200 */
[----:B------:R-:W-:-:S02]  /*17620*/  SHF.R.U64 R14, R14, 0x3, RZ ;  /* 0x000000030e0e7819 */ /* 0x000fc400000012ff */
[----:B------:R-:W-:Y:S02]  /*17630*/  SHF.R.U64 R24, R24, 0x3, RZ ;  /* 0x0000000318187819 */ /* 0x000fe400000012ff */
[----:B------:R-:W-:Y:S02]  /*17640*/  SHF.R.U64 R28, R28, 0x3, RZ ;  /* 0x000000031c1c7819 */ /* 0x000fe400000012ff */
[----:B------:R-:W-:Y:S02]  /*17650*/  MOV R90, R4 ;  /* 0x00000004005a7202 */ /* 0x000fe40000000f00 */
[----:B------:R-:W-:Y:S02]  /*17660*/  MOV R89, R6 ;  /* 0x0000000600597202 */ /* 0x000fe40000000f00 */
[----:B------:R-:W-:Y:S02]  /*17670*/  LOP3.LUT R26, R26, R101, RZ, 0x3c, !PT ;  /* 0x000000651a1a7212 */ /* 0x000fe400078e3cff */
[----:B------:R-:W-:Y:S01]  /*17680*/  F2FP.F16.F32.PACK_AB R4, R50, R49 ;  /* 0x000000313204723e */ /* 0x000fe200000000ff */
[----:B------:R-:W-:Y:S01]  /*17690*/  IMAD.MOV.U32 R49, RZ, RZ, RZ ;  /* 0x000000ffff317224 */ /* 0x000fe200078e00ff */
[----:B------:R-:W-:-:S02]  /*176a0*/  F2FP.F16.F32.PACK_AB R5, R85, R86 ;  /* 0x000000565505723e */ /* 0x000fc400000000ff */
[----:B------:R-:W-:Y:S02]  /*176b0*/  F2FP.F16.F32.PACK_AB R6, R57, R48 ;  /* 0x000000303906723e */ /* 0x000fe400000000ff */
[----:B------:R-:W-:Y:S02]  /*176c0*/  F2FP.F16.F32.PACK_AB R7, R83, R84 ;  /* 0x000000545307723e */ /* 0x000fe400000000ff */
[----:B------:R-:W-:Y:S02]  /*176d0*/  LOP3.LUT R12, R12, R95, RZ, 0x3c, !PT ;  /* 0x0000005f0c0c7212 */ /* 0x000fe400078e3cff */
[----:B------:R-:W-:Y:S01]  /*176e0*/  LOP3.LUT R14, R14, R97, RZ, 0x3c, !PT ;  /* 0x000000610e0e7212 */ /* 0x000fe200078e3cff */
[----:B------:R-:W-:Y:S01]  /*176f0*/  STSM.16.M88.4 [R90], R4 ;  /* 0x000000045a007844 */ /* 0x000fe20000000200 */
[----:B---3--:R-:W-:Y:S02]  /*17700*/  F2FP.F16.F32.PACK_AB R8, R56, R47 ;  /* 0x0000002f3808723e */ /* 0x008fe400000000ff */
[----:B------:R-:W-:-:S02]  /*17710*/  F2FP.F16.F32.PACK_AB R9, R81, R82 ;  /* 0x000000525109723e */ /* 0x000fc400000000ff */
[----:B------:R-:W-:Y:S02]  /*17720*/  F2FP.F16.F32.PACK_AB R10, R55, R46 ;  /* 0x0000002e370a723e */ /* 0x000fe400000000ff */
[----:B------:R-:W-:Y:S02]  /*17730*/  F2FP.F16.F32.PACK_AB R11, R79, R80 ;  /* 0x000000504f0b723e */ /* 0x000fe400000000ff */
[----:B------:R-:W-:Y:S02]  /*17740*/  LOP3.LUT R24, R24, R99, RZ, 0x3c, !PT ;  /* 0x0000006318187212 */ /* 0x000fe400078e3cff */
[----:B------:R-:W-:Y:S01]  /*17750*/  LOP3.LUT R28, R28, R103, RZ, 0x3c, !PT ;  /* 0x000000671c1c7212 */ /* 0x000fe200078e3cff */
[----:B------:R3:W-:Y:S01]  /*17760*/  STSM.16.M88.4 [R89], R8 ;  /* 0x0000000859007844 */ /* 0x0007e20000000200 */
[----:B------:R-:W-:Y:S02]  /*17770*/  MOV R58, R26 ;  /* 0x0000001a003a7202 */ /* 0x000fe40000000f00 */
[----:B------:R-:W-:-:S02]  /*17780*/  MOV R88, R12 ;  /* 0x0000000c00587202 */ /* 0x000fc40000000f00 */
[----:B------:R-:W-:Y:S02]  /*17790*/  MOV R87, R14 ;  /* 0x0000000e00577202 */ /* 0x000fe40000000f00 */
[----:B------:R-:W-:Y:S02]  /*177a0*/  F2FP.F16.F32.PACK_AB R26, R51, R42 ;  /* 0x0000002a331a723e */ /* 0x000fe400000000ff */
[----:B------:R-:W-:Y:S02]  /*177b0*/  MOV R59, R24 ;  /* 0x00000018003b7202 */ /* 0x000fe40000000f00 */
[----:B------:R-:W-:Y:S02]  /*177c0*/  F2FP.F16.F32.PACK_AB R12, R54, R45 ;  /* 0x0000002d360c723e */ /* 0x000fe400000000ff */
[----:B------:R-:W-:Y:S02]  /*177d0*/  F2FP.F16.F32.PACK_AB R13, R77, R78 ;  /* 0x0000004e4d0d723e */ /* 0x000fe400000000ff */
[----:B------:R-:W-:-:S02]  /*177e0*/  F2FP.F16.F32.PACK_AB R14, R53, R44 ;  /* 0x0000002c350e723e */ /* 0x000fc400000000ff */
[----:B------:R-:W-:Y:S02]  /*177f0*/  F2FP.F16.F32.PACK_AB R15, R75, R76 ;  /* 0x0000004c4b0f723e */ /* 0x000fe400000000ff */
[----:B------:R-:W-:Y:S02]  /*17800*/  MOV R42, R28 ;  /* 0x0000001c002a7202 */ /* 0x000fe40000000f00 */
[----:B------:R-:W-:Y:S01]  /*17810*/  F2FP.F16.F32.PACK_AB R24, R52, R43 ;  /* 0x0000002b3418723e */ /* 0x000fe200000000ff */
[----:B------:R-:W-:Y:S01]  /*17820*/  STSM.16.M88.4 [R88], R12 ;  /* 0x0000000c58007844 */ /* 0x000fe20000000200 */
[----:B------:R-:W-:Y:S02]  /*17830*/  F2FP.F16.F32.PACK_AB R25, R73, R74 ;  /* 0x0000004a4919723e */ /* 0x000fe400000000ff */
[----:B------:R-:W-:Y:S02]  /*17840*/  F2FP.F16.F32.PACK_AB R27, R71, R72 ;  /* 0x00000048471b723e */ /* 0x000fe400000000ff */
[----:B------:R-:W-:-:S02]  /*17850*/  F2FP.F16.F32.PACK_AB R28, R40, R31 ;  /* 0x0000001f281c723e */ /* 0x000fc400000000ff */
[----:B------:R-:W-:Y:S01]  /*17860*/  ISETP.NE.U32.AND P2, PT, RZ, UR4, PT ;  /* 0x00000004ff007c0c */ /* 0x000fe2000bf45070 */
[----:B------:R-:W-:Y:S01]  /*17870*/  STSM.16.M88.4 [R87], R24 ;  /* 0x0000001857007844 */ /* 0x000fe20000000200 */
[----:B---3--:R-:W-:Y:S02]  /*17880*/  IADD3 R8, P0, R220, UR4, RZ ;  /* 0x00000004dc087c10 */ /* 0x008fe4000ff1e0ff */
[----:B------:R-:W-:Y:S02]  /*17890*/  F2FP.F16.F32.PACK_AB R29, R69, R70 ;  /* 0x00000046451d723e */ /* 0x000fe400000000ff */
[----:B------:R-:W-:Y:S02]  /*178a0*/  F2FP.F16.F32.PACK_AB R31, R67, R68 ;  /* 0x00000044431f723e */ /* 0x000fe400000000ff */
[----:B------:R-:W-:Y:S02]  /*178b0*/  F2FP.F16.F32.PACK_AB R4, R39, R38 ;  /* 0x000000262704723e */ /* 0x000fe400000000ff */
[----:B------:R-:W-:Y:S01]  /*178c0*/  F2FP.F16.F32.PACK_AB R5, R61, R62 ;  /* 0x0000003e3d05723e */ /* 0x000fe200000000ff */
[----:B------:R-:W-:Y:S01]  /*178d0*/  STSM.16.M88.4 [R59], R28 ;  /* 0x0000001c3b007844 */ /* 0x000fe20000000200 */
[----:B------:R-:W-:-:S02]  /*178e0*/  F2FP.F16.F32.PACK_AB R6, R37, R36 ;  /* 0x000000242506723e */ /* 0x000fc400000000ff */
[----:B------:R-:W-:Y:S01]  /*178f0*/  F2FP.F16.F32.PACK_AB R7, R151, R60 ;  /* 0x0000003c9707723e */ /* 0x000fe200000000ff */
[----:B------:R-:W-:Y:S01]  /*17900*/  STSM.16.M88.4 [R58], R32 ;  /* 0x000000203a007844 */ /* 0x000fe20000000200 */
        /* <DEDUP_REMOVED lines=12> */
[----:B------:R-:W-:-:S03]  /*179d0*/  IADD3 R11, R16, R202, RZ ;  /* 0x000000ca100b7210 */ /* 0x000fc60007ffe0ff */
[----:B------:R4:W5:Y:S02]  /*179e0*/  @P0 LDG.E R47, desc[UR38][R220.64] ;  /* 0x00000026dc2f0981 */ /* 0x000964000c1e1900 */
[----:B---3--:R-:W-:Y:S01]  /*179f0*/  IMAD.WIDE R4, R11, 0x2, R20 ;  /* 0x000000020b047825 */ /* 0x008fe200078e0214 */
[----:B------:R-:W-:Y:S06]  /*17a00*/  @P0 BRA `(.L_x_7962) ;  /* 0x0000000000100947 */ /* 0x000fec0003800000 */
[----:B------:R-:W-:Y:S05]  /*17a10*/  @!P2 BRA `(.L_x_7962) ;  /* 0x00000000000ca947 */ /* 0x000fea0003800000 */
[----:B------:R-:W3:Y:S04]  /*17a20*/  LDG.E R6, desc[UR38][R8.64] ;  /* 0x0000002608067981 */ /* 0x000ee8000c1e1900 */
[----:B-----5:R-:W3:Y:S02]  /*17a30*/  LDG.E R47, desc[UR38][R8.64+0x4] ;  /* 0x00000426082f7981 */ /* 0x020ee4000c1e1900 */
[----:B---3--:R-:W-:-:S07]  /*17a40*/  IMAD.IADD R47, R47, 0x1, -R6 ;  /* 0x000000012f2f7824 */ /* 0x008fce00078e0a06 */
.L_x_7962:
[----:B------:R-:W-:Y:S01]  /*17a50*/  SHF.R.S32.HI R48, RZ, 0x1f, R218 ;  /* 0x0000001fff307819 */ /* 0x000fe200000114da */
[----:B------:R-:W-:Y:S01]  /*17a60*/  ULDC.64 UR4, c[0x0][0xb70] ;  /* 0x0002dc0000047ab9 */ /* 0x000fe20000000a00 */
[--C-:B-----5:R-:W-:Y:S01]  /*17a70*/  SHF.R.S32.HI R21, RZ, 0x1f, R49.reuse ;  /* 0x0000001fff157819 */ /* 0x120fe20000011431 */
[----:B------:R-:W-:Y:S01]  /*17a80*/  IMAD.MOV.U32 R20, RZ, RZ, R49 ;  /* 0x000000ffff147224 */ /* 0x000fe200078e0031 */
[----:B----4-:R-:W-:Y:S01]  /*17a90*/  IADD3 R9, P0, R4, 0x1000, RZ ;  /* 0x0000100004097810 */ /* 0x010fe20007f1e0ff */
[----:B------:R-:W-:Y:S01]  /*17aa0*/  IMAD R11, R48, UR4, RZ ;  /* 0x00000004300b7c24 */ /* 0x000fe2000f8e02ff */
[----:B------:R-:W-:Y:S01]  /*17ab0*/  SEL R225, R225, RZ, !P2 ;  /* 0x000000ffe1e17207 */ /* 0x000fe20005000000 */
[----:B------:R-:W-:Y:S01]  /*17ac0*/  IMAD.WIDE.U32 R6, R218, UR4, R20 ;  /* 0x00000004da067c25 */ /* 0x000fe2000f8e0014 */
[----:B------:R-:W-:Y:S02]  /*17ad0*/  LOP3.LUT R8, R9, 0x380, RZ, 0xc0, !PT ;  /* 0x0000038009087812 */ /* 0x000fe400078ec0ff */
[----:B------:R-:W-:Y:S01]  /*17ae0*/  SEL R51, R222, RZ, !P2 ;  /* 0x000000ffde337207 */ /* 0x000fe20005000000 */
[----:B------:R-:W-:Y:S01]  /*17af0*/  IMAD R11, R218, UR5, R11 ;  /* 0x00000005da0b7c24 */ /* 0x000fe2000f8e020b */
[----:B------:R-:W-:Y:S01]  /*17b00*/  SHF.R.U64 R8, R8, 0x3, RZ ;  /* 0x0000000308087819 */ /* 0x000fe200000012ff */
[----:B------:R-:W-:Y:S01]  /*17b10*/  ULDC.64 UR4, c[0x0][0xb78] ;  /* 0x0002de0000047ab9 */ /* 0x000fe20000000a00 */
[----:B------:R-:W-:-:S02]  /*17b20*/  IADD3 R25, P2, R4, 0x3000, RZ ;  /* 0x0000300004197810 */ /* 0x000fc40007f5e0ff */
[----:B------:R-:W-:Y:S01]  /*17b30*/  IADD3 R7, R7, R11, RZ ;  /* 0x0000000b07077210 */ /* 0x000fe20007ffe0ff */
[----:B------:R-:W-:Y:S01]  /*17b40*/  IMAD R11, R224, 0x80, R213 ;  /* 0x00000080e00b7824 */ /* 0x000fe200078e02d5 */
[----:B------:R-:W-:Y:S01]  /*17b50*/  LOP3.LUT R8, R8, R9, RZ, 0x3c, !PT ;  /* 0x0000000908087212 */ /* 0x000fe200078e3cff */
[----:B------:R-:W-:Y:S01]  /*17b60*/  IMAD R9, R225, UR4, RZ ;  /* 0x00000004e1097c24 */ /* 0x000fe2000f8e02ff */
[----:B------:R-:W-:Y:S01]  /*17b70*/  IADD3 R13, P1, R4, 0x2000, RZ ;  /* 0x00002000040d7810 */ /* 0x000fe20007f3e0ff */
[----:B------:R-:W-:Y:S01]  /*17b80*/  IMAD.WIDE.U32 R6, R51, UR4, R6 ;  /* 0x0000000433067c25 */ /* 0x000fe2000f8e0006 */
[----:B------:R-:W-:Y:S02]  /*17b90*/  LOP3.LUT R24, R25, 0x380, RZ, 0xc0, !PT ;  /* 0x0000038019187812 */ /* 0x000fe400078ec0ff */
[----:B------:R-:W-:Y:S01]  /*17ba0*/  LOP3.LUT R12, R13, 0x380, RZ, 0xc0, !PT ;  /* 0x000003800d0c7812 */ /* 0x000fe200078ec0ff */
[----:B------:R-:W-:Y:S01]  /*17bb0*/  IMAD R10, R51, UR5, R9 ;  /* 0x00000005330a7c24 */ /* 0x000fe2000f8e0209 */
[----:B------:R-:W-:Y:S01]  /*17bc0*/  SHF.R.S32.HI R9, RZ, 0x1f, R11 ;  /* 0x0000001fff097819 */ /* 0x000fe2000001140b */
[----:B------:R-:W-:Y:S01]  /*17bd0*/  ULDC.64 UR4, c[0x0][0xb40] ;  /* 0x0002d00000047ab9 */ /* 0x000fe20000000a00 */
[----:B------:R-:W-:-:S02]  /*17be0*/  IADD3 R6, P4, R11, R6, RZ ;  /* 0x000000060b067210 */ /* 0x000fc40007f9e0ff */
[----:B------:R-:W-:Y:S02]  /*17bf0*/  SHF.R.U64 R24, R24, 0x3, RZ ;  /* 0x0000000318187819 */ /* 0x000fe400000012ff */
[----:B------:R-:W-:Y:S02]  /*17c00*/  IADD3.X R9, R9, R7, R10, P4, !PT ;  /* 0x0000000709097210 */ /* 0x000fe400027fe40a */
[----:B------:R-:W-:Y:S02]  /*17c10*/  LEA R44, P5, R6, UR4, 0x2 ;  /* 0x00000004062c7c11 */ /* 0x000fe4000f8a10ff */
[----:B------:R-:W-:Y:S02]  /*17c20*/  SHF.R.U64 R12, R12, 0x3, RZ ;  /* 0x000000030c0c7819 */ /* 0x000fe400000012ff */
[----:B------:R-:W-:Y:S01]  /*17c30*/  LEA.HI.X R45, R6, UR5, R9, 0x2, P5 ;  /* 0x00000005062d7c11 */ /* 0x000fe2000a8f1409 */
[--C-:B------:R-:W-:Y:S01]  /*17c40*/  IMAD.X R9, RZ, RZ, R5.reuse, P0 ;  /* 0x000000ffff097224 */ /* 0x100fe200000e0605 */
[----:B------:R-:W-:Y:S01]  /*17c50*/  LOP3.LUT R24, R24, R25, RZ, 0x3c, !PT ;  /* 0x0000001918187212 */ /* 0x000fe200078e3cff */
[----:B------:R-:W-:Y:S01]  /*17c60*/  IMAD.X R25, RZ, RZ, R5, P2 ;  /* 0x000000ffff197224 */ /* 0x000fe200010e0605 */
[----:B------:R-:W-:Y:S01]  /*17c70*/  LOP3.LUT P0, RZ, R227, 0x3, RZ, 0xc0, !PT ;  /* 0x00000003e3ff7812 */ /* 0x000fe2000780c0ff */
[----:B------:R-:W-:Y:S01]  /*17c80*/  ULDC.64 UR4, c[0x0][0xaa0] ;  /* 0x0002a80000047ab9 */ /* 0x000fe20000000a00 */
[----:B------:R-:W-:-:S02]  /*17c90*/  IADD3 R29, P3, R4, 0x4000, RZ ;  /* 0x00004000041d7810 */ /* 0x000fc40007f7e0ff */
[C---:B------:R-:W-:Y:S02]  /*17ca0*/  IADD3 R33, P4, R4.reuse, 0x5000, RZ ;  /* 0x0000500004217810 */ /* 0x040fe40007f9e0ff */
[----:B------:R-:W-:Y:S02]  /*17cb0*/  IADD3 R37, P5, R4, 0x6000, RZ ;  /* 0x0000600004257810 */ /* 0x000fe40007fbe0ff */
[C---:B------:R-:W-:Y:S02]  /*17cc0*/  IADD3 R6, R11.reuse, 0x8, RZ ;  /* 0x000000080b067810 */ /* 0x040fe40007ffe0ff */
[----:B------:R-:W-:Y:S01]  /*17cd0*/  LOP3.LUT R12, R12, R13, RZ, 0x3c, !PT ;  /* 0x0000000d0c0c7212 */ /* 0x000fe200078e3cff */
[----:B------:R-:W-:Y:S01]  /*17ce0*/  IMAD.X R13, RZ, RZ, R5, P1 ;  /* 0x000000ffff0d7224 */ /* 0x000fe200008e0605 */
[----:B------:R-:W-:Y:S02]  /*17cf0*/  IADD3 R7, P2, R4, 0x7000, RZ ;  /* 0x0000700004077810 */ /* 0x000fe40007f5e0ff */
[----:B------:R-:W-:-:S02]  /*17d00*/  ISETP.GE.OR P1, PT, R11, R47, P0 ;  /* 0x0000002f0b00720c */ /* 0x000fc40000726670 */
[----:B------:R-:W-:Y:S01]  /*17d10*/  LOP3.LUT R28, R29, 0x380, RZ, 0xc0, !PT ;  /* 0x000003801d1c7812 */ /* 0x000fe200078ec0ff */
[----:B------:R-:W-:Y:S01]  /*17d20*/  IMAD.X R41, RZ, RZ, R5, P2 ;  /* 0x000000ffff297224 */ /* 0x000fe200010e0605 */
        /* <DEDUP_REMOVED lines=15> */
[----:B------:R-:W-:Y:S01]  /*17e20*/  IMAD.X R33, RZ, RZ, R5, P4 ;  /* 0x000000ffff217224 */ /* 0x000fe200020e0605 */
[----:B------:R-:W-:Y:S01]  /*17e30*/  LOP3.LUT R36, R36, R37, RZ, 0x3c, !PT ;  /* 0x0000002524247212 */ /* 0x000fe200078e3cff */
[----:B------:R-:W5:Y:S01]  /*17e40*/  LD.E.128 R12, desc[UR38][R12.64] ;  /* 0x000000260c0c7980 */ /* 0x000f62000c101d00 */
[----:B------:R-:W-:-:S02]  /*17e50*/  LOP3.LUT R4, R11, R4, RZ, 0x3c, !PT ;  /* 0x000000040b047212 */ /* 0x000fc400078e3cff */
[----:B------:R-:W-:Y:S01]  /*17e60*/  IADD3.X R37, RZ, R5, RZ, P5, !PT ;  /* 0x00000005ff257210 */ /* 0x000fe20002ffe4ff */
[----:B------:R-:W5:Y:S01]  /*17e70*/  LD.E.128 R8, desc[UR38][R8.64] ;  /* 0x0000002608087980 */ /* 0x000f62000c101d00 */
[----:B------:R-:W-:Y:S01]  /*17e80*/  LOP3.LUT R40, R6, R7, RZ, 0x3c, !PT ;  /* 0x0000000706287212 */ /* 0x000fe200078e3cff */
[----:B------:R-:W-:Y:S02]  /*17e90*/  IMAD R46, R21, UR4, RZ ;  /* 0x00000004152e7c24 */ /* 0x000fe4000f8e02ff */
[----:B------:R-:W5:Y:S01]  /*17ea0*/  LD.E.128 R4, desc[UR38][R4.64] ;  /* 0x0000002604047980 */ /* 0x000f62000c101d00 */
[----:B------:R-:W-:Y:S02]  /*17eb0*/  IMAD.MOV.U32 R20, RZ, RZ, R16 ;  /* 0x000000ffff147224 */ /* 0x000fe400078e0010 */
[----:B------:R-:W-:Y:S01]  /*17ec0*/  IMAD.MOV.U32 R21, RZ, RZ, R17 ;  /* 0x000000ffff157224 */ /* 0x000fe200078e0011 */
        /* <DEDUP_REMOVED lines=11> */
[----:B------:R-:W-:-:S04]  /*17f80*/  IMAD.WIDE.U32 R20, R49, UR4, R20 ;  /* 0x0000000431147c25 */ /* 0x000fc8000f8e0014 */
[----:B------:R-:W-:Y:S01]  /*17f90*/  IMAD R49, R49, UR5, R46 ;  /* 0x0000000531317c24 */ /* 0x000fe2000f8e022e */
[----:B------:R-:W-:Y:S01]  /*17fa0*/  ULDC.64 UR4, c[0x0][0xae0] ;  /* 0x0002b80000047ab9 */ /* 0x000fe20000000a00 */
[----:B------:R-:W-:Y:S02]  /*17fb0*/  IMAD R47, R224, -0x80, R47 ;  /* 0xffffff80e02f7824 */ /* 0x000fe400078e022f */
[----:B---3--:R-:W-:Y:S01]  /*17fc0*/  IMAD R3, R48, UR4, RZ ;  /* 0x0000000430037c24 */ /* 0x008fe2000f8e02ff */
[----:B------:R-:W-:Y:S02]  /*17fd0*/  IADD3 R21, R21, R49, RZ ;  /* 0x0000003115157210 */ /* 0x000fe40007ffe0ff */
[----:B------:R-:W-:Y:S01]  /*17fe0*/  ISETP.GE.AND P3, PT, R18, R47, PT ;  /* 0x0000002f1200720c */ /* 0x000fe20003f66270 */
[C---:B------:R-:W-:Y:S02]  /*17ff0*/  IMAD R3, R218.reuse, UR5, R3 ;  /* 0x00000005da037c24 */ /* 0x040fe4000f8e0203 */
[----:B------:R-:W-:Y:S01]  /*18000*/  IMAD.WIDE.U32 R20, R218, UR4, R20 ;  /* 0x00000004da147c25 */ /* 0x000fe2000f8e0014 */
[----:B------:R-:W-:-:S03]  /*18010*/  ULDC.64 UR4, c[0x0][0xae8] ;  /* 0x0002ba0000047ab9 */ /* 0x000fc60000000a00 */
[----:B----4-:R-:W-:Y:S02]  /*18020*/  VIADD R0, R2, 0x28820 ;  /* 0x0002882002007836 */ /* 0x010fe40000000000 */
[----:B------:R-:W-:Y:S02]  /*18030*/  IMAD R44, R225, UR4, RZ ;  /* 0x00000004e12c7c24 */ /* 0x000fe4000f8e02ff */
[----:B------:R-:W-:Y:S01]  /*18040*/  IMAD.IADD R21, R21, 0x1, R3 ;  /* 0x0000000115157824 */ /* 0x000fe200078e0203 */
[----:B------:R-:W-:Y:S01]  /*18050*/  PRMT R0, RZ, 0x654, R0 ;  /* 0x00000654ff007816 */ /* 0x000fe20000000000 */
[----:B------:R-:W-:Y:S01]  /*18060*/  IMAD R3, R51, UR5, R44 ;  /* 0x0000000533037c24 */ /* 0x000fe2000f8e022c */
[-C--:B------:R-:W-:Y:S02]  /*18070*/  ISETP.GE.AND P0, PT, R188, R47.reuse, PT ;  /* 0x0000002fbc00720c */ /* 0x080fe40003f06270 */
[-C--:B------:R-:W-:Y:S01]  /*18080*/  ISETP.GE.AND P1, PT, R187, R47.reuse, PT ;  /* 0x0000002fbb00720c */ /* 0x080fe20003f26270 */
[----:B0-----:R0:W-:Y:S01]  /*18090*/  SYNCS.ARRIVE.TRANS64.RED.A1T0 RZ, [R0+URZ], RZ ;  /* 0x000000ff00ff79a7 */ /* 0x0011e2000810043f */
[----:B------:R-:W-:Y:S01]  /*180a0*/  ISETP.GE.AND P2, PT, R189, R47, PT ;  /* 0x0000002fbd00720c */ /* 0x000fe20003f46270 */
[----:B------:R-:W-:Y:S01]  /*180b0*/  IMAD.WIDE.U32 R46, R51, UR4, R20 ;  /* 0x00000004332e7c25 */ /* 0x000fe2000f8e0014 */
[----:B------:R-:W-:Y:S03]  /*180c0*/  BSSY B1, `(.L_x_7963) ;  /* 0x0000013000017945 */ /* 0x000fe60003800000 */
[----:B------:R-:W-:-:S04]  /*180d0*/  IMAD.WIDE R44, R224, 0x80, R18 ;  /* 0x00000080e02c7825 */ /* 0x000fc800078e0212 */
[----:B------:R-:W-:Y:S01]  /*180e0*/  IMAD.IADD R51, R47, 0x1, R3 ;  /* 0x000000012f337824 */ /* 0x000fe200078e0203 */
[----:B0-----:R-:W-:Y:S06]  /*180f0*/  @P3 BRA `(.L_x_7964) ;  /* 0x00000000003c3947 */ /* 0x001fec0003800000 */
        /* <DEDUP_REMOVED lines=15> */
.L_x_7964:
[----:B------:R-:W-:Y:S05]  /*181f0*/  BSYNC B1 ;  /* 0x0000000000017941 */ /* 0x000fea0003800000 */
.L_x_7963:
        /* <DEDUP_REMOVED lines=19> */
.L_x_7966:
[----:B------:R-:W-:Y:S05]  /*18330*/  BSYNC B1 ;  /* 0x0000000000017941 */ /* 0x000fea0003800000 */
.L_x_7965:
        /* <DEDUP_REMOVED lines=14> */
[----:B---3--:R-:W-:Y:S01]  /*18420*/  LEA R6, P0, R4, UR6, 0x1 ;  /* 0x0000000604067c11 */ /* 0x008fe2000f8008ff */
[----:B------:R-:W-:-:S05]  /*18430*/  IMAD.IADD R3, R5, 0x1, R3 ;  /* 0x0000000105037824 */ /* 0x000fca00078e0203 */
[----:B------:R-:W-:-:S05]  /*18440*/  LEA.HI.X R7, R4, UR7, R3, 0x1, P0 ;  /* 0x0000000704077c11 */ /* 0x000fca00080f0c03 */
[----:B------:R4:W-:Y:S04]  /*18450*/  @!P1 STG.E.128 desc[UR38][R6.64], R12 ;  /* 0x0000000c06009986 */ /* 0x0009e8000c101d26 */
[----:B------:R4:W-:Y:S02]  /*18460*/  @!P3 STG.E.128 desc[UR38][R6.64+0x80], R36 ;  /* 0x000080240600b986 */ /* 0x0009e4000c101d26 */
.L_x_7968:
[----:B------:R-:W-:Y:S05]  /*18470*/  BSYNC B1 ;  /* 0x0000000000017941 */ /* 0x000fea0003800000 */
.L_x_7967:
        /* <DEDUP_REMOVED lines=8> */
[----:B------:R-:W-:-:S04]  /*18500*/  IMAD.WIDE.U32 R4, R3, UR6, R4 ;  /* 0x0000000603047c25 */ /* 0x000fc8000f8e0004 */
[----:B------:R-:W-:-:S04]  /*18510*/  IMAD R44, R44, UR6, RZ ;  /* 0x000000062c2c7c24 */ /* 0x000fc8000f8e02ff */
[----:B------:R-:W-:Y:S01]  /*18520*/  IMAD R3, R3, UR7, R44 ;  /* 0x0000000703037c24 */ /* 0x000fe2000f8e022c */
[----:B------:R-:W-:Y:S02]  /*18530*/  ULDC.64 UR6, c[0x0][0xa80] ;  /* 0x0002a00000067ab9 */ /* 0x000fe40000000a00 */
[----:B---34-:R-:W-:Y:S01]  /*18540*/  LEA R6, P0, R4, UR6, 0x1 ;  /* 0x0000000604067c11 */ /* 0x018fe2000f8008ff */
[----:B------:R-:W-:-:S05]  /*18550*/  IMAD.IADD R3, R5, 0x1, R3 ;  /* 0x0000000105037824 */ /* 0x000fca00078e0203 */
[----:B------:R-:W-:Y:S02]  /*18560*/  LEA.HI.X R7, R4, UR7, R3, 0x1, P0 ;  /* 0x0000000704077c11 */ /* 0x000fe400080f0c03 */
[----:B------:R-:W-:-:S03]  /*18570*/  ISETP.GE.AND P0, PT, R196, UR4, PT ;  /* 0x00000004c4007c0c */ /* 0x000fc6000bf06270 */
[----:B------:R0:W-:Y:S10]  /*18580*/  @!P1 STG.E.128 desc[UR38][R6.64], R24 ;  /* 0x0000001806009986 */ /* 0x0001f4000c101d26 */
[----:B------:R-:W-:Y:S05]  /*18590*/  @P0 BRA `(.L_x_7969) ;  /* 0x0000000800640947 */ /* 0x000fea0003800000 */
[----:B------:R3:W-:Y:S01]  /*185a0*/  STG.E.128 desc[UR38][R6.64+0x80], R40 ;  /* 0x0000802806007986 */ /* 0x0007e2000c101d26 */
[----:B------:R-:W-:Y:S05]  /*185b0*/  BRA `(.L_x_7969) ;  /* 0x00000008005c7947 */ /* 0x000fea0003800000 */
.L_x_7961:
        /* <DEDUP_REMOVED lines=12> */
[----:B------:R-:W-:Y:S02]  /*18680*/  MOV R3, UR4 ;  /* 0x0000000400037c02 */ /* 0x000fe40008000f00 */
[----:B------:R-:W-:-:S05]  /*18690*/  @P1 IADD3.X R221, R221, UR5, RZ, P2, !PT ;  /* 0x00000005dddd1c10 */ /* 0x000fca00097fe4ff */
[----:B------:R3:W5:Y:S01]  /*186a0*/  @P1 LDG.E R3, desc[UR38][R220.64] ;  /* 0x00000026dc031981 */ /* 0x000762000c1e1900 */
[----:B------:R-:W-:Y:S01]  /*186b0*/  ISETP.GT.AND P2, PT, R233, 0x7f, PT ;  /* 0x0000007fe900780c */ /* 0x000fe20003f44270 */
[----:B------:R-:W-:-:S12]  /*186c0*/  @P1 BRA `(.L_x_7970) ;  /* 0x0000000000101947 */ /* 0x000fd80003800000 */
[----:B------:R-:W-:Y:S05]  /*186d0*/  @!P0 BRA `(.L_x_7970) ;  /* 0x00000000000c8947 */ /* 0x000fea0003800000 */
[----:B------:R-:W4:Y:S04]  /*186e0*/  LDG.E R0, desc[UR38][R4.64] ;  /* 0x0000002604007981 */ /* 0x000f28000c1e1900 */
[----:B-----5:R-:W4:Y:S02]  /*186f0*/  LDG.E R3, desc[UR38][R4.64+0x4] ;  /* 0x0000042604037981 */ /* 0x020f24000c1e1900 */
[----:B----4-:R-:W-:-:S07]  /*18700*/  IMAD.IADD R3, R3, 0x1, -R0 ;  /* 0x0000000103037824 */ /* 0x010fce00078e0a00 */
.L_x_7970:
[----:B------:R-:W-:Y:S01]  /*18710*/  BSSY B1, `(.L_x_7971) ;  /* 0x000001c000017945 */ /* 0x000fe20003800000 */
[----:B------:R-:W-:Y:S02]  /*18720*/  SHF.R.S32.HI R10, RZ, 0x1f, R218 ;  /* 0x0000001fff0a7819 */ /* 0x000fe400000114da */
[----:B------:R-:W-:Y:S02]  /*18730*/  SEL R11, R222, RZ, !P0 ;  /* 0x000000ffde0b7207 */ /* 0x000fe40004000000 */
[----:B------:R-:W-:Y:S02]  /*18740*/  SEL R225, R225, RZ, !P0 ;  /* 0x000000ffe1e17207 */ /* 0x000fe40004000000 */
[----:B-----5:R-:W-:Y:S01]  /*18750*/  SHF.R.S32.HI R8, RZ, 0x1f, R9 ;  /* 0x0000001fff087819 */ /* 0x020fe20000011409 */
[----:B------:R-:W-:Y:S06]  /*18760*/  @P2 BRA `(.L_x_7972) ;  /* 0x0000000000582947 */ /* 0x000fec0003800000 */
[----:B---3--:R-:W3:Y:S02]  /*18770*/  S2R R5, SR_TID.X ;  /* 0x0000000000057919 */ /* 0x008ee40000002100 */
[----:B---3--:R-:W-:-:S04]  /*18780*/  IMAD R0, R224, 0x80, R5 ;  /* 0x00000080e0007824 */ /* 0x008fc800078e0205 */
        /* <DEDUP_REMOVED lines=20> */
.L_x_7972:
[----:B------:R-:W-:Y:S05]  /*188d0*/  BSYNC B1 ;  /* 0x0000000000017941 */ /* 0x000fea0003800000 */
.L_x_7971:
[----:B------:R-:W-:Y:S01]  /*188e0*/  ULDC.64 UR4, c[0x0][0xaa0] ;  /* 0x0002a80000047ab9 */ /* 0x000fe20000000a00 */
[----:B---34-:R-:W-:Y:S01]  /*188f0*/  MOV R5, R17 ;  /* 0x0000001100057202 */ /* 0x018fe20000000f00 */
        /* <DEDUP_REMOVED lines=40> */
.L_x_7974:
[----:B------:R-:W-:Y:S05]  /*18b80*/  BSYNC B1 ;  /* 0x0000000000017941 */ /* 0x000fea0003800000 */
.L_x_7973:
        /* <DEDUP_REMOVED lines=17> */
[----:B------:R4:W-:Y:S04]  /*18ca0*/  @!P3 STG.E.128 desc[UR38][R12.64], RZ ;  /* 0x000000ff0c00b986 */ /* 0x0009e8000c101d26 */
[----:B------:R4:W-:Y:S02]  /*18cb0*/  @!P4 STG.E.128 desc[UR38][R12.64+0x80], RZ ;  /* 0x000080ff0c00c986 */ /* 0x0009e4000c101d26 */
.L_x_7976:
[----:B------:R-:W-:Y:S05]  /*18cc0*/  BSYNC B1 ;  /* 0x0000000000017941 */ /* 0x000fea0003800000 */
.L_x_7975:
        /* <DEDUP_REMOVED lines=14> */
[----:B---34-:R-:W-:Y:S02]  /*18db0*/  LEA R12, P0, R4, UR6, 0x1 ;  /* 0x00000006040c7c11 */ /* 0x018fe4000f8008ff */
[----:B------:R-:W-:-:S04]  /*18dc0*/  IADD3 R3, R5, R3, RZ ;  /* 0x0000000305037210 */ /* 0x000fc80007ffe0ff */
[----:B------:R-:W-:-:S05]  /*18dd0*/  LEA.HI.X R13, R4, UR7, R3, 0x1, P0 ;  /* 0x00000007040d7c11 */ /* 0x000fca00080f0c03 */
[----:B------:R3:W-:Y:S04]  /*18de0*/  @!P2 STG.E.128 desc[UR38][R12.64], RZ ;  /* 0x000000ff0c00a986 */ /* 0x0007e8000c101d26 */
[----:B------:R3:W-:Y:S02]  /*18df0*/  @!P3 STG.E.128 desc[UR38][R12.64+0x80], RZ ;  /* 0x000080ff0c00b986 */ /* 0x0007e4000c101d26 */
.L_x_7978:
[----:B------:R-:W-:Y:S05]  /*18e00*/  BSYNC B1 ;  /* 0x0000000000017941 */ /* 0x000fea0003800000 */
.L_x_7977:
        /* <DEDUP_REMOVED lines=18> */
.L_x_7969:
[----:B------:R-:W-:Y:S05]  /*18f30*/  BSYNC B0 ;  /* 0x0000000000007941 */ /* 0x000fea0003800000 */
.L_x_7960:
[----:B------:R-:W-:Y:S02]  /*18f40*/  ULDC UR4, c[0x0][0xc14] ;  /* 0x0003050000047ab9 */ /* 0x000fe40000000800 */
[----:B--2---:R-:W-:-:S13]  /*18f50*/  ISETP.GE.AND P0, PT, R195, UR4, PT ;  /* 0x00000004c3007c0c */ /* 0x004fda000bf06270 */
[----:B------:R-:W-:Y:S05]  /*18f60*/  @!P0 BRA `(.L_x_7979) ;  /* 0xfffffe8000688947 */ /* 0x000fea000383ffff */
[----:B------:R-:W-:Y:S05]  /*18f70*/  BRA `(.L_x_7758) ;  /* 0x0000005c00ac7947 */ /* 0x000fea0003800000 */
.L_x_7756:
[----:B------:R-:W-:-:S08]  /*18f80*/  NOP ;  /* 0x0000000000007918 */ /* 0x000fd00000000000 */
[----:B--2---:R-:W0:-:S00]  /*18f90*/  USETMAXREG.DEALLOC.CTAPOOL 0x18 ;  /* 0x00000018000079c8 */ /* 0x004e0000080e0500 */
        /* <DEDUP_REMOVED lines=59> */
.L_x_7984:
        /* <DEDUP_REMOVED lines=16> */
.L_x_7983:
[----:B------:R-:W-:Y:S05]  /*19450*/  BSYNC B0 ;  /* 0x0000000000007941 */ /* 0x000fea0003800000 */
.L_x_7982:
        /* <DEDUP_REMOVED lines=25> */
.L_x_7980:
        /* <DEDUP_REMOVED lines=20> */
.L_x_7985:
        /* <DEDUP_REMOVED lines=56> */
.L_x_7981:
[----:B------:R-:W-:Y:S01]  /*19ab0*/  IMAD.MOV.U32 R17, RZ, RZ, RZ ;  /* 0x000000ffff117224 */ /* 0x000fe200078e00ff */
[----:B------:R-:W-:Y:S01]  /*19ac0*/  MOV R18, RZ ;  /* 0x000000ff00127202 */ /* 0x000fe20000000f00 */
[----:B------:R-:W-:-:S07]  /*19ad0*/  IMAD.U32 R16, RZ, RZ, UR6 ;  /* 0x00000006ff107e24 */ /* 0x000fce000f8e00ff */
.L_x_7986:
        /* <DEDUP_REMOVED lines=22> */
[----:B------:R-:W-:Y:S01]  /*19c40*/  ULDC.64 UR40, c[0x0][0x198] ;  /* 0x0000660000287ab9 */ /* 0x000fe20000000a00 */
[----:B------:R-:W-:Y:S02]  /*19c50*/  ULDC UR36, c[0x0][0xc] ;  /* 0x0000030000247ab9 */ /* 0x000fe40000000800 */
[----:B------:R-:W-:Y:S02]  /*19c60*/  LOP3.LUT R2, R2, 0xfffffffd, RZ, 0xc0, !PT ;  /* 0xfffffffd02027812 */ /* 0x000fe400078ec0ff */
[----:B--2---:R-:W-:Y:S02]  /*19c70*/  LOP3.LUT R3, R4, 0x2, RZ, 0xfc, !PT ;  /* 0x0000000204037812 */ /* 0x004fe400078efcff */
[----:B------:R-:W1:Y:S03]  /*19c80*/  S2R R4, SR_TID.X ;  /* 0x0000000000047919 */ /* 0x000e660000002100 */
[----:B------:R2:W-:Y:S04]  /*19c90*/  STL [R1+0x2c], R3 ;  /* 0x00002c0301007387 */ /* 0x0005e80000100800 */
[----:B------:R2:W-:Y:S04]  /*19ca0*/  STL [R1+0xc], RZ ;  /* 0x00000cff01007387 */ /* 0x0005e80000100800 */
[----:B------:R2:W-:Y:S04]  /*19cb0*/  STL [R1+0x10], R0 ;  /* 0x0000100001007387 */ /* 0x0005e80000100800 */
        /* <DEDUP_REMOVED lines=9> */
.L_x_8076:
[----:B--23--:R-:W1:Y:S02]  /*19d50*/  LDC.64 R2, c[0x0][0xc60] ;  /* 0x00031800ff027b82 */ /* 0x00ce640000000a00 */
        /* <DEDUP_REMOVED lines=56> */
.L_x_7988:
        /* <DEDUP_REMOVED lines=14> */
.L_x_7989:
[----:B------:R-:W-:Y:S05]  /*1a1c0*/  @!P3 BRA `(.L_x_7990) ;  /* 0x00000000000cb947 */ /* 0x000fea0003800000 */
[----:B------:R-:W2:Y:S04]  /*1a1d0*/  LDG.E R9, desc[UR38][R6.64] ;  /* 0x0000002606097981 */ /* 0x000ea8000c1e1900 */
[----:B------:R-:W2:Y:S02]  /*1a1e0*/  LDG.E R6, desc[UR38][R6.64+0x4] ;  /* 0x0000042606067981 */ /* 0x000ea4000c1e1900 */
[----:B--2---:R-:W-:-:S07]  /*1a1f0*/  IMAD.IADD R9, R6, 0x1, -R9 ;  /* 0x0000000106097824 */ /* 0x004fce00078e0a09 */
.L_x_7990:
[----:B01----:R-:W2:Y:S01]  /*1a200*/  @P1 LDG.E R2, desc[UR38][R4.64] ;  /* 0x0000002604021981 */ /* 0x003ea2000c1e1900 */
        /* <DEDUP_REMOVED lines=8> */
[----:B------:R-:W-:-:S04]  /*1a290*/  IADD3 R2, R2, 0x7f, RZ ;  /* 0x0000007f02027810 */ /* 0x000fc80007ffe0ff */
[----:B------:R-:W-:-:S04]  /*1a2a0*/  SHF.R.S32.HI R3, RZ, 0x1f, R2 ;  /* 0x0000001fff037819 */ /* 0x000fc80000011402 */
[----:B------:R-:W-:Y:S02]  /*1a2b0*/  LEA.HI R3, R3, R2, RZ, 0x7 ;  /* 0x0000000203037211 */ /* 0x000fe400078f38ff */
[----:B------:R-:W-:-:S04]  /*1a2c0*/  SHF.R.S32.HI R2, RZ, 0x1f, R10 ;  /* 0x0000001fff027819 */ /* 0x000fc8000001140a */
[----:B------:R-:W-:Y:S02]  /*1a2d0*/  LEA.HI R2, R2, R10, RZ, 0x7 ;  /* 0x0000000a02027211 */ /* 0x000fe400078f38ff */
[----:B------:R-:W-:Y:S02]  /*1a2e0*/  SHF.R.S32.HI R3, RZ, 0x7, R3 ;  /* 0x00000007ff037819 */ /* 0x000fe40000011403 */
[----:B------:R-:W-:-:S04]  /*1a2f0*/  SHF.R.S32.HI R2, RZ, 0x7, R2 ;  /* 0x00000007ff027819 */ /* 0x000fc80000011402 */
[----:B------:R-:W-:Y:S01]  /*1a300*/  VIMNMX R6, R3, R2, PT ;  /* 0x0000000203067248 */ /* 0x000fe20003fe0100 */
[----:B------:R-:W-:-:S04]  /*1a310*/  IMAD.MOV R3, RZ, RZ, -R9 ;  /* 0x000000ffff037224 */ /* 0x000fc800078e0a09 */
[----:B------:R-:W-:Y:S01]  /*1a320*/  IMAD R2, R6, 0x80, -R9 ;  /* 0x0000008006027824 */ /* 0x000fe200078e0a09 */
[----:B------:R-:W-:-:S04]  /*1a330*/  VIMNMX R3, RZ, R3, !PT ;  /* 0x00000003ff037248 */ /* 0x000fc80007fe0100 */
[----:B------:R-:W-:-:S04]  /*1a340*/  VIMNMX R0, R2, R0, PT ;  /* 0x0000000002007248 */ /* 0x000fc80003fe0100 */
[----:B------:R-:W-:Y:S01]  /*1a350*/  ISETP.GT.AND P0, PT, R0, R3, PT ;  /* 0x000000030000720c */ /* 0x000fe20003f04270 */
[----:B------:R0:W-:-:S12]  /*1a360*/  STL [R1+0x20], R6 ;  /* 0x0000200601007387 */ /* 0x0001d80000100800 */
[----:B------:R-:W-:Y:S02]  /*1a370*/  @P0 IADD3 R2, R0, 0x7f, RZ ;  /* 0x0000007f00020810 */ /* 0x000fe40007ffe0ff */
[----:B------:R-:W-:Y:S02]  /*1a380*/  SHF.R.U32.HI R0, RZ, 0x7, R3 ;  /* 0x00000007ff007819 */ /* 0x000fe40000011603 */
[----:B------:R-:W-:-:S04]  /*1a390*/  @P0 SHF.R.S32.HI R3, RZ, 0x1f, R2 ;  /* 0x0000001fff030819 */ /* 0x000fc80000011402 */
[----:B------:R-:W-:Y:S01]  /*1a3a0*/  @P0 LEA.HI R2, R3, R2, RZ, 0x7 ;  /* 0x0000000203020211 */ /* 0x000fe200078f38ff */
[----:B------:R-:W-:-:S03]  /*1a3b0*/  IMAD.MOV.U32 R4, RZ, RZ, R0 ;  /* 0x000000ffff047224 */ /* 0x000fc600078e0000 */
[----:B------:R-:W-:-:S04]  /*1a3c0*/  @P0 SHF.R.S32.HI R4, RZ, 0x7, R2 ;  /* 0x00000007ff040819 */ /* 0x000fc80000011402 */
        /* <DEDUP_REMOVED lines=12> */
.L_x_8194:
[----:B------:R-:W-:-:S03]  /*1a490*/  UMOV UR4, 0xffffffff ;  /* 0xffffffff00047882 */ /* 0x000fc60000000000 */
[----:B------:R-:W-:Y:S05]  /*1a4a0*/  BRA.DIV UR4, `(.L_x_7994) ;  /* 0x0000006204b87947 */ /* 0x000fea000b800000 */
[----:B------:R-:W-:-:S13]  /*1a4b0*/  ELECT P6, URZ, PT ;  /* 0x00000000003f782f */ /* 0x000fda00038c0000 */
.L_x_8197:
        /* <DEDUP_REMOVED lines=12> */
.L_x_8198:
[----:B------:R-:W-:Y:S05]  /*1a580*/  BSYNC B1 ;  /* 0x0000000000017941 */ /* 0x000fea0003800000 */
.L_x_7995:
        /* <DEDUP_REMOVED lines=8> */
.L_x_8199:
        /* <DEDUP_REMOVED lines=11> */
.L_x_8000:
        /* <DEDUP_REMOVED lines=11> */
[----:B------:R-:W-:Y:S01]  /*1a770*/  R2UR UR6, R6 ;  /* 0x00000000060672ca */ /* 0x000fe200000e0000 */
[----:B------:R-:W-:-:S05]  /*1a780*/  IMAD R6, R4, 0x80, R20 ;  /* 0x0000008004067824 */ /* 0x000fca00078e0214 */
[----:B------:R-:W-:-:S04]  /*1a790*/  IADD3 R6, R6, -0x80, RZ ;  /* 0xffffff8006067810 */ /* 0x000fc80007ffe0ff */
[----:B------:R-:W-:-:S03]  /*1a7a0*/  R2UR UR11, R6 ;  /* 0x00000000060b72ca */ /* 0x000fc600000e0000 */
[----:B------:R-:W-:Y:S02]  /*1a7b0*/  UIADD3 UR8, UR6, 0x18400, URZ ;  /* 0x0001840006087890 */ /* 0x000fe4000fffe03f */
[----:B------:R-:W-:-:S03]  /*1a7c0*/  UIADD3 UR14, UR6, 0x1c400, URZ ;  /* 0x0001c400060e7890 */ /* 0x000fc6000fffe03f */
[----:B------:R-:W-:-:S05]  /*1a7d0*/  UMOV UR6, 0x0 ;  /* 0x0000000000067882 */ /* 0x000fca0000000000 */
[----:B------:R1:W-:Y:S02]  /*1a7e0*/  UTMALDG.4D [UR8], [UR4], desc[UR6] ;  /* 0x00000608040075b4 */ /* 0x0003e40008019000 */
[----:B-1----:R-:W-:Y:S01]  /*1a7f0*/  UMOV UR8, UR14 ;  /* 0x0000000e00087c82 */ /* 0x002fe20008000000 */
[----:B------:R-:W-:Y:S02]  /*1a800*/  UMOV UR10, UR15 ;  /* 0x0000000f000a7c82 */ /* 0x000fe40008000000 */
[----:B------:R1:W-:Y:S01]  /*1a810*/  UTMALDG.4D [UR8], [UR4], desc[UR6] ;  /* 0x00000608040075b4 */ /* 0x0003e20008019000 */
[----:B------:R-:W2:Y:S02]  /*1a820*/  SYNCS.PHASECHK.TRANS64.TRYWAIT P0, [R5+URZ+0x288c0], R7 ;  /* 0x0288c007050075a7 */ /* 0x000ea4000800017f */
[----:B-12---:R-:W-:Y:S05]  /*1a830*/  @!P0 BRA `(.L_x_8001) ;  /* 0x00000060001c8947 */ /* 0x006fea0003800000 */
.L_x_8200:
        /* <DEDUP_REMOVED lines=10> */
.L_x_8002:
[----:B------:R-:W-:Y:S01]  /*1a8e0*/  LEA R7, R7, R9, 0x1 ;  /* 0x0000000907077211 */ /* 0x000fe200078e08ff */
        /* <DEDUP_REMOVED lines=9> */
[----:B------:R-:W-:-:S05]  /*1a980*/  R2UR UR13, R3 ;  /* 0x00000000030d72ca */ /* 0x000fca00000e0000 */
[----:B------:R-:W-:Y:S02]  /*1a990*/  UIADD3 UR9, UR9, 0x288b0, URZ ;  /* 0x000288b009097890 */ /* 0x000fe4000fffe03f */
        /* <DEDUP_REMOVED lines=8> */
.L_x_7998:
[----:B------:R-:W-:Y:S05]  /*1aa20*/  BSYNC B1 ;  /* 0x0000000000017941 */ /* 0x000fea0003800000 */
.L_x_7997:
[----:B0-----:R-:W2:Y:S04]  /*1aa30*/  LDL.LU R5, [R1+0xc] ;  /* 0x00000c0001057983 */ /* 0x001ea80000300800 */
[----:B------:R-:W3:Y:S01]  /*1aa40*/  LDL.LU R7, [R1+0x10] ;  /* 0x0000100001077983 */ /* 0x000ee20000300800 */
[----:B------:R-:W-:Y:S01]  /*1aa50*/  PLOP3.LUT P2, PT, PT, PT, PT, 0x8, 0x0 ;  /* 0x000000000000781c */ /* 0x000fe20003f4e170 */
[----:B--2---:R-:W-:-:S05]  /*1aa60*/  VIADD R5, R5, 0x1 ;  /* 0x0000000105057836 */ /* 0x004fca0000000000 */
        /* <DEDUP_REMOVED lines=9> */
[C---:B------:R-:W-:Y:S01]  /*1ab00*/  LEA R5, R4.reuse, R20, 0x7 ;  /* 0x0000001404057211 */ /* 0x040fe200078e38ff */
[----:B------:R-:W-:-:S04]  /*1ab10*/  VIADD R4, R4, 0xffffffff ;  /* 0xffffffff04047836 */ /* 0x000fc80000000000 */
[----:B------:R-:W-:-:S07]  /*1ab20*/  VIADD R5, R5, 0xffffff00 ;  /* 0xffffff0005057836 */ /* 0x000fce0000000000 */
.L_x_8009:
        /* <DEDUP_REMOVED lines=9> */
.L_x_8201:
        /* <DEDUP_REMOVED lines=11> */
.L_x_8006:
        /* <DEDUP_REMOVED lines=22> */
.L_x_8202:
        /* <DEDUP_REMOVED lines=8> */
.L_x_8008:
        /* <DEDUP_REMOVED lines=19> */
.L_x_8004:
[----:B------:R-:W-:Y:S05]  /*1af80*/  BSYNC B1 ;  /* 0x0000000000017941 */ /* 0x000fea0003800000 */
.L_x_8003:
        /* <DEDUP_REMOVED lines=13> */
.L_x_7992:
[----:B------:R-:W-:Y:S05]  /*1b060*/  BSYNC B0 ;  /* 0x0000000000007941 */ /* 0x000fea0003800000 */
.L_x_7991:
        /* <DEDUP_REMOVED lines=23> */
.L_x_8011:
        /* <DEDUP_REMOVED lines=19> */
[----:B------:R-:W-:Y:S02]  /*1b310*/  IMAD.MOV.U32 R8, RZ, RZ, 0x70 ;  /* 0x00000070ff087424 */ /* 0x000fe400078e00ff */
[----:B------:R-:W-:-:S07]  /*1b320*/  IMAD.MOV.U32 R13, RZ, RZ, RZ ;  /* 0x000000ffff0d7224 */ /* 0x000fce00078e00ff */
[----:B------:R-:W-:-:S07]  /*1b330*/  LEPC R20, `(.L_x_8013) ;  /* 0x000000001014794e */ /* 0x000fce0000000000 */
[----:B-1----:R-:W-:Y:S05]  /*1b340*/  CALL.ABS.NOINC R2 ;  /* 0x0000000002007343 */ /* 0x002fea0003c00000 */
.L_x_8013:
        /* <DEDUP_REMOVED lines=20> */
.L_x_8015:
        /* <DEDUP_REMOVED lines=16> */
.L_x_8014:
[----:B------:R-:W2:Y:S01]  /*1b590*/  LDL.LU R2, [R1+0x24] ;  /* 0x0000240001027983 */ /* 0x000ea20000300800 */
[----:B------:R-:W-:-:S03]  /*1b5a0*/  ULDC.64 UR4, c[0x0][0x9f8] ;  /* 0x00027e0000047ab9 */ /* 0x000fc60000000a00 */
[----:B------:R-:W3:Y:S04]  /*1b5b0*/  LDL.LU R0, [R1+0x28] ;  /* 0x0000280001007983 */ /* 0x000ee80000300800 */
[----:B------:R-:W4:Y:S04]  /*1b5c0*/  LDL.LU R4, [R1+0x38] ;  /* 0x0000380001047983 */ /* 0x000f280000300800 */
[----:B------:R-:W4:Y:S01]  /*1b5d0*/  LDL.LU R6, [R1+0x1c] ;  /* 0x00001c0001067983 */ /* 0x000f220000300800 */
[----:B------:R-:W-:-:S04]  /*1b5e0*/  ISETP.NE.U32.AND P0, PT, RZ, UR4, PT ;  /* 0x00000004ff007c0c */ /* 0x000fc8000bf05070 */
[----:B------:R-:W-:Y:S01]  /*1b5f0*/  ISETP.NE.AND.EX P0, PT, RZ, UR5, PT, P0 ;  /* 0x00000005ff007c0c */ /* 0x000fe2000bf05300 */
[----:B0-----:R-:W0:Y:S01]  /*1b600*/  S2R R7, SR_TID.X ;  /* 0x0000000000077919 */ /* 0x001e220000002100 */
[----:B------:R-:W-:Y:S01]  /*1b610*/  IMAD.MOV.U32 R5, RZ, RZ, R18 ;  /* 0x000000ffff057224 */ /* 0x000fe200078e0012 */
        /* <DEDUP_REMOVED lines=9> */
[----:B----4-:R-:W-:-:S06]  /*1b6b0*/  MOV R0, R6 ;  /* 0x0000000600007202 */ /* 0x010fcc0000000f00 */
[----:B------:R0:W5:Y:S01]  /*1b6c0*/  @P0 LDG.E R0, desc[UR38][R2.64] ;  /* 0x0000002602000981 */ /* 0x000162000c1e1900 */
[----:B------:R-:W-:Y:S01]  /*1b6d0*/  PLOP3.LUT P1, PT, P6, PT, PT, 0x8, 0x0 ;  /* 0x000000000000781c */ /* 0x000fe2000372e170 */
[----:B0-----:R-:W-:Y:S02]  /*1b6e0*/  IMAD R3, R17, 0x80, R4 ;  /* 0x0000008011037824 */ /* 0x001fe400078e0204 */
[----:B------:R-:W0:Y:S02]  /*1b6f0*/  LDC R4, c[0x0][0x428] ;  /* 0x00010a00ff047b82 */ /* 0x000e240000000800 */
[----:B0-----:R-:W-:-:S13]  /*1b700*/  ISETP.NE.AND P0, PT, R4, 0x1, PT ;  /* 0x000000010400780c */ /* 0x001fda0003f05270 */
[----:B------:R-:W0:Y:S08]  /*1b710*/  @P0 LDC R2, c[0x0][0x42c] ;  /* 0x00010b00ff020b82 */ /* 0x000e300000000800 */
[----:B------:R-:W1:Y:S01]  /*1b720*/  @P0 LDC R4, c[0x0][0x430] ;  /* 0x00010c00ff040b82 */ /* 0x000e620000000800 */
[----:B0-----:R-:W-:-:S05]  /*1b730*/  @P0 IMAD.HI.U32 R2, R18, R2, RZ ;  /* 0x0000000212020227 */ /* 0x001fca00078e00ff */
[----:B-1----:R-:W-:Y:S02]  /*1b740*/  @P0 SHF.R.U32.HI R5, RZ, R4, R2 ;  /* 0x00000004ff050219 */ /* 0x002fe40000011602 */
[----:B------:R-:W-:-:S04]  /*1b750*/  ISETP.NE.U32.AND P0, PT, RZ, UR4, PT ;  /* 0x00000004ff007c0c */ /* 0x000fc8000bf05070 */
[----:B------:R-:W-:-:S04]  /*1b760*/  ISETP.NE.AND.EX P0, PT, RZ, UR5, PT, P0 ;  /* 0x00000005ff007c0c */ /* 0x000fc8000bf05300 */
[----:B------:R-:W-:-:S09]  /*1b770*/  SEL R2, R6, RZ, !P0 ;  /* 0x000000ff06027207 */ /* 0x000fd20004000000 */
.L_x_8016:
        /* <DEDUP_REMOVED lines=16> */
.L_x_8017:
        /* <DEDUP_REMOVED lines=15> */
[----:B-----5:R-:W-:Y:S02]  /*1b970*/  SEL R6, R0, RZ, !P0 ;  /* 0x000000ff00067207 */ /* 0x020fe40004000000 */
[----:B--2---:R-:W-:Y:S01]  /*1b980*/  IADD3 R4, R4, -0x1, RZ ;  /* 0xffffffff04047810 */ /* 0x004fe20007ffe0ff */
[----:B------:R-:W-:Y:S06]  /*1b990*/  BRA.DIV UR4, `(.L_x_8018) ;  /* 0x0000005204007947 */ /* 0x000fec000b800000 */
.L_x_8205:
[----:B------:R-:W-:Y:S01]  /*1b9a0*/  UMOV UR4, 0xffffffff ;  /* 0xffffffff00047882 */ /* 0x000fe20000000000 */
[----:B------:R-:W-:Y:S02]  /*1b9b0*/  SHF.R.S32.HI R17, RZ, 0x1f, R0 ;  /* 0x0000001fff117819 */ /* 0x000fe40000011400 */
[----:B------:R-:W-:Y:S05]  /*1b9c0*/  BRA.DIV UR4, `(.L_x_8019) ;  /* 0x0000005204287947 */ /* 0x000fea000b800000 */
[----:B------:R-:W-:-:S13]  /*1b9d0*/  ELECT P6, URZ, PT ;  /* 0x00000000003f782f */ /* 0x000fda00038c0000 */
.L_x_8208:
        /* <DEDUP_REMOVED lines=18> */
[----:B------:R-:W-:-:S04]  /*1bb00*/  LEA R10, P0, R6, R8, 0x2 ;  /* 0x00000008060a7211 */ /* 0x000fc800078010ff */
[----:B------:R-:W-:-:S05]  /*1bb10*/  LEA.HI.X R11, R6, R9, R7, 0x2, P0 ;  /* 0x00000009060b7211 */ /* 0x000fca00000f1407 */
[----:B------:R0:W5:Y:S04]  /*1bb20*/  LDG.E R6, desc[UR38][R10.64] ;  /* 0x000000260a067981 */ /* 0x000168000c1e1900 */
.L_x_8021:
        /* <DEDUP_REMOVED lines=9> */
.L_x_8209:
        /* <DEDUP_REMOVED lines=11> */
.L_x_8023:
        /* <DEDUP_REMOVED lines=14> */
[----:B--2---:R-:W-:Y:S02]  /*1bd50*/  LEA R7, R11, R12, 0xf ;  /* 0x0000000c0b077211 */ /* 0x004fe400078e78ff */
[----:B---3--:R-:W-:Y:S02]  /*1bd60*/  R2UR UR5, R10 ;  /* 0x000000000a0572ca */ /* 0x008fe400000e0000 */
[----:B------:R-:W-:-:S11]  /*1bd70*/  R2UR UR6, R7 ;  /* 0x00000000070672ca */ /* 0x000fd600000e0000 */
[----:B------:R-:W-:Y:S02]  /*1bd80*/  ULEA UR11, UR11, UR5, 0x7 ;  /* 0x000000050b0b7291 */ /* 0x000fe4000f8e383f */
        /* <DEDUP_REMOVED lines=9> */
.L_x_8020:
        /* <DEDUP_REMOVED lines=39> */
.L_x_8210:
[----:B------:R-:W-:Y:S05]  /*1c090*/  BSYNC B0 ;  /* 0x0000000000007941 */ /* 0x000fea0003800000 */
.L_x_8024:
[----:B0-----:R-:W2:Y:S01]  /*1c0a0*/  LDL R3, [R1+0x20] ;  /* 0x0000200001037983 */ /* 0x001ea20000100800 */
[----:B------:R-:W-:Y:S01]  /*1c0b0*/  BSSY B0, `(.L_x_8026) ;  /* 0x000018b000007945 */ /* 0x000fe20003800000 */
[----:B--2---:R-:W-:-:S13]  /*1c0c0*/  ISETP.GE.AND P0, PT, R3, 0x2, PT ;  /* 0x000000020300780c */ /* 0x004fda0003f06270 */
[----:B------:R-:W-:Y:S05]  /*1c0d0*/  @!P0 BRA `(.L_x_8027) ;  /* 0x0000001800208947 */ /* 0x000fea0003800000 */
[C---:B------:R-:W-:Y:S01]  /*1c0e0*/  LOP3.LUT R2, R3.reuse, 0x1, RZ, 0xc0, !PT ;  /* 0x0000000103027812 */ /* 0x040fe200078ec0ff */
[----:B------:R-:W-:Y:S03]  /*1c0f0*/  BSSY B1, `(.L_x_8028) ;  /* 0x0000087000017945 */ /* 0x000fe60003800000 */
[----:B------:R-:W-:Y:S01]  /*1c100*/  ISETP.NE.U32.AND P0, PT, R2, 0x1, PT ;  /* 0x000000010200780c */ /* 0x000fe20003f05070 */
[----:B------:R-:W-:-:S04]  /*1c110*/  VIADD R2, R3, 0xfffffffe ;  /* 0xfffffffe03027836 */ /* 0x000fc80000000000 */
[----:B------:R-:W-:-:S08]  /*1c120*/  IMAD.MOV.U32 R7, RZ, RZ, R2 ;  /* 0x000000ffff077224 */ /* 0x000fd000078e0002 */
        /* <DEDUP_REMOVED lines=16> */
[----:B------:R-:W-:Y:S01]  /*1c230*/  MOV R3, R2 ;  /* 0x0000000200037202 */ /* 0x000fe20000000f00 */
        /* <DEDUP_REMOVED lines=8> */
[----:B------:R-:W-:-:S04]  /*1c2c0*/  IMAD.MOV.U32 R10, RZ, RZ, R3 ;  /* 0x000000ffff0a7224 */ /* 0x000fc800078e0003 */
[----:B------:R-:W-:-:S04]  /*1c2d0*/  IMAD.WIDE.U32 R10, R0, UR4, R10 ;  /* 0x00000004000a7c25 */ /* 0x000fc8000f8e000a */
[----:B------:R-:W-:Y:S01]  /*1c2e0*/  IMAD.IADD R7, R7, 0x1, R11 ;  /* 0x0000000107077824 */ /* 0x000fe200078e020b */
[----:B------:R-:W-:-:S04]  /*1c2f0*/  LEA R8, P0, R10, R8, 0x2 ;  /* 0x000000080a087211 */ /* 0x000fc800078010ff */
[----:B------:R-:W-:Y:S02]  /*1c300*/  LEA.HI.X R9, R10, R9, R7, 0x2, P0 ;  /* 0x000000090a097211 */ /* 0x000fe400000f1407 */
[----:B------:R-:W-:-:S03]  /*1c310*/  IADD3 R7, -R3, RZ, RZ ;  /* 0x000000ff03077210 */ /* 0x000fc60007ffe1ff */
[----:B------:R0:W5:Y:S02]  /*1c320*/  LDG.E R3, desc[UR38][R8.64] ;  /* 0x0000002608037981 */ /* 0x000164000c1e1900 */
[----:B------:R-:W-:-:S07]  /*1c330*/  IMAD R7, R14, R7, R2 ;  /* 0x000000070e077224 */ /* 0x000fce00078e0202 */
.L_x_8032:
[----:B0-----:R-:W0:Y:S01]  /*1c340*/  S2R R9, SR_CgaCtaId ;  /* 0x0000000000097919 */ /* 0x001e220000008800 */
[----:B------:R-:W-:-:S04]  /*1c350*/  MOV R8, 0x400 ;  /* 0x0000040000087802 */ /* 0x000fc80000000f00 */
[----:B0-----:R-:W-:Y:S02]  /*1c360*/  LEA R8, R9, R8, 0x18 ;  /* 0x0000000809087211 */ /* 0x001fe400078ec0ff */
[----:B------:R-:W-:-:S03]  /*1c370*/  SHF.L.U32 R9, R13, 0x1f, RZ ;  /* 0x0000001f0d097819 */ /* 0x000fc600000006ff */
[----:B------:R-:W-:-:S04]  /*1c380*/  IMAD R8, R12, 0x8, R8 ;  /* 0x000000080c087824 */ /* 0x000fc800078e0208 */
[----:B------:R-:W0:Y:S02]  /*1c390*/  SYNCS.PHASECHK.TRANS64.TRYWAIT P0, [R8+URZ+0x28840], R9 ;  /* 0x02884009080075a7 */ /* 0x000e24000800017f */
[----:B0-----:R-:W-:Y:S05]  /*1c3a0*/  @!P0 BRA `(.L_x_8033) ;  /* 0x0000004800048947 */ /* 0x001fea0003800000 */
.L_x_8211:
        /* <DEDUP_REMOVED lines=11> */
.L_x_8034:
        /* <DEDUP_REMOVED lines=32> */
.L_x_8212:
[----:B------:R-:W2:Y:S01]  /*1c660*/  LDL R10, [R1+0x2c] ;  /* 0x00002c00010a7983 */ /* 0x000ea20000100800 */
[----:B------:R-:W1:Y:S02]  /*1c670*/  S2R R11, SR_TID.X ;  /* 0x00000000000b7919 */ /* 0x000e640000002100 */
[----:B-1----:R-:W-:-:S04]  /*1c680*/  LOP3.LUT R11, R11, 0x7f, RZ, 0xc0, !PT ;  /* 0x0000007f0b0b7812 */ /* 0x002fc800078ec0ff */
[----:B------:R-:W-:-:S13]  /*1c690*/  ISETP.NE.AND P0, PT, R11, RZ, PT ;  /* 0x000000ff0b00720c */ /* 0x000fda0003f05270 */
[----:B0-----:R-:W-:-:S04]  /*1c6a0*/  @!P0 IMAD.MOV.U32 R9, RZ, RZ, 0x8000 ;  /* 0x00008000ff098424 */ /* 0x001fc800078e00ff */
[----:B------:R2:W-:Y:S02]  /*1c6b0*/  @!P0 SYNCS.ARRIVE.TRANS64 RZ, [R8+URZ+0x28850], R9 ;  /* 0x0288500908ff89a7 */ /* 0x0005e4000800003f */
[----:B--2---:R-:W-:-:S04]  /*1c6c0*/  PRMT R9, R10, 0x9910, RZ ;  /* 0x000099100a097816 */ /* 0x004fc800000000ff */
[----:B------:R-:W-:-:S13]  /*1c6d0*/  ISETP.NE.AND P0, PT, R9, 0x2, PT ;  /* 0x000000020900780c */ /* 0x000fda0003f05270 */
[----:B------:R-:W-:Y:S05]  /*1c6e0*/  @P0 BRA `(.L_x_8036) ;  /* 0x0000000000040947 */ /* 0x000fea0003800000 */
[----:B------:R-:W-:Y:S01]  /*1c6f0*/  BPT.TRAP 0x1 ;  /* 0x000000040000795c */ /* 0x000fe20000300000 */
.L_x_8036:
[----:B------:R-:W2:Y:S02]  /*1c700*/  LDL R9, [R1+0x14] ;  /* 0x0000140001097983 */ /* 0x000ea40000100800 */
[----:B--2---:R-:W-:-:S13]  /*1c710*/  LOP3.LUT P0, RZ, R9, 0x40, RZ, 0xc0, !PT ;  /* 0x0000004009ff7812 */ /* 0x004fda000780c0ff */
[----:B------:R-:W-:Y:S05]  /*1c720*/  @P0 BRA `(.L_x_8037) ;  /* 0x0000000000040947 */ /* 0x000fea0003800000 */
[----:B------:R-:W-:Y:S01]  /*1c730*/  BPT.TRAP 0x1 ;  /* 0x000000040000795c */ /* 0x000fe20000300000 */
.L_x_8037:
        /* <DEDUP_REMOVED lines=29> */
.L_x_8031:
[----:B------:R-:W-:Y:S05]  /*1c910*/  BSYNC B2 ;  /* 0x0000000000027941 */ /* 0x000fea0003800000 */
.L_x_8030:
[----:B------:R-:W2:Y:S04]  /*1c920*/  LDL.LU R3, [R1+0x20] ;  /* 0x0000200001037983 */ /* 0x000ea80000300800 */
[----:B------:R0:W-:Y:S04]  /*1c930*/  STL [R1], R12 ;  /* 0x0000000c01007387 */ /* 0x0001e80000100800 */
[----:B------:R0:W-:Y:S02]  /*1c940*/  STL [R1+0x8], R13 ;  /* 0x0000080d01007387 */ /* 0x0001e40000100800 */
[----:B0-2---:R-:W-:-:S07]  /*1c950*/  IADD3 R7, R3, -0x3, RZ ;  /* 0xfffffffd03077810 */ /* 0x005fce0007ffe0ff */
.L_x_8029:
[----:B------:R-:W-:Y:S05]  /*1c960*/  BSYNC B1 ;  /* 0x0000000000017941 */ /* 0x000fea0003800000 */
.L_x_8028:
[----:B------:R-:W-:-:S13]  /*1c970*/  ISETP.NE.AND P0, PT, R2, RZ, PT ;  /* 0x000000ff0200720c */ /* 0x000fda0003f05270 */
[----:B------:R-:W-:Y:S05]  /*1c980*/  @!P0 BRA `(.L_x_8027) ;  /* 0x0000000c00f48947 */ /* 0x000fea0003800000 */
[----:B------:R-:W-:-:S07]  /*1c990*/  IMAD.MOV.U32 R11, RZ, RZ, R6 ;  /* 0x000000ffff0b7224 */ /* 0x000fce00078e0006 */
.L_x_8054:
        /* <DEDUP_REMOVED lines=30> */
[----:B------:R-:W-:-:S06]  /*1cb80*/  LEA.HI.X R11, R2, UR5, R3, 0x2, P0 ;  /* 0x00000005020b7c11 */ /* 0x000fcc00080f1403 */
[----:B------:R0:W5:Y:S03]  /*1cb90*/  LDG.E R11, desc[UR38][R10.64] ;  /* 0x000000260a0b7981 */ /* 0x000166000c1e1900 */
.L_x_8040:
[----:B------:R-:W1:Y:S01]  /*1cba0*/  S2R R3, SR_CgaCtaId ;  /* 0x0000000000037919 */ /* 0x000e620000008800 */
[----:B------:R-:W-:-:S04]  /*1cbb0*/  MOV R2, 0x400 ;  /* 0x0000040000027802 */ /* 0x000fc80000000f00 */
[----:B-1----:R-:W-:Y:S02]  /*1cbc0*/  LEA R2, R3, R2, 0x18 ;  /* 0x0000000203027211 */ /* 0x002fe400078ec0ff */
[----:B------:R-:W-:-:S03]  /*1cbd0*/  SHF.L.U32 R3, R9, 0x1f, RZ ;  /* 0x0000001f09037819 */ /* 0x000fc600000006ff */
[----:B------:R-:W-:-:S04]  /*1cbe0*/  IMAD R2, R8, 0x8, R2 ;  /* 0x0000000808027824 */ /* 0x000fc800078e0202 */
[----:B------:R-:W1:Y:S02]  /*1cbf0*/  SYNCS.PHASECHK.TRANS64.TRYWAIT P0, [R2+URZ+0x28840], R3 ;  /* 0x02884003020075a7 */ /* 0x000e64000800017f */
[----:B-1----:R-:W-:Y:S05]  /*1cc00*/  @!P0 BRA `(.L_x_8041) ;  /* 0x0000004000148947 */ /* 0x002fea0003800000 */
.L_x_8213:
        /* <DEDUP_REMOVED lines=11> */
.L_x_8042:
        /* <DEDUP_REMOVED lines=32> */
.L_x_8214:
        /* <DEDUP_REMOVED lines=10> */
.L_x_8044:
[----:B------:R-:W2:Y:S02]  /*1cf60*/  LDL R3, [R1+0x14] ;  /* 0x0000140001037983 */ /* 0x000ea40000100800 */
[----:B--2---:R-:W-:-:S13]  /*1cf70*/  LOP3.LUT P0, RZ, R3, 0x40, RZ, 0xc0, !PT ;  /* 0x0000004003ff7812 */ /* 0x004fda000780c0ff */
[----:B------:R-:W-:Y:S05]  /*1cf80*/  @P0 BRA `(.L_x_8045) ;  /* 0x0000000000040947 */ /* 0x000fea0003800000 */
[----:B------:R-:W-:Y:S01]  /*1cf90*/  BPT.TRAP 0x1 ;  /* 0x000000040000795c */ /* 0x000fe20000300000 */
.L_x_8045:
        /* <DEDUP_REMOVED lines=15> */
[----:B------:R-:W-:Y:S01]  /*1d090*/  IMAD.MOV.U32 R6, RZ, RZ, R11 ;  /* 0x000000ffff067224 */ /* 0x000fe200078e000b */
        /* <DEDUP_REMOVED lines=13> */
.L_x_8039:
[----:B------:R-:W-:Y:S05]  /*1d170*/  BSYNC B1 ;  /* 0x0000000000017941 */ /* 0x000fea0003800000 */
.L_x_8038:
        /* <DEDUP_REMOVED lines=31> */
.L_x_8048:
[----:B------:R-:W2:Y:S01]  /*1d370*/  S2R R3, SR_CgaCtaId ;  /* 0x0000000000037919 */ /* 0x000ea20000008800 */
[----:B------:R-:W-:-:S04]  /*1d380*/  MOV R2, 0x400 ;  /* 0x0000040000027802 */ /* 0x000fc80000000f00 */
[----:B--2---:R-:W-:Y:S02]  /*1d390*/  LEA R2, R3, R2, 0x18 ;  /* 0x0000000203027211 */ /* 0x004fe400078ec0ff */
[----:B------:R-:W-:-:S03]  /*1d3a0*/  SHF.L.U32 R3, R14, 0x1f, RZ ;  /* 0x0000001f0e037819 */ /* 0x000fc600000006ff */
[----:B------:R-:W-:-:S04]  /*1d3b0*/  IMAD R2, R15, 0x8, R2 ;  /* 0x000000080f027824 */ /* 0x000fc800078e0202 */
[----:B------:R-:W2:Y:S02]  /*1d3c0*/  SYNCS.PHASECHK.TRANS64.TRYWAIT P0, [R2+URZ+0x28840], R3 ;  /* 0x02884003020075a7 */ /* 0x000ea4000800017f */
[----:B--2---:R-:W-:Y:S05]  /*1d3d0*/  @!P0 BRA `(.L_x_8049) ;  /* 0x0000003800488947 */ /* 0x004fea0003800000 */
.L_x_8215:
        /* <DEDUP_REMOVED lines=11> */
.L_x_8050:
        /* <DEDUP_REMOVED lines=31> */
.L_x_8216:
[----:B------:R-:W2:Y:S01]  /*1d680*/  LDL R12, [R1+0x2c] ;  /* 0x00002c00010c7983 */ /* 0x000ea20000100800 */
[----:B------:R-:W1:Y:S02]  /*1d690*/  S2R R3, SR_TID.X ;  /* 0x0000000000037919 */ /* 0x000e640000002100 */
[----:B-1----:R-:W-:-:S04]  /*1d6a0*/  LOP3.LUT R3, R3, 0x7f, RZ, 0xc0, !PT ;  /* 0x0000007f03037812 */ /* 0x002fc800078ec0ff */
[----:B------:R-:W-:-:S13]  /*1d6b0*/  ISETP.NE.AND P0, PT, R3, RZ, PT ;  /* 0x000000ff0300720c */ /* 0x000fda0003f05270 */
[----:B------:R-:W-:-:S04]  /*1d6c0*/  @!P0 MOV R3, 0x8000 ;  /* 0x0000800000038802 */ /* 0x000fc80000000f00 */
[----:B------:R2:W-:Y:S02]  /*1d6d0*/  @!P0 SYNCS.ARRIVE.TRANS64 RZ, [R2+URZ+0x28850], R3 ;  /* 0x0288500302ff89a7 */ /* 0x0005e4000800003f */
[----:B--2---:R-:W-:-:S04]  /*1d6e0*/  PRMT R3, R12, 0x9910, RZ ;  /* 0x000099100c037816 */ /* 0x004fc800000000ff */
[----:B------:R-:W-:-:S13]  /*1d6f0*/  ISETP.NE.AND P0, PT, R3, 0x2, PT ;  /* 0x000000020300780c */ /* 0x000fda0003f05270 */
[----:B------:R-:W-:Y:S05]  /*1d700*/  @P0 BRA `(.L_x_8052) ;  /* 0x0000000000040947 */ /* 0x000fea0003800000 */
[----:B------:R-:W-:Y:S01]  /*1d710*/  BPT.TRAP 0x1 ;  /* 0x000000040000795c */ /* 0x000fe20000300000 */
.L_x_8052:
[----:B------:R-:W2:Y:S02]  /*1d720*/  LDL R3, [R1+0x14] ;  /* 0x0000140001037983 */ /* 0x000ea40000100800 */
[----:B--2---:R-:W-:-:S13]  /*1d730*/  LOP3.LUT P0, RZ, R3, 0x40, RZ, 0xc0, !PT ;  /* 0x0000004003ff7812 */ /* 0x004fda000780c0ff */
[----:B------:R-:W-:Y:S05]  /*1d740*/  @P0 BRA `(.L_x_8053) ;  /* 0x0000000000040947 */ /* 0x000fea0003800000 */
[----:B------:R-:W-:Y:S01]  /*1d750*/  BPT.TRAP 0x1 ;  /* 0x000000040000795c */ /* 0x000fe20000300000 */
.L_x_8053:
        /* <DEDUP_REMOVED lines=18> */
[----:B------:R-:W-:Y:S01]  /*1d880*/  IMAD.MOV.U32 R4, RZ, RZ, R10 ;  /* 0x000000ffff047224 */ /* 0x000fe200078e000a */
[----:B------:R-:W-:Y:S02]  /*1d890*/  MOV R6, R11 ;  /* 0x0000000b00067202 */ /* 0x000fe40000000f00 */
        /* <DEDUP_REMOVED lines=8> */
.L_x_8047:
[----:B------:R-:W-:Y:S05]  /*1d920*/  BSYNC B1 ;  /* 0x0000000000017941 */ /* 0x000fea0003800000 */
.L_x_8046:
[C---:B------:R-:W-:Y:S01]  /*1d930*/  ISETP.GT.AND P0, PT, R7.reuse, 0x1, PT ;  /* 0x000000010700780c */ /* 0x040fe20003f04270 */
[----:B------:R-:W-:-:S12]  /*1d940*/  VIADD R7, R7, 0xfffffffe ;  /* 0xfffffffe07077836 */ /* 0x000fd80000000000 */
[----:B------:R-:W-:Y:S05]  /*1d950*/  @P0 BRA `(.L_x_8054) ;  /* 0xfffffff000100947 */ /* 0x000fea000383ffff */
.L_x_8027:
[----:B------:R-:W-:Y:S05]  /*1d960*/  BSYNC B0 ;  /* 0x0000000000007941 */ /* 0x000fea0003800000 */
.L_x_8026:
[----:B------:R-:W1:Y:S01]  /*1d970*/  S2R R2, SR_TID.X ;  /* 0x0000000000027919 */ /* 0x000e620000002100 */
[----:B------:R-:W-:Y:S01]  /*1d980*/  BSSY B0, `(.L_x_8055) ;  /* 0x0000010000007945 */ /* 0x000fe20003800000 */
[----:B-1----:R-:W-:-:S04]  /*1d990*/  LOP3.LUT R2, R2, 0x1f, RZ, 0xc0, !PT ;  /* 0x0000001f02027812 */ /* 0x002fc800078ec0ff */
[----:B------:R-:W-:-:S13]  /*1d9a0*/  ISETP.NE.AND P0, PT, R2, RZ, PT ;  /* 0x000000ff0200720c */ /* 0x000fda0003f05270 */
[----:B------:R-:W-:Y:S05]  /*1d9b0*/  @P0 BRA `(.L_x_8056) ;  /* 0x0000000000300947 */ /* 0x000fea0003800000 */
[----:B------:R-:W1:Y:S01]  /*1d9c0*/  S2R R3, SR_LANEID ;  /* 0x0000000000037919 */ /* 0x000e620000000000 */
[----:B------:R-:W-:Y:S02]  /*1d9d0*/  VOTEU.ANY UR4, UPT, PT ;  /* 0x0000000000047886 */ /* 0x000fe400038e0100 */
[----:B------:R-:W1:Y:S08]  /*1d9e0*/  FLO.U32 R0, UR4 ;  /* 0x0000000400007d00 */ /* 0x000e7000080e0000 */
[----:B------:R-:W2:Y:S01]  /*1d9f0*/  POPC R7, UR4 ;  /* 0x0000000400077d09 */ /* 0x000ea20008000000 */
[----:B-1----:R-:W-:-:S02]  /*1da00*/  ISETP.EQ.U32.AND P0, PT, R0, R3, PT ;  /* 0x000000030000720c */ /* 0x002fc40003f02070 */
[----:B------:R-:W2:Y:S11]  /*1da10*/  LDC.64 R2, c[0x0][0xc38] ;  /* 0x00030e00ff027b82 */ /* 0x000eb60000000a00 */
[----:B--2---:R-:W2:Y:S01]  /*1da20*/  @P0 ATOMG.E.ADD.STRONG.GPU PT, R3, desc[UR38][R2.64], R7 ;  /* 0x00000007020309a8 */ /* 0x004ea200081ee1e6 */
[----:B------:R-:W1:Y:S02]  /*1da30*/  S2R R8, SR_LTMASK ;  /* 0x0000000000087919 */ /* 0x000e640000003900 */
[----:B-1----:R-:W-:-:S04]  /*1da40*/  LOP3.LUT R8, R8, UR4, RZ, 0xc0, !PT ;  /* 0x0000000408087c12 */ /* 0x002fc8000f8ec0ff */
[----:B------:R-:W1:Y:S01]  /*1da50*/  POPC R9, R8 ;  /* 0x0000000800097309 */ /* 0x000e620000000000 */
[----:B--2---:R-:W1:Y:S02]  /*1da60*/  SHFL.IDX PT, R0, R3, R0, 0x1f ;  /* 0x00001f0003007589 */ /* 0x004e6400000e0000 */
[----:B-1----:R-:W-:-:S07]  /*1da70*/  IADD3 R16, R0, UR36, R9 ;  /* 0x0000002400107c10 */ /* 0x002fce000fffe009 */
.L_x_8056:
[----:B------:R-:W-:Y:S05]  /*1da80*/  BSYNC B0 ;  /* 0x0000000000007941 */ /* 0x000fea0003800000 */
.L_x_8055:
        /* <DEDUP_REMOVED lines=11> */
.L_x_8217:
[----:B------:R-:W2:Y:S01]  /*1db40*/  LDL R2, [R1+0x2c] ;  /* 0x00002c0001027983 */ /* 0x000ea20000100800 */
[----:B------:R-:W3:Y:S02]  /*1db50*/  S2R R7, SR_TID.X ;  /* 0x0000000000077919 */ /* 0x000ee40000002100 */
[----:B---3--:R-:W-:-:S04]  /*1db60*/  LOP3.LUT R7, R7, 0x7f, RZ, 0xc0, !PT ;  /* 0x0000007f07077812 */ /* 0x008fc800078ec0ff */
[----:B------:R-:W-:-:S13]  /*1db70*/  ISETP.NE.AND P0, PT, R7, RZ, PT ;  /* 0x000000ff0700720c */ /* 0x000fda0003f05270 */
[----:B-1----:R-:W-:-:S04]  /*1db80*/  @!P0 MOV R3, 0x8000 ;  /* 0x0000800000038802 */ /* 0x002fc80000000f00 */
[----:B------:R1:W-:Y:S01]  /*1db90*/  @!P0 SYNCS.ARRIVE.TRANS64 RZ, [R0+URZ+0x28850], R3 ;  /* 0x0288500300ff89a7 */ /* 0x0003e2000800003f */
[----:B--2---:R-:W-:-:S04]  /*1dba0*/  PRMT R2, R2, 0x9910, RZ ;  /* 0x0000991002027816 */ /* 0x004fc800000000ff */
[----:B------:R-:W-:-:S13]  /*1dbb0*/  ISETP.NE.AND P0, PT, R2, 0x2, PT ;  /* 0x000000020200780c */ /* 0x000fda0003f05270 */
[----:B-1----:R-:W-:Y:S05]  /*1dbc0*/  @P0 BRA `(.L_x_8060) ;  /* 0x0000000000040947 */ /* 0x002fea0003800000 */
[----:B------:R-:W-:Y:S01]  /*1dbd0*/  BPT.TRAP 0x1 ;  /* 0x000000040000795c */ /* 0x000fe20000300000 */
.L_x_8060:
[----:B------:R-:W2:Y:S02]  /*1dbe0*/  LDL R2, [R1+0x14] ;  /* 0x0000140001027983 */ /* 0x000ea40000100800 */
[----:B--2---:R-:W-:-:S13]  /*1dbf0*/  LOP3.LUT P0, RZ, R2, 0x40, RZ, 0xc0, !PT ;  /* 0x0000004002ff7812 */ /* 0x004fda000780c0ff */
[----:B------:R-:W-:Y:S05]  /*1dc00*/  @P0 BRA `(.L_x_8061) ;  /* 0x0000000000040947 */ /* 0x000fea0003800000 */
[----:B------:R-:W-:Y:S01]  /*1dc10*/  BPT.TRAP 0x1 ;  /* 0x000000040000795c */ /* 0x000fe20000300000 */
.L_x_8061:
        /* <DEDUP_REMOVED lines=27> */
.L_x_8058:
[----:B------:R-:W-:Y:S05]  /*1ddd0*/  BSYNC B0 ;  /* 0x0000000000007941 */ /* 0x000fea0003800000 */
.L_x_8057:
        /* <DEDUP_REMOVED lines=9> */
.L_x_8012:
[----:B------:R-:W-:Y:S05]  /*1de70*/  BSYNC B6 ;  /* 0x0000000000067941 */ /* 0x000fea0003800000 */
.L_x_8010:
[----:B------:R-:W-:-:S03]  /*1de80*/  UMOV UR4, 0xffffffff ;  /* 0xffffffff00047882 */ /* 0x000fc60000000000 */
[----:B------:R-:W-:Y:S05]  /*1de90*/  BRA.DIV UR4, `(.L_x_8062) ;  /* 0x0000002e04d47947 */ /* 0x000fea000b800000 */
[----:B------:R2:W3:Y:S04]  /*1dea0*/  SHFL.IDX PT, R4, R16, RZ, 0x1f ;  /* 0x00001fff10047589 */ /* 0x0004e800000e0000 */
[----:B------:R2:W4:Y:S02]  /*1deb0*/  SHFL.IDX PT, R6, R16, 0x1, 0x1f ;  /* 0x00201f0010067f89 */ /* 0x00052400000e0000 */
.L_x_8221:
[----:B------:R-:W5:Y:S01]  /*1dec0*/  S2R R9, SR_TID.X ;  /* 0x0000000000097919 */ /* 0x000f620000002100 */
[----:B------:R-:W-:Y:S01]  /*1ded0*/  ULDC UR4, c[0x0][0xc14] ;  /* 0x0003050000047ab9 */ /* 0x000fe20000000800 */
[----:B------:R-:W-:Y:S01]  /*1dee0*/  BSSY B0, `(.L_x_8063) ;  /* 0x000000b000007945 */ /* 0x000fe20003800000 */
[----:B-1----:R-:W-:Y:S02]  /*1def0*/  IMAD.U32 R0, RZ, RZ, UR4 ;  /* 0x00000004ff007e24 */ /* 0x002fe4000f8e00ff */
[----:B------:R-:W-:Y:S01]  /*1df00*/  IMAD.MOV.U32 R3, RZ, RZ, RZ ;  /* 0x000000ffff037224 */ /* 0x000fe200078e00ff */
[----:B-----5:R-:W-:-:S04]  /*1df10*/  LOP3.LUT R9, R9, 0x1f, RZ, 0xc0, !PT ;  /* 0x0000001f09097812 */ /* 0x020fc800078ec0ff */
[C---:B------:R-:W-:Y:S02]  /*1df20*/  ISETP.NE.AND P0, PT, R9.reuse, 0x1f, PT ;  /* 0x0000001f0900780c */ /* 0x040fe40003f05270 */
[----:B------:R-:W-:-:S04]  /*1df30*/  IADD3 R5, R9, R19, RZ ;  /* 0x0000001309057210 */ /* 0x000fc80007ffe0ff */
[----:B------:R-:W-:-:S13]  /*1df40*/  ISETP.GE.OR P0, PT, R5, R0, !P0 ;  /* 0x000000000500720c */ /* 0x000fda0004706670 */
[----:B------:R-:W-:Y:S05]  /*1df50*/  @P0 BRA `(.L_x_8064) ;  /* 0x00000000000c0947 */ /* 0x000fea0003800000 */
[----:B------:R-:W1:Y:S02]  /*1df60*/  LDC.64 R2, c[0x0][0xc58] ;  /* 0x00031600ff027b82 */ /* 0x000e640000000a00 */
[----:B-1----:R-:W-:-:S06]  /*1df70*/  IMAD.WIDE R2, R5, 0x4, R2 ;  /* 0x0000000405027825 */ /* 0x002fcc00078e0202 */
[----:B------:R1:W5:Y:S02]  /*1df80*/  LDG.E R3, desc[UR38][R2.64] ;  /* 0x0000002602037981 */ /* 0x000364000c1e1900 */
.L_x_8064:
[----:B------:R-:W-:Y:S05]  /*1df90*/  BSYNC B0 ;  /* 0x0000000000007941 */ /* 0x000fea0003800000 */
.L_x_8063:
[----:B------:R-:W-:-:S03]  /*1dfa0*/  UMOV UR4, 0xffffffff ;  /* 0xffffffff00047882 */ /* 0x000fc60000000000 */
[----:B------:R-:W-:Y:S05]  /*1dfb0*/  BRA.DIV UR4, `(.L_x_8065) ;  /* 0x0000002e04d87947 */ /* 0x000fea000b800000 */
        /* <DEDUP_REMOVED lines=19> */
[----:B-1----:R-:W-:-:S05]  /*1e0f0*/  IMAD.IADD R2, R8, 0x1, R9 ;  /* 0x0000000108027824 */ /* 0x002fca00078e0209 */
[----:B------:R0:W1:Y:S02]  /*1e100*/  SHFL.IDX PT, R14, R2, 0x1f, 0x1f ;  /* 0x03e01f00020e7f89 */ /* 0x00006400000e0000 */
.L_x_8229:
[----:B------:R-:W-:Y:S02]  /*1e110*/  ULDC UR4, c[0x0][0xc10] ;  /* 0x0003040000047ab9 */ /* 0x000fe40000000800 */
[----:B------:R-:W-:-:S04]  /*1e120*/  IMAD.U32 R5, RZ, RZ, UR4 ;  /* 0x00000004ff057e24 */ /* 0x000fc8000f8e00ff */
[----:B-1----:R-:W-:-:S05]  /*1e130*/  IMAD R9, R14, R5, RZ ;  /* 0x000000050e097224 */ /* 0x002fca00078e02ff */
[----:B----4-:R-:W-:-:S04]  /*1e140*/  IADD3 R6, R6, R9, RZ ;  /* 0x0000000906067210 */ /* 0x010fc80007ffe0ff */
[----:B---3--:R-:W-:-:S13]  /*1e150*/  ISETP.GT.AND P0, PT, R6, R4, PT ;  /* 0x000000040600720c */ /* 0x008fda0003f04270 */
[----:B------:R-:W-:Y:S05]  /*1e160*/  @P0 BRA `(.L_x_8066) ;  /* 0x0000000000b40947 */ /* 0x000fea0003800000 */
[----:B------:R-:W1:Y:S02]  /*1e170*/  LDC R0, c[0x0][0xc14] ;  /* 0x00030500ff007b82 */ /* 0x000e640000000800 */
.L_x_8071:
        /* <DEDUP_REMOVED lines=14> */
.L_x_8069:
[----:B------:R-:W-:Y:S05]  /*1e260*/  BSYNC B0 ;  /* 0x0000000000007941 */ /* 0x000fea0003800000 */
.L_x_8068:
[----:B------:R-:W-:-:S03]  /*1e270*/  UMOV UR4, 0xffffffff ;  /* 0xffffffff00047882 */ /* 0x000fc60000000000 */
[----:B------:R-:W-:Y:S05]  /*1e280*/  BRA.DIV UR4, `(.L_x_8070) ;  /* 0x0000002e04f47947 */ /* 0x000fea000b800000 */
[----:B-----5:R-:W0:Y:S01]  /*1e290*/  SHFL.UP PT, R14, R3, 0x1, RZ ;  /* 0x04200000030e7989 */ /* 0x020e2200000e00ff */
[C---:B------:R-:W-:Y:S02]  /*1e2a0*/  ISETP.NE.AND P0, PT, R7.reuse, RZ, PT ;  /* 0x000000ff0700720c */ /* 0x040fe40003f05270 */
[C---:B------:R-:W-:Y:S02]  /*1e2b0*/  ISETP.GE.U32.AND P1, PT, R7.reuse, 0x2, PT ;  /* 0x000000020700780c */ /* 0x040fe40003f26070 */
[----:B01----:R-:W-:Y:S02]  /*1e2c0*/  SEL R2, R14, RZ, P0 ;  /* 0x000000ff0e027207 */ /* 0x003fe40000000000 */
        /* <DEDUP_REMOVED lines=17> */
.L_x_8237:
[----:B------:R-:W-:Y:S02]  /*1e3e0*/  ULDC UR4, c[0x0][0xc10] ;  /* 0x0003040000047ab9 */ /* 0x000fe40000000800 */
[----:B------:R-:W-:-:S05]  /*1e3f0*/  MOV R5, UR4 ;  /* 0x0000000400057c02 */ /* 0x000fca0008000f00 */
[----:B-1----:R-:W-:-:S04]  /*1e400*/  IMAD R9, R14, R5, RZ ;  /* 0x000000050e097224 */ /* 0x002fc800078e02ff */
[----:B------:R-:W-:-:S05]  /*1e410*/  IMAD.IADD R6, R9, 0x1, R6 ;  /* 0x0000000109067824 */ /* 0x000fca00078e0206 */
[----:B------:R-:W-:-:S13]  /*1e420*/  ISETP.GT.AND P0, PT, R6, R4, PT ;  /* 0x000000040600720c */ /* 0x000fda0003f04270 */
[----:B------:R-:W-:Y:S05]  /*1e430*/  @!P0 BRA `(.L_x_8071) ;  /* 0xfffffffc00508947 */ /* 0x000fea000383ffff */
.L_x_8066:
[----:B------:R-:W-:Y:S01]  /*1e440*/  IMAD.IADD R9, R6, 0x1, -R9 ;  /* 0x0000000106097824 */ /* 0x000fe200078e0a09 */
[----:B------:R-:W-:-:S03]  /*1e450*/  UMOV UR4, 0xffffffff ;  /* 0xffffffff00047882 */ /* 0x000fc60000000000 */
[----:B------:R-:W-:-:S05]  /*1e460*/  IMAD R7, R2, R5, R9 ;  /* 0x0000000502077224 */ /* 0x000fca00078e0209 */
[----:B------:R-:W-:Y:S01]  /*1e470*/  ISETP.GT.AND P6, PT, R7, R4, PT ;  /* 0x000000040700720c */ /* 0x000fe20003fc4270 */
[----:B------:R-:W-:-:S12]  /*1e480*/  BRA.DIV UR4, `(.L_x_8072) ;  /* 0x0000003204487947 */ /* 0x000fd8000b800000 */
[----:B------:R-:W-:-:S04]  /*1e490*/  VOTE.ANY R6, PT, !P6 ;  /* 0x0000000000067806 */ /* 0x000fc800070e0100 */
[----:B------:R-:W1:Y:S02]  /*1e4a0*/  POPC R7, R6 ;  /* 0x0000000600077309 */ /* 0x000e640000000000 */
[----:B-1----:R1:W3:Y:S02]  /*1e4b0*/  SHFL.IDX PT, R17, R3, R7, 0x1f ;  /* 0x00001f0703117589 */ /* 0x0022e400000e0000 */
.L_x_8241:
[----:B------:R-:W-:Y:S02]  /*1e4c0*/  ISETP.NE.AND P0, PT, R6, RZ, PT ;  /* 0x000000ff0600720c */ /* 0x000fe40003f05270 */
[----:B--2---:R-:W-:-:S11]  /*1e4d0*/  MOV R16, RZ ;  /* 0x000000ff00107202 */ /* 0x004fd60000000f00 */
[----:B------:R-:W-:Y:S05]  /*1e4e0*/  @!P0 BRA `(.L_x_8073) ;  /* 0x0000000000108947 */ /* 0x000fea0003800000 */
[----:B------:R-:W-:Y:S01]  /*1e4f0*/  UMOV UR4, 0xffffffff ;  /* 0xffffffff00047882 */ /* 0x000fe20000000000 */
[----:B------:R-:W-:Y:S02]  /*1e500*/  VIADD R12, R7, 0xffffffff ;  /* 0xffffffff070c7836 */ /* 0x000fe40000000000 */
[----:B------:R-:W-:Y:S05]  /*1e510*/  BRA.DIV UR4, `(.L_x_8074) ;  /* 0x00000032046c7947 */ /* 0x000fea000b800000 */
[----:B------:R2:W4:Y:S02]  /*1e520*/  SHFL.IDX PT, R16, R2, R12, 0x1f ;  /* 0x00001f0c02107589 */ /* 0x00052400000e0000 */
.L_x_8073:
[----:B012---:R-:W0:Y:S01]  /*1e530*/  LDC.64 R2, c[0x0][0xc68] ;  /* 0x00031a00ff027b82 */ /* 0x007e220000000a00 */
[----:B------:R-:W-:-:S04]  /*1e540*/  IMAD.IADD R19, R7, 0x1, R19 ;  /* 0x0000000107137824 */ /* 0x000fc800078e0213 */
[----:B0-----:R-:W-:-:S05]  /*1e550*/  IMAD.WIDE R2, R19, 0x4, R2 ;  /* 0x0000000413027825 */ /* 0x001fca00078e0202 */
[----:B------:R-:W3:Y:S01]  /*1e560*/  LDG.E R7, desc[UR38][R2.64] ;  /* 0x0000002602077981 */ /* 0x000ee2000c1e1900 */
[----:B----4-:R-:W-:Y:S02]  /*1e570*/  IMAD R16, R16, R5, R9 ;  /* 0x0000000510107224 */ /* 0x010fe400078e0209 */
[----:B---3--:R-:W-:-:S05]  /*1e580*/  IMAD R6, R17, R7, RZ ;  /* 0x0000000711067224 */ /* 0x008fca00078e02ff */
        /* <DEDUP_REMOVED lines=55> */
[----:B------:R-:W-:Y:S02]  /*1e900*/  @!P0 LOP3.LUT R2, RZ, R7, RZ, 0x33, !PT ;  /* 0x00000007ff028212 */ /* 0x000fe400078e33ff */
[----:B------:R-:W-:-:S05]  /*1e910*/  IADD3 R7, -R7, RZ, RZ ;  /* 0x000000ff07077210 */ /* 0x000fca0007ffe1ff */
[----:B------:R-:W-:Y:S01]  /*1e920*/  IMAD R18, R2, R7, R3 ;  /* 0x0000000702127224 */ /* 0x000fe200078e0203 */
[----:B------:R-:W-:-:S05]  /*1e930*/  LOP3.LUT R2, RZ, R2, RZ, 0x33, !PT ;  /* 0x00000002ff027212 */ /* 0x000fca00078e33ff */
[----:B------:R-:W-:Y:S01]  /*1e940*/  IMAD.IADD R17, R17, 0x1, R2 ;  /* 0x0000000111117824 */ /* 0x000fe200078e0202 */
[----:B------:R-:W-:Y:S06]  /*1e950*/  BRA `(.L_x_8075) ;  /* 0x00000000001c7947 */ /* 0x000fec0003800000 */
.L_x_8067:
[----:B------:R-:W-:Y:S01]  /*1e960*/  UMOV UR4, URZ ;  /* 0x0000003f00047c82 */ /* 0x000fe20008000000 */
[----:B------:R-:W-:Y:S01]  /*1e970*/  UMOV UR5, URZ ;  /* 0x0000003f00057c82 */ /* 0x000fe20008000000 */
[----:B------:R-:W-:Y:S01]  /*1e980*/  ULDC UR6, c[0x0][0xc14] ;  /* 0x0003050000067ab9 */ /* 0x000fe20000000800 */
[----:B--2---:R-:W-:Y:S01]  /*1e990*/  IMAD.MOV.U32 R16, RZ, RZ, R4 ;  /* 0x000000ffff107224 */ /* 0x004fe200078e0004 */
[----:B------:R-:W-:Y:S01]  /*1e9a0*/  MOV R17, UR4 ;  /* 0x0000000400117c02 */ /* 0x000fe20008000f00 */
[----:B------:R-:W-:Y:S02]  /*1e9b0*/  IMAD.U32 R18, RZ, RZ, UR5 ;  /* 0x00000005ff127e24 */ /* 0x000fe4000f8e00ff */
[----:B------:R-:W-:-:S07]  /*1e9c0*/  IMAD.U32 R19, RZ, RZ, UR6 ;  /* 0x00000006ff137e24 */ /* 0x000fce000f8e00ff */
.L_x_8075:
        /* <DEDUP_REMOVED lines=12> */
.L_x_7987:
[----:B-1----:R-:W2:Y:S01]  /*1ea90*/  LDL.LU R0, [R1+0x34] ;  /* 0x0000340001007983 */ /* 0x002ea20000300800 */
[----:B------:R-:W-:Y:S01]  /*1eaa0*/  BSSY B0, `(.L_x_8077) ;  /* 0x000000b000007945 */ /* 0x000fe20003800000 */
[----:B------:R-:W1:Y:S01]  /*1eab0*/  S2R R5, SR_CgaCtaId ;  /* 0x0000000000057919 */ /* 0x000e620000008800 */
[----:B--2---:R-:W-:-:S04]  /*1eac0*/  IADD3 R0, R0, 0x1, RZ ;  /* 0x0000000100007810 */ /* 0x004fc80007ffe0ff */
[----:B---3--:R-:W-:-:S04]  /*1ead0*/  LEA.HI R2, R0, R0, RZ, 0x1 ;  /* 0x0000000000027211 */ /* 0x008fc800078f08ff */
[----:B------:R-:W-:-:S05]  /*1eae0*/  LOP3.LUT R3, R2, 0xfffffffe, RZ, 0xc0, !PT ;  /* 0xfffffffe02037812 */ /* 0x000fca00078ec0ff */
[----:B------:R-:W-:Y:S01]  /*1eaf0*/  IMAD.IADD R3, R0, 0x1, -R3 ;  /* 0x0000000100037824 */ /* 0x000fe200078e0a03 */
[----:B------:R-:W-:-:S04]  /*1eb00*/  MOV R0, 0x400 ;  /* 0x0000040000007802 */ /* 0x000fc80000000f00 */
[----:B-1----:R-:W-:Y:S02]  /*1eb10*/  LEA R0, R5, R0, 0x18 ;  /* 0x0000000005007211 */ /* 0x002fe400078ec0ff */
[----:B------:R-:W-:-:S04]  /*1eb20*/  SHF.L.U32 R3, R3, 0x1f, RZ ;  /* 0x0000001f03037819 */ /* 0x000fc800000006ff */
[----:B------:R-:W1:Y:S02]  /*1eb30*/  SYNCS.PHASECHK.TRANS64.TRYWAIT P0, [R0+URZ+0x28820], R3 ;  /* 0x02882003000075a7 */ /* 0x000e64000800017f */
[----:B-1----:R-:W-:Y:S05]  /*1eb40*/  @!P0 BRA `(.L_x_8078) ;  /* 0x0000002c00088947 */ /* 0x002fea0003800000 */
.L_x_8244:
[----:B------:R-:W-:Y:S05]  /*1eb50*/  BSYNC B0 ;  /* 0x0000000000007941 */ /* 0x000fea0003800000 */
.L_x_8077:
[----:B------:R-:W-:-:S03]  /*1eb60*/  UMOV UR4, 0xffffffff ;  /* 0xffffffff00047882 */ /* 0x000fc60000000000 */
[----:B------:R-:W-:Y:S05]  /*1eb70*/  BRA.DIV UR4, `(.L_x_8079) ;  /* 0x0000002e04107947 */ /* 0x000fea000b800000 */
[----:B------:R-:W2:Y:S02]  /*1eb80*/  S2R R2, SR_TID.X ;  /* 0x0000000000027919 */ /* 0x000ea40000002100 */
[----:B--2---:R-:W-:-:S04]  /*1eb90*/  SHF.R.U32.HI R2, RZ, 0x5, R2 ;  /* 0x00000005ff027819 */ /* 0x004fc80000011602 */
[----:B------:R-:W-:-:S05]  /*1eba0*/  LOP3.LUT R2, R2, 0x3, RZ, 0xc0, !PT ;  /* 0x0000000302027812 */ /* 0x000fca00078ec0ff */
[----:B------:R2:W3:Y:S02]  /*1ebb0*/  SHFL.IDX PT, R14, R2, RZ, 0x1f ;  /* 0x00001fff020e7589 */ /* 0x0004e400000e0000 */
.L_x_8247:
[----:B---3--:R-:W-:-:S13]  /*1ebc0*/  ISETP.NE.AND P0, PT, R14, RZ, PT ;  /* 0x000000ff0e00720c */ /* 0x008fda0003f05270 */
[----:B------:R-:W-:Y:S05]  /*1ebd0*/  @P0 BRA `(.L_x_7758) ;  /* 0x0000000000940947 */ /* 0x000fea0003800000 */
[----:B------:R-:W-:-:S03]  /*1ebe0*/  UMOV UR4, 0xffffffff ;  /* 0xffffffff00047882 */ /* 0x000fc60000000000 */
[----:B------:R-:W-:Y:S05]  /*1ebf0*/  BRA.DIV UR4, `(.L_x_8080) ;  /* 0x0000002e04247947 */ /* 0x000fea000b800000 */
[----:B------:R-:W-:-:S13]  /*1ec00*/  ELECT P6, URZ, PT ;  /* 0x00000000003f782f */ /* 0x000fda00038c0000 */
.L_x_8250:
[----:B------:R-:W-:Y:S05]  /*1ec10*/  @!P6 BRA `(.L_x_7758) ;  /* 0x000000000084e947 */ /* 0x000fea0003800000 */
[----:B--2---:R-:W2:Y:S02]  /*1ec20*/  LDL.LU R2, [R1+0x30] ;  /* 0x0000300001027983 */ /* 0x004ea40000300800 */
[----:B--2---:R-:W-:-:S04]  /*1ec30*/  LOP3.LUT R2, R2, 0x2, RZ, 0xfc, !PT ;  /* 0x0000000202027812 */ /* 0x004fc800078efcff */
[----:B------:R-:W-:-:S13]  /*1ec40*/  ISETP.NE.AND P2, PT, R2, 0x3, PT ;  /* 0x000000030200780c */ /* 0x000fda0003f45270 */
[----:B------:R-:W-:Y:S05]  /*1ec50*/  @!P2 BRA `(.L_x_8081) ;  /* 0x000000000004a947 */ /* 0x000fea0003800000 */
[----:B------:R-:W-:Y:S01]  /*1ec60*/  BPT.TRAP 0x1 ;  /* 0x000000040000795c */ /* 0x000fe20000300000 */
.L_x_8081:
        /* <DEDUP_REMOVED lines=14> */
.L_x_8251:
[----:B------:R-:W2:Y:S02]  /*1ed50*/  SYNCS.PHASECHK.TRANS64.TRYWAIT P0, [R7+URZ], R2 ;  /* 0x00000002070075a7 */ /* 0x000ea4000800017f */
[----:B--2---:R-:W-:Y:S05]  /*1ed60*/  @!P0 BRA `(.L_x_8083) ;  /* 0x0000002800fc8947 */ /* 0x004fea0003800000 */
.L_x_8252:
[----:B------:R-:W-:Y:S05]  /*1ed70*/  @!P2 BRA `(.L_x_8084) ;  /* 0x000000000004a947 */ /* 0x000fea0003800000 */
[----:B------:R-:W-:Y:S01]  /*1ed80*/  BPT.TRAP 0x1 ;  /* 0x000000040000795c */ /* 0x000fe20000300000 */
.L_x_8084:
[----:B------:R-:W3:Y:S01]  /*1ed90*/  LDL.LU R4, [R1] ;  /* 0x0000000001047983 */ /* 0x000ee20000300800 */
[----:B------:R-:W-:-:S05]  /*1eda0*/  IADD3 R0, R0, 0x28860, RZ ;  /* 0x0002886000007810 */ /* 0x000fca0007ffe0ff */
[----:B---3--:R-:W-:-:S04]  /*1edb0*/  IMAD R4, R4, 0x8, R0 ;  /* 0x0000000804047824 */ /* 0x008fc800078e0200 */
[----:B------:R-:W3:Y:S02]  /*1edc0*/  SYNCS.PHASECHK.TRANS64.TRYWAIT P0, [R4+URZ], R5 ;  /* 0x00000005040075a7 */ /* 0x000ee4000800017f */
[----:B---3--:R-:W-:Y:S05]  /*1edd0*/  @!P0 BRA `(.L_x_8085) ;  /* 0x0000002800f48947 */ /* 0x008fea0003800000 */
.L_x_8253:
[----:B------:R-:W-:-:S07]  /*1ede0*/  IMAD R3, R3, 0x8, R0 ;  /* 0x0000000803037824 */ /* 0x000fce00078e0200 */
.L_x_8086:
[----:B----4-:R4:W0:Y:S02]  /*1edf0*/  SYNCS.PHASECHK.TRANS64.TRYWAIT P0, [R3+URZ], R2 ;  /* 0x00000002030075a7 */ /* 0x010824000800017f */
[----:B0-----:R-:W-:Y:S05]  /*1ee00*/  @!P0 NANOSLEEP.SYNCS 0x989680 ;  /* 0x009896800000895d */ /* 0x001fea0003900000 */
[----:B------:R-:W0:Y:S02]  /*1ee10*/  @!P0 SYNCS.PHASECHK.TRANS64 P0, [R3+URZ], R2 ;  /* 0x00000002030085a7 */ /* 0x000e24000800007f */
[----:B0-----:R-:W-:Y:S05]  /*1ee20*/  @!P0 BRA `(.L_x_8086) ;  /* 0xfffffffc00f08947 */ /* 0x001fea000383ffff */
.L_x_7758:
[----:B------:R-:W-:Y:S05]  /*1ee30*/  BSYNC B7 ;  /* 0x0000000000077941 */ /* 0x000fea0003800000 */
.L_x_7755:
[----:B------:R-:W-:Y:S05]  /*1ee40*/  EXIT ;  /* 0x000000000000794d */ /* 0x000fea0003800000 */
.L_x_7780:
[----:B0-----:R0:W1:Y:S02]  /*1ee50*/  SYNCS.PHASECHK.TRANS64.TRYWAIT P6, [R105+URZ+0x28890], R122 ;  /* 0x0288907a690075a7 */ /* 0x00106400080c017f */
[----:B-1----:R-:W-:Y:S05]  /*1ee60*/  @!P6 NANOSLEEP.SYNCS 0x989680 ;  /* 0x009896800000e95d */ /* 0x002fea0003900000 */
[----:B------:R-:W1:Y:S02]  /*1ee70*/  @!P6 SYNCS.PHASECHK.TRANS64 P6, [R105+URZ+0x28890], R122 ;  /* 0x0288907a6900e5a7 */ /* 0x000e6400080c007f */
[----:B-1----:R-:W-:Y:S05]  /*1ee80*/  @!P6 BRA `(.L_x_7780) ;  /* 0xfffffffc00f0e947 */ /* 0x002fea000383ffff */
[----:B------:R-:W-:Y:S05]  /*1ee90*/  BRA `(.L_x_8087) ;  /* 0xfffffe4000707947 */ /* 0x000fea000383ffff */
.L_x_7816:
[----:B0-----:R0:W1:Y:S02]  /*1eea0*/  SYNCS.PHASECHK.TRANS64.TRYWAIT P4, [R105+URZ+0x28890], R122 ;  /* 0x0288907a690075a7 */ /* 0x001064000808017f */
[----:B-1----:R-:W-:Y:S05]  /*1eeb0*/  @!P4 NANOSLEEP.SYNCS 0x989680 ;  /* 0x009896800000c95d */ /* 0x002fea0003900000 */
[----:B------:R-:W1:Y:S02]  /*1eec0*/  @!P4 SYNCS.PHASECHK.TRANS64 P4, [R105+URZ+0x28890], R122 ;  /* 0x0288907a6900c5a7 */ /* 0x000e64000808007f */
[----:B-1----:R-:W-:Y:S05]  /*1eed0*/  @!P4 BRA `(.L_x_7816) ;  /* 0xfffffffc00f0c947 */ /* 0x002fea000383ffff */
[----:B------:R-:W-:Y:S05]  /*1eee0*/  BRA `(.L_x_8088) ;  /* 0xfffffe6400cc7947 */ /* 0x000fea000383ffff */
.L_x_7833:
[----:B0-----:R0:W1:Y:S02]  /*1eef0*/  SYNCS.PHASECHK.TRANS64.TRYWAIT P3, [R105+URZ+0x28890], R122 ;  /* 0x0288907a690075a7 */ /* 0x001064000806017f */
[----:B-1----:R-:W-:Y:S05]  /*1ef00*/  @!P3 NANOSLEEP.SYNCS 0x989680 ;  /* 0x009896800000b95d */ /* 0x002fea0003900000 */
[----:B------:R-:W1:Y:S02]  /*1ef10*/  @!P3 SYNCS.PHASECHK.TRANS64 P3, [R105+URZ+0x28890], R122 ;  /* 0x0288907a6900b5a7 */ /* 0x000e64000806007f */
[----:B-1----:R-:W-:Y:S05]  /*1ef20*/  @!P3 BRA `(.L_x_7833) ;  /* 0xfffffffc00f0b947 */ /* 0x002fea000383ffff */
[----:B------:R-:W-:Y:S05]  /*1ef30*/  BRA `(.L_x_8089) ;  /* 0xfffffe8400f07947 */ /* 0x000fea000383ffff */
.L_x_7843:
[----:B--2---:R2:W3:Y:S02]  /*1ef40*/  SYNCS.PHASECHK.TRANS64.TRYWAIT P0, [R105+URZ+0x288b0], R122 ;  /* 0x0288b07a690075a7 */ /* 0x0044e4000800017f */
[----:B---3--:R-:W-:Y:S05]  /*1ef50*/  @!P0 NANOSLEEP.SYNCS 0x989680 ;  /* 0x009896800000895d */ /* 0x008fea0003900000 */
[----:B------:R-:W3:Y:S02]  /*1ef60*/  @!P0 SYNCS.PHASECHK.TRANS64 P0, [R105+URZ+0x288b0], R122 ;  /* 0x0288b07a690085a7 */ /* 0x000ee4000800007f */
[----:B---3--:R-:W-:Y:S05]  /*1ef70*/  @!P0 BRA `(.L_x_7843) ;  /* 0xfffffffc00f08947 */ /* 0x008fea000383ffff */
[----:B------:R-:W-:Y:S05]  /*1ef80*/  BRA `(.L_x_8090) ;  /* 0xfffffe8c008c7947 */ /* 0x000fea000383ffff */
.L_x_7855:
[----:B------:R-:W-:Y:S01]  /*1ef90*/  BSSY B0, `(.L_x_8091) ;  /* 0x0000008000007945 */ /* 0x000fe20003800000 */
[----:B------:R-:W-:Y:S01]  /*1efa0*/  MOV R13, R231 ;  /* 0x000000e7000d7202 */ /* 0x000fe20000000f00 */
[----:B------:R-:W-:Y:S01]  /*1efb0*/  IMAD.MOV.U32 R12, RZ, RZ, RZ ;  /* 0x000000ffff0c7224 */ /* 0x000fe200078e00ff */
[----:B------:R-:W-:Y:S01]  /*1efc0*/  MOV R15, 0xffffffff ;  /* 0xffffffff000f7802 */ /* 0x000fe20000000f00 */
[----:B------:R-:W-:-:S07]  /*1efd0*/  IMAD.MOV.U32 R11, RZ, RZ, 0x1f ;  /* 0x0000001fff0b7424 */ /* 0x000fce00078e00ff */
[----:B0----5:R-:W-:Y:S05]  /*1efe0*/  WARPSYNC.COLLECTIVE R15, `(.L_x_8092) ;  /* 0x000000000f087348 */ /* 0x021fea0003c00000 */
[----:B------:R1:W2:Y:S02]  /*1eff0*/  SHFL.IDX P6, R14, R13, R12, R11 ;  /* 0x0000000c0d0e7389 */ /* 0x0002a400000c000b */
[----:B012--5:R-:W-:Y:S01]  /*1f000*/  ENDCOLLECTIVE ;  /* 0x000000000000791b */ /* 0x027fe20003800000 */
.L_x_8092:
[----:B------:R-:W-:Y:S05]  /*1f010*/  BSYNC B0 ;  /* 0x0000000000007941 */ /* 0x000fea0003800000 */
.L_x_8091:
[----:B------:R-:W-:Y:S01]  /*1f020*/  IMAD.MOV.U32 R192, RZ, RZ, R14 ;  /* 0x000000ffffc07224 */ /* 0x000fe200078e000e */
[----:B------:R-:W-:Y:S06]  /*1f030*/  BRA `(.L_x_8093) ;  /* 0xfffffe9400b47947 */ /* 0x000fec000383ffff */
.L_x_7873:
[----:B------:R-:W-:Y:S01]  /*1f040*/  BSSY B1, `(.L_x_8094) ;  /* 0x0000008000017945 */ /* 0x000fe20003800000 */
[----:B------:R-:W-:Y:S01]  /*1f050*/  IMAD.MOV.U32 R13, RZ, RZ, R5 ;  /* 0x000000ffff0d7224 */ /* 0x000fe200078e0005 */
[----:B------:R-:W-:Y:S01]  /*1f060*/  MOV R12, RZ ;  /* 0x000000ff000c7202 */ /* 0x000fe20000000f00 */
[----:B------:R-:W-:Y:S02]  /*1f070*/  IMAD.MOV.U32 R11, RZ, RZ, 0x181f ;  /* 0x0000181fff0b7424 */ /* 0x000fe400078e00ff */
[----:B------:R-:W-:-:S07]  /*1f080*/  IMAD.MOV.U32 R15, RZ, RZ, -0x1 ;  /* 0xffffffffff0f7424 */ /* 0x000fce00078e00ff */
[----:B012--5:R-:W-:Y:S05]  /*1f090*/  WARPSYNC.COLLECTIVE R15, `(.L_x_8095) ;  /* 0x000000000f087348 */ /* 0x027fea0003c00000 */
[----:B------:R3:W4:Y:S02]  /*1f0a0*/  SHFL.IDX P6, R14, R13, R12, R11 ;  /* 0x0000000c0d0e7389 */ /* 0x00072400000c000b */
[----:B012345:R-:W-:Y:S01]  /*1f0b0*/  ENDCOLLECTIVE ;  /* 0x000000000000791b */ /* 0x03ffe20003800000 */
.L_x_8095:
[----:B------:R-:W-:Y:S05]  /*1f0c0*/  BSYNC B1 ;  /* 0x0000000000017941 */ /* 0x000fea0003800000 */
.L_x_8094:
[----:B------:R-:W-:Y:S05]  /*1f0d0*/  BRA `(.L_x_8096) ;  /* 0xfffffea800307947 */ /* 0x000fea000383ffff */
.L_x_7874:
[----:B------:R-:W-:Y:S01]  /*1f0e0*/  BSSY B1, `(.L_x_8097) ;  /* 0x0000008000017945 */ /* 0x000fe20003800000 */
[----:B------:R-:W-:Y:S01]  /*1f0f0*/  MOV R13, R4 ;  /* 0x00000004000d7202 */ /* 0x000fe20000000f00 */
[----:B------:R-:W-:Y:S01]  /*1f100*/  IMAD.MOV.U32 R12, RZ, RZ, RZ ;  /* 0x000000ffff0c7224 */ /* 0x000fe200078e00ff */
[----:B------:R-:W-:Y:S01]  /*1f110*/  MOV R15, 0xffffffff ;  /* 0xffffffff000f7802 */ /* 0x000fe20000000f00 */
[----:B------:R-:W-:-:S07]  /*1f120*/  IMAD.MOV.U32 R11, RZ, RZ, 0x181f ;  /* 0x0000181fff0b7424 */ /* 0x000fce00078e00ff */
[----:B012--5:R-:W-:Y:S05]  /*1f130*/  WARPSYNC.COLLECTIVE R15, `(.L_x_8098) ;  /* 0x000000000f087348 */ /* 0x027fea0003c00000 */
[----:B------:R3:W4:Y:S02]  /*1f140*/  SHFL.IDX P6, R14, R13, R12, R11 ;  /* 0x0000000c0d0e7389 */ /* 0x00072400000c000b */
[----:B012345:R-:W-:Y:S01]  /*1f150*/  ENDCOLLECTIVE ;  /* 0x000000000000791b */ /* 0x03ffe20003800000 */
.L_x_8098:
[----:B------:R-:W-:Y:S05]  /*1f160*/  BSYNC B1 ;  /* 0x0000000000017941 */ /* 0x000fea0003800000 */
.L_x_8097:
[----:B------:R-:W-:Y:S05]  /*1f170*/  BRA `(.L_x_8099) ;  /* 0xfffffea800107947 */ /* 0x000fea000383ffff */
.L_x_7875:
[----:B------:R-:W-:Y:S01]  /*1f180*/  BSSY B1, `(.L_x_8100) ;  /* 0x0000008000017945 */ /* 0x000fe20003800000 */
[----:B------:R-:W-:Y:S01]  /*1f190*/  IMAD.MOV.U32 R13, RZ, RZ, R3 ;  /* 0x000000ffff0d7224 */ /* 0x000fe200078e0003 */
[----:B------:R-:W-:Y:S01]  /*1f1a0*/  MOV R11, 0x181f ;  /* 0x0000181f000b7802 */ /* 0x000fe20000000f00 */
[----:B------:R-:W-:Y:S02]  /*1f1b0*/  IMAD.MOV.U32 R12, RZ, RZ, RZ ;  /* 0x000000ffff0c7224 */ /* 0x000fe400078e00ff */
[----:B------:R-:W-:-:S07]  /*1f1c0*/  IMAD.MOV.U32 R15, RZ, RZ, -0x1 ;  /* 0xffffffffff0f7424 */ /* 0x000fce00078e00ff */
[----:B012--5:R-:W-:Y:S05]  /*1f1d0*/  WARPSYNC.COLLECTIVE R15, `(.L_x_8101) ;  /* 0x000000000f087348 */ /* 0x027fea0003c00000 */
[----:B------:R3:W4:Y:S02]  /*1f1e0*/  SHFL.IDX P6, R14, R13, R12, R11 ;  /* 0x0000000c0d0e7389 */ /* 0x00072400000c000b */
[----:B012345:R-:W-:Y:S01]  /*1f1f0*/  ENDCOLLECTIVE ;  /* 0x000000000000791b */ /* 0x03ffe20003800000 */
.L_x_8101:
[----:B------:R-:W-:Y:S05]  /*1f200*/  BSYNC B1 ;  /* 0x0000000000017941 */ /* 0x000fea0003800000 */
.L_x_8100:
[----:B------:R-:W-:Y:S05]  /*1f210*/  BRA `(.L_x_8102) ;  /* 0xfffffea400f07947 */ /* 0x000fea000383ffff */
.L_x_7876:
        /* <DEDUP_REMOVED lines=8> */
.L_x_8104:
[----:B------:R-:W-:Y:S05]  /*1f2a0*/  BSYNC B1 ;  /* 0x0000000000017941 */ /* 0x000fea0003800000 */
.L_x_8103:
[----:B------:R-:W-:Y:S05]  /*1f2b0*/  BRA `(.L_x_8105) ;  /* 0xfffffea400d07947 */ /* 0x000fea000383ffff */
.L_x_7877:
[----:B------:R-:W-:Y:S01]  /*1f2c0*/  BSSY B1, `(.L_x_8106) ;  /* 0x0000008000017945 */ /* 0x000fe20003800000 */
[----:B------:R-:W-:Y:S01]  /*1f2d0*/  MOV R13, R5 ;  /* 0x00000005000d7202 */ /* 0x000fe20000000f00 */
[----:B------:R-:W-:Y:S01]  /*1f2e0*/  IMAD.MOV.U32 R12, RZ, RZ, 0x1 ;  /* 0x00000001ff0c7424 */ /* 0x000fe200078e00ff */
[----:B------:R-:W-:Y:S01]  /*1f2f0*/  MOV R15, 0xffffffff ;  /* 0xffffffff000f7802 */ /* 0x000fe20000000f00 */
[----:B------:R-:W-:-:S07]  /*1f300*/  IMAD.MOV.U32 R11, RZ, RZ, 0x181f ;  /* 0x0000181fff0b7424 */ /* 0x000fce00078e00ff */
[----:B012--5:R-:W-:Y:S05]  /*1f310*/  WARPSYNC.COLLECTIVE R15, `(.L_x_8107) ;  /* 0x000000000f087348 */ /* 0x027fea0003c00000 */
[----:B------:R3:W4:Y:S02]  /*1f320*/  SHFL.IDX P6, R14, R13, R12, R11 ;  /* 0x0000000c0d0e7389 */ /* 0x00072400000c000b */
[----:B012345:R-:W-:Y:S01]  /*1f330*/  ENDCOLLECTIVE ;  /* 0x000000000000791b */ /* 0x03ffe20003800000 */
.L_x_8107:
[----:B------:R-:W-:Y:S05]  /*1f340*/  BSYNC B1 ;  /* 0x0000000000017941 */ /* 0x000fea0003800000 */
.L_x_8106:
[----:B------:R-:W-:Y:S05]  /*1f350*/  BRA `(.L_x_8108) ;  /* 0xfffffea400b07947 */ /* 0x000fea000383ffff */
.L_x_7878:
[----:B------:R-:W-:Y:S01]  /*1f360*/  BSSY B1, `(.L_x_8109) ;  /* 0x0000008000017945 */ /* 0x000fe20003800000 */
[----:B------:R-:W-:Y:S01]  /*1f370*/  IMAD.MOV.U32 R13, RZ, RZ, R4 ;  /* 0x000000ffff0d7224 */ /* 0x000fe200078e0004 */
[----:B------:R-:W-:Y:S01]  /*1f380*/  MOV R11, 0x181f ;  /* 0x0000181f000b7802 */ /* 0x000fe20000000f00 */
[----:B------:R-:W-:Y:S02]  /*1f390*/  IMAD.MOV.U32 R12, RZ, RZ, 0x1 ;  /* 0x00000001ff0c7424 */ /* 0x000fe400078e00ff */
[----:B------:R-:W-:-:S07]  /*1f3a0*/  IMAD.MOV.U32 R15, RZ, RZ, -0x1 ;  /* 0xffffffffff0f7424 */ /* 0x000fce00078e00ff */
[----:B012--5:R-:W-:Y:S05]  /*1f3b0*/  WARPSYNC.COLLECTIVE R15, `(.L_x_8110) ;  /* 0x000000000f087348 */ /* 0x027fea0003c00000 */
[----:B------:R3:W4:Y:S02]  /*1f3c0*/  SHFL.IDX P6, R14, R13, R12, R11 ;  /* 0x0000000c0d0e7389 */ /* 0x00072400000c000b */
[----:B012345:R-:W-:Y:S01]  /*1f3d0*/  ENDCOLLECTIVE ;  /* 0x000000000000791b */ /* 0x03ffe20003800000 */
.L_x_8110:
[----:B------:R-:W-:Y:S05]  /*1f3e0*/  BSYNC B1 ;  /* 0x0000000000017941 */ /* 0x000fea0003800000 */
.L_x_8109:
[----:B------:R-:W-:Y:S05]  /*1f3f0*/  BRA `(.L_x_8111) ;  /* 0xfffffea400907947 */ /* 0x000fea000383ffff */
.L_x_7879:
        /* <DEDUP_REMOVED lines=8> */
.L_x_8113:
[----:B------:R-:W-:Y:S05]  /*1f480*/  BSYNC B1 ;  /* 0x0000000000017941 */ /* 0x000fea0003800000 */
.L_x_8112:
[----:B------:R-:W-:Y:S05]  /*1f490*/  BRA `(.L_x_8114) ;  /* 0xfffffea400707947 */ /* 0x000fea000383ffff */
.L_x_7880:
        /* <DEDUP_REMOVED lines=8> */
.L_x_8116:
[----:B------:R-:W-:Y:S05]  /*1f520*/  BSYNC B1 ;  /* 0x0000000000017941 */ /* 0x000fea0003800000 */
.L_x_8115:
[----:B------:R-:W-:Y:S05]  /*1f530*/  BRA `(.L_x_8117) ;  /* 0xfffffea400507947 */ /* 0x000fea000383ffff */
.L_x_7881:
        /* <DEDUP_REMOVED lines=8> */
.L_x_8119:
[----:B------:R-:W-:Y:S05]  /*1f5c0*/  BSYNC B1 ;  /* 0x0000000000017941 */ /* 0x000fea0003800000 */
.L_x_8118:
[----:B------:R-:W-:Y:S05]  /*1f5d0*/  BRA `(.L_x_8120) ;  /* 0xfffffea400307947 */ /* 0x000fea000383ffff */
.L_x_7882:
        /* <DEDUP_REMOVED lines=8> */
.L_x_8122:
[----:B------:R-:W-:Y:S05]  /*1f660*/  BSYNC B1 ;  /* 0x0000000000017941 */ /* 0x000fea0003800000 */
.L_x_8121:
[----:B------:R-:W-:Y:S05]  /*1f670*/  BRA `(.L_x_8123) ;  /* 0xfffffea400107947 */ /* 0x000fea000383ffff */
.L_x_7883:
        /* <DEDUP_REMOVED lines=8> */
.L_x_8125:
[----:B------:R-:W-:Y:S05]  /*1f700*/  BSYNC B1 ;  /* 0x0000000000017941 */ /* 0x000fea0003800000 */
.L_x_8124:
[----:B------:R-:W-:Y:S05]  /*1f710*/  BRA `(.L_x_8126) ;  /* 0xfffffea000f07947 */ /* 0x000fea000383ffff */
.L_x_7884:
        /* <DEDUP_REMOVED lines=8> */
.L_x_8128:
[----:B------:R-:W-:Y:S05]  /*1f7a0*/  BSYNC B1 ;  /* 0x0000000000017941 */ /* 0x000fea0003800000 */
.L_x_8127:
[----:B------:R-:W-:Y:S05]  /*1f7b0*/  BRA `(.L_x_8129) ;  /* 0xfffffea000d07947 */ /* 0x000fea000383ffff */
.L_x_7885:
        /* <DEDUP_REMOVED lines=8> */
.L_x_8131:
[----:B------:R-:W-:Y:S05]  /*1f840*/  BSYNC B1 ;  /* 0x0000000000017941 */ /* 0x000fea0003800000 */
.L_x_8130:
[----:B------:R-:W-:Y:S05]  /*1f850*/  BRA `(.L_x_8132) ;  /* 0xfffffea000b07947 */ /* 0x000fea000383ffff */
.L_x_7886:
        /* <DEDUP_REMOVED lines=8> */
.L_x_8134:
[----:B------:R-:W-:Y:S05]  /*1f8e0*/  BSYNC B1 ;  /* 0x0000000000017941 */ /* 0x000fea0003800000 */
.L_x_8133:
[----:B------:R-:W-:Y:S05]  /*1f8f0*/  BRA `(.L_x_8135) ;  /* 0xfffffea000947947 */ /* 0x000fea000383ffff */
.L_x_7887:
        /* <DEDUP_REMOVED lines=8> */
.L_x_8137:
[----:B------:R-:W-:Y:S05]  /*1f980*/  BSYNC B1 ;  /* 0x0000000000017941 */ /* 0x000fea0003800000 */
.L_x_8136:
[----:B------:R-:W-:Y:S05]  /*1f990*/  BRA `(.L_x_8138) ;  /* 0xfffffea000787947 */ /* 0x000fea000383ffff */
.L_x_7888:
        /* <DEDUP_REMOVED lines=8> */
.L_x_8140:
[----:B------:R-:W-:Y:S05]  /*1fa20*/  BSYNC B1 ;  /* 0x0000000000017941 */ /* 0x000fea0003800000 */
.L_x_8139:
[----:B------:R-:W-:Y:S05]  /*1fa30*/  BRA `(.L_x_8141) ;  /* 0xfffffea0005c7947 */ /* 0x000fea000383ffff */
.L_x_7890:
[----:B---3--:R3:W4:Y:S02]  /*1fa40*/  SYNCS.PHASECHK.TRANS64.TRYWAIT P4, [R2+URZ+0x28800], R3 ;  /* 0x02880003020075a7 */ /* 0x008724000808017f */
[----:B----4-:R-:W-:Y:S05]  /*1fa50*/  @!P4 NANOSLEEP.SYNCS 0x989680 ;  /* 0x009896800000c95d */ /* 0x010fea0003900000 */
[----:B------:R-:W4:Y:S02]  /*1fa60*/  @!P4 SYNCS.PHASECHK.TRANS64 P4, [R2+URZ+0x28800], R3 ;  /* 0x028800030200c5a7 */ /* 0x000f24000808007f */
[----:B----4-:R-:W-:Y:S05]  /*1fa70*/  @!P4 BRA `(.L_x_7890) ;  /* 0xfffffffc00f0c947 */ /* 0x010fea000383ffff */
[----:B------:R-:W-:Y:S05]  /*1fa80*/  BRA `(.L_x_8142) ;  /* 0xfffffea000c07947 */ /* 0x000fea000383ffff */
.L_x_7906:
        /* <DEDUP_REMOVED lines=8> */
.L_x_8144:
[----:B------:R-:W-:Y:S05]  /*1fb10*/  BSYNC B1 ;  /* 0x0000000000017941 */ /* 0x000fea0003800000 */
.L_x_8143:
[----:B------:R-:W-:Y:S05]  /*1fb20*/  BRA `(.L_x_8145) ;  /* 0xfffffec000387947 */ /* 0x000fea000383ffff */
.L_x_7907:
        /* <DEDUP_REMOVED lines=8> */
.L_x_8147:
[----:B------:R-:W-:Y:S05]  /*1fbb0*/  BSYNC B1 ;  /* 0x0000000000017941 */ /* 0x000fea0003800000 */
.L_x_8146:
[----:B------:R-:W-:Y:S05]  /*1fbc0*/  BRA `(.L_x_8148) ;  /* 0xfffffec000187947 */ /* 0x000fea000383ffff */
.L_x_7908:
[----:B------:R-:W-:Y:S01]  /*1fbd0*/  BSSY B1, `(.L_x_8149) ;  /* 0x0000008000017945 */ /* 0x000fe20003800000 */
[----:B------:R-:W-:Y:S01]  /*1fbe0*/  IMAD.MOV.U32 R13, RZ, RZ, R3 ;  /* 0x000000ffff0d7224 */ /* 0x000fe200078e0003 */
[----:B------:R-:W-:Y:S01]  /*1fbf0*/  MOV R12, RZ ;  /* 0x000000ff000c7202 */ /* 0x000fe20000000f00 */
[----:B------:R-:W-:Y:S02]  /*1fc00*/  IMAD.MOV.U32 R11, RZ, RZ, 0x181f ;  /* 0x0000181fff0b7424 */ /* 0x000fe400078e00ff */
[----:B------:R-:W-:-:S07]  /*1fc10*/  IMAD.MOV.U32 R15, RZ, RZ, -0x1 ;  /* 0xffffffffff0f7424 */ /* 0x000fce00078e00ff */
[----:B0----5:R-:W-:Y:S05]  /*1fc20*/  WARPSYNC.COLLECTIVE R15, `(.L_x_8150) ;  /* 0x000000000f087348 */ /* 0x021fea0003c00000 */
[----:B------:R1:W2:Y:S02]  /*1fc30*/  SHFL.IDX P6, R14, R13, R12, R11 ;  /* 0x0000000c0d0e7389 */ /* 0x0002a400000c000b */
[----:B012--5:R-:W-:Y:S01]  /*1fc40*/  ENDCOLLECTIVE ;  /* 0x000000000000791b */ /* 0x027fe20003800000 */
.L_x_8150:
[----:B------:R-:W-:Y:S05]  /*1fc50*/  BSYNC B1 ;  /* 0x0000000000017941 */ /* 0x000fea0003800000 */
.L_x_8149:
[----:B------:R-:W-:Y:S05]  /*1fc60*/  BRA `(.L_x_8151) ;  /* 0xfffffebc00f87947 */ /* 0x000fea000383ffff */
.L_x_7909:
        /* <DEDUP_REMOVED lines=8> */
.L_x_8153:
[----:B------:R-:W-:Y:S05]  /*1fcf0*/  BSYNC B1 ;  /* 0x0000000000017941 */ /* 0x000fea0003800000 */
.L_x_8152:
[----:B------:R-:W-:Y:S05]  /*1fd00*/  BRA `(.L_x_8154) ;  /* 0xfffffebc00d87947 */ /* 0x000fea000383ffff */
.L_x_7910:
        /* <DEDUP_REMOVED lines=8> */
.L_x_8156:
[----:B------:R-:W-:Y:S05]  /*1fd90*/  BSYNC B1 ;  /* 0x0000000000017941 */ /* 0x000fea0003800000 */
.L_x_8155:
[----:B------:R-:W-:Y:S05]  /*1fda0*/  BRA `(.L_x_8157) ;  /* 0xfffffebc00b87947 */ /* 0x000fea000383ffff */
.L_x_7911:
        /* <DEDUP_REMOVED lines=8> */
.L_x_8159:
[----:B------:R-:W-:Y:S05]  /*1fe30*/  BSYNC B1 ;  /* 0x0000000000017941 */ /* 0x000fea0003800000 */
.L_x_8158:
[----:B------:R-:W-:Y:S05]  /*1fe40*/  BRA `(.L_x_8160) ;  /* 0xfffffebc00987947 */ /* 0x000fea000383ffff */
.L_x_7912:
[----:B------:R-:W-:Y:S01]  /*1fe50*/  BSSY B1, `(.L_x_8161) ;  /* 0x0000008000017945 */ /* 0x000fe20003800000 */
[----:B------:R-:W-:Y:S01]  /*1fe60*/  MOV R13, R3 ;  /* 0x00000003000d7202 */ /* 0x000fe20000000f00 */
[----:B------:R-:W-:Y:S01]  /*1fe70*/  IMAD.MOV.U32 R12, RZ, RZ, 0x1 ;  /* 0x00000001ff0c7424 */ /* 0x000fe200078e00ff */
[----:B------:R-:W-:Y:S01]  /*1fe80*/  MOV R15, 0xffffffff ;  /* 0xffffffff000f7802 */ /* 0x000fe20000000f00 */
[----:B------:R-:W-:-:S07]  /*1fe90*/  IMAD.MOV.U32 R11, RZ, RZ, 0x181f ;  /* 0x0000181fff0b7424 */ /* 0x000fce00078e00ff */
[----:B0----5:R-:W-:Y:S05]  /*1fea0*/  WARPSYNC.COLLECTIVE R15, `(.L_x_8162) ;  /* 0x000000000f087348 */ /* 0x021fea0003c00000 */
[----:B------:R1:W2:Y:S02]  /*1feb0*/  SHFL.IDX P6, R14, R13, R12, R11 ;  /* 0x0000000c0d0e7389 */ /* 0x0002a400000c000b */
[----:B012--5:R-:W-:Y:S01]  /*1fec0*/  ENDCOLLECTIVE ;  /* 0x000000000000791b */ /* 0x027fe20003800000 */
.L_x_8162:
[----:B------:R-:W-:Y:S05]  /*1fed0*/  BSYNC B1 ;  /* 0x0000000000017941 */ /* 0x000fea0003800000 */
.L_x_8161:
[----:B------:R-:W-:Y:S05]  /*1fee0*/  BRA `(.L_x_8163) ;  /* 0xfffffebc00787947 */ /* 0x000fea000383ffff */
.L_x_7913:
        /* <DEDUP_REMOVED lines=8> */
.L_x_8165:
[----:B------:R-:W-:Y:S05]  /*1ff70*/  BSYNC B1 ;  /* 0x0000000000017941 */ /* 0x000fea0003800000 */
.L_x_8164:
[----:B------:R-:W-:Y:S05]  /*1ff80*/  BRA `(.L_x_8166) ;  /* 0xfffffebc00587947 */ /* 0x000fea000383ffff */
.L_x_7914:
        /* <DEDUP_REMOVED lines=8> */
.L_x_8168:
[----:B------:R-:W-:Y:S05]  /*20010*/  BSYNC B1 ;  /* 0x0000000000017941 */ /* 0x000fea0003800000 */
.L_x_8167:
[----:B------:R-:W-:Y:S05]  /*20020*/  BRA `(.L_x_8169) ;  /* 0xfffffebc00387947 */ /* 0x000fea000383ffff */
.L_x_7915:
        /* <DEDUP_REMOVED lines=8> */
.L_x_8171:
[----:B------:R-:W-:Y:S05]  /*200b0*/  BSYNC B1 ;  /* 0x0000000000017941 */ /* 0x000fea0003800000 */
.L_x_8170:
[----:B------:R-:W-:Y:S05]  /*200c0*/  BRA `(.L_x_8172) ;  /* 0xfffffebc00187947 */ /* 0x000fea000383ffff */
.L_x_7916:
        /* <DEDUP_REMOVED lines=8> */
.L_x_8174:
[----:B------:R-:W-:Y:S05]  /*20150*/  BSYNC B1 ;  /* 0x0000000000017941 */ /* 0x000fea0003800000 */
.L_x_8173:
[----:B------:R-:W-:Y:S05]  /*20160*/  BRA `(.L_x_8175) ;  /* 0xfffffeb800f87947 */ /* 0x000fea000383ffff */
.L_x_7917:
        /* <DEDUP_REMOVED lines=8> */
.L_x_8177:
[----:B------:R-:W-:Y:S05]  /*201f0*/  BSYNC B1 ;  /* 0x0000000000017941 */ /* 0x000fea0003800000 */
.L_x_8176:
[----:B------:R-:W-:Y:S05]  /*20200*/  BRA `(.L_x_8178) ;  /* 0xfffffeb800d87947 */ /* 0x000fea000383ffff */
.L_x_7918:
        /* <DEDUP_REMOVED lines=8> */
.L_x_8180:
[----:B------:R-:W-:Y:S05]  /*20290*/  BSYNC B1 ;  /* 0x0000000000017941 */ /* 0x000fea0003800000 */
.L_x_8179:
[----:B------:R-:W-:Y:S05]  /*202a0*/  BRA `(.L_x_8181) ;  /* 0xfffffeb800b87947 */ /* 0x000fea000383ffff */
.L_x_7919:
        /* <DEDUP_REMOVED lines=8> */
.L_x_8183:
[----:B------:R-:W-:Y:S05]  /*20330*/  BSYNC B1 ;  /* 0x0000000000017941 */ /* 0x000fea0003800000 */
.L_x_8182:
[----:B------:R-:W-:Y:S05]  /*20340*/  BRA `(.L_x_8184) ;  /* 0xfffffeb800987947 */ /* 0x000fea000383ffff */
.L_x_7920:
        /* <DEDUP_REMOVED lines=8> */
.L_x_8186:
[----:B------:R-:W-:Y:S05]  /*203d0*/  BSYNC B1 ;  /* 0x0000000000017941 */ /* 0x000fea0003800000 */
.L_x_8185:
[----:B------:R-:W-:Y:S05]  /*203e0*/  BRA `(.L_x_8187) ;  /* 0xfffffeb800787947 */ /* 0x000fea000383ffff */
.L_x_7921:
        /* <DEDUP_REMOVED lines=8> */
.L_x_8189:
[----:B------:R-:W-:Y:S05]  /*20470*/  BSYNC B1 ;  /* 0x0000000000017941 */ /* 0x000fea0003800000 */
.L_x_8188:
[----:B------:R-:W-:Y:S05]  /*20480*/  BRA `(.L_x_8190) ;  /* 0xfffffeb800587947 */ /* 0x000fea000383ffff */
.L_x_7923:
[----:B0-----:R0:W1:Y:S02]  /*20490*/  SYNCS.PHASECHK.TRANS64.TRYWAIT P4, [R2+URZ+0x28800], R9 ;  /* 0x02880009020075a7 */ /* 0x001064000808017f */
[----:B-1----:R-:W-:Y:S05]  /*204a0*/  @!P4 NANOSLEEP.SYNCS 0x989680 ;  /* 0x009896800000c95d */ /* 0x002fea0003900000 */
[----:B------:R-:W1:Y:S02]  /*204b0*/  @!P4 SYNCS.PHASECHK.TRANS64 P4, [R2+URZ+0x28800], R9 ;  /* 0x028800090200c5a7 */ /* 0x000e64000808007f */
[----:B-1----:R-:W-:Y:S05]  /*204c0*/  @!P4 BRA `(.L_x_7923) ;  /* 0xfffffffc00f0c947 */ /* 0x002fea000383ffff */
[----:B------:R-:W-:Y:S05]  /*204d0*/  BRA `(.L_x_8191) ;  /* 0xfffffebc00347947 */ /* 0x000fea000383ffff */
.L_x_7933:
[----:B-1----:R1:W2:Y:S02]  /*204e0*/  SYNCS.PHASECHK.TRANS64.TRYWAIT P2, [R0+URZ+0x28830], R3 ;  /* 0x02883003000075a7 */ /* 0x0022a4000804017f */
[----:B--2---:R-:W-:Y:S05]  /*204f0*/  @!P2 NANOSLEEP.SYNCS 0x989680 ;  /* 0x009896800000a95d */ /* 0x004fea0003900000 */
[----:B------:R-:W2:Y:S02]  /*20500*/  @!P2 SYNCS.PHASECHK.TRANS64 P2, [R0+URZ+0x28830], R3 ;  /* 0x028830030000a5a7 */ /* 0x000ea4000804007f */
[----:B--2---:R-:W-:Y:S05]  /*20510*/  @!P2 BRA `(.L_x_7933) ;  /* 0xfffffffc00f0a947 */ /* 0x004fea000383ffff */
[----:B------:R-:W-:Y:S05]  /*20520*/  BRA `(.L_x_7932) ;  /* 0xfffffed400947947 */ /* 0x000fea000383ffff */
.L_x_7939:
[----:B-1----:R1:W2:Y:S02]  /*20530*/  SYNCS.PHASECHK.TRANS64.TRYWAIT P3, [R6+URZ+0x28830], R7 ;  /* 0x02883007060075a7 */ /* 0x0022a4000806017f */
[----:B--2---:R-:W-:Y:S05]  /*20540*/  @!P3 NANOSLEEP.SYNCS 0x989680 ;  /* 0x009896800000b95d */ /* 0x004fea0003900000 */
[----:B------:R-:W2:Y:S02]  /*20550*/  @!P3 SYNCS.PHASECHK.TRANS64 P3, [R6+URZ+0x28830], R7 ;  /* 0x028830070600b5a7 */ /* 0x000ea4000806007f */
[----:B--2---:R-:W-:Y:S05]  /*20560*/  @!P3 BRA `(.L_x_7939) ;  /* 0xfffffffc00f0b947 */ /* 0x004fea000383ffff */
[----:B------:R-:W-:Y:S05]  /*20570*/  BRA `(.L_x_7938) ;  /* 0xffffff0400ac7947 */ /* 0x000fea000383ffff */
.L_x_7943:
[----:B-1----:R1:W2:Y:S02]  /*20580*/  SYNCS.PHASECHK.TRANS64.TRYWAIT P2, [R7+URZ+0x28850], R6 ;  /* 0x02885006070075a7 */ /* 0x0022a4000804017f */
[----:B--2---:R-:W-:Y:S05]  /*20590*/  @!P2 NANOSLEEP.SYNCS 0x989680 ;  /* 0x009896800000a95d */ /* 0x004fea0003900000 */
[----:B------:R-:W2:Y:S02]  /*205a0*/  @!P2 SYNCS.PHASECHK.TRANS64 P2, [R7+URZ+0x28850], R6 ;  /* 0x028850060700a5a7 */ /* 0x000ea4000804007f */
[----:B--2---:R-:W-:Y:S05]  /*205b0*/  @!P2 BRA `(.L_x_7943) ;  /* 0xfffffffc00f0a947 */ /* 0x004fea000383ffff */
[----:B------:R-:W-:Y:S05]  /*205c0*/  BRA `(.L_x_7940) ;  /* 0xffffff0800bc7947 */ /* 0x000fea000383ffff */
.L_x_7950:
[----:B-1----:R1:W2:Y:S02]  /*205d0*/  SYNCS.PHASECHK.TRANS64.TRYWAIT P3, [R6+URZ+0x28830], R7 ;  /* 0x02883007060075a7 */ /* 0x0022a4000806017f */
[----:B--2---:R-:W-:Y:S05]  /*205e0*/  @!P3 NANOSLEEP.SYNCS 0x989680 ;  /* 0x009896800000b95d */ /* 0x004fea0003900000 */
[----:B------:R-:W2:Y:S02]  /*205f0*/  @!P3 SYNCS.PHASECHK.TRANS64 P3, [R6+URZ+0x28830], R7 ;  /* 0x028830070600b5a7 */ /* 0x000ea4000806007f */
[----:B--2---:R-:W-:Y:S05]  /*20600*/  @!P3 BRA `(.L_x_7950) ;  /* 0xfffffffc00f0b947 */ /* 0x004fea000383ffff */
[----:B------:R-:W-:Y:S05]  /*20610*/  BRA `(.L_x_7949) ;  /* 0xffffff3800447947 */ /* 0x000fea000383ffff */
.L_x_7954:
[----:B-1----:R1:W2:Y:S02]  /*20620*/  SYNCS.PHASECHK.TRANS64.TRYWAIT P2, [R7+URZ+0x28850], R6 ;  /* 0x02885006070075a7 */ /* 0x0022a4000804017f */
[----:B--2---:R-:W-:Y:S05]  /*20630*/  @!P2 NANOSLEEP.SYNCS 0x989680 ;  /* 0x009896800000a95d */ /* 0x004fea0003900000 */
[----:B------:R-:W2:Y:S02]  /*20640*/  @!P2 SYNCS.PHASECHK.TRANS64 P2, [R7+URZ+0x28850], R6 ;  /* 0x028850060700a5a7 */ /* 0x000ea4000804007f */
[----:B--2---:R-:W-:Y:S05]  /*20650*/  @!P2 BRA `(.L_x_7954) ;  /* 0xfffffffc00f0a947 */ /* 0x004fea000383ffff */
[----:B------:R-:W-:Y:S05]  /*20660*/  BRA `(.L_x_7951) ;  /* 0xffffff3c00547947 */ /* 0x000fea000383ffff */
.L_x_7959:
[----:B-1----:R1:W2:Y:S02]  /*20670*/  SYNCS.PHASECHK.TRANS64.TRYWAIT P0, [R11+URZ+0x28850], R4 ;  /* 0x028850040b0075a7 */ /* 0x0022a4000800017f */
[----:B--2---:R-:W-:Y:S05]  /*20680*/  @!P0 NANOSLEEP.SYNCS 0x989680 ;  /* 0x009896800000895d */ /* 0x004fea0003900000 */
[----:B------:R-:W2:Y:S02]  /*20690*/  @!P0 SYNCS.PHASECHK.TRANS64 P0, [R11+URZ+0x28850], R4 ;  /* 0x028850040b0085a7 */ /* 0x000ea4000800007f */
[----:B--2---:R-:W-:Y:S05]  /*206a0*/  @!P0 BRA `(.L_x_7959) ;  /* 0xfffffffc00f08947 */ /* 0x004fea000383ffff */
[----:B------:R-:W-:Y:S05]  /*206b0*/  BRA `(.L_x_7958) ;  /* 0xffffff6000847947 */ /* 0x000fea000383ffff */
.L_x_7993:
        /* <DEDUP_REMOVED lines=11> */
.L_x_8193:
[----:B------:R-:W-:Y:S05]  /*20770*/  BSYNC B1 ;  /* 0x0000000000017941 */ /* 0x000fea0003800000 */
.L_x_8192:
[----:B------:R-:W-:Y:S05]  /*20780*/  BRA `(.L_x_8194) ;  /* 0xffffff9c00407947 */ /* 0x000fea000383ffff */
.L_x_7994:
[----:B------:R-:W-:Y:S01]  /*20790*/  BSSY B1, `(.L_x_8195) ;  /* 0x0000006000017945 */ /* 0x000fe20003800000 */
[----:B------:R-:W-:-:S07]  /*207a0*/  IMAD.MOV.U32 R15, RZ, RZ, -0x1 ;  /* 0xffffffffff0f7424 */ /* 0x000fce00078e00ff */
[----:B------:R-:W-:Y:S05]  /*207b0*/  WARPSYNC.COLLECTIVE R15, `(.L_x_8196) ;  /* 0x000000000f0c7348 */ /* 0x000fea0003c00000 */
[----:B------:R-:W-:Y:S02]  /*207c0*/  ELECT P6, UR62, PT ;  /* 0x00000000003e782f */ /* 0x000fe400038c0000 */
[----:B------:R-:W-:Y:S01]  /*207d0*/  MOV R14, UR62 ;  /* 0x0000003e000e7c02 */ /* 0x000fe20008000f00 */
[----:B------:R-:W-:Y:S10]  /*207e0*/  ENDCOLLECTIVE ;  /* 0x000000000000791b */ /* 0x000ff40003800000 */
.L_x_8196:
[----:B------:R-:W-:Y:S05]  /*207f0*/  BSYNC B1 ;  /* 0x0000000000017941 */ /* 0x000fea0003800000 */
.L_x_8195:
[----:B------:R-:W-:Y:S05]  /*20800*/  BRA `(.L_x_8197) ;  /* 0xffffff9c002c7947 */ /* 0x000fea000383ffff */
.L_x_7996:
[----:B0-----:R0:W1:Y:S02]  /*20810*/  SYNCS.PHASECHK.TRANS64.TRYWAIT P0, [R9+URZ+0x28820], R5 ;  /* 0x02882005090075a7 */ /* 0x001064000800017f */
[----:B-1----:R-:W-:Y:S05]  /*20820*/  @!P0 NANOSLEEP.SYNCS 0x989680 ;  /* 0x009896800000895d */ /* 0x002fea0003900000 */
[----:B------:R-:W1:Y:S02]  /*20830*/  @!P0 SYNCS.PHASECHK.TRANS64 P0, [R9+URZ+0x28820], R5 ;  /* 0x02882005090085a7 */ /* 0x000e64000800007f */
[----:B-1----:R-:W-:Y:S05]  /*20840*/  @!P0 BRA `(.L_x_7996) ;  /* 0xfffffffc00f08947 */ /* 0x002fea000383ffff */
[----:B------:R-:W-:Y:S05]  /*20850*/  BRA `(.L_x_8198) ;  /* 0xffffff9c00487947 */ /* 0x000fea000383ffff */
.L_x_7999:
[----:B0-----:R0:W1:Y:S02]  /*20860*/  SYNCS.PHASECHK.TRANS64.TRYWAIT P0, [R5+URZ+0x288a0], R7 ;  /* 0x0288a007050075a7 */ /* 0x001064000800017f */
[----:B-1----:R-:W-:Y:S05]  /*20870*/  @!P0 NANOSLEEP.SYNCS 0x989680 ;  /* 0x009896800000895d */ /* 0x002fea0003900000 */
[----:B------:R-:W1:Y:S02]  /*20880*/  @!P0 SYNCS.PHASECHK.TRANS64 P0, [R5+URZ+0x288a0], R7 ;  /* 0x0288a007050085a7 */ /* 0x000e64000800007f */
[----:B-1----:R-:W-:Y:S05]  /*20890*/  @!P0 BRA `(.L_x_7999) ;  /* 0xfffffffc00f08947 */ /* 0x002fea000383ffff */
[----:B------:R-:W-:Y:S05]  /*208a0*/  BRA `(.L_x_8199) ;  /* 0xffffff9c00587947 */ /* 0x000fea000383ffff */
.L_x_8001:
[----:B-1----:R1:W2:Y:S02]  /*208b0*/  SYNCS.PHASECHK.TRANS64.TRYWAIT P0, [R5+URZ+0x288c0], R7 ;  /* 0x0288c007050075a7 */ /* 0x0022a4000800017f */
[----:B--2---:R-:W-:Y:S05]  /*208c0*/  @!P0 NANOSLEEP.SYNCS 0x989680 ;  /* 0x009896800000895d */ /* 0x004fea0003900000 */
[----:B------:R-:W2:Y:S02]  /*208d0*/  @!P0 SYNCS.PHASECHK.TRANS64 P0, [R5+URZ+0x288c0], R7 ;  /* 0x0288c007050085a7 */ /* 0x000ea4000800007f */
[----:B--2---:R-:W-:Y:S05]  /*208e0*/  @!P0 BRA `(.L_x_8001) ;  /* 0xfffffffc00f08947 */ /* 0x004fea000383ffff */
[----:B------:R-:W-:Y:S05]  /*208f0*/  BRA `(.L_x_8200) ;  /* 0xffffff9c00d07947 */ /* 0x000fea000383ffff */
.L_x_8005:
[----:B0-----:R0:W1:Y:S02]  /*20900*/  SYNCS.PHASECHK.TRANS64.TRYWAIT P0, [R6+URZ+0x288a0], R7 ;  /* 0x0288a007060075a7 */ /* 0x001064000800017f */
[----:B-1----:R-:W-:Y:S05]  /*20910*/  @!P0 NANOSLEEP.SYNCS 0x989680 ;  /* 0x009896800000895d */ /* 0x002fea0003900000 */
[----:B------:R-:W1:Y:S02]  /*20920*/  @!P0 SYNCS.PHASECHK.TRANS64 P0, [R6+URZ+0x288a0], R7 ;  /* 0x0288a007060085a7 */ /* 0x000e64000800007f */
[----:B-1----:R-:W-:Y:S05]  /*20930*/  @!P0 BRA `(.L_x_8005) ;  /* 0xfffffffc00f08947 */ /* 0x002fea000383ffff */
[----:B------:R-:W-:Y:S05]  /*20940*/  BRA `(.L_x_8201) ;  /* 0xffffffa0009c7947 */ /* 0x000fea000383ffff */
.L_x_8007:
[----:B-1----:R1:W2:Y:S02]  /*20950*/  SYNCS.PHASECHK.TRANS64.TRYWAIT P1, [R6+URZ+0x288c0], R7 ;  /* 0x0288c007060075a7 */ /* 0x0022a4000802017f */
[----:B--2---:R-:W-:Y:S05]  /*20960*/  @!P1 NANOSLEEP.SYNCS 0x989680 ;  /* 0x009896800000995d */ /* 0x004fea0003900000 */
[----:B------:R-:W2:Y:S02]  /*20970*/  @!P1 SYNCS.PHASECHK.TRANS64 P1, [R6+URZ+0x288c0], R7 ;  /* 0x0288c007060095a7 */ /* 0x000ea4000802007f */
[----:B--2---:R-:W-:Y:S05]  /*20980*/  @!P1 BRA `(.L_x_8007) ;  /* 0xfffffffc00f09947 */ /* 0x004fea000383ffff */
[----:B------:R-:W-:Y:S05]  /*20990*/  BRA `(.L_x_8202) ;  /* 0xffffffa4000c7947 */ /* 0x000fea000383ffff */
.L_x_8018:
        /* <DEDUP_REMOVED lines=11> */
.L_x_8204:
[----:B------:R-:W-:Y:S05]  /*20a50*/  BSYNC B0 ;  /* 0x0000000000007941 */ /* 0x000fea0003800000 */
.L_x_8203:
[----:B------:R-:W-:Y:S05]  /*20a60*/  BRA `(.L_x_8205) ;  /* 0xffffffac00cc7947 */ /* 0x000fea000383ffff */
.L_x_8019:
[----:B------:R-:W-:Y:S01]  /*20a70*/  BSSY B0, `(.L_x_8206) ;  /* 0x0000006000007945 */ /* 0x000fe20003800000 */
[----:B------:R-:W-:-:S07]  /*20a80*/  IMAD.MOV.U32 R15, RZ, RZ, -0x1 ;  /* 0xffffffffff0f7424 */ /* 0x000fce00078e00ff */
[----:B------:R-:W-:Y:S05]  /*20a90*/  WARPSYNC.COLLECTIVE R15, `(.L_x_8207) ;  /* 0x000000000f0c7348 */ /* 0x000fea0003c00000 */
[----:B------:R-:W-:Y:S02]  /*20aa0*/  ELECT P6, UR62, PT ;  /* 0x00000000003e782f */ /* 0x000fe400038c0000 */
[----:B------:R-:W-:Y:S01]  /*20ab0*/  MOV R14, UR62 ;  /* 0x0000003e000e7c02 */ /* 0x000fe20008000f00 */
[----:B------:R-:W-:Y:S10]  /*20ac0*/  ENDCOLLECTIVE ;  /* 0x000000000000791b */ /* 0x000ff40003800000 */
.L_x_8207:
[----:B------:R-:W-:Y:S05]  /*20ad0*/  BSYNC B0 ;  /* 0x0000000000007941 */ /* 0x000fea0003800000 */
.L_x_8206:
[----:B------:R-:W-:Y:S05]  /*20ae0*/  BRA `(.L_x_8208) ;  /* 0xffffffac00bc7947 */ /* 0x000fea000383ffff */
.L_x_8022:
[----:B0-----:R0:W1:Y:S02]  /*20af0*/  SYNCS.PHASECHK.TRANS64.TRYWAIT P0, [R7+URZ+0x28840], R10 ;  /* 0x0288400a070075a7 */ /* 0x001064000800017f */
[----:B-1----:R-:W-:Y:S05]  /*20b00*/  @!P0 NANOSLEEP.SYNCS 0x989680 ;  /* 0x009896800000895d */ /* 0x002fea0003900000 */
[----:B------:R-:W1:Y:S02]  /*20b10*/  @!P0 SYNCS.PHASECHK.TRANS64 P0, [R7+URZ+0x28840], R10 ;  /* 0x0288400a070085a7 */ /* 0x000e64000800007f */
[----:B-1----:R-:W-:Y:S05]  /*20b20*/  @!P0 BRA `(.L_x_8022) ;  /* 0xfffffffc00f08947 */ /* 0x002fea000383ffff */
[----:B------:R-:W-:Y:S05]  /*20b30*/  BRA `(.L_x_8209) ;  /* 0xffffffb000207947 */ /* 0x000fea000383ffff */
.L_x_8025:
        /* <DEDUP_REMOVED lines=8> */
.L_x_8033:
[----:B0-----:R0:W1:Y:S02]  /*20bc0*/  SYNCS.PHASECHK.TRANS64.TRYWAIT P0, [R8+URZ+0x28840], R9 ;  /* 0x02884009080075a7 */ /* 0x001064000800017f */
[----:B-1----:R-:W-:Y:S05]  /*20bd0*/  @!P0 NANOSLEEP.SYNCS 0x989680 ;  /* 0x009896800000895d */ /* 0x002fea0003900000 */
[----:B------:R-:W1:Y:S02]  /*20be0*/  @!P0 SYNCS.PHASECHK.TRANS64 P0, [R8+URZ+0x28840], R9 ;  /* 0x02884009080085a7 */ /* 0x000e64000800007f */
[----:B-1----:R-:W-:Y:S05]  /*20bf0*/  @!P0 BRA `(.L_x_8033) ;  /* 0xfffffffc00f08947 */ /* 0x002fea000383ffff */
[----:B------:R-:W-:Y:S05]  /*20c00*/  BRA `(.L_x_8211) ;  /* 0xffffffb400e87947 */ /* 0x000fea000383ffff */
.L_x_8035:
[----:B0-----:R0:W1:Y:S02]  /*20c10*/  SYNCS.PHASECHK.TRANS64.TRYWAIT P0, [R8+URZ+0x28860], R9 ;  /* 0x02886009080075a7 */ /* 0x001064000800017f */
[----:B-1----:R-:W-:Y:S05]  /*20c20*/  @!P0 NANOSLEEP.SYNCS 0x989680 ;  /* 0x009896800000895d */ /* 0x002fea0003900000 */
[----:B------:R-:W1:Y:S02]  /*20c30*/  @!P0 SYNCS.PHASECHK.TRANS64 P0, [R8+URZ+0x28860], R9 ;  /* 0x02886009080085a7 */ /* 0x000e64000800007f */
[----:B-1----:R-:W-:Y:S05]  /*20c40*/  @!P0 BRA `(.L_x_8035) ;  /* 0xfffffffc00f08947 */ /* 0x002fea000383ffff */
[----:B------:R-:W-:Y:S05]  /*20c50*/  BRA `(.L_x_8212) ;  /* 0xffffffb800807947 */ /* 0x000fea000383ffff */
.L_x_8041:
[----:B-1----:R1:W2:Y:S02]  /*20c60*/  SYNCS.PHASECHK.TRANS64.TRYWAIT P0, [R2+URZ+0x28840], R3 ;  /* 0x02884003020075a7 */ /* 0x0022a4000800017f */
[----:B--2---:R-:W-:Y:S05]  /*20c70*/  @!P0 NANOSLEEP.SYNCS 0x989680 ;  /* 0x009896800000895d */ /* 0x004fea0003900000 */
[----:B------:R-:W2:Y:S02]  /*20c80*/  @!P0 SYNCS.PHASECHK.TRANS64 P0, [R2+URZ+0x28840], R3 ;  /* 0x02884003020085a7 */ /* 0x000ea4000800007f */
[----:B--2---:R-:W-:Y:S05]  /*20c90*/  @!P0 BRA `(.L_x_8041) ;  /* 0xfffffffc00f08947 */ /* 0x004fea000383ffff */
[----:B------:R-:W-:Y:S05]  /*20ca0*/  BRA `(.L_x_8213) ;  /* 0xffffffbc00d87947 */ /* 0x000fea000383ffff */
.L_x_8043:
[----:B0-----:R0:W1:Y:S02]  /*20cb0*/  SYNCS.PHASECHK.TRANS64.TRYWAIT P0, [R2+URZ+0x28860], R3 ;  /* 0x02886003020075a7 */ /* 0x001064000800017f */
[----:B-1----:R-:W-:Y:S05]  /*20cc0*/  @!P0 NANOSLEEP.SYNCS 0x989680 ;  /* 0x009896800000895d */ /* 0x002fea0003900000 */
[----:B------:R-:W1:Y:S02]  /*20cd0*/  @!P0 SYNCS.PHASECHK.TRANS64 P0, [R2+URZ+0x28860], R3 ;  /* 0x02886003020085a7 */ /* 0x000e64000800007f */
[----:B-1----:R-:W-:Y:S05]  /*20ce0*/  @!P0 BRA `(.L_x_8043) ;  /* 0xfffffffc00f08947 */ /* 0x002fea000383ffff */
[----:B------:R-:W-:Y:S05]  /*20cf0*/  BRA `(.L_x_8214) ;  /* 0xffffffc000707947 */ /* 0x000fea000383ffff */
.L_x_8049:
[----:B--2---:R2:W3:Y:S02]  /*20d00*/  SYNCS.PHASECHK.TRANS64.TRYWAIT P0, [R2+URZ+0x28840], R3 ;  /* 0x02884003020075a7 */ /* 0x0044e4000800017f */
[----:B---3--:R-:W-:Y:S05]  /*20d10*/  @!P0 NANOSLEEP.SYNCS 0x989680 ;  /* 0x009896800000895d */ /* 0x008fea0003900000 */
[----:B------:R-:W3:Y:S02]  /*20d20*/  @!P0 SYNCS.PHASECHK.TRANS64 P0, [R2+URZ+0x28840], R3 ;  /* 0x02884003020085a7 */ /* 0x000ee4000800007f */
[----:B---3--:R-:W-:Y:S05]  /*20d30*/  @!P0 BRA `(.L_x_8049) ;  /* 0xfffffffc00f08947 */ /* 0x008fea000383ffff */
[----:B------:R-:W-:Y:S05]  /*20d40*/  BRA `(.L_x_8215) ;  /* 0xffffffc400a47947 */ /* 0x000fea000383ffff */
.L_x_8051:
[----:B0-----:R0:W1:Y:S02]  /*20d50*/  SYNCS.PHASECHK.TRANS64.TRYWAIT P0, [R2+URZ+0x28860], R9 ;  /* 0x02886009020075a7 */ /* 0x001064000800017f */
[----:B-1----:R-:W-:Y:S05]  /*20d60*/  @!P0 NANOSLEEP.SYNCS 0x989680 ;  /* 0x009896800000895d */ /* 0x002fea0003900000 */
[----:B------:R-:W1:Y:S02]  /*20d70*/  @!P0 SYNCS.PHASECHK.TRANS64 P0, [R2+URZ+0x28860], R9 ;  /* 0x02886009020085a7 */ /* 0x000e64000800007f */
[----:B-1----:R-:W-:Y:S05]  /*20d80*/  @!P0 BRA `(.L_x_8051) ;  /* 0xfffffffc00f08947 */ /* 0x002fea000383ffff */
[----:B------:R-:W-:Y:S05]  /*20d90*/  BRA `(.L_x_8216) ;  /* 0xffffffc800387947 */ /* 0x000fea000383ffff */
.L_x_8059:
[----:B-1----:R1:W2:Y:S02]  /*20da0*/  SYNCS.PHASECHK.TRANS64.TRYWAIT P0, [R0+URZ+0x28860], R3 ;  /* 0x02886003000075a7 */ /* 0x0022a4000800017f */
[----:B--2---:R-:W-:Y:S05]  /*20db0*/  @!P0 NANOSLEEP.SYNCS 0x989680 ;  /* 0x009896800000895d */ /* 0x004fea0003900000 */
[----:B------:R-:W2:Y:S02]  /*20dc0*/  @!P0 SYNCS.PHASECHK.TRANS64 P0, [R0+URZ+0x28860], R3 ;  /* 0x02886003000085a7 */ /* 0x000ea4000800007f */
[----:B--2---:R-:W-:Y:S05]  /*20dd0*/  @!P0 BRA `(.L_x_8059) ;  /* 0xfffffffc00f08947 */ /* 0x004fea000383ffff */
[----:B------:R-:W-:Y:S05]  /*20de0*/  BRA `(.L_x_8217) ;  /* 0xffffffcc00547947 */ /* 0x000fea000383ffff */
.L_x_8062:
[----:B------:R-:W-:Y:S01]  /*20df0*/  BSSY B0, `(.L_x_8218) ;  /* 0x0000008000007945 */ /* 0x000fe20003800000 */
[----:B------:R-:W-:Y:S01]  /*20e00*/  IMAD.MOV.U32 R13, RZ, RZ, R16 ;  /* 0x000000ffff0d7224 */ /* 0x000fe200078e0010 */
[----:B------:R-:W-:Y:S01]  /*20e10*/  MOV R12, RZ ;  /* 0x000000ff000c7202 */ /* 0x000fe20000000f00 */
[----:B------:R-:W-:Y:S02]  /*20e20*/  IMAD.MOV.U32 R11, RZ, RZ, 0x1f ;  /* 0x0000001fff0b7424 */ /* 0x000fe400078e00ff */
[----:B0-----:R-:W-:-:S07]  /*20e30*/  IMAD.MOV.U32 R15, RZ, RZ, -0x1 ;  /* 0xffffffffff0f7424 */ /* 0x001fce00078e00ff */
[----:B-1----:R-:W-:Y:S05]  /*20e40*/  WARPSYNC.COLLECTIVE R15, `(.L_x_8219) ;  /* 0x000000000f087348 */ /* 0x002fea0003c00000 */
[----:B------:R0:W2:Y:S02]  /*20e50*/  SHFL.IDX P6, R14, R13, R12, R11 ;  /* 0x0000000c0d0e7389 */ /* 0x0000a400000c000b */
[----:B012---:R-:W-:Y:S01]  /*20e60*/  ENDCOLLECTIVE ;  /* 0x000000000000791b */ /* 0x007fe20003800000 */
.L_x_8219:
[----:B------:R-:W-:Y:S05]  /*20e70*/  BSYNC B0 ;  /* 0x0000000000007941 */ /* 0x000fea0003800000 */
.L_x_8218:
[----:B------:R-:W-:Y:S01]  /*20e80*/  IMAD.MOV.U32 R13, RZ, RZ, R16 ;  /* 0x000000ffff0d7224 */ /* 0x000fe200078e0010 */
[----:B------:R-:W-:Y:S01]  /*20e90*/  MOV R11, 0x1f ;  /* 0x0000001f000b7802 */ /* 0x000fe20000000f00 */
[----:B------:R-:W-:Y:S01]  /*20ea0*/  IMAD.MOV.U32 R12, RZ, RZ, 0x1 ;  /* 0x00000001ff0c7424 */ /* 0x000fe200078e00ff */
[----:B------:R-:W-:Y:S01]  /*20eb0*/  MOV R4, R14 ;  /* 0x0000000e00047202 */ /* 0x000fe20000000f00 */
[----:B------:R-:W-:-:S07]  /*20ec0*/  IMAD.MOV.U32 R15, RZ, RZ, -0x1 ;  /* 0xffffffffff0f7424 */ /* 0x000fce00078e00ff */
[----:B------:R-:W-:Y:S05]  /*20ed0*/  WARPSYNC.COLLECTIVE R15, `(.L_x_8220) ;  /* 0x000000000f087348 */ /* 0x000fea0003c00000 */
[----:B------:R0:W1:Y:S02]  /*20ee0*/  SHFL.IDX P6, R14, R13, R12, R11 ;  /* 0x0000000c0d0e7389 */ /* 0x00006400000c000b */
[----:B01----:R-:W-:Y:S01]  /*20ef0*/  ENDCOLLECTIVE ;  /* 0x000000000000791b */ /* 0x003fe20003800000 */
.L_x_8220:
[----:B------:R-:W-:Y:S01]  /*20f00*/  IMAD.MOV.U32 R6, RZ, RZ, R14 ;  /* 0x000000ffff067224 */ /* 0x000fe200078e000e */
[----:B------:R-:W-:Y:S06]  /*20f10*/  BRA `(.L_x_8221) ;  /* 0xffffffcc00e87947 */ /* 0x000fec000383ffff */
.L_x_8065:
[----:B------:R-:W-:Y:S01]  /*20f20*/  BSSY B0, `(.L_x_8222) ;  /* 0x0000008000007945 */ /* 0x000fe20003800000 */
[----:B-----5:R-:W-:Y:S01]  /*20f30*/  MOV R13, R3 ;  /* 0x00000003000d7202 */ /* 0x020fe20000000f00 */
[----:B------:R-:W-:Y:S01]  /*20f40*/  IMAD.MOV.U32 R12, RZ, RZ, 0x1 ;  /* 0x00000001ff0c7424 */ /* 0x000fe200078e00ff */
[----:B0-----:R-:W-:Y:S01]  /*20f50*/  MOV R15, 0xffffffff ;  /* 0xffffffff000f7802 */ /* 0x001fe20000000f00 */
[----:B------:R-:W-:-:S07]  /*20f60*/  IMAD.MOV.U32 R11, RZ, RZ, RZ ;  /* 0x000000ffff0b7224 */ /* 0x000fce00078e00ff */
[----:B-1234-:R-:W-:Y:S05]  /*20f70*/  WARPSYNC.COLLECTIVE R15, `(.L_x_8223) ;  /* 0x000000000f087348 */ /* 0x01efea0003c00000 */
[----:B------:R0:W0:Y:S02]  /*20f80*/  SHFL.UP P6, R14, R13, R12, R11 ;  /* 0x0400000c0d0e7389 */ /* 0x00002400000c000b */
[----:B01234-:R-:W-:Y:S01]  /*20f90*/  ENDCOLLECTIVE ;  /* 0x000000000000791b */ /* 0x01ffe20003800000 */
.L_x_8223:
[----:B------:R-:W-:Y:S05]  /*20fa0*/  BSYNC B0 ;  /* 0x0000000000007941 */ /* 0x000fea0003800000 */
.L_x_8222:
[C---:B------:R-:W-:Y:S01]  /*20fb0*/  ISETP.NE.AND P0, PT, R9.reuse, RZ, PT ;  /* 0x000000ff0900720c */ /* 0x040fe20003f05270 */
        /* <DEDUP_REMOVED lines=9> */
.L_x_8224:
        /* <DEDUP_REMOVED lines=8> */
.L_x_8225:
        /* <DEDUP_REMOVED lines=8> */
.L_x_8226:
        /* <DEDUP_REMOVED lines=8> */
.L_x_8227:
        /* <DEDUP_REMOVED lines=8> */
.L_x_8228:
[----:B------:R-:W-:Y:S05]  /*21250*/  BRA `(.L_x_8229) ;  /* 0xffffffcc00ac7947 */ /* 0x000fea000383ffff */
.L_x_8070:
[----:B------:R-:W-:Y:S01]  /*21260*/  BSSY B0, `(.L_x_8230) ;  /* 0x0000008000007945 */ /* 0x000fe20003800000 */
[----:B-----5:R-:W-:Y:S01]  /*21270*/  MOV R13, R3 ;  /* 0x00000003000d7202 */ /* 0x020fe20000000f00 */
[----:B------:R-:W-:Y:S01]  /*21280*/  IMAD.MOV.U32 R12, RZ, RZ, 0x1 ;  /* 0x00000001ff0c7424 */ /* 0x000fe200078e00ff */
[----:B------:R-:W-:Y:S01]  /*21290*/  MOV R15, 0xffffffff ;  /* 0xffffffff000f7802 */ /* 0x000fe20000000f00 */
[----:B------:R-:W-:-:S07]  /*212a0*/  IMAD.MOV.U32 R11, RZ, RZ, RZ ;  /* 0x000000ffff0b7224 */ /* 0x000fce00078e00ff */
[----:B012---:R-:W-:Y:S05]  /*212b0*/  WARPSYNC.COLLECTIVE R15, `(.L_x_8231) ;  /* 0x000000000f087348 */ /* 0x007fea0003c00000 */
[----:B------:R3:W4:Y:S02]  /*212c0*/  SHFL.UP P6, R14, R13, R12, R11 ;  /* 0x0400000c0d0e7389 */ /* 0x00072400000c000b */
[----:B01234-:R-:W-:Y:S01]  /*212d0*/  ENDCOLLECTIVE ;  /* 0x000000000000791b */ /* 0x01ffe20003800000 */
.L_x_8231:
[----:B------:R-:W-:Y:S05]  /*212e0*/  BSYNC B0 ;  /* 0x0000000000007941 */ /* 0x000fea0003800000 */
.L_x_8230:
[C---:B------:R-:W-:Y:S01]  /*212f0*/  ISETP.NE.AND P0, PT, R7.reuse, RZ, PT ;  /* 0x000000ff0700720c */ /* 0x040fe20003f05270 */
[----:B------:R-:W-:Y:S01]  /*21300*/  IMAD.MOV.U32 R11, RZ, RZ, RZ ;  /* 0x000000ffff0b7224 */ /* 0x000fe200078e00ff */
[----:B------:R-:W-:Y:S01]  /*21310*/  MOV R12, 0x2 ;  /* 0x00000002000c7802 */ /* 0x000fe20000000f00 */
[----:B------:R-:W-:Y:S01]  /*21320*/  IMAD.MOV.U32 R15, RZ, RZ, -0x1 ;  /* 0xffffffffff0f7424 */ /* 0x000fe200078e00ff */
[----:B------:R-:W-:Y:S02]  /*21330*/  SEL R2, R14, RZ, P0 ;  /* 0x000000ff0e027207 */ /* 0x000fe40000000000 */
[----:B------:R-:W-:-:S03]  /*21340*/  ISETP.GE.U32.AND P0, PT, R7, 0x2, PT ;  /* 0x000000020700780c */ /* 0x000fc60003f06070 */
[----:B------:R-:W-:-:S04]  /*21350*/  IMAD.IADD R2, R3, 0x1, R2 ;  /* 0x0000000103027824 */ /* 0x000fc800078e0202 */
[----:B------:R-:W-:-:S07]  /*21360*/  IMAD.MOV.U32 R13, RZ, RZ, R2 ;  /* 0x000000ffff0d7224 */ /* 0x000fce00078e0002 */
[----:B------:R-:W-:Y:S05]  /*21370*/  WARPSYNC.COLLECTIVE R15, `(.L_x_8232) ;  /* 0x000000000f087348 */ /* 0x000fea0003c00000 */
[----:B------:R0:W1:Y:S02]  /*21380*/  SHFL.UP P6, R14, R13, R12, R11 ;  /* 0x0400000c0d0e7389 */ /* 0x00006400000c000b */
[----:B01----:R-:W-:Y:S01]  /*21390*/  ENDCOLLECTIVE ;  /* 0x000000000000791b */ /* 0x003fe20003800000 */
.L_x_8232:
        /* <DEDUP_REMOVED lines=8> */
.L_x_8233:
        /* <DEDUP_REMOVED lines=8> */
.L_x_8234:
        /* <DEDUP_REMOVED lines=8> */
.L_x_8235:
        /* <DEDUP_REMOVED lines=8> */
.L_x_8236:
[----:B------:R-:W-:Y:S05]  /*215a0*/  BRA `(.L_x_8237) ;  /* 0xffffffcc008c7947 */ /* 0x000fea000383ffff */
.L_x_8072:
[----:B------:R-:W-:Y:S01]  /*215b0*/  BSSY B0, `(.L_x_8238) ;  /* 0x0000006000007945 */ /* 0x000fe20003800000 */
[----:B------:R-:W-:Y:S01]  /*215c0*/  PLOP3.LUT P6, PT, P6, PT, PT, 0x8, 0x0 ;  /* 0x000000000000781c */ /* 0x000fe200037ce170 */
[----:B------:R-:W-:-:S12]  /*215d0*/  IMAD.MOV.U32 R15, RZ, RZ, -0x1 ;  /* 0xffffffffff0f7424 */ /* 0x000fd800078e00ff */
[----:B0-2---:R-:W-:Y:S05]  /*215e0*/  WARPSYNC.COLLECTIVE R15, `(.L_x_8239) ;  /* 0x000000000f087348 */ /* 0x005fea0003c00000 */
[----:B------:R-:W-:Y:S01]  /*215f0*/  VOTE.ANY R14, PT, P6 ;  /* 0x00000000000e7806 */ /* 0x000fe200030e0100 */
[----:B0-2---:R-:W-:Y:S06]  /*21600*/  ENDCOLLECTIVE ;  /* 0x000000000000791b */ /* 0x005fec0003800000 */
.L_x_8239:
[----:B------:R-:W-:Y:S05]  /*21610*/  BSYNC B0 ;  /* 0x0000000000007941 */ /* 0x000fea0003800000 */
.L_x_8238:
        /* <DEDUP_REMOVED lines=9> */
.L_x_8240:
[----:B------:R-:W-:Y:S01]  /*216b0*/  IMAD.MOV.U32 R17, RZ, RZ, R14 ;  /* 0x000000ffff117224 */ /* 0x000fe200078e000e */
[----:B------:R-:W-:Y:S06]  /*216c0*/  BRA `(.L_x_8241) ;  /* 0xffffffcc007c7947 */ /* 0x000fec000383ffff */
.L_x_8074:
[----:B------:R-:W-:Y:S01]  /*216d0*/  BSSY B0, `(.L_x_8242) ;  /* 0x0000007000007945 */ /* 0x000fe20003800000 */
[----:B------:R-:W-:Y:S01]  /*216e0*/  IMAD.MOV.U32 R13, RZ, RZ, R2 ;  /* 0x000000ffff0d7224 */ /* 0x000fe200078e0002 */
[----:B------:R-:W-:Y:S01]  /*216f0*/  MOV R11, 0x1f ;  /* 0x0000001f000b7802 */ /* 0x000fe20000000f00 */
[----:B------:R-:W-:-:S07]  /*21700*/  IMAD.MOV.U32 R15, RZ, RZ, -0x1 ;  /* 0xffffffffff0f7424 */ /* 0x000fce00078e00ff */
[----:B01-3--:R-:W-:Y:S05]  /*21710*/  WARPSYNC.COLLECTIVE R15, `(.L_x_8243) ;  /* 0x000000000f087348 */ /* 0x00bfea0003c00000 */
[----:B------:R2:W4:Y:S02]  /*21720*/  SHFL.IDX P6, R14, R13, R12, R11 ;  /* 0x0000000c0d0e7389 */ /* 0x00052400000c000b */
[----:B01234-:R-:W-:Y:S01]  /*21730*/  ENDCOLLECTIVE ;  /* 0x000000000000791b */ /* 0x01ffe20003800000 */
.L_x_8243:
[----:B------:R-:W-:Y:S05]  /*21740*/  BSYNC B0 ;  /* 0x0000000000007941 */ /* 0x000fea0003800000 */
.L_x_8242:
[----:B------:R-:W-:Y:S01]  /*21750*/  IMAD.MOV.U32 R16, RZ, RZ, R14 ;  /* 0x000000ffff107224 */ /* 0x000fe200078e000e */
[----:B------:R-:W-:Y:S06]  /*21760*/  BRA `(.L_x_8073) ;  /* 0xffffffcc00707947 */ /* 0x000fec000383ffff */
.L_x_8078:
[----:B-1----:R1:W2:Y:S02]  /*21770*/  SYNCS.PHASECHK.TRANS64.TRYWAIT P0, [R0+URZ+0x28820], R3 ;  /* 0x02882003000075a7 */ /* 0x0022a4000800017f */
[----:B--2---:R-:W-:Y:S05]  /*21780*/  @!P0 NANOSLEEP.SYNCS 0x989680 ;  /* 0x009896800000895d */ /* 0x004fea0003900000 */
[----:B------:R-:W2:Y:S02]  /*21790*/  @!P0 SYNCS.PHASECHK.TRANS64 P0, [R0+URZ+0x28820], R3 ;  /* 0x02882003000085a7 */ /* 0x000ea4000800007f */
[----:B--2---:R-:W-:Y:S05]  /*217a0*/  @!P0 BRA `(.L_x_8078) ;  /* 0xfffffffc00f08947 */ /* 0x004fea000383ffff */
[----:B------:R-:W-:Y:S05]  /*217b0*/  BRA `(.L_x_8244) ;  /* 0xffffffd000e47947 */ /* 0x000fea000383ffff */
.L_x_8079:
        /* <DEDUP_REMOVED lines=11> */
.L_x_8246:
[----:B------:R-:W-:Y:S05]  /*21870*/  BSYNC B0 ;  /* 0x0000000000007941 */ /* 0x000fea0003800000 */
.L_x_8245:
[----:B------:R-:W-:Y:S05]  /*21880*/  BRA `(.L_x_8247) ;  /* 0xffffffd000cc7947 */ /* 0x000fea000383ffff */
.L_x_8080:
[----:B------:R-:W-:Y:S01]  /*21890*/  BSSY B0, `(.L_x_8248) ;  /* 0x0000006000007945 */ /* 0x000fe20003800000 */
[----:B------:R-:W-:-:S07]  /*218a0*/  IMAD.MOV.U32 R15, RZ, RZ, -0x1 ;  /* 0xffffffffff0f7424 */ /* 0x000fce00078e00ff */
[----:B012---:R-:W-:Y:S05]  /*218b0*/  WARPSYNC.COLLECTIVE R15, `(.L_x_8249) ;  /* 0x000000000f0c7348 */ /* 0x007fea0003c00000 */
[----:B------:R-:W-:Y:S02]  /*218c0*/  ELECT P6, UR62, PT ;  /* 0x00000000003e782f */ /* 0x000fe400038c0000 */
[----:B------:R-:W-:Y:S01]  /*218d0*/  MOV R14, UR62 ;  /* 0x0000003e000e7c02 */ /* 0x000fe20008000f00 */
[----:B012---:R-:W-:Y:S10]  /*218e0*/  ENDCOLLECTIVE ;  /* 0x000000000000791b */ /* 0x007ff40003800000 */
.L_x_8249:
[----:B------:R-:W-:Y:S05]  /*218f0*/  BSYNC B0 ;  /* 0x0000000000007941 */ /* 0x000fea0003800000 */
.L_x_8248:
[----:B------:R-:W-:Y:S05]  /*21900*/  BRA `(.L_x_8250) ;  /* 0xffffffd000c07947 */ /* 0x000fea000383ffff */
.L_x_8082:
[----:B-1----:R1:W2:Y:S02]  /*21910*/  SYNCS.PHASECHK.TRANS64.TRYWAIT P0, [R6+URZ], R5 ;  /* 0x00000005060075a7 */ /* 0x0022a4000800017f */
[----:B--2---:R-:W-:Y:S05]  /*21920*/  @!P0 NANOSLEEP.SYNCS 0x989680 ;  /* 0x009896800000895d */ /* 0x004fea0003900000 */
[----:B------:R-:W2:Y:S02]  /*21930*/  @!P0 SYNCS.PHASECHK.TRANS64 P0, [R6+URZ], R5 ;  /* 0x00000005060085a7 */ /* 0x000ea4000800007f */
[----:B--2---:R-:W-:Y:S05]  /*21940*/  @!P0 BRA `(.L_x_8082) ;  /* 0xfffffffc00f08947 */ /* 0x004fea000383ffff */
[----:B------:R-:W-:Y:S05]  /*21950*/  BRA `(.L_x_8251) ;  /* 0xffffffd000fc7947 */ /* 0x000fea000383ffff */
.L_x_8083:
[----:B--2---:R2:W3:Y:S02]  /*21960*/  SYNCS.PHASECHK.TRANS64.TRYWAIT P0, [R7+URZ], R2 ;  /* 0x00000002070075a7 */ /* 0x0044e4000800017f */
[----:B---3--:R-:W-:Y:S05]  /*21970*/  @!P0 NANOSLEEP.SYNCS 0x989680 ;  /* 0x009896800000895d */ /* 0x008fea0003900000 */
[----:B------:R-:W3:Y:S02]  /*21980*/  @!P0 SYNCS.PHASECHK.TRANS64 P0, [R7+URZ], R2 ;  /* 0x00000002070085a7 */ /* 0x000ee4000800007f */
[----:B---3--:R-:W-:Y:S05]  /*21990*/  @!P0 BRA `(.L_x_8083) ;  /* 0xfffffffc00f08947 */ /* 0x008fea000383ffff */
[----:B------:R-:W-:Y:S05]  /*219a0*/  BRA `(.L_x_8252) ;  /* 0xffffffd000f07947 */ /* 0x000fea000383ffff */
.L_x_8085:
[----:B---3--:R3:W4:Y:S02]  /*219b0*/  SYNCS.PHASECHK.TRANS64.TRYWAIT P0, [R4+URZ], R5 ;  /* 0x00000005040075a7 */ /* 0x008724000800017f */
[----:B----4-:R-:W-:Y:S05]  /*219c0*/  @!P0 NANOSLEEP.SYNCS 0x989680 ;  /* 0x009896800000895d */ /* 0x010fea0003900000 */
[----:B------:R-:W4:Y:S02]  /*219d0*/  @!P0 SYNCS.PHASECHK.TRANS64 P0, [R4+URZ], R5 ;  /* 0x00000005040085a7 */ /* 0x000f24000800007f */
[----:B----4-:R-:W-:Y:S05]  /*219e0*/  @!P0 BRA `(.L_x_8085) ;  /* 0xfffffffc00f08947 */ /* 0x010fea000383ffff */
[----:B------:R-:W-:Y:S05]  /*219f0*/  BRA `(.L_x_8253) ;  /* 0xffffffd000f87947 */ /* 0x000fea000383ffff */
.L_x_8254:
        /* <DEDUP_REMOVED lines=16> */
.L_x_12775:


//--------------------- .text._ZN7cutlass13device_kernelIN5flash11enable_sm90INS1_16FlashAttnFwdSm90INS1_25CollectiveMainloopFwdSm90ILi2EN4cute5tupleIJNS5_1CILi1EEES8_S8_EEENS6_IJNS7_ILi192EEENS7_ILi144EEENS7_ILi96EEEEEELi96ENS_6half_tEfNS_4arch4Sm90ELb0ELb0ELb1ELb0ELb0ELb0ELb0ELb0ELb1ELb0ELb0ELb0EEENS1_21CollectiveEpilogueFwdINS6_IJSA_SC_SB_EEES9_SE_SG_Li384ELb0ELb0ELb0ELb0EEENS1_29StaticPersistentTileSchedulerILb0EEEEEEEEEvNT_6ParamsE --------------------------
	.section	.text._ZN7cutlass13device_kernelIN5flash11enable_sm90INS1_16FlashAttnFwdSm90INS1_25CollectiveMainloopFwdSm90ILi2EN4cute5tupleIJNS5_1CILi1EEES8_S8_EEENS6_IJNS7_ILi192EEENS7_ILi144EEENS7_ILi96EEEEEELi96ENS_6half_tEfNS_4arch4Sm90ELb0ELb0ELb1ELb0ELb0ELb0ELb0ELb0ELb1ELb0ELb0ELb0EEENS1_21CollectiveEpilogueFwdINS6_IJSA_SC_SB_EEES9_SE_SG_Li384ELb0ELb0ELb0ELb0EEENS1_29StaticPersistentTileSchedulerILb0EEEEEEEEEvNT_6ParamsE,"ax",@progbits
	.align	128
.text._ZN7cutlass13device_kernelIN5flash11enable_sm90INS1_16FlashAttnFwdSm90INS1_25CollectiveMainloopFwdSm90ILi2EN4cute5tupleIJNS5_1CILi1EEES8_S8_EEENS6_IJNS7_ILi192EEENS7_ILi144EEENS7_ILi96EEEEEELi96ENS_6half_tEfNS_4arch4Sm90ELb0ELb0ELb1ELb0ELb0ELb0ELb0ELb0ELb1ELb0ELb0ELb0EEENS1_21CollectiveEpilogueFwdINS6_IJSA_SC_SB_EEES9_SE_SG_Li384ELb0ELb0ELb0ELb0EEENS1_29StaticPersistentTileSchedulerILb0EEEEEEEEEvNT_6ParamsE:
        .type           _ZN7cutlass13device_kernelIN5flash11enable_sm90INS1_16FlashAttnFwdSm90INS1_25CollectiveMainloopFwdSm90ILi2EN4cute5tupleIJNS5_1CILi1EEES8_S8_EEENS6_IJNS7_ILi192EEENS7_ILi144EEENS7_ILi96EEEEEELi96ENS_6half_tEfNS_4arch4Sm90ELb0ELb0ELb1ELb0ELb0ELb0ELb0ELb0ELb1ELb0ELb0ELb0EEENS1_21CollectiveEpilogueFwdINS6_IJSA_SC_SB_EEES9_SE_SG_Li384ELb0ELb0ELb0ELb0EEENS1_29StaticPersistentTileSchedulerILb0EEEEEEEEEvNT_6ParamsE,@function
        .size           _ZN7cutlass13device_kernelIN5flash11enable_sm90INS1_16FlashAttnFwdSm90INS1_25CollectiveMainloopFwdSm90ILi2EN4cute5tupleIJNS5_1CILi1EEES8_S8_EEENS6_IJNS7_ILi192EEENS7_ILi144EEENS7_ILi96EEEEEELi96ENS_6half_tEfNS_4arch4Sm90ELb0ELb0ELb1ELb0ELb0ELb0ELb0ELb0ELb1ELb0ELb0ELb0EEENS1_21CollectiveEpilogueFwdINS6_IJSA_SC_SB_EEES9_SE_SG_Li384ELb0ELb0ELb0ELb0EEENS1_29StaticPersistentTileSchedulerILb0EEEEEEEEEvNT_6ParamsE,(.L_x_12776 - _ZN7cutlass13device_kernelIN5flash11enable_sm90INS1_16FlashAttnFwdSm90INS1_25CollectiveMainloopFwdSm90ILi2EN4cute5tupleIJNS5_1CILi1EEES8_S8_EEENS6_IJNS7_ILi192EEENS7_ILi144EEENS7_ILi96EEEEEELi96ENS_6half_tEfNS_4arch4Sm90ELb0ELb0ELb1ELb0ELb0ELb0ELb0ELb0ELb1ELb0ELb0ELb0EEENS1_21CollectiveEpilogueFwdINS6_IJSA_SC_SB_EEES9_SE_SG_Li384ELb0ELb0ELb0ELb0EEENS1_29StaticPersistentTileSchedulerILb0EEEEEEEEEvNT_6ParamsE)
        .other          _ZN7cutlass13device_kernelIN5flash11enable_sm90INS1_16FlashAttnFwdSm90INS1_25CollectiveMainloopFwdSm90ILi2EN4cute5tupleIJNS5_1CILi1EEES8_S8_EEENS6_IJNS7_ILi192EEENS7_ILi144EEENS7_ILi96EEEEEELi96ENS_6half_tEfNS_4arch4Sm90ELb0ELb0ELb1ELb0ELb0ELb0ELb0ELb0ELb1ELb0ELb0ELb0EEENS1_21CollectiveEpilogueFwdINS6_IJSA_SC_SB_EEES9_SE_SG_Li384ELb0ELb0ELb0ELb0EEENS1_29StaticPersistentTileSchedulerILb0EEEEEEEEEvNT_6ParamsE,@"STO_CUDA_ENTRY STV_DEFAULT"
_ZN7cutlass13device_kernelIN5flash11enable_sm90INS1_16FlashAttnFwdSm90INS1_25CollectiveMainloopFwdSm90ILi2EN4cute5tupleIJNS5_1CILi1EEES8_S8_EEENS6_IJNS7_ILi192EEENS7_ILi144EEENS7_ILi96EEEEEELi96ENS_6half_tEfNS_4arch4Sm90ELb0ELb0ELb1ELb0ELb0ELb0ELb0ELb0ELb1ELb0ELb0ELb0EEENS1_21CollectiveEpilogueFwdINS6_IJSA_SC_SB_EEES9_SE_SG_Li384ELb0ELb0ELb0ELb0EEENS1_29StaticPersistentTileSchedulerILb0EEEEEEEEEvNT_6ParamsE:
        /* <DEDUP_REMOVED lines=23> */
.L_x_8256:
[----:B------:R-:W-:Y:S05]  /*0170*/  BSYNC B0 ;  /* 0x0000000000007941 */ /* 0x000fea0003800000 */
.L_x_8255:
[----:B------:R-:W-:Y:S01]  /*0180*/  VOTEU.ANY UP0, P0 ;  /* 0x00000000003f7886 */ /* 0x000fe20000000100 */
[----:B------:R-:W1:Y:S01]  /*0190*/  SHFL.IDX PT, R2, R0, RZ, 0x1f ;  /* 0x00001fff00027589 */ /* 0x000e6200000e0000 */
[----:B------:R-:W-:Y:S01]  /*01a0*/  UMOV UR4, 0x1 ;  /* 0x0000000100047882 */ /* 0x000fe20000000000 */
[----:B------:R-:W-:Y:S01]  /*01b0*/  SHF.R.U32.HI R3, RZ, 0x7, R3 ;  /* 0x00000007ff037819 */ /* 0x000fe20000011603 */
[----:B------:R-:W-:Y:S01]  /*01c0*/  VOTEU.ANY UP1, P0 ;  /* 0x00000000003f7886 */ /* 0x000fe20000020100 */
[----:B------:R-:W2:Y:S01]  /*01d0*/  @UP0 S2UR UR7, SR_CgaCtaId ;  /* 0x00000000000709c3 */ /* 0x000ea20000008800 */
[----:B------:R-:W-:Y:S01]  /*01e0*/  @UP0 UMOV UR6, 0x400 ;  /* 0x0000040000060882 */ /* 0x000fe20000000000 */
[----:B------:R-:W-:-:S04]  /*01f0*/  @UP0 UIADD3 UR4, -UR4, 0x100000, URZ ;  /* 0x0010000004040890 */ /* 0x000fc8000fffe13f */
[----:B------:R-:W-:Y:S02]  /*0200*/  @UP0 USHF.L.U32 UR5, UR4, 0xb, URZ ;  /* 0x0000000b04050899 */ /* 0x000fe4000800063f */
[----:B------:R-:W-:Y:S01]  /*0210*/  @UP0 USHF.L.U32 UR4, UR4, 0x1, URZ ;  /* 0x0000000104040899 */ /* 0x000fe2000800063f */
[----:B-1----:R-:W-:Y:S02]  /*0220*/  ISETP.NE.AND P1, PT, R2, RZ, PT ;  /* 0x000000ff0200720c */ /* 0x002fe40003f25270 */
[----:B------:R1:W3:Y:S01]  /*0230*/  SHFL.IDX PT, R2, R3, RZ, 0x1f ;  /* 0x00001fff03027589 */ /* 0x0002e200000e0000 */
[----:B--2---:R-:W-:Y:S01]  /*0240*/  @UP0 ULEA UR6, UR7, UR6, 0x18 ;  /* 0x0000000607060291 */ /* 0x004fe2000f8ec03f */
[----:B------:R-:W-:Y:S02]  /*0250*/  VOTEU.ANY UP0, P0 ;  /* 0x00000000003f7886 */ /* 0x000fe40000000100 */
[----:B------:R-:W2:Y:S09]  /*0260*/  FENCE.VIEW.ASYNC.S ;  /* 0x00000000000073c6 */ /* 0x000eb20000000000 */
[----:B--2---:R1:W2:Y:S01]  /*0270*/  @UP0 SYNCS.EXCH.64 URZ, [UR6+0x31c00], UR4 ;  /* 0x031c0004063f05b2 */ /* 0x0042a20008000100 */
[----:B------:R1:W4:Y:S02]  /*0280*/  @UP1 SYNCS.EXCH.64 URZ, [UR6+0x31c20], UR4 ;  /* 0x031c2004063f15b2 */ /* 0x0003240008000100 */
[----:B-1----:R-:W-:Y:S05]  /*0290*/  @P1 BRA `(.L_x_8257) ;  /* 0x0000000000481947 */ /* 0x002fea0003800000 */
[----:B------:R-:W1:Y:S01]  /*02a0*/  S2UR UR5, SR_CgaCtaId ;  /* 0x00000000000579c3 */ /* 0x000e620000008800 */
        /* <DEDUP_REMOVED lines=17> */
.L_x_8257:
[----:B------:R-:W5:Y:S01]  /*03c0*/  SHFL.IDX PT, R3, R0, RZ, 0x1f ;  /* 0x00001fff00037589 */ /* 0x000f6200000e0000 */
[----:B------:R-:W-:Y:S01]  /*03d0*/  NOP ;  /* 0x0000000000007918 */ /* 0x000fe20000000000 */
[----:B-----5:R-:W-:-:S13]  /*03e0*/  ISETP.NE.AND P0, PT, R3, RZ, PT ;  /* 0x000000ff0300720c */ /* 0x020fda0003f05270 */
        /* <DEDUP_REMOVED lines=19> */
.L_x_8258:
[----:B------:R-:W5:Y:S01]  /*0520*/  SHFL.IDX PT, R3, R0, RZ, 0x1f ;  /* 0x00001fff00037589 */ /* 0x000f6200000e0000 */
[----:B------:R-:W-:Y:S01]  /*0530*/  NOP ;  /* 0x0000000000007918 */ /* 0x000fe20000000000 */
[----:B-----5:R-:W-:-:S13]  /*0540*/  ISETP.NE.AND P0, PT, R3, RZ, PT ;  /* 0x000000ff0300720c */ /* 0x020fda0003f05270 */
        /* <DEDUP_REMOVED lines=13> */
[----:B------:R1:W1:Y:S01]  /*0620*/  SYNCS.EXCH.64 URZ, [UR6+0x31c88], UR4 ;  /* 0x031c8804063f75b2 */ /* 0x0002620008000100 */
[----:B------:R-:W-:Y:S01]  /*0630*/  NOP ;  /* 0x0000000000007918 */ /* 0x000fe20000000000 */
.L_x_8259:
        /* <DEDUP_REMOVED lines=22> */
.L_x_8260:
        /* <DEDUP_REMOVED lines=22> */
.L_x_8261:
[----:B---3--:R-:W-:Y:S01]  /*0900*/  ISETP.NE.AND P0, PT, R2, RZ, PT ;  /* 0x000000ff0200720c */ /* 0x008fe20003f05270 */
[----:B------:R-:W-:Y:S01]  /*0910*/  IMAD.MOV.U32 R2, RZ, RZ, 0x1 ;  /* 0x00000001ff027424 */ /* 0x000fe200078e00ff */
[----:B------:R-:W-:-:S04]  /*0920*/  NOP ;  /* 0x0000000000007918 */ /* 0x000fc80000000000 */
[----:B------:R-:W-:-:S05]  /*0930*/  SEL R2, R2, 0x2, !P0 ;  /* 0x0000000202027807 */ /* 0x000fca0004000000 */
[----:B------:R3:W-:Y:S01]  /*0940*/  STL [R1], R2 ;  /* 0x0000000201007387 */ /* 0x0007e20000100800 */
[----:B-12-4-:R-:W-:Y:S06]  /*0950*/  BAR.SYNC.DEFER_BLOCKING 0x0 ;  /* 0x0000000000007b1d */ /* 0x016fec0000010000 */
[----:B------:R-:W-:Y:S05]  /*0960*/  @!P0 BRA `(.L_x_8262) ;  /* 0x0000009c00908947 */ /* 0x000fea0003800000 */
.L_x_8263:
[----:B------:R-:W-:-:S08]  /*0970*/  NOP ;  /* 0x0000000000007918 */ /* 0x000fd00000000000 */
[----:B------:R-:W1:Y:S02]  /*0980*/  USETMAXREG.TRY_ALLOC.CTAPOOL UP0, 0xa0 ;  /* 0x000000a0000079c8 */ /* 0x000e640008000600 */
[----:B-1----:R-:W-:-:S13]  /*0990*/  PLOP3.LUT P0, PT, PT, PT, UP0, 0x80, 0x0 ;  /* 0x000000000000781c */ /* 0x002fda0003f0f008 */
[----:B------:R-:W-:Y:S05]  /*09a0*/  @!P0 BRA `(.L_x_8263) ;  /* 0xfffffffc00f08947 */ /* 0x000fea000383ffff */
[----:B---3--:R-:W1:Y:S01]  /*09b0*/  S2R R2, SR_TID.X ;  /* 0x0000000000027919 */ /* 0x008e620000002100 */
        /* <DEDUP_REMOVED lines=8> */
[----:B------:R-:W2:Y:S01]  /*0a40*/  LDL.LU R12, [R1] ;  /* 0x00000000010c7983 */ /* 0x000ea20000300800 */
[----:B------:R-:W-:Y:S01]  /*0a50*/  VIADD R146, R2, 0xffffff80 ;  /* 0xffffff8002927836 */ /* 0x000fe20000000000 */
[----:B------:R-:W1:Y:S04]  /*0a60*/  S2UR UR4, SR_CgaCtaId ;  /* 0x00000000000479c3 */ /* 0x000e680000008800 */
[----:B------:R-:W-:-:S04]  /*0a70*/  SHF.R.S32.HI R3, RZ, 0x1f, R146 ;  /* 0x0000001fff037819 */ /* 0x000fc80000011492 */
[----:B------:R-:W-:-:S04]  /*0a80*/  LEA.HI R0, R3, R146, RZ, 0x4 ;  /* 0x0000009203007211 */ /* 0x000fc800078f20ff */
[----:B------:R-:W-:-:S04]  /*0a90*/  LOP3.LUT R5, R0, 0xfffffff0, RZ, 0xc0, !PT ;  /* 0xfffffff000057812 */ /* 0x000fc800078ec0ff */
[----:B------:R-:W-:Y:S02]  /*0aa0*/  IADD3 R5, R146, -R5, RZ ;  /* 0x8000000592057210 */ /* 0x000fe40007ffe0ff */
[CC--:B------:R-:W-:Y:S02]  /*0ab0*/  LEA.HI R149, R3.reuse, R146.reuse, RZ, 0x7 ;  /* 0x0000009203957211 */ /* 0x0c0fe400078f38ff */
[----:B------:R-:W-:Y:S02]  /*0ac0*/  SHF.R.S32.HI R2, RZ, 0x1f, R5 ;  /* 0x0000001fff027819 */ /* 0x000fe40000011405 */
[----:B------:R-:W-:Y:S02]  /*0ad0*/  LEA.HI R150, R3, R146, RZ, 0x5 ;  /* 0x0000009203967211 */ /* 0x000fe400078f28ff */
[----:B------:R-:W-:Y:S02]  /*0ae0*/  LEA.HI R4, R2, R5, RZ, 0x3 ;  /* 0x0000000502047211 */ /* 0x000fe400078f18ff */
[----:B------:R-:W-:-:S02]  /*0af0*/  LOP3.LUT R7, R149, 0xffffff80, RZ, 0xc0, !PT ;  /* 0xffffff8095077812 */ /* 0x000fc400078ec0ff */
[----:B------:R-:W-:Y:S01]  /*0b00*/  SHF.R.S32.HI R3, RZ, 0x4, R0 ;  /* 0x00000004ff037819 */ /* 0x000fe20000011400 */
[----:B------:R-:W-:Y:S01]  /*0b10*/  IMAD.SHL.U32 R6, R4, 0x10, RZ ;  /* 0x0000001004067824 */ /* 0x000fe200078e00ff */
[----:B------:R-:W-:Y:S01]  /*0b20*/  LEA.HI R2, R2, R5, RZ, 0x2 ;  /* 0x0000000502027211 */ /* 0x000fe200078f10ff */
[----:B------:R-:W-:Y:S01]  /*0b30*/  IMAD.IADD R146, R146, 0x1, -R7 ;  /* 0x0000000192927824 */ /* 0x000fe200078e0a07 */
[----:B------:R-:W-:Y:S02]  /*0b40*/  LEA.HI R0, R0, R3, RZ, 0x1 ;  /* 0x0000000300007211 */ /* 0x000fe400078f08ff */
[----:B------:R-:W-:Y:S02]  /*0b50*/  SHF.R.S32.HI R150, RZ, 0x5, R150 ;  /* 0x00000005ff967819 */ /* 0x000fe40000011496 */
[----:B------:R-:W-:Y:S02]  /*0b60*/  LOP3.LUT R0, R0, 0x1ffffffe, RZ, 0xc0, !PT ;  /* 0x1ffffffe00007812 */ /* 0x000fe400078ec0ff */
[----:B------:R-:W-:-:S02]  /*0b70*/  LOP3.LUT R4, R2, 0x7fffffc, RZ, 0xc0, !PT ;  /* 0x07fffffc02047812 */ /* 0x000fc400078ec0ff */
[----:B------:R-:W-:Y:S02]  /*0b80*/  LOP3.LUT R7, R6, 0x7fffff80, RZ, 0xc0, !PT ;  /* 0x7fffff8006077812 */ /* 0x000fe400078ec0ff */
[----:B------:R-:W-:Y:S01]  /*0b90*/  SHF.R.S32.HI R149, RZ, 0x7, R149 ;  /* 0x00000007ff957819 */ /* 0x000fe20000011495 */
[----:B------:R-:W3:Y:S01]  /*0ba0*/  S2UR UR6, SR_SWINHI ;  /* 0x00000000000679c3 */ /* 0x000ee20000002f00 */
[----:B------:R-:W-:Y:S01]  /*0bb0*/  SHF.R.S32.HI R9, RZ, 0x1f, R146 ;  /* 0x0000001fff097819 */ /* 0x000fe20000011492 */
[----:B------:R-:W-:Y:S01]  /*0bc0*/  IMAD.IADD R0, R3, 0x1, -R0 ;  /* 0x0000000103007824 */ /* 0x000fe200078e0a00 */
[----:B------:R-:W-:Y:S01]  /*0bd0*/  SHF.R.S32.HI R2, RZ, 0x2, R2 ;  /* 0x00000002ff027819 */ /* 0x000fe20000011402 */
[----:B------:R-:W-:Y:S01]  /*0be0*/  IMAD.IADD R4, R5, 0x1, -R4 ;  /* 0x0000000105047824 */ /* 0x000fe200078e0a04 */
[----:B------:R-:W-:Y:S01]  /*0bf0*/  LEA R7, R150, R7, 0x8 ;  /* 0x0000000796077211 */ /* 0x000fe200078e40ff */
[----:B------:R-:W-:Y:S01]  /*0c00*/  IMAD.HI R3, R149, 0x55555556, RZ ;  /* 0x5555555695037827 */ /* 0x000fe200078e02ff */
[----:B------:R-:W-:-:S03]  /*0c10*/  LEA.HI R8, R9, R146, RZ, 0x2 ;  /* 0x0000009209087211 */ /* 0x000fc600078f10ff */
[----:B------:R-:W-:Y:S01]  /*0c20*/  IMAD.SHL.U32 R2, R2, 0x40, RZ ;  /* 0x0000004002027824 */ /* 0x000fe200078e00ff */
[--C-:B------:R-:W-:Y:S01]  /*0c30*/  SHF.R.S32.HI R10, RZ, 0x2, R8.reuse ;  /* 0x00000002ff0a7819 */ /* 0x100fe20000011408 */
[----:B------:R-:W-:Y:S01]  /*0c40*/  IMAD R7, R4, 0x10, R7 ;  /* 0x0000001004077824 */ /* 0x000fe200078e0207 */
[----:B------:R-:W-:Y:S01]  /*0c50*/  SHF.R.S32.HI R11, RZ, 0x1f, R8 ;  /* 0x0000001fff0b7819 */ /* 0x000fe20000011408 */
[----:B------:R-:W-:Y:S01]  /*0c60*/  IMAD R6, R150, 0x10, R5 ;  /* 0x0000001096067824 */ /* 0x000fe200078e0205 */
[----:B------:R-:W-:Y:S01]  /*0c70*/  LEA.HI R4, R3, R3, RZ, 0x1 ;  /* 0x0000000303047211 */ /* 0x000fe200078f08ff */
[----:B------:R-:W-:Y:S01]  /*0c80*/  IMAD.SHL.U32 R3, R0, 0x8, RZ ;  /* 0x0000000800037824 */ /* 0x000fe200078e00ff */
[----:B------:R-:W-:Y:S02]  /*0c90*/  LEA.HI R11, R11, R10, RZ, 0x3 ;  /* 0x0000000a0b0b7211 */ /* 0x000fe400078f18ff */
[----:B------:R-:W-:Y:S02]  /*0ca0*/  LOP3.LUT R2, R2, 0x40, RZ, 0xc0, !PT ;  /* 0x0000004002027812 */ /* 0x000fe400078ec0ff */
[----:B------:R-:W-:Y:S01]  /*0cb0*/  LEA.HI R0, R9, R146, RZ, 0x5 ;  /* 0x0000009209007211 */ /* 0x000fe200078f28ff */
[----:B------:R-:W-:Y:S01]  /*0cc0*/  UMOV UR39, 0x400 ;  /* 0x0000040000277882 */ /* 0x000fe20000000000 */
[----:B------:R-:W-:-:S02]  /*0cd0*/  LEA R9, R6, R3, 0x5 ;  /* 0x0000000306097211 */ /* 0x000fc400078e28ff */
[----:B------:R-:W-:Y:S02]  /*0ce0*/  LOP3.LUT R11, R11, 0xfffffff8, RZ, 0xc0, !PT ;  /* 0xfffffff80b0b7812 */ /* 0x000fe400078ec0ff */
[----:B------:R-:W-:Y:S01]  /*0cf0*/  LOP3.LUT R3, R2, 0x8, R3, 0xf8, !PT ;  /* 0x0000000802037812 */ /* 0x000fe200078ef803 */
[----:B-1----:R-:W-:Y:S01]  /*0d00*/  ULEA UR39, UR4, UR39, 0x18 ;  /* 0x0000002704277291 */ /* 0x002fe2000f8ec03f */
[----:B------:R-:W-:Y:S01]  /*0d10*/  SHF.R.U32.HI R2, RZ, 0x3, R2 ;  /* 0x00000003ff027819 */ /* 0x000fe20000011602 */
[----:B------:R-:W-:Y:S01]  /*0d20*/  IMAD.IADD R11, R10, 0x1, -R11 ;  /* 0x000000010a0b7824 */ /* 0x000fe200078e0a0b */
[----:B------:R-:W-:Y:S02]  /*0d30*/  LOP3.LUT R5, R8, 0x7ffffffc, RZ, 0xc0, !PT ;  /* 0x7ffffffc08057812 */ /* 0x000fe400078ec0ff */
[----:B------:R-:W-:Y:S02]  /*0d40*/  LOP3.LUT R2, R3, R2, RZ, 0x3c, !PT ;  /* 0x0000000203027212 */ /* 0x000fe400078e3cff */
[----:B------:R-:W-:Y:S01]  /*0d50*/  SHF.R.S32.HI R0, RZ, 0x5, R0 ;  /* 0x00000005ff007819 */ /* 0x000fe20000011400 */
[----:B------:R-:W-:Y:S01]  /*0d60*/  UMOV UR4, UR39 ;  /* 0x0000002700047c82 */ /* 0x000fe20008000000 */
[----:B---3--:R-:W-:Y:S01]  /*0d70*/  UMOV UR5, UR6 ;  /* 0x0000000600057c82 */ /* 0x008fe20008000000 */
[----:B------:R-:W-:Y:S01]  /*0d80*/  MOV R152, 0xfffffffe ;  /* 0xfffffffe00987802 */ /* 0x000fe20000000f00 */
[----:B------:R-:W-:Y:S01]  /*0d90*/  IMAD.IADD R2, R2, 0x1, R7 ;  /* 0x0000000102027824 */ /* 0x000fe200078e0207 */
[----:B------:R-:W-:Y:S01]  /*0da0*/  LEA R11, R0, R11, 0x4 ;  /* 0x0000000b000b7211 */ /* 0x000fe200078e20ff */
[----:B------:R-:W-:-:S02]  /*0db0*/  IMAD.IADD R5, R146, 0x1, -R5 ;  /* 0x0000000192057824 */ /* 0x000fc400078e0a05 */
[----:B------:R-:W-:Y:S02]  /*0dc0*/  IMAD.U32 R16, RZ, RZ, UR4 ;  /* 0x00000004ff107e24 */ /* 0x000fe4000f8e00ff */
[----:B------:R-:W-:Y:S02]  /*0dd0*/  IMAD.U32 R17, RZ, RZ, UR5 ;  /* 0x00000005ff117e24 */ /* 0x000fe4000f8e00ff */
[----:B------:R-:W-:Y:S01]  /*0de0*/  IMAD R4, R4, -0x3, R149 ;  /* 0xfffffffd04047824 */ /* 0x000fe200078e0295 */
[----:B------:R-:W-:Y:S01]  /*0df0*/  MOV R145, RZ ;  /* 0x000000ff00917202 */ /* 0x000fe20000000f00 */
[----:B------:R-:W-:Y:S01]  /*0e00*/  IMAD R152, R5, R152, 0x90 ;  /* 0x0000009005987424 */ /* 0x000fe200078e0298 */
[----:B------:R-:W-:Y:S01]  /*0e10*/  LEA R2, R2, UR39, 0x1 ;  /* 0x0000002702027c11 */ /* 0x000fe2000f8e08ff */
[----:B------:R-:W-:Y:S01]  /*0e20*/  IMAD.WIDE R16, R9, 0x2, R16 ;  /* 0x0000000209107825 */ /* 0x000fe200078e0210 */
[----:B------:R-:W-:-:S03]  /*0e30*/  UMOV UR60, URZ ;  /* 0x0000003f003c7c82 */ /* 0x000fc60008000000 */
[----:B------:R-:W-:Y:S02]  /*0e40*/  IMAD R151, R4, 0x40, R11 ;  /* 0x0000004004977824 */ /* 0x000fe400078e020b */
[----:B------:R-:W-:Y:S01]  /*0e50*/  IMAD.U32 R144, RZ, RZ, UR7 ;  /* 0x00000007ff907e24 */ /* 0x000fe2000f8e00ff */
[----:B------:R-:W-:Y:S01]  /*0e60*/  UMOV UR38, URZ ;  /* 0x0000003f00267c82 */ /* 0x000fe20008000000 */
[----:B--2---:R-:W-:-:S07]  /*0e70*/  LOP3.LUT R19, R12, 0x1, RZ, 0xfc, !PT ;  /* 0x000000010c137812 */ /* 0x004fce00078efcff */
.L_x_8286:
[----:B------:R-:W1:Y:S01]  /*0e80*/  SHFL.IDX PT, R0, R149, RZ, 0x1f ;  /* 0x00001fff95007589 */ /* 0x000e6200000e0000 */
[----:B------:R-:W-:Y:S01]  /*0e90*/  ULDC UR4, c[0x0][0xda8] ;  /* 0x00036a0000047ab9 */ /* 0x000fe20000000800 */
[----:B------:R-:W-:Y:S01]  /*0ea0*/  R2UR UR11, R144 ;  /* 0x00000000900b72ca */ /* 0x000fe200000e0000 */
[----:B------:R-:W-:Y:S01]  /*0eb0*/  UISETP.NE.AND UP1, UPT, UR4, 0x1, UPT ;  /* 0x000000010400788c */ /* 0x000fe2000bf25270 */
[----:B--2---:R-:W2:Y:S01]  /*0ec0*/  LDC R23, c[0x0][0x2e0] ;  /* 0x0000b800ff177b82 */ /* 0x004ea20000000800 */
[----:B------:R-:W-:Y:S01]  /*0ed0*/  ULDC.64 UR6, c[0x0][0x3f8] ;  /* 0x0000fe0000067ab9 */ /* 0x000fe20000000a00 */
[----:B------:R-:W-:Y:S01]  /*0ee0*/  ULDC UR4, c[0x0][0xdb4] ;  /* 0x00036d0000047ab9 */ /* 0x000fe20000000800 */
[----:B------:R-:W-:Y:S02]  /*0ef0*/  UISETP.NE.U32.AND UP0, UPT, UR6, URZ, UPT ;  /* 0x0000003f0600728c */ /* 0x000fe4000bf05070 */
[----:B------:R-:W-:Y:S02]  /*0f00*/  UISETP.NE.AND UP2, UPT, UR4, 0x1, UPT ;  /* 0x000000010400788c */ /* 0x000fe4000bf45270 */
[----:B------:R-:W-:Y:S01]  /*0f10*/  UISETP.NE.AND.EX UP0, UPT, UR7, URZ, UPT, UP0 ;  /* 0x0000003f0700728c */ /* 0x000fe2000bf05300 */
[----:B------:R-:W-:-:S02]  /*0f20*/  ULDC UR8, c[0x0][0x404] ;  /* 0x0001010000087ab9 */ /* 0x000fc40000000800 */
[----:B------:R-:W-:Y:S01]  /*0f30*/  @UP1 ULDC UR4, c[0x0][0xdac] ;  /* 0x00036b0000041ab9 */ /* 0x000fe20000000800 */
[----:B------:R-:W-:Y:S01]  /*0f40*/  @UP1 ULDC UR10, c[0x0][0xdb0] ;  /* 0x00036c00000a1ab9 */ /* 0x000fe20000000800 */
[----:B------:R-:W-:Y:S02]  /*0f50*/  UIMAD.WIDE.U32 UR4, UR11, UR4, URZ ;  /* 0x000000040b0472a5 */ /* 0x000fe4000f8e003f */
[----:B------:R-:W-:Y:S01]  /*0f60*/  UMOV UR12, UR11 ;  /* 0x0000000b000c7c82 */ /* 0x000fe20008000000 */
[----:B------:R-:W-:Y:S02]  /*0f70*/  UIADD3 UR9, UR39, 0x24300, URZ ;  /* 0x0002430027097890 */ /* 0x000fe4000fffe03f */
[----:B------:R-:W-:Y:S02]  /*0f80*/  @UP1 USHF.R.U32.HI UR12, URZ, UR10, UR5 ;  /* 0x0000000a3f0c1299 */ /* 0x000fe40008011605 */
[----:B------:R-:W-:Y:S01]  /*0f90*/  USEL UR8, UR8, 0x1, UP0 ;  /* 0x0000000108087887 */ /* 0x000fe20008000000 */
[----:B-1----:R-:W-:Y:S01]  /*0fa0*/  R2UR UR61, R0 ;  /* 0x00000000003d72ca */ /* 0x002fe200000e0000 */
[----:B------:R-:W-:-:S02]  /*0fb0*/  ULOP3.LUT UP0, URZ, UR9, 0x9f, URZ, 0xc0, !UPT ;  /* 0x0000009f093f7892 */ /* 0x000fc4000f80c03f */
[----:B------:R-:W-:Y:S01]  /*0fc0*/  IMAD.U32 R148, RZ, RZ, UR12 ;  /* 0x0000000cff947e24 */ /* 0x000fe2000f8e00ff */
[----:B------:R-:W-:Y:S01]  /*0fd0*/  UMOV UR36, UR12 ;  /* 0x0000000c00247c82 */ /* 0x000fe20008000000 */
[----:B--2---:R-:W-:Y:S02]  /*0fe0*/  IMAD R23, R23, UR8, RZ ;  /* 0x0000000817177c24 */ /* 0x004fe4000f8e02ff */
[----:B------:R-:W-:Y:S02]  /*0ff0*/  PLOP3.LUT P0, PT, PT, PT, UP0, 0x80, 0x0 ;  /* 0x000000000000781c */ /* 0x000fe40003f0f008 */
[----:B------:R-:W-:-:S04]  /*1000*/  VIADD R0, R23, 0x8f ;  /* 0x0000008f17007836 */ /* 0x000fc80000000000 */
[----:B------:R-:W-:Y:S01]  /*1010*/  UIMAD.WIDE UR6, UR61, 0x55555556, URZ ;  /* 0x555555563d0678a5 */ /* 0x000fe2000f8e023f */
[----:B------:R-:W-:-:S03]  /*1020*/  IMAD.HI R0, R0, 0x38e38e39, RZ ;  /* 0x38e38e3900007827 */ /* 0x000fc600078e02ff */
[----:B------:R-:W-:Y:S02]  /*1030*/  ULEA.HI UR37, UR7, UR7, URZ, 0x1 ;  /* 0x0000000707257291 */ /* 0x000fe4000f8f083f */
[----:B------:R-:W-:Y:S01]  /*1040*/  SHF.R.U32.HI R3, RZ, 0x1f, R0 ;  /* 0x0000001fff037819 */ /* 0x000fe20000011600 */
[----:B------:R-:W-:Y:S01]  /*1050*/  @UP2 ULDC.64 UR6, c[0x0][0xdb8] ;  /* 0x00036e0000062ab9 */ /* 0x000fe20000000a00 */
[----:B------:R-:W-:Y:S02]  /*1060*/  UIMAD UR37, UR37, -0x3, UR61 ;  /* 0xfffffffd252578a4 */ /* 0x000fe4000f8e023d */
[----:B------:R-:W-:Y:S01]  /*1070*/  UIMAD.WIDE.U32 UR4, UR12, UR6, URZ ;  /* 0x000000060c0472a5 */ /* 0x000fe2000f8e003f */
[----:B------:R-:W-:Y:S01]  /*1080*/  LEA.HI.SX32 R22, R0, R3, 0x1b ;  /* 0x0000000300167211 */ /* 0x000fe200078fdaff */
[----:B------:R-:W-:Y:S02]  /*1090*/  ULEA UR6, UR37, UR9, 0xb ;  /* 0x0000000925067291 */ /* 0x000fe4000f8e583f */
[----:B------:R-:W-:-:S02]  /*10a0*/  @UP2 USHF.R.U32.HI UR36, URZ, UR7, UR5 ;  /* 0x000000073f242299 */ /* 0x000fc40008011605 */
[----:B------:R-:W-:-:S04]  /*10b0*/  USHF.R.U32.HI UR6, URZ, 0x4, UR6 ;  /* 0x000000043f067899 */ /* 0x000fc80008011606 */
[----:B------:R-:W-:-:S06]  /*10c0*/  ULOP3.LUT UR4, UR6, 0x3fff, URZ, 0xc0, !UPT ;  /* 0x00003fff06047892 */ /* 0x000fcc000f8ec03f */
[----:B---3--:R-:W-:Y:S01]  /*10d0*/  IMAD.U32 R18, RZ, RZ, UR4 ;  /* 0x00000004ff127e24 */ /* 0x008fe2000f8e00ff */
[----:B------:R-:W-:Y:S02]  /*10e0*/  UMOV UR4, UR11 ;  /* 0x0000000b00047c82 */ /* 0x000fe40008000000 */
[----:B------:R-:W-:Y:S01]  /*10f0*/  MOV R147, UR4 ;  /* 0x0000000400937c02 */ /* 0x000fe20008000f00 */
        /* <DEDUP_REMOVED lines=17> */
.L_x_8264:
[----:B------:R-:W-:Y:S02]  /*1210*/  LOP3.LUT R0, R145, 0x1, RZ, 0xc0, !PT ;  /* 0x0000000191007812 */ /* 0x000fe400078ec0ff */
[----:B------:R-:W-:Y:S02]  /*1220*/  ISETP.NE.AND P0, PT, R19, 0x3, PT ;  /* 0x000000031300780c */ /* 0x000fe40003f05270 */
[----:B------:R-:W-:-:S04]  /*1230*/  SHF.L.U32 R0, R0, 0x1f, RZ ;  /* 0x0000001f00007819 */ /* 0x000fc800000006ff */
[----:B------:R-:W1:Y:S02]  /*1240*/  SYNCS.PHASECHK.TRANS64.TRYWAIT P1, [UR39+0x31c00], R0 ;  /* 0x031c0000ff0075a7 */ /* 0x000e640008020167 */
[----:B-1----:R-:W-:Y:S05]  /*1250*/  @!P1 BRA `(.L_x_8265) ;  /* 0x000000c000c09947 */ /* 0x002fea0003800000 */
.L_x_8344:
[----:B------:R-:W-:Y:S05]  /*1260*/  @!P0 BRA `(.L_x_8266) ;  /* 0x0000000000048947 */ /* 0x000fea0003800000 */
[----:B------:R-:W-:Y:S01]  /*1270*/  BPT.TRAP 0x1 ;  /* 0x000000040000795c */ /* 0x000fe20000300000 */
.L_x_8266:
[----:B-1----:R-:W-:Y:S02]  /*1280*/  IMAD.U32 R0, RZ, RZ, UR38 ;  /* 0x00000026ff007e24 */ /* 0x002fe4000f8e00ff */
[----:B------:R-:W-:-:S03]  /*1290*/  IMAD.U32 R3, RZ, RZ, UR60 ;  /* 0x0000003cff037e24 */ /* 0x000fc6000f8e00ff */
[----:B------:R-:W-:Y:S02]  /*12a0*/  LEA R0, R0, UR39, 0x3 ;  /* 0x0000002700007c11 */ /* 0x000fe4000f8e18ff */
[----:B------:R-:W-:-:S04]  /*12b0*/  SHF.L.U32 R3, R3, 0x1f, RZ ;  /* 0x0000001f03037819 */ /* 0x000fc800000006ff */
[----:B------:R1:W2:Y:S01]  /*12c0*/  SYNCS.PHASECHK.TRANS64.TRYWAIT P2, [R0+URZ+0x31c30], R3 ;  /* 0x031c3003000075a7 */ /* 0x0002a2000804017f */
[----:B------:R-:W-:Y:S05]  /*12d0*/  @!P0 BRA `(.L_x_8267) ;  /* 0x0000000000048947 */ /* 0x000fea0003800000 */
[----:B------:R-:W-:Y:S01]  /*12e0*/  BPT.TRAP 0x1 ;  /* 0x000000040000795c */ /* 0x000fe20000300000 */
.L_x_8267:
[----:B------:R-:W3:Y:S01]  /*12f0*/  S2R R4, SR_TID.X ;  /* 0x0000000000047919 */ /* 0x000ee20000002100 */
[----:B------:R-:W-:Y:S02]  /*1300*/  MOV R71, RZ ;  /* 0x000000ff00477202 */ /* 0x000fe40000000f00 */
[----:B---3--:R-:W-:Y:S01]  /*1310*/  LOP3.LUT P1, RZ, R4, 0x7f, RZ, 0xc0, !PT ;  /* 0x0000007f04ff7812 */ /* 0x008fe2000782c0ff */
[----:B--2---:R-:W-:-:S12]  /*1320*/  @P2 BRA `(.L_x_8268) ;  /* 0x0000000000082947 */ /* 0x004fd80003800000 */
[----:B------:R-:W2:Y:S02]  /*1330*/  SYNCS.PHASECHK.TRANS64.TRYWAIT P2, [R0+URZ+0x31c30], R3 ;  /* 0x031c3003000075a7 */ /* 0x000ea4000804017f */
[----:B--2---:R-:W-:Y:S05]  /*1340*/  @!P2 BRA `(.L_x_8269) ;  /* 0x000000c0009ca947 */ /* 0x004fea0003800000 */
.L_x_8268:
[----:B------:R-:W-:Y:S05]  /*1350*/  WARPSYNC.ALL ;  /* 0x0000000000007948 */ /* 0x000fea0003800000 */
[----:B------:R-:W-:Y:S01]  /*1360*/  UIADD3 UR4, UR39, 0x16a00, URZ ;  /* 0x00016a0027047890 */ /* 0x000fe2000fffe03f */
[----:B------:R-:W-:Y:S01]  /*1370*/  WARPGROUP.ARRIVE ;  /* 0x00000000000079c5 */ /* 0x000fe20000000000 */
[----:B------:R-:W-:Y:S01]  /*1380*/  ULEA UR37, UR37, UR39, 0xc ;  /* 0x0000002725257291 */ /* 0x000fe2000f8e603f */
[----:B------:R-:W-:Y:S01]  /*1390*/  P2R R68, PR, RZ, 0x1 ;  /* 0x00000001ff447803 */ /* 0x000fe20000000000 */
[----:B------:R-:W-:Y:S01]  /*13a0*/  USHF.R.U32.HI UR4, URZ, 0x4, UR4 ;  /* 0x000000043f047899 */ /* 0x000fe20008011604 */
[----:B-12---:R-:W-:Y:S01]  /*13b0*/  @!P1 VIADD R0, R0, 0x31c40 ;  /* 0x00031c4000009836 */ /* 0x006fe20000000000 */
[----:B------:R-:W-:-:S02]  /*13c0*/  UIADD3 UR37, UR37, 0xda00, URZ ;  /* 0x0000da0025257890 */ /* 0x000fc4000fffe03f */
[----:B------:R-:W-:Y:S02]  /*13d0*/  ULOP3.LUT UR4, UR4, 0x3fff, URZ, 0xc0, !UPT ;  /* 0x00003fff04047892 */ /* 0x000fe4000f8ec03f */
[----:B------:R-:W-:Y:S02]  /*13e0*/  USHF.R.U32.HI UR5, URZ, 0x4, UR37 ;  /* 0x000000043f057899 */ /* 0x000fe40008011625 */
[----:B------:R-:W-:Y:S02]  /*13f0*/  ULOP3.LUT UR37, UR4, 0x10000, URZ, 0xfc, !UPT ;  /* 0x0001000004257892 */ /* 0x000fe4000f8efc3f */
[----:B------:R-:W-:Y:S02]  /*1400*/  ULOP3.LUT UR5, UR5, 0x3fff, URZ, 0xc0, !UPT ;  /* 0x00003fff05057892 */ /* 0x000fe4000f8ec03f */
[----:B------:R-:W-:Y:S02]  /*1410*/  UIMAD UR4, UR38, 0x6c0, UR37 ;  /* 0x000006c0260478a4 */ /* 0x000fe4000f8e0225 */
[----:B------:R-:W-:Y:S01]  /*1420*/  ULOP3.LUT UR5, UR5, 0x10000, URZ, 0xfc, !UPT ;  /* 0x0001000005057892 */ /* 0x000fe2000f8efc3f */
[----:B------:R-:W-:Y:S01]  /*1430*/  UMOV UR31, 0x80000020 ;  /* 0x80000020001f7882 */ /* 0x000fe20000000000 */
[----:B------:R-:W-:Y:S01]  /*1440*/  UMOV UR29, 0x80000020 ;  /* 0x80000020001d7882 */ /* 0x000fe20000000000 */
[----:B------:R-:W-:-:S02]  /*1450*/  UIADD3 UR10, UR4, 0x40, URZ ;  /* 0x00000040040a7890 */ /* 0x000fc4000fffe03f */
[----:B------:R-:W-:Y:S02]  /*1460*/  UMOV UR30, UR4 ;  /* 0x00000004001e7c82 */ /* 0x000fe40008000000 */
[----:B------:R-:W-:Y:S01]  /*1470*/  UMOV UR28, UR5 ;  /* 0x00000005001c7c82 */ /* 0x000fe20008000000 */
[----:B------:R-:W-:Y:S01]  /*1480*/  UMOV UR9, UR29 ;  /* 0x0000001d00097c82 */ /* 0x000fe20008000000 */
[----:B------:R-:W-:Y:S01]  /*1490*/  HGMMA.64x16x16.F32 R96, gdesc[UR28], RZ, !UPT, gsb0 ;  /* 0x002000001c6079f0 */ /* 0x000fe2000c0008ff */
[----:B------:R-:W-:Y:S01]  /*14a0*/  UMOV UR8, UR28 ;  /* 0x0000001c00087c82 */ /* 0x000fe20008000000 */
[----:B------:R-:W-:Y:S01]  /*14b0*/  UMOV UR11, 0x80000020 ;  /* 0x80000020000b7882 */ /* 0x000fe20000000000 */
[----:B------:R-:W-:Y:S02]  /*14c0*/  UIADD3 UR6, UR4, 0x80, URZ ;  /* 0x0000008004067890 */ /* 0x000fe4000fffe03f */
[----:B------:R-:W-:Y:S02]  /*14d0*/  UIADD3 UR7, UR4, 0xc0, URZ ;  /* 0x000000c004077890 */ /* 0x000fe4000fffe03f */
[----:B------:R-:W-:-:S02]  /*14e0*/  UIADD3 UR12, UR4, 0x100, URZ ;  /* 0x00000100040c7890 */ /* 0x000fc4000fffe03f */
[----:B------:R-:W-:Y:S02]  /*14f0*/  UIADD3 UR13, UR4, 0x140, URZ ;  /* 0x00000140040d7890 */ /* 0x000fe4000fffe03f */
[----:B------:R-:W-:Y:S01]  /*1500*/  UIADD3 UR14, UR5, 0x300, URZ ;  /* 0x00000300050e7890 */ /* 0x000fe2000fffe03f */
        /* <DEDUP_REMOVED lines=126> */
[----:B------:R-:W-:Y:S01]  /*1cf0*/  UMOV UR14, UR6 ;  /* 0x00000006000e7c82 */ /* 0x000fe20008000000 */
        /* <DEDUP_REMOVED lines=170> */
[----:B------:R-:W-:Y:S01]  /*27a0*/  UMOV UR27, 0x80000020 ;  /* 0x80000020001b7882 */ /* 0x000fe20000000000 */
[----:B------:R-:W-:Y:S01]  /*27b0*/  FMUL.FTZ R5, R99, UR10 ;  /* 0x0000000a63057c20 */ /* 0x000fe20008410000 */
[----:B------:R-:W-:Y:S01]  /*27c0*/  FMUL.FTZ R13, R102, UR10 ;  /* 0x0000000a660d7c20 */ /* 0x000fe20008410000 */
[----:B------:R-:W-:-:S04]  /*27d0*/  FMUL.FTZ R12, R103, UR10 ;  /* 0x0000000a670c7c20 */ /* 0x000fc80008410000 */
[----:B------:R-:W1:Y:S08]  /*27e0*/  MUFU.TANH R8, R8 ;  /* 0x0000000800087308 */ /* 0x000e700000002400 */
[----:B------:R-:W-:Y:S08]  /*27f0*/  MUFU.TANH R9, R9 ;  /* 0x0000000900097308 */ /* 0x000ff00000002400 */
        /* <DEDUP_REMOVED lines=18> */
[----:B------:R-:W-:Y:S08]  /*2920*/  MUFU.TANH R10, R10 ;  /* 0x0000000a000a7308 */ /* 0x000ff00000002400 */
[----:B------:R-:W-:Y:S08]  /*2930*/  MUFU.TANH R11, R11 ;  /* 0x0000000b000b7308 */ /* 0x000ff00000002400 */
[----:B------:R-:W-:Y:S08]  /*2940*/  MUFU.TANH R69, R69 ;  /* 0x0000004500457308 */ /* 0x000ff00000002400 */
[----:B------:R-:W4:Y:S08]  /*2950*/  MUFU.TANH R12, R12 ;  /* 0x0000000c000c7308 */ /* 0x000f300000002400 */
[----:B------:R-:W5:Y:S08]  /*2960*/  MUFU.TANH R15, R15 ;  /* 0x0000000f000f7308 */ /* 0x000f700000002400 */
        /* <DEDUP_REMOVED lines=54> */
[----:B------:R-:W5:Y:S01]  /*2cd0*/  MUFU.TANH R86, R86 ;  /* 0x0000005600567308 */ /* 0x000f620000002400 */
[----:B------:R-:W-:-:S07]  /*2ce0*/  FMUL.FTZ R62, R62, UR10 ;  /* 0x0000000a3e3e7c20 */ /* 0x000fce0008410000 */
        /* <DEDUP_REMOVED lines=8> */
[----:B------:R-:W-:Y:S02]  /*2d70*/  IMAD.IADD R49, R152, 0x1, R23 ;  /* 0x0000000198317824 */ /* 0x000fe400078e0217 */
[----:B------:R-:W-:Y:S01]  /*2d80*/  FMUL.FTZ R53, R53, UR10 ;  /* 0x0000000a35357c20 */ /* 0x000fe20008410000 */
[----:B------:R-:W-:Y:S01]  /*2d90*/  FMUL.FTZ R92, R50, UR10 ;  /* 0x0000000a325c7c20 */ /* 0x000fe20008410000 */
[----:B------:R-:W-:Y:S01]  /*2da0*/  FMUL.FTZ R50, R51, UR10 ;  /* 0x0000000a33327c20 */ /* 0x000fe20008410000 */
[----:B------:R-:W-:Y:S01]  /*2db0*/  HGMMA.64x16x16.F32 R40, gdesc[UR24], R40, gsb0 ;  /* 0x00200000182879f0 */ /* 0x000fe20008000828 */
[----:B------:R-:W-:Y:S01]  /*2dc0*/  UIADD3 UR26, UR4, 0x642, URZ ;  /* 0x00000642041a7890 */ /* 0x000fe2000fffe03f */
[----:B------:R-:W-:Y:S01]  /*2dd0*/  IMAD R6, R22, -0x90, R49 ;  /* 0xffffff7016067824 */ /* 0x000fe200078e0231 */
[----:B------:R-:W-:Y:S01]  /*2de0*/  UMOV UR27, 0x80000020 ;  /* 0x80000020001b7882 */ /* 0x000fe20000000000 */
[----:B------:R-:W-:Y:S01]  /*2df0*/  FMUL.FTZ R55, R55, UR10 ;  /* 0x0000000a37377c20 */ /* 0x000fe20008410000 */
[----:B------:R-:W-:Y:S01]  /*2e00*/  FMUL.FTZ R54, R54, UR10 ;  /* 0x0000000a36367c20 */ /* 0x000fe20008410000 */
[----:B------:R-:W-:Y:S01]  /*2e10*/  UMOV UR4, UR24 ;  /* 0x0000001800047c82 */ /* 0x000fe20008000000 */
[----:B------:R-:W-:Y:S01]  /*2e20*/  ISETP.GT.AND P2, PT, R6, RZ, PT ;  /* 0x000000ff0600720c */ /* 0x000fe20003f44270 */
[----:B------:R-:W-:Y:S01]  /*2e30*/  FMUL.FTZ R48, R48, UR10 ;  /* 0x0000000a30307c20 */ /* 0x000fe20008410000 */
[C---:B------:R-:W-:Y:S01]  /*2e40*/  ISETP.GT.AND P6, PT, R6.reuse, 0x1, PT ;  /* 0x000000010600780c */ /* 0x040fe20003fc4270 */
[----:B------:R-:W5:Y:S01]  /*2e50*/  MUFU.TANH R89, R89 ;  /* 0x0000005900597308 */ /* 0x000f620000002400 */
[----:B------:R-:W-:Y:S01]  /*2e60*/  ISETP.GT.AND P4, PT, R6, 0x9, PT ;  /* 0x000000090600780c */ /* 0x000fe20003f84270 */
[----:B------:R-:W-:Y:S01]  /*2e70*/  FMUL.FTZ R52, R52, UR10 ;  /* 0x0000000a34347c20 */ /* 0x000fe20008410000 */
[----:B------:R-:W-:-:S02]  /*2e80*/  ISETP.GT.AND P3, PT, R6, 0x10, PT ;  /* 0x000000100600780c */ /* 0x000fc40003f64270 */
[----:B------:R-:W-:Y:S02]  /*2e90*/  ISETP.GT.AND P5, PT, R6, 0x8, PT ;  /* 0x000000080600780c */ /* 0x000fe40003fa4270 */
[----:B-1----:R-:W-:Y:S01]  /*2ea0*/  FSEL R8, R8, -INF , P6 ;  /* 0xff80000008087808 */ /* 0x002fe20003000000 */
[----:B------:R-:W1:Y:S01]  /*2eb0*/  MUFU.TANH R58, R58 ;  /* 0x0000003a003a7308 */ /* 0x000e620000002400 */
[----:B--2---:R-:W-:Y:S02]  /*2ec0*/  FSEL R49, R7, -INF , P5 ;  /* 0xff80000007317808 */ /* 0x004fe40002800000 */
[----:B---3--:R-:W-:Y:S02]  /*2ed0*/  FSEL R3, R3, -INF , P2 ;  /* 0xff80000003037808 */ /* 0x008fe40001000000 */
[----:B----4-:R-:W-:-:S03]  /*2ee0*/  FSEL R7, R12, -INF , P4 ;  /* 0xff8000000c077808 */ /* 0x010fc60002000000 */
[----:B------:R-:W2:Y:S08]  /*2ef0*/  MUFU.TANH R48, R48 ;  /* 0x0000003000307308 */ /* 0x000eb00000002400 */
[----:B------:R-:W3:Y:S08]  /*2f00*/  MUFU.TANH R88, R88 ;  /* 0x0000005800587308 */ /* 0x000ef00000002400 */
[----:B------:R-:W4:Y:S08]  /*2f10*/  MUFU.TANH R91, R91 ;  /* 0x0000005b005b7308 */ /* 0x000f300000002400 */
[----:B------:R-:W4:Y:S01]  /*2f20*/  MUFU.TANH R62, R62 ;  /* 0x0000003e003e7308 */ /* 0x000f220000002400 */
[----:B------:R-:W-:-:S02]  /*2f30*/  WARPGROUP.DEPBAR.LE gsb0, 0x0 ;  /* 0x00008000000079c5 */ /* 0x000fc40000010000 */
[----:B------:R-:W-:Y:S01]  /*2f40*/  WARPGROUP.ARRIVE ;  /* 0x00000000000079c5 */ /* 0x000fe20000000000 */
[----:B------:R-:W-:Y:S01]  /*2f50*/  FMUL.FTZ R131, R45, UR10 ;  /* 0x0000000a2d837c20 */ /* 0x000fe20008410000 */
[----:B------:R-:W-:Y:S01]  /*2f60*/  FMUL.FTZ R51, R40, UR10 ;  /* 0x0000000a28337c20 */ /* 0x000fe20008410000 */
[----:B------:R-:W-:Y:S02]  /*2f70*/  FSEL R45, R4, -INF , P2 ;  /* 0xff800000042d7808 */ /* 0x000fe40001000000 */
[----:B------:R5:W-:Y:S01]  /*2f80*/  MUFU.TANH R40, R53 ;  /* 0x0000003500287308 */ /* 0x000be20000002400 */
[----:B------:R-:W-:Y:S01]  /*2f90*/  FMUL.FTZ R129, R44, UR10 ;  /* 0x0000000a2c817c20 */ /* 0x000fe20008410000 */
[----:B------:R-:W-:Y:S01]  /*2fa0*/  HGMMA.64x16x16.F32 R32, gdesc[UR24], R32, gsb0 ;  /* 0x00200000182079f0 */ /* 0x000fe20008000820 */
[----:B------:R-:W-:Y:S01]  /*2fb0*/  ISETP.GT.AND P2, PT, R6, 0x11, PT ;  /* 0x000000110600780c */ /* 0x000fe20003f44270 */
[----:B------:R-:W-:Y:S01]  /*2fc0*/  FMUL.FTZ R57, R42, UR10 ;  /* 0x0000000a2a397c20 */ /* 0x000fe20008410000 */
[----:B------:R-:W-:Y:S01]  /*2fd0*/  FSEL R4, R5, -INF , P6 ;  /* 0xff80000005047808 */ /* 0x000fe20003000000 */
[----:B------:R-:W-:Y:S01]  /*2fe0*/  FMUL.FTZ R41, R41, UR10 ;  /* 0x0000000a29297c20 */ /* 0x000fe20008410000 */
[----:B------:R-:W-:Y:S01]  /*2ff0*/  ISETP.GT.AND P6, PT, R6, 0x18, PT ;  /* 0x000000180600780c */ /* 0x000fe20003fc4270 */
[----:B------:R1:W-:Y:S01]  /*3000*/  MUFU.TANH R44, R55 ;  /* 0x00000037002c7308 */ /* 0x0003e20000002400 */
[----:B-----5:R-:W-:Y:S01]  /*3010*/  FSEL R53, R9, -INF , P4 ;  /* 0xff80000009357808 */ /* 0x020fe20002000000 */
[----:B------:R-:W-:Y:S01]  /*3020*/  FMUL.FTZ R61, R43, UR10 ;  /* 0x0000000a2b3d7c20 */ /* 0x000fe20008410000 */
[----:B------:R-:W-:Y:S01]  /*3030*/  FSEL R9, R20, -INF , P3 ;  /* 0xff80000014097808 */ /* 0x000fe20001800000 */
[----:B------:R-:W-:Y:S01]  /*3040*/  FMUL.FTZ R93, R47, UR10 ;  /* 0x0000000a2f5d7c20 */ /* 0x000fe20008410000 */
[----:B------:R-:W-:Y:S01]  /*3050*/  FMNMX.FTZ R20, R45, R8, !PT ;  /* 0x000000082d147209 */ /* 0x000fe20007810000 */
[----:B------:R-:W-:Y:S01]  /*3060*/  FMUL.FTZ R63, R46, UR10 ;  /* 0x0000000a2e3f7c20 */ /* 0x000fe20008410000 */
[----:B------:R-:W-:Y:S01]  /*3070*/  FSEL R59, R11, -INF , P2 ;  /* 0xff8000000b3b7808 */ /* 0x000fe20001000000 */
[----:B------:R5:W-:Y:S01]  /*3080*/  MUFU.TANH R42, R54 ;  /* 0x00000036002a7308 */ /* 0x000be20000002400 */
[----:B------:R-:W-:-:S02]  /*3090*/  FMNMX.FTZ R20, R49, R20, !PT ;  /* 0x0000001431147209 */ /* 0x000fc40007810000 */
[----:B-1----:R-:W-:Y:S02]  /*30a0*/  FSEL R55, R10, -INF , P3 ;  /* 0xff8000000a377808 */ /* 0x002fe40001800000 */
[----:B------:R-:W-:Y:S02]  /*30b0*/  FMNMX.FTZ R20, R53, R20, !PT ;  /* 0x0000001435147209 */ /* 0x000fe40007810000 */
[----:B------:R-:W-:Y:S01]  /*30c0*/  FSEL R5, R13, -INF , P5 ;  /* 0xff8000000d057808 */ /* 0x000fe20002800000 */
[----:B------:R1:W-:Y:S01]  /*30d0*/  MUFU.TANH R12, R41 ;  /* 0x00000029000c7308 */ /* 0x0003e20000002400 */
[----:B------:R-:W-:Y:S02]  /*30e0*/  FMNMX.FTZ R20, R55, R20, !PT ;  /* 0x0000001437147209 */ /* 0x000fe40007810000 */
[----:B------:R-:W-:Y:S02]  /*30f0*/  ISETP.GT.AND P5, PT, R6, 0x19, PT ;  /* 0x000000190600780c */ /* 0x000fe40003fa4270 */
[----:B------:R-:W-:-:S02]  /*3100*/  FSEL R69, R69, -INF , P6 ;  /* 0xff80000045457808 */ /* 0x000fc40003000000 */
[----:B-----5:R-:W-:Y:S01]  /*3110*/  FMNMX.FTZ R54, R59, R20, !PT ;  /* 0x000000143b367209 */ /* 0x020fe20007810000 */
[----:B------:R5:W-:Y:S01]  /*3120*/  MUFU.TANH R46, R51 ;  /* 0x00000033002e7308 */ /* 0x000be20000002400 */
[C---:B------:R-:W-:Y:S02]  /*3130*/  ISETP.GT.AND P4, PT, R6.reuse, 0x20, PT ;  /* 0x000000200600780c */ /* 0x040fe40003f84270 */
[----:B------:R-:W-:Y:S02]  /*3140*/  FSEL R73, R15, -INF , P5 ;  /* 0xff8000000f497808 */ /* 0x000fe40002800000 */
[----:B------:R-:W-:Y:S02]  /*3150*/  FMNMX.FTZ R54, R69, R54, !PT ;  /* 0x0000003645367209 */ /* 0x000fe40007810000 */
[----:B------:R-:W-:Y:S01]  /*3160*/  ISETP.GT.AND P3, PT, R6, 0x21, PT ;  /* 0x000000210600780c */ /* 0x000fe20003f64270 */
[----:B------:R2:W-:Y:S01]  /*3170*/  MUFU.TANH R10, R57 ;  /* 0x00000039000a7308 */ /* 0x0005e20000002400 */
[----:B------:R-:W-:-:S02]  /*3180*/  FSEL R77, R66, -INF , P4 ;  /* 0xff800000424d7808 */ /* 0x000fc40002000000 */
[----:B------:R-:W-:Y:S02]  /*3190*/  FMNMX.FTZ R54, R73, R54, !PT ;  /* 0x0000003649367209 */ /* 0x000fe40007810000 */
[----:B------:R-:W-:Y:S02]  /*31a0*/  FSEL R11, R14, -INF , P2 ;  /* 0xff8000000e0b7808 */ /* 0x000fe40001000000 */
[----:B------:R-:W-:Y:S01]  /*31b0*/  ISETP.GT.AND P2, PT, R6, 0x28, PT ;  /* 0x000000280600780c */ /* 0x000fe20003f44270 */
[----:B------:R3:W-:Y:S01]  /*31c0*/  MUFU.TANH R14, R61 ;  /* 0x0000003d000e7308 */ /* 0x0007e20000002400 */
[----:B------:R-:W-:Y:S02]  /*31d0*/  FSEL R79, R65, -INF , P3 ;  /* 0xff800000414f7808 */ /* 0x000fe40001800000 */
[----:B------:R-:W-:Y:S02]  /*31e0*/  FMNMX.FTZ R54, R77, R54, !PT ;  /* 0x000000364d367209 */ /* 0x000fe40007810000 */
[----:B------:R-:W-:Y:S01]  /*31f0*/  FSEL R13, R64, -INF , P6 ;  /* 0xff800000400d7808 */ /* 0x000fe20003000000 */
[----:B------:R-:W-:-:S02]  /*3200*/  WARPGROUP.DEPBAR.LE gsb0, 0x0 ;  /* 0x00008000000079c5 */ /* 0x000fc40000010000 */
[----:B------:R-:W-:Y:S01]  /*3210*/  ISETP.GT.AND P6, PT, R6, 0x29, PT ;  /* 0x000000290600780c */ /* 0x000fe20003fc4270 */
[----:B------:R-:W-:Y:S01]  /*3220*/  WARPGROUP.ARRIVE ;  /* 0x00000000000079c5 */ /* 0x000fe20000000000 */
[----:B------:R-:W-:Y:S01]  /*3230*/  FSEL R81, R81, -INF , P2 ;  /* 0xff80000051517808 */ /* 0x000fe20001000000 */
[----:B------:R-:W4:Y:S01]  /*3240*/  MUFU.TANH R52, R52 ;  /* 0x0000003400347308 */ /* 0x000f220000002400 */
[----:B------:R-:W-:Y:S01]  /*3250*/  FMNMX.FTZ R54, R79, R54, !PT ;  /* 0x000000364f367209 */ /* 0x000fe20007810000 */
[----:B------:R-:W-:Y:S01]  /*3260*/  FMUL.FTZ R32, R32, UR10 ;  /* 0x0000000a20207c20 */ /* 0x000fe20008410000 */
[----:B------:R-:W-:Y:S01]  /*3270*/  FSEL R15, R21, -INF , P5 ;  /* 0xff800000150f7808 */ /* 0x000fe20002800000 */
[----:B------:R-:W-:Y:S01]  /*3280*/  HGMMA.64x16x16.F32 R24, gdesc[UR4], R24, gsb0 ;  /* 0x00200000041879f0 */ /* 0x000fe20008000818 */
[----:B------:R-:W-:Y:S01]  /*3290*/  ISETP.GT.AND P5, PT, R6, 0x30, PT ;  /* 0x000000300600780c */ /* 0x000fe20003fa4270 */
[----:B------:R-:W-:Y:S01]  /*32a0*/  FMUL.FTZ R36, R36, UR10 ;  /* 0x0000000a24247c20 */ /* 0x000fe20008410000 */
[----:B------:R-:W-:Y:S01]  /*32b0*/  FSEL R99, R70, -INF , P6 ;  /* 0xff80000046637808 */ /* 0x000fe20003000000 */
[----:B------:R-:W4:Y:S01]  /*32c0*/  MUFU.TANH R90, R90 ;  /* 0x0000005a005a7308 */ /* 0x000f220000002400 */
[----:B------:R-:W-:Y:S01]  /*32d0*/  FMNMX.FTZ R64, R81, R54, !PT ;  /* 0x0000003651407209 */ /* 0x000fe20007810000 */
[----:B------:R-:W-:Y:S01]  /*32e0*/  FMUL.FTZ R54, R33, UR10 ;  /* 0x0000000a21367c20 */ /* 0x000fe20008410000 */
[----:B------:R-:W-:Y:S01]  /*32f0*/  FSEL R21, R80, -INF , P4 ;  /* 0xff80000050157808 */ /* 0x000fe20002000000 */
[----:B------:R-:W-:Y:S01]  /*3300*/  FMUL.FTZ R34, R34, UR10 ;  /* 0x0000000a22227c20 */ /* 0x000fe20008410000 */
[----:B------:R-:W-:Y:S01]  /*3310*/  ISETP.GT.AND P4, PT, R6, 0x31, PT ;  /* 0x000000310600780c */ /* 0x000fe20003f84270 */
[----:B------:R-:W-:Y:S01]  /*3320*/  FMUL.FTZ R38, R38, UR10 ;  /* 0x0000000a26267c20 */ /* 0x000fe20008410000 */
[----:B------:R-:W-:Y:S01]  /*3330*/  FSEL R101, R83, -INF , P5 ;  /* 0xff80000053657808 */ /* 0x000fe20002800000 */
[----:B------:R4:W-:Y:S01]  /*3340*/  MUFU.TANH R20, R63 ;  /* 0x0000003f00147308 */ /* 0x0009e20000002400 */
[----:B------:R-:W-:Y:S01]  /*3350*/  FMNMX.FTZ R64, R99, R64, !PT ;  /* 0x0000004063407209 */ /* 0x000fe20007810000 */
[----:B------:R-:W-:Y:S01]  /*3360*/  ULDC UR4, c[0x0][0x988] ;  /* 0x0002620000047ab9 */ /* 0x000fe20000000800 */
[----:B-1----:R-:W-:-:S02]  /*3370*/  FSEL R41, R67, -INF , P3 ;  /* 0xff80000043297808 */ /* 0x002fc40001800000 */
[----:B------:R-:W-:Y:S02]  /*3380*/  ISETP.GT.AND P3, PT, R6, 0x38, PT ;  /* 0x000000380600780c */ /* 0x000fe40003f64270 */
[----:B------:R-:W-:Y:S01]  /*3390*/  FSEL R103, R72, -INF , P4 ;  /* 0xff80000048677808 */ /* 0x000fe20002000000 */
[----:B------:R-:W1:Y:S01]  /*33a0*/  MUFU.TANH R92, R92 ;  /* 0x0000005c005c7308 */ /* 0x000e620000002400 */
[----:B------:R-:W-:Y:S02]  /*33b0*/  FMNMX.FTZ R64, R101, R64, !PT ;  /* 0x0000004065407209 */ /* 0x000fe40007810000 */
[----:B------:R-:W-:Y:S02]  /*33c0*/  FSEL R43, R84, -INF , P2 ;  /* 0xff800000542b7808 */ /* 0x000fe40001000000 */
[----:B------:R-:W-:Y:S02]  /*33d0*/  ISETP.GT.AND P2, PT, R6, 0x39, PT ;  /* 0x000000390600780c */ /* 0x000fe40003f44270 */
[----:B------:R-:W-:Y:S01]  /*33e0*/  FSEL R105, R76, -INF , P3 ;  /* 0xff8000004c697808 */ /* 0x000fe20001800000 */
[----:B------:R-:W1:Y:S01]  /*33f0*/  MUFU.TANH R50, R50 ;  /* 0x0000003200327308 */ /* 0x000e620000002400 */
[----:B------:R-:W-:-:S02]  /*3400*/  FMNMX.FTZ R64, R103, R64, !PT ;  /* 0x0000004067407209 */ /* 0x000fc40007810000 */
[----:B------:R-:W-:Y:S02]  /*3410*/  FSEL R47, R82, -INF , P6 ;  /* 0xff800000522f7808 */ /* 0x000fe40003000000 */
[----:B------:R-:W-:Y:S02]  /*3420*/  ISETP.GT.AND P6, PT, R6, 0x40, PT ;  /* 0x000000400600780c */ /* 0x000fe40003fc4270 */
[----:B------:R-:W-:Y:S01]  /*3430*/  FSEL R107, R74, -INF , P2 ;  /* 0xff8000004a6b7808 */ /* 0x000fe20001000000 */
[----:B------:R-:W1:Y:S01]  /*3440*/  MUFU.TANH R129, R129 ;  /* 0x0000008100817308 */ /* 0x000e620000002400 */
[----:B------:R-:W-:Y:S01]  /*3450*/  FMNMX.FTZ R64, R105, R64, !PT ;  /* 0x0000004069407209 */ /* 0x000fe20007810000 */
[----:B------:R-:W-:Y:S01]  /*3460*/  IMAD.U32 R74, RZ, RZ, UR4 ;  /* 0x00000004ff4a7e24 */ /* 0x000fe2000f8e00ff */
[----:B-----5:R-:W-:Y:S02]  /*3470*/  FSEL R51, R85, -INF , P5 ;  /* 0xff80000055337808 */ /* 0x020fe40002800000 */
[----:B------:R-:W-:-:S02]  /*3480*/  ISETP.GT.AND P5, PT, R6, 0x41, PT ;  /* 0x000000410600780c */ /* 0x000fc40003fa4270 */
[----:B------:R-:W-:Y:S01]  /*3490*/  FSEL R109, R86, -INF , P6 ;  /* 0xff800000566d7808 */ /* 0x000fe20003000000 */
[----:B------:R-:W5:Y:S01]  /*34a0*/  MUFU.TANH R131, R131 ;  /* 0x0000008300837308 */ /* 0x000f620000002400 */
[----:B------:R-:W-:Y:S02]  /*34b0*/  FMNMX.FTZ R64, R107, R64, !PT ;  /* 0x000000406b407209 */ /* 0x000fe40007810000 */
[----:B--2---:R-:W-:Y:S02]  /*34c0*/  FSEL R57, R75, -INF , P4 ;  /* 0xff8000004b397808 */ /* 0x004fe40002000000 */
[----:B------:R-:W-:Y:S02]  /*34d0*/  ISETP.GT.AND P4, PT, R6, 0x48, PT ;  /* 0x000000480600780c */ /* 0x000fe40003f84270 */
[----:B------:R-:W-:Y:S01]  /*34e0*/  FSEL R111, R56, -INF , P5 ;  /* 0xff800000386f7808 */ /* 0x000fe20002800000 */
[----:B------:R-:W-:Y:S01]  /*34f0*/  FMUL.FTZ R56, R35, UR10 ;  /* 0x0000000a23387c20 */ /* 0x000fe20008410000 */
[----:B------:R-:W-:Y:S01]  /*3500*/  FMNMX.FTZ R64, R109, R64, !PT ;  /* 0x000000406d407209 */ /* 0x000fe20007810000 */
[----:B------:R-:W2:Y:S01]  /*3510*/  MUFU.TANH R32, R32 ;  /* 0x0000002000207308 */ /* 0x000ea20000002400 */
[----:B---3--:R-:W-:Y:S01]  /*3520*/  FSEL R61, R87, -INF , P3 ;  /* 0xff800000573d7808 */ /* 0x008fe20001800000 */
[----:B------:R-:W-:-:S02]  /*3530*/  WARPGROUP.DEPBAR.LE gsb0, 0x0 ;  /* 0x00008000000079c5 */ /* 0x000fc40000010000 */
[----:B------:R-:W-:Y:S01]  /*3540*/  ISETP.GT.AND P3, PT, R6, 0x49, PT ;  /* 0x000000490600780c */ /* 0x000fe20003f64270 */
[----:B------:R-:W-:Y:S01]  /*3550*/  FMUL.FTZ R24, R24, UR10 ;  /* 0x0000000a18187c20 */ /* 0x000fe20008410000 */
[----:B------:R-:W-:Y:S01]  /*3560*/  FSEL R113, R60, -INF , P4 ;  /* 0xff8000003c717808 */ /* 0x000fe20002000000 */
[----:B------:R-:W-:Y:S01]  /*3570*/  FMUL.FTZ R28, R28, UR10 ;  /* 0x0000000a1c1c7c20 */ /* 0x000fe20008410000 */
[----:B------:R-:W-:Y:S01]  /*3580*/  FMNMX.FTZ R64, R111, R64, !PT ;  /* 0x000000406f407209 */ /* 0x000fe20007810000 */
[----:B------:R-:W3:Y:S01]  /*3590*/  MUFU.TANH R54, R54 ;  /* 0x0000003600367308 */ /* 0x000ee20000002400 */
[----:B----4-:R-:W-:Y:S01]  /*35a0*/  FSEL R63, R78, -INF , P2 ;  /* 0xff8000004e3f7808 */ /* 0x010fe20001000000 */
[----:B------:R-:W-:Y:S01]  /*35b0*/  FMUL.FTZ R29, R29, UR10 ;  /* 0x0000000a1d1d7c20 */ /* 0x000fe20008410000 */
[----:B------:R-:W-:Y:S02]  /*35c0*/  ISETP.GT.AND P2, PT, R6, 0x50, PT ;  /* 0x000000500600780c */ /* 0x000fe40003f44270 */
[----:B------:R-:W-:-:S02]  /*35d0*/  FSEL R115, R89, -INF , P3 ;  /* 0xff80000059737808 */ /* 0x000fc40001800000 */
        /* <DEDUP_REMOVED lines=24> */
[----:B-1----:R-:W-:-:S02]  /*3760*/  FSEL R83, R92, -INF , P2 ;  /* 0xff8000005c537808 */ /* 0x002fc40001000000 */
[----:B------:R-:W-:Y:S02]  /*3770*/  ISETP.GT.AND P2, PT, R6, 0x61, PT ;  /* 0x000000610600780c */ /* 0x000fe40003f44270 */
[----:B------:R-:W-:Y:S01]  /*3780*/  FSEL R125, R46, -INF , P3 ;  /* 0xff8000002e7d7808 */ /* 0x000fe20001800000 */
[----:B------:R-:W-:Y:S01]  /*3790*/  FMUL.FTZ R46, R39, UR10 ;  /* 0x0000000a272e7c20 */ /* 0x000fe20008410000 */
[----:B------:R-:W-:Y:S01]  /*37a0*/  FMNMX.FTZ R64, R123, R64, !PT ;  /* 0x000000407b407209 */ /* 0x000fe20007810000 */
[----:B------:R-:W1:Y:S01]  /*37b0*/  MUFU.TANH R56, R56 ;  /* 0x0000003800387308 */ /* 0x000e620000002400 */
        /* <DEDUP_REMOVED lines=10> */
[----:B------:R-:W-:Y:S01]  /*3860*/  MUFU.TANH R28, R28 ;  /* 0x0000001c001c7308 */ /* 0x000fe20000002400 */
[----:B------:R-:W-:Y:S01]  /*3870*/  FSEL R87, R44, -INF , P4 ;  /* 0xff8000002c577808 */ /* 0x000fe20002000000 */
[----:B------:R-:W-:Y:S01]  /*3880*/  FMUL.FTZ R44, R27, UR10 ;  /* 0x0000000a1b2c7c20 */ /* 0x000fe20008410000 */
[----:B------:R-:W-:-:S02]  /*3890*/  ISETP.GT.AND P4, PT, R6, 0x70, PT ;  /* 0x000000700600780c */ /* 0x000fc40003f84270 */
[----:B------:R-:W-:Y:S01]  /*38a0*/  FSEL R89, R10, -INF , P3 ;  /* 0xff8000000a597808 */ /* 0x000fe20001800000 */
[----:B------:R-:W-:Y:S01]  /*38b0*/  FMUL.FTZ R10, R25, UR10 ;  /* 0x0000000a190a7c20 */ /* 0x000fe20008410000 */
[----:B-----5:R-:W-:Y:S01]  /*38c0*/  FSEL R131, R131, -INF , P5 ;  /* 0xff80000083837808 */ /* 0x020fe20002800000 */
[----:B------:R-:W-:Y:S01]  /*38d0*/  MUFU.TANH R46, R46 ;  /* 0x0000002e002e7308 */ /* 0x000fe20000002400 */
[----:B------:R-:W-:Y:S02]  /*38e0*/  FMNMX.FTZ R64, R129, R64, !PT ;  /* 0x0000004081407209 */ /* 0x000fe40007810000 */
[----:B------:R-:W-:Y:S02]  /*38f0*/  ISETP.GT.AND P3, PT, R6, 0x71, PT ;  /* 0x000000710600780c */ /* 0x000fe40003f64270 */
[----:B--2---:R-:W-:Y:S02]  /*3900*/  FSEL R137, R32, -INF , P4 ;  /* 0xff80000020897808 */ /* 0x004fe40002000000 */
[----:B------:R-:W-:Y:S01]  /*3910*/  FMNMX.FTZ R64, R131, R64, !PT ;  /* 0x0000004083407209 */ /* 0x000fe20007810000 */
[----:B------:R-:W2:Y:S01]  /*3920*/  MUFU.TANH R10, R10 ;  /* 0x0000000a000a7308 */ /* 0x000ea20000002400 */
[----:B------:R-:W-:-:S02]  /*3930*/  FSEL R25, R14, -INF , P2 ;  /* 0xff8000000e197808 */ /* 0x000fc40001000000 */
[----:B------:R-:W-:Y:S02]  /*3940*/  ISETP.GT.AND P2, PT, R6, 0x78, PT ;  /* 0x000000780600780c */ /* 0x000fe40003f44270 */
[----:B---3--:R-:W-:Y:S02]  /*3950*/  FSEL R139, R54, -INF , P3 ;  /* 0xff800000368b7808 */ /* 0x008fe40001800000 */
[----:B------:R-:W-:Y:S01]  /*3960*/  FMNMX.FTZ R64, R137, R64, !PT ;  /* 0x0000004089407209 */ /* 0x000fe20007810000 */
[----:B------:R-:W-:Y:S01]  /*3970*/  MUFU.TANH R42, R42 ;  /* 0x0000002a002a7308 */ /* 0x000fe20000002400 */
[----:B------:R-:W-:Y:S02]  /*3980*/  FSEL R91, R20, -INF , P6 ;  /* 0xff800000145b7808 */ /* 0x000fe40003000000 */
[----:B------:R-:W-:Y:S02]  /*3990*/  ISETP.GT.AND P6, PT, R6, 0x79, PT ;  /* 0x000000790600780c */ /* 0x000fe40003fc4270 */
[----:B----4-:R-:W-:-:S02]  /*39a0*/  FSEL R141, R36, -INF , P2 ;  /* 0xff800000248d7808 */ /* 0x010fc40001000000 */
[----:B------:R-:W-:Y:S01]  /*39b0*/  FMNMX.FTZ R64, R139, R64, !PT ;  /* 0x000000408b407209 */ /* 0x000fe20007810000 */
[----:B------:R3:W4:Y:S01]  /*39c0*/  MUFU.TANH R36, R29 ;  /* 0x0000001d00247308 */ /* 0x0007220000002400 */
[----:B------:R-:W-:Y:S02]  /*39d0*/  FSEL R93, R93, -INF , P5 ;  /* 0xff8000005d5d7808 */ /* 0x000fe40002800000 */
[----:B------:R-:W-:Y:S02]  /*39e0*/  ISETP.GT.AND P5, PT, R6, 0x80, PT ;  /* 0x000000800600780c */ /* 0x000fe40003fa4270 */
[----:B------:R-:W-:Y:S02]  /*39f0*/  FSEL R143, R48, -INF , P6 ;  /* 0xff800000308f7808 */ /* 0x000fe40003000000 */
[----:B------:R-:W-:Y:S01]  /*3a00*/  FMNMX.FTZ R64, R141, R64, !PT ;  /* 0x000000408d407209 */ /* 0x000fe20007810000 */
[----:B------:R-:W5:Y:S01]  /*3a10*/  MUFU.TANH R44, R44 ;  /* 0x0000002c002c7308 */ /* 0x000f620000002400 */
[----:B------:R-:W-:-:S02]  /*3a20*/  FSEL R95, R34, -INF , P4 ;  /* 0xff800000225f7808 */ /* 0x000fc40002000000 */
[----:B------:R-:W-:Y:S02]  /*3a30*/  ISETP.GT.AND P4, PT, R6, 0x81, PT ;  /* 0x000000810600780c */ /* 0x000fe40003f84270 */
[----:B------:R-:W-:Y:S02]  /*3a40*/  FSEL R153, R24, -INF , P5 ;  /* 0xff80000018997808 */ /* 0x000fe40002800000 */
[----:B------:R-:W-:Y:S01]  /*3a50*/  FMNMX.FTZ R64, R143, R64, !PT ;  /* 0x000000408f407209 */ /* 0x000fe20007810000 */
[----:B------:R-:W-:Y:S01]  /*3a60*/  MUFU.TANH R40, R40 ;  /* 0x0000002800287308 */ /* 0x000fe20000002400 */
[----:B-1----:R-:W-:Y:S02]  /*3a70*/  FSEL R97, R56, -INF , P3 ;  /* 0xff80000038617808 */ /* 0x002fe40001800000 */
[----:B------:R-:W-:Y:S02]  /*3a80*/  ISETP.GT.AND P3, PT, R6, 0x88, PT ;  /* 0x000000880600780c */ /* 0x000fe40003f64270 */
[----:B--2---:R-:W-:-:S02]  /*3a90*/  FSEL R155, R10, -INF , P4 ;  /* 0xff8000000a9b7808 */ /* 0x004fc40002000000 */
[----:B------:R-:W-:Y:S02]  /*3aa0*/  FMNMX.FTZ R64, R153, R64, !PT ;  /* 0x0000004099407209 */ /* 0x000fe40007810000 */
[----:B---3--:R-:W-:Y:S01]  /*3ab0*/  FSEL R29, R38, -INF , P2 ;  /* 0xff800000261d7808 */ /* 0x008fe20001000000 */
[----:B------:R-:W-:Y:S01]  /*3ac0*/  FMUL.FTZ R38, R31, UR10 ;  /* 0x0000000a1f267c20 */ /* 0x000fe20008410000 */
[----:B------:R-:W-:Y:S02]  /*3ad0*/  ISETP.GT.AND P2, PT, R6, 0x89, PT ;  /* 0x000000890600780c */ /* 0x000fe40003f44270 */
[----:B------:R-:W-:Y:S02]  /*3ae0*/  FSEL R157, R28, -INF , P3 ;  /* 0xff8000001c9d7808 */ /* 0x000fe40001800000 */
[----:B------:R-:W-:Y:S01]  /*3af0*/  FMNMX.FTZ R64, R155, R64, !PT ;  /* 0x000000409b407209 */ /* 0x000fe20007810000 */
[----:B------:R-:W1:Y:S01]  /*3b00*/  MUFU.TANH R38, R38 ;  /* 0x0000002600267308 */ /* 0x000e620000002400 */
[----:B----4-:R-:W-:-:S02]  /*3b10*/  FSEL R36, R36, -INF , P2 ;  /* 0xff80000024247808 */ /* 0x010fc40001000000 */
[----:B------:R-:W-:-:S04]  /*3b20*/  FMNMX.FTZ R75, R157, R64, !PT ;  /* 0x000000409d4b7209 */ /* 0x000fc80007810000 */
[----:B------:R-:W-:-:S05]  /*3b30*/  FMNMX.FTZ R6, R36, R75, !PT ;  /* 0x0000004b24067209 */ /* 0x000fca0007810000 */
[----:B------:R-:W2:Y:S02]  /*3b40*/  SHFL.BFLY PT, R75, R6, 0x2, 0x1f ;  /* 0x0c401f00064b7f89 */ /* 0x000ea400000e0000 */
[----:B--2---:R-:W-:-:S05]  /*3b50*/  FMNMX.FTZ R10, R6, R75, !PT ;  /* 0x0000004b060a7209 */ /* 0x004fca0007810000 */
[----:B------:R-:W2:Y:S02]  /*3b60*/  SHFL.BFLY PT, R75, R10, 0x1, 0x1f ;  /* 0x0c201f000a4b7f89 */ /* 0x000ea400000e0000 */
[----:B--2---:R-:W-:Y:S02]  /*3b70*/  FMNMX.FTZ R75, R10, R75, !PT ;  /* 0x0000004b0a4b7209 */ /* 0x004fe40007810000 */
        /* <DEDUP_REMOVED lines=12> */
[----:B------:R-:W-:Y:S01]  /*3c40*/  FSEL R103, R46, -INF , P6 ;  /* 0xff8000002e677808 */ /* 0x000fe20003000000 */
[--C-:B------:R-:W-:Y:S01]  /*3c50*/  FFMA.FTZ R31, R107, R74, -R34.reuse ;  /* 0x0000004a6b1f7223 */ /* 0x100fe20000010822 */
[----:B------:R-:W-:Y:S01]  /*3c60*/  FMNMX.FTZ R12, R13, R12, !PT ;  /* 0x0000000c0d0c7209 */ /* 0x000fe20007810000 */
[-CC-:B------:R-:W-:Y:S01]  /*3c70*/  FFMA.FTZ R109, R109, R74.reuse, -R34.reuse ;  /* 0x0000004a6d6d7223 */ /* 0x180fe20000010822 */
[----:B-----5:R-:W-:Y:S01]  /*3c80*/  FSEL R107, R44, -INF , P4 ;  /* 0xff8000002c6b7808 */ /* 0x020fe20002000000 */
[--C-:B------:R-:W-:Y:S01]  /*3c90*/  FFMA.FTZ R32, R49, R74, -R34.reuse ;  /* 0x0000004a31207223 */ /* 0x100fe20000010822 */
[----:B------:R-:W-:Y:S01]  /*3ca0*/  FMNMX.FTZ R12, R15, R12, !PT ;  /* 0x0000000c0f0c7209 */ /* 0x000fe20007810000 */
[-CC-:B------:R-:W-:Y:S01]  /*3cb0*/  FFMA.FTZ R49, R111, R74.reuse, -R34.reuse ;  /* 0x0000004a6f317223 */ /* 0x180fe20000010822 */
[----:B-1----:R-:W-:Y:S01]  /*3cc0*/  FSEL R111, R38, -INF , P2 ;  /* 0xff800000266f7808 */ /* 0x002fe20001000000 */
        /* <DEDUP_REMOVED lines=11> */
[----:B------:R1:W-:Y:S01]  /*3d80*/  MUFU.EX2 R10, R69 ;  /* 0x00000045000a7308 */ /* 0x0003e20000000800 */
        /* <DEDUP_REMOVED lines=8> */
[--C-:B-1----:R-:W-:Y:S01]  /*3e10*/  FFMA.FTZ R69, R119, R74, -R34.reuse ;  /* 0x0000004a77457223 */ /* 0x102fe20000010822 */
        /* <DEDUP_REMOVED lines=12> */
[----:B------:R-:W-:-:S04]  /*3ee0*/  FMNMX.FTZ R14, R33, R14, !PT ;  /* 0x0000000e210e7209 */ /* 0x000fc80007810000 */
[----:B------:R-:W-:Y:S02]  /*3ef0*/  FMNMX.FTZ R14, R65, R14, !PT ;  /* 0x0000000e410e7209 */ /* 0x000fe40007810000 */
[----:B------:R-:W-:Y:S01]  /*3f00*/  MUFU.EX2 R6, R6 ;  /* 0x0000000600067308 */ /* 0x000fe20000000800 */
[----:B-1----:R-:W-:Y:S01]  /*3f10*/  FFMA.FTZ R101, R143, R74, -R34 ;  /* 0x0000004a8f657223 */ /* 0x002fe20000010822 */
[----:B------:R-:W-:-:S04]  /*3f20*/  FMNMX.FTZ R14, R67, R14, !PT ;  /* 0x0000000e430e7209 */ /* 0x000fc80007810000 */
[----:B------:R-:W-:Y:S02]  /*3f30*/  FMNMX.FTZ R24, R35, R14, !PT ;  /* 0x0000000e23187209 */ /* 0x000fe40007810000 */
[----:B------:R1:W-:Y:S02]  /*3f40*/  MUFU.EX2 R14, R105 ;  /* 0x00000069000e7308 */ /* 0x0003e40000000800 */
[----:B------:R-:W-:-:S04]  /*3f50*/  FMNMX.FTZ R24, R83, R24, !PT ;  /* 0x0000001853187209 */ /* 0x000fc80007810000 */
[----:B------:R-:W-:Y:S02]  /*3f60*/  FMNMX.FTZ R24, R85, R24, !PT ;  /* 0x0000001855187209 */ /* 0x000fe40007810000 */
[----:B------:R-:W2:Y:S01]  /*3f70*/  MUFU.EX2 R133, R133 ;  /* 0x0000008500857308 */ /* 0x000ea20000000800 */
[----:B-1----:R-:W-:Y:S02]  /*3f80*/  FSEL R105, R42, -INF , P5 ;  /* 0xff8000002a697808 */ /* 0x002fe40002800000 */
        /* <DEDUP_REMOVED lines=9> */
[----:B-1----:R-:W-:Y:S01]  /*4020*/  FSEL R109, R40, -INF , P3 ;  /* 0xff800000286d7808 */ /* 0x002fe20001800000 */
[----:B------:R-:W-:Y:S01]  /*4030*/  FFMA.FTZ R40, R125, R74, -R34 ;  /* 0x0000004a7d287223 */ /* 0x000fe20000010822 */
[----:B------:R-:W-:-:S04]  /*4040*/  FMNMX.FTZ R30, R95, R30, !PT ;  /* 0x0000001e5f1e7209 */ /* 0x000fc80007810000 */
[----:B------:R-:W-:Y:S01]  /*4050*/  FMNMX.FTZ R30, R97, R30, !PT ;  /* 0x0000001e611e7209 */ /* 0x000fe20007810000 */
[----:B------:R1:W-:Y:S03]  /*4060*/  MUFU.EX2 R26, R113 ;  /* 0x00000071001a7308 */ /* 0x0003e60000000800 */
[----:B------:R-:W-:-:S04]  /*4070*/  FMNMX.FTZ R30, R29, R30, !PT ;  /* 0x0000001e1d1e7209 */ /* 0x000fc80007810000 */
[----:B------:R-:W-:Y:S01]  /*4080*/  FMNMX.FTZ R42, R103, R30, !PT ;  /* 0x0000001e672a7209 */ /* 0x000fe20007810000 */
[----:B------:R-:W-:Y:S01]  /*4090*/  MUFU.EX2 R8, R8 ;  /* 0x0000000800087308 */ /* 0x000fe20000000800 */
[----:B-1----:R-:W-:Y:S02]  /*40a0*/  FFMA.FTZ R113, R155, R74, -R34 ;  /* 0x0000004a9b717223 */ /* 0x002fe40000010822 */
[----:B------:R-:W-:-:S04]  /*40b0*/  FMNMX.FTZ R42, R105, R42, !PT ;  /* 0x0000002a692a7209 */ /* 0x000fc80007810000 */
[----:B------:R-:W-:Y:S01]  /*40c0*/  FMNMX.FTZ R42, R107, R42, !PT ;  /* 0x0000002a6b2a7209 */ /* 0x000fe20007810000 */
[----:B------:R-:W-:Y:S03]  /*40d0*/  MUFU.EX2 R30, R117 ;  /* 0x00000075001e7308 */ /* 0x000fe60000000800 */
[----:B------:R-:W-:-:S04]  /*40e0*/  FMNMX.FTZ R42, R109, R42, !PT ;  /* 0x0000002a6d2a7209 */ /* 0x000fc80007810000 */
[----:B------:R-:W-:Y:S01]  /*40f0*/  FMNMX.FTZ R44, R111, R42, !PT ;  /* 0x0000002a6f2c7209 */ /* 0x000fe20007810000 */
[-CC-:B------:R-:W-:Y:S01]  /*4100*/  FFMA.FTZ R42, R129, R74.reuse, -R34.reuse ;  /* 0x0000004a812a7223 */ /* 0x180fe20000010822 */
[----:B------:R-:W-:Y:S03]  /*4110*/  MUFU.EX2 R55, R55 ;  /* 0x0000003700377308 */ /* 0x000fe60000000800 */
[----:B------:R-:W1:Y:S05]  /*4120*/  SHFL.BFLY PT, R73, R44, 0x2, 0x1f ;  /* 0x0c401f002c497f89 */ /* 0x000e6a00000e0000 */
[----:B------:R-:W-:Y:S08]  /*4130*/  MUFU.EX2 R39, R39 ;  /* 0x0000002700277308 */ /* 0x000ff00000000800 */
[----:B------:R-:W-:Y:S08]  /*4140*/  MUFU.EX2 R27, R27 ;  /* 0x0000001b001b7308 */ /* 0x000ff00000000800 */
[----:B------:R-:W-:Y:S01]  /*4150*/  MUFU.EX2 R28, R28 ;  /* 0x0000001c001c7308 */ /* 0x000fe20000000800 */
[----:B-1----:R-:W-:Y:S01]  /*4160*/  FMNMX.FTZ R50, R44, R73, !PT ;  /* 0x000000492c327209 */ /* 0x002fe20007810000 */
[----:B------:R-:W-:-:S04]  /*4170*/  FFMA.FTZ R44, R137, R74, -R34 ;  /* 0x0000004a892c7223 */ /* 0x000fc80000010822 */
[----:B------:R-:W1:Y:S02]  /*4180*/  SHFL.BFLY PT, R73, R50, 0x1, 0x1f ;  /* 0x0c201f0032497f89 */ /* 0x000e6400000e0000 */
[----:B------:R-:W-:Y:S08]  /*4190*/  MUFU.EX2 R20, R20 ;  /* 0x0000001400147308 */ /* 0x000ff00000000800 */
[----:B------:R-:W-:Y:S08]  /*41a0*/  MUFU.EX2 R53, R53 ;  /* 0x0000003500357308 */ /* 0x000ff00000000800 */
[----:B------:R-:W-:Y:S01]  /*41b0*/  MUFU.EX2 R45, R45 ;  /* 0x0000002d002d7308 */ /* 0x000fe20000000800 */
[----:B-1----:R-:W-:Y:S01]  /*41c0*/  FMNMX.FTZ R73, R50, R73, !PT ;  /* 0x0000004932497209 */ /* 0x002fe20007810000 */
[----:B------:R-:W-:-:S06]  /*41d0*/  FFMA.FTZ R50, R157, R74, -R34 ;  /* 0x0000004a9d327223 */ /* 0x000fcc0000010822 */
[----:B------:R-:W-:Y:S01]  /*41e0*/  MUFU.EX2 R31, R31 ;  /* 0x0000001f001f7308 */ /* 0x000fe20000000800 */
[C---:B------:R-:W-:Y:S01]  /*41f0*/  FSETP.NEU.FTZ.AND P2, PT, R73.reuse, -INF , PT ;  /* 0xff8000004900780b */ /* 0x040fe20003f5d000 */
[----:B------:R-:W-:-:S05]  /*4200*/  FMUL.FTZ R52, R73, R74 ;  /* 0x0000004a49347220 */ /* 0x000fca0000410000 */
[----:B------:R-:W-:Y:S01]  /*4210*/  FSEL R34, R52, RZ, P2 ;  /* 0x000000ff34227208 */ /* 0x000fe20001000000 */
[----:B------:R-:W-:Y:S01]  /*4220*/  MUFU.EX2 R49, R49 ;  /* 0x0000003100317308 */ /* 0x000fe20000000800 */
[----:B------:R-:W-:-:S03]  /*4230*/  ISETP.GE.AND P2, PT, R23, 0x91, PT ;  /* 0x000000911700780c */ /* 0x000fc60003f46270 */
        /* <DEDUP_REMOVED lines=12> */
[----:B------:R3:W4:Y:S01]  /*4300*/  MUFU.EX2 R117, R4 ;  /* 0x0000000400757308 */ /* 0x0007220000000800 */
[-CC-:B-1----:R-:W-:Y:S01]  /*4310*/  FFMA.FTZ R3, R21, R74.reuse, -R34.reuse ;  /* 0x0000004a15037223 */ /* 0x182fe20000010822 */
[-CC-:B------:R-:W-:Y:S01]  /*4320*/  FFMA.FTZ R56, R47, R74.reuse, -R34.reuse ;  /* 0x0000004a2f387223 */ /* 0x180fe20000010822 */
[-CC-:B------:R-:W-:Y:S01]  /*4330*/  FFMA.FTZ R15, R51, R74.reuse, -R34.reuse ;  /* 0x0000004a330f7223 */ /* 0x180fe20000010822 */
[-CC-:B------:R-:W-:Y:S01]  /*4340*/  FFMA.FTZ R58, R57, R74.reuse, -R34.reuse ;  /* 0x0000004a393a7223 */ /* 0x180fe20000010822 */
[-CC-:B------:R-:W-:Y:S01]  /*4350*/  FFMA.FTZ R41, R61, R74.reuse, -R34.reuse ;  /* 0x0000004a3d297223 */ /* 0x180fe20000010822 */
[-CC-:B------:R-:W-:Y:S01]  /*4360*/  FFMA.FTZ R60, R63, R74.reuse, -R34.reuse ;  /* 0x0000004a3f3c7223 */ /* 0x180fe20000010822 */
[-C--:B------:R-:W-:Y:S01]  /*4370*/  FFMA.FTZ R21, R33, R74.reuse, -R34 ;  /* 0x0000004a21157223 */ /* 0x080fe20000010822 */
[----:B------:R2:W1:Y:S01]  /*4380*/  MUFU.EX2 R68, R5 ;  /* 0x0000000500447308 */ /* 0x0004620000000800 */
[----:B---3--:R-:W-:Y:S01]  /*4390*/  @!P1 PRMT R4, RZ, 0x654, R0 ;  /* 0x00000654ff049816 */ /* 0x008fe20000000000 */
[-CC-:B------:R-:W-:Y:S01]  /*43a0*/  FFMA.FTZ R62, R65, R74.reuse, -R34.reuse ;  /* 0x0000004a413e7223 */ /* 0x180fe20000010822 */
[-CC-:B------:R-:W-:Y:S01]  /*43b0*/  FFMA.FTZ R33, R67, R74.reuse, -R34.reuse ;  /* 0x0000004a43217223 */ /* 0x180fe20000010822 */
[-CC-:B------:R-:W-:Y:S01]  /*43c0*/  FFMA.FTZ R83, R83, R74.reuse, -R34.reuse ;  /* 0x0000004a53537223 */ /* 0x180fe20000010822 */
[----:B------:R3:W-:Y:S01]  /*43d0*/  @!P1 SYNCS.ARRIVE.TRANS64.RED.A1T0 RZ, [R4+URZ], RZ ;  /* 0x000000ff04ff99a7 */ /* 0x0007e2000810043f */
[-CC-:B------:R-:W-:Y:S01]  /*43e0*/  FFMA.FTZ R23, R85, R74.reuse, -R34.reuse ;  /* 0x0000004a55177223 */ /* 0x180fe20000010822 */
[-CC-:B------:R-:W-:Y:S01]  /*43f0*/  FFMA.FTZ R89, R89, R74.reuse, -R34.reuse ;  /* 0x0000004a59597223 */ /* 0x180fe20000010822 */
[----:B------:R-:W5:Y:S01]  /*4400*/  MUFU.EX2 R7, R7 ;  /* 0x0000000700077308 */ /* 0x000f620000000800 */
[----:B--2---:R-:W-:Y:S01]  /*4410*/  FADD.FTZ R5, R6, R133 ;  /* 0x0000008506057221 */ /* 0x004fe20000010000 */
[----:B----4-:R-:W-:Y:S01]  /*4420*/  FADD.FTZ R35, R66, R117 ;  /* 0x0000007542237221 */ /* 0x010fe20000010000 */
[-CC-:B------:R-:W-:Y:S01]  /*4430*/  FFMA.FTZ R91, R91, R74.reuse, -R34.reuse ;  /* 0x0000004a5b5b7223 */ /* 0x180fe20000010822 */
[--C-:B------:R-:W-:Y:S01]  /*4440*/  FFMA.FTZ R93, R93, R74, -R34.reuse ;  /* 0x0000004a5d5d7223 */ /* 0x100fe20000010822 */
[----:B------:R-:W-:Y:S01]  /*4450*/  FADD.FTZ R70, R32, R5 ;  /* 0x0000000520467221 */ /* 0x000fe20000010000 */
[----:B------:R-:W-:Y:S01]  /*4460*/  F2FP.F16.F32.PACK_AB R5, R117, R66 ;  /* 0x000000427505723e */ /* 0x000fe200000000ff */
[----:B------:R-:W-:Y:S01]  /*4470*/  FFMA.FTZ R66, R25, R74, -R34 ;  /* 0x0000004a19427223 */ /* 0x000fe20000010822 */
[----:B------:R-:W2:Y:S01]  /*4480*/  MUFU.EX2 R9, R9 ;  /* 0x0000000900097308 */ /* 0x000ea20000000800 */
[----:B-1----:R-:W-:Y:S01]  /*4490*/  FADD.FTZ R72, R68, R35 ;  /* 0x0000002344487221 */ /* 0x002fe20000010000 */
[----:B------:R-:W-:Y:S01]  /*44a0*/  FADD.FTZ R43, R135, R70 ;  /* 0x00000046872b7221 */ /* 0x000fe20000010000 */
[----:B---3--:R-:W-:Y:S01]  /*44b0*/  F2FP.F16.F32.PACK_AB R4, R133, R6 ;  /* 0x000000068504723e */ /* 0x008fe200000000ff */
[--C-:B------:R-:W-:Y:S01]  /*44c0*/  FFMA.FTZ R35, R87, R74, -R34.reuse ;  /* 0x0000004a57237223 */ /* 0x100fe20000010822 */
[----:B------:R-:W-:Y:S01]  /*44d0*/  F2FP.F16.F32.PACK_AB R6, R135, R32 ;  /* 0x000000208706723e */ /* 0x000fe200000000ff */
[-CC-:B------:R-:W-:Y:S01]  /*44e0*/  FFMA.FTZ R32, R37, R74.reuse, -R34.reuse ;  /* 0x0000004a25207223 */ /* 0x180fe20000010822 */
[----:B------:R-:W-:Y:S01]  /*44f0*/  FFMA.FTZ R95, R95, R74, -R34 ;  /* 0x0000004a5f5f7223 */ /* 0x000fe20000010822 */
[----:B------:R-:W1:Y:S01]  /*4500*/  MUFU.EX2 R36, R36 ;  /* 0x0000002400247308 */ /* 0x000e620000000800 */
[C---:B-----5:R-:W-:Y:S01]  /*4510*/  FADD.FTZ R72, R7.reuse, R72 ;  /* 0x0000004807487221 */ /* 0x060fe20000010000 */
[----:B------:R-:W-:Y:S01]  /*4520*/  F2FP.F16.F32.PACK_AB R7, R7, R68 ;  /* 0x000000440707723e */ /* 0x000fe200000000ff */
[----:B------:R-:W-:Y:S01]  /*4530*/  FADD.FTZ R68, R8, R43 ;  /* 0x0000002b08447221 */ /* 0x000fe20000010000 */
[----:B------:R-:W-:Y:S01]  /*4540*/  F2FP.F16.F32.PACK_AB R8, R55, R8 ;  /* 0x000000083708723e */ /* 0x000fe200000000ff */
[-CC-:B------:R-:W-:Y:S01]  /*4550*/  FFMA.FTZ R97, R97, R74.reuse, -R34.reuse ;  /* 0x0000004a61617223 */ /* 0x180fe20000010822 */
[----:B------:R-:W-:Y:S01]  /*4560*/  FFMA.FTZ R103, R103, R74, -R34 ;  /* 0x0000004a67677223 */ /* 0x000fe20000010822 */
[----:B------:R-:W-:Y:S01]  /*4570*/  FADD.FTZ R37, R55, R68 ;  /* 0x0000004437257221 */ /* 0x000fe20000010000 */
[----:B------:R-:W3:Y:S01]  /*4580*/  MUFU.EX2 R11, R11 ;  /* 0x0000000b000b7308 */ /* 0x000ee20000000800 */
[----:B--2---:R-:W-:Y:S01]  /*4590*/  FADD.FTZ R25, R9, R72 ;  /* 0x0000004809197221 */ /* 0x004fe20000010000 */
[----:B------:R2:W-:Y:S01]  /*45a0*/  STSM.16.M88.4 [R2+0x24300], R4 ;  /* 0x0243000402007844 */ /* 0x0005e20000000200 */
[----:B------:R-:W-:Y:S01]  /*45b0*/  FADD.FTZ R70, R10, R37 ;  /* 0x000000250a467221 */ /* 0x000fe20000010000 */
[----:B------:R-:W-:Y:S01]  /*45c0*/  F2FP.F16.F32.PACK_AB R10, R39, R10 ;  /* 0x0000000a270a723e */ /* 0x000fe200000000ff */
[-CC-:B------:R-:W-:Y:S01]  /*45d0*/  FFMA.FTZ R105, R105, R74.reuse, -R34.reuse ;  /* 0x0000004a69697223 */ /* 0x180fe20000010822 */
[-C--:B------:R-:W-:Y:S01]  /*45e0*/  FFMA.FTZ R107, R107, R74.reuse, -R34 ;  /* 0x0000004a6b6b7223 */ /* 0x080fe20000010822 */
[----:B------:R-:W-:Y:S01]  /*45f0*/  FADD.FTZ R70, R39, R70 ;  /* 0x0000004627467221 */ /* 0x000fe20000010000 */
[----:B------:R-:W4:Y:S01]  /*4600*/  MUFU.EX2 R52, R52 ;  /* 0x0000003400347308 */ /* 0x000f220000000800 */
[C---:B-1----:R-:W-:Y:S01]  /*4610*/  FADD.FTZ R68, R36.reuse, R25 ;  /* 0x0000001924447221 */ /* 0x042fe20000010000 */
[-CC-:B------:R-:W-:Y:S01]  /*4620*/  FFMA.FTZ R25, R29, R74.reuse, -R34.reuse ;  /* 0x0000004a1d197223 */ /* 0x180fe20000010822 */
[----:B------:R-:W-:Y:S01]  /*4630*/  F2FP.F16.F32.PACK_AB R9, R36, R9 ;  /* 0x000000092409723e */ /* 0x000fe200000000ff */
[-CC-:B------:R-:W-:Y:S01]  /*4640*/  FFMA.FTZ R109, R109, R74.reuse, -R34.reuse ;  /* 0x0000004a6d6d7223 */ /* 0x180fe20000010822 */
[----:B------:R-:W-:Y:S01]  /*4650*/  FFMA.FTZ R34, R111, R74, -R34 ;  /* 0x0000004a6f227223 */ /* 0x000fe20000010822 */
[----:B------:R-:W-:-:S02]  /*4660*/  IMAD.MOV.U32 R67, RZ, RZ, R71 ;  /* 0x000000ffff437224 */ /* 0x000fc400078e0047 */
[----:B------:R-:W1:Y:S01]  /*4670*/  MUFU.EX2 R3, R3 ;  /* 0x0000000300037308 */ /* 0x000e620000000800 */
[----:B---3--:R-:W-:Y:S01]  /*4680*/  FADD.FTZ R37, R11, R68 ;  /* 0x000000440b257221 */ /* 0x008fe20000010000 */
[----:B--2---:R-:W-:Y:S01]  /*4690*/  F2FP.F16.F32.PACK_AB R4, R28, R27 ;  /* 0x0000001b1c04723e */ /* 0x004fe200000000ff */
[--C-:B------:R-:W-:Y:S02]  /*46a0*/  IMAD.MOV.U32 R65, RZ, RZ, R71.reuse ;  /* 0x000000ffff417224 */ /* 0x100fe400078e0047 */
[--C-:B------:R-:W-:Y:S02]  /*46b0*/  IMAD.MOV.U32 R63, RZ, RZ, R71.reuse ;  /* 0x000000ffff3f7224 */ /* 0x100fe400078e0047 */
[----:B------:R-:W-:Y:S01]  /*46c0*/  IMAD.MOV.U32 R61, RZ, RZ, R71 ;  /* 0x000000ffff3d7224 */ /* 0x000fe200078e0047 */
[----:B------:R-:W2:Y:S01]  /*46d0*/  MUFU.EX2 R54, R54 ;  /* 0x0000003600367308 */ /* 0x000ea20000000800 */
[C---:B----4-:R-:W-:Y:S01]  /*46e0*/  FADD.FTZ R68, R52.reuse, R37 ;  /* 0x0000002534447221 */ /* 0x050fe20000010000 */
[----:B------:R-:W-:Y:S01]  /*46f0*/  FADD.FTZ R37, R27, R70 ;  /* 0x000000461b257221 */ /* 0x000fe20000010000 */
[----:B------:R-:W-:Y:S01]  /*4700*/  F2FP.F16.F32.PACK_AB R11, R52, R11 ;  /* 0x0000000b340b723e */ /* 0x000fe200000000ff */
[----:B------:R-:W-:-:S02]  /*4710*/  IMAD.MOV.U32 R57, RZ, RZ, R71 ;  /* 0x000000ffff397224 */ /* 0x000fc400078e0047 */
[----:B------:R-:W-:Y:S01]  /*4720*/  FADD.FTZ R37, R28, R37 ;  /* 0x000000251c257221 */ /* 0x000fe20000010000 */
[----:B------:R-:W-:Y:S01]  /*4730*/  IMAD.MOV.U32 R55, RZ, RZ, R71 ;  /* 0x000000ffff377224 */ /* 0x000fe200078e0047 */
[----:B------:R-:W3:Y:S01]  /*4740*/  MUFU.EX2 R13, R13 ;  /* 0x0000000d000d7308 */ /* 0x000ee20000000800 */
[----:B-1----:R-:W-:Y:S01]  /*4750*/  FADD.FTZ R43, R3, R68 ;  /* 0x00000044032b7221 */ /* 0x002fe20000010000 */
[----:B------:R-:W-:Y:S01]  /*4760*/  FADD.FTZ R70, R20, R37 ;  /* 0x0000002514467221 */ /* 0x000fe20000010000 */
[----:B------:R-:W-:Y:S01]  /*4770*/  STSM.16.M88.4 [R2+0x25b00], R8 ;  /* 0x025b000802007844 */ /* 0x000fe20000000200 */
[--C-:B------:R-:W-:Y:S02]  /*4780*/  IMAD.MOV.U32 R51, RZ, RZ, R71.reuse ;  /* 0x000000ffff337224 */ /* 0x100fe400078e0047 */
[----:B------:R-:W-:Y:S01]  /*4790*/  FADD.FTZ R47, R53, R70 ;  /* 0x00000046352f7221 */ /* 0x000fe20000010000 */
[----:B------:R-:W-:Y:S01]  /*47a0*/  IMAD.MOV.U32 R39, RZ, RZ, R71 ;  /* 0x000000ffff277224 */ /* 0x000fe200078e0047 */
[----:B------:R-:W1:Y:S01]  /*47b0*/  MUFU.EX2 R56, R56 ;  /* 0x0000003800387308 */ /* 0x000e620000000800 */
[----:B--2---:R-:W-:Y:S01]  /*47c0*/  FADD.FTZ R68, R54, R43 ;  /* 0x0000002b36447221 */ /* 0x004fe20000010000 */
[----:B------:R-:W-:Y:S01]  /*47d0*/  FADD.FTZ R70, R12, R47 ;  /* 0x0000002f0c467221 */ /* 0x000fe20000010000 */
[----:B------:R-:W-:-:S02]  /*47e0*/  F2FP.F16.F32.PACK_AB R5, R54, R3 ;  /* 0x000000033605723e */ /* 0x000fc400000000ff */
[C---:B------:R-:W-:Y:S01]  /*47f0*/  F2FP.F16.F32.PACK_AB R12, R45.reuse, R12 ;  /* 0x0000000c2d0c723e */ /* 0x040fe200000000ff */
[----:B------:R-:W-:Y:S01]  /*4800*/  FADD.FTZ R47, R45, R70 ;  /* 0x000000462d2f7221 */ /* 0x000fe20000010000 */
[----:B------:R-:W-:Y:S01]  /*4810*/  MOV R70, R71 ;  /* 0x0000004700467202 */ /* 0x000fe20000000f00 */
[----:B------:R-:W2:Y:S01]  /*4820*/  MUFU.EX2 R15, R15 ;  /* 0x0000000f000f7308 */ /* 0x000ea20000000800 */
[----:B---3--:R-:W-:Y:S01]  /*4830*/  FADD.FTZ R37, R13, R68 ;  /* 0x000000440d257221 */ /* 0x008fe20000010000 */
[----:B------:R-:W-:Y:S01]  /*4840*/  FADD.FTZ R6, R14, R47 ;  /* 0x0000002f0e067221 */ /* 0x000fe20000010000 */
[----:B------:R-:W-:-:S03]  /*4850*/  F2FP.F16.F32.PACK_AB R14, R31, R14 ;  /* 0x0000000e1f0e723e */ /* 0x000fc600000000ff */
[----:B------:R-:W-:Y:S01]  /*4860*/  FADD.FTZ R27, R31, R6 ;  /* 0x000000061f1b7221 */ /* 0x000fe20000010000 */
[----:B------:R-:W-:Y:S01]  /*4870*/  F2FP.F16.F32.PACK_AB R6, R53, R20 ;  /* 0x000000143506723e */ /* 0x000fe200000000ff */
[----:B------:R-:W3:Y:S01]  /*4880*/  MUFU.EX2 R58, R58 ;  /* 0x0000003a003a7308 */ /* 0x000ee20000000800 */
[----:B-1----:R-:W-:Y:S01]  /*4890*/  FADD.FTZ R68, R56, R37 ;  /* 0x0000002538447221 */ /* 0x002fe20000010000 */
[----:B------:R-:W-:Y:S01]  /*48a0*/  FADD.FTZ R52, R24, R27 ;  /* 0x0000001b18347221 */ /* 0x000fe20000010000 */
[----:B------:R-:W-:Y:S01]  /*48b0*/  F2FP.F16.F32.PACK_AB R24, R49, R24 ;  /* 0x000000183118723e */ /* 0x000fe200000000ff */
[--C-:B------:R-:W-:Y:S02]  /*48c0*/  IMAD.MOV.U32 R53, RZ, RZ, R71.reuse ;  /* 0x000000ffff357224 */ /* 0x100fe400078e0047 */
[----:B------:R-:W-:Y:S02]  /*48d0*/  IMAD.MOV.U32 R31, RZ, RZ, R71 ;  /* 0x000000ffff1f7224 */ /* 0x000fe400078e0047 */
[----:B------:R-:W1:Y:S01]  /*48e0*/  MUFU.EX2 R41, R41 ;  /* 0x0000002900297308 */ /* 0x000e620000000800 */
[----:B--2---:R-:W-:-:S07]  /*48f0*/  FADD.FTZ R37, R15, R68 ;  /* 0x000000440f257221 */ /* 0x004fce0000010000 */
[----:B------:R-:W2:Y:S01]  /*4900*/  MUFU.EX2 R60, R60 ;  /* 0x0000003c003c7308 */ /* 0x000ea20000000800 */
[----:B---3--:R-:W-:Y:S01]  /*4910*/  FADD.FTZ R68, R58, R37 ;  /* 0x000000253a447221 */ /* 0x008fe20000010000 */
[----:B------:R-:W-:-:S06]  /*4920*/  IMAD.MOV.U32 R37, RZ, RZ, R71 ;  /* 0x000000ffff257224 */ /* 0x000fcc00078e0047 */
[----:B------:R-:W3:Y:S01]  /*4930*/  MUFU.EX2 R21, R21 ;  /* 0x0000001500157308 */ /* 0x000ee20000000800 */
[----:B-1----:R-:W-:Y:S01]  /*4940*/  FADD.FTZ R7, R41, R68 ;  /* 0x0000004429077221 */ /* 0x002fe20000010000 */
[----:B------:R-:W-:-:S06]  /*4950*/  IMAD.MOV.U32 R68, RZ, RZ, R71 ;  /* 0x000000ffff447224 */ /* 0x000fcc00078e0047 */
[----:B------:R-:W1:Y:S01]  /*4960*/  MUFU.EX2 R62, R62 ;  /* 0x0000003e003e7308 */ /* 0x000e620000000800 */
[----:B--2---:R-:W-:Y:S01]  /*4970*/  FADD.FTZ R28, R60, R7 ;  /* 0x000000073c1c7221 */ /* 0x004fe20000010000 */
[----:B------:R-:W-:Y:S01]  /*4980*/  F2FP.F16.F32.PACK_AB R7, R56, R13 ;  /* 0x0000000d3807723e */ /* 0x000fe200000000ff */
[----:B------:R-:W-:Y:S01]  /*4990*/  FADD.FTZ R13, R49, R52 ;  /* 0x00000034310d7221 */ /* 0x000fe20000010000 */
[--C-:B------:R-:W-:Y:S02]  /*49a0*/  IMAD.MOV.U32 R56, RZ, RZ, R71.reuse ;  /* 0x000000ffff387224 */ /* 0x100fe400078e0047 */
[----:B------:R-:W-:Y:S02]  /*49b0*/  IMAD.MOV.U32 R49, RZ, RZ, R71 ;  /* 0x000000ffff317224 */ /* 0x000fe400078e0047 */
[----:B------:R-:W-:Y:S01]  /*49c0*/  FADD.FTZ R52, R26, R13 ;  /* 0x0000000d1a347221 */ /* 0x000fe20000010000 */
[----:B------:R-:W2:Y:S01]  /*49d0*/  MUFU.EX2 R33, R33 ;  /* 0x0000002100217308 */ /* 0x000ea20000000800 */
[----:B---3--:R-:W-:Y:S01]  /*49e0*/  FADD.FTZ R3, R21, R28 ;  /* 0x0000001c15037221 */ /* 0x008fe20000010000 */
[----:B------:R3:W-:Y:S01]  /*49f0*/  STSM.16.M88.4 [R2+0x27300], R4 ;  /* 0x0273000402007844 */ /* 0x0007e20000000200 */
[----:B------:R-:W-:-:S02]  /*4a00*/  F2FP.F16.F32.PACK_AB R13, R58, R15 ;  /* 0x0000000f3a0d723e */ /* 0x000fc400000000ff */
[----:B------:R-:W-:Y:S01]  /*4a10*/  F2FP.F16.F32.PACK_AB R15, R60, R41 ;  /* 0x000000293c0f723e */ /* 0x000fe200000000ff */
[----:B------:R-:W-:Y:S01]  /*4a20*/  IMAD.MOV.U32 R60, RZ, RZ, R71 ;  /* 0x000000ffff3c7224 */ /* 0x000fe200078e0047 */
[----:B------:R-:W-:Y:S01]  /*4a30*/  MOV R58, R71 ;  /* 0x00000047003a7202 */ /* 0x000fe20000000f00 */
[----:B------:R-:W4:Y:S01]  /*4a40*/  MUFU.EX2 R59, R59 ;  /* 0x0000003b003b7308 */ /* 0x000f220000000800 */
[----:B-1----:R-:W-:Y:S01]  /*4a50*/  FADD.FTZ R28, R62, R3 ;  /* 0x000000033e1c7221 */ /* 0x002fe20000010000 */
[----:B------:R-:W-:Y:S06]  /*4a60*/  STSM.16.M88.4 [R2+0x28b00], R12 ;  /* 0x028b000c02007844 */ /* 0x000fec0000000200 */
[----:B------:R-:W1:Y:S01]  /*4a70*/  MUFU.EX2 R64, R64 ;  /* 0x0000004000407308 */ /* 0x000e620000000800 */
[----:B--2---:R-:W-:-:S07]  /*4a80*/  FADD.FTZ R3, R33, R28 ;  /* 0x0000001c21037221 */ /* 0x004fce0000010000 */
[----:B------:R-:W2:Y:S01]  /*4a90*/  MUFU.EX2 R0, R83 ;  /* 0x0000005300007308 */ /* 0x000ea20000000800 */
[C---:B----4-:R-:W-:Y:S01]  /*4aa0*/  FADD.FTZ R27, R59.reuse, R52 ;  /* 0x000000343b1b7221 */ /* 0x050fe20000010000 */
[----:B------:R-:W-:Y:S01]  /*4ab0*/  F2FP.F16.F32.PACK_AB R26, R59, R26 ;  /* 0x0000001a3b1a723e */ /* 0x000fe200000000ff */
[----:B------:R-:W-:Y:S02]  /*4ac0*/  IMAD.MOV.U32 R59, RZ, RZ, R71 ;  /* 0x000000ffff3b7224 */ /* 0x000fe400078e0047 */
[----:B------:R-:W-:-:S03]  /*4ad0*/  FADD.FTZ R28, R30, R27 ;  /* 0x0000001b1e1c7221 */ /* 0x000fc60000010000 */
[----:B------:R-:W4:Y:S01]  /*4ae0*/  MUFU.EX2 R69, R69 ;  /* 0x0000004500457308 */ /* 0x000f220000000800 */
[----:B-1----:R-:W-:-:S07]  /*4af0*/  FADD.FTZ R3, R64, R3 ;  /* 0x0000000340037221 */ /* 0x002fce0000010000 */
[----:B------:R-:W1:Y:S01]  /*4b00*/  MUFU.EX2 R23, R23 ;  /* 0x0000001700177308 */ /* 0x000e620000000800 */
[----:B--2---:R-:W-:-:S07]  /*4b10*/  FADD.FTZ R52, R0, R3 ;  /* 0x0000000300347221 */ /* 0x004fce0000010000 */
[----:B------:R-:W2:Y:S01]  /*4b20*/  MUFU.EX2 R38, R38 ;  /* 0x0000002600267308 */ /* 0x000ea20000000800 */
[C---:B----4-:R-:W-:Y:S01]  /*4b30*/  FADD.FTZ R3, R69.reuse, R28 ;  /* 0x0000001c45037221 */ /* 0x050fe20000010000 */
[----:B---3--:R-:W-:Y:S01]  /*4b40*/  F2FP.F16.F32.PACK_AB R4, R69, R30 ;  /* 0x0000001e4504723e */ /* 0x008fe200000000ff */
[----:B------:R-:W-:Y:S01]  /*4b50*/  IMAD.MOV.U32 R69, RZ, RZ, R71 ;  /* 0x000000ffff457224 */ /* 0x000fe200078e0047 */
[----:B------:R-:W-:-:S04]  /*4b60*/  MOV R30, R71 ;  /* 0x00000047001e7202 */ /* 0x000fc80000000f00 */
[----:B------:R-:W3:Y:S01]  /*4b70*/  MUFU.EX2 R32, R32 ;  /* 0x0000002000207308 */ /* 0x000ee20000000800 */
[C---:B-1----:R-:W-:Y:S01]  /*4b80*/  FADD.FTZ R27, R23.reuse, R52 ;  /* 0x00000034171b7221 */ /* 0x042fe20000010000 */
[----:B------:R-:W-:-:S06]  /*4b90*/  F2FP.F16.F32.PACK_AB R5, R23, R0 ;  /* 0x000000001705723e */ /* 0x000fcc00000000ff */
[----:B------:R-:W1:Y:S01]  /*4ba0*/  MUFU.EX2 R77, R77 ;  /* 0x0000004d004d7308 */ /* 0x000e620000000800 */
[----:B--2---:R-:W-:-:S07]  /*4bb0*/  FADD.FTZ R52, R38, R3 ;  /* 0x0000000326347221 */ /* 0x004fce0000010000 */
[----:B------:R-:W2:Y:S01]  /*4bc0*/  MUFU.EX2 R35, R35 ;  /* 0x0000002300237308 */ /* 0x000ea20000000800 */
[----:B---3--:R-:W-:Y:S01]  /*4bd0*/  FADD.FTZ R54, R32, R27 ;  /* 0x0000001b20367221 */ /* 0x008fe20000010000 */
[----:B------:R-:W-:Y:S01]  /*4be0*/  F2FP.F16.F32.PACK_AB R27, R64, R33 ;  /* 0x00000021401b723e */ /* 0x000fe200000000ff */
[--C-:B------:R-:W-:Y:S02]  /*4bf0*/  IMAD.MOV.U32 R64, RZ, RZ, R71.reuse ;  /* 0x000000ffff407224 */ /* 0x100fe400078e0047 */
[----:B------:R-:W-:-:S03]  /*4c00*/  IMAD.MOV.U32 R33, RZ, RZ, R71 ;  /* 0x000000ffff217224 */ /* 0x000fc600078e0047 */
[----:B------:R-:W3:Y:S01]  /*4c10*/  MUFU.EX2 R40, R40 ;  /* 0x0000002800287308 */ /* 0x000ee20000000800 */
[----:B-1----:R-:W-:Y:S01]  /*4c20*/  FADD.FTZ R3, R77, R52 ;  /* 0x000000344d037221 */ /* 0x002fe20000010000 */
[----:B------:R-:W-:-:S06]  /*4c30*/  IMAD.MOV.U32 R52, RZ, RZ, R71 ;  /* 0x000000ffff347224 */ /* 0x000fcc00078e0047 */
[----:B------:R-:W1:Y:S01]  /*4c40*/  MUFU.EX2 R29, R89 ;  /* 0x00000059001d7308 */ /* 0x000e620000000800 */
[----:B--2---:R-:W-:-:S07]  /*4c50*/  FADD.FTZ R54, R35, R54 ;  /* 0x0000003623367221 */ /* 0x004fce0000010000 */
[----:B------:R-:W2:Y:S01]  /*4c60*/  MUFU.EX2 R66, R66 ;  /* 0x0000004200427308 */ /* 0x000ea20000000800 */
[----:B---3--:R-:W-:-:S07]  /*4c70*/  FADD.FTZ R6, R40, R3 ;  /* 0x0000000328067221 */ /* 0x008fce0000010000 */
        /* <DEDUP_REMOVED lines=11> */
[----:B-1----:R-:W-:Y:S01]  /*4d30*/  FADD.FTZ R7, R79, R6 ;  /* 0x000000064f077221 */ /* 0x002fe20000010000 */
[----:B------:R-:W-:Y:S02]  /*4d40*/  F2FP.F16.F32.PACK_AB R6, R77, R38 ;  /* 0x000000264d06723e */ /* 0x000fe400000000ff */
[----:B------:R-:W-:Y:S02]  /*4d50*/  F2FP.F16.F32.PACK_AB R40, R79, R40 ;  /* 0x000000284f28723e */ /* 0x000fe400000000ff */
[----:B------:R-:W-:Y:S02]  /*4d60*/  MOV R38, R71 ;  /* 0x0000004700267202 */ /* 0x000fe40000000f00 */
[----:B------:R-:W1:Y:S01]  /*4d70*/  MUFU.EX2 R95, R95 ;  /* 0x0000005f005f7308 */ /* 0x000e620000000800 */
[C---:B--2---:R-:W-:Y:S01]  /*4d80*/  FADD.FTZ R8, R36.reuse, R3 ;  /* 0x0000000324087221 */ /* 0x044fe20000010000 */
[----:B------:R-:W-:Y:S01]  /*4d90*/  F2FP.F16.F32.PACK_AB R43, R36, R43 ;  /* 0x0000002b242b723e */ /* 0x000fe200000000ff */
[----:B------:R-:W-:-:S05]  /*4da0*/  IMAD.MOV.U32 R36, RZ, RZ, R71 ;  /* 0x000000ffff247224 */ /* 0x000fca00078e0047 */
[----:B------:R-:W2:Y:S01]  /*4db0*/  MUFU.EX2 R81, R81 ;  /* 0x0000005100517308 */ /* 0x000ea20000000800 */
[----:B---3--:R-:W-:Y:S01]  /*4dc0*/  FADD.FTZ R10, R42, R7 ;  /* 0x000000072a0a7221 */ /* 0x008fe20000010000 */
[----:B------:R-:W-:Y:S01]  /*4dd0*/  F2FP.F16.F32.PACK_AB R7, R35, R32 ;  /* 0x000000202307723e */ /* 0x000fe200000000ff */
[--C-:B------:R-:W-:Y:S02]  /*4de0*/  IMAD.MOV.U32 R35, RZ, RZ, R71.reuse ;  /* 0x000000ffff237224 */ /* 0x100fe400078e0047 */
[----:B------:R-:W-:-:S03]  /*4df0*/  IMAD.MOV.U32 R32, RZ, RZ, R71 ;  /* 0x000000ffff207224 */ /* 0x000fc600078e0047 */
[----:B------:R-:W3:Y:S01]  /*4e00*/  MUFU.EX2 R20, R97 ;  /* 0x0000006100147308 */ /* 0x000ee20000000800 */
[----:B-1----:R-:W-:-:S07]  /*4e10*/  FADD.FTZ R3, R95, R8 ;  /* 0x000000085f037221 */ /* 0x002fce0000010000 */
[----:B------:R-:W1:Y:S01]  /*4e20*/  MUFU.EX2 R44, R44 ;  /* 0x0000002c002c7308 */ /* 0x000e620000000800 */
[C---:B--2---:R-:W-:Y:S01]  /*4e30*/  FADD.FTZ R9, R81.reuse, R10 ;  /* 0x0000000a51097221 */ /* 0x044fe20000010000 */
[----:B------:R-:W-:-:S06]  /*4e40*/  F2FP.F16.F32.PACK_AB R42, R81, R42 ;  /* 0x0000002a512a723e */ /* 0x000fcc00000000ff */
[----:B------:R2:W4:Y:S01]  /*4e50*/  MUFU.EX2 R47, R25 ;  /* 0x00000019002f7308 */ /* 0x0005220000000800 */
[C---:B---3--:R-:W-:Y:S01]  /*4e60*/  FADD.FTZ R8, R20.reuse, R3 ;  /* 0x0000000314087221 */ /* 0x048fe20000010000 */
[----:B------:R-:W-:-:S06]  /*4e70*/  F2FP.F16.F32.PACK_AB R45, R20, R95 ;  /* 0x0000005f142d723e */ /* 0x000fcc00000000ff */
[----:B------:R-:W3:Y:S01]  /*4e80*/  MUFU.EX2 R99, R99 ;  /* 0x0000006300637308 */ /* 0x000ee20000000800 */
[----:B--2---:R-:W-:Y:S01]  /*4e90*/  F2FP.F16.F32.PACK_AB R25, R62, R21 ;  /* 0x000000153e19723e */ /* 0x004fe200000000ff */
[----:B-1----:R-:W-:Y:S01]  /*4ea0*/  FADD.FTZ R10, R44, R9 ;  /* 0x000000092c0a7221 */ /* 0x002fe20000010000 */
[----:B------:R-:W-:-:S03]  /*4eb0*/  MOV R62, R71 ;  /* 0x00000047003e7202 */ /* 0x000fc60000000f00 */
[----:B------:R1:W-:Y:S02]  /*4ec0*/  STSM.16.M88.4 [R2+0x2a300], R24 ;  /* 0x02a3001802007844 */ /* 0x0003e40000000200 */
[----:B------:R-:W2:Y:S01]  /*4ed0*/  MUFU.EX2 R28, R103 ;  /* 0x00000067001c7308 */ /* 0x000ea20000000800 */
[----:B----4-:R-:W-:Y:S01]  /*4ee0*/  FADD.FTZ R3, R47, R8 ;  /* 0x000000082f037221 */ /* 0x010fe20000010000 */
[----:B------:R4:W-:Y:S04]  /*4ef0*/  STSM.16.M88.4 [R2+0x2bb00], R4 ;  /* 0x02bb000402007844 */ /* 0x0009e80000000200 */
[----:B------:R5:W-:Y:S02]  /*4f00*/  STSM.16.M88.4 [R2+0x2d300], R40 ;  /* 0x02d3002802007844 */ /* 0x000be40000000200 */
[----:B------:R-:W5:Y:S01]  /*4f10*/  MUFU.EX2 R46, R46 ;  /* 0x0000002e002e7308 */ /* 0x000f620000000800 */
[C---:B---3--:R-:W-:Y:S01]  /*4f20*/  FADD.FTZ R9, R99.reuse, R10 ;  /* 0x0000000a63097221 */ /* 0x048fe20000010000 */
[----:B------:R-:W-:Y:S01]  /*4f30*/  F2FP.F16.F32.PACK_AB R44, R99, R44 ;  /* 0x0000002c632c723e */ /* 0x000fe200000000ff */
[----:B-1----:R-:W-:Y:S01]  /*4f40*/  IMAD.MOV.U32 R27, RZ, RZ, R71 ;  /* 0x000000ffff1b7224 */ /* 0x002fe200078e0047 */
[----:B------:R-:W-:-:S04]  /*4f50*/  MOV R26, R71 ;  /* 0x00000047001a7202 */ /* 0x000fc80000000f00 */
[----:B------:R-:W1:Y:S01]  /*4f60*/  MUFU.EX2 R101, R101 ;  /* 0x0000006500657308 */ /* 0x000e620000000800 */
[C---:B--2---:R-:W-:Y:S01]  /*4f70*/  F2FP.F16.F32.PACK_AB R47, R28.reuse, R47 ;  /* 0x0000002f1c2f723e */ /* 0x044fe200000000ff */
[----:B----4-:R-:W-:Y:S01]  /*4f80*/  FADD.FTZ R4, R28, R3 ;  /* 0x000000031c047221 */ /* 0x010fe20000010000 */
[--C-:B------:R-:W-:Y:S02]  /*4f90*/  IMAD.MOV.U32 R28, RZ, RZ, R71.reuse ;  /* 0x000000ffff1c7224 */ /* 0x100fe400078e0047 */
[--C-:B------:R-:W-:Y:S01]  /*4fa0*/  IMAD.MOV.U32 R25, RZ, RZ, R71.reuse ;  /* 0x000000ffff197224 */ /* 0x100fe200078e0047 */
[----:B-----5:R-:W-:Y:S01]  /*4fb0*/  MOV R42, R71 ;  /* 0x00000047002a7202 */ /* 0x020fe20000000f00 */
[----:B------:R-:W-:Y:S01]  /*4fc0*/  IMAD.MOV.U32 R43, RZ, RZ, R71 ;  /* 0x000000ffff2b7224 */ /* 0x000fe200078e0047 */
[----:B------:R-:W2:Y:S01]  /*4fd0*/  MUFU.EX2 R105, R105 ;  /* 0x0000006900697308 */ /* 0x000ea20000000800 */
[----:B------:R-:W-:Y:S01]  /*4fe0*/  FADD.FTZ R10, R46, R9 ;  /* 0x000000092e0a7221 */ /* 0x000fe20000010000 */
[----:B------:R-:W-:-:S02]  /*4ff0*/  IMAD.MOV.U32 R41, RZ, RZ, R71 ;  /* 0x000000ffff297224 */ /* 0x000fc400078e0047 */
[--C-:B------:R-:W-:Y:S02]  /*5000*/  IMAD.MOV.U32 R40, RZ, RZ, R71.reuse ;  /* 0x000000ffff287224 */ /* 0x100fe400078e0047 */
[----:B------:R-:W-:Y:S02]  /*5010*/  IMAD.MOV.U32 R24, RZ, RZ, R71 ;  /* 0x000000ffff187224 */ /* 0x000fe400078e0047 */
[----:B------:R-:W3:Y:S01]  /*5020*/  MUFU.EX2 R48, R48 ;  /* 0x0000003000307308 */ /* 0x000ee20000000800 */
[C---:B-1----:R-:W-:Y:S01]  /*5030*/  F2FP.F16.F32.PACK_AB R46, R101.reuse, R46 ;  /* 0x0000002e652e723e */ /* 0x042fe200000000ff */
[----:B------:R-:W-:-:S04]  /*5040*/  FADD.FTZ R5, R101, R10 ;  /* 0x0000000a65057221 */ /* 0x000fc80000010000 */
[----:B------:R1:W-:Y:S02]  /*5050*/  STSM.16.M88.4 [R2+0x2eb00], R44 ;  /* 0x02eb002c02007844 */ /* 0x0003e40000000200 */
[----:B------:R-:W4:Y:S01]  /*5060*/  MUFU.EX2 R113, R113 ;  /* 0x0000007100717308 */ /* 0x000f220000000800 */
[----:B--2---:R-:W-:-:S07]  /*5070*/  FADD.FTZ R3, R105, R4 ;  /* 0x0000000469037221 */ /* 0x004fce0000010000 */
[----:B------:R-:W-:Y:S01]  /*5080*/  MUFU.EX2 R50, R50 ;  /* 0x0000003200327308 */ /* 0x000fe20000000800 */
[----:B---3--:R-:W-:Y:S01]  /*5090*/  FADD.FTZ R6, R48, R5 ;  /* 0x0000000530067221 */ /* 0x008fe20000010000 */
[----:B-1----:R-:W-:Y:S01]  /*50a0*/  IMAD.MOV.U32 R47, RZ, RZ, R71 ;  /* 0x000000ffff2f7224 */ /* 0x002fe200078e0047 */
[----:B------:R-:W-:-:S05]  /*50b0*/  MOV R46, R71 ;  /* 0x00000047002e7202 */ /* 0x000fca0000000f00 */
[----:B------:R-:W1:Y:S01]  /*50c0*/  MUFU.EX2 R115, R115 ;  /* 0x0000007300737308 */ /* 0x000e620000000800 */
[C---:B----4-:R-:W-:Y:S01]  /*50d0*/  F2FP.F16.F32.PACK_AB R104, R113.reuse, R48 ;  /* 0x000000307168723e */ /* 0x050fe200000000ff */
[----:B------:R-:W-:Y:S01]  /*50e0*/  FADD.FTZ R5, R113, R6 ;  /* 0x0000000671057221 */ /* 0x000fe20000010000 */
[--C-:B------:R-:W-:Y:S02]  /*50f0*/  IMAD.MOV.U32 R48, RZ, RZ, R71.reuse ;  /* 0x000000ffff307224 */ /* 0x100fe400078e0047 */
[--C-:B------:R-:W-:Y:S02]  /*5100*/  IMAD.MOV.U32 R45, RZ, RZ, R71.reuse ;  /* 0x000000ffff2d7224 */ /* 0x100fe400078e0047 */
[----:B------:R-:W-:Y:S01]  /*5110*/  IMAD.MOV.U32 R44, RZ, RZ, R71 ;  /* 0x000000ffff2c7224 */ /* 0x000fe200078e0047 */
[----:B------:R-:W2:Y:S08]  /*5120*/  MUFU.EX2 R0, R107 ;  /* 0x0000006b00007308 */ /* 0x000eb00000000800 */
[----:B------:R-:W-:Y:S01]  /*5130*/  MUFU.EX2 R109, R109 ;  /* 0x0000006d006d7308 */ /* 0x000fe20000000800 */
[----:B-1----:R-:W-:-:S07]  /*5140*/  F2FP.F16.F32.PACK_AB R106, R115, R50 ;  /* 0x00000032736a723e */ /* 0x002fce00000000ff */
[----:B------:R-:W1:Y:S01]  /*5150*/  MUFU.EX2 R34, R34 ;  /* 0x0000002200227308 */ /* 0x000e620000000800 */
[C---:B--2---:R-:W-:Y:S01]  /*5160*/  F2FP.F16.F32.PACK_AB R105, R0.reuse, R105 ;  /* 0x000000690069723e */ /* 0x044fe200000000ff */
[----:B------:R-:W-:Y:S01]  /*5170*/  FADD.FTZ R4, R0, R3 ;  /* 0x0000000300047221 */ /* 0x000fe20000010000 */
[----:B------:R-:W-:Y:S01]  /*5180*/  FADD.FTZ R0, R50, R5 ;  /* 0x0000000532007221 */ /* 0x000fe20000010000 */
[----:B------:R-:W-:-:S03]  /*5190*/  MOV R50, R71 ;  /* 0x0000004700327202 */ /* 0x000fc60000000f00 */
[----:B------:R-:W-:Y:S01]  /*51a0*/  FADD.FTZ R0, R115, R0 ;  /* 0x0000000073007221 */ /* 0x000fe20000010000 */
[----:B-1----:R-:W-:Y:S01]  /*51b0*/  F2FP.F16.F32.PACK_AB R107, R34, R109 ;  /* 0x0000006d226b723e */ /* 0x002fe200000000ff */
[----:B------:R-:W-:-:S04]  /*51c0*/  FADD.FTZ R109, R109, R4 ;  /* 0x000000046d6d7221 */ /* 0x000fc80000010000 */
[----:B------:R1:W-:Y:S01]  /*51d0*/  STSM.16.M88.4 [R2+0x30300], R104 ;  /* 0x0303006802007844 */ /* 0x0003e20000000200 */
[----:B------:R-:W-:Y:S01]  /*51e0*/  FADD.FTZ R4, R34, R109 ;  /* 0x0000006d22047221 */ /* 0x000fe20000010000 */
[----:B------:R-:W-:Y:S01]  /*51f0*/  MOV R34, R71 ;  /* 0x0000004700227202 */ /* 0x000fe20000000f00 */
[----:B------:R2:W-:Y:S06]  /*5200*/  MEMBAR.ALL.CTA ;  /* 0x0000000000007992 */ /* 0x0005ec0000008000 */
[----:B--2---:R-:W2:Y:S02]  /*5210*/  FENCE.VIEW.ASYNC.S ;  /* 0x00000000000073c6 */ /* 0x004ea40000000000 */
[----:B--2---:R-:W-:Y:S01]  /*5220*/  NOP ;  /* 0x0000000000007918 */ /* 0x004fe20000000000 */
[----:B------:R-:W-:Y:S05]  /*5230*/  @!P2 BRA `(.L_x_8270) ;  /* 0x00000040007ca947 */ /* 0x000fea0003800000 */
[----:B------:R-:W-:Y:S01]  /*5240*/  VIADD R3, R22, 0xfffffffe ;  /* 0xfffffffe16037836 */ /* 0x000fe20000000000 */
        /* <DEDUP_REMOVED lines=29> */
.L_x_8279:
[----:B------:R-:W-:Y:S01]  /*5420*/  UIADD3 UR38, UR6, 0x1, URZ ;  /* 0x0000000106267890 */ /* 0x000fe2000fffe03f */
[----:B------:R-:W-:-:S03]  /*5430*/  ISETP.NE.AND P3, PT, RZ, UR61, PT ;  /* 0x0000003dff007c0c */ /* 0x000fc6000bf65270 */
[----:B------:R-:W-:-:S04]  /*5440*/  UISETP.NE.AND UP0, UPT, UR38, 0x2, UPT ;  /* 0x000000022600788c */ /* 0x000fc8000bf05270 */
[----:B------:R-:W-:Y:S02]  /*5450*/  USEL UR60, URZ, 0x1, UP0 ;  /* 0x000000013f3c7887 */ /* 0x000fe40008000000 */
[----:B------:R-:W-:Y:S02]  /*5460*/  USEL UR38, UR38, URZ, UP0 ;  /* 0x0000003f26267287 */ /* 0x000fe40008000000 */
[----:B------:R-:W-:Y:S02]  /*5470*/  ULOP3.LUT UR60, UR7, UR60, URZ, 0x3c, !UPT ;  /* 0x0000003c073c7292 */ /* 0x000fe4000f8e3c3f */
[----:B--2---:R-:W-:Y:S10]  /*5480*/  @P3 BRA `(.L_x_8271) ;  /* 0x00000000002c3947 */ /* 0x004ff40003800000 */
[----:B------:R-:W-:Y:S05]  /*5490*/  @!P0 BRA `(.L_x_8272) ;  /* 0x0000000000048947 */ /* 0x000fea0003800000 */
[----:B------:R-:W-:Y:S01]  /*54a0*/  BPT.TRAP 0x1 ;  /* 0x000000040000795c */ /* 0x000fe20000300000 */
.L_x_8272:
[----:B------:R-:W-:Y:S01]  /*54b0*/  ULEA UR4, UR38, UR39, 0x3 ;  /* 0x0000002726047291 */ /* 0x000fe2000f8e183f */
[----:B------:R-:W-:-:S05]  /*54c0*/  IMAD.U32 R7, RZ, RZ, UR60 ;  /* 0x0000003cff077e24 */ /* 0x000fca000f8e00ff */
[----:B------:R-:W-:-:S04]  /*54d0*/  SHF.L.U32 R7, R7, 0x1f, RZ ;  /* 0x0000001f07077819 */ /* 0x000fc800000006ff */
[----:B------:R2:W3:Y:S01]  /*54e0*/  SYNCS.PHASECHK.TRANS64.TRYWAIT P2, [UR4+0x31c30], R7 ;  /* 0x031c3007ff0075a7 */ /* 0x0004e20008040144 */
[----:B------:R-:W-:Y:S05]  /*54f0*/  @!P0 BRA `(.L_x_8273) ;  /* 0x0000000000048947 */ /* 0x000fea0003800000 */
[----:B------:R-:W-:Y:S01]  /*5500*/  BPT.TRAP 0x1 ;  /* 0x000000040000795c */ /* 0x000fe20000300000 */
.L_x_8273:
[----:B---3--:R-:W-:Y:S05]  /*5510*/  @P2 BRA `(.L_x_8271) ;  /* 0x0000000000082947 */ /* 0x008fea0003800000 */
[----:B------:R-:W3:Y:S02]  /*5520*/  SYNCS.PHASECHK.TRANS64.TRYWAIT P2, [UR4+0x31c30], R7 ;  /* 0x031c3007ff0075a7 */ /* 0x000ee40008040144 */
[----:B---3--:R-:W-:Y:S05]  /*5530*/  @!P2 BRA `(.L_x_8274) ;  /* 0x000000800034a947 */ /* 0x008fea0003800000 */
.L_x_8271:
[----:B---3--:R-:W3:Y:S01]  /*5540*/  S2R R8, SR_TID.X ;  /* 0x0000000000087919 */ /* 0x008ee20000002100 */
[----:B------:R-:W-:Y:S01]  /*5550*/  UIMAD UR4, UR38, 0x6c0, UR37 ;  /* 0x000006c0260478a4 */ /* 0x000fe2000f8e0225 */
[----:B------:R-:W-:Y:S01]  /*5560*/  UMOV UR31, 0x80000020 ;  /* 0x80000020001f7882 */ /* 0x000fe20000000000 */
[----:B------:R-:W-:Y:S02]  /*5570*/  UMOV UR32, UR28 ;  /* 0x0000001c00207c82 */ /* 0x000fe40008000000 */
[----:B------:R-:W-:Y:S01]  /*5580*/  UIADD3 UR34, UR4, 0x40, URZ ;  /* 0x0000004004227890 */ /* 0x000fe2000fffe03f */
[----:B------:R-:W-:Y:S02]  /*5590*/  UMOV UR33, UR29 ;  /* 0x0000001d00217c82 */ /* 0x000fe40008000000 */
        /* <DEDUP_REMOVED lines=19> */
[----:B---3--:R-:W-:Y:S01]  /*56d0*/  SHF.R.U32.HI R8, RZ, 0x7, R8 ;  /* 0x00000007ff087819 */ /* 0x008fe20000011608 */
[----:B------:R-:W-:Y:S01]  /*56e0*/  UMOV UR56, UR28 ;  /* 0x0000001c00387c82 */ /* 0x000fe20008000000 */
[----:B------:R-:W-:Y:S01]  /*56f0*/  UMOV UR57, UR29 ;  /* 0x0000001d00397c82 */ /* 0x000fe20008000000 */
[----:B------:R-:W-:Y:S01]  /*5700*/  UMOV UR59, 0x80000020 ;  /* 0x80000020003b7882 */ /* 0x000fe20000000000 */
[----:B------:R-:W-:Y:S01]  /*5710*/  UIADD3 UR10, UR4, 0x200, URZ ;  /* 0x00000200040a7890 */ /* 0x000fe2000fffe03f */
[----:B--2---:R-:W-:Y:S01]  /*5720*/  VIADD R7, R8, 0x8 ;  /* 0x0000000808077836 */ /* 0x004fe20000000000 */
[----:B------:R-:W-:Y:S01]  /*5730*/  UMOV UR11, 0x80000020 ;  /* 0x80000020000b7882 */ /* 0x000fe20000000000 */
[----:B------:R-:W-:Y:S01]  /*5740*/  UIADD3 UR14, UR4, 0x202, URZ ;  /* 0x00000202040e7890 */ /* 0x000fe2000fffe03f */
[----:B------:R-:W-:-:S02]  /*5750*/  UMOV UR15, 0x80000020 ;  /* 0x80000020000f7882 */ /* 0x000fc40000000000 */
[----:B------:R2:W-:Y:S01]  /*5760*/  BAR.SYNC.DEFER_BLOCKING R7, 0x100 ;  /* 0x000400070000751d */ /* 0x0005e20000010000 */
[----:B------:R-:W-:Y:S02]  /*5770*/  UIADD3 UR18, UR4, 0x242, URZ ;  /* 0x0000024204127890 */ /* 0x000fe4000fffe03f */
[----:B------:R-:W-:Y:S02]  /*5780*/  UIADD3 UR22, UR4, 0x480, URZ ;  /* 0x0000048004167890 */ /* 0x000fe4000fffe03f */
[----:B------:R-:W-:Y:S01]  /*5790*/  UIADD3 UR26, UR4, 0x482, URZ ;  /* 0x00000482041a7890 */ /* 0x000fe2000fffe03f */
[----:B------:R-:W-:Y:S01]  /*57a0*/  UMOV UR19, 0x80000020 ;  /* 0x8000002000137882 */ /* 0x000fe20000000000 */
[----:B------:R-:W-:Y:S01]  /*57b0*/  UMOV UR23, 0x80000020 ;  /* 0x8000002000177882 */ /* 0x000fe20000000000 */
[----:B------:R-:W-:Y:S01]  /*57c0*/  UMOV UR27, 0x80000020 ;  /* 0x80000020001b7882 */ /* 0x000fe20000000000 */
        /* <DEDUP_REMOVED lines=26> */
[----:B-1----:R-:W-:-:S06]  /*5970*/  WARPGROUP.ARRIVE ;  /* 0x00000000000079c5 */ /* 0x002fcc0000000000 */
        /* <DEDUP_REMOVED lines=285> */
[----:B--2---:R-:W-:Y:S05]  /*6b50*/  @P3 BRA `(.L_x_8275) ;  /* 0x00000000002c3947 */ /* 0x004fea0003800000 */
[----:B------:R-:W-:Y:S05]  /*6b60*/  @!P0 BRA `(.L_x_8276) ;  /* 0x0000000000048947 */ /* 0x000fea0003800000 */
[----:B------:R-:W-:Y:S01]  /*6b70*/  BPT.TRAP 0x1 ;  /* 0x000000040000795c */ /* 0x000fe20000300000 */
.L_x_8276:
[----:B------:R-:W-:Y:S01]  /*6b80*/  ULEA UR4, UR6, UR39, 0x3 ;  /* 0x0000002706047291 */ /* 0x000fe2000f8e183f */
[----:B------:R-:W-:-:S04]  /*6b90*/  MOV R7, UR7 ;  /* 0x0000000700077c02 */ /* 0x000fc80008000f00 */
[----:B------:R-:W-:-:S04]  /*6ba0*/  SHF.L.U32 R7, R7, 0x1f, RZ ;  /* 0x0000001f07077819 */ /* 0x000fc800000006ff */
[----:B------:R1:W2:Y:S01]  /*6bb0*/  SYNCS.PHASECHK.TRANS64.TRYWAIT P2, [UR4+0x31c50], R7 ;  /* 0x031c5007ff0075a7 */ /* 0x0002a20008040144 */
[----:B------:R-:W-:Y:S05]  /*6bc0*/  @!P0 BRA `(.L_x_8277) ;  /* 0x0000000000048947 */ /* 0x000fea0003800000 */
[----:B------:R-:W-:Y:S01]  /*6bd0*/  BPT.TRAP 0x1 ;  /* 0x000000040000795c */ /* 0x000fe20000300000 */
.L_x_8277:
[----:B--2---:R-:W-:Y:S05]  /*6be0*/  @P2 BRA `(.L_x_8275) ;  /* 0x0000000000082947 */ /* 0x004fea0003800000 */
[----:B------:R-:W2:Y:S02]  /*6bf0*/  SYNCS.PHASECHK.TRANS64.TRYWAIT P2, [UR4+0x31c50], R7 ;  /* 0x031c5007ff0075a7 */ /* 0x000ea40008040144 */
[----:B--2---:R-:W-:Y:S05]  /*6c00*/  @!P2 BRA `(.L_x_8278) ;  /* 0x000000680098a947 */ /* 0x004fea0003800000 */
.L_x_8275:
[----:B------:R-:W-:Y:S01]  /*6c10*/  UIADD3 UR4, UR39, 0x200, URZ ;  /* 0x0000020027047890 */ /* 0x000fe2000fffe03f */
[----:B------:R-:W-:Y:S01]  /*6c20*/  R2UR UR10, R18 ;  /* 0x00000000120a72ca */ /* 0x000fe200000e0000 */
[----:B------:R-:W-:Y:S01]  /*6c30*/  WARPGROUP.ARRIVE ;  /* 0x00000000000079c5 */ /* 0x000fe20000000000 */
[----:B------:R-:W-:Y:S01]  /*6c40*/  UMOV UR33, 0xc0000010 ;  /* 0xc000001000217882 */ /* 0x000fe20000000000 */
[----:B------:R-:W-:Y:S01]  /*6c50*/  USHF.R.U32.HI UR4, URZ, 0x4, UR4 ;  /* 0x000000043f047899 */ /* 0x000fe20008011604 */
[----:B-12---:R-:W-:Y:S01]  /*6c60*/  FMUL.FTZ R7, R136, UR5 ;  /* 0x0000000588077c20 */ /* 0x006fe20008410000 */
[----:B------:R-:W-:Y:S01]  /*6c70*/  UMOV UR35, 0x80000020 ;  /* 0x8000002000237882 */ /* 0x000fe20000000000 */
[----:B------:R-:W-:Y:S01]  /*6c80*/  FMUL.FTZ R8, R137, UR5 ;  /* 0x0000000589087c20 */ /* 0x000fe20008410000 */
[----:B------:R-:W-:Y:S01]  /*6c90*/  ULOP3.LUT UR4, UR4, 0x3fff, URZ, 0xc0, !UPT ;  /* 0x00003fff04047892 */ /* 0x000fe2000f8ec03f */
[----:B------:R-:W-:Y:S01]  /*6ca0*/  FMUL.FTZ R11, R140, UR5 ;  /* 0x000000058c0b7c20 */ /* 0x000fe20008410000 */
[----:B------:R-:W-:Y:S01]  /*6cb0*/  FMUL.FTZ R12, R141, UR5 ;  /* 0x000000058d0c7c20 */ /* 0x000fe20008410000 */
[----:B------:R-:W1:Y:S01]  /*6cc0*/  MUFU.TANH R7, R7 ;  /* 0x0000000700077308 */ /* 0x000e620000002400 */
[----:B------:R-:W-:Y:S01]  /*6cd0*/  ULOP3.LUT UR7, UR4, 0x2400000, URZ, 0xfc, !UPT ;  /* 0x0240000004077892 */ /* 0x000fe2000f8efc3f */
[----:B------:R-:W-:Y:S01]  /*6ce0*/  FMUL.FTZ R15, R128, UR5 ;  /* 0x00000005800f7c20 */ /* 0x000fe20008410000 */
[----:B------:R-:W-:Y:S01]  /*6cf0*/  ULOP3.LUT UR4, UR10, 0x10000, URZ, 0xfc, !UPT ;  /* 0x000100000a047892 */ /* 0x000fe2000f8efc3f */
[----:B------:R-:W-:Y:S01]  /*6d00*/  FMUL.FTZ R20, R129, UR5 ;  /* 0x0000000581147c20 */ /* 0x000fe20008410000 */
[----:B------:R-:W-:Y:S01]  /*6d10*/  UIMAD UR7, UR6, 0x6c0, UR7 ;  /* 0x000006c0060778a4 */ /* 0x000fe2000f8e0207 */
[----:B------:R-:W-:Y:S01]  /*6d20*/  FMUL.FTZ R22, R131, UR5 ;  /* 0x0000000583167c20 */ /* 0x000fe20008410000 */
[----:B------:R-:W-:Y:S01]  /*6d30*/  FMUL.FTZ R23, R132, UR5 ;  /* 0x0000000584177c20 */ /* 0x000fe20008410000 */
[----:B------:R-:W2:Y:S01]  /*6d40*/  MUFU.TANH R8, R8 ;  /* 0x0000000800087308 */ /* 0x000ea20000002400 */
[----:B------:R-:W-:Y:S01]  /*6d50*/  FMUL.FTZ R128, R133, UR5 ;  /* 0x0000000585807c20 */ /* 0x000fe20008410000 */
[----:B------:R-:W-:Y:S01]  /*6d60*/  UMOV UR32, UR4 ;  /* 0x0000000400207c82 */ /* 0x000fe20008000000 */
[----:B------:R-:W-:Y:S01]  /*6d70*/  FMUL.FTZ R120, R120, UR5 ;  /* 0x0000000578787c20 */ /* 0x000fe20008410000 */
[----:B------:R-:W-:Y:S01]  /*6d80*/  UMOV UR34, UR7 ;  /* 0x0000000700227c82 */ /* 0x000fe20008000000 */
[----:B------:R-:W-:Y:S01]  /*6d90*/  FMUL.FTZ R121, R121, UR5 ;  /* 0x0000000579797c20 */ /* 0x000fe20008410000 */
[----:B------:R-:W-:Y:S01]  /*6da0*/  HGMMA.64x96x16.F32 R24, gdesc[UR32].tnspB, R24, gsb0 ;  /* 0x41600000201879f0 */ /* 0x000fe20008000818 */
[----:B------:R-:W-:Y:S01]  /*6db0*/  UIADD3 UR32, UR4, 0x180, URZ ;  /* 0x0000018004207890 */ /* 0x000fe2000fffe03f */
[----:B------:R-:W3:Y:S01]  /*6dc0*/  MUFU.TANH R11, R11 ;  /* 0x0000000b000b7308 */ /* 0x000ee20000002400 */
[----:B------:R-:W-:Y:S01]  /*6dd0*/  UIADD3 UR34, UR7, 0x40, URZ ;  /* 0x0000004007227890 */ /* 0x000fe2000fffe03f */
[----:B-1----:R-:W-:Y:S01]  /*6de0*/  FMNMX.FTZ R131, R7, R5, !PT ;  /* 0x0000000507837209 */ /* 0x002fe20007810000 */
[----:B------:R-:W-:Y:S01]  /*6df0*/  UMOV UR33, 0xc0000010 ;  /* 0xc000001000217882 */ /* 0x000fe20000000000 */
[----:B------:R-:W-:Y:S01]  /*6e00*/  UMOV UR35, 0x80000020 ;  /* 0x8000002000237882 */ /* 0x000fe20000000000 */
        /* <DEDUP_REMOVED lines=79> */
[----:B------:R-:W2:Y:S04]  /*7300*/  S2R R154, SR_TID.X ;  /* 0x00000000009a7919 */ /* 0x000ea80000002100 */
[----:B------:R-:W4:Y:S01]  /*7310*/  MUFU.TANH R113, R113 ;  /* 0x0000007100717308 */ /* 0x000f220000002400 */
[----:B---3--:R-:W-:-:S07]  /*7320*/  FMNMX.FTZ R131, R125, R132, !PT ;  /* 0x000000847d837209 */ /* 0x008fce0007810000 */
[----:B------:R-:W3:Y:S01]  /*7330*/  MUFU.TANH R116, R116 ;  /* 0x0000007400747308 */ /* 0x000ee20000002400 */
[----:B-1----:R-:W-:Y:S01]  /*7340*/  FMNMX.FTZ R132, R112, R131, !PT ;  /* 0x0000008370847209 */ /* 0x002fe20007810000 */
[----:B------:R-:W-:Y:S02]  /*7350*/  WARPGROUP.DEPBAR.LE gsb0, 0x0 ;  /* 0x00008000000079c5 */ /* 0x000fe40000010000 */
[----:B------:R-:W-:-:S04]  /*7360*/  WARPGROUP.ARRIVE ;  /* 0x00000000000079c5 */ /* 0x000fc80000000000 */
[----:B------:R-:W1:Y:S01]  /*7370*/  MUFU.TANH R117, R117 ;  /* 0x0000007500757308 */ /* 0x000e620000002400 */
[----:B----4-:R-:W-:Y:S01]  /*7380*/  FMNMX.FTZ R131, R113, R132, !PT ;  /* 0x0000008471837209 */ /* 0x010fe20007810000 */
[----:B------:R-:W-:Y:S01]  /*7390*/  HGMMA.64x96x16.F32 R24, gdesc[UR32].tnspB, R24, gsb0 ;  /* 0x41600000201879f0 */ /* 0x000fe20008000818 */
[----:B------:R-:W-:Y:S02]  /*73a0*/  UIADD3 UR32, UR4, 0x300, URZ ;  /* 0x0000030004207890 */ /* 0x000fe4000fffe03f */
[----:B------:R-:W-:-:S03]  /*73b0*/  UIADD3 UR34, UR7, 0x80, URZ ;  /* 0x0000008007227890 */ /* 0x000fc6000fffe03f */
[----:B------:R-:W4:Y:S01]  /*73c0*/  MUFU.TANH R104, R104 ;  /* 0x0000006800687308 */ /* 0x000f220000002400 */
[----:B------:R-:W-:Y:S01]  /*73d0*/  UMOV UR33, 0xc0000010 ;  /* 0xc000001000217882 */ /* 0x000fe20000000000 */
[----:B------:R-:W-:Y:S01]  /*73e0*/  UMOV UR35, 0x80000020 ;  /* 0x8000002000237882 */ /* 0x000fe20000000000 */
[----:B---3--:R-:W-:Y:S02]  /*73f0*/  FMNMX.FTZ R132, R116, R131, !PT ;  /* 0x0000008374847209 */ /* 0x008fe40007810000 */
[----:B--2---:R-:W-:Y:S02]  /*7400*/  SHF.R.U32.HI R153, RZ, 0x7, R154 ;  /* 0x00000007ff997819 */ /* 0x004fe4000001169a */
[----:B------:R-:W-:Y:S01]  /*7410*/  ISETP.GE.U32.AND P2, PT, R154, 0x180, PT ;  /* 0x000001809a00780c */ /* 0x000fe20003f46070 */
[----:B------:R-:W2:Y:S01]  /*7420*/  MUFU.TANH R105, R105 ;  /* 0x0000006900697308 */ /* 0x000ea20000002400 */
[----:B-1----:R-:W-:-:S07]  /*7430*/  FMNMX.FTZ R131, R117, R132, !PT ;  /* 0x0000008475837209 */ /* 0x002fce0007810000 */
[----:B------:R-:W1:Y:S01]  /*7440*/  MUFU.TANH R108, R108 ;  /* 0x0000006c006c7308 */ /* 0x000e620000002400 */
[----:B----4-:R-:W-:-:S07]  /*7450*/  FMNMX.FTZ R132, R104, R131, !PT ;  /* 0x0000008368847209 */ /* 0x010fce0007810000 */
        /* <DEDUP_REMOVED lines=19> */
[----:B--2---:R-:W-:Y:S01]  /*7590*/  FMNMX.FTZ R132, R92, R131, !PT ;  /* 0x000000835c847209 */ /* 0x004fe20007810000 */
[----:B------:R-:W-:Y:S02]  /*75a0*/  WARPGROUP.DEPBAR.LE gsb0, 0x0 ;  /* 0x00008000000079c5 */ /* 0x000fe40000010000 */
[----:B------:R-:W-:-:S04]  /*75b0*/  WARPGROUP.ARRIVE ;  /* 0x00000000000079c5 */ /* 0x000fc80000000000 */
[----:B------:R-:W2:Y:S01]  /*75c0*/  MUFU.TANH R81, R81 ;  /* 0x0000005100517308 */ /* 0x000ea20000002400 */
[----:B-1----:R-:W-:Y:S01]  /*75d0*/  FMNMX.FTZ R131, R93, R132, !PT ;  /* 0x000000845d837209 */ /* 0x002fe20007810000 */
[----:B------:R-:W-:Y:S01]  /*75e0*/  HGMMA.64x96x16.F32 R24, gdesc[UR32].tnspB, R24, gsb0 ;  /* 0x41600000201879f0 */ /* 0x000fe20008000818 */
[----:B------:R-:W-:Y:S02]  /*75f0*/  UIADD3 UR32, UR4, 0x480, URZ ;  /* 0x0000048004207890 */ /* 0x000fe4000fffe03f */
[----:B------:R-:W-:Y:S01]  /*7600*/  UIADD3 UR34, UR7, 0xc0, URZ ;  /* 0x000000c007227890 */ /* 0x000fe2000fffe03f */
[----:B------:R-:W-:Y:S01]  /*7610*/  UMOV UR33, 0xc0000010 ;  /* 0xc000001000217882 */ /* 0x000fe20000000000 */
[----:B------:R-:W-:Y:S01]  /*7620*/  UMOV UR35, 0x80000020 ;  /* 0x8000002000237882 */ /* 0x000fe20000000000 */
        /* <DEDUP_REMOVED lines=15> */
[----:B--2---:R-:W-:-:S05]  /*7720*/  FMNMX.FTZ R132, R77, R132, !PT ;  /* 0x000000844d847209 */ /* 0x004fca0007810000 */
[----:B------:R-:W2:Y:S02]  /*7730*/  SHFL.BFLY PT, R131, R132, 0x2, 0x1f ;  /* 0x0c401f0084837f89 */ /* 0x000ea400000e0000 */
[----:B------:R-:W4:Y:S01]  /*7740*/  MUFU.TANH R13, R13 ;  /* 0x0000000d000d7308 */ /* 0x000f220000002400 */
[----:B-1----:R-:W-:-:S07]  /*7750*/  FMNMX.FTZ R135, R9, R6, !PT ;  /* 0x0000000609877209 */ /* 0x002fce0007810000 */
[----:B------:R-:W1:Y:S01]  /*7760*/  MUFU.TANH R14, R14 ;  /* 0x0000000e000e7308 */ /* 0x000e620000002400 */
[----:B---3--:R-:W-:-:S07]  /*7770*/  FMNMX.FTZ R136, R10, R135, !PT ;  /* 0x000000870a887209 */ /* 0x008fce0007810000 */
[----:B------:R-:W3:Y:S01]  /*7780*/  MUFU.TANH R21, R21 ;  /* 0x0000001500157308 */ /* 0x000ee20000002400 */
[----:B--2---:R-:W-:Y:S01]  /*7790*/  FMNMX.FTZ R133, R132, R131, !PT ;  /* 0x0000008384857209 */ /* 0x004fe20007810000 */
[----:B------:R-:W-:Y:S01]  /*77a0*/  FMUL.FTZ R131, R74, UR5 ;  /* 0x000000054a837c20 */ /* 0x000fe20008410000 */
[----:B------:R-:W-:Y:S01]  /*77b0*/  FMUL.FTZ R132, R75, UR5 ;  /* 0x000000054b847c20 */ /* 0x000fe20008410000 */
[----:B------:R-:W2:Y:S04]  /*77c0*/  LDC R74, c[0x0][0x988] ;  /* 0x00026200ff4a7b82 */ /* 0x000ea80000000800 */
[----:B------:R-:W5:Y:S01]  /*77d0*/  MUFU.TANH R22, R22 ;  /* 0x0000001600167308 */ /* 0x000f620000002400 */
[----:B------:R-:W4:Y:S01]  /*77e0*/  SHFL.BFLY PT, R134, R133, 0x1, 0x1f ;  /* 0x0c201f0085867f89 */ /* 0x000f2200000e0000 */
[----:B------:R-:W-:-:S02]  /*77f0*/  WARPGROUP.DEPBAR.LE gsb0, 0x0 ;  /* 0x00008000000079c5 */ /* 0x000fc40000010000 */
[----:B------:R-:W-:-:S04]  /*7800*/  WARPGROUP.ARRIVE ;  /* 0x00000000000079c5 */ /* 0x000fc80000000000 */
[----:B------:R-:W5:Y:S02]  /*7810*/  MUFU.TANH R129, R129 ;  /* 0x0000008100817308 */ /* 0x000f640000002400 */
[----:B------:R-:W-:Y:S01]  /*7820*/  HGMMA.64x96x16.F32 R24, gdesc[UR32].tnspB, R24, gsb0 ;  /* 0x41600000201879f0 */ /* 0x000fe20008000818 */
[----:B------:R-:W-:Y:S02]  /*7830*/  UIADD3 UR32, UR4, 0x600, URZ ;  /* 0x0000060004207890 */ /* 0x000fe4000fffe03f */
[----:B------:R-:W-:-:S03]  /*7840*/  UIADD3 UR34, UR7, 0x100, URZ ;  /* 0x0000010007227890 */ /* 0x000fc6000fffe03f */
[----:B------:R-:W5:Y:S01]  /*7850*/  MUFU.TANH R130, R130 ;  /* 0x0000008200827308 */ /* 0x000f620000002400 */
[----:B------:R-:W-:Y:S01]  /*7860*/  UMOV UR33, 0xc0000010 ;  /* 0xc000001000217882 */ /* 0x000fe20000000000 */
[----:B------:R-:W-:Y:S01]  /*7870*/  UMOV UR35, 0x80000020 ;  /* 0x8000002000237882 */ /* 0x000fe20000000000 */
[----:B----4-:R-:W-:-:S05]  /*7880*/  FMNMX.FTZ R75, R133, R134, !PT ;  /* 0x00000086854b7209 */ /* 0x010fca0007810000 */
[----:B------:R-:W4:Y:S01]  /*7890*/  MUFU.TANH R122, R122 ;  /* 0x0000007a007a7308 */ /* 0x000f220000002400 */
[C---:B--2---:R-:W-:Y:S01]  /*78a0*/  FMUL.FTZ R133, R75.reuse, R74 ;  /* 0x0000004a4b857220 */ /* 0x044fe20000410000 */
[----:B------:R-:W-:-:S03]  /*78b0*/  FADD.FTZ R5, -R75, R5 ;  /* 0x000000054b057221 */ /* 0x000fc60000010100 */
[-CC-:B------:R-:W-:Y:S01]  /*78c0*/  FFMA.FTZ R134, R12, R74.reuse, -R133.reuse ;  /* 0x0000004a0c867223 */ /* 0x180fe20000010885 */
[-CC-:B------:R-:W-:Y:S01]  /*78d0*/  FFMA.FTZ R12, R15, R74.reuse, -R133.reuse ;  /* 0x0000004a0f0c7223 */ /* 0x180fe20000010885 */
[-CC-:B------:R-:W-:Y:S01]  /*78e0*/  FFMA.FTZ R15, R20, R74.reuse, -R133.reuse ;  /* 0x0000004a140f7223 */ /* 0x180fe20000010885 */
[--C-:B------:R-:W-:Y:S01]  /*78f0*/  FFMA.FTZ R20, R23, R74, -R133.reuse ;  /* 0x0000004a17147223 */ /* 0x100fe20000010885 */
[----:B------:R-:W-:Y:S01]  /*7900*/  FMNMX.FTZ R23, R13, R136, !PT ;  /* 0x000000880d177209 */ /* 0x000fe20007810000 */
[-CC-:B------:R-:W-:Y:S01]  /*7910*/  FFMA.FTZ R136, R128, R74.reuse, -R133.reuse ;  /* 0x0000004a80887223 */ /* 0x180fe20000010885 */
[----:B------:R-:W2:Y:S01]  /*7920*/  MUFU.TANH R123, R123 ;  /* 0x0000007b007b7308 */ /* 0x000ea20000002400 */
[-CC-:B------:R-:W-:Y:S01]  /*7930*/  FFMA.FTZ R7, R7, R74.reuse, -R133.reuse ;  /* 0x0000004a07077223 */ /* 0x180fe20000010885 */
[----:B-1----:R-:W-:Y:S01]  /*7940*/  FMNMX.FTZ R128, R14, R23, !PT ;  /* 0x000000170e807209 */ /* 0x002fe20007810000 */
[-CC-:B------:R-:W-:Y:S01]  /*7950*/  FFMA.FTZ R8, R8, R74.reuse, -R133.reuse ;  /* 0x0000004a08087223 */ /* 0x180fe20000010885 */
[-CC-:B------:R-:W-:Y:S01]  /*7960*/  FFMA.FTZ R11, R11, R74.reuse, -R133.reuse ;  /* 0x0000004a0b0b7223 */ /* 0x180fe20000010885 */
[--C-:B------:R-:W-:Y:S01]  /*7970*/  FFMA.FTZ R120, R120, R74, -R133.reuse ;  /* 0x0000004a78787223 */ /* 0x100fe20000010885 */
[----:B---3--:R-:W-:Y:S01]  /*7980*/  FMNMX.FTZ R135, R21, R128, !PT ;  /* 0x0000008015877209 */ /* 0x008fe20007810000 */
[-CC-:B------:R-:W-:Y:S01]  /*7990*/  FFMA.FTZ R121, R121, R74.reuse, -R133.reuse ;  /* 0x0000004a79797223 */ /* 0x180fe20000010885 */
[----:B------:R-:W1:Y:S01]  /*79a0*/  MUFU.TANH R126, R126 ;  /* 0x0000007e007e7308 */ /* 0x000e620000002400 */
[-CC-:B------:R-:W-:Y:S01]  /*79b0*/  FFMA.FTZ R124, R124, R74.reuse, -R133.reuse ;  /* 0x0000004a7c7c7223 */ /* 0x180fe20000010885 */
[----:B-----5:R-:W-:Y:S01]  /*79c0*/  FMNMX.FTZ R128, R22, R135, !PT ;  /* 0x0000008716807209 */ /* 0x020fe20007810000 */
[-CC-:B------:R-:W-:Y:S01]  /*79d0*/  FFMA.FTZ R125, R125, R74.reuse, -R133.reuse ;  /* 0x0000004a7d7d7223 */ /* 0x180fe20000010885 */
[-CC-:B------:R-:W-:Y:S01]  /*79e0*/  FFMA.FTZ R112, R112, R74.reuse, -R133.reuse ;  /* 0x0000004a70707223 */ /* 0x180fe20000010885 */
[--C-:B------:R-:W-:Y:S01]  /*79f0*/  FFMA.FTZ R113, R113, R74, -R133.reuse ;  /* 0x0000004a71717223 */ /* 0x100fe20000010885 */
[----:B------:R-:W-:Y:S01]  /*7a00*/  FMNMX.FTZ R135, R129, R128, !PT ;  /* 0x0000008081877209 */ /* 0x000fe20007810000 */
[-CC-:B------:R-:W-:Y:S01]  /*7a10*/  FFMA.FTZ R116, R116, R74.reuse, -R133.reuse ;  /* 0x0000004a74747223 */ /* 0x180fe20000010885 */
[----:B------:R-:W3:Y:S01]  /*7a20*/  MUFU.TANH R127, R127 ;  /* 0x0000007f007f7308 */ /* 0x000ee20000002400 */
[-CC-:B------:R-:W-:Y:S01]  /*7a30*/  FFMA.FTZ R117, R117, R74.reuse, -R133.reuse ;  /* 0x0000004a75757223 */ /* 0x180fe20000010885 */
[----:B------:R-:W-:Y:S01]  /*7a40*/  FMNMX.FTZ R135, R130, R135, !PT ;  /* 0x0000008782877209 */ /* 0x000fe20007810000 */
[-CC-:B------:R-:W-:Y:S01]  /*7a50*/  FFMA.FTZ R104, R104, R74.reuse, -R133.reuse ;  /* 0x0000004a68687223 */ /* 0x180fe20000010885 */
[-CC-:B------:R-:W-:Y:S01]  /*7a60*/  FFMA.FTZ R105, R105, R74.reuse, -R133.reuse ;  /* 0x0000004a69697223 */ /* 0x180fe20000010885 */
[-CC-:B------:R-:W-:Y:S01]  /*7a70*/  FFMA.FTZ R108, R108, R74.reuse, -R133.reuse ;  /* 0x0000004a6c6c7223 */ /* 0x180fe20000010885 */
[----:B----4-:R-:W-:Y:S01]  /*7a80*/  FMNMX.FTZ R128, R122, R135, !PT ;  /* 0x000000877a807209 */ /* 0x010fe20007810000 */
[-CC-:B------:R-:W-:Y:S01]  /*7a90*/  FFMA.FTZ R109, R109, R74.reuse, -R133.reuse ;  /* 0x0000004a6d6d7223 */ /* 0x180fe20000010885 */
[----:B------:R-:W4:Y:S01]  /*7aa0*/  MUFU.TANH R114, R114 ;  /* 0x0000007200727308 */ /* 0x000f220000002400 */
[--C-:B------:R-:W-:Y:S01]  /*7ab0*/  FFMA.FTZ R96, R96, R74, -R133.reuse ;  /* 0x0000004a60607223 */ /* 0x100fe20000010885 */
[----:B--2---:R-:W-:Y:S01]  /*7ac0*/  FMNMX.FTZ R135, R123, R128, !PT ;  /* 0x000000807b877209 */ /* 0x004fe20007810000 */
[-CC-:B------:R-:W-:Y:S01]  /*7ad0*/  FFMA.FTZ R97, R97, R74.reuse, -R133.reuse ;  /* 0x0000004a61617223 */ /* 0x180fe20000010885 */
[-CC-:B------:R-:W-:Y:S01]  /*7ae0*/  FFMA.FTZ R100, R100, R74.reuse, -R133.reuse ;  /* 0x0000004a64647223 */ /* 0x180fe20000010885 */
[-CC-:B------:R-:W-:Y:S01]  /*7af0*/  FFMA.FTZ R101, R101, R74.reuse, -R133.reuse ;  /* 0x0000004a65657223 */ /* 0x180fe20000010885 */
[----:B-1----:R-:W-:Y:S01]  /*7b00*/  FMNMX.FTZ R128, R126, R135, !PT ;  /* 0x000000877e807209 */ /* 0x002fe20007810000 */
[-CC-:B------:R-:W-:Y:S01]  /*7b10*/  FFMA.FTZ R88, R88, R74.reuse, -R133.reuse ;  /* 0x0000004a58587223 */ /* 0x180fe20000010885 */
[----:B------:R-:W1:Y:S01]  /*7b20*/  MUFU.TANH R115, R115 ;  /* 0x0000007300737308 */ /* 0x000e620000002400 */
[--C-:B------:R-:W-:Y:S01]  /*7b30*/  FFMA.FTZ R89, R89, R74, -R133.reuse ;  /* 0x0000004a59597223 */ /* 0x100fe20000010885 */
[----:B---3--:R-:W-:Y:S01]  /*7b40*/  FMNMX.FTZ R135, R127, R128, !PT ;  /* 0x000000807f877209 */ /* 0x008fe20007810000 */
[-CC-:B------:R-:W-:Y:S01]  /*7b50*/  FFMA.FTZ R92, R92, R74.reuse, -R133.reuse ;  /* 0x0000004a5c5c7223 */ /* 0x180fe20000010885 */
[-CC-:B------:R-:W-:Y:S01]  /*7b60*/  FFMA.FTZ R93, R93, R74.reuse, -R133.reuse ;  /* 0x0000004a5d5d7223 */ /* 0x180fe20000010885 */
[-CC-:B------:R-:W-:Y:S01]  /*7b70*/  FFMA.FTZ R80, R80, R74.reuse, -R133.reuse ;  /* 0x0000004a50507223 */ /* 0x180fe20000010885 */
[-CC-:B------:R-:W-:Y:S01]  /*7b80*/  FFMA.FTZ R81, R81, R74.reuse, -R133.reuse ;  /* 0x0000004a51517223 */ /* 0x180fe20000010885 */
[-CC-:B------:R-:W-:Y:S01]  /*7b90*/  FFMA.FTZ R84, R84, R74.reuse, -R133.reuse ;  /* 0x0000004a54547223 */ /* 0x180fe20000010885 */
[----:B------:R-:W2:Y:S01]  /*7ba0*/  MUFU.TANH R118, R118 ;  /* 0x0000007600767308 */ /* 0x000ea20000002400 */
[----:B----4-:R-:W-:Y:S01]  /*7bb0*/  FMNMX.FTZ R128, R114, R135, !PT ;  /* 0x0000008772807209 */ /* 0x010fe20007810000 */
[-CC-:B------:R-:W-:Y:S01]  /*7bc0*/  FFMA.FTZ R85, R85, R74.reuse, -R133.reuse ;  /* 0x0000004a55557223 */ /* 0x180fe20000010885 */
[-CC-:B------:R-:W-:Y:S01]  /*7bd0*/  FFMA.FTZ R72, R72, R74.reuse, -R133.reuse ;  /* 0x0000004a48487223 */ /* 0x180fe20000010885 */
[-C--:B------:R-:W-:Y:S01]  /*7be0*/  FFMA.FTZ R76, R76, R74.reuse, -R133 ;  /* 0x0000004a4c4c7223 */ /* 0x080fe20000010885 */
[----:B------:R-:W-:-:S03]  /*7bf0*/  FMUL.FTZ R5, R5, R74 ;  /* 0x0000004a05057220 */ /* 0x000fc60000410000 */
        /* <DEDUP_REMOVED lines=8> */
[----:B------:R-:W-:Y:S02]  /*7c80*/  WARPGROUP.DEPBAR.LE gsb0, 0x0 ;  /* 0x00008000000079c5 */ /* 0x000fe40000010000 */
[----:B------:R-:W-:-:S04]  /*7c90*/  WARPGROUP.ARRIVE ;  /* 0x00000000000079c5 */ /* 0x000fc80000000000 */
[----:B------:R-:W1:Y:S01]  /*7ca0*/  MUFU.TANH R111, R111 ;  /* 0x0000006f006f7308 */ /* 0x000e620000002400 */
[----:B--2---:R-:W-:Y:S01]  /*7cb0*/  FMNMX.FTZ R135, R107, R128, !PT ;  /* 0x000000806b877209 */ /* 0x004fe20007810000 */
[----:B------:R-:W-:Y:S01]  /*7cc0*/  HGMMA.64x96x16.F32 R24, gdesc[UR32].tnspB, R24, gsb0 ;  /* 0x41600000201879f0 */ /* 0x000fe20008000818 */
[----:B------:R-:W-:Y:S02]  /*7cd0*/  UIADD3 UR32, UR4, 0x780, URZ ;  /* 0x0000078004207890 */ /* 0x000fe4000fffe03f */
[----:B------:R-:W-:Y:S01]  /*7ce0*/  UIADD3 UR34, UR7, 0x140, URZ ;  /* 0x0000014007227890 */ /* 0x000fe2000fffe03f */
[----:B------:R-:W-:Y:S01]  /*7cf0*/  UMOV UR33, 0xc0000010 ;  /* 0xc000001000217882 */ /* 0x000fe20000000000 */
[----:B------:R-:W-:Y:S01]  /*7d00*/  UMOV UR35, 0x80000020 ;  /* 0x8000002000237882 */ /* 0x000fe20000000000 */
[----:B------:R-:W2:Y:S01]  /*7d10*/  MUFU.TANH R98, R98 ;  /* 0x0000006200627308 */ /* 0x000ea20000002400 */
[----:B---3--:R-:W-:-:S04]  /*7d20*/  FMNMX.FTZ R128, R110, R135, !PT ;  /* 0x000000876e807209 */ /* 0x008fc80007810000 */
[----:B-1----:R-:W-:-:S03]  /*7d30*/  FMNMX.FTZ R135, R111, R128, !PT ;  /* 0x000000806f877209 */ /* 0x002fc60007810000 */
[----:B------:R-:W1:Y:S08]  /*7d40*/  MUFU.TANH R99, R99 ;  /* 0x0000006300637308 */ /* 0x000e700000002400 */
        /* <DEDUP_REMOVED lines=26> */
[----:B---3--:R-:W-:Y:S01]  /*7ef0*/  FMNMX.FTZ R128, R87, R128, !PT ;  /* 0x0000008057807209 */ /* 0x008fe20007810000 */
[----:B------:R-:W-:Y:S02]  /*7f00*/  UIADD3 UR34, UR7, 0x180, URZ ;  /* 0x0000018007227890 */ /* 0x000fe4000fffe03f */
[----:B------:R-:W1:Y:S01]  /*7f10*/  MUFU.TANH R132, R132 ;  /* 0x0000008400847308 */ /* 0x000e620000002400 */
[----:B------:R-:W-:Y:S01]  /*7f20*/  UMOV UR33, 0xc0000010 ;  /* 0xc000001000217882 */ /* 0x000fe20000000000 */
[----:B------:R-:W-:-:S06]  /*7f30*/  UMOV UR35, 0x80000020 ;  /* 0x8000002000237882 */ /* 0x000fcc0000000000 */
[----:B------:R-:W3:Y:S01]  /*7f40*/  MUFU.TANH R78, R78 ;  /* 0x0000004e004e7308 */ /* 0x000ee20000002400 */
[----:B--2---:R-:W-:-:S07]  /*7f50*/  FMNMX.FTZ R135, R131, R128, !PT ;  /* 0x0000008083877209 */ /* 0x004fce0007810000 */
[----:B------:R-:W2:Y:S01]  /*7f60*/  MUFU.TANH R79, R79 ;  /* 0x0000004f004f7308 */ /* 0x000ea20000002400 */
[----:B-1----:R-:W-:-:S07]  /*7f70*/  FMNMX.FTZ R135, R132, R135, !PT ;  /* 0x0000008784877209 */ /* 0x002fce0007810000 */
[----:B------:R1:W-:Y:S01]  /*7f80*/  MUFU.EX2 R23, R136 ;  /* 0x0000008800177308 */ /* 0x0003e20000000800 */
[----:B---3--:R-:W-:-:S07]  /*7f90*/  FMNMX.FTZ R128, R78, R135, !PT ;  /* 0x000000874e807209 */ /* 0x008fce0007810000 */
[----:B------:R-:W-:Y:S01]  /*7fa0*/  MUFU.EX2 R5, R5 ;  /* 0x0000000500057308 */ /* 0x000fe20000000800 */
[----:B--2---:R-:W-:-:S05]  /*7fb0*/  FMNMX.FTZ R128, R79, R128, !PT ;  /* 0x000000804f807209 */ /* 0x004fca0007810000 */
[----:B------:R-:W2:Y:S02]  /*7fc0*/  SHFL.BFLY PT, R135, R128, 0x2, 0x1f ;  /* 0x0c401f0080877f89 */ /* 0x000ea400000e0000 */
[----:B------:R-:W-:Y:S08]  /*7fd0*/  MUFU.EX2 R7, R7 ;  /* 0x0000000700077308 */ /* 0x000ff00000000800 */
[----:B------:R-:W-:Y:S08]  /*7fe0*/  MUFU.EX2 R8, R8 ;  /* 0x0000000800087308 */ /* 0x000ff00000000800 */
[----:B------:R-:W-:Y:S01]  /*7ff0*/  MUFU.EX2 R11, R11 ;  /* 0x0000000b000b7308 */ /* 0x000fe20000000800 */
[----:B--2---:R-:W-:Y:S01]  /*8000*/  FMNMX.FTZ R135, R128, R135, !PT ;  /* 0x0000008780877209 */ /* 0x004fe20007810000 */
[----:B------:R-:W-:-:S06]  /*8010*/  FFMA.FTZ R128, R73, R74, -R133 ;  /* 0x0000004a49807223 */ /* 0x000fcc0000010885 */
[----:B------:R-:W-:Y:S01]  /*8020*/  MUFU.EX2 R134, R134 ;  /* 0x0000008600867308 */ /* 0x000fe20000000800 */
[----:B-1----:R-:W1:Y:S07]  /*8030*/  SHFL.BFLY PT, R136, R135, 0x1, 0x1f ;  /* 0x0c201f0087887f89 */ /* 0x002e6e00000e0000 */
[----:B------:R-:W-:Y:S08]  /*8040*/  MUFU.EX2 R12, R12 ;  /* 0x0000000c000c7308 */ /* 0x000ff00000000800 */
[----:B------:R-:W-:Y:S08]  /*8050*/  MUFU.EX2 R15, R15 ;  /* 0x0000000f000f7308 */ /* 0x000ff00000000800 */
[----:B------:R-:W-:Y:S01]  /*8060*/  MUFU.EX2 R20, R20 ;  /* 0x0000001400147308 */ /* 0x000fe20000000800 */
[----:B-1----:R-:W-:Y:S01]  /*8070*/  FMNMX.FTZ R73, R135, R136, !PT ;  /* 0x0000008887497209 */ /* 0x002fe20007810000 */
[----:B------:R-:W-:-:S04]  /*8080*/  FFMA.FTZ R136, R77, R74, -R133 ;  /* 0x0000004a4d887223 */ /* 0x000fc80000010885 */
[CC--:B------:R-:W-:Y:S01]  /*8090*/  FMUL.FTZ R133, R73.reuse, R74.reuse ;  /* 0x0000004a49857220 */ /* 0x0c0fe20000410000 */
[----:B------:R-:W-:Y:S01]  /*80a0*/  FADD.FTZ R77, -R73, R6 ;  /* 0x00000006494d7221 */ /* 0x000fe20000010100 */
[----:B------:R-:W-:Y:S02]  /*80b0*/  WARPGROUP.DEPBAR.LE gsb0, 0x0 ;  /* 0x00008000000079c5 */ /* 0x000fe40000010000 */
[----:B------:R-:W-:Y:S01]  /*80c0*/  WARPGROUP.ARRIVE ;  /* 0x00000000000079c5 */ /* 0x000fe20000000000 */
[-CC-:B------:R-:W-:Y:S01]  /*80d0*/  FFMA.FTZ R137, R22, R74.reuse, -R133.reuse ;  /* 0x0000004a16897223 */ /* 0x180fe20000010885 */
[-C--:B------:R-:W-:Y:S01]  /*80e0*/  FMUL.FTZ R77, R77, R74.reuse ;  /* 0x0000004a4d4d7220 */ /* 0x080fe20000410000 */
[-CC-:B------:R-:W-:Y:S01]  /*80f0*/  FFMA.FTZ R9, R9, R74.reuse, -R133.reuse ;  /* 0x0000004a09097223 */ /* 0x180fe20000010885 */
[-CC-:B------:R-:W-:Y:S01]  /*8100*/  FFMA.FTZ R22, R114, R74.reuse, -R133.reuse ;  /* 0x0000004a72167223 */ /* 0x180fe20000010885 */
[-CC-:B------:R-:W-:Y:S01]  /*8110*/  FFMA.FTZ R114, R115, R74.reuse, -R133.reuse ;  /* 0x0000004a73727223 */ /* 0x180fe20000010885 */
[----:B------:R-:W-:Y:S01]  /*8120*/  HGMMA.64x96x16.F32 R24, gdesc[UR32].tnspB, R24, gsb0 ;  /* 0x41600000201879f0 */ /* 0x000fe20008000818 */
[----:B------:R-:W-:Y:S01]  /*8130*/  UIADD3 UR32, UR4, 0xa80, URZ ;  /* 0x00000a8004207890 */ /* 0x000fe2000fffe03f */
[-CC-:B------:R-:W-:Y:S01]  /*8140*/  FFMA.FTZ R115, R118, R74.reuse, -R133.reuse ;  /* 0x0000004a76737223 */ /* 0x180fe20000010885 */
[----:B------:R-:W-:Y:S01]  /*8150*/  UIADD3 UR34, UR7, 0x1c0, URZ ;  /* 0x000001c007227890 */ /* 0x000fe2000fffe03f */
[-CC-:B------:R-:W-:Y:S01]  /*8160*/  FFMA.FTZ R135, R10, R74.reuse, -R133.reuse ;  /* 0x0000004a0a877223 */ /* 0x180fe20000010885 */
[----:B------:R-:W-:Y:S01]  /*8170*/  UMOV UR33, 0xc0000010 ;  /* 0xc000001000217882 */ /* 0x000fe20000000000 */
[----:B------:R-:W-:Y:S01]  /*8180*/  UMOV UR35, 0x80000020 ;  /* 0x8000002000237882 */ /* 0x000fe20000000000 */
[-CC-:B------:R-:W-:Y:S01]  /*8190*/  FFMA.FTZ R118, R119, R74.reuse, -R133.reuse ;  /* 0x0000004a77767223 */ /* 0x180fe20000010885 */
[----:B------:R-:W-:Y:S01]  /*81a0*/  FFMA.FTZ R10, R13, R74, -R133 ;  /* 0x0000004a0d0a7223 */ /* 0x000fe20000010885 */
[----:B------:R-:W-:-:S02]  /*81b0*/  IMAD.U32 R119, RZ, RZ, UR38 ;  /* 0x00000026ff777e24 */ /* 0x000fc4000f8e00ff */
[-CC-:B------:R-:W-:Y:S01]  /*81c0*/  FFMA.FTZ R13, R21, R74.reuse, -R133.reuse ;  /* 0x0000004a150d7223 */ /* 0x180fe20000010885 */
[----:B------:R-:W-:Y:S01]  /*81d0*/  MUFU.EX2 R77, R77 ;  /* 0x0000004d004d7308 */ /* 0x000fe20000000800 */
[-CC-:B------:R-:W-:Y:S01]  /*81e0*/  FFMA.FTZ R21, R106, R74.reuse, -R133.reuse ;  /* 0x0000004a6a157223 */ /* 0x180fe20000010885 */
[-CC-:B------:R-:W-:Y:S01]  /*81f0*/  FFMA.FTZ R106, R107, R74.reuse, -R133.reuse ;  /* 0x0000004a6b6a7223 */ /* 0x180fe20000010885 */
[-CC-:B------:R-:W-:Y:S01]  /*8200*/  FFMA.FTZ R107, R110, R74.reuse, -R133.reuse ;  /* 0x0000004a6e6b7223 */ /* 0x180fe20000010885 */
[----:B------:R-:W-:Y:S01]  /*8210*/  @!P1 LEA R110, R119, UR39, 0x3 ;  /* 0x00000027776e9c11 */ /* 0x000fe2000f8e18ff */
[-CC-:B------:R-:W-:Y:S01]  /*8220*/  FFMA.FTZ R14, R14, R74.reuse, -R133.reuse ;  /* 0x0000004a0e0e7223 */ /* 0x180fe20000010885 */
[-CC-:B------:R-:W-:Y:S01]  /*8230*/  FFMA.FTZ R119, R111, R74.reuse, -R133.reuse ;  /* 0x0000004a6f777223 */ /* 0x180fe20000010885 */
[-CC-:B------:R-:W-:Y:S01]  /*8240*/  FFMA.FTZ R129, R129, R74.reuse, -R133.reuse ;  /* 0x0000004a81817223 */ /* 0x180fe20000010885 */
[----:B------:R-:W1:Y:S01]  /*8250*/  MUFU.EX2 R9, R9 ;  /* 0x0000000900097308 */ /* 0x000e620000000800 */
[----:B------:R-:W-:Y:S01]  /*8260*/  @!P1 IADD3 R110, R110, 0x31c40, RZ ;  /* 0x00031c406e6e9810 */ /* 0x000fe20007ffe0ff */
[-CC-:B------:R-:W-:Y:S01]  /*8270*/  FFMA.FTZ R130, R130, R74.reuse, -R133.reuse ;  /* 0x0000004a82827223 */ /* 0x180fe20000010885 */
[-CC-:B------:R-:W-:Y:S01]  /*8280*/  FFMA.FTZ R98, R98, R74.reuse, -R133.reuse ;  /* 0x0000004a62627223 */ /* 0x180fe20000010885 */
[-CC-:B------:R-:W-:Y:S01]  /*8290*/  FFMA.FTZ R122, R122, R74.reuse, -R133.reuse ;  /* 0x0000004a7a7a7223 */ /* 0x180fe20000010885 */
[----:B------:R-:W-:Y:S01]  /*82a0*/  @!P1 PRMT R111, RZ, 0x654, R110 ;  /* 0x00000654ff6f9816 */ /* 0x000fe2000000006e */
[-CC-:B------:R-:W-:Y:S01]  /*82b0*/  FFMA.FTZ R138, R123, R74.reuse, -R133.reuse ;  /* 0x0000004a7b8a7223 */ /* 0x180fe20000010885 */
[-CC-:B------:R-:W-:Y:S01]  /*82c0*/  FFMA.FTZ R123, R126, R74.reuse, -R133.reuse ;  /* 0x0000004a7e7b7223 */ /* 0x180fe20000010885 */
[----:B------:R-:W-:Y:S01]  /*82d0*/  MUFU.EX2 R6, R136 ;  /* 0x0000008800067308 */ /* 0x000fe20000000800 */
[-CC-:B------:R-:W-:Y:S01]  /*82e0*/  FFMA.FTZ R126, R127, R74.reuse, -R133.reuse ;  /* 0x0000004a7f7e7223 */ /* 0x180fe20000010885 */
[----:B------:R-:W-:Y:S01]  /*82f0*/  FFMA.FTZ R103, R103, R74, -R133 ;  /* 0x0000004a67677223 */ /* 0x000fe20000010885 */
[----:B------:R-:W-:-:S02]  /*8300*/  IMAD.U32 R127, RZ, RZ, UR6 ;  /* 0x00000006ff7f7e24 */ /* 0x000fc4000f8e00ff */
[-CC-:B------:R-:W-:Y:S01]  /*8310*/  FFMA.FTZ R95, R95, R74.reuse, -R133.reuse ;  /* 0x0000004a5f5f7223 */ /* 0x180fe20000010885 */
[-CC-:B------:R-:W-:Y:S01]  /*8320*/  FFMA.FTZ R83, R83, R74.reuse, -R133.reuse ;  /* 0x0000004a53537223 */ /* 0x180fe20000010885 */
[-CC-:B------:R-:W-:Y:S01]  /*8330*/  FFMA.FTZ R86, R86, R74.reuse, -R133.reuse ;  /* 0x0000004a56567223 */ /* 0x180fe20000010885 */
[----:B------:R-:W-:Y:S01]  /*8340*/  FFMA.FTZ R87, R87, R74, -R133 ;  /* 0x0000004a57577223 */ /* 0x000fe20000010885 */
[----:B------:R2:W-:Y:S01]  /*8350*/  MUFU.EX2 R136, R10 ;  /* 0x0000000a00887308 */ /* 0x0005e20000000800 */
[----:B-1----:R-:W-:Y:S01]  /*8360*/  FFMA.FTZ R140, R77, R4, R9 ;  /* 0x000000044d8c7223 */ /* 0x002fe20000010009 */
[-CC-:B------:R-:W-:Y:S01]  /*8370*/  FFMA.FTZ R4, R99, R74.reuse, -R133.reuse ;  /* 0x0000004a63047223 */ /* 0x180fe20000010885 */
[----:B------:R-:W-:Y:S01]  /*8380*/  @!P1 LEA R127, R127, UR39, 0x3 ;  /* 0x000000277f7f9c11 */ /* 0x000fe2000f8e18ff */
[-CC-:B------:R-:W-:Y:S01]  /*8390*/  FFMA.FTZ R131, R131, R74.reuse, -R133.reuse ;  /* 0x0000004a83837223 */ /* 0x180fe20000010885 */
[-CC-:B------:R-:W-:Y:S01]  /*83a0*/  FFMA.FTZ R78, R78, R74.reuse, -R133.reuse ;  /* 0x0000004a4e4e7223 */ /* 0x180fe20000010885 */
[-CC-:B------:R-:W-:Y:S01]  /*83b0*/  FFMA.FTZ R79, R79, R74.reuse, -R133.reuse ;  /* 0x0000004a4f4f7223 */ /* 0x180fe20000010885 */
[----:B------:R-:W-:Y:S01]  /*83c0*/  FFMA.FTZ R132, R132, R74, -R133 ;  /* 0x0000004a84847223 */ /* 0x000fe20000010885 */
[----:B------:R-:W1:Y:S01]  /*83d0*/  MUFU.EX2 R135, R135 ;  /* 0x0000008700877308 */ /* 0x000e620000000800 */
[----:B--2---:R-:W-:Y:S01]  /*83e0*/  VIADD R10, R153, 0x9 ;  /* 0x00000009990a7836 */ /* 0x004fe20000000000 */
[----:B------:R-:W-:Y:S01]  /*83f0*/  UMOV UR6, UR38 ;  /* 0x0000002600067c82 */ /* 0x000fe20008000000 */
[----:B------:R-:W-:-:S03]  /*8400*/  @!P1 VIADD R127, R127, 0x31c60 ;  /* 0x00031c607f7f9836 */ /* 0x000fc60000000000 */
[----:B------:R-:W-:Y:S02]  /*8410*/  SEL R10, R10, 0x9, !P2 ;  /* 0x000000090a0a7807 */ /* 0x000fe40005000000 */
[----:B------:R-:W2:Y:S01]  /*8420*/  MUFU.EX2 R14, R14 ;  /* 0x0000000e000e7308 */ /* 0x000ea20000000800 */
[----:B------:R-:W-:Y:S02]  /*8430*/  @!P1 PRMT R127, RZ, 0x654, R127 ;  /* 0x00000654ff7f9816 */ /* 0x000fe4000000007f */
[C---:B------:R-:W-:Y:S01]  /*8440*/  ISETP.GT.AND P2, PT, R3.reuse, RZ, PT ;  /* 0x000000ff0300720c */ /* 0x040fe20003f44270 */
[----:B------:R-:W-:-:S04]  /*8450*/  VIADD R3, R3, 0xffffffff ;  /* 0xffffffff03037836 */ /* 0x000fc80000000000 */
[----:B------:R-:W3:Y:S01]  /*8460*/  MUFU.EX2 R13, R13 ;  /* 0x0000000d000d7308 */ /* 0x000ee20000000800 */
[C---:B-1----:R-:W-:Y:S01]  /*8470*/  FADD.FTZ R99, R135.reuse, R140 ;  /* 0x0000008c87637221 */ /* 0x042fe20000010000 */
[----:B------:R-:W-:-:S06]  /*8480*/  F2FP.F16.F32.PACK_AB R9, R135, R9 ;  /* 0x000000098709723e */ /* 0x000fcc00000000ff */
[----:B------:R-:W1:Y:S08]  /*8490*/  MUFU.EX2 R137, R137 ;  /* 0x0000008900897308 */ /* 0x000e700000000800 */
[----:B------:R-:W4:Y:S08]  /*84a0*/  MUFU.EX2 R129, R129 ;  /* 0x0000008100817308 */ /* 0x000f300000000800 */
[----:B------:R-:W5:Y:S08]  /*84b0*/  MUFU.EX2 R130, R130 ;  /* 0x0000008200827308 */ /* 0x000f700000000800 */
[----:B------:R-:W5:Y:S08]  /*84c0*/  MUFU.EX2 R120, R120 ;  /* 0x0000007800787308 */ /* 0x000f700000000800 */
[----:B------:R-:W5:Y:S01]  /*84d0*/  MUFU.EX2 R122, R122 ;  /* 0x0000007a007a7308 */ /* 0x000f620000000800 */
[----:B------:R-:W-:-:S02]  /*84e0*/  WARPGROUP.DEPBAR.LE gsb0, 0x0 ;  /* 0x00008000000079c5 */ /* 0x000fc40000010000 */
[----:B------:R-:W-:-:S05]  /*84f0*/  WARPGROUP.ARRIVE ;  /* 0x00000000000079c5 */ /* 0x000fca0000000000 */
[----:B------:R-:W5:Y:S01]  /*8500*/  MUFU.EX2 R121, R121 ;  /* 0x0000007900797308 */ /* 0x000f620000000800 */
[----:B------:R-:W-:Y:S01]  /*8510*/  HGMMA.64x96x16.F32 R24, gdesc[UR32].tnspB, R24, gsb0 ;  /* 0x41600000201879f0 */ /* 0x000fe20008000818 */
[----:B------:R-:W-:Y:S02]  /*8520*/  UIADD3 UR32, UR4, 0xc00, URZ ;  /* 0x00000c0004207890 */ /* 0x000fe4000fffe03f */
[----:B------:R-:W-:Y:S01]  /*8530*/  UIADD3 UR34, UR7, 0x200, URZ ;  /* 0x0000020007227890 */ /* 0x000fe2000fffe03f */
[----:B------:R-:W-:Y:S01]  /*8540*/  UMOV UR33, 0xc0000010 ;  /* 0xc000001000217882 */ /* 0x000fe20000000000 */
[----:B------:R-:W-:Y:S02]  /*8550*/  UMOV UR35, 0x80000020 ;  /* 0x8000002000237882 */ /* 0x000fe40000000000 */
[----:B------:R-:W5:Y:S01]  /*8560*/  MUFU.EX2 R138, R138 ;  /* 0x0000008a008a7308 */ /* 0x000f620000000800 */
[----:B------:R-:W-:-:S07]  /*8570*/  UMOV UR7, UR60 ;  /* 0x0000003c00077c82 */ /* 0x000fce0008000000 */
[----:B------:R-:W5:Y:S08]  /*8580*/  MUFU.EX2 R124, R124 ;  /* 0x0000007c007c7308 */ /* 0x000f700000000800 */
[----:B------:R-:W5:Y:S08]  /*8590*/  MUFU.EX2 R123, R123 ;  /* 0x0000007b007b7308 */ /* 0x000f700000000800 */
[----:B------:R-:W5:Y:S08]  /*85a0*/  MUFU.EX2 R125, R125 ;  /* 0x0000007d007d7308 */ /* 0x000f700000000800 */
[----:B------:R-:W-:Y:S08]  /*85b0*/  MUFU.EX2 R110, R119 ;  /* 0x00000077006e7308 */ /* 0x000ff00000000800 */
        /* <DEDUP_REMOVED lines=8> */
[----:B------:R-:W-:-:S05]  /*8640*/  WARPGROUP.ARRIVE ;  /* 0x00000000000079c5 */ /* 0x000fca0000000000 */
[----:B------:R-:W5:Y:S01]  /*8650*/  MUFU.EX2 R117, R117 ;  /* 0x0000007500757308 */ /* 0x000f620000000800 */
[----:B------:R-:W-:Y:S07]  /*8660*/  HGMMA.64x96x16.F32 R24, gdesc[UR32].tnspB, R24, gsb0 ;  /* 0x41600000201879f0 */ /* 0x000fee0008000818 */
        /* <DEDUP_REMOVED lines=17> */
[----:B--2---:R-:W-:Y:S01]  /*8780*/  F2FP.F16.F32.PACK_AB R10, R134, R11 ;  /* 0x0000000b860a723e */ /* 0x004fe200000000ff */
[-C--:B------:R-:W-:Y:S01]  /*8790*/  FMUL.FTZ R24, R24, R5.reuse ;  /* 0x0000000518187220 */ /* 0x080fe20000410000 */
[-C--:B------:R-:W-:Y:S01]  /*87a0*/  FMUL.FTZ R25, R25, R5.reuse ;  /* 0x0000000519197220 */ /* 0x080fe20000410000 */
[-C--:B------:R-:W-:Y:S01]  /*87b0*/  FMUL.FTZ R28, R28, R5.reuse ;  /* 0x000000051c1c7220 */ /* 0x080fe20000410000 */
[-C--:B------:R-:W-:Y:S01]  /*87c0*/  FMUL.FTZ R29, R29, R5.reuse ;  /* 0x000000051d1d7220 */ /* 0x080fe20000410000 */
[-C--:B------:R-:W-:Y:S01]  /*87d0*/  FMUL.FTZ R32, R32, R5.reuse ;  /* 0x0000000520207220 */ /* 0x080fe20000410000 */
[----:B---3--:R-:W-:Y:S01]  /*87e0*/  FFMA.FTZ R111, R5, R0, R7 ;  /* 0x00000000056f7223 */ /* 0x008fe20000010007 */
[----:B------:R2:W-:Y:S01]  /*87f0*/  @!P1 SYNCS.ARRIVE.TRANS64.RED.A1T0 RZ, [R127+URZ], RZ ;  /* 0x000000ff7fff99a7 */ /* 0x0005e2000810043f */
[----:B------:R3:W2:Y:S01]  /*8800*/  MUFU.EX2 R0, R98 ;  /* 0x0000006200007308 */ /* 0x0006a20000000800 */
[----:B------:R-:W-:Y:S01]  /*8810*/  FMUL.FTZ R33, R33, R5 ;  /* 0x0000000521217220 */ /* 0x000fe20000410000 */
[C---:B------:R-:W-:Y:S01]  /*8820*/  FADD.FTZ R142, R8.reuse, R111 ;  /* 0x0000006f088e7221 */ /* 0x040fe20000010000 */
[----:B------:R-:W-:Y:S01]  /*8830*/  F2FP.F16.F32.PACK_AB R8, R8, R7 ;  /* 0x000000070808723e */ /* 0x000fe200000000ff */
[----:B------:R-:W-:Y:S01]  /*8840*/  FADD.FTZ R7, R136, R99 ;  /* 0x0000006388077221 */ /* 0x000fe20000010000 */
[----:B------:R-:W-:Y:S01]  /*8850*/  FFMA.FTZ R99, R102, R74, -R133 ;  /* 0x0000004a66637223 */ /* 0x000fe20000010885 */
[----:B------:R-:W-:Y:S01]  /*8860*/  FADD.FTZ R111, R11, R142 ;  /* 0x0000008e0b6f7221 */ /* 0x000fe20000010000 */
[C---:B------:R-:W-:Y:S01]  /*8870*/  F2FP.F16.F32.PACK_AB R11, R14.reuse, R136 ;  /* 0x000000880e0b723e */ /* 0x040fe200000000ff */
[----:B------:R-:W-:Y:S01]  /*8880*/  MUFU.EX2 R89, R89 ;  /* 0x0000005900597308 */ /* 0x000fe20000000800 */
[----:B---3--:R-:W-:Y:S01]  /*8890*/  FADD.FTZ R98, R14, R7 ;  /* 0x000000070e627221 */ /* 0x008fe20000010000 */
[----:B------:R-:W-:Y:S01]  /*88a0*/  FADD.FTZ R111, R134, R111 ;  /* 0x0000006f866f7221 */ /* 0x000fe20000010000 */
[-CC-:B------:R-:W-:Y:S01]  /*88b0*/  FFMA.FTZ R7, R90, R74.reuse, -R133.reuse ;  /* 0x0000004a5a077223 */ /* 0x180fe20000010885 */
[-C--:B------:R-:W-:Y:S01]  /*88c0*/  FFMA.FTZ R14, R91, R74.reuse, -R133 ;  /* 0x0000004a5b0e7223 */ /* 0x080fe20000010885 */
[----:B------:R-:W-:Y:S01]  /*88d0*/  FADD.FTZ R98, R13, R98 ;  /* 0x000000620d627221 */ /* 0x000fe20000010000 */
[----:B------:R-:W-:Y:S01]  /*88e0*/  FADD.FTZ R90, R12, R111 ;  /* 0x0000006f0c5a7221 */ /* 0x000fe20000010000 */
[-CC-:B------:R-:W-:Y:S01]  /*88f0*/  FFMA.FTZ R91, R94, R74.reuse, -R133.reuse ;  /* 0x0000004a5e5b7223 */ /* 0x180fe20000010885 */
[----:B------:R-:W-:Y:S01]  /*8900*/  FFMA.FTZ R94, R82, R74, -R133 ;  /* 0x0000004a525e7223 */ /* 0x000fe20000010885 */
[----:B-1----:R-:W-:Y:S01]  /*8910*/  FADD.FTZ R98, R137, R98 ;  /* 0x0000006289627221 */ /* 0x002fe20000010000 */
[C---:B------:R-:W-:Y:S01]  /*8920*/  FADD.FTZ R111, R15.reuse, R90 ;  /* 0x0000005a0f6f7221 */ /* 0x040fe20000010000 */
[----:B------:R-:W-:Y:S01]  /*8930*/  F2FP.F16.F32.PACK_AB R12, R15, R12 ;  /* 0x0000000c0f0c723e */ /* 0x000fe200000000ff */
[----:B------:R1:W-:Y:S01]  /*8940*/  MUFU.EX2 R90, R103 ;  /* 0x00000067005a7308 */ /* 0x0003e20000000800 */
[----:B------:R3:W-:Y:S01]  /*8950*/  STSM.16.M88.4 [R2+0x24300], R8 ;  /* 0x0243000802007844 */ /* 0x0007e20000000200 */
[----:B------:R-:W-:Y:S01]  /*8960*/  FADD.FTZ R102, R20, R111 ;  /* 0x0000006f14667221 */ /* 0x000fe20000010000 */
[----:B----4-:R-:W-:Y:S01]  /*8970*/  FADD.FTZ R111, R129, R98 ;  /* 0x00000062816f7221 */ /* 0x010fe20000010000 */
[----:B------:R-:W-:Y:S01]  /*8980*/  F2FP.F16.F32.PACK_AB R13, R137, R13 ;  /* 0x0000000d890d723e */ /* 0x000fe200000000ff */
[-C--:B------:R-:W-:Y:S01]  /*8990*/  FMUL.FTZ R36, R36, R5.reuse ;  /* 0x0000000524247220 */ /* 0x080fe20000410000 */
[----:B------:R-:W-:Y:S01]  /*89a0*/  FADD.FTZ R119, R23, R102 ;  /* 0x0000006617777221 */ /* 0x000fe20000010000 */
[----:B-----5:R-:W-:Y:S01]  /*89b0*/  FADD.FTZ R111, R130, R111 ;  /* 0x0000006f826f7221 */ /* 0x020fe20000010000 */
[----:B------:R-:W4:Y:S01]  /*89c0*/  MUFU.EX2 R99, R99 ;  /* 0x0000006300637308 */ /* 0x000f220000000800 */
[-C--:B------:R-:W-:Y:S01]  /*89d0*/  FMUL.FTZ R37, R37, R5.reuse ;  /* 0x0000000525257220 */ /* 0x080fe20000410000 */
[----:B------:R-:W-:Y:S01]  /*89e0*/  FADD.FTZ R82, R120, R119 ;  /* 0x0000007778527221 */ /* 0x000fe20000010000 */
[----:B------:R-:W-:Y:S01]  /*89f0*/  FADD.FTZ R111, R122, R111 ;  /* 0x0000006f7a6f7221 */ /* 0x000fe20000010000 */
[C---:B------:R-:W-:Y:S01]  /*8a00*/  F2FP.F16.F32.PACK_AB R120, R121.reuse, R120 ;  /* 0x000000787978723e */ /* 0x040fe200000000ff */
[-C--:B------:R-:W-:Y:S01]  /*8a10*/  FMUL.FTZ R40, R40, R5.reuse ;  /* 0x0000000528287220 */ /* 0x080fe20000410000 */
[----:B-1----:R-:W-:Y:S01]  /*8a20*/  FADD.FTZ R103, R121, R82 ;  /* 0x0000005279677221 */ /* 0x002fe20000010000 */
[C---:B------:R-:W-:Y:S01]  /*8a30*/  FADD.FTZ R98, R138.reuse, R111 ;  /* 0x0000006f8a627221 */ /* 0x040fe20000010000 */
[----:B------:R-:W1:Y:S01]  /*8a40*/  MUFU.EX2 R7, R7 ;  /* 0x0000000700077308 */ /* 0x000e620000000800 */
[----:B------:R-:W-:Y:S01]  /*8a50*/  F2FP.F16.F32.PACK_AB R121, R138, R122 ;  /* 0x0000007a8a79723e */ /* 0x000fe200000000ff */
[----:B------:R-:W-:Y:S01]  /*8a60*/  FADD.FTZ R102, R124, R103 ;  /* 0x000000677c667221 */ /* 0x000fe20000010000 */
[----:B------:R-:W-:Y:S01]  /*8a70*/  FADD.FTZ R103, R123, R98 ;  /* 0x000000627b677221 */ /* 0x000fe20000010000 */
[----:B------:R-:W-:Y:S01]  /*8a80*/  F2FP.F16.F32.PACK_AB R122, R125, R124 ;  /* 0x0000007c7d7a723e */ /* 0x000fe200000000ff */
[----:B------:R-:W-:Y:S01]  /*8a90*/  FMUL.FTZ R41, R41, R5 ;  /* 0x0000000529297220 */ /* 0x000fe20000410000 */
[----:B------:R-:W-:Y:S01]  /*8aa0*/  FADD.FTZ R111, R125, R102 ;  /* 0x000000667d6f7221 */ /* 0x000fe20000010000 */
[C---:B------:R-:W-:Y:S01]  /*8ab0*/  FADD.FTZ R103, R126.reuse, R103 ;  /* 0x000000677e677221 */ /* 0x040fe20000010000 */
[----:B------:R5:W1:Y:S01]  /*8ac0*/  MUFU.EX2 R82, R14 ;  /* 0x0000000e00527308 */ /* 0x000a620000000800 */
[----:B------:R-:W-:Y:S01]  /*8ad0*/  F2FP.F16.F32.PACK_AB R123, R126, R123 ;  /* 0x0000007b7e7b723e */ /* 0x000fe200000000ff */
[----:B------:R-:W-:Y:S01]  /*8ae0*/  FADD.FTZ R98, R112, R111 ;  /* 0x0000006f70627221 */ /* 0x000fe20000010000 */
[----:B------:R-:W-:Y:S01]  /*8af0*/  FADD.FTZ R103, R22, R103 ;  /* 0x0000006716677221 */ /* 0x000fe20000010000 */
[C---:B------:R-:W-:Y:S01]  /*8b00*/  F2FP.F16.F32.PACK_AB R112, R113.reuse, R112 ;  /* 0x000000707170723e */ /* 0x040fe200000000ff */
[----:B------:R-:W-:Y:S01]  /*8b10*/  FMUL.FTZ R44, R44, R5 ;  /* 0x000000052c2c7220 */ /* 0x000fe20000410000 */
[----:B------:R-:W-:Y:S01]  /*8b20*/  FADD.FTZ R15, R113, R98 ;  /* 0x00000062710f7221 */ /* 0x000fe20000010000 */
[----:B------:R-:W-:Y:S01]  /*8b30*/  FADD.FTZ R98, R114, R103 ;  /* 0x0000006772627221 */ /* 0x000fe20000010000 */
[----:B------:R-:W1:Y:S01]  /*8b40*/  MUFU.EX2 R92, R92 ;  /* 0x0000005c005c7308 */ /* 0x000e620000000800 */
[----:B-----5:R-:W-:Y:S01]  /*8b50*/  F2FP.F16.F32.PACK_AB R14, R23, R20 ;  /* 0x00000014170e723e */ /* 0x020fe200000000ff */
[----:B---3--:R-:W-:Y:S01]  /*8b60*/  FADD.FTZ R8, R116, R15 ;  /* 0x0000000f74087221 */ /* 0x008fe20000010000 */
[----:B------:R-:W-:Y:S01]  /*8b70*/  FADD.FTZ R9, R115, R98 ;  /* 0x0000006273097221 */ /* 0x000fe20000010000 */
[----:B------:R-:W-:Y:S01]  /*8b80*/  F2FP.F16.F32.PACK_AB R15, R130, R129 ;  /* 0x00000081820f723e */ /* 0x000fe200000000ff */
[-C--:B------:R-:W-:Y:S01]  /*8b90*/  FMUL.FTZ R45, R45, R5.reuse ;  /* 0x000000052d2d7220 */ /* 0x080fe20000410000 */
[----:B------:R-:W-:Y:S01]  /*8ba0*/  FADD.FTZ R11, R117, R8 ;  /* 0x00000008750b7221 */ /* 0x000fe20000010000 */
[----:B------:R-:W-:Y:S01]  /*8bb0*/  FADD.FTZ R8, R118, R9 ;  /* 0x0000000976087221 */ /* 0x000fe20000010000 */
[----:B------:R-:W3:Y:S01]  /*8bc0*/  MUFU.EX2 R91, R91 ;  /* 0x0000005b005b7308 */ /* 0x000ee20000000800 */
[----:B------:R5:W-:Y:S01]  /*8bd0*/  STSM.16.M88.4 [R2+0x25b00], R12 ;  /* 0x025b000c02007844 */ /* 0x000be20000000200 */
[----:B------:R-:W-:Y:S01]  /*8be0*/  FADD.FTZ R10, R104, R11 ;  /* 0x0000000b680a7221 */ /* 0x000fe20000010000 */
[----:B------:R-:W-:Y:S01]  /*8bf0*/  FADD.FTZ R9, R21, R8 ;  /* 0x0000000815097221 */ /* 0x000fe20000010000 */
[----:B------:R-:W-:Y:S01]  /*8c00*/  F2FP.F16.F32.PACK_AB R113, R114, R22 ;  /* 0x000000167271723e */ /* 0x000fe200000000ff */
[----:B------:R1:W-:Y:S01]  /*8c10*/  STSM.16.M88.4 [R2+0x27300], R120 ;  /* 0x0273007802007844 */ /* 0x0003e20000000200 */
[C---:B------:R-:W-:Y:S01]  /*8c20*/  FADD.FTZ R11, R105.reuse, R10 ;  /* 0x0000000a690b7221 */ /* 0x040fe20000010000 */
        /* <DEDUP_REMOVED lines=12> */
[----:B--2---:R-:W-:Y:S01]  /*8cf0*/  FADD.FTZ R9, R0, R9 ;  /* 0x0000000900097221 */ /* 0x004fe20000010000 */
[----:B------:R-:W-:Y:S01]  /*8d00*/  F2FP.F16.F32.PACK_AB R96, R97, R96 ;  /* 0x000000606160723e */ /* 0x000fe200000000ff */
[----:B------:R-:W-:Y:S01]  /*8d10*/  FMUL.FTZ R49, R49, R5 ;  /* 0x0000000531317220 */ /* 0x000fe20000410000 */
[----:B------:R-:W-:Y:S01]  /*8d20*/  FADD.FTZ R11, R97, R8 ;  /* 0x00000008610b7221 */ /* 0x000fe20000010000 */
[C---:B------:R-:W-:Y:S01]  /*8d30*/  FADD.FTZ R8, R4.reuse, R9 ;  /* 0x0000000904087221 */ /* 0x040fe20000010000 */
[----:B------:R-:W2:Y:S01]  /*8d40*/  MUFU.EX2 R80, R80 ;  /* 0x0000005000507308 */ /* 0x000ea20000000800 */
[----:B------:R-:W-:Y:S01]  /*8d50*/  F2FP.F16.F32.PACK_AB R97, R4, R0 ;  /* 0x000000000461723e */ /* 0x000fe200000000ff */
[----:B------:R-:W-:Y:S01]  /*8d60*/  FADD.FTZ R10, R100, R11 ;  /* 0x0000000b640a7221 */ /* 0x000fe20000010000 */
[----:B----4-:R-:W-:Y:S01]  /*8d70*/  FADD.FTZ R9, R99, R8 ;  /* 0x0000000863097221 */ /* 0x010fe20000010000 */
[----:B------:R-:W-:Y:S01]  /*8d80*/  F2FP.F16.F32.PACK_AB R105, R106, R21 ;  /* 0x000000156a69723e */ /* 0x000fe200000000ff */
[----:B------:R4:W-:Y:S01]  /*8d90*/  STSM.16.M88.4 [R2+0x28b00], R112 ;  /* 0x028b007002007844 */ /* 0x0009e20000000200 */
[----:B------:R-:W-:Y:S01]  /*8da0*/  FADD.FTZ R11, R101, R10 ;  /* 0x0000000a650b7221 */ /* 0x000fe20000010000 */
[----:B------:R-:W-:Y:S01]  /*8db0*/  FADD.FTZ R8, R90, R9 ;  /* 0x000000095a087221 */ /* 0x000fe20000010000 */
[----:B------:R-:W4:Y:S01]  /*8dc0*/  MUFU.EX2 R94, R94 ;  /* 0x0000005e005e7308 */ /* 0x000f220000000800 */
[----:B------:R-:W-:Y:S01]  /*8dd0*/  F2FP.F16.F32.PACK_AB R106, R109, R108 ;  /* 0x0000006c6d6a723e */ /* 0x000fe200000000ff */
[----:B------:R-:W-:Y:S01]  /*8de0*/  FADD.FTZ R10, R88, R11 ;  /* 0x0000000b580a7221 */ /* 0x000fe20000010000 */
[----:B-1----:R-:W-:Y:S01]  /*8df0*/  FADD.FTZ R9, R7, R8 ;  /* 0x0000000807097221 */ /* 0x002fe20000010000 */
[C---:B------:R-:W-:Y:S01]  /*8e00*/  F2FP.F16.F32.PACK_AB R88, R89.reuse, R88 ;  /* 0x000000585958723e */ /* 0x040fe200000000ff */
[----:B------:R-:W-:Y:S01]  /*8e10*/  FMUL.FTZ R52, R52, R5 ;  /* 0x0000000534347220 */ /* 0x000fe20000410000 */
[----:B------:R-:W-:Y:S01]  /*8e20*/  FADD.FTZ R11, R89, R10 ;  /* 0x0000000a590b7221 */ /* 0x000fe20000010000 */
[C---:B------:R-:W-:Y:S01]  /*8e30*/  FADD.FTZ R0, R82.reuse, R9 ;  /* 0x0000000952007221 */ /* 0x040fe20000010000 */
[----:B------:R-:W1:Y:S01]  /*8e40*/  MUFU.EX2 R81, R81 ;  /* 0x0000005100517308 */ /* 0x000e620000000800 */
[----:B------:R-:W-:Y:S01]  /*8e50*/  F2FP.F16.F32.PACK_AB R89, R82, R7 ;  /* 0x000000075259723e */ /* 0x000fe200000000ff */
[----:B------:R-:W-:Y:S01]  /*8e60*/  FADD.FTZ R4, R92, R11 ;  /* 0x0000000b5c047221 */ /* 0x000fe20000010000 */
[----:B---3--:R-:W-:Y:S01]  /*8e70*/  FADD.FTZ R9, R91, R0 ;  /* 0x000000005b097221 */ /* 0x008fe20000010000 */
[----:B------:R-:W-:Y:S01]  /*8e80*/  F2FP.F16.F32.PACK_AB R107, R110, R107 ;  /* 0x0000006b6e6b723e */ /* 0x000fe200000000ff */
[----:B------:R-:W-:Y:S01]  /*8e90*/  FMUL.FTZ R53, R53, R5 ;  /* 0x0000000535357220 */ /* 0x000fe20000410000 */
[----:B-----5:R-:W-:Y:S01]  /*8ea0*/  FADD.FTZ R11, R93, R4 ;  /* 0x000000045d0b7221 */ /* 0x020fe20000010000 */
[----:B------:R-:W-:Y:S01]  /*8eb0*/  FADD.FTZ R9, R20, R9 ;  /* 0x0000000914097221 */ /* 0x000fe20000010000 */
[----:B------:R-:W3:Y:S01]  /*8ec0*/  MUFU.EX2 R83, R83 ;  /* 0x0000005300537308 */ /* 0x000ee20000000800 */
[----:B------:R-:W-:Y:S01]  /*8ed0*/  F2FP.F16.F32.PACK_AB R98, R101, R100 ;  /* 0x000000646562723e */ /* 0x000fe200000000ff */
[----:B--2---:R-:W-:Y:S01]  /*8ee0*/  FADD.FTZ R0, R80, R11 ;  /* 0x0000000b50007221 */ /* 0x004fe20000010000 */
[----:B----4-:R-:W-:Y:S01]  /*8ef0*/  FADD.FTZ R4, R94, R9 ;  /* 0x000000095e047221 */ /* 0x010fe20000010000 */
[----:B------:R-:W-:Y:S01]  /*8f00*/  F2FP.F16.F32.PACK_AB R99, R90, R99 ;  /* 0x000000635a63723e */ /* 0x000fe200000000ff */
[----:B------:R2:W-:Y:S01]  /*8f10*/  STSM.16.M88.4 [R2+0x2a300], R104 ;  /* 0x02a3006802007844 */ /* 0x0005e20000000200 */
[----:B------:R-:W-:Y:S01]  /*8f20*/  F2FP.F16.F32.PACK_AB R90, R93, R92 ;  /* 0x0000005c5d5a723e */ /* 0x000fe200000000ff */
[----:B------:R-:W-:Y:S01]  /*8f30*/  FMUL.FTZ R56, R56, R5 ;  /* 0x0000000538387220 */ /* 0x000fe20000410000 */
[----:B------:R-:W4:Y:S01]  /*8f40*/  MUFU.EX2 R84, R84 ;  /* 0x0000005400547308 */ /* 0x000f220000000800 */
[C---:B-1----:R-:W-:Y:S01]  /*8f50*/  FADD.FTZ R9, R81.reuse, R0 ;  /* 0x0000000051097221 */ /* 0x042fe20000010000 */
[----:B------:R-:W-:Y:S01]  /*8f60*/  F2FP.F16.F32.PACK_AB R80, R81, R80 ;  /* 0x000000505150723e */ /* 0x000fe200000000ff */
[----:B------:R2:W-:Y:S01]  /*8f70*/  STSM.16.M88.4 [R2+0x2bb00], R96 ;  /* 0x02bb006002007844 */ /* 0x0005e20000000200 */
[----:B------:R-:W-:Y:S01]  /*8f80*/  F2FP.F16.F32.PACK_AB R91, R20, R91 ;  /* 0x0000005b145b723e */ /* 0x000fe200000000ff */
[-C--:B------:R-:W-:Y:S01]  /*8f90*/  FMUL.FTZ R57, R57, R5.reuse ;  /* 0x0000000539397220 */ /* 0x080fe20000410000 */
[-C--:B------:R-:W-:Y:S01]  /*8fa0*/  FMUL.FTZ R60, R60, R5.reuse ;  /* 0x000000053c3c7220 */ /* 0x080fe20000410000 */
[-C--:B------:R-:W-:Y:S01]  /*8fb0*/  FMUL.FTZ R61, R61, R5.reuse ;  /* 0x000000053d3d7220 */ /* 0x080fe20000410000 */
[----:B------:R-:W1:Y:S01]  /*8fc0*/  MUFU.EX2 R86, R86 ;  /* 0x0000005600567308 */ /* 0x000e620000000800 */
[C---:B---3--:R-:W-:Y:S01]  /*8fd0*/  FADD.FTZ R7, R83.reuse, R4 ;  /* 0x0000000453077221 */ /* 0x048fe20000010000 */
[----:B------:R-:W-:Y:S01]  /*8fe0*/  F2FP.F16.F32.PACK_AB R81, R83, R94 ;  /* 0x0000005e5351723e */ /* 0x000fe200000000ff */
[----:B------:R2:W-:Y:S01]  /*8ff0*/  STSM.16.M88.4 [R2+0x2d300], R88 ;  /* 0x02d3005802007844 */ /* 0x0005e20000000200 */
[-C--:B------:R-:W-:Y:S01]  /*9000*/  FMUL.FTZ R64, R64, R5.reuse ;  /* 0x0000000540407220 */ /* 0x080fe20000410000 */
[-C--:B------:R-:W-:Y:S01]  /*9010*/  FMUL.FTZ R65, R65, R5.reuse ;  /* 0x0000000541417220 */ /* 0x080fe20000410000 */
[-C--:B------:R-:W-:Y:S01]  /*9020*/  FMUL.FTZ R68, R68, R5.reuse ;  /* 0x0000000544447220 */ /* 0x080fe20000410000 */
[----:B------:R-:W-:Y:S01]  /*9030*/  FMUL.FTZ R69, R69, R5 ;  /* 0x0000000545457220 */ /* 0x000fe20000410000 */
[----:B------:R-:W3:Y:S01]  /*9040*/  MUFU.EX2 R85, R85 ;  /* 0x0000005500557308 */ /* 0x000ee20000000800 */
[----:B----4-:R-:W-:Y:S01]  /*9050*/  FADD.FTZ R0, R84, R9 ;  /* 0x0000000954007221 */ /* 0x010fe20000010000 */
[-C--:B------:R-:W-:Y:S01]  /*9060*/  FMUL.FTZ R26, R26, R77.reuse ;  /* 0x0000004d1a1a7220 */ /* 0x080fe20000410000 */
[-C--:B------:R-:W-:Y:S01]  /*9070*/  FMUL.FTZ R27, R27, R77.reuse ;  /* 0x0000004d1b1b7220 */ /* 0x080fe20000410000 */
[-C--:B------:R-:W-:Y:S01]  /*9080*/  FMUL.FTZ R30, R30, R77.reuse ;  /* 0x0000004d1e1e7220 */ /* 0x080fe20000410000 */
[-C--:B------:R-:W-:Y:S01]  /*9090*/  FMUL.FTZ R31, R31, R77.reuse ;  /* 0x0000004d1f1f7220 */ /* 0x080fe20000410000 */
[-C--:B------:R-:W-:Y:S01]  /*90a0*/  FMUL.FTZ R34, R34, R77.reuse ;  /* 0x0000004d22227220 */ /* 0x080fe20000410000 */
[-C--:B------:R-:W-:Y:S01]  /*90b0*/  FMUL.FTZ R35, R35, R77.reuse ;  /* 0x0000004d23237220 */ /* 0x080fe20000410000 */
[----:B------:R-:W4:Y:S01]  /*90c0*/  MUFU.EX2 R87, R87 ;  /* 0x0000005700577308 */ /* 0x000f220000000800 */
        /* <DEDUP_REMOVED lines=8> */
[C---:B---3--:R-:W-:Y:S01]  /*9150*/  FADD.FTZ R9, R85.reuse, R0 ;  /* 0x0000000055097221 */ /* 0x048fe20000010000 */
[----:B------:R-:W-:Y:S01]  /*9160*/  F2FP.F16.F32.PACK_AB R82, R85, R84 ;  /* 0x000000545552723e */ /* 0x000fe200000000ff */
[-C--:B------:R-:W-:Y:S01]  /*9170*/  FMUL.FTZ R50, R50, R77.reuse ;  /* 0x0000004d32327220 */ /* 0x080fe20000410000 */
[-C--:B------:R-:W-:Y:S01]  /*9180*/  FMUL.FTZ R51, R51, R77.reuse ;  /* 0x0000004d33337220 */ /* 0x080fe20000410000 */
[-C--:B------:R-:W-:Y:S01]  /*9190*/  FMUL.FTZ R54, R54, R77.reuse ;  /* 0x0000004d36367220 */ /* 0x080fe20000410000 */
[-C--:B------:R-:W-:Y:S01]  /*91a0*/  FMUL.FTZ R55, R55, R77.reuse ;  /* 0x0000004d37377220 */ /* 0x080fe20000410000 */
[-C--:B------:R-:W-:Y:S01]  /*91b0*/  FMUL.FTZ R58, R58, R77.reuse ;  /* 0x0000004d3a3a7220 */ /* 0x080fe20000410000 */
[----:B------:R-:W3:Y:S01]  /*91c0*/  MUFU.EX2 R12, R131 ;  /* 0x00000083000c7308 */ /* 0x000ee20000000800 */
[C---:B----4-:R-:W-:Y:S01]  /*91d0*/  FADD.FTZ R7, R87.reuse, R7 ;  /* 0x0000000757077221 */ /* 0x050fe20000010000 */
[----:B------:R-:W-:Y:S01]  /*91e0*/  F2FP.F16.F32.PACK_AB R83, R87, R86 ;  /* 0x000000565753723e */ /* 0x000fe200000000ff */
[-C--:B------:R-:W-:Y:S01]  /*91f0*/  FMUL.FTZ R59, R59, R77.reuse ;  /* 0x0000004d3b3b7220 */ /* 0x080fe20000410000 */
[-C--:B------:R-:W-:Y:S01]  /*9200*/  FMUL.FTZ R62, R62, R77.reuse ;  /* 0x0000004d3e3e7220 */ /* 0x080fe20000410000 */
[-C--:B------:R-:W-:Y:S01]  /*9210*/  FMUL.FTZ R63, R63, R77.reuse ;  /* 0x0000004d3f3f7220 */ /* 0x080fe20000410000 */
[-C--:B------:R-:W-:Y:S01]  /*9220*/  FMUL.FTZ R66, R66, R77.reuse ;  /* 0x0000004d42427220 */ /* 0x080fe20000410000 */
[----:B------:R2:W-:Y:S01]  /*9230*/  STSM.16.M88.4 [R2+0x2eb00], R80 ;  /* 0x02eb005002007844 */ /* 0x0005e20000000200 */
[----:B------:R-:W4:Y:S01]  /*9240*/  MUFU.EX2 R128, R128 ;  /* 0x0000008000807308 */ /* 0x000f220000000800 */
[----:B-1----:R-:W-:Y:S01]  /*9250*/  FADD.FTZ R9, R72, R9 ;  /* 0x0000000948097221 */ /* 0x002fe20000010000 */
[-C--:B------:R-:W-:Y:S01]  /*9260*/  FMUL.FTZ R67, R67, R77.reuse ;  /* 0x0000004d43437220 */ /* 0x080fe20000410000 */
[-C--:B------:R-:W-:Y:S01]  /*9270*/  FMUL.FTZ R70, R70, R77.reuse ;  /* 0x0000004d46467220 */ /* 0x080fe20000410000 */
[----:B------:R-:W-:Y:S01]  /*9280*/  FMUL.FTZ R71, R71, R77 ;  /* 0x0000004d47477220 */ /* 0x000fe20000410000 */
[----:B------:R-:W-:-:S03]  /*9290*/  MOV R5, R75 ;  /* 0x0000004b00057202 */ /* 0x000fc60000000f00 */
[----:B------:R-:W1:Y:S01]  /*92a0*/  MUFU.EX2 R129, R132 ;  /* 0x0000008400817308 */ /* 0x000e620000000800 */
[----:B---3--:R-:W-:-:S07]  /*92b0*/  FADD.FTZ R7, R12, R7 ;  /* 0x000000070c077221 */ /* 0x008fce0000010000 */
[----:B------:R-:W3:Y:S01]  /*92c0*/  MUFU.EX2 R76, R76 ;  /* 0x0000004c004c7308 */ /* 0x000ee20000000800 */
[C---:B----4-:R-:W-:Y:S01]  /*92d0*/  FADD.FTZ R9, R128.reuse, R9 ;  /* 0x0000000980097221 */ /* 0x050fe20000010000 */
[----:B------:R-:W-:-:S06]  /*92e0*/  F2FP.F16.F32.PACK_AB R128, R128, R72 ;  /* 0x000000488080723e */ /* 0x000fcc00000000ff */
[----:B------:R-:W4:Y:S01]  /*92f0*/  MUFU.EX2 R78, R78 ;  /* 0x0000004e004e7308 */ /* 0x000f220000000800 */
[C---:B-1----:R-:W-:Y:S01]  /*9300*/  FADD.FTZ R7, R129.reuse, R7 ;  /* 0x0000000781077221 */ /* 0x042fe20000010000 */
[----:B------:R-:W-:-:S06]  /*9310*/  F2FP.F16.F32.PACK_AB R129, R129, R12 ;  /* 0x0000000c8181723e */ /* 0x000fcc00000000ff */
[----:B------:R-:W1:Y:S01]  /*9320*/  MUFU.EX2 R79, R79 ;  /* 0x0000004f004f7308 */ /* 0x000e620000000800 */
[----:B---3--:R-:W-:Y:S01]  /*9330*/  F2FP.F16.F32.PACK_AB R130, R6, R76 ;  /* 0x0000004c0682723e */ /* 0x008fe200000000ff */
[----:B------:R-:W-:-:S04]  /*9340*/  FADD.FTZ R9, R76, R9 ;  /* 0x000000094c097221 */ /* 0x000fc80000010000 */
[----:B------:R-:W-:Y:S01]  /*9350*/  FADD.FTZ R0, R6, R9 ;  /* 0x0000000906007221 */ /* 0x000fe20000010000 */
[----:B------:R-:W-:Y:S02]  /*9360*/  IMAD.MOV.U32 R6, RZ, RZ, R73 ;  /* 0x000000ffff067224 */ /* 0x000fe400078e0049 */
[----:B----4-:R-:W-:Y:S01]  /*9370*/  FADD.FTZ R7, R78, R7 ;  /* 0x000000074e077221 */ /* 0x010fe20000010000 */
[----:B-1----:R-:W-:-:S03]  /*9380*/  F2FP.F16.F32.PACK_AB R131, R79, R78 ;  /* 0x0000004e4f83723e */ /* 0x002fc600000000ff */
[----:B------:R-:W-:Y:S02]  /*9390*/  FADD.FTZ R4, R79, R7 ;  /* 0x000000074f047221 */ /* 0x000fe40000010000 */
[----:B------:R2:W-:Y:S01]  /*93a0*/  STSM.16.M88.4 [R2+0x30300], R128 ;  /* 0x0303008002007844 */ /* 0x0005e20000000200 */
[----:B------:R-:W-:Y:S01]  /*93b0*/  @!PT LDS RZ, [RZ] ;  /* 0x00000000fffff984 */ /* 0x000fe20000000800 */
[----:B------:R-:W-:Y:S01]  /*93c0*/  @!PT LDS RZ, [RZ] ;  /* 0x00000000fffff984 */ /* 0x000fe20000000800 */
[----:B------:R-:W-:Y:S01]  /*93d0*/  @!PT LDS RZ, [RZ] ;  /* 0x00000000fffff984 */ /* 0x000fe20000000800 */
[----:B------:R-:W-:Y:S01]  /*93e0*/  @!PT LDS RZ, [RZ] ;  /* 0x00000000fffff984 */ /* 0x000fe20000000800 */
[----:B------:R1:W-:Y:S06]  /*93f0*/  MEMBAR.ALL.CTA ;  /* 0x0000000000007992 */ /* 0x0003ec0000008000 */
[----:B-1----:R-:W1:Y:S02]  /*9400*/  FENCE.VIEW.ASYNC.S ;  /* 0x00000000000073c6 */ /* 0x002e640000000000 */
[----:B-1----:R-:W-:Y:S01]  /*9410*/  NOP ;  /* 0x0000000000007918 */ /* 0x002fe20000000000 */
[----:B------:R-:W-:Y:S05]  /*9420*/  @P2 BRA `(.L_x_8279) ;  /* 0xffffffbc00fc2947 */ /* 0x000fea000383ffff */
.L_x_8270:
[----:B------:R-:W-:Y:S06]  /*9430*/  BAR.ARV 0x8, 0x1a0 ;  /* 0x0206800000007b1d */ /* 0x000fec0000002000 */
[----:B------:R-:W-:Y:S05]  /*9440*/  @!P0 BRA `(.L_x_8280) ;  /* 0x0000000000048947 */ /* 0x000fea0003800000 */
[----:B------:R-:W-:Y:S01]  /*9450*/  BPT.TRAP 0x1 ;  /* 0x000000040000795c */ /* 0x000fe20000300000 */
.L_x_8280:
[----:B------:R-:W-:Y:S01]  /*9460*/  ULEA UR12, UR38, UR39, 0x3 ;  /* 0x00000027260c7291 */ /* 0x000fe2000f8e183f */
[----:B------:R-:W-:-:S05]  /*9470*/  IMAD.U32 R3, RZ, RZ, UR60 ;  /* 0x0000003cff037e24 */ /* 0x000fca000f8e00ff */
[----:B------:R-:W-:-:S04]  /*9480*/  SHF.L.U32 R3, R3, 0x1f, RZ ;  /* 0x0000001f03037819 */ /* 0x000fc800000006ff */
[----:B------:R3:W4:Y:S01]  /*9490*/  SYNCS.PHASECHK.TRANS64.TRYWAIT P2, [UR12+0x31c50], R3 ;  /* 0x031c5003ff0075a7 */ /* 0x000722000804014c */
[----:B------:R-:W-:Y:S05]  /*94a0*/  @!P0 BRA `(.L_x_8281) ;  /* 0x0000000000048947 */ /* 0x000fea0003800000 */
[----:B------:R-:W-:Y:S01]  /*94b0*/  BPT.TRAP 0x1 ;  /* 0x000000040000795c */ /* 0x000fe20000300000 */
.L_x_8281:
[----:B----4-:R-:W-:Y:S05]  /*94c0*/  @P2 BRA `(.L_x_8282) ;  /* 0x0000000000082947 */ /* 0x010fea0003800000 */
[----:B------:R-:W4:Y:S02]  /*94d0*/  SYNCS.PHASECHK.TRANS64.TRYWAIT P0, [UR12+0x31c50], R3 ;  /* 0x031c5003ff0075a7 */ /* 0x000f24000800014c */
[----:B----4-:R-:W-:Y:S05]  /*94e0*/  @!P0 BRA `(.L_x_8283) ;  /* 0x0000004000788947 */ /* 0x010fea0003800000 */
.L_x_8282:
[----:B------:R-:W-:Y:S01]  /*94f0*/  UIADD3 UR4, UR39, 0x200, URZ ;  /* 0x0000020027047890 */ /* 0x000fe2000fffe03f */
[----:B------:R-:W-:Y:S01]  /*9500*/  R2UR UR5, R18 ;  /* 0x00000000120572ca */ /* 0x000fe200000e0000 */
[----:B------:R-:W-:Y:S01]  /*9510*/  WARPGROUP.ARRIVE ;  /* 0x00000000000079c5 */ /* 0x000fe20000000000 */
[----:B------:R-:W-:Y:S01]  /*9520*/  UMOV UR7, 0x80000020 ;  /* 0x8000002000077882 */ /* 0x000fe20000000000 */
[----:B------:R-:W-:Y:S01]  /*9530*/  USHF.R.U32.HI UR4, URZ, 0x4, UR4 ;  /* 0x000000043f047899 */ /* 0x000fe20008011604 */
[----:B---34-:R-:W3:Y:S01]  /*9540*/  SHFL.BFLY PT, R3, R0, 0x2, 0x1f ;  /* 0x0c401f0000037f89 */ /* 0x018ee200000e0000 */
[----:B------:R-:W-:Y:S01]  /*9550*/  UMOV UR9, 0xc0000010 ;  /* 0xc000001000097882 */ /* 0x000fe20000000000 */
[----:B------:R-:W-:Y:S01]  /*9560*/  UMOV UR11, 0x80000020 ;  /* 0x80000020000b7882 */ /* 0x000fe20000000000 */
[----:B------:R-:W-:Y:S01]  /*9570*/  ULOP3.LUT UR4, UR4, 0x3fff, URZ, 0xc0, !UPT ;  /* 0x00003fff04047892 */ /* 0x000fe2000f8ec03f */
[----:B------:R-:W4:Y:S01]  /*9580*/  SHFL.BFLY PT, R5, R4, 0x2, 0x1f ;  /* 0x0c401f0004057f89 */ /* 0x000f2200000e0000 */
[C---:B------:R-:W-:Y:S01]  /*9590*/  IADD3 R13, P6, R16.reuse, 0x20, RZ ;  /* 0x00000020100d7810 */ /* 0x040fe20007fde0ff */
[----:B------:R-:W-:Y:S01]  /*95a0*/  UIADD3 UR35, -UR36, URZ, URZ ;  /* 0x0000003f24237290 */ /* 0x000fe2000fffe13f */
[C---:B------:R-:W-:Y:S01]  /*95b0*/  IADD3 R9, P4, R16.reuse, 0x3020, RZ ;  /* 0x0000302010097810 */ /* 0x040fe20007f9e0ff */
[----:B------:R-:W-:Y:S01]  /*95c0*/  ULOP3.LUT UR6, UR4, 0x2400000, URZ, 0xfc, !UPT ;  /* 0x0240000004067892 */ /* 0x000fe2000f8efc3f */
[----:B------:R-:W-:Y:S01]  /*95d0*/  LOP3.LUT R12, R13, 0x180, RZ, 0xc0, !PT ;  /* 0x000001800d0c7812 */ /* 0x000fe200078ec0ff */
[----:B------:R-:W-:Y:S01]  /*95e0*/  ULOP3.LUT UR4, UR5, 0x10000, URZ, 0xfc, !UPT ;  /* 0x0001000005047892 */ /* 0x000fe2000f8efc3f */
[----:B------:R-:W-:Y:S01]  /*95f0*/  LOP3.LUT R23, R16, 0x180, RZ, 0xc0, !PT ;  /* 0x0000018010177812 */ /* 0x000fe200078ec0ff */
[----:B------:R-:W-:Y:S01]  /*9600*/  UIMAD UR6, UR38, 0x6c0, UR6 ;  /* 0x000006c0260678a4 */ /* 0x000fe2000f8e0206 */
[----:B------:R-:W-:Y:S01]  /*9610*/  LOP3.LUT R8, R9, 0x180, RZ, 0xc0, !PT ;  /* 0x0000018009087812 */ /* 0x000fe200078ec0ff */
[----:B------:R-:W-:Y:S01]  /*9620*/  UMOV UR5, 0xc0000010 ;  /* 0xc000001000057882 */ /* 0x000fe20000000000 */
[----:B------:R-:W-:Y:S01]  /*9630*/  UIADD3 UR8, UR4, 0x180, URZ ;  /* 0x0000018004087890 */ /* 0x000fe2000fffe03f */
[----:B------:R-:W-:Y:S01]  /*9640*/  SHF.R.U64 R12, R12, 0x3, RZ ;  /* 0x000000030c0c7819 */ /* 0x000fe200000012ff */
[----:B------:R-:W-:Y:S01]  /*9650*/  UIADD3 UR10, UR6, 0x40, URZ ;  /* 0x00000040060a7890 */ /* 0x000fe2000fffe03f */
[----:B------:R-:W-:Y:S01]  /*9660*/  SHF.R.U64 R23, R23, 0x3, RZ ;  /* 0x0000000317177819 */ /* 0x000fe200000012ff */
[----:B------:R-:W-:Y:S01]  /*9670*/  IMAD.MOV.U32 R20, RZ, RZ, -0x800000 ;  /* 0xff800000ff147424 */ /* 0x000fe200078e00ff */
[----:B------:R-:W-:Y:S01]  /*9680*/  SHF.R.U64 R8, R8, 0x3, RZ ;  /* 0x0000000308087819 */ /* 0x000fe200000012ff */
[----:B------:R-:W-:Y:S01]  /*9690*/  HGMMA.64x96x16.F32 R24, gdesc[UR4].tnspB, R24, gsb0 ;  /* 0x41600000041879f0 */ /* 0x000fe20008000818 */
[----:B------:R-:W-:Y:S01]  /*96a0*/  UMOV UR5, 0xc0000010 ;  /* 0xc000001000057882 */ /* 0x000fe20000000000 */
[----:B------:R-:W-:Y:S01]  /*96b0*/  UMOV UR7, 0x80000020 ;  /* 0x8000002000077882 */ /* 0x000fe20000000000 */
[----:B---3--:R-:W-:Y:S01]  /*96c0*/  FADD.FTZ R3, R3, R0 ;  /* 0x0000000003037221 */ /* 0x008fe20000010000 */
[----:B------:R-:W-:Y:S01]  /*96d0*/  LOP3.LUT R12, R12, R13, RZ, 0x3c, !PT ;  /* 0x0000000d0c0c7212 */ /* 0x000fe200078e3cff */
[----:B------:R-:W-:Y:S01]  /*96e0*/  IMAD.X R13, RZ, RZ, R17, P6 ;  /* 0x000000ffff0d7224 */ /* 0x000fe200030e0611 */
[----:B------:R-:W-:Y:S01]  /*96f0*/  LOP3.LUT R22, R23, R16, RZ, 0x3c, !PT ;  /* 0x0000001017167212 */ /* 0x000fe200078e3cff */
[----:B----4-:R-:W-:Y:S01]  /*9700*/  FADD.FTZ R5, R5, R4 ;  /* 0x0000000405057221 */ /* 0x010fe20000010000 */
[----:B------:R-:W3:Y:S01]  /*9710*/  SHFL.BFLY PT, R6, R3, 0x1, 0x1f ;  /* 0x0c201f0003067f89 */ /* 0x000ee200000e0000 */
[----:B------:R-:W-:-:S02]  /*9720*/  MOV R23, R17 ;  /* 0x0000001100177202 */ /* 0x000fc40000000f00 */
[----:B------:R-:W-:Y:S01]  /*9730*/  LOP3.LUT R8, R8, R9, RZ, 0x3c, !PT ;  /* 0x0000000908087212 */ /* 0x000fe200078e3cff */
[----:B------:R-:W4:Y:S01]  /*9740*/  SHFL.BFLY PT, R0, R5, 0x1, 0x1f ;  /* 0x0c201f0005007f89 */ /* 0x000f2200000e0000 */
[----:B------:R-:W-:Y:S01]  /*9750*/  IMAD.X R9, RZ, RZ, R17, P4 ;  /* 0x000000ffff097224 */ /* 0x000fe200020e0611 */
[----:B------:R-:W-:Y:S02]  /*9760*/  MOV R22, R22 ;  /* 0x0000001600167202 */ /* 0x000fe40000000f00 */
[----:B------:R-:W-:Y:S01]  /*9770*/  MOV R23, R12 ;  /* 0x0000000c00177202 */ /* 0x000fe20000000f00 */
[----:B------:R-:W-:Y:S01]  /*9780*/  IMAD.MOV.U32 R12, RZ, RZ, RZ ;  /* 0x000000ffff0c7224 */ /* 0x000fe200078e00ff */
[----:B------:R-:W-:Y:S02]  /*9790*/  IADD3 R7, P3, R16, 0x6000, RZ ;  /* 0x0000600010077810 */ /* 0x000fe40007f7e0ff */
[----:B------:R-:W-:Y:S02]  /*97a0*/  R2UR UR14, R148 ;  /* 0x00000000940e72ca */ /* 0x000fe400000e0000 */
[----:B------:R-:W-:-:S02]  /*97b0*/  IADD3 R11, P5, R16, 0x3000, RZ ;  /* 0x00003000100b7810 */ /* 0x000fc40007fbe0ff */
[----:B------:R-:W-:Y:S02]  /*97c0*/  R2UR UR13, R147 ;  /* 0x00000000930d72ca */ /* 0x000fe400000e0000 */
[----:B------:R-:W-:Y:S02]  /*97d0*/  LOP3.LUT R10, R11, 0x180, RZ, 0xc0, !PT ;  /* 0x000001800b0a7812 */ /* 0x000fe400078ec0ff */
[----:B------:R-:W-:Y:S02]  /*97e0*/  MOV R18, 0xff800000 ;  /* 0xff80000000127802 */ /* 0x000fe40000000f00 */
[----:B------:R-:W-:Y:S01]  /*97f0*/  SHF.R.U64 R10, R10, 0x3, RZ ;  /* 0x000000030a0a7819 */ /* 0x000fe200000012ff */
[----:B---3--:R-:W-:Y:S01]  /*9800*/  FADD.FTZ R14, R3, R6 ;  /* 0x00000006030e7221 */ /* 0x008fe20000010000 */
[----:B------:R-:W-:Y:S01]  /*9810*/  LOP3.LUT R6, R7, 0x180, RZ, 0xc0, !PT ;  /* 0x0000018007067812 */ /* 0x000fe200078ec0ff */
[----:B------:R-:W-:Y:S01]  /*9820*/  UIADD3 UR34, -UR14, URZ, URZ ;  /* 0x0000003f0e227290 */ /* 0x000fe2000fffe13f */
[----:B------:R-:W-:Y:S01]  /*9830*/  IADD3 R3, P0, R16, 0x6020, RZ ;  /* 0x0000602010037810 */ /* 0x000fe20007f1e0ff */
[----:B----4-:R-:W-:Y:S01]  /*9840*/  FADD.FTZ R13, R5, R0 ;  /* 0x00000000050d7221 */ /* 0x010fe20000010000 */
[----:B------:R-:W-:-:S02]  /*9850*/  FSETP.NE.FTZ.AND P2, PT, R14, RZ, PT ;  /* 0x000000ff0e00720b */ /* 0x000fc40003f55000 */
[----:B------:R-:W-:Y:S01]  /*9860*/  MOV R0, R8 ;  /* 0x0000000800007202 */ /* 0x000fe20000000f00 */
[----:B------:R-:W-:Y:S01]  /*9870*/  IMAD.MOV.U32 R9, RZ, RZ, RZ ;  /* 0x000000ffff097224 */ /* 0x000fe200078e00ff */
[----:B------:R-:W-:Y:S02]  /*9880*/  SHF.R.U64 R6, R6, 0x3, RZ ;  /* 0x0000000306067819 */ /* 0x000fe400000012ff */
[----:B------:R-:W-:Y:S02]  /*9890*/  LOP3.LUT R4, R3, 0x180, RZ, 0xc0, !PT ;  /* 0x0000018003047812 */ /* 0x000fe400078ec0ff */
[----:B------:R-:W-:Y:S01]  /*98a0*/  LOP3.LUT R6, R6, R7, RZ, 0x3c, !PT ;  /* 0x0000000706067212 */ /* 0x000fe200078e3cff */
[--C-:B------:R-:W-:Y:S01]  /*98b0*/  IMAD.X R7, RZ, RZ, R17.reuse, P3 ;  /* 0x000000ffff077224 */ /* 0x100fe200018e0611 */
[----:B------:R-:W-:Y:S02]  /*98c0*/  FSETP.NE.FTZ.AND P4, PT, R13, RZ, PT ;  /* 0x000000ff0d00720b */ /* 0x000fe40003f95000 */
[----:B------:R-:W-:Y:S01]  /*98d0*/  SHF.R.U64 R4, R4, 0x3, RZ ;  /* 0x0000000304047819 */ /* 0x000fe200000012ff */
[----:B------:R-:W3:Y:S01]  /*98e0*/  @P2 MUFU.LG2 R8, R14 ;  /* 0x0000000e00082308 */ /* 0x000ee20000000c00 */
[----:B------:R-:W-:Y:S01]  /*98f0*/  LOP3.LUT R10, R10, R11, RZ, 0x3c, !PT ;  /* 0x0000000b0a0a7212 */ /* 0x000fe200078e3cff */
[----:B------:R-:W-:Y:S01]  /*9900*/  IMAD.X R11, RZ, RZ, R17, P5 ;  /* 0x000000ffff0b7224 */ /* 0x000fe200028e0611 */
[----:B------:R-:W-:-:S02]  /*9910*/  LOP3.LUT R4, R4, R3, RZ, 0x3c, !PT ;  /* 0x0000000304047212 */ /* 0x000fc400078e3cff */
[----:B------:R-:W-:Y:S01]  /*9920*/  MOV R3, R6 ;  /* 0x0000000600037202 */ /* 0x000fe20000000f00 */
[----:B------:R-:W-:Y:S01]  /*9930*/  @P2 FMUL.FTZ R6, R74, 0.69314718246459960938 ;  /* 0x3f3172184a062820 */ /* 0x000fe20000410000 */
[----:B------:R-:W-:Y:S01]  /*9940*/  MOV R72, R10 ;  /* 0x0000000a00487202 */ /* 0x000fe20000000f00 */
[----:B------:R-:W-:Y:S01]  /*9950*/  @P2 MUFU.RCP R12, R14 ;  /* 0x0000000e000c2308 */ /* 0x000fe20000001000 */
[----:B------:R-:W-:Y:S01]  /*9960*/  IMAD.U32 R11, RZ, RZ, UR12 ;  /* 0x0000000cff0b7e24 */ /* 0x000fe2000f8e00ff */
[----:B------:R-:W-:Y:S02]  /*9970*/  IADD3.X R5, RZ, R17, RZ, P0, !PT ;  /* 0x00000011ff057210 */ /* 0x000fe400007fe4ff */
[----:B------:R-:W-:Y:S01]  /*9980*/  LOP3.LUT P0, RZ, R146, 0x3, RZ, 0xc0, !PT ;  /* 0x0000000392ff7812 */ /* 0x000fe2000780c0ff */
[----:B------:R-:W-:Y:S01]  /*9990*/  @!P1 VIADD R11, R11, 0x31c60 ;  /* 0x00031c600b0b9836 */ /* 0x000fe20000000000 */
[----:B------:R-:W-:Y:S02]  /*99a0*/  MOV R21, R4 ;  /* 0x0000000400157202 */ /* 0x000fe40000000f00 */
[----:B------:R-:W4:Y:S01]  /*99b0*/  @P4 MUFU.LG2 R10, R13 ;  /* 0x0000000d000a4308 */ /* 0x000f220000000c00 */
[----:B---3--:R-:W-:Y:S01]  /*99c0*/  @P2 FMUL.FTZ R7, R8, 0.69314718246459960938 ;  /* 0x3f31721808072820 */ /* 0x008fe20000410000 */
[----:B------:R-:W-:-:S03]  /*99d0*/  @!P1 PRMT R11, RZ, 0x654, R11 ;  /* 0x00000654ff0b9816 */ /* 0x000fc6000000000b */
[----:B------:R-:W-:Y:S02]  /*99e0*/  @P2 FFMA.FTZ R20, R6, R75, R7 ;  /* 0x0000004b06142223 */ /* 0x000fe40000010007 */
[----:B------:R-:W3:Y:S01]  /*99f0*/  LDC.64 R6, c[0x0][0xb78] ;  /* 0x0002de00ff067b82 */ /* 0x000ee20000000a00 */
[----:B------:R5:W1:Y:S02]  /*9a00*/  @P4 MUFU.RCP R9, R13 ;  /* 0x0000000d00094308 */ /* 0x000a640000001000 */
[----:B-----5:R-:W-:Y:S01]  /*9a10*/  @P4 FMUL.FTZ R13, R74, 0.69314718246459960938 ;  /* 0x3f3172184a0d4820 */ /* 0x020fe20000410000 */
[----:B----4-:R-:W-:-:S04]  /*9a20*/  @P4 FMUL.FTZ R10, R10, 0.69314718246459960938 ;  /* 0x3f3172180a0a4820 */ /* 0x010fc80000410000 */
[----:B------:R-:W-:Y:S01]  /*9a30*/  @P4 FFMA.FTZ R18, R13, R73, R10 ;  /* 0x000000490d124223 */ /* 0x000fe2000001000a */
[----:B------:R-:W-:Y:S02]  /*9a40*/  WARPGROUP.DEPBAR.LE gsb0, 0x0 ;  /* 0x00008000000079c5 */ /* 0x000fe40000010000 */
[----:B------:R-:W-:-:S06]  /*9a50*/  WARPGROUP.ARRIVE ;  /* 0x00000000000079c5 */ /* 0x000fcc0000000000 */
[----:B------:R-:W-:Y:S01]  /*9a60*/  HGMMA.64x96x16.F32 R24, gdesc[UR8].tnspB, R24, gsb0 ;  /* 0x41600000081879f0 */ /* 0x000fe20008000818 */
[----:B------:R-:W-:Y:S02]  /*9a70*/  UIADD3 UR8, UR4, 0x300, URZ ;  /* 0x0000030004087890 */ /* 0x000fe4000fffe03f */
[----:B------:R-:W-:Y:S01]  /*9a80*/  UIADD3 UR10, UR6, 0x80, URZ ;  /* 0x00000080060a7890 */ /* 0x000fe2000fffe03f */
[----:B------:R-:W-:Y:S01]  /*9a90*/  UMOV UR9, 0xc0000010 ;  /* 0xc000001000097882 */ /* 0x000fe20000000000 */
[----:B------:R-:W-:Y:S01]  /*9aa0*/  UMOV UR11, 0x80000020 ;  /* 0x80000020000b7882 */ /* 0x000fe20000000000 */
        /* <DEDUP_REMOVED lines=35> */
[----:B------:R-:W-:Y:S02]  /*9ce0*/  UIADD3 UR4, UR4, 0xc00, URZ ;  /* 0x00000c0004047890 */ /* 0x000fe4000fffe03f */
[----:B------:R-:W-:Y:S01]  /*9cf0*/  UIADD3 UR6, UR6, 0x200, URZ ;  /* 0x0000020006067890 */ /* 0x000fe2000fffe03f */
[----:B------:R-:W-:Y:S02]  /*9d00*/  WARPGROUP.DEPBAR.LE gsb0, 0x0 ;  /* 0x00008000000079c5 */ /* 0x000fe40000010000 */
[----:B------:R-:W-:-:S06]  /*9d10*/  WARPGROUP.ARRIVE ;  /* 0x00000000000079c5 */ /* 0x000fcc0000000000 */
[----:B------:R-:W-:Y:S01]  /*9d20*/  HGMMA.64x96x16.F32 R24, gdesc[UR8].tnspB, R24, gsb0 ;  /* 0x41600000081879f0 */ /* 0x000fe20008000818 */
[----:B------:R-:W-:Y:S01]  /*9d30*/  ULDC.64 UR8, c[0x0][0xb70] ;  /* 0x0002dc0000087ab9 */ /* 0x000fe20000000a00 */
[----:B------:R-:W-:Y:S01]  /*9d40*/  R2UR UR10, R144 ;  /* 0x00000000900a72ca */ /* 0x000fe200000e0000 */
[----:B------:R-:W-:Y:S02]  /*9d50*/  WARPGROUP.DEPBAR.LE gsb0, 0x0 ;  /* 0x00008000000079c5 */ /* 0x000fe40000010000 */
[----:B------:R-:W-:-:S06]  /*9d60*/  WARPGROUP.ARRIVE ;  /* 0x00000000000079c5 */ /* 0x000fcc0000000000 */
[----:B------:R-:W-:Y:S01]  /*9d70*/  HGMMA.64x96x16.F32 R24, gdesc[UR4].tnspB, R24, gsb0 ;  /* 0x41600000041879f0 */ /* 0x000fe20008000818 */
[----:B------:R-:W-:Y:S01]  /*9d80*/  ULDC UR4, c[0x0][0xdb4] ;  /* 0x00036d0000047ab9 */ /* 0x000fe20000000800 */
[----:B------:R-:W-:Y:S01]  /*9d90*/  ULDC UR5, c[0x0][0xda8] ;  /* 0x00036a0000057ab9 */ /* 0x000fe20000000800 */
[----:B------:R-:W-:Y:S02]  /*9da0*/  UIMAD UR35, UR4, UR35, UR14 ;  /* 0x00000023042372a4 */ /* 0x000fe4000f8e020e */
[----:B------:R-:W-:Y:S02]  /*9db0*/  UIMAD UR34, UR5, UR34, UR13 ;  /* 0x00000022052272a4 */ /* 0x000fe4000f8e020d */
[----:B------:R-:W-:Y:S02]  /*9dc0*/  USHF.R.S32.HI UR4, URZ, 0x1f, UR35 ;  /* 0x0000001f3f047899 */ /* 0x000fe40008011423 */
[----:B------:R-:W-:Y:S02]  /*9dd0*/  UIMAD UR34, UR34, 0xc0, URZ ;  /* 0x000000c0222278a4 */ /* 0x000fe4000f8e023f */
[----:B------:R-:W-:-:S02]  /*9de0*/  UIMAD UR6, UR4, UR8, URZ ;  /* 0x00000008040672a4 */ /* 0x000fc4000f8e023f */
[----:B------:R-:W-:Y:S02]  /*9df0*/  UIMAD.WIDE.U32 UR4, UR35, UR8, URZ ;  /* 0x00000008230472a5 */ /* 0x000fe4000f8e003f */
[----:B------:R-:W-:Y:S01]  /*9e00*/  UIMAD UR6, UR35, UR9, UR6 ;  /* 0x00000009230672a4 */ /* 0x000fe2000f8e0206 */
[----:B------:R-:W-:Y:S01]  /*9e10*/  VIADD R77, R151, UR34 ;  /* 0x00000022974d7c36 */ /* 0x000fe20008000000 */
[----:B------:R-:W-:Y:S01]  /*9e20*/  ULDC UR7, c[0x0][0xa88] ;  /* 0x0002a20000077ab9 */ /* 0x000fe20000000800 */
        /* <DEDUP_REMOVED lines=24> */
[-C--:B----4-:R-:W-:Y:S01]  /*9fb0*/  FMUL.FTZ R11, R24, R12.reuse ;  /* 0x0000000c180b7220 */ /* 0x090fe20000410000 */
[-C--:B------:R-:W-:Y:S01]  /*9fc0*/  FMUL.FTZ R48, R53, R12.reuse ;  /* 0x0000000c35307220 */ /* 0x080fe20000410000 */
[-C--:B------:R-:W-:Y:S01]  /*9fd0*/  FMUL.FTZ R49, R52, R12.reuse ;  /* 0x0000000c34317220 */ /* 0x080fe20000410000 */
[----:B------:R-:W-:Y:S01]  /*9fe0*/  FMUL.FTZ R27, R30, R9 ;  /* 0x000000091e1b7220 */ /* 0x000fe20000410000 */
[-C--:B------:R-:W-:Y:S01]  /*9ff0*/  FMUL.FTZ R52, R57, R12.reuse ;  /* 0x0000000c39347220 */ /* 0x080fe20000410000 */
[----:B------:R-:W-:Y:S01]  /*a000*/  FMUL.FTZ R53, R56, R12 ;  /* 0x0000000c38357220 */ /* 0x000fe20000410000 */
[----:B---3--:R-:W-:-:S02]  /*a010*/  IMAD R24, R6, UR4, RZ ;  /* 0x0000000406187c24 */ /* 0x008fc4000f8e02ff */
        /* <DEDUP_REMOVED lines=13> */
[----:B------:R-:W-:-:S02]  /*a0f0*/  IMAD R54, R7, UR36, R24 ;  /* 0x0000002407367c24 */ /* 0x000fc4000f8e0218 */
[-C--:B------:R-:W-:Y:S01]  /*a100*/  FMUL.FTZ R26, R35, R9.reuse ;  /* 0x00000009231a7220 */ /* 0x080fe20000410000 */
[----:B------:R-:W-:Y:S01]  /*a110*/  FMUL.FTZ R31, R34, R9 ;  /* 0x00000009221f7220 */ /* 0x000fe20000410000 */
[----:B------:R-:W-:-:S04]  /*a120*/  IMAD.WIDE.U32 R24, R6, UR36, R4 ;  /* 0x0000002406187c25 */ /* 0x000fc8000f8e0004 */
        /* <DEDUP_REMOVED lines=8> */
[----:B------:R-:W-:Y:S01]  /*a1b0*/  FMUL.FTZ R55, R58, R9 ;  /* 0x000000093a377220 */ /* 0x000fe20000410000 */
[----:B------:R-:W-:Y:S01]  /*a1c0*/  F2FP.F16.F32.PACK_AB R7, R12, R27 ;  /* 0x0000001b0c07723e */ /* 0x000fe200000000ff */
[----:B------:R-:W-:Y:S01]  /*a1d0*/  FMUL.FTZ R58, R63, R9 ;  /* 0x000000093f3a7220 */ /* 0x000fe20000410000 */
[----:B------:R-:W-:Y:S01]  /*a1e0*/  F2FP.F16.F32.PACK_AB R8, R28, R29 ;  /* 0x0000001d1c08723e */ /* 0x000fe200000000ff */
[-C--:B------:R-:W-:Y:S01]  /*a1f0*/  FMUL.FTZ R59, R62, R9.reuse ;  /* 0x000000093e3b7220 */ /* 0x080fe20000410000 */
[----:B------:R-:W-:Y:S01]  /*a200*/  SHF.R.S32.HI R27, RZ, 0x1f, R77 ;  /* 0x0000001fff1b7819 */ /* 0x000fe2000001144d */
[-C--:B------:R-:W-:Y:S01]  /*a210*/  FMUL.FTZ R62, R67, R9.reuse ;  /* 0x00000009433e7220 */ /* 0x080fe20000410000 */
[----:B------:R-:W-:Y:S01]  /*a220*/  IADD3 R28, P1, R77, R24, RZ ;  /* 0x000000184d1c7210 */ /* 0x000fe20007f3e0ff */
[-C--:B------:R-:W-:Y:S01]  /*a230*/  FMUL.FTZ R63, R66, R9.reuse ;  /* 0x00000009423f7220 */ /* 0x080fe20000410000 */
[-C--:B------:R-:W-:Y:S01]  /*a240*/  FMUL.FTZ R66, R71, R9.reuse ;  /* 0x0000000947427220 */ /* 0x080fe20000410000 */
[----:B------:R-:W-:Y:S01]  /*a250*/  FMUL.FTZ R67, R70, R9 ;  /* 0x0000000946437220 */ /* 0x000fe20000410000 */
[----:B------:R-:W-:Y:S01]  /*a260*/  F2FP.F16.F32.PACK_AB R5, R10, R13 ;  /* 0x0000000d0a05723e */ /* 0x000fe200000000ff */
[----:B------:R-:W-:Y:S01]  /*a270*/  ULDC.64 UR4, c[0x0][0xb40] ;  /* 0x0002d00000047ab9 */ /* 0x000fe20000000a00 */
[----:B------:R-:W-:Y:S01]  /*a280*/  F2FP.F16.F32.PACK_AB R6, R14, R15 ;  /* 0x0000000f0e06723e */ /* 0x000fe200000000ff */
[----:B------:R-:W-:Y:S01]  /*a290*/  BAR.SYNC.DEFER_BLOCKING 0x1, 0x180 ;  /* 0x0046000000007b1d */ /* 0x000fe20000010000 */
[----:B------:R-:W-:-:S02]  /*a2a0*/  F2FP.F16.F32.PACK_AB R9, R26, R31 ;  /* 0x0000001f1a09723e */ /* 0x000fc400000000ff */
[----:B------:R-:W-:Y:S02]  /*a2b0*/  F2FP.F16.F32.PACK_AB R10, R32, R33 ;  /* 0x00000021200a723e */ /* 0x000fe400000000ff */
[----:B------:R-:W-:Y:S02]  /*a2c0*/  F2FP.F16.F32.PACK_AB R11, R30, R35 ;  /* 0x000000231e0b723e */ /* 0x000fe400000000ff */
[----:B------:R-:W-:Y:S02]  /*a2d0*/  F2FP.F16.F32.PACK_AB R12, R36, R37 ;  /* 0x00000025240c723e */ /* 0x000fe400000000ff */
[----:B------:R-:W-:Y:S02]  /*a2e0*/  F2FP.F16.F32.PACK_AB R13, R34, R39 ;  /* 0x00000027220d723e */ /* 0x000fe400000000ff */
[----:B------:R-:W-:Y:S02]  /*a2f0*/  F2FP.F16.F32.PACK_AB R14, R40, R41 ;  /* 0x00000029280e723e */ /* 0x000fe400000000ff */
[----:B------:R-:W-:-:S02]  /*a300*/  F2FP.F16.F32.PACK_AB R15, R38, R43 ;  /* 0x0000002b260f723e */ /* 0x000fc400000000ff */
[----:B------:R-:W-:Y:S02]  /*a310*/  IADD3.X R29, R27, R25, R54, P1, !PT ;  /* 0x000000191b1d7210 */ /* 0x000fe40000ffe436 */
        /* <DEDUP_REMOVED lines=8> */
[----:B------:R-:W-:Y:S02]  /*a3a0*/  F2FP.F16.F32.PACK_AB R60, R60, R61 ;  /* 0x0000003d3c3c723e */ /* 0x000fe400000000ff */
[----:B------:R-:W-:Y:S01]  /*a3b0*/  F2FP.F16.F32.PACK_AB R54, R56, R57 ;  /* 0x000000393836723e */ /* 0x000fe200000000ff */
[----:B------:R-:W-:Y:S01]  /*a3c0*/  STSM.16.M88.4 [R72], R12 ;  /* 0x0000000c48007844 */ /* 0x000fe20000000200 */
[----:B------:R-:W-:Y:S02]  /*a3d0*/  F2FP.F16.F32.PACK_AB R55, R58, R59 ;  /* 0x0000003b3a37723e */ /* 0x000fe400000000ff */
[----:B------:R-:W-:Y:S01]  /*a3e0*/  F2FP.F16.F32.PACK_AB R61, R62, R63 ;  /* 0x0000003f3e3d723e */ /* 0x000fe200000000ff */
[----:B------:R-:W-:Y:S01]  /*a3f0*/  STSM.16.M88.4 [R0], R24 ;  /* 0x0000001800007844 */ /* 0x000fe20000000200 */
[----:B------:R-:W-:-:S02]  /*a400*/  F2FP.F16.F32.PACK_AB R62, R64, R65 ;  /* 0x00000041403e723e */ /* 0x000fc400000000ff */
[----:B------:R-:W-:Y:S01]  /*a410*/  F2FP.F16.F32.PACK_AB R63, R66, R67 ;  /* 0x00000043423f723e */ /* 0x000fe200000000ff */
[----:B------:R-:W-:Y:S01]  /*a420*/  STSM.16.M88.4 [R3], R52 ;  /* 0x0000003403007844 */ /* 0x000fe20000000200 */
[C---:B-1----:R-:W-:Y:S01]  /*a430*/  LEA R4, P1, R28.reuse, UR4, 0x2 ;  /* 0x000000041c047c11 */ /* 0x042fe2000f8210ff */
[----:B------:R-:W-:Y:S02]  /*a440*/  ULDC UR4, c[0x0][0xc] ;  /* 0x0000030000047ab9 */ /* 0x000fe40000000800 */
[----:B------:R-:W-:Y:S01]  /*a450*/  STSM.16.M88.4 [R21], R60 ;  /* 0x0000003c15007844 */ /* 0x000fe20000000200 */
[----:B------:R-:W-:Y:S01]  /*a460*/  LEA.HI.X R5, R28, UR5, R29, 0x2, P1 ;  /* 0x000000051c057c11 */ /* 0x000fe200088f141d */
[----:B------:R-:W-:Y:S01]  /*a470*/  UIADD3 UR10, UR4, UR10, URZ ;  /* 0x0000000a040a7290 */ /* 0x000fe2000fffe03f */
[----:B------:R-:W-:Y:S01]  /*a480*/  @!PT LDS RZ, [RZ] ;  /* 0x00000000fffff984 */ /* 0x000fe20000000800 */
[----:B------:R-:W-:Y:S01]  /*a490*/  @!PT LDS RZ, [RZ] ;  /* 0x00000000fffff984 */ /* 0x000fe20000000800 */
[----:B------:R-:W-:Y:S01]  /*a4a0*/  @!PT LDS RZ, [RZ] ;  /* 0x00000000fffff984 */ /* 0x000fe20000000800 */
[----:B------:R-:W-:Y:S01]  /*a4b0*/  @!PT LDS RZ, [RZ] ;  /* 0x00000000fffff984 */ /* 0x000fe20000000800 */
[----:B------:R1:W-:Y:S06]  /*a4c0*/  MEMBAR.ALL.CTA ;  /* 0x0000000000007992 */ /* 0x0003ec0000008000 */
[----:B-1----:R-:W1:Y:S04]  /*a4d0*/  FENCE.VIEW.ASYNC.S ;  /* 0x00000000000073c6 */ /* 0x002e680000000000 */
[----:B-1----:R-:W1:Y:S01]  /*a4e0*/  SHFL.IDX PT, R6, R150, RZ, 0x1f ;  /* 0x00001fff96067589 */ /* 0x002e6200000e0000 */
        /* <DEDUP_REMOVED lines=32> */
.L_x_8285:
[----:B------:R-:W-:Y:S05]  /*a6f0*/  BSYNC B0 ;  /* 0x0000000000007941 */ /* 0x000fea0003800000 */
.L_x_8284:
[----:B------:R-:W1:Y:S01]  /*a700*/  LDC R0, c[0x0][0xda4] ;  /* 0x00036900ff007b82 */ /* 0x000e620000000800 */
[----:B------:R-:W-:Y:S01]  /*a710*/  R2UR UR5, R144 ;  /* 0x00000000900572ca */ /* 0x000fe200000e0000 */
[----:B------:R-:W-:Y:S01]  /*a720*/  UIADD3 UR38, UR38, 0x1, URZ ;  /* 0x0000000126267890 */ /* 0x000fe2000fffe03f */
[----:B------:R-:W-:-:S03]  /*a730*/  IADD3 R145, R145, 0x1, RZ ;  /* 0x0000000191917810 */ /* 0x000fc60007ffe0ff */
[----:B------:R-:W-:-:S04]  /*a740*/  UISETP.NE.AND UP0, UPT, UR38, 0x2, UPT ;  /* 0x000000022600788c */ /* 0x000fc8000bf05270 */
[----:B------:R-:W-:Y:S02]  /*a750*/  USEL UR4, URZ, 0x1, UP0 ;  /* 0x000000013f047887 */ /* 0x000fe40008000000 */
[----:B------:R-:W-:Y:S02]  /*a760*/  USEL UR38, UR38, URZ, UP0 ;  /* 0x0000003f26267287 */ /* 0x000fe40008000000 */
[----:B------:R-:W-:Y:S01]  /*a770*/  ULOP3.LUT UR60, UR60, UR4, URZ, 0x3c, !UPT ;  /* 0x000000043c3c7292 */ /* 0x000fe2000f8e3c3f */
[----:B-1----:R-:W-:-:S13]  /*a780*/  ISETP.LE.AND P0, PT, R0, UR5, PT ;  /* 0x0000000500007c0c */ /* 0x002fda000bf03270 */
[----:B------:R-:W-:Y:S05]  /*a790*/  @!P0 BRA `(.L_x_8286) ;  /* 0xffffff6400b88947 */ /* 0x000fea000383ffff */
[----:B------:R-:W-:Y:S05]  /*a7a0*/  EXIT ;  /* 0x000000000000794d */ /* 0x000fea0003800000 */
.L_x_8262:
[----:B------:R-:W-:-:S08]  /*a7b0*/  NOP ;  /* 0x0000000000007918 */ /* 0x000fd00000000000 */
[----:B---3--:R-:W1:-:S00]  /*a7c0*/  USETMAXREG.DEALLOC.CTAPOOL 0x20 ;  /* 0x00000020000079c8 */ /* 0x008e4000080e0500 */
[----:B-1----:R-:W-:-:S06]  /*a7d0*/  LOP3.LUT R0, R0, 0x3, RZ, 0xc0, !PT ;  /* 0x0000000300007812 */ /* 0x002fcc00078ec0ff */
[----:B------:R-:W1:Y:S02]  /*a7e0*/  SHFL.IDX PT, R0, R0, RZ, 0x1f ;  /* 0x00001fff00007589 */ /* 0x000e6400000e0000 */
[----:B-1----:R-:W-:-:S13]  /*a7f0*/  ISETP.NE.AND P0, PT, R0, RZ, PT ;  /* 0x000000ff0000720c */ /* 0x002fda0003f05270 */
[----:B------:R-:W-:Y:S05]  /*a800*/  @P0 EXIT ;  /* 0x000000000000094d */ /* 0x000fea0003800000 */
[----:B------:R-:W1:Y:S01]  /*a810*/  S2UR UR4, SR_CTAID.X ;  /* 0x00000000000479c3 */ /* 0x000e620000002500 */
[----:B------:R-:W-:Y:S02]  /*a820*/  IMAD.MOV.U32 R16, RZ, RZ, RZ ;  /* 0x000000ffff107224 */ /* 0x000fe400078e00ff */
[----:B------:R-:W-:Y:S02]  /*a830*/  IMAD.MOV.U32 R29, RZ, RZ, 0x1 ;  /* 0x00000001ff1d7424 */ /* 0x000fe400078e00ff */
[----:B------:R-:W-:-:S03]  /*a840*/  IMAD.MOV.U32 R17, RZ, RZ, 0x1 ;  /* 0x00000001ff117424 */ /* 0x000fc600078e00ff */
[----:B------:R-:W1:Y:S02]  /*a850*/  LDC R0, c[0x0][0xda4] ;  /* 0x00036900ff007b82 */ /* 0x000e640000000800 */
[----:B-1----:R-:W-:-:S13]  /*a860*/  ISETP.LE.AND P0, PT, R0, UR4, PT ;  /* 0x0000000400007c0c */ /* 0x002fda000bf03270 */
[----:B------:R-:W-:Y:S05]  /*a870*/  @P0 BRA `(.L_x_8287) ;  /* 0x0000002800640947 */ /* 0x000fea0003800000 */
[----:B------:R-:W1:Y:S01]  /*a880*/  S2R R2, SR_TID.X ;  /* 0x0000000000027919 */ /* 0x000e620000002100 */
[----:B------:R-:W-:Y:S01]  /*a890*/  MOV R26, UR4 ;  /* 0x00000004001a7c02 */ /* 0x000fe20008000f00 */
[----:B------:R-:W-:Y:S01]  /*a8a0*/  IMAD.MOV.U32 R16, RZ, RZ, RZ ;  /* 0x000000ffff107224 */ /* 0x000fe200078e00ff */
[----:B------:R-:W-:Y:S01]  /*a8b0*/  ULDC.64 UR36, c[0x0][0x198] ;  /* 0x0000660000247ab9 */ /* 0x000fe20000000a00 */
[----:B------:R-:W-:Y:S01]  /*a8c0*/  IMAD.MOV.U32 R17, RZ, RZ, 0x1 ;  /* 0x00000001ff117424 */ /* 0x000fe200078e00ff */
[----:B------:R-:W-:Y:S01]  /*a8d0*/  ULDC UR38, c[0x0][0xc] ;  /* 0x0000030000267ab9 */ /* 0x000fe20000000800 */
[----:B------:R-:W-:Y:S01]  /*a8e0*/  IMAD.MOV.U32 R29, RZ, RZ, RZ ;  /* 0x000000ffff1d7224 */ /* 0x000fe200078e00ff */
[----:B-1----:R-:W-:-:S07]  /*a8f0*/  LOP3.LUT R27, R2, 0x1f, RZ, 0xc0, !PT ;  /* 0x0000001f021b7812 */ /* 0x002fce00078ec0ff */
.L_x_8331:
[----:B-1----:R-:W1:Y:S01]  /*a900*/  LDC R0, c[0x0][0xda8] ;  /* 0x00036a00ff007b82 */ /* 0x002e620000000800 */
[----:B--2---:R-:W2:Y:S01]  /*a910*/  S2R R6, SR_CgaCtaId ;  /* 0x0000000000067919 */ /* 0x004ea20000008800 */
[----:B------:R-:W-:Y:S05]  /*a920*/  YIELD ;  /* 0x0000000000007946 */ /* 0x000fea0003800000 */
[----:B------:R-:W-:Y:S01]  /*a930*/  ULDC.64 UR4, c[0x0][0x3f8] ;  /* 0x0000fe0000047ab9 */ /* 0x000fe20000000a00 */
[----:B------:R-:W3:Y:S01]  /*a940*/  LDC R4, c[0x0][0xdb4] ;  /* 0x00036d00ff047b82 */ /* 0x000ee20000000800 */
[----:B------:R-:W-:Y:S01]  /*a950*/  MOV R25, R26 ;  /* 0x0000001a00197202 */ /* 0x000fe20000000f00 */
[----:B------:R-:W-:Y:S01]  /*a960*/  UISETP.NE.U32.AND UP0, UPT, UR4, URZ, UPT ;  /* 0x0000003f0400728c */ /* 0x000fe2000bf05070 */
[----:B------:R-:W-:-:S02]  /*a970*/  MOV R23, 0x400 ;  /* 0x0000040000177802 */ /* 0x000fc40000000f00 */
[----:B------:R-:W-:Y:S01]  /*a980*/  ULDC UR4, c[0x0][0x404] ;  /* 0x0001010000047ab9 */ /* 0x000fe20000000800 */
[----:B------:R-:W-:Y:S02]  /*a990*/  UISETP.NE.AND.EX UP0, UPT, UR5, URZ, UPT, UP0 ;  /* 0x0000003f0500728c */ /* 0x000fe4000bf05300 */
[----:B------:R-:W4:Y:S02]  /*a9a0*/  LDC R28, c[0x0][0x2e0] ;  /* 0x0000b800ff1c7b82 */ /* 0x000f240000000800 */
[----:B------:R-:W-:Y:S01]  /*a9b0*/  USEL UR4, UR4, 0x1, UP0 ;  /* 0x0000000104047887 */ /* 0x000fe20008000000 */
[----:B-1----:R-:W-:Y:S02]  /*a9c0*/  ISETP.NE.AND P0, PT, R0, 0x1, PT ;  /* 0x000000010000780c */ /* 0x002fe40003f05270 */
[----:B---3--:R-:W-:Y:S02]  /*a9d0*/  ISETP.NE.AND P1, PT, R4, 0x1, PT ;  /* 0x000000010400780c */ /* 0x008fe40003f25270 */
[----:B--2---:R-:W-:-:S09]  /*a9e0*/  LEA R23, R6, R23, 0x18 ;  /* 0x0000001706177211 */ /* 0x004fd200078ec0ff */
[----:B------:R-:W1:Y:S01]  /*a9f0*/  @P0 LDC R5, c[0x0][0xdac] ;  /* 0x00036b00ff050b82 */ /* 0x000e620000000800 */
[----:B----4-:R-:W-:-:S07]  /*aa00*/  IMAD R28, R28, UR4, RZ ;  /* 0x000000041c1c7c24 */ /* 0x010fce000f8e02ff */
[----:B------:R-:W2:Y:S08]  /*aa10*/  @P0 LDC R7, c[0x0][0xdb0] ;  /* 0x00036c00ff070b82 */ /* 0x000eb00000000800 */
[----:B------:R-:W3:Y:S01]  /*aa20*/  @P1 LDC.64 R2, c[0x0][0xdb8] ;  /* 0x00036e00ff021b82 */ /* 0x000ee20000000a00 */
[----:B-1----:R-:W-:-:S05]  /*aa30*/  @P0 IMAD.HI.U32 R0, R26, R5, RZ ;  /* 0x000000051a000227 */ /* 0x002fca00078e00ff */
[----:B--2---:R-:W-:Y:S01]  /*aa40*/  @P0 SHF.R.U32.HI R25, RZ, R7, R0 ;  /* 0x00000007ff190219 */ /* 0x004fe20000011600 */
[----:B------:R-:W-:-:S04]  /*aa50*/  VIADD R0, R28, 0x8f ;  /* 0x0000008f1c007836 */ /* 0x000fc80000000000 */
[----:B------:R-:W-:Y:S02]  /*aa60*/  IMAD.MOV.U32 R19, RZ, RZ, R25 ;  /* 0x000000ffff137224 */ /* 0x000fe400078e0019 */
[----:B------:R-:W-:-:S04]  /*aa70*/  IMAD.HI R0, R0, 0x38e38e39, RZ ;  /* 0x38e38e3900007827 */ /* 0x000fc800078e02ff */
[----:B---3--:R-:W-:-:S05]  /*aa80*/  @P1 IMAD.HI.U32 R2, R25, R2, RZ ;  /* 0x0000000219021227 */ /* 0x008fca00078e00ff */
[----:B------:R-:W-:Y:S01]  /*aa90*/  @P1 SHF.R.U32.HI R19, RZ, R3, R2 ;  /* 0x00000003ff131219 */ /* 0x000fe20000011602 */
[----:B------:R-:W-:Y:S01]  /*aaa0*/  VIADD R2, R23, 0x16a00 ;  /* 0x00016a0017027836 */ /* 0x000fe20000000000 */
[----:B------:R-:W-:Y:S02]  /*aab0*/  SHF.R.U32.HI R3, RZ, 0x1f, R0 ;  /* 0x0000001fff037819 */ /* 0x000fe40000011600 */
[----:B------:R-:W-:Y:S02]  /*aac0*/  IADD3 R22, -R19, RZ, RZ ;  /* 0x000000ff13167210 */ /* 0x000fe40007ffe1ff */
[----:B------:R-:W-:Y:S02]  /*aad0*/  LOP3.LUT P0, RZ, R2, 0x1bf, RZ, 0xc0, !PT ;  /* 0x000001bf02ff7812 */ /* 0x000fe4000780c0ff */
[----:B------:R-:W-:Y:S01]  /*aae0*/  LEA.HI.SX32 R24, R0, R3, 0x1b ;  /* 0x0000000300187211 */ /* 0x000fe200078fdaff */
[----:B------:R-:W-:-:S10]  /*aaf0*/  IMAD R22, R4, R22, R25 ;  /* 0x0000001604167224 */ /* 0x000fd400078e0219 */
[----:B------:R-:W-:Y:S05]  /*ab00*/  @!P0 BRA `(.L_x_8288) ;  /* 0x0000000000408947 */ /* 0x000fea0003800000 */
        /* <DEDUP_REMOVED lines=16> */
.L_x_8288:
        /* <DEDUP_REMOVED lines=19> */
.L_x_8290:
        /* <DEDUP_REMOVED lines=16> */
.L_x_8289:
[----:B------:R-:W-:Y:S01]  /*ae40*/  ULDC.64 UR4, c[0x0][0x9f8] ;  /* 0x00027e0000047ab9 */ /* 0x000fe20000000a00 */
[----:B------:R-:W1:Y:S01]  /*ae50*/  LDC R0, c[0x0][0x428] ;  /* 0x00010a00ff007b82 */ /* 0x000e620000000800 */
[----:B------:R-:W-:Y:S01]  /*ae60*/  ISETP.NE.U32.AND P0, PT, RZ, UR4, PT ;  /* 0x00000004ff007c0c */ /* 0x000fe2000bf05070 */
[----:B------:R-:W-:Y:S01]  /*ae70*/  IMAD.MOV.U32 R6, RZ, RZ, R19 ;  /* 0x000000ffff067224 */ /* 0x000fe200078e0013 */
[----:B------:R-:W-:Y:S01]  /*ae80*/  ULDC.64 UR6, c[0x0][0x208] ;  /* 0x0000820000067ab9 */ /* 0x000fe20000000a00 */
[----:B------:R-:W-:Y:S01]  /*ae90*/  ISETP.NE.AND P1, PT, R27, RZ, PT ;  /* 0x000000ff1b00720c */ /* 0x000fe20003f25270 */
[----:B------:R-:W-:Y:S01]  /*aea0*/  IMAD.MOV R9, RZ, RZ, -R25 ;  /* 0x000000ffff097224 */ /* 0x000fe200078e0a19 */
[----:B------:R-:W-:Y:S01]  /*aeb0*/  ISETP.NE.AND.EX P0, PT, RZ, UR5, PT, P0 ;  /* 0x00000005ff007c0c */ /* 0x000fe2000bf05300 */
[----:B------:R-:W-:-:S12]  /*aec0*/  ULDC UR4, c[0x0][0xda8] ;  /* 0x00036a0000047ab9 */ /* 0x000fd80000000800 */
[----:B------:R-:W2:Y:S02]  /*aed0*/  @P0 LDC.64 R2, c[0x0][0x9f8] ;  /* 0x00027e00ff020b82 */ /* 0x000ea40000000a00 */
[----:B--2---:R-:W-:-:S05]  /*aee0*/  @P0 IMAD.WIDE R2, R19, 0x4, R2 ;  /* 0x0000000413020825 */ /* 0x004fca00078e0202 */
[----:B------:R2:W5:Y:S01]  /*aef0*/  @P0 LDG.E R6, desc[UR6][R2.64] ;  /* 0x0000000602060981 */ /* 0x000562000c1e1900 */
[----:B-1----:R-:W-:Y:S01]  /*af00*/  ISETP.NE.AND P0, PT, R0, 0x1, PT ;  /* 0x000000010000780c */ /* 0x002fe20003f05270 */
[----:B------:R-:W-:Y:S01]  /*af10*/  VOTEU.ALL UP1, P1 ;  /* 0x00000000003f7886 */ /* 0x000fe20000820000 */
[----:B------:R-:W-:Y:S01]  /*af20*/  IMAD R9, R9, UR4, R26 ;  /* 0x0000000409097c24 */ /* 0x000fe2000f8e021a */
[----:B------:R-:W-:Y:S02]  /*af30*/  MOV R0, R22 ;  /* 0x0000001600007202 */ /* 0x000fe40000000f00 */
[----:B------:R-:W-:Y:S01]  /*af40*/  PLOP3.LUT P2, PT, P1, PT, PT, 0x8, 0x0 ;  /* 0x000000000000781c */ /* 0x000fe20000f4e170 */
[----:B------:R-:W-:Y:S01]  /*af50*/  @!UP1 UIADD3 UR8, UP0, UR36, 0x270, URZ ;  /* 0x0000027024089890 */ /* 0x000fe2000ff1e03f */
[----:B------:R-:W-:-:S03]  /*af60*/  IMAD R9, R9, 0xc0, RZ ;  /* 0x000000c009097824 */ /* 0x000fc600078e02ff */
[----:B------:R-:W-:-:S03]  /*af70*/  @!UP1 UIADD3.X UR9, URZ, UR37, URZ, UP0, !UPT ;  /* 0x000000253f099290 */ /* 0x000fc600087fe43f */
[----:B------:R-:W1:Y:S01]  /*af80*/  @P0 LDC R5, c[0x0][0x42c] ;  /* 0x00010b00ff050b82 */ /* 0x000e620000000800 */
[----:B------:R-:W-:-:S07]  /*af90*/  VOTEU.ALL UP0, P1 ;  /* 0x00000000003f7886 */ /* 0x000fce0000800000 */
[----:B------:R-:W3:Y:S01]  /*afa0*/  @P0 LDC R7, c[0x0][0x430] ;  /* 0x00010c00ff070b82 */ /* 0x000ee20000000800 */
[----:B-1----:R-:W-:-:S05]  /*afb0*/  @P0 IMAD.HI.U32 R4, R22, R5, RZ ;  /* 0x0000000516040227 */ /* 0x002fca00078e00ff */
[----:B--23--:R-:W-:-:S07]  /*afc0*/  @P0 SHF.R.U32.HI R0, RZ, R7, R4 ;  /* 0x00000007ff000219 */ /* 0x00cfce0000011604 */
.L_x_8291:
        /* <DEDUP_REMOVED lines=13> */
.L_x_8292:
        /* <DEDUP_REMOVED lines=12> */
.L_x_8293:
        /* <DEDUP_REMOVED lines=15> */
.L_x_8347:
[----:B------:R-:W-:Y:S01]  /*b250*/  UMOV UR4, 0xffffffff ;  /* 0xffffffff00047882 */ /* 0x000fe20000000000 */
[----:B------:R-:W-:Y:S01]  /*b260*/  SHF.R.S32.HI R8, RZ, 0x1f, R6 ;  /* 0x0000001fff087819 */ /* 0x000fe20000011406 */
[----:B------:R-:W-:Y:S01]  /*b270*/  VIADD R10, R24, 0xffffffff ;  /* 0xffffffff180a7836 */ /* 0x000fe20000000000 */
[----:B------:R-:W-:Y:S06]  /*b280*/  BRA.DIV UR4, `(.L_x_8295) ;  /* 0x00000026045c7947 */ /* 0x000fec000b800000 */
[----:B------:R-:W-:-:S13]  /*b290*/  ELECT P6, URZ, PT ;  /* 0x00000000003f782f */ /* 0x000fda00038c0000 */
.L_x_8350:
[----:B------:R-:W-:Y:S05]  /*b2a0*/  @!P6 BRA `(.L_x_8296) ;  /* 0x0000000000f8e947 */ /* 0x000fea0003800000 */
[----:B------:R-:W-:Y:S01]  /*b2b0*/  MOV R18, R10 ;  /* 0x0000000a00127202 */ /* 0x000fe20000000f00 */
[----:B------:R-:W-:Y:S01]  /*b2c0*/  IMAD.MOV.U32 R7, RZ, RZ, R6 ;  /* 0x000000ffff077224 */ /* 0x000fe200078e0006 */
        /* <DEDUP_REMOVED lines=18> */
[----:B------:R-:W-:-:S04]  /*b3f0*/  IMAD.MOV R5, RZ, RZ, -R11 ;  /* 0x000000ffff057224 */ /* 0x000fc800078e0a0b */
[----:B------:R-:W-:-:S07]  /*b400*/  IMAD R18, R18, R5, R10 ;  /* 0x0000000512127224 */ /* 0x000fce00078e020a */
.L_x_8297:
[----:B------:R-:W2:Y:S01]  /*b410*/  S2R R4, SR_TID.X ;  /* 0x0000000000047919 */ /* 0x000ea20000002100 */
[----:B------:R-:W-:Y:S02]  /*b420*/  LEA R5, R16, R23, 0x3 ;  /* 0x0000001710057211 */ /* 0x000fe400078e18ff */
[----:B--2---:R-:W-:Y:S02]  /*b430*/  LOP3.LUT R11, R4, 0x7f, RZ, 0xc0, !PT ;  /* 0x0000007f040b7812 */ /* 0x004fe400078ec0ff */
[----:B------:R-:W-:Y:S02]  /*b440*/  SHF.L.U32 R4, R17, 0x1f, RZ ;  /* 0x0000001f11047819 */ /* 0x000fe400000006ff */
[----:B------:R-:W-:Y:S02]  /*b450*/  ISETP.NE.AND P2, PT, R11, RZ, PT ;  /* 0x000000ff0b00720c */ /* 0x000fe40003f45270 */
[----:B------:R-:W2:Y:S02]  /*b460*/  SYNCS.PHASECHK.TRANS64.TRYWAIT P1, [R5+URZ+0x31c40], R4 ;  /* 0x031c4004050075a7 */ /* 0x000ea4000802017f */
[----:B--2---:R-:W-:Y:S09]  /*b470*/  @!P1 BRA `(.L_x_8298) ;  /* 0x0000002400009947 */ /* 0x004ff20003800000 */
.L_x_8351:
[----:B------:R-:W-:Y:S05]  /*b480*/  @P2 BRA `(.L_x_8299) ;  /* 0x0000000000142947 */ /* 0x000fea0003800000 */
[----:B------:R-:W-:Y:S01]  /*b490*/  ISETP.NE.AND P1, PT, R27, RZ, PT ;  /* 0x000000ff1b00720c */ /* 0x000fe20003f25270 */
[----:B--2---:R-:W-:-:S04]  /*b4a0*/  IMAD.MOV.U32 R4, RZ, RZ, 0x6c00 ;  /* 0x00006c00ff047424 */ /* 0x004fc800078e00ff */
[----:B------:R3:W-:Y:S08]  /*b4b0*/  SYNCS.ARRIVE.TRANS64 RZ, [R5+URZ+0x31c30], R4 ;  /* 0x031c300405ff79a7 */ /* 0x0007f0000800003f */
[----:B------:R-:W-:Y:S05]  /*b4c0*/  @!P1 BRA `(.L_x_8299) ;  /* 0x0000000000049947 */ /* 0x000fea0003800000 */
[----:B------:R-:W-:Y:S01]  /*b4d0*/  BPT.TRAP 0x1 ;  /* 0x000000040000795c */ /* 0x000fe20000300000 */
.L_x_8299:
[----:B--23--:R-:W-:Y:S01]  /*b4e0*/  IMAD R4, R16, 0x6c00, R23 ;  /* 0x00006c0010047824 */ /* 0x00cfe200078e0217 */
        /* <DEDUP_REMOVED lines=26> */
.L_x_8296:
[----:B------:R-:W-:Y:S05]  /*b690*/  WARPSYNC.ALL ;  /* 0x0000000000007948 */ /* 0x000fea0003800000 */
[----:B------:R-:W-:Y:S01]  /*b6a0*/  BAR.SYNC.DEFER_BLOCKING 0x8, 0x1a0 ;  /* 0x0206800000007b1d */ /* 0x000fe20000010000 */
[----:B------:R-:W-:Y:S02]  /*b6b0*/  R2UR UR24, R23 ;  /* 0x00000000171872ca */ /* 0x000fe400000e0000 */
        /* <DEDUP_REMOVED lines=12> */
[----:B------:R-:W-:Y:S01]  /*b780*/  UIADD3 UR8, UR24, 0xda00, URZ ;  /* 0x0000da0018087890 */ /* 0x000fe2000fffe03f */
[----:B------:R-:W-:Y:S01]  /*b790*/  @P1 IMAD.MOV.U32 R4, RZ, RZ, 0x9000 ;  /* 0x00009000ff041424 */ /* 0x000fe200078e00ff */
[----:B------:R-:W-:Y:S01]  /*b7a0*/  UIADD3 UR9, UR24, 0x31c00, URZ ;  /* 0x00031c0018097890 */ /* 0x000fe2000fffe03f */
[----:B------:R-:W-:Y:S01]  /*b7b0*/  @P1 R2UR UR19, R9 ;  /* 0x00000000091312ca */ /* 0x000fe200000e0000 */
[----:B------:R-:W-:Y:S01]  /*b7c0*/  UIADD3 UR16, UR24, 0x10a00, URZ ;  /* 0x00010a0018107890 */ /* 0x000fe2000fffe03f */
[----:B------:R-:W-:Y:S01]  /*b7d0*/  BSSY B0, `(.L_x_8300) ;  /* 0x0000014000007945 */ /* 0x000fe20003800000 */
[----:B------:R-:W-:Y:S01]  /*b7e0*/  UMOV UR15, 0x12f00000 ;  /* 0x12f00000000f7882 */ /* 0x000fe20000000000 */
[----:B------:R-:W-:Y:S01]  /*b7f0*/  UMOV UR18, 0x20 ;  /* 0x0000002000127882 */ /* 0x000fe20000000000 */
[----:B------:R-:W-:Y:S01]  /*b800*/  UMOV UR22, 0x0 ;  /* 0x0000000000167882 */ /* 0x000fe20000000000 */
[----:B------:R-:W-:Y:S01]  /*b810*/  UMOV UR17, UR9 ;  /* 0x0000000900117c82 */ /* 0x000fe20008000000 */
[----:B------:R2:W-:Y:S01]  /*b820*/  @P1 SYNCS.ARRIVE.TRANS64 RZ, [R23+URZ+0x31c00], R4 ;  /* 0x031c000417ff19a7 */ /* 0x0005e2000800003f */
[----:B------:R3:W-:Y:S01]  /*b830*/  UTMALDG.4D [UR8], [UR4], desc[UR6] ;  /* 0x00000608040075b4 */ /* 0x0007e20008019000 */
[----:B------:R-:W-:Y:S01]  /*b840*/  UMOV UR23, 0x12f00000 ;  /* 0x12f0000000177882 */ /* 0x000fe20000000000 */
[----:B------:R-:W-:-:S03]  /*b850*/  ISETP.GE.AND P2, PT, R28, 0x91, PT ;  /* 0x000000911c00780c */ /* 0x000fc60003f46270 */
[----:B------:R4:W-:Y:S01]  /*b860*/  UTMALDG.4D [UR16], [UR4], desc[UR14] ;  /* 0x00000e10040075b4 */ /* 0x0009e20008019000 */
[----:B--2---:R-:W-:-:S04]  /*b870*/  LOP3.LUT R4, R29, 0x1, RZ, 0xc, !PT ;  /* 0x000000011d047812 */ /* 0x004fc800078e0cff */
[----:B------:R-:W-:Y:S02]  /*b880*/  SHF.L.U32 R4, R4, 0x1f, RZ ;  /* 0x0000001f04047819 */ /* 0x000fe400000006ff */
[----:B---3--:R-:W-:Y:S01]  /*b890*/  @P1 R2UR UR13, R19 ;  /* 0x00000000130d12ca */ /* 0x008fe200000e0000 */
[----:B------:R-:W-:Y:S01]  /*b8a0*/  UIADD3 UR8, UR24, 0x13a00, URZ ;  /* 0x00013a0018087890 */ /* 0x000fe2000fffe03f */
[----:B------:R-:W-:Y:S01]  /*b8b0*/  @P1 R2UR UR12, R22 ;  /* 0x00000000160c12ca */ /* 0x000fe200000e0000 */
[----:B------:R-:W-:Y:S01]  /*b8c0*/  UMOV UR10, 0x40 ;  /* 0x00000040000a7882 */ /* 0x000fe20000000000 */
[----:B------:R-:W-:-:S13]  /*b8d0*/  @P1 R2UR UR11, R9 ;  /* 0x00000000090b12ca */ /* 0x000fda00000e0000 */
[----:B------:R4:W-:Y:S01]  /*b8e0*/  UTMALDG.4D [UR8], [UR4], desc[UR22] ;  /* 0x00001608040075b4 */ /* 0x0009e20008019000 */
[----:B------:R-:W2:Y:S02]  /*b8f0*/  SYNCS.PHASECHK.TRANS64.TRYWAIT P1, [R23+URZ+0x31c20], R4 ;  /* 0x031c2004170075a7 */ /* 0x000ea4000802017f */
[----:B--2-4-:R-:W-:Y:S05]  /*b900*/  @!P1 BRA `(.L_x_8301) ;  /* 0x0000001c00f09947 */ /* 0x014fea0003800000 */
.L_x_8352:
[----:B------:R-:W-:Y:S05]  /*b910*/  BSYNC B0 ;  /* 0x0000000000007941 */ /* 0x000fea0003800000 */
.L_x_8300:
[----:B------:R-:W-:Y:S05]  /*b920*/  @!P2 BRA `(.L_x_8302) ;  /* 0x000000140060a947 */ /* 0x000fea0003800000 */
[----:B--2---:R-:W-:Y:S01]  /*b930*/  IMAD.MOV.U32 R4, RZ, RZ, 0x1 ;  /* 0x00000001ff047424 */ /* 0x004fe200078e00ff */
[C---:B------:R-:W-:Y:S02]  /*b940*/  IADD3 R11, -R24.reuse, RZ, RZ ;  /* 0x000000ff180b7210 */ /* 0x040fe40007ffe1ff */
[----:B------:R-:W-:Y:S02]  /*b950*/  IADD3 R9, R24, -0x2, RZ ;  /* 0xfffffffe18097810 */ /* 0x000fe40007ffe0ff */
[----:B------:R-:W-:-:S05]  /*b960*/  VIADDMNMX R11, R11, R4, 0xffffffff, !PT ;  /* 0xffffffff0b0b7446 */ /* 0x000fca0007800104 */
[----:B------:R-:W-:-:S05]  /*b970*/  IMAD.IADD R4, R24, 0x1, R11 ;  /* 0x0000000118047824 */ /* 0x000fca00078e020b */
[----:B------:R-:W-:-:S04]  /*b980*/  LOP3.LUT R4, R4, 0x1, RZ, 0xc0, !PT ;  /* 0x0000000104047812 */ /* 0x000fc800078ec0ff */
[----:B------:R-:W-:-:S13]  /*b990*/  ISETP.NE.U32.AND P1, PT, R4, 0x1, PT ;  /* 0x000000010400780c */ /* 0x000fda0003f25070 */
[----:B------:R-:W-:Y:S05]  /*b9a0*/  @P1 BRA `(.L_x_8303) ;  /* 0x0000000400b81947 */ /* 0x000fea0003800000 */
[----:B-1----:R-:W-:Y:S01]  /*b9b0*/  VIADD R12, R16, 0x1 ;  /* 0x00000001100c7836 */ /* 0x002fe20000000000 */
        /* <DEDUP_REMOVED lines=26> */
.L_x_8306:
[----:B-1----:R-:W1:Y:S01]  /*bb60*/  S2R R2, SR_TID.X ;  /* 0x0000000000027919 */ /* 0x002e620000002100 */
[----:B------:R-:W-:Y:S02]  /*bb70*/  LEA R3, R12, R23, 0x3 ;  /* 0x000000170c037211 */ /* 0x000fe400078e18ff */
[----:B-1----:R-:W-:Y:S02]  /*bb80*/  LOP3.LUT R5, R2, 0x7f, RZ, 0xc0, !PT ;  /* 0x0000007f02057812 */ /* 0x002fe400078ec0ff */
[----:B------:R-:W-:Y:S02]  /*bb90*/  SHF.L.U32 R2, R13, 0x1f, RZ ;  /* 0x0000001f0d027819 */ /* 0x000fe400000006ff */
[----:B------:R-:W-:Y:S02]  /*bba0*/  ISETP.NE.AND P1, PT, R5, RZ, PT ;  /* 0x000000ff0500720c */ /* 0x000fe40003f25270 */
[----:B------:R-:W1:Y:S02]  /*bbb0*/  SYNCS.PHASECHK.TRANS64.TRYWAIT P2, [R3+URZ+0x31c40], R2 ;  /* 0x031c4002030075a7 */ /* 0x000e64000804017f */
[----:B-1----:R-:W-:Y:S09]  /*bbc0*/  @!P2 BRA `(.L_x_8307) ;  /* 0x0000001c0054a947 */ /* 0x002ff20003800000 */
.L_x_8353:
[----:B------:R-:W-:Y:S05]  /*bbd0*/  @P1 BRA `(.L_x_8308) ;  /* 0x0000000000141947 */ /* 0x000fea0003800000 */
[----:B------:R-:W-:Y:S01]  /*bbe0*/  ISETP.NE.AND P2, PT, R27, RZ, PT ;  /* 0x000000ff1b00720c */ /* 0x000fe20003f45270 */
[----:B-1----:R-:W-:-:S04]  /*bbf0*/  IMAD.MOV.U32 R2, RZ, RZ, 0x6c00 ;  /* 0x00006c00ff027424 */ /* 0x002fc800078e00ff */
[----:B------:R2:W-:Y:S08]  /*bc00*/  SYNCS.ARRIVE.TRANS64 RZ, [R3+URZ+0x31c30], R2 ;  /* 0x031c300203ff79a7 */ /* 0x0005f0000800003f */
[----:B------:R-:W-:Y:S05]  /*bc10*/  @!P2 BRA `(.L_x_8308) ;  /* 0x000000000004a947 */ /* 0x000fea0003800000 */
[----:B------:R-:W-:Y:S01]  /*bc20*/  BPT.TRAP 0x1 ;  /* 0x000000040000795c */ /* 0x000fe20000300000 */
.L_x_8308:
[----:B-12---:R-:W-:Y:S01]  /*bc30*/  IMAD R2, R12, 0x6c00, R23 ;  /* 0x00006c000c027824 */ /* 0x006fe200078e0217 */
        /* <DEDUP_REMOVED lines=29> */
.L_x_8354:
[----:B------:R-:W-:Y:S05]  /*be10*/  @P1 BRA `(.L_x_8310) ;  /* 0x0000000000181947 */ /* 0x000fea0003800000 */
[----:B------:R-:W-:Y:S01]  /*be20*/  ISETP.NE.AND P1, PT, R27, RZ, PT ;  /* 0x000000ff1b00720c */ /* 0x000fe20003f25270 */
[----:B-1----:R-:W-:Y:S02]  /*be30*/  IMAD R2, R16, 0x8, R23 ;  /* 0x0000000810027824 */ /* 0x002fe400078e0217 */
[----:B------:R-:W-:-:S04]  /*be40*/  IMAD.MOV.U32 R3, RZ, RZ, 0x6c00 ;  /* 0x00006c00ff037424 */ /* 0x000fc800078e00ff */
[----:B------:R2:W-:Y:S06]  /*be50*/  SYNCS.ARRIVE.TRANS64 RZ, [R2+URZ+0x31c50], R3 ;  /* 0x031c500302ff79a7 */ /* 0x0005ec000800003f */
[----:B------:R-:W-:Y:S05]  /*be60*/  @!P1 BRA `(.L_x_8310) ;  /* 0x0000000000049947 */ /* 0x000fea0003800000 */
[----:B------:R-:W-:Y:S01]  /*be70*/  BPT.TRAP 0x1 ;  /* 0x000000040000795c */ /* 0x000fe20000300000 */
.L_x_8310:
[C---:B--2---:R-:W-:Y:S01]  /*be80*/  IMAD R3, R16.reuse, 0x6c00, R23 ;  /* 0x00006c0010037824 */ /* 0x044fe200078e0217 */
[----:B-1----:R-:W-:Y:S01]  /*be90*/  LEA R2, R16, R23, 0x3 ;  /* 0x0000001710027211 */ /* 0x002fe200078e18ff */
        /* <DEDUP_REMOVED lines=9> */
[----:B------:R-:W-:Y:S01]  /*bf30*/  R2UR UR12, R0 ;  /* 0x00000000000c72ca */ /* 0x000fe200000e0000 */
[----:B------:R-:W-:Y:S01]  /*bf40*/  UMOV UR16, 0x20 ;  /* 0x0000002000107882 */ /* 0x000fe20000000000 */
[----:B------:R-:W-:-:S02]  /*bf50*/  IMAD.MOV.U32 R7, RZ, RZ, R4 ;  /* 0x000000ffff077224 */ /* 0x000fc400078e0004 */
[----:B------:R-:W-:Y:S01]  /*bf60*/  IMAD.MOV.U32 R18, RZ, RZ, R9 ;  /* 0x000000ffff127224 */ /* 0x000fe200078e0009 */
[----:B------:R-:W-:Y:S02]  /*bf70*/  UIMAD UR11, UR11, 0x90, URZ ;  /* 0x000000900b0b78a4 */ /* 0x000fe4000f8e023f */
[----:B------:R-:W-:Y:S02]  /*bf80*/  UIADD3 UR8, UR15, 0x200, URZ ;  /* 0x000002000f087890 */ /* 0x000fe4000fffe03f */
        /* <DEDUP_REMOVED lines=12> */
.L_x_8305:
[----:B------:R-:W-:Y:S05]  /*c050*/  BSYNC B0 ;  /* 0x0000000000007941 */ /* 0x000fea0003800000 */
.L_x_8304:
[----:B------:R-:W-:Y:S01]  /*c060*/  IADD3 R9, R24, -0x3, RZ ;  /* 0xfffffffd18097810 */ /* 0x000fe20007ffe0ff */
[----:B------:R-:W-:Y:S02]  /*c070*/  IMAD.MOV.U32 R16, RZ, RZ, R12 ;  /* 0x000000ffff107224 */ /* 0x000fe400078e000c */
[----:B------:R-:W-:-:S07]  /*c080*/  IMAD.MOV.U32 R17, RZ, RZ, R13 ;  /* 0x000000ffff117224 */ /* 0x000fce00078e000d */
.L_x_8303:
[----:B------:R-:W-:Y:S01]  /*c090*/  IADD3 R11, -R11, RZ, RZ ;  /* 0x000000ff0b0b7210 */ /* 0x000fe20007ffe1ff */
[----:B------:R-:W-:Y:S03]  /*c0a0*/  BSSY B0, `(.L_x_8302) ;  /* 0x00000e0000007945 */ /* 0x000fe60003800000 */
[----:B------:R-:W-:-:S13]  /*c0b0*/  ISETP.NE.AND P1, PT, R10, R11, PT ;  /* 0x0000000b0a00720c */ /* 0x000fda0003f25270 */
[----:B------:R-:W-:Y:S05]  /*c0c0*/  @!P1 BRA `(.L_x_8311) ;  /* 0x0000000c00749947 */ /* 0x000fea0003800000 */
[----:B------:R-:W-:-:S07]  /*c0d0*/  IMAD.MOV.U32 R4, RZ, RZ, R7 ;  /* 0x000000ffff047224 */ /* 0x000fce00078e0007 */
.L_x_8326:
[----:B------:R-:W-:Y:S01]  /*c0e0*/  VIADD R10, R16, 0x1 ;  /* 0x00000001100a7836 */ /* 0x000fe20000000000 */
[----:B------:R-:W-:Y:S04]  /*c0f0*/  BSSY B1, `(.L_x_8312) ;  /* 0x000006a000017945 */ /* 0x000fe80003800000 */
[----:B------:R-:W-:-:S04]  /*c100*/  ISETP.NE.AND P1, PT, R10, 0x2, PT ;  /* 0x000000020a00780c */ /* 0x000fc80003f25270 */
[----:B-12---:R-:W-:Y:S02]  /*c110*/  SEL R2, RZ, 0x1, P1 ;  /* 0x00000001ff027807 */ /* 0x006fe40000800000 */
[----:B------:R-:W-:Y:S02]  /*c120*/  SEL R10, R10, RZ, P1 ;  /* 0x000000ff0a0a7207 */ /* 0x000fe40000800000 */
[----:B------:R-:W-:Y:S01]  /*c130*/  LOP3.LUT R11, R17, R2, RZ, 0x3c, !PT ;  /* 0x00000002110b7212 */ /* 0x000fe200078e3cff */
[----:B------:R-:W-:Y:S06]  /*c140*/  @!P6 BRA `(.L_x_8313) ;  /* 0x000000040090e947 */ /* 0x000fec0003800000 */
[----:B-1----:R-:W-:Y:S01]  /*c150*/  MOV R12, R9 ;  /* 0x00000009000c7202 */ /* 0x002fe20000000f00 */
[----:B------:R-:W-:Y:S06]  /*c160*/  @!P0 BRA `(.L_x_8314) ;  /* 0x0000000000508947 */ /* 0x000fec0003800000 */
[----:B------:R-:W1:Y:S01]  /*c170*/  LDC R12, c[0x0][0x41c] ;  /* 0x00010700ff0c7b82 */ /* 0x000e620000000800 */
[----:B------:R-:W-:Y:S01]  /*c180*/  IMAD.MOV.U32 R13, RZ, RZ, R9 ;  /* 0x000000ffff0d7224 */ /* 0x000fe200078e0009 */
[----:B------:R-:W-:Y:S01]  /*c190*/  ULDC.64 UR4, c[0x0][0x408] ;  /* 0x0001020000047ab9 */ /* 0x000fe20000000a00 */
[----:B------:R-:W-:Y:S01]  /*c1a0*/  ULDC.64 UR6, c[0x0][0x208] ;  /* 0x0000820000067ab9 */ /* 0x000fe20000000a00 */
[----:B------:R-:W-:-:S04]  /*c1b0*/  IMAD R15, R8, UR4, RZ ;  /* 0x00000004080f7c24 */ /* 0x000fc8000f8e02ff */
[----:B------:R-:W2:Y:S01]  /*c1c0*/  LDC.64 R4, c[0x0][0x3f8] ;  /* 0x0000fe00ff047b82 */ /* 0x000ea20000000a00 */
[----:B------:R-:W-:Y:S01]  /*c1d0*/  IMAD R15, R6, UR5, R15 ;  /* 0x00000005060f7c24 */ /* 0x000fe2000f8e020f */
[----:B-1----:R-:W-:-:S13]  /*c1e0*/  ISETP.NE.AND P1, PT, R12, 0x1, PT ;  /* 0x000000010c00780c */ /* 0x002fda0003f25270 */
[----:B------:R-:W1:Y:S02]  /*c1f0*/  @P1 LDC.64 R2, c[0x0][0x420] ;  /* 0x00010800ff021b82 */ /* 0x000e640000000a00 */
[----:B-1----:R-:W-:-:S05]  /*c200*/  @P1 IMAD.HI.U32 R2, R9, R2, RZ ;  /* 0x0000000209021227 */ /* 0x002fca00078e00ff */
[----:B------:R-:W-:-:S04]  /*c210*/  @P1 SHF.R.U32.HI R13, RZ, R3, R2 ;  /* 0x00000003ff0d1219 */ /* 0x000fc80000011602 */
[--C-:B------:R-:W-:Y:S01]  /*c220*/  SHF.R.S32.HI R3, RZ, 0x1f, R13.reuse ;  /* 0x0000001fff037819 */ /* 0x100fe2000001140d */
[----:B------:R-:W-:-:S04]  /*c230*/  IMAD.MOV.U32 R2, RZ, RZ, R13 ;  /* 0x000000ffff027224 */ /* 0x000fc800078e000d */
[----:B------:R-:W-:-:S05]  /*c240*/  IMAD.WIDE.U32 R2, R6, UR4, R2 ;  /* 0x0000000406027c25 */ /* 0x000fca000f8e0002 */
[----:B------:R-:W-:Y:S02]  /*c250*/  IADD3 R3, R15, R3, RZ ;  /* 0x000000030f037210 */ /* 0x000fe40007ffe0ff */
[----:B--2---:R-:W-:-:S04]  /*c260*/  LEA R4, P1, R2, R4, 0x2 ;  /* 0x0000000402047211 */ /* 0x004fc800078210ff */
[----:B------:R-:W-:-:S05]  /*c270*/  LEA.HI.X R5, R2, R5, R3, 0x2, P1 ;  /* 0x0000000502057211 */ /* 0x000fca00008f1403 */
[----:B------:R1:W5:Y:S01]  /*c280*/  LDG.E R4, desc[UR6][R4.64] ;  /* 0x0000000604047981 */ /* 0x000362000c1e1900 */
[----:B------:R-:W-:-:S04]  /*c290*/  IMAD.MOV R2, RZ, RZ, -R13 ;  /* 0x000000ffff027224 */ /* 0x000fc800078e0a0d */
[----:B------:R-:W-:-:S07]  /*c2a0*/  IMAD R12, R12, R2, R9 ;  /* 0x000000020c0c7224 */ /* 0x000fce00078e0209 */
.L_x_8314:
[----:B------:R-:W1:Y:S01]  /*c2b0*/  S2R R2, SR_TID.X ;  /* 0x0000000000027919 */ /* 0x000e620000002100 */
[----:B------:R-:W-:Y:S01]  /*c2c0*/  IMAD R3, R10, 0x8, R23 ;  /* 0x000000080a037824 */ /* 0x000fe200078e0217 */
[----:B-1----:R-:W-:Y:S02]  /*c2d0*/  LOP3.LUT R5, R2, 0x7f, RZ, 0xc0, !PT ;  /* 0x0000007f02057812 */ /* 0x002fe400078ec0ff */
[----:B------:R-:W-:Y:S02]  /*c2e0*/  SHF.L.U32 R2, R11, 0x1f, RZ ;  /* 0x0000001f0b027819 */ /* 0x000fe400000006ff */
[----:B------:R-:W-:Y:S02]  /*c2f0*/  ISETP.NE.AND P1, PT, R5, RZ, PT ;  /* 0x000000ff0500720c */ /* 0x000fe40003f25270 */
[----:B------:R-:W1:Y:S02]  /*c300*/  SYNCS.PHASECHK.TRANS64.TRYWAIT P2, [R3+URZ+0x31c40], R2 ;  /* 0x031c4002030075a7 */ /* 0x000e64000804017f */
[----:B-1----:R-:W-:Y:S09]  /*c310*/  @!P2 BRA `(.L_x_8315) ;  /* 0x0000001400a8a947 */ /* 0x002ff20003800000 */
.L_x_8355:
[----:B------:R-:W-:Y:S05]  /*c320*/  @P1 BRA `(.L_x_8316) ;  /* 0x0000000000141947 */ /* 0x000fea0003800000 */
[----:B------:R-:W-:Y:S02]  /*c330*/  ISETP.NE.AND P2, PT, R27, RZ, PT ;  /* 0x000000ff1b00720c */ /* 0x000fe40003f45270 */
[----:B-1----:R-:W-:-:S04]  /*c340*/  MOV R2, 0x6c00 ;  /* 0x00006c0000027802 */ /* 0x002fc80000000f00 */
[----:B------:R2:W-:Y:S07]  /*c350*/  SYNCS.ARRIVE.TRANS64 RZ, [R3+URZ+0x31c30], R2 ;  /* 0x031c300203ff79a7 */ /* 0x0005ee000800003f */
[----:B------:R-:W-:Y:S05]  /*c360*/  @!P2 BRA `(.L_x_8316) ;  /* 0x000000000004a947 */ /* 0x000fea0003800000 */
[----:B------:R-:W-:Y:S01]  /*c370*/  BPT.TRAP 0x1 ;  /* 0x000000040000795c */ /* 0x000fe20000300000 */
.L_x_8316:
        /* <DEDUP_REMOVED lines=17> */
[----:B------:R-:W-:Y:S01]  /*c490*/  IMAD R2, R16, 0x8, R3 ;  /* 0x0000000810027824 */ /* 0x000fe200078e0203 */
        /* <DEDUP_REMOVED lines=12> */
.L_x_8356:
[----:B------:R-:W-:Y:S05]  /*c560*/  @P1 BRA `(.L_x_8318) ;  /* 0x0000000000141947 */ /* 0x000fea0003800000 */
[----:B------:R-:W-:Y:S02]  /*c570*/  ISETP.NE.AND P1, PT, R27, RZ, PT ;  /* 0x000000ff1b00720c */ /* 0x000fe40003f25270 */
[----:B------:R-:W-:-:S04]  /*c580*/  MOV R3, 0x6c00 ;  /* 0x00006c0000037802 */ /* 0x000fc80000000f00 */
[----:B------:R2:W-:Y:S07]  /*c590*/  SYNCS.ARRIVE.TRANS64 RZ, [R2+URZ+0x50], R3 ;  /* 0x0000500302ff79a7 */ /* 0x0005ee000800003f */
[----:B------:R-:W-:Y:S05]  /*c5a0*/  @!P1 BRA `(.L_x_8318) ;  /* 0x0000000000049947 */ /* 0x000fea0003800000 */
[----:B------:R-:W-:Y:S01]  /*c5b0*/  BPT.TRAP 0x1 ;  /* 0x000000040000795c */ /* 0x000fe20000300000 */
.L_x_8318:
        /* <DEDUP_REMOVED lines=13> */
[----:B------:R-:W-:Y:S01]  /*c690*/  UIMAD UR11, UR11, 0x90, URZ ;  /* 0x000000900b0b78a4 */ /* 0x000fe2000f8e023f */
[----:B------:R-:W-:Y:S01]  /*c6a0*/  IMAD.MOV.U32 R7, RZ, RZ, R4 ;  /* 0x000000ffff077224 */ /* 0x000fe200078e0004 */
[----:B------:R-:W-:Y:S02]  /*c6b0*/  UIADD3 UR9, UR9, 0x50, URZ ;  /* 0x0000005009097890 */ /* 0x000fe4000fffe03f */
[----:B------:R-:W-:Y:S02]  /*c6c0*/  UIADD3 UR14, UR8, 0x200, URZ ;  /* 0x00000200080e7890 */ /* 0x000fe4000fffe03f */
[----:B------:R-:W-:Y:S02]  /*c6d0*/  UIADD3 UR15, UR8, 0x2600, URZ ;  /* 0x00002600080f7890 */ /* 0x000fe4000fffe03f */
[----:B------:R-:W-:-:S03]  /*c6e0*/  UIADD3 UR16, UR8, 0x4a00, URZ ;  /* 0x00004a0008107890 */ /* 0x000fc6000fffe03f */
[----:B------:R-:W-:Y:S01]  /*c6f0*/  UMOV UR8, UR14 ;  /* 0x0000000e00087c82 */ /* 0x000fe20008000000 */
[----:B------:R-:W-:Y:S01]  /*c700*/  UMOV UR14, 0x40 ;  /* 0x00000040000e7882 */ /* 0x000fe20000000000 */
[----:B------:R3:W-:Y:S02]  /*c710*/  UTMALDG.4D [UR8], [UR4], desc[UR6] ;  /* 0x00000608040075b4 */ /* 0x0007e40008019000 */
[----:B---3--:R-:W-:Y:S01]  /*c720*/  UMOV UR8, UR15 ;  /* 0x0000000f00087c82 */ /* 0x008fe20008000000 */
[----:B------:R-:W-:Y:S02]  /*c730*/  UMOV UR10, UR17 ;  /* 0x00000011000a7c82 */ /* 0x000fe40008000000 */
[----:B------:R3:W-:Y:S02]  /*c740*/  UTMALDG.4D [UR8], [UR4], desc[UR6] ;  /* 0x00000608040075b4 */ /* 0x0007e40008019000 */
[----:B---3--:R-:W-:Y:S01]  /*c750*/  UMOV UR8, UR16 ;  /* 0x0000001000087c82 */ /* 0x008fe20008000000 */
[----:B------:R-:W-:-:S02]  /*c760*/  UMOV UR10, UR14 ;  /* 0x0000000e000a7c82 */ /* 0x000fc40008000000 */
[----:B------:R3:W-:Y:S02]  /*c770*/  UTMALDG.4D [UR8], [UR4], desc[UR6] ;  /* 0x00000608040075b4 */ /* 0x0007e40008019000 */
[----:B---3--:R-:W-:Y:S01]  /*c780*/  NOP ;  /* 0x0000000000007918 */ /* 0x008fe20000000000 */
.L_x_8313:
[----:B------:R-:W-:Y:S05]  /*c790*/  BSYNC B1 ;  /* 0x0000000000017941 */ /* 0x000fea0003800000 */
.L_x_8312:
[----:B------:R-:W-:Y:S01]  /*c7a0*/  IADD3 R16, R10, 0x1, RZ ;  /* 0x000000010a107810 */ /* 0x000fe20007ffe0ff */
[----:B------:R-:W-:Y:S03]  /*c7b0*/  BSSY B1, `(.L_x_8319) ;  /* 0x000006b000017945 */ /* 0x000fe60003800000 */
        /* <DEDUP_REMOVED lines=22> */
[----:B--2---:R-:W-:-:S04]  /*c920*/  LEA R4, P1, R2, R4, 0x2 ;  /* 0x0000000402047211 */ /* 0x004fc800078210ff */
[----:B------:R-:W-:-:S05]  /*c930*/  LEA.HI.X R5, R2, R5, R3, 0x2, P1 ;  /* 0x0000000502057211 */ /* 0x000fca00008f1403 */
[----:B------:R1:W5:Y:S01]  /*c940*/  LDG.E R4, desc[UR6][R4.64] ;  /* 0x0000000604047981 */ /* 0x000362000c1e1900 */
[----:B------:R-:W-:-:S04]  /*c950*/  IMAD.MOV R2, RZ, RZ, -R15 ;  /* 0x000000ffff027224 */ /* 0x000fc800078e0a0f */
[----:B------:R-:W-:-:S07]  /*c960*/  IMAD R13, R12, R2, R13 ;  /* 0x000000020c0d7224 */ /* 0x000fce00078e020d */
.L_x_8321:
[----:B------:R-:W1:Y:S01]  /*c970*/  S2R R2, SR_TID.X ;  /* 0x0000000000027919 */ /* 0x000e620000002100 */
[----:B------:R-:W-:Y:S02]  /*c980*/  SHF.L.U32 R3, R17, 0x1f, RZ ;  /* 0x0000001f11037819 */ /* 0x000fe400000006ff */
[----:B-1----:R-:W-:Y:S02]  /*c990*/  LOP3.LUT R5, R2, 0x7f, RZ, 0xc0, !PT ;  /* 0x0000007f02057812 */ /* 0x002fe400078ec0ff */
[----:B------:R-:W-:Y:S02]  /*c9a0*/  LEA R2, R16, R23, 0x3 ;  /* 0x0000001710027211 */ /* 0x000fe400078e18ff */
[----:B------:R-:W-:Y:S02]  /*c9b0*/  ISETP.NE.AND P1, PT, R5, RZ, PT ;  /* 0x000000ff0500720c */ /* 0x000fe40003f25270 */
[----:B------:R-:W1:Y:S02]  /*c9c0*/  SYNCS.PHASECHK.TRANS64.TRYWAIT P2, [R2+URZ+0x31c40], R3 ;  /* 0x031c4003020075a7 */ /* 0x000e64000804017f */
[----:B-1----:R-:W-:Y:S09]  /*c9d0*/  @!P2 BRA `(.L_x_8322) ;  /* 0x000000100020a947 */ /* 0x002ff20003800000 */
.L_x_8357:
[----:B------:R-:W-:Y:S05]  /*c9e0*/  @P1 BRA `(.L_x_8323) ;  /* 0x0000000000141947 */ /* 0x000fea0003800000 */
[----:B------:R-:W-:Y:S01]  /*c9f0*/  ISETP.NE.AND P2, PT, R27, RZ, PT ;  /* 0x000000ff1b00720c */ /* 0x000fe20003f45270 */
[----:B-1----:R-:W-:-:S04]  /*ca00*/  IMAD.MOV.U32 R3, RZ, RZ, 0x6c00 ;  /* 0x00006c00ff037424 */ /* 0x002fc800078e00ff */
[----:B------:R2:W-:Y:S08]  /*ca10*/  SYNCS.ARRIVE.TRANS64 RZ, [R2+URZ+0x31c30], R3 ;  /* 0x031c300302ff79a7 */ /* 0x0005f0000800003f */
[----:B------:R-:W-:Y:S05]  /*ca20*/  @!P2 BRA `(.L_x_8323) ;  /* 0x000000000004a947 */ /* 0x000fea0003800000 */
[----:B------:R-:W-:Y:S01]  /*ca30*/  BPT.TRAP 0x1 ;  /* 0x000000040000795c */ /* 0x000fe20000300000 */
.L_x_8323:
[----:B-12---:R-:W-:Y:S01]  /*ca40*/  IMAD R2, R16, 0x6c00, R23 ;  /* 0x00006c0010027824 */ /* 0x006fe200078e0217 */
[----:B------:R-:W-:Y:S01]  /*ca50*/  R2UR UR11, R13 ;  /* 0x000000000d0b72ca */ /* 0x000fe200000e0000 */
[----:B------:R-:W-:Y:S01]  /*ca60*/  VIADD R3, R23, 0x31c00 ;  /* 0x00031c0017037836 */ /* 0x000fe20000000000 */
[----:B------:R-:W-:Y:S01]  /*ca70*/  UIADD3 UR4, UP0, UR36, 0x370, URZ ;  /* 0x0000037024047890 */ /* 0x000fe2000ff1e03f */
[----:B------:R-:W-:Y:S01]  /*ca80*/  R2UR UR12, R0 ;  /* 0x00000000000c72ca */ /* 0x000fe200000e0000 */
[----:B------:R-:W-:Y:S01]  /*ca90*/  UMOV UR10, URZ ;  /* 0x0000003f000a7c82 */ /* 0x000fe20008000000 */
[----:B------:R-:W-:Y:S01]  /*caa0*/  R2UR UR8, R2 ;  /* 0x00000000020872ca */ /* 0x000fe200000e0000 */
[----:B------:R-:W-:Y:S01]  /*cab0*/  UIADD3.X UR5, URZ, UR37, URZ, UP0, !UPT ;  /* 0x000000253f057290 */ /* 0x000fe200087fe43f */
[----:B------:R-:W-:Y:S01]  /*cac0*/  LEA R2, R16, R3, 0x3 ;  /* 0x0000000310027211 */ /* 0x000fe200078e18ff */
[----:B------:R-:W-:Y:S01]  /*cad0*/  UMOV UR6, 0x0 ;  /* 0x0000000000067882 */ /* 0x000fe20000000000 */
[----:B-----5:R-:W-:Y:S01]  /*cae0*/  R2UR UR13, R4 ;  /* 0x00000000040d72ca */ /* 0x020fe200000e0000 */
[----:B------:R-:W-:Y:S01]  /*caf0*/  UMOV UR7, 0x14f00000 ;  /* 0x14f0000000077882 */ /* 0x000fe20000000000 */
[----:B------:R-:W-:Y:S01]  /*cb00*/  R2UR UR9, R2 ;  /* 0x00000000020972ca */ /* 0x000fe200000e0000 */
[----:B------:R-:W-:Y:S01]  /*cb10*/  UMOV UR17, 0x20 ;  /* 0x0000002000117882 */ /* 0x000fe20000000000 */
[----:B------:R-:W-:Y:S01]  /*cb20*/  UIMAD UR11, UR11, 0x90, URZ ;  /* 0x000000900b0b78a4 */ /* 0x000fe2000f8e023f */
[----:B------:R-:W-:Y:S01]  /*cb30*/  SHF.L.U32 R11, R11, 0x1f, RZ ;  /* 0x0000001f0b0b7819 */ /* 0x000fe200000006ff */
[----:B------:R-:W-:Y:S01]  /*cb40*/  UMOV UR18, 0x40 ;  /* 0x0000004000127882 */ /* 0x000fe20000000000 */
[----:B------:R-:W-:-:S02]  /*cb50*/  IMAD R2, R10, 0x8, R3 ;  /* 0x000000080a027824 */ /* 0x000fc400078e0203 */
[----:B------:R-:W-:Y:S02]  /*cb60*/  UIADD3 UR14, UR8, 0x16a00, URZ ;  /* 0x00016a00080e7890 */ /* 0x000fe4000fffe03f */
[----:B------:R-:W-:Y:S02]  /*cb70*/  UIADD3 UR15, UR8, 0x18e00, URZ ;  /* 0x00018e00080f7890 */ /* 0x000fe4000fffe03f */
[----:B------:R-:W-:Y:S02]  /*cb80*/  UIADD3 UR16, UR8, 0x1b200, URZ ;  /* 0x0001b20008107890 */ /* 0x000fe4000fffe03f */
[----:B------:R-:W-:Y:S01]  /*cb90*/  UIADD3 UR9, UR9, 0x30, URZ ;  /* 0x0000003009097890 */ /* 0x000fe2000fffe03f */
[----:B------:R-:W-:-:S08]  /*cba0*/  UMOV UR8, UR14 ;  /* 0x0000000e00087c82 */ /* 0x000fd00008000000 */
        /* <DEDUP_REMOVED lines=9> */
.L_x_8358:
[----:B------:R-:W-:Y:S05]  /*cc40*/  @P1 BRA `(.L_x_8325) ;  /* 0x0000000000141947 */ /* 0x000fea0003800000 */
[----:B------:R-:W-:Y:S01]  /*cc50*/  ISETP.NE.AND P1, PT, R27, RZ, PT ;  /* 0x000000ff1b00720c */ /* 0x000fe20003f25270 */
[----:B------:R-:W-:-:S04]  /*cc60*/  IMAD.MOV.U32 R3, RZ, RZ, 0x6c00 ;  /* 0x00006c00ff037424 */ /* 0x000fc800078e00ff */
[----:B------:R2:W-:Y:S08]  /*cc70*/  SYNCS.ARRIVE.TRANS64 RZ, [R2+URZ+0x50], R3 ;  /* 0x0000500302ff79a7 */ /* 0x0005f0000800003f */
[----:B------:R-:W-:Y:S05]  /*cc80*/  @!P1 BRA `(.L_x_8325) ;  /* 0x0000000000049947 */ /* 0x000fea0003800000 */
[----:B------:R-:W-:Y:S01]  /*cc90*/  BPT.TRAP 0x1 ;  /* 0x000000040000795c */ /* 0x000fe20000300000 */
.L_x_8325:
        /* <DEDUP_REMOVED lines=18> */
[----:B------:R-:W-:-:S05]  /*cdc0*/  UIADD3 UR15, UR15, 0x4a00, URZ ;  /* 0x00004a000f0f7890 */ /* 0x000fca000fffe03f */
[----:B------:R3:W-:Y:S02]  /*cdd0*/  UTMALDG.4D [UR8], [UR4], desc[UR6] ;  /* 0x00000608040075b4 */ /* 0x0007e40008019000 */
[----:B---3--:R-:W-:Y:S01]  /*cde0*/  UMOV UR8, UR14 ;  /* 0x0000000e00087c82 */ /* 0x008fe20008000000 */
[----:B------:R-:W-:Y:S01]  /*cdf0*/  UMOV UR10, UR16 ;  /* 0x00000010000a7c82 */ /* 0x000fe20008000000 */
[----:B------:R-:W-:Y:S01]  /*ce00*/  UMOV UR14, 0x40 ;  /* 0x00000040000e7882 */ /* 0x000fe20000000000 */
[----:B------:R3:W-:Y:S02]  /*ce10*/  UTMALDG.4D [UR8], [UR4], desc[UR6] ;  /* 0x00000608040075b4 */ /* 0x0007e40008019000 */
[----:B---3--:R-:W-:Y:S01]  /*ce20*/  UMOV UR8, UR15 ;  /* 0x0000000f00087c82 */ /* 0x008fe20008000000 */
[----:B------:R-:W-:Y:S02]  /*ce30*/  UMOV UR10, UR14 ;  /* 0x0000000e000a7c82 */ /* 0x000fe40008000000 */
[----:B------:R3:W-:Y:S02]  /*ce40*/  UTMALDG.4D [UR8], [UR4], desc[UR6] ;  /* 0x00000608040075b4 */ /* 0x0007e40008019000 */
[----:B---3--:R-:W-:Y:S01]  /*ce50*/  NOP ;  /* 0x0000000000007918 */ /* 0x008fe20000000000 */
.L_x_8320:
[----:B------:R-:W-:Y:S05]  /*ce60*/  BSYNC B1 ;  /* 0x0000000000017941 */ /* 0x000fea0003800000 */
.L_x_8319:
[C---:B------:R-:W-:Y:S01]  /*ce70*/  ISETP.GT.AND P1, PT, R9.reuse, 0x1, PT ;  /* 0x000000010900780c */ /* 0x040fe20003f24270 */
[----:B------:R-:W-:-:S12]  /*ce80*/  VIADD R9, R9, 0xfffffffe ;  /* 0xfffffffe09097836 */ /* 0x000fd80000000000 */
[----:B------:R-:W-:Y:S05]  /*ce90*/  @P1 BRA `(.L_x_8326) ;  /* 0xfffffff000901947 */ /* 0x000fea000383ffff */
.L_x_8311:
[----:B------:R-:W-:Y:S05]  /*cea0*/  BSYNC B0 ;  /* 0x0000000000007941 */ /* 0x000fea0003800000 */
.L_x_8302:
[----:B------:R-:W-:Y:S04]  /*ceb0*/  BSSY B0, `(.L_x_8327) ;  /* 0x000002a000007945 */ /* 0x000fe80003800000 */
[----:B------:R-:W-:Y:S05]  /*cec0*/  @!P6 BRA `(.L_x_8328) ;  /* 0x0000000000a0e947 */ /* 0x000fea0003800000 */
[----:B-12---:R-:W1:Y:S01]  /*ced0*/  S2R R2, SR_TID.X ;  /* 0x0000000000027919 */ /* 0x006e620000002100 */
[----:B------:R-:W-:Y:S02]  /*cee0*/  LEA R3, R16, R23, 0x3 ;  /* 0x0000001710037211 */ /* 0x000fe400078e18ff */
[----:B-1----:R-:W-:Y:S02]  /*cef0*/  LOP3.LUT R4, R2, 0x7f, RZ, 0xc0, !PT ;  /* 0x0000007f02047812 */ /* 0x002fe400078ec0ff */
[----:B------:R-:W-:Y:S02]  /*cf00*/  SHF.L.U32 R2, R17, 0x1f, RZ ;  /* 0x0000001f11027819 */ /* 0x000fe400000006ff */
[----:B------:R-:W-:Y:S02]  /*cf10*/  ISETP.NE.AND P1, PT, R4, RZ, PT ;  /* 0x000000ff0400720c */ /* 0x000fe40003f25270 */
[----:B------:R-:W1:Y:S02]  /*cf20*/  SYNCS.PHASECHK.TRANS64.TRYWAIT P0, [R3+URZ+0x31c60], R2 ;  /* 0x031c6002030075a7 */ /* 0x000e64000800017f */
[----:B-1----:R-:W-:Y:S09]  /*cf30*/  @!P0 BRA `(.L_x_8329) ;  /* 0x0000000800f08947 */ /* 0x002ff20003800000 */
.L_x_8359:
[----:B------:R-:W-:Y:S05]  /*cf40*/  @P1 BRA `(.L_x_8330) ;  /* 0x0000000000141947 */ /* 0x000fea0003800000 */
[----:B------:R-:W-:Y:S01]  /*cf50*/  ISETP.NE.AND P0, PT, R27, RZ, PT ;  /* 0x000000ff1b00720c */ /* 0x000fe20003f05270 */
[----:B-1----:R-:W-:-:S04]  /*cf60*/  IMAD.MOV.U32 R2, RZ, RZ, 0x6c00 ;  /* 0x00006c00ff027424 */ /* 0x002fc800078e00ff */
[----:B------:R2:W-:Y:S08]  /*cf70*/  SYNCS.ARRIVE.TRANS64 RZ, [R3+URZ+0x31c50], R2 ;  /* 0x031c500203ff79a7 */ /* 0x0005f0000800003f */
[----:B------:R-:W-:Y:S05]  /*cf80*/  @!P0 BRA `(.L_x_8330) ;  /* 0x0000000000048947 */ /* 0x000fea0003800000 */
[----:B------:R-:W-:Y:S01]  /*cf90*/  BPT.TRAP 0x1 ;  /* 0x000000040000795c */ /* 0x000fe20000300000 */
.L_x_8330:
        /* <DEDUP_REMOVED lines=27> */
.L_x_8328:
[----:B------:R-:W-:Y:S05]  /*d150*/  BSYNC B0 ;  /* 0x0000000000007941 */ /* 0x000fea0003800000 */
.L_x_8327:
[----:B------:R-:W-:Y:S01]  /*d160*/  IADD3 R26, R26, UR38, RZ ;  /* 0x000000261a1a7c10 */ /* 0x000fe2000fffe0ff */
[----:B------:R-:W-:Y:S01]  /*d170*/  ULDC UR4, c[0x0][0xda4] ;  /* 0x0003690000047ab9 */ /* 0x000fe20000000800 */
[----:B------:R-:W-:Y:S02]  /*d180*/  VIADD R16, R16, 0x1 ;  /* 0x0000000110107836 */ /* 0x000fe40000000000 */
[----:B------:R-:W-:Y:S01]  /*d190*/  ISETP.GE.AND P1, PT, R26, UR4, PT ;  /* 0x000000041a007c0c */ /* 0x000fe2000bf26270 */
[----:B------:R-:W-:Y:S02]  /*d1a0*/  VIADD R29, R29, 0x1 ;  /* 0x000000011d1d7836 */ /* 0x000fe40000000000 */
[----:B------:R-:W-:-:S04]  /*d1b0*/  ISETP.NE.AND P0, PT, R16, 0x2, PT ;  /* 0x000000021000780c */ /* 0x000fc80003f05270 */
[----:B------:R-:W-:Y:S02]  /*d1c0*/  SEL R0, RZ, 0x1, P0 ;  /* 0x00000001ff007807 */ /* 0x000fe40000000000 */
[----:B------:R-:W-:Y:S02]  /*d1d0*/  SEL R16, R16, RZ, P0 ;  /* 0x000000ff10107207 */ /* 0x000fe40000000000 */
[----:B------:R-:W-:Y:S02]  /*d1e0*/  LOP3.LUT R17, R17, R0, RZ, 0x3c, !PT ;  /* 0x0000000011117212 */ /* 0x000fe400078e3cff */
[----:B------:R-:W-:Y:S05]  /*d1f0*/  @!P1 BRA `(.L_x_8331) ;  /* 0xffffffd400c09947 */ /* 0x000fea000383ffff */
[----:B------:R-:W-:-:S07]  /*d200*/  LOP3.LUT R29, R29, 0x1, RZ, 0xc, !PT ;  /* 0x000000011d1d7812 */ /* 0x000fce00078e0cff */
.L_x_8287:
[----:B-12---:R-:W1:Y:S01]  /*d210*/  S2R R3, SR_CgaCtaId ;  /* 0x0000000000037919 */ /* 0x006e620000008800 */
[----:B------:R-:W-:Y:S01]  /*d220*/  MOV R0, 0x400 ;  /* 0x0000040000007802 */ /* 0x000fe20000000f00 */
[----:B------:R-:W-:Y:S01]  /*d230*/  BSSY B0, `(.L_x_8332) ;  /* 0x0000005000007945 */ /* 0x000fe20003800000 */
[----:B------:R-:W-:Y:S02]  /*d240*/  SHF.L.U32 R29, R29, 0x1f, RZ ;  /* 0x0000001f1d1d7819 */ /* 0x000fe400000006ff */
[----:B-1----:R-:W-:-:S04]  /*d250*/  LEA R8, R3, R0, 0x18 ;  /* 0x0000000003087211 */ /* 0x002fc800078ec0ff */
[----:B------:R-:W1:Y:S02]  /*d260*/  SYNCS.PHASECHK.TRANS64.TRYWAIT P0, [R8+URZ+0x31c20], R29 ;  /* 0x031c201d080075a7 */ /* 0x000e64000800017f */
[----:B-1----:R-:W-:Y:S05]  /*d270*/  @!P0 BRA `(.L_x_8333) ;  /* 0x0000000800348947 */ /* 0x002fea0003800000 */
.L_x_8360:
[----:B------:R-:W-:Y:S05]  /*d280*/  BSYNC B0 ;  /* 0x0000000000007941 */ /* 0x000fea0003800000 */
.L_x_8332:
[----:B------:R-:W-:-:S03]  /*d290*/  UMOV UR4, 0xffffffff ;  /* 0xffffffff00047882 */ /* 0x000fc60000000000 */
[----:B------:R-:W-:Y:S05]  /*d2a0*/  BRA.DIV UR4, `(.L_x_8334) ;  /* 0x0000000a043c7947 */ /* 0x000fea000b800000 */
[----:B------:R-:W2:Y:S02]  /*d2b0*/  S2R R0, SR_TID.X ;  /* 0x0000000000007919 */ /* 0x000ea40000002100 */
[----:B--2---:R-:W-:-:S04]  /*d2c0*/  SHF.R.U32.HI R0, RZ, 0x5, R0 ;  /* 0x00000005ff007819 */ /* 0x004fc80000011600 */
[----:B------:R-:W-:-:S05]  /*d2d0*/  LOP3.LUT R0, R0, 0x3, RZ, 0xc0, !PT ;  /* 0x0000000300007812 */ /* 0x000fca00078ec0ff */
[----:B------:R2:W3:Y:S02]  /*d2e0*/  SHFL.IDX PT, R14, R0, RZ, 0x1f ;  /* 0x00001fff000e7589 */ /* 0x0004e400000e0000 */
.L_x_8363:
[----:B---3--:R-:W-:Y:S01]  /*d2f0*/  ISETP.NE.AND P0, PT, R14, RZ, PT ;  /* 0x000000ff0e00720c */ /* 0x008fe20003f05270 */
[----:B------:R-:W-:-:S12]  /*d300*/  BSSY B0, `(.L_x_8335) ;  /* 0x0000024000007945 */ /* 0x000fd80003800000 */
[----:B------:R-:W-:Y:S05]  /*d310*/  @P0 BRA `(.L_x_8336) ;  /* 0x0000000000880947 */ /* 0x000fea0003800000 */
[----:B------:R-:W-:-:S03]  /*d320*/  UMOV UR4, 0xffffffff ;  /* 0xffffffff00047882 */ /* 0x000fc60000000000 */
[----:B------:R-:W-:Y:S05]  /*d330*/  BRA.DIV UR4, `(.L_x_8337) ;  /* 0x0000000a044c7947 */ /* 0x000fea000b800000 */
[----:B------:R-:W-:-:S13]  /*d340*/  ELECT P6, URZ, PT ;  /* 0x00000000003f782f */ /* 0x000fda00038c0000 */
.L_x_8366:
[----:B------:R-:W-:Y:S05]  /*d350*/  @!P6 BRA `(.L_x_8336) ;  /* 0x000000000078e947 */ /* 0x000fea0003800000 */
[----:B--2---:R-:W2:Y:S02]  /*d360*/  LDL.LU R0, [R1] ;  /* 0x0000000001007983 */ /* 0x004ea40000300800 */
[----:B--2---:R-:W-:-:S04]  /*d370*/  LOP3.LUT R0, R0, 0x2, RZ, 0xfc, !PT ;  /* 0x0000000200007812 */ /* 0x004fc800078efcff */
[----:B------:R-:W-:-:S13]  /*d380*/  ISETP.NE.AND P2, PT, R0, 0x3, PT ;  /* 0x000000030000780c */ /* 0x000fda0003f45270 */
[----:B------:R-:W-:Y:S05]  /*d390*/  @!P2 BRA `(.L_x_8338) ;  /* 0x000000000004a947 */ /* 0x000fea0003800000 */
[----:B------:R-:W-:Y:S01]  /*d3a0*/  BPT.TRAP 0x1 ;  /* 0x000000040000795c */ /* 0x000fe20000300000 */
.L_x_8338:
[----:B------:R-:W-:Y:S01]  /*d3b0*/  VIADD R3, R8, 0x31c40 ;  /* 0x00031c4008037836 */ /* 0x000fe20000000000 */
[----:B------:R-:W-:Y:S01]  /*d3c0*/  SHF.L.U32 R4, R17, 0x1f, RZ ;  /* 0x0000001f11047819 */ /* 0x000fe200000006ff */
[----:B------:R-:W-:-:S03]  /*d3d0*/  VIADD R0, R16, 0x1 ;  /* 0x0000000110007836 */ /* 0x000fc60000000000 */
[----:B------:R-:W-:Y:S02]  /*d3e0*/  LEA R5, R16, R3, 0x3 ;  /* 0x0000000310057211 */ /* 0x000fe400078e18ff */
[C---:B------:R-:W-:Y:S02]  /*d3f0*/  ISETP.NE.AND P1, PT, R0.reuse, 0x2, PT ;  /* 0x000000020000780c */ /* 0x040fe40003f25270 */
[----:B------:R-:W2:Y:S02]  /*d400*/  SYNCS.PHASECHK.TRANS64.TRYWAIT P0, [R5+URZ], R4 ;  /* 0x00000004050075a7 */ /* 0x000ea4000800017f */
[----:B------:R-:W-:Y:S02]  /*d410*/  SEL R2, RZ, 0x1, P1 ;  /* 0x00000001ff027807 */ /* 0x000fe40000800000 */
[----:B------:R-:W-:Y:S02]  /*d420*/  SEL R6, R0, RZ, P1 ;  /* 0x000000ff00067207 */ /* 0x000fe40000800000 */
[----:B------:R-:W-:-:S03]  /*d430*/  LOP3.LUT R0, R17, R2, RZ, 0x3c, !PT ;  /* 0x0000000211007212 */ /* 0x000fc600078e3cff */
[----:B------:R-:W-:Y:S01]  /*d440*/  IMAD R3, R6, 0x8, R3 ;  /* 0x0000000806037824 */ /* 0x000fe200078e0203 */
[----:B------:R-:W-:Y:S01]  /*d450*/  SHF.L.U32 R0, R0, 0x1f, RZ ;  /* 0x0000001f00007819 */ /* 0x000fe200000006ff */
[----:B--2---:R-:W-:Y:S06]  /*d460*/  @!P0 BRA `(.L_x_8339) ;  /* 0x0000000800208947 */ /* 0x004fec0003800000 */
.L_x_8367:
[----:B------:R-:W3:Y:S02]  /*d470*/  SYNCS.PHASECHK.TRANS64.TRYWAIT P0, [R3+URZ], R0 ;  /* 0x00000000030075a7 */ /* 0x000ee4000800017f */
[----:B---3--:R-:W-:Y:S05]  /*d480*/  @!P0 BRA `(.L_x_8340) ;  /* 0x00000008002c8947 */ /* 0x008fea0003800000 */
.L_x_8368:
[----:B------:R-:W-:Y:S05]  /*d490*/  @!P2 BRA `(.L_x_8341) ;  /* 0x000000000004a947 */ /* 0x000fea0003800000 */
[----:B------:R-:W-:Y:S01]  /*d4a0*/  BPT.TRAP 0x1 ;  /* 0x000000040000795c */ /* 0x000fe20000300000 */
.L_x_8341:
[----:B---3--:R-:W-:-:S05]  /*d4b0*/  IADD3 R3, R8, 0x31c60, RZ ;  /* 0x00031c6008037810 */ /* 0x008fca0007ffe0ff */
[----:B--2---:R-:W-:-:S04]  /*d4c0*/  IMAD R5, R16, 0x8, R3 ;  /* 0x0000000810057824 */ /* 0x004fc800078e0203 */
[----:B------:R-:W2:Y:S02]  /*d4d0*/  SYNCS.PHASECHK.TRANS64.TRYWAIT P0, [R5+URZ], R4 ;  /* 0x00000004050075a7 */ /* 0x000ea4000800017f */
[----:B--2---:R-:W-:Y:S05]  /*d4e0*/  @!P0 BRA `(.L_x_8342) ;  /* 0x0000000800288947 */ /* 0x004fea0003800000 */
.L_x_8369:
[----:B------:R-:W-:-:S07]  /*d4f0*/  IMAD R3, R6, 0x8, R3 ;  /* 0x0000000806037824 */ /* 0x000fce00078e0203 */
.L_x_8343:
[----:B---3--:R3:W4:Y:S02]  /*d500*/  SYNCS.PHASECHK.TRANS64.TRYWAIT P0, [R3+URZ], R0 ;  /* 0x00000000030075a7 */ /* 0x008724000800017f */
[----:B----4-:R-:W-:Y:S05]  /*d510*/  @!P0 NANOSLEEP.SYNCS 0x989680 ;  /* 0x009896800000895d */ /* 0x010fea0003900000 */
[----:B------:R-:W4:Y:S02]  /*d520*/  @!P0 SYNCS.PHASECHK.TRANS64 P0, [R3+URZ], R0 ;  /* 0x00000000030085a7 */ /* 0x000f24000800007f */
[----:B----4-:R-:W-:Y:S05]  /*d530*/  @!P0 BRA `(.L_x_8343) ;  /* 0xfffffffc00f08947 */ /* 0x010fea000383ffff */
.L_x_8336:
[----:B------:R-:W-:Y:S05]  /*d540*/  BSYNC B0 ;  /* 0x0000000000007941 */ /* 0x000fea0003800000 */
.L_x_8335:
[----:B------:R-:W-:Y:S05]  /*d550*/  EXIT ;  /* 0x000000000000794d */ /* 0x000fea0003800000 */
.L_x_8265:
[----:B-1----:R-:W-:-:S04]  /*d560*/  MOV R3, UR39 ;  /* 0x0000002700037c02 */ /* 0x002fc80008000f00 */
[----:B------:R1:W2:Y:S03]  /*d570*/  SYNCS.PHASECHK.TRANS64.TRYWAIT P1, [R3+URZ+0x31c00], R0 ;  /* 0x031c0000030075a7 */ /* 0x0002a6000802017f */
[----:B--2---:R-:W-:Y:S05]  /*d580*/  @!P1 NANOSLEEP.SYNCS 0x989680 ;  /* 0x009896800000995d */ /* 0x004fea0003900000 */
[----:B------:R-:W2:Y:S02]  /*d590*/  @!P1 SYNCS.PHASECHK.TRANS64 P1, [R3+URZ+0x31c00], R0 ;  /* 0x031c0000030095a7 */ /* 0x000ea4000802007f */
[----:B--2---:R-:W-:Y:S05]  /*d5a0*/  @!P1 BRA `(.L_x_8265) ;  /* 0xfffffffc00ec9947 */ /* 0x004fea000383ffff */
[----:B------:R-:W-:Y:S05]  /*d5b0*/  BRA `(.L_x_8344) ;  /* 0xffffff3c00287947 */ /* 0x000fea000383ffff */
.L_x_8269:
[----:B--2---:R2:W3:Y:S02]  /*d5c0*/  SYNCS.PHASECHK.TRANS64.TRYWAIT P2, [R0+URZ+0x31c30], R3 ;  /* 0x031c3003000075a7 */ /* 0x0044e4000804017f */
[----:B---3--:R-:W-:Y:S05]  /*d5d0*/  @!P2 NANOSLEEP.SYNCS 0x989680 ;  /* 0x009896800000a95d */ /* 0x008fea0003900000 */
[----:B------:R-:W3:Y:S02]  /*d5e0*/  @!P2 SYNCS.PHASECHK.TRANS64 P2, [R0+URZ+0x31c30], R3 ;  /* 0x031c30030000a5a7 */ /* 0x000ee4000804007f */
[----:B---3--:R-:W-:Y:S05]  /*d5f0*/  @!P2 BRA `(.L_x_8269) ;  /* 0xfffffffc00f0a947 */ /* 0x008fea000383ffff */
[----:B------:R-:W-:Y:S05]  /*d600*/  BRA `(.L_x_8268) ;  /* 0xffffff3c00507947 */ /* 0x000fea000383ffff */
.L_x_8274:
[----:B---3--:R-:W-:-:S04]  /*d610*/  IMAD.U32 R8, RZ, RZ, UR4 ;  /* 0x00000004ff087e24 */ /* 0x008fc8000f8e00ff */
[----:B------:R3:W4:Y:S03]  /*d620*/  SYNCS.PHASECHK.TRANS64.TRYWAIT P2, [R8+URZ+0x31c30], R7 ;  /* 0x031c3007080075a7 */ /* 0x000726000804017f */
[----:B----4-:R-:W-:Y:S05]  /*d630*/  @!P2 NANOSLEEP.SYNCS 0x989680 ;  /* 0x009896800000a95d */ /* 0x010fea0003900000 */
[----:B------:R-:W4:Y:S02]  /*d640*/  @!P2 SYNCS.PHASECHK.TRANS64 P2, [R8+URZ+0x31c30], R7 ;  /* 0x031c30070800a5a7 */ /* 0x000f24000804007f */
[----:B----4-:R-:W-:Y:S05]  /*d650*/  @!P2 BRA `(.L_x_8274) ;  /* 0xfffffffc00eca947 */ /* 0x010fea000383ffff */
[----:B------:R-:W-:Y:S05]  /*d660*/  BRA `(.L_x_8271) ;  /* 0xffffff7c00b47947 */ /* 0x000fea000383ffff */
.L_x_8278:
[----:B--2---:R-:W-:-:S04]  /*d670*/  IMAD.U32 R8, RZ, RZ, UR4 ;  /* 0x00000004ff087e24 */ /* 0x004fc8000f8e00ff */
[----:B------:R2:W3:Y:S03]  /*d680*/  SYNCS.PHASECHK.TRANS64.TRYWAIT P2, [R8+URZ+0x31c50], R7 ;  /* 0x031c5007080075a7 */ /* 0x0004e6000804017f */
[----:B---3--:R-:W-:Y:S05]  /*d690*/  @!P2 NANOSLEEP.SYNCS 0x989680 ;  /* 0x009896800000a95d */ /* 0x008fea0003900000 */
[----:B------:R-:W3:Y:S02]  /*d6a0*/  @!P2 SYNCS.PHASECHK.TRANS64 P2, [R8+URZ+0x31c50], R7 ;  /* 0x031c50070800a5a7 */ /* 0x000ee4000804007f */
[----:B---3--:R-:W-:Y:S05]  /*d6b0*/  @!P2 BRA `(.L_x_8278) ;  /* 0xfffffffc00eca947 */ /* 0x008fea000383ffff */
[----:B------:R-:W-:Y:S05]  /*d6c0*/  BRA `(.L_x_8275) ;  /* 0xffffff9400507947 */ /* 0x000fea000383ffff */
.L_x_8283:
[----:B----4-:R-:W-:-:S04]  /*d6d0*/  MOV R6, UR12 ;  /* 0x0000000c00067c02 */ /* 0x010fc80008000f00 */
[----:B------:R4:W1:Y:S03]  /*d6e0*/  SYNCS.PHASECHK.TRANS64.TRYWAIT P0, [R6+URZ+0x31c50], R3 ;  /* 0x031c5003060075a7 */ /* 0x000866000800017f */
[----:B-1----:R-:W-:Y:S05]  /*d6f0*/  @!P0 NANOSLEEP.SYNCS 0x989680 ;  /* 0x009896800000895d */ /* 0x002fea0003900000 */
[----:B------:R-:W1:Y:S02]  /*d700*/  @!P0 SYNCS.PHASECHK.TRANS64 P0, [R6+URZ+0x31c50], R3 ;  /* 0x031c5003060085a7 */ /* 0x000e64000800007f */
[----:B-1----:R-:W-:Y:S05]  /*d710*/  @!P0 BRA `(.L_x_8283) ;  /* 0xfffffffc00ec8947 */ /* 0x002fea000383ffff */
[----:B------:R-:W-:Y:S05]  /*d720*/  BRA `(.L_x_8282) ;  /* 0xffffffbc00707947 */ /* 0x000fea000383ffff */
.L_x_8294:
        /* <DEDUP_REMOVED lines=11> */
.L_x_8346:
[----:B------:R-:W-:Y:S05]  /*d7e0*/  BSYNC B0 ;  /* 0x0000000000007941 */ /* 0x000fea0003800000 */
.L_x_8345:
[----:B------:R-:W-:Y:S05]  /*d7f0*/  BRA `(.L_x_8347) ;  /* 0xffffffd800947947 */ /* 0x000fea000383ffff */
.L_x_8295:
[----:B------:R-:W-:Y:S01]  /*d800*/  BSSY B0, `(.L_x_8348) ;  /* 0x0000006000007945 */ /* 0x000fe20003800000 */
[----:B------:R-:W-:-:S07]  /*d810*/  IMAD.MOV.U32 R15, RZ, RZ, -0x1 ;  /* 0xffffffffff0f7424 */ /* 0x000fce00078e00ff */
[----:B------:R-:W-:Y:S05]  /*d820*/  WARPSYNC.COLLECTIVE R15, `(.L_x_8349) ;  /* 0x000000000f0c7348 */ /* 0x000fea0003c00000 */
[----:B------:R-:W-:Y:S02]  /*d830*/  ELECT P6, UR62, PT ;  /* 0x00000000003e782f */ /* 0x000fe400038c0000 */
[----:B------:R-:W-:Y:S01]  /*d840*/  MOV R14, UR62 ;  /* 0x0000003e000e7c02 */ /* 0x000fe20008000f00 */
[----:B------:R-:W-:Y:S10]  /*d850*/  ENDCOLLECTIVE ;  /* 0x000000000000791b */ /* 0x000ff40003800000 */
.L_x_8349:
[----:B------:R-:W-:Y:S05]  /*d860*/  BSYNC B0 ;  /* 0x0000000000007941 */ /* 0x000fea0003800000 */
.L_x_8348:
[----:B------:R-:W-:Y:S05]  /*d870*/  BRA `(.L_x_8350) ;  /* 0xffffffd800887947 */ /* 0x000fea000383ffff */
.L_x_8298:
[----:B--2---:R2:W3:Y:S02]  /*d880*/  SYNCS.PHASECHK.TRANS64.TRYWAIT P1, [R5+URZ+0x31c40], R4 ;  /* 0x031c4004050075a7 */ /* 0x0044e4000802017f */
[----:B---3--:R-:W-:Y:S05]  /*d890*/  @!P1 NANOSLEEP.SYNCS 0x989680 ;  /* 0x009896800000995d */ /* 0x008fea0003900000 */
[----:B------:R-:W3:Y:S02]  /*d8a0*/  @!P1 SYNCS.PHASECHK.TRANS64 P1, [R5+URZ+0x31c40], R4 ;  /* 0x031c4004050095a7 */ /* 0x000ee4000802007f */
[----:B---3--:R-:W-:Y:S05]  /*d8b0*/  @!P1 BRA `(.L_x_8298) ;  /* 0xfffffffc00f09947 */ /* 0x008fea000383ffff */
[----:B------:R-:W-:Y:S05]  /*d8c0*/  BRA `(.L_x_8351) ;  /* 0xffffffd800ec7947 */ /* 0x000fea000383ffff */
.L_x_8301:
[----:B--2---:R2:W3:Y:S02]  /*d8d0*/  SYNCS.PHASECHK.TRANS64.TRYWAIT P1, [R23+URZ+0x31c20], R4 ;  /* 0x031c2004170075a7 */ /* 0x0044e4000802017f */
[----:B---3--:R-:W-:Y:S05]  /*d8e0*/  @!P1 NANOSLEEP.SYNCS 0x989680 ;  /* 0x009896800000995d */ /* 0x008fea0003900000 */
[----:B------:R-:W3:Y:S02]  /*d8f0*/  @!P1 SYNCS.PHASECHK.TRANS64 P1, [R23+URZ+0x31c20], R4 ;  /* 0x031c2004170095a7 */ /* 0x000ee4000802007f */
[----:B---3--:R-:W-:Y:S05]  /*d900*/  @!P1 BRA `(.L_x_8301) ;  /* 0xfffffffc00f09947 */ /* 0x008fea000383ffff */
[----:B------:R-:W-:Y:S05]  /*d910*/  BRA `(.L_x_8352) ;  /* 0xffffffdc00fc7947 */ /* 0x000fea000383ffff */
.L_x_8307:
[----:B-1----:R1:W2:Y:S02]  /*d920*/  SYNCS.PHASECHK.TRANS64.TRYWAIT P2, [R3+URZ+0x31c40], R2 ;  /* 0x031c4002030075a7 */ /* 0x0022a4000804017f */
[----:B--2---:R-:W-:Y:S05]  /*d930*/  @!P2 NANOSLEEP.SYNCS 0x989680 ;  /* 0x009896800000a95d */ /* 0x004fea0003900000 */
[----:B------:R-:W2:Y:S02]  /*d940*/  @!P2 SYNCS.PHASECHK.TRANS64 P2, [R3+URZ+0x31c40], R2 ;  /* 0x031c40020300a5a7 */ /* 0x000ea4000804007f */
[----:B--2---:R-:W-:Y:S05]  /*d950*/  @!P2 BRA `(.L_x_8307) ;  /* 0xfffffffc00f0a947 */ /* 0x004fea000383ffff */
[----:B------:R-:W-:Y:S05]  /*d960*/  BRA `(.L_x_8353) ;  /* 0xffffffe000987947 */ /* 0x000fea000383ffff */
.L_x_8309:
[----:B-1----:R1:W2:Y:S02]  /*d970*/  SYNCS.PHASECHK.TRANS64.TRYWAIT P2, [R2+URZ+0x60], R5 ;  /* 0x00006005020075a7 */ /* 0x0022a4000804017f */
[----:B--2---:R-:W-:Y:S05]  /*d980*/  @!P2 NANOSLEEP.SYNCS 0x989680 ;  /* 0x009896800000a95d */ /* 0x004fea0003900000 */
[----:B------:R-:W2:Y:S02]  /*d990*/  @!P2 SYNCS.PHASECHK.TRANS64 P2, [R2+URZ+0x60], R5 ;  /* 0x000060050200a5a7 */ /* 0x000ea4000804007f */
[----:B--2---:R-:W-:Y:S05]  /*d9a0*/  @!P2 BRA `(.L_x_8309) ;  /* 0xfffffffc00f0a947 */ /* 0x004fea000383ffff */
[----:B------:R-:W-:Y:S05]  /*d9b0*/  BRA `(.L_x_8354) ;  /* 0xffffffe400147947 */ /* 0x000fea000383ffff */
.L_x_8315:
[----:B-1----:R1:W2:Y:S02]  /*d9c0*/  SYNCS.PHASECHK.TRANS64.TRYWAIT P2, [R3+URZ+0x31c40], R2 ;  /* 0x031c4002030075a7 */ /* 0x0022a4000804017f */
[----:B--2---:R-:W-:Y:S05]  /*d9d0*/  @!P2 NANOSLEEP.SYNCS 0x989680 ;  /* 0x009896800000a95d */ /* 0x004fea0003900000 */
[----:B------:R-:W2:Y:S02]  /*d9e0*/  @!P2 SYNCS.PHASECHK.TRANS64 P2, [R3+URZ+0x31c40], R2 ;  /* 0x031c40020300a5a7 */ /* 0x000ea4000804007f */
[----:B--2---:R-:W-:Y:S05]  /*d9f0*/  @!P2 BRA `(.L_x_8315) ;  /* 0xfffffffc00f0a947 */ /* 0x004fea000383ffff */
[----:B------:R-:W-:Y:S05]  /*da00*/  BRA `(.L_x_8355) ;  /* 0xffffffe800447947 */ /* 0x000fea000383ffff */
.L_x_8317:
[----:B-1----:R1:W2:Y:S02]  /*da10*/  SYNCS.PHASECHK.TRANS64.TRYWAIT P2, [R2+URZ+0x60], R17 ;  /* 0x00006011020075a7 */ /* 0x0022a4000804017f */
[----:B--2---:R-:W-:Y:S05]  /*da20*/  @!P2 NANOSLEEP.SYNCS 0x989680 ;  /* 0x009896800000a95d */ /* 0x004fea0003900000 */
[----:B------:R-:W2:Y:S02]  /*da30*/  @!P2 SYNCS.PHASECHK.TRANS64 P2, [R2+URZ+0x60], R17 ;  /* 0x000060110200a5a7 */ /* 0x000ea4000804007f */
[----:B--2---:R-:W-:Y:S05]  /*da40*/  @!P2 BRA `(.L_x_8317) ;  /* 0xfffffffc00f0a947 */ /* 0x004fea000383ffff */
[----:B------:R-:W-:Y:S05]  /*da50*/  BRA `(.L_x_8356) ;  /* 0xffffffe800c07947 */ /* 0x000fea000383ffff */
.L_x_8322:
[----:B-1----:R1:W2:Y:S02]  /*da60*/  SYNCS.PHASECHK.TRANS64.TRYWAIT P2, [R2+URZ+0x31c40], R3 ;  /* 0x031c4003020075a7 */ /* 0x0022a4000804017f */
[----:B--2---:R-:W-:Y:S05]  /*da70*/  @!P2 NANOSLEEP.SYNCS 0x989680 ;  /* 0x009896800000a95d */ /* 0x004fea0003900000 */
[----:B------:R-:W2:Y:S02]  /*da80*/  @!P2 SYNCS.PHASECHK.TRANS64 P2, [R2+URZ+0x31c40], R3 ;  /* 0x031c40030200a5a7 */ /* 0x000ea4000804007f */
[----:B--2---:R-:W-:Y:S05]  /*da90*/  @!P2 BRA `(.L_x_8322) ;  /* 0xfffffffc00f0a947 */ /* 0x004fea000383ffff */
[----:B------:R-:W-:Y:S05]  /*daa0*/  BRA `(.L_x_8357) ;  /* 0xffffffec00cc7947 */ /* 0x000fea000383ffff */
.L_x_8324:
[----:B-1----:R1:W2:Y:S02]  /*dab0*/  SYNCS.PHASECHK.TRANS64.TRYWAIT P2, [R2+URZ+0x60], R11 ;  /* 0x0000600b020075a7 */ /* 0x0022a4000804017f */
[----:B--2---:R-:W-:Y:S05]  /*dac0*/  @!P2 NANOSLEEP.SYNCS 0x989680 ;  /* 0x009896800000a95d */ /* 0x004fea0003900000 */
[----:B------:R-:W2:Y:S02]  /*dad0*/  @!P2 SYNCS.PHASECHK.TRANS64 P2, [R2+URZ+0x60], R11 ;  /* 0x0000600b0200a5a7 */ /* 0x000ea4000804007f */
[----:B--2---:R-:W-:Y:S05]  /*dae0*/  @!P2 BRA `(.L_x_8324) ;  /* 0xfffffffc00f0a947 */ /* 0x004fea000383ffff */
[----:B------:R-:W-:Y:S05]  /*daf0*/  BRA `(.L_x_8358) ;  /* 0xfffffff000507947 */ /* 0x000fea000383ffff */
.L_x_8329:
[----:B-1----:R1:W2:Y:S02]  /*db00*/  SYNCS.PHASECHK.TRANS64.TRYWAIT P0, [R3+URZ+0x31c60], R2 ;  /* 0x031c6002030075a7 */ /* 0x0022a4000800017f */
[----:B--2---:R-:W-:Y:S05]  /*db10*/  @!P0 NANOSLEEP.SYNCS 0x989680 ;  /* 0x009896800000895d */ /* 0x004fea0003900000 */
[----:B------:R-:W2:Y:S02]  /*db20*/  @!P0 SYNCS.PHASECHK.TRANS64 P0, [R3+URZ+0x31c60], R2 ;  /* 0x031c6002030085a7 */ /* 0x000ea4000800007f */
[----:B--2---:R-:W-:Y:S05]  /*db30*/  @!P0 BRA `(.L_x_8329) ;  /* 0xfffffffc00f08947 */ /* 0x004fea000383ffff */
[----:B------:R-:W-:Y:S05]  /*db40*/  BRA `(.L_x_8359) ;  /* 0xfffffff000fc7947 */ /* 0x000fea000383ffff */
.L_x_8333:
[----:B-1----:R1:W2:Y:S02]  /*db50*/  SYNCS.PHASECHK.TRANS64.TRYWAIT P0, [R8+URZ+0x31c20], R29 ;  /* 0x031c201d080075a7 */ /* 0x0022a4000800017f */
[----:B--2---:R-:W-:Y:S05]  /*db60*/  @!P0 NANOSLEEP.SYNCS 0x989680 ;  /* 0x009896800000895d */ /* 0x004fea0003900000 */
[----:B------:R-:W2:Y:S02]  /*db70*/  @!P0 SYNCS.PHASECHK.TRANS64 P0, [R8+URZ+0x31c20], R29 ;  /* 0x031c201d080085a7 */ /* 0x000ea4000800007f */
[----:B--2---:R-:W-:Y:S05]  /*db80*/  @!P0 BRA `(.L_x_8333) ;  /* 0xfffffffc00f08947 */ /* 0x004fea000383ffff */
[----:B------:R-:W-:Y:S05]  /*db90*/  BRA `(.L_x_8360) ;  /* 0xfffffff400b87947 */ /* 0x000fea000383ffff */
.L_x_8334:
[----:B------:R-:W2:Y:S01]  /*dba0*/  S2R R2, SR_TID.X ;  /* 0x0000000000027919 */ /* 0x000ea20000002100 */
[----:B------:R-:W-:Y:S01]  /*dbb0*/  BSSY B0, `(.L_x_8361) ;  /* 0x000000a000007945 */ /* 0x000fe20003800000 */
[----:B------:R-:W-:Y:S01]  /*dbc0*/  IMAD.MOV.U32 R12, RZ, RZ, RZ ;  /* 0x000000ffff0c7224 */ /* 0x000fe200078e00ff */
[----:B------:R-:W-:Y:S01]  /*dbd0*/  MOV R15, 0xffffffff ;  /* 0xffffffff000f7802 */ /* 0x000fe20000000f00 */
[----:B------:R-:W-:Y:S01]  /*dbe0*/  IMAD.MOV.U32 R11, RZ, RZ, 0x1f ;  /* 0x0000001fff0b7424 */ /* 0x000fe200078e00ff */
[----:B--2---:R-:W-:-:S04]  /*dbf0*/  SHF.R.U32.HI R2, RZ, 0x5, R2 ;  /* 0x00000005ff027819 */ /* 0x004fc80000011602 */
[----:B------:R-:W-:-:S04]  /*dc00*/  LOP3.LUT R2, R2, 0x3, RZ, 0xc0, !PT ;  /* 0x0000000302027812 */ /* 0x000fc800078ec0ff */
[----:B------:R-:W-:-:S07]  /*dc10*/  MOV R13, R2 ;  /* 0x00000002000d7202 */ /* 0x000fce0000000f00 */
[----:B-1----:R-:W-:Y:S05]  /*dc20*/  WARPSYNC.COLLECTIVE R15, `(.L_x_8362) ;  /* 0x000000000f087348 */ /* 0x002fea0003c00000 */
[----:B------:R2:W3:Y:S02]  /*dc30*/  SHFL.IDX P6, R14, R13, R12, R11 ;  /* 0x0000000c0d0e7389 */ /* 0x0004e400000c000b */
[----:B-123--:R-:W-:Y:S01]  /*dc40*/  ENDCOLLECTIVE ;  /* 0x000000000000791b */ /* 0x00efe20003800000 */
.L_x_8362:
[----:B------:R-:W-:Y:S05]  /*dc50*/  BSYNC B0 ;  /* 0x0000000000007941 */ /* 0x000fea0003800000 */
.L_x_8361:
[----:B------:R-:W-:Y:S05]  /*dc60*/  BRA `(.L_x_8363) ;  /* 0xfffffff400a07947 */ /* 0x000fea000383ffff */
.L_x_8337:
[----:B------:R-:W-:Y:S01]  /*dc70*/  BSSY B1, `(.L_x_8364) ;  /* 0x0000006000017945 */ /* 0x000fe20003800000 */
[----:B------:R-:W-:-:S07]  /*dc80*/  IMAD.MOV.U32 R15, RZ, RZ, -0x1 ;  /* 0xffffffffff0f7424 */ /* 0x000fce00078e00ff */
[----:B-12---:R-:W-:Y:S05]  /*dc90*/  WARPSYNC.COLLECTIVE R15, `(.L_x_8365) ;  /* 0x000000000f0c7348 */ /* 0x006fea0003c00000 */
[----:B------:R-:W-:Y:S02]  /*dca0*/  ELECT P6, UR62, PT ;  /* 0x00000000003e782f */ /* 0x000fe400038c0000 */
[----:B------:R-:W-:Y:S01]  /*dcb0*/  MOV R14, UR62 ;  /* 0x0000003e000e7c02 */ /* 0x000fe20008000f00 */
[----:B-12---:R-:W-:Y:S10]  /*dcc0*/  ENDCOLLECTIVE ;  /* 0x000000000000791b */ /* 0x006ff40003800000 */
.L_x_8365:
[----:B------:R-:W-:Y:S05]  /*dcd0*/  BSYNC B1 ;  /* 0x0000000000017941 */ /* 0x000fea0003800000 */
.L_x_8364:
[----:B------:R-:W-:Y:S05]  /*dce0*/  BRA `(.L_x_8366) ;  /* 0xfffffff400987947 */ /* 0x000fea000383ffff */
.L_x_8339:
[----:B--2---:R2:W3:Y:S02]  /*dcf0*/  SYNCS.PHASECHK.TRANS64.TRYWAIT P0, [R5+URZ], R4 ;  /* 0x00000004050075a7 */ /* 0x0044e4000800017f */
[----:B---3--:R-:W-:Y:S05]  /*dd00*/  @!P0 NANOSLEEP.SYNCS 0x989680 ;  /* 0x009896800000895d */ /* 0x008fea0003900000 */
[----:B------:R-:W3:Y:S02]  /*dd10*/  @!P0 SYNCS.PHASECHK.TRANS64 P0, [R5+URZ], R4 ;  /* 0x00000004050085a7 */ /* 0x000ee4000800007f */
[----:B---3--:R-:W-:Y:S05]  /*dd20*/  @!P0 BRA `(.L_x_8339) ;  /* 0xfffffffc00f08947 */ /* 0x008fea000383ffff */
[----:B------:R-:W-:Y:S05]  /*dd30*/  BRA `(.L_x_8367) ;  /* 0xfffffff400cc7947 */ /* 0x000fea000383ffff */
.L_x_8340:
[----:B---3--:R3:W4:Y:S02]  /*dd40*/  SYNCS.PHASECHK.TRANS64.TRYWAIT P0, [R3+URZ], R0 ;  /* 0x00000000030075a7 */ /* 0x008724000800017f */
[----:B----4-:R-:W-:Y:S05]  /*dd50*/  @!P0 NANOSLEEP.SYNCS 0x989680 ;  /* 0x009896800000895d */ /* 0x010fea0003900000 */
[----:B------:R-:W4:Y:S02]  /*dd60*/  @!P0 SYNCS.PHASECHK.TRANS64 P0, [R3+URZ], R0 ;  /* 0x00000000030085a7 */ /* 0x000f24000800007f */
[----:B----4-:R-:W-:Y:S05]  /*dd70*/  @!P0 BRA `(.L_x_8340) ;  /* 0xfffffffc00f08947 */ /* 0x010fea000383ffff */
[----:B------:R-:W-:Y:S05]  /*dd80*/  BRA `(.L_x_8368) ;  /* 0xfffffff400c07947 */ /* 0x000fea000383ffff */
.L_x_8342:
[----:B--2---:R2:W3:Y:S02]  /*dd90*/  SYNCS.PHASECHK.TRANS64.TRYWAIT P0, [R5+URZ], R4 ;  /* 0x00000004050075a7 */ /* 0x0044e4000800017f */
[----:B---3--:R-:W-:Y:S05]  /*dda0*/  @!P0 NANOSLEEP.SYNCS 0x989680 ;  /* 0x009896800000895d */ /* 0x008fea0003900000 */
[----:B------:R-:W3:Y:S02]  /*ddb0*/  @!P0 SYNCS.PHASECHK.TRANS64 P0, [R5+URZ], R4 ;  /* 0x00000004050085a7 */ /* 0x000ee4000800007f */
[----:B---3--:R-:W-:Y:S05]  /*ddc0*/  @!P0 BRA `(.L_x_8342) ;  /* 0xfffffffc00f08947 */ /* 0x008fea000383ffff */
[----:B------:R-:W-:Y:S05]  /*ddd0*/  BRA `(.L_x_8369) ;  /* 0xfffffff400c47947 */ /* 0x000fea000383ffff */
.L_x_8370:
        /* <DEDUP_REMOVED lines=10> */
.L_x_12776:


//--------------------- .text._ZN7cutlass13device_kernelIN5flash11enable_sm90INS1_16FlashAttnFwdSm90INS1_25CollectiveMainloopFwdSm90ILi2EN4cute5tupleIJNS5_1CILi1EEES8_S8_EEENS6_IJNS7_ILi192EEENS7_ILi144EEENS7_ILi96EEEEEELi96ENS_6half_tEfNS_4arch4Sm90ELb0ELb0ELb1ELb1ELb0ELb0ELb0ELb0ELb1ELb0ELb0ELb0EEENS1_21CollectiveEpilogueFwdINS6_IJSA_SC_SB_EEES9_SE_SG_Li384ELb1ELb0ELb0ELb0EEENS1_36VarlenDynamicPersistentTileSchedulerILi192ELi144ELi384ELi32ELb0ELb0ELb1ELb0ELb1ELb1EEEEEEEEEvNT_6ParamsE --------------------------
	.section	.text._ZN7cutlass13device_kernelIN5flash11enable_sm90INS1_16FlashAttnFwdSm90INS1_25CollectiveMainloopFwdSm90ILi2EN4cute5tupleIJNS5_1CILi1EEES8_S8_EEENS6_IJNS7_ILi192EEENS7_ILi144EEENS7_ILi96EEEEEELi96ENS_6half_tEfNS_4arch4Sm90ELb0ELb0ELb1ELb1ELb0ELb0ELb0ELb0ELb1ELb0ELb0ELb0EEENS1_21CollectiveEpilogueFwdINS6_IJSA_SC_SB_EEES9_SE_SG_Li384ELb1ELb0ELb0ELb0EEENS1_36VarlenDynamicPersistentTileSchedulerILi192ELi144ELi384ELi32ELb0ELb0ELb1ELb0ELb1ELb1EEEEEEEEEvNT_6ParamsE,"ax",@progbits
	.align	128
.text._ZN7cutlass13device_kernelIN5flash11enable_sm90INS1_16FlashAttnFwdSm90INS1_25CollectiveMainloopFwdSm90ILi2EN4cute5tupleIJNS5_1CILi1EEES8_S8_EEENS6_IJNS7_ILi192EEENS7_ILi144EEENS7_ILi96EEEEEELi96ENS_6half_tEfNS_4arch4Sm90ELb0ELb0ELb1ELb1ELb0ELb0ELb0ELb0ELb1ELb0ELb0ELb0EEENS1_21CollectiveEpilogueFwdINS6_IJSA_SC_SB_EEES9_SE_SG_Li384ELb1ELb0ELb0ELb0EEENS1_36VarlenDynamicPersistentTileSchedulerILi192ELi144ELi384ELi32ELb0ELb0ELb1ELb0ELb1ELb1EEEEEEEEEvNT_6ParamsE:
        .type           _ZN7cutlass13device_kernelIN5flash11enable_sm90INS1_16FlashAttnFwdSm90INS1_25CollectiveMainloopFwdSm90ILi2EN4cute5tupleIJNS5_1CILi1EEES8_S8_EEENS6_IJNS7_ILi192EEENS7_ILi144EEENS7_ILi96EEEEEELi96ENS_6half_tEfNS_4arch4Sm90ELb0ELb0ELb1ELb1ELb0ELb0ELb0ELb0ELb1ELb0ELb0ELb0EEENS1_21CollectiveEpilogueFwdINS6_IJSA_SC_SB_EEES9_SE_SG_Li384ELb1ELb0ELb0ELb0EEENS1_36VarlenDynamicPersistentTileSchedulerILi192ELi144ELi384ELi32ELb0ELb0ELb1ELb0ELb1ELb1EEEEEEEEEvNT_6ParamsE,@function
        .size           _ZN7cutlass13device_kernelIN5flash11enable_sm90INS1_16FlashAttnFwdSm90INS1_25CollectiveMainloopFwdSm90ILi2EN4cute5tupleIJNS5_1CILi1EEES8_S8_EEENS6_IJNS7_ILi192EEENS7_ILi144EEENS7_ILi96EEEEEELi96ENS_6half_tEfNS_4arch4Sm90ELb0ELb0ELb1ELb1ELb0ELb0ELb0ELb0ELb1ELb0ELb0ELb0EEENS1_21CollectiveEpilogueFwdINS6_IJSA_SC_SB_EEES9_SE_SG_Li384ELb1ELb0ELb0ELb0EEENS1_36VarlenDynamicPersistentTileSchedulerILi192ELi144ELi384ELi32ELb0ELb0ELb1ELb0ELb1ELb1EEEEEEEEEvNT_6ParamsE,(.L_x_12777 - _ZN7cutlass13device_kernelIN5flash11enable_sm90INS1_16FlashAttnFwdSm90INS1_25CollectiveMainloopFwdSm90ILi2EN4cute5tupleIJNS5_1CILi1EEES8_S8_EEENS6_IJNS7_ILi192EEENS7_ILi144EEENS7_ILi96EEEEEELi96ENS_6half_tEfNS_4arch4Sm90ELb0ELb0ELb1ELb1ELb0ELb0ELb0ELb0ELb1ELb0ELb0ELb0EEENS1_21CollectiveEpilogueFwdINS6_IJSA_SC_SB_EEES9_SE_SG_Li384ELb1ELb0ELb0ELb0EEENS1_36VarlenDynamicPersistentTileSchedulerILi192ELi144ELi384ELi32ELb0ELb0ELb1ELb0ELb1ELb1EEEEEEEEEvNT_6ParamsE)
        .other          _ZN7cutlass13device_kernelIN5flash11enable_sm90INS1_16FlashAttnFwdSm90INS1_25CollectiveMainloopFwdSm90ILi2EN4cute5tupleIJNS5_1CILi1EEES8_S8_EEENS6_IJNS7_ILi192EEENS7_ILi144EEENS7_ILi96EEEEEELi96ENS_6half_tEfNS_4arch4Sm90ELb0ELb0ELb1ELb1ELb0ELb0ELb0ELb0ELb1ELb0ELb0ELb0EEENS1_21CollectiveEpilogueFwdINS6_IJSA_SC_SB_EEES9_SE_SG_Li384ELb1ELb0ELb0ELb0EEENS1_36VarlenDynamicPersistentTileSchedulerILi192ELi144ELi384ELi32ELb0ELb0ELb1ELb0ELb1ELb1EEEEEEEEEvNT_6ParamsE,@"STO_CUDA_ENTRY STV_DEFAULT"
_ZN7cutlass13device_kernelIN5flash11enable_sm90INS1_16FlashAttnFwdSm90INS1_25CollectiveMainloopFwdSm90ILi2EN4cute5tupleIJNS5_1CILi1EEES8_S8_EEENS6_IJNS7_ILi192EEENS7_ILi144EEENS7_ILi96EEEEEELi96ENS_6half_tEfNS_4arch4Sm90ELb0ELb0ELb1ELb1ELb0ELb0ELb0ELb0ELb1ELb0ELb0ELb0EEENS1_21CollectiveEpilogueFwdINS6_IJSA_SC_SB_EEES9_SE_SG_Li384ELb1ELb0ELb0ELb0EEENS1_36VarlenDynamicPersistentTileSchedulerILi192ELi144ELi384ELi32ELb0ELb0ELb1ELb0ELb1ELb1EEEEEEEEEvNT_6ParamsE:
        /* <DEDUP_REMOVED lines=20> */
.L_x_8372:
[----:B------:R-:W-:Y:S05]  /*0140*/  BSYNC B0 ;  /* 0x0000000000007941 */ /* 0x000fea0003800000 */
.L_x_8371:
        /* <DEDUP_REMOVED lines=40> */
.L_x_8373:
        /* <DEDUP_REMOVED lines=22> */
.L_x_8374:
        /* <DEDUP_REMOVED lines=18> */
.L_x_8375:
        /* <DEDUP_REMOVED lines=22> */
.L_x_8376:
        /* <DEDUP_REMOVED lines=22> */
.L_x_8377:
[----:B--2---:R-:W-:Y:S01]  /*0910*/  ISETP.NE.AND P0, PT, R2, RZ, PT ;  /* 0x000000ff0200720c */ /* 0x004fe20003f05270 */
[----:B------:R-:W-:Y:S01]  /*0920*/  IMAD.MOV.U32 R2, RZ, RZ, 0x1 ;  /* 0x00000001ff027424 */ /* 0x000fe200078e00ff */
[----:B------:R-:W-:Y:S01]  /*0930*/  NOP ;  /* 0x0000000000007918 */ /* 0x000fe20000000000 */
[----:B------:R-:W-:-:S03]  /*0940*/  ULDC.64 UR60, c[0x0][0x208] ;  /* 0x00008200003c7ab9 */ /* 0x000fc60000000a00 */
[----:B------:R-:W-:-:S05]  /*0950*/  SEL R2, R2, 0x2, !P0 ;  /* 0x0000000202027807 */ /* 0x000fca0004000000 */
[----:B------:R2:W-:Y:S01]  /*0960*/  STL [R1+0x14], R2 ;  /* 0x0000140201007387 */ /* 0x0005e20000100800 */
[----:B01-34-:R-:W-:Y:S06]  /*0970*/  BAR.SYNC.DEFER_BLOCKING 0x0 ;  /* 0x0000000000007b1d */ /* 0x01bfec0000010000 */
[----:B------:R-:W-:Y:S05]  /*0980*/  @!P0 BRA `(.L_x_8378) ;  /* 0x000000ac00a88947 */ /* 0x000fea0003800000 */
.L_x_8379:
        /* <DEDUP_REMOVED lines=8> */
[----:B-1----:R-:W-:-:S03]  /*0a10*/  ULEA UR36, UR4, UR36, 0x18 ;  /* 0x0000002404247291 */ /* 0x002fc6000f8ec03f */
[----:B------:R-:W-:Y:S01]  /*0a20*/  ULDC UR4, c[0x0][0xc14] ;  /* 0x0003050000047ab9 */ /* 0x000fe20000000800 */
[----:B0-----:R-:W-:-:S04]  /*0a30*/  LOP3.LUT R0, R2, 0xffffff80, RZ, 0xc0, !PT ;  /* 0xffffff8002007812 */ /* 0x001fc800078ec0ff */
[----:B------:R-:W-:-:S13]  /*0a40*/  ISETP.NE.AND P0, PT, R0, 0x80, PT ;  /* 0x000000800000780c */ /* 0x000fda0003f05270 */
[----:B------:R-:W-:Y:S08]  /*0a50*/  @!P0 BAR.ARV 0x9, 0x100 ;  /* 0x0244000000008b1d */ /* 0x000ff00000002000 */
[----:B------:R-:W-:Y:S06]  /*0a60*/  BAR.SYNC.DEFER_BLOCKING 0x5, 0x1a0 ;  /* 0x0146800000007b1d */ /* 0x000fec0000010000 */
[----:B------:R-:W0:Y:S02]  /*0a70*/  LDS.128 R28, [UR36+0x31cd0] ;  /* 0x031cd024ff1c7984 */ /* 0x000e240008000c00 */
[----:B------:R-:W-:Y:S06]  /*0a80*/  BAR.ARV 0x4, 0x1a0 ;  /* 0x0106800000007b1d */ /* 0x000fec0000002000 */
[----:B0-----:R-:W-:-:S13]  /*0a90*/  ISETP.GE.AND P0, PT, R31, UR4, PT ;  /* 0x000000041f007c0c */ /* 0x001fda000bf06270 */
[----:B------:R-:W-:Y:S05]  /*0aa0*/  @P0 EXIT ;  /* 0x000000000000094d */ /* 0x000fea0003800000 */
[----:B------:R-:W2:Y:S01]  /*0ab0*/  LDL.LU R14, [R1+0x14] ;  /* 0x00001400010e7983 */ /* 0x000ea20000300800 */
[----:B------:R-:W-:-:S05]  /*0ac0*/  VIADD R155, R2, 0xffffff80 ;  /* 0xffffff80029b7836 */ /* 0x000fca0000000000 */
[----:B------:R-:W-:-:S04]  /*0ad0*/  SHF.R.S32.HI R0, RZ, 0x1f, R155 ;  /* 0x0000001fff007819 */ /* 0x000fc8000001149b */
[----:B------:R-:W-:-:S04]  /*0ae0*/  LEA.HI R2, R0, R155, RZ, 0x4 ;  /* 0x0000009b00027211 */ /* 0x000fc800078f20ff */
[----:B------:R-:W-:-:S04]  /*0af0*/  SHF.R.S32.HI R3, RZ, 0x4, R2 ;  /* 0x00000004ff037819 */ /* 0x000fc80000011402 */
[C---:B------:R-:W-:Y:S02]  /*0b00*/  LEA.HI R4, R2.reuse, R3, RZ, 0x1 ;  /* 0x0000000302047211 */ /* 0x040fe400078f08ff */
[----:B------:R-:W-:Y:S02]  /*0b10*/  LOP3.LUT R2, R2, 0xfffffff0, RZ, 0xc0, !PT ;  /* 0xfffffff002027812 */ /* 0x000fe400078ec0ff */
[----:B------:R-:W-:-:S03]  /*0b20*/  LOP3.LUT R4, R4, 0x1ffffffe, RZ, 0xc0, !PT ;  /* 0x1ffffffe04047812 */ /* 0x000fc600078ec0ff */
[----:B------:R-:W-:Y:S01]  /*0b30*/  IMAD.IADD R2, R155, 0x1, -R2 ;  /* 0x000000019b027824 */ /* 0x000fe200078e0a02 */
[CC--:B------:R-:W-:Y:S01]  /*0b40*/  LEA.HI R151, R0.reuse, R155.reuse, RZ, 0x7 ;  /* 0x0000009b00977211 */ /* 0x0c0fe200078f38ff */
[----:B------:R-:W-:Y:S01]  /*0b50*/  IMAD.IADD R4, R3, 0x1, -R4 ;  /* 0x0000000103047824 */ /* 0x000fe200078e0a04 */
[----:B------:R-:W-:Y:S02]  /*0b60*/  LEA.HI R5, R0, R155, RZ, 0x5 ;  /* 0x0000009b00057211 */ /* 0x000fe400078f28ff */
[----:B------:R-:W-:Y:S02]  /*0b70*/  SHF.R.S32.HI R3, RZ, 0x1f, R2 ;  /* 0x0000001fff037819 */ /* 0x000fe40000011402 */
[----:B------:R-:W-:Y:S02]  /*0b80*/  LOP3.LUT R150, R151, 0xffffff80, RZ, 0xc0, !PT ;  /* 0xffffff8097967812 */ /* 0x000fe400078ec0ff */
[----:B------:R-:W-:Y:S02]  /*0b90*/  SHF.R.S32.HI R7, RZ, 0x5, R5 ;  /* 0x00000005ff077819 */ /* 0x000fe40000011405 */
[-C--:B------:R-:W-:Y:S01]  /*0ba0*/  LEA.HI R5, R3, R2.reuse, RZ, 0x3 ;  /* 0x0000000203057211 */ /* 0x080fe200078f18ff */
[----:B------:R-:W-:Y:S01]  /*0bb0*/  IMAD.IADD R150, R155, 0x1, -R150 ;  /* 0x000000019b967824 */ /* 0x000fe200078e0a96 */
[----:B------:R-:W-:-:S03]  /*0bc0*/  LEA.HI R3, R3, R2, RZ, 0x2 ;  /* 0x0000000203037211 */ /* 0x000fc600078f10ff */
[----:B------:R-:W-:Y:S01]  /*0bd0*/  IMAD.SHL.U32 R6, R5, 0x10, RZ ;  /* 0x0000001005067824 */ /* 0x000fe200078e00ff */
[----:B------:R-:W-:Y:S02]  /*0be0*/  LOP3.LUT R5, R3, 0x7fffffc, RZ, 0xc0, !PT ;  /* 0x07fffffc03057812 */ /* 0x000fe400078ec0ff */
[----:B------:R-:W-:Y:S02]  /*0bf0*/  SHF.R.S32.HI R3, RZ, 0x2, R3 ;  /* 0x00000002ff037819 */ /* 0x000fe40000011403 */
[----:B------:R-:W-:-:S03]  /*0c00*/  SHF.R.S32.HI R9, RZ, 0x1f, R150 ;  /* 0x0000001fff097819 */ /* 0x000fc60000011496 */
[----:B------:R-:W-:Y:S01]  /*0c10*/  IMAD.SHL.U32 R3, R3, 0x40, RZ ;  /* 0x0000004003037824 */ /* 0x000fe200078e00ff */
[----:B------:R-:W-:Y:S01]  /*0c20*/  LEA.HI R10, R9, R150, RZ, 0x2 ;  /* 0x00000096090a7211 */ /* 0x000fe200078f10ff */
[----:B------:R-:W-:Y:S02]  /*0c30*/  IMAD R13, R7, 0x10, R2 ;  /* 0x00000010070d7824 */ /* 0x000fe400078e0202 */
[----:B------:R-:W-:Y:S01]  /*0c40*/  IMAD.SHL.U32 R4, R4, 0x8, RZ ;  /* 0x0000000804047824 */ /* 0x000fe200078e00ff */
[--C-:B------:R-:W-:Y:S02]  /*0c50*/  SHF.R.S32.HI R11, RZ, 0x2, R10.reuse ;  /* 0x00000002ff0b7819 */ /* 0x100fe4000001140a */
[----:B------:R-:W-:Y:S02]  /*0c60*/  SHF.R.S32.HI R12, RZ, 0x1f, R10 ;  /* 0x0000001fff0c7819 */ /* 0x000fe4000001140a */
[----:B------:R-:W-:Y:S02]  /*0c70*/  LOP3.LUT R3, R3, 0x40, RZ, 0xc0, !PT ;  /* 0x0000004003037812 */ /* 0x000fe400078ec0ff */
[----:B------:R-:W-:Y:S01]  /*0c80*/  SHF.R.S32.HI R151, RZ, 0x7, R151 ;  /* 0x00000007ff977819 */ /* 0x000fe20000011497 */
[----:B------:R-:W-:Y:S01]  /*0c90*/  IMAD.U32 R154, R13, 0x20, R4 ;  /* 0x000000200d9a7824 */ /* 0x000fe200078e0004 */
[----:B------:R-:W-:-:S02]  /*0ca0*/  LOP3.LUT R6, R6, 0x7fffff80, RZ, 0xc0, !PT ;  /* 0x7fffff8006067812 */ /* 0x000fc400078ec0ff */
[----:B------:R-:W-:Y:S02]  /*0cb0*/  LEA.HI R12, R12, R11, RZ, 0x3 ;  /* 0x0000000b0c0c7211 */ /* 0x000fe400078f18ff */
[----:B------:R-:W-:Y:S01]  /*0cc0*/  LOP3.LUT R4, R3, 0x8, R4, 0xf8, !PT ;  /* 0x0000000803047812 */ /* 0x000fe200078ef804 */
[----:B------:R-:W-:Y:S01]  /*0cd0*/  IMAD.HI R8, R151, 0x55555556, RZ ;  /* 0x5555555697087827 */ /* 0x000fe200078e02ff */
[----:B------:R-:W-:Y:S02]  /*0ce0*/  SHF.R.U32.HI R3, RZ, 0x3, R3 ;  /* 0x00000003ff037819 */ /* 0x000fe40000011603 */
[----:B------:R-:W-:Y:S01]  /*0cf0*/  IADD3 R5, R2, -R5, RZ ;  /* 0x8000000502057210 */ /* 0x000fe20007ffe0ff */
[----:B------:R-:W-:Y:S01]  /*0d00*/  IMAD R6, R7, 0x100, R6 ;  /* 0x0000010007067824 */ /* 0x000fe200078e0206 */
[----:B------:R-:W-:Y:S02]  /*0d10*/  LEA.HI R0, R0, R155, RZ, 0x2 ;  /* 0x0000009b00007211 */ /* 0x000fe400078f10ff */
[----:B------:R-:W-:-:S02]  /*0d20*/  LOP3.LUT R12, R12, 0xfffffff8, RZ, 0xc0, !PT ;  /* 0xfffffff80c0c7812 */ /* 0x000fc400078ec0ff */
[----:B------:R-:W-:Y:S02]  /*0d30*/  LEA.HI R9, R9, R150, RZ, 0x5 ;  /* 0x0000009609097211 */ /* 0x000fe400078f28ff */
[----:B------:R-:W-:Y:S01]  /*0d40*/  LOP3.LUT R3, R4, R3, RZ, 0x3c, !PT ;  /* 0x0000000304037212 */ /* 0x000fe200078e3cff */
[----:B------:R-:W-:Y:S01]  /*0d50*/  IMAD R6, R5, 0x10, R6 ;  /* 0x0000001005067824 */ /* 0x000fe200078e0206 */
[----:B------:R-:W-:Y:S01]  /*0d60*/  LOP3.LUT R4, R0, 0x1ffffffc, RZ, 0xc0, !PT ;  /* 0x1ffffffc00047812 */ /* 0x000fe200078ec0ff */
[----:B------:R-:W-:Y:S01]  /*0d70*/  IMAD.IADD R12, R11, 0x1, -R12 ;  /* 0x000000010b0c7824 */ /* 0x000fe200078e0a0c */
[----:B------:R-:W-:Y:S02]  /*0d80*/  LEA.HI R8, R8, R8, RZ, 0x1 ;  /* 0x0000000808087211 */ /* 0x000fe400078f08ff */
[----:B------:R-:W-:Y:S02]  /*0d90*/  LOP3.LUT R7, R10, 0x7ffffffc, RZ, 0xc0, !PT ;  /* 0x7ffffffc0a077812 */ /* 0x000fe400078ec0ff */
[----:B------:R-:W-:Y:S01]  /*0da0*/  SHF.R.S32.HI R9, RZ, 0x5, R9 ;  /* 0x00000005ff097819 */ /* 0x000fe20000011409 */
[----:B------:R-:W-:Y:S01]  /*0db0*/  IMAD.IADD R2, R3, 0x1, R6 ;  /* 0x0000000103027824 */ /* 0x000fe200078e0206 */
[----:B------:R-:W-:Y:S01]  /*0dc0*/  IADD3 R7, R150, -R7, RZ ;  /* 0x8000000796077210 */ /* 0x000fe20007ffe0ff */
[----:B------:R-:W-:-:S02]  /*0dd0*/  IMAD.IADD R4, R155, 0x1, -R4 ;  /* 0x000000019b047824 */ /* 0x000fc400078e0a04 */
[----:B------:R-:W-:Y:S02]  /*0de0*/  IMAD.MOV.U32 R152, RZ, RZ, -0x2 ;  /* 0xfffffffeff987424 */ /* 0x000fe400078e00ff */
[----:B------:R-:W-:Y:S02]  /*0df0*/  IMAD R8, R8, -0x3, R151 ;  /* 0xfffffffd08087824 */ /* 0x000fe400078e0297 */
[----:B------:R-:W-:Y:S01]  /*0e00*/  IMAD R9, R9, 0x10, R12 ;  /* 0x0000001009097824 */ /* 0x000fe200078e020c */
[----:B------:R-:W-:Y:S01]  /*0e10*/  SHF.R.S32.HI R18, RZ, 0x2, R0 ;  /* 0x00000002ff127819 */ /* 0x000fe20000011400 */
[----:B------:R-:W-:Y:S01]  /*0e20*/  IMAD R152, R7, R152, 0x90 ;  /* 0x0000009007987424 */ /* 0x000fe200078e0298 */
[----:B------:R-:W-:Y:S01]  /*0e30*/  SHF.L.U32 R17, R4, 0x3, RZ ;  /* 0x0000000304117819 */ /* 0x000fe200000006ff */
[----:B------:R-:W-:Y:S01]  /*0e40*/  IMAD R153, R8, 0x40, R9 ;  /* 0x0000004008997824 */ /* 0x000fe200078e0209 */
[----:B------:R-:W-:Y:S01]  /*0e50*/  LEA R2, R2, UR36, 0x1 ;  /* 0x0000002402027c11 */ /* 0x000fe2000f8e08ff */
[----:B------:R-:W-:-:S02]  /*0e60*/  IMAD.MOV.U32 R149, RZ, RZ, RZ ;  /* 0x000000ffff957224 */ /* 0x000fc400078e00ff */
[----:B------:R-:W-:Y:S01]  /*0e70*/  IMAD.MOV.U32 R16, RZ, RZ, RZ ;  /* 0x000000ffff107224 */ /* 0x000fe200078e00ff */
[----:B------:R-:W-:Y:S01]  /*0e80*/  UMOV UR39, URZ ;  /* 0x0000003f00277c82 */ /* 0x000fe20008000000 */
[----:B--2---:R-:W-:-:S07]  /*0e90*/  LOP3.LUT R144, R14, 0x1, RZ, 0xfc, !PT ;  /* 0x000000010e907812 */ /* 0x004fce00078efcff */
.L_x_8413:
[----:B---3-5:R-:W0:Y:S01]  /*0ea0*/  LDC.64 R4, c[0x0][0xc60] ;  /* 0x00031800ff047b82 */ /* 0x028e220000000a00 */
        /* <DEDUP_REMOVED lines=24> */
[----:B-1--4-:R-:W-:Y:S05]  /*1030*/  @P0 BRA `(.L_x_8380) ;  /* 0x0000000000240947 */ /* 0x012fea0003800000 */
        /* <DEDUP_REMOVED lines=8> */
[----:B--2---:R-:W-:-:S07]  /*10c0*/  IMAD.IADD R23, R6, 0x1, -R23 ;  /* 0x0000000106177824 */ /* 0x004fce00078e0a17 */
.L_x_8380:
[----:B-----5:R-:W-:Y:S01]  /*10d0*/  IMAD.IADD R23, R23, 0x1, -R0 ;  /* 0x0000000117177824 */ /* 0x020fe200078e0a00 */
[----:B------:R-:W-:Y:S01]  /*10e0*/  PLOP3.LUT P0, PT, PT, PT, PT, 0x80, 0x0 ;  /* 0x000000000000781c */ /* 0x000fe20003f0f070 */
[----:B------:R-:W-:Y:S01]  /*10f0*/  IMAD.MOV.U32 R147, RZ, RZ, R29 ;  /* 0x000000ffff937224 */ /* 0x000fe200078e001d */
[----:B------:R-:W-:Y:S01]  /*1100*/  CS2R R38, SRZ ;  /* 0x0000000000267805 */ /* 0x000fe2000001ff00 */
[C---:B------:R-:W-:Y:S01]  /*1110*/  VIADD R0, R23.reuse, 0x8f ;  /* 0x0000008f17007836 */ /* 0x040fe20000000000 */
[----:B------:R-:W-:Y:S01]  /*1120*/  ISETP.GE.AND P1, PT, R23, 0x1, PT ;  /* 0x000000011700780c */ /* 0x000fe20003f26270 */
[----:B------:R-:W-:Y:S01]  /*1130*/  IMAD.MOV.U32 R146, RZ, RZ, R30 ;  /* 0x000000ffff927224 */ /* 0x000fe200078e001e */
[----:B------:R-:W-:Y:S01]  /*1140*/  CS2R R34, SRZ ;  /* 0x0000000000227805 */ /* 0x000fe2000001ff00 */
[----:B------:R-:W-:Y:S01]  /*1150*/  IMAD.HI R0, R0, 0x38e38e39, RZ ;  /* 0x38e38e3900007827 */ /* 0x000fe200078e02ff */
[----:B------:R-:W-:Y:S02]  /*1160*/  CS2R R32, SRZ ;  /* 0x0000000000207805 */ /* 0x000fe4000001ff00 */
[----:B------:R-:W-:-:S02]  /*1170*/  CS2R R44, SRZ ;  /* 0x00000000002c7805 */ /* 0x000fc4000001ff00 */
[----:B------:R-:W-:Y:S02]  /*1180*/  CS2R R36, SRZ ;  /* 0x0000000000247805 */ /* 0x000fe4000001ff00 */
[----:B------:R-:W-:Y:S02]  /*1190*/  CS2R R42, SRZ ;  /* 0x00000000002a7805 */ /* 0x000fe4000001ff00 */
[----:B------:R-:W-:Y:S02]  /*11a0*/  SHF.R.U32.HI R3, RZ, 0x1f, R0 ;  /* 0x0000001fff037819 */ /* 0x000fe40000011600 */
[----:B------:R-:W-:Y:S02]  /*11b0*/  CS2R R48, SRZ ;  /* 0x0000000000307805 */ /* 0x000fe4000001ff00 */
[----:B------:R-:W-:Y:S02]  /*11c0*/  CS2R R46, SRZ ;  /* 0x00000000002e7805 */ /* 0x000fe4000001ff00 */
[----:B------:R-:W-:-:S02]  /*11d0*/  CS2R R40, SRZ ;  /* 0x0000000000287805 */ /* 0x000fc4000001ff00 */
[----:B------:R-:W-:Y:S01]  /*11e0*/  LEA.HI.SX32 R22, R0, R3, 0x1b ;  /* 0x0000000300167211 */ /* 0x000fe200078fdaff */
[----:B------:R-:W-:Y:S01]  /*11f0*/  IMAD.MOV.U32 R3, RZ, RZ, RZ ;  /* 0x000000ffff037224 */ /* 0x000fe200078e00ff */
        /* <DEDUP_REMOVED lines=12> */
[----:B0-----:R-:W-:Y:S01]  /*12c0*/  CS2R R6, SRZ ;  /* 0x0000000000067805 */ /* 0x001fe2000001ff00 */
[----:B------:R-:W-:Y:S01]  /*12d0*/  IMAD.MOV.U32 R8, RZ, RZ, RZ ;  /* 0x000000ffff087224 */ /* 0x000fe200078e00ff */
[----:B------:R-:W-:Y:S01]  /*12e0*/  CS2R R80, SRZ ;  /* 0x0000000000507805 */ /* 0x000fe2000001ff00 */
[----:B------:R-:W-:Y:S02]  /*12f0*/  IMAD.MOV.U32 R20, RZ, RZ, RZ ;  /* 0x000000ffff147224 */ /* 0x000fe400078e00ff */
[----:B------:R-:W-:Y:S02]  /*1300*/  IMAD.MOV.U32 R83, RZ, RZ, RZ ;  /* 0x000000ffff537224 */ /* 0x000fe400078e00ff */
[----:B------:R-:W-:Y:S01]  /*1310*/  IMAD.MOV.U32 R85, RZ, RZ, RZ ;  /* 0x000000ffff557224 */ /* 0x000fe200078e00ff */
[----:B------:R-:W-:Y:S06]  /*1320*/  @!P1 BRA `(.L_x_8381) ;  /* 0x0000008c00809947 */ /* 0x000fec0003800000 */
[----:B------:R-:W0:Y:S01]  /*1330*/  SHFL.IDX PT, R0, R151, RZ, 0x1f ;  /* 0x00001fff97007589 */ /* 0x000e2200000e0000 */
[----:B------:R-:W-:-:S04]  /*1340*/  UIADD3 UR6, UR36, 0x24300, URZ ;  /* 0x0002430024067890 */ /* 0x000fc8000fffe03f */
[----:B------:R-:W-:-:S06]  /*1350*/  ULOP3.LUT UP0, URZ, UR6, 0x9f, URZ, 0xc0, !UPT ;  /* 0x0000009f063f7892 */ /* 0x000fcc000f80c03f */
[----:B------:R-:W-:Y:S02]  /*1360*/  PLOP3.LUT P0, PT, PT, PT, UP0, 0x80, 0x0 ;  /* 0x000000000000781c */ /* 0x000fe40003f0f008 */
[----:B0-----:R-:W-:-:S13]  /*1370*/  R2UR UR38, R0 ;  /* 0x00000000002672ca */ /* 0x001fda00000e0000 */
[----:B------:R-:W-:-:S04]  /*1380*/  UIMAD.WIDE UR4, UR38, 0x55555556, URZ ;  /* 0x55555556260478a5 */ /* 0x000fc8000f8e023f */
[----:B------:R-:W-:-:S04]  /*1390*/  ULEA.HI UR5, UR5, UR5, URZ, 0x1 ;  /* 0x0000000505057291 */ /* 0x000fc8000f8f083f */
[----:B------:R-:W-:-:S04]  /*13a0*/  UIMAD UR40, UR5, -0x3, UR38 ;  /* 0xfffffffd052878a4 */ /* 0x000fc8000f8e0226 */
        /* <DEDUP_REMOVED lines=20> */
.L_x_8382:
[----:B------:R-:W-:Y:S02]  /*14f0*/  LEA.HI R0, R149, R149, RZ, 0x1 ;  /* 0x0000009595007211 */ /* 0x000fe400078f08ff */
[----:B------:R-:W-:Y:S02]  /*1500*/  ISETP.NE.AND P0, PT, R144, 0x3, PT ;  /* 0x000000039000780c */ /* 0x000fe40003f05270 */
[----:B------:R-:W-:-:S05]  /*1510*/  LOP3.LUT R0, R0, 0xfffffffe, RZ, 0xc0, !PT ;  /* 0xfffffffe00007812 */ /* 0x000fca00078ec0ff */
[----:B------:R-:W-:-:S05]  /*1520*/  IMAD.IADD R0, R149, 0x1, -R0 ;  /* 0x0000000195007824 */ /* 0x000fca00078e0a00 */
[----:B------:R-:W-:-:S04]  /*1530*/  SHF.L.U32 R0, R0, 0x1f, RZ ;  /* 0x0000001f00007819 */ /* 0x000fc800000006ff */
[----:B------:R-:W0:Y:S02]  /*1540*/  SYNCS.PHASECHK.TRANS64.TRYWAIT P1, [UR36+0x31c00], R0 ;  /* 0x031c0000ff0075a7 */ /* 0x000e240008020164 */
[----:B0-----:R-:W-:Y:S05]  /*1550*/  @!P1 BRA `(.L_x_8383) ;  /* 0x000000e800209947 */ /* 0x001fea0003800000 */
.L_x_8499:
[----:B------:R-:W-:Y:S05]  /*1560*/  @!P0 BRA `(.L_x_8384) ;  /* 0x0000000000048947 */ /* 0x000fea0003800000 */
[----:B------:R-:W-:Y:S01]  /*1570*/  BPT.TRAP 0x1 ;  /* 0x000000040000795c */ /* 0x000fe20000300000 */
.L_x_8384:
[----:B0-----:R-:W-:Y:S01]  /*1580*/  IMAD.U32 R0, RZ, RZ, UR39 ;  /* 0x00000027ff007e24 */ /* 0x001fe2000f8e00ff */
[----:B------:R-:W-:-:S04]  /*1590*/  SHF.L.U32 R3, R16, 0x1f, RZ ;  /* 0x0000001f10037819 */ /* 0x000fc800000006ff */
[----:B------:R-:W-:-:S04]  /*15a0*/  LEA R0, R0, UR36, 0x3 ;  /* 0x0000002400007c11 */ /* 0x000fc8000f8e18ff */
[----:B------:R0:W1:Y:S01]  /*15b0*/  SYNCS.PHASECHK.TRANS64.TRYWAIT P2, [R0+URZ+0x31c30], R3 ;  /* 0x031c3003000075a7 */ /* 0x000062000804017f */
[----:B------:R-:W-:Y:S05]  /*15c0*/  @!P0 BRA `(.L_x_8385) ;  /* 0x0000000000048947 */ /* 0x000fea0003800000 */
[----:B------:R-:W-:Y:S01]  /*15d0*/  BPT.TRAP 0x1 ;  /* 0x000000040000795c */ /* 0x000fe20000300000 */
.L_x_8385:
[----:B------:R-:W2:Y:S01]  /*15e0*/  S2R R4, SR_TID.X ;  /* 0x0000000000047919 */ /* 0x000ea20000002100 */
[----:B------:R-:W-:Y:S01]  /*15f0*/  IMAD.MOV.U32 R71, RZ, RZ, RZ ;  /* 0x000000ffff477224 */ /* 0x000fe200078e00ff */
[----:B--2---:R-:W-:Y:S01]  /*1600*/  LOP3.LUT P1, RZ, R4, 0x7f, RZ, 0xc0, !PT ;  /* 0x0000007f04ff7812 */ /* 0x004fe2000782c0ff */
[----:B-1----:R-:W-:-:S12]  /*1610*/  @P2 BRA `(.L_x_8386) ;  /* 0x0000000000082947 */ /* 0x002fd80003800000 */
[----:B------:R-:W1:Y:S02]  /*1620*/  SYNCS.PHASECHK.TRANS64.TRYWAIT P2, [R0+URZ+0x31c30], R3 ;  /* 0x031c3003000075a7 */ /* 0x000e64000804017f */
[----:B-1----:R-:W-:Y:S05]  /*1630*/  @!P2 BRA `(.L_x_8387) ;  /* 0x000000e80000a947 */ /* 0x002fea0003800000 */
.L_x_8386:
[----:B------:R-:W-:Y:S05]  /*1640*/  WARPSYNC.ALL ;  /* 0x0000000000007948 */ /* 0x000fea0003800000 */
[----:B------:R-:W-:Y:S01]  /*1650*/  UIADD3 UR4, UR36, 0x16a00, URZ ;  /* 0x00016a0024047890 */ /* 0x000fe2000fffe03f */
[----:B------:R-:W-:Y:S01]  /*1660*/  WARPGROUP.ARRIVE ;  /* 0x00000000000079c5 */ /* 0x000fe20000000000 */
[----:B------:R-:W-:Y:S01]  /*1670*/  ULEA UR40, UR40, UR36, 0xc ;  /* 0x0000002428287291 */ /* 0x000fe2000f8e603f */
[----:B------:R-:W-:Y:S01]  /*1680*/  P2R R20, PR, RZ, 0x1 ;  /* 0x00000001ff147803 */ /* 0x000fe20000000000 */
[----:B------:R-:W-:Y:S01]  /*1690*/  USHF.R.U32.HI UR4, URZ, 0x4, UR4 ;  /* 0x000000043f047899 */ /* 0x000fe20008011604 */
[----:B01----:R-:W-:Y:S01]  /*16a0*/  @!P1 VIADD R0, R0, 0x31c40 ;  /* 0x00031c4000009836 */ /* 0x003fe20000000000 */
        /* <DEDUP_REMOVED lines=9> */
[----:B------:R-:W-:Y:S01]  /*1740*/  UIADD3 UR6, UR26, 0x40, URZ ;  /* 0x000000401a067890 */ /* 0x000fe2000fffe03f */
[----:B------:R-:W-:-:S03]  /*1750*/  UMOV UR5, UR25 ;  /* 0x0000001900057c82 */ /* 0x000fc60008000000 */
[----:B------:R-:W-:Y:S01]  /*1760*/  UMOV UR4, UR24 ;  /* 0x0000001800047c82 */ /* 0x000fe20008000000 */
[----:B------:R-:W-:Y:S01]  /*1770*/  UMOV UR7, 0x80000020 ;  /* 0x8000002000077882 */ /* 0x000fe20000000000 */
[----:B------:R-:W-:Y:S01]  /*1780*/  HGMMA.64x16x16.F32 R96, gdesc[UR24], RZ, !UPT, gsb0 ;  /* 0x00200000186079f0 */ /* 0x000fe2000c0008ff */
        /* <DEDUP_REMOVED lines=321> */
[----:B------:R-:W3:Y:S01]  /*2ba0*/  MUFU.TANH R14, R14 ;  /* 0x0000000e000e7308 */ /* 0x000ee20000002400 */
[----:B------:R-:W-:Y:S01]  /*2bb0*/  UMOV UR23, 0x80000020 ;  /* 0x8000002000177882 */ /* 0x000fe20000000000 */
[----:B------:R-:W-:Y:S01]  /*2bc0*/  FMUL.FTZ R12, R93, UR6 ;  /* 0x000000065d0c7c20 */ /* 0x000fe20008410000 */
[----:B------:R-:W-:Y:S01]  /*2bd0*/  FMUL.FTZ R21, R94, UR6 ;  /* 0x000000065e157c20 */ /* 0x000fe20008410000 */
[----:B------:R-:W-:-:S04]  /*2be0*/  FMUL.FTZ R15, R95, UR6 ;  /* 0x000000065f0f7c20 */ /* 0x000fc80008410000 */
[----:B------:R-:W4:Y:S08]  /*2bf0*/  MUFU.TANH R65, R65 ;  /* 0x0000004100417308 */ /* 0x000f300000002400 */
[----:B------:R-:W5:Y:S08]  /*2c00*/  MUFU.TANH R67, R67 ;  /* 0x0000004300437308 */ /* 0x000f700000002400 */
[----:B------:R-:W5:Y:S08]  /*2c10*/  MUFU.TANH R69, R69 ;  /* 0x0000004500457308 */ /* 0x000f700000002400 */
[----:B------:R-:W5:Y:S08]  /*2c20*/  MUFU.TANH R10, R10 ;  /* 0x0000000a000a7308 */ /* 0x000f700000002400 */
        /* <DEDUP_REMOVED lines=15> */
[----:B------:R-:W-:-:S06]  /*2d20*/  FMUL.FTZ R85, R85, UR6 ;  /* 0x0000000655557c20 */ /* 0x000fcc0008410000 */
        /* <DEDUP_REMOVED lines=36> */
[----:B------:R-:W-:Y:S01]  /*2f70*/  FMUL.FTZ R56, R56, UR6 ;  /* 0x0000000638387c20 */ /* 0x000fe20008410000 */
[----:B------:R-:W-:Y:S01]  /*2f80*/  MUFU.TANH R72, R72 ;  /* 0x0000004800487308 */ /* 0x000fe20000002400 */
        /* <DEDUP_REMOVED lines=17> */
[----:B------:R-:W5:Y:S01]  /*30a0*/  MUFU.TANH R60, R60 ;  /* 0x0000003c003c7308 */ /* 0x000f620000002400 */
[----:B------:R-:W-:Y:S01]  /*30b0*/  FMUL.FTZ R48, R48, UR6 ;  /* 0x0000000630307c20 */ /* 0x000fe20008410000 */
[----:B------:R-:W-:Y:S01]  /*30c0*/  FMUL.FTZ R52, R52, UR6 ;  /* 0x0000000634347c20 */ /* 0x000fe20008410000 */
[C---:B------:R-:W-:Y:S01]  /*30d0*/  ISETP.GT.AND P2, PT, R6.reuse, RZ, PT ;  /* 0x000000ff0600720c */ /* 0x040fe20003f44270 */
[----:B------:R-:W-:Y:S01]  /*30e0*/  FMUL.FTZ R53, R53, UR6 ;  /* 0x0000000635357c20 */ /* 0x000fe20008410000 */
[C---:B------:R-:W-:Y:S01]  /*30f0*/  ISETP.GT.AND P6, PT, R6.reuse, 0x1, PT ;  /* 0x000000010600780c */ /* 0x040fe20003fc4270 */
[----:B------:R-:W-:Y:S01]  /*3100*/  FMUL.FTZ R55, R55, UR6 ;  /* 0x0000000637377c20 */ /* 0x000fe20008410000 */
[C---:B------:R-:W-:Y:S01]  /*3110*/  ISETP.GT.AND P4, PT, R6.reuse, 0x9, PT ;  /* 0x000000090600780c */ /* 0x040fe20003f84270 */
[----:B------:R-:W5:Y:S01]  /*3120*/  MUFU.TANH R76, R76 ;  /* 0x0000004c004c7308 */ /* 0x000f620000002400 */
[----:B------:R-:W-:-:S02]  /*3130*/  ISETP.GT.AND P3, PT, R6, 0x10, PT ;  /* 0x000000100600780c */ /* 0x000fc40003f64270 */
[----:B------:R-:W-:Y:S02]  /*3140*/  ISETP.GT.AND P5, PT, R6, 0x8, PT ;  /* 0x000000080600780c */ /* 0x000fe40003fa4270 */
[----:B0-----:R-:W-:Y:S02]  /*3150*/  FSEL R57, R4, -INF , P2 ;  /* 0xff80000004397808 */ /* 0x001fe40001000000 */
[----:B-1----:R-:W-:Y:S01]  /*3160*/  FSEL R8, R8, -INF , P6 ;  /* 0xff80000008087808 */ /* 0x002fe20003000000 */
[----:B------:R-:W0:Y:S01]  /*3170*/  MUFU.TANH R86, R86 ;  /* 0x0000005600567308 */ /* 0x000e220000002400 */
[----:B--2---:R-:W-:Y:S02]  /*3180*/  FSEL R63, R9, -INF , P4 ;  /* 0xff800000093f7808 */ /* 0x004fe40002000000 */
[----:B---3--:R-:W-:Y:S02]  /*3190*/  FSEL R9, R14, -INF , P3 ;  /* 0xff8000000e097808 */ /* 0x008fe40001800000 */
[----:B------:R-:W-:-:S02]  /*31a0*/  FSEL R59, R7, -INF , P5 ;  /* 0xff800000073b7808 */ /* 0x000fc40002800000 */
[----:B------:R-:W-:Y:S01]  /*31b0*/  FMNMX.FTZ R14, R57, R8, !PT ;  /* 0x00000008390e7209 */ /* 0x000fe20007810000 */
[----:B------:R-:W1:Y:S01]  /*31c0*/  MUFU.TANH R87, R87 ;  /* 0x0000005700577308 */ /* 0x000e620000002400 */
[----:B------:R-:W-:Y:S02]  /*31d0*/  FSEL R3, R3, -INF , P2 ;  /* 0xff80000003037808 */ /* 0x000fe40001000000 */
[----:B------:R-:W-:Y:S02]  /*31e0*/  FMNMX.FTZ R14, R59, R14, !PT ;  /* 0x0000000e3b0e7209 */ /* 0x000fe40007810000 */
[----:B------:R-:W-:Y:S02]  /*31f0*/  ISETP.GT.AND P2, PT, R6, 0x11, PT ;  /* 0x000000110600780c */ /* 0x000fe40003f44270 */
[----:B----4-:R-:W-:Y:S01]  /*3200*/  FSEL R65, R65, -INF , P3 ;  /* 0xff80000041417808 */ /* 0x010fe20001800000 */
[----:B------:R-:W2:Y:S01]  /*3210*/  MUFU.TANH R48, R48 ;  /* 0x0000003000307308 */ /* 0x000ea20000002400 */
[----:B------:R-:W-:-:S02]  /*3220*/  FMNMX.FTZ R14, R63, R14, !PT ;  /* 0x0000000e3f0e7209 */ /* 0x000fc40007810000 */
[----:B------:R-:W-:Y:S02]  /*3230*/  FSEL R4, R5, -INF , P6 ;  /* 0xff80000005047808 */ /* 0x000fe40003000000 */
[C---:B------:R-:W-:Y:S02]  /*3240*/  ISETP.GT.AND P6, PT, R6.reuse, 0x18, PT ;  /* 0x000000180600780c */ /* 0x040fe40003fc4270 */
[----:B-----5:R-:W-:Y:S01]  /*3250*/  FSEL R67, R67, -INF , P2 ;  /* 0xff80000043437808 */ /* 0x020fe20001000000 */
[----:B------:R-:W3:Y:S01]  /*3260*/  MUFU.TANH R58, R58 ;  /* 0x0000003a003a7308 */ /* 0x000ee20000002400 */
[----:B------:R-:W-:Y:S02]  /*3270*/  FMNMX.FTZ R14, R65, R14, !PT ;  /* 0x0000000e410e7209 */ /* 0x000fe40007810000 */
[----:B------:R-:W-:Y:S02]  /*3280*/  FSEL R5, R11, -INF , P5 ;  /* 0xff8000000b057808 */ /* 0x000fe40002800000 */
[----:B------:R-:W-:-:S02]  /*3290*/  ISETP.GT.AND P5, PT, R6, 0x19, PT ;  /* 0x000000190600780c */ /* 0x000fc40003fa4270 */
[----:B------:R-:W-:Y:S01]  /*32a0*/  FSEL R69, R69, -INF , P6 ;  /* 0xff80000045457808 */ /* 0x000fe20003000000 */
[----:B------:R-:W-:Y:S02]  /*32b0*/  WARPGROUP.DEPBAR.LE gsb0, 0x0 ;  /* 0x00008000000079c5 */ /* 0x000fe40000010000 */
[----:B------:R-:W-:Y:S01]  /*32c0*/  WARPGROUP.ARRIVE ;  /* 0x00000000000079c5 */ /* 0x000fe20000000000 */
[----:B------:R-:W-:Y:S01]  /*32d0*/  FMNMX.FTZ R14, R67, R14, !PT ;  /* 0x0000000e430e7209 */ /* 0x000fe20007810000 */
[----:B------:R-:W-:Y:S01]  /*32e0*/  FMUL.FTZ R93, R42, UR6 ;  /* 0x000000062a5d7c20 */ /* 0x000fe20008410000 */
[----:B------:R-:W-:Y:S01]  /*32f0*/  FSEL R7, R10, -INF , P4 ;  /* 0xff8000000a077808 */ /* 0x000fe20002000000 */
[----:B------:R4:W-:Y:S01]  /*3300*/  MUFU.TANH R42, R54 ;  /* 0x00000036002a7308 */ /* 0x0009e20000002400 */
[----:B------:R-:W-:Y:S01]  /*3310*/  ISETP.GT.AND P4, PT, R6, 0x20, PT ;  /* 0x000000200600780c */ /* 0x000fe20003f84270 */
[----:B------:R-:W-:Y:S01]  /*3320*/  HGMMA.64x16x16.F32 R32, gdesc[UR20], R32, gsb0 ;  /* 0x00200000142079f0 */ /* 0x000fe20008000820 */
[----:B------:R-:W-:Y:S01]  /*3330*/  FSEL R73, R12, -INF , P5 ;  /* 0xff8000000c497808 */ /* 0x000fe20002800000 */
[----:B------:R-:W-:Y:S01]  /*3340*/  UIADD3 UR22, UR26, 0x682, URZ ;  /* 0x000006821a167890 */ /* 0x000fe2000fffe03f */
[----:B------:R-:W-:Y:S01]  /*3350*/  FMNMX.FTZ R14, R69, R14, !PT ;  /* 0x0000000e450e7209 */ /* 0x000fe20007810000 */
[----:B------:R-:W-:Y:S01]  /*3360*/  FMUL.FTZ R41, R41, UR6 ;  /* 0x0000000629297c20 */ /* 0x000fe20008410000 */
[----:B------:R-:W-:Y:S01]  /*3370*/  ISETP.GT.AND P3, PT, R6, 0x21, PT ;  /* 0x000000210600780c */ /* 0x000fe20003f64270 */
[----:B------:R-:W-:Y:S01]  /*3380*/  UMOV UR23, 0x80000020 ;  /* 0x8000002000177882 */ /* 0x000fe20000000000 */
[----:B------:R-:W-:Y:S01]  /*3390*/  FSEL R79, R64, -INF , P4 ;  /* 0xff800000404f7808 */ /* 0x000fe20002000000 */
[----:B------:R5:W-:Y:S01]  /*33a0*/  MUFU.TANH R10, R41 ;  /* 0x00000029000a7308 */ /* 0x000be20000002400 */
[----:B------:R-:W-:Y:S01]  /*33b0*/  FMNMX.FTZ R14, R73, R14, !PT ;  /* 0x0000000e490e7209 */ /* 0x000fe20007810000 */
[----:B------:R-:W-:Y:S01]  /*33c0*/  FMUL.FTZ R135, R45, UR6 ;  /* 0x000000062d877c20 */ /* 0x000fe20008410000 */
[----:B------:R-:W-:Y:S01]  /*33d0*/  FSEL R11, R13, -INF , P2 ;  /* 0xff8000000d0b7808 */ /* 0x000fe20001000000 */
[----:B------:R-:W-:Y:S01]  /*33e0*/  FMUL.FTZ R51, R43, UR6 ;  /* 0x000000062b337c20 */ /* 0x000fe20008410000 */
[----:B------:R-:W-:Y:S01]  /*33f0*/  ISETP.GT.AND P2, PT, R6, 0x28, PT ;  /* 0x000000280600780c */ /* 0x000fe20003f44270 */
[----:B------:R-:W-:Y:S01]  /*3400*/  FMUL.FTZ R49, R40, UR6 ;  /* 0x0000000628317c20 */ /* 0x000fe20008410000 */
[----:B------:R-:W-:Y:S01]  /*3410*/  FSEL R81, R81, -INF , P3 ;  /* 0xff80000051517808 */ /* 0x000fe20001800000 */
[----:B------:R-:W-:Y:S01]  /*3420*/  FMUL.FTZ R97, R47, UR6 ;  /* 0x000000062f617c20 */ /* 0x000fe20008410000 */
[----:B------:R-:W-:Y:S01]  /*3430*/  FMNMX.FTZ R14, R79, R14, !PT ;  /* 0x0000000e4f0e7209 */ /* 0x000fe20007810000 */
[----:B------:R-:W-:Y:S01]  /*3440*/  FMUL.FTZ R95, R46, UR6 ;  /* 0x000000062e5f7c20 */ /* 0x000fe20008410000 */
[----:B------:R-:W-:Y:S01]  /*3450*/  FSEL R13, R21, -INF , P6 ;  /* 0xff800000150d7808 */ /* 0x000fe20003000000 */
[----:B------:R0:W-:Y:S01]  /*3460*/  MUFU.TANH R46, R49 ;  /* 0x00000031002e7308 */ /* 0x0001e20000002400 */
[----:B------:R-:W-:Y:S01]  /*3470*/  ISETP.GT.AND P6, PT, R6, 0x29, PT ;  /* 0x000000290600780c */ /* 0x000fe20003fc4270 */
[----:B------:R-:W-:Y:S01]  /*3480*/  FMUL.FTZ R133, R44, UR6 ;  /* 0x000000062c857c20 */ /* 0x000fe20008410000 */
[----:B------:R-:W-:-:S02]  /*3490*/  FSEL R83, R83, -INF , P2 ;  /* 0xff80000053537808 */ /* 0x000fc40001000000 */
[----:B------:R-:W-:Y:S02]  /*34a0*/  FMNMX.FTZ R14, R81, R14, !PT ;  /* 0x0000000e510e7209 */ /* 0x000fe40007810000 */
[----:B------:R-:W-:Y:S01]  /*34b0*/  FSEL R15, R15, -INF , P5 ;  /* 0xff8000000f0f7808 */ /* 0x000fe20002800000 */
[----:B------:R-:W3:Y:S01]  /*34c0*/  MUFU.TANH R88, R88 ;  /* 0x0000005800587308 */ /* 0x000ee20000002400 */
[----:B------:R-:W-:Y:S02]  /*34d0*/  ISETP.GT.AND P5, PT, R6, 0x30, PT ;  /* 0x000000300600780c */ /* 0x000fe40003fa4270 */
[----:B------:R-:W-:Y:S02]  /*34e0*/  FSEL R85, R85, -INF , P6 ;  /* 0xff80000055557808 */ /* 0x000fe40003000000 */
[----:B----4-:R-:W-:Y:S02]  /*34f0*/  FMNMX.FTZ R54, R83, R14, !PT ;  /* 0x0000000e53367209 */ /* 0x010fe40007810000 */
[----:B------:R-:W-:Y:S01]  /*3500*/  FSEL R21, R68, -INF , P4 ;  /* 0xff80000044157808 */ /* 0x000fe20002000000 */
[----:B------:R-:W4:Y:S01]  /*3510*/  MUFU.TANH R61, R61 ;  /* 0x0000003d003d7308 */ /* 0x000f220000002400 */
[----:B------:R-:W-:-:S02]  /*3520*/  ISETP.GT.AND P4, PT, R6, 0x31, PT ;  /* 0x000000310600780c */ /* 0x000fc40003f84270 */
[----:B------:R-:W-:Y:S02]  /*3530*/  FSEL R91, R91, -INF , P5 ;  /* 0xff8000005b5b7808 */ /* 0x000fe40002800000 */
[----:B------:R-:W-:Y:S02]  /*3540*/  FMNMX.FTZ R54, R85, R54, !PT ;  /* 0x0000003655367209 */ /* 0x000fe40007810000 */
[----:B-----5:R-:W-:Y:S01]  /*3550*/  FSEL R41, R66, -INF , P3 ;  /* 0xff80000042297808 */ /* 0x020fe20001800000 */
[----:B------:R5:W-:Y:S01]  /*3560*/  MUFU.TANH R12, R51 ;  /* 0x00000033000c7308 */ /* 0x000be20000002400 */
[----:B------:R-:W-:Y:S02]  /*3570*/  ISETP.GT.AND P3, PT, R6, 0x38, PT ;  /* 0x000000380600780c */ /* 0x000fe40003f64270 */
[----:B------:R-:W-:Y:S02]  /*3580*/  FSEL R103, R70, -INF , P4 ;  /* 0xff80000046677808 */ /* 0x000fe40002000000 */
[----:B------:R-:W-:-:S02]  /*3590*/  FMNMX.FTZ R54, R91, R54, !PT ;  /* 0x000000365b367209 */ /* 0x000fc40007810000 */
[----:B------:R-:W-:Y:S01]  /*35a0*/  FSEL R45, R80, -INF , P6 ;  /* 0xff800000502d7808 */ /* 0x000fe20003000000 */
[----:B------:R-:W-:Y:S02]  /*35b0*/  WARPGROUP.DEPBAR.LE gsb0, 0x0 ;  /* 0x00008000000079c5 */ /* 0x000fe40000010000 */
[----:B------:R-:W-:Y:S01]  /*35c0*/  WARPGROUP.ARRIVE ;  /* 0x00000000000079c5 */ /* 0x000fe20000000000 */
[----:B------:R-:W-:Y:S01]  /*35d0*/  FSEL R43, R82, -INF , P2 ;  /* 0xff800000522b7808 */ /* 0x000fe20001000000 */
[----:B------:R-:W4:Y:S01]  /*35e0*/  MUFU.TANH R52, R52 ;  /* 0x0000003400347308 */ /* 0x000f220000002400 */
[C---:B------:R-:W-:Y:S01]  /*35f0*/  ISETP.GT.AND P6, PT, R6.reuse, 0x40, PT ;  /* 0x000000400600780c */ /* 0x040fe20003fc4270 */
[----:B------:R-:W-:Y:S01]  /*3600*/  FMUL.FTZ R14, R33, UR6 ;  /* 0x00000006210e7c20 */ /* 0x000fe20008410000 */
[----:B------:R-:W-:Y:S01]  /*3610*/  ISETP.GT.AND P2, PT, R6, 0x39, PT ;  /* 0x000000390600780c */ /* 0x000fe20003f44270 */
[----:B------:R-:W-:Y:S01]  /*3620*/  HGMMA.64x16x16.F32 R24, gdesc[UR20], R24, gsb0 ;  /* 0x00200000141879f0 */ /* 0x000fe20008000818 */
[----:B------:R-:W-:Y:S01]  /*3630*/  FSEL R109, R74, -INF , P3 ;  /* 0xff8000004a6d7808 */ /* 0x000fe20001800000 */
[----:B------:R-:W-:Y:S01]  /*3640*/  FMUL.FTZ R32, R32, UR6 ;  /* 0x0000000620207c20 */ /* 0x000fe20008410000 */
[----:B------:R-:W-:Y:S01]  /*3650*/  FMNMX.FTZ R54, R103, R54, !PT ;  /* 0x0000003667367209 */ /* 0x000fe20007810000 */
[----:B------:R-:W4:Y:S01]  /*3660*/  MUFU.TANH R62, R62 ;  /* 0x0000003e003e7308 */ /* 0x000f220000002400 */
[----:B------:R-:W-:Y:S01]  /*3670*/  FSEL R113, R56, -INF , P6 ;  /* 0xff80000038717808 */ /* 0x000fe20003000000 */
[----:B------:R-:W-:Y:S01]  /*3680*/  FMUL.FTZ R36, R36, UR6 ;  /* 0x0000000624247c20 */ /* 0x000fe20008410000 */
[----:B------:R-:W-:Y:S01]  /*3690*/  FSEL R111, R72, -INF , P2 ;  /* 0xff800000486f7808 */ /* 0x000fe20001000000 */
[----:B------:R-:W-:Y:S01]  /*36a0*/  FMUL.FTZ R34, R34, UR6 ;  /* 0x0000000622227c20 */ /* 0x000fe20008410000 */
[----:B------:R-:W-:Y:S01]  /*36b0*/  FMNMX.FTZ R56, R109, R54, !PT ;  /* 0x000000366d387209 */ /* 0x000fe20007810000 */
[----:B------:R-:W-:Y:S01]  /*36c0*/  FMUL.FTZ R54, R35, UR6 ;  /* 0x0000000623367c20 */ /* 0x000fe20008410000 */
[----:B------:R-:W-:Y:S01]  /*36d0*/  FSEL R47, R84, -INF , P5 ;  /* 0xff800000542f7808 */ /* 0x000fe20002800000 */
[----:B------:R1:W4:Y:S01]  /*36e0*/  MUFU.TANH R40, R53 ;  /* 0x0000003500287308 */ /* 0x0003220000002400 */
[----:B------:R-:W-:Y:S01]  /*36f0*/  ISETP.GT.AND P5, PT, R6, 0x41, PT ;  /* 0x000000410600780c */ /* 0x000fe20003fa4270 */
[----:B------:R-:W-:Y:S01]  /*3700*/  FMUL.FTZ R38, R38, UR6 ;  /* 0x0000000626267c20 */ /* 0x000fe20008410000 */
[----:B------:R-:W-:Y:S01]  /*3710*/  FMNMX.FTZ R56, R111, R56, !PT ;  /* 0x000000386f387209 */ /* 0x000fe20007810000 */
[----:B------:R-:W-:Y:S01]  /*3720*/  IMAD.U32 R74, RZ, RZ, UR7 ;  /* 0x00000007ff4a7e24 */ /* 0x000fe2000f8e00ff */
[----:B0-----:R-:W-:-:S02]  /*3730*/  FSEL R49, R75, -INF , P4 ;  /* 0xff8000004b317808 */ /* 0x001fc40002000000 */
[----:B------:R-:W-:Y:S01]  /*3740*/  ISETP.GT.AND P4, PT, R6, 0x48, PT ;  /* 0x000000480600780c */ /* 0x000fe20003f84270 */
[----:B------:R-:W0:Y:S01]  /*3750*/  MUFU.TANH R89, R89 ;  /* 0x0000005900597308 */ /* 0x000e220000002400 */
[----:B------:R-:W-:Y:S02]  /*3760*/  FSEL R115, R77, -INF , P5 ;  /* 0xff8000004d737808 */ /* 0x000fe40002800000 */
[----:B------:R-:W-:Y:S02]  /*3770*/  FMNMX.FTZ R56, R113, R56, !PT ;  /* 0x0000003871387209 */ /* 0x000fe40007810000 */
[----:B-----5:R-:W-:Y:S02]  /*3780*/  FSEL R51, R78, -INF , P3 ;  /* 0xff8000004e337808 */ /* 0x020fe40001800000 */
[----:B------:R-:W-:Y:S01]  /*3790*/  ISETP.GT.AND P3, PT, R6, 0x49, PT ;  /* 0x000000490600780c */ /* 0x000fe20003f64270 */
[----:B------:R5:W-:Y:S01]  /*37a0*/  MUFU.TANH R44, R55 ;  /* 0x00000037002c7308 */ /* 0x000be20000002400 */
[----:B------:R-:W-:-:S02]  /*37b0*/  FSEL R117, R60, -INF , P4 ;  /* 0xff8000003c757808 */ /* 0x000fc40002000000 */
[----:B------:R-:W-:Y:S02]  /*37c0*/  FMNMX.FTZ R56, R115, R56, !PT ;  /* 0x0000003873387209 */ /* 0x000fe40007810000 */
[----:B-1----:R-:W-:Y:S02]  /*37d0*/  FSEL R53, R76, -INF , P2 ;  /* 0xff8000004c357808 */ /* 0x002fe40001000000 */
[----:B------:R-:W-:Y:S01]  /*37e0*/  ISETP.GT.AND P2, PT, R6, 0x50, PT ;  /* 0x000000500600780c */ /* 0x000fe20003f44270 */
[----:B------:R-:W1:Y:S01]  /*37f0*/  MUFU.TANH R50, R50 ;  /* 0x0000003200327308 */ /* 0x000e620000002400 */
[----:B------:R-:W-:Y:S02]  /*3800*/  FSEL R119, R86, -INF , P3 ;  /* 0xff80000056777808 */ /* 0x000fe40001800000 */
[----:B------:R-:W-:Y:S02]  /*3810*/  FMNMX.FTZ R56, R117, R56, !PT ;  /* 0x0000003875387209 */ /* 0x000fe40007810000 */
[----:B-----5:R-:W-:-:S02]  /*3820*/  FSEL R55, R87, -INF , P6 ;  /* 0xff80000057377808 */ /* 0x020fc40003000000 */
[----:B------:R-:W-:Y:S01]  /*3830*/  ISETP.GT.AND P6, PT, R6, 0x51, PT ;  /* 0x000000510600780c */ /* 0x000fe20003fc4270 */
[----:B------:R-:W5:Y:S01]  /*3840*/  MUFU.TANH R133, R133 ;  /* 0x0000008500857308 */ /* 0x000f620000002400 */
[----:B--2---:R-:W-:Y:S01]  /*3850*/  FSEL R121, R48, -INF , P2 ;  /* 0xff80000030797808 */ /* 0x004fe20001000000 */
[----:B------:R-:W-:Y:S01]  /*3860*/  FMUL.FTZ R48, R37, UR6 ;  /* 0x0000000625307c20 */ /* 0x000fe20008410000 */
[----:B------:R-:W-:Y:S02]  /*3870*/  FMNMX.FTZ R56, R119, R56, !PT ;  /* 0x0000003877387209 */ /* 0x000fe40007810000 */
[----:B---3--:R-:W-:Y:S02]  /*3880*/  FSEL R33, R58, -INF , P5 ;  /* 0xff8000003a217808 */ /* 0x008fe40002800000 */
[----:B------:R-:W-:Y:S01]  /*3890*/  ISETP.GT.AND P5, PT, R6, 0x58, PT ;  /* 0x000000580600780c */ /* 0x000fe20003fa4270 */
[----:B------:R-:W2:Y:S01]  /*38a0*/  MUFU.TANH R135, R135 ;  /* 0x0000008700877308 */ /* 0x000ea20000002400 */
[----:B------:R-:W-:Y:S01]  /*38b0*/  FSEL R123, R88, -INF , P6 ;  /* 0xff800000587b7808 */ /* 0x000fe20003000000 */
[----:B------:R-:W-:-:S02]  /*38c0*/  WARPGROUP.DEPBAR.LE gsb0, 0x0 ;  /* 0x00008000000079c5 */ /* 0x000fc40000010000 */
[----:B------:R-:W-:Y:S01]  /*38d0*/  FMNMX.FTZ R56, R121, R56, !PT ;  /* 0x0000003879387209 */ /* 0x000fe20007810000 */
[----:B------:R-:W-:Y:S01]  /*38e0*/  FMUL.FTZ R24, R24, UR6 ;  /* 0x0000000618187c20 */ /* 0x000fe20008410000 */
[----:B----4-:R-:W-:Y:S01]  /*38f0*/  FSEL R61, R61, -INF , P4 ;  /* 0xff8000003d3d7808 */ /* 0x010fe20002000000 */
[----:B------:R-:W-:Y:S01]  /*3900*/  FMUL.FTZ R28, R28, UR6 ;  /* 0x000000061c1c7c20 */ /* 0x000fe20008410000 */
[----:B------:R-:W-:Y:S01]  /*3910*/  ISETP.GT.AND P4, PT, R6, 0x59, PT ;  /* 0x000000590600780c */ /* 0x000fe20003f84270 */
[----:B------:R-:W3:Y:S01]  /*3920*/  MUFU.TANH R93, R93 ;  /* 0x0000005d005d7308 */ /* 0x000ee20000002400 */
[----:B------:R-:W-:Y:S01]  /*3930*/  FSEL R125, R52, -INF , P5 ;  /* 0xff800000347d7808 */ /* 0x000fe20002800000 */
[----:B------:R-:W-:Y:S01]  /*3940*/  FMUL.FTZ R29, R29, UR6 ;  /* 0x000000061d1d7c20 */ /* 0x000fe20008410000 */
[----:B------:R-:W-:Y:S02]  /*3950*/  FMNMX.FTZ R56, R123, R56, !PT ;  /* 0x000000387b387209 */ /* 0x000fe40007810000 */
[----:B------:R-:W-:-:S02]  /*3960*/  FSEL R35, R62, -INF , P3 ;  /* 0xff8000003e237808 */ /* 0x000fc40001800000 */
[----:B------:R-:W-:Y:S01]  /*3970*/  ISETP.GT.AND P3, PT, R6, 0x60, PT ;  /* 0x000000600600780c */ /* 0x000fe20003f64270 */
[----:B------:R-:W4:Y:S01]  /*3980*/  MUFU.TANH R32, R32 ;  /* 0x0000002000207308 */ /* 0x000f220000002400 */
[----:B------:R-:W-:Y:S01]  /*3990*/  FSEL R127, R40, -INF , P4 ;  /* 0xff800000287f7808 */ /* 0x000fe20002000000 */
[----:B------:R-:W-:Y:S01]  /*39a0*/  FMUL.FTZ R40, R39, UR6 ;  /* 0x0000000627287c20 */ /* 0x000fe20008410000 */
[----:B------:R-:W-:Y:S02]  /*39b0*/  FMNMX.FTZ R56, R125, R56, !PT ;  /* 0x000000387d387209 */ /* 0x000fe40007810000 */
[----:B0-----:R-:W-:Y:S02]  /*39c0*/  FSEL R77, R89, -INF , P2 ;  /* 0xff800000594d7808 */ /* 0x001fe40001000000 */
[----:B------:R-:W-:Y:S01]  /*39d0*/  ISETP.GT.AND P2, PT, R6, 0x61, PT ;  /* 0x000000610600780c */ /* 0x000fe20003f44270 */
[----:B------:R-:W0:Y:S01]  /*39e0*/  MUFU.TANH R14, R14 ;  /* 0x0000000e000e7308 */ /* 0x000e220000002400 */
[----:B------:R-:W-:-:S02]  /*39f0*/  FSEL R129, R46, -INF , P3 ;  /* 0xff8000002e817808 */ /* 0x000fc40001800000 */
[----:B------:R-:W-:Y:S02]  /*3a00*/  FMNMX.FTZ R56, R127, R56, !PT ;  /* 0x000000387f387209 */ /* 0x000fe40007810000 */
[----:B-1----:R-:W-:Y:S02]  /*3a10*/  FSEL R87, R50, -INF , P6 ;  /* 0xff80000032577808 */ /* 0x002fe40003000000 */
[----:B------:R-:W-:Y:S01]  /*3a20*/  ISETP.GT.AND P6, PT, R6, 0x68, PT ;  /* 0x000000680600780c */ /* 0x000fe20003fc4270 */
[----:B------:R-:W1:Y:S01]  /*3a30*/  MUFU.TANH R95, R95 ;  /* 0x0000005f005f7308 */ /* 0x000e620000002400 */
[----:B------:R-:W-:Y:S01]  /*3a40*/  FSEL R131, R10, -INF , P2 ;  /* 0xff8000000a837808 */ /* 0x000fe20001000000 */
[----:B------:R-:W-:Y:S01]  /*3a50*/  FMUL.FTZ R10, R25, UR6 ;  /* 0x00000006190a7c20 */ /* 0x000fe20008410000 */
[----:B------:R-:W-:Y:S02]  /*3a60*/  FMNMX.FTZ R56, R129, R56, !PT ;  /* 0x0000003881387209 */ /* 0x000fe40007810000 */
[----:B------:R-:W-:-:S02]  /*3a70*/  FSEL R37, R42, -INF , P5 ;  /* 0xff8000002a257808 */ /* 0x000fc40002800000 */
[----:B------:R-:W-:Y:S01]  /*3a80*/  ISETP.GT.AND P5, PT, R6, 0x69, PT ;  /* 0x000000690600780c */ /* 0x000fe20003fa4270 */
[----:B------:R-:W1:Y:S01]  /*3a90*/  MUFU.TANH R36, R36 ;  /* 0x0000002400247308 */ /* 0x000e620000002400 */
[----:B-----5:R-:W-:Y:S02]  /*3aa0*/  FSEL R133, R133, -INF , P6 ;  /* 0xff80000085857808 */ /* 0x020fe40003000000 */
[----:B------:R-:W-:Y:S02]  /*3ab0*/  FMNMX.FTZ R56, R131, R56, !PT ;  /* 0x0000003883387209 */ /* 0x000fe40007810000 */
[----:B------:R-:W-:Y:S02]  /*3ac0*/  FSEL R89, R44, -INF , P4 ;  /* 0xff8000002c597808 */ /* 0x000fe40002000000 */
[----:B------:R-:W-:Y:S01]  /*3ad0*/  ISETP.GT.AND P4, PT, R6, 0x70, PT ;  /* 0x000000700600780c */ /* 0x000fe20003f84270 */
[----:B------:R-:W5:Y:S01]  /*3ae0*/  MUFU.TANH R97, R97 ;  /* 0x0000006100617308 */ /* 0x000f620000002400 */
[----:B--2---:R-:W-:-:S02]  /*3af0*/  FSEL R135, R135, -INF , P5 ;  /* 0xff80000087877808 */ /* 0x004fc40002800000 */
[----:B------:R-:W-:Y:S02]  /*3b00*/  FMNMX.FTZ R56, R133, R56, !PT ;  /* 0x0000003885387209 */ /* 0x000fe40007810000 */
[----:B---3--:R-:W-:Y:S02]  /*3b10*/  FSEL R93, R93, -INF , P3 ;  /* 0xff8000005d5d7808 */ /* 0x008fe40001800000 */
[----:B------:R-:W-:Y:S01]  /*3b20*/  ISETP.GT.AND P3, PT, R6, 0x71, PT ;  /* 0x000000710600780c */ /* 0x000fe20003f64270 */
[----:B------:R-:W2:Y:S01]  /*3b30*/  MUFU.TANH R48, R48 ;  /* 0x0000003000307308 */ /* 0x000ea20000002400 */
[----:B----4-:R-:W-:Y:S01]  /*3b40*/  FSEL R137, R32, -INF , P4 ;  /* 0xff80000020897808 */ /* 0x010fe20002000000 */
[----:B------:R-:W-:Y:S01]  /*3b50*/  FMUL.FTZ R32, R31, UR6 ;  /* 0x000000061f207c20 */ /* 0x000fe20008410000 */
[----:B------:R-:W-:Y:S02]  /*3b60*/  FMNMX.FTZ R56, R135, R56, !PT ;  /* 0x0000003887387209 */ /* 0x000fe40007810000 */
[----:B------:R-:W-:-:S02]  /*3b70*/  FSEL R25, R12, -INF , P2 ;  /* 0xff8000000c197808 */ /* 0x000fc40001000000 */
[----:B------:R-:W-:Y:S01]  /*3b80*/  ISETP.GT.AND P2, PT, R6, 0x78, PT ;  /* 0x000000780600780c */ /* 0x000fe20003f44270 */
[----:B------:R-:W3:Y:S01]  /*3b90*/  MUFU.TANH R34, R34 ;  /* 0x0000002200227308 */ /* 0x000ee20000002400 */
[----:B0-----:R-:W-:Y:S02]  /*3ba0*/  FSEL R139, R14, -INF , P3 ;  /* 0xff8000000e8b7808 */ /* 0x001fe40001800000 */
[----:B------:R-:W-:Y:S02]  /*3bb0*/  FMNMX.FTZ R56, R137, R56, !PT ;  /* 0x0000003889387209 */ /* 0x000fe40007810000 */
[----:B-1----:R-:W-:Y:S02]  /*3bc0*/  FSEL R95, R95, -INF , P6 ;  /* 0xff8000005f5f7808 */ /* 0x002fe40003000000 */
[----:B------:R-:W-:Y:S01]  /*3bd0*/  ISETP.GT.AND P6, PT, R6, 0x79, PT ;  /* 0x000000790600780c */ /* 0x000fe20003fc4270 */
[----:B------:R-:W0:Y:S01]  /*3be0*/  MUFU.TANH R24, R24 ;  /* 0x0000001800187308 */ /* 0x000e220000002400 */
[----:B------:R-:W-:Y:S01]  /*3bf0*/  FSEL R141, R36, -INF , P2 ;  /* 0xff800000248d7808 */ /* 0x000fe20001000000 */
[----:B------:R-:W-:Y:S01]  /*3c00*/  FMUL.FTZ R36, R26, UR6 ;  /* 0x000000061a247c20 */ /* 0x000fe20008410000 */
[----:B------:R-:W-:-:S02]  /*3c10*/  FMNMX.FTZ R56, R139, R56, !PT ;  /* 0x000000388b387209 */ /* 0x000fc40007810000 */
[----:B-----5:R-:W-:Y:S02]  /*3c20*/  FSEL R97, R97, -INF , P5 ;  /* 0xff80000061617808 */ /* 0x020fe40002800000 */
[----:B------:R-:W-:Y:S01]  /*3c30*/  ISETP.GT.AND P5, PT, R6, 0x80, PT ;  /* 0x000000800600780c */ /* 0x000fe20003fa4270 */
[----:B------:R-:W1:Y:S01]  /*3c40*/  MUFU.TANH R54, R54 ;  /* 0x0000003600367308 */ /* 0x000e620000002400 */
[----:B--2---:R-:W-:Y:S02]  /*3c50*/  FSEL R143, R48, -INF , P6 ;  /* 0xff800000308f7808 */ /* 0x004fe40003000000 */
[----:B------:R-:W-:Y:S02]  /*3c60*/  FMNMX.FTZ R56, R141, R56, !PT ;  /* 0x000000388d387209 */ /* 0x000fe40007810000 */
[----:B---3--:R-:W-:Y:S01]  /*3c70*/  FSEL R99, R34, -INF , P4 ;  /* 0xff80000022637808 */ /* 0x008fe20002000000 */
[----:B------:R-:W-:Y:S01]  /*3c80*/  FMUL.FTZ R34, R30, UR6 ;  /* 0x000000061e227c20 */ /* 0x000fe20008410000 */
[----:B------:R-:W-:Y:S01]  /*3c90*/  ISETP.GT.AND P4, PT, R6, 0x81, PT ;  /* 0x000000810600780c */ /* 0x000fe20003f84270 */
[----:B------:R-:W2:Y:S01]  /*3ca0*/  MUFU.TANH R10, R10 ;  /* 0x0000000a000a7308 */ /* 0x000ea20000002400 */
[----:B0-----:R-:W-:-:S02]  /*3cb0*/  FSEL R157, R24, -INF , P5 ;  /* 0xff800000189d7808 */ /* 0x001fc40002800000 */
[----:B------:R-:W-:-:S04]  /*3cc0*/  FMNMX.FTZ R56, R143, R56, !PT ;  /* 0x000000388f387209 */ /* 0x000fc80007810000 */
[----:B------:R-:W-:Y:S01]  /*3cd0*/  FMNMX.FTZ R75, R157, R56, !PT ;  /* 0x000000389d4b7209 */ /* 0x000fe20007810000 */
[----:B------:R-:W0:Y:S01]  /*3ce0*/  MUFU.TANH R38, R38 ;  /* 0x0000002600267308 */ /* 0x000e220000002400 */
[----:B-1----:R-:W-:Y:S02]  /*3cf0*/  FSEL R101, R54, -INF , P3 ;  /* 0xff80000036657808 */ /* 0x002fe40001800000 */
[----:B------:R-:W-:-:S05]  /*3d00*/  ISETP.GT.AND P3, PT, R6, 0x88, PT ;  /* 0x000000880600780c */ /* 0x000fca0003f64270 */
[----:B------:R-:W1:Y:S01]  /*3d10*/  MUFU.TANH R28, R28 ;  /* 0x0000001c001c7308 */ /* 0x000e620000002400 */
[----:B--2---:R-:W-:-:S04]  /*3d20*/  FSEL R44, R10, -INF , P4 ;  /* 0xff8000000a2c7808 */ /* 0x004fc80002000000 */
[----:B------:R-:W-:-:S03]  /*3d30*/  FMNMX.FTZ R75, R44, R75, !PT ;  /* 0x0000004b2c4b7209 */ /* 0x000fc60007810000 */
[----:B------:R0:W2:Y:S08]  /*3d40*/  MUFU.TANH R52, R29 ;  /* 0x0000001d00347308 */ /* 0x0000b00000002400 */
[----:B------:R-:W-:Y:S01]  /*3d50*/  MUFU.TANH R40, R40 ;  /* 0x0000002800287308 */ /* 0x000fe20000002400 */
[----:B0-----:R-:W-:Y:S01]  /*3d60*/  FSEL R29, R38, -INF , P2 ;  /* 0xff800000261d7808 */ /* 0x001fe20001000000 */
[----:B------:R-:W-:Y:S01]  /*3d70*/  FMUL.FTZ R38, R27, UR6 ;  /* 0x000000061b267c20 */ /* 0x000fe20008410000 */
[----:B------:R-:W-:-:S02]  /*3d80*/  ISETP.GT.AND P2, PT, R6, 0x89, PT ;  /* 0x000000890600780c */ /* 0x000fc40003f44270 */
[----:B-1----:R-:W-:-:S03]  /*3d90*/  FSEL R50, R28, -INF , P3 ;  /* 0xff8000001c327808 */ /* 0x002fc60001800000 */
[----:B------:R-:W0:Y:S01]  /*3da0*/  MUFU.TANH R36, R36 ;  /* 0x0000002400247308 */ /* 0x000e220000002400 */
[----:B--2---:R-:W-:Y:S02]  /*3db0*/  FSEL R52, R52, -INF , P2 ;  /* 0xff80000034347808 */ /* 0x004fe40001000000 */
[----:B------:R-:W-:-:S04]  /*3dc0*/  FMNMX.FTZ R75, R50, R75, !PT ;  /* 0x0000004b324b7209 */ /* 0x000fc80007810000 */
[----:B------:R-:W-:Y:S01]  /*3dd0*/  FMNMX.FTZ R6, R52, R75, !PT ;  /* 0x0000004b34067209 */ /* 0x000fe20007810000 */
[----:B------:R-:W-:Y:S04]  /*3de0*/  MUFU.TANH R38, R38 ;  /* 0x0000002600267308 */ /* 0x000fe80000002400 */
[----:B------:R-:W1:Y:S04]  /*3df0*/  SHFL.BFLY PT, R75, R6, 0x2, 0x1f ;  /* 0x0c401f00064b7f89 */ /* 0x000e6800000e0000 */
[----:B------:R-:W2:Y:S08]  /*3e00*/  MUFU.TANH R34, R34 ;  /* 0x0000002200227308 */ /* 0x000eb00000002400 */
[----:B------:R-:W3:Y:S01]  /*3e10*/  MUFU.TANH R32, R32 ;  /* 0x0000002000207308 */ /* 0x000ee20000002400 */
[----:B-1----:R-:W-:-:S05]  /*3e20*/  FMNMX.FTZ R10, R6, R75, !PT ;  /* 0x0000004b060a7209 */ /* 0x002fca0007810000 */
[----:B------:R-:W1:Y:S02]  /*3e30*/  SHFL.BFLY PT, R75, R10, 0x1, 0x1f ;  /* 0x0c201f000a4b7f89 */ /* 0x000e6400000e0000 */
        /* <DEDUP_REMOVED lines=56> */
[----:B------:R0:W-:Y:S03]  /*41c0*/  MUFU.EX2 R12, R91 ;  /* 0x0000005b000c7308 */ /* 0x0001e60000000800 */
[----:B------:R-:W-:-:S04]  /*41d0*/  FMNMX.FTZ R14, R61, R14, !PT ;  /* 0x0000000e3d0e7209 */ /* 0x000fc80007810000 */
[----:B------:R-:W-:Y:S01]  /*41e0*/  FMNMX.FTZ R24, R35, R14, !PT ;  /* 0x0000000e23187209 */ /* 0x000fe20007810000 */
[----:B------:R-:W1:Y:S01]  /*41f0*/  MUFU.EX2 R105, R105 ;  /* 0x0000006900697308 */ /* 0x000e620000000800 */
[----:B0-----:R-:W-:Y:S02]  /*4200*/  FFMA.FTZ R91, R123, R74, -R48 ;  /* 0x0000004a7b5b7223 */ /* 0x001fe40000010830 */
[----:B------:R-:W-:-:S04]  /*4210*/  FMNMX.FTZ R24, R77, R24, !PT ;  /* 0x000000184d187209 */ /* 0x000fc80007810000 */
[----:B------:R-:W-:Y:S01]  /*4220*/  FMNMX.FTZ R24, R87, R24, !PT ;  /* 0x0000001857187209 */ /* 0x000fe20007810000 */
[----:B------:R0:W-:Y:S03]  /*4230*/  MUFU.EX2 R14, R109 ;  /* 0x0000006d000e7308 */ /* 0x0001e60000000800 */
[----:B------:R-:W-:-:S04]  /*4240*/  FMNMX.FTZ R24, R37, R24, !PT ;  /* 0x0000001825187209 */ /* 0x000fc80007810000 */
[----:B------:R-:W-:Y:S01]  /*4250*/  FMNMX.FTZ R26, R89, R24, !PT ;  /* 0x00000018591a7209 */ /* 0x000fe20007810000 */
[----:B------:R-:W-:Y:S01]  /*4260*/  MUFU.EX2 R46, R46 ;  /* 0x0000002e002e7308 */ /* 0x000fe20000000800 */
[----:B0-----:R-:W-:Y:S01]  /*4270*/  FSEL R109, R40, -INF , P6 ;  /* 0xff800000286d7808 */ /* 0x001fe20003000000 */
[----:B------:R-:W-:Y:S01]  /*4280*/  FFMA.FTZ R40, R129, R74, -R48 ;  /* 0x0000004a81287223 */ /* 0x000fe20000010830 */
        /* <DEDUP_REMOVED lines=14> */
[----:B---3--:R-:W-:Y:S01]  /*4370*/  FSEL R117, R32, -INF , P2 ;  /* 0xff80000020757808 */ /* 0x008fe20001000000 */
[----:B------:R-:W-:Y:S01]  /*4380*/  FFMA.FTZ R32, R157, R74, -R48 ;  /* 0x0000004a9d207223 */ /* 0x000fe20000010830 */
        /* <DEDUP_REMOVED lines=36> */
[----:B------:R2:W3:Y:S01]  /*45d0*/  MUFU.EX2 R119, R4 ;  /* 0x0000000400777308 */ /* 0x0004e20000000800 */
[-CC-:B0-----:R-:W-:Y:S01]  /*45e0*/  FFMA.FTZ R3, R21, R74.reuse, -R48.reuse ;  /* 0x0000004a15037223 */ /* 0x181fe20000010830 */
[-CC-:B------:R-:W-:Y:S01]  /*45f0*/  FFMA.FTZ R56, R45, R74.reuse, -R48.reuse ;  /* 0x0000004a2d387223 */ /* 0x180fe20000010830 */
[-CC-:B------:R-:W-:Y:S01]  /*4600*/  FFMA.FTZ R15, R47, R74.reuse, -R48.reuse ;  /* 0x0000004a2f0f7223 */ /* 0x180fe20000010830 */
[-CC-:B------:R-:W-:Y:S01]  /*4610*/  FFMA.FTZ R58, R49, R74.reuse, -R48.reuse ;  /* 0x0000004a313a7223 */ /* 0x180fe20000010830 */
[-CC-:B------:R-:W-:Y:S01]  /*4620*/  FFMA.FTZ R41, R51, R74.reuse, -R48.reuse ;  /* 0x0000004a33297223 */ /* 0x180fe20000010830 */
[-CC-:B------:R-:W-:Y:S01]  /*4630*/  FFMA.FTZ R60, R53, R74.reuse, -R48.reuse ;  /* 0x0000004a353c7223 */ /* 0x180fe20000010830 */
[-C--:B------:R-:W-:Y:S01]  /*4640*/  FFMA.FTZ R21, R55, R74.reuse, -R48 ;  /* 0x0000004a37157223 */ /* 0x080fe20000010830 */
[----:B------:R1:W0:Y:S01]  /*4650*/  MUFU.EX2 R68, R5 ;  /* 0x0000000500447308 */ /* 0x0002220000000800 */
[----:B--2---:R-:W-:Y:S01]  /*4660*/  @!P1 PRMT R4, RZ, 0x654, R0 ;  /* 0x00000654ff049816 */ /* 0x004fe20000000000 */
[-CC-:B------:R-:W-:Y:S01]  /*4670*/  FFMA.FTZ R62, R33, R74.reuse, -R48.reuse ;  /* 0x0000004a213e7223 */ /* 0x180fe20000010830 */
[-CC-:B------:R-:W-:Y:S01]  /*4680*/  FFMA.FTZ R33, R61, R74.reuse, -R48.reuse ;  /* 0x0000004a3d217223 */ /* 0x180fe20000010830 */
[-CC-:B------:R-:W-:Y:S01]  /*4690*/  FFMA.FTZ R77, R77, R74.reuse, -R48.reuse ;  /* 0x0000004a4d4d7223 */ /* 0x180fe20000010830 */
[----:B------:R2:W-:Y:S01]  /*46a0*/  @!P1 SYNCS.ARRIVE.TRANS64.RED.A1T0 RZ, [R4+URZ], RZ ;  /* 0x000000ff04ff99a7 */ /* 0x0005e2000810043f */
[-CC-:B------:R-:W-:Y:S01]  /*46b0*/  FFMA.FTZ R23, R87, R74.reuse, -R48.reuse ;  /* 0x0000004a57177223 */ /* 0x180fe20000010830 */
[-CC-:B------:R-:W-:Y:S01]  /*46c0*/  FFMA.FTZ R93, R93, R74.reuse, -R48.reuse ;  /* 0x0000004a5d5d7223 */ /* 0x180fe20000010830 */
[----:B------:R-:W4:Y:S01]  /*46d0*/  MUFU.EX2 R7, R7 ;  /* 0x0000000700077308 */ /* 0x000f220000000800 */
[----:B-1----:R-:W-:Y:S01]  /*46e0*/  FADD.FTZ R5, R6, R105 ;  /* 0x0000006906057221 */ /* 0x002fe20000010000 */
[----:B---3--:R-:W-:Y:S01]  /*46f0*/  FADD.FTZ R35, R66, R119 ;  /* 0x0000007742237221 */ /* 0x008fe20000010000 */
[-CC-:B------:R-:W-:Y:S01]  /*4700*/  FFMA.FTZ R97, R97, R74.reuse, -R48.reuse ;  /* 0x0000004a61617223 */ /* 0x180fe20000010830 */
[--C-:B------:R-:W-:Y:S01]  /*4710*/  FFMA.FTZ R99, R99, R74, -R48.reuse ;  /* 0x0000004a63637223 */ /* 0x100fe20000010830 */
[----:B------:R-:W-:Y:S01]  /*4720*/  FADD.FTZ R70, R46, R5 ;  /* 0x000000052e467221 */ /* 0x000fe20000010000 */
[----:B------:R-:W-:Y:S01]  /*4730*/  F2FP.F16.F32.PACK_AB R5, R119, R66 ;  /* 0x000000427705723e */ /* 0x000fe200000000ff */
[-C--:B------:R-:W-:Y:S01]  /*4740*/  FFMA.FTZ R66, R25, R74.reuse, -R48 ;  /* 0x0000004a19427223 */ /* 0x080fe20000010830 */
[----:B------:R-:W1:Y:S01]  /*4750*/  MUFU.EX2 R9, R9 ;  /* 0x0000000900097308 */ /* 0x000e620000000800 */
[----:B0-----:R-:W-:Y:S01]  /*4760*/  FADD.FTZ R76, R68, R35 ;  /* 0x00000023444c7221 */ /* 0x001fe20000010000 */
[----:B------:R-:W-:Y:S01]  /*4770*/  FADD.FTZ R43, R107, R70 ;  /* 0x000000466b2b7221 */ /* 0x000fe20000010000 */
[--C-:B------:R-:W-:Y:S01]  /*4780*/  FFMA.FTZ R35, R37, R74, -R48.reuse ;  /* 0x0000004a25237223 */ /* 0x100fe20000010830 */
[----:B--2---:R-:W-:Y:S01]  /*4790*/  F2FP.F16.F32.PACK_AB R4, R105, R6 ;  /* 0x000000066904723e */ /* 0x004fe200000000ff */
[--C-:B------:R-:W-:Y:S01]  /*47a0*/  FFMA.FTZ R101, R101, R74, -R48.reuse ;  /* 0x0000004a65657223 */ /* 0x100fe20000010830 */
[----:B------:R-:W-:Y:S01]  /*47b0*/  F2FP.F16.F32.PACK_AB R6, R107, R46 ;  /* 0x0000002e6b06723e */ /* 0x000fe200000000ff */
[----:B------:R-:W-:Y:S01]  /*47c0*/  FFMA.FTZ R46, R89, R74, -R48 ;  /* 0x0000004a592e7223 */ /* 0x000fe20000010830 */
[----:B------:R-:W0:Y:S01]  /*47d0*/  MUFU.EX2 R50, R50 ;  /* 0x0000003200327308 */ /* 0x000e220000000800 */
[C---:B----4-:R-:W-:Y:S01]  /*47e0*/  FADD.FTZ R76, R7.reuse, R76 ;  /* 0x0000004c074c7221 */ /* 0x050fe20000010000 */
[----:B------:R-:W-:Y:S01]  /*47f0*/  F2FP.F16.F32.PACK_AB R7, R7, R68 ;  /* 0x000000440707723e */ /* 0x000fe200000000ff */
[----:B------:R-:W-:Y:S01]  /*4800*/  FADD.FTZ R68, R8, R43 ;  /* 0x0000002b08447221 */ /* 0x000fe20000010000 */
[----:B------:R-:W-:Y:S01]  /*4810*/  F2FP.F16.F32.PACK_AB R8, R65, R8 ;  /* 0x000000084108723e */ /* 0x000fe200000000ff */
[-CC-:B------:R-:W-:Y:S01]  /*4820*/  FFMA.FTZ R43, R95, R74.reuse, -R48.reuse ;  /* 0x0000004a5f2b7223 */ /* 0x180fe20000010830 */
[----:B------:R-:W-:Y:S01]  /*4830*/  FFMA.FTZ R109, R109, R74, -R48 ;  /* 0x0000004a6d6d7223 */ /* 0x000fe20000010830 */
[----:B------:R-:W-:Y:S01]  /*4840*/  FADD.FTZ R37, R65, R68 ;  /* 0x0000004441257221 */ /* 0x000fe20000010000 */
[----:B------:R-:W2:Y:S01]  /*4850*/  MUFU.EX2 R11, R11 ;  /* 0x0000000b000b7308 */ /* 0x000ea20000000800 */
[----:B-1----:R-:W-:Y:S01]  /*4860*/  FADD.FTZ R25, R9, R76 ;  /* 0x0000004c09197221 */ /* 0x002fe20000010000 */
[----:B------:R1:W-:Y:S01]  /*4870*/  STSM.16.M88.4 [R2+0x24300], R4 ;  /* 0x0243000402007844 */ /* 0x0003e20000000200 */
[----:B------:R-:W-:Y:S01]  /*4880*/  FADD.FTZ R70, R10, R37 ;  /* 0x000000250a467221 */ /* 0x000fe20000010000 */
[----:B------:R-:W-:Y:S01]  /*4890*/  F2FP.F16.F32.PACK_AB R10, R39, R10 ;  /* 0x0000000a270a723e */ /* 0x000fe200000000ff */
[-CC-:B------:R-:W-:Y:S01]  /*48a0*/  FFMA.FTZ R111, R111, R74.reuse, -R48.reuse ;  /* 0x0000004a6f6f7223 */ /* 0x180fe20000010830 */
[-C--:B------:R-:W-:Y:S01]  /*48b0*/  FFMA.FTZ R113, R113, R74.reuse, -R48 ;  /* 0x0000004a71717223 */ /* 0x080fe20000010830 */
[----:B------:R-:W-:Y:S01]  /*48c0*/  FADD.FTZ R70, R39, R70 ;  /* 0x0000004627467221 */ /* 0x000fe20000010000 */
[----:B------:R-:W3:Y:S01]  /*48d0*/  MUFU.EX2 R52, R52 ;  /* 0x0000003400347308 */ /* 0x000ee20000000800 */
[C---:B0-----:R-:W-:Y:S01]  /*48e0*/  FADD.FTZ R68, R50.reuse, R25 ;  /* 0x0000001932447221 */ /* 0x041fe20000010000 */
[-CC-:B------:R-:W-:Y:S01]  /*48f0*/  FFMA.FTZ R25, R29, R74.reuse, -R48.reuse ;  /* 0x0000004a1d197223 */ /* 0x180fe20000010830 */
[----:B------:R-:W-:Y:S01]  /*4900*/  F2FP.F16.F32.PACK_AB R9, R50, R9 ;  /* 0x000000093209723e */ /* 0x000fe200000000ff */
[-CC-:B------:R-:W-:Y:S01]  /*4910*/  FFMA.FTZ R115, R115, R74.reuse, -R48.reuse ;  /* 0x0000004a73737223 */ /* 0x180fe20000010830 */
[----:B------:R-:W-:Y:S01]  /*4920*/  FFMA.FTZ R48, R117, R74, -R48 ;  /* 0x0000004a75307223 */ /* 0x000fe20000010830 */
[--C-:B------:R-:W-:Y:S01]  /*4930*/  IMAD.MOV.U32 R65, RZ, RZ, R71.reuse ;  /* 0x000000ffff417224 */ /* 0x100fe200078e0047 */
[----:B------:R-:W-:Y:S01]  /*4940*/  MOV R49, R71 ;  /* 0x0000004700317202 */ /* 0x000fe20000000f00 */
[----:B------:R-:W0:Y:S01]  /*4950*/  MUFU.EX2 R3, R3 ;  /* 0x0000000300037308 */ /* 0x000e220000000800 */
[----:B--2---:R-:W-:Y:S01]  /*4960*/  FADD.FTZ R37, R11, R68 ;  /* 0x000000440b257221 */ /* 0x004fe20000010000 */
[----:B-1----:R-:W-:Y:S01]  /*4970*/  F2FP.F16.F32.PACK_AB R4, R28, R27 ;  /* 0x0000001b1c04723e */ /* 0x002fe200000000ff */
[----:B------:R-:W-:-:S02]  /*4980*/  IMAD.MOV.U32 R61, RZ, RZ, R71 ;  /* 0x000000ffff3d7224 */ /* 0x000fc400078e0047 */
[--C-:B------:R-:W-:Y:S02]  /*4990*/  IMAD.MOV.U32 R55, RZ, RZ, R71.reuse ;  /* 0x000000ffff377224 */ /* 0x100fe400078e0047 */
[----:B------:R-:W-:Y:S01]  /*49a0*/  IMAD.MOV.U32 R53, RZ, RZ, R71 ;  /* 0x000000ffff357224 */ /* 0x000fe200078e0047 */
[----:B------:R-:W1:Y:S01]  /*49b0*/  MUFU.EX2 R54, R54 ;  /* 0x0000003600367308 */ /* 0x000e620000000800 */
[C---:B---3--:R-:W-:Y:S01]  /*49c0*/  FADD.FTZ R68, R52.reuse, R37 ;  /* 0x0000002534447221 */ /* 0x048fe20000010000 */
[----:B------:R-:W-:Y:S01]  /*49d0*/  FADD.FTZ R37, R27, R70 ;  /* 0x000000461b257221 */ /* 0x000fe20000010000 */
[----:B------:R-:W-:Y:S01]  /*49e0*/  F2FP.F16.F32.PACK_AB R11, R52, R11 ;  /* 0x0000000b340b723e */ /* 0x000fe200000000ff */
[----:B------:R-:W-:Y:S02]  /*49f0*/  IMAD.MOV.U32 R51, RZ, RZ, R71 ;  /* 0x000000ffff337224 */ /* 0x000fe400078e0047 */
[----:B------:R-:W-:Y:S01]  /*4a00*/  FADD.FTZ R37, R28, R37 ;  /* 0x000000251c257221 */ /* 0x000fe20000010000 */
[----:B------:R-:W-:Y:S01]  /*4a10*/  IMAD.MOV.U32 R47, RZ, RZ, R71 ;  /* 0x000000ffff2f7224 */ /* 0x000fe200078e0047 */
[----:B------:R-:W2:Y:S01]  /*4a20*/  MUFU.EX2 R13, R13 ;  /* 0x0000000d000d7308 */ /* 0x000ea20000000800 */
[----:B0-----:R-:W-:Y:S01]  /*4a30*/  FADD.FTZ R45, R3, R68 ;  /* 0x00000044032d7221 */ /* 0x001fe20000010000 */
[----:B------:R-:W-:Y:S01]  /*4a40*/  FADD.FTZ R70, R20, R37 ;  /* 0x0000002514467221 */ /* 0x000fe20000010000 */
[----:B------:R-:W-:Y:S05]  /*4a50*/  STSM.16.M88.4 [R2+0x25b00], R8 ;  /* 0x025b000802007844 */ /* 0x000fea0000000200 */
[----:B------:R-:W0:Y:S01]  /*4a60*/  MUFU.EX2 R56, R56 ;  /* 0x0000003800387308 */ /* 0x000e220000000800 */
[C---:B-1----:R-:W-:Y:S01]  /*4a70*/  FADD.FTZ R68, R54.reuse, R45 ;  /* 0x0000002d36447221 */ /* 0x042fe20000010000 */
[----:B------:R-:W-:Y:S01]  /*4a80*/  FADD.FTZ R45, R63, R70 ;  /* 0x000000463f2d7221 */ /* 0x000fe20000010000 */
[----:B------:R-:W-:-:S03]  /*4a90*/  F2FP.F16.F32.PACK_AB R5, R54, R3 ;  /* 0x000000033605723e */ /* 0x000fc600000000ff */
[----:B------:R-:W-:Y:S01]  /*4aa0*/  FADD.FTZ R70, R12, R45 ;  /* 0x0000002d0c467221 */ /* 0x000fe20000010000 */
[----:B------:R-:W-:Y:S01]  /*4ab0*/  F2FP.F16.F32.PACK_AB R12, R57, R12 ;  /* 0x0000000c390c723e */ /* 0x000fe200000000ff */
[----:B------:R-:W1:Y:S01]  /*4ac0*/  MUFU.EX2 R15, R15 ;  /* 0x0000000f000f7308 */ /* 0x000e620000000800 */
[----:B--2---:R-:W-:Y:S01]  /*4ad0*/  FADD.FTZ R37, R13, R68 ;  /* 0x000000440d257221 */ /* 0x004fe20000010000 */
[----:B------:R-:W-:Y:S01]  /*4ae0*/  FADD.FTZ R45, R57, R70 ;  /* 0x00000046392d7221 */ /* 0x000fe20000010000 */
[-C--:B------:R-:W-:Y:S01]  /*4af0*/  MOV R70, R71.reuse ;  /* 0x0000004700467202 */ /* 0x080fe20000000f00 */
[----:B------:R-:W-:Y:S02]  /*4b00*/  IMAD.MOV.U32 R57, RZ, RZ, R71 ;  /* 0x000000ffff397224 */ /* 0x000fe400078e0047 */
[----:B------:R-:W-:Y:S01]  /*4b10*/  FADD.FTZ R6, R14, R45 ;  /* 0x0000002d0e067221 */ /* 0x000fe20000010000 */
[C---:B------:R-:W-:Y:S01]  /*4b20*/  F2FP.F16.F32.PACK_AB R14, R31.reuse, R14 ;  /* 0x0000000e1f0e723e */ /* 0x040fe200000000ff */
[----:B------:R-:W2:Y:S01]  /*4b30*/  MUFU.EX2 R58, R58 ;  /* 0x0000003a003a7308 */ /* 0x000ea20000000800 */
[----:B0-----:R-:W-:Y:S01]  /*4b40*/  FADD.FTZ R68, R56, R37 ;  /* 0x0000002538447221 */ /* 0x001fe20000010000 */
[----:B------:R-:W-:Y:S01]  /*4b50*/  FADD.FTZ R27, R31, R6 ;  /* 0x000000061f1b7221 */ /* 0x000fe20000010000 */
[----:B------:R-:W-:Y:S01]  /*4b60*/  F2FP.F16.F32.PACK_AB R6, R63, R20 ;  /* 0x000000143f06723e */ /* 0x000fe200000000ff */
[----:B------:R-:W-:Y:S01]  /*4b70*/  IMAD.MOV.U32 R45, RZ, RZ, R71 ;  /* 0x000000ffff2d7224 */ /* 0x000fe200078e0047 */
[----:B------:R-:W-:Y:S01]  /*4b80*/  MOV R63, R71 ;  /* 0x00000047003f7202 */ /* 0x000fe20000000f00 */
[----:B------:R-:W-:Y:S01]  /*4b90*/  FADD.FTZ R52, R24, R27 ;  /* 0x0000001b18347221 */ /* 0x000fe20000010000 */
[----:B------:R-:W-:Y:S01]  /*4ba0*/  F2FP.F16.F32.PACK_AB R24, R59, R24 ;  /* 0x000000183b18723e */ /* 0x000fe200000000ff */
[----:B------:R-:W0:Y:S01]  /*4bb0*/  MUFU.EX2 R41, R41 ;  /* 0x0000002900297308 */ /* 0x000e220000000800 */
[----:B-1----:R-:W-:Y:S01]  /*4bc0*/  FADD.FTZ R37, R15, R68 ;  /* 0x000000440f257221 */ /* 0x002fe20000010000 */
[----:B------:R-:W-:-:S06]  /*4bd0*/  IMAD.MOV.U32 R31, RZ, RZ, R71 ;  /* 0x000000ffff1f7224 */ /* 0x000fcc00078e0047 */
[----:B------:R-:W1:Y:S01]  /*4be0*/  MUFU.EX2 R60, R60 ;  /* 0x0000003c003c7308 */ /* 0x000e620000000800 */
[----:B--2---:R-:W-:-:S07]  /*4bf0*/  FADD.FTZ R68, R58, R37 ;  /* 0x000000253a447221 */ /* 0x004fce0000010000 */
[----:B------:R-:W2:Y:S01]  /*4c00*/  MUFU.EX2 R21, R21 ;  /* 0x0000001500157308 */ /* 0x000ea20000000800 */
[----:B0-----:R-:W-:Y:S01]  /*4c10*/  FADD.FTZ R7, R41, R68 ;  /* 0x0000004429077221 */ /* 0x001fe20000010000 */
[----:B------:R-:W-:-:S06]  /*4c20*/  IMAD.MOV.U32 R68, RZ, RZ, R71 ;  /* 0x000000ffff447224 */ /* 0x000fcc00078e0047 */
[----:B------:R-:W0:Y:S01]  /*4c30*/  MUFU.EX2 R62, R62 ;  /* 0x0000003e003e7308 */ /* 0x000e220000000800 */
[----:B-1----:R-:W-:Y:S01]  /*4c40*/  FADD.FTZ R28, R60, R7 ;  /* 0x000000073c1c7221 */ /* 0x002fe20000010000 */
[----:B------:R-:W-:Y:S01]  /*4c50*/  F2FP.F16.F32.PACK_AB R7, R56, R13 ;  /* 0x0000000d3807723e */ /* 0x000fe200000000ff */
[----:B------:R-:W-:Y:S01]  /*4c60*/  FADD.FTZ R13, R59, R52 ;  /* 0x000000343b0d7221 */ /* 0x000fe20000010000 */
[----:B------:R-:W-:Y:S01]  /*4c70*/  IMAD.MOV.U32 R59, RZ, RZ, R71 ;  /* 0x000000ffff3b7224 */ /* 0x000fe200078e0047 */
[----:B------:R-:W-:Y:S02]  /*4c80*/  MOV R56, R71 ;  /* 0x0000004700387202 */ /* 0x000fe40000000f00 */
[----:B------:R-:W-:Y:S01]  /*4c90*/  FADD.FTZ R52, R26, R13 ;  /* 0x0000000d1a347221 */ /* 0x000fe20000010000 */
[----:B------:R-:W1:Y:S01]  /*4ca0*/  MUFU.EX2 R33, R33 ;  /* 0x0000002100217308 */ /* 0x000e620000000800 */
[----:B--2---:R-:W-:Y:S01]  /*4cb0*/  FADD.FTZ R3, R21, R28 ;  /* 0x0000001c15037221 */ /* 0x004fe20000010000 */
[----:B------:R2:W-:Y:S01]  /*4cc0*/  STSM.16.M88.4 [R2+0x27300], R4 ;  /* 0x0273000402007844 */ /* 0x0005e20000000200 */
[----:B------:R-:W-:Y:S01]  /*4cd0*/  F2FP.F16.F32.PACK_AB R13, R58, R15 ;  /* 0x0000000f3a0d723e */ /* 0x000fe200000000ff */
[--C-:B------:R-:W-:Y:S01]  /*4ce0*/  IMAD.MOV.U32 R58, RZ, RZ, R71.reuse ;  /* 0x000000ffff3a7224 */ /* 0x100fe200078e0047 */
[----:B------:R-:W-:Y:S01]  /*4cf0*/  F2FP.F16.F32.PACK_AB R15, R60, R41 ;  /* 0x000000293c0f723e */ /* 0x000fe200000000ff */
[----:B------:R-:W-:-:S02]  /*4d00*/  IMAD.MOV.U32 R60, RZ, RZ, R71 ;  /* 0x000000ffff3c7224 */ /* 0x000fc400078e0047 */
[----:B------:R-:W3:Y:S01]  /*4d10*/  MUFU.EX2 R67, R67 ;  /* 0x0000004300437308 */ /* 0x000ee20000000800 */
[----:B0-----:R-:W-:Y:S01]  /*4d20*/  FADD.FTZ R28, R62, R3 ;  /* 0x000000033e1c7221 */ /* 0x001fe20000010000 */
[----:B------:R-:W-:Y:S06]  /*4d30*/  STSM.16.M88.4 [R2+0x28b00], R12 ;  /* 0x028b000c02007844 */ /* 0x000fec0000000200 */
[----:B------:R-:W0:Y:S01]  /*4d40*/  MUFU.EX2 R64, R64 ;  /* 0x0000004000407308 */ /* 0x000e220000000800 */
[----:B-1----:R-:W-:-:S07]  /*4d50*/  FADD.FTZ R3, R33, R28 ;  /* 0x0000001c21037221 */ /* 0x002fce0000010000 */
[----:B------:R-:W1:Y:S01]  /*4d60*/  MUFU.EX2 R30, R121 ;  /* 0x00000079001e7308 */ /* 0x000e620000000800 */
[C---:B---3--:R-:W-:Y:S01]  /*4d70*/  FADD.FTZ R27, R67.reuse, R52 ;  /* 0x00000034431b7221 */ /* 0x048fe20000010000 */
[----:B------:R-:W-:Y:S01]  /*4d80*/  F2FP.F16.F32.PACK_AB R26, R67, R26 ;  /* 0x0000001a431a723e */ /* 0x000fe200000000ff */
[----:B------:R-:W-:-:S05]  /*4d90*/  IMAD.MOV.U32 R67, RZ, RZ, R71 ;  /* 0x000000ffff437224 */ /* 0x000fca00078e0047 */
[----:B------:R-:W3:Y:S01]  /*4da0*/  MUFU.EX2 R0, R77 ;  /* 0x0000004d00007308 */ /* 0x000ee20000000800 */
[----:B0-----:R-:W-:-:S07]  /*4db0*/  FADD.FTZ R3, R64, R3 ;  /* 0x0000000340037221 */ /* 0x001fce0000010000 */
[----:B------:R-:W0:Y:S01]  /*4dc0*/  MUFU.EX2 R91, R91 ;  /* 0x0000005b005b7308 */ /* 0x000e220000000800 */
[----:B-1----:R-:W-:Y:S01]  /*4dd0*/  FADD.FTZ R28, R30, R27 ;  /* 0x0000001b1e1c7221 */ /* 0x002fe20000010000 */
[----:B------:R-:W-:Y:S01]  /*4de0*/  F2FP.F16.F32.PACK_AB R27, R64, R33 ;  /* 0x00000021401b723e */ /* 0x000fe200000000ff */
[----:B------:R-:W-:-:S05]  /*4df0*/  IMAD.MOV.U32 R64, RZ, RZ, R71 ;  /* 0x000000ffff407224 */ /* 0x000fca00078e0047 */
[----:B------:R-:W1:Y:S01]  /*4e00*/  MUFU.EX2 R42, R42 ;  /* 0x0000002a002a7308 */ /* 0x000e620000000800 */
[----:B---3--:R-:W-:-:S07]  /*4e10*/  FADD.FTZ R52, R0, R3 ;  /* 0x0000000300347221 */ /* 0x008fce0000010000 */
[----:B------:R-:W3:Y:S01]  /*4e20*/  MUFU.EX2 R23, R23 ;  /* 0x0000001700177308 */ /* 0x000ee20000000800 */
[----:B0-----:R-:W-:-:S07]  /*4e30*/  FADD.FTZ R3, R91, R28 ;  /* 0x0000001c5b037221 */ /* 0x001fce0000010000 */
[----:B------:R-:W0:Y:S01]  /*4e40*/  MUFU.EX2 R85, R85 ;  /* 0x0000005500557308 */ /* 0x000e220000000800 */
[----:B-1----:R-:W-:-:S07]  /*4e50*/  FADD.FTZ R54, R42, R3 ;  /* 0x000000032a367221 */ /* 0x002fce0000010000 */
[----:B------:R-:W1:Y:S01]  /*4e60*/  MUFU.EX2 R35, R35 ;  /* 0x0000002300237308 */ /* 0x000e620000000800 */
[C---:B---3--:R-:W-:Y:S01]  /*4e70*/  FADD.FTZ R52, R23.reuse, R52 ;  /* 0x0000003417347221 */ /* 0x048fe20000010000 */
[----:B--2---:R-:W-:-:S06]  /*4e80*/  F2FP.F16.F32.PACK_AB R5, R23, R0 ;  /* 0x000000001705723e */ /* 0x004fcc00000000ff */
[----:B------:R-:W2:Y:S01]  /*4e90*/  MUFU.EX2 R40, R40 ;  /* 0x0000002800287308 */ /* 0x000ea20000000800 */
[----:B0-----:R-:W-:Y:S01]  /*4ea0*/  FADD.FTZ R9, R85, R54 ;  /* 0x0000003655097221 */ /* 0x001fe20000010000 */
[----:B------:R-:W-:-:S06]  /*4eb0*/  IMAD.MOV.U32 R54, RZ, RZ, R71 ;  /* 0x000000ffff367224 */ /* 0x000fcc00078e0047 */
[----:B------:R-:W0:Y:S01]  /*4ec0*/  MUFU.EX2 R46, R46 ;  /* 0x0000002e002e7308 */ /* 0x000e220000000800 */
[----:B-1----:R-:W-:Y:S01]  /*4ed0*/  FADD.FTZ R3, R35, R52 ;  /* 0x0000003423037221 */ /* 0x002fe20000010000 */
[----:B------:R-:W-:-:S06]  /*4ee0*/  IMAD.MOV.U32 R52, RZ, RZ, R71 ;  /* 0x000000ffff347224 */ /* 0x000fcc00078e0047 */
[----:B------:R-:W1:Y:S01]  /*4ef0*/  MUFU.EX2 R73, R73 ;  /* 0x0000004900497308 */ /* 0x000e620000000800 */
[----:B--2---:R-:W-:-:S07]  /*4f00*/  FADD.FTZ R6, R40, R9 ;  /* 0x0000000928067221 */ /* 0x004fce0000010000 */
[----:B------:R-:W2:Y:S01]  /*4f10*/  MUFU.EX2 R29, R93 ;  /* 0x0000005d001d7308 */ /* 0x000ea20000000800 */
[----:B0-----:R-:W-:-:S07]  /*4f20*/  FADD.FTZ R4, R46, R3 ;  /* 0x000000032e047221 */ /* 0x001fce0000010000 */
[----:B------:R-:W0:Y:S01]  /*4f30*/  MUFU.EX2 R38, R38 ;  /* 0x0000002600267308 */ /* 0x000e220000000800 */
[----:B-1----:R-:W-:Y:S01]  /*4f40*/  FADD.FTZ R7, R73, R6 ;  /* 0x0000000649077221 */ /* 0x002fe20000010000 */
[----:B------:R-:W-:Y:S02]  /*4f50*/  F2FP.F16.F32.PACK_AB R6, R85, R42 ;  /* 0x0000002a5506723e */ /* 0x000fe400000000ff */
[----:B------:R-:W-:-:S04]  /*4f60*/  F2FP.F16.F32.PACK_AB R40, R73, R40 ;  /* 0x000000284928723e */ /* 0x000fc800000000ff */
[----:B------:R-:W1:Y:S01]  /*4f70*/  MUFU.EX2 R66, R66 ;  /* 0x0000004200427308 */ /* 0x000e620000000800 */
[----:B--2---:R-:W-:Y:S01]  /*4f80*/  FADD.FTZ R3, R29, R4 ;  /* 0x000000041d037221 */ /* 0x004fe20000010000 */
[----:B------:R-:W-:Y:S01]  /*4f90*/  F2FP.F16.F32.PACK_AB R4, R91, R30 ;  /* 0x0000001e5b04723e */ /* 0x000fe200000000ff */
[----:B------:R-:W-:-:S05]  /*4fa0*/  IMAD.MOV.U32 R30, RZ, RZ, R71 ;  /* 0x000000ffff1e7224 */ /* 0x000fca00078e0047 */
[----:B------:R-:W2:Y:S01]  /*4fb0*/  MUFU.EX2 R79, R79 ;  /* 0x0000004f004f7308 */ /* 0x000ea20000000800 */
[----:B0-----:R-:W-:Y:S01]  /*4fc0*/  FADD.FTZ R10, R38, R7 ;  /* 0x00000007260a7221 */ /* 0x001fe20000010000 */
        /* <DEDUP_REMOVED lines=25> */
[----:B------:R2:W3:Y:S01]  /*5160*/  MUFU.EX2 R39, R25 ;  /* 0x0000001900277308 */ /* 0x0004e20000000800 */
[C---:B0-----:R-:W-:Y:S01]  /*5170*/  FADD.FTZ R8, R20.reuse, R3 ;  /* 0x0000000314087221 */ /* 0x041fe20000010000 */
[----:B------:R-:W-:-:S06]  /*5180*/  F2FP.F16.F32.PACK_AB R37, R20, R37 ;  /* 0x000000251425723e */ /* 0x000fcc00000000ff */
[----:B------:R-:W-:Y:S01]  /*5190*/  MUFU.EX2 R32, R32 ;  /* 0x0000002000207308 */ /* 0x000fe20000000800 */
[----:B--2---:R-:W-:Y:S01]  /*51a0*/  F2FP.F16.F32.PACK_AB R25, R62, R21 ;  /* 0x000000153e19723e */ /* 0x004fe200000000ff */
[----:B------:R-:W-:Y:S01]  /*51b0*/  IMAD.MOV.U32 R62, RZ, RZ, R71 ;  /* 0x000000ffff3e7224 */ /* 0x000fe200078e0047 */
[----:B-1----:R-:W-:-:S03]  /*51c0*/  F2FP.F16.F32.PACK_AB R38, R69, R34 ;  /* 0x000000224526723e */ /* 0x002fc600000000ff */
[----:B------:R0:W-:Y:S02]  /*51d0*/  STSM.16.M88.4 [R2+0x2a300], R24 ;  /* 0x02a3001802007844 */ /* 0x0001e40000000200 */
[----:B------:R-:W1:Y:S01]  /*51e0*/  MUFU.EX2 R28, R109 ;  /* 0x0000006d001c7308 */ /* 0x000e620000000800 */
[----:B---3--:R-:W-:Y:S01]  /*51f0*/  FADD.FTZ R3, R39, R8 ;  /* 0x0000000827037221 */ /* 0x008fe20000010000 */
[----:B------:R2:W-:Y:S04]  /*5200*/  STSM.16.M88.4 [R2+0x2bb00], R4 ;  /* 0x02bb000402007844 */ /* 0x0005e80000000200 */
[----:B------:R3:W-:Y:S02]  /*5210*/  STSM.16.M88.4 [R2+0x2d300], R40 ;  /* 0x02d3002802007844 */ /* 0x0007e40000000200 */
[----:B------:R-:W-:Y:S01]  /*5220*/  MUFU.EX2 R44, R44 ;  /* 0x0000002c002c7308 */ /* 0x000fe20000000800 */
[----:B0-----:R-:W-:-:S07]  /*5230*/  IMAD.MOV.U32 R27, RZ, RZ, R71 ;  /* 0x000000ffff1b7224 */ /* 0x001fce00078e0047 */
[----:B------:R-:W0:Y:S01]  /*5240*/  MUFU.EX2 R103, R103 ;  /* 0x0000006700677308 */ /* 0x000e220000000800 */
[C---:B-1----:R-:W-:Y:S01]  /*5250*/  F2FP.F16.F32.PACK_AB R39, R28.reuse, R39 ;  /* 0x000000271c27723e */ /* 0x042fe200000000ff */
[----:B--2---:R-:W-:Y:S01]  /*5260*/  FADD.FTZ R5, R69, R10 ;  /* 0x0000000a45057221 */ /* 0x004fe20000010000 */
[----:B------:R-:W-:Y:S01]  /*5270*/  FADD.FTZ R4, R28, R3 ;  /* 0x000000031c047221 */ /* 0x000fe20000010000 */
[----:B------:R-:W-:Y:S01]  /*5280*/  IMAD.MOV.U32 R69, RZ, RZ, R71 ;  /* 0x000000ffff457224 */ /* 0x000fe200078e0047 */
[-C--:B------:R-:W-:Y:S01]  /*5290*/  MOV R28, R71.reuse ;  /* 0x00000047001c7202 */ /* 0x080fe20000000f00 */
[----:B------:R-:W-:Y:S01]  /*52a0*/  FADD.FTZ R6, R32, R5 ;  /* 0x0000000520067221 */ /* 0x000fe20000010000 */
[C---:B------:R-:W-:Y:S01]  /*52b0*/  F2FP.F16.F32.PACK_AB R32, R83.reuse, R32 ;  /* 0x000000205320723e */ /* 0x040fe200000000ff */
[----:B------:R-:W1:Y:S01]  /*52c0*/  MUFU.EX2 R111, R111 ;  /* 0x0000006f006f7308 */ /* 0x000e620000000800 */
[----:B------:R2:W-:Y:S01]  /*52d0*/  STSM.16.M88.4 [R2+0x2eb00], R36 ;  /* 0x02eb002402007844 */ /* 0x0005e20000000200 */
[----:B------:R-:W-:Y:S01]  /*52e0*/  FADD.FTZ R5, R83, R6 ;  /* 0x0000000653057221 */ /* 0x000fe20000010000 */
[--C-:B---3--:R-:W-:Y:S01]  /*52f0*/  IMAD.MOV.U32 R43, RZ, RZ, R71.reuse ;  /* 0x000000ffff2b7224 */ /* 0x108fe200078e0047 */
[----:B------:R-:W-:Y:S01]  /*5300*/  MOV R42, R71 ;  /* 0x00000047002a7202 */ /* 0x000fe20000000f00 */
[----:B------:R-:W-:-:S02]  /*5310*/  IMAD.MOV.U32 R41, RZ, RZ, R71 ;  /* 0x000000ffff297224 */ /* 0x000fc400078e0047 */
[----:B------:R-:W-:Y:S01]  /*5320*/  IMAD.MOV.U32 R40, RZ, RZ, R71 ;  /* 0x000000ffff287224 */ /* 0x000fe200078e0047 */
[----:B------:R-:W3:Y:S01]  /*5330*/  MUFU.EX2 R0, R113 ;  /* 0x0000007100007308 */ /* 0x000ee20000000800 */
[----:B0-----:R-:W-:Y:S01]  /*5340*/  F2FP.F16.F32.PACK_AB R34, R103, R44 ;  /* 0x0000002c6722723e */ /* 0x001fe200000000ff */
[----:B------:R-:W-:Y:S01]  /*5350*/  FADD.FTZ R44, R44, R5 ;  /* 0x000000052c2c7221 */ /* 0x000fe20000010000 */
[--C-:B------:R-:W-:Y:S02]  /*5360*/  IMAD.MOV.U32 R26, RZ, RZ, R71.reuse ;  /* 0x000000ffff1a7224 */ /* 0x100fe400078e0047 */
[--C-:B------:R-:W-:Y:S02]  /*5370*/  IMAD.MOV.U32 R25, RZ, RZ, R71.reuse ;  /* 0x000000ffff197224 */ /* 0x100fe400078e0047 */
[--C-:B------:R-:W-:Y:S01]  /*5380*/  IMAD.MOV.U32 R24, RZ, RZ, R71.reuse ;  /* 0x000000ffff187224 */ /* 0x100fe200078e0047 */
[----:B------:R-:W0:Y:S01]  /*5390*/  MUFU.EX2 R115, R115 ;  /* 0x0000007300737308 */ /* 0x000e220000000800 */
[----:B-1----:R-:W-:Y:S01]  /*53a0*/  FADD.FTZ R3, R111, R4 ;  /* 0x000000046f037221 */ /* 0x002fe20000010000 */
[----:B--2---:R-:W-:-:S02]  /*53b0*/  IMAD.MOV.U32 R39, RZ, RZ, R71 ;  /* 0x000000ffff277224 */ /* 0x004fc400078e0047 */
[--C-:B------:R-:W-:Y:S02]  /*53c0*/  IMAD.MOV.U32 R38, RZ, RZ, R71.reuse ;  /* 0x000000ffff267224 */ /* 0x100fe400078e0047 */
[----:B------:R-:W-:Y:S02]  /*53d0*/  IMAD.MOV.U32 R37, RZ, RZ, R71 ;  /* 0x000000ffff257224 */ /* 0x000fe400078e0047 */
[----:B------:R-:W1:Y:S01]  /*53e0*/  MUFU.EX2 R48, R48 ;  /* 0x0000003000307308 */ /* 0x000e620000000800 */
[C---:B---3--:R-:W-:Y:S01]  /*53f0*/  F2FP.F16.F32.PACK_AB R33, R0.reuse, R111 ;  /* 0x0000006f0021723e */ /* 0x048fe200000000ff */
[----:B------:R-:W-:Y:S01]  /*5400*/  FADD.FTZ R4, R0, R3 ;  /* 0x0000000300047221 */ /* 0x000fe20000010000 */
[----:B------:R-:W-:-:S03]  /*5410*/  IMAD.MOV.U32 R36, RZ, RZ, R71 ;  /* 0x000000ffff247224 */ /* 0x000fc600078e0047 */
[----:B0-----:R-:W-:Y:S01]  /*5420*/  FADD.FTZ R3, R115, R4 ;  /* 0x0000000473037221 */ /* 0x001fe20000010000 */
[----:B------:R-:W-:Y:S01]  /*5430*/  FADD.FTZ R4, R103, R44 ;  /* 0x0000002c67047221 */ /* 0x000fe20000010000 */
[----:B------:R-:W-:Y:S01]  /*5440*/  IMAD.MOV.U32 R44, RZ, RZ, R71 ;  /* 0x000000ffff2c7224 */ /* 0x000fe200078e0047 */
[C---:B-1----:R-:W-:Y:S01]  /*5450*/  F2FP.F16.F32.PACK_AB R35, R48.reuse, R115 ;  /* 0x000000733023723e */ /* 0x042fe200000000ff */
[----:B------:R-:W-:Y:S01]  /*5460*/  FADD.FTZ R3, R48, R3 ;  /* 0x0000000330037221 */ /* 0x000fe20000010000 */
[----:B------:R-:W-:-:S03]  /*5470*/  IMAD.MOV.U32 R48, RZ, RZ, R71 ;  /* 0x000000ffff307224 */ /* 0x000fc600078e0047 */
[----:B------:R0:W-:Y:S01]  /*5480*/  STSM.16.M88.4 [R2+0x30300], R32 ;  /* 0x0303002002007844 */ /* 0x0001e20000000200 */
[----:B------:R1:W-:Y:S06]  /*5490*/  MEMBAR.ALL.CTA ;  /* 0x0000000000007992 */ /* 0x0003ec0000008000 */
[----:B-1----:R-:W1:Y:S01]  /*54a0*/  FENCE.VIEW.ASYNC.S ;  /* 0x00000000000073c6 */ /* 0x002e620000000000 */
[----:B0-----:R-:W-:Y:S01]  /*54b0*/  MOV R35, R71 ;  /* 0x0000004700237202 */ /* 0x001fe20000000f00 */
[--C-:B------:R-:W-:Y:S02]  /*54c0*/  IMAD.MOV.U32 R34, RZ, RZ, R71.reuse ;  /* 0x000000ffff227224 */ /* 0x100fe400078e0047 */
[----:B------:R-:W-:-:S02]  /*54d0*/  IMAD.MOV.U32 R33, RZ, RZ, R71 ;  /* 0x000000ffff217224 */ /* 0x000fc400078e0047 */
[----:B------:R-:W-:Y:S01]  /*54e0*/  IMAD.MOV.U32 R32, RZ, RZ, R71 ;  /* 0x000000ffff207224 */ /* 0x000fe200078e0047 */
[----:B-1----:R-:W-:Y:S01]  /*54f0*/  NOP ;  /* 0x0000000000007918 */ /* 0x002fe20000000000 */
[----:B------:R-:W-:Y:S05]  /*5500*/  @!P2 BRA `(.L_x_8388) ;  /* 0x00000040007ca947 */ /* 0x000fea0003800000 */
[----:B------:R-:W-:Y:S01]  /*5510*/  VIADD R0, R22, 0xfffffffe ;  /* 0xfffffffe16007836 */ /* 0x000fe20000000000 */
[----:B------:R-:W-:Y:S01]  /*5520*/  MOV R5, R75 ;  /* 0x0000004b00057202 */ /* 0x000fe20000000f00 */
[----:B------:R-:W-:Y:S01]  /*5530*/  IMAD.MOV.U32 R6, RZ, RZ, R72 ;  /* 0x000000ffff067224 */ /* 0x000fe200078e0048 */
[----:B------:R-:W-:Y:S01]  /*5540*/  CS2R R70, SRZ ;  /* 0x0000000000467805 */ /* 0x000fe2000001ff00 */
[----:B------:R-:W-:Y:S01]  /*5550*/  IMAD.MOV.U32 R7, RZ, RZ, R16 ;  /* 0x000000ffff077224 */ /* 0x000fe200078e0010 */
        /* <DEDUP_REMOVED lines=25> */
.L_x_8397:
[----:B------:R-:W-:Y:S01]  /*56f0*/  UIADD3 UR39, UR58, 0x1, URZ ;  /* 0x000000013a277890 */ /* 0x000fe2000fffe03f */
[----:B------:R-:W-:-:S03]  /*5700*/  ISETP.NE.AND P3, PT, RZ, UR38, PT ;  /* 0x00000026ff007c0c */ /* 0x000fc6000bf65270 */
[----:B------:R-:W-:-:S04]  /*5710*/  UISETP.NE.AND UP0, UPT, UR39, 0x2, UPT ;  /* 0x000000022700788c */ /* 0x000fc8000bf05270 */
[----:B------:R-:W-:Y:S02]  /*5720*/  USEL UR6, URZ, 0x1, UP0 ;  /* 0x000000013f067887 */ /* 0x000fe40008000000 */
[----:B------:R-:W-:-:S04]  /*5730*/  USEL UR39, UR39, URZ, UP0 ;  /* 0x0000003f27277287 */ /* 0x000fc80008000000 */
[----:B------:R-:W-:Y:S01]  /*5740*/  LOP3.LUT R16, R7, UR6, RZ, 0x3c, !PT ;  /* 0x0000000607107c12 */ /* 0x000fe2000f8e3cff */
[----:B----4-:R-:W-:Y:S07]  /*5750*/  @P3 BRA `(.L_x_8389) ;  /* 0x0000000000283947 */ /* 0x010fee0003800000 */
[----:B------:R-:W-:Y:S05]  /*5760*/  @!P0 BRA `(.L_x_8390) ;  /* 0x0000000000048947 */ /* 0x000fea0003800000 */
[----:B------:R-:W-:Y:S01]  /*5770*/  BPT.TRAP 0x1 ;  /* 0x000000040000795c */ /* 0x000fe20000300000 */
.L_x_8390:
[----:B------:R-:W-:Y:S01]  /*5780*/  ULEA UR6, UR39, UR36, 0x3 ;  /* 0x0000002427067291 */ /* 0x000fe2000f8e183f */
[----:B------:R-:W-:-:S08]  /*5790*/  SHF.L.U32 R8, R16, 0x1f, RZ ;  /* 0x0000001f10087819 */ /* 0x000fd000000006ff */
[----:B------:R0:W1:Y:S01]  /*57a0*/  SYNCS.PHASECHK.TRANS64.TRYWAIT P2, [UR6+0x31c30], R8 ;  /* 0x031c3008ff0075a7 */ /* 0x0000620008040146 */
[----:B------:R-:W-:Y:S05]  /*57b0*/  @!P0 BRA `(.L_x_8391) ;  /* 0x0000000000048947 */ /* 0x000fea0003800000 */
[----:B------:R-:W-:Y:S01]  /*57c0*/  BPT.TRAP 0x1 ;  /* 0x000000040000795c */ /* 0x000fe20000300000 */
.L_x_8391:
[----:B-1----:R-:W-:Y:S05]  /*57d0*/  @P2 BRA `(.L_x_8389) ;  /* 0x0000000000082947 */ /* 0x002fea0003800000 */
[----:B------:R-:W1:Y:S02]  /*57e0*/  SYNCS.PHASECHK.TRANS64.TRYWAIT P2, [UR6+0x31c30], R8 ;  /* 0x031c3008ff0075a7 */ /* 0x000e640008040146 */
[----:B-1----:R-:W-:Y:S05]  /*57f0*/  @!P2 BRA `(.L_x_8392) ;  /* 0x000000a400a4a947 */ /* 0x002fea0003800000 */
.L_x_8389:
[----:B-1----:R-:W1:Y:S01]  /*5800*/  S2R R9, SR_TID.X ;  /* 0x0000000000097919 */ /* 0x002e620000002100 */
[----:B------:R-:W-:Y:S01]  /*5810*/  UIMAD UR26, UR39, 0x6c0, UR56 ;  /* 0x000006c0271a78a4 */ /* 0x000fe2000f8e0238 */
[----:B------:R-:W-:Y:S01]  /*5820*/  UMOV UR27, 0x80000020 ;  /* 0x80000020001b7882 */ /* 0x000fe20000000000 */
[----:B------:R-:W-:Y:S02]  /*5830*/  UMOV UR28, UR24 ;  /* 0x00000018001c7c82 */ /* 0x000fe40008000000 */
[----:B------:R-:W-:Y:S01]  /*5840*/  UIADD3 UR30, UR26, 0x40, URZ ;  /* 0x000000401a1e7890 */ /* 0x000fe2000fffe03f */
        /* <DEDUP_REMOVED lines=20> */
[----:B-1----:R-:W-:Y:S01]  /*5990*/  SHF.R.U32.HI R9, RZ, 0x7, R9 ;  /* 0x00000007ff097819 */ /* 0x002fe20000011609 */
[----:B------:R-:W-:Y:S01]  /*59a0*/  UMOV UR53, UR25 ;  /* 0x0000001900357c82 */ /* 0x000fe20008000000 */
[----:B------:R-:W-:Y:S01]  /*59b0*/  UMOV UR55, 0x80000020 ;  /* 0x8000002000377882 */ /* 0x000fe20000000000 */
[----:B------:R-:W-:-:S02]  /*59c0*/  UIADD3 UR6, UR26, 0x200, URZ ;  /* 0x000002001a067890 */ /* 0x000fc4000fffe03f */
[----:B0-----:R-:W-:Y:S01]  /*59d0*/  VIADD R8, R9, 0x8 ;  /* 0x0000000809087836 */ /* 0x001fe20000000000 */
[----:B------:R-:W-:Y:S01]  /*59e0*/  UMOV UR7, 0x80000020 ;  /* 0x8000002000077882 */ /* 0x000fe20000000000 */
[----:B------:R-:W-:Y:S01]  /*59f0*/  UIADD3 UR10, UR26, 0x202, URZ ;  /* 0x000002021a0a7890 */ /* 0x000fe2000fffe03f */
[----:B------:R-:W-:Y:S02]  /*5a00*/  UMOV UR11, 0x80000020 ;  /* 0x80000020000b7882 */ /* 0x000fe40000000000 */
        /* <DEDUP_REMOVED lines=8> */
[----:B------:R-:W-:Y:S03]  /*5a90*/  HGMMA.64x16x16.F32 R136, gdesc[UR24], RZ, !UPT, gsb0 ;  /* 0x00200000188879f0 */ /* 0x000fe6000c0008ff */
        /* <DEDUP_REMOVED lines=317> */
.L_x_8394:
[----:B------:R-:W-:Y:S01]  /*6e70*/  ULEA UR6, UR58, UR36, 0x3 ;  /* 0x000000243a067291 */ /* 0x000fe2000f8e183f */
[----:B------:R-:W-:-:S08]  /*6e80*/  SHF.L.U32 R7, R7, 0x1f, RZ ;  /* 0x0000001f07077819 */ /* 0x000fd000000006ff */
[----:B------:R0:W1:Y:S01]  /*6e90*/  SYNCS.PHASECHK.TRANS64.TRYWAIT P2, [UR6+0x31c50], R7 ;  /* 0x031c5007ff0075a7 */ /* 0x0000620008040146 */
[----:B------:R-:W-:Y:S05]  /*6ea0*/  @!P0 BRA `(.L_x_8395) ;  /* 0x0000000000048947 */ /* 0x000fea0003800000 */
[----:B------:R-:W-:Y:S01]  /*6eb0*/  BPT.TRAP 0x1 ;  /* 0x000000040000795c */ /* 0x000fe20000300000 */
.L_x_8395:
[----:B-1----:R-:W-:Y:S05]  /*6ec0*/  @P2 BRA `(.L_x_8393) ;  /* 0x0000000000082947 */ /* 0x002fea0003800000 */
[----:B------:R-:W1:Y:S02]  /*6ed0*/  SYNCS.PHASECHK.TRANS64.TRYWAIT P2, [UR6+0x31c50], R7 ;  /* 0x031c5007ff0075a7 */ /* 0x000e640008040146 */
[----:B-1----:R-:W-:Y:S05]  /*6ee0*/  @!P2 BRA `(.L_x_8396) ;  /* 0x000000900000a947 */ /* 0x002fea0003800000 */
.L_x_8393:
[----:B------:R-:W-:Y:S01]  /*6ef0*/  UIADD3 UR6, UR36, 0x200, URZ ;  /* 0x0000020024067890 */ /* 0x000fe2000fffe03f */
[----:B------:R-:W-:Y:S01]  /*6f00*/  WARPGROUP.ARRIVE ;  /* 0x00000000000079c5 */ /* 0x000fe20000000000 */
[----:B------:R-:W-:Y:S01]  /*6f10*/  ULOP3.LUT UR7, UR37, 0x10000, URZ, 0xfc, !UPT ;  /* 0x0001000025077892 */ /* 0x000fe2000f8efc3f */
[----:B01----:R-:W-:Y:S01]  /*6f20*/  FMUL.FTZ R7, R136, UR57 ;  /* 0x0000003988077c20 */ /* 0x003fe20008410000 */
[----:B------:R-:W-:Y:S01]  /*6f30*/  USHF.R.U32.HI UR6, URZ, 0x4, UR6 ;  /* 0x000000043f067899 */ /* 0x000fe20008011606 */
[----:B------:R-:W-:Y:S01]  /*6f40*/  FMUL.FTZ R8, R137, UR57 ;  /* 0x0000003989087c20 */ /* 0x000fe20008410000 */
[----:B------:R-:W-:Y:S01]  /*6f50*/  UMOV UR29, 0xc0000010 ;  /* 0xc0000010001d7882 */ /* 0x000fe20000000000 */
[----:B------:R-:W-:Y:S01]  /*6f60*/  UMOV UR31, 0x80000020 ;  /* 0x80000020001f7882 */ /* 0x000fe20000000000 */
[----:B------:R-:W-:Y:S01]  /*6f70*/  ULOP3.LUT UR6, UR6, 0x3fff, URZ, 0xc0, !UPT ;  /* 0x00003fff06067892 */ /* 0x000fe2000f8ec03f */
[----:B------:R-:W0:Y:S01]  /*6f80*/  MUFU.TANH R7, R7 ;  /* 0x0000000700077308 */ /* 0x000e220000002400 */
[----:B------:R-:W-:Y:S01]  /*6f90*/  UMOV UR28, UR7 ;  /* 0x00000007001c7c82 */ /* 0x000fe20008000000 */
        /* <DEDUP_REMOVED lines=14> */
[----:B------:R-:W-:Y:S01]  /*7080*/  HGMMA.64x96x16.F32 R24, gdesc[UR28].tnspB, R24, gsb0 ;  /* 0x416000001c1879f0 */ /* 0x000fe20008000818 */
[----:B------:R-:W-:Y:S01]  /*7090*/  UIADD3 UR28, UR7, 0x180, URZ ;  /* 0x00000180071c7890 */ /* 0x000fe2000fffe03f */
[----:B------:R-:W2:Y:S01]  /*70a0*/  MUFU.TANH R11, R11 ;  /* 0x0000000b000b7308 */ /* 0x000ea20000002400 */
[----:B------:R-:W-:Y:S01]  /*70b0*/  UIADD3 UR30, UR6, 0x40, URZ ;  /* 0x00000040061e7890 */ /* 0x000fe2000fffe03f */
[----:B0-----:R-:W-:Y:S01]  /*70c0*/  FMNMX.FTZ R131, R7, R5, !PT ;  /* 0x0000000507837209 */ /* 0x001fe20007810000 */
[----:B------:R-:W-:Y:S01]  /*70d0*/  UMOV UR29, 0xc0000010 ;  /* 0xc0000010001d7882 */ /* 0x000fe20000000000 */
[----:B------:R-:W-:Y:S01]  /*70e0*/  UMOV UR31, 0x80000020 ;  /* 0x80000020001f7882 */ /* 0x000fe20000000000 */
        /* <DEDUP_REMOVED lines=78> */
[----:B------:R-:W1:Y:S05]  /*75d0*/  S2R R140, SR_TID.X ;  /* 0x00000000008c7919 */ /* 0x000e6a0000002100 */
[----:B------:R-:W3:Y:S01]  /*75e0*/  MUFU.TANH R113, R113 ;  /* 0x0000007100717308 */ /* 0x000ee20000002400 */
[----:B--2---:R-:W-:-:S07]  /*75f0*/  FMNMX.FTZ R131, R125, R132, !PT ;  /* 0x000000847d837209 */ /* 0x004fce0007810000 */
[----:B------:R-:W2:Y:S01]  /*7600*/  MUFU.TANH R116, R116 ;  /* 0x0000007400747308 */ /* 0x000ea20000002400 */
[----:B0-----:R-:W-:Y:S01]  /*7610*/  FMNMX.FTZ R132, R112, R131, !PT ;  /* 0x0000008370847209 */ /* 0x001fe20007810000 */
[----:B------:R-:W-:Y:S02]  /*7620*/  WARPGROUP.DEPBAR.LE gsb0, 0x0 ;  /* 0x00008000000079c5 */ /* 0x000fe40000010000 */
[----:B------:R-:W-:-:S04]  /*7630*/  WARPGROUP.ARRIVE ;  /* 0x00000000000079c5 */ /* 0x000fc80000000000 */
[----:B------:R-:W0:Y:S01]  /*7640*/  MUFU.TANH R117, R117 ;  /* 0x0000007500757308 */ /* 0x000e220000002400 */
[----:B---3--:R-:W-:Y:S01]  /*7650*/  FMNMX.FTZ R131, R113, R132, !PT ;  /* 0x0000008471837209 */ /* 0x008fe20007810000 */
[----:B------:R-:W-:Y:S01]  /*7660*/  HGMMA.64x96x16.F32 R24, gdesc[UR28].tnspB, R24, gsb0 ;  /* 0x416000001c1879f0 */ /* 0x000fe20008000818 */
[----:B------:R-:W-:Y:S02]  /*7670*/  UIADD3 UR28, UR7, 0x300, URZ ;  /* 0x00000300071c7890 */ /* 0x000fe4000fffe03f */
[----:B------:R-:W-:-:S03]  /*7680*/  UIADD3 UR30, UR6, 0x80, URZ ;  /* 0x00000080061e7890 */ /* 0x000fc6000fffe03f */
[----:B------:R-:W3:Y:S01]  /*7690*/  MUFU.TANH R104, R104 ;  /* 0x0000006800687308 */ /* 0x000ee20000002400 */
[----:B------:R-:W-:Y:S01]  /*76a0*/  UMOV UR29, 0xc0000010 ;  /* 0xc0000010001d7882 */ /* 0x000fe20000000000 */
[----:B------:R-:W-:Y:S01]  /*76b0*/  UMOV UR31, 0x80000020 ;  /* 0x80000020001f7882 */ /* 0x000fe20000000000 */
[----:B--2---:R-:W-:Y:S02]  /*76c0*/  FMNMX.FTZ R132, R116, R131, !PT ;  /* 0x0000008374847209 */ /* 0x004fe40007810000 */
[----:B-1----:R-:W-:Y:S02]  /*76d0*/  SHF.R.U32.HI R139, RZ, 0x7, R140 ;  /* 0x00000007ff8b7819 */ /* 0x002fe4000001168c */
[----:B------:R-:W-:Y:S01]  /*76e0*/  ISETP.GE.U32.AND P2, PT, R140, 0x180, PT ;  /* 0x000001808c00780c */ /* 0x000fe20003f46070 */
[----:B------:R-:W1:Y:S01]  /*76f0*/  MUFU.TANH R105, R105 ;  /* 0x0000006900697308 */ /* 0x000e620000002400 */
[----:B0-----:R-:W-:-:S07]  /*7700*/  FMNMX.FTZ R131, R117, R132, !PT ;  /* 0x0000008475837209 */ /* 0x001fce0007810000 */
[----:B------:R-:W0:Y:S01]  /*7710*/  MUFU.TANH R108, R108 ;  /* 0x0000006c006c7308 */ /* 0x000e220000002400 */
[----:B---3--:R-:W-:-:S07]  /*7720*/  FMNMX.FTZ R132, R104, R131, !PT ;  /* 0x0000008368847209 */ /* 0x008fce0007810000 */
        /* <DEDUP_REMOVED lines=19> */
[----:B-1----:R-:W-:Y:S01]  /*7860*/  FMNMX.FTZ R132, R92, R131, !PT ;  /* 0x000000835c847209 */ /* 0x002fe20007810000 */
[----:B------:R-:W-:Y:S02]  /*7870*/  WARPGROUP.DEPBAR.LE gsb0, 0x0 ;  /* 0x00008000000079c5 */ /* 0x000fe40000010000 */
[----:B------:R-:W-:-:S04]  /*7880*/  WARPGROUP.ARRIVE ;  /* 0x00000000000079c5 */ /* 0x000fc80000000000 */
[----:B------:R-:W1:Y:S01]  /*7890*/  MUFU.TANH R81, R81 ;  /* 0x0000005100517308 */ /* 0x000e620000002400 */
[----:B0-----:R-:W-:Y:S01]  /*78a0*/  FMNMX.FTZ R131, R93, R132, !PT ;  /* 0x000000845d837209 */ /* 0x001fe20007810000 */
[----:B------:R-:W-:Y:S01]  /*78b0*/  HGMMA.64x96x16.F32 R24, gdesc[UR28].tnspB, R24, gsb0 ;  /* 0x416000001c1879f0 */ /* 0x000fe20008000818 */
[----:B------:R-:W-:Y:S02]  /*78c0*/  UIADD3 UR28, UR7, 0x480, URZ ;  /* 0x00000480071c7890 */ /* 0x000fe4000fffe03f */
[----:B------:R-:W-:Y:S01]  /*78d0*/  UIADD3 UR30, UR6, 0xc0, URZ ;  /* 0x000000c0061e7890 */ /* 0x000fe2000fffe03f */
[----:B------:R-:W-:Y:S01]  /*78e0*/  UMOV UR29, 0xc0000010 ;  /* 0xc0000010001d7882 */ /* 0x000fe20000000000 */
[----:B------:R-:W-:Y:S01]  /*78f0*/  UMOV UR31, 0x80000020 ;  /* 0x80000020001f7882 */ /* 0x000fe20000000000 */
        /* <DEDUP_REMOVED lines=15> */
[----:B-1----:R-:W-:-:S05]  /*79f0*/  FMNMX.FTZ R132, R77, R132, !PT ;  /* 0x000000844d847209 */ /* 0x002fca0007810000 */
[----:B------:R-:W1:Y:S02]  /*7a00*/  SHFL.BFLY PT, R131, R132, 0x2, 0x1f ;  /* 0x0c401f0084837f89 */ /* 0x000e6400000e0000 */
[----:B------:R-:W3:Y:S01]  /*7a10*/  MUFU.TANH R13, R13 ;  /* 0x0000000d000d7308 */ /* 0x000ee20000002400 */
[----:B0-----:R-:W-:-:S07]  /*7a20*/  FMNMX.FTZ R135, R9, R6, !PT ;  /* 0x0000000609877209 */ /* 0x001fce0007810000 */
[----:B------:R-:W0:Y:S08]  /*7a30*/  MUFU.TANH R14, R14 ;  /* 0x0000000e000e7308 */ /* 0x000e300000002400 */
[----:B------:R-:W4:Y:S01]  /*7a40*/  MUFU.TANH R21, R21 ;  /* 0x0000001500157308 */ /* 0x000f220000002400 */
[----:B-1----:R-:W-:Y:S01]  /*7a50*/  FMNMX.FTZ R133, R132, R131, !PT ;  /* 0x0000008384857209 */ /* 0x002fe20007810000 */
[----:B------:R-:W-:Y:S01]  /*7a60*/  FMUL.FTZ R131, R74, UR57 ;  /* 0x000000394a837c20 */ /* 0x000fe20008410000 */
[----:B------:R-:W-:Y:S01]  /*7a70*/  FMUL.FTZ R132, R75, UR57 ;  /* 0x000000394b847c20 */ /* 0x000fe20008410000 */
[----:B------:R-:W1:Y:S04]  /*7a80*/  LDC R74, c[0x0][0x988] ;  /* 0x00026200ff4a7b82 */ /* 0x000e680000000800 */
[----:B------:R-:W5:Y:S01]  /*7a90*/  MUFU.TANH R22, R22 ;  /* 0x0000001600167308 */ /* 0x000f620000002400 */
[----:B------:R-:W2:Y:S01]  /*7aa0*/  SHFL.BFLY PT, R134, R133, 0x1, 0x1f ;  /* 0x0c201f0085867f89 */ /* 0x000ea200000e0000 */
        /* <DEDUP_REMOVED lines=9> */
[----:B--2---:R-:W-:-:S05]  /*7b40*/  FMNMX.FTZ R75, R133, R134, !PT ;  /* 0x00000086854b7209 */ /* 0x004fca0007810000 */
[----:B------:R-:W2:Y:S01]  /*7b50*/  MUFU.TANH R122, R122 ;  /* 0x0000007a007a7308 */ /* 0x000ea20000002400 */
[C---:B-1----:R-:W-:Y:S01]  /*7b60*/  FMUL.FTZ R133, R75.reuse, R74 ;  /* 0x0000004a4b857220 */ /* 0x042fe20000410000 */
[----:B------:R-:W-:-:S03]  /*7b70*/  FADD.FTZ R5, -R75, R5 ;  /* 0x000000054b057221 */ /* 0x000fc60000010100 */
[-CC-:B------:R-:W-:Y:S01]  /*7b80*/  FFMA.FTZ R134, R12, R74.reuse, -R133.reuse ;  /* 0x0000004a0c867223 */ /* 0x180fe20000010885 */
[-CC-:B------:R-:W-:Y:S01]  /*7b90*/  FFMA.FTZ R12, R15, R74.reuse, -R133.reuse ;  /* 0x0000004a0f0c7223 */ /* 0x180fe20000010885 */
[-CC-:B------:R-:W-:Y:S01]  /*7ba0*/  FFMA.FTZ R15, R20, R74.reuse, -R133.reuse ;  /* 0x0000004a140f7223 */ /* 0x180fe20000010885 */
[-CC-:B------:R-:W-:Y:S01]  /*7bb0*/  FFMA.FTZ R20, R23, R74.reuse, -R133.reuse ;  /* 0x0000004a17147223 */ /* 0x180fe20000010885 */
[-CC-:B------:R-:W-:Y:S01]  /*7bc0*/  FFMA.FTZ R23, R128, R74.reuse, -R133.reuse ;  /* 0x0000004a80177223 */ /* 0x180fe20000010885 */
[----:B------:R-:W-:Y:S01]  /*7bd0*/  FMNMX.FTZ R128, R10, R135, !PT ;  /* 0x000000870a807209 */ /* 0x000fe20007810000 */
[----:B------:R-:W1:Y:S01]  /*7be0*/  MUFU.TANH R123, R123 ;  /* 0x0000007b007b7308 */ /* 0x000e620000002400 */
[-CC-:B------:R-:W-:Y:S01]  /*7bf0*/  FFMA.FTZ R7, R7, R74.reuse, -R133.reuse ;  /* 0x0000004a07077223 */ /* 0x180fe20000010885 */
[--C-:B------:R-:W-:Y:S01]  /*7c00*/  FFMA.FTZ R8, R8, R74, -R133.reuse ;  /* 0x0000004a08087223 */ /* 0x100fe20000010885 */
[----:B---3--:R-:W-:Y:S01]  /*7c10*/  FMNMX.FTZ R135, R13, R128, !PT ;  /* 0x000000800d877209 */ /* 0x008fe20007810000 */
[-CC-:B------:R-:W-:Y:S01]  /*7c20*/  FFMA.FTZ R11, R11, R74.reuse, -R133.reuse ;  /* 0x0000004a0b0b7223 */ /* 0x180fe20000010885 */
[-CC-:B------:R-:W-:Y:S01]  /*7c30*/  FFMA.FTZ R120, R120, R74.reuse, -R133.reuse ;  /* 0x0000004a78787223 */ /* 0x180fe20000010885 */
[-CC-:B------:R-:W-:Y:S01]  /*7c40*/  FFMA.FTZ R121, R121, R74.reuse, -R133.reuse ;  /* 0x0000004a79797223 */ /* 0x180fe20000010885 */
[----:B0-----:R-:W-:Y:S01]  /*7c50*/  FMNMX.FTZ R128, R14, R135, !PT ;  /* 0x000000870e807209 */ /* 0x001fe20007810000 */
[----:B------:R-:W0:Y:S01]  /*7c60*/  MUFU.TANH R126, R126 ;  /* 0x0000007e007e7308 */ /* 0x000e220000002400 */
[-CC-:B------:R-:W-:Y:S01]  /*7c70*/  FFMA.FTZ R124, R124, R74.reuse, -R133.reuse ;  /* 0x0000004a7c7c7223 */ /* 0x180fe20000010885 */
[--C-:B------:R-:W-:Y:S01]  /*7c80*/  FFMA.FTZ R125, R125, R74, -R133.reuse ;  /* 0x0000004a7d7d7223 */ /* 0x100fe20000010885 */
[----:B----4-:R-:W-:Y:S01]  /*7c90*/  FMNMX.FTZ R135, R21, R128, !PT ;  /* 0x0000008015877209 */ /* 0x010fe20007810000 */
[-CC-:B------:R-:W-:Y:S01]  /*7ca0*/  FFMA.FTZ R112, R112, R74.reuse, -R133.reuse ;  /* 0x0000004a70707223 */ /* 0x180fe20000010885 */
[-CC-:B------:R-:W-:Y:S01]  /*7cb0*/  FFMA.FTZ R113, R113, R74.reuse, -R133.reuse ;  /* 0x0000004a71717223 */ /* 0x180fe20000010885 */
[-CC-:B------:R-:W-:Y:S01]  /*7cc0*/  FFMA.FTZ R116, R116, R74.reuse, -R133.reuse ;  /* 0x0000004a74747223 */ /* 0x180fe20000010885 */
[----:B-----5:R-:W-:Y:S01]  /*7cd0*/  FMNMX.FTZ R128, R22, R135, !PT ;  /* 0x0000008716807209 */ /* 0x020fe20007810000 */
[----:B------:R-:W3:Y:S01]  /*7ce0*/  MUFU.TANH R127, R127 ;  /* 0x0000007f007f7308 */ /* 0x000ee20000002400 */
[-CC-:B------:R-:W-:Y:S01]  /*7cf0*/  FFMA.FTZ R117, R117, R74.reuse, -R133.reuse ;  /* 0x0000004a75757223 */ /* 0x180fe20000010885 */
[--C-:B------:R-:W-:Y:S01]  /*7d00*/  FFMA.FTZ R104, R104, R74, -R133.reuse ;  /* 0x0000004a68687223 */ /* 0x100fe20000010885 */
[----:B------:R-:W-:Y:S01]  /*7d10*/  FMNMX.FTZ R135, R129, R128, !PT ;  /* 0x0000008081877209 */ /* 0x000fe20007810000 */
[-CC-:B------:R-:W-:Y:S01]  /*7d20*/  FFMA.FTZ R105, R105, R74.reuse, -R133.reuse ;  /* 0x0000004a69697223 */ /* 0x180fe20000010885 */
[-CC-:B------:R-:W-:Y:S01]  /*7d30*/  FFMA.FTZ R108, R108, R74.reuse, -R133.reuse ;  /* 0x0000004a6c6c7223 */ /* 0x180fe20000010885 */
[-CC-:B------:R-:W-:Y:S01]  /*7d40*/  FFMA.FTZ R109, R109, R74.reuse, -R133.reuse ;  /* 0x0000004a6d6d7223 */ /* 0x180fe20000010885 */
[----:B------:R-:W-:Y:S01]  /*7d50*/  FMNMX.FTZ R135, R130, R135, !PT ;  /* 0x0000008782877209 */ /* 0x000fe20007810000 */
[----:B------:R-:W4:Y:S01]  /*7d60*/  MUFU.TANH R114, R114 ;  /* 0x0000007200727308 */ /* 0x000f220000002400 */
[-CC-:B------:R-:W-:Y:S01]  /*7d70*/  FFMA.FTZ R96, R96, R74.reuse, -R133.reuse ;  /* 0x0000004a60607223 */ /* 0x180fe20000010885 */
[-CC-:B------:R-:W-:Y:S01]  /*7d80*/  FFMA.FTZ R97, R97, R74.reuse, -R133.reuse ;  /* 0x0000004a61617223 */ /* 0x180fe20000010885 */
[----:B--2---:R-:W-:Y:S01]  /*7d90*/  FMNMX.FTZ R128, R122, R135, !PT ;  /* 0x000000877a807209 */ /* 0x004fe20007810000 */
[-CC-:B------:R-:W-:Y:S01]  /*7da0*/  FFMA.FTZ R100, R100, R74.reuse, -R133.reuse ;  /* 0x0000004a64647223 */ /* 0x180fe20000010885 */
[-CC-:B------:R-:W-:Y:S01]  /*7db0*/  FFMA.FTZ R101, R101, R74.reuse, -R133.reuse ;  /* 0x0000004a65657223 */ /* 0x180fe20000010885 */
[--C-:B------:R-:W-:Y:S01]  /*7dc0*/  FFMA.FTZ R88, R88, R74, -R133.reuse ;  /* 0x0000004a58587223 */ /* 0x100fe20000010885 */
[----:B-1----:R-:W-:Y:S01]  /*7dd0*/  FMNMX.FTZ R135, R123, R128, !PT ;  /* 0x000000807b877209 */ /* 0x002fe20007810000 */
[----:B------:R-:W1:Y:S01]  /*7de0*/  MUFU.TANH R115, R115 ;  /* 0x0000007300737308 */ /* 0x000e620000002400 */
[-CC-:B------:R-:W-:Y:S01]  /*7df0*/  FFMA.FTZ R89, R89, R74.reuse, -R133.reuse ;  /* 0x0000004a59597223 */ /* 0x180fe20000010885 */
[-CC-:B------:R-:W-:Y:S01]  /*7e00*/  FFMA.FTZ R92, R92, R74.reuse, -R133.reuse ;  /* 0x0000004a5c5c7223 */ /* 0x180fe20000010885 */
[----:B0-----:R-:W-:Y:S01]  /*7e10*/  FMNMX.FTZ R128, R126, R135, !PT ;  /* 0x000000877e807209 */ /* 0x001fe20007810000 */
[-CC-:B------:R-:W-:Y:S01]  /*7e20*/  FFMA.FTZ R93, R93, R74.reuse, -R133.reuse ;  /* 0x0000004a5d5d7223 */ /* 0x180fe20000010885 */
[-CC-:B------:R-:W-:Y:S01]  /*7e30*/  FFMA.FTZ R80, R80, R74.reuse, -R133.reuse ;  /* 0x0000004a50507223 */ /* 0x180fe20000010885 */
[--C-:B------:R-:W-:Y:S01]  /*7e40*/  FFMA.FTZ R81, R81, R74, -R133.reuse ;  /* 0x0000004a51517223 */ /* 0x100fe20000010885 */
[----:B---3--:R-:W-:Y:S01]  /*7e50*/  FMNMX.FTZ R135, R127, R128, !PT ;  /* 0x000000807f877209 */ /* 0x008fe20007810000 */
[----:B------:R-:W0:Y:S01]  /*7e60*/  MUFU.TANH R118, R118 ;  /* 0x0000007600767308 */ /* 0x000e220000002400 */
[-CC-:B------:R-:W-:Y:S01]  /*7e70*/  FFMA.FTZ R84, R84, R74.reuse, -R133.reuse ;  /* 0x0000004a54547223 */ /* 0x180fe20000010885 */
[-CC-:B------:R-:W-:Y:S01]  /*7e80*/  FFMA.FTZ R85, R85, R74.reuse, -R133.reuse ;  /* 0x0000004a55557223 */ /* 0x180fe20000010885 */
[----:B----4-:R-:W-:Y:S01]  /*7e90*/  FMNMX.FTZ R128, R114, R135, !PT ;  /* 0x0000008772807209 */ /* 0x010fe20007810000 */
[-CC-:B------:R-:W-:Y:S01]  /*7ea0*/  FFMA.FTZ R73, R73, R74.reuse, -R133.reuse ;  /* 0x0000004a49497223 */ /* 0x180fe20000010885 */
[-CC-:B------:R-:W-:Y:S01]  /*7eb0*/  FFMA.FTZ R76, R76, R74.reuse, -R133.reuse ;  /* 0x0000004a4c4c7223 */ /* 0x180fe20000010885 */
[-C--:B------:R-:W-:Y:S01]  /*7ec0*/  FFMA.FTZ R137, R77, R74.reuse, -R133 ;  /* 0x0000004a4d897223 */ /* 0x080fe20000010885 */
[----:B------:R-:W-:Y:S01]  /*7ed0*/  FMUL.FTZ R5, R5, R74 ;  /* 0x0000004a05057220 */ /* 0x000fe20000410000 */
        /* <DEDUP_REMOVED lines=18> */
[----:B--2---:R-:W-:-:S04]  /*8000*/  FMNMX.FTZ R128, R110, R135, !PT ;  /* 0x000000876e807209 */ /* 0x004fc80007810000 */
[----:B-1----:R-:W-:-:S03]  /*8010*/  FMNMX.FTZ R135, R111, R128, !PT ;  /* 0x000000806f877209 */ /* 0x002fc60007810000 */
[----:B------:R-:W1:Y:S08]  /*8020*/  MUFU.TANH R99, R99 ;  /* 0x0000006300637308 */ /* 0x000e700000002400 */
        /* <DEDUP_REMOVED lines=22> */
[----:B------:R-:W0:Y:S01]  /*8190*/  MUFU.TANH R131, R131 ;  /* 0x0000008300837308 */ /* 0x000e220000002400 */
[----:B-1----:R-:W-:Y:S01]  /*81a0*/  FMNMX.FTZ R128, R86, R135, !PT ;  /* 0x0000008756807209 */ /* 0x002fe20007810000 */
[----:B------:R-:W-:Y:S01]  /*81b0*/  HGMMA.64x96x16.F32 R24, gdesc[UR28].tnspB, R24, gsb0 ;  /* 0x416000001c1879f0 */ /* 0x000fe20008000818 */
[----:B------:R-:W-:Y:S02]  /*81c0*/  UIADD3 UR28, UR7, 0x900, URZ ;  /* 0x00000900071c7890 */ /* 0x000fe4000fffe03f */
[----:B--2---:R-:W-:Y:S01]  /*81d0*/  FMNMX.FTZ R128, R87, R128, !PT ;  /* 0x0000008057807209 */ /* 0x004fe20007810000 */
[----:B------:R-:W-:Y:S02]  /*81e0*/  UIADD3 UR30, UR6, 0x180, URZ ;  /* 0x00000180061e7890 */ /* 0x000fe4000fffe03f */
[----:B------:R-:W1:Y:S01]  /*81f0*/  MUFU.TANH R132, R132 ;  /* 0x0000008400847308 */ /* 0x000e620000002400 */
[----:B------:R-:W-:Y:S01]  /*8200*/  UMOV UR29, 0xc0000010 ;  /* 0xc0000010001d7882 */ /* 0x000fe20000000000 */
[----:B------:R-:W-:-:S06]  /*8210*/  UMOV UR31, 0x80000020 ;  /* 0x80000020001f7882 */ /* 0x000fcc0000000000 */
[----:B------:R-:W2:Y:S01]  /*8220*/  MUFU.TANH R78, R78 ;  /* 0x0000004e004e7308 */ /* 0x000ea20000002400 */
[----:B0-----:R-:W-:-:S07]  /*8230*/  FMNMX.FTZ R135, R131, R128, !PT ;  /* 0x0000008083877209 */ /* 0x001fce0007810000 */
[----:B------:R-:W0:Y:S01]  /*8240*/  MUFU.TANH R79, R79 ;  /* 0x0000004f004f7308 */ /* 0x000e220000002400 */
[----:B-1----:R-:W-:-:S07]  /*8250*/  FMNMX.FTZ R135, R132, R135, !PT ;  /* 0x0000008784877209 */ /* 0x002fce0007810000 */
[----:B------:R-:W-:Y:S01]  /*8260*/  MUFU.EX2 R5, R5 ;  /* 0x0000000500057308 */ /* 0x000fe20000000800 */
[----:B--2---:R-:W-:-:S07]  /*8270*/  FMNMX.FTZ R128, R78, R135, !PT ;  /* 0x000000874e807209 */ /* 0x004fce0007810000 */
[----:B------:R-:W1:Y:S01]  /*8280*/  MUFU.EX2 R7, R7 ;  /* 0x0000000700077308 */ /* 0x000e620000000800 */
[----:B0-----:R-:W-:-:S05]  /*8290*/  FMNMX.FTZ R128, R79, R128, !PT ;  /* 0x000000804f807209 */ /* 0x001fca0007810000 */
[----:B------:R-:W0:Y:S02]  /*82a0*/  SHFL.BFLY PT, R135, R128, 0x2, 0x1f ;  /* 0x0c401f0080877f89 */ /* 0x000e2400000e0000 */
[----:B------:R-:W2:Y:S08]  /*82b0*/  MUFU.EX2 R8, R8 ;  /* 0x0000000800087308 */ /* 0x000eb00000000800 */
        /* <DEDUP_REMOVED lines=9> */
[----:B0-----:R-:W-:-:S05]  /*8350*/  FMNMX.FTZ R72, R135, R136, !PT ;  /* 0x0000008887487209 */ /* 0x001fca0007810000 */
[CC--:B------:R-:W-:Y:S01]  /*8360*/  FMUL.FTZ R133, R72.reuse, R74.reuse ;  /* 0x0000004a48857220 */ /* 0x0c0fe20000410000 */
[----:B------:R-:W-:Y:S01]  /*8370*/  FADD.FTZ R77, -R72, R6 ;  /* 0x00000006484d7221 */ /* 0x000fe20000010100 */
[----:B------:R-:W-:Y:S02]  /*8380*/  WARPGROUP.DEPBAR.LE gsb0, 0x0 ;  /* 0x00008000000079c5 */ /* 0x000fe40000010000 */
[----:B------:R-:W-:Y:S01]  /*8390*/  WARPGROUP.ARRIVE ;  /* 0x00000000000079c5 */ /* 0x000fe20000000000 */
[-CC-:B------:R-:W-:Y:S01]  /*83a0*/  FFMA.FTZ R135, R10, R74.reuse, -R133.reuse ;  /* 0x0000004a0a877223 */ /* 0x180fe20000010885 */
[----:B------:R-:W-:Y:S02]  /*83b0*/  VIADD R10, R139, 0x9 ;  /* 0x000000098b0a7836 */ /* 0x000fe40000000000 */
[-CC-:B------:R-:W-:Y:S01]  /*83c0*/  FFMA.FTZ R136, R13, R74.reuse, -R133.reuse ;  /* 0x0000004a0d887223 */ /* 0x180fe20000010885 */
[-CC-:B------:R-:W-:Y:S01]  /*83d0*/  FFMA.FTZ R13, R21, R74.reuse, -R133.reuse ;  /* 0x0000004a150d7223 */ /* 0x180fe20000010885 */
[----:B------:R-:W-:Y:S01]  /*83e0*/  IMAD.U32 R21, RZ, RZ, UR39 ;  /* 0x00000027ff157e24 */ /* 0x000fe2000f8e00ff */
[----:B------:R-:W-:Y:S01]  /*83f0*/  HGMMA.64x96x16.F32 R24, gdesc[UR28].tnspB, R24, gsb0 ;  /* 0x416000001c1879f0 */ /* 0x000fe20008000818 */
[----:B------:R-:W-:Y:S01]  /*8400*/  UIADD3 UR28, UR7, 0xa80, URZ ;  /* 0x00000a80071c7890 */ /* 0x000fe2000fffe03f */
[----:B------:R-:W-:Y:S01]  /*8410*/  SEL R10, R10, 0x9, !P2 ;  /* 0x000000090a0a7807 */ /* 0x000fe20005000000 */
[----:B------:R-:W-:Y:S01]  /*8420*/  UIADD3 UR30, UR6, 0x1c0, URZ ;  /* 0x000001c0061e7890 */ /* 0x000fe2000fffe03f */
[-C--:B------:R-:W-:Y:S01]  /*8430*/  FMUL.FTZ R77, R77, R74.reuse ;  /* 0x0000004a4d4d7220 */ /* 0x080fe20000410000 */
[----:B------:R-:W-:Y:S01]  /*8440*/  UMOV UR29, 0xc0000010 ;  /* 0xc0000010001d7882 */ /* 0x000fe20000000000 */
[----:B------:R-:W-:Y:S01]  /*8450*/  UMOV UR31, 0x80000020 ;  /* 0x80000020001f7882 */ /* 0x000fe20000000000 */
[-CC-:B------:R-:W-:Y:S01]  /*8460*/  FFMA.FTZ R9, R9, R74.reuse, -R133.reuse ;  /* 0x0000004a09097223 */ /* 0x180fe20000010885 */
[----:B------:R-:W-:Y:S01]  /*8470*/  @!P1 LEA R21, R21, UR36, 0x3 ;  /* 0x0000002415159c11 */ /* 0x000fe2000f8e18ff */
[----:B------:R0:W-:Y:S01]  /*8480*/  MUFU.EX2 R6, R137 ;  /* 0x0000008900067308 */ /* 0x0001e20000000800 */
        /* <DEDUP_REMOVED lines=8> */
[-CC-:B0-----:R-:W-:Y:S01]  /*8510*/  FFMA.FTZ R137, R22, R74.reuse, -R133.reuse ;  /* 0x0000004a16897223 */ /* 0x181fe20000010885 */
[-CC-:B------:R-:W-:Y:S01]  /*8520*/  FFMA.FTZ R22, R114, R74.reuse, -R133.reuse ;  /* 0x0000004a72167223 */ /* 0x180fe20000010885 */
[-CC-:B------:R-:W-:Y:S01]  /*8530*/  FFMA.FTZ R114, R115, R74.reuse, -R133.reuse ;  /* 0x0000004a73727223 */ /* 0x180fe20000010885 */
[-C--:B------:R-:W-:Y:S01]  /*8540*/  FFMA.FTZ R115, R118, R74.reuse, -R133 ;  /* 0x0000004a76737223 */ /* 0x080fe20000010885 */
[----:B------:R-:W-:Y:S01]  /*8550*/  @!P1 PRMT R21, RZ, 0x654, R21 ;  /* 0x00000654ff159816 */ /* 0x000fe20000000015 */
[----:B------:R-:W-:Y:S01]  /*8560*/  FFMA.FTZ R118, R119, R74, -R133 ;  /* 0x0000004a77767223 */ /* 0x000fe20000010885 */
[----:B-1----:R-:W-:Y:S01]  /*8570*/  FFMA.FTZ R119, R5, R4, R7 ;  /* 0x0000000405777223 */ /* 0x002fe20000010007 */
        /* <DEDUP_REMOVED lines=10> */
[----:B------:R-:W-:Y:S01]  /*8620*/  FFMA.FTZ R132, R132, R74, -R133 ;  /* 0x0000004a84847223 */ /* 0x000fe20000010885 */
[C---:B------:R-:W-:Y:S01]  /*8630*/  ISETP.GT.AND P2, PT, R0.reuse, RZ, PT ;  /* 0x000000ff0000720c */ /* 0x040fe20003f44270 */
[----:B------:R-:W-:-:S04]  /*8640*/  VIADD R0, R0, 0xffffffff ;  /* 0xffffffff00007836 */ /* 0x000fc80000000000 */
[----:B------:R-:W3:Y:S08]  /*8650*/  MUFU.EX2 R136, R136 ;  /* 0x0000008800887308 */ /* 0x000ef00000000800 */
[----:B------:R-:W4:Y:S08]  /*8660*/  MUFU.EX2 R14, R14 ;  /* 0x0000000e000e7308 */ /* 0x000f300000000800 */
[----:B------:R-:W5:Y:S08]  /*8670*/  MUFU.EX2 R13, R13 ;  /* 0x0000000d000d7308 */ /* 0x000f700000000800 */
[----:B------:R-:W5:Y:S08]  /*8680*/  MUFU.EX2 R137, R137 ;  /* 0x0000008900897308 */ /* 0x000f700000000800 */
[----:B------:R-:W5:Y:S08]  /*8690*/  MUFU.EX2 R129, R129 ;  /* 0x0000008100817308 */ /* 0x000f700000000800 */
[----:B------:R-:W-:Y:S08]  /*86a0*/  MUFU.EX2 R130, R130 ;  /* 0x0000008200827308 */ /* 0x000ff00000000800 */
[----:B------:R-:W5:Y:S08]  /*86b0*/  MUFU.EX2 R120, R120 ;  /* 0x0000007800787308 */ /* 0x000f700000000800 */
[----:B------:R-:W-:Y:S01]  /*86c0*/  MUFU.EX2 R122, R122 ;  /* 0x0000007a007a7308 */ /* 0x000fe20000000800 */
[----:B------:R-:W-:-:S02]  /*86d0*/  WARPGROUP.DEPBAR.LE gsb0, 0x0 ;  /* 0x00008000000079c5 */ /* 0x000fc40000010000 */
[----:B------:R-:W-:-:S05]  /*86e0*/  WARPGROUP.ARRIVE ;  /* 0x00000000000079c5 */ /* 0x000fca0000000000 */
[----:B------:R-:W5:Y:S01]  /*86f0*/  MUFU.EX2 R121, R121 ;  /* 0x0000007900797308 */ /* 0x000f620000000800 */
[----:B------:R-:W-:Y:S01]  /*8700*/  HGMMA.64x96x16.F32 R24, gdesc[UR28].tnspB, R24, gsb0 ;  /* 0x416000001c1879f0 */ /* 0x000fe20008000818 */
[----:B------:R-:W-:Y:S02]  /*8710*/  UIADD3 UR28, UR7, 0xc00, URZ ;  /* 0x00000c00071c7890 */ /* 0x000fe4000fffe03f */
[----:B------:R-:W-:-:S04]  /*8720*/  UIADD3 UR30, UR6, 0x200, URZ ;  /* 0x00000200061e7890 */ /* 0x000fc8000fffe03f */
[----:B------:R-:W-:Y:S01]  /*8730*/  MUFU.EX2 R138, R138 ;  /* 0x0000008a008a7308 */ /* 0x000fe20000000800 */
[----:B------:R-:W-:Y:S01]  /*8740*/  UMOV UR29, 0xc0000010 ;  /* 0xc0000010001d7882 */ /* 0x000fe20000000000 */
[----:B------:R-:W-:-:S06]  /*8750*/  UMOV UR31, 0x80000020 ;  /* 0x80000020001f7882 */ /* 0x000fcc0000000000 */
[----:B------:R-:W5:Y:S08]  /*8760*/  MUFU.EX2 R124, R124 ;  /* 0x0000007c007c7308 */ /* 0x000f700000000800 */
[----:B------:R-:W-:Y:S08]  /*8770*/  MUFU.EX2 R123, R123 ;  /* 0x0000007b007b7308 */ /* 0x000ff00000000800 */
        /* <DEDUP_REMOVED lines=9> */
[----:B------:R-:W-:Y:S01]  /*8810*/  MUFU.EX2 R118, R118 ;  /* 0x0000007600767308 */ /* 0x000fe20000000800 */
[----:B------:R-:W-:-:S02]  /*8820*/  WARPGROUP.DEPBAR.LE gsb0, 0x0 ;  /* 0x00008000000079c5 */ /* 0x000fc40000010000 */
[----:B------:R-:W-:-:S05]  /*8830*/  WARPGROUP.ARRIVE ;  /* 0x00000000000079c5 */ /* 0x000fca0000000000 */
[----:B------:R-:W5:Y:S01]  /*8840*/  MUFU.EX2 R104, R104 ;  /* 0x0000006800687308 */ /* 0x000f620000000800 */
[----:B------:R-:W-:Y:S07]  /*8850*/  HGMMA.64x96x16.F32 R24, gdesc[UR28].tnspB, R24, gsb0 ;  /* 0x416000001c1879f0 */ /* 0x000fee0008000818 */
        /* <DEDUP_REMOVED lines=16> */
[----:B--2---:R-:W-:Y:S01]  /*8960*/  IMAD.U32 R10, RZ, RZ, UR58 ;  /* 0x0000003aff0a7e24 */ /* 0x004fe2000f8e00ff */
[----:B------:R-:W-:Y:S01]  /*8970*/  UMOV UR58, UR39 ;  /* 0x00000027003a7c82 */ /* 0x000fe20008000000 */
[-C--:B------:R-:W-:Y:S01]  /*8980*/  FMUL.FTZ R24, R24, R5.reuse ;  /* 0x0000000518187220 */ /* 0x080fe20000410000 */
[-C--:B------:R-:W-:Y:S01]  /*8990*/  FMUL.FTZ R25, R25, R5.reuse ;  /* 0x0000000519197220 */ /* 0x080fe20000410000 */
[-C--:B------:R-:W-:Y:S01]  /*89a0*/  FMUL.FTZ R28, R28, R5.reuse ;  /* 0x000000051c1c7220 */ /* 0x080fe20000410000 */
[----:B------:R-:W-:Y:S01]  /*89b0*/  @!P1 LEA R10, R10, UR36, 0x3 ;  /* 0x000000240a0a9c11 */ /* 0x000fe2000f8e18ff */
[-CC-:B0-----:R-:W-:Y:S01]  /*89c0*/  FFMA.FTZ R21, R106, R74.reuse, -R133.reuse ;  /* 0x0000004a6a157223 */ /* 0x181fe20000010885 */
[-CC-:B------:R-:W-:Y:S01]  /*89d0*/  FFMA.FTZ R106, R107, R74.reuse, -R133.reuse ;  /* 0x0000004a6b6a7223 */ /* 0x180fe20000010885 */
[-C--:B------:R-:W-:Y:S01]  /*89e0*/  FFMA.FTZ R107, R110, R74.reuse, -R133 ;  /* 0x0000004a6e6b7223 */ /* 0x080fe20000010885 */
[----:B------:R-:W-:Y:S01]  /*89f0*/  @!P1 IADD3 R10, R10, 0x31c60, RZ ;  /* 0x00031c600a0a9810 */ /* 0x000fe20007ffe0ff */
[----:B------:R-:W-:Y:S01]  /*8a00*/  MUFU.EX2 R81, R81 ;  /* 0x0000005100517308 */ /* 0x000fe20000000800 */
[-C--:B------:R-:W-:Y:S01]  /*8a10*/  FMUL.FTZ R29, R29, R5.reuse ;  /* 0x000000051d1d7220 */ /* 0x080fe20000410000 */
[-C--:B------:R-:W-:Y:S01]  /*8a20*/  FMUL.FTZ R32, R32, R5.reuse ;  /* 0x0000000520207220 */ /* 0x080fe20000410000 */
[----:B------:R-:W-:Y:S01]  /*8a30*/  @!P1 PRMT R10, RZ, 0x654, R10 ;  /* 0x00000654ff0a9816 */ /* 0x000fe2000000000a */
[-C--:B------:R-:W-:Y:S01]  /*8a40*/  FMUL.FTZ R33, R33, R5.reuse ;  /* 0x0000000521217220 */ /* 0x080fe20000410000 */
[-C--:B------:R-:W-:Y:S01]  /*8a50*/  FMUL.FTZ R36, R36, R5.reuse ;  /* 0x0000000524247220 */ /* 0x080fe20000410000 */
[-C--:B------:R-:W-:Y:S01]  /*8a60*/  FMUL.FTZ R37, R37, R5.reuse ;  /* 0x0000000525257220 */ /* 0x080fe20000410000 */
[----:B------:R0:W-:Y:S01]  /*8a70*/  @!P1 SYNCS.ARRIVE.TRANS64.RED.A1T0 RZ, [R10+URZ], RZ ;  /* 0x000000ff0aff99a7 */ /* 0x0001e2000810043f */
[----:B------:R-:W2:Y:S01]  /*8a80*/  MUFU.EX2 R21, R21 ;  /* 0x0000001500157308 */ /* 0x000ea20000000800 */
[-C--:B------:R-:W-:Y:S01]  /*8a90*/  FMUL.FTZ R40, R40, R5.reuse ;  /* 0x0000000528287220 */ /* 0x080fe20000410000 */
[-C--:B------:R-:W-:Y:S01]  /*8aa0*/  FMUL.FTZ R41, R41, R5.reuse ;  /* 0x0000000529297220 */ /* 0x080fe20000410000 */
[-C--:B------:R-:W-:Y:S01]  /*8ab0*/  FMUL.FTZ R44, R44, R5.reuse ;  /* 0x000000052c2c7220 */ /* 0x080fe20000410000 */
[-C--:B------:R-:W-:Y:S01]  /*8ac0*/  FMUL.FTZ R45, R45, R5.reuse ;  /* 0x000000052d2d7220 */ /* 0x080fe20000410000 */
[-C--:B------:R-:W-:Y:S01]  /*8ad0*/  FMUL.FTZ R48, R48, R5.reuse ;  /* 0x0000000530307220 */ /* 0x080fe20000410000 */
[----:B------:R-:W-:Y:S01]  /*8ae0*/  FMUL.FTZ R49, R49, R5 ;  /* 0x0000000531317220 */ /* 0x000fe20000410000 */
[C---:B0-----:R-:W-:Y:S01]  /*8af0*/  FADD.FTZ R10, R8.reuse, R119 ;  /* 0x00000077080a7221 */ /* 0x041fe20000010000 */
[----:B------:R-:W-:Y:S01]  /*8b00*/  F2FP.F16.F32.PACK_AB R8, R8, R7 ;  /* 0x000000070808723e */ /* 0x000fe200000000ff */
[-C--:B------:R-:W-:Y:S01]  /*8b10*/  FFMA.FTZ R7, R98, R74.reuse, -R133 ;  /* 0x0000004a62077223 */ /* 0x080fe20000010885 */
[----:B------:R-:W-:Y:S01]  /*8b20*/  FFMA.FTZ R98, R77, R3, R9 ;  /* 0x000000034d627223 */ /* 0x000fe20000010009 */
[----:B------:R-:W-:Y:S01]  /*8b30*/  FADD.FTZ R111, R11, R10 ;  /* 0x0000000a0b6f7221 */ /* 0x000fe20000010000 */
[C---:B------:R-:W-:Y:S01]  /*8b40*/  F2FP.F16.F32.PACK_AB R10, R134.reuse, R11 ;  /* 0x0000000b860a723e */ /* 0x040fe200000000ff */
[-C--:B------:R-:W-:Y:S01]  /*8b50*/  FFMA.FTZ R3, R99, R74.reuse, -R133 ;  /* 0x0000004a63037223 */ /* 0x080fe20000010885 */
[C---:B-1----:R-:W-:Y:S01]  /*8b60*/  FADD.FTZ R11, R135.reuse, R98 ;  /* 0x00000062870b7221 */ /* 0x042fe20000010000 */
[----:B------:R-:W-:Y:S01]  /*8b70*/  FADD.FTZ R111, R134, R111 ;  /* 0x0000006f866f7221 */ /* 0x000fe20000010000 */
[-CC-:B------:R-:W-:Y:S01]  /*8b80*/  FFMA.FTZ R99, R102, R74.reuse, -R133.reuse ;  /* 0x0000004a66637223 */ /* 0x180fe20000010885 */
[----:B------:R-:W-:Y:S01]  /*8b90*/  FFMA.FTZ R102, R90, R74, -R133 ;  /* 0x0000004a5a667223 */ /* 0x000fe20000010885 */
[----:B---3--:R-:W-:Y:S01]  /*8ba0*/  FADD.FTZ R11, R136, R11 ;  /* 0x0000000b880b7221 */ /* 0x008fe20000010000 */
[----:B------:R-:W-:Y:S01]  /*8bb0*/  FADD.FTZ R90, R12, R111 ;  /* 0x0000006f0c5a7221 */ /* 0x000fe20000010000 */
[----:B------:R-:W-:Y:S01]  /*8bc0*/  F2FP.F16.F32.PACK_AB R9, R135, R9 ;  /* 0x000000098709723e */ /* 0x000fe200000000ff */
[----:B------:R-:W0:Y:S01]  /*8bd0*/  MUFU.EX2 R106, R106 ;  /* 0x0000006a006a7308 */ /* 0x000e220000000800 */
[C---:B----4-:R-:W-:Y:S01]  /*8be0*/  FADD.FTZ R98, R14.reuse, R11 ;  /* 0x0000000b0e627221 */ /* 0x050fe20000010000 */
[----:B------:R-:W-:Y:S01]  /*8bf0*/  FADD.FTZ R111, R15, R90 ;  /* 0x0000005a0f6f7221 */ /* 0x000fe20000010000 */
[----:B------:R-:W-:Y:S01]  /*8c00*/  F2FP.F16.F32.PACK_AB R11, R14, R136 ;  /* 0x000000880e0b723e */ /* 0x000fe200000000ff */
[-C--:B------:R-:W-:Y:S01]  /*8c10*/  FFMA.FTZ R14, R91, R74.reuse, -R133 ;  /* 0x0000004a5b0e7223 */ /* 0x080fe20000010885 */
[----:B-----5:R-:W-:Y:S01]  /*8c20*/  FADD.FTZ R110, R13, R98 ;  /* 0x000000620d6e7221 */ /* 0x020fe20000010000 */
[----:B------:R-:W-:Y:S01]  /*8c30*/  FADD.FTZ R134, R20, R111 ;  /* 0x0000006f14867221 */ /* 0x000fe20000010000 */
[-CC-:B------:R-:W-:Y:S01]  /*8c40*/  FFMA.FTZ R91, R94, R74.reuse, -R133.reuse ;  /* 0x0000004a5e5b7223 */ /* 0x180fe20000010885 */
[-CC-:B------:R-:W-:Y:S01]  /*8c50*/  FFMA.FTZ R94, R83, R74.reuse, -R133.reuse ;  /* 0x0000004a535e7223 */ /* 0x180fe20000010885 */
[----:B------:R-:W-:Y:S01]  /*8c60*/  FADD.FTZ R110, R137, R110 ;  /* 0x0000006e896e7221 */ /* 0x000fe20000010000 */
[----:B------:R-:W-:Y:S01]  /*8c70*/  FADD.FTZ R83, R23, R134 ;  /* 0x0000008617537221 */ /* 0x000fe20000010000 */
[----:B------:R1:W-:Y:S01]  /*8c80*/  MUFU.EX2 R90, R103 ;  /* 0x00000067005a7308 */ /* 0x0003e20000000800 */
[-C--:B------:R-:W-:Y:S01]  /*8c90*/  FFMA.FTZ R98, R95, R74.reuse, -R133 ;  /* 0x0000004a5f627223 */ /* 0x080fe20000010885 */
[----:B------:R-:W-:Y:S01]  /*8ca0*/  FADD.FTZ R111, R129, R110 ;  /* 0x0000006e816f7221 */ /* 0x000fe20000010000 */
[----:B------:R-:W-:Y:S01]  /*8cb0*/  FADD.FTZ R110, R120, R83 ;  /* 0x00000053786e7221 */ /* 0x000fe20000010000 */
[----:B------:R-:W-:Y:S01]  /*8cc0*/  FFMA.FTZ R95, R82, R74, -R133 ;  /* 0x0000004a525f7223 */ /* 0x000fe20000010885 */
[----:B------:R-:W-:Y:S01]  /*8cd0*/  F2FP.F16.F32.PACK_AB R12, R15, R12 ;  /* 0x0000000c0f0c723e */ /* 0x000fe200000000ff */
[----:B------:R-:W-:Y:S01]  /*8ce0*/  FADD.FTZ R111, R130, R111 ;  /* 0x0000006f826f7221 */ /* 0x000fe20000010000 */
[----:B------:R3:W-:Y:S01]  /*8cf0*/  STSM.16.M88.4 [R2+0x24300], R8 ;  /* 0x0243000802007844 */ /* 0x0007e20000000200 */
[----:B------:R4:W-:Y:S01]  /*8d00*/  MUFU.EX2 R82, R102 ;  /* 0x0000006600527308 */ /* 0x0009e20000000800 */
[C---:B-1----:R-:W-:Y:S01]  /*8d10*/  FADD.FTZ R103, R121.reuse, R110 ;  /* 0x0000006e79677221 */ /* 0x042fe20000010000 */
[----:B------:R-:W-:Y:S01]  /*8d20*/  FADD.FTZ R111, R122, R111 ;  /* 0x0000006f7a6f7221 */ /* 0x000fe20000010000 */
[----:B------:R-:W-:Y:S01]  /*8d30*/  F2FP.F16.F32.PACK_AB R120, R121, R120 ;  /* 0x000000787978723e */ /* 0x000fe200000000ff */
[----:B------:R-:W-:Y:S01]  /*8d40*/  FMUL.FTZ R52, R52, R5 ;  /* 0x0000000534347220 */ /* 0x000fe20000410000 */
[----:B------:R-:W-:Y:S01]  /*8d50*/  FADD.FTZ R134, R124, R103 ;  /* 0x000000677c867221 */ /* 0x000fe20000010000 */
[C---:B------:R-:W-:Y:S01]  /*8d60*/  FADD.FTZ R110, R138.reuse, R111 ;  /* 0x0000006f8a6e7221 */ /* 0x040fe20000010000 */
[----:B------:R-:W-:Y:S01]  /*8d70*/  F2FP.F16.F32.PACK_AB R13, R137, R13 ;  /* 0x0000000d890d723e */ /* 0x000fe200000000ff */
[----:B------:R-:W1:Y:S01]  /*8d80*/  MUFU.EX2 R107, R107 ;  /* 0x0000006b006b7308 */ /* 0x000e620000000800 */
[----:B------:R-:W-:Y:S01]  /*8d90*/  FADD.FTZ R111, R125, R134 ;  /* 0x000000867d6f7221 */ /* 0x000fe20000010000 */
[----:B------:R-:W-:Y:S01]  /*8da0*/  FADD.FTZ R103, R123, R110 ;  /* 0x0000006e7b677221 */ /* 0x000fe20000010000 */
[----:B------:R-:W-:Y:S01]  /*8db0*/  F2FP.F16.F32.PACK_AB R121, R138, R122 ;  /* 0x0000007a8a79723e */ /* 0x000fe200000000ff */
[-C--:B------:R-:W-:Y:S01]  /*8dc0*/  FMUL.FTZ R53, R53, R5.reuse ;  /* 0x0000000535357220 */ /* 0x080fe20000410000 */
[----:B----4-:R-:W-:Y:S01]  /*8dd0*/  FADD.FTZ R102, R112, R111 ;  /* 0x0000006f70667221 */ /* 0x010fe20000010000 */
[----:B------:R-:W-:Y:S01]  /*8de0*/  FADD.FTZ R103, R126, R103 ;  /* 0x000000677e677221 */ /* 0x000fe20000010000 */
[C---:B------:R-:W-:Y:S01]  /*8df0*/  F2FP.F16.F32.PACK_AB R112, R113.reuse, R112 ;  /* 0x000000707170723e */ /* 0x040fe200000000ff */
[----:B------:R-:W4:Y:S01]  /*8e00*/  MUFU.EX2 R7, R7 ;  /* 0x0000000700077308 */ /* 0x000f220000000800 */
[----:B------:R-:W-:Y:S01]  /*8e10*/  FADD.FTZ R15, R113, R102 ;  /* 0x00000066710f7221 */ /* 0x000fe20000010000 */
[----:B------:R-:W-:Y:S01]  /*8e20*/  FADD.FTZ R103, R22, R103 ;  /* 0x0000006716677221 */ /* 0x000fe20000010000 */
[----:B------:R-:W-:Y:S01]  /*8e30*/  F2FP.F16.F32.PACK_AB R122, R125, R124 ;  /* 0x0000007c7d7a723e */ /* 0x000fe200000000ff */
[----:B------:R-:W-:Y:S01]  /*8e40*/  FMUL.FTZ R56, R56, R5 ;  /* 0x0000000538387220 */ /* 0x000fe20000410000 */
[----:B---3--:R-:W-:Y:S01]  /*8e50*/  FADD.FTZ R8, R116, R15 ;  /* 0x0000000f74087221 */ /* 0x008fe20000010000 */
[----:B------:R-:W-:Y:S01]  /*8e60*/  FADD.FTZ R102, R114, R103 ;  /* 0x0000006772667221 */ /* 0x000fe20000010000 */
[----:B------:R-:W-:Y:S01]  /*8e70*/  F2FP.F16.F32.PACK_AB R15, R130, R129 ;  /* 0x00000081820f723e */ /* 0x000fe200000000ff */
[----:B------:R-:W3:Y:S01]  /*8e80*/  MUFU.EX2 R3, R3 ;  /* 0x0000000300037308 */ /* 0x000ee20000000800 */
[----:B------:R-:W-:Y:S01]  /*8e90*/  FADD.FTZ R11, R117, R8 ;  /* 0x00000008750b7221 */ /* 0x000fe20000010000 */
[----:B------:R-:W-:Y:S01]  /*8ea0*/  FADD.FTZ R9, R115, R102 ;  /* 0x0000006673097221 */ /* 0x000fe20000010000 */
[----:B------:R-:W-:Y:S01]  /*8eb0*/  F2FP.F16.F32.PACK_AB R123, R126, R123 ;  /* 0x0000007b7e7b723e */ /* 0x000fe200000000ff */
[-C--:B------:R-:W-:Y:S01]  /*8ec0*/  FMUL.FTZ R57, R57, R5.reuse ;  /* 0x0000000539397220 */ /* 0x080fe20000410000 */
[----:B------:R-:W-:Y:S01]  /*8ed0*/  FADD.FTZ R10, R104, R11 ;  /* 0x0000000b680a7221 */ /* 0x000fe20000010000 */
[----:B------:R-:W-:Y:S01]  /*8ee0*/  FADD.FTZ R8, R118, R9 ;  /* 0x0000000976087221 */ /* 0x000fe20000010000 */
[----:B------:R-:W-:Y:S01]  /*8ef0*/  F2FP.F16.F32.PACK_AB R113, R114, R22 ;  /* 0x000000167271723e */ /* 0x000fe200000000ff */
[----:B------:R-:W5:Y:S01]  /*8f00*/  MUFU.EX2 R99, R99 ;  /* 0x0000006300637308 */ /* 0x000f620000000800 */
[----:B------:R-:W-:Y:S01]  /*8f10*/  FADD.FTZ R11, R105, R10 ;  /* 0x0000000a690b7221 */ /* 0x000fe20000010000 */
[----:B--2---:R-:W-:Y:S01]  /*8f20*/  FADD.FTZ R9, R21, R8 ;  /* 0x0000000815097221 */ /* 0x004fe20000010000 */
[----:B------:R-:W-:Y:S01]  /*8f30*/  F2FP.F16.F32.PACK_AB R104, R105, R104 ;  /* 0x000000686968723e */ /* 0x000fe200000000ff */
[----:B------:R-:W-:Y:S01]  /*8f40*/  FMUL.FTZ R60, R60, R5 ;  /* 0x000000053c3c7220 */ /* 0x000fe20000410000 */
[----:B------:R-:W-:Y:S01]  /*8f50*/  FADD.FTZ R10, R108, R11 ;  /* 0x0000000b6c0a7221 */ /* 0x000fe20000010000 */
[----:B0-----:R-:W-:Y:S01]  /*8f60*/  FADD.FTZ R8, R106, R9 ;  /* 0x000000096a087221 */ /* 0x001fe20000010000 */
[----:B------:R-:W-:Y:S01]  /*8f70*/  F2FP.F16.F32.PACK_AB R114, R117, R116 ;  /* 0x000000747572723e */ /* 0x000fe200000000ff */
[----:B------:R0:W2:Y:S01]  /*8f80*/  MUFU.EX2 R83, R14 ;  /* 0x0000000e00537308 */ /* 0x0000a20000000800 */
[----:B------:R-:W-:Y:S01]  /*8f90*/  FADD.FTZ R11, R109, R10 ;  /* 0x0000000a6d0b7221 */ /* 0x000fe20000010000 */
[----:B-1----:R-:W-:Y:S01]  /*8fa0*/  FADD.FTZ R9, R107, R8 ;  /* 0x000000086b097221 */ /* 0x002fe20000010000 */
[----:B------:R-:W-:Y:S01]  /*8fb0*/  F2FP.F16.F32.PACK_AB R107, R4, R107 ;  /* 0x0000006b046b723e */ /* 0x000fe200000000ff */
[-C--:B------:R-:W-:Y:S01]  /*8fc0*/  FMUL.FTZ R61, R61, R5.reuse ;  /* 0x000000053d3d7220 */ /* 0x080fe20000410000 */
[----:B------:R-:W-:Y:S01]  /*8fd0*/  FADD.FTZ R10, R96, R11 ;  /* 0x0000000b600a7221 */ /* 0x000fe20000010000 */
[----:B------:R-:W-:Y:S01]  /*8fe0*/  FADD.FTZ R8, R4, R9 ;  /* 0x0000000904087221 */ /* 0x000fe20000010000 */
[C---:B------:R-:W-:Y:S01]  /*8ff0*/  F2FP.F16.F32.PACK_AB R96, R97.reuse, R96 ;  /* 0x000000606160723e */ /* 0x040fe200000000ff */
[----:B------:R-:W1:Y:S01]  /*9000*/  MUFU.EX2 R91, R91 ;  /* 0x0000005b005b7308 */ /* 0x000e620000000800 */
[----:B------:R-:W-:Y:S01]  /*9010*/  FADD.FTZ R9, R97, R10 ;  /* 0x0000000a61097221 */ /* 0x000fe20000010000 */
[----:B----4-:R-:W-:Y:S01]  /*9020*/  FADD.FTZ R8, R7, R8 ;  /* 0x0000000807087221 */ /* 0x010fe20000010000 */
[----:B0-----:R-:W-:Y:S01]  /*9030*/  F2FP.F16.F32.PACK_AB R14, R23, R20 ;  /* 0x00000014170e723e */ /* 0x001fe200000000ff */
[----:B------:R-:W-:Y:S01]  /*9040*/  FMUL.FTZ R64, R64, R5 ;  /* 0x0000000540407220 */ /* 0x000fe20000410000 */
[----:B------:R-:W-:Y:S01]  /*9050*/  FADD.FTZ R10, R100, R9 ;  /* 0x00000009640a7221 */ /* 0x000fe20000010000 */
[C---:B---3--:R-:W-:Y:S01]  /*9060*/  FADD.FTZ R8, R3.reuse, R8 ;  /* 0x0000000803087221 */ /* 0x048fe20000010000 */
[----:B------:R-:W-:Y:S01]  /*9070*/  F2FP.F16.F32.PACK_AB R97, R3, R7 ;  /* 0x000000070361723e */ /* 0x000fe200000000ff */
[----:B------:R0:W3:Y:S01]  /*9080*/  MUFU.EX2 R20, R98 ;  /* 0x0000006200147308 */ /* 0x0000e20000000800 */
[----:B------:R-:W-:Y:S01]  /*9090*/  FADD.FTZ R11, R101, R10 ;  /* 0x0000000a650b7221 */ /* 0x000fe20000010000 */
[----:B-----5:R-:W-:Y:S01]  /*90a0*/  FADD.FTZ R9, R99, R8 ;  /* 0x0000000863097221 */ /* 0x020fe20000010000 */
[----:B------:R-:W-:Y:S01]  /*90b0*/  F2FP.F16.F32.PACK_AB R115, R118, R115 ;  /* 0x000000737673723e */ /* 0x000fe200000000ff */
[----:B------:R4:W-:Y:S01]  /*90c0*/  STSM.16.M88.4 [R2+0x25b00], R12 ;  /* 0x025b000c02007844 */ /* 0x0009e20000000200 */
[----:B------:R-:W-:Y:S01]  /*90d0*/  FADD.FTZ R8, R88, R11 ;  /* 0x0000000b58087221 */ /* 0x000fe20000010000 */
[----:B------:R-:W-:Y:S01]  /*90e0*/  FADD.FTZ R9, R90, R9 ;  /* 0x000000095a097221 */ /* 0x000fe20000010000 */
[----:B------:R-:W-:Y:S01]  /*90f0*/  F2FP.F16.F32.PACK_AB R105, R106, R21 ;  /* 0x000000156a69723e */ /* 0x000fe200000000ff */
[----:B------:R-:W5:Y:S01]  /*9100*/  MUFU.EX2 R95, R95 ;  /* 0x0000005f005f7308 */ /* 0x000f620000000800 */
[----:B------:R-:W-:Y:S01]  /*9110*/  F2FP.F16.F32.PACK_AB R106, R109, R108 ;  /* 0x0000006c6d6a723e */ /* 0x000fe200000000ff */
[----:B------:R-:W-:Y:S01]  /*9120*/  FADD.FTZ R4, R82, R9 ;  /* 0x0000000952047221 */ /* 0x000fe20000010000 */
[----:B------:R-:W-:Y:S01]  /*9130*/  FADD.FTZ R9, R89, R8 ;  /* 0x0000000859097221 */ /* 0x000fe20000010000 */
[----:B0-----:R-:W-:Y:S01]  /*9140*/  F2FP.F16.F32.PACK_AB R98, R101, R100 ;  /* 0x000000646562723e */ /* 0x001fe200000000ff */
[----:B------:R4:W-:Y:S01]  /*9150*/  STSM.16.M88.4 [R2+0x27300], R120 ;  /* 0x0273007802007844 */ /* 0x0009e20000000200 */
[----:B--2---:R-:W-:Y:S01]  /*9160*/  FADD.FTZ R4, R83, R4 ;  /* 0x0000000453047221 */ /* 0x004fe20000010000 */
[----:B------:R-:W-:Y:S01]  /*9170*/  FADD.FTZ R8, R92, R9 ;  /* 0x000000095c087221 */ /* 0x000fe20000010000 */
[----:B------:R-:W0:Y:S01]  /*9180*/  MUFU.EX2 R94, R94 ;  /* 0x0000005e005e7308 */ /* 0x000e220000000800 */
[----:B------:R-:W-:Y:S01]  /*9190*/  F2FP.F16.F32.PACK_AB R99, R90, R99 ;  /* 0x000000635a63723e */ /* 0x000fe200000000ff */
[----:B-1----:R-:W-:Y:S01]  /*91a0*/  FADD.FTZ R3, R91, R4 ;  /* 0x000000045b037221 */ /* 0x002fe20000010000 */
[----:B------:R-:W-:Y:S01]  /*91b0*/  FADD.FTZ R7, R93, R8 ;  /* 0x000000085d077221 */ /* 0x000fe20000010000 */
[----:B------:R-:W-:Y:S01]  /*91c0*/  F2FP.F16.F32.PACK_AB R88, R89, R88 ;  /* 0x000000585958723e */ /* 0x000fe200000000ff */
[----:B------:R4:W-:Y:S01]  /*91d0*/  STSM.16.M88.4 [R2+0x28b00], R112 ;  /* 0x028b007002007844 */ /* 0x0009e20000000200 */
[----:B---3--:R-:W-:Y:S01]  /*91e0*/  FADD.FTZ R4, R20, R3 ;  /* 0x0000000314047221 */ /* 0x008fe20000010000 */
[----:B------:R-:W-:Y:S01]  /*91f0*/  FADD.FTZ R8, R80, R7 ;  /* 0x0000000750087221 */ /* 0x000fe20000010000 */
[----:B------:R-:W1:Y:S01]  /*9200*/  MUFU.EX2 R86, R86 ;  /* 0x0000005600567308 */ /* 0x000e620000000800 */
[----:B------:R-:W-:Y:S01]  /*9210*/  F2FP.F16.F32.PACK_AB R89, R83, R82 ;  /* 0x000000525359723e */ /* 0x000fe200000000ff */
[----:B-----5:R-:W-:Y:S01]  /*9220*/  FADD.FTZ R3, R95, R4 ;  /* 0x000000045f037221 */ /* 0x020fe20000010000 */
[----:B------:R-:W-:Y:S01]  /*9230*/  FADD.FTZ R7, R81, R8 ;  /* 0x0000000851077221 */ /* 0x000fe20000010000 */
[----:B------:R-:W-:Y:S01]  /*9240*/  F2FP.F16.F32.PACK_AB R90, R93, R92 ;  /* 0x0000005c5d5a723e */ /* 0x000fe200000000ff */
[----:B------:R4:W-:Y:S01]  /*9250*/  STSM.16.M88.4 [R2+0x2a300], R104 ;  /* 0x02a3006802007844 */ /* 0x0009e20000000200 */
[----:B------:R-:W-:Y:S01]  /*9260*/  F2FP.F16.F32.PACK_AB R91, R20, R91 ;  /* 0x0000005b145b723e */ /* 0x000fe200000000ff */
[----:B------:R-:W-:Y:S01]  /*9270*/  FMUL.FTZ R65, R65, R5 ;  /* 0x0000000541417220 */ /* 0x000fe20000410000 */
[----:B------:R-:W2:Y:S01]  /*9280*/  MUFU.EX2 R84, R84 ;  /* 0x0000005400547308 */ /* 0x000ea20000000800 */
[C---:B0-----:R-:W-:Y:S01]  /*9290*/  FADD.FTZ R3, R94.reuse, R3 ;  /* 0x000000035e037221 */ /* 0x041fe20000010000 */
[----:B------:R-:W-:Y:S01]  /*92a0*/  F2FP.F16.F32.PACK_AB R80, R81, R80 ;  /* 0x000000505150723e */ /* 0x000fe200000000ff */
[----:B------:R4:W-:Y:S01]  /*92b0*/  STSM.16.M88.4 [R2+0x2bb00], R96 ;  /* 0x02bb006002007844 */ /* 0x0009e20000000200 */
[----:B------:R-:W-:Y:S01]  /*92c0*/  F2FP.F16.F32.PACK_AB R81, R94, R95 ;  /* 0x0000005f5e51723e */ /* 0x000fe200000000ff */
[-C--:B------:R-:W-:Y:S01]  /*92d0*/  FMUL.FTZ R68, R68, R5.reuse ;  /* 0x0000000544447220 */ /* 0x080fe20000410000 */
[----:B------:R-:W-:Y:S01]  /*92e0*/  FMUL.FTZ R69, R69, R5 ;  /* 0x0000000545457220 */ /* 0x000fe20000410000 */
[----:B------:R4:W-:Y:S01]  /*92f0*/  STSM.16.M88.4 [R2+0x2d300], R88 ;  /* 0x02d3005802007844 */ /* 0x0009e20000000200 */
        /* <DEDUP_REMOVED lines=17> */
[C---:B0-----:R-:W-:Y:S01]  /*9410*/  FADD.FTZ R3, R87.reuse, R3 ;  /* 0x0000000357037221 */ /* 0x041fe20000010000 */
[----:B------:R-:W-:Y:S01]  /*9420*/  F2FP.F16.F32.PACK_AB R83, R87, R86 ;  /* 0x000000565753723e */ /* 0x000fe200000000ff */
[-C--:B------:R-:W-:Y:S01]  /*9430*/  FMUL.FTZ R50, R50, R77.reuse ;  /* 0x0000004d32327220 */ /* 0x080fe20000410000 */
[-C--:B------:R-:W-:Y:S01]  /*9440*/  FMUL.FTZ R51, R51, R77.reuse ;  /* 0x0000004d33337220 */ /* 0x080fe20000410000 */
[-C--:B------:R-:W-:Y:S01]  /*9450*/  FMUL.FTZ R54, R54, R77.reuse ;  /* 0x0000004d36367220 */ /* 0x080fe20000410000 */
[-C--:B------:R-:W-:Y:S01]  /*9460*/  FMUL.FTZ R55, R55, R77.reuse ;  /* 0x0000004d37377220 */ /* 0x080fe20000410000 */
[-C--:B------:R-:W-:Y:S01]  /*9470*/  FMUL.FTZ R58, R58, R77.reuse ;  /* 0x0000004d3a3a7220 */ /* 0x080fe20000410000 */
[----:B------:R-:W0:Y:S01]  /*9480*/  MUFU.EX2 R128, R128 ;  /* 0x0000008000807308 */ /* 0x000e220000000800 */
[C---:B-1----:R-:W-:Y:S01]  /*9490*/  FADD.FTZ R7, R85.reuse, R4 ;  /* 0x0000000455077221 */ /* 0x042fe20000010000 */
[----:B------:R-:W-:Y:S01]  /*94a0*/  F2FP.F16.F32.PACK_AB R82, R85, R84 ;  /* 0x000000545552723e */ /* 0x000fe200000000ff */
[-C--:B------:R-:W-:Y:S01]  /*94b0*/  FMUL.FTZ R59, R59, R77.reuse ;  /* 0x0000004d3b3b7220 */ /* 0x080fe20000410000 */
[-C--:B------:R-:W-:Y:S01]  /*94c0*/  FMUL.FTZ R62, R62, R77.reuse ;  /* 0x0000004d3e3e7220 */ /* 0x080fe20000410000 */
[-C--:B------:R-:W-:Y:S01]  /*94d0*/  FMUL.FTZ R63, R63, R77.reuse ;  /* 0x0000004d3f3f7220 */ /* 0x080fe20000410000 */
[-C--:B------:R-:W-:Y:S01]  /*94e0*/  FMUL.FTZ R66, R66, R77.reuse ;  /* 0x0000004d42427220 */ /* 0x080fe20000410000 */
[----:B------:R4:W-:Y:S01]  /*94f0*/  STSM.16.M88.4 [R2+0x2eb00], R80 ;  /* 0x02eb005002007844 */ /* 0x0009e20000000200 */
[----:B------:R-:W1:Y:S01]  /*9500*/  MUFU.EX2 R129, R132 ;  /* 0x0000008400817308 */ /* 0x000e620000000800 */
[----:B--2---:R-:W-:Y:S01]  /*9510*/  FADD.FTZ R3, R10, R3 ;  /* 0x000000030a037221 */ /* 0x004fe20000010000 */
[-C--:B------:R-:W-:Y:S01]  /*9520*/  FMUL.FTZ R67, R67, R77.reuse ;  /* 0x0000004d43437220 */ /* 0x080fe20000410000 */
[-C--:B------:R-:W-:Y:S01]  /*9530*/  FMUL.FTZ R70, R70, R77.reuse ;  /* 0x0000004d46467220 */ /* 0x080fe20000410000 */
[----:B------:R-:W-:Y:S01]  /*9540*/  FMUL.FTZ R71, R71, R77 ;  /* 0x0000004d47477220 */ /* 0x000fe20000410000 */
[----:B------:R-:W-:-:S03]  /*9550*/  IMAD.MOV.U32 R5, RZ, RZ, R75 ;  /* 0x000000ffff057224 */ /* 0x000fc600078e004b */
[----:B------:R-:W2:Y:S01]  /*9560*/  MUFU.EX2 R73, R73 ;  /* 0x0000004900497308 */ /* 0x000ea20000000800 */
[----:B0-----:R-:W-:-:S07]  /*9570*/  FADD.FTZ R4, R128, R7 ;  /* 0x0000000780047221 */ /* 0x001fce0000010000 */
[----:B------:R-:W0:Y:S01]  /*9580*/  MUFU.EX2 R76, R76 ;  /* 0x0000004c004c7308 */ /* 0x000e220000000800 */
[C---:B-1----:R-:W-:Y:S01]  /*9590*/  FADD.FTZ R3, R129.reuse, R3 ;  /* 0x0000000381037221 */ /* 0x042fe20000010000 */
[----:B------:R-:W-:-:S06]  /*95a0*/  F2FP.F16.F32.PACK_AB R129, R129, R10 ;  /* 0x0000000a8181723e */ /* 0x000fcc00000000ff */
[----:B------:R-:W1:Y:S01]  /*95b0*/  MUFU.EX2 R78, R78 ;  /* 0x0000004e004e7308 */ /* 0x000e620000000800 */
[C---:B--2---:R-:W-:Y:S01]  /*95c0*/  F2FP.F16.F32.PACK_AB R128, R73.reuse, R128 ;  /* 0x000000804980723e */ /* 0x044fe200000000ff */
[----:B------:R-:W-:-:S06]  /*95d0*/  FADD.FTZ R7, R73, R4 ;  /* 0x0000000449077221 */ /* 0x000fcc0000010000 */
[----:B------:R-:W2:Y:S01]  /*95e0*/  MUFU.EX2 R79, R79 ;  /* 0x0000004f004f7308 */ /* 0x000ea20000000800 */
[----:B0-----:R-:W-:Y:S01]  /*95f0*/  F2FP.F16.F32.PACK_AB R130, R6, R76 ;  /* 0x0000004c0682723e */ /* 0x001fe200000000ff */
[----:B------:R-:W-:-:S04]  /*9600*/  FADD.FTZ R7, R76, R7 ;  /* 0x000000074c077221 */ /* 0x000fc80000010000 */
[----:B------:R-:W-:Y:S01]  /*9610*/  FADD.FTZ R4, R6, R7 ;  /* 0x0000000706047221 */ /* 0x000fe20000010000 */
[----:B------:R-:W-:Y:S02]  /*9620*/  IMAD.MOV.U32 R7, RZ, RZ, R16 ;  /* 0x000000ffff077224 */ /* 0x000fe400078e0010 */
[----:B-1----:R-:W-:Y:S01]  /*9630*/  FADD.FTZ R3, R78, R3 ;  /* 0x000000034e037221 */ /* 0x002fe20000010000 */
[----:B------:R-:W-:Y:S01]  /*9640*/  IMAD.MOV.U32 R6, RZ, RZ, R72 ;  /* 0x000000ffff067224 */ /* 0x000fe200078e0048 */
[C---:B--2---:R-:W-:Y:S02]  /*9650*/  F2FP.F16.F32.PACK_AB R131, R79.reuse, R78 ;  /* 0x0000004e4f83723e */ /* 0x044fe400000000ff */
[----:B------:R-:W-:-:S03]  /*9660*/  FADD.FTZ R3, R79, R3 ;  /* 0x000000034f037221 */ /* 0x000fc60000010000 */
[----:B------:R4:W-:Y:S01]  /*9670*/  STSM.16.M88.4 [R2+0x30300], R128 ;  /* 0x0303008002007844 */ /* 0x0009e20000000200 */
[----:B------:R-:W-:Y:S01]  /*9680*/  @!PT LDS RZ, [RZ] ;  /* 0x00000000fffff984 */ /* 0x000fe20000000800 */
[----:B------:R-:W-:Y:S01]  /*9690*/  @!PT LDS RZ, [RZ] ;  /* 0x00000000fffff984 */ /* 0x000fe20000000800 */
[----:B------:R-:W-:Y:S01]  /*96a0*/  @!PT LDS RZ, [RZ] ;  /* 0x00000000fffff984 */ /* 0x000fe20000000800 */
[----:B------:R-:W-:Y:S01]  /*96b0*/  @!PT LDS RZ, [RZ] ;  /* 0x00000000fffff984 */ /* 0x000fe20000000800 */
[----:B------:R0:W-:Y:S06]  /*96c0*/  MEMBAR.ALL.CTA ;  /* 0x0000000000007992 */ /* 0x0001ec0000008000 */
[----:B0-----:R-:W0:Y:S02]  /*96d0*/  FENCE.VIEW.ASYNC.S ;  /* 0x00000000000073c6 */ /* 0x001e240000000000 */
[----:B0-----:R-:W-:Y:S01]  /*96e0*/  NOP ;  /* 0x0000000000007918 */ /* 0x001fe20000000000 */
[----:B------:R-:W-:Y:S05]  /*96f0*/  @P2 BRA `(.L_x_8397) ;  /* 0xffffffbc00fc2947 */ /* 0x000fea000383ffff */
.L_x_8388:
[----:B------:R-:W-:Y:S06]  /*9700*/  BAR.ARV 0x8, 0x1a0 ;  /* 0x0206800000007b1d */ /* 0x000fec0000002000 */
[----:B------:R-:W-:Y:S05]  /*9710*/  @!P0 BRA `(.L_x_8398) ;  /* 0x0000000000048947 */ /* 0x000fea0003800000 */
[----:B------:R-:W-:Y:S01]  /*9720*/  BPT.TRAP 0x1 ;  /* 0x000000040000795c */ /* 0x000fe20000300000 */
.L_x_8398:
[----:B------:R-:W-:Y:S01]  /*9730*/  ULEA UR9, UR39, UR36, 0x3 ;  /* 0x0000002427097291 */ /* 0x000fe2000f8e183f */
[----:B------:R-:W-:-:S08]  /*9740*/  SHF.L.U32 R0, R16, 0x1f, RZ ;  /* 0x0000001f10007819 */ /* 0x000fd000000006ff */
[----:B------:R0:W1:Y:S01]  /*9750*/  SYNCS.PHASECHK.TRANS64.TRYWAIT P2, [UR9+0x31c50], R0 ;  /* 0x031c5000ff0075a7 */ /* 0x0000620008040149 */
[----:B------:R-:W-:Y:S05]  /*9760*/  @!P0 BRA `(.L_x_8399) ;  /* 0x0000000000048947 */ /* 0x000fea0003800000 */
[----:B------:R-:W-:Y:S01]  /*9770*/  BPT.TRAP 0x1 ;  /* 0x000000040000795c */ /* 0x000fe20000300000 */
.L_x_8399:
[----:B-1----:R-:W-:Y:S05]  /*9780*/  @P2 BRA `(.L_x_8400) ;  /* 0x0000000000082947 */ /* 0x002fea0003800000 */
[----:B------:R-:W1:Y:S02]  /*9790*/  SYNCS.PHASECHK.TRANS64.TRYWAIT P0, [UR9+0x31c50], R0 ;  /* 0x031c5000ff0075a7 */ /* 0x000e640008000149 */
[----:B-1----:R-:W-:Y:S05]  /*97a0*/  @!P0 BRA `(.L_x_8401) ;  /* 0x0000006400e88947 */ /* 0x002fea0003800000 */
.L_x_8400:
[----:B------:R-:W-:Y:S01]  /*97b0*/  UIADD3 UR36, UR36, 0x200, URZ ;  /* 0x0000020024247890 */ /* 0x000fe2000fffe03f */
[----:B------:R-:W-:Y:S01]  /*97c0*/  WARPGROUP.ARRIVE ;  /* 0x00000000000079c5 */ /* 0x000fe20000000000 */
[----:B------:R-:W-:Y:S01]  /*97d0*/  ULOP3.LUT UR37, UR37, 0x10000, URZ, 0xfc, !UPT ;  /* 0x0001000025257892 */ /* 0x000fe2000f8efc3f */
[----:B01----:R-:W0:Y:S01]  /*97e0*/  SHFL.BFLY PT, R0, R3, 0x2, 0x1f ;  /* 0x0c401f0003007f89 */ /* 0x003e2200000e0000 */
[----:B------:R-:W-:Y:S01]  /*97f0*/  USHF.R.U32.HI UR36, URZ, 0x4, UR36 ;  /* 0x000000043f247899 */ /* 0x000fe20008011624 */
[----:B------:R-:W-:Y:S01]  /*9800*/  IMAD.MOV.U32 R9, RZ, RZ, RZ ;  /* 0x000000ffff097224 */ /* 0x000fe200078e00ff */
[----:B------:R-:W-:Y:S01]  /*9810*/  UMOV UR5, 0xc0000010 ;  /* 0xc000001000057882 */ /* 0x000fe20000000000 */
[----:B------:R-:W-:Y:S01]  /*9820*/  UMOV UR7, 0x80000020 ;  /* 0x8000002000077882 */ /* 0x000fe20000000000 */
[----:B------:R-:W-:Y:S01]  /*9830*/  ULOP3.LUT UR36, UR36, 0x3fff, URZ, 0xc0, !UPT ;  /* 0x00003fff24247892 */ /* 0x000fe2000f8ec03f */
[----:B------:R-:W1:Y:S01]  /*9840*/  SHFL.BFLY PT, R5, R4, 0x2, 0x1f ;  /* 0x0c401f0004057f89 */ /* 0x000e6200000e0000 */
[----:B------:R-:W-:Y:S01]  /*9850*/  UMOV UR4, UR37 ;  /* 0x0000002500047c82 */ /* 0x000fe20008000000 */
[----:B----4-:R-:W-:Y:S01]  /*9860*/  IMAD.U32 R12, RZ, RZ, UR9 ;  /* 0x00000009ff0c7e24 */ /* 0x010fe2000f8e00ff */
[----:B------:R-:W-:Y:S01]  /*9870*/  ULOP3.LUT UR8, UR36, 0x2400000, URZ, 0xfc, !UPT ;  /* 0x0240000024087892 */ /* 0x000fe2000f8efc3f */
[----:B------:R-:W-:-:S03]  /*9880*/  VIADD R149, R149, 0x1 ;  /* 0x0000000195957836 */ /* 0x000fc60000000000 */
[----:B------:R-:W-:Y:S02]  /*9890*/  UIMAD UR8, UR39, 0x6c0, UR8 ;  /* 0x000006c0270878a4 */ /* 0x000fe4000f8e0208 */
[----:B------:R-:W-:-:S04]  /*98a0*/  UIADD3 UR39, UR39, 0x1, URZ ;  /* 0x0000000127277890 */ /* 0x000fc8000fffe03f */
[----:B------:R-:W-:Y:S01]  /*98b0*/  UISETP.NE.AND UP0, UPT, UR39, 0x2, UPT ;  /* 0x000000022700788c */ /* 0x000fe2000bf05270 */
[----:B------:R-:W-:Y:S02]  /*98c0*/  UMOV UR6, UR8 ;  /* 0x0000000800067c82 */ /* 0x000fe40008000000 */
[----:B------:R-:W-:Y:S01]  /*98d0*/  HGMMA.64x96x16.F32 R24, gdesc[UR4].tnspB, R24, gsb0 ;  /* 0x41600000041879f0 */ /* 0x000fe20008000818 */
[----:B------:R-:W-:Y:S01]  /*98e0*/  UIADD3 UR4, UR37, 0x180, URZ ;  /* 0x0000018025047890 */ /* 0x000fe2000fffe03f */
[----:B0-----:R-:W-:Y:S01]  /*98f0*/  FADD.FTZ R6, R0, R3 ;  /* 0x0000000300067221 */ /* 0x001fe20000010000 */
[----:B------:R-:W-:Y:S01]  /*9900*/  UIADD3 UR6, UR8, 0x40, URZ ;  /* 0x0000004008067890 */ /* 0x000fe2000fffe03f */
[----:B------:R-:W-:Y:S01]  /*9910*/  MOV R3, 0xff800000 ;  /* 0xff80000000037802 */ /* 0x000fe20000000f00 */
[----:B------:R-:W-:Y:S01]  /*9920*/  UMOV UR5, 0xc0000010 ;  /* 0xc000001000057882 */ /* 0x000fe20000000000 */
[----:B------:R-:W-:Y:S01]  /*9930*/  UMOV UR7, 0x80000020 ;  /* 0x8000002000077882 */ /* 0x000fe20000000000 */
[----:B-1----:R-:W-:Y:S01]  /*9940*/  FADD.FTZ R5, R5, R4 ;  /* 0x0000000405057221 */ /* 0x002fe20000010000 */
[----:B------:R-:W0:Y:S01]  /*9950*/  SHFL.BFLY PT, R7, R6, 0x1, 0x1f ;  /* 0x0c201f0006077f89 */ /* 0x000e2200000e0000 */
[----:B------:R-:W-:Y:S01]  /*9960*/  IMAD.MOV.U32 R4, RZ, RZ, RZ ;  /* 0x000000ffff047224 */ /* 0x000fe200078e00ff */
[----:B------:R-:W-:-:S02]  /*9970*/  USEL UR39, UR39, URZ, UP0 ;  /* 0x0000003f27277287 */ /* 0x000fc40008000000 */
[----:B------:R-:W1:Y:S01]  /*9980*/  SHFL.BFLY PT, R0, R5, 0x1, 0x1f ;  /* 0x0c201f0005007f89 */ /* 0x000e6200000e0000 */
[----:B0-----:R-:W-:Y:S01]  /*9990*/  FADD.FTZ R11, R6, R7 ;  /* 0x00000007060b7221 */ /* 0x001fe20000010000 */
[----:B-1----:R-:W-:-:S04]  /*99a0*/  FADD.FTZ R10, R5, R0 ;  /* 0x00000000050a7221 */ /* 0x002fc80000010000 */
[----:B------:R-:W-:Y:S01]  /*99b0*/  FSETP.NE.FTZ.AND P2, PT, R11, RZ, PT ;  /* 0x000000ff0b00720b */ /* 0x000fe20003f55000 */
[----:B------:R-:W-:Y:S01]  /*99c0*/  IMAD.MOV.U32 R0, RZ, RZ, -0x800000 ;  /* 0xff800000ff007424 */ /* 0x000fe200078e00ff */
[----:B------:R-:W-:-:S11]  /*99d0*/  FSETP.NE.FTZ.AND P0, PT, R10, RZ, PT ;  /* 0x000000ff0a00720b */ /* 0x000fd60003f15000 */
[----:B------:R-:W0:Y:S02]  /*99e0*/  @P2 MUFU.LG2 R8, R11 ;  /* 0x0000000b00082308 */ /* 0x000e240000000c00 */
[C---:B------:R-:W-:Y:S01]  /*99f0*/  @P0 FMUL.FTZ R6, R74.reuse, 0.69314718246459960938 ;  /* 0x3f3172184a060820 */ /* 0x040fe20000410000 */
[----:B------:R-:W-:-:S05]  /*9a00*/  @P2 FMUL.FTZ R74, R74, 0.69314718246459960938 ;  /* 0x3f3172184a4a2820 */ /* 0x000fca0000410000 */
        /* <DEDUP_REMOVED lines=62> */
[----:B------:R-:W-:-:S06]  /*9df0*/  USEL UR4, URZ, 0x1, UP0 ;  /* 0x000000013f047887 */ /* 0x000fcc0008000000 */
[----:B------:R-:W-:Y:S01]  /*9e00*/  LOP3.LUT R16, R16, UR4, RZ, 0x3c, !PT ;  /* 0x0000000410107c12 */ /* 0x000fe2000f8e3cff */
        /* <DEDUP_REMOVED lines=50> */
.L_x_8381:
[----:B------:R-:W0:Y:S08]  /*a130*/  S2UR UR4, SR_CgaCtaId ;  /* 0x00000000000479c3 */ /* 0x000e300000008800 */
[----:B------:R-:W-:Y:S06]  /*a140*/  BAR.SYNC.DEFER_BLOCKING 0x5, 0x1a0 ;  /* 0x0146800000007b1d */ /* 0x000fec0000010000 */
[----:B------:R-:W-:Y:S01]  /*a150*/  UMOV UR36, 0x400 ;  /* 0x0000040000247882 */ /* 0x000fe20000000000 */
[----:B------:R-:W-:Y:S01]  /*a160*/  BSSY B0, `(.L_x_8402) ;  /* 0x0000168000007945 */ /* 0x000fe20003800000 */
[----:B0-----:R-:W-:-:S09]  /*a170*/  ULEA UR36, UR4, UR36, 0x18 ;  /* 0x0000002404247291 */ /* 0x001fd2000f8ec03f */
[----:B------:R-:W0:Y:S01]  /*a180*/  LDS.128 R28, [UR36+0x31cd0] ;  /* 0x031cd024ff1c7984 */ /* 0x000e220008000c00 */
[----:B------:R-:W-:Y:S06]  /*a190*/  BAR.ARV 0x4, 0x1a0 ;  /* 0x0106800000007b1d */ /* 0x000fec0000002000 */
[----:B------:R-:W-:Y:S05]  /*a1a0*/  @P0 BRA `(.L_x_8403) ;  /* 0x0000000c00ac0947 */ /* 0x000fea0003800000 */
[----:B------:R-:W1:Y:S08]  /*a1b0*/  S2UR UR6, SR_SWINHI ;  /* 0x00000000000679c3 */ /* 0x000e700000002f00 */
[----:B------:R-:W-:Y:S01]  /*a1c0*/  BAR.SYNC.DEFER_BLOCKING 0x1, 0x180 ;  /* 0x0046000000007b1d */ /* 0x000fe20000010000 */
[----:B------:R-:W-:Y:S02]  /*a1d0*/  F2FP.F16.F32.PACK_AB R7, R7, R8 ;  /* 0x000000080707723e */ /* 0x000fe400000000ff */
[----:B------:R-:W-:-:S02]  /*a1e0*/  F2FP.F16.F32.PACK_AB R6, R6, R81 ;  /* 0x000000510606723e */ /* 0x000fc400000000ff */
[----:B------:R-:W-:Y:S02]  /*a1f0*/  F2FP.F16.F32.PACK_AB R36, R45, R36 ;  /* 0x000000242d24723e */ /* 0x000fe400000000ff */
[----:B------:R-:W-:Y:S01]  /*a200*/  F2FP.F16.F32.PACK_AB R39, R39, R34 ;  /* 0x000000222727723e */ /* 0x000fe200000000ff */
[----:B------:R-:W-:Y:S01]  /*a210*/  UMOV UR4, UR36 ;  /* 0x0000002400047c82 */ /* 0x000fe20008000000 */
[----:B-1----:R-:W-:Y:S01]  /*a220*/  UMOV UR5, UR6 ;  /* 0x0000000600057c82 */ /* 0x002fe20008000000 */
[----:B------:R-:W-:Y:S02]  /*a230*/  IMAD.U32 R24, RZ, RZ, UR4 ;  /* 0x00000004ff187e24 */ /* 0x000fe4000f8e00ff */
[----:B------:R-:W-:Y:S01]  /*a240*/  IMAD.U32 R25, RZ, RZ, UR5 ;  /* 0x00000005ff197e24 */ /* 0x000fe2000f8e00ff */
[----:B------:R-:W-:Y:S01]  /*a250*/  ULDC.64 UR4, c[0x0][0xbe0] ;  /* 0x0002f80000047ab9 */ /* 0x000fe20000000a00 */
[----:B------:R-:W-:-:S03]  /*a260*/  IMAD.WIDE R4, R154, 0x2, R24 ;  /* 0x000000029a047825 */ /* 0x000fc600078e0218 */
[C---:B------:R-:W-:Y:S02]  /*a270*/  LOP3.LUT R21, R4.reuse, 0x180, RZ, 0xc0, !PT ;  /* 0x0000018004157812 */ /* 0x040fe400078ec0ff */
[C---:B------:R-:W-:Y:S02]  /*a280*/  IADD3 R27, P4, R4.reuse, 0x20, RZ ;  /* 0x00000020041b7810 */ /* 0x040fe40007f9e0ff */
[----:B------:R-:W-:Y:S02]  /*a290*/  SHF.R.U64 R21, R21, 0x3, RZ ;  /* 0x0000000315157819 */ /* 0x000fe400000012ff */
[C---:B------:R-:W-:Y:S02]  /*a2a0*/  IADD3 R55, P3, R4.reuse, 0x3000, RZ ;  /* 0x0000300004377810 */ /* 0x040fe40007f7e0ff */
[C---:B------:R-:W-:Y:S02]  /*a2b0*/  IADD3 R59, P2, R4.reuse, 0x3020, RZ ;  /* 0x00003020043b7810 */ /* 0x040fe40007f5e0ff */
[C---:B------:R-:W-:Y:S01]  /*a2c0*/  IADD3 R63, P1, R4.reuse, 0x6000, RZ ;  /* 0x00006000043f7810 */ /* 0x040fe20007f3e0ff */
[--C-:B------:R-:W-:Y:S01]  /*a2d0*/  IMAD.X R13, RZ, RZ, R5.reuse, P3 ;  /* 0x000000ffff0d7224 */ /* 0x100fe200018e0605 */
[----:B------:R-:W-:Y:S01]  /*a2e0*/  IADD3 R67, P0, R4, 0x6020, RZ ;  /* 0x0000602004437810 */ /* 0x000fe20007f1e0ff */
[--C-:B------:R-:W-:Y:S01]  /*a2f0*/  IMAD.X R9, RZ, RZ, R5.reuse, P2 ;  /* 0x000000ffff097224 */ /* 0x100fe200010e0605 */
[----:B------:R-:W-:Y:S01]  /*a300*/  LOP3.LUT R4, R21, R4, RZ, 0x3c, !PT ;  /* 0x0000000415047212 */ /* 0x000fe200078e3cff */
[--C-:B------:R-:W-:Y:S01]  /*a310*/  IMAD.X R21, RZ, RZ, R5.reuse, P1 ;  /* 0x000000ffff157224 */ /* 0x100fe200008e0605 */
[-C--:B------:R-:W-:Y:S01]  /*a320*/  IADD3.X R11, RZ, R5.reuse, RZ, P4, !PT ;  /* 0x00000005ff0b7210 */ /* 0x080fe200027fe4ff */
[----:B------:R-:W-:Y:S01]  /*a330*/  IMAD.X R23, RZ, RZ, R5, P0 ;  /* 0x000000ffff177224 */ /* 0x000fe200000e0605 */
[----:B------:R-:W-:-:S02]  /*a340*/  MOV R54, R4 ;  /* 0x0000000400367202 */ /* 0x000fc40000000f00 */
[----:B------:R-:W-:Y:S02]  /*a350*/  F2FP.F16.F32.PACK_AB R5, R20, R83 ;  /* 0x000000531405723e */ /* 0x000fe400000000ff */
        /* <DEDUP_REMOVED lines=8> */
[----:B------:R-:W-:Y:S02]  /*a3e0*/  LOP3.LUT R8, R20, R59, RZ, 0x3c, !PT ;  /* 0x0000003b14087212 */ /* 0x000fe400078e3cff */
[----:B------:R-:W-:Y:S02]  /*a3f0*/  LOP3.LUT R20, R22, R63, RZ, 0x3c, !PT ;  /* 0x0000003f16147212 */ /* 0x000fe400078e3cff */
[----:B------:R-:W-:-:S02]  /*a400*/  LOP3.LUT R10, R10, R27, RZ, 0x3c, !PT ;  /* 0x0000001b0a0a7212 */ /* 0x000fc400078e3cff */
[----:B------:R-:W-:Y:S02]  /*a410*/  LOP3.LUT R22, R26, R67, RZ, 0x3c, !PT ;  /* 0x000000431a167212 */ /* 0x000fe400078e3cff */
[----:B------:R-:W1:Y:S01]  /*a420*/  LDC.64 R26, c[0x0][0xbd8] ;  /* 0x0002f600ff1a7b82 */ /* 0x000e620000000a00 */
[----:B------:R-:W-:Y:S02]  /*a430*/  LOP3.LUT R12, R55, 0x180, RZ, 0xc0, !PT ;  /* 0x00000180370c7812 */ /* 0x000fe400078ec0ff */
[----:B------:R-:W-:Y:S02]  /*a440*/  F2FP.F16.F32.PACK_AB R4, R80, R85 ;  /* 0x000000555004723e */ /* 0x000fe400000000ff */
[----:B------:R-:W-:Y:S02]  /*a450*/  MOV R59, R10 ;  /* 0x0000000a003b7202 */ /* 0x000fe40000000f00 */
[----:B------:R-:W-:Y:S01]  /*a460*/  MOV R58, R8 ;  /* 0x00000008003a7202 */ /* 0x000fe20000000f00 */
[----:B------:R2:W-:Y:S01]  /*a470*/  STSM.16.M88.4 [R54], R4 ;  /* 0x0000000436007844 */ /* 0x0005e20000000200 */
[----:B------:R-:W-:-:S02]  /*a480*/  F2FP.F16.F32.PACK_AB R8, R75, R14 ;  /* 0x0000000e4b08723e */ /* 0x000fc400000000ff */
[----:B------:R-:W-:Y:S02]  /*a490*/  F2FP.F16.F32.PACK_AB R9, R69, R78 ;  /* 0x0000004e4509723e */ /* 0x000fe400000000ff */
[----:B------:R-:W-:Y:S02]  /*a4a0*/  F2FP.F16.F32.PACK_AB R10, R77, R74 ;  /* 0x0000004a4d0a723e */ /* 0x000fe400000000ff */
[----:B------:R-:W-:Y:S02]  /*a4b0*/  F2FP.F16.F32.PACK_AB R11, R65, R68 ;  /* 0x00000044410b723e */ /* 0x000fe400000000ff */
[----:B------:R-:W-:Y:S02]  /*a4c0*/  SHF.R.U64 R12, R12, 0x3, RZ ;  /* 0x000000030c0c7819 */ /* 0x000fe400000012ff */
[----:B------:R-:W-:Y:S01]  /*a4d0*/  F2FP.F16.F32.PACK_AB R14, R76, R15 ;  /* 0x0000000f4c0e723e */ /* 0x000fe200000000ff */
[----:B------:R3:W-:Y:S01]  /*a4e0*/  STSM.16.M88.4 [R59], R8 ;  /* 0x000000083b007844 */ /* 0x0007e20000000200 */
[----:B------:R-:W-:-:S02]  /*a4f0*/  LOP3.LUT R12, R12, R55, RZ, 0x3c, !PT ;  /* 0x000000370c0c7212 */ /* 0x000fc400078e3cff */
[----:B------:R-:W-:Y:S02]  /*a500*/  F2FP.F16.F32.PACK_AB R15, R57, R60 ;  /* 0x0000003c390f723e */ /* 0x000fe400000000ff */
[----:B0-----:R-:W-:Y:S02]  /*a510*/  MOV R28, R12 ;  /* 0x0000000c001c7202 */ /* 0x001fe40000000f00 */
[----:B------:R-:W-:Y:S02]  /*a520*/  F2FP.F16.F32.PACK_AB R12, R79, R72 ;  /* 0x000000484f0c723e */ /* 0x000fe400000000ff */
[----:B------:R-:W-:Y:S02]  /*a530*/  F2FP.F16.F32.PACK_AB R13, R61, R64 ;  /* 0x000000403d0d723e */ /* 0x000fe400000000ff */
[----:B--2---:R-:W-:Y:S02]  /*a540*/  MOV R54, R22 ;  /* 0x0000001600367202 */ /* 0x004fe40000000f00 */
[----:B-1----:R-:W-:Y:S01]  /*a550*/  ISETP.NE.U32.AND P0, PT, R26, RZ, PT ;  /* 0x000000ff1a00720c */ /* 0x002fe20003f05070 */
[----:B------:R0:W-:Y:S01]  /*a560*/  STSM.16.M88.4 [R28], R12 ;  /* 0x0000000c1c007844 */ /* 0x0001e20000000200 */
[----:B------:R-:W-:Y:S01]  /*a570*/  MOV R55, R20 ;  /* 0x0000001400377202 */ /* 0x000fe20000000f00 */
[----:B---3--:R-:W-:Y:S01]  /*a580*/  IMAD.SHL.U32 R9, R145, 0x4, RZ ;  /* 0x0000000491097824 */ /* 0x008fe200078e00ff */
[----:B------:R-:W-:-:S02]  /*a590*/  F2FP.F16.F32.PACK_AB R4, R73, R44 ;  /* 0x0000002c4904723e */ /* 0x000fc400000000ff */
[----:B------:R-:W-:Y:S02]  /*a5a0*/  F2FP.F16.F32.PACK_AB R5, R53, R56 ;  /* 0x000000383505723e */ /* 0x000fe400000000ff */
[----:B------:R-:W-:Y:S02]  /*a5b0*/  F2FP.F16.F32.PACK_AB R6, R52, R41 ;  /* 0x000000293406723e */ /* 0x000fe400000000ff */
[----:B------:R-:W-:Y:S02]  /*a5c0*/  F2FP.F16.F32.PACK_AB R7, R50, R51 ;  /* 0x000000333207723e */ /* 0x000fe400000000ff */
[----:B------:R-:W-:Y:S02]  /*a5d0*/  F2FP.F16.F32.PACK_AB R22, R48, R37 ;  /* 0x000000253016723e */ /* 0x000fe400000000ff */
[----:B------:R-:W-:Y:S01]  /*a5e0*/  SHF.L.U64.HI R10, R145, 0x2, R148 ;  /* 0x00000002910a7819 */ /* 0x000fe20000010294 */
[----:B------:R1:W-:Y:S01]  /*a5f0*/  STSM.16.M88.4 [R58], R4 ;  /* 0x000000043a007844 */ /* 0x0003e20000000200 */
[----:B------:R-:W-:-:S02]  /*a600*/  IADD3 R26, P1, R9, R26, RZ ;  /* 0x0000001a091a7210 */ /* 0x000fc40007f3e0ff */
[----:B------:R-:W-:Y:S02]  /*a610*/  F2FP.F16.F32.PACK_AB R20, R49, R40 ;  /* 0x000000283114723e */ /* 0x000fe400000000ff */
[----:B------:R-:W-:Y:S02]  /*a620*/  F2FP.F16.F32.PACK_AB R21, R46, R47 ;  /* 0x0000002f2e15723e */ /* 0x000fe400000000ff */
[----:B------:R-:W-:Y:S02]  /*a630*/  F2FP.F16.F32.PACK_AB R23, R42, R43 ;  /* 0x0000002b2a17723e */ /* 0x000fe400000000ff */
[----:B------:R-:W-:Y:S02]  /*a640*/  F2FP.F16.F32.PACK_AB R37, R35, R38 ;  /* 0x000000262325723e */ /* 0x000fe400000000ff */
[----:B------:R-:W-:Y:S01]  /*a650*/  F2FP.F16.F32.PACK_AB R38, R33, R32 ;  /* 0x000000202126723e */ /* 0x000fe200000000ff */
[----:B------:R2:W-:Y:S01]  /*a660*/  STSM.16.M88.4 [R55], R20 ;  /* 0x0000001437007844 */ /* 0x0005e20000000200 */
[----:B------:R-:W-:Y:S01]  /*a670*/  ISETP.NE.AND.EX P0, PT, R27, RZ, PT, P0 ;  /* 0x000000ff1b00720c */ /* 0x000fe20003f05300 */
[----:B------:R-:W-:Y:S01]  /*a680*/  IMAD.X R27, R10, 0x1, R27, P1 ;  /* 0x000000010a1b7824 */ /* 0x000fe200008e061b */
[----:B------:R-:W-:Y:S01]  /*a690*/  ISETP.NE.U32.AND P1, PT, RZ, UR4, PT ;  /* 0x00000004ff007c0c */ /* 0x000fe2000bf25070 */
[----:B------:R2:W-:Y:S01]  /*a6a0*/  STSM.16.M88.4 [R54], R36 ;  /* 0x0000002436007844 */ /* 0x0005e20000000200 */
[----:B0-----:R-:W0:Y:S01]  /*a6b0*/  LDC R28, c[0x0][0xa88] ;  /* 0x0002a200ff1c7b82 */ /* 0x001e220000000800 */
[----:B------:R-:W-:-:S07]  /*a6c0*/  MOV R43, RZ ;  /* 0x000000ff002b7202 */ /* 0x000fce0000000f00 */
[----:B------:R-:W-:Y:S01]  /*a6d0*/  BAR.SYNC.DEFER_BLOCKING 0x1, 0x180 ;  /* 0x0046000000007b1d */ /* 0x000fe20000010000 */
[----:B------:R-:W-:-:S13]  /*a6e0*/  ISETP.NE.AND.EX P1, PT, RZ, UR5, PT, P1 ;  /* 0x00000005ff007c0c */ /* 0x000fda000bf25310 */
[----:B------:R-:W-:-:S04]  /*a6f0*/  @P1 IADD3 R8, P2, R9, UR4, RZ ;  /* 0x0000000409081c10 */ /* 0x000fc8000ff5e0ff */
[----:B------:R-:W-:Y:S01]  /*a700*/  @P1 IADD3.X R9, R10, UR5, RZ, P2, !PT ;  /* 0x000000050a091c10 */ /* 0x000fe200097fe4ff */
[----:B------:R2:W5:Y:S01]  /*a710*/  @P0 LDG.E R43, desc[UR60][R26.64] ;  /* 0x0000003c1a2b0981 */ /* 0x000562000c1e1900 */
[----:B-1----:R-:W-:Y:S01]  /*a720*/  IMAD R5, R18, 0x20, R17 ;  /* 0x0000002012057824 */ /* 0x002fe200078e0211 */
[----:B------:R-:W-:Y:S02]  /*a730*/  SHF.R.S32.HI R44, RZ, 0x1f, R146 ;  /* 0x0000001fff2c7819 */ /* 0x000fe40000011492 */
[----:B0-----:R2:W5:Y:S01]  /*a740*/  @P1 LDG.E R28, desc[UR60][R8.64] ;  /* 0x0000003c081c1981 */ /* 0x001562000c1e1900 */
[----:B------:R-:W-:Y:S01]  /*a750*/  IMAD.WIDE R24, R5, 0x2, R24 ;  /* 0x0000000205187825 */ /* 0x000fe200078e0218 */
[----:B------:R-:W-:Y:S06]  /*a760*/  @P1 BRA `(.L_x_8404) ;  /* 0x0000000000101947 */ /* 0x000fec0003800000 */
[----:B------:R-:W-:Y:S05]  /*a770*/  @!P0 BRA `(.L_x_8404) ;  /* 0x00000000000c8947 */ /* 0x000fea0003800000 */
[----:B------:R-:W3:Y:S04]  /*a780*/  LDG.E R5, desc[UR60][R26.64] ;  /* 0x0000003c1a057981 */ /* 0x000ee8000c1e1900 */
[----:B-----5:R-:W3:Y:S02]  /*a790*/  LDG.E R28, desc[UR60][R26.64+0x4] ;  /* 0x0000043c1a1c7981 */ /* 0x020ee4000c1e1900 */
[----:B---3--:R-:W-:-:S07]  /*a7a0*/  IMAD.IADD R28, R28, 0x1, -R5 ;  /* 0x000000011c1c7824 */ /* 0x008fce00078e0a05 */
.L_x_8404:
[----:B------:R-:W-:Y:S01]  /*a7b0*/  ULDC.64 UR4, c[0x0][0xb70] ;  /* 0x0002dc0000047ab9 */ /* 0x000fe20000000a00 */
[--C-:B--2--5:R-:W-:Y:S01]  /*a7c0*/  SHF.R.S32.HI R37, RZ, 0x1f, R43.reuse ;  /* 0x0000001fff257819 */ /* 0x124fe2000001142b */
[----:B------:R-:W-:Y:S01]  /*a7d0*/  IMAD R5, R44, UR4, RZ ;  /* 0x000000042c057c24 */ /* 0x000fe2000f8e02ff */
[----:B------:R-:W-:Y:S01]  /*a7e0*/  IADD3 R7, P1, R24, 0x1800, RZ ;  /* 0x0000180018077810 */ /* 0x000fe20007f3e0ff */
[----:B------:R-:W-:Y:S01]  /*a7f0*/  IMAD.MOV.U32 R36, RZ, RZ, R43 ;  /* 0x000000ffff247224 */ /* 0x000fe200078e002b */
[----:B------:R-:W-:Y:S01]  /*a800*/  SEL R148, R148, RZ, !P0 ;  /* 0x000000ff94947207 */ /* 0x000fe20004000000 */
[C---:B------:R-:W-:Y:S01]  /*a810*/  IMAD R9, R146.reuse, UR5, R5 ;  /* 0x0000000592097c24 */ /* 0x040fe2000f8e0205 */
[----:B------:R-:W-:Y:S01]  /*a820*/  LOP3.LUT R6, R7, 0x180, RZ, 0xc0, !PT ;  /* 0x0000018007067812 */ /* 0x000fe200078ec0ff */
[----:B------:R-:W-:Y:S01]  /*a830*/  IMAD.WIDE.U32 R4, R146, UR4, R36 ;  /* 0x0000000492047c25 */ /* 0x000fe2000f8e0024 */
[----:B------:R-:W-:Y:S01]  /*a840*/  SEL R145, R145, RZ, !P0 ;  /* 0x000000ff91917207 */ /* 0x000fe20004000000 */
[----:B------:R-:W-:Y:S01]  /*a850*/  ULDC.64 UR4, c[0x0][0xb78] ;  /* 0x0002de0000047ab9 */ /* 0x000fe20000000a00 */
[----:B------:R-:W-:Y:S01]  /*a860*/  SHF.R.U64 R6, R6, 0x3, RZ ;  /* 0x0000000306067819 */ /* 0x000fe200000012ff */
[----:B------:R-:W-:Y:S01]  /*a870*/  IMAD.IADD R5, R5, 0x1, R9 ;  /* 0x0000000105057824 */ /* 0x000fe200078e0209 */
[----:B------:R-:W-:Y:S01]  /*a880*/  LOP3.LUT P0, RZ, R150, 0x3, RZ, 0xc0, !PT ;  /* 0x0000000396ff7812 */ /* 0x000fe2000780c0ff */
[----:B------:R-:W-:Y:S01]  /*a890*/  IMAD R9, R147, 0xc0, R153 ;  /* 0x000000c093097824 */ /* 0x000fe200078e0299 */
[----:B------:R-:W-:Y:S01]  /*a8a0*/  LOP3.LUT R6, R6, R7, RZ, 0x3c, !PT ;  /* 0x0000000706067212 */ /* 0x000fe200078e3cff */
[----:B------:R-:W-:Y:S01]  /*a8b0*/  IMAD R7, R148, UR4, RZ ;  /* 0x0000000494077c24 */ /* 0x000fe2000f8e02ff */
[C---:B------:R-:W-:Y:S01]  /*a8c0*/  IADD3 R21, P4, R24.reuse, 0x3000, RZ ;  /* 0x0000300018157810 */ /* 0x040fe20007f9e0ff */
[C---:B------:R-:W-:Y:S01]  /*a8d0*/  IMAD.WIDE.U32 R4, R145.reuse, UR4, R4 ;  /* 0x0000000491047c25 */ /* 0x040fe2000f8e0004 */
[C---:B------:R-:W-:Y:S01]  /*a8e0*/  IADD3 R13, P3, R24.reuse, 0x4800, RZ ;  /* 0x00004800180d7810 */ /* 0x040fe20007f7e0ff */
[----:B------:R-:W-:Y:S01]  /*a8f0*/  ULDC.64 UR6, c[0x0][0xae0] ;  /* 0x0002b80000067ab9 */ /* 0x000fe20000000a00 */
[----:B------:R-:W-:Y:S01]  /*a900*/  IADD3 R33, P2, R24, 0x6000, RZ ;  /* 0x0000600018217810 */ /* 0x000fe20007f5e0ff */
[----:B------:R-:W-:Y:S01]  /*a910*/  IMAD R8, R145, UR5, R7 ;  /* 0x0000000591087c24 */ /* 0x000fe2000f8e0207 */
[----:B------:R-:W-:Y:S01]  /*a920*/  SHF.R.S32.HI R7, RZ, 0x1f, R9 ;  /* 0x0000001fff077819 */ /* 0x000fe20000011409 */
[----:B------:R-:W-:Y:S01]  /*a930*/  ULDC.64 UR4, c[0x0][0xb40] ;  /* 0x0002d00000047ab9 */ /* 0x000fe20000000a00 */
[----:B------:R-:W-:-:S02]  /*a940*/  IADD3 R4, P5, R9, R4, RZ ;  /* 0x0000000409047210 */ /* 0x000fc40007fbe0ff */
[----:B------:R-:W-:Y:S02]  /*a950*/  LOP3.LUT R20, R21, 0x180, RZ, 0xc0, !PT ;  /* 0x0000018015147812 */ /* 0x000fe400078ec0ff */
[----:B------:R-:W-:Y:S01]  /*a960*/  IADD3.X R7, R7, R5, R8, P5, !PT ;  /* 0x0000000507077210 */ /* 0x000fe20002ffe408 */
[C---:B------:R-:W-:Y:S01]  /*a970*/  VIADD R5, R9.reuse, 0x8 ;  /* 0x0000000809057836 */ /* 0x040fe20000000000 */
[C---:B------:R-:W-:Y:S02]  /*a980*/  LEA R40, P6, R4.reuse, UR4, 0x2 ;  /* 0x0000000404287c11 */ /* 0x040fe4000f8c10ff */
[----:B------:R-:W-:Y:S02]  /*a990*/  ISETP.GE.OR P5, PT, R9, R28, P0 ;  /* 0x0000001c0900720c */ /* 0x000fe400007a6670 */
[----:B------:R-:W-:Y:S01]  /*a9a0*/  LEA.HI.X R41, R4, UR5, R7, 0x2, P6 ;  /* 0x0000000504297c11 */ /* 0x000fe2000b0f1407 */
[----:B------:R-:W-:Y:S01]  /*a9b0*/  IMAD.X R7, RZ, RZ, R25, P1 ;  /* 0x000000ffff077224 */ /* 0x000fe200008e0619 */
[----:B------:R-:W-:Y:S01]  /*a9c0*/  IADD3 R11, P6, R24, 0x7800, RZ ;  /* 0x00007800180b7810 */ /* 0x000fe20007fde0ff */
[----:B------:R-:W-:Y:S01]  /*a9d0*/  ULDC.64 UR4, c[0x0][0xaa0] ;  /* 0x0002a80000047ab9 */ /* 0x000fe20000000a00 */
[----:B------:R-:W-:-:S02]  /*a9e0*/  LOP3.LUT R12, R13, 0x180, RZ, 0xc0, !PT ;  /* 0x000001800d0c7812 */ /* 0x000fc400078ec0ff */
[----:B------:R-:W-:Y:S01]  /*a9f0*/  LOP3.LUT R32, R33, 0x180, RZ, 0xc0, !PT ;  /* 0x0000018021207812 */ /* 0x000fe200078ec0ff */
[----:B------:R-:W-:Y:S01]  /*aa00*/  IMAD.X R27, RZ, RZ, R25, P6 ;  /* 0x000000ffff1b7224 */ /* 0x000fe200030e0619 */
[----:B------:R-:W-:Y:S02]  /*aa10*/  LOP3.LUT R9, R24, 0x180, RZ, 0xc0, !PT ;  /* 0x0000018018097812 */ /* 0x000fe400078ec0ff */
[----:B------:R-:W-:Y:S01]  /*aa20*/  ISETP.GE.OR P0, PT, R5, R28, P0 ;  /* 0x0000001c0500720c */ /* 0x000fe20000706670 */
[----:B------:R0:W-:Y:S01]  /*aa30*/  @!P5 STG.E desc[UR60][R40.64], R3 ;  /* 0x000000032800d986 */ /* 0x0001e2000c10193c */
[----:B------:R-:W-:Y:S02]  /*aa40*/  LOP3.LUT R4, R11, 0x180, RZ, 0xc0, !PT ;  /* 0x000001800b047812 */ /* 0x000fe400078ec0ff */
[----:B------:R-:W-:Y:S02]  /*aa50*/  SHF.R.U64 R20, R20, 0x3, RZ ;  /* 0x0000000314147819 */ /* 0x000fe400000012ff */
[----:B------:R-:W-:-:S02]  /*aa60*/  SHF.R.U64 R12, R12, 0x3, RZ ;  /* 0x000000030c0c7819 */ /* 0x000fc400000012ff */
[----:B------:R-:W-:Y:S02]  /*aa70*/  SHF.R.U64 R32, R32, 0x3, RZ ;  /* 0x0000000320207819 */ /* 0x000fe400000012ff */
[----:B------:R-:W-:Y:S02]  /*aa80*/  SHF.R.U64 R9, R9, 0x3, RZ ;  /* 0x0000000309097819 */ /* 0x000fe400000012ff */
[----:B------:R-:W-:Y:S01]  /*aa90*/  SHF.R.U64 R4, R4, 0x3, RZ ;  /* 0x0000000304047819 */ /* 0x000fe200000012ff */
[----:B------:R1:W-:Y:S01]  /*aaa0*/  @!P0 STG.E desc[UR60][R40.64+0x20], R0 ;  /* 0x0000200028008986 */ /* 0x0003e2000c10193c */
[----:B------:R-:W-:Y:S02]  /*aab0*/  LOP3.LUT R20, R20, R21, RZ, 0x3c, !PT ;  /* 0x0000001514147212 */ /* 0x000fe400078e3cff */
[----:B------:R-:W-:Y:S01]  /*aac0*/  LOP3.LUT R12, R12, R13, RZ, 0x3c, !PT ;  /* 0x0000000d0c0c7212 */ /* 0x000fe200078e3cff */
[--C-:B------:R-:W-:Y:S01]  /*aad0*/  IMAD.X R13, RZ, RZ, R25.reuse, P3 ;  /* 0x000000ffff0d7224 */ /* 0x100fe200018e0619 */
[----:B------:R-:W-:Y:S01]  /*aae0*/  LOP3.LUT R32, R32, R33, RZ, 0x3c, !PT ;  /* 0x0000002120207212 */ /* 0x000fe200078e3cff */
[--C-:B------:R-:W-:Y:S01]  /*aaf0*/  IMAD.X R33, RZ, RZ, R25.reuse, P2 ;  /* 0x000000ffff217224 */ /* 0x100fe200010e0619 */
[----:B------:R-:W-:Y:S01]  /*ab00*/  LOP3.LUT R8, R9, R24, RZ, 0x3c, !PT ;  /* 0x0000001809087212 */ /* 0x000fe200078e3cff */
[----:B------:R-:W-:Y:S01]  /*ab10*/  IMAD.MOV.U32 R9, RZ, RZ, R25 ;  /* 0x000000ffff097224 */ /* 0x000fe200078e0019 */
[----:B------:R-:W-:Y:S01]  /*ab20*/  IADD3.X R21, RZ, R25, RZ, P4, !PT ;  /* 0x00000019ff157210 */ /* 0x000fe200027fe4ff */
[----:B------:R-:W5:Y:S01]  /*ab30*/  LD.E.128 R12, desc[UR60][R12.64] ;  /* 0x0000003c0c0c7980 */ /* 0x000f62000c101d00 */
[----:B------:R-:W-:-:S03]  /*ab40*/  LOP3.LUT R26, R4, R11, RZ, 0x3c, !PT ;  /* 0x0000000b041a7212 */ /* 0x000fc600078e3cff */
[----:B------:R-:W5:Y:S01]  /*ab50*/  LD.E.128 R8, desc[UR60][R8.64] ;  /* 0x0000003c08087980 */ /* 0x000f62000c101d00 */
[----:B------:R-:W-:-:S03]  /*ab60*/  SHF.R.S32.HI R39, RZ, 0x1f, R17 ;  /* 0x0000001fff277819 */ /* 0x000fc60000011411 */
[----:B------:R-:W5:Y:S01]  /*ab70*/  LD.E.128 R4, desc[UR60][R6.64] ;  /* 0x0000003c06047980 */ /* 0x000f62000c101d00 */
[----:B------:R-:W-:-:S03]  /*ab80*/  IMAD.MOV.U32 R38, RZ, RZ, R17 ;  /* 0x000000ffff267224 */ /* 0x000fc600078e0011 */
[----:B------:R-:W5:Y:S04]  /*ab90*/  LD.E.128 R20, desc[UR60][R20.64] ;  /* 0x0000003c14147980 */ /* 0x000f68000c101d00 */
[----:B------:R-:W5:Y:S04]  /*aba0*/  LD.E.128 R32, desc[UR60][R32.64] ;  /* 0x0000003c20207980 */ /* 0x000f68000c101d00 */
        /* <DEDUP_REMOVED lines=9> */
[----:B------:R-:W-:Y:S02]  /*ac40*/  IMAD R43, R43, UR5, R42 ;  /* 0x000000052b2b7c24 */ /* 0x000fe4000f8e022a */
[----:B------:R-:W-:Y:S01]  /*ac50*/  IMAD R19, R147, -0xc0, R28 ;  /* 0xffffff4093137824 */ /* 0x000fe200078e021c */
[----:B------:R-:W-:Y:S01]  /*ac60*/  UIADD3 UR4, UR36, 0x31c20, URZ ;  /* 0x00031c2024047890 */ /* 0x000fe2000fffe03f */
[----:B------:R-:W-:Y:S02]  /*ac70*/  IMAD.IADD R37, R37, 0x1, R43 ;  /* 0x0000000125257824 */ /* 0x000fe400078e022b */
[----:B0-----:R-:W-:Y:S01]  /*ac80*/  IMAD R3, R44, UR6, RZ ;  /* 0x000000062c037c24 */ /* 0x001fe2000f8e02ff */
[----:B------:R-:W-:Y:S01]  /*ac90*/  ISETP.GE.AND P0, PT, R18, R19, PT ;  /* 0x000000131200720c */ /* 0x000fe20003f06270 */
[----:B------:R-:W-:Y:S01]  /*aca0*/  IMAD.WIDE.U32 R36, R146, UR6, R36 ;  /* 0x0000000692247c25 */ /* 0x000fe2000f8e0024 */
[----:B-1----:R-:W-:Y:S01]  /*acb0*/  IADD3 R0, R18, 0x60, RZ ;  /* 0x0000006012007810 */ /* 0x002fe20007ffe0ff */
[----:B------:R-:W-:-:S02]  /*acc0*/  UPRMT UR4, URZ, 0x654, UR4 ;  /* 0x000006543f047896 */ /* 0x000fc40008000004 */
[----:B------:R-:W-:Y:S01]  /*acd0*/  IMAD R3, R146, UR7, R3 ;  /* 0x0000000792037c24 */ /* 0x000fe2000f8e0203 */
[----:B------:R-:W-:Y:S01]  /*ace0*/  ULDC.64 UR6, c[0x0][0xae8] ;  /* 0x0002ba0000067ab9 */ /* 0x000fe20000000a00 */
[----:B------:R-:W-:Y:S01]  /*acf0*/  ISETP.GE.AND P3, PT, R0, R19, PT ;  /* 0x000000130000720c */ /* 0x000fe20003f66270 */
[----:B------:R-:W-:Y:S02]  /*ad00*/  IMAD R0, R148, UR6, RZ ;  /* 0x0000000694007c24 */ /* 0x000fe4000f8e02ff */
[----:B------:R-:W-:Y:S01]  /*ad10*/  IMAD.IADD R37, R37, 0x1, R3 ;  /* 0x0000000125257824 */ /* 0x000fe200078e0203 */
[----:B------:R-:W-:Y:S01]  /*ad20*/  SHF.R.S32.HI R19, RZ, 0x1f, R18 ;  /* 0x0000001fff137819 */ /* 0x000fe20000011412 */
[C---:B------:R-:W-:Y:S01]  /*ad30*/  IMAD R3, R145.reuse, UR7, R0 ;  /* 0x0000000791037c24 */ /* 0x040fe2000f8e0200 */
[----:B--2---:R-:W-:Y:S01]  /*ad40*/  SYNCS.ARRIVE.TRANS64.RED.A1T0 RZ, [UR4], RZ ;  /* 0x000000ffffff79a7 */ /* 0x004fe20008100404 */
[----:B------:R-:W-:Y:S01]  /*ad50*/  IMAD.WIDE.U32 R40, R145, UR6, R36 ;  /* 0x0000000691287c25 */ /* 0x000fe2000f8e0024 */
[----:B------:R-:W-:Y:S03]  /*ad60*/  BSSY B1, `(.L_x_8405) ;  /* 0x0000017000017945 */ /* 0x000fe60003800000 */
        /* <DEDUP_REMOVED lines=15> */
[----:B------:R-:W-:Y:S02]  /*ae60*/  ULDC.64 UR6, c[0x0][0xa80] ;  /* 0x0002a00000067ab9 */ /* 0x000fe40000000a00 */
[----:B------:R-:W-:Y:S02]  /*ae70*/  LEA R42, P4, R36, UR6, 0x1 ;  /* 0x00000006242a7c11 */ /* 0x000fe4000f8808ff */
[----:B------:R-:W-:-:S04]  /*ae80*/  IADD3 R3, R37, R3, RZ ;  /* 0x0000000325037210 */ /* 0x000fc80007ffe0ff */
[----:B------:R-:W-:-:S05]  /*ae90*/  LEA.HI.X R43, R36, UR7, R3, 0x1, P4 ;  /* 0x00000007242b7c11 */ /* 0x000fca000a0f0c03 */
[----:B-----5:R0:W-:Y:S04]  /*aea0*/  @!P0 STG.E.128 desc[UR60][R42.64], R8 ;  /* 0x000000082a008986 */ /* 0x0201e8000c101d3c */
[----:B------:R0:W-:Y:S04]  /*aeb0*/  @!P1 STG.E.128 desc[UR60][R42.64+0x40], R20 ;  /* 0x000040142a009986 */ /* 0x0001e8000c101d3c */
[----:B------:R0:W-:Y:S02]  /*aec0*/  @!P2 STG.E.128 desc[UR60][R42.64+0x80], R32 ;  /* 0x000080202a00a986 */ /* 0x0001e4000c101d3c */
.L_x_8406:
[----:B------:R-:W-:Y:S05]  /*aed0*/  BSYNC B1 ;  /* 0x0000000000017941 */ /* 0x000fea0003800000 */
.L_x_8405:
[----:B------:R-:W-:Y:S05]  /*aee0*/  @P3 BRA `(.L_x_8407) ;  /* 0x00000008003c3947 */ /* 0x000fea0003800000 */
[----:B------:R-:W-:Y:S01]  /*aef0*/  IADD3 R3, P0, R38, 0x60, RZ ;  /* 0x0000006026037810 */ /* 0x000fe20007f1e0ff */
[----:B------:R-:W-:Y:S01]  /*af00*/  ULDC.64 UR4, c[0x0][0xad8] ;  /* 0x0002b60000047ab9 */ /* 0x000fe20000000a00 */
[----:B0----5:R-:W-:Y:S01]  /*af10*/  IMAD.MOV.U32 R8, RZ, RZ, R40 ;  /* 0x000000ffff087224 */ /* 0x021fe200078e0028 */
[----:B------:R-:W-:Y:S01]  /*af20*/  ULDC.64 UR6, c[0x0][0xa80] ;  /* 0x0002a00000067ab9 */ /* 0x000fe20000000a00 */
[----:B------:R-:W-:Y:S02]  /*af30*/  IMAD.MOV.U32 R9, RZ, RZ, R45 ;  /* 0x000000ffff097224 */ /* 0x000fe400078e002d */
[----:B------:R-:W-:Y:S02]  /*af40*/  IMAD.X R38, RZ, RZ, R39, P0 ;  /* 0x000000ffff267224 */ /* 0x000fe400000e0627 */
[----:B------:R-:W-:Y:S02]  /*af50*/  VIADD R0, R17, 0x20 ;  /* 0x0000002011007836 */ /* 0x000fe40000000000 */
[----:B------:R-:W-:-:S02]  /*af60*/  IMAD R38, R38, UR4, RZ ;  /* 0x0000000426267c24 */ /* 0x000fc4000f8e02ff */
[----:B------:R-:W-:Y:S01]  /*af70*/  IMAD.WIDE.U32 R8, R3, UR4, R8 ;  /* 0x0000000403087c25 */ /* 0x000fe2000f8e0008 */
[----:B------:R-:W-:Y:S02]  /*af80*/  ULDC UR4, c[0x0][0xa8c] ;  /* 0x0002a30000047ab9 */ /* 0x000fe40000000800 */
        /* <DEDUP_REMOVED lines=13> */
.L_x_8403:
[----:B------:R-:W1:Y:S01]  /*b060*/  LDC.64 R6, c[0x0][0xbd8] ;  /* 0x0002f600ff067b82 */ /* 0x000e620000000a00 */
[C---:B------:R-:W-:Y:S01]  /*b070*/  SHF.L.U32 R5, R145.reuse, 0x2, RZ ;  /* 0x0000000291057819 */ /* 0x040fe200000006ff */
[----:B------:R-:W-:Y:S01]  /*b080*/  ULDC.64 UR4, c[0x0][0xbe0] ;  /* 0x0002f80000047ab9 */ /* 0x000fe20000000a00 */
[----:B------:R-:W-:Y:S01]  /*b090*/  SHF.L.U64.HI R8, R145, 0x2, R148 ;  /* 0x0000000291087819 */ /* 0x000fe20000010294 */
[----:B------:R-:W-:-:S04]  /*b0a0*/  IMAD.MOV.U32 R3, RZ, RZ, RZ ;  /* 0x000000ffff037224 */ /* 0x000fc800078e00ff */
[----:B------:R-:W2:Y:S01]  /*b0b0*/  LDC R0, c[0x0][0xa88] ;  /* 0x0002a200ff007b82 */ /* 0x000ea20000000800 */
[----:B-1----:R-:W-:Y:S02]  /*b0c0*/  ISETP.NE.U32.AND P0, PT, R6, RZ, PT ;  /* 0x000000ff0600720c */ /* 0x002fe40003f05070 */
        /* <DEDUP_REMOVED lines=8> */
[----:B--2---:R1:W5:Y:S01]  /*b150*/  @P1 LDG.E R0, desc[UR60][R4.64] ;  /* 0x0000003c04001981 */ /* 0x004362000c1e1900 */
[----:B------:R-:W-:Y:S01]  /*b160*/  ISETP.GT.AND P2, PT, R155, 0xbf, PT ;  /* 0x000000bf9b00780c */ /* 0x000fe20003f44270 */
[----:B------:R-:W-:-:S12]  /*b170*/  @P1 BRA `(.L_x_8408) ;  /* 0x0000000000101947 */ /* 0x000fd80003800000 */
[----:B------:R-:W-:Y:S05]  /*b180*/  @!P0 BRA `(.L_x_8408) ;  /* 0x00000000000c8947 */ /* 0x000fea0003800000 */
[----:B-1----:R-:W2:Y:S04]  /*b190*/  LDG.E R5, desc[UR60][R6.64] ;  /* 0x0000003c06057981 */ /* 0x002ea8000c1e1900 */
[----:B-----5:R-:W2:Y:S02]  /*b1a0*/  LDG.E R0, desc[UR60][R6.64+0x4] ;  /* 0x0000043c06007981 */ /* 0x020ea4000c1e1900 */
[----:B--2---:R-:W-:-:S07]  /*b1b0*/  IMAD.IADD R0, R0, 0x1, -R5 ;  /* 0x0000000100007824 */ /* 0x004fce00078e0a05 */
.L_x_8408:
[----:B------:R-:W-:Y:S01]  /*b1c0*/  BSSY B1, `(.L_x_8409) ;  /* 0x000001d000017945 */ /* 0x000fe20003800000 */
[----:B------:R-:W-:Y:S02]  /*b1d0*/  SHF.R.S32.HI R9, RZ, 0x1f, R146 ;  /* 0x0000001fff097819 */ /* 0x000fe40000011492 */
[----:B------:R-:W-:Y:S02]  /*b1e0*/  SHF.R.S32.HI R10, RZ, 0x1f, R17 ;  /* 0x0000001fff0a7819 */ /* 0x000fe40000011411 */
[----:B------:R-:W-:Y:S02]  /*b1f0*/  SEL R145, R145, RZ, !P0 ;  /* 0x000000ff91917207 */ /* 0x000fe40004000000 */
[----:B------:R-:W-:Y:S02]  /*b200*/  SEL R148, R148, RZ, !P0 ;  /* 0x000000ff94947207 */ /* 0x000fe40004000000 */
[----:B-----5:R-:W-:Y:S01]  /*b210*/  SHF.R.S32.HI R8, RZ, 0x1f, R3 ;  /* 0x0000001fff087819 */ /* 0x020fe20000011403 */
[----:B------:R-:W-:Y:S06]  /*b220*/  @P2 BRA `(.L_x_8410) ;  /* 0x0000000000582947 */ /* 0x000fec0003800000 */
[----:B-1----:R-:W1:Y:S02]  /*b230*/  S2R R4, SR_TID.X ;  /* 0x0000000000047919 */ /* 0x002e640000002100 */
[----:B-1----:R-:W-:-:S04]  /*b240*/  IMAD R4, R147, 0xc0, R4 ;  /* 0x000000c093047824 */ /* 0x002fc800078e0204 */
        /* <DEDUP_REMOVED lines=20> */
.L_x_8410:
[----:B------:R-:W-:Y:S05]  /*b390*/  BSYNC B1 ;  /* 0x0000000000017941 */ /* 0x000fea0003800000 */
.L_x_8409:
[----:B------:R-:W-:Y:S01]  /*b3a0*/  ULDC.64 UR4, c[0x0][0xaa0] ;  /* 0x0002a80000047ab9 */ /* 0x000fe20000000a00 */
[----:B-1----:R-:W-:Y:S01]  /*b3b0*/  IMAD.MOV.U32 R4, RZ, RZ, R17 ;  /* 0x000000ffff047224 */ /* 0x002fe200078e0011 */
[----:B------:R-:W-:Y:S01]  /*b3c0*/  BSSY B1, `(.L_x_8411) ;  /* 0x000002b000017945 */ /* 0x000fe20003800000 */
[----:B--2---:R-:W-:Y:S02]  /*b3d0*/  IMAD.MOV.U32 R5, RZ, RZ, R10 ;  /* 0x000000ffff057224 */ /* 0x004fe400078e000a */
[----:B------:R-:W-:Y:S02]  /*b3e0*/  IMAD R6, R8, UR4, RZ ;  /* 0x0000000408067c24 */ /* 0x000fe4000f8e02ff */
[----:B------:R-:W-:-:S04]  /*b3f0*/  IMAD.WIDE.U32 R4, R3, UR4, R4 ;  /* 0x0000000403047c25 */ /* 0x000fc8000f8e0004 */
[----:B------:R-:W-:Y:S01]  /*b400*/  IMAD R3, R3, UR5, R6 ;  /* 0x0000000503037c24 */ /* 0x000fe2000f8e0206 */
[----:B------:R-:W-:Y:S01]  /*b410*/  ULDC.64 UR4, c[0x0][0xae0] ;  /* 0x0002b80000047ab9 */ /* 0x000fe20000000a00 */
[----:B------:R-:W-:Y:S02]  /*b420*/  IMAD.MOV.U32 R8, RZ, RZ, R18 ;  /* 0x000000ffff087224 */ /* 0x000fe400078e0012 */
[----:B------:R-:W-:Y:S02]  /*b430*/  IMAD.IADD R5, R5, 0x1, R3 ;  /* 0x0000000105057824 */ /* 0x000fe400078e0203 */
[----:B------:R-:W-:Y:S02]  /*b440*/  IMAD R3, R147, -0xc0, R0 ;  /* 0xffffff4093037824 */ /* 0x000fe400078e0200 */
[----:B------:R-:W-:Y:S01]  /*b450*/  IMAD R7, R9, UR4, RZ ;  /* 0x0000000409077c24 */ /* 0x000fe2000f8e02ff */
[----:B------:R-:W-:Y:S01]  /*b460*/  SHF.R.S32.HI R9, RZ, 0x1f, R18 ;  /* 0x0000001fff097819 */ /* 0x000fe20000011412 */
[C---:B------:R-:W-:Y:S01]  /*b470*/  VIADD R0, R18.reuse, 0x60 ;  /* 0x0000006012007836 */ /* 0x040fe20000000000 */
[----:B------:R-:W-:Y:S01]  /*b480*/  ISETP.GE.AND P0, PT, R18, R3, PT ;  /* 0x000000031200720c */ /* 0x000fe20003f06270 */
[----:B------:R-:W-:-:S02]  /*b490*/  IMAD R7, R146, UR5, R7 ;  /* 0x0000000592077c24 */ /* 0x000fc4000f8e0207 */
[----:B------:R-:W-:Y:S01]  /*b4a0*/  IMAD.WIDE.U32 R4, R146, UR4, R4 ;  /* 0x0000000492047c25 */ /* 0x000fe2000f8e0004 */
[----:B------:R-:W-:Y:S01]  /*b4b0*/  ULDC.64 UR4, c[0x0][0xae8] ;  /* 0x0002ba0000047ab9 */ /* 0x000fe20000000a00 */
[----:B------:R-:W-:Y:S02]  /*b4c0*/  ISETP.GE.AND P1, PT, R0, R3, PT ;  /* 0x000000030000720c */ /* 0x000fe40003f26270 */
[----:B------:R-:W-:Y:S02]  /*b4d0*/  IMAD.IADD R5, R5, 0x1, R7 ;  /* 0x0000000105057824 */ /* 0x000fe400078e0207 */
[----:B------:R-:W-:Y:S02]  /*b4e0*/  IMAD R0, R148, UR4, RZ ;  /* 0x0000000494007c24 */ /* 0x000fe4000f8e02ff */
[----:B------:R-:W-:-:S04]  /*b4f0*/  IMAD.WIDE.U32 R6, R145, UR4, R4 ;  /* 0x0000000491067c25 */ /* 0x000fc8000f8e0004 */
[----:B------:R-:W-:Y:S02]  /*b500*/  IMAD R3, R145, UR5, R0 ;  /* 0x0000000591037c24 */ /* 0x000fe4000f8e0200 */
[----:B------:R-:W-:-:S03]  /*b510*/  IMAD.WIDE R8, R147, 0xc0, R8 ;  /* 0x000000c093087825 */ /* 0x000fc600078e0208 */
[----:B------:R-:W-:Y:S01]  /*b520*/  IADD3 R11, R7, R3, RZ ;  /* 0x00000003070b7210 */ /* 0x000fe20007ffe0ff */
        /* <DEDUP_REMOVED lines=20> */
.L_x_8412:
[----:B------:R-:W-:Y:S05]  /*b670*/  BSYNC B1 ;  /* 0x0000000000017941 */ /* 0x000fea0003800000 */
.L_x_8411:
[----:B------:R-:W-:Y:S05]  /*b680*/  @P1 BRA `(.L_x_8407) ;  /* 0x0000000000541947 */ /* 0x000fea0003800000 */
[----:B------:R-:W-:Y:S01]  /*b690*/  IADD3 R3, P0, R8, 0x60, RZ ;  /* 0x0000006008037810 */ /* 0x000fe20007f1e0ff */
[C---:B------:R-:W-:Y:S01]  /*b6a0*/  VIADD R0, R17.reuse, 0x20 ;  /* 0x0000002011007836 */ /* 0x040fe20000000000 */
[----:B------:R-:W-:Y:S01]  /*b6b0*/  ULDC UR4, c[0x0][0xa8c] ;  /* 0x0002a30000047ab9 */ /* 0x000fe20000000800 */
[----:B------:R-:W-:Y:S01]  /*b6c0*/  MOV R4, R6 ;  /* 0x0000000600047202 */ /* 0x000fe20000000f00 */
[----:B------:R-:W-:Y:S01]  /*b6d0*/  ULDC.64 UR6, c[0x0][0xad8] ;  /* 0x0002b60000067ab9 */ /* 0x000fe20000000a00 */
[----:B------:R-:W-:Y:S01]  /*b6e0*/  IMAD.X R8, RZ, RZ, R9, P0 ;  /* 0x000000ffff087224 */ /* 0x000fe200000e0609 */
[----:B------:R-:W-:Y:S01]  /*b6f0*/  ISETP.GE.AND P2, PT, R0, UR4, PT ;  /* 0x0000000400007c0c */ /* 0x000fe2000bf46270 */
[----:B------:R-:W-:Y:S01]  /*b700*/  IMAD.MOV.U32 R5, RZ, RZ, R11 ;  /* 0x000000ffff057224 */ /* 0x000fe200078e000b */
[C---:B------:R-:W-:Y:S01]  /*b710*/  ISETP.GE.AND P1, PT, R17.reuse, UR4, PT ;  /* 0x0000000411007c0c */ /* 0x040fe2000bf26270 */
[----:B------:R-:W-:Y:S02]  /*b720*/  IMAD R8, R8, UR6, RZ ;  /* 0x0000000608087c24 */ /* 0x000fe4000f8e02ff */
        /* <DEDUP_REMOVED lines=11> */
.L_x_8407:
[----:B------:R-:W-:Y:S05]  /*b7e0*/  BSYNC B0 ;  /* 0x0000000000007941 */ /* 0x000fea0003800000 */
.L_x_8402:
[----:B------:R-:W-:Y:S02]  /*b7f0*/  ULDC UR4, c[0x0][0xc14] ;  /* 0x0003050000047ab9 */ /* 0x000fe40000000800 */
[----:B0-----:R-:W-:-:S13]  /*b800*/  ISETP.GE.AND P0, PT, R31, UR4, PT ;  /* 0x000000041f007c0c */ /* 0x001fda000bf06270 */
[----:B------:R-:W-:Y:S05]  /*b810*/  @!P0 BRA `(.L_x_8413) ;  /* 0xffffff5400a08947 */ /* 0x000fea000383ffff */
[----:B------:R-:W-:Y:S05]  /*b820*/  EXIT ;  /* 0x000000000000794d */ /* 0x000fea0003800000 */
.L_x_8378:
        /* <DEDUP_REMOVED lines=39> */
[----:B------:R-:W-:Y:S02]  /*baa0*/  IMAD.IADD R7, R4, 0x1, R7 ;  /* 0x0000000104077824 */ /* 0x000fe400078e0207 */
[----:B------:R-:W-:-:S03]  /*bab0*/  IMAD.MOV.U32 R4, RZ, RZ, RZ ;  /* 0x000000ffff047224 */ /* 0x000fc600078e00ff */
        /* <DEDUP_REMOVED lines=20> */
.L_x_8418:
[----:B------:R-:W-:Y:S02]  /*bc00*/  VIADD R4, R4, 0x1f ;  /* 0x0000001f04047836 */ /* 0x000fe40000000000 */
[----:B------:R-:W-:-:S03]  /*bc10*/  IMAD.U32 R19, RZ, RZ, UR7 ;  /* 0x00000007ff137e24 */ /* 0x000fc6000f8e00ff */
[----:B------:R-:W-:-:S13]  /*bc20*/  ISETP.GE.AND P0, PT, R4, UR5, PT ;  /* 0x0000000504007c0c */ /* 0x000fda000bf06270 */
[----:B------:R-:W-:Y:S05]  /*bc30*/  @P0 BRA `(.L_x_8415) ;  /* 0x0000000400380947 */ /* 0x000fea0003800000 */
[C---:B------:R-:W-:Y:S01]  /*bc40*/  IMAD.IADD R7, R27.reuse, 0x1, R4 ;  /* 0x000000011b077824 */ /* 0x040fe200078e0204 */
[----:B------:R-:W-:Y:S01]  /*bc50*/  ISETP.NE.AND P1, PT, R27, 0x1f, PT ;  /* 0x0000001f1b00780c */ /* 0x000fe20003f25270 */
[----:B------:R-:W-:Y:S01]  /*bc60*/  BSSY B0, `(.L_x_8416) ;  /* 0x0000007000007945 */ /* 0x000fe20003800000 */
[----:B------:R-:W-:Y:S02]  /*bc70*/  IMAD.MOV.U32 R0, RZ, RZ, RZ ;  /* 0x000000ffff007224 */ /* 0x000fe400078e00ff */
[----:B------:R-:W-:-:S13]  /*bc80*/  ISETP.GE.OR P0, PT, R7, UR5, !P1 ;  /* 0x0000000507007c0c */ /* 0x000fda000cf06670 */
[----:B------:R-:W-:Y:S05]  /*bc90*/  @P0 BRA `(.L_x_8417) ;  /* 0x00000000000c0947 */ /* 0x000fea0003800000 */
[----:B------:R-:W0:Y:S02]  /*bca0*/  LDC.64 R2, c[0x0][0xc58] ;  /* 0x00031600ff027b82 */ /* 0x000e240000000a00 */
[----:B0-----:R-:W-:-:S05]  /*bcb0*/  IMAD.WIDE R2, R7, 0x4, R2 ;  /* 0x0000000407027825 */ /* 0x001fca00078e0202 */
[----:B------:R0:W5:Y:S02]  /*bcc0*/  LDG.E R0, desc[UR60][R2.64] ;  /* 0x0000003c02007981 */ /* 0x000164000c1e1900 */
.L_x_8417:
[----:B------:R-:W-:Y:S05]  /*bcd0*/  BSYNC B0 ;  /* 0x0000000000007941 */ /* 0x000fea0003800000 */
.L_x_8416:
        /* <DEDUP_REMOVED lines=25> */
.L_x_8414:
        /* <DEDUP_REMOVED lines=11> */
[----:B------:R0:W1:Y:S01]  /*bf20*/  F2I.FTZ.U32.TRUNC.NTZ R3, R2 ;  /* 0x0000000200037305 */ /* 0x000062000021f000 */
[----:B------:R-:W-:Y:S05]  /*bf30*/  @!P0 BRA `(.L_x_8419) ;  /* 0x0000000000088947 */ /* 0x000fea0003800000 */
[----:B------:R-:W-:-:S05]  /*bf40*/  IADD3 R7, R19, -0x1, RZ ;  /* 0xffffffff13077810 */ /* 0x000fca0007ffe0ff */
[----:B------:R2:W3:Y:S02]  /*bf50*/  SHFL.IDX PT, R16, R8, R7, 0x1f ;  /* 0x00001f0708107589 */ /* 0x0004e400000e0000 */
.L_x_8419:
[----:B---3--:R-:W-:Y:S01]  /*bf60*/  IMAD R16, R16, UR4, R11 ;  /* 0x0000000410107c24 */ /* 0x008fe2000f8e020b */
[----:B------:R-:W-:Y:S01]  /*bf70*/  IABS R10, R0 ;  /* 0x00000000000a7213 */ /* 0x000fe20000000000 */
[----:B01----:R-:W-:Y:S02]  /*bf80*/  IMAD.MOV R2, RZ, RZ, -R3 ;  /* 0x000000ffff027224 */ /* 0x003fe400078e0a03 */
[----:B------:R-:W-:Y:S01]  /*bf90*/  IMAD.IADD R19, R19, 0x1, R4 ;  /* 0x0000000113137824 */ /* 0x000fe200078e0204 */
[----:B------:R-:W-:Y:S01]  /*bfa0*/  IADD3 R9, -R16, UR6, RZ ;  /* 0x0000000610097c10 */ /* 0x000fe2000fffe1ff */
[----:B--2---:R-:W-:Y:S02]  /*bfb0*/  IMAD R7, R2, R5, RZ ;  /* 0x0000000502077224 */ /* 0x004fe400078e02ff */
[----:B------:R-:W-:Y:S01]  /*bfc0*/  IMAD.MOV.U32 R2, RZ, RZ, RZ ;  /* 0x000000ffff027224 */ /* 0x000fe200078e00ff */
[----:B------:R-:W-:Y:S01]  /*bfd0*/  IABS R8, R9 ;  /* 0x0000000900087213 */ /* 0x000fe20000000000 */
[----:B------:R-:W-:-:S02]  /*bfe0*/  IMAD.MOV R10, RZ, RZ, -R10 ;  /* 0x000000ffff0a7224 */ /* 0x000fc400078e0a0a */
[----:B------:R-:W-:-:S04]  /*bff0*/  IMAD.HI.U32 R2, R3, R7, R2 ;  /* 0x0000000703027227 */ /* 0x000fc800078e0002 */
[----:B------:R-:W-:Y:S02]  /*c000*/  IMAD.MOV.U32 R3, RZ, RZ, R8 ;  /* 0x000000ffff037224 */ /* 0x000fe400078e0008 */
[----:B------:R-:W-:Y:S02]  /*c010*/  IMAD.MOV.U32 R8, RZ, RZ, R10 ;  /* 0x000000ffff087224 */ /* 0x000fe400078e000a */
        /* <DEDUP_REMOVED lines=16> */
.L_x_8415:
[----:B------:R-:W-:Y:S01]  /*c120*/  IMAD.MOV.U32 R17, RZ, RZ, RZ ;  /* 0x000000ffff117224 */ /* 0x000fe200078e00ff */
[----:B------:R-:W-:Y:S01]  /*c130*/  MOV R16, UR6 ;  /* 0x0000000600107c02 */ /* 0x000fe20008000f00 */
[----:B------:R-:W-:-:S07]  /*c140*/  IMAD.MOV.U32 R18, RZ, RZ, RZ ;  /* 0x000000ffff127224 */ /* 0x000fce00078e00ff */
.L_x_8420:
[----:B------:R-:W-:Y:S01]  /*c150*/  ISETP.NE.AND P0, PT, R27, RZ, PT ;  /* 0x000000ff1b00720c */ /* 0x000fe20003f05270 */
[----:B------:R0:W-:Y:S01]  /*c160*/  STL [R1+0xc], RZ ;  /* 0x00000cff01007387 */ /* 0x0001e20000100800 */
[----:B------:R-:W-:Y:S02]  /*c170*/  IMAD.MOV.U32 R24, RZ, RZ, 0x1 ;  /* 0x00000001ff187424 */ /* 0x000fe400078e00ff */
[----:B------:R-:W-:-:S09]  /*c180*/  IMAD.MOV.U32 R22, RZ, RZ, RZ ;  /* 0x000000ffff167224 */ /* 0x000fd200078e00ff */
[----:B------:R-:W1:Y:S01]  /*c190*/  @!P0 S2R R3, SR_CgaCtaId ;  /* 0x0000000000038919 */ /* 0x000e620000008800 */
[----:B------:R-:W-:-:S04]  /*c1a0*/  @!P0 MOV R0, 0x400 ;  /* 0x0000040000008802 */ /* 0x000fc80000000f00 */
[----:B-1----:R-:W-:-:S05]  /*c1b0*/  @!P0 LEA R0, R3, R0, 0x18 ;  /* 0x0000000003008211 */ /* 0x002fca00078ec0ff */
[----:B------:R0:W-:Y:S01]  /*c1c0*/  @!P0 STS.128 [R0+0x31cd0], R16 ;  /* 0x031cd01000008388 */ /* 0x0001e20000000c00 */
[----:B------:R-:W-:Y:S06]  /*c1d0*/  BAR.ARV 0x5, 0x1a0 ;  /* 0x0146800000007b1d */ /* 0x000fec0000002000 */
[----:B------:R-:W-:-:S13]  /*c1e0*/  ISETP.GE.AND P0, PT, R19, UR5, PT ;  /* 0x0000000513007c0c */ /* 0x000fda000bf06270 */
[----:B------:R-:W-:Y:S05]  /*c1f0*/  @P0 BRA `(.L_x_8421) ;  /* 0x0000003800100947 */ /* 0x000fea0003800000 */
[----:B------:R1:W-:Y:S01]  /*c200*/  STL [R1+0xc], RZ ;  /* 0x00000cff01007387 */ /* 0x0003e20000100800 */
[----:B------:R-:W-:Y:S01]  /*c210*/  IMAD.MOV.U32 R24, RZ, RZ, 0x1 ;  /* 0x00000001ff187424 */ /* 0x000fe200078e00ff */
[----:B------:R-:W-:Y:S01]  /*c220*/  ULDC UR36, c[0x0][0xc] ;  /* 0x0000030000247ab9 */ /* 0x000fe20000000800 */
[----:B------:R-:W-:Y:S01]  /*c230*/  IMAD.MOV.U32 R22, RZ, RZ, RZ ;  /* 0x000000ffff167224 */ /* 0x000fe200078e00ff */
[----:B------:R-:W-:-:S06]  /*c240*/  ULDC.64 UR38, c[0x0][0x198] ;  /* 0x0000660000267ab9 */ /* 0x000fcc0000000a00 */
.L_x_8486:
[----:B--2---:R-:W2:Y:S02]  /*c250*/  LDC.64 R28, c[0x0][0xc60] ;  /* 0x00031800ff1c7b82 */ /* 0x004ea40000000a00 */
[----:B--2---:R-:W-:-:S06]  /*c260*/  IMAD.WIDE R28, R19, 0x4, R28 ;  /* 0x00000004131c7825 */ /* 0x004fcc00078e021c */
[----:B------:R-:W2:Y:S01]  /*c270*/  LDG.E R28, desc[UR60][R28.64] ;  /* 0x0000003c1c1c7981 */ /* 0x000ea2000c1e1900 */
[----:B------:R-:W-:Y:S05]  /*c280*/  YIELD ;  /* 0x0000000000007946 */ /* 0x000fea0003800000 */
[----:B------:R-:W-:Y:S01]  /*c290*/  ULDC.64 UR4, c[0x0][0xa28] ;  /* 0x00028a0000047ab9 */ /* 0x000fe20000000a00 */
[----:B------:R-:W-:Y:S01]  /*c2a0*/  IMAD.MOV.U32 R23, RZ, RZ, RZ ;  /* 0x000000ffff177224 */ /* 0x000fe200078e00ff */
[----:B------:R-:W-:-:S04]  /*c2b0*/  ISETP.NE.U32.AND P0, PT, RZ, UR4, PT ;  /* 0x00000004ff007c0c */ /* 0x000fc8000bf05070 */
[----:B------:R-:W-:Y:S02]  /*c2c0*/  ISETP.NE.AND.EX P0, PT, RZ, UR5, PT, P0 ;  /* 0x00000005ff007c0c */ /* 0x000fe4000bf05300 */
[----:B0-----:R-:W-:Y:S02]  /*c2d0*/  MOV R0, RZ ;  /* 0x000000ff00007202 */ /* 0x001fe40000000f00 */
[----:B--2---:R-:W-:-:S09]  /*c2e0*/  SHF.R.S32.HI R5, RZ, 0x1f, R28 ;  /* 0x0000001fff057819 */ /* 0x004fd2000001141c */
        /* <DEDUP_REMOVED lines=11> */
[----:B------:R-:W-:-:S03]  /*c3a0*/  IMAD.SHL.U32 R6, R28, 0x4, RZ ;  /* 0x000000041c067824 */ /* 0x000fc600078e00ff */
[----:B------:R-:W-:-:S13]  /*c3b0*/  ISETP.NE.AND.EX P0, PT, RZ, UR5, PT, P0 ;  /* 0x00000005ff007c0c */ /* 0x000fda000bf05300 */
[----:B------:R-:W-:Y:S01]  /*c3c0*/  @P0 IADD3 R4, P1, R6, UR4, RZ ;  /* 0x0000000406040c10 */ /* 0x000fe2000ff3e0ff */
[----:B--2---:R0:W-:Y:S04]  /*c3d0*/  STL [R1+0x10], R0 ;  /* 0x0000100001007387 */ /* 0x0041e80000100800 */
[----:B------:R2:W-:Y:S01]  /*c3e0*/  STL [R1], R6 ;  /* 0x0000000601007387 */ /* 0x0005e20000100800 */
[----:B0-----:R-:W-:-:S04]  /*c3f0*/  SHF.L.U64.HI R0, R28, 0x2, R5 ;  /* 0x000000021c007819 */ /* 0x001fc80000010205 */
[----:B------:R-:W-:Y:S01]  /*c400*/  @P0 IADD3.X R5, R0, UR5, RZ, P1, !PT ;  /* 0x0000000500050c10 */ /* 0x000fe20008ffe4ff */
[----:B------:R-:W-:Y:S01]  /*c410*/  ULDC.64 UR4, c[0x0][0xa08] ;  /* 0x0002820000047ab9 */ /* 0x000fe20000000a00 */
[----:B------:R0:W-:Y:S01]  /*c420*/  STL [R1+0x4], R0 ;  /* 0x0000040001007387 */ /* 0x0001e20000100800 */
[----:B------:R-:W-:Y:S01]  /*c430*/  IADD3 R2, P1, R6, UR4, RZ ;  /* 0x0000000406027c10 */ /* 0x000fe2000ff3e0ff */
[----:B--2---:R-:W-:-:S03]  /*c440*/  IMAD.MOV.U32 R6, RZ, RZ, RZ ;  /* 0x000000ffff067224 */ /* 0x004fc600078e00ff */
        /* <DEDUP_REMOVED lines=15> */
[----:B--2---:R-:W2:Y:S04]  /*c540*/  LDG.E R5, desc[UR60][R2.64] ;  /* 0x0000003c02057981 */ /* 0x004ea8000c1e1900 */
[----:B-----5:R-:W2:Y:S02]  /*c550*/  LDG.E R0, desc[UR60][R2.64+0x4] ;  /* 0x0000043c02007981 */ /* 0x020ea4000c1e1900 */
[----:B--2---:R-:W-:-:S07]  /*c560*/  IMAD.IADD R0, R0, 0x1, -R5 ;  /* 0x0000000100007824 */ /* 0x004fce00078e0a05 */
.L_x_8422:
[----:B--2--5:R-:W-:Y:S01]  /*c570*/  IMAD.IADD R2, R0, 0x1, -R23 ;  /* 0x0000000100027824 */ /* 0x024fe200078e0a17 */
[----:B------:R-:W-:Y:S01]  /*c580*/  BSSY B6, `(.L_x_8423) ;  /* 0x00002b4000067945 */ /* 0x000fe20003800000 */
[----:B------:R-:W-:Y:S02]  /*c590*/  IADD3 R23, R6, R23, RZ ;  /* 0x0000001706177210 */ /* 0x000fe40007ffe0ff */
[C---:B------:R-:W-:Y:S01]  /*c5a0*/  VIADD R0, R2.reuse, 0x8f ;  /* 0x0000008f02007836 */ /* 0x040fe20000000000 */
[----:B------:R0:W-:Y:S01]  /*c5b0*/  STL [R1+0x8], R2 ;  /* 0x0000080201007387 */ /* 0x0001e20000100800 */
[----:B------:R-:W-:Y:S02]  /*c5c0*/  ISETP.GT.AND P0, PT, R2, RZ, PT ;  /* 0x000000ff0200720c */ /* 0x000fe40003f04270 */
[----:B------:R-:W-:-:S05]  /*c5d0*/  IMAD.HI R0, R0, 0x38e38e39, RZ ;  /* 0x38e38e3900007827 */ /* 0x000fca00078e02ff */
[----:B------:R-:W-:-:S04]  /*c5e0*/  SHF.R.U32.HI R29, RZ, 0x1f, R0 ;  /* 0x0000001fff1d7819 */ /* 0x000fc80000011600 */
[----:B------:R-:W-:Y:S02]  /*c5f0*/  LEA.HI.SX32 R29, R0, R29, 0x1b ;  /* 0x0000001d001d7211 */ /* 0x000fe400078fdaff */
[----:B0-----:R-:W-:Y:S05]  /*c600*/  @P0 BRA `(.L_x_8424) ;  /* 0x00000000003c0947 */ /* 0x001fea0003800000 */
[----:B------:R-:W-:-:S13]  /*c610*/  ISETP.NE.AND P1, PT, R27, RZ, PT ;  /* 0x000000ff1b00720c */ /* 0x000fda0003f25270 */
[----:B------:R-:W-:Y:S05]  /*c620*/  @P1 BRA `(.L_x_8425) ;  /* 0x0000002800a41947 */ /* 0x000fea0003800000 */
[----:B------:R-:W0:Y:S01]  /*c630*/  S2R R7, SR_LANEID ;  /* 0x0000000000077919 */ /* 0x000e220000000000 */
[----:B------:R-:W-:Y:S01]  /*c640*/  VOTEU.ANY UR4, UPT, PT ;  /* 0x0000000000047886 */ /* 0x000fe200038e0100 */
[----:B------:R-:W2:Y:S01]  /*c650*/  LDC.64 R2, c[0x0][0xc38] ;  /* 0x00030e00ff027b82 */ /* 0x000ea20000000a00 */
[----:B------:R-:W0:Y:S08]  /*c660*/  FLO.U32 R0, UR4 ;  /* 0x0000000400007d00 */ /* 0x000e3000080e0000 */
[----:B------:R-:W2:Y:S01]  /*c670*/  POPC R5, UR4 ;  /* 0x0000000400057d09 */ /* 0x000ea20008000000 */
[----:B0-----:R-:W-:-:S13]  /*c680*/  ISETP.EQ.U32.AND P0, PT, R0, R7, PT ;  /* 0x000000070000720c */ /* 0x001fda0003f02070 */
[----:B--2---:R-:W2:Y:S01]  /*c690*/  @P0 ATOMG.E.ADD.STRONG.GPU PT, R3, desc[UR60][R2.64], R5 ;  /* 0x00000005020309a8 */ /* 0x004ea200081ee1fc */
[----:B------:R-:W0:Y:S02]  /*c6a0*/  S2R R4, SR_LTMASK ;  /* 0x0000000000047919 */ /* 0x000e240000003900 */
[----:B0-----:R-:W-:-:S04]  /*c6b0*/  LOP3.LUT R4, R4, UR4, RZ, 0xc0, !PT ;  /* 0x0000000404047c12 */ /* 0x001fc8000f8ec0ff */
[----:B------:R-:W0:Y:S01]  /*c6c0*/  POPC R7, R4 ;  /* 0x0000000400077309 */ /* 0x000e220000000000 */
[----:B--2---:R-:W0:Y:S02]  /*c6d0*/  SHFL.IDX PT, R0, R3, R0, 0x1f ;  /* 0x00001f0003007589 */ /* 0x004e2400000e0000 */
[----:B0-----:R-:W-:Y:S01]  /*c6e0*/  IADD3 R16, R0, UR36, R7 ;  /* 0x0000002400107c10 */ /* 0x001fe2000fffe007 */
[----:B------:R-:W-:Y:S06]  /*c6f0*/  BRA `(.L_x_8425) ;  /* 0x0000002800707947 */ /* 0x000fec0003800000 */
.L_x_8424:
[----:B------:R-:W0:Y:S01]  /*c700*/  S2R R3, SR_CgaCtaId ;  /* 0x0000000000037919 */ /* 0x000e220000008800 */
[----:B------:R-:W-:-:S04]  /*c710*/  MOV R26, 0x400 ;  /* 0x00000400001a7802 */ /* 0x000fc80000000f00 */
[----:B0-----:R-:W-:-:S05]  /*c720*/  LEA R26, R3, R26, 0x18 ;  /* 0x0000001a031a7211 */ /* 0x001fca00078ec0ff */
[----:B------:R-:W-:-:S05]  /*c730*/  VIADD R0, R26, 0x16a00 ;  /* 0x00016a001a007836 */ /* 0x000fca0000000000 */
[----:B------:R-:W-:-:S13]  /*c740*/  LOP3.LUT P0, RZ, R0, 0x1bf, RZ, 0xc0, !PT ;  /* 0x000001bf00ff7812 */ /* 0x000fda000780c0ff */
[----:B------:R-:W-:Y:S05]  /*c750*/  @!P0 BRA `(.L_x_8426) ;  /* 0x0000000000408947 */ /* 0x000fea0003800000 */
        /* <DEDUP_REMOVED lines=15> */
[----:B01----:R-:W-:Y:S05]  /*c850*/  CALL.ABS.NOINC R2 ;  /* 0x0000000002007343 */ /* 0x003fea0003c00000 */
.L_x_8426:
        /* <DEDUP_REMOVED lines=18> */
[----:B-12---:R-:W-:Y:S05]  /*c980*/  CALL.ABS.NOINC R2 ;  /* 0x0000000002007343 */ /* 0x006fea0003c00000 */
.L_x_8428:
        /* <DEDUP_REMOVED lines=15> */
[----:B0-----:R-:W-:Y:S05]  /*ca80*/  CALL.ABS.NOINC R2 ;  /* 0x0000000002007343 */ /* 0x001fea0003c00000 */
.L_x_8427:
[----:B------:R-:W2:Y:S01]  /*ca90*/  LDL.LU R2, [R1] ;  /* 0x0000000001027983 */ /* 0x000ea20000300800 */
[----:B------:R-:W-:Y:S01]  /*caa0*/  ULDC.64 UR4, c[0x0][0x9f8] ;  /* 0x00027e0000047ab9 */ /* 0x000fe20000000a00 */
[----:B------:R-:W0:Y:S02]  /*cab0*/  LDC R0, c[0x0][0x428] ;  /* 0x00010a00ff007b82 */ /* 0x000e240000000800 */
[----:B------:R-:W3:Y:S04]  /*cac0*/  LDL.LU R21, [R1+0x4] ;  /* 0x0000040001157983 */ /* 0x000ee80000300800 */
[----:B------:R-:W4:Y:S01]  /*cad0*/  LDL.LU R20, [R1+0x10] ;  /* 0x0000100001147983 */ /* 0x000f220000300800 */
[----:B------:R-:W-:Y:S01]  /*cae0*/  ISETP.NE.U32.AND P0, PT, RZ, UR4, PT ;  /* 0x00000004ff007c0c */ /* 0x000fe2000bf05070 */
[----:B------:R-:W-:-:S03]  /*caf0*/  IMAD.MOV.U32 R6, RZ, RZ, R28 ;  /* 0x000000ffff067224 */ /* 0x000fc600078e001c */
[----:B------:R-:W-:Y:S02]  /*cb00*/  ISETP.NE.AND.EX P0, PT, RZ, UR5, PT, P0 ;  /* 0x00000005ff007c0c */ /* 0x000fe4000bf05300 */
[----:B------:R-:W-:-:S13]  /*cb10*/  ISETP.NE.AND P6, PT, R27, RZ, PT ;  /* 0x000000ff1b00720c */ /* 0x000fda0003fc5270 */
[----:B------:R-:W-:-:S05]  /*cb20*/  VOTEU.ALL UP1, P6 ;  /* 0x00000000003f7886 */ /* 0x000fca0003020000 */
[----:B------:R-:W-:-:S04]  /*cb30*/  @!UP1 UIADD3 UR8, UP0, UR38, 0x270, URZ ;  /* 0x0000027026089890 */ /* 0x000fc8000ff1e03f */
[----:B------:R-:W-:-:S03]  /*cb40*/  @!UP1 UIADD3.X UR9, URZ, UR39, URZ, UP0, !UPT ;  /* 0x000000273f099290 */ /* 0x000fc600087fe43f */
[----:B------:R-:W-:Y:S01]  /*cb50*/  VOTEU.ALL UP0, P6 ;  /* 0x00000000003f7886 */ /* 0x000fe20003000000 */
[----:B--2---:R-:W-:-:S04]  /*cb60*/  @P0 IADD3 R2, P1, R2, UR4, RZ ;  /* 0x0000000402020c10 */ /* 0x004fc8000ff3e0ff */
[----:B---3--:R-:W-:Y:S01]  /*cb70*/  @P0 IADD3.X R3, R21, UR5, RZ, P1, !PT ;  /* 0x0000000515030c10 */ /* 0x008fe20008ffe4ff */
[----:B------:R-:W-:-:S04]  /*cb80*/  ULDC.64 UR4, c[0x0][0xa00] ;  /* 0x0002800000047ab9 */ /* 0x000fc80000000a00 */
[----:B------:R2:W5:Y:S01]  /*cb90*/  @P0 LDG.E R6, desc[UR60][R2.64] ;  /* 0x0000003c02060981 */ /* 0x000562000c1e1900 */
[----:B0-----:R-:W-:Y:S01]  /*cba0*/  ISETP.NE.AND P0, PT, R0, 0x1, PT ;  /* 0x000000010000780c */ /* 0x001fe20003f05270 */
[----:B------:R-:W-:Y:S01]  /*cbb0*/  IMAD.MOV.U32 R0, RZ, RZ, R18 ;  /* 0x000000ffff007224 */ /* 0x000fe200078e0012 */
[----:B------:R-:W-:Y:S01]  /*cbc0*/  PLOP3.LUT P1, PT, P6, PT, PT, 0x8, 0x0 ;  /* 0x000000000000781c */ /* 0x000fe2000372e170 */
[----:B----4-:R-:W-:-:S10]  /*cbd0*/  IMAD R17, R17, 0xc0, R20 ;  /* 0x000000c011117824 */ /* 0x010fd400078e0214 */
[----:B------:R-:W0:Y:S08]  /*cbe0*/  @P0 LDC R5, c[0x0][0x42c] ;  /* 0x00010b00ff050b82 */ /* 0x000e300000000800 */
[----:B------:R-:W3:Y:S01]  /*cbf0*/  @P0 LDC R7, c[0x0][0x430] ;  /* 0x00010c00ff070b82 */ /* 0x000ee20000000800 */
[----:B0-----:R-:W-:-:S05]  /*cc00*/  @P0 IMAD.HI.U32 R4, R18, R5, RZ ;  /* 0x0000000512040227 */ /* 0x001fca00078e00ff */
[----:B---3--:R-:W-:Y:S02]  /*cc10*/  @P0 SHF.R.U32.HI R0, RZ, R7, R4 ;  /* 0x00000007ff000219 */ /* 0x008fe40000011604 */
[----:B------:R-:W-:-:S04]  /*cc20*/  ISETP.NE.U32.AND P0, PT, RZ, UR4, PT ;  /* 0x00000004ff007c0c */ /* 0x000fc8000bf05070 */
[----:B------:R-:W-:-:S04]  /*cc30*/  ISETP.NE.AND.EX P0, PT, RZ, UR5, PT, P0 ;  /* 0x00000005ff007c0c */ /* 0x000fc8000bf05300 */
[----:B--2---:R-:W-:-:S09]  /*cc40*/  SEL R9, R28, RZ, !P0 ;  /* 0x000000ff1c097207 */ /* 0x004fd20004000000 */
.L_x_8429:
        /* <DEDUP_REMOVED lines=10> */
[----:B------:R-:W-:Y:S01]  /*ccf0*/  ISETP.NE.AND P2, PT, R27, RZ, PT ;  /* 0x000000ff1b00720c */ /* 0x000fe20003f45270 */
[----:B------:R-:W-:-:S03]  /*cd00*/  UMOV UR4, 0x20 ;  /* 0x0000002000047882 */ /* 0x000fc60000000000 */
[----:B------:R-:W-:-:S09]  /*cd10*/  PLOP3.LUT P1, PT, P2, PT, PT, 0x8, 0x0 ;  /* 0x000000000000781c */ /* 0x000fd2000172e170 */
[----:B------:R-:W-:-:S05]  /*cd20*/  VOTEU.ALL UP0, P2 ;  /* 0x00000000003f7886 */ /* 0x000fca0001000000 */
.L_x_8430:
        /* <DEDUP_REMOVED lines=13> */
.L_x_8431:
        /* <DEDUP_REMOVED lines=16> */
.L_x_8502:
[----:B------:R-:W-:Y:S01]  /*cf00*/  UMOV UR4, 0xffffffff ;  /* 0xffffffff00047882 */ /* 0x000fe20000000000 */
[----:B------:R-:W-:Y:S01]  /*cf10*/  SHF.R.S32.HI R8, RZ, 0x1f, R6 ;  /* 0x0000001fff087819 */ /* 0x000fe20000011406 */
[----:B------:R-:W-:Y:S01]  /*cf20*/  VIADD R10, R29, 0xffffffff ;  /* 0xffffffff1d0a7836 */ /* 0x000fe20000000000 */
[----:B------:R-:W-:Y:S06]  /*cf30*/  BRA.DIV UR4, `(.L_x_8433) ;  /* 0x0000003204507947 */ /* 0x000fec000b800000 */
[----:B------:R-:W-:-:S13]  /*cf40*/  ELECT P6, URZ, PT ;  /* 0x00000000003f782f */ /* 0x000fda00038c0000 */
.L_x_8505:
[----:B------:R-:W-:Y:S05]  /*cf50*/  @!P6 BRA `(.L_x_8434) ;  /* 0x0000000000fce947 */ /* 0x000fea0003800000 */
[----:B------:R-:W-:Y:S01]  /*cf60*/  ISETP.NE.U32.AND P0, PT, R2, RZ, PT ;  /* 0x000000ff0200720c */ /* 0x000fe20003f05070 */
[----:B------:R-:W-:-:S03]  /*cf70*/  IMAD.MOV.U32 R25, RZ, RZ, R10 ;  /* 0x000000ffff197224 */ /* 0x000fc600078e000a */
        /* <DEDUP_REMOVED lines=11> */
[----:B------:R-:W-:Y:S02]  /*d030*/  SHF.R.S32.HI R5, RZ, 0x1f, R7 ;  /* 0x0000001fff057819 */ /* 0x000fe40000011407 */
[----:B------:R-:W-:-:S05]  /*d040*/  MOV R4, R7 ;  /* 0x0000000700047202 */ /* 0x000fca0000000f00 */
[----:B------:R-:W-:-:S04]  /*d050*/  IMAD.WIDE.U32 R4, R6, UR4, R4 ;  /* 0x0000000406047c25 */ /* 0x000fc8000f8e0004 */
[----:B------:R-:W-:Y:S01]  /*d060*/  IMAD.IADD R5, R5, 0x1, R11 ;  /* 0x0000000105057824 */ /* 0x000fe200078e020b */
[----:B------:R-:W-:-:S04]  /*d070*/  LEA R12, P0, R4, R2, 0x2 ;  /* 0x00000002040c7211 */ /* 0x000fc800078010ff */
[----:B------:R-:W-:Y:S01]  /*d080*/  LEA.HI.X R13, R4, R3, R5, 0x2, P0 ;  /* 0x00000003040d7211 */ /* 0x000fe200000f1405 */
[----:B------:R-:W-:-:S04]  /*d090*/  IMAD.MOV R4, RZ, RZ, -R7 ;  /* 0x000000ffff047224 */ /* 0x000fc800078e0a07 */
[----:B------:R0:W5:Y:S01]  /*d0a0*/  LDG.E R7, desc[UR60][R12.64] ;  /* 0x0000003c0c077981 */ /* 0x000162000c1e1900 */
[----:B------:R-:W-:-:S07]  /*d0b0*/  IMAD R25, R25, R4, R10 ;  /* 0x0000000419197224 */ /* 0x000fce00078e020a */
.L_x_8435:
[----:B------:R-:W-:Y:S01]  /*d0c0*/  IMAD R5, R22, 0x8, R26 ;  /* 0x0000000816057824 */ /* 0x000fe200078e021a */
[----:B------:R-:W-:-:S04]  /*d0d0*/  SHF.L.U32 R4, R24, 0x1f, RZ ;  /* 0x0000001f18047819 */ /* 0x000fc800000006ff */
[----:B------:R-:W2:Y:S02]  /*d0e0*/  SYNCS.PHASECHK.TRANS64.TRYWAIT P0, [R5+URZ+0x31c40], R4 ;  /* 0x031c4004050075a7 */ /* 0x000ea4000800017f */
[----:B--2---:R-:W-:Y:S05]  /*d0f0*/  @!P0 BRA `(.L_x_8436) ;  /* 0x0000003000008947 */ /* 0x004fea0003800000 */
.L_x_8506:
[----:B------:R-:W3:Y:S02]  /*d100*/  S2R R11, SR_TID.X ;  /* 0x00000000000b7919 */ /* 0x000ee40000002100 */
[----:B---3--:R-:W-:-:S04]  /*d110*/  LOP3.LUT R11, R11, 0x7f, RZ, 0xc0, !PT ;  /* 0x0000007f0b0b7812 */ /* 0x008fc800078ec0ff */
[----:B------:R-:W-:-:S13]  /*d120*/  ISETP.NE.AND P0, PT, R11, RZ, PT ;  /* 0x000000ff0b00720c */ /* 0x000fda0003f05270 */
[----:B------:R-:W-:Y:S05]  /*d130*/  @P0 BRA `(.L_x_8437) ;  /* 0x0000000000140947 */ /* 0x000fea0003800000 */
[----:B------:R-:W-:Y:S01]  /*d140*/  ISETP.NE.AND P1, PT, R27, RZ, PT ;  /* 0x000000ff1b00720c */ /* 0x000fe20003f25270 */
[----:B--2---:R-:W-:-:S04]  /*d150*/  IMAD.MOV.U32 R4, RZ, RZ, 0x6c00 ;  /* 0x00006c00ff047424 */ /* 0x004fc800078e00ff */
[----:B------:R3:W-:Y:S08]  /*d160*/  SYNCS.ARRIVE.TRANS64 RZ, [R5+URZ+0x31c30], R4 ;  /* 0x031c300405ff79a7 */ /* 0x0007f0000800003f */
[----:B------:R-:W-:Y:S05]  /*d170*/  @!P1 BRA `(.L_x_8437) ;  /* 0x0000000000049947 */ /* 0x000fea0003800000 */
[----:B------:R-:W-:Y:S01]  /*d180*/  BPT.TRAP 0x1 ;  /* 0x000000040000795c */ /* 0x000fe20000300000 */
.L_x_8437:
[----:B--23--:R-:W-:Y:S01]  /*d190*/  IMAD R4, R22, 0x6c00, R26 ;  /* 0x00006c0016047824 */ /* 0x00cfe200078e021a */
        /* <DEDUP_REMOVED lines=11> */
[----:B------:R-:W-:Y:S02]  /*d250*/  UIMAD UR11, UR11, 0x90, UR5 ;  /* 0x000000900b0b78a4 */ /* 0x000fe4000f8e0205 */
[----:B------:R-:W-:Y:S02]  /*d260*/  UIADD3 UR9, UR9, 0x31c30, URZ ;  /* 0x00031c3009097890 */ /* 0x000fe4000fffe03f */
[----:B------:R-:W-:Y:S02]  /*d270*/  UIADD3 UR14, UR8, 0x16a00, URZ ;  /* 0x00016a00080e7890 */ /* 0x000fe4000fffe03f */
[----:B------:R-:W-:Y:S02]  /*d280*/  UIADD3.X UR5, URZ, UR39, URZ, UP0, !UPT ;  /* 0x000000273f057290 */ /* 0x000fe400087fe43f */
        /* <DEDUP_REMOVED lines=12> */
.L_x_8434:
[----:B------:R-:W2:Y:S01]  /*d350*/  LDL.LU R11, [R1+0xc] ;  /* 0x00000c00010b7983 */ /* 0x000ea20000300800 */
[----:B------:R-:W-:Y:S05]  /*d360*/  WARPSYNC.ALL ;  /* 0x0000000000007948 */ /* 0x000fea0003800000 */
        /* <DEDUP_REMOVED lines=15> */
[----:B------:R-:W-:Y:S01]  /*d460*/  BAR.SYNC.DEFER_BLOCKING 0x8, 0x1a0 ;  /* 0x0206800000007b1d */ /* 0x000fe20000010000 */
[----:B------:R-:W-:Y:S01]  /*d470*/  UIADD3 UR9, UR24, 0x31c00, URZ ;  /* 0x00031c0018097890 */ /* 0x000fe2000fffe03f */
[----:B------:R-:W-:Y:S01]  /*d480*/  @P0 R2UR UR19, R17 ;  /* 0x00000000111302ca */ /* 0x000fe200000e0000 */
[----:B------:R-:W-:-:S03]  /*d490*/  UIADD3 UR16, UR24, 0x10a00, URZ ;  /* 0x00010a0018107890 */ /* 0x000fc6000fffe03f */
[----:B------:R-:W-:Y:S01]  /*d4a0*/  UMOV UR15, 0x12f00000 ;  /* 0x12f00000000f7882 */ /* 0x000fe20000000000 */
[----:B------:R-:W-:Y:S01]  /*d4b0*/  UMOV UR18, 0x20 ;  /* 0x0000002000127882 */ /* 0x000fe20000000000 */
[----:B------:R-:W-:Y:S01]  /*d4c0*/  UMOV UR17, UR9 ;  /* 0x0000000900117c82 */ /* 0x000fe20008000000 */
[----:B------:R-:W-:Y:S01]  /*d4d0*/  UMOV UR22, 0x0 ;  /* 0x0000000000167882 */ /* 0x000fe20000000000 */
[----:B------:R-:W-:Y:S01]  /*d4e0*/  UMOV UR23, 0x12f00000 ;  /* 0x12f0000000177882 */ /* 0x000fe20000000000 */
[----:B------:R-:W-:Y:S01]  /*d4f0*/  BSSY B0, `(.L_x_8438) ;  /* 0x0000012000007945 */ /* 0x000fe20003800000 */
[----:B------:R3:W-:Y:S01]  /*d500*/  @P0 SYNCS.ARRIVE.TRANS64 RZ, [R26+URZ+0x31c00], R5 ;  /* 0x031c00051aff09a7 */ /* 0x0007e2000800003f */
[----:B------:R4:W-:Y:S02]  /*d510*/  UTMALDG.4D [UR8], [UR4], desc[UR6] ;  /* 0x00000608040075b4 */ /* 0x0009e40008019000 */
[----:B------:R0:W-:Y:S01]  /*d520*/  UTMALDG.4D [UR16], [UR4], desc[UR14] ;  /* 0x00000e10040075b4 */ /* 0x0001e20008019000 */
[----:B----4-:R-:W-:Y:S01]  /*d530*/  @P0 R2UR UR13, R9 ;  /* 0x00000000090d02ca */ /* 0x010fe200000e0000 */
        /* <DEDUP_REMOVED lines=10> */
[----:B---3--:R-:W-:-:S04]  /*d5e0*/  SHF.L.U32 R5, R4, 0x1f, RZ ;  /* 0x0000001f04057819 */ /* 0x008fc800000006ff */
[----:B------:R-:W2:Y:S02]  /*d5f0*/  SYNCS.PHASECHK.TRANS64.TRYWAIT P0, [R26+URZ+0x31c20], R5 ;  /* 0x031c20051a0075a7 */ /* 0x000ea4000800017f */
[----:B0-2---:R-:W-:Y:S05]  /*d600*/  @!P0 BRA `(.L_x_8439) ;  /* 0x0000002800d08947 */ /* 0x005fea0003800000 */
.L_x_8507:
[----:B------:R-:W-:Y:S05]  /*d610*/  BSYNC B0 ;  /* 0x0000000000007941 */ /* 0x000fea0003800000 */
.L_x_8438:
[----:B------:R-:W2:Y:S01]  /*d620*/  LDL.LU R4, [R1+0x8] ;  /* 0x0000080001047983 */ /* 0x000ea20000300800 */
[----:B------:R-:W-:Y:S01]  /*d630*/  BSSY B0, `(.L_x_8440) ;  /* 0x0000167000007945 */ /* 0x000fe20003800000 */
[----:B--2---:R-:W-:-:S13]  /*d640*/  ISETP.GE.AND P0, PT, R4, 0x91, PT ;  /* 0x000000910400780c */ /* 0x004fda0003f06270 */
[----:B------:R-:W-:Y:S05]  /*d650*/  @!P0 BRA `(.L_x_8441) ;  /* 0x0000001400908947 */ /* 0x000fea0003800000 */
[----:B------:R-:W-:Y:S01]  /*d660*/  IMAD.MOV R11, RZ, RZ, -R29 ;  /* 0x000000ffff0b7224 */ /* 0x000fe200078e0a1d */
[----:B------:R-:W-:Y:S01]  /*d670*/  BSSY B1, `(.L_x_8442) ;  /* 0x000007a000017945 */ /* 0x000fe20003800000 */
[----:B------:R-:W-:Y:S02]  /*d680*/  IMAD.MOV.U32 R4, RZ, RZ, 0x1 ;  /* 0x00000001ff047424 */ /* 0x000fe400078e00ff */
[----:B------:R-:W-:-:S03]  /*d690*/  VIADD R9, R29, 0xfffffffe ;  /* 0xfffffffe1d097836 */ /* 0x000fc60000000000 */
[----:B------:R-:W-:-:S05]  /*d6a0*/  VIADDMNMX R11, R11, R4, 0xffffffff, !PT ;  /* 0xffffffff0b0b7446 */ /* 0x000fca0007800104 */
[----:B------:R-:W-:-:S05]  /*d6b0*/  IMAD.IADD R4, R29, 0x1, R11 ;  /* 0x000000011d047824 */ /* 0x000fca00078e020b */
[----:B------:R-:W-:-:S04]  /*d6c0*/  LOP3.LUT R4, R4, 0x1, RZ, 0xc0, !PT ;  /* 0x0000000104047812 */ /* 0x000fc800078ec0ff */
[----:B------:R-:W-:-:S13]  /*d6d0*/  ISETP.NE.U32.AND P0, PT, R4, 0x1, PT ;  /* 0x000000010400780c */ /* 0x000fda0003f05070 */
        /* <DEDUP_REMOVED lines=12> */
[----:B------:R-:W2:Y:S01]  /*d7a0*/  LDC R17, c[0x0][0x41c] ;  /* 0x00010700ff117b82 */ /* 0x000ea20000000800 */
[----:B------:R-:W-:Y:S01]  /*d7b0*/  MOV R14, R9 ;  /* 0x00000009000e7202 */ /* 0x000fe20000000f00 */
[----:B------:R-:W-:Y:S02]  /*d7c0*/  ULDC.64 UR4, c[0x0][0x408] ;  /* 0x0001020000047ab9 */ /* 0x000fe40000000a00 */
[----:B------:R-:W-:-:S04]  /*d7d0*/  IMAD R15, R8, UR4, RZ ;  /* 0x00000004080f7c24 */ /* 0x000fc8000f8e02ff */
[----:B------:R-:W-:Y:S01]  /*d7e0*/  IMAD R15, R6, UR5, R15 ;  /* 0x00000005060f7c24 */ /* 0x000fe2000f8e020f */
[----:B--2---:R-:W-:-:S13]  /*d7f0*/  ISETP.NE.AND P0, PT, R17, 0x1, PT ;  /* 0x000000011100780c */ /* 0x004fda0003f05270 */
[----:B0-----:R-:W0:Y:S02]  /*d800*/  @P0 LDC.64 R4, c[0x0][0x420] ;  /* 0x00010800ff040b82 */ /* 0x001e240000000a00 */
[----:B0-----:R-:W-:-:S05]  /*d810*/  @P0 IMAD.HI.U32 R4, R9, R4, RZ ;  /* 0x0000000409040227 */ /* 0x001fca00078e00ff */
[----:B------:R-:W-:-:S04]  /*d820*/  @P0 SHF.R.U32.HI R14, RZ, R5, R4 ;  /* 0x00000005ff0e0219 */ /* 0x000fc80000011604 */
[--C-:B------:R-:W-:Y:S01]  /*d830*/  SHF.R.S32.HI R5, RZ, 0x1f, R14.reuse ;  /* 0x0000001fff057819 */ /* 0x100fe2000001140e */
[----:B------:R-:W-:-:S04]  /*d840*/  IMAD.MOV.U32 R4, RZ, RZ, R14 ;  /* 0x000000ffff047224 */ /* 0x000fc800078e000e */
[----:B------:R-:W-:-:S04]  /*d850*/  IMAD.WIDE.U32 R4, R6, UR4, R4 ;  /* 0x0000000406047c25 */ /* 0x000fc8000f8e0004 */
[----:B------:R-:W-:Y:S01]  /*d860*/  IMAD.IADD R15, R15, 0x1, R5 ;  /* 0x000000010f0f7824 */ /* 0x000fe200078e0205 */
[----:B------:R-:W-:-:S04]  /*d870*/  LEA R2, P0, R4, R2, 0x2 ;  /* 0x0000000204027211 */ /* 0x000fc800078010ff */
[----:B------:R-:W-:Y:S01]  /*d880*/  LEA.HI.X R3, R4, R3, R15, 0x2, P0 ;  /* 0x0000000304037211 */ /* 0x000fe200000f140f */
[----:B------:R-:W-:-:S04]  /*d890*/  IMAD.MOV R4, RZ, RZ, -R14 ;  /* 0x000000ffff047224 */ /* 0x000fc800078e0a0e */
[----:B------:R-:W-:Y:S02]  /*d8a0*/  IMAD R9, R17, R4, R9 ;  /* 0x0000000411097224 */ /* 0x000fe400078e0209 */
[----:B------:R2:W5:Y:S05]  /*d8b0*/  LDG.E R4, desc[UR60][R2.64] ;  /* 0x0000003c02047981 */ /* 0x00056a000c1e1900 */
.L_x_8446:
[----:B--2---:R-:W-:Y:S01]  /*d8c0*/  IMAD R3, R12, 0x8, R26 ;  /* 0x000000080c037824 */ /* 0x004fe200078e021a */
[----:B------:R-:W-:-:S04]  /*d8d0*/  SHF.L.U32 R2, R13, 0x1f, RZ ;  /* 0x0000001f0d027819 */ /* 0x000fc800000006ff */
[----:B------:R-:W2:Y:S02]  /*d8e0*/  SYNCS.PHASECHK.TRANS64.TRYWAIT P0, [R3+URZ+0x31c40], R2 ;  /* 0x031c4002030075a7 */ /* 0x000ea4000800017f */
[----:B--2---:R-:W-:Y:S05]  /*d8f0*/  @!P0 BRA `(.L_x_8447) ;  /* 0x0000002800288947 */ /* 0x004fea0003800000 */
.L_x_8508:
[----:B0-----:R-:W0:Y:S02]  /*d900*/  S2R R5, SR_TID.X ;  /* 0x0000000000057919 */ /* 0x001e240000002100 */
[----:B0-----:R-:W-:-:S04]  /*d910*/  LOP3.LUT R5, R5, 0x7f, RZ, 0xc0, !PT ;  /* 0x0000007f05057812 */ /* 0x001fc800078ec0ff */
[----:B------:R-:W-:-:S13]  /*d920*/  ISETP.NE.AND P1, PT, R5, RZ, PT ;  /* 0x000000ff0500720c */ /* 0x000fda0003f25270 */
[----:B------:R-:W-:Y:S05]  /*d930*/  @P1 BRA `(.L_x_8448) ;  /* 0x0000000000141947 */ /* 0x000fea0003800000 */
[----:B------:R-:W-:Y:S01]  /*d940*/  ISETP.NE.AND P0, PT, R27, RZ, PT ;  /* 0x000000ff1b00720c */ /* 0x000fe20003f05270 */
[----:B--2---:R-:W-:-:S04]  /*d950*/  IMAD.MOV.U32 R2, RZ, RZ, 0x6c00 ;  /* 0x00006c00ff027424 */ /* 0x004fc800078e00ff */
[----:B------:R0:W-:Y:S08]  /*d960*/  SYNCS.ARRIVE.TRANS64 RZ, [R3+URZ+0x31c30], R2 ;  /* 0x031c300203ff79a7 */ /* 0x0001f0000800003f */
[----:B------:R-:W-:Y:S05]  /*d970*/  @!P0 BRA `(.L_x_8448) ;  /* 0x0000000000048947 */ /* 0x000fea0003800000 */
[----:B------:R-:W-:Y:S01]  /*d980*/  BPT.TRAP 0x1 ;  /* 0x000000040000795c */ /* 0x000fe20000300000 */
.L_x_8448:
[----:B0-2---:R-:W-:Y:S01]  /*d990*/  IMAD R2, R12, 0x6c00, R26 ;  /* 0x00006c000c027824 */ /* 0x005fe200078e021a */
        /* <DEDUP_REMOVED lines=9> */
[----:B------:R-:W-:Y:S01]  /*da30*/  VIADD R3, R26, 0x31c00 ;  /* 0x00031c001a037836 */ /* 0x000fe20000000000 */
[----:B-----5:R-:W-:Y:S01]  /*da40*/  R2UR UR13, R4 ;  /* 0x00000000040d72ca */ /* 0x020fe200000e0000 */
[----:B------:R-:W-:Y:S01]  /*da50*/  UMOV UR16, 0x20 ;  /* 0x0000002000107882 */ /* 0x000fe20000000000 */
[----:B------:R-:W-:Y:S01]  /*da60*/  UMOV UR17, 0x40 ;  /* 0x0000004000117882 */ /* 0x000fe20000000000 */
[----:B------:R-:W-:-:S02]  /*da70*/  SHF.L.U32 R5, R24, 0x1f, RZ ;  /* 0x0000001f18057819 */ /* 0x000fc400000006ff */
[----:B------:R-:W-:Y:S01]  /*da80*/  UIMAD UR11, UR11, 0x90, UR5 ;  /* 0x000000900b0b78a4 */ /* 0x000fe2000f8e0205 */
[----:B------:R-:W-:Y:S01]  /*da90*/  LEA R2, R22, R3, 0x3 ;  /* 0x0000000316027211 */ /* 0x000fe200078e18ff */
[----:B------:R-:W-:Y:S02]  /*daa0*/  UIADD3 UR9, UR9, 0x31c30, URZ ;  /* 0x00031c3009097890 */ /* 0x000fe4000fffe03f */
[----:B------:R-:W-:Y:S02]  /*dab0*/  UIADD3 UR8, UR14, 0x16a00, URZ ;  /* 0x00016a000e087890 */ /* 0x000fe4000fffe03f */
[----:B------:R-:W-:Y:S02]  /*dac0*/  UIADD3.X UR5, URZ, UR39, URZ, UP0, !UPT ;  /* 0x000000273f057290 */ /* 0x000fe400087fe43f */
[----:B------:R-:W-:Y:S02]  /*dad0*/  UIADD3 UR15, UR14, 0x18e00, URZ ;  /* 0x00018e000e0f7890 */ /* 0x000fe4000fffe03f */
[----:B------:R-:W-:-:S05]  /*dae0*/  UIADD3 UR14, UR14, 0x1b200, URZ ;  /* 0x0001b2000e0e7890 */ /* 0x000fca000fffe03f */
[----:B------:R0:W-:Y:S02]  /*daf0*/  UTMALDG.4D [UR8], [UR4], desc[UR6] ;  /* 0x00000608040075b4 */ /* 0x0001e40008019000 */
[----:B0-----:R-:W-:Y:S01]  /*db00*/  UMOV UR8, UR15 ;  /* 0x0000000f00087c82 */ /* 0x001fe20008000000 */
[----:B------:R-:W-:Y:S02]  /*db10*/  UMOV UR10, UR16 ;  /* 0x00000010000a7c82 */ /* 0x000fe40008000000 */
[----:B------:R0:W-:Y:S02]  /*db20*/  UTMALDG.4D [UR8], [UR4], desc[UR6] ;  /* 0x00000608040075b4 */ /* 0x0001e40008019000 */
[----:B0-----:R-:W-:Y:S01]  /*db30*/  UMOV UR8, UR14 ;  /* 0x0000000e00087c82 */ /* 0x001fe20008000000 */
[----:B------:R-:W-:Y:S02]  /*db40*/  UMOV UR10, UR17 ;  /* 0x00000011000a7c82 */ /* 0x000fe40008000000 */
[----:B------:R0:W-:Y:S01]  /*db50*/  UTMALDG.4D [UR8], [UR4], desc[UR6] ;  /* 0x00000608040075b4 */ /* 0x0001e20008019000 */
[----:B------:R-:W2:Y:S02]  /*db60*/  SYNCS.PHASECHK.TRANS64.TRYWAIT P0, [R2+URZ+0x60], R5 ;  /* 0x00006005020075a7 */ /* 0x000ea4000800017f */
[----:B0-2---:R-:W-:Y:S05]  /*db70*/  @!P0 BRA `(.L_x_8449) ;  /* 0x00000024009c8947 */ /* 0x005fea0003800000 */
.L_x_8509:
[----:B------:R-:W-:Y:S05]  /*db80*/  @P1 BRA `(.L_x_8450) ;  /* 0x0000000000181947 */ /* 0x000fea0003800000 */
[----:B------:R-:W-:Y:S01]  /*db90*/  ISETP.NE.AND P0, PT, R27, RZ, PT ;  /* 0x000000ff1b00720c */ /* 0x000fe20003f05270 */
[----:B0-----:R-:W-:Y:S02]  /*dba0*/  IMAD R2, R22, 0x8, R26 ;  /* 0x0000000816027824 */ /* 0x001fe400078e021a */
[----:B------:R-:W-:-:S04]  /*dbb0*/  IMAD.MOV.U32 R3, RZ, RZ, 0x6c00 ;  /* 0x00006c00ff037424 */ /* 0x000fc800078e00ff */
[----:B------:R2:W-:Y:S06]  /*dbc0*/  SYNCS.ARRIVE.TRANS64 RZ, [R2+URZ+0x31c50], R3 ;  /* 0x031c500302ff79a7 */ /* 0x0005ec000800003f */
[----:B------:R-:W-:Y:S05]  /*dbd0*/  @!P0 BRA `(.L_x_8450) ;  /* 0x0000000000048947 */ /* 0x000fea0003800000 */
[----:B------:R-:W-:Y:S01]  /*dbe0*/  BPT.TRAP 0x1 ;  /* 0x000000040000795c */ /* 0x000fe20000300000 */
.L_x_8450:
[C-C-:B0-2---:R-:W-:Y:S01]  /*dbf0*/  IMAD R2, R22.reuse, 0x8, R26.reuse ;  /* 0x0000000816027824 */ /* 0x145fe200078e021a */
[----:B------:R-:W-:Y:S01]  /*dc00*/  R2UR UR11, R25 ;  /* 0x00000000190b72ca */ /* 0x000fe200000e0000 */
        /* <DEDUP_REMOVED lines=13> */
[----:B------:R-:W-:Y:S02]  /*dce0*/  UIMAD UR11, UR11, 0x90, UR5 ;  /* 0x000000900b0b78a4 */ /* 0x000fe4000f8e0205 */
[----:B------:R-:W-:Y:S02]  /*dcf0*/  UIADD3 UR9, UR9, 0x31c50, URZ ;  /* 0x00031c5009097890 */ /* 0x000fe4000fffe03f */
[----:B------:R-:W-:Y:S02]  /*dd00*/  UIADD3 UR8, UR15, 0x200, URZ ;  /* 0x000002000f087890 */ /* 0x000fe4000fffe03f */
[----:B------:R-:W-:Y:S02]  /*dd10*/  UIADD3.X UR5, URZ, UR39, URZ, UP0, !UPT ;  /* 0x000000273f057290 */ /* 0x000fe400087fe43f */
        /* <DEDUP_REMOVED lines=10> */
[----:B--2---:R-:W-:Y:S01]  /*ddc0*/  NOP ;  /* 0x0000000000007918 */ /* 0x004fe20000000000 */
.L_x_8445:
[----:B------:R-:W-:Y:S05]  /*ddd0*/  BSYNC B2 ;  /* 0x0000000000027941 */ /* 0x000fea0003800000 */
.L_x_8444:
[----:B------:R-:W-:Y:S01]  /*dde0*/  VIADD R9, R29, 0xfffffffd ;  /* 0xfffffffd1d097836 */ /* 0x000fe20000000000 */
[----:B------:R-:W-:Y:S01]  /*ddf0*/  MOV R22, R12 ;  /* 0x0000000c00167202 */ /* 0x000fe20000000f00 */
[----:B------:R-:W-:-:S07]  /*de00*/  IMAD.MOV.U32 R24, RZ, RZ, R13 ;  /* 0x000000ffff187224 */ /* 0x000fce00078e000d */
.L_x_8443:
[----:B------:R-:W-:Y:S05]  /*de10*/  BSYNC B1 ;  /* 0x0000000000017941 */ /* 0x000fea0003800000 */
.L_x_8442:
[----:B------:R-:W-:-:S05]  /*de20*/  IMAD.MOV R11, RZ, RZ, -R11 ;  /* 0x000000ffff0b7224 */ /* 0x000fca00078e0a0b */
[----:B------:R-:W-:-:S13]  /*de30*/  ISETP.NE.AND P0, PT, R10, R11, PT ;  /* 0x0000000b0a00720c */ /* 0x000fda0003f05270 */
[----:B------:R-:W-:Y:S05]  /*de40*/  @!P0 BRA `(.L_x_8441) ;  /* 0x0000000c00948947 */ /* 0x000fea0003800000 */
[----:B------:R-:W-:-:S07]  /*de50*/  IMAD.MOV.U32 R4, RZ, RZ, R7 ;  /* 0x000000ffff047224 */ /* 0x000fce00078e0007 */
.L_x_8465:
[----:B------:R-:W-:Y:S01]  /*de60*/  VIADD R10, R22, 0x1 ;  /* 0x00000001160a7836 */ /* 0x000fe20000000000 */
        /* <DEDUP_REMOVED lines=12> */
[----:B------:R-:W2:Y:S01]  /*df30*/  LDC R12, c[0x0][0x41c] ;  /* 0x00010700ff0c7b82 */ /* 0x000ea20000000800 */
[----:B------:R-:W-:Y:S01]  /*df40*/  IMAD.MOV.U32 R13, RZ, RZ, R9 ;  /* 0x000000ffff0d7224 */ /* 0x000fe200078e0009 */
[----:B------:R-:W-:Y:S02]  /*df50*/  ULDC.64 UR6, c[0x0][0x408] ;  /* 0x0001020000067ab9 */ /* 0x000fe40000000a00 */
[----:B0-----:R-:W-:-:S04]  /*df60*/  IMAD R5, R8, UR6, RZ ;  /* 0x0000000608057c24 */ /* 0x001fc8000f8e02ff */
[----:B------:R-:W-:Y:S01]  /*df70*/  IMAD R5, R6, UR7, R5 ;  /* 0x0000000706057c24 */ /* 0x000fe2000f8e0205 */
[----:B--2---:R-:W-:-:S13]  /*df80*/  ISETP.NE.AND P0, PT, R12, 0x1, PT ;  /* 0x000000010c00780c */ /* 0x004fda0003f05270 */
[----:B------:R-:W0:Y:S02]  /*df90*/  @P0 LDC.64 R2, c[0x0][0x420] ;  /* 0x00010800ff020b82 */ /* 0x000e240000000a00 */
[----:B0-----:R-:W-:-:S05]  /*dfa0*/  @P0 IMAD.HI.U32 R2, R9, R2, RZ ;  /* 0x0000000209020227 */ /* 0x001fca00078e00ff */
[----:B------:R-:W-:-:S04]  /*dfb0*/  @P0 SHF.R.U32.HI R13, RZ, R3, R2 ;  /* 0x00000003ff0d0219 */ /* 0x000fc80000011602 */
[----:B------:R-:W-:Y:S02]  /*dfc0*/  SHF.R.S32.HI R3, RZ, 0x1f, R13 ;  /* 0x0000001fff037819 */ /* 0x000fe4000001140d */
[----:B------:R-:W-:-:S05]  /*dfd0*/  MOV R2, R13 ;  /* 0x0000000d00027202 */ /* 0x000fca0000000f00 */
[----:B------:R-:W-:-:S04]  /*dfe0*/  IMAD.WIDE.U32 R2, R6, UR6, R2 ;  /* 0x0000000606027c25 */ /* 0x000fc8000f8e0002 */
[----:B------:R-:W-:Y:S01]  /*dff0*/  IMAD.IADD R3, R5, 0x1, R3 ;  /* 0x0000000105037824 */ /* 0x000fe200078e0203 */
[----:B------:R-:W-:-:S04]  /*e000*/  LEA R4, P0, R2, UR4, 0x2 ;  /* 0x0000000402047c11 */ /* 0x000fc8000f8010ff */
[----:B------:R-:W-:-:S05]  /*e010*/  LEA.HI.X R5, R2, UR5, R3, 0x2, P0 ;  /* 0x0000000502057c11 */ /* 0x000fca00080f1403 */
[----:B------:R2:W5:Y:S01]  /*e020*/  LDG.E R4, desc[UR60][R4.64] ;  /* 0x0000003c04047981 */ /* 0x000562000c1e1900 */
[----:B------:R-:W-:-:S04]  /*e030*/  IMAD.MOV R2, RZ, RZ, -R13 ;  /* 0x000000ffff027224 */ /* 0x000fc800078e0a0d */
[----:B------:R-:W-:-:S07]  /*e040*/  IMAD R12, R12, R2, R9 ;  /* 0x000000020c0c7224 */ /* 0x000fce00078e0209 */
.L_x_8453:
[----:B------:R-:W-:Y:S01]  /*e050*/  IMAD R3, R10, 0x8, R26 ;  /* 0x000000080a037824 */ /* 0x000fe200078e021a */
[----:B------:R-:W-:-:S04]  /*e060*/  SHF.L.U32 R2, R11, 0x1f, RZ ;  /* 0x0000001f0b027819 */ /* 0x000fc800000006ff */
[----:B------:R-:W3:Y:S02]  /*e070*/  SYNCS.PHASECHK.TRANS64.TRYWAIT P0, [R3+URZ+0x31c40], R2 ;  /* 0x031c4002030075a7 */ /* 0x000ee4000800017f */
[----:B---3--:R-:W-:Y:S05]  /*e080*/  @!P0 BRA `(.L_x_8454) ;  /* 0x00000020006c8947 */ /* 0x008fea0003800000 */
.L_x_8510:
[----:B0-2---:R-:W0:Y:S02]  /*e090*/  S2R R5, SR_TID.X ;  /* 0x0000000000057919 */ /* 0x005e240000002100 */
[----:B0-----:R-:W-:-:S04]  /*e0a0*/  LOP3.LUT R5, R5, 0x7f, RZ, 0xc0, !PT ;  /* 0x0000007f05057812 */ /* 0x001fc800078ec0ff */
[----:B------:R-:W-:-:S13]  /*e0b0*/  ISETP.NE.AND P0, PT, R5, RZ, PT ;  /* 0x000000ff0500720c */ /* 0x000fda0003f05270 */
[----:B------:R-:W-:Y:S05]  /*e0c0*/  @P0 BRA `(.L_x_8455) ;  /* 0x0000000000140947 */ /* 0x000fea0003800000 */
[----:B------:R-:W-:Y:S01]  /*e0d0*/  ISETP.NE.AND P1, PT, R27, RZ, PT ;  /* 0x000000ff1b00720c */ /* 0x000fe20003f25270 */
[----:B---3--:R-:W-:-:S04]  /*e0e0*/  IMAD.MOV.U32 R2, RZ, RZ, 0x6c00 ;  /* 0x00006c00ff027424 */ /* 0x008fc800078e00ff */
[----:B------:R0:W-:Y:S08]  /*e0f0*/  SYNCS.ARRIVE.TRANS64 RZ, [R3+URZ+0x31c30], R2 ;  /* 0x031c300203ff79a7 */ /* 0x0001f0000800003f */
[----:B------:R-:W-:Y:S05]  /*e100*/  @!P1 BRA `(.L_x_8455) ;  /* 0x0000000000049947 */ /* 0x000fea0003800000 */
[----:B------:R-:W-:Y:S01]  /*e110*/  BPT.TRAP 0x1 ;  /* 0x000000040000795c */ /* 0x000fe20000300000 */
.L_x_8455:
[----:B0--3--:R-:W-:Y:S01]  /*e120*/  IMAD R2, R10, 0x6c00, R26 ;  /* 0x00006c000a027824 */ /* 0x009fe200078e021a */
        /* <DEDUP_REMOVED lines=11> */
[----:B------:R-:W-:Y:S01]  /*e1e0*/  VIADD R3, R26, 0x31c00 ;  /* 0x00031c001a037836 */ /* 0x000fe20000000000 */
[----:B------:R-:W-:Y:S01]  /*e1f0*/  UMOV UR17, 0x40 ;  /* 0x0000004000117882 */ /* 0x000fe20000000000 */
[----:B------:R-:W-:-:S02]  /*e200*/  SHF.L.U32 R24, R24, 0x1f, RZ ;  /* 0x0000001f18187819 */ /* 0x000fc400000006ff */
[----:B------:R-:W-:Y:S01]  /*e210*/  UIMAD UR11, UR11, 0x90, UR5 ;  /* 0x000000900b0b78a4 */ /* 0x000fe2000f8e0205 */
[----:B------:R-:W-:Y:S01]  /*e220*/  IMAD R3, R22, 0x8, R3 ;  /* 0x0000000816037824 */ /* 0x000fe200078e0203 */
        /* <DEDUP_REMOVED lines=14> */
.L_x_8511:
[----:B------:R-:W-:Y:S05]  /*e310*/  @P0 BRA `(.L_x_8457) ;  /* 0x0000000000140947 */ /* 0x000fea0003800000 */
[----:B------:R-:W-:Y:S02]  /*e320*/  ISETP.NE.AND P1, PT, R27, RZ, PT ;  /* 0x000000ff1b00720c */ /* 0x000fe40003f25270 */
[----:B------:R-:W-:-:S04]  /*e330*/  MOV R2, 0x6c00 ;  /* 0x00006c0000027802 */ /* 0x000fc80000000f00 */
[----:B------:R2:W-:Y:S07]  /*e340*/  SYNCS.ARRIVE.TRANS64 RZ, [R3+URZ+0x50], R2 ;  /* 0x0000500203ff79a7 */ /* 0x0005ee000800003f */
[----:B------:R-:W-:Y:S05]  /*e350*/  @!P1 BRA `(.L_x_8457) ;  /* 0x0000000000049947 */ /* 0x000fea0003800000 */
[----:B------:R-:W-:Y:S01]  /*e360*/  BPT.TRAP 0x1 ;  /* 0x000000040000795c */ /* 0x000fe20000300000 */
.L_x_8457:
        /* <DEDUP_REMOVED lines=13> */
[----:B------:R-:W-:Y:S02]  /*e440*/  IMAD.MOV.U32 R7, RZ, RZ, R4 ;  /* 0x000000ffff077224 */ /* 0x000fe400078e0004 */
[----:B------:R-:W-:Y:S02]  /*e450*/  UIMAD UR11, UR11, 0x90, UR5 ;  /* 0x000000900b0b78a4 */ /* 0x000fe4000f8e0205 */
[----:B------:R-:W-:Y:S02]  /*e460*/  UIADD3 UR9, UR9, 0x50, URZ ;  /* 0x0000005009097890 */ /* 0x000fe4000fffe03f */
[----:B------:R-:W-:Y:S02]  /*e470*/  UIADD3 UR14, UR8, 0x200, URZ ;  /* 0x00000200080e7890 */ /* 0x000fe4000fffe03f */
[----:B------:R-:W-:Y:S02]  /*e480*/  UIADD3.X UR5, URZ, UR39, URZ, UP0, !UPT ;  /* 0x000000273f057290 */ /* 0x000fe400087fe43f */
[----:B------:R-:W-:-:S02]  /*e490*/  UIADD3 UR15, UR8, 0x2600, URZ ;  /* 0x00002600080f7890 */ /* 0x000fc4000fffe03f */
        /* <DEDUP_REMOVED lines=11> */
.L_x_8452:
[----:B------:R-:W-:Y:S05]  /*e550*/  BSYNC B1 ;  /* 0x0000000000017941 */ /* 0x000fea0003800000 */
.L_x_8451:
[----:B------:R-:W-:Y:S01]  /*e560*/  VIADD R22, R10, 0x1 ;  /* 0x000000010a167836 */ /* 0x000fe20000000000 */
[----:B------:R-:W-:Y:S04]  /*e570*/  BSSY B1, `(.L_x_8458) ;  /* 0x000006e000017945 */ /* 0x000fe80003800000 */
[----:B------:R-:W-:-:S04]  /*e580*/  ISETP.NE.AND P0, PT, R22, 0x2, PT ;  /* 0x000000021600780c */ /* 0x000fc80003f05270 */
[----:B0-----:R-:W-:Y:S02]  /*e590*/  SEL R24, RZ, 0x1, P0 ;  /* 0x00000001ff187807 */ /* 0x001fe40000000000 */
[----:B------:R-:W-:Y:S02]  /*e5a0*/  SEL R22, R22, RZ, P0 ;  /* 0x000000ff16167207 */ /* 0x000fe40000000000 */
[----:B------:R-:W-:Y:S01]  /*e5b0*/  LOP3.LUT R24, R11, R24, RZ, 0x3c, !PT ;  /* 0x000000180b187212 */ /* 0x000fe200078e3cff */
[----:B------:R-:W-:Y:S06]  /*e5c0*/  @!P6 BRA `(.L_x_8459) ;  /* 0x0000000400a0e947 */ /* 0x000fec0003800000 */
[----:B------:R-:W-:Y:S01]  /*e5d0*/  ULDC.64 UR4, c[0x0][0x3f8] ;  /* 0x0000fe0000047ab9 */ /* 0x000fe20000000a00 */
[----:B------:R-:W-:Y:S01]  /*e5e0*/  VIADD R13, R9, 0xffffffff ;  /* 0xffffffff090d7836 */ /* 0x000fe20000000000 */
[----:B------:R-:W-:-:S04]  /*e5f0*/  ISETP.NE.U32.AND P0, PT, RZ, UR4, PT ;  /* 0x00000004ff007c0c */ /* 0x000fc8000bf05070 */
[----:B------:R-:W-:-:S13]  /*e600*/  ISETP.NE.AND.EX P0, PT, RZ, UR5, PT, P0 ;  /* 0x00000005ff007c0c */ /* 0x000fda000bf05300 */
[----:B------:R-:W-:Y:S05]  /*e610*/  @!P0 BRA `(.L_x_8460) ;  /* 0x0000000000488947 */ /* 0x000fea0003800000 */
[----:B------:R-:W0:Y:S01]  /*e620*/  LDC R12, c[0x0][0x41c] ;  /* 0x00010700ff0c7b82 */ /* 0x000e220000000800 */
[----:B------:R-:W-:Y:S01]  /*e630*/  IMAD.MOV.U32 R15, RZ, RZ, R13 ;  /* 0x000000ffff0f7224 */ /* 0x000fe200078e000d */
[----:B------:R-:W-:Y:S02]  /*e640*/  ULDC.64 UR6, c[0x0][0x408] ;  /* 0x0001020000067ab9 */ /* 0x000fe40000000a00 */
[----:B------:R-:W-:-:S04]  /*e650*/  IMAD R5, R8, UR6, RZ ;  /* 0x0000000608057c24 */ /* 0x000fc8000f8e02ff */
[----:B------:R-:W-:Y:S01]  /*e660*/  IMAD R5, R6, UR7, R5 ;  /* 0x0000000706057c24 */ /* 0x000fe2000f8e0205 */
[----:B0-----:R-:W-:-:S13]  /*e670*/  ISETP.NE.AND P0, PT, R12, 0x1, PT ;  /* 0x000000010c00780c */ /* 0x001fda0003f05270 */
[----:B--2---:R-:W0:Y:S02]  /*e680*/  @P0 LDC.64 R2, c[0x0][0x420] ;  /* 0x00010800ff020b82 */ /* 0x004e240000000a00 */
[----:B0-----:R-:W-:-:S05]  /*e690*/  @P0 IMAD.HI.U32 R2, R13, R2, RZ ;  /* 0x000000020d020227 */ /* 0x001fca00078e00ff */
[----:B------:R-:W-:-:S04]  /*e6a0*/  @P0 SHF.R.U32.HI R15, RZ, R3, R2 ;  /* 0x00000003ff0f0219 */ /* 0x000fc80000011602 */
[--C-:B------:R-:W-:Y:S01]  /*e6b0*/  SHF.R.S32.HI R3, RZ, 0x1f, R15.reuse ;  /* 0x0000001fff037819 */ /* 0x100fe2000001140f */
[----:B------:R-:W-:-:S04]  /*e6c0*/  IMAD.MOV.U32 R2, RZ, RZ, R15 ;  /* 0x000000ffff027224 */ /* 0x000fc800078e000f */
[----:B------:R-:W-:-:S05]  /*e6d0*/  IMAD.WIDE.U32 R2, R6, UR6, R2 ;  /* 0x0000000606027c25 */ /* 0x000fca000f8e0002 */
[----:B------:R-:W-:Y:S02]  /*e6e0*/  IADD3 R3, R5, R3, RZ ;  /* 0x0000000305037210 */ /* 0x000fe40007ffe0ff */
[----:B------:R-:W-:-:S04]  /*e6f0*/  LEA R4, P0, R2, UR4, 0x2 ;  /* 0x0000000402047c11 */ /* 0x000fc8000f8010ff */
[----:B------:R-:W-:-:S05]  /*e700*/  LEA.HI.X R5, R2, UR5, R3, 0x2, P0 ;  /* 0x0000000502057c11 */ /* 0x000fca00080f1403 */
[----:B------:R0:W5:Y:S01]  /*e710*/  LDG.E R4, desc[UR60][R4.64] ;  /* 0x0000003c04047981 */ /* 0x000162000c1e1900 */
[----:B------:R-:W-:-:S04]  /*e720*/  IMAD.MOV R2, RZ, RZ, -R15 ;  /* 0x000000ffff027224 */ /* 0x000fc800078e0a0f */
[----:B------:R-:W-:-:S07]  /*e730*/  IMAD R13, R12, R2, R13 ;  /* 0x000000020c0d7224 */ /* 0x000fce00078e020d */
.L_x_8460:
[----:B--2---:R-:W-:Y:S01]  /*e740*/  IMAD R2, R22, 0x8, R26 ;  /* 0x0000000816027824 */ /* 0x004fe200078e021a */
[----:B------:R-:W-:-:S04]  /*e750*/  SHF.L.U32 R3, R24, 0x1f, RZ ;  /* 0x0000001f18037819 */ /* 0x000fc800000006ff */
[----:B------:R-:W2:Y:S02]  /*e760*/  SYNCS.PHASECHK.TRANS64.TRYWAIT P0, [R2+URZ+0x31c40], R3 ;  /* 0x031c4003020075a7 */ /* 0x000ea4000800017f */
[----:B--2---:R-:W-:Y:S05]  /*e770*/  @!P0 BRA `(.L_x_8461) ;  /* 0x0000001800d88947 */ /* 0x004fea0003800000 */
.L_x_8512:
        /* <DEDUP_REMOVED lines=9> */
.L_x_8462:
[----:B0-2---:R-:W-:Y:S01]  /*e810*/  IMAD R2, R22, 0x6c00, R26 ;  /* 0x00006c0016027824 */ /* 0x005fe200078e021a */
[----:B------:R-:W-:Y:S01]  /*e820*/  R2UR UR11, R13 ;  /* 0x000000000d0b72ca */ /* 0x000fe200000e0000 */
[----:B------:R-:W-:Y:S01]  /*e830*/  VIADD R3, R26, 0x31c00 ;  /* 0x00031c001a037836 */ /* 0x000fe20000000000 */
[----:B------:R-:W-:Y:S01]  /*e840*/  R2UR UR5, R23 ;  /* 0x00000000170572ca */ /* 0x000fe200000e0000 */
[----:B------:R-:W-:Y:S01]  /*e850*/  UIADD3 UR4, UP0, UR38, 0x370, URZ ;  /* 0x0000037026047890 */ /* 0x000fe2000ff1e03f */
[----:B------:R-:W-:Y:S01]  /*e860*/  R2UR UR8, R2 ;  /* 0x00000000020872ca */ /* 0x000fe200000e0000 */
[--C-:B------:R-:W-:Y:S01]  /*e870*/  IMAD R2, R22, 0x8, R3.reuse ;  /* 0x0000000816027824 */ /* 0x100fe200078e0203 */
[----:B------:R-:W-:Y:S01]  /*e880*/  R2UR UR12, R0 ;  /* 0x00000000000c72ca */ /* 0x000fe200000e0000 */
[----:B------:R-:W-:Y:S01]  /*e890*/  UMOV UR10, URZ ;  /* 0x0000003f000a7c82 */ /* 0x000fe20008000000 */
[----:B-----5:R-:W-:Y:S01]  /*e8a0*/  R2UR UR13, R4 ;  /* 0x00000000040d72ca */ /* 0x020fe200000e0000 */
[----:B------:R-:W-:Y:S01]  /*e8b0*/  UMOV UR6, 0x0 ;  /* 0x0000000000067882 */ /* 0x000fe20000000000 */
[----:B------:R-:W-:Y:S01]  /*e8c0*/  R2UR UR9, R2 ;  /* 0x00000000020972ca */ /* 0x000fe200000e0000 */
[----:B------:R-:W-:Y:S01]  /*e8d0*/  UMOV UR7, 0x14f00000 ;  /* 0x14f0000000077882 */ /* 0x000fe20000000000 */
[----:B------:R-:W-:Y:S01]  /*e8e0*/  UMOV UR17, 0x20 ;  /* 0x0000002000117882 */ /* 0x000fe20000000000 */
[----:B------:R-:W-:Y:S01]  /*e8f0*/  UMOV UR18, 0x40 ;  /* 0x0000004000127882 */ /* 0x000fe20000000000 */
[----:B------:R-:W-:Y:S01]  /*e900*/  SHF.L.U32 R11, R11, 0x1f, RZ ;  /* 0x0000001f0b0b7819 */ /* 0x000fe200000006ff */
[----:B------:R-:W-:Y:S01]  /*e910*/  UIMAD UR11, UR11, 0x90, UR5 ;  /* 0x000000900b0b78a4 */ /* 0x000fe2000f8e0205 */
[----:B------:R-:W-:Y:S01]  /*e920*/  IMAD R2, R10, 0x8, R3 ;  /* 0x000000080a027824 */ /* 0x000fe200078e0203 */
[----:B------:R-:W-:-:S02]  /*e930*/  UIADD3 UR14, UR8, 0x16a00, URZ ;  /* 0x00016a00080e7890 */ /* 0x000fc4000fffe03f */
[----:B------:R-:W-:Y:S02]  /*e940*/  UIADD3.X UR5, URZ, UR39, URZ, UP0, !UPT ;  /* 0x000000273f057290 */ /* 0x000fe400087fe43f */
[----:B------:R-:W-:Y:S02]  /*e950*/  UIADD3 UR15, UR8, 0x18e00, URZ ;  /* 0x00018e00080f7890 */ /* 0x000fe4000fffe03f */
[----:B------:R-:W-:Y:S02]  /*e960*/  UIADD3 UR9, UR9, 0x30, URZ ;  /* 0x0000003009097890 */ /* 0x000fe4000fffe03f */
[----:B------:R-:W-:-:S03]  /*e970*/  UIADD3 UR16, UR8, 0x1b200, URZ ;  /* 0x0001b20008107890 */ /* 0x000fc6000fffe03f */
[----:B------:R-:W-:-:S04]  /*e980*/  UMOV UR8, UR14 ;  /* 0x0000000e00087c82 */ /* 0x000fc80008000000 */
        /* <DEDUP_REMOVED lines=9> */
.L_x_8513:
[----:B------:R-:W-:Y:S05]  /*ea20*/  @P0 BRA `(.L_x_8464) ;  /* 0x0000000000140947 */ /* 0x000fea0003800000 */
[----:B------:R-:W-:Y:S02]  /*ea30*/  ISETP.NE.AND P1, PT, R27, RZ, PT ;  /* 0x000000ff1b00720c */ /* 0x000fe40003f25270 */
[----:B------:R-:W-:-:S04]  /*ea40*/  MOV R3, 0x6c00 ;  /* 0x00006c0000037802 */ /* 0x000fc80000000f00 */
[----:B------:R2:W-:Y:S07]  /*ea50*/  SYNCS.ARRIVE.TRANS64 RZ, [R2+URZ+0x50], R3 ;  /* 0x0000500302ff79a7 */ /* 0x0005ee000800003f */
[----:B------:R-:W-:Y:S05]  /*ea60*/  @!P1 BRA `(.L_x_8464) ;  /* 0x0000000000049947 */ /* 0x000fea0003800000 */
[----:B------:R-:W-:Y:S01]  /*ea70*/  BPT.TRAP 0x1 ;  /* 0x000000040000795c */ /* 0x000fe20000300000 */
.L_x_8464:
        /* <DEDUP_REMOVED lines=29> */
.L_x_8459:
[----:B------:R-:W-:Y:S05]  /*ec50*/  BSYNC B1 ;  /* 0x0000000000017941 */ /* 0x000fea0003800000 */
.L_x_8458:
[C---:B------:R-:W-:Y:S01]  /*ec60*/  ISETP.GT.AND P0, PT, R9.reuse, 0x1, PT ;  /* 0x000000010900780c */ /* 0x040fe20003f04270 */
[----:B0-2---:R-:W-:-:S04]  /*ec70*/  VIADD R2, R9, 0xfffffffe ;  /* 0xfffffffe09027836 */ /* 0x005fc80000000000 */
[----:B------:R-:W-:-:S08]  /*ec80*/  IMAD.MOV.U32 R9, RZ, RZ, R2 ;  /* 0x000000ffff097224 */ /* 0x000fd000078e0002 */
[----:B------:R-:W-:Y:S05]  /*ec90*/  @P0 BRA `(.L_x_8465) ;  /* 0xfffffff000700947 */ /* 0x000fea000383ffff */
.L_x_8441:
[----:B------:R-:W-:Y:S05]  /*eca0*/  BSYNC B0 ;  /* 0x0000000000007941 */ /* 0x000fea0003800000 */
.L_x_8440:
[----:B------:R-:W-:Y:S01]  /*ecb0*/  ISETP.NE.AND P0, PT, R27, RZ, PT ;  /* 0x000000ff1b00720c */ /* 0x000fe20003f05270 */
[----:B------:R-:W-:-:S12]  /*ecc0*/  BSSY B0, `(.L_x_8466) ;  /* 0x000000e000007945 */ /* 0x000fd80003800000 */
[----:B------:R-:W-:Y:S05]  /*ecd0*/  @P0 BRA `(.L_x_8467) ;  /* 0x0000000000300947 */ /* 0x000fea0003800000 */
[----:B------:R-:W2:Y:S01]  /*ece0*/  S2R R9, SR_LANEID ;  /* 0x0000000000097919 */ /* 0x000ea20000000000 */
[----:B------:R-:W-:Y:S01]  /*ecf0*/  VOTEU.ANY UR4, UPT, PT ;  /* 0x0000000000047886 */ /* 0x000fe200038e0100 */
[----:B------:R-:W3:Y:S01]  /*ed00*/  LDC.64 R2, c[0x0][0xc38] ;  /* 0x00030e00ff027b82 */ /* 0x000ee20000000a00 */
[----:B------:R-:W2:Y:S08]  /*ed10*/  FLO.U32 R4, UR4 ;  /* 0x0000000400047d00 */ /* 0x000eb000080e0000 */
[----:B0-----:R-:W3:Y:S01]  /*ed20*/  POPC R5, UR4 ;  /* 0x0000000400057d09 */ /* 0x001ee20008000000 */
[----:B--2---:R-:W-:-:S13]  /*ed30*/  ISETP.EQ.U32.AND P0, PT, R4, R9, PT ;  /* 0x000000090400720c */ /* 0x004fda0003f02070 */
[----:B---3--:R-:W2:Y:S01]  /*ed40*/  @P0 ATOMG.E.ADD.STRONG.GPU PT, R3, desc[UR60][R2.64], R5 ;  /* 0x00000005020309a8 */ /* 0x008ea200081ee1fc */
[----:B------:R-:W0:Y:S02]  /*ed50*/  S2R R6, SR_LTMASK ;  /* 0x0000000000067919 */ /* 0x000e240000003900 */
[----:B0-----:R-:W-:-:S04]  /*ed60*/  LOP3.LUT R6, R6, UR4, RZ, 0xc0, !PT ;  /* 0x0000000406067c12 */ /* 0x001fc8000f8ec0ff */
[----:B------:R-:W0:Y:S01]  /*ed70*/  POPC R9, R6 ;  /* 0x0000000600097309 */ /* 0x000e220000000000 */
[----:B--2---:R-:W0:Y:S02]  /*ed80*/  SHFL.IDX PT, R4, R3, R4, 0x1f ;  /* 0x00001f0403047589 */ /* 0x004e2400000e0000 */
[----:B0-----:R-:W-:-:S07]  /*ed90*/  IADD3 R16, R4, UR36, R9 ;  /* 0x0000002404107c10 */ /* 0x001fce000fffe009 */
.L_x_8467:
[----:B------:R-:W-:Y:S05]  /*eda0*/  BSYNC B0 ;  /* 0x0000000000007941 */ /* 0x000fea0003800000 */
.L_x_8466:
[----:B------:R-:W-:Y:S04]  /*edb0*/  BSSY B0, `(.L_x_8468) ;  /* 0x000002b000007945 */ /* 0x000fe80003800000 */
[----:B------:R-:W-:Y:S05]  /*edc0*/  @!P6 BRA `(.L_x_8469) ;  /* 0x0000000000a4e947 */ /* 0x000fea0003800000 */
[----:B------:R-:W-:Y:S01]  /*edd0*/  IMAD R3, R22, 0x8, R26 ;  /* 0x0000000816037824 */ /* 0x000fe200078e021a */
[----:B------:R-:W-:-:S04]  /*ede0*/  SHF.L.U32 R2, R24, 0x1f, RZ ;  /* 0x0000001f18027819 */ /* 0x000fc800000006ff */
[----:B------:R-:W2:Y:S02]  /*edf0*/  SYNCS.PHASECHK.TRANS64.TRYWAIT P0, [R3+URZ+0x31c60], R2 ;  /* 0x031c6002030075a7 */ /* 0x000ea4000800017f */
[----:B--2---:R-:W-:Y:S05]  /*ee00*/  @!P0 BRA `(.L_x_8470) ;  /* 0x00000014005c8947 */ /* 0x004fea0003800000 */
.L_x_8514:
        /* <DEDUP_REMOVED lines=9> */
.L_x_8471:
[----:B0-----:R-:W-:Y:S01]  /*eea0*/  IMAD R26, R22, 0x6c00, R26 ;  /* 0x00006c00161a7824 */ /* 0x001fe200078e021a */
        /* <DEDUP_REMOVED lines=10> */
[----:B------:R-:W-:-:S05]  /*ef50*/  R2UR UR13, R7 ;  /* 0x00000000070d72ca */ /* 0x000fca00000e0000 */
        /* <DEDUP_REMOVED lines=15> */
[----:B----4-:R-:W-:Y:S01]  /*f050*/  NOP ;  /* 0x0000000000007918 */ /* 0x010fe20000000000 */
.L_x_8469:
[----:B------:R-:W-:Y:S05]  /*f060*/  BSYNC B0 ;  /* 0x0000000000007941 */ /* 0x000fea0003800000 */
.L_x_8468:
[----:B------:R-:W-:-:S04]  /*f070*/  IADD3 R22, R22, 0x1, RZ ;  /* 0x0000000116167810 */ /* 0x000fc80007ffe0ff */
[----:B------:R-:W-:-:S04]  /*f080*/  ISETP.NE.AND P0, PT, R22, 0x2, PT ;  /* 0x000000021600780c */ /* 0x000fc80003f05270 */
[----:B--23--:R-:W-:Y:S02]  /*f090*/  SEL R3, RZ, 0x1, P0 ;  /* 0x00000001ff037807 */ /* 0x00cfe40000000000 */
[----:B------:R-:W-:Y:S02]  /*f0a0*/  SEL R22, R22, RZ, P0 ;  /* 0x000000ff16167207 */ /* 0x000fe40000000000 */
[----:B------:R-:W-:-:S07]  /*f0b0*/  LOP3.LUT R24, R24, R3, RZ, 0x3c, !PT ;  /* 0x0000000318187212 */ /* 0x000fce00078e3cff */
.L_x_8425:
[----:B------:R-:W-:Y:S05]  /*f0c0*/  BSYNC B6 ;  /* 0x0000000000067941 */ /* 0x000fea0003800000 */
.L_x_8423:
[----:B------:R-:W-:-:S03]  /*f0d0*/  UMOV UR4, 0xffffffff ;  /* 0xffffffff00047882 */ /* 0x000fc60000000000 */
[----:B------:R-:W-:Y:S05]  /*f0e0*/  BRA.DIV UR4, `(.L_x_8472) ;  /* 0x0000001204b87947 */ /* 0x000fea000b800000 */
[----:B0-----:R0:W2:Y:S04]  /*f0f0*/  SHFL.IDX PT, R5, R16, RZ, 0x1f ;  /* 0x00001fff10057589 */ /* 0x0010a800000e0000 */
[----:B------:R0:W3:Y:S02]  /*f100*/  SHFL.IDX PT, R4, R16, 0x1, 0x1f ;  /* 0x00201f0010047f89 */ /* 0x0000e400000e0000 */
.L_x_8518:
[----:B------:R-:W-:Y:S01]  /*f110*/  ULDC UR4, c[0x0][0xc14] ;  /* 0x0003050000047ab9 */ /* 0x000fe20000000800 */
[C---:B------:R-:W-:Y:S01]  /*f120*/  IMAD.IADD R7, R27.reuse, 0x1, R19 ;  /* 0x000000011b077824 */ /* 0x040fe200078e0213 */
[----:B------:R-:W-:Y:S01]  /*f130*/  ISETP.NE.AND P0, PT, R27, 0x1f, PT ;  /* 0x0000001f1b00780c */ /* 0x000fe20003f05270 */
[----:B------:R-:W-:Y:S01]  /*f140*/  IMAD.U32 R0, RZ, RZ, UR4 ;  /* 0x00000004ff007e24 */ /* 0x000fe2000f8e00ff */
[----:B------:R-:W-:Y:S01]  /*f150*/  BSSY B0, `(.L_x_8473) ;  /* 0x0000007000007945 */ /* 0x000fe20003800000 */
[----:B------:R-:W-:-:S03]  /*f160*/  IMAD.MOV.U32 R2, RZ, RZ, RZ ;  /* 0x000000ffff027224 */ /* 0x000fc600078e00ff */
[----:B------:R-:W-:-:S13]  /*f170*/  ISETP.GE.OR P0, PT, R7, R0, !P0 ;  /* 0x000000000700720c */ /* 0x000fda0004706670 */
[----:B------:R-:W-:Y:S05]  /*f180*/  @P0 BRA `(.L_x_8474) ;  /* 0x00000000000c0947 */ /* 0x000fea0003800000 */
[----:B------:R-:W4:Y:S02]  /*f190*/  LDC.64 R2, c[0x0][0xc58] ;  /* 0x00031600ff027b82 */ /* 0x000f240000000a00 */
[----:B----4-:R-:W-:-:S06]  /*f1a0*/  IMAD.WIDE R2, R7, 0x4, R2 ;  /* 0x0000000407027825 */ /* 0x010fcc00078e0202 */
[----:B------:R4:W5:Y:S02]  /*f1b0*/  LDG.E R2, desc[UR60][R2.64] ;  /* 0x0000003c02027981 */ /* 0x000964000c1e1900 */
.L_x_8474:
[----:B------:R-:W-:Y:S05]  /*f1c0*/  BSYNC B0 ;  /* 0x0000000000007941 */ /* 0x000fea0003800000 */
.L_x_8473:
[----:B------:R-:W-:-:S03]  /*f1d0*/  UMOV UR4, 0xffffffff ;  /* 0xffffffff00047882 */ /* 0x000fc60000000000 */
[----:B------:R-:W-:Y:S05]  /*f1e0*/  BRA.DIV UR4, `(.L_x_8475) ;  /* 0x0000001204c47947 */ /* 0x000fea000b800000 */
[----:B-----5:R-:W0:Y:S01]  /*f1f0*/  SHFL.UP PT, R14, R2, 0x1, RZ ;  /* 0x04200000020e7989 */ /* 0x020e2200000e00ff */
        /* <DEDUP_REMOVED lines=8> */
[----:B----4-:R-:W-:-:S05]  /*f280*/  IMAD.IADD R3, R13, 0x1, R14 ;  /* 0x000000010d037824 */ /* 0x010fca00078e020e */
        /* <DEDUP_REMOVED lines=10> */
[----:B------:R0:W4:Y:S02]  /*f330*/  SHFL.IDX PT, R14, R8, 0x1f, 0x1f ;  /* 0x03e01f00080e7f89 */ /* 0x00012400000e0000 */
.L_x_8526:
[----:B------:R-:W-:Y:S02]  /*f340*/  ULDC UR4, c[0x0][0xc10] ;  /* 0x0003040000047ab9 */ /* 0x000fe40000000800 */
[----:B------:R-:W-:-:S04]  /*f350*/  IMAD.U32 R7, RZ, RZ, UR4 ;  /* 0x00000004ff077e24 */ /* 0x000fc8000f8e00ff */
[----:B----4-:R-:W-:-:S04]  /*f360*/  IMAD R3, R14, R7, RZ ;  /* 0x000000070e037224 */ /* 0x010fc800078e02ff */
[----:B---3--:R-:W-:-:S05]  /*f370*/  IMAD.IADD R4, R4, 0x1, R3 ;  /* 0x0000000104047824 */ /* 0x008fca00078e0203 */
[----:B--2---:R-:W-:-:S13]  /*f380*/  ISETP.GT.AND P0, PT, R4, R5, PT ;  /* 0x000000050400720c */ /* 0x004fda0003f04270 */
[----:B------:R-:W-:Y:S05]  /*f390*/  @P0 BRA `(.L_x_8476) ;  /* 0x0000000000ac0947 */ /* 0x000fea0003800000 */
[----:B------:R-:W2:Y:S02]  /*f3a0*/  LDC R0, c[0x0][0xc14] ;  /* 0x00030500ff007b82 */ /* 0x000ea40000000800 */
.L_x_8481:
[----:B------:R-:W-:-:S05]  /*f3b0*/  VIADD R19, R19, 0x1f ;  /* 0x0000001f13137836 */ /* 0x000fca0000000000 */
[----:B--2---:R-:W-:-:S13]  /*f3c0*/  ISETP.GE.AND P0, PT, R19, R0, PT ;  /* 0x000000001300720c */ /* 0x004fda0003f06270 */
[----:B------:R-:W-:Y:S05]  /*f3d0*/  @P0 BRA `(.L_x_8477) ;  /* 0x0000000400540947 */ /* 0x000fea0003800000 */
[C---:B------:R-:W-:Y:S01]  /*f3e0*/  IMAD.IADD R7, R27.reuse, 0x1, R19 ;  /* 0x000000011b077824 */ /* 0x040fe200078e0213 */
[----:B------:R-:W-:Y:S01]  /*f3f0*/  ISETP.NE.AND P1, PT, R27, 0x1f, PT ;  /* 0x0000001f1b00780c */ /* 0x000fe20003f25270 */
[----:B------:R-:W-:Y:S01]  /*f400*/  BSSY B0, `(.L_x_8478) ;  /* 0x0000007000007945 */ /* 0x000fe20003800000 */
[----:B------:R-:W-:Y:S02]  /*f410*/  IMAD.MOV.U32 R2, RZ, RZ, RZ ;  /* 0x000000ffff027224 */ /* 0x000fe400078e00ff */
[----:B------:R-:W-:-:S13]  /*f420*/  ISETP.GE.OR P0, PT, R7, R0, !P1 ;  /* 0x000000000700720c */ /* 0x000fda0004f06670 */
[----:B------:R-:W-:Y:S05]  /*f430*/  @P0 BRA `(.L_x_8479) ;  /* 0x00000000000c0947 */ /* 0x000fea0003800000 */
[----:B------:R-:W2:Y:S02]  /*f440*/  LDC.64 R2, c[0x0][0xc58] ;  /* 0x00031600ff027b82 */ /* 0x000ea40000000a00 */
[----:B--2---:R-:W-:-:S06]  /*f450*/  IMAD.WIDE R2, R7, 0x4, R2 ;  /* 0x0000000407027825 */ /* 0x004fcc00078e0202 */
[----:B------:R2:W5:Y:S02]  /*f460*/  LDG.E R2, desc[UR60][R2.64] ;  /* 0x0000003c02027981 */ /* 0x000564000c1e1900 */
.L_x_8479:
[----:B------:R-:W-:Y:S05]  /*f470*/  BSYNC B0 ;  /* 0x0000000000007941 */ /* 0x000fea0003800000 */
.L_x_8478:
[----:B------:R-:W-:-:S03]  /*f480*/  UMOV UR4, 0xffffffff ;  /* 0xffffffff00047882 */ /* 0x000fc60000000000 */
[----:B------:R-:W-:Y:S05]  /*f490*/  BRA.DIV UR4, `(.L_x_8480) ;  /* 0x0000001204e87947 */ /* 0x000fea000b800000 */
[----:B-----5:R-:W3:Y:S01]  /*f4a0*/  SHFL.UP PT, R14, R2, 0x1, RZ ;  /* 0x04200000020e7989 */ /* 0x020ee200000e00ff */
[C---:B------:R-:W-:Y:S02]  /*f4b0*/  ISETP.NE.AND P0, PT, R27.reuse, RZ, PT ;  /* 0x000000ff1b00720c */ /* 0x040fe40003f05270 */
[C---:B------:R-:W-:Y:S02]  /*f4c0*/  ISETP.GE.U32.AND P1, PT, R27.reuse, 0x2, PT ;  /* 0x000000021b00780c */ /* 0x040fe40003f26070 */
[----:B---3--:R-:W-:Y:S02]  /*f4d0*/  SEL R13, R14, RZ, P0 ;  /* 0x000000ff0e0d7207 */ /* 0x008fe40000000000 */
[----:B------:R-:W-:Y:S02]  /*f4e0*/  ISETP.GE.U32.AND P0, PT, R27, 0x4, PT ;  /* 0x000000041b00780c */ /* 0x000fe40003f06070 */
[----:B------:R-:W-:-:S05]  /*f4f0*/  IADD3 R13, R2, R13, RZ ;  /* 0x0000000d020d7210 */ /* 0x000fca0007ffe0ff */
[----:B------:R-:W3:Y:S02]  /*f500*/  SHFL.UP PT, R14, R13, 0x2, RZ ;  /* 0x044000000d0e7989 */ /* 0x000ee400000e00ff */
[----:B---3--:R-:W-:Y:S02]  /*f510*/  SEL R14, R14, RZ, P1 ;  /* 0x000000ff0e0e7207 */ /* 0x008fe40000800000 */
[----:B------:R-:W-:-:S03]  /*f520*/  ISETP.GE.U32.AND P1, PT, R27, 0x8, PT ;  /* 0x000000081b00780c */ /* 0x000fc60003f26070 */
[----:B--2---:R-:W-:-:S05]  /*f530*/  IMAD.IADD R3, R13, 0x1, R14 ;  /* 0x000000010d037824 */ /* 0x004fca00078e020e */
[----:B------:R-:W2:Y:S02]  /*f540*/  SHFL.UP PT, R14, R3, 0x4, RZ ;  /* 0x04800000030e7989 */ /* 0x000ea400000e00ff */
[----:B--2---:R-:W-:Y:S02]  /*f550*/  SEL R6, R14, RZ, P0 ;  /* 0x000000ff0e067207 */ /* 0x004fe40000000000 */
[----:B------:R-:W-:-:S03]  /*f560*/  ISETP.GE.U32.AND P0, PT, R27, 0x10, PT ;  /* 0x000000101b00780c */ /* 0x000fc60003f06070 */
[----:B------:R-:W-:-:S05]  /*f570*/  IMAD.IADD R6, R3, 0x1, R6 ;  /* 0x0000000103067824 */ /* 0x000fca00078e0206 */
[----:B------:R-:W2:Y:S02]  /*f580*/  SHFL.UP PT, R14, R6, 0x8, RZ ;  /* 0x05000000060e7989 */ /* 0x000ea400000e00ff */
[----:B--2---:R-:W-:-:S05]  /*f590*/  SEL R7, R14, RZ, P1 ;  /* 0x000000ff0e077207 */ /* 0x004fca0000800000 */
[----:B------:R-:W-:-:S05]  /*f5a0*/  IMAD.IADD R7, R6, 0x1, R7 ;  /* 0x0000000106077824 */ /* 0x000fca00078e0207 */
[----:B------:R-:W0:Y:S02]  /*f5b0*/  SHFL.UP PT, R14, R7, 0x10, RZ ;  /* 0x06000000070e7989 */ /* 0x000e2400000e00ff */
[----:B0-----:R-:W-:-:S05]  /*f5c0*/  SEL R8, R14, RZ, P0 ;  /* 0x000000ff0e087207 */ /* 0x001fca0000000000 */
[----:B------:R-:W-:-:S05]  /*f5d0*/  IMAD.IADD R8, R7, 0x1, R8 ;  /* 0x0000000107087824 */ /* 0x000fca00078e0208 */
[----:B------:R0:W2:Y:S02]  /*f5e0*/  SHFL.IDX PT, R14, R8, 0x1f, 0x1f ;  /* 0x03e01f00080e7f89 */ /* 0x0000a400000e0000 */
.L_x_8534:
[----:B------:R-:W-:Y:S02]  /*f5f0*/  ULDC UR4, c[0x0][0xc10] ;  /* 0x0003040000047ab9 */ /* 0x000fe40000000800 */
[----:B------:R-:W-:-:S04]  /*f600*/  IMAD.U32 R7, RZ, RZ, UR4 ;  /* 0x00000004ff077e24 */ /* 0x000fc8000f8e00ff */
[----:B--2---:R-:W-:-:S04]  /*f610*/  IMAD R3, R14, R7, RZ ;  /* 0x000000070e037224 */ /* 0x004fc800078e02ff */
[----:B------:R-:W-:-:S05]  /*f620*/  IMAD.IADD R4, R3, 0x1, R4 ;  /* 0x0000000103047824 */ /* 0x000fca00078e0204 */
[----:B------:R-:W-:-:S13]  /*f630*/  ISETP.GT.AND P0, PT, R4, R5, PT ;  /* 0x000000050400720c */ /* 0x000fda0003f04270 */
[----:B------:R-:W-:Y:S05]  /*f640*/  @!P0 BRA `(.L_x_8481) ;  /* 0xfffffffc00588947 */ /* 0x000fea000383ffff */
.L_x_8476:
        /* <DEDUP_REMOVED lines=8> */
.L_x_8538:
[----:B------:R-:W-:Y:S01]  /*f6d0*/  ISETP.NE.AND P0, PT, R3, RZ, PT ;  /* 0x000000ff0300720c */ /* 0x000fe20003f05270 */
[----:B------:R-:W-:-:S12]  /*f6e0*/  IMAD.MOV.U32 R14, RZ, RZ, RZ ;  /* 0x000000ffff0e7224 */ /* 0x000fd800078e00ff */
[----:B------:R-:W-:Y:S05]  /*f6f0*/  @!P0 BRA `(.L_x_8483) ;  /* 0x0000000000108947 */ /* 0x000fea0003800000 */
[----:B------:R-:W-:Y:S01]  /*f700*/  UMOV UR4, 0xffffffff ;  /* 0xffffffff00047882 */ /* 0x000fe20000000000 */
[----:B------:R-:W-:Y:S02]  /*f710*/  VIADD R12, R4, 0xffffffff ;  /* 0xffffffff040c7836 */ /* 0x000fe40000000000 */
[----:B------:R-:W-:Y:S05]  /*f720*/  BRA.DIV UR4, `(.L_x_8484) ;  /* 0x00000016045c7947 */ /* 0x000fea000b800000 */
[----:B------:R4:W0:Y:S02]  /*f730*/  SHFL.IDX PT, R14, R8, R12, 0x1f ;  /* 0x00001f0c080e7589 */ /* 0x00082400000e0000 */
.L_x_8483:
[----:B---3--:R-:W-:Y:S01]  /*f740*/  IABS R6, R17 ;  /* 0x0000001100067213 */ /* 0x008fe20000000000 */
[----:B0-----:R-:W-:Y:S02]  /*f750*/  IMAD R16, R14, R7, R16 ;  /* 0x000000070e107224 */ /* 0x001fe400078e0210 */
[----:B------:R-:W-:Y:S01]  /*f760*/  IMAD.IADD R19, R4, 0x1, R19 ;  /* 0x0000000104137824 */ /* 0x000fe200078e0213 */
[----:B----4-:R-:W0:Y:S01]  /*f770*/  I2F.RP R8, R6 ;  /* 0x0000000600087306 */ /* 0x010e220000209400 */
[----:B------:R-:W-:Y:S01]  /*f780*/  IMAD.IADD R10, R5, 0x1, -R16 ;  /* 0x00000001050a7824 */ /* 0x000fe200078e0a10 */
[----:B------:R-:W-:-:S04]  /*f790*/  IABS R5, R17 ;  /* 0x0000001100057213 */ /* 0x000fc80000000000 */
[----:B------:R-:W-:Y:S02]  /*f7a0*/  IADD3 R5, RZ, -R5, RZ ;  /* 0x80000005ff057210 */ /* 0x000fe40007ffe0ff */
[----:B0-----:R-:W2:Y:S02]  /*f7b0*/  MUFU.RCP R8, R8 ;  /* 0x0000000800087308 */ /* 0x001ea40000001000 */
[----:B--2---:R-:W-:-:S06]  /*f7c0*/  VIADD R2, R8, 0xffffffe ;  /* 0x0ffffffe08027836 */ /* 0x004fcc0000000000 */
[----:B------:R0:W2:Y:S02]  /*f7d0*/  F2I.FTZ.U32.TRUNC.NTZ R3, R2 ;  /* 0x0000000200037305 */ /* 0x0000a4000021f000 */
[----:B0-----:R-:W-:Y:S02]  /*f7e0*/  IMAD.MOV.U32 R2, RZ, RZ, RZ ;  /* 0x000000ffff027224 */ /* 0x001fe400078e00ff */
[----:B--2---:R-:W-:-:S04]  /*f7f0*/  IMAD.MOV R7, RZ, RZ, -R3 ;  /* 0x000000ffff077224 */ /* 0x004fc800078e0a03 */
        /* <DEDUP_REMOVED lines=19> */
.L_x_8477:
[----:B------:R-:W-:Y:S01]  /*f930*/  UMOV UR4, URZ ;  /* 0x0000003f00047c82 */ /* 0x000fe20008000000 */
[----:B------:R-:W-:Y:S01]  /*f940*/  UMOV UR5, URZ ;  /* 0x0000003f00057c82 */ /* 0x000fe20008000000 */
[----:B------:R-:W-:Y:S01]  /*f950*/  ULDC UR6, c[0x0][0xc14] ;  /* 0x0003050000067ab9 */ /* 0x000fe20000000800 */
[----:B------:R-:W-:Y:S02]  /*f960*/  IMAD.MOV.U32 R16, RZ, RZ, R5 ;  /* 0x000000ffff107224 */ /* 0x000fe400078e0005 */
[----:B------:R-:W-:Y:S02]  /*f970*/  IMAD.U32 R17, RZ, RZ, UR4 ;  /* 0x00000004ff117e24 */ /* 0x000fe4000f8e00ff */
[----:B------:R-:W-:Y:S02]  /*f980*/  IMAD.U32 R18, RZ, RZ, UR5 ;  /* 0x00000005ff127e24 */ /* 0x000fe4000f8e00ff */
[----:B------:R-:W-:-:S07]  /*f990*/  IMAD.U32 R19, RZ, RZ, UR6 ;  /* 0x00000006ff137e24 */ /* 0x000fce000f8e00ff */
.L_x_8485:
[----:B------:R-:W-:Y:S01]  /*f9a0*/  ISETP.NE.AND P0, PT, R27, RZ, PT ;  /* 0x000000ff1b00720c */ /* 0x000fe20003f05270 */
[----:B------:R-:W-:Y:S05]  /*f9b0*/  WARPSYNC.ALL ;  /* 0x0000000000007948 */ /* 0x000fea0003800000 */
[----:B------:R-:W-:Y:S07]  /*f9c0*/  BAR.SYNC.DEFER_BLOCKING 0x4, 0x1a0 ;  /* 0x0106800000007b1d */ /* 0x000fee0000010000 */
[----:B------:R-:W-:Y:S01]  /*f9d0*/  @!P0 MOV R2, 0x400 ;  /* 0x0000040000028802 */ /* 0x000fe20000000f00 */
[----:B------:R-:W2:Y:S03]  /*f9e0*/  @!P0 S2R R3, SR_CgaCtaId ;  /* 0x0000000000038919 */ /* 0x000ea60000008800 */
[----:B--2---:R-:W-:-:S05]  /*f9f0*/  @!P0 LEA R2, R3, R2, 0x18 ;  /* 0x0000000203028211 */ /* 0x004fca00078ec0ff */
[----:B------:R2:W-:Y:S01]  /*fa00*/  @!P0 STS.128 [R2+0x31cd0], R16 ;  /* 0x031cd01002008388 */ /* 0x0005e20000000c00 */
[----:B------:R-:W-:Y:S06]  /*fa10*/  BAR.ARV 0x5, 0x1a0 ;  /* 0x0146800000007b1d */ /* 0x000fec0000002000 */
[----:B------:R-:W-:-:S13]  /*fa20*/  ISETP.GE.AND P0, PT, R19, R0, PT ;  /* 0x000000001300720c */ /* 0x000fda0003f06270 */
[----:B------:R-:W-:Y:S05]  /*fa30*/  @!P0 BRA `(.L_x_8486) ;  /* 0xffffffc800048947 */ /* 0x000fea000383ffff */
.L_x_8421:
[----:B0-----:R-:W3:Y:S01]  /*fa40*/  LDL.LU R0, [R1+0xc] ;  /* 0x00000c0001007983 */ /* 0x001ee20000300800 */
[----:B------:R-:W-:Y:S01]  /*fa50*/  BSSY B0, `(.L_x_8487) ;  /* 0x000000b000007945 */ /* 0x000fe20003800000 */
[----:B------:R-:W0:Y:S01]  /*fa60*/  S2R R5, SR_CgaCtaId ;  /* 0x0000000000057919 */ /* 0x000e220000008800 */
[----:B---3--:R-:W-:-:S05]  /*fa70*/  VIADD R0, R0, 0x1 ;  /* 0x0000000100007836 */ /* 0x008fca0000000000 */
[----:B--2---:R-:W-:-:S04]  /*fa80*/  LEA.HI R2, R0, R0, RZ, 0x1 ;  /* 0x0000000000027211 */ /* 0x004fc800078f08ff */
[----:B------:R-:W-:Y:S02]  /*fa90*/  LOP3.LUT R3, R2, 0xfffffffe, RZ, 0xc0, !PT ;  /* 0xfffffffe02037812 */ /* 0x000fe400078ec0ff */
[----:B------:R-:W-:-:S03]  /*faa0*/  MOV R2, 0x400 ;  /* 0x0000040000027802 */ /* 0x000fc60000000f00 */
[----:B------:R-:W-:Y:S01]  /*fab0*/  IMAD.IADD R0, R0, 0x1, -R3 ;  /* 0x0000000100007824 */ /* 0x000fe200078e0a03 */
[----:B0-----:R-:W-:-:S04]  /*fac0*/  LEA R9, R5, R2, 0x18 ;  /* 0x0000000205097211 */ /* 0x001fc800078ec0ff */
[----:B------:R-:W-:-:S04]  /*fad0*/  SHF.L.U32 R0, R0, 0x1f, RZ ;  /* 0x0000001f00007819 */ /* 0x000fc800000006ff */
[----:B------:R-:W0:Y:S02]  /*fae0*/  SYNCS.PHASECHK.TRANS64.TRYWAIT P0, [R9+URZ+0x31c20], R0 ;  /* 0x031c2000090075a7 */ /* 0x000e24000800017f */
[----:B0-----:R-:W-:Y:S05]  /*faf0*/  @!P0 BRA `(.L_x_8488) ;  /* 0x00000010008c8947 */ /* 0x001fea0003800000 */
.L_x_8541:
[----:B------:R-:W-:Y:S05]  /*fb00*/  BSYNC B0 ;  /* 0x0000000000007941 */ /* 0x000fea0003800000 */
.L_x_8487:
[----:B------:R-:W-:-:S03]  /*fb10*/  UMOV UR4, 0xffffffff ;  /* 0xffffffff00047882 */ /* 0x000fc60000000000 */
[----:B------:R-:W-:Y:S05]  /*fb20*/  BRA.DIV UR4, `(.L_x_8489) ;  /* 0x0000001204947947 */ /* 0x000fea000b800000 */
[----:B0-----:R-:W0:Y:S02]  /*fb30*/  S2R R0, SR_TID.X ;  /* 0x0000000000007919 */ /* 0x001e240000002100 */
[----:B0-----:R-:W-:-:S04]  /*fb40*/  SHF.R.U32.HI R0, RZ, 0x5, R0 ;  /* 0x00000005ff007819 */ /* 0x001fc80000011600 */
[----:B------:R-:W-:-:S05]  /*fb50*/  LOP3.LUT R0, R0, 0x3, RZ, 0xc0, !PT ;  /* 0x0000000300007812 */ /* 0x000fca00078ec0ff */
[----:B------:R0:W2:Y:S02]  /*fb60*/  SHFL.IDX PT, R14, R0, RZ, 0x1f ;  /* 0x00001fff000e7589 */ /* 0x0000a400000e0000 */
.L_x_8544:
[----:B--2---:R-:W-:Y:S01]  /*fb70*/  ISETP.NE.AND P0, PT, R14, RZ, PT ;  /* 0x000000ff0e00720c */ /* 0x004fe20003f05270 */
[----:B------:R-:W-:-:S12]  /*fb80*/  BSSY B0, `(.L_x_8490) ;  /* 0x0000024000007945 */ /* 0x000fd80003800000 */
[----:B------:R-:W-:Y:S05]  /*fb90*/  @P0 BRA `(.L_x_8491) ;  /* 0x0000000000880947 */ /* 0x000fea0003800000 */
[----:B------:R-:W-:-:S03]  /*fba0*/  UMOV UR4, 0xffffffff ;  /* 0xffffffff00047882 */ /* 0x000fc60000000000 */
[----:B------:R-:W-:Y:S05]  /*fbb0*/  BRA.DIV UR4, `(.L_x_8492) ;  /* 0x0000001204a47947 */ /* 0x000fea000b800000 */
[----:B------:R-:W-:-:S13]  /*fbc0*/  ELECT P6, URZ, PT ;  /* 0x00000000003f782f */ /* 0x000fda00038c0000 */
.L_x_8547:
[----:B------:R-:W-:Y:S05]  /*fbd0*/  @!P6 BRA `(.L_x_8491) ;  /* 0x000000000078e947 */ /* 0x000fea0003800000 */
[----:B0-----:R-:W2:Y:S02]  /*fbe0*/  LDL.LU R0, [R1+0x14] ;  /* 0x0000140001007983 */ /* 0x001ea40000300800 */
[----:B--2---:R-:W-:-:S04]  /*fbf0*/  LOP3.LUT R0, R0, 0x2, RZ, 0xfc, !PT ;  /* 0x0000000200007812 */ /* 0x004fc800078efcff */
[----:B------:R-:W-:-:S13]  /*fc00*/  ISETP.NE.AND P2, PT, R0, 0x3, PT ;  /* 0x000000030000780c */ /* 0x000fda0003f45270 */
[----:B------:R-:W-:Y:S05]  /*fc10*/  @!P2 BRA `(.L_x_8493) ;  /* 0x000000000004a947 */ /* 0x000fea0003800000 */
[----:B------:R-:W-:Y:S01]  /*fc20*/  BPT.TRAP 0x1 ;  /* 0x000000040000795c */ /* 0x000fe20000300000 */
.L_x_8493:
[----:B------:R-:W-:Y:S01]  /*fc30*/  IADD3 R3, R9, 0x31c40, RZ ;  /* 0x00031c4009037810 */ /* 0x000fe20007ffe0ff */
[----:B------:R-:W-:Y:S01]  /*fc40*/  VIADD R0, R22, 0x1 ;  /* 0x0000000116007836 */ /* 0x000fe20000000000 */
[----:B------:R-:W-:-:S03]  /*fc50*/  SHF.L.U32 R2, R24, 0x1f, RZ ;  /* 0x0000001f18027819 */ /* 0x000fc600000006ff */
[----:B------:R-:W-:Y:S01]  /*fc60*/  IMAD R7, R22, 0x8, R3 ;  /* 0x0000000816077824 */ /* 0x000fe200078e0203 */
[----:B------:R-:W-:-:S03]  /*fc70*/  ISETP.NE.AND P1, PT, R0, 0x2, PT ;  /* 0x000000020000780c */ /* 0x000fc60003f25270 */
[----:B------:R-:W0:Y:S01]  /*fc80*/  SYNCS.PHASECHK.TRANS64.TRYWAIT P0, [R7+URZ], R2 ;  /* 0x00000002070075a7 */ /* 0x000e22000800017f */
[----:B------:R-:W-:Y:S02]  /*fc90*/  SEL R5, RZ, 0x1, P1 ;  /* 0x00000001ff057807 */ /* 0x000fe40000800000 */
[----:B------:R-:W-:Y:S02]  /*fca0*/  SEL R4, R0, RZ, P1 ;  /* 0x000000ff00047207 */ /* 0x000fe40000800000 */
[----:B------:R-:W-:-:S03]  /*fcb0*/  LOP3.LUT R0, R24, R5, RZ, 0x3c, !PT ;  /* 0x0000000518007212 */ /* 0x000fc600078e3cff */
[----:B------:R-:W-:Y:S01]  /*fcc0*/  IMAD R3, R4, 0x8, R3 ;  /* 0x0000000804037824 */ /* 0x000fe200078e0203 */
[----:B------:R-:W-:Y:S01]  /*fcd0*/  SHF.L.U32 R0, R0, 0x1f, RZ ;  /* 0x0000001f00007819 */ /* 0x000fe200000006ff */
[----:B0-----:R-:W-:Y:S06]  /*fce0*/  @!P0 BRA `(.L_x_8494) ;  /* 0x0000001000788947 */ /* 0x001fec0003800000 */
.L_x_8548:
[----:B------:R-:W2:Y:S02]  /*fcf0*/  SYNCS.PHASECHK.TRANS64.TRYWAIT P0, [R3+URZ], R0 ;  /* 0x00000000030075a7 */ /* 0x000ea4000800017f */
[----:B--2---:R-:W-:Y:S05]  /*fd00*/  @!P0 BRA `(.L_x_8495) ;  /* 0x0000001000848947 */ /* 0x004fea0003800000 */
.L_x_8549:
[----:B------:R-:W-:Y:S05]  /*fd10*/  @!P2 BRA `(.L_x_8496) ;  /* 0x000000000004a947 */ /* 0x000fea0003800000 */
[----:B------:R-:W-:Y:S01]  /*fd20*/  BPT.TRAP 0x1 ;  /* 0x000000040000795c */ /* 0x000fe20000300000 */
.L_x_8496:
[----:B--2---:R-:W-:-:S04]  /*fd30*/  VIADD R3, R9, 0x31c60 ;  /* 0x00031c6009037836 */ /* 0x004fc80000000000 */
[----:B------:R-:W-:-:S04]  /*fd40*/  IMAD R5, R22, 0x8, R3 ;  /* 0x0000000816057824 */ /* 0x000fc800078e0203 */
[----:B------:R-:W2:Y:S02]  /*fd50*/  SYNCS.PHASECHK.TRANS64.TRYWAIT P0, [R5+URZ], R2 ;  /* 0x00000002050075a7 */ /* 0x000ea4000800017f */
[----:B--2---:R-:W-:Y:S05]  /*fd60*/  @!P0 BRA `(.L_x_8497) ;  /* 0x0000001000808947 */ /* 0x004fea0003800000 */
.L_x_8550:
[----:B------:R-:W-:-:S07]  /*fd70*/  IMAD R3, R4, 0x8, R3 ;  /* 0x0000000804037824 */ /* 0x000fce00078e0203 */
.L_x_8498:
[----:B---3--:R3:W4:Y:S02]  /*fd80*/  SYNCS.PHASECHK.TRANS64.TRYWAIT P0, [R3+URZ], R0 ;  /* 0x00000000030075a7 */ /* 0x008724000800017f */
[----:B----4-:R-:W-:Y:S05]  /*fd90*/  @!P0 NANOSLEEP.SYNCS 0x989680 ;  /* 0x009896800000895d */ /* 0x010fea0003900000 */
[----:B------:R-:W4:Y:S02]  /*fda0*/  @!P0 SYNCS.PHASECHK.TRANS64 P0, [R3+URZ], R0 ;  /* 0x00000000030085a7 */ /* 0x000f24000800007f */
[----:B----4-:R-:W-:Y:S05]  /*fdb0*/  @!P0 BRA `(.L_x_8498) ;  /* 0xfffffffc00f08947 */ /* 0x010fea000383ffff */
.L_x_8491:
[----:B------:R-:W-:Y:S05]  /*fdc0*/  BSYNC B0 ;  /* 0x0000000000007941 */ /* 0x000fea0003800000 */
.L_x_8490:
[----:B------:R-:W-:Y:S05]  /*fdd0*/  EXIT ;  /* 0x000000000000794d */ /* 0x000fea0003800000 */
.L_x_8383:
[----:B0-----:R-:W-:-:S04]  /*fde0*/  MOV R3, UR36 ;  /* 0x0000002400037c02 */ /* 0x001fc80008000f00 */
[----:B------:R0:W1:Y:S03]  /*fdf0*/  SYNCS.PHASECHK.TRANS64.TRYWAIT P1, [R3+URZ+0x31c00], R0 ;  /* 0x031c0000030075a7 */ /* 0x000066000802017f */
[----:B-1----:R-:W-:Y:S05]  /*fe00*/  @!P1 NANOSLEEP.SYNCS 0x989680 ;  /* 0x009896800000995d */ /* 0x002fea0003900000 */
[----:B------:R-:W1:Y:S02]  /*fe10*/  @!P1 SYNCS.PHASECHK.TRANS64 P1, [R3+URZ+0x31c00], R0 ;  /* 0x031c0000030095a7 */ /* 0x000e64000802007f */
[----:B-1----:R-:W-:Y:S05]  /*fe20*/  @!P1 BRA `(.L_x_8383) ;  /* 0xfffffffc00ec9947 */ /* 0x002fea000383ffff */
[----:B------:R-:W-:Y:S05]  /*fe30*/  BRA `(.L_x_8499) ;  /* 0xffffff1400c87947 */ /* 0x000fea000383ffff */
.L_x_8387:
[----:B-1----:R1:W2:Y:S02]  /*fe40*/  SYNCS.PHASECHK.TRANS64.TRYWAIT P2, [R0+URZ+0x31c30], R3 ;  /* 0x031c3003000075a7 */ /* 0x0022a4000804017f */
[----:B--2---:R-:W-:Y:S05]  /*fe50*/  @!P2 NANOSLEEP.SYNCS 0x989680 ;  /* 0x009896800000a95d */ /* 0x004fea0003900000 */
[----:B------:R-:W2:Y:S02]  /*fe60*/  @!P2 SYNCS.PHASECHK.TRANS64 P2, [R0+URZ+0x31c30], R3 ;  /* 0x031c30030000a5a7 */ /* 0x000ea4000804007f */
[----:B--2---:R-:W-:Y:S05]  /*fe70*/  @!P2 BRA `(.L_x_8387) ;  /* 0xfffffffc00f0a947 */ /* 0x004fea000383ffff */
[----:B------:R-:W-:Y:S05]  /*fe80*/  BRA `(.L_x_8386) ;  /* 0xffffff1400ec7947 */ /* 0x000fea000383ffff */
.L_x_8392:
[----:B-1----:R-:W-:-:S04]  /*fe90*/  IMAD.U32 R9, RZ, RZ, UR6 ;  /* 0x00000006ff097e24 */ /* 0x002fc8000f8e00ff */
[----:B------:R1:W2:Y:S03]  /*fea0*/  SYNCS.PHASECHK.TRANS64.TRYWAIT P2, [R9+URZ+0x31c30], R8 ;  /* 0x031c3008090075a7 */ /* 0x0002a6000804017f */
[----:B--2---:R-:W-:Y:S05]  /*feb0*/  @!P2 NANOSLEEP.SYNCS 0x989680 ;  /* 0x009896800000a95d */ /* 0x004fea0003900000 */
[----:B------:R-:W2:Y:S02]  /*fec0*/  @!P2 SYNCS.PHASECHK.TRANS64 P2, [R9+URZ+0x31c30], R8 ;  /* 0x031c30080900a5a7 */ /* 0x000ea4000804007f */
[----:B--2---:R-:W-:Y:S05]  /*fed0*/  @!P2 BRA `(.L_x_8392) ;  /* 0xfffffffc00eca947 */ /* 0x004fea000383ffff */
[----:B------:R-:W-:Y:S05]  /*fee0*/  BRA `(.L_x_8389) ;  /* 0xffffff5800447947 */ /* 0x000fea000383ffff */
.L_x_8396:
[----:B-1----:R-:W-:-:S04]  /*fef0*/  IMAD.U32 R8, RZ, RZ, UR6 ;  /* 0x00000006ff087e24 */ /* 0x002fc8000f8e00ff */
[----:B------:R1:W2:Y:S03]  /*ff00*/  SYNCS.PHASECHK.TRANS64.TRYWAIT P2, [R8+URZ+0x31c50], R7 ;  /* 0x031c5007080075a7 */ /* 0x0002a6000804017f */
[----:B--2---:R-:W-:Y:S05]  /*ff10*/  @!P2 NANOSLEEP.SYNCS 0x989680 ;  /* 0x009896800000a95d */ /* 0x004fea0003900000 */
[----:B------:R-:W2:Y:S02]  /*ff20*/  @!P2 SYNCS.PHASECHK.TRANS64 P2, [R8+URZ+0x31c50], R7 ;  /* 0x031c50070800a5a7 */ /* 0x000ea4000804007f */
[----:B--2---:R-:W-:Y:S05]  /*ff30*/  @!P2 BRA `(.L_x_8396) ;  /* 0xfffffffc00eca947 */ /* 0x004fea000383ffff */
[----:B------:R-:W-:Y:S05]  /*ff40*/  BRA `(.L_x_8393) ;  /* 0xffffff6c00e87947 */ /* 0x000fea000383ffff */
.L_x_8401:
[----:B-1----:R-:W-:-:S04]  /*ff50*/  IMAD.U32 R5, RZ, RZ, UR9 ;  /* 0x00000009ff057e24 */ /* 0x002fc8000f8e00ff */
[----:B------:R1:W2:Y:S03]  /*ff60*/  SYNCS.PHASECHK.TRANS64.TRYWAIT P0, [R5+URZ+0x31c50], R0 ;  /* 0x031c5000050075a7 */ /* 0x0002a6000800017f */
[----:B--2---:R-:W-:Y:S05]  /*ff70*/  @!P0 NANOSLEEP.SYNCS 0x989680 ;  /* 0x009896800000895d */ /* 0x004fea0003900000 */
[----:B------:R-:W2:Y:S02]  /*ff80*/  @!P0 SYNCS.PHASECHK.TRANS64 P0, [R5+URZ+0x31c50], R0 ;  /* 0x031c5000050085a7 */ /* 0x000ea4000800007f */
[----:B--2---:R-:W-:Y:S05]  /*ff90*/  @!P0 BRA `(.L_x_8401) ;  /* 0xfffffffc00ec8947 */ /* 0x004fea000383ffff */
[----:B------:R-:W-:Y:S05]  /*ffa0*/  BRA `(.L_x_8400) ;  /* 0xffffff9800007947 */ /* 0x000fea000383ffff */
.L_x_8432:
[----:B------:R-:W0:Y:S01]  /*ffb0*/  S2R R4, SR_TID.X ;  /* 0x0000000000047919 */ /* 0x000e220000002100 */
[----:B------:R-:W-:Y:S01]  /*ffc0*/  BSSY B0, `(.L_x_8500) ;  /* 0x000000a000007945 */ /* 0x000fe20003800000 */
[----:B------:R-:W-:Y:S01]  /*ffd0*/  IMAD.MOV.U32 R12, RZ, RZ, RZ ;  /* 0x000000ffff0c7224 */ /* 0x000fe200078e00ff */
[----:B------:R-:W-:Y:S01]  /*ffe0*/  MOV R15, 0xffffffff ;  /* 0xffffffff000f7802 */ /* 0x000fe20000000f00 */
[----:B------:R-:W-:Y:S01]  /*fff0*/  IMAD.MOV.U32 R11, RZ, RZ, 0x1f ;  /* 0x0000001fff0b7424 */ /* 0x000fe200078e00ff */
[----:B0-----:R-:W-:-:S04]  /*10000*/  SHF.R.U32.HI R4, RZ, 0x5, R4 ;  /* 0x00000005ff047819 */ /* 0x001fc80000011604 */
[----:B------:R-:W-:-:S05]  /*10010*/  LOP3.LUT R4, R4, 0x3, RZ, 0xc0, !PT ;  /* 0x0000000304047812 */ /* 0x000fca00078ec0ff */
[----:B------:R-:W-:-:S07]  /*10020*/  IMAD.MOV.U32 R13, RZ, RZ, R4 ;  /* 0x000000ffff0d7224 */ /* 0x000fce00078e0004 */
[----:B-1----:R-:W-:Y:S05]  /*10030*/  WARPSYNC.COLLECTIVE R15, `(.L_x_8501) ;  /* 0x000000000f087348 */ /* 0x002fea0003c00000 */
[----:B------:R0:W2:Y:S02]  /*10040*/  SHFL.IDX P6, R14, R13, R12, R11 ;  /* 0x0000000c0d0e7389 */ /* 0x0000a400000c000b */
[----:B012---:R-:W-:Y:S01]  /*10050*/  ENDCOLLECTIVE ;  /* 0x000000000000791b */ /* 0x007fe20003800000 */
.L_x_8501:
[----:B------:R-:W-:Y:S05]  /*10060*/  BSYNC B0 ;  /* 0x0000000000007941 */ /* 0x000fea0003800000 */
.L_x_8500:
[----:B------:R-:W-:Y:S05]  /*10070*/  BRA `(.L_x_8502) ;  /* 0xffffffcc00a07947 */ /* 0x000fea000383ffff */
.L_x_8433:
[----:B------:R-:W-:Y:S01]  /*10080*/  BSSY B0, `(.L_x_8503) ;  /* 0x0000006000007945 */ /* 0x000fe20003800000 */
[----:B------:R-:W-:-:S07]  /*10090*/  IMAD.MOV.U32 R15, RZ, RZ, -0x1 ;  /* 0xffffffffff0f7424 */ /* 0x000fce00078e00ff */
[----:B-1----:R-:W-:Y:S05]  /*100a0*/  WARPSYNC.COLLECTIVE R15, `(.L_x_8504) ;  /* 0x000000000f0c7348 */ /* 0x002fea0003c00000 */
[----:B------:R-:W-:Y:S02]  /*100b0*/  ELECT P6, UR62, PT ;  /* 0x00000000003e782f */ /* 0x000fe400038c0000 */
[----:B------:R-:W-:Y:S01]  /*100c0*/  MOV R14, UR62 ;  /* 0x0000003e000e7c02 */ /* 0x000fe20008000f00 */
[----:B-1----:R-:W-:Y:S10]  /*100d0*/  ENDCOLLECTIVE ;  /* 0x000000000000791b */ /* 0x002ff40003800000 */
.L_x_8504:
[----:B------:R-:W-:Y:S05]  /*100e0*/  BSYNC B0 ;  /* 0x0000000000007941 */ /* 0x000fea0003800000 */
.L_x_8503:
[----:B------:R-:W-:Y:S05]  /*100f0*/  BRA `(.L_x_8505) ;  /* 0xffffffcc00947947 */ /* 0x000fea000383ffff */
.L_x_8436:
[----:B--2---:R2:W3:Y:S02]  /*10100*/  SYNCS.PHASECHK.TRANS64.TRYWAIT P0, [R5+URZ+0x31c40], R4 ;  /* 0x031c4004050075a7 */ /* 0x0044e4000800017f */
[----:B---3--:R-:W-:Y:S05]  /*10110*/  @!P0 NANOSLEEP.SYNCS 0x989680 ;  /* 0x009896800000895d */ /* 0x008fea0003900000 */
[----:B------:R-:W3:Y:S02]  /*10120*/  @!P0 SYNCS.PHASECHK.TRANS64 P0, [R5+URZ+0x31c40], R4 ;  /* 0x031c4004050085a7 */ /* 0x000ee4000800007f */
[----:B---3--:R-:W-:Y:S05]  /*10130*/  @!P0 BRA `(.L_x_8436) ;  /* 0xfffffffc00f08947 */ /* 0x008fea000383ffff */
[----:B------:R-:W-:Y:S05]  /*10140*/  BRA `(.L_x_8506) ;  /* 0xffffffcc00ec7947 */ /* 0x000fea000383ffff */
.L_x_8439:
[----:B0-----:R0:W2:Y:S02]  /*10150*/  SYNCS.PHASECHK.TRANS64.TRYWAIT P0, [R26+URZ+0x31c20], R5 ;  /* 0x031c20051a0075a7 */ /* 0x0010a4000800017f */
[----:B--2---:R-:W-:Y:S05]  /*10160*/  @!P0 NANOSLEEP.SYNCS 0x989680 ;  /* 0x009896800000895d */ /* 0x004fea0003900000 */
[----:B------:R-:W2:Y:S02]  /*10170*/  @!P0 SYNCS.PHASECHK.TRANS64 P0, [R26+URZ+0x31c20], R5 ;  /* 0x031c20051a0085a7 */ /* 0x000ea4000800007f */
[----:B--2---:R-:W-:Y:S05]  /*10180*/  @!P0 BRA `(.L_x_8439) ;  /* 0xfffffffc00f08947 */ /* 0x004fea000383ffff */
[----:B------:R-:W-:Y:S05]  /*10190*/  BRA `(.L_x_8507) ;  /* 0xffffffd4001c7947 */ /* 0x000fea000383ffff */
.L_x_8447:
[----:B--2---:R2:W3:Y:S02]  /*101a0*/  SYNCS.PHASECHK.TRANS64.TRYWAIT P0, [R3+URZ+0x31c40], R2 ;  /* 0x031c4002030075a7 */ /* 0x0044e4000800017f */
[----:B---3--:R-:W-:Y:S05]  /*101b0*/  @!P0 NANOSLEEP.SYNCS 0x989680 ;  /* 0x009896800000895d */ /* 0x008fea0003900000 */
[----:B------:R-:W3:Y:S02]  /*101c0*/  @!P0 SYNCS.PHASECHK.TRANS64 P0, [R3+URZ+0x31c40], R2 ;  /* 0x031c4002030085a7 */ /* 0x000ee4000800007f */
[----:B---3--:R-:W-:Y:S05]  /*101d0*/  @!P0 BRA `(.L_x_8447) ;  /* 0xfffffffc00f08947 */ /* 0x008fea000383ffff */
[----:B------:R-:W-:Y:S05]  /*101e0*/  BRA `(.L_x_8508) ;  /* 0xffffffd400c47947 */ /* 0x000fea000383ffff */
.L_x_8449:
[----:B0-----:R0:W2:Y:S02]  /*101f0*/  SYNCS.PHASECHK.TRANS64.TRYWAIT P0, [R2+URZ+0x60], R5 ;  /* 0x00006005020075a7 */ /* 0x0010a4000800017f */
[----:B--2---:R-:W-:Y:S05]  /*10200*/  @!P0 NANOSLEEP.SYNCS 0x989680 ;  /* 0x009896800000895d */ /* 0x004fea0003900000 */
[----:B------:R-:W2:Y:S02]  /*10210*/  @!P0 SYNCS.PHASECHK.TRANS64 P0, [R2+URZ+0x60], R5 ;  /* 0x00006005020085a7 */ /* 0x000ea4000800007f */
[----:B--2---:R-:W-:Y:S05]  /*10220*/  @!P0 BRA `(.L_x_8449) ;  /* 0xfffffffc00f08947 */ /* 0x004fea000383ffff */
[----:B------:R-:W-:Y:S05]  /*10230*/  BRA `(.L_x_8509) ;  /* 0xffffffd800507947 */ /* 0x000fea000383ffff */
.L_x_8454:
[----:B---3--:R3:W4:Y:S02]  /*10240*/  SYNCS.PHASECHK.TRANS64.TRYWAIT P0, [R3+URZ+0x31c40], R2 ;  /* 0x031c4002030075a7 */ /* 0x008724000800017f */
[----:B----4-:R-:W-:Y:S05]  /*10250*/  @!P0 NANOSLEEP.SYNCS 0x989680 ;  /* 0x009896800000895d */ /* 0x010fea0003900000 */
[----:B------:R-:W4:Y:S02]  /*10260*/  @!P0 SYNCS.PHASECHK.TRANS64 P0, [R3+URZ+0x31c40], R2 ;  /* 0x031c4002030085a7 */ /* 0x000f24000800007f */
[----:B----4-:R-:W-:Y:S05]  /*10270*/  @!P0 BRA `(.L_x_8454) ;  /* 0xfffffffc00f08947 */ /* 0x010fea000383ffff */
[----:B------:R-:W-:Y:S05]  /*10280*/  BRA `(.L_x_8510) ;  /* 0xffffffdc00807947 */ /* 0x000fea000383ffff */
.L_x_8456:
[----:B0-----:R0:W2:Y:S02]  /*10290*/  SYNCS.PHASECHK.TRANS64.TRYWAIT P1, [R3+URZ+0x60], R24 ;  /* 0x00006018030075a7 */ /* 0x0010a4000802017f */
[----:B--2---:R-:W-:Y:S05]  /*102a0*/  @!P1 NANOSLEEP.SYNCS 0x989680 ;  /* 0x009896800000995d */ /* 0x004fea0003900000 */
[----:B------:R-:W2:Y:S02]  /*102b0*/  @!P1 SYNCS.PHASECHK.TRANS64 P1, [R3+URZ+0x60], R24 ;  /* 0x00006018030095a7 */ /* 0x000ea4000802007f */
[----:B--2---:R-:W-:Y:S05]  /*102c0*/  @!P1 BRA `(.L_x_8456) ;  /* 0xfffffffc00f09947 */ /* 0x004fea000383ffff */
[----:B------:R-:W-:Y:S05]  /*102d0*/  BRA `(.L_x_8511) ;  /* 0xffffffe0000c7947 */ /* 0x000fea000383ffff */
.L_x_8461:
[----:B--2---:R2:W3:Y:S02]  /*102e0*/  SYNCS.PHASECHK.TRANS64.TRYWAIT P0, [R2+URZ+0x31c40], R3 ;  /* 0x031c4003020075a7 */ /* 0x0044e4000800017f */
[----:B---3--:R-:W-:Y:S05]  /*102f0*/  @!P0 NANOSLEEP.SYNCS 0x989680 ;  /* 0x009896800000895d */ /* 0x008fea0003900000 */
[----:B------:R-:W3:Y:S02]  /*10300*/  @!P0 SYNCS.PHASECHK.TRANS64 P0, [R2+URZ+0x31c40], R3 ;  /* 0x031c4003020085a7 */ /* 0x000ee4000800007f */
[----:B---3--:R-:W-:Y:S05]  /*10310*/  @!P0 BRA `(.L_x_8461) ;  /* 0xfffffffc00f08947 */ /* 0x008fea000383ffff */
[----:B------:R-:W-:Y:S05]  /*10320*/  BRA `(.L_x_8512) ;  /* 0xffffffe400147947 */ /* 0x000fea000383ffff */
.L_x_8463:
[----:B0-----:R0:W2:Y:S02]  /*10330*/  SYNCS.PHASECHK.TRANS64.TRYWAIT P1, [R2+URZ+0x60], R11 ;  /* 0x0000600b020075a7 */ /* 0x0010a4000802017f */
[----:B--2---:R-:W-:Y:S05]  /*10340*/  @!P1 NANOSLEEP.SYNCS 0x989680 ;  /* 0x009896800000995d */ /* 0x004fea0003900000 */
[----:B------:R-:W2:Y:S02]  /*10350*/  @!P1 SYNCS.PHASECHK.TRANS64 P1, [R2+URZ+0x60], R11 ;  /* 0x0000600b020095a7 */ /* 0x000ea4000802007f */
[----:B--2---:R-:W-:Y:S05]  /*10360*/  @!P1 BRA `(.L_x_8463) ;  /* 0xfffffffc00f09947 */ /* 0x004fea000383ffff */
[----:B------:R-:W-:Y:S05]  /*10370*/  BRA `(.L_x_8513) ;  /* 0xffffffe400a87947 */ /* 0x000fea000383ffff */
.L_x_8470:
[----:B--2---:R2:W3:Y:S02]  /*10380*/  SYNCS.PHASECHK.TRANS64.TRYWAIT P0, [R3+URZ+0x31c60], R2 ;  /* 0x031c6002030075a7 */ /* 0x0044e4000800017f */
[----:B---3--:R-:W-:Y:S05]  /*10390*/  @!P0 NANOSLEEP.SYNCS 0x989680 ;  /* 0x009896800000895d */ /* 0x008fea0003900000 */
[----:B------:R-:W3:Y:S02]  /*103a0*/  @!P0 SYNCS.PHASECHK.TRANS64 P0, [R3+URZ+0x31c60], R2 ;  /* 0x031c6002030085a7 */ /* 0x000ee4000800007f */
[----:B---3--:R-:W-:Y:S05]  /*103b0*/  @!P0 BRA `(.L_x_8470) ;  /* 0xfffffffc00f08947 */ /* 0x008fea000383ffff */
[----:B------:R-:W-:Y:S05]  /*103c0*/  BRA `(.L_x_8514) ;  /* 0xffffffe800907947 */ /* 0x000fea000383ffff */
.L_x_8472:
[----:B------:R-:W-:Y:S01]  /*103d0*/  BSSY B0, `(.L_x_8515) ;  /* 0x0000008000007945 */ /* 0x000fe20003800000 */
[----:B------:R-:W-:Y:S02]  /*103e0*/  IMAD.MOV.U32 R13, RZ, RZ, R16 ;  /* 0x000000ffff0d7224 */ /* 0x000fe400078e0010 */
[----:B------:R-:W-:Y:S02]  /*103f0*/  IMAD.MOV.U32 R12, RZ, RZ, RZ ;  /* 0x000000ffff0c7224 */ /* 0x000fe400078e00ff */
[----:B------:R-:W-:Y:S02]  /*10400*/  IMAD.MOV.U32 R11, RZ, RZ, 0x1f ;  /* 0x0000001fff0b7424 */ /* 0x000fe400078e00ff */
[----:B------:R-:W-:-:S07]  /*10410*/  IMAD.MOV.U32 R15, RZ, RZ, -0x1 ;  /* 0xffffffffff0f7424 */ /* 0x000fce00078e00ff */
[----:B01----:R-:W-:Y:S05]  /*10420*/  WARPSYNC.COLLECTIVE R15, `(.L_x_8516) ;  /* 0x000000000f087348 */ /* 0x003fea0003c00000 */
[----:B------:R2:W3:Y:S02]  /*10430*/  SHFL.IDX P6, R14, R13, R12, R11 ;  /* 0x0000000c0d0e7389 */ /* 0x0004e400000c000b */
[----:B0123--:R-:W-:Y:S01]  /*10440*/  ENDCOLLECTIVE ;  /* 0x000000000000791b */ /* 0x00ffe20003800000 */
.L_x_8516:
[----:B------:R-:W-:Y:S05]  /*10450*/  BSYNC B0 ;  /* 0x0000000000007941 */ /* 0x000fea0003800000 */
.L_x_8515:
[----:B------:R-:W-:Y:S01]  /*10460*/  MOV R13, R16 ;  /* 0x00000010000d7202 */ /* 0x000fe20000000f00 */
[----:B------:R-:W-:Y:S02]  /*10470*/  IMAD.MOV.U32 R12, RZ, RZ, 0x1 ;  /* 0x00000001ff0c7424 */ /* 0x000fe400078e00ff */
[----:B------:R-:W-:Y:S02]  /*10480*/  IMAD.MOV.U32 R11, RZ, RZ, 0x1f ;  /* 0x0000001fff0b7424 */ /* 0x000fe400078e00ff */
[----:B------:R-:W-:Y:S02]  /*10490*/  IMAD.MOV.U32 R15, RZ, RZ, -0x1 ;  /* 0xffffffffff0f7424 */ /* 0x000fe400078e00ff */
[----:B------:R-:W-:-:S07]  /*104a0*/  IMAD.MOV.U32 R5, RZ, RZ, R14 ;  /* 0x000000ffff057224 */ /* 0x000fce00078e000e */
[----:B------:R-:W-:Y:S05]  /*104b0*/  WARPSYNC.COLLECTIVE R15, `(.L_x_8517) ;  /* 0x000000000f087348 */ /* 0x000fea0003c00000 */
[----:B------:R0:W1:Y:S02]  /*104c0*/  SHFL.IDX P6, R14, R13, R12, R11 ;  /* 0x0000000c0d0e7389 */ /* 0x00006400000c000b */
[----:B01----:R-:W-:Y:S01]  /*104d0*/  ENDCOLLECTIVE ;  /* 0x000000000000791b */ /* 0x003fe20003800000 */
.L_x_8517:
[----:B------:R-:W-:Y:S01]  /*104e0*/  IMAD.MOV.U32 R4, RZ, RZ, R14 ;  /* 0x000000ffff047224 */ /* 0x000fe200078e000e */
[----:B------:R-:W-:Y:S06]  /*104f0*/  BRA `(.L_x_8518) ;  /* 0xffffffec00047947 */ /* 0x000fec000383ffff */
.L_x_8475:
[----:B------:R-:W-:Y:S01]  /*10500*/  BSSY B0, `(.L_x_8519) ;  /* 0x0000008000007945 */ /* 0x000fe20003800000 */
[----:B-----5:R-:W-:Y:S01]  /*10510*/  IMAD.MOV.U32 R13, RZ, RZ, R2 ;  /* 0x000000ffff0d7224 */ /* 0x020fe200078e0002 */
[----:B------:R-:W-:Y:S01]  /*10520*/  MOV R11, RZ ;  /* 0x000000ff000b7202 */ /* 0x000fe20000000f00 */
[----:B------:R-:W-:Y:S02]  /*10530*/  IMAD.MOV.U32 R12, RZ, RZ, 0x1 ;  /* 0x00000001ff0c7424 */ /* 0x000fe400078e00ff */
[----:B------:R-:W-:-:S07]  /*10540*/  IMAD.MOV.U32 R15, RZ, RZ, -0x1 ;  /* 0xffffffffff0f7424 */ /* 0x000fce00078e00ff */
[----:B01234-:R-:W-:Y:S05]  /*10550*/  WARPSYNC.COLLECTIVE R15, `(.L_x_8520) ;  /* 0x000000000f087348 */ /* 0x01ffea0003c00000 */
[----:B------:R0:W0:Y:S02]  /*10560*/  SHFL.UP P6, R14, R13, R12, R11 ;  /* 0x0400000c0d0e7389 */ /* 0x00002400000c000b */
[----:B01234-:R-:W-:Y:S01]  /*10570*/  ENDCOLLECTIVE ;  /* 0x000000000000791b */ /* 0x01ffe20003800000 */
.L_x_8520:
[----:B------:R-:W-:Y:S05]  /*10580*/  BSYNC B0 ;  /* 0x0000000000007941 */ /* 0x000fea0003800000 */
.L_x_8519:
        /* <DEDUP_REMOVED lines=10> */
.L_x_8521:
        /* <DEDUP_REMOVED lines=8> */
.L_x_8522:
        /* <DEDUP_REMOVED lines=8> */
.L_x_8523:
        /* <DEDUP_REMOVED lines=8> */
.L_x_8524:
        /* <DEDUP_REMOVED lines=8> */
.L_x_8525:
[----:B------:R-:W-:Y:S05]  /*10830*/  BRA `(.L_x_8526) ;  /* 0xffffffe800c07947 */ /* 0x000fea000383ffff */
.L_x_8480:
[----:B------:R-:W-:Y:S01]  /*10840*/  BSSY B0, `(.L_x_8527) ;  /* 0x0000008000007945 */ /* 0x000fe20003800000 */
[----:B-----5:R-:W-:Y:S01]  /*10850*/  IMAD.MOV.U32 R13, RZ, RZ, R2 ;  /* 0x000000ffff0d7224 */ /* 0x020fe200078e0002 */
[----:B------:R-:W-:Y:S01]  /*10860*/  MOV R11, RZ ;  /* 0x000000ff000b7202 */ /* 0x000fe20000000f00 */
[----:B------:R-:W-:Y:S02]  /*10870*/  IMAD.MOV.U32 R12, RZ, RZ, 0x1 ;  /* 0x00000001ff0c7424 */ /* 0x000fe400078e00ff */
[----:B------:R-:W-:-:S07]  /*10880*/  IMAD.MOV.U32 R15, RZ, RZ, -0x1 ;  /* 0xffffffffff0f7424 */ /* 0x000fce00078e00ff */
[----:B012---:R-:W-:Y:S05]  /*10890*/  WARPSYNC.COLLECTIVE R15, `(.L_x_8528) ;  /* 0x000000000f087348 */ /* 0x007fea0003c00000 */
[----:B------:R3:W4:Y:S02]  /*108a0*/  SHFL.UP P6, R14, R13, R12, R11 ;  /* 0x0400000c0d0e7389 */ /* 0x00072400000c000b */
[----:B01234-:R-:W-:Y:S01]  /*108b0*/  ENDCOLLECTIVE ;  /* 0x000000000000791b */ /* 0x01ffe20003800000 */
.L_x_8528:
[----:B------:R-:W-:Y:S05]  /*108c0*/  BSYNC B0 ;  /* 0x0000000000007941 */ /* 0x000fea0003800000 */
.L_x_8527:
        /* <DEDUP_REMOVED lines=10> */
.L_x_8529:
        /* <DEDUP_REMOVED lines=8> */
.L_x_8530:
        /* <DEDUP_REMOVED lines=8> */
.L_x_8531:
        /* <DEDUP_REMOVED lines=8> */
.L_x_8532:
        /* <DEDUP_REMOVED lines=8> */
.L_x_8533:
[----:B------:R-:W-:Y:S05]  /*10b70*/  BRA `(.L_x_8534) ;  /* 0xffffffe8009c7947 */ /* 0x000fea000383ffff */
.L_x_8482:
[----:B------:R-:W-:Y:S01]  /*10b80*/  BSSY B0, `(.L_x_8535) ;  /* 0x0000006000007945 */ /* 0x000fe20003800000 */
[----:B------:R-:W-:Y:S01]  /*10b90*/  PLOP3.LUT P6, PT, P6, PT, PT, 0x8, 0x0 ;  /* 0x000000000000781c */ /* 0x000fe200037ce170 */
[----:B------:R-:W-:-:S12]  /*10ba0*/  IMAD.MOV.U32 R15, RZ, RZ, -0x1 ;  /* 0xffffffffff0f7424 */ /* 0x000fd800078e00ff */
[----:B01----:R-:W-:Y:S05]  /*10bb0*/  WARPSYNC.COLLECTIVE R15, `(.L_x_8536) ;  /* 0x000000000f087348 */ /* 0x003fea0003c00000 */
[----:B------:R-:W-:Y:S01]  /*10bc0*/  VOTE.ANY R14, PT, P6 ;  /* 0x00000000000e7806 */ /* 0x000fe200030e0100 */
[----:B01----:R-:W-:Y:S06]  /*10bd0*/  ENDCOLLECTIVE ;  /* 0x000000000000791b */ /* 0x003fec0003800000 */
.L_x_8536:
[----:B------:R-:W-:Y:S05]  /*10be0*/  BSYNC B0 ;  /* 0x0000000000007941 */ /* 0x000fea0003800000 */
.L_x_8535:
        /* <DEDUP_REMOVED lines=9> */
.L_x_8537:
[----:B------:R-:W-:Y:S01]  /*10c80*/  IMAD.MOV.U32 R17, RZ, RZ, R14 ;  /* 0x000000ffff117224 */ /* 0x000fe200078e000e */
[----:B------:R-:W-:Y:S06]  /*10c90*/  BRA `(.L_x_8538) ;  /* 0xffffffe8008c7947 */ /* 0x000fec000383ffff */
.L_x_8484:
[----:B------:R-:W-:Y:S01]  /*10ca0*/  BSSY B0, `(.L_x_8539) ;  /* 0x0000007000007945 */ /* 0x000fe20003800000 */
[----:B------:R-:W-:Y:S01]  /*10cb0*/  IMAD.MOV.U32 R13, RZ, RZ, R8 ;  /* 0x000000ffff0d7224 */ /* 0x000fe200078e0008 */
[----:B------:R-:W-:Y:S01]  /*10cc0*/  MOV R15, 0xffffffff ;  /* 0xffffffff000f7802 */ /* 0x000fe20000000f00 */
[----:B------:R-:W-:-:S07]  /*10cd0*/  IMAD.MOV.U32 R11, RZ, RZ, 0x1f ;  /* 0x0000001fff0b7424 */ /* 0x000fce00078e00ff */
[----:B0123--:R-:W-:Y:S05]  /*10ce0*/  WARPSYNC.COLLECTIVE R15, `(.L_x_8540) ;  /* 0x000000000f087348 */ /* 0x00ffea0003c00000 */
[----:B------:R4:W0:Y:S02]  /*10cf0*/  SHFL.IDX P6, R14, R13, R12, R11 ;  /* 0x0000000c0d0e7389 */ /* 0x00082400000c000b */
[----:B01234-:R-:W-:Y:S01]  /*10d00*/  ENDCOLLECTIVE ;  /* 0x000000000000791b */ /* 0x01ffe20003800000 */
.L_x_8540:
[----:B------:R-:W-:Y:S05]  /*10d10*/  BSYNC B0 ;  /* 0x0000000000007941 */ /* 0x000fea0003800000 */
.L_x_8539:
[----:B------:R-:W-:Y:S05]  /*10d20*/  BRA `(.L_x_8483) ;  /* 0xffffffe800847947 */ /* 0x000fea000383ffff */
.L_x_8488:
[----:B0-----:R0:W2:Y:S02]  /*10d30*/  SYNCS.PHASECHK.TRANS64.TRYWAIT P0, [R9+URZ+0x31c20], R0 ;  /* 0x031c2000090075a7 */ /* 0x0010a4000800017f */
[----:B--2---:R-:W-:Y:S05]  /*10d40*/  @!P0 NANOSLEEP.SYNCS 0x989680 ;  /* 0x009896800000895d */ /* 0x004fea0003900000 */
[----:B------:R-:W2:Y:S02]  /*10d50*/  @!P0 SYNCS.PHASECHK.TRANS64 P0, [R9+URZ+0x31c20], R0 ;  /* 0x031c2000090085a7 */ /* 0x000ea4000800007f */
[----:B--2---:R-:W-:Y:S05]  /*10d60*/  @!P0 BRA `(.L_x_8488) ;  /* 0xfffffffc00f08947 */ /* 0x004fea000383ffff */
[----:B------:R-:W-:Y:S05]  /*10d70*/  BRA `(.L_x_8541) ;  /* 0xffffffec00607947 */ /* 0x000fea000383ffff */
.L_x_8489:
[----:B------:R-:W2:Y:S01]  /*10d80*/  S2R R2, SR_TID.X ;  /* 0x0000000000027919 */ /* 0x000ea20000002100 */
[----:B------:R-:W-:Y:S01]  /*10d90*/  BSSY B0, `(.L_x_8542) ;  /* 0x000000a000007945 */ /* 0x000fe20003800000 */
[----:B------:R-:W-:Y:S02]  /*10da0*/  IMAD.MOV.U32 R12, RZ, RZ, RZ ;  /* 0x000000ffff0c7224 */ /* 0x000fe400078e00ff */
[----:B------:R-:W-:Y:S02]  /*10db0*/  IMAD.MOV.U32 R11, RZ, RZ, 0x1f ;  /* 0x0000001fff0b7424 */ /* 0x000fe400078e00ff */
[----:B------:R-:W-:Y:S01]  /*10dc0*/  IMAD.MOV.U32 R15, RZ, RZ, -0x1 ;  /* 0xffffffffff0f7424 */ /* 0x000fe200078e00ff */
[----:B--2---:R-:W-:-:S04]  /*10dd0*/  SHF.R.U32.HI R2, RZ, 0x5, R2 ;  /* 0x00000005ff027819 */ /* 0x004fc80000011602 */
[----:B------:R-:W-:-:S05]  /*10de0*/  LOP3.LUT R2, R2, 0x3, RZ, 0xc0, !PT ;  /* 0x0000000302027812 */ /* 0x000fca00078ec0ff */
[----:B------:R-:W-:-:S07]  /*10df0*/  IMAD.MOV.U32 R13, RZ, RZ, R2 ;  /* 0x000000ffff0d7224 */ /* 0x000fce00078e0002 */
[----:B01----:R-:W-:Y:S05]  /*10e00*/  WARPSYNC.COLLECTIVE R15, `(.L_x_8543) ;  /* 0x000000000f087348 */ /* 0x003fea0003c00000 */
[----:B------:R2:W3:Y:S02]  /*10e10*/  SHFL.IDX P6, R14, R13, R12, R11 ;  /* 0x0000000c0d0e7389 */ /* 0x0004e400000c000b */
[----:B0123--:R-:W-:Y:S01]  /*10e20*/  ENDCOLLECTIVE ;  /* 0x000000000000791b */ /* 0x00ffe20003800000 */
.L_x_8543:
[----:B------:R-:W-:Y:S05]  /*10e30*/  BSYNC B0 ;  /* 0x0000000000007941 */ /* 0x000fea0003800000 */
.L_x_8542:
[----:B------:R-:W-:Y:S05]  /*10e40*/  BRA `(.L_x_8544) ;  /* 0xffffffec00487947 */ /* 0x000fea000383ffff */
.L_x_8492:
[----:B------:R-:W-:Y:S01]  /*10e50*/  BSSY B1, `(.L_x_8545) ;  /* 0x0000006000017945 */ /* 0x000fe20003800000 */
[----:B------:R-:W-:-:S07]  /*10e60*/  IMAD.MOV.U32 R15, RZ, RZ, -0x1 ;  /* 0xffffffffff0f7424 */ /* 0x000fce00078e00ff */
[----:B01----:R-:W-:Y:S05]  /*10e70*/  WARPSYNC.COLLECTIVE R15, `(.L_x_8546) ;  /* 0x000000000f0c7348 */ /* 0x003fea0003c00000 */
[----:B------:R-:W-:Y:S02]  /*10e80*/  ELECT P6, UR62, PT ;  /* 0x00000000003e782f */ /* 0x000fe400038c0000 */
[----:B------:R-:W-:Y:S01]  /*10e90*/  MOV R14, UR62 ;  /* 0x0000003e000e7c02 */ /* 0x000fe20008000f00 */
[----:B01----:R-:W-:Y:S10]  /*10ea0*/  ENDCOLLECTIVE ;  /* 0x000000000000791b */ /* 0x003ff40003800000 */
.L_x_8546:
[----:B------:R-:W-:Y:S05]  /*10eb0*/  BSYNC B1 ;  /* 0x0000000000017941 */ /* 0x000fea0003800000 */
.L_x_8545:
[----:B------:R-:W-:Y:S05]  /*10ec0*/  BRA `(.L_x_8547) ;  /* 0xffffffec00407947 */ /* 0x000fea000383ffff */
.L_x_8494:
[----:B0-----:R0:W2:Y:S02]  /*10ed0*/  SYNCS.PHASECHK.TRANS64.TRYWAIT P0, [R7+URZ], R2 ;  /* 0x00000002070075a7 */ /* 0x0010a4000800017f */
[----:B--2---:R-:W-:Y:S05]  /*10ee0*/  @!P0 NANOSLEEP.SYNCS 0x989680 ;  /* 0x009896800000895d */ /* 0x004fea0003900000 */
[----:B------:R-:W2:Y:S02]  /*10ef0*/  @!P0 SYNCS.PHASECHK.TRANS64 P0, [R7+URZ], R2 ;  /* 0x00000002070085a7 */ /* 0x000ea4000800007f */
[----:B--2---:R-:W-:Y:S05]  /*10f00*/  @!P0 BRA `(.L_x_8494) ;  /* 0xfffffffc00f08947 */ /* 0x004fea000383ffff */
[----:B------:R-:W-:Y:S05]  /*10f10*/  BRA `(.L_x_8548) ;  /* 0xffffffec00747947 */ /* 0x000fea000383ffff */
.L_x_8495:
[----:B--2---:R2:W3:Y:S02]  /*10f20*/  SYNCS.PHASECHK.TRANS64.TRYWAIT P0, [R3+URZ], R0 ;  /* 0x00000000030075a7 */ /* 0x0044e4000800017f */
[----:B---3--:R-:W-:Y:S05]  /*10f30*/  @!P0 NANOSLEEP.SYNCS 0x989680 ;  /* 0x009896800000895d */ /* 0x008fea0003900000 */
[----:B------:R-:W3:Y:S02]  /*10f40*/  @!P0 SYNCS.PHASECHK.TRANS64 P0, [R3+URZ], R0 ;  /* 0x00000000030085a7 */ /* 0x000ee4000800007f */
[----:B---3--:R-:W-:Y:S05]  /*10f50*/  @!P0 BRA `(.L_x_8495) ;  /* 0xfffffffc00f08947 */ /* 0x008fea000383ffff */
[----:B------:R-:W-:Y:S05]  /*10f60*/  BRA `(.L_x_8549) ;  /* 0xffffffec00687947 */ /* 0x000fea000383ffff */
.L_x_8497:
[----:B--2---:R2:W3:Y:S02]  /*10f70*/  SYNCS.PHASECHK.TRANS64.TRYWAIT P0, [R5+URZ], R2 ;  /* 0x00000002050075a7 */ /* 0x0044e4000800017f */
[----:B---3--:R-:W-:Y:S05]  /*10f80*/  @!P0 NANOSLEEP.SYNCS 0x989680 ;  /* 0x009896800000895d */ /* 0x008fea0003900000 */
[----:B------:R-:W3:Y:S02]  /*10f90*/  @!P0 SYNCS.PHASECHK.TRANS64 P0, [R5+URZ], R2 ;  /* 0x00000002050085a7 */ /* 0x000ee4000800007f */
[----:B---3--:R-:W-:Y:S05]  /*10fa0*/  @!P0 BRA `(.L_x_8497) ;  /* 0xfffffffc00f08947 */ /* 0x008fea000383ffff */
[----:B------:R-:W-:Y:S05]  /*10fb0*/  BRA `(.L_x_8550) ;  /* 0xffffffec006c7947 */ /* 0x000fea000383ffff */
.L_x_8551:
        /* <DEDUP_REMOVED lines=12> */
.L_x_12777:


//--------------------- .text._ZN7cutlass13device_kernelIN5flash11enable_sm90INS1_16FlashAttnFwdSm90INS1_25CollectiveMainloopFwdSm90ILi2EN4cute5tupleIJNS5_1CILi1EEES8_S8_EEENS6_IJNS7_ILi192EEENS7_ILi144EEENS7_ILi96EEEEEELi96ENS_6half_tEfNS_4arch4Sm90ELb0ELb0ELb1ELb1ELb0ELb1ELb0ELb0ELb1ELb0ELb0ELb0EEENS1_21CollectiveEpilogueFwdINS6_IJSA_SC_SB_EEES9_SE_SG_Li384ELb1ELb0ELb0ELb0EEENS1_36VarlenDynamicPersistentTileSchedulerILi192ELi144ELi384ELi32ELb0ELb0ELb1ELb0ELb1ELb1EEEEEEEEEvNT_6ParamsE --------------------------
	.section	.text._ZN7cutlass13device_kernelIN5flash11enable_sm90INS1_16FlashAttnFwdSm90INS1_25CollectiveMainloopFwdSm90ILi2EN4cute5tupleIJNS5_1CILi1EEES8_S8_EEENS6_IJNS7_ILi192EEENS7_ILi144EEENS7_ILi96EEEEEELi96ENS_6half_tEfNS_4arch4Sm90ELb0ELb0ELb1ELb1ELb0ELb1ELb0ELb0ELb1ELb0ELb0ELb0EEENS1_21CollectiveEpilogueFwdINS6_IJSA_SC_SB_EEES9_SE_SG_Li384ELb1ELb0ELb0ELb0EEENS1_36VarlenDynamicPersistentTileSchedulerILi192ELi144ELi384ELi32ELb0ELb0ELb1ELb0ELb1ELb1EEEEEEEEEvNT_6ParamsE,"ax",@progbits
	.align	128
.text._ZN7cutlass13device_kernelIN5flash11enable_sm90INS1_16FlashAttnFwdSm90INS1_25CollectiveMainloopFwdSm90ILi2EN4cute5tupleIJNS5_1CILi1EEES8_S8_EEENS6_IJNS7_ILi192EEENS7_ILi144EEENS7_ILi96EEEEEELi96ENS_6half_tEfNS_4arch4Sm90ELb0ELb0ELb1ELb1ELb0ELb1ELb0ELb0ELb1ELb0ELb0ELb0EEENS1_21CollectiveEpilogueFwdINS6_IJSA_SC_SB_EEES9_SE_SG_Li384ELb1ELb0ELb0ELb0EEENS1_36VarlenDynamicPersistentTileSchedulerILi192ELi144ELi384ELi32ELb0ELb0ELb1ELb0ELb1ELb1EEEEEEEEEvNT_6ParamsE:
        .type           _ZN7cutlass13device_kernelIN5flash11enable_sm90INS1_16FlashAttnFwdSm90INS1_25CollectiveMainloopFwdSm90ILi2EN4cute5tupleIJNS5_1CILi1EEES8_S8_EEENS6_IJNS7_ILi192EEENS7_ILi144EEENS7_ILi96EEEEEELi96ENS_6half_tEfNS_4arch4Sm90ELb0ELb0ELb1ELb1ELb0ELb1ELb0ELb0ELb1ELb0ELb0ELb0EEENS1_21CollectiveEpilogueFwdINS6_IJSA_SC_SB_EEES9_SE_SG_Li384ELb1ELb0ELb0ELb0EEENS1_36VarlenDynamicPersistentTileSchedulerILi192ELi144ELi384ELi32ELb0ELb0ELb1ELb0ELb1ELb1EEEEEEEEEvNT_6ParamsE,@function
        .size           _ZN7cutlass13device_kernelIN5flash11enable_sm90INS1_16FlashAttnFwdSm90INS1_25CollectiveMainloopFwdSm90ILi2EN4cute5tupleIJNS5_1CILi1EEES8_S8_EEENS6_IJNS7_ILi192EEENS7_ILi144EEENS7_ILi96EEEEEELi96ENS_6half_tEfNS_4arch4Sm90ELb0ELb0ELb1ELb1ELb0ELb1ELb0ELb0ELb1ELb0ELb0ELb0EEENS1_21CollectiveEpilogueFwdINS6_IJSA_SC_SB_EEES9_SE_SG_Li384ELb1ELb0ELb0ELb0EEENS1_36VarlenDynamicPersistentTileSchedulerILi192ELi144ELi384ELi32ELb0ELb0ELb1ELb0ELb1ELb1EEEEEEEEEvNT_6ParamsE,(.L_x_12778 - _ZN7cutlass13device_kernelIN5flash11enable_sm90INS1_16FlashAttnFwdSm90INS1_25CollectiveMainloopFwdSm90ILi2EN4cute5tupleIJNS5_1CILi1EEES8_S8_EEENS6_IJNS7_ILi192EEENS7_ILi144EEENS7_ILi96EEEEEELi96ENS_6half_tEfNS_4arch4Sm90ELb0ELb0ELb1ELb1ELb0ELb1ELb0ELb0ELb1ELb0ELb0ELb0EEENS1_21CollectiveEpilogueFwdINS6_IJSA_SC_SB_EEES9_SE_SG_Li384ELb1ELb0ELb0ELb0EEENS1_36VarlenDynamicPersistentTileSchedulerILi192ELi144ELi384ELi32ELb0ELb0ELb1ELb0ELb1ELb1EEEEEEEEEvNT_6ParamsE)
        .other          _ZN7cutlass13device_kernelIN5flash11enable_sm90INS1_16FlashAttnFwdSm90INS1_25CollectiveMainloopFwdSm90ILi2EN4cute5tupleIJNS5_1CILi1EEES8_S8_EEENS6_IJNS7_ILi192EEENS7_ILi144EEENS7_ILi96EEEEEELi96ENS_6half_tEfNS_4arch4Sm90ELb0ELb0ELb1ELb1ELb0ELb1ELb0ELb0ELb1ELb0ELb0ELb0EEENS1_21CollectiveEpilogueFwdINS6_IJSA_SC_SB_EEES9_SE_SG_Li384ELb1ELb0ELb0ELb0EEENS1_36VarlenDynamicPersistentTileSchedulerILi192ELi144ELi384ELi32ELb0ELb0ELb1ELb0ELb1ELb1EEEEEEEEEvNT_6ParamsE,@"STO_CUDA_ENTRY STV_DEFAULT"
_ZN7cutlass13device_kernelIN5flash11enable_sm90INS1_16FlashAttnFwdSm90INS1_25CollectiveMainloopFwdSm90ILi2EN4cute5tupleIJNS5_1CILi1EEES8_S8_EEENS6_IJNS7_ILi192EEENS7_ILi144EEENS7_ILi96EEEEEELi96ENS_6half_tEfNS_4arch4Sm90ELb0ELb0ELb1ELb1ELb0ELb1ELb0ELb0ELb1ELb0ELb0ELb0EEENS1_21CollectiveEpilogueFwdINS6_IJSA_SC_SB_EEES9_SE_SG_Li384ELb1ELb0ELb0ELb0EEENS1_36VarlenDynamicPersistentTileSchedulerILi192ELi144ELi384ELi32ELb0ELb0ELb1ELb0ELb1ELb1EEEEEEEEEvNT_6ParamsE:
        /* <DEDUP_REMOVED lines=27> */
.L_x_8553:
[----:B------:R-:W-:Y:S05]  /*01b0*/  BSYNC B0 ;  /* 0x0000000000007941 */ /* 0x000fea0003800000 */
.L_x_8552:
        /* <DEDUP_REMOVED lines=41> */
.L_x_8554:
        /* <DEDUP_REMOVED lines=22> */
.L_x_8555:
        /* <DEDUP_REMOVED lines=18> */
.L_x_8556:
        /* <DEDUP_REMOVED lines=22> */
.L_x_8557:
        /* <DEDUP_REMOVED lines=22> */
.L_x_8558:
        /* <DEDUP_REMOVED lines=10> */
.L_x_8561:
[----:B------:R-:W-:-:S08]  /*0a30*/  NOP ;  /* 0x0000000000007918 */ /* 0x000fd00000000000 */
[----:B------:R-:W1:Y:S02]  /*0a40*/  USETMAXREG.TRY_ALLOC.CTAPOOL UP0, 0xa0 ;  /* 0x000000a0000079c8 */ /* 0x000e640008000600 */
[----:B-1----:R-:W-:-:S13]  /*0a50*/  PLOP3.LUT P0, PT, PT, PT, UP0, 0x80, 0x0 ;  /* 0x000000000000781c */ /* 0x002fda0003f0f008 */
[----:B------:R-:W-:Y:S05]  /*0a60*/  @!P0 BRA `(.L_x_8561) ;  /* 0xfffffffc00f08947 */ /* 0x000fea000383ffff */
[----:B------:R-:W2:Y:S01]  /*0a70*/  LDL.LU R0, [R1+0x2c] ;  /* 0x00002c0001007983 */ /* 0x000ea20000300800 */
[----:B0-----:R-:W0:Y:S01]  /*0a80*/  S2R R2, SR_TID.X ;  /* 0x0000000000027919 */ /* 0x001e220000002100 */
[----:B------:R-:W1:Y:S01]  /*0a90*/  S2UR UR5, SR_CgaCtaId ;  /* 0x00000000000579c3 */ /* 0x000e620000008800 */
[----:B------:R-:W-:Y:S01]  /*0aa0*/  UMOV UR4, 0x400 ;  /* 0x0000040000047882 */ /* 0x000fe20000000000 */
[----:B0-----:R-:W-:-:S06]  /*0ab0*/  SHF.R.U32.HI R2, RZ, 0x7, R2 ;  /* 0x00000007ff027819 */ /* 0x001fcc0000011602 */
[----:B------:R-:W-:Y:S06]  /*0ac0*/  BAR.ARV 0x8, 0x1a0 ;  /* 0x0206800000007b1d */ /* 0x000fec0000002000 */
[----:B------:R-:W-:-:S13]  /*0ad0*/  ISETP.NE.AND P0, PT, R2, 0x1, PT ;  /* 0x000000010200780c */ /* 0x000fda0003f05270 */
[----:B------:R-:W-:Y:S08]  /*0ae0*/  @!P0 BAR.ARV 0x9, 0x100 ;  /* 0x0244000000008b1d */ /* 0x000ff00000002000 */
[----:B------:R-:W-:Y:S01]  /*0af0*/  BAR.SYNC.DEFER_BLOCKING 0x5, 0x1a0 ;  /* 0x0146800000007b1d */ /* 0x000fe20000010000 */
[----:B-1----:R-:W-:-:S06]  /*0b00*/  ULEA UR4, UR5, UR4, 0x18 ;  /* 0x0000000405047291 */ /* 0x002fcc000f8ec03f */
[----:B------:R-:W-:Y:S01]  /*0b10*/  IMAD.U32 R18, RZ, RZ, UR4 ;  /* 0x00000004ff127e24 */ /* 0x000fe2000f8e00ff */
[----:B------:R-:W-:-:S04]  /*0b20*/  ULDC UR4, c[0x0][0xc14] ;  /* 0x0003050000047ab9 */ /* 0x000fc80000000800 */
[----:B------:R-:W0:Y:S01]  /*0b30*/  LDS.128 R108, [R18+0x31cd0] ;  /* 0x031cd000126c7984 */ /* 0x000e220000000c00 */
[----:B------:R-:W-:Y:S06]  /*0b40*/  BAR.ARV 0x4, 0x1a0 ;  /* 0x0106800000007b1d */ /* 0x000fec0000002000 */
[----:B--2---:R-:W-:-:S04]  /*0b50*/  LOP3.LUT R0, R0, 0xfffffffb, RZ, 0xc0, !PT ;  /* 0xfffffffb00007812 */ /* 0x004fc800078ec0ff */
[----:B------:R-:W-:-:S05]  /*0b60*/  @P0 LOP3.LUT R0, R0, 0x4, RZ, 0xfc, !PT ;  /* 0x0000000400000812 */ /* 0x000fca00078efcff */
[----:B------:R3:W-:Y:S01]  /*0b70*/  STL [R1+0x2c], R0 ;  /* 0x00002c0001007387 */ /* 0x0007e20000100800 */
[----:B0-----:R-:W-:-:S13]  /*0b80*/  ISETP.GE.AND P0, PT, R111, UR4, PT ;  /* 0x000000046f007c0c */ /* 0x001fda000bf06270 */
[----:B---3--:R-:W-:Y:S05]  /*0b90*/  @P0 BRA `(.L_x_8562) ;  /* 0x000001b400e80947 */ /* 0x008fea0003800000 */
[----:B------:R-:W2:Y:S01]  /*0ba0*/  LDL R2, [R1+0xa8] ;  /* 0x0000a80001027983 */ /* 0x000ea20000100800 */
[----:B------:R-:W-:Y:S01]  /*0bb0*/  IMAD.MOV.U32 R16, RZ, RZ, -0x2 ;  /* 0xfffffffeff107424 */ /* 0x000fe200078e00ff */
[----:B------:R-:W-:Y:S02]  /*0bc0*/  R2UR UR4, R18 ;  /* 0x00000000120472ca */ /* 0x000fe400000e0000 */
[----:B------:R-:W-:Y:S01]  /*0bd0*/  CS2R R146, SRZ ;  /* 0x0000000000927805 */ /* 0x000fe2000001ff00 */
[----:B------:R-:W0:Y:S10]  /*0be0*/  S2R R0, SR_TID.X ;  /* 0x0000000000007919 */ /* 0x000e340000002100 */
[----:B------:R-:W-:Y:S01]  /*0bf0*/  UIADD3 UR4, UR4, 0xda00, URZ ;  /* 0x0000da0004047890 */ /* 0x000fe2000fffe03f */
[----:B0-----:R-:W-:-:S05]  /*0c00*/  VIADD R21, R0, 0xffffff80 ;  /* 0xffffff8000157836 */ /* 0x001fca0000000000 */
[----:B------:R-:W-:Y:S02]  /*0c10*/  SHF.R.S32.HI R0, RZ, 0x1f, R21 ;  /* 0x0000001fff007819 */ /* 0x000fe40000011415 */
[-C--:B------:R-:W-:Y:S02]  /*0c20*/  LEA.HI R12, R21, R21.reuse, RZ, 0x1 ;  /* 0x00000015150c7211 */ /* 0x080fe400078f08ff */
[CC--:B------:R-:W-:Y:S02]  /*0c30*/  LEA.HI R3, R0.reuse, R21.reuse, RZ, 0x4 ;  /* 0x0000001500037211 */ /* 0x0c0fe400078f20ff */
[----:B------:R-:W-:Y:S02]  /*0c40*/  LEA.HI R5, R0, R21, RZ, 0x5 ;  /* 0x0000001500057211 */ /* 0x000fe400078f28ff */
[----:B------:R-:W-:Y:S02]  /*0c50*/  LOP3.LUT R4, R3, 0xfffffff0, RZ, 0xc0, !PT ;  /* 0xfffffff003047812 */ /* 0x000fe400078ec0ff */
[----:B------:R-:W-:-:S02]  /*0c60*/  SHF.R.S32.HI R23, RZ, 0x1, R12 ;  /* 0x00000001ff177819 */ /* 0x000fc4000001140c */
[----:B------:R-:W-:Y:S01]  /*0c70*/  SHF.R.S32.HI R9, RZ, 0x5, R5 ;  /* 0x00000005ff097819 */ /* 0x000fe20000011405 */
[----:B------:R-:W-:Y:S01]  /*0c80*/  IMAD.IADD R4, R21, 0x1, -R4 ;  /* 0x0000000115047824 */ /* 0x000fe200078e0a04 */
[----:B------:R-:W-:-:S03]  /*0c90*/  SHF.R.S32.HI R6, RZ, 0x4, R3 ;  /* 0x00000004ff067819 */ /* 0x000fc60000011403 */
[--C-:B------:R-:W-:Y:S01]  /*0ca0*/  IMAD R17, R9, 0x10, R4.reuse ;  /* 0x0000001009117824 */ /* 0x100fe200078e0204 */
[----:B------:R-:W-:Y:S02]  /*0cb0*/  SHF.R.S32.HI R5, RZ, 0x1f, R4 ;  /* 0x0000001fff057819 */ /* 0x000fe40000011404 */
[----:B------:R-:W-:-:S04]  /*0cc0*/  LEA.HI R3, R3, R6, RZ, 0x1 ;  /* 0x0000000603037211 */ /* 0x000fc800078f08ff */
[----:B------:R-:W-:-:S05]  /*0cd0*/  LOP3.LUT R3, R3, 0x1ffffffe, RZ, 0xc0, !PT ;  /* 0x1ffffffe03037812 */ /* 0x000fca00078ec0ff */
[----:B------:R-:W-:Y:S01]  /*0ce0*/  IMAD.IADD R3, R6, 0x1, -R3 ;  /* 0x0000000106037824 */ /* 0x000fe200078e0a03 */
[----:B--2---:R-:W-:Y:S02]  /*0cf0*/  R2UR UR5, R2 ;  /* 0x00000000020572ca */ /* 0x004fe400000e0000 */
[----:B------:R-:W-:-:S04]  /*0d00*/  LEA.HI R2, R0, R21, RZ, 0x7 ;  /* 0x0000001500027211 */ /* 0x000fc800078f38ff */
[----:B------:R-:W-:Y:S02]  /*0d10*/  LOP3.LUT R7, R2, 0xffffff80, RZ, 0xc0, !PT ;  /* 0xffffff8002077812 */ /* 0x000fe400078ec0ff */
[----:B------:R-:W-:-:S03]  /*0d20*/  SHF.R.S32.HI R19, RZ, 0x7, R2 ;  /* 0x00000007ff137819 */ /* 0x000fc60000011402 */
[----:B------:R-:W-:Y:S01]  /*0d30*/  IMAD.IADD R22, R21, 0x1, -R7 ;  /* 0x0000000115167824 */ /* 0x000fe200078e0a07 */
[C---:B------:R-:W-:Y:S01]  /*0d40*/  LEA.HI R7, R12.reuse, R23, RZ, 0x1 ;  /* 0x000000170c077211 */ /* 0x040fe200078f08ff */
[----:B------:R-:W-:Y:S01]  /*0d50*/  IMAD.HI R2, R19, 0x55555556, RZ ;  /* 0x5555555613027827 */ /* 0x000fe200078e02ff */
[----:B------:R-:W-:Y:S01]  /*0d60*/  LOP3.LUT R12, R12, 0xfffffffe, RZ, 0xc0, !PT ;  /* 0xfffffffe0c0c7812 */ /* 0x000fe200078ec0ff */
[----:B------:R-:W-:Y:S01]  /*0d70*/  ULOP3.LUT UR5, UR5, 0x1, URZ, 0xfc, !UPT ;  /* 0x0000000105057892 */ /* 0x000fe2000f8efc3f */
[----:B------:R-:W-:Y:S02]  /*0d80*/  SHF.R.S32.HI R10, RZ, 0x1f, R22 ;  /* 0x0000001fff0a7819 */ /* 0x000fe40000011416 */
[----:B------:R-:W-:Y:S01]  /*0d90*/  LOP3.LUT R14, R7, 0x7fffffe, RZ, 0xc0, !PT ;  /* 0x07fffffe070e7812 */ /* 0x000fe200078ec0ff */
[----:B------:R-:W-:Y:S01]  /*0da0*/  IMAD.IADD R20, R21, 0x1, -R12 ;  /* 0x0000000115147824 */ /* 0x000fe200078e0a0c */
[----:B------:R-:W-:Y:S02]  /*0db0*/  LEA.HI R11, R10, R22, RZ, 0x2 ;  /* 0x000000160a0b7211 */ /* 0x000fe400078f10ff */
[CC--:B------:R-:W-:Y:S01]  /*0dc0*/  LEA.HI R7, R5.reuse, R4.reuse, RZ, 0x3 ;  /* 0x0000000405077211 */ /* 0x0c0fe200078f18ff */
[----:B------:R-:W-:Y:S01]  /*0dd0*/  IMAD.SHL.U32 R144, R20, 0x8, RZ ;  /* 0x0000000814907824 */ /* 0x000fe200078e00ff */
[----:B------:R-:W-:-:S02]  /*0de0*/  LEA.HI R5, R5, R4, RZ, 0x2 ;  /* 0x0000000405057211 */ /* 0x000fc400078f10ff */
[----:B------:R-:W-:Y:S01]  /*0df0*/  LOP3.LUT R15, R11, 0x7ffffffc, RZ, 0xc0, !PT ;  /* 0x7ffffffc0b0f7812 */ /* 0x000fe200078ec0ff */
[----:B------:R-:W-:Y:S01]  /*0e00*/  IMAD.SHL.U32 R8, R7, 0x10, RZ ;  /* 0x0000001007087824 */ /* 0x000fe200078e00ff */
[----:B------:R-:W-:Y:S01]  /*0e10*/  LOP3.LUT R7, R5, 0x7fffffc, RZ, 0xc0, !PT ;  /* 0x07fffffc05077812 */ /* 0x000fe200078ec0ff */
[----:B------:R-:W-:Y:S01]  /*0e20*/  VIADD R12, R144, 0x10 ;  /* 0x00000010900c7836 */ /* 0x000fe20000000000 */
[----:B------:R-:W-:Y:S01]  /*0e30*/  IADD3 R13, R23, -R14, RZ ;  /* 0x8000000e170d7210 */ /* 0x000fe20007ffe0ff */
[----:B------:R-:W-:Y:S01]  /*0e40*/  IMAD.IADD R15, R22, 0x1, -R15 ;  /* 0x00000001160f7824 */ /* 0x000fe200078e0a0f */
[----:B------:R-:W-:Y:S01]  /*0e50*/  LOP3.LUT R8, R8, 0x7fffff80, RZ, 0xc0, !PT ;  /* 0x7fffff8008087812 */ /* 0x000fe200078ec0ff */
[----:B------:R-:W-:Y:S01]  /*0e60*/  IMAD.IADD R7, R4, 0x1, -R7 ;  /* 0x0000000104077824 */ /* 0x000fe200078e0a07 */
[----:B------:R-:W-:Y:S01]  /*0e70*/  SHF.R.S32.HI R5, RZ, 0x2, R5 ;  /* 0x00000002ff057819 */ /* 0x000fe20000011405 */
[----:B------:R-:W-:Y:S01]  /*0e80*/  IMAD R4, R15, R16, 0x90 ;  /* 0x000000900f047424 */ /* 0x000fe200078e0210 */
[----:B------:R-:W-:Y:S01]  /*0e90*/  LEA.HI R10, R10, R22, RZ, 0x5 ;  /* 0x000000160a0a7211 */ /* 0x000fe200078f28ff */
[----:B------:R-:W-:Y:S01]  /*0ea0*/  IMAD R8, R9, 0x100, R8 ;  /* 0x0000010009087824 */ /* 0x000fe200078e0208 */
[----:B------:R-:W-:Y:S01]  /*0eb0*/  SHF.L.U32 R5, R5, 0x6, RZ ;  /* 0x0000000605057819 */ /* 0x000fe200000006ff */
[----:B------:R-:W-:Y:S01]  /*0ec0*/  IMAD R13, R6, 0x8, R13 ;  /* 0x00000008060d7824 */ /* 0x000fe200078e020d */
[----:B------:R0:W-:Y:S01]  /*0ed0*/  STL [R1+0x98], R4 ;  /* 0x0000980401007387 */ /* 0x0001e20000100800 */
[----:B------:R-:W-:Y:S01]  /*0ee0*/  IMAD R7, R7, 0x10, R8 ;  /* 0x0000001007077824 */ /* 0x000fe200078e0208 */
[--C-:B------:R-:W-:Y:S01]  /*0ef0*/  SHF.R.S32.HI R6, RZ, 0x2, R11.reuse ;  /* 0x00000002ff067819 */ /* 0x100fe2000001140b */
[----:B------:R-:W-:Y:S01]  /*0f00*/  VIADD R9, R144, 0x20 ;  /* 0x0000002090097836 */ /* 0x000fe20000000000 */
[----:B------:R-:W-:Y:S01]  /*0f10*/  SHF.R.S32.HI R11, RZ, 0x1f, R11 ;  /* 0x0000001fff0b7819 */ /* 0x000fe2000001140b */
[----:B------:R-:W-:Y:S01]  /*0f20*/  IMAD.SHL.U32 R14, R13, 0x20, RZ ;  /* 0x000000200d0e7824 */ /* 0x000fe200078e00ff */
[----:B------:R-:W-:-:S02]  /*0f30*/  LOP3.LUT R5, R5, 0x40, RZ, 0xc0, !PT ;  /* 0x0000004005057812 */ /* 0x000fc400078ec0ff */
[----:B------:R-:W-:Y:S02]  /*0f40*/  LEA.HI R11, R11, R6, RZ, 0x3 ;  /* 0x000000060b0b7211 */ /* 0x000fe400078f18ff */
[----:B0-----:R-:W-:Y:S01]  /*0f50*/  LEA.HI R4, R0, R21, RZ, 0x2 ;  /* 0x0000001500047211 */ /* 0x001fe200078f10ff */
[----:B------:R-:W-:Y:S01]  /*0f60*/  IMAD.SHL.U32 R0, R3, 0x8, RZ ;  /* 0x0000000803007824 */ /* 0x000fe200078e00ff */
[----:B------:R-:W-:Y:S02]  /*0f70*/  LOP3.LUT R11, R11, 0xfffffff8, RZ, 0xc0, !PT ;  /* 0xfffffff80b0b7812 */ /* 0x000fe400078ec0ff */
[----:B------:R-:W-:Y:S01]  /*0f80*/  SHF.R.S32.HI R24, RZ, 0x2, R4 ;  /* 0x00000002ff187819 */ /* 0x000fe20000011404 */
[----:B------:R-:W-:Y:S01]  /*0f90*/  IMAD.U32 R3, R17, 0x20, R0 ;  /* 0x0000002011037824 */ /* 0x000fe200078e0000 */
[----:B------:R-:W-:Y:S01]  /*0fa0*/  SHF.R.S32.HI R8, RZ, 0x1f, R4 ;  /* 0x0000001fff087819 */ /* 0x000fe20000011404 */
[----:B------:R-:W-:Y:S01]  /*0fb0*/  IMAD.IADD R11, R6, 0x1, -R11 ;  /* 0x00000001060b7824 */ /* 0x000fe200078e0a0b */
[----:B------:R-:W-:Y:S01]  /*0fc0*/  LOP3.LUT R0, R5, 0x8, R0, 0xf8, !PT ;  /* 0x0000000805007812 */ /* 0x000fe200078ef800 */
[----:B------:R-:W-:Y:S01]  /*0fd0*/  STL [R1+0x68], R24 ;  /* 0x0000681801007387 */ /* 0x000fe20000100800 */
[----:B------:R-:W-:-:S02]  /*0fe0*/  LEA.HI R8, R8, R24, RZ, 0x2 ;  /* 0x0000001808087211 */ /* 0x000fc400078f10ff */
[----:B------:R-:W-:Y:S01]  /*0ff0*/  SHF.R.U32.HI R5, RZ, 0x3, R5 ;  /* 0x00000003ff057819 */ /* 0x000fe20000011605 */
[----:B------:R0:W-:Y:S01]  /*1000*/  STL [R1+0xa0], R3 ;  /* 0x0000a00301007387 */ /* 0x0001e20000100800 */
[----:B------:R-:W-:Y:S02]  /*1010*/  LOP3.LUT R8, R8, 0xfffffffc, RZ, 0xc0, !PT ;  /* 0xfffffffc08087812 */ /* 0x000fe400078ec0ff */
[----:B------:R-:W-:Y:S01]  /*1020*/  LOP3.LUT R0, R0, R5, RZ, 0x3c, !PT ;  /* 0x0000000500007212 */ /* 0x000fe200078e3cff */
[----:B------:R1:W-:Y:S01]  /*1030*/  STL [R1+0x38], R12 ;  /* 0x0000380c01007387 */ /* 0x0003e20000100800 */
[----:B------:R-:W-:Y:S02]  /*1040*/  LEA.HI R2, R2, R2, RZ, 0x1 ;  /* 0x0000000202027211 */ /* 0x000fe400078f08ff */
[----:B------:R-:W-:Y:S01]  /*1050*/  SHF.R.S32.HI R10, RZ, 0x5, R10 ;  /* 0x00000005ff0a7819 */ /* 0x000fe2000001140a */
[----:B------:R2:W-:Y:S01]  /*1060*/  STL [R1+0x3c], R9 ;  /* 0x00003c0901007387 */ /* 0x0005e20000100800 */
[----:B------:R-:W-:Y:S01]  /*1070*/  SHF.R.S32.HI R5, RZ, 0x1f, R12 ;  /* 0x0000001fff057819 */ /* 0x000fe2000001140c */
[----:B0-----:R-:W-:Y:S01]  /*1080*/  IMAD.IADD R3, R24, 0x1, -R8 ;  /* 0x0000000118037824 */ /* 0x001fe200078e0a08 */
[----:B------:R-:W-:Y:S01]  /*1090*/  SHF.R.S32.HI R8, RZ, 0x1f, R9 ;  /* 0x0000001fff087819 */ /* 0x000fe20000011409 */
[----:B------:R-:W-:Y:S01]  /*10a0*/  IMAD R11, R10, 0x10, R11 ;  /* 0x000000100a0b7824 */ /* 0x000fe200078e020b */
[CC--:B------:R-:W-:Y:S01]  /*10b0*/  LEA.HI R6, R5.reuse, R12.reuse, RZ, 0x3 ;  /* 0x0000000c05067211 */ /* 0x0c0fe200078f18ff */
[----:B------:R-:W-:Y:S01]  /*10c0*/  IMAD R2, R2, -0x3, R19 ;  /* 0xfffffffd02027824 */ /* 0x000fe200078e0213 */
[----:B------:R0:W-:Y:S01]  /*10d0*/  STL [R1+0x80], R3 ;  /* 0x0000800301007387 */ /* 0x0001e20000100800 */
[----:B------:R-:W-:Y:S01]  /*10e0*/  LEA.HI R5, R5, R12, RZ, 0x5 ;  /* 0x0000000c05057211 */ /* 0x000fe200078f28ff */
[----:B------:R-:W-:Y:S01]  /*10f0*/  IMAD.IADD R7, R0, 0x1, R7 ;  /* 0x0000000100077824 */ /* 0x000fe200078e0207 */
[-C--:B-1----:R-:W-:Y:S01]  /*1100*/  LEA.HI R12, R8, R9.reuse, RZ, 0x5 ;  /* 0x00000009080c7211 */ /* 0x082fe200078f28ff */
[----:B------:R-:W-:Y:S01]  /*1110*/  IMAD R0, R2, 0x40, R11 ;  /* 0x0000004002007824 */ /* 0x000fe200078e020b */
[----:B--2---:R-:W-:Y:S01]  /*1120*/  LEA.HI R9, R8, R9, RZ, 0x3 ;  /* 0x0000000908097211 */ /* 0x004fe200078f18ff */
[----:B------:R-:W-:Y:S01]  /*1130*/  STL [R1+0x44], R14 ;  /* 0x0000440e01007387 */ /* 0x000fe20000100800 */
[----:B------:R-:W-:Y:S01]  /*1140*/  SHF.R.S32.HI R8, RZ, 0x5, R12 ;  /* 0x00000005ff087819 */ /* 0x000fe2000001140c */
[----:B------:R-:W-:Y:S01]  /*1150*/  IMAD.MOV.U32 R19, RZ, RZ, RZ ;  /* 0x000000ffff137224 */ /* 0x000fe200078e00ff */
[----:B------:R-:W-:Y:S01]  /*1160*/  LOP3.LUT R4, R4, 0x1ffffffc, RZ, 0xc0, !PT ;  /* 0x1ffffffc04047812 */ /* 0x000fe200078ec0ff */
[----:B------:R-:W-:Y:S01]  /*1170*/  IMAD R22, R7, 0x2, R18 ;  /* 0x0000000207167824 */ /* 0x000fe200078e0212 */
[----:B0-----:R-:W-:Y:S01]  /*1180*/  SHF.L.U32 R3, R3, 0x6, RZ ;  /* 0x0000000603037819 */ /* 0x001fe200000006ff */
[----:B------:R-:W-:Y:S01]  /*1190*/  IMAD R13, R8, 0x1800, R14 ;  /* 0x00001800080d7824 */ /* 0x000fe200078e020e */
[----:B------:R-:W-:Y:S01]  /*11a0*/  SHF.R.S32.HI R5, RZ, 0x5, R5 ;  /* 0x00000005ff057819 */ /* 0x000fe20000011405 */
[----:B------:R-:W-:Y:S01]  /*11b0*/  IMAD.IADD R4, R21, 0x1, -R4 ;  /* 0x0000000115047824 */ /* 0x000fe200078e0a04 */
[----:B------:R-:W-:-:S03]  /*11c0*/  LOP3.LUT R16, R3, 0xc0, RZ, 0xc0, !PT ;  /* 0x000000c003107812 */ /* 0x000fc600078ec0ff */
[----:B------:R-:W-:Y:S01]  /*11d0*/  IMAD R5, R5, 0x1800, R14 ;  /* 0x0000180005057824 */ /* 0x000fe200078e020e */
[----:B------:R-:W-:Y:S01]  /*11e0*/  SHF.R.U32.HI R15, RZ, 0x3, R16 ;  /* 0x00000003ff0f7819 */ /* 0x000fe20000011610 */
[----:B------:R-:W-:Y:S01]  /*11f0*/  STL [R1+0x34], R16 ;  /* 0x0000341001007387 */ /* 0x000fe20000100800 */
[C---:B------:R-:W-:Y:S02]  /*1200*/  LOP3.LUT R3, R16.reuse, 0x18, R6, 0xf8, !PT ;  /* 0x0000001810037812 */ /* 0x040fe400078ef806 */
[C---:B------:R-:W-:Y:S01]  /*1210*/  LOP3.LUT R12, R16.reuse, 0x18, R9, 0xf8, !PT ;  /* 0x00000018100c7812 */ /* 0x040fe200078ef809 */
[----:B------:R-:W-:Y:S01]  /*1220*/  STL [R1+0x40], R15 ;  /* 0x0000400f01007387 */ /* 0x000fe20000100800 */
[-C--:B------:R-:W-:Y:S02]  /*1230*/  LOP3.LUT R8, R3, R15.reuse, RZ, 0x3c, !PT ;  /* 0x0000000f03087212 */ /* 0x080fe400078e3cff */
[----:B------:R-:W-:Y:S01]  /*1240*/  MOV R3, UR4 ;  /* 0x0000000400037c02 */ /* 0x000fe20008000f00 */
[----:B------:R0:W-:Y:S01]  /*1250*/  STL [R1+0x9c], R0 ;  /* 0x00009c0001007387 */ /* 0x0001e20000100800 */
[----:B------:R-:W-:Y:S01]  /*1260*/  LOP3.LUT R2, R16, 0x18, R144, 0xf8, !PT ;  /* 0x0000001810027812 */ /* 0x000fe200078ef890 */
[----:B------:R-:W-:Y:S01]  /*1270*/  IMAD.IADD R5, R5, 0x1, R8 ;  /* 0x0000000105057824 */ /* 0x000fe200078e0208 */
[-C--:B------:R-:W-:Y:S01]  /*1280*/  LOP3.LUT R12, R12, R15.reuse, RZ, 0x3c, !PT ;  /* 0x0000000f0c0c7212 */ /* 0x080fe200078e3cff */
[----:B------:R-:W-:Y:S01]  /*1290*/  STL [R1+0x78], RZ ;  /* 0x000078ff01007387 */ /* 0x000fe20000100800 */
[----:B------:R-:W-:-:S03]  /*12a0*/  LOP3.LUT R2, R2, R15, RZ, 0x3c, !PT ;  /* 0x0000000f02027212 */ /* 0x000fc600078e3cff */
[----:B------:R-:W-:Y:S02]  /*12b0*/  IMAD.IADD R12, R13, 0x1, R12 ;  /* 0x000000010d0c7824 */ /* 0x000fe400078e020c */
[----:B0-----:R-:W-:Y:S02]  /*12c0*/  IMAD.U32 R0, RZ, RZ, UR5 ;  /* 0x00000005ff007e24 */ /* 0x001fe4000f8e00ff */
[----:B------:R-:W-:-:S03]  /*12d0*/  IMAD.IADD R2, R14, 0x1, R2 ;  /* 0x000000010e027824 */ /* 0x000fc600078e0202 */
[----:B------:R0:W-:Y:S04]  /*12e0*/  STL [R1+0x4c], R0 ;  /* 0x00004c0001007387 */ /* 0x0001e80000100800 */
[----:B------:R-:W-:Y:S04]  /*12f0*/  STL [R1+0x48], RZ ;  /* 0x000048ff01007387 */ /* 0x000fe80000100800 */
[----:B------:R1:W-:Y:S01]  /*1300*/  STL [R1+0xa4], R3 ;  /* 0x0000a40301007387 */ /* 0x0003e20000100800 */
[----:B0-----:R-:W-:Y:S02]  /*1310*/  SHF.R.S32.HI R0, RZ, 0x1f, R23 ;  /* 0x0000001fff007819 */ /* 0x001fe40000011417 */
[----:B------:R-:W-:Y:S01]  /*1320*/  LOP3.LUT R0, R16, 0x8, R144, 0xf8, !PT ;  /* 0x0000000810007812 */ /* 0x000fe200078ef890 */
[----:B------:R-:W-:-:S03]  /*1330*/  IMAD.SHL.U32 R16, R20, 0x4, RZ ;  /* 0x0000000414107824 */ /* 0x000fc600078e00ff */
[----:B------:R-:W-:Y:S01]  /*1340*/  LOP3.LUT R0, R0, R15, RZ, 0x3c, !PT ;  /* 0x0000000f00007212 */ /* 0x000fe200078e3cff */
[----:B-1----:R-:W-:Y:S01]  /*1350*/  IMAD.SHL.U32 R3, R4, 0x8, RZ ;  /* 0x0000000804037824 */ /* 0x002fe200078e00ff */
[----:B------:R-:W-:-:S03]  /*1360*/  SHF.R.S32.HI R4, RZ, 0x3, R6 ;  /* 0x00000003ff047819 */ /* 0x000fc60000011406 */
[----:B------:R-:W-:Y:S01]  /*1370*/  IMAD.IADD R0, R14, 0x1, R0 ;  /* 0x000000010e007824 */ /* 0x000fe200078e0200 */
[----:B------:R0:W-:Y:S04]  /*1380*/  STL [R1+0x5c], R3 ;  /* 0x00005c0301007387 */ /* 0x0001e80000100800 */
[----:B------:R1:W-:Y:S01]  /*1390*/  STL [R1+0x94], R4 ;  /* 0x0000940401007387 */ /* 0x0003e20000100800 */
[----:B0-----:R-:W-:Y:S02]  /*13a0*/  SHF.R.S32.HI R3, RZ, 0x3, R9 ;  /* 0x00000003ff037819 */ /* 0x001fe40000011409 */
[----:B-1----:R-:W-:-:S03]  /*13b0*/  LEA R4, R5, UR4, 0x1 ;  /* 0x0000000405047c11 */ /* 0x002fc6000f8e08ff */
[----:B------:R0:W-:Y:S04]  /*13c0*/  STL [R1+0x90], R3 ;  /* 0x0000900301007387 */ /* 0x0001e80000100800 */
[----:B------:R1:W-:Y:S04]  /*13d0*/  STL [R1+0x60], R0 ;  /* 0x0000600001007387 */ /* 0x0003e80000100800 */
[----:B------:R2:W-:Y:S01]  /*13e0*/  STL [R1+0x88], R4 ;  /* 0x0000880401007387 */ /* 0x0005e20000100800 */
[----:B0-----:R-:W-:Y:S02]  /*13f0*/  LEA R3, R12, UR4, 0x1 ;  /* 0x000000040c037c11 */ /* 0x001fe4000f8e08ff */
[----:B-1----:R-:W-:-:S03]  /*1400*/  LEA R0, R2, UR4, 0x1 ;  /* 0x0000000402007c11 */ /* 0x002fc6000f8e08ff */
[----:B------:R2:W-:Y:S04]  /*1410*/  STL [R1+0x84], R3 ;  /* 0x0000840301007387 */ /* 0x0005e80000100800 */
[----:B------:R2:W-:Y:S02]  /*1420*/  STL [R1+0x8c], R0 ;  /* 0x00008c0001007387 */ /* 0x0005e40000100800 */
.L_x_8701:
[----:B0-2---:R-:W0:Y:S02]  /*1430*/  LDC.64 R2, c[0x0][0xc60] ;  /* 0x00031800ff027b82 */ /* 0x005e240000000a00 */
[----:B0-----:R-:W-:-:S05]  /*1440*/  IMAD.WIDE R2, R111, 0x4, R2 ;  /* 0x000000046f027825 */ /* 0x001fca00078e0202 */
[----:B-----5:R0:W2:Y:S01]  /*1450*/  LDG.E R10, desc[UR60][R2.64] ;  /* 0x0000003c020a7981 */ /* 0x0200a2000c1e1900 */
[----:B------:R-:W-:Y:S05]  /*1460*/  YIELD ;  /* 0x0000000000007946 */ /* 0x000fea0003800000 */
[----:B------:R-:W-:Y:S01]  /*1470*/  ULDC.64 UR4, c[0x0][0xa28] ;  /* 0x00028a0000047ab9 */ /* 0x000fe20000000a00 */
[----:B------:R-:W-:Y:S01]  /*1480*/  ULDC.64 UR8, c[0x0][0xa18] ;  /* 0x0002860000087ab9 */ /* 0x000fe20000000a00 */
[----:B------:R-:W-:Y:S01]  /*1490*/  ISETP.NE.U32.AND P1, PT, RZ, UR4, PT ;  /* 0x00000004ff007c0c */ /* 0x000fe2000bf25070 */
[----:B------:R-:W-:Y:S01]  /*14a0*/  ULDC.64 UR6, c[0x0][0xa08] ;  /* 0x0002820000067ab9 */ /* 0x000fe20000000a00 */
[----:B0-----:R-:W-:Y:S01]  /*14b0*/  IMAD.MOV.U32 R3, RZ, RZ, RZ ;  /* 0x000000ffff037224 */ /* 0x001fe200078e00ff */
[----:B------:R-:W-:Y:S01]  /*14c0*/  ISETP.NE.U32.AND P0, PT, RZ, UR6, PT ;  /* 0x00000006ff007c0c */ /* 0x000fe2000bf05070 */
[----:B------:R-:W-:Y:S01]  /*14d0*/  IMAD.MOV.U32 R29, RZ, RZ, RZ ;  /* 0x000000ffff1d7224 */ /* 0x000fe200078e00ff */
[----:B------:R-:W-:-:S02]  /*14e0*/  ISETP.NE.AND.EX P1, PT, RZ, UR5, PT, P1 ;  /* 0x00000005ff007c0c */ /* 0x000fc4000bf25310 */
[----:B------:R-:W-:Y:S02]  /*14f0*/  ISETP.NE.AND.EX P0, PT, RZ, UR7, PT, P0 ;  /* 0x00000007ff007c0c */ /* 0x000fe4000bf05300 */
[----:B--2---:R-:W-:Y:S01]  /*1500*/  SHF.R.S32.HI R0, RZ, 0x1f, R10 ;  /* 0x0000001fff007819 */ /* 0x004fe2000001140a */
[----:B------:R-:W-:-:S08]  /*1510*/  IMAD.SHL.U32 R28, R10, 0x4, RZ ;  /* 0x000000040a1c7824 */ /* 0x000fd000078e00ff */
[C---:B-1-3--:R-:W-:Y:S01]  /*1520*/  @P1 LEA R4, P2, R10.reuse, UR4, 0x2 ;  /* 0x000000040a041c11 */ /* 0x04afe2000f8410ff */
[----:B------:R0:W-:Y:S01]  /*1530*/  STL [R1+0x70], R10 ;  /* 0x0000700a01007387 */ /* 0x0001e20000100800 */
[C-C-:B------:R-:W-:Y:S02]  /*1540*/  SHF.L.U64.HI R30, R10.reuse, 0x2, R0.reuse ;  /* 0x000000020a1e7819 */ /* 0x140fe40000010200 */
[----:B------:R-:W-:Y:S02]  /*1550*/  @P1 LEA.HI.X R5, R10, UR5, R0, 0x2, P2 ;  /* 0x000000050a051c11 */ /* 0x000fe400090f1400 */
[----:B------:R-:W-:Y:S01]  /*1560*/  ISETP.NE.U32.AND P2, PT, RZ, UR8, PT ;  /* 0x00000008ff007c0c */ /* 0x000fe2000bf45070 */
[----:B------:R-:W-:Y:S01]  /*1570*/  ULDC UR4, c[0x0][0x288] ;  /* 0x0000a20000047ab9 */ /* 0x000fe20000000800 */
[----:B------:R-:W-:Y:S01]  /*1580*/  IADD3 R8, P3, R28, UR6, RZ ;  /* 0x000000061c087c10 */ /* 0x000fe2000ff7e0ff */
[----:B------:R0:W5:Y:S01]  /*1590*/  @P1 LDG.E R3, desc[UR60][R4.64] ;  /* 0x0000003c04031981 */ /* 0x000162000c1e1900 */
[----:B------:R-:W-:-:S02]  /*15a0*/  ISETP.NE.AND.EX P2, PT, RZ, UR9, PT, P2 ;  /* 0x00000009ff007c0c */ /* 0x000fc4000bf45320 */
[----:B------:R-:W-:Y:S01]  /*15b0*/  MOV R107, UR4 ;  /* 0x00000004006b7c02 */ /* 0x000fe20008000f00 */
[----:B------:R-:W-:Y:S01]  /*15c0*/  ULDC.64 UR4, c[0x0][0x3f8] ;  /* 0x0000fe0000047ab9 */ /* 0x000fe20000000a00 */
[----:B------:R-:W-:-:S05]  /*15d0*/  IADD3.X R9, R30, UR7, RZ, P3, !PT ;  /* 0x000000071e097c10 */ /* 0x000fca0009ffe4ff */
[----:B------:R0:W5:Y:S04]  /*15e0*/  @P0 LDG.E R29, desc[UR60][R8.64] ;  /* 0x0000003c081d0981 */ /* 0x000168000c1e1900 */
        /* <DEDUP_REMOVED lines=11> */
[----:B------:R-:W-:Y:S02]  /*16a0*/  IMAD.U32 R26, RZ, RZ, UR4 ;  /* 0x00000004ff1a7e24 */ /* 0x000fe4000f8e00ff */
        /* <DEDUP_REMOVED lines=11> */
.L_x_8563:
[----:B------:R-:W-:Y:S01]  /*1760*/  ULDC.64 UR4, c[0x0][0xa20] ;  /* 0x0002880000047ab9 */ /* 0x000fe20000000a00 */
[----:B------:R0:W-:Y:S01]  /*1770*/  STL [R1+0x7c], R109 ;  /* 0x00007c6d01007387 */ /* 0x0001e20000100800 */
[----:B------:R-:W-:-:S03]  /*1780*/  ISETP.NE.U32.AND P1, PT, RZ, UR4, PT ;  /* 0x00000004ff007c0c */ /* 0x000fc6000bf25070 */
[----:B------:R0:W-:Y:S01]  /*1790*/  STL [R1+0x74], R110 ;  /* 0x0000746e01007387 */ /* 0x0001e20000100800 */
[----:B------:R-:W-:-:S13]  /*17a0*/  ISETP.NE.AND.EX P1, PT, RZ, UR5, PT, P1 ;  /* 0x00000005ff007c0c */ /* 0x000fda000bf25310 */
[----:B0-----:R-:W-:Y:S05]  /*17b0*/  @!P1 BRA `(.L_x_8564) ;  /* 0x0000000000109947 */ /* 0x001fea0003800000 */
[----:B------:R-:W-:-:S04]  /*17c0*/  IADD3 R4, P0, R28, UR4, RZ ;  /* 0x000000041c047c10 */ /* 0x000fc8000ff1e0ff */
[----:B------:R-:W-:-:S05]  /*17d0*/  IADD3.X R5, R30, UR5, RZ, P0, !PT ;  /* 0x000000051e057c10 */ /* 0x000fca00087fe4ff */
[----:B------:R0:W5:Y:S01]  /*17e0*/  LDG.E R26, desc[UR60][R4.64] ;  /* 0x0000003c041a7981 */ /* 0x000162000c1e1900 */
[----:B------:R-:W-:Y:S05]  /*17f0*/  BRA `(.L_x_8565) ;  /* 0x0000000000107947 */ /* 0x000fea0003800000 */
.L_x_8564:
[----:B------:R-:W-:Y:S05]  /*1800*/  @!P0 BRA `(.L_x_8565) ;  /* 0x00000000000c8947 */ /* 0x000fea0003800000 */
[----:B------:R-:W2:Y:S04]  /*1810*/  LDG.E R5, desc[UR60][R8.64] ;  /* 0x0000003c08057981 */ /* 0x000ea8000c1e1900 */
[----:B------:R-:W2:Y:S02]  /*1820*/  LDG.E R26, desc[UR60][R8.64+0x4] ;  /* 0x0000043c081a7981 */ /* 0x000ea4000c1e1900 */
[----:B--2---:R-:W-:-:S07]  /*1830*/  IMAD.IADD R26, R26, 0x1, -R5 ;  /* 0x000000011a1a7824 */ /* 0x004fce00078e0a05 */
.L_x_8565:
        /* <DEDUP_REMOVED lines=18> */
[----:B------:R-:W-:-:S05]  /*1960*/  IADD3 R108, R11, R2, RZ ;  /* 0x000000020b6c7210 */ /* 0x000fca0007ffe0ff */
[----:B------:R-:W-:-:S04]  /*1970*/  VIADD R0, R108, 0x8f ;  /* 0x0000008f6c007836 */ /* 0x000fc80000000000 */
[----:B------:R-:W-:-:S05]  /*1980*/  IMAD.HI R0, R0, 0x38e38e39, RZ ;  /* 0x38e38e3900007827 */ /* 0x000fca00078e02ff */
[----:B------:R-:W-:-:S04]  /*1990*/  SHF.R.U32.HI R3, RZ, 0x1f, R0 ;  /* 0x0000001fff037819 */ /* 0x000fc80000011600 */
[----:B------:R-:W-:-:S05]  /*19a0*/  LEA.HI.SX32 R112, R0, R3, 0x1b ;  /* 0x0000000300707211 */ /* 0x000fca00078fdaff */
[----:B------:R-:W-:-:S05]  /*19b0*/  IMAD R3, R112, 0x90, -R11 ;  /* 0x0000009070037824 */ /* 0x000fca00078e0a0b */
[----:B------:R-:W-:-:S04]  /*19c0*/  VIMNMX R3, R3, R2, PT ;  /* 0x0000000203037248 */ /* 0x000fc80003fe0100 */
[----:B------:R-:W-:Y:S01]  /*19d0*/  ISETP.GT.AND P0, PT, R3, R80, PT ;  /* 0x000000500300720c */ /* 0x000fe20003f04270 */
[----:B------:R-:W-:-:S05]  /*19e0*/  IMAD.WIDE.U32 R80, R80, 0x38e38e39, RZ ;  /* 0x38e38e3950507825 */ /* 0x000fca00078e00ff */
        /* <DEDUP_REMOVED lines=29> */
.L_x_8568:
[----:B------:R-:W-:Y:S05]  /*1bc0*/  BSYNC B6 ;  /* 0x0000000000067941 */ /* 0x000fea0003800000 */
.L_x_8567:
        /* <DEDUP_REMOVED lines=20> */
.L_x_8570:
[----:B------:R-:W-:Y:S05]  /*1d10*/  BSYNC B6 ;  /* 0x0000000000067941 */ /* 0x000fea0003800000 */
.L_x_8569:
[----:B------:R-:W-:Y:S01]  /*1d20*/  ULDC.64 UR4, c[0x0][0x9f8] ;  /* 0x00027e0000047ab9 */ /* 0x000fe20000000a00 */
[----:B------:R-:W2:Y:S01]  /*1d30*/  LDL R33, [R1+0x38] ;  /* 0x0000380001217983 */ /* 0x000ea20000100800 */
[----:B------:R-:W-:Y:S01]  /*1d40*/  ISETP.NE.U32.AND P0, PT, RZ, UR4, PT ;  /* 0x00000004ff007c0c */ /* 0x000fe2000bf05070 */
[----:B------:R-:W0:Y:S01]  /*1d50*/  LDC R0, c[0x0][0x428] ;  /* 0x00010a00ff007b82 */ /* 0x000e220000000800 */
[----:B------:R-:W-:Y:S01]  /*1d60*/  IMAD.IADD R76, R29, 0x1, R26 ;  /* 0x000000011d4c7824 */ /* 0x000fe200078e021a */
[----:B------:R-:W1:Y:S01]  /*1d70*/  S2R R20, SR_TID.X ;  /* 0x0000000000147919 */ /* 0x000e620000002100 */
[----:B------:R-:W-:Y:S01]  /*1d80*/  ISETP.NE.AND.EX P0, PT, RZ, UR5, PT, P0 ;  /* 0x00000005ff007c0c */ /* 0x000fe2000bf05300 */
[----:B------:R-:W-:Y:S01]  /*1d90*/  ULDC.64 UR6, c[0x0][0xa08] ;  /* 0x0002820000067ab9 */ /* 0x000fe20000000a00 */
[----:B------:R-:W3:Y:S04]  /*1da0*/  LDL R14, [R1+0x3c] ;  /* 0x00003c00010e7983 */ /* 0x000ee80000100800 */
[----:B------:R-:W4:Y:S04]  /*1db0*/  LDL R38, [R1+0x44] ;  /* 0x0000440001267983 */ /* 0x000f280000100800 */
[----:B------:R-:W4:Y:S01]  /*1dc0*/  LDL R37, [R1+0x40] ;  /* 0x0000400001257983 */ /* 0x000f220000100800 */
[----:B------:R-:W-:Y:S01]  /*1dd0*/  SHF.R.S32.HI R145, RZ, 0x1f, R144 ;  /* 0x0000001fff917819 */ /* 0x000fe20000011490 */
[----:B------:R-:W1:Y:S01]  /*1de0*/  LDC.64 R68, c[0x0][0x3e8] ;  /* 0x0000fa00ff447b82 */ /* 0x000e620000000a00 */
[----:B------:R-:W-:-:S04]  /*1df0*/  @P0 IADD3 R4, P1, R28, UR4, RZ ;  /* 0x000000041c040c10 */ /* 0x000fc8000ff3e0ff */
[----:B------:R-:W-:Y:S01]  /*1e00*/  @P0 IADD3.X R5, R30, UR5, RZ, P1, !PT ;  /* 0x000000051e050c10 */ /* 0x000fe20008ffe4ff */
[----:B------:R-:W-:Y:S02]  /*1e10*/  ULDC.64 UR4, c[0x0][0x2f8] ;  /* 0x0000be0000047ab9 */ /* 0x000fe40000000a00 */
[----:B------:R-:W1:Y:S02]  /*1e20*/  LDC.64 R30, c[0x0][0x2f0] ;  /* 0x0000bc00ff1e7b82 */ /* 0x000e640000000a00 */
[----:B------:R1:W2:Y:S01]  /*1e30*/  @P0 LDG.E R27, desc[UR60][R4.64] ;  /* 0x0000003c041b0981 */ /* 0x0002a2000c1e1900 */
[----:B0-----:R-:W-:Y:S02]  /*1e40*/  ISETP.NE.AND P0, PT, R0, 0x1, PT ;  /* 0x000000010000780c */ /* 0x001fe40003f05270 */
[----:B------:R-:W-:Y:S02]  /*1e50*/  SHF.R.S32.HI R9, RZ, 0x1f, R76 ;  /* 0x0000001fff097819 */ /* 0x000fe4000001144c */
[----:B------:R-:W-:Y:S01]  /*1e60*/  SHF.R.S32.HI R32, RZ, 0x1f, R23 ;  /* 0x0000001fff207819 */ /* 0x000fe20000011417 */
[----:B------:R-:W0:Y:S01]  /*1e70*/  LDC R13, c[0x0][0x3d4] ;  /* 0x0000f500ff0d7b82 */ /* 0x000e220000000800 */
[----:B-1----:R-:W-:-:S02]  /*1e80*/  SHF.R.U32.HI R34, RZ, 0x7, R20 ;  /* 0x00000007ff227819 */ /* 0x002fc40000011614 */
[----:B------:R-:W4:Y:S04]  /*1e90*/  LDL R20, [R1+0x34] ;  /* 0x0000340001147983 */ /* 0x000f280000100800 */
[----:B------:R-:W4:Y:S01]  /*1ea0*/  LDL.LU R35, [R1+0x2c] ;  /* 0x00002c0001237983 */ /* 0x000f220000300800 */
[----:B------:R-:W1:Y:S03]  /*1eb0*/  @P0 LDC R3, c[0x0][0x42c] ;  /* 0x00010b00ff030b82 */ /* 0x000e660000000800 */
[----:B------:R-:W4:Y:S01]  /*1ec0*/  LDL R36, [R1+0x80] ;  /* 0x0000800001247983 */ /* 0x000f220000100800 */
[----:B------:R-:W-:-:S04]  /*1ed0*/  IMAD.WIDE.U32 R4, R76, R30, RZ ;  /* 0x0000001e4c047225 */ /* 0x000fc800078e00ff */
[----:B------:R-:W0:Y:S08]  /*1ee0*/  @P0 LDC R7, c[0x0][0x430] ;  /* 0x00010c00ff070b82 */ /* 0x000e300000000800 */
[----:B------:R-:W0:Y:S01]  /*1ef0*/  LDC.64 R74, c[0x0][0x3d8] ;  /* 0x0000f600ff4a7b82 */ /* 0x000e220000000a00 */
[----:B-1----:R-:W-:-:S04]  /*1f00*/  @P0 IMAD.HI.U32 R0, R110, R3, RZ ;  /* 0x000000036e000227 */ /* 0x002fc800078e00ff */
[----:B------:R-:W-:Y:S01]  /*1f10*/  IMAD R3, R9, R30, RZ ;  /* 0x0000001e09037224 */ /* 0x000fe200078e02ff */
[----:B0-----:R-:W-:-:S03]  /*1f20*/  @P0 SHF.R.U32.HI R110, RZ, R7, R0 ;  /* 0x00000007ff6e0219 */ /* 0x001fc60000011600 */
[----:B------:R-:W-:Y:S01]  /*1f30*/  IMAD R3, R76, R31, R3 ;  /* 0x0000001f4c037224 */ /* 0x000fe200078e0203 */
[----:B------:R-:W-:Y:S02]  /*1f40*/  ISETP.NE.U32.AND P0, PT, RZ, UR6, PT ;  /* 0x00000006ff007c0c */ /* 0x000fe4000bf05070 */
[----:B------:R-:W-:Y:S01]  /*1f50*/  SHF.R.S32.HI R6, RZ, 0x1f, R110 ;  /* 0x0000001fff067819 */ /* 0x000fe2000001146e */
[----:B------:R-:W-:Y:S01]  /*1f60*/  IMAD.IADD R5, R5, 0x1, R3 ;  /* 0x0000000105057824 */ /* 0x000fe200078e0203 */
[----:B------:R-:W-:-:S03]  /*1f70*/  ISETP.NE.AND.EX P0, PT, RZ, UR7, PT, P0 ;  /* 0x00000007ff007c0c */ /* 0x000fc6000bf05300 */
[----:B------:R-:W-:Y:S01]  /*1f80*/  IMAD R3, R6, UR4, RZ ;  /* 0x0000000406037c24 */ /* 0x000fe2000f8e02ff */
[----:B------:R-:W-:Y:S01]  /*1f90*/  ISETP.NE.AND P6, PT, R34, 0x1, PT ;  /* 0x000000012200780c */ /* 0x000fe20003fc5270 */
[----:B------:R-:W-:-:S04]  /*1fa0*/  IMAD.WIDE.U32 R4, R110, UR4, R4 ;  /* 0x000000046e047c25 */ /* 0x000fc8000f8e0004 */
[----:B------:R-:W-:Y:S01]  /*1fb0*/  IMAD R3, R110, UR5, R3 ;  /* 0x000000056e037c24 */ /* 0x000fe2000f8e0203 */
[----:B------:R-:W-:-:S04]  /*1fc0*/  ULDC.64 UR4, c[0x0][0x300] ;  /* 0x0000c00000047ab9 */ /* 0x000fc80000000a00 */
[----:B------:R-:W-:Y:S02]  /*1fd0*/  IADD3 R5, R5, R3, RZ ;  /* 0x0000000305057210 */ /* 0x000fe40007ffe0ff */
[----:B------:R-:W-:Y:S01]  /*1fe0*/  SHF.R.S32.HI R17, RZ, 0x1f, R16 ;  /* 0x0000001fff117819 */ /* 0x000fe20000011410 */
[----:B------:R-:W-:-:S04]  /*1ff0*/  IMAD.WIDE.U32 R64, R23, R68, R144 ;  /* 0x0000004417407225 */ /* 0x000fc800078e0090 */
[----:B------:R-:W-:-:S04]  /*2000*/  IMAD.WIDE.U32 R66, R23, R68, R16 ;  /* 0x0000004417427225 */ /* 0x000fc800078e0010 */
[----:B------:R-:W-:-:S04]  /*2010*/  IMAD.WIDE.U32 R72, R23, R74, R16 ;  /* 0x0000004a17487225 */ /* 0x000fc800078e0010 */
[----:B------:R-:W-:-:S04]  /*2020*/  IMAD.WIDE.U32 R70, R23, R74, R144 ;  /* 0x0000004a17467225 */ /* 0x000fc800078e0090 */
[----:B------:R-:W-:Y:S01]  /*2030*/  VIADD R79, R144, 0x50 ;  /* 0x00000050904f7836 */ /* 0x000fe20000000000 */
[----:B------:R-:W-:Y:S01]  /*2040*/  SHF.L.U32 R106, R13, 0x1, RZ ;  /* 0x000000010d6a7819 */ /* 0x000fe200000006ff */
[----:B------:R-:W-:Y:S02]  /*2050*/  IMAD R91, R31, 0x90, RZ ;  /* 0x000000901f5b7824 */ /* 0x000fe400078e02ff */
[----:B------:R-:W-:Y:S01]  /*2060*/  IMAD R93, R75, 0x90, RZ ;  /* 0x000000904b5d7824 */ /* 0x000fe200078e02ff */
[----:B--2---:R-:W-:-:S04]  /*2070*/  SHF.R.S32.HI R0, RZ, 0x1f, R27 ;  /* 0x0000001fff007819 */ /* 0x004fc8000001141b */
[----:B------:R-:W-:Y:S02]  /*2080*/  SEL R11, R0, RZ, !P0 ;  /* 0x000000ff000b7207 */ /* 0x000fe40004000000 */
[----:B------:R-:W-:-:S03]  /*2090*/  SEL R21, R27, RZ, !P0 ;  /* 0x000000ff1b157207 */ /* 0x000fc60004000000 */
[----:B------:R-:W-:Y:S02]  /*20a0*/  IMAD R0, R11, UR4, RZ ;  /* 0x000000040b007c24 */ /* 0x000fe4000f8e02ff */
[----:B------:R-:W-:-:S04]  /*20b0*/  IMAD.WIDE.U32 R26, R21, UR4, R4 ;  /* 0x00000004151a7c25 */ /* 0x000fc8000f8e0004 */
[----:B------:R-:W-:Y:S01]  /*20c0*/  IMAD R3, R21, UR5, R0 ;  /* 0x0000000515037c24 */ /* 0x000fe2000f8e0200 */
[----:B------:R-:W-:Y:S05]  /*20d0*/  @!P6 WARPSYNC.ALL ;  /* 0x000000000000e948 */ /* 0x000fea0003800000 */
[----:B------:R-:W-:Y:S01]  /*20e0*/  ULDC.64 UR4, c[0x0][0x320] ;  /* 0x0000c80000047ab9 */ /* 0x000fe20000000a00 */
[----:B------:R-:W-:Y:S01]  /*20f0*/  IMAD R0, R32, R30, RZ ;  /* 0x0000001e20007224 */ /* 0x000fe200078e02ff */
[----:B------:R-:W-:Y:S01]  /*2100*/  @!P6 BAR.SYNC.DEFER_BLOCKING 0x9, 0x100 ;  /* 0x024400000000eb1d */ /* 0x000fe20000010000 */
[----:B------:R-:W-:Y:S02]  /*2110*/  IMAD R5, R6, UR4, RZ ;  /* 0x0000000406057c24 */ /* 0x000fe4000f8e02ff */
[----:B------:R-:W-:-:S03]  /*2120*/  IMAD.WIDE.U32 R28, R110, UR4, R144 ;  /* 0x000000046e1c7c25 */ /* 0x000fc6000f8e0090 */
[----:B------:R-:W-:Y:S01]  /*2130*/  ULDC UR4, c[0x0][0x2e4] ;  /* 0x0000b90000047ab9 */ /* 0x000fe20000000800 */
[----:B---3--:R-:W-:Y:S01]  /*2140*/  ISETP.GE.AND P2, PT, R14, R13, PT ;  /* 0x0000000d0e00720c */ /* 0x008fe20003f46270 */
[----:B------:R-:W-:Y:S01]  /*2150*/  ULDC.64 UR6, c[0x0][0x328] ;  /* 0x0000ca0000067ab9 */ /* 0x000fe20000000a00 */
[----:B------:R-:W-:Y:S01]  /*2160*/  ISETP.GE.AND P1, PT, R33, UR4, PT ;  /* 0x0000000421007c0c */ /* 0x000fe2000bf26270 */
[----:B------:R-:W-:Y:S02]  /*2170*/  IMAD R7, R110, UR5, R5 ;  /* 0x000000056e077c24 */ /* 0x000fe4000f8e0205 */
[C---:B------:R-:W-:Y:S01]  /*2180*/  IMAD.WIDE.U32 R4, R23.reuse, R30, R144 ;  /* 0x0000001e17047225 */ /* 0x040fe200078e0090 */
[----:B------:R-:W-:Y:S02]  /*2190*/  SEL R6, RZ, 0xffffffff, P1 ;  /* 0xffffffffff067807 */ /* 0x000fe40000800000 */
[----:B------:R-:W-:Y:S01]  /*21a0*/  ISETP.GE.AND P0, PT, R144, UR4, PT ;  /* 0x0000000490007c0c */ /* 0x000fe2000bf06270 */
[----:B------:R-:W-:Y:S01]  /*21b0*/  IMAD R87, R23, R31, R0 ;  /* 0x0000001f17577224 */ /* 0x000fe200078e0200 */
[----:B------:R-:W-:Y:S01]  /*21c0*/  IADD3 R90, P1, R26, R4, RZ ;  /* 0x000000041a5a7210 */ /* 0x000fe20007f3e0ff */
[----:B------:R-:W-:Y:S01]  /*21d0*/  IMAD.IADD R0, R27, 0x1, R3 ;  /* 0x000000011b007824 */ /* 0x000fe200078e0203 */
[----:B------:R-:W-:Y:S01]  /*21e0*/  SEL R3, RZ, 0x1, P0 ;  /* 0x00000001ff037807 */ /* 0x000fe20000000000 */
[----:B------:R-:W-:-:S03]  /*21f0*/  IMAD.SHL.U32 R6, R6, 0x2, RZ ;  /* 0x0000000206067824 */ /* 0x000fc600078e00ff */
[----:B------:R-:W-:Y:S02]  /*2200*/  IADD3.X R87, R0, R5, R87, P1, !PT ;  /* 0x0000000500577210 */ /* 0x000fe40000ffe457 */
[----:B------:R-:W-:Y:S01]  /*2210*/  LOP3.LUT R5, R6, 0x2, R3, 0xe2, !PT ;  /* 0x0000000206057812 */ /* 0x000fe200078ee203 */
[----:B------:R-:W-:Y:S01]  /*2220*/  VIADD R3, R144, 0x30 ;  /* 0x0000003090037836 */ /* 0x000fe20000000000 */
[----:B------:R-:W-:Y:S01]  /*2230*/  ISETP.GE.AND P0, PT, R14, UR4, PT ;  /* 0x000000040e007c0c */ /* 0x000fe2000bf06270 */
[----:B------:R-:W-:Y:S02]  /*2240*/  IMAD R6, R32, R68, RZ ;  /* 0x0000004420067224 */ /* 0x000fe400078e02ff */
[----:B------:R-:W-:Y:S01]  /*2250*/  VIADD R4, R144, 0x40 ;  /* 0x0000004090047836 */ /* 0x000fe20000000000 */
[----:B------:R-:W-:Y:S01]  /*2260*/  ISETP.GE.AND P1, PT, R3, UR4, PT ;  /* 0x0000000403007c0c */ /* 0x000fe2000bf26270 */
[----:B------:R-:W-:Y:S01]  /*2270*/  IMAD R15, R23, R69, R6 ;  /* 0x00000045170f7224 */ /* 0x000fe200078e0206 */
[----:B------:R-:W-:Y:S01]  /*2280*/  SEL R6, RZ, 0x4, P0 ;  /* 0x00000004ff067807 */ /* 0x000fe20000000000 */
[----:B------:R-:W-:Y:S01]  /*2290*/  IMAD.IADD R29, R29, 0x1, R7 ;  /* 0x000000011d1d7824 */ /* 0x000fe200078e0207 */
[----:B------:R-:W-:-:S02]  /*22a0*/  SEL R7, RZ, 0x8, P1 ;  /* 0x00000008ff077807 */ /* 0x000fc40000800000 */
[----:B------:R-:W-:Y:S02]  /*22b0*/  ISETP.GE.AND P0, PT, R4, UR4, PT ;  /* 0x0000000404007c0c */ /* 0x000fe4000bf06270 */
[----:B------:R-:W-:Y:S02]  /*22c0*/  LOP3.LUT R5, R7, R5, R6, 0xfe, !PT ;  /* 0x0000000507057212 */ /* 0x000fe400078efe06 */
[----:B------:R-:W-:Y:S02]  /*22d0*/  SEL R10, RZ, 0x10, P0 ;  /* 0x00000010ff0a7807 */ /* 0x000fe40000000000 */
[-C--:B------:R-:W-:Y:S02]  /*22e0*/  ISETP.GE.AND P0, PT, R144, R13.reuse, PT ;  /* 0x0000000d9000720c */ /* 0x080fe40003f06270 */
[----:B------:R-:W-:Y:S01]  /*22f0*/  ISETP.GE.AND P1, PT, R33, R13, PT ;  /* 0x0000000d2100720c */ /* 0x000fe20003f26270 */
[----:B------:R-:W-:Y:S01]  /*2300*/  IMAD R6, R32, R74, RZ ;  /* 0x0000004a20067224 */ /* 0x000fe200078e02ff */
[----:B------:R-:W-:-:S02]  /*2310*/  LOP3.LUT R10, R5, R10, RZ, 0xfc, !PT ;  /* 0x0000000a050a7212 */ /* 0x000fc400078efcff */
[C---:B------:R-:W-:Y:S02]  /*2320*/  SEL R5, R13.reuse, RZ, P0 ;  /* 0x000000ff0d057207 */ /* 0x040fe40000000000 */
[----:B------:R-:W-:Y:S01]  /*2330*/  SEL R8, R13, RZ, P2 ;  /* 0x000000ff0d087207 */ /* 0x000fe20001000000 */
[----:B------:R-:W-:Y:S01]  /*2340*/  IMAD.IADD R65, R65, 0x1, R15 ;  /* 0x0000000141417824 */ /* 0x000fe200078e020f */
[----:B------:R-:W-:Y:S01]  /*2350*/  SEL R7, R13, RZ, P1 ;  /* 0x000000ff0d077207 */ /* 0x000fe20000800000 */
[----:B------:R-:W-:Y:S01]  /*2360*/  IMAD.IADD R67, R15, 0x1, R67 ;  /* 0x000000010f437824 */ /* 0x000fe200078e0243 */
[----:B----4-:R-:W-:Y:S01]  /*2370*/  LOP3.LUT P3, RZ, R36, 0x2, RZ, 0xc0, !PT ;  /* 0x0000000224ff7812 */ /* 0x010fe2000786c0ff */
[----:B------:R-:W-:Y:S01]  /*2380*/  IMAD R15, R23, R75, R6 ;  /* 0x0000004b170f7224 */ /* 0x000fe200078e0206 */
[----:B------:R-:W-:Y:S01]  /*2390*/  LOP3.LUT R35, R35, 0xfffffffe, RZ, 0xc0, !PT ;  /* 0xfffffffe23237812 */ /* 0x000fe200078ec0ff */
[----:B------:R-:W-:Y:S02]  /*23a0*/  IMAD.IADD R6, R144, 0x1, R5 ;  /* 0x0000000190067824 */ /* 0x000fe400078e0205 */
[----:B------:R-:W-:-:S02]  /*23b0*/  IMAD R11, R11, UR6, RZ ;  /* 0x000000060b0b7c24 */ /* 0x000fc4000f8e02ff */
[----:B------:R-:W-:Y:S02]  /*23c0*/  IMAD.IADD R14, R14, 0x1, R8 ;  /* 0x000000010e0e7824 */ /* 0x000fe400078e0208 */
[----:B------:R-:W-:Y:S01]  /*23d0*/  IMAD.IADD R12, R33, 0x1, R7 ;  /* 0x00000001210c7824 */ /* 0x000fe200078e0207 */
[----:B------:R-:W-:Y:S01]  /*23e0*/  @P2 LOP3.LUT R35, R35, 0x1, RZ, 0xfc, !PT ;  /* 0x0000000123232812 */ /* 0x000fe200078efcff */
[C---:B------:R-:W-:Y:S01]  /*23f0*/  IMAD R11, R21.reuse, UR7, R11 ;  /* 0x00000007150b7c24 */ /* 0x040fe2000f8e020b */
[----:B------:R-:W-:Y:S01]  /*2400*/  SHF.R.S32.HI R7, RZ, 0x1f, R6 ;  /* 0x0000001fff077819 */ /* 0x000fe20000011406 */
[----:B------:R-:W-:Y:S01]  /*2410*/  IMAD.WIDE.U32 R28, R21, UR6, R28 ;  /* 0x00000006151c7c25 */ /* 0x000fe2000f8e001c */
[----:B------:R-:W-:Y:S02]  /*2420*/  IADD3 R73, R15, R73, RZ ;  /* 0x000000490f497210 */ /* 0x000fe40007ffe0ff */
[----:B------:R-:W-:Y:S01]  /*2430*/  SHF.R.S32.HI R21, RZ, 0x1f, R14 ;  /* 0x0000001fff157819 */ /* 0x000fe2000001140e */
[----:B------:R-:W-:Y:S01]  /*2440*/  IMAD.IADD R71, R71, 0x1, R15 ;  /* 0x0000000147477824 */ /* 0x000fe200078e020f */
[----:B------:R-:W-:-:S02]  /*2450*/  SHF.R.S32.HI R15, RZ, 0x1f, R12 ;  /* 0x0000001fff0f7819 */ /* 0x000fc4000001140c */
[----:B------:R-:W-:Y:S02]  /*2460*/  LOP3.LUT R35, R35, 0xfffffffd, RZ, 0xc0, !PT ;  /* 0xfffffffd23237812 */ /* 0x000fe400078ec0ff */
[CC--:B------:R-:W-:Y:S02]  /*2470*/  LEA.HI R5, R7.reuse, R6.reuse, RZ, 0x3 ;  /* 0x0000000607057211 */ /* 0x0c0fe400078f18ff */
[----:B------:R-:W-:Y:S02]  /*2480*/  LEA.HI R8, R7, R6, RZ, 0x5 ;  /* 0x0000000607087211 */ /* 0x000fe400078f28ff */
[----:B------:R-:W-:Y:S02]  /*2490*/  LEA.HI R7, R21, R14, RZ, 0x3 ;  /* 0x0000000e15077211 */ /* 0x000fe400078f18ff */
[----:B------:R-:W-:Y:S02]  /*24a0*/  LEA.HI R6, R15, R12, RZ, 0x3 ;  /* 0x0000000c0f067211 */ /* 0x000fe400078f18ff */
[----:B------:R-:W-:-:S02]  /*24b0*/  LEA.HI R14, R21, R14, RZ, 0x5 ;  /* 0x0000000e150e7211 */ /* 0x000fc400078f28ff */
[----:B------:R-:W-:Y:S02]  /*24c0*/  LEA.HI R15, R15, R12, RZ, 0x5 ;  /* 0x0000000c0f0f7211 */ /* 0x000fe400078f28ff */
[----:B------:R-:W-:Y:S02]  /*24d0*/  @P3 LOP3.LUT R35, R35, 0x2, RZ, 0xfc, !PT ;  /* 0x0000000223233812 */ /* 0x000fe400078efcff */
[----:B------:R-:W-:Y:S02]  /*24e0*/  SHF.R.S32.HI R21, RZ, 0x5, R14 ;  /* 0x00000005ff157819 */ /* 0x000fe4000001140e */
[----:B------:R-:W-:Y:S01]  /*24f0*/  SHF.R.S32.HI R12, RZ, 0x5, R8 ;  /* 0x00000005ff0c7819 */ /* 0x000fe20000011408 */
[----:B------:R0:W-:Y:S01]  /*2500*/  STL [R1+0x2c], R35 ;  /* 0x00002c2301007387 */ /* 0x0001e20000100800 */
[----:B------:R-:W-:Y:S02]  /*2510*/  SHF.R.S32.HI R15, RZ, 0x5, R15 ;  /* 0x00000005ff0f7819 */ /* 0x000fe4000001140f */
[----:B------:R-:W-:-:S02]  /*2520*/  LOP3.LUT R14, R20, 0x18, R6, 0xf8, !PT ;  /* 0x00000018140e7812 */ /* 0x000fc400078ef806 */
[----:B-----5:R-:W-:Y:S02]  /*2530*/  SHF.R.S32.HI R33, RZ, 0x1f, R104 ;  /* 0x0000001fff217819 */ /* 0x020fe40000011468 */
[----:B------:R-:W-:Y:S02]  /*2540*/  LOP3.LUT R8, R20, 0x18, R5, 0xf8, !PT ;  /* 0x0000001814087812 */ /* 0x000fe400078ef805 */
[----:B------:R-:W-:Y:S01]  /*2550*/  IADD3 R76, P2, R23, R76, RZ ;  /* 0x0000004c174c7210 */ /* 0x000fe20007f5e0ff */
[----:B------:R-:W-:Y:S01]  /*2560*/  IMAD R15, R15, 0x1200, R38 ;  /* 0x000012000f0f7824 */ /* 0x000fe200078e0226 */
[-C--:B------:R-:W-:Y:S02]  /*2570*/  LOP3.LUT R14, R14, R37.reuse, RZ, 0x3c, !PT ;  /* 0x000000250e0e7212 */ /* 0x080fe400078e3cff */
[----:B------:R-:W-:Y:S01]  /*2580*/  LOP3.LUT R103, R8, R37, RZ, 0x3c, !PT ;  /* 0x0000002508677212 */ /* 0x000fe200078e3cff */
[----:B------:R-:W-:Y:S02]  /*2590*/  IMAD R8, R33, R68, RZ ;  /* 0x0000004421087224 */ /* 0x000fe400078e02ff */
[----:B------:R-:W-:Y:S01]  /*25a0*/  IMAD.X R77, R32, 0x1, R9, P2 ;  /* 0x00000001204d7824 */ /* 0x000fe200010e0609 */
[----:B------:R-:W-:Y:S01]  /*25b0*/  ISETP.GE.AND P2, PT, R79, UR4, PT ;  /* 0x000000044f007c0c */ /* 0x000fe2000bf46270 */
[----:B------:R-:W-:-:S02]  /*25c0*/  IMAD.IADD R102, R15, 0x1, R14 ;  /* 0x000000010f667824 */ /* 0x000fc400078e020e */
[C---:B------:R-:W-:Y:S02]  /*25d0*/  IMAD R83, R104.reuse, R69, R8 ;  /* 0x0000004568537224 */ /* 0x040fe400078e0208 */
[----:B------:R-:W-:Y:S02]  /*25e0*/  IMAD R15, R69, 0x90, RZ ;  /* 0x00000090450f7824 */ /* 0x000fe400078e02ff */
[----:B------:R-:W-:Y:S01]  /*25f0*/  IMAD.WIDE.U32 R64, R104, R68, R64 ;  /* 0x0000004468407225 */ /* 0x000fe200078e0040 */
[----:B------:R-:W-:-:S03]  /*2600*/  LOP3.LUT R20, R20, 0x18, R7, 0xf8, !PT ;  /* 0x0000001814147812 */ /* 0x000fc600078ef807 */
[----:B------:R-:W-:Y:S01]  /*2610*/  IMAD.WIDE.U32 R66, R104, R68, R66 ;  /* 0x0000004468427225 */ /* 0x000fe200078e0042 */
[----:B------:R-:W-:-:S03]  /*2620*/  SEL R13, RZ, 0x20, P2 ;  /* 0x00000020ff0d7807 */ /* 0x000fc60001000000 */
[----:B------:R-:W-:-:S04]  /*2630*/  IMAD.WIDE.U32 R68, R68, 0x90, RZ ;  /* 0x0000009044447825 */ /* 0x000fc800078e00ff */
[-C--:B------:R-:W-:Y:S01]  /*2640*/  IMAD R33, R33, R74.reuse, RZ ;  /* 0x0000004a21217224 */ /* 0x080fe200078e02ff */
[----:B------:R-:W-:Y:S01]  /*2650*/  LOP3.LUT R20, R20, R37, RZ, 0x3c, !PT ;  /* 0x0000002514147212 */ /* 0x000fe200078e3cff */
[----:B------:R-:W-:Y:S02]  /*2660*/  IMAD R12, R12, 0x1200, R38 ;  /* 0x000012000c0c7824 */ /* 0x000fe400078e0226 */
[----:B------:R-:W-:Y:S01]  /*2670*/  IMAD.IADD R92, R69, 0x1, R15 ;  /* 0x00000001455c7824 */ /* 0x000fe200078e020f */
[----:B------:R-:W-:Y:S01]  /*2680*/  LOP3.LUT R15, R10, R13, RZ, 0xfc, !PT ;  /* 0x0000000d0a0f7212 */ /* 0x000fe200078efcff */
[C---:B------:R-:W-:Y:S01]  /*2690*/  IMAD R33, R104.reuse, R75, R33 ;  /* 0x0000004b68217224 */ /* 0x040fe200078e0221 */
[----:B------:R-:W-:Y:S01]  /*26a0*/  LOP3.LUT R78, R5, 0xfffffff8, RZ, 0xc0, !PT ;  /* 0xfffffff8054e7812 */ /* 0x000fe200078ec0ff */
[-C--:B------:R-:W-:Y:S01]  /*26b0*/  IMAD.WIDE.U32 R70, R104, R74.reuse, R70 ;  /* 0x0000004a68467225 */ /* 0x080fe200078e0046 */
[----:B------:R-:W-:Y:S02]  /*26c0*/  LOP3.LUT R8, R6, 0xfffffff8, RZ, 0xc0, !PT ;  /* 0xfffffff806087812 */ /* 0x000fe400078ec0ff */
[----:B------:R-:W-:Y:S01]  /*26d0*/  LOP3.LUT R9, R7, 0xfffffff8, RZ, 0xc0, !PT ;  /* 0xfffffff807097812 */ /* 0x000fe200078ec0ff */
[----:B------:R-:W-:Y:S01]  /*26e0*/  IMAD.WIDE.U32 R72, R104, R74, R72 ;  /* 0x0000004a68487225 */ /* 0x000fe200078e0048 */
[----:B------:R-:W-:-:S03]  /*26f0*/  IADD3 R86, R29, R11, RZ ;  /* 0x0000000b1d567210 */ /* 0x000fc60007ffe0ff */
[----:B------:R-:W-:Y:S02]  /*2700*/  IMAD R21, R21, 0x1200, R38 ;  /* 0x0000120015157824 */ /* 0x000fe400078e0226 */
[----:B------:R-:W-:Y:S01]  /*2710*/  IMAD.WIDE.U32 R30, R30, 0x90, RZ ;  /* 0x000000901e1e7825 */ /* 0x000fe200078e00ff */
[----:B------:R-:W-:-:S03]  /*2720*/  LOP3.LUT R11, R15, 0x2, RZ, 0xc0, !PT ;  /* 0x000000020f0b7812 */ /* 0x000fc600078ec0ff */
[----:B------:R-:W-:Y:S01]  /*2730*/  IMAD.WIDE.U32 R74, R74, 0x90, RZ ;  /* 0x000000904a4a7825 */ /* 0x000fe200078e00ff */
[C---:B------:R-:W-:Y:S02]  /*2740*/  LOP3.LUT R13, R15.reuse, 0x8, RZ, 0xc0, !PT ;  /* 0x000000080f0d7812 */ /* 0x040fe400078ec0ff */
[C---:B------:R-:W-:Y:S01]  /*2750*/  LOP3.LUT R14, R15.reuse, 0x10, RZ, 0xc0, !PT ;  /* 0x000000100f0e7812 */ /* 0x040fe200078ec0ff */
[----:B------:R-:W-:Y:S01]  /*2760*/  IMAD.IADD R103, R12, 0x1, R103 ;  /* 0x000000010c677824 */ /* 0x000fe200078e0267 */
[----:B------:R-:W-:Y:S01]  /*2770*/  LOP3.LUT R12, R15, 0x4, RZ, 0xc0, !PT ;  /* 0x000000040f0c7812 */ /* 0x000fe200078ec0ff */
[----:B------:R-:W-:Y:S01]  /*2780*/  IMAD.IADD R85, R65, 0x1, R83 ;  /* 0x0000000141557824 */ /* 0x000fe200078e0253 */
[----:B------:R-:W-:Y:S01]  /*2790*/  SHF.R.S32.HI R100, RZ, 0x1f, R78 ;  /* 0x0000001fff647819 */ /* 0x000fe2000001144e */
[----:B------:R-:W-:Y:S01]  /*27a0*/  IMAD.IADD R101, R21, 0x1, R20 ;  /* 0x0000000115657824 */ /* 0x000fe200078e0214 */
[----:B------:R-:W-:Y:S01]  /*27b0*/  SHF.R.S32.HI R99, RZ, 0x1f, R8 ;  /* 0x0000001fff637819 */ /* 0x000fe20000011408 */
[----:B------:R-:W-:Y:S01]  /*27c0*/  VIADD R110, R34, 0x8 ;  /* 0x00000008226e7836 */ /* 0x000fe20000000000 */
[----:B------:R-:W-:Y:S01]  /*27d0*/  SHF.R.S32.HI R98, RZ, 0x1f, R9 ;  /* 0x0000001fff627819 */ /* 0x000fe20000011409 */
[----:B------:R-:W-:Y:S01]  /*27e0*/  IMAD.IADD R91, R31, 0x1, R91 ;  /* 0x000000011f5b7824 */ /* 0x000fe200078e025b */
[----:B------:R-:W-:Y:S01]  /*27f0*/  LOP3.LUT R10, R10, 0x1, RZ, 0xc0, !PT ;  /* 0x000000010a0a7812 */ /* 0x000fe200078ec0ff */
[----:B------:R-:W-:Y:S01]  /*2800*/  IMAD.IADD R93, R75, 0x1, R93 ;  /* 0x000000014b5d7824 */ /* 0x000fe200078e025d */
[----:B------:R-:W-:Y:S01]  /*2810*/  LOP3.LUT R15, R15, 0x20, RZ, 0xc0, !PT ;  /* 0x000000200f0f7812 */ /* 0x000fe200078ec0ff */
[----:B------:R-:W-:-:S02]  /*2820*/  IMAD.IADD R83, R83, 0x1, R67 ;  /* 0x0000000153537824 */ /* 0x000fc400078e0243 */
[----:B------:R-:W-:Y:S02]  /*2830*/  IMAD.IADD R84, R71, 0x1, R33 ;  /* 0x0000000147547824 */ /* 0x000fe400078e0221 */
[----:B0-----:R-:W-:-:S07]  /*2840*/  IMAD.IADD R82, R33, 0x1, R73 ;  /* 0x0000000121527824 */ /* 0x001fce00078e0249 */
.L_x_8626:
[----:B------:R-:W2:Y:S01]  /*2850*/  LDL R21, [R1+0x2c] ;  /* 0x00002c0001157983 */ /* 0x000ea20000100800 */
[----:B------:R-:W0:Y:S03]  /*2860*/  LDC.64 R94, c[0x0][0x2d8] ;  /* 0x0000b600ff5e7b82 */ /* 0x000e260000000a00 */
[----:B---3--:R-:W3:Y:S01]  /*2870*/  LDL R20, [R1+0x60] ;  /* 0x0000600001147983 */ /* 0x008ee20000100800 */
[----:B------:R-:W-:Y:S01]  /*2880*/  VIADD R39, R24, 0xffffffff ;  /* 0xffffffff18277836 */ /* 0x000fe20000000000 */
[----:B------:R-:W-:Y:S05]  /*2890*/  YIELD ;  /* 0x0000000000007946 */ /* 0x000fea0003800000 */
[----:B-1----:R-:W1:Y:S01]  /*28a0*/  LDC R105, c[0x0][0x3d4] ;  /* 0x0000f500ff697b82 */ /* 0x002e620000000800 */
[----:B------:R-:W-:Y:S01]  /*28b0*/  SHF.R.S32.HI R34, RZ, 0x1f, R39 ;  /* 0x0000001fff227819 */ /* 0x000fe20000011427 */
[----:B------:R-:W-:Y:S01]  /*28c0*/  IMAD.WIDE.U32 R60, R30, R39, RZ ;  /* 0x000000271e3c7225 */ /* 0x000fe200078e00ff */
[----:B------:R-:W-:Y:S01]  /*28d0*/  BSSY B0, `(.L_x_8571) ;  /* 0x00003e7000007945 */ /* 0x000fe20003800000 */
[----:B--2---:R-:W-:-:S02]  /*28e0*/  LOP3.LUT P4, RZ, R21, 0x2, RZ, 0xc0, !PT ;  /* 0x0000000215ff7812 */ /* 0x004fc4000788c0ff */
[----:B------:R-:W-:Y:S02]  /*28f0*/  IMAD R21, R91, R39, RZ ;  /* 0x000000275b157224 */ /* 0x000fe400078e02ff */
[----:B---3--:R-:W-:Y:S02]  /*2900*/  IMAD R20, R19, 0x3600, R20 ;  /* 0x0000360013147824 */ /* 0x008fe400078e0214 */
[----:B------:R-:W-:Y:S01]  /*2910*/  IMAD R33, R34, R30, R21 ;  /* 0x0000001e22217224 */ /* 0x000fe200078e0215 */
[----:B------:R-:W-:Y:S01]  /*2920*/  IADD3 R21, P2, R90, R60, RZ ;  /* 0x0000003c5a157210 */ /* 0x000fe20007f5e0ff */
[C---:B------:R-:W-:Y:S02]  /*2930*/  VIADD R32, R20.reuse, 0x10 ;  /* 0x0000001014207836 */ /* 0x040fe40000000000 */
[----:B------:R-:W-:Y:S01]  /*2940*/  IMAD.IADD R96, R61, 0x1, R33 ;  /* 0x000000013d607824 */ /* 0x000fe200078e0221 */
[----:B0-----:R-:W-:Y:S01]  /*2950*/  LEA R36, P3, R21, R94, 0x1 ;  /* 0x0000005e15247211 */ /* 0x001fe200078608ff */
[----:B------:R-:W-:-:S02]  /*2960*/  IMAD R81, R20, 0x2, R25 ;  /* 0x0000000214517824 */ /* 0x000fc400078e0219 */
[----:B------:R-:W-:Y:S01]  /*2970*/  IMAD.X R24, R96, 0x1, R87, P2 ;  /* 0x0000000160187824 */ /* 0x000fe200010e0657 */
[----:B------:R-:W-:Y:S01]  /*2980*/  ISETP.GT.AND P2, PT, R39, R80, PT ;  /* 0x000000502700720c */ /* 0x000fe20003f44270 */
[----:B------:R-:W-:-:S03]  /*2990*/  @P4 VIADD R32, R20, 0xfffffff0 ;  /* 0xfffffff014204836 */ /* 0x000fc60000000000 */
[----:B------:R-:W-:Y:S01]  /*29a0*/  LEA.HI.X R37, R21, R95, R24, 0x1, P3 ;  /* 0x0000005f15257211 */ /* 0x000fe200018f0c18 */
[----:B------:R-:W-:Y:S01]  /*29b0*/  IMAD.MOV.U32 R24, RZ, RZ, R39 ;  /* 0x000000ffff187224 */ /* 0x000fe200078e0027 */
[----:B-1----:R-:W-:Y:S01]  /*29c0*/  ISETP.GE.AND P3, PT, R105, 0x1, PT ;  /* 0x000000016900780c */ /* 0x002fe20003f66270 */
[----:B------:R-:W-:-:S12]  /*29d0*/  IMAD R21, R32, 0x2, R25 ;  /* 0x0000000220157824 */ /* 0x000fd800078e0219 */
[----:B------:R-:W-:Y:S05]  /*29e0*/  @!P3 BRA `(.L_x_8572) ;  /* 0x0000003800ccb947 */ /* 0x000fea0003800000 */
[----:B------:R-:W-:Y:S01]  /*29f0*/  ULDC.U8 UR4, c[0x0][0x3f0] ;  /* 0x0000fc0000047ab9 */ /* 0x000fe20000000000 */
[-C--:B------:R-:W-:Y:S01]  /*2a00*/  IMAD R33, R93, R39.reuse, RZ ;  /* 0x000000275d217224 */ /* 0x080fe200078e02ff */
        /* <DEDUP_REMOVED lines=26> */
[----:B------:R-:W-:Y:S01]  /*2bb0*/  IADD3 R58, P3, R72, R58, RZ ;  /* 0x0000003a483a7210 */ /* 0x000fe20007f7e0ff */
[----:B------:R-:W-:Y:S01]  /*2bc0*/  ULDC.64 UR4, c[0x0][0x3c8] ;  /* 0x0000f20000047ab9 */ /* 0x000fe20000000a00 */
[----:B------:R-:W-:Y:S02]  /*2bd0*/  CS2R R62, SRZ ;  /* 0x00000000003e7805 */ /* 0x000fe4000001ff00 */
[----:B------:R-:W-:Y:S01]  /*2be0*/  CS2R R94, SRZ ;  /* 0x00000000005e7805 */ /* 0x000fe2000001ff00 */
[----:B------:R-:W-:Y:S01]  /*2bf0*/  IMAD.X R33, R20, 0x1, R82, P3 ;  /* 0x0000000114217824 */ /* 0x000fe200018e0652 */
[----:B------:R-:W-:-:S05]  /*2c00*/  IADD3 R56, P3, R66, R56, RZ ;  /* 0x0000003842387210 */ /* 0x000fca0007f7e0ff */
[----:B------:R-:W-:Y:S01]  /*2c10*/  IMAD.X R89, R89, 0x1, R83, P3 ;  /* 0x0000000159597824 */ /* 0x000fe200018e0653 */
        /* <DEDUP_REMOVED lines=38> */
.L_x_8575:
[----:B------:R-:W-:Y:S05]  /*2e80*/  BSYNC B1 ;  /* 0x0000000000017941 */ /* 0x000fea0003800000 */
.L_x_8574:
[----:B------:R-:W2:Y:S01]  /*2e90*/  LDL R20, [R1+0x4c] ;  /* 0x00004c0001147983 */ /* 0x000ea20000100800 */
[----:B0----5:R-:W-:Y:S02]  /*2ea0*/  IMAD.MOV.U32 R32, RZ, RZ, R39 ;  /* 0x000000ffff207224 */ /* 0x021fe400078e0027 */
[----:B------:R-:W-:Y:S02]  /*2eb0*/  IMAD.MOV.U32 R33, RZ, RZ, R42 ;  /* 0x000000ffff217224 */ /* 0x000fe400078e002a */
[----:B------:R-:W-:-:S05]  /*2ec0*/  IMAD.MOV.U32 R34, RZ, RZ, R43 ;  /* 0x000000ffff227224 */ /* 0x000fca00078e002b */
[----:B------:R-:W-:Y:S01]  /*2ed0*/  PRMT R113, R33, 0x5410, R34 ;  /* 0x0000541021717816 */ /* 0x000fe20000000022 */
        /* <DEDUP_REMOVED lines=14> */
[----:B------:R-:W-:Y:S02]  /*2fc0*/  PRMT R122, R33, 0x5410, R34 ;  /* 0x00005410217a7816 */ /* 0x000fe40000000022 */
[----:B--2---:R-:W-:Y:S02]  /*2fd0*/  R2UR UR4, R20 ;  /* 0x00000000140472ca */ /* 0x004fe400000e0000 */
[----:B------:R-:W-:-:S04]  /*2fe0*/  MOV R20, R38 ;  /* 0x0000002600147202 */ /* 0x000fc80000000f00 */
[----:B------:R-:W-:Y:S01]  /*2ff0*/  PRMT R96, R20, 0x5410, R32 ;  /* 0x0000541014607816 */ /* 0x000fe20000000020 */
[----:B------:R-:W-:Y:S02]  /*3000*/  IMAD.MOV.U32 R20, RZ, RZ, R46 ;  /* 0x000000ffff147224 */ /* 0x000fe400078e002e */
[----:B------:R-:W-:-:S04]  /*3010*/  IMAD.MOV.U32 R32, RZ, RZ, R47 ;  /* 0x000000ffff207224 */ /* 0x000fc800078e002f */
[----:B------:R-:W-:Y:S01]  /*3020*/  UISETP.NE.AND UP0, UPT, UR4, 0x3, UPT ;  /* 0x000000030400788c */ /* 0x000fe2000bf05270 */
[----:B------:R-:W-:Y:S01]  /*3030*/  PRMT R115, R20, 0x5410, R32 ;  /* 0x0000541014737816 */ /* 0x000fe20000000020 */
[----:B------:R-:W-:Y:S01]  /*3040*/  IMAD.MOV.U32 R20, RZ, RZ, R54 ;  /* 0x000000ffff147224 */ /* 0x000fe200078e0036 */
[----:B------:R-:W-:-:S03]  /*3050*/  MOV R32, R55 ;  /* 0x0000003700207202 */ /* 0x000fc60000000f00 */
[----:B------:R-:W-:Y:S02]  /*3060*/  PLOP3.LUT P3, PT, PT, PT, UP0, 0x80, 0x0 ;  /* 0x000000000000781c */ /* 0x000fe40003f6f008 */
[----:B------:R-:W-:Y:S01]  /*3070*/  PRMT R118, R20, 0x5410, R32 ;  /* 0x0000541014767816 */ /* 0x000fe20000000020 */
[----:B------:R-:W-:Y:S02]  /*3080*/  IMAD.MOV.U32 R20, RZ, RZ, R40 ;  /* 0x000000ffff147224 */ /* 0x000fe400078e0028 */
[----:B------:R-:W-:-:S05]  /*3090*/  IMAD.MOV.U32 R32, RZ, RZ, R41 ;  /* 0x000000ffff207224 */ /* 0x000fca00078e0029 */
[----:B------:R-:W-:Y:S01]  /*30a0*/  PRMT R111, R20, 0x5410, R32 ;  /* 0x00005410146f7816 */ /* 0x000fe20000000020 */
[----:B------:R-:W-:Y:S01]  /*30b0*/  IMAD.MOV.U32 R20, RZ, RZ, R53 ;  /* 0x000000ffff147224 */ /* 0x000fe200078e0035 */
[----:B------:R-:W-:-:S04]  /*30c0*/  MOV R32, R52 ;  /* 0x0000003400207202 */ /* 0x000fc80000000f00 */
[----:B------:R-:W-:Y:S01]  /*30d0*/  PRMT R119, R32, 0x5410, R20 ;  /* 0x0000541020777816 */ /* 0x000fe20000000014 */
[----:B------:R-:W-:Y:S02]  /*30e0*/  IMAD.MOV.U32 R20, RZ, RZ, R60 ;  /* 0x000000ffff147224 */ /* 0x000fe400078e003c */
[----:B------:R-:W-:-:S05]  /*30f0*/  IMAD.MOV.U32 R32, RZ, RZ, R61 ;  /* 0x000000ffff207224 */ /* 0x000fca00078e003d */
[----:B------:R-:W-:Y:S01]  /*3100*/  PRMT R120, R20, 0x5410, R32 ;  /* 0x0000541014787816 */ /* 0x000fe20000000020 */
[----:B------:R-:W-:Y:S06]  /*3110*/  @!P3 BRA `(.L_x_8576) ;  /* 0x000000000004b947 */ /* 0x000fec0003800000 */
[----:B------:R-:W-:Y:S01]  /*3120*/  BPT.TRAP 0x1 ;  /* 0x000000040000795c */ /* 0x000fe20000300000 */
.L_x_8576:
[----:B------:R-:W-:Y:S01]  /*3130*/  IMAD R20, R19, 0x8, R18 ;  /* 0x0000000813147824 */ /* 0x000fe200078e0212 */
[----:B------:R-:W-:Y:S01]  /*3140*/  SHF.L.U32 R89, R147, 0x1f, RZ ;  /* 0x0000001f93597819 */ /* 0x000fe200000006ff */
[----:B------:R-:W-:Y:S03]  /*3150*/  BSSY B1, `(.L_x_8577) ;  /* 0x0000003000017945 */ /* 0x000fe60003800000 */
[----:B------:R-:W0:Y:S02]  /*3160*/  SYNCS.PHASECHK.TRANS64.TRYWAIT P5, [R20+URZ+0x31c90], R89 ;  /* 0x031c9059140075a7 */ /* 0x000e2400080a017f */
[----:B0-----:R-:W-:Y:S05]  /*3170*/  @!P5 BRA `(.L_x_8578) ;  /* 0x000001900078d947 */ /* 0x001fea0003800000 */
.L_x_8808:
[----:B------:R-:W-:Y:S05]  /*3180*/  BSYNC B1 ;  /* 0x0000000000017941 */ /* 0x000fea0003800000 */
.L_x_8577:
        /* <DEDUP_REMOVED lines=9> */
[----:B--2---:R-:W-:Y:S01]  /*3220*/  IMAD.MOV.U32 R58, RZ, RZ, R33 ;  /* 0x000000ffff3a7224 */ /* 0x004fe200078e0021 */
[--C-:B------:R-:W-:Y:S02]  /*3230*/  SHF.R.U64 R57, R62, 0x10, R63.reuse ;  /* 0x000000103e397819 */ /* 0x100fe4000000123f */
[----:B------:R-:W-:Y:S01]  /*3240*/  SHF.R.U32.HI R62, RZ, 0x10, R63 ;  /* 0x00000010ff3e7819 */ /* 0x000fe2000001163f */
[----:B------:R-:W-:Y:S02]  /*3250*/  HADD2.F32 R33, -RZ, R56.H0_H0 ;  /* 0x20000038ff217230 */ /* 0x000fe40000004100 */
[--C-:B------:R-:W-:Y:S02]  /*3260*/  HADD2.F32 R56, -RZ, R58.reuse.H1_H1 ;  /* 0x3000003aff387230 */ /* 0x100fe40000004100 */
[----:B------:R-:W-:Y:S02]  /*3270*/  HADD2.F32 R58, -RZ, R58.H0_H0 ;  /* 0x2000003aff3a7230 */ /* 0x000fe40000004100 */
[----:B------:R-:W-:-:S02]  /*3280*/  HADD2.F32 R57, -RZ, R57.H0_H0 ;  /* 0x20000039ff397230 */ /* 0x000fc40000004100 */
[-C--:B------:R-:W-:Y:S01]  /*3290*/  FMUL.FTZ R59, R56, R33.reuse ;  /* 0x00000021383b7220 */ /* 0x080fe20000410000 */
[----:B------:R-:W-:Y:S02]  /*32a0*/  HADD2.F32 R62, -RZ, R62.H0_H0 ;  /* 0x2000003eff3e7230 */ /* 0x000fe40000004100 */
[C---:B------:R-:W-:Y:S01]  /*32b0*/  FMUL.FTZ R97, R58.reuse, R33 ;  /* 0x000000213a617220 */ /* 0x040fe20000410000 */
[-C--:B------:R-:W-:Y:S01]  /*32c0*/  FFMA.FTZ R33, R58, R57.reuse, -R59 ;  /* 0x000000393a217223 */ /* 0x080fe2000001083b */
[----:B------:R-:W-:Y:S02]  /*32d0*/  SHF.R.U32.HI R58, RZ, 0x10, R95 ;  /* 0x00000010ff3a7819 */ /* 0x000fe4000001165f */
[----:B------:R-:W-:Y:S01]  /*32e0*/  FFMA.FTZ R56, R56, R57, R97 ;  /* 0x0000003938387223 */ /* 0x000fe20000010061 */
[----:B------:R-:W-:Y:S01]  /*32f0*/  IMAD.MOV.U32 R57, RZ, RZ, R32 ;  /* 0x000000ffff397224 */ /* 0x000fe200078e0020 */
[----:B------:R-:W-:Y:S01]  /*3300*/  MOV R32, R35 ;  /* 0x0000002300207202 */ /* 0x000fe20000000f00 */
[----:B------:R-:W-:-:S02]  /*3310*/  HADD2.F32 R58, -RZ, R58.H0_H0 ;  /* 0x2000003aff3a7230 */ /* 0x000fc40000004100 */
[----:B------:R-:W-:Y:S02]  /*3320*/  F2FP.F16.F32.PACK_AB R33, R56, R33 ;  /* 0x000000213821723e */ /* 0x000fe400000000ff */
[--C-:B------:R-:W-:Y:S02]  /*3330*/  HADD2.F32 R35, -RZ, R32.reuse.H1_H1 ;  /* 0x30000020ff237230 */ /* 0x100fe40000004100 */
[----:B------:R-:W-:-:S03]  /*3340*/  HADD2.F32 R32, -RZ, R32.H0_H0 ;  /* 0x20000020ff207230 */ /* 0x000fc60000004100 */
[CC--:B------:R-:W-:Y:S02]  /*3350*/  FMUL.FTZ R59, R35.reuse, R58.reuse ;  /* 0x0000003a233b7220 */ /* 0x0c0fe40000410000 */
[C---:B------:R-:W-:Y:S02]  /*3360*/  FMUL.FTZ R58, R32.reuse, R58 ;  /* 0x0000003a203a7220 */ /* 0x040fe40000410000 */
[-C--:B------:R-:W-:Y:S01]  /*3370*/  FFMA.FTZ R32, R32, R62.reuse, -R59 ;  /* 0x0000003e20207223 */ /* 0x080fe2000001083b */
[----:B------:R-:W-:Y:S02]  /*3380*/  HADD2.F32 R59, -RZ, R121.H1_H1 ;  /* 0x30000079ff3b7230 */ /* 0x000fe40000004100 */
[----:B------:R-:W-:Y:S01]  /*3390*/  FFMA.FTZ R35, R35, R62, R58 ;  /* 0x0000003e23237223 */ /* 0x000fe2000001003a */
[----:B------:R-:W-:Y:S02]  /*33a0*/  IMAD.MOV.U32 R58, RZ, RZ, R34 ;  /* 0x000000ffff3a7224 */ /* 0x000fe400078e0022 */
[----:B------:R-:W-:-:S02]  /*33b0*/  HADD2.F32 R34, -RZ, R57.H0_H0 ;  /* 0x20000039ff227230 */ /* 0x000fc40000004100 */
[----:B------:R-:W-:Y:S01]  /*33c0*/  HADD2.F32 R57, -RZ, R57.H1_H1 ;  /* 0x30000039ff397230 */ /* 0x000fe20000004100 */
[----:B------:R-:W-:Y:S01]  /*33d0*/  F2FP.F16.F32.PACK_AB R35, R35, R32 ;  /* 0x000000202323723e */ /* 0x000fe200000000ff */
[----:B------:R-:W-:-:S05]  /*33e0*/  HADD2.F32 R62, -RZ, R122.H0_H0 ;  /* 0x2000007aff3e7230 */ /* 0x000fca0000004100 */
[-C--:B------:R-:W-:Y:S01]  /*33f0*/  FMUL.FTZ R63, R57, R62.reuse ;  /* 0x0000003e393f7220 */ /* 0x080fe20000410000 */
[----:B------:R-:W-:-:S03]  /*3400*/  FMUL.FTZ R62, R34, R62 ;  /* 0x0000003e223e7220 */ /* 0x000fc60000410000 */
[-C--:B------:R-:W-:Y:S01]  /*3410*/  FFMA.FTZ R34, R34, R59.reuse, -R63 ;  /* 0x0000003b22227223 */ /* 0x080fe2000001083f */
[----:B------:R-:W-:Y:S01]  /*3420*/  FFMA.FTZ R57, R57, R59, R62 ;  /* 0x0000003b39397223 */ /* 0x000fe2000001003e */
[--C-:B------:R-:W-:Y:S02]  /*3430*/  HADD2.F32 R59, -RZ, R58.reuse.H0_H0 ;  /* 0x2000003aff3b7230 */ /* 0x100fe40000004100 */
[----:B------:R-:W-:Y:S02]  /*3440*/  HADD2.F32 R58, -RZ, R58.H1_H1 ;  /* 0x3000003aff3a7230 */ /* 0x000fe40000004100 */
[----:B------:R-:W-:Y:S01]  /*3450*/  HADD2.F32 R63, -RZ, R122.H1_H1 ;  /* 0x3000007aff3f7230 */ /* 0x000fe20000004100 */
[----:B------:R-:W-:Y:S01]  /*3460*/  F2FP.F16.F32.PACK_AB R32, R57, R34 ;  /* 0x000000223920723e */ /* 0x000fe200000000ff */
[----:B------:R-:W-:-:S03]  /*3470*/  HADD2.F32 R62, -RZ, R121.H0_H0 ;  /* 0x20000079ff3e7230 */ /* 0x000fc60000004100 */
[-C--:B------:R-:W-:Y:S01]  /*3480*/  FMUL.FTZ R94, R58, R63.reuse ;  /* 0x0000003f3a5e7220 */ /* 0x080fe20000410000 */
[----:B------:R-:W-:-:S03]  /*3490*/  FMUL.FTZ R63, R59, R63 ;  /* 0x0000003f3b3f7220 */ /* 0x000fc60000410000 */
[-C--:B------:R-:W-:Y:S01]  /*34a0*/  FFMA.FTZ R94, R59, R62.reuse, -R94 ;  /* 0x0000003e3b5e7223 */ /* 0x080fe2000001085e */
[----:B------:R-:W-:-:S05]  /*34b0*/  FFMA.FTZ R63, R58, R62, R63 ;  /* 0x0000003e3a3f7223 */ /* 0x000fca000001003f */
[----:B------:R-:W-:-:S07]  /*34c0*/  F2FP.F16.F32.PACK_AB R34, R63, R94 ;  /* 0x0000005e3f22723e */ /* 0x000fce00000000ff */
.L_x_8583:
[----:B------:R-:W-:Y:S05]  /*34d0*/  BSYNC B2 ;  /* 0x0000000000027941 */ /* 0x000fea0003800000 */
.L_x_8582:
[----:B--2---:R1:W-:Y:S02]  /*34e0*/  STG.E.128 desc[UR60][R36.64], R32 ;  /* 0x0000002024007986 */ /* 0x0043e4000c101d3c */
.L_x_8581:
[----:B------:R-:W-:Y:S05]  /*34f0*/  BSYNC B1 ;  /* 0x0000000000017941 */ /* 0x000fea0003800000 */
.L_x_8580:
        /* <DEDUP_REMOVED lines=9> */
[----:B--2---:R-:W-:Y:S01]  /*3590*/  IMAD.MOV.U32 R56, RZ, RZ, R33 ;  /* 0x000000ffff387224 */ /* 0x004fe200078e0021 */
[----:B------:R-:W-:Y:S01]  /*35a0*/  SHF.R.U64 R54, R54, 0x10, R55 ;  /* 0x0000001036367819 */ /* 0x000fe20000001237 */
[----:B------:R-:W-:Y:S01]  /*35b0*/  HADD2.F32 R63, -RZ, R34.H0_H0 ;  /* 0x20000022ff3f7230 */ /* 0x000fe20000004100 */
        /* <DEDUP_REMOVED lines=8> */
[----:B------:R-:W-:Y:S02]  /*3640*/  HADD2.F32 R61, -RZ, R34.H1_H1 ;  /* 0x30000022ff3d7230 */ /* 0x000fe40000004100 */
[-C--:B------:R-:W-:Y:S01]  /*3650*/  FFMA.FTZ R56, R57, R54.reuse, -R56 ;  /* 0x0000003639387223 */ /* 0x080fe20000010838 */
[----:B------:R-:W-:Y:S02]  /*3660*/  HADD2.F32 R57, -RZ, R118.H0_H0 ;  /* 0x20000076ff397230 */ /* 0x000fe40000004100 */
[----:B------:R-:W-:Y:S01]  /*3670*/  FFMA.FTZ R33, R33, R54, R58 ;  /* 0x0000003621217223 */ /* 0x000fe2000001003a */
[----:B------:R-:W-:Y:S01]  /*3680*/  SHF.R.U32.HI R54, RZ, 0x10, R55 ;  /* 0x00000010ff367819 */ /* 0x000fe20000011637 */
[----:B------:R-:W-:-:S02]  /*3690*/  HADD2.F32 R55, -RZ, R35.H1_H1 ;  /* 0x30000023ff377230 */ /* 0x000fc40000004100 */
[----:B------:R-:W-:Y:S01]  /*36a0*/  HADD2.F32 R35, -RZ, R35.H0_H0 ;  /* 0x20000023ff237230 */ /* 0x000fe20000004100 */
[----:B------:R-:W-:Y:S01]  /*36b0*/  F2FP.F16.F32.PACK_AB R33, R33, R56 ;  /* 0x000000382121723e */ /* 0x000fe200000000ff */
[----:B------:R-:W-:Y:S02]  /*36c0*/  HADD2.F32 R54, -RZ, R54.H0_H0 ;  /* 0x20000036ff367230 */ /* 0x000fe40000004100 */
[-C--:B------:R-:W-:Y:S01]  /*36d0*/  FMUL.FTZ R58, R55, R60.reuse ;  /* 0x0000003c373a7220 */ /* 0x080fe20000410000 */
[----:B------:R-:W-:Y:S02]  /*36e0*/  HADD2.F32 R118, -RZ, R118.H1_H1 ;  /* 0x30000076ff767230 */ /* 0x000fe40000004100 */
[C---:B------:R-:W-:Y:S01]  /*36f0*/  FMUL.FTZ R60, R35.reuse, R60 ;  /* 0x0000003c233c7220 */ /* 0x040fe20000410000 */
[-C--:B------:R-:W-:Y:S01]  /*3700*/  FFMA.FTZ R58, R35, R54.reuse, -R58 ;  /* 0x00000036233a7223 */ /* 0x080fe2000001083a */
[----:B------:R-:W-:Y:S02]  /*3710*/  HADD2.F32 R35, -RZ, R120.H0_H0 ;  /* 0x20000078ff237230 */ /* 0x000fe40000004100 */
[----:B------:R-:W-:Y:S01]  /*3720*/  FFMA.FTZ R55, R55, R54, R60 ;  /* 0x0000003637377223 */ /* 0x000fe2000001003c */
[----:B------:R-:W-:-:S02]  /*3730*/  HADD2.F32 R54, -RZ, R32.H1_H1 ;  /* 0x30000020ff367230 */ /* 0x000fc40000004100 */
[----:B------:R-:W-:-:S03]  /*3740*/  HADD2.F32 R32, -RZ, R32.H0_H0 ;  /* 0x20000020ff207230 */ /* 0x000fc60000004100 */
[-C--:B------:R-:W-:Y:S02]  /*3750*/  FMUL.FTZ R59, R54, R35.reuse ;  /* 0x00000023363b7220 */ /* 0x080fe40000410000 */
[C---:B------:R-:W-:Y:S02]  /*3760*/  FMUL.FTZ R35, R32.reuse, R35 ;  /* 0x0000002320237220 */ /* 0x040fe40000410000 */
[-C--:B------:R-:W-:Y:S01]  /*3770*/  FFMA.FTZ R59, R32, R57.reuse, -R59 ;  /* 0x00000039203b7223 */ /* 0x080fe2000001083b */
[----:B------:R-:W-:Y:S02]  /*3780*/  HADD2.F32 R32, -RZ, R120.H1_H1 ;  /* 0x30000078ff207230 */ /* 0x000fe40000004100 */
[----:B------:R-:W-:Y:S01]  /*3790*/  FFMA.FTZ R54, R54, R57, R35 ;  /* 0x0000003936367223 */ /* 0x000fe20000010023 */
[----:B------:R-:W-:Y:S02]  /*37a0*/  F2FP.F16.F32.PACK_AB R35, R55, R58 ;  /* 0x0000003a3723723e */ /* 0x000fe400000000ff */
[-C--:B------:R-:W-:Y:S01]  /*37b0*/  FMUL.FTZ R34, R61, R32.reuse ;  /* 0x000000203d227220 */ /* 0x080fe20000410000 */
[----:B------:R-:W-:-:S03]  /*37c0*/  FMUL.FTZ R32, R63, R32 ;  /* 0x000000203f207220 */ /* 0x000fc60000410000 */
[-C--:B------:R-:W-:Y:S01]  /*37d0*/  FFMA.FTZ R34, R63, R118.reuse, -R34 ;  /* 0x000000763f227223 */ /* 0x080fe20000010822 */
[----:B------:R-:W-:Y:S01]  /*37e0*/  FFMA.FTZ R61, R61, R118, R32 ;  /* 0x000000763d3d7223 */ /* 0x000fe20000010020 */
[----:B------:R-:W-:-:S04]  /*37f0*/  F2FP.F16.F32.PACK_AB R32, R54, R59 ;  /* 0x0000003b3620723e */ /* 0x000fc800000000ff */
[----:B------:R-:W-:-:S07]  /*3800*/  F2FP.F16.F32.PACK_AB R34, R61, R34 ;  /* 0x000000223d22723e */ /* 0x000fce00000000ff */
.L_x_8587:
[----:B------:R-:W-:Y:S05]  /*3810*/  BSYNC B2 ;  /* 0x0000000000027941 */ /* 0x000fea0003800000 */
.L_x_8586:
[----:B--2---:R2:W-:Y:S02]  /*3820*/  STG.E.128 desc[UR60][R36.64+0x20], R32 ;  /* 0x0000202024007986 */ /* 0x0045e4000c101d3c */
.L_x_8585:
[----:B------:R-:W-:Y:S05]  /*3830*/  BSYNC B1 ;  /* 0x0000000000017941 */ /* 0x000fea0003800000 */
.L_x_8584:
        /* <DEDUP_REMOVED lines=49> */
.L_x_8591:
[----:B------:R-:W-:Y:S05]  /*3b50*/  BSYNC B2 ;  /* 0x0000000000027941 */ /* 0x000fea0003800000 */
.L_x_8590:
[----:B--2---:R3:W-:Y:S02]  /*3b60*/  STG.E.128 desc[UR60][R36.64+0x40], R32 ;  /* 0x0000402024007986 */ /* 0x0047e4000c101d3c */
.L_x_8589:
[----:B------:R-:W-:Y:S05]  /*3b70*/  BSYNC B1 ;  /* 0x0000000000017941 */ /* 0x000fea0003800000 */
.L_x_8588:
        /* <DEDUP_REMOVED lines=9> */
[--C-:B------:R-:W-:Y:S01]  /*3c10*/  SHF.R.U64 R50, R48, 0x10, R49.reuse ;  /* 0x0000001030327819 */ /* 0x100fe20000001231 */
[--C-:B--2---:R-:W-:Y:S01]  /*3c20*/  HADD2.F32 R48, -RZ, R35.reuse.H1_H1 ;  /* 0x30000023ff307230 */ /* 0x104fe20000004100 */
[----:B------:R-:W-:Y:S01]  /*3c30*/  SHF.R.U32.HI R51, RZ, 0x10, R49 ;  /* 0x00000010ff337819 */ /* 0x000fe20000011631 */
[----:B------:R-:W-:Y:S01]  /*3c40*/  HADD2.F32 R35, -RZ, R35.H0_H0 ;  /* 0x20000023ff237230 */ /* 0x000fe20000004100 */
[----:B------:R-:W-:Y:S01]  /*3c50*/  SHF.R.U32.HI R52, RZ, 0x10, R47 ;  /* 0x00000010ff347819 */ /* 0x000fe2000001162f */
[----:B------:R-:W-:Y:S02]  /*3c60*/  HADD2.F32 R47, -RZ, R46.H0_H0 ;  /* 0x2000002eff2f7230 */ /* 0x000fe40000004100 */
[----:B------:R-:W-:Y:S02]  /*3c70*/  HADD2.F32 R46, -RZ, R33.H1_H1 ;  /* 0x30000021ff2e7230 */ /* 0x000fe40000004100 */
[----:B------:R-:W-:-:S02]  /*3c80*/  HADD2.F32 R50, -RZ, R50.H0_H0 ;  /* 0x20000032ff327230 */ /* 0x000fc40000004100 */
[----:B------:R-:W-:Y:S02]  /*3c90*/  HADD2.F32 R33, -RZ, R33.H0_H0 ;  /* 0x20000021ff217230 */ /* 0x000fe40000004100 */
[----:B------:R-:W-:Y:S02]  /*3ca0*/  HADD2.F32 R51, -RZ, R51.H0_H0 ;  /* 0x20000033ff337230 */ /* 0x000fe40000004100 */
[----:B------:R-:W-:Y:S02]  /*3cb0*/  HADD2.F32 R49, -RZ, R52.H0_H0 ;  /* 0x20000034ff317230 */ /* 0x000fe40000004100 */
[-C--:B------:R-:W-:Y:S01]  /*3cc0*/  FMUL.FTZ R52, R46, R50.reuse ;  /* 0x000000322e347220 */ /* 0x080fe20000410000 */
[----:B------:R-:W-:Y:S01]  /*3cd0*/  FMUL.FTZ R53, R33, R50 ;  /* 0x0000003221357220 */ /* 0x000fe20000410000 */
[-C--:B------:R-:W-:Y:S01]  /*3ce0*/  FMUL.FTZ R50, R48, R51.reuse ;  /* 0x0000003330327220 */ /* 0x080fe20000410000 */
[----:B------:R-:W-:Y:S01]  /*3cf0*/  FMUL.FTZ R51, R35, R51 ;  /* 0x0000003323337220 */ /* 0x000fe20000410000 */
[-C--:B------:R-:W-:Y:S01]  /*3d00*/  FFMA.FTZ R33, R33, R47.reuse, -R52 ;  /* 0x0000002f21217223 */ /* 0x080fe20000010834 */
[----:B------:R-:W-:Y:S01]  /*3d10*/  FFMA.FTZ R46, R46, R47, R53 ;  /* 0x0000002f2e2e7223 */ /* 0x000fe20000010035 */
[----:B------:R-:W-:-:S02]  /*3d20*/  HADD2.F32 R47, -RZ, R32.H1_H1 ;  /* 0x30000020ff2f7230 */ /* 0x000fc40000004100 */
[-C--:B------:R-:W-:Y:S01]  /*3d30*/  FFMA.FTZ R48, R48, R49.reuse, R51 ;  /* 0x0000003130307223 */ /* 0x080fe20000010033 */
[----:B------:R-:W-:Y:S01]  /*3d40*/  FFMA.FTZ R35, R35, R49, -R50 ;  /* 0x0000003123237223 */ /* 0x000fe20000010832 */
[----:B------:R-:W-:Y:S01]  /*3d50*/  HADD2.F32 R51, -RZ, R116.H0_H0 ;  /* 0x20000074ff337230 */ /* 0x000fe20000004100 */
        /* <DEDUP_REMOVED lines=18> */
.L_x_8595:
[----:B------:R-:W-:Y:S05]  /*3e80*/  BSYNC B2 ;  /* 0x0000000000027941 */ /* 0x000fea0003800000 */
.L_x_8594:
[----:B--2---:R4:W-:Y:S02]  /*3e90*/  STG.E.128 desc[UR60][R36.64+0x60], R32 ;  /* 0x0000602024007986 */ /* 0x0049e4000c101d3c */
.L_x_8593:
[----:B------:R-:W-:Y:S05]  /*3ea0*/  BSYNC B1 ;  /* 0x0000000000017941 */ /* 0x000fea0003800000 */
.L_x_8592:
        /* <DEDUP_REMOVED lines=11> */
[----:B------:R-:W-:Y:S01]  /*3f60*/  HADD2.F32 R32, -RZ, R33.H0_H0 ;  /* 0x20000021ff207230 */ /* 0x000fe20000004100 */
[--C-:B------:R-:W-:Y:S01]  /*3f70*/  SHF.R.U64 R46, R44, 0x10, R45.reuse ;  /* 0x000000102c2e7819 */ /* 0x100fe2000000122d */
[----:B------:R-:W-:Y:S01]  /*3f80*/  HADD2.F32 R44, -RZ, R49.H0_H0 ;  /* 0x20000031ff2c7230 */ /* 0x000fe20000004100 */
[----:B------:R-:W-:Y:S02]  /*3f90*/  SHF.R.U32.HI R48, RZ, 0x10, R45 ;  /* 0x00000010ff307819 */ /* 0x000fe4000001162d */
[----:B------:R-:W-:Y:S01]  /*3fa0*/  MOV R43, R35 ;  /* 0x00000023002b7202 */ /* 0x000fe20000000f00 */
[----:B------:R-:W-:Y:S02]  /*3fb0*/  HADD2.F32 R45, -RZ, R46.H0_H0 ;  /* 0x2000002eff2d7230 */ /* 0x000fe40000004100 */
[----:B------:R-:W-:-:S02]  /*3fc0*/  HADD2.F32 R35, -RZ, R33.H1_H1 ;  /* 0x30000021ff237230 */ /* 0x000fc40000004100 */
[----:B------:R-:W-:Y:S02]  /*3fd0*/  HADD2.F32 R48, -RZ, R48.H0_H0 ;  /* 0x20000030ff307230 */ /* 0x000fe40000004100 */
[-C--:B------:R-:W-:Y:S01]  /*3fe0*/  FMUL.FTZ R50, R32, R45.reuse ;  /* 0x0000002d20327220 */ /* 0x080fe20000410000 */
[--C-:B------:R-:W-:Y:S02]  /*3ff0*/  HADD2.F32 R33, -RZ, R43.reuse.H1_H1 ;  /* 0x3000002bff217230 */ /* 0x100fe40000004100 */
[----:B------:R-:W-:Y:S02]  /*4000*/  HADD2.F32 R43, -RZ, R43.H0_H0 ;  /* 0x2000002bff2b7230 */ /* 0x000fe40000004100 */
[----:B------:R-:W-:Y:S02]  /*4010*/  HADD2.F32 R46, -RZ, R47.H0_H0 ;  /* 0x2000002fff2e7230 */ /* 0x000fe40000004100 */
[----:B------:R-:W-:Y:S01]  /*4020*/  FMUL.FTZ R47, R35, R45 ;  /* 0x0000002d232f7220 */ /* 0x000fe20000410000 */
[-C--:B------:R-:W-:Y:S01]  /*4030*/  FMUL.FTZ R52, R33, R48.reuse ;  /* 0x0000003021347220 */ /* 0x080fe20000410000 */
[----:B------:R-:W-:-:S02]  /*4040*/  FMUL.FTZ R48, R43, R48 ;  /* 0x000000302b307220 */ /* 0x000fc40000410000 */
[-C--:B------:R-:W-:Y:S01]  /*4050*/  FFMA.FTZ R32, R32, R44.reuse, -R47 ;  /* 0x0000002c20207223 */ /* 0x080fe2000001082f */
[----:B------:R-:W-:Y:S01]  /*4060*/  FFMA.FTZ R47, R35, R44, R50 ;  /* 0x0000002c232f7223 */ /* 0x000fe20000010032 */
[-C--:B------:R-:W-:Y:S01]  /*4070*/  FFMA.FTZ R51, R33, R46.reuse, R48 ;  /* 0x0000002e21337223 */ /* 0x080fe20000010030 */
[--C-:B------:R-:W-:Y:S02]  /*4080*/  HADD2.F32 R44, -RZ, R114.reuse.H0_H0 ;  /* 0x20000072ff2c7230 */ /* 0x100fe40000004100 */
[----:B------:R-:W-:Y:S01]  /*4090*/  FFMA.FTZ R52, R43, R46, -R52 ;  /* 0x0000002e2b347223 */ /* 0x000fe20000010834 */
[----:B------:R-:W-:Y:S02]  /*40a0*/  HADD2.F32 R114, -RZ, R114.H1_H1 ;  /* 0x30000072ff727230 */ /* 0x000fe40000004100 */
[----:B------:R-:W-:Y:S02]  /*40b0*/  HADD2.F32 R33, -RZ, R42.H1_H1 ;  /* 0x3000002aff217230 */ /* 0x000fe40000004100 */
[----:B------:R-:W-:-:S02]  /*40c0*/  HADD2.F32 R35, -RZ, R34.H1_H1 ;  /* 0x30000022ff237230 */ /* 0x000fc40000004100 */
[----:B------:R-:W-:Y:S02]  /*40d0*/  HADD2.F32 R42, -RZ, R42.H0_H0 ;  /* 0x2000002aff2a7230 */ /* 0x000fe40000004100 */
[----:B------:R-:W-:Y:S01]  /*40e0*/  FMUL.FTZ R45, R33, R44 ;  /* 0x0000002c212d7220 */ /* 0x000fe20000410000 */
[----:B------:R-:W-:Y:S02]  /*40f0*/  HADD2.F32 R34, -RZ, R34.H0_H0 ;  /* 0x20000022ff227230 */ /* 0x000fe40000004100 */
[----:B------:R-:W-:Y:S01]  /*4100*/  FMUL.FTZ R49, R35, R114 ;  /* 0x0000007223317220 */ /* 0x000fe20000410000 */
        /* <DEDUP_REMOVED lines=12> */
.L_x_8599:
[----:B------:R-:W-:Y:S05]  /*41d0*/  BSYNC B2 ;  /* 0x0000000000027941 */ /* 0x000fea0003800000 */
.L_x_8598:
[----:B--2---:R1:W-:Y:S02]  /*41e0*/  STG.E.128 desc[UR60][R36.64+0x80], R32 ;  /* 0x0000802024007986 */ /* 0x0043e4000c101d3c */
.L_x_8597:
[----:B------:R-:W-:Y:S05]  /*41f0*/  BSYNC B1 ;  /* 0x0000000000017941 */ /* 0x000fea0003800000 */
.L_x_8596:
        /* <DEDUP_REMOVED lines=48> */
.L_x_8601:
[----:B------:R-:W-:Y:S05]  /*4500*/  BSYNC B1 ;  /* 0x0000000000017941 */ /* 0x000fea0003800000 */
.L_x_8600:
[----:B--2---:R1:W-:Y:S01]  /*4510*/  STG.E.128 desc[UR60][R36.64+0xa0], R32 ;  /* 0x0000a02024007986 */ /* 0x0043e2000c101d3c */
[----:B------:R-:W-:Y:S05]  /*4520*/  BRA `(.L_x_8579) ;  /* 0x0000002000847947 */ /* 0x000fea0003800000 */
.L_x_8573:
        /* <DEDUP_REMOVED lines=15> */
[----:B------:R-:W2:Y:S04]  /*4620*/  LDL R63, [R1+0x38] ;  /* 0x00003800013f7983 */ /* 0x000ea80000100800 */
[----:B------:R-:W3:Y:S01]  /*4630*/  LDL R62, [R1+0x3c] ;  /* 0x00003c00013e7983 */ /* 0x000ee20000100800 */
[----:B------:R-:W-:Y:S01]  /*4640*/  IADD3 R58, P3, R70, R58, RZ ;  /* 0x0000003a463a7210 */ /* 0x000fe20007f7e0ff */
[----:B------:R-:W-:Y:S01]  /*4650*/  ULDC.64 UR4, c[0x0][0x3c8] ;  /* 0x0000f20000047ab9 */ /* 0x000fe20000000a00 */
[----:B------:R-:W-:Y:S02]  /*4660*/  CS2R R42, SRZ ;  /* 0x00000000002a7805 */ /* 0x000fe4000001ff00 */
[----:B------:R-:W-:Y:S02]  /*4670*/  CS2R R40, SRZ ;  /* 0x0000000000287805 */ /* 0x000fe4000001ff00 */
[----:B------:R-:W-:Y:S01]  /*4680*/  CS2R R54, SRZ ;  /* 0x0000000000367805 */ /* 0x000fe2000001ff00 */
[----:B------:R-:W-:Y:S01]  /*4690*/  IMAD.X R33, R20, 0x1, R84, P3 ;  /* 0x0000000114217824 */ /* 0x000fe200018e0654 */
[----:B------:R-:W-:-:S02]  /*46a0*/  IADD3 R20, P3, R64, R56, RZ ;  /* 0x0000003840147210 */ /* 0x000fc40007f7e0ff */
[----:B------:R-:W-:-:S03]  /*46b0*/  CS2R R52, SRZ ;  /* 0x0000000000347805 */ /* 0x000fc6000001ff00 */
[----:B------:R-:W-:Y:S01]  /*46c0*/  IMAD.X R89, R89, 0x1, R85, P3 ;  /* 0x0000000159597824 */ /* 0x000fe200018e0655 */
        /* <DEDUP_REMOVED lines=12> */
[----:B------:R-:W-:Y:S02]  /*4790*/  CS2R R34, SRZ ;  /* 0x0000000000227805 */ /* 0x000fe4000001ff00 */
[----:B------:R-:W-:Y:S02]  /*47a0*/  CS2R R32, SRZ ;  /* 0x0000000000207805 */ /* 0x000fe4000001ff00 */
[----:B------:R-:W-:Y:S02]  /*47b0*/  CS2R R46, SRZ ;  /* 0x00000000002e7805 */ /* 0x000fe4000001ff00 */
[----:B------:R-:W-:-:S02]  /*47c0*/  CS2R R44, SRZ ;  /* 0x00000000002c7805 */ /* 0x000fc4000001ff00 */
[----:B--2---:R-:W-:-:S13]  /*47d0*/  ISETP.GE.AND P3, PT, R63, R105, PT ;  /* 0x000000693f00720c */ /* 0x004fda0003f66270 */
[----:B------:R0:W5:Y:S04]  /*47e0*/  @!P3 LDG.E.128 R36, desc[UR60][R56.64+0x20] ;  /* 0x0000203c3824b981 */ /* 0x000168000c1e1d00 */
[----:B------:R0:W5:Y:S01]  /*47f0*/  @!P3 LDG.E.128 R48, desc[UR60][R58.64+0x20] ;  /* 0x0000203c3a30b981 */ /* 0x000162000c1e1d00 */
[----:B---3--:R-:W-:-:S13]  /*4800*/  ISETP.GE.AND P3, PT, R62, R105, PT ;  /* 0x000000693e00720c */ /* 0x008fda0003f66270 */
[----:B------:R0:W5:Y:S04]  /*4810*/  @!P3 LDG.E.128 R32, desc[UR60][R56.64+0x40] ;  /* 0x0000403c3820b981 */ /* 0x000168000c1e1d00 */
[----:B------:R0:W5:Y:S02]  /*4820*/  @!P3 LDG.E.128 R44, desc[UR60][R58.64+0x40] ;  /* 0x0000403c3a2cb981 */ /* 0x000164000c1e1d00 */
.L_x_8603:
[----:B------:R-:W-:Y:S05]  /*4830*/  BSYNC B1 ;  /* 0x0000000000017941 */ /* 0x000fea0003800000 */
.L_x_8602:
[----:B------:R-:W2:Y:S01]  /*4840*/  LDL R20, [R1+0x4c] ;  /* 0x00004c0001147983 */ /* 0x000ea20000100800 */
[----:B0----5:R-:W-:Y:S02]  /*4850*/  IMAD.MOV.U32 R56, RZ, RZ, R35 ;  /* 0x000000ffff387224 */ /* 0x021fe400078e0023 */
[----:B------:R-:W-:Y:S02]  /*4860*/  IMAD.MOV.U32 R57, RZ, RZ, R32 ;  /* 0x000000ffff397224 */ /* 0x000fe400078e0020 */
        /* <DEDUP_REMOVED lines=38> */
[----:B------:R-:W-:Y:S01]  /*4ad0*/  PRMT R131, R56, 0x7610, R131 ;  /* 0x0000761038837816 */ /* 0x000fe20000000083 */
[----:B------:R-:W-:Y:S01]  /*4ae0*/  IMAD.MOV.U32 R56, RZ, RZ, R53 ;  /* 0x000000ffff387224 */ /* 0x000fe200078e0035 */
[----:B------:R-:W-:Y:S02]  /*4af0*/  PRMT R130, R130, 0x5410, R20 ;  /* 0x0000541082827816 */ /* 0x000fe40000000014 */
[----:B------:R-:W-:Y:S02]  /*4b00*/  MOV R20, R52 ;  /* 0x0000003400147202 */ /* 0x000fe40000000f00 */
[----:B------:R-:W-:Y:S02]  /*4b10*/  PRMT R116, R56, 0x7610, R116 ;  /* 0x0000761038747816 */ /* 0x000fe40000000074 */
[----:B------:R-:W-:Y:S01]  /*4b20*/  PRMT R131, R131, 0x5410, R20 ;  /* 0x0000541083837816 */ /* 0x000fe20000000014 */
[----:B------:R-:W-:Y:S06]  /*4b30*/  @!P3 BRA `(.L_x_8604) ;  /* 0x000000000004b947 */ /* 0x000fec0003800000 */
[----:B------:R-:W-:Y:S01]  /*4b40*/  BPT.TRAP 0x1 ;  /* 0x000000040000795c */ /* 0x000fe20000300000 */
.L_x_8604:
[----:B------:R-:W-:Y:S01]  /*4b50*/  IMAD R20, R19, 0x8, R18 ;  /* 0x0000000813147824 */ /* 0x000fe200078e0212 */
[----:B------:R-:W-:Y:S01]  /*4b60*/  SHF.L.U32 R89, R147, 0x1f, RZ ;  /* 0x0000001f93597819 */ /* 0x000fe200000006ff */
[----:B------:R-:W-:Y:S03]  /*4b70*/  BSSY B1, `(.L_x_8605) ;  /* 0x0000003000017945 */ /* 0x000fe60003800000 */
[----:B------:R-:W0:Y:S02]  /*4b80*/  SYNCS.PHASECHK.TRANS64.TRYWAIT P5, [R20+URZ+0x31c90], R89 ;  /* 0x031c9059140075a7 */ /* 0x000e2400080a017f */
[----:B0-----:R-:W-:Y:S05]  /*4b90*/  @!P5 BRA `(.L_x_8606) ;  /* 0x000001780004d947 */ /* 0x001fea0003800000 */
.L_x_8809:
[----:B------:R-:W-:Y:S05]  /*4ba0*/  BSYNC B1 ;  /* 0x0000000000017941 */ /* 0x000fea0003800000 */
.L_x_8605:
[----:B------:R-:W-:Y:S05]  /*4bb0*/  @P4 BRA `(.L_x_8579) ;  /* 0x0000001800e04947 */ /* 0x000fea0003800000 */
[----:B------:R-:W1:Y:S01]  /*4bc0*/  LDC R111, c[0x0][0x2e4] ;  /* 0x0000b900ff6f7b82 */ /* 0x000e620000000800 */
[----:B------:R-:W-:Y:S01]  /*4bd0*/  ISETP.NE.AND P4, PT, R10, RZ, PT ;  /* 0x000000ff0a00720c */ /* 0x000fe20003f85270 */
[----:B------:R-:W-:Y:S01]  /*4be0*/  ULDC.64 UR4, c[0x0][0x2f0] ;  /* 0x0000bc0000047ab9 */ /* 0x000fe20000000a00 */
[----:B------:R-:W-:Y:S01]  /*4bf0*/  SHF.R.S32.HI R56, RZ, 0x1f, R23 ;  /* 0x0000001fff387819 */ /* 0x000fe20000011417 */
[----:B------:R-:W-:Y:S01]  /*4c00*/  IMAD.MOV.U32 R97, RZ, RZ, R96 ;  /* 0x000000ffff617224 */ /* 0x000fe200078e0060 */
[----:B------:R-:W-:Y:S01]  /*4c10*/  BSSY B1, `(.L_x_8607) ;  /* 0x0000088000017945 */ /* 0x000fe20003800000 */
[----:B------:R-:W-:Y:S02]  /*4c20*/  IMAD.MOV.U32 R96, RZ, RZ, R60 ;  /* 0x000000ffff607224 */ /* 0x000fe400078e003c */
[----:B------:R-:W-:Y:S02]  /*4c30*/  IMAD R56, R56, UR4, RZ ;  /* 0x0000000438387c24 */ /* 0x000fe4000f8e02ff */
[----:B------:R-:W-:-:S04]  /*4c40*/  IMAD.WIDE.U32 R96, R23, UR4, R96 ;  /* 0x0000000417607c25 */ /* 0x000fc8000f8e0060 */
[----:B------:R-:W-:-:S04]  /*4c50*/  IMAD R56, R23, UR5, R56 ;  /* 0x0000000517387c24 */ /* 0x000fc8000f8e0238 */
[----:B------:R-:W-:Y:S02]  /*4c60*/  IMAD.IADD R113, R56, 0x1, R97 ;  /* 0x0000000138717824 */ /* 0x000fe400078e0261 */
[----:B-1----:R-:W-:Y:S01]  /*4c70*/  IMAD.IADD R114, R111, 0x1, -R106 ;  /* 0x000000016f727824 */ /* 0x002fe200078e0a6a */
[----:B------:R-:W-:Y:S06]  /*4c80*/  @!P4 BRA `(.L_x_8608) ;  /* 0x000000080000c947 */ /* 0x000fec0003800000 */
[----:B------:R-:W2:Y:S04]  /*4c90*/  LDL R62, [R1+0x34] ;  /* 0x00003400013e7983 */ /* 0x000ea80000100800 */
[----:B------:R-:W3:Y:S04]  /*4ca0*/  LDL R59, [R1+0x44] ;  /* 0x00004400013b7983 */ /* 0x000ee80000100800 */
[----:B------:R-:W4:Y:S01]  /*4cb0*/  LDL R58, [R1+0x40] ;  /* 0x00004000013a7983 */ /* 0x000f220000100800 */
[----:B------:R-:W-:Y:S01]  /*4cc0*/  SEL R56, R106, R114, !P0 ;  /* 0x000000726a387207 */ /* 0x000fe20004000000 */
[----:B------:R-:W-:Y:S01]  /*4cd0*/  BSSY B2, `(.L_x_8609) ;  /* 0x000006f000027945 */ /* 0x000fe20003800000 */
[----:B------:R-:W-:-:S02]  /*4ce0*/  ISETP.GE.AND P4, PT, R144, R105, PT ;  /* 0x000000699000720c */ /* 0x000fc40003f86270 */
[----:B------:R-:W-:-:S04]  /*4cf0*/  SHF.R.S32.HI R57, RZ, 0x1f, R56 ;  /* 0x0000001fff397819 */ /* 0x000fc80000011438 */
[----:B------:R-:W-:-:S04]  /*4d00*/  LEA.HI R57, R57, R56, RZ, 0x4 ;  /* 0x0000003839397211 */ /* 0x000fc800078f20ff */
[----:B------:R-:W-:-:S04]  /*4d10*/  SHF.R.S32.HI R57, RZ, 0x4, R57 ;  /* 0x00000004ff397819 */ /* 0x000fc80000011439 */
[----:B------:R-:W-:-:S04]  /*4d20*/  LEA.HI.SX32 R115, R5, R57, 0x1d ;  /* 0x0000003905737211 */ /* 0x000fc800078feaff */
[----:B------:R-:W-:-:S04]  /*4d30*/  SHF.R.S32.HI R57, RZ, 0x1f, R115 ;  /* 0x0000001fff397819 */ /* 0x000fc80000011473 */
[----:B------:R-:W-:Y:S01]  /*4d40*/  LEA.HI R57, R57, R115, RZ, 0x2 ;  /* 0x0000007339397211 */ /* 0x000fe200078f10ff */
[----:B------:R-:W-:-:S03]  /*4d50*/  IMAD.SHL.U32 R115, R115, 0x8, RZ ;  /* 0x0000000873737824 */ /* 0x000fc600078e00ff */
[----:B------:R-:W-:Y:S02]  /*4d60*/  SHF.R.S32.HI R57, RZ, 0x2, R57 ;  /* 0x00000002ff397819 */ /* 0x000fe40000011439 */
[----:B--2---:R-:W-:-:S03]  /*4d70*/  LOP3.LUT R56, R62, 0x18, R115, 0xf8, !PT ;  /* 0x000000183e387812 */ /* 0x004fc600078ef873 */
[----:B---3--:R-:W-:Y:S01]  /*4d80*/  IMAD R57, R57, 0x1200, R59 ;  /* 0x0000120039397824 */ /* 0x008fe200078e023b */
[----:B----4-:R-:W-:-:S04]  /*4d90*/  LOP3.LUT R56, R56, R58, RZ, 0x3c, !PT ;  /* 0x0000003a38387212 */ /* 0x010fc800078e3cff */
[----:B------:R-:W-:-:S05]  /*4da0*/  IADD3 R56, R57, R56, RZ ;  /* 0x0000003839387210 */ /* 0x000fca0007ffe0ff */
[C---:B------:R-:W-:Y:S02]  /*4db0*/  IMAD R60, R19.reuse, 0x3600, R56 ;  /* 0x00003600133c7824 */ /* 0x040fe400078e0238 */
[----:B------:R-:W-:Y:S02]  /*4dc0*/  IMAD R56, R19, 0x3600, R103 ;  /* 0x0000360013387824 */ /* 0x000fe400078e0267 */
[--C-:B------:R-:W-:Y:S02]  /*4dd0*/  IMAD R60, R60, 0x2, R18.reuse ;  /* 0x000000023c3c7824 */ /* 0x100fe400078e0212 */
[----:B------:R-:W-:-:S04]  /*4de0*/  IMAD R56, R56, 0x2, R18 ;  /* 0x0000000238387824 */ /* 0x000fc800078e0212 */
[----:B------:R-:W1:Y:S04]  /*4df0*/  LDS.128 R60, [R60+0x16a00] ;  /* 0x016a00003c3c7984 */ /* 0x000e680000000c00 */
[----:B------:R-:W2:Y:S01]  /*4e00*/  LDS.128 R56, [R56+0x16a00] ;  /* 0x016a000038387984 */ /* 0x000ea20000000c00 */
[----:B------:R-:W-:Y:S05]  /*4e10*/  @P4 BRA `(.L_x_8610) ;  /* 0x0000000400684947 */ /* 0x000fea0003800000 */
[----:B-1----:R-:W-:Y:S01]  /*4e20*/  IMAD.MOV.U32 R118, RZ, RZ, R61 ;  /* 0x000000ffff767224 */ /* 0x002fe200078e003d */
[----:B------:R-:W-:Y:S01]  /*4e30*/  SHF.R.U64 R40, R40, 0x10, R41 ;  /* 0x0000001028287819 */ /* 0x000fe20000001229 */
[----:B--2---:R-:W-:Y:S01]  /*4e40*/  IMAD.MOV.U32 R117, RZ, RZ, R57 ;  /* 0x000000ffff757224 */ /* 0x004fe200078e0039 */
[----:B------:R-:W-:Y:S01]  /*4e50*/  SHF.R.U32.HI R41, RZ, 0x10, R41 ;  /* 0x00000010ff297819 */ /* 0x000fe20000011629 */
[----:B------:R-:W-:Y:S01]  /*4e60*/  HADD2.F32 R116, -RZ, R116.H0_H0 ;  /* 0x20000074ff747230 */ /* 0x000fe20000004100 */
[----:B------:R-:W-:Y:S01]  /*4e70*/  SHF.R.U64 R42, R42, 0x10, R43 ;  /* 0x000000102a2a7819 */ /* 0x000fe2000000122b */
[----:B------:R-:W-:Y:S02]  /*4e80*/  HADD2.F32 R57, -RZ, R118.H0_H0 ;  /* 0x20000076ff397230 */ /* 0x000fe40000004100 */
[----:B------:R-:W-:Y:S02]  /*4e90*/  HADD2.F32 R120, -RZ, R117.H0_H0 ;  /* 0x20000075ff787230 */ /* 0x000fe40000004100 */
[----:B------:R-:W-:-:S02]  /*4ea0*/  HADD2.F32 R119, -RZ, R119.H0_H0 ;  /* 0x20000077ff777230 */ /* 0x000fc40000004100 */
[CC--:B------:R-:W-:Y:S01]  /*4eb0*/  FMUL.FTZ R61, R57.reuse, R116.reuse ;  /* 0x00000074393d7220 */ /* 0x0c0fe20000410000 */
[----:B------:R-:W-:Y:S02]  /*4ec0*/  HADD2.F32 R41, -RZ, R41.H0_H0 ;  /* 0x20000029ff297230 */ /* 0x000fe40000004100 */
[C---:B------:R-:W-:Y:S01]  /*4ed0*/  FMUL.FTZ R116, R120.reuse, R116 ;  /* 0x0000007478747220 */ /* 0x040fe20000410000 */
[----:B------:R-:W-:Y:S02]  /*4ee0*/  HADD2.F32 R42, -RZ, R42.H0_H0 ;  /* 0x2000002aff2a7230 */ /* 0x000fe40000004100 */
[-C--:B------:R-:W-:Y:S01]  /*4ef0*/  FFMA.FTZ R61, R120, R119.reuse, -R61 ;  /* 0x00000077783d7223 */ /* 0x080fe2000001083d */
[----:B------:R-:W-:Y:S01]  /*4f00*/  FFMA.FTZ R57, R57, R119, R116 ;  /* 0x0000007739397223 */ /* 0x000fe20000010074 */
[--C-:B------:R-:W-:Y:S02]  /*4f10*/  SHF.R.U32.HI R119, RZ, 0x10, R53.reuse ;  /* 0x00000010ff777819 */ /* 0x100fe40000011635 */
[----:B------:R-:W-:Y:S01]  /*4f20*/  SHF.R.U64 R116, R52, 0x10, R53 ;  /* 0x0000001034747819 */ /* 0x000fe20000001235 */
[----:B------:R-:W-:-:S02]  /*4f30*/  HADD2.F32 R52, -RZ, R118.H1_H1 ;  /* 0x30000076ff347230 */ /* 0x000fc40000004100 */
[----:B------:R-:W-:Y:S02]  /*4f40*/  HADD2.F32 R119, -RZ, R119.H0_H0 ;  /* 0x20000077ff777230 */ /* 0x000fe40000004100 */
[----:B------:R-:W-:Y:S02]  /*4f50*/  HADD2.F32 R53, -RZ, R117.H1_H1 ;  /* 0x30000075ff357230 */ /* 0x000fe40000004100 */
[----:B------:R-:W-:Y:S02]  /*4f60*/  HADD2.F32 R118, -RZ, R63.H0_H0 ;  /* 0x2000003fff767230 */ /* 0x000fe40000004100 */
[-C--:B------:R-:W-:Y:S01]  /*4f70*/  FMUL.FTZ R117, R52, R119.reuse ;  /* 0x0000007734757220 */ /* 0x080fe20000410000 */
[----:B------:R-:W-:Y:S02]  /*4f80*/  HADD2.F32 R116, -RZ, R116.H0_H0 ;  /* 0x20000074ff747230 */ /* 0x000fe40000004100 */
[C---:B------:R-:W-:Y:S01]  /*4f90*/  FMUL.FTZ R119, R53.reuse, R119 ;  /* 0x0000007735777220 */ /* 0x040fe20000410000 */
[----:B------:R-:W-:Y:S01]  /*4fa0*/  FFMA.FTZ R53, R53, R41, -R117 ;  /* 0x0000002935357223 */ /* 0x000fe20000010875 */
[----:B------:R-:W-:-:S02]  /*4fb0*/  HADD2.F32 R117, -RZ, R131.H0_H0 ;  /* 0x20000083ff757230 */ /* 0x000fc40000004100 */
[----:B------:R-:W-:Y:S01]  /*4fc0*/  FFMA.FTZ R41, R52, R41, R119 ;  /* 0x0000002934297223 */ /* 0x000fe20000010077 */
[----:B------:R-:W-:Y:S02]  /*4fd0*/  IMAD.MOV.U32 R52, RZ, RZ, R59 ;  /* 0x000000ffff347224 */ /* 0x000fe400078e003b */
[----:B------:R-:W-:Y:S02]  /*4fe0*/  HADD2.F32 R119, -RZ, R129.H1_H1 ;  /* 0x30000081ff777230 */ /* 0x000fe40000004100 */
[----:B------:R-:W-:Y:S01]  /*4ff0*/  FMUL.FTZ R59, R118, R117 ;  /* 0x00000075763b7220 */ /* 0x000fe20000410000 */
[----:B------:R-:W-:Y:S01]  /*5000*/  F2FP.F16.F32.PACK_AB R53, R53, R61 ;  /* 0x0000003d3535723e */ /* 0x000fe200000000ff */
[--C-:B------:R-:W-:Y:S01]  /*5010*/  HADD2.F32 R120, -RZ, R52.reuse.H0_H0 ;  /* 0x20000034ff787230 */ /* 0x100fe20000004100 */
[----:B------:R-:W-:Y:S01]  /*5020*/  F2FP.F16.F32.PACK_AB R41, R41, R57 ;  /* 0x000000392929723e */ /* 0x000fe200000000ff */
[----:B------:R-:W-:Y:S02]  /*5030*/  HADD2.F32 R52, -RZ, R52.H1_H1 ;  /* 0x30000034ff347230 */ /* 0x000fe40000004100 */
[----:B------:R-:W-:-:S02]  /*5040*/  IMAD.MOV.U32 R57, RZ, RZ, R53 ;  /* 0x000000ffff397224 */ /* 0x000fc400078e0035 */
[C---:B------:R-:W-:Y:S01]  /*5050*/  FMUL.FTZ R117, R120.reuse, R117 ;  /* 0x0000007578757220 */ /* 0x040fe20000410000 */
[-C--:B------:R-:W-:Y:S01]  /*5060*/  FFMA.FTZ R59, R120, R119.reuse, -R59 ;  /* 0x00000077783b7223 */ /* 0x080fe2000001083b */
[----:B------:R-:W-:Y:S02]  /*5070*/  HADD2.F32 R120, -RZ, R131.H1_H1 ;  /* 0x30000083ff787230 */ /* 0x000fe40000004100 */
[----:B------:R-:W-:Y:S01]  /*5080*/  FFMA.FTZ R118, R118, R119, R117 ;  /* 0x0000007776767223 */ /* 0x000fe20000010075 */
[----:B------:R-:W-:Y:S01]  /*5090*/  SHF.R.U32.HI R117, RZ, 0x10, R43 ;  /* 0x00000010ff757819 */ /* 0x000fe2000001162b */
[----:B------:R-:W-:Y:S01]  /*50a0*/  IMAD.MOV.U32 R61, RZ, RZ, R41 ;  /* 0x000000ffff3d7224 */ /* 0x000fe200078e0029 */
[--C-:B------:R-:W-:Y:S01]  /*50b0*/  SHF.R.U64 R43, R54, 0x10, R55.reuse ;  /* 0x00000010362b7819 */ /* 0x100fe20000001237 */
[----:B------:R-:W-:Y:S01]  /*50c0*/  HADD2.F32 R54, -RZ, R63.H1_H1 ;  /* 0x3000003fff367230 */ /* 0x000fe20000004100 */
[----:B------:R-:W-:Y:S01]  /*50d0*/  SHF.R.U32.HI R55, RZ, 0x10, R55 ;  /* 0x00000010ff377819 */ /* 0x000fe20000011637 */
[----:B------:R-:W-:-:S02]  /*50e0*/  HADD2.F32 R117, -RZ, R117.H0_H0 ;  /* 0x20000075ff757230 */ /* 0x000fc40000004100 */
[----:B------:R-:W-:Y:S02]  /*50f0*/  HADD2.F32 R43, -RZ, R43.H0_H0 ;  /* 0x2000002bff2b7230 */ /* 0x000fe40000004100 */
[----:B------:R-:W-:-:S05]  /*5100*/  HADD2.F32 R55, -RZ, R55.H0_H0 ;  /* 0x20000037ff377230 */ /* 0x000fca0000004100 */
[----:B------:R-:W-:-:S04]  /*5110*/  FMUL.FTZ R63, R54, R55 ;  /* 0x00000037363f7220 */ /* 0x000fc80000410000 */
[C---:B------:R-:W-:Y:S01]  /*5120*/  FFMA.FTZ R63, R52.reuse, R117, -R63 ;  /* 0x00000075343f7223 */ /* 0x040fe2000001083f */
[----:B------:R-:W-:Y:S01]  /*5130*/  FMUL.FTZ R52, R52, R55 ;  /* 0x0000003734347220 */ /* 0x000fe20000410000 */
[----:B------:R-:W-:-:S03]  /*5140*/  HADD2.F32 R55, -RZ, R130.H0_H0 ;  /* 0x20000082ff377230 */ /* 0x000fc60000004100 */
[----:B------:R-:W-:Y:S01]  /*5150*/  FFMA.FTZ R52, R54, R117, R52 ;  /* 0x0000007536347223 */ /* 0x000fe20000010034 */
[----:B------:R-:W-:Y:S01]  /*5160*/  HADD2.F32 R54, -RZ, R60.H0_H0 ;  /* 0x2000003cff367230 */ /* 0x000fe20000004100 */
[----:B------:R-:W-:Y:S01]  /*5170*/  F2FP.F16.F32.PACK_AB R59, R63, R59 ;  /* 0x0000003b3f3b723e */ /* 0x000fe200000000ff */
[--C-:B------:R-:W-:Y:S02]  /*5180*/  HADD2.F32 R117, -RZ, R56.reuse.H0_H0 ;  /* 0x20000038ff757230 */ /* 0x100fe40000004100 */
[----:B------:R-:W-:Y:S02]  /*5190*/  HADD2.F32 R56, -RZ, R56.H1_H1 ;  /* 0x30000038ff387230 */ /* 0x000fe40000004100 */
[----:B------:R-:W-:Y:S01]  /*51a0*/  FMUL.FTZ R119, R54, R120 ;  /* 0x0000007836777220 */ /* 0x000fe20000410000 */
[----:B------:R-:W-:Y:S01]  /*51b0*/  F2FP.F16.F32.PACK_AB R52, R52, R118 ;  /* 0x000000763434723e */ /* 0x000fe200000000ff */
[C---:B------:R-:W-:Y:S02]  /*51c0*/  FMUL.FTZ R120, R117.reuse, R120 ;  /* 0x0000007875787220 */ /* 0x040fe40000410000 */
[----:B------:R-:W-:Y:S01]  /*51d0*/  FFMA.FTZ R119, R117, R55, -R119 ;  /* 0x0000003775777223 */ /* 0x000fe20000010877 */
[----:B------:R-:W-:-:S02]  /*51e0*/  HADD2.F32 R117, -RZ, R130.H1_H1 ;  /* 0x30000082ff757230 */ /* 0x000fc40000004100 */
[----:B------:R-:W-:Y:S01]  /*51f0*/  FFMA.FTZ R120, R54, R55, R120 ;  /* 0x0000003736787223 */ /* 0x000fe20000010078 */
[----:B------:R-:W-:Y:S02]  /*5200*/  HADD2.F32 R54, -RZ, R60.H1_H1 ;  /* 0x3000003cff367230 */ /* 0x000fe40000004100 */
[----:B------:R-:W-:Y:S02]  /*5210*/  HADD2.F32 R55, -RZ, R40.H0_H0 ;  /* 0x20000028ff377230 */ /* 0x000fe40000004100 */
[--C-:B------:R-:W-:Y:S02]  /*5220*/  HADD2.F32 R60, -RZ, R58.reuse.H0_H0 ;  /* 0x2000003aff3c7230 */ /* 0x100fe40000004100 */
[-C--:B------:R-:W-:Y:S01]  /*5230*/  FMUL.FTZ R40, R54, R116.reuse ;  /* 0x0000007436287220 */ /* 0x080fe20000410000 */
[C---:B------:R-:W-:Y:S01]  /*5240*/  FMUL.FTZ R116, R56.reuse, R116 ;  /* 0x0000007438747220 */ /* 0x040fe20000410000 */
[----:B------:R-:W-:Y:S02]  /*5250*/  HADD2.F32 R58, -RZ, R58.H1_H1 ;  /* 0x3000003aff3a7230 */ /* 0x000fe40000004100 */
[-C--:B------:R-:W-:Y:S01]  /*5260*/  FFMA.FTZ R40, R56, R55.reuse, -R40 ;  /* 0x0000003738287223 */ /* 0x080fe20000010828 */
[----:B------:R-:W-:Y:S01]  /*5270*/  FFMA.FTZ R54, R54, R55, R116 ;  /* 0x0000003736367223 */ /* 0x000fe20000010074 */
[----:B------:R-:W-:-:S02]  /*5280*/  HADD2.F32 R55, -RZ, R62.H0_H0 ;  /* 0x2000003eff377230 */ /* 0x000fc40000004100 */
[----:B------:R-:W-:Y:S01]  /*5290*/  HADD2.F32 R56, -RZ, R129.H0_H0 ;  /* 0x20000081ff387230 */ /* 0x000fe20000004100 */
[----:B------:R-:W-:Y:S01]  /*52a0*/  F2FP.F16.F32.PACK_AB R40, R40, R119 ;  /* 0x000000772828723e */ /* 0x000fe200000000ff */
[----:B------:R-:W-:Y:S02]  /*52b0*/  HADD2.F32 R62, -RZ, R62.H1_H1 ;  /* 0x3000003eff3e7230 */ /* 0x000fe40000004100 */
[CC--:B------:R-:W-:Y:S01]  /*52c0*/  FMUL.FTZ R116, R55.reuse, R117.reuse ;  /* 0x0000007537747220 */ /* 0x0c0fe20000410000 */
[----:B------:R-:W-:Y:S01]  /*52d0*/  FMUL.FTZ R117, R60, R117 ;  /* 0x000000753c757220 */ /* 0x000fe20000410000 */
[----:B------:R-:W-:Y:S01]  /*52e0*/  F2FP.F16.F32.PACK_AB R54, R54, R120 ;  /* 0x000000783636723e */ /* 0x000fe200000000ff */
[----:B------:R-:W-:Y:S02]  /*52f0*/  IMAD.MOV.U32 R63, RZ, RZ, R52 ;  /* 0x000000ffff3f7224 */ /* 0x000fe400078e0034 */
[-C--:B------:R-:W-:Y:S01]  /*5300*/  FFMA.FTZ R116, R60, R56.reuse, -R116 ;  /* 0x000000383c747223 */ /* 0x080fe20000010874 */
[----:B------:R-:W-:Y:S01]  /*5310*/  FFMA.FTZ R117, R55, R56, R117 ;  /* 0x0000003837757223 */ /* 0x000fe20000010075 */
[-C--:B------:R-:W-:Y:S01]  /*5320*/  FMUL.FTZ R55, R62, R43.reuse ;  /* 0x0000002b3e377220 */ /* 0x080fe20000410000 */
[C---:B------:R-:W-:Y:S01]  /*5330*/  FMUL.FTZ R43, R58.reuse, R43 ;  /* 0x0000002b3a2b7220 */ /* 0x040fe20000410000 */
[----:B------:R-:W-:Y:S01]  /*5340*/  IMAD.MOV.U32 R56, RZ, RZ, R40 ;  /* 0x000000ffff387224 */ /* 0x000fe200078e0028 */
[----:B------:R-:W-:Y:S01]  /*5350*/  MOV R60, R54 ;  /* 0x00000036003c7202 */ /* 0x000fe20000000f00 */
[-C--:B------:R-:W-:Y:S01]  /*5360*/  FFMA.FTZ R55, R58, R42.reuse, -R55 ;  /* 0x0000002a3a377223 */ /* 0x080fe20000010837 */
[----:B------:R-:W-:-:S04]  /*5370*/  FFMA.FTZ R43, R62, R42, R43 ;  /* 0x0000002a3e2b7223 */ /* 0x000fc8000001002b */
[----:B------:R-:W-:Y:S02]  /*5380*/  F2FP.F16.F32.PACK_AB R55, R55, R116 ;  /* 0x000000743737723e */ /* 0x000fe400000000ff */
[----:B------:R-:W-:-:S03]  /*5390*/  F2FP.F16.F32.PACK_AB R43, R43, R117 ;  /* 0x000000752b2b723e */ /* 0x000fc600000000ff */
[----:B------:R-:W-:Y:S02]  /*53a0*/  IMAD.MOV.U32 R58, RZ, RZ, R55 ;  /* 0x000000ffff3a7224 */ /* 0x000fe400078e0037 */
[----:B------:R-:W-:-:S07]  /*53b0*/  IMAD.MOV.U32 R62, RZ, RZ, R43 ;  /* 0x000000ffff3e7224 */ /* 0x000fce00078e002b */
.L_x_8610:
[----:B------:R-:W-:Y:S05]  /*53c0*/  BSYNC B2 ;  /* 0x0000000000027941 */ /* 0x000fea0003800000 */
.L_x_8609:
[----:B------:R-:W-:-:S13]  /*53d0*/  ISETP.GE.AND P4, PT, R115, R111, PT ;  /* 0x0000006f7300720c */ /* 0x000fda0003f86270 */
[--C-:B------:R-:W-:Y:S02]  /*53e0*/  @!P4 SHF.R.S32.HI R43, RZ, 0x1f, R115.reuse ;  /* 0x0000001fff2bc819 */ /* 0x100fe40000011473 */
[----:B------:R-:W-:-:S04]  /*53f0*/  @!P4 IADD3 R115, P5, P6, R26, R96, R115 ;  /* 0x000000601a73c210 */ /* 0x000fc80007ebe073 */
[----:B------:R-:W-:Y:S02]  /*5400*/  @!P4 IADD3.X R43, R0, R113, R43, P5, P6 ;  /* 0x00000071002bc210 */ /* 0x000fe40002fec42b */
[----:B------:R-:W-:-:S04]  /*5410*/  IADD3 R41, P5, P6, R26, R96, R78 ;  /* 0x000000601a297210 */ /* 0x000fc80007ebe04e */
[----:B------:R-:W-:Y:S02]  /*5420*/  IADD3.X R42, R0, R113, R100, P5, P6 ;  /* 0x00000071002a7210 */ /* 0x000fe40002fec464 */
[----:B------:R-:W-:-:S04]  /*5430*/  LEA R40, P5, R41, R94, 0x1 ;  /* 0x0000005e29287211 */ /* 0x000fc800078a08ff */
[----:B------:R-:W-:Y:S02]  /*5440*/  LEA.HI.X R41, R41, R95, R42, 0x1, P5 ;  /* 0x0000005f29297211 */ /* 0x000fe400028f0c2a */
[----:B------:R-:W-:-:S03]  /*5450*/  @!P4 LEA R42, P5, R115, R94, 0x1 ;  /* 0x0000005e732ac211 */ /* 0x000fc600078a08ff */
[----:B--2---:R2:W-:Y:S01]  /*5460*/  STG.E.128 desc[UR60][R40.64], R56 ;  /* 0x0000003828007986 */ /* 0x0045e2000c101d3c */
[----:B------:R-:W-:-:S05]  /*5470*/  @!P4 LEA.HI.X R43, R115, R95, R43, 0x1, P5 ;  /* 0x0000005f732bc211 */ /* 0x000fca00028f0c2b */
[----:B-1----:R2:W-:Y:S04]  /*5480*/  @!P4 STG.E.128 desc[UR60][R42.64], R60 ;  /* 0x0000003c2a00c986 */ /* 0x0025e8000c101d3c */
.L_x_8608:
[----:B------:R-:W-:Y:S05]  /*5490*/  BSYNC B1 ;  /* 0x0000000000017941 */ /* 0x000fea0003800000 */
.L_x_8607:
[----:B------:R-:W-:Y:S01]  /*54a0*/  ISETP.NE.AND P4, PT, R11, RZ, PT ;  /* 0x000000ff0b00720c */ /* 0x000fe20003f85270 */
[----:B------:R-:W-:-:S12]  /*54b0*/  BSSY B1, `(.L_x_8611) ;  /* 0x0000080000017945 */ /* 0x000fd80003800000 */
[----:B------:R-:W-:Y:S05]  /*54c0*/  @!P4 BRA `(.L_x_8612) ;  /* 0x0000000400f8c947 */ /* 0x000fea0003800000 */
[----:B------:R-:W3:Y:S04]  /*54d0*/  LDL R52, [R1+0x34] ;  /* 0x0000340001347983 */ /* 0x000ee80000100800 */
[----:B--2---:R-:W2:Y:S04]  /*54e0*/  LDL R42, [R1+0x40] ;  /* 0x00004000012a7983 */ /* 0x004ea80000100800 */
[----:B------:R-:W4:Y:S04]  /*54f0*/  LDL R43, [R1+0x44] ;  /* 0x00004400012b7983 */ /* 0x000f280000100800 */
[----:B------:R-:W5:Y:S01]  /*5500*/  LDL R57, [R1+0x38] ;  /* 0x0000380001397983 */ /* 0x000f620000100800 */
[----:B------:R-:W-:-:S04]  /*5510*/  SEL R40, R106, R114, !P1 ;  /* 0x000000726a287207 */ /* 0x000fc80004800000 */
[----:B------:R-:W-:-:S04]  /*5520*/  SHF.R.S32.HI R41, RZ, 0x1f, R40 ;  /* 0x0000001fff297819 */ /* 0x000fc80000011428 */
[----:B------:R-:W-:-:S04]  /*5530*/  LEA.HI R41, R41, R40, RZ, 0x4 ;  /* 0x0000002829297211 */ /* 0x000fc800078f20ff */
[----:B------:R-:W-:-:S04]  /*5540*/  SHF.R.S32.HI R41, RZ, 0x4, R41 ;  /* 0x00000004ff297819 */ /* 0x000fc80000011429 */
[----:B------:R-:W-:-:S04]  /*5550*/  LEA.HI.SX32 R41, R6, R41, 0x1d ;  /* 0x0000002906297211 */ /* 0x000fc800078feaff */
[----:B------:R-:W-:Y:S01]  /*5560*/  SHF.R.S32.HI R40, RZ, 0x1f, R41 ;  /* 0x0000001fff287819 */ /* 0x000fe20000011429 */
[----:B------:R-:W-:-:S03]  /*5570*/  IMAD.SHL.U32 R56, R41, 0x8, RZ ;  /* 0x0000000829387824 */ /* 0x000fc600078e00ff */
[----:B------:R-:W-:-:S04]  /*5580*/  LEA.HI R40, R40, R41, RZ, 0x2 ;  /* 0x0000002928287211 */ /* 0x000fc800078f10ff */
[----:B------:R-:W-:Y:S01]  /*5590*/  SHF.R.S32.HI R41, RZ, 0x2, R40 ;  /* 0x00000002ff297819 */ /* 0x000fe20000011428 */
[----:B------:R-:W-:Y:S01]  /*55a0*/  BSSY B2, `(.L_x_8613) ;  /* 0x0000064000027945 */ /* 0x000fe20003800000 */
[----:B---3--:R-:W-:-:S04]  /*55b0*/  LOP3.LUT R40, R52, 0x18, R56, 0xf8, !PT ;  /* 0x0000001834287812 */ /* 0x008fc800078ef838 */
[----:B--2---:R-:W-:Y:S01]  /*55c0*/  LOP3.LUT R40, R40, R42, RZ, 0x3c, !PT ;  /* 0x0000002a28287212 */ /* 0x004fe200078e3cff */
[----:B----4-:R-:W-:-:S04]  /*55d0*/  IMAD R41, R41, 0x1200, R43 ;  /* 0x0000120029297824 */ /* 0x010fc800078e022b */
[----:B------:R-:W-:Y:S02]  /*55e0*/  IMAD.IADD R40, R41, 0x1, R40 ;  /* 0x0000000129287824 */ /* 0x000fe400078e0228 */
[C---:B------:R-:W-:Y:S02]  /*55f0*/  IMAD R41, R19.reuse, 0x3600, R102 ;  /* 0x0000360013297824 */ /* 0x040fe400078e0266 */
[----:B------:R-:W-:Y:S02]  /*5600*/  IMAD R43, R19, 0x3600, R40 ;  /* 0x00003600132b7824 */ /* 0x000fe400078e0228 */
[----:B------:R-:W-:-:S03]  /*5610*/  IMAD R41, R41, 0x2, R18 ;  /* 0x0000000229297824 */ /* 0x000fc600078e0212 */
[----:B------:R-:W-:-:S03]  /*5620*/  LEA R52, R43, R18, 0x1 ;  /* 0x000000122b347211 */ /* 0x000fc600078e08ff */
[----:B------:R-:W1:Y:S04]  /*5630*/  LDS.128 R40, [R41+0x16a00] ;  /* 0x016a000029287984 */ /* 0x000e680000000c00 */
[----:B------:R-:W2:Y:S01]  /*5640*/  LDS.128 R52, [R52+0x16a00] ;  /* 0x016a000034347984 */ /* 0x000ea20000000c00 */
[----:B-----5:R-:W-:-:S13]  /*5650*/  ISETP.GE.AND P4, PT, R57, R105, PT ;  /* 0x000000693900720c */ /* 0x020fda0003f86270 */
[----:B------:R-:W-:Y:S05]  /*5660*/  @P4 BRA `(.L_x_8614) ;  /* 0x00000004005c4947 */ /* 0x000fea0003800000 */
[----:B--2---:R-:W-:Y:S01]  /*5670*/  IMAD.MOV.U32 R59, RZ, RZ, R53 ;  /* 0x000000ffff3b7224 */ /* 0x004fe200078e0035 */
[----:B------:R-:W-:Y:S01]  /*5680*/  SHF.R.U64 R36, R36, 0x10, R37 ;  /* 0x0000001024247819 */ /* 0x000fe20000001225 */
[----:B-1----:R-:W-:Y:S01]  /*5690*/  IMAD.MOV.U32 R53, RZ, RZ, R41 ;  /* 0x000000ffff357224 */ /* 0x002fe200078e0029 */
[----:B------:R-:W-:Y:S01]  /*56a0*/  SHF.R.U64 R48, R48, 0x10, R49 ;  /* 0x0000001030307819 */ /* 0x000fe20000001231 */
[--C-:B------:R-:W-:Y:S01]  /*56b0*/  HADD2.F32 R60, -RZ, R128.reuse.H1_H1 ;  /* 0x30000080ff3c7230 */ /* 0x100fe20000004100 */
[----:B------:R-:W-:Y:S01]  /*56c0*/  SHF.R.U64 R50, R50, 0x10, R51 ;  /* 0x0000001032327819 */ /* 0x000fe20000001233 */
[----:B------:R-:W-:Y:S01]  /*56d0*/  HADD2.F32 R57, -RZ, R59.H0_H0 ;  /* 0x2000003bff397230 */ /* 0x000fe20000004100 */
[----:B------:R-:W-:Y:S01]  /*56e0*/  SHF.R.U64 R38, R38, 0x10, R39 ;  /* 0x0000001026267819 */ /* 0x000fe20000001227 */
[----:B------:R-:W-:Y:S02]  /*56f0*/  HADD2.F32 R58, -RZ, R53.H0_H0 ;  /* 0x20000035ff3a7230 */ /* 0x000fe40000004100 */
[----:B------:R-:W-:-:S02]  /*5700*/  HADD2.F32 R41, -RZ, R128.H0_H0 ;  /* 0x20000080ff297230 */ /* 0x000fc40000004100 */
[CC--:B------:R-:W-:Y:S01]  /*5710*/  FMUL.FTZ R61, R57.reuse, R60.reuse ;  /* 0x0000003c393d7220 */ /* 0x0c0fe20000410000 */
[----:B------:R-:W-:Y:S02]  /*5720*/  HADD2.F32 R53, -RZ, R53.H1_H1 ;  /* 0x30000035ff357230 */ /* 0x000fe40000004100 */
[C---:B------:R-:W-:Y:S01]  /*5730*/  FMUL.FTZ R60, R58.reuse, R60 ;  /* 0x0000003c3a3c7220 */ /* 0x040fe20000410000 */
[----:B------:R-:W-:Y:S02]  /*5740*/  HADD2.F32 R63, -RZ, R126.H1_H1 ;  /* 0x3000007eff3f7230 */ /* 0x000fe40000004100 */
[-C--:B------:R-:W-:Y:S01]  /*5750*/  FFMA.FTZ R58, R58, R41.reuse, -R61 ;  /* 0x000000293a3a7223 */ /* 0x080fe2000001083d */
[----:B------:R-:W-:Y:S02]  /*5760*/  HADD2.F32 R48, -RZ, R48.H0_H0 ;  /* 0x20000030ff307230 */ /* 0x000fe40000004100 */
[----:B------:R-:W-:Y:S01]  /*5770*/  FFMA.FTZ R57, R57, R41, R60 ;  /* 0x0000002939397223 */ /* 0x000fe2000001003c */
[----:B------:R-:W-:Y:S01]  /*5780*/  SHF.R.U32.HI R60, RZ, 0x10, R49 ;  /* 0x00000010ff3c7819 */ /* 0x000fe20000011631 */
[----:B------:R-:W-:Y:S01]  /*5790*/  HADD2.F32 R41, -RZ, R59.H1_H1 ;  /* 0x3000003bff297230 */ /* 0x000fe20000004100 */
[----:B------:R-:W-:Y:S01]  /*57a0*/  SHF.R.U32.HI R59, RZ, 0x10, R37 ;  /* 0x00000010ff3b7819 */ /* 0x000fe20000011625 */
[----:B------:R-:W-:-:S02]  /*57b0*/  IMAD.MOV.U32 R37, RZ, RZ, R55 ;  /* 0x000000ffff257224 */ /* 0x000fc400078e0037 */
[----:B------:R-:W-:Y:S02]  /*57c0*/  HADD2.F32 R60, -RZ, R60.H0_H0 ;  /* 0x2000003cff3c7230 */ /* 0x000fe40000004100 */
[----:B------:R-:W-:Y:S02]  /*57d0*/  HADD2.F32 R59, -RZ, R59.H0_H0 ;  /* 0x2000003bff3b7230 */ /* 0x000fe40000004100 */
[----:B------:R-:W-:Y:S02]  /*57e0*/  HADD2.F32 R55, -RZ, R37.H0_H0 ;  /* 0x20000025ff377230 */ /* 0x000fe40000004100 */
[-C--:B------:R-:W-:Y:S01]  /*57f0*/  FMUL.FTZ R61, R41, R60.reuse ;  /* 0x0000003c293d7220 */ /* 0x080fe20000410000 */
[C---:B------:R-:W-:Y:S01]  /*5800*/  FMUL.FTZ R60, R53.reuse, R60 ;  /* 0x0000003c353c7220 */ /* 0x040fe20000410000 */
[----:B------:R-:W-:Y:S02]  /*5810*/  HADD2.F32 R49, -RZ, R43.H0_H0 ;  /* 0x2000002bff317230 */ /* 0x000fe40000004100 */
[-C--:B------:R-:W-:Y:S01]  /*5820*/  FFMA.FTZ R53, R53, R59.reuse, -R61 ;  /* 0x0000003b35357223 */ /* 0x080fe2000001083d */
[----:B------:R-:W-:Y:S01]  /*5830*/  FFMA.FTZ R41, R41, R59, R60 ;  /* 0x0000003b29297223 */ /* 0x000fe2000001003c */
[----:B------:R-:W-:-:S02]  /*5840*/  HADD2.F32 R60, -RZ, R127.H1_H1 ;  /* 0x3000007fff3c7230 */ /* 0x000fc40000004100 */
[----:B------:R-:W-:Y:S01]  /*5850*/  HADD2.F32 R59, -RZ, R127.H0_H0 ;  /* 0x2000007fff3b7230 */ /* 0x000fe20000004100 */
[----:B------:R-:W-:Y:S01]  /*5860*/  F2FP.F16.F32.PACK_AB R53, R53, R58 ;  /* 0x0000003a3535723e */ /* 0x000fe200000000ff */
[----:B------:R-:W-:Y:S02]  /*5870*/  HADD2.F32 R37, -RZ, R37.H1_H1 ;  /* 0x30000025ff257230 */ /* 0x000fe40000004100 */
        /* <DEDUP_REMOVED lines=9> */
[----:B------:R-:W-:-:S02]  /*5910*/  HADD2.F32 R51, -RZ, R125.H1_H1 ;  /* 0x3000007dff337230 */ /* 0x000fc40000004100 */
        /* <DEDUP_REMOVED lines=14> */
[C---:B------:R-:W-:Y:S01]  /*5a00*/  FMUL.FTZ R63, R61.reuse, R63 ;  /* 0x0000003f3d3f7220 */ /* 0x040fe20000410000 */
[----:B------:R-:W-:Y:S02]  /*5a10*/  HADD2.F32 R40, -RZ, R40.H1_H1 ;  /* 0x30000028ff287230 */ /* 0x000fe40000004100 */
[----:B------:R-:W-:Y:S01]  /*5a20*/  FFMA.FTZ R62, R61, R59, -R62 ;  /* 0x0000003b3d3e7223 */ /* 0x000fe2000001083e */
[----:B------:R-:W-:-:S02]  /*5a30*/  HADD2.F32 R39, -RZ, R54.H1_H1 ;  /* 0x30000036ff277230 */ /* 0x000fc40000004100 */
[----:B------:R-:W-:Y:S01]  /*5a40*/  FFMA.FTZ R63, R55, R59, R63 ;  /* 0x0000003b373f7223 */ /* 0x000fe2000001003f */
[-C--:B------:R-:W-:Y:S01]  /*5a50*/  FMUL.FTZ R55, R52, R48.reuse ;  /* 0x0000003034377220 */ /* 0x080fe20000410000 */
[C---:B------:R-:W-:Y:S01]  /*5a60*/  FMUL.FTZ R48, R40.reuse, R48 ;  /* 0x0000003028307220 */ /* 0x040fe20000410000 */
[----:B------:R-:W-:Y:S01]  /*5a70*/  HADD2.F32 R59, -RZ, R42.H1_H1 ;  /* 0x3000002aff3b7230 */ /* 0x000fe20000004100 */
[----:B------:R-:W-:Y:S01]  /*5a80*/  F2FP.F16.F32.PACK_AB R37, R37, R60 ;  /* 0x0000003c2525723e */ /* 0x000fe200000000ff */
[-C--:B------:R-:W-:Y:S01]  /*5a90*/  FFMA.FTZ R55, R40, R36.reuse, -R55 ;  /* 0x0000002428377223 */ /* 0x080fe20000010837 */
[----:B------:R-:W-:Y:S01]  /*5aa0*/  FFMA.FTZ R48, R52, R36, R48 ;  /* 0x0000002434307223 */ /* 0x000fe20000010030 */
[----:B------:R-:W-:Y:S02]  /*5ab0*/  HADD2.F32 R36, -RZ, R54.H0_H0 ;  /* 0x20000036ff247230 */ /* 0x000fe40000004100 */
[----:B------:R-:W-:Y:S02]  /*5ac0*/  HADD2.F32 R40, -RZ, R42.H0_H0 ;  /* 0x2000002aff287230 */ /* 0x000fe40000004100 */
[----:B------:R-:W-:-:S02]  /*5ad0*/  HADD2.F32 R38, -RZ, R38.H0_H0 ;  /* 0x20000026ff267230 */ /* 0x000fc40000004100 */
[----:B------:R-:W-:Y:S01]  /*5ae0*/  FMUL.FTZ R52, R36, R51 ;  /* 0x0000003324347220 */ /* 0x000fe20000410000 */
[----:B------:R-:W-:Y:S01]  /*5af0*/  F2FP.F16.F32.PACK_AB R48, R48, R63 ;  /* 0x0000003f3030723e */ /* 0x000fe200000000ff */
[C---:B------:R-:W-:Y:S01]  /*5b00*/  FMUL.FTZ R51, R40.reuse, R51 ;  /* 0x0000003328337220 */ /* 0x040fe20000410000 */
[----:B------:R-:W-:Y:S02]  /*5b10*/  IMAD.MOV.U32 R41, RZ, RZ, R53 ;  /* 0x000000ffff297224 */ /* 0x000fe400078e0035 */
[-C--:B------:R-:W-:Y:S01]  /*5b20*/  FFMA.FTZ R52, R40, R125.reuse, -R52 ;  /* 0x0000007d28347223 */ /* 0x080fe20000010834 */
[----:B------:R-:W-:Y:S01]  /*5b30*/  F2FP.F16.F32.PACK_AB R40, R55, R62 ;  /* 0x0000003e3728723e */ /* 0x000fe200000000ff */
[----:B------:R-:W-:Y:S01]  /*5b40*/  FFMA.FTZ R51, R36, R125, R51 ;  /* 0x0000007d24337223 */ /* 0x000fe20000010033 */
[-C--:B------:R-:W-:Y:S01]  /*5b50*/  FMUL.FTZ R36, R39, R50.reuse ;  /* 0x0000003227247220 */ /* 0x080fe20000410000 */
[----:B------:R-:W-:Y:S01]  /*5b60*/  FMUL.FTZ R50, R59, R50 ;  /* 0x000000323b327220 */ /* 0x000fe20000410000 */
[----:B------:R-:W-:-:S02]  /*5b70*/  IMAD.MOV.U32 R53, RZ, RZ, R57 ;  /* 0x000000ffff357224 */ /* 0x000fc400078e0039 */
[-C--:B------:R-:W-:Y:S01]  /*5b80*/  FFMA.FTZ R59, R59, R38.reuse, -R36 ;  /* 0x000000263b3b7223 */ /* 0x080fe20000010824 */
[----:B------:R-:W-:Y:S01]  /*5b90*/  FFMA.FTZ R50, R39, R38, R50 ;  /* 0x0000002627327223 */ /* 0x000fe20000010032 */
[----:B------:R-:W-:-:S03]  /*5ba0*/  IMAD.MOV.U32 R55, RZ, RZ, R37 ;  /* 0x000000ffff377224 */ /* 0x000fc600078e0025 */
[----:B------:R-:W-:Y:S01]  /*5bb0*/  F2FP.F16.F32.PACK_AB R42, R59, R52 ;  /* 0x000000343b2a723e */ /* 0x000fe200000000ff */
[----:B------:R-:W-:Y:S01]  /*5bc0*/  IMAD.MOV.U32 R52, RZ, RZ, R48 ;  /* 0x000000ffff347224 */ /* 0x000fe200078e0030 */
[----:B------:R-:W-:-:S07]  /*5bd0*/  F2FP.F16.F32.PACK_AB R54, R50, R51 ;  /* 0x000000333236723e */ /* 0x000fce00000000ff */
.L_x_8614:
[----:B------:R-:W-:Y:S05]  /*5be0*/  BSYNC B2 ;  /* 0x0000000000027941 */ /* 0x000fea0003800000 */
.L_x_8613:
[----:B------:R-:W-:-:S04]  /*5bf0*/  IADD3 R37, P4, P5, R26, R96, R8 ;  /* 0x000000601a257210 */ /* 0x000fc80007d9e008 */
[----:B------:R-:W-:Y:S02]  /*5c00*/  IADD3.X R38, R0, R113, R99, P4, P5 ;  /* 0x0000007100267210 */ /* 0x000fe400027ea463 */
[----:B------:R-:W-:-:S13]  /*5c10*/  ISETP.GE.AND P4, PT, R56, R111, PT ;  /* 0x0000006f3800720c */ /* 0x000fda0003f86270 */
[--C-:B------:R-:W-:Y:S02]  /*5c20*/  @!P4 SHF.R.S32.HI R36, RZ, 0x1f, R56.reuse ;  /* 0x0000001fff24c819 */ /* 0x100fe40000011438 */
[----:B------:R-:W-:-:S04]  /*5c30*/  @!P4 IADD3 R56, P5, P6, R26, R96, R56 ;  /* 0x000000601a38c210 */ /* 0x000fc80007ebe038 */
[----:B------:R-:W-:Y:S02]  /*5c40*/  @!P4 IADD3.X R39, R0, R113, R36, P5, P6 ;  /* 0x000000710027c210 */ /* 0x000fe40002fec424 */
[----:B------:R-:W-:-:S04]  /*5c50*/  LEA R36, P5, R37, R94, 0x1 ;  /* 0x0000005e25247211 */ /* 0x000fc800078a08ff */
[----:B------:R-:W-:Y:S02]  /*5c60*/  LEA.HI.X R37, R37, R95, R38, 0x1, P5 ;  /* 0x0000005f25257211 */ /* 0x000fe400028f0c26 */
[----:B------:R-:W-:-:S03]  /*5c70*/  @!P4 LEA R38, P5, R56, R94, 0x1 ;  /* 0x0000005e3826c211 */ /* 0x000fc600078a08ff */
[----:B-1----:R1:W-:Y:S01]  /*5c80*/  STG.E.128 desc[UR60][R36.64], R40 ;  /* 0x0000002824007986 */ /* 0x0023e2000c101d3c */
[----:B------:R-:W-:-:S05]  /*5c90*/  @!P4 LEA.HI.X R39, R56, R95, R39, 0x1, P5 ;  /* 0x0000005f3827c211 */ /* 0x000fca00028f0c27 */
[----:B--2---:R1:W-:Y:S04]  /*5ca0*/  @!P4 STG.E.128 desc[UR60][R38.64], R52 ;  /* 0x000000342600c986 */ /* 0x0043e8000c101d3c */
.L_x_8612:
[----:B------:R-:W-:Y:S05]  /*5cb0*/  BSYNC B1 ;  /* 0x0000000000017941 */ /* 0x000fea0003800000 */
.L_x_8611:
[----:B------:R-:W-:-:S13]  /*5cc0*/  ISETP.NE.AND P4, PT, R12, RZ, PT ;  /* 0x000000ff0c00720c */ /* 0x000fda0003f85270 */
[----:B------:R-:W-:Y:S05]  /*5cd0*/  @!P4 BRA `(.L_x_8579) ;  /* 0x000000080098c947 */ /* 0x000fea0003800000 */
[----:B-1----:R-:W3:Y:S04]  /*5ce0*/  LDL R36, [R1+0x2c] ;  /* 0x00002c0001247983 */ /* 0x002ee80000100800 */
[----:B------:R-:W2:Y:S04]  /*5cf0*/  LDL R39, [R1+0x34] ;  /* 0x0000340001277983 */ /* 0x000ea80000100800 */
[----:B------:R-:W4:Y:S04]  /*5d00*/  LDL R38, [R1+0x44] ;  /* 0x0000440001267983 */ /* 0x000f280000100800 */
[----:B------:R-:W5:Y:S04]  /*5d10*/  LDL R37, [R1+0x40] ;  /* 0x0000400001257983 */ /* 0x000f680000100800 */
[----:B------:R-:W5:Y:S01]  /*5d20*/  LDL R50, [R1+0x3c] ;  /* 0x00003c0001327983 */ /* 0x000f620000100800 */
[----:B------:R-:W-:Y:S01]  /*5d30*/  BSSY B1, `(.L_x_8615) ;  /* 0x0000074000017945 */ /* 0x000fe20003800000 */
[----:B---3--:R-:W-:-:S02]  /*5d40*/  LOP3.LUT P6, RZ, R36, 0x1, RZ, 0xc0, !PT ;  /* 0x0000000124ff7812 */ /* 0x008fc400078cc0ff */
[----:B------:R-:W-:Y:S02]  /*5d50*/  IADD3 R36, P4, P5, R26, R96, R9 ;  /* 0x000000601a247210 */ /* 0x000fe40007d9e009 */
[----:B--2---:R-:W-:Y:S01]  /*5d60*/  MOV R40, R39 ;  /* 0x0000002700287202 */ /* 0x004fe20000000f00 */
[----:B----4-:R-:W-:Y:S01]  /*5d70*/  IMAD.MOV.U32 R39, RZ, RZ, R38 ;  /* 0x000000ffff277224 */ /* 0x010fe200078e0026 */
[----:B------:R-:W-:Y:S01]  /*5d80*/  SEL R114, R106, R114, !P6 ;  /* 0x000000726a727207 */ /* 0x000fe20007000000 */
[----:B-----5:R-:W-:Y:S01]  /*5d90*/  IMAD.MOV.U32 R38, RZ, RZ, R37 ;  /* 0x000000ffff267224 */ /* 0x020fe200078e0025 */
[----:B------:R-:W-:Y:S02]  /*5da0*/  IADD3.X R37, R0, R113, R98, P4, P5 ;  /* 0x0000007100257210 */ /* 0x000fe400027ea462 */
[----:B------:R-:W-:-:S04]  /*5db0*/  LEA R48, P4, R36, R94, 0x1 ;  /* 0x0000005e24307211 */ /* 0x000fc800078808ff */
[----:B------:R-:W-:Y:S02]  /*5dc0*/  LEA.HI.X R49, R36, R95, R37, 0x1, P4 ;  /* 0x0000005f24317211 */ /* 0x000fe400020f0c25 */
[----:B------:R-:W-:-:S04]  /*5dd0*/  SHF.R.S32.HI R37, RZ, 0x1f, R114 ;  /* 0x0000001fff257819 */ /* 0x000fc80000011472 */
[----:B------:R-:W-:-:S04]  /*5de0*/  LEA.HI R37, R37, R114, RZ, 0x4 ;  /* 0x0000007225257211 */ /* 0x000fc800078f20ff */
[----:B------:R-:W-:-:S04]  /*5df0*/  SHF.R.S32.HI R36, RZ, 0x4, R37 ;  /* 0x00000004ff247819 */ /* 0x000fc80000011425 */
        /* <DEDUP_REMOVED lines=10> */
[----:B------:R-:W-:Y:S02]  /*5ea0*/  IMAD R39, R19, 0x3600, R36 ;  /* 0x0000360013277824 */ /* 0x000fe400078e0224 */
[--C-:B------:R-:W-:Y:S02]  /*5eb0*/  IMAD R37, R37, 0x2, R18.reuse ;  /* 0x0000000225257824 */ /* 0x100fe400078e0212 */
[----:B------:R-:W-:-:S04]  /*5ec0*/  IMAD R40, R39, 0x2, R18 ;  /* 0x0000000227287824 */ /* 0x000fc800078e0212 */
[----:B------:R-:W1:Y:S04]  /*5ed0*/  LDS.128 R36, [R37+0x16a00] ;  /* 0x016a000025247984 */ /* 0x000e680000000c00 */
[----:B------:R-:W2:Y:S01]  /*5ee0*/  LDS.128 R40, [R40+0x16a00] ;  /* 0x016a000028287984 */ /* 0x000ea20000000c00 */
[----:B------:R-:W-:-:S13]  /*5ef0*/  ISETP.GE.AND P4, PT, R50, R105, PT ;  /* 0x000000693200720c */ /* 0x000fda0003f86270 */
[----:B------:R-:W-:Y:S05]  /*5f00*/  @P4 BRA `(.L_x_8616) ;  /* 0x0000000400584947 */ /* 0x000fea0003800000 */
[----:B------:R-:W-:Y:S01]  /*5f10*/  SHF.R.U64 R32, R32, 0x10, R33 ;  /* 0x0000001020207819 */ /* 0x000fe20000001221 */
[----:B--2---:R-:W-:Y:S01]  /*5f20*/  IMAD.MOV.U32 R52, RZ, RZ, R41 ;  /* 0x000000ffff347224 */ /* 0x004fe200078e0029 */
[----:B------:R-:W-:Y:S01]  /*5f30*/  SHF.R.U32.HI R50, RZ, 0x10, R33 ;  /* 0x00000010ff327819 */ /* 0x000fe20000011621 */
[----:B------:R-:W-:Y:S01]  /*5f40*/  HADD2.F32 R53, -RZ, R124.H1_H1 ;  /* 0x3000007cff357230 */ /* 0x000fe20000004100 */
[--C-:B------:R-:W-:Y:S01]  /*5f50*/  SHF.R.U64 R33, R44, 0x10, R45.reuse ;  /* 0x000000102c217819 */ /* 0x100fe2000000122d */
[----:B-1----:R-:W-:Y:S01]  /*5f60*/  HADD2.F32 R54, -RZ, R37.H0_H0 ;  /* 0x20000025ff367230 */ /* 0x002fe20000004100 */
[----:B------:R-:W-:Y:S01]  /*5f70*/  SHF.R.U32.HI R45, RZ, 0x10, R45 ;  /* 0x00000010ff2d7819 */ /* 0x000fe2000001162d */
[--C-:B------:R-:W-:Y:S01]  /*5f80*/  HADD2.F32 R56, -RZ, R52.reuse.H0_H0 ;  /* 0x20000034ff387230 */ /* 0x100fe20000004100 */
[----:B------:R-:W-:Y:S01]  /*5f90*/  MOV R41, R39 ;  /* 0x0000002700297202 */ /* 0x000fe20000000f00 */
[----:B------:R-:W-:Y:S01]  /*5fa0*/  HADD2.F32 R52, -RZ, R52.H1_H1 ;  /* 0x30000034ff347230 */ /* 0x000fe20000004100 */
        /* <DEDUP_REMOVED lines=8> */
[----:B------:R-:W-:Y:S01]  /*6030*/  FMUL.FTZ R53, R54, R53 ;  /* 0x0000003536357220 */ /* 0x000fe20000410000 */
[----:B------:R-:W-:Y:S01]  /*6040*/  FMUL.FTZ R50, R52, R55 ;  /* 0x0000003734327220 */ /* 0x000fe20000410000 */
[-C--:B------:R-:W-:Y:S01]  /*6050*/  FFMA.FTZ R37, R54, R39.reuse, -R37 ;  /* 0x0000002736257223 */ /* 0x080fe20000010825 */
[----:B------:R-:W-:Y:S01]  /*6060*/  SHF.R.U32.HI R35, RZ, 0x10, R35 ;  /* 0x00000010ff237819 */ /* 0x000fe20000011623 */
[----:B------:R-:W-:Y:S01]  /*6070*/  FFMA.FTZ R39, R56, R39, R53 ;  /* 0x0000002738277223 */ /* 0x000fe20000010035 */
[C---:B------:R-:W-:Y:S01]  /*6080*/  FMUL.FTZ R55, R45.reuse, R55 ;  /* 0x000000372d377220 */ /* 0x040fe20000410000 */
[----:B------:R-:W-:Y:S01]  /*6090*/  FFMA.FTZ R50, R45, R47, -R50 ;  /* 0x0000002f2d327223 */ /* 0x000fe20000010832 */
[----:B------:R-:W-:-:S02]  /*60a0*/  HADD2.F32 R54, -RZ, R43.H1_H1 ;  /* 0x3000002bff367230 */ /* 0x000fc40000004100 */
[----:B------:R-:W-:Y:S02]  /*60b0*/  HADD2.F32 R53, -RZ, R46.H0_H0 ;  /* 0x2000002eff357230 */ /* 0x000fe40000004100 */
[----:B------:R-:W-:Y:S01]  /*60c0*/  FFMA.FTZ R52, R52, R47, R55 ;  /* 0x0000002f34347223 */ /* 0x000fe20000010037 */
[----:B------:R-:W-:Y:S01]  /*60d0*/  HADD2.F32 R58, -RZ, R123.H1_H1 ;  /* 0x3000007bff3a7230 */ /* 0x000fe20000004100 */
[----:B------:R-:W-:Y:S01]  /*60e0*/  F2FP.F16.F32.PACK_AB R37, R50, R37 ;  /* 0x000000253225723e */ /* 0x000fe200000000ff */
        /* <DEDUP_REMOVED lines=9> */
[----:B------:R-:W-:Y:S02]  /*6180*/  HADD2.F32 R124, -RZ, R124.H0_H0 ;  /* 0x2000007cff7c7230 */ /* 0x000fe40000004100 */
[C---:B------:R-:W-:Y:S01]  /*6190*/  FMUL.FTZ R58, R43.reuse, R58 ;  /* 0x0000003a2b3a7220 */ /* 0x040fe20000410000 */
[----:B------:R-:W-:Y:S01]  /*61a0*/  FFMA.FTZ R35, R43, R56, -R60 ;  /* 0x000000382b237223 */ /* 0x000fe2000001083c */
[-C--:B------:R-:W-:Y:S01]  /*61b0*/  FFMA.FTZ R46, R46, R47.reuse, -R55 ;  /* 0x0000002f2e2e7223 */ /* 0x080fe20000010837 */
[----:B------:R-:W-:Y:S01]  /*61c0*/  FFMA.FTZ R54, R54, R47, R53 ;  /* 0x0000002f36367223 */ /* 0x000fe20000010035 */
[----:B------:R-:W-:-:S02]  /*61d0*/  HADD2.F32 R47, -RZ, R33.H0_H0 ;  /* 0x20000021ff2f7230 */ /* 0x000fc40000004100 */
[----:B------:R-:W-:Y:S01]  /*61e0*/  FFMA.FTZ R41, R45, R56, R58 ;  /* 0x000000382d297223 */ /* 0x000fe2000001003a */
[----:B------:R-:W-:Y:S01]  /*61f0*/  HADD2.F32 R43, -RZ, R40.H0_H0 ;  /* 0x20000028ff2b7230 */ /* 0x000fe20000004100 */
[----:B------:R-:W-:Y:S01]  /*6200*/  F2FP.F16.F32.PACK_AB R35, R46, R35 ;  /* 0x000000232e23723e */ /* 0x000fe200000000ff */
[----:B------:R-:W-:Y:S02]  /*6210*/  HADD2.F32 R33, -RZ, R36.H0_H0 ;  /* 0x20000024ff217230 */ /* 0x000fe40000004100 */
[----:B------:R-:W-:Y:S01]  /*6220*/  HADD2.F32 R40, -RZ, R40.H1_H1 ;  /* 0x30000028ff287230 */ /* 0x000fe20000004100 */
[----:B------:R-:W-:Y:S01]  /*6230*/  F2FP.F16.F32.PACK_AB R54, R54, R41 ;  /* 0x000000293636723e */ /* 0x000fe200000000ff */
[----:B------:R-:W-:Y:S02]  /*6240*/  HADD2.F32 R36, -RZ, R36.H1_H1 ;  /* 0x30000024ff247230 */ /* 0x000fe40000004100 */
[----:B------:R-:W-:Y:S02]  /*6250*/  HADD2.F32 R122, -RZ, R122.H0_H0 ;  /* 0x2000007aff7a7230 */ /* 0x000fe40000004100 */
[----:B------:R-:W-:Y:S01]  /*6260*/  FMUL.FTZ R53, R40, R47 ;  /* 0x0000002f28357220 */ /* 0x000fe20000410000 */
[----:B------:R-:W-:-:S02]  /*6270*/  HADD2.F32 R45, -RZ, R32.H0_H0 ;  /* 0x20000020ff2d7230 */ /* 0x000fc40000004100 */
[-C--:B------:R-:W-:Y:S01]  /*6280*/  FMUL.FTZ R32, R43, R124.reuse ;  /* 0x0000007c2b207220 */ /* 0x080fe20000410000 */
[C---:B------:R-:W-:Y:S01]  /*6290*/  FMUL.FTZ R124, R33.reuse, R124 ;  /* 0x0000007c217c7220 */ /* 0x040fe20000410000 */
[C---:B------:R-:W-:Y:S01]  /*62a0*/  FMUL.FTZ R47, R36.reuse, R47 ;  /* 0x0000002f242f7220 */ /* 0x040fe20000410000 */
        /* <DEDUP_REMOVED lines=8> */
[----:B------:R-:W-:-:S02]  /*6330*/  HADD2.F32 R40, -RZ, R38.H0_H0 ;  /* 0x20000026ff287230 */ /* 0x000fc40000004100 */
[----:B------:R-:W-:Y:S02]  /*6340*/  HADD2.F32 R42, -RZ, R42.H1_H1 ;  /* 0x3000002aff2a7230 */ /* 0x000fe40000004100 */
        /* <DEDUP_REMOVED lines=13> */
[----:B------:R-:W-:Y:S02]  /*6420*/  IMAD.MOV.U32 R36, RZ, RZ, R32 ;  /* 0x000000ffff247224 */ /* 0x000fe400078e0020 */
[----:B------:R-:W-:Y:S01]  /*6430*/  F2FP.F16.F32.PACK_AB R38, R38, R53 ;  /* 0x000000352626723e */ /* 0x000fe200000000ff */
[----:B------:R-:W-:Y:S01]  /*6440*/  IMAD.MOV.U32 R39, RZ, RZ, R35 ;  /* 0x000000ffff277224 */ /* 0x000fe200078e0023 */
[----:B------:R-:W-:Y:S01]  /*6450*/  F2FP.F16.F32.PACK_AB R42, R42, R123 ;  /* 0x0000007b2a2a723e */ /* 0x000fe200000000ff */
[----:B------:R-:W-:-:S07]  /*6460*/  IMAD.MOV.U32 R43, RZ, RZ, R54 ;  /* 0x000000ffff2b7224 */ /* 0x000fce00078e0036 */
.L_x_8616:
[----:B------:R-:W-:Y:S05]  /*6470*/  BSYNC B1 ;  /* 0x0000000000017941 */ /* 0x000fea0003800000 */
.L_x_8615:
[----:B-1----:R3:W-:Y:S01]  /*6480*/  STG.E.128 desc[UR60][R48.64], R36 ;  /* 0x0000002430007986 */ /* 0x0027e2000c101d3c */
[----:B------:R-:W-:-:S13]  /*6490*/  ISETP.GE.AND P4, PT, R51, R111, PT ;  /* 0x0000006f3300720c */ /* 0x000fda0003f86270 */
[----:B------:R-:W-:Y:S05]  /*64a0*/  @P4 BRA `(.L_x_8579) ;  /* 0x0000000000a44947 */ /* 0x000fea0003800000 */
[--C-:B------:R-:W-:Y:S02]  /*64b0*/  SHF.R.S32.HI R32, RZ, 0x1f, R51.reuse ;  /* 0x0000001fff207819 */ /* 0x100fe40000011433 */
[----:B------:R-:W-:-:S04]  /*64c0*/  IADD3 R51, P4, P5, R26, R96, R51 ;  /* 0x000000601a337210 */ /* 0x000fc80007d9e033 */
[----:B------:R-:W-:Y:S02]  /*64d0*/  IADD3.X R32, R0, R113, R32, P4, P5 ;  /* 0x0000007100207210 */ /* 0x000fe400027ea420 */
[----:B------:R-:W-:-:S04]  /*64e0*/  LEA R94, P4, R51, R94, 0x1 ;  /* 0x0000005e335e7211 */ /* 0x000fc800078808ff */
[----:B------:R-:W-:-:S05]  /*64f0*/  LEA.HI.X R95, R51, R95, R32, 0x1, P4 ;  /* 0x0000005f335f7211 */ /* 0x000fca00020f0c20 */
[----:B--2---:R4:W-:Y:S01]  /*6500*/  STG.E.128 desc[UR60][R94.64], R40 ;  /* 0x000000285e007986 */ /* 0x0049e2000c101d3c */
[----:B------:R-:W-:Y:S05]  /*6510*/  BRA `(.L_x_8579) ;  /* 0x0000000000887947 */ /* 0x000fea0003800000 */
.L_x_8572:
[----:B------:R-:W2:Y:S02]  /*6520*/  LDL R32, [R1+0x4c] ;  /* 0x00004c0001207983 */ /* 0x000ea40000100800 */
[----:B--2---:R-:W-:-:S13]  /*6530*/  R2UR UR4, R32 ;  /* 0x00000000200472ca */ /* 0x004fda00000e0000 */
[----:B------:R-:W-:-:S06]  /*6540*/  UISETP.NE.AND UP0, UPT, UR4, 0x3, UPT ;  /* 0x000000030400788c */ /* 0x000fcc000bf05270 */
[----:B------:R-:W-:-:S13]  /*6550*/  PLOP3.LUT P3, PT, PT, PT, UP0, 0x80, 0x0 ;  /* 0x000000000000781c */ /* 0x000fda0003f6f008 */
[----:B------:R-:W-:Y:S05]  /*6560*/  @!P3 BRA `(.L_x_8617) ;  /* 0x000000000004b947 */ /* 0x000fea0003800000 */
[----:B------:R-:W-:Y:S01]  /*6570*/  BPT.TRAP 0x1 ;  /* 0x000000040000795c */ /* 0x000fe20000300000 */
.L_x_8617:
[----:B------:R-:W-:Y:S01]  /*6580*/  IMAD R20, R19, 0x8, R18 ;  /* 0x0000000813147824 */ /* 0x000fe200078e0212 */
[----:B------:R-:W-:Y:S01]  /*6590*/  SHF.L.U32 R89, R147, 0x1f, RZ ;  /* 0x0000001f93597819 */ /* 0x000fe200000006ff */
[----:B------:R-:W-:Y:S01]  /*65a0*/  IMAD R88, R24, -0x90, R2 ;  /* 0xffffff7018587824 */ /* 0x000fe200078e0202 */
[----:B------:R-:W-:Y:S02]  /*65b0*/  BSSY B1, `(.L_x_8618) ;  /* 0x0000004000017945 */ /* 0x000fe40003800000 */
[----:B------:R-:W0:Y:S02]  /*65c0*/  SYNCS.PHASECHK.TRANS64.TRYWAIT P4, [R20+URZ+0x31c90], R89 ;  /* 0x031c9059140075a7 */ /* 0x000e24000808017f */
[----:B------:R-:W-:Y:S01]  /*65d0*/  VIMNMX R88, R88, 0x90, PT ;  /* 0x0000009058587848 */ /* 0x000fe20003fe0100 */
[----:B0-----:R-:W-:Y:S06]  /*65e0*/  @!P4 BRA `(.L_x_8619) ;  /* 0x0000015c0084c947 */ /* 0x001fec0003800000 */
.L_x_8810:
[----:B------:R-:W-:Y:S05]  /*65f0*/  BSYNC B1 ;  /* 0x0000000000017941 */ /* 0x000fea0003800000 */
.L_x_8618:
[----:B------:R-:W-:-:S13]  /*6600*/  ISETP.GE.AND P4, PT, R23, R88, PT ;  /* 0x000000581700720c */ /* 0x000fda0003f86270 */
[----:B------:R-:W-:Y:S05]  /*6610*/  @P4 BRA `(.L_x_8579) ;  /* 0x0000000000484947 */ /* 0x000fea0003800000 */
        /* <DEDUP_REMOVED lines=18> */
.L_x_8579:
[----:B------:R-:W-:Y:S05]  /*6740*/  BSYNC B0 ;  /* 0x0000000000007941 */ /* 0x000fea0003800000 */
.L_x_8571:
        /* <DEDUP_REMOVED lines=17> */
.L_x_8621:
[----:B------:R-:W-:Y:S05]  /*6860*/  BSYNC B0 ;  /* 0x0000000000007941 */ /* 0x000fea0003800000 */
.L_x_8620:
[----:B------:R-:W2:Y:S01]  /*6870*/  SYNCS.PHASECHK.TRANS64.TRYWAIT P3, [R20+URZ+0x31cb0], R89 ;  /* 0x031cb059140075a7 */ /* 0x000ea2000806017f */
[----:B------:R-:W-:Y:S04]  /*6880*/  BSSY B0, `(.L_x_8622) ;  /* 0x0000002000007945 */ /* 0x000fe80003800000 */
[----:B--2---:R-:W-:Y:S05]  /*6890*/  @!P3 BRA `(.L_x_8623) ;  /* 0x0000015800ecb947 */ /* 0x004fea0003800000 */
.L_x_8811:
[----:B------:R-:W-:Y:S05]  /*68a0*/  BSYNC B0 ;  /* 0x0000000000007941 */ /* 0x000fea0003800000 */
.L_x_8622:
[----:B------:R-:W-:Y:S01]  /*68b0*/  ISETP.GE.AND P3, PT, R23, R88, PT ;  /* 0x000000581700720c */ /* 0x000fe20003f66270 */
[----:B------:R-:W-:-:S12]  /*68c0*/  BSSY B0, `(.L_x_8624) ;  /* 0x0000022000007945 */ /* 0x000fd80003800000 */
[----:B------:R-:W-:Y:S05]  /*68d0*/  @P3 BRA `(.L_x_8625) ;  /* 0x0000000000803947 */ /* 0x000fea0003800000 */
[----:B------:R-:W3:Y:S04]  /*68e0*/  LDL R39, [R1+0x3c] ;  /* 0x00003c0001277983 */ /* 0x000ee80000100800 */
[----:B------:R-:W4:Y:S01]  /*68f0*/  LDL R38, [R1+0x38] ;  /* 0x0000380001267983 */ /* 0x000f220000100800 */
[----:B------:R-:W-:Y:S01]  /*6900*/  IMAD.WIDE R34, R24, 0x90, R76 ;  /* 0x0000009018227825 */ /* 0x000fe200078e024c */
[----:B------:R-:W-:Y:S01]  /*6910*/  ULDC.64 UR4, c[0x0][0x318] ;  /* 0x0000c60000047ab9 */ /* 0x000fe20000000a00 */
[----:B------:R-:W-:Y:S02]  /*6920*/  MOV R33, R86 ;  /* 0x0000005600217202 */ /* 0x000fe40000000f00 */
[----:B------:R-:W-:Y:S02]  /*6930*/  IMAD R35, R35, UR4, RZ ;  /* 0x0000000423237c24 */ /* 0x000fe4000f8e02ff */
[----:B-1----:R-:W-:-:S02]  /*6940*/  IMAD.MOV.U32 R32, RZ, RZ, R28 ;  /* 0x000000ffff207224 */ /* 0x002fc400078e001c */
[C---:B------:R-:W-:Y:S02]  /*6950*/  IMAD R35, R34.reuse, UR5, R35 ;  /* 0x0000000522237c24 */ /* 0x040fe4000f8e0223 */
[----:B------:R-:W-:Y:S01]  /*6960*/  IMAD.WIDE.U32 R32, R34, UR4, R32 ;  /* 0x0000000422207c25 */ /* 0x000fe2000f8e0020 */
[----:B------:R-:W-:-:S03]  /*6970*/  ULDC.64 UR4, c[0x0][0x308] ;  /* 0x0000c20000047ab9 */ /* 0x000fc60000000a00 */
[----:B------:R-:W-:Y:S01]  /*6980*/  IMAD.IADD R33, R33, 0x1, R35 ;  /* 0x0000000121217824 */ /* 0x000fe200078e0223 */
[----:B------:R-:W-:Y:S01]  /*6990*/  LEA R36, P3, R32, UR4, 0x1 ;  /* 0x0000000420247c11 */ /* 0x000fe2000f8608ff */
[----:B------:R-:W-:-:S03]  /*69a0*/  ULDC UR4, c[0x0][0x2e4] ;  /* 0x0000b90000047ab9 */ /* 0x000fc60000000800 */
[----:B------:R-:W-:Y:S02]  /*69b0*/  LEA.HI.X R37, R32, UR5, R33, 0x1, P3 ;  /* 0x0000000520257c11 */ /* 0x000fe400098f0c21 */
[----:B------:R-:W-:-:S13]  /*69c0*/  ISETP.GE.AND P3, PT, R144, UR4, PT ;  /* 0x0000000490007c0c */ /* 0x000fda000bf66270 */
[----:B------:R-:W1:Y:S04]  /*69d0*/  @!P3 LDS.128 R32, [R81] ;  /* 0x000000005120b984 */ /* 0x000e680000000c00 */
[----:B-1----:R-:W-:Y:S01]  /*69e0*/  @!P3 STG.E.128 desc[UR60][R36.64], R32 ;  /* 0x000000202400b986 */ /* 0x002fe2000c101d3c */
[----:B---3--:R-:W-:-:S13]  /*69f0*/  ISETP.GE.AND P3, PT, R39, UR4, PT ;  /* 0x0000000427007c0c */ /* 0x008fda000bf66270 */
[----:B------:R-:W1:Y:S04]  /*6a00*/  @!P3 LDS.128 R32, [R81+0x2400] ;  /* 0x002400005120b984 */ /* 0x000e680000000c00 */
[----:B-1----:R-:W-:Y:S01]  /*6a10*/  @!P3 STG.E.128 desc[UR60][R36.64+0x40], R32 ;  /* 0x000040202400b986 */ /* 0x002fe2000c101d3c */
[----:B------:R-:W-:-:S13]  /*6a20*/  ISETP.GE.AND P3, PT, R4, UR4, PT ;  /* 0x0000000404007c0c */ /* 0x000fda000bf66270 */
[----:B------:R-:W1:Y:S04]  /*6a30*/  @!P3 LDS.128 R32, [R81+0x4800] ;  /* 0x004800005120b984 */ /* 0x000e680000000c00 */
[----:B-1----:R-:W-:Y:S01]  /*6a40*/  @!P3 STG.E.128 desc[UR60][R36.64+0x80], R32 ;  /* 0x000080202400b986 */ /* 0x002fe2000c101d3c */
[----:B----4-:R-:W-:-:S13]  /*6a50*/  ISETP.GE.AND P3, PT, R38, UR4, PT ;  /* 0x0000000426007c0c */ /* 0x010fda000bf66270 */
[----:B------:R-:W1:Y:S04]  /*6a60*/  @!P3 LDS.128 R32, [R21] ;  /* 0x000000001520b984 */ /* 0x000e680000000c00 */
[----:B-1----:R-:W-:Y:S01]  /*6a70*/  @!P3 STG.E.128 desc[UR60][R36.64+0x20], R32 ;  /* 0x000020202400b986 */ /* 0x002fe2000c101d3c */
[----:B------:R-:W-:-:S13]  /*6a80*/  ISETP.GE.AND P3, PT, R3, UR4, PT ;  /* 0x0000000403007c0c */ /* 0x000fda000bf66270 */
[----:B------:R-:W1:Y:S04]  /*6a90*/  @!P3 LDS.128 R32, [R21+0x2400] ;  /* 0x002400001520b984 */ /* 0x000e680000000c00 */
[----:B-1----:R-:W-:Y:S01]  /*6aa0*/  @!P3 STG.E.128 desc[UR60][R36.64+0x60], R32 ;  /* 0x000060202400b986 */ /* 0x002fe2000c101d3c */
[----:B------:R-:W-:-:S13]  /*6ab0*/  ISETP.GE.AND P3, PT, R79, UR4, PT ;  /* 0x000000044f007c0c */ /* 0x000fda000bf66270 */
[----:B------:R-:W1:Y:S04]  /*6ac0*/  @!P3 LDS.128 R32, [R21+0x4800] ;  /* 0x004800001520b984 */ /* 0x000e680000000c00 */
[----:B-1----:R3:W-:Y:S02]  /*6ad0*/  @!P3 STG.E.128 desc[UR60][R36.64+0xa0], R32 ;  /* 0x0000a0202400b986 */ /* 0x0027e4000c101d3c */
.L_x_8625:
[----:B------:R-:W-:Y:S05]  /*6ae0*/  BSYNC B0 ;  /* 0x0000000000007941 */ /* 0x000fea0003800000 */
.L_x_8624:
[----:B------:R-:W-:Y:S01]  /*6af0*/  @!PT LDS RZ, [RZ] ;  /* 0x00000000fffff984 */ /* 0x000fe20000000800 */
[----:B------:R-:W-:Y:S01]  /*6b00*/  @!PT LDS RZ, [RZ] ;  /* 0x00000000fffff984 */ /* 0x000fe20000000800 */
[----:B------:R-:W-:Y:S01]  /*6b10*/  @!PT LDS RZ, [RZ] ;  /* 0x00000000fffff984 */ /* 0x000fe20000000800 */
[----:B------:R-:W-:Y:S01]  /*6b20*/  @!PT LDS RZ, [RZ] ;  /* 0x00000000fffff984 */ /* 0x000fe20000000800 */
[----:B------:R4:W-:Y:S06]  /*6b30*/  MEMBAR.ALL.CTA ;  /* 0x0000000000007992 */ /* 0x0009ec0000008000 */
[----:B----4-:R-:W4:Y:S01]  /*6b40*/  FENCE.VIEW.ASYNC.S ;  /* 0x00000000000073c6 */ /* 0x010f220000000000 */
[----:B0-2---:R-:W-:Y:S02]  /*6b50*/  @!P4 VIADD R20, R20, 0x31cc0 ;  /* 0x00031cc01414c836 */ /* 0x005fe40000000000 */
[----:B------:R-:W-:-:S03]  /*6b60*/  VIADD R19, R19, 0x1 ;  /* 0x0000000113137836 */ /* 0x000fc60000000000 */
[----:B------:R-:W-:Y:S01]  /*6b70*/  @!P4 PRMT R20, RZ, 0x654, R20 ;  /* 0x00000654ff14c816 */ /* 0x000fe20000000014 */
[----:B----4-:R0:W-:Y:S01]  /*6b80*/  BAR.SYNC.DEFER_BLOCKING R110, 0x80 ;  /* 0x0002006e0000751d */ /* 0x0101e20000010000 */
[----:B------:R-:W-:-:S04]  /*6b90*/  ISETP.NE.AND P3, PT, R19, 0x2, PT ;  /* 0x000000021300780c */ /* 0x000fc80003f65270 */
[----:B------:R-:W-:Y:S01]  /*6ba0*/  SEL R19, R19, RZ, P3 ;  /* 0x000000ff13137207 */ /* 0x000fe20001800000 */
[----:B------:R2:W-:Y:S02]  /*6bb0*/  @!P4 SYNCS.ARRIVE.TRANS64.RED.A1T0 RZ, [R20+URZ], RZ ;  /* 0x000000ff14ffc9a7 */ /* 0x0005e4000810043f */
[----:B--2---:R-:W-:-:S04]  /*6bc0*/  SEL R20, RZ, 0x1, P3 ;  /* 0x00000001ff147807 */ /* 0x004fc80001800000 */
[----:B------:R-:W-:Y:S01]  /*6bd0*/  LOP3.LUT R147, R147, R20, RZ, 0x3c, !PT ;  /* 0x0000001493937212 */ /* 0x000fe200078e3cff */
[----:B0-----:R-:W-:Y:S06]  /*6be0*/  @P2 BRA `(.L_x_8626) ;  /* 0xffffffbc00182947 */ /* 0x001fec000383ffff */
[----:B------:R-:W0:Y:S01]  /*6bf0*/  S2R R21, SR_TID.X ;  /* 0x0000000000157919 */ /* 0x000e220000002100 */
[----:B------:R-:W-:Y:S02]  /*6c00*/  PLOP3.LUT P0, PT, PT, PT, PT, 0x8, 0x0 ;  /* 0x000000000000781c */ /* 0x000fe40003f0e170 */
[----:B0-----:R-:W-:-:S04]  /*6c10*/  SHF.R.U32.HI R21, RZ, 0x7, R21 ;  /* 0x00000007ff157819 */ /* 0x001fc80000011615 */
[----:B------:R-:W-:-:S13]  /*6c20*/  ISETP.NE.AND P5, PT, R21, 0x1, PT ;  /* 0x000000011500780c */ /* 0x000fda0003fa5270 */
[----:B------:R-:W-:Y:S06]  /*6c30*/  @!P5 BAR.ARV 0x9, 0x100 ;  /* 0x024400000000db1d */ /* 0x000fec0000002000 */
.L_x_8566:
[----:B------:R-:W-:Y:S02]  /*6c40*/  ISETP.GE.AND P2, PT, R108, 0x1, PT ;  /* 0x000000016c00780c */ /* 0x000fe40003f46270 */
[----:B------:R-:W-:Y:S02]  /*6c50*/  CS2R R2, SRZ ;  /* 0x0000000000027805 */ /* 0x000fe4000001ff00 */
[----:B------:R-:W-:Y:S01]  /*6c60*/  PLOP3.LUT P1, PT, PT, PT, PT, 0x80, 0x0 ;  /* 0x000000000000781c */ /* 0x000fe20003f2f070 */
[----:B------:R-:W-:Y:S01]  /*6c70*/  IMAD.MOV.U32 R0, RZ, RZ, RZ ;  /* 0x000000ffff007224 */ /* 0x000fe200078e00ff */
[----:B------:R-:W-:Y:S02]  /*6c80*/  CS2R R38, SRZ ;  /* 0x0000000000267805 */ /* 0x000fe4000001ff00 */
[----:B---3--:R-:W-:Y:S02]  /*6c90*/  CS2R R34, SRZ ;  /* 0x0000000000227805 */ /* 0x008fe4000001ff00 */
[----:B------:R-:W-:-:S02]  /*6ca0*/  CS2R R48, SRZ ;  /* 0x0000000000307805 */ /* 0x000fc4000001ff00 */
[----:B------:R-:W-:Y:S02]  /*6cb0*/  CS2R R36, SRZ ;  /* 0x0000000000247805 */ /* 0x000fe4000001ff00 */
[----:B------:R-:W-:Y:S02]  /*6cc0*/  CS2R R56, SRZ ;  /* 0x0000000000387805 */ /* 0x000fe4000001ff00 */
[----:B-1----:R-:W-:Y:S01]  /*6cd0*/  CS2R R32, SRZ ;  /* 0x0000000000207805 */ /* 0x002fe2000001ff00 */
[----:B------:R-:W-:Y:S01]  /*6ce0*/  IMAD.MOV.U32 R51, RZ, RZ, RZ ;  /* 0x000000ffff337224 */ /* 0x000fe200078e00ff */
        /* <DEDUP_REMOVED lines=15> */
[----:B------:R-:W-:Y:S01]  /*6de0*/  MOV R82, RZ ;  /* 0x000000ff00527202 */ /* 0x000fe20000000f00 */
[----:B------:R-:W-:Y:S01]  /*6df0*/  IMAD.MOV.U32 R6, RZ, RZ, RZ ;  /* 0x000000ffff067224 */ /* 0x000fe200078e00ff */
[----:B------:R-:W-:Y:S01]  /*6e00*/  CS2R R80, SRZ ;  /* 0x0000000000507805 */ /* 0x000fe2000001ff00 */
[----:B------:R-:W-:Y:S06]  /*6e10*/  @P0 BRA `(.L_x_8627) ;  /* 0x00000000000c0947 */ /* 0x000fec0003800000 */
[----:B------:R-:W0:Y:S01]  /*6e20*/  FENCE.VIEW.ASYNC.G ;  /* 0x00000000000073c6 */ /* 0x000e220000000100 */
[----:B------:R-:W-:Y:S05]  /*6e30*/  WARPSYNC.ALL ;  /* 0x0000000000007948 */ /* 0x000fea0003800000 */
[----:B0-----:R-:W-:Y:S06]  /*6e40*/  BAR.ARV 0xc, 0x1a0 ;  /* 0x0306800000007b1d */ /* 0x001fec0000002000 */
.L_x_8627:
[----:B------:R-:W-:Y:S02]  /*6e50*/  IMAD.MOV.U32 R76, RZ, RZ, RZ ;  /* 0x000000ffff4c7224 */ /* 0x000fe400078e00ff */
        /* <DEDUP_REMOVED lines=11> */
.L_x_8814:
[----:B------:R-:W1:Y:S01]  /*6f10*/  LDL R3, [R1+0x50] ;  /* 0x0000500001037983 */ /* 0x000e620000100800 */
[----:B------:R-:W-:Y:S01]  /*6f20*/  BSSY B6, `(.L_x_8630) ;  /* 0x000001b000067945 */ /* 0x000fe20003800000 */
[----:B-1----:R-:W-:-:S05]  /*6f30*/  IMAD.HI R0, R3, 0x55555556, RZ ;  /* 0x5555555603007827 */ /* 0x002fca00078e02ff */
[----:B------:R-:W-:-:S05]  /*6f40*/  LEA.HI R2, R0, R0, RZ, 0x1 ;  /* 0x0000000000027211 */ /* 0x000fca00078f08ff */
[----:B------:R-:W-:Y:S02]  /*6f50*/  IMAD R2, R2, -0x3, R3 ;  /* 0xfffffffd02027824 */ /* 0x000fe400078e0203 */
[----:B------:R-:W-:-:S04]  /*6f60*/  VIADD R3, R18, 0x24300 ;  /* 0x0002430012037836 */ /* 0x000fc80000000000 */
[----:B------:R-:W-:Y:S01]  /*6f70*/  IMAD R0, R2, 0x800, R3 ;  /* 0x0000080002007824 */ /* 0x000fe200078e0203 */
[----:B------:R-:W-:-:S04]  /*6f80*/  LOP3.LUT P0, RZ, R3, 0x9f, RZ, 0xc0, !PT ;  /* 0x0000009f03ff7812 */ /* 0x000fc8000780c0ff */
[----:B------:R-:W-:-:S04]  /*6f90*/  SHF.R.U32.HI R0, RZ, 0x4, R0 ;  /* 0x00000004ff007819 */ /* 0x000fc80000011600 */
[----:B------:R-:W-:-:S05]  /*6fa0*/  LOP3.LUT R0, R0, 0x3fff, RZ, 0xc0, !PT ;  /* 0x00003fff00007812 */ /* 0x000fca00078ec0ff */
[----:B------:R1:W-:Y:S01]  /*6fb0*/  STL [R1+0x58], R0 ;  /* 0x0000580001007387 */ /* 0x0003e20000100800 */
[----:B------:R-:W-:Y:S05]  /*6fc0*/  @!P0 BRA `(.L_x_8631) ;  /* 0x0000000000408947 */ /* 0x000fea0003800000 */
[----:B-1----:R-:W-:Y:S01]  /*6fd0*/  MOV R0, 0x0 ;  /* 0x0000000000007802 */ /* 0x002fe20000000f00 */
[----:B------:R-:W-:Y:S01]  /*6fe0*/  ULDC.64 UR4, c[0x4][0x1b8] ;  /* 0x01006e0000047ab9 */ /* 0x000fe20000000a00 */
[----:B------:R-:W-:Y:S01]  /*6ff0*/  ULDC.64 UR6, c[0x4][0x1c0] ;  /* 0x0100700000067ab9 */ /* 0x000fe20000000a00 */
[----:B------:R-:W-:Y:S01]  /*7000*/  IMAD.U32 R4, RZ, RZ, UR4 ;  /* 0x00000004ff047e24 */ /* 0x000fe2000f8e00ff */
[----:B0-----:R0:W1:Y:S01]  /*7010*/  LDC.64 R14, c[0x4][R0] ;  /* 0x01000000000e7b82 */ /* 0x0010620000000a00 */
        /* <DEDUP_REMOVED lines=10> */
[----:B-1---5:R-:W-:Y:S05]  /*70c0*/  CALL.ABS.NOINC R14 ;  /* 0x000000000e007343 */ /* 0x022fea0003c00000 */
.L_x_8631:
[----:B------:R-:W-:Y:S05]  /*70d0*/  BSYNC B6 ;  /* 0x0000000000067941 */ /* 0x000fea0003800000 */
.L_x_8630:
[----:B------:R-:W-:Y:S02]  /*70e0*/  ULDC UR4, c[0x0][0x3d4] ;  /* 0x0000f50000047ab9 */ /* 0x000fe40000000800 */
[----:B------:R-:W-:-:S13]  /*70f0*/  ISETP.LT.AND P0, PT, RZ, UR4, PT ;  /* 0x00000004ff007c0c */ /* 0x000fda000bf01270 */
[----:B------:R-:W-:Y:S05]  /*7100*/  @P0 BRA `(.L_x_8632) ;  /* 0x0000000000400947 */ /* 0x000fea0003800000 */
[----:B------:R-:W1:Y:S02]  /*7110*/  LDL R20, [R1+0x78] ;  /* 0x0000780001147983 */ /* 0x000e640000100800 */
[----:B-1----:R-:W-:-:S04]  /*7120*/  LEA.HI R0, R20, R20, RZ, 0x1 ;  /* 0x0000001414007211 */ /* 0x002fc800078f08ff */
[----:B------:R-:W-:-:S04]  /*7130*/  LOP3.LUT R0, R0, 0xfffffffe, RZ, 0xc0, !PT ;  /* 0xfffffffe00007812 */ /* 0x000fc800078ec0ff */
[----:B------:R-:W-:-:S04]  /*7140*/  IADD3 R0, R20, -R0, RZ ;  /* 0x8000000014007210 */ /* 0x000fc80007ffe0ff */
[----:B------:R-:W-:-:S04]  /*7150*/  SHF.L.U32 R3, R0, 0x1f, RZ ;  /* 0x0000001f00037819 */ /* 0x000fc800000006ff */
[----:B------:R1:W2:Y:S03]  /*7160*/  SYNCS.PHASECHK.TRANS64.TRYWAIT P0, [R18+URZ+0x31c00], R3 ;  /* 0x031c0003120075a7 */ /* 0x0002a6000800017f */
[----:B--2---:R-:W-:Y:S05]  /*7170*/  @!P0 NANOSLEEP.SYNCS 0x989680 ;  /* 0x009896800000895d */ /* 0x004fea0003900000 */
[----:B------:R-:W2:Y:S01]  /*7180*/  @!P0 SYNCS.PHASECHK.TRANS64 P0, [R18+URZ+0x31c00], R3 ;  /* 0x031c0003120085a7 */ /* 0x000ea2000800007f */
[----:B------:R-:W-:Y:S04]  /*7190*/  BSSY B0, `(.L_x_8633) ;  /* 0x0000006000007945 */ /* 0x000fe80003800000 */
[----:B--2---:R-:W-:Y:S05]  /*71a0*/  @P0 BRA `(.L_x_8634) ;  /* 0x0000000000100947 */ /* 0x004fea0003800000 */
.L_x_8635:
[----:B--2---:R2:W3:Y:S02]  /*71b0*/  SYNCS.PHASECHK.TRANS64.TRYWAIT P0, [R18+URZ+0x31c00], R3 ;  /* 0x031c0003120075a7 */ /* 0x0044e4000800017f */
[----:B---3--:R-:W-:Y:S05]  /*71c0*/  @!P0 NANOSLEEP.SYNCS 0x989680 ;  /* 0x009896800000895d */ /* 0x008fea0003900000 */
[----:B------:R-:W3:Y:S02]  /*71d0*/  @!P0 SYNCS.PHASECHK.TRANS64 P0, [R18+URZ+0x31c00], R3 ;  /* 0x031c0003120085a7 */ /* 0x000ee4000800007f */
[----:B---3--:R-:W-:Y:S05]  /*71e0*/  @!P0 BRA `(.L_x_8635) ;  /* 0xfffffffc00f08947 */ /* 0x008fea000383ffff */
.L_x_8634:
[----:B------:R-:W-:Y:S05]  /*71f0*/  BSYNC B0 ;  /* 0x0000000000007941 */ /* 0x000fea0003800000 */
.L_x_8633:
[----:B------:R-:W-:Y:S05]  /*7200*/  BRA `(.L_x_8636) ;  /* 0x0000003400a87947 */ /* 0x000fea0003800000 */
.L_x_8632:
[----:B-1----:R-:W2:Y:S01]  /*7210*/  LDL R0, [R1+0xa4] ;  /* 0x0000a40001007983 */ /* 0x002ea20000100800 */
[----:B------:R-:W-:Y:S01]  /*7220*/  ULDC.64 UR4, c[0x0][0x3d8] ;  /* 0x0000f60000047ab9 */ /* 0x000fe20000000a00 */
[----:B------:R-:W-:Y:S01]  /*7230*/  ULDC.64 UR6, c[0x0][0x3e8] ;  /* 0x0000fa0000067ab9 */ /* 0x000fe20000000a00 */
[----:B-----5:R-:W-:Y:S01]  /*7240*/  IMAD.WIDE.U32 R50, R104, UR4, RZ ;  /* 0x0000000468327c25 */ /* 0x020fe2000f8e00ff */
[----:B------:R-:W-:Y:S02]  /*7250*/  SHF.R.S32.HI R8, RZ, 0x1f, R16 ;  /* 0x0000001fff087819 */ /* 0x000fe40000011410 */
[----:B------:R-:W-:Y:S02]  /*7260*/  SHF.R.S32.HI R10, RZ, 0x1f, R144 ;  /* 0x0000001fff0a7819 */ /* 0x000fe40000011490 */
[----:B--2---:R-:W-:Y:S02]  /*7270*/  R2UR UR8, R0 ;  /* 0x00000000000872ca */ /* 0x004fe400000e0000 */
[----:B------:R-:W-:-:S05]  /*7280*/  SHF.R.S32.HI R0, RZ, 0x1f, R104 ;  /* 0x0000001fff007819 */ /* 0x000fca0000011468 */
[C---:B------:R-:W-:Y:S02]  /*7290*/  IMAD R3, R0.reuse, UR4, RZ ;  /* 0x0000000400037c24 */ /* 0x040fe4000f8e02ff */
[----:B------:R-:W-:Y:S01]  /*72a0*/  IMAD R5, R0, UR6, RZ ;  /* 0x0000000600057c24 */ /* 0x000fe2000f8e02ff */
[----:B------:R-:W-:Y:S01]  /*72b0*/  IADD3 R0, P0, R16, R50, RZ ;  /* 0x0000003210007210 */ /* 0x000fe20007f1e0ff */
[C---:B------:R-:W-:Y:S01]  /*72c0*/  IMAD R3, R104.reuse, UR5, R3 ;  /* 0x0000000568037c24 */ /* 0x040fe2000f8e0203 */
[----:B------:R-:W-:Y:S01]  /*72d0*/  ULDC.64 UR4, c[0x0][0x3c8] ;  /* 0x0000f20000047ab9 */ /* 0x000fe20000000a00 */
[----:B------:R-:W-:Y:S01]  /*72e0*/  IMAD R7, R104, UR7, R5 ;  /* 0x0000000768077c24 */ /* 0x000fe2000f8e0205 */
[----:B------:R-:W-:Y:S01]  /*72f0*/  ULOP3.LUT UP0, URZ, UR8, 0x1bf, URZ, 0xc0, !UPT ;  /* 0x000001bf083f7892 */ /* 0x000fe2000f80c03f */
[----:B------:R-:W-:Y:S01]  /*7300*/  IMAD.IADD R5, R3, 0x1, R51 ;  /* 0x0000000103057824 */ /* 0x000fe200078e0233 */
[----:B------:R-:W-:Y:S01]  /*7310*/  LEA R48, P1, R50, UR4, 0x1 ;  /* 0x0000000432307c11 */ /* 0x000fe2000f8208ff */
[----:B------:R-:W-:Y:S01]  /*7320*/  IMAD.WIDE.U32 R104, R104, UR6, RZ ;  /* 0x0000000668687c25 */ /* 0x000fe2000f8e00ff */
[----:B------:R-:W-:Y:S01]  /*7330*/  LEA R28, P2, R0, UR4, 0x1 ;  /* 0x00000004001c7c11 */ /* 0x000fe2000f8408ff */
[----:B------:R-:W-:-:S02]  /*7340*/  ULDC.64 UR6, c[0x0][0x3e0] ;  /* 0x0000f80000067ab9 */ /* 0x000fc40000000a00 */
[----:B------:R-:W-:Y:S01]  /*7350*/  IMAD.X R3, R8, 0x1, R5, P0 ;  /* 0x0000000108037824 */ /* 0x000fe200000e0605 */
[----:B------:R-:W-:Y:S01]  /*7360*/  IADD3 R4, P0, R144, R50, RZ ;  /* 0x0000003290047210 */ /* 0x000fe20007f1e0ff */
[----:B------:R-:W-:Y:S01]  /*7370*/  IMAD.IADD R51, R7, 0x1, R105 ;  /* 0x0000000107337824 */ /* 0x000fe200078e0269 */
[--C-:B------:R-:W-:Y:S02]  /*7380*/  LEA.HI.X R50, R50, UR5, R5.reuse, 0x1, P1 ;  /* 0x0000000532327c11 */ /* 0x100fe400088f0c05 */
[----:B------:R-:W-:Y:S01]  /*7390*/  PLOP3.LUT P1, PT, PT, PT, UP0, 0x80, 0x0 ;  /* 0x000000000000781c */ /* 0x000fe20003f2f008 */
[----:B------:R-:W-:Y:S01]  /*73a0*/  IMAD.X R5, R10, 0x1, R5, P0 ;  /* 0x000000010a057824 */ /* 0x000fe200000e0605 */
[----:B------:R-:W-:Y:S02]  /*73b0*/  LEA.HI.X R29, R0, UR5, R3, 0x1, P2 ;  /* 0x00000005001d7c11 */ /* 0x000fe400090f0c03 */
[-C--:B------:R-:W-:Y:S02]  /*73c0*/  IADD3 R6, P4, R16, R104.reuse, RZ ;  /* 0x0000006810067210 */ /* 0x080fe40007f9e0ff */
[----:B------:R-:W-:-:S02]  /*73d0*/  IADD3 R0, P3, R144, R104, RZ ;  /* 0x0000006890007210 */ /* 0x000fc40007f7e0ff */
[----:B------:R-:W-:Y:S01]  /*73e0*/  LEA R30, P2, R6, UR6, 0x1 ;  /* 0x00000006061e7c11 */ /* 0x000fe2000f8408ff */
[--C-:B------:R-:W-:Y:S01]  /*73f0*/  IMAD.X R7, R8, 0x1, R51.reuse, P4 ;  /* 0x0000000108077824 */ /* 0x100fe200020e0633 */
[----:B------:R-:W-:Y:S01]  /*7400*/  LEA R44, P0, R4, UR4, 0x1 ;  /* 0x00000004042c7c11 */ /* 0x000fe2000f8008ff */
[----:B------:R-:W-:Y:S01]  /*7410*/  IMAD.X R3, R10, 0x1, R51, P3 ;  /* 0x000000010a037824 */ /* 0x000fe200018e0633 */
[----:B------:R-:W-:Y:S02]  /*7420*/  LEA R46, P4, R0, UR6, 0x1 ;  /* 0x00000006002e7c11 */ /* 0x000fe4000f8808ff */
[----:B------:R-:W-:Y:S02]  /*7430*/  LEA R49, P3, R104, UR6, 0x1 ;  /* 0x0000000668317c11 */ /* 0x000fe4000f8608ff */
[----:B------:R-:W-:Y:S02]  /*7440*/  LEA.HI.X R31, R6, UR7, R7, 0x1, P2 ;  /* 0x00000007061f7c11 */ /* 0x000fe400090f0c07 */
[----:B------:R-:W-:-:S02]  /*7450*/  LEA.HI.X R45, R4, UR5, R5, 0x1, P0 ;  /* 0x00000005042d7c11 */ /* 0x000fc400080f0c05 */
[----:B------:R-:W-:Y:S02]  /*7460*/  LEA.HI.X R47, R0, UR7, R3, 0x1, P4 ;  /* 0x00000007002f7c11 */ /* 0x000fe4000a0f0c03 */
[----:B------:R-:W-:Y:S01]  /*7470*/  LEA.HI.X R51, R104, UR7, R51, 0x1, P3 ;  /* 0x0000000768337c11 */ /* 0x000fe200098f0c33 */
[----:B------:R-:W-:Y:S06]  /*7480*/  @!P1 BRA `(.L_x_8637) ;  /* 0x0000000000409947 */ /* 0x000fec0003800000 */
[----:B------:R-:W-:Y:S01]  /*7490*/  MOV R0, 0x0 ;  /* 0x0000000000007802 */ /* 0x000fe20000000f00 */
        /* <DEDUP_REMOVED lines=15> */
.L_x_8637:
        /* <DEDUP_REMOVED lines=22> */
[C---:B------:R-:W-:Y:S01]  /*76f0*/  IADD3 R0, R16.reuse, 0x8, RZ ;  /* 0x0000000810007810 */ /* 0x040fe20007ffe0ff */
[C---:B------:R-:W-:Y:S01]  /*7700*/  VIADD R3, R16.reuse, 0x10 ;  /* 0x0000001010037836 */ /* 0x040fe20000000000 */
[----:B------:R-:W-:Y:S02]  /*7710*/  ISETP.GE.AND P5, PT, R16, UR4, PT ;  /* 0x0000000410007c0c */ /* 0x000fe4000bfa6270 */
[----:B------:R-:W-:Y:S02]  /*7720*/  CS2R R44, SRZ ;  /* 0x00000000002c7805 */ /* 0x000fe4000001ff00 */
[----:B------:R-:W-:Y:S01]  /*7730*/  ISETP.GE.AND P4, PT, R0, UR4, PT ;  /* 0x0000000400007c0c */ /* 0x000fe2000bf86270 */
[C---:B------:R-:W-:Y:S01]  /*7740*/  VIADD R0, R16.reuse, 0x18 ;  /* 0x0000001810007836 */ /* 0x040fe20000000000 */
[----:B------:R-:W-:Y:S02]  /*7750*/  CS2R R46, SRZ ;  /* 0x00000000002e7805 */ /* 0x000fe4000001ff00 */
[----:B------:R-:W-:Y:S01]  /*7760*/  ISETP.GE.AND P3, PT, R3, UR4, PT ;  /* 0x0000000403007c0c */ /* 0x000fe2000bf66270 */
[----:B------:R-:W-:Y:S01]  /*7770*/  VIADD R3, R16, 0x20 ;  /* 0x0000002010037836 */ /* 0x000fe20000000000 */
[----:B------:R-:W-:Y:S01]  /*7780*/  ISETP.GE.AND P2, PT, R0, UR4, PT ;  /* 0x0000000400007c0c */ /* 0x000fe2000bf46270 */
[----:B------:R-:W-:-:S03]  /*7790*/  VIADD R0, R16, 0x28 ;  /* 0x0000002810007836 */ /* 0x000fc60000000000 */
[----:B------:R-:W-:Y:S01]  /*77a0*/  ISETP.GE.AND P1, PT, R3, UR4, PT ;  /* 0x0000000403007c0c */ /* 0x000fe2000bf26270 */
[----:B------:R1:W5:Y:S04]  /*77b0*/  @!P5 LDG.E.64 R44, desc[UR60][R28.64] ;  /* 0x0000003c1c2cd981 */ /* 0x000368000c1e1b00 */
[----:B------:R1:W5:Y:S01]  /*77c0*/  @!P5 LDG.E.64 R46, desc[UR60][R30.64] ;  /* 0x0000003c1e2ed981 */ /* 0x000362000c1e1b00 */
[----:B------:R-:W-:Y:S02]  /*77d0*/  ISETP.GE.AND P5, PT, R0, UR4, PT ;  /* 0x0000000400007c0c */ /* 0x000fe4000bfa6270 */
        /* <DEDUP_REMOVED lines=20> */
.L_x_8641:
[----:B------:R-:W-:Y:S05]  /*7920*/  BSYNC B1 ;  /* 0x0000000000017941 */ /* 0x000fea0003800000 */
.L_x_8640:
[----:B------:R-:W2:Y:S01]  /*7930*/  LDL R6, [R1+0x78] ;  /* 0x0000780001067983 */ /* 0x000ea20000100800 */
[----:B-----5:R-:W-:Y:S01]  /*7940*/  IMAD.MOV.U32 R3, RZ, RZ, R47 ;  /* 0x000000ffff037224 */ /* 0x020fe200078e002f */
[----:B------:R-:W-:Y:S01]  /*7950*/  UMOV UR4, 0xffffffff ;  /* 0xffffffff00047882 */ /* 0x000fe20000000000 */
[----:B------:R-:W-:Y:S02]  /*7960*/  IMAD.MOV.U32 R4, RZ, RZ, R42 ;  /* 0x000000ffff047224 */ /* 0x000fe400078e002a */
[----:B------:R-:W-:Y:S02]  /*7970*/  IMAD.MOV.U32 R0, RZ, RZ, R46 ;  /* 0x000000ffff007224 */ /* 0x000fe400078e002e */
[----:B------:R-:W-:Y:S01]  /*7980*/  IMAD.MOV.U32 R5, RZ, RZ, R37 ;  /* 0x000000ffff057224 */ /* 0x000fe200078e0025 */
[----:B------:R-:W-:Y:S01]  /*7990*/  PRMT R56, R3, 0x5410, R4 ;  /* 0x0000541003387816 */ /* 0x000fe20000000004 */
[----:B------:R-:W-:Y:S01]  /*79a0*/  IMAD.MOV.U32 R3, RZ, RZ, R36 ;  /* 0x000000ffff037224 */ /* 0x000fe200078e0024 */
[----:B-1----:R-:W-:-:S02]  /*79b0*/  PRMT R30, R30, 0x5410, R0 ;  /* 0x000054101e1e7816 */ /* 0x002fc40000000000 */
[----:B------:R-:W-:Y:S02]  /*79c0*/  MOV R0, R43 ;  /* 0x0000002b00007202 */ /* 0x000fe40000000f00 */
[----:B------:R-:W-:Y:S02]  /*79d0*/  PRMT R28, R5, 0x7610, R28 ;  /* 0x00007610051c7816 */ /* 0x000fe4000000001c */
[----:B------:R-:W-:Y:S02]  /*79e0*/  PRMT R29, R3, 0x5410, R0 ;  /* 0x00005410031d7816 */ /* 0x000fe40000000000 */
[----:B--2---:R-:W-:Y:S01]  /*79f0*/  LEA.HI R0, R6, R6, RZ, 0x1 ;  /* 0x0000000606007211 */ /* 0x004fe200078f08ff */
[----:B------:R-:W-:Y:S06]  /*7a00*/  BRA.DIV UR4, `(.L_x_8642) ;  /* 0x0000014a04e47947 */ /* 0x000fec000b800000 */
.L_x_8817:
[----:B------:R-:W-:Y:S01]  /*7a10*/  UMOV UR4, 0xffffffff ;  /* 0xffffffff00047882 */ /* 0x000fe20000000000 */
[----:B------:R-:W-:Y:S02]  /*7a20*/  LOP3.LUT R0, R0, 0xfffffffe, RZ, 0xc0, !PT ;  /* 0xfffffffe00007812 */ /* 0x000fe400078ec0ff */
[----:B------:R-:W-:Y:S05]  /*7a30*/  BRA.DIV UR4, `(.L_x_8643) ;  /* 0x0000014e04007947 */ /* 0x000fea000b800000 */
.L_x_8820:
[----:B------:R-:W-:Y:S01]  /*7a40*/  UMOV UR4, 0xffffffff ;  /* 0xffffffff00047882 */ /* 0x000fe20000000000 */
[----:B------:R-:W-:Y:S02]  /*7a50*/  IMAD.IADD R0, R6, 0x1, -R0 ;  /* 0x0000000106007824 */ /* 0x000fe400078e0a00 */
[----:B------:R-:W-:Y:S05]  /*7a60*/  BRA.DIV UR4, `(.L_x_8644) ;  /* 0x0000014e041c7947 */ /* 0x000fea000b800000 */
.L_x_8823:
[----:B------:R-:W-:Y:S01]  /*7a70*/  UMOV UR4, 0xffffffff ;  /* 0xffffffff00047882 */ /* 0x000fe20000000000 */
[----:B------:R-:W-:Y:S02]  /*7a80*/  SHF.L.U32 R3, R0, 0x1f, RZ ;  /* 0x0000001f00037819 */ /* 0x000fe400000006ff */
[----:B------:R-:W-:Y:S05]  /*7a90*/  BRA.DIV UR4, `(.L_x_8645) ;  /* 0x0000014e04387947 */ /* 0x000fea000b800000 */
.L_x_8826:
[----:B------:R-:W1:Y:S01]  /*7aa0*/  SYNCS.PHASECHK.TRANS64.TRYWAIT P1, [R18+URZ+0x31c00], R3 ;  /* 0x031c0003120075a7 */ /* 0x000e62000802017f */
[----:B------:R-:W-:Y:S01]  /*7ab0*/  IMAD.MOV.U32 R0, RZ, RZ, R32 ;  /* 0x000000ffff007224 */ /* 0x000fe200078e0020 */
[----:B------:R-:W-:Y:S01]  /*7ac0*/  BSSY B1, `(.L_x_8646) ;  /* 0x000001e000017945 */ /* 0x000fe20003800000 */
[----:B------:R-:W-:Y:S02]  /*7ad0*/  IMAD.MOV.U32 R4, RZ, RZ, R33 ;  /* 0x000000ffff047224 */ /* 0x000fe400078e0021 */
[----:B------:R-:W-:Y:S02]  /*7ae0*/  IMAD.MOV.U32 R5, RZ, RZ, R24 ;  /* 0x000000ffff057224 */ /* 0x000fe400078e0018 */
[----:B------:R-:W-:Y:S01]  /*7af0*/  IMAD.MOV.U32 R6, RZ, RZ, R25 ;  /* 0x000000ffff067224 */ /* 0x000fe200078e0019 */
[----:B0-----:R-:W-:Y:S01]  /*7b00*/  PRMT R14, R0, 0x5410, R4 ;  /* 0x00005410000e7816 */ /* 0x001fe20000000004 */
[----:B------:R-:W-:Y:S01]  /*7b10*/  IMAD.MOV.U32 R4, RZ, RZ, R9 ;  /* 0x000000ffff047224 */ /* 0x000fe200078e0009 */
[----:B------:R-:W-:-:S02]  /*7b20*/  MOV R0, R8 ;  /* 0x0000000800007202 */ /* 0x000fc40000000f00 */
        /* <DEDUP_REMOVED lines=22> */
[----:B-1----:R-:W-:Y:S06]  /*7c90*/  @!P1 BRA `(.L_x_8647) ;  /* 0x0000014800e09947 */ /* 0x002fec0003800000 */
.L_x_8827:
[----:B------:R-:W-:Y:S05]  /*7ca0*/  BSYNC B1 ;  /* 0x0000000000017941 */ /* 0x000fea0003800000 */
.L_x_8646:
[----:B------:R-:W-:Y:S01]  /*7cb0*/  PRMT R11, R0, 0x5410, R4 ;  /* 0x00005410000b7816 */ /* 0x000fe20000000004 */
[----:B------:R-:W-:Y:S06]  /*7cc0*/  @P0 BRA `(.L_x_8648) ;  /* 0x0000002800d40947 */ /* 0x000fec0003800000 */
[----:B------:R-:W0:Y:S01]  /*7cd0*/  LDL R48, [R1+0x60] ;  /* 0x0000600001307983 */ /* 0x000e220000100800 */
[----:B------:R-:W1:Y:S03]  /*7ce0*/  LDC R5, c[0x0][0x3d4] ;  /* 0x0000f500ff057b82 */ /* 0x000e660000000800 */
[----:B------:R-:W2:Y:S01]  /*7cf0*/  LDL R7, [R1+0x80] ;  /* 0x0000800001077983 */ /* 0x000ea20000100800 */
[C---:B------:R-:W-:Y:S01]  /*7d00*/  VIADD R0, R16.reuse, 0x8 ;  /* 0x0000000810007836 */ /* 0x040fe20000000000 */
        /* <DEDUP_REMOVED lines=10> */
[----:B------:R-:W-:Y:S01]  /*7db0*/  ISETP.GE.AND P4, PT, R4, R5, PT ;  /* 0x000000050400720c */ /* 0x000fe20003f86270 */
[----:B0-----:R-:W-:-:S04]  /*7dc0*/  IMAD R3, R48, 0x2, R18 ;  /* 0x0000000230037824 */ /* 0x001fc800078e0212 */
[----:B------:R-:W-:Y:S01]  /*7dd0*/  VIADD R0, R3, 0x20 ;  /* 0x0000002003007836 */ /* 0x000fe20000000000 */
[----:B--2---:R-:W-:Y:S01]  /*7de0*/  LOP3.LUT P5, RZ, R7, 0x2, RZ, 0xc0, !PT ;  /* 0x0000000207ff7812 */ /* 0x004fe200078ac0ff */
[----:B------:R-:W-:-:S12]  /*7df0*/  @P6 BRA `(.L_x_8650) ;  /* 0x0000000000a86947 */ /* 0x000fd80003800000 */
[----:B------:R-:W0:Y:S01]  /*7e00*/  LDS.128 R4, [R3+0xda00] ;  /* 0x00da000003047984 */ /* 0x000e220000000c00 */
[----:B------:R-:W-:Y:S01]  /*7e10*/  SHF.R.U32.HI R48, RZ, 0x10, R45 ;  /* 0x00000010ff307819 */ /* 0x000fe2000001162d */
[----:B------:R-:W-:Y:S01]  /*7e20*/  HADD2.F32 R49, -RZ, R30.H1_H1 ;  /* 0x3000001eff317230 */ /* 0x000fe20000004100 */
[----:B------:R-:W-:Y:S02]  /*7e30*/  SHF.R.U32.HI R50, RZ, 0x10, R47 ;  /* 0x00000010ff327819 */ /* 0x000fe4000001162f */
[----:B------:R-:W-:Y:S01]  /*7e40*/  SHF.R.U64 R55, R44, 0x10, R45 ;  /* 0x000000102c377819 */ /* 0x000fe2000000122d */
[----:B------:R-:W-:Y:S01]  /*7e50*/  HADD2.F32 R48, -RZ, R48.H0_H0 ;  /* 0x20000030ff307230 */ /* 0x000fe20000004100 */
[----:B------:R-:W-:Y:S01]  /*7e60*/  SHF.R.U64 R54, R46, 0x10, R47 ;  /* 0x000000102e367819 */ /* 0x000fe2000000122f */
[----:B------:R-:W-:Y:S02]  /*7e70*/  HADD2.F32 R50, -RZ, R50.H0_H0 ;  /* 0x20000032ff327230 */ /* 0x000fe40000004100 */
[----:B------:R-:W-:-:S02]  /*7e80*/  HADD2.F32 R47, -RZ, R31.H0_H0 ;  /* 0x2000001fff2f7230 */ /* 0x000fc40000004100 */
[--C-:B0-----:R-:W-:Y:S02]  /*7e90*/  HADD2.F32 R45, -RZ, R7.reuse.H0_H0 ;  /* 0x20000007ff2d7230 */ /* 0x101fe40000004100 */
[----:B------:R-:W-:Y:S02]  /*7ea0*/  HADD2.F32 R46, -RZ, R7.H1_H1 ;  /* 0x30000007ff2e7230 */ /* 0x000fe40000004100 */
[--C-:B------:R-:W-:Y:S02]  /*7eb0*/  HADD2.F32 R7, -RZ, R4.reuse.H0_H0 ;  /* 0x20000004ff077230 */ /* 0x100fe40000004100 */
[----:B------:R-:W-:Y:S02]  /*7ec0*/  HADD2.F32 R4, -RZ, R4.H1_H1 ;  /* 0x30000004ff047230 */ /* 0x000fe40000004100 */
        /* <DEDUP_REMOVED lines=8> */
[C---:B------:R-:W-:Y:S01]  /*7f50*/  FFMA.FTZ R48, R7.reuse, R47, -R46 ;  /* 0x0000002f07307223 */ /* 0x040fe2000001082e */
[--C-:B------:R-:W-:Y:S02]  /*7f60*/  HADD2.F32 R6, -RZ, R5.reuse.H0_H0 ;  /* 0x20000005ff067230 */ /* 0x100fe40000004100 */
[----:B------:R-:W-:Y:S02]  /*7f70*/  HADD2.F32 R47, -RZ, R56.H0_H0 ;  /* 0x20000038ff2f7230 */ /* 0x000fe40000004100 */
[----:B------:R-:W-:Y:S01]  /*7f80*/  FFMA.FTZ R49, R7, R49, R50 ;  /* 0x0000003107317223 */ /* 0x000fe20000010032 */
[----:B------:R-:W-:-:S02]  /*7f90*/  HADD2.F32 R5, -RZ, R5.H1_H1 ;  /* 0x30000005ff057230 */ /* 0x000fc40000004100 */
[----:B------:R-:W-:Y:S02]  /*7fa0*/  HADD2.F32 R45, -RZ, R57.H0_H0 ;  /* 0x20000039ff2d7230 */ /* 0x000fe40000004100 */
[C---:B------:R-:W-:Y:S01]  /*7fb0*/  FMUL.FTZ R50, R44.reuse, R47 ;  /* 0x0000002f2c327220 */ /* 0x040fe20000410000 */
[----:B------:R-:W-:Y:S02]  /*7fc0*/  HADD2.F32 R46, -RZ, R54.H0_H0 ;  /* 0x20000036ff2e7230 */ /* 0x000fe40000004100 */
[----:B------:R-:W-:Y:S02]  /*7fd0*/  HADD2.F32 R4, -RZ, R55.H0_H0 ;  /* 0x20000037ff047230 */ /* 0x000fe40000004100 */
[-C--:B------:R-:W-:Y:S01]  /*7fe0*/  FMUL.FTZ R44, R44, R45.reuse ;  /* 0x0000002d2c2c7220 */ /* 0x080fe20000410000 */
[----:B------:R-:W-:Y:S01]  /*7ff0*/  FFMA.FTZ R50, R31, R45, -R50 ;  /* 0x0000002d1f327223 */ /* 0x000fe20000010832 */
[C---:B------:R-:W-:Y:S01]  /*8000*/  FMUL.FTZ R7, R5.reuse, R46 ;  /* 0x0000002e05077220 */ /* 0x040fe20000410000 */
[----:B------:R-:W-:Y:S01]  /*8010*/  FMUL.FTZ R51, R5, R4 ;  /* 0x0000000405337220 */ /* 0x000fe20000410000 */
[----:B------:R-:W-:-:S02]  /*8020*/  FFMA.FTZ R31, R31, R47, R44 ;  /* 0x0000002f1f1f7223 */ /* 0x000fc4000001002c */
[C---:B------:R-:W-:Y:S01]  /*8030*/  FFMA.FTZ R5, R6.reuse, R4, -R7 ;  /* 0x0000000406057223 */ /* 0x040fe20000010807 */
[----:B------:R-:W-:Y:S01]  /*8040*/  F2FP.F16.F32.PACK_AB R7, R53, R52 ;  /* 0x000000343507723e */ /* 0x000fe200000000ff */
[----:B------:R-:W-:Y:S01]  /*8050*/  FFMA.FTZ R46, R6, R46, R51 ;  /* 0x0000002e062e7223 */ /* 0x000fe20000010033 */
[----:B------:R-:W-:Y:S02]  /*8060*/  F2FP.F16.F32.PACK_AB R4, R49, R48 ;  /* 0x000000303104723e */ /* 0x000fe400000000ff */
[----:B------:R-:W-:Y:S02]  /*8070*/  F2FP.F16.F32.PACK_AB R6, R31, R50 ;  /* 0x000000321f06723e */ /* 0x000fe400000000ff */
[----:B------:R-:W-:-:S05]  /*8080*/  F2FP.F16.F32.PACK_AB R5, R46, R5 ;  /* 0x000000052e05723e */ /* 0x000fca00000000ff */
[----:B------:R0:W-:Y:S02]  /*8090*/  STS.128 [R3+0xda00], R4 ;  /* 0x00da000403007388 */ /* 0x0001e40000000c00 */
.L_x_8650:
[----:B------:R-:W-:Y:S05]  /*80a0*/  BSYNC B1 ;  /* 0x0000000000017941 */ /* 0x000fea0003800000 */
.L_x_8649:
[----:B------:R-:W-:Y:S01]  /*80b0*/  BSSY B1, `(.L_x_8651) ;  /* 0x000002d000017945 */ /* 0x000fe20003800000 */
[----:B------:R-:W-:-:S03]  /*80c0*/  @P5 VIADD R0, R3, 0xffffffe0 ;  /* 0xffffffe003005836 */ /* 0x000fc60000000000 */
[----:B------:R-:W-:Y:S05]  /*80d0*/  @P0 BRA `(.L_x_8652) ;  /* 0x0000000000a80947 */ /* 0x000fea0003800000 */
[----:B0-----:R-:W0:Y:S01]  /*80e0*/  LDS.128 R4, [R0+0xda00] ;  /* 0x00da000000047984 */ /* 0x001e220000000c00 */
        /* <DEDUP_REMOVED lines=21> */
[----:B------:R-:W-:Y:S02]  /*8240*/  HADD2.F32 R6, -RZ, R5.H0_H0 ;  /* 0x20000005ff067230 */ /* 0x000fe40000004100 */
[----:B------:R-:W-:Y:S02]  /*8250*/  HADD2.F32 R43, -RZ, R29.H1_H1 ;  /* 0x3000001dff2b7230 */ /* 0x000fe40000004100 */
        /* <DEDUP_REMOVED lines=18> */
.L_x_8652:
[----:B------:R-:W-:Y:S05]  /*8380*/  BSYNC B1 ;  /* 0x0000000000017941 */ /* 0x000fea0003800000 */
.L_x_8651:
[----:B------:R-:W-:Y:S04]  /*8390*/  BSSY B1, `(.L_x_8653) ;  /* 0x000002c000017945 */ /* 0x000fe80003800000 */
[----:B------:R-:W-:Y:S05]  /*83a0*/  @P1 BRA `(.L_x_8654) ;  /* 0x0000000000a81947 */ /* 0x000fea0003800000 */
[----:B01----:R-:W0:Y:S01]  /*83b0*/  LDS.128 R4, [R3+0x10a00] ;  /* 0x010a000003047984 */ /* 0x003e220000000c00 */
[----:B------:R-:W-:Y:S02]  /*83c0*/  SHF.R.U64 R44, R38, 0x10, R39 ;  /* 0x00000010262c7819 */ /* 0x000fe40000001227 */
[----:B------:R-:W-:Y:S02]  /*83d0*/  SHF.R.U32.HI R40, RZ, 0x10, R37 ;  /* 0x00000010ff287819 */ /* 0x000fe40000011625 */
[----:B------:R-:W-:Y:S01]  /*83e0*/  SHF.R.U32.HI R38, RZ, 0x10, R39 ;  /* 0x00000010ff267819 */ /* 0x000fe20000011627 */
[----:B------:R-:W-:Y:S01]  /*83f0*/  HADD2.F32 R39, -RZ, R29.H0_H0 ;  /* 0x2000001dff277230 */ /* 0x000fe20000004100 */
[----:B------:R-:W-:Y:S01]  /*8400*/  SHF.R.U64 R43, R36, 0x10, R37 ;  /* 0x00000010242b7819 */ /* 0x000fe20000001225 */
[----:B------:R-:W-:Y:S02]  /*8410*/  HADD2.F32 R40, -RZ, R40.H0_H0 ;  /* 0x20000028ff287230 */ /* 0x000fe40000004100 */
[----:B------:R-:W-:-:S02]  /*8420*/  HADD2.F32 R38, -RZ, R38.H0_H0 ;  /* 0x20000026ff267230 */ /* 0x000fc40000004100 */
[----:B------:R-:W-:Y:S02]  /*8430*/  HADD2.F32 R37, -RZ, R30.H0_H0 ;  /* 0x2000001eff257230 */ /* 0x000fe40000004100 */
        /* <DEDUP_REMOVED lines=8> */
[----:B------:R-:W-:Y:S01]  /*84c0*/  FFMA.FTZ R42, R31, R38, -R42 ;  /* 0x000000261f2a7223 */ /* 0x000fe2000001082a */
[-C--:B------:R-:W-:Y:S01]  /*84d0*/  FMUL.FTZ R38, R4, R37.reuse ;  /* 0x0000002504267220 */ /* 0x080fe20000410000 */
[----:B------:R-:W-:Y:S02]  /*84e0*/  HADD2.F32 R30, -RZ, R6.H1_H1 ;  /* 0x30000006ff1e7230 */ /* 0x000fe40000004100 */
[----:B------:R-:W-:Y:S01]  /*84f0*/  FFMA.FTZ R37, R7, R37, -R36 ;  /* 0x0000002507257223 */ /* 0x000fe20000010824 */
[--C-:B------:R-:W-:Y:S02]  /*8500*/  HADD2.F32 R36, -RZ, R28.reuse.H0_H0 ;  /* 0x2000001cff247230 */ /* 0x100fe40000004100 */
[----:B------:R-:W-:Y:S01]  /*8510*/  FFMA.FTZ R41, R31, R40, R41 ;  /* 0x000000281f297223 */ /* 0x000fe20000010029 */
[----:B------:R-:W-:Y:S02]  /*8520*/  HADD2.F32 R6, -RZ, R5.H0_H0 ;  /* 0x20000005ff067230 */ /* 0x000fe40000004100 */
[----:B------:R-:W-:Y:S01]  /*8530*/  FFMA.FTZ R38, R7, R39, R38 ;  /* 0x0000002707267223 */ /* 0x000fe20000010026 */
[----:B------:R-:W-:-:S02]  /*8540*/  HADD2.F32 R28, -RZ, R28.H1_H1 ;  /* 0x3000001cff1c7230 */ /* 0x000fc40000004100 */
[C---:B------:R-:W-:Y:S01]  /*8550*/  FMUL.FTZ R40, R30.reuse, R36 ;  /* 0x000000241e287220 */ /* 0x040fe20000410000 */
[----:B------:R-:W-:Y:S02]  /*8560*/  HADD2.F32 R5, -RZ, R5.H1_H1 ;  /* 0x30000005ff057230 */ /* 0x000fe40000004100 */
[----:B------:R-:W-:Y:S02]  /*8570*/  HADD2.F32 R31, -RZ, R43.H0_H0 ;  /* 0x2000002bff1f7230 */ /* 0x000fe40000004100 */
[-C--:B------:R-:W-:Y:S01]  /*8580*/  FMUL.FTZ R39, R30, R28.reuse ;  /* 0x0000001c1e277220 */ /* 0x080fe20000410000 */
[----:B------:R-:W-:Y:S02]  /*8590*/  HADD2.F32 R4, -RZ, R44.H0_H0 ;  /* 0x2000002cff047230 */ /* 0x000fe40000004100 */
[----:B------:R-:W-:Y:S01]  /*85a0*/  FFMA.FTZ R40, R29, R28, -R40 ;  /* 0x0000001c1d287223 */ /* 0x000fe20000010828 */
[----:B------:R-:W-:Y:S01]  /*85b0*/  FMUL.FTZ R7, R5, R31 ;  /* 0x0000001f05077220 */ /* 0x000fe20000410000 */
[----:B------:R-:W-:Y:S01]  /*85c0*/  FFMA.FTZ R39, R29, R36, R39 ;  /* 0x000000241d277223 */ /* 0x000fe20000010027 */
[----:B------:R-:W-:-:S02]  /*85d0*/  FMUL.FTZ R30, R5, R4 ;  /* 0x00000004051e7220 */ /* 0x000fc40000410000 */
[C---:B------:R-:W-:Y:S01]  /*85e0*/  FFMA.FTZ R5, R6.reuse, R4, -R7 ;  /* 0x0000000406057223 */ /* 0x040fe20000010807 */
[----:B------:R-:W-:Y:S01]  /*85f0*/  F2FP.F16.F32.PACK_AB R7, R41, R42 ;  /* 0x0000002a2907723e */ /* 0x000fe200000000ff */
[----:B------:R-:W-:Y:S01]  /*8600*/  FFMA.FTZ R30, R6, R31, R30 ;  /* 0x0000001f061e7223 */ /* 0x000fe2000001001e */
[----:B------:R-:W-:Y:S02]  /*8610*/  F2FP.F16.F32.PACK_AB R6, R39, R40 ;  /* 0x000000282706723e */ /* 0x000fe400000000ff */
[----:B------:R-:W-:Y:S02]  /*8620*/  F2FP.F16.F32.PACK_AB R4, R38, R37 ;  /* 0x000000252604723e */ /* 0x000fe400000000ff */
[----:B------:R-:W-:-:S05]  /*8630*/  F2FP.F16.F32.PACK_AB R5, R30, R5 ;  /* 0x000000051e05723e */ /* 0x000fca00000000ff */
[----:B------:R2:W-:Y:S02]  /*8640*/  STS.128 [R3+0x10a00], R4 ;  /* 0x010a000403007388 */ /* 0x0005e40000000c00 */
.L_x_8654:
[----:B------:R-:W-:Y:S05]  /*8650*/  BSYNC B1 ;  /* 0x0000000000017941 */ /* 0x000fea0003800000 */
.L_x_8653:
[----:B------:R-:W-:Y:S04]  /*8660*/  BSSY B1, `(.L_x_8655) ;  /* 0x000002c000017945 */ /* 0x000fe80003800000 */
[----:B------:R-:W-:Y:S05]  /*8670*/  @P2 BRA `(.L_x_8656) ;  /* 0x0000000000a82947 */ /* 0x000fea0003800000 */
[----:B012---:R-:W0:Y:S01]  /*8680*/  LDS.128 R4, [R0+0x10a00] ;  /* 0x010a000000047984 */ /* 0x007e220000000c00 */
[--C-:B------:R-:W-:Y:S01]  /*8690*/  SHF.R.U64 R41, R34, 0x10, R35.reuse ;  /* 0x0000001022297819 */ /* 0x100fe20000001223 */
[----:B------:R-:W-:Y:S01]  /*86a0*/  HADD2.F32 R34, -RZ, R14.H0_H0 ;  /* 0x2000000eff227230 */ /* 0x000fe20000004100 */
[----:B------:R-:W-:Y:S02]  /*86b0*/  SHF.R.U32.HI R28, RZ, 0x10, R35 ;  /* 0x00000010ff1c7819 */ /* 0x000fe40000011623 */
        /* <DEDUP_REMOVED lines=38> */
.L_x_8656:
[----:B------:R-:W-:Y:S05]  /*8920*/  BSYNC B1 ;  /* 0x0000000000017941 */ /* 0x000fea0003800000 */
.L_x_8655:
[----:B------:R-:W-:Y:S04]  /*8930*/  BSSY B1, `(.L_x_8657) ;  /* 0x000002c000017945 */ /* 0x000fe80003800000 */
[----:B------:R-:W-:Y:S05]  /*8940*/  @P3 BRA `(.L_x_8658) ;  /* 0x0000000000a83947 */ /* 0x000fea0003800000 */
[----:B0123--:R-:W0:Y:S01]  /*8950*/  LDS.128 R4, [R3+0x13a00] ;  /* 0x013a000003047984 */ /* 0x00fe220000000c00 */
[--C-:B------:R-:W-:Y:S01]  /*8960*/  SHF.R.U64 R35, R26, 0x10, R27.reuse ;  /* 0x000000101a237819 */ /* 0x100fe2000000121b */
[--C-:B------:R-:W-:Y:S01]  /*8970*/  HADD2.F32 R26, -RZ, R13.reuse.H0_H0 ;  /* 0x2000000dff1a7230 */ /* 0x100fe20000004100 */
[----:B------:R-:W-:Y:S01]  /*8980*/  SHF.R.U32.HI R27, RZ, 0x10, R27 ;  /* 0x00000010ff1b7819 */ /* 0x000fe2000001161b */
[----:B------:R-:W-:Y:S01]  /*8990*/  HADD2.F32 R28, -RZ, R12.H0_H0 ;  /* 0x2000000cff1c7230 */ /* 0x000fe20000004100 */
[--C-:B------:R-:W-:Y:S01]  /*89a0*/  SHF.R.U32.HI R29, RZ, 0x10, R25.reuse ;  /* 0x00000010ff1d7819 */ /* 0x100fe20000011619 */
[----:B------:R-:W-:Y:S01]  /*89b0*/  HADD2.F32 R13, -RZ, R13.H1_H1 ;  /* 0x3000000dff0d7230 */ /* 0x000fe20000004100 */
        /* <DEDUP_REMOVED lines=35> */
.L_x_8658:
[----:B------:R-:W-:Y:S05]  /*8bf0*/  BSYNC B1 ;  /* 0x0000000000017941 */ /* 0x000fea0003800000 */
.L_x_8657:
[----:B------:R-:W-:Y:S05]  /*8c00*/  @P4 BRA `(.L_x_8648) ;  /* 0x0000001c00044947 */ /* 0x000fea0003800000 */
[----:B01234-:R-:W0:Y:S01]  /*8c10*/  LDS.128 R4, [R0+0x13a00] ;  /* 0x013a000000047984 */ /* 0x01fe220000000c00 */
[----:B------:R-:W-:Y:S01]  /*8c20*/  SHF.R.U64 R26, R20, 0x10, R21 ;  /* 0x00000010141a7819 */ /* 0x000fe20000001215 */
[--C-:B------:R-:W-:Y:S01]  /*8c30*/  HADD2.F32 R15, -RZ, R10.reuse.H0_H0 ;  /* 0x2000000aff0f7230 */ /* 0x100fe20000004100 */
[----:B------:R-:W-:Y:S01]  /*8c40*/  SHF.R.U32.HI R20, RZ, 0x10, R9 ;  /* 0x00000010ff147819 */ /* 0x000fe20000011609 */
[----:B------:R-:W-:Y:S01]  /*8c50*/  HADD2.F32 R13, -RZ, R11.H0_H0 ;  /* 0x2000000bff0d7230 */ /* 0x000fe20000004100 */
[----:B------:R-:W-:Y:S01]  /*8c60*/  SHF.R.U32.HI R14, RZ, 0x10, R21 ;  /* 0x00000010ff0e7819 */ /* 0x000fe20000011615 */
[----:B------:R-:W-:Y:S01]  /*8c70*/  HADD2.F32 R10, -RZ, R10.H1_H1 ;  /* 0x3000000aff0a7230 */ /* 0x000fe20000004100 */
[----:B------:R-:W-:Y:S01]  /*8c80*/  SHF.R.U64 R25, R8, 0x10, R9 ;  /* 0x0000001008197819 */ /* 0x000fe20000001209 */
[----:B------:R-:W-:Y:S02]  /*8c90*/  HADD2.F32 R20, -RZ, R20.H0_H0 ;  /* 0x20000014ff147230 */ /* 0x000fe40000004100 */
[----:B------:R-:W-:-:S02]  /*8ca0*/  HADD2.F32 R14, -RZ, R14.H0_H0 ;  /* 0x2000000eff0e7230 */ /* 0x000fc40000004100 */
[----:B------:R-:W-:Y:S02]  /*8cb0*/  HADD2.F32 R11, -RZ, R11.H1_H1 ;  /* 0x3000000bff0b7230 */ /* 0x000fe40000004100 */
[--C-:B0-----:R-:W-:Y:S02]  /*8cc0*/  HADD2.F32 R12, -RZ, R7.reuse.H1_H1 ;  /* 0x30000007ff0c7230 */ /* 0x101fe40000004100 */
[--C-:B------:R-:W-:Y:S02]  /*8cd0*/  HADD2.F32 R3, -RZ, R4.reuse.H0_H0 ;  /* 0x20000004ff037230 */ /* 0x100fe40000004100 */
[----:B------:R-:W-:Y:S02]  /*8ce0*/  HADD2.F32 R9, -RZ, R7.H0_H0 ;  /* 0x20000007ff097230 */ /* 0x000fe40000004100 */
        /* <DEDUP_REMOVED lines=27> */
[----:B------:R0:W-:Y:S01]  /*8ea0*/  STS.128 [R0+0x13a00], R4 ;  /* 0x013a000400007388 */ /* 0x0001e20000000c00 */
[----:B------:R-:W-:Y:S05]  /*8eb0*/  BRA `(.L_x_8648) ;  /* 0x0000001800587947 */ /* 0x000fea0003800000 */
.L_x_8639:
        /* <DEDUP_REMOVED lines=15> */
[----:B------:R-:W2:Y:S01]  /*8fb0*/  LDL R8, [R1+0x38] ;  /* 0x0000380001087983 */ /* 0x000ea20000100800 */
[----:B------:R-:W-:-:S03]  /*8fc0*/  ULDC UR4, c[0x0][0x3d4] ;  /* 0x0000f50000047ab9 */ /* 0x000fc60000000800 */
[----:B------:R-:W3:Y:S01]  /*8fd0*/  LDL R3, [R1+0x3c] ;  /* 0x00003c0001037983 */ /* 0x000ee20000100800 */
        /* <DEDUP_REMOVED lines=13> */
[----:B------:R1:W5:Y:S04]  /*90b0*/  @!P1 LDG.E.128 R32, desc[UR60][R44.64] ;  /* 0x0000003c2c209981 */ /* 0x000368000c1e1d00 */
[----:B------:R1:W5:Y:S01]  /*90c0*/  @!P1 LDG.E.128 R4, desc[UR60][R46.64] ;  /* 0x0000003c2e049981 */ /* 0x000362000c1e1d00 */
[----:B--2---:R-:W-:Y:S02]  /*90d0*/  ISETP.GE.AND P2, PT, R8, UR4, PT ;  /* 0x0000000408007c0c */ /* 0x004fe4000bf46270 */
[----:B---3--:R-:W-:-:S11]  /*90e0*/  ISETP.GE.AND P3, PT, R3, UR4, PT ;  /* 0x0000000403007c0c */ /* 0x008fd6000bf66270 */
[----:B------:R1:W5:Y:S04]  /*90f0*/  @!P2 LDG.E.128 R36, desc[UR60][R44.64+0x20] ;  /* 0x0000203c2c24a981 */ /* 0x000368000c1e1d00 */
[----:B------:R1:W5:Y:S04]  /*9100*/  @!P3 LDG.E.128 R40, desc[UR60][R44.64+0x40] ;  /* 0x0000403c2c28b981 */ /* 0x000368000c1e1d00 */
[----:B------:R1:W5:Y:S04]  /*9110*/  @!P2 LDG.E.128 R24, desc[UR60][R46.64+0x20] ;  /* 0x0000203c2e18a981 */ /* 0x000368000c1e1d00 */
[----:B------:R1:W5:Y:S02]  /*9120*/  @!P3 LDG.E.128 R28, desc[UR60][R46.64+0x40] ;  /* 0x0000403c2e1cb981 */ /* 0x000364000c1e1d00 */
.L_x_8660:
[----:B------:R-:W-:Y:S05]  /*9130*/  BSYNC B1 ;  /* 0x0000000000017941 */ /* 0x000fea0003800000 */
.L_x_8659:
[----:B------:R-:W2:Y:S01]  /*9140*/  LDL R10, [R1+0x78] ;  /* 0x00007800010a7983 */ /* 0x000ea20000100800 */
[----:B-----5:R-:W-:Y:S01]  /*9150*/  IMAD.MOV.U32 R0, RZ, RZ, R4 ;  /* 0x000000ffff007224 */ /* 0x020fe200078e0004 */
[----:B------:R-:W-:Y:S01]  /*9160*/  MOV R8, R6 ;  /* 0x0000000600087202 */ /* 0x000fe20000000f00 */
[----:B------:R-:W-:Y:S01]  /*9170*/  IMAD.MOV.U32 R3, RZ, RZ, R5 ;  /* 0x000000ffff037224 */ /* 0x000fe200078e0005 */
[----:B------:R-:W-:Y:S01]  /*9180*/  UMOV UR4, 0xffffffff ;  /* 0xffffffff00047882 */ /* 0x000fe20000000000 */
[----:B------:R-:W-:Y:S01]  /*9190*/  IMAD.MOV.U32 R9, RZ, RZ, R25 ;  /* 0x000000ffff097224 */ /* 0x000fe200078e0019 */
[----:B------:R-:W-:Y:S01]  /*91a0*/  PRMT R56, R0, 0x7610, R56 ;  /* 0x0000761000387816 */ /* 0x000fe20000000038 */
[----:B------:R-:W-:Y:S01]  /*91b0*/  IMAD.MOV.U32 R0, RZ, RZ, R7 ;  /* 0x000000ffff007224 */ /* 0x000fe200078e0007 */
[----:B------:R-:W-:Y:S01]  /*91c0*/  PRMT R57, R3, 0x7610, R57 ;  /* 0x0000761003397816 */ /* 0x000fe20000000039 */
[----:B------:R-:W-:-:S03]  /*91d0*/  IMAD.MOV.U32 R3, RZ, RZ, R24 ;  /* 0x000000ffff037224 */ /* 0x000fc600078e0018 */
[----:B------:R-:W-:Y:S02]  /*91e0*/  PRMT R65, R8, 0x5410, R0 ;  /* 0x0000541008417816 */ /* 0x000fe40000000000 */
[----:B-1----:R-:W-:Y:S02]  /*91f0*/  PRMT R46, R3, 0x5410, R9 ;  /* 0x00005410032e7816 */ /* 0x002fe40000000009 */
[----:B--2---:R-:W-:Y:S01]  /*9200*/  LEA.HI R0, R10, R10, RZ, 0x1 ;  /* 0x0000000a0a007211 */ /* 0x004fe200078f08ff */
[----:B------:R-:W-:Y:S06]  /*9210*/  BRA.DIV UR4, `(.L_x_8661) ;  /* 0x0000013604947947 */ /* 0x000fec000b800000 */
.L_x_8830:
[----:B------:R-:W-:Y:S01]  /*9220*/  UMOV UR4, 0xffffffff ;  /* 0xffffffff00047882 */ /* 0x000fe20000000000 */
[----:B------:R-:W-:Y:S02]  /*9230*/  LOP3.LUT R0, R0, 0xfffffffe, RZ, 0xc0, !PT ;  /* 0xfffffffe00007812 */ /* 0x000fe400078ec0ff */
[----:B------:R-:W-:Y:S05]  /*9240*/  BRA.DIV UR4, `(.L_x_8662) ;  /* 0x0000013604b07947 */ /* 0x000fea000b800000 */
.L_x_8833:
[----:B------:R-:W-:Y:S01]  /*9250*/  UMOV UR4, 0xffffffff ;  /* 0xffffffff00047882 */ /* 0x000fe20000000000 */
[----:B------:R-:W-:Y:S02]  /*9260*/  IMAD.IADD R0, R10, 0x1, -R0 ;  /* 0x000000010a007824 */ /* 0x000fe400078e0a00 */
[----:B------:R-:W-:Y:S05]  /*9270*/  BRA.DIV UR4, `(.L_x_8663) ;  /* 0x0000013604cc7947 */ /* 0x000fea000b800000 */
.L_x_8836:
[----:B------:R-:W-:Y:S01]  /*9280*/  UMOV UR4, 0xffffffff ;  /* 0xffffffff00047882 */ /* 0x000fe20000000000 */
[----:B------:R-:W-:Y:S02]  /*9290*/  SHF.L.U32 R3, R0, 0x1f, RZ ;  /* 0x0000001f00037819 */ /* 0x000fe400000006ff */
[----:B------:R-:W-:Y:S05]  /*92a0*/  BRA.DIV UR4, `(.L_x_8664) ;  /* 0x0000013604e87947 */ /* 0x000fea000b800000 */
.L_x_8839:
[----:B------:R-:W1:Y:S01]  /*92b0*/  SYNCS.PHASECHK.TRANS64.TRYWAIT P1, [R18+URZ+0x31c00], R3 ;  /* 0x031c0003120075a7 */ /* 0x000e62000802017f */
[----:B------:R-:W-:Y:S01]  /*92c0*/  IMAD.MOV.U32 R0, RZ, RZ, R26 ;  /* 0x000000ffff007224 */ /* 0x000fe200078e001a */
[----:B------:R-:W-:Y:S01]  /*92d0*/  MOV R10, R29 ;  /* 0x0000001d000a7202 */ /* 0x000fe20000000f00 */
[----:B------:R-:W-:Y:S01]  /*92e0*/  IMAD.MOV.U32 R8, RZ, RZ, R27 ;  /* 0x000000ffff087224 */ /* 0x000fe200078e001b */
[----:B------:R-:W-:Y:S01]  /*92f0*/  BSSY B1, `(.L_x_8665) ;  /* 0x000001c000017945 */ /* 0x000fe20003800000 */
        /* <DEDUP_REMOVED lines=26> */
[----:B-1----:R-:W-:Y:S06]  /*94a0*/  @!P1 BRA `(.L_x_8666) ;  /* 0x0000013400909947 */ /* 0x002fec0003800000 */
.L_x_8840:
[----:B------:R-:W-:Y:S05]  /*94b0*/  BSYNC B1 ;  /* 0x0000000000017941 */ /* 0x000fea0003800000 */
.L_x_8665:
[----:B------:R-:W-:Y:S01]  /*94c0*/  PRMT R45, R0, 0x5410, R8 ;  /* 0x00005410002d7816 */ /* 0x000fe20000000008 */
[----:B------:R-:W-:Y:S06]  /*94d0*/  @P0 BRA `(.L_x_8648) ;  /* 0x0000001000d00947 */ /* 0x000fec0003800000 */
[----:B------:R-:W2:Y:S01]  /*94e0*/  LDL R10, [R1+0x38] ;  /* 0x00003800010a7983 */ /* 0x000ea20000100800 */
[----:B-1----:R-:W1:Y:S03]  /*94f0*/  LDC R3, c[0x0][0x3d4] ;  /* 0x0000f500ff037b82 */ /* 0x002e660000000800 */
[----:B------:R-:W3:Y:S04]  /*9500*/  LDL R9, [R1+0x3c] ;  /* 0x00003c0001097983 */ /* 0x000ee80000100800 */
[----:B------:R4:W5:Y:S04]  /*9510*/  LDL R69, [R1+0x34] ;  /* 0x0000340001457983 */ /* 0x0009680000100800 */
[----:B------:R4:W5:Y:S04]  /*9520*/  LDL R68, [R1+0x44] ;  /* 0x0000440001447983 */ /* 0x0009680000100800 */
[----:B------:R4:W5:Y:S01]  /*9530*/  LDL R67, [R1+0x40] ;  /* 0x0000400001437983 */ /* 0x0009620000100800 */
[----:B------:R-:W-:Y:S01]  /*9540*/  BSSY B1, `(.L_x_8667) ;  /* 0x0000069000017945 */ /* 0x000fe20003800000 */
[----:B-1----:R-:W-:-:S02]  /*9550*/  ISETP.GE.AND P0, PT, R144, R3, PT ;  /* 0x000000039000720c */ /* 0x002fc40003f06270 */
[-C--:B--2---:R-:W-:Y:S02]  /*9560*/  ISETP.GE.AND P1, PT, R10, R3.reuse, PT ;  /* 0x000000030a00720c */ /* 0x084fe40003f26270 */
[----:B---3--:R-:W-:-:S09]  /*9570*/  ISETP.GE.AND P2, PT, R9, R3, PT ;  /* 0x000000030900720c */ /* 0x008fd20003f46270 */
[----:B----4-:R-:W-:Y:S05]  /*9580*/  @P0 BRA `(.L_x_8668) ;  /* 0x0000000400900947 */ /* 0x010fea0003800000 */
[----:B------:R-:W2:Y:S01]  /*9590*/  LDL R70, [R1+0x8c] ;  /* 0x00008c0001467983 */ /* 0x000ea20000100800 */
[----:B------:R-:W1:Y:S02]  /*95a0*/  S2R R9, SR_TID.X ;  /* 0x0000000000097919 */ /* 0x000e640000002100 */
[----:B-1----:R-:W-:-:S05]  /*95b0*/  VIADD R10, R9, 0xffffff80 ;  /* 0xffffff80090a7836 */ /* 0x002fca0000000000 */
[----:B------:R-:W-:-:S04]  /*95c0*/  LEA.HI R9, R10, R10, RZ, 0x1 ;  /* 0x0000000a0a097211 */ /* 0x000fc800078f08ff */
[----:B------:R-:W-:-:S04]  /*95d0*/  LOP3.LUT R9, R9, 0xfffffffe, RZ, 0xc0, !PT ;  /* 0xfffffffe09097812 */ /* 0x000fc800078ec0ff */
[----:B------:R-:W-:-:S04]  /*95e0*/  IADD3 R9, R10, -R9, RZ ;  /* 0x800000090a097210 */ /* 0x000fc80007ffe0ff */
[----:B------:R-:W-:-:S04]  /*95f0*/  LEA.HI R0, R3, R9, RZ, 0x1d ;  /* 0x0000000903007211 */ /* 0x000fc800078fe8ff */
[----:B------:R-:W-:-:S04]  /*9600*/  SHF.R.S32.HI R9, RZ, 0x1f, R0 ;  /* 0x0000001fff097819 */ /* 0x000fc80000011400 */
[----:B------:R-:W-:Y:S01]  /*9610*/  LEA.HI R9, R9, R0, RZ, 0x2 ;  /* 0x0000000009097211 */ /* 0x000fe200078f10ff */
[----:B------:R-:W-:-:S03]  /*9620*/  IMAD.SHL.U32 R0, R0, 0x8, RZ ;  /* 0x0000000800007824 */ /* 0x000fc600078e00ff */
[----:B------:R-:W-:Y:S02]  /*9630*/  SHF.R.S32.HI R9, RZ, 0x2, R9 ;  /* 0x00000002ff097819 */ /* 0x000fe40000011409 */
[----:B-----5:R-:W-:-:S03]  /*9640*/  LOP3.LUT R0, R69, 0x18, R0, 0xf8, !PT ;  /* 0x0000001845007812 */ /* 0x020fc600078ef800 */
[----:B------:R-:W-:Y:S01]  /*9650*/  IMAD R12, R9, 0x1800, R68 ;  /* 0x00001800090c7824 */ /* 0x000fe200078e0244 */
[----:B------:R-:W-:-:S05]  /*9660*/  LOP3.LUT R13, R0, R67, RZ, 0x3c, !PT ;  /* 0x00000043000d7212 */ /* 0x000fca00078e3cff */
[----:B------:R-:W-:-:S04]  /*9670*/  IMAD.IADD R13, R12, 0x1, R13 ;  /* 0x000000010c0d7824 */ /* 0x000fc800078e020d */
[----:B------:R-:W-:-:S05]  /*9680*/  IMAD R0, R13, 0x2, R18 ;  /* 0x000000020d007824 */ /* 0x000fca00078e0212 */
[----:B0-----:R-:W0:Y:S01]  /*9690*/  LDS.128 R12, [R0+0xda00] ;  /* 0x00da0000000c7984 */ /* 0x001e220000000c00 */
[--C-:B------:R-:W-:Y:S02]  /*96a0*/  SHF.R.U64 R32, R32, 0x10, R33.reuse ;  /* 0x0000001020207819 */ /* 0x100fe40000001221 */
[----:B------:R-:W-:Y:S02]  /*96b0*/  SHF.R.U32.HI R54, RZ, 0x10, R33 ;  /* 0x00000010ff367819 */ /* 0x000fe40000011621 */
[--C-:B------:R-:W-:Y:S02]  /*96c0*/  SHF.R.U64 R33, R4, 0x10, R5.reuse ;  /* 0x0000001004217819 */ /* 0x100fe40000001205 */
[----:B------:R-:W-:Y:S01]  /*96d0*/  SHF.R.U32.HI R58, RZ, 0x10, R5 ;  /* 0x00000010ff3a7819 */ /* 0x000fe20000011605 */
[----:B------:R-:W-:Y:S01]  /*96e0*/  HADD2.F32 R55, -RZ, R55.H0_H0 ;  /* 0x20000037ff377230 */ /* 0x000fe20000004100 */
[----:B------:R-:W-:Y:S01]  /*96f0*/  SHF.R.U64 R5, R6, 0x10, R7 ;  /* 0x0000001006057819 */ /* 0x000fe20000001207 */
[----:B------:R-:W-:Y:S01]  /*9700*/  HADD2.F32 R57, -RZ, R57.H0_H0 ;  /* 0x20000039ff397230 */ /* 0x000fe20000004100 */
[----:B------:R-:W-:Y:S01]  /*9710*/  SHF.R.U64 R4, R34, 0x10, R35 ;  /* 0x0000001022047819 */ /* 0x000fe20000001223 */
[----:B------:R-:W-:-:S02]  /*9720*/  HADD2.F32 R58, -RZ, R58.H0_H0 ;  /* 0x2000003aff3a7230 */ /* 0x000fc40000004100 */
[----:B------:R-:W-:Y:S02]  /*9730*/  HADD2.F32 R54, -RZ, R54.H0_H0 ;  /* 0x20000036ff367230 */ /* 0x000fe40000004100 */
[----:B------:R-:W-:Y:S01]  /*9740*/  HADD2.F32 R56, -RZ, R56.H0_H0 ;  /* 0x20000038ff387230 */ /* 0x000fe20000004100 */
[----:B------:R-:W-:Y:S02]  /*9750*/  SHF.R.U32.HI R63, RZ, 0x10, R7 ;  /* 0x00000010ff3f7819 */ /* 0x000fe40000011607 */
[----:B------:R-:W-:Y:S01]  /*9760*/  SHF.R.U32.HI R64, RZ, 0x10, R35 ;  /* 0x00000010ff407819 */ /* 0x000fe20000011623 */
[--C-:B0-----:R-:W-:Y:S02]  /*9770*/  HADD2.F32 R6, -RZ, R13.reuse.H0_H0 ;  /* 0x2000000dff067230 */ /* 0x101fe40000004100 */
[----:B------:R-:W-:-:S03]  /*9780*/  HADD2.F32 R51, -RZ, R13.H1_H1 ;  /* 0x3000000dff337230 */ /* 0x000fc60000004100 */
[C---:B------:R-:W-:Y:S01]  /*9790*/  FMUL.FTZ R59, R6.reuse, R57 ;  /* 0x00000039063b7220 */ /* 0x040fe20000410000 */
[----:B------:R-:W-:Y:S01]  /*97a0*/  FMUL.FTZ R61, R6, R55 ;  /* 0x00000037063d7220 */ /* 0x000fe20000410000 */
[----:B------:R-:W-:Y:S02]  /*97b0*/  HADD2.F32 R13, -RZ, R12.H0_H0 ;  /* 0x2000000cff0d7230 */ /* 0x000fe40000004100 */
[----:B------:R-:W-:Y:S01]  /*97c0*/  FMUL.FTZ R60, R51, R58 ;  /* 0x0000003a333c7220 */ /* 0x000fe20000410000 */
[----:B------:R-:W-:Y:S02]  /*97d0*/  HADD2.F32 R52, -RZ, R14.H0_H0 ;  /* 0x2000000eff347230 */ /* 0x000fe40000004100 */
[--C-:B------:R-:W-:Y:S02]  /*97e0*/  HADD2.F32 R53, -RZ, R15.reuse.H0_H0 ;  /* 0x2000000fff357230 */ /* 0x100fe40000004100 */
[----:B------:R-:W-:Y:S02]  /*97f0*/  HADD2.F32 R15, -RZ, R15.H1_H1 ;  /* 0x3000000fff0f7230 */ /* 0x000fe40000004100 */
[----:B------:R-:W-:-:S02]  /*9800*/  HADD2.F32 R12, -RZ, R12.H1_H1 ;  /* 0x3000000cff0c7230 */ /* 0x000fc40000004100 */
[----:B------:R-:W-:Y:S02]  /*9810*/  HADD2.F32 R33, -RZ, R33.H0_H0 ;  /* 0x20000021ff217230 */ /* 0x000fe40000004100 */
[----:B------:R-:W-:Y:S01]  /*9820*/  HADD2.F32 R14, -RZ, R14.H1_H1 ;  /* 0x3000000eff0e7230 */ /* 0x000fe20000004100 */
[----:B--2---:R-:W0:Y:S02]  /*9830*/  LDS.128 R8, [R70] ;  /* 0x0000000046087984 */ /* 0x004e240000000c00 */
[--C-:B0-----:R-:W-:Y:S02]  /*9840*/  HADD2.F32 R34, -RZ, R9.reuse.H0_H0 ;  /* 0x20000009ff227230 */ /* 0x101fe40000004100 */
[----:B------:R-:W-:-:S03]  /*9850*/  HADD2.F32 R9, -RZ, R9.H1_H1 ;  /* 0x30000009ff097230 */ /* 0x000fc60000004100 */
[C---:B------:R-:W-:Y:S01]  /*9860*/  FFMA.FTZ R6, R34.reuse, R55, -R59 ;  /* 0x0000003722067223 */ /* 0x040fe2000001083b */
[----:B------:R-:W-:Y:S01]  /*9870*/  FFMA.FTZ R61, R34, R57, R61 ;  /* 0x00000039223d7223 */ /* 0x000fe2000001003d */
[----:B------:R-:W-:Y:S02]  /*9880*/  HADD2.F32 R34, -RZ, R62.H0_H0 ;  /* 0x2000003eff227230 */ /* 0x000fe40000004100 */
[-C--:B------:R-:W-:Y:S01]  /*9890*/  FMUL.FTZ R62, R51, R54.reuse ;  /* 0x00000036333e7220 */ /* 0x080fe20000410000 */
[----:B------:R-:W-:Y:S01]  /*98a0*/  FFMA.FTZ R55, R9, R54, -R60 ;  /* 0x0000003609377223 */ /* 0x000fe2000001083c */
[----:B------:R-:W-:Y:S02]  /*98b0*/  HADD2.F32 R7, -RZ, R8.H0_H0 ;  /* 0x20000008ff077230 */ /* 0x000fe40000004100 */
[C---:B------:R-:W-:Y:S01]  /*98c0*/  FMUL.FTZ R54, R13.reuse, R56 ;  /* 0x000000380d367220 */ /* 0x040fe20000410000 */
[----:B------:R-:W-:Y:S02]  /*98d0*/  HADD2.F32 R51, -RZ, R65.H0_H0 ;  /* 0x20000041ff337230 */ /* 0x000fe40000004100 */
[----:B------:R-:W-:Y:S01]  /*98e0*/  FMUL.FTZ R13, R13, R34 ;  /* 0x000000220d0d7220 */ /* 0x000fe20000410000 */
[----:B------:R-:W-:Y:S01]  /*98f0*/  FFMA.FTZ R62, R9, R58, R62 ;  /* 0x0000003a093e7223 */ /* 0x000fe2000001003e */
[----:B------:R-:W-:-:S02]  /*9900*/  HADD2.F32 R35, -RZ, R10.H0_H0 ;  /* 0x2000000aff237230 */ /* 0x000fc40000004100 */
[C---:B------:R-:W-:Y:S01]  /*9910*/  FFMA.FTZ R54, R7.reuse, R34, -R54 ;  /* 0x0000002207367223 */ /* 0x040fe20000010836 */
[--C-:B------:R-:W-:Y:S02]  /*9920*/  HADD2.F32 R9, -RZ, R66.reuse.H0_H0 ;  /* 0x20000042ff097230 */ /* 0x100fe40000004100 */
[----:B------:R-:W-:Y:S01]  /*9930*/  FFMA.FTZ R56, R7, R56, R13 ;  /* 0x0000003807387223 */ /* 0x000fe2000001000d */
[C---:B------:R-:W-:Y:S01]  /*9940*/  FMUL.FTZ R34, R52.reuse, R51 ;  /* 0x0000003334227220 */ /* 0x040fe20000410000 */
[----:B------:R-:W-:Y:S02]  /*9950*/  HADD2.F32 R7, -RZ, R66.H1_H1 ;  /* 0x30000042ff077230 */ /* 0x000fe40000004100 */
[----:B------:R-:W-:Y:S02]  /*9960*/  HADD2.F32 R13, -RZ, R65.H1_H1 ;  /* 0x30000041ff0d7230 */ /* 0x000fe40000004100 */
[----:B------:R-:W-:Y:S01]  /*9970*/  FMUL.FTZ R58, R52, R9 ;  /* 0x00000009343a7220 */ /* 0x000fe20000410000 */
[----:B------:R-:W-:-:S02]  /*9980*/  HADD2.F32 R50, -RZ, R11.H0_H0 ;  /* 0x2000000bff327230 */ /* 0x000fc40000004100 */
[----:B------:R-:W-:Y:S01]  /*9990*/  FFMA.FTZ R57, R35, R9, -R34 ;  /* 0x0000000923397223 */ /* 0x000fe20000010822 */
[----:B------:R-:W-:Y:S02]  /*99a0*/  HADD2.F32 R52, -RZ, R63.H0_H0 ;  /* 0x2000003fff347230 */ /* 0x000fe40000004100 */
[C---:B------:R-:W-:Y:S01]  /*99b0*/  FMUL.FTZ R9, R53.reuse, R13 ;  /* 0x0000000d35097220 */ /* 0x040fe20000410000 */
[----:B------:R-:W-:Y:S02]  /*99c0*/  HADD2.F32 R34, -RZ, R64.H0_H0 ;  /* 0x20000040ff227230 */ /* 0x000fe40000004100 */
[----:B------:R-:W-:Y:S01]  /*99d0*/  FMUL.FTZ R60, R53, R7 ;  /* 0x00000007353c7220 */ /* 0x000fe20000410000 */
[----:B------:R-:W-:Y:S01]  /*99e0*/  FFMA.FTZ R58, R35, R51, R58 ;  /* 0x00000033233a7223 */ /* 0x000fe2000001003a */
[----:B------:R-:W-:Y:S02]  /*99f0*/  HADD2.F32 R11, -RZ, R11.H1_H1 ;  /* 0x3000000bff0b7230 */ /* 0x000fe40000004100 */
[C---:B------:R-:W-:Y:S01]  /*9a00*/  FFMA.FTZ R35, R50.reuse, R7, -R9 ;  /* 0x0000000732237223 */ /* 0x040fe20000010809 */
[----:B------:R-:W-:Y:S01]  /*9a10*/  FFMA.FTZ R60, R50, R13, R60 ;  /* 0x0000000d323c7223 */ /* 0x000fe2000001003c */
[C---:B------:R-:W-:Y:S01]  /*9a20*/  FMUL.FTZ R64, R15.reuse, R52 ;  /* 0x000000340f407220 */ /* 0x040fe20000410000 */
[----:B------:R-:W-:Y:S01]  /*9a30*/  FMUL.FTZ R50, R15, R34 ;  /* 0x000000220f327220 */ /* 0x000fe20000410000 */
[----:B------:R-:W-:-:S02]  /*9a40*/  HADD2.F32 R7, -RZ, R32.H0_H0 ;  /* 0x20000020ff077230 */ /* 0x000fc40000004100 */
[----:B------:R-:W-:Y:S02]  /*9a50*/  HADD2.F32 R9, -RZ, R5.H0_H0 ;  /* 0x20000005ff097230 */ /* 0x000fe40000004100 */
[C---:B------:R-:W-:Y:S01]  /*9a60*/  FFMA.FTZ R64, R11.reuse, R34, -R64 ;  /* 0x000000220b407223 */ /* 0x040fe20000010840 */
[----:B------:R-:W-:Y:S02]  /*9a70*/  HADD2.F32 R5, -RZ, R4.H0_H0 ;  /* 0x20000004ff057230 */ /* 0x000fe40000004100 */
[----:B------:R-:W-:Y:S01]  /*9a80*/  FFMA.FTZ R51, R11, R52, R50 ;  /* 0x000000340b337223 */ /* 0x000fe20000010032 */
[----:B------:R-:W-:Y:S02]  /*9a90*/  HADD2.F32 R8, -RZ, R8.H1_H1 ;  /* 0x30000008ff087230 */ /* 0x000fe40000004100 */
[C---:B------:R-:W-:Y:S01]  /*9aa0*/  FMUL.FTZ R11, R12.reuse, R33 ;  /* 0x000000210c0b7220 */ /* 0x040fe20000410000 */
[----:B------:R-:W-:Y:S02]  /*9ab0*/  HADD2.F32 R10, -RZ, R10.H1_H1 ;  /* 0x3000000aff0a7230 */ /* 0x000fe40000004100 */
        /* <DEDUP_REMOVED lines=12> */
[----:B------:R-:W-:Y:S02]  /*9b80*/  F2FP.F16.F32.PACK_AB R9, R62, R61 ;  /* 0x0000003d3e09723e */ /* 0x000fe400000000ff */
[----:B------:R-:W-:-:S02]  /*9b90*/  F2FP.F16.F32.PACK_AB R8, R33, R56 ;  /* 0x000000382108723e */ /* 0x000fc400000000ff */
[----:B------:R-:W-:Y:S01]  /*9ba0*/  F2FP.F16.F32.PACK_AB R10, R15, R58 ;  /* 0x0000003a0f0a723e */ /* 0x000fe200000000ff */
[----:B------:R1:W-:Y:S04]  /*9bb0*/  STS.128 [R70], R4 ;  /* 0x0000000446007388 */ /* 0x0003e80000000c00 */
[----:B------:R1:W-:Y:S02]  /*9bc0*/  STS.128 [R0+0xda00], R8 ;  /* 0x00da000800007388 */ /* 0x0003e40000000c00 */
.L_x_8668:
[----:B------:R-:W-:Y:S05]  /*9bd0*/  BSYNC B1 ;  /* 0x0000000000017941 */ /* 0x000fea0003800000 */
.L_x_8667:
[----:B------:R-:W-:Y:S04]  /*9be0*/  BSSY B1, `(.L_x_8669) ;  /* 0x0000062000017945 */ /* 0x000fe80003800000 */
[----:B------:R-:W-:Y:S05]  /*9bf0*/  @P1 BRA `(.L_x_8670) ;  /* 0x0000000400801947 */ /* 0x000fea0003800000 */
[----:B-1----:R-:W2:Y:S04]  /*9c00*/  LDL R0, [R1+0x94] ;  /* 0x0000940001007983 */ /* 0x002ea80000100800 */
        /* <DEDUP_REMOVED lines=10> */
[----:B------:R-:W-:Y:S02]  /*9cb0*/  SHF.R.U32.HI R53, RZ, 0x10, R39 ;  /* 0x00000010ff357819 */ /* 0x000fe40000011627 */
[--C-:B------:R-:W-:Y:S02]  /*9cc0*/  SHF.R.U64 R51, R26, 0x10, R27.reuse ;  /* 0x000000101a337819 */ /* 0x100fe4000000121b */
[----:B------:R-:W-:Y:S02]  /*9cd0*/  SHF.R.U32.HI R50, RZ, 0x10, R27 ;  /* 0x00000010ff327819 */ /* 0x000fe4000001161b */
[----:B--2---:R-:W-:-:S04]  /*9ce0*/  LEA.HI R0, R3, R0, RZ, 0x1d ;  /* 0x0000000003007211 */ /* 0x004fc800078fe8ff */
[----:B------:R-:W-:-:S04]  /*9cf0*/  SHF.R.S32.HI R5, RZ, 0x1f, R0 ;  /* 0x0000001fff057819 */ /* 0x000fc80000011400 */
[----:B------:R-:W-:Y:S01]  /*9d00*/  LEA.HI R5, R5, R0, RZ, 0x2 ;  /* 0x0000000005057211 */ /* 0x000fe200078f10ff */
[----:B------:R-:W-:-:S03]  /*9d10*/  IMAD.SHL.U32 R0, R0, 0x8, RZ ;  /* 0x0000000800007824 */ /* 0x000fc600078e00ff */
[----:B------:R-:W-:Y:S02]  /*9d20*/  SHF.R.S32.HI R5, RZ, 0x2, R5 ;  /* 0x00000002ff057819 */ /* 0x000fe40000011405 */
[----:B-----5:R-:W-:-:S03]  /*9d30*/  LOP3.LUT R0, R69, 0x18, R0, 0xf8, !PT ;  /* 0x0000001845007812 */ /* 0x020fc600078ef800 */
[----:B------:R-:W-:Y:S01]  /*9d40*/  IMAD R8, R5, 0x1800, R68 ;  /* 0x0000180005087824 */ /* 0x000fe200078e0244 */
[----:B------:R-:W-:Y:S01]  /*9d50*/  LOP3.LUT R9, R0, R67, RZ, 0x3c, !PT ;  /* 0x0000004300097212 */ /* 0x000fe200078e3cff */
[----:B---3--:R-:W1:Y:S04]  /*9d60*/  LDS.128 R4, [R56] ;  /* 0x0000000038047984 */ /* 0x008e680000000c00 */
[----:B------:R-:W-:-:S04]  /*9d70*/  IMAD.IADD R9, R8, 0x1, R9 ;  /* 0x0000000108097824 */ /* 0x000fc800078e0209 */
[----:B------:R-:W-:-:S05]  /*9d80*/  IMAD R0, R9, 0x2, R18 ;  /* 0x0000000209007824 */ /* 0x000fca00078e0212 */
[----:B------:R-:W2:Y:S01]  /*9d90*/  LDS.128 R8, [R0+0xda00] ;  /* 0x00da000000087984 */ /* 0x000ea20000000c00 */
[--C-:B-1----:R-:W-:Y:S02]  /*9da0*/  HADD2.F32 R12, -RZ, R5.reuse.H0_H0 ;  /* 0x20000005ff0c7230 */ /* 0x102fe40000004100 */
[----:B------:R-:W-:Y:S02]  /*9db0*/  HADD2.F32 R13, -RZ, R5.H1_H1 ;  /* 0x30000005ff0d7230 */ /* 0x000fe40000004100 */
[----:B------:R-:W-:Y:S02]  /*9dc0*/  HADD2.F32 R5, -RZ, R4.H0_H0 ;  /* 0x20000004ff057230 */ /* 0x000fe40000004100 */
[----:B0-----:R-:W-:Y:S02]  /*9dd0*/  HADD2.F32 R14, -RZ, R6.H0_H0 ;  /* 0x20000006ff0e7230 */ /* 0x001fe40000004100 */
[--C-:B------:R-:W-:Y:S02]  /*9de0*/  HADD2.F32 R15, -RZ, R7.reuse.H0_H0 ;  /* 0x20000007ff0f7230 */ /* 0x100fe40000004100 */
[----:B------:R-:W-:-:S02]  /*9df0*/  HADD2.F32 R7, -RZ, R7.H1_H1 ;  /* 0x30000007ff077230 */ /* 0x000fc40000004100 */
[----:B------:R-:W-:Y:S02]  /*9e00*/  HADD2.F32 R4, -RZ, R4.H1_H1 ;  /* 0x30000004ff047230 */ /* 0x000fe40000004100 */
[--C-:B--2---:R-:W-:Y:S02]  /*9e10*/  HADD2.F32 R24, -RZ, R9.reuse.H0_H0 ;  /* 0x20000009ff187230 */ /* 0x104fe40000004100 */
        /* <DEDUP_REMOVED lines=12> */
[----:B------:R-:W-:Y:S02]  /*9ee0*/  HADD2.F32 R26, -RZ, R10.H0_H0 ;  /* 0x2000000aff1a7230 */ /* 0x000fe40000004100 */
[----:B------:R-:W-:Y:S01]  /*9ef0*/  FMUL.FTZ R35, R9, R12 ;  /* 0x0000000c09237220 */ /* 0x000fe20000410000 */
[----:B------:R-:W-:-:S02]  /*9f00*/  HADD2.F32 R25, -RZ, R47.H0_H0 ;  /* 0x2000002fff197230 */ /* 0x000fc40000004100 */
[----:B------:R-:W-:Y:S01]  /*9f10*/  FFMA.FTZ R36, R13, R32, R36 ;  /* 0x000000200d247223 */ /* 0x000fe20000010024 */
[----:B------:R-:W-:Y:S02]  /*9f20*/  HADD2.F32 R9, -RZ, R48.H0_H0 ;  /* 0x20000030ff097230 */ /* 0x000fe40000004100 */
[C---:B------:R-:W-:Y:S01]  /*9f30*/  FFMA.FTZ R33, R5.reuse, R12, -R24 ;  /* 0x0000000c05217223 */ /* 0x040fe20000010818 */
[----:B------:R-:W-:Y:S02]  /*9f40*/  HADD2.F32 R27, -RZ, R11.H0_H0 ;  /* 0x2000000bff1b7230 */ /* 0x000fe40000004100 */
[----:B------:R-:W-:Y:S01]  /*9f50*/  FFMA.FTZ R35, R5, R46, R35 ;  /* 0x0000002e05237223 */ /* 0x000fe20000010023 */
[----:B------:R-:W-:Y:S02]  /*9f60*/  HADD2.F32 R32, -RZ, R47.H1_H1 ;  /* 0x3000002fff207230 */ /* 0x000fe40000004100 */
[----:B------:R-:W-:Y:S01]  /*9f70*/  FMUL.FTZ R5, R26, R25 ;  /* 0x000000191a057220 */ /* 0x000fe20000410000 */
[----:B------:R-:W-:-:S02]  /*9f80*/  HADD2.F32 R12, -RZ, R49.H0_H0 ;  /* 0x20000031ff0c7230 */ /* 0x000fc40000004100 */
[-C--:B------:R-:W-:Y:S01]  /*9f90*/  FMUL.FTZ R13, R26, R9.reuse ;  /* 0x000000091a0d7220 */ /* 0x080fe20000410000 */
[----:B------:R-:W-:Y:S02]  /*9fa0*/  HADD2.F32 R11, -RZ, R11.H1_H1 ;  /* 0x3000000bff0b7230 */ /* 0x000fe40000004100 */
[C---:B------:R-:W-:Y:S01]  /*9fb0*/  FMUL.FTZ R46, R27.reuse, R32 ;  /* 0x000000201b2e7220 */ /* 0x040fe20000410000 */
[----:B------:R-:W-:Y:S02]  /*9fc0*/  HADD2.F32 R26, -RZ, R50.H0_H0 ;  /* 0x20000032ff1a7230 */ /* 0x000fe40000004100 */
[C---:B------:R-:W-:Y:S01]  /*9fd0*/  FFMA.FTZ R38, R14.reuse, R9, -R5 ;  /* 0x000000090e267223 */ /* 0x040fe20000010805 */
[----:B------:R-:W-:Y:S02]  /*9fe0*/  HADD2.F32 R24, -RZ, R53.H0_H0 ;  /* 0x20000035ff187230 */ /* 0x000fe40000004100 */
[-C--:B------:R-:W-:Y:S01]  /*9ff0*/  FMUL.FTZ R27, R27, R12.reuse ;  /* 0x0000000c1b1b7220 */ /* 0x080fe20000410000 */
[----:B------:R-:W-:Y:S01]  /*a000*/  FFMA.FTZ R46, R15, R12, -R46 ;  /* 0x0000000c0f2e7223 */ /* 0x000fe2000001082e */
[----:B------:R-:W-:Y:S01]  /*a010*/  FFMA.FTZ R14, R14, R25, R13 ;  /* 0x000000190e0e7223 */ /* 0x000fe2000001000d */
[C---:B------:R-:W-:Y:S01]  /*a020*/  FMUL.FTZ R48, R11.reuse, R26 ;  /* 0x0000001a0b307220 */ /* 0x040fe20000410000 */
[----:B------:R-:W-:Y:S01]  /*a030*/  FMUL.FTZ R12, R11, R24 ;  /* 0x000000180b0c7220 */ /* 0x000fe20000410000 */
[----:B------:R-:W-:-:S02]  /*a040*/  HADD2.F32 R8, -RZ, R8.H1_H1 ;  /* 0x30000008ff087230 */ /* 0x000fc40000004100 */
[----:B------:R-:W-:Y:S01]  /*a050*/  FFMA.FTZ R27, R15, R32, R27 ;  /* 0x000000200f1b7223 */ /* 0x000fe2000001001b */
        /* <DEDUP_REMOVED lines=26> */
.L_x_8670:
[----:B------:R-:W-:Y:S05]  /*a200*/  BSYNC B1 ;  /* 0x0000000000017941 */ /* 0x000fea0003800000 */
.L_x_8669:
[----:B------:R-:W-:Y:S05]  /*a210*/  @P2 BRA `(.L_x_8648) ;  /* 0x0000000400802947 */ /* 0x000fea0003800000 */
[----:B-12---:R-:W2:Y:S04]  /*a220*/  LDL R0, [R1+0x90] ;  /* 0x0000900001007983 */ /* 0x006ea80000100800 */
        /* <DEDUP_REMOVED lines=9> */
[--C-:B------:R-:W-:Y:S01]  /*a2c0*/  SHF.R.U64 R35, R30, 0x10, R31.reuse ;  /* 0x000000101e237819 */ /* 0x100fe2000000121f */
[----:B------:R-:W-:Y:S01]  /*a2d0*/  HADD2.F32 R44, -RZ, R44.H0_H0 ;  /* 0x2000002cff2c7230 */ /* 0x000fe20000004100 */
[----:B------:R-:W-:-:S02]  /*a2e0*/  SHF.R.U32.HI R34, RZ, 0x10, R31 ;  /* 0x00000010ff227819 */ /* 0x000fc4000001161f */
[--C-:B------:R-:W-:Y:S02]  /*a2f0*/  SHF.R.U64 R37, R42, 0x10, R43.reuse ;  /* 0x000000102a257819 */ /* 0x100fe4000000122b */
[----:B------:R-:W-:Y:S02]  /*a300*/  SHF.R.U32.HI R42, RZ, 0x10, R43 ;  /* 0x00000010ff2a7819 */ /* 0x000fe4000001162b */
[----:B--2---:R-:W-:-:S04]  /*a310*/  LEA.HI R3, R3, R0, RZ, 0x1d ;  /* 0x0000000003037211 */ /* 0x004fc800078fe8ff */
[----:B------:R-:W-:Y:S01]  /*a320*/  SHF.R.S32.HI R0, RZ, 0x1f, R3 ;  /* 0x0000001fff007819 */ /* 0x000fe20000011403 */
[----:B---3--:R-:W1:Y:S03]  /*a330*/  LDS.128 R4, [R39] ;  /* 0x0000000027047984 */ /* 0x008e660000000c00 */
[----:B------:R-:W-:Y:S01]  /*a340*/  LEA.HI R0, R0, R3, RZ, 0x2 ;  /* 0x0000000300007211 */ /* 0x000fe200078f10ff */
[----:B------:R-:W-:-:S03]  /*a350*/  IMAD.SHL.U32 R3, R3, 0x8, RZ ;  /* 0x0000000803037824 */ /* 0x000fc600078e00ff */
[----:B------:R-:W-:Y:S02]  /*a360*/  SHF.R.S32.HI R0, RZ, 0x2, R0 ;  /* 0x00000002ff007819 */ /* 0x000fe40000011400 */
[----:B-----5:R-:W-:-:S03]  /*a370*/  LOP3.LUT R3, R69, 0x18, R3, 0xf8, !PT ;  /* 0x0000001845037812 */ /* 0x020fc600078ef803 */
[----:B------:R-:W-:Y:S01]  /*a380*/  IMAD R0, R0, 0x1800, R68 ;  /* 0x0000180000007824 */ /* 0x000fe200078e0244 */
[----:B------:R-:W-:-:S04]  /*a390*/  LOP3.LUT R3, R3, R67, RZ, 0x3c, !PT ;  /* 0x0000004303037212 */ /* 0x000fc800078e3cff */
[----:B------:R-:W-:-:S05]  /*a3a0*/  IADD3 R3, R0, R3, RZ ;  /* 0x0000000300037210 */ /* 0x000fca0007ffe0ff */
[----:B------:R-:W-:-:S05]  /*a3b0*/  IMAD R3, R3, 0x2, R18 ;  /* 0x0000000203037824 */ /* 0x000fca00078e0212 */
[----:B------:R-:W2:Y:S01]  /*a3c0*/  LDS.128 R8, [R3+0xda00] ;  /* 0x00da000003087984 */ /* 0x000ea20000000c00 */
[--C-:B-1----:R-:W-:Y:S02]  /*a3d0*/  HADD2.F32 R12, -RZ, R5.reuse.H0_H0 ;  /* 0x20000005ff0c7230 */ /* 0x102fe40000004100 */
[----:B------:R-:W-:Y:S02]  /*a3e0*/  HADD2.F32 R5, -RZ, R5.H1_H1 ;  /* 0x30000005ff057230 */ /* 0x000fe40000004100 */
[----:B------:R-:W-:Y:S02]  /*a3f0*/  HADD2.F32 R0, -RZ, R4.H0_H0 ;  /* 0x20000004ff007230 */ /* 0x000fe40000004100 */
[----:B------:R-:W-:Y:S02]  /*a400*/  HADD2.F32 R13, -RZ, R6.H0_H0 ;  /* 0x20000006ff0d7230 */ /* 0x000fe40000004100 */
[--C-:B0-----:R-:W-:Y:S02]  /*a410*/  HADD2.F32 R14, -RZ, R7.reuse.H0_H0 ;  /* 0x20000007ff0e7230 */ /* 0x101fe40000004100 */
[----:B------:R-:W-:-:S02]  /*a420*/  HADD2.F32 R7, -RZ, R7.H1_H1 ;  /* 0x30000007ff077230 */ /* 0x000fc40000004100 */
[----:B------:R-:W-:Y:S02]  /*a430*/  HADD2.F32 R4, -RZ, R4.H1_H1 ;  /* 0x30000004ff047230 */ /* 0x000fe40000004100 */
[----:B------:R-:W-:Y:S02]  /*a440*/  HADD2.F32 R6, -RZ, R6.H1_H1 ;  /* 0x30000006ff067230 */ /* 0x000fe40000004100 */
[--C-:B--2---:R-:W-:Y:S02]  /*a450*/  HADD2.F32 R15, -RZ, R9.reuse.H0_H0 ;  /* 0x20000009ff0f7230 */ /* 0x104fe40000004100 */
        /* <DEDUP_REMOVED lines=8> */
[----:B------:R-:W-:Y:S02]  /*a4e0*/  HADD2.F32 R25, -RZ, R10.H0_H0 ;  /* 0x2000000aff197230 */ /* 0x000fe40000004100 */
[-C--:B------:R-:W-:Y:S01]  /*a4f0*/  FMUL.FTZ R12, R24, R15.reuse ;  /* 0x0000000f180c7220 */ /* 0x080fe20000410000 */
[----:B------:R-:W-:Y:S01]  /*a500*/  FFMA.FTZ R30, R5, R15, -R30 ;  /* 0x0000000f051e7223 */ /* 0x000fe2000001081e */
[C---:B------:R-:W-:Y:S01]  /*a510*/  FMUL.FTZ R15, R9.reuse, R20 ;  /* 0x00000014090f7220 */ /* 0x040fe20000410000 */
[----:B------:R-:W-:Y:S02]  /*a520*/  HADD2.F32 R24, -RZ, R21.H0_H0 ;  /* 0x20000015ff187230 */ /* 0x000fe40000004100 */
[----:B------:R-:W-:Y:S01]  /*a530*/  FMUL.FTZ R9, R9, R44 ;  /* 0x0000002c09097220 */ /* 0x000fe20000410000 */
        /* <DEDUP_REMOVED lines=37> */
[----:B------:R-:W-:Y:S02]  /*a790*/  F2FP.F16.F32.PACK_AB R5, R30, R31 ;  /* 0x0000001f1e05723e */ /* 0x000fe400000000ff */
[----:B------:R-:W-:-:S02]  /*a7a0*/  F2FP.F16.F32.PACK_AB R4, R0, R15 ;  /* 0x0000000f0004723e */ /* 0x000fc400000000ff */
[----:B------:R-:W-:Y:S02]  /*a7b0*/  F2FP.F16.F32.PACK_AB R6, R10, R25 ;  /* 0x000000190a06723e */ /* 0x000fe400000000ff */
[----:B------:R-:W-:Y:S02]  /*a7c0*/  F2FP.F16.F32.PACK_AB R11, R29, R26 ;  /* 0x0000001a1d0b723e */ /* 0x000fe400000000ff */
[----:B------:R-:W-:Y:S01]  /*a7d0*/  F2FP.F16.F32.PACK_AB R9, R28, R33 ;  /* 0x000000211c09723e */ /* 0x000fe200000000ff */
[----:B------:R0:W-:Y:S01]  /*a7e0*/  STS.128 [R39], R4 ;  /* 0x0000000427007388 */ /* 0x0001e20000000c00 */
[----:B------:R-:W-:Y:S02]  /*a7f0*/  F2FP.F16.F32.PACK_AB R8, R21, R20 ;  /* 0x000000141508723e */ /* 0x000fe400000000ff */
[----:B------:R-:W-:-:S05]  /*a800*/  F2FP.F16.F32.PACK_AB R10, R13, R32 ;  /* 0x000000200d0a723e */ /* 0x000fca00000000ff */
[----:B------:R0:W-:Y:S02]  /*a810*/  STS.128 [R3+0xda00], R8 ;  /* 0x00da000803007388 */ /* 0x0001e40000000c00 */
.L_x_8648:
[----:B------:R-:W-:Y:S05]  /*a820*/  BSYNC B0 ;  /* 0x0000000000007941 */ /* 0x000fea0003800000 */
.L_x_8638:
[----:B------:R-:W-:Y:S01]  /*a830*/  @!PT LDS RZ, [RZ] ;  /* 0x00000000fffff984 */ /* 0x000fe20000000800 */
[----:B------:R-:W-:Y:S01]  /*a840*/  @!PT LDS RZ, [RZ] ;  /* 0x00000000fffff984 */ /* 0x000fe20000000800 */
[----:B------:R-:W-:Y:S01]  /*a850*/  @!PT LDS RZ, [RZ] ;  /* 0x00000000fffff984 */ /* 0x000fe20000000800 */
[----:B------:R-:W-:Y:S01]  /*a860*/  @!PT LDS RZ, [RZ] ;  /* 0x00000000fffff984 */ /* 0x000fe20000000800 */
[----:B------:R1:W-:Y:S06]  /*a870*/  MEMBAR.ALL.CTA ;  /* 0x0000000000007992 */ /* 0x0003ec0000008000 */
[----:B-1----:R-:W1:Y:S01]  /*a880*/  FENCE.VIEW.ASYNC.S ;  /* 0x00000000000073c6 */ /* 0x002e620000000000 */
[----:B------:R-:W-:Y:S05]  /*a890*/  WARPSYNC.ALL ;  /* 0x0000000000007948 */ /* 0x000fea0003800000 */
[----:B-1----:R-:W-:Y:S06]  /*a8a0*/  BAR.SYNC.DEFER_BLOCKING 0xd, 0x180 ;  /* 0x0346000000007b1d */ /* 0x002fec0000010000 */
.L_x_8636:
[----:B0-23--:R-:W2:Y:S02]  /*a8b0*/  LDL R0, [R1+0x4c] ;  /* 0x00004c0001007983 */ /* 0x00dea40000100800 */
[----:B--2---:R-:W-:-:S13]  /*a8c0*/  R2UR UR4, R0 ;  /* 0x00000000000472ca */ /* 0x004fda00000e0000 */
[----:B------:R-:W-:-:S05]  /*a8d0*/  IMAD.U32 R0, RZ, RZ, UR4 ;  /* 0x00000004ff007e24 */ /* 0x000fca000f8e00ff */
[----:B------:R-:W-:-:S13]  /*a8e0*/  ISETP.NE.AND P0, PT, R0, 0x3, PT ;  /* 0x000000030000780c */ /* 0x000fda0003f05270 */
[----:B------:R-:W-:Y:S05]  /*a8f0*/  @!P0 BRA `(.L_x_8671) ;  /* 0x0000000000048947 */ /* 0x000fea0003800000 */
[----:B------:R-:W-:Y:S01]  /*a900*/  BPT.TRAP 0x1 ;  /* 0x000000040000795c */ /* 0x000fe20000300000 */
.L_x_8671:
[----:B-1--4-:R-:W2:Y:S01]  /*a910*/  LDL R3, [R1+0x48] ;  /* 0x0000480001037983 */ /* 0x012ea20000100800 */
[----:B------:R-:W-:Y:S01]  /*a920*/  IMAD R0, R146, 0x8, R18 ;  /* 0x0000000892007824 */ /* 0x000fe200078e0212 */
[----:B--2---:R-:W-:-:S04]  /*a930*/  SHF.L.U32 R5, R3, 0x1f, RZ ;  /* 0x0000001f03057819 */ /* 0x004fc800000006ff */
[----:B------:R0:W1:Y:S01]  /*a940*/  SYNCS.PHASECHK.TRANS64.TRYWAIT P1, [R0+URZ+0x31c30], R5 ;  /* 0x031c3005000075a7 */ /* 0x000062000802017f */
[----:B------:R-:W-:Y:S05]  /*a950*/  @!P0 BRA `(.L_x_8672) ;  /* 0x0000000000048947 */ /* 0x000fea0003800000 */
[----:B------:R-:W-:Y:S01]  /*a960*/  BPT.TRAP 0x1 ;  /* 0x000000040000795c */ /* 0x000fe20000300000 */
.L_x_8672:
[----:B------:R-:W-:Y:S02]  /*a970*/  IMAD R2, R2, 0x1000, R18 ;  /* 0x0000100002027824 */ /* 0x000fe400078e0212 */
[----:B------:R-:W-:Y:S02]  /*a980*/  VIADD R4, R18, 0x16a00 ;  /* 0x00016a0012047836 */ /* 0x000fe40000000000 */
[----:B------:R-:W-:-:S03]  /*a990*/  VIADD R3, R2, 0xda00 ;  /* 0x0000da0002037836 */ /* 0x000fc60000000000 */
[----:B------:R-:W-:Y:S02]  /*a9a0*/  SHF.R.U32.HI R2, RZ, 0x4, R4 ;  /* 0x00000004ff027819 */ /* 0x000fe40000011604 */
[----:B------:R-:W-:Y:S02]  /*a9b0*/  SHF.R.U32.HI R3, RZ, 0x4, R3 ;  /* 0x00000004ff037819 */ /* 0x000fe40000011603 */
[----:B------:R-:W-:Y:S02]  /*a9c0*/  LOP3.LUT R2, R2, 0x3fff, RZ, 0xc0, !PT ;  /* 0x00003fff02027812 */ /* 0x000fe400078ec0ff */
[----:B------:R-:W-:Y:S02]  /*a9d0*/  LOP3.LUT R3, R3, 0x3fff, RZ, 0xc0, !PT ;  /* 0x00003fff03037812 */ /* 0x000fe400078ec0ff */
[----:B------:R-:W-:-:S05]  /*a9e0*/  LOP3.LUT R2, R2, 0x10000, RZ, 0xfc, !PT ;  /* 0x0001000002027812 */ /* 0x000fca00078efcff */
[----:B------:R2:W-:Y:S01]  /*a9f0*/  STL [R1+0x54], R2 ;  /* 0x0000540201007387 */ /* 0x0005e20000100800 */
[----:B-1----:R-:W-:Y:S05]  /*aa00*/  @P1 BRA `(.L_x_8673) ;  /* 0x0000000000081947 */ /* 0x002fea0003800000 */
[----:B------:R-:W1:Y:S02]  /*aa10*/  SYNCS.PHASECHK.TRANS64.TRYWAIT P1, [R0+URZ+0x31c30], R5 ;  /* 0x031c3005000075a7 */ /* 0x000e64000802017f */
[----:B-1----:R-:W-:Y:S05]  /*aa20*/  @!P1 BRA `(.L_x_8674) ;  /* 0x0000012000449947 */ /* 0x002fea0003800000 */
.L_x_8673:
[----:B------:R-:W3:Y:S01]  /*aa30*/  LDL R4, [R1+0x54] ;  /* 0x0000540001047983 */ /* 0x000ee20000100800 */
[----:B--2---:R-:W-:Y:S01]  /*aa40*/  LOP3.LUT R2, R3, 0x10000, RZ, 0xfc, !PT ;  /* 0x0001000003027812 */ /* 0x004fe200078efcff */
[----:B------:R-:W-:Y:S01]  /*aa50*/  IMAD.MOV.U32 R15, RZ, RZ, -0x7fffffe0 ;  /* 0x80000020ff0f7424 */ /* 0x000fe200078e00ff */
[----:B------:R-:W-:Y:S01]  /*aa60*/  MOV R3, 0x80000020 ;  /* 0x8000002000037802 */ /* 0x000fe20000000f00 */
[----:B------:R-:W-:Y:S05]  /*aa70*/  WARPSYNC.ALL ;  /* 0x0000000000007948 */ /* 0x000fea0003800000 */
[----:B------:R-:W-:Y:S01]  /*aa80*/  R2UR UR7, R15 ;  /* 0x000000000f0772ca */ /* 0x000fe200000e0000 */
[----:B------:R-:W2:Y:S01]  /*aa90*/  LDL R98, [R1+0x98] ;  /* 0x0000980001627983 */ /* 0x000ea20000100800 */
[----:B------:R-:W-:-:S02]  /*aaa0*/  R2UR UR4, R2 ;  /* 0x00000000020472ca */ /* 0x000fc400000e0000 */
[C---:B------:R-:W-:Y:S01]  /*aab0*/  R2UR UR5, R3.reuse ;  /* 0x00000000030572ca */ /* 0x040fe200000e0000 */
[----:B------:R-:W-:Y:S01]  /*aac0*/  WARPGROUP.ARRIVE ;  /* 0x00000000000079c5 */ /* 0x000fe20000000000 */
[----:B01----:R-:W-:Y:S02]  /*aad0*/  IMAD.MOV.U32 R5, RZ, RZ, -0x7fffffe0 ;  /* 0x80000020ff057424 */ /* 0x003fe400078e00ff */
[----:B------:R-:W-:Y:S01]  /*aae0*/  IMAD.MOV.U32 R7, RZ, RZ, -0x7fffffe0 ;  /* 0x80000020ff077424 */ /* 0x000fe200078e00ff */
[C---:B------:R-:W-:Y:S02]  /*aaf0*/  R2UR UR8, R2.reuse ;  /* 0x00000000020872ca */ /* 0x040fe400000e0000 */
[----:B------:R-:W-:Y:S02]  /*ab00*/  R2UR UR9, R3 ;  /* 0x00000000030972ca */ /* 0x000fe400000e0000 */
[----:B------:R-:W-:Y:S02]  /*ab10*/  R2UR UR11, R7 ;  /* 0x00000000070b72ca */ /* 0x000fe400000e0000 */
[----:B------:R-:W-:-:S02]  /*ab20*/  R2UR UR12, R2 ;  /* 0x00000000020c72ca */ /* 0x000fc400000e0000 */
[C---:B------:R-:W-:Y:S01]  /*ab30*/  R2UR UR13, R3.reuse ;  /* 0x00000000030d72ca */ /* 0x040fe200000e0000 */
[----:B------:R-:W-:Y:S01]  /*ab40*/  IMAD.MOV.U32 R9, RZ, RZ, -0x7fffffe0 ;  /* 0x80000020ff097424 */ /* 0x000fe200078e00ff */
[----:B------:R-:W-:Y:S02]  /*ab50*/  R2UR UR16, R2 ;  /* 0x00000000021072ca */ /* 0x000fe400000e0000 */
[----:B------:R-:W-:Y:S02]  /*ab60*/  R2UR UR17, R3 ;  /* 0x00000000031172ca */ /* 0x000fe400000e0000 */
[----:B------:R-:W-:Y:S01]  /*ab70*/  R2UR UR19, R9 ;  /* 0x00000000091372ca */ /* 0x000fe200000e0000 */
[----:B---3--:R-:W-:-:S05]  /*ab80*/  IMAD R14, R146, 0x6c0, R4 ;  /* 0x000006c0920e7824 */ /* 0x008fca00078e0204 */
[----:B------:R-:W-:-:S13]  /*ab90*/  R2UR UR6, R14 ;  /* 0x000000000e0672ca */ /* 0x000fda00000e0000 */
[----:B------:R-:W-:Y:S01]  /*aba0*/  HGMMA.64x16x16.F32 R88, gdesc[UR4], RZ, !UPT, gsb0 ;  /* 0x00200000045879f0 */ /* 0x000fe2000c0008ff */
[----:B------:R-:W-:Y:S01]  /*abb0*/  VIADD R4, R14, 0x40 ;  /* 0x000000400e047836 */ /* 0x000fe20000000000 */
[----:B------:R-:W-:Y:S02]  /*abc0*/  R2UR UR7, R5 ;  /* 0x00000000050772ca */ /* 0x000fe400000e0000 */
[----:B------:R-:W-:Y:S02]  /*abd0*/  R2UR UR4, R2 ;  /* 0x00000000020472ca */ /* 0x000fe400000e0000 */
[----:B------:R-:W-:Y:S02]  /*abe0*/  R2UR UR6, R4 ;  /* 0x00000000040672ca */ /* 0x000fe400000e0000 */
[----:B------:R-:W-:Y:S01]  /*abf0*/  R2UR UR5, R3 ;  /* 0x00000000030572ca */ /* 0x000fe200000e0000 */
[----:B------:R-:W-:Y:S02]  /*ac00*/  WARPGROUP.DEPBAR.LE gsb0, 0x0 ;  /* 0x00008000000079c5 */ /* 0x000fe40000010000 */
[----:B------:R-:W-:-:S10]  /*ac10*/  WARPGROUP.ARRIVE ;  /* 0x00000000000079c5 */ /* 0x000fd40000000000 */
[----:B------:R-:W-:Y:S01]  /*ac20*/  HGMMA.64x16x16.F32 R80, gdesc[UR4], RZ, !UPT, gsb0 ;  /* 0x00200000045079f0 */ /* 0x000fe2000c0008ff */
[----:B------:R-:W-:-:S05]  /*ac30*/  VIADD R6, R14, 0x80 ;  /* 0x000000800e067836 */ /* 0x000fca0000000000 */
[----:B------:R-:W-:Y:S01]  /*ac40*/  R2UR UR10, R6 ;  /* 0x00000000060a72ca */ /* 0x000fe200000e0000 */
[----:B------:R-:W-:Y:S02]  /*ac50*/  WARPGROUP.DEPBAR.LE gsb0, 0x0 ;  /* 0x00008000000079c5 */ /* 0x000fe40000010000 */
[----:B------:R-:W-:-:S10]  /*ac60*/  WARPGROUP.ARRIVE ;  /* 0x00000000000079c5 */ /* 0x000fd40000000000 */
[----:B------:R-:W-:Y:S01]  /*ac70*/  HGMMA.64x16x16.F32 R72, gdesc[UR8], RZ, !UPT, gsb0 ;  /* 0x00200000084879f0 */ /* 0x000fe2000c0008ff */
[----:B------:R-:W-:Y:S01]  /*ac80*/  VIADD R4, R14, 0xc0 ;  /* 0x000000c00e047836 */ /* 0x000fe20000000000 */
[----:B------:R-:W-:-:S04]  /*ac90*/  MOV R5, 0x80000020 ;  /* 0x8000002000057802 */ /* 0x000fc80000000f00 */
[----:B------:R-:W-:Y:S02]  /*aca0*/  R2UR UR14, R4 ;  /* 0x00000000040e72ca */ /* 0x000fe400000e0000 */
[----:B------:R-:W-:Y:S01]  /*acb0*/  R2UR UR15, R5 ;  /* 0x00000000050f72ca */ /* 0x000fe200000e0000 */
[----:B------:R-:W-:Y:S02]  /*acc0*/  WARPGROUP.DEPBAR.LE gsb0, 0x0 ;  /* 0x00008000000079c5 */ /* 0x000fe40000010000 */
[----:B-----5:R-:W-:-:S10]  /*acd0*/  WARPGROUP.ARRIVE ;  /* 0x00000000000079c5 */ /* 0x020fd40000000000 */
[----:B------:R-:W-:Y:S01]  /*ace0*/  HGMMA.64x16x16.F32 R64, gdesc[UR12], RZ, !UPT, gsb0 ;  /* 0x002000000c4079f0 */ /* 0x000fe2000c0008ff */
[----:B------:R-:W-:-:S05]  /*acf0*/  VIADD R8, R14, 0x100 ;  /* 0x000001000e087836 */ /* 0x000fca0000000000 */
[----:B------:R-:W-:Y:S01]  /*ad00*/  R2UR UR18, R8 ;  /* 0x00000000081272ca */ /* 0x000fe200000e0000 */
[----:B------:R-:W-:Y:S02]  /*ad10*/  WARPGROUP.DEPBAR.LE gsb0, 0x0 ;  /* 0x00008000000079c5 */ /* 0x000fe40000010000 */
[----:B------:R-:W-:-:S10]  /*ad20*/  WARPGROUP.ARRIVE ;  /* 0x00000000000079c5 */ /* 0x000fd40000000000 */
[----:B------:R-:W-:Y:S01]  /*ad30*/  HGMMA.64x16x16.F32 R56, gdesc[UR16], RZ, !UPT, gsb0 ;  /* 0x00200000103879f0 */ /* 0x000fe2000c0008ff */
[----:B------:R-:W-:Y:S02]  /*ad40*/  VIADD R6, R14, 0x140 ;  /* 0x000001400e067836 */ /* 0x000fe40000000000 */
[----:B------:R-:W-:Y:S01]  /*ad50*/  IMAD.MOV.U32 R7, RZ, RZ, -0x7fffffe0 ;  /* 0x80000020ff077424 */ /* 0x000fe200078e00ff */
[----:B------:R-:W-:Y:S02]  /*ad60*/  R2UR UR20, R2 ;  /* 0x00000000021472ca */ /* 0x000fe400000e0000 */
[----:B------:R-:W-:Y:S02]  /*ad70*/  R2UR UR22, R6 ;  /* 0x00000000061672ca */ /* 0x000fe400000e0000 */
[----:B------:R-:W-:Y:S02]  /*ad80*/  R2UR UR23, R7 ;  /* 0x00000000071772ca */ /* 0x000fe400000e0000 */
[----:B------:R-:W-:Y:S01]  /*ad90*/  R2UR UR21, R3 ;  /* 0x00000000031572ca */ /* 0x000fe200000e0000 */
[----:B------:R-:W-:-:S02]  /*ada0*/  WARPGROUP.DEPBAR.LE gsb0, 0x0 ;  /* 0x00008000000079c5 */ /* 0x000fc40000010000 */
        /* <DEDUP_REMOVED lines=11> */
[----:B------:R-:W-:Y:S01]  /*ae60*/  VIADD R6, R14, 0x1c0 ;  /* 0x000001c00e067836 */ /* 0x000fe20000000000 */
[----:B------:R-:W-:Y:S02]  /*ae70*/  MOV R7, 0x80000020 ;  /* 0x8000002000077802 */ /* 0x000fe40000000f00 */
        /* <DEDUP_REMOVED lines=17> */
[----:B------:R-:W-:Y:S02]  /*af90*/  IMAD.MOV.U32 R5, RZ, RZ, -0x7fffffe0 ;  /* 0x80000020ff057424 */ /* 0x000fe400078e00ff */
[----:B------:R-:W-:Y:S02]  /*afa0*/  VIADD R8, R2, 0x2 ;  /* 0x0000000202087836 */ /* 0x000fe40000000000 */
[----:B------:R-:W-:Y:S01]  /*afb0*/  IMAD.MOV.U32 R9, RZ, RZ, -0x7fffffe0 ;  /* 0x80000020ff097424 */ /* 0x000fe200078e00ff */
[----:B------:R-:W-:Y:S02]  /*afc0*/  R2UR UR38, R4 ;  /* 0x00000000042672ca */ /* 0x000fe400000e0000 */
[----:B------:R-:W-:-:S02]  /*afd0*/  R2UR UR39, R5 ;  /* 0x00000000052772ca */ /* 0x000fc400000e0000 */
[----:B------:R-:W-:Y:S02]  /*afe0*/  R2UR UR36, R8 ;  /* 0x00000000082472ca */ /* 0x000fe400000e0000 */
[----:B------:R-:W-:Y:S01]  /*aff0*/  R2UR UR37, R9 ;  /* 0x00000000092572ca */ /* 0x000fe200000e0000 */
[----:B------:R-:W-:Y:S02]  /*b000*/  WARPGROUP.DEPBAR.LE gsb0, 0x0 ;  /* 0x00008000000079c5 */ /* 0x000fe40000010000 */
[----:B------:R-:W-:-:S10]  /*b010*/  WARPGROUP.ARRIVE ;  /* 0x00000000000079c5 */ /* 0x000fd40000000000 */
[----:B------:R-:W-:Y:S01]  /*b020*/  HGMMA.64x16x16.F32 R88, gdesc[UR36], R88, gsb0 ;  /* 0x00200000245879f0 */ /* 0x000fe20008000858 */
        /* <DEDUP_REMOVED lines=18> */
[----:B------:R-:W-:Y:S01]  /*b150*/  IMAD.MOV.U32 R7, RZ, RZ, -0x7fffffe0 ;  /* 0x80000020ff077424 */ /* 0x000fe200078e00ff */
[----:B------:R-:W-:Y:S02]  /*b160*/  IADD3 R6, R14, 0xc2, RZ ;  /* 0x000000c20e067810 */ /* 0x000fe40007ffe0ff */
        /* <DEDUP_REMOVED lines=52> */
[----:B------:R-:W-:Y:S01]  /*b4b0*/  VIADD R6, R14, 0x240 ;  /* 0x000002400e067836 */ /* 0x000fe20000000000 */
[----:B------:R-:W-:Y:S01]  /*b4c0*/  MOV R13, 0x80000020 ;  /* 0x80000020000d7802 */ /* 0x000fe20000000f00 */
[----:B------:R-:W-:Y:S02]  /*b4d0*/  IMAD.MOV.U32 R7, RZ, RZ, -0x7fffffe0 ;  /* 0x80000020ff077424 */ /* 0x000fe400078e00ff */
[----:B------:R-:W-:Y:S01]  /*b4e0*/  VIADD R12, R2, 0x300 ;  /* 0x00000300020c7836 */ /* 0x000fe20000000000 */
[----:B------:R-:W-:Y:S02]  /*b4f0*/  R2UR UR38, R6 ;  /* 0x00000000062672ca */ /* 0x000fe400000e0000 */
[----:B------:R-:W-:Y:S02]  /*b500*/  R2UR UR39, R7 ;  /* 0x00000000072772ca */ /* 0x000fe400000e0000 */
[----:B------:R-:W-:-:S02]  /*b510*/  R2UR UR36, R12 ;  /* 0x000000000c2472ca */ /* 0x000fc400000e0000 */
        /* <DEDUP_REMOVED lines=160> */
[----:B------:R-:W-:-:S03]  /*bf20*/  IMAD.MOV.U32 R7, RZ, RZ, -0x7fffffe0 ;  /* 0x80000020ff077424 */ /* 0x000fc600078e00ff */
[----:B------:R-:W-:Y:S01]  /*bf30*/  R2UR UR38, R6 ;  /* 0x00000000062672ca */ /* 0x000fe200000e0000 */
[----:B------:R-:W-:Y:S01]  /*bf40*/  VIADD R6, R2, 0x600 ;  /* 0x0000060002067836 */ /* 0x000fe20000000000 */
[----:B------:R-:W-:Y:S02]  /*bf50*/  R2UR UR39, R7 ;  /* 0x00000000072772ca */ /* 0x000fe400000e0000 */
[----:B------:R-:W-:Y:S02]  /*bf60*/  MOV R7, 0x80000020 ;  /* 0x8000002000077802 */ /* 0x000fe40000000f00 */
        /* <DEDUP_REMOVED lines=78> */
[----:B------:R-:W-:Y:S02]  /*c450*/  VIADD R4, R2, 0x602 ;  /* 0x0000060202047836 */ /* 0x000fe40000000000 */
[----:B------:R-:W-:Y:S02]  /*c460*/  IMAD.MOV.U32 R97, RZ, RZ, -0x7fffffe0 ;  /* 0x80000020ff617424 */ /* 0x000fe400078e00ff */
        /* <DEDUP_REMOVED lines=19> */
[----:B------:R-:W-:Y:S01]  /*c5a0*/  ULDC UR4, c[0x0][0x9d8] ;  /* 0x0002760000047ab9 */ /* 0x000fe20000000800 */
[----:B------:R-:W-:Y:S01]  /*c5b0*/  R2UR UR8, R4 ;  /* 0x00000000040872ca */ /* 0x000fe200000e0000 */
[----:B------:R-:W-:Y:S01]  /*c5c0*/  ULDC UR5, c[0x0][0x988] ;  /* 0x0002620000057ab9 */ /* 0x000fe20000000800 */
        /* <DEDUP_REMOVED lines=42> */
[----:B--2---:R-:W-:Y:S02]  /*c870*/  IMAD.IADD R21, R98, 0x1, R108 ;  /* 0x0000000162157824 */ /* 0x004fe400078e026c */
[----:B------:R-:W-:Y:S01]  /*c880*/  VIADD R20, R14, 0x642 ;  /* 0x000006420e147836 */ /* 0x000fe20000000000 */
[----:B------:R-:W-:Y:S01]  /*c890*/  R2UR UR8, R4 ;  /* 0x00000000040872ca */ /* 0x000fe200000e0000 */
[----:B------:R-:W-:Y:S01]  /*c8a0*/  FMUL.FTZ R15, R88, UR4 ;  /* 0x00000004580f7c20 */ /* 0x000fe20008410000 */
[----:B------:R-:W-:Y:S02]  /*c8b0*/  R2UR UR9, R5 ;  /* 0x00000000050972ca */ /* 0x000fe400000e0000 */
        /* <DEDUP_REMOVED lines=9> */
[----:B------:R-:W-:Y:S08]  /*c950*/  MUFU.TANH R15, R15 ;  /* 0x0000000f000f7308 */ /* 0x000ff00000002400 */
[----:B------:R-:W-:Y:S01]  /*c960*/  MUFU.TANH R92, R92 ;  /* 0x0000005c005c7308 */ /* 0x000fe20000002400 */
[----:B------:R-:W-:-:S02]  /*c970*/  WARPGROUP.DEPBAR.LE gsb0, 0x0 ;  /* 0x00008000000079c5 */ /* 0x000fc40000010000 */
[----:B------:R-:W-:Y:S01]  /*c980*/  FMUL.FTZ R98, R40, UR4 ;  /* 0x0000000428627c20 */ /* 0x000fe20008410000 */
[----:B------:R-:W-:Y:S02]  /*c990*/  VIADD R40, R14, 0x682 ;  /* 0x000006820e287836 */ /* 0x000fe40000000000 */
[----:B------:R-:W-:Y:S02]  /*c9a0*/  IMAD R14, R112, -0x90, R21 ;  /* 0xffffff70700e7824 */ /* 0x000fe400078e0215 */
[----:B------:R-:W-:-:S05]  /*c9b0*/  IMAD.MOV.U32 R21, RZ, RZ, -0x7fffffe0 ;  /* 0x80000020ff157424 */ /* 0x000fca00078e00ff */
[----:B------:R-:W-:Y:S01]  /*c9c0*/  R2UR UR11, R21 ;  /* 0x00000000150b72ca */ /* 0x000fe200000e0000 */
[----:B------:R-:W-:Y:S01]  /*c9d0*/  WARPGROUP.ARRIVE ;  /* 0x00000000000079c5 */ /* 0x000fe20000000000 */
[----:B------:R-:W0:Y:S01]  /*c9e0*/  MUFU.TANH R94, R94 ;  /* 0x0000005e005e7308 */ /* 0x000e220000002400 */
[----:B------:R-:W-:-:S07]  /*c9f0*/  FMUL.FTZ R80, R80, UR4 ;  /* 0x0000000450507c20 */ /* 0x000fce0008410000 */
[----:B------:R-:W1:Y:S03]  /*ca00*/  MUFU.TANH R88, R88 ;  /* 0x0000005800587308 */ /* 0x000e660000002400 */
[----:B------:R-:W-:Y:S05]  /*ca10*/  HGMMA.64x16x16.F32 R32, gdesc[UR8], R32, gsb0 ;  /* 0x00200000082079f0 */ /* 0x000fea0008000820 */
[----:B------:R-:W-:Y:S01]  /*ca20*/  MUFU.TANH R74, R74 ;  /* 0x0000004a004a7308 */ /* 0x000fe20000002400 */
[----:B------:R-:W-:-:S07]  /*ca30*/  FMUL.FTZ R81, R81, UR4 ;  /* 0x0000000451517c20 */ /* 0x000fce0008410000 */
[----:B------:R-:W2:Y:S01]  /*ca40*/  MUFU.TANH R91, R91 ;  /* 0x0000005b005b7308 */ /* 0x000ea20000002400 */
[----:B------:R-:W-:Y:S01]  /*ca50*/  FMUL.FTZ R97, R55, UR4 ;  /* 0x0000000437617c20 */ /* 0x000fe20008410000 */
[C---:B------:R-:W-:Y:S01]  /*ca60*/  ISETP.GT.AND P3, PT, R14.reuse, 0x9, PT ;  /* 0x000000090e00780c */ /* 0x040fe20003f64270 */
[----:B------:R-:W-:Y:S01]  /*ca70*/  FMUL.FTZ R55, R41, UR4 ;  /* 0x0000000429377c20 */ /* 0x000fe20008410000 */
[----:B------:R-:W-:Y:S01]  /*ca80*/  IMAD.MOV.U32 R41, RZ, RZ, -0x7fffffe0 ;  /* 0x80000020ff297424 */ /* 0x000fe200078e00ff */
[----:B------:R-:W-:-:S03]  /*ca90*/  ISETP.GT.AND P5, PT, R14, RZ, PT ;  /* 0x000000ff0e00720c */ /* 0x000fc60003fa4270 */
[----:B------:R-:W3:Y:S01]  /*caa0*/  MUFU.TANH R89, R89 ;  /* 0x0000005900597308 */ /* 0x000ee20000002400 */
[----:B------:R-:W-:Y:S01]  /*cab0*/  ISETP.GT.AND P1, PT, R14, 0x1, PT ;  /* 0x000000010e00780c */ /* 0x000fe20003f24270 */
[----:B------:R-:W-:Y:S01]  /*cac0*/  FMUL.FTZ R84, R84, UR4 ;  /* 0x0000000454547c20 */ /* 0x000fe20008410000 */
[----:B------:R-:W-:Y:S01]  /*cad0*/  FMUL.FTZ R95, R53, UR4 ;  /* 0x00000004355f7c20 */ /* 0x000fe20008410000 */
[----:B------:R-:W-:Y:S01]  /*cae0*/  FMUL.FTZ R53, R42, UR4 ;  /* 0x000000042a357c20 */ /* 0x000fe20008410000 */
[----:B0-----:R-:W-:-:S03]  /*caf0*/  FSEL R94, R94, -INF , P3 ;  /* 0xff8000005e5e7808 */ /* 0x001fc60001800000 */
[----:B------:R-:W0:Y:S01]  /*cb00*/  MUFU.TANH R80, R80 ;  /* 0x0000005000507308 */ /* 0x000e220000002400 */
[----:B------:R-:W-:Y:S02]  /*cb10*/  FSEL R92, R92, -INF , P3 ;  /* 0xff8000005c5c7808 */ /* 0x000fe40001800000 */
[C---:B------:R-:W-:Y:S01]  /*cb20*/  ISETP.GT.AND P3, PT, R14.reuse, 0x20, PT ;  /* 0x000000200e00780c */ /* 0x040fe20003f64270 */
[----:B------:R-:W-:Y:S01]  /*cb30*/  FMUL.FTZ R85, R85, UR4 ;  /* 0x0000000455557c20 */ /* 0x000fe20008410000 */
[----:B------:R-:W-:-:S03]  /*cb40*/  ISETP.GT.AND P2, PT, R14, 0x8, PT ;  /* 0x000000080e00780c */ /* 0x000fc60003f44270 */
[----:B------:R-:W4:Y:S01]  /*cb50*/  MUFU.TANH R90, R90 ;  /* 0x0000005a005a7308 */ /* 0x000f220000002400 */
[----:B------:R-:W-:Y:S02]  /*cb60*/  FSEL R21, R15, -INF , P5 ;  /* 0xff8000000f157808 */ /* 0x000fe40002800000 */
[----:B-1----:R-:W-:Y:S02]  /*cb70*/  FSEL R88, R88, -INF , P1 ;  /* 0xff80000058587808 */ /* 0x002fe40000800000 */
[----:B------:R-:W-:-:S03]  /*cb80*/  R2UR UR15, R41 ;  /* 0x00000000290f72ca */ /* 0x000fc600000e0000 */
[----:B------:R-:W1:Y:S01]  /*cb90*/  MUFU.TANH R81, R81 ;  /* 0x0000005100517308 */ /* 0x000e620000002400 */
[----:B------:R-:W-:Y:S01]  /*cba0*/  FMUL.FTZ R82, R82, UR4 ;  /* 0x0000000452527c20 */ /* 0x000fe20008410000 */
[----:B--2---:R-:W-:Y:S01]  /*cbb0*/  FSEL R91, R91, -INF , P2 ;  /* 0xff8000005b5b7808 */ /* 0x004fe20001000000 */
[----:B------:R-:W-:Y:S01]  /*cbc0*/  FMUL.FTZ R72, R72, UR4 ;  /* 0x0000000448487c20 */ /* 0x000fe20008410000 */
[----:B------:R-:W-:-:S04]  /*cbd0*/  R2UR UR14, R40 ;  /* 0x00000000280e72ca */ /* 0x000fc800000e0000 */
[----:B------:R-:W2:Y:S01]  /*cbe0*/  MUFU.TANH R93, R93 ;  /* 0x0000005d005d7308 */ /* 0x000ea20000002400 */
[----:B------:R-:W-:Y:S01]  /*cbf0*/  FMUL.FTZ R83, R83, UR4 ;  /* 0x0000000453537c20 */ /* 0x000fe20008410000 */
[----:B------:R-:W-:-:S06]  /*cc00*/  ISETP.GT.AND P4, PT, R14, 0x10, PT ;  /* 0x000000100e00780c */ /* 0x000fcc0003f84270 */
[----:B------:R3:W-:Y:S01]  /*cc10*/  MUFU.TANH R41, R53 ;  /* 0x0000003500297308 */ /* 0x0007e20000002400 */
[----:B------:R-:W-:-:S07]  /*cc20*/  FMUL.FTZ R73, R73, UR4 ;  /* 0x0000000449497c20 */ /* 0x000fce0008410000 */
[----:B------:R-:W2:Y:S01]  /*cc30*/  MUFU.TANH R84, R84 ;  /* 0x0000005400547308 */ /* 0x000ea20000002400 */
[----:B---3--:R-:W-:Y:S02]  /*cc40*/  FSEL R53, R74, -INF , P3 ;  /* 0xff8000004a357808 */ /* 0x008fe40001800000 */
[----:B------:R-:W-:-:S05]  /*cc50*/  FMNMX.FTZ R74, R21, R88, !PT ;  /* 0x00000058154a7209 */ /* 0x000fca0007810000 */
[----:B------:R-:W3:Y:S01]  /*cc60*/  MUFU.TANH R85, R85 ;  /* 0x0000005500557308 */ /* 0x000ee20000002400 */
[----:B------:R-:W-:Y:S01]  /*cc70*/  FSEL R89, R89, -INF , P5 ;  /* 0xff80000059597808 */ /* 0x000fe20002800000 */
[----:B------:R-:W-:Y:S01]  /*cc80*/  FMUL.FTZ R86, R86, UR4 ;  /* 0x0000000456567c20 */ /* 0x000fe20008410000 */
[----:B------:R-:W-:-:S05]  /*cc90*/  ISETP.GT.AND P5, PT, R14, 0x11, PT ;  /* 0x000000110e00780c */ /* 0x000fca0003fa4270 */
[----:B------:R4:W-:Y:S01]  /*cca0*/  MUFU.TANH R40, R55 ;  /* 0x0000003700287308 */ /* 0x0009e20000002400 */
[----:B0-----:R-:W-:Y:S01]  /*ccb0*/  FSEL R80, R80, -INF , P4 ;  /* 0xff80000050507808 */ /* 0x001fe20002000000 */
[----:B------:R-:W-:Y:S01]  /*ccc0*/  FMUL.FTZ R76, R76, UR4 ;  /* 0x000000044c4c7c20 */ /* 0x000fe20008410000 */
[----:B----4-:R-:W-:-:S05]  /*ccd0*/  FMNMX.FTZ R55, R91, R74, !PT ;  /* 0x0000004a5b377209 */ /* 0x010fca0007810000 */
[----:B------:R-:W0:Y:S01]  /*cce0*/  MUFU.TANH R82, R82 ;  /* 0x0000005200527308 */ /* 0x000e220000002400 */
[----:B------:R-:W-:-:S07]  /*ccf0*/  FMNMX.FTZ R55, R92, R55, !PT ;  /* 0x000000375c377209 */ /* 0x000fce0007810000 */
[----:B------:R-:W4:Y:S01]  /*cd00*/  MUFU.TANH R72, R72 ;  /* 0x0000004800487308 */ /* 0x000f220000002400 */
[----:B------:R-:W-:Y:S01]  /*cd10*/  FSEL R90, R90, -INF , P1 ;  /* 0xff8000005a5a7808 */ /* 0x000fe20000800000 */
[----:B------:R-:W-:Y:S01]  /*cd20*/  FMUL.FTZ R87, R87, UR4 ;  /* 0x0000000457577c20 */ /* 0x000fe20008410000 */
[----:B------:R-:W-:Y:S01]  /*cd30*/  ISETP.GT.AND P1, PT, R14, 0x18, PT ;  /* 0x000000180e00780c */ /* 0x000fe20003f24270 */
[----:B------:R-:W-:Y:S01]  /*cd40*/  FMUL.FTZ R77, R77, UR4 ;  /* 0x000000044d4d7c20 */ /* 0x000fe20008410000 */
[----:B-1----:R-:W-:-:S03]  /*cd50*/  FSEL R81, R81, -INF , P5 ;  /* 0xff80000051517808 */ /* 0x002fc60002800000 */
[----:B------:R-:W1:Y:S01]  /*cd60*/  MUFU.TANH R83, R83 ;  /* 0x0000005300537308 */ /* 0x000e620000002400 */
[----:B------:R-:W-:Y:S02]  /*cd70*/  FMNMX.FTZ R74, R80, R55, !PT ;  /* 0x00000037504a7209 */ /* 0x000fe40007810000 */
[----:B--2---:R-:W-:-:S05]  /*cd80*/  FSEL R93, R93, -INF , P2 ;  /* 0xff8000005d5d7808 */ /* 0x004fca0001000000 */
[----:B------:R-:W2:Y:S01]  /*cd90*/  MUFU.TANH R73, R73 ;  /* 0x0000004900497308 */ /* 0x000ea20000002400 */
[----:B------:R-:W-:Y:S01]  /*cda0*/  ISETP.GT.AND P2, PT, R14, 0x19, PT ;  /* 0x000000190e00780c */ /* 0x000fe20003f44270 */
[----:B------:R-:W-:Y:S01]  /*cdb0*/  FMUL.FTZ R64, R64, UR4 ;  /* 0x0000000440407c20 */ /* 0x000fe20008410000 */
[----:B------:R-:W-:Y:S02]  /*cdc0*/  FSEL R84, R84, -INF , P1 ;  /* 0xff80000054547808 */ /* 0x000fe40000800000 */
[----:B------:R-:W-:-:S03]  /*cdd0*/  FMNMX.FTZ R55, R81, R74, !PT ;  /* 0x0000004a51377209 */ /* 0x000fc60007810000 */
[----:B------:R-:W2:Y:S01]  /*cde0*/  MUFU.TANH R86, R86 ;  /* 0x0000005600567308 */ /* 0x000ea20000002400 */
[----:B------:R-:W-:Y:S01]  /*cdf0*/  FMUL.FTZ R75, R75, UR4 ;  /* 0x000000044b4b7c20 */ /* 0x000fe20008410000 */
[----:B---3--:R-:W-:-:S06]  /*ce00*/  FSEL R85, R85, -INF , P2 ;  /* 0xff80000055557808 */ /* 0x008fcc0001000000 */
[----:B------:R-:W3:Y:S01]  /*ce10*/  MUFU.TANH R76, R76 ;  /* 0x0000004c004c7308 */ /* 0x000ee20000002400 */
[----:B------:R-:W-:Y:S01]  /*ce20*/  FMNMX.FTZ R74, R84, R55, !PT ;  /* 0x00000037544a7209 */ /* 0x000fe20007810000 */
[----:B------:R-:W-:Y:S01]  /*ce30*/  FMUL.FTZ R65, R65, UR4 ;  /* 0x0000000441417c20 */ /* 0x000fe20008410000 */
[----:B------:R-:W-:-:S05]  /*ce40*/  R2UR UR12, R4 ;  /* 0x00000000040c72ca */ /* 0x000fca00000e0000 */
[----:B------:R-:W3:Y:S01]  /*ce50*/  MUFU.TANH R87, R87 ;  /* 0x0000005700577308 */ /* 0x000ee20000002400 */
[----:B------:R-:W-:Y:S01]  /*ce60*/  R2UR UR13, R5 ;  /* 0x00000000050d72ca */ /* 0x000fe200000e0000 */
[----:B------:R-:W-:Y:S01]  /*ce70*/  FMUL.FTZ R78, R78, UR4 ;  /* 0x000000044e4e7c20 */ /* 0x000fe20008410000 */
[----:B0-----:R-:W-:-:S05]  /*ce80*/  FSEL R82, R82, -INF , P4 ;  /* 0xff80000052527808 */ /* 0x001fca0002000000 */
[----:B------:R-:W0:Y:S01]  /*ce90*/  MUFU.TANH R77, R77 ;  /* 0x0000004d004d7308 */ /* 0x000e220000002400 */
[----:B------:R-:W-:Y:S01]  /*cea0*/  ISETP.GT.AND P4, PT, R14, 0x21, PT ;  /* 0x000000210e00780c */ /* 0x000fe20003f84270 */
[----:B------:R-:W-:Y:S01]  /*ceb0*/  FMUL.FTZ R68, R68, UR4 ;  /* 0x0000000444447c20 */ /* 0x000fe20008410000 */
[----:B----4-:R-:W-:Y:S02]  /*cec0*/  FSEL R72, R72, -INF , P3 ;  /* 0xff80000048487808 */ /* 0x010fe40001800000 */
[----:B------:R-:W-:-:S03]  /*ced0*/  FMNMX.FTZ R55, R85, R74, !PT ;  /* 0x0000004a55377209 */ /* 0x000fc60007810000 */
[----:B------:R-:W4:Y:S01]  /*cee0*/  MUFU.TANH R64, R64 ;  /* 0x0000004000407308 */ /* 0x000f220000002400 */
[----:B-1----:R-:W-:Y:S01]  /*cef0*/  FSEL R83, R83, -INF , P5 ;  /* 0xff80000053537808 */ /* 0x002fe20002800000 */
[----:B------:R-:W-:Y:S01]  /*cf00*/  FMUL.FTZ R79, R79, UR4 ;  /* 0x000000044f4f7c20 */ /* 0x000fe20008410000 */
[----:B------:R-:W-:Y:S02]  /*cf10*/  WARPGROUP.DEPBAR.LE gsb0, 0x0 ;  /* 0x00008000000079c5 */ /* 0x000fe40000010000 */
[----:B------:R-:W-:-:S03]  /*cf20*/  ISETP.GT.AND P5, PT, R14, 0x28, PT ;  /* 0x000000280e00780c */ /* 0x000fc60003fa4270 */
[----:B------:R-:W1:Y:S01]  /*cf30*/  MUFU.TANH R75, R75 ;  /* 0x0000004b004b7308 */ /* 0x000e620000002400 */
[----:B--2---:R-:W-:Y:S01]  /*cf40*/  FSEL R73, R73, -INF , P4 ;  /* 0xff80000049497808 */ /* 0x004fe20002000000 */
[----:B------:R-:W-:Y:S01]  /*cf50*/  FMUL.FTZ R69, R69, UR4 ;  /* 0x0000000445457c20 */ /* 0x000fe20008410000 */
[----:B------:R-:W-:Y:S01]  /*cf60*/  FMNMX.FTZ R74, R72, R55, !PT ;  /* 0x00000037484a7209 */ /* 0x000fe20007810000 */
[----:B------:R-:W-:-:S04]  /*cf70*/  WARPGROUP.ARRIVE ;  /* 0x00000000000079c5 */ /* 0x000fc80000000000 */
[----:B------:R-:W2:Y:S01]  /*cf80*/  MUFU.TANH R65, R65 ;  /* 0x0000004100417308 */ /* 0x000ea20000002400 */
[----:B------:R-:W-:Y:S01]  /*cf90*/  FSEL R86, R86, -INF , P1 ;  /* 0xff80000056567808 */ /* 0x000fe20000800000 */
[----:B------:R-:W-:Y:S01]  /*cfa0*/  FMUL.FTZ R66, R66, UR4 ;  /* 0x0000000442427c20 */ /* 0x000fe20008410000 */
[----:B------:R-:W-:Y:S01]  /*cfb0*/  ISETP.GT.AND P1, PT, R14, 0x29, PT ;  /* 0x000000290e00780c */ /* 0x000fe20003f24270 */
[----:B------:R-:W-:Y:S01]  /*cfc0*/  FMUL.FTZ R56, R56, UR4 ;  /* 0x0000000438387c20 */ /* 0x000fe20008410000 */
[----:B---3--:R-:W-:Y:S01]  /*cfd0*/  FSEL R76, R76, -INF , P5 ;  /* 0xff8000004c4c7808 */ /* 0x008fe20002800000 */
[----:B------:R-:W-:Y:S02]  /*cfe0*/  HGMMA.64x16x16.F32 R24, gdesc[UR12], R24, gsb0 ;  /* 0x002000000c1879f0 */ /* 0x000fe40008000818 */
[----:B------:R-:W3:Y:S01]  /*cff0*/  MUFU.TANH R78, R78 ;  /* 0x0000004e004e7308 */ /* 0x000ee20000002400 */
[----:B------:R-:W-:Y:S01]  /*d000*/  FMNMX.FTZ R55, R73, R74, !PT ;  /* 0x0000004a49377209 */ /* 0x000fe20007810000 */
[----:B------:R-:W-:Y:S01]  /*d010*/  FMUL.FTZ R67, R67, UR4 ;  /* 0x0000000443437c20 */ /* 0x000fe20008410000 */
[----:B------:R-:W-:-:S05]  /*d020*/  FSEL R87, R87, -INF , P2 ;  /* 0xff80000057577808 */ /* 0x000fca0001000000 */
[----:B------:R-:W3:Y:S01]  /*d030*/  MUFU.TANH R68, R68 ;  /* 0x0000004400447308 */ /* 0x000ee20000002400 */
[----:B------:R-:W-:Y:S01]  /*d040*/  ISETP.GT.AND P2, PT, R14, 0x30, PT ;  /* 0x000000300e00780c */ /* 0x000fe20003f44270 */
[----:B------:R-:W-:Y:S01]  /*d050*/  FMUL.FTZ R57, R57, UR4 ;  /* 0x0000000439397c20 */ /* 0x000fe20008410000 */
[----:B0-----:R-:W-:Y:S02]  /*d060*/  FSEL R77, R77, -INF , P1 ;  /* 0xff8000004d4d7808 */ /* 0x001fe40000800000 */
[----:B------:R-:W-:-:S03]  /*d070*/  FMNMX.FTZ R74, R76, R55, !PT ;  /* 0x000000374c4a7209 */ /* 0x000fc60007810000 */
[----:B------:R-:W0:Y:S01]  /*d080*/  MUFU.TANH R79, R79 ;  /* 0x0000004f004f7308 */ /* 0x000e220000002400 */
[----:B------:R-:W-:Y:S01]  /*d090*/  FMUL.FTZ R70, R70, UR4 ;  /* 0x0000000446467c20 */ /* 0x000fe20008410000 */
[----:B------:R-:W-:-:S06]  /*d0a0*/  ISETP.GT.AND P3, PT, R14, 0x31, PT ;  /* 0x000000310e00780c */ /* 0x000fcc0003f64270 */
[----:B------:R-:W0:Y:S01]  /*d0b0*/  MUFU.TANH R69, R69 ;  /* 0x0000004500457308 */ /* 0x000e220000002400 */
[----:B----4-:R-:W-:Y:S01]  /*d0c0*/  FSEL R64, R64, -INF , P2 ;  /* 0xff80000040407808 */ /* 0x010fe20001000000 */
[----:B------:R-:W-:Y:S01]  /*d0d0*/  FMUL.FTZ R60, R60, UR4 ;  /* 0x000000043c3c7c20 */ /* 0x000fe20008410000 */
[----:B------:R-:W-:-:S05]  /*d0e0*/  FMNMX.FTZ R55, R77, R74, !PT ;  /* 0x0000004a4d377209 */ /* 0x000fca0007810000 */
[----:B------:R-:W4:Y:S01]  /*d0f0*/  MUFU.TANH R66, R66 ;  /* 0x0000004200427308 */ /* 0x000f220000002400 */
[----:B-1----:R-:W-:Y:S01]  /*d100*/  FSEL R75, R75, -INF , P4 ;  /* 0xff8000004b4b7808 */ /* 0x002fe20002000000 */
[----:B------:R-:W-:Y:S01]  /*d110*/  FMUL.FTZ R71, R71, UR4 ;  /* 0x0000000447477c20 */ /* 0x000fe20008410000 */
[----:B------:R-:W-:-:S05]  /*d120*/  ISETP.GT.AND P4, PT, R14, 0x38, PT ;  /* 0x000000380e00780c */ /* 0x000fca0003f84270 */
[----:B------:R-:W1:Y:S01]  /*d130*/  MUFU.TANH R56, R56 ;  /* 0x0000003800387308 */ /* 0x000e620000002400 */
[----:B--2---:R-:W-:Y:S01]  /*d140*/  FSEL R65, R65, -INF , P3 ;  /* 0xff80000041417808 */ /* 0x004fe20001800000 */
[----:B------:R-:W-:Y:S01]  /*d150*/  FMUL.FTZ R61, R61, UR4 ;  /* 0x000000043d3d7c20 */ /* 0x000fe20008410000 */
[----:B------:R-:W-:-:S05]  /*d160*/  FMNMX.FTZ R74, R64, R55, !PT ;  /* 0x00000037404a7209 */ /* 0x000fca0007810000 */
[----:B------:R-:W2:Y:S01]  /*d170*/  MUFU.TANH R67, R67 ;  /* 0x0000004300437308 */ /* 0x000ea20000002400 */
[----:B---3--:R-:W-:Y:S01]  /*d180*/  FSEL R78, R78, -INF , P5 ;  /* 0xff8000004e4e7808 */ /* 0x008fe20002800000 */
[----:B------:R-:W-:Y:S01]  /*d190*/  FMUL.FTZ R58, R58, UR4 ;  /* 0x000000043a3a7c20 */ /* 0x000fe20008410000 */
[----:B------:R-:W-:-:S05]  /*d1a0*/  ISETP.GT.AND P5, PT, R14, 0x39, PT ;  /* 0x000000390e00780c */ /* 0x000fca0003fa4270 */
[----:B------:R-:W3:Y:S01]  /*d1b0*/  MUFU.TANH R57, R57 ;  /* 0x0000003900397308 */ /* 0x000ee20000002400 */
[----:B------:R-:W-:Y:S01]  /*d1c0*/  FSEL R68, R68, -INF , P4 ;  /* 0xff80000044447808 */ /* 0x000fe20002000000 */
[----:B------:R-:W-:Y:S01]  /*d1d0*/  FMUL.FTZ R48, R48, UR4 ;  /* 0x0000000430307c20 */ /* 0x000fe20008410000 */
[----:B------:R-:W-:-:S05]  /*d1e0*/  FMNMX.FTZ R55, R65, R74, !PT ;  /* 0x0000004a41377209 */ /* 0x000fca0007810000 */
[----:B------:R-:W3:Y:S01]  /*d1f0*/  MUFU.TANH R70, R70 ;  /* 0x0000004600467308 */ /* 0x000ee20000002400 */
[----:B0-----:R-:W-:Y:S01]  /*d200*/  FSEL R79, R79, -INF , P1 ;  /* 0xff8000004f4f7808 */ /* 0x001fe20000800000 */
[----:B------:R-:W-:Y:S01]  /*d210*/  FMUL.FTZ R59, R59, UR4 ;  /* 0x000000043b3b7c20 */ /* 0x000fe20008410000 */
[----:B------:R-:W-:-:S05]  /*d220*/  ISETP.GT.AND P1, PT, R14, 0x40, PT ;  /* 0x000000400e00780c */ /* 0x000fca0003f24270 */
[----:B------:R-:W0:Y:S01]  /*d230*/  MUFU.TANH R60, R60 ;  /* 0x0000003c003c7308 */ /* 0x000e220000002400 */
[----:B------:R-:W-:Y:S01]  /*d240*/  FSEL R69, R69, -INF , P5 ;  /* 0xff80000045457808 */ /* 0x000fe20002800000 */
[----:B------:R-:W-:Y:S01]  /*d250*/  FMUL.FTZ R49, R49, UR4 ;  /* 0x0000000431317c20 */ /* 0x000fe20008410000 */
[----:B----4-:R-:W-:-:S05]  /*d260*/  FSEL R66, R66, -INF , P2 ;  /* 0xff80000042427808 */ /* 0x010fca0001000000 */
[----:B------:R-:W4:Y:S01]  /*d270*/  MUFU.TANH R71, R71 ;  /* 0x0000004700477308 */ /* 0x000f220000002400 */
[----:B------:R-:W-:Y:S01]  /*d280*/  FMUL.FTZ R62, R62, UR4 ;  /* 0x000000043e3e7c20 */ /* 0x000fe20008410000 */
[----:B------:R-:W-:-:S06]  /*d290*/  ISETP.GT.AND P2, PT, R14, 0x41, PT ;  /* 0x000000410e00780c */ /* 0x000fcc0003f44270 */
[----:B------:R2:W-:Y:S01]  /*d2a0*/  MUFU.TANH R42, R95 ;  /* 0x0000005f002a7308 */ /* 0x0005e20000002400 */
[----:B-1----:R-:W-:Y:S01]  /*d2b0*/  FSEL R56, R56, -INF , P1 ;  /* 0xff80000038387808 */ /* 0x002fe20000800000 */
[----:B------:R-:W-:-:S06]  /*d2c0*/  FMUL.FTZ R52, R52, UR4 ;  /* 0x0000000434347c20 */ /* 0x000fcc0008410000 */
[----:B------:R-:W1:Y:S01]  /*d2d0*/  MUFU.TANH R61, R61 ;  /* 0x0000003d003d7308 */ /* 0x000e620000002400 */
[----:B--2---:R-:W-:Y:S01]  /*d2e0*/  FMUL.FTZ R95, R34, UR4 ;  /* 0x00000004225f7c20 */ /* 0x004fe20008410000 */
[----:B------:R-:W-:-:S04]  /*d2f0*/  FMNMX.FTZ R34, R68, R55, !PT ;  /* 0x0000003744227209 */ /* 0x000fc80007810000 */
[----:B------:R-:W-:Y:S02]  /*d300*/  FMNMX.FTZ R55, R69, R34, !PT ;  /* 0x0000002245377209 */ /* 0x000fe40007810000 */
[----:B------:R-:W2:Y:S01]  /*d310*/  MUFU.TANH R58, R58 ;  /* 0x0000003a003a7308 */ /* 0x000ea20000002400 */
[----:B------:R-:W-:Y:S01]  /*d320*/  FSEL R67, R67, -INF , P3 ;  /* 0xff80000043437808 */ /* 0x000fe20001800000 */
[----:B------:R-:W-:Y:S01]  /*d330*/  FMUL.FTZ R63, R63, UR4 ;  /* 0x000000043f3f7c20 */ /* 0x000fe20008410000 */
[----:B------:R-:W-:-:S05]  /*d340*/  ISETP.GT.AND P3, PT, R14, 0x48, PT ;  /* 0x000000480e00780c */ /* 0x000fca0003f64270 */
[----:B------:R-:W2:Y:S01]  /*d350*/  MUFU.TANH R48, R48 ;  /* 0x0000003000307308 */ /* 0x000ea20000002400 */
[----:B---3--:R-:W-:Y:S02]  /*d360*/  FSEL R57, R57, -INF , P2 ;  /* 0xff80000039397808 */ /* 0x008fe40001000000 */
[----:B------:R-:W-:-:S05]  /*d370*/  FMNMX.FTZ R34, R56, R55, !PT ;  /* 0x0000003738227209 */ /* 0x000fca0007810000 */
[----:B------:R-:W3:Y:S01]  /*d380*/  MUFU.TANH R59, R59 ;  /* 0x0000003b003b7308 */ /* 0x000ee20000002400 */
[----:B------:R-:W-:Y:S01]  /*d390*/  FSEL R70, R70, -INF , P4 ;  /* 0xff80000046467808 */ /* 0x000fe20002000000 */
[----:B------:R-:W-:Y:S01]  /*d3a0*/  FMUL.FTZ R50, R50, UR4 ;  /* 0x0000000432327c20 */ /* 0x000fe20008410000 */
[----:B------:R-:W-:-:S05]  /*d3b0*/  ISETP.GT.AND P4, PT, R14, 0x49, PT ;  /* 0x000000490e00780c */ /* 0x000fca0003f84270 */
[----:B------:R-:W3:Y:S01]  /*d3c0*/  MUFU.TANH R49, R49 ;  /* 0x0000003100317308 */ /* 0x000ee20000002400 */
[----:B0-----:R-:W-:Y:S01]  /*d3d0*/  FSEL R60, R60, -INF , P3 ;  /* 0xff8000003c3c7808 */ /* 0x001fe20001800000 */
[----:B------:R-:W-:Y:S01]  /*d3e0*/  FMUL.FTZ R51, R51, UR4 ;  /* 0x0000000433337c20 */ /* 0x000fe20008410000 */
[----:B----4-:R-:W-:-:S05]  /*d3f0*/  FSEL R71, R71, -INF , P5 ;  /* 0xff80000047477808 */ /* 0x010fca0002800000 */
[----:B------:R-:W0:Y:S01]  /*d400*/  MUFU.TANH R62, R62 ;  /* 0x0000003e003e7308 */ /* 0x000e220000002400 */
[----:B------:R-:W-:Y:S02]  /*d410*/  ISETP.GT.AND P5, PT, R14, 0x50, PT ;  /* 0x000000500e00780c */ /* 0x000fe40003fa4270 */
[----:B-1----:R-:W-:-:S05]  /*d420*/  FSEL R61, R61, -INF , P4 ;  /* 0xff8000003d3d7808 */ /* 0x002fca0002000000 */
[----:B------:R-:W1:Y:S08]  /*d430*/  MUFU.TANH R52, R52 ;  /* 0x0000003400347308 */ /* 0x000e700000002400 */
[----:B------:R4:W-:Y:S01]  /*d440*/  MUFU.TANH R20, R97 ;  /* 0x0000006100147308 */ /* 0x0009e20000002400 */
[----:B--2---:R-:W-:Y:S01]  /*d450*/  FSEL R58, R58, -INF , P1 ;  /* 0xff8000003a3a7808 */ /* 0x004fe20000800000 */
[----:B------:R-:W-:Y:S01]  /*d460*/  FMUL.FTZ R55, R37, UR4 ;  /* 0x0000000425377c20 */ /* 0x000fe20008410000 */
[----:B----4-:R-:W-:-:S05]  /*d470*/  FMNMX.FTZ R97, R57, R34, !PT ;  /* 0x0000002239617209 */ /* 0x010fca0007810000 */
[----:B------:R-:W2:Y:S01]  /*d480*/  MUFU.TANH R63, R63 ;  /* 0x0000003f003f7308 */ /* 0x000ea20000002400 */
[----:B------:R-:W-:Y:S01]  /*d490*/  FMNMX.FTZ R34, R60, R97, !PT ;  /* 0x000000613c227209 */ /* 0x000fe20007810000 */
[----:B------:R-:W-:Y:S01]  /*d4a0*/  FMUL.FTZ R44, R44, UR4 ;  /* 0x000000042c2c7c20 */ /* 0x000fe20008410000 */
[----:B------:R-:W-:-:S05]  /*d4b0*/  ISETP.GT.AND P1, PT, R14, 0x51, PT ;  /* 0x000000510e00780c */ /* 0x000fca0003f24270 */
[----:B------:R-:W4:Y:S01]  /*d4c0*/  MUFU.TANH R50, R50 ;  /* 0x0000003200327308 */ /* 0x000f220000002400 */
[----:B------:R-:W-:Y:S02]  /*d4d0*/  FSEL R48, R48, -INF , P5 ;  /* 0xff80000030307808 */ /* 0x000fe40002800000 */
[----:B------:R-:W-:Y:S01]  /*d4e0*/  FMNMX.FTZ R37, R61, R34, !PT ;  /* 0x000000223d257209 */ /* 0x000fe20007810000 */
[----:B------:R-:W-:-:S04]  /*d4f0*/  FMUL.FTZ R96, R54, UR4 ;  /* 0x0000000436607c20 */ /* 0x000fc80008410000 */
[----:B------:R-:W4:Y:S01]  /*d500*/  MUFU.TANH R15, R98 ;  /* 0x00000062000f7308 */ /* 0x000f220000002400 */
[----:B---3--:R-:W-:Y:S01]  /*d510*/  FSEL R59, R59, -INF , P2 ;  /* 0xff8000003b3b7808 */ /* 0x008fe20001000000 */
[----:B------:R-:W-:Y:S01]  /*d520*/  FMUL.FTZ R54, R43, UR4 ;  /* 0x000000042b367c20 */ /* 0x000fe20008410000 */
[----:B------:R-:W-:Y:S01]  /*d530*/  ISETP.GT.AND P2, PT, R14, 0x58, PT ;  /* 0x000000580e00780c */ /* 0x000fe20003f44270 */
[----:B------:R-:W-:Y:S01]  /*d540*/  FMUL.FTZ R45, R45, UR4 ;  /* 0x000000042d2d7c20 */ /* 0x000fe20008410000 */
[----:B------:R-:W-:-:S03]  /*d550*/  FSEL R49, R49, -INF , P1 ;  /* 0xff80000031317808 */ /* 0x000fc60000800000 */
[----:B------:R-:W3:Y:S01]  /*d560*/  MUFU.TANH R51, R51 ;  /* 0x0000003300337308 */ /* 0x000ee20000002400 */
[----:B------:R-:W-:Y:S02]  /*d570*/  FMNMX.FTZ R34, R48, R37, !PT ;  /* 0x0000002530227209 */ /* 0x000fe40007810000 */
[----:B0-----:R-:W-:Y:S01]  /*d580*/  FSEL R62, R62, -INF , P3 ;  /* 0xff8000003e3e7808 */ /* 0x001fe20001800000 */
[----:B------:R-:W-:Y:S01]  /*d590*/  FMUL.FTZ R32, R32, UR4 ;  /* 0x0000000420207c20 */ /* 0x000fe20008410000 */
[----:B------:R-:W-:-:S03]  /*d5a0*/  ISETP.GT.AND P3, PT, R14, 0x59, PT ;  /* 0x000000590e00780c */ /* 0x000fc60003f64270 */
[----:B------:R-:W0:Y:S01]  /*d5b0*/  MUFU.TANH R43, R96 ;  /* 0x00000060002b7308 */ /* 0x000e220000002400 */
[----:B-1----:R-:W-:Y:S02]  /*d5c0*/  FSEL R52, R52, -INF , P2 ;  /* 0xff80000034347808 */ /* 0x002fe40001000000 */
[----:B------:R-:W-:-:S05]  /*d5d0*/  FMNMX.FTZ R37, R49, R34, !PT ;  /* 0x0000002231257209 */ /* 0x000fca0007810000 */
[----:B------:R-:W1:Y:S01]  /*d5e0*/  MUFU.TANH R44, R44 ;  /* 0x0000002c002c7308 */ /* 0x000e620000002400 */
[----:B--2---:R-:W-:Y:S01]  /*d5f0*/  FSEL R63, R63, -INF , P4 ;  /* 0xff8000003f3f7808 */ /* 0x004fe20002000000 */
[----:B------:R-:W-:Y:S01]  /*d600*/  FMUL.FTZ R33, R33, UR4 ;  /* 0x0000000421217c20 */ /* 0x000fe20008410000 */
[----:B------:R-:W-:Y:S02]  /*d610*/  ISETP.GT.AND P4, PT, R14, 0x60, PT ;  /* 0x000000600e00780c */ /* 0x000fe40003f84270 */
[----:B------:R-:W-:Y:S02]  /*d620*/  FSEL R42, R42, -INF , P3 ;  /* 0xff8000002a2a7808 */ /* 0x000fe40001800000 */
[----:B------:R-:W-:Y:S01]  /*d630*/  FMNMX.FTZ R37, R52, R37, !PT ;  /* 0x0000002534257209 */ /* 0x000fe20007810000 */
[----:B------:R-:W2:Y:S01]  /*d640*/  MUFU.TANH R45, R45 ;  /* 0x0000002d002d7308 */ /* 0x000ea20000002400 */
[----:B------:R-:W-:Y:S02]  /*d650*/  WARPGROUP.DEPBAR.LE gsb0, 0x0 ;  /* 0x00008000000079c5 */ /* 0x000fe40000010000 */
[----:B----4-:R-:W-:Y:S01]  /*d660*/  FSEL R50, R50, -INF , P5 ;  /* 0xff80000032327808 */ /* 0x010fe20002800000 */
[----:B------:R-:W-:Y:S01]  /*d670*/  FMUL.FTZ R34, R24, UR4 ;  /* 0x0000000418227c20 */ /* 0x000fe20008410000 */
[----:B------:R-:W-:Y:S01]  /*d680*/  FMUL.FTZ R46, R46, UR4 ;  /* 0x000000042e2e7c20 */ /* 0x000fe20008410000 */
[----:B------:R-:W-:Y:S01]  /*d690*/  FMUL.FTZ R47, R47, UR4 ;  /* 0x000000042f2f7c20 */ /* 0x000fe20008410000 */
[----:B------:R-:W-:Y:S01]  /*d6a0*/  ISETP.GT.AND P5, PT, R14, 0x61, PT ;  /* 0x000000610e00780c */ /* 0x000fe20003fa4270 */
[----:B------:R-:W-:Y:S01]  /*d6b0*/  MUFU.TANH R32, R32 ;  /* 0x0000002000207308 */ /* 0x000fe20000002400 */
[----:B------:R-:W-:Y:S01]  /*d6c0*/  FSEL R24, R15, -INF , P4 ;  /* 0xff8000000f187808 */ /* 0x000fe20002000000 */
[----:B------:R-:W-:Y:S01]  /*d6d0*/  FMUL.FTZ R74, R36, UR4 ;  /* 0x00000004244a7c20 */ /* 0x000fe20008410000 */
[----:B------:R-:W-:-:S02]  /*d6e0*/  FMNMX.FTZ R37, R42, R37, !PT ;  /* 0x000000252a257209 */ /* 0x000fc40007810000 */
[----:B---3--:R-:W-:-:S03]  /*d6f0*/  FSEL R51, R51, -INF , P1 ;  /* 0xff80000033337808 */ /* 0x008fc60000800000 */
[----:B------:R-:W3:Y:S01]  /*d700*/  MUFU.TANH R54, R54 ;  /* 0x0000003600367308 */ /* 0x000ee20000002400 */
[----:B------:R-:W-:Y:S02]  /*d710*/  ISETP.GT.AND P1, PT, R14, 0x68, PT ;  /* 0x000000680e00780c */ /* 0x000fe40003f24270 */
[----:B------:R-:W-:Y:S02]  /*d720*/  FSEL R40, R40, -INF , P5 ;  /* 0xff80000028287808 */ /* 0x000fe40002800000 */
[----:B------:R-:W-:-:S03]  /*d730*/  FMNMX.FTZ R37, R24, R37, !PT ;  /* 0x0000002518257209 */ /* 0x000fc60007810000 */
[----:B------:R-:W4:Y:S01]  /*d740*/  MUFU.TANH R33, R33 ;  /* 0x0000002100217308 */ /* 0x000f220000002400 */
[----:B0-----:R-:W-:Y:S02]  /*d750*/  FSEL R43, R43, -INF , P2 ;  /* 0xff8000002b2b7808 */ /* 0x001fe40001000000 */
[----:B------:R-:W-:Y:S02]  /*d760*/  ISETP.GT.AND P2, PT, R14, 0x69, PT ;  /* 0x000000690e00780c */ /* 0x000fe40003f44270 */
[----:B-1----:R-:W-:-:S03]  /*d770*/  FSEL R44, R44, -INF , P1 ;  /* 0xff8000002c2c7808 */ /* 0x002fc60000800000 */
[----:B------:R-:W0:Y:S01]  /*d780*/  MUFU.TANH R46, R46 ;  /* 0x0000002e002e7308 */ /* 0x000e220000002400 */
[----:B------:R-:W-:Y:S01]  /*d790*/  FMNMX.FTZ R37, R40, R37, !PT ;  /* 0x0000002528257209 */ /* 0x000fe20007810000 */
[----:B------:R-:W-:Y:S01]  /*d7a0*/  FMUL.FTZ R36, R38, UR4 ;  /* 0x0000000426247c20 */ /* 0x000fe20008410000 */
[----:B------:R-:W-:-:S05]  /*d7b0*/  FSEL R20, R20, -INF , P3 ;  /* 0xff80000014147808 */ /* 0x000fca0001800000 */
[----:B------:R-:W1:Y:S01]  /*d7c0*/  MUFU.TANH R47, R47 ;  /* 0x0000002f002f7308 */ /* 0x000e620000002400 */
[----:B------:R-:W-:Y:S01]  /*d7d0*/  FMUL.FTZ R35, R35, UR4 ;  /* 0x0000000423237c20 */ /* 0x000fe20008410000 */
[----:B------:R-:W-:-:S06]  /*d7e0*/  ISETP.GT.AND P3, PT, R14, 0x70, PT ;  /* 0x000000700e00780c */ /* 0x000fcc0003f64270 */
[----:B------:R-:W1:Y:S01]  /*d7f0*/  MUFU.TANH R74, R74 ;  /* 0x0000004a004a7308 */ /* 0x000e620000002400 */
[----:B--2---:R-:W-:Y:S01]  /*d800*/  FSEL R45, R45, -INF , P2 ;  /* 0xff8000002d2d7808 */ /* 0x004fe20001000000 */
[----:B------:R-:W-:Y:S01]  /*d810*/  FMUL.FTZ R25, R25, UR4 ;  /* 0x0000000419197c20 */ /* 0x000fe20008410000 */
[----:B------:R-:W-:-:S05]  /*d820*/  FMNMX.FTZ R38, R44, R37, !PT ;  /* 0x000000252c267209 */ /* 0x000fca0007810000 */
[----:B------:R-:W2:Y:S01]  /*d830*/  MUFU.TANH R55, R55 ;  /* 0x0000003700377308 */ /* 0x000ea20000002400 */
[----:B------:R-:W-:Y:S02]  /*d840*/  FSEL R41, R41, -INF , P4 ;  /* 0xff80000029297808 */ /* 0x000fe40002000000 */
[----:B------:R-:W-:Y:S02]  /*d850*/  ISETP.GT.AND P4, PT, R14, 0x71, PT ;  /* 0x000000710e00780c */ /* 0x000fe40003f84270 */
[----:B------:R-:W-:-:S03]  /*d860*/  FMNMX.FTZ R97, R45, R38, !PT ;  /* 0x000000262d617209 */ /* 0x000fc60007810000 */
[----:B------:R-:W2:Y:S01]  /*d870*/  MUFU.TANH R95, R95 ;  /* 0x0000005f005f7308 */ /* 0x000ea20000002400 */
[----:B---3--:R-:W-:Y:S01]  /*d880*/  FSEL R54, R54, -INF , P5 ;  /* 0xff80000036367808 */ /* 0x008fe20002800000 */
[----:B------:R-:W-:Y:S01]  /*d890*/  FMUL.FTZ R28, R28, UR4 ;  /* 0x000000041c1c7c20 */ /* 0x000fe20008410000 */
[----:B------:R-:W-:-:S05]  /*d8a0*/  ISETP.GT.AND P5, PT, R14, 0x78, PT ;  /* 0x000000780e00780c */ /* 0x000fca0003fa4270 */
[----:B------:R3:W2:Y:S01]  /*d8b0*/  MUFU.TANH R15, R34 ;  /* 0x00000022000f7308 */ /* 0x0006a20000002400 */
[----:B----4-:R-:W-:Y:S01]  /*d8c0*/  FSEL R33, R33, -INF , P4 ;  /* 0xff80000021217808 */ /* 0x010fe20002000000 */
[----:B------:R-:W-:Y:S01]  /*d8d0*/  FMUL.FTZ R96, R29, UR4 ;  /* 0x000000041d607c20 */ /* 0x000fe20008410000 */
[----:B---3--:R-:W-:-:S05]  /*d8e0*/  FSEL R34, R32, -INF , P3 ;  /* 0xff80000020227808 */ /* 0x008fca0001800000 */
[----:B------:R-:W3:Y:S01]  /*d8f0*/  MUFU.TANH R35, R35 ;  /* 0x0000002300237308 */ /* 0x000ee20000002400 */
[----:B------:R-:W-:-:S07]  /*d900*/  FMNMX.FTZ R32, R34, R97, !PT ;  /* 0x0000006122207209 */ /* 0x000fce0007810000 */
[----:B------:R-:W4:Y:S01]  /*d910*/  MUFU.TANH R25, R25 ;  /* 0x0000001900197308 */ /* 0x000f220000002400 */
[----:B0-----:R-:W-:Y:S02]  /*d920*/  FSEL R46, R46, -INF , P1 ;  /* 0xff8000002e2e7808 */ /* 0x001fe40000800000 */
[----:B-1----:R-:W-:Y:S02]  /*d930*/  FSEL R29, R47, -INF , P2 ;  /* 0xff8000002f1d7808 */ /* 0x002fe40001000000 */
[----:B------:R-:W-:-:S03]  /*d940*/  ISETP.GT.AND P1, PT, R14, 0x79, PT ;  /* 0x000000790e00780c */ /* 0x000fc60003f24270 */
[----:B------:R-:W0:Y:S01]  /*d950*/  MUFU.TANH R36, R36 ;  /* 0x0000002400247308 */ /* 0x000e220000002400 */
[----:B------:R-:W-:Y:S02]  /*d960*/  FSEL R74, R74, -INF , P5 ;  /* 0xff8000004a4a7808 */ /* 0x000fe40002800000 */
[----:B------:R-:W-:-:S05]  /*d970*/  FMNMX.FTZ R47, R33, R32, !PT ;  /* 0x00000020212f7209 */ /* 0x000fca0007810000 */
[----:B------:R3:W1:Y:S01]  /*d980*/  MUFU.TANH R37, R28 ;  /* 0x0000001c00257308 */ /* 0x0006620000002400 */
[----:B------:R-:W-:Y:S02]  /*d990*/  ISETP.GT.AND P2, PT, R14, 0x80, PT ;  /* 0x000000800e00780c */ /* 0x000fe40003f44270 */
[----:B--2---:R-:W-:Y:S02]  /*d9a0*/  FSEL R55, R55, -INF , P1 ;  /* 0xff80000037377808 */ /* 0x004fe40000800000 */
[----:B------:R-:W-:-:S03]  /*d9b0*/  FMNMX.FTZ R38, R74, R47, !PT ;  /* 0x0000002f4a267209 */ /* 0x000fc60007810000 */
[----:B------:R-:W2:Y:S01]  /*d9c0*/  MUFU.TANH R96, R96 ;  /* 0x0000006000607308 */ /* 0x000ea20000002400 */
[----:B------:R-:W-:Y:S02]  /*d9d0*/  FSEL R32, R95, -INF , P3 ;  /* 0xff8000005f207808 */ /* 0x000fe40001800000 */
[C---:B------:R-:W-:Y:S02]  /*d9e0*/  ISETP.GT.AND P3, PT, R14.reuse, 0x81, PT ;  /* 0x000000810e00780c */ /* 0x040fe40003f64270 */
[----:B------:R-:W-:Y:S02]  /*d9f0*/  FSEL R47, R15, -INF , P2 ;  /* 0xff8000000f2f7808 */ /* 0x000fe40001000000 */
[----:B------:R-:W-:Y:S02]  /*da00*/  FMNMX.FTZ R98, R55, R38, !PT ;  /* 0x0000002637627209 */ /* 0x000fe40007810000 */
[----:B---3--:R-:W-:Y:S02]  /*da10*/  FSEL R28, R35, -INF , P4 ;  /* 0xff800000231c7808 */ /* 0x008fe40002000000 */
[----:B------:R-:W-:-:S02]  /*da20*/  ISETP.GT.AND P4, PT, R14, 0x88, PT ;  /* 0x000000880e00780c */ /* 0x000fc40003f84270 */
[----:B----4-:R-:W-:Y:S02]  /*da30*/  FSEL R38, R25, -INF , P3 ;  /* 0xff80000019267808 */ /* 0x010fe40001800000 */
[----:B------:R-:W-:Y:S02]  /*da40*/  FMNMX.FTZ R15, R47, R98, !PT ;  /* 0x000000622f0f7209 */ /* 0x000fe40007810000 */
[----:B0-----:R-:W-:Y:S02]  /*da50*/  FSEL R25, R36, -INF , P5 ;  /* 0xff80000024197808 */ /* 0x001fe40002800000 */
[----:B------:R-:W-:Y:S02]  /*da60*/  ISETP.GT.AND P5, PT, R14, 0x89, PT ;  /* 0x000000890e00780c */ /* 0x000fe40003fa4270 */
[----:B-1----:R-:W-:Y:S02]  /*da70*/  FSEL R37, R37, -INF , P4 ;  /* 0xff80000025257808 */ /* 0x002fe40002000000 */
[----:B------:R-:W-:-:S02]  /*da80*/  FMNMX.FTZ R14, R38, R15, !PT ;  /* 0x0000000f260e7209 */ /* 0x000fc40007810000 */
[----:B--2---:R-:W-:Y:S02]  /*da90*/  FSEL R35, R96, -INF , P5 ;  /* 0xff80000060237808 */ /* 0x004fe40002800000 */
[----:B------:R-:W-:-:S04]  /*daa0*/  FMNMX.FTZ R14, R37, R14, !PT ;  /* 0x0000000e250e7209 */ /* 0x000fc80007810000 */
[----:B------:R-:W-:-:S05]  /*dab0*/  FMNMX.FTZ R95, R35, R14, !PT ;  /* 0x0000000e235f7209 */ /* 0x000fca0007810000 */
[----:B------:R-:W0:Y:S02]  /*dac0*/  SHFL.BFLY PT, R14, R95, 0x2, 0x1f ;  /* 0x0c401f005f0e7f89 */ /* 0x000e2400000e0000 */
[----:B0-----:R-:W-:-:S05]  /*dad0*/  FMNMX.FTZ R98, R95, R14, !PT ;  /* 0x0000000e5f627209 */ /* 0x001fca0007810000 */
[----:B------:R-:W0:Y:S01]  /*dae0*/  SHFL.BFLY PT, R15, R98, 0x1, 0x1f ;  /* 0x0c201f00620f7f89 */ /* 0x000e2200000e0000 */
[----:B------:R-:W-:Y:S01]  /*daf0*/  FMUL.FTZ R97, R26, UR4 ;  /* 0x000000041a617c20 */ /* 0x000fe20008410000 */
[----:B0-----:R-:W-:Y:S01]  /*db00*/  FMNMX.FTZ R14, R98, R15, !PT ;  /* 0x0000000f620e7209 */ /* 0x001fe20007810000 */
[----:B------:R-:W-:-:S03]  /*db10*/  IMAD.U32 R15, RZ, RZ, UR5 ;  /* 0x00000005ff0f7e24 */ /* 0x000fc6000f8e00ff */
[C---:B------:R-:W-:Y:S01]  /*db20*/  FSETP.NEU.FTZ.AND P6, PT, R14.reuse, -INF , PT ;  /* 0xff8000000e00780b */ /* 0x040fe20003fdd000 */
[----:B------:R-:W-:Y:S01]  /*db30*/  FMUL.FTZ R36, R14, R15 ;  /* 0x0000000f0e247220 */ /* 0x000fe20000410000 */
[----:B------:R-:W-:-:S04]  /*db40*/  FMUL.FTZ R98, R27, UR4 ;  /* 0x000000041b627c20 */ /* 0x000fc80008410000 */
[----:B------:R-:W-:-:S05]  /*db50*/  FSEL R36, R36, RZ, P6 ;  /* 0x000000ff24247208 */ /* 0x000fca0003000000 */
[-CC-:B------:R-:W-:Y:S01]  /*db60*/  FFMA.FTZ R27, R88, R15.reuse, -R36.reuse ;  /* 0x0000000f581b7223 */ /* 0x180fe20000010824 */
[----:B------:R-:W-:Y:S01]  /*db70*/  FMNMX.FTZ R88, R89, R90, !PT ;  /* 0x0000005a59587209 */ /* 0x000fe20007810000 */
[----:B------:R-:W-:-:S03]  /*db80*/  FFMA.FTZ R26, R21, R15, -R36 ;  /* 0x0000000f151a7223 */ /* 0x000fc60000010824 */
[----:B------:R-:W-:-:S04]  /*db90*/  FMNMX.FTZ R21, R93, R88, !PT ;  /* 0x000000585d157209 */ /* 0x000fc80007810000 */
[----:B------:R-:W-:-:S04]  /*dba0*/  FMNMX.FTZ R21, R94, R21, !PT ;  /* 0x000000155e157209 */ /* 0x000fc80007810000 */
[----:B------:R-:W-:-:S04]  /*dbb0*/  FMNMX.FTZ R88, R82, R21, !PT ;  /* 0x0000001552587209 */ /* 0x000fc80007810000 */
[----:B------:R-:W-:Y:S01]  /*dbc0*/  FMNMX.FTZ R21, R83, R88, !PT ;  /* 0x0000005853157209 */ /* 0x000fe20007810000 */
[----:B------:R-:W-:-:S03]  /*dbd0*/  FMUL.FTZ R96, R39, UR4 ;  /* 0x0000000427607c20 */ /* 0x000fc60008410000 */
[----:B------:R-:W-:Y:S01]  /*dbe0*/  FMNMX.FTZ R88, R86, R21, !PT ;  /* 0x0000001556587209 */ /* 0x000fe20007810000 */
[----:B------:R-:W-:-:S03]  /*dbf0*/  FFMA.FTZ R39, R72, R15, -R36 ;  /* 0x0000000f48277223 */ /* 0x000fc60000010824 */
        /* <DEDUP_REMOVED lines=8> */
[----:B------:R0:W-:Y:S03]  /*dc80*/  MUFU.EX2 R88, R39 ;  /* 0x0000002700587308 */ /* 0x0001e60000000800 */
[----:B------:R-:W-:Y:S01]  /*dc90*/  FMNMX.FTZ R21, R71, R72, !PT ;  /* 0x0000004847157209 */ /* 0x000fe20007810000 */
[----:B0-----:R-:W-:-:S03]  /*dca0*/  FFMA.FTZ R39, R64, R15, -R36 ;  /* 0x0000000f40277223 */ /* 0x001fc60000010824 */
[----:B------:R-:W-:-:S04]  /*dcb0*/  FMNMX.FTZ R64, R58, R21, !PT ;  /* 0x000000153a407209 */ /* 0x000fc80007810000 */
[----:B------:R-:W-:Y:S01]  /*dcc0*/  FMNMX.FTZ R21, R59, R64, !PT ;  /* 0x000000403b157209 */ /* 0x000fe20007810000 */
[----:B------:R-:W-:-:S03]  /*dcd0*/  FMUL.FTZ R99, R30, UR4 ;  /* 0x000000041e637c20 */ /* 0x000fc60008410000 */
[----:B------:R-:W-:Y:S01]  /*dce0*/  FMNMX.FTZ R72, R62, R21, !PT ;  /* 0x000000153e487209 */ /* 0x000fe20007810000 */
[-CC-:B------:R-:W-:Y:S01]  /*dcf0*/  FFMA.FTZ R30, R91, R15.reuse, -R36.reuse ;  /* 0x0000000f5b1e7223 */ /* 0x180fe20000010824 */
[-CC-:B------:R-:W-:Y:S02]  /*dd00*/  FFMA.FTZ R91, R73, R15.reuse, -R36.reuse ;  /* 0x0000000f495b7223 */ /* 0x180fe40000010824 */
[----:B------:R-:W-:Y:S01]  /*dd10*/  FMNMX.FTZ R21, R63, R72, !PT ;  /* 0x000000483f157209 */ /* 0x000fe20007810000 */
[-CC-:B------:R-:W-:Y:S01]  /*dd20*/  FFMA.FTZ R73, R65, R15.reuse, -R36.reuse ;  /* 0x0000000f41497223 */ /* 0x180fe20000010824 */
[----:B------:R-:W-:Y:S02]  /*dd30*/  FFMA.FTZ R65, R68, R15, -R36 ;  /* 0x0000000f44417223 */ /* 0x000fe40000010824 */
        /* <DEDUP_REMOVED lines=8> */
[----:B------:R-:W-:-:S04]  /*ddc0*/  FMNMX.FTZ R56, R20, R21, !PT ;  /* 0x0000001514387209 */ /* 0x000fc80007810000 */
[----:B------:R-:W-:Y:S01]  /*ddd0*/  FMNMX.FTZ R21, R41, R56, !PT ;  /* 0x0000003829157209 */ /* 0x000fe20007810000 */
[----:B------:R-:W0:Y:S03]  /*dde0*/  MUFU.TANH R96, R96 ;  /* 0x0000006000607308 */ /* 0x000e260000002400 */
[----:B------:R-:W-:-:S04]  /*ddf0*/  FMNMX.FTZ R21, R54, R21, !PT ;  /* 0x0000001536157209 */ /* 0x000fc80007810000 */
[----:B------:R-:W-:Y:S01]  /*de00*/  FMNMX.FTZ R56, R46, R21, !PT ;  /* 0x000000152e387209 */ /* 0x000fe20007810000 */
[----:B------:R-:W1:Y:S03]  /*de10*/  MUFU.TANH R97, R97 ;  /* 0x0000006100617308 */ /* 0x000e660000002400 */
[----:B------:R-:W-:-:S04]  /*de20*/  FMNMX.FTZ R21, R29, R56, !PT ;  /* 0x000000381d157209 */ /* 0x000fc80007810000 */
[----:B------:R-:W-:Y:S01]  /*de30*/  FMNMX.FTZ R21, R32, R21, !PT ;  /* 0x0000001520157209 */ /* 0x000fe20007810000 */
[----:B------:R-:W2:Y:S03]  /*de40*/  MUFU.TANH R98, R98 ;  /* 0x0000006200627308 */ /* 0x000ea60000002400 */
[----:B------:R-:W-:-:S05]  /*de50*/  FMNMX.FTZ R56, R28, R21, !PT ;  /* 0x000000151c387209 */ /* 0x000fca0007810000 */
[----:B------:R-:W3:Y:S01]  /*de60*/  MUFU.TANH R99, R99 ;  /* 0x0000006300637308 */ /* 0x000ee20000002400 */
[----:B0-----:R-:W-:Y:S02]  /*de70*/  FSEL R96, R96, -INF , P1 ;  /* 0xff80000060607808 */ /* 0x001fe40000800000 */
[----:B------:R-:W-:-:S05]  /*de80*/  FMNMX.FTZ R21, R25, R56, !PT ;  /* 0x0000003819157209 */ /* 0x000fca0007810000 */
[----:B------:R-:W0:Y:S01]  /*de90*/  MUFU.TANH R100, R100 ;  /* 0x0000006400647308 */ /* 0x000e220000002400 */
[----:B-1----:R-:W-:Y:S02]  /*dea0*/  FSEL R97, R97, -INF , P2 ;  /* 0xff80000061617808 */ /* 0x002fe40001000000 */
[----:B------:R-:W-:Y:S02]  /*deb0*/  FMNMX.FTZ R56, R96, R21, !PT ;  /* 0x0000001560387209 */ /* 0x000fe40007810000 */
[----:B--2---:R-:W-:Y:S02]  /*dec0*/  FSEL R98, R98, -INF , P3 ;  /* 0xff80000062627808 */ /* 0x004fe40001800000 */
[----:B------:R-:W-:Y:S02]  /*ded0*/  FMNMX.FTZ R21, R97, R56, !PT ;  /* 0x0000003861157209 */ /* 0x000fe40007810000 */
[----:B---3--:R-:W-:Y:S02]  /*dee0*/  FSEL R99, R99, -INF , P4 ;  /* 0xff80000063637808 */ /* 0x008fe40002000000 */
[----:B------:R-:W-:-:S04]  /*def0*/  FMNMX.FTZ R56, R98, R21, !PT ;  /* 0x0000001562387209 */ /* 0x000fc80007810000 */
[----:B------:R-:W-:Y:S02]  /*df00*/  FMNMX.FTZ R21, R99, R56, !PT ;  /* 0x0000003863157209 */ /* 0x000fe40007810000 */
[----:B0-----:R-:W-:-:S04]  /*df10*/  FSEL R100, R100, -INF , P5 ;  /* 0xff80000064647808 */ /* 0x001fc80002800000 */
[----:B------:R-:W-:Y:S01]  /*df20*/  FMNMX.FTZ R21, R100, R21, !PT ;  /* 0x0000001564157209 */ /* 0x000fe20007810000 */
[----:B------:R-:W-:-:S04]  /*df30*/  FFMA.FTZ R56, R42, R15, -R36 ;  /* 0x0000000f2a387223 */ /* 0x000fc80000010824 */
[----:B------:R-:W0:Y:S01]  /*df40*/  SHFL.BFLY PT, R42, R21, 0x2, 0x1f ;  /* 0x0c401f00152a7f89 */ /* 0x000e2200000e0000 */
[-CC-:B------:R-:W-:Y:S01]  /*df50*/  FFMA.FTZ R72, R57, R15.reuse, -R36.reuse ;  /* 0x0000000f39487223 */ /* 0x180fe20000010824 */
[----:B------:R-:W-:Y:S01]  /*df60*/  FFMA.FTZ R57, R24, R15, -R36 ;  /* 0x0000000f18397223 */ /* 0x000fe20000010824 */
[----:B0-----:R-:W-:-:S05]  /*df70*/  FMNMX.FTZ R24, R21, R42, !PT ;  /* 0x0000002a15187209 */ /* 0x001fca0007810000 */
[----:B------:R-:W0:Y:S01]  /*df80*/  SHFL.BFLY PT, R21, R24, 0x1, 0x1f ;  /* 0x0c201f0018157f89 */ /* 0x000e2200000e0000 */
[----:B------:R-:W1:Y:S01]  /*df90*/  S2R R101, SR_TID.X ;  /* 0x0000000000657919 */ /* 0x000e620000002100 */
[----:B------:R2:W-:Y:S02]  /*dfa0*/  MUFU.EX2 R64, R73 ;  /* 0x0000004900407308 */ /* 0x0005e40000000800 */
[-CC-:B--2---:R-:W-:Y:S01]  /*dfb0*/  FFMA.FTZ R73, R44, R15.reuse, -R36.reuse ;  /* 0x0000000f2c497223 */ /* 0x184fe20000010824 */
[----:B------:R-:W-:Y:S01]  /*dfc0*/  FFMA.FTZ R44, R74, R15, -R36 ;  /* 0x0000000f4a2c7223 */ /* 0x000fe20000010824 */
[----:B0-----:R-:W-:-:S04]  /*dfd0*/  FMNMX.FTZ R74, R24, R21, !PT ;  /* 0x00000015184a7209 */ /* 0x001fc80007810000 */
[C---:B------:R-:W-:Y:S01]  /*dfe0*/  FSETP.NEU.FTZ.AND P1, PT, R74.reuse, -INF , PT ;  /* 0xff8000004a00780b */ /* 0x040fe20003f3d000 */
[-C--:B------:R-:W-:Y:S01]  /*dff0*/  FMUL.FTZ R24, R74, R15.reuse ;  /* 0x0000000f4a187220 */ /* 0x080fe20000410000 */
[----:B------:R0:W-:Y:S01]  /*e000*/  MUFU.EX2 R68, R76 ;  /* 0x0000004c00447308 */ /* 0x0001e20000000800 */
[-CC-:B------:R-:W-:Y:S01]  /*e010*/  FFMA.FTZ R95, R77, R15.reuse, -R36.reuse ;  /* 0x0000000f4d5f7223 */ /* 0x180fe20000010824 */
[-CC-:B------:R-:W-:Y:S02]  /*e020*/  FFMA.FTZ R77, R45, R15.reuse, -R36.reuse ;  /* 0x0000000f2d4d7223 */ /* 0x180fe40000010824 */
[----:B------:R-:W-:Y:S01]  /*e030*/  FSEL R24, R24, RZ, P1 ;  /* 0x000000ff18187208 */ /* 0x000fe20000800000 */
[-CC-:B------:R-:W-:Y:S01]  /*e040*/  FFMA.FTZ R80, R80, R15.reuse, -R36.reuse ;  /* 0x0000000f50507223 */ /* 0x180fe20000010824 */
[-CC-:B------:R-:W-:Y:S01]  /*e050*/  FFMA.FTZ R81, R81, R15.reuse, -R36.reuse ;  /* 0x0000000f51517223 */ /* 0x180fe20000010824 */
[-CC-:B------:R-:W-:Y:S01]  /*e060*/  FFMA.FTZ R84, R84, R15.reuse, -R36.reuse ;  /* 0x0000000f54547223 */ /* 0x180fe20000010824 */
[-CC-:B0-----:R-:W-:Y:S01]  /*e070*/  FFMA.FTZ R76, R61, R15.reuse, -R36.reuse ;  /* 0x0000000f3d4c7223 */ /* 0x181fe20000010824 */
        /* <DEDUP_REMOVED lines=13> */
[-CC-:B------:R-:W-:Y:S01]  /*e150*/  FFMA.FTZ R33, R89, R15.reuse, -R24.reuse ;  /* 0x0000000f59217223 */ /* 0x180fe20000010818 */
[-CC-:B------:R-:W-:Y:S01]  /*e160*/  FFMA.FTZ R35, R90, R15.reuse, -R24.reuse ;  /* 0x0000000f5a237223 */ /* 0x180fe20000010818 */
[----:B------:R-:W-:Y:S01]  /*e170*/  MUFU.EX2 R26, R26 ;  /* 0x0000001a001a7308 */ /* 0x000fe20000000800 */
[-CC-:B------:R-:W-:Y:S01]  /*e180*/  FFMA.FTZ R37, R93, R15.reuse, -R24.reuse ;  /* 0x0000000f5d257223 */ /* 0x180fe20000010818 */
[----:B------:R-:W-:Y:S01]  /*e190*/  FFMA.FTZ R55, R94, R15, -R24 ;  /* 0x0000000f5e377223 */ /* 0x000fe20000010818 */
[----:B-1----:R-:W-:-:S05]  /*e1a0*/  LOP3.LUT R101, R101, 0x7f, RZ, 0xc0, !PT ;  /* 0x0000007f65657812 */ /* 0x002fca00078ec0ff */
[----:B------:R-:W0:Y:S01]  /*e1b0*/  MUFU.EX2 R27, R27 ;  /* 0x0000001b001b7308 */ /* 0x000e220000000800 */
[----:B------:R-:W-:-:S07]  /*e1c0*/  FFMA.FTZ R82, R82, R15, -R24 ;  /* 0x0000000f52527223 */ /* 0x000fce0000010818 */
[----:B------:R-:W-:Y:S01]  /*e1d0*/  MUFU.EX2 R33, R33 ;  /* 0x0000002100217308 */ /* 0x000fe20000000800 */
[----:B------:R-:W-:-:S07]  /*e1e0*/  ISETP.NE.AND P1, PT, R101, RZ, PT ;  /* 0x000000ff6500720c */ /* 0x000fce0003f25270 */
[----:B------:R-:W1:Y:S08]  /*e1f0*/  MUFU.EX2 R35, R35 ;  /* 0x0000002300237308 */ /* 0x000e700000000800 */
[----:B------:R-:W2:Y:S01]  /*e200*/  MUFU.EX2 R30, R30 ;  /* 0x0000001e001e7308 */ /* 0x000ea20000000800 */
[----:B------:R-:W-:-:S07]  /*e210*/  FFMA.FTZ R83, R83, R15, -R24 ;  /* 0x0000000f53537223 */ /* 0x000fce0000010818 */
[----:B------:R-:W3:Y:S08]  /*e220*/  MUFU.EX2 R37, R37 ;  /* 0x0000002500257308 */ /* 0x000ef00000000800 */
[----:B------:R-:W4:Y:S01]  /*e230*/  MUFU.EX2 R31, R31 ;  /* 0x0000001f001f7308 */ /* 0x000f220000000800 */
[-CC-:B------:R-:W-:Y:S01]  /*e240*/  FFMA.FTZ R86, R86, R15.reuse, -R24.reuse ;  /* 0x0000000f56567223 */ /* 0x180fe20000010818 */
[----:B------:R-:W-:-:S06]  /*e250*/  FFMA.FTZ R94, R51, R15, -R24 ;  /* 0x0000000f335e7223 */ /* 0x000fcc0000010818 */
[----:B------:R-:W4:Y:S01]  /*e260*/  MUFU.EX2 R55, R55 ;  /* 0x0000003700377308 */ /* 0x000f220000000800 */
[----:B------:R-:W-:Y:S01]  /*e270*/  FFMA.FTZ R101, R43, R15, -R24 ;  /* 0x0000000f2b657223 */ /* 0x000fe20000010818 */
[----:B0-----:R-:W-:-:S06]  /*e280*/  FADD.FTZ R51, R26, R27 ;  /* 0x0000001b1a337221 */ /* 0x001fcc0000010000 */
[----:B------:R-:W0:Y:S01]  /*e290*/  MUFU.EX2 R80, R80 ;  /* 0x0000005000507308 */ /* 0x000e220000000800 */
[----:B------:R-:W-:Y:S01]  /*e2a0*/  FFMA.FTZ R43, R20, R15, -R24 ;  /* 0x0000000f142b7223 */ /* 0x000fe20000010818 */
[----:B-1----:R-:W-:-:S06]  /*e2b0*/  FADD.FTZ R20, R33, R35 ;  /* 0x0000002321147221 */ /* 0x002fcc0000010000 */
[----:B------:R-:W1:Y:S01]  /*e2c0*/  MUFU.EX2 R82, R82 ;  /* 0x0000005200527308 */ /* 0x000e620000000800 */
[-CC-:B------:R-:W-:Y:S01]  /*e2d0*/  FFMA.FTZ R87, R87, R15.reuse, -R24.reuse ;  /* 0x0000000f57577223 */ /* 0x180fe20000010818 */
[-CC-:B------:R-:W-:Y:S01]  /*e2e0*/  FFMA.FTZ R93, R54, R15.reuse, -R24.reuse ;  /* 0x0000000f365d7223 */ /* 0x180fe20000010818 */
[----:B------:R-:W-:-:S05]  /*e2f0*/  FFMA.FTZ R89, R53, R15, -R24 ;  /* 0x0000000f35597223 */ /* 0x000fca0000010818 */
[----:B------:R-:W1:Y:S01]  /*e300*/  MUFU.EX2 R81, R81 ;  /* 0x0000005100517308 */ /* 0x000e620000000800 */
[----:B--2---:R-:W-:Y:S01]  /*e310*/  FADD.FTZ R54, R30, R51 ;  /* 0x000000331e367221 */ /* 0x004fe20000010000 */
[----:B------:R-:W-:Y:S01]  /*e320*/  FFMA.FTZ R53, R66, R15, -R24 ;  /* 0x0000000f42357223 */ /* 0x000fe20000010818 */
[----:B------:R-:W-:-:S05]  /*e330*/  @!P1 VIADD R0, R0, 0x31c40 ;  /* 0x00031c4000009836 */ /* 0x000fca0000000000 */
[----:B------:R-:W2:Y:S01]  /*e340*/  MUFU.EX2 R83, R83 ;  /* 0x0000005300537308 */ /* 0x000ea20000000800 */
[-C--:B------:R-:W-:Y:S01]  /*e350*/  FFMA.FTZ R66, R67, R15.reuse, -R24 ;  /* 0x0000000f43427223 */ /* 0x080fe20000010818 */
[----:B---3--:R-:W-:Y:S01]  /*e360*/  FADD.FTZ R20, R37, R20 ;  /* 0x0000001425147221 */ /* 0x008fe20000010000 */
[----:B------:R-:W-:-:S05]  /*e370*/  FFMA.FTZ R67, R70, R15, -R24 ;  /* 0x0000000f46437223 */ /* 0x000fca0000010818 */
[----:B------:R-:W3:Y:S01]  /*e380*/  MUFU.EX2 R84, R84 ;  /* 0x0000005400547308 */ /* 0x000ee20000000800 */
[-C--:B------:R-:W-:Y:S01]  /*e390*/  FFMA.FTZ R70, R71, R15.reuse, -R24 ;  /* 0x0000000f47467223 */ /* 0x080fe20000010818 */
[----:B----4-:R-:W-:Y:S01]  /*e3a0*/  FADD.FTZ R103, R31, R54 ;  /* 0x000000361f677221 */ /* 0x010fe20000010000 */
[----:B------:R-:W-:-:S05]  /*e3b0*/  FFMA.FTZ R71, R29, R15, -R24 ;  /* 0x0000000f1d477223 */ /* 0x000fca0000010818 */
[----:B------:R-:W4:Y:S01]  /*e3c0*/  MUFU.EX2 R86, R86 ;  /* 0x0000005600567308 */ /* 0x000f220000000800 */
[----:B------:R-:W-:Y:S01]  /*e3d0*/  @!P1 PRMT R0, RZ, 0x654, R0 ;  /* 0x00000654ff009816 */ /* 0x000fe20000000000 */
[----:B------:R-:W-:Y:S01]  /*e3e0*/  FADD.FTZ R29, R55, R20 ;  /* 0x00000014371d7221 */ /* 0x000fe20000010000 */
[-CC-:B------:R-:W-:Y:S01]  /*e3f0*/  FFMA.FTZ R75, R75, R15.reuse, -R24.reuse ;  /* 0x0000000f4b4b7223 */ /* 0x180fe20000010818 */
[----:B------:R-:W-:-:S04]  /*e400*/  FFMA.FTZ R51, R32, R15, -R24 ;  /* 0x0000000f20337223 */ /* 0x000fc80000010818 */
[----:B------:R-:W4:Y:S01]  /*e410*/  MUFU.EX2 R85, R85 ;  /* 0x0000005500557308 */ /* 0x000f220000000800 */
[-CC-:B------:R-:W-:Y:S01]  /*e420*/  FFMA.FTZ R50, R50, R15.reuse, -R24.reuse ;  /* 0x0000000f32327223 */ /* 0x180fe20000010818 */
[----:B0-----:R-:W-:Y:S01]  /*e430*/  FADD.FTZ R32, R80, R103 ;  /* 0x0000006750207221 */ /* 0x001fe20000010000 */
[----:B------:R-:W-:-:S05]  /*e440*/  FFMA.FTZ R54, R28, R15, -R24 ;  /* 0x0000000f1c367223 */ /* 0x000fca0000010818 */
[----:B------:R-:W0:Y:S01]  /*e450*/  MUFU.EX2 R87, R87 ;  /* 0x0000005700577308 */ /* 0x000e220000000800 */
[----:B-1----:R-:W-:Y:S01]  /*e460*/  FADD.FTZ R28, R82, R29 ;  /* 0x0000001d521c7221 */ /* 0x002fe20000010000 */
[----:B------:R-:W-:Y:S01]  /*e470*/  FFMA.FTZ R78, R78, R15, -R24 ;  /* 0x0000000f4e4e7223 */ /* 0x000fe20000010818 */
[----:B------:R1:W-:Y:S01]  /*e480*/  @!P1 SYNCS.ARRIVE.TRANS64.RED.A1T0 RZ, [R0+URZ], RZ ;  /* 0x000000ff00ff99a7 */ /* 0x0003e2000810043f */
[----:B------:R-:W-:-:S04]  /*e490*/  FADD.FTZ R29, R81, R32 ;  /* 0x00000020511d7221 */ /* 0x000fc80000010000 */
[----:B------:R-:W0:Y:S01]  /*e4a0*/  MUFU.EX2 R89, R89 ;  /* 0x0000005900597308 */ /* 0x000e220000000800 */
[----:B------:R-:W-:-:S07]  /*e4b0*/  FFMA.FTZ R79, R79, R15, -R24 ;  /* 0x0000000f4f4f7223 */ /* 0x000fce0000010818 */
[----:B------:R-:W0:Y:S08]  /*e4c0*/  MUFU.EX2 R91, R91 ;  /* 0x0000005b005b7308 */ /* 0x000e300000000800 */
[----:B-1----:R1:W-:Y:S08]  /*e4d0*/  MUFU.EX2 R0, R50 ;  /* 0x0000003200007308 */ /* 0x0023f00000000800 */
[----:B------:R-:W0:Y:S01]  /*e4e0*/  MUFU.EX2 R75, R75 ;  /* 0x0000004b004b7308 */ /* 0x000e220000000800 */
[----:B-1----:R-:W-:Y:S01]  /*e4f0*/  FFMA.FTZ R50, R25, R15, -R24 ;  /* 0x0000000f19327223 */ /* 0x002fe20000010818 */
[----:B--2---:R-:W-:Y:S01]  /*e500*/  FADD.FTZ R25, R83, R28 ;  /* 0x0000001c53197221 */ /* 0x004fe20000010000 */
[----:B---3--:R-:W-:-:S05]  /*e510*/  FADD.FTZ R28, R84, R29 ;  /* 0x0000001d541c7221 */ /* 0x008fca0000010000 */
[----:B------:R-:W1:Y:S01]  /*e520*/  MUFU.EX2 R92, R92 ;  /* 0x0000005c005c7308 */ /* 0x000e620000000800 */
[----:B----4-:R-:W-:Y:S01]  /*e530*/  FADD.FTZ R32, R86, R25 ;  /* 0x0000001956207221 */ /* 0x010fe20000010000 */
[----:B------:R-:W-:-:S06]  /*e540*/  FADD.FTZ R25, R85, R28 ;  /* 0x0000001c55197221 */ /* 0x000fcc0000010000 */
[----:B------:R-:W2:Y:S01]  /*e550*/  MUFU.EX2 R78, R78 ;  /* 0x0000004e004e7308 */ /* 0x000ea20000000800 */
[----:B0-----:R-:W-:Y:S01]  /*e560*/  FADD.FTZ R32, R87, R32 ;  /* 0x0000002057207221 */ /* 0x001fe20000010000 */
[----:B------:R-:W-:-:S06]  /*e570*/  FADD.FTZ R28, R88, R25 ;  /* 0x00000019581c7221 */ /* 0x000fcc0000010000 */
[----:B------:R-:W0:Y:S01]  /*e580*/  MUFU.EX2 R95, R95 ;  /* 0x0000005f005f7308 */ /* 0x000e220000000800 */
[----:B------:R-:W-:-:S07]  /*e590*/  FADD.FTZ R32, R89, R32 ;  /* 0x0000002059207221 */ /* 0x000fce0000010000 */
[----:B------:R-:W3:Y:S01]  /*e5a0*/  MUFU.EX2 R79, R79 ;  /* 0x0000004f004f7308 */ /* 0x000ee20000000800 */
[-CC-:B------:R-:W-:Y:S01]  /*e5b0*/  FFMA.FTZ R58, R58, R15.reuse, -R24.reuse ;  /* 0x0000000f3a3a7223 */ /* 0x180fe20000010818 */
[-CC-:B------:R-:W-:Y:S01]  /*e5c0*/  FFMA.FTZ R59, R59, R15.reuse, -R24.reuse ;  /* 0x0000000f3b3b7223 */ /* 0x180fe20000010818 */
[----:B------:R-:W-:-:S05]  /*e5d0*/  FFMA.FTZ R62, R62, R15, -R24 ;  /* 0x0000000f3e3e7223 */ /* 0x000fca0000010818 */
[----:B------:R-:W4:Y:S01]  /*e5e0*/  MUFU.EX2 R39, R39 ;  /* 0x0000002700277308 */ /* 0x000f220000000800 */
        /* <DEDUP_REMOVED lines=9> */
[----:B------:R-:W-:Y:S01]  /*e680*/  FADD.FTZ R25, R91, R28 ;  /* 0x0000001c5b197221 */ /* 0x000fe20000010000 */
[----:B------:R-:W-:Y:S01]  /*e690*/  F2FP.F16.F32.PACK_AB R24, R27, R26 ;  /* 0x0000001a1b18723e */ /* 0x000fe200000000ff */
[----:B------:R-:W-:Y:S02]  /*e6a0*/  FADD.FTZ R27, R75, R32 ;  /* 0x000000204b1b7221 */ /* 0x000fe40000010000 */
[----:B------:R-:W4:Y:S01]  /*e6b0*/  MUFU.EX2 R66, R66 ;  /* 0x0000004200427308 */ /* 0x000f220000000800 */
[----:B------:R-:W-:Y:S01]  /*e6c0*/  F2FP.F16.F32.PACK_AB R26, R31, R30 ;  /* 0x0000001e1f1a723e */ /* 0x000fe200000000ff */
[----:B-1----:R-:W-:Y:S01]  /*e6d0*/  FADD.FTZ R30, R92, R25 ;  /* 0x000000195c1e7221 */ /* 0x002fe20000010000 */
[----:B------:R-:W-:Y:S01]  /*e6e0*/  F2FP.F16.F32.PACK_AB R28, R81, R80 ;  /* 0x00000050511c723e */ /* 0x000fe200000000ff */
[----:B--2---:R-:W-:-:S04]  /*e6f0*/  FADD.FTZ R80, R78, R27 ;  /* 0x0000001b4e507221 */ /* 0x004fc80000010000 */
[----:B------:R-:W1:Y:S08]  /*e700*/  MUFU.EX2 R65, R65 ;  /* 0x0000004100417308 */ /* 0x000e700000000800 */
[----:B------:R-:W2:Y:S08]  /*e710*/  MUFU.EX2 R67, R67 ;  /* 0x0000004300437308 */ /* 0x000eb00000000800 */
[----:B------:R0:W-:Y:S08]  /*e720*/  MUFU.EX2 R41, R94 ;  /* 0x0000005e00297308 */ /* 0x0001f00000000800 */
[----:B------:R-:W2:Y:S01]  /*e730*/  MUFU.EX2 R70, R70 ;  /* 0x0000004600467308 */ /* 0x000ea20000000800 */
[----:B0-----:R-:W-:Y:S01]  /*e740*/  FADD.FTZ R94, R95, R30 ;  /* 0x0000001e5f5e7221 */ /* 0x001fe20000010000 */
[----:B------:R-:W-:Y:S01]  /*e750*/  F2FP.F16.F32.PACK_AB R30, R85, R84 ;  /* 0x00000054551e723e */ /* 0x000fe200000000ff */
[----:B---3--:R-:W-:-:S02]  /*e760*/  FADD.FTZ R84, R79, R80 ;  /* 0x000000504f547221 */ /* 0x008fc40000010000 */
[----:B----4-:R-:W-:-:S03]  /*e770*/  FADD.FTZ R25, R39, R94 ;  /* 0x0000005e27197221 */ /* 0x010fc60000010000 */
[----:B------:R-:W0:Y:S01]  /*e780*/  MUFU.EX2 R69, R69 ;  /* 0x0000004500457308 */ /* 0x000e220000000800 */
[----:B------:R-:W-:Y:S01]  /*e790*/  FADD.FTZ R29, R53, R84 ;  /* 0x00000054351d7221 */ /* 0x000fe20000010000 */
[----:B------:R-:W-:Y:S01]  /*e7a0*/  FADD.FTZ R84, R64, R25 ;  /* 0x0000001940547221 */ /* 0x000fe20000010000 */
[----:B------:R-:W-:-:S05]  /*e7b0*/  F2FP.F16.F32.PACK_AB R32, R91, R88 ;  /* 0x000000585b20723e */ /* 0x000fca00000000ff */
[----:B------:R-:W3:Y:S01]  /*e7c0*/  MUFU.EX2 R58, R58 ;  /* 0x0000003a003a7308 */ /* 0x000ee20000000800 */
[----:B------:R-:W-:Y:S01]  /*e7d0*/  FADD.FTZ R88, R66, R29 ;  /* 0x0000001d42587221 */ /* 0x000fe20000010000 */
[----:B-1----:R-:W-:-:S06]  /*e7e0*/  FADD.FTZ R31, R65, R84 ;  /* 0x00000054411f7221 */ /* 0x002fcc0000010000 */
[----:B------:R-:W1:Y:S01]  /*e7f0*/  MUFU.EX2 R72, R72 ;  /* 0x0000004800487308 */ /* 0x000e620000000800 */
[----:B------:R-:W-:Y:S01]  /*e800*/  F2FP.F16.F32.PACK_AB R25, R35, R33 ;  /* 0x000000212319723e */ /* 0x000fe200000000ff */
[----:B--2---:R-:W-:-:S06]  /*e810*/  FADD.FTZ R35, R67, R88 ;  /* 0x0000005843237221 */ /* 0x004fcc0000010000 */
[----:B------:R-:W2:Y:S01]  /*e820*/  MUFU.EX2 R59, R59 ;  /* 0x0000003b003b7308 */ /* 0x000ea20000000800 */
[----:B------:R-:W-:Y:S01]  /*e830*/  F2FP.F16.F32.PACK_AB R29, R83, R82 ;  /* 0x00000052531d723e */ /* 0x000fe200000000ff */
[----:B------:R-:W-:-:S06]  /*e840*/  FADD.FTZ R82, R68, R31 ;  /* 0x0000001f44527221 */ /* 0x000fcc0000010000 */
[----:B------:R-:W4:Y:S01]  /*e850*/  MUFU.EX2 R60, R60 ;  /* 0x0000003c003c7308 */ /* 0x000f220000000800 */
[----:B------:R-:W-:Y:S01]  /*e860*/  F2FP.F16.F32.PACK_AB R27, R55, R37 ;  /* 0x00000025371b723e */ /* 0x000fe200000000ff */
[----:B------:R-:W-:-:S06]  /*e870*/  FADD.FTZ R37, R70, R35 ;  /* 0x0000002346257221 */ /* 0x000fcc0000010000 */
[----:B------:R-:W4:Y:S01]  /*e880*/  MUFU.EX2 R62, R62 ;  /* 0x0000003e003e7308 */ /* 0x000f220000000800 */
[----:B0-----:R-:W-:Y:S01]  /*e890*/  FADD.FTZ R55, R69, R82 ;  /* 0x0000005245377221 */ /* 0x001fe20000010000 */
[----:B------:R-:W-:-:S06]  /*e8a0*/  F2FP.F16.F32.PACK_AB R35, R79, R78 ;  /* 0x0000004e4f23723e */ /* 0x000fcc00000000ff */
[----:B------:R-:W0:Y:S01]  /*e8b0*/  MUFU.EX2 R76, R76 ;  /* 0x0000004c004c7308 */ /* 0x000e220000000800 */
[----:B---3--:R-:W-:-:S07]  /*e8c0*/  FADD.FTZ R78, R58, R37 ;  /* 0x000000253a4e7221 */ /* 0x008fce0000010000 */
[----:B------:R-:W3:Y:S01]  /*e8d0*/  MUFU.EX2 R63, R63 ;  /* 0x0000003f003f7308 */ /* 0x000ee20000000800 */
[----:B-1----:R-:W-:-:S07]  /*e8e0*/  FADD.FTZ R55, R72, R55 ;  /* 0x0000003748377221 */ /* 0x002fce0000010000 */
[----:B------:R-:W1:Y:S01]  /*e8f0*/  MUFU.EX2 R48, R48 ;  /* 0x0000003000307308 */ /* 0x000e620000000800 */
[----:B--2---:R-:W-:Y:S01]  /*e900*/  FADD.FTZ R37, R59, R78 ;  /* 0x0000004e3b257221 */ /* 0x004fe20000010000 */
[----:B----4-:R-:W-:-:S06]  /*e910*/  FADD.FTZ R55, R60, R55 ;  /* 0x000000373c377221 */ /* 0x010fcc0000010000 */
[----:B------:R-:W2:Y:S01]  /*e920*/  MUFU.EX2 R49, R49 ;  /* 0x0000003100317308 */ /* 0x000ea20000000800 */
[----:B------:R-:W-:Y:S01]  /*e930*/  FADD.FTZ R78, R62, R37 ;  /* 0x000000253e4e7221 */ /* 0x000fe20000010000 */
[----:B0-----:R-:W-:-:S06]  /*e940*/  FADD.FTZ R55, R76, R55 ;  /* 0x000000374c377221 */ /* 0x001fcc0000010000 */
[----:B------:R-:W0:Y:S01]  /*e950*/  MUFU.EX2 R52, R52 ;  /* 0x0000003400347308 */ /* 0x000e220000000800 */
[----:B------:R4:W-:Y:S01]  /*e960*/  STSM.16.M88.4 [R22+0x24300], R24 ;  /* 0x0243001816007844 */ /* 0x0009e20000000200 */
[----:B---3--:R-:W-:-:S06]  /*e970*/  FADD.FTZ R37, R63, R78 ;  /* 0x0000004e3f257221 */ /* 0x008fcc0000010000 */
[----:B------:R-:W3:Y:S01]  /*e980*/  MUFU.EX2 R20, R101 ;  /* 0x0000006500147308 */ /* 0x000ee20000000800 */
[----:B------:R-:W-:-:S07]  /*e990*/  F2FP.F16.F32.PACK_AB R31, R87, R86 ;  /* 0x00000056571f723e */ /* 0x000fce00000000ff */
[----:B------:R-:W3:Y:S01]  /*e9a0*/  MUFU.EX2 R56, R56 ;  /* 0x0000003800387308 */ /* 0x000ee20000000800 */
[----:B----4-:R-:W-:Y:S01]  /*e9b0*/  F2FP.F16.F32.PACK_AB R24, R64, R39 ;  /* 0x000000274018723e */ /* 0x010fe200000000ff */
[----:B-1----:R-:W-:Y:S01]  /*e9c0*/  FADD.FTZ R64, R48, R55 ;  /* 0x0000003730407221 */ /* 0x002fe20000010000 */
[----:B------:R-:W-:-:S05]  /*e9d0*/  F2FP.F16.F32.PACK_AB R26, R68, R65 ;  /* 0x00000041441a723e */ /* 0x000fca00000000ff */
[----:B------:R-:W1:Y:S01]  /*e9e0*/  MUFU.EX2 R43, R43 ;  /* 0x0000002b002b7308 */ /* 0x000e620000000800 */
[----:B------:R-:W-:Y:S01]  /*e9f0*/  FADD.FTZ R68, R0, R37 ;  /* 0x0000002500447221 */ /* 0x000fe20000010000 */
[----:B------:R-:W-:Y:S01]  /*ea00*/  F2FP.F16.F32.PACK_AB R33, R75, R89 ;  /* 0x000000594b21723e */ /* 0x000fe200000000ff */
[----:B--2---:R-:W-:-:S05]  /*ea10*/  FADD.FTZ R27, R49, R64 ;  /* 0x00000040311b7221 */ /* 0x004fca0000010000 */
[----:B------:R-:W2:Y:S01]  /*ea20*/  MUFU.EX2 R57, R57 ;  /* 0x0000003900397308 */ /* 0x000ea20000000800 */
[----:B------:R4:W-:Y:S07]  /*ea30*/  STSM.16.M88.4 [R22+0x25b00], R28 ;  /* 0x025b001c16007844 */ /* 0x0009ee0000000200 */
[----:B------:R0:W2:Y:S08]  /*ea40*/  MUFU.EX2 R46, R34 ;  /* 0x00000022002e7308 */ /* 0x0000b00000000800 */
[----:B------:R-:W2:Y:S01]  /*ea50*/  MUFU.EX2 R61, R61 ;  /* 0x0000003d003d7308 */ /* 0x000ea20000000800 */
[----:B0-----:R-:W-:Y:S01]  /*ea60*/  F2FP.F16.F32.PACK_AB R34, R95, R92 ;  /* 0x0000005c5f22723e */ /* 0x001fe200000000ff */
[----:B----4-:R-:W-:Y:S01]  /*ea70*/  FADD.FTZ R29, R41, R68 ;  /* 0x00000044291d7221 */ /* 0x010fe20000010000 */
[----:B------:R-:W-:-:S05]  /*ea80*/  FADD.FTZ R31, R52, R27 ;  /* 0x0000001b341f7221 */ /* 0x000fca0000010000 */
[----:B------:R-:W0:Y:S01]  /*ea90*/  MUFU.EX2 R81, R93 ;  /* 0x0000005d00517308 */ /* 0x000e220000000800 */
[----:B------:R3:W-:Y:S07]  /*eaa0*/  STSM.16.M88.4 [R22+0x27300], R32 ;  /* 0x0273002016007844 */ /* 0x0007ee0000000200 */
[----:B------:R-:W4:Y:S08]  /*eab0*/  MUFU.EX2 R73, R73 ;  /* 0x0000004900497308 */ /* 0x000f300000000800 */
[----:B------:R-:W4:Y:S01]  /*eac0*/  MUFU.EX2 R80, R90 ;  /* 0x0000005a00507308 */ /* 0x000f220000000800 */
[----:B---3--:R-:W-:Y:S01]  /*ead0*/  FADD.FTZ R32, R20, R29 ;  /* 0x0000001d14207221 */ /* 0x008fe20000010000 */
[----:B------:R-:W-:-:S03]  /*eae0*/  FADD.FTZ R34, R56, R31 ;  /* 0x0000001f38227221 */ /* 0x000fc60000010000 */
[----:B-1----:R-:W-:-:S03]  /*eaf0*/  FADD.FTZ R33, R43, R32 ;  /* 0x000000202b217221 */ /* 0x002fc60000010000 */
[----:B------:R-:W1:Y:S01]  /*eb00*/  MUFU.EX2 R77, R77 ;  /* 0x0000004d004d7308 */ /* 0x000e620000000800 */
[----:B--2---:R-:W-:Y:S01]  /*eb10*/  FADD.FTZ R34, R57, R34 ;  /* 0x0000002239227221 */ /* 0x004fe20000010000 */
[----:B------:R-:W-:-:S06]  /*eb20*/  FADD.FTZ R32, R46, R33 ;  /* 0x000000212e207221 */ /* 0x000fcc0000010000 */
[----:B------:R-:W2:Y:S01]  /*eb30*/  MUFU.EX2 R71, R71 ;  /* 0x0000004700477308 */ /* 0x000ea20000000800 */
[----:B------:R-:W-:-:S07]  /*eb40*/  FADD.FTZ R34, R61, R34 ;  /* 0x000000223d227221 */ /* 0x000fce0000010000 */
[----:B------:R-:W3:Y:S01]  /*eb50*/  MUFU.EX2 R40, R40 ;  /* 0x0000002800287308 */ /* 0x000ee20000000800 */
[----:B------:R-:W-:Y:S01]  /*eb60*/  F2FP.F16.F32.PACK_AB R25, R66, R53 ;  /* 0x000000354219723e */ /* 0x000fe200000000ff */
[----:B0-----:R-:W-:Y:S01]  /*eb70*/  FADD.FTZ R33, R81, R32 ;  /* 0x0000002051217221 */ /* 0x001fe20000010000 */
[----:B------:R-:W-:-:S05]  /*eb80*/  F2FP.F16.F32.PACK_AB R27, R70, R67 ;  /* 0x00000043461b723e */ /* 0x000fca00000000ff */
[----:B------:R-:W-:Y:S01]  /*eb90*/  MUFU.EX2 R51, R51 ;  /* 0x0000003300337308 */ /* 0x000fe20000000800 */
[----:B----4-:R-:W-:-:S07]  /*eba0*/  FADD.FTZ R34, R73, R34 ;  /* 0x0000002249227221 */ /* 0x010fce0000010000 */
[----:B------:R-:W0:Y:S01]  /*ebb0*/  MUFU.EX2 R42, R42 ;  /* 0x0000002a002a7308 */ /* 0x000e220000000800 */
[----:B------:R-:W-:Y:S01]  /*ebc0*/  FADD.FTZ R32, R80, R33 ;  /* 0x0000002150207221 */ /* 0x000fe20000010000 */
[----:B------:R1:W-:Y:S06]  /*ebd0*/  STSM.16.M88.4 [R22+0x28b00], R24 ;  /* 0x028b001816007844 */ /* 0x0003ec0000000200 */
[----:B------:R-:W4:Y:S01]  /*ebe0*/  MUFU.EX2 R54, R54 ;  /* 0x0000003600367308 */ /* 0x000f220000000800 */
[----:B------:R-:W-:Y:S02]  /*ebf0*/  F2FP.F16.F32.PACK_AB R28, R72, R69 ;  /* 0x00000045481c723e */ /* 0x000fe400000000ff */
[----:B------:R-:W-:-:S05]  /*ec00*/  F2FP.F16.F32.PACK_AB R30, R76, R60 ;  /* 0x0000003c4c1e723e */ /* 0x000fca00000000ff */
[----:B------:R-:W4:Y:S01]  /*ec10*/  MUFU.EX2 R44, R44 ;  /* 0x0000002c002c7308 */ /* 0x000f220000000800 */
[----:B------:R-:W-:Y:S01]  /*ec20*/  F2FP.F16.F32.PACK_AB R29, R59, R58 ;  /* 0x0000003a3b1d723e */ /* 0x000fe200000000ff */
[----:B-1----:R-:W-:Y:S01]  /*ec30*/  FADD.FTZ R25, R77, R34 ;  /* 0x000000224d197221 */ /* 0x002fe20000010000 */
[----:B------:R-:W-:-:S05]  /*ec40*/  F2FP.F16.F32.PACK_AB R31, R63, R62 ;  /* 0x0000003e3f1f723e */ /* 0x000fca00000000ff */
[----:B------:R-:W1:Y:S01]  /*ec50*/  MUFU.EX2 R50, R50 ;  /* 0x0000003200327308 */ /* 0x000e620000000800 */
[----:B--2---:R-:W-:Y:S01]  /*ec60*/  FADD.FTZ R32, R71, R32 ;  /* 0x0000002047207221 */ /* 0x004fe20000010000 */
[----:B---3--:R-:W-:-:S06]  /*ec70*/  FADD.FTZ R27, R40, R25 ;  /* 0x00000019281b7221 */ /* 0x008fcc0000010000 */
[----:B------:R-:W2:Y:S01]  /*ec80*/  MUFU.EX2 R45, R45 ;  /* 0x0000002d002d7308 */ /* 0x000ea20000000800 */
[----:B------:R3:W-:Y:S07]  /*ec90*/  STSM.16.M88.4 [R22+0x2a300], R28 ;  /* 0x02a3001c16007844 */ /* 0x0007ee0000000200 */
[----:B------:R-:W2:Y:S01]  /*eca0*/  MUFU.EX2 R35, R96 ;  /* 0x0000006000237308 */ /* 0x000ea20000000800 */
[----:B0-----:R-:W-:-:S07]  /*ecb0*/  FADD.FTZ R33, R42, R27 ;  /* 0x0000001b2a217221 */ /* 0x001fce0000010000 */
[----:B------:R-:W0:Y:S01]  /*ecc0*/  MUFU.EX2 R47, R47 ;  /* 0x0000002f002f7308 */ /* 0x000e220000000800 */
[----:B---3--:R-:W-:Y:S01]  /*ecd0*/  FADD.FTZ R31, R51, R32 ;  /* 0x00000020331f7221 */ /* 0x008fe20000010000 */
[----:B------:R-:W-:-:S06]  /*ece0*/  F2FP.F16.F32.PACK_AB R25, R41, R0 ;  /* 0x000000002919723e */ /* 0x000fcc00000000ff */
[----:B------:R-:W3:Y:S01]  /*ecf0*/  MUFU.EX2 R97, R97 ;  /* 0x0000006100617308 */ /* 0x000ee20000000800 */
[----:B----4-:R-:W-:Y:S01]  /*ed00*/  FADD.FTZ R37, R54, R31 ;  /* 0x0000001f36257221 */ /* 0x010fe20000010000 */
[----:B------:R-:W-:-:S06]  /*ed10*/  FADD.FTZ R0, R44, R33 ;  /* 0x000000212c007221 */ /* 0x000fcc0000010000 */
[----:B------:R-:W4:Y:S01]  /*ed20*/  MUFU.EX2 R38, R38 ;  /* 0x0000002600267308 */ /* 0x000f220000000800 */
[----:B------:R-:W-:Y:S01]  /*ed30*/  F2FP.F16.F32.PACK_AB R27, R43, R20 ;  /* 0x000000142b1b723e */ /* 0x000fe200000000ff */
[----:B-1----:R-:W-:-:S06]  /*ed40*/  FADD.FTZ R20, R50, R37 ;  /* 0x0000002532147221 */ /* 0x002fcc0000010000 */
[----:B------:R-:W-:Y:S01]  /*ed50*/  MUFU.EX2 R21, R21 ;  /* 0x0000001500157308 */ /* 0x000fe20000000800 */
[----:B--2---:R-:W-:-:S07]  /*ed60*/  FADD.FTZ R0, R45, R0 ;  /* 0x000000002d007221 */ /* 0x004fce0000010000 */
[----:B------:R-:W-:Y:S08]  /*ed70*/  MUFU.EX2 R36, R36 ;  /* 0x0000002400247308 */ /* 0x000ff00000000800 */
[----:B------:R-:W1:Y:S08]  /*ed80*/  MUFU.EX2 R98, R98 ;  /* 0x0000006200627308 */ /* 0x000e700000000800 */
[----:B------:R-:W-:Y:S08]  /*ed90*/  MUFU.EX2 R99, R99 ;  /* 0x0000006300637308 */ /* 0x000ff00000000800 */
[----:B------:R-:W2:Y:S01]  /*eda0*/  MUFU.EX2 R100, R100 ;  /* 0x0000006400647308 */ /* 0x000ea20000000800 */
[----:B------:R-:W-:Y:S01]  /*edb0*/  FADD.FTZ R20, R35, R20 ;  /* 0x0000001423147221 */ /* 0x000fe20000010000 */
[----:B------:R-:W-:Y:S01]  /*edc0*/  F2FP.F16.F32.PACK_AB R24, R49, R48 ;  /* 0x000000303118723e */ /* 0x000fe200000000ff */
[----:B0-----:R-:W-:Y:S01]  /*edd0*/  FADD.FTZ R33, R47, R0 ;  /* 0x000000002f217221 */ /* 0x001fe20000010000 */
[----:B------:R-:W-:Y:S01]  /*ede0*/  F2FP.F16.F32.PACK_AB R26, R56, R52 ;  /* 0x00000034381a723e */ /* 0x000fe200000000ff */
[----:B---3--:R-:W-:Y:S01]  /*edf0*/  FADD.FTZ R37, R97, R20 ;  /* 0x0000001461257221 */ /* 0x008fe20000010000 */
[----:B------:R-:W-:Y:S01]  /*ee00*/  F2FP.F16.F32.PACK_AB R28, R61, R57 ;  /* 0x000000393d1c723e */ /* 0x000fe200000000ff */
[----:B----4-:R-:W-:Y:S01]  /*ee10*/  FADD.FTZ R0, R38, R33 ;  /* 0x0000002126007221 */ /* 0x010fe20000010000 */
[----:B------:R-:W-:Y:S01]  /*ee20*/  F2FP.F16.F32.PACK_AB R30, R77, R73 ;  /* 0x000000494d1e723e */ /* 0x000fe200000000ff */
[----:B------:R0:W-:Y:S01]  /*ee30*/  STSM.16.M88.4 [R22+0x2bb00], R24 ;  /* 0x02bb001816007844 */ /* 0x0001e20000000200 */
[----:B------:R-:W-:-:S02]  /*ee40*/  F2FP.F16.F32.PACK_AB R29, R81, R46 ;  /* 0x0000002e511d723e */ /* 0x000fc400000000ff */
[----:B------:R-:W-:Y:S01]  /*ee50*/  F2FP.F16.F32.PACK_AB R31, R71, R80 ;  /* 0x00000050471f723e */ /* 0x000fe200000000ff */
[----:B-1----:R-:W-:Y:S01]  /*ee60*/  FADD.FTZ R20, R98, R37 ;  /* 0x0000002562147221 */ /* 0x002fe20000010000 */
[----:B------:R-:W-:Y:S02]  /*ee70*/  F2FP.F16.F32.PACK_AB R32, R42, R40 ;  /* 0x000000282a20723e */ /* 0x000fe400000000ff */
[----:B------:R-:W-:Y:S02]  /*ee80*/  F2FP.F16.F32.PACK_AB R34, R45, R44 ;  /* 0x0000002c2d22723e */ /* 0x000fe400000000ff */
[----:B------:R-:W-:Y:S02]  /*ee90*/  F2FP.F16.F32.PACK_AB R33, R54, R51 ;  /* 0x000000333621723e */ /* 0x000fe400000000ff */
[----:B------:R-:W-:Y:S01]  /*eea0*/  F2FP.F16.F32.PACK_AB R35, R35, R50 ;  /* 0x000000322323723e */ /* 0x000fe200000000ff */
[----:B------:R1:W-:Y:S01]  /*eeb0*/  STSM.16.M88.4 [R22+0x2d300], R28 ;  /* 0x02d3001c16007844 */ /* 0x0003e20000000200 */
[----:B0-----:R-:W-:-:S02]  /*eec0*/  F2FP.F16.F32.PACK_AB R24, R38, R47 ;  /* 0x0000002f2618723e */ /* 0x001fc400000000ff */
[----:B------:R-:W-:Y:S02]  /*eed0*/  F2FP.F16.F32.PACK_AB R25, R98, R97 ;  /* 0x000000616219723e */ /* 0x000fe400000000ff */
[----:B------:R-:W-:Y:S02]  /*eee0*/  F2FP.F16.F32.PACK_AB R26, R36, R21 ;  /* 0x00000015241a723e */ /* 0x000fe400000000ff */
[----:B--2---:R-:W-:Y:S01]  /*eef0*/  F2FP.F16.F32.PACK_AB R27, R100, R99 ;  /* 0x00000063641b723e */ /* 0x004fe200000000ff */
[----:B------:R-:W-:Y:S01]  /*ef00*/  FADD.FTZ R21, R21, R0 ;  /* 0x0000000015157221 */ /* 0x000fe20000010000 */
[----:B------:R0:W-:Y:S01]  /*ef10*/  STSM.16.M88.4 [R22+0x2eb00], R32 ;  /* 0x02eb002016007844 */ /* 0x0001e20000000200 */
[----:B------:R-:W-:-:S03]  /*ef20*/  FADD.FTZ R99, R99, R20 ;  /* 0x0000001463637221 */ /* 0x000fc60000010000 */
[----:B------:R2:W-:Y:S01]  /*ef30*/  STSM.16.M88.4 [R22+0x30300], R24 ;  /* 0x0303001816007844 */ /* 0x0005e20000000200 */
[----:B------:R-:W-:Y:S01]  /*ef40*/  FADD.FTZ R20, R36, R21 ;  /* 0x0000001524147221 */ /* 0x000fe20000010000 */
[----:B------:R-:W-:Y:S01]  /*ef50*/  FADD.FTZ R0, R100, R99 ;  /* 0x0000006364007221 */ /* 0x000fe20000010000 */
[----:B------:R3:W-:Y:S06]  /*ef60*/  MEMBAR.ALL.CTA ;  /* 0x0000000000007992 */ /* 0x0007ec0000008000 */
[----:B---3--:R-:W3:Y:S04]  /*ef70*/  FENCE.VIEW.ASYNC.S ;  /* 0x00000000000073c6 */ /* 0x008ee80000000000 */
[----:B------:R4:W-:Y:S04]  /*ef80*/  STL [R1+0x20], R20 ;  /* 0x0000201401007387 */ /* 0x0009e80000100800 */
[----:B------:R4:W-:Y:S01]  /*ef90*/  STL [R1+0x28], R0 ;  /* 0x0000280001007387 */ /* 0x0009e20000100800 */
[----:B------:R-:W-:-:S02]  /*efa0*/  ISETP.GE.AND P2, PT, R108, 0x91, PT ;  /* 0x000000916c00780c */ /* 0x000fc40003f46270 */
[----:B------:R-:W-:-:S04]  /*efb0*/  MOV R71, RZ ;  /* 0x000000ff00477202 */ /* 0x000fc80000000f00 */
        /* <DEDUP_REMOVED lines=8> */
[----:B-1----:R-:W-:Y:S01]  /*f040*/  MOV R31, R71 ;  /* 0x00000047001f7202 */ /* 0x002fe20000000f00 */
        /* <DEDUP_REMOVED lines=27> */
[--C-:B0-----:R-:W-:Y:S02]  /*f200*/  IMAD.MOV.U32 R35, RZ, RZ, R71.reuse ;  /* 0x000000ffff237224 */ /* 0x101fe400078e0047 */
[--C-:B------:R-:W-:Y:S02]  /*f210*/  IMAD.MOV.U32 R34, RZ, RZ, R71.reuse ;  /* 0x000000ffff227224 */ /* 0x100fe400078e0047 */
[--C-:B------:R-:W-:Y:S02]  /*f220*/  IMAD.MOV.U32 R33, RZ, RZ, R71.reuse ;  /* 0x000000ffff217224 */ /* 0x100fe400078e0047 */
[--C-:B------:R-:W-:Y:S02]  /*f230*/  IMAD.MOV.U32 R32, RZ, RZ, R71.reuse ;  /* 0x000000ffff207224 */ /* 0x100fe400078e0047 */
[----:B------:R-:W-:-:S02]  /*f240*/  IMAD.MOV.U32 R30, RZ, RZ, R71 ;  /* 0x000000ffff1e7224 */ /* 0x000fc400078e0047 */
[--C-:B------:R-:W-:Y:S02]  /*f250*/  IMAD.MOV.U32 R29, RZ, RZ, R71.reuse ;  /* 0x000000ffff1d7224 */ /* 0x100fe400078e0047 */
[--C-:B------:R-:W-:Y:S02]  /*f260*/  IMAD.MOV.U32 R28, RZ, RZ, R71.reuse ;  /* 0x000000ffff1c7224 */ /* 0x100fe400078e0047 */
[--C-:B--2---:R-:W-:Y:S02]  /*f270*/  IMAD.MOV.U32 R27, RZ, RZ, R71.reuse ;  /* 0x000000ffff1b7224 */ /* 0x104fe400078e0047 */
[--C-:B------:R-:W-:Y:S02]  /*f280*/  IMAD.MOV.U32 R26, RZ, RZ, R71.reuse ;  /* 0x000000ffff1a7224 */ /* 0x100fe400078e0047 */
[--C-:B------:R-:W-:Y:S02]  /*f290*/  IMAD.MOV.U32 R25, RZ, RZ, R71.reuse ;  /* 0x000000ffff197224 */ /* 0x100fe400078e0047 */
[----:B------:R-:W-:Y:S01]  /*f2a0*/  IMAD.MOV.U32 R24, RZ, RZ, R71 ;  /* 0x000000ffff187224 */ /* 0x000fe200078e0047 */
[----:B---3--:R-:W-:Y:S01]  /*f2b0*/  NOP ;  /* 0x0000000000007918 */ /* 0x008fe20000000000 */
[----:B----4-:R-:W-:Y:S05]  /*f2c0*/  @!P2 BRA `(.L_x_8675) ;  /* 0x00000054000ca947 */ /* 0x010fea0003800000 */
[----:B------:R-:W-:Y:S01]  /*f2d0*/  IADD3 R0, R112, -0x2, RZ ;  /* 0xfffffffe70007810 */ /* 0x000fe20007ffe0ff */
[----:B------:R-:W-:Y:S01]  /*f2e0*/  STL [R1+0x1c], R74 ;  /* 0x00001c4a01007387 */ /* 0x000fe20000100800 */
[----:B------:R-:W-:-:S03]  /*f2f0*/  IMAD.MOV.U32 R152, RZ, RZ, R14 ;  /* 0x000000ffff987224 */ /* 0x000fc600078e000e */
[----:B------:R0:W-:Y:S04]  /*f300*/  STL [R1+0x24], R0 ;  /* 0x0000240001007387 */ /* 0x0001e80000100800 */
[----:B------:R1:W5:Y:S01]  /*f310*/  LDL.LU R153, [R1+0x48] ;  /* 0x0000480001997983 */ /* 0x0003620000300800 */
[----:B------:R-:W-:Y:S02]  /*f320*/  CS2R R70, SRZ ;  /* 0x0000000000467805 */ /* 0x000fe4000001ff00 */
[----:B------:R-:W-:Y:S02]  /*f330*/  CS2R R68, SRZ ;  /* 0x0000000000447805 */ /* 0x000fe4000001ff00 */
[----:B------:R-:W-:Y:S02]  /*f340*/  CS2R R66, SRZ ;  /* 0x0000000000427805 */ /* 0x000fe4000001ff00 */
[----:B------:R-:W-:-:S02]  /*f350*/  CS2R R64, SRZ ;  /* 0x0000000000407805 */ /* 0x000fc4000001ff00 */
[----:B------:R-:W-:Y:S01]  /*f360*/  CS2R R62, SRZ ;  /* 0x00000000003e7805 */ /* 0x000fe2000001ff00 */
[----:B0-----:R-:W-:Y:S01]  /*f370*/  IMAD.MOV.U32 R0, RZ, RZ, R146 ;  /* 0x000000ffff007224 */ /* 0x001fe200078e0092 */
        /* <DEDUP_REMOVED lines=18> */
[----:B-1----:R-:W-:-:S07]  /*f4a0*/  CS2R R24, SRZ ;  /* 0x0000000000187805 */ /* 0x002fce000001ff00 */
.L_x_8685:
[----:B------:R-:W2:Y:S01]  /*f4b0*/  LDL R15, [R1+0x50] ;  /* 0x00005000010f7983 */ /* 0x000ea20000100800 */
[----:B------:R-:W-:Y:S01]  /*f4c0*/  VIADD R146, R0, 0x1 ;  /* 0x0000000100927836 */ /* 0x000fe20000000000 */
[----:B------:R-:W-:Y:S05]  /*f4d0*/  YIELD ;  /* 0x0000000000007946 */ /* 0x000fea0003800000 */
[----:B------:R-:W-:-:S04]  /*f4e0*/  ISETP.NE.AND P3, PT, R146, 0x2, PT ;  /* 0x000000029200780c */ /* 0x000fc80003f65270 */
[----:B------:R-:W-:Y:S02]  /*f4f0*/  SEL R14, RZ, 0x1, P3 ;  /* 0x00000001ff0e7807 */ /* 0x000fe40001800000 */
[----:B------:R-:W-:Y:S02]  /*f500*/  SEL R146, R146, RZ, P3 ;  /* 0x000000ff92927207 */ /* 0x000fe40001800000 */
[----:B--2---:R-:W-:Y:S02]  /*f510*/  ISETP.NE.AND P2, PT, R15, RZ, PT ;  /* 0x000000ff0f00720c */ /* 0x004fe40003f45270 */
[----:B-----5:R-:W-:-:S05]  /*f520*/  LOP3.LUT R15, R153, R14, RZ, 0x3c, !PT ;  /* 0x0000000e990f7212 */ /* 0x020fca00078e3cff */
[----:B------:R0:W-:Y:S06]  /*f530*/  STL [R1+0x48], R15 ;  /* 0x0000480f01007387 */ /* 0x0001ec0000100800 */
[----:B------:R-:W-:Y:S05]  /*f540*/  @P2 BRA `(.L_x_8676) ;  /* 0x0000000000302947 */ /* 0x000fea0003800000 */
[----:B------:R-:W-:Y:S05]  /*f550*/  @!P0 BRA `(.L_x_8677) ;  /* 0x0000000000048947 */ /* 0x000fea0003800000 */
[----:B------:R-:W-:Y:S01]  /*f560*/  BPT.TRAP 0x1 ;  /* 0x000000040000795c */ /* 0x000fe20000300000 */
.L_x_8677:
[----:B------:R-:W-:Y:S01]  /*f570*/  IMAD R14, R146, 0x8, R18 ;  /* 0x00000008920e7824 */ /* 0x000fe200078e0212 */
[----:B0-----:R-:W-:-:S04]  /*f580*/  SHF.L.U32 R15, R15, 0x1f, RZ ;  /* 0x0000001f0f0f7819 */ /* 0x001fc800000006ff */
[----:B------:R0:W1:Y:S01]  /*f590*/  SYNCS.PHASECHK.TRANS64.TRYWAIT P3, [R14+URZ+0x31c30], R15 ;  /* 0x031c300f0e0075a7 */ /* 0x000062000806017f */
[----:B------:R-:W-:Y:S05]  /*f5a0*/  @!P0 BRA `(.L_x_8678) ;  /* 0x0000000000048947 */ /* 0x000fea0003800000 */
[----:B------:R-:W-:Y:S01]  /*f5b0*/  BPT.TRAP 0x1 ;  /* 0x000000040000795c */ /* 0x000fe20000300000 */
.L_x_8678:
[----:B------:R-:W-:Y:S04]  /*f5c0*/  BSSY B0, `(.L_x_8676) ;  /* 0x0000004000007945 */ /* 0x000fe80003800000 */
[----:B-1----:R-:W-:Y:S05]  /*f5d0*/  @P3 BRA `(.L_x_8679) ;  /* 0x0000000000083947 */ /* 0x002fea0003800000 */
[----:B------:R-:W1:Y:S02]  /*f5e0*/  SYNCS.PHASECHK.TRANS64.TRYWAIT P3, [R14+URZ+0x31c30], R15 ;  /* 0x031c300f0e0075a7 */ /* 0x000e64000806017f */
[----:B-1----:R-:W-:Y:S05]  /*f5f0*/  @!P3 BRA `(.L_x_8680) ;  /* 0x000000d40064b947 */ /* 0x002fea0003800000 */
.L_x_8679:
[----:B------:R-:W-:Y:S05]  /*f600*/  BSYNC B0 ;  /* 0x0000000000007941 */ /* 0x000fea0003800000 */
.L_x_8676:
[----:B01----:R-:W2:Y:S01]  /*f610*/  LDL R14, [R1+0x54] ;  /* 0x00005400010e7983 */ /* 0x003ea20000100800 */
[----:B------:R-:W-:Y:S01]  /*f620*/  IMAD.MOV.U32 R21, RZ, RZ, -0x7fffffe0 ;  /* 0x80000020ff157424 */ /* 0x000fe200078e00ff */
[----:B------:R-:W-:Y:S05]  /*f630*/  WARPSYNC.ALL ;  /* 0x0000000000007948 */ /* 0x000fea0003800000 */
[----:B------:R-:W0:Y:S01]  /*f640*/  S2R R20, SR_TID.X ;  /* 0x0000000000147919 */ /* 0x000e220000002100 */
[----:B------:R-:W-:Y:S01]  /*f650*/  R2UR UR59, R21 ;  /* 0x00000000153b72ca */ /* 0x000fe200000e0000 */
[----:B------:R-:W-:Y:S01]  /*f660*/  IMAD.MOV.U32 R73, RZ, RZ, -0x7fffffe0 ;  /* 0x80000020ff497424 */ /* 0x000fe200078e00ff */
[----:B------:R-:W-:Y:S01]  /*f670*/  MOV R149, 0x80000020 ;  /* 0x8000002000957802 */ /* 0x000fe20000000f00 */
[----:B------:R-:W-:Y:S01]  /*f680*/  IMAD.MOV.U32 R15, RZ, RZ, -0x7fffffe0 ;  /* 0x80000020ff0f7424 */ /* 0x000fe200078e00ff */
[----:B------:R-:W-:Y:S01]  /*f690*/  R2UR UR56, R2 ;  /* 0x00000000023872ca */ /* 0x000fe200000e0000 */
[----:B------:R-:W-:Y:S01]  /*f6a0*/  STL [R1+0xc0], R22 ;  /* 0x0000c01601007387 */ /* 0x000fe20000100800 */
[----:B------:R-:W-:Y:S01]  /*f6b0*/  R2UR UR57, R3 ;  /* 0x00000000033972ca */ /* 0x000fe200000e0000 */
[----:B------:R-:W-:Y:S01]  /*f6c0*/  IMAD.MOV.U32 R151, RZ, RZ, -0x7fffffe0 ;  /* 0x80000020ff977424 */ /* 0x000fe200078e00ff */
[C---:B------:R-:W-:Y:S01]  /*f6d0*/  R2UR UR7, R73.reuse ;  /* 0x00000000490772ca */ /* 0x040fe200000e0000 */
[----:B------:R-:W-:Y:S01]  /*f6e0*/  STL [R1+0xbc], R19 ;  /* 0x0000bc1301007387 */ /* 0x000fe20000100800 */
[----:B------:R-:W-:-:S02]  /*f6f0*/  R2UR UR11, R73 ;  /* 0x00000000490b72ca */ /* 0x000fc400000e0000 */
[----:B------:R-:W-:Y:S01]  /*f700*/  R2UR UR9, R15 ;  /* 0x000000000f0972ca */ /* 0x000fe200000e0000 */
[----:B------:R1:W-:Y:S01]  /*f710*/  STL [R1+0xb8], R18 ;  /* 0x0000b81201007387 */ /* 0x0003e20000100800 */
[----:B------:R-:W-:Y:S02]  /*f720*/  MOV R80, UR59 ;  /* 0x0000003b00507c02 */ /* 0x000fe40008000f00 */
[----:B------:R-:W-:Y:S01]  /*f730*/  R2UR UR59, R149 ;  /* 0x00000000953b72ca */ /* 0x000fe200000e0000 */
[----:B------:R3:W-:Y:S01]  /*f740*/  STL [R1+0xb4], R17 ;  /* 0x0000b41101007387 */ /* 0x0007e20000100800 */
[C---:B------:R-:W-:Y:S02]  /*f750*/  R2UR UR5, R15.reuse ;  /* 0x000000000f0572ca */ /* 0x040fe400000e0000 */
[C---:B------:R-:W-:Y:S01]  /*f760*/  R2UR UR15, R15.reuse ;  /* 0x000000000f0f72ca */ /* 0x040fe200000e0000 */
[----:B------:R-:W-:Y:S01]  /*f770*/  STL [R1+0xb0], R16 ;  /* 0x0000b01001007387 */ /* 0x000fe20000100800 */
[----:B------:R-:W-:-:S02]  /*f780*/  R2UR UR23, R15 ;  /* 0x000000000f1772ca */ /* 0x000fc400000e0000 */
[----:B------:R-:W-:Y:S01]  /*f790*/  R2UR UR35, R15 ;  /* 0x000000000f2372ca */ /* 0x000fe200000e0000 */
[----:B------:R4:W-:Y:S01]  /*f7a0*/  STL [R1+0xac], R0 ;  /* 0x0000ac0001007387 */ /* 0x0009e20000100800 */
[----:B------:R-:W-:Y:S02]  /*f7b0*/  MOV R77, UR9 ;  /* 0x00000009004d7c02 */ /* 0x000fe40008000f00 */
[----:B------:R-:W-:Y:S02]  /*f7c0*/  R2UR UR9, R3 ;  /* 0x00000000030972ca */ /* 0x000fe400000e0000 */
[C---:B------:R-:W-:Y:S02]  /*f7d0*/  R2UR UR47, R15.reuse ;  /* 0x000000000f2f72ca */ /* 0x040fe400000e0000 */
[----:B0-----:R-:W-:Y:S02]  /*f7e0*/  SHF.R.U32.HI R20, RZ, 0x7, R20 ;  /* 0x00000007ff147819 */ /* 0x001fe40000011614 */
[----:B------:R-:W-:-:S02]  /*f7f0*/  R2UR UR55, R15 ;  /* 0x000000000f3772ca */ /* 0x000fc400000e0000 */
[C---:B------:R-:W-:Y:S01]  /*f800*/  R2UR UR19, R21.reuse ;  /* 0x00000000151372ca */ /* 0x040fe200000e0000 */
[----:B------:R-:W-:Y:S01]  /*f810*/  VIADD R74, R20, 0x8 ;  /* 0x00000008144a7836 */ /* 0x000fe20000000000 */
[C---:B------:R-:W-:Y:S02]  /*f820*/  R2UR UR31, R21.reuse ;  /* 0x00000000151f72ca */ /* 0x040fe400000e0000 */
[C---:B------:R-:W-:Y:S02]  /*f830*/  R2UR UR39, R21.reuse ;  /* 0x00000000152772ca */ /* 0x040fe400000e0000 */
[----:B------:R0:W-:Y:S01]  /*f840*/  BAR.SYNC.DEFER_BLOCKING R74, 0x100 ;  /* 0x0004004a0000751d */ /* 0x0001e20000010000 */
[C---:B------:R-:W-:Y:S02]  /*f850*/  R2UR UR41, R21.reuse ;  /* 0x00000000152972ca */ /* 0x040fe400000e0000 */
[----:B------:R-:W-:Y:S02]  /*f860*/  R2UR UR45, R21 ;  /* 0x00000000152d72ca */ /* 0x000fe400000e0000 */
[----:B------:R-:W-:-:S02]  /*f870*/  R2UR UR12, R2 ;  /* 0x00000000020c72ca */ /* 0x000fc400000e0000 */
[----:B------:R-:W-:Y:S02]  /*f880*/  R2UR UR13, R3 ;  /* 0x00000000030d72ca */ /* 0x000fe400000e0000 */
[----:B0-----:R-:W-:Y:S01]  /*f890*/  MOV R74, UR7 ;  /* 0x00000007004a7c02 */ /* 0x001fe20008000f00 */
[----:B------:R-:W-:Y:S01]  /*f8a0*/  UMOV UR7, UR11 ;  /* 0x0000000b00077c82 */ /* 0x000fe20008000000 */
[----:B------:R-:W-:Y:S02]  /*f8b0*/  R2UR UR11, R21 ;  /* 0x00000000150b72ca */ /* 0x000fe400000e0000 */
[C---:B------:R-:W-:Y:S02]  /*f8c0*/  R2UR UR27, R73.reuse ;  /* 0x00000000491b72ca */ /* 0x040fe400000e0000 */
[C---:B------:R-:W-:Y:S02]  /*f8d0*/  R2UR UR43, R73.reuse ;  /* 0x00000000492b72ca */ /* 0x040fe400000e0000 */
[----:B------:R-:W-:-:S02]  /*f8e0*/  R2UR UR51, R73 ;  /* 0x00000000493372ca */ /* 0x000fc400000e0000 */
[C---:B------:R-:W-:Y:S02]  /*f8f0*/  R2UR UR29, R73.reuse ;  /* 0x00000000491d72ca */ /* 0x040fe400000e0000 */
[C---:B------:R-:W-:Y:S02]  /*f900*/  R2UR UR49, R73.reuse ;  /* 0x00000000493172ca */ /* 0x040fe400000e0000 */
[----:B------:R-:W-:Y:S01]  /*f910*/  R2UR UR37, R73 ;  /* 0x00000000492572ca */ /* 0x000fe200000e0000 */
[----:B------:R-:W-:Y:S01]  /*f920*/  WARPGROUP.ARRIVE ;  /* 0x00000000000079c5 */ /* 0x000fe20000000000 */
[----:B------:R-:W-:Y:S01]  /*f930*/  MOV R78, UR11 ;  /* 0x0000000b004e7c02 */ /* 0x000fe20008000f00 */
[----:B------:R-:W-:Y:S01]  /*f940*/  UMOV UR11, UR5 ;  /* 0x00000005000b7c82 */ /* 0x000fe20008000000 */
[----:B------:R-:W-:Y:S01]  /*f950*/  R2UR UR5, R21 ;  /* 0x00000000150572ca */ /* 0x000fe200000e0000 */
[----:B------:R-:W-:Y:S01]  /*f960*/  IMAD.MOV.U32 R21, RZ, RZ, -0x7fffffe0 ;  /* 0x80000020ff157424 */ /* 0x000fe200078e00ff */
[----:B-1----:R-:W-:Y:S01]  /*f970*/  MOV R18, UR61 ;  /* 0x0000003d00127c02 */ /* 0x002fe20008000f00 */
[----:B------:R-:W-:Y:S01]  /*f980*/  IMAD.MOV.U32 R73, RZ, RZ, -0x7fffffe0 ;  /* 0x80000020ff497424 */ /* 0x000fe200078e00ff */
[----:B---3--:R-:W-:-:S02]  /*f990*/  MOV R17, UR60 ;  /* 0x0000003c00117c02 */ /* 0x008fc40008000f00 */
[----:B------:R-:W-:Y:S01]  /*f9a0*/  R2UR UR25, R21 ;  /* 0x00000000151972ca */ /* 0x000fe200000e0000 */
[----:B------:R-:W-:Y:S01]  /*f9b0*/  IMAD.MOV.U32 R21, RZ, RZ, -0x7fffffe0 ;  /* 0x80000020ff157424 */ /* 0x000fe200078e00ff */
[----:B------:R-:W-:Y:S01]  /*f9c0*/  R2UR UR33, R73 ;  /* 0x00000000492172ca */ /* 0x000fe200000e0000 */
[----:B------:R-:W-:Y:S01]  /*f9d0*/  IMAD.MOV.U32 R73, RZ, RZ, -0x7fffffe0 ;  /* 0x80000020ff497424 */ /* 0x000fe200078e00ff */
[----:B------:R-:W-:Y:S02]  /*f9e0*/  R2UR UR16, R2 ;  /* 0x00000000021072ca */ /* 0x000fe400000e0000 */
[C---:B------:R-:W-:Y:S01]  /*f9f0*/  R2UR UR17, R3.reuse ;  /* 0x00000000031172ca */ /* 0x040fe200000e0000 */
[----:B------:R-:W-:Y:S01]  /*fa00*/  IMAD.U32 R15, RZ, RZ, UR5 ;  /* 0x00000005ff0f7e24 */ /* 0x000fe2000f8e00ff */
[----:B------:R-:W-:Y:S02]  /*fa10*/  R2UR UR5, R3 ;  /* 0x00000000030572ca */ /* 0x000fe400000e0000 */
[----:B------:R-:W-:Y:S01]  /*fa20*/  R2UR UR61, R73 ;  /* 0x00000000493d72ca */ /* 0x000fe200000e0000 */
[----:B------:R-:W-:Y:S01]  /*fa30*/  IMAD.MOV.U32 R73, RZ, RZ, -0x7fffffe0 ;  /* 0x80000020ff497424 */ /* 0x000fe200078e00ff */
[----:B------:R-:W-:-:S02]  /*fa40*/  R2UR UR20, R8 ;  /* 0x00000000081472ca */ /* 0x000fc400000e0000 */
[C---:B------:R-:W-:Y:S02]  /*fa50*/  R2UR UR21, R9.reuse ;  /* 0x00000000091572ca */ /* 0x040fe400000e0000 */
[----:B------:R-:W-:Y:S02]  /*fa60*/  R2UR UR52, R8 ;  /* 0x00000000083472ca */ /* 0x000fe400000e0000 */
[----:B------:R-:W-:Y:S01]  /*fa70*/  R2UR UR53, R9 ;  /* 0x00000000093572ca */ /* 0x000fe200000e0000 */
[----:B--2---:R-:W-:-:S04]  /*fa80*/  IMAD R148, R146, 0x6c0, R14 ;  /* 0x000006c092947824 */ /* 0x004fc800078e020e */
[C---:B------:R-:W-:Y:S02]  /*fa90*/  VIADD R20, R148.reuse, 0xc0 ;  /* 0x000000c094147836 */ /* 0x040fe40000000000 */
[C---:B------:R-:W-:Y:S02]  /*faa0*/  VIADD R72, R148.reuse, 0x80 ;  /* 0x0000008094487836 */ /* 0x040fe40000000000 */
[----:B------:R-:W-:Y:S01]  /*fab0*/  VIADD R14, R148, 0x40 ;  /* 0x00000040940e7836 */ /* 0x000fe20000000000 */
[----:B------:R-:W-:Y:S01]  /*fac0*/  R2UR UR58, R20 ;  /* 0x00000000143a72ca */ /* 0x000fe200000e0000 */
[----:B------:R-:W-:Y:S01]  /*fad0*/  VIADD R20, R148, 0x180 ;  /* 0x0000018094147836 */ /* 0x000fe20000000000 */
[----:B------:R-:W-:Y:S01]  /*fae0*/  R2UR UR10, R72 ;  /* 0x00000000480a72ca */ /* 0x000fe200000e0000 */
[----:B------:R-:W-:Y:S01]  /*faf0*/  VIADD R72, R148, 0x140 ;  /* 0x0000014094487836 */ /* 0x000fe20000000000 */
[----:B------:R-:W-:Y:S01]  /*fb00*/  R2UR UR4, R14 ;  /* 0x000000000e0472ca */ /* 0x000fe200000e0000 */
[----:B------:R-:W-:-:S02]  /*fb10*/  VIADD R14, R148, 0x100 ;  /* 0x00000100940e7836 */ /* 0x000fc40000000000 */
[----:B------:R-:W-:Y:S01]  /*fb20*/  VIADD R150, R148, 0x382 ;  /* 0x0000038294967836 */ /* 0x000fe20000000000 */
[----:B------:R-:W-:Y:S01]  /*fb30*/  R2UR UR6, R72 ;  /* 0x00000000480672ca */ /* 0x000fe200000e0000 */
[----:B------:R-:W-:Y:S01]  /*fb40*/  VIADD R72, R148, 0x42 ;  /* 0x0000004294487836 */ /* 0x000fe20000000000 */
[----:B------:R-:W-:Y:S02]  /*fb50*/  R2UR UR8, R14 ;  /* 0x000000000e0872ca */ /* 0x000fe400000e0000 */
[C---:B------:R-:W-:Y:S02]  /*fb60*/  IADD3 R14, R148.reuse, 0x1c0, RZ ;  /* 0x000001c0940e7810 */ /* 0x040fe40007ffe0ff */
[----:B------:R-:W-:Y:S02]  /*fb70*/  MOV R81, UR58 ;  /* 0x0000003a00517c02 */ /* 0x000fe40008000f00 */
[----:B------:R-:W-:Y:S02]  /*fb80*/  R2UR UR58, R148 ;  /* 0x00000000943a72ca */ /* 0x000fe400000e0000 */
[----:B------:R-:W-:Y:S01]  /*fb90*/  R2UR UR14, R14 ;  /* 0x000000000e0e72ca */ /* 0x000fe200000e0000 */
[----:B------:R-:W-:Y:S01]  /*fba0*/  VIADD R14, R148, 0x2 ;  /* 0x00000002940e7836 */ /* 0x000fe20000000000 */
[----:B------:R-:W-:Y:S01]  /*fbb0*/  R2UR UR26, R72 ;  /* 0x00000000481a72ca */ /* 0x000fe200000e0000 */
[----:B------:R-:W-:Y:S01]  /*fbc0*/  VIADD R72, R148, 0x142 ;  /* 0x0000014294487836 */ /* 0x000fe20000000000 */
[----:B------:R-:W-:Y:S01]  /*fbd0*/  MOV R75, UR6 ;  /* 0x00000006004b7c02 */ /* 0x000fe20008000f00 */
[----:B------:R-:W-:Y:S01]  /*fbe0*/  UMOV UR6, UR10 ;  /* 0x0000000a00067c82 */ /* 0x000fe20008000000 */
[----:B------:R-:W-:Y:S01]  /*fbf0*/  R2UR UR10, R20 ;  /* 0x00000000140a72ca */ /* 0x000fe200000e0000 */
[----:B------:R-:W-:Y:S01]  /*fc00*/  VIADD R20, R148, 0x200 ;  /* 0x0000020094147836 */ /* 0x000fe20000000000 */
[----:B------:R-:W-:-:S02]  /*fc10*/  MOV R76, UR8 ;  /* 0x00000008004c7c02 */ /* 0x000fc40008000f00 */
[----:B------:R-:W-:Y:S01]  /*fc20*/  R2UR UR8, R2 ;  /* 0x00000000020872ca */ /* 0x000fe200000e0000 */
[----:B------:R-:W-:Y:S01]  /*fc30*/  HGMMA.64x16x16.F32 R136, gdesc[UR56], RZ, !UPT, gsb0 ;  /* 0x00200000388879f0 */ /* 0x000fe2000c0008ff */
[----:B------:R-:W-:Y:S01]  /*fc40*/  R2UR UR18, R20 ;  /* 0x00000000141272ca */ /* 0x000fe200000e0000 */
[----:B------:R-:W-:Y:S01]  /*fc50*/  VIADD R20, R148, 0x82 ;  /* 0x0000008294147836 */ /* 0x000fe20000000000 */
[----:B------:R-:W-:Y:S01]  /*fc60*/  R2UR UR22, R14 ;  /* 0x000000000e1672ca */ /* 0x000fe200000e0000 */
[----:B------:R-:W-:Y:S01]  /*fc70*/  VIADD R14, R148, 0xc2 ;  /* 0x000000c2940e7836 */ /* 0x000fe20000000000 */
[----:B------:R-:W-:Y:S02]  /*fc80*/  R2UR UR59, R80 ;  /* 0x00000000503b72ca */ /* 0x000fe400000e0000 */
[----:B------:R-:W-:Y:S01]  /*fc90*/  R2UR UR30, R20 ;  /* 0x00000000141e72ca */ /* 0x000fe200000e0000 */
[----:B------:R-:W-:Y:S01]  /*fca0*/  VIADD R20, R148, 0x102 ;  /* 0x0000010294147836 */ /* 0x000fe20000000000 */
[----:B------:R-:W-:Y:S01]  /*fcb0*/  MOV R79, UR10 ;  /* 0x0000000a004f7c02 */ /* 0x000fe20008000f00 */
[----:B------:R-:W-:Y:S01]  /*fcc0*/  UMOV UR10, UR4 ;  /* 0x00000004000a7c82 */ /* 0x000fe20008000000 */
[----:B------:R-:W-:-:S02]  /*fcd0*/  R2UR UR34, R14 ;  /* 0x000000000e2272ca */ /* 0x000fc400000e0000 */
[----:B------:R-:W-:Y:S01]  /*fce0*/  R2UR UR38, R20 ;  /* 0x00000000142672ca */ /* 0x000fe200000e0000 */
[C---:B------:R-:W-:Y:S01]  /*fcf0*/  VIADD R20, R148.reuse, 0x240 ;  /* 0x0000024094147836 */ /* 0x040fe20000000000 */
[----:B------:R-:W-:Y:S02]  /*fd00*/  IADD3 R14, R148, 0x182, RZ ;  /* 0x00000182940e7810 */ /* 0x000fe40007ffe0ff */
[----:B------:R-:W-:Y:S02]  /*fd10*/  R2UR UR58, R81 ;  /* 0x00000000513a72ca */ /* 0x000fe400000e0000 */
[----:B------:R-:W-:Y:S01]  /*fd20*/  R2UR UR4, R20 ;  /* 0x00000000140472ca */ /* 0x000fe200000e0000 */
[----:B------:R-:W-:Y:S01]  /*fd30*/  VIADD R20, R148, 0x2c0 ;  /* 0x000002c094147836 */ /* 0x000fe20000000000 */
[----:B------:R-:W-:Y:S01]  /*fd40*/  R2UR UR46, R14 ;  /* 0x000000000e2e72ca */ /* 0x000fe200000e0000 */
[----:B------:R-:W-:Y:S01]  /*fd50*/  VIADD R14, R148, 0x202 ;  /* 0x00000202940e7836 */ /* 0x000fe20000000000 */
[----:B------:R-:W-:-:S02]  /*fd60*/  R2UR UR56, R2 ;  /* 0x00000000023872ca */ /* 0x000fc400000e0000 */
[----:B------:R-:W-:Y:S02]  /*fd70*/  R2UR UR57, R3 ;  /* 0x00000000033972ca */ /* 0x000fe400000e0000 */
[----:B------:R-:W-:Y:S02]  /*fd80*/  R2UR UR54, R14 ;  /* 0x000000000e3672ca */ /* 0x000fe400000e0000 */
[----:B------:R-:W-:Y:S01]  /*fd90*/  R2UR UR40, R20 ;  /* 0x00000000142872ca */ /* 0x000fe200000e0000 */
[----:B------:R-:W-:Y:S01]  /*fda0*/  VIADD R20, R148, 0x340 ;  /* 0x0000034094147836 */ /* 0x000fe20000000000 */
[----:B------:R-:W-:Y:S01]  /*fdb0*/  R2UR UR42, R72 ;  /* 0x00000000482a72ca */ /* 0x000fe200000e0000 */
[----:B------:R-:W-:Y:S01]  /*fdc0*/  IMAD.U32 R14, RZ, RZ, UR4 ;  /* 0x00000004ff0e7e24 */ /* 0x000fe2000f8e00ff */
[----:B------:R-:W-:Y:S01]  /*fdd0*/  R2UR UR4, R2 ;  /* 0x00000000020472ca */ /* 0x000fe200000e0000 */
[----:B------:R-:W-:Y:S01]  /*fde0*/  VIADD R72, R148, 0x1c2 ;  /* 0x000001c294487836 */ /* 0x000fe20000000000 */
[----:B------:R-:W-:Y:S01]  /*fdf0*/  R2UR UR44, R20 ;  /* 0x00000000142c72ca */ /* 0x000fe200000e0000 */
[----:B------:R-:W-:-:S03]  /*fe00*/  VIADD R20, R148, 0x3c0 ;  /* 0x000003c094147836 */ /* 0x000fc60000000000 */
[----:B------:R-:W-:Y:S01]  /*fe10*/  R2UR UR50, R72 ;  /* 0x00000000483272ca */ /* 0x000fe200000e0000 */
[----:B------:R-:W-:Y:S01]  /*fe20*/  VIADD R72, R148, 0x280 ;  /* 0x0000028094487836 */ /* 0x000fe20000000000 */
[----:B------:R-:W-:Y:S01]  /*fe30*/  R2UR UR24, R20 ;  /* 0x00000000141872ca */ /* 0x000fe200000e0000 */
[----:B------:R-:W-:-:S03]  /*fe40*/  VIADD R20, R148, 0x440 ;  /* 0x0000044094147836 */ /* 0x000fc60000000000 */
[----:B------:R-:W-:Y:S02]  /*fe50*/  R2UR UR28, R72 ;  /* 0x00000000481c72ca */ /* 0x000fe400000e0000 */
[----:B------:R-:W-:-:S04]  /*fe60*/  IADD3 R72, R148, 0x300, RZ ;  /* 0x0000030094487810 */ /* 0x000fc80007ffe0ff */
[----:B------:R-:W-:Y:S01]  /*fe70*/  R2UR UR48, R72 ;  /* 0x00000000483072ca */ /* 0x000fe200000e0000 */
[----:B------:R-:W-:Y:S02]  /*fe80*/  WARPGROUP.DEPBAR.LE gsb0, 0x0 ;  /* 0x00008000000079c5 */ /* 0x000fe40000010000 */
[----:B------:R-:W-:Y:S01]  /*fe90*/  WARPGROUP.ARRIVE ;  /* 0x00000000000079c5 */ /* 0x000fe20000000000 */
[----:B------:R-:W-:-:S05]  /*fea0*/  VIADD R72, R148, 0x380 ;  /* 0x0000038094487836 */ /* 0x000fca0000000000 */
[----:B------:R-:W-:Y:S01]  /*feb0*/  HGMMA.64x16x16.F32 R128, gdesc[UR8], RZ, !UPT, gsb0 ;  /* 0x00200000088079f0 */ /* 0x000fe2000c0008ff */
[----:B------:R-:W-:Y:S02]  /*fec0*/  R2UR UR9, R77 ;  /* 0x000000004d0972ca */ /* 0x000fe400000e0000 */
[----:B------:R-:W-:Y:S02]  /*fed0*/  R2UR UR8, R76 ;  /* 0x000000004c0872ca */ /* 0x000fe400000e0000 */
[----:B------:R-:W-:Y:S02]  /*fee0*/  R2UR UR11, R78 ;  /* 0x000000004e0b72ca */ /* 0x000fe400000e0000 */
[----:B------:R-:W-:Y:S02]  /*fef0*/  R2UR UR10, R79 ;  /* 0x000000004f0a72ca */ /* 0x000fe400000e0000 */
[----:B------:R-:W-:Y:S01]  /*ff00*/  R2UR UR36, R72 ;  /* 0x00000000482472ca */ /* 0x000fe200000e0000 */
[----:B------:R-:W-:-:S05]  /*ff10*/  VIADD R72, R148, 0x400 ;  /* 0x0000040094487836 */ /* 0x000fca0000000000 */
[----:B------:R-:W-:Y:S02]  /*ff20*/  R2UR UR32, R72 ;  /* 0x00000000482072ca */ /* 0x000fe400000e0000 */
[----:B------:R-:W-:-:S04]  /*ff30*/  IADD3 R72, R148, 0x242, RZ ;  /* 0x0000024294487810 */ /* 0x000fc80007ffe0ff */
[----:B------:R-:W-:Y:S01]  /*ff40*/  R2UR UR60, R72 ;  /* 0x00000000483c72ca */ /* 0x000fe200000e0000 */
[----:B------:R-:W-:Y:S01]  /*ff50*/  VIADD R72, R148, 0x2c2 ;  /* 0x000002c294487836 */ /* 0x000fe20000000000 */
[----:B------:R-:W-:Y:S02]  /*ff60*/  WARPGROUP.DEPBAR.LE gsb0, 0x0 ;  /* 0x00008000000079c5 */ /* 0x000fe40000010000 */
[----:B------:R-:W-:-:S06]  /*ff70*/  WARPGROUP.ARRIVE ;  /* 0x00000000000079c5 */ /* 0x000fcc0000000000 */
[----:B------:R-:W-:Y:S01]  /*ff80*/  HGMMA.64x16x16.F32 R120, gdesc[UR4], RZ, !UPT, gsb0 ;  /* 0x00200000047879f0 */ /* 0x000fe2000c0008ff */
[----:B------:R-:W-:Y:S01]  /*ff90*/  R2UR UR7, R74 ;  /* 0x000000004a0772ca */ /* 0x000fe200000e0000 */
[----:B------:R-:W-:Y:S01]  /*ffa0*/  VIADD R74, R148, 0x302 ;  /* 0x00000302944a7836 */ /* 0x000fe20000000000 */
[----:B------:R-:W-:Y:S01]  /*ffb0*/  R2UR UR6, R75 ;  /* 0x000000004b0672ca */ /* 0x000fe200000e0000 */
[----:B------:R-:W-:Y:S01]  /*ffc0*/  IMAD.MOV.U32 R75, RZ, RZ, -0x7fffffe0 ;  /* 0x80000020ff4b7424 */ /* 0x000fe200078e00ff */
[----:B------:R-:W-:Y:S02]  /*ffd0*/  R2UR UR4, R2 ;  /* 0x00000000020472ca */ /* 0x000fe400000e0000 */
[----:B------:R-:W-:Y:S01]  /*ffe0*/  R2UR UR5, R3 ;  /* 0x00000000030572ca */ /* 0x000fe200000e0000 */
        /* <DEDUP_REMOVED lines=8> */
[----:B------:R-:W-:-:S07]  /*10070*/  R2UR UR57, R3 ;  /* 0x00000000033972ca */ /* 0x000fce00000e0000 */
[----:B------:R-:W-:Y:S01]  /*10080*/  MOV R22, UR58 ;  /* 0x0000003a00167c02 */ /* 0x000fe20008000f00 */
[----:B------:R-:W-:Y:S01]  /*10090*/  UMOV UR58, UR8 ;  /* 0x00000008003a7c82 */ /* 0x000fe20008000000 */
[----:B------:R-:W-:Y:S01]  /*100a0*/  MOV R154, UR59 ;  /* 0x0000003b009a7c02 */ /* 0x000fe20008000f00 */
[----:B------:R-:W-:Y:S01]  /*100b0*/  UMOV UR59, UR9 ;  /* 0x00000009003b7c82 */ /* 0x000fe20008000000 */
        /* <DEDUP_REMOVED lines=8> */
[----:B------:R-:W-:-:S03]  /*10140*/  IMAD.MOV.U32 R73, RZ, RZ, -0x7fffffe0 ;  /* 0x80000020ff497424 */ /* 0x000fc600078e00ff */
[----:B------:R-:W-:Y:S02]  /*10150*/  R2UR UR56, R72 ;  /* 0x00000000483872ca */ /* 0x000fe400000e0000 */
[----:B------:R-:W-:Y:S01]  /*10160*/  R2UR UR57, R73 ;  /* 0x00000000493972ca */ /* 0x000fe200000e0000 */
[----:B------:R-:W-:Y:S02]  /*10170*/  WARPGROUP.DEPBAR.LE gsb0, 0x0 ;  /* 0x00008000000079c5 */ /* 0x000fe40000010000 */
[----:B------:R-:W-:-:S06]  /*10180*/  WARPGROUP.ARRIVE ;  /* 0x00000000000079c5 */ /* 0x000fcc0000000000 */
[----:B------:R-:W-:Y:S01]  /*10190*/  HGMMA.64x16x16.F32 R96, gdesc[UR4], RZ, !UPT, gsb0 ;  /* 0x00200000046079f0 */ /* 0x000fe2000c0008ff */
[----:B------:R-:W-:Y:S02]  /*101a0*/  R2UR UR4, R20 ;  /* 0x00000000140472ca */ /* 0x000fe400000e0000 */
[----:B------:R-:W-:Y:S02]  /*101b0*/  R2UR UR5, R21 ;  /* 0x00000000150572ca */ /* 0x000fe400000e0000 */
[----:B------:R-:W-:Y:S01]  /*101c0*/  R2UR UR6, R150 ;  /* 0x00000000960672ca */ /* 0x000fe200000e0000 */
[----:B------:R-:W-:Y:S01]  /*101d0*/  VIADD R150, R148, 0x3c2 ;  /* 0x000003c294967836 */ /* 0x000fe20000000000 */
[----:B------:R-:W-:Y:S02]  /*101e0*/  R2UR UR7, R151 ;  /* 0x00000000970772ca */ /* 0x000fe400000e0000 */
[----:B------:R-:W-:-:S05]  /*101f0*/  MOV R151, 0x80000020 ;  /* 0x8000002000977802 */ /* 0x000fca0000000f00 */
[----:B------:R-:W-:Y:S01]  /*10200*/  MOV R20, UR4 ;  /* 0x0000000400147c02 */ /* 0x000fe20008000f00 */
[----:B------:R-:W-:Y:S01]  /*10210*/  UMOV UR4, UR44 ;  /* 0x0000002c00047c82 */ /* 0x000fe20008000000 */
[----:B------:R-:W-:Y:S01]  /*10220*/  IMAD.U32 R21, RZ, RZ, UR5 ;  /* 0x00000005ff157e24 */ /* 0x000fe2000f8e00ff */
[----:B------:R-:W-:Y:S01]  /*10230*/  UMOV UR5, UR45 ;  /* 0x0000002d00057c82 */ /* 0x000fe20008000000 */
[C---:B------:R-:W-:Y:S02]  /*10240*/  R2UR UR44, R8.reuse ;  /* 0x00000000082c72ca */ /* 0x040fe400000e0000 */
[----:B------:R-:W-:Y:S02]  /*10250*/  R2UR UR45, R9 ;  /* 0x00000000092d72ca */ /* 0x000fe400000e0000 */
[----:B------:R-:W-:Y:S01]  /*10260*/  MOV R19, UR7 ;  /* 0x0000000700137c02 */ /* 0x000fe20008000f00 */
[----:B------:R-:W-:Y:S01]  /*10270*/  UMOV UR7, UR49 ;  /* 0x0000003100077c82 */ /* 0x000fe20008000000 */
[----:B------:R-:W-:Y:S01]  /*10280*/  MOV R157, UR6 ;  /* 0x00000006009d7c02 */ /* 0x000fe20008000f00 */
[----:B------:R-:W-:Y:S01]  /*10290*/  UMOV UR6, UR48 ;  /* 0x0000003000067c82 */ /* 0x000fe20008000000 */
[----:B------:R-:W-:-:S02]  /*102a0*/  R2UR UR48, R8 ;  /* 0x00000000083072ca */ /* 0x000fc400000e0000 */
        /* <DEDUP_REMOVED lines=8> */
[----:B------:R-:W-:Y:S01]  /*10330*/  R2UR UR11, R151 ;  /* 0x00000000970b72ca */ /* 0x000fe200000e0000 */
[----:B------:R-:W-:Y:S01]  /*10340*/  IMAD.MOV.U32 R151, RZ, RZ, -0x7fffffe0 ;  /* 0x80000020ff977424 */ /* 0x000fe200078e00ff */
[----:B------:R-:W-:Y:S02]  /*10350*/  WARPGROUP.DEPBAR.LE gsb0, 0x0 ;  /* 0x00008000000079c5 */ /* 0x000fe40000010000 */
[----:B------:R-:W-:-:S06]  /*10360*/  WARPGROUP.ARRIVE ;  /* 0x00000000000079c5 */ /* 0x000fcc0000000000 */
[----:B------:R-:W-:Y:S01]  /*10370*/  HGMMA.64x16x16.F32 R80, gdesc[UR12], RZ, !UPT, gsb0 ;  /* 0x002000000c5079f0 */ /* 0x000fe2000c0008ff */
[----:B------:R-:W-:Y:S01]  /*10380*/  UMOV UR12, UR36 ;  /* 0x00000024000c7c82 */ /* 0x000fe20008000000 */
[----:B------:R-:W-:Y:S01]  /*10390*/  UMOV UR13, UR37 ;  /* 0x00000025000d7c82 */ /* 0x000fe20008000000 */
[----:B------:R-:W-:Y:S02]  /*103a0*/  R2UR UR36, R8 ;  /* 0x00000000082472ca */ /* 0x000fe400000e0000 */
[----:B------:R-:W-:Y:S02]  /*103b0*/  R2UR UR37, R9 ;  /* 0x00000000092572ca */ /* 0x000fe400000e0000 */
[----:B------:R-:W-:Y:S01]  /*103c0*/  R2UR UR14, R150 ;  /* 0x00000000960e72ca */ /* 0x000fe200000e0000 */
[----:B------:R-:W-:Y:S01]  /*103d0*/  VIADD R150, R148, 0x442 ;  /* 0x0000044294967836 */ /* 0x000fe20000000000 */
[----:B------:R-:W-:Y:S01]  /*103e0*/  R2UR UR15, R151 ;  /* 0x00000000970f72ca */ /* 0x000fe200000e0000 */
[----:B------:R-:W-:Y:S01]  /*103f0*/  IMAD.MOV.U32 R151, RZ, RZ, -0x7fffffe0 ;  /* 0x80000020ff977424 */ /* 0x000fe200078e00ff */
[----:B------:R-:W-:-:S02]  /*10400*/  WARPGROUP.DEPBAR.LE gsb0, 0x0 ;  /* 0x00008000000079c5 */ /* 0x000fc40000010000 */
        /* <DEDUP_REMOVED lines=12> */
[----:B------:R-:W-:Y:S01]  /*104d0*/  HGMMA.64x16x16.F32 R136, gdesc[UR20], R136, gsb0 ;  /* 0x00200000148879f0 */ /* 0x000fe20008000888 */
[----:B------:R-:W-:Y:S01]  /*104e0*/  UMOV UR20, UR28 ;  /* 0x0000001c00147c82 */ /* 0x000fe20008000000 */
[----:B------:R-:W-:Y:S01]  /*104f0*/  UMOV UR21, UR29 ;  /* 0x0000001d00157c82 */ /* 0x000fe20008000000 */
[C---:B------:R-:W-:Y:S01]  /*10500*/  R2UR UR28, R8.reuse ;  /* 0x00000000081c72ca */ /* 0x040fe200000e0000 */
[----:B------:R-:W-:Y:S01]  /*10510*/  UMOV UR22, UR32 ;  /* 0x0000002000167c82 */ /* 0x000fe20008000000 */
[C---:B------:R-:W-:Y:S01]  /*10520*/  R2UR UR29, R9.reuse ;  /* 0x00000000091d72ca */ /* 0x040fe200000e0000 */
[----:B------:R-:W-:Y:S01]  /*10530*/  UMOV UR23, UR33 ;  /* 0x0000002100177c82 */ /* 0x000fe20008000000 */
[----:B------:R-:W-:Y:S02]  /*10540*/  R2UR UR32, R8 ;  /* 0x00000000082072ca */ /* 0x000fe400000e0000 */
[----:B------:R-:W-:Y:S01]  /*10550*/  R2UR UR33, R9 ;  /* 0x00000000092172ca */ /* 0x000fe200000e0000 */
[----:B------:R-:W-:-:S02]  /*10560*/  WARPGROUP.DEPBAR.LE gsb0, 0x0 ;  /* 0x00008000000079c5 */ /* 0x000fc40000010000 */
        /* <DEDUP_REMOVED lines=10> */
[----:B------:R-:W-:Y:S02]  /*10610*/  R2UR UR40, R8 ;  /* 0x00000000082872ca */ /* 0x000fe400000e0000 */
[----:B------:R-:W-:Y:S02]  /*10620*/  R2UR UR41, R9 ;  /* 0x00000000092972ca */ /* 0x000fe400000e0000 */
[----:B------:R-:W-:Y:S02]  /*10630*/  R2UR UR32, R12 ;  /* 0x000000000c2072ca */ /* 0x000fe400000e0000 */
[----:B------:R-:W-:Y:S01]  /*10640*/  R2UR UR33, R13 ;  /* 0x000000000d2172ca */ /* 0x000fe200000e0000 */
[----:B------:R-:W-:-:S02]  /*10650*/  WARPGROUP.DEPBAR.LE gsb0, 0x0 ;  /* 0x00008000000079c5 */ /* 0x000fc40000010000 */
[----:B------:R-:W-:-:S06]  /*10660*/  WARPGROUP.ARRIVE ;  /* 0x00000000000079c5 */ /* 0x000fcc0000000000 */
[----:B------:R-:W-:Y:S01]  /*10670*/  HGMMA.64x16x16.F32 R104, gdesc[UR36], R104, gsb0 ;  /* 0x00200000246879f0 */ /* 0x000fe20008000868 */
[----:B------:R-:W-:Y:S02]  /*10680*/  R2UR UR36, R12 ;  /* 0x000000000c2472ca */ /* 0x000fe400000e0000 */
[----:B------:R-:W-:Y:S01]  /*10690*/  R2UR UR37, R13 ;  /* 0x000000000d2572ca */ /* 0x000fe200000e0000 */
[----:B------:R-:W-:Y:S02]  /*106a0*/  WARPGROUP.DEPBAR.LE gsb0, 0x0 ;  /* 0x00008000000079c5 */ /* 0x000fe40000010000 */
[----:B------:R-:W-:-:S06]  /*106b0*/  WARPGROUP.ARRIVE ;  /* 0x00000000000079c5 */ /* 0x000fcc0000000000 */
[----:B------:R-:W-:Y:S01]  /*106c0*/  HGMMA.64x16x16.F32 R96, gdesc[UR40], R96, gsb0 ;  /* 0x00200000286079f0 */ /* 0x000fe20008000860 */
[----:B------:R-:W-:Y:S01]  /*106d0*/  UMOV UR42, UR22 ;  /* 0x00000016002a7c82 */ /* 0x000fe20008000000 */
[----:B------:R-:W-:Y:S01]  /*106e0*/  UMOV UR43, UR23 ;  /* 0x00000017002b7c82 */ /* 0x000fe20008000000 */
[----:B------:R-:W-:Y:S01]  /*106f0*/  R2UR UR22, R150 ;  /* 0x00000000961672ca */ /* 0x000fe200000e0000 */
[----:B------:R-:W-:Y:S01]  /*10700*/  VIADD R150, R148, 0x4c0 ;  /* 0x000004c094967836 */ /* 0x000fe20000000000 */
[----:B------:R-:W-:Y:S02]  /*10710*/  R2UR UR23, R151 ;  /* 0x00000000971772ca */ /* 0x000fe400000e0000 */
[----:B------:R-:W-:Y:S02]  /*10720*/  MOV R151, 0x80000020 ;  /* 0x8000002000977802 */ /* 0x000fe40000000f00 */
[----:B------:R-:W-:Y:S01]  /*10730*/  R2UR UR38, R150 ;  /* 0x00000000962672ca */ /* 0x000fe200000e0000 */
[----:B------:R-:W-:Y:S01]  /*10740*/  IMAD.MOV.U32 R150, RZ, RZ, R154 ;  /* 0x000000ffff967224 */ /* 0x000fe200078e009a */
[----:B------:R-:W-:-:S05]  /*10750*/  R2UR UR39, R151 ;  /* 0x00000000972772ca */ /* 0x000fca00000e0000 */
[----:B----4-:R-:W-:Y:S01]  /*10760*/  MOV R0, UR22 ;  /* 0x0000001600007c02 */ /* 0x010fe20008000f00 */
[----:B------:R-:W-:Y:S01]  /*10770*/  UMOV UR22, UR20 ;  /* 0x0000001400167c82 */ /* 0x000fe20008000000 */
[----:B------:R-:W-:Y:S01]  /*10780*/  MOV R16, UR23 ;  /* 0x0000001700107c02 */ /* 0x000fe20008000f00 */
[----:B------:R-:W-:Y:S01]  /*10790*/  UMOV UR23, UR21 ;  /* 0x0000001500177c82 */ /* 0x000fe20008000000 */
[----:B------:R-:W-:Y:S02]  /*107a0*/  R2UR UR20, R12 ;  /* 0x000000000c1472ca */ /* 0x000fe400000e0000 */
[----:B------:R-:W-:Y:S02]  /*107b0*/  MOV R155, UR38 ;  /* 0x00000026009b7c02 */ /* 0x000fe40008000f00 */
[----:B------:R-:W-:Y:S02]  /*107c0*/  MOV R156, UR39 ;  /* 0x00000027009c7c02 */ /* 0x000fe40008000f00 */
[----:B------:R-:W-:Y:S01]  /*107d0*/  R2UR UR38, R14 ;  /* 0x000000000e2672ca */ /* 0x000fe200000e0000 */
[----:B------:R-:W-:Y:S01]  /*107e0*/  VIADD R14, R148, 0x500 ;  /* 0x00000500940e7836 */ /* 0x000fe20000000000 */
[----:B------:R-:W-:Y:S01]  /*107f0*/  R2UR UR39, R15 ;  /* 0x000000000f2772ca */ /* 0x000fe200000e0000 */
[----:B------:R-:W-:Y:S01]  /*10800*/  IMAD.MOV.U32 R15, RZ, RZ, -0x7fffffe0 ;  /* 0x80000020ff0f7424 */ /* 0x000fe200078e00ff */
[----:B------:R-:W-:-:S02]  /*10810*/  R2UR UR21, R13 ;  /* 0x000000000d1572ca */ /* 0x000fc400000e0000 */
[----:B------:R-:W-:Y:S02]  /*10820*/  R2UR UR40, R12 ;  /* 0x000000000c2872ca */ /* 0x000fe400000e0000 */
[----:B------:R-:W-:Y:S02]  /*10830*/  R2UR UR41, R13 ;  /* 0x000000000d2972ca */ /* 0x000fe400000e0000 */
[----:B------:R-:W-:Y:S01]  /*10840*/  R2UR UR30, R14 ;  /* 0x000000000e1e72ca */ /* 0x000fe200000e0000 */
[----:B------:R-:W-:Y:S01]  /*10850*/  VIADD R14, R148, 0x540 ;  /* 0x00000540940e7836 */ /* 0x000fe20000000000 */
[----:B------:R-:W-:Y:S01]  /*10860*/  R2UR UR31, R15 ;  /* 0x000000000f1f72ca */ /* 0x000fe200000e0000 */
[----:B------:R-:W-:-:S03]  /*10870*/  IMAD.MOV.U32 R15, RZ, RZ, -0x7fffffe0 ;  /* 0x80000020ff0f7424 */ /* 0x000fc600078e00ff */
[----:B------:R-:W-:Y:S01]  /*10880*/  R2UR UR26, R14 ;  /* 0x000000000e1a72ca */ /* 0x000fe200000e0000 */
[----:B------:R-:W-:Y:S01]  /*10890*/  IMAD.MOV.U32 R14, RZ, RZ, R150 ;  /* 0x000000ffff0e7224 */ /* 0x000fe200078e0096 */
[----:B------:R-:W-:-:S05]  /*108a0*/  R2UR UR27, R15 ;  /* 0x000000000f1b72ca */ /* 0x000fca00000e0000 */
[----:B------:R-:W-:Y:S01]  /*108b0*/  MOV R151, UR30 ;  /* 0x0000001e00977c02 */ /* 0x000fe20008000f00 */
[----:B------:R-:W-:Y:S01]  /*108c0*/  UMOV UR30, UR58 ;  /* 0x0000003a001e7c82 */ /* 0x000fe20008000000 */
[----:B------:R-:W-:Y:S01]  /*108d0*/  MOV R154, UR31 ;  /* 0x0000001f009a7c02 */ /* 0x000fe20008000f00 */
[----:B------:R-:W-:Y:S02]  /*108e0*/  WARPGROUP.DEPBAR.LE gsb0, 0x0 ;  /* 0x00008000000079c5 */ /* 0x000fe40000010000 */
[----:B------:R-:W-:Y:S01]  /*108f0*/  WARPGROUP.ARRIVE ;  /* 0x00000000000079c5 */ /* 0x000fe20000000000 */
[----:B------:R-:W-:Y:S01]  /*10900*/  UMOV UR31, UR59 ;  /* 0x0000003b001f7c82 */ /* 0x000fe20008000000 */
[----:B------:R-:W-:Y:S02]  /*10910*/  R2UR UR59, R14 ;  /* 0x000000000e3b72ca */ /* 0x000fe400000e0000 */
[----:B------:R-:W-:Y:S02]  /*10920*/  R2UR UR58, R22 ;  /* 0x00000000163a72ca */ /* 0x000fe400000e0000 */
[----:B------:R-:W-:Y:S01]  /*10930*/  HGMMA.64x16x16.F32 R88, gdesc[UR44], R88, gsb0 ;  /* 0x002000002c5879f0 */ /* 0x000fe20008000858 */
[----:B------:R-:W-:Y:S01]  /*10940*/  R2UR UR44, R12 ;  /* 0x000000000c2c72ca */ /* 0x000fe200000e0000 */
[----:B------:R-:W-:Y:S01]  /*10950*/  UMOV UR46, UR16 ;  /* 0x00000010002e7c82 */ /* 0x000fe20008000000 */
[----:B------:R-:W-:Y:S01]  /*10960*/  R2UR UR45, R13 ;  /* 0x000000000d2d72ca */ /* 0x000fe200000e0000 */
[----:B------:R-:W-:Y:S01]  /*10970*/  UMOV UR47, UR17 ;  /* 0x00000011002f7c82 */ /* 0x000fe20008000000 */
[----:B------:R-:W-:-:S02]  /*10980*/  MOV R150, UR27 ;  /* 0x0000001b00967c02 */ /* 0x000fc40008000f00 */
[----:B------:R-:W-:Y:S02]  /*10990*/  MOV R149, UR26 ;  /* 0x0000001a00957c02 */ /* 0x000fe40008000f00 */
[C---:B------:R-:W-:Y:S02]  /*109a0*/  R2UR UR24, R10.reuse ;  /* 0x000000000a1872ca */ /* 0x040fe400000e0000 */
[C---:B------:R-:W-:Y:S02]  /*109b0*/  R2UR UR25, R11.reuse ;  /* 0x000000000b1972ca */ /* 0x040fe400000e0000 */
[----:B------:R-:W-:Y:S02]  /*109c0*/  R2UR UR28, R10 ;  /* 0x000000000a1c72ca */ /* 0x000fe400000e0000 */
[----:B------:R-:W-:Y:S01]  /*109d0*/  R2UR UR29, R11 ;  /* 0x000000000b1d72ca */ /* 0x000fe200000e0000 */
[----:B------:R-:W-:Y:S01]  /*109e0*/  VIADD R14, R148, 0x580 ;  /* 0x00000580940e7836 */ /* 0x000fe20000000000 */
[----:B------:R-:W-:Y:S01]  /*109f0*/  R2UR UR26, R20 ;  /* 0x00000000141a72ca */ /* 0x000fe200000e0000 */
[----:B------:R0:W5:Y:S01]  /*10a00*/  LDL.LU R22, [R1+0xc0] ;  /* 0x0000c00001167983 */ /* 0x0001620000300800 */
[----:B------:R-:W-:Y:S01]  /*10a10*/  R2UR UR27, R21 ;  /* 0x00000000151b72ca */ /* 0x000fe200000e0000 */
        /* <DEDUP_REMOVED lines=10> */
[----:B------:R-:W-:Y:S01]  /*10ac0*/  UMOV UR54, UR4 ;  /* 0x0000000400367c82 */ /* 0x000fe20008000000 */
[----:B------:R-:W-:Y:S01]  /*10ad0*/  UMOV UR55, UR5 ;  /* 0x0000000500377c82 */ /* 0x000fe20008000000 */
[C---:B------:R-:W-:Y:S02]  /*10ae0*/  R2UR UR4, R12.reuse ;  /* 0x000000000c0472ca */ /* 0x040fe400000e0000 */
[C---:B------:R-:W-:Y:S02]  /*10af0*/  R2UR UR5, R13.reuse ;  /* 0x000000000d0572ca */ /* 0x040fe400000e0000 */
        /* <DEDUP_REMOVED lines=29> */
[----:B------:R-:W-:Y:S01]  /*10cd0*/  R2UR UR57, R13 ;  /* 0x000000000d3972ca */ /* 0x000fe200000e0000 */
[----:B------:R-:W-:Y:S02]  /*10ce0*/  WARPGROUP.DEPBAR.LE gsb0, 0x0 ;  /* 0x00008000000079c5 */ /* 0x000fe40000010000 */
[----:B------:R-:W-:-:S10]  /*10cf0*/  WARPGROUP.ARRIVE ;  /* 0x00000000000079c5 */ /* 0x000fd40000000000 */
[----:B------:R-:W-:Y:S01]  /*10d00*/  HGMMA.64x16x16.F32 R72, gdesc[UR56], R72, gsb0 ;  /* 0x00200000384879f0 */ /* 0x000fe20008000848 */
[----:B------:R-:W-:Y:S02]  /*10d10*/  R2UR UR56, R10 ;  /* 0x000000000a3872ca */ /* 0x000fe400000e0000 */
[----:B------:R-:W-:Y:S01]  /*10d20*/  R2UR UR57, R11 ;  /* 0x000000000b3972ca */ /* 0x000fe200000e0000 */
[----:B------:R-:W-:Y:S01]  /*10d30*/  UMOV UR58, UR60 ;  /* 0x0000003c003a7c82 */ /* 0x000fe20008000000 */
[----:B------:R-:W-:Y:S01]  /*10d40*/  UMOV UR59, UR61 ;  /* 0x0000003d003b7c82 */ /* 0x000fe20008000000 */
[----:B------:R-:W-:Y:S02]  /*10d50*/  WARPGROUP.DEPBAR.LE gsb0, 0x0 ;  /* 0x00008000000079c5 */ /* 0x000fe40000010000 */
[----:B------:R-:W-:-:S08]  /*10d60*/  WARPGROUP.ARRIVE ;  /* 0x00000000000079c5 */ /* 0x000fd00000000000 */
        /* <DEDUP_REMOVED lines=21> */
[----:B------:R0:W5:Y:S01]  /*10ec0*/  LDL.LU R19, [R1+0xbc] ;  /* 0x0000bc0001137983 */ /* 0x0001620000300800 */
[----:B------:R-:W-:Y:S02]  /*10ed0*/  R2UR UR4, R10 ;  /* 0x000000000a0472ca */ /* 0x000fe400000e0000 */
[----:B------:R-:W-:Y:S01]  /*10ee0*/  R2UR UR5, R11 ;  /* 0x000000000b0572ca */ /* 0x000fe200000e0000 */
[----:B------:R-:W-:Y:S02]  /*10ef0*/  WARPGROUP.DEPBAR.LE gsb0, 0x0 ;  /* 0x00008000000079c5 */ /* 0x000fe40000010000 */
[----:B------:R-:W-:-:S10]  /*10f00*/  WARPGROUP.ARRIVE ;  /* 0x00000000000079c5 */ /* 0x000fd40000000000 */
        /* <DEDUP_REMOVED lines=17> */
[----:B------:R-:W-:Y:S02]  /*11020*/  R2UR UR22, R0 ;  /* 0x00000000001672ca */ /* 0x000fe400000e0000 */
        /* <DEDUP_REMOVED lines=111> */
[----:B------:R-:W-:-:S02]  /*11720*/  R2UR UR17, R5 ;  /* 0x00000000051172ca */ /* 0x000fc400000e0000 */
[----:B------:R-:W-:Y:S02]  /*11730*/  R2UR UR61, R18 ;  /* 0x00000000123d72ca */ /* 0x000fe400000e0000 */
[----:B------:R0:W5:Y:S01]  /*11740*/  LDL.LU R18, [R1+0xb8] ;  /* 0x0000b80001127983 */ /* 0x0001620000300800 */
[----:B------:R-:W-:-:S03]  /*11750*/  R2UR UR60, R17 ;  /* 0x00000000113c72ca */ /* 0x000fc600000e0000 */
[----:B------:R0:W5:Y:S04]  /*11760*/  LDL.LU R17, [R1+0xb4] ;  /* 0x0000b40001117983 */ /* 0x0001680000300800 */
[----:B------:R0:W5:Y:S04]  /*11770*/  LDL.LU R16, [R1+0xb0] ;  /* 0x0000b00001107983 */ /* 0x0001680000300800 */
[----:B------:R0:W5:Y:S01]  /*11780*/  LDL.LU R0, [R1+0xac] ;  /* 0x0000ac0001007983 */ /* 0x0001620000300800 */
[----:B------:R-:W-:Y:S02]  /*11790*/  WARPGROUP.DEPBAR.LE gsb0, 0x0 ;  /* 0x00008000000079c5 */ /* 0x000fe40000010000 */
[----:B------:R-:W-:-:S06]  /*117a0*/  WARPGROUP.ARRIVE ;  /* 0x00000000000079c5 */ /* 0x000fcc0000000000 */
        /* <DEDUP_REMOVED lines=36> */
[----:B------:R-:W-:Y:S03]  /*119f0*/  HGMMA.64x16x16.F32 R72, gdesc[UR32], R72, gsb0 ;  /* 0x00200000204879f0 */ /* 0x000fe60008000848 */
[----:B------:R-:W-:Y:S02]  /*11a00*/  WARPGROUP.DEPBAR.LE gsb0, 0x0 ;  /* 0x00008000000079c5 */ /* 0x000fe40000010000 */
[----:B0-----:R-:W-:Y:S05]  /*11a10*/  @P2 BRA `(.L_x_8681) ;  /* 0x0000000000282947 */ /* 0x001fea0003800000 */
[----:B------:R-:W-:Y:S05]  /*11a20*/  @!P0 BRA `(.L_x_8682) ;  /* 0x0000000000048947 */ /* 0x000fea0003800000 */
[----:B------:R-:W-:Y:S01]  /*11a30*/  BPT.TRAP 0x1 ;  /* 0x000000040000795c */ /* 0x000fe20000300000 */
.L_x_8682:
[----:B------:R-:W-:Y:S01]  /*11a40*/  SHF.L.U32 R14, R153, 0x1f, RZ ;  /* 0x0000001f990e7819 */ /* 0x000fe200000006ff */
[----:B-----5:R-:W-:-:S04]  /*11a50*/  IMAD R15, R0, 0x8, R18 ;  /* 0x00000008000f7824 */ /* 0x020fc800078e0212 */
[----:B------:R0:W1:Y:S01]  /*11a60*/  SYNCS.PHASECHK.TRANS64.TRYWAIT P2, [R15+URZ+0x31c50], R14 ;  /* 0x031c500e0f0075a7 */ /* 0x000062000804017f */
[----:B------:R-:W-:Y:S05]  /*11a70*/  @!P0 BRA `(.L_x_8683) ;  /* 0x0000000000048947 */ /* 0x000fea0003800000 */
[----:B------:R-:W-:Y:S01]  /*11a80*/  BPT.TRAP 0x1 ;  /* 0x000000040000795c */ /* 0x000fe20000300000 */
.L_x_8683:
[----:B-1----:R-:W-:Y:S05]  /*11a90*/  @P2 BRA `(.L_x_8681) ;  /* 0x0000000000082947 */ /* 0x002fea0003800000 */
[----:B------:R-:W1:Y:S02]  /*11aa0*/  SYNCS.PHASECHK.TRANS64.TRYWAIT P2, [R15+URZ+0x31c50], R14 ;  /* 0x031c500e0f0075a7 */ /* 0x000e64000804017f */
[----:B-1----:R-:W-:Y:S05]  /*11ab0*/  @!P2 BRA `(.L_x_8684) ;  /* 0x000000b00048a947 */ /* 0x002fea0003800000 */
.L_x_8681:
[----:B------:R-:W-:Y:S05]  /*11ac0*/  WARPSYNC.ALL ;  /* 0x0000000000007948 */ /* 0x000fea0003800000 */
[----:B------:R-:W-:Y:S01]  /*11ad0*/  ULDC UR4, c[0x0][0x9d8] ;  /* 0x0002760000047ab9 */ /* 0x000fe20000000800 */
[----:B------:R-:W-:Y:S01]  /*11ae0*/  STL [R1+0xc4], R8 ;  /* 0x0000c40801007387 */ /* 0x000fe20000100800 */
[----:B------:R-:W-:Y:S01]  /*11af0*/  FMUL.FTZ R157, R136, UR4 ;  /* 0x00000004889d7c20 */ /* 0x000fe20008410000 */
[----:B------:R-:W-:Y:S01]  /*11b00*/  FMUL.FTZ R156, R137, UR4 ;  /* 0x00000004899c7c20 */ /* 0x000fe20008410000 */
[----:B------:R-:W-:Y:S01]  /*11b10*/  FMUL.FTZ R138, R138, UR4 ;  /* 0x000000048a8a7c20 */ /* 0x000fe20008410000 */
[----:B------:R-:W-:Y:S01]  /*11b20*/  STL [R1+0xc0], R7 ;  /* 0x0000c00701007387 */ /* 0x000fe20000100800 */
[----:B------:R-:W-:Y:S01]  /*11b30*/  FMUL.FTZ R140, R140, UR4 ;  /* 0x000000048c8c7c20 */ /* 0x000fe20008410000 */
[----:B------:R-:W-:Y:S01]  /*11b40*/  FMUL.FTZ R137, R128, UR4 ;  /* 0x0000000480897c20 */ /* 0x000fe20008410000 */
[----:B------:R-:W0:Y:S01]  /*11b50*/  MUFU.TANH R157, R157 ;  /* 0x0000009d009d7308 */ /* 0x000e220000002400 */
[----:B------:R-:W-:Y:S01]  /*11b60*/  STL [R1+0xbc], R6 ;  /* 0x0000bc0601007387 */ /* 0x000fe20000100800 */
[----:B------:R-:W-:Y:S01]  /*11b70*/  FMUL.FTZ R136, R129, UR4 ;  /* 0x0000000481887c20 */ /* 0x000fe20008410000 */
[----:B------:R-:W-:Y:S01]  /*11b80*/  FMUL.FTZ R129, R132, UR4 ;  /* 0x0000000484817c20 */ /* 0x000fe20008410000 */
[----:B------:R-:W-:Y:S01]  /*11b90*/  FMUL.FTZ R128, R133, UR4 ;  /* 0x0000000485807c20 */ /* 0x000fe20008410000 */
[----:B------:R-:W-:Y:S01]  /*11ba0*/  STL [R1+0xb8], R5 ;  /* 0x0000b80501007387 */ /* 0x000fe20000100800 */
[----:B------:R-:W-:Y:S01]  /*11bb0*/  FMUL.FTZ R133, R120, UR4 ;  /* 0x0000000478857c20 */ /* 0x000fe20008410000 */
[----:B------:R-:W-:Y:S01]  /*11bc0*/  FMUL.FTZ R132, R121, UR4 ;  /* 0x0000000479847c20 */ /* 0x000fe20008410000 */
[----:B------:R-:W2:Y:S01]  /*11bd0*/  MUFU.TANH R156, R156 ;  /* 0x0000009c009c7308 */ /* 0x000ea20000002400 */
[----:B------:R-:W-:Y:S01]  /*11be0*/  STL [R1+0xb4], R4 ;  /* 0x0000b40401007387 */ /* 0x000fe20000100800 */
[----:B------:R-:W-:Y:S01]  /*11bf0*/  FMUL.FTZ R121, R124, UR4 ;  /* 0x000000047c797c20 */ /* 0x000fe20008410000 */
[----:B------:R-:W-:Y:S01]  /*11c00*/  FMUL.FTZ R124, R125, UR4 ;  /* 0x000000047d7c7c20 */ /* 0x000fe20008410000 */
[----:B------:R-:W-:Y:S01]  /*11c10*/  FMUL.FTZ R120, R112, UR4 ;  /* 0x0000000470787c20 */ /* 0x000fe20008410000 */
[----:B------:R-:W-:Y:S01]  /*11c20*/  STL [R1+0xb0], R3 ;  /* 0x0000b00301007387 */ /* 0x000fe20000100800 */
[----:B------:R-:W-:Y:S01]  /*11c30*/  FMUL.FTZ R20, R113, UR4 ;  /* 0x0000000471147c20 */ /* 0x000fe20008410000 */
[----:B------:R-:W-:Y:S01]  /*11c40*/  FMUL.FTZ R21, R116, UR4 ;  /* 0x0000000474157c20 */ /* 0x000fe20008410000 */
[----:B------:R-:W3:Y:S01]  /*11c50*/  MUFU.TANH R140, R140 ;  /* 0x0000008c008c7308 */ /* 0x000ee20000002400 */
[----:B------:R4:W-:Y:S01]  /*11c60*/  STL [R1+0xac], R2 ;  /* 0x0000ac0201007387 */ /* 0x0009e20000100800 */
[----:B01----:R-:W-:Y:S01]  /*11c70*/  FMNMX.FTZ R14, R157, R152, !PT ;  /* 0x000000989d0e7209 */ /* 0x003fe20007810000 */
        /* <DEDUP_REMOVED lines=13> */
[----:B----4-:R0:W1:Y:S01]  /*11d50*/  MUFU.TANH R2, R138 ;  /* 0x0000008a00027308 */ /* 0x0100620000002400 */
        /* <DEDUP_REMOVED lines=8> */
[----:B0-----:R-:W-:Y:S01]  /*11de0*/  FMUL.FTZ R138, R141, UR4 ;  /* 0x000000048d8a7c20 */ /* 0x001fe20008410000 */
[----:B------:R-:W-:Y:S01]  /*11df0*/  FMUL.FTZ R141, R80, UR4 ;  /* 0x00000004508d7c20 */ /* 0x000fe20008410000 */
[----:B------:R-:W-:Y:S01]  /*11e00*/  FMUL.FTZ R148, R73, UR4 ;  /* 0x0000000449947c20 */ /* 0x000fe20008410000 */
[----:B------:R-:W-:Y:S01]  /*11e10*/  FMUL.FTZ R154, R76, UR4 ;  /* 0x000000044c9a7c20 */ /* 0x000fe20008410000 */
[----:B------:R-:W-:Y:S01]  /*11e20*/  FMUL.FTZ R155, R77, UR4 ;  /* 0x000000044d9b7c20 */ /* 0x000fe20008410000 */
[----:B------:R-:W-:Y:S01]  /*11e30*/  FMUL.FTZ R115, R115, UR4 ;  /* 0x0000000473737c20 */ /* 0x000fe20008410000 */
[----:B------:R-:W-:Y:S01]  /*11e40*/  FMUL.FTZ R126, R126, UR4 ;  /* 0x000000047e7e7c20 */ /* 0x000fe20008410000 */
[----:B------:R-:W0:Y:S01]  /*11e50*/  MUFU.TANH R138, R138 ;  /* 0x0000008a008a7308 */ /* 0x000e220000002400 */
[----:B------:R-:W-:Y:S01]  /*11e60*/  ULDC UR5, c[0x0][0x988] ;  /* 0x0002620000057ab9 */ /* 0x000fe20000000800 */
[----:B------:R-:W-:Y:S01]  /*11e70*/  FMUL.FTZ R134, R134, UR4 ;  /* 0x0000000486867c20 */ /* 0x000fe20008410000 */
[----:B-1----:R1:W-:Y:S01]  /*11e80*/  STL [R1+0x30], R2 ;  /* 0x0000300201007387 */ /* 0x0023e20000100800 */
        /* <DEDUP_REMOVED lines=13> */
[----:B0-----:R-:W-:-:S04]  /*11f60*/  FMNMX.FTZ R14, R138, R14, !PT ;  /* 0x0000000e8a0e7209 */ /* 0x001fc80007810000 */
[----:B------:R-:W-:-:S03]  /*11f70*/  FMNMX.FTZ R14, R137, R14, !PT ;  /* 0x0000000e890e7209 */ /* 0x000fc60007810000 */
[----:B------:R-:W0:Y:S01]  /*11f80*/  MUFU.TANH R133, R133 ;  /* 0x0000008500857308 */ /* 0x000e220000002400 */
[----:B------:R-:W-:-:S04]  /*11f90*/  FMNMX.FTZ R14, R136, R14, !PT ;  /* 0x0000000e880e7209 */ /* 0x000fc80007810000 */
[----:B--2---:R-:W-:-:S03]  /*11fa0*/  FMNMX.FTZ R14, R129, R14, !PT ;  /* 0x0000000e810e7209 */ /* 0x004fc60007810000 */
[----:B------:R-:W2:Y:S01]  /*11fb0*/  MUFU.TANH R132, R132 ;  /* 0x0000008400847308 */ /* 0x000ea20000002400 */
[----:B---3--:R-:W-:-:S07]  /*11fc0*/  FMNMX.FTZ R14, R128, R14, !PT ;  /* 0x0000000e800e7209 */ /* 0x008fce0007810000 */
[----:B------:R-:W3:Y:S01]  /*11fd0*/  MUFU.TANH R121, R121 ;  /* 0x0000007900797308 */ /* 0x000ee20000002400 */
[----:B0-----:R-:W-:-:S07]  /*11fe0*/  FMNMX.FTZ R14, R133, R14, !PT ;  /* 0x0000000e850e7209 */ /* 0x001fce0007810000 */
[----:B------:R-:W0:Y:S01]  /*11ff0*/  MUFU.TANH R124, R124 ;  /* 0x0000007c007c7308 */ /* 0x000e220000002400 */
[----:B--2---:R-:W-:-:S07]  /*12000*/  FMNMX.FTZ R14, R132, R14, !PT ;  /* 0x0000000e840e7209 */ /* 0x004fce0007810000 */
        /* <DEDUP_REMOVED lines=51> */
[----:B0-----:R-:W-:-:S05]  /*12340*/  FMNMX.FTZ R14, R155, R14, !PT ;  /* 0x0000000e9b0e7209 */ /* 0x001fca0007810000 */
[----:B------:R-:W0:Y:S02]  /*12350*/  SHFL.BFLY PT, R15, R14, 0x2, 0x1f ;  /* 0x0c401f000e0f7f89 */ /* 0x000e2400000e0000 */
[----:B------:R4:W-:Y:S08]  /*12360*/  MUFU.TANH R3, R134 ;  /* 0x0000008600037308 */ /* 0x0009f00000002400 */
[----:B-1----:R1:W-:Y:S08]  /*12370*/  MUFU.TANH R2, R135 ;  /* 0x0000008700027308 */ /* 0x0023f00000002400 */
[----:B------:R3:W-:Y:S01]  /*12380*/  MUFU.TANH R85, R114 ;  /* 0x0000007200557308 */ /* 0x0007e20000002400 */
[----:B0-----:R-:W-:-:S07]  /*12390*/  FMNMX.FTZ R14, R14, R15, !PT ;  /* 0x0000000f0e0e7209 */ /* 0x001fce0007810000 */
[----:B------:R0:W-:Y:S01]  /*123a0*/  MUFU.TANH R92, R118 ;  /* 0x00000076005c7308 */ /* 0x0001e20000002400 */
[----:B------:R-:W2:Y:S07]  /*123b0*/  SHFL.BFLY PT, R15, R14, 0x1, 0x1f ;  /* 0x0c201f000e0f7f89 */ /* 0x000eae00000e0000 */
[----:B------:R0:W-:Y:S08]  /*123c0*/  MUFU.TANH R81, R122 ;  /* 0x0000007a00517308 */ /* 0x0001f00000002400 */
[----:B------:R-:W0:Y:S08]  /*123d0*/  MUFU.TANH R93, R127 ;  /* 0x0000007f005d7308 */ /* 0x000e300000002400 */
[----:B------:R-:W0:Y:S01]  /*123e0*/  MUFU.TANH R84, R123 ;  /* 0x0000007b00547308 */ /* 0x000e220000002400 */
[----:B--2---:R-:W-:Y:S01]  /*123f0*/  FMNMX.FTZ R14, R14, R15, !PT ;  /* 0x0000000f0e0e7209 */ /* 0x004fe20007810000 */
[----:B------:R-:W-:-:S04]  /*12400*/  IMAD.U32 R15, RZ, RZ, UR5 ;  /* 0x00000005ff0f7e24 */ /* 0x000fc8000f8e00ff */
[CC--:B----4-:R-:W-:Y:S01]  /*12410*/  FMUL.FTZ R134, R14.reuse, R15.reuse ;  /* 0x0000000f0e867220 */ /* 0x0d0fe20000410000 */
[----:B-1----:R-:W-:Y:S01]  /*12420*/  FADD.FTZ R135, -R14, R152 ;  /* 0x000000980e877221 */ /* 0x002fe20000010100 */
[----:B------:R-:W-:Y:S02]  /*12430*/  MUFU.TANH R8, R139 ;  /* 0x0000008b00087308 */ /* 0x000fe40000002400 */
[-CC-:B------:R-:W-:Y:S01]  /*12440*/  FFMA.FTZ R117, R138, R15.reuse, -R134.reuse ;  /* 0x0000000f8a757223 */ /* 0x180fe20000010886 */
[-CC-:B------:R-:W-:Y:S01]  /*12450*/  FFMA.FTZ R115, R140, R15.reuse, -R134.reuse ;  /* 0x0000000f8c737223 */ /* 0x180fe20000010886 */
[-CC-:B------:R-:W-:Y:S01]  /*12460*/  FFMA.FTZ R126, R132, R15.reuse, -R134.reuse ;  /* 0x0000000f847e7223 */ /* 0x180fe20000010886 */
[----:B------:R-:W-:Y:S01]  /*12470*/  IMAD.MOV.U32 R138, RZ, RZ, R125 ;  /* 0x000000ffff8a7224 */ /* 0x000fe200078e007d */
[----:B------:R-:W2:Y:S01]  /*12480*/  LDL.LU R140, [R1+0x1c] ;  /* 0x00001c00018c7983 */ /* 0x000ea20000300800 */
[----:B---3--:R-:W-:Y:S01]  /*12490*/  MOV R132, R80 ;  /* 0x0000005000847202 */ /* 0x008fe20000000f00 */
[-CC-:B------:R-:W-:Y:S01]  /*124a0*/  FFMA.FTZ R125, R121, R15.reuse, -R134.reuse ;  /* 0x0000000f797d7223 */ /* 0x180fe20000010886 */
[-CC-:B------:R-:W-:Y:S01]  /*124b0*/  FFMA.FTZ R80, R105, R15.reuse, -R134.reuse ;  /* 0x0000000f69507223 */ /* 0x180fe20000010886 */
[----:B------:R-:W2:Y:S01]  /*124c0*/  LDL.LU R121, [R1+0x30] ;  /* 0x0000300001797983 */ /* 0x000ea20000300800 */
[-C--:B------:R-:W-:Y:S01]  /*124d0*/  FMUL.FTZ R135, R135, R15.reuse ;  /* 0x0000000f87877220 */ /* 0x080fe20000410000 */
[-CC-:B------:R-:W-:Y:S01]  /*124e0*/  FFMA.FTZ R114, R157, R15.reuse, -R134.reuse ;  /* 0x0000000f9d727223 */ /* 0x180fe20000010886 */
[-CC-:B0-----:R-:W-:Y:S01]  /*124f0*/  FFMA.FTZ R118, R156, R15.reuse, -R134.reuse ;  /* 0x0000000f9c767223 */ /* 0x181fe20000010886 */
[----:B------:R-:W3:Y:S01]  /*12500*/  LDL.LU R105, [R1+0x20] ;  /* 0x0000200001697983 */ /* 0x000ee20000300800 */
[-CC-:B------:R-:W-:Y:S01]  /*12510*/  FFMA.FTZ R122, R20, R15.reuse, -R134.reuse ;  /* 0x0000000f147a7223 */ /* 0x180fe20000010886 */
[-CC-:B------:R-:W-:Y:S01]  /*12520*/  FFMA.FTZ R73, R104, R15.reuse, -R134.reuse ;  /* 0x0000000f68497223 */ /* 0x180fe20000010886 */
[----:B------:R-:W-:Y:S08]  /*12530*/  MUFU.EX2 R20, R135 ;  /* 0x0000008700147308 */ /* 0x000ff00000000800 */
[----:B------:R0:W3:Y:S01]  /*12540*/  MUFU.EX2 R104, R114 ;  /* 0x0000007200687308 */ /* 0x0000e20000000800 */
[----:B------:R-:W-:-:S07]  /*12550*/  FFMA.FTZ R72, R97, R15, -R134 ;  /* 0x0000000f61487223 */ /* 0x000fce0000010886 */
[----:B------:R-:W1:Y:S01]  /*12560*/  MUFU.EX2 R118, R118 ;  /* 0x0000007600767308 */ /* 0x000e620000000800 */
[----:B0-----:R-:W-:Y:S01]  /*12570*/  FMUL.FTZ R114, R106, UR4 ;  /* 0x000000046a727c20 */ /* 0x001fe20008410000 */
[----:B------:R-:W-:-:S06]  /*12580*/  FFMA.FTZ R123, R120, R15, -R134 ;  /* 0x0000000f787b7223 */ /* 0x000fcc0000010886 */
[----:B------:R-:W0:Y:S01]  /*12590*/  MUFU.EX2 R106, R115 ;  /* 0x00000073006a7308 */ /* 0x000e220000000800 */
[----:B------:R-:W-:Y:S02]  /*125a0*/  IMAD.MOV.U32 R120, RZ, RZ, R93 ;  /* 0x000000ffff787224 */ /* 0x000fe400078e005d */
[----:B------:R-:W-:-:S05]  /*125b0*/  FFMA.FTZ R93, R96, R15, -R134 ;  /* 0x0000000f605d7223 */ /* 0x000fca0000010886 */
[----:B------:R-:W4:Y:S08]  /*125c0*/  MUFU.EX2 R97, R117 ;  /* 0x0000007500617308 */ /* 0x000f300000000800 */
[----:B------:R-:W2:Y:S08]  /*125d0*/  MUFU.TANH R7, R142 ;  /* 0x0000008e00077308 */ /* 0x000eb00000002400 */
[----:B------:R-:W2:Y:S08]  /*125e0*/  MUFU.TANH R6, R143 ;  /* 0x0000008f00067308 */ /* 0x000eb00000002400 */
[----:B------:R-:W2:Y:S08]  /*125f0*/  MUFU.TANH R5, R130 ;  /* 0x0000008200057308 */ /* 0x000eb00000002400 */
[----:B------:R1:W2:Y:S01]  /*12600*/  MUFU.TANH R4, R131 ;  /* 0x0000008300047308 */ /* 0x0002a20000002400 */
[----:B------:R-:W-:Y:S01]  /*12610*/  FFMA.FTZ R127, R133, R15, -R134 ;  /* 0x0000000f857f7223 */ /* 0x000fe20000010886 */
[----:B------:R-:W-:-:S02]  /*12620*/  IMAD.MOV.U32 R133, RZ, RZ, R81 ;  /* 0x000000ffff857224 */ /* 0x000fc400078e0051 */
[-C--:B-1----:R-:W-:Y:S01]  /*12630*/  FFMA.FTZ R131, R137, R15.reuse, -R134 ;  /* 0x0000000f89837223 */ /* 0x082fe20000010886 */
[----:B------:R-:W-:Y:S02]  /*12640*/  IMAD.MOV.U32 R137, RZ, RZ, R84 ;  /* 0x000000ffff897224 */ /* 0x000fe400078e0054 */
[-CC-:B------:R-:W-:Y:S01]  /*12650*/  FFMA.FTZ R84, R89, R15.reuse, -R134.reuse ;  /* 0x0000000f59547223 */ /* 0x180fe20000010886 */
[-CC-:B------:R-:W-:Y:S01]  /*12660*/  FFMA.FTZ R89, R113, R15.reuse, -R134.reuse ;  /* 0x0000000f71597223 */ /* 0x180fe20000010886 */
[----:B------:R-:W-:Y:S01]  /*12670*/  FMUL.FTZ R113, R119, UR4 ;  /* 0x0000000477717c20 */ /* 0x000fe20008410000 */
[----:B------:R-:W-:Y:S01]  /*12680*/  FMUL.FTZ R119, R99, UR4 ;  /* 0x0000000463777c20 */ /* 0x000fe20008410000 */
[----:B------:R-:W-:Y:S02]  /*12690*/  IMAD.MOV.U32 R99, RZ, RZ, R137 ;  /* 0x000000ffff637224 */ /* 0x000fe400078e0089 */
[----:B------:R-:W-:Y:S01]  /*126a0*/  FFMA.FTZ R81, R112, R15, -R134 ;  /* 0x0000000f70517223 */ /* 0x000fe20000010886 */
[----:B------:R-:W-:-:S02]  /*126b0*/  IMAD.MOV.U32 R112, RZ, RZ, R92 ;  /* 0x000000ffff707224 */ /* 0x000fc400078e005c */
[-C--:B------:R-:W-:Y:S01]  /*126c0*/  FFMA.FTZ R92, R100, R15.reuse, -R134 ;  /* 0x0000000f645c7223 */ /* 0x080fe20000010886 */
[----:B------:R-:W-:Y:S02]  /*126d0*/  IMAD.MOV.U32 R100, RZ, RZ, R132 ;  /* 0x000000ffff647224 */ /* 0x000fe400078e0084 */
[-CC-:B------:R-:W-:Y:S01]  /*126e0*/  FFMA.FTZ R76, R21, R15.reuse, -R134.reuse ;  /* 0x0000000f154c7223 */ /* 0x180fe20000010886 */
[-CC-:B------:R-:W-:Y:S01]  /*126f0*/  FFMA.FTZ R130, R136, R15.reuse, -R134.reuse ;  /* 0x0000000f88827223 */ /* 0x180fe20000010886 */
[-C--:B------:R-:W-:Y:S01]  /*12700*/  FFMA.FTZ R21, R101, R15.reuse, -R134 ;  /* 0x0000000f65157223 */ /* 0x080fe20000010886 */
[----:B------:R-:W-:Y:S02]  /*12710*/  IMAD.MOV.U32 R136, RZ, RZ, R85 ;  /* 0x000000ffff887224 */ /* 0x000fe400078e0055 */
[----:B------:R-:W-:Y:S01]  /*12720*/  IMAD.MOV.U32 R101, RZ, RZ, R120 ;  /* 0x000000ffff657224 */ /* 0x000fe200078e0078 */
[----:B------:R-:W1:Y:S01]  /*12730*/  MUFU.TANH R113, R113 ;  /* 0x0000007100717308 */ /* 0x000e620000002400 */
[----:B------:R-:W-:Y:S01]  /*12740*/  FMUL.FTZ R137, R102, UR4 ;  /* 0x0000000466897c20 */ /* 0x000fe20008410000 */
[----:B------:R-:W-:Y:S01]  /*12750*/  MOV R102, R136 ;  /* 0x0000008800667202 */ /* 0x000fe20000000f00 */
[----:B------:R-:W-:Y:S01]  /*12760*/  FFMA.FTZ R85, R108, R15, -R134 ;  /* 0x0000000f6c557223 */ /* 0x000fe20000010886 */
[----:B------:R-:W-:Y:S01]  /*12770*/  FMUL.FTZ R115, R107, UR4 ;  /* 0x000000046b737c20 */ /* 0x000fe20008410000 */
[----:B------:R-:W-:Y:S01]  /*12780*/  FMUL.FTZ R108, R103, UR4 ;  /* 0x00000004676c7c20 */ /* 0x000fe20008410000 */
[----:B------:R-:W-:-:S02]  /*12790*/  IMAD.MOV.U32 R103, RZ, RZ, R138 ;  /* 0x000000ffff677224 */ /* 0x000fc400078e008a */
[----:B------:R-:W-:Y:S01]  /*127a0*/  FFMA.FTZ R139, R116, R15, -R134 ;  /* 0x0000000f748b7223 */ /* 0x000fe20000010886 */
[----:B------:R-:W1:Y:S01]  /*127b0*/  MUFU.TANH R114, R114 ;  /* 0x0000007200727308 */ /* 0x000e620000002400 */
[----:B------:R-:W-:Y:S01]  /*127c0*/  FMUL.FTZ R116, R110, UR4 ;  /* 0x000000046e747c20 */ /* 0x000fe20008410000 */
[----:B------:R-:W-:-:S06]  /*127d0*/  FMUL.FTZ R117, R111, UR4 ;  /* 0x000000046f757c20 */ /* 0x000fcc0008410000 */
[----:B------:R-:W1:Y:S08]  /*127e0*/  MUFU.TANH R115, R115 ;  /* 0x0000007300737308 */ /* 0x000e700000002400 */
[----:B------:R-:W1:Y:S08]  /*127f0*/  MUFU.TANH R116, R116 ;  /* 0x0000007400747308 */ /* 0x000e700000002400 */
[----:B------:R-:W1:Y:S01]  /*12800*/  MUFU.TANH R117, R117 ;  /* 0x0000007500757308 */ /* 0x000e620000002400 */
[----:B------:R-:W-:Y:S01]  /*12810*/  FFMA.FTZ R77, R109, R15, -R134 ;  /* 0x0000000f6d4d7223 */ /* 0x000fe20000010886 */
[----:B------:R-:W-:-:S06]  /*12820*/  FMUL.FTZ R109, R90, UR4 ;  /* 0x000000045a6d7c20 */ /* 0x000fcc0008410000 */
[----:B------:R-:W-:Y:S01]  /*12830*/  MUFU.TANH R119, R119 ;  /* 0x0000007700777308 */ /* 0x000fe20000002400 */
[----:B------:R-:W-:-:S07]  /*12840*/  FMUL.FTZ R110, R91, UR4 ;  /* 0x000000045b6e7c20 */ /* 0x000fce0008410000 */
[----:B------:R-:W-:Y:S01]  /*12850*/  MUFU.TANH R137, R137 ;  /* 0x0000008900897308 */ /* 0x000fe20000002400 */
[----:B------:R-:W-:-:S07]  /*12860*/  FMUL.FTZ R111, R94, UR4 ;  /* 0x000000045e6f7c20 */ /* 0x000fce0008410000 */
[----:B------:R-:W-:Y:S01]  /*12870*/  MUFU.TANH R108, R108 ;  /* 0x0000006c006c7308 */ /* 0x000fe20000002400 */
[----:B------:R-:W-:-:S07]  /*12880*/  FMUL.FTZ R132, R95, UR4 ;  /* 0x000000045f847c20 */ /* 0x000fce0008410000 */
[----:B------:R-:W-:Y:S08]  /*12890*/  MUFU.TANH R109, R109 ;  /* 0x0000006d006d7308 */ /* 0x000ff00000002400 */
[----:B------:R-:W-:Y:S01]  /*128a0*/  MUFU.TANH R110, R110 ;  /* 0x0000006e006e7308 */ /* 0x000fe20000002400 */
[-CC-:B------:R-:W-:Y:S01]  /*128b0*/  FFMA.FTZ R129, R129, R15.reuse, -R134.reuse ;  /* 0x0000000f81817223 */ /* 0x180fe20000010886 */
[-CC-:B------:R-:W-:Y:S01]  /*128c0*/  FFMA.FTZ R128, R128, R15.reuse, -R134.reuse ;  /* 0x0000000f80807223 */ /* 0x180fe20000010886 */
[----:B------:R-:W-:-:S05]  /*128d0*/  FFMA.FTZ R124, R124, R15, -R134 ;  /* 0x0000000f7c7c7223 */ /* 0x000fca0000010886 */
        /* <DEDUP_REMOVED lines=10> */
[----:B------:R-:W-:Y:S01]  /*12980*/  FFMA.FTZ R155, R155, R15, -R134 ;  /* 0x0000000f9b9b7223 */ /* 0x000fe20000010886 */
[----:B------:R-:W-:Y:S01]  /*12990*/  FMUL.FTZ R134, R83, UR4 ;  /* 0x0000000453867c20 */ /* 0x000fe20008410000 */
[----:B------:R-:W-:Y:S01]  /*129a0*/  FMUL.FTZ R135, R86, UR4 ;  /* 0x0000000456877c20 */ /* 0x000fe20008410000 */
[----:B---3--:R-:W-:-:S04]  /*129b0*/  FFMA.FTZ R96, R20, R105, R104 ;  /* 0x0000006914607223 */ /* 0x008fc80000010068 */
[----:B------:R-:W-:-:S04]  /*129c0*/  FADD.FTZ R96, R118, R96 ;  /* 0x0000006076607221 */ /* 0x000fc80000010000 */
[----:B0-----:R-:W-:-:S04]  /*129d0*/  FADD.FTZ R96, R106, R96 ;  /* 0x000000606a607221 */ /* 0x001fc80000010000 */
[----:B----4-:R-:W-:Y:S01]  /*129e0*/  FADD.FTZ R157, R97, R96 ;  /* 0x00000060619d7221 */ /* 0x010fe20000010000 */
[----:B--2---:R-:W-:-:S04]  /*129f0*/  FMNMX.FTZ R96, R121, R140, !PT ;  /* 0x0000008c79607209 */ /* 0x004fc80007810000 */
[----:B------:R-:W-:-:S04]  /*12a00*/  FMNMX.FTZ R96, R8, R96, !PT ;  /* 0x0000006008607209 */ /* 0x000fc80007810000 */
[----:B------:R-:W-:-:S04]  /*12a10*/  FMNMX.FTZ R96, R7, R96, !PT ;  /* 0x0000006007607209 */ /* 0x000fc80007810000 */
[----:B------:R-:W-:-:S04]  /*12a20*/  FMNMX.FTZ R96, R6, R96, !PT ;  /* 0x0000006006607209 */ /* 0x000fc80007810000 */
[----:B------:R-:W-:-:S04]  /*12a30*/  FMNMX.FTZ R96, R5, R96, !PT ;  /* 0x0000006005607209 */ /* 0x000fc80007810000 */
[----:B------:R-:W-:Y:S02]  /*12a40*/  FMNMX.FTZ R96, R4, R96, !PT ;  /* 0x0000006004607209 */ /* 0x000fe40007810000 */
[----:B------:R-:W-:Y:S02]  /*12a50*/  F2FP.F16.F32.PACK_AB R104, R118, R104 ;  /* 0x000000687668723e */ /* 0x000fe400000000ff */
[----:B------:R-:W-:Y:S01]  /*12a60*/  FMNMX.FTZ R96, R3, R96, !PT ;  /* 0x0000006003607209 */ /* 0x000fe20007810000 */
[----:B------:R-:W-:Y:S01]  /*12a70*/  FMUL.FTZ R118, R98, UR4 ;  /* 0x0000000462767c20 */ /* 0x000fe20008410000 */
[----:B------:R-:W-:Y:S02]  /*12a80*/  IMAD.MOV.U32 R98, RZ, RZ, R133 ;  /* 0x000000ffff627224 */ /* 0x000fe400078e0085 */
        /* <DEDUP_REMOVED lines=8> */
[----:B------:R-:W0:Y:S03]  /*12b10*/  MUFU.TANH R118, R118 ;  /* 0x0000007600767308 */ /* 0x000e260000002400 */
[----:B-1----:R-:W-:-:S04]  /*12b20*/  FMNMX.FTZ R96, R113, R96, !PT ;  /* 0x0000006071607209 */ /* 0x002fc80007810000 */
[----:B------:R-:W-:-:S04]  /*12b30*/  FMNMX.FTZ R96, R114, R96, !PT ;  /* 0x0000006072607209 */ /* 0x000fc80007810000 */
[----:B------:R-:W-:-:S04]  /*12b40*/  FMNMX.FTZ R96, R115, R96, !PT ;  /* 0x0000006073607209 */ /* 0x000fc80007810000 */
[----:B------:R-:W-:-:S04]  /*12b50*/  FMNMX.FTZ R96, R116, R96, !PT ;  /* 0x0000006074607209 */ /* 0x000fc80007810000 */
[----:B------:R-:W-:-:S04]  /*12b60*/  FMNMX.FTZ R96, R117, R96, !PT ;  /* 0x0000006075607209 */ /* 0x000fc80007810000 */
[----:B0-----:R-:W-:-:S04]  /*12b70*/  FMNMX.FTZ R96, R118, R96, !PT ;  /* 0x0000006076607209 */ /* 0x001fc80007810000 */
[----:B------:R-:W-:Y:S01]  /*12b80*/  FMNMX.FTZ R96, R119, R96, !PT ;  /* 0x0000006077607209 */ /* 0x000fe20007810000 */
[----:B------:R-:W-:-:S03]  /*12b90*/  FMUL.FTZ R133, R82, UR4 ;  /* 0x0000000452857c20 */ /* 0x000fc60008410000 */
[----:B------:R-:W-:-:S04]  /*12ba0*/  FMNMX.FTZ R96, R137, R96, !PT ;  /* 0x0000006089607209 */ /* 0x000fc80007810000 */
[----:B------:R-:W-:Y:S01]  /*12bb0*/  FMNMX.FTZ R96, R108, R96, !PT ;  /* 0x000000606c607209 */ /* 0x000fe20007810000 */
[----:B------:R-:W0:Y:S03]  /*12bc0*/  MUFU.TANH R133, R133 ;  /* 0x0000008500857308 */ /* 0x000e260000002400 */
[----:B------:R-:W-:Y:S01]  /*12bd0*/  FMNMX.FTZ R96, R109, R96, !PT ;  /* 0x000000606d607209 */ /* 0x000fe20007810000 */
[----:B------:R-:W-:Y:S02]  /*12be0*/  IMAD.MOV.U32 R91, RZ, RZ, R140 ;  /* 0x000000ffff5b7224 */ /* 0x000fe400078e008c */
[----:B------:R-:W-:Y:S01]  /*12bf0*/  FMUL.FTZ R140, R87, UR4 ;  /* 0x00000004578c7c20 */ /* 0x000fe20008410000 */
[----:B------:R-:W-:Y:S01]  /*12c00*/  FMNMX.FTZ R96, R110, R96, !PT ;  /* 0x000000606e607209 */ /* 0x000fe20007810000 */
[----:B------:R-:W1:Y:S01]  /*12c10*/  MUFU.TANH R134, R134 ;  /* 0x0000008600867308 */ /* 0x000e620000002400 */
[----:B------:R-:W-:-:S02]  /*12c20*/  FMUL.FTZ R148, R74, UR4 ;  /* 0x000000044a947c20 */ /* 0x000fc40008410000 */
[----:B------:R-:W-:-:S05]  /*12c30*/  FMNMX.FTZ R96, R111, R96, !PT ;  /* 0x000000606f607209 */ /* 0x000fca0007810000 */
[----:B------:R-:W2:Y:S01]  /*12c40*/  MUFU.TANH R135, R135 ;  /* 0x0000008700877308 */ /* 0x000ea20000002400 */
[----:B------:R-:W-:Y:S01]  /*12c50*/  FMNMX.FTZ R96, R132, R96, !PT ;  /* 0x0000006084607209 */ /* 0x000fe20007810000 */
[----:B------:R-:W-:-:S06]  /*12c60*/  FMUL.FTZ R150, R75, UR4 ;  /* 0x000000044b967c20 */ /* 0x000fcc0008410000 */
[----:B------:R-:W3:Y:S01]  /*12c70*/  MUFU.TANH R140, R140 ;  /* 0x0000008c008c7308 */ /* 0x000ee20000002400 */
[----:B0-----:R-:W-:Y:S01]  /*12c80*/  FMNMX.FTZ R96, R133, R96, !PT ;  /* 0x0000006085607209 */ /* 0x001fe20007810000 */
[----:B------:R-:W-:-:S06]  /*12c90*/  FMUL.FTZ R153, R78, UR4 ;  /* 0x000000044e997c20 */ /* 0x000fcc0008410000 */
[----:B------:R-:W0:Y:S01]  /*12ca0*/  MUFU.TANH R148, R148 ;  /* 0x0000009400947308 */ /* 0x000e220000002400 */
[----:B-1----:R-:W-:Y:S01]  /*12cb0*/  FMNMX.FTZ R96, R134, R96, !PT ;  /* 0x0000006086607209 */ /* 0x002fe20007810000 */
[----:B------:R-:W-:-:S06]  /*12cc0*/  FMUL.FTZ R136, R79, UR4 ;  /* 0x000000044f887c20 */ /* 0x000fcc0008410000 */
[----:B------:R-:W1:Y:S01]  /*12cd0*/  MUFU.TANH R150, R150 ;  /* 0x0000009600967308 */ /* 0x000e620000002400 */
[----:B--2---:R-:W-:-:S07]  /*12ce0*/  FMNMX.FTZ R96, R135, R96, !PT ;  /* 0x0000006087607209 */ /* 0x004fce0007810000 */
[----:B------:R-:W2:Y:S01]  /*12cf0*/  MUFU.TANH R153, R153 ;  /* 0x0000009900997308 */ /* 0x000ea20000002400 */
[----:B---3--:R-:W-:-:S07]  /*12d00*/  FMNMX.FTZ R96, R140, R96, !PT ;  /* 0x000000608c607209 */ /* 0x008fce0007810000 */
[----:B------:R-:W3:Y:S01]  /*12d10*/  MUFU.TANH R136, R136 ;  /* 0x0000008800887308 */ /* 0x000ee20000002400 */
[----:B0-----:R-:W-:-:S04]  /*12d20*/  FMNMX.FTZ R96, R148, R96, !PT ;  /* 0x0000006094607209 */ /* 0x001fc80007810000 */
[----:B-1----:R-:W-:-:S04]  /*12d30*/  FMNMX.FTZ R96, R150, R96, !PT ;  /* 0x0000006096607209 */ /* 0x002fc80007810000 */
[----:B--2---:R-:W-:-:S04]  /*12d40*/  FMNMX.FTZ R74, R153, R96, !PT ;  /* 0x00000060994a7209 */ /* 0x004fc80007810000 */
[----:B---3--:R-:W-:-:S05]  /*12d50*/  FMNMX.FTZ R74, R136, R74, !PT ;  /* 0x0000004a884a7209 */ /* 0x008fca0007810000 */
[----:B------:R-:W0:Y:S02]  /*12d60*/  SHFL.BFLY PT, R75, R74, 0x2, 0x1f ;  /* 0x0c401f004a4b7f89 */ /* 0x000e2400000e0000 */
[----:B0-----:R-:W-:-:S05]  /*12d70*/  FMNMX.FTZ R74, R74, R75, !PT ;  /* 0x0000004b4a4a7209 */ /* 0x001fca0007810000 */
[----:B------:R-:W0:Y:S01]  /*12d80*/  SHFL.BFLY PT, R75, R74, 0x1, 0x1f ;  /* 0x0c201f004a4b7f89 */ /* 0x000e2200000e0000 */
[----:B------:R-:W-:Y:S02]  /*12d90*/  F2FP.F16.F32.PACK_AB R106, R97, R106 ;  /* 0x0000006a616a723e */ /* 0x000fe400000000ff */
[----:B0-----:R-:W-:-:S05]  /*12da0*/  FMNMX.FTZ R74, R74, R75, !PT ;  /* 0x0000004b4a4a7209 */ /* 0x001fca0007810000 */
[----:B------:R-:W-:-:S04]  /*12db0*/  FMUL.FTZ R138, R74, R15 ;  /* 0x0000000f4a8a7220 */ /* 0x000fc80000410000 */
[-CC-:B------:R-:W-:Y:S01]  /*12dc0*/  FFMA.FTZ R107, R8, R15.reuse, -R138.reuse ;  /* 0x0000000f086b7223 */ /* 0x180fe2000001088a */
[-CC-:B------:R-:W-:Y:S01]  /*12dd0*/  FFMA.FTZ R105, R121, R15.reuse, -R138.reuse ;  /* 0x0000000f79697223 */ /* 0x180fe2000001088a */
[----:B------:R0:W5:Y:S01]  /*12de0*/  LDL.LU R8, [R1+0xc4] ;  /* 0x0000c40001087983 */ /* 0x0001620000300800 */
[-CC-:B------:R-:W-:Y:S01]  /*12df0*/  FFMA.FTZ R120, R7, R15.reuse, -R138.reuse ;  /* 0x0000000f07787223 */ /* 0x180fe2000001088a */
[-CC-:B------:R-:W-:Y:S01]  /*12e00*/  FFMA.FTZ R121, R6, R15.reuse, -R138.reuse ;  /* 0x0000000f06797223 */ /* 0x180fe2000001088a */
[-CC-:B------:R-:W-:Y:S01]  /*12e10*/  FFMA.FTZ R94, R5, R15.reuse, -R138.reuse ;  /* 0x0000000f055e7223 */ /* 0x180fe2000001088a */
[----:B------:R0:W5:Y:S01]  /*12e20*/  LDL.LU R7, [R1+0xc0] ;  /* 0x0000c00001077983 */ /* 0x0001620000300800 */
[-CC-:B------:R-:W-:Y:S01]  /*12e30*/  FFMA.FTZ R95, R4, R15.reuse, -R138.reuse ;  /* 0x0000000f045f7223 */ /* 0x180fe2000001088a */
[-CC-:B------:R-:W-:Y:S02]  /*12e40*/  FFMA.FTZ R96, R3, R15.reuse, -R138.reuse ;  /* 0x0000000f03607223 */ /* 0x180fe4000001088a */
[----:B------:R0:W5:Y:S01]  /*12e50*/  LDL.LU R6, [R1+0xbc] ;  /* 0x0000bc0001067983 */ /* 0x0001620000300800 */
[----:B------:R-:W-:-:S03]  /*12e60*/  FFMA.FTZ R97, R2, R15, -R138 ;  /* 0x0000000f02617223 */ /* 0x000fc6000001088a */
[----:B------:R0:W5:Y:S01]  /*12e70*/  LDL.LU R5, [R1+0xb8] ;  /* 0x0000b80001057983 */ /* 0x0001620000300800 */
[----:B------:R-:W-:-:S03]  /*12e80*/  FFMA.FTZ R87, R132, R15, -R138 ;  /* 0x0000000f84577223 */ /* 0x000fc6000001088a */
[----:B------:R0:W5:Y:S04]  /*12e90*/  LDL.LU R4, [R1+0xb4] ;  /* 0x0000b40001047983 */ /* 0x0001680000300800 */
[----:B------:R0:W5:Y:S04]  /*12ea0*/  LDL.LU R3, [R1+0xb0] ;  /* 0x0000b00001037983 */ /* 0x0001680000300800 */
[----:B------:R0:W5:Y:S04]  /*12eb0*/  LDL.LU R2, [R1+0xac] ;  /* 0x0000ac0001027983 */ /* 0x0001680000300800 */
[----:B------:R-:W2:Y:S01]  /*12ec0*/  LDL R132, [R1+0x58] ;  /* 0x0000580001847983 */ /* 0x000ea20000100800 */
[----:B------:R-:W-:Y:S01]  /*12ed0*/  FFMA.FTZ R90, R137, R15, -R138 ;  /* 0x0000000f895a7223 */ /* 0x000fe2000001088a */
[----:B------:R-:W-:-:S02]  /*12ee0*/  IMAD.MOV.U32 R137, RZ, RZ, R91 ;  /* 0x000000ffff897224 */ /* 0x000fc400078e005b */
[----:B------:R-:W-:Y:S01]  /*12ef0*/  FFMA.FTZ R91, R108, R15, -R138 ;  /* 0x0000000f6c5b7223 */ /* 0x000fe2000001088a */
[----:B-----5:R-:W-:-:S05]  /*12f00*/  VIADD R108, R18, 0x200 ;  /* 0x00000200126c7836 */ /* 0x020fca0000000000 */
[----:B------:R-:W-:-:S04]  /*12f10*/  SHF.R.U32.HI R108, RZ, 0x4, R108 ;  /* 0x00000004ff6c7819 */ /* 0x000fc8000001166c */
[----:B------:R-:W-:-:S04]  /*12f20*/  LOP3.LUT R108, R108, 0x3fff, RZ, 0xc0, !PT ;  /* 0x00003fff6c6c7812 */ /* 0x000fc800078ec0ff */
[----:B------:R-:W-:Y:S01]  /*12f30*/  LOP3.LUT R108, R108, 0x2400000, RZ, 0xfc, !PT ;  /* 0x024000006c6c7812 */ /* 0x000fe200078efcff */
[----:B------:R-:W-:-:S04]  /*12f40*/  FFMA.FTZ R83, R110, R15, -R138 ;  /* 0x0000000f6e537223 */ /* 0x000fc8000001088a */
[----:B------:R-:W-:-:S04]  /*12f50*/  IMAD R108, R0, 0x6c0, R108 ;  /* 0x000006c0006c7824 */ /* 0x000fc800078e026c */
[----:B------:R-:W-:-:S05]  /*12f60*/  VIADD R110, R108, 0x40 ;  /* 0x000000406c6e7836 */ /* 0x000fca0000000000 */
[----:B------:R-:W-:Y:S02]  /*12f70*/  R2UR UR10, R110 ;  /* 0x000000006e0a72ca */ /* 0x000fe400000e0000 */
[----:B------:R-:W-:-:S04]  /*12f80*/  IADD3 R110, R108, 0x80, RZ ;  /* 0x000000806c6e7810 */ /* 0x000fc80007ffe0ff */
[----:B------:R-:W-:Y:S01]  /*12f90*/  R2UR UR14, R110 ;  /* 0x000000006e0e72ca */ /* 0x000fe200000e0000 */
[----:B------:R-:W-:-:S05]  /*12fa0*/  VIADD R110, R108, 0xc0 ;  /* 0x000000c06c6e7836 */ /* 0x000fca0000000000 */
[----:B------:R-:W-:Y:S01]  /*12fb0*/  R2UR UR18, R110 ;  /* 0x000000006e1272ca */ /* 0x000fe200000e0000 */
[----:B------:R-:W-:-:S05]  /*12fc0*/  VIADD R110, R108, 0x100 ;  /* 0x000001006c6e7836 */ /* 0x000fca0000000000 */
[----:B------:R-:W-:Y:S01]  /*12fd0*/  R2UR UR22, R110 ;  /* 0x000000006e1672ca */ /* 0x000fe200000e0000 */
[----:B------:R-:W-:-:S05]  /*12fe0*/  VIADD R110, R108, 0x140 ;  /* 0x000001406c6e7836 */ /* 0x000fca0000000000 */
[----:B------:R-:W-:Y:S01]  /*12ff0*/  R2UR UR26, R110 ;  /* 0x000000006e1a72ca */ /* 0x000fe200000e0000 */
[C---:B------:R-:W-:Y:S02]  /*13000*/  VIADD R110, R108.reuse, 0x180 ;  /* 0x000001806c6e7836 */ /* 0x040fe40000000000 */
[----:B------:R-:W-:Y:S01]  /*13010*/  FFMA.FTZ R82, R109, R15, -R138 ;  /* 0x0000000f6d527223 */ /* 0x000fe2000001088a */
[----:B------:R-:W-:Y:S01]  /*13020*/  IMAD.MOV.U32 R109, RZ, RZ, -0x7fffffe0 ;  /* 0x80000020ff6d7424 */ /* 0x000fe200078e00ff */
[----:B------:R-:W-:Y:S02]  /*13030*/  R2UR UR6, R108 ;  /* 0x000000006c0672ca */ /* 0x000fe400000e0000 */
[----:B------:R-:W-:Y:S01]  /*13040*/  R2UR UR30, R110 ;  /* 0x000000006e1e72ca */ /* 0x000fe200000e0000 */
[C---:B------:R-:W-:Y:S02]  /*13050*/  VIADD R110, R108.reuse, 0x1c0 ;  /* 0x000001c06c6e7836 */ /* 0x040fe40000000000 */
[----:B------:R-:W-:Y:S01]  /*13060*/  VIADD R108, R108, 0x200 ;  /* 0x000002006c6c7836 */ /* 0x000fe20000000000 */
[----:B------:R-:W-:-:S02]  /*13070*/  R2UR UR7, R109 ;  /* 0x000000006d0772ca */ /* 0x000fc400000e0000 */
[----:B------:R-:W-:Y:S01]  /*13080*/  R2UR UR39, R109 ;  /* 0x000000006d2772ca */ /* 0x000fe200000e0000 */
[----:B------:R-:W-:Y:S01]  /*13090*/  IMAD.MOV.U32 R109, RZ, RZ, -0x3ffffff0 ;  /* 0xc0000010ff6d7424 */ /* 0x000fe200078e00ff */
[----:B------:R-:W-:-:S04]  /*130a0*/  R2UR UR38, R108 ;  /* 0x000000006c2672ca */ /* 0x000fc800000e0000 */
[----:B------:R-:W-:Y:S01]  /*130b0*/  R2UR UR5, R109 ;  /* 0x000000006d0572ca */ /* 0x000fe200000e0000 */
[----:B------:R-:W-:Y:S01]  /*130c0*/  WARPGROUP.ARRIVE ;  /* 0x00000000000079c5 */ /* 0x000fe20000000000 */
[----:B------:R-:W-:Y:S01]  /*130d0*/  FFMA.FTZ R86, R111, R15, -R138 ;  /* 0x0000000f6f567223 */ /* 0x000fe2000001088a */
[----:B------:R-:W-:Y:S01]  /*130e0*/  IMAD.MOV.U32 R111, RZ, RZ, -0x7fffffe0 ;  /* 0x80000020ff6f7424 */ /* 0x000fe200078e00ff */
[----:B------:R-:W-:-:S04]  /*130f0*/  R2UR UR34, R110 ;  /* 0x000000006e2272ca */ /* 0x000fc800000e0000 */
[C---:B------:R-:W-:Y:S02]  /*13100*/  R2UR UR11, R111.reuse ;  /* 0x000000006f0b72ca */ /* 0x040fe400000e0000 */
[C---:B------:R-:W-:Y:S02]  /*13110*/  R2UR UR15, R111.reuse ;  /* 0x000000006f0f72ca */ /* 0x040fe400000e0000 */
[C---:B------:R-:W-:Y:S02]  /*13120*/  R2UR UR19, R111.reuse ;  /* 0x000000006f1372ca */ /* 0x040fe400000e0000 */
[C---:B------:R-:W-:Y:S02]  /*13130*/  R2UR UR23, R111.reuse ;  /* 0x000000006f1772ca */ /* 0x040fe400000e0000 */
[C---:B------:R-:W-:Y:S02]  /*13140*/  R2UR UR27, R111.reuse ;  /* 0x000000006f1b72ca */ /* 0x040fe400000e0000 */
[----:B------:R-:W-:-:S02]  /*13150*/  R2UR UR31, R111 ;  /* 0x000000006f1f72ca */ /* 0x000fc400000e0000 */
[----:B------:R-:W-:Y:S01]  /*13160*/  R2UR UR35, R111 ;  /* 0x000000006f2372ca */ /* 0x000fe200000e0000 */
[----:B------:R-:W-:-:S05]  /*13170*/  IMAD.MOV.U32 R111, RZ, RZ, -0x3ffffff0 ;  /* 0xc0000010ff6f7424 */ /* 0x000fca00078e00ff */
[----:B------:R-:W-:Y:S01]  /*13180*/  R2UR UR9, R111 ;  /* 0x000000006f0972ca */ /* 0x000fe200000e0000 */
[----:B------:R-:W-:Y:S01]  /*13190*/  IMAD.MOV.U32 R111, RZ, RZ, -0x3ffffff0 ;  /* 0xc0000010ff6f7424 */ /* 0x000fe200078e00ff */
[----:B--2---:R-:W-:-:S04]  /*131a0*/  LOP3.LUT R108, R132, 0x10000, RZ, 0xfc, !PT ;  /* 0x00010000846c7812 */ /* 0x004fc800078efcff */
[----:B------:R-:W-:Y:S01]  /*131b0*/  R2UR UR13, R111 ;  /* 0x000000006f0d72ca */ /* 0x000fe200000e0000 */
[----:B------:R-:W2:Y:S01]  /*131c0*/  LDL.LU R132, [R1+0x28] ;  /* 0x0000280001847983 */ /* 0x000ea20000300800 */
[----:B------:R-:W-:-:S13]  /*131d0*/  R2UR UR4, R108 ;  /* 0x000000006c0472ca */ /* 0x000fda00000e0000 */
[----:B------:R-:W-:Y:S01]  /*131e0*/  HGMMA.64x96x16.F32 R24, gdesc[UR4].tnspB, R24, gsb0 ;  /* 0x41600000041879f0 */ /* 0x000fe20008000818 */
[----:B------:R-:W-:-:S04]  /*131f0*/  IADD3 R110, R108, 0x180, RZ ;  /* 0x000001806c6e7810 */ /* 0x000fc80007ffe0ff */
[----:B------:R-:W-:Y:S01]  /*13200*/  R2UR UR8, R110 ;  /* 0x000000006e0872ca */ /* 0x000fe200000e0000 */
[----:B------:R-:W-:Y:S01]  /*13210*/  VIADD R110, R108, 0x300 ;  /* 0x000003006c6e7836 */ /* 0x000fe20000000000 */
[----:B------:R-:W-:Y:S02]  /*13220*/  WARPGROUP.DEPBAR.LE gsb0, 0x0 ;  /* 0x00008000000079c5 */ /* 0x000fe40000010000 */
[----:B------:R-:W-:-:S09]  /*13230*/  WARPGROUP.ARRIVE ;  /* 0x00000000000079c5 */ /* 0x000fd20000000000 */
[----:B------:R-:W-:Y:S01]  /*13240*/  HGMMA.64x96x16.F32 R24, gdesc[UR8].tnspB, R24, gsb0 ;  /* 0x41600000081879f0 */ /* 0x000fe20008000818 */
[----:B------:R-:W-:Y:S01]  /*13250*/  R2UR UR12, R110 ;  /* 0x000000006e0c72ca */ /* 0x000fe200000e0000 */
[----:B------:R-:W-:Y:S02]  /*13260*/  VIADD R110, R108, 0x480 ;  /* 0x000004806c6e7836 */ /* 0x000fe40000000000 */
[----:B------:R-:W-:-:S03]  /*13270*/  IMAD.MOV.U32 R111, RZ, RZ, -0x3ffffff0 ;  /* 0xc0000010ff6f7424 */ /* 0x000fc600078e00ff */
[----:B------:R-:W-:Y:S02]  /*13280*/  R2UR UR16, R110 ;  /* 0x000000006e1072ca */ /* 0x000fe400000e0000 */
[----:B------:R-:W-:Y:S01]  /*13290*/  R2UR UR17, R111 ;  /* 0x000000006f1172ca */ /* 0x000fe200000e0000 */
[----:B------:R-:W-:Y:S02]  /*132a0*/  WARPGROUP.DEPBAR.LE gsb0, 0x0 ;  /* 0x00008000000079c5 */ /* 0x000fe40000010000 */
[----:B------:R-:W-:-:S06]  /*132b0*/  WARPGROUP.ARRIVE ;  /* 0x00000000000079c5 */ /* 0x000fcc0000000000 */
[----:B------:R-:W-:Y:S01]  /*132c0*/  HGMMA.64x96x16.F32 R24, gdesc[UR12].tnspB, R24, gsb0 ;  /* 0x416000000c1879f0 */ /* 0x000fe20008000818 */
[----:B------:R-:W-:Y:S02]  /*132d0*/  VIADD R110, R108, 0x600 ;  /* 0x000006006c6e7836 */ /* 0x000fe40000000000 */
[----:B------:R-:W-:-:S03]  /*132e0*/  IMAD.MOV.U32 R111, RZ, RZ, -0x3ffffff0 ;  /* 0xc0000010ff6f7424 */ /* 0x000fc600078e00ff */
[----:B------:R-:W-:Y:S02]  /*132f0*/  R2UR UR20, R110 ;  /* 0x000000006e1472ca */ /* 0x000fe400000e0000 */
[----:B------:R-:W-:Y:S01]  /*13300*/  R2UR UR21, R111 ;  /* 0x000000006f1572ca */ /* 0x000fe200000e0000 */
[----:B------:R-:W-:Y:S02]  /*13310*/  WARPGROUP.DEPBAR.LE gsb0, 0x0 ;  /* 0x00008000000079c5 */ /* 0x000fe40000010000 */
[----:B------:R-:W-:-:S06]  /*13320*/  WARPGROUP.ARRIVE ;  /* 0x00000000000079c5 */ /* 0x000fcc0000000000 */
[----:B------:R-:W-:Y:S01]  /*13330*/  HGMMA.64x96x16.F32 R24, gdesc[UR16].tnspB, R24, gsb0 ;  /* 0x41600000101879f0 */ /* 0x000fe20008000818 */
[----:B------:R-:W-:Y:S01]  /*13340*/  IMAD.MOV.U32 R111, RZ, RZ, -0x3ffffff0 ;  /* 0xc0000010ff6f7424 */ /* 0x000fe200078e00ff */
[----:B------:R-:W-:-:S04]  /*13350*/  IADD3 R110, R108, 0x780, RZ ;  /* 0x000007806c6e7810 */ /* 0x000fc80007ffe0ff */
        /* <DEDUP_REMOVED lines=19> */
[----:B------:R-:W-:-:S04]  /*13490*/  FADD.FTZ R109, -R74, R137 ;  /* 0x000000894a6d7221 */ /* 0x000fc80000010100 */
[----:B------:R-:W-:Y:S01]  /*134a0*/  FMUL.FTZ R109, R109, R15 ;  /* 0x0000000f6d6d7220 */ /* 0x000fe20000410000 */
[----:B------:R-:W-:-:S03]  /*134b0*/  VIADD R108, R108, 0xc00 ;  /* 0x00000c006c6c7836 */ /* 0x000fc60000000000 */
[----:B------:R1:W-:Y:S01]  /*134c0*/  MUFU.EX2 R110, R109 ;  /* 0x0000006d006e7308 */ /* 0x0003e20000000800 */
[----:B------:R-:W-:Y:S02]  /*134d0*/  WARPGROUP.DEPBAR.LE gsb0, 0x0 ;  /* 0x00008000000079c5 */ /* 0x000fe40000010000 */
[----:B------:R-:W-:-:S06]  /*134e0*/  WARPGROUP.ARRIVE ;  /* 0x00000000000079c5 */ /* 0x000fcc0000000000 */
[----:B------:R-:W-:Y:S01]  /*134f0*/  HGMMA.64x96x16.F32 R24, gdesc[UR32].tnspB, R24, gsb0 ;  /* 0x41600000201879f0 */ /* 0x000fe20008000818 */
[----:B-1----:R-:W-:Y:S01]  /*13500*/  IMAD.MOV.U32 R109, RZ, RZ, -0x3ffffff0 ;  /* 0xc0000010ff6d7424 */ /* 0x002fe200078e00ff */
[----:B------:R-:W-:-:S04]  /*13510*/  R2UR UR36, R108 ;  /* 0x000000006c2472ca */ /* 0x000fc800000e0000 */
[----:B------:R-:W-:Y:S01]  /*13520*/  R2UR UR37, R109 ;  /* 0x000000006d2572ca */ /* 0x000fe200000e0000 */
[----:B------:R-:W1:Y:S01]  /*13530*/  S2R R137, SR_TID.X ;  /* 0x0000000000897919 */ /* 0x000e620000002100 */
[----:B------:R-:W2:Y:S01]  /*13540*/  MUFU.EX2 R105, R105 ;  /* 0x0000006900697308 */ /* 0x000ea20000000800 */
[----:B------:R-:W-:-:S07]  /*13550*/  FFMA.FTZ R79, R133, R15, -R138 ;  /* 0x0000000f854f7223 */ /* 0x000fce000001088a */
[----:B------:R-:W3:Y:S01]  /*13560*/  MUFU.EX2 R108, R107 ;  /* 0x0000006b006c7308 */ /* 0x000ee20000000800 */
[----:B------:R-:W-:Y:S02]  /*13570*/  WARPGROUP.DEPBAR.LE gsb0, 0x0 ;  /* 0x00008000000079c5 */ /* 0x000fe40000010000 */
[----:B------:R-:W-:-:S06]  /*13580*/  WARPGROUP.ARRIVE ;  /* 0x00000000000079c5 */ /* 0x000fcc0000000000 */
[----:B------:R-:W-:Y:S01]  /*13590*/  HGMMA.64x96x16.F32 R24, gdesc[UR36].tnspB, R24, gsb0 ;  /* 0x41600000241879f0 */ /* 0x000fe20008000818 */
[----:B-1----:R-:W-:Y:S01]  /*135a0*/  SHF.R.U32.HI R133, RZ, 0x7, R137 ;  /* 0x00000007ff857819 */ /* 0x002fe20000011689 */
[----:B------:R-:W-:Y:S01]  /*135b0*/  MUFU.EX2 R107, R120 ;  /* 0x00000078006b7308 */ /* 0x000fe20000000800 */
[----:B------:R-:W-:Y:S02]  /*135c0*/  ISETP.GE.U32.AND P2, PT, R137, 0x180, PT ;  /* 0x000001808900780c */ /* 0x000fe40003f46070 */
[----:B------:R-:W-:-:S05]  /*135d0*/  IADD3 R109, R133, 0x9, RZ ;  /* 0x00000009856d7810 */ /* 0x000fca0007ffe0ff */
[----:B------:R-:W1:Y:S01]  /*135e0*/  MUFU.EX2 R131, R131 ;  /* 0x0000008300837308 */ /* 0x000e620000000800 */
[----:B------:R-:W-:Y:S01]  /*135f0*/  SEL R109, R109, 0x9, !P2 ;  /* 0x000000096d6d7807 */ /* 0x000fe20005000000 */
[----:B--2---:R-:W-:-:S06]  /*13600*/  FFMA.FTZ R111, R110, R132, R105 ;  /* 0x000000846e6f7223 */ /* 0x004fcc0000010069 */
[----:B------:R-:W-:Y:S08]  /*13610*/  MUFU.EX2 R121, R121 ;  /* 0x0000007900797308 */ /* 0x000ff00000000800 */
[----:B------:R-:W2:Y:S08]  /*13620*/  MUFU.EX2 R130, R130 ;  /* 0x0000008200827308 */ /* 0x000eb00000000800 */
[----:B------:R-:W-:Y:S01]  /*13630*/  MUFU.EX2 R120, R89 ;  /* 0x0000005900787308 */ /* 0x000fe20000000800 */
[----:B---3--:R-:W-:-:S07]  /*13640*/  F2FP.F16.F32.PACK_AB R105, R108, R105 ;  /* 0x000000696c69723e */ /* 0x008fce00000000ff */
[----:B------:R-:W-:Y:S08]  /*13650*/  MUFU.EX2 R89, R94 ;  /* 0x0000005e00597308 */ /* 0x000ff00000000800 */
[----:B------:R-:W3:Y:S01]  /*13660*/  MUFU.EX2 R129, R129 ;  /* 0x0000008100817308 */ /* 0x000ee20000000800 */
[----:B-1----:R-:W-:-:S07]  /*13670*/  FADD.FTZ R157, R131, R157 ;  /* 0x0000009d839d7221 */ /* 0x002fce0000010000 */
[----:B------:R-:W-:Y:S01]  /*13680*/  MUFU.EX2 R95, R95 ;  /* 0x0000005f005f7308 */ /* 0x000fe20000000800 */
[----:B------:R-:W-:-:S07]  /*13690*/  FFMA.FTZ R98, R98, R15, -R138 ;  /* 0x0000000f62627223 */ /* 0x000fce000001088a */
[----:B------:R-:W1:Y:S01]  /*136a0*/  MUFU.EX2 R128, R128 ;  /* 0x0000008000807308 */ /* 0x000e620000000800 */
[----:B--2---:R-:W-:-:S07]  /*136b0*/  FADD.FTZ R157, R130, R157 ;  /* 0x0000009d829d7221 */ /* 0x004fce0000010000 */
[----:B------:R-:W2:Y:S01]  /*136c0*/  MUFU.EX2 R96, R96 ;  /* 0x0000006000607308 */ /* 0x000ea20000000800 */
[----:B------:R-:W-:-:S07]  /*136d0*/  FFMA.FTZ R75, R134, R15, -R138 ;  /* 0x0000000f864b7223 */ /* 0x000fce000001088a */
[----:B------:R-:W4:Y:S01]  /*136e0*/  MUFU.EX2 R127, R127 ;  /* 0x0000007f007f7308 */ /* 0x000f220000000800 */
[----:B---3--:R-:W-:-:S07]  /*136f0*/  FADD.FTZ R157, R129, R157 ;  /* 0x0000009d819d7221 */ /* 0x008fce0000010000 */
[----:B------:R-:W-:Y:S01]  /*13700*/  MUFU.EX2 R97, R97 ;  /* 0x0000006100617308 */ /* 0x000fe20000000800 */
[----:B------:R-:W-:Y:S02]  /*13710*/  WARPGROUP.DEPBAR.LE gsb0, 0x0 ;  /* 0x00008000000079c5 */ /* 0x000fe40000010000 */
[----:B------:R3:W-:Y:S06]  /*13720*/  BAR.ARV R109, 0x100 ;  /* 0x0004006d0000751d */ /* 0x0007ec0000002000 */
[----:B---3--:R-:W-:Y:S01]  /*13730*/  FADD.FTZ R109, R108, R111 ;  /* 0x0000006f6c6d7221 */ /* 0x008fe20000010000 */
[----:B------:R-:W-:-:S03]  /*13740*/  @!P1 IMAD R108, R0, 0x8, R18 ;  /* 0x00000008006c9824 */ /* 0x000fc600078e0212 */
[----:B------:R-:W-:Y:S01]  /*13750*/  FADD.FTZ R0, R107, R109 ;  /* 0x0000006d6b007221 */ /* 0x000fe20000010000 */
[C---:B------:R-:W-:Y:S01]  /*13760*/  F2FP.F16.F32.PACK_AB R107, R121.reuse, R107 ;  /* 0x0000006b796b723e */ /* 0x040fe200000000ff */
[----:B------:R-:W3:Y:S02]  /*13770*/  MUFU.EX2 R126, R126 ;  /* 0x0000007e007e7308 */ /* 0x000ee40000000800 */
[----:B------:R-:W-:Y:S01]  /*13780*/  FADD.FTZ R121, R121, R0 ;  /* 0x0000000079797221 */ /* 0x000fe20000010000 */
[----:B------:R-:W-:-:S05]  /*13790*/  @!P1 IMAD R111, R146, 0x8, R18 ;  /* 0x00000008926f9824 */ /* 0x000fca00078e0212 */
[----:B------:R-:W-:Y:S01]  /*137a0*/  MUFU.EX2 R133, R81 ;  /* 0x0000005100857308 */ /* 0x000fe20000000800 */
[----:B------:R-:W-:Y:S01]  /*137b0*/  FFMA.FTZ R99, R99, R15, -R138 ;  /* 0x0000000f63637223 */ /* 0x000fe2000001088a */
[----:B------:R-:W-:-:S06]  /*137c0*/  @!P1 VIADD R111, R111, 0x31c40 ;  /* 0x00031c406f6f9836 */ /* 0x000fcc0000000000 */
[----:B------:R0:W-:Y:S01]  /*137d0*/  MUFU.EX2 R134, R80 ;  /* 0x0000005000867308 */ /* 0x0001e20000000800 */
[----:B-1----:R-:W-:-:S07]  /*137e0*/  FADD.FTZ R157, R128, R157 ;  /* 0x0000009d809d7221 */ /* 0x002fce0000010000 */
[----:B------:R-:W1:Y:S01]  /*137f0*/  MUFU.EX2 R81, R98 ;  /* 0x0000006200517308 */ /* 0x000e620000000800 */
[----:B0-----:R-:W-:-:S07]  /*13800*/  FADD.FTZ R80, R89, R121 ;  /* 0x0000007959507221 */ /* 0x001fce0000010000 */
[----:B------:R-:W0:Y:S01]  /*13810*/  MUFU.EX2 R125, R125 ;  /* 0x0000007d007d7308 */ /* 0x000e220000000800 */
[----:B------:R-:W-:Y:S01]  /*13820*/  FADD.FTZ R80, R95, R80 ;  /* 0x000000505f507221 */ /* 0x000fe20000010000 */
[----:B------:R-:W-:Y:S01]  /*13830*/  FFMA.FTZ R100, R100, R15, -R138 ;  /* 0x0000000f64647223 */ /* 0x000fe2000001088a */
[----:B------:R-:W-:-:S05]  /*13840*/  @!P1 VIADD R108, R108, 0x31c60 ;  /* 0x00031c606c6c9836 */ /* 0x000fca0000000000 */
[----:B------:R-:W0:Y:S01]  /*13850*/  MUFU.EX2 R124, R124 ;  /* 0x0000007c007c7308 */ /* 0x000e220000000800 */
[----:B--2---:R-:W-:Y:S01]  /*13860*/  FADD.FTZ R80, R96, R80 ;  /* 0x0000005060507221 */ /* 0x004fe20000010000 */
[----:B----4-:R-:W-:Y:S01]  /*13870*/  FADD.FTZ R157, R127, R157 ;  /* 0x0000009d7f9d7221 */ /* 0x010fe20000010000 */
[-CC-:B------:R-:W-:Y:S01]  /*13880*/  FFMA.FTZ R101, R101, R15.reuse, -R138.reuse ;  /* 0x0000000f65657223 */ /* 0x180fe2000001088a */
[-CC-:B------:R-:W-:Y:S01]  /*13890*/  FFMA.FTZ R102, R102, R15.reuse, -R138.reuse ;  /* 0x0000000f66667223 */ /* 0x180fe2000001088a */
[-CC-:B------:R-:W-:Y:S01]  /*138a0*/  FFMA.FTZ R103, R103, R15.reuse, -R138.reuse ;  /* 0x0000000f67677223 */ /* 0x180fe2000001088a */
[-CC-:B------:R-:W-:Y:S02]  /*138b0*/  FFMA.FTZ R112, R112, R15.reuse, -R138.reuse ;  /* 0x0000000f70707223 */ /* 0x180fe4000001088a */
        /* <DEDUP_REMOVED lines=14> */
[----:B------:R-:W-:Y:S01]  /*139a0*/  FFMA.FTZ R156, R136, R15, -R138 ;  /* 0x0000000f889c7223 */ /* 0x000fe2000001088a */
[----:B------:R-:W-:Y:S01]  /*139b0*/  @!P1 PRMT R111, RZ, 0x654, R111 ;  /* 0x00000654ff6f9816 */ /* 0x000fe2000000006f */
[----:B------:R4:W-:Y:S01]  /*139c0*/  MUFU.EX2 R138, R84 ;  /* 0x00000054008a7308 */ /* 0x0009e20000000800 */
[----:B---3--:R-:W-:Y:S01]  /*139d0*/  FADD.FTZ R157, R126, R157 ;  /* 0x0000009d7e9d7221 */ /* 0x008fe20000010000 */
[----:B------:R-:W-:Y:S01]  /*139e0*/  @!P1 PRMT R108, RZ, 0x654, R108 ;  /* 0x00000654ff6c9816 */ /* 0x000fe2000000006c */
[----:B------:R3:W-:Y:S01]  /*139f0*/  @!P1 SYNCS.ARRIVE.TRANS64.RED.A1T0 RZ, [R111+URZ], RZ ;  /* 0x000000ff6fff99a7 */ /* 0x0007e2000810043f */
[----:B------:R-:W-:-:S04]  /*13a00*/  F2FP.F16.F32.PACK_AB R89, R95, R89 ;  /* 0x000000595f59723e */ /* 0x000fc800000000ff */
[----:B------:R-:W-:Y:S01]  /*13a10*/  MUFU.EX2 R132, R122 ;  /* 0x0000007a00847308 */ /* 0x000fe20000000800 */
[----:B----4-:R-:W-:Y:S01]  /*13a20*/  FADD.FTZ R84, R97, R80 ;  /* 0x0000005061547221 */ /* 0x010fe20000010000 */
[----:B------:R4:W-:Y:S06]  /*13a30*/  @!P1 SYNCS.ARRIVE.TRANS64.RED.A1T0 RZ, [R108+URZ], RZ ;  /* 0x000000ff6cff99a7 */ /* 0x0009ec000810043f */
[----:B------:R-:W4:Y:S08]  /*13a40*/  MUFU.EX2 R100, R100 ;  /* 0x0000006400647308 */ /* 0x000f300000000800 */
[----:B------:R1:W-:Y:S08]  /*13a50*/  MUFU.EX2 R95, R82 ;  /* 0x00000052005f7308 */ /* 0x0003f00000000800 */
[----:B---3--:R-:W3:Y:S01]  /*13a60*/  MUFU.EX2 R111, R76 ;  /* 0x0000004c006f7308 */ /* 0x008ee20000000800 */
[----:B-1----:R-:W-:Y:S01]  /*13a70*/  FADD.FTZ R82, R81, R84 ;  /* 0x0000005451527221 */ /* 0x002fe20000010000 */
[----:B0-----:R-:W-:-:S06]  /*13a80*/  FADD.FTZ R84, R125, R157 ;  /* 0x0000009d7d547221 */ /* 0x001fcc0000010000 */
[----:B------:R-:W0:Y:S01]  /*13a90*/  MUFU.EX2 R101, R101 ;  /* 0x0000006500657308 */ /* 0x000e220000000800 */
[----:B------:R-:W-:Y:S01]  /*13aa0*/  FADD.FTZ R84, R124, R84 ;  /* 0x000000547c547221 */ /* 0x000fe20000010000 */
[----:B--2---:R-:W-:-:S06]  /*13ab0*/  FADD.FTZ R82, R99, R82 ;  /* 0x0000005263527221 */ /* 0x004fcc0000010000 */
[----:B----4-:R-:W-:Y:S08]  /*13ac0*/  MUFU.EX2 R108, R85 ;  /* 0x00000055006c7308 */ /* 0x010ff00000000800 */
[----:B------:R-:W1:Y:S01]  /*13ad0*/  MUFU.EX2 R85, R102 ;  /* 0x0000006600557308 */ /* 0x000e620000000800 */
[----:B------:R-:W-:-:S07]  /*13ae0*/  FADD.FTZ R82, R100, R82 ;  /* 0x0000005264527221 */ /* 0x000fce0000010000 */
[----:B------:R-:W2:Y:S08]  /*13af0*/  MUFU.EX2 R109, R73 ;  /* 0x00000049006d7308 */ /* 0x000eb00000000800 */
[----:B------:R4:W-:Y:S08]  /*13b00*/  MUFU.EX2 R98, R83 ;  /* 0x0000005300627308 */ /* 0x0009f00000000800 */
[----:B------:R-:W2:Y:S01]  /*13b10*/  MUFU.EX2 R103, R103 ;  /* 0x0000006700677308 */ /* 0x000ea20000000800 */
[----:B----4-:R-:W-:-:S04]  /*13b20*/  FADD.FTZ R83, R123, R84 ;  /* 0x000000547b537221 */ /* 0x010fc80000010000 */
[----:B------:R-:W-:-:S03]  /*13b30*/  FADD.FTZ R83, R132, R83 ;  /* 0x0000005384537221 */ /* 0x000fc60000010000 */
[----:B------:R-:W4:Y:S01]  /*13b40*/  MUFU.EX2 R112, R112 ;  /* 0x0000007000707308 */ /* 0x000f220000000800 */
[----:B---3--:R-:W-:Y:S01]  /*13b50*/  FADD.FTZ R83, R111, R83 ;  /* 0x000000536f537221 */ /* 0x008fe20000010000 */
[----:B0-----:R-:W-:-:S06]  /*13b60*/  FADD.FTZ R82, R101, R82 ;  /* 0x0000005265527221 */ /* 0x001fcc0000010000 */
[----:B------:R-:W0:Y:S01]  /*13b70*/  MUFU.EX2 R113, R113 ;  /* 0x0000007100717308 */ /* 0x000e220000000800 */
[----:B------:R-:W-:Y:S01]  /*13b80*/  FADD.FTZ R83, R133, R83 ;  /* 0x0000005385537221 */ /* 0x000fe20000010000 */
[----:B-1----:R-:W-:Y:S01]  /*13b90*/  FADD.FTZ R82, R85, R82 ;  /* 0x0000005255527221 */ /* 0x002fe20000010000 */
[----:B------:R1:W-:Y:S05]  /*13ba0*/  STSM.16.M88.4 [R22+0x24300], R104 ;  /* 0x0243006816007844 */ /* 0x0003ea0000000200 */
[----:B------:R-:W-:Y:S01]  /*13bb0*/  MUFU.EX2 R135, R77 ;  /* 0x0000004d00877308 */ /* 0x000fe20000000800 */
[----:B--2---:R-:W-:Y:S01]  /*13bc0*/  FADD.FTZ R83, R109, R83 ;  /* 0x000000536d537221 */ /* 0x004fe20000010000 */
[----:B------:R-:W-:-:S06]  /*13bd0*/  FADD.FTZ R82, R103, R82 ;  /* 0x0000005267527221 */ /* 0x000fcc0000010000 */
[----:B------:R-:W2:Y:S01]  /*13be0*/  MUFU.EX2 R114, R114 ;  /* 0x0000007200727308 */ /* 0x000ea20000000800 */
[----:B------:R-:W-:Y:S01]  /*13bf0*/  FADD.FTZ R83, R134, R83 ;  /* 0x0000005386537221 */ /* 0x000fe20000010000 */
[----:B----4-:R-:W-:-:S06]  /*13c00*/  FADD.FTZ R82, R112, R82 ;  /* 0x0000005270527221 */ /* 0x010fcc0000010000 */
[----:B-1----:R-:W1:Y:S01]  /*13c10*/  MUFU.EX2 R107, R93 ;  /* 0x0000005d006b7308 */ /* 0x002e620000000800 */
[----:B0-----:R-:W-:-:S07]  /*13c20*/  FADD.FTZ R82, R113, R82 ;  /* 0x0000005271527221 */ /* 0x001fce0000010000 */
[----:B------:R-:W0:Y:S08]  /*13c30*/  MUFU.EX2 R136, R72 ;  /* 0x0000004800887308 */ /* 0x000e300000000800 */
[----:B------:R3:W-:Y:S01]  /*13c40*/  MUFU.EX2 R94, R91 ;  /* 0x0000005b005e7308 */ /* 0x0007e20000000800 */
[----:B--2---:R-:W-:-:S07]  /*13c50*/  FADD.FTZ R84, R114, R82 ;  /* 0x0000005272547221 */ /* 0x004fce0000010000 */
[----:B------:R-:W2:Y:S01]  /*13c60*/  MUFU.EX2 R106, R92 ;  /* 0x0000005c006a7308 */ /* 0x000ea20000000800 */
[----:B---3--:R-:W-:-:S07]  /*13c70*/  F2FP.F16.F32.PACK_AB R91, R97, R96 ;  /* 0x00000060615b723e */ /* 0x008fce00000000ff */
[----:B------:R3:W-:Y:S01]  /*13c80*/  MUFU.EX2 R96, R86 ;  /* 0x0000005600607308 */ /* 0x0007e20000000800 */
[----:B------:R-:W-:Y:S02]  /*13c90*/  F2FP.F16.F32.PACK_AB R80, R126, R127 ;  /* 0x0000007f7e50723e */ /* 0x000fe400000000ff */
[----:B------:R-:W-:Y:S01]  /*13ca0*/  F2FP.F16.F32.PACK_AB R81, R99, R81 ;  /* 0x000000516351723e */ /* 0x000fe200000000ff */
[----:B---3--:R-:W-:-:S04]  /*13cb0*/  FADD.FTZ R86, R108, R83 ;  /* 0x000000536c567221 */ /* 0x008fc80000010000 */
[----:B------:R-:W-:Y:S01]  /*13cc0*/  MUFU.EX2 R137, R21 ;  /* 0x0000001500897308 */ /* 0x000fe20000000800 */
[----:B------:R-:W-:Y:S01]  /*13cd0*/  F2FP.F16.F32.PACK_AB R82, R124, R125 ;  /* 0x0000007d7c52723e */ /* 0x000fe200000000ff */
[----:B------:R-:W-:Y:S01]  /*13ce0*/  FADD.FTZ R86, R135, R86 ;  /* 0x0000005687567221 */ /* 0x000fe20000010000 */
[----:B------:R-:W-:-:S05]  /*13cf0*/  F2FP.F16.F32.PACK_AB R83, R101, R100 ;  /* 0x000000646553723e */ /* 0x000fca00000000ff */
[----:B------:R3:W-:Y:S01]  /*13d00*/  MUFU.EX2 R105, R88 ;  /* 0x0000005800697308 */ /* 0x0007e20000000800 */
[----:B-1----:R-:W-:-:S07]  /*13d10*/  FADD.FTZ R86, R107, R86 ;  /* 0x000000566b567221 */ /* 0x002fce0000010000 */
[----:B------:R1:W-:Y:S01]  /*13d20*/  MUFU.EX2 R0, R90 ;  /* 0x0000005a00007308 */ /* 0x0003e20000000800 */
[----:B---3--:R-:W-:-:S07]  /*13d30*/  F2FP.F16.F32.PACK_AB R88, R130, R131 ;  /* 0x000000838258723e */ /* 0x008fce00000000ff */
[----:B------:R-:W3:Y:S01]  /*13d40*/  MUFU.EX2 R115, R115 ;  /* 0x0000007300737308 */ /* 0x000ee20000000800 */
[----:B-1----:R-:W-:-:S05]  /*13d50*/  F2FP.F16.F32.PACK_AB R90, R128, R129 ;  /* 0x00000081805a723e */ /* 0x002fca00000000ff */
[----:B------:R-:W-:Y:S02]  /*13d60*/  STSM.16.M88.4 [R22+0x25b00], R88 ;  /* 0x025b005816007844 */ /* 0x000fe40000000200 */
[----:B------:R-:W1:Y:S02]  /*13d70*/  MUFU.EX2 R116, R116 ;  /* 0x0000007400747308 */ /* 0x000e640000000800 */
[----:B------:R0:W-:Y:S06]  /*13d80*/  STSM.16.M88.4 [R22+0x27300], R80 ;  /* 0x0273005016007844 */ /* 0x0001ec0000000200 */
[----:B------:R-:W4:Y:S01]  /*13d90*/  MUFU.EX2 R117, R117 ;  /* 0x0000007500757308 */ /* 0x000f220000000800 */
[----:B0-----:R-:W-:-:S07]  /*13da0*/  FADD.FTZ R80, R136, R86 ;  /* 0x0000005688507221 */ /* 0x001fce0000010000 */
[----:B------:R-:W0:Y:S01]  /*13db0*/  MUFU.EX2 R118, R118 ;  /* 0x0000007600767308 */ /* 0x000e220000000800 */
[----:B--2---:R-:W-:Y:S01]  /*13dc0*/  FADD.FTZ R80, R106, R80 ;  /* 0x000000506a507221 */ /* 0x004fe20000010000 */
[----:B---3--:R-:W-:-:S03]  /*13dd0*/  FADD.FTZ R84, R115, R84 ;  /* 0x0000005473547221 */ /* 0x008fc60000010000 */
[----:B------:R-:W-:-:S03]  /*13de0*/  FADD.FTZ R80, R137, R80 ;  /* 0x0000005089507221 */ /* 0x000fc60000010000 */
[----:B------:R-:W2:Y:S01]  /*13df0*/  MUFU.EX2 R122, R139 ;  /* 0x0000008b007a7308 */ /* 0x000ea20000000800 */
[----:B------:R-:W-:-:S07]  /*13e00*/  FADD.FTZ R80, R105, R80 ;  /* 0x0000005069507221 */ /* 0x000fce0000010000 */
[----:B------:R-:W3:Y:S01]  /*13e10*/  MUFU.EX2 R119, R119 ;  /* 0x0000007700777308 */ /* 0x000ee20000000800 */
[----:B------:R-:W-:-:S07]  /*13e20*/  FADD.FTZ R83, R138, R80 ;  /* 0x000000508a537221 */ /* 0x000fce0000010000 */
[----:B------:R-:W3:Y:S01]  /*13e30*/  MUFU.EX2 R93, R141 ;  /* 0x0000008d005d7308 */ /* 0x000ee20000000800 */
[----:B------:R-:W-:-:S07]  /*13e40*/  FADD.FTZ R83, R120, R83 ;  /* 0x0000005378537221 */ /* 0x000fce0000010000 */
[----:B------:R1:W-:Y:S08]  /*13e50*/  MUFU.EX2 R97, R87 ;  /* 0x0000005700617308 */ /* 0x0003f00000000800 */
[----:B------:R-:W3:Y:S01]  /*13e60*/  MUFU.EX2 R104, R142 ;  /* 0x0000008e00687308 */ /* 0x000ee20000000800 */
[----:B-1----:R-:W-:-:S04]  /*13e70*/  FADD.FTZ R87, R116, R84 ;  /* 0x0000005474577221 */ /* 0x002fc80000010000 */
[----:B----4-:R-:W-:-:S03]  /*13e80*/  FADD.FTZ R87, R117, R87 ;  /* 0x0000005775577221 */ /* 0x010fc60000010000 */
[----:B------:R-:W1:Y:S01]  /*13e90*/  MUFU.EX2 R77, R143 ;  /* 0x0000008f004d7308 */ /* 0x000e620000000800 */
[----:B0-----:R-:W-:Y:S01]  /*13ea0*/  FADD.FTZ R81, R118, R87 ;  /* 0x0000005776517221 */ /* 0x001fe20000010000 */
[----:B--2---:R-:W-:-:S06]  /*13eb0*/  FADD.FTZ R82, R122, R83 ;  /* 0x000000537a527221 */ /* 0x004fcc0000010000 */
[----:B------:R-:W0:Y:S01]  /*13ec0*/  MUFU.EX2 R92, R149 ;  /* 0x00000095005c7308 */ /* 0x000e220000000800 */
[----:B---3--:R-:W-:Y:S01]  /*13ed0*/  FADD.FTZ R81, R119, R81 ;  /* 0x0000005177517221 */ /* 0x008fe20000010000 */
[----:B------:R-:W-:Y:S01]  /*13ee0*/  FADD.FTZ R101, R93, R82 ;  /* 0x000000525d657221 */ /* 0x000fe20000010000 */
[----:B------:R-:W-:Y:S02]  /*13ef0*/  F2FP.F16.F32.PACK_AB R84, R132, R123 ;  /* 0x0000007b8454723e */ /* 0x000fe400000000ff */
[----:B------:R-:W-:-:S03]  /*13f00*/  F2FP.F16.F32.PACK_AB R85, R103, R85 ;  /* 0x000000556755723e */ /* 0x000fc600000000ff */
[----:B------:R-:W-:Y:S01]  /*13f10*/  MUFU.EX2 R21, R151 ;  /* 0x0000009700157308 */ /* 0x000fe20000000800 */
[----:B------:R-:W-:Y:S02]  /*13f20*/  F2FP.F16.F32.PACK_AB R86, R133, R111 ;  /* 0x0000006f8556723e */ /* 0x000fe400000000ff */
[----:B------:R-:W-:Y:S01]  /*13f30*/  F2FP.F16.F32.PACK_AB R87, R113, R112 ;  /* 0x000000707157723e */ /* 0x000fe200000000ff */
[----:B------:R-:W-:Y:S01]  /*13f40*/  FADD.FTZ R81, R0, R81 ;  /* 0x0000005100517221 */ /* 0x000fe20000010000 */
[----:B------:R-:W-:-:S03]  /*13f50*/  F2FP.F16.F32.PACK_AB R88, R134, R109 ;  /* 0x0000006d8658723e */ /* 0x000fc600000000ff */
[----:B------:R-:W2:Y:S01]  /*13f60*/  MUFU.EX2 R72, R152 ;  /* 0x0000009800487308 */ /* 0x000ea20000000800 */
[----:B------:R-:W-:Y:S02]  /*13f70*/  F2FP.F16.F32.PACK_AB R89, R115, R114 ;  /* 0x000000727359723e */ /* 0x000fe400000000ff */
[----:B------:R-:W-:Y:S02]  /*13f80*/  F2FP.F16.F32.PACK_AB R90, R135, R108 ;  /* 0x0000006c875a723e */ /* 0x000fe400000000ff */
[----:B------:R-:W-:Y:S02]  /*13f90*/  F2FP.F16.F32.PACK_AB R91, R117, R116 ;  /* 0x00000074755b723e */ /* 0x000fe400000000ff */
[----:B------:R-:W-:Y:S01]  /*13fa0*/  F2FP.F16.F32.PACK_AB R83, R94, R0 ;  /* 0x000000005e53723e */ /* 0x000fe200000000ff */
[----:B------:R-:W-:Y:S01]  /*13fb0*/  FADD.FTZ R0, R104, R101 ;  /* 0x0000006568007221 */ /* 0x000fe20000010000 */
[----:B------:R-:W-:Y:S04]  /*13fc0*/  STSM.16.M88.4 [R22+0x28b00], R84 ;  /* 0x028b005416007844 */ /* 0x000fe80000000200 */
[----:B------:R1:W-:Y:S01]  /*13fd0*/  STSM.16.M88.4 [R22+0x2a300], R88 ;  /* 0x02a3005816007844 */ /* 0x0003e20000000200 */
[----:B------:R-:W-:-:S04]  /*13fe0*/  FADD.FTZ R81, R94, R81 ;  /* 0x000000515e517221 */ /* 0x000fc80000010000 */
[----:B------:R-:W-:Y:S01]  /*13ff0*/  FADD.FTZ R81, R95, R81 ;  /* 0x000000515f517221 */ /* 0x000fe20000010000 */
[----:B-1----:R-:W-:Y:S01]  /*14000*/  FADD.FTZ R89, R77, R0 ;  /* 0x000000004d597221 */ /* 0x002fe20000010000 */
[----:B------:R-:W-:-:S03]  /*14010*/  F2FP.F16.F32.PACK_AB R85, R98, R95 ;  /* 0x0000005f6255723e */ /* 0x000fc600000000ff */
[C---:B0-----:R-:W-:Y:S01]  /*14020*/  FADD.FTZ R0, R92.reuse, R89 ;  /* 0x000000595c007221 */ /* 0x041fe20000010000 */
[----:B------:R-:W-:Y:S02]  /*14030*/  F2FP.F16.F32.PACK_AB R90, R92, R77 ;  /* 0x0000004d5c5a723e */ /* 0x000fe400000000ff */
[----:B--2---:R-:W-:Y:S01]  /*14040*/  F2FP.F16.F32.PACK_AB R92, R72, R21 ;  /* 0x00000015485c723e */ /* 0x004fe200000000ff */
[----:B------:R-:W-:Y:S02]  /*14050*/  FADD.FTZ R95, R21, R0 ;  /* 0x00000000155f7221 */ /* 0x000fe40000010000 */
[----:B------:R-:W2:Y:S01]  /*14060*/  LDL.LU R21, [R1+0x24] ;  /* 0x0000240001157983 */ /* 0x000ea20000300800 */
[----:B------:R-:W0:Y:S01]  /*14070*/  MUFU.EX2 R79, R79 ;  /* 0x0000004f004f7308 */ /* 0x000e220000000800 */
[----:B------:R-:W-:-:S07]  /*14080*/  FADD.FTZ R81, R98, R81 ;  /* 0x0000005162517221 */ /* 0x000fce0000010000 */
[----:B------:R-:W1:Y:S01]  /*14090*/  MUFU.EX2 R75, R75 ;  /* 0x0000004b004b7308 */ /* 0x000e620000000800 */
[----:B------:R-:W-:-:S07]  /*140a0*/  FADD.FTZ R100, R96, R81 ;  /* 0x0000005160647221 */ /* 0x000fce0000010000 */
[----:B------:R-:W3:Y:S01]  /*140b0*/  MUFU.EX2 R78, R78 ;  /* 0x0000004e004e7308 */ /* 0x000ee20000000800 */
[----:B------:R-:W-:-:S07]  /*140c0*/  FADD.FTZ R100, R97, R100 ;  /* 0x0000006461647221 */ /* 0x000fce0000010000 */
[----:B------:R-:W4:Y:S01]  /*140d0*/  MUFU.EX2 R140, R140 ;  /* 0x0000008c008c7308 */ /* 0x000f220000000800 */
[----:B0-----:R-:W-:-:S07]  /*140e0*/  FADD.FTZ R100, R79, R100 ;  /* 0x000000644f647221 */ /* 0x001fce0000010000 */
[----:B------:R-:W0:Y:S01]  /*140f0*/  MUFU.EX2 R148, R148 ;  /* 0x0000009400947308 */ /* 0x000e220000000800 */
[----:B-1----:R-:W-:-:S07]  /*14100*/  FADD.FTZ R87, R75, R100 ;  /* 0x000000644b577221 */ /* 0x002fce0000010000 */
[----:B------:R-:W1:Y:S01]  /*14110*/  MUFU.EX2 R99, R150 ;  /* 0x0000009600637308 */ /* 0x000e620000000800 */
[----:B---3--:R-:W-:-:S07]  /*14120*/  FADD.FTZ R89, R78, R87 ;  /* 0x000000574e597221 */ /* 0x008fce0000010000 */
[----:B------:R-:W3:Y:S01]  /*14130*/  MUFU.EX2 R73, R154 ;  /* 0x0000009a00497308 */ /* 0x000ee20000000800 */
[----:B----4-:R-:W-:-:S07]  /*14140*/  FADD.FTZ R91, R140, R89 ;  /* 0x000000598c5b7221 */ /* 0x010fce0000010000 */
[----:B------:R-:W-:Y:S08]  /*14150*/  MUFU.EX2 R153, R153 ;  /* 0x0000009900997308 */ /* 0x000ff00000000800 */
[----:B------:R-:W4:Y:S01]  /*14160*/  MUFU.EX2 R156, R156 ;  /* 0x0000009c009c7308 */ /* 0x000f220000000800 */
[----:B0-----:R-:W-:-:S07]  /*14170*/  FADD.FTZ R0, R148, R91 ;  /* 0x0000005b94007221 */ /* 0x001fce0000010000 */
[----:B------:R-:W0:Y:S01]  /*14180*/  MUFU.EX2 R76, R155 ;  /* 0x0000009b004c7308 */ /* 0x000e220000000800 */
[----:B------:R-:W-:Y:S01]  /*14190*/  FADD.FTZ R94, R72, R95 ;  /* 0x0000005f485e7221 */ /* 0x000fe20000010000 */
[----:B-1----:R-:W-:Y:S01]  /*141a0*/  FADD.FTZ R0, R99, R0 ;  /* 0x0000000063007221 */ /* 0x002fe20000010000 */
[----:B------:R-:W-:Y:S02]  /*141b0*/  F2FP.F16.F32.PACK_AB R89, R75, R79 ;  /* 0x0000004f4b59723e */ /* 0x000fe400000000ff */
[----:B---3--:R-:W-:Y:S01]  /*141c0*/  FADD.FTZ R75, R73, R94 ;  /* 0x0000005e494b7221 */ /* 0x008fe20000010000 */
[----:B------:R-:W-:Y:S02]  /*141d0*/  F2FP.F16.F32.PACK_AB R80, R136, R107 ;  /* 0x0000006b8850723e */ /* 0x000fe400000000ff */
[----:B------:R-:W-:Y:S02]  /*141e0*/  F2FP.F16.F32.PACK_AB R81, R119, R118 ;  /* 0x000000767751723e */ /* 0x000fe400000000ff */
[----:B----4-:R-:W-:Y:S01]  /*141f0*/  F2FP.F16.F32.PACK_AB R95, R156, R153 ;  /* 0x000000999c5f723e */ /* 0x010fe200000000ff */
[----:B------:R-:W-:Y:S01]  /*14200*/  FADD.FTZ R153, R153, R0 ;  /* 0x0000000099997221 */ /* 0x000fe20000010000 */
[----:B------:R-:W-:-:S02]  /*14210*/  F2FP.F16.F32.PACK_AB R82, R137, R106 ;  /* 0x0000006a8952723e */ /* 0x000fc400000000ff */
[----:B------:R-:W-:Y:S02]  /*14220*/  F2FP.F16.F32.PACK_AB R84, R138, R105 ;  /* 0x000000698a54723e */ /* 0x000fe400000000ff */
[----:B------:R-:W-:Y:S02]  /*14230*/  F2FP.F16.F32.PACK_AB R86, R122, R120 ;  /* 0x000000787a56723e */ /* 0x000fe400000000ff */
[----:B------:R-:W-:Y:S01]  /*14240*/  F2FP.F16.F32.PACK_AB R87, R97, R96 ;  /* 0x000000606157723e */ /* 0x000fe200000000ff */
[----:B0-----:R-:W-:Y:S01]  /*14250*/  FADD.FTZ R72, R76, R75 ;  /* 0x0000004b4c487221 */ /* 0x001fe20000010000 */
[----:B------:R-:W-:Y:S02]  /*14260*/  F2FP.F16.F32.PACK_AB R88, R104, R93 ;  /* 0x0000005d6858723e */ /* 0x000fe400000000ff */
[----:B------:R-:W-:Y:S01]  /*14270*/  F2FP.F16.F32.PACK_AB R91, R140, R78 ;  /* 0x0000004e8c5b723e */ /* 0x000fe200000000ff */
[----:B------:R-:W-:Y:S01]  /*14280*/  FADD.FTZ R0, R156, R153 ;  /* 0x000000999c007221 */ /* 0x000fe20000010000 */
[----:B------:R-:W-:-:S02]  /*14290*/  F2FP.F16.F32.PACK_AB R93, R99, R148 ;  /* 0x00000094635d723e */ /* 0x000fc400000000ff */
[----:B------:R-:W-:Y:S01]  /*142a0*/  F2FP.F16.F32.PACK_AB R94, R76, R73 ;  /* 0x000000494c5e723e */ /* 0x000fe200000000ff */
[----:B------:R-:W-:Y:S04]  /*142b0*/  STSM.16.M88.4 [R22+0x2bb00], R80 ;  /* 0x02bb005016007844 */ /* 0x000fe80000000200 */
[----:B------:R-:W-:Y:S04]  /*142c0*/  STSM.16.M88.4 [R22+0x2d300], R84 ;  /* 0x02d3005416007844 */ /* 0x000fe80000000200 */
[----:B------:R-:W-:Y:S04]  /*142d0*/  STSM.16.M88.4 [R22+0x2eb00], R88 ;  /* 0x02eb005816007844 */ /* 0x000fe80000000200 */
[----:B------:R-:W-:Y:S04]  /*142e0*/  STL [R1+0x20], R72 ;  /* 0x0000204801007387 */ /* 0x000fe80000100800 */
[----:B------:R-:W-:Y:S04]  /*142f0*/  STSM.16.M88.4 [R22+0x30300], R92 ;  /* 0x0303005c16007844 */ /* 0x000fe80000000200 */
[----:B------:R2:W-:Y:S01]  /*14300*/  STL [R1+0x28], R0 ;  /* 0x0000280001007387 */ /* 0x0005e20000100800 */
[----:B------:R-:W-:Y:S01]  /*14310*/  @!PT LDS RZ, [RZ] ;  /* 0x00000000fffff984 */ /* 0x000fe20000000800 */
[----:B------:R-:W-:Y:S01]  /*14320*/  @!PT LDS RZ, [RZ] ;  /* 0x00000000fffff984 */ /* 0x000fe20000000800 */
[----:B------:R-:W-:Y:S01]  /*14330*/  @!PT LDS RZ, [RZ] ;  /* 0x00000000fffff984 */ /* 0x000fe20000000800 */
[----:B------:R-:W-:Y:S01]  /*14340*/  @!PT LDS RZ, [RZ] ;  /* 0x00000000fffff984 */ /* 0x000fe20000000800 */
[----:B------:R0:W-:Y:S06]  /*14350*/  MEMBAR.ALL.CTA ;  /* 0x0000000000007992 */ /* 0x0001ec0000008000 */
[----:B0-----:R-:W0:Y:S04]  /*14360*/  FENCE.VIEW.ASYNC.S ;  /* 0x00000000000073c6 */ /* 0x001e280000000000 */
        /* <DEDUP_REMOVED lines=50> */
[----:B--2---:R-:W-:-:S05]  /*14690*/  VIADD R0, R21, 0xffffffff ;  /* 0xffffffff15007836 */ /* 0x004fca0000000000 */
[----:B------:R2:W-:Y:S04]  /*146a0*/  STL [R1+0x24], R0 ;  /* 0x0000240001007387 */ /* 0x0005e80000100800 */
[----:B------:R1:W-:Y:S01]  /*146b0*/  STL [R1+0x1c], R74 ;  /* 0x00001c4a01007387 */ /* 0x0003e20000100800 */
[----:B------:R-:W-:Y:S01]  /*146c0*/  ISETP.GT.AND P2, PT, R21, RZ, PT ;  /* 0x000000ff1500720c */ /* 0x000fe20003f44270 */
[----:B--2---:R-:W-:Y:S01]  /*146d0*/  IMAD.MOV.U32 R0, RZ, RZ, R146 ;  /* 0x000000ffff007224 */ /* 0x004fe200078e0092 */
[----:B0-----:R-:W-:-:S11]  /*146e0*/  NOP ;  /* 0x0000000000007918 */ /* 0x001fd60000000000 */
[----:B-1----:R-:W-:Y:S05]  /*146f0*/  @P2 BRA `(.L_x_8685) ;  /* 0xffffffac006c2947 */ /* 0x002fea000383ffff */
.L_x_8675:
[----:B------:R-:W-:Y:S05]  /*14700*/  WARPSYNC.ALL ;  /* 0x0000000000007948 */ /* 0x000fea0003800000 */
[----:B------:R-:W-:Y:S06]  /*14710*/  BAR.ARV 0x8, 0x1a0 ;  /* 0x0206800000007b1d */ /* 0x000fec0000002000 */
[----:B------:R-:W-:Y:S05]  /*14720*/  @!P0 BRA `(.L_x_8686) ;  /* 0x0000000000048947 */ /* 0x000fea0003800000 */
[----:B------:R-:W-:Y:S01]  /*14730*/  BPT.TRAP 0x1 ;  /* 0x000000040000795c */ /* 0x000fe20000300000 */
.L_x_8686:
[----:B------:R-:W2:Y:S01]  /*14740*/  LDL R0, [R1+0x48] ;  /* 0x0000480001007983 */ /* 0x000ea20000100800 */
[----:B------:R-:W-:Y:S02]  /*14750*/  LEA R9, R146, R18, 0x3 ;  /* 0x0000001292097211 */ /* 0x000fe400078e18ff */
[----:B--2---:R-:W-:-:S04]  /*14760*/  SHF.L.U32 R0, R0, 0x1f, RZ ;  /* 0x0000001f00007819 */ /* 0x004fc800000006ff */
[----:B------:R0:W1:Y:S01]  /*14770*/  SYNCS.PHASECHK.TRANS64.TRYWAIT P2, [R9+URZ+0x31c50], R0 ;  /* 0x031c5000090075a7 */ /* 0x000062000804017f */
[----:B------:R-:W-:Y:S05]  /*14780*/  @!P0 BRA `(.L_x_8687) ;  /* 0x0000000000048947 */ /* 0x000fea0003800000 */
[----:B------:R-:W-:Y:S01]  /*14790*/  BPT.TRAP 0x1 ;  /* 0x000000040000795c */ /* 0x000fe20000300000 */
.L_x_8687:
[----:B------:R-:W2:Y:S01]  /*147a0*/  LDL.LU R2, [R1+0x58] ;  /* 0x0000580001027983 */ /* 0x000ea20000300800 */
[----:B------:R-:W-:Y:S02]  /*147b0*/  VIADD R18, R18, 0x200 ;  /* 0x0000020012127836 */ /* 0x000fe40000000000 */
[----:B------:R-:W-:-:S03]  /*147c0*/  IMAD.MOV.U32 R3, RZ, RZ, -0x3ffffff0 ;  /* 0xc0000010ff037424 */ /* 0x000fc600078e00ff */
[----:B------:R-:W-:-:S04]  /*147d0*/  SHF.R.U32.HI R18, RZ, 0x4, R18 ;  /* 0x00000004ff127819 */ /* 0x000fc80000011612 */
[----:B------:R-:W-:-:S04]  /*147e0*/  LOP3.LUT R18, R18, 0x3fff, RZ, 0xc0, !PT ;  /* 0x00003fff12127812 */ /* 0x000fc800078ec0ff */
[----:B------:R-:W-:Y:S02]  /*147f0*/  LOP3.LUT R5, R18, 0x2400000, RZ, 0xfc, !PT ;  /* 0x0240000012057812 */ /* 0x000fe400078efcff */
[----:B--2---:R-:W-:Y:S01]  /*14800*/  LOP3.LUT R2, R2, 0x10000, RZ, 0xfc, !PT ;  /* 0x0001000002027812 */ /* 0x004fe200078efcff */
[----:B-1----:R-:W-:Y:S06]  /*14810*/  @P2 BRA `(.L_x_8688) ;  /* 0x0000000000082947 */ /* 0x002fec0003800000 */
[----:B------:R-:W1:Y:S02]  /*14820*/  SYNCS.PHASECHK.TRANS64.TRYWAIT P0, [R9+URZ+0x31c50], R0 ;  /* 0x031c5000090075a7 */ /* 0x000e64000800017f */
[----:B-1----:R-:W-:Y:S05]  /*14830*/  @!P0 BRA `(.L_x_8689) ;  /* 0x0000008000fc8947 */ /* 0x002fea0003800000 */
.L_x_8688:
[----:B------:R-:W-:Y:S01]  /*14840*/  IMAD R4, R146, 0x6c0, R5 ;  /* 0x000006c092047824 */ /* 0x000fe200078e0205 */
[----:B------:R-:W0:Y:S01]  /*14850*/  LDL.LU R13, [R1+0x20] ;  /* 0x00002000010d7983 */ /* 0x000e220000300800 */
[----:B------:R-:W-:Y:S01]  /*14860*/  IMAD.MOV.U32 R5, RZ, RZ, -0x7fffffe0 ;  /* 0x80000020ff057424 */ /* 0x000fe200078e00ff */
[----:B------:R-:W-:Y:S05]  /*14870*/  WARPSYNC.ALL ;  /* 0x0000000000007948 */ /* 0x000fea0003800000 */
[C---:B------:R-:W-:Y:S01]  /*14880*/  R2UR UR4, R2.reuse ;  /* 0x00000000020472ca */ /* 0x040fe200000e0000 */
[----:B------:R-:W-:Y:S01]  /*14890*/  VIADD R10, R2, 0x180 ;  /* 0x00000180020a7836 */ /* 0x000fe20000000000 */
[----:B------:R-:W-:Y:S01]  /*148a0*/  R2UR UR5, R3 ;  /* 0x00000000030572ca */ /* 0x000fe200000e0000 */
[C---:B------:R-:W-:Y:S01]  /*148b0*/  VIADD R6, R4.reuse, 0x40 ;  /* 0x0000004004067836 */ /* 0x040fe20000000000 */
[----:B------:R-:W-:Y:S01]  /*148c0*/  R2UR UR6, R4 ;  /* 0x00000000040672ca */ /* 0x000fe200000e0000 */
[----:B------:R-:W-:Y:S01]  /*148d0*/  IMAD.MOV.U32 R11, RZ, RZ, -0x3ffffff0 ;  /* 0xc0000010ff0b7424 */ /* 0x000fe200078e00ff */
[----:B------:R-:W-:Y:S01]  /*148e0*/  R2UR UR7, R5 ;  /* 0x00000000050772ca */ /* 0x000fe200000e0000 */
[----:B------:R-:W-:Y:S01]  /*148f0*/  WARPGROUP.ARRIVE ;  /* 0x00000000000079c5 */ /* 0x000fe20000000000 */
[----:B------:R-:W-:Y:S01]  /*14900*/  IMAD.MOV.U32 R7, RZ, RZ, -0x7fffffe0 ;  /* 0x80000020ff077424 */ /* 0x000fe200078e00ff */
[----:B------:R-:W2:Y:S01]  /*14910*/  LDL.LU R12, [R1+0x28] ;  /* 0x00002800010c7983 */ /* 0x000ea20000300800 */
[----:B------:R-:W-:-:S02]  /*14920*/  IMAD.MOV.U32 R3, RZ, RZ, -0x3ffffff0 ;  /* 0xc0000010ff037424 */ /* 0x000fc400078e00ff */
[----:B------:R-:W-:Y:S01]  /*14930*/  IMAD.MOV.U32 R5, RZ, RZ, -0x7fffffe0 ;  /* 0x80000020ff057424 */ /* 0x000fe200078e00ff */
[----:B------:R-:W3:Y:S01]  /*14940*/  LDL.LU R8, [R1+0x48] ;  /* 0x0000480001087983 */ /* 0x000ee20000300800 */
[----:B------:R-:W-:-:S05]  /*14950*/  VIADD R146, R146, 0x1 ;  /* 0x0000000192927836 */ /* 0x000fca0000000000 */
[----:B------:R-:W-:Y:S01]  /*14960*/  HGMMA.64x96x16.F32 R24, gdesc[UR4].tnspB, R24, gsb0 ;  /* 0x41600000041879f0 */ /* 0x000fe20008000818 */
[----:B------:R-:W-:Y:S02]  /*14970*/  R2UR UR4, R10 ;  /* 0x000000000a0472ca */ /* 0x000fe400000e0000 */
[----:B------:R-:W-:Y:S01]  /*14980*/  R2UR UR5, R11 ;  /* 0x000000000b0572ca */ /* 0x000fe200000e0000 */
[----:B------:R-:W-:Y:S01]  /*14990*/  IMAD.MOV.U32 R11, RZ, RZ, -0x3ffffff0 ;  /* 0xc0000010ff0b7424 */ /* 0x000fe200078e00ff */
[----:B------:R-:W-:Y:S01]  /*149a0*/  R2UR UR6, R6 ;  /* 0x00000000060672ca */ /* 0x000fe200000e0000 */
[----:B------:R-:W-:Y:S01]  /*149b0*/  VIADD R6, R4, 0x80 ;  /* 0x0000008004067836 */ /* 0x000fe20000000000 */
[----:B------:R-:W-:Y:S01]  /*149c0*/  R2UR UR7, R7 ;  /* 0x00000000070772ca */ /* 0x000fe200000e0000 */
[----:B------:R-:W-:Y:S01]  /*149d0*/  IMAD.MOV.U32 R7, RZ, RZ, -0x7fffffe0 ;  /* 0x80000020ff077424 */ /* 0x000fe200078e00ff */
[----:B------:R-:W-:Y:S02]  /*149e0*/  IADD3 R10, R2, 0x300, RZ ;  /* 0x00000300020a7810 */ /* 0x000fe40007ffe0ff */
[----:B------:R-:W-:Y:S01]  /*149f0*/  ISETP.NE.AND P0, PT, R146, 0x2, PT ;  /* 0x000000029200780c */ /* 0x000fe20003f05270 */
[----:B------:R-:W-:-:S02]  /*14a00*/  WARPGROUP.DEPBAR.LE gsb0, 0x0 ;  /* 0x00008000000079c5 */ /* 0x000fc40000010000 */
[----:B------:R-:W-:-:S06]  /*14a10*/  WARPGROUP.ARRIVE ;  /* 0x00000000000079c5 */ /* 0x000fcc0000000000 */
[----:B------:R-:W-:Y:S01]  /*14a20*/  HGMMA.64x96x16.F32 R24, gdesc[UR4].tnspB, R24, gsb0 ;  /* 0x41600000041879f0 */ /* 0x000fe20008000818 */
[----:B------:R-:W-:Y:S01]  /*14a30*/  R2UR UR4, R10 ;  /* 0x000000000a0472ca */ /* 0x000fe200000e0000 */
[----:B------:R-:W-:Y:S01]  /*14a40*/  VIADD R10, R2, 0x480 ;  /* 0x00000480020a7836 */ /* 0x000fe20000000000 */
[----:B------:R-:W-:Y:S01]  /*14a50*/  R2UR UR5, R11 ;  /* 0x000000000b0572ca */ /* 0x000fe200000e0000 */
[----:B------:R-:W-:Y:S01]  /*14a60*/  IMAD.MOV.U32 R11, RZ, RZ, -0x3ffffff0 ;  /* 0xc0000010ff0b7424 */ /* 0x000fe200078e00ff */
[----:B------:R-:W-:Y:S01]  /*14a70*/  R2UR UR6, R6 ;  /* 0x00000000060672ca */ /* 0x000fe200000e0000 */
[----:B------:R-:W-:Y:S01]  /*14a80*/  VIADD R6, R4, 0xc0 ;  /* 0x000000c004067836 */ /* 0x000fe20000000000 */
[----:B------:R-:W-:Y:S01]  /*14a90*/  R2UR UR7, R7 ;  /* 0x00000000070772ca */ /* 0x000fe200000e0000 */
[----:B------:R-:W-:Y:S01]  /*14aa0*/  IMAD.MOV.U32 R7, RZ, RZ, -0x7fffffe0 ;  /* 0x80000020ff077424 */ /* 0x000fe200078e00ff */
[----:B------:R-:W-:Y:S02]  /*14ab0*/  WARPGROUP.DEPBAR.LE gsb0, 0x0 ;  /* 0x00008000000079c5 */ /* 0x000fe40000010000 */
[----:B------:R-:W-:-:S09]  /*14ac0*/  WARPGROUP.ARRIVE ;  /* 0x00000000000079c5 */ /* 0x000fd20000000000 */
        /* <DEDUP_REMOVED lines=8> */
[----:B------:R-:W-:Y:S01]  /*14b50*/  IADD3 R10, R2, 0x600, RZ ;  /* 0x00000600020a7810 */ /* 0x000fe20007ffe0ff */
[----:B01----:R-:W0:Y:S02]  /*14b60*/  SHFL.BFLY PT, R0, R13, 0x2, 0x1f ;  /* 0x0c401f000d007f89 */ /* 0x003e2400000e0000 */
[----:B0-----:R-:W-:Y:S01]  /*14b70*/  FADD.FTZ R0, R0, R13 ;  /* 0x0000000d00007221 */ /* 0x001fe20000010000 */
        /* <DEDUP_REMOVED lines=22> */
[----:B------:R-:W-:-:S02]  /*14ce0*/  WARPGROUP.DEPBAR.LE gsb0, 0x0 ;  /* 0x00008000000079c5 */ /* 0x000fc40000010000 */
[----:B------:R-:W-:-:S08]  /*14cf0*/  WARPGROUP.ARRIVE ;  /* 0x00000000000079c5 */ /* 0x000fd00000000000 */
        /* <DEDUP_REMOVED lines=9> */
[----:B------:R-:W-:Y:S01]  /*14d90*/  IADD3 R2, R2, 0xc00, RZ ;  /* 0x00000c0002027810 */ /* 0x000fe20007ffe0ff */
[----:B------:R-:W-:Y:S01]  /*14da0*/  VIADD R4, R4, 0x200 ;  /* 0x0000020004047836 */ /* 0x000fe20000000000 */
[----:B------:R-:W-:-:S02]  /*14db0*/  WARPGROUP.DEPBAR.LE gsb0, 0x0 ;  /* 0x00008000000079c5 */ /* 0x000fc40000010000 */
[----:B------:R-:W-:-:S07]  /*14dc0*/  WARPGROUP.ARRIVE ;  /* 0x00000000000079c5 */ /* 0x000fce0000000000 */
[----:B------:R-:W-:Y:S01]  /*14dd0*/  HGMMA.64x96x16.F32 R24, gdesc[UR4].tnspB, R24, gsb0 ;  /* 0x41600000041879f0 */ /* 0x000fe20008000818 */
[----:B------:R-:W-:Y:S02]  /*14de0*/  R2UR UR4, R10 ;  /* 0x000000000a0472ca */ /* 0x000fe400000e0000 */
[----:B------:R-:W-:Y:S02]  /*14df0*/  R2UR UR5, R11 ;  /* 0x000000000b0572ca */ /* 0x000fe400000e0000 */
[----:B------:R-:W-:Y:S02]  /*14e00*/  R2UR UR6, R6 ;  /* 0x00000000060672ca */ /* 0x000fe400000e0000 */
[----:B------:R-:W-:Y:S01]  /*14e10*/  R2UR UR7, R7 ;  /* 0x00000000070772ca */ /* 0x000fe200000e0000 */
[----:B------:R-:W-:Y:S02]  /*14e20*/  WARPGROUP.DEPBAR.LE gsb0, 0x0 ;  /* 0x00008000000079c5 */ /* 0x000fe40000010000 */
[----:B------:R-:W-:-:S10]  /*14e30*/  WARPGROUP.ARRIVE ;  /* 0x00000000000079c5 */ /* 0x000fd40000000000 */
[----:B------:R-:W-:Y:S01]  /*14e40*/  HGMMA.64x96x16.F32 R24, gdesc[UR4].tnspB, R24, gsb0 ;  /* 0x41600000041879f0 */ /* 0x000fe20008000818 */
[----:B------:R-:W-:Y:S02]  /*14e50*/  R2UR UR4, R2 ;  /* 0x00000000020472ca */ /* 0x000fe400000e0000 */
[----:B--2---:R-:W0:Y:S01]  /*14e60*/  SHFL.BFLY PT, R2, R12, 0x2, 0x1f ;  /* 0x0c401f000c027f89 */ /* 0x004e2200000e0000 */
[----:B------:R-:W-:Y:S02]  /*14e70*/  R2UR UR5, R3 ;  /* 0x00000000030572ca */ /* 0x000fe400000e0000 */
[----:B------:R-:W-:Y:S01]  /*14e80*/  R2UR UR7, R5 ;  /* 0x00000000050772ca */ /* 0x000fe200000e0000 */
[----:B------:R-:W1:Y:S01]  /*14e90*/  SHFL.BFLY PT, R3, R0, 0x1, 0x1f ;  /* 0x0c201f0000037f89 */ /* 0x000e6200000e0000 */
[----:B------:R-:W-:Y:S01]  /*14ea0*/  R2UR UR6, R4 ;  /* 0x00000000040672ca */ /* 0x000fe200000e0000 */
[----:B------:R-:W-:Y:S02]  /*14eb0*/  IMAD.MOV.U32 R4, RZ, RZ, RZ ;  /* 0x000000ffff047224 */ /* 0x000fe400078e00ff */
[----:B0-----:R-:W-:Y:S01]  /*14ec0*/  FADD.FTZ R2, R2, R12 ;  /* 0x0000000c02027221 */ /* 0x001fe20000010000 */
[----:B-1----:R-:W-:-:S04]  /*14ed0*/  FADD.FTZ R10, R0, R3 ;  /* 0x00000003000a7221 */ /* 0x002fc80000010000 */
[----:B------:R-:W0:Y:S01]  /*14ee0*/  SHFL.BFLY PT, R5, R2, 0x1, 0x1f ;  /* 0x0c201f0002057f89 */ /* 0x000e2200000e0000 */
[----:B------:R-:W-:Y:S02]  /*14ef0*/  SEL R0, RZ, 0x1, P0 ;  /* 0x00000001ff007807 */ /* 0x000fe40000000000 */
[----:B------:R-:W-:Y:S02]  /*14f00*/  FSETP.NE.FTZ.AND P2, PT, R10, RZ, PT ;  /* 0x000000ff0a00720b */ /* 0x000fe40003f55000 */
[----:B---3--:R-:W-:-:S11]  /*14f10*/  LOP3.LUT R8, R8, R0, RZ, 0x3c, !PT ;  /* 0x0000000008087212 */ /* 0x008fd600078e3cff */
[----:B------:R-:W-:Y:S01]  /*14f20*/  @P2 MUFU.RCP R4, R10 ;  /* 0x0000000a00042308 */ /* 0x000fe20000001000 */
[----:B0-----:R-:W-:-:S07]  /*14f30*/  FADD.FTZ R11, R2, R5 ;  /* 0x00000005020b7221 */ /* 0x001fce0000010000 */
[----:B------:R0:W1:Y:S01]  /*14f40*/  @P2 MUFU.LG2 R5, R10 ;  /* 0x0000000a00052308 */ /* 0x0000620000000c00 */
[----:B------:R-:W-:Y:S01]  /*14f50*/  FSETP.NE.FTZ.AND P3, PT, R11, RZ, PT ;  /* 0x000000ff0b00720b */ /* 0x000fe20003f75000 */
[----:B0-----:R-:W2:Y:S01]  /*14f60*/  LDL.LU R10, [R1+0x78] ;  /* 0x00007800010a7983 */ /* 0x001ea20000300800 */
[----:B------:R-:W-:Y:S02]  /*14f70*/  WARPGROUP.DEPBAR.LE gsb0, 0x0 ;  /* 0x00008000000079c5 */ /* 0x000fe40000010000 */
[----:B------:R-:W-:-:S09]  /*14f80*/  WARPGROUP.ARRIVE ;  /* 0x00000000000079c5 */ /* 0x000fd20000000000 */
[----:B------:R-:W0:Y:S01]  /*14f90*/  @P3 MUFU.LG2 R7, R11 ;  /* 0x0000000b00073308 */ /* 0x000e220000000c00 */
[----:B------:R-:W-:Y:S01]  /*14fa0*/  HGMMA.64x96x16.F32 R24, gdesc[UR4].tnspB, R24, gsb0 ;  /* 0x41600000041879f0 */ /* 0x000fe20008000818 */
[----:B------:R3:W-:Y:S02]  /*14fb0*/  STL [R1+0x48], R8 ;  /* 0x0000480801007387 */ /* 0x0007e40000100800 */
[----:B---3--:R-:W-:-:S06]  /*14fc0*/  MOV R8, RZ ;  /* 0x000000ff00087202 */ /* 0x008fcc0000000f00 */
[----:B------:R-:W3:Y:S01]  /*14fd0*/  @P3 MUFU.RCP R8, R11 ;  /* 0x0000000b00083308 */ /* 0x000ee20000001000 */
[----:B------:R-:W-:Y:S02]  /*14fe0*/  @!P1 VIADD R9, R9, 0x31c60 ;  /* 0x00031c6009099836 */ /* 0x000fe40000000000 */
[----:B------:R-:W-:Y:S01]  /*14ff0*/  @P2 FMUL.FTZ R3, R15, 0.69314718246459960938 ;  /* 0x3f3172180f032820 */ /* 0x000fe20000410000 */
[----:B-1----:R-:W-:Y:S01]  /*15000*/  @P2 FMUL.FTZ R6, R5, 0.69314718246459960938 ;  /* 0x3f31721805062820 */ /* 0x002fe20000410000 */
[----:B------:R-:W-:Y:S01]  /*15010*/  @P3 FMUL.FTZ R12, R15, 0.69314718246459960938 ;  /* 0x3f3172180f0c3820 */ /* 0x000fe20000410000 */
[----:B0-----:R-:W-:Y:S01]  /*15020*/  @P3 FMUL.FTZ R7, R7, 0.69314718246459960938 ;  /* 0x3f31721807073820 */ /* 0x001fe20000410000 */
[----:B------:R-:W-:Y:S01]  /*15030*/  IMAD.MOV.U32 R0, RZ, RZ, -0x800000 ;  /* 0xff800000ff007424 */ /* 0x000fe200078e00ff */
[----:B------:R-:W-:Y:S01]  /*15040*/  @!P1 PRMT R9, RZ, 0x654, R9 ;  /* 0x00000654ff099816 */ /* 0x000fe20000000009 */
[----:B------:R-:W-:Y:S02]  /*15050*/  IMAD.MOV.U32 R2, RZ, RZ, -0x800000 ;  /* 0xff800000ff027424 */ /* 0x000fe400078e00ff */
[----:B------:R-:W-:Y:S01]  /*15060*/  @P2 FFMA.FTZ R0, R3, R14, R6 ;  /* 0x0000000e03002223 */ /* 0x000fe20000010006 */
[----:B------:R-:W-:Y:S01]  /*15070*/  @P3 FFMA.FTZ R2, R12, R74, R7 ;  /* 0x0000004a0c023223 */ /* 0x000fe20000010007 */
[----:B------:R-:W-:Y:S01]  /*15080*/  SEL R146, R146, RZ, P0 ;  /* 0x000000ff92927207 */ /* 0x000fe20000000000 */
        /* <DEDUP_REMOVED lines=12> */
[----:B---3--:R-:W-:Y:S01]  /*15150*/  FMUL.FTZ R81, R27, R8 ;  /* 0x000000081b517220 */ /* 0x008fe20000410000 */
        /* <DEDUP_REMOVED lines=10> */
[----:B------:R0:W-:Y:S01]  /*15200*/  @!P1 SYNCS.ARRIVE.TRANS64.RED.A1T0 RZ, [R9+URZ], RZ ;  /* 0x000000ff09ff99a7 */ /* 0x0001e2000810043f */
        /* <DEDUP_REMOVED lines=27> */
[----:B--2---:R-:W-:-:S05]  /*153c0*/  VIADD R10, R10, 0x1 ;  /* 0x000000010a0a7836 */ /* 0x004fca0000000000 */
[----:B------:R0:W-:Y:S02]  /*153d0*/  STL [R1+0x78], R10 ;  /* 0x0000780a01007387 */ /* 0x0001e40000100800 */
.L_x_8628:
        /* <DEDUP_REMOVED lines=15> */
[----:B------:R-:W1:Y:S01]  /*154d0*/  S2R R5, SR_SWINHI ;  /* 0x0000000000057919 */ /* 0x000e620000002f00 */
[----:B------:R-:W-:Y:S05]  /*154e0*/  WARPSYNC.ALL ;  /* 0x0000000000007948 */ /* 0x000fea0003800000 */
[----:B------:R-:W-:Y:S01]  /*154f0*/  F2FP.F16.F32.PACK_AB R6, R79, R6 ;  /* 0x000000064f06723e */ /* 0x000fe200000000ff */
[----:B------:R-:W-:Y:S01]  /*15500*/  ULDC.64 UR4, c[0x0][0xbd8] ;  /* 0x0002f60000047ab9 */ /* 0x000fe20000000a00 */
[----:B------:R-:W3:Y:S01]  /*15510*/  LDL R70, [R1+0x74] ;  /* 0x0000740001467983 */ /* 0x000ee20000100800 */
[----:B------:R-:W-:-:S02]  /*15520*/  MOV R20, R18 ;  /* 0x0000001200147202 */ /* 0x000fc40000000f00 */
[----:B-1----:R-:W-:Y:S02]  /*15530*/  MOV R21, R5 ;  /* 0x0000000500157202 */ /* 0x002fe40000000f00 */
[----:B------:R-:W-:Y:S01]  /*15540*/  F2FP.F16.F32.PACK_AB R27, R64, R27 ;  /* 0x0000001b401b723e */ /* 0x000fe200000000ff */
[----:B------:R-:W-:Y:S01]  /*15550*/  BAR.SYNC.DEFER_BLOCKING 0x1, 0x180 ;  /* 0x0046000000007b1d */ /* 0x000fe20000010000 */
[----:B--2---:R-:W-:-:S03]  /*15560*/  IMAD.WIDE R4, R4, 0x2, R20 ;  /* 0x0000000204047825 */ /* 0x004fc600078e0214 */
[----:B------:R-:W-:-:S04]  /*15570*/  IADD3 R55, P4, R4, 0x20, RZ ;  /* 0x0000002004377810 */ /* 0x000fc80007f9e0ff */
[----:B------:R-:W-:Y:S02]  /*15580*/  LOP3.LUT R8, R55, 0x180, RZ, 0xc0, !PT ;  /* 0x0000018037087812 */ /* 0x000fe400078ec0ff */
[----:B------:R-:W-:Y:S02]  /*15590*/  IADD3 R63, P2, R4, 0x3020, RZ ;  /* 0x00003020043f7810 */ /* 0x000fe40007f5e0ff */
[----:B------:R-:W-:Y:S02]  /*155a0*/  SHF.R.U64 R8, R8, 0x3, RZ ;  /* 0x0000000308087819 */ /* 0x000fe400000012ff */
[C---:B------:R-:W-:Y:S02]  /*155b0*/  IADD3 R59, P3, R4.reuse, 0x3000, RZ ;  /* 0x00003000043b7810 */ /* 0x040fe40007f7e0ff */
[C---:B------:R-:W-:Y:S02]  /*155c0*/  IADD3 R67, P0, R4.reuse, 0x6020, RZ ;  /* 0x0000602004437810 */ /* 0x040fe40007f1e0ff */
[----:B0-----:R-:W-:-:S02]  /*155d0*/  LOP3.LUT R9, R4, 0x180, RZ, 0xc0, !PT ;  /* 0x0000018004097812 */ /* 0x001fc400078ec0ff */
[----:B------:R-:W-:Y:S02]  /*155e0*/  IADD3 R58, P1, R4, 0x6000, RZ ;  /* 0x00006000043a7810 */ /* 0x000fe40007f3e0ff */
[----:B------:R-:W-:Y:S02]  /*155f0*/  LOP3.LUT R12, R8, R55, RZ, 0x3c, !PT ;  /* 0x00000037080c7212 */ /* 0x000fe400078e3cff */
        /* <DEDUP_REMOVED lines=8> */
[----:B------:R-:W-:Y:S01]  /*15680*/  LOP3.LUT R4, R9, R4, RZ, 0x3c, !PT ;  /* 0x0000000409047212 */ /* 0x000fe200078e3cff */
[--C-:B------:R-:W-:Y:S01]  /*15690*/  IMAD.X R13, RZ, RZ, R5.reuse, P4 ;  /* 0x000000ffff0d7224 */ /* 0x100fe200020e0605 */
[----:B------:R-:W-:Y:S01]  /*156a0*/  SHF.R.U64 R55, R55, 0x3, RZ ;  /* 0x0000000337377819 */ /* 0x000fe200000012ff */
[--C-:B------:R-:W-:Y:S01]  /*156b0*/  IMAD.X R15, RZ, RZ, R5.reuse, P3 ;  /* 0x000000ffff0f7224 */ /* 0x100fe200018e0605 */
[----:B------:R-:W-:Y:S01]  /*156c0*/  LOP3.LUT R24, R10, R63, RZ, 0x3c, !PT ;  /* 0x0000003f0a187212 */ /* 0x000fe200078e3cff */
[----:B------:R-:W-:Y:S01]  /*156d0*/  IMAD.X R25, RZ, RZ, R5, P2 ;  /* 0x000000ffff197224 */ /* 0x000fe200010e0605 */
[----:B------:R-:W-:-:S02]  /*156e0*/  LOP3.LUT R14, R8, R59, RZ, 0x3c, !PT ;  /* 0x0000003b080e7212 */ /* 0x000fc400078e3cff */
[----:B------:R-:W-:Y:S01]  /*156f0*/  LOP3.LUT R10, R62, R67, RZ, 0x3c, !PT ;  /* 0x000000433e0a7212 */ /* 0x000fe200078e3cff */
[----:B------:R-:W-:Y:S01]  /*15700*/  IMAD.X R11, RZ, RZ, R5, P0 ;  /* 0x000000ffff0b7224 */ /* 0x000fe200000e0605 */
[----:B------:R-:W-:Y:S02]  /*15710*/  MOV R62, R4 ;  /* 0x00000004003e7202 */ /* 0x000fe40000000f00 */
[----:B------:R-:W-:Y:S02]  /*15720*/  IADD3.X R9, RZ, R5, RZ, P1, !PT ;  /* 0x00000005ff097210 */ /* 0x000fe40000ffe4ff */
[----:B------:R-:W-:Y:S02]  /*15730*/  F2FP.F16.F32.PACK_AB R4, R76, R7 ;  /* 0x000000074c04723e */ /* 0x000fe400000000ff */
[----:B------:R-:W-:Y:S02]  /*15740*/  LOP3.LUT R8, R55, R58, RZ, 0x3c, !PT ;  /* 0x0000003a37087212 */ /* 0x000fe400078e3cff */
[----:B------:R-:W-:-:S02]  /*15750*/  F2FP.F16.F32.PACK_AB R5, R81, R80 ;  /* 0x000000505105723e */ /* 0x000fc400000000ff */
[----:B------:R-:W-:Y:S02]  /*15760*/  F2FP.F16.F32.PACK_AB R7, R82, R69 ;  /* 0x000000455207723e */ /* 0x000fe400000000ff */
[----:B------:R-:W-:Y:S02]  /*15770*/  MOV R59, R12 ;  /* 0x0000000c003b7202 */ /* 0x000fe40000000f00 */
[----:B------:R-:W-:Y:S02]  /*15780*/  MOV R58, R14 ;  /* 0x0000000e003a7202 */ /* 0x000fe40000000f00 */
[----:B------:R-:W-:Y:S02]  /*15790*/  MOV R55, R24 ;  /* 0x0000001800377202 */ /* 0x000fe40000000f00 */
[----:B------:R-:W-:Y:S02]  /*157a0*/  F2FP.F16.F32.PACK_AB R12, R74, R73 ;  /* 0x000000494a0c723e */ /* 0x000fe400000000ff */
[----:B------:R-:W-:-:S02]  /*157b0*/  F2FP.F16.F32.PACK_AB R13, R68, R61 ;  /* 0x0000003d440d723e */ /* 0x000fc400000000ff */
[----:B------:R-:W-:Y:S02]  /*157c0*/  F2FP.F16.F32.PACK_AB R14, R77, R72 ;  /* 0x000000484d0e723e */ /* 0x000fe400000000ff */
[----:B------:R-:W-:Y:S02]  /*157d0*/  F2FP.F16.F32.PACK_AB R15, R78, R57 ;  /* 0x000000394e0f723e */ /* 0x000fe400000000ff */
[----:B------:R-:W-:Y:S02]  /*157e0*/  F2FP.F16.F32.PACK_AB R25, R65, R26 ;  /* 0x0000001a4119723e */ /* 0x000fe400000000ff */
[----:B------:R-:W-:Y:S02]  /*157f0*/  F2FP.F16.F32.PACK_AB R24, R75, R40 ;  /* 0x000000284b18723e */ /* 0x000fe400000000ff */
[----:B------:R-:W-:Y:S01]  /*15800*/  F2FP.F16.F32.PACK_AB R26, R44, R37 ;  /* 0x000000252c1a723e */ /* 0x000fe200000000ff */
[----:B------:R0:W-:Y:S01]  /*15810*/  STSM.16.M88.4 [R62], R4 ;  /* 0x000000043e007844 */ /* 0x0001e20000000200 */
[----:B------:R-:W-:-:S02]  /*15820*/  MOV R44, R8 ;  /* 0x00000008002c7202 */ /* 0x000fc40000000f00 */
[----:B------:R-:W-:Y:S01]  /*15830*/  MOV R37, R10 ;  /* 0x0000000a00257202 */ /* 0x000fe20000000f00 */
[----:B------:R1:W-:Y:S01]  /*15840*/  STSM.16.M88.4 [R59], R12 ;  /* 0x0000000c3b007844 */ /* 0x0003e20000000200 */
[----:B------:R-:W-:Y:S02]  /*15850*/  F2FP.F16.F32.PACK_AB R8, R52, R29 ;  /* 0x0000001d3408723e */ /* 0x000fe400000000ff */
[----:B------:R-:W-:Y:S01]  /*15860*/  F2FP.F16.F32.PACK_AB R9, R54, R43 ;  /* 0x0000002b3609723e */ /* 0x000fe200000000ff */
[----:B------:R2:W-:Y:S01]  /*15870*/  STSM.16.M88.4 [R58], R24 ;  /* 0x000000183a007844 */ /* 0x0005e20000000200 */
[----:B------:R-:W-:Y:S02]  /*15880*/  F2FP.F16.F32.PACK_AB R10, R45, R32 ;  /* 0x000000202d0a723e */ /* 0x000fe400000000ff */
[----:B------:R-:W-:Y:S02]  /*15890*/  F2FP.F16.F32.PACK_AB R11, R51, R42 ;  /* 0x0000002a330b723e */ /* 0x000fe400000000ff */
[----:B------:R-:W-:-:S02]  /*158a0*/  ISETP.NE.U32.AND P0, PT, RZ, UR4, PT ;  /* 0x00000004ff007c0c */ /* 0x000fc4000bf05070 */
[----:B0-----:R-:W-:Y:S02]  /*158b0*/  F2FP.F16.F32.PACK_AB R4, R48, R3 ;  /* 0x000000033004723e */ /* 0x001fe400000000ff */
[----:B------:R-:W-:Y:S02]  /*158c0*/  F2FP.F16.F32.PACK_AB R5, R60, R47 ;  /* 0x0000002f3c05723e */ /* 0x000fe400000000ff */
[----:B------:R-:W-:Y:S02]  /*158d0*/  F2FP.F16.F32.PACK_AB R6, R41, R28 ;  /* 0x0000001c2906723e */ /* 0x000fe400000000ff */
[----:B------:R-:W-:Y:S02]  /*158e0*/  F2FP.F16.F32.PACK_AB R7, R53, R46 ;  /* 0x0000002e3507723e */ /* 0x000fe400000000ff */
[----:B-1----:R-:W-:Y:S02]  /*158f0*/  F2FP.F16.F32.PACK_AB R12, R56, R33 ;  /* 0x00000021380c723e */ /* 0x002fe400000000ff */
[----:B------:R-:W-:-:S02]  /*15900*/  F2FP.F16.F32.PACK_AB R13, R39, R34 ;  /* 0x00000022270d723e */ /* 0x000fc400000000ff */
[----:B------:R-:W-:Y:S02]  /*15910*/  F2FP.F16.F32.PACK_AB R14, R49, R36 ;  /* 0x00000024310e723e */ /* 0x000fe400000000ff */
[----:B------:R-:W-:Y:S02]  /*15920*/  F2FP.F16.F32.PACK_AB R15, R38, R35 ;  /* 0x00000023260f723e */ /* 0x000fe400000000ff */
[----:B--2---:R-:W-:Y:S01]  /*15930*/  IADD3 R24, P1, R50, UR4, RZ ;  /* 0x0000000432187c10 */ /* 0x004fe2000ff3e0ff */
        /* <DEDUP_REMOVED lines=8> */
[----:B------:R-:W-:Y:S01]  /*159c0*/  ISETP.NE.AND.EX P1, PT, RZ, UR5, PT, P1 ;  /* 0x00000005ff007c0c */ /* 0x000fe2000bf25310 */
[----:B------:R-:W-:-:S12]  /*159d0*/  IMAD.MOV.U32 R41, RZ, RZ, RZ ;  /* 0x000000ffff297224 */ /* 0x000fd800078e00ff */
[----:B------:R-:W-:Y:S01]  /*159e0*/  @P1 IADD3 R50, P2, R50, UR4, RZ ;  /* 0x0000000432321c10 */ /* 0x000fe2000ff5e0ff */
[----:B------:R-:W-:Y:S02]  /*159f0*/  ULDC UR4, c[0x0][0xa88] ;  /* 0x0002a20000047ab9 */ /* 0x000fe40000000800 */
[----:B------:R-:W-:Y:S01]  /*15a00*/  IMAD.U32 R40, RZ, RZ, UR4 ;  /* 0x00000004ff287e24 */ /* 0x000fe2000f8e00ff */
[----:B------:R-:W-:Y:S01]  /*15a10*/  @P1 IADD3.X R51, R31, UR5, RZ, P2, !PT ;  /* 0x000000051f331c10 */ /* 0x000fe200097fe4ff */
[----:B------:R-:W2:Y:S04]  /*15a20*/  @P0 LDG.E R41, desc[UR60][R24.64] ;  /* 0x0000003c18290981 */ /* 0x000ea8000c1e1900 */
[----:B------:R0:W5:Y:S01]  /*15a30*/  @P1 LDG.E R40, desc[UR60][R50.64] ;  /* 0x0000003c32281981 */ /* 0x000162000c1e1900 */
[----:B---3--:R-:W-:-:S02]  /*15a40*/  SHF.R.S32.HI R43, RZ, 0x1f, R70 ;  /* 0x0000001fff2b7819 */ /* 0x008fc40000011446 */
[----:B--2---:R-:W-:Y:S01]  /*15a50*/  SHF.R.S32.HI R42, RZ, 0x1f, R41 ;  /* 0x0000001fff2a7819 */ /* 0x004fe20000011429 */
[----:B0-----:R-:W-:Y:S06]  /*15a60*/  @P1 BRA `(.L_x_8692) ;  /* 0x0000000000101947 */ /* 0x001fec0003800000 */
[----:B------:R-:W-:Y:S05]  /*15a70*/  @!P0 BRA `(.L_x_8692) ;  /* 0x00000000000c8947 */ /* 0x000fea0003800000 */
[----:B------:R-:W2:Y:S04]  /*15a80*/  LDG.E R3, desc[UR60][R24.64] ;  /* 0x0000003c18037981 */ /* 0x000ea8000c1e1900 */
[----:B-----5:R-:W2:Y:S02]  /*15a90*/  LDG.E R40, desc[UR60][R24.64+0x4] ;  /* 0x0000043c18287981 */ /* 0x020ea4000c1e1900 */
[----:B--2---:R-:W-:-:S07]  /*15aa0*/  IMAD.IADD R40, R40, 0x1, -R3 ;  /* 0x0000000128287824 */ /* 0x004fce00078e0a03 */
.L_x_8692:
[----:B------:R-:W2:Y:S01]  /*15ab0*/  LDL.64 R4, [R1+0x68] ;  /* 0x0000680001047983 */ /* 0x000ea20000100a00 */
[----:B------:R-:W-:-:S03]  /*15ac0*/  ULDC.64 UR4, c[0x0][0xb70] ;  /* 0x0002dc0000047ab9 */ /* 0x000fc60000000a00 */
[----:B------:R-:W3:Y:S04]  /*15ad0*/  LDL.64 R48, [R1+0x68] ;  /* 0x0000680001307983 */ /* 0x000ee80000100a00 */
[----:B------:R-:W4:Y:S04]  /*15ae0*/  LDL R8, [R1+0x9c] ;  /* 0x00009c0001087983 */ /* 0x000f280000100800 */
[----:B------:R-:W4:Y:S04]  /*15af0*/  LDL.LU R47, [R1+0x7c] ;  /* 0x00007c00012f7983 */ /* 0x000f280000300800 */
[----:B------:R-:W4:Y:S01]  /*15b00*/  LDL R46, [R1+0x5c] ;  /* 0x00005c00012e7983 */ /* 0x000f220000100800 */
[----:B------:R-:W0:Y:S01]  /*15b10*/  S2R R10, SR_TID.X ;  /* 0x00000000000a7919 */ /* 0x000e220000002100 */
[----:B------:R-:W-:Y:S01]  /*15b20*/  IMAD R6, R43, UR4, RZ ;  /* 0x000000042b067c24 */ /* 0x000fe2000f8e02ff */
[----:B------:R-:W-:-:S03]  /*15b30*/  SEL R44, R30, RZ, !P0 ;  /* 0x000000ff1e2c7207 */ /* 0x000fc60004000000 */
[----:B------:R-:W-:Y:S01]  /*15b40*/  IMAD R7, R70, UR5, R6 ;  /* 0x0000000546077c24 */ /* 0x000fe2000f8e0206 */
[----:B------:R-:W-:Y:S01]  /*15b50*/  SEL R45, R66, RZ, !P0 ;  /* 0x000000ff422d7207 */ /* 0x000fe20004000000 */
[----:B0-----:R-:W-:-:S05]  /*15b60*/  VIADD R11, R10, 0xffffff80 ;  /* 0xffffff800a0b7836 */ /* 0x001fca0000000000 */
[----:B------:R-:W-:-:S04]  /*15b70*/  SHF.R.S32.HI R10, RZ, 0x1f, R11 ;  /* 0x0000001fff0a7819 */ /* 0x000fc8000001140b */
[----:B------:R-:W-:-:S04]  /*15b80*/  LEA.HI R10, R10, R11, RZ, 0x7 ;  /* 0x0000000b0a0a7211 */ /* 0x000fc800078f38ff */
[----:B------:R-:W-:-:S05]  /*15b90*/  LOP3.LUT R10, R10, 0xffffff80, RZ, 0xc0, !PT ;  /* 0xffffff800a0a7812 */ /* 0x000fca00078ec0ff */
[----:B------:R-:W-:Y:S01]  /*15ba0*/  IMAD.IADD R10, R11, 0x1, -R10 ;  /* 0x000000010b0a7824 */ /* 0x000fe200078e0a0a */
[----:B------:R-:W-:Y:S01]  /*15bb0*/  BSSY B1, `(.L_x_8693) ;  /* 0x0000070000017945 */ /* 0x000fe20003800000 */
[----:B--2---:R-:W-:Y:S01]  /*15bc0*/  MOV R5, R42 ;  /* 0x0000002a00057202 */ /* 0x004fe20000000f00 */
[----:B---3--:R-:W-:Y:S02]  /*15bd0*/  IMAD.MOV.U32 R48, RZ, RZ, R4 ;  /* 0x000000ffff307224 */ /* 0x008fe400078e0004 */
[----:B------:R-:W-:-:S04]  /*15be0*/  IMAD.MOV.U32 R4, RZ, RZ, R41 ;  /* 0x000000ffff047224 */ /* 0x000fc800078e0029 */
[----:B------:R-:W-:Y:S01]  /*15bf0*/  IMAD.WIDE.U32 R4, R70, UR4, R4 ;  /* 0x0000000446047c25 */ /* 0x000fe2000f8e0004 */
[----:B------:R-:W-:-:S03]  /*15c00*/  ULDC.64 UR4, c[0x0][0xb78] ;  /* 0x0002de0000047ab9 */ /* 0x000fc60000000a00 */
[----:B----4-:R-:W-:Y:S02]  /*15c10*/  IMAD R3, R48, 0x20, R46 ;  /* 0x0000002030037824 */ /* 0x010fe400078e022e */
[----:B------:R-:W-:Y:S02]  /*15c20*/  IMAD.IADD R5, R5, 0x1, R7 ;  /* 0x0000000105057824 */ /* 0x000fe400078e0207 */
[----:B------:R-:W-:-:S04]  /*15c30*/  IMAD.WIDE R20, R3, 0x2, R20 ;  /* 0x0000000203147825 */ /* 0x000fc800078e0214 */
[----:B------:R-:W-:Y:S02]  /*15c40*/  IMAD R3, R44, UR4, RZ ;  /* 0x000000042c037c24 */ /* 0x000fe4000f8e02ff */
[----:B------:R-:W-:Y:S02]  /*15c50*/  IMAD R7, R47, 0xc0, R8 ;  /* 0x000000c02f077824 */ /* 0x000fe400078e0208 */
[----:B------:R-:W-:Y:S01]  /*15c60*/  IMAD.WIDE.U32 R4, R45, UR4, R4 ;  /* 0x000000042d047c25 */ /* 0x000fe2000f8e0004 */
[----:B------:R-:W-:-:S03]  /*15c70*/  IADD3 R9, P2, R20, 0x1800, RZ ;  /* 0x0000180014097810 */ /* 0x000fc60007f5e0ff */
[----:B------:R-:W-:Y:S01]  /*15c80*/  IMAD R6, R45, UR5, R3 ;  /* 0x000000052d067c24 */ /* 0x000fe2000f8e0203 */
[----:B------:R-:W-:Y:S01]  /*15c90*/  SHF.R.S32.HI R3, RZ, 0x1f, R7 ;  /* 0x0000001fff037819 */ /* 0x000fe20000011407 */
[----:B------:R-:W-:Y:S01]  /*15ca0*/  ULDC.64 UR4, c[0x0][0xb40] ;  /* 0x0002d00000047ab9 */ /* 0x000fe20000000a00 */
[----:B------:R-:W-:Y:S02]  /*15cb0*/  IADD3 R4, P0, R7, R4, RZ ;  /* 0x0000000407047210 */ /* 0x000fe40007f1e0ff */
[----:B------:R-:W-:Y:S02]  /*15cc0*/  LOP3.LUT R8, R9, 0x180, RZ, 0xc0, !PT ;  /* 0x0000018009087812 */ /* 0x000fe400078ec0ff */
[----:B------:R-:W-:Y:S02]  /*15cd0*/  IADD3.X R3, R3, R5, R6, P0, !PT ;  /* 0x0000000503037210 */ /* 0x000fe400007fe406 */
[----:B------:R-:W-:Y:S02]  /*15ce0*/  LEA R38, P1, R4, UR4, 0x2 ;  /* 0x0000000404267c11 */ /* 0x000fe4000f8210ff */
[----:B------:R-:W-:-:S02]  /*15cf0*/  SHF.R.U64 R8, R8, 0x3, RZ ;  /* 0x0000000308087819 */ /* 0x000fc400000012ff */
[----:B------:R-:W-:Y:S01]  /*15d00*/  LEA.HI.X R39, R4, UR5, R3, 0x2, P1 ;  /* 0x0000000504277c11 */ /* 0x000fe200088f1403 */
[----:B------:R-:W-:Y:S01]  /*15d10*/  VIADD R3, R7, 0x8 ;  /* 0x0000000807037836 */ /* 0x000fe20000000000 */
[----:B------:R-:W-:Y:S01]  /*15d20*/  LOP3.LUT R8, R8, R9, RZ, 0x3c, !PT ;  /* 0x0000000908087212 */ /* 0x000fe200078e3cff */
[----:B------:R-:W-:Y:S01]  /*15d30*/  IMAD.X R9, RZ, RZ, R21, P2 ;  /* 0x000000ffff097224 */ /* 0x000fe200010e0615 */
[----:B------:R-:W-:Y:S01]  /*15d40*/  LOP3.LUT P0, RZ, R10, 0x3, RZ, 0xc0, !PT ;  /* 0x000000030aff7812 */ /* 0x000fe2000780c0ff */
[----:B------:R-:W-:Y:S01]  /*15d50*/  ULDC.64 UR4, c[0x0][0xaa0] ;  /* 0x0002a80000047ab9 */ /* 0x000fe20000000a00 */
[C---:B------:R-:W-:Y:S02]  /*15d60*/  IADD3 R13, P5, R20.reuse, 0x3000, RZ ;  /* 0x00003000140d7810 */ /* 0x040fe40007fbe0ff */
[C---:B------:R-:W-:Y:S02]  /*15d70*/  IADD3 R25, P4, R20.reuse, 0x4800, RZ ;  /* 0x0000480014197810 */ /* 0x040fe40007f9e0ff */
[----:B------:R-:W-:-:S02]  /*15d80*/  IADD3 R29, P3, R20, 0x6000, RZ ;  /* 0x00006000141d7810 */ /* 0x000fc40007f7e0ff */
[----:B------:R-:W-:Y:S02]  /*15d90*/  IADD3 R4, P2, R20, 0x7800, RZ ;  /* 0x0000780014047810 */ /* 0x000fe40007f5e0ff */
[-C--:B-----5:R-:W-:Y:S02]  /*15da0*/  ISETP.GE.OR P1, PT, R7, R40.reuse, P0 ;  /* 0x000000280700720c */ /* 0x0a0fe40000726670 */
[----:B------:R-:W-:Y:S02]  /*15db0*/  LOP3.LUT R12, R13, 0x180, RZ, 0xc0, !PT ;  /* 0x000001800d0c7812 */ /* 0x000fe400078ec0ff */
[----:B------:R-:W-:Y:S02]  /*15dc0*/  LOP3.LUT R24, R25, 0x180, RZ, 0xc0, !PT ;  /* 0x0000018019187812 */ /* 0x000fe400078ec0ff */
[----:B------:R-:W-:Y:S02]  /*15dd0*/  LOP3.LUT R28, R29, 0x180, RZ, 0xc0, !PT ;  /* 0x000001801d1c7812 */ /* 0x000fe400078ec0ff */
[----:B------:R-:W-:-:S02]  /*15de0*/  ISETP.GE.OR P0, PT, R3, R40, P0 ;  /* 0x000000280300720c */ /* 0x000fc40000706670 */
[----:B------:R-:W-:Y:S02]  /*15df0*/  LOP3.LUT R3, R4, 0x180, RZ, 0xc0, !PT ;  /* 0x0000018004037812 */ /* 0x000fe400078ec0ff */
[----:B------:R-:W-:Y:S02]  /*15e00*/  LOP3.LUT R5, R20, 0x180, RZ, 0xc0, !PT ;  /* 0x0000018014057812 */ /* 0x000fe400078ec0ff */
[----:B------:R-:W-:Y:S02]  /*15e10*/  SHF.R.U64 R12, R12, 0x3, RZ ;  /* 0x000000030c0c7819 */ /* 0x000fe400000012ff */
[----:B------:R-:W-:Y:S02]  /*15e20*/  SHF.R.U64 R24, R24, 0x3, RZ ;  /* 0x0000000318187819 */ /* 0x000fe400000012ff */
[----:B------:R-:W-:Y:S02]  /*15e30*/  SHF.R.U64 R28, R28, 0x3, RZ ;  /* 0x000000031c1c7819 */ /* 0x000fe400000012ff */
[----:B------:R-:W-:-:S02]  /*15e40*/  SHF.R.U64 R3, R3, 0x3, RZ ;  /* 0x0000000303037819 */ /* 0x000fc400000012ff */
[----:B------:R-:W-:Y:S01]  /*15e50*/  SHF.R.U64 R5, R5, 0x3, RZ ;  /* 0x0000000305057819 */ /* 0x000fe200000012ff */
[--C-:B------:R-:W-:Y:S01]  /*15e60*/  IMAD.X R33, RZ, RZ, R21.reuse, P2 ;  /* 0x000000ffff217224 */ /* 0x100fe200010e0615 */
[----:B------:R-:W-:Y:S01]  /*15e70*/  LOP3.LUT R12, R12, R13, RZ, 0x3c, !PT ;  /* 0x0000000d0c0c7212 */ /* 0x000fe200078e3cff */
[--C-:B------:R-:W-:Y:S01]  /*15e80*/  IMAD.X R13, RZ, RZ, R21.reuse, P5 ;  /* 0x000000ffff0d7224 */ /* 0x100fe200028e0615 */
[----:B------:R-:W-:Y:S01]  /*15e90*/  LOP3.LUT R24, R24, R25, RZ, 0x3c, !PT ;  /* 0x0000001918187212 */ /* 0x000fe200078e3cff */
[----:B------:R-:W-:Y:S01]  /*15ea0*/  IMAD.X R25, RZ, RZ, R21, P4 ;  /* 0x000000ffff197224 */ /* 0x000fe200020e0615 */
[----:B------:R-:W-:Y:S02]  /*15eb0*/  LOP3.LUT R28, R28, R29, RZ, 0x3c, !PT ;  /* 0x0000001d1c1c7212 */ /* 0x000fe400078e3cff */
[----:B------:R-:W-:Y:S02]  /*15ec0*/  IADD3.X R29, RZ, R21, RZ, P3, !PT ;  /* 0x00000015ff1d7210 */ /* 0x000fe40001ffe4ff */
[----:B------:R-:W-:-:S02]  /*15ed0*/  LOP3.LUT R32, R3, R4, RZ, 0x3c, !PT ;  /* 0x0000000403207212 */ /* 0x000fc400078e3cff */
[----:B------:R-:W-:Y:S01]  /*15ee0*/  LOP3.LUT R20, R5, R20, RZ, 0x3c, !PT ;  /* 0x0000001405147212 */ /* 0x000fe200078e3cff */
[----:B------:R-:W-:Y:S01]  /*15ef0*/  @!P1 STG.E desc[UR60][R38.64], R0 ;  /* 0x0000000026009986 */ /* 0x000fe2000c10193c */
[----:B------:R-:W-:-:S03]  /*15f00*/  SHF.R.S32.HI R37, RZ, 0x1f, R46 ;  /* 0x0000001fff257819 */ /* 0x000fc6000001142e */
[----:B------:R0:W-:Y:S01]  /*15f10*/  @!P0 STG.E desc[UR60][R38.64+0x20], R2 ;  /* 0x0000200226008986 */ /* 0x0001e2000c10193c */
[----:B------:R-:W-:-:S03]  /*15f20*/  IMAD.MOV.U32 R36, RZ, RZ, R46 ;  /* 0x000000ffff247224 */ /* 0x000fc600078e002e */
[----:B------:R1:W5:Y:S01]  /*15f30*/  LD.E.128 R4, desc[UR60][R20.64] ;  /* 0x0000003c14047980 */ /* 0x000362000c101d00 */
[----:B------:R-:W-:-:S03]  /*15f40*/  SHF.R.S32.HI R49, RZ, 0x1f, R48 ;  /* 0x0000001fff317819 */ /* 0x000fc60000011430 */
[----:B------:R-:W5:Y:S04]  /*15f50*/  LD.E.128 R8, desc[UR60][R8.64] ;  /* 0x0000003c08087980 */ /* 0x000f68000c101d00 */
[----:B------:R-:W5:Y:S04]  /*15f60*/  LD.E.128 R12, desc[UR60][R12.64] ;  /* 0x0000003c0c0c7980 */ /* 0x000f68000c101d00 */
        /* <DEDUP_REMOVED lines=10> */
[----:B0-----:R-:W-:-:S03]  /*16010*/  IMAD.WIDE.U32 R2, R41, UR4, R36 ;  /* 0x0000000429027c25 */ /* 0x001fc6000f8e0024 */
[----:B------:R0:W-:Y:S01]  /*16020*/  STL [R1+0x6c], R49 ;  /* 0x00006c3101007387 */ /* 0x0001e20000100800 */
[----:B------:R-:W-:Y:S01]  /*16030*/  IMAD R41, R41, UR5, R42 ;  /* 0x0000000529297c24 */ /* 0x000fe2000f8e022a */
[----:B------:R-:W-:Y:S01]  /*16040*/  ULDC.64 UR4, c[0x0][0xae0] ;  /* 0x0002b80000047ab9 */ /* 0x000fe20000000a00 */
[----:B------:R-:W-:Y:S02]  /*16050*/  IMAD R37, R47, -0xc0, R40 ;  /* 0xffffff402f257824 */ /* 0x000fe400078e0228 */
[----:B------:R-:W-:Y:S02]  /*16060*/  IMAD.IADD R3, R3, 0x1, R41 ;  /* 0x0000000103037824 */ /* 0x000fe400078e0229 */
[----:B-1----:R-:W-:Y:S01]  /*16070*/  IMAD R21, R43, UR4, RZ ;  /* 0x000000042b157c24 */ /* 0x002fe2000f8e02ff */
[C---:B------:R-:W-:Y:S01]  /*16080*/  ISETP.GE.AND P0, PT, R48.reuse, R37, PT ;  /* 0x000000253000720c */ /* 0x040fe20003f06270 */
[----:B------:R-:W-:Y:S02]  /*16090*/  VIADD R20, R48, 0x60 ;  /* 0x0000006030147836 */ /* 0x000fe40000000000 */
[----:B------:R-:W-:-:S02]  /*160a0*/  VIADD R0, R18, 0x31c20 ;  /* 0x00031c2012007836 */ /* 0x000fc40000000000 */
[C---:B------:R-:W-:Y:S02]  /*160b0*/  IMAD R21, R70.reuse, UR5, R21 ;  /* 0x0000000546157c24 */ /* 0x040fe4000f8e0215 */
[----:B------:R-:W-:Y:S01]  /*160c0*/  IMAD.WIDE.U32 R2, R70, UR4, R2 ;  /* 0x0000000446027c25 */ /* 0x000fe2000f8e0002 */
[----:B------:R-:W-:Y:S01]  /*160d0*/  ULDC.64 UR4, c[0x0][0xae8] ;  /* 0x0002ba0000047ab9 */ /* 0x000fe20000000a00 */
[----:B------:R-:W-:Y:S02]  /*160e0*/  ISETP.GE.AND P3, PT, R20, R37, PT ;  /* 0x000000251400720c */ /* 0x000fe40003f66270 */
[----:B------:R-:W-:Y:S01]  /*160f0*/  IMAD.IADD R3, R3, 0x1, R21 ;  /* 0x0000000103037824 */ /* 0x000fe200078e0215 */
[----:B------:R-:W-:Y:S01]  /*16100*/  PRMT R0, RZ, 0x654, R0 ;  /* 0x00000654ff007816 */ /* 0x000fe20000000000 */
[----:B------:R-:W-:Y:S02]  /*16110*/  IMAD R20, R44, UR4, RZ ;  /* 0x000000042c147c24 */ /* 0x000fe4000f8e02ff */
[C---:B------:R-:W-:Y:S01]  /*16120*/  IMAD.WIDE.U32 R36, R45.reuse, UR4, R2 ;  /* 0x000000042d247c25 */ /* 0x040fe2000f8e0002 */
[----:B--2---:R0:W-:Y:S03]  /*16130*/  SYNCS.ARRIVE.TRANS64.RED.A1T0 RZ, [R0+URZ], RZ ;  /* 0x000000ff00ff79a7 */ /* 0x0041e6000810043f */
[----:B------:R-:W-:-:S02]  /*16140*/  IMAD R39, R45, UR5, R20 ;  /* 0x000000052d277c24 */ /* 0x000fc4000f8e0214 */
        /* <DEDUP_REMOVED lines=22> */
.L_x_8694:
[----:B------:R-:W-:Y:S05]  /*162b0*/  BSYNC B1 ;  /* 0x0000000000017941 */ /* 0x000fea0003800000 */
.L_x_8693:
[----:B------:R-:W-:Y:S05]  /*162c0*/  @P3 BRA `(.L_x_8695) ;  /* 0x0000000800503947 */ /* 0x000fea0003800000 */
[----:B0----5:R-:W-:Y:S01]  /*162d0*/  IADD3 R5, P0, R20, 0x60, RZ ;  /* 0x0000006014057810 */ /* 0x021fe20007f1e0ff */
[----:B------:R-:W-:Y:S01]  /*162e0*/  ULDC.64 UR4, c[0x0][0xad8] ;  /* 0x0002b60000047ab9 */ /* 0x000fe20000000a00 */
[----:B------:R-:W-:Y:S01]  /*162f0*/  IMAD.MOV.U32 R2, RZ, RZ, R36 ;  /* 0x000000ffff027224 */ /* 0x000fe200078e0024 */
[----:B------:R-:W-:Y:S01]  /*16300*/  IADD3 R0, R46, 0x20, RZ ;  /* 0x000000202e007810 */ /* 0x000fe20007ffe0ff */
[----:B------:R-:W-:Y:S01]  /*16310*/  IMAD.MOV.U32 R3, RZ, RZ, R41 ;  /* 0x000000ffff037224 */ /* 0x000fe200078e0029 */
[----:B------:R-:W-:Y:S01]  /*16320*/  ULDC.64 UR6, c[0x0][0xa80] ;  /* 0x0002a00000067ab9 */ /* 0x000fe20000000a00 */
[----:B------:R-:W-:Y:S02]  /*16330*/  IMAD.X R20, RZ, RZ, R21, P0 ;  /* 0x000000ffff147224 */ /* 0x000fe400000e0615 */
        /* <DEDUP_REMOVED lines=16> */
.L_x_8691:
[----:B------:R-:W1:Y:S01]  /*16440*/  S2R R0, SR_TID.X ;  /* 0x0000000000007919 */ /* 0x000e620000002100 */
[----:B------:R-:W-:Y:S01]  /*16450*/  ULDC.64 UR4, c[0x0][0xbd8] ;  /* 0x0002f60000047ab9 */ /* 0x000fe20000000a00 */
[----:B------:R-:W-:Y:S01]  /*16460*/  IMAD.MOV.U32 R7, RZ, RZ, RZ ;  /* 0x000000ffff077224 */ /* 0x000fe200078e00ff */
        /* <DEDUP_REMOVED lines=9> */
[----:B------:R-:W-:Y:S01]  /*16500*/  ULDC UR4, c[0x0][0xa88] ;  /* 0x0002a20000047ab9 */ /* 0x000fe20000000800 */
[----:B-1----:R-:W-:-:S02]  /*16510*/  VIADD R4, R0, 0xffffff80 ;  /* 0xffffff8000047836 */ /* 0x002fc40000000000 */
[----:B------:R-:W-:Y:S01]  /*16520*/  @P1 IADD3.X R51, R31, UR5, RZ, P2, !PT ;  /* 0x000000051f331c10 */ /* 0x000fe200097fe4ff */
[----:B------:R-:W-:-:S06]  /*16530*/  IMAD.U32 R0, RZ, RZ, UR4 ;  /* 0x00000004ff007e24 */ /* 0x000fcc000f8e00ff */
[----:B------:R2:W5:Y:S01]  /*16540*/  @P1 LDG.E R0, desc[UR60][R50.64] ;  /* 0x0000003c32001981 */ /* 0x000562000c1e1900 */
[----:B------:R-:W-:Y:S01]  /*16550*/  ISETP.GT.AND P2, PT, R4, 0xbf, PT ;  /* 0x000000bf0400780c */ /* 0x000fe20003f44270 */
[----:B------:R-:W-:-:S12]  /*16560*/  @P1 BRA `(.L_x_8696) ;  /* 0x0000000000101947 */ /* 0x000fd80003800000 */
[----:B------:R-:W-:Y:S05]  /*16570*/  @!P0 BRA `(.L_x_8696) ;  /* 0x00000000000c8947 */ /* 0x000fea0003800000 */
[----:B------:R-:W3:Y:S04]  /*16580*/  LDG.E R5, desc[UR60][R2.64] ;  /* 0x0000003c02057981 */ /* 0x000ee8000c1e1900 */
[----:B-----5:R-:W3:Y:S02]  /*16590*/  LDG.E R0, desc[UR60][R2.64+0x4] ;  /* 0x0000043c02007981 */ /* 0x020ee4000c1e1900 */
[----:B---3--:R-:W-:-:S07]  /*165a0*/  IMAD.IADD R0, R0, 0x1, -R5 ;  /* 0x0000000100007824 */ /* 0x008fce00078e0a05 */
.L_x_8696:
[----:B------:R-:W3:Y:S04]  /*165b0*/  LDL R13, [R1+0x74] ;  /* 0x00007400010d7983 */ /* 0x000ee80000100800 */
[----:B0-----:R-:W4:Y:S04]  /*165c0*/  LDL R10, [R1+0x5c] ;  /* 0x00005c00010a7983 */ /* 0x001f280000100800 */
[----:B------:R0:W5:Y:S01]  /*165d0*/  LDL R12, [R1+0x7c] ;  /* 0x00007c00010c7983 */ /* 0x0001620000100800 */
[----:B------:R-:W-:Y:S01]  /*165e0*/  BSSY B1, `(.L_x_8697) ;  /* 0x000001d000017945 */ /* 0x000fe20003800000 */
[----:B------:R-:W-:-:S02]  /*165f0*/  SEL R11, R66, RZ, !P0 ;  /* 0x000000ff420b7207 */ /* 0x000fc40004000000 */
[----:B------:R-:W-:Y:S02]  /*16600*/  SEL R30, R30, RZ, !P0 ;  /* 0x000000ff1e1e7207 */ /* 0x000fe40004000000 */
[----:B-----5:R-:W-:Y:S02]  /*16610*/  SHF.R.S32.HI R6, RZ, 0x1f, R7 ;  /* 0x0000001fff067819 */ /* 0x020fe40000011407 */
[----:B---3--:R-:W-:Y:S02]  /*16620*/  SHF.R.S32.HI R8, RZ, 0x1f, R13 ;  /* 0x0000001fff087819 */ /* 0x008fe4000001140d */
[----:B----4-:R-:W-:Y:S01]  /*16630*/  SHF.R.S32.HI R9, RZ, 0x1f, R10 ;  /* 0x0000001fff097819 */ /* 0x010fe2000001140a */
[----:B0-----:R-:W-:Y:S06]  /*16640*/  @P2 BRA `(.L_x_8698) ;  /* 0x0000000000582947 */ /* 0x001fec0003800000 */
[----:B--2---:R-:W0:Y:S02]  /*16650*/  S2R R2, SR_TID.X ;  /* 0x0000000000027919 */ /* 0x004e240000002100 */
[----:B0-----:R-:W-:-:S04]  /*16660*/  IMAD R2, R12, 0xc0, R2 ;  /* 0x000000c00c027824 */ /* 0x001fc800078e0202 */
[----:B------:R-:W-:-:S05]  /*16670*/  VIADD R3, R2, 0xffffff80 ;  /* 0xffffff8002037836 */ /* 0x000fca0000000000 */
[----:B------:R-:W-:-:S13]  /*16680*/  ISETP.GE.AND P0, PT, R3, R0, PT ;  /* 0x000000000300720c */ /* 0x000fda0003f06270 */
[----:B------:R-:W-:Y:S05]  /*16690*/  @P0 BRA `(.L_x_8698) ;  /* 0x0000000000440947 */ /* 0x000fea0003800000 */
[C---:B------:R-:W-:Y:S01]  /*166a0*/  IADD3 R2, P0, R3.reuse, R7, RZ ;  /* 0x0000000703027210 */ /* 0x040fe20007f1e0ff */
        /* <DEDUP_REMOVED lines=16> */
.L_x_8698:
[----:B------:R-:W-:Y:S05]  /*167b0*/  BSYNC B1 ;  /* 0x0000000000017941 */ /* 0x000fea0003800000 */
.L_x_8697:
[----:B------:R-:W3:Y:S01]  /*167c0*/  LDL.64 R14, [R1+0x68] ;  /* 0x00006800010e7983 */ /* 0x000ee20000100a00 */
[----:B------:R-:W-:Y:S01]  /*167d0*/  ULDC.64 UR4, c[0x0][0xaa0] ;  /* 0x0002a80000047ab9 */ /* 0x000fe20000000a00 */
[----:B--2---:R-:W-:Y:S01]  /*167e0*/  IMAD.MOV.U32 R2, RZ, RZ, R10 ;  /* 0x000000ffff027224 */ /* 0x004fe200078e000a */
[----:B------:R-:W-:Y:S01]  /*167f0*/  BSSY B1, `(.L_x_8699) ;  /* 0x000002b000017945 */ /* 0x000fe20003800000 */
[----:B0-----:R-:W-:Y:S02]  /*16800*/  IMAD.MOV.U32 R3, RZ, RZ, R9 ;  /* 0x000000ffff037224 */ /* 0x001fe400078e0009 */
[----:B------:R-:W-:Y:S02]  /*16810*/  IMAD R4, R6, UR4, RZ ;  /* 0x0000000406047c24 */ /* 0x000fe4000f8e02ff */
[----:B------:R-:W-:-:S04]  /*16820*/  IMAD.WIDE.U32 R2, R7, UR4, R2 ;  /* 0x0000000407027c25 */ /* 0x000fc8000f8e0002 */
[----:B------:R-:W-:Y:S01]  /*16830*/  IMAD R7, R7, UR5, R4 ;  /* 0x0000000507077c24 */ /* 0x000fe2000f8e0204 */
[----:B------:R-:W-:Y:S02]  /*16840*/  ULDC.64 UR4, c[0x0][0xae0] ;  /* 0x0002b80000047ab9 */ /* 0x000fe40000000a00 */
[----:B------:R-:W-:Y:S02]  /*16850*/  IMAD R4, R8, UR4, RZ ;  /* 0x0000000408047c24 */ /* 0x000fe4000f8e02ff */
[----:B------:R-:W-:Y:S02]  /*16860*/  IMAD.IADD R3, R3, 0x1, R7 ;  /* 0x0000000103037824 */ /* 0x000fe400078e0207 */
[C---:B------:R-:W-:Y:S02]  /*16870*/  IMAD R5, R13.reuse, UR5, R4 ;  /* 0x000000050d057c24 */ /* 0x040fe4000f8e0204 */
[----:B------:R-:W-:Y:S02]  /*16880*/  IMAD R4, R12, -0xc0, R0 ;  /* 0xffffff400c047824 */ /* 0x000fe400078e0200 */
[----:B------:R-:W-:Y:S01]  /*16890*/  IMAD.WIDE.U32 R2, R13, UR4, R2 ;  /* 0x000000040d027c25 */ /* 0x000fe2000f8e0002 */
[----:B------:R-:W-:-:S03]  /*168a0*/  ULDC.64 UR4, c[0x0][0xae8] ;  /* 0x0002ba0000047ab9 */ /* 0x000fc60000000a00 */
[----:B------:R-:W-:Y:S02]  /*168b0*/  IMAD.IADD R3, R3, 0x1, R5 ;  /* 0x0000000103037824 */ /* 0x000fe400078e0205 */
[----:B------:R-:W-:-:S04]  /*168c0*/  IMAD R0, R30, UR4, RZ ;  /* 0x000000041e007c24 */ /* 0x000fc8000f8e02ff */
[----:B------:R-:W-:Y:S01]  /*168d0*/  IMAD R9, R11, UR5, R0 ;  /* 0x000000050b097c24 */ /* 0x000fe2000f8e0200 */
[C---:B---3--:R-:W-:Y:S01]  /*168e0*/  ISETP.GE.AND P0, PT, R14.reuse, R4, PT ;  /* 0x000000040e00720c */ /* 0x048fe20003f06270 */
[----:B------:R-:W-:Y:S01]  /*168f0*/  VIADD R7, R14, 0x60 ;  /* 0x000000600e077836 */ /* 0x000fe20000000000 */
[----:B------:R-:W-:-:S04]  /*16900*/  MOV R6, R14 ;  /* 0x0000000e00067202 */ /* 0x000fc80000000f00 */
[----:B------:R-:W-:Y:S01]  /*16910*/  ISETP.GE.AND P1, PT, R7, R4, PT ;  /* 0x000000040700720c */ /* 0x000fe20003f26270 */
[----:B------:R-:W-:Y:S01]  /*16920*/  IMAD.WIDE.U32 R4, R11, UR4, R2 ;  /* 0x000000040b047c25 */ /* 0x000fe2000f8e0002 */
[----:B------:R-:W-:-:S03]  /*16930*/  SHF.R.S32.HI R7, RZ, 0x1f, R14 ;  /* 0x0000001fff077819 */ /* 0x000fc6000001140e */
[----:B------:R-:W-:Y:S02]  /*16940*/  IMAD.IADD R11, R5, 0x1, R9 ;  /* 0x00000001050b7824 */ /* 0x000fe400078e0209 */
        /* <DEDUP_REMOVED lines=21> */
.L_x_8700:
[----:B------:R-:W-:Y:S05]  /*16aa0*/  BSYNC B1 ;  /* 0x0000000000017941 */ /* 0x000fea0003800000 */
.L_x_8699:
        /* <DEDUP_REMOVED lines=22> */
.L_x_8695:
[----:B------:R-:W-:Y:S05]  /*16c10*/  BSYNC B0 ;  /* 0x0000000000007941 */ /* 0x000fea0003800000 */
.L_x_8690:
[----:B------:R-:W-:Y:S02]  /*16c20*/  ULDC UR4, c[0x0][0xc14] ;  /* 0x0003050000047ab9 */ /* 0x000fe40000000800 */
[----:B------:R-:W-:-:S13]  /*16c30*/  ISETP.GE.AND P0, PT, R111, UR4, PT ;  /* 0x000000046f007c0c */ /* 0x000fda000bf06270 */
[----:B------:R-:W-:Y:S05]  /*16c40*/  @!P0 BRA `(.L_x_8701) ;  /* 0xfffffea400f88947 */ /* 0x000fea000383ffff */
[----:B------:R-:W-:Y:S05]  /*16c50*/  BRA `(.L_x_8562) ;  /* 0x0000005400b87947 */ /* 0x000fea0003800000 */
.L_x_8560:
        /* <DEDUP_REMOVED lines=9> */
[----:B------:R-:W-:Y:S01]  /*16cf0*/  IMAD.MOV.U32 R0, RZ, RZ, RZ ;  /* 0x000000ffff007224 */ /* 0x000fe200078e00ff */
        /* <DEDUP_REMOVED lines=17> */
[----:B------:R-:W-:Y:S02]  /*16e10*/  IMAD.MOV.U32 R16, RZ, RZ, RZ ;  /* 0x000000ffff107224 */ /* 0x000fe400078e00ff */
[----:B------:R-:W-:Y:S01]  /*16e20*/  IMAD.MOV.U32 R19, RZ, RZ, RZ ;  /* 0x000000ffff137224 */ /* 0x000fe200078e00ff */
[----:B--2---:R-:W0:Y:S02]  /*16e30*/  SHFL.UP PT, R4, R0, 0x1, RZ ;  /* 0x0420000000047989 */ /* 0x004e2400000e00ff */
[----:B0-----:R-:W-:-:S05]  /*16e40*/  SEL R5, R4, RZ, P1 ;  /* 0x000000ff04057207 */ /* 0x001fca0000800000 */
[----:B------:R-:W-:-:S05]  /*16e50*/  IMAD.IADD R5, R0, 0x1, R5 ;  /* 0x0000000100057824 */ /* 0x000fca00078e0205 */
[----:B------:R-:W0:Y:S02]  /*16e60*/  SHFL.UP PT, R4, R5, 0x2, RZ ;  /* 0x0440000005047989 */ /* 0x000e2400000e00ff */
[----:B0-----:R-:W-:-:S05]  /*16e70*/  SEL R4, R4, RZ, P0 ;  /* 0x000000ff04047207 */ /* 0x001fca0000000000 */
[----:B------:R-:W-:-:S05]  /*16e80*/  IMAD.IADD R4, R5, 0x1, R4 ;  /* 0x0000000105047824 */ /* 0x000fca00078e0204 */
[----:B------:R-:W0:Y:S01]  /*16e90*/  SHFL.UP PT, R6, R4, 0x4, RZ ;  /* 0x0480000004067989 */ /* 0x000e2200000e00ff */
[----:B------:R-:W-:-:S04]  /*16ea0*/  ISETP.GE.U32.AND P0, PT, R28, 0x4, PT ;  /* 0x000000041c00780c */ /* 0x000fc80003f06070 */
[----:B0-----:R-:W-:-:S04]  /*16eb0*/  SEL R3, R6, RZ, P0 ;  /* 0x000000ff06037207 */ /* 0x001fc80000000000 */
[----:B------:R-:W-:-:S05]  /*16ec0*/  IADD3 R3, R4, R3, RZ ;  /* 0x0000000304037210 */ /* 0x000fca0007ffe0ff */
        /* <DEDUP_REMOVED lines=9> */
[----:B0-----:R-:W-:-:S05]  /*16f60*/  SEL R5, R5, RZ, P0 ;  /* 0x000000ff05057207 */ /* 0x001fca0000000000 */
[----:B------:R-:W-:-:S05]  /*16f70*/  IMAD.IADD R6, R2, 0x1, R5 ;  /* 0x0000000102067824 */ /* 0x000fca00078e0205 */
        /* <DEDUP_REMOVED lines=8> */
[----:B------:R-:W-:Y:S01]  /*17000*/  IMAD.MOV.U32 R4, RZ, RZ, R3 ;  /* 0x000000ffff047224 */ /* 0x000fe200078e0003 */
[----:B------:R-:W-:Y:S01]  /*17010*/  ULDC UR5, c[0x0][0xc14] ;  /* 0x0003050000057ab9 */ /* 0x000fe20000000800 */
[----:B------:R-:W-:Y:S01]  /*17020*/  IMAD.MOV.U32 R19, RZ, RZ, RZ ;  /* 0x000000ffff137224 */ /* 0x000fe200078e00ff */
[----:B------:R-:W-:Y:S01]  /*17030*/  ULDC UR7, c[0x0][0xc14] ;  /* 0x0003050000077ab9 */ /* 0x000fe20000000800 */
[----:B------:R-:W-:-:S05]  /*17040*/  ULDC UR4, c[0x0][0xc10] ;  /* 0x0003040000047ab9 */ /* 0x000fca0000000800 */
.L_x_8706:
[----:B------:R-:W-:Y:S01]  /*17050*/  IADD3 R0, R19, 0x1f, RZ ;  /* 0x0000001f13007810 */ /* 0x000fe20007ffe0ff */
[----:B------:R-:W-:-:S03]  /*17060*/  IMAD.U32 R19, RZ, RZ, UR7 ;  /* 0x00000007ff137e24 */ /* 0x000fc6000f8e00ff */
[----:B------:R-:W-:-:S13]  /*17070*/  ISETP.GE.AND P0, PT, R0, UR5, PT ;  /* 0x0000000500007c0c */ /* 0x000fda000bf06270 */
[----:B------:R-:W-:Y:S05]  /*17080*/  @P0 BRA `(.L_x_8703) ;  /* 0x00000004003c0947 */ /* 0x000fea0003800000 */
[----:B------:R-:W-:Y:S01]  /*17090*/  IMAD.MOV.U32 R19, RZ, RZ, R0 ;  /* 0x000000ffff137224 */ /* 0x000fe200078e0000 */
[C---:B------:R-:W-:Y:S01]  /*170a0*/  ISETP.NE.AND P1, PT, R28.reuse, 0x1f, PT ;  /* 0x0000001f1c00780c */ /* 0x040fe20003f25270 */
[----:B------:R-:W-:Y:S01]  /*170b0*/  BSSY B0, `(.L_x_8704) ;  /* 0x0000008000007945 */ /* 0x000fe20003800000 */
[----:B------:R-:W-:Y:S02]  /*170c0*/  IMAD.MOV.U32 R0, RZ, RZ, RZ ;  /* 0x000000ffff007224 */ /* 0x000fe400078e00ff */
[----:B------:R-:W-:-:S05]  /*170d0*/  IMAD.IADD R5, R28, 0x1, R19 ;  /* 0x000000011c057824 */ /* 0x000fca00078e0213 */
[----:B------:R-:W-:-:S13]  /*170e0*/  ISETP.GE.OR P0, PT, R5, UR5, !P1 ;  /* 0x0000000505007c0c */ /* 0x000fda000cf06670 */
[----:B------:R-:W-:Y:S05]  /*170f0*/  @P0 BRA `(.L_x_8705) ;  /* 0x00000000000c0947 */ /* 0x000fea0003800000 */
[----:B------:R-:W0:Y:S02]  /*17100*/  LDC.64 R2, c[0x0][0xc58] ;  /* 0x00031600ff027b82 */ /* 0x000e240000000a00 */
[----:B0-----:R-:W-:-:S05]  /*17110*/  IMAD.WIDE R2, R5, 0x4, R2 ;  /* 0x0000000405027825 */ /* 0x001fca00078e0202 */
[----:B------:R0:W5:Y:S02]  /*17120*/  LDG.E R0, desc[UR60][R2.64] ;  /* 0x0000003c02007981 */ /* 0x000164000c1e1900 */
.L_x_8705:
[----:B------:R-:W-:Y:S05]  /*17130*/  BSYNC B0 ;  /* 0x0000000000007941 */ /* 0x000fea0003800000 */
.L_x_8704:
        /* <DEDUP_REMOVED lines=25> */
.L_x_8702:
        /* <DEDUP_REMOVED lines=13> */
[----:B------:R-:W-:-:S05]  /*173a0*/  VIADD R7, R4, 0xffffffff ;  /* 0xffffffff04077836 */ /* 0x000fca0000000000 */
[----:B------:R2:W3:Y:S02]  /*173b0*/  SHFL.IDX PT, R16, R6, R7, 0x1f ;  /* 0x00001f0706107589 */ /* 0x0004e400000e0000 */
.L_x_8707:
[----:B---3--:R-:W-:Y:S01]  /*173c0*/  IMAD R16, R16, UR4, R9 ;  /* 0x0000000410107c24 */ /* 0x008fe2000f8e0209 */
[----:B------:R-:W-:Y:S01]  /*173d0*/  IABS R8, R0 ;  /* 0x0000000000087213 */ /* 0x000fe20000000000 */
[----:B01----:R-:W-:Y:S01]  /*173e0*/  IMAD.MOV R2, RZ, RZ, -R3 ;  /* 0x000000ffff027224 */ /* 0x003fe200078e0a03 */
[----:B------:R-:W-:Y:S02]  /*173f0*/  IADD3 R19, R4, R19, RZ ;  /* 0x0000001304137210 */ /* 0x000fe40007ffe0ff */
[----:B------:R-:W-:Y:S01]  /*17400*/  IADD3 R9, -R16, UR6, RZ ;  /* 0x0000000610097c10 */ /* 0x000fe2000fffe1ff */
[----:B--2---:R-:W-:Y:S01]  /*17410*/  IMAD R7, R2, R5, RZ ;  /* 0x0000000502077224 */ /* 0x004fe200078e02ff */
[----:B------:R-:W-:Y:S01]  /*17420*/  MOV R2, RZ ;  /* 0x000000ff00027202 */ /* 0x000fe20000000f00 */
[----:B------:R-:W-:Y:S01]  /*17430*/  IMAD.MOV R8, RZ, RZ, -R8 ;  /* 0x000000ffff087224 */ /* 0x000fe200078e0a08 */
[----:B------:R-:W-:-:S03]  /*17440*/  IABS R6, R9 ;  /* 0x0000000900067213 */ /* 0x000fc60000000000 */
[----:B------:R-:W-:-:S04]  /*17450*/  IMAD.HI.U32 R2, R3, R7, R2 ;  /* 0x0000000703027227 */ /* 0x000fc800078e0002 */
[----:B------:R-:W-:Y:S02]  /*17460*/  IMAD.MOV.U32 R3, RZ, RZ, R6 ;  /* 0x000000ffff037224 */ /* 0x000fe400078e0006 */
[----:B------:R-:W-:Y:S02]  /*17470*/  IMAD.MOV.U32 R6, RZ, RZ, R8 ;  /* 0x000000ffff067224 */ /* 0x000fe400078e0008 */
        /* <DEDUP_REMOVED lines=16> */
.L_x_8703:
[----:B------:R-:W-:Y:S02]  /*17580*/  IMAD.MOV.U32 R17, RZ, RZ, RZ ;  /* 0x000000ffff117224 */ /* 0x000fe400078e00ff */
[----:B------:R-:W-:Y:S02]  /*17590*/  IMAD.U32 R16, RZ, RZ, UR6 ;  /* 0x00000006ff107e24 */ /* 0x000fe4000f8e00ff */
[----:B------:R-:W-:-:S07]  /*175a0*/  IMAD.MOV.U32 R18, RZ, RZ, RZ ;  /* 0x000000ffff127224 */ /* 0x000fce00078e00ff */
.L_x_8708:
[----:B------:R-:W2:Y:S01]  /*175b0*/  LDL.LU R2, [R1+0x2c] ;  /* 0x00002c0001027983 */ /* 0x000ea20000300800 */
[----:B------:R-:W-:Y:S01]  /*175c0*/  ISETP.NE.AND P0, PT, R28, RZ, PT ;  /* 0x000000ff1c00720c */ /* 0x000fe20003f05270 */
[----:B------:R-:W-:Y:S02]  /*175d0*/  IMAD.MOV.U32 R24, RZ, RZ, 0x1 ;  /* 0x00000001ff187424 */ /* 0x000fe400078e00ff */
[----:B------:R-:W-:-:S10]  /*175e0*/  IMAD.MOV.U32 R22, RZ, RZ, RZ ;  /* 0x000000ffff167224 */ /* 0x000fd400078e00ff */
[----:B------:R-:W0:Y:S01]  /*175f0*/  @!P0 S2R R3, SR_CgaCtaId ;  /* 0x0000000000038919 */ /* 0x000e220000008800 */
[----:B------:R-:W-:-:S04]  /*17600*/  @!P0 MOV R0, 0x400 ;  /* 0x0000040000008802 */ /* 0x000fc80000000f00 */
[----:B0-----:R-:W-:-:S05]  /*17610*/  @!P0 LEA R0, R3, R0, 0x18 ;  /* 0x0000000003008211 */ /* 0x001fca00078ec0ff */
[----:B------:R0:W-:Y:S01]  /*17620*/  @!P0 STS.128 [R0+0x31cd0], R16 ;  /* 0x031cd01000008388 */ /* 0x0001e20000000c00 */
[----:B------:R-:W-:Y:S06]  /*17630*/  BAR.ARV 0x5, 0x1a0 ;  /* 0x0146800000007b1d */ /* 0x000fec0000002000 */
[----:B--2---:R-:W-:-:S04]  /*17640*/  LOP3.LUT R2, R2, 0xfffffeff, RZ, 0xc0, !PT ;  /* 0xfffffeff02027812 */ /* 0x004fc800078ec0ff */
[----:B------:R-:W-:Y:S02]  /*17650*/  @P0 LOP3.LUT R2, R2, 0x100, RZ, 0xfc, !PT ;  /* 0x0000010002020812 */ /* 0x000fe400078efcff */
[----:B------:R-:W-:-:S03]  /*17660*/  ISETP.GE.AND P0, PT, R19, UR5, PT ;  /* 0x0000000513007c0c */ /* 0x000fc6000bf06270 */
[----:B------:R0:W-:Y:S04]  /*17670*/  STL [R1+0x2c], R2 ;  /* 0x00002c0201007387 */ /* 0x0001e80000100800 */
[----:B------:R0:W-:Y:S06]  /*17680*/  STL [R1+0x10], RZ ;  /* 0x000010ff01007387 */ /* 0x0001ec0000100800 */
[----:B------:R-:W-:Y:S05]  /*17690*/  @P0 BRA `(.L_x_8709) ;  /* 0x0000004800440947 */ /* 0x000fea0003800000 */
[----:B------:R-:W2:Y:S01]  /*176a0*/  LDL R4, [R1+0xa8] ;  /* 0x0000a80001047983 */ /* 0x000ea20000100800 */
[----:B------:R-:W-:Y:S01]  /*176b0*/  ISETP.NE.AND P1, PT, R28, RZ, PT ;  /* 0x000000ff1c00720c */ /* 0x000fe20003f25270 */
[----:B------:R-:W-:Y:S01]  /*176c0*/  IMAD.MOV.U32 R27, RZ, RZ, 0x1 ;  /* 0x00000001ff1b7424 */ /* 0x000fe200078e00ff */
[----:B0-----:R-:W-:Y:S01]  /*176d0*/  LOP3.LUT R2, R2, 0xffffffbf, RZ, 0xc0, !PT ;  /* 0xffffffbf02027812 */ /* 0x001fe200078ec0ff */
[----:B------:R0:W-:Y:S01]  /*176e0*/  STL [R1+0x10], RZ ;  /* 0x000010ff01007387 */ /* 0x0001e20000100800 */
[----:B------:R-:W-:Y:S01]  /*176f0*/  MOV R26, RZ ;  /* 0x000000ff001a7202 */ /* 0x000fe20000000f00 */
[----:B------:R-:W-:Y:S01]  /*17700*/  IMAD.MOV.U32 R24, RZ, RZ, 0x1 ;  /* 0x00000001ff187424 */ /* 0x000fe200078e00ff */
[----:B------:R-:W-:Y:S01]  /*17710*/  LOP3.LUT R2, R2, 0xfffffffd, RZ, 0xc0, !PT ;  /* 0xfffffffd02027812 */ /* 0x000fe200078ec0ff */
[----:B------:R-:W-:Y:S01]  /*17720*/  IMAD.MOV.U32 R22, RZ, RZ, RZ ;  /* 0x000000ffff167224 */ /* 0x000fe200078e00ff */
[----:B------:R-:W-:Y:S01]  /*17730*/  ULDC.64 UR36, c[0x0][0x198] ;  /* 0x0000660000247ab9 */ /* 0x000fe20000000a00 */
[----:B------:R-:W-:Y:S01]  /*17740*/  ULDC UR39, c[0x0][0xc] ;  /* 0x0000030000277ab9 */ /* 0x000fe20000000800 */
        /* <DEDUP_REMOVED lines=9> */
.L_x_8797:
[----:B01----:R-:W0:Y:S02]  /*177e0*/  LDC.64 R2, c[0x0][0xc60] ;  /* 0x00031800ff027b82 */ /* 0x003e240000000a00 */
[----:B0-----:R-:W-:-:S05]  /*177f0*/  IMAD.WIDE R2, R19, 0x4, R2 ;  /* 0x0000000413027825 */ /* 0x001fca00078e0202 */
[----:B------:R-:W2:Y:S01]  /*17800*/  LDG.E R9, desc[UR60][R2.64] ;  /* 0x0000003c02097981 */ /* 0x000ea2000c1e1900 */
[----:B------:R-:W-:Y:S05]  /*17810*/  YIELD ;  /* 0x0000000000007946 */ /* 0x000fea0003800000 */
[----:B------:R-:W-:Y:S01]  /*17820*/  ULDC.64 UR4, c[0x0][0xa28] ;  /* 0x00028a0000047ab9 */ /* 0x000fe20000000a00 */
[----:B------:R-:W-:Y:S01]  /*17830*/  IMAD.MOV.U32 R6, RZ, RZ, RZ ;  /* 0x000000ffff067224 */ /* 0x000fe200078e00ff */
[----:B------:R-:W-:Y:S01]  /*17840*/  ISETP.NE.U32.AND P1, PT, RZ, UR4, PT ;  /* 0x00000004ff007c0c */ /* 0x000fe2000bf25070 */
[----:B------:R-:W-:Y:S01]  /*17850*/  IMAD.MOV.U32 R23, RZ, RZ, RZ ;  /* 0x000000ffff177224 */ /* 0x000fe200078e00ff */
[----:B------:R-:W-:-:S02]  /*17860*/  ULDC.64 UR6, c[0x0][0xa10] ;  /* 0x0002840000067ab9 */ /* 0x000fc40000000a00 */
[----:B------:R-:W-:Y:S02]  /*17870*/  ISETP.NE.AND.EX P1, PT, RZ, UR5, PT, P1 ;  /* 0x00000005ff007c0c */ /* 0x000fe4000bf25310 */
[----:B--2---:R-:W-:Y:S01]  /*17880*/  SHF.R.S32.HI R0, RZ, 0x1f, R9 ;  /* 0x0000001fff007819 */ /* 0x004fe20000011409 */
[----:B------:R-:W-:Y:S10]  /*17890*/  STL [R1], R9 ;  /* 0x0000000901007387 */ /* 0x000ff40000100800 */
[----:B------:R-:W-:-:S04]  /*178a0*/  @P1 LEA R4, P0, R9, UR4, 0x2 ;  /* 0x0000000409041c11 */ /* 0x000fc8000f8010ff */
[----:B------:R-:W-:Y:S01]  /*178b0*/  @P1 LEA.HI.X R5, R9, UR5, R0, 0x2, P0 ;  /* 0x0000000509051c11 */ /* 0x000fe200080f1400 */
[----:B------:R-:W-:Y:S02]  /*178c0*/  ULDC.64 UR4, c[0x0][0xa00] ;  /* 0x0002800000047ab9 */ /* 0x000fe40000000a00 */
[----:B------:R-:W-:Y:S02]  /*178d0*/  ISETP.NE.U32.AND P0, PT, RZ, UR4, PT ;  /* 0x00000004ff007c0c */ /* 0x000fe4000bf05070 */
[----:B------:R0:W5:Y:S02]  /*178e0*/  @P1 LDG.E R23, desc[UR60][R4.64] ;  /* 0x0000003c04171981 */ /* 0x000164000c1e1900 */
[----:B------:R-:W-:-:S13]  /*178f0*/  ISETP.NE.AND.EX P0, PT, RZ, UR5, PT, P0 ;  /* 0x00000005ff007c0c */ /* 0x000fda000bf05300 */
[----:B------:R-:W-:-:S04]  /*17900*/  @P0 LEA R2, P2, R9, UR4, 0x2 ;  /* 0x0000000409020c11 */ /* 0x000fc8000f8410ff */
[----:B------:R-:W-:Y:S01]  /*17910*/  @P0 LEA.HI.X R3, R9, UR5, R0, 0x2, P2 ;  /* 0x0000000509030c11 */ /* 0x000fe200090f1400 */
[----:B------:R-:W-:-:S04]  /*17920*/  ULDC.64 UR4, c[0x0][0xa20] ;  /* 0x0002880000047ab9 */ /* 0x000fc80000000a00 */
[----:B------:R-:W2:Y:S01]  /*17930*/  @P0 LDG.E R6, desc[UR60][R2.64] ;  /* 0x0000003c02060981 */ /* 0x000ea2000c1e1900 */
[----:B------:R-:W-:-:S04]  /*17940*/  ISETP.NE.U32.AND P1, PT, RZ, UR4, PT ;  /* 0x00000004ff007c0c */ /* 0x000fc8000bf25070 */
[----:B------:R-:W-:Y:S01]  /*17950*/  ISETP.NE.AND.EX P1, PT, RZ, UR5, PT, P1 ;  /* 0x00000005ff007c0c */ /* 0x000fe2000bf25310 */
[C---:B0-----:R-:W-:Y:S01]  /*17960*/  IMAD.SHL.U32 R4, R9.reuse, 0x4, RZ ;  /* 0x0000000409047824 */ /* 0x041fe200078e00ff */
[----:B------:R-:W-:-:S04]  /*17970*/  SHF.L.U64.HI R0, R9, 0x2, R0 ;  /* 0x0000000209007819 */ /* 0x000fc80000010200 */
[----:B------:R-:W-:Y:S01]  /*17980*/  STL [R1+0x8], R4 ;  /* 0x0000080401007387 */ /* 0x000fe20000100800 */
[----:B------:R-:W-:-:S03]  /*17990*/  IMAD.MOV.U32 R8, RZ, RZ, RZ ;  /* 0x000000ffff087224 */ /* 0x000fc600078e00ff */
[----:B--2---:R0:W-:Y:S03]  /*179a0*/  STL [R1+0x18], R6 ;  /* 0x0000180601007387 */ /* 0x0041e60000100800 */
[----:B0-----:R-:W-:-:S04]  /*179b0*/  @P1 IADD3 R6, P0, R4, UR4, RZ ;  /* 0x0000000404061c10 */ /* 0x001fc8000ff1e0ff */
[----:B------:R-:W-:Y:S01]  /*179c0*/  @P1 IADD3.X R7, R0, UR5, RZ, P0, !PT ;  /* 0x0000000500071c10 */ /* 0x000fe200087fe4ff */
[----:B------:R-:W-:Y:S02]  /*179d0*/  ULDC.64 UR4, c[0x0][0xa08] ;  /* 0x0002820000047ab9 */ /* 0x000fe40000000a00 */
[----:B------:R-:W-:Y:S02]  /*179e0*/  IADD3 R2, P0, R4, UR4, RZ ;  /* 0x0000000404027c10 */ /* 0x000fe4000ff1e0ff */
[----:B------:R-:W-:Y:S02]  /*179f0*/  ISETP.NE.U32.AND P2, PT, RZ, UR4, PT ;  /* 0x00000004ff007c0c */ /* 0x000fe4000bf45070 */
[----:B------:R-:W-:Y:S02]  /*17a00*/  IADD3.X R3, R0, UR5, RZ, P0, !PT ;  /* 0x0000000500037c10 */ /* 0x000fe400087fe4ff */
[----:B------:R-:W-:Y:S01]  /*17a10*/  ISETP.NE.AND.EX P2, PT, RZ, UR5, PT, P2 ;  /* 0x00000005ff007c0c */ /* 0x000fe2000bf45320 */
[----:B------:R-:W-:-:S02]  /*17a20*/  ULDC.64 UR4, c[0x0][0x3f8] ;  /* 0x0000fe0000047ab9 */ /* 0x000fc40000000a00 */
[----:B------:R-:W-:-:S03]  /*17a30*/  UISETP.NE.U32.AND UP0, UPT, UR4, URZ, UPT ;  /* 0x0000003f0400728c */ /* 0x000fc6000bf05070 */
[----:B------:R-:W-:Y:S01]  /*17a40*/  ULDC UR4, c[0x0][0x404] ;  /* 0x0001010000047ab9 */ /* 0x000fe20000000800 */
[----:B------:R-:W-:-:S03]  /*17a50*/  UISETP.NE.AND.EX UP0, UPT, UR5, URZ, UPT, UP0 ;  /* 0x0000003f0500728c */ /* 0x000fc6000bf05300 */
[----:B------:R-:W-:Y:S01]  /*17a60*/  ULDC UR5, c[0x0][0x2e0] ;  /* 0x0000b80000057ab9 */ /* 0x000fe20000000800 */
[----:B------:R-:W-:Y:S02]  /*17a70*/  USEL UR4, UR4, 0x1, UP0 ;  /* 0x0000000104047887 */ /* 0x000fe40008000000 */
[----:B------:R0:W5:Y:S02]  /*17a80*/  @P2 LDG.E R8, desc[UR60][R2.64] ;  /* 0x0000003c02082981 */ /* 0x000164000c1e1900 */
[----:B------:R-:W-:-:S06]  /*17a90*/  UIMAD UR4, UR4, UR5, URZ ;  /* 0x00000005040472a4 */ /* 0x000fcc000f8e023f */
[----:B------:R-:W-:-:S06]  /*17aa0*/  IMAD.U32 R10, RZ, RZ, UR4 ;  /* 0x00000004ff0a7e24 */ /* 0x000fcc000f8e00ff */
[----:B------:R0:W5:Y:S01]  /*17ab0*/  @P1 LDG.E R10, desc[UR60][R6.64] ;  /* 0x0000003c060a1981 */ /* 0x000162000c1e1900 */
[----:B------:R-:W-:Y:S01]  /*17ac0*/  IADD3 R4, P0, R4, UR6, RZ ;  /* 0x0000000604047c10 */ /* 0x000fe2000ff1e0ff */
[----:B------:R-:W-:-:S03]  /*17ad0*/  ULDC UR4, c[0x0][0x338] ;  /* 0x0000ce0000047ab9 */ /* 0x000fc60000000800 */
[----:B------:R-:W-:Y:S02]  /*17ae0*/  IADD3.X R5, R0, UR7, RZ, P0, !PT ;  /* 0x0000000700057c10 */ /* 0x000fe400087fe4ff */
[----:B------:R-:W-:Y:S01]  /*17af0*/  ISETP.NE.U32.AND P0, PT, RZ, UR6, PT ;  /* 0x00000006ff007c0c */ /* 0x000fe2000bf05070 */
[----:B------:R1:W-:Y:S03]  /*17b00*/  STL [R1+0xc], R0 ;  /* 0x00000c0001007387 */ /* 0x0003e60000100800 */
[----:B------:R-:W-:Y:S02]  /*17b10*/  ISETP.NE.AND.EX P0, PT, RZ, UR7, PT, P0 ;  /* 0x00000007ff007c0c */ /* 0x000fe4000bf05300 */
[----:B-1----:R-:W-:Y:S01]  /*17b20*/  MOV R0, UR4 ;  /* 0x0000000400007c02 */ /* 0x002fe20008000f00 */
[----:B0-----:R-:W-:Y:S10]  /*17b30*/  @P1 BRA `(.L_x_8710) ;  /* 0x0000000000101947 */ /* 0x001ff40003800000 */
[----:B------:R-:W-:Y:S05]  /*17b40*/  @!P2 BRA `(.L_x_8710) ;  /* 0x00000000000ca947 */ /* 0x000fea0003800000 */
[----:B------:R-:W2:Y:S04]  /*17b50*/  LDG.E R7, desc[UR60][R2.64] ;  /* 0x0000003c02077981 */ /* 0x000ea8000c1e1900 */
[----:B-----5:R-:W2:Y:S02]  /*17b60*/  LDG.E R10, desc[UR60][R2.64+0x4] ;  /* 0x0000043c020a7981 */ /* 0x020ea4000c1e1900 */
[----:B--2---:R-:W-:-:S07]  /*17b70*/  IMAD.IADD R10, R10, 0x1, -R7 ;  /* 0x000000010a0a7824 */ /* 0x004fce00078e0a07 */
.L_x_8710:
[----:B------:R-:W2:Y:S04]  /*17b80*/  @P0 LDG.E R3, desc[UR60][R4.64] ;  /* 0x0000003c04030981 */ /* 0x000ea8000c1e1900 */
[----:B------:R-:W2:Y:S02]  /*17b90*/  @P0 LDG.E R2, desc[UR60][R4.64+0x4] ;  /* 0x0000043c04020981 */ /* 0x000ea4000c1e1900 */
[----:B--2---:R-:W-:Y:S02]  /*17ba0*/  @P0 IMAD.IADD R0, R2, 0x1, -R3 ;  /* 0x0000000102000824 */ /* 0x004fe400078e0a03 */
[----:B-----5:R-:W-:-:S04]  /*17bb0*/  IMAD.IADD R3, R10, 0x1, -R23 ;  /* 0x000000010a037824 */ /* 0x020fc800078e0a17 */
[----:B------:R-:W-:-:S04]  /*17bc0*/  IMAD.IADD R6, R3, 0x1, R0 ;  /* 0x0000000103067824 */ /* 0x000fc800078e0200 */
[----:B------:R-:W-:Y:S01]  /*17bd0*/  VIADD R2, R6, 0x8f ;  /* 0x0000008f06027836 */ /* 0x000fe20000000000 */
[----:B------:R0:W-:Y:S03]  /*17be0*/  STL [R1+0x14], R6 ;  /* 0x0000140601007387 */ /* 0x0001e60000100800 */
[----:B------:R-:W-:-:S05]  /*17bf0*/  IMAD.HI R2, R2, 0x38e38e39, RZ ;  /* 0x38e38e3902027827 */ /* 0x000fca00078e02ff */
[----:B------:R-:W-:-:S04]  /*17c00*/  SHF.R.U32.HI R7, RZ, 0x1f, R2 ;  /* 0x0000001fff077819 */ /* 0x000fc80000011602 */
[----:B0-----:R-:W-:Y:S01]  /*17c10*/  LEA.HI.SX32 R6, R2, R7, 0x1b ;  /* 0x0000000702067211 */ /* 0x001fe200078fdaff */
[----:B------:R-:W-:-:S04]  /*17c20*/  IMAD.MOV R2, RZ, RZ, -R3 ;  /* 0x000000ffff027224 */ /* 0x000fc800078e0a03 */
[----:B------:R-:W-:Y:S01]  /*17c30*/  IMAD R7, R6, 0x90, -R3 ;  /* 0x0000009006077824 */ /* 0x000fe200078e0a03 */
[----:B------:R-:W-:Y:S01]  /*17c40*/  VIMNMX R2, RZ, R2, !PT ;  /* 0x00000002ff027248 */ /* 0x000fe20007fe0100 */
[----:B------:R0:W-:Y:S03]  /*17c50*/  STL [R1+0x4], R6 ;  /* 0x0000040601007387 */ /* 0x0001e60000100800 */
[----:B------:R-:W-:-:S04]  /*17c60*/  VIMNMX R7, R7, R0, PT ;  /* 0x0000000007077248 */ /* 0x000fc80003fe0100 */
[----:B------:R-:W-:Y:S01]  /*17c70*/  ISETP.GT.AND P1, PT, R7, R2, PT ;  /* 0x000000020700720c */ /* 0x000fe20003f24270 */
[----:B------:R-:W-:-:S05]  /*17c80*/  IMAD.WIDE.U32 R2, R2, 0x38e38e39, RZ ;  /* 0x38e38e3902027825 */ /* 0x000fca00078e00ff */
[----:B------:R-:W-:-:S04]  /*17c90*/  SHF.R.U32.HI R0, RZ, 0x5, R3 ;  /* 0x00000005ff007819 */ /* 0x000fc80000011603 */
[----:B------:R-:W-:-:S03]  /*17ca0*/  MOV R2, R0 ;  /* 0x0000000000027202 */ /* 0x000fc60000000f00 */
[----:B0-----:R-:W-:-:S04]  /*17cb0*/  @P1 VIADD R6, R7, 0x8f ;  /* 0x0000008f07061836 */ /* 0x001fc80000000000 */
[----:B------:R-:W-:-:S05]  /*17cc0*/  @P1 IMAD.HI R6, R6, 0x38e38e39, RZ ;  /* 0x38e38e3906061827 */ /* 0x000fca00078e02ff */
[----:B------:R-:W-:-:S04]  /*17cd0*/  @P1 SHF.R.U32.HI R3, RZ, 0x1f, R6 ;  /* 0x0000001fff031819 */ /* 0x000fc80000011606 */
[----:B------:R-:W-:Y:S01]  /*17ce0*/  @P1 LEA.HI.SX32 R2, R6, R3, 0x1b ;  /* 0x0000000306021211 */ /* 0x000fe200078fdaff */
[----:B------:R-:W-:-:S06]  /*17cf0*/  IMAD.MOV.U32 R3, RZ, RZ, RZ ;  /* 0x000000ffff037224 */ /* 0x000fcc00078e00ff */
[----:B------:R0:W5:Y:S01]  /*17d00*/  @P0 LDG.E R3, desc[UR60][R4.64] ;  /* 0x0000003c04030981 */ /* 0x000162000c1e1900 */
[----:B------:R-:W-:Y:S01]  /*17d10*/  ISETP.GT.AND P1, PT, R2, R0, PT ;  /* 0x000000000200720c */ /* 0x000fe20003f24270 */
[----:B------:R-:W-:Y:S01]  /*17d20*/  BSSY B0, `(.L_x_8711) ;  /* 0x00000c3000007945 */ /* 0x000fe20003800000 */
[----:B------:R-:W-:Y:S01]  /*17d30*/  IMAD.IADD R23, R8, 0x1, R23 ;  /* 0x0000000108177824 */ /* 0x000fe200078e0217 */
[----:B------:R-:W-:-:S10]  /*17d40*/  PLOP3.LUT P2, PT, PT, PT, PT, 0x80, 0x0 ;  /* 0x000000000000781c */ /* 0x000fd40003f4f070 */
[----:B0-----:R-:W-:Y:S05]  /*17d50*/  @!P1 BRA `(.L_x_8712) ;  /* 0x0000000800fc9947 */ /* 0x001fea0003800000 */
[----:B------:R-:W0:Y:S01]  /*17d60*/  LDC R4, c[0x0][0x428] ;  /* 0x00010a00ff047b82 */ /* 0x000e220000000800 */
[----:B------:R-:W-:Y:S01]  /*17d70*/  UMOV UR4, 0xffffffff ;  /* 0xffffffff00047882 */ /* 0x000fe20000000000 */
[----:B0-----:R-:W-:-:S13]  /*17d80*/  ISETP.NE.AND P1, PT, R4, 0x1, PT ;  /* 0x000000010400780c */ /* 0x001fda0003f25270 */
[----:B------:R-:W0:Y:S08]  /*17d90*/  @P1 LDC R5, c[0x0][0x42c] ;  /* 0x00010b00ff051b82 */ /* 0x000e300000000800 */
[----:B------:R-:W1:Y:S01]  /*17da0*/  @P1 LDC R7, c[0x0][0x430] ;  /* 0x00010c00ff071b82 */ /* 0x000e620000000800 */
[----:B0-----:R-:W-:-:S04]  /*17db0*/  @P1 IMAD.HI.U32 R4, R18, R5, RZ ;  /* 0x0000000512041227 */ /* 0x001fc800078e00ff */
[----:B------:R-:W-:Y:S01]  /*17dc0*/  IMAD.MOV.U32 R5, RZ, RZ, R18 ;  /* 0x000000ffff057224 */ /* 0x000fe200078e0012 */
[----:B-1----:R-:W-:Y:S02]  /*17dd0*/  @P1 SHF.R.U32.HI R5, RZ, R7, R4 ;  /* 0x00000007ff051219 */ /* 0x002fe40000011604 */
[----:B------:R-:W-:Y:S01]  /*17de0*/  SEL R4, R9, RZ, !P0 ;  /* 0x000000ff09047207 */ /* 0x000fe20004000000 */
[----:B------:R-:W-:Y:S06]  /*17df0*/  BRA.DIV UR4, `(.L_x_8713) ;  /* 0x0000004e04a07947 */ /* 0x000fec000b800000 */
.L_x_8843:
[----:B------:R-:W-:-:S03]  /*17e00*/  UMOV UR4, 0xffffffff ;  /* 0xffffffff00047882 */ /* 0x000fc60000000000 */
[----:B------:R-:W-:Y:S05]  /*17e10*/  BRA.DIV UR4, `(.L_x_8714) ;  /* 0x0000004e04cc7947 */ /* 0x000fea000b800000 */
[----:B------:R-:W-:-:S13]  /*17e20*/  ELECT P6, URZ, PT ;  /* 0x00000000003f782f */ /* 0x000fda00038c0000 */
.L_x_8846:
[----:B------:R-:W2:Y:S01]  /*17e30*/  LDL R6, [R1+0x10] ;  /* 0x0000100001067983 */ /* 0x000ea20000100800 */
[----:B------:R-:W-:Y:S01]  /*17e40*/  MOV R8, 0x400 ;  /* 0x0000040000087802 */ /* 0x000fe20000000f00 */
[----:B------:R-:W-:Y:S01]  /*17e50*/  BSSY B1, `(.L_x_8715) ;  /* 0x000000a000017945 */ /* 0x000fe20003800000 */
[----:B--2---:R-:W-:-:S05]  /*17e60*/  VIADD R7, R6, 0x1 ;  /* 0x0000000106077836 */ /* 0x004fca0000000000 */
[----:B------:R-:W-:-:S04]  /*17e70*/  LEA.HI R6, R7, R7, RZ, 0x1 ;  /* 0x0000000707067211 */ /* 0x000fc800078f08ff */
[----:B------:R-:W-:-:S05]  /*17e80*/  LOP3.LUT R6, R6, 0xfffffffe, RZ, 0xc0, !PT ;  /* 0xfffffffe06067812 */ /* 0x000fca00078ec0ff */
[----:B------:R-:W-:Y:S02]  /*17e90*/  IMAD.IADD R7, R7, 0x1, -R6 ;  /* 0x0000000107077824 */ /* 0x000fe400078e0a06 */
[----:B------:R-:W0:Y:S03]  /*17ea0*/  S2R R6, SR_CgaCtaId ;  /* 0x0000000000067919 */ /* 0x000e260000008800 */
[----:B------:R-:W-:Y:S02]  /*17eb0*/  SHF.L.U32 R7, R7, 0x1f, RZ ;  /* 0x0000001f07077819 */ /* 0x000fe400000006ff */
[----:B0-----:R-:W-:-:S04]  /*17ec0*/  LEA R6, R6, R8, 0x18 ;  /* 0x0000000806067211 */ /* 0x001fc800078ec0ff */
[----:B------:R-:W0:Y:S02]  /*17ed0*/  SYNCS.PHASECHK.TRANS64.TRYWAIT P0, [R6+URZ+0x31c20], R7 ;  /* 0x031c2007060075a7 */ /* 0x000e24000800017f */
[----:B0-----:R-:W-:Y:S05]  /*17ee0*/  @!P0 BRA `(.L_x_8716) ;  /* 0x0000004c00b88947 */ /* 0x001fea0003800000 */
.L_x_8847:
[----:B------:R-:W-:Y:S05]  /*17ef0*/  BSYNC B1 ;  /* 0x0000000000017941 */ /* 0x000fea0003800000 */
.L_x_8715:
[----:B------:R-:W-:Y:S04]  /*17f00*/  BSSY B1, `(.L_x_8717) ;  /* 0x0000049000017945 */ /* 0x000fe80003800000 */
[----:B------:R-:W-:Y:S05]  /*17f10*/  @!P6 BRA `(.L_x_8718) ;  /* 0x00000004001ce947 */ /* 0x000fea0003800000 */
[----:B0-----:R-:W-:Y:S01]  /*17f20*/  IMAD R7, R26, 0x8, R6 ;  /* 0x000000081a077824 */ /* 0x001fe200078e0206 */
[----:B------:R-:W-:-:S04]  /*17f30*/  SHF.L.U32 R8, R27, 0x1f, RZ ;  /* 0x0000001f1b087819 */ /* 0x000fc800000006ff */
[----:B------:R-:W0:Y:S02]  /*17f40*/  SYNCS.PHASECHK.TRANS64.TRYWAIT P0, [R7+URZ+0x31ca0], R8 ;  /* 0x031ca008070075a7 */ /* 0x000e24000800017f */
[----:B0-----:R-:W-:Y:S05]  /*17f50*/  @!P0 BRA `(.L_x_8719) ;  /* 0x0000004c00b08947 */ /* 0x001fea0003800000 */
.L_x_8848:
[----:B------:R-:W1:Y:S02]  /*17f60*/  S2R R9, SR_TID.X ;  /* 0x0000000000097919 */ /* 0x000e640000002100 */
[----:B-1----:R-:W-:-:S04]  /*17f70*/  LOP3.LUT R9, R9, 0x7f, RZ, 0xc0, !PT ;  /* 0x0000007f09097812 */ /* 0x002fc800078ec0ff */
[----:B------:R-:W-:-:S13]  /*17f80*/  ISETP.NE.AND P1, PT, R9, RZ, PT ;  /* 0x000000ff0900720c */ /* 0x000fda0003f25270 */
[----:B------:R-:W-:Y:S05]  /*17f90*/  @P1 BRA `(.L_x_8720) ;  /* 0x0000000000141947 */ /* 0x000fea0003800000 */
[----:B------:R-:W-:Y:S01]  /*17fa0*/  ISETP.NE.AND P0, PT, R28, RZ, PT ;  /* 0x000000ff1c00720c */ /* 0x000fe20003f05270 */
[----:B------:R-:W-:-:S04]  /*17fb0*/  IMAD.MOV.U32 R9, RZ, RZ, 0x6c00 ;  /* 0x00006c00ff097424 */ /* 0x000fc800078e00ff */
[----:B------:R1:W-:Y:S08]  /*17fc0*/  SYNCS.ARRIVE.TRANS64 RZ, [R7+URZ+0x31c90], R9 ;  /* 0x031c900907ff79a7 */ /* 0x0003f0000800003f */
[----:B------:R-:W-:Y:S05]  /*17fd0*/  @!P0 BRA `(.L_x_8720) ;  /* 0x0000000000048947 */ /* 0x000fea0003800000 */
[----:B------:R-:W-:Y:S01]  /*17fe0*/  BPT.TRAP 0x1 ;  /* 0x000000040000795c */ /* 0x000fe20000300000 */
.L_x_8720:
[----:B-1----:R-:W-:Y:S01]  /*17ff0*/  IMAD R9, R26, 0x6c00, R6 ;  /* 0x00006c001a097824 */ /* 0x002fe200078e0206 */
        /* <DEDUP_REMOVED lines=9> */
[----:B------:R-:W-:Y:S01]  /*18090*/  R2UR UR13, R4 ;  /* 0x00000000040d72ca */ /* 0x000fe200000e0000 */
[----:B------:R-:W-:Y:S01]  /*180a0*/  UMOV UR7, 0x12f00000 ;  /* 0x12f0000000077882 */ /* 0x000fe20000000000 */
[----:B------:R-:W-:Y:S01]  /*180b0*/  R2UR UR11, R10 ;  /* 0x000000000a0b72ca */ /* 0x000fe200000e0000 */
[----:B------:R-:W-:Y:S01]  /*180c0*/  UMOV UR16, 0x20 ;  /* 0x0000002000107882 */ /* 0x000fe20000000000 */
[----:B------:R-:W-:-:S05]  /*180d0*/  UIADD3 UR9, UR9, 0x31c90, URZ ;  /* 0x00031c9009097890 */ /* 0x000fca000fffe03f */
        /* <DEDUP_REMOVED lines=13> */
.L_x_8849:
[----:B------:R-:W-:Y:S05]  /*181b0*/  @P1 BRA `(.L_x_8722) ;  /* 0x0000000000141947 */ /* 0x000fea0003800000 */
[----:B------:R-:W-:Y:S01]  /*181c0*/  ISETP.NE.AND P0, PT, R28, RZ, PT ;  /* 0x000000ff1c00720c */ /* 0x000fe20003f05270 */
[----:B01----:R-:W-:-:S04]  /*181d0*/  IMAD.MOV.U32 R8, RZ, RZ, 0x6c00 ;  /* 0x00006c00ff087424 */ /* 0x003fc800078e00ff */
[----:B------:R2:W-:Y:S08]  /*181e0*/  SYNCS.ARRIVE.TRANS64 RZ, [R7+URZ+0x31cb0], R8 ;  /* 0x031cb00807ff79a7 */ /* 0x0005f0000800003f */
[----:B------:R-:W-:Y:S05]  /*181f0*/  @!P0 BRA `(.L_x_8722) ;  /* 0x0000000000048947 */ /* 0x000fea0003800000 */
[----:B------:R-:W-:Y:S01]  /*18200*/  BPT.TRAP 0x1 ;  /* 0x000000040000795c */ /* 0x000fe20000300000 */
.L_x_8722:
        /* <DEDUP_REMOVED lines=24> */
.L_x_8718:
[----:B------:R-:W-:Y:S05]  /*18390*/  BSYNC B1 ;  /* 0x0000000000017941 */ /* 0x000fea0003800000 */
.L_x_8717:
[----:B------:R-:W-:Y:S01]  /*183a0*/  VIADD R26, R26, 0x1 ;  /* 0x000000011a1a7836 */ /* 0x000fe20000000000 */
[----:B------:R-:W-:Y:S01]  /*183b0*/  PLOP3.LUT P2, PT, PT, PT, PT, 0x8, 0x0 ;  /* 0x000000000000781c */ /* 0x000fe20003f4e170 */
[----:B------:R-:W-:-:S03]  /*183c0*/  VIADD R2, R2, 0xfffffffe ;  /* 0xfffffffe02027836 */ /* 0x000fc60000000000 */
[----:B------:R-:W-:-:S04]  /*183d0*/  ISETP.NE.AND P0, PT, R26, 0x2, PT ;  /* 0x000000021a00780c */ /* 0x000fc80003f05270 */
[----:B------:R-:W-:Y:S02]  /*183e0*/  SEL R26, R26, RZ, P0 ;  /* 0x000000ff1a1a7207 */ /* 0x000fe40000000000 */
[----:B012---:R-:W-:Y:S02]  /*183f0*/  SEL R8, RZ, 0x1, P0 ;  /* 0x00000001ff087807 */ /* 0x007fe40000000000 */
[----:B------:R-:W-:Y:S02]  /*18400*/  ISETP.GE.AND P0, PT, R2, R0, PT ;  /* 0x000000000200720c */ /* 0x000fe40003f06270 */
[----:B------:R-:W-:-:S11]  /*18410*/  LOP3.LUT R27, R27, R8, RZ, 0x3c, !PT ;  /* 0x000000081b1b7212 */ /* 0x000fd600078e3cff */
[----:B------:R-:W-:Y:S05]  /*18420*/  @!P0 BRA `(.L_x_8712) ;  /* 0x0000000400488947 */ /* 0x000fea0003800000 */
.L_x_8729:
[----:B------:R-:W-:Y:S05]  /*18430*/  YIELD ;  /* 0x0000000000007946 */ /* 0x000fea0003800000 */
[----:B------:R-:W-:Y:S04]  /*18440*/  BSSY B1, `(.L_x_8723) ;  /* 0x0000048000017945 */ /* 0x000fe80003800000 */
[----:B------:R-:W-:Y:S05]  /*18450*/  @!P6 BRA `(.L_x_8724) ;  /* 0x000000040018e947 */ /* 0x000fea0003800000 */
[----:B------:R-:W-:Y:S01]  /*18460*/  IMAD R7, R26, 0x8, R6 ;  /* 0x000000081a077824 */ /* 0x000fe200078e0206 */
[----:B------:R-:W-:-:S04]  /*18470*/  SHF.L.U32 R8, R27, 0x1f, RZ ;  /* 0x0000001f1b087819 */ /* 0x000fc800000006ff */
[----:B------:R-:W0:Y:S02]  /*18480*/  SYNCS.PHASECHK.TRANS64.TRYWAIT P0, [R7+URZ+0x31ca0], R8 ;  /* 0x031ca008070075a7 */ /* 0x000e24000800017f */
[----:B0-----:R-:W-:Y:S05]  /*18490*/  @!P0 BRA `(.L_x_8725) ;  /* 0x0000004800888947 */ /* 0x001fea0003800000 */
.L_x_8850:
        /* <DEDUP_REMOVED lines=9> */
.L_x_8726:
        /* <DEDUP_REMOVED lines=12> */
[----:B------:R-:W-:-:S02]  /*185f0*/  UMOV UR16, 0x20 ;  /* 0x0000002000107882 */ /* 0x000fc40000000000 */
        /* <DEDUP_REMOVED lines=14> */
.L_x_8851:
[----:B------:R-:W-:Y:S05]  /*186e0*/  @P0 BRA `(.L_x_8728) ;  /* 0x0000000000140947 */ /* 0x000fea0003800000 */
[----:B------:R-:W-:Y:S01]  /*186f0*/  ISETP.NE.AND P1, PT, R28, RZ, PT ;  /* 0x000000ff1c00720c */ /* 0x000fe20003f25270 */
[----:B01----:R-:W-:-:S04]  /*18700*/  IMAD.MOV.U32 R8, RZ, RZ, 0x6c00 ;  /* 0x00006c00ff087424 */ /* 0x003fc800078e00ff */
[----:B------:R2:W-:Y:S08]  /*18710*/  SYNCS.ARRIVE.TRANS64 RZ, [R7+URZ+0x31cb0], R8 ;  /* 0x031cb00807ff79a7 */ /* 0x0005f0000800003f */
[----:B------:R-:W-:Y:S05]  /*18720*/  @!P1 BRA `(.L_x_8728) ;  /* 0x0000000000049947 */ /* 0x000fea0003800000 */
[----:B------:R-:W-:Y:S01]  /*18730*/  BPT.TRAP 0x1 ;  /* 0x000000040000795c */ /* 0x000fe20000300000 */
.L_x_8728:
        /* <DEDUP_REMOVED lines=24> */
.L_x_8724:
[----:B------:R-:W-:Y:S05]  /*188c0*/  BSYNC B1 ;  /* 0x0000000000017941 */ /* 0x000fea0003800000 */
.L_x_8723:
[----:B------:R-:W-:-:S05]  /*188d0*/  VIADD R26, R26, 0x1 ;  /* 0x000000011a1a7836 */ /* 0x000fca0000000000 */
[----:B------:R-:W-:-:S04]  /*188e0*/  ISETP.NE.AND P0, PT, R26, 0x2, PT ;  /* 0x000000021a00780c */ /* 0x000fc80003f05270 */
[----:B012---:R-:W-:Y:S02]  /*188f0*/  SEL R8, RZ, 0x1, P0 ;  /* 0x00000001ff087807 */ /* 0x007fe40000000000 */
[----:B------:R-:W-:Y:S02]  /*18900*/  SEL R26, R26, RZ, P0 ;  /* 0x000000ff1a1a7207 */ /* 0x000fe40000000000 */
[C---:B------:R-:W-:Y:S02]  /*18910*/  ISETP.GT.AND P0, PT, R2.reuse, R0, PT ;  /* 0x000000000200720c */ /* 0x040fe40003f04270 */
[----:B------:R-:W-:Y:S02]  /*18920*/  LOP3.LUT R27, R27, R8, RZ, 0x3c, !PT ;  /* 0x000000081b1b7212 */ /* 0x000fe400078e3cff */
[----:B------:R-:W-:-:S09]  /*18930*/  IADD3 R2, R2, -0x1, RZ ;  /* 0xffffffff02027810 */ /* 0x000fd20007ffe0ff */
[----:B------:R-:W-:Y:S05]  /*18940*/  @P0 BRA `(.L_x_8729) ;  /* 0xfffffff800b80947 */ /* 0x000fea000383ffff */
.L_x_8712:
[----:B------:R-:W-:Y:S05]  /*18950*/  BSYNC B0 ;  /* 0x0000000000007941 */ /* 0x000fea0003800000 */
.L_x_8711:
[----:B------:R-:W2:Y:S01]  /*18960*/  LDL R7, [R1+0x14] ;  /* 0x0000140001077983 */ /* 0x000ea20000100800 */
[----:B------:R-:W-:Y:S05]  /*18970*/  @!P2 WARPSYNC.ALL ;  /* 0x000000000000a948 */ /* 0x000fea0003800000 */
[----:B------:R-:W-:Y:S01]  /*18980*/  BSSY B6, `(.L_x_8730) ;  /* 0x00002cb000067945 */ /* 0x000fe20003800000 */
[----:B------:R-:W-:Y:S01]  /*18990*/  @!P2 BAR.SYNC.DEFER_BLOCKING 0xc, 0x1a0 ;  /* 0x030680000000ab1d */ /* 0x000fe20000010000 */
[----:B--2---:R-:W-:-:S13]  /*189a0*/  ISETP.GT.AND P0, PT, R7, RZ, PT ;  /* 0x000000ff0700720c */ /* 0x004fda0003f04270 */
[----:B------:R-:W-:Y:S05]  /*189b0*/  @P0 BRA `(.L_x_8731) ;  /* 0x00000000003c0947 */ /* 0x000fea0003800000 */
[----:B------:R-:W-:-:S13]  /*189c0*/  ISETP.NE.AND P1, PT, R28, RZ, PT ;  /* 0x000000ff1c00720c */ /* 0x000fda0003f25270 */
[----:B------:R-:W-:Y:S05]  /*189d0*/  @P1 BRA `(.L_x_8732) ;  /* 0x0000002c00141947 */ /* 0x000fea0003800000 */
[----:B------:R-:W0:Y:S01]  /*189e0*/  S2R R7, SR_LANEID ;  /* 0x0000000000077919 */ /* 0x000e220000000000 */
[----:B------:R-:W-:Y:S01]  /*189f0*/  VOTEU.ANY UR4, UPT, PT ;  /* 0x0000000000047886 */ /* 0x000fe200038e0100 */
[----:B-----5:R-:W1:Y:S01]  /*18a00*/  LDC.64 R2, c[0x0][0xc38] ;  /* 0x00030e00ff027b82 */ /* 0x020e620000000a00 */
        /* <DEDUP_REMOVED lines=10> */
.L_x_8731:
        /* <DEDUP_REMOVED lines=11> */
[----:B------:R-:W-:Y:S01]  /*18b60*/  MOV R8, 0x70 ;  /* 0x0000007000087802 */ /* 0x000fe20000000f00 */
[----:B-----5:R-:W0:Y:S01]  /*18b70*/  LDC.64 R2, c[0x4][R2] ;  /* 0x0100000002027b82 */ /* 0x020e220000000a00 */
        /* <DEDUP_REMOVED lines=8> */
[----:B0-----:R-:W-:Y:S05]  /*18c00*/  CALL.ABS.NOINC R2 ;  /* 0x0000000002007343 */ /* 0x001fea0003c00000 */
.L_x_8733:
[----:B------:R-:W-:-:S05]  /*18c10*/  VIADD R0, R29, 0x200 ;  /* 0x000002001d007836 */ /* 0x000fca0000000000 */
[----:B------:R-:W-:-:S13]  /*18c20*/  LOP3.LUT P0, RZ, R0, 0x1bf, RZ, 0xc0, !PT ;  /* 0x000001bf00ff7812 */ /* 0x000fda000780c0ff */
[----:B------:R-:W-:Y:S05]  /*18c30*/  @!P0 BRA `(.L_x_8734) ;  /* 0x0000000000808947 */ /* 0x000fea0003800000 */
[----:B------:R-:W-:Y:S01]  /*18c40*/  MOV R0, 0x0 ;  /* 0x0000000000007802 */ /* 0x000fe20000000f00 */
[----:B------:R-:W-:Y:S01]  /*18c50*/  ULDC.64 UR6, c[0x4][0x1b8] ;  /* 0x01006e0000067ab9 */ /* 0x000fe20000000a00 */
[----:B------:R-:W-:Y:S01]  /*18c60*/  ULDC.64 UR8, c[0x4][0x1c0] ;  /* 0x0100700000087ab9 */ /* 0x000fe20000000a00 */
[----:B------:R-:W-:Y:S01]  /*18c70*/  ULDC.64 UR4, c[0x4][0x58] ;  /* 0x0100160000047ab9 */ /* 0x000fe20000000a00 */
[----:B-----5:R0:W1:Y:S01]  /*18c80*/  LDC.64 R2, c[0x4][R0] ;  /* 0x0100000000027b82 */ /* 0x0200620000000a00 */
        /* <DEDUP_REMOVED lines=11> */
.L_x_8735:
        /* <DEDUP_REMOVED lines=16> */
.L_x_8734:
[----:B------:R-:W2:Y:S01]  /*18e40*/  LDL.LU R2, [R1+0x8] ;  /* 0x0000080001027983 */ /* 0x000ea20000300800 */
[----:B------:R-:W-:-:S03]  /*18e50*/  ULDC.64 UR4, c[0x0][0x9f8] ;  /* 0x00027e0000047ab9 */ /* 0x000fc60000000a00 */
[----:B------:R-:W3:Y:S04]  /*18e60*/  LDL.LU R0, [R1+0xc] ;  /* 0x00000c0001007983 */ /* 0x000ee80000300800 */
[----:B------:R-:W4:Y:S04]  /*18e70*/  LDL.LU R21, [R1] ;  /* 0x0000000001157983 */ /* 0x000f280000300800 */
[----:B------:R-:W4:Y:S01]  /*18e80*/  LDL.LU R20, [R1+0x18] ;  /* 0x0000180001147983 */ /* 0x000f220000300800 */
[----:B------:R-:W-:-:S04]  /*18e90*/  ISETP.NE.U32.AND P0, PT, RZ, UR4, PT ;  /* 0x00000004ff007c0c */ /* 0x000fc8000bf05070 */
[----:B------:R-:W-:Y:S02]  /*18ea0*/  ISETP.NE.AND.EX P0, PT, RZ, UR5, PT, P0 ;  /* 0x00000005ff007c0c */ /* 0x000fe4000bf05300 */
[----:B------:R-:W-:-:S13]  /*18eb0*/  ISETP.NE.AND P6, PT, R28, RZ, PT ;  /* 0x000000ff1c00720c */ /* 0x000fda0003fc5270 */
[----:B------:R-:W-:-:S05]  /*18ec0*/  VOTEU.ALL UP1, P6 ;  /* 0x00000000003f7886 */ /* 0x000fca0003020000 */
[----:B------:R-:W-:-:S04]  /*18ed0*/  @!UP1 UIADD3 UR8, UP0, UR36, 0x270, URZ ;  /* 0x0000027024089890 */ /* 0x000fc8000ff1e03f */
[----:B------:R-:W-:-:S03]  /*18ee0*/  @!UP1 UIADD3.X UR9, URZ, UR37, URZ, UP0, !UPT ;  /* 0x000000253f099290 */ /* 0x000fc600087fe43f */
[----:B------:R-:W-:Y:S01]  /*18ef0*/  VOTEU.ALL UP0, P6 ;  /* 0x00000000003f7886 */ /* 0x000fe20003000000 */
[----:B--2---:R-:W-:-:S04]  /*18f00*/  @P0 IADD3 R2, P1, R2, UR4, RZ ;  /* 0x0000000402020c10 */ /* 0x004fc8000ff3e0ff */
[----:B---3-5:R-:W-:Y:S01]  /*18f10*/  @P0 IADD3.X R3, R0, UR5, RZ, P1, !PT ;  /* 0x0000000500030c10 */ /* 0x028fe20008ffe4ff */
[----:B------:R-:W-:Y:S01]  /*18f20*/  ULDC.64 UR4, c[0x0][0xa00] ;  /* 0x0002800000047ab9 */ /* 0x000fe20000000a00 */
[----:B------:R-:W0:Y:S01]  /*18f30*/  LDC R0, c[0x0][0x428] ;  /* 0x00010a00ff007b82 */ /* 0x000e220000000800 */
[----:B----4-:R-:W-:-:S06]  /*18f40*/  IMAD.MOV.U32 R6, RZ, RZ, R21 ;  /* 0x000000ffff067224 */ /* 0x010fcc00078e0015 */
[----:B------:R1:W5:Y:S01]  /*18f50*/  @P0 LDG.E R6, desc[UR60][R2.64] ;  /* 0x0000003c02060981 */ /* 0x000362000c1e1900 */
[----:B------:R-:W-:Y:S01]  /*18f60*/  IMAD R17, R17, 0xc0, R20 ;  /* 0x000000c011117824 */ /* 0x000fe200078e0214 */
        /* <DEDUP_REMOVED lines=10> */
.L_x_8736:
        /* <DEDUP_REMOVED lines=14> */
.L_x_8737:
        /* <DEDUP_REMOVED lines=13> */
.L_x_8738:
        /* <DEDUP_REMOVED lines=16> */
.L_x_8854:
[----:B------:R-:W2:Y:S01]  /*192c0*/  LDL R4, [R1+0x4] ;  /* 0x0000040001047983 */ /* 0x000ea20000100800 */
[----:B------:R-:W-:Y:S01]  /*192d0*/  UMOV UR4, 0xffffffff ;  /* 0xffffffff00047882 */ /* 0x000fe20000000000 */
[----:B------:R-:W-:Y:S02]  /*192e0*/  SHF.R.S32.HI R11, RZ, 0x1f, R6 ;  /* 0x0000001fff0b7819 */ /* 0x000fe40000011406 */
[----:B--2---:R-:W-:Y:S01]  /*192f0*/  IADD3 R9, R4, -0x1, RZ ;  /* 0xffffffff04097810 */ /* 0x004fe20007ffe0ff */
[----:B------:R-:W-:Y:S06]  /*19300*/  BRA.DIV UR4, `(.L_x_8740) ;  /* 0x0000003e04487947 */ /* 0x000fec000b800000 */
[----:B------:R-:W-:-:S13]  /*19310*/  ELECT P6, URZ, PT ;  /* 0x00000000003f782f */ /* 0x000fda00038c0000 */
.L_x_8857:
[----:B------:R-:W-:Y:S05]  /*19320*/  @!P6 BRA `(.L_x_8741) ;  /* 0x0000000000f8e947 */ /* 0x000fea0003800000 */
[----:B------:R-:W-:Y:S01]  /*19330*/  ISETP.NE.U32.AND P0, PT, R2, RZ, PT ;  /* 0x000000ff0200720c */ /* 0x000fe20003f05070 */
[----:B------:R-:W-:-:S03]  /*19340*/  IMAD.MOV.U32 R25, RZ, RZ, R9 ;  /* 0x000000ffff197224 */ /* 0x000fc600078e0009 */
[----:B------:R-:W-:-:S13]  /*19350*/  ISETP.NE.AND.EX P0, PT, R3, RZ, PT, P0 ;  /* 0x000000ff0300720c */ /* 0x000fda0003f05300 */
[----:B------:R-:W-:Y:S05]  /*19360*/  @!P0 BRA `(.L_x_8742) ;  /* 0x0000000000448947 */ /* 0x000fea0003800000 */
[----:B------:R-:W0:Y:S01]  /*19370*/  LDC R10, c[0x0][0x41c] ;  /* 0x00010700ff0a7b82 */ /* 0x000e220000000800 */
[----:B------:R-:W-:Y:S02]  /*19380*/  ULDC.64 UR4, c[0x0][0x408] ;  /* 0x0001020000047ab9 */ /* 0x000fe40000000a00 */
[----:B------:R-:W-:-:S04]  /*19390*/  IMAD R7, R11, UR4, RZ ;  /* 0x000000040b077c24 */ /* 0x000fc8000f8e02ff */
[----:B------:R-:W-:Y:S01]  /*193a0*/  IMAD R7, R6, UR5, R7 ;  /* 0x0000000506077c24 */ /* 0x000fe2000f8e0207 */
[----:B0-----:R-:W-:-:S13]  /*193b0*/  ISETP.NE.AND P0, PT, R10, 0x1, PT ;  /* 0x000000010a00780c */ /* 0x001fda0003f05270 */
[----:B------:R-:W0:Y:S02]  /*193c0*/  @P0 LDC.64 R4, c[0x0][0x420] ;  /* 0x00010800ff040b82 */ /* 0x000e240000000a00 */
[----:B0-----:R-:W-:-:S04]  /*193d0*/  @P0 IMAD.HI.U32 R12, R9, R4, RZ ;  /* 0x00000004090c0227 */ /* 0x001fc800078e00ff */
[----:B------:R-:W-:Y:S01]  /*193e0*/  IMAD.MOV.U32 R4, RZ, RZ, R9 ;  /* 0x000000ffff047224 */ /* 0x000fe200078e0009 */
[----:B------:R-:W-:-:S04]  /*193f0*/  @P0 SHF.R.U32.HI R4, RZ, R5, R12 ;  /* 0x00000005ff040219 */ /* 0x000fc8000001160c */
[--C-:B------:R-:W-:Y:S01]  /*19400*/  SHF.R.S32.HI R5, RZ, 0x1f, R4.reuse ;  /* 0x0000001fff057819 */ /* 0x100fe20000011404 */
[--C-:B------:R-:W-:Y:S02]  /*19410*/  IMAD.MOV R25, RZ, RZ, -R4.reuse ;  /* 0x000000ffff197224 */ /* 0x100fe400078e0a04 */
[----:B------:R-:W-:-:S04]  /*19420*/  IMAD.WIDE.U32 R4, R6, UR4, R4 ;  /* 0x0000000406047c25 */ /* 0x000fc8000f8e0004 */
[----:B------:R-:W-:Y:S01]  /*19430*/  IMAD.IADD R7, R5, 0x1, R7 ;  /* 0x0000000105077824 */ /* 0x000fe200078e0207 */
[----:B------:R-:W-:Y:S01]  /*19440*/  LEA R12, P0, R4, R2, 0x2 ;  /* 0x00000002040c7211 */ /* 0x000fe200078010ff */
[----:B------:R-:W-:-:S03]  /*19450*/  IMAD R25, R10, R25, R9 ;  /* 0x000000190a197224 */ /* 0x000fc600078e0209 */
[----:B------:R-:W-:-:S05]  /*19460*/  LEA.HI.X R13, R4, R3, R7, 0x2, P0 ;  /* 0x00000003040d7211 */ /* 0x000fca00000f1407 */
[----:B------:R0:W5:Y:S04]  /*19470*/  LDG.E R7, desc[UR60][R12.64] ;  /* 0x0000003c0c077981 */ /* 0x000168000c1e1900 */
.L_x_8742:
[----:B------:R-:W-:Y:S01]  /*19480*/  IMAD R4, R22, 0x8, R29 ;  /* 0x0000000816047824 */ /* 0x000fe200078e021d */
[----:B------:R-:W-:-:S04]  /*19490*/  SHF.L.U32 R5, R24, 0x1f, RZ ;  /* 0x0000001f18057819 */ /* 0x000fc800000006ff */
[----:B------:R-:W1:Y:S02]  /*194a0*/  SYNCS.PHASECHK.TRANS64.TRYWAIT P0, [R4+URZ+0x31c40], R5 ;  /* 0x031c4005040075a7 */ /* 0x000e64000800017f */
[----:B-1----:R-:W-:Y:S05]  /*194b0*/  @!P0 BRA `(.L_x_8743) ;  /* 0x0000003800fc8947 */ /* 0x002fea0003800000 */
.L_x_8858:
[----:B------:R-:W2:Y:S02]  /*194c0*/  S2R R10, SR_TID.X ;  /* 0x00000000000a7919 */ /* 0x000ea40000002100 */
[----:B--2---:R-:W-:-:S04]  /*194d0*/  LOP3.LUT R10, R10, 0x7f, RZ, 0xc0, !PT ;  /* 0x0000007f0a0a7812 */ /* 0x004fc800078ec0ff */
[----:B------:R-:W-:-:S13]  /*194e0*/  ISETP.NE.AND P0, PT, R10, RZ, PT ;  /* 0x000000ff0a00720c */ /* 0x000fda0003f05270 */
[----:B------:R-:W-:Y:S05]  /*194f0*/  @P0 BRA `(.L_x_8744) ;  /* 0x0000000000140947 */ /* 0x000fea0003800000 */
[----:B------:R-:W-:Y:S01]  /*19500*/  ISETP.NE.AND P1, PT, R28, RZ, PT ;  /* 0x000000ff1c00720c */ /* 0x000fe20003f25270 */
[----:B-1----:R-:W-:-:S04]  /*19510*/  IMAD.MOV.U32 R5, RZ, RZ, 0x6c00 ;  /* 0x00006c00ff057424 */ /* 0x002fc800078e00ff */
[----:B------:R2:W-:Y:S08]  /*19520*/  SYNCS.ARRIVE.TRANS64 RZ, [R4+URZ+0x31c30], R5 ;  /* 0x031c300504ff79a7 */ /* 0x0005f0000800003f */
[----:B------:R-:W-:Y:S05]  /*19530*/  @!P1 BRA `(.L_x_8744) ;  /* 0x0000000000049947 */ /* 0x000fea0003800000 */
[----:B------:R-:W-:Y:S01]  /*19540*/  BPT.TRAP 0x1 ;  /* 0x000000040000795c */ /* 0x000fe20000300000 */
.L_x_8744:
[----:B------:R-:W-:Y:S01]  /*19550*/  R2UR UR9, R4 ;  /* 0x00000000040972ca */ /* 0x000fe200000e0000 */
[----:B-12---:R-:W-:Y:S01]  /*19560*/  IMAD R4, R22, 0x6c00, R29 ;  /* 0x00006c0016047824 */ /* 0x006fe200078e021d */
        /* <DEDUP_REMOVED lines=8> */
[----:B-----5:R-:W-:Y:S01]  /*195f0*/  R2UR UR13, R7 ;  /* 0x00000000070d72ca */ /* 0x020fe200000e0000 */
[----:B------:R-:W-:-:S02]  /*19600*/  UMOV UR17, 0x20 ;  /* 0x0000002000117882 */ /* 0x000fc40000000000 */
[----:B------:R-:W-:-:S04]  /*19610*/  UIADD3 UR9, UR9, 0x31c30, URZ ;  /* 0x00031c3009097890 */ /* 0x000fc8000fffe03f */
[----:B------:R-:W-:Y:S02]  /*19620*/  UIMAD UR11, UR11, 0x90, UR5 ;  /* 0x000000900b0b78a4 */ /* 0x000fe4000f8e0205 */
[----:B------:R-:W-:Y:S02]  /*19630*/  UIADD3 UR14, UR8, 0x16a00, URZ ;  /* 0x00016a00080e7890 */ /* 0x000fe4000fffe03f */
[----:B------:R-:W-:Y:S02]  /*19640*/  UIADD3.X UR5, URZ, UR37, URZ, UP0, !UPT ;  /* 0x000000253f057290 */ /* 0x000fe400087fe43f */
        /* <DEDUP_REMOVED lines=12> */
.L_x_8741:
[----:B------:R-:W2:Y:S01]  /*19710*/  LDL.LU R5, [R1+0x10] ;  /* 0x0000100001057983 */ /* 0x000ea20000300800 */
[----:B------:R-:W-:Y:S05]  /*19720*/  WARPSYNC.ALL ;  /* 0x0000000000007948 */ /* 0x000fea0003800000 */
[----:B------:R-:W-:Y:S02]  /*19730*/  R2UR UR24, R29 ;  /* 0x000000001d1872ca */ /* 0x000fe400000e0000 */
        /* <DEDUP_REMOVED lines=27> */
[----:B---3--:R-:W-:Y:S01]  /*198f0*/  @P0 R2UR UR13, R8 ;  /* 0x00000000080d02ca */ /* 0x008fe200000e0000 */
[----:B------:R-:W-:Y:S01]  /*19900*/  UIADD3 UR8, UR24, 0x13a00, URZ ;  /* 0x00013a0018087890 */ /* 0x000fe2000fffe03f */
[----:B------:R-:W-:Y:S01]  /*19910*/  @P0 R2UR UR12, R18 ;  /* 0x00000000120c02ca */ /* 0x000fe200000e0000 */
[----:B------:R-:W-:Y:S01]  /*19920*/  UMOV UR10, 0x40 ;  /* 0x00000040000a7882 */ /* 0x000fe20000000000 */
[----:B------:R-:W-:-:S13]  /*19930*/  @P0 R2UR UR11, R17 ;  /* 0x00000000110b02ca */ /* 0x000fda00000e0000 */
[----:B------:R4:W-:Y:S01]  /*19940*/  UTMALDG.4D [UR8], [UR4], desc[UR22] ;  /* 0x00001608040075b4 */ /* 0x0009e20008019000 */
[----:B--2---:R-:W-:-:S04]  /*19950*/  IADD3 R5, R5, 0x1, RZ ;  /* 0x0000000105057810 */ /* 0x004fc80007ffe0ff */
[----:B-1----:R-:W-:Y:S01]  /*19960*/  LEA.HI R4, R5, R5, RZ, 0x1 ;  /* 0x0000000505047211 */ /* 0x002fe200078f08ff */
[----:B------:R4:W-:Y:S03]  /*19970*/  STL [R1+0x10], R5 ;  /* 0x0000100501007387 */ /* 0x0009e60000100800 */
[----:B------:R-:W-:-:S05]  /*19980*/  LOP3.LUT R4, R4, 0xfffffffe, RZ, 0xc0, !PT ;  /* 0xfffffffe04047812 */ /* 0x000fca00078ec0ff */
[----:B------:R-:W-:-:S05]  /*19990*/  IMAD.IADD R4, R5, 0x1, -R4 ;  /* 0x0000000105047824 */ /* 0x000fca00078e0a04 */
[----:B------:R-:W-:-:S04]  /*199a0*/  SHF.L.U32 R4, R4, 0x1f, RZ ;  /* 0x0000001f04047819 */ /* 0x000fc800000006ff */
[----:B------:R-:W1:Y:S02]  /*199b0*/  SYNCS.PHASECHK.TRANS64.TRYWAIT P0, [R29+URZ+0x31c20], R4 ;  /* 0x031c20041d0075a7 */ /* 0x000e64000800017f */
[----:B-1--4-:R-:W-:Y:S05]  /*199c0*/  @!P0 BRA `(.L_x_8746) ;  /* 0x0000003400cc8947 */ /* 0x012fea0003800000 */
.L_x_8859:
[----:B------:R-:W-:Y:S05]  /*199d0*/  BSYNC B0 ;  /* 0x0000000000007941 */ /* 0x000fea0003800000 */
.L_x_8745:
[----:B------:R-:W2:Y:S01]  /*199e0*/  LDL.LU R5, [R1+0x14] ;  /* 0x0000140001057983 */ /* 0x000ea20000300800 */
[----:B------:R-:W-:Y:S01]  /*199f0*/  BSSY B0, `(.L_x_8747) ;  /* 0x000017d000007945 */ /* 0x000fe20003800000 */
[----:B--2---:R-:W-:-:S13]  /*19a00*/  ISETP.GE.AND P0, PT, R5, 0x91, PT ;  /* 0x000000910500780c */ /* 0x004fda0003f06270 */
[----:B------:R-:W-:Y:S05]  /*19a10*/  @!P0 BRA `(.L_x_8748) ;  /* 0x0000001400e88947 */ /* 0x000fea0003800000 */
[----:B------:R-:W0:Y:S01]  /*19a20*/  LDL R5, [R1+0x4] ;  /* 0x0000040001057983 */ /* 0x000e220000100800 */
[----:B-1----:R-:W-:Y:S01]  /*19a30*/  IMAD.MOV.U32 R4, RZ, RZ, 0x1 ;  /* 0x00000001ff047424 */ /* 0x002fe200078e00ff */
[----:B------:R-:W-:Y:S01]  /*19a40*/  BSSY B1, `(.L_x_8749) ;  /* 0x0000081000017945 */ /* 0x000fe20003800000 */
[----:B0-----:R-:W-:Y:S02]  /*19a50*/  IMAD.MOV R13, RZ, RZ, -R5 ;  /* 0x000000ffff0d7224 */ /* 0x001fe400078e0a05 */
        /* <DEDUP_REMOVED lines=35> */
.L_x_8753:
[----:B0-----:R-:W-:Y:S01]  /*19c90*/  IMAD R3, R10, 0x8, R29 ;  /* 0x000000080a037824 */ /* 0x001fe200078e021d */
[----:B------:R-:W-:-:S04]  /*19ca0*/  SHF.L.U32 R2, R14, 0x1f, RZ ;  /* 0x0000001f0e027819 */ /* 0x000fc800000006ff */
[----:B------:R-:W0:Y:S02]  /*19cb0*/  SYNCS.PHASECHK.TRANS64.TRYWAIT P0, [R3+URZ+0x31c40], R2 ;  /* 0x031c4002030075a7 */ /* 0x000e24000800017f */
[----:B0-----:R-:W-:Y:S05]  /*19cc0*/  @!P0 BRA `(.L_x_8754) ;  /* 0x0000003400208947 */ /* 0x001fea0003800000 */
.L_x_8860:
[----:B------:R-:W1:Y:S02]  /*19cd0*/  S2R R5, SR_TID.X ;  /* 0x0000000000057919 */ /* 0x000e640000002100 */
[----:B-1----:R-:W-:-:S04]  /*19ce0*/  LOP3.LUT R5, R5, 0x7f, RZ, 0xc0, !PT ;  /* 0x0000007f05057812 */ /* 0x002fc800078ec0ff */
[----:B------:R-:W-:-:S13]  /*19cf0*/  ISETP.NE.AND P0, PT, R5, RZ, PT ;  /* 0x000000ff0500720c */ /* 0x000fda0003f05270 */
[----:B------:R-:W-:Y:S05]  /*19d00*/  @P0 BRA `(.L_x_8755) ;  /* 0x0000000000140947 */ /* 0x000fea0003800000 */
[----:B------:R-:W-:Y:S01]  /*19d10*/  ISETP.NE.AND P1, PT, R28, RZ, PT ;  /* 0x000000ff1c00720c */ /* 0x000fe20003f25270 */
[----:B0-----:R-:W-:-:S04]  /*19d20*/  IMAD.MOV.U32 R2, RZ, RZ, 0x6c00 ;  /* 0x00006c00ff027424 */ /* 0x001fc800078e00ff */
[----:B------:R1:W-:Y:S08]  /*19d30*/  SYNCS.ARRIVE.TRANS64 RZ, [R3+URZ+0x31c30], R2 ;  /* 0x031c300203ff79a7 */ /* 0x0003f0000800003f */
[----:B------:R-:W-:Y:S05]  /*19d40*/  @!P1 BRA `(.L_x_8755) ;  /* 0x0000000000049947 */ /* 0x000fea0003800000 */
[----:B------:R-:W-:Y:S01]  /*19d50*/  BPT.TRAP 0x1 ;  /* 0x000000040000795c */ /* 0x000fe20000300000 */
.L_x_8755:
[--C-:B01----:R-:W-:Y:S01]  /*19d60*/  IMAD R2, R10, 0x6c00, R29.reuse ;  /* 0x00006c000a027824 */ /* 0x103fe200078e021d */
        /* <DEDUP_REMOVED lines=12> */
[----:B------:R-:W-:Y:S01]  /*19e30*/  SHF.L.U32 R3, R24, 0x1f, RZ ;  /* 0x0000001f18037819 */ /* 0x000fe200000006ff */
[----:B------:R-:W-:-:S02]  /*19e40*/  IMAD R2, R22, 0x8, R29 ;  /* 0x0000000816027824 */ /* 0x000fc400078e021d */
[----:B------:R-:W-:Y:S02]  /*19e50*/  UIMAD UR11, UR11, 0x90, UR5 ;  /* 0x000000900b0b78a4 */ /* 0x000fe4000f8e0205 */
[----:B------:R-:W-:Y:S02]  /*19e60*/  UIADD3 UR9, UR9, 0x31c30, URZ ;  /* 0x00031c3009097890 */ /* 0x000fe4000fffe03f */
        /* <DEDUP_REMOVED lines=14> */
.L_x_8861:
        /* <DEDUP_REMOVED lines=10> */
.L_x_8757:
[----:B------:R-:W2:Y:S02]  /*19ff0*/  LDL R3, [R1+0x2c] ;  /* 0x00002c0001037983 */ /* 0x000ea40000100800 */
[----:B--2---:R-:W-:-:S13]  /*1a000*/  LOP3.LUT P0, RZ, R3, 0x40, RZ, 0xc0, !PT ;  /* 0x0000004003ff7812 */ /* 0x004fda000780c0ff */
[----:B------:R-:W-:Y:S05]  /*1a010*/  @P0 BRA `(.L_x_8758) ;  /* 0x0000000000040947 */ /* 0x000fea0003800000 */
[----:B------:R-:W-:Y:S01]  /*1a020*/  BPT.TRAP 0x1 ;  /* 0x000000040000795c */ /* 0x000fe20000300000 */
.L_x_8758:
        /* <DEDUP_REMOVED lines=12> */
[----:B------:R-:W-:Y:S01]  /*1a0f0*/  IMAD.MOV.U32 R25, RZ, RZ, R8 ;  /* 0x000000ffff197224 */ /* 0x000fe200078e0008 */
[----:B------:R-:W-:-:S03]  /*1a100*/  MOV R7, R4 ;  /* 0x0000000400077202 */ /* 0x000fc60000000f00 */
        /* <DEDUP_REMOVED lines=15> */
.L_x_8752:
[----:B------:R-:W-:Y:S05]  /*1a200*/  BSYNC B2 ;  /* 0x0000000000027941 */ /* 0x000fea0003800000 */
.L_x_8751:
[----:B------:R-:W2:Y:S01]  /*1a210*/  LDL.LU R2, [R1+0x4] ;  /* 0x0000040001027983 */ /* 0x000ea20000300800 */
[----:B------:R-:W-:Y:S02]  /*1a220*/  IMAD.MOV.U32 R22, RZ, RZ, R10 ;  /* 0x000000ffff167224 */ /* 0x000fe400078e000a */
[----:B------:R-:W-:Y:S02]  /*1a230*/  IMAD.MOV.U32 R24, RZ, RZ, R14 ;  /* 0x000000ffff187224 */ /* 0x000fe400078e000e */
[----:B--2---:R-:W-:-:S07]  /*1a240*/  VIADD R8, R2, 0xfffffffd ;  /* 0xfffffffd02087836 */ /* 0x004fce0000000000 */
.L_x_8750:
[----:B------:R-:W-:Y:S05]  /*1a250*/  BSYNC B1 ;  /* 0x0000000000017941 */ /* 0x000fea0003800000 */
.L_x_8749:
[----:B------:R-:W-:-:S05]  /*1a260*/  IMAD.MOV R2, RZ, RZ, -R13 ;  /* 0x000000ffff027224 */ /* 0x000fca00078e0a0d */
[----:B------:R-:W-:-:S13]  /*1a270*/  ISETP.NE.AND P0, PT, R9, R2, PT ;  /* 0x000000020900720c */ /* 0x000fda0003f05270 */
[----:B------:R-:W-:Y:S05]  /*1a280*/  @!P0 BRA `(.L_x_8748) ;  /* 0x0000000c00cc8947 */ /* 0x000fea0003800000 */
[----:B------:R-:W-:-:S07]  /*1a290*/  IMAD.MOV.U32 R4, RZ, RZ, R7 ;  /* 0x000000ffff047224 */ /* 0x000fce00078e0007 */
.L_x_8775:
        /* <DEDUP_REMOVED lines=9> */
[----:B------:R-:W-:Y:S02]  /*1a330*/  MOV R12, R8 ;  /* 0x00000008000c7202 */ /* 0x000fe40000000f00 */
        /* <DEDUP_REMOVED lines=16> */
[----:B------:R-:W-:-:S04]  /*1a440*/  LEA R4, P0, R2, UR4, 0x2 ;  /* 0x0000000402047c11 */ /* 0x000fc8000f8010ff */
[----:B------:R-:W-:-:S05]  /*1a450*/  LEA.HI.X R5, R2, UR5, R3, 0x2, P0 ;  /* 0x0000000502057c11 */ /* 0x000fca00080f1403 */
[----:B------:R0:W5:Y:S01]  /*1a460*/  LDG.E R4, desc[UR60][R4.64] ;  /* 0x0000003c04047981 */ /* 0x000162000c1e1900 */
[----:B------:R-:W-:-:S04]  /*1a470*/  IMAD.MOV R3, RZ, RZ, -R13 ;  /* 0x000000ffff037224 */ /* 0x000fc800078e0a0d */
[----:B------:R-:W-:-:S07]  /*1a480*/  IMAD R12, R12, R3, R8 ;  /* 0x000000030c0c7224 */ /* 0x000fce00078e0208 */
.L_x_8761:
[----:B------:R-:W-:Y:S01]  /*1a490*/  IMAD R3, R9, 0x8, R29 ;  /* 0x0000000809037824 */ /* 0x000fe200078e021d */
[----:B------:R-:W-:-:S04]  /*1a4a0*/  SHF.L.U32 R2, R10, 0x1f, RZ ;  /* 0x0000001f0a027819 */ /* 0x000fc800000006ff */
[----:B------:R-:W1:Y:S02]  /*1a4b0*/  SYNCS.PHASECHK.TRANS64.TRYWAIT P0, [R3+URZ+0x31c40], R2 ;  /* 0x031c4002030075a7 */ /* 0x000e64000800017f */
[----:B-1----:R-:W-:Y:S05]  /*1a4c0*/  @!P0 BRA `(.L_x_8762) ;  /* 0x0000002c00488947 */ /* 0x002fea0003800000 */
.L_x_8862:
[----:B0-----:R-:W0:Y:S02]  /*1a4d0*/  S2R R5, SR_TID.X ;  /* 0x0000000000057919 */ /* 0x001e240000002100 */
[----:B0-----:R-:W-:-:S04]  /*1a4e0*/  LOP3.LUT R5, R5, 0x7f, RZ, 0xc0, !PT ;  /* 0x0000007f05057812 */ /* 0x001fc800078ec0ff */
[----:B------:R-:W-:-:S13]  /*1a4f0*/  ISETP.NE.AND P0, PT, R5, RZ, PT ;  /* 0x000000ff0500720c */ /* 0x000fda0003f05270 */
[----:B------:R-:W-:Y:S05]  /*1a500*/  @P0 BRA `(.L_x_8763) ;  /* 0x0000000000140947 */ /* 0x000fea0003800000 */
[----:B------:R-:W-:Y:S01]  /*1a510*/  ISETP.NE.AND P1, PT, R28, RZ, PT ;  /* 0x000000ff1c00720c */ /* 0x000fe20003f25270 */
[----:B-1----:R-:W-:-:S04]  /*1a520*/  IMAD.MOV.U32 R2, RZ, RZ, 0x6c00 ;  /* 0x00006c00ff027424 */ /* 0x002fc800078e00ff */
[----:B------:R0:W-:Y:S08]  /*1a530*/  SYNCS.ARRIVE.TRANS64 RZ, [R3+URZ+0x31c30], R2 ;  /* 0x031c300203ff79a7 */ /* 0x0001f0000800003f */
[----:B------:R-:W-:Y:S05]  /*1a540*/  @!P1 BRA `(.L_x_8763) ;  /* 0x0000000000049947 */ /* 0x000fea0003800000 */
[----:B------:R-:W-:Y:S01]  /*1a550*/  BPT.TRAP 0x1 ;  /* 0x000000040000795c */ /* 0x000fe20000300000 */
.L_x_8763:
        /* <DEDUP_REMOVED lines=31> */
.L_x_8863:
        /* <DEDUP_REMOVED lines=10> */
.L_x_8765:
[----:B------:R-:W2:Y:S02]  /*1a7f0*/  LDL R2, [R1+0x2c] ;  /* 0x00002c0001027983 */ /* 0x000ea40000100800 */
[----:B--2---:R-:W-:-:S13]  /*1a800*/  LOP3.LUT P0, RZ, R2, 0x40, RZ, 0xc0, !PT ;  /* 0x0000004002ff7812 */ /* 0x004fda000780c0ff */
[----:B------:R-:W-:Y:S05]  /*1a810*/  @P0 BRA `(.L_x_8766) ;  /* 0x0000000000040947 */ /* 0x000fea0003800000 */
[----:B------:R-:W-:Y:S01]  /*1a820*/  BPT.TRAP 0x1 ;  /* 0x000000040000795c */ /* 0x000fe20000300000 */
.L_x_8766:
        /* <DEDUP_REMOVED lines=30> */
.L_x_8760:
[----:B------:R-:W-:Y:S05]  /*1aa10*/  BSYNC B1 ;  /* 0x0000000000017941 */ /* 0x000fea0003800000 */
.L_x_8759:
        /* <DEDUP_REMOVED lines=26> */
[----:B------:R-:W-:Y:S02]  /*1abc0*/  LEA.HI.X R5, R2, UR5, R3, 0x2, P0 ;  /* 0x0000000502057c11 */ /* 0x000fe400080f1403 */
[----:B------:R-:W-:-:S03]  /*1abd0*/  IADD3 R2, -R14, RZ, RZ ;  /* 0x000000ff0e027210 */ /* 0x000fc60007ffe1ff */
[----:B------:R0:W5:Y:S02]  /*1abe0*/  LDG.E R4, desc[UR60][R4.64] ;  /* 0x0000003c04047981 */ /* 0x000164000c1e1900 */
[----:B------:R-:W-:-:S07]  /*1abf0*/  IMAD R13, R12, R2, R13 ;  /* 0x000000020c0d7224 */ /* 0x000fce00078e020d */
.L_x_8769:
[----:B------:R-:W-:Y:S01]  /*1ac00*/  IMAD R2, R22, 0x8, R29 ;  /* 0x0000000816027824 */ /* 0x000fe200078e021d */
[----:B------:R-:W-:-:S04]  /*1ac10*/  SHF.L.U32 R3, R24, 0x1f, RZ ;  /* 0x0000001f18037819 */ /* 0x000fc800000006ff */
[----:B------:R-:W1:Y:S02]  /*1ac20*/  SYNCS.PHASECHK.TRANS64.TRYWAIT P0, [R2+URZ+0x31c40], R3 ;  /* 0x031c4003020075a7 */ /* 0x000e64000800017f */
[----:B-1----:R-:W-:Y:S05]  /*1ac30*/  @!P0 BRA `(.L_x_8770) ;  /* 0x0000002400948947 */ /* 0x002fea0003800000 */
.L_x_8864:
        /* <DEDUP_REMOVED lines=9> */
.L_x_8771:
[----:B------:R-:W-:Y:S01]  /*1acd0*/  R2UR UR9, R2 ;  /* 0x00000000020972ca */ /* 0x000fe200000e0000 */
        /* <DEDUP_REMOVED lines=12> */
[----:B------:R-:W-:Y:S01]  /*1ada0*/  UIADD3 UR9, UR9, 0x31c30, URZ ;  /* 0x00031c3009097890 */ /* 0x000fe2000fffe03f */
[----:B------:R-:W-:Y:S01]  /*1adb0*/  SHF.L.U32 R3, R10, 0x1f, RZ ;  /* 0x0000001f0a037819 */ /* 0x000fe200000006ff */
[----:B------:R-:W-:-:S02]  /*1adc0*/  IMAD R2, R9, 0x8, R29 ;  /* 0x0000000809027824 */ /* 0x000fc400078e021d */
[----:B------:R-:W-:Y:S02]  /*1add0*/  UIMAD UR11, UR11, 0x90, UR5 ;  /* 0x000000900b0b78a4 */ /* 0x000fe4000f8e0205 */
        /* <DEDUP_REMOVED lines=14> */
.L_x_8865:
        /* <DEDUP_REMOVED lines=10> */
.L_x_8773:
[----:B------:R-:W2:Y:S02]  /*1af60*/  LDL R3, [R1+0x2c] ;  /* 0x00002c0001037983 */ /* 0x000ea40000100800 */
[----:B--2---:R-:W-:-:S13]  /*1af70*/  LOP3.LUT P0, RZ, R3, 0x40, RZ, 0xc0, !PT ;  /* 0x0000004003ff7812 */ /* 0x004fda000780c0ff */
[----:B------:R-:W-:Y:S05]  /*1af80*/  @P0 BRA `(.L_x_8774) ;  /* 0x0000000000040947 */ /* 0x000fea0003800000 */
[----:B------:R-:W-:Y:S01]  /*1af90*/  BPT.TRAP 0x1 ;  /* 0x000000040000795c */ /* 0x000fe20000300000 */
.L_x_8774:
        /* <DEDUP_REMOVED lines=29> */
.L_x_8768:
[----:B------:R-:W-:Y:S05]  /*1b170*/  BSYNC B1 ;  /* 0x0000000000017941 */ /* 0x000fea0003800000 */
.L_x_8767:
[C---:B------:R-:W-:Y:S01]  /*1b180*/  ISETP.GT.AND P0, PT, R8.reuse, 0x1, PT ;  /* 0x000000010800780c */ /* 0x040fe20003f04270 */
[----:B------:R-:W-:-:S05]  /*1b190*/  VIADD R2, R8, 0xfffffffe ;  /* 0xfffffffe08027836 */ /* 0x000fca0000000000 */
[----:B------:R-:W-:-:S07]  /*1b1a0*/  MOV R8, R2 ;  /* 0x0000000200087202 */ /* 0x000fce0000000f00 */
[----:B------:R-:W-:Y:S05]  /*1b1b0*/  @P0 BRA `(.L_x_8775) ;  /* 0xfffffff000380947 */ /* 0x000fea000383ffff */
.L_x_8748:
[----:B------:R-:W-:Y:S05]  /*1b1c0*/  BSYNC B0 ;  /* 0x0000000000007941 */ /* 0x000fea0003800000 */
.L_x_8747:
[----:B------:R-:W-:Y:S01]  /*1b1d0*/  ISETP.NE.AND P0, PT, R28, RZ, PT ;  /* 0x000000ff1c00720c */ /* 0x000fe20003f05270 */
[----:B------:R-:W-:-:S12]  /*1b1e0*/  BSSY B0, `(.L_x_8776) ;  /* 0x000000e000007945 */ /* 0x000fd80003800000 */
[----:B------:R-:W-:Y:S05]  /*1b1f0*/  @P0 BRA `(.L_x_8777) ;  /* 0x0000000000300947 */ /* 0x000fea0003800000 */
[----:B------:R-:W2:Y:S01]  /*1b200*/  S2R R9, SR_LANEID ;  /* 0x0000000000097919 */ /* 0x000ea20000000000 */
[----:B------:R-:W-:Y:S01]  /*1b210*/  VOTEU.ANY UR4, UPT, PT ;  /* 0x0000000000047886 */ /* 0x000fe200038e0100 */
[----:B------:R-:W3:Y:S01]  /*1b220*/  LDC.64 R2, c[0x0][0xc38] ;  /* 0x00030e00ff027b82 */ /* 0x000ee20000000a00 */
[----:B-1----:R-:W2:Y:S08]  /*1b230*/  FLO.U32 R4, UR4 ;  /* 0x0000000400047d00 */ /* 0x002eb000080e0000 */
[----:B------:R-:W3:Y:S01]  /*1b240*/  POPC R5, UR4 ;  /* 0x0000000400057d09 */ /* 0x000ee20008000000 */
[----:B--2---:R-:W-:-:S13]  /*1b250*/  ISETP.EQ.U32.AND P0, PT, R4, R9, PT ;  /* 0x000000090400720c */ /* 0x004fda0003f02070 */
[----:B---3--:R-:W2:Y:S01]  /*1b260*/  @P0 ATOMG.E.ADD.STRONG.GPU PT, R3, desc[UR60][R2.64], R5 ;  /* 0x00000005020309a8 */ /* 0x008ea200081ee1fc */
[----:B------:R-:W1:Y:S02]  /*1b270*/  S2R R6, SR_LTMASK ;  /* 0x0000000000067919 */ /* 0x000e640000003900 */
[----:B-1----:R-:W-:-:S04]  /*1b280*/  LOP3.LUT R6, R6, UR4, RZ, 0xc0, !PT ;  /* 0x0000000406067c12 */ /* 0x002fc8000f8ec0ff */
[----:B------:R-:W1:Y:S01]  /*1b290*/  POPC R9, R6 ;  /* 0x0000000600097309 */ /* 0x000e620000000000 */
[----:B--2---:R-:W1:Y:S02]  /*1b2a0*/  SHFL.IDX PT, R4, R3, R4, 0x1f ;  /* 0x00001f0403047589 */ /* 0x004e6400000e0000 */
[----:B-1----:R-:W-:-:S07]  /*1b2b0*/  IADD3 R16, R4, UR39, R9 ;  /* 0x0000002704107c10 */ /* 0x002fce000fffe009 */
.L_x_8777:
[----:B------:R-:W-:Y:S05]  /*1b2c0*/  BSYNC B0 ;  /* 0x0000000000007941 */ /* 0x000fea0003800000 */
.L_x_8776:
[----:B------:R-:W-:Y:S04]  /*1b2d0*/  BSSY B0, `(.L_x_8778) ;  /* 0x0000030000007945 */ /* 0x000fe80003800000 */
[----:B------:R-:W-:Y:S05]  /*1b2e0*/  @!P6 BRA `(.L_x_8779) ;  /* 0x0000000000b8e947 */ /* 0x000fea0003800000 */
[----:B------:R-:W-:Y:S01]  /*1b2f0*/  IMAD R3, R22, 0x8, R29 ;  /* 0x0000000816037824 */ /* 0x000fe200078e021d */
[----:B------:R-:W-:-:S04]  /*1b300*/  SHF.L.U32 R2, R24, 0x1f, RZ ;  /* 0x0000001f18027819 */ /* 0x000fc800000006ff */
[----:B------:R-:W2:Y:S02]  /*1b310*/  SYNCS.PHASECHK.TRANS64.TRYWAIT P0, [R3+URZ+0x31c60], R2 ;  /* 0x031c6002030075a7 */ /* 0x000ea4000800017f */
[----:B--2---:R-:W-:Y:S05]  /*1b320*/  @!P0 BRA `(.L_x_8780) ;  /* 0x0000002000008947 */ /* 0x004fea0003800000 */
.L_x_8866:
[----:B-1----:R-:W1:Y:S01]  /*1b330*/  S2R R4, SR_TID.X ;  /* 0x0000000000047919 */ /* 0x002e620000002100 */
[----:B------:R-:W-:-:S04]  /*1b340*/  UPRMT UR4, UR38, 0x9910, URZ ;  /* 0x0000991026047896 */ /* 0x000fc8000800003f */
[----:B------:R-:W-:Y:S01]  /*1b350*/  UISETP.NE.AND UP0, UPT, UR4, 0x2, UPT ;  /* 0x000000020400788c */ /* 0x000fe2000bf05270 */
[----:B-1----:R-:W-:-:S04]  /*1b360*/  LOP3.LUT R4, R4, 0x7f, RZ, 0xc0, !PT ;  /* 0x0000007f04047812 */ /* 0x002fc800078ec0ff */
[----:B------:R-:W-:-:S13]  /*1b370*/  ISETP.NE.AND P0, PT, R4, RZ, PT ;  /* 0x000000ff0400720c */ /* 0x000fda0003f05270 */
[----:B--2---:R-:W-:-:S04]  /*1b380*/  @!P0 IMAD.MOV.U32 R2, RZ, RZ, 0x6c00 ;  /* 0x00006c00ff028424 */ /* 0x004fc800078e00ff */
[----:B------:R1:W-:Y:S01]  /*1b390*/  @!P0 SYNCS.ARRIVE.TRANS64 RZ, [R3+URZ+0x31c50], R2 ;  /* 0x031c500203ff89a7 */ /* 0x0003e2000800003f */
[----:B------:R-:W-:-:S13]  /*1b3a0*/  PLOP3.LUT P0, PT, PT, PT, UP0, 0x40, 0x0 ;  /* 0x000000000000781c */ /* 0x000fda0003f0e808 */
[----:B-1----:R-:W-:Y:S05]  /*1b3b0*/  @!P0 BRA `(.L_x_8781) ;  /* 0x0000000000048947 */ /* 0x002fea0003800000 */
[----:B------:R-:W-:Y:S01]  /*1b3c0*/  BPT.TRAP 0x1 ;  /* 0x000000040000795c */ /* 0x000fe20000300000 */
.L_x_8781:
[----:B------:R-:W2:Y:S02]  /*1b3d0*/  LDL R2, [R1+0x2c] ;  /* 0x00002c0001027983 */ /* 0x000ea40000100800 */
[----:B--2---:R-:W-:-:S13]  /*1b3e0*/  LOP3.LUT P0, RZ, R2, 0x40, RZ, 0xc0, !PT ;  /* 0x0000004002ff7812 */ /* 0x004fda000780c0ff */
[----:B------:R-:W-:Y:S05]  /*1b3f0*/  @P0 BRA `(.L_x_8782) ;  /* 0x0000000000040947 */ /* 0x000fea0003800000 */
[----:B------:R-:W-:Y:S01]  /*1b400*/  BPT.TRAP 0x1 ;  /* 0x000000040000795c */ /* 0x000fe20000300000 */
.L_x_8782:
        /* <DEDUP_REMOVED lines=27> */
[----:B--2---:R-:W-:Y:S01]  /*1b5c0*/  NOP ;  /* 0x0000000000007918 */ /* 0x004fe20000000000 */
.L_x_8779:
[----:B------:R-:W-:Y:S05]  /*1b5d0*/  BSYNC B0 ;  /* 0x0000000000007941 */ /* 0x000fea0003800000 */
.L_x_8778:
[----:B------:R-:W-:-:S05]  /*1b5e0*/  VIADD R22, R22, 0x1 ;  /* 0x0000000116167836 */ /* 0x000fca0000000000 */
[----:B------:R-:W-:-:S04]  /*1b5f0*/  ISETP.NE.AND P0, PT, R22, 0x2, PT ;  /* 0x000000021600780c */ /* 0x000fc80003f05270 */
[----:B------:R-:W-:Y:S02]  /*1b600*/  SEL R3, RZ, 0x1, P0 ;  /* 0x00000001ff037807 */ /* 0x000fe40000000000 */
[----:B------:R-:W-:Y:S02]  /*1b610*/  SEL R22, R22, RZ, P0 ;  /* 0x000000ff16167207 */ /* 0x000fe40000000000 */
[----:B------:R-:W-:-:S07]  /*1b620*/  LOP3.LUT R24, R24, R3, RZ, 0x3c, !PT ;  /* 0x0000000318187212 */ /* 0x000fce00078e3cff */
.L_x_8732:
[----:B------:R-:W-:Y:S05]  /*1b630*/  BSYNC B6 ;  /* 0x0000000000067941 */ /* 0x000fea0003800000 */
.L_x_8730:
[----:B------:R-:W-:-:S03]  /*1b640*/  UMOV UR4, 0xffffffff ;  /* 0xffffffff00047882 */ /* 0x000fc60000000000 */
[----:B------:R-:W-:Y:S05]  /*1b650*/  BRA.DIV UR4, `(.L_x_8783) ;  /* 0x0000001e04487947 */ /* 0x000fea000b800000 */
[----:B-1----:R1:W2:Y:S04]  /*1b660*/  SHFL.IDX PT, R4, R16, RZ, 0x1f ;  /* 0x00001fff10047589 */ /* 0x0022a800000e0000 */
[----:B------:R1:W3:Y:S02]  /*1b670*/  SHFL.IDX PT, R5, R16, 0x1, 0x1f ;  /* 0x00201f0010057f89 */ /* 0x0002e400000e0000 */
.L_x_8870:
        /* <DEDUP_REMOVED lines=8> */
[----:B-----5:R-:W4:Y:S02]  /*1b700*/  LDC.64 R2, c[0x0][0xc58] ;  /* 0x00031600ff027b82 */ /* 0x020f240000000a00 */
[----:B----4-:R-:W-:-:S06]  /*1b710*/  IMAD.WIDE R2, R7, 0x4, R2 ;  /* 0x0000000407027825 */ /* 0x010fcc00078e0202 */
[----:B------:R4:W5:Y:S02]  /*1b720*/  LDG.E R2, desc[UR60][R2.64] ;  /* 0x0000003c02027981 */ /* 0x000964000c1e1900 */
.L_x_8785:
[----:B------:R-:W-:Y:S05]  /*1b730*/  BSYNC B0 ;  /* 0x0000000000007941 */ /* 0x000fea0003800000 */
.L_x_8784:
[----:B------:R-:W-:-:S03]  /*1b740*/  UMOV UR4, 0xffffffff ;  /* 0xffffffff00047882 */ /* 0x000fc60000000000 */
[----:B------:R-:W-:Y:S05]  /*1b750*/  BRA.DIV UR4, `(.L_x_8786) ;  /* 0x0000001e04547947 */ /* 0x000fea000b800000 */
[----:B-----5:R-:W0:Y:S01]  /*1b760*/  SHFL.UP PT, R14, R2, 0x1, RZ ;  /* 0x04200000020e7989 */ /* 0x020e2200000e00ff */
        /* <DEDUP_REMOVED lines=8> */
[----:B----4-:R-:W-:-:S05]  /*1b7f0*/  IADD3 R3, R13, R14, RZ ;  /* 0x0000000e0d037210 */ /* 0x010fca0007ffe0ff */
        /* <DEDUP_REMOVED lines=10> */
[----:B------:R0:W4:Y:S02]  /*1b8a0*/  SHFL.IDX PT, R14, R3, 0x1f, 0x1f ;  /* 0x03e01f00030e7f89 */ /* 0x00012400000e0000 */
.L_x_8878:
[----:B------:R-:W-:Y:S02]  /*1b8b0*/  ULDC UR4, c[0x0][0xc10] ;  /* 0x0003040000047ab9 */ /* 0x000fe40000000800 */
[----:B-1----:R-:W-:-:S04]  /*1b8c0*/  IMAD.U32 R16, RZ, RZ, UR4 ;  /* 0x00000004ff107e24 */ /* 0x002fc8000f8e00ff */
[----:B----4-:R-:W-:-:S04]  /*1b8d0*/  IMAD R14, R14, R16, RZ ;  /* 0x000000100e0e7224 */ /* 0x010fc800078e02ff */
[----:B---3--:R-:W-:-:S05]  /*1b8e0*/  IMAD.IADD R5, R5, 0x1, R14 ;  /* 0x0000000105057824 */ /* 0x008fca00078e020e */
[----:B--2---:R-:W-:-:S13]  /*1b8f0*/  ISETP.GT.AND P0, PT, R5, R4, PT ;  /* 0x000000040500720c */ /* 0x004fda0003f04270 */
[----:B------:R-:W-:Y:S05]  /*1b900*/  @P0 BRA `(.L_x_8787) ;  /* 0x0000000000ac0947 */ /* 0x000fea0003800000 */
[----:B------:R-:W1:Y:S02]  /*1b910*/  LDC R0, c[0x0][0xc14] ;  /* 0x00030500ff007b82 */ /* 0x000e640000000800 */
.L_x_8792:
[----:B------:R-:W-:-:S05]  /*1b920*/  VIADD R19, R19, 0x1f ;  /* 0x0000001f13137836 */ /* 0x000fca0000000000 */
[----:B-1----:R-:W-:-:S13]  /*1b930*/  ISETP.GE.AND P0, PT, R19, R0, PT ;  /* 0x000000001300720c */ /* 0x002fda0003f06270 */
[----:B------:R-:W-:Y:S05]  /*1b940*/  @P0 BRA `(.L_x_8788) ;  /* 0x0000000400540947 */ /* 0x000fea0003800000 */
[C---:B------:R-:W-:Y:S01]  /*1b950*/  IMAD.IADD R7, R28.reuse, 0x1, R19 ;  /* 0x000000011c077824 */ /* 0x040fe200078e0213 */
[----:B------:R-:W-:Y:S01]  /*1b960*/  ISETP.NE.AND P1, PT, R28, 0x1f, PT ;  /* 0x0000001f1c00780c */ /* 0x000fe20003f25270 */
[----:B------:R-:W-:Y:S01]  /*1b970*/  BSSY B0, `(.L_x_8789) ;  /* 0x0000007000007945 */ /* 0x000fe20003800000 */
[----:B------:R-:W-:Y:S02]  /*1b980*/  MOV R2, RZ ;  /* 0x000000ff00027202 */ /* 0x000fe40000000f00 */
[----:B------:R-:W-:-:S13]  /*1b990*/  ISETP.GE.OR P0, PT, R7, R0, !P1 ;  /* 0x000000000700720c */ /* 0x000fda0004f06670 */
[----:B------:R-:W-:Y:S05]  /*1b9a0*/  @P0 BRA `(.L_x_8790) ;  /* 0x00000000000c0947 */ /* 0x000fea0003800000 */
[----:B0-----:R-:W0:Y:S02]  /*1b9b0*/  LDC.64 R2, c[0x0][0xc58] ;  /* 0x00031600ff027b82 */ /* 0x001e240000000a00 */
[----:B0-----:R-:W-:-:S06]  /*1b9c0*/  IMAD.WIDE R2, R7, 0x4, R2 ;  /* 0x0000000407027825 */ /* 0x001fcc00078e0202 */
[----:B------:R1:W5:Y:S02]  /*1b9d0*/  LDG.E R2, desc[UR60][R2.64] ;  /* 0x0000003c02027981 */ /* 0x000364000c1e1900 */
.L_x_8790:
[----:B------:R-:W-:Y:S05]  /*1b9e0*/  BSYNC B0 ;  /* 0x0000000000007941 */ /* 0x000fea0003800000 */
.L_x_8789:
[----:B------:R-:W-:-:S03]  /*1b9f0*/  UMOV UR4, 0xffffffff ;  /* 0xffffffff00047882 */ /* 0x000fc60000000000 */
[----:B------:R-:W-:Y:S05]  /*1ba00*/  BRA.DIV UR4, `(.L_x_8791) ;  /* 0x0000001e04787947 */ /* 0x000fea000b800000 */
[----:B-----5:R-:W2:Y:S01]  /*1ba10*/  SHFL.UP PT, R14, R2, 0x1, RZ ;  /* 0x04200000020e7989 */ /* 0x020ea200000e00ff */
[C---:B------:R-:W-:Y:S02]  /*1ba20*/  ISETP.NE.AND P0, PT, R28.reuse, RZ, PT ;  /* 0x000000ff1c00720c */ /* 0x040fe40003f05270 */
[----:B------:R-:W-:Y:S02]  /*1ba30*/  ISETP.GE.U32.AND P1, PT, R28, 0x2, PT ;  /* 0x000000021c00780c */ /* 0x000fe40003f26070 */
[----:B--2---:R-:W-:Y:S02]  /*1ba40*/  SEL R13, R14, RZ, P0 ;  /* 0x000000ff0e0d7207 */ /* 0x004fe40000000000 */
[----:B------:R-:W-:-:S03]  /*1ba50*/  ISETP.GE.U32.AND P0, PT, R28, 0x4, PT ;  /* 0x000000041c00780c */ /* 0x000fc60003f06070 */
[----:B------:R-:W-:-:S05]  /*1ba60*/  IMAD.IADD R13, R2, 0x1, R13 ;  /* 0x00000001020d7824 */ /* 0x000fca00078e020d */
[----:B------:R-:W2:Y:S02]  /*1ba70*/  SHFL.UP PT, R14, R13, 0x2, RZ ;  /* 0x044000000d0e7989 */ /* 0x000ea400000e00ff */
[----:B--2---:R-:W-:Y:S02]  /*1ba80*/  SEL R14, R14, RZ, P1 ;  /* 0x000000ff0e0e7207 */ /* 0x004fe40000800000 */
[----:B------:R-:W-:-:S03]  /*1ba90*/  ISETP.GE.U32.AND P1, PT, R28, 0x8, PT ;  /* 0x000000081c00780c */ /* 0x000fc60003f26070 */
[----:B01----:R-:W-:-:S05]  /*1baa0*/  IMAD.IADD R3, R13, 0x1, R14 ;  /* 0x000000010d037824 */ /* 0x003fca00078e020e */
        /* <DEDUP_REMOVED lines=11> */
.L_x_8886:
[----:B------:R-:W-:Y:S02]  /*1bb60*/  ULDC UR4, c[0x0][0xc10] ;  /* 0x0003040000047ab9 */ /* 0x000fe40000000800 */
[----:B------:R-:W-:-:S04]  /*1bb70*/  IMAD.U32 R16, RZ, RZ, UR4 ;  /* 0x00000004ff107e24 */ /* 0x000fc8000f8e00ff */
[----:B-1----:R-:W-:-:S04]  /*1bb80*/  IMAD R14, R14, R16, RZ ;  /* 0x000000100e0e7224 */ /* 0x002fc800078e02ff */
[----:B------:R-:W-:-:S05]  /*1bb90*/  IMAD.IADD R5, R14, 0x1, R5 ;  /* 0x000000010e057824 */ /* 0x000fca00078e0205 */
[----:B------:R-:W-:-:S13]  /*1bba0*/  ISETP.GT.AND P0, PT, R5, R4, PT ;  /* 0x000000040500720c */ /* 0x000fda0003f04270 */
[----:B------:R-:W-:Y:S05]  /*1bbb0*/  @!P0 BRA `(.L_x_8792) ;  /* 0xfffffffc00588947 */ /* 0x000fea000383ffff */
.L_x_8787:
        /* <DEDUP_REMOVED lines=8> */
.L_x_8890:
[----:B------:R-:W-:Y:S01]  /*1bc40*/  ISETP.NE.AND P0, PT, R6, RZ, PT ;  /* 0x000000ff0600720c */ /* 0x000fe20003f05270 */
[----:B------:R-:W-:-:S12]  /*1bc50*/  IMAD.MOV.U32 R14, RZ, RZ, RZ ;  /* 0x000000ffff0e7224 */ /* 0x000fd800078e00ff */
[----:B------:R-:W-:Y:S05]  /*1bc60*/  @!P0 BRA `(.L_x_8794) ;  /* 0x0000000000108947 */ /* 0x000fea0003800000 */
[----:B------:R-:W-:Y:S01]  /*1bc70*/  UMOV UR4, 0xffffffff ;  /* 0xffffffff00047882 */ /* 0x000fe20000000000 */
[----:B------:R-:W-:Y:S02]  /*1bc80*/  VIADD R12, R5, 0xffffffff ;  /* 0xffffffff050c7836 */ /* 0x000fe40000000000 */
[----:B------:R-:W-:Y:S05]  /*1bc90*/  BRA.DIV UR4, `(.L_x_8795) ;  /* 0x0000001e04ec7947 */ /* 0x000fea000b800000 */
[----:B------:R3:W4:Y:S02]  /*1bca0*/  SHFL.IDX PT, R14, R3, R12, 0x1f ;  /* 0x00001f0c030e7589 */ /* 0x00072400000e0000 */
.L_x_8794:
[-C--:B--2---:R-:W-:Y:S01]  /*1bcb0*/  IABS R6, R17.reuse ;  /* 0x0000001100067213 */ /* 0x084fe20000000000 */
[----:B----4-:R-:W-:Y:S01]  /*1bcc0*/  IMAD R16, R14, R16, R7 ;  /* 0x000000100e107224 */ /* 0x010fe200078e0207 */
[----:B------:R-:W-:Y:S01]  /*1bcd0*/  IABS R9, R17 ;  /* 0x0000001100097213 */ /* 0x000fe20000000000 */
[----:B-1----:R-:W-:Y:S01]  /*1bce0*/  IMAD.MOV.U32 R2, RZ, RZ, RZ ;  /* 0x000000ffff027224 */ /* 0x002fe200078e00ff */
[----:B------:R-:W1:Y:S01]  /*1bcf0*/  I2F.RP R8, R6 ;  /* 0x0000000600087306 */ /* 0x000e620000209400 */
[----:B------:R-:W-:-:S07]  /*1bd00*/  IMAD.IADD R19, R5, 0x1, R19 ;  /* 0x0000000105137824 */ /* 0x000fce00078e0213 */
[----:B-1----:R-:W0:Y:S02]  /*1bd10*/  MUFU.RCP R8, R8 ;  /* 0x0000000800087308 */ /* 0x002e240000001000 */
[----:B0--3--:R-:W-:-:S06]  /*1bd20*/  VIADD R3, R8, 0xffffffe ;  /* 0x0ffffffe08037836 */ /* 0x009fcc0000000000 */
[----:B------:R-:W0:Y:S02]  /*1bd30*/  F2I.FTZ.U32.TRUNC.NTZ R3, R3 ;  /* 0x0000000300037305 */ /* 0x000e24000021f000 */
[----:B0-----:R-:W-:-:S04]  /*1bd40*/  IMAD.MOV R7, RZ, RZ, -R3 ;  /* 0x000000ffff077224 */ /* 0x001fc800078e0a03 */
[----:B------:R-:W-:-:S04]  /*1bd50*/  IMAD R7, R7, R6, RZ ;  /* 0x0000000607077224 */ /* 0x000fc800078e02ff */
[----:B------:R-:W-:-:S04]  /*1bd60*/  IMAD.HI.U32 R7, R3, R7, R2 ;  /* 0x0000000703077227 */ /* 0x000fc800078e0002 */
[----:B------:R-:W-:Y:S02]  /*1bd70*/  IMAD.IADD R2, R4, 0x1, -R16 ;  /* 0x0000000104027824 */ /* 0x000fe400078e0a10 */
[----:B------:R-:W-:-:S03]  /*1bd80*/  IMAD.MOV R3, RZ, RZ, -R9 ;  /* 0x000000ffff037224 */ /* 0x000fc600078e0a09 */
        /* <DEDUP_REMOVED lines=17> */
.L_x_8788:
[----:B------:R-:W-:Y:S01]  /*1bea0*/  UMOV UR4, URZ ;  /* 0x0000003f00047c82 */ /* 0x000fe20008000000 */
[----:B------:R-:W-:Y:S01]  /*1beb0*/  UMOV UR5, URZ ;  /* 0x0000003f00057c82 */ /* 0x000fe20008000000 */
[----:B------:R-:W-:Y:S01]  /*1bec0*/  ULDC UR6, c[0x0][0xc14] ;  /* 0x0003050000067ab9 */ /* 0x000fe20000000800 */
[----:B------:R-:W-:Y:S01]  /*1bed0*/  IMAD.MOV.U32 R16, RZ, RZ, R4 ;  /* 0x000000ffff107224 */ /* 0x000fe200078e0004 */
[----:B------:R-:W-:Y:S01]  /*1bee0*/  MOV R17, UR4 ;  /* 0x0000000400117c02 */ /* 0x000fe20008000f00 */
[----:B------:R-:W-:Y:S02]  /*1bef0*/  IMAD.U32 R18, RZ, RZ, UR5 ;  /* 0x00000005ff127e24 */ /* 0x000fe4000f8e00ff */
[----:B------:R-:W-:-:S07]  /*1bf00*/  IMAD.U32 R19, RZ, RZ, UR6 ;  /* 0x00000006ff137e24 */ /* 0x000fce000f8e00ff */
.L_x_8796:
[----:B------:R-:W-:Y:S01]  /*1bf10*/  ISETP.NE.AND P0, PT, R28, RZ, PT ;  /* 0x000000ff1c00720c */ /* 0x000fe20003f05270 */
[----:B------:R-:W-:Y:S05]  /*1bf20*/  WARPSYNC.ALL ;  /* 0x0000000000007948 */ /* 0x000fea0003800000 */
[----:B------:R-:W-:Y:S07]  /*1bf30*/  BAR.SYNC.DEFER_BLOCKING 0x4, 0x1a0 ;  /* 0x0106800000007b1d */ /* 0x000fee0000010000 */
[----:B------:R-:W-:Y:S01]  /*1bf40*/  @!P0 MOV R2, 0x400 ;  /* 0x0000040000028802 */ /* 0x000fe20000000f00 */
[----:B0-----:R-:W0:Y:S03]  /*1bf50*/  @!P0 S2R R3, SR_CgaCtaId ;  /* 0x0000000000038919 */ /* 0x001e260000008800 */
[----:B0-----:R-:W-:-:S05]  /*1bf60*/  @!P0 LEA R2, R3, R2, 0x18 ;  /* 0x0000000203028211 */ /* 0x001fca00078ec0ff */
[----:B------:R1:W-:Y:S01]  /*1bf70*/  @!P0 STS.128 [R2+0x31cd0], R16 ;  /* 0x031cd01002008388 */ /* 0x0003e20000000c00 */
[----:B------:R-:W-:Y:S06]  /*1bf80*/  BAR.ARV 0x5, 0x1a0 ;  /* 0x0146800000007b1d */ /* 0x000fec0000002000 */
[----:B------:R-:W-:-:S13]  /*1bf90*/  ISETP.GE.AND P0, PT, R19, R0, PT ;  /* 0x000000001300720c */ /* 0x000fda0003f06270 */
[----:B------:R-:W-:Y:S05]  /*1bfa0*/  @!P0 BRA `(.L_x_8797) ;  /* 0xffffffb8000c8947 */ /* 0x000fea000383ffff */
.L_x_8709:
[----:B0-----:R-:W2:Y:S01]  /*1bfb0*/  LDL.LU R0, [R1+0x10] ;  /* 0x0000100001007983 */ /* 0x001ea20000300800 */
[----:B------:R-:W-:Y:S01]  /*1bfc0*/  BSSY B0, `(.L_x_8798) ;  /* 0x000000b000007945 */ /* 0x000fe20003800000 */
[----:B------:R-:W0:Y:S01]  /*1bfd0*/  S2R R5, SR_CgaCtaId ;  /* 0x0000000000057919 */ /* 0x000e220000008800 */
[----:B--2---:R-:W-:-:S05]  /*1bfe0*/  VIADD R0, R0, 0x1 ;  /* 0x0000000100007836 */ /* 0x004fca0000000000 */
[----:B-1----:R-:W-:-:S04]  /*1bff0*/  LEA.HI R2, R0, R0, RZ, 0x1 ;  /* 0x0000000000027211 */ /* 0x002fc800078f08ff */
[----:B------:R-:W-:Y:S02]  /*1c000*/  LOP3.LUT R3, R2, 0xfffffffe, RZ, 0xc0, !PT ;  /* 0xfffffffe02037812 */ /* 0x000fe400078ec0ff */
[----:B------:R-:W-:-:S03]  /*1c010*/  MOV R2, 0x400 ;  /* 0x0000040000027802 */ /* 0x000fc60000000f00 */
[----:B------:R-:W-:Y:S01]  /*1c020*/  IMAD.IADD R0, R0, 0x1, -R3 ;  /* 0x0000000100007824 */ /* 0x000fe200078e0a03 */
[----:B0-----:R-:W-:-:S04]  /*1c030*/  LEA R9, R5, R2, 0x18 ;  /* 0x0000000205097211 */ /* 0x001fc800078ec0ff */
[----:B------:R-:W-:-:S04]  /*1c040*/  SHF.L.U32 R0, R0, 0x1f, RZ ;  /* 0x0000001f00007819 */ /* 0x000fc800000006ff */
[----:B------:R-:W0:Y:S02]  /*1c050*/  SYNCS.PHASECHK.TRANS64.TRYWAIT P0, [R9+URZ+0x31c20], R0 ;  /* 0x031c2000090075a7 */ /* 0x000e24000800017f */
[----:B0-----:R-:W-:Y:S05]  /*1c060*/  @!P0 BRA `(.L_x_8799) ;  /* 0x0000001c001c8947 */ /* 0x001fea0003800000 */
.L_x_8893:
[----:B------:R-:W-:Y:S05]  /*1c070*/  BSYNC B0 ;  /* 0x0000000000007941 */ /* 0x000fea0003800000 */
.L_x_8798:
[----:B------:R-:W-:-:S03]  /*1c080*/  UMOV UR4, 0xffffffff ;  /* 0xffffffff00047882 */ /* 0x000fc60000000000 */
[----:B------:R-:W-:Y:S05]  /*1c090*/  BRA.DIV UR4, `(.L_x_8800) ;  /* 0x0000001e04247947 */ /* 0x000fea000b800000 */
[----:B0-----:R-:W0:Y:S02]  /*1c0a0*/  S2R R0, SR_TID.X ;  /* 0x0000000000007919 */ /* 0x001e240000002100 */
[----:B0-----:R-:W-:-:S04]  /*1c0b0*/  SHF.R.U32.HI R0, RZ, 0x5, R0 ;  /* 0x00000005ff007819 */ /* 0x001fc80000011600 */
[----:B------:R-:W-:-:S05]  /*1c0c0*/  LOP3.LUT R0, R0, 0x3, RZ, 0xc0, !PT ;  /* 0x0000000300007812 */ /* 0x000fca00078ec0ff */
[----:B------:R0:W1:Y:S02]  /*1c0d0*/  SHFL.IDX PT, R14, R0, RZ, 0x1f ;  /* 0x00001fff000e7589 */ /* 0x00006400000e0000 */
.L_x_8896:
[----:B-1----:R-:W-:-:S13]  /*1c0e0*/  ISETP.NE.AND P0, PT, R14, RZ, PT ;  /* 0x000000ff0e00720c */ /* 0x002fda0003f05270 */
[----:B------:R-:W-:Y:S05]  /*1c0f0*/  @P0 BRA `(.L_x_8562) ;  /* 0x0000000000900947 */ /* 0x000fea0003800000 */
[----:B------:R-:W-:-:S03]  /*1c100*/  UMOV UR4, 0xffffffff ;  /* 0xffffffff00047882 */ /* 0x000fc60000000000 */
[----:B------:R-:W-:Y:S05]  /*1c110*/  BRA.DIV UR4, `(.L_x_8801) ;  /* 0x0000001e04387947 */ /* 0x000fea000b800000 */
[----:B------:R-:W-:-:S13]  /*1c120*/  ELECT P6, URZ, PT ;  /* 0x00000000003f782f */ /* 0x000fda00038c0000 */
.L_x_8899:
[----:B------:R-:W-:Y:S05]  /*1c130*/  @!P6 BRA `(.L_x_8562) ;  /* 0x000000000080e947 */ /* 0x000fea0003800000 */
[----:B0-----:R-:W2:Y:S02]  /*1c140*/  LDL R0, [R1+0xa8] ;  /* 0x0000a80001007983 */ /* 0x001ea40000100800 */
[----:B--2---:R-:W-:-:S13]  /*1c150*/  R2UR UR4, R0 ;  /* 0x00000000000472ca */ /* 0x004fda00000e0000 */
[----:B------:R-:W-:-:S06]  /*1c160*/  ULOP3.LUT UR4, UR4, 0x2, URZ, 0xfc, !UPT ;  /* 0x0000000204047892 */ /* 0x000fcc000f8efc3f */
[----:B------:R-:W-:-:S05]  /*1c170*/  IMAD.U32 R0, RZ, RZ, UR4 ;  /* 0x00000004ff007e24 */ /* 0x000fca000f8e00ff */
[----:B------:R-:W-:-:S13]  /*1c180*/  ISETP.NE.AND P2, PT, R0, 0x3, PT ;  /* 0x000000030000780c */ /* 0x000fda0003f45270 */
[----:B------:R-:W-:Y:S05]  /*1c190*/  @!P2 BRA `(.L_x_8802) ;  /* 0x000000000004a947 */ /* 0x000fea0003800000 */
[----:B------:R-:W-:Y:S01]  /*1c1a0*/  BPT.TRAP 0x1 ;  /* 0x000000040000795c */ /* 0x000fe20000300000 */
.L_x_8802:
[----:B------:R-:W-:Y:S01]  /*1c1b0*/  VIADD R3, R9, 0x31c40 ;  /* 0x00031c4009037836 */ /* 0x000fe20000000000 */
[----:B------:R-:W-:Y:S02]  /*1c1c0*/  SHF.L.U32 R2, R24, 0x1f, RZ ;  /* 0x0000001f18027819 */ /* 0x000fe400000006ff */
[C---:B------:R-:W-:Y:S01]  /*1c1d0*/  IADD3 R0, R22.reuse, 0x1, RZ ;  /* 0x0000000116007810 */ /* 0x040fe20007ffe0ff */
[----:B------:R-:W-:-:S03]  /*1c1e0*/  IMAD R7, R22, 0x8, R3 ;  /* 0x0000000816077824 */ /* 0x000fc600078e0203 */
        /* <DEDUP_REMOVED lines=8> */
.L_x_8900:
[----:B------:R-:W1:Y:S02]  /*1c270*/  SYNCS.PHASECHK.TRANS64.TRYWAIT P0, [R3+URZ], R0 ;  /* 0x00000000030075a7 */ /* 0x000e64000800017f */
[----:B-1----:R-:W-:Y:S05]  /*1c280*/  @!P0 BRA `(.L_x_8804) ;  /* 0x0000001c00108947 */ /* 0x002fea0003800000 */
.L_x_8901:
[----:B------:R-:W-:Y:S05]  /*1c290*/  @!P2 BRA `(.L_x_8805) ;  /* 0x000000000004a947 */ /* 0x000fea0003800000 */
[----:B------:R-:W-:Y:S01]  /*1c2a0*/  BPT.TRAP 0x1 ;  /* 0x000000040000795c */ /* 0x000fe20000300000 */
.L_x_8805:
[----:B-1----:R-:W-:-:S04]  /*1c2b0*/  VIADD R3, R9, 0x31c60 ;  /* 0x00031c6009037836 */ /* 0x002fc80000000000 */
[----:B------:R-:W-:-:S04]  /*1c2c0*/  IMAD R5, R22, 0x8, R3 ;  /* 0x0000000816057824 */ /* 0x000fc800078e0203 */
[----:B------:R-:W1:Y:S02]  /*1c2d0*/  SYNCS.PHASECHK.TRANS64.TRYWAIT P0, [R5+URZ], R2 ;  /* 0x00000002050075a7 */ /* 0x000e64000800017f */
[----:B-1----:R-:W-:Y:S05]  /*1c2e0*/  @!P0 BRA `(.L_x_8806) ;  /* 0x0000001c000c8947 */ /* 0x002fea0003800000 */
.L_x_8902:
[----:B------:R-:W-:-:S07]  /*1c2f0*/  IMAD R3, R4, 0x8, R3 ;  /* 0x0000000804037824 */ /* 0x000fce00078e0203 */
.L_x_8807:
[----:B--2---:R2:W3:Y:S02]  /*1c300*/  SYNCS.PHASECHK.TRANS64.TRYWAIT P0, [R3+URZ], R0 ;  /* 0x00000000030075a7 */ /* 0x0044e4000800017f */
[----:B---3--:R-:W-:Y:S05]  /*1c310*/  @!P0 NANOSLEEP.SYNCS 0x989680 ;  /* 0x009896800000895d */ /* 0x008fea0003900000 */
[----:B------:R-:W3:Y:S02]  /*1c320*/  @!P0 SYNCS.PHASECHK.TRANS64 P0, [R3+URZ], R0 ;  /* 0x00000000030085a7 */ /* 0x000ee4000800007f */
[----:B---3--:R-:W-:Y:S05]  /*1c330*/  @!P0 BRA `(.L_x_8807) ;  /* 0xfffffffc00f08947 */ /* 0x008fea000383ffff */
.L_x_8562:
[----:B------:R-:W-:Y:S05]  /*1c340*/  BSYNC B7 ;  /* 0x0000000000077941 */ /* 0x000fea0003800000 */
.L_x_8559:
[----:B------:R-:W-:Y:S05]  /*1c350*/  EXIT ;  /* 0x000000000000794d */ /* 0x000fea0003800000 */
.L_x_8578:
[----:B0-----:R0:W1:Y:S02]  /*1c360*/  SYNCS.PHASECHK.TRANS64.TRYWAIT P5, [R20+URZ+0x31c90], R89 ;  /* 0x031c9059140075a7 */ /* 0x00106400080a017f */
[----:B-1----:R-:W-:Y:S05]  /*1c370*/  @!P5 NANOSLEEP.SYNCS 0x989680 ;  /* 0x009896800000d95d */ /* 0x002fea0003900000 */
[----:B------:R-:W1:Y:S02]  /*1c380*/  @!P5 SYNCS.PHASECHK.TRANS64 P5, [R20+URZ+0x31c90], R89 ;  /* 0x031c90591400d5a7 */ /* 0x000e6400080a007f */
[----:B-1----:R-:W-:Y:S05]  /*1c390*/  @!P5 BRA `(.L_x_8578) ;  /* 0xfffffffc00f0d947 */ /* 0x002fea000383ffff */
[----:B------:R-:W-:Y:S05]  /*1c3a0*/  BRA `(.L_x_8808) ;  /* 0xfffffe6c00747947 */ /* 0x000fea000383ffff */
.L_x_8606:
[----:B0-----:R0:W1:Y:S02]  /*1c3b0*/  SYNCS.PHASECHK.TRANS64.TRYWAIT P5, [R20+URZ+0x31c90], R89 ;  /* 0x031c9059140075a7 */ /* 0x00106400080a017f */
[----:B-1----:R-:W-:Y:S05]  /*1c3c0*/  @!P5 NANOSLEEP.SYNCS 0x989680 ;  /* 0x009896800000d95d */ /* 0x002fea0003900000 */
[----:B------:R-:W1:Y:S02]  /*1c3d0*/  @!P5 SYNCS.PHASECHK.TRANS64 P5, [R20+URZ+0x31c90], R89 ;  /* 0x031c90591400d5a7 */ /* 0x000e6400080a007f */
[----:B-1----:R-:W-:Y:S05]  /*1c3e0*/  @!P5 BRA `(.L_x_8606) ;  /* 0xfffffffc00f0d947 */ /* 0x002fea000383ffff */
[----:B------:R-:W-:Y:S05]  /*1c3f0*/  BRA `(.L_x_8809) ;  /* 0xfffffe8400e87947 */ /* 0x000fea000383ffff */
.L_x_8619:
[----:B0-----:R0:W1:Y:S02]  /*1c400*/  SYNCS.PHASECHK.TRANS64.TRYWAIT P4, [R20+URZ+0x31c90], R89 ;  /* 0x031c9059140075a7 */ /* 0x001064000808017f */
[----:B-1----:R-:W-:Y:S05]  /*1c410*/  @!P4 NANOSLEEP.SYNCS 0x989680 ;  /* 0x009896800000c95d */ /* 0x002fea0003900000 */
[----:B------:R-:W1:Y:S02]  /*1c420*/  @!P4 SYNCS.PHASECHK.TRANS64 P4, [R20+URZ+0x31c90], R89 ;  /* 0x031c90591400c5a7 */ /* 0x000e64000808007f */
[----:B-1----:R-:W-:Y:S05]  /*1c430*/  @!P4 BRA `(.L_x_8619) ;  /* 0xfffffffc00f0c947 */ /* 0x002fea000383ffff */
[----:B------:R-:W-:Y:S05]  /*1c440*/  BRA `(.L_x_8810) ;  /* 0xfffffea000687947 */ /* 0x000fea000383ffff */
.L_x_8623:
[----:B--2---:R2:W3:Y:S02]  /*1c450*/  SYNCS.PHASECHK.TRANS64.TRYWAIT P3, [R20+URZ+0x31cb0], R89 ;  /* 0x031cb059140075a7 */ /* 0x0044e4000806017f */
[----:B---3--:R-:W-:Y:S05]  /*1c460*/  @!P3 NANOSLEEP.SYNCS 0x989680 ;  /* 0x009896800000b95d */ /* 0x008fea0003900000 */
[----:B------:R-:W3:Y:S02]  /*1c470*/  @!P3 SYNCS.PHASECHK.TRANS64 P3, [R20+URZ+0x31cb0], R89 ;  /* 0x031cb0591400b5a7 */ /* 0x000ee4000806007f */
[----:B---3--:R-:W-:Y:S05]  /*1c480*/  @!P3 BRA `(.L_x_8623) ;  /* 0xfffffffc00f0b947 */ /* 0x008fea000383ffff */
[----:B------:R-:W-:Y:S05]  /*1c490*/  BRA `(.L_x_8811) ;  /* 0xfffffea400007947 */ /* 0x000fea000383ffff */
.L_x_8629:
[----:B------:R-:W0:Y:S01]  /*1c4a0*/  S2R R4, SR_TID.X ;  /* 0x0000000000047919 */ /* 0x000e220000002100 */
[----:B------:R-:W-:Y:S01]  /*1c4b0*/  BSSY B0, `(.L_x_8812) ;  /* 0x000000c000007945 */ /* 0x000fe20003800000 */
[----:B------:R-:W-:Y:S01]  /*1c4c0*/  IMAD.MOV.U32 R12, RZ, RZ, RZ ;  /* 0x000000ffff0c7224 */ /* 0x000fe200078e00ff */
[----:B------:R-:W-:Y:S01]  /*1c4d0*/  MOV R11, 0x1f ;  /* 0x0000001f000b7802 */ /* 0x000fe20000000f00 */
[----:B------:R-:W-:Y:S02]  /*1c4e0*/  IMAD.MOV.U32 R15, RZ, RZ, -0x1 ;  /* 0xffffffffff0f7424 */ /* 0x000fe400078e00ff */
[----:B0-----:R-:W-:-:S05]  /*1c4f0*/  VIADD R5, R4, 0xffffff80 ;  /* 0xffffff8004057836 */ /* 0x001fca0000000000 */
[----:B------:R-:W-:-:S04]  /*1c500*/  SHF.R.S32.HI R4, RZ, 0x1f, R5 ;  /* 0x0000001fff047819 */ /* 0x000fc80000011405 */
[----:B------:R-:W-:-:S04]  /*1c510*/  LEA.HI R4, R4, R5, RZ, 0x7 ;  /* 0x0000000504047211 */ /* 0x000fc800078f38ff */
[----:B------:R-:W-:-:S05]  /*1c520*/  SHF.R.S32.HI R4, RZ, 0x7, R4 ;  /* 0x00000007ff047819 */ /* 0x000fca0000011404 */
[----:B------:R-:W-:-:S07]  /*1c530*/  IMAD.MOV.U32 R13, RZ, RZ, R4 ;  /* 0x000000ffff0d7224 */ /* 0x000fce00078e0004 */
[----:B-----5:R-:W-:Y:S05]  /*1c540*/  WARPSYNC.COLLECTIVE R15, `(.L_x_8813) ;  /* 0x000000000f087348 */ /* 0x020fea0003c00000 */
[----:B------:R0:W1:Y:S02]  /*1c550*/  SHFL.IDX P6, R14, R13, R12, R11 ;  /* 0x0000000c0d0e7389 */ /* 0x00006400000c000b */
[----:B01---5:R-:W-:Y:S01]  /*1c560*/  ENDCOLLECTIVE ;  /* 0x000000000000791b */ /* 0x023fe20003800000 */
.L_x_8813:
[----:B------:R-:W-:Y:S05]  /*1c570*/  BSYNC B0 ;  /* 0x0000000000007941 */ /* 0x000fea0003800000 */
.L_x_8812:
[----:B------:R0:W-:Y:S01]  /*1c580*/  STL [R1+0x50], R14 ;  /* 0x0000500e01007387 */ /* 0x0001e20000100800 */
[----:B------:R-:W-:Y:S05]  /*1c590*/  BRA `(.L_x_8814) ;  /* 0xfffffea8005c7947 */ /* 0x000fea000383ffff */
.L_x_8642:
[----:B------:R-:W-:Y:S01]  /*1c5a0*/  BSSY B1, `(.L_x_8815) ;  /* 0x0000008000017945 */ /* 0x000fe20003800000 */
[----:B------:R-:W-:Y:S02]  /*1c5b0*/  IMAD.MOV.U32 R13, RZ, RZ, R50 ;  /* 0x000000ffff0d7224 */ /* 0x000fe400078e0032 */
[----:B------:R-:W-:Y:S02]  /*1c5c0*/  IMAD.MOV.U32 R12, RZ, RZ, RZ ;  /* 0x000000ffff0c7224 */ /* 0x000fe400078e00ff */
[----:B------:R-:W-:Y:S02]  /*1c5d0*/  IMAD.MOV.U32 R11, RZ, RZ, 0x1e1f ;  /* 0x00001e1fff0b7424 */ /* 0x000fe400078e00ff */
[----:B------:R-:W-:-:S07]  /*1c5e0*/  IMAD.MOV.U32 R15, RZ, RZ, -0x1 ;  /* 0xffffffffff0f7424 */ /* 0x000fce00078e00ff */
[----:B0-----:R-:W-:Y:S05]  /*1c5f0*/  WARPSYNC.COLLECTIVE R15, `(.L_x_8816) ;  /* 0x000000000f087348 */ /* 0x001fea0003c00000 */
[----:B0-----:R0:W1:Y:S02]  /*1c600*/  SHFL.IDX P6, R14, R13, R12, R11 ;  /* 0x0000000c0d0e7389 */ /* 0x00106400000c000b */
[----:B01----:R-:W-:Y:S01]  /*1c610*/  ENDCOLLECTIVE ;  /* 0x000000000000791b */ /* 0x003fe20003800000 */
.L_x_8816:
[----:B------:R-:W-:Y:S05]  /*1c620*/  BSYNC B1 ;  /* 0x0000000000017941 */ /* 0x000fea0003800000 */
.L_x_8815:
[----:B------:R-:W-:Y:S05]  /*1c630*/  BRA `(.L_x_8817) ;  /* 0xfffffeb000f47947 */ /* 0x000fea000383ffff */
.L_x_8643:
[----:B------:R-:W-:Y:S01]  /*1c640*/  BSSY B1, `(.L_x_8818) ;  /* 0x0000008000017945 */ /* 0x000fe20003800000 */
[----:B------:R-:W-:Y:S01]  /*1c650*/  IMAD.MOV.U32 R13, RZ, RZ, R48 ;  /* 0x000000ffff0d7224 */ /* 0x000fe200078e0030 */
[----:B------:R-:W-:Y:S01]  /*1c660*/  MOV R11, 0x1e1f ;  /* 0x00001e1f000b7802 */ /* 0x000fe20000000f00 */
[----:B------:R-:W-:Y:S02]  /*1c670*/  IMAD.MOV.U32 R12, RZ, RZ, RZ ;  /* 0x000000ffff0c7224 */ /* 0x000fe400078e00ff */
[----:B------:R-:W-:-:S07]  /*1c680*/  IMAD.MOV.U32 R15, RZ, RZ, -0x1 ;  /* 0xffffffffff0f7424 */ /* 0x000fce00078e00ff */
[----:B0-----:R-:W-:Y:S05]  /*1c690*/  WARPSYNC.COLLECTIVE R15, `(.L_x_8819) ;  /* 0x000000000f087348 */ /* 0x001fea0003c00000 */
[----:B0-----:R0:W1:Y:S02]  /*1c6a0*/  SHFL.IDX P6, R14, R13, R12, R11 ;  /* 0x0000000c0d0e7389 */ /* 0x00106400000c000b */
[----:B01----:R-:W-:Y:S01]  /*1c6b0*/  ENDCOLLECTIVE ;  /* 0x000000000000791b */ /* 0x003fe20003800000 */
.L_x_8819:
[----:B------:R-:W-:Y:S05]  /*1c6c0*/  BSYNC B1 ;  /* 0x0000000000017941 */ /* 0x000fea0003800000 */
.L_x_8818:
[----:B------:R-:W-:Y:S05]  /*1c6d0*/  BRA `(.L_x_8820) ;  /* 0xfffffeb000d87947 */ /* 0x000fea000383ffff */
.L_x_8644:
        /* <DEDUP_REMOVED lines=8> */
.L_x_8822:
[----:B------:R-:W-:Y:S05]  /*1c760*/  BSYNC B1 ;  /* 0x0000000000017941 */ /* 0x000fea0003800000 */
.L_x_8821:
[----:B------:R-:W-:Y:S05]  /*1c770*/  BRA `(.L_x_8823) ;  /* 0xfffffeb000bc7947 */ /* 0x000fea000383ffff */
.L_x_8645:
        /* <DEDUP_REMOVED lines=8> */
.L_x_8825:
[----:B------:R-:W-:Y:S05]  /*1c800*/  BSYNC B1 ;  /* 0x0000000000017941 */ /* 0x000fea0003800000 */
.L_x_8824:
[----:B------:R-:W-:Y:S05]  /*1c810*/  BRA `(.L_x_8826) ;  /* 0xfffffeb000a07947 */ /* 0x000fea000383ffff */
.L_x_8647:
[----:B0-----:R0:W1:Y:S02]  /*1c820*/  SYNCS.PHASECHK.TRANS64.TRYWAIT P1, [R18+URZ+0x31c00], R3 ;  /* 0x031c0003120075a7 */ /* 0x001064000802017f */
[----:B-1----:R-:W-:Y:S05]  /*1c830*/  @!P1 NANOSLEEP.SYNCS 0x989680 ;  /* 0x009896800000995d */ /* 0x002fea0003900000 */
[----:B------:R-:W1:Y:S02]  /*1c840*/  @!P1 SYNCS.PHASECHK.TRANS64 P1, [R18+URZ+0x31c00], R3 ;  /* 0x031c0003120095a7 */ /* 0x000e64000802007f */
[----:B-1----:R-:W-:Y:S05]  /*1c850*/  @!P1 BRA `(.L_x_8647) ;  /* 0xfffffffc00f09947 */ /* 0x002fea000383ffff */
[----:B------:R-:W-:Y:S05]  /*1c860*/  BRA `(.L_x_8827) ;  /* 0xfffffeb4000c7947 */ /* 0x000fea000383ffff */
.L_x_8661:
        /* <DEDUP_REMOVED lines=8> */
.L_x_8829:
[----:B------:R-:W-:Y:S05]  /*1c8f0*/  BSYNC B1 ;  /* 0x0000000000017941 */ /* 0x000fea0003800000 */
.L_x_8828:
[----:B------:R-:W-:Y:S05]  /*1c900*/  BRA `(.L_x_8830) ;  /* 0xfffffec800447947 */ /* 0x000fea000383ffff */
.L_x_8662:
        /* <DEDUP_REMOVED lines=8> */
.L_x_8832:
[----:B------:R-:W-:Y:S05]  /*1c990*/  BSYNC B1 ;  /* 0x0000000000017941 */ /* 0x000fea0003800000 */
.L_x_8831:
[----:B------:R-:W-:Y:S05]  /*1c9a0*/  BRA `(.L_x_8833) ;  /* 0xfffffec800287947 */ /* 0x000fea000383ffff */
.L_x_8663:
        /* <DEDUP_REMOVED lines=8> */
.L_x_8835:
[----:B------:R-:W-:Y:S05]  /*1ca30*/  BSYNC B1 ;  /* 0x0000000000017941 */ /* 0x000fea0003800000 */
.L_x_8834:
[----:B------:R-:W-:Y:S05]  /*1ca40*/  BRA `(.L_x_8836) ;  /* 0xfffffec8000c7947 */ /* 0x000fea000383ffff */
.L_x_8664:
        /* <DEDUP_REMOVED lines=8> */
.L_x_8838:
[----:B------:R-:W-:Y:S05]  /*1cad0*/  BSYNC B1 ;  /* 0x0000000000017941 */ /* 0x000fea0003800000 */
.L_x_8837:
[----:B------:R-:W-:Y:S05]  /*1cae0*/  BRA `(.L_x_8839) ;  /* 0xfffffec400f07947 */ /* 0x000fea000383ffff */
.L_x_8666:
[----:B-1----:R1:W2:Y:S02]  /*1caf0*/  SYNCS.PHASECHK.TRANS64.TRYWAIT P1, [R18+URZ+0x31c00], R3 ;  /* 0x031c0003120075a7 */ /* 0x0022a4000802017f */
[----:B--2---:R-:W-:Y:S05]  /*1cb00*/  @!P1 NANOSLEEP.SYNCS 0x989680 ;  /* 0x009896800000995d */ /* 0x004fea0003900000 */
[----:B------:R-:W2:Y:S02]  /*1cb10*/  @!P1 SYNCS.PHASECHK.TRANS64 P1, [R18+URZ+0x31c00], R3 ;  /* 0x031c0003120095a7 */ /* 0x000ea4000802007f */
[----:B--2---:R-:W-:Y:S05]  /*1cb20*/  @!P1 BRA `(.L_x_8666) ;  /* 0xfffffffc00f09947 */ /* 0x004fea000383ffff */
[----:B------:R-:W-:Y:S05]  /*1cb30*/  BRA `(.L_x_8840) ;  /* 0xfffffec8005c7947 */ /* 0x000fea000383ffff */
.L_x_8674:
[----:B-1----:R1:W3:Y:S02]  /*1cb40*/  SYNCS.PHASECHK.TRANS64.TRYWAIT P1, [R0+URZ+0x31c30], R5 ;  /* 0x031c3005000075a7 */ /* 0x0022e4000802017f */
[----:B---3--:R-:W-:Y:S05]  /*1cb50*/  @!P1 NANOSLEEP.SYNCS 0x989680 ;  /* 0x009896800000995d */ /* 0x008fea0003900000 */
[----:B------:R-:W3:Y:S02]  /*1cb60*/  @!P1 SYNCS.PHASECHK.TRANS64 P1, [R0+URZ+0x31c30], R5 ;  /* 0x031c3005000095a7 */ /* 0x000ee4000802007f */
[----:B---3--:R-:W-:Y:S05]  /*1cb70*/  @!P1 BRA `(.L_x_8674) ;  /* 0xfffffffc00f09947 */ /* 0x008fea000383ffff */
[----:B------:R-:W-:Y:S05]  /*1cb80*/  BRA `(.L_x_8673) ;  /* 0xfffffedc00a87947 */ /* 0x000fea000383ffff */
.L_x_8680:
[----:B-1----:R1:W2:Y:S02]  /*1cb90*/  SYNCS.PHASECHK.TRANS64.TRYWAIT P3, [R14+URZ+0x31c30], R15 ;  /* 0x031c300f0e0075a7 */ /* 0x0022a4000806017f */
[----:B--2---:R-:W-:Y:S05]  /*1cba0*/  @!P3 NANOSLEEP.SYNCS 0x989680 ;  /* 0x009896800000b95d */ /* 0x004fea0003900000 */
[----:B------:R-:W2:Y:S02]  /*1cbb0*/  @!P3 SYNCS.PHASECHK.TRANS64 P3, [R14+URZ+0x31c30], R15 ;  /* 0x031c300f0e00b5a7 */ /* 0x000ea4000806007f */
[----:B--2---:R-:W-:Y:S05]  /*1cbc0*/  @!P3 BRA `(.L_x_8680) ;  /* 0xfffffffc00f0b947 */ /* 0x004fea000383ffff */
[----:B------:R-:W-:Y:S05]  /*1cbd0*/  BRA `(.L_x_8679) ;  /* 0xffffff2800887947 */ /* 0x000fea000383ffff */
.L_x_8684:
[----:B-1----:R1:W2:Y:S02]  /*1cbe0*/  SYNCS.PHASECHK.TRANS64.TRYWAIT P2, [R15+URZ+0x31c50], R14 ;  /* 0x031c500e0f0075a7 */ /* 0x0022a4000804017f */
[----:B--2---:R-:W-:Y:S05]  /*1cbf0*/  @!P2 NANOSLEEP.SYNCS 0x989680 ;  /* 0x009896800000a95d */ /* 0x004fea0003900000 */
[----:B------:R-:W2:Y:S02]  /*1cc00*/  @!P2 SYNCS.PHASECHK.TRANS64 P2, [R15+URZ+0x31c50], R14 ;  /* 0x031c500e0f00a5a7 */ /* 0x000ea4000804007f */
[----:B--2---:R-:W-:Y:S05]  /*1cc10*/  @!P2 BRA `(.L_x_8684) ;  /* 0xfffffffc00f0a947 */ /* 0x004fea000383ffff */
[----:B------:R-:W-:Y:S05]  /*1cc20*/  BRA `(.L_x_8681) ;  /* 0xffffff4c00a47947 */ /* 0x000fea000383ffff */
.L_x_8689:
[----:B-1----:R1:W2:Y:S02]  /*1cc30*/  SYNCS.PHASECHK.TRANS64.TRYWAIT P0, [R9+URZ+0x31c50], R0 ;  /* 0x031c5000090075a7 */ /* 0x0022a4000800017f */
[----:B--2---:R-:W-:Y:S05]  /*1cc40*/  @!P0 NANOSLEEP.SYNCS 0x989680 ;  /* 0x009896800000895d */ /* 0x004fea0003900000 */
[----:B------:R-:W2:Y:S02]  /*1cc50*/  @!P0 SYNCS.PHASECHK.TRANS64 P0, [R9+URZ+0x31c50], R0 ;  /* 0x031c5000090085a7 */ /* 0x000ea4000800007f */
[----:B--2---:R-:W-:Y:S05]  /*1cc60*/  @!P0 BRA `(.L_x_8689) ;  /* 0xfffffffc00f08947 */ /* 0x004fea000383ffff */
[----:B------:R-:W-:Y:S05]  /*1cc70*/  BRA `(.L_x_8688) ;  /* 0xffffff7800f07947 */ /* 0x000fea000383ffff */
.L_x_8713:
        /* <DEDUP_REMOVED lines=8> */
[----:B-----5:R-:W-:Y:S05]  /*1cd00*/  WARPSYNC.COLLECTIVE R15, `(.L_x_8842) ;  /* 0x000000000f087348 */ /* 0x020fea0003c00000 */
[----:B------:R0:W1:Y:S02]  /*1cd10*/  SHFL.IDX P6, R14, R13, R12, R11 ;  /* 0x0000000c0d0e7389 */ /* 0x00006400000c000b */
[----:B01---5:R-:W-:Y:S01]  /*1cd20*/  ENDCOLLECTIVE ;  /* 0x000000000000791b */ /* 0x023fe20003800000 */
.L_x_8842:
[----:B------:R-:W-:Y:S05]  /*1cd30*/  BSYNC B1 ;  /* 0x0000000000017941 */ /* 0x000fea0003800000 */
.L_x_8841:
[----:B------:R-:W-:Y:S05]  /*1cd40*/  BRA `(.L_x_8843) ;  /* 0xffffffb0002c7947 */ /* 0x000fea000383ffff */
.L_x_8714:
[----:B------:R-:W-:Y:S01]  /*1cd50*/  BSSY B1, `(.L_x_8844) ;  /* 0x0000006000017945 */ /* 0x000fe20003800000 */
[----:B------:R-:W-:-:S07]  /*1cd60*/  IMAD.MOV.U32 R15, RZ, RZ, -0x1 ;  /* 0xffffffffff0f7424 */ /* 0x000fce00078e00ff */
[----:B-----5:R-:W-:Y:S05]  /*1cd70*/  WARPSYNC.COLLECTIVE R15, `(.L_x_8845) ;  /* 0x000000000f0c7348 */ /* 0x020fea0003c00000 */
[----:B------:R-:W-:Y:S02]  /*1cd80*/  ELECT P6, UR62, PT ;  /* 0x00000000003e782f */ /* 0x000fe400038c0000 */
[----:B------:R-:W-:Y:S01]  /*1cd90*/  MOV R14, UR62 ;  /* 0x0000003e000e7c02 */ /* 0x000fe20008000f00 */
[----:B-----5:R-:W-:Y:S10]  /*1cda0*/  ENDCOLLECTIVE ;  /* 0x000000000000791b */ /* 0x020ff40003800000 */
.L_x_8845:
[----:B------:R-:W-:Y:S05]  /*1cdb0*/  BSYNC B1 ;  /* 0x0000000000017941 */ /* 0x000fea0003800000 */
.L_x_8844:
[----:B------:R-:W-:Y:S05]  /*1cdc0*/  BRA `(.L_x_8846) ;  /* 0xffffffb000187947 */ /* 0x000fea000383ffff */
.L_x_8716:
[----:B0-----:R0:W1:Y:S02]  /*1cdd0*/  SYNCS.PHASECHK.TRANS64.TRYWAIT P0, [R6+URZ+0x31c20], R7 ;  /* 0x031c2007060075a7 */ /* 0x001064000800017f */
[----:B-1----:R-:W-:Y:S05]  /*1cde0*/  @!P0 NANOSLEEP.SYNCS 0x989680 ;  /* 0x009896800000895d */ /* 0x002fea0003900000 */
[----:B------:R-:W1:Y:S02]  /*1cdf0*/  @!P0 SYNCS.PHASECHK.TRANS64 P0, [R6+URZ+0x31c20], R7 ;  /* 0x031c2007060085a7 */ /* 0x000e64000800007f */
[----:B-1----:R-:W-:Y:S05]  /*1ce00*/  @!P0 BRA `(.L_x_8716) ;  /* 0xfffffffc00f08947 */ /* 0x002fea000383ffff */
[----:B------:R-:W-:Y:S05]  /*1ce10*/  BRA `(.L_x_8847) ;  /* 0xffffffb000347947 */ /* 0x000fea000383ffff */
.L_x_8719:
[----:B0-----:R0:W1:Y:S02]  /*1ce20*/  SYNCS.PHASECHK.TRANS64.TRYWAIT P0, [R7+URZ+0x31ca0], R8 ;  /* 0x031ca008070075a7 */ /* 0x001064000800017f */
[----:B-1----:R-:W-:Y:S05]  /*1ce30*/  @!P0 NANOSLEEP.SYNCS 0x989680 ;  /* 0x009896800000895d */ /* 0x002fea0003900000 */
[----:B------:R-:W1:Y:S02]  /*1ce40*/  @!P0 SYNCS.PHASECHK.TRANS64 P0, [R7+URZ+0x31ca0], R8 ;  /* 0x031ca008070085a7 */ /* 0x000e64000800007f */
[----:B-1----:R-:W-:Y:S05]  /*1ce50*/  @!P0 BRA `(.L_x_8719) ;  /* 0xfffffffc00f08947 */ /* 0x002fea000383ffff */
[----:B------:R-:W-:Y:S05]  /*1ce60*/  BRA `(.L_x_8848) ;  /* 0xffffffb0003c7947 */ /* 0x000fea000383ffff */
.L_x_8721:
[----:B-1----:R1:W2:Y:S02]  /*1ce70*/  SYNCS.PHASECHK.TRANS64.TRYWAIT P0, [R7+URZ+0x31cc0], R8 ;  /* 0x031cc008070075a7 */ /* 0x0022a4000800017f */
[----:B--2---:R-:W-:Y:S05]  /*1ce80*/  @!P0 NANOSLEEP.SYNCS 0x989680 ;  /* 0x009896800000895d */ /* 0x004fea0003900000 */
[----:B------:R-:W2:Y:S02]  /*1ce90*/  @!P0 SYNCS.PHASECHK.TRANS64 P0, [R7+URZ+0x31cc0], R8 ;  /* 0x031cc008070085a7 */ /* 0x000ea4000800007f */
[----:B--2---:R-:W-:Y:S05]  /*1cea0*/  @!P0 BRA `(.L_x_8721) ;  /* 0xfffffffc00f08947 */ /* 0x004fea000383ffff */
[----:B------:R-:W-:Y:S05]  /*1ceb0*/  BRA `(.L_x_8849) ;  /* 0xffffffb000bc7947 */ /* 0x000fea000383ffff */
.L_x_8725:
[----:B0-----:R0:W1:Y:S02]  /*1cec0*/  SYNCS.PHASECHK.TRANS64.TRYWAIT P0, [R7+URZ+0x31ca0], R8 ;  /* 0x031ca008070075a7 */ /* 0x001064000800017f */
[----:B-1----:R-:W-:Y:S05]  /*1ced0*/  @!P0 NANOSLEEP.SYNCS 0x989680 ;  /* 0x009896800000895d */ /* 0x002fea0003900000 */
[----:B------:R-:W1:Y:S02]  /*1cee0*/  @!P0 SYNCS.PHASECHK.TRANS64 P0, [R7+URZ+0x31ca0], R8 ;  /* 0x031ca008070085a7 */ /* 0x000e64000800007f */
[----:B-1----:R-:W-:Y:S05]  /*1cef0*/  @!P0 BRA `(.L_x_8725) ;  /* 0xfffffffc00f08947 */ /* 0x002fea000383ffff */
[----:B------:R-:W-:Y:S05]  /*1cf00*/  BRA `(.L_x_8850) ;  /* 0xffffffb400647947 */ /* 0x000fea000383ffff */
.L_x_8727:
[----:B-1----:R1:W2:Y:S02]  /*1cf10*/  SYNCS.PHASECHK.TRANS64.TRYWAIT P1, [R7+URZ+0x31cc0], R8 ;  /* 0x031cc008070075a7 */ /* 0x0022a4000802017f */
[----:B--2---:R-:W-:Y:S05]  /*1cf20*/  @!P1 NANOSLEEP.SYNCS 0x989680 ;  /* 0x009896800000995d */ /* 0x004fea0003900000 */
[----:B------:R-:W2:Y:S02]  /*1cf30*/  @!P1 SYNCS.PHASECHK.TRANS64 P1, [R7+URZ+0x31cc0], R8 ;  /* 0x031cc008070095a7 */ /* 0x000ea4000802007f */
[----:B--2---:R-:W-:Y:S05]  /*1cf40*/  @!P1 BRA `(.L_x_8727) ;  /* 0xfffffffc00f09947 */ /* 0x004fea000383ffff */
[----:B------:R-:W-:Y:S05]  /*1cf50*/  BRA `(.L_x_8851) ;  /* 0xffffffb400e07947 */ /* 0x000fea000383ffff */
.L_x_8739:
        /* <DEDUP_REMOVED lines=11> */
.L_x_8853:
[----:B------:R-:W-:Y:S05]  /*1d010*/  BSYNC B0 ;  /* 0x0000000000007941 */ /* 0x000fea0003800000 */
.L_x_8852:
[----:B------:R-:W-:Y:S05]  /*1d020*/  BRA `(.L_x_8854) ;  /* 0xffffffc000a47947 */ /* 0x000fea000383ffff */
.L_x_8740:
[----:B------:R-:W-:Y:S01]  /*1d030*/  BSSY B0, `(.L_x_8855) ;  /* 0x0000006000007945 */ /* 0x000fe20003800000 */
[----:B------:R-:W-:-:S07]  /*1d040*/  IMAD.MOV.U32 R15, RZ, RZ, -0x1 ;  /* 0xffffffffff0f7424 */ /* 0x000fce00078e00ff */
[----:B------:R-:W-:Y:S05]  /*1d050*/  WARPSYNC.COLLECTIVE R15, `(.L_x_8856) ;  /* 0x000000000f0c7348 */ /* 0x000fea0003c00000 */
[----:B------:R-:W-:Y:S02]  /*1d060*/  ELECT P6, UR62, PT ;  /* 0x00000000003e782f */ /* 0x000fe400038c0000 */
[----:B------:R-:W-:Y:S01]  /*1d070*/  MOV R14, UR62 ;  /* 0x0000003e000e7c02 */ /* 0x000fe20008000f00 */
[----:B------:R-:W-:Y:S10]  /*1d080*/  ENDCOLLECTIVE ;  /* 0x000000000000791b */ /* 0x000ff40003800000 */
.L_x_8856:
[----:B------:R-:W-:Y:S05]  /*1d090*/  BSYNC B0 ;  /* 0x0000000000007941 */ /* 0x000fea0003800000 */
.L_x_8855:
[----:B------:R-:W-:Y:S05]  /*1d0a0*/  BRA `(.L_x_8857) ;  /* 0xffffffc0009c7947 */ /* 0x000fea000383ffff */
.L_x_8743:
[----:B-1----:R1:W2:Y:S02]  /*1d0b0*/  SYNCS.PHASECHK.TRANS64.TRYWAIT P0, [R4+URZ+0x31c40], R5 ;  /* 0x031c4005040075a7 */ /* 0x0022a4000800017f */
[----:B--2---:R-:W-:Y:S05]  /*1d0c0*/  @!P0 NANOSLEEP.SYNCS 0x989680 ;  /* 0x009896800000895d */ /* 0x004fea0003900000 */
[----:B------:R-:W2:Y:S02]  /*1d0d0*/  @!P0 SYNCS.PHASECHK.TRANS64 P0, [R4+URZ+0x31c40], R5 ;  /* 0x031c4005040085a7 */ /* 0x000ea4000800007f */
[----:B--2---:R-:W-:Y:S05]  /*1d0e0*/  @!P0 BRA `(.L_x_8743) ;  /* 0xfffffffc00f08947 */ /* 0x004fea000383ffff */
[----:B------:R-:W-:Y:S05]  /*1d0f0*/  BRA `(.L_x_8858) ;  /* 0xffffffc000f07947 */ /* 0x000fea000383ffff */
.L_x_8746:
[----:B-1----:R1:W2:Y:S02]  /*1d100*/  SYNCS.PHASECHK.TRANS64.TRYWAIT P0, [R29+URZ+0x31c20], R4 ;  /* 0x031c20041d0075a7 */ /* 0x0022a4000800017f */
[----:B--2---:R-:W-:Y:S05]  /*1d110*/  @!P0 NANOSLEEP.SYNCS 0x989680 ;  /* 0x009896800000895d */ /* 0x004fea0003900000 */
[----:B------:R-:W2:Y:S02]  /*1d120*/  @!P0 SYNCS.PHASECHK.TRANS64 P0, [R29+URZ+0x31c20], R4 ;  /* 0x031c20041d0085a7 */ /* 0x000ea4000800007f */
[----:B--2---:R-:W-:Y:S05]  /*1d130*/  @!P0 BRA `(.L_x_8746) ;  /* 0xfffffffc00f08947 */ /* 0x004fea000383ffff */
[----:B------:R-:W-:Y:S05]  /*1d140*/  BRA `(.L_x_8859) ;  /* 0xffffffc800207947 */ /* 0x000fea000383ffff */
.L_x_8754:
[----:B0-----:R0:W1:Y:S02]  /*1d150*/  SYNCS.PHASECHK.TRANS64.TRYWAIT P0, [R3+URZ+0x31c40], R2 ;  /* 0x031c4002030075a7 */ /* 0x001064000800017f */
[----:B-1----:R-:W-:Y:S05]  /*1d160*/  @!P0 NANOSLEEP.SYNCS 0x989680 ;  /* 0x009896800000895d */ /* 0x002fea0003900000 */
[----:B------:R-:W1:Y:S02]  /*1d170*/  @!P0 SYNCS.PHASECHK.TRANS64 P0, [R3+URZ+0x31c40], R2 ;  /* 0x031c4002030085a7 */ /* 0x000e64000800007f */
[----:B-1----:R-:W-:Y:S05]  /*1d180*/  @!P0 BRA `(.L_x_8754) ;  /* 0xfffffffc00f08947 */ /* 0x002fea000383ffff */
[----:B------:R-:W-:Y:S05]  /*1d190*/  BRA `(.L_x_8860) ;  /* 0xffffffc800cc7947 */ /* 0x000fea000383ffff */
.L_x_8756:
[----:B0-----:R0:W1:Y:S02]  /*1d1a0*/  SYNCS.PHASECHK.TRANS64.TRYWAIT P0, [R2+URZ+0x31c60], R3 ;  /* 0x031c6003020075a7 */ /* 0x001064000800017f */
[----:B-1----:R-:W-:Y:S05]  /*1d1b0*/  @!P0 NANOSLEEP.SYNCS 0x989680 ;  /* 0x009896800000895d */ /* 0x002fea0003900000 */
[----:B------:R-:W1:Y:S02]  /*1d1c0*/  @!P0 SYNCS.PHASECHK.TRANS64 P0, [R2+URZ+0x31c60], R3 ;  /* 0x031c6003020085a7 */ /* 0x000e64000800007f */
[----:B-1----:R-:W-:Y:S05]  /*1d1d0*/  @!P0 BRA `(.L_x_8756) ;  /* 0xfffffffc00f08947 */ /* 0x002fea000383ffff */
[----:B------:R-:W-:Y:S05]  /*1d1e0*/  BRA `(.L_x_8861) ;  /* 0xffffffcc00587947 */ /* 0x000fea000383ffff */
.L_x_8762:
[----:B-1----:R1:W2:Y:S02]  /*1d1f0*/  SYNCS.PHASECHK.TRANS64.TRYWAIT P0, [R3+URZ+0x31c40], R2 ;  /* 0x031c4002030075a7 */ /* 0x0022a4000800017f */
[----:B--2---:R-:W-:Y:S05]  /*1d200*/  @!P0 NANOSLEEP.SYNCS 0x989680 ;  /* 0x009896800000895d */ /* 0x004fea0003900000 */
[----:B------:R-:W2:Y:S02]  /*1d210*/  @!P0 SYNCS.PHASECHK.TRANS64 P0, [R3+URZ+0x31c40], R2 ;  /* 0x031c4002030085a7 */ /* 0x000ea4000800007f */
[----:B--2---:R-:W-:Y:S05]  /*1d220*/  @!P0 BRA `(.L_x_8762) ;  /* 0xfffffffc00f08947 */ /* 0x004fea000383ffff */
[----:B------:R-:W-:Y:S05]  /*1d230*/  BRA `(.L_x_8862) ;  /* 0xffffffd000a47947 */ /* 0x000fea000383ffff */
.L_x_8764:
[----:B0-----:R0:W1:Y:S02]  /*1d240*/  SYNCS.PHASECHK.TRANS64.TRYWAIT P0, [R3+URZ+0x31c60], R24 ;  /* 0x031c6018030075a7 */ /* 0x001064000800017f */
[----:B-1----:R-:W-:Y:S05]  /*1d250*/  @!P0 NANOSLEEP.SYNCS 0x989680 ;  /* 0x009896800000895d */ /* 0x002fea0003900000 */
[----:B------:R-:W1:Y:S02]  /*1d260*/  @!P0 SYNCS.PHASECHK.TRANS64 P0, [R3+URZ+0x31c60], R24 ;  /* 0x031c6018030085a7 */ /* 0x000e64000800007f */
[----:B-1----:R-:W-:Y:S05]  /*1d270*/  @!P0 BRA `(.L_x_8764) ;  /* 0xfffffffc00f08947 */ /* 0x002fea000383ffff */
[----:B------:R-:W-:Y:S05]  /*1d280*/  BRA `(.L_x_8863) ;  /* 0xffffffd400307947 */ /* 0x000fea000383ffff */
.L_x_8770:
[----:B-1----:R1:W2:Y:S02]  /*1d290*/  SYNCS.PHASECHK.TRANS64.TRYWAIT P0, [R2+URZ+0x31c40], R3 ;  /* 0x031c4003020075a7 */ /* 0x0022a4000800017f */
[----:B--2---:R-:W-:Y:S05]  /*1d2a0*/  @!P0 NANOSLEEP.SYNCS 0x989680 ;  /* 0x009896800000895d */ /* 0x004fea0003900000 */
[----:B------:R-:W2:Y:S02]  /*1d2b0*/  @!P0 SYNCS.PHASECHK.TRANS64 P0, [R2+URZ+0x31c40], R3 ;  /* 0x031c4003020085a7 */ /* 0x000ea4000800007f */
[----:B--2---:R-:W-:Y:S05]  /*1d2c0*/  @!P0 BRA `(.L_x_8770) ;  /* 0xfffffffc00f08947 */ /* 0x004fea000383ffff */
[----:B------:R-:W-:Y:S05]  /*1d2d0*/  BRA `(.L_x_8864) ;  /* 0xffffffd800587947 */ /* 0x000fea000383ffff */
.L_x_8772:
[----:B0-----:R0:W1:Y:S02]  /*1d2e0*/  SYNCS.PHASECHK.TRANS64.TRYWAIT P0, [R2+URZ+0x31c60], R3 ;  /* 0x031c6003020075a7 */ /* 0x001064000800017f */
[----:B-1----:R-:W-:Y:S05]  /*1d2f0*/  @!P0 NANOSLEEP.SYNCS 0x989680 ;  /* 0x009896800000895d */ /* 0x002fea0003900000 */
[----:B------:R-:W1:Y:S02]  /*1d300*/  @!P0 SYNCS.PHASECHK.TRANS64 P0, [R2+URZ+0x31c60], R3 ;  /* 0x031c6003020085a7 */ /* 0x000e64000800007f */
[----:B-1----:R-:W-:Y:S05]  /*1d310*/  @!P0 BRA `(.L_x_8772) ;  /* 0xfffffffc00f08947 */ /* 0x002fea000383ffff */
[----:B------:R-:W-:Y:S05]  /*1d320*/  BRA `(.L_x_8865) ;  /* 0xffffffd800e47947 */ /* 0x000fea000383ffff */
.L_x_8780:
[----:B--2---:R2:W3:Y:S02]  /*1d330*/  SYNCS.PHASECHK.TRANS64.TRYWAIT P0, [R3+URZ+0x31c60], R2 ;  /* 0x031c6002030075a7 */ /* 0x0044e4000800017f */
[----:B---3--:R-:W-:Y:S05]  /*1d340*/  @!P0 NANOSLEEP.SYNCS 0x989680 ;  /* 0x009896800000895d */ /* 0x008fea0003900000 */
[----:B------:R-:W3:Y:S02]  /*1d350*/  @!P0 SYNCS.PHASECHK.TRANS64 P0, [R3+URZ+0x31c60], R2 ;  /* 0x031c6002030085a7 */ /* 0x000ee4000800007f */
[----:B---3--:R-:W-:Y:S05]  /*1d360*/  @!P0 BRA `(.L_x_8780) ;  /* 0xfffffffc00f08947 */ /* 0x008fea000383ffff */
[----:B------:R-:W-:Y:S05]  /*1d370*/  BRA `(.L_x_8866) ;  /* 0xffffffdc00ec7947 */ /* 0x000fea000383ffff */
.L_x_8783:
[----:B------:R-:W-:Y:S01]  /*1d380*/  BSSY B0, `(.L_x_8867) ;  /* 0x0000008000007945 */ /* 0x000fe20003800000 */
[----:B0-----:R-:W-:Y:S02]  /*1d390*/  IMAD.MOV.U32 R13, RZ, RZ, R16 ;  /* 0x000000ffff0d7224 */ /* 0x001fe400078e0010 */
[----:B------:R-:W-:Y:S02]  /*1d3a0*/  IMAD.MOV.U32 R12, RZ, RZ, RZ ;  /* 0x000000ffff0c7224 */ /* 0x000fe400078e00ff */
[----:B------:R-:W-:Y:S02]  /*1d3b0*/  IMAD.MOV.U32 R11, RZ, RZ, 0x1f ;  /* 0x0000001fff0b7424 */ /* 0x000fe400078e00ff */
[----:B------:R-:W-:-:S07]  /*1d3c0*/  IMAD.MOV.U32 R15, RZ, RZ, -0x1 ;  /* 0xffffffffff0f7424 */ /* 0x000fce00078e00ff */
[----:B-1---5:R-:W-:Y:S05]  /*1d3d0*/  WARPSYNC.COLLECTIVE R15, `(.L_x_8868) ;  /* 0x000000000f087348 */ /* 0x022fea0003c00000 */
[----:B------:R0:W2:Y:S02]  /*1d3e0*/  SHFL.IDX P6, R14, R13, R12, R11 ;  /* 0x0000000c0d0e7389 */ /* 0x0000a400000c000b */
[----:B012--5:R-:W-:Y:S01]  /*1d3f0*/  ENDCOLLECTIVE ;  /* 0x000000000000791b */ /* 0x027fe20003800000 */
.L_x_8868:
[----:B------:R-:W-:Y:S05]  /*1d400*/  BSYNC B0 ;  /* 0x0000000000007941 */ /* 0x000fea0003800000 */
.L_x_8867:
        /* <DEDUP_REMOVED lines=8> */
.L_x_8869:
[----:B------:R-:W-:Y:S01]  /*1d490*/  IMAD.MOV.U32 R5, RZ, RZ, R14 ;  /* 0x000000ffff057224 */ /* 0x000fe200078e000e */
[----:B------:R-:W-:Y:S06]  /*1d4a0*/  BRA `(.L_x_8870) ;  /* 0xffffffe000747947 */ /* 0x000fec000383ffff */
.L_x_8786:
[----:B------:R-:W-:Y:S01]  /*1d4b0*/  BSSY B0, `(.L_x_8871) ;  /* 0x0000008000007945 */ /* 0x000fe20003800000 */
[----:B0----5:R-:W-:Y:S01]  /*1d4c0*/  IMAD.MOV.U32 R13, RZ, RZ, R2 ;  /* 0x000000ffff0d7224 */ /* 0x021fe200078e0002 */
[----:B------:R-:W-:Y:S01]  /*1d4d0*/  MOV R11, RZ ;  /* 0x000000ff000b7202 */ /* 0x000fe20000000f00 */
[----:B------:R-:W-:Y:S02]  /*1d4e0*/  IMAD.MOV.U32 R12, RZ, RZ, 0x1 ;  /* 0x00000001ff0c7424 */ /* 0x000fe400078e00ff */
[----:B------:R-:W-:-:S07]  /*1d4f0*/  IMAD.MOV.U32 R15, RZ, RZ, -0x1 ;  /* 0xffffffffff0f7424 */ /* 0x000fce00078e00ff */
[----:B-1234-:R-:W-:Y:S05]  /*1d500*/  WARPSYNC.COLLECTIVE R15, `(.L_x_8872) ;  /* 0x000000000f087348 */ /* 0x01efea0003c00000 */
[----:B------:R0:W0:Y:S02]  /*1d510*/  SHFL.UP P6, R14, R13, R12, R11 ;  /* 0x0400000c0d0e7389 */ /* 0x00002400000c000b */
[----:B01234-:R-:W-:Y:S01]  /*1d520*/  ENDCOLLECTIVE ;  /* 0x000000000000791b */ /* 0x01ffe20003800000 */
.L_x_8872:
[----:B------:R-:W-:Y:S05]  /*1d530*/  BSYNC B0 ;  /* 0x0000000000007941 */ /* 0x000fea0003800000 */
.L_x_8871:
        /* <DEDUP_REMOVED lines=10> */
.L_x_8873:
        /* <DEDUP_REMOVED lines=8> */
.L_x_8874:
        /* <DEDUP_REMOVED lines=8> */
.L_x_8875:
        /* <DEDUP_REMOVED lines=8> */
.L_x_8876:
        /* <DEDUP_REMOVED lines=8> */
.L_x_8877:
[----:B------:R-:W-:Y:S05]  /*1d7e0*/  BRA `(.L_x_8878) ;  /* 0xffffffe000307947 */ /* 0x000fea000383ffff */
.L_x_8791:
[----:B------:R-:W-:Y:S01]  /*1d7f0*/  BSSY B0, `(.L_x_8879) ;  /* 0x0000008000007945 */ /* 0x000fe20003800000 */
[----:B-----5:R-:W-:Y:S02]  /*1d800*/  IMAD.MOV.U32 R13, RZ, RZ, R2 ;  /* 0x000000ffff0d7224 */ /* 0x020fe400078e0002 */
[----:B------:R-:W-:Y:S02]  /*1d810*/  IMAD.MOV.U32 R12, RZ, RZ, 0x1 ;  /* 0x00000001ff0c7424 */ /* 0x000fe400078e00ff */
[----:B------:R-:W-:Y:S02]  /*1d820*/  IMAD.MOV.U32 R11, RZ, RZ, RZ ;  /* 0x000000ffff0b7224 */ /* 0x000fe400078e00ff */
[----:B------:R-:W-:-:S07]  /*1d830*/  IMAD.MOV.U32 R15, RZ, RZ, -0x1 ;  /* 0xffffffffff0f7424 */ /* 0x000fce00078e00ff */
[----:B01----:R-:W-:Y:S05]  /*1d840*/  WARPSYNC.COLLECTIVE R15, `(.L_x_8880) ;  /* 0x000000000f087348 */ /* 0x003fea0003c00000 */
[----:B------:R2:W3:Y:S02]  /*1d850*/  SHFL.UP P6, R14, R13, R12, R11 ;  /* 0x0400000c0d0e7389 */ /* 0x0004e400000c000b */
[----:B0123--:R-:W-:Y:S01]  /*1d860*/  ENDCOLLECTIVE ;  /* 0x000000000000791b */ /* 0x00ffe20003800000 */
.L_x_8880:
[----:B------:R-:W-:Y:S05]  /*1d870*/  BSYNC B0 ;  /* 0x0000000000007941 */ /* 0x000fea0003800000 */
.L_x_8879:
        /* <DEDUP_REMOVED lines=10> */
.L_x_8881:
        /* <DEDUP_REMOVED lines=8> */
.L_x_8882:
        /* <DEDUP_REMOVED lines=8> */
.L_x_8883:
        /* <DEDUP_REMOVED lines=8> */
.L_x_8884:
        /* <DEDUP_REMOVED lines=8> */
.L_x_8885:
[----:B------:R-:W-:Y:S05]  /*1db20*/  BRA `(.L_x_8886) ;  /* 0xffffffe0000c7947 */ /* 0x000fea000383ffff */
.L_x_8793:
[----:B------:R-:W-:Y:S01]  /*1db30*/  BSSY B0, `(.L_x_8887) ;  /* 0x0000006000007945 */ /* 0x000fe20003800000 */
[----:B------:R-:W-:Y:S02]  /*1db40*/  PLOP3.LUT P6, PT, P6, PT, PT, 0x8, 0x0 ;  /* 0x000000000000781c */ /* 0x000fe400037ce170 */
[----:B------:R-:W-:-:S11]  /*1db50*/  MOV R15, 0xffffffff ;  /* 0xffffffff000f7802 */ /* 0x000fd60000000f00 */
[----:B0-----:R-:W-:Y:S05]  /*1db60*/  WARPSYNC.COLLECTIVE R15, `(.L_x_8888) ;  /* 0x000000000f087348 */ /* 0x001fea0003c00000 */
[----:B------:R-:W-:Y:S01]  /*1db70*/  VOTE.ANY R14, PT, P6 ;  /* 0x00000000000e7806 */ /* 0x000fe200030e0100 */
[----:B0-----:R-:W-:Y:S06]  /*1db80*/  ENDCOLLECTIVE ;  /* 0x000000000000791b */ /* 0x001fec0003800000 */
.L_x_8888:
[----:B------:R-:W-:Y:S05]  /*1db90*/  BSYNC B0 ;  /* 0x0000000000007941 */ /* 0x000fea0003800000 */
.L_x_8887:
        /* <DEDUP_REMOVED lines=9> */
.L_x_8889:
[----:B------:R-:W-:Y:S01]  /*1dc30*/  IMAD.MOV.U32 R17, RZ, RZ, R14 ;  /* 0x000000ffff117224 */ /* 0x000fe200078e000e */
[----:B------:R-:W-:Y:S06]  /*1dc40*/  BRA `(.L_x_8890) ;  /* 0xffffffdc00fc7947 */ /* 0x000fec000383ffff */
.L_x_8795:
[----:B------:R-:W-:Y:S01]  /*1dc50*/  BSSY B0, `(.L_x_8891) ;  /* 0x0000007000007945 */ /* 0x000fe20003800000 */
[----:B------:R-:W-:Y:S01]  /*1dc60*/  IMAD.MOV.U32 R13, RZ, RZ, R3 ;  /* 0x000000ffff0d7224 */ /* 0x000fe200078e0003 */
[----:B------:R-:W-:Y:S01]  /*1dc70*/  MOV R11, 0x1f ;  /* 0x0000001f000b7802 */ /* 0x000fe20000000f00 */
[----:B------:R-:W-:-:S07]  /*1dc80*/  IMAD.MOV.U32 R15, RZ, RZ, -0x1 ;  /* 0xffffffffff0f7424 */ /* 0x000fce00078e00ff */
[----:B012---:R-:W-:Y:S05]  /*1dc90*/  WARPSYNC.COLLECTIVE R15, `(.L_x_8892) ;  /* 0x000000000f087348 */ /* 0x007fea0003c00000 */
[----:B------:R3:W4:Y:S02]  /*1dca0*/  SHFL.IDX P6, R14, R13, R12, R11 ;  /* 0x0000000c0d0e7389 */ /* 0x00072400000c000b */
[----:B01234-:R-:W-:Y:S01]  /*1dcb0*/  ENDCOLLECTIVE ;  /* 0x000000000000791b */ /* 0x01ffe20003800000 */
.L_x_8892:
[----:B------:R-:W-:Y:S05]  /*1dcc0*/  BSYNC B0 ;  /* 0x0000000000007941 */ /* 0x000fea0003800000 */
.L_x_8891:
[----:B------:R-:W-:Y:S05]  /*1dcd0*/  BRA `(.L_x_8794) ;  /* 0xffffffdc00f47947 */ /* 0x000fea000383ffff */
.L_x_8799:
[----:B0-----:R0:W1:Y:S02]  /*1dce0*/  SYNCS.PHASECHK.TRANS64.TRYWAIT P0, [R9+URZ+0x31c20], R0 ;  /* 0x031c2000090075a7 */ /* 0x001064000800017f */
[----:B-1----:R-:W-:Y:S05]  /*1dcf0*/  @!P0 NANOSLEEP.SYNCS 0x989680 ;  /* 0x009896800000895d */ /* 0x002fea0003900000 */
[----:B------:R-:W1:Y:S02]  /*1dd00*/  @!P0 SYNCS.PHASECHK.TRANS64 P0, [R9+URZ+0x31c20], R0 ;  /* 0x031c2000090085a7 */ /* 0x000e64000800007f */
[----:B-1----:R-:W-:Y:S05]  /*1dd10*/  @!P0 BRA `(.L_x_8799) ;  /* 0xfffffffc00f08947 */ /* 0x002fea000383ffff */
[----:B------:R-:W-:Y:S05]  /*1dd20*/  BRA `(.L_x_8893) ;  /* 0xffffffe000d07947 */ /* 0x000fea000383ffff */
.L_x_8800:
        /* <DEDUP_REMOVED lines=11> */
.L_x_8895:
[----:B------:R-:W-:Y:S05]  /*1dde0*/  BSYNC B0 ;  /* 0x0000000000007941 */ /* 0x000fea0003800000 */
.L_x_8894:
[----:B------:R-:W-:Y:S05]  /*1ddf0*/  BRA `(.L_x_8896) ;  /* 0xffffffe000b87947 */ /* 0x000fea000383ffff */
.L_x_8801:
[----:B------:R-:W-:Y:S01]  /*1de00*/  BSSY B0, `(.L_x_8897) ;  /* 0x0000006000007945 */ /* 0x000fe20003800000 */
[----:B------:R-:W-:-:S07]  /*1de10*/  IMAD.MOV.U32 R15, RZ, RZ, -0x1 ;  /* 0xffffffffff0f7424 */ /* 0x000fce00078e00ff */
[----:B0-----:R-:W-:Y:S05]  /*1de20*/  WARPSYNC.COLLECTIVE R15, `(.L_x_8898) ;  /* 0x000000000f0c7348 */ /* 0x001fea0003c00000 */
[----:B------:R-:W-:Y:S02]  /*1de30*/  ELECT P6, UR62, PT ;  /* 0x00000000003e782f */ /* 0x000fe400038c0000 */
[----:B------:R-:W-:Y:S01]  /*1de40*/  MOV R14, UR62 ;  /* 0x0000003e000e7c02 */ /* 0x000fe20008000f00 */
[----:B0-----:R-:W-:Y:S10]  /*1de50*/  ENDCOLLECTIVE ;  /* 0x000000000000791b */ /* 0x001ff40003800000 */
.L_x_8898:
[----:B------:R-:W-:Y:S05]  /*1de60*/  BSYNC B0 ;  /* 0x0000000000007941 */ /* 0x000fea0003800000 */
.L_x_8897:
[----:B------:R-:W-:Y:S05]  /*1de70*/  BRA `(.L_x_8899) ;  /* 0xffffffe000ac7947 */ /* 0x000fea000383ffff */
.L_x_8803:
[----:B0-----:R0:W1:Y:S02]  /*1de80*/  SYNCS.PHASECHK.TRANS64.TRYWAIT P0, [R7+URZ], R2 ;  /* 0x00000002070075a7 */ /* 0x001064000800017f */
[----:B-1----:R-:W-:Y:S05]  /*1de90*/  @!P0 NANOSLEEP.SYNCS 0x989680 ;  /* 0x009896800000895d */ /* 0x002fea0003900000 */
[----:B------:R-:W1:Y:S02]  /*1dea0*/  @!P0 SYNCS.PHASECHK.TRANS64 P0, [R7+URZ], R2 ;  /* 0x00000002070085a7 */ /* 0x000e64000800007f */
[----:B-1----:R-:W-:Y:S05]  /*1deb0*/  @!P0 BRA `(.L_x_8803) ;  /* 0xfffffffc00f08947 */ /* 0x002fea000383ffff */
[----:B------:R-:W-:Y:S05]  /*1dec0*/  BRA `(.L_x_8900) ;  /* 0xffffffe000e87947 */ /* 0x000fea000383ffff */
.L_x_8804:
[----:B-1----:R1:W2:Y:S02]  /*1ded0*/  SYNCS.PHASECHK.TRANS64.TRYWAIT P0, [R3+URZ], R0 ;  /* 0x00000000030075a7 */ /* 0x0022a4000800017f */
[----:B--2---:R-:W-:Y:S05]  /*1dee0*/  @!P0 NANOSLEEP.SYNCS 0x989680 ;  /* 0x009896800000895d */ /* 0x004fea0003900000 */
[----:B------:R-:W2:Y:S02]  /*1def0*/  @!P0 SYNCS.PHASECHK.TRANS64 P0, [R3+URZ], R0 ;  /* 0x00000000030085a7 */ /* 0x000ea4000800007f */
[----:B--2---:R-:W-:Y:S05]  /*1df00*/  @!P0 BRA `(.L_x_8804) ;  /* 0xfffffffc00f08947 */ /* 0x004fea000383ffff */
[----:B------:R-:W-:Y:S05]  /*1df10*/  BRA `(.L_x_8901) ;  /* 0xffffffe000dc7947 */ /* 0x000fea000383ffff */
.L_x_8806:
[----:B-1----:R1:W2:Y:S02]  /*1df20*/  SYNCS.PHASECHK.TRANS64.TRYWAIT P0, [R5+URZ], R2 ;  /* 0x00000002050075a7 */ /* 0x0022a4000800017f */
[----:B--2---:R-:W-:Y:S05]  /*1df30*/  @!P0 NANOSLEEP.SYNCS 0x989680 ;  /* 0x009896800000895d */ /* 0x004fea0003900000 */
[----:B------:R-:W2:Y:S02]  /*1df40*/  @!P0 SYNCS.PHASECHK.TRANS64 P0, [R5+URZ], R2 ;  /* 0x00000002050085a7 */ /* 0x000ea4000800007f */
[----:B--2---:R-:W-:Y:S05]  /*1df50*/  @!P0 BRA `(.L_x_8806) ;  /* 0xfffffffc00f08947 */ /* 0x004fea000383ffff */
[----:B------:R-:W-:Y:S05]  /*1df60*/  BRA `(.L_x_8902) ;  /* 0xffffffe000e07947 */ /* 0x000fea000383ffff */
.L_x_8903:
        /* <DEDUP_REMOVED lines=9> */
.L_x_12778:


//--------------------- .text._ZN7cutlass13device_kernelIN5flash11enable_sm90INS1_16FlashAttnFwdSm90INS1_25CollectiveMainloopFwdSm90ILi2EN4cute5tupleIJNS5_1CILi1EEES8_S8_EEENS6_IJNS7_ILi192EEENS7_ILi128EEENS7_ILi96EEEEEELi96ENS_6half_tEfNS_4arch4Sm90ELb0ELb1ELb1ELb0ELb0ELb0ELb0ELb0ELb1ELb0ELb0ELb0EEENS1_21CollectiveEpilogueFwdINS6_IJSA_SC_SB_EEES9_SE_SG_Li384ELb0ELb0ELb0ELb0EEENS1_30DynamicPersistentTileSchedulerILi384ELi32ELb0ELb0ELb1EEEEEEEEEvNT_6ParamsE --------------------------
	.section	.text._ZN7cutlass13device_kernelIN5flash11enable_sm90INS1_16FlashAttnFwdSm90INS1_25CollectiveMainloopFwdSm90ILi2EN4cute5tupleIJNS5_1CILi1EEES8_S8_EEENS6_IJNS7_ILi192EEENS7_ILi128EEENS7_ILi96EEEEEELi96ENS_6half_tEfNS_4arch4Sm90ELb0ELb1ELb1ELb0ELb0ELb0ELb0ELb0ELb1ELb0ELb0ELb0EEENS1_21CollectiveEpilogueFwdINS6_IJSA_SC_SB_EEES9_SE_SG_Li384ELb0ELb0ELb0ELb0EEENS1_30DynamicPersistentTileSchedulerILi384ELi32ELb0ELb0ELb1EEEEEEEEEvNT_6ParamsE,"ax",@progbits
	.align	128
.text._ZN7cutlass13device_kernelIN5flash11enable_sm90INS1_16FlashAttnFwdSm90INS1_25CollectiveMainloopFwdSm90ILi2EN4cute5tupleIJNS5_1CILi1EEES8_S8_EEENS6_IJNS7_ILi192EEENS7_ILi128EEENS7_ILi96EEEEEELi96ENS_6half_tEfNS_4arch4Sm90ELb0ELb1ELb1ELb0ELb0ELb0ELb0ELb0ELb1ELb0ELb0ELb0EEENS1_21CollectiveEpilogueFwdINS6_IJSA_SC_SB_EEES9_SE_SG_Li384ELb0ELb0ELb0ELb0EEENS1_30DynamicPersistentTileSchedulerILi384ELi32ELb0ELb0ELb1EEEEEEEEEvNT_6ParamsE:
        .type           _ZN7cutlass13device_kernelIN5flash11enable_sm90INS1_16FlashAttnFwdSm90INS1_25CollectiveMainloopFwdSm90ILi2EN4cute5tupleIJNS5_1CILi1EEES8_S8_EEENS6_IJNS7_ILi192EEENS7_ILi128EEENS7_ILi96EEEEEELi96ENS_6half_tEfNS_4arch4Sm90ELb0ELb1ELb1ELb0ELb0ELb0ELb0ELb0ELb1ELb0ELb0ELb0EEENS1_21CollectiveEpilogueFwdINS6_IJSA_SC_SB_EEES9_SE_SG_Li384ELb0ELb0ELb0ELb0EEENS1_30DynamicPersistentTileSchedulerILi384ELi32ELb0ELb0ELb1EEEEEEEEEvNT_6ParamsE,@function
        .size           _ZN7cutlass13device_kernelIN5flash11enable_sm90INS1_16FlashAttnFwdSm90INS1_25CollectiveMainloopFwdSm90ILi2EN4cute5tupleIJNS5_1CILi1EEES8_S8_EEENS6_IJNS7_ILi192EEENS7_ILi128EEENS7_ILi96EEEEEELi96ENS_6half_tEfNS_4arch4Sm90ELb0ELb1ELb1ELb0ELb0ELb0ELb0ELb0ELb1ELb0ELb0ELb0EEENS1_21CollectiveEpilogueFwdINS6_IJSA_SC_SB_EEES9_SE_SG_Li384ELb0ELb0ELb0ELb0EEENS1_30DynamicPersistentTileSchedulerILi384ELi32ELb0ELb0ELb1EEEEEEEEEvNT_6ParamsE,(.L_x_12779 - _ZN7cutlass13device_kernelIN5flash11enable_sm90INS1_16FlashAttnFwdSm90INS1_25CollectiveMainloopFwdSm90ILi2EN4cute5tupleIJNS5_1CILi1EEES8_S8_EEENS6_IJNS7_ILi192EEENS7_ILi128EEENS7_ILi96EEEEEELi96ENS_6half_tEfNS_4arch4Sm90ELb0ELb1ELb1ELb0ELb0ELb0ELb0ELb0ELb1ELb0ELb0ELb0EEENS1_21CollectiveEpilogueFwdINS6_IJSA_SC_SB_EEES9_SE_SG_Li384ELb0ELb0ELb0ELb0EEENS1_30DynamicPersistentTileSchedulerILi384ELi32ELb0ELb0ELb1EEEEEEEEEvNT_6ParamsE)
        .other          _ZN7cutlass13device_kernelIN5flash11enable_sm90INS1_16FlashAttnFwdSm90INS1_25CollectiveMainloopFwdSm90ILi2EN4cute5tupleIJNS5_1CILi1EEES8_S8_EEENS6_IJNS7_ILi192EEENS7_ILi128EEENS7_ILi96EEEEEELi96ENS_6half_tEfNS_4arch4Sm90ELb0ELb1ELb1ELb0ELb0ELb0ELb0ELb0ELb1ELb0ELb0ELb0EEENS1_21CollectiveEpilogueFwdINS6_IJSA_SC_SB_EEES9_SE_SG_Li384ELb0ELb0ELb0ELb0EEENS1_30DynamicPersistentTileSchedulerILi384ELi32ELb0ELb0ELb1EEEEEEEEEvNT_6ParamsE,@"STO_CUDA_ENTRY STV_DEFAULT"
_ZN7cutlass13device_kernelIN5flash11enable_sm90INS1_16FlashAttnFwdSm90INS1_25CollectiveMainloopFwdSm90ILi2EN4cute5tupleIJNS5_1CILi1EEES8_S8_EEENS6_IJNS7_ILi192EEENS7_ILi128EEENS7_ILi96EEEEEELi96ENS_6half_tEfNS_4arch4Sm90ELb0ELb1ELb1ELb0ELb0ELb0ELb0ELb0ELb1ELb0ELb0ELb0EEENS1_21CollectiveEpilogueFwdINS6_IJSA_SC_SB_EEES9_SE_SG_Li384ELb0ELb0ELb0ELb0EEENS1_30DynamicPersistentTileSchedulerILi384ELi32ELb0ELb0ELb1EEEEEEEEEvNT_6ParamsE:
        /* <DEDUP_REMOVED lines=23> */
.L_x_8905:
[----:B------:R-:W-:Y:S05]  /*0170*/  BSYNC B0 ;  /* 0x0000000000007941 */ /* 0x000fea0003800000 */
.L_x_8904:
        /* <DEDUP_REMOVED lines=37> */
.L_x_8906:
        /* <DEDUP_REMOVED lines=22> */
.L_x_8907:
        /* <DEDUP_REMOVED lines=18> */
.L_x_8908:
        /* <DEDUP_REMOVED lines=22> */
.L_x_8909:
        /* <DEDUP_REMOVED lines=22> */
.L_x_8910:
[----:B------:R-:W-:Y:S01]  /*0910*/  PLOP3.LUT P0, PT, PT, PT, UP0, 0x80, 0x0 ;  /* 0x000000000000781c */ /* 0x000fe20003f0f008 */
[----:B------:R-:W-:Y:S01]  /*0920*/  UMOV UR46, 0x1 ;  /* 0x00000001002e7882 */ /* 0x000fe20000000000 */
[----:B------:R-:W-:Y:S01]  /*0930*/  NOP ;  /* 0x0000000000007918 */ /* 0x000fe20000000000 */
[----:B------:R-:W-:Y:S01]  /*0940*/  USEL UR46, UR46, 0x2, !UP0 ;  /* 0x000000022e2e7887 */ /* 0x000fe2000c000000 */
[----:B------:R-:W-:Y:S01]  /*0950*/  LOP3.LUT R17, R2, 0x7f, RZ, 0xc0, !PT ;  /* 0x0000007f02117812 */ /* 0x000fe200078ec0ff */
[----:B------:R-:W-:Y:S01]  /*0960*/  ULDC.64 UR50, c[0x0][0x208] ;  /* 0x0000820000327ab9 */ /* 0x000fe20000000a00 */
[----:B-123--:R-:W-:Y:S07]  /*0970*/  BAR.SYNC.DEFER_BLOCKING 0x0 ;  /* 0x0000000000007b1d */ /* 0x00efee0000010000 */
[----:B------:R-:W-:Y:S05]  /*0980*/  @!P0 BRA `(.L_x_8911) ;  /* 0x0000010000488947 */ /* 0x000fea0003800000 */
.L_x_8912:
[----:B------:R-:W-:-:S08]  /*0990*/  NOP ;  /* 0x0000000000007918 */ /* 0x000fd00000000000 */
[----:B------:R-:W1:Y:S02]  /*09a0*/  USETMAXREG.TRY_ALLOC.CTAPOOL UP0, 0xa0 ;  /* 0x000000a0000079c8 */ /* 0x000e640008000600 */
[----:B-1----:R-:W-:-:S13]  /*09b0*/  PLOP3.LUT P0, PT, PT, PT, UP0, 0x80, 0x0 ;  /* 0x000000000000781c */ /* 0x002fda0003f0f008 */
[----:B------:R-:W-:Y:S05]  /*09c0*/  @!P0 BRA `(.L_x_8912) ;  /* 0xfffffffc00f08947 */ /* 0x000fea000383ffff */
[----:B------:R-:W-:Y:S01]  /*09d0*/  LOP3.LUT R0, R2, 0xffffff80, RZ, 0xc0, !PT ;  /* 0xffffff8002007812 */ /* 0x000fe200078ec0ff */
[----:B------:R-:W1:Y:S08]  /*09e0*/  S2UR UR7, SR_CTAID.X ;  /* 0x00000000000779c3 */ /* 0x000e700000002500 */
[----:B------:R-:W-:Y:S08]  /*09f0*/  BAR.ARV 0x4, 0x1a0 ;  /* 0x0106800000007b1d */ /* 0x000ff00000002000 */
[----:B------:R-:W-:Y:S06]  /*0a00*/  BAR.ARV 0x8, 0x1a0 ;  /* 0x0206800000007b1d */ /* 0x000fec0000002000 */
[----:B------:R-:W-:-:S02]  /*0a10*/  ISETP.NE.AND P0, PT, R0, 0x80, PT ;  /* 0x000000800000780c */ /* 0x000fc40003f05270 */
[----:B------:R-:W1:Y:S11]  /*0a20*/  LDC R0, c[0x0][0xda8] ;  /* 0x00036a00ff007b82 */ /* 0x000e760000000800 */
[----:B------:R-:W-:Y:S06]  /*0a30*/  @!P0 BAR.ARV 0x9, 0x100 ;  /* 0x0244000000008b1d */ /* 0x000fec0000002000 */
[----:B-1----:R-:W-:-:S13]  /*0a40*/  ISETP.LE.AND P0, PT, R0, UR7, PT ;  /* 0x0000000700007c0c */ /* 0x002fda000bf03270 */
[----:B------:R-:W-:Y:S05]  /*0a50*/  @P0 EXIT ;  /* 0x000000000000094d */ /* 0x000fea0003800000 */
[----:B------:R-:W-:Y:S01]  /*0a60*/  VIADD R0, R2, 0xffffff80 ;  /* 0xffffff8002007836 */ /* 0x000fe20000000000 */
[----:B------:R-:W1:Y:S01]  /*0a70*/  S2UR UR4, SR_CgaCtaId ;  /* 0x00000000000479c3 */ /* 0x000e620000008800 */
[----:B------:R-:W-:Y:S01]  /*0a80*/  UMOV UR39, 0x400 ;  /* 0x0000040000277882 */ /* 0x000fe20000000000 */
[----:B------:R-:W-:Y:S01]  /*0a90*/  IMAD.MOV.U32 R18, RZ, RZ, 0x40 ;  /* 0x00000040ff127424 */ /* 0x000fe200078e00ff */
[----:B------:R-:W-:Y:S01]  /*0aa0*/  ULOP3.LUT UR38, UR46, 0x1, URZ, 0xfc, !UPT ;  /* 0x000000012e267892 */ /* 0x000fe2000f8efc3f */
[----:B------:R-:W-:Y:S01]  /*0ab0*/  SHF.R.S32.HI R3, RZ, 0x1f, R0 ;  /* 0x0000001fff037819 */ /* 0x000fe20000011400 */
[----:B------:R-:W-:Y:S01]  /*0ac0*/  UMOV UR37, URZ ;  /* 0x0000003f00257c82 */ /* 0x000fe20008000000 */
[----:B------:R-:W-:Y:S01]  /*0ad0*/  UMOV UR49, URZ ;  /* 0x0000003f00317c82 */ /* 0x000fe20008000000 */
[----:B------:R-:W-:Y:S01]  /*0ae0*/  UMOV UR36, URZ ;  /* 0x0000003f00247c82 */ /* 0x000fe20008000000 */
[CC--:B------:R-:W-:Y:S01]  /*0af0*/  LEA.HI R6, R3.reuse, R0.reuse, RZ, 0x4 ;  /* 0x0000000003067211 */ /* 0x0c0fe200078f20ff */
[----:B------:R-:W2:Y:S01]  /*0b00*/  S2UR UR6, SR_SWINHI ;  /* 0x00000000000679c3 */ /* 0x000ea20000002f00 */
[----:B------:R-:W-:-:S02]  /*0b10*/  LEA.HI R4, R3, R0, RZ, 0x7 ;  /* 0x0000000003047211 */ /* 0x000fc400078f38ff */
[----:B------:R-:W-:Y:S02]  /*0b20*/  LOP3.LUT R5, R6, 0xfffffff0, RZ, 0xc0, !PT ;  /* 0xfffffff006057812 */ /* 0x000fe400078ec0ff */
[----:B------:R-:W-:Y:S02]  /*0b30*/  LOP3.LUT R11, R4, 0xffffff80, RZ, 0xc0, !PT ;  /* 0xffffff80040b7812 */ /* 0x000fe400078ec0ff */
[----:B------:R-:W-:Y:S01]  /*0b40*/  SHF.R.S32.HI R9, RZ, 0x4, R6 ;  /* 0x00000004ff097819 */ /* 0x000fe20000011406 */
[C---:B------:R-:W-:Y:S01]  /*0b50*/  IMAD.IADD R7, R0.reuse, 0x1, -R5 ;  /* 0x0000000100077824 */ /* 0x040fe200078e0a05 */
[----:B------:R-:W-:Y:S01]  /*0b60*/  SHF.R.S32.HI R5, RZ, 0x7, R4 ;  /* 0x00000007ff057819 */ /* 0x000fe20000011404 */
[----:B------:R-:W-:Y:S01]  /*0b70*/  IMAD.IADD R11, R0, 0x1, -R11 ;  /* 0x00000001000b7824 */ /* 0x000fe200078e0a0b */
[----:B------:R-:W-:Y:S02]  /*0b80*/  LEA.HI R3, R3, R0, RZ, 0x5 ;  /* 0x0000000003037211 */ /* 0x000fe400078f28ff */
[----:B------:R-:W-:Y:S01]  /*0b90*/  SHF.R.S32.HI R4, RZ, 0x1f, R7 ;  /* 0x0000001fff047819 */ /* 0x000fe20000011407 */
[----:B------:R-:W-:Y:S01]  /*0ba0*/  IMAD.HI R8, R5, 0x55555556, RZ ;  /* 0x5555555605087827 */ /* 0x000fe200078e02ff */
[----:B------:R-:W-:Y:S01]  /*0bb0*/  LEA.HI R6, R6, R9, RZ, 0x1 ;  /* 0x0000000906067211 */ /* 0x000fe200078f08ff */
[----:B-1----:R-:W-:Y:S01]  /*0bc0*/  ULEA UR39, UR4, UR39, 0x18 ;  /* 0x0000002704277291 */ /* 0x002fe2000f8ec03f */
[----:B------:R-:W-:-:S02]  /*0bd0*/  LEA.HI R4, R4, R7, RZ, 0x3 ;  /* 0x0000000704047211 */ /* 0x000fc400078f18ff */
[----:B------:R-:W-:Y:S02]  /*0be0*/  LEA.HI R8, R8, R8, RZ, 0x1 ;  /* 0x0000000808087211 */ /* 0x000fe400078f08ff */
[C---:B------:R-:W-:Y:S01]  /*0bf0*/  LOP3.LUT R0, R4.reuse, 0xfffffff8, RZ, 0xc0, !PT ;  /* 0xfffffff804007812 */ /* 0x040fe200078ec0ff */
[----:B------:R-:W-:Y:S01]  /*0c00*/  IMAD.SHL.U32 R4, R4, 0x40, RZ ;  /* 0x0000004004047824 */ /* 0x000fe200078e00ff */
[----:B------:R-:W-:Y:S01]  /*0c10*/  LOP3.LUT R6, R6, 0x1ffffffe, RZ, 0xc0, !PT ;  /* 0x1ffffffe06067812 */ /* 0x000fe200078ec0ff */
[----:B------:R-:W-:Y:S01]  /*0c20*/  IMAD R137, R8, -0x3, R5 ;  /* 0xfffffffd08897824 */ /* 0x000fe200078e0205 */
[----:B------:R-:W-:Y:S01]  /*0c30*/  SHF.R.S32.HI R8, RZ, 0x5, R3 ;  /* 0x00000005ff087819 */ /* 0x000fe20000011403 */
[----:B------:R-:W-:Y:S01]  /*0c40*/  IMAD.IADD R0, R7, 0x1, -R0 ;  /* 0x0000000107007824 */ /* 0x000fe200078e0a00 */
[----:B------:R-:W-:Y:S01]  /*0c50*/  SHF.R.S32.HI R10, RZ, 0x1f, R11 ;  /* 0x0000001fff0a7819 */ /* 0x000fe2000001140b */
[----:B------:R-:W-:Y:S01]  /*0c60*/  IMAD.IADD R6, R9, 0x1, -R6 ;  /* 0x0000000109067824 */ /* 0x000fe200078e0a06 */
[----:B------:R-:W-:Y:S01]  /*0c70*/  LOP3.LUT R5, R4, 0x7ffffe00, RZ, 0xc0, !PT ;  /* 0x7ffffe0004057812 */ /* 0x000fe200078ec0ff */
[C---:B------:R-:W-:Y:S01]  /*0c80*/  IMAD.SHL.U32 R3, R0.reuse, 0x40, RZ ;  /* 0x0000004000037824 */ /* 0x040fe200078e00ff */
[----:B------:R-:W-:Y:S01]  /*0c90*/  R2P PR, R0, 0x6 ;  /* 0x0000000600007804 */ /* 0x000fe20000000000 */
[----:B------:R-:W-:Y:S01]  /*0ca0*/  IMAD.SHL.U32 R6, R6, 0x8, RZ ;  /* 0x0000000806067824 */ /* 0x000fe200078e00ff */
[----:B------:R-:W-:Y:S01]  /*0cb0*/  UMOV UR4, UR39 ;  /* 0x0000002700047c82 */ /* 0x000fe20008000000 */
[----:B--2---:R-:W-:Y:S01]  /*0cc0*/  UMOV UR5, UR6 ;  /* 0x0000000600057c82 */ /* 0x004fe20008000000 */
[C---:B------:R-:W-:Y:S01]  /*0cd0*/  IMAD R13, R8.reuse, 0x10, R7 ;  /* 0x00000010080d7824 */ /* 0x040fe200078e0207 */
[----:B------:R-:W-:Y:S01]  /*0ce0*/  LOP3.LUT R3, R3, 0x1c0, RZ, 0xc0, !PT ;  /* 0x000001c003037812 */ /* 0x000fe200078ec0ff */
[----:B------:R-:W-:Y:S01]  /*0cf0*/  IMAD R5, R8, 0x400, R5 ;  /* 0x0000040008057824 */ /* 0x000fe200078e0205 */
[----:B------:R-:W-:Y:S01]  /*0d00*/  LEA.HI R7, R10, R11, RZ, 0x2 ;  /* 0x0000000b0a077211 */ /* 0x000fe200078f10ff */
[----:B------:R-:W-:Y:S01]  /*0d10*/  IMAD.U32 R140, RZ, RZ, UR4 ;  /* 0x00000004ff8c7e24 */ /* 0x000fe2000f8e00ff */
[----:B------:R-:W-:Y:S01]  /*0d20*/  LOP3.LUT R4, R3, 0x8, R6, 0xf8, !PT ;  /* 0x0000000803047812 */ /* 0x000fe200078ef806 */
[----:B------:R-:W-:Y:S01]  /*0d30*/  IMAD.U32 R141, RZ, RZ, UR5 ;  /* 0x00000005ff8d7e24 */ /* 0x000fe2000f8e00ff */
[----:B------:R-:W-:Y:S01]  /*0d40*/  SHF.R.U32.HI R3, RZ, 0x3, R3 ;  /* 0x00000003ff037819 */ /* 0x000fe20000011603 */
[----:B------:R-:W-:Y:S01]  /*0d50*/  UMOV UR4, UR7 ;  /* 0x0000000700047c82 */ /* 0x000fe20008000000 */
[----:B------:R-:W-:-:S02]  /*0d60*/  SHF.R.S32.HI R9, RZ, 0x2, R7 ;  /* 0x00000002ff097819 */ /* 0x000fc40000011407 */
[----:B------:R-:W-:Y:S01]  /*0d70*/  LOP3.LUT R4, R4, R3, RZ, 0x3c, !PT ;  /* 0x0000000304047212 */ /* 0x000fe200078e3cff */
[----:B------:R-:W-:Y:S01]  /*0d80*/  IMAD.U32 R3, R13, 0x20, R6 ;  /* 0x000000200d037824 */ /* 0x000fe200078e0006 */
[----:B------:R-:W-:Y:S02]  /*0d90*/  SHF.R.S32.HI R12, RZ, 0x1f, R7 ;  /* 0x0000001fff0c7819 */ /* 0x000fe40000011407 */
[----:B------:R-:W-:Y:S01]  /*0da0*/  LEA.HI R10, R10, R11, RZ, 0x5 ;  /* 0x0000000b0a0a7211 */ /* 0x000fe200078f28ff */
[----:B------:R-:W-:Y:S01]  /*0db0*/  IMAD.IADD R4, R5, 0x1, R4 ;  /* 0x0000000105047824 */ /* 0x000fe200078e0204 */
[----:B------:R-:W-:Y:S01]  /*0dc0*/  LEA.HI R12, R12, R9, RZ, 0x3 ;  /* 0x000000090c0c7211 */ /* 0x000fe200078f18ff */
[----:B------:R-:W-:Y:S01]  /*0dd0*/  IMAD.WIDE R140, R3, 0x2, R140 ;  /* 0x00000002038c7825 */ /* 0x000fe200078e028c */
[----:B------:R-:W-:Y:S02]  /*0de0*/  SHF.R.S32.HI R10, RZ, 0x5, R10 ;  /* 0x00000005ff0a7819 */ /* 0x000fe4000001140a */
[----:B------:R-:W-:-:S02]  /*0df0*/  LOP3.LUT R12, R12, 0xfffffff8, RZ, 0xc0, !PT ;  /* 0xfffffff80c0c7812 */ /* 0x000fc400078ec0ff */
[----:B------:R-:W-:Y:S02]  /*0e00*/  LEA R136, R4, UR39, 0x1 ;  /* 0x0000002704887c11 */ /* 0x000fe4000f8e08ff */
[----:B------:R-:W-:Y:S01]  /*0e10*/  SEL R18, R18, 0xffffffc0, !P2 ;  /* 0xffffffc012127807 */ /* 0x000fe20005000000 */
[----:B------:R-:W-:Y:S01]  /*0e20*/  IMAD.IADD R9, R9, 0x1, -R12 ;  /* 0x0000000109097824 */ /* 0x000fe200078e0a0c */
[----:B------:R-:W-:Y:S01]  /*0e30*/  LOP3.LUT R0, R7, 0x7ffffffc, RZ, 0xc0, !PT ;  /* 0x7ffffffc07007812 */ /* 0x000fe200078ec0ff */
[C---:B------:R-:W-:Y:S02]  /*0e40*/  VIADD R22, R136.reuse, 0x21800 ;  /* 0x0002180088167836 */ /* 0x040fe40000000000 */
[----:B------:R-:W-:Y:S02]  /*0e50*/  VIADD R23, R136, 0x21820 ;  /* 0x0002182088177836 */ /* 0x000fe40000000000 */
[----:B------:R-:W-:Y:S02]  /*0e60*/  IMAD R10, R10, 0x10, R9 ;  /* 0x000000100a0a7824 */ /* 0x000fe400078e0209 */
[----:B------:R-:W-:-:S02]  /*0e70*/  @P1 VIADD R23, R22, 0xffffffe0 ;  /* 0xffffffe016171836 */ /* 0x000fc40000000000 */
[----:B------:R-:W-:Y:S02]  /*0e80*/  IMAD.IADD R22, R22, 0x1, R18 ;  /* 0x0000000116167824 */ /* 0x000fe400078e0212 */
[----:B------:R-:W-:Y:S02]  /*0e90*/  IMAD.IADD R19, R11, 0x1, -R0 ;  /* 0x000000010b137824 */ /* 0x000fe400078e0a00 */
[----:B------:R-:W-:Y:S02]  /*0ea0*/  IMAD R137, R137, 0x40, R10 ;  /* 0x0000004089897824 */ /* 0x000fe400078e020a */
[----:B------:R-:W-:Y:S02]  /*0eb0*/  IMAD.IADD R18, R18, 0x1, R23 ;  /* 0x0000000112127824 */ /* 0x000fe400078e0217 */
[----:B------:R-:W-:-:S07]  /*0ec0*/  VIADD R17, R23, 0x6000 ;  /* 0x0000600017117836 */ /* 0x000fce0000000000 */
.L_x_9001:
        /* <DEDUP_REMOVED lines=11> */
[----:B--2---:R-:W-:Y:S05]  /*0f80*/  @!P0 BRA `(.L_x_8913) ;  /* 0x0000000000208947 */ /* 0x004fea0003800000 */
        /* <DEDUP_REMOVED lines=8> */
.L_x_8913:
[----:B------:R-:W-:Y:S01]  /*1010*/  ULDC UR6, c[0x0][0xdc4] ;  /* 0x0003710000067ab9 */ /* 0x000fe20000000800 */
[----:B------:R-:W-:Y:S01]  /*1020*/  UMOV UR48, UR7 ;  /* 0x0000000700307c82 */ /* 0x000fe20008000000 */
[----:B------:R-:W-:-:S11]  /*1030*/  UISETP.NE.AND UP0, UPT, UR6, 0x1, UPT ;  /* 0x000000010600788c */ /* 0x000fd6000bf05270 */
[----:B------:R-:W-:Y:S02]  /*1040*/  @UP0 ULDC.64 UR10, c[0x0][0xdc8] ;  /* 0x00037200000a0ab9 */ /* 0x000fe40000000a00 */
[----:B------:R-:W-:-:S04]  /*1050*/  UIMAD.WIDE.U32 UR4, UR7, UR10, URZ ;  /* 0x0000000a070472a5 */ /* 0x000fc8000f8e003f */
[----:B------:R-:W-:-:S04]  /*1060*/  @UP0 USHF.R.U32.HI UR48, URZ, UR11, UR5 ;  /* 0x0000000b3f300299 */ /* 0x000fc80008011605 */
[----:B------:R-:W-:-:S12]  /*1070*/  UIMAD UR4, UR48, UR6, URZ ;  /* 0x00000006300472a4 */ /* 0x000fd8000f8e023f */
.L_x_8914:
        /* <DEDUP_REMOVED lines=12> */
[----:B------:R-:W-:Y:S01]  /*1140*/  UIMAD UR42, UR42, 0xc0, URZ ;  /* 0x000000c02a2a78a4 */ /* 0x000fe2000f8e023f */
        /* <DEDUP_REMOVED lines=28> */
.L_x_8916:
[----:B------:R-:W-:-:S11]  /*1310*/  UISETP.NE.AND UP0, UPT, UR5, 0x1, UPT ;  /* 0x000000010500788c */ /* 0x000fd6000bf05270 */
[----:B------:R-:W-:Y:S02]  /*1320*/  @UP0 ULDC.64 UR12, c[0x0][0x9e8] ;  /* 0x00027a00000c0ab9 */ /* 0x000fe40000000a00 */
[----:B------:R-:W-:-:S04]  /*1330*/  UIMAD.WIDE.U32 UR6, UR4, UR12, URZ ;  /* 0x0000000c040672a5 */ /* 0x000fc8000f8e003f */
[----:B------:R-:W-:-:S12]  /*1340*/  @UP0 USHF.R.U32.HI UR4, URZ, UR13, UR7 ;  /* 0x0000000d3f040299 */ /* 0x000fd80008011607 */
.L_x_8917:
[----:B------:R-:W-:-:S06]  /*1350*/  UIMAD UR4, UR4, UR5, UR5 ;  /* 0x00000005040472a4 */ /* 0x000fcc000f8e0205 */
[----:B------:R-:W-:-:S07]  /*1360*/  VIMNMX R0, R0, UR4, PT ;  /* 0x0000000400007c48 */ /* 0x000fce000bfe0100 */
.L_x_8915:
        /* <DEDUP_REMOVED lines=25> */
.L_x_8919:
[----:B------:R-:W-:-:S11]  /*1500*/  UISETP.NE.AND UP0, UPT, UR5, 0x1, UPT ;  /* 0x000000010500788c */ /* 0x000fd6000bf05270 */
[----:B------:R-:W-:Y:S02]  /*1510*/  @UP0 ULDC.64 UR10, c[0x0][0x9e8] ;  /* 0x00027a00000a0ab9 */ /* 0x000fe40000000a00 */
[----:B------:R-:W-:-:S04]  /*1520*/  UIMAD.WIDE.U32 UR6, UR4, UR10, URZ ;  /* 0x0000000a040672a5 */ /* 0x000fc8000f8e003f */
[----:B------:R-:W-:-:S12]  /*1530*/  @UP0 USHF.R.U32.HI UR4, URZ, UR11, UR7 ;  /* 0x0000000b3f040299 */ /* 0x000fd80008011607 */
.L_x_8920:
[----:B------:R-:W-:-:S04]  /*1540*/  UIMAD UR4, UR4, UR5, URZ ;  /* 0x00000005040472a4 */ /* 0x000fc8000f8e023f */
[----:B------:R-:W-:-:S04]  /*1550*/  UISETP.LT.AND UP0, UPT, UR8, UR4, UPT ;  /* 0x000000040800728c */ /* 0x000fc8000bf01270 */
[----:B------:R-:W-:-:S12]  /*1560*/  USEL UR8, UR8, UR4, !UP0 ;  /* 0x0000000408087287 */ /* 0x000fd8000c000000 */
.L_x_8918:
        /* <DEDUP_REMOVED lines=9> */
[----:B------:R-:W-:Y:S01]  /*1600*/  CS2R R128, SRZ ;  /* 0x0000000000807805 */ /* 0x000fe2000001ff00 */
[----:B------:R-:W-:Y:S01]  /*1610*/  IMAD.MOV.U32 R123, RZ, RZ, RZ ;  /* 0x000000ffff7b7224 */ /* 0x000fe200078e00ff */
[----:B------:R-:W-:Y:S01]  /*1620*/  CS2R R124, SRZ ;  /* 0x00000000007c7805 */ /* 0x000fe2000001ff00 */
[----:B------:R-:W-:Y:S01]  /*1630*/  UISETP.LT.AND UP0, UPT, URZ, UR4, UPT ;  /* 0x000000043f00728c */ /* 0x000fe2000bf01270 */
[----:B------:R-:W-:Y:S01]  /*1640*/  IMAD.MOV.U32 R126, RZ, RZ, RZ ;  /* 0x000000ffff7e7224 */ /* 0x000fe200078e00ff */
[----:B------:R-:W-:-:S02]  /*1650*/  CS2R R26, SRZ ;  /* 0x00000000001a7805 */ /* 0x000fc4000001ff00 */
[----:B------:R-:W-:Y:S01]  /*1660*/  CS2R R120, SRZ ;  /* 0x0000000000787805 */ /* 0x000fe2000001ff00 */
[----:B------:R-:W-:Y:S01]  /*1670*/  USEL UR40, URZ, UR4, !UP0 ;  /* 0x000000043f287287 */ /* 0x000fe2000c000000 */
[----:B------:R-:W-:Y:S01]  /*1680*/  CS2R R14, SRZ ;  /* 0x00000000000e7805 */ /* 0x000fe2000001ff00 */
[----:B------:R-:W-:Y:S01]  /*1690*/  IMAD.MOV.U32 R118, RZ, RZ, RZ ;  /* 0x000000ffff767224 */ /* 0x000fe200078e00ff */
[----:B------:R-:W-:Y:S01]  /*16a0*/  CS2R R114, SRZ ;  /* 0x0000000000727805 */ /* 0x000fe2000001ff00 */
[----:B------:R-:W-:Y:S01]  /*16b0*/  IMAD.MOV.U32 R117, RZ, RZ, RZ ;  /* 0x000000ffff757224 */ /* 0x000fe200078e00ff */
        /* <DEDUP_REMOVED lines=17> */
[----:B------:R-:W-:-:S05]  /*17d0*/  VIADD R0, R2, 0xffffff80 ;  /* 0xffffff8002007836 */ /* 0x000fca0000000000 */
[----:B------:R-:W-:-:S04]  /*17e0*/  SHF.R.S32.HI R3, RZ, 0x1f, R0 ;  /* 0x0000001fff037819 */ /* 0x000fc80000011400 */
[----:B------:R-:W-:-:S04]  /*17f0*/  LEA.HI R3, R3, R0, RZ, 0x7 ;  /* 0x0000000003037211 */ /* 0x000fc800078f38ff */
[----:B------:R-:W-:-:S06]  /*1800*/  SHF.R.S32.HI R3, RZ, 0x7, R3 ;  /* 0x00000007ff037819 */ /* 0x000fcc0000011403 */
[----:B------:R-:W1:Y:S02]  /*1810*/  SHFL.IDX PT, R3, R3, RZ, 0x1f ;  /* 0x00001fff03037589 */ /* 0x000e6400000e0000 */
[----:B-1----:R-:W-:-:S13]  /*1820*/  R2UR UR45, R3 ;  /* 0x00000000032d72ca */ /* 0x002fda00000e0000 */
[----:B------:R-:W-:-:S04]  /*1830*/  UIMAD.WIDE UR4, UR45, 0x55555556, URZ ;  /* 0x555555562d0478a5 */ /* 0x000fc8000f8e023f */
[----:B------:R-:W-:Y:S02]  /*1840*/  ULEA.HI UR52, UR5, UR5, URZ, 0x1 ;  /* 0x0000000505347291 */ /* 0x000fe4000f8f083f */
[----:B------:R-:W-:Y:S02]  /*1850*/  UIADD3 UR5, UR39, 0x21800, URZ ;  /* 0x0002180027057890 */ /* 0x000fe4000fffe03f */
[----:B------:R-:W-:Y:S02]  /*1860*/  UIMAD UR52, UR52, -0x3, UR45 ;  /* 0xfffffffd343478a4 */ /* 0x000fe4000f8e022d */
[----:B------:R-:W-:Y:S02]  /*1870*/  ULOP3.LUT UP0, URZ, UR5, 0x3ff, URZ, 0xc0, !UPT ;  /* 0x000003ff053f7892 */ /* 0x000fe4000f80c03f */
[----:B------:R-:W-:Y:S02]  /*1880*/  ULEA UR4, UR52, UR39, 0xc ;  /* 0x0000002734047291 */ /* 0x000fe4000f8e603f */
[----:B------:R-:W-:-:S02]  /*1890*/  ULEA UR5, UR52, UR5, 0xd ;  /* 0x0000000534057291 */ /* 0x000fc4000f8e683f */
[----:B------:R-:W-:Y:S01]  /*18a0*/  PLOP3.LUT P0, PT, PT, PT, UP0, 0x80, 0x0 ;  /* 0x000000000000781c */ /* 0x000fe20003f0f008 */
[----:B------:R-:W-:Y:S02]  /*18b0*/  UIADD3 UR4, UR4, 0xc400, URZ ;  /* 0x0000c40004047890 */ /* 0x000fe4000fffe03f */
[----:B------:R-:W-:Y:S02]  /*18c0*/  USHF.R.U32.HI UR5, URZ, 0x4, UR5 ;  /* 0x000000043f057899 */ /* 0x000fe40008011605 */
[----:B------:R-:W-:Y:S02]  /*18d0*/  USHF.R.U32.HI UR4, URZ, 0x4, UR4 ;  /* 0x000000043f047899 */ /* 0x000fe40008011604 */
[----:B------:R-:W-:Y:S02]  /*18e0*/  ULOP3.LUT UR41, UR5, 0x3fff, URZ, 0xc0, !UPT ;  /* 0x00003fff05297892 */ /* 0x000fe4000f8ec03f */
[----:B------:R-:W-:-:S04]  /*18f0*/  ULOP3.LUT UR54, UR4, 0x3fff, URZ, 0xc0, !UPT ;  /* 0x00003fff04367892 */ /* 0x000fc8000f8ec03f */
[----:B------:R-:W-:Y:S08]  /*1900*/  @!P0 BRA `(.L_x_8922) ;  /* 0x0000000000408947 */ /* 0x000ff00003800000 */
        /* <DEDUP_REMOVED lines=16> */
.L_x_8922:
        /* <DEDUP_REMOVED lines=9> */
.L_x_9066:
[----:B------:R-:W-:Y:S05]  /*1aa0*/  @!P0 BRA `(.L_x_8924) ;  /* 0x0000000000048947 */ /* 0x000fea0003800000 */
[----:B------:R-:W-:Y:S01]  /*1ab0*/  BPT.TRAP 0x1 ;  /* 0x000000040000795c */ /* 0x000fe20000300000 */
.L_x_8924:
[----:B-1----:R-:W-:Y:S02]  /*1ac0*/  IMAD.U32 R3, RZ, RZ, UR36 ;  /* 0x00000024ff037e24 */ /* 0x002fe4000f8e00ff */
[----:B------:R-:W-:-:S03]  /*1ad0*/  IMAD.U32 R0, RZ, RZ, UR49 ;  /* 0x00000031ff007e24 */ /* 0x000fc6000f8e00ff */
[----:B------:R-:W-:Y:S02]  /*1ae0*/  LEA R3, R3, UR39, 0x3 ;  /* 0x0000002703037c11 */ /* 0x000fe4000f8e18ff */
[----:B------:R-:W-:-:S04]  /*1af0*/  SHF.L.U32 R0, R0, 0x1f, RZ ;  /* 0x0000001f00007819 */ /* 0x000fc800000006ff */
[----:B------:R1:W2:Y:S01]  /*1b00*/  SYNCS.PHASECHK.TRANS64.TRYWAIT P2, [R3+URZ+0x2d830], R0 ;  /* 0x02d83000030075a7 */ /* 0x0002a2000804017f */
[----:B------:R-:W-:Y:S05]  /*1b10*/  @!P0 BRA `(.L_x_8925) ;  /* 0x0000000000048947 */ /* 0x000fea0003800000 */
[----:B------:R-:W-:Y:S01]  /*1b20*/  BPT.TRAP 0x1 ;  /* 0x000000040000795c */ /* 0x000fe20000300000 */
.L_x_8925:
[----:B------:R-:W-:Y:S01]  /*1b30*/  LOP3.LUT P1, RZ, R2, 0x7f, RZ, 0xc0, !PT ;  /* 0x0000007f02ff7812 */ /* 0x000fe2000782c0ff */
[----:B--2---:R-:W-:-:S12]  /*1b40*/  @P2 BRA `(.L_x_8926) ;  /* 0x0000000000082947 */ /* 0x004fd80003800000 */
[----:B------:R-:W2:Y:S02]  /*1b50*/  SYNCS.PHASECHK.TRANS64.TRYWAIT P2, [R3+URZ+0x2d830], R0 ;  /* 0x02d83000030075a7 */ /* 0x000ea4000804017f */
[----:B--2---:R-:W-:Y:S05]  /*1b60*/  @!P2 BRA `(.L_x_8927) ;  /* 0x0000012000b8a947 */ /* 0x004fea0003800000 */
.L_x_8926:
[----:B------:R-:W-:Y:S05]  /*1b70*/  WARPSYNC.ALL ;  /* 0x0000000000007948 */ /* 0x000fea0003800000 */
[----:B------:R-:W-:Y:S01]  /*1b80*/  UIADD3 UR4, UR39, 0x15400, URZ ;  /* 0x0001540027047890 */ /* 0x000fe2000fffe03f */
[----:B------:R-:W-:Y:S01]  /*1b90*/  WARPGROUP.ARRIVE ;  /* 0x00000000000079c5 */ /* 0x000fe20000000000 */
[----:B------:R-:W-:Y:S01]  /*1ba0*/  UMOV UR5, 0x80000020 ;  /* 0x8000002000057882 */ /* 0x000fe20000000000 */
[----:B------:R-:W-:Y:S01]  /*1bb0*/  UMOV UR7, 0x80000020 ;  /* 0x8000002000077882 */ /* 0x000fe20000000000 */
[----:B------:R-:W-:Y:S01]  /*1bc0*/  USHF.R.U32.HI UR4, URZ, 0x4, UR4 ;  /* 0x000000043f047899 */ /* 0x000fe20008011604 */
[----:B------:R-:W3:Y:S01]  /*1bd0*/  LDC R9, c[0x0][0x2e0] ;  /* 0x0000b800ff097b82 */ /* 0x000ee20000000800 */
[----:B------:R-:W-:Y:S01]  /*1be0*/  UMOV UR9, 0x80000020 ;  /* 0x8000002000097882 */ /* 0x000fe20000000000 */
[----:B------:R-:W-:Y:S01]  /*1bf0*/  UMOV UR11, 0x80000020 ;  /* 0x80000020000b7882 */ /* 0x000fe20000000000 */
[----:B------:R-:W-:Y:S01]  /*1c00*/  ULOP3.LUT UR4, UR4, 0x3fff, URZ, 0xc0, !UPT ;  /* 0x00003fff04047892 */ /* 0x000fe2000f8ec03f */
[----:B-12---:R-:W-:Y:S01]  /*1c10*/  @!P1 VIADD R3, R3, 0x2d840 ;  /* 0x0002d84003039836 */ /* 0x006fe20000000000 */
[----:B------:R-:W-:Y:S01]  /*1c20*/  UMOV UR13, 0x80000020 ;  /* 0x80000020000d7882 */ /* 0x000fe20000000000 */
[----:B------:R-:W-:Y:S01]  /*1c30*/  UMOV UR15, 0x80000020 ;  /* 0x80000020000f7882 */ /* 0x000fe20000000000 */
[----:B------:R-:W-:Y:S01]  /*1c40*/  ULOP3.LUT UR32, UR4, 0x10000, URZ, 0xfc, !UPT ;  /* 0x0001000004207892 */ /* 0x000fe2000f8efc3f */
[----:B------:R-:W1:Y:S01]  /*1c50*/  LDC R10, c[0x0][0x288] ;  /* 0x0000a200ff0a7b82 */ /* 0x000e620000000800 */
[----:B------:R-:W-:Y:S01]  /*1c60*/  ULOP3.LUT UR4, UR54, 0x10000, URZ, 0xfc, !UPT ;  /* 0x0001000036047892 */ /* 0x000fe2000f8efc3f */
[----:B------:R-:W-:Y:S01]  /*1c70*/  @!P1 PRMT R3, RZ, 0x654, R3 ;  /* 0x00000654ff039816 */ /* 0x000fe20000000003 */
[----:B------:R-:W-:-:S02]  /*1c80*/  UIMAD UR6, UR36, 0x600, UR32 ;  /* 0x00000600240678a4 */ /* 0x000fc4000f8e0220 */
[----:B------:R-:W-:Y:S02]  /*1c90*/  UIADD3 UR8, UR4, 0x2, URZ ;  /* 0x0000000204087890 */ /* 0x000fe4000fffe03f */
[----:B------:R-:W-:Y:S02]  /*1ca0*/  UIADD3 UR10, UR6, 0x2, URZ ;  /* 0x00000002060a7890 */ /* 0x000fe4000fffe03f */
[----:B------:R-:W-:Y:S02]  /*1cb0*/  UIADD3 UR12, UR4, 0x300, URZ ;  /* 0x00000300040c7890 */ /* 0x000fe4000fffe03f */
[----:B------:R-:W-:Y:S02]  /*1cc0*/  UIADD3 UR14, UR6, 0x200, URZ ;  /* 0x00000200060e7890 */ /* 0x000fe4000fffe03f */
[----:B------:R-:W-:Y:S01]  /*1cd0*/  HGMMA.64x128x16.F32 R24, gdesc[UR4], RZ, !UPT, gsb0 ;  /* 0x01e00000041879f0 */ /* 0x000fe2000c0008ff */
        /* <DEDUP_REMOVED lines=34> */
[----:B------:R-:W-:Y:S02]  /*1f00*/  IMAD.MOV.U32 R27, RZ, RZ, -0x80 ;  /* 0xffffff80ff1b7424 */ /* 0x000fe400078e00ff */
[----:B------:R-:W-:Y:S01]  /*1f10*/  FMUL.FTZ R0, R24, UR10 ;  /* 0x0000000a18007c20 */ /* 0x000fe20008410000 */
[----:B------:R-:W-:Y:S01]  /*1f20*/  FMUL.FTZ R92, R33, UR10 ;  /* 0x0000000a215c7c20 */ /* 0x000fe20008410000 */
        /* <DEDUP_REMOVED lines=30> */
[----:B---3--:R-:W-:-:S02]  /*2110*/  IMAD R60, R9, UR47, R82 ;  /* 0x0000002f093c7c24 */ /* 0x008fc4000f8e0252 */
        /* <DEDUP_REMOVED lines=30> */
[----:B-1----:R-:W-:Y:S01]  /*2300*/  IADD3 R62, R60, 0x1, -R10 ;  /* 0x000000013c3e7810 */ /* 0x002fe20007ffe80a */
[----:B------:R-:W1:Y:S01]  /*2310*/  MUFU.TANH R0, R0 ;  /* 0x0000000000007308 */ /* 0x000e620000002400 */
[----:B------:R2:W-:Y:S01]  /*2320*/  @!P1 SYNCS.ARRIVE.TRANS64.RED.A1T0 RZ, [R3+URZ], RZ ;  /* 0x000000ff03ff99a7 */ /* 0x0005e2000810043f */
[----:B------:R-:W-:Y:S01]  /*2330*/  FMUL.FTZ R72, R72, UR10 ;  /* 0x0000000a48487c20 */ /* 0x000fe20008410000 */
[----:B------:R-:W-:Y:S01]  /*2340*/  FMUL.FTZ R73, R73, UR10 ;  /* 0x0000000a49497c20 */ /* 0x000fe20008410000 */
[C---:B------:R-:W-:Y:S01]  /*2350*/  IMAD R62, R19.reuse, -0x2, R62 ;  /* 0xfffffffe133e7824 */ /* 0x040fe200078e023e */
[----:B------:R-:W-:Y:S01]  /*2360*/  LEA R78, R88, 0xffffff80, 0x7 ;  /* 0xffffff80584e7811 */ /* 0x000fe200078e38ff */
[----:B------:R-:W-:-:S02]  /*2370*/  IMAD R79, R19, -0x2, R60 ;  /* 0xfffffffe134f7824 */ /* 0x000fc400078e023c */
[----:B------:R-:W3:Y:S01]  /*2380*/  MUFU.TANH R89, R89 ;  /* 0x0000005900597308 */ /* 0x000ee20000002400 */
[----:B--2---:R-:W-:Y:S02]  /*2390*/  VIADD R3, R137, UR42 ;  /* 0x0000002a89037c36 */ /* 0x004fe40008000000 */
[C---:B------:R-:W-:Y:S02]  /*23a0*/  VIADD R86, R62.reuse, UR6 ;  /* 0x000000063e567c36 */ /* 0x040fe40008000000 */
[----:B------:R-:W-:-:S03]  /*23b0*/  VIADD R83, R62, UR33 ;  /* 0x000000213e537c36 */ /* 0x000fc60008000000 */
        /* <DEDUP_REMOVED lines=62> */
[----:B-----5:R-:W-:Y:S01]  /*27a0*/  VIADDMNMX R72, R3, R86, R79, PT ;  /* 0x0000005603487246 */ /* 0x020fe2000380014f */
[----:B---3--:R-:W-:Y:S01]  /*27b0*/  IMAD.IADD R73, R83, 0x1, R3 ;  /* 0x0000000153497824 */ /* 0x008fe200078e0203 */
        /* <DEDUP_REMOVED lines=14> */
.L_x_8930:
[----:B------:R-:W-:-:S06]  /*28a0*/  UISETP.NE.AND UP1, UPT, UR7, 0x1, UPT ;  /* 0x000000010700788c */ /* 0x000fcc000bf25270 */
[----:B------:R-:W-:-:S05]  /*28b0*/  PLOP3.LUT P2, PT, PT, PT, UP1, 0x80, 0x0 ;  /* 0x000000000000781c */ /* 0x000fca0003f4f018 */
[----:B------:R-:W-:-:S08]  /*28c0*/  @UP1 ULDC.64 UR10, c[0x0][0x9e8] ;  /* 0x00027a00000a1ab9 */ /* 0x000fd00000000a00 */
[----:B------:R-:W-:-:S05]  /*28d0*/  @P2 IMAD.HI.U32 R60, R61, UR10, RZ ;  /* 0x0000000a3d3c2c27 */ /* 0x000fca000f8e00ff */
[----:B------:R-:W-:-:S07]  /*28e0*/  @P2 SHF.R.U32.HI R61, RZ, UR11, R60 ;  /* 0x0000000bff3d2c19 */ /* 0x000fce000801163c */
.L_x_8931:
[----:B------:R-:W-:Y:S05]  /*28f0*/  BSYNC B0 ;  /* 0x0000000000007941 */ /* 0x000fea0003800000 */
.L_x_8929:
[----:B------:R-:W-:-:S04]  /*2900*/  IMAD R60, R61, UR7, -R78 ;  /* 0x000000073d3c7c24 */ /* 0x000fc8000f8e0a4e */
[----:B------:R-:W-:-:S05]  /*2910*/  IMAD R60, R19, -0x2, R60 ;  /* 0xfffffffe133c7824 */ /* 0x000fca00078e023c */
[----:B------:R-:W-:Y:S02]  /*2920*/  VIMNMX R73, R73, R60, !PT ;  /* 0x0000003c49497248 */ /* 0x000fe40007fe0100 */
[----:B------:R-:W-:-:S07]  /*2930*/  VIADDMNMX R72, R60, UR7, R72, PT ;  /* 0x000000073c487c46 */ /* 0x000fce000b800148 */
.L_x_8928:
[C---:B------:R-:W-:Y:S02]  /*2940*/  ISETP.GE.AND P4, PT, R82.reuse, 0x9, PT ;  /* 0x000000095200780c */ /* 0x040fe40003f86270 */
[C---:B------:R-:W-:Y:S02]  /*2950*/  ISETP.GE.AND P2, PT, R82.reuse, 0x2, PT ;  /* 0x000000025200780c */ /* 0x040fe40003f46270 */
[----:B------:R-:W-:Y:S02]  /*2960*/  ISETP.GE.AND P5, PT, R82, 0xa, PT ;  /* 0x0000000a5200780c */ /* 0x000fe40003fa6270 */
[----:B------:R-:W-:Y:S02]  /*2970*/  LOP3.LUT R138, R138, 0xfffffffd, RZ, 0xc0, !PT ;  /* 0xfffffffd8a8a7812 */ /* 0x000fe400078ec0ff */
[----:B------:R-:W-:-:S04]  /*2980*/  ISETP.GT.AND P3, PT, R73, 0x1, !P2 ;  /* 0x000000014900780c */ /* 0x000fc80005764270 */
[----:B------:R-:W-:Y:S02]  /*2990*/  ISETP.LT.OR P3, PT, R72, 0x2, P3 ;  /* 0x000000024800780c */ /* 0x000fe40001f61670 */
[----:B------:R-:W-:Y:S02]  /*29a0*/  @P4 LOP3.LUT R138, R138, 0x2, RZ, 0xfc, !PT ;  /* 0x000000028a8a4812 */ /* 0x000fe400078efcff */
[----:B------:R-:W-:Y:S02]  /*29b0*/  FSEL R89, R89, -INF , !P3 ;  /* 0xff80000059597808 */ /* 0x000fe40005800000 */
[----:B------:R-:W-:Y:S02]  /*29c0*/  LOP3.LUT R138, R138, 0xfffffffb, RZ, 0xc0, !PT ;  /* 0xfffffffb8a8a7812 */ /* 0x000fe400078ec0ff */
[----:B------:R-:W-:Y:S02]  /*29d0*/  ISETP.GT.AND P4, PT, R73, 0x8, !P4 ;  /* 0x000000084900780c */ /* 0x000fe40006784270 */
[----:B------:R-:W-:-:S02]  /*29e0*/  @P5 LOP3.LUT R138, R138, 0x4, RZ, 0xfc, !PT ;  /* 0x000000048a8a5812 */ /* 0x000fc400078efcff */
[----:B------:R-:W-:Y:S02]  /*29f0*/  ISETP.GT.AND P3, PT, R73, 0x9, !P5 ;  /* 0x000000094900780c */ /* 0x000fe40006f64270 */
[----:B------:R-:W-:Y:S02]  /*2a00*/  ISETP.GE.AND P5, PT, R82, 0x11, PT ;  /* 0x000000115200780c */ /* 0x000fe40003fa6270 */
[C---:B------:R-:W-:Y:S02]  /*2a10*/  ISETP.LT.OR P4, PT, R72.reuse, 0x9, P4 ;  /* 0x000000094800780c */ /* 0x040fe40002781670 */
[----:B------:R-:W-:Y:S02]  /*2a20*/  ISETP.LT.OR P3, PT, R72, 0xa, P3 ;  /* 0x0000000a4800780c */ /* 0x000fe40001f61670 */
[----:B-1----:R-:W-:Y:S02]  /*2a30*/  FSEL R90, R90, -INF , !P4 ;  /* 0xff8000005a5a7808 */ /* 0x002fe40006000000 */
[----:B------:R-:W-:-:S02]  /*2a40*/  ISETP.GE.AND P4, PT, R82, 0x12, PT ;  /* 0x000000125200780c */ /* 0x000fc40003f86270 */
[----:B------:R-:W-:Y:S02]  /*2a50*/  LOP3.LUT R138, R138, 0xfffffff7, RZ, 0xc0, !PT ;  /* 0xfffffff78a8a7812 */ /* 0x000fe400078ec0ff */
[----:B------:R-:W-:Y:S02]  /*2a60*/  FSEL R91, R91, -INF , !P3 ;  /* 0xff8000005b5b7808 */ /* 0x000fe40005800000 */
[----:B------:R-:W-:Y:S02]  /*2a70*/  ISETP.GT.AND P3, PT, R73, 0x10, !P5 ;  /* 0x000000104900780c */ /* 0x000fe40006f64270 */
[----:B------:R-:W-:Y:S02]  /*2a80*/  @P5 LOP3.LUT R138, R138, 0x8, RZ, 0xfc, !PT ;  /* 0x000000088a8a5812 */ /* 0x000fe400078efcff */
[----:B------:R-:W-:Y:S02]  /*2a90*/  ISETP.LT.OR P3, PT, R72, 0x11, P3 ;  /* 0x000000114800780c */ /* 0x000fe40001f61670 */
[----:B------:R-:W-:-:S02]  /*2aa0*/  LOP3.LUT R138, R138, 0xfdffffff, RZ, 0xc0, !PT ;  /* 0xfdffffff8a8a7812 */ /* 0x000fc400078ec0ff */
[----:B------:R-:W-:Y:S02]  /*2ab0*/  FSEL R74, R32, -INF , !P3 ;  /* 0xff800000204a7808 */ /* 0x000fe40005800000 */
[----:B------:R-:W-:Y:S02]  /*2ac0*/  @P4 LOP3.LUT R138, R138, 0x2000000, RZ, 0xfc, !PT ;  /* 0x020000008a8a4812 */ /* 0x000fe400078efcff */
[----:B------:R-:W-:Y:S02]  /*2ad0*/  ISETP.GT.AND P3, PT, R73, 0x11, !P4 ;  /* 0x000000114900780c */ /* 0x000fe40006764270 */
[----:B------:R-:W-:Y:S02]  /*2ae0*/  ISETP.GE.AND P4, PT, R82, 0x19, PT ;  /* 0x000000195200780c */ /* 0x000fe40003f86270 */
[----:B------:R-:W-:Y:S02]  /*2af0*/  ISETP.LT.OR P3, PT, R72, 0x12, P3 ;  /* 0x000000124800780c */ /* 0x000fe40001f61670 */
[----:B------:R-:W-:-:S02]  /*2b00*/  LOP3.LUT R138, R138, 0xfeffffff, RZ, 0xc0, !PT ;  /* 0xfeffffff8a8a7812 */ /* 0x000fc400078ec0ff */
[----:B------:R-:W-:Y:S02]  /*2b10*/  FSEL R92, R92, -INF , !P3 ;  /* 0xff8000005c5c7808 */ /* 0x000fe40005800000 */
[----:B------:R-:W-:-:S04]  /*2b20*/  ISETP.GT.AND P3, PT, R73, 0x18, !P4 ;  /* 0x000000184900780c */ /* 0x000fc80006764270 */
[----:B------:R-:W-:Y:S02]  /*2b30*/  ISETP.LT.OR P3, PT, R72, 0x19, P3 ;  /* 0x000000194800780c */ /* 0x000fe40001f61670 */
        /* <DEDUP_REMOVED lines=146> */
[----:B------:R-:W-:Y:S01]  /*3460*/  FSEL R75, R0, -INF , !P6 ;  /* 0xff800000004b7808 */ /* 0x000fe20007000000 */
[----:B------:R-:W-:Y:S01]  /*3470*/  VIADD R0, R3, 0x8 ;  /* 0x0000000803007836 */ /* 0x000fe20000000000 */
[----:B------:R-:W-:-:S13]  /*3480*/  ISETP.GE.AND P6, PT, R82, 0x7a, PT ;  /* 0x0000007a5200780c */ /* 0x000fda0003fc6270 */
[----:B------:R-:W-:Y:S02]  /*3490*/  @P6 LOP3.LUT R138, R138, 0x8000000, RZ, 0xfc, !PT ;  /* 0x080000008a8a6812 */ /* 0x000fe400078efcff */
[----:B------:R-:W-:Y:S01]  /*34a0*/  ISETP.GT.AND P6, PT, R73, 0x79, !P6 ;  /* 0x000000794900780c */ /* 0x000fe200077c4270 */
[----:B------:R-:W-:-:S03]  /*34b0*/  IMAD.IADD R73, R83, 0x1, R0 ;  /* 0x0000000153497824 */ /* 0x000fc600078e0200 */
[----:B------:R-:W-:Y:S02]  /*34c0*/  ISETP.LT.OR P6, PT, R72, 0x7a, P6 ;  /* 0x0000007a4800780c */ /* 0x000fe400037c1670 */
[----:B------:R-:W-:Y:S02]  /*34d0*/  VIADDMNMX R72, R0, R86, R79, PT ;  /* 0x0000005600487246 */ /* 0x000fe4000380014f */
[----:B------:R-:W-:Y:S02]  /*34e0*/  FSEL R35, R85, -INF , !P6 ;  /* 0xff80000055237808 */ /* 0x000fe40007000000 */
        /* <DEDUP_REMOVED lines=16> */
.L_x_8934:
[----:B------:R-:W-:-:S06]  /*35f0*/  UISETP.NE.AND UP1, UPT, UR7, 0x1, UPT ;  /* 0x000000010700788c */ /* 0x000fcc000bf25270 */
[----:B------:R-:W-:-:S05]  /*3600*/  PLOP3.LUT P6, PT, PT, PT, UP1, 0x80, 0x0 ;  /* 0x000000000000781c */ /* 0x000fca0003fcf018 */
[----:B------:R-:W-:-:S08]  /*3610*/  @UP1 ULDC.64 UR10, c[0x0][0x9e8] ;  /* 0x00027a00000a1ab9 */ /* 0x000fd00000000a00 */
[----:B------:R-:W-:Y:S01]  /*3620*/  @P6 IMAD.HI.U32 R58, R59, UR10, RZ ;  /* 0x0000000a3b3a6c27 */ /* 0x000fe2000f8e00ff */
[----:B------:R-:W-:-:S13]  /*3630*/  PLOP3.LUT P6, PT, PT, PT, UP1, 0x80, 0x0 ;  /* 0x000000000000781c */ /* 0x000fda0003fcf018 */
[----:B------:R-:W-:-:S07]  /*3640*/  @P6 SHF.R.U32.HI R59, RZ, UR11, R58 ;  /* 0x0000000bff3b6c19 */ /* 0x000fce000801163a */
.L_x_8935:
[----:B------:R-:W-:Y:S05]  /*3650*/  BSYNC B0 ;  /* 0x0000000000007941 */ /* 0x000fea0003800000 */
.L_x_8933:
[----:B------:R-:W-:-:S04]  /*3660*/  IMAD R58, R59, UR7, -R78 ;  /* 0x000000073b3a7c24 */ /* 0x000fc8000f8e0a4e */
[----:B------:R-:W-:-:S05]  /*3670*/  IMAD R58, R19, -0x2, R58 ;  /* 0xfffffffe133a7824 */ /* 0x000fca00078e023a */
[----:B------:R-:W-:Y:S02]  /*3680*/  VIMNMX R73, R73, R58, !PT ;  /* 0x0000003a49497248 */ /* 0x000fe40007fe0100 */
[----:B------:R-:W-:-:S07]  /*3690*/  VIADDMNMX R72, R58, UR7, R72, PT ;  /* 0x000000073a487c46 */ /* 0x000fce000b800148 */
.L_x_8932:
[C---:B------:R-:W-:Y:S01]  /*36a0*/  ISETP.GT.AND P2, PT, R73.reuse, 0x1, !P2 ;  /* 0x000000014900780c */ /* 0x040fe20005744270 */
[----:B------:R-:W-:Y:S01]  /*36b0*/  ULDC UR34, c[0x0][0x988] ;  /* 0x0002620000227ab9 */ /* 0x000fe20000000800 */
[----:B------:R-:W-:Y:S02]  /*36c0*/  LOP3.LUT P6, RZ, R138, 0x8, RZ, 0xc0, !PT ;  /* 0x000000088aff7812 */ /* 0x000fe400078cc0ff */
[----:B------:R-:W-:Y:S02]  /*36d0*/  ISETP.LT.OR P2, PT, R72, 0x2, P2 ;  /* 0x000000024800780c */ /* 0x000fe40001741670 */
[----:B------:R-:W-:Y:S02]  /*36e0*/  ISETP.GT.AND P3, PT, R73, 0x70, !P3 ;  /* 0x000000704900780c */ /* 0x000fe40005f64270 */
[----:B------:R-:W-:Y:S02]  /*36f0*/  FSEL R5, R5, -INF , !P2 ;  /* 0xff80000005057808 */ /* 0x000fe40005000000 */
[----:B------:R-:W-:-:S02]  /*3700*/  LOP3.LUT P2, RZ, R138, 0x2, RZ, 0xc0, !PT ;  /* 0x000000028aff7812 */ /* 0x000fc4000784c0ff */
[C---:B------:R-:W-:Y:S02]  /*3710*/  ISETP.GT.AND P4, PT, R73.reuse, 0x71, !P4 ;  /* 0x000000714900780c */ /* 0x040fe40006784270 */
[C---:B------:R-:W-:Y:S02]  /*3720*/  ISETP.GT.AND P2, PT, R73.reuse, 0x8, !P2 ;  /* 0x000000084900780c */ /* 0x040fe40005744270 */
[----:B------:R-:W-:Y:S02]  /*3730*/  ISETP.GT.AND P5, PT, R73, 0x78, !P5 ;  /* 0x000000784900780c */ /* 0x000fe40006fa4270 */
[C---:B------:R-:W-:Y:S02]  /*3740*/  ISETP.LT.OR P2, PT, R72.reuse, 0x9, P2 ;  /* 0x000000094800780c */ /* 0x040fe40001741670 */
[----:B------:R-:W-:Y:S02]  /*3750*/  ISETP.LT.OR P3, PT, R72, 0x71, P3 ;  /* 0x000000714800780c */ /* 0x000fe40001f61670 */
[----:B------:R-:W-:-:S02]  /*3760*/  FSEL R7, R7, -INF , !P2 ;  /* 0xff80000007077808 */ /* 0x000fc40005000000 */
[----:B------:R-:W-:Y:S02]  /*3770*/  LOP3.LUT P2, RZ, R138, 0x4, RZ, 0xc0, !PT ;  /* 0x000000048aff7812 */ /* 0x000fe4000784c0ff */
[----:B------:R-:W-:Y:S02]  /*3780*/  ISETP.LT.OR P4, PT, R72, 0x72, P4 ;  /* 0x000000724800780c */ /* 0x000fe40002781670 */
[----:B------:R-:W-:Y:S02]  /*3790*/  ISETP.GT.AND P2, PT, R73, 0x9, !P2 ;  /* 0x000000094900780c */ /* 0x000fe40005744270 */
[----:B------:R-:W-:Y:S02]  /*37a0*/  FSEL R24, R24, -INF , !P3 ;  /* 0xff80000018187808 */ /* 0x000fe40005800000 */
[C---:B------:R-:W-:Y:S02]  /*37b0*/  ISETP.LT.OR P2, PT, R72.reuse, 0xa, P2 ;  /* 0x0000000a4800780c */ /* 0x040fe40001741670 */
[----:B------:R-:W-:-:S02]  /*37c0*/  ISETP.LT.OR P5, PT, R72, 0x79, P5 ;  /* 0x000000794800780c */ /* 0x000fc40002fa1670 */
[----:B------:R-:W-:Y:S02]  /*37d0*/  FSEL R6, R6, -INF , !P2 ;  /* 0xff80000006067808 */ /* 0x000fe40005000000 */
[----:B------:R-:W-:Y:S02]  /*37e0*/  ISETP.GT.AND P2, PT, R73, 0x10, !P6 ;  /* 0x000000104900780c */ /* 0x000fe40007744270 */
[----:B------:R-:W-:Y:S02]  /*37f0*/  LOP3.LUT P6, RZ, R138, 0x8000, RZ, 0xc0, !PT ;  /* 0x000080008aff7812 */ /* 0x000fe400078cc0ff */
[----:B------:R-:W-:Y:S02]  /*3800*/  ISETP.LT.OR P2, PT, R72, 0x11, P2 ;  /* 0x000000114800780c */ /* 0x000fe40001741670 */
[----:B------:R-:W-:Y:S02]  /*3810*/  FSEL R81, R15, -INF , !P4 ;  /* 0xff8000000f517808 */ /* 0x000fe40006000000 */
[----:B------:R-:W-:-:S02]  /*3820*/  FSEL R58, R11, -INF , !P2 ;  /* 0xff8000000b3a7808 */ /* 0x000fc40005000000 */
[----:B------:R-:W-:Y:S02]  /*3830*/  LOP3.LUT P2, RZ, R138, 0x2000000, RZ, 0xc0, !PT ;  /* 0x020000008aff7812 */ /* 0x000fe4000784c0ff */
[----:B------:R-:W-:Y:S02]  /*3840*/  FMNMX.FTZ R11, R75, R89, !PT ;  /* 0x000000594b0b7209 */ /* 0x000fe40007810000 */
[----:B------:R-:W-:Y:S02]  /*3850*/  ISETP.GT.AND P2, PT, R73, 0x11, !P2 ;  /* 0x000000114900780c */ /* 0x000fe40005744270 */
[----:B------:R-:W-:Y:S02]  /*3860*/  FSEL R28, R28, -INF , !P5 ;  /* 0xff8000001c1c7808 */ /* 0x000fe40006800000 */
[----:B------:R-:W-:-:S04]  /*3870*/  ISETP.LT.OR P2, PT, R72, 0x12, P2 ;  /* 0x000000124800780c */ /* 0x000fc80001741670 */
[----:B------:R-:W-:Y:S02]  /*3880*/  FSEL R59, R8, -INF , !P2 ;  /* 0xff800000083b7808 */ /* 0x000fe40005000000 */
[----:B------:R-:W-:Y:S02]  /*3890*/  LOP3.LUT P2, RZ, R138, 0x1000000, RZ, 0xc0, !PT ;  /* 0x010000008aff7812 */ /* 0x000fe4000784c0ff */
[----:B------:R-:W-:Y:S02]  /*38a0*/  FMNMX.FTZ R8, R90, R11, !PT ;  /* 0x0000000b5a087209 */ /* 0x000fe40007810000 */
[----:B------:R-:W-:Y:S02]  /*38b0*/  ISETP.GT.AND P2, PT, R73, 0x18, !P2 ;  /* 0x000000184900780c */ /* 0x000fe40005744270 */
[----:B------:R-:W-:Y:S02]  /*38c0*/  FMNMX.FTZ R11, R91, R8, !PT ;  /* 0x000000085b0b7209 */ /* 0x000fe40007810000 */
[----:B------:R-:W-:-:S02]  /*38d0*/  ISETP.LT.OR P2, PT, R72, 0x19, P2 ;  /* 0x000000194800780c */ /* 0x000fc40001741670 */
[----:B------:R-:W-:Y:S02]  /*38e0*/  FMNMX.FTZ R11, R74, R11, !PT ;  /* 0x0000000b4a0b7209 */ /* 0x000fe40007810000 */
[----:B------:R-:W-:Y:S02]  /*38f0*/  FSEL R13, R13, -INF , !P2 ;  /* 0xff8000000d0d7808 */ /* 0x000fe40005000000 */
[----:B------:R-:W-:Y:S02]  /*3900*/  LOP3.LUT P2, RZ, R138, 0x800000, RZ, 0xc0, !PT ;  /* 0x008000008aff7812 */ /* 0x000fe4000784c0ff */
[----:B------:R-:W-:Y:S02]  /*3910*/  FMNMX.FTZ R8, R92, R11, !PT ;  /* 0x0000000b5c087209 */ /* 0x000fe40007810000 */
[----:B------:R-:W-:Y:S02]  /*3920*/  ISETP.GT.AND P2, PT, R73, 0x19, !P2 ;  /* 0x000000194900780c */ /* 0x000fe40005744270 */
[----:B------:R-:W-:-:S02]  /*3930*/  FMNMX.FTZ R11, R71, R8, !PT ;  /* 0x00000008470b7209 */ /* 0x000fc40007810000 */
[----:B------:R-:W-:Y:S02]  /*3940*/  ISETP.LT.OR P2, PT, R72, 0x1a, P2 ;  /* 0x0000001a4800780c */ /* 0x000fe40001741670 */
[----:B------:R-:W-:Y:S02]  /*3950*/  FMNMX.FTZ R11, R62, R11, !PT ;  /* 0x0000000b3e0b7209 */ /* 0x000fe40007810000 */
[----:B------:R-:W-:Y:S02]  /*3960*/  FSEL R12, R12, -INF , !P2 ;  /* 0xff8000000c0c7808 */ /* 0x000fe40005000000 */
[----:B------:R-:W-:Y:S02]  /*3970*/  LOP3.LUT P2, RZ, R138, 0x400000, RZ, 0xc0, !PT ;  /* 0x004000008aff7812 */ /* 0x000fe4000784c0ff */
[----:B------:R-:W-:Y:S02]  /*3980*/  FMNMX.FTZ R8, R70, R11, !PT ;  /* 0x0000000b46087209 */ /* 0x000fe40007810000 */
[----:B------:R-:W-:-:S02]  /*3990*/  ISETP.GT.AND P2, PT, R73, 0x20, !P2 ;  /* 0x000000204900780c */ /* 0x000fc40005744270 */
[----:B------:R-:W-:Y:S02]  /*39a0*/  FMNMX.FTZ R8, R67, R8, !PT ;  /* 0x0000000843087209 */ /* 0x000fe40007810000 */
[----:B------:R-:W-:Y:S02]  /*39b0*/  ISETP.LT.OR P2, PT, R72, 0x21, P2 ;  /* 0x000000214800780c */ /* 0x000fe40001741670 */
[----:B------:R-:W-:Y:S02]  /*39c0*/  FMNMX.FTZ R11, R69, R8, !PT ;  /* 0x00000008450b7209 */ /* 0x000fe40007810000 */
[----:B------:R-:W-:Y:S02]  /*39d0*/  FSEL R21, R21, -INF , !P2 ;  /* 0xff80000015157808 */ /* 0x000fe40005000000 */
[----:B------:R-:W-:Y:S02]  /*39e0*/  LOP3.LUT P2, RZ, R138, 0x200000, RZ, 0xc0, !PT ;  /* 0x002000008aff7812 */ /* 0x000fe4000784c0ff */
[----:B------:R-:W-:-:S02]  /*39f0*/  FMNMX.FTZ R11, R68, R11, !PT ;  /* 0x0000000b440b7209 */ /* 0x000fc40007810000 */
[----:B------:R-:W-:Y:S02]  /*3a00*/  ISETP.GT.AND P2, PT, R73, 0x21, !P2 ;  /* 0x000000214900780c */ /* 0x000fe40005744270 */
[----:B------:R-:W-:Y:S02]  /*3a10*/  FMNMX.FTZ R8, R66, R11, !PT ;  /* 0x0000000b42087209 */ /* 0x000fe40007810000 */
[----:B------:R-:W-:Y:S02]  /*3a20*/  ISETP.LT.OR P2, PT, R72, 0x22, P2 ;  /* 0x000000224800780c */ /* 0x000fe40001741670 */
[----:B------:R-:W-:Y:S02]  /*3a30*/  FMNMX.FTZ R8, R63, R8, !PT ;  /* 0x000000083f087209 */ /* 0x000fe40007810000 */
[----:B------:R-:W-:Y:S02]  /*3a40*/  FSEL R20, R20, -INF , !P2 ;  /* 0xff80000014147808 */ /* 0x000fe40005000000 */
[----:B------:R-:W-:-:S02]  /*3a50*/  LOP3.LUT P2, RZ, R138, 0x100000, RZ, 0xc0, !PT ;  /* 0x001000008aff7812 */ /* 0x000fc4000784c0ff */
[----:B------:R-:W-:Y:S02]  /*3a60*/  FMNMX.FTZ R11, R65, R8, !PT ;  /* 0x00000008410b7209 */ /* 0x000fe40007810000 */
[----:B------:R-:W-:Y:S02]  /*3a70*/  ISETP.GT.AND P2, PT, R73, 0x28, !P2 ;  /* 0x000000284900780c */ /* 0x000fe40005744270 */
[----:B------:R-:W-:Y:S02]  /*3a80*/  FMNMX.FTZ R8, R64, R11, !PT ;  /* 0x0000000b40087209 */ /* 0x000fe40007810000 */
[----:B------:R-:W-:Y:S02]  /*3a90*/  ISETP.LT.OR P2, PT, R72, 0x29, P2 ;  /* 0x000000294800780c */ /* 0x000fe40001741670 */
[----:B------:R-:W-:Y:S02]  /*3aa0*/  FMNMX.FTZ R11, R61, R8, !PT ;  /* 0x000000083d0b7209 */ /* 0x000fe40007810000 */
[----:B------:R-:W-:-:S02]  /*3ab0*/  FSEL R26, R26, -INF , !P2 ;  /* 0xff8000001a1a7808 */ /* 0x000fc40005000000 */
[----:B------:R-:W-:Y:S02]  /*3ac0*/  LOP3.LUT P2, RZ, R138, 0x80000, RZ, 0xc0, !PT ;  /* 0x000800008aff7812 */ /* 0x000fe4000784c0ff */
[----:B------:R-:W-:Y:S02]  /*3ad0*/  FMNMX.FTZ R8, R60, R11, !PT ;  /* 0x0000000b3c087209 */ /* 0x000fe40007810000 */
[----:B------:R-:W-:Y:S02]  /*3ae0*/  ISETP.GT.AND P2, PT, R73, 0x29, !P2 ;  /* 0x000000294900780c */ /* 0x000fe40005744270 */
[----:B------:R-:W-:Y:S02]  /*3af0*/  FMNMX.FTZ R8, R57, R8, !PT ;  /* 0x0000000839087209 */ /* 0x000fe40007810000 */
[----:B------:R-:W-:Y:S02]  /*3b00*/  ISETP.LT.OR P2, PT, R72, 0x2a, P2 ;  /* 0x0000002a4800780c */ /* 0x000fe40001741670 */
[----:B------:R-:W-:-:S02]  /*3b10*/  FMNMX.FTZ R8, R49, R8, !PT ;  /* 0x0000000831087209 */ /* 0x000fc40007810000 */
        /* <DEDUP_REMOVED lines=30> */
[----:B------:R-:W-:Y:S01]  /*3d00*/  LOP3.LUT P6, RZ, R138, 0x10, RZ, 0xc0, !PT ;  /* 0x000000108aff7812 */ /* 0x000fe200078cc0ff */
[----:B------:R-:W1:Y:S01]  /*3d10*/  SHFL.BFLY PT, R8, R11, 0x2, 0x1f ;  /* 0x0c401f000b087f89 */ /* 0x000e6200000e0000 */
[----:B------:R-:W-:-:S04]  /*3d20*/  ISETP.LT.OR P2, PT, R72, 0x41, P2 ;  /* 0x000000414800780c */ /* 0x000fc80001741670 */
[----:B------:R-:W-:Y:S02]  /*3d30*/  FSEL R34, R34, -INF , !P2 ;  /* 0xff80000022227808 */ /* 0x000fe40005000000 */
[----:B------:R-:W-:-:S04]  /*3d40*/  LOP3.LUT P2, RZ, R138, 0x2000, RZ, 0xc0, !PT ;  /* 0x000020008aff7812 */ /* 0x000fc8000784c0ff */
[----:B------:R-:W-:-:S04]  /*3d50*/  ISETP.GT.AND P2, PT, R73, 0x41, !P2 ;  /* 0x000000414900780c */ /* 0x000fc80005744270 */
[----:B------:R-:W-:-:S04]  /*3d60*/  ISETP.LT.OR P2, PT, R72, 0x42, P2 ;  /* 0x000000424800780c */ /* 0x000fc80001741670 */
[----:B------:R-:W-:Y:S02]  /*3d70*/  FSEL R36, R36, -INF , !P2 ;  /* 0xff80000024247808 */ /* 0x000fe40005000000 */
[----:B------:R-:W-:Y:S02]  /*3d80*/  LOP3.LUT P2, RZ, R138, 0x1000, RZ, 0xc0, !PT ;  /* 0x000010008aff7812 */ /* 0x000fe4000784c0ff */
[----:B-1----:R-:W-:Y:S02]  /*3d90*/  FMNMX.FTZ R76, R11, R8, !PT ;  /* 0x000000080b4c7209 */ /* 0x002fe40007810000 */
[----:B------:R-:W-:-:S03]  /*3da0*/  ISETP.GT.AND P2, PT, R73, 0x48, !P2 ;  /* 0x000000484900780c */ /* 0x000fc60005744270 */
        /* <DEDUP_REMOVED lines=10> */
[----:B------:R-:W-:Y:S01]  /*3e50*/  FMUL.FTZ R80, R8, UR34 ;  /* 0x0000002208507c20 */ /* 0x000fe20008410000 */
        /* <DEDUP_REMOVED lines=26> */
[----:B------:R-:W-:-:S04]  /*4000*/  FSETP.NEU.FTZ.AND P2, PT, R8, -INF , PT ;  /* 0xff8000000800780b */ /* 0x000fc80003f5d000 */
[----:B------:R-:W-:Y:S02]  /*4010*/  FSEL R80, R80, RZ, P2 ;  /* 0x000000ff50507208 */ /* 0x000fe40001000000 */
[----:B------:R-:W-:Y:S02]  /*4020*/  ISETP.GT.AND P2, PT, R73, RZ, !P6 ;  /* 0x000000ff4900720c */ /* 0x000fe40007744270 */
[----:B------:R-:W-:Y:S01]  /*4030*/  LOP3.LUT P6, RZ, R138, 0x8000000, RZ, 0xc0, !PT ;  /* 0x080000008aff7812 */ /* 0x000fe200078cc0ff */
[--C-:B------:R-:W-:Y:S01]  /*4040*/  FFMA.FTZ R75, R75, UR34, -R80.reuse ;  /* 0x000000224b4b7c23 */ /* 0x100fe20008010850 */
[----:B------:R-:W-:Y:S01]  /*4050*/  ISETP.LT.OR P2, PT, R72, 0x1, P2 ;  /* 0x000000014800780c */ /* 0x000fe20001741670 */
[--C-:B------:R-:W-:Y:S01]  /*4060*/  FFMA.FTZ R76, R89, UR34, -R80.reuse ;  /* 0x00000022594c7c23 */ /* 0x100fe20008010850 */
[----:B------:R-:W-:Y:S01]  /*4070*/  ISETP.GT.AND P6, PT, R73, 0x79, !P6 ;  /* 0x000000794900780c */ /* 0x000fe200077c4270 */
[--C-:B------:R-:W-:Y:S01]  /*4080*/  FFMA.FTZ R77, R90, UR34, -R80.reuse ;  /* 0x000000225a4d7c23 */ /* 0x100fe20008010850 */
[----:B------:R-:W-:Y:S01]  /*4090*/  FSEL R4, R4, -INF , !P2 ;  /* 0xff80000004047808 */ /* 0x000fe20005000000 */
[--C-:B------:R-:W-:Y:S01]  /*40a0*/  FFMA.FTZ R90, R37, UR34, -R80.reuse ;  /* 0x00000022255a7c23 */ /* 0x100fe20008010850 */
[----:B------:R-:W-:Y:S01]  /*40b0*/  LOP3.LUT P2, RZ, R138, 0x4000000, RZ, 0xc0, !PT ;  /* 0x040000008aff7812 */ /* 0x000fe2000784c0ff */
[--C-:B------:R-:W-:Y:S01]  /*40c0*/  FFMA.FTZ R78, R91, UR34, -R80.reuse ;  /* 0x000000225b4e7c23 */ /* 0x100fe20008010850 */
[----:B------:R-:W-:Y:S01]  /*40d0*/  FMNMX.FTZ R82, R4, R5, !PT ;  /* 0x0000000504527209 */ /* 0x000fe20007810000 */
        /* <DEDUP_REMOVED lines=40> */
[----:B------:R-:W-:Y:S03]  /*4360*/  MUFU.EX2 R75, R75 ;  /* 0x0000004b004b7308 */ /* 0x000fe60000000800 */
[----:B------:R-:W-:-:S04]  /*4370*/  FMNMX.FTZ R11, R29, R82, !PT ;  /* 0x000000521d0b7209 */ /* 0x000fc80007810000 */
[----:B------:R-:W-:Y:S01]  /*4380*/  FMNMX.FTZ R82, R30, R11, !PT ;  /* 0x0000000b1e527209 */ /* 0x000fe20007810000 */
[----:B------:R-:W1:Y:S03]  /*4390*/  MUFU.EX2 R76, R76 ;  /* 0x0000004c004c7308 */ /* 0x000e660000000800 */
[----:B------:R-:W-:-:S04]  /*43a0*/  FMNMX.FTZ R82, R31, R82, !PT ;  /* 0x000000521f527209 */ /* 0x000fc80007810000 */
[----:B------:R-:W-:Y:S01]  /*43b0*/  FMNMX.FTZ R11, R33, R82, !PT ;  /* 0x00000052210b7209 */ /* 0x000fe20007810000 */
[--C-:B------:R-:W-:Y:S01]  /*43c0*/  FFMA.FTZ R82, R45, UR34, -R80.reuse ;  /* 0x000000222d527c23 */ /* 0x100fe20008010850 */
[----:B------:R-:W-:Y:S01]  /*43d0*/  FFMA.FTZ R80, R35, UR34, -R80 ;  /* 0x0000002223507c23 */ /* 0x000fe20008010850 */
[----:B------:R-:W2:Y:S01]  /*43e0*/  MUFU.EX2 R77, R77 ;  /* 0x0000004d004d7308 */ /* 0x000ea20000000800 */
[----:B------:R-:W-:-:S04]  /*43f0*/  FMNMX.FTZ R11, R34, R11, !PT ;  /* 0x0000000b220b7209 */ /* 0x000fc80007810000 */
[----:B------:R-:W-:-:S03]  /*4400*/  FMNMX.FTZ R11, R36, R11, !PT ;  /* 0x0000000b240b7209 */ /* 0x000fc60007810000 */
[----:B------:R-:W3:Y:S01]  /*4410*/  MUFU.EX2 R78, R78 ;  /* 0x0000004e004e7308 */ /* 0x000ee20000000800 */
        /* <DEDUP_REMOVED lines=21> */
[----:B------:R-:W4:Y:S06]  /*4570*/  SHFL.BFLY PT, R11, R14, 0x2, 0x1f ;  /* 0x0c401f000e0b7f89 */ /* 0x000f2c00000e0000 */
[----:B------:R-:W-:Y:S08]  /*4580*/  MUFU.EX2 R68, R68 ;  /* 0x0000004400447308 */ /* 0x000ff00000000800 */
[----:B------:R-:W-:Y:S08]  /*4590*/  MUFU.EX2 R66, R66 ;  /* 0x0000004200427308 */ /* 0x000ff00000000800 */
[----:B------:R-:W-:Y:S01]  /*45a0*/  MUFU.EX2 R63, R63 ;  /* 0x0000003f003f7308 */ /* 0x000fe20000000800 */
[----:B----4-:R-:W-:-:S05]  /*45b0*/  FMNMX.FTZ R15, R14, R11, !PT ;  /* 0x0000000b0e0f7209 */ /* 0x010fca0007810000 */
[----:B------:R-:W4:Y:S02]  /*45c0*/  SHFL.BFLY PT, R14, R15, 0x1, 0x1f ;  /* 0x0c201f000f0e7f89 */ /* 0x000f2400000e0000 */
[----:B------:R-:W-:Y:S08]  /*45d0*/  MUFU.EX2 R65, R65 ;  /* 0x0000004100417308 */ /* 0x000ff00000000800 */
[----:B------:R-:W-:Y:S08]  /*45e0*/  MUFU.EX2 R64, R64 ;  /* 0x0000004000407308 */ /* 0x000ff00000000800 */
[----:B------:R-:W-:Y:S01]  /*45f0*/  MUFU.EX2 R61, R61 ;  /* 0x0000003d003d7308 */ /* 0x000fe20000000800 */
[----:B----4-:R-:W-:-:S07]  /*4600*/  FMNMX.FTZ R11, R15, R14, !PT ;  /* 0x0000000e0f0b7209 */ /* 0x010fce0007810000 */
[----:B------:R-:W-:Y:S01]  /*4610*/  MUFU.EX2 R60, R60 ;  /* 0x0000003c003c7308 */ /* 0x000fe20000000800 */
[C---:B------:R-:W-:Y:S01]  /*4620*/  FSETP.NEU.FTZ.AND P2, PT, R11.reuse, -INF , PT ;  /* 0xff8000000b00780b */ /* 0x040fe20003f5d000 */
[----:B------:R-:W-:-:S06]  /*4630*/  FMUL.FTZ R14, R11, UR34 ;  /* 0x000000220b0e7c20 */ /* 0x000fcc0008410000 */
[----:B------:R-:W-:Y:S01]  /*4640*/  MUFU.EX2 R57, R57 ;  /* 0x0000003900397308 */ /* 0x000fe20000000800 */
[----:B------:R-:W-:Y:S02]  /*4650*/  FSEL R35, R14, RZ, P2 ;  /* 0x000000ff0e237208 */ /* 0x000fe40001000000 */
[----:B------:R-:W-:-:S03]  /*4660*/  PLOP3.LUT P2, PT, PT, PT, UP0, 0x40, 0x0 ;  /* 0x000000000000781c */ /* 0x000fc60003f4e808 */
[--C-:B------:R-:W-:Y:S01]  /*4670*/  FFMA.FTZ R4, R4, UR34, -R35.reuse ;  /* 0x0000002204047c23 */ /* 0x100fe20008010823 */
[--C-:B------:R-:W-:Y:S01]  /*4680*/  FFMA.FTZ R14, R5, UR34, -R35.reuse ;  /* 0x00000022050e7c23 */ /* 0x100fe20008010823 */
[--C-:B------:R-:W-:Y:S01]  /*4690*/  FFMA.FTZ R7, R7, UR34, -R35.reuse ;  /* 0x0000002207077c23 */ /* 0x100fe20008010823 */
[--C-:B------:R-:W-:Y:S01]  /*46a0*/  FFMA.FTZ R53, R6, UR34, -R35.reuse ;  /* 0x0000002206357c23 */ /* 0x100fe20008010823 */
[----:B------:R1:W-:Y:S01]  /*46b0*/  MUFU.EX2 R15, R4 ;  /* 0x00000004000f7308 */ /* 0x0003e20000000800 */
[--C-:B------:R-:W-:Y:S01]  /*46c0*/  FFMA.FTZ R5, R58, UR34, -R35.reuse ;  /* 0x000000223a057c23 */ /* 0x100fe20008010823 */
[--C-:B------:R-:W-:Y:S01]  /*46d0*/  FFMA.FTZ R6, R59, UR34, -R35.reuse ;  /* 0x000000223b067c23 */ /* 0x100fe20008010823 */
[--C-:B------:R-:W-:Y:S01]  /*46e0*/  FFMA.FTZ R32, R13, UR34, -R35.reuse ;  /* 0x000000220d207c23 */ /* 0x100fe20008010823 */
[--C-:B------:R-:W-:Y:S01]  /*46f0*/  FFMA.FTZ R41, R12, UR34, -R35.reuse ;  /* 0x000000220c297c23 */ /* 0x100fe20008010823 */
[--C-:B------:R-:W-:Y:S01]  /*4700*/  FFMA.FTZ R94, R25, UR34, -R35.reuse ;  /* 0x00000022195e7c23 */ /* 0x100fe20008010823 */
        /* <DEDUP_REMOVED lines=8> */
[----:B------:R-:W-:-:S02]  /*4790*/  IMAD R4, R9, UR47, -R10 ;  /* 0x0000002f09047c24 */ /* 0x000fc4000f8e0a0a */
[----:B------:R-:W-:Y:S01]  /*47a0*/  FFMA.FTZ R33, R34, UR34, -R35 ;  /* 0x0000002222217c23 */ /* 0x000fe20008010823 */
[----:B------:R1:W2:Y:S01]  /*47b0*/  MUFU.EX2 R83, R7 ;  /* 0x0000000700537308 */ /* 0x0002a20000000800 */
[----:B---3--:R-:W-:Y:S01]  /*47c0*/  FADD.FTZ R13, R78, R13 ;  /* 0x0000000d4e0d7221 */ /* 0x008fe20000010000 */
[--C-:B------:R-:W-:Y:S01]  /*47d0*/  FFMA.FTZ R55, R40, UR34, -R35.reuse ;  /* 0x0000002228377c23 */ /* 0x100fe20008010823 */
[--C-:B------:R-:W-:Y:S01]  /*47e0*/  FFMA.FTZ R40, R28, UR34, -R35.reuse ;  /* 0x000000221c287c23 */ /* 0x100fe20008010823 */
[--C-:B------:R-:W-:Y:S01]  /*47f0*/  FFMA.FTZ R36, R36, UR34, -R35.reuse ;  /* 0x0000002224247c23 */ /* 0x100fe20008010823 */
[--C-:B------:R-:W-:Y:S01]  /*4800*/  FFMA.FTZ R9, R42, UR34, -R35.reuse ;  /* 0x000000222a097c23 */ /* 0x100fe20008010823 */
[----:B------:R-:W-:Y:S01]  /*4810*/  F2FP.F16.F32.PACK_AB R12, R76, R75 ;  /* 0x0000004b4c0c723e */ /* 0x000fe200000000ff */
[--C-:B------:R-:W-:Y:S01]  /*4820*/  FFMA.FTZ R42, R27, UR34, -R35.reuse ;  /* 0x000000221b2a7c23 */ /* 0x100fe20008010823 */
[----:B------:R3:W5:Y:S01]  /*4830*/  MUFU.EX2 R98, R53 ;  /* 0x0000003500627308 */ /* 0x0007620000000800 */
[----:B----4-:R-:W-:Y:S01]  /*4840*/  FADD.FTZ R10, R15, R96 ;  /* 0x000000600f0a7221 */ /* 0x010fe20000010000 */
[--C-:B-1----:R-:W-:Y:S01]  /*4850*/  FFMA.FTZ R7, R29, UR34, -R35.reuse ;  /* 0x000000221d077c23 */ /* 0x102fe20008010823 */
[----:B------:R-:W-:Y:S01]  /*4860*/  F2FP.F16.F32.PACK_AB R14, R78, R77 ;  /* 0x0000004d4e0e723e */ /* 0x000fe200000000ff */
[--C-:B------:R-:W-:Y:S01]  /*4870*/  FFMA.FTZ R38, R38, UR34, -R35.reuse ;  /* 0x0000002226267c23 */ /* 0x100fe20008010823 */
[--C-:B------:R-:W-:Y:S01]  /*4880*/  FFMA.FTZ R44, R44, UR34, -R35.reuse ;  /* 0x000000222c2c7c23 */ /* 0x100fe20008010823 */
[--C-:B------:R-:W-:Y:S01]  /*4890*/  FFMA.FTZ R46, R46, UR34, -R35.reuse ;  /* 0x000000222e2e7c23 */ /* 0x100fe20008010823 */
[--C-:B------:R-:W-:Y:S01]  /*48a0*/  FFMA.FTZ R48, R48, UR34, -R35.reuse ;  /* 0x0000002230307c23 */ /* 0x100fe20008010823 */
[----:B------:R-:W1:Y:S01]  /*48b0*/  MUFU.EX2 R5, R5 ;  /* 0x0000000500057308 */ /* 0x000e620000000800 */
[----:B---3--:R-:W-:Y:S01]  /*48c0*/  FFMA.FTZ R53, R26, UR34, -R35 ;  /* 0x000000221a357c23 */ /* 0x008fe20008010823 */
[----:B------:R-:W-:Y:S01]  /*48d0*/  FADD.FTZ R26, R74, R13 ;  /* 0x0000000d4a1a7221 */ /* 0x000fe20000010000 */
[----:B--2---:R-:W-:Y:S01]  /*48e0*/  FADD.FTZ R25, R83, R10 ;  /* 0x0000000a53197221 */ /* 0x004fe20000010000 */
[----:B------:R-:W-:Y:S01]  /*48f0*/  F2FP.F16.F32.PACK_AB R13, R96, R15 ;  /* 0x0000000f600d723e */ /* 0x000fe200000000ff */
[--C-:B------:R-:W-:Y:S01]  /*4900*/  FFMA.FTZ R50, R50, UR34, -R35.reuse ;  /* 0x0000002232327c23 */ /* 0x100fe20008010823 */
[----:B------:R-:W-:Y:S01]  /*4910*/  FADD.FTZ R26, R79, R26 ;  /* 0x0000001a4f1a7221 */ /* 0x000fe20000010000 */
[----:B------:R-:W-:Y:S01]  /*4920*/  FFMA.FTZ R54, R54, UR34, -R35 ;  /* 0x0000002236367c23 */ /* 0x000fe20008010823 */
[----:B------:R-:W2:Y:S01]  /*4930*/  MUFU.EX2 R6, R6 ;  /* 0x0000000600067308 */ /* 0x000ea20000000800 */
[C---:B-----5:R-:W-:Y:S01]  /*4940*/  FADD.FTZ R10, R98.reuse, R25 ;  /* 0x00000019620a7221 */ /* 0x060fe20000010000 */
[----:B------:R-:W-:Y:S01]  /*4950*/  FADD.FTZ R29, R71, R26 ;  /* 0x0000001a471d7221 */ /* 0x000fe20000010000 */
[----:B------:R-:W-:Y:S01]  /*4960*/  F2FP.F16.F32.PACK_AB R15, R98, R83 ;  /* 0x00000053620f723e */ /* 0x000fe200000000ff */
[--C-:B------:R-:W-:Y:S01]  /*4970*/  FFMA.FTZ R73, R73, UR34, -R35.reuse ;  /* 0x0000002249497c23 */ /* 0x100fe20008010823 */
[----:B------:R-:W-:Y:S01]  /*4980*/  FFMA.FTZ R81, R81, UR34, -R35 ;  /* 0x0000002251517c23 */ /* 0x000fe20008010823 */
[----:B------:R-:W-:Y:S01]  /*4990*/  FADD.FTZ R29, R62, R29 ;  /* 0x0000001d3e1d7221 */ /* 0x000fe20000010000 */
[----:B------:R-:W-:Y:S01]  /*49a0*/  FFMA.FTZ R52, R52, UR34, -R35 ;  /* 0x0000002234347c23 */ /* 0x000fe20008010823 */
[----:B------:R-:W3:Y:S01]  /*49b0*/  MUFU.EX2 R32, R32 ;  /* 0x0000002000207308 */ /* 0x000ee20000000800 */
[----:B-1----:R-:W-:Y:S01]  /*49c0*/  FADD.FTZ R25, R5, R10 ;  /* 0x0000000a05197221 */ /* 0x002fe20000010000 */
[----:B------:R-:W-:Y:S01]  /*49d0*/  FADD.FTZ R26, R70, R29 ;  /* 0x0000001d461a7221 */ /* 0x000fe20000010000 */
[----:B------:R1:W-:Y:S01]  /*49e0*/  STSM.16.M88.4 [R136+0x21800], R12 ;  /* 0x0218000c88007844 */ /* 0x0003e20000000200 */
[----:B------:R-:W-:-:S02]  /*49f0*/  R2UR UR10, R4 ;  /* 0x00000000040a72ca */ /* 0x000fc400000e0000 */
[----:B------:R-:W-:Y:S02]  /*4a00*/  FADD.FTZ R30, R67, R26 ;  /* 0x0000001a431e7221 */ /* 0x000fe40000010000 */
[----:B------:R-:W4:Y:S01]  /*4a10*/  MUFU.EX2 R41, R41 ;  /* 0x0000002900297308 */ /* 0x000f220000000800 */
[----:B--2---:R-:W-:Y:S01]  /*4a20*/  FADD.FTZ R25, R6, R25 ;  /* 0x0000001906197221 */ /* 0x004fe20000010000 */
[----:B------:R-:W-:-:S04]  /*4a30*/  FADD.FTZ R29, R69, R30 ;  /* 0x0000001e451d7221 */ /* 0x000fc80000010000 */
[----:B------:R-:W-:Y:S02]  /*4a40*/  FADD.FTZ R29, R68, R29 ;  /* 0x0000001d441d7221 */ /* 0x000fe40000010000 */
[----:B------:R-:W2:Y:S01]  /*4a50*/  MUFU.EX2 R45, R45 ;  /* 0x0000002d002d7308 */ /* 0x000ea20000000800 */
[----:B---3--:R-:W-:Y:S01]  /*4a60*/  FADD.FTZ R10, R32, R25 ;  /* 0x00000019200a7221 */ /* 0x008fe20000010000 */
[----:B------:R-:W-:Y:S01]  /*4a70*/  UIADD3 UR10, UR42, UR10, URZ ;  /* 0x0000000a2a0a7290 */ /* 0x000fe2000fffe03f */
[----:B-1----:R-:W-:-:S03]  /*4a80*/  F2FP.F16.F32.PACK_AB R14, R64, R65 ;  /* 0x00000041400e723e */ /* 0x002fc600000000ff */
[----:B------:R-:W-:Y:S02]  /*4a90*/  UIADD3 UR6, UR10, UR6, URZ ;  /* 0x000000060a067290 */ /* 0x000fe4000fffe03f */
[----:B------:R-:W1:Y:S01]  /*4aa0*/  MUFU.EX2 R58, R58 ;  /* 0x0000003a003a7308 */ /* 0x000e620000000800 */
[----:B----4-:R-:W-:Y:S01]  /*4ab0*/  FADD.FTZ R26, R41, R10 ;  /* 0x0000000a291a7221 */ /* 0x010fe20000010000 */
[----:B------:R-:W-:-:S06]  /*4ac0*/  FFMA.FTZ R10, R24, UR34, -R35 ;  /* 0x00000022180a7c23 */ /* 0x000fcc0008010823 */
[----:B------:R-:W3:Y:S01]  /*4ad0*/  MUFU.EX2 R53, R53 ;  /* 0x0000003500357308 */ /* 0x000ee20000000800 */
[----:B--2---:R-:W-:Y:S01]  /*4ae0*/  FADD.FTZ R25, R45, R26 ;  /* 0x0000001a2d197221 */ /* 0x004fe20000010000 */
[----:B------:R-:W-:-:S04]  /*4af0*/  FADD.FTZ R26, R66, R29 ;  /* 0x0000001d421a7221 */ /* 0x000fc80000010000 */
[----:B------:R-:W-:Y:S01]  /*4b00*/  FADD.FTZ R30, R63, R26 ;  /* 0x0000001a3f1e7221 */ /* 0x000fe20000010000 */
[----:B------:R-:W-:Y:S01]  /*4b10*/  F2FP.F16.F32.PACK_AB R26, R62, R71 ;  /* 0x000000473e1a723e */ /* 0x000fe200000000ff */
[----:B------:R-:W2:Y:S01]  /*4b20*/  MUFU.EX2 R94, R94 ;  /* 0x0000005e005e7308 */ /* 0x000ea20000000800 */
[----:B-1----:R-:W-:Y:S01]  /*4b30*/  FADD.FTZ R24, R58, R25 ;  /* 0x000000193a187221 */ /* 0x002fe20000010000 */
[----:B------:R-:W-:Y:S01]  /*4b40*/  FADD.FTZ R27, R65, R30 ;  /* 0x0000001e411b7221 */ /* 0x000fe20000010000 */
[----:B------:R-:W-:Y:S02]  /*4b50*/  F2FP.F16.F32.PACK_AB R30, R68, R69 ;  /* 0x00000045441e723e */ /* 0x000fe400000000ff */
[----:B------:R-:W-:Y:S01]  /*4b60*/  F2FP.F16.F32.PACK_AB R29, R58, R45 ;  /* 0x0000002d3a1d723e */ /* 0x000fe200000000ff */
[----:B------:R-:W-:Y:S01]  /*4b70*/  FADD.FTZ R34, R64, R27 ;  /* 0x0000001b40227221 */ /* 0x000fe20000010000 */
[----:B------:R-:W-:Y:S01]  /*4b80*/  F2FP.F16.F32.PACK_AB R27, R41, R32 ;  /* 0x00000020291b723e */ /* 0x000fe200000000ff */
[----:B------:R-:W1:Y:S01]  /*4b90*/  MUFU.EX2 R7, R7 ;  /* 0x0000000700077308 */ /* 0x000e620000000800 */
[----:B---3--:R-:W-:Y:S01]  /*4ba0*/  FADD.FTZ R25, R53, R24 ;  /* 0x0000001835197221 */ /* 0x008fe20000010000 */
[----:B------:R-:W-:Y:S01]  /*4bb0*/  FADD.FTZ R13, R61, R34 ;  /* 0x000000223d0d7221 */ /* 0x000fe20000010000 */
[----:B------:R-:W-:-:S02]  /*4bc0*/  F2FP.F16.F32.PACK_AB R24, R79, R74 ;  /* 0x0000004a4f18723e */ /* 0x000fc400000000ff */
[----:B------:R-:W-:-:S03]  /*4bd0*/  F2FP.F16.F32.PACK_AB R32, R60, R61 ;  /* 0x0000003d3c20723e */ /* 0x000fc600000000ff */
[----:B------:R-:W3:Y:S01]  /*4be0*/  MUFU.EX2 R20, R20 ;  /* 0x0000001400147308 */ /* 0x000ee20000000800 */
[C---:B--2---:R-:W-:Y:S01]  /*4bf0*/  FADD.FTZ R28, R94.reuse, R25 ;  /* 0x000000195e1c7221 */ /* 0x044fe20000010000 */
[----:B------:R-:W-:-:S06]  /*4c00*/  F2FP.F16.F32.PACK_AB R31, R94, R53 ;  /* 0x000000355e1f723e */ /* 0x000fcc00000000ff */
[----:B------:R-:W2:Y:S01]  /*4c10*/  MUFU.EX2 R21, R21 ;  /* 0x0000001500157308 */ /* 0x000ea20000000800 */
[----:B-1----:R-:W-:Y:S01]  /*4c20*/  FADD.FTZ R25, R7, R28 ;  /* 0x0000001c07197221 */ /* 0x002fe20000010000 */
[----:B------:R-:W-:-:S06]  /*4c30*/  F2FP.F16.F32.PACK_AB R28, R67, R70 ;  /* 0x00000046431c723e */ /* 0x000fcc00000000ff */
[----:B------:R-:W1:Y:S01]  /*4c40*/  MUFU.EX2 R92, R92 ;  /* 0x0000005c005c7308 */ /* 0x000e620000000800 */
[----:B---3--:R-:W-:Y:S01]  /*4c50*/  FADD.FTZ R12, R20, R25 ;  /* 0x00000019140c7221 */ /* 0x008fe20000010000 */
[----:B------:R-:W-:-:S05]  /*4c60*/  F2FP.F16.F32.PACK_AB R25, R6, R5 ;  /* 0x000000050619723e */ /* 0x000fca00000000ff */
[----:B------:R3:W-:Y:S01]  /*4c70*/  STSM.16.M88.4 [R23], R24 ;  /* 0x0000001817007844 */ /* 0x0007e20000000200 */
[----:B------:R-:W4:Y:S01]  /*4c80*/  MUFU.EX2 R33, R33 ;  /* 0x0000002100217308 */ /* 0x000f220000000800 */
[----:B--2---:R-:W-:Y:S01]  /*4c90*/  FADD.FTZ R5, R21, R12 ;  /* 0x0000000c15057221 */ /* 0x004fe20000010000 */
[----:B------:R-:W-:Y:S01]  /*4ca0*/  FADD.FTZ R12, R60, R13 ;  /* 0x0000000d3c0c7221 */ /* 0x000fe20000010000 */
[----:B------:R2:W-:Y:S03]  /*4cb0*/  STSM.16.M88.4 [R22], R28 ;  /* 0x0000001c16007844 */ /* 0x0005e60000000200 */
[----:B------:R-:W-:Y:S01]  /*4cc0*/  FADD.FTZ R13, R57, R12 ;  /* 0x0000000c390d7221 */ /* 0x000fe20000010000 */
[----:B------:R-:W-:Y:S01]  /*4cd0*/  F2FP.F16.F32.PACK_AB R12, R63, R66 ;  /* 0x000000423f0c723e */ /* 0x000fe200000000ff */
[----:B------:R-:W5:Y:S01]  /*4ce0*/  MUFU.EX2 R72, R72 ;  /* 0x0000004800487308 */ /* 0x000f620000000800 */
[C---:B-1----:R-:W-:Y:S01]  /*4cf0*/  FADD.FTZ R6, R92.reuse, R5 ;  /* 0x000000055c067221 */ /* 0x042fe20000010000 */
[----:B------:R-:W-:-:S06]  /*4d00*/  F2FP.F16.F32.PACK_AB R15, R92, R21 ;  /* 0x000000155c0f723e */ /* 0x000fcc00000000ff */
[----:B------:R-:W1:Y:S01]  /*4d10*/  MUFU.EX2 R36, R36 ;  /* 0x0000002400247308 */ /* 0x000e620000000800 */
[----:B----4-:R-:W-:-:S07]  /*4d20*/  FADD.FTZ R5, R33, R6 ;  /* 0x0000000621057221 */ /* 0x010fce0000010000 */
[----:B------:R-:W4:Y:S01]  /*4d30*/  MUFU.EX2 R49, R49 ;  /* 0x0000003100317308 */ /* 0x000f220000000800 */
[C---:B-----5:R-:W-:Y:S01]  /*4d40*/  FADD.FTZ R6, R72.reuse, R13 ;  /* 0x0000000d48067221 */ /* 0x060fe20000010000 */
[----:B------:R-:W-:-:S06]  /*4d50*/  F2FP.F16.F32.PACK_AB R34, R72, R57 ;  /* 0x000000394822723e */ /* 0x000fcc00000000ff */
[----:B------:R-:W5:Y:S01]  /*4d60*/  MUFU.EX2 R38, R38 ;  /* 0x0000002600267308 */ /* 0x000f620000000800 */
[C---:B-1----:R-:W-:Y:S01]  /*4d70*/  FADD.FTZ R5, R36.reuse, R5 ;  /* 0x0000000524057221 */ /* 0x042fe20000010000 */
[----:B------:R-:W-:-:S06]  /*4d80*/  F2FP.F16.F32.PACK_AB R33, R36, R33 ;  /* 0x000000212421723e */ /* 0x000fcc00000000ff */
[----:B------:R-:W1:Y:S01]  /*4d90*/  MUFU.EX2 R55, R55 ;  /* 0x0000003700377308 */ /* 0x000e620000000800 */
[----:B----4-:R-:W-:-:S07]  /*4da0*/  FADD.FTZ R13, R49, R6 ;  /* 0x00000006310d7221 */ /* 0x010fce0000010000 */
[----:B------:R-:W4:Y:S01]  /*4db0*/  MUFU.EX2 R9, R9 ;  /* 0x0000000900097308 */ /* 0x000f220000000800 */
[----:B-----5:R-:W-:-:S07]  /*4dc0*/  FADD.FTZ R6, R38, R5 ;  /* 0x0000000526067221 */ /* 0x020fce0000010000 */
[----:B------:R-:W3:Y:S01]  /*4dd0*/  MUFU.EX2 R56, R56 ;  /* 0x0000003800387308 */ /* 0x000ee20000000800 */
[C---:B-1----:R-:W-:Y:S01]  /*4de0*/  FADD.FTZ R6, R55.reuse, R6 ;  /* 0x0000000637067221 */ /* 0x042fe20000010000 */
[----:B------:R-:W-:-:S06]  /*4df0*/  F2FP.F16.F32.PACK_AB R35, R55, R38 ;  /* 0x000000263723723e */ /* 0x000fcc00000000ff */
[----:B------:R-:W1:Y:S01]  /*4e00*/  MUFU.EX2 R44, R44 ;  /* 0x0000002c002c7308 */ /* 0x000e620000000800 */
[----:B----4-:R-:W-:-:S07]  /*4e10*/  FADD.FTZ R5, R9, R6 ;  /* 0x0000000609057221 */ /* 0x010fce0000010000 */
[----:B------:R-:W-:Y:S01]  /*4e20*/  MUFU.EX2 R51, R51 ;  /* 0x0000003300337308 */ /* 0x000fe20000000800 */
[----:B---3--:R-:W-:-:S07]  /*4e30*/  F2FP.F16.F32.PACK_AB R24, R56, R49 ;  /* 0x000000313818723e */ /* 0x008fce00000000ff */
[----:B------:R-:W3:Y:S01]  /*4e40*/  MUFU.EX2 R84, R84 ;  /* 0x0000005400547308 */ /* 0x000ee20000000800 */
[C---:B-1----:R-:W-:Y:S01]  /*4e50*/  FADD.FTZ R5, R44.reuse, R5 ;  /* 0x000000052c057221 */ /* 0x042fe20000010000 */
[----:B------:R-:W-:-:S06]  /*4e60*/  F2FP.F16.F32.PACK_AB R25, R44, R9 ;  /* 0x000000092c19723e */ /* 0x000fcc00000000ff */
[----:B------:R-:W1:Y:S08]  /*4e70*/  MUFU.EX2 R46, R46 ;  /* 0x0000002e002e7308 */ /* 0x000e700000000800 */
[----:B------:R-:W-:Y:S01]  /*4e80*/  MUFU.EX2 R47, R47 ;  /* 0x0000002f002f7308 */ /* 0x000fe20000000800 */
[----:B---3--:R-:W-:-:S07]  /*4e90*/  F2FP.F16.F32.PACK_AB R26, R84, R51 ;  /* 0x00000033541a723e */ /* 0x008fce00000000ff */
[----:B------:R-:W-:Y:S01]  /*4ea0*/  MUFU.EX2 R82, R82 ;  /* 0x0000005200527308 */ /* 0x000fe20000000800 */
[----:B-1----:R-:W-:-:S07]  /*4eb0*/  FADD.FTZ R6, R46, R5 ;  /* 0x000000052e067221 */ /* 0x002fce0000010000 */
[----:B------:R1:W3:Y:S08]  /*4ec0*/  MUFU.EX2 R59, R48 ;  /* 0x00000030003b7308 */ /* 0x0002f00000000800 */
[----:B------:R-:W4:Y:S01]  /*4ed0*/  MUFU.EX2 R43, R43 ;  /* 0x0000002b002b7308 */ /* 0x000f220000000800 */
[----:B-1----:R-:W-:-:S04]  /*4ee0*/  FADD.FTZ R48, R56, R13 ;  /* 0x0000000d38307221 */ /* 0x002fc80000010000 */
[----:B------:R-:W-:-:S03]  /*4ef0*/  FADD.FTZ R13, R51, R48 ;  /* 0x00000030330d7221 */ /* 0x000fc60000010000 */
[----:B------:R-:W1:Y:S01]  /*4f00*/  MUFU.EX2 R86, R86 ;  /* 0x0000005600567308 */ /* 0x000e620000000800 */
[----:B--2---:R-:W-:Y:S01]  /*4f10*/  FADD.FTZ R28, R84, R13 ;  /* 0x0000000d541c7221 */ /* 0x004fe20000010000 */
[----:B------:R-:W-:Y:S01]  /*4f20*/  F2FP.F16.F32.PACK_AB R13, R20, R7 ;  /* 0x00000007140d723e */ /* 0x000fe200000000ff */
[C---:B---3--:R-:W-:Y:S01]  /*4f30*/  FADD.FTZ R7, R59.reuse, R6 ;  /* 0x000000063b077221 */ /* 0x048fe20000010000 */
[----:B------:R-:W-:Y:S01]  /*4f40*/  F2FP.F16.F32.PACK_AB R27, R59, R46 ;  /* 0x0000002e3b1b723e */ /* 0x000fe200000000ff */
[----:B------:R-:W-:Y:S01]  /*4f50*/  FADD.FTZ R9, R47, R28 ;  /* 0x0000001c2f097221 */ /* 0x000fe20000010000 */
[C---:B------:R-:W-:Y:S01]  /*4f60*/  F2FP.F16.F32.PACK_AB R84, R82.reuse, R47 ;  /* 0x0000002f5254723e */ /* 0x040fe200000000ff */
[----:B------:R2:W-:Y:S01]  /*4f70*/  STSM.16.M88.4 [R18], R12 ;  /* 0x0000000c12007844 */ /* 0x0005e20000000200 */
[----:B------:R-:W3:Y:S01]  /*4f80*/  MUFU.EX2 R50, R50 ;  /* 0x0000003200327308 */ /* 0x000ee20000000800 */
[----:B------:R-:W-:Y:S02]  /*4f90*/  FADD.FTZ R20, R82, R9 ;  /* 0x0000000952147221 */ /* 0x000fe40000010000 */
[----:B------:R2:W-:Y:S02]  /*4fa0*/  STSM.16.M88.4 [R136+0x27800], R32 ;  /* 0x0278002088007844 */ /* 0x0005e40000000200 */
[----:B----4-:R-:W-:-:S02]  /*4fb0*/  FADD.FTZ R9, R43, R20 ;  /* 0x000000142b097221 */ /* 0x010fc40000010000 */
[----:B------:R4:W-:Y:S01]  /*4fc0*/  STSM.16.M88.4 [R17], R24 ;  /* 0x0000001811007844 */ /* 0x0009e20000000200 */
[----:B------:R-:W5:Y:S01]  /*4fd0*/  MUFU.EX2 R71, R52 ;  /* 0x0000003400477308 */ /* 0x000f620000000800 */
[C---:B-1----:R-:W-:Y:S01]  /*4fe0*/  FADD.FTZ R20, R86.reuse, R9 ;  /* 0x0000000956147221 */ /* 0x042fe20000010000 */
[----:B------:R-:W-:-:S06]  /*4ff0*/  F2FP.F16.F32.PACK_AB R86, R86, R43 ;  /* 0x0000002b5656723e */ /* 0x000fcc00000000ff */
[----:B------:R-:W1:Y:S01]  /*5000*/  MUFU.EX2 R54, R54 ;  /* 0x0000003600367308 */ /* 0x000e620000000800 */
[----:B---3--:R-:W-:-:S07]  /*5010*/  FADD.FTZ R6, R50, R7 ;  /* 0x0000000732067221 */ /* 0x008fce0000010000 */
[----:B------:R-:W3:Y:S01]  /*5020*/  MUFU.EX2 R73, R73 ;  /* 0x0000004900497308 */ /* 0x000ee20000000800 */
[C---:B-----5:R-:W-:Y:S01]  /*5030*/  F2FP.F16.F32.PACK_AB R85, R71.reuse, R50 ;  /* 0x000000324755723e */ /* 0x060fe200000000ff */
[----:B------:R-:W-:-:S06]  /*5040*/  FADD.FTZ R7, R71, R6 ;  /* 0x0000000647077221 */ /* 0x000fcc0000010000 */
[----:B------:R-:W-:Y:S01]  /*5050*/  MUFU.EX2 R39, R39 ;  /* 0x0000002700277308 */ /* 0x000fe20000000800 */
[----:B-1----:R-:W-:-:S07]  /*5060*/  FADD.FTZ R6, R54, R7 ;  /* 0x0000000736067221 */ /* 0x002fce0000010000 */
[----:B------:R-:W2:Y:S01]  /*5070*/  MUFU.EX2 R90, R90 ;  /* 0x0000005a005a7308 */ /* 0x000ea20000000800 */
[C---:B---3--:R-:W-:Y:S01]  /*5080*/  F2FP.F16.F32.PACK_AB R87, R73.reuse, R54 ;  /* 0x000000364957723e */ /* 0x048fe200000000ff */
[----:B------:R-:W-:-:S04]  /*5090*/  FADD.FTZ R7, R73, R6 ;  /* 0x0000000649077221 */ /* 0x000fc80000010000 */
[----:B------:R4:W-:Y:S02]  /*50a0*/  STSM.16.M88.4 [R22+0x6000], R84 ;  /* 0x0060005416007844 */ /* 0x0009e40000000200 */
[----:B------:R-:W-:Y:S08]  /*50b0*/  MUFU.EX2 R37, R37 ;  /* 0x0000002500257308 */ /* 0x000ff00000000800 */
[----:B------:R-:W1:Y:S01]  /*50c0*/  MUFU.EX2 R80, R80 ;  /* 0x0000005000507308 */ /* 0x000e620000000800 */
[----:B--2---:R-:W-:Y:S01]  /*50d0*/  F2FP.F16.F32.PACK_AB R12, R90, R39 ;  /* 0x000000275a0c723e */ /* 0x004fe200000000ff */
[----:B------:R-:W-:-:S04]  /*50e0*/  FADD.FTZ R39, R39, R20 ;  /* 0x0000001427277221 */ /* 0x000fc80000010000 */
[----:B------:R-:W-:Y:S02]  /*50f0*/  FADD.FTZ R90, R90, R39 ;  /* 0x000000275a5a7221 */ /* 0x000fe40000010000 */
[----:B------:R-:W-:Y:S08]  /*5100*/  MUFU.EX2 R10, R10 ;  /* 0x0000000a000a7308 */ /* 0x000ff00000000800 */
[----:B------:R-:W2:Y:S01]  /*5110*/  MUFU.EX2 R81, R81 ;  /* 0x0000005100517308 */ /* 0x000ea20000000800 */
[----:B-1----:R-:W-:Y:S01]  /*5120*/  F2FP.F16.F32.PACK_AB R14, R80, R37 ;  /* 0x00000025500e723e */ /* 0x002fe200000000ff */
[----:B------:R-:W-:-:S04]  /*5130*/  FADD.FTZ R37, R37, R90 ;  /* 0x0000005a25257221 */ /* 0x000fc80000010000 */
[----:B------:R-:W-:Y:S02]  /*5140*/  FADD.FTZ R6, R80, R37 ;  /* 0x0000002550067221 */ /* 0x000fe40000010000 */
[----:B------:R-:W-:Y:S08]  /*5150*/  MUFU.EX2 R40, R40 ;  /* 0x0000002800287308 */ /* 0x000ff00000000800 */
[----:B------:R-:W1:Y:S01]  /*5160*/  MUFU.EX2 R5, R42 ;  /* 0x0000002a00057308 */ /* 0x000e620000000800 */
[----:B--2---:R-:W-:Y:S01]  /*5170*/  F2FP.F16.F32.PACK_AB R13, R81, R10 ;  /* 0x0000000a510d723e */ /* 0x004fe200000000ff */
[----:B------:R-:W-:Y:S01]  /*5180*/  FADD.FTZ R10, R10, R7 ;  /* 0x000000070a0a7221 */ /* 0x000fe20000010000 */
[----:B------:R-:W-:-:S03]  /*5190*/  VIADD R7, R88, 0xfffffffe ;  /* 0xfffffffe58077836 */ /* 0x000fc60000000000 */
[----:B------:R-:W-:Y:S01]  /*51a0*/  FADD.FTZ R81, R81, R10 ;  /* 0x0000000a51517221 */ /* 0x000fe20000010000 */
[----:B-1----:R-:W-:-:S03]  /*51b0*/  F2FP.F16.F32.PACK_AB R15, R5, R40 ;  /* 0x00000028050f723e */ /* 0x002fc600000000ff */
[----:B------:R-:W-:Y:S02]  /*51c0*/  FADD.FTZ R40, R40, R81 ;  /* 0x0000005128287221 */ /* 0x000fe40000010000 */
[----:B------:R4:W-:Y:S02]  /*51d0*/  STSM.16.M88.4 [R18+0x6000], R12 ;  /* 0x0060000c12007844 */ /* 0x0009e40000000200 */
[----:B------:R-:W-:Y:S01]  /*51e0*/  FADD.FTZ R5, R5, R40 ;  /* 0x0000002805057221 */ /* 0x000fe20000010000 */
[----:B------:R1:W-:Y:S06]  /*51f0*/  MEMBAR.ALL.CTA ;  /* 0x0000000000007992 */ /* 0x0003ec0000008000 */
[----:B-1----:R-:W1:Y:S02]  /*5200*/  FENCE.VIEW.ASYNC.S ;  /* 0x00000000000073c6 */ /* 0x002e640000000000 */
[----:B-1----:R-:W-:Y:S01]  /*5210*/  NOP ;  /* 0x0000000000007918 */ /* 0x002fe20000000000 */
[----:B------:R-:W-:Y:S05]  /*5220*/  @P2 BRA `(.L_x_8936) ;  /* 0x0000000000442947 */ /* 0x000fea0003800000 */
        /* <DEDUP_REMOVED lines=10> */
.L_x_8937:
[----:B------:R-:W-:-:S11]  /*52d0*/  UISETP.NE.AND UP1, UPT, UR7, 0x1, UPT ;  /* 0x000000010700788c */ /* 0x000fd6000bf25270 */
[----:B------:R-:W-:Y:S02]  /*52e0*/  @UP1 ULDC.64 UR10, c[0x0][0x9e8] ;  /* 0x00027a00000a1ab9 */ /* 0x000fe40000000a00 */
[----:B------:R-:W-:-:S04]  /*52f0*/  UIMAD.WIDE.U32 UR14, UR18, UR10, URZ ;  /* 0x0000000a120e72a5 */ /* 0x000fc8000f8e003f */
[----:B------:R-:W-:-:S12]  /*5300*/  @UP1 USHF.R.U32.HI UR18, URZ, UR11, UR15 ;  /* 0x0000000b3f121299 */ /* 0x000fd8000801160f */
.L_x_8938:
[----:B------:R-:W-:-:S04]  /*5310*/  UIMAD UR7, UR18, UR7, UR7 ;  /* 0x00000007120772a4 */ /* 0x000fc8000f8e0207 */
[----:B------:R-:W-:-:S04]  /*5320*/  UISETP.LT.AND UP1, UPT, UR6, UR7, UPT ;  /* 0x000000070600728c */ /* 0x000fc8000bf21270 */
[----:B------:R-:W-:-:S12]  /*5330*/  USEL UR6, UR6, UR7, UP1 ;  /* 0x0000000706067287 */ /* 0x000fd80008800000 */
.L_x_8936:
        /* <DEDUP_REMOVED lines=33> */
[----:B------:R-:W-:Y:S01]  /*5550*/  IMAD.MOV.U32 R135, RZ, RZ, RZ ;  /* 0x000000ffff877224 */ /* 0x000fe200078e00ff */
[----:B------:R-:W-:Y:S01]  /*5560*/  ULDC UR55, c[0x0][0x288] ;  /* 0x0000a20000377ab9 */ /* 0x000fe20000000800 */
[----:B------:R-:W-:Y:S01]  /*5570*/  ULDC UR34, c[0x0][0x988] ;  /* 0x0002620000227ab9 */ /* 0x000fe20000000800 */
[----:B------:R-:W-:Y:S01]  /*5580*/  ULDC UR56, c[0x0][0x9d8] ;  /* 0x0002760000387ab9 */ /* 0x000fe20000000800 */
[----:B------:R-:W-:-:S05]  /*5590*/  ULDC UR54, c[0x0][0x9e0] ;  /* 0x0002780000367ab9 */ /* 0x000fca0000000800 */
.L_x_8956:
[----:B------:R-:W-:Y:S01]  /*55a0*/  UIADD3 UR58, UR36, 0x1, URZ ;  /* 0x00000001243a7890 */ /* 0x000fe2000fffe03f */
[----:B------:R-:W-:-:S03]  /*55b0*/  ISETP.NE.AND P3, PT, RZ, UR45, PT ;  /* 0x0000002dff007c0c */ /* 0x000fc6000bf65270 */
[----:B------:R-:W-:-:S04]  /*55c0*/  UISETP.NE.AND UP1, UPT, UR58, 0x2, UPT ;  /* 0x000000023a00788c */ /* 0x000fc8000bf25270 */
[----:B------:R-:W-:Y:S02]  /*55d0*/  USEL UR57, URZ, 0x1, UP1 ;  /* 0x000000013f397887 */ /* 0x000fe40008800000 */
[----:B------:R-:W-:Y:S02]  /*55e0*/  USEL UR58, UR58, URZ, UP1 ;  /* 0x0000003f3a3a7287 */ /* 0x000fe40008800000 */
[----:B------:R-:W-:Y:S02]  /*55f0*/  ULOP3.LUT UR57, UR49, UR57, URZ, 0x3c, !UPT ;  /* 0x0000003931397292 */ /* 0x000fe4000f8e3c3f */
[----:B----4-:R-:W-:Y:S10]  /*5600*/  @P3 BRA `(.L_x_8940) ;  /* 0x00000000002c3947 */ /* 0x010ff40003800000 */
[----:B------:R-:W-:Y:S05]  /*5610*/  @!P0 BRA `(.L_x_8941) ;  /* 0x0000000000048947 */ /* 0x000fea0003800000 */
[----:B------:R-:W-:Y:S01]  /*5620*/  BPT.TRAP 0x1 ;  /* 0x000000040000795c */ /* 0x000fe20000300000 */
.L_x_8941:
[----:B------:R-:W-:Y:S01]  /*5630*/  ULEA UR6, UR58, UR39, 0x3 ;  /* 0x000000273a067291 */ /* 0x000fe2000f8e183f */
[----:B------:R-:W-:-:S05]  /*5640*/  IMAD.U32 R10, RZ, RZ, UR57 ;  /* 0x00000039ff0a7e24 */ /* 0x000fca000f8e00ff */
[----:B------:R-:W-:-:S04]  /*5650*/  SHF.L.U32 R10, R10, 0x1f, RZ ;  /* 0x0000001f0a0a7819 */ /* 0x000fc800000006ff */
[----:B------:R1:W2:Y:S01]  /*5660*/  SYNCS.PHASECHK.TRANS64.TRYWAIT P2, [UR6+0x2d830], R10 ;  /* 0x02d8300aff0075a7 */ /* 0x0002a20008040146 */
[----:B------:R-:W-:Y:S05]  /*5670*/  @!P0 BRA `(.L_x_8942) ;  /* 0x0000000000048947 */ /* 0x000fea0003800000 */
[----:B------:R-:W-:Y:S01]  /*5680*/  BPT.TRAP 0x1 ;  /* 0x000000040000795c */ /* 0x000fe20000300000 */
.L_x_8942:
[----:B--2---:R-:W-:Y:S05]  /*5690*/  @P2 BRA `(.L_x_8940) ;  /* 0x0000000000082947 */ /* 0x004fea0003800000 */
[----:B------:R-:W2:Y:S02]  /*56a0*/  SYNCS.PHASECHK.TRANS64.TRYWAIT P2, [UR6+0x2d830], R10 ;  /* 0x02d8300aff0075a7 */ /* 0x000ea40008040146 */
[----:B--2---:R-:W-:Y:S05]  /*56b0*/  @!P2 BRA `(.L_x_8943) ;  /* 0x000000e400f8a947 */ /* 0x004fea0003800000 */
.L_x_8940:
[----:B-12---:R-:W-:Y:S01]  /*56c0*/  VIADD R10, R16, 0x8 ;  /* 0x00000008100a7836 */ /* 0x006fe20000000000 */
[----:B------:R-:W-:Y:S01]  /*56d0*/  UIMAD UR6, UR58, 0x600, UR32 ;  /* 0x000006003a0678a4 */ /* 0x000fe2000f8e0220 */
        /* <DEDUP_REMOVED lines=12> */
[----:B----4-:R-:W-:-:S06]  /*57a0*/  WARPGROUP.ARRIVE ;  /* 0x00000000000079c5 */ /* 0x010fcc0000000000 */
        /* <DEDUP_REMOVED lines=20> */
.L_x_8945:
[----:B------:R-:W-:Y:S01]  /*58f0*/  ULEA UR6, UR36, UR39, 0x3 ;  /* 0x0000002724067291 */ /* 0x000fe2000f8e183f */
[----:B------:R-:W-:-:S05]  /*5900*/  IMAD.U32 R10, RZ, RZ, UR49 ;  /* 0x00000031ff0a7e24 */ /* 0x000fca000f8e00ff */
[----:B------:R-:W-:-:S04]  /*5910*/  SHF.L.U32 R10, R10, 0x1f, RZ ;  /* 0x0000001f0a0a7819 */ /* 0x000fc800000006ff */
[----:B------:R1:W2:Y:S01]  /*5920*/  SYNCS.PHASECHK.TRANS64.TRYWAIT P2, [UR6+0x2d850], R10 ;  /* 0x02d8500aff0075a7 */ /* 0x0002a20008040146 */
[----:B------:R-:W-:Y:S05]  /*5930*/  @!P0 BRA `(.L_x_8946) ;  /* 0x0000000000048947 */ /* 0x000fea0003800000 */
[----:B------:R-:W-:Y:S01]  /*5940*/  BPT.TRAP 0x1 ;  /* 0x000000040000795c */ /* 0x000fe20000300000 */
.L_x_8946:
[----:B--2---:R-:W-:Y:S05]  /*5950*/  @P2 BRA `(.L_x_8944) ;  /* 0x0000000000082947 */ /* 0x004fea0003800000 */
[----:B------:R-:W2:Y:S02]  /*5960*/  SYNCS.PHASECHK.TRANS64.TRYWAIT P2, [UR6+0x2d850], R10 ;  /* 0x02d8500aff0075a7 */ /* 0x000ea40008040146 */
[----:B--2---:R-:W-:Y:S05]  /*5970*/  @!P2 BRA `(.L_x_8947) ;  /* 0x000000e40060a947 */ /* 0x004fea0003800000 */
.L_x_8944:
[----:B------:R-:W-:Y:S01]  /*5980*/  UIADD3 UR6, UR39, 0x400, URZ ;  /* 0x0000040027067890 */ /* 0x000fe2000fffe03f */
[----:B------:R-:W-:Y:S01]  /*5990*/  WARPGROUP.ARRIVE ;  /* 0x00000000000079c5 */ /* 0x000fe20000000000 */
[----:B------:R-:W-:Y:S01]  /*59a0*/  ULEA UR7, UR52, UR39, 0xd ;  /* 0x0000002734077291 */ /* 0x000fe2000f8e683f */
[----:B------:R-:W3:Y:S01]  /*59b0*/  LDC R142, c[0x0][0x2e0] ;  /* 0x0000b800ff8e7b82 */ /* 0x000ee20000000800 */
[----:B------:R-:W-:Y:S01]  /*59c0*/  USHF.R.U32.HI UR6, URZ, 0x4, UR6 ;  /* 0x000000043f067899 */ /* 0x000fe20008011606 */
[----:B------:R-:W-:Y:S01]  /*59d0*/  FMUL.FTZ R14, R27, UR56 ;  /* 0x000000381b0e7c20 */ /* 0x000fe20008410000 */
[----:B------:R-:W-:Y:S01]  /*59e0*/  UIADD3 UR7, UR7, 0x21800, URZ ;  /* 0x0002180007077890 */ /* 0x000fe2000fffe03f */
[----:B------:R-:W-:Y:S01]  /*59f0*/  FMUL.FTZ R27, R34, UR56 ;  /* 0x00000038221b7c20 */ /* 0x000fe20008410000 */
[----:B------:R-:W-:Y:S01]  /*5a00*/  ULOP3.LUT UR6, UR6, 0x3fff, URZ, 0xc0, !UPT ;  /* 0x00003fff06067892 */ /* 0x000fe2000f8ec03f */
[----:B------:R-:W-:Y:S01]  /*5a10*/  FMUL.FTZ R34, R41, UR56 ;  /* 0x0000003829227c20 */ /* 0x000fe20008410000 */
[----:B------:R-:W-:Y:S01]  /*5a20*/  USHF.R.U32.HI UR7, URZ, 0x4, UR7 ;  /* 0x000000043f077899 */ /* 0x000fe20008011607 */
[----:B------:R-:W-:Y:S01]  /*5a30*/  FMUL.FTZ R41, R48, UR56 ;  /* 0x0000003830297c20 */ /* 0x000fe20008410000 */
[----:B------:R-:W-:Y:S01]  /*5a40*/  ULOP3.LUT UR10, UR6, 0x2000000, URZ, 0xfc, !UPT ;  /* 0x02000000060a7892 */ /* 0x000fe2000f8efc3f */
[----:B------:R-:W-:Y:S01]  /*5a50*/  FMUL.FTZ R12, R25, UR56 ;  /* 0x00000038190c7c20 */ /* 0x000fe20008410000 */
[----:B------:R-:W-:Y:S01]  /*5a60*/  ULOP3.LUT UR6, UR7, 0x3fff, URZ, 0xc0, !UPT ;  /* 0x00003fff07067892 */ /* 0x000fe2000f8ec03f */
[----:B------:R-:W-:Y:S01]  /*5a70*/  FMUL.FTZ R48, R55, UR56 ;  /* 0x0000003837307c20 */ /* 0x000fe20008410000 */
[----:B------:R-:W-:Y:S01]  /*5a80*/  UIMAD UR7, UR36, 0x600, UR10 ;  /* 0x00000600240778a4 */ /* 0x000fe2000f8e020a */
[----:B------:R-:W-:Y:S01]  /*5a90*/  FMUL.FTZ R25, R32, UR56 ;  /* 0x0000003820197c20 */ /* 0x000fe20008410000 */
[----:B------:R-:W-:Y:S01]  /*5aa0*/  ULOP3.LUT UR6, UR6, 0x10000, URZ, 0xfc, !UPT ;  /* 0x0001000006067892 */ /* 0x000fe2000f8efc3f */
[----:B------:R-:W-:Y:S01]  /*5ab0*/  FMUL.FTZ R55, R60, UR56 ;  /* 0x000000383c377c20 */ /* 0x000fe20008410000 */
[----:B------:R-:W-:Y:S01]  /*5ac0*/  UMOV UR31, 0x80000020 ;  /* 0x80000020001f7882 */ /* 0x000fe20000000000 */
[----:B------:R-:W-:Y:S01]  /*5ad0*/  UMOV UR29, 0x40000040 ;  /* 0x40000040001d7882 */ /* 0x000fe20000000000 */
[----:B------:R-:W-:Y:S01]  /*5ae0*/  FMUL.FTZ R32, R39, UR56 ;  /* 0x0000003827207c20 */ /* 0x000fe20008410000 */
[----:B------:R-:W-:Y:S01]  /*5af0*/  UMOV UR30, UR7 ;  /* 0x00000007001e7c82 */ /* 0x000fe20008000000 */
[----:B------:R-:W-:Y:S01]  /*5b00*/  FMUL.FTZ R60, R65, UR56 ;  /* 0x00000038413c7c20 */ /* 0x000fe20008410000 */
[----:B------:R-:W-:Y:S01]  /*5b10*/  UMOV UR28, UR6 ;  /* 0x00000006001c7c82 */ /* 0x000fe20008000000 */
[----:B------:R-:W-:Y:S01]  /*5b20*/  FMUL.FTZ R39, R46, UR56 ;  /* 0x000000382e277c20 */ /* 0x000fe20008410000 */
[----:B------:R-:W-:Y:S01]  /*5b30*/  HGMMA.64x96x16.F32 R88, gdesc[UR28].tnspB, R88, gsb0 ;  /* 0x416000001c5879f0 */ /* 0x000fe20008000858 */
[----:B------:R-:W-:Y:S01]  /*5b40*/  UIADD3 UR30, UR7, 0x40, URZ ;  /* 0x00000040071e7890 */ /* 0x000fe2000fffe03f */
[----:B------:R-:W-:Y:S01]  /*5b50*/  FMUL.FTZ R65, R70, UR56 ;  /* 0x0000003846417c20 */ /* 0x000fe20008410000 */
[----:B------:R-:W-:Y:S01]  /*5b60*/  UIADD3 UR28, UR6, 0x2, URZ ;  /* 0x00000002061c7890 */ /* 0x000fe2000fffe03f */
[----:B------:R-:W-:Y:S01]  /*5b70*/  FMUL.FTZ R46, R53, UR56 ;  /* 0x00000038352e7c20 */ /* 0x000fe20008410000 */
[----:B------:R-:W-:Y:S01]  /*5b80*/  UMOV UR31, 0x80000020 ;  /* 0x80000020001f7882 */ /* 0x000fe20000000000 */
[----:B------:R-:W-:Y:S01]  /*5b90*/  UMOV UR29, 0x40000040 ;  /* 0x40000040001d7882 */ /* 0x000fe20000000000 */
[----:B------:R-:W-:Y:S01]  /*5ba0*/  FMUL.FTZ R70, R75, UR56 ;  /* 0x000000384b467c20 */ /* 0x000fe20008410000 */
[----:B--2---:R-:W-:Y:S01]  /*5bb0*/  FMUL.FTZ R13, R26, UR56 ;  /* 0x000000381a0d7c20 */ /* 0x004fe20008410000 */
[----:B------:R-:W-:Y:S01]  /*5bc0*/  FMUL.FTZ R53, R58, UR56 ;  /* 0x000000383a357c20 */ /* 0x000fe20008410000 */
[----:B------:R-:W-:Y:S01]  /*5bd0*/  FMUL.FTZ R75, R80, UR56 ;  /* 0x00000038504b7c20 */ /* 0x000fe20008410000 */
[----:B-1----:R-:W-:Y:S01]  /*5be0*/  FMUL.FTZ R10, R24, UR56 ;  /* 0x00000038180a7c20 */ /* 0x002fe20008410000 */
[----:B------:R-:W-:Y:S01]  /*5bf0*/  FMUL.FTZ R26, R33, UR56 ;  /* 0x00000038211a7c20 */ /* 0x000fe20008410000 */
[----:B------:R-:W-:Y:S01]  /*5c00*/  FMUL.FTZ R58, R63, UR56 ;  /* 0x000000383f3a7c20 */ /* 0x000fe20008410000 */
[----:B------:R-:W-:-:S02]  /*5c10*/  IMAD.SHL.U32 R80, R7, 0x80, RZ ;  /* 0x0000008007507824 */ /* 0x000fc400078e00ff */
        /* <DEDUP_REMOVED lines=34> */
[----:B------:R-:W-:-:S02]  /*5e40*/  IMAD.U32 R51, RZ, RZ, UR58 ;  /* 0x0000003aff337e24 */ /* 0x000fc4000f8e00ff */
[----:B------:R-:W-:Y:S01]  /*5e50*/  FMUL.FTZ R66, R71, UR56 ;  /* 0x0000003847427c20 */ /* 0x000fe20008410000 */
[----:B------:R-:W-:Y:S01]  /*5e60*/  FMUL.FTZ R67, R72, UR56 ;  /* 0x0000003848437c20 */ /* 0x000fe20008410000 */
[----:B------:R-:W-:Y:S01]  /*5e70*/  FMUL.FTZ R74, R79, UR56 ;  /* 0x000000384f4a7c20 */ /* 0x000fe20008410000 */
[----:B------:R-:W-:Y:S02]  /*5e80*/  VIADD R50, R16, 0x9 ;  /* 0x0000000910327836 */ /* 0x000fe40000000000 */
[----:B------:R-:W-:Y:S01]  /*5e90*/  FMUL.FTZ R71, R76, UR56 ;  /* 0x000000384c477c20 */ /* 0x000fe20008410000 */
[----:B------:R-:W-:Y:S01]  /*5ea0*/  FMUL.FTZ R72, R77, UR56 ;  /* 0x000000384d487c20 */ /* 0x000fe20008410000 */
[----:B------:R-:W-:Y:S01]  /*5eb0*/  FMUL.FTZ R79, R84, UR56 ;  /* 0x00000038544f7c20 */ /* 0x000fe20008410000 */
[----:B------:R-:W-:Y:S01]  /*5ec0*/  ISETP.GE.U32.AND P2, PT, R2, 0x180, PT ;  /* 0x000001800200780c */ /* 0x000fe20003f46070 */
[----:B------:R-:W-:Y:S01]  /*5ed0*/  FMUL.FTZ R76, R81, UR56 ;  /* 0x00000038514c7c20 */ /* 0x000fe20008410000 */
[----:B------:R-:W-:Y:S01]  /*5ee0*/  FMUL.FTZ R77, R82, UR56 ;  /* 0x00000038524d7c20 */ /* 0x000fe20008410000 */
[----:B---3--:R-:W-:-:S02]  /*5ef0*/  IMAD R84, R142, UR47, R83 ;  /* 0x0000002f8e547c24 */ /* 0x008fc4000f8e0253 */
[----:B------:R-:W-:Y:S01]  /*5f00*/  FMUL.FTZ R81, R85, UR56 ;  /* 0x0000003855517c20 */ /* 0x000fe20008410000 */
[----:B------:R-:W-:Y:S01]  /*5f10*/  FMUL.FTZ R82, R86, UR56 ;  /* 0x0000003856527c20 */ /* 0x000fe20008410000 */
[----:B------:R-:W-:Y:S01]  /*5f20*/  FMUL.FTZ R83, R87, UR56 ;  /* 0x0000003857537c20 */ /* 0x000fe20008410000 */
[----:B------:R-:W-:Y:S01]  /*5f30*/  @!P1 LEA R51, R51, UR39, 0x3 ;  /* 0x0000002733339c11 */ /* 0x000fe2000f8e18ff */
[----:B------:R-:W1:Y:S01]  /*5f40*/  MUFU.TANH R10, R10 ;  /* 0x0000000a000a7308 */ /* 0x000e620000002400 */
[----:B------:R-:W-:Y:S01]  /*5f50*/  SEL R50, R50, 0x9, !P2 ;  /* 0x0000000932327807 */ /* 0x000fe20005000000 */
[----:B------:R-:W-:Y:S01]  /*5f60*/  VIADD R84, R84, -UR55 ;  /* 0x8000003754547c36 */ /* 0x000fe20008000000 */
[----:B------:R-:W-:Y:S01]  /*5f70*/  PLOP3.LUT P2, PT, PT, PT, UP0, 0x40, 0x0 ;  /* 0x000000000000781c */ /* 0x000fe20003f4e808 */
[----:B------:R-:W-:Y:S02]  /*5f80*/  @!P1 VIADD R51, R51, 0x2d840 ;  /* 0x0002d84033339836 */ /* 0x000fe40000000000 */
[----:B------:R-:W-:-:S02]  /*5f90*/  IMAD R84, R19, -0x2, R84 ;  /* 0xfffffffe13547824 */ /* 0x000fc400078e0254 */
[----:B------:R-:W2:Y:S01]  /*5fa0*/  MUFU.TANH R12, R12 ;  /* 0x0000000c000c7308 */ /* 0x000ea20000002400 */
[----:B------:R-:W-:Y:S01]  /*5fb0*/  @!P1 PRMT R51, RZ, 0x654, R51 ;  /* 0x00000654ff339816 */ /* 0x000fe20000000033 */
[C---:B------:R-:W-:Y:S02]  /*5fc0*/  VIADD R87, R84.reuse, UR54 ;  /* 0x0000003654577c36 */ /* 0x040fe40008000000 */
[----:B------:R-:W-:Y:S02]  /*5fd0*/  VIADD R86, R84, UR33 ;  /* 0x0000002154567c36 */ /* 0x000fe40008000000 */
[C---:B------:R-:W-:Y:S02]  /*5fe0*/  IMAD.IADD R85, R3.reuse, 0x1, R87 ;  /* 0x0000000103557824 */ /* 0x040fe400078e0257 */
[----:B------:R-:W3:Y:S01]  /*5ff0*/  MUFU.TANH R13, R13 ;  /* 0x0000000d000d7308 */ /* 0x000ee20000002400 */
[----:B------:R-:W-:-:S07]  /*6000*/  IMAD.IADD R84, R3, 0x1, R86 ;  /* 0x0000000103547824 */ /* 0x000fce00078e0256 */
[----:B------:R-:W4:Y:S08]  /*6010*/  MUFU.TANH R14, R14 ;  /* 0x0000000e000e7308 */ /* 0x000f300000002400 */
[----:B------:R-:W1:Y:S01]  /*6020*/  MUFU.TANH R15, R15 ;  /* 0x0000000f000f7308 */ /* 0x000e620000002400 */
[----:B------:R-:W-:Y:S02]  /*6030*/  WARPGROUP.DEPBAR.LE gsb0, 0x0 ;  /* 0x00008000000079c5 */ /* 0x000fe40000010000 */
[----:B------:R-:W-:-:S05]  /*6040*/  WARPGROUP.ARRIVE ;  /* 0x00000000000079c5 */ /* 0x000fca0000000000 */
[----:B------:R-:W1:Y:S01]  /*6050*/  MUFU.TANH R20, R20 ;  /* 0x0000001400147308 */ /* 0x000e620000002400 */
[----:B------:R-:W-:Y:S01]  /*6060*/  HGMMA.64x96x16.F32 R88, gdesc[UR28].tnspB, R88, gsb0 ;  /* 0x416000001c5879f0 */ /* 0x000fe20008000858 */
[----:B------:R-:W-:Y:S02]  /*6070*/  UIADD3 UR30, UR7, 0x80, URZ ;  /* 0x00000080071e7890 */ /* 0x000fe4000fffe03f */
[----:B------:R-:W-:-:S04]  /*6080*/  UIADD3 UR28, UR6, 0x4, URZ ;  /* 0x00000004061c7890 */ /* 0x000fc8000fffe03f */
[----:B------:R-:W1:Y:S01]  /*6090*/  MUFU.TANH R21, R21 ;  /* 0x0000001500157308 */ /* 0x000e620000002400 */
[----:B------:R-:W-:Y:S01]  /*60a0*/  UMOV UR31, 0x80000020 ;  /* 0x80000020001f7882 */ /* 0x000fe20000000000 */
[----:B------:R-:W-:-:S06]  /*60b0*/  UMOV UR29, 0x40000040 ;  /* 0x40000040001d7882 */ /* 0x000fcc0000000000 */
        /* <DEDUP_REMOVED lines=15> */
[----:B------:R-:W-:Y:S01]  /*61b0*/  HGMMA.64x96x16.F32 R88, gdesc[UR28].tnspB, R88, gsb0 ;  /* 0x416000001c5879f0 */ /* 0x000fe20008000858 */
[----:B------:R-:W-:Y:S02]  /*61c0*/  UIADD3 UR30, UR7, 0xc0, URZ ;  /* 0x000000c0071e7890 */ /* 0x000fe4000fffe03f */
[----:B------:R-:W-:Y:S01]  /*61d0*/  UIADD3 UR28, UR6, 0x6, URZ ;  /* 0x00000006061c7890 */ /* 0x000fe2000fffe03f */
[----:B------:R-:W-:Y:S01]  /*61e0*/  UMOV UR31, 0x80000020 ;  /* 0x80000020001f7882 */ /* 0x000fe20000000000 */
[----:B------:R-:W-:Y:S02]  /*61f0*/  UMOV UR29, 0x40000040 ;  /* 0x40000040001d7882 */ /* 0x000fe40000000000 */
        /* <DEDUP_REMOVED lines=64> */
[----:B------:R-:W1:Y:S01]  /*6600*/  MUFU.TANH R83, R83 ;  /* 0x0000005300537308 */ /* 0x000e620000002400 */
[----:B------:R-:W-:-:S02]  /*6610*/  WARPGROUP.DEPBAR.LE gsb0, 0x0 ;  /* 0x00008000000079c5 */ /* 0x000fc40000010000 */
        /* <DEDUP_REMOVED lines=8> */
[----:B------:R-:W-:Y:S03]  /*66a0*/  HGMMA.64x96x16.F32 R88, gdesc[UR28].tnspB, R88, gsb0 ;  /* 0x416000001c5879f0 */ /* 0x000fe60008000858 */
[----:B------:R-:W-:Y:S02]  /*66b0*/  WARPGROUP.DEPBAR.LE gsb0, 0x0 ;  /* 0x00008000000079c5 */ /* 0x000fe40000010000 */
[----:B------:R1:W-:Y:S06]  /*66c0*/  BAR.ARV R50, 0x100 ;  /* 0x000400320000751d */ /* 0x0003ec0000002000 */
[----:B------:R1:W-:Y:S01]  /*66d0*/  @!P1 SYNCS.ARRIVE.TRANS64.RED.A1T0 RZ, [R51+URZ], RZ ;  /* 0x000000ff33ff99a7 */ /* 0x0003e2000810043f */
        /* <DEDUP_REMOVED lines=12> */
.L_x_8950:
[----:B------:R-:W-:-:S05]  /*67a0*/  IMAD.U32 R142, RZ, RZ, UR35 ;  /* 0x00000023ff8e7e24 */ /* 0x000fca000f8e00ff */
[----:B------:R-:W-:-:S13]  /*67b0*/  ISETP.NE.AND P2, PT, R142, 0x1, PT ;  /* 0x000000018e00780c */ /* 0x000fda0003f45270 */
[----:B-1----:R-:W1:Y:S01]  /*67c0*/  @P2 LDC.64 R50, c[0x0][0x9e8] ;  /* 0x00027a00ff322b82 */ /* 0x002e620000000a00 */
[----:B------:R-:W-:-:S04]  /*67d0*/  @P2 IMAD.IADD R139, R3, 0x1, R4 ;  /* 0x00000001038b2824 */ /* 0x000fc800078e0204 */
[----:B-1----:R-:W-:-:S04]  /*67e0*/  @P2 IMAD.HI.U32 R50, R139, R50, RZ ;  /* 0x000000328b322227 */ /* 0x002fc800078e00ff */
[----:B------:R-:W-:Y:S01]  /*67f0*/  IMAD.MOV.U32 R139, RZ, RZ, R9 ;  /* 0x000000ffff8b7224 */ /* 0x000fe200078e0009 */
[----:B------:R-:W-:-:S07]  /*6800*/  @P2 SHF.R.U32.HI R139, RZ, R51, R50 ;  /* 0x00000033ff8b2219 */ /* 0x000fce0000011632 */
.L_x_8951:
[----:B------:R-:W-:Y:S05]  /*6810*/  BSYNC B0 ;  /* 0x0000000000007941 */ /* 0x000fea0003800000 */
.L_x_8949:
[----:B------:R-:W-:-:S04]  /*6820*/  IMAD R50, R139, R142, -R80 ;  /* 0x0000008e8b327224 */ /* 0x000fc800078e0a50 */
[----:B------:R-:W-:-:S05]  /*6830*/  IMAD R50, R19, -0x2, R50 ;  /* 0xfffffffe13327824 */ /* 0x000fca00078e0232 */
[----:B------:R-:W-:Y:S02]  /*6840*/  VIADDMNMX R85, R50, R142, R85, PT ;  /* 0x0000008e32557246 */ /* 0x000fe40003800155 */
[----:B------:R-:W-:-:S07]  /*6850*/  VIMNMX R84, R84, R50, !PT ;  /* 0x0000003254547248 */ /* 0x000fce0007fe0100 */
.L_x_8948:
[----:B------:R-:W-:Y:S01]  /*6860*/  ISETP.GT.AND P2, PT, R7, -0x1, PT ;  /* 0xffffffff0700780c */ /* 0x000fe20003f44270 */
[C---:B------:R-:W-:Y:S02]  /*6870*/  IMAD.IADD R87, R0.reuse, 0x1, R87 ;  /* 0x0000000100577824 */ /* 0x040fe400078e0257 */
[----:B------:R-:W-:Y:S01]  /*6880*/  IMAD.IADD R86, R0, 0x1, R86 ;  /* 0x0000000100567824 */ /* 0x000fe200078e0256 */
[C---:B------:R-:W-:Y:S02]  /*6890*/  ISETP.GT.AND P5, PT, R84.reuse, RZ, P2 ;  /* 0x000000ff5400720c */ /* 0x040fe400017a4270 */
[C---:B------:R-:W-:Y:S02]  /*68a0*/  ISETP.GT.AND P4, PT, R84.reuse, 0x1, P2 ;  /* 0x000000015400780c */ /* 0x040fe40001784270 */
[----:B------:R-:W-:Y:S02]  /*68b0*/  ISETP.LT.OR P5, PT, R85, 0x1, P5 ;  /* 0x000000015500780c */ /* 0x000fe40002fa1670 */
[----:B------:R-:W-:-:S02]  /*68c0*/  ISETP.GT.AND P6, PT, R84, 0x8, P2 ;  /* 0x000000085400780c */ /* 0x000fc400017c4270 */
[----:B-1----:R-:W-:Y:S02]  /*68d0*/  FSEL R139, R10, -INF , !P5 ;  /* 0xff8000000a8b7808 */ /* 0x002fe40006800000 */
[C---:B------:R-:W-:Y:S02]  /*68e0*/  ISETP.GT.AND P5, PT, R84.reuse, 0x10, P2 ;  /* 0x000000105400780c */ /* 0x040fe400017a4270 */
[----:B------:R-:W-:Y:S02]  /*68f0*/  ISETP.GT.AND P3, PT, R84, 0x9, P2 ;  /* 0x000000095400780c */ /* 0x000fe40001764270 */
[C---:B------:R-:W-:Y:S02]  /*6900*/  ISETP.LT.OR P5, PT, R85.reuse, 0x11, P5 ;  /* 0x000000115500780c */ /* 0x040fe40002fa1670 */
[----:B------:R-:W-:Y:S02]  /*6910*/  ISETP.LT.OR P4, PT, R85, 0x2, P4 ;  /* 0x000000025500780c */ /* 0x000fe40002781670 */
[----:B------:R-:W-:-:S02]  /*6920*/  FSEL R25, R25, -INF , !P5 ;  /* 0xff80000019197808 */ /* 0x000fc40006800000 */
        /* <DEDUP_REMOVED lines=9> */
[C---:B------:R-:W-:Y:S02]  /*69c0*/  ISETP.GT.AND P3, PT, R84.reuse, 0x19, P2 ;  /* 0x000000195400780c */ /* 0x040fe40001764270 */
[----:B------:R-:W-:Y:S02]  /*69d0*/  FSEL R33, R33, -INF , !P5 ;  /* 0xff80000021217808 */ /* 0x000fe40006800000 */
[----:B------:R-:W-:-:S02]  /*69e0*/  ISETP.GT.AND P5, PT, R84, 0x30, P2 ;  /* 0x000000305400780c */ /* 0x000fc400017a4270 */
[C---:B------:R-:W-:Y:S02]  /*69f0*/  ISETP.LT.OR P4, PT, R85.reuse, 0x12, P4 ;  /* 0x000000125500780c */ /* 0x040fe40002781670 */
        /* <DEDUP_REMOVED lines=57> */
[----:B------:R-:W-:Y:S02]  /*6d90*/  FSEL R75, R75, -INF , !P5 ;  /* 0xff8000004b4b7808 */ /* 0x000fe40006800000 */
[----:B------:R-:W-:-:S02]  /*6da0*/  PLOP3.LUT P5, PT, PT, PT, UP0, 0x40, 0x0 ;  /* 0x000000000000781c */ /* 0x000fc40003fae808 */
        /* <DEDUP_REMOVED lines=28> */
.L_x_8954:
[----:B------:R-:W-:-:S05]  /*6f70*/  IMAD.U32 R10, RZ, RZ, UR35 ;  /* 0x00000023ff0a7e24 */ /* 0x000fca000f8e00ff */
[----:B------:R-:W-:-:S13]  /*6f80*/  ISETP.NE.AND P3, PT, R10, 0x1, PT ;  /* 0x000000010a00780c */ /* 0x000fda0003f65270 */
[----:B------:R-:W1:Y:S02]  /*6f90*/  @P3 LDC.64 R50, c[0x0][0x9e8] ;  /* 0x00027a00ff323b82 */ /* 0x000e640000000a00 */
[----:B-1----:R-:W-:-:S05]  /*6fa0*/  @P3 IMAD.HI.U32 R50, R85, R50, RZ ;  /* 0x0000003255323227 */ /* 0x002fca00078e00ff */
[----:B------:R-:W-:-:S07]  /*6fb0*/  @P3 SHF.R.U32.HI R85, RZ, R51, R50 ;  /* 0x00000033ff553219 */ /* 0x000fce0000011632 */
.L_x_8955:
[----:B------:R-:W-:Y:S05]  /*6fc0*/  BSYNC B0 ;  /* 0x0000000000007941 */ /* 0x000fea0003800000 */
.L_x_8953:
[----:B------:R-:W-:-:S04]  /*6fd0*/  IMAD R80, R85, R10, -R80 ;  /* 0x0000000a55507224 */ /* 0x000fc800078e0a50 */
[----:B------:R-:W-:-:S05]  /*6fe0*/  IMAD R80, R19, -0x2, R80 ;  /* 0xfffffffe13507824 */ /* 0x000fca00078e0250 */
[----:B------:R-:W-:Y:S02]  /*6ff0*/  VIADDMNMX R87, R80, R10, R87, PT ;  /* 0x0000000a50577246 */ /* 0x000fe40003800157 */
[----:B------:R-:W-:-:S07]  /*7000*/  VIMNMX R86, R86, R80, !PT ;  /* 0x0000005056567248 */ /* 0x000fce0007fe0100 */
.L_x_8952:
        /* <DEDUP_REMOVED lines=24> */
[----:B------:R-:W-:-:S02]  /*7190*/  ISETP.GT.AND P4, PT, R86, 0x1, P2 ;  /* 0x000000015600780c */ /* 0x000fc40001784270 */
[----:B------:R-:W-:Y:S02]  /*71a0*/  FMNMX.FTZ R51, R41, R10, !PT ;  /* 0x0000000a29337209 */ /* 0x000fe40007810000 */
[C---:B------:R-:W-:Y:S02]  /*71b0*/  ISETP.LT.OR P5, PT, R87.reuse, 0x1, P5 ;  /* 0x000000015700780c */ /* 0x040fe40002fa1670 */
        /* <DEDUP_REMOVED lines=37> */
[----:B------:R-:W-:-:S03]  /*7410*/  ISETP.LT.OR P4, PT, R87, 0x29, P4 ;  /* 0x000000295700780c */ /* 0x000fc60002781670 */
[----:B------:R-:W1:Y:S01]  /*7420*/  SHFL.BFLY PT, R51, R50, 0x2, 0x1f ;  /* 0x0c401f0032337f89 */ /* 0x000e6200000e0000 */
[----:B------:R-:W-:Y:S02]  /*7430*/  FSEL R39, R39, -INF , !P4 ;  /* 0xff80000027277808 */ /* 0x000fe40006000000 */
[----:B------:R-:W-:-:S04]  /*7440*/  ISETP.GT.AND P4, PT, R86, 0x30, P2 ;  /* 0x000000305600780c */ /* 0x000fc80001784270 */
[----:B------:R-:W-:-:S04]  /*7450*/  ISETP.LT.OR P4, PT, R87, 0x31, P4 ;  /* 0x000000315700780c */ /* 0x000fc80002781670 */
[----:B------:R-:W-:Y:S02]  /*7460*/  FSEL R43, R43, -INF , !P4 ;  /* 0xff8000002b2b7808 */ /* 0x000fe40006000000 */
[----:B------:R-:W-:-:S04]  /*7470*/  ISETP.GT.AND P4, PT, R86, 0x39, P2 ;  /* 0x000000395600780c */ /* 0x000fc80001784270 */
[----:B------:R-:W-:-:S04]  /*7480*/  ISETP.LT.OR P4, PT, R87, 0x3a, P4 ;  /* 0x0000003a5700780c */ /* 0x000fc80002781670 */
[----:B------:R-:W-:Y:S02]  /*7490*/  FSEL R48, R48, -INF , !P4 ;  /* 0xff80000030307808 */ /* 0x000fe40006000000 */
[----:B------:R-:W-:Y:S02]  /*74a0*/  ISETP.GT.AND P4, PT, R86, 0x48, P2 ;  /* 0x000000485600780c */ /* 0x000fe40001784270 */
[----:B-1----:R-:W-:Y:S02]  /*74b0*/  FMNMX.FTZ R51, R50, R51, !PT ;  /* 0x0000003332337209 */ /* 0x002fe40007810000 */
        /* <DEDUP_REMOVED lines=11> */
[----:B------:R-:W-:Y:S02]  /*7570*/  ISETP.LT.OR P4, PT, R87, 0x6a, P4 ;  /* 0x0000006a5700780c */ /* 0x000fe40002781670 */
[C---:B------:R-:W-:Y:S01]  /*7580*/  FSETP.NEU.FTZ.AND P6, PT, R10.reuse, -INF , PT ;  /* 0xff8000000a00780b */ /* 0x040fe20003fdd000 */
[----:B------:R-:W-:-:S05]  /*7590*/  FMUL.FTZ R80, R10, UR34 ;  /* 0x000000220a507c20 */ /* 0x000fca0008410000 */
[----:B------:R-:W-:Y:S02]  /*75a0*/  FSEL R50, R80, RZ, P6 ;  /* 0x000000ff50327208 */ /* 0x000fe40003000000 */
[----:B------:R-:W-:Y:S02]  /*75b0*/  FSEL R80, R13, -INF , !P5 ;  /* 0xff8000000d507808 */ /* 0x000fe40006800000 */
[----:B------:R-:W-:Y:S01]  /*75c0*/  ISETP.LT.OR P5, PT, R87, 0x2a, P3 ;  /* 0x0000002a5700780c */ /* 0x000fe20001fa1670 */
[--C-:B------:R-:W-:Y:S01]  /*75d0*/  FFMA.FTZ R85, R25, UR34, -R50.reuse ;  /* 0x0000002219557c23 */ /* 0x100fe20008010832 */
[----:B------:R-:W-:Y:S01]  /*75e0*/  FMNMX.FTZ R25, R80, R11, !PT ;  /* 0x0000000b50197209 */ /* 0x000fe20007810000 */
[--C-:B------:R-:W-:Y:S01]  /*75f0*/  FFMA.FTZ R51, R139, UR34, -R50.reuse ;  /* 0x000000228b337c23 */ /* 0x100fe20008010832 */
[----:B------:R-:W-:Y:S01]  /*7600*/  FSEL R40, R40, -INF , !P5 ;  /* 0xff80000028287808 */ /* 0x000fe20006800000 */
[----:B------:R1:W-:Y:S01]  /*7610*/  MUFU.EX2 R13, R85 ;  /* 0x00000055000d7308 */ /* 0x0003e20000000800 */
        /* <DEDUP_REMOVED lines=9> */
[--C-:B-1----:R-:W-:Y:S01]  /*76b0*/  FFMA.FTZ R85, R29, UR34, -R50.reuse ;  /* 0x000000221d557c23 */ /* 0x102fe20008010832 */
[----:B------:R-:W-:Y:S01]  /*76c0*/  FSEL R47, R47, -INF , !P5 ;  /* 0xff8000002f2f7808 */ /* 0x000fe20006800000 */
[--C-:B------:R-:W-:Y:S01]  /*76d0*/  FFMA.FTZ R30, R30, UR34, -R50.reuse ;  /* 0x000000221e1e7c23 */ /* 0x100fe20008010832 */
[----:B------:R-:W-:Y:S01]  /*76e0*/  FMNMX.FTZ R29, R27, R84, !PT ;  /* 0x000000541b1d7209 */ /* 0x000fe20007810000 */
[----:B------:R1:W-:Y:S01]  /*76f0*/  MUFU.EX2 R25, R85 ;  /* 0x0000005500197308 */ /* 0x0003e20000000800 */
        /* <DEDUP_REMOVED lines=8> */
[--C-:B-1----:R-:W-:Y:S01]  /*7780*/  FFMA.FTZ R85, R33, UR34, -R50.reuse ;  /* 0x0000002221557c23 */ /* 0x102fe20008010832 */
[----:B------:R-:W-:Y:S01]  /*7790*/  ISETP.GT.AND P3, PT, R86, 0x31, P2 ;  /* 0x000000315600780c */ /* 0x000fe20001764270 */
        /* <DEDUP_REMOVED lines=28> */
[--C-:B------:R-:W-:Y:S01]  /*7960*/  FFMA.FTZ R72, R72, UR34, -R50.reuse ;  /* 0x0000002248487c23 */ /* 0x100fe20008010832 */
[----:B------:R-:W-:Y:S01]  /*7970*/  FMNMX.FTZ R37, R47, R38, !PT ;  /* 0x000000262f257209 */ /* 0x000fe20007810000 */
[----:B------:R-:W-:Y:S01]  /*7980*/  FFMA.FTZ R81, R81, UR34, -R50 ;  /* 0x0000002251517c23 */ /* 0x000fe20008010832 */
[----:B------:R-:W-:Y:S01]  /*7990*/  ISETP.GT.AND P5, PT, R86, 0x50, P2 ;  /* 0x000000505600780c */ /* 0x000fe200017a4270 */
[----:B------:R-:W-:Y:S01]  /*79a0*/  MUFU.EX2 R51, R51 ;  /* 0x0000003300337308 */ /* 0x000fe20000000800 */
[----:B------:R-:W-:-:S02]  /*79b0*/  FMNMX.FTZ R38, R48, R37, !PT ;  /* 0x0000002530267209 */ /* 0x000fc40007810000 */
[----:B------:R-:W-:Y:S02]  /*79c0*/  ISETP.LT.OR P3, PT, R87, 0x4a, P3 ;  /* 0x0000004a5700780c */ /* 0x000fe40001f61670 */
[----:B------:R-:W-:Y:S02]  /*79d0*/  FMNMX.FTZ R37, R53, R38, !PT ;  /* 0x0000002635257209 */ /* 0x000fe40007810000 */
[----:B------:R-:W-:Y:S01]  /*79e0*/  FSEL R58, R58, -INF , !P3 ;  /* 0xff8000003a3a7808 */ /* 0x000fe20005800000 */
[----:B------:R-:W-:Y:S01]  /*79f0*/  MUFU.EX2 R12, R12 ;  /* 0x0000000c000c7308 */ /* 0x000fe20000000800 */
[----:B------:R-:W-:Y:S02]  /*7a00*/  FMNMX.FTZ R38, R84, R37, !PT ;  /* 0x0000002554267209 */ /* 0x000fe40007810000 */
[----:B------:R-:W-:Y:S02]  /*7a10*/  ISETP.LT.OR P5, PT, R87, 0x51, P5 ;  /* 0x000000515700780c */ /* 0x000fe40002fa1670 */
[----:B------:R-:W-:-:S02]  /*7a20*/  FMNMX.FTZ R37, R57, R38, !PT ;  /* 0x0000002639257209 */ /* 0x000fc40007810000 */
[----:B------:R-:W-:Y:S01]  /*7a30*/  ISETP.GT.AND P3, PT, R86, 0x58, P2 ;  /* 0x000000585600780c */ /* 0x000fe20001764270 */
[----:B------:R-:W-:Y:S01]  /*7a40*/  MUFU.EX2 R15, R15 ;  /* 0x0000000f000f7308 */ /* 0x000fe20000000800 */
[----:B------:R-:W-:Y:S02]  /*7a50*/  FSEL R61, R61, -INF , !P5 ;  /* 0xff8000003d3d7808 */ /* 0x000fe40006800000 */
[----:B------:R-:W-:Y:S02]  /*7a60*/  FMNMX.FTZ R38, R58, R37, !PT ;  /* 0x000000253a267209 */ /* 0x000fe40007810000 */
[----:B------:R-:W-:Y:S02]  /*7a70*/  ISETP.GT.AND P5, PT, R86, 0x59, P2 ;  /* 0x000000595600780c */ /* 0x000fe400017a4270 */
[----:B------:R-:W-:Y:S01]  /*7a80*/  ISETP.LT.OR P3, PT, R87, 0x59, P3 ;  /* 0x000000595700780c */ /* 0x000fe20001f61670 */
[----:B------:R-:W-:Y:S01]  /*7a90*/  MUFU.EX2 R20, R20 ;  /* 0x0000001400147308 */ /* 0x000fe20000000800 */
[----:B------:R-:W-:-:S02]  /*7aa0*/  FMNMX.FTZ R37, R61, R38, !PT ;  /* 0x000000263d257209 */ /* 0x000fc40007810000 */
[----:B------:R-:W-:Y:S02]  /*7ab0*/  ISETP.LT.OR P5, PT, R87, 0x5a, P5 ;  /* 0x0000005a5700780c */ /* 0x000fe40002fa1670 */
[----:B------:R-:W-:Y:S02]  /*7ac0*/  FSEL R65, R65, -INF , !P3 ;  /* 0xff80000041417808 */ /* 0x000fe40005800000 */
[----:B------:R-:W-:Y:S01]  /*7ad0*/  FMNMX.FTZ R38, R62, R37, !PT ;  /* 0x000000253e267209 */ /* 0x000fe20007810000 */
[----:B------:R-:W-:Y:S01]  /*7ae0*/  MUFU.EX2 R26, R26 ;  /* 0x0000001a001a7308 */ /* 0x000fe20000000800 */
[----:B------:R-:W-:Y:S02]  /*7af0*/  ISETP.GT.AND P3, PT, R86, 0x61, P2 ;  /* 0x000000615600780c */ /* 0x000fe40001764270 */
[----:B------:R-:W-:Y:S02]  /*7b00*/  FSEL R66, R66, -INF , !P5 ;  /* 0xff80000042427808 */ /* 0x000fe40006800000 */
[----:B------:R-:W-:-:S02]  /*7b10*/  FMNMX.FTZ R37, R65, R38, !PT ;  /* 0x0000002641257209 */ /* 0x000fc40007810000 */
[----:B------:R-:W-:Y:S01]  /*7b20*/  ISETP.GT.AND P5, PT, R86, 0x68, P2 ;  /* 0x000000685600780c */ /* 0x000fe200017a4270 */
[----:B------:R-:W-:Y:S01]  /*7b30*/  MUFU.EX2 R30, R30 ;  /* 0x0000001e001e7308 */ /* 0x000fe20000000800 */
[C---:B------:R-:W-:Y:S02]  /*7b40*/  ISETP.LT.OR P3, PT, R87.reuse, 0x62, P3 ;  /* 0x000000625700780c */ /* 0x040fe40001f61670 */
[----:B------:R-:W-:Y:S02]  /*7b50*/  FMNMX.FTZ R38, R66, R37, !PT ;  /* 0x0000002542267209 */ /* 0x000fe40007810000 */
[----:B-1----:R-:W-:Y:S01]  /*7b60*/  FSEL R85, R70, -INF , !P3 ;  /* 0xff80000046557808 */ /* 0x002fe20005800000 */
[----:B------:R-:W-:Y:S01]  /*7b70*/  FFMA.FTZ R70, R52, UR34, -R50 ;  /* 0x0000002234467c23 */ /* 0x000fe20008010832 */
[----:B------:R-:W-:Y:S01]  /*7b80*/  ISETP.LT.OR P5, PT, R87, 0x69, P5 ;  /* 0x000000695700780c */ /* 0x000fe20002fa1670 */
[----:B------:R-:W-:Y:S01]  /*7b90*/  MUFU.EX2 R34, R34 ;  /* 0x0000002200227308 */ /* 0x000fe20000000800 */
[----:B------:R-:W-:-:S02]  /*7ba0*/  FMNMX.FTZ R38, R69, R38, !PT ;  /* 0x0000002645267209 */ /* 0x000fc40007810000 */
[C---:B------:R-:W-:Y:S02]  /*7bb0*/  ISETP.GT.AND P3, PT, R86.reuse, 0x70, P2 ;  /* 0x000000705600780c */ /* 0x040fe40001764270 */
[----:B------:R-:W-:Y:S01]  /*7bc0*/  FSEL R139, R73, -INF , !P5 ;  /* 0xff800000498b7808 */ /* 0x000fe20006800000 */
[--C-:B------:R-:W-:Y:S01]  /*7bd0*/  FFMA.FTZ R73, R55, UR34, -R50.reuse ;  /* 0x0000002237497c23 */ /* 0x100fe20008010832 */
[----:B------:R-:W-:Y:S01]  /*7be0*/  FMNMX.FTZ R38, R85, R38, !PT ;  /* 0x0000002655267209 */ /* 0x000fe20007810000 */
[----:B------:R-:W-:Y:S01]  /*7bf0*/  MUFU.EX2 R54, R54 ;  /* 0x0000003600367308 */ /* 0x000fe20000000800 */
[----:B------:R-:W-:Y:S02]  /*7c00*/  ISETP.GT.AND P5, PT, R86, 0x71, P2 ;  /* 0x000000715600780c */ /* 0x000fe400017a4270 */
[----:B------:R-:W-:Y:S01]  /*7c10*/  FSEL R142, R74, -INF , !P4 ;  /* 0xff8000004a8e7808 */ /* 0x000fe20006000000 */
[--C-:B------:R-:W-:Y:S01]  /*7c20*/  FFMA.FTZ R74, R75, UR34, -R50.reuse ;  /* 0x000000224b4a7c23 */ /* 0x100fe20008010832 */
[----:B------:R-:W-:Y:S01]  /*7c30*/  ISETP.LT.OR P3, PT, R87, 0x71, P3 ;  /* 0x000000715700780c */ /* 0x000fe20001f61670 */
[----:B------:R-:W-:Y:S01]  /*7c40*/  FFMA.FTZ R75, R79, UR34, -R50 ;  /* 0x000000224f4b7c23 */ /* 0x000fe20008010832 */
[----:B------:R-:W-:Y:S01]  /*7c50*/  FMNMX.FTZ R37, R139, R38, !PT ;  /* 0x000000268b257209 */ /* 0x000fe20007810000 */
[----:B------:R-:W-:Y:S01]  /*7c60*/  MUFU.EX2 R41, R41 ;  /* 0x0000002900297308 */ /* 0x000fe20000000800 */
[----:B------:R-:W-:-:S02]  /*7c70*/  ISETP.GT.AND P4, PT, R86, 0x78, P2 ;  /* 0x000000785600780c */ /* 0x000fc40001784270 */
[----:B------:R-:W-:Y:S02]  /*7c80*/  ISETP.LT.OR P5, PT, R87, 0x72, P5 ;  /* 0x000000725700780c */ /* 0x000fe40002fa1670 */
[----:B------:R-:W-:Y:S01]  /*7c90*/  FSEL R52, R77, -INF , !P3 ;  /* 0xff8000004d347808 */ /* 0x000fe20005800000 */
[----:B------:R-:W-:Y:S01]  /*7ca0*/  FFMA.FTZ R77, R76, UR34, -R50 ;  /* 0x000000224c4d7c23 */ /* 0x000fe20008010832 */
[----:B------:R-:W-:Y:S01]  /*7cb0*/  FMNMX.FTZ R37, R142, R37, !PT ;  /* 0x000000258e257209 */ /* 0x000fe20007810000 */
[----:B------:R-:W-:Y:S01]  /*7cc0*/  MUFU.EX2 R42, R42 ;  /* 0x0000002a002a7308 */ /* 0x000fe20000000800 */
[----:B------:R-:W-:Y:S02]  /*7cd0*/  ISETP.GT.AND P2, PT, R86, 0x79, P2 ;  /* 0x000000795600780c */ /* 0x000fe40001744270 */
[----:B------:R-:W-:Y:S02]  /*7ce0*/  ISETP.LT.OR P4, PT, R87, 0x79, P4 ;  /* 0x000000795700780c */ /* 0x000fe40002781670 */
[----:B------:R-:W-:-:S02]  /*7cf0*/  FSEL R78, R78, -INF , !P5 ;  /* 0xff8000004e4e7808 */ /* 0x000fc40006800000 */
[----:B------:R-:W-:Y:S01]  /*7d00*/  FMNMX.FTZ R37, R52, R37, !PT ;  /* 0x0000002534257209 */ /* 0x000fe20007810000 */
[----:B------:R-:W-:Y:S01]  /*7d10*/  MUFU.EX2 R45, R45 ;  /* 0x0000002d002d7308 */ /* 0x000fe20000000800 */
[----:B------:R-:W-:Y:S02]  /*7d20*/  ISETP.LT.OR P2, PT, R87, 0x7a, P2 ;  /* 0x0000007a5700780c */ /* 0x000fe40001741670 */
[----:B------:R-:W-:Y:S02]  /*7d30*/  FSEL R82, R82, -INF , !P4 ;  /* 0xff80000052527808 */ /* 0x000fe40006000000 */
[----:B------:R-:W-:Y:S02]  /*7d40*/  FMNMX.FTZ R37, R78, R37, !PT ;  /* 0x000000254e257209 */ /* 0x000fe40007810000 */
[----:B------:R-:W-:Y:S01]  /*7d50*/  FSEL R83, R83, -INF , !P2 ;  /* 0xff80000053537808 */ /* 0x000fe20005000000 */
[----:B------:R-:W-:Y:S01]  /*7d60*/  MUFU.EX2 R46, R46 ;  /* 0x0000002e002e7308 */ /* 0x000fe20000000800 */
[----:B------:R-:W-:-:S02]  /*7d70*/  FMNMX.FTZ R38, R82, R37, !PT ;  /* 0x0000002552267209 */ /* 0x000fc40007810000 */
[----:B------:R-:W-:Y:S02]  /*7d80*/  FSEL R55, R10, RZ, P6 ;  /* 0x000000ff0a377208 */ /* 0x000fe40003000000 */
[----:B------:R-:W-:-:S03]  /*7d90*/  FMNMX.FTZ R38, R83, R38, !PT ;  /* 0x0000002653267209 */ /* 0x000fc60007810000 */
[----:B------:R-:W-:Y:S01]  /*7da0*/  FADD.FTZ R55, -R55, R8 ;  /* 0x0000000837377221 */ /* 0x000fe20000010100 */
[----:B------:R-:W-:Y:S01]  /*7db0*/  MUFU.EX2 R49, R49 ;  /* 0x0000003100317308 */ /* 0x000fe20000000800 */
[----:B------:R-:W1:Y:S02]  /*7dc0*/  SHFL.BFLY PT, R37, R38, 0x2, 0x1f ;  /* 0x0c401f0026257f89 */ /* 0x000e6400000e0000 */
[----:B------:R-:W-:-:S05]  /*7dd0*/  FMUL.FTZ R76, R55, UR34 ;  /* 0x00000022374c7c20 */ /* 0x000fca0008410000 */
[----:B------:R-:W-:Y:S08]  /*7de0*/  MUFU.EX2 R8, R81 ;  /* 0x0000005100087308 */ /* 0x000ff00000000800 */
[----:B------:R-:W2:Y:S08]  /*7df0*/  MUFU.EX2 R76, R76 ;  /* 0x0000004c004c7308 */ /* 0x000eb00000000800 */
[----:B------:R-:W-:Y:S01]  /*7e00*/  MUFU.EX2 R70, R70 ;  /* 0x0000004600467308 */ /* 0x000fe20000000800 */
[----:B-1----:R-:W-:-:S05]  /*7e10*/  FMNMX.FTZ R37, R38, R37, !PT ;  /* 0x0000002526257209 */ /* 0x002fca0007810000 */
[----:B------:R-:W1:Y:S02]  /*7e20*/  SHFL.BFLY PT, R38, R37, 0x1, 0x1f ;  /* 0x0c201f0025267f89 */ /* 0x000e6400000e0000 */
[----:B------:R-:W-:Y:S01]  /*7e30*/  MUFU.EX2 R73, R73 ;  /* 0x0000004900497308 */ /* 0x000fe20000000800 */
[-C--:B--2---:R-:W-:Y:S01]  /*7e40*/  FMUL.FTZ R88, R88, R76.reuse ;  /* 0x0000004c58587220 */ /* 0x084fe20000410000 */
        /* <DEDUP_REMOVED lines=19> */
[----:B------:R-:W-:Y:S01]  /*7f80*/  FMUL.FTZ R124, R124, R76 ;  /* 0x0000004c7c7c7220 */ /* 0x000fe20000410000 */
[----:B-1----:R-:W-:Y:S01]  /*7f90*/  FMNMX.FTZ R50, R37, R38, !PT ;  /* 0x0000002625327209 */ /* 0x002fe20007810000 */
[-C--:B------:R-:W-:Y:S01]  /*7fa0*/  FMUL.FTZ R125, R125, R76.reuse ;  /* 0x0000004c7d7d7220 */ /* 0x080fe20000410000 */
[----:B------:R-:W-:Y:S01]  /*7fb0*/  MUFU.EX2 R60, R60 ;  /* 0x0000003c003c7308 */ /* 0x000fe20000000800 */
[----:B------:R-:W-:Y:S01]  /*7fc0*/  F2FP.F16.F32.PACK_AB R38, R20, R15 ;  /* 0x0000000f1426723e */ /* 0x000fe200000000ff */
[-C--:B------:R-:W-:Y:S01]  /*7fd0*/  FMUL.FTZ R128, R128, R76.reuse ;  /* 0x0000004c80807220 */ /* 0x080fe20000410000 */
[C---:B------:R-:W-:Y:S01]  /*7fe0*/  FMUL.FTZ R37, R50.reuse, UR34 ;  /* 0x0000002232257c20 */ /* 0x040fe20008410000 */
[----:B------:R-:W-:Y:S01]  /*7ff0*/  FSETP.NEU.FTZ.AND P2, PT, R50, -INF , PT ;  /* 0xff8000003200780b */ /* 0x000fe20003f5d000 */
[-C--:B------:R-:W-:Y:S01]  /*8000*/  FMUL.FTZ R129, R129, R76.reuse ;  /* 0x0000004c81817220 */ /* 0x080fe20000410000 */
[-C--:B------:R-:W-:Y:S01]  /*8010*/  FMUL.FTZ R132, R132, R76.reuse ;  /* 0x0000004c84847220 */ /* 0x080fe20000410000 */
[----:B------:R-:W-:Y:S01]  /*8020*/  FMUL.FTZ R133, R133, R76 ;  /* 0x0000004c85857220 */ /* 0x000fe20000410000 */
[----:B------:R-:W-:Y:S01]  /*8030*/  FSEL R55, R37, RZ, P2 ;  /* 0x000000ff25377208 */ /* 0x000fe20001000000 */
[----:B------:R-:W-:Y:S04]  /*8040*/  MUFU.EX2 R63, R63 ;  /* 0x0000003f003f7308 */ /* 0x000fe80000000800 */
[--C-:B------:R-:W-:Y:S01]  /*8050*/  FFMA.FTZ R148, R24, UR34, -R55.reuse ;  /* 0x0000002218947c23 */ /* 0x100fe20008010837 */
[----:B------:R-:W-:Y:S01]  /*8060*/  FSEL R24, R50, RZ, P2 ;  /* 0x000000ff32187208 */ /* 0x000fe20001000000 */
[--C-:B------:R-:W-:Y:S01]  /*8070*/  FFMA.FTZ R37, R80, UR34, -R55.reuse ;  /* 0x0000002250257c23 */ /* 0x100fe20008010837 */
[--C-:B------:R-:W-:Y:S01]  /*8080*/  FFMA.FTZ R146, R14, UR34, -R55.reuse ;  /* 0x000000220e927c23 */ /* 0x100fe20008010837 */
[--C-:B------:R-:W-:Y:S01]  /*8090*/  FFMA.FTZ R14, R27, UR34, -R55.reuse ;  /* 0x000000221b0e7c23 */ /* 0x100fe20008010837 */
[----:B------:R-:W-:Y:S01]  /*80a0*/  FFMA.FTZ R27, R28, UR34, -R55 ;  /* 0x000000221c1b7c23 */ /* 0x000fe20008010837 */
[----:B------:R-:W-:Y:S01]  /*80b0*/  FADD.FTZ R24, -R24, R11 ;  /* 0x0000000b18187221 */ /* 0x000fe20000010100 */
[----:B------:R-:W-:Y:S01]  /*80c0*/  IMAD.U32 R28, RZ, RZ, UR36 ;  /* 0x00000024ff1c7e24 */ /* 0x000fe2000f8e00ff */
[----:B------:R-:W-:Y:S01]  /*80d0*/  MUFU.EX2 R37, R37 ;  /* 0x0000002500257308 */ /* 0x000fe20000000800 */
[--C-:B------:R-:W-:Y:S01]  /*80e0*/  FFMA.FTZ R21, R21, UR34, -R55.reuse ;  /* 0x0000002215157c23 */ /* 0x100fe20008010837 */
[----:B------:R-:W-:Y:S01]  /*80f0*/  FMUL.FTZ R24, R24, UR34 ;  /* 0x0000002218187c20 */ /* 0x000fe20008410000 */
[----:B------:R-:W-:Y:S01]  /*8100*/  FFMA.FTZ R79, R39, UR34, -R55 ;  /* 0x00000022274f7c23 */ /* 0x000fe20008010837 */
[----:B------:R-:W-:Y:S01]  /*8110*/  @!P1 LEA R28, R28, UR39, 0x3 ;  /* 0x000000271c1c9c11 */ /* 0x000fe2000f8e18ff */
[----:B------:R-:W-:Y:S01]  /*8120*/  FFMA.FTZ R39, R76, R6, R51 ;  /* 0x000000064c277223 */ /* 0x000fe20000010033 */
[--C-:B------:R-:W-:Y:S01]  /*8130*/  FFMA.FTZ R86, R36, UR34, -R55.reuse ;  /* 0x0000002224567c23 */ /* 0x100fe20008010837 */
[----:B------:R-:W-:Y:S01]  /*8140*/  FFMA.FTZ R31, R31, UR34, -R55 ;  /* 0x000000221f1f7c23 */ /* 0x000fe20008010837 */
[----:B------:R-:W1:Y:S01]  /*8150*/  MUFU.EX2 R24, R24 ;  /* 0x0000001800187308 */ /* 0x000e620000000800 */
[----:B------:R-:W-:-:S02]  /*8160*/  @!P1 VIADD R28, R28, 0x2d860 ;  /* 0x0002d8601c1c9836 */ /* 0x000fc40000000000 */
[--C-:B------:R-:W-:Y:S01]  /*8170*/  FFMA.FTZ R80, R32, UR34, -R55.reuse ;  /* 0x0000002220507c23 */ /* 0x100fe20008010837 */
[--C-:B------:R-:W-:Y:S01]  /*8180*/  FFMA.FTZ R35, R35, UR34, -R55.reuse ;  /* 0x0000002223237c23 */ /* 0x100fe20008010837 */
[--C-:B------:R-:W-:Y:S01]  /*8190*/  FFMA.FTZ R144, R40, UR34, -R55.reuse ;  /* 0x0000002228907c23 */ /* 0x100fe20008010837 */
[----:B------:R-:W-:Y:S01]  /*81a0*/  FFMA.FTZ R32, R44, UR34, -R55 ;  /* 0x000000222c207c23 */ /* 0x000fe20008010837 */
[----:B------:R-:W-:Y:S01]  /*81b0*/  @!P1 PRMT R36, RZ, 0x654, R28 ;  /* 0x00000654ff249816 */ /* 0x000fe2000000001c */
[----:B------:R-:W-:Y:S01]  /*81c0*/  FADD.FTZ R28, R12, R39 ;  /* 0x000000270c1c7221 */ /* 0x000fe20000010000 */
[----:B------:R-:W2:Y:S01]  /*81d0*/  MUFU.EX2 R146, R146 ;  /* 0x0000009200927308 */ /* 0x000ea20000000800 */
[--C-:B------:R-:W-:Y:S01]  /*81e0*/  FFMA.FTZ R11, R53, UR34, -R55.reuse ;  /* 0x00000022350b7c23 */ /* 0x100fe20008010837 */
[----:B------:R3:W-:Y:S01]  /*81f0*/  @!P1 SYNCS.ARRIVE.TRANS64.RED.A1T0 RZ, [R36+URZ], RZ ;  /* 0x000000ff24ff99a7 */ /* 0x0007e2000810043f */
[----:B------:R-:W-:Y:S01]  /*8200*/  FADD.FTZ R39, R15, R28 ;  /* 0x0000001c0f277221 */ /* 0x000fe20000010000 */
[--C-:B------:R-:W-:Y:S01]  /*8210*/  FFMA.FTZ R47, R47, UR34, -R55.reuse ;  /* 0x000000222f2f7c23 */ /* 0x100fe20008010837 */
[--C-:B------:R-:W-:Y:S01]  /*8220*/  FFMA.FTZ R40, R48, UR34, -R55.reuse ;  /* 0x0000002230287c23 */ /* 0x100fe20008010837 */
[----:B------:R-:W-:Y:S01]  /*8230*/  FFMA.FTZ R48, R84, UR34, -R55 ;  /* 0x0000002254307c23 */ /* 0x000fe20008010837 */
[----:B------:R-:W-:Y:S01]  /*8240*/  FADD.FTZ R28, R20, R39 ;  /* 0x00000027141c7221 */ /* 0x000fe20000010000 */
[----:B------:R4:W5:Y:S01]  /*8250*/  MUFU.EX2 R81, R21 ;  /* 0x0000001500517308 */ /* 0x0009620000000800 */
[----:B-1----:R-:W-:Y:S01]  /*8260*/  FFMA.FTZ R5, R24, R5, R37 ;  /* 0x0000000518057223 */ /* 0x002fe20000010025 */
[----:B---3--:R-:W-:Y:S01]  /*8270*/  F2FP.F16.F32.PACK_AB R36, R12, R51 ;  /* 0x000000330c24723e */ /* 0x008fe200000000ff */
[--C-:B------:R-:W-:Y:S01]  /*8280*/  FFMA.FTZ R6, R57, UR34, -R55.reuse ;  /* 0x0000002239067c23 */ /* 0x100fe20008010837 */
[--C-:B------:R-:W-:Y:S01]  /*8290*/  FFMA.FTZ R58, R58, UR34, -R55.reuse ;  /* 0x000000223a3a7c23 */ /* 0x100fe20008010837 */
[--C-:B------:R-:W-:Y:S01]  /*82a0*/  FFMA.FTZ R61, R61, UR34, -R55.reuse ;  /* 0x000000223d3d7c23 */ /* 0x100fe20008010837 */
[--C-:B------:R-:W-:Y:S01]  /*82b0*/  FFMA.FTZ R20, R62, UR34, -R55.reuse ;  /* 0x000000223e147c23 */ /* 0x100fe20008010837 */
[----:B------:R-:W-:Y:S01]  /*82c0*/  FFMA.FTZ R69, R69, UR34, -R55 ;  /* 0x0000002245457c23 */ /* 0x000fe20008010837 */
[----:B------:R-:W1:Y:S01]  /*82d0*/  MUFU.EX2 R148, R148 ;  /* 0x0000009400947308 */ /* 0x000e620000000800 */
[C---:B--2---:R-:W-:Y:S01]  /*82e0*/  FADD.FTZ R12, R146.reuse, R5 ;  /* 0x00000005920c7221 */ /* 0x044fe20000010000 */
[--C-:B----4-:R-:W-:Y:S01]  /*82f0*/  FFMA.FTZ R21, R43, UR34, -R55.reuse ;  /* 0x000000222b157c23 */ /* 0x110fe20008010837 */
[----:B------:R-:W-:Y:S01]  /*8300*/  FADD.FTZ R43, R13, R28 ;  /* 0x0000001c0d2b7221 */ /* 0x000fe20000010000 */
[----:B------:R-:W-:Y:S01]  /*8310*/  F2FP.F16.F32.PACK_AB R37, R146, R37 ;  /* 0x000000259225723e */ /* 0x000fe200000000ff */
[--C-:B------:R-:W-:Y:S01]  /*8320*/  FFMA.FTZ R139, R139, UR34, -R55.reuse ;  /* 0x000000228b8b7c23 */ /* 0x100fe20008010837 */
[----:B------:R-:W-:Y:S01]  /*8330*/  FFMA.FTZ R142, R142, UR34, -R55 ;  /* 0x000000228e8e7c23 */ /* 0x000fe20008010837 */
[----:B------:R-:W-:Y:S01]  /*8340*/  FADD.FTZ R28, R26, R43 ;  /* 0x0000002b1a1c7221 */ /* 0x000fe20000010000 */
[----:B------:R-:W2:Y:S01]  /*8350*/  MUFU.EX2 R14, R14 ;  /* 0x0000000e000e7308 */ /* 0x000ea20000000800 */
[----:B-----5:R-:W-:Y:S01]  /*8360*/  FADD.FTZ R5, R81, R12 ;  /* 0x0000000c51057221 */ /* 0x020fe20000010000 */
[--C-:B------:R-:W-:Y:S01]  /*8370*/  FFMA.FTZ R78, R78, UR34, -R55.reuse ;  /* 0x000000224e4e7c23 */ /* 0x100fe20008010837 */
[----:B------:R-:W-:Y:S01]  /*8380*/  FADD.FTZ R43, R25, R28 ;  /* 0x0000001c192b7221 */ /* 0x000fe20000010000 */
[--C-:B------:R-:W-:Y:S01]  /*8390*/  FFMA.FTZ R85, R85, UR34, -R55.reuse ;  /* 0x0000002255557c23 */ /* 0x100fe20008010837 */
[--C-:B------:R-:W-:Y:S01]  /*83a0*/  FFMA.FTZ R82, R82, UR34, -R55.reuse ;  /* 0x0000002252527c23 */ /* 0x100fe20008010837 */
[----:B------:R-:W-:Y:S01]  /*83b0*/  FFMA.FTZ R83, R83, UR34, -R55 ;  /* 0x0000002253537c23 */ /* 0x000fe20008010837 */
[----:B------:R-:W-:Y:S01]  /*83c0*/  FADD.FTZ R28, R30, R43 ;  /* 0x0000002b1e1c7221 */ /* 0x000fe20000010000 */
[----:B------:R-:W3:Y:S01]  /*83d0*/  MUFU.EX2 R27, R27 ;  /* 0x0000001b001b7308 */ /* 0x000ee20000000800 */
[----:B-1----:R-:W-:Y:S01]  /*83e0*/  FADD.FTZ R5, R148, R5 ;  /* 0x0000000594057221 */ /* 0x002fe20000010000 */
[----:B------:R-:W-:Y:S01]  /*83f0*/  F2FP.F16.F32.PACK_AB R30, R30, R25 ;  /* 0x000000191e1e723e */ /* 0x000fe200000000ff */
[----:B------:R-:W-:Y:S01]  /*8400*/  FADD.FTZ R51, R29, R28 ;  /* 0x0000001c1d337221 */ /* 0x000fe20000010000 */
[----:B------:R-:W-:Y:S01]  /*8410*/  F2FP.F16.F32.PACK_AB R39, R148, R81 ;  /* 0x000000519427723e */ /* 0x000fe200000000ff */
[----:B------:R-:W-:Y:S01]  /*8420*/  UMOV UR36, UR58 ;  /* 0x0000003a00247c82 */ /* 0x000fe20008000000 */
[----:B------:R-:W-:Y:S01]  /*8430*/  ISETP.GT.AND P2, PT, R7, UR59, PT ;  /* 0x0000003b07007c0c */ /* 0x000fe2000bf44270 */
[----:B------:R-:W-:Y:S01]  /*8440*/  FADD.FTZ R28, R34, R51 ;  /* 0x00000033221c7221 */ /* 0x000fe20000010000 */
[----:B------:R-:W1:Y:S01]  /*8450*/  MUFU.EX2 R31, R31 ;  /* 0x0000001f001f7308 */ /* 0x000e620000000800 */
[----:B--2---:R-:W-:Y:S01]  /*8460*/  FADD.FTZ R12, R14, R5 ;  /* 0x000000050e0c7221 */ /* 0x004fe20000010000 */
[----:B------:R-:W-:Y:S01]  /*8470*/  FFMA.FTZ R5, R65, UR34, -R55 ;  /* 0x0000002241057c23 */ /* 0x000fe20008010837 */
[----:B------:R-:W-:Y:S01]  /*8480*/  FADD.FTZ R53, R33, R28 ;  /* 0x0000001c21357221 */ /* 0x000fe20000010000 */
[----:B------:R-:W-:Y:S01]  /*8490*/  STSM.16.M88.4 [R136+0x21800], R36 ;  /* 0x0218002488007844 */ /* 0x000fe20000000200 */
[----:B------:R-:W-:-:S02]  /*84a0*/  VIADD R7, R7, 0xffffffff ;  /* 0xffffffff07077836 */ /* 0x000fc40000000000 */
[-C--:B------:R-:W-:Y:S01]  /*84b0*/  FMUL.FTZ R90, R90, R24.reuse ;  /* 0x000000185a5a7220 */ /* 0x080fe20000410000 */
[C---:B------:R-:W-:Y:S01]  /*84c0*/  FADD.FTZ R28, R54.reuse, R53 ;  /* 0x00000035361c7221 */ /* 0x040fe20000010000 */
[----:B------:R-:W2:Y:S01]  /*84d0*/  MUFU.EX2 R80, R80 ;  /* 0x0000005000507308 */ /* 0x000ea20000000800 */
[----:B---3--:R-:W-:Y:S01]  /*84e0*/  FADD.FTZ R12, R27, R12 ;  /* 0x0000000c1b0c7221 */ /* 0x008fe20000010000 */
[----:B------:R-:W-:Y:S01]  /*84f0*/  F2FP.F16.F32.PACK_AB R54, R54, R33 ;  /* 0x000000213636723e */ /* 0x000fe200000000ff */
[----:B------:R-:W-:Y:S01]  /*8500*/  FADD.FTZ R53, R41, R28 ;  /* 0x0000001c29357221 */ /* 0x000fe20000010000 */
[----:B------:R-:W-:Y:S01]  /*8510*/  F2FP.F16.F32.PACK_AB R28, R26, R13 ;  /* 0x0000000d1a1c723e */ /* 0x000fe200000000ff */
[-C--:B------:R-:W-:Y:S01]  /*8520*/  FMUL.FTZ R91, R91, R24.reuse ;  /* 0x000000185b5b7220 */ /* 0x080fe20000410000 */
[-C--:B------:R-:W-:Y:S01]  /*8530*/  FMUL.FTZ R94, R94, R24.reuse ;  /* 0x000000185e5e7220 */ /* 0x080fe20000410000 */
[----:B------:R-:W-:Y:S01]  /*8540*/  FADD.FTZ R44, R42, R53 ;  /* 0x000000352a2c7221 */ /* 0x000fe20000010000 */
        /* <DEDUP_REMOVED lines=10> */
[----:B------:R-:W-:Y:S01]  /*85f0*/  FFMA.FTZ R43, R52, UR34, -R55 ;  /* 0x00000022342b7c23 */ /* 0x000fe20008010837 */
[----:B------:R-:W-:Y:S01]  /*8600*/  F2FP.F16.F32.PACK_AB R52, R34, R29 ;  /* 0x0000001d2234723e */ /* 0x000fe200000000ff */
[----:B------:R-:W-:Y:S01]  /*8610*/  FMUL.FTZ R107, R107, R24 ;  /* 0x000000186b6b7220 */ /* 0x000fe20000410000 */
[----:B------:R-:W-:Y:S01]  /*8620*/  F2FP.F16.F32.PACK_AB R29, R27, R14 ;  /* 0x0000000e1b1d723e */ /* 0x000fe200000000ff */
[-C--:B------:R-:W-:Y:S01]  /*8630*/  FMUL.FTZ R110, R110, R24.reuse ;  /* 0x000000186e6e7220 */ /* 0x080fe20000410000 */
[----:B------:R-:W-:Y:S01]  /*8640*/  F2FP.F16.F32.PACK_AB R31, R80, R31 ;  /* 0x0000001f501f723e */ /* 0x000fe200000000ff */
[----:B------:R-:W2:Y:S01]  /*8650*/  MUFU.EX2 R79, R79 ;  /* 0x0000004f004f7308 */ /* 0x000ea20000000800 */
[----:B---3--:R-:W-:Y:S01]  /*8660*/  FADD.FTZ R51, R35, R12 ;  /* 0x0000000c23337221 */ /* 0x008fe20000010000 */
[-C--:B------:R-:W-:Y:S01]  /*8670*/  FMUL.FTZ R111, R111, R24.reuse ;  /* 0x000000186f6f7220 */ /* 0x080fe20000410000 */
[-C--:B------:R-:W-:Y:S01]  /*8680*/  FMUL.FTZ R114, R114, R24.reuse ;  /* 0x0000001872727220 */ /* 0x080fe20000410000 */
[----:B------:R3:W-:Y:S01]  /*8690*/  STSM.16.M88.4 [R23], R28 ;  /* 0x0000001c17007844 */ /* 0x0007e20000000200 */
[-C--:B------:R-:W-:Y:S01]  /*86a0*/  FMUL.FTZ R115, R115, R24.reuse ;  /* 0x0000001873737220 */ /* 0x080fe20000410000 */
[-C--:B------:R-:W-:Y:S01]  /*86b0*/  FMUL.FTZ R118, R118, R24.reuse ;  /* 0x0000001876767220 */ /* 0x080fe20000410000 */
[-C--:B------:R-:W-:Y:S01]  /*86c0*/  FMUL.FTZ R119, R119, R24.reuse ;  /* 0x0000001877777220 */ /* 0x080fe20000410000 */
[----:B------:R-:W4:Y:S01]  /*86d0*/  MUFU.EX2 R144, R144 ;  /* 0x0000009000907308 */ /* 0x000f220000000800 */
        /* <DEDUP_REMOVED lines=11> */
[----:B------:R-:W-:-:S04]  /*8790*/  FMUL.FTZ R135, R135, R24 ;  /* 0x0000001887877220 */ /* 0x000fc80000410000 */
[----:B------:R-:W2:Y:S01]  /*87a0*/  MUFU.EX2 R32, R32 ;  /* 0x0000002000207308 */ /* 0x000ea20000000800 */
[----:B----4-:R-:W-:Y:S01]  /*87b0*/  FADD.FTZ R12, R144, R51 ;  /* 0x00000033900c7221 */ /* 0x010fe20000010000 */
[----:B------:R-:W-:Y:S01]  /*87c0*/  FADD.FTZ R51, R45, R44 ;  /* 0x0000002c2d337221 */ /* 0x000fe20000010000 */
[----:B------:R-:W-:-:S03]  /*87d0*/  F2FP.F16.F32.PACK_AB R44, R42, R41 ;  /* 0x000000292a2c723e */ /* 0x000fc600000000ff */
[C---:B------:R-:W-:Y:S01]  /*87e0*/  FADD.FTZ R34, R46.reuse, R51 ;  /* 0x000000332e227221 */ /* 0x040fe20000010000 */
[----:B------:R-:W-:Y:S01]  /*87f0*/  F2FP.F16.F32.PACK_AB R46, R46, R45 ;  /* 0x0000002d2e2e723e */ /* 0x000fe200000000ff */
[----:B------:R-:W4:Y:S01]  /*8800*/  MUFU.EX2 R47, R47 ;  /* 0x0000002f002f7308 */ /* 0x000f220000000800 */
[----:B-1----:R-:W-:Y:S01]  /*8810*/  FADD.FTZ R13, R21, R12 ;  /* 0x0000000c150d7221 */ /* 0x002fe20000010000 */
[----:B------:R-:W-:-:S04]  /*8820*/  FADD.FTZ R25, R49, R34 ;  /* 0x0000002231197221 */ /* 0x000fc80000010000 */
[----:B------:R-:W-:Y:S02]  /*8830*/  FADD.FTZ R14, R70, R25 ;  /* 0x00000019460e7221 */ /* 0x000fe40000010000 */
[----:B------:R-:W1:Y:S01]  /*8840*/  MUFU.EX2 R40, R40 ;  /* 0x0000002800287308 */ /* 0x000e620000000800 */
[C---:B--2---:R-:W-:Y:S01]  /*8850*/  FADD.FTZ R12, R32.reuse, R13 ;  /* 0x0000000d200c7221 */ /* 0x044fe20000010000 */
[----:B------:R-:W-:Y:S01]  /*8860*/  FADD.FTZ R25, R73, R14 ;  /* 0x0000000e49197221 */ /* 0x000fe20000010000 */
[----:B------:R-:W-:-:S03]  /*8870*/  F2FP.F16.F32.PACK_AB R45, R32, R21 ;  /* 0x00000015202d723e */ /* 0x000fc600000000ff */
[----:B------:R-:W-:Y:S02]  /*8880*/  FADD.FTZ R14, R56, R25 ;  /* 0x00000019380e7221 */ /* 0x000fe40000010000 */
[----:B------:R-:W2:Y:S01]  /*8890*/  MUFU.EX2 R11, R11 ;  /* 0x0000000b000b7308 */ /* 0x000ea20000000800 */
[----:B----4-:R-:W-:-:S07]  /*88a0*/  FADD.FTZ R13, R47, R12 ;  /* 0x0000000c2f0d7221 */ /* 0x010fce0000010000 */
[----:B------:R-:W4:Y:S01]  /*88b0*/  MUFU.EX2 R48, R48 ;  /* 0x0000003000307308 */ /* 0x000f220000000800 */
[C---:B-1----:R-:W-:Y:S01]  /*88c0*/  FADD.FTZ R12, R40.reuse, R13 ;  /* 0x0000000d280c7221 */ /* 0x042fe20000010000 */
[----:B------:R-:W-:-:S06]  /*88d0*/  F2FP.F16.F32.PACK_AB R47, R40, R47 ;  /* 0x0000002f282f723e */ /* 0x000fcc00000000ff */
[----:B------:R-:W1:Y:S01]  /*88e0*/  MUFU.EX2 R6, R6 ;  /* 0x0000000600067308 */ /* 0x000e620000000800 */
[----:B--2---:R-:W-:-:S07]  /*88f0*/  FADD.FTZ R13, R11, R12 ;  /* 0x0000000c0b0d7221 */ /* 0x004fce0000010000 */
[----:B------:R2:W5:Y:S01]  /*8900*/  MUFU.EX2 R15, R58 ;  /* 0x0000003a000f7308 */ /* 0x0005620000000800 */
[----:B----4-:R-:W-:-:S07]  /*8910*/  FADD.FTZ R13, R48, R13 ;  /* 0x0000000d300d7221 */ /* 0x010fce0000010000 */
[----:B------:R-:W3:Y:S01]  /*8920*/  MUFU.EX2 R64, R64 ;  /* 0x0000004000407308 */ /* 0x000ee20000000800 */
[----:B-1----:R-:W-:Y:S01]  /*8930*/  FADD.FTZ R12, R6, R13 ;  /* 0x0000000d060c7221 */ /* 0x002fe20000010000 */
[----:B------:R-:W-:Y:S01]  /*8940*/  FADD.FTZ R13, R59, R14 ;  /* 0x0000000e3b0d7221 */ /* 0x000fe20000010000 */
[----:B--2---:R-:W-:Y:S01]  /*8950*/  FFMA.FTZ R58, R66, UR34, -R55 ;  /* 0x00000022423a7c23 */ /* 0x004fe20008010837 */
[----:B------:R-:W-:Y:S02]  /*8960*/  F2FP.F16.F32.PACK_AB R55, R144, R79 ;  /* 0x0000004f9037723e */ /* 0x000fe400000000ff */
[C---:B------:R-:W-:Y:S01]  /*8970*/  FADD.FTZ R34, R60.reuse, R13 ;  /* 0x0000000d3c227221 */ /* 0x040fe20000010000 */
[----:B------:R-:W-:Y:S01]  /*8980*/  F2FP.F16.F32.PACK_AB R60, R60, R59 ;  /* 0x0000003b3c3c723e */ /* 0x000fe200000000ff */
[----:B------:R-:W1:Y:S01]  /*8990*/  MUFU.EX2 R61, R61 ;  /* 0x0000003d003d7308 */ /* 0x000e620000000800 */
[----:B-----5:R-:W-:Y:S01]  /*89a0*/  FADD.FTZ R14, R15, R12 ;  /* 0x0000000c0f0e7221 */ /* 0x020fe20000010000 */
[----:B------:R-:W-:Y:S01]  /*89b0*/  FADD.FTZ R25, R63, R34 ;  /* 0x000000223f197221 */ /* 0x000fe20000010000 */
[----:B------:R-:W-:Y:S01]  /*89c0*/  F2FP.F16.F32.PACK_AB R15, R15, R6 ;  /* 0x000000060f0f723e */ /* 0x000fe200000000ff */
[----:B------:R-:W-:Y:S01]  /*89d0*/  STSM.16.M88.4 [R22], R52 ;  /* 0x0000003416007844 */ /* 0x000fe20000000200 */
[----:B------:R-:W-:-:S03]  /*89e0*/  F2FP.F16.F32.PACK_AB R12, R70, R49 ;  /* 0x00000031460c723e */ /* 0x000fc600000000ff */
[----:B------:R-:W2:Y:S01]  /*89f0*/  MUFU.EX2 R67, R67 ;  /* 0x0000004300437308 */ /* 0x000ea20000000800 */
[C---:B---3--:R-:W-:Y:S01]  /*8a00*/  FADD.FTZ R30, R64.reuse, R25 ;  /* 0x00000019401e7221 */ /* 0x048fe20000010000 */
[----:B------:R-:W-:Y:S01]  /*8a10*/  F2FP.F16.F32.PACK_AB R62, R64, R63 ;  /* 0x0000003f403e723e */ /* 0x000fe200000000ff */
[----:B------:R-:W-:Y:S05]  /*8a20*/  STSM.16.M88.4 [R18], R44 ;  /* 0x0000002c12007844 */ /* 0x000fea0000000200 */
[----:B------:R-:W3:Y:S01]  /*8a30*/  MUFU.EX2 R20, R20 ;  /* 0x0000001400147308 */ /* 0x000ee20000000800 */
[----:B-1----:R-:W-:Y:S01]  /*8a40*/  FADD.FTZ R13, R61, R14 ;  /* 0x0000000e3d0d7221 */ /* 0x002fe20000010000 */
[----:B------:R-:W-:-:S06]  /*8a50*/  F2FP.F16.F32.PACK_AB R14, R56, R73 ;  /* 0x00000049380e723e */ /* 0x000fcc00000000ff */
[----:B------:R-:W1:Y:S01]  /*8a60*/  MUFU.EX2 R5, R5 ;  /* 0x0000000500057308 */ /* 0x000e620000000800 */
[----:B--2---:R-:W-:-:S07]  /*8a70*/  FADD.FTZ R25, R67, R30 ;  /* 0x0000001e43197221 */ /* 0x004fce0000010000 */
[----:B------:R-:W2:Y:S01]  /*8a80*/  MUFU.EX2 R68, R68 ;  /* 0x0000004400447308 */ /* 0x000ea20000000800 */
[----:B---3--:R-:W-:Y:S01]  /*8a90*/  FADD.FTZ R28, R20, R13 ;  /* 0x0000000d141c7221 */ /* 0x008fe20000010000 */
[----:B------:R-:W-:Y:S02]  /*8aa0*/  F2FP.F16.F32.PACK_AB R13, R48, R11 ;  /* 0x0000000b300d723e */ /* 0x000fe400000000ff */
[----:B------:R-:W-:-:S03]  /*8ab0*/  F2FP.F16.F32.PACK_AB R61, R20, R61 ;  /* 0x0000003d143d723e */ /* 0x000fc600000000ff */
[----:B------:R3:W-:Y:S01]  /*8ac0*/  STSM.16.M88.4 [R136+0x27800], R12 ;  /* 0x0278000c88007844 */ /* 0x0007e20000000200 */
[----:B------:R-:W4:Y:S01]  /*8ad0*/  MUFU.EX2 R58, R58 ;  /* 0x0000003a003a7308 */ /* 0x000f220000000800 */
[----:B-1----:R-:W-:-:S07]  /*8ae0*/  FADD.FTZ R21, R5, R28 ;  /* 0x0000001c05157221 */ /* 0x002fce0000010000 */
[----:B------:R-:W1:Y:S01]  /*8af0*/  MUFU.EX2 R71, R71 ;  /* 0x0000004700477308 */ /* 0x000e620000000800 */
[C---:B--2---:R-:W-:Y:S01]  /*8b00*/  FADD.FTZ R28, R68.reuse, R25 ;  /* 0x00000019441c7221 */ /* 0x044fe20000010000 */
[----:B------:R-:W-:-:S06]  /*8b10*/  F2FP.F16.F32.PACK_AB R68, R68, R67 ;  /* 0x000000434444723e */ /* 0x000fcc00000000ff */
[----:B------:R-:W2:Y:S01]  /*8b20*/  MUFU.EX2 R72, R72 ;  /* 0x0000004800487308 */ /* 0x000ea20000000800 */
[C---:B----4-:R-:W-:Y:S01]  /*8b30*/  FADD.FTZ R6, R58.reuse, R21 ;  /* 0x000000153a067221 */ /* 0x050fe20000010000 */
[----:B------:R-:W-:-:S05]  /*8b40*/  F2FP.F16.F32.PACK_AB R63, R58, R5 ;  /* 0x000000053a3f723e */ /* 0x000fca00000000ff */
[----:B------:R4:W-:Y:S01]  /*8b50*/  STSM.16.M88.4 [R17], R60 ;  /* 0x0000003c11007844 */ /* 0x0009e20000000200 */
[----:B------:R-:W5:Y:S01]  /*8b60*/  MUFU.EX2 R69, R69 ;  /* 0x0000004500457308 */ /* 0x000f620000000800 */
[----:B-1----:R-:W-:-:S07]  /*8b70*/  FADD.FTZ R21, R71, R28 ;  /* 0x0000001c47157221 */ /* 0x002fce0000010000 */
[----:B------:R-:W1:Y:S01]  /*8b80*/  MUFU.EX2 R26, R85 ;  /* 0x00000055001a7308 */ /* 0x000e620000000800 */
[C---:B--2---:R-:W-:Y:S01]  /*8b90*/  F2FP.F16.F32.PACK_AB R70, R72.reuse, R71 ;  /* 0x000000474846723e */ /* 0x044fe200000000ff */
[----:B------:R-:W-:-:S06]  /*8ba0*/  FADD.FTZ R21, R72, R21 ;  /* 0x0000001548157221 */ /* 0x000fcc0000010000 */
[----:B------:R-:W2:Y:S01]  /*8bb0*/  MUFU.EX2 R139, R139 ;  /* 0x0000008b008b7308 */ /* 0x000ea20000000800 */
[----:B-----5:R-:W-:-:S07]  /*8bc0*/  FADD.FTZ R11, R69, R6 ;  /* 0x00000006450b7221 */ /* 0x020fce0000010000 */
[----:B------:R-:W5:Y:S01]  /*8bd0*/  MUFU.EX2 R142, R142 ;  /* 0x0000008e008e7308 */ /* 0x000f620000000800 */
[C---:B-1----:R-:W-:Y:S01]  /*8be0*/  F2FP.F16.F32.PACK_AB R69, R26.reuse, R69 ;  /* 0x000000451a45723e */ /* 0x042fe200000000ff */
[----:B------:R-:W-:Y:S01]  /*8bf0*/  FADD.FTZ R6, R26, R11 ;  /* 0x0000000b1a067221 */ /* 0x000fe20000010000 */
[----:B------:R-:W-:-:S05]  /*8c00*/  IMAD.MOV.U32 R11, RZ, RZ, R50 ;  /* 0x000000ffff0b7224 */ /* 0x000fca00078e0032 */
[----:B------:R-:W1:Y:S01]  /*8c10*/  MUFU.EX2 R74, R74 ;  /* 0x0000004a004a7308 */ /* 0x000e620000000800 */
[----:B--2---:R-:W-:-:S07]  /*8c20*/  FADD.FTZ R6, R139, R6 ;  /* 0x000000068b067221 */ /* 0x004fce0000010000 */
[----:B------:R-:W3:Y:S01]  /*8c30*/  MUFU.EX2 R77, R77 ;  /* 0x0000004d004d7308 */ /* 0x000ee20000000800 */
[C---:B-----5:R-:W-:Y:S01]  /*8c40*/  F2FP.F16.F32.PACK_AB R71, R142.reuse, R139 ;  /* 0x0000008b8e47723e */ /* 0x060fe200000000ff */
[----:B------:R-:W-:-:S04]  /*8c50*/  FADD.FTZ R6, R142, R6 ;  /* 0x000000068e067221 */ /* 0x000fc80000010000 */
[----:B------:R4:W-:Y:S02]  /*8c60*/  STSM.16.M88.4 [R22+0x6000], R68 ;  /* 0x0060004416007844 */ /* 0x0009e40000000200 */
[----:B------:R-:W2:Y:S01]  /*8c70*/  MUFU.EX2 R75, R75 ;  /* 0x0000004b004b7308 */ /* 0x000ea20000000800 */
[----:B-1----:R-:W-:-:S07]  /*8c80*/  FADD.FTZ R28, R74, R21 ;  /* 0x000000154a1c7221 */ /* 0x002fce0000010000 */
[----:B------:R-:W1:Y:S01]  /*8c90*/  MUFU.EX2 R43, R43 ;  /* 0x0000002b002b7308 */ /* 0x000e620000000800 */
[C---:B---3--:R-:W-:Y:S01]  /*8ca0*/  F2FP.F16.F32.PACK_AB R12, R77.reuse, R74 ;  /* 0x0000004a4d0c723e */ /* 0x048fe200000000ff */
[----:B------:R-:W-:-:S06]  /*8cb0*/  FADD.FTZ R28, R77, R28 ;  /* 0x0000001c4d1c7221 */ /* 0x000fcc0000010000 */
[----:B------:R-:W3:Y:S01]  /*8cc0*/  MUFU.EX2 R78, R78 ;  /* 0x0000004e004e7308 */ /* 0x000ee20000000800 */
[----:B--2---:R-:W-:Y:S01]  /*8cd0*/  F2FP.F16.F32.PACK_AB R14, R8, R75 ;  /* 0x0000004b080e723e */ /* 0x004fe200000000ff */
[----:B------:R-:W-:-:S06]  /*8ce0*/  FADD.FTZ R75, R75, R28 ;  /* 0x0000001c4b4b7221 */ /* 0x000fcc0000010000 */
[----:B------:R-:W2:Y:S01]  /*8cf0*/  MUFU.EX2 R25, R82 ;  /* 0x0000005200197308 */ /* 0x000ea20000000800 */
[----:B-1----:R-:W-:-:S07]  /*8d00*/  FADD.FTZ R6, R43, R6 ;  /* 0x000000062b067221 */ /* 0x002fce0000010000 */
[----:B------:R-:W1:Y:S01]  /*8d10*/  MUFU.EX2 R30, R83 ;  /* 0x00000053001e7308 */ /* 0x000e620000000800 */
[C---:B---3--:R-:W-:Y:S01]  /*8d20*/  F2FP.F16.F32.PACK_AB R13, R78.reuse, R43 ;  /* 0x0000002b4e0d723e */ /* 0x048fe200000000ff */
[----:B------:R-:W-:-:S04]  /*8d30*/  FADD.FTZ R6, R78, R6 ;  /* 0x000000064e067221 */ /* 0x000fc80000010000 */
[----:B--2---:R-:W-:Y:S01]  /*8d40*/  FADD.FTZ R5, R25, R6 ;  /* 0x0000000619057221 */ /* 0x004fe20000010000 */
[----:B------:R-:W-:Y:S01]  /*8d50*/  FADD.FTZ R6, R8, R75 ;  /* 0x0000004b08067221 */ /* 0x000fe20000010000 */
[----:B------:R-:W-:Y:S01]  /*8d60*/  IMAD.MOV.U32 R8, RZ, RZ, R10 ;  /* 0x000000ffff087224 */ /* 0x000fe200078e000a */
[C---:B-1----:R-:W-:Y:S01]  /*8d70*/  F2FP.F16.F32.PACK_AB R15, R30.reuse, R25 ;  /* 0x000000191e0f723e */ /* 0x042fe200000000ff */
[----:B------:R-:W-:-:S04]  /*8d80*/  FADD.FTZ R5, R30, R5 ;  /* 0x000000051e057221 */ /* 0x000fc80000010000 */
[----:B------:R4:W-:Y:S01]  /*8d90*/  STSM.16.M88.4 [R18+0x6000], R12 ;  /* 0x0060000c12007844 */ /* 0x0009e20000000200 */
[----:B------:R1:W-:Y:S06]  /*8da0*/  MEMBAR.ALL.CTA ;  /* 0x0000000000007992 */ /* 0x0003ec0000008000 */
[----:B-1----:R-:W1:Y:S02]  /*8db0*/  FENCE.VIEW.ASYNC.S ;  /* 0x00000000000073c6 */ /* 0x002e640000000000 */
[----:B-1----:R-:W-:Y:S01]  /*8dc0*/  NOP ;  /* 0x0000000000007918 */ /* 0x002fe20000000000 */
[----:B------:R-:W-:Y:S05]  /*8dd0*/  @P2 BRA `(.L_x_8956) ;  /* 0xffffffc400f02947 */ /* 0x000fea000383ffff */
[----:B------:R-:W-:Y:S01]  /*8de0*/  IMAD.MOV.U32 R11, RZ, RZ, R50 ;  /* 0x000000ffff0b7224 */ /* 0x000fe200078e0032 */
[----:B------:R-:W-:Y:S01]  /*8df0*/  UMOV UR36, UR58 ;  /* 0x0000003a00247c82 */ /* 0x000fe20008000000 */
[----:B------:R-:W-:Y:S01]  /*8e00*/  IMAD.MOV.U32 R8, RZ, RZ, R10 ;  /* 0x000000ffff087224 */ /* 0x000fe200078e000a */
[----:B------:R-:W-:-:S06]  /*8e10*/  UMOV UR49, UR57 ;  /* 0x0000003900317c82 */ /* 0x000fcc0008000000 */
.L_x_8939:
        /* <DEDUP_REMOVED lines=16> */
.L_x_8958:
[----:B------:R-:W-:-:S11]  /*8f20*/  UISETP.NE.AND UP0, UPT, UR11, 0x1, UPT ;  /* 0x000000010b00788c */ /* 0x000fd6000bf05270 */
[----:B------:R-:W-:Y:S02]  /*8f30*/  @UP0 ULDC.64 UR14, c[0x0][0x9e8] ;  /* 0x00027a00000e0ab9 */ /* 0x000fe40000000a00 */
[----:B------:R-:W-:-:S04]  /*8f40*/  UIMAD.WIDE.U32 UR6, UR53, UR14, URZ ;  /* 0x0000000e350672a5 */ /* 0x000fc8000f8e003f */
[----:B------:R-:W-:-:S12]  /*8f50*/  @UP0 USHF.R.U32.HI UR53, URZ, UR15, UR7 ;  /* 0x0000000f3f350299 */ /* 0x000fd80008011607 */
.L_x_8959:
[----:B------:R-:W-:-:S04]  /*8f60*/  UIMAD UR53, UR53, UR11, URZ ;  /* 0x0000000b353572a4 */ /* 0x000fc8000f8e023f */
[----:B------:R-:W-:-:S04]  /*8f70*/  UISETP.LT.AND UP0, UPT, UR10, UR53, UPT ;  /* 0x000000350a00728c */ /* 0x000fc8000bf01270 */
[----:B------:R-:W-:-:S12]  /*8f80*/  USEL UR10, UR10, UR53, !UP0 ;  /* 0x000000350a0a7287 */ /* 0x000fd8000c000000 */
.L_x_8957:
        /* <DEDUP_REMOVED lines=14> */
.L_x_8969:
        /* <DEDUP_REMOVED lines=9> */
.L_x_8962:
[----:B------:R-:W-:Y:S01]  /*9100*/  ULEA UR6, UR36, UR39, 0x3 ;  /* 0x0000002724067291 */ /* 0x000fe2000f8e183f */
[----:B------:R-:W-:-:S05]  /*9110*/  IMAD.U32 R8, RZ, RZ, UR49 ;  /* 0x00000031ff087e24 */ /* 0x000fca000f8e00ff */
[----:B------:R-:W-:-:S04]  /*9120*/  SHF.L.U32 R8, R8, 0x1f, RZ ;  /* 0x0000001f08087819 */ /* 0x000fc800000006ff */
[----:B------:R1:W2:Y:S01]  /*9130*/  SYNCS.PHASECHK.TRANS64.TRYWAIT P2, [UR6+0x2d830], R8 ;  /* 0x02d83008ff0075a7 */ /* 0x0002a20008040146 */
[----:B------:R-:W-:Y:S05]  /*9140*/  @!P0 BRA `(.L_x_8963) ;  /* 0x0000000000048947 */ /* 0x000fea0003800000 */
[----:B------:R-:W-:Y:S01]  /*9150*/  BPT.TRAP 0x1 ;  /* 0x000000040000795c */ /* 0x000fe20000300000 */
.L_x_8963:
[----:B--2---:R-:W-:Y:S05]  /*9160*/  @P2 BRA `(.L_x_8961) ;  /* 0x0000000000082947 */ /* 0x004fea0003800000 */
[----:B------:R-:W2:Y:S02]  /*9170*/  SYNCS.PHASECHK.TRANS64.TRYWAIT P2, [UR6+0x2d830], R8 ;  /* 0x02d83008ff0075a7 */ /* 0x000ea40008040146 */
[----:B--2---:R-:W-:Y:S05]  /*9180*/  @!P2 BRA `(.L_x_8964) ;  /* 0x000000ac0074a947 */ /* 0x004fea0003800000 */
.L_x_8961:
        /* <DEDUP_REMOVED lines=35> */
.L_x_8966:
[----:B------:R-:W-:Y:S01]  /*93c0*/  ULEA UR6, UR53, UR39, 0x3 ;  /* 0x0000002735067291 */ /* 0x000fe2000f8e183f */
[----:B------:R-:W-:-:S05]  /*93d0*/  IMAD.U32 R8, RZ, RZ, UR28 ;  /* 0x0000001cff087e24 */ /* 0x000fca000f8e00ff */
[----:B------:R-:W-:-:S04]  /*93e0*/  SHF.L.U32 R8, R8, 0x1f, RZ ;  /* 0x0000001f08087819 */ /* 0x000fc800000006ff */
[----:B------:R1:W2:Y:S01]  /*93f0*/  SYNCS.PHASECHK.TRANS64.TRYWAIT P2, [UR6+0x2d850], R8 ;  /* 0x02d85008ff0075a7 */ /* 0x0002a20008040146 */
[----:B------:R-:W-:Y:S05]  /*9400*/  @!P0 BRA `(.L_x_8967) ;  /* 0x0000000000048947 */ /* 0x000fea0003800000 */
[----:B------:R-:W-:Y:S01]  /*9410*/  BPT.TRAP 0x1 ;  /* 0x000000040000795c */ /* 0x000fe20000300000 */
.L_x_8967:
[----:B--2---:R-:W-:Y:S05]  /*9420*/  @P2 BRA `(.L_x_8965) ;  /* 0x0000000000082947 */ /* 0x004fea0003800000 */
[----:B------:R-:W2:Y:S02]  /*9430*/  SYNCS.PHASECHK.TRANS64.TRYWAIT P2, [UR6+0x2d850], R8 ;  /* 0x02d85008ff0075a7 */ /* 0x000ea40008040146 */
[----:B--2---:R-:W-:Y:S05]  /*9440*/  @!P2 BRA `(.L_x_8968) ;  /* 0x000000a800dca947 */ /* 0x004fea0003800000 */
.L_x_8965:
[----:B------:R-:W-:Y:S01]  /*9450*/  UIADD3 UR6, UR39, 0x400, URZ ;  /* 0x0000040027067890 */ /* 0x000fe2000fffe03f */
[----:B------:R-:W-:Y:S01]  /*9460*/  WARPGROUP.ARRIVE ;  /* 0x00000000000079c5 */ /* 0x000fe20000000000 */
[----:B------:R-:W-:Y:S01]  /*9470*/  UMOV UR29, 0x40000040 ;  /* 0x40000040001d7882 */ /* 0x000fe20000000000 */
[----:B------:R-:W-:Y:S01]  /*9480*/  UMOV UR31, 0x80000020 ;  /* 0x80000020001f7882 */ /* 0x000fe20000000000 */
[----:B------:R-:W-:Y:S01]  /*9490*/  USHF.R.U32.HI UR6, URZ, 0x4, UR6 ;  /* 0x000000043f067899 */ /* 0x000fe20008011606 */
[----:B------:R-:W-:Y:S01]  /*94a0*/  FMUL.FTZ R12, R24, UR35 ;  /* 0x00000023180c7c20 */ /* 0x000fe20008410000 */
[----:B--2---:R-:W-:Y:S01]  /*94b0*/  FMUL.FTZ R11, R25, UR35 ;  /* 0x00000023190b7c20 */ /* 0x004fe20008410000 */
        /* <DEDUP_REMOVED lines=80> */
[----:B------:R-:W-:-:S04]  /*99c0*/  ISETP.GE.U32.AND P2, PT, R2, 0x180, PT ;  /* 0x000001800200780c */ /* 0x000fc80003f46070 */
        /* <DEDUP_REMOVED lines=14> */
[----:B------:R-:W-:Y:S01]  /*9ab0*/  FMUL.FTZ R63, R76, UR35 ;  /* 0x000000234c3f7c20 */ /* 0x000fe20008410000 */
[----:B------:R-:W-:Y:S01]  /*9ac0*/  FMUL.FTZ R76, R79, UR35 ;  /* 0x000000234f4c7c20 */ /* 0x000fe20008410000 */
[----:B------:R-:W-:Y:S01]  /*9ad0*/  HGMMA.64x96x16.F32 R88, gdesc[UR28].tnspB, R88, gsb0 ;  /* 0x416000001c5879f0 */ /* 0x000fe20008000858 */
[----:B------:R-:W-:Y:S01]  /*9ae0*/  UIADD3 UR28, UR6, 0x4, URZ ;  /* 0x00000004061c7890 */ /* 0x000fe2000fffe03f */
[----:B------:R-:W-:Y:S01]  /*9af0*/  FMUL.FTZ R79, R86, UR35 ;  /* 0x00000023564f7c20 */ /* 0x000fe20008410000 */
[----:B------:R-:W-:Y:S01]  /*9b00*/  UIADD3 UR30, UR7, 0x80, URZ ;  /* 0x00000080071e7890 */ /* 0x000fe2000fffe03f */
[----:B------:R-:W2:Y:S01]  /*9b10*/  MUFU.TANH R49, R49 ;  /* 0x0000003100317308 */ /* 0x000ea20000002400 */
[----:B------:R-:W-:Y:S01]  /*9b20*/  UMOV UR29, 0x40000040 ;  /* 0x40000040001d7882 */ /* 0x000fe20000000000 */
[----:B------:R-:W-:Y:S01]  /*9b30*/  UMOV UR31, 0x80000020 ;  /* 0x80000020001f7882 */ /* 0x000fe20000000000 */
[----:B---3--:R-:W-:-:S05]  /*9b40*/  FMNMX.FTZ R8, R45, R8, !PT ;  /* 0x000000082d087209 */ /* 0x008fca0007810000 */
[----:B------:R-:W3:Y:S01]  /*9b50*/  MUFU.TANH R50, R50 ;  /* 0x0000003200327308 */ /* 0x000ee20000002400 */
[----:B-1----:R-:W-:-:S07]  /*9b60*/  FMNMX.FTZ R8, R47, R8, !PT ;  /* 0x000000082f087209 */ /* 0x002fce0007810000 */
[----:B------:R-:W1:Y:S01]  /*9b70*/  MUFU.TANH R53, R53 ;  /* 0x0000003500357308 */ /* 0x000e620000002400 */
[----:B--2---:R-:W-:-:S07]  /*9b80*/  FMNMX.FTZ R65, R49, R8, !PT ;  /* 0x0000000831417209 */ /* 0x004fce0007810000 */
[----:B------:R-:W2:Y:S01]  /*9b90*/  MUFU.TANH R54, R54 ;  /* 0x0000003600367308 */ /* 0x000ea20000002400 */
[----:B---3--:R-:W-:Y:S01]  /*9ba0*/  FMNMX.FTZ R8, R50, R65, !PT ;  /* 0x0000004132087209 */ /* 0x008fe20007810000 */
[----:B------:R-:W-:Y:S01]  /*9bb0*/  FMUL.FTZ R65, R80, UR35 ;  /* 0x0000002350417c20 */ /* 0x000fe20008410000 */
[----:B------:R-:W-:-:S05]  /*9bc0*/  FMUL.FTZ R80, R87, UR35 ;  /* 0x0000002357507c20 */ /* 0x000fca0008410000 */
        /* <DEDUP_REMOVED lines=11> */
[----:B---3--:R-:W-:Y:S01]  /*9c80*/  FMNMX.FTZ R8, R60, R69, !PT ;  /* 0x000000453c087209 */ /* 0x008fe20007810000 */
[----:B------:R-:W-:-:S06]  /*9c90*/  FMUL.FTZ R69, R85, UR35 ;  /* 0x0000002355457c20 */ /* 0x000fcc0008410000 */
[----:B------:R-:W3:Y:S01]  /*9ca0*/  MUFU.TANH R63, R63 ;  /* 0x0000003f003f7308 */ /* 0x000ee20000002400 */
[----:B-1----:R-:W-:-:S07]  /*9cb0*/  FMNMX.FTZ R73, R61, R8, !PT ;  /* 0x000000083d497209 */ /* 0x002fce0007810000 */
[----:B------:R-:W1:Y:S01]  /*9cc0*/  MUFU.TANH R64, R64 ;  /* 0x0000004000407308 */ /* 0x000e620000002400 */
[----:B--2---:R-:W-:-:S07]  /*9cd0*/  FMNMX.FTZ R8, R62, R73, !PT ;  /* 0x000000493e087209 */ /* 0x004fce0007810000 */
[----:B------:R-:W2:Y:S01]  /*9ce0*/  MUFU.TANH R65, R65 ;  /* 0x0000004100417308 */ /* 0x000ea20000002400 */
[----:B---3--:R-:W-:Y:S01]  /*9cf0*/  FMNMX.FTZ R73, R63, R8, !PT ;  /* 0x000000083f497209 */ /* 0x008fe20007810000 */
[----:B------:R-:W-:Y:S02]  /*9d00*/  WARPGROUP.DEPBAR.LE gsb0, 0x0 ;  /* 0x00008000000079c5 */ /* 0x000fe40000010000 */
[----:B------:R-:W-:-:S04]  /*9d10*/  WARPGROUP.ARRIVE ;  /* 0x00000000000079c5 */ /* 0x000fc80000000000 */
[----:B------:R-:W3:Y:S01]  /*9d20*/  MUFU.TANH R68, R68 ;  /* 0x0000004400447308 */ /* 0x000ee20000002400 */
[----:B-1----:R-:W-:Y:S01]  /*9d30*/  FMNMX.FTZ R8, R64, R73, !PT ;  /* 0x0000004940087209 */ /* 0x002fe20007810000 */
[----:B------:R-:W-:Y:S01]  /*9d40*/  HGMMA.64x96x16.F32 R88, gdesc[UR28].tnspB, R88, gsb0 ;  /* 0x416000001c5879f0 */ /* 0x000fe20008000858 */
[----:B------:R-:W-:Y:S02]  /*9d50*/  UIADD3 UR28, UR6, 0x6, URZ ;  /* 0x00000006061c7890 */ /* 0x000fe4000fffe03f */
[----:B------:R-:W-:Y:S01]  /*9d60*/  UIADD3 UR30, UR7, 0xc0, URZ ;  /* 0x000000c0071e7890 */ /* 0x000fe2000fffe03f */
[----:B------:R-:W-:Y:S01]  /*9d70*/  UMOV UR29, 0x40000040 ;  /* 0x40000040001d7882 */ /* 0x000fe20000000000 */
[----:B------:R-:W-:Y:S01]  /*9d80*/  UMOV UR31, 0x80000020 ;  /* 0x80000020001f7882 */ /* 0x000fe20000000000 */
[----:B------:R-:W1:Y:S01]  /*9d90*/  MUFU.TANH R72, R72 ;  /* 0x0000004800487308 */ /* 0x000e620000002400 */
[----:B--2---:R-:W-:-:S07]  /*9da0*/  FMNMX.FTZ R73, R65, R8, !PT ;  /* 0x0000000841497209 */ /* 0x004fce0007810000 */
[----:B------:R-:W2:Y:S01]  /*9db0*/  MUFU.TANH R69, R69 ;  /* 0x0000004500457308 */ /* 0x000ea20000002400 */
[----:B---3--:R-:W-:-:S07]  /*9dc0*/  FMNMX.FTZ R73, R68, R73, !PT ;  /* 0x0000004944497209 */ /* 0x008fce0007810000 */
[----:B------:R-:W3:Y:S01]  /*9dd0*/  MUFU.TANH R13, R13 ;  /* 0x0000000d000d7308 */ /* 0x000ee20000002400 */
[----:B-1----:R-:W-:Y:S01]  /*9de0*/  FMNMX.FTZ R8, R72, R73, !PT ;  /* 0x0000004948087209 */ /* 0x002fe20007810000 */
[----:B------:R-:W-:Y:S01]  /*9df0*/  FMUL.FTZ R73, R74, UR35 ;  /* 0x000000234a497c20 */ /* 0x000fe20008410000 */
[----:B------:R-:W-:Y:S01]  /*9e00*/  FMUL.FTZ R74, R75, UR35 ;  /* 0x000000234b4a7c20 */ /* 0x000fe20008410000 */
[----:B------:R-:W-:Y:S01]  /*9e10*/  FMUL.FTZ R75, R78, UR35 ;  /* 0x000000234e4b7c20 */ /* 0x000fe20008410000 */
[----:B------:R-:W-:-:S03]  /*9e20*/  FMUL.FTZ R78, R83, UR35 ;  /* 0x00000023534e7c20 */ /* 0x000fc60008410000 */
[----:B------:R-:W1:Y:S01]  /*9e30*/  MUFU.TANH R14, R14 ;  /* 0x0000000e000e7308 */ /* 0x000e620000002400 */
[----:B--2---:R-:W-:-:S05]  /*9e40*/  FMNMX.FTZ R8, R69, R8, !PT ;  /* 0x0000000845087209 */ /* 0x004fca0007810000 */
[----:B------:R-:W2:Y:S02]  /*9e50*/  SHFL.BFLY PT, R77, R8, 0x2, 0x1f ;  /* 0x0c401f00084d7f89 */ /* 0x000ea400000e0000 */
[----:B------:R-:W4:Y:S08]  /*9e60*/  MUFU.TANH R21, R21 ;  /* 0x0000001500157308 */ /* 0x000f300000002400 */
[----:B------:R-:W5:Y:S08]  /*9e70*/  MUFU.TANH R24, R24 ;  /* 0x0000001800187308 */ /* 0x000f700000002400 */
[----:B------:R-:W5:Y:S01]  /*9e80*/  MUFU.TANH R26, R26 ;  /* 0x0000001a001a7308 */ /* 0x000f620000002400 */
[----:B--2---:R-:W-:Y:S01]  /*9e90*/  FMNMX.FTZ R81, R8, R77, !PT ;  /* 0x0000004d08517209 */ /* 0x004fe20007810000 */
[----:B------:R-:W-:-:S06]  /*9ea0*/  FMUL.FTZ R77, R82, UR35 ;  /* 0x00000023524d7c20 */ /* 0x000fcc0008410000 */
[----:B------:R-:W2:Y:S01]  /*9eb0*/  MUFU.TANH R28, R28 ;  /* 0x0000001c001c7308 */ /* 0x000ea20000002400 */
[----:B------:R-:W3:Y:S07]  /*9ec0*/  SHFL.BFLY PT, R8, R81, 0x1, 0x1f ;  /* 0x0c201f0051087f89 */ /* 0x000eee00000e0000 */
[----:B------:R-:W2:Y:S08]  /*9ed0*/  MUFU.TANH R30, R30 ;  /* 0x0000001e001e7308 */ /* 0x000eb00000002400 */
[----:B------:R-:W2:Y:S08]  /*9ee0*/  MUFU.TANH R32, R32 ;  /* 0x0000002000207308 */ /* 0x000eb00000002400 */
[----:B------:R-:W2:Y:S01]  /*9ef0*/  MUFU.TANH R34, R34 ;  /* 0x0000002200227308 */ /* 0x000ea20000002400 */
[----:B---3--:R-:W-:-:S05]  /*9f00*/  FMNMX.FTZ R8, R81, R8, !PT ;  /* 0x0000000851087209 */ /* 0x008fca0007810000 */
[C---:B------:R-:W-:Y:S02]  /*9f10*/  FMUL.FTZ R82, R8.reuse, UR34 ;  /* 0x0000002208527c20 */ /* 0x040fe40008410000 */
[----:B------:R-:W3:Y:S01]  /*9f20*/  MUFU.TANH R36, R36 ;  /* 0x0000002400247308 */ /* 0x000ee20000002400 */
[----:B------:R-:W-:Y:S01]  /*9f30*/  FADD.FTZ R9, -R8, R9 ;  /* 0x0000000908097221 */ /* 0x000fe20000010100 */
[--C-:B------:R-:W-:Y:S01]  /*9f40*/  FFMA.FTZ R81, R11, UR34, -R82.reuse ;  /* 0x000000220b517c23 */ /* 0x100fe20008010852 */
[----:B------:R-:W-:Y:S02]  /*9f50*/  FMNMX.FTZ R11, R13, R10, !PT ;  /* 0x0000000a0d0b7209 */ /* 0x000fe40007810000 */
[----:B------:R-:W-:Y:S01]  /*9f60*/  FMUL.FTZ R9, R9, UR34 ;  /* 0x0000002209097c20 */ /* 0x000fe20008410000 */
[----:B------:R-:W-:Y:S02]  /*9f70*/  WARPGROUP.DEPBAR.LE gsb0, 0x0 ;  /* 0x00008000000079c5 */ /* 0x000fe40000010000 */
[----:B------:R-:W-:Y:S01]  /*9f80*/  WARPGROUP.ARRIVE ;  /* 0x00000000000079c5 */ /* 0x000fe20000000000 */
[----:B-1----:R-:W-:Y:S01]  /*9f90*/  FMNMX.FTZ R84, R14, R11, !PT ;  /* 0x0000000b0e547209 */ /* 0x002fe20007810000 */
[----:B------:R-:W1:Y:S01]  /*9fa0*/  MUFU.TANH R38, R38 ;  /* 0x0000002600267308 */ /* 0x000e620000002400 */
[--C-:B------:R-:W-:Y:S01]  /*9fb0*/  FFMA.FTZ R12, R12, UR34, -R82.reuse ;  /* 0x000000220c0c7c23 */ /* 0x100fe20008010852 */
[--C-:B------:R-:W-:Y:S01]  /*9fc0*/  FFMA.FTZ R47, R47, UR34, -R82.reuse ;  /* 0x000000222f2f7c23 */ /* 0x100fe20008010852 */
[----:B----4-:R-:W-:Y:S01]  /*9fd0*/  FMNMX.FTZ R11, R21, R84, !PT ;  /* 0x00000054150b7209 */ /* 0x010fe20007810000 */
[----:B------:R-:W-:Y:S01]  /*9fe0*/  HGMMA.64x96x16.F32 R88, gdesc[UR28].tnspB, R88, gsb0 ;  /* 0x416000001c5879f0 */ /* 0x000fe20008000858 */
[----:B------:R-:W-:Y:S01]  /*9ff0*/  UIADD3 UR28, UR6, 0x600, URZ ;  /* 0x00000600061c7890 */ /* 0x000fe2000fffe03f */
[--C-:B------:R-:W-:Y:S01]  /*a000*/  FFMA.FTZ R84, R27, UR34, -R82.reuse ;  /* 0x000000221b547c23 */ /* 0x100fe20008010852 */
[----:B------:R-:W-:Y:S01]  /*a010*/  UIADD3 UR30, UR7, 0x100, URZ ;  /* 0x00000100071e7890 */ /* 0x000fe2000fffe03f */
[----:B-----5:R-:W-:Y:S01]  /*a020*/  FMNMX.FTZ R11, R24, R11, !PT ;  /* 0x0000000b180b7209 */ /* 0x020fe20007810000 */
[----:B------:R-:W-:Y:S01]  /*a030*/  UMOV UR29, 0x40000040 ;  /* 0x40000040001d7882 */ /* 0x000fe20000000000 */
[----:B------:R-:W-:Y:S01]  /*a040*/  UMOV UR31, 0x80000020 ;  /* 0x80000020001f7882 */ /* 0x000fe20000000000 */
[----:B------:R-:W4:Y:S01]  /*a050*/  MUFU.TANH R40, R40 ;  /* 0x0000002800287308 */ /* 0x000f220000002400 */
[----:B------:R-:W-:Y:S01]  /*a060*/  FMNMX.FTZ R11, R26, R11, !PT ;  /* 0x0000000b1a0b7209 */ /* 0x000fe20007810000 */
[--C-:B------:R-:W-:Y:S01]  /*a070*/  FFMA.FTZ R27, R29, UR34, -R82.reuse ;  /* 0x000000221d1b7c23 */ /* 0x100fe20008010852 */
[--C-:B------:R-:W-:Y:S01]  /*a080*/  FFMA.FTZ R29, R33, UR34, -R82.reuse ;  /* 0x00000022211d7c23 */ /* 0x100fe20008010852 */
[--C-:B------:R-:W-:Y:S01]  /*a090*/  FFMA.FTZ R33, R41, UR34, -R82.reuse ;  /* 0x0000002229217c23 */ /* 0x100fe20008010852 */
[----:B--2---:R-:W-:Y:S01]  /*a0a0*/  FMNMX.FTZ R11, R28, R11, !PT ;  /* 0x0000000b1c0b7209 */ /* 0x004fe20007810000 */
[--C-:B------:R-:W-:Y:S01]  /*a0b0*/  FFMA.FTZ R41, R57, UR34, -R82.reuse ;  /* 0x0000002239297c23 */ /* 0x100fe20008010852 */
[--C-:B------:R-:W-:Y:S01]  /*a0c0*/  FFMA.FTZ R57, R65, UR34, -R82.reuse ;  /* 0x0000002241397c23 */ /* 0x100fe20008010852 */
[----:B------:R-:W2:Y:S01]  /*a0d0*/  MUFU.TANH R43, R43 ;  /* 0x0000002b002b7308 */ /* 0x000ea20000002400 */
[----:B------:R-:W-:Y:S01]  /*a0e0*/  FMNMX.FTZ R11, R30, R11, !PT ;  /* 0x0000000b1e0b7209 */ /* 0x000fe20007810000 */
[--C-:B------:R-:W-:Y:S01]  /*a0f0*/  FFMA.FTZ R86, R31, UR34, -R82.reuse ;  /* 0x000000221f567c23 */ /* 0x100fe20008010852 */
[--C-:B------:R-:W-:Y:S01]  /*a100*/  FFMA.FTZ R142, R35, UR34, -R82.reuse ;  /* 0x00000022238e7c23 */ /* 0x100fe20008010852 */
[--C-:B------:R-:W-:Y:S01]  /*a110*/  FFMA.FTZ R31, R37, UR34, -R82.reuse ;  /* 0x00000022251f7c23 */ /* 0x100fe20008010852 */
[----:B------:R-:W-:Y:S01]  /*a120*/  FMNMX.FTZ R11, R32, R11, !PT ;  /* 0x0000000b200b7209 */ /* 0x000fe20007810000 */
[--C-:B------:R-:W-:Y:S01]  /*a130*/  FFMA.FTZ R35, R45, UR34, -R82.reuse ;  /* 0x000000222d237c23 */ /* 0x100fe20008010852 */
[--C-:B------:R-:W-:Y:S01]  /*a140*/  FFMA.FTZ R37, R49, UR34, -R82.reuse ;  /* 0x0000002231257c23 */ /* 0x100fe20008010852 */
[----:B------:R-:W5:Y:S01]  /*a150*/  MUFU.TANH R44, R44 ;  /* 0x0000002c002c7308 */ /* 0x000f620000002400 */
[----:B------:R-:W-:Y:S01]  /*a160*/  FMNMX.FTZ R11, R34, R11, !PT ;  /* 0x0000000b220b7209 */ /* 0x000fe20007810000 */
[--C-:B------:R-:W-:Y:S01]  /*a170*/  FFMA.FTZ R45, R59, UR34, -R82.reuse ;  /* 0x000000223b2d7c23 */ /* 0x100fe20008010852 */
[--C-:B------:R-:W-:Y:S01]  /*a180*/  FFMA.FTZ R15, R15, UR34, -R82.reuse ;  /* 0x000000220f0f7c23 */ /* 0x100fe20008010852 */
[--C-:B------:R-:W-:Y:S01]  /*a190*/  FFMA.FTZ R20, R20, UR34, -R82.reuse ;  /* 0x0000002214147c23 */ /* 0x100fe20008010852 */
[----:B---3--:R-:W-:Y:S01]  /*a1a0*/  FMNMX.FTZ R11, R36, R11, !PT ;  /* 0x0000000b240b7209 */ /* 0x008fe20007810000 */
[--C-:B------:R-:W-:Y:S01]  /*a1b0*/  FFMA.FTZ R25, R25, UR34, -R82.reuse ;  /* 0x0000002219197c23 */ /* 0x100fe20008010852 */
[--C-:B------:R-:W-:Y:S01]  /*a1c0*/  FFMA.FTZ R42, R42, UR34, -R82.reuse ;  /* 0x000000222a2a7c23 */ /* 0x100fe20008010852 */
[----:B------:R-:W3:Y:S01]  /*a1d0*/  MUFU.TANH R46, R46 ;  /* 0x0000002e002e7308 */ /* 0x000ee20000002400 */
[----:B-1----:R-:W-:Y:S01]  /*a1e0*/  FMNMX.FTZ R11, R38, R11, !PT ;  /* 0x0000000b260b7209 */ /* 0x002fe20007810000 */
[--C-:B------:R-:W-:Y:S01]  /*a1f0*/  FFMA.FTZ R50, R50, UR34, -R82.reuse ;  /* 0x0000002232327c23 */ /* 0x100fe20008010852 */
[--C-:B------:R-:W-:Y:S01]  /*a200*/  FFMA.FTZ R54, R54, UR34, -R82.reuse ;  /* 0x0000002236367c23 */ /* 0x100fe20008010852 */
[--C-:B------:R-:W-:Y:S01]  /*a210*/  FFMA.FTZ R58, R58, UR34, -R82.reuse ;  /* 0x000000223a3a7c23 */ /* 0x100fe20008010852 */
[----:B----4-:R-:W-:Y:S01]  /*a220*/  FMNMX.FTZ R144, R40, R11, !PT ;  /* 0x0000000b28907209 */ /* 0x010fe20007810000 */
[--C-:B------:R-:W-:Y:S01]  /*a230*/  FFMA.FTZ R60, R60, UR34, -R82.reuse ;  /* 0x000000223c3c7c23 */ /* 0x100fe20008010852 */
[--C-:B------:R-:W-:Y:S01]  /*a240*/  FFMA.FTZ R62, R62, UR34, -R82.reuse ;  /* 0x000000223e3e7c23 */ /* 0x100fe20008010852 */
[----:B------:R-:W1:Y:S01]  /*a250*/  MUFU.TANH R48, R48 ;  /* 0x0000003000307308 */ /* 0x000e620000002400 */
[----:B--2---:R-:W-:Y:S01]  /*a260*/  FMNMX.FTZ R11, R43, R144, !PT ;  /* 0x000000902b0b7209 */ /* 0x004fe20007810000 */
[--C-:B------:R-:W-:Y:S01]  /*a270*/  FFMA.FTZ R144, R39, UR34, -R82.reuse ;  /* 0x0000002227907c23 */ /* 0x100fe20008010852 */
[--C-:B------:R-:W-:Y:S01]  /*a280*/  FFMA.FTZ R39, R53, UR34, -R82.reuse ;  /* 0x0000002235277c23 */ /* 0x100fe20008010852 */
[--C-:B------:R-:W-:Y:S01]  /*a290*/  FFMA.FTZ R49, R63, UR34, -R82.reuse ;  /* 0x000000223f317c23 */ /* 0x100fe20008010852 */
[----:B-----5:R-:W-:Y:S01]  /*a2a0*/  FMNMX.FTZ R11, R44, R11, !PT ;  /* 0x0000000b2c0b7209 */ /* 0x020fe20007810000 */
[--C-:B------:R-:W-:Y:S01]  /*a2b0*/  FFMA.FTZ R64, R64, UR34, -R82.reuse ;  /* 0x0000002240407c23 */ /* 0x100fe20008010852 */
[--C-:B------:R-:W-:Y:S01]  /*a2c0*/  FFMA.FTZ R68, R68, UR34, -R82.reuse ;  /* 0x0000002244447c23 */ /* 0x100fe20008010852 */
[----:B------:R-:W2:Y:S01]  /*a2d0*/  MUFU.TANH R51, R51 ;  /* 0x0000003300337308 */ /* 0x000ea20000002400 */
[----:B---3--:R-:W-:Y:S01]  /*a2e0*/  FMNMX.FTZ R11, R46, R11, !PT ;  /* 0x0000000b2e0b7209 */ /* 0x008fe20007810000 */
[--C-:B------:R-:W-:Y:S01]  /*a2f0*/  FFMA.FTZ R59, R72, UR34, -R82.reuse ;  /* 0x00000022483b7c23 */ /* 0x100fe20008010852 */
[----:B------:R-:W-:-:S05]  /*a300*/  FFMA.FTZ R69, R69, UR34, -R82 ;  /* 0x0000002245457c23 */ /* 0x000fca0008010852 */
        /* <DEDUP_REMOVED lines=37> */
[----:B------:R3:W-:Y:S01]  /*a560*/  MUFU.EX2 R146, R47 ;  /* 0x0000002f00927308 */ /* 0x0007e20000000800 */
[----:B-1----:R-:W-:-:S07]  /*a570*/  FMNMX.FTZ R11, R79, R148, !PT ;  /* 0x000000944f0b7209 */ /* 0x002fce0007810000 */
[----:B------:R-:W-:Y:S01]  /*a580*/  MUFU.EX2 R9, R9 ;  /* 0x0000000900097308 */ /* 0x000fe20000000800 */
[----:B--2---:R-:W-:Y:S01]  /*a590*/  FMNMX.FTZ R11, R80, R11, !PT ;  /* 0x0000000b500b7209 */ /* 0x004fe20007810000 */
[----:B---3--:R-:W-:-:S04]  /*a5a0*/  FFMA.FTZ R47, R61, UR34, -R82 ;  /* 0x000000223d2f7c23 */ /* 0x008fc80008010852 */
[----:B------:R-:W1:Y:S02]  /*a5b0*/  SHFL.BFLY PT, R148, R11, 0x2, 0x1f ;  /* 0x0c401f000b947f89 */ /* 0x000e6400000e0000 */
[----:B------:R-:W2:Y:S08]  /*a5c0*/  MUFU.EX2 R12, R12 ;  /* 0x0000000c000c7308 */ /* 0x000eb00000000800 */
[----:B------:R-:W3:Y:S08]  /*a5d0*/  MUFU.EX2 R81, R81 ;  /* 0x0000005100517308 */ /* 0x000ef00000000800 */
[----:B------:R-:W-:Y:S01]  /*a5e0*/  MUFU.EX2 R15, R15 ;  /* 0x0000000f000f7308 */ /* 0x000fe20000000800 */
[----:B--2---:R-:W-:Y:S01]  /*a5f0*/  FFMA.FTZ R6, R9, R6, R12 ;  /* 0x0000000609067223 */ /* 0x004fe2000001000c */
[----:B------:R-:W-:-:S02]  /*a600*/  WARPGROUP.DEPBAR.LE gsb0, 0x0 ;  /* 0x00008000000079c5 */ /* 0x000fc40000010000 */
[----:B------:R-:W-:Y:S01]  /*a610*/  WARPGROUP.ARRIVE ;  /* 0x00000000000079c5 */ /* 0x000fe20000000000 */
[----:B-1----:R-:W-:-:S03]  /*a620*/  FMNMX.FTZ R148, R11, R148, !PT ;  /* 0x000000940b947209 */ /* 0x002fc60007810000 */
[----:B------:R-:W-:Y:S01]  /*a630*/  MUFU.EX2 R20, R20 ;  /* 0x0000001400147308 */ /* 0x000fe20000000800 */
[----:B---3--:R-:W-:Y:S01]  /*a640*/  F2FP.F16.F32.PACK_AB R12, R81, R12 ;  /* 0x0000000c510c723e */ /* 0x008fe200000000ff */
[----:B------:R-:W-:Y:S01]  /*a650*/  HGMMA.64x96x16.F32 R88, gdesc[UR28].tnspB, R88, gsb0 ;  /* 0x416000001c5879f0 */ /* 0x000fe20008000858 */
[----:B------:R-:W-:Y:S01]  /*a660*/  UIADD3 UR28, UR6, 0x604, URZ ;  /* 0x00000604061c7890 */ /* 0x000fe2000fffe03f */
[----:B------:R-:W1:Y:S01]  /*a670*/  SHFL.BFLY PT, R11, R148, 0x1, 0x1f ;  /* 0x0c201f00940b7f89 */ /* 0x000e6200000e0000 */
[----:B------:R-:W-:Y:S01]  /*a680*/  UIADD3 UR30, UR7, 0x180, URZ ;  /* 0x00000180071e7890 */ /* 0x000fe2000fffe03f */
[----:B------:R-:W-:Y:S01]  /*a690*/  UMOV UR29, 0x40000040 ;  /* 0x40000040001d7882 */ /* 0x000fe20000000000 */
[----:B------:R-:W-:Y:S01]  /*a6a0*/  UMOV UR31, 0x80000020 ;  /* 0x80000020001f7882 */ /* 0x000fe20000000000 */
[----:B------:R-:W-:Y:S08]  /*a6b0*/  MUFU.EX2 R25, R25 ;  /* 0x0000001900197308 */ /* 0x000ff00000000800 */
[----:B------:R-:W-:Y:S08]  /*a6c0*/  MUFU.EX2 R84, R84 ;  /* 0x0000005400547308 */ /* 0x000ff00000000800 */
[----:B------:R-:W-:Y:S01]  /*a6d0*/  MUFU.EX2 R27, R27 ;  /* 0x0000001b001b7308 */ /* 0x000fe20000000800 */
[----:B-1----:R-:W-:-:S05]  /*a6e0*/  FMNMX.FTZ R11, R148, R11, !PT ;  /* 0x0000000b940b7209 */ /* 0x002fca0007810000 */
[C---:B------:R-:W-:Y:S01]  /*a6f0*/  FMUL.FTZ R65, R11.reuse, UR34 ;  /* 0x000000220b417c20 */ /* 0x040fe20008410000 */
[----:B------:R-:W-:Y:S01]  /*a700*/  FADD.FTZ R53, -R11, R10 ;  /* 0x0000000a0b357221 */ /* 0x000fe20000010100 */
[----:B------:R-:W-:Y:S02]  /*a710*/  MUFU.EX2 R86, R86 ;  /* 0x0000005600567308 */ /* 0x000fe40000000800 */
[--C-:B------:R-:W-:Y:S01]  /*a720*/  FFMA.FTZ R13, R13, UR34, -R65.reuse ;  /* 0x000000220d0d7c23 */ /* 0x100fe20008010841 */
[----:B------:R-:W-:Y:S01]  /*a730*/  FMUL.FTZ R53, R53, UR34 ;  /* 0x0000002235357c20 */ /* 0x000fe20008410000 */
[--C-:B------:R-:W-:Y:S01]  /*a740*/  FFMA.FTZ R150, R24, UR34, -R65.reuse ;  /* 0x0000002218967c23 */ /* 0x100fe20008010841 */
[--C-:B------:R-:W-:Y:S01]  /*a750*/  FFMA.FTZ R24, R28, UR34, -R65.reuse ;  /* 0x000000221c187c23 */ /* 0x100fe20008010841 */
[--C-:B------:R-:W-:Y:S01]  /*a760*/  FFMA.FTZ R82, R14, UR34, -R65.reuse ;  /* 0x000000220e527c23 */ /* 0x100fe20008010841 */
[----:B------:R-:W-:Y:S01]  /*a770*/  IMAD.U32 R28, RZ, RZ, UR36 ;  /* 0x00000024ff1c7e24 */ /* 0x000fe2000f8e00ff */
[----:B------:R1:W-:Y:S01]  /*a780*/  MUFU.EX2 R72, R53 ;  /* 0x0000003500487308 */ /* 0x0003e20000000800 */
[----:B------:R-:W-:Y:S01]  /*a790*/  FFMA.FTZ R61, R21, UR34, -R65 ;  /* 0x00000022153d7c23 */ /* 0x000fe20008010841 */
[----:B------:R-:W-:-:S02]  /*a7a0*/  VIADD R14, R16, 0x9 ;  /* 0x00000009100e7836 */ /* 0x000fc40000000000 */
[--C-:B------:R-:W-:Y:S01]  /*a7b0*/  FFMA.FTZ R21, R38, UR34, -R65.reuse ;  /* 0x0000002226157c23 */ /* 0x100fe20008010841 */
[----:B------:R-:W-:Y:S01]  /*a7c0*/  @!P1 LEA R28, R28, UR39, 0x3 ;  /* 0x000000271c1c9c11 */ /* 0x000fe2000f8e18ff */
[--C-:B------:R-:W-:Y:S01]  /*a7d0*/  FFMA.FTZ R85, R26, UR34, -R65.reuse ;  /* 0x000000221a557c23 */ /* 0x100fe20008010841 */
[--C-:B------:R-:W-:Y:S01]  /*a7e0*/  FFMA.FTZ R87, R30, UR34, -R65.reuse ;  /* 0x000000221e577c23 */ /* 0x100fe20008010841 */
[----:B------:R-:W-:Y:S01]  /*a7f0*/  SEL R38, R14, 0x9, !P2 ;  /* 0x000000090e267807 */ /* 0x000fe20005000000 */
[----:B------:R-:W2:Y:S01]  /*a800*/  MUFU.EX2 R13, R13 ;  /* 0x0000000d000d7308 */ /* 0x000ea20000000800 */
[----:B------:R-:W-:Y:S02]  /*a810*/  @!P1 VIADD R14, R28, 0x2d840 ;  /* 0x0002d8401c0e9836 */ /* 0x000fe40000000000 */
[--C-:B------:R-:W-:Y:S01]  /*a820*/  FFMA.FTZ R30, R40, UR34, -R65.reuse ;  /* 0x00000022281e7c23 */ /* 0x100fe20008010841 */
[--C-:B------:R-:W-:Y:S01]  /*a830*/  FFMA.FTZ R148, R32, UR34, -R65.reuse ;  /* 0x0000002220947c23 */ /* 0x100fe20008010841 */
[--C-:B------:R-:W-:Y:S01]  /*a840*/  FFMA.FTZ R145, R43, UR34, -R65.reuse ;  /* 0x000000222b917c23 */ /* 0x100fe20008010841 */
[--C-:B------:R-:W-:Y:S01]  /*a850*/  FFMA.FTZ R26, R34, UR34, -R65.reuse ;  /* 0x00000022221a7c23 */ /* 0x100fe20008010841 */
[----:B------:R-:W-:Y:S01]  /*a860*/  @!P1 PRMT R14, RZ, 0x654, R14 ;  /* 0x00000654ff0e9816 */ /* 0x000fe2000000000e */
[--C-:B------:R-:W-:Y:S01]  /*a870*/  FFMA.FTZ R63, R36, UR34, -R65.reuse ;  /* 0x00000022243f7c23 */ /* 0x100fe20008010841 */
[----:B------:R-:W3:Y:S01]  /*a880*/  MUFU.EX2 R82, R82 ;  /* 0x0000005200527308 */ /* 0x000ee20000000800 */
[--C-:B-1----:R-:W-:Y:S01]  /*a890*/  FFMA.FTZ R53, R51, UR34, -R65.reuse ;  /* 0x0000002233357c23 */ /* 0x102fe20008010841 */
[--C-:B------:R-:W-:Y:S01]  /*a8a0*/  FFMA.FTZ R34, R44, UR34, -R65.reuse ;  /* 0x000000222c227c23 */ /* 0x100fe20008010841 */
[--C-:B------:R-:W-:Y:S01]  /*a8b0*/  FFMA.FTZ R147, R46, UR34, -R65.reuse ;  /* 0x000000222e937c23 */ /* 0x100fe20008010841 */
[----:B------:R-:W-:Y:S01]  /*a8c0*/  FFMA.FTZ R32, R48, UR34, -R65 ;  /* 0x0000002230207c23 */ /* 0x000fe20008010841 */
[----:B------:R-:W-:-:S02]  /*a8d0*/  IMAD.U32 R36, RZ, RZ, UR53 ;  /* 0x00000035ff247e24 */ /* 0x000fc4000f8e00ff */
[--C-:B------:R-:W-:Y:S01]  /*a8e0*/  FFMA.FTZ R28, R52, UR34, -R65.reuse ;  /* 0x00000022341c7c23 */ /* 0x100fe20008010841 */
[----:B------:R-:W-:Y:S01]  /*a8f0*/  FFMA.FTZ R55, R55, UR34, -R65 ;  /* 0x0000002237377c23 */ /* 0x000fe20008010841 */
[----:B------:R-:W1:Y:S01]  /*a900*/  MUFU.EX2 R61, R61 ;  /* 0x0000003d003d7308 */ /* 0x000e620000000800 */
[----:B--2---:R-:W-:Y:S01]  /*a910*/  FFMA.FTZ R5, R72, R5, R13 ;  /* 0x0000000548057223 */ /* 0x004fe2000001000d */
[----:B------:R-:W-:Y:S01]  /*a920*/  @!P1 LEA R36, R36, UR39, 0x3 ;  /* 0x0000002724249c11 */ /* 0x000fe2000f8e18ff */
[--C-:B------:R-:W-:Y:S01]  /*a930*/  FFMA.FTZ R56, R56, UR34, -R65.reuse ;  /* 0x0000002238387c23 */ /* 0x100fe20008010841 */
[--C-:B------:R-:W-:Y:S01]  /*a940*/  FFMA.FTZ R66, R66, UR34, -R65.reuse ;  /* 0x0000002242427c23 */ /* 0x100fe20008010841 */
[--C-:B------:R-:W-:Y:S01]  /*a950*/  FFMA.FTZ R71, R71, UR34, -R65.reuse ;  /* 0x0000002247477c23 */ /* 0x100fe20008010841 */
[----:B------:R-:W-:Y:S01]  /*a960*/  FFMA.FTZ R73, R73, UR34, -R65 ;  /* 0x0000002249497c23 */ /* 0x000fe20008010841 */
[----:B------:R-:W-:Y:S01]  /*a970*/  @!P1 VIADD R36, R36, 0x2d860 ;  /* 0x0002d86024249836 */ /* 0x000fe20000000000 */
[----:B------:R-:W2:Y:S01]  /*a980*/  MUFU.EX2 R150, R150 ;  /* 0x0000009600967308 */ /* 0x000ea20000000800 */
[C---:B---3--:R-:W-:Y:S01]  /*a990*/  FADD.FTZ R40, R82.reuse, R5 ;  /* 0x0000000552287221 */ /* 0x048fe20000010000 */
[----:B------:R-:W-:Y:S01]  /*a9a0*/  F2FP.F16.F32.PACK_AB R13, R82, R13 ;  /* 0x0000000d520d723e */ /* 0x000fe200000000ff */
[--C-:B------:R-:W-:Y:S01]  /*a9b0*/  FFMA.FTZ R74, R74, UR34, -R65.reuse ;  /* 0x000000224a4a7c23 */ /* 0x100fe20008010841 */
[----:B------:R-:W-:Y:S01]  /*a9c0*/  @!P1 PRMT R36, RZ, 0x654, R36 ;  /* 0x00000654ff249816 */ /* 0x000fe20000000024 */
[--C-:B------:R-:W-:Y:S01]  /*a9d0*/  FFMA.FTZ R75, R75, UR34, -R65.reuse ;  /* 0x000000224b4b7c23 */ /* 0x100fe20008010841 */
[--C-:B------:R-:W-:Y:S01]  /*a9e0*/  FFMA.FTZ R76, R76, UR34, -R65.reuse ;  /* 0x000000224c4c7c23 */ /* 0x100fe20008010841 */
[--C-:B------:R-:W-:Y:S01]  /*a9f0*/  FFMA.FTZ R77, R77, UR34, -R65.reuse ;  /* 0x000000224d4d7c23 */ /* 0x100fe20008010841 */
[----:B------:R-:W3:Y:S01]  /*aa00*/  MUFU.EX2 R85, R85 ;  /* 0x0000005500557308 */ /* 0x000ee20000000800 */
[----:B-1----:R-:W-:Y:S01]  /*aa10*/  FADD.FTZ R43, R61, R40 ;  /* 0x000000283d2b7221 */ /* 0x002fe20000010000 */
[--C-:B------:R-:W-:Y:S01]  /*aa20*/  FFMA.FTZ R78, R78, UR34, -R65.reuse ;  /* 0x000000224e4e7c23 */ /* 0x100fe20008010841 */
[----:B------:R-:W-:Y:S01]  /*aa30*/  FFMA.FTZ R79, R79, UR34, -R65 ;  /* 0x000000224f4f7c23 */ /* 0x000fe20008010841 */
[C---:B------:R-:W-:Y:S01]  /*aa40*/  ISETP.GT.AND P2, PT, R7.reuse, UR52, PT ;  /* 0x0000003407007c0c */ /* 0x040fe2000bf44270 */
[----:B------:R-:W-:Y:S01]  /*aa50*/  UMOV UR53, UR36 ;  /* 0x0000002400357c82 */ /* 0x000fe20008000000 */
[----:B------:R-:W-:-:S02]  /*aa60*/  VIADD R7, R7, 0xffffffff ;  /* 0xffffffff07077836 */ /* 0x000fc40000000000 */
[----:B------:R-:W1:Y:S01]  /*aa70*/  MUFU.EX2 R24, R24 ;  /* 0x0000001800187308 */ /* 0x000e620000000800 */
[----:B--2---:R-:W-:-:S07]  /*aa80*/  FADD.FTZ R40, R150, R43 ;  /* 0x0000002b96287221 */ /* 0x004fce0000010000 */
[----:B------:R-:W2:Y:S01]  /*aa90*/  MUFU.EX2 R87, R87 ;  /* 0x0000005700577308 */ /* 0x000ea20000000800 */
[----:B---3--:R-:W-:Y:S01]  /*aaa0*/  FADD.FTZ R51, R85, R40 ;  /* 0x0000002855337221 */ /* 0x008fe20000010000 */
[----:B------:R-:W-:Y:S02]  /*aab0*/  WARPGROUP.DEPBAR.LE gsb0, 0x0 ;  /* 0x00008000000079c5 */ /* 0x000fe40000010000 */
[----:B------:R-:W-:-:S04]  /*aac0*/  WARPGROUP.ARRIVE ;  /* 0x00000000000079c5 */ /* 0x000fc80000000000 */
[----:B------:R-:W3:Y:S01]  /*aad0*/  MUFU.EX2 R148, R148 ;  /* 0x0000009400947308 */ /* 0x000ee20000000800 */
[C---:B-1----:R-:W-:Y:S01]  /*aae0*/  FADD.FTZ R40, R24.reuse, R51 ;  /* 0x0000003318287221 */ /* 0x042fe20000010000 */
[----:B------:R-:W-:Y:S01]  /*aaf0*/  F2FP.F16.F32.PACK_AB R85, R24, R85 ;  /* 0x000000551855723e */ /* 0x000fe200000000ff */
[----:B------:R-:W-:Y:S01]  /*ab00*/  HGMMA.64x96x16.F32 R88, gdesc[UR28].tnspB, R88, gsb0 ;  /* 0x416000001c5879f0 */ /* 0x000fe20008000858 */
[----:B------:R-:W-:Y:S02]  /*ab10*/  UIADD3 UR28, UR6, 0x606, URZ ;  /* 0x00000606061c7890 */ /* 0x000fe4000fffe03f */
[----:B------:R-:W-:Y:S02]  /*ab20*/  UIADD3 UR30, UR7, 0x1c0, URZ ;  /* 0x000001c0071e7890 */ /* 0x000fe4000fffe03f */
[----:B------:R-:W-:Y:S01]  /*ab30*/  MUFU.EX2 R29, R29 ;  /* 0x0000001d001d7308 */ /* 0x000fe20000000800 */
[----:B------:R-:W-:Y:S01]  /*ab40*/  UMOV UR29, 0x40000040 ;  /* 0x40000040001d7882 */ /* 0x000fe20000000000 */
[----:B------:R-:W-:Y:S01]  /*ab50*/  UMOV UR31, 0x80000020 ;  /* 0x80000020001f7882 */ /* 0x000fe20000000000 */
[----:B--2---:R-:W-:-:S05]  /*ab60*/  FADD.FTZ R51, R87, R40 ;  /* 0x0000002857337221 */ /* 0x004fca0000010000 */
[----:B------:R-:W1:Y:S01]  /*ab70*/  MUFU.EX2 R26, R26 ;  /* 0x0000001a001a7308 */ /* 0x000e620000000800 */
[C---:B---3--:R-:W-:Y:S01]  /*ab80*/  FADD.FTZ R51, R148.reuse, R51 ;  /* 0x0000003394337221 */ /* 0x048fe20000010000 */
[----:B------:R-:W-:-:S06]  /*ab90*/  F2FP.F16.F32.PACK_AB R87, R148, R87 ;  /* 0x000000579457723e */ /* 0x000fcc00000000ff */
[----:B------:R-:W-:Y:S08]  /*aba0*/  MUFU.EX2 R142, R142 ;  /* 0x0000008e008e7308 */ /* 0x000ff00000000800 */
[----:B------:R-:W2:Y:S01]  /*abb0*/  MUFU.EX2 R63, R63 ;  /* 0x0000003f003f7308 */ /* 0x000ea20000000800 */
[----:B-1----:R-:W-:-:S07]  /*abc0*/  FADD.FTZ R40, R26, R51 ;  /* 0x000000331a287221 */ /* 0x002fce0000010000 */
[----:B------:R-:W-:Y:S08]  /*abd0*/  MUFU.EX2 R31, R31 ;  /* 0x0000001f001f7308 */ /* 0x000ff00000000800 */
[----:B------:R-:W1:Y:S01]  /*abe0*/  MUFU.EX2 R21, R21 ;  /* 0x0000001500157308 */ /* 0x000e620000000800 */
[----:B--2---:R-:W-:-:S07]  /*abf0*/  FADD.FTZ R40, R63, R40 ;  /* 0x000000283f287221 */ /* 0x004fce0000010000 */
[----:B------:R-:W-:Y:S08]  /*ac00*/  MUFU.EX2 R144, R144 ;  /* 0x0000009000907308 */ /* 0x000ff00000000800 */
[----:B------:R-:W2:Y:S01]  /*ac10*/  MUFU.EX2 R30, R30 ;  /* 0x0000001e001e7308 */ /* 0x000ea20000000800 */
[----:B-1----:R-:W-:-:S07]  /*ac20*/  FADD.FTZ R51, R21, R40 ;  /* 0x0000002815337221 */ /* 0x002fce0000010000 */
[----:B------:R-:W-:Y:S08]  /*ac30*/  MUFU.EX2 R33, R33 ;  /* 0x0000002100217308 */ /* 0x000ff00000000800 */
[----:B------:R-:W-:Y:S01]  /*ac40*/  MUFU.EX2 R145, R145 ;  /* 0x0000009100917308 */ /* 0x000fe20000000800 */
[----:B--2---:R-:W-:-:S07]  /*ac50*/  FADD.FTZ R24, R30, R51 ;  /* 0x000000331e187221 */ /* 0x004fce0000010000 */
[----:B------:R-:W-:Y:S08]  /*ac60*/  MUFU.EX2 R42, R42 ;  /* 0x0000002a002a7308 */ /* 0x000ff00000000800 */
[----:B------:R-:W-:Y:S08]  /*ac70*/  MUFU.EX2 R34, R34 ;  /* 0x0000002200227308 */ /* 0x000ff00000000800 */
[----:B------:R-:W-:Y:S01]  /*ac80*/  MUFU.EX2 R35, R35 ;  /* 0x0000002300237308 */ /* 0x000fe20000000800 */
[----:B------:R-:W-:-:S02]  /*ac90*/  WARPGROUP.DEPBAR.LE gsb0, 0x0 ;  /* 0x00008000000079c5 */ /* 0x000fc40000010000 */
[----:B------:R-:W-:-:S05]  /*aca0*/  WARPGROUP.ARRIVE ;  /* 0x00000000000079c5 */ /* 0x000fca0000000000 */
[----:B------:R-:W-:Y:S01]  /*acb0*/  MUFU.EX2 R147, R147 ;  /* 0x0000009300937308 */ /* 0x000fe20000000800 */
[----:B------:R-:W-:Y:S01]  /*acc0*/  HGMMA.64x96x16.F32 R88, gdesc[UR28].tnspB, R88, gsb0 ;  /* 0x416000001c5879f0 */ /* 0x000fe20008000858 */
[----:B------:R-:W-:-:S06]  /*acd0*/  UMOV UR28, UR49 ;  /* 0x00000031001c7c82 */ /* 0x000fcc0008000000 */
[----:B------:R-:W-:Y:S08]  /*ace0*/  MUFU.EX2 R37, R37 ;  /* 0x0000002500257308 */ /* 0x000ff00000000800 */
[----:B------:R-:W-:Y:S08]  /*acf0*/  MUFU.EX2 R32, R32 ;  /* 0x0000002000207308 */ /* 0x000ff00000000800 */
[----:B------:R-:W1:Y:S08]  /*ad00*/  MUFU.EX2 R50, R50 ;  /* 0x0000003200327308 */ /* 0x000e700000000800 */
[----:B------:R-:W2:Y:S08]  /*ad10*/  MUFU.EX2 R53, R53 ;  /* 0x0000003500357308 */ /* 0x000eb00000000800 */
[----:B------:R-:W-:Y:S01]  /*ad20*/  MUFU.EX2 R39, R39 ;  /* 0x0000002700277308 */ /* 0x000fe20000000800 */
[----:B-1----:R-:W-:-:S07]  /*ad30*/  F2FP.F16.F32.PACK_AB R52, R50, R37 ;  /* 0x000000253234723e */ /* 0x002fce00000000ff */
[----:B------:R-:W1:Y:S08]  /*ad40*/  MUFU.EX2 R28, R28 ;  /* 0x0000001c001c7308 */ /* 0x000e700000000800 */
[----:B------:R-:W-:Y:S08]  /*ad50*/  MUFU.EX2 R54, R54 ;  /* 0x0000003600367308 */ /* 0x000ff00000000800 */
[----:B------:R-:W3:Y:S08]  /*ad60*/  MUFU.EX2 R55, R55 ;  /* 0x0000003700377308 */ /* 0x000ef00000000800 */
        /* <DEDUP_REMOVED lines=8> */
[----:B----4-:R-:W-:Y:S01]  /*adf0*/  FFMA.FTZ R38, R70, UR34, -R65 ;  /* 0x0000002246267c23 */ /* 0x010fe20008010841 */
[-C--:B------:R-:W-:Y:S01]  /*ae00*/  FMUL.FTZ R88, R88, R9.reuse ;  /* 0x0000000958587220 */ /* 0x080fe20000410000 */
[-C--:B------:R-:W-:Y:S01]  /*ae10*/  FMUL.FTZ R89, R89, R9.reuse ;  /* 0x0000000959597220 */ /* 0x080fe20000410000 */
[-C--:B------:R-:W-:Y:S01]  /*ae20*/  FMUL.FTZ R92, R92, R9.reuse ;  /* 0x000000095c5c7220 */ /* 0x080fe20000410000 */
[-C--:B------:R-:W-:Y:S01]  /*ae30*/  FMUL.FTZ R93, R93, R9.reuse ;  /* 0x000000095d5d7220 */ /* 0x080fe20000410000 */
[-C--:B------:R-:W-:Y:S01]  /*ae40*/  FMUL.FTZ R96, R96, R9.reuse ;  /* 0x0000000960607220 */ /* 0x080fe20000410000 */
[----:B-----5:R-:W-:Y:S01]  /*ae50*/  FADD.FTZ R14, R81, R6 ;  /* 0x00000006510e7221 */ /* 0x020fe20000010000 */
[----:B------:R4:W-:Y:S01]  /*ae60*/  @!P1 SYNCS.ARRIVE.TRANS64.RED.A1T0 RZ, [R36+URZ], RZ ;  /* 0x000000ff24ff99a7 */ /* 0x0009e2000810043f */
[----:B------:R-:W5:Y:S01]  /*ae70*/  MUFU.EX2 R6, R56 ;  /* 0x0000003800067308 */ /* 0x000f620000000800 */
[-C--:B------:R-:W-:Y:S01]  /*ae80*/  FMUL.FTZ R97, R97, R9.reuse ;  /* 0x0000000961617220 */ /* 0x080fe20000410000 */
[----:B------:R-:W-:Y:S01]  /*ae90*/  FADD.FTZ R5, R15, R14 ;  /* 0x0000000e0f057221 */ /* 0x000fe20000010000 */
[-C--:B------:R-:W-:Y:S01]  /*aea0*/  FMUL.FTZ R100, R100, R9.reuse ;  /* 0x0000000964647220 */ /* 0x080fe20000410000 */
[-C--:B------:R-:W-:Y:S01]  /*aeb0*/  FMUL.FTZ R101, R101, R9.reuse ;  /* 0x0000000965657220 */ /* 0x080fe20000410000 */
[-C--:B------:R-:W-:Y:S01]  /*aec0*/  FMUL.FTZ R104, R104, R9.reuse ;  /* 0x0000000968687220 */ /* 0x080fe20000410000 */
[----:B------:R-:W-:Y:S01]  /*aed0*/  FADD.FTZ R14, R20, R5 ;  /* 0x00000005140e7221 */ /* 0x000fe20000010000 */
[--C-:B----4-:R-:W-:Y:S01]  /*aee0*/  FFMA.FTZ R36, R67, UR34, -R65.reuse ;  /* 0x0000002243247c23 */ /* 0x110fe20008010841 */
[----:B------:R-:W4:Y:S01]  /*aef0*/  MUFU.EX2 R5, R66 ;  /* 0x0000004200057308 */ /* 0x000f220000000800 */
[----:B------:R-:W-:Y:S01]  /*af00*/  FFMA.FTZ R65, R80, UR34, -R65 ;  /* 0x0000002250417c23 */ /* 0x000fe20008010841 */
[----:B------:R-:W-:Y:S01]  /*af10*/  FADD.FTZ R43, R25, R14 ;  /* 0x0000000e192b7221 */ /* 0x000fe20000010000 */
[-C--:B------:R-:W-:Y:S01]  /*af20*/  FMUL.FTZ R105, R105, R9.reuse ;  /* 0x0000000969697220 */ /* 0x080fe20000410000 */
[-C--:B------:R-:W-:Y:S01]  /*af30*/  FMUL.FTZ R108, R108, R9.reuse ;  /* 0x000000096c6c7220 */ /* 0x080fe20000410000 */
[----:B------:R-:W-:Y:S01]  /*af40*/  FMUL.FTZ R109, R109, R9 ;  /* 0x000000096d6d7220 */ /* 0x000fe20000410000 */
[C---:B------:R-:W-:Y:S01]  /*af50*/  FADD.FTZ R14, R84.reuse, R43 ;  /* 0x0000002b540e7221 */ /* 0x040fe20000010000 */
[----:B------:R-:W-:Y:S01]  /*af60*/  F2FP.F16.F32.PACK_AB R84, R84, R25 ;  /* 0x000000195454723e */ /* 0x000fe200000000ff */
[----:B------:R-:W-:Y:S01]  /*af70*/  MUFU.EX2 R36, R36 ;  /* 0x0000002400247308 */ /* 0x000fe20000000800 */
[-C--:B------:R-:W-:Y:S01]  /*af80*/  FMUL.FTZ R112, R112, R9.reuse ;  /* 0x0000000970707220 */ /* 0x080fe20000410000 */
[----:B------:R-:W-:Y:S01]  /*af90*/  FADD.FTZ R43, R27, R14 ;  /* 0x0000000e1b2b7221 */ /* 0x000fe20000010000 */
[-C--:B------:R-:W-:Y:S01]  /*afa0*/  FMUL.FTZ R113, R113, R9.reuse ;  /* 0x0000000971717220 */ /* 0x080fe20000410000 */
[-C--:B------:R-:W-:Y:S01]  /*afb0*/  FMUL.FTZ R116, R116, R9.reuse ;  /* 0x0000000974747220 */ /* 0x080fe20000410000 */
[----:B------:R-:W-:Y:S01]  /*afc0*/  FMUL.FTZ R117, R117, R9 ;  /* 0x0000000975757220 */ /* 0x000fe20000410000 */
[C---:B------:R-:W-:Y:S01]  /*afd0*/  FADD.FTZ R14, R86.reuse, R43 ;  /* 0x0000002b560e7221 */ /* 0x040fe20000010000 */
        /* <DEDUP_REMOVED lines=8> */
[----:B------:R-:W-:Y:S01]  /*b060*/  MUFU.EX2 R38, R38 ;  /* 0x0000002600267308 */ /* 0x000fe20000000800 */
[----:B------:R-:W-:Y:S01]  /*b070*/  FADD.FTZ R29, R147, R40 ;  /* 0x00000028931d7221 */ /* 0x000fe20000010000 */
[----:B------:R-:W-:Y:S01]  /*b080*/  F2FP.F16.F32.PACK_AB R145, R34, R145 ;  /* 0x000000912291723e */ /* 0x000fe200000000ff */
[----:B------:R-:W-:Y:S01]  /*b090*/  FADD.FTZ R43, R31, R20 ;  /* 0x000000141f2b7221 */ /* 0x000fe20000010000 */
[----:B------:R4:W-:Y:S01]  /*b0a0*/  STSM.16.M88.4 [R136+0x21800], R12 ;  /* 0x0218000c88007844 */ /* 0x0009e20000000200 */
[----:B------:R-:W-:Y:S01]  /*b0b0*/  F2FP.F16.F32.PACK_AB R147, R32, R147 ;  /* 0x000000932093723e */ /* 0x000fe200000000ff */
[-C--:B------:R-:W-:Y:S01]  /*b0c0*/  FMUL.FTZ R120, R120, R9.reuse ;  /* 0x0000000978787220 */ /* 0x080fe20000410000 */
[----:B------:R-:W-:Y:S01]  /*b0d0*/  FADD.FTZ R20, R144, R43 ;  /* 0x0000002b90147221 */ /* 0x000fe20000010000 */
[----:B------:R-:W-:Y:S01]  /*b0e0*/  MUFU.EX2 R71, R71 ;  /* 0x0000004700477308 */ /* 0x000fe20000000800 */
[----:B------:R-:W-:Y:S01]  /*b0f0*/  STSM.16.M88.4 [R23], R84 ;  /* 0x0000005417007844 */ /* 0x000fe20000000200 */
[-C--:B------:R-:W-:Y:S01]  /*b100*/  FMUL.FTZ R121, R121, R9.reuse ;  /* 0x0000000979797220 */ /* 0x080fe20000410000 */
[----:B------:R-:W-:Y:S01]  /*b110*/  FADD.FTZ R25, R33, R20 ;  /* 0x0000001421197221 */ /* 0x000fe20000010000 */
[-C--:B------:R-:W-:Y:S01]  /*b120*/  FMUL.FTZ R124, R124, R9.reuse ;  /* 0x000000097c7c7220 */ /* 0x080fe20000410000 */
[-C--:B------:R-:W-:Y:S01]  /*b130*/  FMUL.FTZ R125, R125, R9.reuse ;  /* 0x000000097d7d7220 */ /* 0x080fe20000410000 */
[-C--:B------:R-:W-:Y:S01]  /*b140*/  FMUL.FTZ R128, R128, R9.reuse ;  /* 0x0000000980807220 */ /* 0x080fe20000410000 */
[----:B------:R-:W-:Y:S01]  /*b150*/  FADD.FTZ R20, R42, R25 ;  /* 0x000000192a147221 */ /* 0x000fe20000010000 */
[----:B------:R-:W4:Y:S01]  /*b160*/  MUFU.EX2 R62, R62 ;  /* 0x0000003e003e7308 */ /* 0x000f220000000800 */
[----:B------:R-:W-:Y:S01]  /*b170*/  F2FP.F16.F32.PACK_AB R25, R63, R26 ;  /* 0x0000001a3f19723e */ /* 0x000fe200000000ff */
[----:B------:R-:W-:Y:S01]  /*b180*/  FMUL.FTZ R129, R129, R9 ;  /* 0x0000000981817220 */ /* 0x000fe20000410000 */
[----:B------:R-:W-:Y:S01]  /*b190*/  FADD.FTZ R27, R35, R20 ;  /* 0x00000014231b7221 */ /* 0x000fe20000010000 */
[----:B------:R-:W-:Y:S01]  /*b1a0*/  F2FP.F16.F32.PACK_AB R26, R144, R31 ;  /* 0x0000001f901a723e */ /* 0x000fe200000000ff */
[----:B------:R-:W-:Y:S01]  /*b1b0*/  FMUL.FTZ R132, R132, R9 ;  /* 0x0000000984847220 */ /* 0x000fe20000410000 */
[----:B------:R-:W-:Y:S01]  /*b1c0*/  F2FP.F16.F32.PACK_AB R144, R42, R33 ;  /* 0x000000212a90723e */ /* 0x000fe200000000ff */
[----:B------:R-:W-:Y:S01]  /*b1d0*/  FADD.FTZ R20, R146, R27 ;  /* 0x0000001b92147221 */ /* 0x000fe20000010000 */
[----:B------:R-:W-:Y:S01]  /*b1e0*/  F2FP.F16.F32.PACK_AB R27, R30, R21 ;  /* 0x000000151e1b723e */ /* 0x000fe200000000ff */
[----:B------:R-:W-:Y:S01]  /*b1f0*/  FADD.FTZ R30, R32, R29 ;  /* 0x0000001d201e7221 */ /* 0x000fe20000010000 */
[----:B------:R-:W-:Y:S01]  /*b200*/  MUFU.EX2 R73, R73 ;  /* 0x0000004900497308 */ /* 0x000fe20000000800 */
[----:B------:R-:W-:Y:S01]  /*b210*/  FADD.FTZ R21, R37, R20 ;  /* 0x0000001425157221 */ /* 0x000fe20000010000 */
[----:B------:R-:W-:Y:S01]  /*b220*/  F2FP.F16.F32.PACK_AB R146, R146, R35 ;  /* 0x000000239292723e */ /* 0x000fe200000000ff */
[----:B--2---:R-:W-:Y:S01]  /*b230*/  FADD.FTZ R29, R53, R30 ;  /* 0x0000001e351d7221 */ /* 0x004fe20000010000 */
[----:B-1----:R-:W-:Y:S01]  /*b240*/  F2FP.F16.F32.PACK_AB R53, R28, R53 ;  /* 0x000000351c35723e */ /* 0x002fe200000000ff */
[----:B------:R-:W-:Y:S01]  /*b250*/  FADD.FTZ R20, R50, R21 ;  /* 0x0000001532147221 */ /* 0x000fe20000010000 */
[----:B------:R1:W-:Y:S01]  /*b260*/  STSM.16.M88.4 [R22], R24 ;  /* 0x0000001816007844 */ /* 0x0003e20000000200 */
[----:B------:R-:W-:Y:S01]  /*b270*/  FADD.FTZ R30, R28, R29 ;  /* 0x0000001d1c1e7221 */ /* 0x000fe20000010000 */
[----:B------:R-:W-:Y:S01]  /*b280*/  MUFU.EX2 R49, R49 ;  /* 0x0000003100317308 */ /* 0x000fe20000000800 */
[----:B------:R-:W-:Y:S01]  /*b290*/  FADD.FTZ R21, R39, R20 ;  /* 0x0000001427157221 */ /* 0x000fe20000010000 */
[----:B------:R2:W-:Y:S01]  /*b2a0*/  STSM.16.M88.4 [R18], R144 ;  /* 0x0000009012007844 */ /* 0x0005e20000000200 */
[----:B---3--:R-:W-:Y:S01]  /*b2b0*/  FADD.FTZ R29, R55, R30 ;  /* 0x0000001e371d7221 */ /* 0x008fe20000010000 */
[----:B-----5:R-:W-:Y:S01]  /*b2c0*/  F2FP.F16.F32.PACK_AB R55, R6, R55 ;  /* 0x000000370637723e */ /* 0x020fe200000000ff */
[C---:B----4-:R-:W-:Y:S01]  /*b2d0*/  FADD.FTZ R12, R54.reuse, R21 ;  /* 0x00000015360c7221 */ /* 0x050fe20000010000 */
[----:B------:R-:W-:Y:S01]  /*b2e0*/  F2FP.F16.F32.PACK_AB R54, R54, R39 ;  /* 0x000000273636723e */ /* 0x000fe200000000ff */
[----:B------:R-:W-:Y:S01]  /*b2f0*/  FADD.FTZ R14, R6, R29 ;  /* 0x0000001d060e7221 */ /* 0x000fe20000010000 */
[----:B------:R-:W3:Y:S01]  /*b300*/  MUFU.EX2 R74, R74 ;  /* 0x0000004a004a7308 */ /* 0x000ee20000000800 */
[----:B------:R-:W-:Y:S01]  /*b310*/  FADD.FTZ R13, R41, R12 ;  /* 0x0000000c290d7221 */ /* 0x000fe20000010000 */
[----:B------:R-:W-:Y:S01]  /*b320*/  FMUL.FTZ R133, R133, R9 ;  /* 0x0000000985857220 */ /* 0x000fe20000410000 */
[----:B------:R-:W-:Y:S01]  /*b330*/  FADD.FTZ R15, R5, R14 ;  /* 0x0000000e050f7221 */ /* 0x000fe20000010000 */
[----:B------:R-:W-:Y:S01]  /*b340*/  F2FP.F16.F32.PACK_AB R14, R60, R45 ;  /* 0x0000002d3c0e723e */ /* 0x000fe200000000ff */
[----:B------:R-:W-:Y:S01]  /*b350*/  FADD.FTZ R12, R58, R13 ;  /* 0x0000000d3a0c7221 */ /* 0x000fe20000010000 */
[----:B-1----:R-:W-:Y:S01]  /*b360*/  F2FP.F16.F32.PACK_AB R24, R62, R47 ;  /* 0x0000002f3e18723e */ /* 0x002fe200000000ff */
[----:B------:R-:W-:Y:S01]  /*b370*/  FADD.FTZ R15, R36, R15 ;  /* 0x0000000f240f7221 */ /* 0x000fe20000010000 */
[----:B------:R-:W1:Y:S01]  /*b380*/  MUFU.EX2 R64, R64 ;  /* 0x0000004000407308 */ /* 0x000e620000000800 */
[----:B------:R-:W-:Y:S01]  /*b390*/  FADD.FTZ R13, R45, R12 ;  /* 0x0000000c2d0d7221 */ /* 0x000fe20000010000 */
[----:B------:R2:W-:Y:S01]  /*b3a0*/  STSM.16.M88.4 [R136+0x27800], R52 ;  /* 0x0278003488007844 */ /* 0x0005e20000000200 */
[----:B------:R-:W-:Y:S01]  /*b3b0*/  FADD.FTZ R12, R38, R15 ;  /* 0x0000000f260c7221 */ /* 0x000fe20000010000 */
[-C--:B------:R-:W-:Y:S01]  /*b3c0*/  FMUL.FTZ R90, R90, R72.reuse ;  /* 0x000000485a5a7220 */ /* 0x080fe20000410000 */
[----:B------:R-:W-:Y:S01]  /*b3d0*/  FADD.FTZ R6, R60, R13 ;  /* 0x0000000d3c067221 */ /* 0x000fe20000010000 */
[----:B------:R-:W-:Y:S01]  /*b3e0*/  FMUL.FTZ R91, R91, R72 ;  /* 0x000000485b5b7220 */ /* 0x000fe20000410000 */
[----:B------:R-:W-:Y:S01]  /*b3f0*/  FADD.FTZ R12, R71, R12 ;  /* 0x0000000c470c7221 */ /* 0x000fe20000010000 */
[----:B------:R-:W4:Y:S01]  /*b400*/  MUFU.EX2 R75, R75 ;  /* 0x0000004b004b7308 */ /* 0x000f220000000800 */
[----:B------:R-:W-:Y:S01]  /*b410*/  FADD.FTZ R13, R47, R6 ;  /* 0x000000062f0d7221 */ /* 0x000fe20000010000 */
[----:B---3--:R-:W-:Y:S01]  /*b420*/  F2FP.F16.F32.PACK_AB R25, R74, R73 ;  /* 0x000000494a19723e */ /* 0x008fe200000000ff */
[----:B------:R-:W-:Y:S01]  /*b430*/  FADD.FTZ R15, R73, R12 ;  /* 0x0000000c490f7221 */ /* 0x000fe20000010000 */
[----:B------:R-:W-:Y:S01]  /*b440*/  F2FP.F16.F32.PACK_AB R12, R58, R41 ;  /* 0x000000293a0c723e */ /* 0x000fe200000000ff */
[----:B------:R-:W-:Y:S01]  /*b450*/  FADD.FTZ R6, R62, R13 ;  /* 0x0000000d3e067221 */ /* 0x000fe20000010000 */
[----:B------:R-:W-:Y:S01]  /*b460*/  F2FP.F16.F32.PACK_AB R13, R36, R5 ;  /* 0x00000005240d723e */ /* 0x000fe200000000ff */
[----:B------:R-:W-:Y:S01]  /*b470*/  FADD.FTZ R20, R74, R15 ;  /* 0x0000000f4a147221 */ /* 0x000fe20000010000 */
[----:B------:R-:W3:Y:S01]  /*b480*/  MUFU.EX2 R57, R57 ;  /* 0x0000003900397308 */ /* 0x000ee20000000800 */
[----:B------:R-:W-:Y:S01]  /*b490*/  FADD.FTZ R5, R49, R6 ;  /* 0x0000000631057221 */ /* 0x000fe20000010000 */
[----:B------:R-:W-:Y:S01]  /*b4a0*/  F2FP.F16.F32.PACK_AB R15, R71, R38 ;  /* 0x00000026470f723e */ /* 0x000fe200000000ff */
[-C--:B------:R-:W-:Y:S01]  /*b4b0*/  FMUL.FTZ R94, R94, R72.reuse ;  /* 0x000000485e5e7220 */ /* 0x080fe20000410000 */
[C---:B-1----:R-:W-:Y:S01]  /*b4c0*/  F2FP.F16.F32.PACK_AB R26, R64.reuse, R49 ;  /* 0x00000031401a723e */ /* 0x042fe200000000ff */
[----:B------:R-:W-:Y:S01]  /*b4d0*/  FADD.FTZ R6, R64, R5 ;  /* 0x0000000540067221 */ /* 0x000fe20000010000 */
[-C--:B------:R-:W-:Y:S01]  /*b4e0*/  FMUL.FTZ R95, R95, R72.reuse ;  /* 0x000000485f5f7220 */ /* 0x080fe20000410000 */
[----:B------:R2:W-:Y:S01]  /*b4f0*/  STSM.16.M88.4 [R17], R12 ;  /* 0x0000000c11007844 */ /* 0x0005e20000000200 */
[----:B------:R-:W1:Y:S01]  /*b500*/  MUFU.EX2 R76, R76 ;  /* 0x0000004c004c7308 */ /* 0x000e620000000800 */
[----:B----4-:R-:W-:Y:S01]  /*b510*/  FADD.FTZ R20, R75, R20 ;  /* 0x000000144b147221 */ /* 0x010fe20000010000 */
[-C--:B------:R-:W-:Y:S01]  /*b520*/  FMUL.FTZ R98, R98, R72.reuse ;  /* 0x0000004862627220 */ /* 0x080fe20000410000 */
[-C--:B------:R-:W-:Y:S01]  /*b530*/  FMUL.FTZ R99, R99, R72.reuse ;  /* 0x0000004863637220 */ /* 0x080fe20000410000 */
[-C--:B------:R-:W-:Y:S01]  /*b540*/  FMUL.FTZ R102, R102, R72.reuse ;  /* 0x0000004866667220 */ /* 0x080fe20000410000 */
[-C--:B------:R-:W-:Y:S01]  /*b550*/  FMUL.FTZ R103, R103, R72.reuse ;  /* 0x0000004867677220 */ /* 0x080fe20000410000 */
[-C--:B------:R-:W-:Y:S01]  /*b560*/  FMUL.FTZ R106, R106, R72.reuse ;  /* 0x000000486a6a7220 */ /* 0x080fe20000410000 */
[-C--:B------:R-:W-:Y:S01]  /*b570*/  FMUL.FTZ R107, R107, R72.reuse ;  /* 0x000000486b6b7220 */ /* 0x080fe20000410000 */
[----:B------:R-:W-:Y:S01]  /*b580*/  MUFU.EX2 R10, R69 ;  /* 0x00000045000a7308 */ /* 0x000fe20000000800 */
        /* <DEDUP_REMOVED lines=16> */
[-C--:B------:R-:W-:Y:S01]  /*b690*/  FMUL.FTZ R130, R130, R72.reuse ;  /* 0x0000004882827220 */ /* 0x080fe20000410000 */
[-C--:B------:R-:W-:Y:S01]  /*b6a0*/  FMUL.FTZ R131, R131, R72.reuse ;  /* 0x0000004883837220 */ /* 0x080fe20000410000 */
[-C--:B------:R-:W-:Y:S01]  /*b6b0*/  FMUL.FTZ R134, R134, R72.reuse ;  /* 0x0000004886867220 */ /* 0x080fe20000410000 */
[----:B------:R-:W-:Y:S01]  /*b6c0*/  FMUL.FTZ R135, R135, R72 ;  /* 0x0000004887877220 */ /* 0x000fe20000410000 */
[----:B------:R-:W-:-:S03]  /*b6d0*/  IMAD.MOV.U32 R9, RZ, RZ, R8 ;  /* 0x000000ffff097224 */ /* 0x000fc600078e0008 */
[----:B------:R-:W4:Y:S01]  /*b6e0*/  MUFU.EX2 R59, R59 ;  /* 0x0000003b003b7308 */ /* 0x000f220000000800 */
[C---:B---3--:R-:W-:Y:S01]  /*b6f0*/  FADD.FTZ R6, R68.reuse, R5 ;  /* 0x0000000544067221 */ /* 0x048fe20000010000 */
[----:B------:R-:W-:-:S06]  /*b700*/  F2FP.F16.F32.PACK_AB R68, R68, R57 ;  /* 0x000000394444723e */ /* 0x000fcc00000000ff */
[----:B------:R-:W3:Y:S01]  /*b710*/  MUFU.EX2 R78, R78 ;  /* 0x0000004e004e7308 */ /* 0x000ee20000000800 */
[----:B-1----:R-:W-:-:S07]  /*b720*/  FADD.FTZ R20, R69, R20 ;  /* 0x0000001445147221 */ /* 0x002fce0000010000 */
[----:B------:R-:W1:Y:S01]  /*b730*/  MUFU.EX2 R79, R79 ;  /* 0x0000004f004f7308 */ /* 0x000e620000000800 */
[----:B----4-:R-:W-:Y:S01]  /*b740*/  F2FP.F16.F32.PACK_AB R70, R10, R59 ;  /* 0x0000003b0a46723e */ /* 0x010fe200000000ff */
[----:B------:R-:W-:-:S04]  /*b750*/  FADD.FTZ R59, R59, R6 ;  /* 0x000000063b3b7221 */ /* 0x000fc80000010000 */
[----:B------:R-:W-:Y:S01]  /*b760*/  FADD.FTZ R6, R10, R59 ;  /* 0x0000003b0a067221 */ /* 0x000fe20000010000 */
[----:B------:R-:W-:Y:S01]  /*b770*/  IMAD.MOV.U32 R10, RZ, RZ, R11 ;  /* 0x000000ffff0a7224 */ /* 0x000fe200078e000b */
[----:B------:R-:W4:Y:S01]  /*b780*/  MUFU.EX2 R65, R65 ;  /* 0x0000004100417308 */ /* 0x000f220000000800 */
[C---:B---3--:R-:W-:Y:S01]  /*b790*/  F2FP.F16.F32.PACK_AB R69, R78.reuse, R69 ;  /* 0x000000454e45723e */ /* 0x048fe200000000ff */
[----:B------:R-:W-:-:S04]  /*b7a0*/  FADD.FTZ R20, R78, R20 ;  /* 0x000000144e147221 */ /* 0x000fc80000010000 */
[----:B-1----:R-:W-:Y:S01]  /*b7b0*/  FADD.FTZ R20, R79, R20 ;  /* 0x000000144f147221 */ /* 0x002fe20000010000 */
[----:B----4-:R-:W-:-:S03]  /*b7c0*/  F2FP.F16.F32.PACK_AB R71, R65, R79 ;  /* 0x0000004f4147723e */ /* 0x010fc600000000ff */
        /* <DEDUP_REMOVED lines=10> */
.L_x_8960:
[----:B------:R-:W-:-:S13]  /*b870*/  ISETP.GE.AND P2, PT, R7, UR40, PT ;  /* 0x0000002807007c0c */ /* 0x000fda000bf46270 */
[----:B------:R-:W-:Y:S05]  /*b880*/  @!P2 BRA `(.L_x_8970) ;  /* 0x000000380020a947 */ /* 0x000fea0003800000 */
[----:B--2-4-:R-:W-:Y:S01]  /*b890*/  IMAD.MOV.U32 R12, RZ, RZ, R11 ;  /* 0x000000ffff0c7224 */ /* 0x014fe200078e000b */
[----:B------:R-:W-:Y:S01]  /*b8a0*/  UMOV UR28, UR49 ;  /* 0x00000031001c7c82 */ /* 0x000fe20008000000 */
[----:B------:R-:W-:Y:S01]  /*b8b0*/  IMAD.MOV.U32 R10, RZ, RZ, R8 ;  /* 0x000000ffff0a7224 */ /* 0x000fe200078e0008 */
[----:B------:R-:W-:Y:S01]  /*b8c0*/  UMOV UR55, UR36 ;  /* 0x0000002400377c82 */ /* 0x000fe20008000000 */
[----:B------:R-:W-:Y:S01]  /*b8d0*/  IMAD.IADD R9, R3, 0x1, R4 ;  /* 0x0000000103097824 */ /* 0x000fe200078e0204 */
[----:B------:R-:W-:Y:S01]  /*b8e0*/  ULDC UR35, c[0x0][0x9e4] ;  /* 0x0002790000237ab9 */ /* 0x000fe20000000800 */
[----:B------:R-:W-:Y:S01]  /*b8f0*/  ULDC UR53, c[0x0][0x288] ;  /* 0x0000a20000357ab9 */ /* 0x000fe20000000800 */
[----:B------:R-:W-:Y:S01]  /*b900*/  ULDC UR34, c[0x0][0x988] ;  /* 0x0002620000227ab9 */ /* 0x000fe20000000800 */
[----:B------:R-:W-:Y:S01]  /*b910*/  ULDC UR54, c[0x0][0x9d8] ;  /* 0x0002760000367ab9 */ /* 0x000fe20000000800 */
[----:B------:R-:W-:-:S05]  /*b920*/  ULDC UR52, c[0x0][0x9e0] ;  /* 0x0002780000347ab9 */ /* 0x000fca0000000800 */
.L_x_8987:
        /* <DEDUP_REMOVED lines=9> */
.L_x_8972:
[----:B------:R-:W-:Y:S01]  /*b9c0*/  ULEA UR6, UR36, UR39, 0x3 ;  /* 0x0000002724067291 */ /* 0x000fe2000f8e183f */
[----:B------:R-:W-:-:S05]  /*b9d0*/  IMAD.U32 R8, RZ, RZ, UR49 ;  /* 0x00000031ff087e24 */ /* 0x000fca000f8e00ff */
[----:B------:R-:W-:-:S04]  /*b9e0*/  SHF.L.U32 R8, R8, 0x1f, RZ ;  /* 0x0000001f08087819 */ /* 0x000fc800000006ff */
[----:B------:R1:W2:Y:S01]  /*b9f0*/  SYNCS.PHASECHK.TRANS64.TRYWAIT P2, [UR6+0x2d830], R8 ;  /* 0x02d83008ff0075a7 */ /* 0x0002a20008040146 */
[----:B------:R-:W-:Y:S05]  /*ba00*/  @!P0 BRA `(.L_x_8973) ;  /* 0x0000000000048947 */ /* 0x000fea0003800000 */
[----:B------:R-:W-:Y:S01]  /*ba10*/  BPT.TRAP 0x1 ;  /* 0x000000040000795c */ /* 0x000fe20000300000 */
.L_x_8973:
[----:B--2---:R-:W-:Y:S05]  /*ba20*/  @P2 BRA `(.L_x_8971) ;  /* 0x0000000000082947 */ /* 0x004fea0003800000 */
[----:B------:R-:W2:Y:S02]  /*ba30*/  SYNCS.PHASECHK.TRANS64.TRYWAIT P2, [UR6+0x2d830], R8 ;  /* 0x02d83008ff0075a7 */ /* 0x000ea40008040146 */
[----:B--2---:R-:W-:Y:S05]  /*ba40*/  @!P2 BRA `(.L_x_8974) ;  /* 0x000000840074a947 */ /* 0x004fea0003800000 */
.L_x_8971:
        /* <DEDUP_REMOVED lines=35> */
.L_x_8976:
[----:B------:R-:W-:Y:S01]  /*bc80*/  ULEA UR6, UR55, UR39, 0x3 ;  /* 0x0000002737067291 */ /* 0x000fe2000f8e183f */
[----:B------:R-:W-:-:S05]  /*bc90*/  IMAD.U32 R8, RZ, RZ, UR28 ;  /* 0x0000001cff087e24 */ /* 0x000fca000f8e00ff */
[----:B------:R-:W-:-:S04]  /*bca0*/  SHF.L.U32 R8, R8, 0x1f, RZ ;  /* 0x0000001f08087819 */ /* 0x000fc800000006ff */
[----:B------:R1:W2:Y:S01]  /*bcb0*/  SYNCS.PHASECHK.TRANS64.TRYWAIT P2, [UR6+0x2d850], R8 ;  /* 0x02d85008ff0075a7 */ /* 0x0002a20008040146 */
[----:B------:R-:W-:Y:S05]  /*bcc0*/  @!P0 BRA `(.L_x_8977) ;  /* 0x0000000000048947 */ /* 0x000fea0003800000 */
[----:B------:R-:W-:Y:S01]  /*bcd0*/  BPT.TRAP 0x1 ;  /* 0x000000040000795c */ /* 0x000fe20000300000 */
.L_x_8977:
[----:B--2---:R-:W-:Y:S05]  /*bce0*/  @P2 BRA `(.L_x_8975) ;  /* 0x0000000000082947 */ /* 0x004fea0003800000 */
[----:B------:R-:W2:Y:S02]  /*bcf0*/  SYNCS.PHASECHK.TRANS64.TRYWAIT P2, [UR6+0x2d850], R8 ;  /* 0x02d85008ff0075a7 */ /* 0x000ea40008040146 */
[----:B--2---:R-:W-:Y:S05]  /*bd00*/  @!P2 BRA `(.L_x_8978) ;  /* 0x0000008000dca947 */ /* 0x004fea0003800000 */
.L_x_8975:
[----:B------:R-:W-:Y:S01]  /*bd10*/  UIADD3 UR6, UR39, 0x400, URZ ;  /* 0x0000040027067890 */ /* 0x000fe2000fffe03f */
[----:B------:R-:W-:Y:S01]  /*bd20*/  WARPGROUP.ARRIVE ;  /* 0x00000000000079c5 */ /* 0x000fe20000000000 */
[----:B------:R-:W-:Y:S01]  /*bd30*/  UMOV UR29, 0x40000040 ;  /* 0x40000040001d7882 */ /* 0x000fe20000000000 */
[----:B------:R-:W-:Y:S01]  /*bd40*/  UMOV UR31, 0x80000020 ;  /* 0x80000020001f7882 */ /* 0x000fe20000000000 */
        /* <DEDUP_REMOVED lines=10> */
[----:B------:R-:W-:Y:S01]  /*bdf0*/  ULOP3.LUT UR6, UR41, 0x10000, URZ, 0xfc, !UPT ;  /* 0x0001000029067892 */ /* 0x000fe2000f8efc3f */
[----:B------:R-:W-:Y:S01]  /*be00*/  FMUL.FTZ R67, R72, UR54 ;  /* 0x0000003648437c20 */ /* 0x000fe20008410000 */
[----:B------:R-:W-:Y:S01]  /*be10*/  UIMAD UR7, UR55, 0x600, UR7 ;  /* 0x00000600370778a4 */ /* 0x000fe2000f8e0207 */
[----:B------:R-:W-:Y:S01]  /*be20*/  FMUL.FTZ R72, R78, UR54 ;  /* 0x000000364e487c20 */ /* 0x000fe20008410000 */
[----:B------:R-:W3:Y:S01]  /*be30*/  LDC R139, c[0x0][0x2e0] ;  /* 0x0000b800ff8b7b82 */ /* 0x000ee20000000800 */
[----:B------:R-:W-:Y:S01]  /*be40*/  FMUL.FTZ R78, R83, UR54 ;  /* 0x00000036534e7c20 */ /* 0x000fe20008410000 */
[----:B--2---:R-:W-:Y:S01]  /*be50*/  FMUL.FTZ R11, R26, UR54 ;  /* 0x000000361a0b7c20 */ /* 0x004fe20008410000 */
[----:B------:R-:W-:Y:S01]  /*be60*/  UMOV UR28, UR6 ;  /* 0x00000006001c7c82 */ /* 0x000fe20008000000 */
[----:B------:R-:W-:Y:S01]  /*be70*/  IMAD.U32 R83, RZ, RZ, UR36 ;  /* 0x00000024ff537e24 */ /* 0x000fe2000f8e00ff */
[----:B------:R-:W-:Y:S01]  /*be80*/  UMOV UR30, UR7 ;  /* 0x00000007001e7c82 */ /* 0x000fe20008000000 */
[----:B------:R-:W-:Y:S01]  /*be90*/  FMUL.FTZ R26, R33, UR54 ;  /* 0x00000036211a7c20 */ /* 0x000fe20008410000 */
[----:B------:R-:W-:Y:S01]  /*bea0*/  HGMMA.64x96x16.F32 R88, gdesc[UR28].tnspB, R88, gsb0 ;  /* 0x416000001c5879f0 */ /* 0x000fe20008000858 */
[----:B------:R-:W-:Y:S01]  /*beb0*/  UIADD3 UR28, UR6, 0x2, URZ ;  /* 0x00000002061c7890 */ /* 0x000fe2000fffe03f */
[----:B------:R-:W-:Y:S01]  /*bec0*/  FMUL.FTZ R33, R40, UR54 ;  /* 0x0000003628217c20 */ /* 0x000fe20008410000 */
[----:B------:R-:W-:Y:S01]  /*bed0*/  UIADD3 UR30, UR7, 0x40, URZ ;  /* 0x00000040071e7890 */ /* 0x000fe2000fffe03f */
[----:B-1----:R-:W-:Y:S01]  /*bee0*/  FMUL.FTZ R8, R24, UR54 ;  /* 0x0000003618087c20 */ /* 0x002fe20008410000 */
[----:B------:R-:W-:Y:S01]  /*bef0*/  UMOV UR29, 0x40000040 ;  /* 0x40000040001d7882 */ /* 0x000fe20000000000 */
[----:B------:R-:W-:Y:S01]  /*bf00*/  UMOV UR31, 0x80000020 ;  /* 0x80000020001f7882 */ /* 0x000fe20000000000 */
[----:B------:R-:W-:Y:S01]  /*bf10*/  FMUL.FTZ R40, R47, UR54 ;  /* 0x000000362f287c20 */ /* 0x000fe20008410000 */
        /* <DEDUP_REMOVED lines=8> */
[----:B------:R-:W-:Y:S01]  /*bfa0*/  FMUL.FTZ R61, R65, UR54 ;  /* 0x00000036413d7c20 */ /* 0x000fe20008410000 */
[----:B------:R-:W-:Y:S01]  /*bfb0*/  FMUL.FTZ R65, R69, UR54 ;  /* 0x0000003645417c20 */ /* 0x000fe20008410000 */
[----:B------:R-:W-:-:S02]  /*bfc0*/  VIADD R51, R16, 0x9 ;  /* 0x0000000910337836 */ /* 0x000fc40000000000 */
[----:B------:R-:W-:Y:S01]  /*bfd0*/  FMUL.FTZ R69, R73, UR54 ;  /* 0x0000003649457c20 */ /* 0x000fe20008410000 */
[----:B------:R-:W-:Y:S01]  /*bfe0*/  ISETP.GE.U32.AND P2, PT, R2, 0x180, PT ;  /* 0x000001800200780c */ /* 0x000fe20003f46070 */
[----:B------:R-:W-:Y:S01]  /*bff0*/  FMUL.FTZ R13, R25, UR54 ;  /* 0x00000036190d7c20 */ /* 0x000fe20008410000 */
[----:B------:R-:W-:Y:S01]  /*c000*/  FMUL.FTZ R15, R28, UR54 ;  /* 0x000000361c0f7c20 */ /* 0x000fe20008410000 */
[----:B------:R-:W-:Y:S01]  /*c010*/  FMUL.FTZ R73, R77, UR54 ;  /* 0x000000364d497c20 */ /* 0x000fe20008410000 */
[----:B------:R-:W-:Y:S02]  /*c020*/  @!P1 VIADD R83, R83, 0x2d840 ;  /* 0x0002d84053539836 */ /* 0x000fe40000000000 */
[----:B------:R-:W-:Y:S01]  /*c030*/  FMUL.FTZ R20, R30, UR54 ;  /* 0x000000361e147c20 */ /* 0x000fe20008410000 */
[----:B------:R-:W-:Y:S01]  /*c040*/  FMUL.FTZ R25, R32, UR54 ;  /* 0x0000003620197c20 */ /* 0x000fe20008410000 */
[----:B------:R-:W-:Y:S01]  /*c050*/  FMUL.FTZ R28, R35, UR54 ;  /* 0x00000036231c7c20 */ /* 0x000fe20008410000 */
[----:B------:R-:W-:Y:S01]  /*c060*/  FMUL.FTZ R77, R81, UR54 ;  /* 0x00000036514d7c20 */ /* 0x000fe20008410000 */
[----:B------:R-:W-:Y:S01]  /*c070*/  FMUL.FTZ R30, R38, UR54 ;  /* 0x00000036261e7c20 */ /* 0x000fe20008410000 */
[----:B------:R-:W-:Y:S01]  /*c080*/  FMUL.FTZ R32, R39, UR54 ;  /* 0x0000003627207c20 */ /* 0x000fe20008410000 */
[----:B------:R-:W-:Y:S01]  /*c090*/  FMUL.FTZ R35, R41, UR54 ;  /* 0x0000003629237c20 */ /* 0x000fe20008410000 */
[----:B------:R-:W-:-:S02]  /*c0a0*/  IMAD.SHL.U32 R81, R7, 0x80, RZ ;  /* 0x0000008007517824 */ /* 0x000fc400078e00ff */
[----:B------:R-:W-:Y:S01]  /*c0b0*/  FMUL.FTZ R14, R27, UR54 ;  /* 0x000000361b0e7c20 */ /* 0x000fe20008410000 */
[----:B------:R-:W-:Y:S01]  /*c0c0*/  FMUL.FTZ R39, R45, UR54 ;  /* 0x000000362d277c20 */ /* 0x000fe20008410000 */
[----:B------:R-:W-:Y:S01]  /*c0d0*/  FMUL.FTZ R38, R46, UR54 ;  /* 0x000000362e267c20 */ /* 0x000fe20008410000 */
[----:B------:R-:W-:Y:S01]  /*c0e0*/  FMUL.FTZ R41, R48, UR54 ;  /* 0x0000003630297c20 */ /* 0x000fe20008410000 */
[----:B------:R-:W-:Y:S01]  /*c0f0*/  SEL R51, R51, 0x9, !P2 ;  /* 0x0000000933337807 */ /* 0x000fe20005000000 */
        /* <DEDUP_REMOVED lines=26> */
[----:B---3--:R-:W-:Y:S01]  /*c2a0*/  IMAD R50, R139, UR47, R50 ;  /* 0x0000002f8b327c24 */ /* 0x008fe2000f8e0232 */
[----:B------:R-:W1:Y:S03]  /*c2b0*/  MUFU.TANH R8, R8 ;  /* 0x0000000800087308 */ /* 0x000e660000002400 */
[----:B------:R-:W-:-:S04]  /*c2c0*/  VIADD R50, R50, -UR53 ;  /* 0x8000003532327c36 */ /* 0x000fc80008000000 */
[----:B------:R-:W-:Y:S01]  /*c2d0*/  IMAD R50, R19, -0x2, R50 ;  /* 0xfffffffe13327824 */ /* 0x000fe200078e0232 */
[----:B------:R-:W2:Y:S03]  /*c2e0*/  MUFU.TANH R13, R13 ;  /* 0x0000000d000d7308 */ /* 0x000ea60000002400 */
[----:B------:R-:W-:-:S04]  /*c2f0*/  VIADD R139, R50, UR52 ;  /* 0x00000034328b7c36 */ /* 0x000fc80008000000 */
[----:B------:R-:W-:Y:S01]  /*c300*/  IMAD.IADD R86, R3, 0x1, R139 ;  /* 0x0000000103567824 */ /* 0x000fe200078e028b */
[----:B------:R-:W3:Y:S08]  /*c310*/  MUFU.TANH R11, R11 ;  /* 0x0000000b000b7308 */ /* 0x000ef00000002400 */
[----:B------:R-:W4:Y:S08]  /*c320*/  MUFU.TANH R14, R14 ;  /* 0x0000000e000e7308 */ /* 0x000f300000002400 */
        /* <DEDUP_REMOVED lines=93> */
[----:B------:R-:W1:Y:S01]  /*c900*/  MUFU.TANH R80, R80 ;  /* 0x0000005000507308 */ /* 0x000e620000002400 */
        /* <DEDUP_REMOVED lines=12> */
[----:B------:R5:W-:Y:S02]  /*c9d0*/  @!P1 SYNCS.ARRIVE.TRANS64.RED.A1T0 RZ, [R83+URZ], RZ ;  /* 0x000000ff53ff99a7 */ /* 0x000be4000810043f */
        /* <DEDUP_REMOVED lines=16> */
.L_x_8981:
[----:B------:R-:W-:-:S05]  /*cae0*/  IMAD.U32 R142, RZ, RZ, UR35 ;  /* 0x00000023ff8e7e24 */ /* 0x000fca000f8e00ff */
[----:B------:R-:W-:-:S13]  /*caf0*/  ISETP.NE.AND P2, PT, R142, 0x1, PT ;  /* 0x000000018e00780c */ /* 0x000fda0003f45270 */
[----:B-1----:R-:W1:Y:S01]  /*cb00*/  @P2 LDC.64 R50, c[0x0][0x9e8] ;  /* 0x00027a00ff322b82 */ /* 0x002e620000000a00 */
[----:B------:R-:W-:-:S04]  /*cb10*/  @P2 IMAD.IADD R85, R3, 0x1, R4 ;  /* 0x0000000103552824 */ /* 0x000fc800078e0204 */
[----:B-1----:R-:W-:-:S04]  /*cb20*/  @P2 IMAD.HI.U32 R144, R85, R50, RZ ;  /* 0x0000003255902227 */ /* 0x002fc800078e00ff */
[----:B------:R-:W-:Y:S01]  /*cb30*/  IMAD.MOV.U32 R50, RZ, RZ, R9 ;  /* 0x000000ffff327224 */ /* 0x000fe200078e0009 */
[----:B------:R-:W-:-:S07]  /*cb40*/  @P2 SHF.R.U32.HI R50, RZ, R51, R144 ;  /* 0x00000033ff322219 */ /* 0x000fce0000011690 */
.L_x_8982:
[----:B------:R-:W-:Y:S05]  /*cb50*/  BSYNC B0 ;  /* 0x0000000000007941 */ /* 0x000fea0003800000 */
.L_x_8980:
[----:B------:R-:W-:-:S04]  /*cb60*/  IMAD R50, R50, R142, -R81 ;  /* 0x0000008e32327224 */ /* 0x000fc800078e0a51 */
[----:B------:R-:W-:-:S05]  /*cb70*/  IMAD R51, R19, -0x2, R50 ;  /* 0xfffffffe13337824 */ /* 0x000fca00078e0232 */
[----:B------:R-:W-:Y:S02]  /*cb80*/  VIADDMNMX R86, R51, R142, R86, PT ;  /* 0x0000008e33567246 */ /* 0x000fe40003800156 */
[----:B------:R-:W-:-:S07]  /*cb90*/  VIMNMX R84, R84, R51, !PT ;  /* 0x0000003354547248 */ /* 0x000fce0007fe0100 */
.L_x_8979:
[----:B------:R-:W-:Y:S01]  /*cba0*/  ISETP.GT.AND P2, PT, R7, -0x1, PT ;  /* 0xffffffff0700780c */ /* 0x000fe20003f44270 */
[C---:B------:R-:W-:Y:S02]  /*cbb0*/  IMAD.IADD R139, R0.reuse, 0x1, R139 ;  /* 0x00000001008b7824 */ /* 0x040fe400078e028b */
[----:B------:R-:W-:Y:S01]  /*cbc0*/  IMAD.IADD R87, R0, 0x1, R87 ;  /* 0x0000000100577824 */ /* 0x000fe200078e0257 */
[C---:B------:R-:W-:Y:S02]  /*cbd0*/  ISETP.GT.AND P4, PT, R84.reuse, RZ, P2 ;  /* 0x000000ff5400720c */ /* 0x040fe40001784270 */
[----:B------:R-:W-:Y:S02]  /*cbe0*/  ISETP.GT.AND P6, PT, R84, 0x1, P2 ;  /* 0x000000015400780c */ /* 0x000fe400017c4270 */
[C---:B------:R-:W-:Y:S02]  /*cbf0*/  ISETP.LT.OR P4, PT, R86.reuse, 0x1, P4 ;  /* 0x000000015600780c */ /* 0x040fe40002781670 */
[----:B------:R-:W-:-:S02]  /*cc00*/  ISETP.LT.OR P6, PT, R86, 0x2, P6 ;  /* 0x000000025600780c */ /* 0x000fc400037c1670 */
[----:B-1----:R-:W-:Y:S02]  /*cc10*/  FSEL R85, R8, -INF , !P4 ;  /* 0xff80000008557808 */ /* 0x002fe40006000000 */
        /* <DEDUP_REMOVED lines=104> */
.L_x_8985:
[----:B------:R-:W-:-:S05]  /*d2a0*/  IMAD.U32 R84, RZ, RZ, UR35 ;  /* 0x00000023ff547e24 */ /* 0x000fca000f8e00ff */
[----:B------:R-:W-:-:S13]  /*d2b0*/  ISETP.NE.AND P3, PT, R84, 0x1, PT ;  /* 0x000000015400780c */ /* 0x000fda0003f65270 */
[----:B------:R-:W1:Y:S02]  /*d2c0*/  @P3 LDC.64 R50, c[0x0][0x9e8] ;  /* 0x00027a00ff323b82 */ /* 0x000e640000000a00 */
[----:B-1----:R-:W-:-:S05]  /*d2d0*/  @P3 IMAD.HI.U32 R50, R8, R50, RZ ;  /* 0x0000003208323227 */ /* 0x002fca00078e00ff */
[----:B------:R-:W-:-:S07]  /*d2e0*/  @P3 SHF.R.U32.HI R8, RZ, R51, R50 ;  /* 0x00000033ff083219 */ /* 0x000fce0000011632 */
.L_x_8986:
[----:B------:R-:W-:Y:S05]  /*d2f0*/  BSYNC B0 ;  /* 0x0000000000007941 */ /* 0x000fea0003800000 */
.L_x_8984:
[----:B------:R-:W-:-:S04]  /*d300*/  IMAD R8, R8, R84, -R81 ;  /* 0x0000005408087224 */ /* 0x000fc800078e0a51 */
[----:B------:R-:W-:-:S05]  /*d310*/  IMAD R8, R19, -0x2, R8 ;  /* 0xfffffffe13087824 */ /* 0x000fca00078e0208 */
[----:B------:R-:W-:Y:S02]  /*d320*/  VIADDMNMX R139, R8, R84, R139, PT ;  /* 0x00000054088b7246 */ /* 0x000fe4000380018b */
[----:B------:R-:W-:-:S07]  /*d330*/  VIMNMX R87, R87, R8, !PT ;  /* 0x0000000857577248 */ /* 0x000fce0007fe0100 */
.L_x_8983:
[----:B------:R-:W-:Y:S01]  /*d340*/  FMNMX.FTZ R8, R85, R10, !PT ;  /* 0x0000000a55087209 */ /* 0x000fe20007810000 */
[----:B------:R-:W-:Y:S01]  /*d350*/  UMOV UR28, UR49 ;  /* 0x00000031001c7c82 */ /* 0x000fe20008000000 */
[----:B------:R-:W-:Y:S02]  /*d360*/  ISETP.GT.AND P3, PT, R87, 0x9, P2 ;  /* 0x000000095700780c */ /* 0x000fe40001764270 */
[----:B------:R-:W-:Y:S02]  /*d370*/  FMNMX.FTZ R8, R13, R8, !PT ;  /* 0x000000080d087209 */ /* 0x000fe40007810000 */
[----:B------:R-:W-:Y:S02]  /*d380*/  ISETP.LT.OR P3, PT, R139, 0xa, P3 ;  /* 0x0000000a8b00780c */ /* 0x000fe40001f61670 */
        /* <DEDUP_REMOVED lines=11> */
[----:B------:R-:W-:Y:S02]  /*d440*/  ISETP.GT.AND P4, PT, R87, 0x1, P2 ;  /* 0x000000015700780c */ /* 0x000fe40001784270 */
[----:B------:R-:W-:Y:S02]  /*d450*/  FMNMX.FTZ R8, R33, R8, !PT ;  /* 0x0000000821087209 */ /* 0x000fe40007810000 */
[----:B------:R-:W-:-:S02]  /*d460*/  FSEL R20, R20, -INF , !P6 ;  /* 0xff80000014147808 */ /* 0x000fc40007000000 */
[----:B------:R-:W-:Y:S02]  /*d470*/  FMNMX.FTZ R8, R35, R8, !PT ;  /* 0x0000000823087209 */ /* 0x000fe40007810000 */
[----:B------:R-:W-:Y:S02]  /*d480*/  FSEL R28, R28, -INF , !P3 ;  /* 0xff8000001c1c7808 */ /* 0x000fe40005800000 */
[----:B------:R-:W-:Y:S02]  /*d490*/  FMNMX.FTZ R8, R37, R8, !PT ;  /* 0x0000000825087209 */ /* 0x000fe40007810000 */
[----:B------:R-:W-:Y:S02]  /*d4a0*/  ISETP.LT.OR P4, PT, R139, 0x2, P4 ;  /* 0x000000028b00780c */ /* 0x000fe40002781670 */
        /* <DEDUP_REMOVED lines=36> */
[----:B-1----:R-:W-:-:S05]  /*d6f0*/  FMNMX.FTZ R50, R51, R8, !PT ;  /* 0x0000000833327209 */ /* 0x002fca0007810000 */
[----:B------:R-:W1:Y:S02]  /*d700*/  SHFL.BFLY PT, R81, R50, 0x1, 0x1f ;  /* 0x0c201f0032517f89 */ /* 0x000e6400000e0000 */
[----:B-1----:R-:W-:-:S04]  /*d710*/  FMNMX.FTZ R8, R50, R81, !PT ;  /* 0x0000005132087209 */ /* 0x002fc80007810000 */
[C---:B------:R-:W-:Y:S01]  /*d720*/  FSETP.NEU.FTZ.AND P6, PT, R8.reuse, -INF , PT ;  /* 0xff8000000800780b */ /* 0x040fe20003fdd000 */
[----:B------:R-:W-:-:S05]  /*d730*/  FMUL.FTZ R50, R8, UR34 ;  /* 0x0000002208327c20 */ /* 0x000fca0008410000 */
[----:B------:R-:W-:-:S05]  /*d740*/  FSEL R50, R50, RZ, P6 ;  /* 0x000000ff32327208 */ /* 0x000fca0003000000 */
[--C-:B------:R-:W-:Y:S01]  /*d750*/  FFMA.FTZ R81, R13, UR34, -R50.reuse ;  /* 0x000000220d517c23 */ /* 0x100fe20008010832 */
[----:B------:R-:W-:Y:S01]  /*d760*/  FSEL R13, R32, -INF , !P3 ;  /* 0xff800000200d7808 */ /* 0x000fe20005800000 */
[--C-:B------:R-:W-:Y:S01]  /*d770*/  FFMA.FTZ R84, R21, UR34, -R50.reuse ;  /* 0x0000002215547c23 */ /* 0x100fe20008010832 */
[----:B------:R-:W-:Y:S01]  /*d780*/  ISETP.GT.AND P3, PT, R87, 0x21, P2 ;  /* 0x000000215700780c */ /* 0x000fe20001764270 */
[----:B------:R1:W-:Y:S01]  /*d790*/  MUFU.EX2 R32, R81 ;  /* 0x0000005100207308 */ /* 0x0003e20000000800 */
[----:B------:R-:W-:Y:S01]  /*d7a0*/  FSEL R21, R38, -INF , !P4 ;  /* 0xff80000026157808 */ /* 0x000fe20006000000 */
[--C-:B------:R-:W-:Y:S01]  /*d7b0*/  FFMA.FTZ R51, R85, UR34, -R50.reuse ;  /* 0x0000002255337c23 */ /* 0x100fe20008010832 */
[----:B------:R-:W-:Y:S01]  /*d7c0*/  ISETP.LT.OR P3, PT, R139, 0x22, P3 ;  /* 0x000000228b00780c */ /* 0x000fe20001f61670 */
[--C-:B------:R-:W-:Y:S01]  /*d7d0*/  FFMA.FTZ R15, R15, UR34, -R50.reuse ;  /* 0x000000220f0f7c23 */ /* 0x100fe20008010832 */
[----:B------:R-:W-:Y:S01]  /*d7e0*/  ISETP.GT.AND P4, PT, R87, 0x29, P2 ;  /* 0x000000295700780c */ /* 0x000fe20001784270 */
[--C-:B------:R-:W-:Y:S01]  /*d7f0*/  FFMA.FTZ R25, R25, UR34, -R50.reuse ;  /* 0x0000002219197c23 */ /* 0x100fe20008010832 */
[----:B------:R-:W-:Y:S01]  /*d800*/  FSEL R36, R36, -INF , !P3 ;  /* 0xff80000024247808 */ /* 0x000fe20005800000 */
[----:B------:R2:W-:Y:S01]  /*d810*/  MUFU.EX2 R38, R84 ;  /* 0x0000005400267308 */ /* 0x0005e20000000800 */
[----:B------:R-:W-:Y:S01]  /*d820*/  ISETP.GT.AND P3, PT, R87, RZ, P2 ;  /* 0x000000ff5700720c */ /* 0x000fe20001764270 */
[--C-:B------:R-:W-:Y:S01]  /*d830*/  FFMA.FTZ R26, R26, UR34, -R50.reuse ;  /* 0x000000221a1a7c23 */ /* 0x100fe20008010832 */
[----:B------:R-:W-:Y:S01]  /*d840*/  ISETP.LT.OR P4, PT, R139, 0x2a, P4 ;  /* 0x0000002a8b00780c */ /* 0x000fe20002781670 */
[--C-:B------:R-:W-:Y:S01]  /*d850*/  FFMA.FTZ R29, R29, UR34, -R50.reuse ;  /* 0x000000221d1d7c23 */ /* 0x100fe20008010832 */
[----:B------:R-:W-:Y:S01]  /*d860*/  ISETP.LT.OR P3, PT, R139, 0x1, P3 ;  /* 0x000000018b00780c */ /* 0x000fe20001f61670 */
[--C-:B------:R-:W-:Y:S01]  /*d870*/  FFMA.FTZ R37, R37, UR34, -R50.reuse ;  /* 0x0000002225257c23 */ /* 0x100fe20008010832 */
[----:B------:R-:W-:Y:S01]  /*d880*/  FSEL R40, R40, -INF , !P4 ;  /* 0xff80000028287808 */ /* 0x000fe20006000000 */
[----:B------:R-:W-:Y:S01]  /*d890*/  FFMA.FTZ R144, R77, UR34, -R50 ;  /* 0x000000224d907c23 */ /* 0x000fe20008010832 */
[----:B-1----:R-:W-:Y:S01]  /*d8a0*/  FSEL R81, R11, -INF , !P3 ;  /* 0xff8000000b517808 */ /* 0x002fe20005800000 */
[----:B------:R-:W-:Y:S01]  /*d8b0*/  MUFU.EX2 R51, R51 ;  /* 0x0000003300337308 */ /* 0x000fe20000000800 */
[----:B------:R-:W-:-:S02]  /*d8c0*/  ISETP.GT.AND P3, PT, R87, 0x30, P2 ;  /* 0x000000305700780c */ /* 0x000fc40001764270 */
[----:B------:R-:W-:Y:S02]  /*d8d0*/  FMNMX.FTZ R11, R81, R12, !PT ;  /* 0x0000000c510b7209 */ /* 0x000fe40007810000 */
[----:B------:R-:W-:Y:S02]  /*d8e0*/  ISETP.LT.OR P3, PT, R139, 0x31, P3 ;  /* 0x000000318b00780c */ /* 0x000fe40001f61670 */
[----:B------:R-:W-:Y:S01]  /*d8f0*/  FMNMX.FTZ R11, R14, R11, !PT ;  /* 0x0000000b0e0b7209 */ /* 0x000fe20007810000 */
[----:B------:R-:W-:Y:S01]  /*d900*/  MUFU.EX2 R15, R15 ;  /* 0x0000000f000f7308 */ /* 0x000fe20000000800 */
[----:B------:R-:W-:Y:S02]  /*d910*/  ISETP.GT.AND P4, PT, R87, 0x31, P2 ;  /* 0x000000315700780c */ /* 0x000fe40001784270 */
[----:B------:R-:W-:Y:S02]  /*d920*/  FMNMX.FTZ R11, R20, R11, !PT ;  /* 0x0000000b140b7209 */ /* 0x000fe40007810000 */
[----:B------:R-:W-:-:S02]  /*d930*/  FSEL R42, R42, -INF , !P3 ;  /* 0xff8000002a2a7808 */ /* 0x000fc40005800000 */
[----:B--2---:R-:W-:Y:S01]  /*d940*/  FMNMX.FTZ R84, R24, R11, !PT ;  /* 0x0000000b18547209 */ /* 0x004fe20007810000 */
[----:B------:R-:W-:Y:S01]  /*d950*/  MUFU.EX2 R25, R25 ;  /* 0x0000001900197308 */ /* 0x000fe20000000800 */
[----:B------:R-:W-:Y:S02]  /*d960*/  ISETP.GT.AND P3, PT, R87, 0x38, P2 ;  /* 0x000000385700780c */ /* 0x000fe40001764270 */
[----:B------:R-:W-:Y:S01]  /*d970*/  FMNMX.FTZ R11, R27, R84, !PT ;  /* 0x000000541b0b7209 */ /* 0x000fe20007810000 */
[--C-:B------:R-:W-:Y:S01]  /*d980*/  FFMA.FTZ R84, R31, UR34, -R50.reuse ;  /* 0x000000221f547c23 */ /* 0x100fe20008010832 */
[----:B------:R-:W-:Y:S01]  /*d990*/  ISETP.LT.OR P4, PT, R139, 0x32, P4 ;  /* 0x000000328b00780c */ /* 0x000fe20002781670 */
[----:B------:R-:W-:Y:S01]  /*d9a0*/  FFMA.FTZ R31, R33, UR34, -R50 ;  /* 0x00000022211f7c23 */ /* 0x000fe20008010832 */
[----:B------:R-:W-:Y:S01]  /*d9b0*/  FMNMX.FTZ R11, R28, R11, !PT ;  /* 0x0000000b1c0b7209 */ /* 0x000fe20007810000 */
[----:B------:R-:W-:Y:S01]  /*d9c0*/  MUFU.EX2 R26, R26 ;  /* 0x0000001a001a7308 */ /* 0x000fe20000000800 */
[----:B------:R-:W-:-:S02]  /*d9d0*/  ISETP.LT.OR P3, PT, R139, 0x39, P3 ;  /* 0x000000398b00780c */ /* 0x000fc40001f61670 */
[----:B------:R-:W-:Y:S02]  /*d9e0*/  FMNMX.FTZ R86, R30, R11, !PT ;  /* 0x0000000b1e567209 */ /* 0x000fe40007810000 */
[----:B------:R-:W-:Y:S02]  /*d9f0*/  FSEL R44, R44, -INF , !P4 ;  /* 0xff8000002c2c7808 */ /* 0x000fe40006000000 */
[----:B------:R-:W-:Y:S01]  /*da00*/  FMNMX.FTZ R11, R13, R86, !PT ;  /* 0x000000560d0b7209 */ /* 0x000fe20007810000 */
[----:B------:R-:W-:Y:S01]  /*da10*/  MUFU.EX2 R29, R29 ;  /* 0x0000001d001d7308 */ /* 0x000fe20000000800 */
[C---:B------:R-:W-:Y:S02]  /*da20*/  ISETP.GT.AND P4, PT, R87.reuse, 0x39, P2 ;  /* 0x000000395700780c */ /* 0x040fe40001784270 */
[----:B------:R-:W-:Y:S02]  /*da30*/  FSEL R46, R46, -INF , !P3 ;  /* 0xff8000002e2e7808 */ /* 0x000fe40005800000 */
[----:B------:R-:W-:-:S02]  /*da40*/  ISETP.GT.AND P3, PT, R87, 0x40, P2 ;  /* 0x000000405700780c */ /* 0x000fc40001764270 */
[----:B------:R-:W-:Y:S01]  /*da50*/  FMNMX.FTZ R11, R34, R11, !PT ;  /* 0x0000000b220b7209 */ /* 0x000fe20007810000 */
[----:B------:R-:W-:Y:S01]  /*da60*/  MUFU.EX2 R84, R84 ;  /* 0x0000005400547308 */ /* 0x000fe20000000800 */
[C---:B------:R-:W-:Y:S02]  /*da70*/  ISETP.LT.OR P4, PT, R139.reuse, 0x3a, P4 ;  /* 0x0000003a8b00780c */ /* 0x040fe40002781670 */
[----:B------:R-:W-:Y:S02]  /*da80*/  ISETP.LT.OR P3, PT, R139, 0x41, P3 ;  /* 0x000000418b00780c */ /* 0x000fe40001f61670 */
[----:B------:R-:W-:Y:S02]  /*da90*/  FMNMX.FTZ R86, R36, R11, !PT ;  /* 0x0000000b24567209 */ /* 0x000fe40007810000 */
[----:B------:R-:W-:Y:S01]  /*daa0*/  FSEL R85, R48, -INF , !P4 ;  /* 0xff80000030557808 */ /* 0x000fe20006000000 */
[----:B------:R-:W-:Y:S01]  /*dab0*/  FFMA.FTZ R48, R35, UR34, -R50 ;  /* 0x0000002223307c23 */ /* 0x000fe20008010832 */
[----:B------:R-:W-:Y:S01]  /*dac0*/  ISETP.GT.AND P4, PT, R87, 0x41, P2 ;  /* 0x000000415700780c */ /* 0x000fe20001784270 */
[----:B------:R-:W-:Y:S01]  /*dad0*/  MUFU.EX2 R31, R31 ;  /* 0x0000001f001f7308 */ /* 0x000fe20000000800 */
[----:B------:R-:W-:-:S02]  /*dae0*/  FSEL R52, R52, -INF , !P3 ;  /* 0xff80000034347808 */ /* 0x000fc40005800000 */
[----:B------:R-:W-:Y:S02]  /*daf0*/  FMNMX.FTZ R11, R21, R86, !PT ;  /* 0x00000056150b7209 */ /* 0x000fe40007810000 */
[----:B------:R-:W-:Y:S02]  /*db00*/  ISETP.GT.AND P3, PT, R87, 0x48, P2 ;  /* 0x000000485700780c */ /* 0x000fe40001764270 */
[C---:B------:R-:W-:Y:S01]  /*db10*/  ISETP.LT.OR P4, PT, R139.reuse, 0x42, P4 ;  /* 0x000000428b00780c */ /* 0x040fe20002781670 */
[----:B------:R-:W-:Y:S01]  /*db20*/  MUFU.EX2 R48, R48 ;  /* 0x0000003000307308 */ /* 0x000fe20000000800 */
[----:B------:R-:W-:Y:S02]  /*db30*/  FMNMX.FTZ R11, R40, R11, !PT ;  /* 0x0000000b280b7209 */ /* 0x000fe40007810000 */
[----:B------:R-:W-:Y:S02]  /*db40*/  ISETP.LT.OR P3, PT, R139, 0x49, P3 ;  /* 0x000000498b00780c */ /* 0x000fe40001f61670 */
[----:B------:R-:W-:-:S02]  /*db50*/  FSEL R54, R54, -INF , !P4 ;  /* 0xff80000036367808 */ /* 0x000fc40006000000 */
[----:B------:R-:W-:Y:S01]  /*db60*/  ISETP.GT.AND P4, PT, R87, 0x49, P2 ;  /* 0x000000495700780c */ /* 0x000fe20001784270 */
[----:B------:R-:W-:Y:S01]  /*db70*/  MUFU.EX2 R37, R37 ;  /* 0x0000002500257308 */ /* 0x000fe20000000800 */
[----:B------:R-:W-:Y:S02]  /*db80*/  FMNMX.FTZ R11, R42, R11, !PT ;  /* 0x0000000b2a0b7209 */ /* 0x000fe40007810000 */
[----:B------:R-:W-:Y:S01]  /*db90*/  FSEL R33, R56, -INF , !P3 ;  /* 0xff80000038217808 */ /* 0x000fe20005800000 */
[--C-:B------:R-:W-:Y:S01]  /*dba0*/  FFMA.FTZ R56, R39, UR34, -R50.reuse ;  /* 0x0000002227387c23 */ /* 0x100fe20008010832 */
[----:B------:R-:W-:Y:S01]  /*dbb0*/  ISETP.GT.AND P3, PT, R87, 0x50, P2 ;  /* 0x000000505700780c */ /* 0x000fe20001764270 */
[--C-:B------:R-:W-:Y:S01]  /*dbc0*/  FFMA.FTZ R39, R41, UR34, -R50.reuse ;  /* 0x0000002229277c23 */ /* 0x100fe20008010832 */
[----:B------:R-:W-:Y:S01]  /*dbd0*/  ISETP.LT.OR P4, PT, R139, 0x4a, P4 ;  /* 0x0000004a8b00780c */ /* 0x000fe20002781670 */
[----:B------:R-:W-:Y:S01]  /*dbe0*/  FFMA.FTZ R41, R45, UR34, -R50 ;  /* 0x000000222d297c23 */ /* 0x000fe20008010832 */
[----:B------:R-:W-:Y:S01]  /*dbf0*/  FMNMX.FTZ R11, R44, R11, !PT ;  /* 0x0000000b2c0b7209 */ /* 0x000fe20007810000 */
[----:B------:R-:W-:Y:S01]  /*dc00*/  MUFU.EX2 R56, R56 ;  /* 0x0000003800387308 */ /* 0x000fe20000000800 */
[----:B------:R-:W-:-:S02]  /*dc10*/  ISETP.LT.OR P3, PT, R139, 0x51, P3 ;  /* 0x000000518b00780c */ /* 0x000fc40001f61670 */
[----:B------:R-:W-:Y:S02]  /*dc20*/  FSEL R35, R58, -INF , !P4 ;  /* 0xff8000003a237808 */ /* 0x000fe40006000000 */
[----:B------:R-:W-:Y:S02]  /*dc30*/  FMNMX.FTZ R58, R46, R11, !PT ;  /* 0x0000000b2e3a7209 */ /* 0x000fe40007810000 */
[----:B------:R-:W-:Y:S01]  /*dc40*/  FSEL R60, R60, -INF , !P3 ;  /* 0xff8000003c3c7808 */ /* 0x000fe20005800000 */
        /* <DEDUP_REMOVED lines=8> */
[----:B------:R-:W-:-:S02]  /*dcd0*/  FSEL R86, R64, -INF , !P3 ;  /* 0xff80000040567808 */ /* 0x000fc40005800000 */
[----:B------:R-:W-:Y:S02]  /*dce0*/  ISETP.GT.AND P4, PT, R87, 0x51, P2 ;  /* 0x000000515700780c */ /* 0x000fe40001784270 */
[----:B------:R-:W-:Y:S02]  /*dcf0*/  FMNMX.FTZ R64, R54, R11, !PT ;  /* 0x0000000b36407209 */ /* 0x000fe40007810000 */
[----:B------:R-:W-:Y:S01]  /*dd00*/  ISETP.LT.OR P4, PT, R139, 0x52, P4 ;  /* 0x000000528b00780c */ /* 0x000fe20002781670 */
[----:B------:R-:W-:Y:S01]  /*dd10*/  MUFU.EX2 R58, R58 ;  /* 0x0000003a003a7308 */ /* 0x000fe20000000800 */
[----:B------:R-:W-:Y:S02]  /*dd20*/  FMNMX.FTZ R64, R33, R64, !PT ;  /* 0x0000004021407209 */ /* 0x000fe40007810000 */
[----:B------:R-:W-:Y:S02]  /*dd30*/  FSEL R62, R62, -INF , !P4 ;  /* 0xff8000003e3e7808 */ /* 0x000fe40006000000 */
[----:B------:R-:W-:Y:S01]  /*dd40*/  FMNMX.FTZ R11, R35, R64, !PT ;  /* 0x00000040230b7209 */ /* 0x000fe20007810000 */
[--C-:B------:R-:W-:Y:S01]  /*dd50*/  FFMA.FTZ R64, R47, UR34, -R50.reuse ;  /* 0x000000222f407c23 */ /* 0x100fe20008010832 */
[----:B------:R-:W-:Y:S01]  /*dd60*/  ISETP.GT.AND P4, PT, R87, 0x59, P2 ;  /* 0x000000595700780c */ /* 0x000fe20001784270 */
[--C-:B------:R-:W-:Y:S01]  /*dd70*/  FFMA.FTZ R47, R55, UR34, -R50.reuse ;  /* 0x00000022372f7c23 */ /* 0x100fe20008010832 */
[----:B------:R-:W-:Y:S01]  /*dd80*/  FMNMX.FTZ R11, R60, R11, !PT ;  /* 0x0000000b3c0b7209 */ /* 0x000fe20007810000 */
[--C-:B------:R-:W-:Y:S01]  /*dd90*/  FFMA.FTZ R55, R63, UR34, -R50.reuse ;  /* 0x000000223f377c23 */ /* 0x100fe20008010832 */
[----:B------:R-:W-:Y:S01]  /*dda0*/  ISETP.GT.AND P3, PT, R87, 0x60, P2 ;  /* 0x000000605700780c */ /* 0x000fe20001764270 */
[----:B------:R-:W-:Y:S01]  /*ddb0*/  FFMA.FTZ R63, R75, UR34, -R50 ;  /* 0x000000224b3f7c23 */ /* 0x000fe20008010832 */
        /* <DEDUP_REMOVED lines=14> */
[----:B------:R-:W-:Y:S02]  /*dea0*/  FSEL R70, R70, -INF , !P4 ;  /* 0xff80000046467808 */ /* 0x000fe40006000000 */
[----:B------:R-:W-:Y:S01]  /*deb0*/  ISETP.GT.AND P4, PT, R87, 0x69, P2 ;  /* 0x000000695700780c */ /* 0x000fe20001784270 */
[----:B------:R-:W-:Y:S01]  /*dec0*/  MUFU.EX2 R55, R55 ;  /* 0x0000003700377308 */ /* 0x000fe20000000800 */
[----:B------:R-:W-:Y:S01]  /*ded0*/  FMNMX.FTZ R11, R45, R68, !PT ;  /* 0x000000442d0b7209 */ /* 0x000fe20007810000 */
[--C-:B------:R-:W-:Y:S01]  /*dee0*/  FFMA.FTZ R68, R53, UR34, -R50.reuse ;  /* 0x0000002235447c23 */ /* 0x100fe20008010832 */
[----:B------:R-:W-:Y:S01]  /*def0*/  FSEL R72, R72, -INF , !P3 ;  /* 0xff80000048487808 */ /* 0x000fe20005800000 */
        /* <DEDUP_REMOVED lines=8> */
[----:B------:R-:W-:Y:S01]  /*df80*/  ISETP.GT.AND P4, PT, R87, 0x71, P2 ;  /* 0x000000715700780c */ /* 0x000fe20001784270 */
[----:B------:R-:W-:Y:S01]  /*df90*/  MUFU.EX2 R53, R53 ;  /* 0x0000003500357308 */ /* 0x000fe20000000800 */
[----:B------:R-:W-:Y:S02]  /*dfa0*/  FMNMX.FTZ R74, R72, R11, !PT ;  /* 0x0000000b484a7209 */ /* 0x000fe40007810000 */
[----:B------:R-:W-:Y:S01]  /*dfb0*/  FSEL R143, R76, -INF , !P3 ;  /* 0xff8000004c8f7808 */ /* 0x000fe20005800000 */
[----:B------:R-:W-:Y:S01]  /*dfc0*/  FFMA.FTZ R76, R65, UR34, -R50 ;  /* 0x00000022414c7c23 */ /* 0x000fe20008010832 */
[----:B------:R-:W-:-:S02]  /*dfd0*/  ISETP.GT.AND P3, PT, R87, 0x78, P2 ;  /* 0x000000785700780c */ /* 0x000fc40001764270 */
[----:B------:R-:W-:Y:S01]  /*dfe0*/  ISETP.LT.OR P4, PT, R139, 0x72, P4 ;  /* 0x000000728b00780c */ /* 0x000fe20002781670 */
[----:B------:R-:W-:Y:S01]  /*dff0*/  MUFU.EX2 R59, R59 ;  /* 0x0000003b003b7308 */ /* 0x000fe20000000800 */
[----:B------:R-:W-:Y:S02]  /*e000*/  FMNMX.FTZ R74, R49, R74, !PT ;  /* 0x0000004a314a7209 */ /* 0x000fe40007810000 */
[----:B------:R-:W-:Y:S02]  /*e010*/  ISETP.GT.AND P2, PT, R87, 0x79, P2 ;  /* 0x000000795700780c */ /* 0x000fe40001744270 */
[----:B------:R-:W-:Y:S02]  /*e020*/  ISETP.LT.OR P3, PT, R139, 0x79, P3 ;  /* 0x000000798b00780c */ /* 0x000fe40001f61670 */
[----:B------:R-:W-:Y:S01]  /*e030*/  FSEL R87, R78, -INF , !P4 ;  /* 0xff8000004e577808 */ /* 0x000fe20006000000 */
[--C-:B------:R-:W-:Y:S01]  /*e040*/  FFMA.FTZ R78, R57, UR34, -R50.reuse ;  /* 0x00000022394e7c23 */ /* 0x100fe20008010832 */
[----:B------:R-:W-:Y:S01]  /*e050*/  FMNMX.FTZ R74, R143, R74, !PT ;  /* 0x0000004a8f4a7209 */ /* 0x000fe20007810000 */
[--C-:B------:R-:W-:Y:S01]  /*e060*/  FFMA.FTZ R57, R67, UR34, -R50.reuse ;  /* 0x0000002243397c23 */ /* 0x100fe20008010832 */
[----:B------:R-:W-:Y:S01]  /*e070*/  ISETP.LT.OR P2, PT, R139, 0x7a, P2 ;  /* 0x0000007a8b00780c */ /* 0x000fe20001741670 */
[----:B------:R-:W-:Y:S01]  /*e080*/  MUFU.EX2 R76, R76 ;  /* 0x0000004c004c7308 */ /* 0x000fe20000000800 */
[----:B------:R-:W-:Y:S01]  /*e090*/  FSEL R139, R80, -INF , !P3 ;  /* 0xff800000508b7808 */ /* 0x000fe20005800000 */
[----:B------:R-:W-:Y:S01]  /*e0a0*/  FFMA.FTZ R80, R69, UR34, -R50 ;  /* 0x0000002245507c23 */ /* 0x000fe20008010832 */
[----:B------:R-:W-:-:S02]  /*e0b0*/  FMNMX.FTZ R74, R87, R74, !PT ;  /* 0x0000004a574a7209 */ /* 0x000fc40007810000 */
[----:B------:R-:W-:Y:S02]  /*e0c0*/  FSEL R83, R83, -INF , !P2 ;  /* 0xff80000053537808 */ /* 0x000fe40005000000 */
[----:B------:R-:W-:Y:S01]  /*e0d0*/  FMNMX.FTZ R74, R139, R74, !PT ;  /* 0x0000004a8b4a7209 */ /* 0x000fe20007810000 */
[----:B------:R-:W-:Y:S01]  /*e0e0*/  MUFU.EX2 R78, R78 ;  /* 0x0000004e004e7308 */ /* 0x000fe20000000800 */
[----:B------:R-:W-:Y:S02]  /*e0f0*/  FSEL R67, R8, RZ, P6 ;  /* 0x000000ff08437208 */ /* 0x000fe40003000000 */
[----:B------:R-:W-:Y:S01]  /*e100*/  FMNMX.FTZ R11, R83, R74, !PT ;  /* 0x0000004a530b7209 */ /* 0x000fe20007810000 */
[--C-:B------:R-:W-:Y:S01]  /*e110*/  FFMA.FTZ R74, R61, UR34, -R50.reuse ;  /* 0x000000223d4a7c23 */ /* 0x100fe20008010832 */
[----:B------:R-:W-:Y:S01]  /*e120*/  FFMA.FTZ R61, R79, UR34, -R50 ;  /* 0x000000224f3d7c23 */ /* 0x000fe20008010832 */
[----:B------:R-:W-:Y:S02]  /*e130*/  FADD.FTZ R67, -R67, R10 ;  /* 0x0000000a43437221 */ /* 0x000fe40000010100 */
[----:B------:R-:W1:Y:S01]  /*e140*/  SHFL.BFLY PT, R142, R11, 0x2, 0x1f ;  /* 0x0c401f000b8e7f89 */ /* 0x000e6200000e0000 */
[----:B------:R-:W-:Y:S01]  /*e150*/  MUFU.EX2 R57, R57 ;  /* 0x0000003900397308 */ /* 0x000fe20000000800 */
[----:B------:R-:W-:-:S07]  /*e160*/  FMUL.FTZ R67, R67, UR34 ;  /* 0x0000002243437c20 */ /* 0x000fce0008410000 */
[----:B------:R-:W-:Y:S08]  /*e170*/  MUFU.EX2 R74, R74 ;  /* 0x0000004a004a7308 */ /* 0x000ff00000000800 */
[----:B------:R-:W-:Y:S01]  /*e180*/  MUFU.EX2 R80, R80 ;  /* 0x0000005000507308 */ /* 0x000fe20000000800 */
[----:B-1----:R-:W-:Y:S01]  /*e190*/  FMNMX.FTZ R65, R11, R142, !PT ;  /* 0x0000008e0b417209 */ /* 0x002fe20007810000 */
[--C-:B------:R-:W-:Y:S01]  /*e1a0*/  FFMA.FTZ R142, R73, UR34, -R50.reuse ;  /* 0x00000022498e7c23 */ /* 0x100fe20008010832 */
[----:B------:R-:W-:-:S05]  /*e1b0*/  FFMA.FTZ R50, R82, UR34, -R50 ;  /* 0x0000002252327c23 */ /* 0x000fca0008010832 */
[----:B------:R-:W-:Y:S01]  /*e1c0*/  MUFU.EX2 R63, R63 ;  /* 0x0000003f003f7308 */ /* 0x000fe20000000800 */
[----:B------:R-:W1:Y:S07]  /*e1d0*/  SHFL.BFLY PT, R146, R65, 0x1, 0x1f ;  /* 0x0c201f0041927f89 */ /* 0x000e6e00000e0000 */
[----:B------:R-:W-:Y:S08]  /*e1e0*/  MUFU.EX2 R10, R50 ;  /* 0x00000032000a7308 */ /* 0x000ff00000000800 */
[----:B------:R-:W-:Y:S08]  /*e1f0*/  MUFU.EX2 R142, R142 ;  /* 0x0000008e008e7308 */ /* 0x000ff00000000800 */
[----:B------:R-:W-:Y:S01]  /*e200*/  MUFU.EX2 R144, R144 ;  /* 0x0000009000907308 */ /* 0x000fe20000000800 */
[----:B-1----:R-:W-:-:S04]  /*e210*/  FMNMX.FTZ R11, R65, R146, !PT ;  /* 0x00000092410b7209 */ /* 0x002fc80007810000 */
[C---:B------:R-:W-:Y:S01]  /*e220*/  FSETP.NEU.FTZ.AND P2, PT, R11.reuse, -INF , PT ;  /* 0xff8000000b00780b */ /* 0x040fe20003f5d000 */
[----:B------:R-:W-:Y:S02]  /*e230*/  FMUL.FTZ R65, R11, UR34 ;  /* 0x000000220b417c20 */ /* 0x000fe40008410000 */
[----:B------:R-:W1:Y:S03]  /*e240*/  MUFU.EX2 R146, R67 ;  /* 0x0000004300927308 */ /* 0x000e660000000800 */
[----:B------:R-:W-:-:S05]  /*e250*/  FSEL R65, R65, RZ, P2 ;  /* 0x000000ff41417208 */ /* 0x000fca0001000000 */
[----:B------:R-:W-:Y:S01]  /*e260*/  MUFU.EX2 R61, R61 ;  /* 0x0000003d003d7308 */ /* 0x000fe20000000800 */
[--C-:B------:R-:W-:Y:S01]  /*e270*/  FFMA.FTZ R69, R13, UR34, -R65.reuse ;  /* 0x000000220d457c23 */ /* 0x100fe20008010841 */
[----:B------:R-:W-:Y:S01]  /*e280*/  FSEL R13, R11, RZ, P2 ;  /* 0x000000ff0b0d7208 */ /* 0x000fe20001000000 */
[--C-:B------:R-:W-:Y:S01]  /*e290*/  FFMA.FTZ R77, R81, UR34, -R65.reuse ;  /* 0x00000022514d7c23 */ /* 0x100fe20008010841 */
[--C-:B------:R-:W-:Y:S01]  /*e2a0*/  FFMA.FTZ R20, R20, UR34, -R65.reuse ;  /* 0x0000002214147c23 */ /* 0x100fe20008010841 */
[--C-:B------:R-:W-:Y:S01]  /*e2b0*/  FFMA.FTZ R14, R14, UR34, -R65.reuse ;  /* 0x000000220e0e7c23 */ /* 0x100fe20008010841 */
[--C-:B------:R-:W-:Y:S01]  /*e2c0*/  FFMA.FTZ R81, R24, UR34, -R65.reuse ;  /* 0x0000002218517c23 */ /* 0x100fe20008010841 */
[----:B------:R-:W-:Y:S01]  /*e2d0*/  FADD.FTZ R13, -R13, R12 ;  /* 0x0000000c0d0d7221 */ /* 0x000fe20000010100 */
[----:B------:R-:W-:Y:S01]  /*e2e0*/  IMAD.U32 R12, RZ, RZ, UR55 ;  /* 0x00000037ff0c7e24 */ /* 0x000fe2000f8e00ff */
[----:B------:R-:W-:Y:S01]  /*e2f0*/  MUFU.EX2 R50, R20 ;  /* 0x0000001400327308 */ /* 0x000fe20000000800 */
[----:B------:R-:W-:Y:S01]  /*e300*/  FFMA.FTZ R24, R27, UR34, -R65 ;  /* 0x000000221b187c23 */ /* 0x000fe20008010841 */
[----:B------:R-:W-:Y:S01]  /*e310*/  FMUL.FTZ R13, R13, UR34 ;  /* 0x000000220d0d7c20 */ /* 0x000fe20008410000 */
[----:B-1----:R-:W-:Y:S01]  /*e320*/  FFMA.FTZ R79, R146, R6, R51 ;  /* 0x00000006924f7223 */ /* 0x002fe20000010033 */
[----:B------:R-:W-:Y:S01]  /*e330*/  @!P1 LEA R12, R12, UR39, 0x3 ;  /* 0x000000270c0c9c11 */ /* 0x000fe2000f8e18ff */
[--C-:B------:R-:W-:Y:S01]  /*e340*/  FFMA.FTZ R71, R34, UR34, -R65.reuse ;  /* 0x0000002222477c23 */ /* 0x100fe20008010841 */
[--C-:B------:R-:W-:Y:S01]  /*e350*/  FFMA.FTZ R67, R28, UR34, -R65.reuse ;  /* 0x000000221c437c23 */ /* 0x100fe20008010841 */
[----:B------:R-:W-:Y:S01]  /*e360*/  FFMA.FTZ R30, R30, UR34, -R65 ;  /* 0x000000221e1e7c23 */ /* 0x000fe20008010841 */
[----:B------:R-:W-:Y:S01]  /*e370*/  MUFU.EX2 R77, R77 ;  /* 0x0000004d004d7308 */ /* 0x000fe20000000800 */
[----:B------:R-:W-:-:S02]  /*e380*/  @!P1 VIADD R12, R12, 0x2d860 ;  /* 0x0002d8600c0c9836 */ /* 0x000fc40000000000 */
[--C-:B------:R-:W-:Y:S01]  /*e390*/  FFMA.FTZ R28, R44, UR34, -R65.reuse ;  /* 0x000000222c1c7c23 */ /* 0x100fe20008010841 */
[--C-:B------:R-:W-:Y:S01]  /*e3a0*/  FFMA.FTZ R6, R33, UR34, -R65.reuse ;  /* 0x0000002221067c23 */ /* 0x100fe20008010841 */
[--C-:B------:R-:W-:Y:S01]  /*e3b0*/  FFMA.FTZ R36, R36, UR34, -R65.reuse ;  /* 0x0000002224247c23 */ /* 0x100fe20008010841 */
[----:B------:R-:W-:Y:S01]  /*e3c0*/  FFMA.FTZ R73, R21, UR34, -R65 ;  /* 0x0000002215497c23 */ /* 0x000fe20008010841 */
[----:B------:R-:W-:Y:S01]  /*e3d0*/  @!P1 PRMT R34, RZ, 0x654, R12 ;  /* 0x00000654ff229816 */ /* 0x000fe2000000000c */
[----:B------:R-:W-:Y:S01]  /*e3e0*/  FADD.FTZ R12, R32, R79 ;  /* 0x0000004f200c7221 */ /* 0x000fe20000010000 */
[----:B------:R1:W2:Y:S01]  /*e3f0*/  MUFU.EX2 R20, R13 ;  /* 0x0000000d00147308 */ /* 0x0002a20000000800 */
[--C-:B------:R-:W-:Y:S01]  /*e400*/  FFMA.FTZ R82, R40, UR34, -R65.reuse ;  /* 0x0000002228527c23 */ /* 0x100fe20008010841 */
[----:B------:R3:W-:Y:S01]  /*e410*/  @!P1 SYNCS.ARRIVE.TRANS64.RED.A1T0 RZ, [R34+URZ], RZ ;  /* 0x000000ff22ff99a7 */ /* 0x0007e2000810043f */
[--C-:B------:R-:W-:Y:S01]  /*e420*/  FFMA.FTZ R21, R42, UR34, -R65.reuse ;  /* 0x000000222a157c23 */ /* 0x100fe20008010841 */
[--C-:B------:R-:W-:Y:S01]  /*e430*/  FFMA.FTZ R27, R46, UR34, -R65.reuse ;  /* 0x000000222e1b7c23 */ /* 0x100fe20008010841 */
[--C-:B------:R-:W-:Y:S01]  /*e440*/  FFMA.FTZ R40, R85, UR34, -R65.reuse ;  /* 0x0000002255287c23 */ /* 0x100fe20008010841 */
[--C-:B------:R-:W-:Y:S01]  /*e450*/  FFMA.FTZ R42, R52, UR34, -R65.reuse ;  /* 0x00000022342a7c23 */ /* 0x100fe20008010841 */
[--C-:B------:R-:W-:Y:S01]  /*e460*/  FFMA.FTZ R79, R35, UR34, -R65.reuse ;  /* 0x00000022234f7c23 */ /* 0x100fe20008010841 */
[----:B------:R-:W4:Y:S01]  /*e470*/  MUFU.EX2 R14, R14 ;  /* 0x0000000e000e7308 */ /* 0x000f220000000800 */
[----:B-1----:R-:W-:Y:S01]  /*e480*/  FADD.FTZ R13, R15, R12 ;  /* 0x0000000c0f0d7221 */ /* 0x002fe20000010000 */
[----:B---3--:R-:W-:Y:S01]  /*e490*/  F2FP.F16.F32.PACK_AB R34, R38, R15 ;  /* 0x0000000f2622723e */ /* 0x008fe200000000ff */
[----:B------:R-:W-:Y:S01]  /*e4a0*/  FFMA.FTZ R75, R54, UR34, -R65 ;  /* 0x00000022364b7c23 */ /* 0x000fe20008010841 */
[----:B------:R-:W-:Y:S01]  /*e4b0*/  F2FP.F16.F32.PACK_AB R32, R32, R51 ;  /* 0x000000332020723e */ /* 0x000fe200000000ff */
[----:B------:R-:W-:Y:S01]  /*e4c0*/  FADD.FTZ R44, R38, R13 ;  /* 0x0000000d262c7221 */ /* 0x000fe20000010000 */
[--C-:B------:R-:W-:Y:S01]  /*e4d0*/  FFMA.FTZ R38, R62, UR34, -R65.reuse ;  /* 0x000000223e267c23 */ /* 0x100fe20008010841 */
[----:B------:R-:W-:Y:S01]  /*e4e0*/  FFMA.FTZ R66, R66, UR34, -R65 ;  /* 0x0000002242427c23 */ /* 0x000fe20008010841 */
[----:B------:R-:W1:Y:S01]  /*e4f0*/  MUFU.EX2 R81, R81 ;  /* 0x0000005100517308 */ /* 0x000e620000000800 */
[----:B--2---:R-:W-:Y:S01]  /*e500*/  FFMA.FTZ R5, R20, R5, R77 ;  /* 0x0000000514057223 */ /* 0x004fe2000001004d */
[----:B------:R-:W-:Y:S01]  /*e510*/  FADD.FTZ R15, R25, R44 ;  /* 0x0000002c190f7221 */ /* 0x000fe20000010000 */
[--C-:B------:R-:W-:Y:S01]  /*e520*/  FFMA.FTZ R44, R86, UR34, -R65.reuse ;  /* 0x00000022562c7c23 */ /* 0x100fe20008010841 */
[--C-:B------:R-:W-:Y:S01]  /*e530*/  FFMA.FTZ R70, R70, UR34, -R65.reuse ;  /* 0x0000002246467c23 */ /* 0x100fe20008010841 */
[--C-:B------:R-:W-:Y:S01]  /*e540*/  FFMA.FTZ R72, R72, UR34, -R65.reuse ;  /* 0x0000002248487c23 */ /* 0x100fe20008010841 */
[--C-:B------:R-:W-:Y:S01]  /*e550*/  FFMA.FTZ R46, R49, UR34, -R65.reuse ;  /* 0x00000022312e7c23 */ /* 0x100fe20008010841 */
[----:B------:R-:W-:Y:S01]  /*e560*/  FFMA.FTZ R143, R143, UR34, -R65 ;  /* 0x000000228f8f7c23 */ /* 0x000fe20008010841 */
[----:B------:R-:W2:Y:S01]  /*e570*/  MUFU.EX2 R24, R24 ;  /* 0x0000001800187308 */ /* 0x000ea20000000800 */
[C---:B----4-:R-:W-:Y:S01]  /*e580*/  FADD.FTZ R5, R14.reuse, R5 ;  /* 0x000000050e057221 */ /* 0x050fe20000010000 */
[----:B------:R-:W-:Y:S01]  /*e590*/  F2FP.F16.F32.PACK_AB R33, R14, R77 ;  /* 0x0000004d0e21723e */ /* 0x000fe200000000ff */
[----:B------:R-:W-:Y:S01]  /*e5a0*/  FADD.FTZ R14, R26, R15 ;  /* 0x0000000f1a0e7221 */ /* 0x000fe20000010000 */
[----:B------:R-:W-:Y:S01]  /*e5b0*/  FFMA.FTZ R87, R87, UR34, -R65 ;  /* 0x0000002257577c23 */ /* 0x000fe20008010841 */
[----:B------:R-:W-:Y:S01]  /*e5c0*/  FADD.FTZ R12, R50, R5 ;  /* 0x00000005320c7221 */ /* 0x000fe20000010000 */
[----:B------:R-:W-:Y:S01]  /*e5d0*/  FFMA.FTZ R5, R60, UR34, -R65 ;  /* 0x000000223c057c23 */ /* 0x000fe20008010841 */
[----:B------:R-:W-:Y:S01]  /*e5e0*/  FADD.FTZ R15, R29, R14 ;  /* 0x0000000e1d0f7221 */ /* 0x000fe20000010000 */
[----:B------:R-:W3:Y:S01]  /*e5f0*/  MUFU.EX2 R67, R67 ;  /* 0x0000004300437308 */ /* 0x000ee20000000800 */
[C---:B-1----:R-:W-:Y:S01]  /*e600*/  FADD.FTZ R13, R81.reuse, R12 ;  /* 0x0000000c510d7221 */ /* 0x042fe20000010000 */
[----:B------:R-:W-:Y:S01]  /*e610*/  F2FP.F16.F32.PACK_AB R35, R81, R50 ;  /* 0x000000325123723e */ /* 0x000fe200000000ff */
[----:B------:R-:W-:Y:S01]  /*e620*/  FADD.FTZ R14, R84, R15 ;  /* 0x0000000f540e7221 */ /* 0x000fe20000010000 */
[--C-:B------:R-:W-:Y:S01]  /*e630*/  FFMA.FTZ R81, R45, UR34, -R65.reuse ;  /* 0x000000222d517c23 */ /* 0x100fe20008010841 */
[--C-:B------:R-:W-:Y:S01]  /*e640*/  FFMA.FTZ R139, R139, UR34, -R65.reuse ;  /* 0x000000228b8b7c23 */ /* 0x100fe20008010841 */
[----:B------:R-:W-:Y:S01]  /*e650*/  FFMA.FTZ R65, R83, UR34, -R65 ;  /* 0x0000002253417c23 */ /* 0x000fe20008010841 */
[----:B------:R1:W-:Y:S01]  /*e660*/  STSM.16.M88.4 [R136+0x21800], R32 ;  /* 0x0218002088007844 */ /* 0x0003e20000000200 */
[----:B------:R-:W4:Y:S01]  /*e670*/  MUFU.EX2 R30, R30 ;  /* 0x0000001e001e7308 */ /* 0x000f220000000800 */
[----:B--2---:R-:W-:Y:S01]  /*e680*/  FADD.FTZ R12, R24, R13 ;  /* 0x0000000d180c7221 */ /* 0x004fe20000010000 */
[----:B------:R-:W-:Y:S01]  /*e690*/  ISETP.GT.AND P2, PT, R7, UR40, PT ;  /* 0x0000002807007c0c */ /* 0x000fe2000bf44270 */
[----:B------:R-:W-:Y:S01]  /*e6a0*/  UMOV UR55, UR36 ;  /* 0x0000002400377c82 */ /* 0x000fe20008000000 */
        /* <DEDUP_REMOVED lines=13> */
[----:B----4-:R-:W-:Y:S01]  /*e780*/  FADD.FTZ R12, R30, R13 ;  /* 0x0000000d1e0c7221 */ /* 0x010fe20000010000 */
[----:B------:R-:W-:Y:S01]  /*e790*/  FADD.FTZ R13, R31, R14 ;  /* 0x0000000e1f0d7221 */ /* 0x000fe20000010000 */
[-C--:B------:R-:W-:Y:S01]  /*e7a0*/  FMUL.FTZ R108, R108, R146.reuse ;  /* 0x000000926c6c7220 */ /* 0x080fe20000410000 */
[-C--:B------:R-:W-:Y:S01]  /*e7b0*/  FMUL.FTZ R109, R109, R146.reuse ;  /* 0x000000926d6d7220 */ /* 0x080fe20000410000 */
[-C--:B------:R-:W-:Y:S01]  /*e7c0*/  FMUL.FTZ R112, R112, R146.reuse ;  /* 0x0000009270707220 */ /* 0x080fe20000410000 */
[C---:B------:R-:W-:Y:S01]  /*e7d0*/  FADD.FTZ R14, R48.reuse, R13 ;  /* 0x0000000d300e7221 */ /* 0x040fe20000010000 */
[----:B------:R-:W-:Y:S01]  /*e7e0*/  F2FP.F16.F32.PACK_AB R48, R48, R31 ;  /* 0x0000001f3030723e */ /* 0x000fe200000000ff */
[----:B------:R-:W4:Y:S01]  /*e7f0*/  MUFU.EX2 R36, R36 ;  /* 0x0000002400247308 */ /* 0x000f220000000800 */
[----:B--2---:R-:W-:Y:S01]  /*e800*/  FADD.FTZ R12, R69, R12 ;  /* 0x0000000c450c7221 */ /* 0x004fe20000010000 */
[----:B------:R-:W-:Y:S01]  /*e810*/  FADD.FTZ R15, R37, R14 ;  /* 0x0000000e250f7221 */ /* 0x000fe20000010000 */
[-C--:B------:R-:W-:Y:S01]  /*e820*/  FMUL.FTZ R113, R113, R146.reuse ;  /* 0x0000009271717220 */ /* 0x080fe20000410000 */
[-C--:B------:R-:W-:Y:S01]  /*e830*/  FMUL.FTZ R116, R116, R146.reuse ;  /* 0x0000009274747220 */ /* 0x080fe20000410000 */
[-C--:B------:R-:W-:Y:S01]  /*e840*/  FMUL.FTZ R117, R117, R146.reuse ;  /* 0x0000009275757220 */ /* 0x080fe20000410000 */
[----:B------:R-:W-:Y:S01]  /*e850*/  FADD.FTZ R14, R56, R15 ;  /* 0x0000000f380e7221 */ /* 0x000fe20000010000 */
[-C--:B------:R-:W-:Y:S01]  /*e860*/  FMUL.FTZ R120, R120, R146.reuse ;  /* 0x0000009278787220 */ /* 0x080fe20000410000 */
[----:B------:R-:W2:Y:S01]  /*e870*/  MUFU.EX2 R73, R73 ;  /* 0x0000004900497308 */ /* 0x000ea20000000800 */
[----:B---3--:R-:W-:Y:S01]  /*e880*/  FADD.FTZ R13, R71, R12 ;  /* 0x0000000c470d7221 */ /* 0x008fe20000010000 */
[----:B------:R-:W-:Y:S01]  /*e890*/  FADD.FTZ R15, R39, R14 ;  /* 0x0000000e270f7221 */ /* 0x000fe20000010000 */
[-C--:B------:R-:W-:Y:S01]  /*e8a0*/  FMUL.FTZ R121, R121, R146.reuse ;  /* 0x0000009279797220 */ /* 0x080fe20000410000 */
[-C--:B------:R-:W-:Y:S01]  /*e8b0*/  FMUL.FTZ R124, R124, R146.reuse ;  /* 0x000000927c7c7220 */ /* 0x080fe20000410000 */
[-C--:B------:R-:W-:Y:S01]  /*e8c0*/  FMUL.FTZ R125, R125, R146.reuse ;  /* 0x000000927d7d7220 */ /* 0x080fe20000410000 */
[----:B------:R-:W-:Y:S01]  /*e8d0*/  FADD.FTZ R50, R58, R15 ;  /* 0x0000000f3a327221 */ /* 0x000fe20000010000 */
[-C--:B------:R-:W-:Y:S01]  /*e8e0*/  FMUL.FTZ R128, R128, R146.reuse ;  /* 0x0000009280807220 */ /* 0x080fe20000410000 */
[----:B------:R-:W3:Y:S01]  /*e8f0*/  MUFU.EX2 R82, R82 ;  /* 0x0000005200527308 */ /* 0x000ee20000000800 */
[C---:B----4-:R-:W-:Y:S01]  /*e900*/  FADD.FTZ R12, R36.reuse, R13 ;  /* 0x0000000d240c7221 */ /* 0x050fe20000010000 */
[----:B------:R-:W-:Y:S01]  /*e910*/  FADD.FTZ R15, R41, R50 ;  /* 0x00000032290f7221 */ /* 0x000fe20000010000 */
[----:B------:R-:W-:Y:S01]  /*e920*/  F2FP.F16.F32.PACK_AB R49, R36, R71 ;  /* 0x000000472431723e */ /* 0x000fe200000000ff */
[----:B------:R-:W-:Y:S01]  /*e930*/  FMUL.FTZ R129, R129, R146 ;  /* 0x0000009281817220 */ /* 0x000fe20000410000 */
[----:B------:R-:W-:Y:S01]  /*e940*/  F2FP.F16.F32.PACK_AB R50, R56, R37 ;  /* 0x000000253832723e */ /* 0x000fe200000000ff */
[----:B------:R-:W-:Y:S01]  /*e950*/  FADD.FTZ R52, R64, R15 ;  /* 0x0000000f40347221 */ /* 0x000fe20000010000 */
[----:B------:R-:W-:Y:S01]  /*e960*/  F2FP.F16.F32.PACK_AB R15, R69, R30 ;  /* 0x0000001e450f723e */ /* 0x000fe200000000ff */
[----:B------:R-:W4:Y:S01]  /*e970*/  MUFU.EX2 R21, R21 ;  /* 0x0000001500157308 */ /* 0x000f220000000800 */
[----:B--2---:R-:W-:Y:S01]  /*e980*/  FADD.FTZ R13, R73, R12 ;  /* 0x0000000c490d7221 */ /* 0x004fe20000010000 */
[----:B------:R-:W-:Y:S01]  /*e990*/  F2FP.F16.F32.PACK_AB R12, R26, R25 ;  /* 0x000000191a0c723e */ /* 0x000fe200000000ff */
[-C--:B------:R-:W-:Y:S01]  /*e9a0*/  FMUL.FTZ R132, R132, R146.reuse ;  /* 0x0000009284847220 */ /* 0x080fe20000410000 */
[----:B------:R-:W-:Y:S01]  /*e9b0*/  FMUL.FTZ R133, R133, R146 ;  /* 0x0000009285857220 */ /* 0x000fe20000410000 */
[----:B------:R-:W-:-:S02]  /*e9c0*/  VIADD R7, R7, 0xffffffff ;  /* 0xffffffff07077836 */ /* 0x000fc40000000000 */
[-C--:B------:R-:W-:Y:S01]  /*e9d0*/  FMUL.FTZ R90, R90, R20.reuse ;  /* 0x000000145a5a7220 */ /* 0x080fe20000410000 */
[-C--:B------:R-:W-:Y:S01]  /*e9e0*/  FMUL.FTZ R91, R91, R20.reuse ;  /* 0x000000145b5b7220 */ /* 0x080fe20000410000 */
[----:B------:R-:W2:Y:S01]  /*e9f0*/  MUFU.EX2 R28, R28 ;  /* 0x0000001c001c7308 */ /* 0x000ea20000000800 */
[C---:B---3--:R-:W-:Y:S01]  /*ea00*/  FADD.FTZ R14, R82.reuse, R13 ;  /* 0x0000000d520e7221 */ /* 0x048fe20000010000 */
[----:B------:R-:W-:Y:S01]  /*ea10*/  F2FP.F16.F32.PACK_AB R51, R82, R73 ;  /* 0x000000495233723e */ /* 0x000fe200000000ff */
[-C--:B------:R-:W-:Y:S01]  /*ea20*/  FMUL.FTZ R94, R94, R20.reuse ;  /* 0x000000145e5e7220 */ /* 0x080fe20000410000 */
[----:B------:R-:W-:Y:S01]  /*ea30*/  F2FP.F16.F32.PACK_AB R82, R142, R59 ;  /* 0x0000003b8e52723e */ /* 0x000fe200000000ff */
[-C--:B------:R-:W-:Y:S01]  /*ea40*/  FMUL.FTZ R95, R95, R20.reuse ;  /* 0x000000145f5f7220 */ /* 0x080fe20000410000 */
[-C--:B------:R-:W-:Y:S01]  /*ea50*/  FMUL.FTZ R98, R98, R20.reuse ;  /* 0x0000001462627220 */ /* 0x080fe20000410000 */
[-C--:B------:R-:W-:Y:S01]  /*ea60*/  FMUL.FTZ R99, R99, R20.reuse ;  /* 0x0000001463637220 */ /* 0x080fe20000410000 */
[----:B------:R-:W3:Y:S01]  /*ea70*/  MUFU.EX2 R27, R27 ;  /* 0x0000001b001b7308 */ /* 0x000ee20000000800 */
[----:B----4-:R-:W-:Y:S01]  /*ea80*/  FADD.FTZ R13, R21, R14 ;  /* 0x0000000e150d7221 */ /* 0x010fe20000010000 */
[----:B------:R-:W-:Y:S01]  /*ea90*/  F2FP.F16.F32.PACK_AB R14, R84, R29 ;  /* 0x0000001d540e723e */ /* 0x000fe200000000ff */
[----:B------:R-:W-:Y:S01]  /*eaa0*/  FADD.FTZ R29, R43, R52 ;  /* 0x000000342b1d7221 */ /* 0x000fe20000010000 */
[-C--:B------:R-:W-:Y:S01]  /*eab0*/  FMUL.FTZ R102, R102, R20.reuse ;  /* 0x0000001466667220 */ /* 0x080fe20000410000 */
[-C--:B------:R-:W-:Y:S01]  /*eac0*/  FMUL.FTZ R103, R103, R20.reuse ;  /* 0x0000001467677220 */ /* 0x080fe20000410000 */
[-C--:B------:R-:W-:Y:S01]  /*ead0*/  FMUL.FTZ R106, R106, R20.reuse ;  /* 0x000000146a6a7220 */ /* 0x080fe20000410000 */
[----:B------:R-:W-:Y:S01]  /*eae0*/  FMUL.FTZ R107, R107, R20 ;  /* 0x000000146b6b7220 */ /* 0x000fe20000410000 */
[----:B------:R-:W4:Y:S01]  /*eaf0*/  MUFU.EX2 R40, R40 ;  /* 0x0000002800287308 */ /* 0x000f220000000800 */
[----:B--2---:R-:W-:Y:S01]  /*eb00*/  FADD.FTZ R26, R28, R13 ;  /* 0x0000000d1c1a7221 */ /* 0x004fe20000010000 */
[----:B------:R-:W-:Y:S01]  /*eb10*/  F2FP.F16.F32.PACK_AB R13, R67, R24 ;  /* 0x00000018430d723e */ /* 0x000fe200000000ff */
[-C--:B------:R-:W-:Y:S01]  /*eb20*/  FMUL.FTZ R110, R110, R20.reuse ;  /* 0x000000146e6e7220 */ /* 0x080fe20000410000 */
[-C--:B------:R-:W-:Y:S01]  /*eb30*/  FMUL.FTZ R111, R111, R20.reuse ;  /* 0x000000146f6f7220 */ /* 0x080fe20000410000 */
[-C--:B------:R-:W-:Y:S01]  /*eb40*/  FMUL.FTZ R114, R114, R20.reuse ;  /* 0x0000001472727220 */ /* 0x080fe20000410000 */
[-C--:B------:R-:W-:Y:S01]  /*eb50*/  FMUL.FTZ R115, R115, R20.reuse ;  /* 0x0000001473737220 */ /* 0x080fe20000410000 */
[----:B------:R2:W-:Y:S01]  /*eb60*/  STSM.16.M88.4 [R23], R12 ;  /* 0x0000000c17007844 */ /* 0x0005e20000000200 */
[----:B------:R-:W5:Y:S01]  /*eb70*/  MUFU.EX2 R42, R42 ;  /* 0x0000002a002a7308 */ /* 0x000f620000000800 */
[----:B---3--:R-:W-:Y:S01]  /*eb80*/  FADD.FTZ R25, R27, R26 ;  /* 0x0000001a1b197221 */ /* 0x008fe20000010000 */
[C---:B------:R-:W-:Y:S01]  /*eb90*/  FADD.FTZ R26, R68.reuse, R29 ;  /* 0x0000001d441a7221 */ /* 0x040fe20000010000 */
[----:B------:R-:W-:Y:S01]  /*eba0*/  F2FP.F16.F32.PACK_AB R68, R68, R43 ;  /* 0x0000002b4444723e */ /* 0x000fe200000000ff */
[----:B------:R-:W-:Y:S01]  /*ebb0*/  STSM.16.M88.4 [R22], R48 ;  /* 0x0000003016007844 */ /* 0x000fe20000000200 */
[-C--:B------:R-:W-:Y:S01]  /*ebc0*/  FMUL.FTZ R118, R118, R20.reuse ;  /* 0x0000001476767220 */ /* 0x080fe20000410000 */
[----:B------:R-:W-:Y:S01]  /*ebd0*/  FADD.FTZ R29, R47, R26 ;  /* 0x0000001a2f1d7221 */ /* 0x000fe20000010000 */
[----:B------:R-:W-:Y:S01]  /*ebe0*/  F2FP.F16.F32.PACK_AB R26, R64, R41 ;  /* 0x00000029401a723e */ /* 0x000fe200000000ff */
[----:B------:R-:W3:Y:S01]  /*ebf0*/  MUFU.EX2 R75, R75 ;  /* 0x0000004b004b7308 */ /* 0x000ee20000000800 */
[C---:B----4-:R-:W-:Y:S01]  /*ec00*/  FADD.FTZ R25, R40.reuse, R25 ;  /* 0x0000001928197221 */ /* 0x050fe20000010000 */
[----:B------:R-:W-:Y:S01]  /*ec10*/  F2FP.F16.F32.PACK_AB R27, R40, R27 ;  /* 0x0000001b281b723e */ /* 0x000fe200000000ff */
[-C--:B------:R-:W-:Y:S01]  /*ec20*/  FMUL.FTZ R119, R119, R20.reuse ;  /* 0x0000001477777220 */ /* 0x080fe20000410000 */
[-C--:B------:R-:W-:Y:S01]  /*ec30*/  FMUL.FTZ R122, R122, R20.reuse ;  /* 0x000000147a7a7220 */ /* 0x080fe20000410000 */
[-C--:B------:R-:W-:Y:S01]  /*ec40*/  FMUL.FTZ R123, R123, R20.reuse ;  /* 0x000000147b7b7220 */ /* 0x080fe20000410000 */
[-C--:B------:R-:W-:Y:S01]  /*ec50*/  FMUL.FTZ R126, R126, R20.reuse ;  /* 0x000000147e7e7220 */ /* 0x080fe20000410000 */
[-C--:B------:R-:W-:Y:S01]  /*ec60*/  FMUL.FTZ R127, R127, R20.reuse ;  /* 0x000000147f7f7220 */ /* 0x080fe20000410000 */
[----:B------:R-:W4:Y:S01]  /*ec70*/  MUFU.EX2 R6, R6 ;  /* 0x0000000600067308 */ /* 0x000f220000000800 */
[----:B-----5:R-:W-:Y:S01]  /*ec80*/  FADD.FTZ R24, R42, R25 ;  /* 0x000000192a187221 */ /* 0x020fe20000010000 */
[-C--:B------:R-:W-:Y:S01]  /*ec90*/  FMUL.FTZ R130, R130, R20.reuse ;  /* 0x0000001482827220 */ /* 0x080fe20000410000 */
[-C--:B------:R-:W-:Y:S01]  /*eca0*/  FMUL.FTZ R131, R131, R20.reuse ;  /* 0x0000001483837220 */ /* 0x080fe20000410000 */
[-C--:B------:R-:W-:Y:S01]  /*ecb0*/  FMUL.FTZ R134, R134, R20.reuse ;  /* 0x0000001486867220 */ /* 0x080fe20000410000 */
[----:B------:R-:W-:-:S03]  /*ecc0*/  FMUL.FTZ R135, R135, R20 ;  /* 0x0000001487877220 */ /* 0x000fc60000410000 */
[----:B------:R-:W5:Y:S01]  /*ecd0*/  MUFU.EX2 R79, R79 ;  /* 0x0000004f004f7308 */ /* 0x000f620000000800 */
[C---:B---3--:R-:W-:Y:S01]  /*ece0*/  FADD.FTZ R25, R75.reuse, R24 ;  /* 0x000000184b197221 */ /* 0x048fe20000010000 */
[----:B------:R-:W-:Y:S01]  /*ecf0*/  FADD.FTZ R24, R78, R29 ;  /* 0x0000001d4e187221 */ /* 0x000fe20000010000 */
[----:B------:R-:W-:-:S05]  /*ed00*/  F2FP.F16.F32.PACK_AB R69, R75, R42 ;  /* 0x0000002a4b45723e */ /* 0x000fca00000000ff */
[----:B------:R-:W3:Y:S01]  /*ed10*/  MUFU.EX2 R5, R5 ;  /* 0x0000000500057308 */ /* 0x000ee20000000800 */
[----:B----4-:R-:W-:Y:S01]  /*ed20*/  FADD.FTZ R30, R6, R25 ;  /* 0x00000019061e7221 */ /* 0x010fe20000010000 */
[----:B------:R-:W-:Y:S01]  /*ed30*/  FADD.FTZ R25, R53, R24 ;  /* 0x0000001835197221 */ /* 0x000fe20000010000 */
[----:B------:R-:W-:-:S03]  /*ed40*/  F2FP.F16.F32.PACK_AB R24, R58, R39 ;  /* 0x000000273a18723e */ /* 0x000fc600000000ff */
[----:B-1----:R-:W-:Y:S01]  /*ed50*/  FADD.FTZ R34, R74, R25 ;  /* 0x000000194a227221 */ /* 0x002fe20000010000 */
[----:B------:R-:W-:Y:S01]  /*ed60*/  F2FP.F16.F32.PACK_AB R25, R28, R21 ;  /* 0x000000151c19723e */ /* 0x000fe200000000ff */
[----:B------:R-:W1:Y:S01]  /*ed70*/  MUFU.EX2 R38, R38 ;  /* 0x0000002600267308 */ /* 0x000e620000000800 */
[----:B-----5:R-:W-:Y:S01]  /*ed80*/  FADD.FTZ R30, R79, R30 ;  /* 0x0000001e4f1e7221 */ /* 0x020fe20000010000 */
[----:B--2---:R-:W-:Y:S01]  /*ed90*/  FADD.FTZ R15, R55, R34 ;  /* 0x00000022370f7221 */ /* 0x004fe20000010000 */
[----:B------:R-:W-:Y:S01]  /*eda0*/  F2FP.F16.F32.PACK_AB R71, R79, R6 ;  /* 0x000000064f47723e */ /* 0x000fe200000000ff */
[----:B------:R2:W-:Y:S02]  /*edb0*/  STSM.16.M88.4 [R18], R24 ;  /* 0x0000001812007844 */ /* 0x0005e40000000200 */
[----:B------:R-:W-:Y:S02]  /*edc0*/  FADD.FTZ R14, R76, R15 ;  /* 0x0000000f4c0e7221 */ /* 0x000fe40000010000 */
[----:B------:R-:W4:Y:S01]  /*edd0*/  MUFU.EX2 R44, R44 ;  /* 0x0000002c002c7308 */ /* 0x000f220000000800 */
[----:B---3--:R-:W-:-:S07]  /*ede0*/  FADD.FTZ R13, R5, R30 ;  /* 0x0000001e050d7221 */ /* 0x008fce0000010000 */
[----:B------:R-:W3:Y:S01]  /*edf0*/  MUFU.EX2 R45, R66 ;  /* 0x00000042002d7308 */ /* 0x000ee20000000800 */
[----:B-1----:R-:W-:Y:S01]  /*ee00*/  FADD.FTZ R13, R38, R13 ;  /* 0x0000000d260d7221 */ /* 0x002fe20000010000 */
[----:B--2---:R-:W-:Y:S02]  /*ee10*/  F2FP.F16.F32.PACK_AB R24, R144, R63 ;  /* 0x0000003f9018723e */ /* 0x004fe400000000ff */
[----:B------:R-:W-:-:S04]  /*ee20*/  F2FP.F16.F32.PACK_AB R26, R10, R61 ;  /* 0x0000003d0a1a723e */ /* 0x000fc800000000ff */
[----:B------:R-:W1:Y:S01]  /*ee30*/  MUFU.EX2 R81, R81 ;  /* 0x0000005100517308 */ /* 0x000e620000000800 */
[----:B----4-:R-:W-:Y:S01]  /*ee40*/  FADD.FTZ R12, R44, R13 ;  /* 0x0000000d2c0c7221 */ /* 0x010fe20000010000 */
[----:B------:R-:W-:Y:S01]  /*ee50*/  FADD.FTZ R13, R57, R14 ;  /* 0x0000000e390d7221 */ /* 0x000fe20000010000 */
[----:B------:R-:W-:-:S03]  /*ee60*/  F2FP.F16.F32.PACK_AB R14, R76, R55 ;  /* 0x000000374c0e723e */ /* 0x000fc600000000ff */
[C---:B------:R-:W-:Y:S01]  /*ee70*/  FADD.FTZ R6, R80.reuse, R13 ;  /* 0x0000000d50067221 */ /* 0x040fe20000010000 */
[----:B------:R-:W-:Y:S01]  /*ee80*/  F2FP.F16.F32.PACK_AB R80, R80, R57 ;  /* 0x000000395050723e */ /* 0x000fe200000000ff */
[----:B------:R2:W4:Y:S01]  /*ee90*/  MUFU.EX2 R32, R70 ;  /* 0x0000004600207308 */ /* 0x0005220000000800 */
[----:B---3--:R-:W-:Y:S01]  /*eea0*/  FADD.FTZ R12, R45, R12 ;  /* 0x0000000c2d0c7221 */ /* 0x008fe20000010000 */
[----:B------:R-:W-:-:S04]  /*eeb0*/  FADD.FTZ R15, R59, R6 ;  /* 0x000000063b0f7221 */ /* 0x000fc80000010000 */
[----:B------:R-:W-:Y:S02]  /*eec0*/  FADD.FTZ R6, R142, R15 ;  /* 0x0000000f8e067221 */ /* 0x000fe40000010000 */
[----:B------:R-:W3:Y:S01]  /*eed0*/  MUFU.EX2 R72, R72 ;  /* 0x0000004800487308 */ /* 0x000ee20000000800 */
[----:B-1----:R-:W-:Y:S01]  /*eee0*/  FADD.FTZ R13, R81, R12 ;  /* 0x0000000c510d7221 */ /* 0x002fe20000010000 */
[----:B------:R-:W-:Y:S01]  /*eef0*/  FADD.FTZ R15, R63, R6 ;  /* 0x000000063f0f7221 */ /* 0x000fe20000010000 */
[----:B--2---:R-:W-:Y:S02]  /*ef00*/  F2FP.F16.F32.PACK_AB R70, R78, R47 ;  /* 0x0000002f4e46723e */ /* 0x004fe400000000ff */
[----:B------:R-:W-:Y:S01]  /*ef10*/  F2FP.F16.F32.PACK_AB R12, R74, R53 ;  /* 0x000000354a0c723e */ /* 0x000fe200000000ff */
[----:B------:R-:W-:Y:S01]  /*ef20*/  FADD.FTZ R28, R144, R15 ;  /* 0x0000000f901c7221 */ /* 0x000fe20000010000 */
[----:B------:R-:W-:Y:S01]  /*ef30*/  F2FP.F16.F32.PACK_AB R15, R45, R44 ;  /* 0x0000002c2d0f723e */ /* 0x000fe200000000ff */
[----:B------:R-:W1:Y:S01]  /*ef40*/  MUFU.EX2 R46, R46 ;  /* 0x0000002e002e7308 */ /* 0x000e620000000800 */
[C---:B----4-:R-:W-:Y:S01]  /*ef50*/  FADD.FTZ R13, R32.reuse, R13 ;  /* 0x0000000d200d7221 */ /* 0x050fe20000010000 */
[----:B------:R-:W-:Y:S01]  /*ef60*/  F2FP.F16.F32.PACK_AB R81, R32, R81 ;  /* 0x000000512051723e */ /* 0x000fe200000000ff */
[----:B------:R-:W-:Y:S01]  /*ef70*/  STSM.16.M88.4 [R136+0x27800], R68 ;  /* 0x0278004488007844 */ /* 0x000fe20000000200 */
[----:B------:R-:W-:-:S04]  /*ef80*/  FADD.FTZ R61, R61, R28 ;  /* 0x0000001c3d3d7221 */ /* 0x000fc80000010000 */
[----:B------:R-:W2:Y:S01]  /*ef90*/  MUFU.EX2 R143, R143 ;  /* 0x0000008f008f7308 */ /* 0x000ea20000000800 */
[----:B---3--:R-:W-:-:S07]  /*efa0*/  FADD.FTZ R13, R72, R13 ;  /* 0x0000000d480d7221 */ /* 0x008fce0000010000 */
[----:B------:R-:W3:Y:S01]  /*efb0*/  MUFU.EX2 R87, R87 ;  /* 0x0000005700577308 */ /* 0x000ee20000000800 */
[----:B-1----:R-:W-:Y:S01]  /*efc0*/  FADD.FTZ R6, R46, R13 ;  /* 0x0000000d2e067221 */ /* 0x002fe20000010000 */
[----:B------:R-:W-:Y:S02]  /*efd0*/  F2FP.F16.F32.PACK_AB R13, R38, R5 ;  /* 0x00000005260d723e */ /* 0x000fe400000000ff */
[----:B------:R-:W-:-:S03]  /*efe0*/  F2FP.F16.F32.PACK_AB R83, R46, R72 ;  /* 0x000000482e53723e */ /* 0x000fc600000000ff */
[----:B------:R1:W-:Y:S01]  /*eff0*/  STSM.16.M88.4 [R17], R12 ;  /* 0x0000000c11007844 */ /* 0x0003e20000000200 */
[----:B------:R-:W4:Y:S01]  /*f000*/  MUFU.EX2 R139, R139 ;  /* 0x0000008b008b7308 */ /* 0x000f220000000800 */
[----:B--2---:R-:W-:Y:S02]  /*f010*/  FADD.FTZ R6, R143, R6 ;  /* 0x000000068f067221 */ /* 0x004fe40000010000 */
[----:B------:R2:W-:Y:S05]  /*f020*/  STSM.16.M88.4 [R22+0x6000], R80 ;  /* 0x0060005016007844 */ /* 0x0005ea0000000200 */
[----:B------:R-:W5:Y:S01]  /*f030*/  MUFU.EX2 R30, R65 ;  /* 0x00000041001e7308 */ /* 0x000f620000000800 */
[C---:B---3--:R-:W-:Y:S01]  /*f040*/  F2FP.F16.F32.PACK_AB R25, R87.reuse, R143 ;  /* 0x0000008f5719723e */ /* 0x048fe200000000ff */
[----:B------:R-:W-:Y:S01]  /*f050*/  FADD.FTZ R6, R87, R6 ;  /* 0x0000000657067221 */ /* 0x000fe20000010000 */
[----:B-1----:R-:W-:-:S03]  /*f060*/  IMAD.MOV.U32 R12, RZ, RZ, R11 ;  /* 0x000000ffff0c7224 */ /* 0x002fc600078e000b */
[----:B----4-:R-:W-:Y:S01]  /*f070*/  FADD.FTZ R5, R139, R6 ;  /* 0x000000068b057221 */ /* 0x010fe20000010000 */
[----:B------:R-:W-:Y:S01]  /*f080*/  FADD.FTZ R6, R10, R61 ;  /* 0x0000003d0a067221 */ /* 0x000fe20000010000 */
[----:B------:R-:W-:Y:S01]  /*f090*/  IMAD.MOV.U32 R10, RZ, RZ, R8 ;  /* 0x000000ffff0a7224 */ /* 0x000fe200078e0008 */
[C---:B-----5:R-:W-:Y:S01]  /*f0a0*/  F2FP.F16.F32.PACK_AB R27, R30.reuse, R139 ;  /* 0x0000008b1e1b723e */ /* 0x060fe200000000ff */
[----:B------:R-:W-:-:S04]  /*f0b0*/  FADD.FTZ R5, R30, R5 ;  /* 0x000000051e057221 */ /* 0x000fc80000010000 */
[----:B------:R2:W-:Y:S01]  /*f0c0*/  STSM.16.M88.4 [R18+0x6000], R24 ;  /* 0x0060001812007844 */ /* 0x0005e20000000200 */
[----:B------:R1:W-:Y:S06]  /*f0d0*/  MEMBAR.ALL.CTA ;  /* 0x0000000000007992 */ /* 0x0003ec0000008000 */
[----:B-1----:R-:W1:Y:S02]  /*f0e0*/  FENCE.VIEW.ASYNC.S ;  /* 0x00000000000073c6 */ /* 0x002e640000000000 */
[----:B-1----:R-:W-:Y:S01]  /*f0f0*/  NOP ;  /* 0x0000000000007918 */ /* 0x002fe20000000000 */
[----:B------:R-:W-:Y:S05]  /*f100*/  @P2 BRA `(.L_x_8987) ;  /* 0xffffffc800082947 */ /* 0x000fea000383ffff */
.L_x_8970:
[----:B------:R-:W-:Y:S06]  /*f110*/  BAR.ARV 0x8, 0x1a0 ;  /* 0x0206800000007b1d */ /* 0x000fec0000002000 */
[----:B------:R-:W-:Y:S05]  /*f120*/  @!P0 BRA `(.L_x_8988) ;  /* 0x0000000000048947 */ /* 0x000fea0003800000 */
[----:B------:R-:W-:Y:S01]  /*f130*/  BPT.TRAP 0x1 ;  /* 0x000000040000795c */ /* 0x000fe20000300000 */
.L_x_8988:
[----:B------:R-:W-:Y:S01]  /*f140*/  ULEA UR9, UR36, UR39, 0x3 ;  /* 0x0000002724097291 */ /* 0x000fe2000f8e183f */
[----:B------:R-:W-:-:S05]  /*f150*/  IMAD.U32 R0, RZ, RZ, UR49 ;  /* 0x00000031ff007e24 */ /* 0x000fca000f8e00ff */
[----:B------:R-:W-:-:S04]  /*f160*/  SHF.L.U32 R0, R0, 0x1f, RZ ;  /* 0x0000001f00007819 */ /* 0x000fc800000006ff */
[----:B------:R1:W3:Y:S01]  /*f170*/  SYNCS.PHASECHK.TRANS64.TRYWAIT P2, [UR9+0x2d850], R0 ;  /* 0x02d85000ff0075a7 */ /* 0x0002e20008040149 */
[----:B------:R-:W-:Y:S05]  /*f180*/  @!P0 BRA `(.L_x_8989) ;  /* 0x0000000000048947 */ /* 0x000fea0003800000 */
[----:B------:R-:W-:Y:S01]  /*f190*/  BPT.TRAP 0x1 ;  /* 0x000000040000795c */ /* 0x000fe20000300000 */
.L_x_8989:
[----:B---3--:R-:W-:Y:S05]  /*f1a0*/  @P2 BRA `(.L_x_8990) ;  /* 0x0000000000082947 */ /* 0x008fea0003800000 */
[----:B------:R-:W3:Y:S02]  /*f1b0*/  SYNCS.PHASECHK.TRANS64.TRYWAIT P0, [UR9+0x2d850], R0 ;  /* 0x02d85000ff0075a7 */ /* 0x000ee40008000149 */
[----:B---3--:R-:W-:Y:S05]  /*f1c0*/  @!P0 BRA `(.L_x_8991) ;  /* 0x0000004c00c48947 */ /* 0x008fea0003800000 */
.L_x_8990:
[----:B------:R-:W-:Y:S01]  /*f1d0*/  UIADD3 UR39, UR39, 0x400, URZ ;  /* 0x0000040027277890 */ /* 0x000fe2000fffe03f */
[----:B------:R-:W-:Y:S01]  /*f1e0*/  WARPGROUP.ARRIVE ;  /* 0x00000000000079c5 */ /* 0x000fe20000000000 */
[----:B------:R-:W-:Y:S01]  /*f1f0*/  ULOP3.LUT UR41, UR41, 0x10000, URZ, 0xfc, !UPT ;  /* 0x0001000029297892 */ /* 0x000fe2000f8efc3f */
[----:B-1-3--:R-:W1:Y:S01]  /*f200*/  SHFL.BFLY PT, R0, R5, 0x2, 0x1f ;  /* 0x0c401f0005007f89 */ /* 0x00ae6200000e0000 */
[----:B------:R-:W-:Y:S01]  /*f210*/  USHF.R.U32.HI UR39, URZ, 0x4, UR39 ;  /* 0x000000043f277899 */ /* 0x000fe20008011627 */
[----:B--2-4-:R-:W-:Y:S01]  /*f220*/  IMAD.U32 R15, RZ, RZ, UR34 ;  /* 0x00000022ff0f7e24 */ /* 0x014fe2000f8e00ff */
[----:B------:R-:W-:Y:S01]  /*f230*/  UMOV UR5, 0x40000040 ;  /* 0x4000004000057882 */ /* 0x000fe20000000000 */
[----:B------:R-:W-:Y:S01]  /*f240*/  UMOV UR7, 0x80000020 ;  /* 0x8000002000077882 */ /* 0x000fe20000000000 */
[----:B------:R-:W-:Y:S01]  /*f250*/  ULOP3.LUT UR39, UR39, 0x3fff, URZ, 0xc0, !UPT ;  /* 0x00003fff27277892 */ /* 0x000fe2000f8ec03f */
[----:B------:R-:W2:Y:S01]  /*f260*/  SHFL.BFLY PT, R3, R6, 0x2, 0x1f ;  /* 0x0c401f0006037f89 */ /* 0x000ea200000e0000 */
[----:B------:R-:W-:Y:S01]  /*f270*/  UMOV UR4, UR41 ;  /* 0x0000002900047c82 */ /* 0x000fe20008000000 */
[----:B------:R-:W-:Y:S01]  /*f280*/  IMAD.U32 R14, RZ, RZ, UR9 ;  /* 0x00000009ff0e7e24 */ /* 0x000fe2000f8e00ff */
[----:B------:R-:W-:Y:S01]  /*f290*/  ULOP3.LUT UR8, UR39, 0x2000000, URZ, 0xfc, !UPT ;  /* 0x0200000027087892 */ /* 0x000fe2000f8efc3f */
[----:B------:R-:W-:Y:S01]  /*f2a0*/  IMAD.MOV.U32 R10, RZ, RZ, RZ ;  /* 0x000000ffff0a7224 */ /* 0x000fe200078e00ff */
[----:B------:R-:W-:-:S02]  /*f2b0*/  UIADD3 UR37, UR37, 0x1, URZ ;  /* 0x0000000125257890 */ /* 0x000fc4000fffe03f */
[----:B------:R-:W-:Y:S02]  /*f2c0*/  UIMAD UR8, UR36, 0x600, UR8 ;  /* 0x00000600240878a4 */ /* 0x000fe4000f8e0208 */
[----:B------:R-:W-:-:S04]  /*f2d0*/  UIADD3 UR36, UR36, 0x1, URZ ;  /* 0x0000000124247890 */ /* 0x000fc8000fffe03f */
[----:B------:R-:W-:Y:S01]  /*f2e0*/  UISETP.NE.AND UP0, UPT, UR36, 0x2, UPT ;  /* 0x000000022400788c */ /* 0x000fe2000bf05270 */
[----:B------:R-:W-:Y:S02]  /*f2f0*/  UMOV UR6, UR8 ;  /* 0x0000000800067c82 */ /* 0x000fe40008000000 */
[----:B------:R-:W-:Y:S01]  /*f300*/  HGMMA.64x96x16.F32 R88, gdesc[UR4].tnspB, R88, gsb0 ;  /* 0x41600000045879f0 */ /* 0x000fe20008000858 */
[----:B------:R-:W-:Y:S01]  /*f310*/  UIADD3 UR4, UR41, 0x2, URZ ;  /* 0x0000000229047890 */ /* 0x000fe2000fffe03f */
[----:B-1----:R-:W-:Y:S01]  /*f320*/  FADD.FTZ R4, R0, R5 ;  /* 0x0000000500047221 */ /* 0x002fe20000010000 */
[----:B------:R-:W-:Y:S01]  /*f330*/  UIADD3 UR6, UR8, 0x40, URZ ;  /* 0x0000004008067890 */ /* 0x000fe2000fffe03f */
[----:B------:R-:W-:Y:S01]  /*f340*/  IMAD.MOV.U32 R5, RZ, RZ, RZ ;  /* 0x000000ffff057224 */ /* 0x000fe200078e00ff */
[----:B------:R-:W-:Y:S01]  /*f350*/  UMOV UR5, 0x40000040 ;  /* 0x4000004000057882 */ /* 0x000fe20000000000 */
[----:B------:R-:W-:Y:S01]  /*f360*/  UMOV UR7, 0x80000020 ;  /* 0x8000002000077882 */ /* 0x000fe20000000000 */
[----:B------:R-:W1:Y:S01]  /*f370*/  SHFL.BFLY PT, R7, R4, 0x1, 0x1f ;  /* 0x0c201f0004077f89 */ /* 0x000e6200000e0000 */
[----:B--2---:R-:W-:Y:S01]  /*f380*/  FADD.FTZ R3, R3, R6 ;  /* 0x0000000603037221 */ /* 0x004fe20000010000 */
[----:B------:R-:W-:-:S04]  /*f390*/  USEL UR36, UR36, URZ, UP0 ;  /* 0x0000003f24247287 */ /* 0x000fc80008000000 */
[----:B------:R-:W2:Y:S01]  /*f3a0*/  SHFL.BFLY PT, R0, R3, 0x1, 0x1f ;  /* 0x0c201f0003007f89 */ /* 0x000ea200000e0000 */
[----:B-1----:R-:W-:Y:S01]  /*f3b0*/  FADD.FTZ R13, R4, R7 ;  /* 0x00000007040d7221 */ /* 0x002fe20000010000 */
[----:B------:R-:W-:-:S04]  /*f3c0*/  IMAD.U32 R7, RZ, RZ, UR34 ;  /* 0x00000022ff077e24 */ /* 0x000fc8000f8e00ff */
[----:B------:R-:W-:Y:S01]  /*f3d0*/  FSETP.NE.FTZ.AND P2, PT, R13, RZ, PT ;  /* 0x000000ff0d00720b */ /* 0x000fe20003f55000 */
[----:B--2---:R-:W-:Y:S01]  /*f3e0*/  FADD.FTZ R12, R3, R0 ;  /* 0x00000000030c7221 */ /* 0x004fe20000010000 */
[----:B------:R-:W-:Y:S02]  /*f3f0*/  IMAD.MOV.U32 R0, RZ, RZ, -0x800000 ;  /* 0xff800000ff007424 */ /* 0x000fe400078e00ff */
[----:B------:R-:W-:Y:S02]  /*f400*/  IMAD.MOV.U32 R3, RZ, RZ, -0x800000 ;  /* 0xff800000ff037424 */ /* 0x000fe400078e00ff */
[----:B------:R-:W-:-:S07]  /*f410*/  FSETP.NE.FTZ.AND P0, PT, R12, RZ, PT ;  /* 0x000000ff0c00720b */ /* 0x000fce0003f15000 */
[----:B------:R-:W1:Y:S01]  /*f420*/  @P2 MUFU.LG2 R9, R13 ;  /* 0x0000000d00092308 */ /* 0x000e620000000c00 */
[----:B------:R-:W-:-:S05]  /*f430*/  @P2 FMUL.FTZ R15, R15, 0.69314718246459960938 ;  /* 0x3f3172180f0f2820 */ /* 0x000fca0000410000 */
[----:B------:R-:W-:Y:S02]  /*f440*/  @P0 FMUL.FTZ R7, R7, 0.69314718246459960938 ;  /* 0x3f31721807070820 */ /* 0x000fe40000410000 */
[----:B------:R-:W2:Y:S08]  /*f450*/  @P0 MUFU.LG2 R6, R12 ;  /* 0x0000000c00060308 */ /* 0x000eb00000000c00 */
[----:B------:R-:W3:Y:S01]  /*f460*/  @P2 MUFU.RCP R10, R13 ;  /* 0x0000000d000a2308 */ /* 0x000ee20000001000 */
[----:B-1----:R-:W-:Y:S01]  /*f470*/  @P2 FMUL.FTZ R4, R9, 0.69314718246459960938 ;  /* 0x3f31721809042820 */ /* 0x002fe20000410000 */
[----:B------:R-:W-:-:S03]  /*f480*/  @!P1 VIADD R9, R14, 0x2d860 ;  /* 0x0002d8600e099836 */ /* 0x000fc60000000000 */
[----:B------:R-:W-:Y:S02]  /*f490*/  @P2 FFMA.FTZ R0, R15, R11, R4 ;  /* 0x0000000b0f002223 */ /* 0x000fe40000010004 */
[----:B------:R-:W-:Y:S01]  /*f4a0*/  @!P1 PRMT R4, RZ, 0x654, R9 ;  /* 0x00000654ff049816 */ /* 0x000fe20000000009 */
[----:B------:R-:W1:Y:S01]  /*f4b0*/  @P0 MUFU.RCP R5, R12 ;  /* 0x0000000c00050308 */ /* 0x000e620000001000 */
[----:B--2---:R-:W-:-:S04]  /*f4c0*/  @P0 FMUL.FTZ R6, R6, 0.69314718246459960938 ;  /* 0x3f31721806060820 */ /* 0x004fc80000410000 */
        /* <DEDUP_REMOVED lines=47> */
[----:B------:R-:W-:-:S04]  /*f7c0*/  USEL UR4, URZ, 0x1, UP0 ;  /* 0x000000013f047887 */ /* 0x000fc80008000000 */
[----:B------:R-:W-:Y:S01]  /*f7d0*/  ULOP3.LUT UR49, UR49, UR4, URZ, 0x3c, !UPT ;  /* 0x0000000431317292 */ /* 0x000fe2000f8e3c3f */
        /* <DEDUP_REMOVED lines=50> */
.L_x_8921:
[----:B------:R-:W1:Y:S08]  /*fb00*/  S2UR UR4, SR_CgaCtaId ;  /* 0x00000000000479c3 */ /* 0x000e700000008800 */
[----:B------:R-:W-:Y:S01]  /*fb10*/  BAR.SYNC.DEFER_BLOCKING 0x5, 0x1a0 ;  /* 0x0146800000007b1d */ /* 0x000fe20000010000 */
[----:B------:R-:W-:-:S05]  /*fb20*/  VIADD R29, R2, 0xffffff80 ;  /* 0xffffff80021d7836 */ /* 0x000fca0000000000 */
[----:B------:R-:W-:Y:S02]  /*fb30*/  UMOV UR39, 0x400 ;  /* 0x0000040000277882 */ /* 0x000fe40000000000 */
        /* <DEDUP_REMOVED lines=10> */
[----:B------:R-:W-:-:S03]  /*fbe0*/  IADD3 R25, P1, R140, 0x6020, RZ ;  /* 0x000060208c197810 */ /* 0x000fc60007f3e0ff */
[----:B------:R-:W1:Y:S01]  /*fbf0*/  LDC.64 R34, c[0x0][0xb78] ;  /* 0x0002de00ff227b82 */ /* 0x000e620000000a00 */
[----:B------:R-:W-:Y:S01]  /*fc00*/  SHF.R.U64 R8, R8, 0x3, RZ ;  /* 0x0000000308087819 */ /* 0x000fe200000012ff */
[----:B------:R-:W-:Y:S01]  /*fc10*/  ULDC.64 UR6, c[0x0][0xb70] ;  /* 0x0002dc0000067ab9 */ /* 0x000fe20000000a00 */
[----:B------:R-:W-:Y:S01]  /*fc20*/  IADD3 R13, P3, R140, 0x3020, RZ ;  /* 0x000030208c0d7810 */ /* 0x000fe20007f7e0ff */
[----:B------:R-:W-:Y:S01]  /*fc30*/  UIMAD UR5, UR5, UR6, URZ ;  /* 0x00000006050572a4 */ /* 0x000fe2000f8e023f */
[----:B------:R-:W-:Y:S01]  /*fc40*/  LOP3.LUT R8, R8, R5, RZ, 0x3c, !PT ;  /* 0x0000000508087212 */ /* 0x000fe200078e3cff */
[----:B------:R-:W-:Y:S01]  /*fc50*/  UIMAD.WIDE.U32 UR8, UR43, UR6, URZ ;  /* 0x000000062b0872a5 */ /* 0x000fe2000f8e003f */
[----:B------:R-:W-:Y:S01]  /*fc60*/  LOP3.LUT R5, R140, 0x180, RZ, 0xc0, !PT ;  /* 0x000001808c057812 */ /* 0x000fe200078ec0ff */
[----:B------:R-:W-:Y:S01]  /*fc70*/  UIMAD UR5, UR43, UR7, UR5 ;  /* 0x000000072b0572a4 */ /* 0x000fe2000f8e0205 */
[----:B------:R-:W-:Y:S01]  /*fc80*/  LOP3.LUT R10, R11, 0x180, RZ, 0xc0, !PT ;  /* 0x000001800b0a7812 */ /* 0x000fe200078ec0ff */
[----:B------:R-:W-:Y:S01]  /*fc90*/  USHF.R.S32.HI UR6, URZ, 0x1f, UR44 ;  /* 0x0000001f3f067899 */ /* 0x000fe2000801142c */
[----:B------:R-:W-:Y:S01]  /*fca0*/  SHF.R.U64 R5, R5, 0x3, RZ ;  /* 0x0000000305057819 */ /* 0x000fe200000012ff */
[----:B------:R-:W-:Y:S01]  /*fcb0*/  UIADD3 UR5, UR9, UR5, URZ ;  /* 0x0000000509057290 */ /* 0x000fe2000fffe03f */
[----:B------:R-:W-:-:S02]  /*fcc0*/  LOP3.LUT R24, R25, 0x180, RZ, 0xc0, !PT ;  /* 0x0000018019187812 */ /* 0x000fc400078ec0ff */
[----:B------:R-:W-:Y:S02]  /*fcd0*/  LOP3.LUT R12, R13, 0x180, RZ, 0xc0, !PT ;  /* 0x000001800d0c7812 */ /* 0x000fe400078ec0ff */
[----:B------:R-:W-:Y:S01]  /*fce0*/  LOP3.LUT R4, R5, R140, RZ, 0x3c, !PT ;  /* 0x0000008c05047212 */ /* 0x000fe200078e3cff */
[----:B------:R-:W-:Y:S01]  /*fcf0*/  IMAD.MOV.U32 R5, RZ, RZ, R141 ;  /* 0x000000ffff057224 */ /* 0x000fe200078e008d */
[----:B------:R-:W-:Y:S02]  /*fd00*/  SHF.R.U64 R10, R10, 0x3, RZ ;  /* 0x000000030a0a7819 */ /* 0x000fe400000012ff */
[----:B------:R-:W-:Y:S02]  /*fd10*/  SHF.R.U64 R24, R24, 0x3, RZ ;  /* 0x0000000318187819 */ /* 0x000fe400000012ff */
[----:B------:R-:W-:Y:S02]  /*fd20*/  SHF.R.S32.HI R30, RZ, 0x1f, R29 ;  /* 0x0000001fff1e7819 */ /* 0x000fe4000001141d */
[----:B------:R-:W-:-:S02]  /*fd30*/  SHF.R.U64 R12, R12, 0x3, RZ ;  /* 0x000000030c0c7819 */ /* 0x000fc400000012ff */
[----:B------:R-:W-:Y:S02]  /*fd40*/  LOP3.LUT R10, R10, R11, RZ, 0x3c, !PT ;  /* 0x0000000b0a0a7212 */ /* 0x000fe400078e3cff */
[----:B------:R-:W-:Y:S02]  /*fd50*/  IADD3 R21, P2, R140, 0x6000, RZ ;  /* 0x000060008c157810 */ /* 0x000fe40007f5e0ff */
[----:B------:R-:W-:Y:S02]  /*fd60*/  LOP3.LUT R24, R24, R25, RZ, 0x3c, !PT ;  /* 0x0000001918187212 */ /* 0x000fe400078e3cff */
[----:B------:R-:W-:Y:S02]  /*fd70*/  LEA.HI R11, R30, R29, RZ, 0x7 ;  /* 0x0000001d1e0b7211 */ /* 0x000fe400078f38ff */
[----:B------:R-:W-:Y:S02]  /*fd80*/  MOV R25, R4 ;  /* 0x0000000400197202 */ /* 0x000fe40000000f00 */
[----:B------:R-:W-:-:S02]  /*fd90*/  F2FP.F16.F32.PACK_AB R4, R89, R28 ;  /* 0x0000001c5904723e */ /* 0x000fc400000000ff */
[----:B------:R-:W-:Y:S02]  /*fda0*/  F2FP.F16.F32.PACK_AB R5, R91, R90 ;  /* 0x0000005a5b05723e */ /* 0x000fe400000000ff */
[----:B------:R-:W-:Y:S01]  /*fdb0*/  F2FP.F16.F32.PACK_AB R6, R6, R9 ;  /* 0x000000090606723e */ /* 0x000fe200000000ff */
[--C-:B------:R-:W-:Y:S01]  /*fdc0*/  IMAD.X R9, RZ, RZ, R141.reuse, P5 ;  /* 0x000000ffff097224 */ /* 0x100fe200028e068d */
[----:B------:R-:W-:Y:S02]  /*fdd0*/  F2FP.F16.F32.PACK_AB R7, R7, R94 ;  /* 0x0000005e0707723e */ /* 0x000fe400000000ff */
[----:B------:R-:W-:Y:S01]  /*fde0*/  LOP3.LUT R12, R12, R13, RZ, 0x3c, !PT ;  /* 0x0000000d0c0c7212 */ /* 0x000fe200078e3cff */
[--C-:B------:R-:W-:Y:S01]  /*fdf0*/  IMAD.X R13, RZ, RZ, R141.reuse, P3 ;  /* 0x000000ffff0d7224 */ /* 0x100fe200018e068d */
[----:B------:R-:W-:Y:S01]  /*fe00*/  LOP3.LUT R20, R21, 0x180, RZ, 0xc0, !PT ;  /* 0x0000018015147812 */ /* 0x000fe200078ec0ff */
[----:B------:R2:W-:Y:S01]  /*fe10*/  STSM.16.M88.4 [R25], R4 ;  /* 0x0000000419007844 */ /* 0x0005e20000000200 */
[----:B------:R-:W-:Y:S01]  /*fe20*/  LOP3.LUT R32, R11, 0xffffff80, RZ, 0xc0, !PT ;  /* 0xffffff800b207812 */ /* 0x000fe200078ec0ff */
[----:B------:R-:W-:Y:S01]  /*fe30*/  IMAD.X R11, RZ, RZ, R141, P4 ;  /* 0x000000ffff0b7224 */ /* 0x000fe200020e068d */
[----:B------:R-:W-:-:S02]  /*fe40*/  SHF.R.U64 R20, R20, 0x3, RZ ;  /* 0x0000000314147819 */ /* 0x000fc400000012ff */
[----:B------:R-:W-:Y:S01]  /*fe50*/  MOV R28, R12 ;  /* 0x0000000c001c7202 */ /* 0x000fe20000000f00 */
[----:B------:R-:W-:Y:S01]  /*fe60*/  IMAD.IADD R32, R29, 0x1, -R32 ;  /* 0x000000011d207824 */ /* 0x000fe200078e0a20 */
[----:B------:R-:W-:Y:S01]  /*fe70*/  LOP3.LUT R20, R20, R21, RZ, 0x3c, !PT ;  /* 0x0000001514147212 */ /* 0x000fe200078e3cff */
[----:B------:R-:W-:Y:S01]  /*fe80*/  IMAD.U32 R13, RZ, RZ, UR9 ;  /* 0x00000009ff0d7e24 */ /* 0x000fe2000f8e00ff */
[----:B------:R-:W-:Y:S01]  /*fe90*/  LEA.HI R31, R30, R29, RZ, 0x5 ;  /* 0x0000001d1e1f7211 */ /* 0x000fe200078f28ff */
[----:B------:R-:W-:Y:S01]  /*fea0*/  IMAD.U32 R12, RZ, RZ, UR8 ;  /* 0x00000008ff0c7e24 */ /* 0x000fe2000f8e00ff */
[----:B------:R-:W-:Y:S01]  /*feb0*/  LOP3.LUT P0, RZ, R32, 0x3, RZ, 0xc0, !PT ;  /* 0x0000000320ff7812 */ /* 0x000fe2000780c0ff */
[----:B------:R-:W-:Y:S01]  /*fec0*/  IMAD.U32 R13, RZ, RZ, UR5 ;  /* 0x00000005ff0d7e24 */ /* 0x000fe2000f8e00ff */
[----:B------:R-:W-:Y:S01]  /*fed0*/  ULDC UR5, c[0x0][0xa88] ;  /* 0x0002a20000057ab9 */ /* 0x000fe20000000800 */
[--C-:B------:R-:W-:Y:S01]  /*fee0*/  IMAD.X R21, RZ, RZ, R141.reuse, P2 ;  /* 0x000000ffff157224 */ /* 0x100fe200010e068d */
[----:B------:R-:W-:Y:S01]  /*fef0*/  MOV R30, R8 ;  /* 0x00000008001e7202 */ /* 0x000fe20000000f00 */
[----:B--2---:R-:W-:Y:S01]  /*ff00*/  IMAD.X R25, RZ, RZ, R141, P1 ;  /* 0x000000ffff197224 */ /* 0x004fe200008e068d */
[----:B------:R-:W-:Y:S01]  /*ff10*/  MOV R29, R10 ;  /* 0x0000000a001d7202 */ /* 0x000fe20000000f00 */
[C---:B-1----:R-:W-:Y:S01]  /*ff20*/  IMAD R4, R34.reuse, UR6, RZ ;  /* 0x0000000622047c24 */ /* 0x042fe2000f8e02ff */
[----:B------:R-:W-:Y:S01]  /*ff30*/  MOV R20, R20 ;  /* 0x0000001400147202 */ /* 0x000fe20000000f00 */
[----:B------:R-:W-:Y:S01]  /*ff40*/  IMAD.WIDE.U32 R12, R34, UR44, R12 ;  /* 0x0000002c220c7c25 */ /* 0x000fe2000f8e000c */
[----:B------:R-:W-:Y:S01]  /*ff50*/  MOV R24, R24 ;  /* 0x0000001800187202 */ /* 0x000fe20000000f00 */
[----:B------:R-:W-:Y:S01]  /*ff60*/  ULDC.64 UR6, c[0x0][0xb40] ;  /* 0x0002d00000067ab9 */ /* 0x000fe20000000a00 */
[----:B------:R-:W-:Y:S01]  /*ff70*/  F2FP.F16.F32.PACK_AB R5, R99, R98 ;  /* 0x000000626305723e */ /* 0x000fe200000000ff */
[----:B------:R-:W-:Y:S01]  /*ff80*/  VIADD R25, R137, UR42 ;  /* 0x0000002a89197c36 */ /* 0x000fe20008000000 */
[----:B------:R-:W-:Y:S01]  /*ff90*/  F2FP.F16.F32.PACK_AB R6, R101, R100 ;  /* 0x000000646506723e */ /* 0x000fe200000000ff */
[----:B------:R-:W-:Y:S01]  /*ffa0*/  IMAD R32, R35, UR44, R4 ;  /* 0x0000002c23207c24 */ /* 0x000fe2000f8e0204 */
[----:B------:R-:W-:Y:S01]  /*ffb0*/  F2FP.F16.F32.PACK_AB R4, R97, R96 ;  /* 0x000000606104723e */ /* 0x000fe200000000ff */
[----:B------:R-:W-:Y:S01]  /*ffc0*/  VIADD R33, R25, 0x8 ;  /* 0x0000000819217836 */ /* 0x000fe20000000000 */
[----:B------:R-:W-:-:S02]  /*ffd0*/  SHF.R.S32.HI R21, RZ, 0x1f, R25 ;  /* 0x0000001fff157819 */ /* 0x000fc40000011419 */
[C---:B------:R-:W-:Y:S02]  /*ffe0*/  ISETP.GE.OR P1, PT, R25.reuse, UR5, P0 ;  /* 0x0000000519007c0c */ /* 0x040fe40008726670 */
[----:B------:R-:W-:Y:S02]  /*fff0*/  IADD3 R25, P2, R25, R12, RZ ;  /* 0x0000000c19197210 */ /* 0x000fe40007f5e0ff */
[----:B------:R-:W-:Y:S02]  /*10000*/  F2FP.F16.F32.PACK_AB R7, R103, R102 ;  /* 0x000000666707723e */ /* 0x000fe400000000ff */
[----:B------:R-:W-:Y:S02]  /*10010*/  F2FP.F16.F32.PACK_AB R8, R105, R104 ;  /* 0x000000686908723e */ /* 0x000fe400000000ff */
[----:B------:R-:W-:Y:S01]  /*10020*/  F2FP.F16.F32.PACK_AB R9, R107, R106 ;  /* 0x0000006a6b09723e */ /* 0x000fe200000000ff */
[----:B------:R1:W-:Y:S01]  /*10030*/  STSM.16.M88.4 [R30], R4 ;  /* 0x000000041e007844 */ /* 0x0003e20000000200 */
[----:B------:R-:W-:-:S02]  /*10040*/  F2FP.F16.F32.PACK_AB R10, R109, R108 ;  /* 0x0000006c6d0a723e */ /* 0x000fc400000000ff */
[----:B------:R-:W-:Y:S02]  /*10050*/  F2FP.F16.F32.PACK_AB R11, R111, R110 ;  /* 0x0000006e6f0b723e */ /* 0x000fe400000000ff */
[----:B------:R-:W-:Y:S02]  /*10060*/  IADD3.X R32, R21, R13, R32, P2, !PT ;  /* 0x0000000d15207210 */ /* 0x000fe400017fe420 */
[----:B------:R-:W-:Y:S01]  /*10070*/  F2FP.F16.F32.PACK_AB R12, R113, R112 ;  /* 0x00000070710c723e */ /* 0x000fe200000000ff */
[----:B------:R-:W-:Y:S01]  /*10080*/  STSM.16.M88.4 [R29], R8 ;  /* 0x000000081d007844 */ /* 0x000fe20000000200 */
        /* <DEDUP_REMOVED lines=9> */
[----:B------:R-:W-:-:S02]  /*10120*/  F2FP.F16.F32.PACK_AB R129, R131, R130 ;  /* 0x000000828381723e */ /* 0x000fc400000000ff */
[----:B------:R-:W-:Y:S01]  /*10130*/  F2FP.F16.F32.PACK_AB R130, R133, R132 ;  /* 0x000000848582723e */ /* 0x000fe200000000ff */
[----:B------:R-:W-:Y:S01]  /*10140*/  STSM.16.M88.4 [R20], R120 ;  /* 0x0000007814007844 */ /* 0x000fe20000000200 */
[----:B------:R-:W-:Y:S02]  /*10150*/  F2FP.F16.F32.PACK_AB R131, R135, R134 ;  /* 0x000000868783723e */ /* 0x000fe400000000ff */
[----:B-1----:R-:W-:Y:S02]  /*10160*/  SHF.R.S32.HI R6, RZ, 0x5, R31 ;  /* 0x00000005ff067819 */ /* 0x002fe4000001141f */
[----:B------:R-:W-:Y:S01]  /*10170*/  ISETP.GE.OR P0, PT, R33, UR5, P0 ;  /* 0x0000000521007c0c */ /* 0x000fe20008706670 */
[----:B------:R-:W-:Y:S01]  /*10180*/  STSM.16.M88.4 [R24], R128 ;  /* 0x0000008018007844 */ /* 0x000fe20000000200 */
[C---:B------:R-:W-:Y:S01]  /*10190*/  LEA R4, P2, R25.reuse, UR6, 0x2 ;  /* 0x0000000619047c11 */ /* 0x040fe2000f8410ff */
[----:B------:R-:W-:Y:S01]  /*101a0*/  @!PT LDS RZ, [RZ] ;  /* 0x00000000fffff984 */ /* 0x000fe20000000800 */
[----:B------:R-:W-:Y:S01]  /*101b0*/  @!PT LDS RZ, [RZ] ;  /* 0x00000000fffff984 */ /* 0x000fe20000000800 */
[----:B------:R-:W-:Y:S01]  /*101c0*/  @!PT LDS RZ, [RZ] ;  /* 0x00000000fffff984 */ /* 0x000fe20000000800 */
[----:B------:R-:W-:Y:S01]  /*101d0*/  @!PT LDS RZ, [RZ] ;  /* 0x00000000fffff984 */ /* 0x000fe20000000800 */
[----:B------:R1:W-:Y:S06]  /*101e0*/  MEMBAR.ALL.CTA ;  /* 0x0000000000007992 */ /* 0x0003ec0000008000 */
[----:B-1----:R-:W1:Y:S01]  /*101f0*/  FENCE.VIEW.ASYNC.S ;  /* 0x00000000000073c6 */ /* 0x002e620000000000 */
[----:B------:R-:W-:-:S03]  /*10200*/  LEA.HI.X R5, R25, UR7, R32, 0x2, P2 ;  /* 0x0000000719057c11 */ /* 0x000fc600090f1420 */
[----:B-1----:R-:W1:Y:S01]  /*10210*/  SHFL.IDX PT, R6, R6, RZ, 0x1f ;  /* 0x00001fff06067589 */ /* 0x002e6200000e0000 */
[----:B------:R-:W-:Y:S06]  /*10220*/  BAR.ARV 0x1, 0x1a0 ;  /* 0x0046800000007b1d */ /* 0x000fec0000002000 */
[----:B------:R3:W-:Y:S04]  /*10230*/  @!P1 STG.E desc[UR50][R4.64], R3 ;  /* 0x0000000304009986 */ /* 0x0007e8000c101932 */
[----:B------:R3:W-:Y:S01]  /*10240*/  @!P0 STG.E desc[UR50][R4.64+0x20], R0 ;  /* 0x0000200004008986 */ /* 0x0007e2000c101932 */
[----:B-1----:R-:W-:-:S13]  /*10250*/  ISETP.NE.AND P0, PT, R6, 0xb, PT ;  /* 0x0000000b0600780c */ /* 0x002fda0003f05270 */
[----:B---3--:R-:W-:Y:S05]  /*10260*/  @P0 BRA `(.L_x_8993) ;  /* 0x0000000800000947 */ /* 0x008fea0003800000 */
        /* <DEDUP_REMOVED lines=26> */
.L_x_8995:
[----:B------:R-:W-:Y:S05]  /*10410*/  BSYNC B0 ;  /* 0x0000000000007941 */ /* 0x000fea0003800000 */
.L_x_8994:
[----:B------:R-:W-:Y:S05]  /*10420*/  BRA `(.L_x_8993) ;  /* 0x0000000400907947 */ /* 0x000fea0003800000 */
.L_x_8992:
[----:B------:R-:W1:Y:S01]  /*10430*/  LDC.64 R12, c[0x0][0xae0] ;  /* 0x0002b800ff0c7b82 */ /* 0x000e620000000a00 */
[----:B------:R-:W-:Y:S01]  /*10440*/  SHF.R.S32.HI R0, RZ, 0x1f, R29 ;  /* 0x0000001fff007819 */ /* 0x000fe2000001141d */
[----:B------:R-:W-:Y:S01]  /*10450*/  USHF.R.S32.HI UR5, URZ, 0x1f, UR43 ;  /* 0x0000001f3f057899 */ /* 0x000fe2000801142b */
[----:B------:R-:W-:Y:S01]  /*10460*/  ISETP.GT.AND P0, PT, R29, 0xbf, PT ;  /* 0x000000bf1d00780c */ /* 0x000fe20003f04270 */
[----:B------:R-:W-:Y:S01]  /*10470*/  USHF.R.S32.HI UR6, URZ, 0x1f, UR44 ;  /* 0x0000001f3f067899 */ /* 0x000fe2000801142c */
[----:B------:R-:W-:Y:S01]  /*10480*/  LEA.HI R25, R0, R29, RZ, 0x2 ;  /* 0x0000001d00197211 */ /* 0x000fe200078f10ff */
[----:B------:R-:W-:Y:S02]  /*10490*/  BSSY B0, `(.L_x_8996) ;  /* 0x000001e000007945 */ /* 0x000fe40003800000 */
[----:B------:R-:W2:Y:S01]  /*104a0*/  LDC R11, c[0x0][0xdac] ;  /* 0x00036b00ff0b7b82 */ /* 0x000ea20000000800 */
[----:B------:R-:W-:-:S05]  /*104b0*/  LOP3.LUT R0, R25, 0x1ffffffc, RZ, 0xc0, !PT ;  /* 0x1ffffffc19007812 */ /* 0x000fca00078ec0ff */
[----:B------:R-:W-:Y:S02]  /*104c0*/  IMAD.IADD R0, R29, 0x1, -R0 ;  /* 0x000000011d007824 */ /* 0x000fe400078e0a00 */
[----:B------:R-:W3:Y:S02]  /*104d0*/  LDC R24, c[0x0][0xa88] ;  /* 0x0002a200ff187b82 */ /* 0x000ee40000000800 */
[----:B------:R-:W-:-:S06]  /*104e0*/  IMAD.SHL.U32 R8, R0, 0x8, RZ ;  /* 0x0000000800087824 */ /* 0x000fcc00078e00ff */
[----:B------:R-:W4:Y:S01]  /*104f0*/  LDC.64 R14, c[0x0][0xae8] ;  /* 0x0002ba00ff0e7b82 */ /* 0x000f220000000a00 */
[----:B-1----:R-:W-:Y:S01]  /*10500*/  IMAD R10, R12, UR5, RZ ;  /* 0x000000050c0a7c24 */ /* 0x002fe2000f8e02ff */
[----:B------:R-:W-:Y:S06]  /*10510*/  @P0 BRA `(.L_x_8997) ;  /* 0x0000000000540947 */ /* 0x000fec0003800000 */
[----:B------:R-:W-:Y:S01]  /*10520*/  IMAD.U32 R5, RZ, RZ, UR42 ;  /* 0x0000002aff057e24 */ /* 0x000fe2000f8e00ff */
[----:B------:R-:W-:-:S04]  /*10530*/  ULDC UR7, c[0x0][0xa88] ;  /* 0x0002a20000077ab9 */ /* 0x000fc80000000800 */
[----:B------:R-:W-:-:S04]  /*10540*/  IADD3 R4, R5, -0x80, R2 ;  /* 0xffffff8005047810 */ /* 0x000fc80007ffe002 */
[----:B------:R-:W-:-:S13]  /*10550*/  ISETP.GE.AND P0, PT, R4, UR7, PT ;  /* 0x0000000704007c0c */ /* 0x000fda000bf06270 */
[----:B------:R-:W-:Y:S05]  /*10560*/  @P0 BRA `(.L_x_8997) ;  /* 0x0000000000400947 */ /* 0x000fea0003800000 */
[----:B------:R-:W1:Y:S01]  /*10570*/  LDC.64 R6, c[0x0][0xb70] ;  /* 0x0002dc00ff067b82 */ /* 0x000e620000000a00 */
[----:B------:R-:W-:Y:S01]  /*10580*/  SHF.R.S32.HI R5, RZ, 0x1f, R4 ;  /* 0x0000001fff057819 */ /* 0x000fe20000011404 */
[----:B------:R-:W-:-:S06]  /*10590*/  ULDC.64 UR8, c[0x0][0xb40] ;  /* 0x0002d00000087ab9 */ /* 0x000fcc0000000a00 */
[----:B------:R-:W5:Y:S01]  /*105a0*/  LDC.64 R20, c[0x0][0xb78] ;  /* 0x0002de00ff147b82 */ /* 0x000f620000000a00 */
[C---:B-1----:R-:W-:Y:S02]  /*105b0*/  IMAD R0, R6.reuse, UR5, RZ ;  /* 0x0000000506007c24 */ /* 0x042fe4000f8e02ff */
        /* <DEDUP_REMOVED lines=11> */
.L_x_8997:
[----:B------:R-:W-:Y:S05]  /*10670*/  BSYNC B0 ;  /* 0x0000000000007941 */ /* 0x000fea0003800000 */
.L_x_8996:
[----:B------:R-:W-:Y:S01]  /*10680*/  ULOP3.LUT UR48, URZ, UR48, URZ, 0x33, !UPT ;  /* 0x000000303f307292 */ /* 0x000fe2000f8e333f */
[----:B-1----:R-:W-:Y:S01]  /*10690*/  IMAD R3, R13, UR43, R10 ;  /* 0x0000002b0d037c24 */ /* 0x002fe2000f8e020a */
[----:B------:R-:W-:Y:S01]  /*106a0*/  SHF.R.S32.HI R4, RZ, 0x2, R25 ;  /* 0x00000002ff047819 */ /* 0x000fe20000011419 */
[----:B----4-:R-:W-:Y:S01]  /*106b0*/  IMAD R10, R14, UR6, RZ ;  /* 0x000000060e0a7c24 */ /* 0x010fe2000f8e02ff */
[----:B------:R-:W-:Y:S01]  /*106c0*/  SHF.R.S32.HI R9, RZ, 0x1f, R8 ;  /* 0x0000001fff097819 */ /* 0x000fe20000011408 */
[----:B------:R-:W-:Y:S01]  /*106d0*/  BSSY B0, `(.L_x_8998) ;  /* 0x0000021000007945 */ /* 0x000fe20003800000 */
[----:B--2---:R-:W-:Y:S02]  /*106e0*/  VIADD R13, R11, UR48 ;  /* 0x000000300b0d7c36 */ /* 0x004fe40008000000 */
[----:B------:R-:W-:Y:S02]  /*106f0*/  VIADD R0, R4, 0x60 ;  /* 0x0000006004007836 */ /* 0x000fe40000000000 */
[----:B---3--:R-:W-:-:S02]  /*10700*/  IMAD R5, R13, -0xc0, R24 ;  /* 0xffffff400d057824 */ /* 0x008fc400078e0218 */
[----:B------:R-:W-:-:S03]  /*10710*/  IMAD.WIDE.U32 R6, R12, UR43, R8 ;  /* 0x0000002b0c067c25 */ /* 0x000fc6000f8e0008 */
[-C--:B------:R-:W-:Y:S01]  /*10720*/  ISETP.GE.AND P0, PT, R4, R5.reuse, PT ;  /* 0x000000050400720c */ /* 0x080fe20003f06270 */
[----:B------:R-:W-:Y:S01]  /*10730*/  IMAD.IADD R7, R7, 0x1, R3 ;  /* 0x0000000107077824 */ /* 0x000fe200078e0203 */
[----:B------:R-:W-:Y:S01]  /*10740*/  ISETP.GE.AND P3, PT, R0, R5, PT ;  /* 0x000000050000720c */ /* 0x000fe20003f66270 */
[----:B------:R-:W-:Y:S01]  /*10750*/  IMAD R3, R15, UR44, R10 ;  /* 0x0000002c0f037c24 */ /* 0x000fe2000f8e020a */
[----:B------:R-:W-:Y:S01]  /*10760*/  SHF.R.S32.HI R5, RZ, 0x1f, R4 ;  /* 0x0000001fff057819 */ /* 0x000fe20000011404 */
        /* <DEDUP_REMOVED lines=23> */
.L_x_8999:
[----:B------:R-:W-:Y:S05]  /*108e0*/  BSYNC B0 ;  /* 0x0000000000007941 */ /* 0x000fea0003800000 */
.L_x_8998:
[----:B------:R-:W-:Y:S04]  /*108f0*/  BSSY B0, `(.L_x_8993) ;  /* 0x0000017000007945 */ /* 0x000fe80003800000 */
[----:B------:R-:W-:Y:S05]  /*10900*/  @P3 BRA `(.L_x_9000) ;  /* 0x0000000000543947 */ /* 0x000fea0003800000 */
[----:B------:R-:W-:Y:S01]  /*10910*/  IADD3 R3, P0, R6, 0x60, RZ ;  /* 0x0000006006037810 */ /* 0x000fe20007f1e0ff */
[----:B------:R-:W-:Y:S01]  /*10920*/  ULDC UR5, c[0x0][0xa8c] ;  /* 0x0002a30000057ab9 */ /* 0x000fe20000000800 */
[----:B------:R-:W-:Y:S01]  /*10930*/  ULDC.64 UR6, c[0x0][0xad8] ;  /* 0x0002b60000067ab9 */ /* 0x000fe20000000a00 */
[----:B------:R-:W-:Y:S01]  /*10940*/  IMAD.MOV.U32 R4, RZ, RZ, R10 ;  /* 0x000000ffff047224 */ /* 0x000fe200078e000a */
[C---:B------:R-:W-:Y:S01]  /*10950*/  ISETP.GE.AND P1, PT, R8.reuse, UR5, PT ;  /* 0x0000000508007c0c */ /* 0x040fe2000bf26270 */
[----:B------:R-:W-:Y:S02]  /*10960*/  IMAD.X R6, RZ, RZ, R7, P0 ;  /* 0x000000ffff067224 */ /* 0x000fe400000e0607 */
[----:B------:R-:W-:Y:S02]  /*10970*/  IMAD.MOV.U32 R5, RZ, RZ, R13 ;  /* 0x000000ffff057224 */ /* 0x000fe400078e000d */
[----:B------:R-:W-:Y:S02]  /*10980*/  VIADD R0, R8, 0x20 ;  /* 0x0000002008007836 */ /* 0x000fe40000000000 */
        /* <DEDUP_REMOVED lines=13> */
.L_x_9000:
[----:B------:R-:W-:Y:S05]  /*10a60*/  BSYNC B0 ;  /* 0x0000000000007941 */ /* 0x000fea0003800000 */
.L_x_8993:
[----:B------:R-:W3:Y:S02]  /*10a70*/  LDC R0, c[0x0][0xda8] ;  /* 0x00036a00ff007b82 */ /* 0x000ee40000000800 */
[----:B---3--:R-:W-:-:S13]  /*10a80*/  ISETP.LE.AND P0, PT, R0, UR4, PT ;  /* 0x0000000400007c0c */ /* 0x008fda000bf03270 */
[----:B------:R-:W-:Y:S05]  /*10a90*/  @!P0 BRA `(.L_x_9001) ;  /* 0xffffff04000c8947 */ /* 0x000fea000383ffff */
[----:B------:R-:W-:Y:S05]  /*10aa0*/  EXIT ;  /* 0x000000000000794d */ /* 0x000fea0003800000 */
.L_x_8911:
[----:B------:R-:W-:-:S08]  /*10ab0*/  NOP ;  /* 0x0000000000007918 */ /* 0x000fd00000000000 */
[----:B------:R-:W1:-:S00]  /*10ac0*/  USETMAXREG.DEALLOC.CTAPOOL 0x20 ;  /* 0x00000020000079c8 */ /* 0x000e4000080e0500 */
[----:B-1----:R-:W-:-:S05]  /*10ad0*/  LOP3.LUT R16, R0, 0x3, RZ, 0xc0, !PT ;  /* 0x0000000300107812 */ /* 0x002fca00078ec0ff */
        /* <DEDUP_REMOVED lines=10> */
[----:B------:R-:W-:Y:S01]  /*10b80*/  LOP3.LUT R23, R2, 0x1f, RZ, 0xc0, !PT ;  /* 0x0000001f02177812 */ /* 0x000fe200078ec0ff */
[----:B------:R-:W-:Y:S01]  /*10b90*/  IMAD.U32 R22, RZ, RZ, UR4 ;  /* 0x00000004ff167e24 */ /* 0x000fe2000f8e00ff */
[----:B------:R-:W-:Y:S01]  /*10ba0*/  ULDC UR45, c[0x0][0xc] ;  /* 0x00000300002d7ab9 */ /* 0x000fe20000000800 */
[----:B------:R-:W-:Y:S01]  /*10bb0*/  IMAD.MOV.U32 R18, RZ, RZ, 0x1 ;  /* 0x00000001ff127424 */ /* 0x000fe200078e00ff */
[----:B------:R-:W-:Y:S01]  /*10bc0*/  ULDC.64 UR48, c[0x0][0x198] ;  /* 0x0000660000307ab9 */ /* 0x000fe20000000a00 */
[----:B------:R-:W-:Y:S01]  /*10bd0*/  IMAD.MOV.U32 R19, RZ, RZ, RZ ;  /* 0x000000ffff137224 */ /* 0x000fe200078e00ff */
[----:B------:R-:W-:-:S06]  /*10be0*/  UMOV UR47, URZ ;  /* 0x0000003f002f7c82 */ /* 0x000fcc0008000000 */
.L_x_9056:
        /* <DEDUP_REMOVED lines=21> */
.L_x_9003:
[----:B------:R-:W-:Y:S01]  /*10d40*/  ULDC UR9, c[0x0][0xdc4] ;  /* 0x0003710000097ab9 */ /* 0x000fe20000000800 */
[----:B------:R-:W-:Y:S01]  /*10d50*/  UMOV UR7, UR8 ;  /* 0x0000000800077c82 */ /* 0x000fe20008000000 */
[----:B------:R-:W-:-:S11]  /*10d60*/  UISETP.NE.AND UP0, UPT, UR9, 0x1, UPT ;  /* 0x000000010900788c */ /* 0x000fd6000bf05270 */
[----:B------:R-:W-:Y:S02]  /*10d70*/  @UP0 ULDC.64 UR10, c[0x0][0xdc8] ;  /* 0x00037200000a0ab9 */ /* 0x000fe40000000a00 */
[----:B------:R-:W-:-:S04]  /*10d80*/  UIMAD.WIDE.U32 UR4, UR8, UR10, URZ ;  /* 0x0000000a080472a5 */ /* 0x000fc8000f8e003f */
[----:B------:R-:W-:-:S04]  /*10d90*/  @UP0 USHF.R.U32.HI UR7, URZ, UR11, UR5 ;  /* 0x0000000b3f070299 */ /* 0x000fc80008011605 */
[----:B------:R-:W-:-:S12]  /*10da0*/  UIMAD UR4, UR7, UR9, URZ ;  /* 0x00000009070472a4 */ /* 0x000fd8000f8e023f */
.L_x_9004:
        /* <DEDUP_REMOVED lines=15> */
[----:B------:R-:W-:Y:S02]  /*10ea0*/  UIMAD UR37, UR37, 0xc0, URZ ;  /* 0x000000c0252578a4 */ /* 0x000fe4000f8e023f */
        /* <DEDUP_REMOVED lines=24> */
.L_x_9006:
[----:B------:R-:W-:-:S11]  /*11030*/  UISETP.NE.AND UP0, UPT, UR5, 0x1, UPT ;  /* 0x000000010500788c */ /* 0x000fd6000bf05270 */
[----:B------:R-:W-:Y:S02]  /*11040*/  @UP0 ULDC.64 UR14, c[0x0][0x9e8] ;  /* 0x00027a00000e0ab9 */ /* 0x000fe40000000a00 */
[----:B------:R-:W-:-:S04]  /*11050*/  UIMAD.WIDE.U32 UR6, UR8, UR14, URZ ;  /* 0x0000000e080672a5 */ /* 0x000fc8000f8e003f */
[----:B------:R-:W-:-:S12]  /*11060*/  @UP0 USHF.R.U32.HI UR8, URZ, UR15, UR7 ;  /* 0x0000000f3f080299 */ /* 0x000fd80008011607 */
.L_x_9007:
[----:B------:R-:W-:-:S04]  /*11070*/  UIMAD UR8, UR8, UR5, UR5 ;  /* 0x00000005080872a4 */ /* 0x000fc8000f8e0205 */
[----:B------:R-:W-:-:S04]  /*11080*/  UISETP.LT.AND UP0, UPT, UR4, UR8, UPT ;  /* 0x000000080400728c */ /* 0x000fc8000bf01270 */
[----:B------:R-:W-:-:S12]  /*11090*/  USEL UR4, UR4, UR8, UP0 ;  /* 0x0000000804047287 */ /* 0x000fd80008000000 */
.L_x_9005:
        /* <DEDUP_REMOVED lines=25> */
.L_x_9009:
[----:B------:R-:W-:-:S11]  /*11230*/  UISETP.NE.AND UP0, UPT, UR5, 0x1, UPT ;  /* 0x000000010500788c */ /* 0x000fd6000bf05270 */
[----:B------:R-:W-:Y:S02]  /*11240*/  @UP0 ULDC.64 UR10, c[0x0][0x9e8] ;  /* 0x00027a00000a0ab9 */ /* 0x000fe40000000a00 */
[----:B------:R-:W-:-:S04]  /*11250*/  UIMAD.WIDE.U32 UR6, UR4, UR10, URZ ;  /* 0x0000000a040672a5 */ /* 0x000fc8000f8e003f */
[----:B------:R-:W-:-:S12]  /*11260*/  @UP0 USHF.R.U32.HI UR4, URZ, UR11, UR7 ;  /* 0x0000000b3f040299 */ /* 0x000fd80008011607 */
.L_x_9010:
[----:B------:R-:W-:-:S04]  /*11270*/  UIMAD UR4, UR4, UR5, URZ ;  /* 0x00000005040472a4 */ /* 0x000fc8000f8e023f */
[----:B------:R-:W-:-:S04]  /*11280*/  UISETP.LT.AND UP0, UPT, UR8, UR4, UPT ;  /* 0x000000040800728c */ /* 0x000fc8000bf01270 */
[----:B------:R-:W-:-:S12]  /*11290*/  USEL UR8, UR8, UR4, !UP0 ;  /* 0x0000000408087287 */ /* 0x000fd8000c000000 */
.L_x_9008:
        /* <DEDUP_REMOVED lines=9> */
[----:B------:R-:W-:Y:S01]  /*11330*/  ISETP.NE.AND P0, PT, R23, RZ, PT ;  /* 0x000000ff1700720c */ /* 0x000fe20003f05270 */
[----:B------:R-:W-:-:S12]  /*11340*/  IMAD.MOV.U32 R13, RZ, RZ, R22 ;  /* 0x000000ffff0d7224 */ /* 0x000fd800078e0016 */
        /* <DEDUP_REMOVED lines=14> */
.L_x_9012:
        /* <DEDUP_REMOVED lines=10> */
[----:B------:R-:W-:Y:S02]  /*114d0*/  IMAD.U32 R4, RZ, RZ, UR4 ;  /* 0x00000004ff047e24 */ /* 0x000fe4000f8e00ff */
[----:B------:R-:W-:Y:S01]  /*114e0*/  IMAD.U32 R5, RZ, RZ, UR5 ;  /* 0x00000005ff057e24 */ /* 0x000fe2000f8e00ff */
[----:B------:R-:W1:Y:S01]  /*114f0*/  LDC.64 R2, c[0x4][R2] ;  /* 0x0100000002027b82 */ /* 0x000e620000000a00 */
[----:B------:R-:W-:Y:S01]  /*11500*/  ULDC.64 UR4, c[0x4][0x78] ;  /* 0x01001e0000047ab9 */ /* 0x000fe20000000a00 */
        /* <DEDUP_REMOVED lines=9> */
.L_x_9014:
[----:B------:R-:W-:-:S04]  /*115a0*/  UIADD3 UR4, UR42, 0x400, URZ ;  /* 0x000004002a047890 */ /* 0x000fc8000fffe03f */
[----:B------:R-:W-:-:S06]  /*115b0*/  ULOP3.LUT UP0, URZ, UR4, 0x1bf, URZ, 0xc0, !UPT ;  /* 0x000001bf043f7892 */ /* 0x000fcc000f80c03f */
[----:B------:R-:W-:-:S13]  /*115c0*/  PLOP3.LUT P0, PT, PT, PT, UP0, 0x80, 0x0 ;  /* 0x000000000000781c */ /* 0x000fda0003f0f008 */
[----:B------:R-:W-:Y:S05]  /*115d0*/  @!P0 BRA `(.L_x_9015) ;  /* 0x00000000007c8947 */ /* 0x000fea0003800000 */
        /* <DEDUP_REMOVED lines=16> */
.L_x_9016:
[----:B------:R1:W2:Y:S01]  /*116e0*/  LDC.64 R2, c[0x4][R24] ;  /* 0x0100000018027b82 */ /* 0x0002a20000000a00 */
[----:B------:R-:W-:Y:S01]  /*116f0*/  ULDC.64 UR4, c[0x4][0x1b8] ;  /* 0x01006e0000047ab9 */ /* 0x000fe20000000a00 */
[----:B------:R-:W-:Y:S01]  /*11700*/  ULDC.64 UR6, c[0x4][0x1c0] ;  /* 0x0100700000067ab9 */ /* 0x000fe20000000a00 */
[----:B------:R-:W-:Y:S02]  /*11710*/  IMAD.U32 R4, RZ, RZ, UR4 ;  /* 0x00000004ff047e24 */ /* 0x000fe4000f8e00ff */
        /* <DEDUP_REMOVED lines=11> */
.L_x_9015:
[----:B------:R-:W-:Y:S01]  /*117d0*/  ULDC.64 UR4, c[0x0][0x9f8] ;  /* 0x00027e0000047ab9 */ /* 0x000fe20000000a00 */
[----:B------:R-:W-:Y:S01]  /*117e0*/  IMAD.U32 R5, RZ, RZ, UR39 ;  /* 0x00000027ff057e24 */ /* 0x000fe2000f8e00ff */
[----:B------:R-:W-:Y:S01]  /*117f0*/  ISETP.NE.U32.AND P0, PT, RZ, UR4, PT ;  /* 0x00000004ff007c0c */ /* 0x000fe2000bf05070 */
[----:B------:R-:W-:-:S03]  /*11800*/  IMAD.U32 R0, RZ, RZ, UR39 ;  /* 0x00000027ff007e24 */ /* 0x000fc6000f8e00ff */
[----:B------:R-:W-:-:S13]  /*11810*/  ISETP.NE.AND.EX P0, PT, RZ, UR5, PT, P0 ;  /* 0x00000005ff007c0c */ /* 0x000fda000bf05300 */
[----:B------:R-:W1:Y:S02]  /*11820*/  @P0 LDC.64 R2, c[0x0][0x9f8] ;  /* 0x00027e00ff020b82 */ /* 0x000e640000000a00 */
[----:B-1----:R-:W-:-:S06]  /*11830*/  @P0 IMAD.WIDE R4, R5, 0x4, R2 ;  /* 0x0000000405040825 */ /* 0x002fcc00078e0202 */
[----:B------:R-:W1:Y:S01]  /*11840*/  LDC R2, c[0x0][0x428] ;  /* 0x00010a00ff027b82 */ /* 0x000e620000000800 */
[----:B------:R2:W3:Y:S01]  /*11850*/  @P0 LDG.E R0, desc[UR50][R4.64] ;  /* 0x0000003204000981 */ /* 0x0004e2000c1e1900 */
[----:B------:R-:W-:Y:S01]  /*11860*/  ISETP.NE.AND P1, PT, R23, RZ, PT ;  /* 0x000000ff1700720c */ /* 0x000fe20003f25270 */
[----:B------:R-:W-:Y:S01]  /*11870*/  UMOV UR36, URZ ;  /* 0x0000003f00247c82 */ /* 0x000fe20008000000 */
[----:B------:R-:W-:Y:S01]  /*11880*/  UMOV UR12, 0x20 ;  /* 0x00000020000c7882 */ /* 0x000fe20000000000 */
[----:B------:R-:W-:Y:S01]  /*11890*/  UMOV UR13, UR37 ;  /* 0x00000025000d7c82 */ /* 0x000fe20008000000 */
[----:B------:R-:W-:Y:S01]  /*118a0*/  UMOV UR14, UR38 ;  /* 0x00000026000e7c82 */ /* 0x000fe20008000000 */
[----:B------:R-:W-:Y:S01]  /*118b0*/  UMOV UR15, UR39 ;  /* 0x00000027000f7c82 */ /* 0x000fe20008000000 */
[----:B------:R-:W-:Y:S01]  /*118c0*/  UMOV UR8, 0x40 ;  /* 0x0000004000087882 */ /* 0x000fe20000000000 */
[----:B------:R-:W-:Y:S01]  /*118d0*/  UMOV UR9, UR37 ;  /* 0x0000002500097c82 */ /* 0x000fe20008000000 */
[----:B------:R-:W-:Y:S01]  /*118e0*/  UMOV UR10, UR38 ;  /* 0x00000026000a7c82 */ /* 0x000fe20008000000 */
[----:B------:R-:W-:Y:S01]  /*118f0*/  UMOV UR11, UR39 ;  /* 0x00000027000b7c82 */ /* 0x000fe20008000000 */
[----:B------:R-:W-:Y:S01]  /*11900*/  UMOV UR6, 0xffffffff ;  /* 0xffffffff00067882 */ /* 0x000fe20000000000 */
[----:B------:R-:W-:-:S02]  /*11910*/  IMAD.U32 R7, RZ, RZ, UR44 ;  /* 0x0000002cff077e24 */ /* 0x000fc4000f8e00ff */
[----:B------:R-:W-:Y:S02]  /*11920*/  VOTEU.ALL UP1, P1 ;  /* 0x00000000003f7886 */ /* 0x000fe40000820000 */
[----:B------:R-:W-:-:S03]  /*11930*/  VIADD R7, R7, 0xffffffff ;  /* 0xffffffff07077836 */ /* 0x000fc60000000000 */
[----:B------:R-:W-:Y:S01]  /*11940*/  @!UP1 UIADD3 UR4, UP0, UR48, 0x270, URZ ;  /* 0x0000027030049890 */ /* 0x000fe2000ff1e03f */
[----:B-1----:R-:W-:Y:S02]  /*11950*/  ISETP.NE.AND P2, PT, R2, 0x1, PT ;  /* 0x000000010200780c */ /* 0x002fe40003f45270 */
[----:B------:R-:W1:Y:S01]  /*11960*/  LDC.64 R2, c[0x0][0x3f8] ;  /* 0x0000fe00ff027b82 */ /* 0x000e620000000a00 */
[----:B------:R-:W-:-:S09]  /*11970*/  @!UP1 UIADD3.X UR5, URZ, UR49, URZ, UP0, !UPT ;  /* 0x000000313f059290 */ /* 0x000fd200087fe43f */
[----:B------:R4:W-:Y:S01]  /*11980*/  @!UP1 UTMAPF.L2.4D [UR36], [UR4] ;  /* 0x00000024040095b8 */ /* 0x0009e20008018000 */
[----:B------:R-:W2:Y:S01]  /*11990*/  @P2 LDC R6, c[0x0][0x42c] ;  /* 0x00010b00ff062b82 */ /* 0x000ea20000000800 */
[----:B------:R4:W-:Y:S07]  /*119a0*/  @!UP1 UTMAPF.L2.4D [UR12], [UR4] ;  /* 0x0000000c040095b8 */ /* 0x0009ee0008018000 */
[----:B------:R-:W5:Y:S01]  /*119b0*/  @P2 LDC R9, c[0x0][0x430] ;  /* 0x00010c00ff092b82 */ /* 0x000f620000000800 */
[----:B-1----:R-:W-:Y:S01]  /*119c0*/  ISETP.NE.U32.AND P0, PT, R2, RZ, PT ;  /* 0x000000ff0200720c */ /* 0x002fe20003f05070 */
[----:B------:R4:W-:Y:S03]  /*119d0*/  @!UP1 UTMAPF.L2.4D [UR8], [UR4] ;  /* 0x00000008040095b8 */ /* 0x0009e60008018000 */
[----:B------:R-:W-:Y:S01]  /*119e0*/  ISETP.NE.AND.EX P0, PT, R3, RZ, PT, P0 ;  /* 0x000000ff0300720c */ /* 0x000fe20003f05300 */
[----:B--2---:R-:W-:-:S04]  /*119f0*/  @P2 IMAD.HI.U32 R4, R6, UR38, RZ ;  /* 0x0000002606042c27 */ /* 0x004fc8000f8e00ff */
[----:B------:R-:W-:Y:S01]  /*11a00*/  IMAD.U32 R6, RZ, RZ, UR38 ;  /* 0x00000026ff067e24 */ /* 0x000fe2000f8e00ff */
[----:B-----5:R-:W-:Y:S02]  /*11a10*/  @P2 SHF.R.U32.HI R6, RZ, R9, R4 ;  /* 0x00000009ff062219 */ /* 0x020fe40000011604 */
[----:B---3--:R-:W-:Y:S01]  /*11a20*/  SEL R9, R0, RZ, !P0 ;  /* 0x000000ff00097207 */ /* 0x008fe20004000000 */
[----:B----4-:R-:W-:Y:S06]  /*11a30*/  BRA.DIV UR6, `(.L_x_9017) ;  /* 0x0000002606c07947 */ /* 0x010fec000b800000 */
.L_x_9068:
[----:B------:R-:W-:Y:S01]  /*11a40*/  UMOV UR4, 0xffffffff ;  /* 0xffffffff00047882 */ /* 0x000fe20000000000 */
[----:B------:R-:W-:Y:S02]  /*11a50*/  SHF.R.S32.HI R8, RZ, 0x1f, R0 ;  /* 0x0000001fff087819 */ /* 0x000fe40000011400 */
[----:B------:R-:W-:Y:S05]  /*11a60*/  BRA.DIV UR4, `(.L_x_9018) ;  /* 0x0000002604d47947 */ /* 0x000fea000b800000 */
[----:B------:R-:W-:-:S13]  /*11a70*/  ELECT P6, URZ, PT ;  /* 0x00000000003f782f */ /* 0x000fda00038c0000 */
.L_x_9071:
[----:B------:R-:W-:Y:S05]  /*11a80*/  @!P6 BRA `(.L_x_9019) ;  /* 0x0000000000e8e947 */ /* 0x000fea0003800000 */
[----:B------:R-:W-:Y:S01]  /*11a90*/  LEA R13, R19, UR42, 0x3 ;  /* 0x0000002a130d7c11 */ /* 0x000fe2000f8e18ff */
[----:B------:R-:W-:Y:S01]  /*11aa0*/  IMAD.MOV.U32 R9, RZ, RZ, R0 ;  /* 0x000000ffff097224 */ /* 0x000fe200078e0000 */
[----:B------:R-:W-:Y:S01]  /*11ab0*/  SHF.L.U32 R12, R18, 0x1f, RZ ;  /* 0x0000001f120c7819 */ /* 0x000fe200000006ff */
        /* <DEDUP_REMOVED lines=19> */
.L_x_9020:
[----:B------:R-:W2:Y:S01]  /*11bf0*/  SYNCS.PHASECHK.TRANS64.TRYWAIT P2, [R13+URZ+0x2d840], R12 ;  /* 0x02d8400c0d0075a7 */ /* 0x000ea2000804017f */
[----:B------:R-:W-:Y:S01]  /*11c00*/  ISETP.NE.AND P3, PT, R17, RZ, PT ;  /* 0x000000ff1100720c */ /* 0x000fe20003f65270 */
[----:B--2---:R-:W-:-:S12]  /*11c10*/  @!P2 BRA `(.L_x_9021) ;  /* 0x000000240088a947 */ /* 0x004fd80003800000 */
.L_x_9072:
[----:B------:R-:W-:Y:S05]  /*11c20*/  @P3 BRA `(.L_x_9022) ;  /* 0x0000000000143947 */ /* 0x000fea0003800000 */
[----:B------:R-:W-:Y:S01]  /*11c30*/  ISETP.NE.AND P2, PT, R23, RZ, PT ;  /* 0x000000ff1700720c */ /* 0x000fe20003f45270 */
[----:B-1----:R-:W-:-:S04]  /*11c40*/  IMAD.MOV.U32 R4, RZ, RZ, 0x6000 ;  /* 0x00006000ff047424 */ /* 0x002fc800078e00ff */
[----:B------:R3:W-:Y:S08]  /*11c50*/  SYNCS.ARRIVE.TRANS64 RZ, [R13+URZ+0x2d830], R4 ;  /* 0x02d830040dff79a7 */ /* 0x0007f0000800003f */
[----:B------:R-:W-:Y:S05]  /*11c60*/  @!P2 BRA `(.L_x_9022) ;  /* 0x000000000004a947 */ /* 0x000fea0003800000 */
[----:B------:R-:W-:Y:S01]  /*11c70*/  BPT.TRAP 0x1 ;  /* 0x000000040000795c */ /* 0x000fe20000300000 */
.L_x_9022:
        /* <DEDUP_REMOVED lines=12> */
[----:B------:R-:W-:Y:S02]  /*11d40*/  USHF.L.U32 UR11, UR11, 0x7, URZ ;  /* 0x000000070b0b7899 */ /* 0x000fe4000800063f */
[----:B------:R-:W-:Y:S02]  /*11d50*/  UIADD3 UR9, UR9, 0x2d830, URZ ;  /* 0x0002d83009097890 */ /* 0x000fe4000fffe03f */
[----:B------:R-:W-:Y:S02]  /*11d60*/  UIADD3 UR14, UR8, 0x15400, URZ ;  /* 0x00015400080e7890 */ /* 0x000fe4000fffe03f */
[----:B------:R-:W-:Y:S02]  /*11d70*/  UIADD3 UR15, UR8, 0x17400, URZ ;  /* 0x00017400080f7890 */ /* 0x000fe4000fffe03f */
[----:B------:R-:W-:-:S03]  /*11d80*/  UIADD3 UR17, UR8, 0x19400, URZ ;  /* 0x0001940008117890 */ /* 0x000fc6000fffe03f */
[----:B------:R-:W-:Y:S01]  /*11d90*/  UMOV UR8, UR14 ;  /* 0x0000000e00087c82 */ /* 0x000fe20008000000 */
[----:B------:R-:W-:Y:S01]  /*11da0*/  UMOV UR14, 0x40 ;  /* 0x00000040000e7882 */ /* 0x000fe20000000000 */
[----:B------:R4:W-:Y:S02]  /*11db0*/  UTMALDG.4D [UR8], [UR4], desc[UR6] ;  /* 0x00000608040075b4 */ /* 0x0009e40008019000 */
[----:B----4-:R-:W-:Y:S01]  /*11dc0*/  UMOV UR8, UR15 ;  /* 0x0000000f00087c82 */ /* 0x010fe20008000000 */
[----:B------:R-:W-:Y:S02]  /*11dd0*/  UMOV UR10, UR16 ;  /* 0x00000010000a7c82 */ /* 0x000fe40008000000 */
[----:B------:R4:W-:Y:S02]  /*11de0*/  UTMALDG.4D [UR8], [UR4], desc[UR6] ;  /* 0x00000608040075b4 */ /* 0x0009e40008019000 */
[----:B----4-:R-:W-:Y:S01]  /*11df0*/  UMOV UR8, UR17 ;  /* 0x0000001100087c82 */ /* 0x010fe20008000000 */
[----:B------:R-:W-:-:S02]  /*11e00*/  UMOV UR10, UR14 ;  /* 0x0000000e000a7c82 */ /* 0x000fc40008000000 */
[----:B------:R4:W-:Y:S02]  /*11e10*/  UTMALDG.4D [UR8], [UR4], desc[UR6] ;  /* 0x00000608040075b4 */ /* 0x0009e40008019000 */
[----:B----4-:R-:W-:Y:S01]  /*11e20*/  NOP ;  /* 0x0000000000007918 */ /* 0x010fe20000000000 */
.L_x_9019:
        /* <DEDUP_REMOVED lines=9> */
[----:B-1-3--:R-:W-:Y:S01]  /*11ec0*/  @P2 IMAD.MOV.U32 R4, RZ, RZ, 0x9000 ;  /* 0x00009000ff042424 */ /* 0x00afe200078e00ff */
        /* <DEDUP_REMOVED lines=26> */
[----:B------:R-:W3:Y:S02]  /*12070*/  SYNCS.PHASECHK.TRANS64.TRYWAIT P2, [UR42+0x2d820], R4 ;  /* 0x02d82004ff0075a7 */ /* 0x000ee4000804016a */
[----:B-1-3--:R-:W-:Y:S05]  /*12080*/  @!P2 BRA `(.L_x_9023) ;  /* 0x000000200080a947 */ /* 0x00afea0003800000 */
.L_x_9073:
[----:B------:R-:W-:-:S04]  /*12090*/  UIADD3 UR4, UR44, -0x2, URZ ;  /* 0xfffffffe2c047890 */ /* 0x000fc8000fffe03f */
[----:B------:R-:W-:-:S06]  /*120a0*/  UISETP.GE.AND UP0, UPT, UR4, UR43, UPT ;  /* 0x0000002b0400728c */ /* 0x000fcc000bf06270 */
[----:B------:R-:W-:-:S13]  /*120b0*/  PLOP3.LUT P2, PT, PT, PT, UP0, 0x80, 0x0 ;  /* 0x000000000000781c */ /* 0x000fda0003f4f008 */
[----:B------:R-:W-:Y:S05]  /*120c0*/  @!P2 BRA `(.L_x_9024) ;  /* 0x00000014004ca947 */ /* 0x000fea0003800000 */
[----:B-1----:R-:W-:Y:S01]  /*120d0*/  IMAD R5, RZ, RZ, -UR44 ;  /* 0x8000002cff057e24 */ /* 0x002fe2000f8e02ff */
[----:B------:R-:W-:Y:S01]  /*120e0*/  LOP3.LUT R10, RZ, UR43, RZ, 0x33, !PT ;  /* 0x0000002bff0a7c12 */ /* 0x000fe2000f8e33ff */
[----:B------:R-:W-:Y:S01]  /*120f0*/  IMAD.U32 R11, RZ, RZ, UR4 ;  /* 0x00000004ff0b7e24 */ /* 0x000fe2000f8e00ff */
[----:B------:R-:W-:Y:S02]  /*12100*/  ULDC.64 UR40, c[0x0][0x408] ;  /* 0x0001020000287ab9 */ /* 0x000fe40000000a00 */
[----:B------:R-:W-:-:S05]  /*12110*/  VIADDMNMX R10, R5, 0x1, R10, !PT ;  /* 0x00000001050a7846 */ /* 0x000fca000780010a */
[----:B------:R-:W-:-:S05]  /*12120*/  VIADD R4, R10, UR44 ;  /* 0x0000002c0a047c36 */ /* 0x000fca0008000000 */
[----:B------:R-:W-:-:S04]  /*12130*/  LOP3.LUT R4, R4, 0x1, RZ, 0xc0, !PT ;  /* 0x0000000104047812 */ /* 0x000fc800078ec0ff */
[----:B------:R-:W-:-:S13]  /*12140*/  ISETP.NE.U32.AND P2, PT, R4, 0x1, PT ;  /* 0x000000010400780c */ /* 0x000fda0003f45070 */
[----:B------:R-:W-:Y:S05]  /*12150*/  @P2 BRA `(.L_x_9025) ;  /* 0x0000000400b42947 */ /* 0x000fea0003800000 */
[----:B--2---:R-:W-:Y:S01]  /*12160*/  VIADD R12, R19, 0x1 ;  /* 0x00000001130c7836 */ /* 0x004fe20000000000 */
        /* <DEDUP_REMOVED lines=26> */
.L_x_9028:
[----:B-1----:R-:W-:Y:S02]  /*12310*/  LEA R3, R12, UR42, 0x3 ;  /* 0x0000002a0c037c11 */ /* 0x002fe4000f8e18ff */
[----:B------:R-:W-:Y:S02]  /*12320*/  SHF.L.U32 R2, R13, 0x1f, RZ ;  /* 0x0000001f0d027819 */ /* 0x000fe400000006ff */
[----:B------:R-:W-:Y:S02]  /*12330*/  ISETP.NE.AND P2, PT, R17, RZ, PT ;  /* 0x000000ff1100720c */ /* 0x000fe40003f45270 */
[----:B------:R-:W1:Y:S02]  /*12340*/  SYNCS.PHASECHK.TRANS64.TRYWAIT P3, [R3+URZ+0x2d840], R2 ;  /* 0x02d84002030075a7 */ /* 0x000e64000806017f */
[----:B-1----:R-:W-:Y:S09]  /*12350*/  @!P3 BRA `(.L_x_9029) ;  /* 0x0000001c00e4b947 */ /* 0x002ff20003800000 */
.L_x_9074:
[----:B------:R-:W-:Y:S05]  /*12360*/  @P2 BRA `(.L_x_9030) ;  /* 0x0000000000142947 */ /* 0x000fea0003800000 */
[----:B------:R-:W-:Y:S01]  /*12370*/  ISETP.NE.AND P3, PT, R23, RZ, PT ;  /* 0x000000ff1700720c */ /* 0x000fe20003f65270 */
[----:B-1----:R-:W-:-:S04]  /*12380*/  IMAD.MOV.U32 R2, RZ, RZ, 0x6000 ;  /* 0x00006000ff027424 */ /* 0x002fc800078e00ff */
[----:B------:R2:W-:Y:S08]  /*12390*/  SYNCS.ARRIVE.TRANS64 RZ, [R3+URZ+0x2d830], R2 ;  /* 0x02d8300203ff79a7 */ /* 0x0005f0000800003f */
[----:B------:R-:W-:Y:S05]  /*123a0*/  @!P3 BRA `(.L_x_9030) ;  /* 0x000000000004b947 */ /* 0x000fea0003800000 */
[----:B------:R-:W-:Y:S01]  /*123b0*/  BPT.TRAP 0x1 ;  /* 0x000000040000795c */ /* 0x000fe20000300000 */
.L_x_9030:
        /* <DEDUP_REMOVED lines=14> */
[----:B-12---:R-:W-:Y:S01]  /*124a0*/  SHF.L.U32 R3, R18, 0x1f, RZ ;  /* 0x0000001f12037819 */ /* 0x006fe200000006ff */
[----:B------:R-:W-:Y:S01]  /*124b0*/  UIADD3 UR9, UR9, 0x2d830, URZ ;  /* 0x0002d83009097890 */ /* 0x000fe2000fffe03f */
[----:B------:R-:W-:Y:S01]  /*124c0*/  LEA R2, R19, UR19, 0x3 ;  /* 0x0000001313027c11 */ /* 0x000fe2000f8e18ff */
[----:B------:R-:W-:-:S02]  /*124d0*/  USHF.L.U32 UR11, UR11, 0x7, URZ ;  /* 0x000000070b0b7899 */ /* 0x000fc4000800063f */
        /* <DEDUP_REMOVED lines=13> */
.L_x_9075:
[----:B------:R-:W-:Y:S05]  /*125b0*/  @P2 BRA `(.L_x_9032) ;  /* 0x0000000000182947 */ /* 0x000fea0003800000 */
[----:B------:R-:W-:Y:S01]  /*125c0*/  ISETP.NE.AND P2, PT, R23, RZ, PT ;  /* 0x000000ff1700720c */ /* 0x000fe20003f45270 */
[----:B-1----:R-:W-:Y:S01]  /*125d0*/  IMAD.MOV.U32 R3, RZ, RZ, 0x6000 ;  /* 0x00006000ff037424 */ /* 0x002fe200078e00ff */
[----:B------:R-:W-:-:S04]  /*125e0*/  LEA R2, R19, UR42, 0x3 ;  /* 0x0000002a13027c11 */ /* 0x000fc8000f8e18ff */
[----:B------:R2:W-:Y:S07]  /*125f0*/  SYNCS.ARRIVE.TRANS64 RZ, [R2+URZ+0x2d850], R3 ;  /* 0x02d8500302ff79a7 */ /* 0x0005ee000800003f */
[----:B------:R-:W-:Y:S05]  /*12600*/  @!P2 BRA `(.L_x_9032) ;  /* 0x000000000004a947 */ /* 0x000fea0003800000 */
[----:B------:R-:W-:Y:S01]  /*12610*/  BPT.TRAP 0x1 ;  /* 0x000000040000795c */ /* 0x000fe20000300000 */
.L_x_9032:
        /* <DEDUP_REMOVED lines=14> */
[----:B------:R-:W-:Y:S02]  /*12700*/  USHF.L.U32 UR11, UR11, 0x7, URZ ;  /* 0x000000070b0b7899 */ /* 0x000fe4000800063f */
[----:B------:R-:W-:Y:S02]  /*12710*/  UIADD3 UR8, UR15, 0x400, URZ ;  /* 0x000004000f087890 */ /* 0x000fe4000fffe03f */
[----:B------:R-:W-:Y:S02]  /*12720*/  UIADD3 UR9, UR9, 0x2d850, URZ ;  /* 0x0002d85009097890 */ /* 0x000fe4000fffe03f */
        /* <DEDUP_REMOVED lines=11> */
.L_x_9027:
[----:B------:R-:W-:Y:S05]  /*127e0*/  BSYNC B0 ;  /* 0x0000000000007941 */ /* 0x000fea0003800000 */
.L_x_9026:
[----:B------:R-:W-:Y:S01]  /*127f0*/  UIADD3 UR4, UR44, -0x3, URZ ;  /* 0xfffffffd2c047890 */ /* 0x000fe2000fffe03f */
[----:B------:R-:W-:Y:S02]  /*12800*/  IMAD.MOV.U32 R19, RZ, RZ, R12 ;  /* 0x000000ffff137224 */ /* 0x000fe400078e000c */
[----:B------:R-:W-:-:S03]  /*12810*/  IMAD.MOV.U32 R18, RZ, RZ, R13 ;  /* 0x000000ffff127224 */ /* 0x000fc600078e000d */
[----:B------:R-:W-:-:S07]  /*12820*/  IMAD.U32 R11, RZ, RZ, UR4 ;  /* 0x00000004ff0b7e24 */ /* 0x000fce000f8e00ff */
.L_x_9025:
[----:B------:R-:W-:Y:S01]  /*12830*/  ULOP3.LUT UR4, URZ, UR44, URZ, 0x33, !UPT ;  /* 0x0000002c3f047292 */ /* 0x000fe2000f8e333f */
[----:B------:R-:W-:Y:S01]  /*12840*/  VIADD R10, R10, 0xfffffffe ;  /* 0xfffffffe0a0a7836 */ /* 0x000fe20000000000 */
[----:B------:R-:W-:Y:S04]  /*12850*/  BSSY B0, `(.L_x_9024) ;  /* 0x00000da000007945 */ /* 0x000fe80003800000 */
[----:B------:R-:W-:-:S13]  /*12860*/  ISETP.NE.AND P2, PT, R10, UR4, PT ;  /* 0x000000040a007c0c */ /* 0x000fda000bf45270 */
[----:B------:R-:W-:Y:S05]  /*12870*/  @!P2 BRA `(.L_x_9033) ;  /* 0x0000000c005ca947 */ /* 0x000fea0003800000 */
[----:B-12---:R-:W-:-:S07]  /*12880*/  IMAD.MOV.U32 R2, RZ, RZ, R9 ;  /* 0x000000ffff027224 */ /* 0x006fce00078e0009 */
.L_x_9048:
[----:B------:R-:W-:Y:S01]  /*12890*/  VIADD R10, R19, 0x1 ;  /* 0x00000001130a7836 */ /* 0x000fe20000000000 */
        /* <DEDUP_REMOVED lines=10> */
[----:B------:R-:W-:Y:S02]  /*12940*/  IMAD.MOV.U32 R13, RZ, RZ, R11 ;  /* 0x000000ffff0d7224 */ /* 0x000fe400078e000b */
[----:B------:R-:W-:-:S04]  /*12950*/  IMAD R15, R8, UR40, RZ ;  /* 0x00000028080f7c24 */ /* 0x000fc8000f8e02ff */
[----:B------:R-:W-:Y:S01]  /*12960*/  IMAD R15, R0, UR41, R15 ;  /* 0x00000029000f7c24 */ /* 0x000fe2000f8e020f */
[----:B------:R-:W2:Y:S01]  /*12970*/  LDC.64 R2, c[0x0][0x3f8] ;  /* 0x0000fe00ff027b82 */ /* 0x000ea20000000a00 */
        /* <DEDUP_REMOVED lines=8> */
[----:B--2---:R-:W-:-:S04]  /*12a00*/  LEA R2, P2, R4, R2, 0x2 ;  /* 0x0000000204027211 */ /* 0x004fc800078410ff */
[----:B------:R-:W-:-:S05]  /*12a10*/  LEA.HI.X R3, R4, R3, R5, 0x2, P2 ;  /* 0x0000000304037211 */ /* 0x000fca00010f1405 */
[----:B------:R1:W5:Y:S01]  /*12a20*/  LDG.E R2, desc[UR50][R2.64] ;  /* 0x0000003202027981 */ /* 0x000362000c1e1900 */
[----:B------:R-:W-:-:S04]  /*12a30*/  IMAD.MOV R4, RZ, RZ, -R13 ;  /* 0x000000ffff047224 */ /* 0x000fc800078e0a0d */
[----:B------:R-:W-:-:S07]  /*12a40*/  IMAD R14, R14, R4, R11 ;  /* 0x000000040e0e7224 */ /* 0x000fce00078e020b */
.L_x_9036:
[----:B------:R-:W-:Y:S02]  /*12a50*/  LEA R4, R10, UR42, 0x3 ;  /* 0x0000002a0a047c11 */ /* 0x000fe4000f8e18ff */
[----:B-1----:R-:W-:Y:S02]  /*12a60*/  SHF.L.U32 R3, R12, 0x1f, RZ ;  /* 0x0000001f0c037819 */ /* 0x002fe400000006ff */
[----:B------:R-:W-:Y:S02]  /*12a70*/  ISETP.NE.AND P2, PT, R17, RZ, PT ;  /* 0x000000ff1100720c */ /* 0x000fe40003f45270 */
[----:B------:R-:W1:Y:S02]  /*12a80*/  SYNCS.PHASECHK.TRANS64.TRYWAIT P3, [R4+URZ+0x2d840], R3 ;  /* 0x02d84003040075a7 */ /* 0x000e64000806017f */
[----:B-1----:R-:W-:Y:S09]  /*12a90*/  @!P3 BRA `(.L_x_9037) ;  /* 0x00000018003cb947 */ /* 0x002ff20003800000 */
.L_x_9076:
[----:B------:R-:W-:Y:S05]  /*12aa0*/  @P2 BRA `(.L_x_9038) ;  /* 0x0000000000142947 */ /* 0x000fea0003800000 */
[----:B------:R-:W-:Y:S01]  /*12ab0*/  ISETP.NE.AND P3, PT, R23, RZ, PT ;  /* 0x000000ff1700720c */ /* 0x000fe20003f65270 */
[----:B-1----:R-:W-:-:S04]  /*12ac0*/  IMAD.MOV.U32 R3, RZ, RZ, 0x6000 ;  /* 0x00006000ff037424 */ /* 0x002fc800078e00ff */
[----:B------:R2:W-:Y:S08]  /*12ad0*/  SYNCS.ARRIVE.TRANS64 RZ, [R4+URZ+0x2d830], R3 ;  /* 0x02d8300304ff79a7 */ /* 0x0005f0000800003f */
[----:B------:R-:W-:Y:S05]  /*12ae0*/  @!P3 BRA `(.L_x_9038) ;  /* 0x000000000004b947 */ /* 0x000fea0003800000 */
[----:B------:R-:W-:Y:S01]  /*12af0*/  BPT.TRAP 0x1 ;  /* 0x000000040000795c */ /* 0x000fe20000300000 */
.L_x_9038:
        /* <DEDUP_REMOVED lines=16> */
[----:B-12---:R-:W-:Y:S01]  /*12c00*/  LEA R3, R19, UR19, 0x3 ;  /* 0x0000001313037c11 */ /* 0x006fe2000f8e18ff */
        /* <DEDUP_REMOVED lines=14> */
.L_x_9077:
[----:B------:R-:W-:Y:S05]  /*12cf0*/  @P2 BRA `(.L_x_9040) ;  /* 0x0000000000142947 */ /* 0x000fea0003800000 */
[----:B------:R-:W-:Y:S01]  /*12d00*/  ISETP.NE.AND P2, PT, R23, RZ, PT ;  /* 0x000000ff1700720c */ /* 0x000fe20003f45270 */
[----:B------:R-:W-:-:S04]  /*12d10*/  IMAD.MOV.U32 R4, RZ, RZ, 0x6000 ;  /* 0x00006000ff047424 */ /* 0x000fc800078e00ff */
[----:B------:R2:W-:Y:S08]  /*12d20*/  SYNCS.ARRIVE.TRANS64 RZ, [R3+URZ+0x50], R4 ;  /* 0x0000500403ff79a7 */ /* 0x0005f0000800003f */
[----:B------:R-:W-:Y:S05]  /*12d30*/  @!P2 BRA `(.L_x_9040) ;  /* 0x000000000004a947 */ /* 0x000fea0003800000 */
[----:B------:R-:W-:Y:S01]  /*12d40*/  BPT.TRAP 0x1 ;  /* 0x000000040000795c */ /* 0x000fe20000300000 */
.L_x_9040:
        /* <DEDUP_REMOVED lines=29> */
.L_x_9035:
[----:B------:R-:W-:Y:S05]  /*12f20*/  BSYNC B1 ;  /* 0x0000000000017941 */ /* 0x000fea0003800000 */
.L_x_9034:
[----:B------:R-:W-:Y:S01]  /*12f30*/  VIADD R19, R10, 0x1 ;  /* 0x000000010a137836 */ /* 0x000fe20000000000 */
[----:B------:R-:W-:Y:S01]  /*12f40*/  BSSY B1, `(.L_x_9041) ;  /* 0x0000067000017945 */ /* 0x000fe20003800000 */
[----:B------:R-:W-:-:S03]  /*12f50*/  VIADD R13, R11, 0xffffffff ;  /* 0xffffffff0b0d7836 */ /* 0x000fc60000000000 */
[----:B------:R-:W-:-:S04]  /*12f60*/  ISETP.NE.AND P2, PT, R19, 0x2, PT ;  /* 0x000000021300780c */ /* 0x000fc80003f45270 */
[----:B-12---:R-:W-:Y:S02]  /*12f70*/  SEL R3, RZ, 0x1, P2 ;  /* 0x00000001ff037807 */ /* 0x006fe40001000000 */
        /* <DEDUP_REMOVED lines=9> */
[----:B-1----:R-:W-:-:S13]  /*13010*/  ISETP.NE.AND P2, PT, R14, 0x1, PT ;  /* 0x000000010e00780c */ /* 0x002fda0003f45270 */
[----:B------:R-:W1:Y:S02]  /*13020*/  @P2 LDC.64 R2, c[0x0][0x420] ;  /* 0x00010800ff022b82 */ /* 0x000e640000000a00 */
[----:B-1----:R-:W-:-:S05]  /*13030*/  @P2 IMAD.HI.U32 R2, R13, R2, RZ ;  /* 0x000000020d022227 */ /* 0x002fca00078e00ff */
[----:B------:R-:W-:Y:S02]  /*13040*/  @P2 SHF.R.U32.HI R15, RZ, R3, R2 ;  /* 0x00000003ff0f2219 */ /* 0x000fe40000011602 */
[----:B------:R-:W1:Y:S02]  /*13050*/  LDC.64 R2, c[0x0][0x3f8] ;  /* 0x0000fe00ff027b82 */ /* 0x000e640000000a00 */
[--C-:B------:R-:W-:Y:S01]  /*13060*/  SHF.R.S32.HI R5, RZ, 0x1f, R15.reuse ;  /* 0x0000001fff057819 */ /* 0x100fe2000001140f */
[----:B------:R-:W-:-:S04]  /*13070*/  IMAD.MOV.U32 R4, RZ, RZ, R15 ;  /* 0x000000ffff047224 */ /* 0x000fc800078e000f */
[----:B------:R-:W-:-:S04]  /*13080*/  IMAD.WIDE.U32 R4, R0, UR40, R4 ;  /* 0x0000002800047c25 */ /* 0x000fc8000f8e0004 */
[----:B------:R-:W-:Y:S01]  /*13090*/  IMAD.IADD R5, R21, 0x1, R5 ;  /* 0x0000000115057824 */ /* 0x000fe200078e0205 */
[----:B-1----:R-:W-:-:S04]  /*130a0*/  LEA R2, P2, R4, R2, 0x2 ;  /* 0x0000000204027211 */ /* 0x002fc800078410ff */
[----:B------:R-:W-:-:S05]  /*130b0*/  LEA.HI.X R3, R4, R3, R5, 0x2, P2 ;  /* 0x0000000304037211 */ /* 0x000fca00010f1405 */
[----:B------:R1:W5:Y:S01]  /*130c0*/  LDG.E R2, desc[UR50][R2.64] ;  /* 0x0000003202027981 */ /* 0x000362000c1e1900 */
[----:B------:R-:W-:-:S04]  /*130d0*/  IMAD.MOV R4, RZ, RZ, -R15 ;  /* 0x000000ffff047224 */ /* 0x000fc800078e0a0f */
[----:B------:R-:W-:-:S07]  /*130e0*/  IMAD R14, R14, R4, R13 ;  /* 0x000000040e0e7224 */ /* 0x000fce00078e020d */
.L_x_9043:
[----:B-1----:R-:W-:Y:S02]  /*130f0*/  LEA R3, R19, UR42, 0x3 ;  /* 0x0000002a13037c11 */ /* 0x002fe4000f8e18ff */
[----:B------:R-:W-:Y:S02]  /*13100*/  SHF.L.U32 R4, R18, 0x1f, RZ ;  /* 0x0000001f12047819 */ /* 0x000fe400000006ff */
[----:B------:R-:W-:Y:S02]  /*13110*/  ISETP.NE.AND P2, PT, R17, RZ, PT ;  /* 0x000000ff1100720c */ /* 0x000fe40003f45270 */
[----:B------:R-:W1:Y:S02]  /*13120*/  SYNCS.PHASECHK.TRANS64.TRYWAIT P3, [R3+URZ+0x2d840], R4 ;  /* 0x02d84004030075a7 */ /* 0x000e64000806017f */
[----:B-1----:R-:W-:Y:S09]  /*13130*/  @!P3 BRA `(.L_x_9044) ;  /* 0x0000001000bcb947 */ /* 0x002ff20003800000 */
.L_x_9078:
[----:B------:R-:W-:Y:S05]  /*13140*/  @P2 BRA `(.L_x_9045) ;  /* 0x0000000000142947 */ /* 0x000fea0003800000 */
[----:B------:R-:W-:Y:S01]  /*13150*/  ISETP.NE.AND P3, PT, R23, RZ, PT ;  /* 0x000000ff1700720c */ /* 0x000fe20003f65270 */
[----:B-1----:R-:W-:-:S04]  /*13160*/  IMAD.MOV.U32 R4, RZ, RZ, 0x6000 ;  /* 0x00006000ff047424 */ /* 0x002fc800078e00ff */
[----:B------:R2:W-:Y:S08]  /*13170*/  SYNCS.ARRIVE.TRANS64 RZ, [R3+URZ+0x2d830], R4 ;  /* 0x02d8300403ff79a7 */ /* 0x0005f0000800003f */
[----:B------:R-:W-:Y:S05]  /*13180*/  @!P3 BRA `(.L_x_9045) ;  /* 0x000000000004b947 */ /* 0x000fea0003800000 */
[----:B------:R-:W-:Y:S01]  /*13190*/  BPT.TRAP 0x1 ;  /* 0x000000040000795c */ /* 0x000fe20000300000 */
.L_x_9045:
        /* <DEDUP_REMOVED lines=16> */
[----:B------:R-:W-:Y:S02]  /*132a0*/  USHF.L.U32 UR11, UR11, 0x7, URZ ;  /* 0x000000070b0b7899 */ /* 0x000fe4000800063f */
        /* <DEDUP_REMOVED lines=14> */
.L_x_9079:
[----:B------:R-:W-:Y:S05]  /*13390*/  @P2 BRA `(.L_x_9047) ;  /* 0x0000000000142947 */ /* 0x000fea0003800000 */
[----:B------:R-:W-:Y:S01]  /*133a0*/  ISETP.NE.AND P2, PT, R23, RZ, PT ;  /* 0x000000ff1700720c */ /* 0x000fe20003f45270 */
[----:B------:R-:W-:-:S04]  /*133b0*/  IMAD.MOV.U32 R4, RZ, RZ, 0x6000 ;  /* 0x00006000ff047424 */ /* 0x000fc800078e00ff */
[----:B------:R2:W-:Y:S08]  /*133c0*/  SYNCS.ARRIVE.TRANS64 RZ, [R3+URZ+0x50], R4 ;  /* 0x0000500403ff79a7 */ /* 0x0005f0000800003f */
[----:B------:R-:W-:Y:S05]  /*133d0*/  @!P2 BRA `(.L_x_9047) ;  /* 0x000000000004a947 */ /* 0x000fea0003800000 */
[----:B------:R-:W-:Y:S01]  /*133e0*/  BPT.TRAP 0x1 ;  /* 0x000000040000795c */ /* 0x000fe20000300000 */
.L_x_9047:
        /* <DEDUP_REMOVED lines=28> */
.L_x_9042:
[----:B------:R-:W-:Y:S05]  /*135b0*/  BSYNC B1 ;  /* 0x0000000000017941 */ /* 0x000fea0003800000 */
.L_x_9041:
[----:B------:R-:W-:Y:S01]  /*135c0*/  ISETP.GT.AND P2, PT, R13, UR43, PT ;  /* 0x0000002b0d007c0c */ /* 0x000fe2000bf44270 */
[----:B------:R-:W-:-:S12]  /*135d0*/  VIADD R11, R11, 0xfffffffe ;  /* 0xfffffffe0b0b7836 */ /* 0x000fd80000000000 */
[----:B------:R-:W-:Y:S05]  /*135e0*/  @P2 BRA `(.L_x_9048) ;  /* 0xfffffff000a82947 */ /* 0x000fea000383ffff */
.L_x_9033:
[----:B------:R-:W-:Y:S05]  /*135f0*/  BSYNC B0 ;  /* 0x0000000000007941 */ /* 0x000fea0003800000 */
.L_x_9024:
[----:B------:R-:W-:Y:S04]  /*13600*/  BSSY B0, `(.L_x_9049) ;  /* 0x000000e000007945 */ /* 0x000fe80003800000 */
[----:B------:R-:W-:Y:S05]  /*13610*/  @P1 BRA `(.L_x_9050) ;  /* 0x0000000000301947 */ /* 0x000fea0003800000 */
[----:B------:R-:W3:Y:S01]  /*13620*/  S2R R11, SR_LANEID ;  /* 0x00000000000b7919 */ /* 0x000ee20000000000 */
[----:B------:R-:W-:Y:S01]  /*13630*/  VOTEU.ANY UR4, UPT, PT ;  /* 0x0000000000047886 */ /* 0x000fe200038e0100 */
[----:B-12---:R-:W1:Y:S01]  /*13640*/  LDC.64 R2, c[0x0][0xdf0] ;  /* 0x00037c00ff027b82 */ /* 0x006e620000000a00 */
[----:B------:R-:W3:Y:S08]  /*13650*/  FLO.U32 R0, UR4 ;  /* 0x0000000400007d00 */ /* 0x000ef000080e0000 */
[----:B------:R-:W1:Y:S01]  /*13660*/  POPC R5, UR4 ;  /* 0x0000000400057d09 */ /* 0x000e620008000000 */
[----:B---3--:R-:W-:-:S13]  /*13670*/  ISETP.EQ.U32.AND P0, PT, R0, R11, PT ;  /* 0x0000000b0000720c */ /* 0x008fda0003f02070 */
[----:B-1----:R-:W2:Y:S01]  /*13680*/  @P0 ATOMG.E.ADD.STRONG.GPU PT, R3, desc[UR50][R2.64], R5 ;  /* 0x00000005020309a8 */ /* 0x002ea200081ee1f2 */
[----:B------:R-:W1:Y:S02]  /*13690*/  S2R R4, SR_LTMASK ;  /* 0x0000000000047919 */ /* 0x000e640000003900 */
[----:B-1----:R-:W-:-:S04]  /*136a0*/  LOP3.LUT R4, R4, UR4, RZ, 0xc0, !PT ;  /* 0x0000000404047c12 */ /* 0x002fc8000f8ec0ff */
[----:B------:R-:W1:Y:S01]  /*136b0*/  POPC R11, R4 ;  /* 0x00000004000b7309 */ /* 0x000e620000000000 */
[----:B--2---:R-:W1:Y:S02]  /*136c0*/  SHFL.IDX PT, R0, R3, R0, 0x1f ;  /* 0x00001f0003007589 */ /* 0x004e6400000e0000 */
[----:B-1----:R-:W-:-:S07]  /*136d0*/  IADD3 R22, R0, UR45, R11 ;  /* 0x0000002d00167c10 */ /* 0x002fce000fffe00b */
.L_x_9050:
[----:B------:R-:W-:Y:S05]  /*136e0*/  BSYNC B0 ;  /* 0x0000000000007941 */ /* 0x000fea0003800000 */
.L_x_9049:
[----:B------:R-:W-:Y:S04]  /*136f0*/  BSSY B0, `(.L_x_9051) ;  /* 0x0000028000007945 */ /* 0x000fe80003800000 */
[----:B------:R-:W-:Y:S05]  /*13700*/  @!P6 BRA `(.L_x_9052) ;  /* 0x000000000098e947 */ /* 0x000fea0003800000 */
[----:B-12---:R-:W-:Y:S02]  /*13710*/  LEA R3, R19, UR42, 0x3 ;  /* 0x0000002a13037c11 */ /* 0x006fe4000f8e18ff */
[----:B------:R-:W-:Y:S02]  /*13720*/  SHF.L.U32 R0, R18, 0x1f, RZ ;  /* 0x0000001f12007819 */ /* 0x000fe400000006ff */
[----:B------:R-:W-:Y:S02]  /*13730*/  ISETP.NE.AND P1, PT, R17, RZ, PT ;  /* 0x000000ff1100720c */ /* 0x000fe40003f25270 */
[----:B------:R-:W1:Y:S02]  /*13740*/  SYNCS.PHASECHK.TRANS64.TRYWAIT P0, [R3+URZ+0x2d860], R0 ;  /* 0x02d86000030075a7 */ /* 0x000e64000800017f */
[----:B-1----:R-:W-:Y:S09]  /*13750*/  @!P0 BRA `(.L_x_9053) ;  /* 0x0000000c005c8947 */ /* 0x002ff20003800000 */
.L_x_9080:
[----:B------:R-:W-:Y:S05]  /*13760*/  @P1 BRA `(.L_x_9054) ;  /* 0x0000000000141947 */ /* 0x000fea0003800000 */
[----:B------:R-:W-:Y:S01]  /*13770*/  ISETP.NE.AND P0, PT, R23, RZ, PT ;  /* 0x000000ff1700720c */ /* 0x000fe20003f05270 */
[----:B-1----:R-:W-:-:S04]  /*13780*/  IMAD.MOV.U32 R0, RZ, RZ, 0x6000 ;  /* 0x00006000ff007424 */ /* 0x002fc800078e00ff */
[----:B------:R2:W-:Y:S08]  /*13790*/  SYNCS.ARRIVE.TRANS64 RZ, [R3+URZ+0x2d850], R0 ;  /* 0x02d8500003ff79a7 */ /* 0x0005f0000800003f */
[----:B------:R-:W-:Y:S05]  /*137a0*/  @!P0 BRA `(.L_x_9054) ;  /* 0x0000000000048947 */ /* 0x000fea0003800000 */
[----:B------:R-:W-:Y:S01]  /*137b0*/  BPT.TRAP 0x1 ;  /* 0x000000040000795c */ /* 0x000fe20000300000 */
.L_x_9054:
        /* <DEDUP_REMOVED lines=27> */
.L_x_9052:
[----:B------:R-:W-:Y:S05]  /*13970*/  BSYNC B0 ;  /* 0x0000000000007941 */ /* 0x000fea0003800000 */
.L_x_9051:
[----:B------:R-:W-:Y:S02]  /*13980*/  VIADD R19, R19, 0x1 ;  /* 0x0000000113137836 */ /* 0x000fe40000000000 */
[----:B--2---:R-:W-:-:S03]  /*13990*/  IMAD.MOV.U32 R13, RZ, RZ, R22 ;  /* 0x000000ffff0d7224 */ /* 0x004fc600078e0016 */
[----:B------:R-:W-:-:S04]  /*139a0*/  ISETP.NE.AND P0, PT, R19, 0x2, PT ;  /* 0x000000021300780c */ /* 0x000fc80003f05270 */
[----:B-1----:R-:W-:Y:S02]  /*139b0*/  SEL R3, RZ, 0x1, P0 ;  /* 0x00000001ff037807 */ /* 0x002fe40000000000 */
[----:B------:R-:W-:Y:S02]  /*139c0*/  SEL R19, R19, RZ, P0 ;  /* 0x000000ff13137207 */ /* 0x000fe40000000000 */
[----:B------:R-:W-:-:S07]  /*139d0*/  LOP3.LUT R18, R18, R3, RZ, 0x3c, !PT ;  /* 0x0000000312127212 */ /* 0x000fce00078e3cff */
.L_x_9013:
[----:B------:R-:W-:Y:S05]  /*139e0*/  BSYNC B6 ;  /* 0x0000000000067941 */ /* 0x000fea0003800000 */
.L_x_9011:
[----:B------:R-:W-:-:S03]  /*139f0*/  UMOV UR4, 0xffffffff ;  /* 0xffffffff00047882 */ /* 0x000fc60000000000 */
[----:B------:R-:W-:Y:S05]  /*13a00*/  BRA.DIV UR4, `(.L_x_9055) ;  /* 0x0000000a04c47947 */ /* 0x000fea000b800000 */
[----:B------:R1:W2:Y:S02]  /*13a10*/  SHFL.IDX PT, R14, R13, RZ, 0x1f ;  /* 0x00001fff0d0e7589 */ /* 0x0002a400000e0000 */
.L_x_9083:
        /* <DEDUP_REMOVED lines=12> */
.L_x_9002:
[----:B------:R-:W2:Y:S01]  /*13ae0*/  S2R R3, SR_CgaCtaId ;  /* 0x0000000000037919 */ /* 0x000ea20000008800 */
[----:B------:R-:W-:Y:S01]  /*13af0*/  UIADD3 UR47, UR47, 0x1, URZ ;  /* 0x000000012f2f7890 */ /* 0x000fe2000fffe03f */
[----:B------:R-:W-:-:S03]  /*13b00*/  MOV R0, 0x400 ;  /* 0x0000040000007802 */ /* 0x000fc60000000f00 */
[----:B------:R-:W-:-:S04]  /*13b10*/  ULEA.HI UR4, UR47, UR47, URZ, 0x1 ;  /* 0x0000002f2f047291 */ /* 0x000fc8000f8f083f */
[----:B------:R-:W-:-:S04]  /*13b20*/  ULOP3.LUT UR4, UR4, 0xfffffffe, URZ, 0xc0, !UPT ;  /* 0xfffffffe04047892 */ /* 0x000fc8000f8ec03f */
[----:B------:R-:W-:-:S06]  /*13b30*/  UIADD3 UR4, UR47, -UR4, URZ ;  /* 0x800000042f047290 */ /* 0x000fcc000fffe03f */
[----:B------:R-:W-:Y:S01]  /*13b40*/  IMAD.U32 R2, RZ, RZ, UR4 ;  /* 0x00000004ff027e24 */ /* 0x000fe2000f8e00ff */
[----:B--2---:R-:W-:-:S04]  /*13b50*/  LEA R9, R3, R0, 0x18 ;  /* 0x0000000003097211 */ /* 0x004fc800078ec0ff */
[----:B------:R-:W-:-:S04]  /*13b60*/  SHF.L.U32 R0, R2, 0x1f, RZ ;  /* 0x0000001f02007819 */ /* 0x000fc800000006ff */
[----:B------:R-:W2:Y:S02]  /*13b70*/  SYNCS.PHASECHK.TRANS64.TRYWAIT P0, [R9+URZ+0x2d820], R0 ;  /* 0x02d82000090075a7 */ /* 0x000ea4000800017f */
[----:B--2---:R-:W-:Y:S05]  /*13b80*/  @!P0 BRA `(.L_x_9057) ;  /* 0x0000000800888947 */ /* 0x004fea0003800000 */
.L_x_9084:
[----:B------:R-:W3:Y:S02]  /*13b90*/  SHFL.IDX PT, R16, R16, RZ, 0x1f ;  /* 0x00001fff10107589 */ /* 0x000ee400000e0000 */
[----:B---3--:R-:W-:-:S13]  /*13ba0*/  ISETP.NE.AND P0, PT, R16, RZ, PT ;  /* 0x000000ff1000720c */ /* 0x008fda0003f05270 */
[----:B------:R-:W-:Y:S05]  /*13bb0*/  @P0 EXIT ;  /* 0x000000000000094d */ /* 0x000fea0003800000 */
[----:B------:R-:W-:Y:S01]  /*13bc0*/  ELECT P0, URZ, PT ;  /* 0x00000000003f782f */ /* 0x000fe20003800000 */
[----:B------:R-:W-:-:S12]  /*13bd0*/  BSSY B0, `(.L_x_9058) ;  /* 0x0000020000007945 */ /* 0x000fd80003800000 */
[----:B------:R-:W-:Y:S05]  /*13be0*/  @!P0 BRA `(.L_x_9059) ;  /* 0x0000000000788947 */ /* 0x000fea0003800000 */
[----:B------:R-:W-:-:S06]  /*13bf0*/  ULOP3.LUT UR4, UR46, 0x2, URZ, 0xfc, !UPT ;  /* 0x000000022e047892 */ /* 0x000fcc000f8efc3f */
[----:B--2---:R-:W-:-:S05]  /*13c00*/  IMAD.U32 R0, RZ, RZ, UR4 ;  /* 0x00000004ff007e24 */ /* 0x004fca000f8e00ff */
[----:B------:R-:W-:-:S13]  /*13c10*/  ISETP.NE.AND P2, PT, R0, 0x3, PT ;  /* 0x000000030000780c */ /* 0x000fda0003f45270 */
[----:B------:R-:W-:Y:S05]  /*13c20*/  @!P2 BRA `(.L_x_9060) ;  /* 0x000000000004a947 */ /* 0x000fea0003800000 */
[----:B------:R-:W-:Y:S01]  /*13c30*/  BPT.TRAP 0x1 ;  /* 0x000000040000795c */ /* 0x000fe20000300000 */
.L_x_9060:
[----:B------:R-:W-:Y:S01]  /*13c40*/  VIADD R0, R9, 0x2d840 ;  /* 0x0002d84009007836 */ /* 0x000fe20000000000 */
[----:B------:R-:W-:Y:S01]  /*13c50*/  SHF.L.U32 R4, R18, 0x1f, RZ ;  /* 0x0000001f12047819 */ /* 0x000fe200000006ff */
[C---:B------:R-:W-:Y:S02]  /*13c60*/  VIADD R2, R19.reuse, 0x1 ;  /* 0x0000000113027836 */ /* 0x040fe40000000000 */
[----:B------:R-:W-:-:S03]  /*13c70*/  IMAD R5, R19, 0x8, R0 ;  /* 0x0000000813057824 */ /* 0x000fc600078e0200 */
[C---:B------:R-:W-:Y:S01]  /*13c80*/  ISETP.NE.AND P1, PT, R2.reuse, 0x2, PT ;  /* 0x000000020200780c */ /* 0x040fe20003f25270 */
[----:B------:R-:W2:Y:S03]  /*13c90*/  SYNCS.PHASECHK.TRANS64.TRYWAIT P0, [R5+URZ], R4 ;  /* 0x00000004050075a7 */ /* 0x000ea6000800017f */
[----:B------:R-:W-:Y:S02]  /*13ca0*/  SEL R3, RZ, 0x1, P1 ;  /* 0x00000001ff037807 */ /* 0x000fe40000800000 */
[----:B------:R-:W-:Y:S02]  /*13cb0*/  SEL R7, R2, RZ, P1 ;  /* 0x000000ff02077207 */ /* 0x000fe40000800000 */
[----:B------:R-:W-:-:S03]  /*13cc0*/  LOP3.LUT R2, R18, R3, RZ, 0x3c, !PT ;  /* 0x0000000312027212 */ /* 0x000fc600078e3cff */
[----:B------:R-:W-:Y:S01]  /*13cd0*/  IMAD R3, R7, 0x8, R0 ;  /* 0x0000000807037824 */ /* 0x000fe200078e0200 */
[----:B------:R-:W-:Y:S01]  /*13ce0*/  SHF.L.U32 R2, R2, 0x1f, RZ ;  /* 0x0000001f02027819 */ /* 0x000fe200000006ff */
[----:B--2---:R-:W-:Y:S06]  /*13cf0*/  @!P0 BRA `(.L_x_9061) ;  /* 0x0000000800408947 */ /* 0x004fec0003800000 */
.L_x_9085:
[----:B------:R-:W3:Y:S02]  /*13d00*/  SYNCS.PHASECHK.TRANS64.TRYWAIT P0, [R3+URZ], R2 ;  /* 0x00000002030075a7 */ /* 0x000ee4000800017f */
[----:B---3--:R-:W-:Y:S05]  /*13d10*/  @!P0 BRA `(.L_x_9062) ;  /* 0x00000008004c8947 */ /* 0x008fea0003800000 */
.L_x_9086:
[----:B------:R-:W-:Y:S05]  /*13d20*/  @!P2 BRA `(.L_x_9063) ;  /* 0x000000000004a947 */ /* 0x000fea0003800000 */
[----:B------:R-:W-:Y:S01]  /*13d30*/  BPT.TRAP 0x1 ;  /* 0x000000040000795c */ /* 0x000fe20000300000 */
.L_x_9063:
[----:B------:R-:W-:-:S04]  /*13d40*/  VIADD R0, R9, 0x2d860 ;  /* 0x0002d86009007836 */ /* 0x000fc80000000000 */
[----:B------:R-:W-:-:S04]  /*13d50*/  IMAD R19, R19, 0x8, R0 ;  /* 0x0000000813137824 */ /* 0x000fc800078e0200 */
[----:B------:R-:W4:Y:S02]  /*13d60*/  SYNCS.PHASECHK.TRANS64.TRYWAIT P0, [R19+URZ], R4 ;  /* 0x00000004130075a7 */ /* 0x000f24000800017f */
[----:B----4-:R-:W-:Y:S05]  /*13d70*/  @!P0 BRA `(.L_x_9064) ;  /* 0x0000000800488947 */ /* 0x010fea0003800000 */
.L_x_9087:
[----:B------:R-:W-:-:S07]  /*13d80*/  IMAD R7, R7, 0x8, R0 ;  /* 0x0000000807077824 */ /* 0x000fce00078e0200 */
.L_x_9065:
[----:B------:R1:W1:Y:S02]  /*13d90*/  SYNCS.PHASECHK.TRANS64.TRYWAIT P0, [R7+URZ], R2 ;  /* 0x00000002070075a7 */ /* 0x000264000800017f */
[----:B-1----:R-:W-:Y:S05]  /*13da0*/  @!P0 NANOSLEEP.SYNCS 0x989680 ;  /* 0x009896800000895d */ /* 0x002fea0003900000 */
[----:B------:R-:W1:Y:S02]  /*13db0*/  @!P0 SYNCS.PHASECHK.TRANS64 P0, [R7+URZ], R2 ;  /* 0x00000002070085a7 */ /* 0x000e64000800007f */
[----:B-1----:R-:W-:Y:S05]  /*13dc0*/  @!P0 BRA `(.L_x_9065) ;  /* 0xfffffffc00f08947 */ /* 0x002fea000383ffff */
.L_x_9059:
[----:B------:R-:W-:Y:S05]  /*13dd0*/  BSYNC B0 ;  /* 0x0000000000007941 */ /* 0x000fea0003800000 */
.L_x_9058:
[----:B------:R-:W-:Y:S05]  /*13de0*/  EXIT ;  /* 0x000000000000794d */ /* 0x000fea0003800000 */
.L_x_8923:
[----:B-1----:R-:W-:-:S04]  /*13df0*/  IMAD.U32 R3, RZ, RZ, UR39 ;  /* 0x00000027ff037e24 */ /* 0x002fc8000f8e00ff */
[----:B------:R1:W2:Y:S03]  /*13e00*/  SYNCS.PHASECHK.TRANS64.TRYWAIT P1, [R3+URZ+0x2d800], R0 ;  /* 0x02d80000030075a7 */ /* 0x0002a6000802017f */
[----:B--2---:R-:W-:Y:S05]  /*13e10*/  @!P1 NANOSLEEP.SYNCS 0x989680 ;  /* 0x009896800000995d */ /* 0x004fea0003900000 */
[----:B------:R-:W2:Y:S02]  /*13e20*/  @!P1 SYNCS.PHASECHK.TRANS64 P1, [R3+URZ+0x2d800], R0 ;  /* 0x02d80000030095a7 */ /* 0x000ea4000802007f */
[----:B--2---:R-:W-:Y:S05]  /*13e30*/  @!P1 BRA `(.L_x_8923) ;  /* 0xfffffffc00ec9947 */ /* 0x004fea000383ffff */
[----:B------:R-:W-:Y:S05]  /*13e40*/  BRA `(.L_x_9066) ;  /* 0xfffffedc00147947 */ /* 0x000fea000383ffff */
.L_x_8927:
[----:B--2---:R2:W3:Y:S02]  /*13e50*/  SYNCS.PHASECHK.TRANS64.TRYWAIT P2, [R3+URZ+0x2d830], R0 ;  /* 0x02d83000030075a7 */ /* 0x0044e4000804017f */
[----:B---3--:R-:W-:Y:S05]  /*13e60*/  @!P2 NANOSLEEP.SYNCS 0x989680 ;  /* 0x009896800000a95d */ /* 0x008fea0003900000 */
[----:B------:R-:W3:Y:S02]  /*13e70*/  @!P2 SYNCS.PHASECHK.TRANS64 P2, [R3+URZ+0x2d830], R0 ;  /* 0x02d830000300a5a7 */ /* 0x000ee4000804007f */
[----:B---3--:R-:W-:Y:S05]  /*13e80*/  @!P2 BRA `(.L_x_8927) ;  /* 0xfffffffc00f0a947 */ /* 0x008fea000383ffff */
[----:B------:R-:W-:Y:S05]  /*13e90*/  BRA `(.L_x_8926) ;  /* 0xfffffedc00347947 */ /* 0x000fea000383ffff */
.L_x_8943:
[----:B--2-4-:R-:W-:-:S04]  /*13ea0*/  IMAD.U32 R13, RZ, RZ, UR6 ;  /* 0x00000006ff0d7e24 */ /* 0x014fc8000f8e00ff */
[----:B------:R2:W3:Y:S03]  /*13eb0*/  SYNCS.PHASECHK.TRANS64.TRYWAIT P2, [R13+URZ+0x2d830], R10 ;  /* 0x02d8300a0d0075a7 */ /* 0x0004e6000804017f */
[----:B---3--:R-:W-:Y:S05]  /*13ec0*/  @!P2 NANOSLEEP.SYNCS 0x989680 ;  /* 0x009896800000a95d */ /* 0x008fea0003900000 */
[----:B------:R-:W3:Y:S02]  /*13ed0*/  @!P2 SYNCS.PHASECHK.TRANS64 P2, [R13+URZ+0x2d830], R10 ;  /* 0x02d8300a0d00a5a7 */ /* 0x000ee4000804007f */
[----:B---3--:R-:W-:Y:S05]  /*13ee0*/  @!P2 BRA `(.L_x_8943) ;  /* 0xfffffffc00eca947 */ /* 0x008fea000383ffff */
[----:B------:R-:W-:Y:S05]  /*13ef0*/  BRA `(.L_x_8940) ;  /* 0xffffff1400f07947 */ /* 0x000fea000383ffff */
.L_x_8947:
[----:B--2---:R-:W-:-:S04]  /*13f00*/  IMAD.U32 R13, RZ, RZ, UR6 ;  /* 0x00000006ff0d7e24 */ /* 0x004fc8000f8e00ff */
[----:B------:R2:W3:Y:S03]  /*13f10*/  SYNCS.PHASECHK.TRANS64.TRYWAIT P2, [R13+URZ+0x2d850], R10 ;  /* 0x02d8500a0d0075a7 */ /* 0x0004e6000804017f */
[----:B---3--:R-:W-:Y:S05]  /*13f20*/  @!P2 NANOSLEEP.SYNCS 0x989680 ;  /* 0x009896800000a95d */ /* 0x008fea0003900000 */
[----:B------:R-:W3:Y:S02]  /*13f30*/  @!P2 SYNCS.PHASECHK.TRANS64 P2, [R13+URZ+0x2d850], R10 ;  /* 0x02d8500a0d00a5a7 */ /* 0x000ee4000804007f */
[----:B---3--:R-:W-:Y:S05]  /*13f40*/  @!P2 BRA `(.L_x_8947) ;  /* 0xfffffffc00eca947 */ /* 0x008fea000383ffff */
[----:B------:R-:W-:Y:S05]  /*13f50*/  BRA `(.L_x_8944) ;  /* 0xffffff1800887947 */ /* 0x000fea000383ffff */
.L_x_8964:
[----:B--2---:R-:W-:-:S04]  /*13f60*/  IMAD.U32 R11, RZ, RZ, UR6 ;  /* 0x00000006ff0b7e24 */ /* 0x004fc8000f8e00ff */
[----:B------:R2:W3:Y:S03]  /*13f70*/  SYNCS.PHASECHK.TRANS64.TRYWAIT P2, [R11+URZ+0x2d830], R8 ;  /* 0x02d830080b0075a7 */ /* 0x0004e6000804017f */
[----:B---3--:R-:W-:Y:S05]  /*13f80*/  @!P2 NANOSLEEP.SYNCS 0x989680 ;  /* 0x009896800000a95d */ /* 0x008fea0003900000 */
[----:B------:R-:W3:Y:S02]  /*13f90*/  @!P2 SYNCS.PHASECHK.TRANS64 P2, [R11+URZ+0x2d830], R8 ;  /* 0x02d830080b00a5a7 */ /* 0x000ee4000804007f */
[----:B---3--:R-:W-:Y:S05]  /*13fa0*/  @!P2 BRA `(.L_x_8964) ;  /* 0xfffffffc00eca947 */ /* 0x008fea000383ffff */
[----:B------:R-:W-:Y:S05]  /*13fb0*/  BRA `(.L_x_8961) ;  /* 0xffffff5000747947 */ /* 0x000fea000383ffff */
.L_x_8968:
[----:B--2---:R-:W-:-:S04]  /*13fc0*/  IMAD.U32 R11, RZ, RZ, UR6 ;  /* 0x00000006ff0b7e24 */ /* 0x004fc8000f8e00ff */
[----:B------:R2:W3:Y:S03]  /*13fd0*/  SYNCS.PHASECHK.TRANS64.TRYWAIT P2, [R11+URZ+0x2d850], R8 ;  /* 0x02d850080b0075a7 */ /* 0x0004e6000804017f */
[----:B---3--:R-:W-:Y:S05]  /*13fe0*/  @!P2 NANOSLEEP.SYNCS 0x989680 ;  /* 0x009896800000a95d */ /* 0x008fea0003900000 */
[----:B------:R-:W3:Y:S02]  /*13ff0*/  @!P2 SYNCS.PHASECHK.TRANS64 P2, [R11+URZ+0x2d850], R8 ;  /* 0x02d850080b00a5a7 */ /* 0x000ee4000804007f */
[----:B---3--:R-:W-:Y:S05]  /*14000*/  @!P2 BRA `(.L_x_8968) ;  /* 0xfffffffc00eca947 */ /* 0x008fea000383ffff */
[----:B------:R-:W-:Y:S05]  /*14010*/  BRA `(.L_x_8965) ;  /* 0xffffff54000c7947 */ /* 0x000fea000383ffff */
.L_x_8974:
[----:B--2---:R-:W-:-:S04]  /*14020*/  IMAD.U32 R11, RZ, RZ, UR6 ;  /* 0x00000006ff0b7e24 */ /* 0x004fc8000f8e00ff */
[----:B------:R2:W3:Y:S03]  /*14030*/  SYNCS.PHASECHK.TRANS64.TRYWAIT P2, [R11+URZ+0x2d830], R8 ;  /* 0x02d830080b0075a7 */ /* 0x0004e6000804017f */
[----:B---3--:R-:W-:Y:S05]  /*14040*/  @!P2 NANOSLEEP.SYNCS 0x989680 ;  /* 0x009896800000a95d */ /* 0x008fea0003900000 */
[----:B------:R-:W3:Y:S02]  /*14050*/  @!P2 SYNCS.PHASECHK.TRANS64 P2, [R11+URZ+0x2d830], R8 ;  /* 0x02d830080b00a5a7 */ /* 0x000ee4000804007f */
[----:B---3--:R-:W-:Y:S05]  /*14060*/  @!P2 BRA `(.L_x_8974) ;  /* 0xfffffffc00eca947 */ /* 0x008fea000383ffff */
[----:B------:R-:W-:Y:S05]  /*14070*/  BRA `(.L_x_8971) ;  /* 0xffffff7800747947 */ /* 0x000fea000383ffff */
.L_x_8978:
[----:B--2---:R-:W-:-:S04]  /*14080*/  IMAD.U32 R11, RZ, RZ, UR6 ;  /* 0x00000006ff0b7e24 */ /* 0x004fc8000f8e00ff */
[----:B------:R2:W3:Y:S03]  /*14090*/  SYNCS.PHASECHK.TRANS64.TRYWAIT P2, [R11+URZ+0x2d850], R8 ;  /* 0x02d850080b0075a7 */ /* 0x0004e6000804017f */
[----:B---3--:R-:W-:Y:S05]  /*140a0*/  @!P2 NANOSLEEP.SYNCS 0x989680 ;  /* 0x009896800000a95d */ /* 0x008fea0003900000 */
[----:B------:R-:W3:Y:S02]  /*140b0*/  @!P2 SYNCS.PHASECHK.TRANS64 P2, [R11+URZ+0x2d850], R8 ;  /* 0x02d850080b00a5a7 */ /* 0x000ee4000804007f */
[----:B---3--:R-:W-:Y:S05]  /*140c0*/  @!P2 BRA `(.L_x_8978) ;  /* 0xfffffffc00eca947 */ /* 0x008fea000383ffff */
[----:B------:R-:W-:Y:S05]  /*140d0*/  BRA `(.L_x_8975) ;  /* 0xffffff7c000c7947 */ /* 0x000fea000383ffff */
.L_x_8991:
[----:B---3--:R-:W-:-:S04]  /*140e0*/  IMAD.U32 R3, RZ, RZ, UR9 ;  /* 0x00000009ff037e24 */ /* 0x008fc8000f8e00ff */
[----:B------:R3:W1:Y:S03]  /*140f0*/  SYNCS.PHASECHK.TRANS64.TRYWAIT P0, [R3+URZ+0x2d850], R0 ;  /* 0x02d85000030075a7 */ /* 0x000666000800017f */
[----:B-1----:R-:W-:Y:S05]  /*14100*/  @!P0 NANOSLEEP.SYNCS 0x989680 ;  /* 0x009896800000895d */ /* 0x002fea0003900000 */
[----:B------:R-:W1:Y:S02]  /*14110*/  @!P0 SYNCS.PHASECHK.TRANS64 P0, [R3+URZ+0x2d850], R0 ;  /* 0x02d85000030085a7 */ /* 0x000e64000800007f */
[----:B-1----:R-:W-:Y:S05]  /*14120*/  @!P0 BRA `(.L_x_8991) ;  /* 0xfffffffc00ec8947 */ /* 0x002fea000383ffff */
[----:B------:R-:W-:Y:S05]  /*14130*/  BRA `(.L_x_8990) ;  /* 0xffffffb000247947 */ /* 0x000fea000383ffff */
.L_x_9017:
[----:B------:R-:W-:Y:S02]  /*14140*/  IMAD.MOV.U32 R13, RZ, RZ, R16 ;  /* 0x000000ffff0d7224 */ /* 0x000fe400078e0010 */
[----:B------:R-:W-:Y:S02]  /*14150*/  IMAD.MOV.U32 R12, RZ, RZ, RZ ;  /* 0x000000ffff0c7224 */ /* 0x000fe400078e00ff */
[----:B------:R-:W-:Y:S02]  /*14160*/  IMAD.MOV.U32 R11, RZ, RZ, 0x1f ;  /* 0x0000001fff0b7424 */ /* 0x000fe400078e00ff */
[----:B------:R-:W-:-:S07]  /*14170*/  IMAD.MOV.U32 R15, RZ, RZ, -0x1 ;  /* 0xffffffffff0f7424 */ /* 0x000fce00078e00ff */
[----:B------:R-:W-:Y:S05]  /*14180*/  WARPSYNC.COLLECTIVE R15, `(.L_x_9067) ;  /* 0x000000000f087348 */ /* 0x000fea0003c00000 */
[----:B------:R1:W2:Y:S02]  /*14190*/  SHFL.IDX P6, R14, R13, R12, R11 ;  /* 0x0000000c0d0e7389 */ /* 0x0002a400000c000b */
[----:B-12---:R-:W-:Y:S01]  /*141a0*/  ENDCOLLECTIVE ;  /* 0x000000000000791b */ /* 0x006fe20003800000 */
.L_x_9067:
[----:B------:R-:W-:Y:S05]  /*141b0*/  BRA `(.L_x_9068) ;  /* 0xffffffd800207947 */ /* 0x000fea000383ffff */
.L_x_9018:
[----:B------:R-:W-:Y:S01]  /*141c0*/  BSSY B0, `(.L_x_9069) ;  /* 0x0000006000007945 */ /* 0x000fe20003800000 */
[----:B------:R-:W-:-:S07]  /*141d0*/  IMAD.MOV.U32 R15, RZ, RZ, -0x1 ;  /* 0xffffffffff0f7424 */ /* 0x000fce00078e00ff */
[----:B------:R-:W-:Y:S05]  /*141e0*/  WARPSYNC.COLLECTIVE R15, `(.L_x_9070) ;  /* 0x000000000f0c7348 */ /* 0x000fea0003c00000 */
[----:B------:R-:W-:Y:S02]  /*141f0*/  ELECT P6, UR62, PT ;  /* 0x00000000003e782f */ /* 0x000fe400038c0000 */
[----:B------:R-:W-:Y:S01]  /*14200*/  MOV R14, UR62 ;  /* 0x0000003e000e7c02 */ /* 0x000fe20008000f00 */
[----:B------:R-:W-:Y:S10]  /*14210*/  ENDCOLLECTIVE ;  /* 0x000000000000791b */ /* 0x000ff40003800000 */
.L_x_9070:
[----:B------:R-:W-:Y:S05]  /*14220*/  BSYNC B0 ;  /* 0x0000000000007941 */ /* 0x000fea0003800000 */
.L_x_9069:
[----:B------:R-:W-:Y:S05]  /*14230*/  BRA `(.L_x_9071) ;  /* 0xffffffd800107947 */ /* 0x000fea000383ffff */
.L_x_9021:
[----:B--2---:R2:W3:Y:S02]  /*14240*/  SYNCS.PHASECHK.TRANS64.TRYWAIT P2, [R13+URZ+0x2d840], R12 ;  /* 0x02d8400c0d0075a7 */ /* 0x0044e4000804017f */
[----:B---3--:R-:W-:Y:S05]  /*14250*/  @!P2 NANOSLEEP.SYNCS 0x989680 ;  /* 0x009896800000a95d */ /* 0x008fea0003900000 */
[----:B------:R-:W3:Y:S02]  /*14260*/  @!P2 SYNCS.PHASECHK.TRANS64 P2, [R13+URZ+0x2d840], R12 ;  /* 0x02d8400c0d00a5a7 */ /* 0x000ee4000804007f */
[----:B---3--:R-:W-:Y:S05]  /*14270*/  @!P2 BRA `(.L_x_9021) ;  /* 0xfffffffc00f0a947 */ /* 0x008fea000383ffff */
[----:B------:R-:W-:Y:S05]  /*14280*/  BRA `(.L_x_9072) ;  /* 0xffffffd800647947 */ /* 0x000fea000383ffff */
.L_x_9023:
[----:B-1----:R-:W-:-:S04]  /*14290*/  IMAD.U32 R5, RZ, RZ, UR42 ;  /* 0x0000002aff057e24 */ /* 0x002fc8000f8e00ff */
[----:B------:R1:W3:Y:S03]  /*142a0*/  SYNCS.PHASECHK.TRANS64.TRYWAIT P2, [R5+URZ+0x2d820], R4 ;  /* 0x02d82004050075a7 */ /* 0x0002e6000804017f */
[----:B---3--:R-:W-:Y:S05]  /*142b0*/  @!P2 NANOSLEEP.SYNCS 0x989680 ;  /* 0x009896800000a95d */ /* 0x008fea0003900000 */
[----:B------:R-:W3:Y:S02]  /*142c0*/  @!P2 SYNCS.PHASECHK.TRANS64 P2, [R5+URZ+0x2d820], R4 ;  /* 0x02d820040500a5a7 */ /* 0x000ee4000804007f */
[----:B---3--:R-:W-:Y:S05]  /*142d0*/  @!P2 BRA `(.L_x_9023) ;  /* 0xfffffffc00eca947 */ /* 0x008fea000383ffff */
[----:B------:R-:W-:Y:S05]  /*142e0*/  BRA `(.L_x_9073) ;  /* 0xffffffdc00687947 */ /* 0x000fea000383ffff */
.L_x_9029:
[----:B-1----:R1:W2:Y:S02]  /*142f0*/  SYNCS.PHASECHK.TRANS64.TRYWAIT P3, [R3+URZ+0x2d840], R2 ;  /* 0x02d84002030075a7 */ /* 0x0022a4000806017f */
[----:B--2---:R-:W-:Y:S05]  /*14300*/  @!P3 NANOSLEEP.SYNCS 0x989680 ;  /* 0x009896800000b95d */ /* 0x004fea0003900000 */
[----:B------:R-:W2:Y:S02]  /*14310*/  @!P3 SYNCS.PHASECHK.TRANS64 P3, [R3+URZ+0x2d840], R2 ;  /* 0x02d840020300b5a7 */ /* 0x000ea4000806007f */
[----:B--2---:R-:W-:Y:S05]  /*14320*/  @!P3 BRA `(.L_x_9029) ;  /* 0xfffffffc00f0b947 */ /* 0x004fea000383ffff */
[----:B------:R-:W-:Y:S05]  /*14330*/  BRA `(.L_x_9074) ;  /* 0xffffffe000087947 */ /* 0x000fea000383ffff */
.L_x_9031:
[----:B-1----:R1:W2:Y:S02]  /*14340*/  SYNCS.PHASECHK.TRANS64.TRYWAIT P3, [R2+URZ+0x60], R3 ;  /* 0x00006003020075a7 */ /* 0x0022a4000806017f */
[----:B--2---:R-:W-:Y:S05]  /*14350*/  @!P3 NANOSLEEP.SYNCS 0x989680 ;  /* 0x009896800000b95d */ /* 0x004fea0003900000 */
[----:B------:R-:W2:Y:S02]  /*14360*/  @!P3 SYNCS.PHASECHK.TRANS64 P3, [R2+URZ+0x60], R3 ;  /* 0x000060030200b5a7 */ /* 0x000ea4000806007f */
[----:B--2---:R-:W-:Y:S05]  /*14370*/  @!P3 BRA `(.L_x_9031) ;  /* 0xfffffffc00f0b947 */ /* 0x004fea000383ffff */
[----:B------:R-:W-:Y:S05]  /*14380*/  BRA `(.L_x_9075) ;  /* 0xffffffe000887947 */ /* 0x000fea000383ffff */
.L_x_9037:
[----:B-1----:R1:W2:Y:S02]  /*14390*/  SYNCS.PHASECHK.TRANS64.TRYWAIT P3, [R4+URZ+0x2d840], R3 ;  /* 0x02d84003040075a7 */ /* 0x0022a4000806017f */
[----:B--2---:R-:W-:Y:S05]  /*143a0*/  @!P3 NANOSLEEP.SYNCS 0x989680 ;  /* 0x009896800000b95d */ /* 0x004fea0003900000 */
[----:B------:R-:W2:Y:S02]  /*143b0*/  @!P3 SYNCS.PHASECHK.TRANS64 P3, [R4+URZ+0x2d840], R3 ;  /* 0x02d840030400b5a7 */ /* 0x000ea4000806007f */
[----:B--2---:R-:W-:Y:S05]  /*143c0*/  @!P3 BRA `(.L_x_9037) ;  /* 0xfffffffc00f0b947 */ /* 0x004fea000383ffff */
[----:B------:R-:W-:Y:S05]  /*143d0*/  BRA `(.L_x_9076) ;  /* 0xffffffe400b07947 */ /* 0x000fea000383ffff */
.L_x_9039:
[----:B-1----:R1:W2:Y:S02]  /*143e0*/  SYNCS.PHASECHK.TRANS64.TRYWAIT P3, [R3+URZ+0x60], R18 ;  /* 0x00006012030075a7 */ /* 0x0022a4000806017f */
[----:B--2---:R-:W-:Y:S05]  /*143f0*/  @!P3 NANOSLEEP.SYNCS 0x989680 ;  /* 0x009896800000b95d */ /* 0x004fea0003900000 */
[----:B------:R-:W2:Y:S02]  /*14400*/  @!P3 SYNCS.PHASECHK.TRANS64 P3, [R3+URZ+0x60], R18 ;  /* 0x000060120300b5a7 */ /* 0x000ea4000806007f */
[----:B--2---:R-:W-:Y:S05]  /*14410*/  @!P3 BRA `(.L_x_9039) ;  /* 0xfffffffc00f0b947 */ /* 0x004fea000383ffff */
[----:B------:R-:W-:Y:S05]  /*14420*/  BRA `(.L_x_9077) ;  /* 0xffffffe800307947 */ /* 0x000fea000383ffff */
.L_x_9044:
[----:B-1----:R1:W2:Y:S02]  /*14430*/  SYNCS.PHASECHK.TRANS64.TRYWAIT P3, [R3+URZ+0x2d840], R4 ;  /* 0x02d84004030075a7 */ /* 0x0022a4000806017f */
[----:B--2---:R-:W-:Y:S05]  /*14440*/  @!P3 NANOSLEEP.SYNCS 0x989680 ;  /* 0x009896800000b95d */ /* 0x004fea0003900000 */
[----:B------:R-:W2:Y:S02]  /*14450*/  @!P3 SYNCS.PHASECHK.TRANS64 P3, [R3+URZ+0x2d840], R4 ;  /* 0x02d840040300b5a7 */ /* 0x000ea4000806007f */
[----:B--2---:R-:W-:Y:S05]  /*14460*/  @!P3 BRA `(.L_x_9044) ;  /* 0xfffffffc00f0b947 */ /* 0x004fea000383ffff */
[----:B------:R-:W-:Y:S05]  /*14470*/  BRA `(.L_x_9078) ;  /* 0xffffffec00307947 */ /* 0x000fea000383ffff */
.L_x_9046:
[----:B-1----:R1:W2:Y:S02]  /*14480*/  SYNCS.PHASECHK.TRANS64.TRYWAIT P3, [R3+URZ+0x60], R12 ;  /* 0x0000600c030075a7 */ /* 0x0022a4000806017f */
[----:B--2---:R-:W-:Y:S05]  /*14490*/  @!P3 NANOSLEEP.SYNCS 0x989680 ;  /* 0x009896800000b95d */ /* 0x004fea0003900000 */
[----:B------:R-:W2:Y:S02]  /*144a0*/  @!P3 SYNCS.PHASECHK.TRANS64 P3, [R3+URZ+0x60], R12 ;  /* 0x0000600c0300b5a7 */ /* 0x000ea4000806007f */
[----:B--2---:R-:W-:Y:S05]  /*144b0*/  @!P3 BRA `(.L_x_9046) ;  /* 0xfffffffc00f0b947 */ /* 0x004fea000383ffff */
[----:B------:R-:W-:Y:S05]  /*144c0*/  BRA `(.L_x_9079) ;  /* 0xffffffec00b07947 */ /* 0x000fea000383ffff */
.L_x_9053:
[----:B-1----:R1:W2:Y:S02]  /*144d0*/  SYNCS.PHASECHK.TRANS64.TRYWAIT P0, [R3+URZ+0x2d860], R0 ;  /* 0x02d86000030075a7 */ /* 0x0022a4000800017f */
[----:B--2---:R-:W-:Y:S05]  /*144e0*/  @!P0 NANOSLEEP.SYNCS 0x989680 ;  /* 0x009896800000895d */ /* 0x004fea0003900000 */
[----:B------:R-:W2:Y:S02]  /*144f0*/  @!P0 SYNCS.PHASECHK.TRANS64 P0, [R3+URZ+0x2d860], R0 ;  /* 0x02d86000030085a7 */ /* 0x000ea4000800007f */
[----:B--2---:R-:W-:Y:S05]  /*14500*/  @!P0 BRA `(.L_x_9053) ;  /* 0xfffffffc00f08947 */ /* 0x004fea000383ffff */
[----:B------:R-:W-:Y:S05]  /*14510*/  BRA `(.L_x_9080) ;  /* 0xfffffff000907947 */ /* 0x000fea000383ffff */
.L_x_9055:
[----:B------:R-:W-:Y:S01]  /*14520*/  BSSY B0, `(.L_x_9081) ;  /* 0x0000007000007945 */ /* 0x000fe20003800000 */
[----:B------:R-:W-:Y:S02]  /*14530*/  IMAD.MOV.U32 R12, RZ, RZ, RZ ;  /* 0x000000ffff0c7224 */ /* 0x000fe400078e00ff */
[----:B------:R-:W-:Y:S02]  /*14540*/  IMAD.MOV.U32 R11, RZ, RZ, 0x1f ;  /* 0x0000001fff0b7424 */ /* 0x000fe400078e00ff */
[----:B------:R-:W-:-:S07]  /*14550*/  IMAD.MOV.U32 R15, RZ, RZ, -0x1 ;  /* 0xffffffffff0f7424 */ /* 0x000fce00078e00ff */
[----:B------:R-:W-:Y:S05]  /*14560*/  WARPSYNC.COLLECTIVE R15, `(.L_x_9082) ;  /* 0x000000000f087348 */ /* 0x000fea0003c00000 */
[----:B------:R1:W2:Y:S02]  /*14570*/  SHFL.IDX P6, R14, R13, R12, R11 ;  /* 0x0000000c0d0e7389 */ /* 0x0002a400000c000b */
[----:B-12---:R-:W-:Y:S01]  /*14580*/  ENDCOLLECTIVE ;  /* 0x000000000000791b */ /* 0x006fe20003800000 */
.L_x_9082:
[----:B------:R-:W-:Y:S05]  /*14590*/  BSYNC B0 ;  /* 0x0000000000007941 */ /* 0x000fea0003800000 */
.L_x_9081:
[----:B------:R-:W-:Y:S05]  /*145a0*/  BRA `(.L_x_9083) ;  /* 0xfffffff4001c7947 */ /* 0x000fea000383ffff */
.L_x_9057:
[----:B--2---:R2:W3:Y:S02]  /*145b0*/  SYNCS.PHASECHK.TRANS64.TRYWAIT P0, [R9+URZ+0x2d820], R0 ;  /* 0x02d82000090075a7 */ /* 0x0044e4000800017f */
[----:B---3--:R-:W-:Y:S05]  /*145c0*/  @!P0 NANOSLEEP.SYNCS 0x989680 ;  /* 0x009896800000895d */ /* 0x008fea0003900000 */
[----:B------:R-:W3:Y:S02]  /*145d0*/  @!P0 SYNCS.PHASECHK.TRANS64 P0, [R9+URZ+0x2d820], R0 ;  /* 0x02d82000090085a7 */ /* 0x000ee4000800007f */
[----:B---3--:R-:W-:Y:S05]  /*145e0*/  @!P0 BRA `(.L_x_9057) ;  /* 0xfffffffc00f08947 */ /* 0x008fea000383ffff */
[----:B------:R-:W-:Y:S05]  /*145f0*/  BRA `(.L_x_9084) ;  /* 0xfffffff400647947 */ /* 0x000fea000383ffff */
.L_x_9061:
[----:B--2---:R2:W3:Y:S02]  /*14600*/  SYNCS.PHASECHK.TRANS64.TRYWAIT P0, [R5+URZ], R4 ;  /* 0x00000004050075a7 */ /* 0x0044e4000800017f */
[----:B---3--:R-:W-:Y:S05]  /*14610*/  @!P0 NANOSLEEP.SYNCS 0x989680 ;  /* 0x009896800000895d */ /* 0x008fea0003900000 */
[----:B------:R-:W3:Y:S02]  /*14620*/  @!P0 SYNCS.PHASECHK.TRANS64 P0, [R5+URZ], R4 ;  /* 0x00000004050085a7 */ /* 0x000ee4000800007f */
[----:B---3--:R-:W-:Y:S05]  /*14630*/  @!P0 BRA `(.L_x_9061) ;  /* 0xfffffffc00f08947 */ /* 0x008fea000383ffff */
[----:B------:R-:W-:Y:S05]  /*14640*/  BRA `(.L_x_9085) ;  /* 0xfffffff400ac7947 */ /* 0x000fea000383ffff */
.L_x_9062:
[----:B---3--:R3:W4:Y:S02]  /*14650*/  SYNCS.PHASECHK.TRANS64.TRYWAIT P0, [R3+URZ], R2 ;  /* 0x00000002030075a7 */ /* 0x008724000800017f */
[----:B----4-:R-:W-:Y:S05]  /*14660*/  @!P0 NANOSLEEP.SYNCS 0x989680 ;  /* 0x009896800000895d */ /* 0x010fea0003900000 */
[----:B------:R-:W4:Y:S02]  /*14670*/  @!P0 SYNCS.PHASECHK.TRANS64 P0, [R3+URZ], R2 ;  /* 0x00000002030085a7 */ /* 0x000f24000800007f */
[----:B----4-:R-:W-:Y:S05]  /*14680*/  @!P0 BRA `(.L_x_9062) ;  /* 0xfffffffc00f08947 */ /* 0x010fea000383ffff */
[----:B------:R-:W-:Y:S05]  /*14690*/  BRA `(.L_x_9086) ;  /* 0xfffffff400a07947 */ /* 0x000fea000383ffff */
.L_x_9064:
[----:B----4-:R4:W1:Y:S02]  /*146a0*/  SYNCS.PHASECHK.TRANS64.TRYWAIT P0, [R19+URZ], R4 ;  /* 0x00000004130075a7 */ /* 0x010864000800017f */
[----:B-1----:R-:W-:Y:S05]  /*146b0*/  @!P0 NANOSLEEP.SYNCS 0x989680 ;  /* 0x009896800000895d */ /* 0x002fea0003900000 */
[----:B------:R-:W1:Y:S02]  /*146c0*/  @!P0 SYNCS.PHASECHK.TRANS64 P0, [R19+URZ], R4 ;  /* 0x00000004130085a7 */ /* 0x000e64000800007f */
[----:B-1----:R-:W-:Y:S05]  /*146d0*/  @!P0 BRA `(.L_x_9064) ;  /* 0xfffffffc00f08947 */ /* 0x002fea000383ffff */
[----:B------:R-:W-:Y:S05]  /*146e0*/  BRA `(.L_x_9087) ;  /* 0xfffffff400a47947 */ /* 0x000fea000383ffff */
.L_x_9088:
        /* <DEDUP_REMOVED lines=9> */
.L_x_12779:


//--------------------- .text._ZN7cutlass13device_kernelIN5flash11enable_sm90INS1_16FlashAttnFwdSm90INS1_25CollectiveMainloopFwdSm90ILi2EN4cute5tupleIJNS5_1CILi1EEES8_S8_EEENS6_IJNS7_ILi192EEENS7_ILi128EEENS7_ILi96EEEEEELi96ENS_6half_tEfNS_4arch4Sm90ELb0ELb1ELb1ELb1ELb0ELb0ELb0ELb0ELb1ELb0ELb0ELb0EEENS1_21CollectiveEpilogueFwdINS6_IJSA_SC_SB_EEES9_SE_SG_Li384ELb1ELb0ELb0ELb0EEENS1_36VarlenDynamicPersistentTileSchedulerILi192ELi128ELi384ELi32ELb0ELb0ELb1ELb1ELb0ELb1EEEEEEEEEvNT_6ParamsE --------------------------
	.section	.text._ZN7cutlass13device_kernelIN5flash11enable_sm90INS1_16FlashAttnFwdSm90INS1_25CollectiveMainloopFwdSm90ILi2EN4cute5tupleIJNS5_1CILi1EEES8_S8_EEENS6_IJNS7_ILi192EEENS7_ILi128EEENS7_ILi96EEEEEELi96ENS_6half_tEfNS_4arch4Sm90ELb0ELb1ELb1ELb1ELb0ELb0ELb0ELb0ELb1ELb0ELb0ELb0EEENS1_21CollectiveEpilogueFwdINS6_IJSA_SC_SB_EEES9_SE_SG_Li384ELb1ELb0ELb0ELb0EEENS1_36VarlenDynamicPersistentTileSchedulerILi192ELi128ELi384ELi32ELb0ELb0ELb1ELb1ELb0ELb1EEEEEEEEEvNT_6ParamsE,"ax",@progbits
	.align	128
.text._ZN7cutlass13device_kernelIN5flash11enable_sm90INS1_16FlashAttnFwdSm90INS1_25CollectiveMainloopFwdSm90ILi2EN4cute5tupleIJNS5_1CILi1EEES8_S8_EEENS6_IJNS7_ILi192EEENS7_ILi128EEENS7_ILi96EEEEEELi96ENS_6half_tEfNS_4arch4Sm90ELb0ELb1ELb1ELb1ELb0ELb0ELb0ELb0ELb1ELb0ELb0ELb0EEENS1_21CollectiveEpilogueFwdINS6_IJSA_SC_SB_EEES9_SE_SG_Li384ELb1ELb0ELb0ELb0EEENS1_36VarlenDynamicPersistentTileSchedulerILi192ELi128ELi384ELi32ELb0ELb0ELb1ELb1ELb0ELb1EEEEEEEEEvNT_6ParamsE:
        .type           _ZN7cutlass13device_kernelIN5flash11enable_sm90INS1_16FlashAttnFwdSm90INS1_25CollectiveMainloopFwdSm90ILi2EN4cute5tupleIJNS5_1CILi1EEES8_S8_EEENS6_IJNS7_ILi192EEENS7_ILi128EEENS7_ILi96EEEEEELi96ENS_6half_tEfNS_4arch4Sm90ELb0ELb1ELb1ELb1ELb0ELb0ELb0ELb0ELb1ELb0ELb0ELb0EEENS1_21CollectiveEpilogueFwdINS6_IJSA_SC_SB_EEES9_SE_SG_Li384ELb1ELb0ELb0ELb0EEENS1_36VarlenDynamicPersistentTileSchedulerILi192ELi128ELi384ELi32ELb0ELb0ELb1ELb1ELb0ELb1EEEEEEEEEvNT_6ParamsE,@function
        .size           _ZN7cutlass13device_kernelIN5flash11enable_sm90INS1_16FlashAttnFwdSm90INS1_25CollectiveMainloopFwdSm90ILi2EN4cute5tupleIJNS5_1CILi1EEES8_S8_EEENS6_IJNS7_ILi192EEENS7_ILi128EEENS7_ILi96EEEEEELi96ENS_6half_tEfNS_4arch4Sm90ELb0ELb1ELb1ELb1ELb0ELb0ELb0ELb0ELb1ELb0ELb0ELb0EEENS1_21CollectiveEpilogueFwdINS6_IJSA_SC_SB_EEES9_SE_SG_Li384ELb1ELb0ELb0ELb0EEENS1_36VarlenDynamicPersistentTileSchedulerILi192ELi128ELi384ELi32ELb0ELb0ELb1ELb1ELb0ELb1EEEEEEEEEvNT_6ParamsE,(.L_x_12780 - _ZN7cutlass13device_kernelIN5flash11enable_sm90INS1_16FlashAttnFwdSm90INS1_25CollectiveMainloopFwdSm90ILi2EN4cute5tupleIJNS5_1CILi1EEES8_S8_EEENS6_IJNS7_ILi192EEENS7_ILi128EEENS7_ILi96EEEEEELi96ENS_6half_tEfNS_4arch4Sm90ELb0ELb1ELb1ELb1ELb0ELb0ELb0ELb0ELb1ELb0ELb0ELb0EEENS1_21CollectiveEpilogueFwdINS6_IJSA_SC_SB_EEES9_SE_SG_Li384ELb1ELb0ELb0ELb0EEENS1_36VarlenDynamicPersistentTileSchedulerILi192ELi128ELi384ELi32ELb0ELb0ELb1ELb1ELb0ELb1EEEEEEEEEvNT_6ParamsE)
        .other          _ZN7cutlass13device_kernelIN5flash11enable_sm90INS1_16FlashAttnFwdSm90INS1_25CollectiveMainloopFwdSm90ILi2EN4cute5tupleIJNS5_1CILi1EEES8_S8_EEENS6_IJNS7_ILi192EEENS7_ILi128EEENS7_ILi96EEEEEELi96ENS_6half_tEfNS_4arch4Sm90ELb0ELb1ELb1ELb1ELb0ELb0ELb0ELb0ELb1ELb0ELb0ELb0EEENS1_21CollectiveEpilogueFwdINS6_IJSA_SC_SB_EEES9_SE_SG_Li384ELb1ELb0ELb0ELb0EEENS1_36VarlenDynamicPersistentTileSchedulerILi192ELi128ELi384ELi32ELb0ELb0ELb1ELb1ELb0ELb1EEEEEEEEEvNT_6ParamsE,@"STO_CUDA_ENTRY STV_DEFAULT"
_ZN7cutlass13device_kernelIN5flash11enable_sm90INS1_16FlashAttnFwdSm90INS1_25CollectiveMainloopFwdSm90ILi2EN4cute5tupleIJNS5_1CILi1EEES8_S8_EEENS6_IJNS7_ILi192EEENS7_ILi128EEENS7_ILi96EEEEEELi96ENS_6half_tEfNS_4arch4Sm90ELb0ELb1ELb1ELb1ELb0ELb0ELb0ELb0ELb1ELb0ELb0ELb0EEENS1_21CollectiveEpilogueFwdINS6_IJSA_SC_SB_EEES9_SE_SG_Li384ELb1ELb0ELb0ELb0EEENS1_36VarlenDynamicPersistentTileSchedulerILi192ELi128ELi384ELi32ELb0ELb0ELb1ELb1ELb0ELb1EEEEEEEEEvNT_6ParamsE:
        /* <DEDUP_REMOVED lines=21> */
.L_x_9090:
[----:B------:R-:W-:Y:S05]  /*0150*/  BSYNC B0 ;  /* 0x0000000000007941 */ /* 0x000fea0003800000 */
.L_x_9089:
        /* <DEDUP_REMOVED lines=41> */
.L_x_9091:
        /* <DEDUP_REMOVED lines=22> */
.L_x_9092:
        /* <DEDUP_REMOVED lines=18> */
.L_x_9093:
        /* <DEDUP_REMOVED lines=22> */
.L_x_9094:
        /* <DEDUP_REMOVED lines=22> */
.L_x_9095:
[----:B------:R-:W-:Y:S01]  /*0930*/  PLOP3.LUT P0, PT, PT, PT, UP0, 0x80, 0x0 ;  /* 0x000000000000781c */ /* 0x000fe20003f0f008 */
[----:B------:R-:W-:Y:S01]  /*0940*/  UMOV UR36, 0x1 ;  /* 0x0000000100247882 */ /* 0x000fe20000000000 */
[----:B------:R-:W-:Y:S01]  /*0950*/  NOP ;  /* 0x0000000000007918 */ /* 0x000fe20000000000 */
[----:B------:R-:W-:Y:S01]  /*0960*/  USEL UR36, UR36, 0x2, !UP0 ;  /* 0x0000000224247887 */ /* 0x000fe2000c000000 */
[----:B------:R-:W-:Y:S01]  /*0970*/  ULDC.64 UR48, c[0x0][0x208] ;  /* 0x0000820000307ab9 */ /* 0x000fe20000000a00 */
[----:B012-4-:R-:W-:Y:S08]  /*0980*/  BAR.SYNC.DEFER_BLOCKING 0x0 ;  /* 0x0000000000007b1d */ /* 0x017ff00000010000 */
[----:B------:R-:W-:Y:S05]  /*0990*/  @!P0 BRA `(.L_x_9096) ;  /* 0x0000010800bc8947 */ /* 0x000fea0003800000 */
.L_x_9097:
        /* <DEDUP_REMOVED lines=18> */
[----:B------:R-:W-:Y:S01]  /*0ac0*/  VIADD R154, R2, 0xffffff80 ;  /* 0xffffff80029a7836 */ /* 0x000fe20000000000 */
[----:B------:R-:W-:Y:S01]  /*0ad0*/  R2UR UR6, R146 ;  /* 0x00000000920672ca */ /* 0x000fe200000e0000 */
[----:B------:R-:W-:Y:S01]  /*0ae0*/  IMAD.MOV.U32 R18, RZ, RZ, 0x40 ;  /* 0x00000040ff127424 */ /* 0x000fe200078e00ff */
[----:B------:R-:W-:Y:S01]  /*0af0*/  R2UR UR5, R147 ;  /* 0x00000000930572ca */ /* 0x000fe200000e0000 */
[----:B------:R-:W-:Y:S01]  /*0b00*/  ULOP3.LUT UR45, UR36, 0x1, URZ, 0xfc, !UPT ;  /* 0x00000001242d7892 */ /* 0x000fe2000f8efc3f */
[----:B------:R-:W-:Y:S01]  /*0b10*/  SHF.R.S32.HI R3, RZ, 0x1f, R154 ;  /* 0x0000001fff037819 */ /* 0x000fe2000001149a */
[----:B------:R-:W-:Y:S01]  /*0b20*/  UMOV UR44, URZ ;  /* 0x0000003f002c7c82 */ /* 0x000fe20008000000 */
[----:B------:R-:W-:Y:S01]  /*0b30*/  UMOV UR46, URZ ;  /* 0x0000003f002e7c82 */ /* 0x000fe20008000000 */
[----:B------:R-:W-:Y:S01]  /*0b40*/  UMOV UR43, URZ ;  /* 0x0000003f002b7c82 */ /* 0x000fe20008000000 */
[CC--:B------:R-:W-:Y:S02]  /*0b50*/  LEA.HI R152, R3.reuse, R154.reuse, RZ, 0x7 ;  /* 0x0000009a03987211 */ /* 0x0c0fe400078f38ff */
[----:B------:R-:W-:-:S02]  /*0b60*/  LEA.HI R0, R3, R154, RZ, 0x4 ;  /* 0x0000009a03007211 */ /* 0x000fc400078f20ff */
[----:B------:R-:W-:Y:S02]  /*0b70*/  LOP3.LUT R5, R152, 0xffffff80, RZ, 0xc0, !PT ;  /* 0xffffff8098057812 */ /* 0x000fe400078ec0ff */
[----:B------:R-:W-:Y:S02]  /*0b80*/  SHF.R.S32.HI R7, RZ, 0x4, R0 ;  /* 0x00000004ff077819 */ /* 0x000fe40000011400 */
[----:B------:R-:W-:Y:S01]  /*0b90*/  LEA.HI R6, R3, R154, RZ, 0x5 ;  /* 0x0000009a03067211 */ /* 0x000fe200078f28ff */
[----:B------:R-:W-:Y:S01]  /*0ba0*/  IMAD.IADD R150, R154, 0x1, -R5 ;  /* 0x000000019a967824 */ /* 0x000fe200078e0a05 */
[C---:B------:R-:W-:Y:S02]  /*0bb0*/  LOP3.LUT R5, R0.reuse, 0xfffffff0, RZ, 0xc0, !PT ;  /* 0xfffffff000057812 */ /* 0x040fe400078ec0ff */
[----:B------:R-:W-:Y:S02]  /*0bc0*/  LEA.HI R0, R0, R7, RZ, 0x1 ;  /* 0x0000000700007211 */ /* 0x000fe400078f08ff */
[----:B------:R-:W-:Y:S01]  /*0bd0*/  SHF.R.S32.HI R9, RZ, 0x1f, R150 ;  /* 0x0000001fff097819 */ /* 0x000fe20000011496 */
[----:B------:R-:W-:Y:S01]  /*0be0*/  IMAD.IADD R5, R154, 0x1, -R5 ;  /* 0x000000019a057824 */ /* 0x000fe200078e0a05 */
[----:B------:R-:W-:-:S02]  /*0bf0*/  LOP3.LUT R4, R0, 0x1ffffffe, RZ, 0xc0, !PT ;  /* 0x1ffffffe00047812 */ /* 0x000fc400078ec0ff */
[----:B------:R-:W-:Y:S02]  /*0c00*/  LEA.HI R8, R9, R150, RZ, 0x2 ;  /* 0x0000009609087211 */ /* 0x000fe400078f10ff */
[----:B------:R-:W-:Y:S01]  /*0c10*/  SHF.R.S32.HI R2, RZ, 0x1f, R5 ;  /* 0x0000001fff027819 */ /* 0x000fe20000011405 */
[----:B------:R-:W-:Y:S01]  /*0c20*/  IMAD.IADD R4, R7, 0x1, -R4 ;  /* 0x0000000107047824 */ /* 0x000fe200078e0a04 */
[--C-:B------:R-:W-:Y:S02]  /*0c30*/  SHF.R.S32.HI R10, RZ, 0x2, R8.reuse ;  /* 0x00000002ff0a7819 */ /* 0x100fe40000011408 */
[----:B------:R-:W-:Y:S01]  /*0c40*/  LEA.HI R2, R2, R5, RZ, 0x3 ;  /* 0x0000000502027211 */ /* 0x000fe200078f18ff */
[----:B------:R-:W-:Y:S01]  /*0c50*/  IMAD.SHL.U32 R4, R4, 0x8, RZ ;  /* 0x0000000804047824 */ /* 0x000fe200078e00ff */
[----:B------:R-:W-:Y:S02]  /*0c60*/  SHF.R.S32.HI R11, RZ, 0x1f, R8 ;  /* 0x0000001fff0b7819 */ /* 0x000fe40000011408 */
[C---:B------:R-:W-:Y:S01]  /*0c70*/  LOP3.LUT R0, R2.reuse, 0xfffffff8, RZ, 0xc0, !PT ;  /* 0xfffffff802007812 */ /* 0x040fe200078ec0ff */
[----:B------:R-:W-:Y:S01]  /*0c80*/  IMAD.SHL.U32 R2, R2, 0x40, RZ ;  /* 0x0000004002027824 */ /* 0x000fe200078e00ff */
[----:B------:R-:W-:-:S02]  /*0c90*/  SHF.R.S32.HI R7, RZ, 0x5, R6 ;  /* 0x00000005ff077819 */ /* 0x000fc40000011406 */
[----:B------:R-:W-:Y:S01]  /*0ca0*/  LEA.HI R11, R11, R10, RZ, 0x3 ;  /* 0x0000000a0b0b7211 */ /* 0x000fe200078f18ff */
[----:B------:R-:W-:Y:S01]  /*0cb0*/  IMAD.IADD R0, R5, 0x1, -R0 ;  /* 0x0000000105007824 */ /* 0x000fe200078e0a00 */
[----:B------:R-:W-:Y:S01]  /*0cc0*/  SHF.R.S32.HI R152, RZ, 0x7, R152 ;  /* 0x00000007ff987819 */ /* 0x000fe20000011498 */
[----:B------:R-:W-:Y:S01]  /*0cd0*/  IMAD R153, R7, 0x10, R5 ;  /* 0x0000001007997824 */ /* 0x000fe200078e0205 */
[----:B------:R-:W-:Y:S01]  /*0ce0*/  LOP3.LUT R11, R11, 0xfffffff8, RZ, 0xc0, !PT ;  /* 0xfffffff80b0b7812 */ /* 0x000fe200078ec0ff */
[C---:B------:R-:W-:Y:S01]  /*0cf0*/  IMAD.SHL.U32 R5, R0.reuse, 0x40, RZ ;  /* 0x0000004000057824 */ /* 0x040fe200078e00ff */
[----:B------:R-:W-:Y:S01]  /*0d00*/  R2P PR, R0, 0x6 ;  /* 0x0000000600007804 */ /* 0x000fe20000000000 */
[----:B------:R-:W-:Y:S01]  /*0d10*/  IMAD.HI R6, R152, 0x55555556, RZ ;  /* 0x5555555698067827 */ /* 0x000fe200078e02ff */
[----:B------:R-:W-:Y:S02]  /*0d20*/  LEA.HI R3, R3, R154, RZ, 0x2 ;  /* 0x0000009a03037211 */ /* 0x000fe400078f10ff */
[----:B------:R-:W-:Y:S01]  /*0d30*/  LOP3.LUT R5, R5, 0x1c0, RZ, 0xc0, !PT ;  /* 0x000001c005057812 */ /* 0x000fe200078ec0ff */
[----:B------:R-:W-:Y:S01]  /*0d40*/  IMAD.IADD R11, R10, 0x1, -R11 ;  /* 0x000000010a0b7824 */ /* 0x000fe200078e0a0b */
[----:B------:R-:W-:Y:S01]  /*0d50*/  LEA.HI R10, R9, R150, RZ, 0x5 ;  /* 0x00000096090a7211 */ /* 0x000fe200078f28ff */
[----:B------:R-:W-:Y:S01]  /*0d60*/  IMAD.U32 R153, R153, 0x20, R4 ;  /* 0x0000002099997824 */ /* 0x000fe200078e0004 */
[----:B------:R-:W-:-:S02]  /*0d70*/  LEA.HI R9, R6, R6, RZ, 0x1 ;  /* 0x0000000606097211 */ /* 0x000fc400078f08ff */
[----:B------:R-:W-:Y:S02]  /*0d80*/  LOP3.LUT R6, R2, 0x7ffffe00, RZ, 0xc0, !PT ;  /* 0x7ffffe0002067812 */ /* 0x000fe400078ec0ff */
[----:B------:R-:W-:Y:S01]  /*0d90*/  LOP3.LUT R2, R5, 0x8, R4, 0xf8, !PT ;  /* 0x0000000805027812 */ /* 0x000fe200078ef804 */
[----:B------:R-:W-:Y:S01]  /*0da0*/  IMAD R9, R9, -0x3, R152 ;  /* 0xfffffffd09097824 */ /* 0x000fe200078e0298 */
[----:B------:R-:W-:Y:S01]  /*0db0*/  SHF.R.U32.HI R5, RZ, 0x3, R5 ;  /* 0x00000003ff057819 */ /* 0x000fe20000011605 */
[----:B------:R-:W-:Y:S01]  /*0dc0*/  IMAD R6, R7, 0x400, R6 ;  /* 0x0000040007067824 */ /* 0x000fe200078e0206 */
[----:B------:R-:W-:Y:S02]  /*0dd0*/  SHF.R.S32.HI R10, RZ, 0x5, R10 ;  /* 0x00000005ff0a7819 */ /* 0x000fe4000001140a */
[----:B------:R-:W-:Y:S02]  /*0de0*/  LOP3.LUT R5, R2, R5, RZ, 0x3c, !PT ;  /* 0x0000000502057212 */ /* 0x000fe400078e3cff */
[----:B------:R-:W-:Y:S01]  /*0df0*/  SHF.R.S32.HI R142, RZ, 0x2, R3 ;  /* 0x00000002ff8e7819 */ /* 0x000fe20000011403 */
[----:B------:R-:W-:Y:S01]  /*0e00*/  IMAD R10, R10, 0x10, R11 ;  /* 0x000000100a0a7824 */ /* 0x000fe200078e020b */
[----:B------:R-:W-:Y:S01]  /*0e10*/  SEL R18, R18, 0xffffffc0, !P2 ;  /* 0xffffffc012127807 */ /* 0x000fe20005000000 */
[----:B------:R-:W-:-:S02]  /*0e20*/  IMAD.IADD R5, R6, 0x1, R5 ;  /* 0x0000000106057824 */ /* 0x000fc400078e0205 */
[----:B------:R-:W-:-:S03]  /*0e30*/  IMAD R151, R9, 0x40, R10 ;  /* 0x0000004009977824 */ /* 0x000fc600078e020a */
[----:B------:R-:W-:Y:S02]  /*0e40*/  LEA R17, R5, UR42, 0x1 ;  /* 0x0000002a05117c11 */ /* 0x000fe4000f8e08ff */
[----:B------:R-:W-:Y:S02]  /*0e50*/  LOP3.LUT R5, R3, 0x1ffffffc, RZ, 0xc0, !PT ;  /* 0x1ffffffc03057812 */ /* 0x000fe400078ec0ff */
[----:B------:R-:W-:Y:S01]  /*0e60*/  LOP3.LUT R3, R8, 0x7ffffffc, RZ, 0xc0, !PT ;  /* 0x7ffffffc08037812 */ /* 0x000fe200078ec0ff */
[C---:B------:R-:W-:Y:S02]  /*0e70*/  VIADD R19, R17.reuse, 0x21800 ;  /* 0x0002180011137836 */ /* 0x040fe40000000000 */
[----:B------:R-:W-:Y:S02]  /*0e80*/  VIADD R23, R17, 0x21820 ;  /* 0x0002182011177836 */ /* 0x000fe40000000000 */
[----:B------:R-:W-:Y:S02]  /*0e90*/  IMAD.IADD R5, R154, 0x1, -R5 ;  /* 0x000000019a057824 */ /* 0x000fe400078e0a05 */
[----:B------:R-:W-:-:S02]  /*0ea0*/  @P1 VIADD R23, R19, 0xffffffe0 ;  /* 0xffffffe013171836 */ /* 0x000fc40000000000 */
[----:B------:R-:W-:Y:S02]  /*0eb0*/  IMAD.IADD R19, R19, 0x1, R18 ;  /* 0x0000000113137824 */ /* 0x000fe400078e0212 */
[----:B------:R-:W-:Y:S02]  /*0ec0*/  IMAD.SHL.U32 R140, R5, 0x8, RZ ;  /* 0x00000008058c7824 */ /* 0x000fe400078e00ff */
[----:B------:R-:W-:Y:S02]  /*0ed0*/  IMAD.IADD R16, R150, 0x1, -R3 ;  /* 0x0000000196107824 */ /* 0x000fe400078e0a03 */
[----:B------:R-:W-:Y:S02]  /*0ee0*/  IMAD.IADD R18, R18, 0x1, R23 ;  /* 0x0000000112127824 */ /* 0x000fe400078e0217 */
[----:B------:R-:W-:-:S07]  /*0ef0*/  VIADD R136, R23, 0x6000 ;  /* 0x0000600017887836 */ /* 0x000fce0000000000 */
.L_x_9189:
[----:B------:R-:W-:Y:S01]  /*0f00*/  ULDC.64 UR8, c[0x0][0xa28] ;  /* 0x00028a0000087ab9 */ /* 0x000fe20000000a00 */
[----:B0-----:R-:W0:Y:S01]  /*0f10*/  LDC R139, c[0x0][0x288] ;  /* 0x0000a200ff8b7b82 */ /* 0x001e220000000800 */
[----:B------:R-:W-:Y:S01]  /*0f20*/  UISETP.NE.U32.AND UP0, UPT, UR8, URZ, UPT ;  /* 0x0000003f0800728c */ /* 0x000fe2000bf05070 */
[----:B-1---5:R-:W-:-:S03]  /*0f30*/  IMAD.MOV.U32 R6, RZ, RZ, RZ ;  /* 0x000000ffff067224 */ /* 0x022fc600078e00ff */
[----:B------:R-:W-:-:S03]  /*0f40*/  UISETP.NE.AND.EX UP0, UPT, UR9, URZ, UPT, UP0 ;  /* 0x0000003f0900728c */ /* 0x000fc6000bf05300 */
[----:B------:R-:W-:Y:S01]  /*0f50*/  ULDC.64 UR8, c[0x0][0xa18] ;  /* 0x0002860000087ab9 */ /* 0x000fe20000000a00 */
[----:B--2---:R-:W1:Y:S01]  /*0f60*/  LDC.64 R8, c[0x0][0x3f8] ;  /* 0x0000fe00ff087b82 */ /* 0x004e620000000a00 */
        /* <DEDUP_REMOVED lines=12> */
[----:B----4-:R4:W5:Y:S02]  /*1030*/  @P0 LDG.E R6, desc[UR48][R2.64] ;  /* 0x0000003002060981 */ /* 0x010964000c1e1900 */
        /* <DEDUP_REMOVED lines=22> */
.L_x_9098:
        /* <DEDUP_REMOVED lines=10> */
.L_x_9099:
        /* <DEDUP_REMOVED lines=11> */
.L_x_9100:
[----:B------:R-:W1:Y:S01]  /*12f0*/  LDC.64 R8, c[0x0][0x9e0] ;  /* 0x00027800ff087b82 */ /* 0x000e620000000a00 */
[----:B------:R-:W-:Y:S02]  /*1300*/  IMAD.MOV.U32 R0, RZ, RZ, 0xc0 ;  /* 0x000000c0ff007424 */ /* 0x000fe400078e00ff */
[----:B-----5:R-:W-:Y:S02]  /*1310*/  IMAD.IADD R137, R137, 0x1, -R6 ;  /* 0x0000000189897824 */ /* 0x020fe400078e0a06 */
[----:B------:R-:W-:-:S05]  /*1320*/  IMAD R0, R145, R0, 0xc0 ;  /* 0x000000c091007424 */ /* 0x000fca00078e0200 */
        /* <DEDUP_REMOVED lines=14> */
.L_x_9102:
[----:B------:R-:W-:-:S13]  /*1410*/  ISETP.NE.AND P0, PT, R9, 0x1, PT ;  /* 0x000000010900780c */ /* 0x000fda0003f05270 */
[----:B------:R-:W0:Y:S02]  /*1420*/  @P0 LDC.64 R4, c[0x0][0x9e8] ;  /* 0x00027a00ff040b82 */ /* 0x000e240000000a00 */
[----:B0-----:R-:W-:-:S05]  /*1430*/  @P0 IMAD.HI.U32 R4, R2, R4, RZ ;  /* 0x0000000402040227 */ /* 0x001fca00078e00ff */
[----:B------:R-:W-:-:S07]  /*1440*/  @P0 SHF.R.U32.HI R2, RZ, R5, R4 ;  /* 0x00000005ff020219 */ /* 0x000fce0000011604 */
.L_x_9103:
[----:B------:R-:W-:-:S05]  /*1450*/  IMAD R3, R2, R9, R9 ;  /* 0x0000000902037224 */ /* 0x000fca00078e0209 */
[----:B------:R-:W-:-:S07]  /*1460*/  VIMNMX R0, R0, R3, PT ;  /* 0x0000000300007248 */ /* 0x000fce0003fe0100 */
.L_x_9101:
        /* <DEDUP_REMOVED lines=24> */
.L_x_9105:
[----:B------:R-:W-:-:S13]  /*15f0*/  ISETP.NE.AND P0, PT, R9, 0x1, PT ;  /* 0x000000010900780c */ /* 0x000fda0003f05270 */
[----:B------:R-:W0:Y:S02]  /*1600*/  @P0 LDC.64 R2, c[0x0][0x9e8] ;  /* 0x00027a00ff020b82 */ /* 0x000e240000000a00 */
[----:B0-----:R-:W-:-:S05]  /*1610*/  @P0 IMAD.HI.U32 R0, R4, R2, RZ ;  /* 0x0000000204000227 */ /* 0x001fca00078e00ff */
[----:B------:R-:W-:-:S07]  /*1620*/  @P0 SHF.R.U32.HI R4, RZ, R3, R0 ;  /* 0x00000003ff040219 */ /* 0x000fce0000011600 */
.L_x_9106:
[----:B------:R-:W-:-:S05]  /*1630*/  IMAD R4, R4, R9, RZ ;  /* 0x0000000904047224 */ /* 0x000fca00078e02ff */
[----:B------:R-:W-:-:S13]  /*1640*/  R2UR UR5, R4 ;  /* 0x00000000040572ca */ /* 0x000fda00000e0000 */
[----:B------:R-:W-:-:S04]  /*1650*/  UISETP.LT.AND UP0, UPT, UR4, UR5, UPT ;  /* 0x000000050400728c */ /* 0x000fc8000bf01270 */
[----:B------:R-:W-:-:S12]  /*1660*/  USEL UR4, UR4, UR5, !UP0 ;  /* 0x0000000504047287 */ /* 0x000fd8000c000000 */
.L_x_9104:
        /* <DEDUP_REMOVED lines=10> */
[----:B------:R-:W-:Y:S01]  /*1710*/  CS2R R26, SRZ ;  /* 0x00000000001a7805 */ /* 0x000fe2000001ff00 */
[----:B------:R-:W-:Y:S01]  /*1720*/  IMAD.MOV.U32 R126, RZ, RZ, RZ ;  /* 0x000000ffff7e7224 */ /* 0x000fe200078e00ff */
[----:B------:R-:W-:Y:S01]  /*1730*/  UISETP.LT.AND UP0, UPT, URZ, UR5, UPT ;  /* 0x000000053f00728c */ /* 0x000fe2000bf01270 */
[----:B------:R-:W-:Y:S01]  /*1740*/  IMAD.MOV.U32 R125, RZ, RZ, RZ ;  /* 0x000000ffff7d7224 */ /* 0x000fe200078e00ff */
[----:B------:R-:W-:Y:S02]  /*1750*/  CS2R R122, SRZ ;  /* 0x00000000007a7805 */ /* 0x000fe4000001ff00 */
[----:B------:R-:W-:Y:S01]  /*1760*/  CS2R R120, SRZ ;  /* 0x0000000000787805 */ /* 0x000fe2000001ff00 */
[----:B------:R-:W-:Y:S01]  /*1770*/  USEL UR39, URZ, UR5, !UP0 ;  /* 0x000000053f277287 */ /* 0x000fe2000c000000 */
[----:B------:R-:W-:Y:S02]  /*1780*/  CS2R R118, SRZ ;  /* 0x0000000000767805 */ /* 0x000fe4000001ff00 */
[----:B------:R-:W-:-:S02]  /*1790*/  CS2R R116, SRZ ;  /* 0x0000000000747805 */ /* 0x000fc4000001ff00 */
[----:B------:R-:W-:Y:S02]  /*17a0*/  CS2R R114, SRZ ;  /* 0x0000000000727805 */ /* 0x000fe4000001ff00 */
[----:B------:R-:W-:Y:S02]  /*17b0*/  CS2R R112, SRZ ;  /* 0x0000000000707805 */ /* 0x000fe4000001ff00 */
[----:B------:R-:W-:Y:S02]  /*17c0*/  CS2R R110, SRZ ;  /* 0x00000000006e7805 */ /* 0x000fe4000001ff00 */
[----:B------:R-:W-:Y:S02]  /*17d0*/  ISETP.GT.AND P1, PT, R88, UR39, PT ;  /* 0x0000002758007c0c */ /* 0x000fe4000bf24270 */
        /* <DEDUP_REMOVED lines=10> */
[----:B------:R-:W-:-:S02]  /*1880*/  IMAD.MOV.U32 R89, RZ, RZ, RZ ;  /* 0x000000ffff597224 */ /* 0x000fc400078e00ff */
[----:B------:R-:W-:Y:S01]  /*1890*/  IMAD.MOV.U32 R8, RZ, RZ, RZ ;  /* 0x000000ffff087224 */ /* 0x000fe200078e00ff */
[----:B------:R-:W-:Y:S06]  /*18a0*/  @!P1 BRA `(.L_x_9107) ;  /* 0x000000e000f09947 */ /* 0x000fec0003800000 */
[----:B------:R-:W0:Y:S02]  /*18b0*/  SHFL.IDX PT, R0, R152, RZ, 0x1f ;  /* 0x00001fff98007589 */ /* 0x000e2400000e0000 */
[----:B0-----:R-:W-:-:S13]  /*18c0*/  R2UR UR38, R0 ;  /* 0x00000000002672ca */ /* 0x001fda00000e0000 */
        /* <DEDUP_REMOVED lines=30> */
.L_x_9108:
        /* <DEDUP_REMOVED lines=9> */
.L_x_9285:
[----:B------:R-:W-:Y:S05]  /*1b40*/  @!P0 BRA `(.L_x_9110) ;  /* 0x0000000000048947 */ /* 0x000fea0003800000 */
[----:B------:R-:W-:Y:S01]  /*1b50*/  BPT.TRAP 0x1 ;  /* 0x000000040000795c */ /* 0x000fe20000300000 */
.L_x_9110:
[----:B------:R-:W-:Y:S02]  /*1b60*/  IMAD.U32 R4, RZ, RZ, UR43 ;  /* 0x0000002bff047e24 */ /* 0x000fe4000f8e00ff */
[----:B0-----:R-:W-:-:S03]  /*1b70*/  IMAD.U32 R3, RZ, RZ, UR46 ;  /* 0x0000002eff037e24 */ /* 0x001fc6000f8e00ff */
[----:B------:R-:W-:Y:S02]  /*1b80*/  LEA R4, R4, UR42, 0x3 ;  /* 0x0000002a04047c11 */ /* 0x000fe4000f8e18ff */
[----:B------:R-:W-:-:S04]  /*1b90*/  SHF.L.U32 R3, R3, 0x1f, RZ ;  /* 0x0000001f03037819 */ /* 0x000fc800000006ff */
[----:B------:R0:W1:Y:S01]  /*1ba0*/  SYNCS.PHASECHK.TRANS64.TRYWAIT P2, [R4+URZ+0x2d830], R3 ;  /* 0x02d83003040075a7 */ /* 0x000062000804017f */
[----:B------:R-:W-:Y:S05]  /*1bb0*/  @!P0 BRA `(.L_x_9111) ;  /* 0x0000000000048947 */ /* 0x000fea0003800000 */
[----:B------:R-:W-:Y:S01]  /*1bc0*/  BPT.TRAP 0x1 ;  /* 0x000000040000795c */ /* 0x000fe20000300000 */
.L_x_9111:
[----:B------:R-:W2:Y:S02]  /*1bd0*/  S2R R0, SR_TID.X ;  /* 0x0000000000007919 */ /* 0x000ea40000002100 */
[----:B--2---:R-:W-:Y:S01]  /*1be0*/  LOP3.LUT P1, RZ, R0, 0x7f, RZ, 0xc0, !PT ;  /* 0x0000007f00ff7812 */ /* 0x004fe2000782c0ff */
[----:B-1----:R-:W-:-:S12]  /*1bf0*/  @P2 BRA `(.L_x_9112) ;  /* 0x0000000000082947 */ /* 0x002fd80003800000 */
[----:B------:R-:W1:Y:S02]  /*1c00*/  SYNCS.PHASECHK.TRANS64.TRYWAIT P2, [R4+URZ+0x2d830], R3 ;  /* 0x02d83003040075a7 */ /* 0x000e64000804017f */
[----:B-1----:R-:W-:Y:S05]  /*1c10*/  @!P2 BRA `(.L_x_9113) ;  /* 0x00000144009ca947 */ /* 0x002fea0003800000 */
.L_x_9112:
[----:B------:R-:W-:Y:S05]  /*1c20*/  WARPSYNC.ALL ;  /* 0x0000000000007948 */ /* 0x000fea0003800000 */
[----:B------:R-:W-:Y:S01]  /*1c30*/  UIADD3 UR4, UR42, 0x15400, URZ ;  /* 0x000154002a047890 */ /* 0x000fe2000fffe03f */
[----:B------:R-:W-:Y:S01]  /*1c40*/  WARPGROUP.ARRIVE ;  /* 0x00000000000079c5 */ /* 0x000fe20000000000 */
[----:B------:R-:W-:Y:S01]  /*1c50*/  UMOV UR5, 0x80000020 ;  /* 0x8000002000057882 */ /* 0x000fe20000000000 */
[----:B------:R-:W-:Y:S01]  /*1c60*/  UMOV UR7, 0x80000020 ;  /* 0x8000002000077882 */ /* 0x000fe20000000000 */
[----:B------:R-:W-:Y:S01]  /*1c70*/  USHF.R.U32.HI UR4, URZ, 0x4, UR4 ;  /* 0x000000043f047899 */ /* 0x000fe20008011604 */
[----:B01----:R-:W-:Y:S01]  /*1c80*/  @!P1 VIADD R4, R4, 0x2d840 ;  /* 0x0002d84004049836 */ /* 0x003fe20000000000 */
[----:B------:R-:W-:Y:S01]  /*1c90*/  UMOV UR9, 0x80000020 ;  /* 0x8000002000097882 */ /* 0x000fe20000000000 */
[----:B------:R-:W-:Y:S01]  /*1ca0*/  UMOV UR11, 0x80000020 ;  /* 0x80000020000b7882 */ /* 0x000fe20000000000 */
[----:B------:R-:W-:Y:S01]  /*1cb0*/  ULOP3.LUT UR4, UR4, 0x3fff, URZ, 0xc0, !UPT ;  /* 0x00003fff04047892 */ /* 0x000fe2000f8ec03f */
[----:B------:R-:W-:Y:S01]  /*1cc0*/  UMOV UR13, 0x80000020 ;  /* 0x80000020000d7882 */ /* 0x000fe20000000000 */
[----:B------:R-:W-:-:S02]  /*1cd0*/  UMOV UR15, 0x80000020 ;  /* 0x80000020000f7882 */ /* 0x000fc40000000000 */
[----:B------:R-:W-:Y:S01]  /*1ce0*/  ULOP3.LUT UR32, UR4, 0x10000, URZ, 0xfc, !UPT ;  /* 0x0001000004207892 */ /* 0x000fe2000f8efc3f */
[----:B------:R-:W-:Y:S01]  /*1cf0*/  @!P1 PRMT R4, RZ, 0x654, R4 ;  /* 0x00000654ff049816 */ /* 0x000fe20000000004 */
[----:B------:R-:W-:Y:S02]  /*1d00*/  ULOP3.LUT UR4, UR50, 0x10000, URZ, 0xfc, !UPT ;  /* 0x0001000032047892 */ /* 0x000fe4000f8efc3f */
[----:B------:R-:W-:Y:S02]  /*1d10*/  UIMAD UR6, UR43, 0x600, UR32 ;  /* 0x000006002b0678a4 */ /* 0x000fe4000f8e0220 */
[----:B------:R-:W-:Y:S02]  /*1d20*/  UIADD3 UR8, UR4, 0x2, URZ ;  /* 0x0000000204087890 */ /* 0x000fe4000fffe03f */
[----:B------:R-:W-:Y:S02]  /*1d30*/  UIADD3 UR10, UR6, 0x2, URZ ;  /* 0x00000002060a7890 */ /* 0x000fe4000fffe03f */
[----:B------:R-:W-:-:S02]  /*1d40*/  UIADD3 UR12, UR4, 0x300, URZ ;  /* 0x00000300040c7890 */ /* 0x000fc4000fffe03f */
[----:B------:R-:W-:Y:S02]  /*1d50*/  UIADD3 UR14, UR6, 0x200, URZ ;  /* 0x00000200060e7890 */ /* 0x000fe4000fffe03f */
[----:B------:R-:W-:Y:S01]  /*1d60*/  HGMMA.64x128x16.F32 R24, gdesc[UR4], RZ, !UPT, gsb0 ;  /* 0x01e00000041879f0 */ /* 0x000fe2000c0008ff */
        /* <DEDUP_REMOVED lines=72> */
[----:B------:R-:W-:-:S02]  /*21f0*/  IMAD.IADD R56, R137, 0x1, R78 ;  /* 0x0000000189387824 */ /* 0x000fc400078e024e */
        /* <DEDUP_REMOVED lines=27> */
[--C-:B------:R-:W-:Y:S01]  /*23b0*/  IADD3 R59, -R139, 0x1, R56.reuse ;  /* 0x000000018b3b7810 */ /* 0x100fe20007ffe138 */
[----:B------:R-:W0:Y:S01]  /*23c0*/  MUFU.TANH R2, R2 ;  /* 0x0000000200027308 */ /* 0x000e220000002400 */
[----:B------:R1:W-:Y:S01]  /*23d0*/  @!P1 SYNCS.ARRIVE.TRANS64.RED.A1T0 RZ, [R4+URZ], RZ ;  /* 0x000000ff04ff99a7 */ /* 0x0003e2000810043f */
[----:B------:R-:W-:Y:S01]  /*23e0*/  IMAD R79, R16, -0x2, R56 ;  /* 0xfffffffe104f7824 */ /* 0x000fe200078e0238 */
[----:B------:R-:W-:Y:S01]  /*23f0*/  LEA R75, R88, 0xffffff80, 0x7 ;  /* 0xffffff80584b7811 */ /* 0x000fe200078e38ff */
[----:B------:R-:W-:-:S04]  /*2400*/  IMAD R59, R16, -0x2, R59 ;  /* 0xfffffffe103b7824 */ /* 0x000fc800078e023b */
[----:B------:R-:W2:Y:S01]  /*2410*/  MUFU.TANH R5, R5 ;  /* 0x0000000500057308 */ /* 0x000ea20000002400 */
[----:B-1----:R-:W-:Y:S02]  /*2420*/  IMAD R4, R145, 0xc0, R151 ;  /* 0x000000c091047824 */ /* 0x002fe400078e0297 */
[C---:B------:R-:W-:Y:S02]  /*2430*/  VIADD R82, R59.reuse, UR6 ;  /* 0x000000063b527c36 */ /* 0x040fe40008000000 */
[----:B------:R-:W-:-:S03]  /*2440*/  VIADD R83, R59, UR33 ;  /* 0x000000213b537c36 */ /* 0x000fc60008000000 */
[----:B------:R-:W1:Y:S01]  /*2450*/  MUFU.TANH R0, R0 ;  /* 0x0000000000007308 */ /* 0x000e620000002400 */
[----:B------:R-:W-:Y:S01]  /*2460*/  VIADDMNMX R72, R4, R82, R79, PT ;  /* 0x0000005204487246 */ /* 0x000fe2000380014f */
[----:B------:R-:W-:-:S06]  /*2470*/  IMAD.IADD R74, R83, 0x1, R4 ;  /* 0x00000001534a7824 */ /* 0x000fcc00078e0204 */
        /* <DEDUP_REMOVED lines=74> */
.L_x_9116:
[----:B------:R-:W-:-:S06]  /*2920*/  UISETP.NE.AND UP1, UPT, UR7, 0x1, UPT ;  /* 0x000000010700788c */ /* 0x000fcc000bf25270 */
[----:B------:R-:W-:-:S05]  /*2930*/  PLOP3.LUT P2, PT, PT, PT, UP1, 0x80, 0x0 ;  /* 0x000000000000781c */ /* 0x000fca0003f4f018 */
[----:B------:R-:W-:-:S08]  /*2940*/  @UP1 ULDC.64 UR10, c[0x0][0x9e8] ;  /* 0x00027a00000a1ab9 */ /* 0x000fd00000000a00 */
[----:B------:R-:W-:-:S05]  /*2950*/  @P2 IMAD.HI.U32 R59, R56, UR10, RZ ;  /* 0x0000000a383b2c27 */ /* 0x000fca000f8e00ff */
[----:B------:R-:W-:-:S07]  /*2960*/  @P2 SHF.R.U32.HI R56, RZ, UR11, R59 ;  /* 0x0000000bff382c19 */ /* 0x000fce000801163b */
.L_x_9117:
[----:B------:R-:W-:Y:S05]  /*2970*/  BSYNC B0 ;  /* 0x0000000000007941 */ /* 0x000fea0003800000 */
.L_x_9115:
[----:B------:R-:W-:-:S04]  /*2980*/  IMAD R59, R56, UR7, -R75 ;  /* 0x00000007383b7c24 */ /* 0x000fc8000f8e0a4b */
[----:B------:R-:W-:-:S05]  /*2990*/  IMAD R59, R16, -0x2, R59 ;  /* 0xfffffffe103b7824 */ /* 0x000fca00078e023b */
[----:B------:R-:W-:Y:S02]  /*29a0*/  VIMNMX R74, R74, R59, !PT ;  /* 0x0000003b4a4a7248 */ /* 0x000fe40007fe0100 */
[----:B------:R-:W-:-:S07]  /*29b0*/  VIADDMNMX R72, R59, UR7, R72, PT ;  /* 0x000000073b487c46 */ /* 0x000fce000b800148 */
.L_x_9114:
[C---:B------:R-:W-:Y:S02]  /*29c0*/  ISETP.GE.AND P4, PT, R78.reuse, 0x9, PT ;  /* 0x000000094e00780c */ /* 0x040fe40003f86270 */
[C---:B------:R-:W-:Y:S02]  /*29d0*/  ISETP.GE.AND P2, PT, R78.reuse, 0x2, PT ;  /* 0x000000024e00780c */ /* 0x040fe40003f46270 */
[----:B------:R-:W-:Y:S02]  /*29e0*/  ISETP.GE.AND P5, PT, R78, 0xa, PT ;  /* 0x0000000a4e00780c */ /* 0x000fe40003fa6270 */
[----:B------:R-:W-:Y:S02]  /*29f0*/  LOP3.LUT R22, R22, 0xfffffffd, RZ, 0xc0, !PT ;  /* 0xfffffffd16167812 */ /* 0x000fe400078ec0ff */
[----:B------:R-:W-:-:S04]  /*2a00*/  ISETP.GT.AND P3, PT, R74, 0x1, !P2 ;  /* 0x000000014a00780c */ /* 0x000fc80005764270 */
[----:B------:R-:W-:Y:S02]  /*2a10*/  ISETP.LT.OR P3, PT, R72, 0x2, P3 ;  /* 0x000000024800780c */ /* 0x000fe40001f61670 */
[----:B------:R-:W-:Y:S02]  /*2a20*/  @P4 LOP3.LUT R22, R22, 0x2, RZ, 0xfc, !PT ;  /* 0x0000000216164812 */ /* 0x000fe400078efcff */
[----:B------:R-:W-:Y:S01]  /*2a30*/  FSEL R69, R5, -INF , !P3 ;  /* 0xff80000005457808 */ /* 0x000fe20005800000 */
[----:B------:R-:W-:Y:S01]  /*2a40*/  VIADD R5, R4, 0x8 ;  /* 0x0000000804057836 */ /* 0x000fe20000000000 */
[----:B------:R-:W-:Y:S02]  /*2a50*/  LOP3.LUT R22, R22, 0xfffffffb, RZ, 0xc0, !PT ;  /* 0xfffffffb16167812 */ /* 0x000fe400078ec0ff */
[----:B------:R-:W-:Y:S02]  /*2a60*/  ISETP.GT.AND P4, PT, R74, 0x8, !P4 ;  /* 0x000000084a00780c */ /* 0x000fe40006784270 */
[----:B------:R-:W-:-:S02]  /*2a70*/  @P5 LOP3.LUT R22, R22, 0x4, RZ, 0xfc, !PT ;  /* 0x0000000416165812 */ /* 0x000fc400078efcff */
[----:B------:R-:W-:Y:S02]  /*2a80*/  ISETP.GT.AND P3, PT, R74, 0x9, !P5 ;  /* 0x000000094a00780c */ /* 0x000fe40006f64270 */
[----:B------:R-:W-:Y:S02]  /*2a90*/  ISETP.GE.AND P5, PT, R78, 0x11, PT ;  /* 0x000000114e00780c */ /* 0x000fe40003fa6270 */
[C---:B------:R-:W-:Y:S02]  /*2aa0*/  ISETP.LT.OR P4, PT, R72.reuse, 0x9, P4 ;  /* 0x000000094800780c */ /* 0x040fe40002781670 */
[----:B------:R-:W-:Y:S02]  /*2ab0*/  ISETP.LT.OR P3, PT, R72, 0xa, P3 ;  /* 0x0000000a4800780c */ /* 0x000fe40001f61670 */
[----:B------:R-:W-:Y:S02]  /*2ac0*/  FSEL R89, R89, -INF , !P4 ;  /* 0xff80000059597808 */ /* 0x000fe40006000000 */
[----:B------:R-:W-:-:S02]  /*2ad0*/  ISETP.GE.AND P4, PT, R78, 0x12, PT ;  /* 0x000000124e00780c */ /* 0x000fc40003f86270 */
[----:B------:R-:W-:Y:S02]  /*2ae0*/  LOP3.LUT R22, R22, 0xfffffff7, RZ, 0xc0, !PT ;  /* 0xfffffff716167812 */ /* 0x000fe400078ec0ff */
[----:B0-----:R-:W-:Y:S02]  /*2af0*/  FSEL R90, R90, -INF , !P3 ;  /* 0xff8000005a5a7808 */ /* 0x001fe40005800000 */
        /* <DEDUP_REMOVED lines=125> */
[----:B------:R-:W-:Y:S02]  /*32d0*/  ISETP.GT.AND P3, PT, R74, 0x61, !P4 ;  /* 0x000000614a00780c */ /* 0x000fe40006764270 */
[----:B------:R-:W-:-:S02]  /*32e0*/  VIADDMNMX R70, R5, R82, R79, PT ;  /* 0x0000005205467246 */ /* 0x000fc4000380014f */
[----:B------:R-:W-:-:S03]  /*32f0*/  ISETP.LT.OR P3, PT, R72, 0x62, P3 ;  /* 0x000000624800780c */ /* 0x000fc60001f61670 */
[----:B------:R-:W-:Y:S02]  /*3300*/  @P4 LOP3.LUT R22, R22, 0x20, RZ, 0xfc, !PT ;  /* 0x0000002016164812 */ /* 0x000fe400078efcff */
[----:B------:R-:W-:Y:S02]  /*3310*/  ISETP.GE.AND P4, PT, R78, 0x69, PT ;  /* 0x000000694e00780c */ /* 0x000fe40003f86270 */
[----:B------:R-:W-:Y:S01]  /*3320*/  FSEL R49, R71, -INF , !P3 ;  /* 0xff80000047317808 */ /* 0x000fe20005800000 */
[----:B------:R-:W-:Y:S01]  /*3330*/  IMAD.IADD R71, R83, 0x1, R5 ;  /* 0x0000000153477824 */ /* 0x000fe200078e0205 */
        /* <DEDUP_REMOVED lines=51> */
.L_x_9120:
[----:B------:R-:W-:-:S06]  /*3670*/  UISETP.NE.AND UP1, UPT, UR7, 0x1, UPT ;  /* 0x000000010700788c */ /* 0x000fcc000bf25270 */
[----:B------:R-:W-:-:S05]  /*3680*/  PLOP3.LUT P6, PT, PT, PT, UP1, 0x80, 0x0 ;  /* 0x000000000000781c */ /* 0x000fca0003fcf018 */
[----:B------:R-:W-:-:S08]  /*3690*/  @UP1 ULDC.64 UR10, c[0x0][0x9e8] ;  /* 0x00027a00000a1ab9 */ /* 0x000fd00000000a00 */
[----:B------:R-:W-:Y:S01]  /*36a0*/  @P6 IMAD.HI.U32 R57, R2, UR10, RZ ;  /* 0x0000000a02396c27 */ /* 0x000fe2000f8e00ff */
[----:B------:R-:W-:-:S13]  /*36b0*/  PLOP3.LUT P6, PT, PT, PT, UP1, 0x80, 0x0 ;  /* 0x000000000000781c */ /* 0x000fda0003fcf018 */
[----:B------:R-:W-:-:S07]  /*36c0*/  @P6 SHF.R.U32.HI R2, RZ, UR11, R57 ;  /* 0x0000000bff026c19 */ /* 0x000fce0008011639 */
.L_x_9121:
[----:B------:R-:W-:Y:S05]  /*36d0*/  BSYNC B0 ;  /* 0x0000000000007941 */ /* 0x000fea0003800000 */
.L_x_9119:
[----:B------:R-:W-:-:S04]  /*36e0*/  IMAD R57, R2, UR7, -R75 ;  /* 0x0000000702397c24 */ /* 0x000fc8000f8e0a4b */
[----:B------:R-:W-:-:S05]  /*36f0*/  IMAD R57, R16, -0x2, R57 ;  /* 0xfffffffe10397824 */ /* 0x000fca00078e0239 */
[----:B------:R-:W-:Y:S02]  /*3700*/  VIMNMX R71, R71, R57, !PT ;  /* 0x0000003947477248 */ /* 0x000fe40007fe0100 */
[----:B------:R-:W-:-:S07]  /*3710*/  VIADDMNMX R70, R57, UR7, R70, PT ;  /* 0x0000000739467c46 */ /* 0x000fce000b800146 */
.L_x_9118:
        /* <DEDUP_REMOVED lines=9> */
[C---:B------:R-:W-:Y:S02]  /*37b0*/  ISETP.LT.OR P3, PT, R70.reuse, 0x71, P3 ;  /* 0x000000714600780c */ /* 0x040fe40001f61670 */
[----:B------:R-:W-:Y:S02]  /*37c0*/  ISETP.LT.OR P2, PT, R70, 0x9, P2 ;  /* 0x000000094600780c */ /* 0x000fe40001741670 */
[----:B------:R-:W-:Y:S02]  /*37d0*/  ISETP.GT.AND P5, PT, R71, 0x78, !P5 ;  /* 0x000000784700780c */ /* 0x000fe40006fa4270 */
[----:B------:R-:W-:-:S02]  /*37e0*/  FSEL R7, R7, -INF , !P2 ;  /* 0xff80000007077808 */ /* 0x000fc40005000000 */
[----:B------:R-:W-:Y:S02]  /*37f0*/  LOP3.LUT P2, RZ, R22, 0x4, RZ, 0xc0, !PT ;  /* 0x0000000416ff7812 */ /* 0x000fe4000784c0ff */
[C---:B------:R-:W-:Y:S02]  /*3800*/  ISETP.LT.OR P4, PT, R70.reuse, 0x72, P4 ;  /* 0x000000724600780c */ /* 0x040fe40002781670 */
        /* <DEDUP_REMOVED lines=11> */
[----:B------:R-:W-:Y:S02]  /*38c0*/  FSEL R29, R29, -INF , !P5 ;  /* 0xff8000001d1d7808 */ /* 0x000fe40006800000 */
        /* <DEDUP_REMOVED lines=92> */
[C---:B------:R-:W-:Y:S01]  /*3e90*/  LOP3.LUT P6, RZ, R22.reuse, 0x10, RZ, 0xc0, !PT ;  /* 0x0000001016ff7812 */ /* 0x040fe200078cc0ff */
[----:B------:R-:W0:Y:S01]  /*3ea0*/  SHFL.BFLY PT, R12, R13, 0x2, 0x1f ;  /* 0x0c401f000d0c7f89 */ /* 0x000e2200000e0000 */
[----:B------:R-:W-:Y:S02]  /*3eb0*/  FSEL R35, R35, -INF , !P2 ;  /* 0xff80000023237808 */ /* 0x000fe40005000000 */
[----:B------:R-:W-:-:S04]  /*3ec0*/  LOP3.LUT P2, RZ, R22, 0x200, RZ, 0xc0, !PT ;  /* 0x0000020016ff7812 */ /* 0x000fc8000784c0ff */
[----:B------:R-:W-:-:S04]  /*3ed0*/  ISETP.GT.AND P2, PT, R71, 0x51, !P2 ;  /* 0x000000514700780c */ /* 0x000fc80005744270 */
[----:B------:R-:W-:-:S04]  /*3ee0*/  ISETP.LT.OR P2, PT, R70, 0x52, P2 ;  /* 0x000000524600780c */ /* 0x000fc80001741670 */
[----:B------:R-:W-:Y:S02]  /*3ef0*/  FSEL R36, R36, -INF , !P2 ;  /* 0xff80000024247808 */ /* 0x000fe40005000000 */
[----:B------:R-:W-:-:S04]  /*3f00*/  LOP3.LUT P2, RZ, R22, 0x100, RZ, 0xc0, !PT ;  /* 0x0000010016ff7812 */ /* 0x000fc8000784c0ff */
[----:B------:R-:W-:Y:S02]  /*3f10*/  ISETP.GT.AND P2, PT, R71, 0x58, !P2 ;  /* 0x000000584700780c */ /* 0x000fe40005744270 */
[----:B0-----:R-:W-:Y:S02]  /*3f20*/  FMNMX.FTZ R72, R13, R12, !PT ;  /* 0x0000000c0d487209 */ /* 0x001fe40007810000 */
[----:B------:R-:W-:-:S03]  /*3f30*/  ISETP.LT.OR P2, PT, R70, 0x59, P2 ;  /* 0x000000594600780c */ /* 0x000fc60001741670 */
        /* <DEDUP_REMOVED lines=10> */
[----:B------:R-:W-:Y:S01]  /*3fe0*/  FMUL.FTZ R78, R12, UR34 ;  /* 0x000000220c4e7c20 */ /* 0x000fe20008410000 */
        /* <DEDUP_REMOVED lines=16> */
[--C-:B------:R-:W-:Y:S01]  /*40f0*/  FFMA.FTZ R67, R60, UR34, -R78.reuse ;  /* 0x000000223c437c23 */ /* 0x100fe2000801084e */
        /* <DEDUP_REMOVED lines=16> */
[----:B------:R-:W0:Y:S01]  /*4200*/  MUFU.EX2 R73, R73 ;  /* 0x0000004900497308 */ /* 0x000e220000000800 */
[----:B------:R-:W-:Y:S01]  /*4210*/  FMNMX.FTZ R13, R9, R74, !PT ;  /* 0x0000004a090d7209 */ /* 0x000fe20007810000 */
[--C-:B------:R-:W-:Y:S01]  /*4220*/  FFMA.FTZ R93, R93, UR34, -R78.reuse ;  /* 0x000000225d5d7c23 */ /* 0x100fe2000801084e */
[----:B------:R-:W-:Y:S01]  /*4230*/  ISETP.GT.AND P6, PT, R71, 0x79, !P6 ;  /* 0x000000794700780c */ /* 0x000fe200077c4270 */
        /* <DEDUP_REMOVED lines=25> */
[----:B------:R-:W-:Y:S01]  /*43d0*/  FMNMX.FTZ R80, R14, R13, !PT ;  /* 0x0000000d0e507209 */ /* 0x000fe20007810000 */
[----:B------:R-:W-:-:S02]  /*43e0*/  FFMA.FTZ R38, R38, UR34, -R78 ;  /* 0x0000002226267c23 */ /* 0x000fc4000801084e */
[----:B------:R2:W-:Y:S01]  /*43f0*/  MUFU.EX2 R62, R79 ;  /* 0x0000004f003e7308 */ /* 0x0005e20000000800 */
[----:B------:R-:W-:Y:S01]  /*4400*/  FMNMX.FTZ R13, R21, R80, !PT ;  /* 0x00000050150d7209 */ /* 0x000fe20007810000 */
[----:B------:R-:W-:-:S03]  /*4410*/  FFMA.FTZ R80, R43, UR34, -R78 ;  /* 0x000000222b507c23 */ /* 0x000fc6000801084e */
        /* <DEDUP_REMOVED lines=30> */
[----:B------:R-:W-:-:S03]  /*4600*/  FFMA.FTZ R68, R51, UR34, -R78 ;  /* 0x0000002233447c23 */ /* 0x000fc6000801084e */
[----:B------:R-:W-:-:S03]  /*4610*/  FMNMX.FTZ R13, R30, R13, !PT ;  /* 0x0000000d1e0d7209 */ /* 0x000fc60007810000 */
[----:B------:R-:W-:Y:S02]  /*4620*/  MUFU.EX2 R64, R64 ;  /* 0x0000004000407308 */ /* 0x000fe40000000800 */
[----:B------:R-:W2:Y:S06]  /*4630*/  SHFL.BFLY PT, R70, R13, 0x2, 0x1f ;  /* 0x0c401f000d467f89 */ /* 0x000eac00000e0000 */
[----:B------:R-:W-:Y:S08]  /*4640*/  MUFU.EX2 R59, R59 ;  /* 0x0000003b003b7308 */ /* 0x000ff00000000800 */
[----:B------:R-:W-:Y:S08]  /*4650*/  MUFU.EX2 R56, R56 ;  /* 0x0000003800387308 */ /* 0x000ff00000000800 */
[----:B------:R-:W-:Y:S01]  /*4660*/  MUFU.EX2 R53, R53 ;  /* 0x0000003500357308 */ /* 0x000fe20000000800 */
[----:B--2---:R-:W-:Y:S01]  /*4670*/  FMNMX.FTZ R51, R13, R70, !PT ;  /* 0x000000460d337209 */ /* 0x004fe20007810000 */
[----:B------:R-:W-:-:S04]  /*4680*/  FFMA.FTZ R70, R49, UR34, -R78 ;  /* 0x0000002231467c23 */ /* 0x000fc8000801084e */
[----:B------:R-:W2:Y:S02]  /*4690*/  SHFL.BFLY PT, R82, R51, 0x1, 0x1f ;  /* 0x0c201f0033527f89 */ /* 0x000ea400000e0000 */
[----:B------:R-:W-:Y:S08]  /*46a0*/  MUFU.EX2 R54, R54 ;  /* 0x0000003600367308 */ /* 0x000ff00000000800 */
[----:B------:R-:W-:Y:S08]  /*46b0*/  MUFU.EX2 R55, R55 ;  /* 0x0000003700377308 */ /* 0x000ff00000000800 */
[----:B------:R-:W-:Y:S01]  /*46c0*/  MUFU.EX2 R52, R52 ;  /* 0x0000003400347308 */ /* 0x000fe20000000800 */
[----:B--2---:R-:W-:-:S07]  /*46d0*/  FMNMX.FTZ R13, R51, R82, !PT ;  /* 0x00000052330d7209 */ /* 0x004fce0007810000 */
        /* <DEDUP_REMOVED lines=18> */
[----:B------:R3:W4:Y:S01]  /*4800*/  MUFU.EX2 R86, R49 ;  /* 0x0000003100567308 */ /* 0x0007220000000800 */
[--C-:B--2---:R-:W-:Y:S01]  /*4810*/  FFMA.FTZ R76, R10, UR34, -R43.reuse ;  /* 0x000000220a4c7c23 */ /* 0x104fe2000801082b */
[--C-:B------:R-:W-:Y:S01]  /*4820*/  FFMA.FTZ R15, R15, UR34, -R43.reuse ;  /* 0x000000220f0f7c23 */ /* 0x100fe2000801082b */
[--C-:B------:R-:W-:Y:S01]  /*4830*/  FFMA.FTZ R21, R21, UR34, -R43.reuse ;  /* 0x0000002215157c23 */ /* 0x100fe2000801082b */
[--C-:B------:R-:W-:Y:S01]  /*4840*/  FFMA.FTZ R20, R20, UR34, -R43.reuse ;  /* 0x0000002214147c23 */ /* 0x100fe2000801082b */
[--C-:B------:R-:W-:Y:S01]  /*4850*/  FFMA.FTZ R82, R33, UR34, -R43.reuse ;  /* 0x0000002221527c23 */ /* 0x100fe2000801082b */
[--C-:B------:R-:W-:Y:S01]  /*4860*/  FFMA.FTZ R35, R35, UR34, -R43.reuse ;  /* 0x0000002223237c23 */ /* 0x100fe2000801082b */
[--C-:B------:R-:W-:Y:S01]  /*4870*/  FFMA.FTZ R33, R25, UR34, -R43.reuse ;  /* 0x0000002219217c23 */ /* 0x100fe2000801082b */
[----:B------:R2:W5:Y:S01]  /*4880*/  MUFU.EX2 R81, R51 ;  /* 0x0000003300517308 */ /* 0x0005620000000800 */
[----:B---3--:R-:W-:Y:S01]  /*4890*/  FFMA.FTZ R49, R8, UR34, -R43 ;  /* 0x0000002208317c23 */ /* 0x008fe2000801082b */
[----:B0-----:R-:W-:Y:S01]  /*48a0*/  FADD.FTZ R8, R42, R73 ;  /* 0x000000492a087221 */ /* 0x001fe20000010000 */
[----:B-1----:R-:W-:Y:S01]  /*48b0*/  F2FP.F16.F32.PACK_AB R10, R72, R69 ;  /* 0x00000045480a723e */ /* 0x002fe200000000ff */
[--C-:B------:R-:W-:Y:S01]  /*48c0*/  FFMA.FTZ R57, R34, UR34, -R43.reuse ;  /* 0x0000002222397c23 */ /* 0x100fe2000801082b */
[--C-:B------:R-:W-:Y:S01]  /*48d0*/  FFMA.FTZ R2, R2, UR34, -R43.reuse ;  /* 0x0000002202027c23 */ /* 0x100fe2000801082b */
[----:B------:R-:W-:Y:S01]  /*48e0*/  FADD.FTZ R9, R69, R8 ;  /* 0x0000000845097221 */ /* 0x000fe20000010000 */
[----:B------:R-:W-:Y:S01]  /*48f0*/  F2FP.F16.F32.PACK_AB R8, R73, R42 ;  /* 0x0000002a4908723e */ /* 0x000fe200000000ff */
[----:B------:R0:W1:Y:S01]  /*4900*/  MUFU.EX2 R90, R71 ;  /* 0x00000047005a7308 */ /* 0x0000620000000800 */
[----:B--2---:R-:W-:Y:S01]  /*4910*/  FFMA.FTZ R51, R31, UR34, -R43 ;  /* 0x000000221f337c23 */ /* 0x004fe2000801082b */
[----:B------:R-:W-:Y:S01]  /*4920*/  FADD.FTZ R27, R72, R9 ;  /* 0x00000009481b7221 */ /* 0x000fe20000010000 */
[----:B----4-:R-:W-:Y:S01]  /*4930*/  F2FP.F16.F32.PACK_AB R9, R86, R79 ;  /* 0x0000004f5609723e */ /* 0x010fe200000000ff */
[--C-:B------:R-:W-:Y:S01]  /*4940*/  FFMA.FTZ R69, R36, UR34, -R43.reuse ;  /* 0x0000002224457c23 */ /* 0x100fe2000801082b */
[----:B------:R-:W-:Y:S01]  /*4950*/  FFMA.FTZ R44, R44, UR34, -R43 ;  /* 0x000000222c2c7c23 */ /* 0x000fe2000801082b */
[----:B------:R-:W-:Y:S01]  /*4960*/  FADD.FTZ R32, R0, R27 ;  /* 0x0000001b00207221 */ /* 0x000fe20000010000 */
[--C-:B------:R-:W-:Y:S01]  /*4970*/  FFMA.FTZ R46, R46, UR34, -R43.reuse ;  /* 0x000000222e2e7c23 */ /* 0x100fe2000801082b */
[----:B------:R-:W2:Y:S01]  /*4980*/  MUFU.EX2 R3, R3 ;  /* 0x0000000300037308 */ /* 0x000ea20000000800 */
[--C-:B0-----:R-:W-:Y:S01]  /*4990*/  FFMA.FTZ R71, R28, UR34, -R43.reuse ;  /* 0x000000221c477c23 */ /* 0x101fe2000801082b */
[----:B------:R-:W-:Y:S01]  /*49a0*/  FADD.FTZ R28, R79, R86 ;  /* 0x000000564f1c7221 */ /* 0x000fe20000010000 */
[----:B------:R-:W-:Y:S01]  /*49b0*/  FADD.FTZ R31, R75, R32 ;  /* 0x000000204b1f7221 */ /* 0x000fe20000010000 */
[--C-:B------:R-:W-:Y:S01]  /*49c0*/  FFMA.FTZ R48, R48, UR34, -R43.reuse ;  /* 0x0000002230307c23 */ /* 0x100fe2000801082b */
[----:B------:R-:W-:Y:S01]  /*49d0*/  FFMA.FTZ R50, R50, UR34, -R43 ;  /* 0x0000002232327c23 */ /* 0x000fe2000801082b */
[----:B-----5:R-:W-:Y:S01]  /*49e0*/  FADD.FTZ R11, R81, R28 ;  /* 0x0000001c510b7221 */ /* 0x020fe20000010000 */
[----:B------:R-:W-:Y:S01]  /*49f0*/  FADD.FTZ R32, R74, R31 ;  /* 0x0000001f4a207221 */ /* 0x000fe20000010000 */
[----:B------:R-:W0:Y:S01]  /*4a00*/  MUFU.EX2 R6, R6 ;  /* 0x0000000600067308 */ /* 0x000e220000000800 */
[----:B------:R-:W-:Y:S01]  /*4a10*/  FFMA.FTZ R36, R29, UR34, -R43 ;  /* 0x000000221d247c23 */ /* 0x000fe2000801082b */
[----:B-1----:R-:W-:Y:S01]  /*4a20*/  FADD.FTZ R28, R90, R11 ;  /* 0x0000000b5a1c7221 */ /* 0x002fe20000010000 */
[----:B------:R-:W-:Y:S01]  /*4a30*/  FADD.FTZ R31, R77, R32 ;  /* 0x000000204d1f7221 */ /* 0x000fe20000010000 */
[--C-:B------:R-:W-:Y:S01]  /*4a40*/  FFMA.FTZ R32, R24, UR34, -R43.reuse ;  /* 0x0000002218207c23 */ /* 0x100fe2000801082b */
[----:B------:R-:W-:Y:S01]  /*4a50*/  F2FP.F16.F32.PACK_AB R11, R90, R81 ;  /* 0x000000515a0b723e */ /* 0x000fe200000000ff */
[----:B------:R-:W-:Y:S01]  /*4a60*/  FFMA.FTZ R72, R30, UR34, -R43 ;  /* 0x000000221e487c23 */ /* 0x000fe2000801082b */
[----:B------:R-:W-:Y:S01]  /*4a70*/  F2FP.F16.F32.PACK_AB R30, R61, R60 ;  /* 0x0000003c3d1e723e */ /* 0x000fe200000000ff */
[----:B------:R-:W1:Y:S01]  /*4a80*/  MUFU.EX2 R7, R7 ;  /* 0x0000000700077308 */ /* 0x000e620000000800 */
[----:B--2---:R-:W-:Y:S01]  /*4a90*/  FADD.FTZ R27, R3, R28 ;  /* 0x0000001c031b7221 */ /* 0x004fe20000010000 */
[----:B------:R2:W-:Y:S06]  /*4aa0*/  STSM.16.M88.4 [R17+0x21800], R8 ;  /* 0x0218000811007844 */ /* 0x0005ec0000000200 */
[----:B------:R-:W3:Y:S01]  /*4ab0*/  MUFU.EX2 R58, R58 ;  /* 0x0000003a003a7308 */ /* 0x000ee20000000800 */
[----:B0-----:R-:W-:-:S07]  /*4ac0*/  FADD.FTZ R28, R6, R27 ;  /* 0x0000001b061c7221 */ /* 0x001fce0000010000 */
[----:B------:R-:W0:Y:S01]  /*4ad0*/  MUFU.EX2 R49, R49 ;  /* 0x0000003100317308 */ /* 0x000e220000000800 */
[----:B-1----:R-:W-:Y:S01]  /*4ae0*/  FADD.FTZ R27, R7, R28 ;  /* 0x0000001c071b7221 */ /* 0x002fe20000010000 */
[----:B------:R-:W-:Y:S01]  /*4af0*/  FADD.FTZ R28, R62, R31 ;  /* 0x0000001f3e1c7221 */ /* 0x000fe20000010000 */
[----:B--2---:R-:W-:Y:S02]  /*4b00*/  F2FP.F16.F32.PACK_AB R8, R66, R65 ;  /* 0x000000414208723e */ /* 0x004fe400000000ff */
[----:B------:R-:W-:-:S03]  /*4b10*/  F2FP.F16.F32.PACK_AB R10, R64, R63 ;  /* 0x0000003f400a723e */ /* 0x000fc600000000ff */
[----:B------:R-:W1:Y:S01]  /*4b20*/  MUFU.EX2 R76, R76 ;  /* 0x0000004c004c7308 */ /* 0x000e620000000800 */
[----:B---3--:R-:W-:Y:S01]  /*4b30*/  FADD.FTZ R24, R58, R27 ;  /* 0x0000001b3a187221 */ /* 0x008fe20000010000 */
[----:B------:R-:W-:-:S06]  /*4b40*/  FADD.FTZ R27, R67, R28 ;  /* 0x0000001c431b7221 */ /* 0x000fcc0000010000 */
[----:B------:R-:W-:Y:S01]  /*4b50*/  MUFU.EX2 R15, R15 ;  /* 0x0000000f000f7308 */ /* 0x000fe20000000800 */
[----:B0-----:R-:W-:Y:S01]  /*4b60*/  FADD.FTZ R25, R49, R24 ;  /* 0x0000001831197221 */ /* 0x001fe20000010000 */
[----:B------:R-:W-:-:S04]  /*4b70*/  FADD.FTZ R24, R60, R27 ;  /* 0x0000001b3c187221 */ /* 0x000fc80000010000 */
[----:B------:R-:W-:Y:S01]  /*4b80*/  FADD.FTZ R28, R61, R24 ;  /* 0x000000183d1c7221 */ /* 0x000fe20000010000 */
[----:B------:R-:W-:Y:S01]  /*4b90*/  F2FP.F16.F32.PACK_AB R24, R75, R0 ;  /* 0x000000004b18723e */ /* 0x000fe200000000ff */
[----:B------:R-:W0:Y:S01]  /*4ba0*/  MUFU.EX2 R78, R78 ;  /* 0x0000004e004e7308 */ /* 0x000e220000000800 */
[----:B-1----:R-:W-:Y:S01]  /*4bb0*/  F2FP.F16.F32.PACK_AB R29, R76, R49 ;  /* 0x000000314c1d723e */ /* 0x002fe200000000ff */
[----:B------:R-:W-:Y:S01]  /*4bc0*/  FADD.FTZ R27, R65, R28 ;  /* 0x0000001c411b7221 */ /* 0x000fe20000010000 */
[----:B------:R-:W-:-:S03]  /*4bd0*/  F2FP.F16.F32.PACK_AB R28, R67, R62 ;  /* 0x0000003e431c723e */ /* 0x000fc600000000ff */
[----:B------:R-:W-:Y:S01]  /*4be0*/  FADD.FTZ R34, R66, R27 ;  /* 0x0000001b42227221 */ /* 0x000fe20000010000 */
[----:B------:R-:W-:Y:S01]  /*4bf0*/  F2FP.F16.F32.PACK_AB R27, R58, R7 ;  /* 0x000000073a1b723e */ /* 0x000fe200000000ff */
[----:B------:R-:W1:Y:S02]  /*4c00*/  MUFU.EX2 R21, R21 ;  /* 0x0000001500157308 */ /* 0x000e640000000800 */
[----:B------:R-:W-:-:S04]  /*4c10*/  FADD.FTZ R9, R63, R34 ;  /* 0x000000223f097221 */ /* 0x000fc80000010000 */
[----:B------:R-:W-:Y:S02]  /*4c20*/  FADD.FTZ R34, R64, R9 ;  /* 0x0000000940227221 */ /* 0x000fe40000010000 */
[----:B------:R2:W-:Y:S01]  /*4c30*/  MUFU.EX2 R42, R35 ;  /* 0x00000023002a7308 */ /* 0x0005e20000000800 */
[----:B0-----:R-:W-:Y:S01]  /*4c40*/  F2FP.F16.F32.PACK_AB R31, R78, R15 ;  /* 0x0000000f4e1f723e */ /* 0x001fe200000000ff */
[----:B------:R-:W-:Y:S01]  /*4c50*/  FADD.FTZ R9, R59, R34 ;  /* 0x000000223b097221 */ /* 0x000fe20000010000 */
[----:B------:R-:W-:-:S05]  /*4c60*/  F2FP.F16.F32.PACK_AB R34, R54, R53 ;  /* 0x000000353622723e */ /* 0x000fca00000000ff */
[----:B------:R-:W0:Y:S01]  /*4c70*/  MUFU.EX2 R20, R20 ;  /* 0x0000001400147308 */ /* 0x000e220000000800 */
[----:B--2---:R-:W-:Y:S01]  /*4c80*/  FFMA.FTZ R35, R26, UR34, -R43 ;  /* 0x000000221a237c23 */ /* 0x004fe2000801082b */
[----:B------:R-:W-:-:S04]  /*4c90*/  FADD.FTZ R26, R76, R25 ;  /* 0x000000194c1a7221 */ /* 0x000fc80000010000 */
[----:B------:R-:W-:Y:S01]  /*4ca0*/  FADD.FTZ R25, R15, R26 ;  /* 0x0000001a0f197221 */ /* 0x000fe20000010000 */
[----:B------:R-:W-:Y:S01]  /*4cb0*/  F2FP.F16.F32.PACK_AB R26, R77, R74 ;  /* 0x0000004a4d1a723e */ /* 0x000fe200000000ff */
[----:B------:R-:W2:Y:S02]  /*4cc0*/  MUFU.EX2 R71, R71 ;  /* 0x0000004700477308 */ /* 0x000ea40000000800 */
[----:B------:R-:W-:-:S04]  /*4cd0*/  FADD.FTZ R0, R78, R25 ;  /* 0x000000194e007221 */ /* 0x000fc80000010000 */
[----:B-1----:R-:W-:Y:S02]  /*4ce0*/  FADD.FTZ R25, R21, R0 ;  /* 0x0000000015197221 */ /* 0x002fe40000010000 */
[----:B------:R-:W1:Y:S02]  /*4cf0*/  MUFU.EX2 R84, R84 ;  /* 0x0000005400547308 */ /* 0x000e640000000800 */
[----:B0-----:R-:W-:Y:S01]  /*4d00*/  FADD.FTZ R0, R20, R25 ;  /* 0x0000001914007221 */ /* 0x001fe20000010000 */
[----:B------:R-:W-:Y:S01]  /*4d10*/  F2FP.F16.F32.PACK_AB R25, R6, R3 ;  /* 0x000000030619723e */ /* 0x000fe200000000ff */
[----:B------:R-:W-:Y:S01]  /*4d20*/  FADD.FTZ R6, R56, R9 ;  /* 0x0000000938067221 */ /* 0x000fe20000010000 */
[----:B------:R-:W-:-:S03]  /*4d30*/  F2FP.F16.F32.PACK_AB R9, R20, R21 ;  /* 0x000000151409723e */ /* 0x000fc600000000ff */
[----:B------:R-:W0:Y:S01]  /*4d40*/  MUFU.EX2 R14, R14 ;  /* 0x0000000e000e7308 */ /* 0x000e220000000800 */
[----:B--2---:R-:W-:Y:S01]  /*4d50*/  FADD.FTZ R3, R71, R0 ;  /* 0x0000000047037221 */ /* 0x004fe20000010000 */
[----:B------:R2:W-:Y:S04]  /*4d60*/  STSM.16.M88.4 [R23], R24 ;  /* 0x0000001817007844 */ /* 0x0005e80000000200 */
[----:B------:R-:W-:Y:S02]  /*4d70*/  STSM.16.M88.4 [R19], R28 ;  /* 0x0000001c13007844 */ /* 0x000fe40000000200 */
[----:B------:R-:W3:Y:S01]  /*4d80*/  MUFU.EX2 R51, R51 ;  /* 0x0000003300337308 */ /* 0x000ee20000000800 */
[C---:B-1----:R-:W-:Y:S01]  /*4d90*/  FADD.FTZ R7, R84.reuse, R3 ;  /* 0x0000000354077221 */ /* 0x042fe20000010000 */
[----:B------:R-:W-:-:S05]  /*4da0*/  F2FP.F16.F32.PACK_AB R11, R84, R71 ;  /* 0x00000047540b723e */ /* 0x000fca00000000ff */
[----:B------:R1:W-:Y:S01]  /*4db0*/  STSM.16.M88.4 [R18], R8 ;  /* 0x0000000812007844 */ /* 0x0003e20000000200 */
[----:B------:R-:W4:Y:S01]  /*4dc0*/  MUFU.EX2 R57, R57 ;  /* 0x0000003900397308 */ /* 0x000f220000000800 */
[----:B0-----:R-:W-:Y:S01]  /*4dd0*/  FADD.FTZ R0, R14, R7 ;  /* 0x000000070e007221 */ /* 0x001fe20000010000 */
[----:B------:R-:W-:Y:S01]  /*4de0*/  FADD.FTZ R7, R53, R6 ;  /* 0x0000000635077221 */ /* 0x000fe20000010000 */
[----:B--2---:R-:W-:Y:S02]  /*4df0*/  F2FP.F16.F32.PACK_AB R24, R52, R55 ;  /* 0x000000373418723e */ /* 0x004fe400000000ff */
[----:B------:R-:W-:Y:S01]  /*4e00*/  F2FP.F16.F32.PACK_AB R26, R68, R47 ;  /* 0x0000002f441a723e */ /* 0x000fe200000000ff */
[----:B------:R-:W-:Y:S02]  /*4e10*/  FADD.FTZ R20, R54, R7 ;  /* 0x0000000736147221 */ /* 0x000fe40000010000 */
[----:B------:R-:W0:Y:S01]  /*4e20*/  MUFU.EX2 R82, R82 ;  /* 0x0000005200527308 */ /* 0x000e220000000800 */
[----:B---3--:R-:W-:Y:S01]  /*4e30*/  FADD.FTZ R6, R51, R0 ;  /* 0x0000000033067221 */ /* 0x008fe20000010000 */
[----:B------:R-:W-:-:S04]  /*4e40*/  FADD.FTZ R21, R55, R20 ;  /* 0x0000001437157221 */ /* 0x000fc80000010000 */
[----:B------:R-:W-:Y:S02]  /*4e50*/  FADD.FTZ R20, R52, R21 ;  /* 0x0000001534147221 */ /* 0x000fe40000010000 */
[----:B------:R-:W2:Y:S01]  /*4e60*/  MUFU.EX2 R69, R69 ;  /* 0x0000004500457308 */ /* 0x000ea20000000800 */
[----:B----4-:R-:W-:Y:S01]  /*4e70*/  FADD.FTZ R7, R57, R6 ;  /* 0x0000000639077221 */ /* 0x010fe20000010000 */
[----:B------:R-:W-:-:S04]  /*4e80*/  FADD.FTZ R21, R47, R20 ;  /* 0x000000142f157221 */ /* 0x000fc80000010000 */
[----:B-1----:R-:W-:Y:S02]  /*4e90*/  FADD.FTZ R8, R68, R21 ;  /* 0x0000001544087221 */ /* 0x002fe40000010000 */
[----:B------:R-:W1:Y:S01]  /*4ea0*/  MUFU.EX2 R2, R2 ;  /* 0x0000000200027308 */ /* 0x000e620000000800 */
[----:B0-----:R-:W-:-:S04]  /*4eb0*/  FADD.FTZ R15, R82, R7 ;  /* 0x00000007520f7221 */ /* 0x001fc80000010000 */
[----:B------:R-:W-:-:S03]  /*4ec0*/  FADD.FTZ R6, R42, R15 ;  /* 0x0000000f2a067221 */ /* 0x000fc60000010000 */
        /* <DEDUP_REMOVED lines=20> */
[----:B------:R1:W3:Y:S01]  /*5010*/  MUFU.EX2 R3, R32 ;  /* 0x0000002000037308 */ /* 0x0002e20000000800 */
[C---:B0-----:R-:W-:Y:S01]  /*5020*/  F2FP.F16.F32.PACK_AB R10, R41.reuse, R80 ;  /* 0x00000050290a723e */ /* 0x041fe200000000ff */
[----:B------:R-:W-:-:S06]  /*5030*/  FADD.FTZ R41, R41, R2 ;  /* 0x0000000229297221 */ /* 0x000fcc0000010000 */
[----:B------:R-:W-:Y:S01]  /*5040*/  MUFU.EX2 R40, R40 ;  /* 0x0000002800287308 */ /* 0x000fe20000000800 */
[----:B-1----:R-:W-:Y:S01]  /*5050*/  F2FP.F16.F32.PACK_AB R32, R56, R59 ;  /* 0x0000003b3820723e */ /* 0x002fe200000000ff */
[----:B--2---:R-:W-:-:S06]  /*5060*/  FADD.FTZ R6, R50, R21 ;  /* 0x0000001532067221 */ /* 0x004fcc0000010000 */
[----:B------:R-:W0:Y:S01]  /*5070*/  MUFU.EX2 R39, R39 ;  /* 0x0000002700277308 */ /* 0x000e220000000800 */
[C---:B---3--:R-:W-:Y:S01]  /*5080*/  F2FP.F16.F32.PACK_AB R11, R3.reuse, R50 ;  /* 0x00000032030b723e */ /* 0x048fe200000000ff */
[----:B------:R-:W-:-:S06]  /*5090*/  FADD.FTZ R3, R3, R6 ;  /* 0x0000000603037221 */ /* 0x000fcc0000010000 */
[----:B------:R-:W-:Y:S08]  /*50a0*/  MUFU.EX2 R37, R37 ;  /* 0x0000002500257308 */ /* 0x000ff00000000800 */
[----:B------:R-:W1:Y:S01]  /*50b0*/  MUFU.EX2 R38, R38 ;  /* 0x0000002600267308 */ /* 0x000e620000000800 */
[----:B0-----:R-:W-:Y:S01]  /*50c0*/  F2FP.F16.F32.PACK_AB R28, R39, R40 ;  /* 0x00000028271c723e */ /* 0x001fe200000000ff */
[----:B------:R-:W-:-:S04]  /*50d0*/  FADD.FTZ R40, R40, R41 ;  /* 0x0000002928287221 */ /* 0x000fc80000010000 */
[----:B------:R-:W-:Y:S02]  /*50e0*/  FADD.FTZ R40, R39, R40 ;  /* 0x0000002827287221 */ /* 0x000fe40000010000 */
[----:B------:R0:W-:Y:S08]  /*50f0*/  MUFU.EX2 R0, R33 ;  /* 0x0000002100007308 */ /* 0x0001f00000000800 */
[----:B------:R2:W3:Y:S01]  /*5100*/  MUFU.EX2 R7, R35 ;  /* 0x0000002300077308 */ /* 0x0004e20000000800 */
[----:B0-----:R-:W-:Y:S01]  /*5110*/  F2FP.F16.F32.PACK_AB R33, R51, R14 ;  /* 0x0000000e3321723e */ /* 0x001fe200000000ff */
[----:B------:R-:W-:Y:S01]  /*5120*/  IMAD.IADD R14, R137, 0x1, -R139 ;  /* 0x00000001890e7824 */ /* 0x000fe200078e0a8b */
[----:B-1----:R-:W-:-:S03]  /*5130*/  F2FP.F16.F32.PACK_AB R30, R38, R37 ;  /* 0x00000025261e723e */ /* 0x002fc600000000ff */
[----:B------:R-:W-:Y:S02]  /*5140*/  IMAD R14, R145, 0xc0, R14 ;  /* 0x000000c0910e7824 */ /* 0x000fe400078e020e */
[----:B------:R-:W0:Y:S01]  /*5150*/  MUFU.EX2 R36, R36 ;  /* 0x0000002400247308 */ /* 0x000e220000000800 */
[----:B--2---:R-:W-:Y:S02]  /*5160*/  F2FP.F16.F32.PACK_AB R35, R82, R57 ;  /* 0x000000395223723e */ /* 0x004fe400000000ff */
[----:B------:R-:W-:-:S03]  /*5170*/  R2UR UR10, R14 ;  /* 0x000000000e0a72ca */ /* 0x000fc600000e0000 */
[----:B------:R1:W-:Y:S02]  /*5180*/  STSM.16.M88.4 [R17+0x27800], R32 ;  /* 0x0278002011007844 */ /* 0x0003e40000000200 */
[----:B------:R-:W2:Y:S01]  /*5190*/  MUFU.EX2 R15, R72 ;  /* 0x00000048000f7308 */ /* 0x000ea20000000800 */
[----:B---3--:R-:W-:Y:S01]  /*51a0*/  F2FP.F16.F32.PACK_AB R29, R7, R0 ;  /* 0x00000000071d723e */ /* 0x008fe200000000ff */
[----:B------:R1:W-:Y:S01]  /*51b0*/  STSM.16.M88.4 [R136], R24 ;  /* 0x0000001888007844 */ /* 0x0003e20000000200 */
[----:B------:R-:W-:Y:S01]  /*51c0*/  FADD.FTZ R0, R0, R3 ;  /* 0x0000000300007221 */ /* 0x000fe20000010000 */
[----:B------:R-:W-:Y:S02]  /*51d0*/  FADD.FTZ R3, R37, R40 ;  /* 0x0000002825037221 */ /* 0x000fe40000010000 */
[----:B------:R1:W-:Y:S01]  /*51e0*/  STSM.16.M88.4 [R19+0x6000], R8 ;  /* 0x0060000813007844 */ /* 0x0003e20000000200 */
[----:B------:R-:W-:Y:S01]  /*51f0*/  FADD.FTZ R7, R7, R0 ;  /* 0x0000000007077221 */ /* 0x000fe20000010000 */
[----:B------:R-:W-:Y:S01]  /*5200*/  UIADD3 UR6, UR10, UR6, URZ ;  /* 0x000000060a067290 */ /* 0x000fe2000fffe03f */
[----:B------:R-:W-:Y:S01]  /*5210*/  FADD.FTZ R3, R38, R3 ;  /* 0x0000000326037221 */ /* 0x000fe20000010000 */
[----:B------:R-:W-:-:S02]  /*5220*/  VIADD R0, R88, 0xfffffffe ;  /* 0xfffffffe58007836 */ /* 0x000fc40000000000 */
[----:B0-----:R-:W-:Y:S01]  /*5230*/  FADD.FTZ R2, R36, R7 ;  /* 0x0000000724027221 */ /* 0x001fe20000010000 */
[----:B--2---:R-:W-:-:S03]  /*5240*/  F2FP.F16.F32.PACK_AB R31, R15, R36 ;  /* 0x000000240f1f723e */ /* 0x004fc600000000ff */
[----:B------:R-:W-:Y:S02]  /*5250*/  FADD.FTZ R2, R15, R2 ;  /* 0x000000020f027221 */ /* 0x000fe40000010000 */
[----:B------:R1:W-:Y:S01]  /*5260*/  STSM.16.M88.4 [R18+0x6000], R28 ;  /* 0x0060001c12007844 */ /* 0x0003e20000000200 */
[----:B------:R0:W-:Y:S06]  /*5270*/  MEMBAR.ALL.CTA ;  /* 0x0000000000007992 */ /* 0x0001ec0000008000 */
[----:B0-----:R-:W0:Y:S02]  /*5280*/  FENCE.VIEW.ASYNC.S ;  /* 0x00000000000073c6 */ /* 0x001e240000000000 */
[----:B0-----:R-:W-:Y:S01]  /*5290*/  NOP ;  /* 0x0000000000007918 */ /* 0x001fe20000000000 */
[----:B------:R-:W-:Y:S05]  /*52a0*/  @P2 BRA `(.L_x_9122) ;  /* 0x0000000000482947 */ /* 0x000fea0003800000 */
        /* <DEDUP_REMOVED lines=11> */
.L_x_9123:
[----:B------:R-:W-:-:S11]  /*5360*/  UISETP.NE.AND UP1, UPT, UR7, 0x1, UPT ;  /* 0x000000010700788c */ /* 0x000fd6000bf25270 */
[----:B------:R-:W-:Y:S02]  /*5370*/  @UP1 ULDC.64 UR18, c[0x0][0x9e8] ;  /* 0x00027a0000121ab9 */ /* 0x000fe40000000a00 */
[----:B------:R-:W-:-:S04]  /*5380*/  UIMAD.WIDE.U32 UR10, UR14, UR18, URZ ;  /* 0x000000120e0a72a5 */ /* 0x000fc8000f8e003f */
[----:B------:R-:W-:-:S12]  /*5390*/  @UP1 USHF.R.U32.HI UR14, URZ, UR19, UR11 ;  /* 0x000000133f0e1299 */ /* 0x000fd8000801160b */
.L_x_9124:
[----:B------:R-:W-:-:S04]  /*53a0*/  UIMAD UR7, UR14, UR7, UR7 ;  /* 0x000000070e0772a4 */ /* 0x000fc8000f8e0207 */
[----:B------:R-:W-:-:S04]  /*53b0*/  UISETP.LT.AND UP1, UPT, UR6, UR7, UPT ;  /* 0x000000070600728c */ /* 0x000fc8000bf21270 */
[----:B------:R-:W-:-:S12]  /*53c0*/  USEL UR6, UR6, UR7, UP1 ;  /* 0x0000000706067287 */ /* 0x000fd80008800000 */
.L_x_9122:
        /* <DEDUP_REMOVED lines=31> */
[----:B-1----:R-:W-:Y:S01]  /*55c0*/  IADD3 R9, R4, R137, -R139 ;  /* 0x0000008904097210 */ /* 0x002fe20007ffe88b */
[----:B------:R-:W-:Y:S01]  /*55d0*/  IMAD.MOV.U32 R135, RZ, RZ, RZ ;  /* 0x000000ffff877224 */ /* 0x000fe200078e00ff */
[----:B------:R-:W-:Y:S01]  /*55e0*/  ULDC UR35, c[0x0][0x9e4] ;  /* 0x0002790000237ab9 */ /* 0x000fe20000000800 */
[----:B------:R-:W-:Y:S01]  /*55f0*/  ULDC UR34, c[0x0][0x988] ;  /* 0x0002620000227ab9 */ /* 0x000fe20000000800 */
[----:B------:R-:W-:Y:S01]  /*5600*/  LOP3.LUT R7, RZ, R9, RZ, 0x33, !PT ;  /* 0x00000009ff077212 */ /* 0x000fe200078e33ff */
[----:B------:R-:W-:Y:S01]  /*5610*/  VIADD R8, R9, 0x8 ;  /* 0x0000000809087836 */ /* 0x000fe20000000000 */
[----:B------:R-:W-:Y:S01]  /*5620*/  ULDC UR51, c[0x0][0x9d8] ;  /* 0x0002760000337ab9 */ /* 0x000fe20000000800 */
[----:B------:R-:W-:-:S03]  /*5630*/  ULDC UR50, c[0x0][0x9e0] ;  /* 0x0002780000327ab9 */ /* 0x000fc60000000800 */
[----:B------:R-:W-:-:S07]  /*5640*/  LOP3.LUT R6, RZ, R8, RZ, 0x33, !PT ;  /* 0x00000008ff067212 */ /* 0x000fce00078e33ff */
.L_x_9142:
        /* <DEDUP_REMOVED lines=9> */
.L_x_9127:
[----:B------:R-:W-:Y:S01]  /*56e0*/  ULEA UR6, UR53, UR42, 0x3 ;  /* 0x0000002a35067291 */ /* 0x000fe2000f8e183f */
[----:B------:R-:W-:-:S05]  /*56f0*/  IMAD.U32 R10, RZ, RZ, UR52 ;  /* 0x00000034ff0a7e24 */ /* 0x000fca000f8e00ff */
[----:B------:R-:W-:-:S04]  /*5700*/  SHF.L.U32 R10, R10, 0x1f, RZ ;  /* 0x0000001f0a0a7819 */ /* 0x000fc800000006ff */
[----:B------:R0:W1:Y:S01]  /*5710*/  SYNCS.PHASECHK.TRANS64.TRYWAIT P2, [UR6+0x2d830], R10 ;  /* 0x02d8300aff0075a7 */ /* 0x0000620008040146 */
[----:B------:R-:W-:Y:S05]  /*5720*/  @!P0 BRA `(.L_x_9128) ;  /* 0x0000000000048947 */ /* 0x000fea0003800000 */
[----:B------:R-:W-:Y:S01]  /*5730*/  BPT.TRAP 0x1 ;  /* 0x000000040000795c */ /* 0x000fe20000300000 */
.L_x_9128:
[----:B-1----:R-:W-:Y:S05]  /*5740*/  @P2 BRA `(.L_x_9126) ;  /* 0x0000000000082947 */ /* 0x002fea0003800000 */
[----:B------:R-:W1:Y:S02]  /*5750*/  SYNCS.PHASECHK.TRANS64.TRYWAIT P2, [UR6+0x2d830], R10 ;  /* 0x02d8300aff0075a7 */ /* 0x000e640008040146 */
[----:B-1----:R-:W-:Y:S05]  /*5760*/  @!P2 BRA `(.L_x_9129) ;  /* 0x0000010800dca947 */ /* 0x002fea0003800000 */
.L_x_9126:
[----:B-1----:R-:W1:Y:S01]  /*5770*/  S2R R11, SR_TID.X ;  /* 0x00000000000b7919 */ /* 0x002e620000002100 */
[----:B------:R-:W-:Y:S01]  /*5780*/  UIMAD UR6, UR53, 0x600, UR32 ;  /* 0x00000600350678a4 */ /* 0x000fe2000f8e0220 */
        /* <DEDUP_REMOVED lines=35> */
.L_x_9131:
[----:B------:R-:W-:Y:S01]  /*59c0*/  ULEA UR6, UR43, UR42, 0x3 ;  /* 0x0000002a2b067291 */ /* 0x000fe2000f8e183f */
[----:B------:R-:W-:-:S05]  /*59d0*/  IMAD.U32 R10, RZ, RZ, UR46 ;  /* 0x0000002eff0a7e24 */ /* 0x000fca000f8e00ff */
[----:B------:R-:W-:-:S04]  /*59e0*/  SHF.L.U32 R10, R10, 0x1f, RZ ;  /* 0x0000001f0a0a7819 */ /* 0x000fc800000006ff */
[----:B------:R0:W1:Y:S01]  /*59f0*/  SYNCS.PHASECHK.TRANS64.TRYWAIT P2, [UR6+0x2d850], R10 ;  /* 0x02d8500aff0075a7 */ /* 0x0000620008040146 */
[----:B------:R-:W-:Y:S05]  /*5a00*/  @!P0 BRA `(.L_x_9132) ;  /* 0x0000000000048947 */ /* 0x000fea0003800000 */
[----:B------:R-:W-:Y:S01]  /*5a10*/  BPT.TRAP 0x1 ;  /* 0x000000040000795c */ /* 0x000fe20000300000 */
.L_x_9132:
[----:B-1----:R-:W-:Y:S05]  /*5a20*/  @P2 BRA `(.L_x_9130) ;  /* 0x0000000000082947 */ /* 0x002fea0003800000 */
[----:B------:R-:W1:Y:S02]  /*5a30*/  SYNCS.PHASECHK.TRANS64.TRYWAIT P2, [UR6+0x2d850], R10 ;  /* 0x02d8500aff0075a7 */ /* 0x000e640008040146 */
[----:B-1----:R-:W-:Y:S05]  /*5a40*/  @!P2 BRA `(.L_x_9133) ;  /* 0x00000108003ca947 */ /* 0x002fea0003800000 */
.L_x_9130:
[----:B------:R-:W-:Y:S01]  /*5a50*/  UIADD3 UR6, UR42, 0x400, URZ ;  /* 0x000004002a067890 */ /* 0x000fe2000fffe03f */
[----:B------:R-:W-:Y:S01]  /*5a60*/  WARPGROUP.ARRIVE ;  /* 0x00000000000079c5 */ /* 0x000fe20000000000 */
[----:B------:R-:W-:-:S05]  /*5a70*/  ULEA UR7, UR47, UR42, 0xd ;  /* 0x0000002a2f077291 */ /* 0x000fca000f8e683f */
[----:B------:R-:W2:Y:S01]  /*5a80*/  S2R R141, SR_TID.X ;  /* 0x00000000008d7919 */ /* 0x000ea20000002100 */
[----:B------:R-:W-:Y:S01]  /*5a90*/  USHF.R.U32.HI UR6, URZ, 0x4, UR6 ;  /* 0x000000043f067899 */ /* 0x000fe20008011606 */
[----:B------:R-:W-:Y:S01]  /*5aa0*/  FMUL.FTZ R21, R29, UR51 ;  /* 0x000000331d157c20 */ /* 0x000fe20008410000 */
[----:B------:R-:W-:Y:S01]  /*5ab0*/  UIADD3 UR7, UR7, 0x21800, URZ ;  /* 0x0002180007077890 */ /* 0x000fe2000fffe03f */
[----:B------:R-:W-:Y:S01]  /*5ac0*/  FMUL.FTZ R29, R35, UR51 ;  /* 0x00000033231d7c20 */ /* 0x000fe20008410000 */
[----:B------:R-:W-:Y:S01]  /*5ad0*/  ULOP3.LUT UR6, UR6, 0x3fff, URZ, 0xc0, !UPT ;  /* 0x00003fff06067892 */ /* 0x000fe2000f8ec03f */
[----:B-1----:R-:W-:Y:S01]  /*5ae0*/  FMUL.FTZ R11, R25, UR51 ;  /* 0x00000033190b7c20 */ /* 0x002fe20008410000 */
        /* <DEDUP_REMOVED lines=14> */
[----:B------:R-:W-:Y:S01]  /*5bd0*/  IMAD.U32 R53, RZ, RZ, UR53 ;  /* 0x00000035ff357e24 */ /* 0x000fe2000f8e00ff */
[----:B------:R-:W-:Y:S01]  /*5be0*/  UMOV UR28, UR6 ;  /* 0x00000006001c7c82 */ /* 0x000fe20008000000 */
[----:B0-----:R-:W-:Y:S01]  /*5bf0*/  FMUL.FTZ R10, R24, UR51 ;  /* 0x00000033180a7c20 */ /* 0x001fe20008410000 */
        /* <DEDUP_REMOVED lines=42> */
[----:B------:R-:W-:-:S02]  /*5ea0*/  VIADD R52, R138, 0x9 ;  /* 0x000000098a347836 */ /* 0x000fc40000000000 */
[----:B------:R-:W-:Y:S01]  /*5eb0*/  FMUL.FTZ R61, R65, UR51 ;  /* 0x00000033413d7c20 */ /* 0x000fe20008410000 */
[----:B------:R-:W-:Y:S01]  /*5ec0*/  FMUL.FTZ R62, R66, UR51 ;  /* 0x00000033423e7c20 */ /* 0x000fe20008410000 */
[----:B------:R-:W-:Y:S01]  /*5ed0*/  FMUL.FTZ R64, R68, UR51 ;  /* 0x0000003344407c20 */ /* 0x000fe20008410000 */
[----:B------:R-:W-:Y:S01]  /*5ee0*/  FMUL.FTZ R79, R83, UR51 ;  /* 0x00000033534f7c20 */ /* 0x000fe20008410000 */
[----:B------:R-:W-:Y:S01]  /*5ef0*/  ISETP.GE.U32.AND P2, PT, R141, 0x180, PT ;  /* 0x000001808d00780c */ /* 0x000fe20003f46070 */
[----:B------:R-:W-:Y:S01]  /*5f00*/  FMUL.FTZ R65, R69, UR51 ;  /* 0x0000003345417c20 */ /* 0x000fe20008410000 */
[----:B------:R-:W-:Y:S01]  /*5f10*/  FMUL.FTZ R66, R70, UR51 ;  /* 0x0000003346427c20 */ /* 0x000fe20008410000 */
[----:B------:R-:W-:Y:S01]  /*5f20*/  FMUL.FTZ R68, R72, UR51 ;  /* 0x0000003348447c20 */ /* 0x000fe20008410000 */
[----:B------:R-:W-:Y:S02]  /*5f30*/  @!P1 VIADD R53, R53, 0x2d840 ;  /* 0x0002d84035359836 */ /* 0x000fe40000000000 */
        /* <DEDUP_REMOVED lines=14> */
[----:B------:R-:W-:Y:S01]  /*6020*/  @!P1 PRMT R53, RZ, 0x654, R53 ;  /* 0x00000654ff359816 */ /* 0x000fe20000000035 */
[----:B------:R-:W0:Y:S01]  /*6030*/  MUFU.TANH R10, R10 ;  /* 0x0000000a000a7308 */ /* 0x000e220000002400 */
[----:B------:R-:W-:-:S02]  /*6040*/  IADD3 R86, R137, 0x1, -R83 ;  /* 0x0000000189567810 */ /* 0x000fc40007ffe853 */
[----:B------:R-:W-:-:S05]  /*6050*/  PLOP3.LUT P2, PT, PT, PT, UP0, 0x40, 0x0 ;  /* 0x000000000000781c */ /* 0x000fca0003f4e808 */
[----:B------:R-:W1:Y:S08]  /*6060*/  MUFU.TANH R11, R11 ;  /* 0x0000000b000b7308 */ /* 0x000e700000002400 */
[----:B------:R-:W2:Y:S08]  /*6070*/  MUFU.TANH R14, R14 ;  /* 0x0000000e000e7308 */ /* 0x000eb00000002400 */
[----:B------:R-:W3:Y:S08]  /*6080*/  MUFU.TANH R15, R15 ;  /* 0x0000000f000f7308 */ /* 0x000ef00000002400 */
[----:B------:R-:W4:Y:S01]  /*6090*/  MUFU.TANH R20, R20 ;  /* 0x0000001400147308 */ /* 0x000f220000002400 */
[----:B------:R-:W-:-:S02]  /*60a0*/  WARPGROUP.DEPBAR.LE gsb0, 0x0 ;  /* 0x00008000000079c5 */ /* 0x000fc40000010000 */
[----:B------:R-:W-:-:S05]  /*60b0*/  WARPGROUP.ARRIVE ;  /* 0x00000000000079c5 */ /* 0x000fca0000000000 */
[----:B------:R-:W0:Y:S01]  /*60c0*/  MUFU.TANH R21, R21 ;  /* 0x0000001500157308 */ /* 0x000e220000002400 */
[----:B------:R-:W-:Y:S01]  /*60d0*/  HGMMA.64x96x16.F32 R88, gdesc[UR28].tnspB, R88, gsb0 ;  /* 0x416000001c5879f0 */ /* 0x000fe20008000858 */
[----:B------:R-:W-:Y:S02]  /*60e0*/  UIADD3 UR30, UR7, 0x80, URZ ;  /* 0x00000080071e7890 */ /* 0x000fe4000fffe03f */
[----:B------:R-:W-:Y:S01]  /*60f0*/  UIADD3 UR28, UR6, 0x4, URZ ;  /* 0x00000004061c7890 */ /* 0x000fe2000fffe03f */
[----:B------:R-:W-:Y:S01]  /*6100*/  UMOV UR31, 0x80000020 ;  /* 0x80000020001f7882 */ /* 0x000fe20000000000 */
[----:B------:R-:W-:Y:S02]  /*6110*/  UMOV UR29, 0x40000040 ;  /* 0x40000040001d7882 */ /* 0x000fe40000000000 */
        /* <DEDUP_REMOVED lines=15> */
[----:B------:R-:W-:Y:S01]  /*6210*/  HGMMA.64x96x16.F32 R88, gdesc[UR28].tnspB, R88, gsb0 ;  /* 0x416000001c5879f0 */ /* 0x000fe20008000858 */
[----:B------:R-:W-:Y:S02]  /*6220*/  UIADD3 UR30, UR7, 0xc0, URZ ;  /* 0x000000c0071e7890 */ /* 0x000fe4000fffe03f */
[----:B------:R-:W-:-:S04]  /*6230*/  UIADD3 UR28, UR6, 0x6, URZ ;  /* 0x00000006061c7890 */ /* 0x000fc8000fffe03f */
[----:B------:R-:W0:Y:S01]  /*6240*/  MUFU.TANH R37, R37 ;  /* 0x0000002500257308 */ /* 0x000e220000002400 */
[----:B------:R-:W-:Y:S01]  /*6250*/  UMOV UR31, 0x80000020 ;  /* 0x80000020001f7882 */ /* 0x000fe20000000000 */
[----:B------:R-:W-:-:S06]  /*6260*/  UMOV UR29, 0x40000040 ;  /* 0x40000040001d7882 */ /* 0x000fcc0000000000 */
        /* <DEDUP_REMOVED lines=64> */
[----:B------:R-:W0:Y:S01]  /*6670*/  MUFU.TANH R84, R84 ;  /* 0x0000005400547308 */ /* 0x000e220000002400 */
        /* <DEDUP_REMOVED lines=13> */
[----:B-----5:R-:W-:-:S04]  /*6750*/  IMAD.IADD R53, R86, 0x1, -R139 ;  /* 0x0000000156357824 */ /* 0x020fc800078e0a8b */
[----:B------:R-:W-:-:S04]  /*6760*/  IMAD R53, R16, -0x2, R53 ;  /* 0xfffffffe10357824 */ /* 0x000fc800078e0235 */
[C---:B------:R-:W-:Y:S02]  /*6770*/  VIADD R138, R53.reuse, UR50 ;  /* 0x00000032358a7c36 */ /* 0x040fe40008000000 */
[----:B------:R-:W-:Y:S02]  /*6780*/  VIADD R87, R53, UR33 ;  /* 0x0000002135577c36 */ /* 0x000fe40008000000 */
[C---:B------:R-:W-:Y:S02]  /*6790*/  IMAD.IADD R86, R4.reuse, 0x1, R138 ;  /* 0x0000000104567824 */ /* 0x040fe400078e028a */
[----:B------:R-:W-:Y:S01]  /*67a0*/  IMAD.IADD R85, R4, 0x1, R87 ;  /* 0x0000000104557824 */ /* 0x000fe200078e0257 */
[----:B01234-:R-:W-:Y:S06]  /*67b0*/  @P2 BRA `(.L_x_9134) ;  /* 0x0000000000582947 */ /* 0x01ffec0003800000 */
        /* <DEDUP_REMOVED lines=11> */
.L_x_9136:
[----:B------:R-:W-:-:S05]  /*6870*/  IMAD.U32 R141, RZ, RZ, UR35 ;  /* 0x00000023ff8d7e24 */ /* 0x000fca000f8e00ff */
[----:B------:R-:W-:-:S13]  /*6880*/  ISETP.NE.AND P2, PT, R141, 0x1, PT ;  /* 0x000000018d00780c */ /* 0x000fda0003f45270 */
[----:B------:R-:W0:Y:S02]  /*6890*/  @P2 LDC.64 R52, c[0x0][0x9e8] ;  /* 0x00027a00ff342b82 */ /* 0x000e240000000a00 */
[----:B0-----:R-:W-:-:S04]  /*68a0*/  @P2 IMAD.HI.U32 R144, R9, R52, RZ ;  /* 0x0000003409902227 */ /* 0x001fc800078e00ff */
[----:B------:R-:W-:Y:S01]  /*68b0*/  IMAD.MOV.U32 R52, RZ, RZ, R9 ;  /* 0x000000ffff347224 */ /* 0x000fe200078e0009 */
[----:B------:R-:W-:-:S07]  /*68c0*/  @P2 SHF.R.U32.HI R52, RZ, R53, R144 ;  /* 0x00000035ff342219 */ /* 0x000fce0000011690 */
.L_x_9137:
[----:B------:R-:W-:Y:S05]  /*68d0*/  BSYNC B0 ;  /* 0x0000000000007941 */ /* 0x000fea0003800000 */
.L_x_9135:
[----:B------:R-:W-:-:S04]  /*68e0*/  IMAD R53, R52, R141, -R83 ;  /* 0x0000008d34357224 */ /* 0x000fc800078e0a53 */
[----:B------:R-:W-:-:S05]  /*68f0*/  IMAD R52, R16, -0x2, R53 ;  /* 0xfffffffe10347824 */ /* 0x000fca00078e0235 */
[----:B------:R-:W-:Y:S02]  /*6900*/  VIADDMNMX R86, R52, R141, R86, PT ;  /* 0x0000008d34567246 */ /* 0x000fe40003800156 */
[----:B------:R-:W-:-:S07]  /*6910*/  VIMNMX R85, R85, R52, !PT ;  /* 0x0000003455557248 */ /* 0x000fce0007fe0100 */
.L_x_9134:
[----:B------:R-:W-:Y:S01]  /*6920*/  ISETP.GT.AND P2, PT, R0, -0x1, PT ;  /* 0xffffffff0000780c */ /* 0x000fe20003f44270 */
[C---:B------:R-:W-:Y:S02]  /*6930*/  IMAD.IADD R138, R5.reuse, 0x1, R138 ;  /* 0x00000001058a7824 */ /* 0x040fe400078e028a */
[----:B------:R-:W-:Y:S01]  /*6940*/  IMAD.IADD R87, R5, 0x1, R87 ;  /* 0x0000000105577824 */ /* 0x000fe200078e0257 */
[C---:B------:R-:W-:Y:S02]  /*6950*/  ISETP.GT.AND P5, PT, R85.reuse, RZ, P2 ;  /* 0x000000ff5500720c */ /* 0x040fe400017a4270 */
[C---:B------:R-:W-:Y:S02]  /*6960*/  ISETP.GT.AND P4, PT, R85.reuse, 0x1, P2 ;  /* 0x000000015500780c */ /* 0x040fe40001784270 */
[----:B------:R-:W-:Y:S02]  /*6970*/  ISETP.LT.OR P5, PT, R86, 0x1, P5 ;  /* 0x000000015600780c */ /* 0x000fe40002fa1670 */
[----:B------:R-:W-:-:S02]  /*6980*/  ISETP.GT.AND P6, PT, R85, 0x8, P2 ;  /* 0x000000085500780c */ /* 0x000fc400017c4270 */
[----:B------:R-:W-:Y:S02]  /*6990*/  FSEL R10, R10, -INF , !P5 ;  /* 0xff8000000a0a7808 */ /* 0x000fe40006800000 */
        /* <DEDUP_REMOVED lines=104> */
.L_x_9140:
[----:B------:R-:W-:-:S05]  /*7020*/  IMAD.U32 R85, RZ, RZ, UR35 ;  /* 0x00000023ff557e24 */ /* 0x000fca000f8e00ff */
[----:B------:R-:W-:-:S13]  /*7030*/  ISETP.NE.AND P3, PT, R85, 0x1, PT ;  /* 0x000000015500780c */ /* 0x000fda0003f65270 */
[----:B------:R-:W0:Y:S02]  /*7040*/  @P3 LDC.64 R20, c[0x0][0x9e8] ;  /* 0x00027a00ff143b82 */ /* 0x000e240000000a00 */
[----:B0-----:R-:W-:-:S04]  /*7050*/  @P3 IMAD.HI.U32 R86, R8, R20, RZ ;  /* 0x0000001408563227 */ /* 0x001fc800078e00ff */
[----:B------:R-:W-:Y:S01]  /*7060*/  IMAD.MOV.U32 R20, RZ, RZ, R8 ;  /* 0x000000ffff147224 */ /* 0x000fe200078e0008 */
[----:B------:R-:W-:-:S07]  /*7070*/  @P3 SHF.R.U32.HI R20, RZ, R21, R86 ;  /* 0x00000015ff143219 */ /* 0x000fce0000011656 */
.L_x_9141:
[----:B------:R-:W-:Y:S05]  /*7080*/  BSYNC B0 ;  /* 0x0000000000007941 */ /* 0x000fea0003800000 */
.L_x_9139:
[----:B------:R-:W-:-:S04]  /*7090*/  IMAD R83, R20, R85, -R83 ;  /* 0x0000005514537224 */ /* 0x000fc800078e0a53 */
[----:B------:R-:W-:-:S05]  /*70a0*/  IMAD R20, R16, -0x2, R83 ;  /* 0xfffffffe10147824 */ /* 0x000fca00078e0253 */
[----:B------:R-:W-:Y:S02]  /*70b0*/  VIADDMNMX R138, R20, R85, R138, PT ;  /* 0x00000055148a7246 */ /* 0x000fe4000380018a */
[----:B------:R-:W-:-:S07]  /*70c0*/  VIMNMX R87, R87, R20, !PT ;  /* 0x0000001457577248 */ /* 0x000fce0007fe0100 */
.L_x_9138:
        /* <DEDUP_REMOVED lines=60> */
[----:B------:R-:W-:-:S02]  /*7490*/  FMNMX.FTZ R86, R14, R13, !PT ;  /* 0x0000000d0e567209 */ /* 0x000fc40007810000 */
[----:B------:R-:W-:Y:S02]  /*74a0*/  FMNMX.FTZ R20, R80, R21, !PT ;  /* 0x0000001550147209 */ /* 0x000fe40007810000 */
[----:B------:R-:W-:Y:S02]  /*74b0*/  ISETP.GT.AND P6, PT, R87, 0x10, P2 ;  /* 0x000000105700780c */ /* 0x000fe400017c4270 */
[----:B------:R-:W-:Y:S02]  /*74c0*/  FMNMX.FTZ R21, R81, R20, !PT ;  /* 0x0000001451157209 */ /* 0x000fe40007810000 */
[----:B------:R-:W-:Y:S02]  /*74d0*/  FSEL R24, R24, -INF , !P5 ;  /* 0xff80000018187808 */ /* 0x000fe40006800000 */
[----:B------:R-:W-:Y:S01]  /*74e0*/  ISETP.GT.AND P3, PT, R87, 0x11, P2 ;  /* 0x000000115700780c */ /* 0x000fe20001764270 */
[----:B------:R-:W0:Y:S01]  /*74f0*/  SHFL.BFLY PT, R20, R21, 0x2, 0x1f ;  /* 0x0c401f0015147f89 */ /* 0x000e2200000e0000 */
[----:B------:R-:W-:-:S02]  /*7500*/  ISETP.LT.OR P6, PT, R138, 0x11, P6 ;  /* 0x000000118a00780c */ /* 0x000fc400037c1670 */
[----:B------:R-:W-:Y:S02]  /*7510*/  ISETP.GT.AND P5, PT, R87, 0x18, P2 ;  /* 0x000000185700780c */ /* 0x000fe400017a4270 */
[----:B------:R-:W-:Y:S02]  /*7520*/  ISETP.LT.OR P3, PT, R138, 0x12, P3 ;  /* 0x000000128a00780c */ /* 0x000fe40001f61670 */
[----:B------:R-:W-:Y:S02]  /*7530*/  FSEL R28, R28, -INF , !P6 ;  /* 0xff8000001c1c7808 */ /* 0x000fe40007000000 */
        /* <DEDUP_REMOVED lines=8> */
[----:B0-----:R-:W-:-:S02]  /*75c0*/  FMNMX.FTZ R83, R21, R20, !PT ;  /* 0x0000001415537209 */ /* 0x001fc40007810000 */
[----:B------:R-:W-:Y:S02]  /*75d0*/  FSEL R36, R36, -INF , !P6 ;  /* 0xff80000024247808 */ /* 0x000fe40007000000 */
[----:B------:R-:W-:Y:S01]  /*75e0*/  ISETP.LT.OR P5, PT, R138, 0x29, P5 ;  /* 0x000000298a00780c */ /* 0x000fe20002fa1670 */
[----:B------:R-:W0:Y:S01]  /*75f0*/  SHFL.BFLY PT, R20, R83, 0x1, 0x1f ;  /* 0x0c201f0053147f89 */ /* 0x000e2200000e0000 */
[----:B------:R-:W-:Y:S02]  /*7600*/  FSEL R37, R37, -INF , !P3 ;  /* 0xff80000025257808 */ /* 0x000fe40005800000 */
[C---:B------:R-:W-:Y:S02]  /*7610*/  ISETP.GT.AND P6, PT, R87.reuse, 0x30, P2 ;  /* 0x000000305700780c */ /* 0x040fe400017c4270 */
[----:B------:R-:W-:Y:S02]  /*7620*/  FSEL R40, R40, -INF , !P5 ;  /* 0xff80000028287808 */ /* 0x000fe40006800000 */
[----:B------:R-:W-:-:S02]  /*7630*/  ISETP.GT.AND P3, PT, R87, 0x31, P2 ;  /* 0x000000315700780c */ /* 0x000fc40001764270 */
[C---:B------:R-:W-:Y:S02]  /*7640*/  ISETP.LT.OR P6, PT, R138.reuse, 0x31, P6 ;  /* 0x000000318a00780c */ /* 0x040fe400037c1670 */
[----:B------:R-:W-:Y:S02]  /*7650*/  ISETP.GT.AND P5, PT, R87, 0x38, P2 ;  /* 0x000000385700780c */ /* 0x000fe400017a4270 */
[----:B------:R-:W-:Y:S02]  /*7660*/  ISETP.LT.OR P3, PT, R138, 0x32, P3 ;  /* 0x000000328a00780c */ /* 0x000fe40001f61670 */
[----:B------:R-:W-:Y:S02]  /*7670*/  FSEL R44, R44, -INF , !P6 ;  /* 0xff8000002c2c7808 */ /* 0x000fe40007000000 */
[----:B------:R-:W-:Y:S02]  /*7680*/  ISETP.LT.OR P5, PT, R138, 0x39, P5 ;  /* 0x000000398a00780c */ /* 0x000fe40002fa1670 */
[----:B------:R-:W-:-:S02]  /*7690*/  FSEL R45, R45, -INF , !P3 ;  /* 0xff8000002d2d7808 */ /* 0x000fc40005800000 */
[----:B------:R-:W-:Y:S02]  /*76a0*/  ISETP.GT.AND P6, PT, R87, 0x40, P2 ;  /* 0x000000405700780c */ /* 0x000fe400017c4270 */
[----:B------:R-:W-:Y:S02]  /*76b0*/  FSEL R48, R48, -INF , !P5 ;  /* 0xff80000030307808 */ /* 0x000fe40006800000 */
[----:B0-----:R-:W-:Y:S02]  /*76c0*/  FMNMX.FTZ R20, R83, R20, !PT ;  /* 0x0000001453147209 */ /* 0x001fe40007810000 */
[----:B------:R-:W-:Y:S02]  /*76d0*/  FMNMX.FTZ R83, R15, R86, !PT ;  /* 0x000000560f537209 */ /* 0x000fe40007810000 */
[----:B------:R-:W-:Y:S01]  /*76e0*/  ISETP.GT.AND P3, PT, R87, 0x41, P2 ;  /* 0x000000415700780c */ /* 0x000fe20001764270 */
[----:B------:R-:W-:Y:S01]  /*76f0*/  FMUL.FTZ R21, R20, UR34 ;  /* 0x0000002214157c20 */ /* 0x000fe20008410000 */
[----:B------:R-:W-:-:S02]  /*7700*/  FMNMX.FTZ R86, R24, R83, !PT ;  /* 0x0000005318567209 */ /* 0x000fc40007810000 */
[----:B------:R-:W-:Y:S02]  /*7710*/  ISETP.LT.OR P6, PT, R138, 0x41, P6 ;  /* 0x000000418a00780c */ /* 0x000fe400037c1670 */
[----:B------:R-:W-:Y:S02]  /*7720*/  FMNMX.FTZ R83, R25, R86, !PT ;  /* 0x0000005619537209 */ /* 0x000fe40007810000 */
[----:B------:R-:W-:Y:S02]  /*7730*/  ISETP.GT.AND P5, PT, R87, 0x48, P2 ;  /* 0x000000485700780c */ /* 0x000fe400017a4270 */
[----:B------:R-:W-:Y:S02]  /*7740*/  FMNMX.FTZ R86, R28, R83, !PT ;  /* 0x000000531c567209 */ /* 0x000fe40007810000 */
[----:B------:R-:W-:Y:S02]  /*7750*/  ISETP.LT.OR P3, PT, R138, 0x42, P3 ;  /* 0x000000428a00780c */ /* 0x000fe40001f61670 */
[----:B------:R-:W-:-:S02]  /*7760*/  FMNMX.FTZ R83, R29, R86, !PT ;  /* 0x000000561d537209 */ /* 0x000fc40007810000 */
[----:B------:R-:W-:Y:S02]  /*7770*/  FSEL R54, R54, -INF , !P6 ;  /* 0xff80000036367808 */ /* 0x000fe40007000000 */
[----:B------:R-:W-:Y:S02]  /*7780*/  FMNMX.FTZ R86, R32, R83, !PT ;  /* 0x0000005320567209 */ /* 0x000fe40007810000 */
[----:B------:R-:W-:Y:S02]  /*7790*/  ISETP.LT.OR P5, PT, R138, 0x49, P5 ;  /* 0x000000498a00780c */ /* 0x000fe40002fa1670 */
[----:B------:R-:W-:Y:S02]  /*77a0*/  FMNMX.FTZ R83, R33, R86, !PT ;  /* 0x0000005621537209 */ /* 0x000fe40007810000 */
[----:B------:R-:W-:Y:S02]  /*77b0*/  FSEL R55, R55, -INF , !P3 ;  /* 0xff80000037377808 */ /* 0x000fe40005800000 */
[----:B------:R-:W-:-:S02]  /*77c0*/  FMNMX.FTZ R86, R36, R83, !PT ;  /* 0x0000005324567209 */ /* 0x000fc40007810000 */
[----:B------:R-:W-:Y:S02]  /*77d0*/  ISETP.GT.AND P6, PT, R87, 0x50, P2 ;  /* 0x000000505700780c */ /* 0x000fe400017c4270 */
[----:B------:R-:W-:Y:S02]  /*77e0*/  FMNMX.FTZ R83, R37, R86, !PT ;  /* 0x0000005625537209 */ /* 0x000fe40007810000 */
[----:B------:R-:W-:Y:S02]  /*77f0*/  FSEL R58, R58, -INF , !P5 ;  /* 0xff8000003a3a7808 */ /* 0x000fe40006800000 */
[----:B------:R-:W-:Y:S02]  /*7800*/  FMNMX.FTZ R86, R40, R83, !PT ;  /* 0x0000005328567209 */ /* 0x000fe40007810000 */
[----:B------:R-:W-:Y:S02]  /*7810*/  ISETP.GT.AND P3, PT, R87, 0x51, P2 ;  /* 0x000000515700780c */ /* 0x000fe40001764270 */
[----:B------:R-:W-:-:S02]  /*7820*/  FMNMX.FTZ R83, R41, R86, !PT ;  /* 0x0000005629537209 */ /* 0x000fc40007810000 */
[----:B------:R-:W-:Y:S02]  /*7830*/  ISETP.LT.OR P6, PT, R138, 0x51, P6 ;  /* 0x000000518a00780c */ /* 0x000fe400037c1670 */
        /* <DEDUP_REMOVED lines=26> */
[----:B------:R-:W-:Y:S02]  /*79e0*/  FSEL R74, R74, -INF , !P6 ;  /* 0xff8000004a4a7808 */ /* 0x000fe40007000000 */
[----:B------:R-:W-:Y:S02]  /*79f0*/  ISETP.GT.AND P6, PT, R87, 0x70, P2 ;  /* 0x000000705700780c */ /* 0x000fe400017c4270 */
[----:B------:R-:W-:-:S02]  /*7a00*/  FMNMX.FTZ R83, R71, R86, !PT ;  /* 0x0000005647537209 */ /* 0x000fc40007810000 */
[----:B------:R-:W-:Y:S02]  /*7a10*/  FSEL R75, R75, -INF , !P3 ;  /* 0xff8000004b4b7808 */ /* 0x000fe40005800000 */
[C---:B------:R-:W-:Y:S02]  /*7a20*/  ISETP.GT.AND P3, PT, R87.reuse, 0x71, P2 ;  /* 0x000000715700780c */ /* 0x040fe40001764270 */
[----:B------:R-:W-:Y:S02]  /*7a30*/  ISETP.LT.OR P6, PT, R138, 0x71, P6 ;  /* 0x000000718a00780c */ /* 0x000fe400037c1670 */
[----:B------:R-:W-:Y:S02]  /*7a40*/  FMNMX.FTZ R86, R74, R83, !PT ;  /* 0x000000534a567209 */ /* 0x000fe40007810000 */
[----:B------:R-:W-:Y:S02]  /*7a50*/  ISETP.GT.AND P4, PT, R87, 0x78, P2 ;  /* 0x000000785700780c */ /* 0x000fe40001784270 */
[----:B------:R-:W-:-:S02]  /*7a60*/  ISETP.LT.OR P3, PT, R138, 0x72, P3 ;  /* 0x000000728a00780c */ /* 0x000fc40001f61670 */
[----:B------:R-:W-:Y:S02]  /*7a70*/  FSEL R83, R78, -INF , !P6 ;  /* 0xff8000004e537808 */ /* 0x000fe40007000000 */
[----:B------:R-:W-:Y:S02]  /*7a80*/  FMNMX.FTZ R86, R75, R86, !PT ;  /* 0x000000564b567209 */ /* 0x000fe40007810000 */
[----:B------:R-:W-:Y:S02]  /*7a90*/  ISETP.GT.AND P2, PT, R87, 0x79, P2 ;  /* 0x000000795700780c */ /* 0x000fe40001744270 */
[----:B------:R-:W-:Y:S02]  /*7aa0*/  ISETP.LT.OR P4, PT, R138, 0x79, P4 ;  /* 0x000000798a00780c */ /* 0x000fe40002781670 */
[----:B------:R-:W-:Y:S02]  /*7ab0*/  FSEL R85, R79, -INF , !P3 ;  /* 0xff8000004f557808 */ /* 0x000fe40005800000 */
[----:B------:R-:W-:-:S02]  /*7ac0*/  FMNMX.FTZ R86, R83, R86, !PT ;  /* 0x0000005653567209 */ /* 0x000fc40007810000 */
[----:B------:R-:W-:Y:S02]  /*7ad0*/  ISETP.LT.OR P2, PT, R138, 0x7a, P2 ;  /* 0x0000007a8a00780c */ /* 0x000fe40001741670 */
[----:B------:R-:W-:Y:S02]  /*7ae0*/  FSEL R82, R82, -INF , !P4 ;  /* 0xff80000052527808 */ /* 0x000fe40006000000 */
[----:B------:R-:W-:Y:S02]  /*7af0*/  FMNMX.FTZ R79, R85, R86, !PT ;  /* 0x00000056554f7209 */ /* 0x000fe40007810000 */
[----:B------:R-:W-:Y:S02]  /*7b00*/  FSEL R84, R84, -INF , !P2 ;  /* 0xff80000054547808 */ /* 0x000fe40005000000 */
[----:B------:R-:W-:Y:S02]  /*7b10*/  FMNMX.FTZ R79, R82, R79, !PT ;  /* 0x0000004f524f7209 */ /* 0x000fe40007810000 */
[----:B------:R-:W-:-:S02]  /*7b20*/  FSETP.NEU.FTZ.AND P5, PT, R20, -INF , PT ;  /* 0xff8000001400780b */ /* 0x000fc40003fbd000 */
[----:B------:R-:W-:Y:S02]  /*7b30*/  FMNMX.FTZ R78, R84, R79, !PT ;  /* 0x0000004f544e7209 */ /* 0x000fe40007810000 */
[----:B------:R-:W-:-:S03]  /*7b40*/  FSEL R21, R21, RZ, P5 ;  /* 0x000000ff15157208 */ /* 0x000fc60002800000 */
[----:B------:R-:W0:Y:S02]  /*7b50*/  SHFL.BFLY PT, R79, R78, 0x2, 0x1f ;  /* 0x0c401f004e4f7f89 */ /* 0x000e2400000e0000 */
        /* <DEDUP_REMOVED lines=22> */
[----:B0-----:R-:W-:Y:S01]  /*7cc0*/  FMNMX.FTZ R79, R78, R79, !PT ;  /* 0x0000004f4e4f7209 */ /* 0x001fe20007810000 */
[--C-:B------:R-:W-:Y:S01]  /*7cd0*/  FFMA.FTZ R64, R64, UR34, -R21.reuse ;  /* 0x0000002240407c23 */ /* 0x100fe20008010815 */
[--C-:B------:R-:W-:Y:S01]  /*7ce0*/  FFMA.FTZ R65, R65, UR34, -R21.reuse ;  /* 0x0000002241417c23 */ /* 0x100fe20008010815 */
[--C-:B------:R-:W-:Y:S01]  /*7cf0*/  FFMA.FTZ R68, R68, UR34, -R21.reuse ;  /* 0x0000002244447c23 */ /* 0x100fe20008010815 */
[--C-:B------:R-:W-:Y:S01]  /*7d00*/  FFMA.FTZ R69, R69, UR34, -R21.reuse ;  /* 0x0000002245457c23 */ /* 0x100fe20008010815 */
[----:B------:R-:W0:Y:S01]  /*7d10*/  SHFL.BFLY PT, R86, R79, 0x1, 0x1f ;  /* 0x0c201f004f567f89 */ /* 0x000e2200000e0000 */
[--C-:B------:R-:W-:Y:S01]  /*7d20*/  FFMA.FTZ R72, R72, UR34, -R21.reuse ;  /* 0x0000002248487c23 */ /* 0x100fe20008010815 */
[--C-:B------:R-:W-:Y:S01]  /*7d30*/  FFMA.FTZ R73, R73, UR34, -R21.reuse ;  /* 0x0000002249497c23 */ /* 0x100fe20008010815 */
[--C-:B------:R-:W-:Y:S01]  /*7d40*/  FFMA.FTZ R76, R76, UR34, -R21.reuse ;  /* 0x000000224c4c7c23 */ /* 0x100fe20008010815 */
[--C-:B------:R-:W-:Y:S01]  /*7d50*/  FFMA.FTZ R77, R77, UR34, -R21.reuse ;  /* 0x000000224d4d7c23 */ /* 0x100fe20008010815 */
[--C-:B------:R-:W-:Y:S01]  /*7d60*/  FFMA.FTZ R78, R80, UR34, -R21.reuse ;  /* 0x00000022504e7c23 */ /* 0x100fe20008010815 */
[----:B------:R-:W-:Y:S01]  /*7d70*/  FFMA.FTZ R87, R81, UR34, -R21 ;  /* 0x0000002251577c23 */ /* 0x000fe20008010815 */
[----:B------:R-:W-:Y:S08]  /*7d80*/  MUFU.EX2 R10, R10 ;  /* 0x0000000a000a7308 */ /* 0x000ff00000000800 */
[----:B------:R-:W-:Y:S08]  /*7d90*/  MUFU.EX2 R11, R11 ;  /* 0x0000000b000b7308 */ /* 0x000ff00000000800 */
[----:B------:R-:W-:Y:S01]  /*7da0*/  MUFU.EX2 R52, R52 ;  /* 0x0000003400347308 */ /* 0x000fe20000000800 */
[----:B0-----:R-:W-:-:S02]  /*7db0*/  FMNMX.FTZ R21, R79, R86, !PT ;  /* 0x000000564f157209 */ /* 0x001fc40007810000 */
[----:B------:R-:W-:Y:S02]  /*7dc0*/  FSEL R79, R20, RZ, P5 ;  /* 0x000000ff144f7208 */ /* 0x000fe40002800000 */
[C---:B------:R-:W-:Y:S01]  /*7dd0*/  FSETP.NEU.FTZ.AND P2, PT, R21.reuse, -INF , PT ;  /* 0xff8000001500780b */ /* 0x040fe20003f5d000 */
[----:B------:R-:W-:Y:S02]  /*7de0*/  FMUL.FTZ R81, R21, UR34 ;  /* 0x0000002215517c20 */ /* 0x000fe40008410000 */
[----:B------:R-:W-:Y:S01]  /*7df0*/  FADD.FTZ R12, -R79, R12 ;  /* 0x0000000c4f0c7221 */ /* 0x000fe20000010100 */
[----:B------:R-:W-:Y:S02]  /*7e00*/  MUFU.EX2 R53, R53 ;  /* 0x0000003500357308 */ /* 0x000fe40000000800 */
[----:B------:R-:W-:Y:S01]  /*7e10*/  FSEL R81, R81, RZ, P2 ;  /* 0x000000ff51517208 */ /* 0x000fe20001000000 */
[----:B------:R-:W-:-:S04]  /*7e20*/  FMUL.FTZ R12, R12, UR34 ;  /* 0x000000220c0c7c20 */ /* 0x000fc80008410000 */
[--C-:B------:R-:W-:Y:S01]  /*7e30*/  FFMA.FTZ R141, R14, UR34, -R81.reuse ;  /* 0x000000220e8d7c23 */ /* 0x100fe20008010851 */
[----:B------:R0:W1:Y:S01]  /*7e40*/  MUFU.EX2 R80, R12 ;  /* 0x0000000c00507308 */ /* 0x0000620000000800 */
        /* <DEDUP_REMOVED lines=8> */
[----:B0-----:R-:W-:Y:S01]  /*7ed0*/  FSEL R12, R21, RZ, P2 ;  /* 0x000000ff150c7208 */ /* 0x001fe20001000000 */
[--C-:B------:R-:W-:Y:S01]  /*7ee0*/  FFMA.FTZ R40, R49, UR34, -R81.reuse ;  /* 0x0000002231287c23 */ /* 0x100fe20008010851 */
[--C-:B------:R-:W-:Y:S01]  /*7ef0*/  FFMA.FTZ R138, R36, UR34, -R81.reuse ;  /* 0x00000022248a7c23 */ /* 0x100fe20008010851 */
[--C-:B------:R-:W-:Y:S01]  /*7f00*/  FFMA.FTZ R37, R37, UR34, -R81.reuse ;  /* 0x0000002225257c23 */ /* 0x100fe20008010851 */
[----:B------:R-:W-:Y:S01]  /*7f10*/  FFMA.FTZ R148, R41, UR34, -R81 ;  /* 0x0000002229947c23 */ /* 0x000fe20008010851 */
[----:B------:R-:W-:Y:S01]  /*7f20*/  FADD.FTZ R12, -R12, R13 ;  /* 0x0000000d0c0c7221 */ /* 0x000fe20000010100 */
[----:B------:R-:W-:Y:S01]  /*7f30*/  IMAD.U32 R13, RZ, RZ, UR43 ;  /* 0x0000002bff0d7e24 */ /* 0x000fe2000f8e00ff */
[----:B------:R-:W-:Y:S01]  /*7f40*/  MUFU.EX2 R15, R15 ;  /* 0x0000000f000f7308 */ /* 0x000fe20000000800 */
[----:B-1----:R-:W-:Y:S01]  /*7f50*/  FFMA.FTZ R14, R80, R3, R10 ;  /* 0x00000003500e7223 */ /* 0x002fe2000001000a */
[----:B------:R-:W-:Y:S01]  /*7f60*/  FMUL.FTZ R12, R12, UR34 ;  /* 0x000000220c0c7c20 */ /* 0x000fe20008410000 */
[--C-:B------:R-:W-:Y:S01]  /*7f70*/  FFMA.FTZ R32, R44, UR34, -R81.reuse ;  /* 0x000000222c207c23 */ /* 0x100fe20008010851 */
[----:B------:R-:W-:Y:S01]  /*7f80*/  @!P1 LEA R13, R13, UR42, 0x3 ;  /* 0x0000002a0d0d9c11 */ /* 0x000fe2000f8e18ff */
[--C-:B------:R-:W-:Y:S01]  /*7f90*/  FFMA.FTZ R45, R45, UR34, -R81.reuse ;  /* 0x000000222d2d7c23 */ /* 0x100fe20008010851 */
[--C-:B------:R-:W-:Y:S01]  /*7fa0*/  FFMA.FTZ R41, R54, UR34, -R81.reuse ;  /* 0x0000002236297c23 */ /* 0x100fe20008010851 */
[----:B------:R-:W-:Y:S01]  /*7fb0*/  FFMA.FTZ R3, R58, UR34, -R81 ;  /* 0x000000223a037c23 */ /* 0x000fe20008010851 */
[----:B------:R0:W1:Y:S01]  /*7fc0*/  MUFU.EX2 R24, R12 ;  /* 0x0000000c00187308 */ /* 0x0000620000000800 */
[----:B------:R-:W-:-:S02]  /*7fd0*/  @!P1 VIADD R13, R13, 0x2d860 ;  /* 0x0002d8600d0d9836 */ /* 0x000fc40000000000 */
[--C-:B------:R-:W-:Y:S01]  /*7fe0*/  FFMA.FTZ R71, R71, UR34, -R81.reuse ;  /* 0x0000002247477c23 */ /* 0x100fe20008010851 */
[--C-:B------:R-:W-:Y:S01]  /*7ff0*/  FFMA.FTZ R74, R74, UR34, -R81.reuse ;  /* 0x000000224a4a7c23 */ /* 0x100fe20008010851 */
[--C-:B------:R-:W-:Y:S01]  /*8000*/  FFMA.FTZ R75, R75, UR34, -R81.reuse ;  /* 0x000000224b4b7c23 */ /* 0x100fe20008010851 */
[----:B------:R-:W-:Y:S01]  /*8010*/  FFMA.FTZ R83, R83, UR34, -R81 ;  /* 0x0000002253537c23 */ /* 0x000fe20008010851 */
[----:B------:R-:W-:Y:S01]  /*8020*/  @!P1 PRMT R13, RZ, 0x654, R13 ;  /* 0x00000654ff0d9816 */ /* 0x000fe2000000000d */
[--C-:B------:R-:W-:Y:S01]  /*8030*/  FFMA.FTZ R85, R85, UR34, -R81.reuse ;  /* 0x0000002255557c23 */ /* 0x100fe20008010851 */
[----:B------:R-:W2:Y:S01]  /*8040*/  MUFU.EX2 R146, R146 ;  /* 0x0000009200927308 */ /* 0x000ea20000000800 */
[----:B0-----:R-:W-:Y:S01]  /*8050*/  F2FP.F16.F32.PACK_AB R12, R11, R10 ;  /* 0x0000000a0b0c723e */ /* 0x001fe200000000ff */
[----:B------:R0:W-:Y:S01]  /*8060*/  @!P1 SYNCS.ARRIVE.TRANS64.RED.A1T0 RZ, [R13+URZ], RZ ;  /* 0x000000ff0dff99a7 */ /* 0x0001e2000810043f */
[--C-:B------:R-:W-:Y:S01]  /*8070*/  FFMA.FTZ R10, R59, UR34, -R81.reuse ;  /* 0x000000223b0a7c23 */ /* 0x100fe20008010851 */
[----:B------:R-:W-:Y:S01]  /*8080*/  FFMA.FTZ R82, R82, UR34, -R81 ;  /* 0x0000002252527c23 */ /* 0x000fe20008010851 */
[----:B------:R-:W-:Y:S01]  /*8090*/  ISETP.GT.AND P2, PT, R0, UR54, PT ;  /* 0x0000003600007c0c */ /* 0x000fe2000bf44270 */
[----:B------:R-:W-:Y:S01]  /*80a0*/  UMOV UR43, UR53 ;  /* 0x00000035002b7c82 */ /* 0x000fe20008000000 */
[----:B------:R-:W-:Y:S01]  /*80b0*/  FMUL.FTZ R88, R88, R80 ;  /* 0x0000005058587220 */ /* 0x000fe20000410000 */
[----:B------:R-:W3:Y:S01]  /*80c0*/  MUFU.EX2 R26, R26 ;  /* 0x0000001a001a7308 */ /* 0x000ee20000000800 */
[----:B-1----:R-:W-:Y:S01]  /*80d0*/  FFMA.FTZ R2, R24, R2, R141 ;  /* 0x0000000218027223 */ /* 0x002fe2000001008d */
[----:B0-----:R-:W-:Y:S01]  /*80e0*/  FADD.FTZ R13, R11, R14 ;  /* 0x0000000e0b0d7221 */ /* 0x001fe20000010000 */
[-C--:B------:R-:W-:Y:S01]  /*80f0*/  FMUL.FTZ R89, R89, R80.reuse ;  /* 0x0000005059597220 */ /* 0x080fe20000410000 */
[----:B------:R-:W-:Y:S01]  /*8100*/  FMUL.FTZ R92, R92, R80 ;  /* 0x000000505c5c7220 */ /* 0x000fe20000410000 */
[C---:B------:R-:W-:Y:S01]  /*8110*/  FADD.FTZ R11, R15.reuse, R2 ;  /* 0x000000020f0b7221 */ /* 0x040fe20000010000 */
[----:B------:R-:W-:Y:S01]  /*8120*/  FADD.FTZ R14, R52, R13 ;  /* 0x0000000d340e7221 */ /* 0x000fe20000010000 */
[----:B------:R-:W-:Y:S01]  /*8130*/  F2FP.F16.F32.PACK_AB R13, R15, R141 ;  /* 0x0000008d0f0d723e */ /* 0x000fe200000000ff */
[----:B------:R-:W0:Y:S01]  /*8140*/  MUFU.EX2 R147, R147 ;  /* 0x0000009300937308 */ /* 0x000e220000000800 */
[----:B--2---:R-:W-:Y:S01]  /*8150*/  FADD.FTZ R28, R146, R11 ;  /* 0x0000000b921c7221 */ /* 0x004fe20000010000 */
[C---:B------:R-:W-:Y:S01]  /*8160*/  FADD.FTZ R49, R53.reuse, R14 ;  /* 0x0000000e35317221 */ /* 0x040fe20000010000 */
[----:B------:R-:W-:Y:S01]  /*8170*/  F2FP.F16.F32.PACK_AB R14, R53, R52 ;  /* 0x00000034350e723e */ /* 0x000fe200000000ff */
[--C-:B------:R-:W-:Y:S01]  /*8180*/  FFMA.FTZ R2, R62, UR34, -R81.reuse ;  /* 0x000000223e027c23 */ /* 0x100fe20008010851 */
[--C-:B------:R-:W-:Y:S01]  /*8190*/  FFMA.FTZ R11, R63, UR34, -R81.reuse ;  /* 0x000000223f0b7c23 */ /* 0x100fe20008010851 */
[--C-:B------:R-:W-:Y:S01]  /*81a0*/  FFMA.FTZ R63, R66, UR34, -R81.reuse ;  /* 0x00000022423f7c23 */ /* 0x100fe20008010851 */
[----:B------:R-:W-:Y:S01]  /*81b0*/  FFMA.FTZ R52, R67, UR34, -R81 ;  /* 0x0000002243347c23 */ /* 0x000fe20008010851 */
[----:B------:R-:W1:Y:S01]  /*81c0*/  MUFU.EX2 R27, R27 ;  /* 0x0000001b001b7308 */ /* 0x000e620000000800 */
[----:B---3--:R-:W-:Y:S01]  /*81d0*/  FADD.FTZ R36, R26, R49 ;  /* 0x000000311a247221 */ /* 0x008fe20000010000 */
[-C--:B------:R-:W-:Y:S01]  /*81e0*/  FMUL.FTZ R93, R93, R80.reuse ;  /* 0x000000505d5d7220 */ /* 0x080fe20000410000 */
[-C--:B------:R-:W-:Y:S01]  /*81f0*/  FMUL.FTZ R96, R96, R80.reuse ;  /* 0x0000005060607220 */ /* 0x080fe20000410000 */
[-C--:B------:R-:W-:Y:S01]  /*8200*/  FMUL.FTZ R97, R97, R80.reuse ;  /* 0x0000005061617220 */ /* 0x080fe20000410000 */
[-C--:B------:R-:W-:Y:S01]  /*8210*/  FMUL.FTZ R100, R100, R80.reuse ;  /* 0x0000005064647220 */ /* 0x080fe20000410000 */
[-C--:B------:R-:W-:Y:S01]  /*8220*/  FMUL.FTZ R101, R101, R80.reuse ;  /* 0x0000005065657220 */ /* 0x080fe20000410000 */
[----:B------:R-:W-:Y:S01]  /*8230*/  FMUL.FTZ R104, R104, R80 ;  /* 0x0000005068687220 */ /* 0x000fe20000410000 */
[----:B------:R-:W2:Y:S01]  /*8240*/  MUFU.EX2 R25, R25 ;  /* 0x0000001900197308 */ /* 0x000ea20000000800 */
[C---:B0-----:R-:W-:Y:S01]  /*8250*/  FADD.FTZ R28, R147.reuse, R28 ;  /* 0x0000001c931c7221 */ /* 0x041fe20000010000 */
[----:B------:R-:W-:Y:S01]  /*8260*/  F2FP.F16.F32.PACK_AB R15, R147, R146 ;  /* 0x00000092930f723e */ /* 0x000fe200000000ff */
[-C--:B------:R-:W-:Y:S01]  /*8270*/  FMUL.FTZ R105, R105, R80.reuse ;  /* 0x0000005069697220 */ /* 0x080fe20000410000 */
[-C--:B------:R-:W-:Y:S01]  /*8280*/  FMUL.FTZ R108, R108, R80.reuse ;  /* 0x000000506c6c7220 */ /* 0x080fe20000410000 */
[-C--:B------:R-:W-:Y:S01]  /*8290*/  FMUL.FTZ R109, R109, R80.reuse ;  /* 0x000000506d6d7220 */ /* 0x080fe20000410000 */
[-C--:B------:R-:W-:Y:S01]  /*82a0*/  FMUL.FTZ R112, R112, R80.reuse ;  /* 0x0000005070707220 */ /* 0x080fe20000410000 */
[----:B------:R0:W-:Y:S01]  /*82b0*/  STSM.16.M88.4 [R17+0x21800], R12 ;  /* 0x0218000c11007844 */ /* 0x0001e20000000200 */
        /* <DEDUP_REMOVED lines=14> */
[----:B------:R-:W-:Y:S01]  /*83a0*/  FMUL.FTZ R133, R133, R80 ;  /* 0x0000005085857220 */ /* 0x000fe20000410000 */
[----:B------:R-:W-:Y:S01]  /*83b0*/  VIADD R0, R0, 0xffffffff ;  /* 0xffffffff00007836 */ /* 0x000fe20000000000 */
[----:B------:R2:W-:Y:S01]  /*83c0*/  MUFU.EX2 R79, R87 ;  /* 0x00000057004f7308 */ /* 0x0005e20000000800 */
[----:B---3--:R-:W-:Y:S01]  /*83d0*/  FADD.FTZ R36, R30, R49 ;  /* 0x000000311e247221 */ /* 0x008fe20000010000 */
[--C-:B------:R-:W-:Y:S01]  /*83e0*/  FFMA.FTZ R49, R70, UR34, -R81.reuse ;  /* 0x0000002246317c23 */ /* 0x100fe20008010851 */
[-C--:B------:R-:W-:Y:S01]  /*83f0*/  FMUL.FTZ R90, R90, R24.reuse ;  /* 0x000000185a5a7220 */ /* 0x080fe20000410000 */
[-C--:B------:R-:W-:Y:S01]  /*8400*/  FMUL.FTZ R91, R91, R24.reuse ;  /* 0x000000185b5b7220 */ /* 0x080fe20000410000 */
[-C--:B------:R-:W-:Y:S01]  /*8410*/  FMUL.FTZ R94, R94, R24.reuse ;  /* 0x000000185e5e7220 */ /* 0x080fe20000410000 */
[-C--:B------:R-:W-:Y:S01]  /*8420*/  FMUL.FTZ R95, R95, R24.reuse ;  /* 0x000000185f5f7220 */ /* 0x080fe20000410000 */
[-C--:B------:R-:W-:Y:S01]  /*8430*/  FMUL.FTZ R98, R98, R24.reuse ;  /* 0x0000001862627220 */ /* 0x080fe20000410000 */
[----:B------:R-:W3:Y:S01]  /*8440*/  MUFU.EX2 R31, R31 ;  /* 0x0000001f001f7308 */ /* 0x000ee20000000800 */
[--C-:B--2---:R-:W-:Y:S01]  /*8450*/  FFMA.FTZ R87, R33, UR34, -R81.reuse ;  /* 0x0000002221577c23 */ /* 0x104fe20008010851 */
[--C-:B------:R-:W-:Y:S01]  /*8460*/  FFMA.FTZ R33, R48, UR34, -R81.reuse ;  /* 0x0000002230217c23 */ /* 0x100fe20008010851 */
[----:B-1----:R-:W-:Y:S01]  /*8470*/  FADD.FTZ R53, R29, R28 ;  /* 0x0000001c1d357221 */ /* 0x002fe20000010000 */
[--C-:B------:R-:W-:Y:S01]  /*8480*/  FFMA.FTZ R48, R55, UR34, -R81.reuse ;  /* 0x0000002237307c23 */ /* 0x100fe20008010851 */
[----:B------:R-:W-:Y:S01]  /*8490*/  F2FP.F16.F32.PACK_AB R29, R29, R25 ;  /* 0x000000191d1d723e */ /* 0x000fe200000000ff */
[----:B------:R-:W-:Y:S01]  /*84a0*/  FFMA.FTZ R81, R84, UR34, -R81 ;  /* 0x0000002254517c23 */ /* 0x000fe20008010851 */
[-C--:B------:R-:W-:Y:S01]  /*84b0*/  FMUL.FTZ R99, R99, R24.reuse ;  /* 0x0000001863637220 */ /* 0x080fe20000410000 */
[----:B------:R-:W1:Y:S01]  /*84c0*/  MUFU.EX2 R86, R86 ;  /* 0x0000005600567308 */ /* 0x000e620000000800 */
[-C--:B------:R-:W-:Y:S01]  /*84d0*/  FMUL.FTZ R102, R102, R24.reuse ;  /* 0x0000001866667220 */ /* 0x080fe20000410000 */
[-C--:B------:R-:W-:Y:S01]  /*84e0*/  FMUL.FTZ R103, R103, R24.reuse ;  /* 0x0000001867677220 */ /* 0x080fe20000410000 */
[-C--:B------:R-:W-:Y:S01]  /*84f0*/  FMUL.FTZ R106, R106, R24.reuse ;  /* 0x000000186a6a7220 */ /* 0x080fe20000410000 */
[-C--:B------:R-:W-:Y:S01]  /*8500*/  FMUL.FTZ R107, R107, R24.reuse ;  /* 0x000000186b6b7220 */ /* 0x080fe20000410000 */
[-C--:B------:R-:W-:Y:S01]  /*8510*/  FMUL.FTZ R110, R110, R24.reuse ;  /* 0x000000186e6e7220 */ /* 0x080fe20000410000 */
[-C--:B------:R-:W-:Y:S01]  /*8520*/  FMUL.FTZ R111, R111, R24.reuse ;  /* 0x000000186f6f7220 */ /* 0x080fe20000410000 */
[----:B------:R-:W-:Y:S01]  /*8530*/  FMUL.FTZ R114, R114, R24 ;  /* 0x0000001872727220 */ /* 0x000fe20000410000 */
[----:B------:R-:W2:Y:S01]  /*8540*/  MUFU.EX2 R34, R34 ;  /* 0x0000002200227308 */ /* 0x000ea20000000800 */
        /* <DEDUP_REMOVED lines=30> */
[----:B--2---:R-:W-:Y:S01]  /*8730*/  FADD.FTZ R55, R39, R36 ;  /* 0x0000002427377221 */ /* 0x004fe20000010000 */
[----:B------:R-:W-:Y:S02]  /*8740*/  F2FP.F16.F32.PACK_AB R36, R35, R34 ;  /* 0x000000222324723e */ /* 0x000fe400000000ff */
[----:B------:R-:W-:-:S04]  /*8750*/  F2FP.F16.F32.PACK_AB R38, R39, R38 ;  /* 0x000000262726723e */ /* 0x000fc800000000ff */
        /* <DEDUP_REMOVED lines=8> */
[----:B---3--:R-:W-:Y:S01]  /*87e0*/  FADD.FTZ R55, R43, R28 ;  /* 0x0000001c2b377221 */ /* 0x008fe20000010000 */
[----:B------:R-:W-:-:S05]  /*87f0*/  F2FP.F16.F32.PACK_AB R28, R27, R26 ;  /* 0x0000001a1b1c723e */ /* 0x000fca00000000ff */
[----:B------:R3:W-:Y:S01]  /*8800*/  STSM.16.M88.4 [R23], R28 ;  /* 0x0000001c17007844 */ /* 0x0007e20000000200 */
[----:B------:R-:W4:Y:S01]  /*8810*/  MUFU.EX2 R45, R45 ;  /* 0x0000002d002d7308 */ /* 0x000f220000000800 */
[----:B-1----:R-:W-:Y:S02]  /*8820*/  FADD.FTZ R26, R32, R53 ;  /* 0x00000035201a7221 */ /* 0x002fe40000010000 */
[----:B------:R-:W-:Y:S05]  /*8830*/  STSM.16.M88.4 [R19], R36 ;  /* 0x0000002413007844 */ /* 0x000fea0000000200 */
[----:B------:R-:W1:Y:S01]  /*8840*/  MUFU.EX2 R47, R47 ;  /* 0x0000002f002f7308 */ /* 0x000e620000000800 */
[----:B--2---:R-:W-:-:S07]  /*8850*/  FADD.FTZ R44, R46, R55 ;  /* 0x000000372e2c7221 */ /* 0x004fce0000010000 */
[----:B------:R-:W0:Y:S01]  /*8860*/  MUFU.EX2 R33, R33 ;  /* 0x0000002100217308 */ /* 0x000e220000000800 */
[C---:B----4-:R-:W-:Y:S01]  /*8870*/  FADD.FTZ R34, R45.reuse, R26 ;  /* 0x0000001a2d227221 */ /* 0x050fe20000010000 */
[----:B------:R-:W-:-:S06]  /*8880*/  F2FP.F16.F32.PACK_AB R45, R45, R32 ;  /* 0x000000202d2d723e */ /* 0x000fcc00000000ff */
[----:B------:R-:W2:Y:S01]  /*8890*/  MUFU.EX2 R50, R50 ;  /* 0x0000003200327308 */ /* 0x000ea20000000800 */
[C---:B-1----:R-:W-:Y:S01]  /*88a0*/  FADD.FTZ R27, R47.reuse, R44 ;  /* 0x0000002c2f1b7221 */ /* 0x042fe20000010000 */
[----:B------:R-:W-:Y:S02]  /*88b0*/  F2FP.F16.F32.PACK_AB R46, R47, R46 ;  /* 0x0000002e2f2e723e */ /* 0x000fe400000000ff */
[----:B------:R-:W-:-:S04]  /*88c0*/  F2FP.F16.F32.PACK_AB R44, R43, R42 ;  /* 0x0000002a2b2c723e */ /* 0x000fc800000000ff */
[----:B------:R-:W1:Y:S01]  /*88d0*/  MUFU.EX2 R40, R40 ;  /* 0x0000002800287308 */ /* 0x000e620000000800 */
[----:B0-----:R-:W-:-:S07]  /*88e0*/  FADD.FTZ R13, R33, R34 ;  /* 0x00000022210d7221 */ /* 0x001fce0000010000 */
[----:B------:R-:W0:Y:S01]  /*88f0*/  MUFU.EX2 R51, R51 ;  /* 0x0000003300337308 */ /* 0x000e220000000800 */
[----:B--2---:R-:W-:-:S07]  /*8900*/  FADD.FTZ R14, R50, R27 ;  /* 0x0000001b320e7221 */ /* 0x004fce0000010000 */
[----:B------:R-:W2:Y:S01]  /*8910*/  MUFU.EX2 R41, R41 ;  /* 0x0000002900297308 */ /* 0x000ea20000000800 */
[C---:B-1----:R-:W-:Y:S01]  /*8920*/  FADD.FTZ R12, R40.reuse, R13 ;  /* 0x0000000d280c7221 */ /* 0x042fe20000010000 */
[----:B------:R-:W-:-:S05]  /*8930*/  F2FP.F16.F32.PACK_AB R47, R40, R33 ;  /* 0x00000021282f723e */ /* 0x000fca00000000ff */
[----:B------:R-:W-:Y:S01]  /*8940*/  STSM.16.M88.4 [R18], R44 ;  /* 0x0000002c12007844 */ /* 0x000fe20000000200 */
[----:B------:R-:W1:Y:S01]  /*8950*/  MUFU.EX2 R56, R56 ;  /* 0x0000003800387308 */ /* 0x000e620000000800 */
[----:B0-----:R-:W-:-:S07]  /*8960*/  FADD.FTZ R15, R51, R14 ;  /* 0x0000000e330f7221 */ /* 0x001fce0000010000 */
[----:B------:R-:W0:Y:S01]  /*8970*/  MUFU.EX2 R48, R48 ;  /* 0x0000003000307308 */ /* 0x000e220000000800 */
[----:B--2---:R-:W-:-:S07]  /*8980*/  FADD.FTZ R13, R41, R12 ;  /* 0x0000000c290d7221 */ /* 0x004fce0000010000 */
        /* <DEDUP_REMOVED lines=10> */
[----:B0-----:R-:W-:-:S07]  /*8a30*/  FADD.FTZ R12, R60, R15 ;  /* 0x0000000f3c0c7221 */ /* 0x001fce0000010000 */
[----:B------:R-:W3:Y:S01]  /*8a40*/  MUFU.EX2 R2, R2 ;  /* 0x0000000200027308 */ /* 0x000ee20000000800 */
[----:B--2---:R-:W-:-:S07]  /*8a50*/  FADD.FTZ R13, R10, R13 ;  /* 0x0000000d0a0d7221 */ /* 0x004fce0000010000 */
[----:B------:R-:W0:Y:S01]  /*8a60*/  MUFU.EX2 R64, R64 ;  /* 0x0000004000407308 */ /* 0x000e220000000800 */
[----:B-1----:R-:W-:Y:S01]  /*8a70*/  FADD.FTZ R15, R61, R12 ;  /* 0x0000000c3d0f7221 */ /* 0x002fe20000010000 */
[----:B------:R-:W-:Y:S02]  /*8a80*/  F2FP.F16.F32.PACK_AB R12, R51, R50 ;  /* 0x00000032330c723e */ /* 0x000fe400000000ff */
[----:B------:R-:W-:-:S04]  /*8a90*/  F2FP.F16.F32.PACK_AB R60, R61, R60 ;  /* 0x0000003c3d3c723e */ /* 0x000fc800000000ff */
[----:B------:R-:W1:Y:S01]  /*8aa0*/  MUFU.EX2 R11, R11 ;  /* 0x0000000b000b7308 */ /* 0x000e620000000800 */
[----:B---3--:R-:W-:-:S07]  /*8ab0*/  FADD.FTZ R28, R2, R13 ;  /* 0x0000000d021c7221 */ /* 0x008fce0000010000 */
[----:B------:R-:W2:Y:S01]  /*8ac0*/  MUFU.EX2 R65, R65 ;  /* 0x0000004100417308 */ /* 0x000ea20000000800 */
[----:B0-----:R-:W-:Y:S01]  /*8ad0*/  FADD.FTZ R30, R64, R15 ;  /* 0x0000000f401e7221 */ /* 0x001fe20000010000 */
[----:B------:R-:W-:-:S06]  /*8ae0*/  F2FP.F16.F32.PACK_AB R15, R10, R3 ;  /* 0x000000030a0f723e */ /* 0x000fcc00000000ff */
        /* <DEDUP_REMOVED lines=9> */
[----:B-1----:R-:W-:Y:S01]  /*8b80*/  FADD.FTZ R28, R68, R13 ;  /* 0x0000000d441c7221 */ /* 0x002fe20000010000 */
[----:B------:R-:W-:-:S05]  /*8b90*/  F2FP.F16.F32.PACK_AB R13, R48, R41 ;  /* 0x00000029300d723e */ /* 0x000fca00000000ff */
[----:B------:R1:W-:Y:S01]  /*8ba0*/  STSM.16.M88.4 [R17+0x27800], R12 ;  /* 0x0278000c11007844 */ /* 0x0003e20000000200 */
[----:B------:R-:W3:Y:S01]  /*8bb0*/  MUFU.EX2 R49, R49 ;  /* 0x0000003100317308 */ /* 0x000ee20000000800 */
[C---:B--2---:R-:W-:Y:S01]  /*8bc0*/  FADD.FTZ R10, R52.reuse, R25 ;  /* 0x00000019340a7221 */ /* 0x044fe20000010000 */
[----:B------:R-:W-:-:S05]  /*8bd0*/  F2FP.F16.F32.PACK_AB R63, R52, R63 ;  /* 0x0000003f343f723e */ /* 0x000fca00000000ff */
[----:B------:R-:W-:Y:S01]  /*8be0*/  STSM.16.M88.4 [R136], R60 ;  /* 0x0000003c88007844 */ /* 0x000fe20000000200 */
[----:B------:R-:W2:Y:S01]  /*8bf0*/  MUFU.EX2 R72, R72 ;  /* 0x0000004800487308 */ /* 0x000ea20000000800 */
[C---:B0-----:R-:W-:Y:S01]  /*8c00*/  FADD.FTZ R25, R69.reuse, R28 ;  /* 0x0000001c45197221 */ /* 0x041fe20000010000 */
[----:B------:R-:W-:-:S06]  /*8c10*/  F2FP.F16.F32.PACK_AB R68, R69, R68 ;  /* 0x000000444544723e */ /* 0x000fcc00000000ff */
[----:B------:R-:W0:Y:S01]  /*8c20*/  MUFU.EX2 R26, R71 ;  /* 0x00000047001a7308 */ /* 0x000e220000000800 */
[----:B---3--:R-:W-:-:S07]  /*8c30*/  FADD.FTZ R3, R49, R10 ;  /* 0x0000000a31037221 */ /* 0x008fce0000010000 */
[----:B------:R-:W3:Y:S01]  /*8c40*/  MUFU.EX2 R73, R73 ;  /* 0x0000004900497308 */ /* 0x000ee20000000800 */
[----:B--2---:R-:W-:-:S07]  /*8c50*/  FADD.FTZ R10, R72, R25 ;  /* 0x00000019480a7221 */ /* 0x004fce0000010000 */
[----:B------:R-:W2:Y:S01]  /*8c60*/  MUFU.EX2 R74, R74 ;  /* 0x0000004a004a7308 */ /* 0x000ea20000000800 */
[C---:B0-----:R-:W-:Y:S01]  /*8c70*/  FADD.FTZ R3, R26.reuse, R3 ;  /* 0x000000031a037221 */ /* 0x041fe20000010000 */
[----:B------:R-:W-:-:S06]  /*8c80*/  F2FP.F16.F32.PACK_AB R69, R26, R49 ;  /* 0x000000311a45723e */ /* 0x000fcc00000000ff */
[----:B------:R-:W0:Y:S01]  /*8c90*/  MUFU.EX2 R71, R75 ;  /* 0x0000004b00477308 */ /* 0x000e220000000800 */
[C---:B---3--:R-:W-:Y:S01]  /*8ca0*/  FADD.FTZ R25, R73.reuse, R10 ;  /* 0x0000000a49197221 */ /* 0x048fe20000010000 */
[----:B------:R-:W-:-:S06]  /*8cb0*/  F2FP.F16.F32.PACK_AB R70, R73, R72 ;  /* 0x000000484946723e */ /* 0x000fcc00000000ff */
[----:B------:R-:W3:Y:S01]  /*8cc0*/  MUFU.EX2 R76, R76 ;  /* 0x0000004c004c7308 */ /* 0x000ee20000000800 */
[----:B--2---:R-:W-:-:S07]  /*8cd0*/  FADD.FTZ R10, R74, R3 ;  /* 0x000000034a0a7221 */ /* 0x004fce0000010000 */
[----:B------:R-:W1:Y:S01]  /*8ce0*/  MUFU.EX2 R77, R77 ;  /* 0x0000004d004d7308 */ /* 0x000e620000000800 */
[C---:B0-----:R-:W-:Y:S01]  /*8cf0*/  FADD.FTZ R10, R71.reuse, R10 ;  /* 0x0000000a470a7221 */ /* 0x041fe20000010000 */
[----:B------:R-:W-:-:S05]  /*8d00*/  F2FP.F16.F32.PACK_AB R71, R71, R74 ;  /* 0x0000004a4747723e */ /* 0x000fca00000000ff */
[----:B------:R-:W-:Y:S01]  /*8d10*/  STSM.16.M88.4 [R19+0x6000], R68 ;  /* 0x0060004413007844 */ /* 0x000fe20000000200 */
[----:B------:R-:W0:Y:S01]  /*8d20*/  MUFU.EX2 R78, R78 ;  /* 0x0000004e004e7308 */ /* 0x000e220000000800 */
[----:B---3--:R-:W-:-:S07]  /*8d30*/  FADD.FTZ R28, R76, R25 ;  /* 0x000000194c1c7221 */ /* 0x008fce0000010000 */
[----:B------:R-:W2:Y:S01]  /*8d40*/  MUFU.EX2 R83, R83 ;  /* 0x0000005300537308 */ /* 0x000ea20000000800 */
[C---:B-1----:R-:W-:Y:S01]  /*8d50*/  F2FP.F16.F32.PACK_AB R12, R77.reuse, R76 ;  /* 0x0000004c4d0c723e */ /* 0x042fe200000000ff */
[----:B------:R-:W-:-:S06]  /*8d60*/  FADD.FTZ R3, R77, R28 ;  /* 0x0000001c4d037221 */ /* 0x000fcc0000010000 */
[----:B------:R-:W1:Y:S01]  /*8d70*/  MUFU.EX2 R85, R85 ;  /* 0x0000005500557308 */ /* 0x000e620000000800 */
[----:B0-----:R-:W-:Y:S01]  /*8d80*/  F2FP.F16.F32.PACK_AB R14, R79, R78 ;  /* 0x0000004e4f0e723e */ /* 0x001fe200000000ff */
[----:B------:R-:W-:-:S04]  /*8d90*/  FADD.FTZ R78, R78, R3 ;  /* 0x000000034e4e7221 */ /* 0x000fc80000010000 */
[----:B------:R-:W-:Y:S02]  /*8da0*/  FADD.FTZ R3, R79, R78 ;  /* 0x0000004e4f037221 */ /* 0x000fe40000010000 */
[----:B------:R-:W0:Y:S01]  /*8db0*/  MUFU.EX2 R27, R82 ;  /* 0x00000052001b7308 */ /* 0x000e220000000800 */
[----:B--2---:R-:W-:-:S07]  /*8dc0*/  FADD.FTZ R10, R83, R10 ;  /* 0x0000000a530a7221 */ /* 0x004fce0000010000 */
[----:B------:R-:W2:Y:S01]  /*8dd0*/  MUFU.EX2 R81, R81 ;  /* 0x0000005100517308 */ /* 0x000ea20000000800 */
[C---:B-1----:R-:W-:Y:S01]  /*8de0*/  F2FP.F16.F32.PACK_AB R13, R85.reuse, R83 ;  /* 0x00000053550d723e */ /* 0x042fe200000000ff */
[----:B------:R-:W-:-:S04]  /*8df0*/  FADD.FTZ R10, R85, R10 ;  /* 0x0000000a550a7221 */ /* 0x000fc80000010000 */
[----:B0-----:R-:W-:Y:S01]  /*8e00*/  FADD.FTZ R10, R27, R10 ;  /* 0x0000000a1b0a7221 */ /* 0x001fe20000010000 */
[----:B--2---:R-:W-:-:S03]  /*8e10*/  F2FP.F16.F32.PACK_AB R15, R81, R27 ;  /* 0x0000001b510f723e */ /* 0x004fc600000000ff */
[----:B------:R-:W-:Y:S02]  /*8e20*/  FADD.FTZ R2, R81, R10 ;  /* 0x0000000a51027221 */ /* 0x000fe40000010000 */
[----:B------:R0:W-:Y:S01]  /*8e30*/  STSM.16.M88.4 [R18+0x6000], R12 ;  /* 0x0060000c12007844 */ /* 0x0001e20000000200 */
[----:B------:R1:W-:Y:S06]  /*8e40*/  MEMBAR.ALL.CTA ;  /* 0x0000000000007992 */ /* 0x0003ec0000008000 */
[----:B-1----:R-:W1:Y:S01]  /*8e50*/  FENCE.VIEW.ASYNC.S ;  /* 0x00000000000073c6 */ /* 0x002e620000000000 */
[----:B0-----:R-:W-:-:S02]  /*8e60*/  IMAD.MOV.U32 R12, RZ, RZ, R20 ;  /* 0x000000ffff0c7224 */ /* 0x001fc400078e0014 */
[----:B------:R-:W-:Y:S01]  /*8e70*/  IMAD.MOV.U32 R13, RZ, RZ, R21 ;  /* 0x000000ffff0d7224 */ /* 0x000fe200078e0015 */
[----:B-1----:R-:W-:Y:S01]  /*8e80*/  NOP ;  /* 0x0000000000007918 */ /* 0x002fe20000000000 */
[----:B------:R-:W-:Y:S05]  /*8e90*/  @P2 BRA `(.L_x_9142) ;  /* 0xffffffc400ec2947 */ /* 0x000fea000383ffff */
[----:B------:R-:W-:Y:S01]  /*8ea0*/  IMAD.MOV.U32 R13, RZ, RZ, R21 ;  /* 0x000000ffff0d7224 */ /* 0x000fe200078e0015 */
[----:B------:R-:W-:Y:S01]  /*8eb0*/  UMOV UR43, UR53 ;  /* 0x00000035002b7c82 */ /* 0x000fe20008000000 */
[----:B------:R-:W-:Y:S01]  /*8ec0*/  IMAD.MOV.U32 R12, RZ, RZ, R20 ;  /* 0x000000ffff0c7224 */ /* 0x000fe200078e0014 */
[----:B------:R-:W-:-:S06]  /*8ed0*/  UMOV UR46, UR52 ;  /* 0x00000034002e7c82 */ /* 0x000fcc0008000000 */
.L_x_9125:
        /* <DEDUP_REMOVED lines=19> */
.L_x_9144:
[----:B------:R-:W-:-:S11]  /*9010*/  UISETP.NE.AND UP0, UPT, UR14, 0x1, UPT ;  /* 0x000000010e00788c */ /* 0x000fd6000bf05270 */
[----:B------:R-:W-:Y:S02]  /*9020*/  @UP0 ULDC.64 UR18, c[0x0][0x9e8] ;  /* 0x00027a0000120ab9 */ /* 0x000fe40000000a00 */
[----:B------:R-:W-:-:S04]  /*9030*/  UIMAD.WIDE.U32 UR6, UR10, UR18, URZ ;  /* 0x000000120a0672a5 */ /* 0x000fc8000f8e003f */
[----:B------:R-:W-:-:S12]  /*9040*/  @UP0 USHF.R.U32.HI UR10, URZ, UR19, UR7 ;  /* 0x000000133f0a0299 */ /* 0x000fd80008011607 */
.L_x_9145:
[----:B------:R-:W-:-:S04]  /*9050*/  UIMAD UR10, UR10, UR14, URZ ;  /* 0x0000000e0a0a72a4 */ /* 0x000fc8000f8e023f */
[----:B------:R-:W-:-:S04]  /*9060*/  UISETP.LT.AND UP0, UPT, UR11, UR10, UPT ;  /* 0x0000000a0b00728c */ /* 0x000fc8000bf01270 */
[----:B------:R-:W-:-:S12]  /*9070*/  USEL UR11, UR11, UR10, !UP0 ;  /* 0x0000000a0b0b7287 */ /* 0x000fd8000c000000 */
.L_x_9143:
        /* <DEDUP_REMOVED lines=14> */
.L_x_9155:
        /* <DEDUP_REMOVED lines=9> */
.L_x_9148:
[----:B------:R-:W-:Y:S01]  /*91f0*/  ULEA UR6, UR43, UR42, 0x3 ;  /* 0x0000002a2b067291 */ /* 0x000fe2000f8e183f */
[----:B-1----:R-:W-:-:S05]  /*9200*/  IMAD.U32 R8, RZ, RZ, UR46 ;  /* 0x0000002eff087e24 */ /* 0x002fca000f8e00ff */
[----:B------:R-:W-:-:S04]  /*9210*/  SHF.L.U32 R8, R8, 0x1f, RZ ;  /* 0x0000001f08087819 */ /* 0x000fc800000006ff */
[----:B------:R0:W1:Y:S01]  /*9220*/  SYNCS.PHASECHK.TRANS64.TRYWAIT P2, [UR6+0x2d830], R8 ;  /* 0x02d83008ff0075a7 */ /* 0x0000620008040146 */
[----:B------:R-:W-:Y:S05]  /*9230*/  @!P0 BRA `(.L_x_9149) ;  /* 0x0000000000048947 */ /* 0x000fea0003800000 */
[----:B------:R-:W-:Y:S01]  /*9240*/  BPT.TRAP 0x1 ;  /* 0x000000040000795c */ /* 0x000fe20000300000 */
.L_x_9149:
[----:B-1----:R-:W-:Y:S05]  /*9250*/  @P2 BRA `(.L_x_9147) ;  /* 0x0000000000082947 */ /* 0x002fea0003800000 */
[----:B------:R-:W1:Y:S02]  /*9260*/  SYNCS.PHASECHK.TRANS64.TRYWAIT P2, [UR6+0x2d830], R8 ;  /* 0x02d83008ff0075a7 */ /* 0x000e640008040146 */
[----:B-1----:R-:W-:Y:S05]  /*9270*/  @!P2 BRA `(.L_x_9150) ;  /* 0x000000d00048a947 */ /* 0x002fea0003800000 */
.L_x_9147:
        /* <DEDUP_REMOVED lines=37> */
.L_x_9152:
[----:B------:R-:W-:Y:S01]  /*94d0*/  ULEA UR6, UR50, UR42, 0x3 ;  /* 0x0000002a32067291 */ /* 0x000fe2000f8e183f */
[----:B------:R-:W-:-:S05]  /*94e0*/  IMAD.U32 R8, RZ, RZ, UR28 ;  /* 0x0000001cff087e24 */ /* 0x000fca000f8e00ff */
[----:B------:R-:W-:-:S04]  /*94f0*/  SHF.L.U32 R8, R8, 0x1f, RZ ;  /* 0x0000001f08087819 */ /* 0x000fc800000006ff */
[----:B------:R0:W1:Y:S01]  /*9500*/  SYNCS.PHASECHK.TRANS64.TRYWAIT P2, [UR6+0x2d850], R8 ;  /* 0x02d85008ff0075a7 */ /* 0x0000620008040146 */
[----:B------:R-:W-:Y:S05]  /*9510*/  @!P0 BRA `(.L_x_9153) ;  /* 0x0000000000048947 */ /* 0x000fea0003800000 */
[----:B------:R-:W-:Y:S01]  /*9520*/  BPT.TRAP 0x1 ;  /* 0x000000040000795c */ /* 0x000fe20000300000 */
.L_x_9153:
[----:B-1----:R-:W-:Y:S05]  /*9530*/  @P2 BRA `(.L_x_9151) ;  /* 0x0000000000082947 */ /* 0x002fea0003800000 */
[----:B------:R-:W1:Y:S02]  /*9540*/  SYNCS.PHASECHK.TRANS64.TRYWAIT P2, [UR6+0x2d850], R8 ;  /* 0x02d85008ff0075a7 */ /* 0x000e640008040146 */
[----:B-1----:R-:W-:Y:S05]  /*9550*/  @!P2 BRA `(.L_x_9154) ;  /* 0x000000cc00a8a947 */ /* 0x002fea0003800000 */
.L_x_9151:
[----:B------:R-:W-:Y:S01]  /*9560*/  UIADD3 UR6, UR42, 0x400, URZ ;  /* 0x000004002a067890 */ /* 0x000fe2000fffe03f */
[----:B------:R-:W-:Y:S01]  /*9570*/  WARPGROUP.ARRIVE ;  /* 0x00000000000079c5 */ /* 0x000fe20000000000 */
[----:B------:R-:W-:Y:S01]  /*9580*/  UMOV UR29, 0x40000040 ;  /* 0x40000040001d7882 */ /* 0x000fe20000000000 */
[----:B------:R-:W-:Y:S01]  /*9590*/  UMOV UR31, 0x80000020 ;  /* 0x80000020001f7882 */ /* 0x000fe20000000000 */
[----:B------:R-:W-:Y:S01]  /*95a0*/  USHF.R.U32.HI UR6, URZ, 0x4, UR6 ;  /* 0x000000043f067899 */ /* 0x000fe20008011606 */
[----:B01----:R-:W-:Y:S01]  /*95b0*/  FMUL.FTZ R8, R24, UR35 ;  /* 0x0000002318087c20 */ /* 0x003fe20008410000 */
[----:B------:R-:W-:Y:S01]  /*95c0*/  FMUL.FTZ R10, R25, UR35 ;  /* 0x00000023190a7c20 */ /* 0x000fe20008410000 */
[----:B------:R-:W-:Y:S01]  /*95d0*/  FMUL.FTZ R13, R28, UR35 ;  /* 0x000000231c0d7c20 */ /* 0x000fe20008410000 */
[----:B------:R-:W-:Y:S01]  /*95e0*/  ULOP3.LUT UR6, UR6, 0x3fff, URZ, 0xc0, !UPT ;  /* 0x00003fff06067892 */ /* 0x000fe2000f8ec03f */
[----:B------:R-:W-:Y:S01]  /*95f0*/  FMUL.FTZ R14, R29, UR35 ;  /* 0x000000231d0e7c20 */ /* 0x000fe20008410000 */
[----:B------:R-:W-:Y:S01]  /*9600*/  FMUL.FTZ R21, R32, UR35 ;  /* 0x0000002320157c20 */ /* 0x000fe20008410000 */
[----:B------:R-:W0:Y:S01]  /*9610*/  MUFU.TANH R8, R8 ;  /* 0x0000000800087308 */ /* 0x000e220000002400 */
[----:B------:R-:W-:Y:S01]  /*9620*/  ULOP3.LUT UR7, UR6, 0x2000000, URZ, 0xfc, !UPT ;  /* 0x0200000006077892 */ /* 0x000fe2000f8efc3f */
[----:B------:R-:W-:Y:S01]  /*9630*/  FMUL.FTZ R11, R27, UR35 ;  /* 0x000000231b0b7c20 */ /* 0x000fe20008410000 */
[----:B------:R-:W-:Y:S01]  /*9640*/  ULOP3.LUT UR6, UR37, 0x10000, URZ, 0xfc, !UPT ;  /* 0x0001000025067892 */ /* 0x000fe2000f8efc3f */
[----:B------:R-:W-:Y:S01]  /*9650*/  FMUL.FTZ R25, R33, UR35 ;  /* 0x0000002321197c20 */ /* 0x000fe20008410000 */
[----:B------:R-:W-:Y:S01]  /*9660*/  UIMAD UR7, UR50, 0x600, UR7 ;  /* 0x00000600320778a4 */ /* 0x000fe2000f8e0207 */
[----:B------:R-:W-:Y:S01]  /*9670*/  FMUL.FTZ R27, R36, UR35 ;  /* 0x00000023241b7c20 */ /* 0x000fe20008410000 */
[----:B------:R-:W-:Y:S01]  /*9680*/  FMUL.FTZ R36, R46, UR35 ;  /* 0x000000232e247c20 */ /* 0x000fe20008410000 */
[----:B------:R-:W1:Y:S01]  /*9690*/  MUFU.TANH R10, R10 ;  /* 0x0000000a000a7308 */ /* 0x000e620000002400 */
[----:B------:R-:W-:Y:S01]  /*96a0*/  FMUL.FTZ R46, R55, UR35 ;  /* 0x00000023372e7c20 */ /* 0x000fe20008410000 */
[----:B------:R-:W-:Y:S01]  /*96b0*/  UMOV UR28, UR6 ;  /* 0x00000006001c7c82 */ /* 0x000fe20008000000 */
        /* <DEDUP_REMOVED lines=66> */
[----:B------:R-:W1:Y:S03]  /*9ae0*/  S2R R141, SR_TID.X ;  /* 0x00000000008d7919 */ /* 0x000e660000002100 */
        /* <DEDUP_REMOVED lines=8> */
[----:B-1----:R-:W-:Y:S02]  /*9b70*/  SHF.R.U32.HI R138, RZ, 0x7, R141 ;  /* 0x00000007ff8a7819 */ /* 0x002fe4000001168d */
[----:B------:R-:W-:-:S03]  /*9b80*/  ISETP.GE.U32.AND P2, PT, R141, 0x180, PT ;  /* 0x000001808d00780c */ /* 0x000fc60003f46070 */
[----:B------:R-:W1:Y:S01]  /*9b90*/  MUFU.TANH R43, R43 ;  /* 0x0000002b002b7308 */ /* 0x000e620000002400 */
[----:B0-----:R-:W-:Y:S01]  /*9ba0*/  FMNMX.FTZ R61, R39, R12, !PT ;  /* 0x0000000c273d7209 */ /* 0x001fe20007810000 */
[----:B------:R-:W-:Y:S02]  /*9bb0*/  WARPGROUP.DEPBAR.LE gsb0, 0x0 ;  /* 0x00008000000079c5 */ /* 0x000fe40000010000 */
[----:B------:R-:W-:-:S04]  /*9bc0*/  WARPGROUP.ARRIVE ;  /* 0x00000000000079c5 */ /* 0x000fc80000000000 */
[----:B------:R-:W0:Y:S01]  /*9bd0*/  MUFU.TANH R45, R45 ;  /* 0x0000002d002d7308 */ /* 0x000e220000002400 */
[----:B---3--:R-:W-:Y:S01]  /*9be0*/  FMNMX.FTZ R12, R40, R61, !PT ;  /* 0x0000003d280c7209 */ /* 0x008fe20007810000 */
[----:B------:R-:W-:Y:S01]  /*9bf0*/  FMUL.FTZ R61, R76, UR35 ;  /* 0x000000234c3d7c20 */ /* 0x000fe20008410000 */
[----:B------:R-:W-:Y:S01]  /*9c00*/  FMUL.FTZ R76, R83, UR35 ;  /* 0x00000023534c7c20 */ /* 0x000fe20008410000 */
[----:B------:R-:W-:Y:S01]  /*9c10*/  HGMMA.64x96x16.F32 R88, gdesc[UR28].tnspB, R88, gsb0 ;  /* 0x416000001c5879f0 */ /* 0x000fe20008000858 */
[----:B------:R-:W-:Y:S02]  /*9c20*/  UIADD3 UR28, UR6, 0x4, URZ ;  /* 0x00000004061c7890 */ /* 0x000fe4000fffe03f */
[----:B------:R-:W-:Y:S01]  /*9c30*/  UIADD3 UR30, UR7, 0x80, URZ ;  /* 0x00000080071e7890 */ /* 0x000fe2000fffe03f */
[----:B------:R-:W2:Y:S01]  /*9c40*/  MUFU.TANH R47, R47 ;  /* 0x0000002f002f7308 */ /* 0x000ea20000002400 */
[----:B------:R-:W-:Y:S01]  /*9c50*/  UMOV UR29, 0x40000040 ;  /* 0x40000040001d7882 */ /* 0x000fe20000000000 */
[----:B------:R-:W-:Y:S01]  /*9c60*/  UMOV UR31, 0x80000020 ;  /* 0x80000020001f7882 */ /* 0x000fe20000000000 */
[----:B-1----:R-:W-:-:S05]  /*9c70*/  FMNMX.FTZ R12, R43, R12, !PT ;  /* 0x0000000c2b0c7209 */ /* 0x002fca0007810000 */
[----:B------:R-:W1:Y:S01]  /*9c80*/  MUFU.TANH R48, R48 ;  /* 0x0000003000307308 */ /* 0x000e620000002400 */
[----:B0-----:R-:W-:-:S07]  /*9c90*/  FMNMX.FTZ R12, R45, R12, !PT ;  /* 0x0000000c2d0c7209 */ /* 0x001fce0007810000 */
[----:B------:R-:W0:Y:S01]  /*9ca0*/  MUFU.TANH R51, R51 ;  /* 0x0000003300337308 */ /* 0x000e220000002400 */
[----:B--2---:R-:W-:-:S07]  /*9cb0*/  FMNMX.FTZ R63, R47, R12, !PT ;  /* 0x0000000c2f3f7209 */ /* 0x004fce0007810000 */
[----:B------:R-:W2:Y:S01]  /*9cc0*/  MUFU.TANH R52, R52 ;  /* 0x0000003400347308 */ /* 0x000ea20000002400 */
[----:B-1----:R-:W-:Y:S01]  /*9cd0*/  FMNMX.FTZ R12, R48, R63, !PT ;  /* 0x0000003f300c7209 */ /* 0x002fe20007810000 */
[----:B------:R-:W-:-:S06]  /*9ce0*/  FMUL.FTZ R63, R80, UR35 ;  /* 0x00000023503f7c20 */ /* 0x000fcc0008410000 */
        /* <DEDUP_REMOVED lines=33> */
[----:B0-----:R-:W-:Y:S01]  /*9f00*/  FMNMX.FTZ R12, R68, R69, !PT ;  /* 0x00000045440c7209 */ /* 0x001fe20007810000 */
[----:B------:R-:W-:Y:S01]  /*9f10*/  FMUL.FTZ R69, R70, UR35 ;  /* 0x0000002346457c20 */ /* 0x000fe20008410000 */
[----:B------:R-:W-:Y:S01]  /*9f20*/  FMUL.FTZ R70, R71, UR35 ;  /* 0x0000002347467c20 */ /* 0x000fe20008410000 */
[----:B------:R-:W-:Y:S01]  /*9f30*/  FMUL.FTZ R71, R74, UR35 ;  /* 0x000000234a477c20 */ /* 0x000fe20008410000 */
[----:B------:R-:W-:-:S03]  /*9f40*/  FMUL.FTZ R74, R79, UR35 ;  /* 0x000000234f4a7c20 */ /* 0x000fc60008410000 */
[----:B------:R-:W0:Y:S01]  /*9f50*/  MUFU.TANH R11, R11 ;  /* 0x0000000b000b7308 */ /* 0x000e220000002400 */
[----:B--2---:R-:W-:-:S05]  /*9f60*/  FMNMX.FTZ R12, R65, R12, !PT ;  /* 0x0000000c410c7209 */ /* 0x004fca0007810000 */
[----:B------:R-:W2:Y:S02]  /*9f70*/  SHFL.BFLY PT, R73, R12, 0x2, 0x1f ;  /* 0x0c401f000c497f89 */ /* 0x000ea400000e0000 */
[----:B------:R-:W3:Y:S01]  /*9f80*/  MUFU.TANH R15, R15 ;  /* 0x0000000f000f7308 */ /* 0x000ee20000002400 */
[----:B-1----:R-:W-:-:S07]  /*9f90*/  FMNMX.FTZ R82, R9, R7, !PT ;  /* 0x0000000709527209 */ /* 0x002fce0007810000 */
[----:B------:R-:W1:Y:S01]  /*9fa0*/  MUFU.TANH R20, R20 ;  /* 0x0000001400147308 */ /* 0x000e620000002400 */
[----:B0-----:R-:W-:-:S07]  /*9fb0*/  FMNMX.FTZ R82, R11, R82, !PT ;  /* 0x000000520b527209 */ /* 0x001fce0007810000 */
[----:B------:R-:W0:Y:S01]  /*9fc0*/  MUFU.TANH R24, R24 ;  /* 0x0000001800187308 */ /* 0x000e220000002400 */
[----:B--2---:R-:W-:Y:S01]  /*9fd0*/  FMNMX.FTZ R80, R12, R73, !PT ;  /* 0x000000490c507209 */ /* 0x004fe20007810000 */
[----:B------:R-:W-:-:S06]  /*9fe0*/  FMUL.FTZ R73, R78, UR35 ;  /* 0x000000234e497c20 */ /* 0x000fcc0008410000 */
[----:B------:R-:W2:Y:S01]  /*9ff0*/  MUFU.TANH R26, R26 ;  /* 0x0000001a001a7308 */ /* 0x000ea20000002400 */
[----:B------:R-:W-:Y:S01]  /*a000*/  FMUL.FTZ R78, R87, UR35 ;  /* 0x00000023574e7c20 */ /* 0x000fe20008410000 */
[----:B------:R-:W4:Y:S06]  /*a010*/  SHFL.BFLY PT, R81, R80, 0x1, 0x1f ;  /* 0x0c201f0050517f89 */ /* 0x000f2c00000e0000 */
[----:B------:R-:W5:Y:S08]  /*a020*/  MUFU.TANH R28, R28 ;  /* 0x0000001c001c7308 */ /* 0x000f700000002400 */
[----:B------:R-:W5:Y:S08]  /*a030*/  MUFU.TANH R30, R30 ;  /* 0x0000001e001e7308 */ /* 0x000f700000002400 */
[----:B------:R-:W5:Y:S01]  /*a040*/  MUFU.TANH R32, R32 ;  /* 0x0000002000207308 */ /* 0x000f620000002400 */
[----:B----4-:R-:W-:-:S05]  /*a050*/  FMNMX.FTZ R12, R80, R81, !PT ;  /* 0x00000051500c7209 */ /* 0x010fca0007810000 */
[C---:B------:R-:W-:Y:S02]  /*a060*/  FMUL.FTZ R80, R12.reuse, UR34 ;  /* 0x000000220c507c20 */ /* 0x040fe40008410000 */
[----:B------:R-:W4:Y:S01]  /*a070*/  MUFU.TANH R34, R34 ;  /* 0x0000002200227308 */ /* 0x000f220000002400 */
[----:B------:R-:W-:Y:S01]  /*a080*/  FADD.FTZ R6, -R12, R6 ;  /* 0x000000060c067221 */ /* 0x000fe20000010100 */
[--C-:B------:R-:W-:Y:S01]  /*a090*/  FFMA.FTZ R79, R13, UR34, -R80.reuse ;  /* 0x000000220d4f7c23 */ /* 0x100fe20008010850 */
[----:B---3--:R-:W-:Y:S02]  /*a0a0*/  FMNMX.FTZ R13, R15, R82, !PT ;  /* 0x000000520f0d7209 */ /* 0x008fe40007810000 */
[----:B------:R-:W-:Y:S01]  /*a0b0*/  FMUL.FTZ R6, R6, UR34 ;  /* 0x0000002206067c20 */ /* 0x000fe20008410000 */
[----:B------:R-:W-:Y:S02]  /*a0c0*/  WARPGROUP.DEPBAR.LE gsb0, 0x0 ;  /* 0x00008000000079c5 */ /* 0x000fe40000010000 */
[----:B------:R-:W-:Y:S01]  /*a0d0*/  WARPGROUP.ARRIVE ;  /* 0x00000000000079c5 */ /* 0x000fe20000000000 */
[----:B-1----:R-:W-:Y:S01]  /*a0e0*/  FMNMX.FTZ R13, R20, R13, !PT ;  /* 0x0000000d140d7209 */ /* 0x002fe20007810000 */
[----:B------:R-:W1:Y:S01]  /*a0f0*/  MUFU.TANH R36, R36 ;  /* 0x0000002400247308 */ /* 0x000e620000002400 */
[--C-:B------:R-:W-:Y:S01]  /*a100*/  FFMA.FTZ R8, R8, UR34, -R80.reuse ;  /* 0x0000002208087c23 */ /* 0x100fe20008010850 */
[--C-:B------:R-:W-:Y:S01]  /*a110*/  FFMA.FTZ R10, R10, UR34, -R80.reuse ;  /* 0x000000220a0a7c23 */ /* 0x100fe20008010850 */
[----:B0-----:R-:W-:Y:S01]  /*a120*/  FMNMX.FTZ R13, R24, R13, !PT ;  /* 0x0000000d180d7209 */ /* 0x001fe20007810000 */
[----:B------:R-:W-:Y:S01]  /*a130*/  HGMMA.64x96x16.F32 R88, gdesc[UR28].tnspB, R88, gsb0 ;  /* 0x416000001c5879f0 */ /* 0x000fe20008000858 */
[----:B------:R-:W-:Y:S01]  /*a140*/  UIADD3 UR28, UR6, 0x600, URZ ;  /* 0x00000600061c7890 */ /* 0x000fe2000fffe03f */
[--C-:B------:R-:W-:Y:S01]  /*a150*/  FFMA.FTZ R14, R14, UR34, -R80.reuse ;  /* 0x000000220e0e7c23 */ /* 0x100fe20008010850 */
[----:B------:R-:W-:Y:S01]  /*a160*/  UIADD3 UR30, UR7, 0x100, URZ ;  /* 0x00000100071e7890 */ /* 0x000fe2000fffe03f */
[----:B--2---:R-:W-:Y:S01]  /*a170*/  FMNMX.FTZ R13, R26, R13, !PT ;  /* 0x0000000d1a0d7209 */ /* 0x004fe20007810000 */
[----:B------:R-:W-:Y:S01]  /*a180*/  UMOV UR29, 0x40000040 ;  /* 0x40000040001d7882 */ /* 0x000fe20000000000 */
[----:B------:R-:W-:Y:S01]  /*a190*/  UMOV UR31, 0x80000020 ;  /* 0x80000020001f7882 */ /* 0x000fe20000000000 */
[----:B------:R-:W0:Y:S01]  /*a1a0*/  MUFU.TANH R38, R38 ;  /* 0x0000002600267308 */ /* 0x000e220000002400 */
[----:B-----5:R-:W-:Y:S01]  /*a1b0*/  FMNMX.FTZ R13, R28, R13, !PT ;  /* 0x0000000d1c0d7209 */ /* 0x020fe20007810000 */
[--C-:B------:R-:W-:Y:S01]  /*a1c0*/  FFMA.FTZ R21, R21, UR34, -R80.reuse ;  /* 0x0000002215157c23 */ /* 0x100fe20008010850 */
[--C-:B------:R-:W-:Y:S01]  /*a1d0*/  FFMA.FTZ R25, R25, UR34, -R80.reuse ;  /* 0x0000002219197c23 */ /* 0x100fe20008010850 */
[--C-:B------:R-:W-:Y:S01]  /*a1e0*/  FFMA.FTZ R27, R27, UR34, -R80.reuse ;  /* 0x000000221b1b7c23 */ /* 0x100fe20008010850 */
[----:B------:R-:W-:Y:S01]  /*a1f0*/  FMNMX.FTZ R13, R30, R13, !PT ;  /* 0x0000000d1e0d7209 */ /* 0x000fe20007810000 */
[--C-:B------:R-:W-:Y:S01]  /*a200*/  FFMA.FTZ R29, R29, UR34, -R80.reuse ;  /* 0x000000221d1d7c23 */ /* 0x100fe20008010850 */
[--C-:B------:R-:W-:Y:S01]  /*a210*/  FFMA.FTZ R31, R31, UR34, -R80.reuse ;  /* 0x000000221f1f7c23 */ /* 0x100fe20008010850 */
[----:B------:R-:W2:Y:S01]  /*a220*/  MUFU.TANH R41, R41 ;  /* 0x0000002900297308 */ /* 0x000ea20000002400 */
[----:B------:R-:W-:Y:S01]  /*a230*/  FMNMX.FTZ R13, R32, R13, !PT ;  /* 0x0000000d200d7209 */ /* 0x000fe20007810000 */
[--C-:B------:R-:W-:Y:S01]  /*a240*/  FFMA.FTZ R33, R33, UR34, -R80.reuse ;  /* 0x0000002221217c23 */ /* 0x100fe20008010850 */
[--C-:B------:R-:W-:Y:S01]  /*a250*/  FFMA.FTZ R35, R35, UR34, -R80.reuse ;  /* 0x0000002223237c23 */ /* 0x100fe20008010850 */
[--C-:B------:R-:W-:Y:S01]  /*a260*/  FFMA.FTZ R37, R37, UR34, -R80.reuse ;  /* 0x0000002225257c23 */ /* 0x100fe20008010850 */
[----:B----4-:R-:W-:Y:S01]  /*a270*/  FMNMX.FTZ R13, R34, R13, !PT ;  /* 0x0000000d220d7209 */ /* 0x010fe20007810000 */
[--C-:B------:R-:W-:Y:S01]  /*a280*/  FFMA.FTZ R39, R39, UR34, -R80.reuse ;  /* 0x0000002227277c23 */ /* 0x100fe20008010850 */
[--C-:B------:R-:W-:Y:S01]  /*a290*/  FFMA.FTZ R40, R40, UR34, -R80.reuse ;  /* 0x0000002228287c23 */ /* 0x100fe20008010850 */
[----:B------:R-:W3:Y:S01]  /*a2a0*/  MUFU.TANH R42, R42 ;  /* 0x0000002a002a7308 */ /* 0x000ee20000002400 */
[----:B-1----:R-:W-:Y:S01]  /*a2b0*/  FMNMX.FTZ R13, R36, R13, !PT ;  /* 0x0000000d240d7209 */ /* 0x002fe20007810000 */
[--C-:B------:R-:W-:Y:S01]  /*a2c0*/  FFMA.FTZ R43, R43, UR34, -R80.reuse ;  /* 0x000000222b2b7c23 */ /* 0x100fe20008010850 */
[--C-:B------:R-:W-:Y:S01]  /*a2d0*/  FFMA.FTZ R45, R45, UR34, -R80.reuse ;  /* 0x000000222d2d7c23 */ /* 0x100fe20008010850 */
[--C-:B------:R-:W-:Y:S01]  /*a2e0*/  FFMA.FTZ R47, R47, UR34, -R80.reuse ;  /* 0x000000222f2f7c23 */ /* 0x100fe20008010850 */
[----:B0-----:R-:W-:Y:S01]  /*a2f0*/  FMNMX.FTZ R82, R38, R13, !PT ;  /* 0x0000000d26527209 */ /* 0x001fe20007810000 */
[--C-:B------:R-:W-:Y:S01]  /*a300*/  FFMA.FTZ R48, R48, UR34, -R80.reuse ;  /* 0x0000002230307c23 */ /* 0x100fe20008010850 */
[--C-:B------:R-:W-:Y:S01]  /*a310*/  FFMA.FTZ R51, R51, UR34, -R80.reuse ;  /* 0x0000002233337c23 */ /* 0x100fe20008010850 */
[----:B------:R-:W0:Y:S01]  /*a320*/  MUFU.TANH R44, R44 ;  /* 0x0000002c002c7308 */ /* 0x000e220000002400 */
[----:B--2---:R-:W-:Y:S01]  /*a330*/  FMNMX.FTZ R13, R41, R82, !PT ;  /* 0x00000052290d7209 */ /* 0x004fe20007810000 */
[--C-:B------:R-:W-:Y:S01]  /*a340*/  FFMA.FTZ R52, R52, UR34, -R80.reuse ;  /* 0x0000002234347c23 */ /* 0x100fe20008010850 */
[--C-:B------:R-:W-:Y:S01]  /*a350*/  FFMA.FTZ R55, R55, UR34, -R80.reuse ;  /* 0x0000002237377c23 */ /* 0x100fe20008010850 */
[--C-:B------:R-:W-:Y:S01]  /*a360*/  FFMA.FTZ R56, R56, UR34, -R80.reuse ;  /* 0x0000002238387c23 */ /* 0x100fe20008010850 */
[--C-:B------:R-:W-:Y:S01]  /*a370*/  FFMA.FTZ R57, R57, UR34, -R80.reuse ;  /* 0x0000002239397c23 */ /* 0x100fe20008010850 */
[--C-:B------:R-:W-:Y:S01]  /*a380*/  FFMA.FTZ R58, R58, UR34, -R80.reuse ;  /* 0x000000223a3a7c23 */ /* 0x100fe20008010850 */
[--C-:B------:R-:W-:Y:S01]  /*a390*/  FFMA.FTZ R59, R59, UR34, -R80.reuse ;  /* 0x000000223b3b7c23 */ /* 0x100fe20008010850 */
[----:B------:R-:W1:Y:S01]  /*a3a0*/  MUFU.TANH R46, R46 ;  /* 0x0000002e002e7308 */ /* 0x000e620000002400 */
[----:B---3--:R-:W-:Y:S01]  /*a3b0*/  FMNMX.FTZ R13, R42, R13, !PT ;  /* 0x0000000d2a0d7209 */ /* 0x008fe20007810000 */
[--C-:B------:R-:W-:Y:S01]  /*a3c0*/  FFMA.FTZ R60, R60, UR34, -R80.reuse ;  /* 0x000000223c3c7c23 */ /* 0x100fe20008010850 */
[--C-:B------:R-:W-:Y:S01]  /*a3d0*/  FFMA.FTZ R61, R61, UR34, -R80.reuse ;  /* 0x000000223d3d7c23 */ /* 0x100fe20008010850 */
[--C-:B------:R-:W-:Y:S01]  /*a3e0*/  FFMA.FTZ R62, R62, UR34, -R80.reuse ;  /* 0x000000223e3e7c23 */ /* 0x100fe20008010850 */
[--C-:B------:R-:W-:Y:S01]  /*a3f0*/  FFMA.FTZ R63, R63, UR34, -R80.reuse ;  /* 0x000000223f3f7c23 */ /* 0x100fe20008010850 */
[--C-:B------:R-:W-:Y:S01]  /*a400*/  FFMA.FTZ R64, R64, UR34, -R80.reuse ;  /* 0x0000002240407c23 */ /* 0x100fe20008010850 */
[--C-:B------:R-:W-:Y:S01]  /*a410*/  FFMA.FTZ R68, R68, UR34, -R80.reuse ;  /* 0x0000002244447c23 */ /* 0x100fe20008010850 */
[----:B------:R-:W2:Y:S01]  /*a420*/  MUFU.TANH R49, R49 ;  /* 0x0000003100317308 */ /* 0x000ea20000002400 */
[----:B0-----:R-:W-:Y:S01]  /*a430*/  FMNMX.FTZ R13, R44, R13, !PT ;  /* 0x0000000d2c0d7209 */ /* 0x001fe20007810000 */
[----:B------:R-:W-:-:S06]  /*a440*/  FFMA.FTZ R65, R65, UR34, -R80 ;  /* 0x0000002241417c23 */ /* 0x000fcc0008010850 */
        /* <DEDUP_REMOVED lines=37> */
[----:B------:R-:W-:Y:S01]  /*a6a0*/  MUFU.EX2 R6, R6 ;  /* 0x0000000600067308 */ /* 0x000fe20000000800 */
[----:B-1----:R-:W-:-:S07]  /*a6b0*/  FMNMX.FTZ R13, R77, R82, !PT ;  /* 0x000000524d0d7209 */ /* 0x002fce0007810000 */
[----:B------:R-:W0:Y:S01]  /*a6c0*/  MUFU.EX2 R8, R8 ;  /* 0x0000000800087308 */ /* 0x000e220000000800 */
[----:B--2---:R-:W-:-:S05]  /*a6d0*/  FMNMX.FTZ R13, R78, R13, !PT ;  /* 0x0000000d4e0d7209 */ /* 0x004fca0007810000 */
[----:B------:R-:W1:Y:S02]  /*a6e0*/  SHFL.BFLY PT, R82, R13, 0x2, 0x1f ;  /* 0x0c401f000d527f89 */ /* 0x000e6400000e0000 */
[----:B------:R-:W2:Y:S08]  /*a6f0*/  MUFU.EX2 R10, R10 ;  /* 0x0000000a000a7308 */ /* 0x000eb00000000800 */
[----:B------:R-:W-:Y:S01]  /*a700*/  MUFU.EX2 R79, R79 ;  /* 0x0000004f004f7308 */ /* 0x000fe20000000800 */
[----:B0-----:R-:W-:-:S07]  /*a710*/  FFMA.FTZ R3, R6, R3, R8 ;  /* 0x0000000306037223 */ /* 0x001fce0000010008 */
[----:B------:R-:W-:Y:S01]  /*a720*/  MUFU.EX2 R14, R14 ;  /* 0x0000000e000e7308 */ /* 0x000fe20000000800 */
[----:B--2---:R-:W-:Y:S01]  /*a730*/  F2FP.F16.F32.PACK_AB R8, R10, R8 ;  /* 0x000000080a08723e */ /* 0x004fe200000000ff */
[----:B------:R-:W-:Y:S02]  /*a740*/  WARPGROUP.DEPBAR.LE gsb0, 0x0 ;  /* 0x00008000000079c5 */ /* 0x000fe40000010000 */
[----:B------:R-:W-:Y:S01]  /*a750*/  WARPGROUP.ARRIVE ;  /* 0x00000000000079c5 */ /* 0x000fe20000000000 */
[----:B-1----:R-:W-:-:S03]  /*a760*/  FMNMX.FTZ R82, R13, R82, !PT ;  /* 0x000000520d527209 */ /* 0x002fc60007810000 */
[----:B------:R-:W-:Y:S02]  /*a770*/  MUFU.EX2 R21, R21 ;  /* 0x0000001500157308 */ /* 0x000fe40000000800 */
[----:B------:R-:W-:Y:S01]  /*a780*/  HGMMA.64x96x16.F32 R88, gdesc[UR28].tnspB, R88, gsb0 ;  /* 0x416000001c5879f0 */ /* 0x000fe20008000858 */
[----:B------:R-:W-:Y:S01]  /*a790*/  UIADD3 UR28, UR6, 0x604, URZ ;  /* 0x00000604061c7890 */ /* 0x000fe2000fffe03f */
[----:B------:R-:W0:Y:S01]  /*a7a0*/  SHFL.BFLY PT, R13, R82, 0x1, 0x1f ;  /* 0x0c201f00520d7f89 */ /* 0x000e2200000e0000 */
[----:B------:R-:W-:Y:S01]  /*a7b0*/  UIADD3 UR30, UR7, 0x180, URZ ;  /* 0x00000180071e7890 */ /* 0x000fe2000fffe03f */
[----:B------:R-:W-:Y:S01]  /*a7c0*/  UMOV UR29, 0x40000040 ;  /* 0x40000040001d7882 */ /* 0x000fe20000000000 */
[----:B------:R-:W-:Y:S01]  /*a7d0*/  UMOV UR31, 0x80000020 ;  /* 0x80000020001f7882 */ /* 0x000fe20000000000 */
[----:B------:R-:W-:Y:S08]  /*a7e0*/  MUFU.EX2 R25, R25 ;  /* 0x0000001900197308 */ /* 0x000ff00000000800 */
[----:B------:R-:W-:Y:S08]  /*a7f0*/  MUFU.EX2 R27, R27 ;  /* 0x0000001b001b7308 */ /* 0x000ff00000000800 */
[----:B------:R-:W-:Y:S01]  /*a800*/  MUFU.EX2 R29, R29 ;  /* 0x0000001d001d7308 */ /* 0x000fe20000000800 */
[----:B0-----:R-:W-:-:S05]  /*a810*/  FMNMX.FTZ R13, R82, R13, !PT ;  /* 0x0000000d520d7209 */ /* 0x001fca0007810000 */
[C---:B------:R-:W-:Y:S01]  /*a820*/  FADD.FTZ R7, -R13.reuse, R7 ;  /* 0x000000070d077221 */ /* 0x040fe20000010100 */
[----:B------:R-:W-:Y:S01]  /*a830*/  FMUL.FTZ R81, R13, UR34 ;  /* 0x000000220d517c20 */ /* 0x000fe20008410000 */
[----:B------:R-:W-:Y:S02]  /*a840*/  MUFU.EX2 R31, R31 ;  /* 0x0000001f001f7308 */ /* 0x000fe40000000800 */
[----:B------:R-:W-:Y:S01]  /*a850*/  FMUL.FTZ R7, R7, UR34 ;  /* 0x0000002207077c20 */ /* 0x000fe20008410000 */
[--C-:B------:R-:W-:Y:S01]  /*a860*/  FFMA.FTZ R9, R9, UR34, -R81.reuse ;  /* 0x0000002209097c23 */ /* 0x100fe20008010851 */
        /* <DEDUP_REMOVED lines=8> */
[----:B------:R-:W-:-:S02]  /*a8f0*/  IMAD.U32 R44, RZ, RZ, UR50 ;  /* 0x00000032ff2c7e24 */ /* 0x000fc4000f8e00ff */
[--C-:B------:R-:W-:Y:S01]  /*a900*/  FFMA.FTZ R80, R24, UR34, -R81.reuse ;  /* 0x0000002218507c23 */ /* 0x100fe20008010851 */
[----:B------:R-:W-:Y:S01]  /*a910*/  VIADD R24, R138, 0x9 ;  /* 0x000000098a187836 */ /* 0x000fe20000000000 */
[----:B------:R-:W-:Y:S01]  /*a920*/  @!P1 LEA R42, R42, UR42, 0x3 ;  /* 0x0000002a2a2a9c11 */ /* 0x000fe2000f8e18ff */
[--C-:B------:R-:W-:Y:S01]  /*a930*/  FFMA.FTZ R26, R26, UR34, -R81.reuse ;  /* 0x000000221a1a7c23 */ /* 0x100fe20008010851 */
[----:B------:R-:W-:Y:S01]  /*a940*/  @!P1 LEA R44, R44, UR42, 0x3 ;  /* 0x0000002a2c2c9c11 */ /* 0x000fe2000f8e18ff */
[--C-:B------:R-:W-:Y:S01]  /*a950*/  FFMA.FTZ R28, R28, UR34, -R81.reuse ;  /* 0x000000221c1c7c23 */ /* 0x100fe20008010851 */
[----:B------:R-:W0:Y:S01]  /*a960*/  MUFU.EX2 R9, R9 ;  /* 0x0000000900097308 */ /* 0x000e220000000800 */
[----:B------:R-:W-:Y:S01]  /*a970*/  SEL R85, R24, 0x9, !P2 ;  /* 0x0000000918557807 */ /* 0x000fe20005000000 */
[----:B------:R-:W-:Y:S02]  /*a980*/  @!P1 VIADD R24, R42, 0x2d840 ;  /* 0x0002d8402a189836 */ /* 0x000fe40000000000 */
[----:B------:R-:W-:Y:S01]  /*a990*/  FFMA.FTZ R84, R30, UR34, -R81 ;  /* 0x000000221e547c23 */ /* 0x000fe20008010851 */
[----:B------:R-:W-:-:S02]  /*a9a0*/  @!P1 VIADD R42, R44, 0x2d860 ;  /* 0x0002d8602c2a9836 */ /* 0x000fc40000000000 */
[--C-:B------:R-:W-:Y:S01]  /*a9b0*/  FFMA.FTZ R30, R32, UR34, -R81.reuse ;  /* 0x00000022201e7c23 */ /* 0x100fe20008010851 */
[--C-:B------:R-:W-:Y:S01]  /*a9c0*/  FFMA.FTZ R32, R34, UR34, -R81.reuse ;  /* 0x0000002222207c23 */ /* 0x100fe20008010851 */
[----:B------:R-:W-:Y:S01]  /*a9d0*/  @!P1 PRMT R24, RZ, 0x654, R24 ;  /* 0x00000654ff189816 */ /* 0x000fe20000000018 */
[----:B------:R-:W1:Y:S01]  /*a9e0*/  MUFU.EX2 R11, R11 ;  /* 0x0000000b000b7308 */ /* 0x000e620000000800 */
[----:B------:R-:W-:Y:S01]  /*a9f0*/  @!P1 PRMT R42, RZ, 0x654, R42 ;  /* 0x00000654ff2a9816 */ /* 0x000fe2000000002a */
[--C-:B------:R-:W-:Y:S01]  /*aa00*/  FFMA.FTZ R34, R38, UR34, -R81.reuse ;  /* 0x0000002226227c23 */ /* 0x100fe20008010851 */
[--C-:B------:R-:W-:Y:S01]  /*aa10*/  FFMA.FTZ R41, R41, UR34, -R81.reuse ;  /* 0x0000002229297c23 */ /* 0x100fe20008010851 */
[--C-:B------:R-:W-:Y:S01]  /*aa20*/  FFMA.FTZ R38, R46, UR34, -R81.reuse ;  /* 0x000000222e267c23 */ /* 0x100fe20008010851 */
[--C-:B------:R-:W-:Y:S01]  /*aa30*/  FFMA.FTZ R49, R49, UR34, -R81.reuse ;  /* 0x0000002231317c23 */ /* 0x100fe20008010851 */
        /* <DEDUP_REMOVED lines=9> */
[--C-:B------:R-:W-:Y:S01]  /*aad0*/  FFMA.FTZ R73, R73, UR34, -R81.reuse ;  /* 0x0000002249497c23 */ /* 0x100fe20008010851 */
[----:B------:R-:W-:Y:S01]  /*aae0*/  MUFU.EX2 R83, R83 ;  /* 0x0000005300537308 */ /* 0x000fe20000000800 */
[----:B-1----:R-:W-:Y:S01]  /*aaf0*/  F2FP.F16.F32.PACK_AB R9, R11, R9 ;  /* 0x000000090b09723e */ /* 0x002fe200000000ff */
[--C-:B------:R-:W-:Y:S01]  /*ab00*/  FFMA.FTZ R74, R74, UR34, -R81.reuse ;  /* 0x000000224a4a7c23 */ /* 0x100fe20008010851 */
[--C-:B------:R-:W-:Y:S01]  /*ab10*/  FFMA.FTZ R75, R75, UR34, -R81.reuse ;  /* 0x000000224b4b7c23 */ /* 0x100fe20008010851 */
[--C-:B------:R-:W-:Y:S01]  /*ab20*/  FFMA.FTZ R78, R78, UR34, -R81.reuse ;  /* 0x000000224e4e7c23 */ /* 0x100fe20008010851 */
[--C-:B------:R-:W-:Y:S01]  /*ab30*/  FFMA.FTZ R76, R76, UR34, -R81.reuse ;  /* 0x000000224c4c7c23 */ /* 0x100fe20008010851 */
[----:B------:R-:W-:Y:S01]  /*ab40*/  FFMA.FTZ R77, R77, UR34, -R81 ;  /* 0x000000224d4d7c23 */ /* 0x000fe20008010851 */
[C---:B------:R-:W-:Y:S01]  /*ab50*/  ISETP.GT.AND P2, PT, R0.reuse, UR47, PT ;  /* 0x0000002f00007c0c */ /* 0x040fe2000bf44270 */
[----:B------:R-:W-:Y:S01]  /*ab60*/  MUFU.EX2 R80, R80 ;  /* 0x0000005000507308 */ /* 0x000fe20000000800 */
[----:B------:R-:W-:Y:S01]  /*ab70*/  UMOV UR50, UR43 ;  /* 0x0000002b00327c82 */ /* 0x000fe20008000000 */
[----:B------:R-:W-:-:S06]  /*ab80*/  VIADD R0, R0, 0xffffffff ;  /* 0xffffffff00007836 */ /* 0x000fcc0000000000 */
[----:B------:R-:W-:Y:S08]  /*ab90*/  MUFU.EX2 R26, R26 ;  /* 0x0000001a001a7308 */ /* 0x000ff00000000800 */
[----:B------:R-:W-:Y:S01]  /*aba0*/  MUFU.EX2 R28, R28 ;  /* 0x0000001c001c7308 */ /* 0x000fe20000000800 */
[----:B------:R-:W-:Y:S02]  /*abb0*/  WARPGROUP.DEPBAR.LE gsb0, 0x0 ;  /* 0x00008000000079c5 */ /* 0x000fe40000010000 */
[----:B------:R-:W-:-:S05]  /*abc0*/  WARPGROUP.ARRIVE ;  /* 0x00000000000079c5 */ /* 0x000fca0000000000 */
[----:B------:R-:W-:Y:S01]  /*abd0*/  MUFU.EX2 R84, R84 ;  /* 0x0000005400547308 */ /* 0x000fe20000000800 */
[----:B------:R-:W-:Y:S01]  /*abe0*/  HGMMA.64x96x16.F32 R88, gdesc[UR28].tnspB, R88, gsb0 ;  /* 0x416000001c5879f0 */ /* 0x000fe20008000858 */
[----:B------:R-:W-:Y:S02]  /*abf0*/  UIADD3 UR28, UR6, 0x606, URZ ;  /* 0x00000606061c7890 */ /* 0x000fe4000fffe03f */
[----:B------:R-:W-:Y:S01]  /*ac00*/  UIADD3 UR30, UR7, 0x1c0, URZ ;  /* 0x000001c0071e7890 */ /* 0x000fe2000fffe03f */
[----:B------:R-:W-:Y:S01]  /*ac10*/  UMOV UR29, 0x40000040 ;  /* 0x40000040001d7882 */ /* 0x000fe20000000000 */
[----:B------:R-:W-:Y:S02]  /*ac20*/  UMOV UR31, 0x80000020 ;  /* 0x80000020001f7882 */ /* 0x000fe40000000000 */
        /* <DEDUP_REMOVED lines=27> */
[----:B------:R-:W-:Y:S01]  /*ade0*/  MUFU.EX2 R53, R53 ;  /* 0x0000003500357308 */ /* 0x000fe20000000800 */
[----:B0-----:R-:W-:-:S07]  /*adf0*/  F2FP.F16.F32.PACK_AB R50, R52, R51 ;  /* 0x000000333432723e */ /* 0x001fce00000000ff */
[----:B------:R-:W-:Y:S08]  /*ae00*/  MUFU.EX2 R56, R56 ;  /* 0x0000003800387308 */ /* 0x000ff00000000800 */
[----:B------:R-:W-:Y:S01]  /*ae10*/  MUFU.EX2 R57, R57 ;  /* 0x0000003900397308 */ /* 0x000fe20000000800 */
[----:B------:R-:W-:Y:S02]  /*ae20*/  WARPGROUP.DEPBAR.LE gsb0, 0x0 ;  /* 0x00008000000079c5 */ /* 0x000fe40000010000 */
[----:B------:R0:W-:Y:S06]  /*ae30*/  BAR.ARV R85, 0x100 ;  /* 0x000400550000751d */ /* 0x0001ec0000002000 */
[----:B------:R1:W-:Y:S01]  /*ae40*/  @!P1 SYNCS.ARRIVE.TRANS64.RED.A1T0 RZ, [R24+URZ], RZ ;  /* 0x000000ff18ff99a7 */ /* 0x0003e2000810043f */
[----:B------:R-:W-:Y:S01]  /*ae50*/  MUFU.EX2 R67, R67 ;  /* 0x0000004300437308 */ /* 0x000fe20000000800 */
[-C--:B------:R-:W-:Y:S01]  /*ae60*/  FMUL.FTZ R88, R88, R6.reuse ;  /* 0x0000000658587220 */ /* 0x080fe20000410000 */
[-C--:B------:R-:W-:Y:S01]  /*ae70*/  FMUL.FTZ R89, R89, R6.reuse ;  /* 0x0000000659597220 */ /* 0x080fe20000410000 */
[-C--:B------:R-:W-:Y:S01]  /*ae80*/  FMUL.FTZ R92, R92, R6.reuse ;  /* 0x000000065c5c7220 */ /* 0x080fe20000410000 */
[-C--:B------:R-:W-:Y:S01]  /*ae90*/  FMUL.FTZ R93, R93, R6.reuse ;  /* 0x000000065d5d7220 */ /* 0x080fe20000410000 */
[-C--:B------:R-:W-:Y:S01]  /*aea0*/  FMUL.FTZ R96, R96, R6.reuse ;  /* 0x0000000660607220 */ /* 0x080fe20000410000 */
[----:B------:R-:W-:Y:S01]  /*aeb0*/  FMUL.FTZ R97, R97, R6 ;  /* 0x0000000661617220 */ /* 0x000fe20000410000 */
[----:B------:R2:W-:Y:S01]  /*aec0*/  @!P1 SYNCS.ARRIVE.TRANS64.RED.A1T0 RZ, [R42+URZ], RZ ;  /* 0x000000ff2aff99a7 */ /* 0x0005e2000810043f */
[--C-:B-1----:R-:W-:Y:S01]  /*aed0*/  FFMA.FTZ R24, R54, UR34, -R81.reuse ;  /* 0x0000002236187c23 */ /* 0x102fe20008010851 */
[----:B------:R-:W-:Y:S01]  /*aee0*/  FFMA.FTZ R54, R69, UR34, -R81 ;  /* 0x0000002245367c23 */ /* 0x000fe20008010851 */
[----:B------:R-:W-:Y:S01]  /*aef0*/  FADD.FTZ R69, R11, R2 ;  /* 0x000000020b457221 */ /* 0x000fe20000010000 */
[----:B------:R-:W-:Y:S01]  /*af00*/  F2FP.F16.F32.PACK_AB R11, R83, R82 ;  /* 0x00000052530b723e */ /* 0x000fe200000000ff */
[----:B------:R-:W-:Y:S01]  /*af10*/  MUFU.EX2 R58, R58 ;  /* 0x0000003a003a7308 */ /* 0x000fe20000000800 */
[-C--:B------:R-:W-:Y:S01]  /*af20*/  FMUL.FTZ R100, R100, R6.reuse ;  /* 0x0000000664647220 */ /* 0x080fe20000410000 */
[----:B------:R-:W-:Y:S01]  /*af30*/  FADD.FTZ R2, R82, R69 ;  /* 0x0000004552027221 */ /* 0x000fe20000010000 */
[----:B--2---:R-:W-:Y:S01]  /*af40*/  FADD.FTZ R42, R10, R3 ;  /* 0x000000030a2a7221 */ /* 0x004fe20000010000 */
[----:B------:R-:W-:Y:S01]  /*af50*/  F2FP.F16.F32.PACK_AB R10, R14, R79 ;  /* 0x0000004f0e0a723e */ /* 0x000fe200000000ff */
[-C--:B------:R-:W-:Y:S01]  /*af60*/  FMUL.FTZ R101, R101, R6.reuse ;  /* 0x0000000665657220 */ /* 0x080fe20000410000 */
[----:B------:R-:W-:Y:S01]  /*af70*/  FADD.FTZ R69, R83, R2 ;  /* 0x0000000253457221 */ /* 0x000fe20000010000 */
[----:B0-----:R-:W-:Y:S01]  /*af80*/  FADD.FTZ R85, R79, R42 ;  /* 0x0000002a4f557221 */ /* 0x001fe20000010000 */
[----:B------:R0:W1:Y:S01]  /*af90*/  MUFU.EX2 R3, R24 ;  /* 0x0000001800037308 */ /* 0x0000620000000800 */
[----:B------:R2:W-:Y:S01]  /*afa0*/  STSM.16.M88.4 [R17+0x21800], R8 ;  /* 0x0218000811007844 */ /* 0x0005e20000000200 */
[----:B------:R-:W-:Y:S01]  /*afb0*/  FADD.FTZ R69, R80, R69 ;  /* 0x0000004550457221 */ /* 0x000fe20000010000 */
[----:B------:R-:W-:Y:S01]  /*afc0*/  FADD.FTZ R42, R14, R85 ;  /* 0x000000550e2a7221 */ /* 0x000fe20000010000 */
[-C--:B------:R-:W-:Y:S01]  /*afd0*/  FMUL.FTZ R104, R104, R6.reuse ;  /* 0x0000000668687220 */ /* 0x080fe20000410000 */
[----:B------:R-:W-:Y:S01]  /*afe0*/  FMUL.FTZ R105, R105, R6 ;  /* 0x0000000669697220 */ /* 0x000fe20000410000 */
[----:B------:R-:W-:Y:S01]  /*aff0*/  FADD.FTZ R69, R26, R69 ;  /* 0x000000451a457221 */ /* 0x000fe20000010000 */
[----:B------:R-:W-:Y:S01]  /*b000*/  FADD.FTZ R42, R21, R42 ;  /* 0x0000002a152a7221 */ /* 0x000fe20000010000 */
[----:B------:R-:W3:Y:S01]  /*b010*/  MUFU.EX2 R2, R66 ;  /* 0x0000004200027308 */ /* 0x000ee20000000800 */
[C---:B0-----:R-:W-:Y:S01]  /*b020*/  F2FP.F16.F32.PACK_AB R24, R25.reuse, R21 ;  /* 0x000000151918723e */ /* 0x041fe200000000ff */
[----:B------:R-:W-:Y:S01]  /*b030*/  FADD.FTZ R69, R28, R69 ;  /* 0x000000451c457221 */ /* 0x000fe20000010000 */
[----:B------:R-:W-:Y:S01]  /*b040*/  FADD.FTZ R42, R25, R42 ;  /* 0x0000002a192a7221 */ /* 0x000fe20000010000 */
[----:B------:R-:W-:Y:S01]  /*b050*/  F2FP.F16.F32.PACK_AB R25, R26, R80 ;  /* 0x000000501a19723e */ /* 0x000fe200000000ff */
[----:B------:R-:W-:Y:S01]  /*b060*/  FMUL.FTZ R108, R108, R6 ;  /* 0x000000066c6c7220 */ /* 0x000fe20000410000 */
[----:B------:R-:W-:Y:S01]  /*b070*/  FADD.FTZ R69, R84, R69 ;  /* 0x0000004554457221 */ /* 0x000fe20000010000 */
[----:B------:R-:W-:Y:S01]  /*b080*/  FADD.FTZ R42, R27, R42 ;  /* 0x0000002a1b2a7221 */ /* 0x000fe20000010000 */
[C---:B------:R-:W-:Y:S01]  /*b090*/  F2FP.F16.F32.PACK_AB R26, R29.reuse, R27 ;  /* 0x0000001b1d1a723e */ /* 0x040fe200000000ff */
[----:B------:R-:W-:Y:S01]  /*b0a0*/  MUFU.EX2 R54, R54 ;  /* 0x0000003600367308 */ /* 0x000fe20000000800 */
        /* <DEDUP_REMOVED lines=10> */
[C---:B------:R-:W-:Y:S01]  /*b150*/  F2FP.F16.F32.PACK_AB R31, R34.reuse, R20 ;  /* 0x00000014221f723e */ /* 0x040fe200000000ff */
[----:B------:R0:W-:Y:S01]  /*b160*/  STSM.16.M88.4 [R23], R24 ;  /* 0x0000001817007844 */ /* 0x0001e20000000200 */
[----:B------:R-:W-:Y:S01]  /*b170*/  FADD.FTZ R14, R34, R69 ;  /* 0x00000045220e7221 */ /* 0x000fe20000010000 */
[----:B------:R-:W-:Y:S01]  /*b180*/  FADD.FTZ R42, R35, R42 ;  /* 0x0000002a232a7221 */ /* 0x000fe20000010000 */
[-C--:B------:R-:W-:Y:S01]  /*b190*/  FMUL.FTZ R112, R112, R6.reuse ;  /* 0x0000000670707220 */ /* 0x080fe20000410000 */
[----:B------:R-:W0:Y:S01]  /*b1a0*/  MUFU.EX2 R72, R72 ;  /* 0x0000004800487308 */ /* 0x000e220000000800 */
[----:B------:R-:W-:Y:S01]  /*b1b0*/  FADD.FTZ R29, R41, R14 ;  /* 0x0000000e291d7221 */ /* 0x000fe20000010000 */
[----:B------:R-:W-:Y:S01]  /*b1c0*/  FADD.FTZ R42, R37, R42 ;  /* 0x0000002a252a7221 */ /* 0x000fe20000010000 */
[----:B------:R-:W-:Y:S01]  /*b1d0*/  F2FP.F16.F32.PACK_AB R41, R36, R41 ;  /* 0x000000292429723e */ /* 0x000fe200000000ff */
[-C--:B------:R-:W-:Y:S01]  /*b1e0*/  FMUL.FTZ R113, R113, R6.reuse ;  /* 0x0000000671717220 */ /* 0x080fe20000410000 */
[----:B------:R-:W-:Y:S01]  /*b1f0*/  FMUL.FTZ R116, R116, R6 ;  /* 0x0000000674747220 */ /* 0x000fe20000410000 */
        /* <DEDUP_REMOVED lines=11> */
[----:B------:R4:W-:Y:S01]  /*b2b0*/  STSM.16.M88.4 [R19], R28 ;  /* 0x0000001c13007844 */ /* 0x0009e20000000200 */
[----:B------:R-:W-:Y:S01]  /*b2c0*/  FADD.FTZ R14, R45, R14 ;  /* 0x0000000e2d0e7221 */ /* 0x000fe20000010000 */
[----:B------:R-:W-:Y:S01]  /*b2d0*/  FADD.FTZ R33, R49, R20 ;  /* 0x0000001431217221 */ /* 0x000fe20000010000 */
[----:B------:R-:W-:Y:S01]  /*b2e0*/  F2FP.F16.F32.PACK_AB R42, R45, R43 ;  /* 0x0000002b2d2a723e */ /* 0x000fe200000000ff */
[-C--:B------:R-:W-:Y:S01]  /*b2f0*/  FMUL.FTZ R120, R120, R6.reuse ;  /* 0x0000000678787220 */ /* 0x080fe20000410000 */
[----:B------:R-:W-:Y:S01]  /*b300*/  FADD.FTZ R21, R47, R14 ;  /* 0x0000000e2f157221 */ /* 0x000fe20000010000 */
[----:B------:R-:W-:Y:S01]  /*b310*/  FADD.FTZ R33, R44, R33 ;  /* 0x000000212c217221 */ /* 0x000fe20000010000 */
[----:B------:R-:W5:Y:S01]  /*b320*/  MUFU.EX2 R74, R74 ;  /* 0x0000004a004a7308 */ /* 0x000f620000000800 */
[----:B------:R-:W-:Y:S01]  /*b330*/  F2FP.F16.F32.PACK_AB R43, R38, R15 ;  /* 0x0000000f262b723e */ /* 0x000fe200000000ff */
[----:B------:R-:W-:Y:S01]  /*b340*/  FADD.FTZ R14, R48, R21 ;  /* 0x00000015300e7221 */ /* 0x000fe20000010000 */
[----:B------:R-:W-:Y:S01]  /*b350*/  F2FP.F16.F32.PACK_AB R40, R40, R39 ;  /* 0x000000272828723e */ /* 0x000fe200000000ff */
[----:B------:R-:W-:Y:S01]  /*b360*/  FMUL.FTZ R121, R121, R6 ;  /* 0x0000000679797220 */ /* 0x000fe20000410000 */
[----:B------:R-:W-:Y:S01]  /*b370*/  F2FP.F16.F32.PACK_AB R48, R48, R47 ;  /* 0x0000002f3030723e */ /* 0x000fe200000000ff */
[----:B------:R-:W-:Y:S01]  /*b380*/  FADD.FTZ R21, R51, R14 ;  /* 0x0000000e33157221 */ /* 0x000fe20000010000 */
[----:B------:R-:W-:Y:S01]  /*b390*/  FADD.FTZ R14, R46, R33 ;  /* 0x000000212e0e7221 */ /* 0x000fe20000010000 */
[----:B------:R-:W4:Y:S01]  /*b3a0*/  MUFU.EX2 R60, R60 ;  /* 0x0000003c003c7308 */ /* 0x000f220000000800 */
[C---:B-1----:R-:W-:Y:S01]  /*b3b0*/  F2FP.F16.F32.PACK_AB R51, R3.reuse, R46 ;  /* 0x0000002e0333723e */ /* 0x042fe200000000ff */
[----:B--2---:R-:W-:Y:S01]  /*b3c0*/  FADD.FTZ R8, R52, R21 ;  /* 0x0000001534087221 */ /* 0x004fe20000010000 */
[----:B------:R-:W-:Y:S01]  /*b3d0*/  FADD.FTZ R9, R3, R14 ;  /* 0x0000000e03097221 */ /* 0x000fe20000010000 */
[----:B------:R-:W-:Y:S01]  /*b3e0*/  F2FP.F16.F32.PACK_AB R49, R44, R49 ;  /* 0x000000312c31723e */ /* 0x000fe200000000ff */
[----:B------:R2:W-:Y:S01]  /*b3f0*/  STSM.16.M88.4 [R18], R40 ;  /* 0x0000002812007844 */ /* 0x0005e20000000200 */
[----:B------:R-:W-:Y:S01]  /*b400*/  FADD.FTZ R11, R55, R8 ;  /* 0x00000008370b7221 */ /* 0x000fe20000010000 */
[----:B---3--:R-:W-:Y:S01]  /*b410*/  FADD.FTZ R8, R2, R9 ;  /* 0x0000000902087221 */ /* 0x008fe20000010000 */
[----:B------:R-:W-:Y:S01]  /*b420*/  MUFU.EX2 R14, R75 ;  /* 0x0000004b000e7308 */ /* 0x000fe20000000800 */
[----:B0-----:R-:W-:Y:S01]  /*b430*/  F2FP.F16.F32.PACK_AB R25, R72, R71 ;  /* 0x000000474819723e */ /* 0x001fe200000000ff */
[----:B------:R-:W-:Y:S01]  /*b440*/  FADD.FTZ R10, R56, R11 ;  /* 0x0000000b380a7221 */ /* 0x000fe20000010000 */
[----:B------:R-:W-:Y:S01]  /*b450*/  FADD.FTZ R9, R53, R8 ;  /* 0x0000000835097221 */ /* 0x000fe20000010000 */
[----:B-----5:R-:W-:Y:S01]  /*b460*/  F2FP.F16.F32.PACK_AB R27, R74, R73 ;  /* 0x000000494a1b723e */ /* 0x020fe200000000ff */
[----:B------:R2:W-:Y:S01]  /*b470*/  STSM.16.M88.4 [R17+0x27800], R48 ;  /* 0x0278003011007844 */ /* 0x0005e20000000200 */
[----:B------:R-:W-:Y:S01]  /*b480*/  FADD.FTZ R11, R57, R10 ;  /* 0x0000000a390b7221 */ /* 0x000fe20000010000 */
[----:B------:R-:W-:Y:S01]  /*b490*/  FADD.FTZ R8, R54, R9 ;  /* 0x0000000936087221 */ /* 0x000fe20000010000 */
[----:B------:R-:W0:Y:S01]  /*b4a0*/  MUFU.EX2 R61, R61 ;  /* 0x0000003d003d7308 */ /* 0x000e220000000800 */
[----:B------:R-:W-:Y:S01]  /*b4b0*/  F2FP.F16.F32.PACK_AB R9, R53, R2 ;  /* 0x000000023509723e */ /* 0x000fe200000000ff */
[----:B------:R-:W-:Y:S01]  /*b4c0*/  FADD.FTZ R10, R58, R11 ;  /* 0x0000000b3a0a7221 */ /* 0x000fe20000010000 */
[----:B------:R-:W-:Y:S01]  /*b4d0*/  FADD.FTZ R8, R67, R8 ;  /* 0x0000000843087221 */ /* 0x000fe20000010000 */
[----:B----4-:R-:W-:Y:S01]  /*b4e0*/  F2FP.F16.F32.PACK_AB R24, R60, R59 ;  /* 0x0000003b3c18723e */ /* 0x010fe200000000ff */
[----:B------:R-:W-:Y:S01]  /*b4f0*/  FMUL.FTZ R124, R124, R6 ;  /* 0x000000067c7c7220 */ /* 0x000fe20000410000 */
        /* <DEDUP_REMOVED lines=8> */
[-C--:B------:R-:W-:Y:S01]  /*b580*/  FMUL.FTZ R128, R128, R6.reuse ;  /* 0x0000000680807220 */ /* 0x080fe20000410000 */
[----:B------:R-:W-:Y:S01]  /*b590*/  FADD.FTZ R15, R73, R2 ;  /* 0x00000002490f7221 */ /* 0x000fe20000010000 */
[----:B------:R-:W3:Y:S01]  /*b5a0*/  MUFU.EX2 R29, R76 ;  /* 0x0000004c001d7308 */ /* 0x000ee20000000800 */
[----:B0-----:R-:W-:Y:S01]  /*b5b0*/  FADD.FTZ R3, R61, R10 ;  /* 0x0000000a3d037221 */ /* 0x001fe20000010000 */
[----:B------:R-:W-:Y:S01]  /*b5c0*/  F2FP.F16.F32.PACK_AB R10, R58, R57 ;  /* 0x000000393a0a723e */ /* 0x000fe200000000ff */
[----:B------:R-:W-:Y:S01]  /*b5d0*/  FADD.FTZ R15, R74, R15 ;  /* 0x0000000f4a0f7221 */ /* 0x000fe20000010000 */
[-C--:B------:R-:W-:Y:S01]  /*b5e0*/  FMUL.FTZ R129, R129, R6.reuse ;  /* 0x0000000681817220 */ /* 0x080fe20000410000 */
[-C--:B------:R-:W-:Y:S01]  /*b5f0*/  FMUL.FTZ R132, R132, R6.reuse ;  /* 0x0000000684847220 */ /* 0x080fe20000410000 */
[----:B------:R-:W-:Y:S01]  /*b600*/  FMUL.FTZ R133, R133, R6 ;  /* 0x0000000685857220 */ /* 0x000fe20000410000 */
[----:B------:R-:W-:Y:S01]  /*b610*/  FADD.FTZ R15, R14, R15 ;  /* 0x0000000f0e0f7221 */ /* 0x000fe20000010000 */
[----:B------:R-:W0:Y:S01]  /*b620*/  MUFU.EX2 R63, R63 ;  /* 0x0000003f003f7308 */ /* 0x000e220000000800 */
[C---:B-1----:R-:W-:Y:S01]  /*b630*/  F2FP.F16.F32.PACK_AB R26, R62.reuse, R61 ;  /* 0x0000003d3e1a723e */ /* 0x042fe200000000ff */
[----:B------:R2:W-:Y:S01]  /*b640*/  STSM.16.M88.4 [R136], R8 ;  /* 0x0000000888007844 */ /* 0x0005e20000000200 */
[----:B------:R-:W-:Y:S01]  /*b650*/  FADD.FTZ R2, R62, R3 ;  /* 0x000000033e027221 */ /* 0x000fe20000010000 */
[-C--:B------:R-:W-:Y:S01]  /*b660*/  FMUL.FTZ R90, R90, R7.reuse ;  /* 0x000000075a5a7220 */ /* 0x080fe20000410000 */
[-C--:B------:R-:W-:Y:S01]  /*b670*/  FMUL.FTZ R91, R91, R7.reuse ;  /* 0x000000075b5b7220 */ /* 0x080fe20000410000 */
[----:B------:R2:W-:Y:S01]  /*b680*/  STSM.16.M88.4 [R19+0x6000], R24 ;  /* 0x0060001813007844 */ /* 0x0005e20000000200 */
        /* <DEDUP_REMOVED lines=9> */
[----:B------:R-:W-:Y:S01]  /*b720*/  MUFU.EX2 R68, R68 ;  /* 0x0000004400447308 */ /* 0x000fe20000000800 */
        /* <DEDUP_REMOVED lines=8> */
[C---:B-1----:R-:W-:Y:S01]  /*b7b0*/  F2FP.F16.F32.PACK_AB R28, R64.reuse, R63 ;  /* 0x0000003f401c723e */ /* 0x042fe200000000ff */
[----:B------:R-:W-:Y:S01]  /*b7c0*/  FADD.FTZ R3, R64, R3 ;  /* 0x0000000340037221 */ /* 0x000fe20000010000 */
[-C--:B------:R-:W-:Y:S01]  /*b7d0*/  FMUL.FTZ R118, R118, R7.reuse ;  /* 0x0000000776767220 */ /* 0x080fe20000410000 */
[-C--:B------:R-:W-:Y:S01]  /*b7e0*/  FMUL.FTZ R119, R119, R7.reuse ;  /* 0x0000000777777220 */ /* 0x080fe20000410000 */
[-C--:B------:R-:W-:Y:S01]  /*b7f0*/  FMUL.FTZ R122, R122, R7.reuse ;  /* 0x000000077a7a7220 */ /* 0x080fe20000410000 */
[-C--:B------:R-:W-:Y:S01]  /*b800*/  FMUL.FTZ R123, R123, R7.reuse ;  /* 0x000000077b7b7220 */ /* 0x080fe20000410000 */
[-C--:B------:R-:W-:Y:S01]  /*b810*/  FMUL.FTZ R126, R126, R7.reuse ;  /* 0x000000077e7e7220 */ /* 0x080fe20000410000 */
[----:B------:R-:W1:Y:S01]  /*b820*/  MUFU.EX2 R20, R77 ;  /* 0x0000004d00147308 */ /* 0x000e620000000800 */
[-C--:B------:R-:W-:Y:S01]  /*b830*/  FMUL.FTZ R127, R127, R7.reuse ;  /* 0x000000077f7f7220 */ /* 0x080fe20000410000 */
[-C--:B------:R-:W-:Y:S01]  /*b840*/  FMUL.FTZ R130, R130, R7.reuse ;  /* 0x0000000782827220 */ /* 0x080fe20000410000 */
[-C--:B------:R-:W-:Y:S01]  /*b850*/  FMUL.FTZ R131, R131, R7.reuse ;  /* 0x0000000783837220 */ /* 0x080fe20000410000 */
[-C--:B------:R-:W-:Y:S01]  /*b860*/  FMUL.FTZ R134, R134, R7.reuse ;  /* 0x0000000786867220 */ /* 0x080fe20000410000 */
[----:B------:R-:W-:Y:S01]  /*b870*/  FMUL.FTZ R135, R135, R7 ;  /* 0x0000000787877220 */ /* 0x000fe20000410000 */
[----:B------:R-:W-:-:S02]  /*b880*/  IMAD.MOV.U32 R7, RZ, RZ, R13 ;  /* 0x000000ffff077224 */ /* 0x000fc400078e000d */
[----:B------:R-:W3:Y:S01]  /*b890*/  MUFU.EX2 R78, R78 ;  /* 0x0000004e004e7308 */ /* 0x000ee20000000800 */
[----:B0-----:R-:W-:Y:S01]  /*b8a0*/  F2FP.F16.F32.PACK_AB R30, R65, R68 ;  /* 0x00000044411e723e */ /* 0x001fe200000000ff */
[----:B------:R-:W-:Y:S01]  /*b8b0*/  FADD.FTZ R68, R68, R3 ;  /* 0x0000000344447221 */ /* 0x000fe20000010000 */
[----:B------:R-:W-:-:S03]  /*b8c0*/  IMAD.MOV.U32 R6, RZ, RZ, R12 ;  /* 0x000000ffff067224 */ /* 0x000fc600078e000c */
[----:B------:R-:W-:Y:S01]  /*b8d0*/  FADD.FTZ R3, R65, R68 ;  /* 0x0000004441037221 */ /* 0x000fe20000010000 */
[----:B-1----:R-:W-:Y:S01]  /*b8e0*/  FADD.FTZ R15, R20, R15 ;  /* 0x0000000f140f7221 */ /* 0x002fe20000010000 */
[----:B---3--:R-:W-:-:S03]  /*b8f0*/  F2FP.F16.F32.PACK_AB R31, R78, R20 ;  /* 0x000000144e1f723e */ /* 0x008fc600000000ff */
[----:B------:R-:W-:Y:S02]  /*b900*/  FADD.FTZ R2, R78, R15 ;  /* 0x0000000f4e027221 */ /* 0x000fe40000010000 */
        /* <DEDUP_REMOVED lines=9> */
.L_x_9146:
[----:B------:R-:W-:-:S13]  /*b9a0*/  ISETP.GE.AND P2, PT, R0, UR39, PT ;  /* 0x0000002700007c0c */ /* 0x000fda000bf46270 */
[----:B------:R-:W-:Y:S05]  /*b9b0*/  @!P2 BRA `(.L_x_9156) ;  /* 0x000000380030a947 */ /* 0x000fea0003800000 */
[----:B-12---:R-:W-:Y:S01]  /*b9c0*/  IMAD.IADD R8, R137, 0x1, -R139 ;  /* 0x0000000189087824 */ /* 0x006fe200078e0a8b */
[----:B------:R-:W-:Y:S01]  /*b9d0*/  UMOV UR28, UR46 ;  /* 0x0000002e001c7c82 */ /* 0x000fe20008000000 */
[----:B------:R-:W-:Y:S01]  /*b9e0*/  IMAD.MOV.U32 R11, RZ, RZ, R13 ;  /* 0x000000ffff0b7224 */ /* 0x000fe200078e000d */
[----:B------:R-:W-:Y:S01]  /*b9f0*/  UMOV UR51, UR43 ;  /* 0x0000002b00337c82 */ /* 0x000fe20008000000 */
[--C-:B------:R-:W-:Y:S01]  /*ba00*/  IMAD.IADD R9, R4, 0x1, R8.reuse ;  /* 0x0000000104097824 */ /* 0x100fe200078e0208 */
[----:B------:R-:W-:Y:S01]  /*ba10*/  ULDC UR35, c[0x0][0x9e4] ;  /* 0x0002790000237ab9 */ /* 0x000fe20000000800 */
[----:B------:R-:W-:Y:S01]  /*ba20*/  IMAD.IADD R8, R5, 0x1, R8 ;  /* 0x0000000105087824 */ /* 0x000fe200078e0208 */
[----:B------:R-:W-:Y:S01]  /*ba30*/  ULDC UR34, c[0x0][0x988] ;  /* 0x0002620000227ab9 */ /* 0x000fe20000000800 */
[----:B------:R-:W-:Y:S01]  /*ba40*/  IMAD.MOV.U32 R10, RZ, RZ, R12 ;  /* 0x000000ffff0a7224 */ /* 0x000fe200078e000c */
[----:B------:R-:W-:Y:S01]  /*ba50*/  LOP3.LUT R7, RZ, R9, RZ, 0x33, !PT ;  /* 0x00000009ff077212 */ /* 0x000fe200078e33ff */
[----:B------:R-:W-:Y:S01]  /*ba60*/  ULDC UR50, c[0x0][0x9d8] ;  /* 0x0002760000327ab9 */ /* 0x000fe20000000800 */
[----:B------:R-:W-:Y:S01]  /*ba70*/  LOP3.LUT R6, RZ, R8, RZ, 0x33, !PT ;  /* 0x00000008ff067212 */ /* 0x000fe200078e33ff */
[----:B------:R-:W-:-:S06]  /*ba80*/  ULDC UR47, c[0x0][0x9e0] ;  /* 0x00027800002f7ab9 */ /* 0x000fcc0000000800 */
.L_x_9173:
[----:B------:R-:W-:Y:S01]  /*ba90*/  UIADD3 UR43, UR51, 0x1, URZ ;  /* 0x00000001332b7890 */ /* 0x000fe2000fffe03f */
[----:B------:R-:W-:-:S03]  /*baa0*/  ISETP.NE.AND P3, PT, RZ, UR38, PT ;  /* 0x00000026ff007c0c */ /* 0x000fc6000bf65270 */
[----:B------:R-:W-:-:S04]  /*bab0*/  UISETP.NE.AND UP0, UPT, UR43, 0x2, UPT ;  /* 0x000000022b00788c */ /* 0x000fc8000bf05270 */
[----:B------:R-:W-:Y:S02]  /*bac0*/  USEL UR46, URZ, 0x1, UP0 ;  /* 0x000000013f2e7887 */ /* 0x000fe40008000000 */
[----:B------:R-:W-:Y:S02]  /*bad0*/  USEL UR43, UR43, URZ, UP0 ;  /* 0x0000003f2b2b7287 */ /* 0x000fe40008000000 */
[----:B------:R-:W-:Y:S02]  /*bae0*/  ULOP3.LUT UR46, UR28, UR46, URZ, 0x3c, !UPT ;  /* 0x0000002e1c2e7292 */ /* 0x000fe4000f8e3c3f */
[----:B---3--:R-:W-:Y:S10]  /*baf0*/  @P3 BRA `(.L_x_9157) ;  /* 0x00000000002c3947 */ /* 0x008ff40003800000 */
[----:B------:R-:W-:Y:S05]  /*bb00*/  @!P0 BRA `(.L_x_9158) ;  /* 0x0000000000048947 */ /* 0x000fea0003800000 */
[----:B------:R-:W-:Y:S01]  /*bb10*/  BPT.TRAP 0x1 ;  /* 0x000000040000795c */ /* 0x000fe20000300000 */
.L_x_9158:
[----:B------:R-:W-:Y:S01]  /*bb20*/  ULEA UR6, UR43, UR42, 0x3 ;  /* 0x0000002a2b067291 */ /* 0x000fe2000f8e183f */
[----:B------:R-:W-:-:S05]  /*bb30*/  IMAD.U32 R12, RZ, RZ, UR46 ;  /* 0x0000002eff0c7e24 */ /* 0x000fca000f8e00ff */
[----:B------:R-:W-:-:S04]  /*bb40*/  SHF.L.U32 R12, R12, 0x1f, RZ ;  /* 0x0000001f0c0c7819 */ /* 0x000fc800000006ff */
[----:B------:R0:W1:Y:S01]  /*bb50*/  SYNCS.PHASECHK.TRANS64.TRYWAIT P2, [UR6+0x2d830], R12 ;  /* 0x02d8300cff0075a7 */ /* 0x0000620008040146 */
[----:B------:R-:W-:Y:S05]  /*bb60*/  @!P0 BRA `(.L_x_9159) ;  /* 0x0000000000048947 */ /* 0x000fea0003800000 */
[----:B------:R-:W-:Y:S01]  /*bb70*/  BPT.TRAP 0x1 ;  /* 0x000000040000795c */ /* 0x000fe20000300000 */
.L_x_9159:
[----:B-1----:R-:W-:Y:S05]  /*bb80*/  @P2 BRA `(.L_x_9157) ;  /* 0x0000000000082947 */ /* 0x002fea0003800000 */
[----:B------:R-:W1:Y:S02]  /*bb90*/  SYNCS.PHASECHK.TRANS64.TRYWAIT P2, [UR6+0x2d830], R12 ;  /* 0x02d8300cff0075a7 */ /* 0x000e640008040146 */
[----:B-1----:R-:W-:Y:S05]  /*bba0*/  @!P2 BRA `(.L_x_9160) ;  /* 0x000000a8002ca947 */ /* 0x002fea0003800000 */
.L_x_9157:
        /* <DEDUP_REMOVED lines=37> */
.L_x_9162:
[----:B------:R-:W-:Y:S01]  /*be00*/  ULEA UR6, UR51, UR42, 0x3 ;  /* 0x0000002a33067291 */ /* 0x000fe2000f8e183f */
[----:B------:R-:W-:-:S05]  /*be10*/  IMAD.U32 R12, RZ, RZ, UR28 ;  /* 0x0000001cff0c7e24 */ /* 0x000fca000f8e00ff */
[----:B------:R-:W-:-:S04]  /*be20*/  SHF.L.U32 R12, R12, 0x1f, RZ ;  /* 0x0000001f0c0c7819 */ /* 0x000fc800000006ff */
[----:B------:R0:W1:Y:S01]  /*be30*/  SYNCS.PHASECHK.TRANS64.TRYWAIT P2, [UR6+0x2d850], R12 ;  /* 0x02d8500cff0075a7 */ /* 0x0000620008040146 */
[----:B------:R-:W-:Y:S05]  /*be40*/  @!P0 BRA `(.L_x_9163) ;  /* 0x0000000000048947 */ /* 0x000fea0003800000 */
[----:B------:R-:W-:Y:S01]  /*be50*/  BPT.TRAP 0x1 ;  /* 0x000000040000795c */ /* 0x000fe20000300000 */
.L_x_9163:
[----:B-1----:R-:W-:Y:S05]  /*be60*/  @P2 BRA `(.L_x_9161) ;  /* 0x0000000000082947 */ /* 0x002fea0003800000 */
[----:B------:R-:W1:Y:S02]  /*be70*/  SYNCS.PHASECHK.TRANS64.TRYWAIT P2, [UR6+0x2d850], R12 ;  /* 0x02d8500cff0075a7 */ /* 0x000e640008040146 */
[----:B-1----:R-:W-:Y:S05]  /*be80*/  @!P2 BRA `(.L_x_9164) ;  /* 0x000000a4008ca947 */ /* 0x002fea0003800000 */
.L_x_9161:
[----:B------:R-:W-:Y:S01]  /*be90*/  UIADD3 UR6, UR42, 0x400, URZ ;  /* 0x000004002a067890 */ /* 0x000fe2000fffe03f */
[----:B------:R-:W-:Y:S01]  /*bea0*/  WARPGROUP.ARRIVE ;  /* 0x00000000000079c5 */ /* 0x000fe20000000000 */
[----:B------:R-:W-:Y:S01]  /*beb0*/  UMOV UR29, 0x40000040 ;  /* 0x40000040001d7882 */ /* 0x000fe20000000000 */
[----:B------:R-:W-:Y:S01]  /*bec0*/  UMOV UR31, 0x80000020 ;  /* 0x80000020001f7882 */ /* 0x000fe20000000000 */
[----:B------:R-:W-:-:S03]  /*bed0*/  USHF.R.U32.HI UR6, URZ, 0x4, UR6 ;  /* 0x000000043f067899 */ /* 0x000fc60008011606 */
[----:B------:R-:W2:Y:S01]  /*bee0*/  S2R R141, SR_TID.X ;  /* 0x00000000008d7919 */ /* 0x000ea20000002100 */
[----:B------:R-:W-:Y:S01]  /*bef0*/  FMUL.FTZ R21, R29, UR50 ;  /* 0x000000321d157c20 */ /* 0x000fe20008410000 */
[----:B------:R-:W-:Y:S01]  /*bf00*/  FMUL.FTZ R29, R35, UR50 ;  /* 0x00000032231d7c20 */ /* 0x000fe20008410000 */
[----:B------:R-:W-:Y:S01]  /*bf10*/  ULOP3.LUT UR6, UR6, 0x3fff, URZ, 0xc0, !UPT ;  /* 0x00003fff06067892 */ /* 0x000fe2000f8ec03f */
[----:B-1----:R-:W-:Y:S01]  /*bf20*/  FMUL.FTZ R13, R25, UR50 ;  /* 0x00000032190d7c20 */ /* 0x002fe20008410000 */
        /* <DEDUP_REMOVED lines=8> */
[----:B------:R-:W-:Y:S01]  /*bfb0*/  FMUL.FTZ R47, R53, UR50 ;  /* 0x00000032352f7c20 */ /* 0x000fe20008410000 */
[----:B------:R-:W-:Y:S01]  /*bfc0*/  FMUL.FTZ R26, R32, UR50 ;  /* 0x00000032201a7c20 */ /* 0x000fe20008410000 */
        /* <DEDUP_REMOVED lines=56> */
[----:B------:R-:W-:Y:S02]  /*c350*/  IMAD.SHL.U32 R83, R0, 0x80, RZ ;  /* 0x0000008000537824 */ /* 0x000fe400078e00ff */
[----:B------:R-:W-:Y:S01]  /*c360*/  FMUL.FTZ R70, R73, UR50 ;  /* 0x0000003249467c20 */ /* 0x000fe20008410000 */
[----:B------:R-:W-:-:S02]  /*c370*/  @!P1 VIADD R53, R53, 0x2d840 ;  /* 0x0002d84035359836 */ /* 0x000fc40000000000 */
        /* <DEDUP_REMOVED lines=10> */
[----:B------:R-:W-:Y:S01]  /*c420*/  @!P1 PRMT R53, RZ, 0x654, R53 ;  /* 0x00000654ff359816 */ /* 0x000fe20000000035 */
[----:B------:R-:W0:Y:S01]  /*c430*/  MUFU.TANH R12, R12 ;  /* 0x0000000c000c7308 */ /* 0x000e220000002400 */
[----:B------:R-:W-:-:S07]  /*c440*/  IADD3 R52, R137, 0x1, -R83 ;  /* 0x0000000189347810 */ /* 0x000fce0007ffe853 */
        /* <DEDUP_REMOVED lines=111> */
[----:B-1----:R-:W-:-:S04]  /*cb40*/  IMAD.IADD R53, R52, 0x1, -R139 ;  /* 0x0000000134357824 */ /* 0x002fc800078e0a8b */
[----:B------:R-:W-:-:S04]  /*cb50*/  IMAD R53, R16, -0x2, R53 ;  /* 0xfffffffe10357824 */ /* 0x000fc800078e0235 */
[C---:B------:R-:W-:Y:S02]  /*cb60*/  VIADD R138, R53.reuse, UR47 ;  /* 0x0000002f358a7c36 */ /* 0x040fe40008000000 */
[----:B------:R-:W-:Y:S02]  /*cb70*/  VIADD R87, R53, UR33 ;  /* 0x0000002135577c36 */ /* 0x000fe40008000000 */
[C---:B------:R-:W-:Y:S02]  /*cb80*/  IMAD.IADD R86, R4.reuse, 0x1, R138 ;  /* 0x0000000104567824 */ /* 0x040fe400078e028a */
[----:B-----5:R-:W-:Y:S01]  /*cb90*/  IMAD.IADD R85, R4, 0x1, R87 ;  /* 0x0000000104557824 */ /* 0x020fe200078e0257 */
[----:B0-234-:R-:W-:Y:S06]  /*cba0*/  @!P5 BRA `(.L_x_9165) ;  /* 0x000000000058d947 */ /* 0x01dfec0003800000 */
        /* <DEDUP_REMOVED lines=11> */
.L_x_9167:
[----:B------:R-:W-:-:S05]  /*cc60*/  IMAD.U32 R141, RZ, RZ, UR35 ;  /* 0x00000023ff8d7e24 */ /* 0x000fca000f8e00ff */
[----:B------:R-:W-:-:S13]  /*cc70*/  ISETP.NE.AND P2, PT, R141, 0x1, PT ;  /* 0x000000018d00780c */ /* 0x000fda0003f45270 */
[----:B------:R-:W0:Y:S02]  /*cc80*/  @P2 LDC.64 R52, c[0x0][0x9e8] ;  /* 0x00027a00ff342b82 */ /* 0x000e240000000a00 */
[----:B0-----:R-:W-:-:S04]  /*cc90*/  @P2 IMAD.HI.U32 R144, R9, R52, RZ ;  /* 0x0000003409902227 */ /* 0x001fc800078e00ff */
[----:B------:R-:W-:Y:S01]  /*cca0*/  IMAD.MOV.U32 R52, RZ, RZ, R9 ;  /* 0x000000ffff347224 */ /* 0x000fe200078e0009 */
[----:B------:R-:W-:-:S07]  /*ccb0*/  @P2 SHF.R.U32.HI R52, RZ, R53, R144 ;  /* 0x00000035ff342219 */ /* 0x000fce0000011690 */
.L_x_9168:
[----:B------:R-:W-:Y:S05]  /*ccc0*/  BSYNC B0 ;  /* 0x0000000000007941 */ /* 0x000fea0003800000 */
.L_x_9166:
[----:B------:R-:W-:-:S04]  /*ccd0*/  IMAD R53, R52, R141, -R83 ;  /* 0x0000008d34357224 */ /* 0x000fc800078e0a53 */
[----:B------:R-:W-:-:S05]  /*cce0*/  IMAD R52, R16, -0x2, R53 ;  /* 0xfffffffe10347824 */ /* 0x000fca00078e0235 */
[----:B------:R-:W-:Y:S02]  /*ccf0*/  VIADDMNMX R86, R52, R141, R86, PT ;  /* 0x0000008d34567246 */ /* 0x000fe40003800156 */
[----:B------:R-:W-:-:S07]  /*cd00*/  VIMNMX R85, R85, R52, !PT ;  /* 0x0000003455557248 */ /* 0x000fce0007fe0100 */
.L_x_9165:
[----:B------:R-:W-:Y:S01]  /*cd10*/  ISETP.GT.AND P2, PT, R0, -0x1, PT ;  /* 0xffffffff0000780c */ /* 0x000fe20003f44270 */
[C---:B------:R-:W-:Y:S02]  /*cd20*/  IMAD.IADD R138, R5.reuse, 0x1, R138 ;  /* 0x00000001058a7824 */ /* 0x040fe400078e028a */
[----:B------:R-:W-:Y:S01]  /*cd30*/  IMAD.IADD R87, R5, 0x1, R87 ;  /* 0x0000000105577824 */ /* 0x000fe200078e0257 */
[C---:B------:R-:W-:Y:S02]  /*cd40*/  ISETP.GT.AND P4, PT, R85.reuse, RZ, P2 ;  /* 0x000000ff5500720c */ /* 0x040fe40001784270 */
[----:B------:R-:W-:Y:S02]  /*cd50*/  ISETP.GT.AND P6, PT, R85, 0x1, P2 ;  /* 0x000000015500780c */ /* 0x000fe400017c4270 */
[C---:B------:R-:W-:Y:S02]  /*cd60*/  ISETP.LT.OR P4, PT, R86.reuse, 0x1, P4 ;  /* 0x000000015600780c */ /* 0x040fe40002781670 */
[----:B------:R-:W-:-:S02]  /*cd70*/  ISETP.LT.OR P6, PT, R86, 0x2, P6 ;  /* 0x000000025600780c */ /* 0x000fc400037c1670 */
        /* <DEDUP_REMOVED lines=104> */
.L_x_9171:
[----:B------:R-:W-:-:S05]  /*d400*/  IMAD.U32 R85, RZ, RZ, UR35 ;  /* 0x00000023ff557e24 */ /* 0x000fca000f8e00ff */
[----:B------:R-:W-:-:S13]  /*d410*/  ISETP.NE.AND P3, PT, R85, 0x1, PT ;  /* 0x000000015500780c */ /* 0x000fda0003f65270 */
[----:B------:R-:W0:Y:S02]  /*d420*/  @P3 LDC.64 R12, c[0x0][0x9e8] ;  /* 0x00027a00ff0c3b82 */ /* 0x000e240000000a00 */
[----:B0-----:R-:W-:-:S04]  /*d430*/  @P3 IMAD.HI.U32 R86, R8, R12, RZ ;  /* 0x0000000c08563227 */ /* 0x001fc800078e00ff */
[----:B------:R-:W-:Y:S01]  /*d440*/  IMAD.MOV.U32 R12, RZ, RZ, R8 ;  /* 0x000000ffff0c7224 */ /* 0x000fe200078e0008 */
[----:B------:R-:W-:-:S07]  /*d450*/  @P3 SHF.R.U32.HI R12, RZ, R13, R86 ;  /* 0x0000000dff0c3219 */ /* 0x000fce0000011656 */
.L_x_9172:
[----:B------:R-:W-:Y:S05]  /*d460*/  BSYNC B0 ;  /* 0x0000000000007941 */ /* 0x000fea0003800000 */
.L_x_9170:
[----:B------:R-:W-:-:S04]  /*d470*/  IMAD R83, R12, R85, -R83 ;  /* 0x000000550c537224 */ /* 0x000fc800078e0a53 */
[----:B------:R-:W-:-:S05]  /*d480*/  IMAD R83, R16, -0x2, R83 ;  /* 0xfffffffe10537824 */ /* 0x000fca00078e0253 */
[----:B------:R-:W-:Y:S02]  /*d490*/  VIADDMNMX R138, R83, R85, R138, PT ;  /* 0x00000055538a7246 */ /* 0x000fe4000380018a */
[----:B------:R-:W-:-:S07]  /*d4a0*/  VIMNMX R87, R87, R83, !PT ;  /* 0x0000005357577248 */ /* 0x000fce0007fe0100 */
.L_x_9169:
        /* <DEDUP_REMOVED lines=36> */
[----:B------:R-:W-:-:S02]  /*d6f0*/  ISETP.GT.AND P4, PT, R87, 0x10, P2 ;  /* 0x000000105700780c */ /* 0x000fc40001784270 */
[----:B------:R-:W-:Y:S02]  /*d700*/  FMNMX.FTZ R13, R56, R13, !PT ;  /* 0x0000000d380d7209 */ /* 0x000fe40007810000 */
[----:B------:R-:W-:Y:S02]  /*d710*/  ISETP.LT.OR P3, PT, R138, 0x9, P3 ;  /* 0x000000098a00780c */ /* 0x000fe40001f61670 */
[----:B------:R-:W-:Y:S02]  /*d720*/  FMNMX.FTZ R13, R58, R13, !PT ;  /* 0x0000000d3a0d7209 */ /* 0x000fe40007810000 */
[----:B------:R-:W-:Y:S02]  /*d730*/  ISETP.LT.OR P6, PT, R138, 0x3a, P6 ;  /* 0x0000003a8a00780c */ /* 0x000fe400037c1670 */
        /* <DEDUP_REMOVED lines=11> */
[C---:B------:R-:W-:Y:S02]  /*d7f0*/  ISETP.GT.AND P6, PT, R87.reuse, 0x48, P2 ;  /* 0x000000485700780c */ /* 0x040fe400017c4270 */
        /* <DEDUP_REMOVED lines=12> */
[----:B------:R-:W-:Y:S01]  /*d8c0*/  ISETP.GT.AND P3, PT, R87, 0x20, P2 ;  /* 0x000000205700780c */ /* 0x000fe20001764270 */
[----:B------:R-:W0:Y:S01]  /*d8d0*/  SHFL.BFLY PT, R12, R13, 0x2, 0x1f ;  /* 0x0c401f000d0c7f89 */ /* 0x000e2200000e0000 */
[----:B------:R-:W-:-:S02]  /*d8e0*/  FSEL R33, R33, -INF , !P4 ;  /* 0xff80000021217808 */ /* 0x000fc40006000000 */
[C---:B------:R-:W-:Y:S02]  /*d8f0*/  ISETP.GT.AND P6, PT, R87.reuse, 0x51, P2 ;  /* 0x000000515700780c */ /* 0x040fe400017c4270 */
[----:B------:R-:W-:Y:S02]  /*d900*/  ISETP.GT.AND P4, PT, R87, 0x28, P2 ;  /* 0x000000285700780c */ /* 0x000fe40001784270 */
[C---:B------:R-:W-:Y:S02]  /*d910*/  ISETP.LT.OR P3, PT, R138.reuse, 0x21, P3 ;  /* 0x000000218a00780c */ /* 0x040fe40001f61670 */
[C---:B------:R-:W-:Y:S02]  /*d920*/  ISETP.LT.OR P6, PT, R138.reuse, 0x52, P6 ;  /* 0x000000528a00780c */ /* 0x040fe400037c1670 */
[----:B------:R-:W-:Y:S02]  /*d930*/  ISETP.LT.OR P4, PT, R138, 0x29, P4 ;  /* 0x000000298a00780c */ /* 0x000fe40002781670 */
[----:B------:R-:W-:-:S02]  /*d940*/  FSEL R36, R36, -INF , !P3 ;  /* 0xff80000024247808 */ /* 0x000fc40005800000 */
[----:B------:R-:W-:Y:S02]  /*d950*/  FSEL R63, R63, -INF , !P6 ;  /* 0xff8000003f3f7808 */ /* 0x000fe40007000000 */
[C---:B------:R-:W-:Y:S02]  /*d960*/  ISETP.GT.AND P3, PT, R87.reuse, 0x29, P2 ;  /* 0x000000295700780c */ /* 0x040fe40001764270 */
[----:B------:R-:W-:Y:S02]  /*d970*/  FSEL R40, R40, -INF , !P4 ;  /* 0xff80000028287808 */ /* 0x000fe40006000000 */
[C---:B------:R-:W-:Y:S02]  /*d980*/  ISETP.GT.AND P6, PT, R87.reuse, 0x59, P2 ;  /* 0x000000595700780c */ /* 0x040fe400017c4270 */
[----:B------:R-:W-:Y:S02]  /*d990*/  ISETP.GT.AND P4, PT, R87, 0x31, P2 ;  /* 0x000000315700780c */ /* 0x000fe40001784270 */
[----:B0-----:R-:W-:-:S02]  /*d9a0*/  FMNMX.FTZ R12, R13, R12, !PT ;  /* 0x0000000c0d0c7209 */ /* 0x001fc40007810000 */
[C---:B------:R-:W-:Y:S02]  /*d9b0*/  ISETP.LT.OR P3, PT, R138.reuse, 0x2a, P3 ;  /* 0x0000002a8a00780c */ /* 0x040fe40001f61670 */
[C---:B------:R-:W-:Y:S01]  /*d9c0*/  ISETP.LT.OR P6, PT, R138.reuse, 0x5a, P6 ;  /* 0x0000005a8a00780c */ /* 0x040fe200037c1670 */
[----:B------:R-:W0:Y:S01]  /*d9d0*/  SHFL.BFLY PT, R13, R12, 0x1, 0x1f ;  /* 0x0c201f000c0d7f89 */ /* 0x000e2200000e0000 */
[----:B------:R-:W-:Y:S02]  /*d9e0*/  ISETP.LT.OR P4, PT, R138, 0x32, P4 ;  /* 0x000000328a00780c */ /* 0x000fe40002781670 */
[----:B------:R-:W-:Y:S02]  /*d9f0*/  FSEL R41, R41, -INF , !P3 ;  /* 0xff80000029297808 */ /* 0x000fe40005800000 */
[----:B------:R-:W-:Y:S02]  /*da00*/  FSEL R67, R67, -INF , !P6 ;  /* 0xff80000043437808 */ /* 0x000fe40007000000 */
[----:B------:R-:W-:-:S02]  /*da10*/  ISETP.GT.AND P3, PT, R87, 0x38, P2 ;  /* 0x000000385700780c */ /* 0x000fc40001764270 */
[----:B------:R-:W-:Y:S02]  /*da20*/  FSEL R45, R45, -INF , !P4 ;  /* 0xff8000002d2d7808 */ /* 0x000fe40006000000 */
[C---:B------:R-:W-:Y:S02]  /*da30*/  ISETP.GT.AND P6, PT, R87.reuse, 0x61, P2 ;  /* 0x000000615700780c */ /* 0x040fe400017c4270 */
[----:B------:R-:W-:Y:S02]  /*da40*/  ISETP.GT.AND P4, PT, R87, 0x40, P2 ;  /* 0x000000405700780c */ /* 0x000fe40001784270 */
[C---:B------:R-:W-:Y:S02]  /*da50*/  ISETP.LT.OR P3, PT, R138.reuse, 0x39, P3 ;  /* 0x000000398a00780c */ /* 0x040fe40001f61670 */
[C---:B------:R-:W-:Y:S02]  /*da60*/  ISETP.LT.OR P6, PT, R138.reuse, 0x62, P6 ;  /* 0x000000628a00780c */ /* 0x040fe400037c1670 */
[----:B------:R-:W-:-:S02]  /*da70*/  ISETP.LT.OR P4, PT, R138, 0x41, P4 ;  /* 0x000000418a00780c */ /* 0x000fc40002781670 */
[----:B------:R-:W-:Y:S02]  /*da80*/  FSEL R48, R48, -INF , !P3 ;  /* 0xff80000030307808 */ /* 0x000fe40005800000 */
[----:B------:R-:W-:Y:S02]  /*da90*/  FSEL R71, R71, -INF , !P6 ;  /* 0xff80000047477808 */ /* 0x000fe40007000000 */
[C---:B------:R-:W-:Y:S02]  /*daa0*/  ISETP.GT.AND P3, PT, R87.reuse, 0x41, P2 ;  /* 0x000000415700780c */ /* 0x040fe40001764270 */
[----:B------:R-:W-:Y:S02]  /*dab0*/  FSEL R54, R54, -INF , !P4 ;  /* 0xff80000036367808 */ /* 0x000fe40006000000 */
[C---:B------:R-:W-:Y:S02]  /*dac0*/  ISETP.GT.AND P6, PT, R87.reuse, 0x69, P2 ;  /* 0x000000695700780c */ /* 0x040fe400017c4270 */
[----:B------:R-:W-:-:S02]  /*dad0*/  ISETP.GT.AND P4, PT, R87, 0x49, P2 ;  /* 0x000000495700780c */ /* 0x000fc40001784270 */
[----:B0-----:R-:W-:Y:S02]  /*dae0*/  FMNMX.FTZ R12, R12, R13, !PT ;  /* 0x0000000d0c0c7209 */ /* 0x001fe40007810000 */
[C---:B------:R-:W-:Y:S02]  /*daf0*/  ISETP.LT.OR P3, PT, R138.reuse, 0x42, P3 ;  /* 0x000000428a00780c */ /* 0x040fe40001f61670 */
[----:B------:R-:W-:Y:S01]  /*db00*/  ISETP.LT.OR P6, PT, R138, 0x6a, P6 ;  /* 0x0000006a8a00780c */ /* 0x000fe200037c1670 */
[----:B------:R-:W-:Y:S01]  /*db10*/  FMUL.FTZ R13, R12, UR34 ;  /* 0x000000220c0d7c20 */ /* 0x000fe20008410000 */
[----:B------:R-:W-:Y:S02]  /*db20*/  ISETP.LT.OR P4, PT, R138, 0x4a, P4 ;  /* 0x0000004a8a00780c */ /* 0x000fe40002781670 */
[----:B------:R-:W-:Y:S02]  /*db30*/  FSEL R55, R55, -INF , !P3 ;  /* 0xff80000037377808 */ /* 0x000fe40005800000 */
[----:B------:R-:W-:-:S02]  /*db40*/  FSEL R75, R75, -INF , !P6 ;  /* 0xff8000004b4b7808 */ /* 0x000fc40007000000 */
[----:B------:R-:W-:Y:S02]  /*db50*/  ISETP.GT.AND P3, PT, R87, 0x50, P2 ;  /* 0x000000505700780c */ /* 0x000fe40001764270 */
[----:B------:R-:W-:Y:S02]  /*db60*/  FSEL R59, R59, -INF , !P4 ;  /* 0xff8000003b3b7808 */ /* 0x000fe40006000000 */
[----:B------:R-:W-:Y:S02]  /*db70*/  ISETP.GT.AND P6, PT, R87, RZ, P2 ;  /* 0x000000ff5700720c */ /* 0x000fe400017c4270 */
[----:B------:R-:W-:Y:S02]  /*db80*/  FSETP.NEU.FTZ.AND P4, PT, R12, -INF , PT ;  /* 0xff8000000c00780b */ /* 0x000fe40003f9d000 */
[C---:B------:R-:W-:Y:S02]  /*db90*/  ISETP.LT.OR P3, PT, R138.reuse, 0x51, P3 ;  /* 0x000000518a00780c */ /* 0x040fe40001f61670 */
[----:B------:R-:W-:-:S02]  /*dba0*/  ISETP.LT.OR P6, PT, R138, 0x1, P6 ;  /* 0x000000018a00780c */ /* 0x000fc400037c1670 */
[----:B------:R-:W-:Y:S02]  /*dbb0*/  FSEL R13, R13, RZ, P4 ;  /* 0x000000ff0d0d7208 */ /* 0x000fe40002000000 */
[----:B------:R-:W-:Y:S02]  /*dbc0*/  FSEL R61, R61, -INF , !P3 ;  /* 0xff8000003d3d7808 */ /* 0x000fe40005800000 */
[----:B------:R-:W-:Y:S01]  /*dbd0*/  FSEL R85, R14, -INF , !P6 ;  /* 0xff8000000e557808 */ /* 0x000fe20007000000 */
        /* <DEDUP_REMOVED lines=11> */
[----:B------:R-:W-:Y:S01]  /*dc90*/  ISETP.GT.AND P3, PT, R87, 0x60, P2 ;  /* 0x000000605700780c */ /* 0x000fe20001764270 */
[--C-:B------:R-:W-:Y:S01]  /*dca0*/  FFMA.FTZ R52, R52, UR34, -R13.reuse ;  /* 0x0000002234347c23 */ /* 0x100fe2000801080d */
        /* <DEDUP_REMOVED lines=10> */
[----:B------:R0:W-:Y:S01]  /*dd50*/  MUFU.EX2 R27, R86 ;  /* 0x00000056001b7308 */ /* 0x0001e20000000800 */
[----:B------:R-:W-:Y:S01]  /*dd60*/  FMNMX.FTZ R31, R29, R30, !PT ;  /* 0x0000001e1d1f7209 */ /* 0x000fe20007810000 */
[----:B------:R-:W-:Y:S01]  /*dd70*/  FFMA.FTZ R30, R34, UR34, -R13 ;  /* 0x00000022221e7c23 */ /* 0x000fe2000801080d */
[----:B------:R-:W-:Y:S02]  /*dd80*/  FSEL R73, R73, -INF , !P3 ;  /* 0xff80000049497808 */ /* 0x000fe40005800000 */
[----:B------:R-:W-:-:S02]  /*dd90*/  ISETP.GT.AND P3, PT, R87, 0x70, P2 ;  /* 0x000000705700780c */ /* 0x000fc40001764270 */
[----:B------:R-:W-:Y:S01]  /*dda0*/  FMNMX.FTZ R34, R32, R31, !PT ;  /* 0x0000001f20227209 */ /* 0x000fe20007810000 */
[----:B------:R-:W-:Y:S01]  /*ddb0*/  MUFU.EX2 R53, R53 ;  /* 0x0000003500357308 */ /* 0x000fe20000000800 */
[----:B------:R-:W-:Y:S01]  /*ddc0*/  ISETP.LT.OR P3, PT, R138, 0x71, P3 ;  /* 0x000000718a00780c */ /* 0x000fe20001f61670 */
[----:B0-----:R-:W-:Y:S01]  /*ddd0*/  FFMA.FTZ R86, R39, UR34, -R13 ;  /* 0x0000002227567c23 */ /* 0x001fe2000801080d */
[----:B------:R-:W-:Y:S02]  /*dde0*/  FMNMX.FTZ R31, R33, R34, !PT ;  /* 0x00000022211f7209 */ /* 0x000fe40007810000 */
[----:B------:R-:W-:Y:S02]  /*ddf0*/  FSEL R77, R77, -INF , !P3 ;  /* 0xff8000004d4d7808 */ /* 0x000fe40005800000 */
[----:B------:R-:W-:Y:S01]  /*de00*/  FMNMX.FTZ R34, R36, R31, !PT ;  /* 0x0000001f24227209 */ /* 0x000fe20007810000 */
[----:B------:R-:W-:Y:S01]  /*de10*/  MUFU.EX2 R20, R20 ;  /* 0x0000001400147308 */ /* 0x000fe20000000800 */
[----:B------:R-:W-:-:S02]  /*de20*/  ISETP.GT.AND P3, PT, R87, 0x71, P2 ;  /* 0x000000715700780c */ /* 0x000fc40001764270 */
[C---:B------:R-:W-:Y:S02]  /*de30*/  ISETP.GT.AND P6, PT, R87.reuse, 0x78, P2 ;  /* 0x000000785700780c */ /* 0x040fe400017c4270 */
[----:B------:R-:W-:Y:S01]  /*de40*/  ISETP.GT.AND P2, PT, R87, 0x79, P2 ;  /* 0x000000795700780c */ /* 0x000fe20001744270 */
[--C-:B------:R-:W-:Y:S01]  /*de50*/  FFMA.FTZ R87, R35, UR34, -R13.reuse ;  /* 0x0000002223577c23 */ /* 0x100fe2000801080d */
[----:B------:R-:W-:Y:S01]  /*de60*/  FMNMX.FTZ R35, R37, R34, !PT ;  /* 0x0000002225237209 */ /* 0x000fe20007810000 */
[----:B------:R-:W-:Y:S01]  /*de70*/  FFMA.FTZ R34, R38, UR34, -R13 ;  /* 0x0000002226227c23 */ /* 0x000fe2000801080d */
[----:B------:R-:W-:Y:S01]  /*de80*/  ISETP.LT.OR P3, PT, R138, 0x72, P3 ;  /* 0x000000728a00780c */ /* 0x000fe20001f61670 */
[----:B------:R0:W-:Y:S01]  /*de90*/  MUFU.EX2 R31, R87 ;  /* 0x00000057001f7308 */ /* 0x0001e20000000800 */
[----:B------:R-:W-:Y:S02]  /*dea0*/  FMNMX.FTZ R38, R40, R35, !PT ;  /* 0x0000002328267209 */ /* 0x000fe40007810000 */
[----:B------:R-:W-:-:S02]  /*deb0*/  ISETP.LT.OR P6, PT, R138, 0x79, P6 ;  /* 0x000000798a00780c */ /* 0x000fc400037c1670 */
[----:B------:R-:W-:Y:S02]  /*dec0*/  FMNMX.FTZ R35, R41, R38, !PT ;  /* 0x0000002629237209 */ /* 0x000fe40007810000 */
[----:B------:R-:W-:Y:S01]  /*ded0*/  FSEL R79, R79, -INF , !P3 ;  /* 0xff8000004f4f7808 */ /* 0x000fe20005800000 */
[----:B------:R-:W-:Y:S01]  /*dee0*/  MUFU.EX2 R83, R83 ;  /* 0x0000005300537308 */ /* 0x000fe20000000800 */
[----:B------:R-:W-:Y:S01]  /*def0*/  FMNMX.FTZ R38, R44, R35, !PT ;  /* 0x000000232c267209 */ /* 0x000fe20007810000 */
[--C-:B0-----:R-:W-:Y:S01]  /*df00*/  FFMA.FTZ R87, R43, UR34, -R13.reuse ;  /* 0x000000222b577c23 */ /* 0x101fe2000801080d */
        /* <DEDUP_REMOVED lines=15> */
[--C-:B0-----:R-:W-:Y:S01]  /*e000*/  FFMA.FTZ R86, R50, UR34, -R13.reuse ;  /* 0x0000002232567c23 */ /* 0x101fe2000801080d */
[----:B------:R-:W-:Y:S01]  /*e010*/  MUFU.EX2 R39, R87 ;  /* 0x0000005700277308 */ /* 0x000fe20000000800 */
[--C-:B------:R-:W-:Y:S01]  /*e020*/  FFMA.FTZ R62, R66, UR34, -R13.reuse ;  /* 0x00000022423e7c23 */ /* 0x100fe2000801080d */
[----:B------:R-:W-:Y:S01]  /*e030*/  FMNMX.FTZ R42, R55, R42, !PT ;  /* 0x0000002a372a7209 */ /* 0x000fe20007810000 */
[--C-:B------:R-:W-:Y:S01]  /*e040*/  FFMA.FTZ R64, R68, UR34, -R13.reuse ;  /* 0x0000002244407c23 */ /* 0x100fe2000801080d */
[--C-:B------:R-:W-:Y:S01]  /*e050*/  FFMA.FTZ R66, R70, UR34, -R13.reuse ;  /* 0x0000002246427c23 */ /* 0x100fe2000801080d */
[--C-:B------:R-:W-:Y:S01]  /*e060*/  FFMA.FTZ R68, R72, UR34, -R13.reuse ;  /* 0x0000002248447c23 */ /* 0x100fe2000801080d */
[----:B------:R-:W-:Y:S01]  /*e070*/  FMNMX.FTZ R46, R57, R42, !PT ;  /* 0x0000002a392e7209 */ /* 0x000fe20007810000 */
[--C-:B------:R-:W-:Y:S01]  /*e080*/  FFMA.FTZ R70, R74, UR34, -R13.reuse ;  /* 0x000000224a467c23 */ /* 0x100fe2000801080d */
[----:B------:R0:W-:Y:S01]  /*e090*/  MUFU.EX2 R42, R141 ;  /* 0x0000008d002a7308 */ /* 0x0001e20000000800 */
[--C-:B------:R-:W-:Y:S01]  /*e0a0*/  FFMA.FTZ R72, R76, UR34, -R13.reuse ;  /* 0x000000224c487c23 */ /* 0x100fe2000801080d */
[----:B------:R-:W-:Y:S01]  /*e0b0*/  FMNMX.FTZ R46, R59, R46, !PT ;  /* 0x0000002e3b2e7209 */ /* 0x000fe20007810000 */
[--C-:B------:R-:W-:Y:S01]  /*e0c0*/  FFMA.FTZ R74, R78, UR34, -R13.reuse ;  /* 0x000000224e4a7c23 */ /* 0x100fe2000801080d */
[--C-:B------:R-:W-:Y:S01]  /*e0d0*/  FFMA.FTZ R76, R80, UR34, -R13.reuse ;  /* 0x00000022504c7c23 */ /* 0x100fe2000801080d */
[----:B------:R-:W-:Y:S01]  /*e0e0*/  FFMA.FTZ R78, R84, UR34, -R13 ;  /* 0x00000022544e7c23 */ /* 0x000fe2000801080d */
[----:B------:R-:W-:-:S02]  /*e0f0*/  FMNMX.FTZ R46, R61, R46, !PT ;  /* 0x0000002e3d2e7209 */ /* 0x000fc40007810000 */
[----:B------:R-:W-:Y:S01]  /*e100*/  MUFU.EX2 R21, R21 ;  /* 0x0000001500157308 */ /* 0x000fe20000000800 */
[----:B0-----:R-:W-:Y:S01]  /*e110*/  FFMA.FTZ R141, R56, UR34, -R13 ;  /* 0x00000022388d7c23 */ /* 0x001fe2000801080d */
        /* <DEDUP_REMOVED lines=8> */
[----:B------:R0:W-:Y:S02]  /*e1a0*/  MUFU.EX2 R50, R141 ;  /* 0x0000008d00327308 */ /* 0x0001e40000000800 */
[----:B------:R-:W-:-:S04]  /*e1b0*/  FMNMX.FTZ R56, R75, R56, !PT ;  /* 0x000000384b387209 */ /* 0x000fc80007810000 */
[----:B------:R-:W-:Y:S02]  /*e1c0*/  FMNMX.FTZ R56, R77, R56, !PT ;  /* 0x000000384d387209 */ /* 0x000fe40007810000 */
[----:B------:R-:W-:Y:S01]  /*e1d0*/  MUFU.EX2 R26, R26 ;  /* 0x0000001a001a7308 */ /* 0x000fe20000000800 */
[----:B0-----:R-:W-:Y:S02]  /*e1e0*/  FSEL R141, R12, RZ, P4 ;  /* 0x000000ff0c8d7208 */ /* 0x001fe40002000000 */
[----:B------:R-:W-:-:S03]  /*e1f0*/  FMNMX.FTZ R56, R79, R56, !PT ;  /* 0x000000384f387209 */ /* 0x000fc60007810000 */
[----:B------:R-:W-:Y:S01]  /*e200*/  FADD.FTZ R141, -R141, R10 ;  /* 0x0000000a8d8d7221 */ /* 0x000fe20000010100 */
[----:B------:R-:W-:Y:S01]  /*e210*/  FMNMX.FTZ R87, R81, R56, !PT ;  /* 0x0000003851577209 */ /* 0x000fe20007810000 */
[----:B------:R-:W-:Y:S02]  /*e220*/  MUFU.EX2 R30, R30 ;  /* 0x0000001e001e7308 */ /* 0x000fe40000000800 */
[----:B------:R-:W-:Y:S01]  /*e230*/  FMUL.FTZ R10, R141, UR34 ;  /* 0x000000228d0a7c20 */ /* 0x000fe20008410000 */
[----:B------:R-:W-:-:S05]  /*e240*/  FMNMX.FTZ R87, R82, R87, !PT ;  /* 0x0000005752577209 */ /* 0x000fca0007810000 */
[----:B------:R-:W0:Y:S01]  /*e250*/  SHFL.BFLY PT, R86, R87, 0x2, 0x1f ;  /* 0x0c401f0057567f89 */ /* 0x000e2200000e0000 */
[----:B------:R-:W1:Y:S08]  /*e260*/  MUFU.EX2 R10, R10 ;  /* 0x0000000a000a7308 */ /* 0x000e700000000800 */
[----:B------:R2:W-:Y:S08]  /*e270*/  MUFU.EX2 R56, R138 ;  /* 0x0000008a00387308 */ /* 0x0005f00000000800 */
[----:B------:R-:W-:Y:S01]  /*e280*/  MUFU.EX2 R34, R34 ;  /* 0x0000002200227308 */ /* 0x000fe20000000800 */
[-C--:B-1----:R-:W-:Y:S01]  /*e290*/  FMUL.FTZ R88, R88, R10.reuse ;  /* 0x0000000a58587220 */ /* 0x082fe20000410000 */
[-C--:B------:R-:W-:Y:S01]  /*e2a0*/  FMUL.FTZ R89, R89, R10.reuse ;  /* 0x0000000a59597220 */ /* 0x080fe20000410000 */
[-C--:B------:R-:W-:Y:S01]  /*e2b0*/  FMUL.FTZ R92, R92, R10.reuse ;  /* 0x0000000a5c5c7220 */ /* 0x080fe20000410000 */
[-C--:B------:R-:W-:Y:S01]  /*e2c0*/  FMUL.FTZ R93, R93, R10.reuse ;  /* 0x0000000a5d5d7220 */ /* 0x080fe20000410000 */
[-C--:B------:R-:W-:Y:S01]  /*e2d0*/  FMUL.FTZ R96, R96, R10.reuse ;  /* 0x0000000a60607220 */ /* 0x080fe20000410000 */
[----:B------:R-:W-:Y:S01]  /*e2e0*/  FMUL.FTZ R97, R97, R10 ;  /* 0x0000000a61617220 */ /* 0x000fe20000410000 */
[----:B0-----:R-:W-:Y:S01]  /*e2f0*/  FMNMX.FTZ R86, R87, R86, !PT ;  /* 0x0000005657567209 */ /* 0x001fe20007810000 */
[----:B------:R-:W-:Y:S01]  /*e300*/  MUFU.EX2 R38, R38 ;  /* 0x0000002600267308 */ /* 0x000fe20000000800 */
[-C--:B------:R-:W-:Y:S01]  /*e310*/  FMUL.FTZ R100, R100, R10.reuse ;  /* 0x0000000a64647220 */ /* 0x080fe20000410000 */
[-C--:B------:R-:W-:Y:S01]  /*e320*/  FMUL.FTZ R101, R101, R10.reuse ;  /* 0x0000000a65657220 */ /* 0x080fe20000410000 */
[-C--:B------:R-:W-:Y:S01]  /*e330*/  FMUL.FTZ R104, R104, R10.reuse ;  /* 0x0000000a68687220 */ /* 0x080fe20000410000 */
[----:B------:R-:W0:Y:S01]  /*e340*/  SHFL.BFLY PT, R87, R86, 0x1, 0x1f ;  /* 0x0c201f0056577f89 */ /* 0x000e2200000e0000 */
        /* <DEDUP_REMOVED lines=16> */
[----:B------:R-:W-:-:S03]  /*e450*/  FMUL.FTZ R133, R133, R10 ;  /* 0x0000000a85857220 */ /* 0x000fc60000410000 */
[----:B------:R-:W-:Y:S01]  /*e460*/  MUFU.EX2 R51, R51 ;  /* 0x0000003300337308 */ /* 0x000fe20000000800 */
[----:B0-----:R-:W-:-:S04]  /*e470*/  FMNMX.FTZ R13, R86, R87, !PT ;  /* 0x00000057560d7209 */ /* 0x001fc80007810000 */
        /* <DEDUP_REMOVED lines=10> */
[--C-:B--2---:R-:W-:Y:S01]  /*e520*/  FFMA.FTZ R138, R25, UR34, -R80.reuse ;  /* 0x00000022198a7c23 */ /* 0x104fe20008010850 */
[----:B------:R-:W-:Y:S01]  /*e530*/  FADD.FTZ R32, -R32, R11 ;  /* 0x0000000b20207221 */ /* 0x000fe20000010100 */
[--C-:B------:R-:W-:Y:S01]  /*e540*/  FFMA.FTZ R25, R28, UR34, -R80.reuse ;  /* 0x000000221c197c23 */ /* 0x100fe20008010850 */
[----:B------:R-:W-:Y:S01]  /*e550*/  MUFU.EX2 R85, R85 ;  /* 0x0000005500557308 */ /* 0x000fe20000000800 */
[----:B------:R-:W-:Y:S01]  /*e560*/  FFMA.FTZ R29, R29, UR34, -R80 ;  /* 0x000000221d1d7c23 */ /* 0x000fe20008010850 */
[----:B------:R-:W-:Y:S01]  /*e570*/  FMUL.FTZ R11, R32, UR34 ;  /* 0x00000022200b7c20 */ /* 0x000fe20008410000 */
[----:B------:R-:W-:-:S02]  /*e580*/  IMAD.U32 R32, RZ, RZ, UR51 ;  /* 0x00000033ff207e24 */ /* 0x000fc4000f8e00ff */
[--C-:B------:R-:W-:Y:S01]  /*e590*/  FFMA.FTZ R15, R45, UR34, -R80.reuse ;  /* 0x000000222d0f7c23 */ /* 0x100fe20008010850 */
[--C-:B------:R-:W-:Y:S01]  /*e5a0*/  FFMA.FTZ R45, R55, UR34, -R80.reuse ;  /* 0x00000022372d7c23 */ /* 0x100fe20008010850 */
[--C-:B------:R-:W-:Y:S01]  /*e5b0*/  FFMA.FTZ R33, R33, UR34, -R80.reuse ;  /* 0x0000002221217c23 */ /* 0x100fe20008010850 */
[--C-:B------:R-:W-:Y:S01]  /*e5c0*/  FFMA.FTZ R36, R36, UR34, -R80.reuse ;  /* 0x0000002224247c23 */ /* 0x100fe20008010850 */
[----:B------:R-:W-:Y:S01]  /*e5d0*/  @!P1 LEA R32, R32, UR42, 0x3 ;  /* 0x0000002a20209c11 */ /* 0x000fe2000f8e18ff */
[----:B------:R-:W0:Y:S01]  /*e5e0*/  MUFU.EX2 R11, R11 ;  /* 0x0000000b000b7308 */ /* 0x000e220000000800 */
[--C-:B------:R-:W-:Y:S01]  /*e5f0*/  FFMA.FTZ R37, R37, UR34, -R80.reuse ;  /* 0x0000002225257c23 */ /* 0x100fe20008010850 */
[--C-:B------:R-:W-:Y:S01]  /*e600*/  FFMA.FTZ R40, R40, UR34, -R80.reuse ;  /* 0x0000002228287c23 */ /* 0x100fe20008010850 */
[--C-:B------:R-:W-:Y:S01]  /*e610*/  FFMA.FTZ R87, R41, UR34, -R80.reuse ;  /* 0x0000002229577c23 */ /* 0x100fe20008010850 */
[----:B------:R-:W-:Y:S02]  /*e620*/  @!P1 VIADD R32, R32, 0x2d860 ;  /* 0x0002d86020209836 */ /* 0x000fe40000000000 */
[--C-:B------:R-:W-:Y:S01]  /*e630*/  FFMA.FTZ R41, R44, UR34, -R80.reuse ;  /* 0x000000222c297c23 */ /* 0x100fe20008010850 */
[--C-:B------:R-:W-:Y:S01]  /*e640*/  FFMA.FTZ R44, R49, UR34, -R80.reuse ;  /* 0x00000022312c7c23 */ /* 0x100fe20008010850 */
[----:B------:R-:W-:Y:S01]  /*e650*/  FFMA.FTZ R49, R54, UR34, -R80 ;  /* 0x0000002236317c23 */ /* 0x000fe20008010850 */
[----:B------:R-:W1:Y:S01]  /*e660*/  MUFU.EX2 R86, R86 ;  /* 0x0000005600567308 */ /* 0x000e620000000800 */
[----:B------:R-:W-:Y:S01]  /*e670*/  @!P1 PRMT R32, RZ, 0x654, R32 ;  /* 0x00000654ff209816 */ /* 0x000fe20000000020 */
[--C-:B------:R-:W-:Y:S01]  /*e680*/  FFMA.FTZ R28, R48, UR34, -R80.reuse ;  /* 0x00000022301c7c23 */ /* 0x100fe20008010850 */
[----:B------:R-:W-:Y:S01]  /*e690*/  F2FP.F16.F32.PACK_AB R54, R83, R20 ;  /* 0x000000145336723e */ /* 0x000fe200000000ff */
[--C-:B------:R-:W-:Y:S01]  /*e6a0*/  FFMA.FTZ R71, R71, UR34, -R80.reuse ;  /* 0x0000002247477c23 */ /* 0x100fe20008010850 */
[----:B------:R2:W-:Y:S01]  /*e6b0*/  @!P1 SYNCS.ARRIVE.TRANS64.RED.A1T0 RZ, [R32+URZ], RZ ;  /* 0x000000ff20ff99a7 */ /* 0x0005e2000810043f */
[--C-:B------:R-:W-:Y:S01]  /*e6c0*/  FFMA.FTZ R73, R73, UR34, -R80.reuse ;  /* 0x0000002249497c23 */ /* 0x100fe20008010850 */
[--C-:B------:R-:W-:Y:S01]  /*e6d0*/  FFMA.FTZ R75, R75, UR34, -R80.reuse ;  /* 0x000000224b4b7c23 */ /* 0x100fe20008010850 */
[----:B------:R-:W3:Y:S01]  /*e6e0*/  MUFU.EX2 R24, R24 ;  /* 0x0000001800187308 */ /* 0x000ee20000000800 */
[----:B0-----:R-:W-:Y:S01]  /*e6f0*/  FFMA.FTZ R55, R11, R2, R85 ;  /* 0x000000020b377223 */ /* 0x001fe20000010055 */
[--C-:B------:R-:W-:Y:S01]  /*e700*/  FFMA.FTZ R2, R59, UR34, -R80.reuse ;  /* 0x000000223b027c23 */ /* 0x100fe20008010850 */
[--C-:B------:R-:W-:Y:S01]  /*e710*/  FFMA.FTZ R77, R77, UR34, -R80.reuse ;  /* 0x000000224d4d7c23 */ /* 0x100fe20008010850 */
[----:B------:R-:W-:Y:S01]  /*e720*/  FFMA.FTZ R79, R79, UR34, -R80 ;  /* 0x000000224f4f7c23 */ /* 0x000fe20008010850 */
[----:B--2---:R-:W-:Y:S01]  /*e730*/  FFMA.FTZ R32, R10, R3, R52 ;  /* 0x000000030a207223 */ /* 0x004fe20000010034 */
[----:B------:R-:W-:Y:S01]  /*e740*/  FFMA.FTZ R3, R57, UR34, -R80 ;  /* 0x0000002239037c23 */ /* 0x000fe20008010850 */
[C---:B------:R-:W-:Y:S01]  /*e750*/  F2FP.F16.F32.PACK_AB R52, R53.reuse, R52 ;  /* 0x000000343534723e */ /* 0x040fe200000000ff */
[----:B------:R-:W0:Y:S01]  /*e760*/  MUFU.EX2 R138, R138 ;  /* 0x0000008a008a7308 */ /* 0x000e220000000800 */
[----:B------:R-:W-:Y:S01]  /*e770*/  FADD.FTZ R57, R53, R32 ;  /* 0x0000002035397221 */ /* 0x000fe20000010000 */
[C---:B-1----:R-:W-:Y:S01]  /*e780*/  FADD.FTZ R55, R86.reuse, R55 ;  /* 0x0000003756377221 */ /* 0x042fe20000010000 */
[----:B------:R-:W-:Y:S01]  /*e790*/  F2FP.F16.F32.PACK_AB R53, R86, R85 ;  /* 0x000000555635723e */ /* 0x000fe200000000ff */
[--C-:B------:R-:W-:Y:S01]  /*e7a0*/  FFMA.FTZ R86, R67, UR34, -R80.reuse ;  /* 0x0000002243567c23 */ /* 0x100fe20008010850 */
[----:B------:R-:W-:Y:S01]  /*e7b0*/  FADD.FTZ R32, R20, R57 ;  /* 0x0000003914207221 */ /* 0x000fe20000010000 */
[--C-:B------:R-:W-:Y:S01]  /*e7c0*/  FFMA.FTZ R57, R61, UR34, -R80.reuse ;  /* 0x000000223d397c23 */ /* 0x100fe20008010850 */
[----:B------:R-:W-:Y:S01]  /*e7d0*/  FFMA.FTZ R20, R63, UR34, -R80 ;  /* 0x000000223f147c23 */ /* 0x000fe20008010850 */
[----:B------:R-:W1:Y:S01]  /*e7e0*/  MUFU.EX2 R25, R25 ;  /* 0x0000001900197308 */ /* 0x000e620000000800 */
[----:B------:R-:W-:Y:S01]  /*e7f0*/  FADD.FTZ R32, R83, R32 ;  /* 0x0000002053207221 */ /* 0x000fe20000010000 */
[----:B---3--:R-:W-:Y:S01]  /*e800*/  FADD.FTZ R55, R24, R55 ;  /* 0x0000003718377221 */ /* 0x008fe20000010000 */
[----:B------:R-:W-:Y:S01]  /*e810*/  FFMA.FTZ R81, R81, UR34, -R80 ;  /* 0x0000002251517c23 */ /* 0x000fe20008010850 */
[----:B------:R-:W-:Y:S01]  /*e820*/  ISETP.GT.AND P2, PT, R0, UR39, PT ;  /* 0x0000002700007c0c */ /* 0x000fe2000bf44270 */
[----:B------:R-:W-:Y:S01]  /*e830*/  FADD.FTZ R59, R21, R32 ;  /* 0x00000020153b7221 */ /* 0x000fe20000010000 */
[----:B------:R-:W-:Y:S01]  /*e840*/  UMOV UR51, UR43 ;  /* 0x0000002b00337c82 */ /* 0x000fe20008000000 */
[-C--:B------:R-:W-:Y:S01]  /*e850*/  FMUL.FTZ R90, R90, R11.reuse ;  /* 0x0000000b5a5a7220 */ /* 0x080fe20000410000 */
[----:B------:R-:W2:Y:S01]  /*e860*/  MUFU.EX2 R29, R29 ;  /* 0x0000001d001d7308 */ /* 0x000ea20000000800 */
[----:B0-----:R-:W-:Y:S01]  /*e870*/  FADD.FTZ R32, R138, R55 ;  /* 0x000000378a207221 */ /* 0x001fe20000010000 */
[----:B------:R-:W-:Y:S01]  /*e880*/  FADD.FTZ R59, R14, R59 ;  /* 0x0000003b0e3b7221 */ /* 0x000fe20000010000 */
[----:B------:R-:W-:Y:S01]  /*e890*/  F2FP.F16.F32.PACK_AB R55, R138, R24 ;  /* 0x000000188a37723e */ /* 0x000fe200000000ff */
[-C--:B------:R-:W-:Y:S01]  /*e8a0*/  FMUL.FTZ R91, R91, R11.reuse ;  /* 0x0000000b5b5b7220 */ /* 0x080fe20000410000 */
[-C--:B------:R-:W-:Y:S01]  /*e8b0*/  FMUL.FTZ R94, R94, R11.reuse ;  /* 0x0000000b5e5e7220 */ /* 0x080fe20000410000 */
[----:B------:R-:W-:Y:S01]  /*e8c0*/  FADD.FTZ R24, R26, R59 ;  /* 0x0000003b1a187221 */ /* 0x000fe20000010000 */
[----:B------:R-:W-:Y:S01]  /*e8d0*/  F2FP.F16.F32.PACK_AB R26, R27, R26 ;  /* 0x0000001a1b1a723e */ /* 0x000fe200000000ff */
[----:B------:R-:W0:Y:S01]  /*e8e0*/  MUFU.EX2 R84, R84 ;  /* 0x0000005400547308 */ /* 0x000e220000000800 */
[----:B-1----:R-:W-:Y:S01]  /*e8f0*/  FADD.FTZ R32, R25, R32 ;  /* 0x0000002019207221 */ /* 0x002fe20000010000 */
[----:B------:R-:W-:Y:S01]  /*e900*/  FADD.FTZ R63, R27, R24 ;  /* 0x000000181b3f7221 */ /* 0x000fe20000010000 */
[--C-:B------:R-:W-:Y:S01]  /*e910*/  FFMA.FTZ R59, R65, UR34, -R80.reuse ;  /* 0x00000022413b7c23 */ /* 0x100fe20008010850 */
[--C-:B------:R-:W-:Y:S01]  /*e920*/  FFMA.FTZ R65, R69, UR34, -R80.reuse ;  /* 0x0000002245417c23 */ /* 0x100fe20008010850 */
[----:B------:R-:W-:Y:S01]  /*e930*/  STSM.16.M88.4 [R17+0x21800], R52 ;  /* 0x0218003411007844 */ /* 0x000fe20000000200 */
[----:B------:R-:W-:Y:S01]  /*e940*/  FFMA.FTZ R80, R82, UR34, -R80 ;  /* 0x0000002252507c23 */ /* 0x000fe20008010850 */
[----:B------:R-:W-:Y:S01]  /*e950*/  FMUL.FTZ R95, R95, R11 ;  /* 0x0000000b5f5f7220 */ /* 0x000fe20000410000 */
[----:B------:R-:W1:Y:S01]  /*e960*/  MUFU.EX2 R33, R33 ;  /* 0x0000002100217308 */ /* 0x000e620000000800 */
[C---:B--2---:R-:W-:Y:S01]  /*e970*/  FADD.FTZ R61, R29.reuse, R32 ;  /* 0x000000201d3d7221 */ /* 0x044fe20000010000 */
[----:B------:R-:W-:Y:S01]  /*e980*/  FADD.FTZ R32, R30, R63 ;  /* 0x0000003f1e207221 */ /* 0x000fe20000010000 */
[----:B------:R-:W-:Y:S01]  /*e990*/  F2FP.F16.F32.PACK_AB R25, R29, R25 ;  /* 0x000000191d19723e */ /* 0x000fe200000000ff */
[-C--:B------:R-:W-:Y:S01]  /*e9a0*/  FMUL.FTZ R98, R98, R11.reuse ;  /* 0x0000000b62627220 */ /* 0x080fe20000410000 */
[-C--:B------:R-:W-:Y:S01]  /*e9b0*/  FMUL.FTZ R99, R99, R11.reuse ;  /* 0x0000000b63637220 */ /* 0x080fe20000410000 */
[----:B------:R-:W-:Y:S01]  /*e9c0*/  FADD.FTZ R63, R31, R32 ;  /* 0x000000201f3f7221 */ /* 0x000fe20000010000 */
        /* <DEDUP_REMOVED lines=8> */
[-C--:B------:R-:W-:Y:S01]  /*ea50*/  FMUL.FTZ R107, R107, R11.reuse ;  /* 0x0000000b6b6b7220 */ /* 0x080fe20000410000 */
[----:B------:R-:W0:Y:S01]  /*ea60*/  MUFU.EX2 R37, R37 ;  /* 0x0000002500257308 */ /* 0x000e220000000800 */
[----:B-1----:R-:W-:Y:S01]  /*ea70*/  FADD.FTZ R61, R33, R24 ;  /* 0x00000018213d7221 */ /* 0x002fe20000010000 */
[----:B------:R-:W-:Y:S01]  /*ea80*/  FADD.FTZ R48, R38, R63 ;  /* 0x0000003f26307221 */ /* 0x000fe20000010000 */
        /* <DEDUP_REMOVED lines=17> */
[----:B------:R-:W-:Y:S01]  /*eba0*/  FMUL.FTZ R135, R135, R11 ;  /* 0x0000000b87877220 */ /* 0x000fe20000410000 */
[----:B------:R-:W-:-:S02]  /*ebb0*/  VIADD R0, R0, 0xffffffff ;  /* 0xffffffff00007836 */ /* 0x000fc40000000000 */
[----:B------:R-:W-:Y:S01]  /*ebc0*/  IMAD.MOV.U32 R10, RZ, RZ, R12 ;  /* 0x000000ffff0a7224 */ /* 0x000fe200078e000c */
[----:B------:R-:W0:Y:S01]  /*ebd0*/  MUFU.EX2 R41, R41 ;  /* 0x0000002900297308 */ /* 0x000e220000000800 */
[----:B-1----:R-:W-:Y:S01]  /*ebe0*/  FADD.FTZ R24, R40, R61 ;  /* 0x0000003d28187221 */ /* 0x002fe20000010000 */
[----:B------:R-:W-:Y:S01]  /*ebf0*/  FADD.FTZ R61, R39, R48 ;  /* 0x00000030273d7221 */ /* 0x000fe20000010000 */
[----:B------:R-:W-:-:S03]  /*ec00*/  IMAD.MOV.U32 R11, RZ, RZ, R13 ;  /* 0x000000ffff0b7224 */ /* 0x000fc600078e000d */
[----:B------:R-:W-:Y:S01]  /*ec10*/  FADD.FTZ R48, R42, R61 ;  /* 0x0000003d2a307221 */ /* 0x000fe20000010000 */
[----:B------:R-:W-:Y:S01]  /*ec20*/  F2FP.F16.F32.PACK_AB R42, R43, R42 ;  /* 0x0000002a2b2a723e */ /* 0x000fe200000000ff */
[----:B------:R-:W1:Y:S01]  /*ec30*/  MUFU.EX2 R15, R15 ;  /* 0x0000000f000f7308 */ /* 0x000e620000000800 */
[----:B--2---:R-:W-:Y:S01]  /*ec40*/  FADD.FTZ R32, R87, R24 ;  /* 0x0000001857207221 */ /* 0x004fe20000010000 */
[----:B------:R-:W-:Y:S01]  /*ec50*/  F2FP.F16.F32.PACK_AB R24, R14, R21 ;  /* 0x000000150e18723e */ /* 0x000fe200000000ff */
[----:B------:R-:W-:Y:S01]  /*ec60*/  FADD.FTZ R27, R43, R48 ;  /* 0x000000302b1b7221 */ /* 0x000fe20000010000 */
[----:B------:R-:W-:Y:S02]  /*ec70*/  F2FP.F16.F32.PACK_AB R35, R87, R40 ;  /* 0x000000285723723e */ /* 0x000fe400000000ff */
[----:B------:R-:W-:Y:S01]  /*ec80*/  F2FP.F16.F32.PACK_AB R40, R39, R38 ;  /* 0x000000262728723e */ /* 0x000fe200000000ff */
[----:B------:R-:W-:Y:S01]  /*ec90*/  FADD.FTZ R48, R46, R27 ;  /* 0x0000001b2e307221 */ /* 0x000fe20000010000 */
[----:B------:R-:W2:Y:S01]  /*eca0*/  MUFU.EX2 R28, R28 ;  /* 0x0000001c001c7308 */ /* 0x000ea20000000800 */
[----:B0-----:R-:W-:Y:S01]  /*ecb0*/  FADD.FTZ R14, R41, R32 ;  /* 0x00000020290e7221 */ /* 0x001fe20000010000 */
[----:B------:R-:W-:-:S02]  /*ecc0*/  F2FP.F16.F32.PACK_AB R32, R31, R30 ;  /* 0x0000001e1f20723e */ /* 0x000fc400000000ff */
[----:B------:R-:W-:Y:S02]  /*ecd0*/  F2FP.F16.F32.PACK_AB R27, R33, R84 ;  /* 0x00000054211b723e */ /* 0x000fe400000000ff */
[----:B------:R-:W-:Y:S02]  /*ece0*/  F2FP.F16.F32.PACK_AB R33, R37, R36 ;  /* 0x000000242521723e */ /* 0x000fe400000000ff */
[----:B------:R-:W0:Y:S01]  /*ecf0*/  MUFU.EX2 R44, R44 ;  /* 0x0000002c002c7308 */ /* 0x000e220000000800 */
[C---:B-1----:R-:W-:Y:S01]  /*ed00*/  FADD.FTZ R21, R15.reuse, R14 ;  /* 0x0000000e0f157221 */ /* 0x042fe20000010000 */
[----:B------:R1:W-:Y:S01]  /*ed10*/  STSM.16.M88.4 [R23], R24 ;  /* 0x0000001817007844 */ /* 0x0003e20000000200 */
[----:B------:R-:W-:-:S03]  /*ed20*/  F2FP.F16.F32.PACK_AB R41, R15, R41 ;  /* 0x000000290f29723e */ /* 0x000fc600000000ff */
[----:B------:R3:W-:Y:S02]  /*ed30*/  STSM.16.M88.4 [R19], R32 ;  /* 0x0000002013007844 */ /* 0x0007e40000000200 */
[----:B------:R-:W4:Y:S01]  /*ed40*/  MUFU.EX2 R49, R49 ;  /* 0x0000003100317308 */ /* 0x000f220000000800 */
[----:B--2---:R-:W-:-:S07]  /*ed50*/  FADD.FTZ R21, R28, R21 ;  /* 0x000000151c157221 */ /* 0x004fce0000010000 */
[----:B------:R-:W2:Y:S01]  /*ed60*/  MUFU.EX2 R45, R45 ;  /* 0x0000002d002d7308 */ /* 0x000ea20000000800 */
[C---:B0-----:R-:W-:Y:S01]  /*ed70*/  FADD.FTZ R30, R44.reuse, R21 ;  /* 0x000000152c1e7221 */ /* 0x041fe20000010000 */
[----:B------:R-:W-:Y:S01]  /*ed80*/  FADD.FTZ R21, R47, R48 ;  /* 0x000000302f157221 */ /* 0x000fe20000010000 */
[----:B------:R-:W-:-:S03]  /*ed90*/  F2FP.F16.F32.PACK_AB R43, R44, R28 ;  /* 0x0000001c2c2b723e */ /* 0x000fc600000000ff */
[----:B------:R-:W-:Y:S01]  /*eda0*/  FADD.FTZ R48, R50, R21 ;  /* 0x0000001532307221 */ /* 0x000fe20000010000 */
[----:B------:R-:W-:Y:S01]  /*edb0*/  F2FP.F16.F32.PACK_AB R50, R51, R50 ;  /* 0x000000323332723e */ /* 0x000fe200000000ff */
[----:B------:R-:W0:Y:S01]  /*edc0*/  MUFU.EX2 R3, R3 ;  /* 0x0000000300037308 */ /* 0x000e220000000800 */
[----:B----4-:R-:W-:Y:S01]  /*edd0*/  FADD.FTZ R30, R49, R30 ;  /* 0x0000001e311e7221 */ /* 0x010fe20000010000 */
[----:B------:R-:W-:Y:S01]  /*ede0*/  FADD.FTZ R29, R51, R48 ;  /* 0x00000030331d7221 */ /* 0x000fe20000010000 */
[----:B------:R-:W-:Y:S01]  /*edf0*/  F2FP.F16.F32.PACK_AB R48, R47, R46 ;  /* 0x0000002e2f30723e */ /* 0x000fe200000000ff */
[----:B------:R3:W-:Y:S02]  /*ee00*/  STSM.16.M88.4 [R18], R40 ;  /* 0x0000002812007844 */ /* 0x0007e40000000200 */
[----:B------:R-:W-:Y:S01]  /*ee10*/  FADD.FTZ R29, R56, R29 ;  /* 0x0000001d381d7221 */ /* 0x000fe20000010000 */
[C---:B------:R-:W-:Y:S01]  /*ee20*/  F2FP.F16.F32.PACK_AB R56, R58.reuse, R56 ;  /* 0x000000383a38723e */ /* 0x040fe200000000ff */
[----:B------:R-:W4:Y:S01]  /*ee30*/  MUFU.EX2 R2, R2 ;  /* 0x0000000200027308 */ /* 0x000f220000000800 */
[C---:B--2---:R-:W-:Y:S01]  /*ee40*/  FADD.FTZ R36, R45.reuse, R30 ;  /* 0x0000001e2d247221 */ /* 0x044fe20000010000 */
[----:B------:R-:W-:Y:S01]  /*ee50*/  FADD.FTZ R29, R58, R29 ;  /* 0x0000001d3a1d7221 */ /* 0x000fe20000010000 */
[----:B------:R-:W-:-:S03]  /*ee60*/  F2FP.F16.F32.PACK_AB R49, R45, R49 ;  /* 0x000000312d31723e */ /* 0x000fc600000000ff */
[----:B------:R-:W-:Y:S02]  /*ee70*/  FADD.FTZ R29, R60, R29 ;  /* 0x0000001d3c1d7221 */ /* 0x000fe40000010000 */
[----:B------:R-:W2:Y:S01]  /*ee80*/  MUFU.EX2 R57, R57 ;  /* 0x0000003900397308 */ /* 0x000ea20000000800 */
[----:B0-----:R-:W-:-:S07]  /*ee90*/  FADD.FTZ R21, R3, R36 ;  /* 0x0000002403157221 */ /* 0x001fce0000010000 */
[----:B------:R-:W1:Y:S01]  /*eea0*/  MUFU.EX2 R20, R20 ;  /* 0x0000001400147308 */ /* 0x000e620000000800 */
[C---:B----4-:R-:W-:Y:S01]  /*eeb0*/  FADD.FTZ R36, R2.reuse, R21 ;  /* 0x0000001502247221 */ /* 0x050fe20000010000 */
[----:B------:R-:W-:-:S05]  /*eec0*/  F2FP.F16.F32.PACK_AB R51, R2, R3 ;  /* 0x000000030233723e */ /* 0x000fca00000000ff */
[----:B------:R3:W-:Y:S01]  /*eed0*/  STSM.16.M88.4 [R17+0x27800], R48 ;  /* 0x0278003011007844 */ /* 0x0007e20000000200 */
        /* <DEDUP_REMOVED lines=11> */
[C---:B-1----:R-:W-:Y:S01]  /*ef90*/  FADD.FTZ R2, R86.reuse, R15 ;  /* 0x0000000f56027221 */ /* 0x042fe20000010000 */
[----:B------:R-:W-:-:S05]  /*efa0*/  F2FP.F16.F32.PACK_AB R59, R86, R59 ;  /* 0x0000003b563b723e */ /* 0x000fca00000000ff */
[----:B------:R3:W-:Y:S01]  /*efb0*/  STSM.16.M88.4 [R136], R56 ;  /* 0x0000003888007844 */ /* 0x0007e20000000200 */
        /* <DEDUP_REMOVED lines=19> */
[----:B------:R-:W-:-:S05]  /*f0f0*/  F2FP.F16.F32.PACK_AB R67, R30, R67 ;  /* 0x000000431e43723e */ /* 0x000fca00000000ff */
[----:B------:R3:W-:Y:S01]  /*f100*/  STSM.16.M88.4 [R19+0x6000], R64 ;  /* 0x0060004013007844 */ /* 0x0007e20000000200 */
        /* <DEDUP_REMOVED lines=10> */
[----:B------:R-:W1:Y:S01]  /*f1b0*/  MUFU.EX2 R24, R81 ;  /* 0x0000005100187308 */ /* 0x000e620000000800 */
[----:B0-----:R-:W-:-:S07]  /*f1c0*/  FADD.FTZ R29, R76, R29 ;  /* 0x0000001d4c1d7221 */ /* 0x001fce0000010000 */
[----:B------:R-:W0:Y:S01]  /*f1d0*/  MUFU.EX2 R15, R80 ;  /* 0x00000050000f7308 */ /* 0x000e220000000800 */
[----:B--2---:R-:W-:Y:S01]  /*f1e0*/  F2FP.F16.F32.PACK_AB R74, R78, R76 ;  /* 0x0000004c4e4a723e */ /* 0x004fe200000000ff */
[----:B-1----:R-:W-:Y:S01]  /*f1f0*/  FADD.FTZ R2, R24, R3 ;  /* 0x0000000318027221 */ /* 0x002fe20000010000 */
[----:B------:R-:W-:Y:S01]  /*f200*/  FADD.FTZ R3, R78, R29 ;  /* 0x0000001d4e037221 */ /* 0x000fe20000010000 */
[C---:B0-----:R-:W-:Y:S02]  /*f210*/  F2FP.F16.F32.PACK_AB R75, R15.reuse, R24 ;  /* 0x000000180f4b723e */ /* 0x041fe400000000ff */
[----:B------:R-:W-:-:S03]  /*f220*/  FADD.FTZ R2, R15, R2 ;  /* 0x000000020f027221 */ /* 0x000fc60000010000 */
[----:B------:R3:W-:Y:S01]  /*f230*/  STSM.16.M88.4 [R18+0x6000], R72 ;  /* 0x0060004812007844 */ /* 0x0007e20000000200 */
[----:B------:R0:W-:Y:S06]  /*f240*/  MEMBAR.ALL.CTA ;  /* 0x0000000000007992 */ /* 0x0001ec0000008000 */
[----:B0-----:R-:W0:Y:S02]  /*f250*/  FENCE.VIEW.ASYNC.S ;  /* 0x00000000000073c6 */ /* 0x001e240000000000 */
[----:B0-----:R-:W-:Y:S01]  /*f260*/  NOP ;  /* 0x0000000000007918 */ /* 0x001fe20000000000 */
[----:B------:R-:W-:Y:S05]  /*f270*/  @P2 BRA `(.L_x_9173) ;  /* 0xffffffc800042947 */ /* 0x000fea000383ffff */
.L_x_9156:
[----:B------:R-:W-:Y:S06]  /*f280*/  BAR.ARV 0x8, 0x1a0 ;  /* 0x0206800000007b1d */ /* 0x000fec0000002000 */
[----:B------:R-:W-:Y:S05]  /*f290*/  @!P0 BRA `(.L_x_9174) ;  /* 0x0000000000048947 */ /* 0x000fea0003800000 */
[----:B------:R-:W-:Y:S01]  /*f2a0*/  BPT.TRAP 0x1 ;  /* 0x000000040000795c */ /* 0x000fe20000300000 */
.L_x_9174:
[----:B------:R-:W-:Y:S01]  /*f2b0*/  ULEA UR9, UR43, UR42, 0x3 ;  /* 0x0000002a2b097291 */ /* 0x000fe2000f8e183f */
[----:B------:R-:W-:-:S05]  /*f2c0*/  IMAD.U32 R0, RZ, RZ, UR46 ;  /* 0x0000002eff007e24 */ /* 0x000fca000f8e00ff */
[----:B------:R-:W-:-:S04]  /*f2d0*/  SHF.L.U32 R0, R0, 0x1f, RZ ;  /* 0x0000001f00007819 */ /* 0x000fc800000006ff */
[----:B------:R0:W4:Y:S01]  /*f2e0*/  SYNCS.PHASECHK.TRANS64.TRYWAIT P2, [UR9+0x2d850], R0 ;  /* 0x02d85000ff0075a7 */ /* 0x0001220008040149 */
[----:B------:R-:W-:Y:S05]  /*f2f0*/  @!P0 BRA `(.L_x_9175) ;  /* 0x0000000000048947 */ /* 0x000fea0003800000 */
[----:B------:R-:W-:Y:S01]  /*f300*/  BPT.TRAP 0x1 ;  /* 0x000000040000795c */ /* 0x000fe20000300000 */
.L_x_9175:
[----:B----4-:R-:W-:Y:S05]  /*f310*/  @P2 BRA `(.L_x_9176) ;  /* 0x0000000000082947 */ /* 0x010fea0003800000 */
[----:B------:R-:W4:Y:S02]  /*f320*/  SYNCS.PHASECHK.TRANS64.TRYWAIT P0, [UR9+0x2d850], R0 ;  /* 0x02d85000ff0075a7 */ /* 0x000f240008000149 */
[----:B----4-:R-:W-:Y:S05]  /*f330*/  @!P0 BRA `(.L_x_9177) ;  /* 0x0000007000788947 */ /* 0x010fea0003800000 */
.L_x_9176:
[----:B------:R-:W-:Y:S01]  /*f340*/  UIADD3 UR42, UR42, 0x400, URZ ;  /* 0x000004002a2a7890 */ /* 0x000fe2000fffe03f */
[----:B------:R-:W-:Y:S01]  /*f350*/  WARPGROUP.ARRIVE ;  /* 0x00000000000079c5 */ /* 0x000fe20000000000 */
[----:B------:R-:W-:Y:S01]  /*f360*/  ULOP3.LUT UR37, UR37, 0x10000, URZ, 0xfc, !UPT ;  /* 0x0001000025257892 */ /* 0x000fe2000f8efc3f */
[----:B----4-:R-:W4:Y:S01]  /*f370*/  SHFL.BFLY PT, R5, R2, 0x2, 0x1f ;  /* 0x0c401f0002057f89 */ /* 0x010f2200000e0000 */
[----:B------:R-:W-:Y:S01]  /*f380*/  USHF.R.U32.HI UR42, URZ, 0x4, UR42 ;  /* 0x000000043f2a7899 */ /* 0x000fe2000801162a */
[----:B-12---:R-:W-:Y:S01]  /*f390*/  IMAD.MOV.U32 R9, RZ, RZ, RZ ;  /* 0x000000ffff097224 */ /* 0x006fe200078e00ff */
[----:B------:R-:W-:Y:S01]  /*f3a0*/  UMOV UR5, 0x40000040 ;  /* 0x4000004000057882 */ /* 0x000fe20000000000 */
[----:B------:R-:W-:Y:S01]  /*f3b0*/  UMOV UR7, 0x80000020 ;  /* 0x8000002000077882 */ /* 0x000fe20000000000 */
[----:B------:R-:W-:Y:S01]  /*f3c0*/  ULOP3.LUT UR42, UR42, 0x3fff, URZ, 0xc0, !UPT ;  /* 0x00003fff2a2a7892 */ /* 0x000fe2000f8ec03f */
[----:B0-----:R-:W0:Y:S01]  /*f3d0*/  SHFL.BFLY PT, R0, R3, 0x2, 0x1f ;  /* 0x0c401f0003007f89 */ /* 0x001e2200000e0000 */
[----:B------:R-:W-:Y:S01]  /*f3e0*/  UMOV UR4, UR37 ;  /* 0x0000002500047c82 */ /* 0x000fe20008000000 */
[----:B------:R-:W-:Y:S01]  /*f3f0*/  IMAD.U32 R14, RZ, RZ, UR9 ;  /* 0x00000009ff0e7e24 */ /* 0x000fe2000f8e00ff */
[----:B------:R-:W-:Y:S01]  /*f400*/  ULOP3.LUT UR8, UR42, 0x2000000, URZ, 0xfc, !UPT ;  /* 0x020000002a087892 */ /* 0x000fe2000f8efc3f */
[----:B------:R-:W-:Y:S01]  /*f410*/  IMAD.U32 R11, RZ, RZ, UR34 ;  /* 0x00000022ff0b7e24 */ /* 0x000fe2000f8e00ff */
[----:B------:R-:W-:-:S02]  /*f420*/  UIADD3 UR44, UR44, 0x1, URZ ;  /* 0x000000012c2c7890 */ /* 0x000fc4000fffe03f */
[----:B------:R-:W-:Y:S02]  /*f430*/  UIMAD UR8, UR43, 0x600, UR8 ;  /* 0x000006002b0878a4 */ /* 0x000fe4000f8e0208 */
[----:B------:R-:W-:-:S04]  /*f440*/  UIADD3 UR43, UR43, 0x1, URZ ;  /* 0x000000012b2b7890 */ /* 0x000fc8000fffe03f */
[----:B------:R-:W-:Y:S01]  /*f450*/  UISETP.NE.AND UP0, UPT, UR43, 0x2, UPT ;  /* 0x000000022b00788c */ /* 0x000fe2000bf05270 */
[----:B------:R-:W-:Y:S02]  /*f460*/  UMOV UR6, UR8 ;  /* 0x0000000800067c82 */ /* 0x000fe40008000000 */
[----:B------:R-:W-:Y:S01]  /*f470*/  HGMMA.64x96x16.F32 R88, gdesc[UR4].tnspB, R88, gsb0 ;  /* 0x41600000045879f0 */ /* 0x000fe20008000858 */
[----:B------:R-:W-:Y:S01]  /*f480*/  UIADD3 UR4, UR37, 0x2, URZ ;  /* 0x0000000225047890 */ /* 0x000fe2000fffe03f */
[----:B----4-:R-:W-:Y:S01]  /*f490*/  FADD.FTZ R4, R5, R2 ;  /* 0x0000000205047221 */ /* 0x010fe20000010000 */
[----:B------:R-:W-:Y:S01]  /*f4a0*/  UIADD3 UR6, UR8, 0x40, URZ ;  /* 0x0000004008067890 */ /* 0x000fe2000fffe03f */
[----:B------:R-:W-:Y:S01]  /*f4b0*/  IMAD.MOV.U32 R2, RZ, RZ, -0x800000 ;  /* 0xff800000ff027424 */ /* 0x000fe200078e00ff */
[----:B------:R-:W-:Y:S01]  /*f4c0*/  UMOV UR5, 0x40000040 ;  /* 0x4000004000057882 */ /* 0x000fe20000000000 */
[----:B------:R-:W-:Y:S01]  /*f4d0*/  UMOV UR7, 0x80000020 ;  /* 0x8000002000077882 */ /* 0x000fe20000000000 */
[----:B------:R-:W1:Y:S01]  /*f4e0*/  SHFL.BFLY PT, R7, R4, 0x1, 0x1f ;  /* 0x0c201f0004077f89 */ /* 0x000e6200000e0000 */
[----:B0-----:R-:W-:Y:S01]  /*f4f0*/  FADD.FTZ R0, R0, R3 ;  /* 0x0000000300007221 */ /* 0x001fe20000010000 */
[----:B------:R-:W-:Y:S01]  /*f500*/  IMAD.U32 R3, RZ, RZ, UR34 ;  /* 0x00000022ff037e24 */ /* 0x000fe2000f8e00ff */
[----:B------:R-:W-:-:S03]  /*f510*/  USEL UR43, UR43, URZ, UP0 ;  /* 0x0000003f2b2b7287 */ /* 0x000fc60008000000 */
[----:B------:R-:W0:Y:S01]  /*f520*/  SHFL.BFLY PT, R5, R0, 0x1, 0x1f ;  /* 0x0c201f0000057f89 */ /* 0x000e2200000e0000 */
[----:B-1----:R-:W-:-:S05]  /*f530*/  FADD.FTZ R10, R4, R7 ;  /* 0x00000007040a7221 */ /* 0x002fca0000010000 */
[----:B------:R-:W-:Y:S01]  /*f540*/  FSETP.NE.FTZ.AND P2, PT, R10, RZ, PT ;  /* 0x000000ff0a00720b */ /* 0x000fe20003f55000 */
[----:B0-----:R-:W-:Y:S01]  /*f550*/  FADD.FTZ R8, R0, R5 ;  /* 0x0000000500087221 */ /* 0x001fe20000010000 */
[----:B------:R-:W-:Y:S02]  /*f560*/  IMAD.MOV.U32 R5, RZ, RZ, RZ ;  /* 0x000000ffff057224 */ /* 0x000fe400078e00ff */
[----:B------:R-:W-:Y:S02]  /*f570*/  IMAD.MOV.U32 R0, RZ, RZ, -0x800000 ;  /* 0xff800000ff007424 */ /* 0x000fe400078e00ff */
[----:B------:R-:W-:-:S07]  /*f580*/  FSETP.NE.FTZ.AND P0, PT, R8, RZ, PT ;  /* 0x000000ff0800720b */ /* 0x000fce0003f15000 */
[----:B------:R-:W0:Y:S01]  /*f590*/  @P2 MUFU.LG2 R7, R10 ;  /* 0x0000000a00072308 */ /* 0x000e220000000c00 */
[----:B------:R-:W-:-:S05]  /*f5a0*/  @P2 FMUL.FTZ R11, R11, 0.69314718246459960938 ;  /* 0x3f3172180b0b2820 */ /* 0x000fca0000410000 */
[----:B------:R-:W-:Y:S02]  /*f5b0*/  @P0 FMUL.FTZ R3, R3, 0.69314718246459960938 ;  /* 0x3f31721803030820 */ /* 0x000fe40000410000 */
        /* <DEDUP_REMOVED lines=107> */
.L_x_9107:
[----:B------:R-:W0:Y:S08]  /*fc70*/  S2UR UR4, SR_CgaCtaId ;  /* 0x00000000000479c3 */ /* 0x000e300000008800 */
[----:B------:R-:W-:Y:S06]  /*fc80*/  BAR.SYNC.DEFER_BLOCKING 0x5, 0x1a0 ;  /* 0x0146800000007b1d */ /* 0x000fec0000010000 */
[----:B------:R-:W-:Y:S01]  /*fc90*/  UMOV UR42, 0x400 ;  /* 0x00000400002a7882 */ /* 0x000fe20000000000 */
[----:B------:R-:W-:Y:S01]  /*fca0*/  BSSY B0, `(.L_x_9178) ;  /* 0x0000179000007945 */ /* 0x000fe20003800000 */
[----:B0-----:R-:W-:-:S09]  /*fcb0*/  ULEA UR42, UR4, UR42, 0x18 ;  /* 0x0000002a042a7291 */ /* 0x001fd2000f8ec03f */
[----:B------:R-:W0:Y:S02]  /*fcc0*/  LDS.128 R144, [UR42+0x2d8d0] ;  /* 0x02d8d02aff907984 */ /* 0x000e240008000c00 */
[----:B0-----:R-:W-:Y:S02]  /*fcd0*/  R2UR UR6, R146 ;  /* 0x00000000920672ca */ /* 0x001fe400000e0000 */
[----:B------:R-:W-:Y:S01]  /*fce0*/  R2UR UR5, R147 ;  /* 0x00000000930572ca */ /* 0x000fe200000e0000 */
[----:B------:R-:W-:Y:S06]  /*fcf0*/  BAR.ARV 0x4, 0x1a0 ;  /* 0x0106800000007b1d */ /* 0x000fec0000002000 */
[----:B------:R-:W-:Y:S08]  /*fd00*/  @P0 BRA `(.L_x_9179) ;  /* 0x0000000c00cc0947 */ /* 0x000ff00003800000 */
[----:B------:R-:W0:Y:S08]  /*fd10*/  S2UR UR4, SR_SWINHI ;  /* 0x00000000000479c3 */ /* 0x000e300000002f00 */
[----:B------:R-:W-:Y:S01]  /*fd20*/  BAR.SYNC.DEFER_BLOCKING 0x1, 0x180 ;  /* 0x0046000000007b1d */ /* 0x000fe20000010000 */
[----:B------:R-:W-:Y:S02]  /*fd30*/  F2FP.F16.F32.PACK_AB R6, R6, R3 ;  /* 0x000000030606723e */ /* 0x000fe400000000ff */
[----:B------:R-:W-:-:S02]  /*fd40*/  F2FP.F16.F32.PACK_AB R7, R7, R94 ;  /* 0x0000005e0707723e */ /* 0x000fc400000000ff */
[----:B------:R-:W-:Y:S02]  /*fd50*/  F2FP.F16.F32.PACK_AB R128, R129, R128 ;  /* 0x000000808180723e */ /* 0x000fe400000000ff */
[----:B------:R-:W-:Y:S02]  /*fd60*/  F2FP.F16.F32.PACK_AB R26, R125, R26 ;  /* 0x0000001a7d1a723e */ /* 0x000fe400000000ff */
[----:B------:R-:W-:Y:S02]  /*fd70*/  F2FP.F16.F32.PACK_AB R27, R27, R126 ;  /* 0x0000007e1b1b723e */ /* 0x000fe400000000ff */
[----:B------:R-:W-:Y:S02]  /*fd80*/  F2FP.F16.F32.PACK_AB R129, R131, R130 ;  /* 0x000000828381723e */ /* 0x000fe400000000ff */
[----:B------:R-:W-:Y:S02]  /*fd90*/  F2FP.F16.F32.PACK_AB R130, R133, R132 ;  /* 0x000000848582723e */ /* 0x000fe400000000ff */
[----:B------:R-:W-:Y:S01]  /*fda0*/  F2FP.F16.F32.PACK_AB R131, R135, R134 ;  /* 0x000000868783723e */ /* 0x000fe200000000ff */
[----:B------:R-:W-:Y:S01]  /*fdb0*/  UMOV UR8, UR42 ;  /* 0x0000002a00087c82 */ /* 0x000fe20008000000 */
[----:B0-----:R-:W-:Y:S01]  /*fdc0*/  UMOV UR9, UR4 ;  /* 0x0000000400097c82 */ /* 0x001fe20008000000 */
[----:B------:R-:W-:-:S02]  /*fdd0*/  IMAD.U32 R20, RZ, RZ, UR8 ;  /* 0x00000008ff147e24 */ /* 0x000fc4000f8e00ff */
[----:B------:R-:W-:Y:S01]  /*fde0*/  IMAD.U32 R21, RZ, RZ, UR9 ;  /* 0x00000009ff157e24 */ /* 0x000fe2000f8e00ff */
[----:B------:R-:W-:Y:S02]  /*fdf0*/  ULDC.64 UR8, c[0x0][0xbd8] ;  /* 0x0002f60000087ab9 */ /* 0x000fe40000000a00 */
[----:B------:R-:W-:Y:S01]  /*fe00*/  UISETP.NE.U32.AND UP0, UPT, UR8, URZ, UPT ;  /* 0x0000003f0800728c */ /* 0x000fe2000bf05070 */
[----:B------:R-:W-:-:S03]  /*fe10*/  IMAD.WIDE R4, R153, 0x2, R20 ;  /* 0x0000000299047825 */ /* 0x000fc600078e0214 */
[----:B------:R-:W-:Y:S01]  /*fe20*/  UISETP.NE.AND.EX UP0, UPT, UR9, URZ, UPT, UP0 ;  /* 0x0000003f0900728c */ /* 0x000fe2000bf05300 */
[C---:B------:R-:W-:Y:S02]  /*fe30*/  LOP3.LUT R9, R4.reuse, 0x180, RZ, 0xc0, !PT ;  /* 0x0000018004097812 */ /* 0x040fe400078ec0ff */
[----:B------:R-:W-:Y:S01]  /*fe40*/  ULDC.64 UR8, c[0x0][0xbd8] ;  /* 0x0002f60000087ab9 */ /* 0x000fe20000000a00 */
[C---:B------:R-:W-:Y:S01]  /*fe50*/  IADD3 R25, P0, R4.reuse, 0x6020, RZ ;  /* 0x0000602004197810 */ /* 0x040fe20007f1e0ff */
[----:B------:R-:W-:Y:S01]  /*fe60*/  UIMAD.WIDE UR8, UR40, 0x4, UR8 ;  /* 0x00000004280878a5 */ /* 0x000fe2000f8e0208 */
[----:B------:R-:W-:Y:S02]  /*fe70*/  SHF.R.U64 R9, R9, 0x3, RZ ;  /* 0x0000000309097819 */ /* 0x000fe400000012ff */
[C---:B------:R-:W-:Y:S02]  /*fe80*/  IADD3 R11, P1, R4.reuse, 0x6000, RZ ;  /* 0x00006000040b7810 */ /* 0x040fe40007f3e0ff */
[----:B---3--:R-:W-:-:S02]  /*fe90*/  IADD3 R33, P2, R4, 0x3020, RZ ;  /* 0x0000302004217810 */ /* 0x008fc40007f5e0ff */
[C---:B------:R-:W-:Y:S02]  /*fea0*/  IADD3 R29, P3, R4.reuse, 0x3000, RZ ;  /* 0x00003000041d7810 */ /* 0x040fe40007f7e0ff */
[----:B------:R-:W-:Y:S01]  /*feb0*/  IADD3 R28, P4, R4, 0x20, RZ ;  /* 0x00000020041c7810 */ /* 0x000fe20007f9e0ff */
[--C-:B------:R-:W-:Y:S01]  /*fec0*/  IMAD.X R13, RZ, RZ, R5.reuse, P2 ;  /* 0x000000ffff0d7224 */ /* 0x100fe200010e0605 */
[----:B------:R-:W-:Y:S01]  /*fed0*/  LOP3.LUT R4, R9, R4, RZ, 0x3c, !PT ;  /* 0x0000000409047212 */ /* 0x000fe200078e3cff */
[--C-:B------:R-:W-:Y:S01]  /*fee0*/  IMAD.X R15, RZ, RZ, R5.reuse, P3 ;  /* 0x000000ffff0f7224 */ /* 0x100fe200018e0605 */
[----:B------:R-:W-:Y:S01]  /*fef0*/  LOP3.LUT R24, R25, 0x180, RZ, 0xc0, !PT ;  /* 0x0000018019187812 */ /* 0x000fe200078ec0ff */
[----:B------:R-:W-:Y:S01]  /*ff00*/  IMAD.X R9, RZ, RZ, R5, P4 ;  /* 0x000000ffff097224 */ /* 0x000fe200020e0605 */
[----:B------:R-:W-:Y:S02]  /*ff10*/  LOP3.LUT R10, R11, 0x180, RZ, 0xc0, !PT ;  /* 0x000001800b0a7812 */ /* 0x000fe400078ec0ff */
[----:B------:R-:W-:-:S02]  /*ff20*/  MOV R31, R4 ;  /* 0x00000004001f7202 */ /* 0x000fc40000000f00 */
[----:B------:R-:W-:Y:S02]  /*ff30*/  F2FP.F16.F32.PACK_AB R4, R89, R8 ;  /* 0x000000085904723e */ /* 0x000fe400000000ff */
[----:B------:R-:W-:Y:S02]  /*ff40*/  LOP3.LUT R8, R28, 0x180, RZ, 0xc0, !PT ;  /* 0x000001801c087812 */ /* 0x000fe400078ec0ff */
[----:B------:R-:W-:Y:S02]  /*ff50*/  SHF.R.U64 R24, R24, 0x3, RZ ;  /* 0x0000000318187819 */ /* 0x000fe400000012ff */
[----:B------:R-:W-:Y:S02]  /*ff60*/  SHF.R.U64 R10, R10, 0x3, RZ ;  /* 0x000000030a0a7819 */ /* 0x000fe400000012ff */
[----:B------:R-:W-:Y:S02]  /*ff70*/  LOP3.LUT R12, R33, 0x180, RZ, 0xc0, !PT ;  /* 0x00000180210c7812 */ /* 0x000fe400078ec0ff */
[----:B------:R-:W-:-:S02]  /*ff80*/  LOP3.LUT R14, R29, 0x180, RZ, 0xc0, !PT ;  /* 0x000001801d0e7812 */ /* 0x000fc400078ec0ff */
[----:B------:R-:W-:Y:S02]  /*ff90*/  SHF.R.U64 R3, R8, 0x3, RZ ;  /* 0x0000000308037819 */ /* 0x000fe400000012ff */
[----:B------:R-:W-:Y:S01]  /*ffa0*/  LOP3.LUT R24, R24, R25, RZ, 0x3c, !PT ;  /* 0x0000001918187212 */ /* 0x000fe200078e3cff */
[--C-:B------:R-:W-:Y:S01]  /*ffb0*/  IMAD.X R25, RZ, RZ, R5.reuse, P0 ;  /* 0x000000ffff197224 */ /* 0x100fe200000e0605 */
[----:B------:R-:W-:Y:S01]  /*ffc0*/  LOP3.LUT R10, R10, R11, RZ, 0x3c, !PT ;  /* 0x0000000b0a0a7212 */ /* 0x000fe200078e3cff */
[----:B------:R-:W-:Y:S01]  /*ffd0*/  IMAD.X R11, RZ, RZ, R5, P1 ;  /* 0x000000ffff0b7224 */ /* 0x000fe200008e0605 */
[----:B------:R-:W-:Y:S02]  /*ffe0*/  SHF.R.U64 R12, R12, 0x3, RZ ;  /* 0x000000030c0c7819 */ /* 0x000fe400000012ff */
[----:B------:R-:W-:Y:S02]  /*fff0*/  SHF.R.U64 R14, R14, 0x3, RZ ;  /* 0x000000030e0e7819 */ /* 0x000fe400000012ff */
[----:B------:R-:W-:-:S02]  /*10000*/  F2FP.F16.F32.PACK_AB R5, R91, R90 ;  /* 0x0000005a5b05723e */ /* 0x000fc400000000ff */
[----:B------:R-:W-:Y:S02]  /*10010*/  LOP3.LUT R8, R3, R28, RZ, 0x3c, !PT ;  /* 0x0000001c03087212 */ /* 0x000fe400078e3cff */
[----:B------:R-:W-:Y:S01]  /*10020*/  LOP3.LUT R12, R12, R33, RZ, 0x3c, !PT ;  /* 0x000000210c0c7212 */ /* 0x000fe200078e3cff */
[----:B------:R0:W-:Y:S01]  /*10030*/  STSM.16.M88.4 [R31], R4 ;  /* 0x000000041f007844 */ /* 0x0001e20000000200 */
[----:B------:R-:W-:Y:S02]  /*10040*/  LOP3.LUT R14, R14, R29, RZ, 0x3c, !PT ;  /* 0x0000001d0e0e7212 */ /* 0x000fe400078e3cff */
[----:B------:R-:W-:Y:S02]  /*10050*/  MOV R29, R10 ;  /* 0x0000000a001d7202 */ /* 0x000fe40000000f00 */
[----:B------:R-:W-:Y:S02]  /*10060*/  MOV R3, R8 ;  /* 0x0000000800037202 */ /* 0x000fe40000000f00 */
[----:B------:R-:W-:-:S02]  /*10070*/  F2FP.F16.F32.PACK_AB R8, R97, R96 ;  /* 0x000000606108723e */ /* 0x000fc400000000ff */
[----:B------:R-:W-:Y:S02]  /*10080*/  F2FP.F16.F32.PACK_AB R9, R99, R98 ;  /* 0x000000626309723e */ /* 0x000fe400000000ff */
[----:B------:R-:W-:Y:S02]  /*10090*/  F2FP.F16.F32.PACK_AB R10, R101, R100 ;  /* 0x00000064650a723e */ /* 0x000fe400000000ff */
[----:B------:R-:W-:Y:S02]  /*100a0*/  F2FP.F16.F32.PACK_AB R11, R103, R102 ;  /* 0x00000066670b723e */ /* 0x000fe400000000ff */
[----:B------:R-:W-:Y:S02]  /*100b0*/  MOV R30, R12 ;  /* 0x0000000c001e7202 */ /* 0x000fe40000000f00 */
[----:B0-----:R-:W-:Y:S01]  /*100c0*/  MOV R31, R14 ;  /* 0x0000000e001f7202 */ /* 0x001fe20000000f00 */
[----:B------:R0:W-:Y:S01]  /*100d0*/  STSM.16.M88.4 [R3], R8 ;  /* 0x0000000803007844 */ /* 0x0001e20000000200 */
[----:B------:R-:W-:-:S02]  /*100e0*/  F2FP.F16.F32.PACK_AB R4, R105, R104 ;  /* 0x000000686904723e */ /* 0x000fc400000000ff */
[----:B------:R-:W-:Y:S02]  /*100f0*/  F2FP.F16.F32.PACK_AB R5, R107, R106 ;  /* 0x0000006a6b05723e */ /* 0x000fe400000000ff */
[----:B------:R-:W-:Y:S02]  /*10100*/  F2FP.F16.F32.PACK_AB R6, R109, R108 ;  /* 0x0000006c6d06723e */ /* 0x000fe400000000ff */
[----:B------:R-:W-:Y:S02]  /*10110*/  F2FP.F16.F32.PACK_AB R7, R111, R110 ;  /* 0x0000006e6f07723e */ /* 0x000fe400000000ff */
[----:B------:R-:W-:Y:S02]  /*10120*/  MOV R28, R24 ;  /* 0x00000018001c7202 */ /* 0x000fe40000000f00 */
[----:B------:R-:W-:Y:S01]  /*10130*/  F2FP.F16.F32.PACK_AB R12, R113, R112 ;  /* 0x00000070710c723e */ /* 0x000fe200000000ff */
[----:B------:R1:W-:Y:S01]  /*10140*/  STSM.16.M88.4 [R31], R4 ;  /* 0x000000041f007844 */ /* 0x0003e20000000200 */
[----:B------:R-:W-:-:S02]  /*10150*/  F2FP.F16.F32.PACK_AB R13, R115, R114 ;  /* 0x00000072730d723e */ /* 0x000fc400000000ff */
[----:B------:R-:W-:Y:S01]  /*10160*/  F2FP.F16.F32.PACK_AB R14, R117, R116 ;  /* 0x00000074750e723e */ /* 0x000fe200000000ff */
[----:B0-----:R-:W-:Y:S01]  /*10170*/  IMAD.U32 R8, RZ, RZ, UR8 ;  /* 0x00000008ff087e24 */ /* 0x001fe2000f8e00ff */
[----:B------:R-:W-:Y:S01]  /*10180*/  F2FP.F16.F32.PACK_AB R15, R119, R118 ;  /* 0x00000076770f723e */ /* 0x000fe200000000ff */
[----:B------:R-:W-:Y:S01]  /*10190*/  IMAD.U32 R9, RZ, RZ, UR9 ;  /* 0x00000009ff097e24 */ /* 0x000fe2000f8e00ff */
[----:B------:R-:W-:Y:S01]  /*101a0*/  F2FP.F16.F32.PACK_AB R24, R121, R120 ;  /* 0x000000787918723e */ /* 0x000fe200000000ff */
[----:B------:R-:W-:Y:S01]  /*101b0*/  ULDC.64 UR8, c[0x0][0xbe0] ;  /* 0x0002f80000087ab9 */ /* 0x000fe20000000a00 */
[----:B------:R-:W-:Y:S01]  /*101c0*/  F2FP.F16.F32.PACK_AB R25, R123, R122 ;  /* 0x0000007a7b19723e */ /* 0x000fe200000000ff */
[----:B------:R0:W-:Y:S01]  /*101d0*/  STSM.16.M88.4 [R30], R12 ;  /* 0x0000000c1e007844 */ /* 0x0001e20000000200 */
[----:B------:R-:W2:Y:S01]  /*101e0*/  LDC R38, c[0x0][0xa88] ;  /* 0x0002a200ff267b82 */ /* 0x000ea20000000800 */
[----:B------:R-:W-:Y:S02]  /*101f0*/  PLOP3.LUT P0, PT, PT, PT, UP0, 0x80, 0x0 ;  /* 0x000000000000781c */ /* 0x000fe40003f0f008 */
[----:B------:R0:W-:Y:S04]  /*10200*/  STSM.16.M88.4 [R29], R24 ;  /* 0x000000181d007844 */ /* 0x0001e80000000200 */
[----:B------:R0:W-:Y:S01]  /*10210*/  STSM.16.M88.4 [R28], R128 ;  /* 0x000000801c007844 */ /* 0x0001e20000000200 */
[----:B------:R-:W-:Y:S01]  /*10220*/  UISETP.NE.U32.AND UP1, UPT, UR8, URZ, UPT ;  /* 0x0000003f0800728c */ /* 0x000fe2000bf25070 */
[----:B------:R-:W-:Y:S03]  /*10230*/  BAR.SYNC.DEFER_BLOCKING 0x1, 0x180 ;  /* 0x0046000000007b1d */ /* 0x000fe60000010000 */
[----:B------:R-:W-:-:S06]  /*10240*/  UISETP.NE.AND.EX UP1, UPT, UR9, URZ, UPT, UP1 ;  /* 0x0000003f0900728c */ /* 0x000fcc000bf25310 */
[----:B------:R-:W-:-:S05]  /*10250*/  PLOP3.LUT P1, PT, PT, PT, UP1, 0x80, 0x0 ;  /* 0x000000000000781c */ /* 0x000fca0003f2f018 */
[----:B------:R-:W-:Y:S02]  /*10260*/  @UP1 ULDC.64 UR8, c[0x0][0xbe0] ;  /* 0x0002f80000081ab9 */ /* 0x000fe40000000a00 */
[----:B------:R-:W-:-:S06]  /*10270*/  @UP1 UIMAD.WIDE UR8, UR40, 0x4, UR8 ;  /* 0x00000004280818a5 */ /* 0x000fcc000f8e0208 */
[----:B-1----:R-:W-:Y:S02]  /*10280*/  IMAD.U32 R6, RZ, RZ, UR8 ;  /* 0x00000008ff067e24 */ /* 0x002fe4000f8e00ff */
[----:B------:R-:W-:Y:S01]  /*10290*/  IMAD.U32 R7, RZ, RZ, UR9 ;  /* 0x00000009ff077e24 */ /* 0x000fe2000f8e00ff */
[----:B------:R-:W3:Y:S01]  /*102a0*/  @P0 LDG.E R3, desc[UR48][R8.64] ;  /* 0x0000003008030981 */ /* 0x000ee2000c1e1900 */
[----:B------:R-:W-:Y:S01]  /*102b0*/  IMAD R5, R142, 0x20, R140 ;  /* 0x000000208e057824 */ /* 0x000fe200078e028c */
[----:B------:R-:W-:Y:S02]  /*102c0*/  UMOV UR4, URZ ;  /* 0x0000003f00047c82 */ /* 0x000fe40008000000 */
[----:B--2---:R0:W5:Y:S01]  /*102d0*/  @P1 LDG.E R38, desc[UR48][R6.64] ;  /* 0x0000003006261981 */ /* 0x004162000c1e1900 */
[----:B------:R-:W-:-:S03]  /*102e0*/  IMAD.WIDE R20, R5, 0x2, R20 ;  /* 0x0000000205147825 */ /* 0x000fc600078e0214 */
[----:B------:R-:W-:Y:S02]  /*102f0*/  IADD3 R5, P6, R20, 0x1800, RZ ;  /* 0x0000180014057810 */ /* 0x000fe40007fde0ff */
[----:B---3--:R-:W-:Y:S01]  /*10300*/  @P0 R2UR UR4, R3 ;  /* 0x00000000030402ca */ /* 0x008fe200000e0000 */
[----:B0-----:R-:W-:-:S14]  /*10310*/  @P1 BRA `(.L_x_9180) ;  /* 0x0000000000101947 */ /* 0x001fdc0003800000 */
[----:B------:R-:W-:Y:S05]  /*10320*/  @!P0 BRA `(.L_x_9180) ;  /* 0x00000000000c8947 */ /* 0x000fea0003800000 */
[----:B------:R-:W2:Y:S04]  /*10330*/  LDG.E R3, desc[UR48][R8.64] ;  /* 0x0000003008037981 */ /* 0x000ea8000c1e1900 */
[----:B-----5:R-:W2:Y:S02]  /*10340*/  LDG.E R38, desc[UR48][R8.64+0x4] ;  /* 0x0000043008267981 */ /* 0x020ea4000c1e1900 */
[----:B--2---:R-:W-:-:S07]  /*10350*/  IMAD.IADD R38, R38, 0x1, -R3 ;  /* 0x0000000126267824 */ /* 0x004fce00078e0a03 */
.L_x_9180:
[----:B------:R-:W-:Y:S01]  /*10360*/  USHF.R.S32.HI UR14, URZ, 0x1f, UR41 ;  /* 0x0000001f3f0e7899 */ /* 0x000fe20008011429 */
[----:B------:R-:W-:Y:S01]  /*10370*/  LOP3.LUT R4, R5, 0x180, RZ, 0xc0, !PT ;  /* 0x0000018005047812 */ /* 0x000fe200078ec0ff */
[----:B------:R-:W-:Y:S01]  /*10380*/  ULDC.64 UR12, c[0x0][0xb70] ;  /* 0x0002dc00000c7ab9 */ /* 0x000fe20000000a00 */
[----:B------:R-:W-:Y:S01]  /*10390*/  USHF.R.S32.HI UR11, URZ, 0x1f, UR4 ;  /* 0x0000001f3f0b7899 */ /* 0x000fe20008011404 */
[----:B------:R-:W-:Y:S01]  /*103a0*/  IMAD R7, R149, 0xc0, R151 ;  /* 0x000000c095077824 */ /* 0x000fe200078e0297 */
[----:B------:R-:W-:Y:S01]  /*103b0*/  UIMAD UR7, UR14, UR12, URZ ;  /* 0x0000000c0e0772a4 */ /* 0x000fe2000f8e023f */
[----:B------:R-:W-:Y:S01]  /*103c0*/  SHF.R.U64 R4, R4, 0x3, RZ ;  /* 0x0000000304047819 */ /* 0x000fe200000012ff */
[----:B------:R-:W-:Y:S01]  /*103d0*/  UMOV UR10, UR4 ;  /* 0x00000004000a7c82 */ /* 0x000fe20008000000 */
[----:B------:R-:W-:Y:S01]  /*103e0*/  USEL UR16, UR40, URZ, !UP0 ;  /* 0x0000003f28107287 */ /* 0x000fe2000c000000 */
[----:B------:R-:W-:Y:S01]  /*103f0*/  SHF.R.S32.HI R3, RZ, 0x1f, R7 ;  /* 0x0000001fff037819 */ /* 0x000fe20000011407 */
[----:B------:R-:W-:Y:S01]  /*10400*/  UIMAD.WIDE.U32 UR8, UR41, UR12, UR10 ;  /* 0x0000000c290872a5 */ /* 0x000fe2000f8e000a */
[----:B------:R-:W-:Y:S01]  /*10410*/  LOP3.LUT R4, R4, R5, RZ, 0x3c, !PT ;  /* 0x0000000504047212 */ /* 0x000fe200078e3cff */
[----:B------:R-:W-:Y:S01]  /*10420*/  UIMAD UR10, UR41, UR13, UR7 ;  /* 0x0000000d290a72a4 */ /* 0x000fe2000f8e0207 */
[----:B------:R-:W-:Y:S01]  /*10430*/  LOP3.LUT P0, RZ, R150, 0x3, RZ, 0xc0, !PT ;  /* 0x0000000396ff7812 */ /* 0x000fe2000780c0ff */
[----:B------:R-:W-:Y:S01]  /*10440*/  USHF.R.S32.HI UR7, URZ, 0x1f, UR40 ;  /* 0x0000001f3f077899 */ /* 0x000fe20008011428 */
[C---:B------:R-:W-:Y:S01]  /*10450*/  IADD3 R25, P5, R20.reuse, 0x3000, RZ ;  /* 0x0000300014197810 */ /* 0x040fe20007fbe0ff */
[----:B------:R-:W-:Y:S01]  /*10460*/  ULDC.64 UR12, c[0x0][0xb78] ;  /* 0x0002de00000c7ab9 */ /* 0x000fe20000000a00 */
[----:B------:R-:W-:Y:S01]  /*10470*/  UIADD3 UR9, UR9, UR10, URZ ;  /* 0x0000000a09097290 */ /* 0x000fe2000fffe03f */
[C---:B------:R-:W-:Y:S01]  /*10480*/  IADD3 R13, P4, R20.reuse, 0x4800, RZ ;  /* 0x00004800140d7810 */ /* 0x040fe20007f9e0ff */
[----:B------:R-:W-:Y:S01]  /*10490*/  USEL UR15, UR7, URZ, !UP0 ;  /* 0x0000003f070f7287 */ /* 0x000fe2000c000000 */
[----:B------:R-:W-:Y:S01]  /*104a0*/  IADD3 R33, P3, R20, 0x6000, RZ ;  /* 0x0000600014217810 */ /* 0x000fe20007f7e0ff */
[----:B------:R-:W-:Y:S01]  /*104b0*/  UIMAD.WIDE.U32 UR8, UR16, UR12, UR8 ;  /* 0x0000000c100872a5 */ /* 0x000fe2000f8e0008 */
[----:B------:R-:W-:Y:S01]  /*104c0*/  LOP3.LUT R24, R25, 0x180, RZ, 0xc0, !PT ;  /* 0x0000018019187812 */ /* 0x000fe200078ec0ff */
[----:B------:R-:W-:Y:S01]  /*104d0*/  UIMAD UR7, UR15, UR12, URZ ;  /* 0x0000000c0f0772a4 */ /* 0x000fe2000f8e023f */
[----:B------:R-:W-:-:S02]  /*104e0*/  LOP3.LUT R12, R13, 0x180, RZ, 0xc0, !PT ;  /* 0x000001800d0c7812 */ /* 0x000fc400078ec0ff */
[----:B------:R-:W-:Y:S01]  /*104f0*/  LOP3.LUT R32, R33, 0x180, RZ, 0xc0, !PT ;  /* 0x0000018021207812 */ /* 0x000fe200078ec0ff */
[----:B------:R-:W-:Y:S01]  /*10500*/  UIMAD UR7, UR16, UR13, UR7 ;  /* 0x0000000d100772a4 */ /* 0x000fe2000f8e0207 */
[----:B------:R-:W-:Y:S02]  /*10510*/  IADD3 R5, P1, R7, UR8, RZ ;  /* 0x0000000807057c10 */ /* 0x000fe4000ff3e0ff */
[----:B------:R-:W-:Y:S01]  /*10520*/  ULDC.64 UR12, c[0x0][0xb40] ;  /* 0x0002d000000c7ab9 */ /* 0x000fe20000000a00 */
[----:B------:R-:W-:Y:S02]  /*10530*/  SHF.R.U64 R24, R24, 0x3, RZ ;  /* 0x0000000318187819 */ /* 0x000fe400000012ff */
[----:B------:R-:W-:Y:S01]  /*10540*/  IMAD.U32 R6, RZ, RZ, UR7 ;  /* 0x00000007ff067e24 */ /* 0x000fe2000f8e00ff */
[----:B------:R-:W-:Y:S02]  /*10550*/  LEA R36, P2, R5, UR12, 0x2 ;  /* 0x0000000c05247c11 */ /* 0x000fe4000f8410ff */
[----:B------:R-:W-:-:S02]  /*10560*/  SHF.R.U64 R12, R12, 0x3, RZ ;  /* 0x000000030c0c7819 */ /* 0x000fc400000012ff */
[----:B------:R-:W-:Y:S01]  /*10570*/  IADD3.X R6, R3, UR9, R6, P1, !PT ;  /* 0x0000000903067c10 */ /* 0x000fe20008ffe406 */
[C---:B------:R-:W-:Y:S01]  /*10580*/  VIADD R3, R7.reuse, 0x8 ;  /* 0x0000000807037836 */ /* 0x040fe20000000000 */
[-C--:B-----5:R-:W-:Y:S01]  /*10590*/  ISETP.GE.OR P1, PT, R7, R38.reuse, P0 ;  /* 0x000000260700720c */ /* 0x0a0fe20000726670 */
[----:B------:R-:W-:Y:S01]  /*105a0*/  ULDC.64 UR8, c[0x0][0xaa0] ;  /* 0x0002a80000087ab9 */ /* 0x000fe20000000a00 */
[----:B------:R-:W-:Y:S01]  /*105b0*/  LEA.HI.X R37, R5, UR13, R6, 0x2, P2 ;  /* 0x0000000d05257c11 */ /* 0x000fe200090f1406 */
[--C-:B------:R-:W-:Y:S01]  /*105c0*/  IMAD.X R5, RZ, RZ, R21.reuse, P6 ;  /* 0x000000ffff057224 */ /* 0x100fe200030e0615 */
[----:B------:R-:W-:Y:S02]  /*105d0*/  IADD3 R6, P2, R20, 0x7800, RZ ;  /* 0x0000780014067810 */ /* 0x000fe40007f5e0ff */
[----:B------:R-:W-:Y:S02]  /*105e0*/  ISETP.GE.OR P0, PT, R3, R38, P0 ;  /* 0x000000260300720c */ /* 0x000fe40000706670 */
[----:B------:R-:W-:Y:S01]  /*105f0*/  LOP3.LUT R3, R6, 0x180, RZ, 0xc0, !PT ;  /* 0x0000018006037812 */ /* 0x000fe200078ec0ff */
[----:B------:R-:W-:Y:S01]  /*10600*/  IMAD.X R29, RZ, RZ, R21, P2 ;  /* 0x000000ffff1d7224 */ /* 0x000fe200010e0615 */
[----:B------:R-:W-:-:S02]  /*10610*/  LOP3.LUT R7, R20, 0x180, RZ, 0xc0, !PT ;  /* 0x0000018014077812 */ /* 0x000fc400078ec0ff */
[----:B------:R-:W-:Y:S02]  /*10620*/  SHF.R.U64 R32, R32, 0x3, RZ ;  /* 0x0000000320207819 */ /* 0x000fe400000012ff */
[----:B------:R-:W-:Y:S01]  /*10630*/  LOP3.LUT R24, R24, R25, RZ, 0x3c, !PT ;  /* 0x0000001918187212 */ /* 0x000fe200078e3cff */
[--C-:B------:R-:W-:Y:S01]  /*10640*/  IMAD.X R25, RZ, RZ, R21.reuse, P5 ;  /* 0x000000ffff197224 */ /* 0x100fe200028e0615 */
[----:B------:R-:W-:Y:S02]  /*10650*/  SHF.R.U64 R3, R3, 0x3, RZ ;  /* 0x0000000303037819 */ /* 0x000fe400000012ff */
[----:B------:R-:W-:Y:S01]  /*10660*/  LOP3.LUT R12, R12, R13, RZ, 0x3c, !PT ;  /* 0x0000000d0c0c7212 */ /* 0x000fe200078e3cff */
[--C-:B------:R-:W-:Y:S01]  /*10670*/  IMAD.X R13, RZ, RZ, R21.reuse, P4 ;  /* 0x000000ffff0d7224 */ /* 0x100fe200020e0615 */
[----:B------:R-:W-:Y:S01]  /*10680*/  SHF.R.U64 R7, R7, 0x3, RZ ;  /* 0x0000000307077819 */ /* 0x000fe200000012ff */
[----:B------:R-:W-:Y:S01]  /*10690*/  UIMAD UR7, UR11, UR8, URZ ;  /* 0x000000080b0772a4 */ /* 0x000fe2000f8e023f */
[----:B------:R-:W-:Y:S01]  /*106a0*/  LOP3.LUT R32, R32, R33, RZ, 0x3c, !PT ;  /* 0x0000002120207212 */ /* 0x000fe200078e3cff */
[----:B------:R-:W-:Y:S01]  /*106b0*/  IMAD.X R33, RZ, RZ, R21, P3 ;  /* 0x000000ffff217224 */ /* 0x000fe200018e0615 */
[----:B------:R-:W-:Y:S01]  /*106c0*/  LOP3.LUT R28, R3, R6, RZ, 0x3c, !PT ;  /* 0x00000006031c7212 */ /* 0x000fe200078e3cff */
[----:B------:R-:W-:Y:S01]  /*106d0*/  @!P1 STG.E desc[UR48][R36.64], R0 ;  /* 0x0000000024009986 */ /* 0x000fe2000c101930 */
[----:B------:R-:W-:Y:S01]  /*106e0*/  LOP3.LUT R20, R7, R20, RZ, 0x3c, !PT ;  /* 0x0000001407147212 */ /* 0x000fe200078e3cff */
[----:B------:R-:W-:Y:S01]  /*106f0*/  IMAD.U32 R3, RZ, RZ, UR8 ;  /* 0x00000008ff037e24 */ /* 0x000fe2000f8e00ff */
[----:B------:R-:W-:Y:S01]  /*10700*/  SHF.R.S32.HI R141, RZ, 0x1f, R140 ;  /* 0x0000001fff8d7819 */ /* 0x000fe2000001148c */
[----:B------:R0:W-:Y:S01]  /*10710*/  @!P0 STG.E desc[UR48][R36.64+0x20], R2 ;  /* 0x0000200224008986 */ /* 0x0001e2000c101930 */
[----:B------:R-:W-:-:S03]  /*10720*/  UIMAD UR7, UR4, UR9, UR7 ;  /* 0x00000009040772a4 */ /* 0x000fc6000f8e0207 */
[----:B------:R1:W5:Y:S01]  /*10730*/  LD.E.128 R8, desc[UR48][R20.64] ;  /* 0x0000003014087980 */ /* 0x000362000c101d00 */
[----:B------:R-:W-:-:S03]  /*10740*/  ULDC.64 UR8, c[0x0][0xae0] ;  /* 0x0002b80000087ab9 */ /* 0x000fc60000000a00 */
[----:B------:R-:W5:Y:S04]  /*10750*/  LD.E.128 R4, desc[UR48][R4.64] ;  /* 0x0000003004047980 */ /* 0x000f68000c101d00 */
[----:B------:R-:W5:Y:S01]  /*10760*/  LD.E.128 R24, desc[UR48][R24.64] ;  /* 0x0000003018187980 */ /* 0x000f62000c101d00 */
[----:B0-----:R-:W-:-:S03]  /*10770*/  IMAD.WIDE.U32 R2, R3, UR4, R140 ;  /* 0x0000000403027c25 */ /* 0x001fc6000f8e008c */
[----:B------:R-:W5:Y:S04]  /*10780*/  LD.E.128 R12, desc[UR48][R12.64] ;  /* 0x000000300c0c7980 */ /* 0x000f68000c101d00 */
[----:B------:R-:W5:Y:S04]  /*10790*/  LD.E.128 R32, desc[UR48][R32.64] ;  /* 0x0000003020207980 */ /* 0x000f68000c101d00 */
[----:B------:R-:W5:Y:S01]  /*107a0*/  LD.E.128 R28, desc[UR48][R28.64] ;  /* 0x000000301c1c7980 */ /* 0x000f62000c101d00 */
[----:B------:R-:W-:Y:S01]  /*107b0*/  UIMAD UR4, UR14, UR8, URZ ;  /* 0x000000080e0472a4 */ /* 0x000fe2000f8e023f */
[----:B------:R-:W-:Y:S01]  /*107c0*/  VIADD R3, R3, UR7 ;  /* 0x0000000703037c36 */ /* 0x000fe20008000000 */
[----:B------:R-:W-:Y:S01]  /*107d0*/  SHF.R.S32.HI R143, RZ, 0x1f, R142 ;  /* 0x0000001fff8f7819 */ /* 0x000fe2000001148e */
[----:B------:R-:W-:Y:S01]  /*107e0*/  @!PT LDS RZ, [RZ] ;  /* 0x00000000fffff984 */ /* 0x000fe20000000800 */
[----:B------:R-:W-:Y:S01]  /*107f0*/  @!PT LDS RZ, [RZ] ;  /* 0x00000000fffff984 */ /* 0x000fe20000000800 */
[----:B------:R-:W-:Y:S01]  /*10800*/  @!PT LDS RZ, [RZ] ;  /* 0x00000000fffff984 */ /* 0x000fe20000000800 */
[----:B------:R-:W-:Y:S01]  /*10810*/  @!PT LDS RZ, [RZ] ;  /* 0x00000000fffff984 */ /* 0x000fe20000000800 */
[----:B------:R0:W-:Y:S06]  /*10820*/  MEMBAR.ALL.CTA ;  /* 0x0000000000007992 */ /* 0x0001ec0000008000 */
[----:B0-----:R-:W0:Y:S01]  /*10830*/  FENCE.VIEW.ASYNC.S ;  /* 0x00000000000073c6 */ /* 0x001e220000000000 */
[----:B------:R-:W-:Y:S01]  /*10840*/  IMAD.U32 R37, RZ, RZ, UR8 ;  /* 0x00000008ff257e24 */ /* 0x000fe2000f8e00ff */
[----:B------:R-:W-:Y:S01]  /*10850*/  UIMAD UR7, UR41, UR9, UR4 ;  /* 0x00000009290772a4 */ /* 0x000fe2000f8e0204 */
[----:B-1----:R-:W-:Y:S01]  /*10860*/  IMAD R21, R149, -0xc0, R38 ;  /* 0xffffff4095157824 */ /* 0x002fe200078e0226 */
[----:B------:R-:W-:Y:S01]  /*10870*/  UIADD3 UR4, UR42, 0x2d820, URZ ;  /* 0x0002d8202a047890 */ /* 0x000fe2000fffe03f */
[----:B------:R-:W-:Y:S01]  /*10880*/  IMAD.WIDE.U32 R2, R37, UR41, R2 ;  /* 0x0000002925027c25 */ /* 0x000fe2000f8e0002 */
[----:B------:R-:W-:Y:S01]  /*10890*/  ULDC.64 UR8, c[0x0][0xae8] ;  /* 0x0002ba0000087ab9 */ /* 0x000fe20000000a00 */
[----:B------:R-:W-:Y:S01]  /*108a0*/  BSSY B1, `(.L_x_9181) ;  /* 0x0000021000017945 */ /* 0x000fe20003800000 */
[----:B------:R-:W-:Y:S01]  /*108b0*/  ISETP.GE.AND P0, PT, R142, R21, PT ;  /* 0x000000158e00720c */ /* 0x000fe20003f06270 */
[----:B------:R-:W-:Y:S01]  /*108c0*/  VIADD R3, R3, UR7 ;  /* 0x0000000703037c36 */ /* 0x000fe20008000000 */
[----:B------:R-:W-:-:S02]  /*108d0*/  UIMAD UR7, UR15, UR8, URZ ;  /* 0x000000080f0772a4 */ /* 0x000fc4000f8e023f */
[----:B------:R-:W-:Y:S01]  /*108e0*/  IMAD.U32 R37, RZ, RZ, UR8 ;  /* 0x00000008ff257e24 */ /* 0x000fe2000f8e00ff */
[----:B------:R-:W-:Y:S01]  /*108f0*/  UPRMT UR4, URZ, 0x654, UR4 ;  /* 0x000006543f047896 */ /* 0x000fe20008000004 */
[----:B------:R-:W-:Y:S01]  /*10900*/  VIADD R0, R142, 0x60 ;  /* 0x000000608e007836 */ /* 0x000fe20000000000 */
[----:B------:R-:W-:Y:S02]  /*10910*/  UIMAD UR7, UR16, UR9, UR7 ;  /* 0x00000009100772a4 */ /* 0x000fe4000f8e0207 */
[----:B------:R-:W-:Y:S02]  /*10920*/  IMAD.WIDE.U32 R36, R37, UR16, R2 ;  /* 0x0000001025247c25 */ /* 0x000fe4000f8e0002 */
[----:B------:R-:W-:Y:S02]  /*10930*/  ISETP.GE.AND P3, PT, R0, R21, PT ;  /* 0x000000150000720c */ /* 0x000fe40003f66270 */
[----:B------:R-:W-:-:S04]  /*10940*/  IMAD.WIDE R20, R149, 0xc0, R142 ;  /* 0x000000c095147825 */ /* 0x000fc800078e028e */
[----:B------:R-:W-:Y:S01]  /*10950*/  VIADD R41, R37, UR7 ;  /* 0x0000000725297c36 */ /* 0x000fe20008000000 */
[----:B0-----:R-:W-:Y:S01]  /*10960*/  SYNCS.ARRIVE.TRANS64.RED.A1T0 RZ, [UR4], RZ ;  /* 0x000000ffffff79a7 */ /* 0x001fe20008100404 */
[----:B------:R-:W-:Y:S05]  /*10970*/  @P0 BRA `(.L_x_9182) ;  /* 0x00000000004c0947 */ /* 0x000fea0003800000 */
        /* <DEDUP_REMOVED lines=19> */
.L_x_9182:
[----:B------:R-:W-:Y:S05]  /*10ab0*/  BSYNC B1 ;  /* 0x0000000000017941 */ /* 0x000fea0003800000 */
.L_x_9181:
[----:B------:R-:W-:Y:S05]  /*10ac0*/  @P3 BRA `(.L_x_9183) ;  /* 0x0000000800583947 */ /* 0x000fea0003800000 */
[----:B0----5:R-:W-:Y:S01]  /*10ad0*/  IADD3 R9, P0, R20, 0x60, RZ ;  /* 0x0000006014097810 */ /* 0x021fe20007f1e0ff */
        /* <DEDUP_REMOVED lines=22> */
.L_x_9179:
        /* <DEDUP_REMOVED lines=24> */
[----:B-1----:R-:W2:Y:S04]  /*10dc0*/  LDG.E R5, desc[UR48][R2.64] ;  /* 0x0000003002057981 */ /* 0x002ea8000c1e1900 */
[----:B-----5:R-:W2:Y:S02]  /*10dd0*/  LDG.E R0, desc[UR48][R2.64+0x4] ;  /* 0x0000043002007981 */ /* 0x020ea4000c1e1900 */
[----:B--2---:R-:W-:-:S07]  /*10de0*/  IMAD.IADD R0, R0, 0x1, -R5 ;  /* 0x0000000100007824 */ /* 0x004fce00078e0a05 */
.L_x_9184:
[----:B------:R-:W-:Y:S01]  /*10df0*/  USHF.R.S32.HI UR4, URZ, 0x1f, UR40 ;  /* 0x0000001f3f047899 */ /* 0x000fe20008011428 */
[----:B------:R-:W-:Y:S01]  /*10e00*/  BSSY B1, `(.L_x_9185) ;  /* 0x000001e000017945 */ /* 0x000fe20003800000 */
[----:B------:R-:W-:Y:S01]  /*10e10*/  USEL UR10, UR40, URZ, !UP0 ;  /* 0x0000003f280a7287 */ /* 0x000fe2000c000000 */
[----:B------:R-:W-:Y:S01]  /*10e20*/  SHF.R.S32.HI R141, RZ, 0x1f, R140 ;  /* 0x0000001fff8d7819 */ /* 0x000fe2000001148c */
[----:B------:R-:W-:Y:S01]  /*10e30*/  USEL UR9, UR4, URZ, !UP0 ;  /* 0x0000003f04097287 */ /* 0x000fe2000c000000 */
[----:B-----5:R-:W-:Y:S01]  /*10e40*/  SHF.R.S32.HI R6, RZ, 0x1f, R7 ;  /* 0x0000001fff067819 */ /* 0x020fe20000011407 */
[----:B------:R-:W-:Y:S10]  /*10e50*/  @P0 BRA `(.L_x_9186) ;  /* 0x0000000000600947 */ /* 0x000ff40003800000 */
[----:B-1----:R-:W0:Y:S02]  /*10e60*/  S2R R2, SR_TID.X ;  /* 0x0000000000027919 */ /* 0x002e240000002100 */
[----:B0-----:R-:W-:-:S04]  /*10e70*/  IMAD R2, R149, 0xc0, R2 ;  /* 0x000000c095027824 */ /* 0x001fc800078e0202 */
[----:B------:R-:W-:-:S05]  /*10e80*/  VIADD R3, R2, 0xffffff80 ;  /* 0xffffff8002037836 */ /* 0x000fca0000000000 */
[----:B------:R-:W-:-:S13]  /*10e90*/  ISETP.GE.AND P0, PT, R3, R0, PT ;  /* 0x000000000300720c */ /* 0x000fda0003f06270 */
        /* <DEDUP_REMOVED lines=20> */
.L_x_9186:
[----:B------:R-:W-:Y:S05]  /*10fe0*/  BSYNC B1 ;  /* 0x0000000000017941 */ /* 0x000fea0003800000 */
.L_x_9185:
[----:B------:R-:W-:Y:S01]  /*10ff0*/  ULDC.64 UR12, c[0x0][0xaa0] ;  /* 0x0002a800000c7ab9 */ /* 0x000fe20000000a00 */
[----:B------:R-:W-:Y:S01]  /*11000*/  BSSY B1, `(.L_x_9187) ;  /* 0x000002c000017945 */ /* 0x000fe20003800000 */
[----:B01----:R-:W-:Y:S02]  /*11010*/  IMAD R4, R6, UR12, RZ ;  /* 0x0000000c06047c24 */ /* 0x003fe4000f8e02ff */
[----:B------:R-:W-:-:S04]  /*11020*/  IMAD.WIDE.U32 R2, R7, UR12, R140 ;  /* 0x0000000c07027c25 */ /* 0x000fc8000f8e008c */
[----:B------:R-:W-:Y:S01]  /*11030*/  IMAD R7, R7, UR13, R4 ;  /* 0x0000000d07077c24 */ /* 0x000fe2000f8e0204 */
[----:B------:R-:W-:Y:S01]  /*11040*/  ULDC.64 UR12, c[0x0][0xae0] ;  /* 0x0002b800000c7ab9 */ /* 0x000fe20000000a00 */
[--C-:B------:R-:W-:Y:S01]  /*11050*/  IMAD.MOV.U32 R6, RZ, RZ, R142.reuse ;  /* 0x000000ffff067224 */ /* 0x100fe200078e008e */
[----:B------:R-:W-:Y:S01]  /*11060*/  UIMAD UR4, UR8, UR12, URZ ;  /* 0x0000000c080472a4 */ /* 0x000fe2000f8e023f */
[----:B------:R-:W-:Y:S01]  /*11070*/  IMAD.IADD R3, R3, 0x1, R7 ;  /* 0x0000000103037824 */ /* 0x000fe200078e0207 */
[----:B------:R-:W-:Y:S01]  /*11080*/  SHF.R.S32.HI R7, RZ, 0x1f, R142 ;  /* 0x0000001fff077819 */ /* 0x000fe2000001148e */
[----:B------:R-:W-:Y:S01]  /*11090*/  IMAD.U32 R5, RZ, RZ, UR12 ;  /* 0x0000000cff057e24 */ /* 0x000fe2000f8e00ff */
[----:B------:R-:W-:-:S03]  /*110a0*/  UIMAD UR4, UR41, UR13, UR4 ;  /* 0x0000000d290472a4 */ /* 0x000fc6000f8e0204 */
[----:B------:R-:W-:Y:S01]  /*110b0*/  IMAD.WIDE.U32 R2, R5, UR41, R2 ;  /* 0x0000002905027c25 */ /* 0x000fe2000f8e0002 */
[----:B------:R-:W-:-:S03]  /*110c0*/  ULDC.64 UR12, c[0x0][0xae8] ;  /* 0x0002ba00000c7ab9 */ /* 0x000fc60000000a00 */
[----:B------:R-:W-:Y:S02]  /*110d0*/  IMAD R5, R149, -0xc0, R0 ;  /* 0xffffff4095057824 */ /* 0x000fe400078e0200 */
[----:B------:R-:W-:Y:S01]  /*110e0*/  VIADD R3, R3, UR4 ;  /* 0x0000000403037c36 */ /* 0x000fe20008000000 */
[----:B------:R-:W-:Y:S01]  /*110f0*/  UIMAD UR4, UR9, UR12, URZ ;  /* 0x0000000c090472a4 */ /* 0x000fe2000f8e023f */
[C---:B------:R-:W-:Y:S01]  /*11100*/  VIADD R0, R142.reuse, 0x60 ;  /* 0x000000608e007836 */ /* 0x040fe20000000000 */
[-C--:B------:R-:W-:Y:S01]  /*11110*/  ISETP.GE.AND P0, PT, R142, R5.reuse, PT ;  /* 0x000000058e00720c */ /* 0x080fe20003f06270 */
[----:B------:R-:W-:Y:S01]  /*11120*/  IMAD.U32 R9, RZ, RZ, UR12 ;  /* 0x0000000cff097e24 */ /* 0x000fe2000f8e00ff */
[----:B------:R-:W-:Y:S01]  /*11130*/  UIMAD UR4, UR10, UR13, UR4 ;  /* 0x0000000d0a0472a4 */ /* 0x000fe2000f8e0204 */
[----:B------:R-:W-:Y:S01]  /*11140*/  IMAD.WIDE R6, R149, 0xc0, R6 ;  /* 0x000000c095067825 */ /* 0x000fe200078e0206 */
[----:B------:R-:W-:-:S03]  /*11150*/  ISETP.GE.AND P1, PT, R0, R5, PT ;  /* 0x000000050000720c */ /* 0x000fc60003f26270 */
[----:B------:R-:W-:-:S04]  /*11160*/  IMAD.WIDE.U32 R4, R9, UR10, R2 ;  /* 0x0000000a09047c25 */ /* 0x000fc8000f8e0002 */
[----:B------:R-:W-:Y:S02]  /*11170*/  VIADD R11, R5, UR4 ;  /* 0x00000004050b7c36 */ /* 0x000fe40008000000 */
        /* <DEDUP_REMOVED lines=20> */
.L_x_9188:
[----:B------:R-:W-:Y:S05]  /*112c0*/  BSYNC B1 ;  /* 0x0000000000017941 */ /* 0x000fea0003800000 */
.L_x_9187:
        /* <DEDUP_REMOVED lines=22> */
.L_x_9183:
[----:B------:R-:W-:Y:S05]  /*11430*/  BSYNC B0 ;  /* 0x0000000000007941 */ /* 0x000fea0003800000 */
.L_x_9178:
[----:B------:R-:W-:Y:S02]  /*11440*/  ULDC UR4, c[0x0][0xc14] ;  /* 0x0003050000047ab9 */ /* 0x000fe40000000800 */
[----:B------:R-:W-:-:S06]  /*11450*/  UISETP.GE.AND UP0, UPT, UR5, UR4, UPT ;  /* 0x000000040500728c */ /* 0x000fcc000bf06270 */
[----:B------:R-:W-:-:S13]  /*11460*/  PLOP3.LUT P0, PT, PT, PT, UP0, 0x80, 0x0 ;  /* 0x000000000000781c */ /* 0x000fda0003f0f008 */
[----:B------:R-:W-:Y:S05]  /*11470*/  @!P0 BRA `(.L_x_9189) ;  /* 0xfffffef800a08947 */ /* 0x000fea000383ffff */
[----:B------:R-:W-:Y:S05]  /*11480*/  EXIT ;  /* 0x000000000000794d */ /* 0x000fea0003800000 */
.L_x_9096:
        /* <DEDUP_REMOVED lines=61> */
.L_x_9194:
        /* <DEDUP_REMOVED lines=13> */
.L_x_9193:
[----:B------:R-:W-:Y:S05]  /*11930*/  BSYNC B0 ;  /* 0x0000000000007941 */ /* 0x000fea0003800000 */
.L_x_9192:
        /* <DEDUP_REMOVED lines=26> */
.L_x_9190:
        /* <DEDUP_REMOVED lines=18> */
[----:B------:R-:W-:-:S06]  /*11c00*/  VIADD R16, R13, 0xffffffff ;  /* 0xffffffff0d107836 */ /* 0x000fcc0000000000 */
[----:B------:R2:W3:Y:S02]  /*11c10*/  SHFL.IDX PT, R16, R5, R16, 0x1f ;  /* 0x00001f1005107589 */ /* 0x0004e400000e0000 */
.L_x_9195:
[----:B---3--:R-:W-:Y:S01]  /*11c20*/  IMAD R16, R16, UR4, R11 ;  /* 0x0000000410107c24 */ /* 0x008fe2000f8e020b */
[----:B------:R-:W-:Y:S01]  /*11c30*/  IABS R2, R4 ;  /* 0x0000000400027213 */ /* 0x000fe20000000000 */
[----:B-1----:R-:W-:-:S03]  /*11c40*/  IMAD.MOV R9, RZ, RZ, -R3 ;  /* 0x000000ffff097224 */ /* 0x002fc600078e0a03 */
[----:B--2---:R-:W-:Y:S01]  /*11c50*/  IADD3 R5, -R16, UR6, RZ ;  /* 0x0000000610057c10 */ /* 0x004fe2000fffe1ff */
[----:B0-----:R-:W-:Y:S02]  /*11c60*/  IMAD.MOV R10, RZ, RZ, -R2 ;  /* 0x000000ffff0a7224 */ /* 0x001fe400078e0a02 */
[----:B------:R-:W-:Y:S01]  /*11c70*/  IMAD R9, R9, R6, RZ ;  /* 0x0000000609097224 */ /* 0x000fe200078e02ff */
[----:B------:R-:W-:Y:S01]  /*11c80*/  IABS R8, R5 ;  /* 0x0000000500087213 */ /* 0x000fe20000000000 */
[----:B------:R-:W-:-:S04]  /*11c90*/  IMAD.MOV.U32 R2, RZ, RZ, RZ ;  /* 0x000000ffff027224 */ /* 0x000fc800078e00ff */
[----:B------:R-:W-:-:S04]  /*11ca0*/  IMAD.HI.U32 R2, R3, R9, R2 ;  /* 0x0000000903027227 */ /* 0x000fc800078e0002 */
[----:B------:R-:W-:Y:S02]  /*11cb0*/  IMAD.MOV.U32 R3, RZ, RZ, R8 ;  /* 0x000000ffff037224 */ /* 0x000fe400078e0008 */
[----:B------:R-:W-:Y:S02]  /*11cc0*/  IMAD.MOV.U32 R8, RZ, RZ, R10 ;  /* 0x000000ffff087224 */ /* 0x000fe400078e000a */
        /* <DEDUP_REMOVED lines=17> */
[----:B------:R-:W-:Y:S02]  /*11de0*/  VIADDMNMX R7, R8, UR4, R7, PT ;  /* 0x0000000408077c46 */ /* 0x000fe4000b800107 */
[----:B------:R-:W-:-:S02]  /*11df0*/  IABS R11, R4 ;  /* 0x00000004000b7213 */ /* 0x000fc40000000000 */
[----:B------:R-:W-:-:S04]  /*11e00*/  IABS R8, R7 ;  /* 0x0000000700087213 */ /* 0x000fc80000000000 */
[----:B------:R-:W0:Y:S08]  /*11e10*/  I2F.RP R9, R8 ;  /* 0x0000000800097306 */ /* 0x000e300000209400 */
[----:B0-----:R-:W0:Y:S02]  /*11e20*/  MUFU.RCP R9, R9 ;  /* 0x0000000900097308 */ /* 0x001e240000001000 */
[----:B0-----:R-:W-:-:S06]  /*11e30*/  VIADD R3, R9, 0xffffffe ;  /* 0x0ffffffe09037836 */ /* 0x001fcc0000000000 */
[----:B------:R-:W0:Y:S02]  /*11e40*/  F2I.FTZ.U32.TRUNC.NTZ R3, R3 ;  /* 0x0000000300037305 */ /* 0x000e24000021f000 */
[----:B0-----:R-:W-:-:S04]  /*11e50*/  IMAD.MOV R10, RZ, RZ, -R3 ;  /* 0x000000ffff0a7224 */ /* 0x001fc800078e0a03 */
[----:B------:R-:W-:Y:S01]  /*11e60*/  IMAD.MOV.U32 R5, RZ, RZ, R10 ;  /* 0x000000ffff057224 */ /* 0x000fe200078e000a */
[----:B------:R-:W-:-:S03]  /*11e70*/  IABS R10, R7 ;  /* 0x00000007000a7213 */ /* 0x000fc60000000000 */
        /* <DEDUP_REMOVED lines=11> */
[----:B------:R-:W-:Y:S01]  /*11f30*/  ISETP.GE.AND P0, PT, R3, RZ, PT ;  /* 0x000000ff0300720c */ /* 0x000fe20003f06270 */
[----:B------:R-:W-:-:S12]  /*11f40*/  IMAD.IADD R3, R4, 0x1, R6 ;  /* 0x0000000104037824 */ /* 0x000fd800078e0206 */
        /* <DEDUP_REMOVED lines=8> */
.L_x_9191:
[----:B------:R-:W-:Y:S02]  /*11fd0*/  IMAD.MOV.U32 R17, RZ, RZ, RZ ;  /* 0x000000ffff117224 */ /* 0x000fe400078e00ff */
[----:B------:R-:W-:Y:S02]  /*11fe0*/  IMAD.U32 R16, RZ, RZ, UR6 ;  /* 0x00000006ff107e24 */ /* 0x000fe4000f8e00ff */
[----:B------:R-:W-:-:S07]  /*11ff0*/  IMAD.MOV.U32 R18, RZ, RZ, RZ ;  /* 0x000000ffff127224 */ /* 0x000fce00078e00ff */
.L_x_9196:
[----:B------:R-:W-:Y:S01]  /*12000*/  ISETP.NE.AND P0, PT, R27, RZ, PT ;  /* 0x000000ff1b00720c */ /* 0x000fe20003f05270 */
[----:B------:R-:W-:Y:S02]  /*12010*/  IMAD.MOV.U32 R24, RZ, RZ, 0x1 ;  /* 0x00000001ff187424 */ /* 0x000fe400078e00ff */
[----:B------:R-:W-:Y:S02]  /*12020*/  IMAD.MOV.U32 R22, RZ, RZ, RZ ;  /* 0x000000ffff167224 */ /* 0x000fe400078e00ff */
[----:B------:R-:W-:-:S08]  /*12030*/  IMAD.MOV.U32 R29, RZ, RZ, RZ ;  /* 0x000000ffff1d7224 */ /* 0x000fd000078e00ff */
[----:B------:R-:W0:Y:S01]  /*12040*/  @!P0 S2R R3, SR_CgaCtaId ;  /* 0x0000000000038919 */ /* 0x000e220000008800 */
[----:B------:R-:W-:-:S04]  /*12050*/  @!P0 MOV R0, 0x400 ;  /* 0x0000040000008802 */ /* 0x000fc80000000f00 */
[----:B0-----:R-:W-:-:S05]  /*12060*/  @!P0 LEA R0, R3, R0, 0x18 ;  /* 0x0000000003008211 */ /* 0x001fca00078ec0ff */
[----:B------:R0:W-:Y:S01]  /*12070*/  @!P0 STS.128 [R0+0x2d8d0], R16 ;  /* 0x02d8d01000008388 */ /* 0x0001e20000000c00 */
[----:B------:R-:W-:Y:S06]  /*12080*/  BAR.ARV 0x5, 0x1a0 ;  /* 0x0146800000007b1d */ /* 0x000fec0000002000 */
[----:B------:R-:W-:-:S13]  /*12090*/  ISETP.GE.AND P0, PT, R19, UR5, PT ;  /* 0x0000000513007c0c */ /* 0x000fda000bf06270 */
[----:B------:R-:W-:Y:S05]  /*120a0*/  @P0 BRA `(.L_x_9197) ;  /* 0x0000003c007c0947 */ /* 0x000fea0003800000 */
[----:B------:R-:W-:Y:S01]  /*120b0*/  IMAD.MOV.U32 R24, RZ, RZ, 0x1 ;  /* 0x00000001ff187424 */ /* 0x000fe200078e00ff */
[----:B------:R-:W-:Y:S01]  /*120c0*/  ULDC UR37, c[0x0][0xc] ;  /* 0x0000030000257ab9 */ /* 0x000fe20000000800 */
[----:B------:R-:W-:Y:S01]  /*120d0*/  IMAD.MOV.U32 R29, RZ, RZ, RZ ;  /* 0x000000ffff1d7224 */ /* 0x000fe200078e00ff */
[----:B------:R-:W-:Y:S01]  /*120e0*/  ULDC.64 UR38, c[0x0][0x198] ;  /* 0x0000660000267ab9 */ /* 0x000fe20000000a00 */
[----:B------:R-:W-:-:S07]  /*120f0*/  IMAD.MOV.U32 R22, RZ, RZ, RZ ;  /* 0x000000ffff167224 */ /* 0x000fce00078e00ff */
.L_x_9272:
[----:B------:R-:W-:Y:S05]  /*12100*/  YIELD ;  /* 0x0000000000007946 */ /* 0x000fea0003800000 */
[----:B------:R-:W-:Y:S01]  /*12110*/  ULDC.64 UR4, c[0x0][0xa28] ;  /* 0x00028a0000047ab9 */ /* 0x000fe20000000a00 */
[----:B0-----:R-:W-:Y:S01]  /*12120*/  IMAD.MOV.U32 R0, RZ, RZ, RZ ;  /* 0x000000ffff007224 */ /* 0x001fe200078e00ff */
[----:B------:R-:W-:-:S04]  /*12130*/  ISETP.NE.U32.AND P0, PT, RZ, UR4, PT ;  /* 0x00000004ff007c0c */ /* 0x000fc8000bf05070 */
[----:B------:R-:W-:Y:S01]  /*12140*/  ISETP.NE.AND.EX P0, PT, RZ, UR5, PT, P0 ;  /* 0x00000005ff007c0c */ /* 0x000fe2000bf05300 */
[----:B------:R-:W-:-:S12]  /*12150*/  ULDC.64 UR4, c[0x0][0xa00] ;  /* 0x0002800000047ab9 */ /* 0x000fd80000000a00 */
[----:B-1----:R-:W0:Y:S01]  /*12160*/  @P0 LDC.64 R2, c[0x0][0xa28] ;  /* 0x00028a00ff020b82 */ /* 0x002e220000000a00 */
[----:B------:R-:W-:Y:S01]  /*12170*/  ISETP.NE.U32.AND P2, PT, RZ, UR4, PT ;  /* 0x00000004ff007c0c */ /* 0x000fe2000bf45070 */
[----:B0-----:R-:W-:-:S05]  /*12180*/  @P0 IMAD.WIDE R2, R19, 0x4, R2 ;  /* 0x0000000413020825 */ /* 0x001fca00078e0202 */
[----:B------:R0:W5:Y:S01]  /*12190*/  @P0 LDG.E R0, desc[UR48][R2.64] ;  /* 0x0000003002000981 */ /* 0x000162000c1e1900 */
[----:B------:R-:W-:Y:S01]  /*121a0*/  ISETP.NE.AND.EX P2, PT, RZ, UR5, PT, P2 ;  /* 0x00000005ff007c0c */ /* 0x000fe2000bf45320 */
[----:B------:R-:W-:Y:S01]  /*121b0*/  IMAD.MOV.U32 R4, RZ, RZ, RZ ;  /* 0x000000ffff047224 */ /* 0x000fe200078e00ff */
[----:B------:R-:W-:Y:S01]  /*121c0*/  ULDC.64 UR4, c[0x0][0xa18] ;  /* 0x0002860000047ab9 */ /* 0x000fe20000000a00 */
[----:B0-----:R-:W0:Y:S02]  /*121d0*/  LDC.64 R2, c[0x0][0xa00] ;  /* 0x00028000ff027b82 */ /* 0x001e240000000a00 */
[----:B0-----:R-:W-:-:S08]  /*121e0*/  IMAD.WIDE R2, R19, 0x4, R2 ;  /* 0x0000000413027825 */ /* 0x001fd000078e0202 */
[----:B------:R-:W2:Y:S01]  /*121f0*/  @P2 LDG.E R4, desc[UR48][R2.64] ;  /* 0x0000003002042981 */ /* 0x000ea2000c1e1900 */
[----:B------:R-:W-:Y:S01]  /*12200*/  ISETP.NE.U32.AND P1, PT, RZ, UR4, PT ;  /* 0x00000004ff007c0c */ /* 0x000fe2000bf25070 */
[----:B------:R-:W-:Y:S02]  /*12210*/  ULDC UR6, c[0x0][0x288] ;  /* 0x0000a20000067ab9 */ /* 0x000fe40000000800 */
[----:B------:R-:W-:Y:S01]  /*12220*/  IMAD.U32 R6, RZ, RZ, UR6 ;  /* 0x00000006ff067e24 */ /* 0x000fe2000f8e00ff */
[----:B------:R-:W-:Y:S01]  /*12230*/  ISETP.NE.AND.EX P1, PT, RZ, UR5, PT, P1 ;  /* 0x00000005ff007c0c */ /* 0x000fe2000bf25310 */
[----:B------:R-:W-:Y:S01]  /*12240*/  ULDC.64 UR4, c[0x0][0x3f8] ;  /* 0x0000fe0000047ab9 */ /* 0x000fe20000000a00 */
[----:B------:R-:W-:Y:S01]  /*12250*/  ULDC.64 UR6, c[0x0][0xa08] ;  /* 0x0002820000067ab9 */ /* 0x000fe20000000a00 */
[----:B------:R-:W-:-:S03]  /*12260*/  UISETP.NE.U32.AND UP0, UPT, UR4, URZ, UPT ;  /* 0x0000003f0400728c */ /* 0x000fc6000bf05070 */
[----:B------:R-:W-:Y:S01]  /*12270*/  ULDC UR4, c[0x0][0x404] ;  /* 0x0001010000047ab9 */ /* 0x000fe20000000800 */
[----:B--2---:R0:W-:Y:S06]  /*12280*/  STL [R1], R4 ;  /* 0x0000000401007387 */ /* 0x0041ec0000100800 */
[----:B0-----:R-:W0:Y:S02]  /*12290*/  @P1 LDC.64 R4, c[0x0][0xa18] ;  /* 0x00028600ff041b82 */ /* 0x001e240000000a00 */
[----:B0-----:R-:W-:-:S05]  /*122a0*/  @P1 IMAD.WIDE R4, R19, 0x4, R4 ;  /* 0x0000000413041825 */ /* 0x001fca00078e0204 */
[----:B------:R0:W5:Y:S01]  /*122b0*/  @P1 LDG.E R6, desc[UR48][R4.64] ;  /* 0x0000003004061981 */ /* 0x000162000c1e1900 */
[----:B------:R-:W-:Y:S01]  /*122c0*/  UISETP.NE.AND.EX UP0, UPT, UR5, URZ, UPT, UP0 ;  /* 0x0000003f0500728c */ /* 0x000fe2000bf05300 */
[----:B------:R-:W-:Y:S02]  /*122d0*/  ISETP.NE.U32.AND P0, PT, RZ, UR6, PT ;  /* 0x00000006ff007c0c */ /* 0x000fe4000bf05070 */
[----:B------:R-:W-:Y:S01]  /*122e0*/  ULDC UR5, c[0x0][0x2e0] ;  /* 0x0000b80000057ab9 */ /* 0x000fe20000000800 */
[----:B------:R-:W-:Y:S01]  /*122f0*/  USEL UR4, UR4, 0x1, UP0 ;  /* 0x0000000104047887 */ /* 0x000fe20008000000 */
[----:B------:R-:W-:-:S03]  /*12300*/  ISETP.NE.AND.EX P0, PT, RZ, UR7, PT, P0 ;  /* 0x00000007ff007c0c */ /* 0x000fc6000bf05300 */
[----:B------:R-:W-:-:S06]  /*12310*/  UIMAD UR4, UR4, UR5, URZ ;  /* 0x00000005040472a4 */ /* 0x000fcc000f8e023f */
[----:B------:R-:W-:Y:S01]  /*12320*/  IMAD.U32 R7, RZ, RZ, UR4 ;  /* 0x00000004ff077e24 */ /* 0x000fe2000f8e00ff */
[----:B0--3--:R-:W-:Y:S06]  /*12330*/  @P1 BRA `(.L_x_9198) ;  /* 0x0000000000101947 */ /* 0x009fec0003800000 */
[----:B------:R-:W-:Y:S05]  /*12340*/  @!P2 BRA `(.L_x_9198) ;  /* 0x00000000000ca947 */ /* 0x000fea0003800000 */
[----:B------:R-:W2:Y:S04]  /*12350*/  LDG.E R5, desc[UR48][R2.64] ;  /* 0x0000003002057981 */ /* 0x000ea8000c1e1900 */
[----:B-----5:R-:W2:Y:S02]  /*12360*/  LDG.E R6, desc[UR48][R2.64+0x4] ;  /* 0x0000043002067981 */ /* 0x020ea4000c1e1900 */
[----:B--2---:R-:W-:-:S07]  /*12370*/  IMAD.IADD R6, R6, 0x1, -R5 ;  /* 0x0000000106067824 */ /* 0x004fce00078e0a05 */
.L_x_9198:
[----:B------:R-:W0:Y:S01]  /*12380*/  LDC.64 R2, c[0x0][0xa08] ;  /* 0x00028200ff027b82 */ /* 0x000e220000000a00 */
[----:B------:R-:W-:Y:S01]  /*12390*/  IMAD.MOV.U32 R23, RZ, RZ, RZ ;  /* 0x000000ffff177224 */ /* 0x000fe200078e00ff */
[----:B------:R-:W-:Y:S01]  /*123a0*/  ULDC.64 UR4, c[0x0][0xa20] ;  /* 0x0002880000047ab9 */ /* 0x000fe20000000a00 */
[----:B0-----:R-:W-:-:S05]  /*123b0*/  IMAD.WIDE R2, R19, 0x4, R2 ;  /* 0x0000000413027825 */ /* 0x001fca00078e0202 */
[----:B------:R-:W2:Y:S01]  /*123c0*/  @P0 LDG.E R23, desc[UR48][R2.64] ;  /* 0x0000003002170981 */ /* 0x000ea2000c1e1900 */
[----:B------:R-:W-:-:S04]  /*123d0*/  ISETP.NE.U32.AND P1, PT, RZ, UR4, PT ;  /* 0x00000004ff007c0c */ /* 0x000fc8000bf25070 */
[----:B------:R-:W-:Y:S01]  /*123e0*/  ISETP.NE.AND.EX P1, PT, RZ, UR5, PT, P1 ;  /* 0x00000005ff007c0c */ /* 0x000fe2000bf25310 */
[----:B--2--5:R-:W-:-:S12]  /*123f0*/  IMAD.IADD R23, R23, 0x1, R0 ;  /* 0x0000000117177824 */ /* 0x024fd800078e0200 */
[----:B------:R-:W-:Y:S05]  /*12400*/  @!P1 BRA `(.L_x_9199) ;  /* 0x0000000000109947 */ /* 0x000fea0003800000 */
[----:B------:R-:W0:Y:S02]  /*12410*/  LDC.64 R2, c[0x0][0xa20] ;  /* 0x00028800ff027b82 */ /* 0x000e240000000a00 */
[----:B0-----:R-:W-:-:S05]  /*12420*/  IMAD.WIDE R2, R19, 0x4, R2 ;  /* 0x0000000413027825 */ /* 0x001fca00078e0202 */
[----:B------:R0:W5:Y:S01]  /*12430*/  LDG.E R7, desc[UR48][R2.64] ;  /* 0x0000003002077981 */ /* 0x000162000c1e1900 */
[----:B------:R-:W-:Y:S05]  /*12440*/  BRA `(.L_x_9200) ;  /* 0x0000000000107947 */ /* 0x000fea0003800000 */
.L_x_9199:
[----:B------:R-:W-:Y:S05]  /*12450*/  @!P0 BRA `(.L_x_9200) ;  /* 0x00000000000c8947 */ /* 0x000fea0003800000 */
[----:B------:R-:W2:Y:S04]  /*12460*/  LDG.E R4, desc[UR48][R2.64] ;  /* 0x0000003002047981 */ /* 0x000ea8000c1e1900 */
[----:B------:R-:W2:Y:S02]  /*12470*/  LDG.E R7, desc[UR48][R2.64+0x4] ;  /* 0x0000043002077981 */ /* 0x000ea4000c1e1900 */
[----:B--2---:R-:W-:-:S07]  /*12480*/  IMAD.IADD R7, R7, 0x1, -R4 ;  /* 0x0000000107077824 */ /* 0x004fce00078e0a04 */
.L_x_9200:
[----:B0-----:R-:W0:Y:S01]  /*12490*/  LDC.64 R2, c[0x0][0x9e0] ;  /* 0x00027800ff027b82 */ /* 0x001e220000000a00 */
[----:B------:R-:W-:Y:S02]  /*124a0*/  IMAD R5, R17, 0xc0, RZ ;  /* 0x000000c011057824 */ /* 0x000fe400078e02ff */
[----:B-----5:R-:W-:-:S03]  /*124b0*/  IMAD.IADD R0, R7, 0x1, -R0 ;  /* 0x0000000107007824 */ /* 0x020fc600078e0a00 */
[----:B------:R-:W-:-:S05]  /*124c0*/  IADD3 R5, -R6, 0xc0, R5 ;  /* 0x000000c006057810 */ /* 0x000fca0007ffe105 */
[----:B------:R-:W-:Y:S01]  /*124d0*/  IMAD.IADD R9, R0, 0x1, R5 ;  /* 0x0000000100097824 */ /* 0x000fe200078e0205 */
[----:B0-----:R-:W-:-:S03]  /*124e0*/  ISETP.GE.AND P0, PT, R3, 0x1, PT ;  /* 0x000000010300780c */ /* 0x001fc60003f06270 */
[----:B------:R-:W-:-:S10]  /*124f0*/  IMAD.IADD R2, R9, 0x1, R2 ;  /* 0x0000000109027824 */ /* 0x000fd400078e0202 */
[----:B------:R-:W-:Y:S05]  /*12500*/  @!P0 BRA `(.L_x_9201) ;  /* 0x0000000000488947 */ /* 0x000fea0003800000 */
        /* <DEDUP_REMOVED lines=11> */
.L_x_9203:
[----:B------:R-:W-:-:S13]  /*125c0*/  ISETP.NE.AND P1, PT, R3, 0x1, PT ;  /* 0x000000010300780c */ /* 0x000fda0003f25270 */
[----:B------:R-:W0:Y:S02]  /*125d0*/  @P1 LDC.64 R4, c[0x0][0x9e8] ;  /* 0x00027a00ff041b82 */ /* 0x000e240000000a00 */
[----:B0-----:R-:W-:-:S05]  /*125e0*/  @P1 IMAD.HI.U32 R4, R7, R4, RZ ;  /* 0x0000000407041227 */ /* 0x001fca00078e00ff */
[----:B------:R-:W-:-:S07]  /*125f0*/  @P1 SHF.R.U32.HI R7, RZ, R5, R4 ;  /* 0x00000005ff071219 */ /* 0x000fce0000011604 */
.L_x_9204:
[----:B------:R-:W-:Y:S05]  /*12600*/  BSYNC B0 ;  /* 0x0000000000007941 */ /* 0x000fea0003800000 */
.L_x_9202:
[----:B------:R-:W-:-:S05]  /*12610*/  IMAD R7, R7, R3, R3 ;  /* 0x0000000307077224 */ /* 0x000fca00078e0203 */
[----:B------:R-:W-:-:S07]  /*12620*/  VIMNMX R2, R2, R7, PT ;  /* 0x0000000702027248 */ /* 0x000fce0003fe0100 */
.L_x_9201:
[----:B------:R-:W-:Y:S01]  /*12630*/  VIADD R2, R2, 0x7f ;  /* 0x0000007f02027836 */ /* 0x000fe20000000000 */
[----:B------:R-:W-:Y:S01]  /*12640*/  ULDC UR4, c[0x0][0x9dc] ;  /* 0x0002770000047ab9 */ /* 0x000fe20000000800 */
[----:B------:R-:W-:-:S03]  /*12650*/  IMAD R7, R17, 0xc0, -R6 ;  /* 0x000000c011077824 */ /* 0x000fc600078e0a06 */
[----:B------:R-:W-:Y:S01]  /*12660*/  SHF.R.S32.HI R5, RZ, 0x1f, R2 ;  /* 0x0000001fff057819 */ /* 0x000fe20000011402 */
[----:B------:R-:W-:-:S03]  /*12670*/  IMAD.IADD R7, R0, 0x1, R7 ;  /* 0x0000000100077824 */ /* 0x000fc600078e0207 */
[----:B------:R-:W-:Y:S01]  /*12680*/  LEA.HI R4, R5, R2, RZ, 0x7 ;  /* 0x0000000205047211 */ /* 0x000fe200078f38ff */
[----:B------:R-:W-:Y:S02]  /*12690*/  VIADD R2, R0, 0x7f ;  /* 0x0000007f00027836 */ /* 0x000fe40000000000 */
[----:B------:R-:W-:Y:S01]  /*126a0*/  VIADD R0, R7, -UR4 ;  /* 0x8000000407007c36 */ /* 0x000fe20008000000 */
[----:B------:R-:W-:Y:S02]  /*126b0*/  SHF.R.S32.HI R4, RZ, 0x7, R4 ;  /* 0x00000007ff047819 */ /* 0x000fe40000011404 */
        /* <DEDUP_REMOVED lines=15> */
.L_x_9207:
[----:B------:R-:W-:-:S13]  /*127b0*/  ISETP.NE.AND P0, PT, R3, 0x1, PT ;  /* 0x000000010300780c */ /* 0x000fda0003f05270 */
[----:B------:R-:W0:Y:S02]  /*127c0*/  @P0 LDC.64 R4, c[0x0][0x9e8] ;  /* 0x00027a00ff040b82 */ /* 0x000e240000000a00 */
[----:B0-----:R-:W-:-:S05]  /*127d0*/  @P0 IMAD.HI.U32 R4, R7, R4, RZ ;  /* 0x0000000407040227 */ /* 0x001fca00078e00ff */
[----:B------:R-:W-:-:S07]  /*127e0*/  @P0 SHF.R.U32.HI R7, RZ, R5, R4 ;  /* 0x00000005ff070219 */ /* 0x000fce0000011604 */
.L_x_9208:
[----:B------:R-:W-:Y:S05]  /*127f0*/  BSYNC B0 ;  /* 0x0000000000007941 */ /* 0x000fea0003800000 */
.L_x_9206:
[----:B------:R-:W-:-:S05]  /*12800*/  IMAD R3, R7, R3, RZ ;  /* 0x0000000307037224 */ /* 0x000fca00078e02ff */
[----:B------:R-:W-:-:S07]  /*12810*/  VIMNMX R0, R0, R3, !PT ;  /* 0x0000000300007248 */ /* 0x000fce0007fe0100 */
.L_x_9205:
[----:B------:R-:W-:Y:S01]  /*12820*/  SHF.R.S32.HI R3, RZ, 0x1f, R0 ;  /* 0x0000001fff037819 */ /* 0x000fe20000011400 */
[----:B------:R-:W-:Y:S03]  /*12830*/  BSSY B6, `(.L_x_9209) ;  /* 0x00002ac000067945 */ /* 0x000fe60003800000 */
[----:B------:R-:W-:-:S04]  /*12840*/  LEA.HI R3, R3, R0, RZ, 0x7 ;  /* 0x0000000003037211 */ /* 0x000fc800078f38ff */
[----:B------:R-:W-:-:S04]  /*12850*/  SHF.R.S32.HI R3, RZ, 0x7, R3 ;  /* 0x00000007ff037819 */ /* 0x000fc80000011403 */
[----:B------:R-:W-:-:S04]  /*12860*/  VIMNMX R26, RZ, R3, !PT ;  /* 0x00000003ff1a7248 */ /* 0x000fc80007fe0100 */
[----:B------:R-:W-:-:S13]  /*12870*/  ISETP.GT.AND P0, PT, R28, R26, PT ;  /* 0x0000001a1c00720c */ /* 0x000fda0003f04270 */
[----:B------:R-:W-:Y:S05]  /*12880*/  @P0 BRA `(.L_x_9210) ;  /* 0x00000000003c0947 */ /* 0x000fea0003800000 */
[----:B------:R-:W-:-:S13]  /*12890*/  ISETP.NE.AND P1, PT, R27, RZ, PT ;  /* 0x000000ff1b00720c */ /* 0x000fda0003f25270 */
[----:B------:R-:W-:Y:S05]  /*128a0*/  @P1 BRA `(.L_x_9211) ;  /* 0x0000002800901947 */ /* 0x000fea0003800000 */
[----:B------:R-:W0:Y:S01]  /*128b0*/  S2R R7, SR_LANEID ;  /* 0x0000000000077919 */ /* 0x000e220000000000 */
        /* <DEDUP_REMOVED lines=12> */
.L_x_9210:
        /* <DEDUP_REMOVED lines=22> */
.L_x_9212:
[----:B------:R-:W-:-:S05]  /*12ae0*/  VIADD R0, R25, 0x400 ;  /* 0x0000040019007836 */ /* 0x000fca0000000000 */
[----:B------:R-:W-:-:S13]  /*12af0*/  LOP3.LUT P0, RZ, R0, 0x1bf, RZ, 0xc0, !PT ;  /* 0x000001bf00ff7812 */ /* 0x000fda000780c0ff */
[----:B------:R-:W-:Y:S05]  /*12b00*/  @!P0 BRA `(.L_x_9213) ;  /* 0x0000000000808947 */ /* 0x000fea0003800000 */
[----:B------:R-:W-:Y:S01]  /*12b10*/  MOV R0, 0x0 ;  /* 0x0000000000007802 */ /* 0x000fe20000000f00 */
[----:B------:R-:W-:Y:S01]  /*12b20*/  ULDC.64 UR6, c[0x4][0x1b8] ;  /* 0x01006e0000067ab9 */ /* 0x000fe20000000a00 */
[----:B------:R-:W-:Y:S01]  /*12b30*/  ULDC.64 UR8, c[0x4][0x1c0] ;  /* 0x0100700000087ab9 */ /* 0x000fe20000000a00 */
[----:B------:R-:W-:Y:S01]  /*12b40*/  ULDC.64 UR4, c[0x4][0x80] ;  /* 0x0100200000047ab9 */ /* 0x000fe20000000a00 */
[----:B------:R0:W1:Y:S01]  /*12b50*/  LDC.64 R2, c[0x4][R0] ;  /* 0x0100000000027b82 */ /* 0x0000620000000a00 */
        /* <DEDUP_REMOVED lines=11> */
.L_x_9214:
        /* <DEDUP_REMOVED lines=16> */
.L_x_9213:
[----:B------:R-:W2:Y:S01]  /*12d10*/  LDL.LU R20, [R1] ;  /* 0x0000000001147983 */ /* 0x000ea20000300800 */
[----:B------:R-:W-:Y:S01]  /*12d20*/  ULDC.64 UR4, c[0x0][0x9f8] ;  /* 0x00027e0000047ab9 */ /* 0x000fe20000000a00 */
[----:B------:R-:W0:Y:S01]  /*12d30*/  LDC R0, c[0x0][0x428] ;  /* 0x00010a00ff007b82 */ /* 0x000e220000000800 */
[----:B------:R-:W-:Y:S01]  /*12d40*/  ISETP.NE.U32.AND P0, PT, RZ, UR4, PT ;  /* 0x00000004ff007c0c */ /* 0x000fe2000bf05070 */
[----:B------:R-:W-:-:S03]  /*12d50*/  IMAD.MOV.U32 R6, RZ, RZ, R19 ;  /* 0x000000ffff067224 */ /* 0x000fc600078e0013 */
[----:B------:R-:W-:Y:S01]  /*12d60*/  ISETP.NE.AND.EX P0, PT, RZ, UR5, PT, P0 ;  /* 0x00000005ff007c0c */ /* 0x000fe2000bf05300 */
[----:B------:R-:W-:-:S12]  /*12d70*/  ULDC.64 UR4, c[0x0][0xa00] ;  /* 0x0002800000047ab9 */ /* 0x000fd80000000a00 */
[----:B------:R-:W1:Y:S02]  /*12d80*/  @P0 LDC.64 R2, c[0x0][0x9f8] ;  /* 0x00027e00ff020b82 */ /* 0x000e640000000a00 */
[----:B-1----:R-:W-:-:S05]  /*12d90*/  @P0 IMAD.WIDE R2, R19, 0x4, R2 ;  /* 0x0000000413020825 */ /* 0x002fca00078e0202 */
[----:B------:R1:W5:Y:S01]  /*12da0*/  @P0 LDG.E R6, desc[UR48][R2.64] ;  /* 0x0000003002060981 */ /* 0x000362000c1e1900 */
[----:B0-----:R-:W-:Y:S01]  /*12db0*/  ISETP.NE.AND P0, PT, R0, 0x1, PT ;  /* 0x000000010000780c */ /* 0x001fe20003f05270 */
[----:B------:R-:W-:Y:S01]  /*12dc0*/  IMAD.MOV.U32 R0, RZ, RZ, R18 ;  /* 0x000000ffff007224 */ /* 0x000fe200078e0012 */
[----:B------:R-:W-:-:S04]  /*12dd0*/  ISETP.NE.AND P6, PT, R27, RZ, PT ;  /* 0x000000ff1b00720c */ /* 0x000fc80003fc5270 */
[----:B------:R-:W-:-:S07]  /*12de0*/  PLOP3.LUT P1, PT, P6, PT, PT, 0x8, 0x0 ;  /* 0x000000000000781c */ /* 0x000fce000372e170 */
[----:B------:R-:W0:Y:S02]  /*12df0*/  @P0 LDC R5, c[0x0][0x42c] ;  /* 0x00010b00ff050b82 */ /* 0x000e240000000800 */
[----:B------:R-:W-:-:S05]  /*12e00*/  VOTEU.ALL UP1, P6 ;  /* 0x00000000003f7886 */ /* 0x000fca0003020000 */
[----:B------:R-:W-:Y:S01]  /*12e10*/  @!UP1 UIADD3 UR8, UP0, UR38, 0x270, URZ ;  /* 0x0000027026089890 */ /* 0x000fe2000ff1e03f */
[----:B------:R-:W3:Y:S03]  /*12e20*/  @P0 LDC R7, c[0x0][0x430] ;  /* 0x00010c00ff070b82 */ /* 0x000ee60000000800 */
[----:B------:R-:W-:-:S03]  /*12e30*/  @!UP1 UIADD3.X UR9, URZ, UR39, URZ, UP0, !UPT ;  /* 0x000000273f099290 */ /* 0x000fc600087fe43f */
[----:B------:R-:W-:Y:S01]  /*12e40*/  VOTEU.ALL UP0, P6 ;  /* 0x00000000003f7886 */ /* 0x000fe20003000000 */
[----:B0-----:R-:W-:-:S05]  /*12e50*/  @P0 IMAD.HI.U32 R4, R18, R5, RZ ;  /* 0x0000000512040227 */ /* 0x001fca00078e00ff */
[----:B---3--:R-:W-:Y:S02]  /*12e60*/  @P0 SHF.R.U32.HI R0, RZ, R7, R4 ;  /* 0x00000007ff000219 */ /* 0x008fe40000011604 */
[----:B------:R-:W-:-:S04]  /*12e70*/  ISETP.NE.U32.AND P0, PT, RZ, UR4, PT ;  /* 0x00000004ff007c0c */ /* 0x000fc8000bf05070 */
[----:B------:R-:W-:-:S04]  /*12e80*/  ISETP.NE.AND.EX P0, PT, RZ, UR5, PT, P0 ;  /* 0x00000005ff007c0c */ /* 0x000fc8000bf05300 */
[----:B------:R-:W-:Y:S01]  /*12e90*/  SEL R10, R19, RZ, !P0 ;  /* 0x000000ff130a7207 */ /* 0x000fe20004000000 */
[----:B-12---:R-:W-:-:S08]  /*12ea0*/  IMAD R17, R17, 0xc0, R20 ;  /* 0x000000c011117824 */ /* 0x006fd000078e0214 */
.L_x_9215:
        /* <DEDUP_REMOVED lines=14> */
.L_x_9216:
        /* <DEDUP_REMOVED lines=13> */
.L_x_9217:
        /* <DEDUP_REMOVED lines=10> */
[----:B------:R-:W-:Y:S01]  /*13100*/  ULDC.64 UR4, c[0x0][0xa08] ;  /* 0x0002820000047ab9 */ /* 0x000fe20000000a00 */
[----:B------:R-:W-:Y:S01]  /*13110*/  VIADD R7, R28, 0xffffffff ;  /* 0xffffffff1c077836 */ /* 0x000fe20000000000 */
[----:B0-----:R-:W-:Y:S01]  /*13120*/  LOP3.LUT P0, RZ, R2, UR4, RZ, 0xfc, !PT ;  /* 0x0000000402ff7c12 */ /* 0x001fe2000f80fcff */
[----:B------:R-:W-:-:S03]  /*13130*/  UMOV UR4, 0xffffffff ;  /* 0xffffffff00047882 */ /* 0x000fc60000000000 */
[----:B------:R-:W-:-:S04]  /*13140*/  LOP3.LUT P0, RZ, R3, UR5, RZ, 0xfc, P0 ;  /* 0x0000000503ff7c12 */ /* 0x000fc8000800fcff */
[----:B-----5:R-:W-:Y:S01]  /*13150*/  SEL R8, R6, RZ, !P0 ;  /* 0x000000ff06087207 */ /* 0x020fe20004000000 */
[----:B------:R-:W-:Y:S08]  /*13160*/  BRA.DIV UR4, `(.L_x_9218) ;  /* 0x0000003604047947 */ /* 0x000ff0000b800000 */
.L_x_9288:
[----:B------:R-:W-:Y:S01]  /*13170*/  UMOV UR4, 0xffffffff ;  /* 0xffffffff00047882 */ /* 0x000fe20000000000 */
[----:B------:R-:W-:Y:S02]  /*13180*/  SHF.R.S32.HI R9, RZ, 0x1f, R6 ;  /* 0x0000001fff097819 */ /* 0x000fe40000011406 */
[----:B------:R-:W-:Y:S05]  /*13190*/  BRA.DIV UR4, `(.L_x_9219) ;  /* 0x00000036042c7947 */ /* 0x000fea000b800000 */
[----:B------:R-:W-:-:S13]  /*131a0*/  ELECT P6, URZ, PT ;  /* 0x00000000003f782f */ /* 0x000fda00038c0000 */
.L_x_9291:
[----:B------:R-:W-:Y:S05]  /*131b0*/  @!P6 BRA `(.L_x_9220) ;  /* 0x0000000000f8e947 */ /* 0x000fea0003800000 */
[----:B------:R-:W-:-:S04]  /*131c0*/  ISETP.NE.U32.AND P0, PT, R2, RZ, PT ;  /* 0x000000ff0200720c */ /* 0x000fc80003f05070 */
        /* <DEDUP_REMOVED lines=20> */
.L_x_9221:
[----:B------:R-:W-:Y:S01]  /*13310*/  IMAD R5, R22, 0x8, R25 ;  /* 0x0000000816057824 */ /* 0x000fe200078e0219 */
[----:B------:R-:W-:-:S04]  /*13320*/  SHF.L.U32 R4, R24, 0x1f, RZ ;  /* 0x0000001f18047819 */ /* 0x000fc800000006ff */
[----:B------:R-:W1:Y:S02]  /*13330*/  SYNCS.PHASECHK.TRANS64.TRYWAIT P0, [R5+URZ+0x2d840], R4 ;  /* 0x02d84004050075a7 */ /* 0x000e64000800017f */
[----:B-1----:R-:W-:Y:S05]  /*13340*/  @!P0 BRA `(.L_x_9222) ;  /* 0x0000003000e08947 */ /* 0x002fea0003800000 */
.L_x_9292:
        /* <DEDUP_REMOVED lines=9> */
.L_x_9223:
        /* <DEDUP_REMOVED lines=12> */
[----:B------:R-:W-:Y:S02]  /*134a0*/  ULEA UR11, UR11, UR5, 0x7 ;  /* 0x000000050b0b7291 */ /* 0x000fe4000f8e383f */
        /* <DEDUP_REMOVED lines=15> */
.L_x_9220:
[----:B------:R-:W-:Y:S05]  /*135a0*/  WARPSYNC.ALL ;  /* 0x0000000000007948 */ /* 0x000fea0003800000 */
[----:B------:R-:W-:Y:S01]  /*135b0*/  BAR.SYNC.DEFER_BLOCKING 0x8, 0x1a0 ;  /* 0x0206800000007b1d */ /* 0x000fe20000010000 */
[----:B------:R-:W-:Y:S02]  /*135c0*/  R2UR UR24, R25 ;  /* 0x00000000191872ca */ /* 0x000fe400000e0000 */
[----:B------:R-:W-:-:S13]  /*135d0*/  ELECT P0, URZ, PT ;  /* 0x00000000003f782f */ /* 0x000fda0003800000 */
[----:B------:R-:W-:Y:S01]  /*135e0*/  @P0 R2UR UR13, R10 ;  /* 0x000000000a0d02ca */ /* 0x000fe200000e0000 */
[----:B------:R-:W-:Y:S01]  /*135f0*/  UIADD3 UR4, UP0, UR38, 0x270, URZ ;  /* 0x0000027026047890 */ /* 0x000fe2000ff1e03f */
[----:B------:R-:W-:Y:S01]  /*13600*/  @P0 R2UR UR12, R18 ;  /* 0x00000000120c02ca */ /* 0x000fe200000e0000 */
[----:B------:R-:W-:Y:S01]  /*13610*/  VIADD R29, R29, 0x1 ;  /* 0x000000011d1d7836 */ /* 0x000fe20000000000 */
[C---:B------:R-:W-:Y:S01]  /*13620*/  @P0 R2UR UR11, R17.reuse ;  /* 0x00000000110b02ca */ /* 0x040fe200000e0000 */
[----:B------:R-:W-:Y:S01]  /*13630*/  UIADD3.X UR5, URZ, UR39, URZ, UP0, !UPT ;  /* 0x000000273f057290 */ /* 0x000fe200087fe43f */
[----:B------:R-:W-:Y:S01]  /*13640*/  @P0 R2UR UR21, R10 ;  /* 0x000000000a1502ca */ /* 0x000fe200000e0000 */
[----:B------:R-:W-:Y:S01]  /*13650*/  UMOV UR6, 0x0 ;  /* 0x0000000000067882 */ /* 0x000fe20000000000 */
[----:B------:R-:W-:Y:S01]  /*13660*/  UMOV UR7, 0x12f00000 ;  /* 0x12f0000000077882 */ /* 0x000fe20000000000 */
[----:B------:R-:W-:Y:S01]  /*13670*/  UMOV UR10, URZ ;  /* 0x0000003f000a7c82 */ /* 0x000fe20008000000 */
[----:B------:R-:W-:Y:S01]  /*13680*/  @P0 R2UR UR20, R18 ;  /* 0x00000000121402ca */ /* 0x000fe200000e0000 */
        /* <DEDUP_REMOVED lines=13> */
[----:B------:R-:W-:-:S03]  /*13760*/  UMOV UR23, 0x12f00000 ;  /* 0x12f0000000177882 */ /* 0x000fc60000000000 */
[----:B------:R3:W-:Y:S01]  /*13770*/  UTMALDG.4D [UR16], [UR4], desc[UR14] ;  /* 0x00000e10040075b4 */ /* 0x0007e20008019000 */
[----:B-1----:R-:W-:-:S04]  /*13780*/  LEA.HI R4, R29, R29, RZ, 0x1 ;  /* 0x0000001d1d047211 */ /* 0x002fc800078f08ff */
[----:B------:R-:W-:-:S05]  /*13790*/  LOP3.LUT R4, R4, 0xfffffffe, RZ, 0xc0, !PT ;  /* 0xfffffffe04047812 */ /* 0x000fca00078ec0ff */
[----:B------:R-:W-:-:S05]  /*137a0*/  IMAD.IADD R4, R29, 0x1, -R4 ;  /* 0x000000011d047824 */ /* 0x000fca00078e0a04 */
[----:B------:R-:W-:Y:S02]  /*137b0*/  SHF.L.U32 R4, R4, 0x1f, RZ ;  /* 0x0000001f04047819 */ /* 0x000fe400000006ff */
[----:B--2---:R-:W-:Y:S01]  /*137c0*/  @P0 R2UR UR13, R10 ;  /* 0x000000000a0d02ca */ /* 0x004fe200000e0000 */
[----:B------:R-:W-:Y:S01]  /*137d0*/  UIADD3 UR8, UR24, 0x12400, URZ ;  /* 0x0001240018087890 */ /* 0x000fe2000fffe03f */
[----:B------:R-:W-:Y:S01]  /*137e0*/  @P0 R2UR UR12, R18 ;  /* 0x00000000120c02ca */ /* 0x000fe200000e0000 */
[----:B------:R-:W-:Y:S01]  /*137f0*/  UMOV UR10, 0x40 ;  /* 0x00000040000a7882 */ /* 0x000fe20000000000 */
[----:B------:R-:W-:-:S13]  /*13800*/  @P0 R2UR UR11, R17 ;  /* 0x00000000110b02ca */ /* 0x000fda00000e0000 */
[----:B------:R3:W-:Y:S01]  /*13810*/  UTMALDG.4D [UR8], [UR4], desc[UR22] ;  /* 0x00001608040075b4 */ /* 0x0007e20008019000 */
[----:B------:R-:W1:Y:S02]  /*13820*/  SYNCS.PHASECHK.TRANS64.TRYWAIT P0, [R25+URZ+0x2d820], R4 ;  /* 0x02d82004190075a7 */ /* 0x000e64000800017f */
[----:B-1-3--:R-:W-:Y:S05]  /*13830*/  @!P0 BRA `(.L_x_9225) ;  /* 0x0000002c00b88947 */ /* 0x00afea0003800000 */
.L_x_9293:
[----:B------:R-:W-:Y:S05]  /*13840*/  BSYNC B0 ;  /* 0x0000000000007941 */ /* 0x000fea0003800000 */
.L_x_9224:
[----:B------:R-:W-:Y:S01]  /*13850*/  VIADD R10, R28, 0xfffffffe ;  /* 0xfffffffe1c0a7836 */ /* 0x000fe20000000000 */
[----:B------:R-:W-:Y:S04]  /*13860*/  BSSY B0, `(.L_x_9226) ;  /* 0x0000167000007945 */ /* 0x000fe80003800000 */
[----:B------:R-:W-:-:S13]  /*13870*/  ISETP.GE.AND P0, PT, R10, R26, PT ;  /* 0x0000001a0a00720c */ /* 0x000fda0003f06270 */
[----:B------:R-:W-:Y:S05]  /*13880*/  @!P0 BRA `(.L_x_9227) ;  /* 0x0000001400908947 */ /* 0x000fea0003800000 */
[----:B-1----:R-:W-:Y:S01]  /*13890*/  IMAD.MOV R4, RZ, RZ, -R28 ;  /* 0x000000ffff047224 */ /* 0x002fe200078e0a1c */
[----:B------:R-:W-:Y:S01]  /*138a0*/  LOP3.LUT R11, RZ, R26, RZ, 0x33, !PT ;  /* 0x0000001aff0b7212 */ /* 0x000fe200078e33ff */
[----:B------:R-:W-:Y:S03]  /*138b0*/  BSSY B1, `(.L_x_9228) ;  /* 0x0000078000017945 */ /* 0x000fe60003800000 */
[----:B------:R-:W-:-:S05]  /*138c0*/  VIADDMNMX R11, R4, 0x1, R11, !PT ;  /* 0x00000001040b7846 */ /* 0x000fca000780010b */
[----:B------:R-:W-:-:S05]  /*138d0*/  IMAD.IADD R4, R28, 0x1, R11 ;  /* 0x000000011c047824 */ /* 0x000fca00078e020b */
[----:B------:R-:W-:-:S04]  /*138e0*/  LOP3.LUT R4, R4, 0x1, RZ, 0xc0, !PT ;  /* 0x0000000104047812 */ /* 0x000fc800078ec0ff */
[----:B------:R-:W-:-:S13]  /*138f0*/  ISETP.NE.U32.AND P0, PT, R4, 0x1, PT ;  /* 0x000000010400780c */ /* 0x000fda0003f05070 */
[----:B------:R-:W-:Y:S05]  /*13900*/  @P0 BRA `(.L_x_9229) ;  /* 0x0000000400c80947 */ /* 0x000fea0003800000 */
[----:B0-----:R-:W-:Y:S01]  /*13910*/  VIADD R12, R22, 0x1 ;  /* 0x00000001160c7836 */ /* 0x001fe20000000000 */
        /* <DEDUP_REMOVED lines=28> */
.L_x_9232:
[----:B0-----:R-:W-:Y:S01]  /*13ae0*/  IMAD R3, R12, 0x8, R25 ;  /* 0x000000080c037824 */ /* 0x001fe200078e0219 */
[----:B------:R-:W-:-:S04]  /*13af0*/  SHF.L.U32 R2, R13, 0x1f, RZ ;  /* 0x0000001f0d027819 */ /* 0x000fc800000006ff */
[----:B------:R-:W0:Y:S02]  /*13b00*/  SYNCS.PHASECHK.TRANS64.TRYWAIT P0, [R3+URZ+0x2d840], R2 ;  /* 0x02d84002030075a7 */ /* 0x000e24000800017f */
[----:B0-----:R-:W-:Y:S05]  /*13b10*/  @!P0 BRA `(.L_x_9233) ;  /* 0x0000002c00148947 */ /* 0x001fea0003800000 */
.L_x_9294:
        /* <DEDUP_REMOVED lines=9> */
.L_x_9234:
[----:B01----:R-:W-:Y:S01]  /*13bb0*/  IMAD R2, R12, 0x6000, R25 ;  /* 0x000060000c027824 */ /* 0x003fe200078e0219 */
        /* <DEDUP_REMOVED lines=14> */
[----:B------:R-:W-:Y:S01]  /*13ca0*/  ULEA UR11, UR11, UR5, 0x7 ;  /* 0x000000050b0b7291 */ /* 0x000fe2000f8e383f */
        /* <DEDUP_REMOVED lines=15> */
.L_x_9295:
[----:B------:R-:W-:Y:S05]  /*13da0*/  @P1 BRA `(.L_x_9236) ;  /* 0x0000000000181947 */ /* 0x000fea0003800000 */
[----:B------:R-:W-:Y:S01]  /*13db0*/  ISETP.NE.AND P0, PT, R27, RZ, PT ;  /* 0x000000ff1b00720c */ /* 0x000fe20003f05270 */
[----:B0-----:R-:W-:Y:S02]  /*13dc0*/  IMAD R2, R22, 0x8, R25 ;  /* 0x0000000816027824 */ /* 0x001fe400078e0219 */
[----:B------:R-:W-:-:S04]  /*13dd0*/  IMAD.MOV.U32 R3, RZ, RZ, 0x6000 ;  /* 0x00006000ff037424 */ /* 0x000fc800078e00ff */
[----:B------:R1:W-:Y:S06]  /*13de0*/  SYNCS.ARRIVE.TRANS64 RZ, [R2+URZ+0x2d850], R3 ;  /* 0x02d8500302ff79a7 */ /* 0x0003ec000800003f */
[----:B------:R-:W-:Y:S05]  /*13df0*/  @!P0 BRA `(.L_x_9236) ;  /* 0x0000000000048947 */ /* 0x000fea0003800000 */
[----:B------:R-:W-:Y:S01]  /*13e00*/  BPT.TRAP 0x1 ;  /* 0x000000040000795c */ /* 0x000fe20000300000 */
.L_x_9236:
[C-C-:B01----:R-:W-:Y:S01]  /*13e10*/  IMAD R2, R22.reuse, 0x8, R25.reuse ;  /* 0x0000000816027824 */ /* 0x143fe200078e0219 */
        /* <DEDUP_REMOVED lines=14> */
[----:B------:R-:W-:Y:S02]  /*13f00*/  ULEA UR11, UR11, UR5, 0x7 ;  /* 0x000000050b0b7291 */ /* 0x000fe4000f8e383f */
        /* <DEDUP_REMOVED lines=14> */
.L_x_9231:
[----:B------:R-:W-:Y:S05]  /*13ff0*/  BSYNC B2 ;  /* 0x0000000000027941 */ /* 0x000fea0003800000 */
.L_x_9230:
[----:B------:R-:W-:Y:S02]  /*14000*/  IMAD.MOV.U32 R22, RZ, RZ, R12 ;  /* 0x000000ffff167224 */ /* 0x000fe400078e000c */
[----:B------:R-:W-:Y:S02]  /*14010*/  IMAD.MOV.U32 R24, RZ, RZ, R13 ;  /* 0x000000ffff187224 */ /* 0x000fe400078e000d */
[----:B------:R-:W-:-:S07]  /*14020*/  VIADD R10, R28, 0xfffffffd ;  /* 0xfffffffd1c0a7836 */ /* 0x000fce0000000000 */
.L_x_9229:
[----:B------:R-:W-:Y:S05]  /*14030*/  BSYNC B1 ;  /* 0x0000000000017941 */ /* 0x000fea0003800000 */
.L_x_9228:
[----:B------:R-:W-:Y:S01]  /*14040*/  VIADD R11, R11, 0xfffffffe ;  /* 0xfffffffe0b0b7836 */ /* 0x000fe20000000000 */
[----:B------:R-:W-:-:S04]  /*14050*/  LOP3.LUT R28, RZ, R28, RZ, 0x33, !PT ;  /* 0x0000001cff1c7212 */ /* 0x000fc800078e33ff */
[----:B------:R-:W-:-:S13]  /*14060*/  ISETP.NE.AND P0, PT, R11, R28, PT ;  /* 0x0000001c0b00720c */ /* 0x000fda0003f05270 */
[----:B------:R-:W-:Y:S05]  /*14070*/  @!P0 BRA `(.L_x_9227) ;  /* 0x0000000c00948947 */ /* 0x000fea0003800000 */
[----:B------:R-:W-:-:S07]  /*14080*/  IMAD.MOV.U32 R4, RZ, RZ, R8 ;  /* 0x000000ffff047224 */ /* 0x000fce00078e0008 */
.L_x_9251:
[----:B------:R-:W-:Y:S01]  /*14090*/  VIADD R11, R22, 0x1 ;  /* 0x00000001160b7836 */ /* 0x000fe20000000000 */
[----:B------:R-:W-:Y:S05]  /*140a0*/  YIELD ;  /* 0x0000000000007946 */ /* 0x000fea0003800000 */
[----:B------:R-:W-:Y:S01]  /*140b0*/  ISETP.NE.AND P0, PT, R11, 0x2, PT ;  /* 0x000000020b00780c */ /* 0x000fe20003f05270 */
[----:B------:R-:W-:Y:S03]  /*140c0*/  BSSY B1, `(.L_x_9237) ;  /* 0x000006c000017945 */ /* 0x000fe60003800000 */
[----:B01----:R-:W-:-:S02]  /*140d0*/  SEL R3, RZ, 0x1, P0 ;  /* 0x00000001ff037807 */ /* 0x003fc40000000000 */
[----:B------:R-:W-:Y:S02]  /*140e0*/  SEL R11, R11, RZ, P0 ;  /* 0x000000ff0b0b7207 */ /* 0x000fe40000000000 */
[----:B0-----:R-:W-:Y:S01]  /*140f0*/  LOP3.LUT R12, R24, R3, RZ, 0x3c, !PT ;  /* 0x00000003180c7212 */ /* 0x001fe200078e3cff */
[----:B------:R-:W-:Y:S06]  /*14100*/  @!P6 BRA `(.L_x_9238) ;  /* 0x00000004009ce947 */ /* 0x000fec0003800000 */
[----:B------:R-:W-:Y:S01]  /*14110*/  ULDC.64 UR4, c[0x0][0x3f8] ;  /* 0x0000fe0000047ab9 */ /* 0x000fe20000000a00 */
[----:B------:R-:W-:Y:S01]  /*14120*/  IMAD.MOV.U32 R13, RZ, RZ, R10 ;  /* 0x000000ffff0d7224 */ /* 0x000fe200078e000a */
        /* <DEDUP_REMOVED lines=21> */
.L_x_9239:
[----:B------:R-:W-:Y:S01]  /*14280*/  IMAD R3, R11, 0x8, R25 ;  /* 0x000000080b037824 */ /* 0x000fe200078e0219 */
[----:B------:R-:W-:-:S04]  /*14290*/  SHF.L.U32 R2, R12, 0x1f, RZ ;  /* 0x0000001f0c027819 */ /* 0x000fc800000006ff */
[----:B------:R-:W1:Y:S02]  /*142a0*/  SYNCS.PHASECHK.TRANS64.TRYWAIT P0, [R3+URZ+0x2d840], R2 ;  /* 0x02d84002030075a7 */ /* 0x000e64000800017f */
[----:B-1----:R-:W-:Y:S05]  /*142b0*/  @!P0 BRA `(.L_x_9240) ;  /* 0x0000002400548947 */ /* 0x002fea0003800000 */
.L_x_9296:
        /* <DEDUP_REMOVED lines=9> */
.L_x_9241:
        /* <DEDUP_REMOVED lines=31> */
.L_x_9297:
[----:B------:R-:W-:Y:S05]  /*14540*/  @P0 BRA `(.L_x_9243) ;  /* 0x0000000000140947 */ /* 0x000fea0003800000 */
[----:B------:R-:W-:Y:S01]  /*14550*/  ISETP.NE.AND P1, PT, R27, RZ, PT ;  /* 0x000000ff1b00720c */ /* 0x000fe20003f25270 */
[----:B------:R-:W-:-:S04]  /*14560*/  IMAD.MOV.U32 R2, RZ, RZ, 0x6000 ;  /* 0x00006000ff027424 */ /* 0x000fc800078e00ff */
[----:B------:R1:W-:Y:S08]  /*14570*/  SYNCS.ARRIVE.TRANS64 RZ, [R3+URZ+0x50], R2 ;  /* 0x0000500203ff79a7 */ /* 0x0003f0000800003f */
[----:B------:R-:W-:Y:S05]  /*14580*/  @!P1 BRA `(.L_x_9243) ;  /* 0x0000000000049947 */ /* 0x000fea0003800000 */
[----:B------:R-:W-:Y:S01]  /*14590*/  BPT.TRAP 0x1 ;  /* 0x000000040000795c */ /* 0x000fe20000300000 */
.L_x_9243:
        /* <DEDUP_REMOVED lines=14> */
[----:B------:R-:W-:Y:S02]  /*14680*/  ULEA UR11, UR11, UR5, 0x7 ;  /* 0x000000050b0b7291 */ /* 0x000fe4000f8e383f */
        /* <DEDUP_REMOVED lines=15> */
.L_x_9238:
[----:B------:R-:W-:Y:S05]  /*14780*/  BSYNC B1 ;  /* 0x0000000000017941 */ /* 0x000fea0003800000 */
.L_x_9237:
[----:B------:R-:W-:Y:S01]  /*14790*/  VIADD R22, R11, 0x1 ;  /* 0x000000010b167836 */ /* 0x000fe20000000000 */
[----:B------:R-:W-:Y:S01]  /*147a0*/  BSSY B1, `(.L_x_9244) ;  /* 0x000006f000017945 */ /* 0x000fe20003800000 */
[----:B------:R-:W-:-:S03]  /*147b0*/  VIADD R13, R10, 0xffffffff ;  /* 0xffffffff0a0d7836 */ /* 0x000fc60000000000 */
[----:B------:R-:W-:-:S04]  /*147c0*/  ISETP.NE.AND P0, PT, R22, 0x2, PT ;  /* 0x000000021600780c */ /* 0x000fc80003f05270 */
[----:B01----:R-:W-:Y:S02]  /*147d0*/  SEL R3, RZ, 0x1, P0 ;  /* 0x00000001ff037807 */ /* 0x003fe40000000000 */
        /* <DEDUP_REMOVED lines=26> */
.L_x_9246:
[----:B------:R-:W-:Y:S01]  /*14980*/  IMAD R2, R22, 0x8, R25 ;  /* 0x0000000816027824 */ /* 0x000fe200078e0219 */
[----:B------:R-:W-:-:S04]  /*14990*/  SHF.L.U32 R3, R24, 0x1f, RZ ;  /* 0x0000001f18037819 */ /* 0x000fc800000006ff */
[----:B------:R-:W1:Y:S02]  /*149a0*/  SYNCS.PHASECHK.TRANS64.TRYWAIT P0, [R2+URZ+0x2d840], R3 ;  /* 0x02d84003020075a7 */ /* 0x000e64000800017f */
[----:B-1----:R-:W-:Y:S05]  /*149b0*/  @!P0 BRA `(.L_x_9247) ;  /* 0x0000001c00bc8947 */ /* 0x002fea0003800000 */
.L_x_9298:
        /* <DEDUP_REMOVED lines=9> */
.L_x_9248:
[----:B01----:R-:W-:Y:S01]  /*14a50*/  IMAD R2, R22, 0x6000, R25 ;  /* 0x0000600016027824 */ /* 0x003fe200078e0219 */
[----:B------:R-:W-:Y:S01]  /*14a60*/  R2UR UR11, R14 ;  /* 0x000000000e0b72ca */ /* 0x000fe200000e0000 */
[----:B------:R-:W-:Y:S01]  /*14a70*/  UIADD3 UR4, UP0, UR38, 0x370, URZ ;  /* 0x0000037026047890 */ /* 0x000fe2000ff1e03f */
[----:B------:R-:W-:Y:S01]  /*14a80*/  R2UR UR5, R23 ;  /* 0x00000000170572ca */ /* 0x000fe200000e0000 */
[----:B------:R-:W-:Y:S01]  /*14a90*/  UMOV UR10, URZ ;  /* 0x0000003f000a7c82 */ /* 0x000fe20008000000 */
[----:B------:R-:W-:Y:S01]  /*14aa0*/  R2UR UR8, R2 ;  /* 0x00000000020872ca */ /* 0x000fe200000e0000 */
[----:B------:R-:W-:Y:S01]  /*14ab0*/  VIADD R2, R25, 0x2d800 ;  /* 0x0002d80019027836 */ /* 0x000fe20000000000 */
[----:B------:R-:W-:Y:S01]  /*14ac0*/  R2UR UR12, R0 ;  /* 0x00000000000c72ca */ /* 0x000fe200000e0000 */
[----:B------:R-:W-:Y:S01]  /*14ad0*/  UMOV UR6, 0x0 ;  /* 0x0000000000067882 */ /* 0x000fe20000000000 */
[----:B-----5:R-:W-:Y:S01]  /*14ae0*/  R2UR UR13, R4 ;  /* 0x00000000040d72ca */ /* 0x020fe200000e0000 */
[--C-:B------:R-:W-:Y:S01]  /*14af0*/  IMAD R3, R22, 0x8, R2.reuse ;  /* 0x0000000816037824 */ /* 0x100fe200078e0202 */
[----:B------:R-:W-:Y:S01]  /*14b00*/  UMOV UR7, 0x14f00000 ;  /* 0x14f0000000077882 */ /* 0x000fe20000000000 */
[----:B------:R-:W-:Y:S01]  /*14b10*/  UMOV UR17, 0x20 ;  /* 0x0000002000117882 */ /* 0x000fe20000000000 */
[----:B------:R-:W-:Y:S01]  /*14b20*/  UMOV UR18, 0x40 ;  /* 0x0000004000127882 */ /* 0x000fe20000000000 */
[----:B------:R-:W-:Y:S01]  /*14b30*/  IMAD R2, R11, 0x8, R2 ;  /* 0x000000080b027824 */ /* 0x000fe200078e0202 */
[----:B------:R-:W-:Y:S01]  /*14b40*/  R2UR UR9, R3 ;  /* 0x00000000030972ca */ /* 0x000fe200000e0000 */
[----:B------:R-:W-:Y:S01]  /*14b50*/  ULEA UR11, UR11, UR5, 0x7 ;  /* 0x000000050b0b7291 */ /* 0x000fe2000f8e383f */
[----:B------:R-:W-:Y:S01]  /*14b60*/  SHF.L.U32 R3, R12, 0x1f, RZ ;  /* 0x0000001f0c037819 */ /* 0x000fe200000006ff */
[----:B------:R-:W-:-:S02]  /*14b70*/  UIADD3 UR14, UR8, 0x15400, URZ ;  /* 0x00015400080e7890 */ /* 0x000fc4000fffe03f */
[----:B------:R-:W-:Y:S02]  /*14b80*/  UIADD3.X UR5, URZ, UR39, URZ, UP0, !UPT ;  /* 0x000000273f057290 */ /* 0x000fe400087fe43f */
[----:B------:R-:W-:Y:S02]  /*14b90*/  UIADD3 UR15, UR8, 0x17400, URZ ;  /* 0x00017400080f7890 */ /* 0x000fe4000fffe03f */
[----:B------:R-:W-:-:S03]  /*14ba0*/  UIADD3 UR16, UR8, 0x19400, URZ ;  /* 0x0001940008107890 */ /* 0x000fc6000fffe03f */
[----:B------:R-:W-:Y:S01]  /*14bb0*/  UMOV UR8, UR14 ;  /* 0x0000000e00087c82 */ /* 0x000fe20008000000 */
[----:B------:R-:W-:-:S09]  /*14bc0*/  UIADD3 UR9, UR9, 0x30, URZ ;  /* 0x0000003009097890 */ /* 0x000fd2000fffe03f */
        /* <DEDUP_REMOVED lines=9> */
.L_x_9299:
[----:B------:R-:W-:Y:S05]  /*14c60*/  @P0 BRA `(.L_x_9250) ;  /* 0x0000000000140947 */ /* 0x000fea0003800000 */
[----:B------:R-:W-:Y:S01]  /*14c70*/  ISETP.NE.AND P1, PT, R27, RZ, PT ;  /* 0x000000ff1b00720c */ /* 0x000fe20003f25270 */
[----:B0-----:R-:W-:-:S04]  /*14c80*/  IMAD.MOV.U32 R3, RZ, RZ, 0x6000 ;  /* 0x00006000ff037424 */ /* 0x001fc800078e00ff */
[----:B------:R1:W-:Y:S08]  /*14c90*/  SYNCS.ARRIVE.TRANS64 RZ, [R2+URZ+0x50], R3 ;  /* 0x0000500302ff79a7 */ /* 0x0003f0000800003f */
[----:B------:R-:W-:Y:S05]  /*14ca0*/  @!P1 BRA `(.L_x_9250) ;  /* 0x0000000000049947 */ /* 0x000fea0003800000 */
[----:B------:R-:W-:Y:S01]  /*14cb0*/  BPT.TRAP 0x1 ;  /* 0x000000040000795c */ /* 0x000fe20000300000 */
.L_x_9250:
        /* <DEDUP_REMOVED lines=29> */
.L_x_9245:
[----:B------:R-:W-:Y:S05]  /*14e90*/  BSYNC B1 ;  /* 0x0000000000017941 */ /* 0x000fea0003800000 */
.L_x_9244:
[----:B------:R-:W-:Y:S01]  /*14ea0*/  ISETP.GT.AND P0, PT, R13, R26, PT ;  /* 0x0000001a0d00720c */ /* 0x000fe20003f04270 */
[----:B------:R-:W-:-:S12]  /*14eb0*/  VIADD R10, R10, 0xfffffffe ;  /* 0xfffffffe0a0a7836 */ /* 0x000fd80000000000 */
[----:B------:R-:W-:Y:S05]  /*14ec0*/  @P0 BRA `(.L_x_9251) ;  /* 0xfffffff000700947 */ /* 0x000fea000383ffff */
.L_x_9227:
[----:B------:R-:W-:Y:S05]  /*14ed0*/  BSYNC B0 ;  /* 0x0000000000007941 */ /* 0x000fea0003800000 */
.L_x_9226:
[----:B------:R-:W-:Y:S01]  /*14ee0*/  ISETP.NE.AND P0, PT, R27, RZ, PT ;  /* 0x000000ff1b00720c */ /* 0x000fe20003f05270 */
[----:B------:R-:W-:-:S12]  /*14ef0*/  BSSY B0, `(.L_x_9252) ;  /* 0x000000e000007945 */ /* 0x000fd80003800000 */
[----:B------:R-:W-:Y:S05]  /*14f00*/  @P0 BRA `(.L_x_9253) ;  /* 0x0000000000300947 */ /* 0x000fea0003800000 */
[----:B------:R-:W2:Y:S01]  /*14f10*/  S2R R9, SR_LANEID ;  /* 0x0000000000097919 */ /* 0x000ea20000000000 */
[----:B------:R-:W-:Y:S01]  /*14f20*/  VOTEU.ANY UR4, UPT, PT ;  /* 0x0000000000047886 */ /* 0x000fe200038e0100 */
[----:B01----:R-:W0:Y:S01]  /*14f30*/  LDC.64 R2, c[0x0][0xc38] ;  /* 0x00030e00ff027b82 */ /* 0x003e220000000a00 */
[----:B------:R-:W2:Y:S08]  /*14f40*/  FLO.U32 R4, UR4 ;  /* 0x0000000400047d00 */ /* 0x000eb000080e0000 */
[----:B------:R-:W0:Y:S01]  /*14f50*/  POPC R5, UR4 ;  /* 0x0000000400057d09 */ /* 0x000e220008000000 */
[----:B--2---:R-:W-:-:S13]  /*14f60*/  ISETP.EQ.U32.AND P0, PT, R4, R9, PT ;  /* 0x000000090400720c */ /* 0x004fda0003f02070 */
[----:B0-----:R-:W2:Y:S01]  /*14f70*/  @P0 ATOMG.E.ADD.STRONG.GPU PT, R3, desc[UR48][R2.64], R5 ;  /* 0x00000005020309a8 */ /* 0x001ea200081ee1f0 */
[----:B------:R-:W0:Y:S02]  /*14f80*/  S2R R6, SR_LTMASK ;  /* 0x0000000000067919 */ /* 0x000e240000003900 */
[----:B0-----:R-:W-:-:S04]  /*14f90*/  LOP3.LUT R6, R6, UR4, RZ, 0xc0, !PT ;  /* 0x0000000406067c12 */ /* 0x001fc8000f8ec0ff */
[----:B------:R-:W0:Y:S01]  /*14fa0*/  POPC R9, R6 ;  /* 0x0000000600097309 */ /* 0x000e220000000000 */
[----:B--2---:R-:W0:Y:S02]  /*14fb0*/  SHFL.IDX PT, R4, R3, R4, 0x1f ;  /* 0x00001f0403047589 */ /* 0x004e2400000e0000 */
[----:B0-----:R-:W-:-:S07]  /*14fc0*/  IADD3 R16, R4, UR37, R9 ;  /* 0x0000002504107c10 */ /* 0x001fce000fffe009 */
.L_x_9253:
[----:B------:R-:W-:Y:S05]  /*14fd0*/  BSYNC B0 ;  /* 0x0000000000007941 */ /* 0x000fea0003800000 */
.L_x_9252:
[----:B------:R-:W-:Y:S04]  /*14fe0*/  BSSY B0, `(.L_x_9254) ;  /* 0x000002b000007945 */ /* 0x000fe80003800000 */
[----:B------:R-:W-:Y:S05]  /*14ff0*/  @!P6 BRA `(.L_x_9255) ;  /* 0x0000000000a4e947 */ /* 0x000fea0003800000 */
[----:B01----:R-:W-:Y:S01]  /*15000*/  IMAD R3, R22, 0x8, R25 ;  /* 0x0000000816037824 */ /* 0x003fe200078e0219 */
[----:B------:R-:W-:-:S04]  /*15010*/  SHF.L.U32 R2, R24, 0x1f, RZ ;  /* 0x0000001f18027819 */ /* 0x000fc800000006ff */
[----:B------:R-:W0:Y:S02]  /*15020*/  SYNCS.PHASECHK.TRANS64.TRYWAIT P0, [R3+URZ+0x2d860], R2 ;  /* 0x02d86002030075a7 */ /* 0x000e24000800017f */
[----:B0-----:R-:W-:Y:S05]  /*15030*/  @!P0 BRA `(.L_x_9256) ;  /* 0x0000001800448947 */ /* 0x001fea0003800000 */
.L_x_9300:
        /* <DEDUP_REMOVED lines=9> */
.L_x_9257:
        /* <DEDUP_REMOVED lines=28> */
.L_x_9255:
[----:B------:R-:W-:Y:S05]  /*15290*/  BSYNC B0 ;  /* 0x0000000000007941 */ /* 0x000fea0003800000 */
.L_x_9254:
[----:B------:R-:W-:-:S05]  /*152a0*/  VIADD R22, R22, 0x1 ;  /* 0x0000000116167836 */ /* 0x000fca0000000000 */
[----:B------:R-:W-:-:S04]  /*152b0*/  ISETP.NE.AND P0, PT, R22, 0x2, PT ;  /* 0x000000021600780c */ /* 0x000fc80003f05270 */
[----:B01----:R-:W-:Y:S02]  /*152c0*/  SEL R3, RZ, 0x1, P0 ;  /* 0x00000001ff037807 */ /* 0x003fe40000000000 */
[----:B------:R-:W-:Y:S02]  /*152d0*/  SEL R22, R22, RZ, P0 ;  /* 0x000000ff16167207 */ /* 0x000fe40000000000 */
[----:B------:R-:W-:-:S07]  /*152e0*/  LOP3.LUT R24, R24, R3, RZ, 0x3c, !PT ;  /* 0x0000000318187212 */ /* 0x000fce00078e3cff */
.L_x_9211:
[----:B------:R-:W-:Y:S05]  /*152f0*/  BSYNC B6 ;  /* 0x0000000000067941 */ /* 0x000fea0003800000 */
.L_x_9209:
[----:B------:R-:W-:-:S03]  /*15300*/  UMOV UR4, 0xffffffff ;  /* 0xffffffff00047882 */ /* 0x000fc60000000000 */
[----:B------:R-:W-:Y:S05]  /*15310*/  BRA.DIV UR4, `(.L_x_9258) ;  /* 0x0000001604a07947 */ /* 0x000fea000b800000 */
[----:B------:R0:W1:Y:S04]  /*15320*/  SHFL.IDX PT, R5, R16, RZ, 0x1f ;  /* 0x00001fff10057589 */ /* 0x00006800000e0000 */
[----:B------:R0:W2:Y:S02]  /*15330*/  SHFL.IDX PT, R4, R16, 0x1, 0x1f ;  /* 0x00201f0010047f89 */ /* 0x0000a400000e0000 */
.L_x_9304:
        /* <DEDUP_REMOVED lines=8> */
[----:B------:R-:W3:Y:S02]  /*153c0*/  LDC.64 R2, c[0x0][0xc58] ;  /* 0x00031600ff027b82 */ /* 0x000ee40000000a00 */
[----:B---3--:R-:W-:-:S06]  /*153d0*/  IMAD.WIDE R2, R7, 0x4, R2 ;  /* 0x0000000407027825 */ /* 0x008fcc00078e0202 */
[----:B------:R3:W5:Y:S02]  /*153e0*/  LDG.E R2, desc[UR48][R2.64] ;  /* 0x0000003002027981 */ /* 0x000764000c1e1900 */
.L_x_9260:
[----:B------:R-:W-:Y:S05]  /*153f0*/  BSYNC B0 ;  /* 0x0000000000007941 */ /* 0x000fea0003800000 */
.L_x_9259:
[----:B------:R-:W-:-:S03]  /*15400*/  UMOV UR4, 0xffffffff ;  /* 0xffffffff00047882 */ /* 0x000fc60000000000 */
[----:B------:R-:W-:Y:S05]  /*15410*/  BRA.DIV UR4, `(.L_x_9261) ;  /* 0x0000001604ac7947 */ /* 0x000fea000b800000 */
[----:B-----5:R-:W4:Y:S01]  /*15420*/  SHFL.UP PT, R14, R2, 0x1, RZ ;  /* 0x04200000020e7989 */ /* 0x020f2200000e00ff */
[C---:B------:R-:W-:Y:S02]  /*15430*/  ISETP.NE.AND P0, PT, R27.reuse, RZ, PT ;  /* 0x000000ff1b00720c */ /* 0x040fe40003f05270 */
[C---:B------:R-:W-:Y:S02]  /*15440*/  ISETP.GE.U32.AND P1, PT, R27.reuse, 0x2, PT ;  /* 0x000000021b00780c */ /* 0x040fe40003f26070 */
[----:B----4-:R-:W-:Y:S02]  /*15450*/  SEL R13, R14, RZ, P0 ;  /* 0x000000ff0e0d7207 */ /* 0x010fe40000000000 */
[----:B------:R-:W-:-:S03]  /*15460*/  ISETP.GE.U32.AND P0, PT, R27, 0x4, PT ;  /* 0x000000041b00780c */ /* 0x000fc60003f06070 */
[----:B------:R-:W-:-:S05]  /*15470*/  IMAD.IADD R13, R2, 0x1, R13 ;  /* 0x00000001020d7824 */ /* 0x000fca00078e020d */
[----:B------:R-:W4:Y:S02]  /*15480*/  SHFL.UP PT, R14, R13, 0x2, RZ ;  /* 0x044000000d0e7989 */ /* 0x000f2400000e00ff */
[----:B----4-:R-:W-:Y:S02]  /*15490*/  SEL R14, R14, RZ, P1 ;  /* 0x000000ff0e0e7207 */ /* 0x010fe40000800000 */
[----:B------:R-:W-:-:S03]  /*154a0*/  ISETP.GE.U32.AND P1, PT, R27, 0x8, PT ;  /* 0x000000081b00780c */ /* 0x000fc60003f26070 */
[----:B---3--:R-:W-:-:S05]  /*154b0*/  IMAD.IADD R3, R13, 0x1, R14 ;  /* 0x000000010d037824 */ /* 0x008fca00078e020e */
[----:B------:R-:W3:Y:S02]  /*154c0*/  SHFL.UP PT, R14, R3, 0x4, RZ ;  /* 0x04800000030e7989 */ /* 0x000ee400000e00ff */
[----:B---3--:R-:W-:Y:S02]  /*154d0*/  SEL R6, R14, RZ, P0 ;  /* 0x000000ff0e067207 */ /* 0x008fe40000000000 */
[----:B------:R-:W-:-:S03]  /*154e0*/  ISETP.GE.U32.AND P0, PT, R27, 0x10, PT ;  /* 0x000000101b00780c */ /* 0x000fc60003f06070 */
[----:B------:R-:W-:-:S05]  /*154f0*/  IMAD.IADD R6, R3, 0x1, R6 ;  /* 0x0000000103067824 */ /* 0x000fca00078e0206 */
[----:B------:R-:W3:Y:S02]  /*15500*/  SHFL.UP PT, R14, R6, 0x8, RZ ;  /* 0x05000000060e7989 */ /* 0x000ee400000e00ff */
[----:B---3--:R-:W-:-:S05]  /*15510*/  SEL R7, R14, RZ, P1 ;  /* 0x000000ff0e077207 */ /* 0x008fca0000800000 */
[----:B------:R-:W-:-:S05]  /*15520*/  IMAD.IADD R7, R6, 0x1, R7 ;  /* 0x0000000106077824 */ /* 0x000fca00078e0207 */
[----:B------:R-:W3:Y:S02]  /*15530*/  SHFL.UP PT, R14, R7, 0x10, RZ ;  /* 0x06000000070e7989 */ /* 0x000ee400000e00ff */
[----:B---3--:R-:W-:-:S05]  /*15540*/  SEL R8, R14, RZ, P0 ;  /* 0x000000ff0e087207 */ /* 0x008fca0000000000 */
[----:B------:R-:W-:-:S05]  /*15550*/  IMAD.IADD R8, R7, 0x1, R8 ;  /* 0x0000000107087824 */ /* 0x000fca00078e0208 */
[----:B------:R3:W4:Y:S02]  /*15560*/  SHFL.IDX PT, R14, R8, 0x1f, 0x1f ;  /* 0x03e01f00080e7f89 */ /* 0x00072400000e0000 */
.L_x_9312:
[----:B------:R-:W-:Y:S02]  /*15570*/  ULDC UR4, c[0x0][0xc10] ;  /* 0x0003040000047ab9 */ /* 0x000fe40000000800 */
[----:B------:R-:W-:-:S04]  /*15580*/  IMAD.U32 R6, RZ, RZ, UR4 ;  /* 0x00000004ff067e24 */ /* 0x000fc8000f8e00ff */
[----:B----4-:R-:W-:-:S04]  /*15590*/  IMAD R7, R14, R6, RZ ;  /* 0x000000060e077224 */ /* 0x010fc800078e02ff */
[----:B--2---:R-:W-:-:S05]  /*155a0*/  IMAD.IADD R4, R4, 0x1, R7 ;  /* 0x0000000104047824 */ /* 0x004fca00078e0207 */
[----:B-1----:R-:W-:-:S13]  /*155b0*/  ISETP.GT.AND P0, PT, R4, R5, PT ;  /* 0x000000050400720c */ /* 0x002fda0003f04270 */
[----:B------:R-:W-:Y:S05]  /*155c0*/  @P0 BRA `(.L_x_9262) ;  /* 0x0000000000ac0947 */ /* 0x000fea0003800000 */
[----:B------:R-:W1:Y:S02]  /*155d0*/  LDC R0, c[0x0][0xc14] ;  /* 0x00030500ff007b82 */ /* 0x000e640000000800 */
.L_x_9267:
[----:B------:R-:W-:-:S05]  /*155e0*/  VIADD R19, R19, 0x1f ;  /* 0x0000001f13137836 */ /* 0x000fca0000000000 */
[----:B-1----:R-:W-:-:S13]  /*155f0*/  ISETP.GE.AND P0, PT, R19, R0, PT ;  /* 0x000000001300720c */ /* 0x002fda0003f06270 */
[----:B------:R-:W-:Y:S05]  /*15600*/  @P0 BRA `(.L_x_9263) ;  /* 0x0000000400e00947 */ /* 0x000fea0003800000 */
[C---:B------:R-:W-:Y:S01]  /*15610*/  IMAD.IADD R7, R27.reuse, 0x1, R19 ;  /* 0x000000011b077824 */ /* 0x040fe200078e0213 */
[----:B------:R-:W-:Y:S01]  /*15620*/  ISETP.NE.AND P1, PT, R27, 0x1f, PT ;  /* 0x0000001f1b00780c */ /* 0x000fe20003f25270 */
[----:B------:R-:W-:Y:S01]  /*15630*/  BSSY B0, `(.L_x_9264) ;  /* 0x0000007000007945 */ /* 0x000fe20003800000 */
[----:B------:R-:W-:Y:S02]  /*15640*/  IMAD.MOV.U32 R2, RZ, RZ, RZ ;  /* 0x000000ffff027224 */ /* 0x000fe400078e00ff */
[----:B------:R-:W-:-:S13]  /*15650*/  ISETP.GE.OR P0, PT, R7, R0, !P1 ;  /* 0x000000000700720c */ /* 0x000fda0004f06670 */
[----:B------:R-:W-:Y:S05]  /*15660*/  @P0 BRA `(.L_x_9265) ;  /* 0x00000000000c0947 */ /* 0x000fea0003800000 */
[----:B------:R-:W1:Y:S02]  /*15670*/  LDC.64 R2, c[0x0][0xc58] ;  /* 0x00031600ff027b82 */ /* 0x000e640000000a00 */
[----:B-1----:R-:W-:-:S06]  /*15680*/  IMAD.WIDE R2, R7, 0x4, R2 ;  /* 0x0000000407027825 */ /* 0x002fcc00078e0202 */
[----:B------:R1:W5:Y:S02]  /*15690*/  LDG.E R2, desc[UR48][R2.64] ;  /* 0x0000003002027981 */ /* 0x000364000c1e1900 */
.L_x_9265:
[----:B------:R-:W-:Y:S05]  /*156a0*/  BSYNC B0 ;  /* 0x0000000000007941 */ /* 0x000fea0003800000 */
.L_x_9264:
        /* <DEDUP_REMOVED lines=14> */
[----:B------:R-:W-:-:S03]  /*15790*/  ISETP.GE.U32.AND P0, PT, R27, 0x10, PT ;  /* 0x000000101b00780c */ /* 0x000fc60003f06070 */
[----:B------:R-:W-:-:S05]  /*157a0*/  IMAD.IADD R6, R3, 0x1, R6 ;  /* 0x0000000103067824 */ /* 0x000fca00078e0206 */
[----:B------:R-:W1:Y:S02]  /*157b0*/  SHFL.UP PT, R14, R6, 0x8, RZ ;  /* 0x05000000060e7989 */ /* 0x000e6400000e00ff */
[----:B-1----:R-:W-:-:S05]  /*157c0*/  SEL R7, R14, RZ, P1 ;  /* 0x000000ff0e077207 */ /* 0x002fca0000800000 */
[----:B------:R-:W-:-:S05]  /*157d0*/  IMAD.IADD R7, R6, 0x1, R7 ;  /* 0x0000000106077824 */ /* 0x000fca00078e0207 */
[----:B------:R-:W3:Y:S02]  /*157e0*/  SHFL.UP PT, R14, R7, 0x10, RZ ;  /* 0x06000000070e7989 */ /* 0x000ee400000e00ff */
[----:B---3--:R-:W-:-:S05]  /*157f0*/  SEL R8, R14, RZ, P0 ;  /* 0x000000ff0e087207 */ /* 0x008fca0000000000 */
[----:B------:R-:W-:-:S05]  /*15800*/  IMAD.IADD R8, R7, 0x1, R8 ;  /* 0x0000000107087824 */ /* 0x000fca00078e0208 */
[----:B------:R1:W2:Y:S02]  /*15810*/  SHFL.IDX PT, R14, R8, 0x1f, 0x1f ;  /* 0x03e01f00080e7f89 */ /* 0x0002a400000e0000 */
.L_x_9320:
[----:B------:R-:W-:Y:S02]  /*15820*/  ULDC UR4, c[0x0][0xc10] ;  /* 0x0003040000047ab9 */ /* 0x000fe40000000800 */
[----:B------:R-:W-:-:S04]  /*15830*/  IMAD.U32 R6, RZ, RZ, UR4 ;  /* 0x00000004ff067e24 */ /* 0x000fc8000f8e00ff */
[----:B--2---:R-:W-:-:S04]  /*15840*/  IMAD R7, R14, R6, RZ ;  /* 0x000000060e077224 */ /* 0x004fc800078e02ff */
[----:B------:R-:W-:-:S05]  /*15850*/  IMAD.IADD R4, R7, 0x1, R4 ;  /* 0x0000000107047824 */ /* 0x000fca00078e0204 */
[----:B------:R-:W-:-:S13]  /*15860*/  ISETP.GT.AND P0, PT, R4, R5, PT ;  /* 0x000000050400720c */ /* 0x000fda0003f04270 */
[----:B------:R-:W-:Y:S05]  /*15870*/  @!P0 BRA `(.L_x_9267) ;  /* 0xfffffffc00588947 */ /* 0x000fea000383ffff */
.L_x_9262:
[----:B------:R-:W-:Y:S01]  /*15880*/  IMAD.IADD R7, R4, 0x1, -R7 ;  /* 0x0000000104077824 */ /* 0x000fe200078e0a07 */
[----:B------:R-:W-:-:S03]  /*15890*/  UMOV UR4, 0xffffffff ;  /* 0xffffffff00047882 */ /* 0x000fc60000000000 */
[----:B------:R-:W-:-:S05]  /*158a0*/  IMAD R4, R8, R6, R7 ;  /* 0x0000000608047224 */ /* 0x000fca00078e0207 */
[----:B------:R-:W-:Y:S01]  /*158b0*/  ISETP.GT.AND P6, PT, R4, R5, PT ;  /* 0x000000050400720c */ /* 0x000fe20003fc4270 */
[----:B------:R-:W-:-:S12]  /*158c0*/  BRA.DIV UR4, `(.L_x_9268) ;  /* 0x0000001a04207947 */ /* 0x000fd8000b800000 */
[----:B------:R-:W-:-:S04]  /*158d0*/  VOTE.ANY R3, PT, !P6 ;  /* 0x0000000000037806 */ /* 0x000fc800070e0100 */
[----:B------:R-:W2:Y:S02]  /*158e0*/  POPC R4, R3 ;  /* 0x0000000300047309 */ /* 0x000ea40000000000 */
[----:B--2---:R2:W4:Y:S02]  /*158f0*/  SHFL.IDX PT, R17, R2, R4, 0x1f ;  /* 0x00001f0402117589 */ /* 0x00452400000e0000 */
.L_x_9324:
[----:B------:R-:W-:Y:S01]  /*15900*/  ISETP.NE.AND P0, PT, R3, RZ, PT ;  /* 0x000000ff0300720c */ /* 0x000fe20003f05270 */
[----:B------:R-:W-:-:S12]  /*15910*/  IMAD.MOV.U32 R14, RZ, RZ, RZ ;  /* 0x000000ffff0e7224 */ /* 0x000fd800078e00ff */
[----:B------:R-:W-:Y:S05]  /*15920*/  @!P0 BRA `(.L_x_9269) ;  /* 0x0000000000108947 */ /* 0x000fea0003800000 */
[----:B------:R-:W-:Y:S01]  /*15930*/  UMOV UR4, 0xffffffff ;  /* 0xffffffff00047882 */ /* 0x000fe20000000000 */
[----:B------:R-:W-:Y:S02]  /*15940*/  VIADD R12, R4, 0xffffffff ;  /* 0xffffffff040c7836 */ /* 0x000fe40000000000 */
[----:B------:R-:W-:Y:S05]  /*15950*/  BRA.DIV UR4, `(.L_x_9270) ;  /* 0x0000001a04447947 */ /* 0x000fea000b800000 */
[----:B------:R0:W0:Y:S02]  /*15960*/  SHFL.IDX PT, R14, R8, R12, 0x1f ;  /* 0x00001f0c080e7589 */ /* 0x00002400000e0000 */
.L_x_9269:
[----:B--2---:R-:W2:Y:S01]  /*15970*/  LDC.64 R2, c[0x0][0xc68] ;  /* 0x00031a00ff027b82 */ /* 0x004ea20000000a00 */
[----:B------:R-:W-:-:S04]  /*15980*/  IMAD.IADD R19, R4, 0x1, R19 ;  /* 0x0000000104137824 */ /* 0x000fc800078e0213 */
[----:B--2---:R-:W-:-:S05]  /*15990*/  IMAD.WIDE R2, R19, 0x4, R2 ;  /* 0x0000000413027825 */ /* 0x004fca00078e0202 */
[----:B01-3--:R0:W4:Y:S01]  /*159a0*/  LDG.E R8, desc[UR48][R2.64] ;  /* 0x0000003002087981 */ /* 0x00b122000c1e1900 */
[----:B------:R-:W-:-:S04]  /*159b0*/  IMAD R16, R14, R6, R7 ;  /* 0x000000060e107224 */ /* 0x000fc800078e0207 */
[----:B------:R-:W-:Y:S02]  /*159c0*/  IMAD.IADD R5, R5, 0x1, -R16 ;  /* 0x0000000105057824 */ /* 0x000fe400078e0a10 */
[----:B0-----:R-:W-:Y:S02]  /*159d0*/  IMAD.MOV.U32 R2, RZ, RZ, RZ ;  /* 0x000000ffff027224 */ /* 0x001fe400078e00ff */
[----:B----4-:R-:W-:-:S05]  /*159e0*/  IMAD R4, R17, R8, RZ ;  /* 0x0000000811047224 */ /* 0x010fca00078e02ff */
        /* <DEDUP_REMOVED lines=28> */
[----:B------:R-:W-:Y:S01]  /*15bb0*/  VIADDMNMX R6, R3, R6, R8, PT ;  /* 0x0000000603067246 */ /* 0x000fe20003800108 */
[----:B------:R-:W-:-:S03]  /*15bc0*/  IMAD.IADD R7, R4, 0x1, R7 ;  /* 0x0000000104077824 */ /* 0x000fc600078e0207 */
[----:B------:R-:W-:-:S04]  /*15bd0*/  IABS R8, R6 ;  /* 0x0000000600087213 */ /* 0x000fc80000000000 */
[----:B------:R-:W0:Y:S08]  /*15be0*/  I2F.RP R9, R8 ;  /* 0x0000000800097306 */ /* 0x000e300000209400 */
[----:B0-----:R-:W0:Y:S02]  /*15bf0*/  MUFU.RCP R9, R9 ;  /* 0x0000000900097308 */ /* 0x001e240000001000 */
[----:B0-----:R-:W-:Y:S01]  /*15c00*/  VIADD R3, R9, 0xffffffe ;  /* 0x0ffffffe09037836 */ /* 0x001fe20000000000 */
[----:B------:R-:W-:-:S05]  /*15c10*/  IABS R9, R6 ;  /* 0x0000000600097213 */ /* 0x000fca0000000000 */
[----:B------:R-:W0:Y:S02]  /*15c20*/  F2I.FTZ.U32.TRUNC.NTZ R3, R3 ;  /* 0x0000000300037305 */ /* 0x000e24000021f000 */
[----:B0-----:R-:W-:-:S04]  /*15c30*/  IMAD.MOV R11, RZ, RZ, -R3 ;  /* 0x000000ffff0b7224 */ /* 0x001fc800078e0a03 */
[----:B------:R-:W-:-:S04]  /*15c40*/  IMAD R5, R11, R8, RZ ;  /* 0x000000080b057224 */ /* 0x000fc800078e02ff */
[----:B------:R-:W-:Y:S01]  /*15c50*/  IMAD.HI.U32 R2, R3, R5, R2 ;  /* 0x0000000503027227 */ /* 0x000fe200078e0002 */
        /* <DEDUP_REMOVED lines=19> */
.L_x_9263:
[----:B------:R-:W-:Y:S01]  /*15d90*/  UMOV UR4, URZ ;  /* 0x0000003f00047c82 */ /* 0x000fe20008000000 */
[----:B------:R-:W-:Y:S01]  /*15da0*/  UMOV UR5, URZ ;  /* 0x0000003f00057c82 */ /* 0x000fe20008000000 */
[----:B------:R-:W-:Y:S01]  /*15db0*/  ULDC UR6, c[0x0][0xc14] ;  /* 0x0003050000067ab9 */ /* 0x000fe20000000800 */
[----:B0-----:R-:W-:Y:S02]  /*15dc0*/  IMAD.MOV.U32 R16, RZ, RZ, R5 ;  /* 0x000000ffff107224 */ /* 0x001fe400078e0005 */
[----:B------:R-:W-:Y:S02]  /*15dd0*/  IMAD.U32 R17, RZ, RZ, UR4 ;  /* 0x00000004ff117e24 */ /* 0x000fe4000f8e00ff */
[----:B------:R-:W-:Y:S02]  /*15de0*/  IMAD.U32 R18, RZ, RZ, UR5 ;  /* 0x00000005ff127e24 */ /* 0x000fe4000f8e00ff */
[----:B------:R-:W-:-:S07]  /*15df0*/  IMAD.U32 R19, RZ, RZ, UR6 ;  /* 0x00000006ff137e24 */ /* 0x000fce000f8e00ff */
.L_x_9271:
[----:B------:R-:W-:Y:S01]  /*15e00*/  ISETP.NE.AND P0, PT, R27, RZ, PT ;  /* 0x000000ff1b00720c */ /* 0x000fe20003f05270 */
[----:B------:R-:W-:Y:S05]  /*15e10*/  WARPSYNC.ALL ;  /* 0x0000000000007948 */ /* 0x000fea0003800000 */
[----:B------:R-:W-:Y:S07]  /*15e20*/  BAR.SYNC.DEFER_BLOCKING 0x4, 0x1a0 ;  /* 0x0106800000007b1d */ /* 0x000fee0000010000 */
[----:B------:R-:W-:Y:S01]  /*15e30*/  @!P0 MOV R2, 0x400 ;  /* 0x0000040000028802 */ /* 0x000fe20000000f00 */
[----:B------:R-:W0:Y:S03]  /*15e40*/  @!P0 S2R R3, SR_CgaCtaId ;  /* 0x0000000000038919 */ /* 0x000e260000008800 */
[----:B0-----:R-:W-:-:S05]  /*15e50*/  @!P0 LEA R2, R3, R2, 0x18 ;  /* 0x0000000203028211 */ /* 0x001fca00078ec0ff */
[----:B------:R1:W-:Y:S01]  /*15e60*/  @!P0 STS.128 [R2+0x2d8d0], R16 ;  /* 0x02d8d01002008388 */ /* 0x0003e20000000c00 */
[----:B------:R-:W-:Y:S06]  /*15e70*/  BAR.ARV 0x5, 0x1a0 ;  /* 0x0146800000007b1d */ /* 0x000fec0000002000 */
[----:B------:R-:W-:-:S13]  /*15e80*/  ISETP.GE.AND P0, PT, R19, R0, PT ;  /* 0x000000001300720c */ /* 0x000fda0003f06270 */
[----:B------:R-:W-:Y:S05]  /*15e90*/  @!P0 BRA `(.L_x_9272) ;  /* 0xffffffc000988947 */ /* 0x000fea000383ffff */
.L_x_9197:
[----:B------:R-:W2:Y:S01]  /*15ea0*/  S2R R3, SR_CgaCtaId ;  /* 0x0000000000037919 */ /* 0x000ea20000008800 */
[----:B------:R-:W-:Y:S01]  /*15eb0*/  VIADD R29, R29, 0x1 ;  /* 0x000000011d1d7836 */ /* 0x000fe20000000000 */
[----:B-1----:R-:W-:Y:S01]  /*15ec0*/  MOV R2, 0x400 ;  /* 0x0000040000027802 */ /* 0x002fe20000000f00 */
[----:B------:R-:W-:Y:S03]  /*15ed0*/  BSSY B0, `(.L_x_9273) ;  /* 0x0000008000007945 */ /* 0x000fe60003800000 */
[----:B0-----:R-:W-:-:S04]  /*15ee0*/  LEA.HI R0, R29, R29, RZ, 0x1 ;  /* 0x0000001d1d007211 */ /* 0x001fc800078f08ff */
[----:B------:R-:W-:-:S05]  /*15ef0*/  LOP3.LUT R0, R0, 0xfffffffe, RZ, 0xc0, !PT ;  /* 0xfffffffe00007812 */ /* 0x000fca00078ec0ff */
[----:B------:R-:W-:-:S05]  /*15f00*/  IMAD.IADD R0, R29, 0x1, -R0 ;  /* 0x000000011d007824 */ /* 0x000fca00078e0a00 */
[----:B------:R-:W-:Y:S02]  /*15f10*/  SHF.L.U32 R0, R0, 0x1f, RZ ;  /* 0x0000001f00007819 */ /* 0x000fe400000006ff */
[----:B--2---:R-:W-:-:S04]  /*15f20*/  LEA R9, R3, R2, 0x18 ;  /* 0x0000000203097211 */ /* 0x004fc800078ec0ff */
[----:B------:R-:W0:Y:S02]  /*15f30*/  SYNCS.PHASECHK.TRANS64.TRYWAIT P0, [R9+URZ+0x2d820], R0 ;  /* 0x02d82000090075a7 */ /* 0x000e24000800017f */
[----:B0-----:R-:W-:Y:S05]  /*15f40*/  @!P0 BRA `(.L_x_9274) ;  /* 0x0000001000ec8947 */ /* 0x001fea0003800000 */
.L_x_9327:
[----:B------:R-:W-:Y:S05]  /*15f50*/  BSYNC B0 ;  /* 0x0000000000007941 */ /* 0x000fea0003800000 */
.L_x_9273:
[----:B------:R-:W-:-:S03]  /*15f60*/  UMOV UR4, 0xffffffff ;  /* 0xffffffff00047882 */ /* 0x000fc60000000000 */
[----:B------:R-:W-:Y:S05]  /*15f70*/  BRA.DIV UR4, `(.L_x_9275) ;  /* 0x0000001204f47947 */ /* 0x000fea000b800000 */
[----:B0-----:R-:W0:Y:S02]  /*15f80*/  S2R R0, SR_TID.X ;  /* 0x0000000000007919 */ /* 0x001e240000002100 */
[----:B0-----:R-:W-:-:S04]  /*15f90*/  SHF.R.U32.HI R0, RZ, 0x5, R0 ;  /* 0x00000005ff007819 */ /* 0x001fc80000011600 */
[----:B------:R-:W-:-:S05]  /*15fa0*/  LOP3.LUT R0, R0, 0x3, RZ, 0xc0, !PT ;  /* 0x0000000300007812 */ /* 0x000fca00078ec0ff */
[----:B------:R0:W1:Y:S02]  /*15fb0*/  SHFL.IDX PT, R14, R0, RZ, 0x1f ;  /* 0x00001fff000e7589 */ /* 0x00006400000e0000 */
.L_x_9330:
[----:B-1----:R-:W-:Y:S01]  /*15fc0*/  ISETP.NE.AND P0, PT, R14, RZ, PT ;  /* 0x000000ff0e00720c */ /* 0x002fe20003f05270 */
[----:B------:R-:W-:-:S12]  /*15fd0*/  BSSY B0, `(.L_x_9276) ;  /* 0x0000024000007945 */ /* 0x000fd80003800000 */
[----:B------:R-:W-:Y:S05]  /*15fe0*/  @P0 BRA `(.L_x_9277) ;  /* 0x0000000000880947 */ /* 0x000fea0003800000 */
[----:B------:R-:W-:-:S03]  /*15ff0*/  UMOV UR4, 0xffffffff ;  /* 0xffffffff00047882 */ /* 0x000fc60000000000 */
[----:B------:R-:W-:Y:S05]  /*16000*/  BRA.DIV UR4, `(.L_x_9278) ;  /* 0x0000001604047947 */ /* 0x000fea000b800000 */
[----:B------:R-:W-:-:S13]  /*16010*/  ELECT P6, URZ, PT ;  /* 0x00000000003f782f */ /* 0x000fda00038c0000 */
.L_x_9333:
[----:B------:R-:W-:Y:S05]  /*16020*/  @!P6 BRA `(.L_x_9277) ;  /* 0x000000000078e947 */ /* 0x000fea0003800000 */
[----:B------:R-:W-:-:S06]  /*16030*/  ULOP3.LUT UR4, UR36, 0x2, URZ, 0xfc, !UPT ;  /* 0x0000000224047892 */ /* 0x000fcc000f8efc3f */
[----:B0-----:R-:W-:-:S05]  /*16040*/  IMAD.U32 R0, RZ, RZ, UR4 ;  /* 0x00000004ff007e24 */ /* 0x001fca000f8e00ff */
[----:B------:R-:W-:-:S13]  /*16050*/  ISETP.NE.AND P2, PT, R0, 0x3, PT ;  /* 0x000000030000780c */ /* 0x000fda0003f45270 */
[----:B------:R-:W-:Y:S05]  /*16060*/  @!P2 BRA `(.L_x_9279) ;  /* 0x000000000004a947 */ /* 0x000fea0003800000 */
[----:B------:R-:W-:Y:S01]  /*16070*/  BPT.TRAP 0x1 ;  /* 0x000000040000795c */ /* 0x000fe20000300000 */
.L_x_9279:
[----:B------:R-:W-:Y:S01]  /*16080*/  VIADD R3, R9, 0x2d840 ;  /* 0x0002d84009037836 */ /* 0x000fe20000000000 */
[----:B------:R-:W-:Y:S01]  /*16090*/  SHF.L.U32 R2, R24, 0x1f, RZ ;  /* 0x0000001f18027819 */ /* 0x000fe200000006ff */
[C---:B------:R-:W-:Y:S02]  /*160a0*/  VIADD R0, R22.reuse, 0x1 ;  /* 0x0000000116007836 */ /* 0x040fe40000000000 */
        /* <DEDUP_REMOVED lines=9> */
.L_x_9334:
[----:B------:R-:W1:Y:S02]  /*16140*/  SYNCS.PHASECHK.TRANS64.TRYWAIT P0, [R3+URZ], R0 ;  /* 0x00000000030075a7 */ /* 0x000e64000800017f */
[----:B-1----:R-:W-:Y:S05]  /*16150*/  @!P0 BRA `(.L_x_9281) ;  /* 0x0000001000e48947 */ /* 0x002fea0003800000 */
.L_x_9335:
[----:B------:R-:W-:Y:S05]  /*16160*/  @!P2 BRA `(.L_x_9282) ;  /* 0x000000000004a947 */ /* 0x000fea0003800000 */
[----:B------:R-:W-:Y:S01]  /*16170*/  BPT.TRAP 0x1 ;  /* 0x000000040000795c */ /* 0x000fe20000300000 */
.L_x_9282:
[----:B-1----:R-:W-:-:S04]  /*16180*/  VIADD R3, R9, 0x2d860 ;  /* 0x0002d86009037836 */ /* 0x002fc80000000000 */
[----:B------:R-:W-:-:S04]  /*16190*/  IMAD R5, R22, 0x8, R3 ;  /* 0x0000000816057824 */ /* 0x000fc800078e0203 */
[----:B------:R-:W1:Y:S02]  /*161a0*/  SYNCS.PHASECHK.TRANS64.TRYWAIT P0, [R5+URZ], R2 ;  /* 0x00000002050075a7 */ /* 0x000e64000800017f */
[----:B-1----:R-:W-:Y:S05]  /*161b0*/  @!P0 BRA `(.L_x_9283) ;  /* 0x0000001000e08947 */ /* 0x002fea0003800000 */
.L_x_9336:
[----:B------:R-:W-:-:S07]  /*161c0*/  IMAD R3, R4, 0x8, R3 ;  /* 0x0000000804037824 */ /* 0x000fce00078e0203 */
.L_x_9284:
[----:B--2---:R2:W4:Y:S02]  /*161d0*/  SYNCS.PHASECHK.TRANS64.TRYWAIT P0, [R3+URZ], R0 ;  /* 0x00000000030075a7 */ /* 0x004524000800017f */
[----:B----4-:R-:W-:Y:S05]  /*161e0*/  @!P0 NANOSLEEP.SYNCS 0x989680 ;  /* 0x009896800000895d */ /* 0x010fea0003900000 */
[----:B------:R-:W4:Y:S02]  /*161f0*/  @!P0 SYNCS.PHASECHK.TRANS64 P0, [R3+URZ], R0 ;  /* 0x00000000030085a7 */ /* 0x000f24000800007f */
[----:B----4-:R-:W-:Y:S05]  /*16200*/  @!P0 BRA `(.L_x_9284) ;  /* 0xfffffffc00f08947 */ /* 0x010fea000383ffff */
.L_x_9277:
[----:B------:R-:W-:Y:S05]  /*16210*/  BSYNC B0 ;  /* 0x0000000000007941 */ /* 0x000fea0003800000 */
.L_x_9276:
[----:B------:R-:W-:Y:S05]  /*16220*/  EXIT ;  /* 0x000000000000794d */ /* 0x000fea0003800000 */
.L_x_9109:
[----:B0-----:R-:W-:-:S04]  /*16230*/  IMAD.U32 R3, RZ, RZ, UR42 ;  /* 0x0000002aff037e24 */ /* 0x001fc8000f8e00ff */
[----:B------:R0:W1:Y:S03]  /*16240*/  SYNCS.PHASECHK.TRANS64.TRYWAIT P1, [R3+URZ+0x2d800], R0 ;  /* 0x02d80000030075a7 */ /* 0x000066000802017f */
[----:B-1----:R-:W-:Y:S05]  /*16250*/  @!P1 NANOSLEEP.SYNCS 0x989680 ;  /* 0x009896800000995d */ /* 0x002fea0003900000 */
[----:B------:R-:W1:Y:S02]  /*16260*/  @!P1 SYNCS.PHASECHK.TRANS64 P1, [R3+URZ+0x2d800], R0 ;  /* 0x02d80000030095a7 */ /* 0x000e64000802007f */
[----:B-1----:R-:W-:Y:S05]  /*16270*/  @!P1 BRA `(.L_x_9109) ;  /* 0xfffffffc00ec9947 */ /* 0x002fea000383ffff */
[----:B------:R-:W-:Y:S05]  /*16280*/  BRA `(.L_x_9285) ;  /* 0xfffffeb8002c7947 */ /* 0x000fea000383ffff */
.L_x_9113:
[----:B-1----:R1:W2:Y:S02]  /*16290*/  SYNCS.PHASECHK.TRANS64.TRYWAIT P2, [R4+URZ+0x2d830], R3 ;  /* 0x02d83003040075a7 */ /* 0x0022a4000804017f */
[----:B--2---:R-:W-:Y:S05]  /*162a0*/  @!P2 NANOSLEEP.SYNCS 0x989680 ;  /* 0x009896800000a95d */ /* 0x004fea0003900000 */
[----:B------:R-:W2:Y:S02]  /*162b0*/  @!P2 SYNCS.PHASECHK.TRANS64 P2, [R4+URZ+0x2d830], R3 ;  /* 0x02d830030400a5a7 */ /* 0x000ea4000804007f */
[----:B--2---:R-:W-:Y:S05]  /*162c0*/  @!P2 BRA `(.L_x_9113) ;  /* 0xfffffffc00f0a947 */ /* 0x004fea000383ffff */
[----:B------:R-:W-:Y:S05]  /*162d0*/  BRA `(.L_x_9112) ;  /* 0xfffffeb800507947 */ /* 0x000fea000383ffff */
.L_x_9129:
[----:B-1----:R-:W-:-:S04]  /*162e0*/  IMAD.U32 R11, RZ, RZ, UR6 ;  /* 0x00000006ff0b7e24 */ /* 0x002fc8000f8e00ff */
[----:B------:R1:W2:Y:S03]  /*162f0*/  SYNCS.PHASECHK.TRANS64.TRYWAIT P2, [R11+URZ+0x2d830], R10 ;  /* 0x02d8300a0b0075a7 */ /* 0x0002a6000804017f */
[----:B--2---:R-:W-:Y:S05]  /*16300*/  @!P2 NANOSLEEP.SYNCS 0x989680 ;  /* 0x009896800000a95d */ /* 0x004fea0003900000 */
[----:B------:R-:W2:Y:S02]  /*16310*/  @!P2 SYNCS.PHASECHK.TRANS64 P2, [R11+URZ+0x2d830], R10 ;  /* 0x02d8300a0b00a5a7 */ /* 0x000ea4000804007f */
[----:B--2---:R-:W-:Y:S05]  /*16320*/  @!P2 BRA `(.L_x_9129) ;  /* 0xfffffffc00eca947 */ /* 0x004fea000383ffff */
[----:B------:R-:W-:Y:S05]  /*16330*/  BRA `(.L_x_9126) ;  /* 0xfffffef4000c7947 */ /* 0x000fea000383ffff */
.L_x_9133:
[----:B-1----:R-:W-:-:S04]  /*16340*/  IMAD.U32 R11, RZ, RZ, UR6 ;  /* 0x00000006ff0b7e24 */ /* 0x002fc8000f8e00ff */
[----:B------:R1:W2:Y:S03]  /*16350*/  SYNCS.PHASECHK.TRANS64.TRYWAIT P2, [R11+URZ+0x2d850], R10 ;  /* 0x02d8500a0b0075a7 */ /* 0x0002a6000804017f */
[----:B--2---:R-:W-:Y:S05]  /*16360*/  @!P2 NANOSLEEP.SYNCS 0x989680 ;  /* 0x009896800000a95d */ /* 0x004fea0003900000 */
[----:B------:R-:W2:Y:S02]  /*16370*/  @!P2 SYNCS.PHASECHK.TRANS64 P2, [R11+URZ+0x2d850], R10 ;  /* 0x02d8500a0b00a5a7 */ /* 0x000ea4000804007f */
[----:B--2---:R-:W-:Y:S05]  /*16380*/  @!P2 BRA `(.L_x_9133) ;  /* 0xfffffffc00eca947 */ /* 0x004fea000383ffff */
[----:B------:R-:W-:Y:S05]  /*16390*/  BRA `(.L_x_9130) ;  /* 0xfffffef400ac7947 */ /* 0x000fea000383ffff */
.L_x_9150:
[----:B-1----:R-:W-:-:S04]  /*163a0*/  IMAD.U32 R9, RZ, RZ, UR6 ;  /* 0x00000006ff097e24 */ /* 0x002fc8000f8e00ff */
[----:B------:R1:W2:Y:S03]  /*163b0*/  SYNCS.PHASECHK.TRANS64.TRYWAIT P2, [R9+URZ+0x2d830], R8 ;  /* 0x02d83008090075a7 */ /* 0x0002a6000804017f */
[----:B--2---:R-:W-:Y:S05]  /*163c0*/  @!P2 NANOSLEEP.SYNCS 0x989680 ;  /* 0x009896800000a95d */ /* 0x004fea0003900000 */
[----:B------:R-:W2:Y:S02]  /*163d0*/  @!P2 SYNCS.PHASECHK.TRANS64 P2, [R9+URZ+0x2d830], R8 ;  /* 0x02d830080900a5a7 */ /* 0x000ea4000804007f */
[----:B--2---:R-:W-:Y:S05]  /*163e0*/  @!P2 BRA `(.L_x_9150) ;  /* 0xfffffffc00eca947 */ /* 0x004fea000383ffff */
[----:B------:R-:W-:Y:S05]  /*163f0*/  BRA `(.L_x_9147) ;  /* 0xffffff2c00a07947 */ /* 0x000fea000383ffff */
.L_x_9154:
[----:B-1----:R-:W-:-:S04]  /*16400*/  IMAD.U32 R9, RZ, RZ, UR6 ;  /* 0x00000006ff097e24 */ /* 0x002fc8000f8e00ff */
[----:B------:R1:W2:Y:S03]  /*16410*/  SYNCS.PHASECHK.TRANS64.TRYWAIT P2, [R9+URZ+0x2d850], R8 ;  /* 0x02d85008090075a7 */ /* 0x0002a6000804017f */
[----:B--2---:R-:W-:Y:S05]  /*16420*/  @!P2 NANOSLEEP.SYNCS 0x989680 ;  /* 0x009896800000a95d */ /* 0x004fea0003900000 */
[----:B------:R-:W2:Y:S02]  /*16430*/  @!P2 SYNCS.PHASECHK.TRANS64 P2, [R9+URZ+0x2d850], R8 ;  /* 0x02d850080900a5a7 */ /* 0x000ea4000804007f */
[----:B--2---:R-:W-:Y:S05]  /*16440*/  @!P2 BRA `(.L_x_9154) ;  /* 0xfffffffc00eca947 */ /* 0x004fea000383ffff */
[----:B------:R-:W-:Y:S05]  /*16450*/  BRA `(.L_x_9151) ;  /* 0xffffff3000407947 */ /* 0x000fea000383ffff */
.L_x_9160:
[----:B-1----:R-:W-:-:S04]  /*16460*/  IMAD.U32 R13, RZ, RZ, UR6 ;  /* 0x00000006ff0d7e24 */ /* 0x002fc8000f8e00ff */
[----:B------:R1:W2:Y:S03]  /*16470*/  SYNCS.PHASECHK.TRANS64.TRYWAIT P2, [R13+URZ+0x2d830], R12 ;  /* 0x02d8300c0d0075a7 */ /* 0x0002a6000804017f */
[----:B--2---:R-:W-:Y:S05]  /*16480*/  @!P2 NANOSLEEP.SYNCS 0x989680 ;  /* 0x009896800000a95d */ /* 0x004fea0003900000 */
[----:B------:R-:W2:Y:S02]  /*16490*/  @!P2 SYNCS.PHASECHK.TRANS64 P2, [R13+URZ+0x2d830], R12 ;  /* 0x02d8300c0d00a5a7 */ /* 0x000ea4000804007f */
[----:B--2---:R-:W-:Y:S05]  /*164a0*/  @!P2 BRA `(.L_x_9160) ;  /* 0xfffffffc00eca947 */ /* 0x004fea000383ffff */
[----:B------:R-:W-:Y:S05]  /*164b0*/  BRA `(.L_x_9157) ;  /* 0xffffff5400bc7947 */ /* 0x000fea000383ffff */
.L_x_9164:
[----:B-1----:R-:W-:-:S04]  /*164c0*/  IMAD.U32 R13, RZ, RZ, UR6 ;  /* 0x00000006ff0d7e24 */ /* 0x002fc8000f8e00ff */
[----:B------:R1:W2:Y:S03]  /*164d0*/  SYNCS.PHASECHK.TRANS64.TRYWAIT P2, [R13+URZ+0x2d850], R12 ;  /* 0x02d8500c0d0075a7 */ /* 0x0002a6000804017f */
[----:B--2---:R-:W-:Y:S05]  /*164e0*/  @!P2 NANOSLEEP.SYNCS 0x989680 ;  /* 0x009896800000a95d */ /* 0x004fea0003900000 */
[----:B------:R-:W2:Y:S02]  /*164f0*/  @!P2 SYNCS.PHASECHK.TRANS64 P2, [R13+URZ+0x2d850], R12 ;  /* 0x02d8500c0d00a5a7 */ /* 0x000ea4000804007f */
[----:B--2---:R-:W-:Y:S05]  /*16500*/  @!P2 BRA `(.L_x_9164) ;  /* 0xfffffffc00eca947 */ /* 0x004fea000383ffff */
[----:B------:R-:W-:Y:S05]  /*16510*/  BRA `(.L_x_9161) ;  /* 0xffffff58005c7947 */ /* 0x000fea000383ffff */
.L_x_9177:
[----:B----4-:R-:W-:-:S04]  /*16520*/  IMAD.U32 R5, RZ, RZ, UR9 ;  /* 0x00000009ff057e24 */ /* 0x010fc8000f8e00ff */
[----:B------:R4:W0:Y:S03]  /*16530*/  SYNCS.PHASECHK.TRANS64.TRYWAIT P0, [R5+URZ+0x2d850], R0 ;  /* 0x02d85000050075a7 */ /* 0x000826000800017f */
[----:B0-----:R-:W-:Y:S05]  /*16540*/  @!P0 NANOSLEEP.SYNCS 0x989680 ;  /* 0x009896800000895d */ /* 0x001fea0003900000 */
[----:B------:R-:W0:Y:S02]  /*16550*/  @!P0 SYNCS.PHASECHK.TRANS64 P0, [R5+URZ+0x2d850], R0 ;  /* 0x02d85000050085a7 */ /* 0x000e24000800007f */
[----:B0-----:R-:W-:Y:S05]  /*16560*/  @!P0 BRA `(.L_x_9177) ;  /* 0xfffffffc00ec8947 */ /* 0x001fea000383ffff */
[----:B------:R-:W-:Y:S05]  /*16570*/  BRA `(.L_x_9176) ;  /* 0xffffff8c00707947 */ /* 0x000fea000383ffff */
.L_x_9218:
        /* <DEDUP_REMOVED lines=11> */
.L_x_9287:
[----:B------:R-:W-:Y:S05]  /*16630*/  BSYNC B0 ;  /* 0x0000000000007941 */ /* 0x000fea0003800000 */
.L_x_9286:
[----:B------:R-:W-:Y:S05]  /*16640*/  BRA `(.L_x_9288) ;  /* 0xffffffc800c87947 */ /* 0x000fea000383ffff */
.L_x_9219:
[----:B------:R-:W-:Y:S01]  /*16650*/  BSSY B0, `(.L_x_9289) ;  /* 0x0000006000007945 */ /* 0x000fe20003800000 */
[----:B------:R-:W-:-:S07]  /*16660*/  IMAD.MOV.U32 R15, RZ, RZ, -0x1 ;  /* 0xffffffffff0f7424 */ /* 0x000fce00078e00ff */
[----:B------:R-:W-:Y:S05]  /*16670*/  WARPSYNC.COLLECTIVE R15, `(.L_x_9290) ;  /* 0x000000000f0c7348 */ /* 0x000fea0003c00000 */
[----:B------:R-:W-:Y:S02]  /*16680*/  ELECT P6, UR62, PT ;  /* 0x00000000003e782f */ /* 0x000fe400038c0000 */
[----:B------:R-:W-:Y:S01]  /*16690*/  MOV R14, UR62 ;  /* 0x0000003e000e7c02 */ /* 0x000fe20008000f00 */
[----:B------:R-:W-:Y:S10]  /*166a0*/  ENDCOLLECTIVE ;  /* 0x000000000000791b */ /* 0x000ff40003800000 */
.L_x_9290:
[----:B------:R-:W-:Y:S05]  /*166b0*/  BSYNC B0 ;  /* 0x0000000000007941 */ /* 0x000fea0003800000 */
.L_x_9289:
[----:B------:R-:W-:Y:S05]  /*166c0*/  BRA `(.L_x_9291) ;  /* 0xffffffc800b87947 */ /* 0x000fea000383ffff */
.L_x_9222:
[----:B-1----:R1:W2:Y:S02]  /*166d0*/  SYNCS.PHASECHK.TRANS64.TRYWAIT P0, [R5+URZ+0x2d840], R4 ;  /* 0x02d84004050075a7 */ /* 0x0022a4000800017f */
[----:B--2---:R-:W-:Y:S05]  /*166e0*/  @!P0 NANOSLEEP.SYNCS 0x989680 ;  /* 0x009896800000895d */ /* 0x004fea0003900000 */
[----:B------:R-:W2:Y:S02]  /*166f0*/  @!P0 SYNCS.PHASECHK.TRANS64 P0, [R5+URZ+0x2d840], R4 ;  /* 0x02d84004050085a7 */ /* 0x000ea4000800007f */
[----:B--2---:R-:W-:Y:S05]  /*16700*/  @!P0 BRA `(.L_x_9222) ;  /* 0xfffffffc00f08947 */ /* 0x004fea000383ffff */
[----:B------:R-:W-:Y:S05]  /*16710*/  BRA `(.L_x_9292) ;  /* 0xffffffcc000c7947 */ /* 0x000fea000383ffff */
.L_x_9225:
[----:B-1----:R1:W2:Y:S02]  /*16720*/  SYNCS.PHASECHK.TRANS64.TRYWAIT P0, [R25+URZ+0x2d820], R4 ;  /* 0x02d82004190075a7 */ /* 0x0022a4000800017f */
[----:B--2---:R-:W-:Y:S05]  /*16730*/  @!P0 NANOSLEEP.SYNCS 0x989680 ;  /* 0x009896800000895d */ /* 0x004fea0003900000 */
[----:B------:R-:W2:Y:S02]  /*16740*/  @!P0 SYNCS.PHASECHK.TRANS64 P0, [R25+URZ+0x2d820], R4 ;  /* 0x02d82004190085a7 */ /* 0x000ea4000800007f */
[----:B--2---:R-:W-:Y:S05]  /*16750*/  @!P0 BRA `(.L_x_9225) ;  /* 0xfffffffc00f08947 */ /* 0x004fea000383ffff */
[----:B------:R-:W-:Y:S05]  /*16760*/  BRA `(.L_x_9293) ;  /* 0xffffffd000347947 */ /* 0x000fea000383ffff */
.L_x_9233:
[----:B0-----:R0:W1:Y:S02]  /*16770*/  SYNCS.PHASECHK.TRANS64.TRYWAIT P0, [R3+URZ+0x2d840], R2 ;  /* 0x02d84002030075a7 */ /* 0x001064000800017f */
[----:B-1----:R-:W-:Y:S05]  /*16780*/  @!P0 NANOSLEEP.SYNCS 0x989680 ;  /* 0x009896800000895d */ /* 0x002fea0003900000 */
[----:B------:R-:W1:Y:S02]  /*16790*/  @!P0 SYNCS.PHASECHK.TRANS64 P0, [R3+URZ+0x2d840], R2 ;  /* 0x02d84002030085a7 */ /* 0x000e64000800007f */
[----:B-1----:R-:W-:Y:S05]  /*167a0*/  @!P0 BRA `(.L_x_9233) ;  /* 0xfffffffc00f08947 */ /* 0x002fea000383ffff */
[----:B------:R-:W-:Y:S05]  /*167b0*/  BRA `(.L_x_9294) ;  /* 0xffffffd000d87947 */ /* 0x000fea000383ffff */
.L_x_9235:
[----:B0-----:R0:W1:Y:S02]  /*167c0*/  SYNCS.PHASECHK.TRANS64.TRYWAIT P0, [R2+URZ+0x60], R5 ;  /* 0x00006005020075a7 */ /* 0x001064000800017f */
[----:B-1----:R-:W-:Y:S05]  /*167d0*/  @!P0 NANOSLEEP.SYNCS 0x989680 ;  /* 0x009896800000895d */ /* 0x002fea0003900000 */
[----:B------:R-:W1:Y:S02]  /*167e0*/  @!P0 SYNCS.PHASECHK.TRANS64 P0, [R2+URZ+0x60], R5 ;  /* 0x00006005020085a7 */ /* 0x000e64000800007f */
[----:B-1----:R-:W-:Y:S05]  /*167f0*/  @!P0 BRA `(.L_x_9235) ;  /* 0xfffffffc00f08947 */ /* 0x002fea000383ffff */
[----:B------:R-:W-:Y:S05]  /*16800*/  BRA `(.L_x_9295) ;  /* 0xffffffd400647947 */ /* 0x000fea000383ffff */
.L_x_9240:
[----:B-1----:R1:W2:Y:S02]  /*16810*/  SYNCS.PHASECHK.TRANS64.TRYWAIT P0, [R3+URZ+0x2d840], R2 ;  /* 0x02d84002030075a7 */ /* 0x0022a4000800017f */
[----:B--2---:R-:W-:Y:S05]  /*16820*/  @!P0 NANOSLEEP.SYNCS 0x989680 ;  /* 0x009896800000895d */ /* 0x004fea0003900000 */
[----:B------:R-:W2:Y:S02]  /*16830*/  @!P0 SYNCS.PHASECHK.TRANS64 P0, [R3+URZ+0x2d840], R2 ;  /* 0x02d84002030085a7 */ /* 0x000ea4000800007f */
[----:B--2---:R-:W-:Y:S05]  /*16840*/  @!P0 BRA `(.L_x_9240) ;  /* 0xfffffffc00f08947 */ /* 0x004fea000383ffff */
[----:B------:R-:W-:Y:S05]  /*16850*/  BRA `(.L_x_9296) ;  /* 0xffffffd800987947 */ /* 0x000fea000383ffff */
.L_x_9242:
[----:B0-----:R0:W1:Y:S02]  /*16860*/  SYNCS.PHASECHK.TRANS64.TRYWAIT P1, [R3+URZ+0x60], R24 ;  /* 0x00006018030075a7 */ /* 0x001064000802017f */
[----:B-1----:R-:W-:Y:S05]  /*16870*/  @!P1 NANOSLEEP.SYNCS 0x989680 ;  /* 0x009896800000995d */ /* 0x002fea0003900000 */
[----:B------:R-:W1:Y:S02]  /*16880*/  @!P1 SYNCS.PHASECHK.TRANS64 P1, [R3+URZ+0x60], R24 ;  /* 0x00006018030095a7 */ /* 0x000e64000802007f */
[----:B-1----:R-:W-:Y:S05]  /*16890*/  @!P1 BRA `(.L_x_9242) ;  /* 0xfffffffc00f09947 */ /* 0x002fea000383ffff */
[----:B------:R-:W-:Y:S05]  /*168a0*/  BRA `(.L_x_9297) ;  /* 0xffffffdc00247947 */ /* 0x000fea000383ffff */
.L_x_9247:
[----:B-1----:R1:W2:Y:S02]  /*168b0*/  SYNCS.PHASECHK.TRANS64.TRYWAIT P0, [R2+URZ+0x2d840], R3 ;  /* 0x02d84003020075a7 */ /* 0x0022a4000800017f */
[----:B--2---:R-:W-:Y:S05]  /*168c0*/  @!P0 NANOSLEEP.SYNCS 0x989680 ;  /* 0x009896800000895d */ /* 0x004fea0003900000 */
[----:B------:R-:W2:Y:S02]  /*168d0*/  @!P0 SYNCS.PHASECHK.TRANS64 P0, [R2+URZ+0x2d840], R3 ;  /* 0x02d84003020085a7 */ /* 0x000ea4000800007f */
[----:B--2---:R-:W-:Y:S05]  /*168e0*/  @!P0 BRA `(.L_x_9247) ;  /* 0xfffffffc00f08947 */ /* 0x004fea000383ffff */
[----:B------:R-:W-:Y:S05]  /*168f0*/  BRA `(.L_x_9298) ;  /* 0xffffffe000307947 */ /* 0x000fea000383ffff */
.L_x_9249:
[----:B0-----:R0:W1:Y:S02]  /*16900*/  SYNCS.PHASECHK.TRANS64.TRYWAIT P1, [R2+URZ+0x60], R3 ;  /* 0x00006003020075a7 */ /* 0x001064000802017f */
[----:B-1----:R-:W-:Y:S05]  /*16910*/  @!P1 NANOSLEEP.SYNCS 0x989680 ;  /* 0x009896800000995d */ /* 0x002fea0003900000 */
[----:B------:R-:W1:Y:S02]  /*16920*/  @!P1 SYNCS.PHASECHK.TRANS64 P1, [R2+URZ+0x60], R3 ;  /* 0x00006003020095a7 */ /* 0x000e64000802007f */
[----:B-1----:R-:W-:Y:S05]  /*16930*/  @!P1 BRA `(.L_x_9249) ;  /* 0xfffffffc00f09947 */ /* 0x002fea000383ffff */
[----:B------:R-:W-:Y:S05]  /*16940*/  BRA `(.L_x_9299) ;  /* 0xffffffe000c47947 */ /* 0x000fea000383ffff */
.L_x_9256:
[----:B0-----:R0:W1:Y:S02]  /*16950*/  SYNCS.PHASECHK.TRANS64.TRYWAIT P0, [R3+URZ+0x2d860], R2 ;  /* 0x02d86002030075a7 */ /* 0x001064000800017f */
[----:B-1----:R-:W-:Y:S05]  /*16960*/  @!P0 NANOSLEEP.SYNCS 0x989680 ;  /* 0x009896800000895d */ /* 0x002fea0003900000 */
[----:B------:R-:W1:Y:S02]  /*16970*/  @!P0 SYNCS.PHASECHK.TRANS64 P0, [R3+URZ+0x2d860], R2 ;  /* 0x02d86002030085a7 */ /* 0x000e64000800007f */
[----:B-1----:R-:W-:Y:S05]  /*16980*/  @!P0 BRA `(.L_x_9256) ;  /* 0xfffffffc00f08947 */ /* 0x002fea000383ffff */
[----:B------:R-:W-:Y:S05]  /*16990*/  BRA `(.L_x_9300) ;  /* 0xffffffe400a87947 */ /* 0x000fea000383ffff */
.L_x_9258:
[----:B------:R-:W-:Y:S01]  /*169a0*/  BSSY B0, `(.L_x_9301) ;  /* 0x0000008000007945 */ /* 0x000fe20003800000 */
[----:B------:R-:W-:Y:S02]  /*169b0*/  IMAD.MOV.U32 R13, RZ, RZ, R16 ;  /* 0x000000ffff0d7224 */ /* 0x000fe400078e0010 */
[----:B------:R-:W-:Y:S02]  /*169c0*/  IMAD.MOV.U32 R12, RZ, RZ, RZ ;  /* 0x000000ffff0c7224 */ /* 0x000fe400078e00ff */
[----:B------:R-:W-:Y:S02]  /*169d0*/  IMAD.MOV.U32 R11, RZ, RZ, 0x1f ;  /* 0x0000001fff0b7424 */ /* 0x000fe400078e00ff */
[----:B------:R-:W-:-:S07]  /*169e0*/  IMAD.MOV.U32 R15, RZ, RZ, -0x1 ;  /* 0xffffffffff0f7424 */ /* 0x000fce00078e00ff */
[----:B------:R-:W-:Y:S05]  /*169f0*/  WARPSYNC.COLLECTIVE R15, `(.L_x_9302) ;  /* 0x000000000f087348 */ /* 0x000fea0003c00000 */
[----:B------:R0:W1:Y:S02]  /*16a00*/  SHFL.IDX P6, R14, R13, R12, R11 ;  /* 0x0000000c0d0e7389 */ /* 0x00006400000c000b */
[----:B01----:R-:W-:Y:S01]  /*16a10*/  ENDCOLLECTIVE ;  /* 0x000000000000791b */ /* 0x003fe20003800000 */
.L_x_9302:
[----:B------:R-:W-:Y:S05]  /*16a20*/  BSYNC B0 ;  /* 0x0000000000007941 */ /* 0x000fea0003800000 */
.L_x_9301:
        /* <DEDUP_REMOVED lines=8> */
.L_x_9303:
[----:B------:R-:W-:Y:S01]  /*16ab0*/  IMAD.MOV.U32 R4, RZ, RZ, R14 ;  /* 0x000000ffff047224 */ /* 0x000fe200078e000e */
[----:B------:R-:W-:Y:S06]  /*16ac0*/  BRA `(.L_x_9304) ;  /* 0xffffffe8001c7947 */ /* 0x000fec000383ffff */
.L_x_9261:
[----:B------:R-:W-:Y:S01]  /*16ad0*/  BSSY B0, `(.L_x_9305) ;  /* 0x0000008000007945 */ /* 0x000fe20003800000 */
[----:B-----5:R-:W-:Y:S02]  /*16ae0*/  IMAD.MOV.U32 R13, RZ, RZ, R2 ;  /* 0x000000ffff0d7224 */ /* 0x020fe400078e0002 */
[----:B------:R-:W-:Y:S02]  /*16af0*/  IMAD.MOV.U32 R12, RZ, RZ, 0x1 ;  /* 0x00000001ff0c7424 */ /* 0x000fe400078e00ff */
[----:B------:R-:W-:Y:S02]  /*16b00*/  IMAD.MOV.U32 R11, RZ, RZ, RZ ;  /* 0x000000ffff0b7224 */ /* 0x000fe400078e00ff */
[----:B------:R-:W-:-:S07]  /*16b10*/  IMAD.MOV.U32 R15, RZ, RZ, -0x1 ;  /* 0xffffffffff0f7424 */ /* 0x000fce00078e00ff */
[----:B0123--:R-:W-:Y:S05]  /*16b20*/  WARPSYNC.COLLECTIVE R15, `(.L_x_9306) ;  /* 0x000000000f087348 */ /* 0x00ffea0003c00000 */
[----:B------:R4:W0:Y:S02]  /*16b30*/  SHFL.UP P6, R14, R13, R12, R11 ;  /* 0x0400000c0d0e7389 */ /* 0x00082400000c000b */
[----:B01234-:R-:W-:Y:S01]  /*16b40*/  ENDCOLLECTIVE ;  /* 0x000000000000791b */ /* 0x01ffe20003800000 */
.L_x_9306:
[----:B------:R-:W-:Y:S05]  /*16b50*/  BSYNC B0 ;  /* 0x0000000000007941 */ /* 0x000fea0003800000 */
.L_x_9305:
        /* <DEDUP_REMOVED lines=10> */
.L_x_9307:
        /* <DEDUP_REMOVED lines=8> */
.L_x_9308:
        /* <DEDUP_REMOVED lines=8> */
.L_x_9309:
        /* <DEDUP_REMOVED lines=8> */
.L_x_9310:
        /* <DEDUP_REMOVED lines=8> */
.L_x_9311:
[----:B------:R-:W-:Y:S05]  /*16e00*/  BRA `(.L_x_9312) ;  /* 0xffffffe400d87947 */ /* 0x000fea000383ffff */
.L_x_9266:
[----:B------:R-:W-:Y:S01]  /*16e10*/  BSSY B0, `(.L_x_9313) ;  /* 0x0000008000007945 */ /* 0x000fe20003800000 */
[----:B-----5:R-:W-:Y:S02]  /*16e20*/  IMAD.MOV.U32 R13, RZ, RZ, R2 ;  /* 0x000000ffff0d7224 */ /* 0x020fe400078e0002 */
[----:B------:R-:W-:Y:S02]  /*16e30*/  IMAD.MOV.U32 R12, RZ, RZ, 0x1 ;  /* 0x00000001ff0c7424 */ /* 0x000fe400078e00ff */
[----:B------:R-:W-:Y:S02]  /*16e40*/  IMAD.MOV.U32 R11, RZ, RZ, RZ ;  /* 0x000000ffff0b7224 */ /* 0x000fe400078e00ff */
[----:B------:R-:W-:-:S07]  /*16e50*/  IMAD.MOV.U32 R15, RZ, RZ, -0x1 ;  /* 0xffffffffff0f7424 */ /* 0x000fce00078e00ff */
[----:B01-3--:R-:W-:Y:S05]  /*16e60*/  WARPSYNC.COLLECTIVE R15, `(.L_x_9314) ;  /* 0x000000000f087348 */ /* 0x00bfea0003c00000 */
[----:B------:R2:W4:Y:S02]  /*16e70*/  SHFL.UP P6, R14, R13, R12, R11 ;  /* 0x0400000c0d0e7389 */ /* 0x00052400000c000b */
[----:B01234-:R-:W-:Y:S01]  /*16e80*/  ENDCOLLECTIVE ;  /* 0x000000000000791b */ /* 0x01ffe20003800000 */
.L_x_9314:
[----:B------:R-:W-:Y:S05]  /*16e90*/  BSYNC B0 ;  /* 0x0000000000007941 */ /* 0x000fea0003800000 */
.L_x_9313:
        /* <DEDUP_REMOVED lines=10> */
.L_x_9315:
        /* <DEDUP_REMOVED lines=8> */
.L_x_9316:
        /* <DEDUP_REMOVED lines=8> */
.L_x_9317:
        /* <DEDUP_REMOVED lines=8> */
.L_x_9318:
        /* <DEDUP_REMOVED lines=8> */
.L_x_9319:
[----:B------:R-:W-:Y:S05]  /*17140*/  BRA `(.L_x_9320) ;  /* 0xffffffe400b47947 */ /* 0x000fea000383ffff */
.L_x_9268:
[----:B------:R-:W-:Y:S01]  /*17150*/  BSSY B0, `(.L_x_9321) ;  /* 0x0000006000007945 */ /* 0x000fe20003800000 */
[----:B------:R-:W-:Y:S01]  /*17160*/  PLOP3.LUT P6, PT, P6, PT, PT, 0x8, 0x0 ;  /* 0x000000000000781c */ /* 0x000fe200037ce170 */
[----:B------:R-:W-:-:S12]  /*17170*/  IMAD.MOV.U32 R15, RZ, RZ, -0x1 ;  /* 0xffffffffff0f7424 */ /* 0x000fd800078e00ff */
[----:B01-3--:R-:W-:Y:S05]  /*17180*/  WARPSYNC.COLLECTIVE R15, `(.L_x_9322) ;  /* 0x000000000f087348 */ /* 0x00bfea0003c00000 */
[----:B------:R-:W-:Y:S01]  /*17190*/  VOTE.ANY R14, PT, P6 ;  /* 0x00000000000e7806 */ /* 0x000fe200030e0100 */
[----:B01-3--:R-:W-:Y:S06]  /*171a0*/  ENDCOLLECTIVE ;  /* 0x000000000000791b */ /* 0x00bfec0003800000 */
.L_x_9322:
[----:B------:R-:W-:Y:S05]  /*171b0*/  BSYNC B0 ;  /* 0x0000000000007941 */ /* 0x000fea0003800000 */
.L_x_9321:
        /* <DEDUP_REMOVED lines=9> */
.L_x_9323:
[----:B------:R-:W-:Y:S01]  /*17250*/  IMAD.MOV.U32 R17, RZ, RZ, R14 ;  /* 0x000000ffff117224 */ /* 0x000fe200078e000e */
[----:B------:R-:W-:Y:S06]  /*17260*/  BRA `(.L_x_9324) ;  /* 0xffffffe400a47947 */ /* 0x000fec000383ffff */
.L_x_9270:
[----:B------:R-:W-:Y:S01]  /*17270*/  BSSY B0, `(.L_x_9325) ;  /* 0x0000007000007945 */ /* 0x000fe20003800000 */
[----:B------:R-:W-:Y:S02]  /*17280*/  IMAD.MOV.U32 R13, RZ, RZ, R8 ;  /* 0x000000ffff0d7224 */ /* 0x000fe400078e0008 */
[----:B------:R-:W-:Y:S02]  /*17290*/  IMAD.MOV.U32 R11, RZ, RZ, 0x1f ;  /* 0x0000001fff0b7424 */ /* 0x000fe400078e00ff */
[----:B------:R-:W-:-:S07]  /*172a0*/  IMAD.MOV.U32 R15, RZ, RZ, -0x1 ;  /* 0xffffffffff0f7424 */ /* 0x000fce00078e00ff */
[----:B01234-:R-:W-:Y:S05]  /*172b0*/  WARPSYNC.COLLECTIVE R15, `(.L_x_9326) ;  /* 0x000000000f087348 */ /* 0x01ffea0003c00000 */
[----:B------:R0:W0:Y:S02]  /*172c0*/  SHFL.IDX P6, R14, R13, R12, R11 ;  /* 0x0000000c0d0e7389 */ /* 0x00002400000c000b */
[----:B01234-:R-:W-:Y:S01]  /*172d0*/  ENDCOLLECTIVE ;  /* 0x000000000000791b */ /* 0x01ffe20003800000 */
.L_x_9326:
[----:B------:R-:W-:Y:S05]  /*172e0*/  BSYNC B0 ;  /* 0x0000000000007941 */ /* 0x000fea0003800000 */
.L_x_9325:
[----:B------:R-:W-:Y:S05]  /*172f0*/  BRA `(.L_x_9269) ;  /* 0xffffffe4009c7947 */ /* 0x000fea000383ffff */
.L_x_9274:
[----:B0-----:R0:W1:Y:S02]  /*17300*/  SYNCS.PHASECHK.TRANS64.TRYWAIT P0, [R9+URZ+0x2d820], R0 ;  /* 0x02d82000090075a7 */ /* 0x001064000800017f */
[----:B-1----:R-:W-:Y:S05]  /*17310*/  @!P0 NANOSLEEP.SYNCS 0x989680 ;  /* 0x009896800000895d */ /* 0x002fea0003900000 */
[----:B------:R-:W1:Y:S02]  /*17320*/  @!P0 SYNCS.PHASECHK.TRANS64 P0, [R9+URZ+0x2d820], R0 ;  /* 0x02d82000090085a7 */ /* 0x000e64000800007f */
[----:B-1----:R-:W-:Y:S05]  /*17330*/  @!P0 BRA `(.L_x_9274) ;  /* 0xfffffffc00f08947 */ /* 0x002fea000383ffff */
[----:B------:R-:W-:Y:S05]  /*17340*/  BRA `(.L_x_9327) ;  /* 0xffffffec00007947 */ /* 0x000fea000383ffff */
.L_x_9275:
        /* <DEDUP_REMOVED lines=8> */
[----:B0--3--:R-:W-:Y:S05]  /*173d0*/  WARPSYNC.COLLECTIVE R15, `(.L_x_9329) ;  /* 0x000000000f087348 */ /* 0x009fea0003c00000 */
[----:B------:R1:W2:Y:S02]  /*173e0*/  SHFL.IDX P6, R14, R13, R12, R11 ;  /* 0x0000000c0d0e7389 */ /* 0x0002a400000c000b */
[----:B0123--:R-:W-:Y:S01]  /*173f0*/  ENDCOLLECTIVE ;  /* 0x000000000000791b */ /* 0x00ffe20003800000 */
.L_x_9329:
[----:B------:R-:W-:Y:S05]  /*17400*/  BSYNC B0 ;  /* 0x0000000000007941 */ /* 0x000fea0003800000 */
.L_x_9328:
[----:B------:R-:W-:Y:S05]  /*17410*/  BRA `(.L_x_9330) ;  /* 0xffffffe800e87947 */ /* 0x000fea000383ffff */
.L_x_9278:
[----:B------:R-:W-:Y:S01]  /*17420*/  BSSY B1, `(.L_x_9331) ;  /* 0x0000006000017945 */ /* 0x000fe20003800000 */
[----:B------:R-:W-:-:S07]  /*17430*/  IMAD.MOV.U32 R15, RZ, RZ, -0x1 ;  /* 0xffffffffff0f7424 */ /* 0x000fce00078e00ff */
[----:B0--3--:R-:W-:Y:S05]  /*17440*/  WARPSYNC.COLLECTIVE R15, `(.L_x_9332) ;  /* 0x000000000f0c7348 */ /* 0x009fea0003c00000 */
[----:B------:R-:W-:Y:S02]  /*17450*/  ELECT P6, UR62, PT ;  /* 0x00000000003e782f */ /* 0x000fe400038c0000 */
[----:B------:R-:W-:Y:S01]  /*17460*/  MOV R14, UR62 ;  /* 0x0000003e000e7c02 */ /* 0x000fe20008000f00 */
[----:B0--3--:R-:W-:Y:S10]  /*17470*/  ENDCOLLECTIVE ;  /* 0x000000000000791b */ /* 0x009ff40003800000 */
.L_x_9332:
[----:B------:R-:W-:Y:S05]  /*17480*/  BSYNC B1 ;  /* 0x0000000000017941 */ /* 0x000fea0003800000 */
.L_x_9331:
[----:B------:R-:W-:Y:S05]  /*17490*/  BRA `(.L_x_9333) ;  /* 0xffffffe800e07947 */ /* 0x000fea000383ffff */
.L_x_9280:
[----:B0-----:R0:W1:Y:S02]  /*174a0*/  SYNCS.PHASECHK.TRANS64.TRYWAIT P0, [R7+URZ], R2 ;  /* 0x00000002070075a7 */ /* 0x001064000800017f */
[----:B-1----:R-:W-:Y:S05]  /*174b0*/  @!P0 NANOSLEEP.SYNCS 0x989680 ;  /* 0x009896800000895d */ /* 0x002fea0003900000 */
[----:B------:R-:W1:Y:S02]  /*174c0*/  @!P0 SYNCS.PHASECHK.TRANS64 P0, [R7+URZ], R2 ;  /* 0x00000002070085a7 */ /* 0x000e64000800007f */
[----:B-1----:R-:W-:Y:S05]  /*174d0*/  @!P0 BRA `(.L_x_9280) ;  /* 0xfffffffc00f08947 */ /* 0x002fea000383ffff */
[----:B------:R-:W-:Y:S05]  /*174e0*/  BRA `(.L_x_9334) ;  /* 0xffffffec00147947 */ /* 0x000fea000383ffff */
.L_x_9281:
[----:B-1----:R1:W2:Y:S02]  /*174f0*/  SYNCS.PHASECHK.TRANS64.TRYWAIT P0, [R3+URZ], R0 ;  /* 0x00000000030075a7 */ /* 0x0022a4000800017f */
[----:B--2---:R-:W-:Y:S05]  /*17500*/  @!P0 NANOSLEEP.SYNCS 0x989680 ;  /* 0x009896800000895d */ /* 0x004fea0003900000 */
[----:B------:R-:W2:Y:S02]  /*17510*/  @!P0 SYNCS.PHASECHK.TRANS64 P0, [R3+URZ], R0 ;  /* 0x00000000030085a7 */ /* 0x000ea4000800007f */
[----:B--2---:R-:W-:Y:S05]  /*17520*/  @!P0 BRA `(.L_x_9281) ;  /* 0xfffffffc00f08947 */ /* 0x004fea000383ffff */
[----:B------:R-:W-:Y:S05]  /*17530*/  BRA `(.L_x_9335) ;  /* 0xffffffec00087947 */ /* 0x000fea000383ffff */
.L_x_9283:
[----:B-1----:R1:W2:Y:S02]  /*17540*/  SYNCS.PHASECHK.TRANS64.TRYWAIT P0, [R5+URZ], R2 ;  /* 0x00000002050075a7 */ /* 0x0022a4000800017f */
[----:B--2---:R-:W-:Y:S05]  /*17550*/  @!P0 NANOSLEEP.SYNCS 0x989680 ;  /* 0x009896800000895d */ /* 0x004fea0003900000 */
[----:B------:R-:W2:Y:S02]  /*17560*/  @!P0 SYNCS.PHASECHK.TRANS64 P0, [R5+URZ], R2 ;  /* 0x00000002050085a7 */ /* 0x000ea4000800007f */
[----:B--2---:R-:W-:Y:S05]  /*17570*/  @!P0 BRA `(.L_x_9283) ;  /* 0xfffffffc00f08947 */ /* 0x004fea000383ffff */
[----:B------:R-:W-:Y:S05]  /*17580*/  BRA `(.L_x_9336) ;  /* 0xffffffec000c7947 */ /* 0x000fea000383ffff */
.L_x_9337:
        /* <DEDUP_REMOVED lines=15> */
.L_x_12780:


//--------------------- .text._ZN7cutlass13device_kernelIN5flash11enable_sm90INS1_16FlashAttnFwdSm90INS1_25CollectiveMainloopFwdSm90ILi2EN4cute5tupleIJNS5_1CILi1EEES8_S8_EEENS6_IJNS7_ILi192EEENS7_ILi128EEENS7_ILi96EEEEEELi96ENS_6half_tEfNS_4arch4Sm90ELb0ELb1ELb1ELb1ELb0ELb1ELb0ELb0ELb1ELb0ELb0ELb0EEENS1_21CollectiveEpilogueFwdINS6_IJSA_SC_SB_EEES9_SE_SG_Li384ELb1ELb0ELb0ELb0EEENS1_36VarlenDynamicPersistentTileSchedulerILi192ELi128ELi384ELi32ELb0ELb0ELb1ELb1ELb0ELb1EEEEEEEEEvNT_6ParamsE --------------------------
	.section	.text._ZN7cutlass13device_kernelIN5flash11enable_sm90INS1_16FlashAttnFwdSm90INS1_25CollectiveMainloopFwdSm90ILi2EN4cute5tupleIJNS5_1CILi1EEES8_S8_EEENS6_IJNS7_ILi192EEENS7_ILi128EEENS7_ILi96EEEEEELi96ENS_6half_tEfNS_4arch4Sm90ELb0ELb1ELb1ELb1ELb0ELb1ELb0ELb0ELb1ELb0ELb0ELb0EEENS1_21CollectiveEpilogueFwdINS6_IJSA_SC_SB_EEES9_SE_SG_Li384ELb1ELb0ELb0ELb0EEENS1_36VarlenDynamicPersistentTileSchedulerILi192ELi128ELi384ELi32ELb0ELb0ELb1ELb1ELb0ELb1EEEEEEEEEvNT_6ParamsE,"ax",@progbits
	.align	128
.text._ZN7cutlass13device_kernelIN5flash11enable_sm90INS1_16FlashAttnFwdSm90INS1_25CollectiveMainloopFwdSm90ILi2EN4cute5tupleIJNS5_1CILi1EEES8_S8_EEENS6_IJNS7_ILi192EEENS7_ILi128EEENS7_ILi96EEEEEELi96ENS_6half_tEfNS_4arch4Sm90ELb0ELb1ELb1ELb1ELb0ELb1ELb0ELb0ELb1ELb0ELb0ELb0EEENS1_21CollectiveEpilogueFwdINS6_IJSA_SC_SB_EEES9_SE_SG_Li384ELb1ELb0ELb0ELb0EEENS1_36VarlenDynamicPersistentTileSchedulerILi192ELi128ELi384ELi32ELb0ELb0ELb1ELb1ELb0ELb1EEEEEEEEEvNT_6ParamsE:
        .type           _ZN7cutlass13device_kernelIN5flash11enable_sm90INS1_16FlashAttnFwdSm90INS1_25CollectiveMainloopFwdSm90ILi2EN4cute5tupleIJNS5_1CILi1EEES8_S8_EEENS6_IJNS7_ILi192EEENS7_ILi128EEENS7_ILi96EEEEEELi96ENS_6half_tEfNS_4arch4Sm90ELb0ELb1ELb1ELb1ELb0ELb1ELb0ELb0ELb1ELb0ELb0ELb0EEENS1_21CollectiveEpilogueFwdINS6_IJSA_SC_SB_EEES9_SE_SG_Li384ELb1ELb0ELb0ELb0EEENS1_36VarlenDynamicPersistentTileSchedulerILi192ELi128ELi384ELi32ELb0ELb0ELb1ELb1ELb0ELb1EEEEEEEEEvNT_6ParamsE,@function
        .size           _ZN7cutlass13device_kernelIN5flash11enable_sm90INS1_16FlashAttnFwdSm90INS1_25CollectiveMainloopFwdSm90ILi2EN4cute5tupleIJNS5_1CILi1EEES8_S8_EEENS6_IJNS7_ILi192EEENS7_ILi128EEENS7_ILi96EEEEEELi96ENS_6half_tEfNS_4arch4Sm90ELb0ELb1ELb1ELb1ELb0ELb1ELb0ELb0ELb1ELb0ELb0ELb0EEENS1_21CollectiveEpilogueFwdINS6_IJSA_SC_SB_EEES9_SE_SG_Li384ELb1ELb0ELb0ELb0EEENS1_36VarlenDynamicPersistentTileSchedulerILi192ELi128ELi384ELi32ELb0ELb0ELb1ELb1ELb0ELb1EEEEEEEEEvNT_6ParamsE,(.L_x_12781 - _ZN7cutlass13device_kernelIN5flash11enable_sm90INS1_16FlashAttnFwdSm90INS1_25CollectiveMainloopFwdSm90ILi2EN4cute5tupleIJNS5_1CILi1EEES8_S8_EEENS6_IJNS7_ILi192EEENS7_ILi128EEENS7_ILi96EEEEEELi96ENS_6half_tEfNS_4arch4Sm90ELb0ELb1ELb1ELb1ELb0ELb1ELb0ELb0ELb1ELb0ELb0ELb0EEENS1_21CollectiveEpilogueFwdINS6_IJSA_SC_SB_EEES9_SE_SG_Li384ELb1ELb0ELb0ELb0EEENS1_36VarlenDynamicPersistentTileSchedulerILi192ELi128ELi384ELi32ELb0ELb0ELb1ELb1ELb0ELb1EEEEEEEEEvNT_6ParamsE)
        .other          _ZN7cutlass13device_kernelIN5flash11enable_sm90INS1_16FlashAttnFwdSm90INS1_25CollectiveMainloopFwdSm90ILi2EN4cute5tupleIJNS5_1CILi1EEES8_S8_EEENS6_IJNS7_ILi192EEENS7_ILi128EEENS7_ILi96EEEEEELi96ENS_6half_tEfNS_4arch4Sm90ELb0ELb1ELb1ELb1ELb0ELb1ELb0ELb0ELb1ELb0ELb0ELb0EEENS1_21CollectiveEpilogueFwdINS6_IJSA_SC_SB_EEES9_SE_SG_Li384ELb1ELb0ELb0ELb0EEENS1_36VarlenDynamicPersistentTileSchedulerILi192ELi128ELi384ELi32ELb0ELb0ELb1ELb1ELb0ELb1EEEEEEEEEvNT_6ParamsE,@"STO_CUDA_ENTRY STV_DEFAULT"
_ZN7cutlass13device_kernelIN5flash11enable_sm90INS1_16FlashAttnFwdSm90INS1_25CollectiveMainloopFwdSm90ILi2EN4cute5tupleIJNS5_1CILi1EEES8_S8_EEENS6_IJNS7_ILi192EEENS7_ILi128EEENS7_ILi96EEEEEELi96ENS_6half_tEfNS_4arch4Sm90ELb0ELb1ELb1ELb1ELb0ELb1ELb0ELb0ELb1ELb0ELb0ELb0EEENS1_21CollectiveEpilogueFwdINS6_IJSA_SC_SB_EEES9_SE_SG_Li384ELb1ELb0ELb0ELb0EEENS1_36VarlenDynamicPersistentTileSchedulerILi192ELi128ELi384ELi32ELb0ELb0ELb1ELb1ELb0ELb1EEEEEEEEEvNT_6ParamsE:
        /* <DEDUP_REMOVED lines=27> */
.L_x_9339:
[----:B------:R-:W-:Y:S05]  /*01b0*/  BSYNC B0 ;  /* 0x0000000000007941 */ /* 0x000fea0003800000 */
.L_x_9338:
        /* <DEDUP_REMOVED lines=41> */
.L_x_9340:
        /* <DEDUP_REMOVED lines=22> */
.L_x_9341:
        /* <DEDUP_REMOVED lines=18> */
.L_x_9342:
        /* <DEDUP_REMOVED lines=22> */
.L_x_9343:
        /* <DEDUP_REMOVED lines=22> */
.L_x_9344:
        /* <DEDUP_REMOVED lines=8> */
.L_x_9347:
[----:B------:R-:W-:-:S08]  /*0a10*/  NOP ;  /* 0x0000000000007918 */ /* 0x000fd00000000000 */
[----:B------:R-:W0:Y:S02]  /*0a20*/  USETMAXREG.TRY_ALLOC.CTAPOOL UP0, 0xa0 ;  /* 0x000000a0000079c8 */ /* 0x000e240008000600 */
[----:B0-----:R-:W-:-:S13]  /*0a30*/  PLOP3.LUT P0, PT, PT, PT, UP0, 0x80, 0x0 ;  /* 0x000000000000781c */ /* 0x001fda0003f0f008 */
[----:B------:R-:W-:Y:S05]  /*0a40*/  @!P0 BRA `(.L_x_9347) ;  /* 0xfffffffc00f08947 */ /* 0x000fea000383ffff */
[----:B------:R-:W2:Y:S01]  /*0a50*/  LDL.LU R0, [R1] ;  /* 0x0000000001007983 */ /* 0x000ea20000300800 */
[----:B------:R-:W0:Y:S01]  /*0a60*/  S2R R2, SR_TID.X ;  /* 0x0000000000027919 */ /* 0x000e220000002100 */
        /* <DEDUP_REMOVED lines=14> */
[----:B------:R1:W-:Y:S01]  /*0b50*/  STL [R1], R0 ;  /* 0x0000000001007387 */ /* 0x0003e20000100800 */
[----:B0-----:R-:W-:-:S13]  /*0b60*/  ISETP.GE.AND P0, PT, R11, UR4, PT ;  /* 0x000000040b007c0c */ /* 0x001fda000bf06270 */
[----:B-1----:R-:W-:Y:S05]  /*0b70*/  @P0 BRA `(.L_x_9348) ;  /* 0x0000021000940947 */ /* 0x002fea0003800000 */
[----:B------:R-:W0:Y:S01]  /*0b80*/  S2R R0, SR_TID.X ;  /* 0x0000000000007919 */ /* 0x000e220000002100 */
[----:B------:R-:W-:Y:S01]  /*0b90*/  IMAD.MOV.U32 R138, RZ, RZ, 0x40 ;  /* 0x00000040ff8a7424 */ /* 0x000fe200078e00ff */
[----:B------:R-:W-:Y:S01]  /*0ba0*/  R2UR UR38, R2 ;  /* 0x00000000022672ca */ /* 0x000fe200000e0000 */
[----:B------:R-:W-:Y:S01]  /*0bb0*/  IMAD.MOV.U32 R18, RZ, RZ, RZ ;  /* 0x000000ffff127224 */ /* 0x000fe200078e00ff */
[----:B------:R-:W-:Y:S01]  /*0bc0*/  STL [R1+0x34], R9 ;  /* 0x0000340901007387 */ /* 0x000fe20000100800 */
[----:B------:R-:W-:Y:S01]  /*0bd0*/  IMAD.MOV.U32 R157, RZ, RZ, RZ ;  /* 0x000000ffff9d7224 */ /* 0x000fe200078e00ff */
[----:B------:R-:W-:Y:S01]  /*0be0*/  MOV R22, RZ ;  /* 0x000000ff00167202 */ /* 0x000fe20000000f00 */
[----:B------:R-:W-:Y:S01]  /*0bf0*/  IMAD.MOV.U32 R17, RZ, RZ, RZ ;  /* 0x000000ffff117224 */ /* 0x000fe200078e00ff */
[----:B------:R-:W-:Y:S01]  /*0c00*/  STL [R1+0x38], R10 ;  /* 0x0000380a01007387 */ /* 0x000fe20000100800 */
[----:B------:R-:W-:-:S03]  /*0c10*/  ULOP3.LUT UR37, UR36, 0x1, URZ, 0xfc, !UPT ;  /* 0x0000000124257892 */ /* 0x000fc6000f8efc3f */
[----:B------:R-:W-:Y:S03]  /*0c20*/  STL [R1+0x3c], R11 ;  /* 0x00003c0b01007387 */ /* 0x000fe60000100800 */
[----:B------:R-:W-:Y:S01]  /*0c30*/  UIADD3 UR38, UR38, 0xc400, URZ ;  /* 0x0000c40026267890 */ /* 0x000fe2000fffe03f */
[----:B------:R-:W-:Y:S01]  /*0c40*/  STL [R1+0x4c], RZ ;  /* 0x00004cff01007387 */ /* 0x000fe20000100800 */
[----:B0-----:R-:W-:-:S05]  /*0c50*/  VIADD R0, R0, 0xffffff80 ;  /* 0xffffff8000007836 */ /* 0x001fca0000000000 */
[----:B------:R-:W-:Y:S02]  /*0c60*/  SHF.R.S32.HI R3, RZ, 0x1f, R0 ;  /* 0x0000001fff037819 */ /* 0x000fe40000011400 */
[-C--:B------:R-:W-:Y:S02]  /*0c70*/  LEA.HI R12, R0, R0.reuse, RZ, 0x1 ;  /* 0x00000000000c7211 */ /* 0x080fe400078f08ff */
[CC--:B------:R-:W-:Y:S02]  /*0c80*/  LEA.HI R4, R3.reuse, R0.reuse, RZ, 0x4 ;  /* 0x0000000003047211 */ /* 0x0c0fe400078f20ff */
[CC--:B------:R-:W-:Y:S02]  /*0c90*/  LEA.HI R7, R3.reuse, R0.reuse, RZ, 0x5 ;  /* 0x0000000003077211 */ /* 0x0c0fe400078f28ff */
[----:B------:R-:W-:Y:S02]  /*0ca0*/  LOP3.LUT R5, R4, 0xfffffff0, RZ, 0xc0, !PT ;  /* 0xfffffff004057812 */ /* 0x000fe400078ec0ff */
[----:B------:R-:W-:-:S02]  /*0cb0*/  LEA.HI R6, R3, R0, RZ, 0x2 ;  /* 0x0000000003067211 */ /* 0x000fc400078f10ff */
[----:B------:R-:W-:Y:S01]  /*0cc0*/  LEA.HI R3, R3, R0, RZ, 0x7 ;  /* 0x0000000003037211 */ /* 0x000fe200078f38ff */
[C---:B------:R-:W-:Y:S01]  /*0cd0*/  IMAD.IADD R5, R0.reuse, 0x1, -R5 ;  /* 0x0000000100057824 */ /* 0x040fe200078e0a05 */
[--C-:B------:R-:W-:Y:S02]  /*0ce0*/  SHF.R.S32.HI R8, RZ, 0x2, R6.reuse ;  /* 0x00000002ff087819 */ /* 0x100fe40000011406 */
[----:B------:R-:W-:Y:S02]  /*0cf0*/  LOP3.LUT R3, R3, 0xffffff80, RZ, 0xc0, !PT ;  /* 0xffffff8003037812 */ /* 0x000fe400078ec0ff */
[----:B------:R-:W-:Y:S02]  /*0d00*/  SHF.R.S32.HI R15, RZ, 0x1f, R6 ;  /* 0x0000001fff0f7819 */ /* 0x000fe40000011406 */
[----:B------:R-:W-:Y:S01]  /*0d10*/  SHF.R.S32.HI R6, RZ, 0x1f, R5 ;  /* 0x0000001fff067819 */ /* 0x000fe20000011405 */
[----:B------:R-:W-:Y:S01]  /*0d20*/  IMAD.IADD R136, R0, 0x1, -R3 ;  /* 0x0000000100887824 */ /* 0x000fe200078e0a03 */
[----:B------:R-:W-:-:S02]  /*0d30*/  LOP3.LUT R13, R12, 0xfffffffe, RZ, 0xc0, !PT ;  /* 0xfffffffe0c0d7812 */ /* 0x000fc400078ec0ff */
[----:B------:R-:W-:Y:S02]  /*0d40*/  SHF.R.S32.HI R3, RZ, 0x4, R4 ;  /* 0x00000004ff037819 */ /* 0x000fe40000011404 */
[----:B------:R-:W-:Y:S01]  /*0d50*/  LEA.HI R6, R6, R5, RZ, 0x3 ;  /* 0x0000000506067211 */ /* 0x000fe200078f18ff */
[----:B------:R-:W-:Y:S01]  /*0d60*/  IMAD.IADD R16, R0, 0x1, -R13 ;  /* 0x0000000100107824 */ /* 0x000fe200078e0a0d */
[----:B------:R-:W-:Y:S02]  /*0d70*/  LEA.HI R4, R4, R3, RZ, 0x1 ;  /* 0x0000000304047211 */ /* 0x000fe400078f08ff */
[C---:B------:R-:W-:Y:S01]  /*0d80*/  LOP3.LUT R0, R6.reuse, 0xfffffff8, RZ, 0xc0, !PT ;  /* 0xfffffff806007812 */ /* 0x040fe200078ec0ff */
[----:B------:R-:W-:Y:S01]  /*0d90*/  IMAD.SHL.U32 R6, R6, 0x40, RZ ;  /* 0x0000004006067824 */ /* 0x000fe200078e00ff */
[----:B------:R-:W-:Y:S01]  /*0da0*/  LOP3.LUT R4, R4, 0x1ffffffe, RZ, 0xc0, !PT ;  /* 0x1ffffffe04047812 */ /* 0x000fe200078ec0ff */
[----:B------:R-:W-:Y:S01]  /*0db0*/  IMAD.SHL.U32 R19, R16, 0x8, RZ ;  /* 0x0000000810137824 */ /* 0x000fe200078e00ff */
[----:B------:R-:W-:Y:S01]  /*0dc0*/  LEA.HI R15, R15, R8, RZ, 0x2 ;  /* 0x000000080f0f7211 */ /* 0x000fe200078f10ff */
[----:B------:R-:W-:Y:S01]  /*0dd0*/  IMAD.IADD R0, R5, 0x1, -R0 ;  /* 0x0000000105007824 */ /* 0x000fe200078e0a00 */
[----:B------:R-:W-:Y:S01]  /*0de0*/  SHF.R.S32.HI R23, RZ, 0x1, R12 ;  /* 0x00000001ff177819 */ /* 0x000fe2000001140c */
[----:B------:R-:W-:Y:S01]  /*0df0*/  IMAD.IADD R4, R3, 0x1, -R4 ;  /* 0x0000000103047824 */ /* 0x000fe200078e0a04 */
[----:B------:R-:W-:Y:S01]  /*0e00*/  LOP3.LUT R15, R15, 0xfffffffc, RZ, 0xc0, !PT ;  /* 0xfffffffc0f0f7812 */ /* 0x000fe200078ec0ff */
[----:B------:R-:W-:Y:S01]  /*0e10*/  IMAD.SHL.U32 R5, R0, 0x40, RZ ;  /* 0x0000004000057824 */ /* 0x000fe200078e00ff */
[----:B------:R-:W-:Y:S01]  /*0e20*/  LEA.HI R12, R12, R23, RZ, 0x1 ;  /* 0x000000170c0c7211 */ /* 0x000fe200078f08ff */
[----:B------:R-:W-:Y:S01]  /*0e30*/  IMAD.SHL.U32 R4, R4, 0x8, RZ ;  /* 0x0000000804047824 */ /* 0x000fe200078e00ff */
[----:B------:R-:W-:Y:S01]  /*0e40*/  SHF.R.S32.HI R7, RZ, 0x5, R7 ;  /* 0x00000005ff077819 */ /* 0x000fe20000011407 */
[----:B------:R-:W-:Y:S01]  /*0e50*/  IMAD.IADD R15, R8, 0x1, -R15 ;  /* 0x00000001080f7824 */ /* 0x000fe200078e0a0f */
[----:B------:R-:W-:Y:S01]  /*0e60*/  LOP3.LUT R5, R5, 0x1c0, RZ, 0xc0, !PT ;  /* 0x000001c005057812 */ /* 0x000fe200078ec0ff */
[----:B------:R-:W-:Y:S01]  /*0e70*/  IMAD.SHL.U32 R16, R16, 0x4, RZ ;  /* 0x0000000410107824 */ /* 0x000fe200078e00ff */
[----:B------:R-:W-:Y:S01]  /*0e80*/  LOP3.LUT R12, R12, 0x7fffffe, RZ, 0xc0, !PT ;  /* 0x07fffffe0c0c7812 */ /* 0x000fe200078ec0ff */
[----:B------:R-:W-:Y:S01]  /*0e90*/  IMAD.SHL.U32 R15, R15, 0x40, RZ ;  /* 0x000000400f0f7824 */ /* 0x000fe200078e00ff */
[----:B------:R-:W-:-:S02]  /*0ea0*/  LOP3.LUT R4, R5, 0x8, R4, 0xf8, !PT ;  /* 0x0000000805047812 */ /* 0x000fc400078ef804 */
[----:B------:R-:W-:Y:S01]  /*0eb0*/  LOP3.LUT R6, R6, 0x7ffffe00, RZ, 0xc0, !PT ;  /* 0x7ffffe0006067812 */ /* 0x000fe200078ec0ff */
[----:B------:R-:W-:Y:S01]  /*0ec0*/  IMAD.IADD R12, R23, 0x1, -R12 ;  /* 0x00000001170c7824 */ /* 0x000fe200078e0a0c */
[----:B------:R-:W-:Y:S02]  /*0ed0*/  SHF.R.U32.HI R5, RZ, 0x3, R5 ;  /* 0x00000003ff057819 */ /* 0x000fe40000011605 */
[----:B------:R-:W-:Y:S01]  /*0ee0*/  R2P PR, R0, 0x6 ;  /* 0x0000000600007804 */ /* 0x000fe20000000000 */
[----:B------:R-:W-:Y:S01]  /*0ef0*/  IMAD R6, R7, 0x400, R6 ;  /* 0x0000040007067824 */ /* 0x000fe200078e0206 */
[----:B------:R-:W-:Y:S01]  /*0f00*/  LOP3.LUT R5, R4, R5, RZ, 0x3c, !PT ;  /* 0x0000000504057212 */ /* 0x000fe200078e3cff */
[----:B------:R-:W-:Y:S01]  /*0f10*/  IMAD R12, R3, 0x8, R12 ;  /* 0x00000008030c7824 */ /* 0x000fe200078e020c */
[----:B------:R-:W-:Y:S01]  /*0f20*/  LOP3.LUT R3, R15, 0xc0, RZ, 0xc0, !PT ;  /* 0x000000c00f037812 */ /* 0x000fe200078ec0ff */
[----:B------:R-:W-:Y:S01]  /*0f30*/  VIADD R4, R19, 0x10 ;  /* 0x0000001013047836 */ /* 0x000fe20000000000 */
[----:B------:R-:W-:Y:S01]  /*0f40*/  SHF.R.S32.HI R0, RZ, 0x1f, R23 ;  /* 0x0000001fff007819 */ /* 0x000fe20000011417 */
[----:B------:R-:W-:Y:S01]  /*0f50*/  IMAD.IADD R5, R6, 0x1, R5 ;  /* 0x0000000106057824 */ /* 0x000fe200078e0205 */
[----:B------:R-:W-:Y:S01]  /*0f60*/  LOP3.LUT R0, R3, 0x8, R19, 0xf8, !PT ;  /* 0x0000000803007812 */ /* 0x000fe200078ef813 */
[----:B------:R-:W-:Y:S01]  /*0f70*/  IMAD.SHL.U32 R4, R12, 0x20, RZ ;  /* 0x000000200c047824 */ /* 0x000fe200078e00ff */
[----:B------:R0:W-:Y:S01]  /*0f80*/  STL [R1+0xc], R3 ;  /* 0x00000c0301007387 */ /* 0x0001e20000100800 */
[----:B------:R-:W-:Y:S01]  /*0f90*/  IMAD R137, R5, 0x2, R2 ;  /* 0x0000000205897824 */ /* 0x000fe200078e0202 */
[----:B------:R-:W-:-:S02]  /*0fa0*/  SHF.R.U32.HI R5, RZ, 0x3, R3 ;  /* 0x00000003ff057819 */ /* 0x000fc40000011603 */
[----:B------:R-:W-:Y:S01]  /*0fb0*/  SHF.R.S32.HI R13, RZ, 0x1f, R136 ;  /* 0x0000001fff0d7819 */ /* 0x000fe20000011488 */
[----:B------:R-:W-:Y:S01]  /*0fc0*/  VIADD R139, R137, 0x21800 ;  /* 0x00021800898b7836 */ /* 0x000fe20000000000 */
[----:B------:R-:W-:Y:S01]  /*0fd0*/  LOP3.LUT R0, R0, R5, RZ, 0x3c, !PT ;  /* 0x0000000500007212 */ /* 0x000fe200078e3cff */
[----:B------:R1:W-:Y:S01]  /*0fe0*/  STL [R1+0x10], R5 ;  /* 0x0000100501007387 */ /* 0x0003e20000100800 */
[----:B------:R-:W-:Y:S01]  /*0ff0*/  LEA.HI R13, R13, R136, RZ, 0x2 ;  /* 0x000000880d0d7211 */ /* 0x000fe200078f10ff */
[----:B0-----:R-:W-:Y:S02]  /*1000*/  VIADD R3, R137, 0x21820 ;  /* 0x0002182089037836 */ /* 0x001fe40000000000 */
[----:B------:R-:W-:Y:S01]  /*1010*/  STL [R1+0x14], R4 ;  /* 0x0000140401007387 */ /* 0x000fe20000100800 */
[----:B------:R-:W-:Y:S01]  /*1020*/  @P1 VIADD R3, R139, 0xffffffe0 ;  /* 0xffffffe08b031836 */ /* 0x000fe20000000000 */
[----:B------:R-:W-:Y:S01]  /*1030*/  SEL R138, R138, 0xffffffc0, !P2 ;  /* 0xffffffc08a8a7807 */ /* 0x000fe20005000000 */
[----:B------:R-:W-:Y:S01]  /*1040*/  IMAD.IADD R0, R4, 0x1, R0 ;  /* 0x0000000104007824 */ /* 0x000fe200078e0200 */
[----:B------:R-:W-:-:S02]  /*1050*/  LOP3.LUT R13, R13, 0x7ffffffc, RZ, 0xc0, !PT ;  /* 0x7ffffffc0d0d7812 */ /* 0x000fc400078ec0ff */
[----:B------:R-:W-:Y:S01]  /*1060*/  STL [R1+0x1c], R3 ;  /* 0x00001c0301007387 */ /* 0x000fe20000100800 */
[----:B------:R-:W-:Y:S02]  /*1070*/  IMAD.IADD R139, R139, 0x1, R138 ;  /* 0x000000018b8b7824 */ /* 0x000fe400078e028a */
[----:B------:R-:W-:Y:S01]  /*1080*/  IMAD.IADD R136, R136, 0x1, -R13 ;  /* 0x0000000188887824 */ /* 0x000fe200078e0a0d */
[----:B------:R0:W-:Y:S01]  /*1090*/  STL [R1+0x40], R0 ;  /* 0x0000400001007387 */ /* 0x0001e20000100800 */
[----:B-1----:R-:W-:Y:S02]  /*10a0*/  VIADD R5, R19, 0x20 ;  /* 0x0000002013057836 */ /* 0x002fe40000000000 */
[----:B------:R-:W-:Y:S02]  /*10b0*/  IMAD.IADD R138, R138, 0x1, R3 ;  /* 0x000000018a8a7824 */ /* 0x000fe400078e0203 */
[----:B0-----:R-:W-:-:S05]  /*10c0*/  VIADD R0, R3, 0x6000 ;  /* 0x0000600003007836 */ /* 0x001fca0000000000 */
[----:B------:R0:W-:Y:S02]  /*10d0*/  STL [R1+0x20], R0 ;  /* 0x0000200001007387 */ /* 0x0001e40000100800 */
.L_x_9557:
[----:B0-2--5:R-:W2:Y:S01]  /*10e0*/  LDL R30, [R1+0x3c] ;  /* 0x00003c00011e7983 */ /* 0x025ea20000100800 */
[----:B------:R-:W-:Y:S05]  /*10f0*/  YIELD ;  /* 0x0000000000007946 */ /* 0x000fea0003800000 */
[----:B------:R-:W-:Y:S01]  /*1100*/  ULDC.64 UR4, c[0x0][0xa28] ;  /* 0x00028a0000047ab9 */ /* 0x000fe20000000a00 */
[----:B-1-3--:R-:W2:Y:S01]  /*1110*/  LDC.64 R6, c[0x0][0xa08] ;  /* 0x00028200ff067b82 */ /* 0x00aea20000000a00 */
[----:B------:R-:W-:Y:S01]  /*1120*/  ISETP.NE.U32.AND P1, PT, RZ, UR4, PT ;  /* 0x00000004ff007c0c */ /* 0x000fe2000bf25070 */
[----:B0-----:R-:W-:Y:S02]  /*1130*/  IMAD.MOV.U32 R0, RZ, RZ, RZ ;  /* 0x000000ffff007224 */ /* 0x001fe400078e00ff */
[----:B------:R-:W-:Y:S01]  /*1140*/  IMAD.MOV.U32 R72, RZ, RZ, RZ ;  /* 0x000000ffff487224 */ /* 0x000fe200078e00ff */
[----:B------:R-:W-:Y:S01]  /*1150*/  ISETP.NE.AND.EX P1, PT, RZ, UR5, PT, P1 ;  /* 0x00000005ff007c0c */ /* 0x000fe2000bf25310 */
[----:B------:R-:W-:-:S02]  /*1160*/  ULDC.64 UR4, c[0x0][0xa18] ;  /* 0x0002860000047ab9 */ /* 0x000fc40000000a00 */
[----:B------:R-:W-:-:S04]  /*1170*/  ISETP.NE.U32.AND P2, PT, RZ, UR4, PT ;  /* 0x00000004ff007c0c */ /* 0x000fc8000bf45070 */
[----:B------:R-:W-:Y:S01]  /*1180*/  ISETP.NE.AND.EX P2, PT, RZ, UR5, PT, P2 ;  /* 0x00000005ff007c0c */ /* 0x000fe2000bf45320 */
[----:B------:R-:W-:Y:S02]  /*1190*/  ULDC.64 UR4, c[0x0][0xa08] ;  /* 0x0002820000047ab9 */ /* 0x000fe40000000a00 */
[----:B------:R-:W-:-:S03]  /*11a0*/  ISETP.NE.U32.AND P0, PT, RZ, UR4, PT ;  /* 0x00000004ff007c0c */ /* 0x000fc6000bf05070 */
[----:B------:R-:W0:Y:S08]  /*11b0*/  @P1 LDC.64 R4, c[0x0][0xa28] ;  /* 0x00028a00ff041b82 */ /* 0x000e300000000a00 */
[----:B------:R-:W1:Y:S01]  /*11c0*/  @P2 LDC.64 R8, c[0x0][0xa18] ;  /* 0x00028600ff082b82 */ /* 0x000e620000000a00 */
[----:B------:R-:W-:Y:S01]  /*11d0*/  ULDC UR4, c[0x0][0x288] ;  /* 0x0000a20000047ab9 */ /* 0x000fe20000000800 */
[----:B------:R-:W-:Y:S01]  /*11e0*/  ISETP.NE.AND.EX P0, PT, RZ, UR5, PT, P0 ;  /* 0x00000005ff007c0c */ /* 0x000fe2000bf05300 */
[----:B------:R-:W-:Y:S01]  /*11f0*/  IMAD.U32 R3, RZ, RZ, UR4 ;  /* 0x00000004ff037e24 */ /* 0x000fe2000f8e00ff */
[----:B------:R-:W-:Y:S01]  /*1200*/  ULDC.64 UR4, c[0x0][0x3f8] ;  /* 0x0000fe0000047ab9 */ /* 0x000fe20000000a00 */
[----:B--2---:R-:W-:-:S04]  /*1210*/  IMAD.WIDE R10, R30, 0x4, R6 ;  /* 0x000000041e0a7825 */ /* 0x004fc800078e0206 */
[----:B-1----:R-:W-:-:S06]  /*1220*/  @P2 IMAD.WIDE R6, R30, 0x4, R8 ;  /* 0x000000041e062825 */ /* 0x002fcc00078e0208 */
[----:B------:R1:W5:Y:S01]  /*1230*/  @P0 LDG.E R72, desc[UR52][R10.64] ;  /* 0x000000340a480981 */ /* 0x000362000c1e1900 */
[----:B0-----:R-:W-:-:S03]  /*1240*/  @P1 IMAD.WIDE R4, R30, 0x4, R4 ;  /* 0x000000041e041825 */ /* 0x001fc600078e0204 */
[----:B------:R-:W2:Y:S04]  /*1250*/  @P2 LDG.E R3, desc[UR52][R6.64] ;  /* 0x0000003406032981 */ /* 0x000ea8000c1e1900 */
        /* <DEDUP_REMOVED lines=10> */
[----:B--2---:R1:W-:Y:S01]  /*1300*/  STL [R1+0x30], R3 ;  /* 0x0000300301007387 */ /* 0x0043e20000100800 */
[----:B------:R-:W-:Y:S01]  /*1310*/  IMAD.MOV.U32 R14, RZ, RZ, R3 ;  /* 0x000000ffff0e7224 */ /* 0x000fe200078e0003 */
[----:B------:R-:W-:Y:S06]  /*1320*/  @P2 BRA `(.L_x_9349) ;  /* 0x0000000000282947 */ /* 0x000fec0003800000 */
[----:B------:R-:W-:Y:S02]  /*1330*/  ULDC.64 UR4, c[0x0][0xa00] ;  /* 0x0002800000047ab9 */ /* 0x000fe40000000a00 */
[----:B------:R-:W-:-:S04]  /*1340*/  ISETP.NE.U32.AND P1, PT, RZ, UR4, PT ;  /* 0x00000004ff007c0c */ /* 0x000fc8000bf25070 */
[----:B------:R-:W-:-:S13]  /*1350*/  ISETP.NE.AND.EX P1, PT, RZ, UR5, PT, P1 ;  /* 0x00000005ff007c0c */ /* 0x000fda000bf25310 */
[----:B------:R-:W-:Y:S05]  /*1360*/  @!P1 BRA `(.L_x_9349) ;  /* 0x0000000000189947 */ /* 0x000fea0003800000 */
[----:B-1----:R-:W0:Y:S02]  /*1370*/  LDC.64 R4, c[0x0][0xa00] ;  /* 0x00028000ff047b82 */ /* 0x002e240000000a00 */
[----:B0-----:R-:W-:-:S05]  /*1380*/  IMAD.WIDE R4, R30, 0x4, R4 ;  /* 0x000000041e047825 */ /* 0x001fca00078e0204 */
[----:B------:R-:W2:Y:S04]  /*1390*/  LDG.E R3, desc[UR52][R4.64] ;  /* 0x0000003404037981 */ /* 0x000ea8000c1e1900 */
[----:B------:R-:W2:Y:S02]  /*13a0*/  LDG.E R6, desc[UR52][R4.64+0x4] ;  /* 0x0000043404067981 */ /* 0x000ea4000c1e1900 */
[----:B--2---:R-:W-:-:S05]  /*13b0*/  IMAD.IADD R14, R6, 0x1, -R3 ;  /* 0x00000001060e7824 */ /* 0x004fca00078e0a03 */
[----:B------:R0:W-:Y:S02]  /*13c0*/  STL [R1+0x30], R14 ;  /* 0x0000300e01007387 */ /* 0x0001e40000100800 */
.L_x_9349:
[----:B------:R-:W2:Y:S01]  /*13d0*/  LDL R13, [R1+0x34] ;  /* 0x00003400010d7983 */ /* 0x000ea20000100800 */
[----:B------:R-:W-:-:S03]  /*13e0*/  ULDC.64 UR4, c[0x0][0xa20] ;  /* 0x0002880000047ab9 */ /* 0x000fc60000000a00 */
[----:B------:R-:W3:Y:S01]  /*13f0*/  LDL R29, [R1+0x38] ;  /* 0x00003800011d7983 */ /* 0x000ee20000100800 */
[----:B------:R-:W-:-:S04]  /*1400*/  ISETP.NE.U32.AND P1, PT, RZ, UR4, PT ;  /* 0x00000004ff007c0c */ /* 0x000fc8000bf25070 */
[----:B------:R-:W-:Y:S01]  /*1410*/  ISETP.NE.AND.EX P1, PT, RZ, UR5, PT, P1 ;  /* 0x00000005ff007c0c */ /* 0x000fe2000bf25310 */
[----:B--2---:R2:W-:Y:S04]  /*1420*/  STL [R1+0x50], R13 ;  /* 0x0000500d01007387 */ /* 0x0045e80000100800 */
[----:B---3--:R2:W-:Y:S04]  /*1430*/  STL [R1+0x44], R29 ;  /* 0x0000441d01007387 */ /* 0x0085e80000100800 */
[----:B------:R2:W-:Y:S04]  /*1440*/  STL [R1+0x48], R30 ;  /* 0x0000481e01007387 */ /* 0x0005e80000100800 */
[----:B------:R-:W-:Y:S05]  /*1450*/  @!P1 BRA `(.L_x_9350) ;  /* 0x0000000000109947 */ /* 0x000fea0003800000 */
[----:B-1----:R-:W1:Y:S02]  /*1460*/  LDC.64 R4, c[0x0][0xa20] ;  /* 0x00028800ff047b82 */ /* 0x002e640000000a00 */
[----:B-1----:R-:W-:-:S05]  /*1470*/  IMAD.WIDE R4, R30, 0x4, R4 ;  /* 0x000000041e047825 */ /* 0x002fca00078e0204 */
[----:B------:R3:W5:Y:S01]  /*1480*/  LDG.E R27, desc[UR52][R4.64] ;  /* 0x00000034041b7981 */ /* 0x000762000c1e1900 */
[----:B------:R-:W-:Y:S05]  /*1490*/  BRA `(.L_x_9351) ;  /* 0x0000000000107947 */ /* 0x000fea0003800000 */
.L_x_9350:
[----:B------:R-:W-:Y:S05]  /*14a0*/  @!P0 BRA `(.L_x_9351) ;  /* 0x00000000000c8947 */ /* 0x000fea0003800000 */
[----:B-1----:R-:W3:Y:S04]  /*14b0*/  LDG.E R4, desc[UR52][R10.64] ;  /* 0x000000340a047981 */ /* 0x002ee8000c1e1900 */
[----:B------:R-:W3:Y:S02]  /*14c0*/  LDG.E R27, desc[UR52][R10.64+0x4] ;  /* 0x000004340a1b7981 */ /* 0x000ee4000c1e1900 */
[----:B---3--:R-:W-:-:S07]  /*14d0*/  IMAD.IADD R27, R27, 0x1, -R4 ;  /* 0x000000011b1b7824 */ /* 0x008fce00078e0a04 */
.L_x_9351:
[----:B------:R-:W-:Y:S01]  /*14e0*/  ULDC.64 UR4, c[0x0][0xa10] ;  /* 0x0002840000047ab9 */ /* 0x000fe20000000a00 */
[----:B-1----:R-:W1:Y:S01]  /*14f0*/  LDC.64 R10, c[0x0][0x9e0] ;  /* 0x00027800ff0a7b82 */ /* 0x002e620000000a00 */
[----:B------:R-:W-:-:S04]  /*1500*/  ISETP.NE.U32.AND P0, PT, RZ, UR4, PT ;  /* 0x00000004ff007c0c */ /* 0x000fc8000bf05070 */
[----:B------:R-:W-:Y:S01]  /*1510*/  ISETP.NE.AND.EX P0, PT, RZ, UR5, PT, P0 ;  /* 0x00000005ff007c0c */ /* 0x000fe2000bf05300 */
[----:B------:R-:W-:Y:S02]  /*1520*/  ULDC.64 UR4, c[0x0][0xa30] ;  /* 0x00028c0000047ab9 */ /* 0x000fe40000000a00 */
[----:B------:R-:W-:-:S04]  /*1530*/  ISETP.NE.U32.AND P1, PT, RZ, UR4, PT ;  /* 0x00000004ff007c0c */ /* 0x000fc8000bf25070 */
[----:B------:R-:W-:-:S06]  /*1540*/  ISETP.NE.AND.EX P1, PT, RZ, UR5, PT, P1 ;  /* 0x00000005ff007c0c */ /* 0x000fcc000bf25310 */
[----:B---3--:R-:W3:Y:S08]  /*1550*/  @P0 LDC.64 R4, c[0x0][0xa10] ;  /* 0x00028400ff040b82 */ /* 0x008ef00000000a00 */
[----:B------:R-:W4:Y:S01]  /*1560*/  @P1 LDC.64 R6, c[0x0][0xa30] ;  /* 0x00028c00ff061b82 */ /* 0x000f220000000a00 */
[----:B---3--:R-:W-:-:S05]  /*1570*/  @P0 IMAD.WIDE R4, R30, 0x4, R4 ;  /* 0x000000041e040825 */ /* 0x008fca00078e0204 */
[----:B------:R-:W3:Y:S04]  /*1580*/  @P0 LDG.E R3, desc[UR52][R4.64] ;  /* 0x0000003404030981 */ /* 0x000ee8000c1e1900 */
[----:B------:R-:W3:Y:S01]  /*1590*/  @P0 LDG.E R8, desc[UR52][R4.64+0x4] ;  /* 0x0000043404080981 */ /* 0x000ee2000c1e1900 */
[----:B-----5:R-:W-:Y:S02]  /*15a0*/  IMAD.IADD R9, R27, 0x1, -R0 ;  /* 0x000000011b097824 */ /* 0x020fe400078e0a00 */
[----:B------:R-:W-:Y:S02]  /*15b0*/  IMAD.MOV.U32 R105, RZ, RZ, R27 ;  /* 0x000000ffff697224 */ /* 0x000fe400078e001b */
[----:B----4-:R-:W-:-:S05]  /*15c0*/  @P1 IMAD.WIDE R6, R30, 0x4, R6 ;  /* 0x000000041e061825 */ /* 0x010fca00078e0206 */
[----:B------:R4:W5:Y:S01]  /*15d0*/  @P1 LDG.E R105, desc[UR52][R6.64] ;  /* 0x0000003406691981 */ /* 0x000962000c1e1900 */
[----:B-1----:R-:W-:Y:S01]  /*15e0*/  ISETP.GE.AND P1, PT, R11, 0x1, PT ;  /* 0x000000010b00780c */ /* 0x002fe20003f26270 */
[----:B------:R-:W-:-:S04]  /*15f0*/  IMAD.MOV.U32 R108, RZ, RZ, 0xc0 ;  /* 0x000000c0ff6c7424 */ /* 0x000fc800078e00ff */
[----:B------:R-:W-:Y:S02]  /*1600*/  IMAD R108, R13, R108, 0xc0 ;  /* 0x000000c00d6c7424 */ /* 0x000fe400078e026c */
[----:B---3--:R-:W-:-:S04]  /*1610*/  @P0 IMAD.IADD R24, R8, 0x1, -R3 ;  /* 0x0000000108180824 */ /* 0x008fc800078e0a03 */
[----:B------:R-:W-:-:S04]  /*1620*/  IMAD.IADD R12, R9, 0x1, R24 ;  /* 0x00000001090c7824 */ /* 0x000fc800078e0218 */
[C---:B------:R-:W-:Y:S01]  /*1630*/  VIADD R0, R12.reuse, 0x7f ;  /* 0x0000007f0c007836 */ /* 0x040fe20000000000 */
[----:B------:R4:W-:Y:S01]  /*1640*/  STL [R1+0x28], R12 ;  /* 0x0000280c01007387 */ /* 0x0009e20000100800 */
[----:B------:R-:W-:-:S03]  /*1650*/  IADD3 R108, R12, R108, -R14 ;  /* 0x0000006c0c6c7210 */ /* 0x000fc60007ffe80e */
[----:B------:R-:W-:-:S04]  /*1660*/  SHF.R.S32.HI R3, RZ, 0x1f, R0 ;  /* 0x0000001fff037819 */ /* 0x000fc80000011400 */
[----:B------:R-:W-:Y:S01]  /*1670*/  LEA.HI R3, R3, R0, RZ, 0x7 ;  /* 0x0000000003037211 */ /* 0x000fe200078f38ff */
[----:B------:R-:W-:-:S03]  /*1680*/  IMAD.IADD R0, R108, 0x1, R10 ;  /* 0x000000016c007824 */ /* 0x000fc600078e020a */
[----:B------:R-:W-:Y:S01]  /*1690*/  SHF.R.S32.HI R110, RZ, 0x7, R3 ;  /* 0x00000007ff6e7819 */ /* 0x000fe20000011403 */
[----:B----4-:R-:W-:Y:S06]  /*16a0*/  @!P1 BRA `(.L_x_9352) ;  /* 0x0000000000489947 */ /* 0x010fec0003800000 */
        /* <DEDUP_REMOVED lines=11> */
.L_x_9354:
[----:B------:R-:W-:-:S13]  /*1760*/  ISETP.NE.AND P0, PT, R11, 0x1, PT ;  /* 0x000000010b00780c */ /* 0x000fda0003f05270 */
[----:B------:R-:W1:Y:S02]  /*1770*/  @P0 LDC.64 R4, c[0x0][0x9e8] ;  /* 0x00027a00ff040b82 */ /* 0x000e640000000a00 */
[----:B-1----:R-:W-:-:S05]  /*1780*/  @P0 IMAD.HI.U32 R4, R3, R4, RZ ;  /* 0x0000000403040227 */ /* 0x002fca00078e00ff */
[----:B------:R-:W-:-:S07]  /*1790*/  @P0 SHF.R.U32.HI R3, RZ, R5, R4 ;  /* 0x00000005ff030219 */ /* 0x000fce0000011604 */
.L_x_9355:
[----:B------:R-:W-:Y:S05]  /*17a0*/  BSYNC B0 ;  /* 0x0000000000007941 */ /* 0x000fea0003800000 */
.L_x_9353:
[----:B------:R-:W-:-:S05]  /*17b0*/  IMAD R3, R3, R11, R11 ;  /* 0x0000000b03037224 */ /* 0x000fca00078e020b */
[----:B------:R-:W-:-:S07]  /*17c0*/  VIMNMX R0, R0, R3, PT ;  /* 0x0000000300007248 */ /* 0x000fce0003fe0100 */
.L_x_9352:
        /* <DEDUP_REMOVED lines=15> */
.L_x_9358:
[----:B------:R-:W-:Y:S01]  /*18c0*/  ISETP.NE.AND P0, PT, R11, 0x1, PT ;  /* 0x000000010b00780c */ /* 0x000fe20003f05270 */
[----:B------:R-:W-:-:S12]  /*18d0*/  IMAD.MOV.U32 R4, RZ, RZ, R106 ;  /* 0x000000ffff047224 */ /* 0x000fd800078e006a */
[----:B------:R-:W1:Y:S02]  /*18e0*/  @P0 LDC.64 R6, c[0x0][0x9e8] ;  /* 0x00027a00ff060b82 */ /* 0x000e640000000a00 */
[----:B-1----:R-:W-:-:S05]  /*18f0*/  @P0 IMAD.HI.U32 R6, R106, R6, RZ ;  /* 0x000000066a060227 */ /* 0x002fca00078e00ff */
[----:B------:R-:W-:-:S07]  /*1900*/  @P0 SHF.R.U32.HI R4, RZ, R7, R6 ;  /* 0x00000007ff040219 */ /* 0x000fce0000011606 */
.L_x_9359:
[----:B------:R-:W-:Y:S05]  /*1910*/  BSYNC B0 ;  /* 0x0000000000007941 */ /* 0x000fea0003800000 */
.L_x_9357:
[----:B------:R-:W-:-:S05]  /*1920*/  IMAD R4, R4, R11, RZ ;  /* 0x0000000b04047224 */ /* 0x000fca00078e02ff */
[----:B------:R-:W-:-:S07]  /*1930*/  VIMNMX R3, R3, R4, !PT ;  /* 0x0000000403037248 */ /* 0x000fce0007fe0100 */
.L_x_9356:
        /* <DEDUP_REMOVED lines=31> */
[----:B0-----:R0:W1:Y:S01]  /*1b30*/  LDC.64 R14, c[0x4][R0] ;  /* 0x01000000000e7b82 */ /* 0x0010620000000a00 */
        /* <DEDUP_REMOVED lines=8> */
[----:B0-2---:R-:W-:-:S07]  /*1bc0*/  IMAD.MOV.U32 R13, RZ, RZ, RZ ;  /* 0x000000ffff0d7224 */ /* 0x005fce00078e00ff */
[----:B------:R-:W-:-:S07]  /*1bd0*/  LEPC R20, `(.L_x_9362) ;  /* 0x000000001014794e */ /* 0x000fce0000000000 */
[----:B-1---5:R-:W-:Y:S05]  /*1be0*/  CALL.ABS.NOINC R14 ;  /* 0x000000000e007343 */ /* 0x022fea0003c00000 */
.L_x_9362:
[----:B------:R-:W-:Y:S05]  /*1bf0*/  BSYNC B6 ;  /* 0x0000000000067941 */ /* 0x000fea0003800000 */
.L_x_9361:
        /* <DEDUP_REMOVED lines=20> */
.L_x_9364:
[----:B------:R-:W-:Y:S05]  /*1d40*/  BSYNC B6 ;  /* 0x0000000000067941 */ /* 0x000fea0003800000 */
.L_x_9363:
[----:B------:R-:W-:Y:S01]  /*1d50*/  ULDC.64 UR4, c[0x0][0x9f8] ;  /* 0x00027e0000047ab9 */ /* 0x000fe20000000a00 */
[----:B------:R-:W-:Y:S01]  /*1d60*/  IMAD.MOV.U32 R3, RZ, RZ, R30 ;  /* 0x000000ffff037224 */ /* 0x000fe200078e001e */
[----:B------:R-:W-:Y:S01]  /*1d70*/  ISETP.NE.U32.AND P0, PT, RZ, UR4, PT ;  /* 0x00000004ff007c0c */ /* 0x000fe2000bf05070 */
[----:B------:R-:W3:Y:S01]  /*1d80*/  LDL.LU R38, [R1] ;  /* 0x0000000001267983 */ /* 0x000ee20000300800 */
[----:B------:R-:W1:Y:S01]  /*1d90*/  LDC R0, c[0x0][0x428] ;  /* 0x00010a00ff007b82 */ /* 0x000e620000000800 */
[----:B------:R-:W4:Y:S01]  /*1da0*/  S2R R20, SR_TID.X ;  /* 0x0000000000147919 */ /* 0x000f220000002100 */
[----:B------:R-:W-:-:S06]  /*1db0*/  ISETP.NE.AND.EX P0, PT, RZ, UR5, PT, P0 ;  /* 0x00000005ff007c0c */ /* 0x000fcc000bf05300 */
[----:B------:R-:W0:Y:S01]  /*1dc0*/  LDC.64 R6, c[0x0][0x2f0] ;  /* 0x0000bc00ff067b82 */ /* 0x000e220000000a00 */
[----:B------:R-:W-:Y:S01]  /*1dd0*/  IMAD.IADD R72, R72, 0x1, R27 ;  /* 0x0000000148487824 */ /* 0x000fe200078e021b */
[----:B------:R-:W-:Y:S01]  /*1de0*/  MOV R15, R29 ;  /* 0x0000001d000f7202 */ /* 0x000fe20000000f00 */
[----:B------:R-:W-:Y:S01]  /*1df0*/  ULDC.64 UR6, c[0x0][0xa08] ;  /* 0x0002820000067ab9 */ /* 0x000fe20000000a00 */
[----:B------:R-:W-:Y:S01]  /*1e00*/  ULDC.64 UR4, c[0x0][0x2f8] ;  /* 0x0000be0000047ab9 */ /* 0x000fe20000000a00 */
[----:B------:R-:W-:Y:S01]  /*1e10*/  SHF.R.S32.HI R32, RZ, 0x1f, R23 ;  /* 0x0000001fff207819 */ /* 0x000fe20000011417 */
[C---:B------:R-:W-:Y:S01]  /*1e20*/  VIADD R37, R19.reuse, 0x10 ;  /* 0x0000001013257836 */ /* 0x040fe20000000000 */
[----:B------:R-:W3:Y:S01]  /*1e30*/  LDL R36, [R1+0xc] ;  /* 0x00000c0001247983 */ /* 0x000ee20000100800 */
[C---:B------:R-:W-:Y:S01]  /*1e40*/  VIADD R103, R19.reuse, 0x30 ;  /* 0x0000003013677836 */ /* 0x040fe20000000000 */
[----:B------:R-:W2:Y:S01]  /*1e50*/  @P0 LDC.64 R4, c[0x0][0x9f8] ;  /* 0x00027e00ff040b82 */ /* 0x000ea20000000a00 */
[----:B------:R-:W-:Y:S01]  /*1e60*/  VIADD R31, R19, 0x20 ;  /* 0x00000020131f7836 */ /* 0x000fe20000000000 */
[----:B------:R-:W3:Y:S06]  /*1e70*/  LDL R35, [R1+0x10] ;  /* 0x0000100001237983 */ /* 0x000eec0000100800 */
[----:B------:R-:W3:Y:S01]  /*1e80*/  LDC R104, c[0x0][0x3d4] ;  /* 0x0000f500ff687b82 */ /* 0x000ee20000000800 */
[----:B--2---:R-:W-:-:S05]  /*1e90*/  @P0 IMAD.WIDE R4, R30, 0x4, R4 ;  /* 0x000000041e040825 */ /* 0x004fca00078e0204 */
[----:B------:R2:W3:Y:S01]  /*1ea0*/  @P0 LDG.E R3, desc[UR52][R4.64] ;  /* 0x0000003404030981 */ /* 0x0004e2000c1e1900 */
[----:B-1----:R-:W-:Y:S02]  /*1eb0*/  ISETP.NE.AND P0, PT, R0, 0x1, PT ;  /* 0x000000010000780c */ /* 0x002fe40003f05270 */
[----:B------:R-:W-:Y:S02]  /*1ec0*/  SHF.R.S32.HI R13, RZ, 0x1f, R72 ;  /* 0x0000001fff0d7819 */ /* 0x000fe40000011448 */
[----:B----4-:R-:W-:-:S03]  /*1ed0*/  SHF.R.U32.HI R34, RZ, 0x7, R20 ;  /* 0x00000007ff227819 */ /* 0x010fc60000011614 */
[-C--:B0-----:R-:W-:Y:S02]  /*1ee0*/  IMAD R8, R13, R6.reuse, RZ ;  /* 0x000000060d087224 */ /* 0x081fe400078e02ff */
[----:B--2---:R-:W-:-:S04]  /*1ef0*/  IMAD.WIDE.U32 R4, R72, R6, RZ ;  /* 0x0000000648047225 */ /* 0x004fc800078e00ff */
[----:B------:R-:W0:Y:S08]  /*1f00*/  @P0 LDC R0, c[0x0][0x42c] ;  /* 0x00010b00ff000b82 */ /* 0x000e300000000800 */
[----:B------:R-:W1:Y:S01]  /*1f10*/  @P0 LDC R9, c[0x0][0x430] ;  /* 0x00010c00ff090b82 */ /* 0x000e620000000800 */
[----:B0-----:R-:W-:-:S05]  /*1f20*/  @P0 IMAD.HI.U32 R0, R29, R0, RZ ;  /* 0x000000001d000227 */ /* 0x001fca00078e00ff */
[----:B-1----:R-:W-:Y:S01]  /*1f30*/  @P0 SHF.R.U32.HI R15, RZ, R9, R0 ;  /* 0x00000009ff0f0219 */ /* 0x002fe20000011600 */
[----:B------:R-:W-:Y:S01]  /*1f40*/  VIADD R0, R20, 0xffffff80 ;  /* 0xffffff8014007836 */ /* 0x000fe20000000000 */
[----:B------:R-:W-:Y:S01]  /*1f50*/  ISETP.NE.U32.AND P0, PT, RZ, UR6, PT ;  /* 0x00000006ff007c0c */ /* 0x000fe2000bf05070 */
[----:B------:R-:W-:Y:S01]  /*1f60*/  IMAD R9, R72, R7, R8 ;  /* 0x0000000748097224 */ /* 0x000fe200078e0208 */
[----:B------:R-:W-:Y:S02]  /*1f70*/  SHF.R.S32.HI R10, RZ, 0x1f, R15 ;  /* 0x0000001fff0a7819 */ /* 0x000fe4000001140f */
[----:B------:R-:W-:Y:S01]  /*1f80*/  SHF.R.S32.HI R11, RZ, 0x1f, R0 ;  /* 0x0000001fff0b7819 */ /* 0x000fe20000011400 */
[----:B------:R-:W-:Y:S01]  /*1f90*/  IMAD.IADD R5, R5, 0x1, R9 ;  /* 0x0000000105057824 */ /* 0x000fe200078e0209 */
[----:B------:R-:W-:Y:S01]  /*1fa0*/  ISETP.NE.AND.EX P0, PT, RZ, UR7, PT, P0 ;  /* 0x00000007ff007c0c */ /* 0x000fe2000bf05300 */
[----:B------:R-:W-:Y:S01]  /*1fb0*/  IMAD R8, R10, UR4, RZ ;  /* 0x000000040a087c24 */ /* 0x000fe2000f8e02ff */
[----:B------:R-:W-:Y:S01]  /*1fc0*/  LEA.HI R11, R11, R0, RZ, 0x2 ;  /* 0x000000000b0b7211 */ /* 0x000fe200078f10ff */
[----:B------:R-:W-:Y:S01]  /*1fd0*/  IMAD.WIDE.U32 R4, R15, UR4, R4 ;  /* 0x000000040f047c25 */ /* 0x000fe2000f8e0004 */
[----:B------:R-:W-:-:S02]  /*1fe0*/  ISETP.NE.AND P6, PT, R34, 0x1, PT ;  /* 0x000000012200780c */ /* 0x000fc40003fc5270 */
[--C-:B------:R-:W-:Y:S01]  /*1ff0*/  SHF.R.S32.HI R21, RZ, 0x2, R11.reuse ;  /* 0x00000002ff157819 */ /* 0x100fe2000001140b */
[----:B------:R-:W-:Y:S01]  /*2000*/  IMAD R9, R15, UR5, R8 ;  /* 0x000000050f097c24 */ /* 0x000fe2000f8e0208 */
[----:B------:R-:W-:Y:S01]  /*2010*/  ULDC.64 UR4, c[0x0][0x300] ;  /* 0x0000c00000047ab9 */ /* 0x000fe20000000a00 */
[----:B------:R-:W-:Y:S02]  /*2020*/  SHF.R.S32.HI R8, RZ, 0x1f, R11 ;  /* 0x0000001fff087819 */ /* 0x000fe4000001140b */
[----:B------:R-:W-:Y:S02]  /*2030*/  IMAD.IADD R5, R5, 0x1, R9 ;  /* 0x0000000105057824 */ /* 0x000fe400078e0209 */
[----:B------:R-:W-:-:S04]  /*2040*/  LEA.HI R8, R8, R21, RZ, 0x2 ;  /* 0x0000001508087211 */ /* 0x000fc800078f10ff */
[----:B------:R-:W-:-:S05]  /*2050*/  LOP3.LUT R8, R8, 0xfffffffc, RZ, 0xc0, !PT ;  /* 0xfffffffc08087812 */ /* 0x000fca00078ec0ff */
[----:B------:R-:W-:Y:S01]  /*2060*/  IMAD.IADD R21, R21, 0x1, -R8 ;  /* 0x0000000115157824 */ /* 0x000fe200078e0a08 */
[----:B---3--:R-:W-:Y:S02]  /*2070*/  LOP3.LUT R38, R38, 0xfffffffd, RZ, 0xc0, !PT ;  /* 0xfffffffd26267812 */ /* 0x008fe400078ec0ff */
[----:B------:R-:W-:Y:S02]  /*2080*/  SHF.R.S32.HI R0, RZ, 0x1f, R3 ;  /* 0x0000001fff007819 */ /* 0x000fe40000011403 */
[----:B------:R-:W-:Y:S02]  /*2090*/  SEL R63, R3, RZ, !P0 ;  /* 0x000000ff033f7207 */ /* 0x000fe40004000000 */
[----:B------:R-:W-:-:S05]  /*20a0*/  SEL R30, R0, RZ, !P0 ;  /* 0x000000ff001e7207 */ /* 0x000fca0004000000 */
[----:B------:R-:W-:Y:S02]  /*20b0*/  IMAD R0, R30, UR4, RZ ;  /* 0x000000041e007c24 */ /* 0x000fe4000f8e02ff */
[----:B------:R-:W-:-:S04]  /*20c0*/  IMAD.WIDE.U32 R60, R63, UR4, R4 ;  /* 0x000000043f3c7c25 */ /* 0x000fc8000f8e0004 */
[----:B------:R-:W-:Y:S01]  /*20d0*/  IMAD R3, R63, UR5, R0 ;  /* 0x000000053f037c24 */ /* 0x000fe2000f8e0200 */
[----:B------:R-:W-:Y:S05]  /*20e0*/  @!P6 WARPSYNC.ALL ;  /* 0x000000000000e948 */ /* 0x000fea0003800000 */
[----:B------:R-:W-:Y:S01]  /*20f0*/  ULDC.64 UR4, c[0x0][0x320] ;  /* 0x0000c80000047ab9 */ /* 0x000fe20000000a00 */
[--C-:B------:R-:W-:Y:S01]  /*2100*/  SHF.R.S32.HI R5, RZ, 0x1f, R19.reuse ;  /* 0x0000001fff057819 */ /* 0x100fe20000011413 */
[----:B------:R-:W-:Y:S01]  /*2110*/  IMAD R0, R10, UR4, RZ ;  /* 0x000000040a007c24 */ /* 0x000fe2000f8e02ff */
[----:B------:R-:W-:Y:S01]  /*2120*/  ULDC.64 UR6, c[0x0][0x328] ;  /* 0x0000ca0000067ab9 */ /* 0x000fe20000000a00 */
[----:B------:R-:W-:Y:S01]  /*2130*/  IMAD.MOV.U32 R4, RZ, RZ, R19 ;  /* 0x000000ffff047224 */ /* 0x000fe200078e0013 */
[----:B------:R-:W0:Y:S01]  /*2140*/  LDC.64 R10, c[0x0][0x3e8] ;  /* 0x0000fa00ff0a7b82 */ /* 0x000e220000000a00 */
[----:B------:R-:W-:-:S02]  /*2150*/  IMAD R27, R15, UR5, R0 ;  /* 0x000000050f1b7c24 */ /* 0x000fc4000f8e0200 */
[----:B------:R-:W-:Y:S01]  /*2160*/  IMAD.WIDE.U32 R14, R15, UR4, R4 ;  /* 0x000000040f0e7c25 */ /* 0x000fe2000f8e0004 */
[----:B------:R-:W-:-:S03]  /*2170*/  ULDC UR4, c[0x0][0x2e4] ;  /* 0x0000b90000047ab9 */ /* 0x000fc60000000800 */
[-C--:B------:R-:W-:Y:S01]  /*2180*/  IMAD R0, R32, R6.reuse, RZ ;  /* 0x0000000620007224 */ /* 0x080fe200078e02ff */
[----:B------:R-:W-:Y:S02]  /*2190*/  ISETP.GE.AND P0, PT, R19, UR4, PT ;  /* 0x0000000413007c0c */ /* 0x000fe4000bf06270 */
[----:B------:R-:W-:Y:S01]  /*21a0*/  ISETP.GE.AND P1, PT, R37, UR4, PT ;  /* 0x0000000425007c0c */ /* 0x000fe2000bf26270 */
[----:B------:R-:W-:Y:S02]  /*21b0*/  IMAD R83, R23, R7, R0 ;  /* 0x0000000717537224 */ /* 0x000fe400078e0200 */
[----:B------:R-:W-:Y:S01]  /*21c0*/  IMAD.IADD R0, R61, 0x1, R3 ;  /* 0x000000013d007824 */ /* 0x000fe200078e0203 */
[----:B------:R-:W-:Y:S02]  /*21d0*/  SEL R3, RZ, 0x1, P0 ;  /* 0x00000001ff037807 */ /* 0x000fe40000000000 */
[----:B------:R-:W-:Y:S02]  /*21e0*/  LOP3.LUT P0, RZ, R21, 0x2, RZ, 0xc0, !PT ;  /* 0x0000000215ff7812 */ /* 0x000fe4000780c0ff */
[----:B------:R-:W-:Y:S01]  /*21f0*/  SEL R12, RZ, 0xffffffff, P1 ;  /* 0xffffffffff0c7807 */ /* 0x000fe20000800000 */
[----:B------:R-:W-:-:S04]  /*2200*/  IMAD.WIDE.U32 R8, R23, R6, R4 ;  /* 0x0000000617087225 */ /* 0x000fc800078e0004 */
[----:B------:R-:W-:Y:S01]  /*2210*/  IMAD.SHL.U32 R12, R12, 0x2, RZ ;  /* 0x000000020c0c7824 */ /* 0x000fe200078e00ff */
[----:B------:R-:W-:-:S04]  /*2220*/  IADD3 R84, P1, R60, R8, RZ ;  /* 0x000000083c547210 */ /* 0x000fc80007f3e0ff */
[----:B------:R-:W-:Y:S01]  /*2230*/  LOP3.LUT R3, R12, 0x2, R3, 0xe2, !PT ;  /* 0x000000020c037812 */ /* 0x000fe200078ee203 */
[----:B0-----:R-:W-:Y:S01]  /*2240*/  IMAD R12, R32, R10, RZ ;  /* 0x0000000a200c7224 */ /* 0x001fe200078e02ff */
[----:B------:R-:W-:Y:S02]  /*2250*/  IADD3.X R83, R0, R9, R83, P1, !PT ;  /* 0x0000000900537210 */ /* 0x000fe40000ffe453 */
[----:B------:R-:W-:Y:S01]  /*2260*/  @P0 LOP3.LUT R38, R38, 0x2, RZ, 0xfc, !PT ;  /* 0x0000000226260812 */ /* 0x000fe200078efcff */
[----:B------:R-:W-:Y:S01]  /*2270*/  IMAD.IADD R15, R15, 0x1, R27 ;  /* 0x000000010f0f7824 */ /* 0x000fe200078e021b */
[----:B------:R-:W-:Y:S01]  /*2280*/  ISETP.GE.AND P0, PT, R31, UR4, PT ;  /* 0x000000041f007c0c */ /* 0x000fe2000bf06270 */
[----:B------:R-:W0:Y:S01]  /*2290*/  LDC.64 R8, c[0x0][0x3d8] ;  /* 0x0000f600ff087b82 */ /* 0x000e220000000a00 */
[----:B------:R-:W-:Y:S01]  /*22a0*/  ISETP.GE.AND P1, PT, R103, UR4, PT ;  /* 0x0000000467007c0c */ /* 0x000fe2000bf26270 */
[----:B------:R-:W-:Y:S01]  /*22b0*/  IMAD R27, R23, R11, R12 ;  /* 0x0000000b171b7224 */ /* 0x000fe200078e020c */
[----:B------:R-:W-:-:S02]  /*22c0*/  SEL R12, RZ, 0x4, P0 ;  /* 0x00000004ff0c7807 */ /* 0x000fc40000000000 */
[----:B------:R-:W-:-:S04]  /*22d0*/  SEL R20, RZ, 0x8, P1 ;  /* 0x00000008ff147807 */ /* 0x000fc80000800000 */
[----:B------:R-:W-:Y:S01]  /*22e0*/  LOP3.LUT R3, R20, R3, R12, 0xfe, !PT ;  /* 0x0000000314037212 */ /* 0x000fe200078efe0c */
[----:B------:R-:W-:Y:S02]  /*22f0*/  IMAD R20, R30, UR6, RZ ;  /* 0x000000061e147c24 */ /* 0x000fe4000f8e02ff */
[----:B------:R-:W2:Y:S01]  /*2300*/  LDL R30, [R1+0x14] ;  /* 0x00001400011e7983 */ /* 0x000ea20000100800 */
[----:B------:R-:W-:-:S05]  /*2310*/  VIADD R102, R19, 0x40 ;  /* 0x0000004013667836 */ /* 0x000fca0000000000 */
[----:B------:R-:W-:Y:S01]  /*2320*/  ISETP.GE.AND P0, PT, R102, UR4, PT ;  /* 0x0000000466007c0c */ /* 0x000fe2000bf06270 */
[----:B------:R-:W-:-:S03]  /*2330*/  IMAD R33, R63, UR7, R20 ;  /* 0x000000073f217c24 */ /* 0x000fc6000f8e0214 */
[----:B------:R-:W-:Y:S02]  /*2340*/  SEL R12, RZ, 0x10, P0 ;  /* 0x00000010ff0c7807 */ /* 0x000fe40000000000 */
[-C--:B------:R-:W-:Y:S01]  /*2350*/  ISETP.GE.AND P0, PT, R19, R104.reuse, PT ;  /* 0x000000681300720c */ /* 0x080fe20003f06270 */
[----:B------:R-:W-:Y:S01]  /*2360*/  IMAD.WIDE.U32 R62, R63, UR6, R14 ;  /* 0x000000063f3e7c25 */ /* 0x000fe2000f8e000e */
[--C-:B------:R-:W-:Y:S02]  /*2370*/  SHF.R.S32.HI R29, RZ, 0x1f, R16.reuse ;  /* 0x0000001fff1d7819 */ /* 0x100fe40000011410 */
[----:B------:R-:W-:Y:S01]  /*2380*/  ISETP.GE.AND P1, PT, R37, R104, PT ;  /* 0x000000682500720c */ /* 0x000fe20003f26270 */
[----:B------:R-:W-:Y:S02]  /*2390*/  IMAD.MOV.U32 R28, RZ, RZ, R16 ;  /* 0x000000ffff1c7224 */ /* 0x000fe400078e0010 */
[----:B------:R-:W-:Y:S01]  /*23a0*/  IMAD.WIDE.U32 R64, R23, R10, R4 ;  /* 0x0000000a17407225 */ /* 0x000fe200078e0004 */
[----:B------:R-:W-:-:S03]  /*23b0*/  ISETP.GE.AND P2, PT, R31, R104, PT ;  /* 0x000000681f00720c */ /* 0x000fc60003f46270 */
[-C--:B0-----:R-:W-:Y:S02]  /*23c0*/  IMAD R14, R32, R8.reuse, RZ ;  /* 0x00000008200e7224 */ /* 0x081fe400078e02ff */
[----:B------:R-:W-:Y:S01]  /*23d0*/  IMAD.WIDE.U32 R68, R23, R8, R4 ;  /* 0x0000000817447225 */ /* 0x000fe200078e0004 */
[C---:B------:R-:W-:Y:S02]  /*23e0*/  SEL R4, R104.reuse, RZ, P0 ;  /* 0x000000ff68047207 */ /* 0x040fe40000000000 */
[----:B------:R-:W-:Y:S01]  /*23f0*/  LOP3.LUT R12, R3, R12, RZ, 0xfc, !PT ;  /* 0x0000000c030c7212 */ /* 0x000fe200078efcff */
[C---:B------:R-:W-:Y:S01]  /*2400*/  IMAD R15, R23.reuse, R9, R14 ;  /* 0x00000009170f7224 */ /* 0x040fe200078e020e */
[C---:B------:R-:W-:Y:S01]  /*2410*/  SEL R3, R104.reuse, RZ, P1 ;  /* 0x000000ff68037207 */ /* 0x040fe20000800000 */
[----:B------:R-:W-:Y:S01]  /*2420*/  IMAD.WIDE.U32 R70, R23, R8, R28 ;  /* 0x0000000817467225 */ /* 0x000fe200078e001c */
[----:B------:R-:W-:-:S03]  /*2430*/  SEL R5, R104, RZ, P2 ;  /* 0x000000ff68057207 */ /* 0x000fc60001000000 */
[----:B------:R-:W-:-:S04]  /*2440*/  IMAD.WIDE.U32 R66, R23, R10, R28 ;  /* 0x0000000a17427225 */ /* 0x000fc800078e001c */
[----:B------:R-:W-:Y:S02]  /*2450*/  IMAD.IADD R4, R19, 0x1, R4 ;  /* 0x0000000113047824 */ /* 0x000fe400078e0204 */
[----:B------:R-:W-:Y:S02]  /*2460*/  IMAD.IADD R69, R69, 0x1, R15 ;  /* 0x0000000145457824 */ /* 0x000fe400078e020f */
[----:B------:R-:W-:Y:S02]  /*2470*/  IMAD.IADD R71, R15, 0x1, R71 ;  /* 0x000000010f477824 */ /* 0x000fe400078e0247 */
[----:B------:R-:W-:Y:S02]  /*2480*/  IMAD.IADD R65, R65, 0x1, R27 ;  /* 0x0000000141417824 */ /* 0x000fe400078e021b */
[----:B------:R-:W-:Y:S01]  /*2490*/  IMAD.IADD R67, R27, 0x1, R67 ;  /* 0x000000011b437824 */ /* 0x000fe200078e0243 */
[----:B------:R-:W-:Y:S01]  /*24a0*/  IADD3 R27, R31, R5, RZ ;  /* 0x000000051f1b7210 */ /* 0x000fe20007ffe0ff */
[----:B------:R-:W-:Y:S01]  /*24b0*/  IMAD.IADD R15, R37, 0x1, R3 ;  /* 0x00000001250f7824 */ /* 0x000fe200078e0203 */
[----:B------:R-:W-:-:S04]  /*24c0*/  SHF.R.S32.HI R5, RZ, 0x1f, R4 ;  /* 0x0000001fff057819 */ /* 0x000fc80000011404 */
[----:B------:R-:W-:Y:S02]  /*24d0*/  SHF.R.S32.HI R20, RZ, 0x1f, R15 ;  /* 0x0000001fff147819 */ /* 0x000fe4000001140f */
[CC--:B------:R-:W-:Y:S02]  /*24e0*/  LEA.HI R14, R5.reuse, R4.reuse, RZ, 0x5 ;  /* 0x00000004050e7211 */ /* 0x0c0fe400078f28ff */
[----:B------:R-:W-:Y:S02]  /*24f0*/  LEA.HI R3, R5, R4, RZ, 0x3 ;  /* 0x0000000405037211 */ /* 0x000fe400078f18ff */
[CC--:B------:R-:W-:Y:S02]  /*2500*/  LEA.HI R4, R20.reuse, R15.reuse, RZ, 0x3 ;  /* 0x0000000f14047211 */ /* 0x0c0fe400078f18ff */
[----:B------:R-:W-:Y:S01]  /*2510*/  LEA.HI R20, R20, R15, RZ, 0x5 ;  /* 0x0000000f14147211 */ /* 0x000fe200078f28ff */
[----:B------:R-:W-:Y:S01]  /*2520*/  IMAD.SHL.U32 R15, R14, 0x80, RZ ;  /* 0x000000800e0f7824 */ /* 0x000fe200078e00ff */
[----:B------:R-:W-:-:S02]  /*2530*/  LOP3.LUT R38, R38, 0xfffffffe, RZ, 0xc0, !PT ;  /* 0xfffffffe26267812 */ /* 0x000fc400078ec0ff */
[----:B------:R-:W-:Y:S02]  /*2540*/  LOP3.LUT R14, R36, 0x18, R3, 0xf8, !PT ;  /* 0x00000018240e7812 */ /* 0x000fe400078ef803 */
[----:B------:R-:W-:Y:S02]  /*2550*/  @P2 LOP3.LUT R38, R38, 0x1, RZ, 0xfc, !PT ;  /* 0x0000000126262812 */ /* 0x000fe400078efcff */
[----:B-----5:R-:W-:Y:S02]  /*2560*/  SHF.R.S32.HI R31, RZ, 0x1f, R105 ;  /* 0x0000001fff1f7819 */ /* 0x020fe40000011469 */
[----:B------:R-:W-:Y:S02]  /*2570*/  LOP3.LUT R15, R15, 0xfffff000, RZ, 0xc0, !PT ;  /* 0xfffff0000f0f7812 */ /* 0x000fe400078ec0ff */
[----:B------:R-:W-:Y:S01]  /*2580*/  LOP3.LUT R14, R14, R35, RZ, 0x3c, !PT ;  /* 0x000000230e0e7212 */ /* 0x000fe200078e3cff */
[----:B------:R0:W-:Y:S01]  /*2590*/  STL [R1], R38 ;  /* 0x0000002601007387 */ /* 0x0001e20000100800 */
[----:B------:R-:W-:Y:S01]  /*25a0*/  SHF.R.S32.HI R28, RZ, 0x1f, R27 ;  /* 0x0000001fff1c7819 */ /* 0x000fe2000001141b */
[----:B------:R-:W-:Y:S01]  /*25b0*/  VIADD R101, R19, 0x50 ;  /* 0x0000005013657836 */ /* 0x000fe20000000000 */
[----:B------:R-:W-:-:S02]  /*25c0*/  IADD3 R72, P2, R23, R72, RZ ;  /* 0x0000004817487210 */ /* 0x000fc40007f5e0ff */
[CC--:B------:R-:W-:Y:S02]  /*25d0*/  LEA.HI R5, R28.reuse, R27.reuse, RZ, 0x3 ;  /* 0x0000001b1c057211 */ /* 0x0c0fe400078f18ff */
[----:B------:R-:W-:Y:S01]  /*25e0*/  LEA.HI R28, R28, R27, RZ, 0x5 ;  /* 0x0000001b1c1c7211 */ /* 0x000fe200078f28ff */
[----:B------:R-:W-:Y:S01]  /*25f0*/  IMAD.SHL.U32 R27, R20, 0x80, RZ ;  /* 0x00000080141b7824 */ /* 0x000fe200078e00ff */
[----:B------:R-:W-:Y:S01]  /*2600*/  LOP3.LUT R20, R36, 0x18, R4, 0xf8, !PT ;  /* 0x0000001824147812 */ /* 0x000fe200078ef804 */
[----:B------:R-:W-:Y:S01]  /*2610*/  IMAD.X R73, R32, 0x1, R13, P2 ;  /* 0x0000000120497824 */ /* 0x000fe200010e060d */
[----:B------:R-:W-:Y:S01]  /*2620*/  ISETP.GE.AND P2, PT, R101, UR4, PT ;  /* 0x0000000465007c0c */ /* 0x000fe2000bf46270 */
[----:B------:R-:W-:Y:S01]  /*2630*/  IMAD.SHL.U32 R29, R28, 0x80, RZ ;  /* 0x000000801c1d7824 */ /* 0x000fe200078e00ff */
[----:B------:R-:W-:Y:S02]  /*2640*/  SHF.L.U64.HI R93, R8, 0x7, R9 ;  /* 0x00000007085d7819 */ /* 0x000fe40000010209 */
[----:B------:R-:W-:-:S02]  /*2650*/  LOP3.LUT R27, R27, 0xfffff000, RZ, 0xc0, !PT ;  /* 0xfffff0001b1b7812 */ /* 0x000fc400078ec0ff */
[-C--:B------:R-:W-:Y:S02]  /*2660*/  LOP3.LUT R20, R20, R35.reuse, RZ, 0x3c, !PT ;  /* 0x0000002314147212 */ /* 0x080fe400078e3cff */
[----:B------:R-:W-:Y:S01]  /*2670*/  LOP3.LUT R28, R36, 0x18, R5, 0xf8, !PT ;  /* 0x00000018241c7812 */ /* 0x000fe200078ef805 */
[----:B------:R-:W-:Y:S01]  /*2680*/  IMAD.WIDE.U32 R68, R105, R8, R68 ;  /* 0x0000000869447225 */ /* 0x000fe200078e0044 */
[----:B------:R-:W-:Y:S02]  /*2690*/  LOP3.LUT R29, R29, 0xfffff000, RZ, 0xc0, !PT ;  /* 0xfffff0001d1d7812 */ /* 0x000fe400078ec0ff */
[----:B------:R-:W-:Y:S01]  /*26a0*/  LOP3.LUT R28, R28, R35, RZ, 0x3c, !PT ;  /* 0x000000231c1c7212 */ /* 0x000fe200078e3cff */
[-C--:B------:R-:W-:Y:S01]  /*26b0*/  IMAD.WIDE.U32 R64, R105, R10.reuse, R64 ;  /* 0x0000000a69407225 */ /* 0x080fe200078e0040 */
[----:B------:R-:W-:Y:S02]  /*26c0*/  LOP3.LUT R75, R3, 0xfffffff8, RZ, 0xc0, !PT ;  /* 0xfffffff8034b7812 */ /* 0x000fe400078ec0ff */
[----:B------:R-:W-:Y:S01]  /*26d0*/  LOP3.LUT R74, R4, 0xfffffff8, RZ, 0xc0, !PT ;  /* 0xfffffff8044a7812 */ /* 0x000fe200078ec0ff */
[----:B------:R-:W-:Y:S01]  /*26e0*/  IMAD.WIDE.U32 R66, R105, R10, R66 ;  /* 0x0000000a69427225 */ /* 0x000fe200078e0042 */
[----:B------:R-:W-:-:S03]  /*26f0*/  SHF.L.U64.HI R87, R6, 0x7, R7 ;  /* 0x0000000706577819 */ /* 0x000fc60000010207 */
[----:B------:R-:W-:Y:S01]  /*2700*/  IMAD.WIDE.U32 R70, R105, R8, R70 ;  /* 0x0000000869467225 */ /* 0x000fe200078e0046 */
[----:B------:R-:W-:-:S03]  /*2710*/  SHF.L.U64.HI R92, R10, 0x7, R11 ;  /* 0x000000070a5c7819 */ /* 0x000fc6000001020b */
[----:B------:R-:W-:Y:S01]  /*2720*/  IMAD.SHL.U32 R7, R10, 0x80, RZ ;  /* 0x000000800a077824 */ /* 0x000fe200078e00ff */
[----:B------:R-:W-:Y:S01]  /*2730*/  SHF.R.S32.HI R96, RZ, 0x1f, R75 ;  /* 0x0000001fff607819 */ /* 0x000fe2000001144b */
[----:B------:R-:W-:Y:S01]  /*2740*/  IMAD.SHL.U32 R6, R6, 0x80, RZ ;  /* 0x0000008006067824 */ /* 0x000fe200078e00ff */
[----:B------:R-:W-:Y:S01]  /*2750*/  SHF.R.S32.HI R95, RZ, 0x1f, R74 ;  /* 0x0000001fff5f7819 */ /* 0x000fe2000001144a */
[----:B------:R-:W-:Y:S02]  /*2760*/  VIADD R109, R34, 0x8 ;  /* 0x00000008226d7836 */ /* 0x000fe40000000000 */
[----:B------:R-:W-:Y:S02]  /*2770*/  IMAD.SHL.U32 R107, R104, 0x2, RZ ;  /* 0x00000002686b7824 */ /* 0x000fe400078e00ff */
[----:B------:R-:W-:Y:S01]  /*2780*/  IMAD.IADD R82, R63, 0x1, R33 ;  /* 0x000000013f527824 */ /* 0x000fe200078e0221 */
[----:B--2---:R-:W-:Y:S01]  /*2790*/  IADD3 R100, R14, R15, R30 ;  /* 0x0000000f0e647210 */ /* 0x004fe20007ffe01e */
[----:B------:R-:W-:-:S04]  /*27a0*/  IMAD R14, R31, R10, RZ ;  /* 0x0000000a1f0e7224 */ /* 0x000fc800078e02ff */
[----:B------:R-:W-:Y:S02]  /*27b0*/  IMAD R15, R105, R11, R14 ;  /* 0x0000000b690f7224 */ /* 0x000fe400078e020e */
[----:B------:R-:W-:-:S04]  /*27c0*/  IMAD R14, R31, R8, RZ ;  /* 0x000000081f0e7224 */ /* 0x000fc800078e02ff */
[----:B------:R-:W-:Y:S01]  /*27d0*/  IMAD R77, R105, R9, R14 ;  /* 0x00000009694d7224 */ /* 0x000fe200078e020e */
[----:B------:R-:W-:Y:S02]  /*27e0*/  SEL R9, RZ, 0x20, P2 ;  /* 0x00000020ff097807 */ /* 0x000fe40001000000 */
[----:B------:R-:W-:Y:S02]  /*27f0*/  IADD3 R98, R20, R27, R30 ;  /* 0x0000001b14627210 */ /* 0x000fe40007ffe01e */
[C---:B------:R-:W-:Y:S02]  /*2800*/  LOP3.LUT R14, R12.reuse, R9, RZ, 0xfc, !PT ;  /* 0x000000090c0e7212 */ /* 0x040fe400078efcff */
[----:B------:R-:W-:Y:S01]  /*2810*/  LOP3.LUT R27, R5, 0xfffffff8, RZ, 0xc0, !PT ;  /* 0xfffffff8051b7812 */ /* 0x000fe200078ec0ff */
[----:B------:R-:W-:Y:S01]  /*2820*/  IMAD.IADD R79, R69, 0x1, R77 ;  /* 0x00000001454f7824 */ /* 0x000fe200078e024d */
[----:B------:R-:W-:Y:S01]  /*2830*/  LOP3.LUT R9, R12, 0x1, RZ, 0xc0, !PT ;  /* 0x000000010c097812 */ /* 0x000fe200078ec0ff */
[----:B------:R-:W-:Y:S01]  /*2840*/  IMAD.SHL.U32 R8, R8, 0x80, RZ ;  /* 0x0000008008087824 */ /* 0x000fe200078e00ff */
[C---:B------:R-:W-:Y:S01]  /*2850*/  LOP3.LUT R10, R14.reuse, 0x2, RZ, 0xc0, !PT ;  /* 0x000000020e0a7812 */ /* 0x040fe200078ec0ff */
[----:B------:R-:W-:Y:S01]  /*2860*/  IMAD.IADD R81, R65, 0x1, R15 ;  /* 0x0000000141517824 */ /* 0x000fe200078e020f */
[C---:B------:R-:W-:Y:S01]  /*2870*/  LOP3.LUT R11, R14.reuse, 0x4, RZ, 0xc0, !PT ;  /* 0x000000040e0b7812 */ /* 0x040fe200078ec0ff */
[----:B------:R-:W-:Y:S01]  /*2880*/  IMAD.IADD R78, R15, 0x1, R67 ;  /* 0x000000010f4e7824 */ /* 0x000fe200078e0243 */
[C---:B------:R-:W-:Y:S01]  /*2890*/  LOP3.LUT R12, R14.reuse, 0x8, RZ, 0xc0, !PT ;  /* 0x000000080e0c7812 */ /* 0x040fe200078ec0ff */
[----:B------:R-:W-:Y:S01]  /*28a0*/  IMAD.IADD R77, R77, 0x1, R71 ;  /* 0x000000014d4d7824 */ /* 0x000fe200078e0247 */
[----:B------:R-:W-:-:S02]  /*28b0*/  LOP3.LUT R13, R14, 0x10, RZ, 0xc0, !PT ;  /* 0x000000100e0d7812 */ /* 0x000fc400078ec0ff */
[----:B------:R-:W-:Y:S02]  /*28c0*/  IADD3 R97, R28, R29, R30 ;  /* 0x0000001d1c617210 */ /* 0x000fe40007ffe01e */
[----:B------:R-:W-:Y:S02]  /*28d0*/  SHF.R.S32.HI R94, RZ, 0x1f, R27 ;  /* 0x0000001fff5e7819 */ /* 0x000fe4000001141b */
[----:B------:R-:W-:Y:S01]  /*28e0*/  LOP3.LUT R14, R14, 0x20, RZ, 0xc0, !PT ;  /* 0x000000200e0e7812 */ /* 0x000fe200078ec0ff */
[----:B0-----:R-:W-:Y:S06]  /*28f0*/  @!P6 BAR.SYNC.DEFER_BLOCKING 0x9, 0x100 ;  /* 0x024400000000eb1d */ /* 0x001fec0000010000 */
.L_x_9420:
[----:B-1-3--:R-:W2:Y:S01]  /*2900*/  LDL R28, [R1+0x40] ;  /* 0x00004000011c7983 */ /* 0x00aea20000100800 */
[----:B0-----:R-:W0:Y:S01]  /*2910*/  LDC.64 R88, c[0x0][0x2d8] ;  /* 0x0000b600ff587b82 */ /* 0x001e220000000a00 */
[----:B------:R-:W-:Y:S01]  /*2920*/  VIADD R31, R25, 0xffffffff ;  /* 0xffffffff191f7836 */ /* 0x000fe20000000000 */
[----:B------:R-:W-:Y:S01]  /*2930*/  LOP3.LUT P4, RZ, R21, 0x2, RZ, 0xc0, !PT ;  /* 0x0000000215ff7812 */ /* 0x000fe2000788c0ff */
[----:B------:R-:W-:Y:S05]  /*2940*/  YIELD ;  /* 0x0000000000007946 */ /* 0x000fea0003800000 */
[----:B------:R-:W1:Y:S01]  /*2950*/  LDC R99, c[0x0][0x3d4] ;  /* 0x0000f500ff637b82 */ /* 0x000e620000000800 */
[----:B------:R-:W-:Y:S01]  /*2960*/  SHF.R.S32.HI R30, RZ, 0x1f, R31 ;  /* 0x0000001fff1e7819 */ /* 0x000fe2000001141f */
[-C--:B------:R-:W-:Y:S01]  /*2970*/  IMAD R15, R87, R31.reuse, RZ ;  /* 0x0000001f570f7224 */ /* 0x080fe200078e02ff */
[----:B------:R-:W-:Y:S01]  /*2980*/  BSSY B0, `(.L_x_9365) ;  /* 0x00003d0000007945 */ /* 0x000fe20003800000 */
[----:B------:R-:W-:-:S04]  /*2990*/  IMAD.WIDE.U32 R56, R6, R31, RZ ;  /* 0x0000001f06387225 */ /* 0x000fc800078e00ff */
[----:B------:R-:W-:Y:S01]  /*29a0*/  IMAD R15, R30, R6, R15 ;  /* 0x000000061e0f7224 */ /* 0x000fe200078e020f */
[----:B------:R-:W-:-:S03]  /*29b0*/  IADD3 R20, P2, R84, R56, RZ ;  /* 0x0000003854147210 */ /* 0x000fc60007f5e0ff */
[----:B------:R-:W-:-:S04]  /*29c0*/  IMAD.IADD R91, R57, 0x1, R15 ;  /* 0x00000001395b7824 */ /* 0x000fc800078e020f */
[----:B------:R-:W-:Y:S01]  /*29d0*/  IMAD.X R25, R91, 0x1, R83, P2 ;  /* 0x000000015b197824 */ /* 0x000fe200010e0653 */
[C---:B0-----:R-:W-:Y:S02]  /*29e0*/  LEA R32, P3, R20.reuse, R88, 0x1 ;  /* 0x0000005814207211 */ /* 0x041fe400078608ff */
[----:B------:R-:W-:Y:S02]  /*29f0*/  ISETP.GT.AND P2, PT, R31, R76, PT ;  /* 0x0000004c1f00720c */ /* 0x000fe40003f44270 */
[----:B------:R-:W-:Y:S01]  /*2a00*/  LEA.HI.X R33, R20, R89, R25, 0x1, P3 ;  /* 0x0000005914217211 */ /* 0x000fe200018f0c19 */
[----:B------:R-:W-:Y:S01]  /*2a10*/  IMAD.MOV.U32 R25, RZ, RZ, R31 ;  /* 0x000000ffff197224 */ /* 0x000fe200078e001f */
[----:B-1----:R-:W-:Y:S01]  /*2a20*/  ISETP.GE.AND P3, PT, R99, 0x1, PT ;  /* 0x000000016300780c */ /* 0x002fe20003f66270 */
[----:B--2---:R-:W-:-:S04]  /*2a30*/  IMAD R15, R18, 0x3000, R28 ;  /* 0x00003000120f7824 */ /* 0x004fc800078e021c */
[C---:B------:R-:W-:Y:S01]  /*2a40*/  VIADD R29, R15.reuse, 0x10 ;  /* 0x000000100f1d7836 */ /* 0x040fe20000000000 */
[C---:B------:R-:W-:Y:S01]  /*2a50*/  @P4 IADD3 R29, R15.reuse, -0x10, RZ ;  /* 0xfffffff00f1d4810 */ /* 0x040fe20007ffe0ff */
[----:B------:R-:W-:-:S04]  /*2a60*/  IMAD R80, R15, 0x2, R26 ;  /* 0x000000020f507824 */ /* 0x000fc800078e021a */
[----:B------:R-:W-:Y:S02]  /*2a70*/  IMAD R20, R29, 0x2, R26 ;  /* 0x000000021d147824 */ /* 0x000fe400078e021a */
        /* <DEDUP_REMOVED lines=9> */
[----:B------:R-:W-:Y:S02]  /*2b10*/  IMAD R29, R30, R7, R28 ;  /* 0x000000071e1d7224 */ /* 0x000fe400078e021c */
        /* <DEDUP_REMOVED lines=64> */
.L_x_9369:
[----:B------:R-:W-:Y:S05]  /*2f20*/  BSYNC B1 ;  /* 0x0000000000017941 */ /* 0x000fea0003800000 */
.L_x_9368:
[----:B-----5:R-:W-:Y:S01]  /*2f30*/  IMAD.MOV.U32 R15, RZ, RZ, R34 ;  /* 0x000000ffff0f7224 */ /* 0x020fe200078e0022 */
[----:B------:R-:W-:Y:S01]  /*2f40*/  UISETP.NE.AND UP0, UPT, UR37, 0x3, UPT ;  /* 0x000000032500788c */ /* 0x000fe2000bf05270 */
[----:B0-----:R-:W-:Y:S02]  /*2f50*/  IMAD.MOV.U32 R28, RZ, RZ, R35 ;  /* 0x000000ffff1c7224 */ /* 0x001fe400078e0023 */
[----:B------:R-:W-:Y:S02]  /*2f60*/  IMAD.MOV.U32 R29, RZ, RZ, R38 ;  /* 0x000000ffff1d7224 */ /* 0x000fe400078e0026 */
[----:B------:R-:W-:Y:S01]  /*2f70*/  IMAD.MOV.U32 R30, RZ, RZ, R39 ;  /* 0x000000ffff1e7224 */ /* 0x000fe200078e0027 */
[----:B------:R-:W-:Y:S01]  /*2f80*/  PRMT R52, R15, 0x5410, R28 ;  /* 0x000054100f347816 */ /* 0x000fe2000000001c */
[----:B------:R-:W-:Y:S01]  /*2f90*/  IMAD.MOV.U32 R15, RZ, RZ, R42 ;  /* 0x000000ffff0f7224 */ /* 0x000fe200078e002a */
[----:B------:R-:W-:Y:S01]  /*2fa0*/  PLOP3.LUT P3, PT, PT, PT, UP0, 0x80, 0x0 ;  /* 0x000000000000781c */ /* 0x000fe20003f6f008 */
        /* <DEDUP_REMOVED lines=21> */
[----:B------:R-:W-:Y:S02]  /*3100*/  IMAD.MOV.U32 R29, RZ, RZ, R48 ;  /* 0x000000ffff1d7224 */ /* 0x000fe400078e0030 */
[----:B------:R-:W-:Y:S01]  /*3110*/  IMAD.MOV.U32 R30, RZ, RZ, R49 ;  /* 0x000000ffff1e7224 */ /* 0x000fe200078e0031 */
[----:B------:R-:W-:Y:S01]  /*3120*/  PRMT R91, R15, 0x5410, R28 ;  /* 0x000054100f5b7816 */ /* 0x000fe2000000001c */
[----:B------:R-:W-:-:S02]  /*3130*/  IMAD.MOV.U32 R15, RZ, RZ, R56 ;  /* 0x000000ffff0f7224 */ /* 0x000fc400078e0038 */
[----:B------:R-:W-:Y:S01]  /*3140*/  IMAD.MOV.U32 R28, RZ, RZ, R57 ;  /* 0x000000ffff1c7224 */ /* 0x000fe200078e0039 */
[----:B------:R-:W-:Y:S01]  /*3150*/  PRMT R112, R29, 0x5410, R30 ;  /* 0x000054101d707816 */ /* 0x000fe2000000001e */
[----:B------:R-:W-:Y:S02]  /*3160*/  IMAD.MOV.U32 R29, RZ, RZ, R88 ;  /* 0x000000ffff1d7224 */ /* 0x000fe400078e0058 */
[----:B------:R-:W-:Y:S01]  /*3170*/  IMAD.MOV.U32 R30, RZ, RZ, R89 ;  /* 0x000000ffff1e7224 */ /* 0x000fe200078e0059 */
[----:B------:R-:W-:Y:S02]  /*3180*/  PRMT R114, R28, 0x5410, R15 ;  /* 0x000054101c727816 */ /* 0x000fe4000000000f */
[----:B------:R-:W-:Y:S02]  /*3190*/  PRMT R117, R117, 0x5410, R29 ;  /* 0x0000541075757816 */ /* 0x000fe4000000001d */
[----:B------:R-:W-:Y:S01]  /*31a0*/  PRMT R119, R119, 0x5410, R30 ;  /* 0x0000541077777816 */ /* 0x000fe2000000001e */
[----:B------:R-:W-:Y:S06]  /*31b0*/  @!P3 BRA `(.L_x_9370) ;  /* 0x000000000004b947 */ /* 0x000fec0003800000 */
[----:B------:R-:W-:Y:S01]  /*31c0*/  BPT.TRAP 0x1 ;  /* 0x000000040000795c */ /* 0x000fe20000300000 */
.L_x_9370:
[----:B------:R-:W-:Y:S01]  /*31d0*/  IMAD R15, R18, 0x8, R2 ;  /* 0x00000008120f7824 */ /* 0x000fe200078e0202 */
[----:B------:R-:W-:Y:S01]  /*31e0*/  SHF.L.U32 R86, R157, 0x1f, RZ ;  /* 0x0000001f9d567819 */ /* 0x000fe200000006ff */
[----:B------:R-:W-:Y:S03]  /*31f0*/  BSSY B1, `(.L_x_9371) ;  /* 0x0000003000017945 */ /* 0x000fe60003800000 */
[----:B------:R-:W0:Y:S02]  /*3200*/  SYNCS.PHASECHK.TRANS64.TRYWAIT P5, [R15+URZ+0x2d890], R86 ;  /* 0x02d890560f0075a7 */ /* 0x000e2400080a017f */
[----:B0-----:R-:W-:Y:S05]  /*3210*/  @!P5 BRA `(.L_x_9372) ;  /* 0x000001e800f4d947 */ /* 0x001fea0003800000 */
.L_x_9682:
[----:B------:R-:W-:Y:S05]  /*3220*/  BSYNC B1 ;  /* 0x0000000000017941 */ /* 0x000fea0003800000 */
.L_x_9371:
        /* <DEDUP_REMOVED lines=9> */
[--C-:B--2---:R-:W-:Y:S01]  /*32c0*/  HADD2.F32 R120, -RZ, R29.reuse.H0_H0 ;  /* 0x2000001dff787230 */ /* 0x104fe20000004100 */
[----:B------:R-:W-:Y:S02]  /*32d0*/  SHF.R.U64 R88, R88, 0x10, R89 ;  /* 0x0000001058587819 */ /* 0x000fe40000001259 */
[----:B------:R-:W-:Y:S01]  /*32e0*/  SHF.R.U32.HI R58, RZ, 0x10, R59 ;  /* 0x00000010ff3a7819 */ /* 0x000fe2000001163b */
[----:B------:R-:W-:Y:S01]  /*32f0*/  IMAD.MOV.U32 R59, RZ, RZ, R31 ;  /* 0x000000ffff3b7224 */ /* 0x000fe200078e001f */
[----:B------:R-:W-:Y:S01]  /*3300*/  SHF.R.U32.HI R118, RZ, 0x10, R89 ;  /* 0x00000010ff767819 */ /* 0x000fe20000011659 */
[----:B------:R-:W-:Y:S02]  /*3310*/  HADD2.F32 R89, -RZ, R88.H0_H0 ;  /* 0x20000058ff597230 */ /* 0x000fe40000004100 */
[----:B------:R-:W-:Y:S02]  /*3320*/  HADD2.F32 R88, -RZ, R29.H1_H1 ;  /* 0x3000001dff587230 */ /* 0x000fe40000004100 */
[----:B------:R-:W-:-:S02]  /*3330*/  HADD2.F32 R118, -RZ, R118.H0_H0 ;  /* 0x20000076ff767230 */ /* 0x000fc40000004100 */
[--C-:B------:R-:W-:Y:S02]  /*3340*/  HADD2.F32 R29, -RZ, R59.reuse.H1_H1 ;  /* 0x3000003bff1d7230 */ /* 0x100fe40000004100 */
[----:B------:R-:W-:Y:S02]  /*3350*/  HADD2.F32 R59, -RZ, R59.H0_H0 ;  /* 0x2000003bff3b7230 */ /* 0x000fe40000004100 */
[----:B------:R-:W-:Y:S02]  /*3360*/  HADD2.F32 R116, -RZ, R58.H0_H0 ;  /* 0x2000003aff747230 */ /* 0x000fe40000004100 */
        /* <DEDUP_REMOVED lines=9> */
[----:B------:R-:W-:-:S02]  /*3400*/  HADD2.F32 R29, -RZ, R117.H0_H0 ;  /* 0x20000075ff1d7230 */ /* 0x000fc40000004100 */
[----:B------:R-:W-:Y:S02]  /*3410*/  HADD2.F32 R117, -RZ, R117.H1_H1 ;  /* 0x30000075ff757230 */ /* 0x000fe40000004100 */
[--C-:B------:R-:W-:Y:S02]  /*3420*/  HADD2.F32 R88, -RZ, R28.reuse.H1_H1 ;  /* 0x3000001cff587230 */ /* 0x100fe40000004100 */
[----:B------:R-:W-:Y:S02]  /*3430*/  HADD2.F32 R118, -RZ, R28.H0_H0 ;  /* 0x2000001cff767230 */ /* 0x000fe40000004100 */
[----:B------:R-:W-:Y:S02]  /*3440*/  HADD2.F32 R89, -RZ, R119.H1_H1 ;  /* 0x30000077ff597230 */ /* 0x000fe40000004100 */
[--C-:B------:R-:W-:Y:S02]  /*3450*/  HADD2.F32 R28, -RZ, R30.reuse.H1_H1 ;  /* 0x3000001eff1c7230 */ /* 0x100fe40000004100 */
[----:B------:R-:W-:Y:S01]  /*3460*/  FMUL.FTZ R121, R118, R117 ;  /* 0x0000007576797220 */ /* 0x000fe20000410000 */
[----:B------:R-:W-:-:S02]  /*3470*/  HADD2.F32 R30, -RZ, R30.H0_H0 ;  /* 0x2000001eff1e7230 */ /* 0x000fc40000004100 */
        /* <DEDUP_REMOVED lines=8> */
[----:B------:R-:W-:Y:S02]  /*3500*/  F2FP.F16.F32.PACK_AB R29, R31, R58 ;  /* 0x0000003a1f1d723e */ /* 0x000fe400000000ff */
[----:B------:R-:W-:-:S02]  /*3510*/  F2FP.F16.F32.PACK_AB R118, R121, R118 ;  /* 0x000000767976723e */ /* 0x000fc400000000ff */
[----:B------:R-:W-:Y:S02]  /*3520*/  F2FP.F16.F32.PACK_AB R30, R28, R117 ;  /* 0x000000751c1e723e */ /* 0x000fe400000000ff */
[----:B------:R-:W-:Y:S01]  /*3530*/  F2FP.F16.F32.PACK_AB R31, R116, R59 ;  /* 0x0000003b741f723e */ /* 0x000fe200000000ff */
[----:B------:R-:W-:-:S07]  /*3540*/  IMAD.MOV.U32 R28, RZ, RZ, R118 ;  /* 0x000000ffff1c7224 */ /* 0x000fce00078e0076 */
.L_x_9377:
[----:B------:R-:W-:Y:S05]  /*3550*/  BSYNC B2 ;  /* 0x0000000000027941 */ /* 0x000fea0003800000 */
.L_x_9376:
[----:B--2---:R1:W-:Y:S02]  /*3560*/  STG.E.128 desc[UR52][R32.64], R28 ;  /* 0x0000001c20007986 */ /* 0x0043e4000c101d34 */
.L_x_9375:
[----:B------:R-:W-:Y:S05]  /*3570*/  BSYNC B1 ;  /* 0x0000000000017941 */ /* 0x000fea0003800000 */
.L_x_9374:
[----:B------:R-:W-:Y:S01]  /*3580*/  ISETP.NE.AND P4, PT, R10, RZ, PT ;  /* 0x000000ff0a00720c */ /* 0x000fe20003f85270 */
[----:B------:R-:W-:-:S12]  /*3590*/  BSSY B1, `(.L_x_9378) ;  /* 0x0000032000017945 */ /* 0x000fd80003800000 */
[----:B------:R-:W-:Y:S05]  /*35a0*/  @!P4 BRA `(.L_x_9379) ;  /* 0x0000000000c0c947 */ /* 0x000fea0003800000 */
[----:B-1----:R1:W2:Y:S01]  /*35b0*/  LDS.128 R28, [R20+0x15000] ;  /* 0x01500000141c7984 */ /* 0x0022a20000000c00 */
[----:B------:R-:W-:Y:S01]  /*35c0*/  IADD3 R58, R16, 0x8, RZ ;  /* 0x00000008103a7810 */ /* 0x000fe20007ffe0ff */
[----:B------:R-:W-:Y:S03]  /*35d0*/  BSSY B2, `(.L_x_9380) ;  /* 0x000002c000027945 */ /* 0x000fe60003800000 */
[----:B------:R-:W-:-:S13]  /*35e0*/  ISETP.GE.AND P4, PT, R58, R99, PT ;  /* 0x000000633a00720c */ /* 0x000fda0003f86270 */
[----:B-1----:R-:W-:Y:S05]  /*35f0*/  @P4 BRA `(.L_x_9381) ;  /* 0x0000000000a44947 */ /* 0x002fea0003800000 */
[----:B------:R-:W-:Y:S02]  /*3600*/  SHF.R.U64 R58, R50, 0x10, R51 ;  /* 0x00000010323a7819 */ /* 0x000fe40000001233 */
[----:B------:R-:W-:Y:S02]  /*3610*/  SHF.R.U64 R88, R56, 0x10, R57 ;  /* 0x0000001038587819 */ /* 0x000fe40000001239 */
[----:B------:R-:W-:Y:S01]  /*3620*/  SHF.R.U32.HI R50, RZ, 0x10, R51 ;  /* 0x00000010ff327819 */ /* 0x000fe20000011633 */
[----:B--2---:R-:W-:Y:S01]  /*3630*/  IMAD.MOV.U32 R51, RZ, RZ, R31 ;  /* 0x000000ffff337224 */ /* 0x004fe200078e001f */
[----:B------:R-:W-:Y:S01]  /*3640*/  SHF.R.U32.HI R59, RZ, 0x10, R57 ;  /* 0x00000010ff3b7819 */ /* 0x000fe20000011639 */
[----:B------:R-:W-:Y:S02]  /*3650*/  HADD2.F32 R88, -RZ, R88.H0_H0 ;  /* 0x20000058ff587230 */ /* 0x000fe40000004100 */
[--C-:B------:R-:W-:Y:S02]  /*3660*/  HADD2.F32 R31, -RZ, R29.reuse.H1_H1 ;  /* 0x3000001dff1f7230 */ /* 0x100fe40000004100 */
[----:B------:R-:W-:-:S02]  /*3670*/  HADD2.F32 R29, -RZ, R29.H0_H0 ;  /* 0x2000001dff1d7230 */ /* 0x000fc40000004100 */
[----:B------:R-:W-:Y:S02]  /*3680*/  HADD2.F32 R59, -RZ, R59.H0_H0 ;  /* 0x2000003bff3b7230 */ /* 0x000fe40000004100 */
        /* <DEDUP_REMOVED lines=12> */
[----:B------:R-:W-:Y:S02]  /*3750*/  HADD2.F32 R51, -RZ, R28.H1_H1 ;  /* 0x3000001cff337230 */ /* 0x000fe40000004100 */
[----:B------:R-:W-:Y:S01]  /*3760*/  HADD2.F32 R59, -RZ, R114.H1_H1 ;  /* 0x30000072ff3b7230 */ /* 0x000fe20000004100 */
[----:B------:R-:W-:Y:S01]  /*3770*/  F2FP.F16.F32.PACK_AB R29, R50, R29 ;  /* 0x0000001d321d723e */ /* 0x000fe200000000ff */
[----:B------:R-:W-:Y:S01]  /*3780*/  HADD2.F32 R28, -RZ, R28.H0_H0 ;  /* 0x2000001cff1c7230 */ /* 0x000fe20000004100 */
[----:B------:R-:W-:Y:S01]  /*3790*/  F2FP.F16.F32.PACK_AB R31, R56, R31 ;  /* 0x0000001f381f723e */ /* 0x000fe200000000ff */
[----:B------:R-:W-:-:S02]  /*37a0*/  HADD2.F32 R114, -RZ, R114.H0_H0 ;  /* 0x20000072ff727230 */ /* 0x000fc40000004100 */
[-C--:B------:R-:W-:Y:S01]  /*37b0*/  FMUL.FTZ R89, R51, R59.reuse ;  /* 0x0000003b33597220 */ /* 0x080fe20000410000 */
        /* <DEDUP_REMOVED lines=13> */
.L_x_9381:
[----:B------:R-:W-:Y:S05]  /*3890*/  BSYNC B2 ;  /* 0x0000000000027941 */ /* 0x000fea0003800000 */
.L_x_9380:
[----:B--2---:R2:W-:Y:S02]  /*38a0*/  STG.E.128 desc[UR52][R32.64+0x20], R28 ;  /* 0x0000201c20007986 */ /* 0x0045e4000c101d34 */
.L_x_9379:
[----:B------:R-:W-:Y:S05]  /*38b0*/  BSYNC B1 ;  /* 0x0000000000017941 */ /* 0x000fea0003800000 */
.L_x_9378:
        /* <DEDUP_REMOVED lines=50> */
.L_x_9385:
[----:B------:R-:W-:Y:S05]  /*3be0*/  BSYNC B2 ;  /* 0x0000000000027941 */ /* 0x000fea0003800000 */
.L_x_9384:
[----:B--2---:R3:W-:Y:S02]  /*3bf0*/  STG.E.128 desc[UR52][R32.64+0x40], R28 ;  /* 0x0000401c20007986 */ /* 0x0047e4000c101d34 */
.L_x_9383:
[----:B------:R-:W-:Y:S05]  /*3c00*/  BSYNC B1 ;  /* 0x0000000000017941 */ /* 0x000fea0003800000 */
.L_x_9382:
        /* <DEDUP_REMOVED lines=49> */
.L_x_9389:
[----:B------:R-:W-:Y:S05]  /*3f20*/  BSYNC B2 ;  /* 0x0000000000027941 */ /* 0x000fea0003800000 */
.L_x_9388:
[----:B--2---:R4:W-:Y:S02]  /*3f30*/  STG.E.128 desc[UR52][R32.64+0x60], R28 ;  /* 0x0000601c20007986 */ /* 0x0049e4000c101d34 */
.L_x_9387:
[----:B------:R-:W-:Y:S05]  /*3f40*/  BSYNC B1 ;  /* 0x0000000000017941 */ /* 0x000fea0003800000 */
.L_x_9386:
        /* <DEDUP_REMOVED lines=49> */
.L_x_9393:
[----:B------:R-:W-:Y:S05]  /*4260*/  BSYNC B2 ;  /* 0x0000000000027941 */ /* 0x000fea0003800000 */
.L_x_9392:
[----:B--2---:R1:W-:Y:S02]  /*4270*/  STG.E.128 desc[UR52][R32.64+0x80], R28 ;  /* 0x0000801c20007986 */ /* 0x0043e4000c101d34 */
.L_x_9391:
[----:B------:R-:W-:Y:S05]  /*4280*/  BSYNC B1 ;  /* 0x0000000000017941 */ /* 0x000fea0003800000 */
.L_x_9390:
        /* <DEDUP_REMOVED lines=48> */
.L_x_9395:
[----:B------:R-:W-:Y:S05]  /*4590*/  BSYNC B1 ;  /* 0x0000000000017941 */ /* 0x000fea0003800000 */
.L_x_9394:
[----:B--2---:R1:W-:Y:S01]  /*45a0*/  STG.E.128 desc[UR52][R32.64+0xa0], R28 ;  /* 0x0000a01c20007986 */ /* 0x0043e2000c101d34 */
[----:B------:R-:W-:Y:S05]  /*45b0*/  BRA `(.L_x_9373) ;  /* 0x0000002000307947 */ /* 0x000fea0003800000 */
.L_x_9367:
        /* <DEDUP_REMOVED lines=21> */
[----:B------:R-:W-:Y:S02]  /*4710*/  IADD3 R28, P3, R64, R52, RZ ;  /* 0x00000034401c7210 */ /* 0x000fe40007f7e0ff */
[----:B------:R-:W-:-:S03]  /*4720*/  CS2R R48, SRZ ;  /* 0x0000000000307805 */ /* 0x000fc6000001ff00 */
        /* <DEDUP_REMOVED lines=9> */
[----:B------:R-:W-:Y:S02]  /*47c0*/  CS2R R32, SRZ ;  /* 0x0000000000207805 */ /* 0x000fe4000001ff00 */
[----:B------:R-:W-:Y:S02]  /*47d0*/  CS2R R46, SRZ ;  /* 0x00000000002e7805 */ /* 0x000fe4000001ff00 */
[----:B------:R-:W-:-:S05]  /*47e0*/  CS2R R44, SRZ ;  /* 0x00000000002c7805 */ /* 0x000fca000001ff00 */
[----:B------:R0:W5:Y:S04]  /*47f0*/  @!P3 LDG.E.128 R36, desc[UR52][R52.64] ;  /* 0x000000343424b981 */ /* 0x000168000c1e1d00 */
[----:B------:R0:W5:Y:S01]  /*4800*/  @!P3 LDG.E.128 R48, desc[UR52][R54.64] ;  /* 0x000000343630b981 */ /* 0x000162000c1e1d00 */
[----:B------:R-:W-:Y:S01]  /*4810*/  ISETP.GE.AND P3, PT, R58, R99, PT ;  /* 0x000000633a00720c */ /* 0x000fe20003f66270 */
[----:B------:R-:W-:Y:S01]  /*4820*/  VIADD R58, R19, 0x20 ;  /* 0x00000020133a7836 */ /* 0x000fe20000000000 */
        /* <DEDUP_REMOVED lines=9> */
.L_x_9397:
[----:B------:R-:W-:Y:S05]  /*48c0*/  BSYNC B1 ;  /* 0x0000000000017941 */ /* 0x000fea0003800000 */
.L_x_9396:
[----:B-----5:R-:W-:Y:S01]  /*48d0*/  IMAD.MOV.U32 R15, RZ, RZ, R30 ;  /* 0x000000ffff0f7224 */ /* 0x020fe200078e001e */
[----:B------:R-:W-:Y:S01]  /*48e0*/  UISETP.NE.AND UP0, UPT, UR37, 0x3, UPT ;  /* 0x000000032500788c */ /* 0x000fe2000bf05270 */
[----:B0-----:R-:W-:Y:S02]  /*48f0*/  IMAD.MOV.U32 R52, RZ, RZ, R31 ;  /* 0x000000ffff347224 */ /* 0x001fe400078e001f */
        /* <DEDUP_REMOVED lines=38> */
[----:B------:R-:W-:-:S03]  /*4b60*/  IMAD.MOV.U32 R54, RZ, RZ, R49 ;  /* 0x000000ffff367224 */ /* 0x000fc600078e0031 */
[----:B------:R-:W-:Y:S02]  /*4b70*/  PRMT R130, R52, 0x5410, R53 ;  /* 0x0000541034827816 */ /* 0x000fe40000000035 */
[----:B------:R-:W-:Y:S01]  /*4b80*/  PRMT R127, R54, 0x7610, R127 ;  /* 0x00007610367f7816 */ /* 0x000fe2000000007f */
[----:B------:R-:W-:Y:S06]  /*4b90*/  @!P3 BRA `(.L_x_9398) ;  /* 0x000000000004b947 */ /* 0x000fec0003800000 */
[----:B------:R-:W-:Y:S01]  /*4ba0*/  BPT.TRAP 0x1 ;  /* 0x000000040000795c */ /* 0x000fe20000300000 */
.L_x_9398:
[----:B------:R-:W-:Y:S01]  /*4bb0*/  IMAD R15, R18, 0x8, R2 ;  /* 0x00000008120f7824 */ /* 0x000fe200078e0202 */
[----:B------:R-:W-:Y:S01]  /*4bc0*/  SHF.L.U32 R86, R157, 0x1f, RZ ;  /* 0x0000001f9d567819 */ /* 0x000fe200000006ff */
[----:B------:R-:W-:Y:S03]  /*4bd0*/  BSSY B1, `(.L_x_9399) ;  /* 0x0000003000017945 */ /* 0x000fe60003800000 */
[----:B------:R-:W0:Y:S02]  /*4be0*/  SYNCS.PHASECHK.TRANS64.TRYWAIT P5, [R15+URZ+0x2d890], R86 ;  /* 0x02d890560f0075a7 */ /* 0x000e2400080a017f */
[----:B0-----:R-:W-:Y:S05]  /*4bf0*/  @!P5 BRA `(.L_x_9400) ;  /* 0x000001d00090d947 */ /* 0x001fea0003800000 */
.L_x_9683:
[----:B------:R-:W-:Y:S05]  /*4c00*/  BSYNC B1 ;  /* 0x0000000000017941 */ /* 0x000fea0003800000 */
.L_x_9399:
[----:B------:R-:W-:Y:S05]  /*4c10*/  @P4 BRA `(.L_x_9373) ;  /* 0x0000001800984947 */ /* 0x000fea0003800000 */
[----:B------:R-:W1:Y:S01]  /*4c20*/  LDC R111, c[0x0][0x2e4] ;  /* 0x0000b900ff6f7b82 */ /* 0x000e620000000800 */
[----:B------:R-:W-:Y:S01]  /*4c30*/  ISETP.NE.AND P4, PT, R9, RZ, PT ;  /* 0x000000ff0900720c */ /* 0x000fe20003f85270 */
[----:B------:R-:W-:Y:S01]  /*4c40*/  ULDC.64 UR4, c[0x0][0x2f0] ;  /* 0x0000bc0000047ab9 */ /* 0x000fe20000000a00 */
[----:B------:R-:W-:Y:S01]  /*4c50*/  SHF.R.S32.HI R52, RZ, 0x1f, R23 ;  /* 0x0000001fff347819 */ /* 0x000fe20000011417 */
[----:B------:R-:W-:Y:S01]  /*4c60*/  BSSY B1, `(.L_x_9401) ;  /* 0x0000083000017945 */ /* 0x000fe20003800000 */
[----:B------:R-:W-:-:S03]  /*4c70*/  MOV R90, R56 ;  /* 0x00000038005a7202 */ /* 0x000fc60000000f00 */
        /* <DEDUP_REMOVED lines=16> */
[----:B------:R-:W-:Y:S01]  /*4d80*/  SHF.R.S32.HI R53, RZ, 0x1f, R52 ;  /* 0x0000001fff357819 */ /* 0x000fe20000011434 */
[----:B------:R-:W-:-:S03]  /*4d90*/  IMAD.SHL.U32 R119, R52, 0x8, RZ ;  /* 0x0000000834777824 */ /* 0x000fc600078e00ff */
[----:B------:R-:W-:-:S05]  /*4da0*/  LEA.HI R52, R53, R52, RZ, 0x2 ;  /* 0x0000003435347211 */ /* 0x000fca00078f10ff */
[----:B------:R-:W-:-:S05]  /*4db0*/  IMAD.SHL.U32 R52, R52, 0x400, RZ ;  /* 0x0000040034347824 */ /* 0x000fca00078e00ff */
[----:B------:R-:W-:Y:S02]  /*4dc0*/  LOP3.LUT R52, R52, 0x7ffff000, RZ, 0xc0, !PT ;  /* 0x7ffff00034347812 */ /* 0x000fe400078ec0ff */
[----:B--2---:R-:W-:-:S04]  /*4dd0*/  LOP3.LUT R53, R58, 0x18, R119, 0xf8, !PT ;  /* 0x000000183a357812 */ /* 0x004fc800078ef877 */
[----:B---3--:R-:W-:Y:S01]  /*4de0*/  LOP3.LUT R53, R53, R55, RZ, 0x3c, !PT ;  /* 0x0000003735357212 */ /* 0x008fe200078e3cff */
[----:B------:R-:W-:-:S03]  /*4df0*/  IMAD R55, R18, 0x3000, R100 ;  /* 0x0000300012377824 */ /* 0x000fc600078e0264 */
[----:B----4-:R-:W-:Y:S01]  /*4e00*/  IADD3 R53, R53, R52, R54 ;  /* 0x0000003435357210 */ /* 0x010fe20007ffe036 */
[----:B------:R-:W-:-:S04]  /*4e10*/  IMAD R52, R55, 0x2, R2 ;  /* 0x0000000237347824 */ /* 0x000fc800078e0202 */
[----:B------:R-:W-:-:S04]  /*4e20*/  IMAD R53, R18, 0x3000, R53 ;  /* 0x0000300012357824 */ /* 0x000fc800078e0235 */
[----:B------:R-:W-:Y:S02]  /*4e30*/  IMAD R56, R53, 0x2, R2 ;  /* 0x0000000235387824 */ /* 0x000fe400078e0202 */
[----:B------:R-:W1:Y:S04]  /*4e40*/  LDS.128 R52, [R52+0x15400] ;  /* 0x0154000034347984 */ /* 0x000e680000000c00 */
[----:B------:R-:W2:Y:S01]  /*4e50*/  LDS.128 R56, [R56+0x15400] ;  /* 0x0154000038387984 */ /* 0x000ea20000000c00 */
[----:B------:R-:W-:Y:S05]  /*4e60*/  @P4 BRA `(.L_x_9404) ;  /* 0x0000000400544947 */ /* 0x000fea0003800000 */
[----:B--2---:R-:W-:Y:S01]  /*4e70*/  IMAD.MOV.U32 R121, RZ, RZ, R57 ;  /* 0x000000ffff797224 */ /* 0x004fe200078e0039 */
[----:B------:R-:W-:Y:S01]  /*4e80*/  SHF.R.U32.HI R124, RZ, 0x10, R49 ;  /* 0x00000010ff7c7819 */ /* 0x000fe20000011631 */
[----:B-1----:R-:W-:Y:S01]  /*4e90*/  IMAD.MOV.U32 R57, RZ, RZ, R53 ;  /* 0x000000ffff397224 */ /* 0x002fe200078e0035 */
[----:B------:R-:W-:Y:S01]  /*4ea0*/  SHF.R.U64 R48, R48, 0x10, R49 ;  /* 0x0000001030307819 */ /* 0x000fe20000001231 */
[----:B------:R-:W-:Y:S01]  /*4eb0*/  HADD2.F32 R127, -RZ, R127.H0_H0 ;  /* 0x2000007fff7f7230 */ /* 0x000fe20000004100 */
[----:B------:R-:W-:Y:S01]  /*4ec0*/  SHF.R.U64 R36, R36, 0x10, R37 ;  /* 0x0000001024247819 */ /* 0x000fe20000001225 */
[----:B------:R-:W-:Y:S01]  /*4ed0*/  HADD2.F32 R118, -RZ, R121.H0_H0 ;  /* 0x20000079ff767230 */ /* 0x000fe20000004100 */
[----:B------:R-:W-:Y:S01]  /*4ee0*/  SHF.R.U64 R50, R50, 0x10, R51 ;  /* 0x0000001032327819 */ /* 0x000fe20000001233 */
[----:B------:R-:W-:Y:S01]  /*4ef0*/  HADD2.F32 R120, -RZ, R57.H0_H0 ;  /* 0x20000039ff787230 */ /* 0x000fe20000004100 */
[----:B------:R-:W-:Y:S01]  /*4f00*/  SHF.R.U64 R38, R38, 0x10, R39 ;  /* 0x0000001026267819 */ /* 0x000fe20000001227 */
[----:B------:R-:W-:-:S02]  /*4f10*/  HADD2.F32 R53, -RZ, R122.H0_H0 ;  /* 0x2000007aff357230 */ /* 0x000fc40000004100 */
[-C--:B------:R-:W-:Y:S01]  /*4f20*/  FMUL.FTZ R129, R118, R127.reuse ;  /* 0x0000007f76817220 */ /* 0x080fe20000410000 */
[----:B------:R-:W-:Y:S02]  /*4f30*/  HADD2.F32 R124, -RZ, R124.H0_H0 ;  /* 0x2000007cff7c7230 */ /* 0x000fe40000004100 */
[C---:B------:R-:W-:Y:S01]  /*4f40*/  FMUL.FTZ R127, R120.reuse, R127 ;  /* 0x0000007f787f7220 */ /* 0x040fe20000410000 */
[----:B------:R-:W-:Y:S01]  /*4f50*/  SHF.R.U32.HI R122, RZ, 0x10, R37 ;  /* 0x00000010ff7a7819 */ /* 0x000fe20000011625 */
[-C--:B------:R-:W-:Y:S01]  /*4f60*/  FFMA.FTZ R120, R120, R53.reuse, -R129 ;  /* 0x0000003578787223 */ /* 0x080fe20000010881 */
[----:B------:R-:W-:Y:S02]  /*4f70*/  HADD2.F32 R57, -RZ, R57.H1_H1 ;  /* 0x30000039ff397230 */ /* 0x000fe40000004100 */
[----:B------:R-:W-:Y:S01]  /*4f80*/  FFMA.FTZ R118, R118, R53, R127 ;  /* 0x0000003576767223 */ /* 0x000fe2000001007f */
[----:B------:R-:W-:Y:S02]  /*4f90*/  HADD2.F32 R53, -RZ, R121.H1_H1 ;  /* 0x30000079ff357230 */ /* 0x000fe40000004100 */
[----:B------:R-:W-:-:S02]  /*4fa0*/  HADD2.F32 R122, -RZ, R122.H0_H0 ;  /* 0x2000007aff7a7230 */ /* 0x000fc40000004100 */
[----:B------:R-:W-:Y:S02]  /*4fb0*/  HADD2.F32 R49, -RZ, R130.H0_H0 ;  /* 0x20000082ff317230 */ /* 0x000fe40000004100 */
[-C--:B------:R-:W-:Y:S01]  /*4fc0*/  FMUL.FTZ R126, R53, R124.reuse ;  /* 0x0000007c357e7220 */ /* 0x080fe20000410000 */
[C---:B------:R-:W-:Y:S01]  /*4fd0*/  FMUL.FTZ R124, R57.reuse, R124 ;  /* 0x0000007c397c7220 */ /* 0x040fe20000410000 */
[----:B------:R-:W-:Y:S02]  /*4fe0*/  HADD2.F32 R121, -RZ, R128.H0_H0 ;  /* 0x20000080ff797230 */ /* 0x000fe40000004100 */
[-C--:B------:R-:W-:Y:S01]  /*4ff0*/  FFMA.FTZ R57, R57, R122.reuse, -R126 ;  /* 0x0000007a39397223 */ /* 0x080fe2000001087e */
[----:B------:R-:W-:Y:S01]  /*5000*/  FFMA.FTZ R53, R53, R122, R124 ;  /* 0x0000007a35357223 */ /* 0x000fe2000001007c */
[----:B------:R-:W-:Y:S02]  /*5010*/  HADD2.F32 R122, -RZ, R59.H0_H0 ;  /* 0x2000003bff7a7230 */ /* 0x000fe40000004100 */
[----:B------:R-:W-:Y:S01]  /*5020*/  HADD2.F32 R124, -RZ, R55.H0_H0 ;  /* 0x20000037ff7c7230 */ /* 0x000fe20000004100 */
[----:B------:R-:W-:Y:S01]  /*5030*/  F2FP.F16.F32.PACK_AB R57, R57, R120 ;  /* 0x000000783939723e */ /* 0x000fe200000000ff */
[----:B------:R-:W-:-:S02]  /*5040*/  HADD2.F32 R130, -RZ, R130.H1_H1 ;  /* 0x30000082ff827230 */ /* 0x000fc40000004100 */
[-C--:B------:R-:W-:Y:S01]  /*5050*/  FMUL.FTZ R37, R122, R49.reuse ;  /* 0x000000317a257220 */ /* 0x080fe20000410000 */
[----:B------:R-:W-:Y:S02]  /*5060*/  HADD2.F32 R126, -RZ, R128.H1_H1 ;  /* 0x30000080ff7e7230 */ /* 0x000fe40000004100 */
[C---:B------:R-:W-:Y:S01]  /*5070*/  FMUL.FTZ R49, R124.reuse, R49 ;  /* 0x000000317c317220 */ /* 0x040fe20000410000 */
[----:B------:R-:W-:Y:S02]  /*5080*/  HADD2.F32 R48, -RZ, R48.H0_H0 ;  /* 0x20000030ff307230 */ /* 0x000fe40000004100 */
[-C--:B------:R-:W-:Y:S01]  /*5090*/  FFMA.FTZ R37, R124, R121.reuse, -R37 ;  /* 0x000000797c257223 */ /* 0x080fe20000010825 */
[----:B------:R-:W-:Y:S02]  /*50a0*/  HADD2.F32 R124, -RZ, R55.H1_H1 ;  /* 0x30000037ff7c7230 */ /* 0x000fe40000004100 */
[----:B------:R-:W-:Y:S01]  /*50b0*/  FFMA.FTZ R121, R122, R121, R49 ;  /* 0x000000797a797223 */ /* 0x000fe20000010031 */
[----:B------:R-:W-:Y:S01]  /*50c0*/  SHF.R.U32.HI R49, RZ, 0x10, R51 ;  /* 0x00000010ff317819 */ /* 0x000fe20000011633 */
[----:B------:R-:W-:Y:S01]  /*50d0*/  HADD2.F32 R122, -RZ, R59.H1_H1 ;  /* 0x3000003bff7a7230 */ /* 0x000fe20000004100 */
[----:B------:R-:W-:Y:S01]  /*50e0*/  F2FP.F16.F32.PACK_AB R118, R53, R118 ;  /* 0x000000763576723e */ /* 0x000fe200000000ff */
[----:B------:R-:W-:-:S02]  /*50f0*/  HADD2.F32 R36, -RZ, R36.H0_H0 ;  /* 0x20000024ff247230 */ /* 0x000fc40000004100 */
[----:B------:R-:W-:Y:S01]  /*5100*/  HADD2.F32 R51, -RZ, R49.H0_H0 ;  /* 0x20000031ff337230 */ /* 0x000fe20000004100 */
[----:B------:R-:W-:Y:S01]  /*5110*/  SHF.R.U32.HI R49, RZ, 0x10, R39 ;  /* 0x00000010ff317819 */ /* 0x000fe20000011627 */
[----:B------:R-:W-:Y:S02]  /*5120*/  HADD2.F32 R127, -RZ, R133.H1_H1 ;  /* 0x30000085ff7f7230 */ /* 0x000fe40000004100 */
[----:B------:R-:W-:Y:S02]  /*5130*/  HADD2.F32 R50, -RZ, R50.H0_H0 ;  /* 0x20000032ff327230 */ /* 0x000fe40000004100 */
[-C--:B------:R-:W-:Y:S01]  /*5140*/  FMUL.FTZ R55, R122, R51.reuse ;  /* 0x000000337a377220 */ /* 0x080fe20000410000 */
[----:B------:R-:W-:Y:S02]  /*5150*/  HADD2.F32 R49, -RZ, R49.H0_H0 ;  /* 0x20000031ff317230 */ /* 0x000fe40000004100 */
[----:B------:R-:W-:Y:S01]  /*5160*/  FMUL.FTZ R51, R124, R51 ;  /* 0x000000337c337220 */ /* 0x000fe20000410000 */
[----:B------:R-:W-:-:S02]  /*5170*/  HADD2.F32 R39, -RZ, R58.H1_H1 ;  /* 0x3000003aff277230 */ /* 0x000fc40000004100 */
[----:B------:R-:W-:Y:S02]  /*5180*/  HADD2.F32 R38, -RZ, R38.H0_H0 ;  /* 0x20000026ff267230 */ /* 0x000fe40000004100 */
[-C--:B------:R-:W-:Y:S01]  /*5190*/  FFMA.FTZ R124, R124, R49.reuse, -R55 ;  /* 0x000000317c7c7223 */ /* 0x080fe20000010837 */
[----:B------:R-:W-:Y:S01]  /*51a0*/  FFMA.FTZ R122, R122, R49, R51 ;  /* 0x000000317a7a7223 */ /* 0x000fe20000010033 */
[----:B------:R-:W-:Y:S02]  /*51b0*/  HADD2.F32 R49, -RZ, R56.H0_H0 ;  /* 0x20000038ff317230 */ /* 0x000fe40000004100 */
[----:B------:R-:W-:Y:S02]  /*51c0*/  HADD2.F32 R51, -RZ, R52.H0_H0 ;  /* 0x20000034ff337230 */ /* 0x000fe40000004100 */
[----:B------:R-:W-:Y:S02]  /*51d0*/  HADD2.F32 R55, -RZ, R133.H0_H0 ;  /* 0x20000085ff377230 */ /* 0x000fe40000004100 */
[-C--:B------:R-:W-:Y:S01]  /*51e0*/  FMUL.FTZ R128, R49, R130.reuse ;  /* 0x0000008231807220 */ /* 0x080fe20000410000 */
[----:B------:R-:W-:Y:S01]  /*51f0*/  F2FP.F16.F32.PACK_AB R121, R122, R121 ;  /* 0x000000797a79723e */ /* 0x000fe200000000ff */
[----:B------:R-:W-:Y:S01]  /*5200*/  FMUL.FTZ R130, R51, R130 ;  /* 0x0000008233827220 */ /* 0x000fe20000410000 */
[----:B------:R-:W-:-:S02]  /*5210*/  IMAD.MOV.U32 R53, RZ, RZ, R57 ;  /* 0x000000ffff357224 */ /* 0x000fc400078e0039 */
[-C--:B------:R-:W-:Y:S01]  /*5220*/  FFMA.FTZ R128, R51, R126.reuse, -R128 ;  /* 0x0000007e33807223 */ /* 0x080fe20000010880 */
[----:B------:R-:W-:Y:S02]  /*5230*/  HADD2.F32 R51, -RZ, R56.H1_H1 ;  /* 0x30000038ff337230 */ /* 0x000fe40000004100 */
[----:B------:R-:W-:Y:S01]  /*5240*/  FFMA.FTZ R130, R49, R126, R130 ;  /* 0x0000007e31827223 */ /* 0x000fe20000010082 */
[----:B------:R-:W-:Y:S02]  /*5250*/  HADD2.F32 R49, -RZ, R52.H1_H1 ;  /* 0x30000034ff317230 */ /* 0x000fe40000004100 */
[----:B------:R-:W-:Y:S02]  /*5260*/  IMAD.MOV.U32 R57, RZ, RZ, R118 ;  /* 0x000000ffff397224 */ /* 0x000fe400078e0076 */
[-C--:B------:R-:W-:Y:S01]  /*5270*/  FMUL.FTZ R52, R51, R48.reuse ;  /* 0x0000003033347220 */ /* 0x080fe20000410000 */
[----:B------:R-:W-:-:S03]  /*5280*/  FMUL.FTZ R48, R49, R48 ;  /* 0x0000003031307220 */ /* 0x000fc60000410000 */
[-C--:B------:R-:W-:Y:S01]  /*5290*/  FFMA.FTZ R49, R49, R36.reuse, -R52 ;  /* 0x0000002431317223 */ /* 0x080fe20000010834 */
[----:B------:R-:W-:Y:S01]  /*52a0*/  FFMA.FTZ R51, R51, R36, R48 ;  /* 0x0000002433337223 */ /* 0x000fe20000010030 */
[----:B------:R-:W-:Y:S02]  /*52b0*/  HADD2.F32 R36, -RZ, R58.H0_H0 ;  /* 0x2000003aff247230 */ /* 0x000fe40000004100 */
[----:B------:R-:W-:Y:S01]  /*52c0*/  HADD2.F32 R48, -RZ, R54.H0_H0 ;  /* 0x20000036ff307230 */ /* 0x000fe20000004100 */
[----:B------:R-:W-:Y:S02]  /*52d0*/  F2FP.F16.F32.PACK_AB R52, R49, R128 ;  /* 0x000000803134723e */ /* 0x000fe400000000ff */
[-C--:B------:R-:W-:Y:S01]  /*52e0*/  FMUL.FTZ R59, R36, R127.reuse ;  /* 0x0000007f243b7220 */ /* 0x080fe20000410000 */
[----:B------:R-:W-:Y:S01]  /*52f0*/  F2FP.F16.F32.PACK_AB R56, R51, R130 ;  /* 0x000000823338723e */ /* 0x000fe200000000ff */
[C---:B------:R-:W-:Y:S02]  /*5300*/  FMUL.FTZ R127, R48.reuse, R127 ;  /* 0x0000007f307f7220 */ /* 0x040fe40000410000 */
[----:B------:R-:W-:-:S02]  /*5310*/  FFMA.FTZ R59, R48, R55, -R59 ;  /* 0x00000037303b7223 */ /* 0x000fc4000001083b */
[----:B------:R-:W-:Y:S01]  /*5320*/  FFMA.FTZ R127, R36, R55, R127 ;  /* 0x00000037247f7223 */ /* 0x000fe2000001007f */
[----:B------:R-:W-:Y:S02]  /*5330*/  HADD2.F32 R55, -RZ, R54.H1_H1 ;  /* 0x30000036ff377230 */ /* 0x000fe40000004100 */
[----:B------:R-:W-:-:S03]  /*5340*/  FMUL.FTZ R36, R39, R50 ;  /* 0x0000003227247220 */ /* 0x000fc60000410000 */
[C---:B------:R-:W-:Y:S01]  /*5350*/  FMUL.FTZ R50, R55.reuse, R50 ;  /* 0x0000003237327220 */ /* 0x040fe20000410000 */
[-C--:B------:R-:W-:Y:S01]  /*5360*/  FFMA.FTZ R36, R55, R38.reuse, -R36 ;  /* 0x0000002637247223 */ /* 0x080fe20000010824 */
[----:B------:R-:W-:Y:S02]  /*5370*/  F2FP.F16.F32.PACK_AB R55, R124, R37 ;  /* 0x000000257c37723e */ /* 0x000fe400000000ff */
[----:B------:R-:W-:Y:S02]  /*5380*/  FFMA.FTZ R50, R39, R38, R50 ;  /* 0x0000002627327223 */ /* 0x000fe40000010032 */
[----:B------:R-:W-:Y:S01]  /*5390*/  F2FP.F16.F32.PACK_AB R54, R36, R59 ;  /* 0x0000003b2436723e */ /* 0x000fe200000000ff */
[----:B------:R-:W-:Y:S02]  /*53a0*/  IMAD.MOV.U32 R59, RZ, RZ, R121 ;  /* 0x000000ffff3b7224 */ /* 0x000fe400078e0079 */
[----:B------:R-:W-:-:S07]  /*53b0*/  F2FP.F16.F32.PACK_AB R58, R50, R127 ;  /* 0x0000007f323a723e */ /* 0x000fce00000000ff */
.L_x_9404:
[----:B------:R-:W-:Y:S05]  /*53c0*/  BSYNC B2 ;  /* 0x0000000000027941 */ /* 0x000fea0003800000 */
.L_x_9403:
        /* <DEDUP_REMOVED lines=12> */
.L_x_9402:
[----:B------:R-:W-:Y:S05]  /*5490*/  BSYNC B1 ;  /* 0x0000000000017941 */ /* 0x000fea0003800000 */
.L_x_9401:
[----:B------:R-:W-:Y:S01]  /*54a0*/  ISETP.NE.AND P4, PT, R10, RZ, PT ;  /* 0x000000ff0a00720c */ /* 0x000fe20003f85270 */
[----:B------:R-:W-:-:S12]  /*54b0*/  BSSY B1, `(.L_x_9405) ;  /* 0x000007c000017945 */ /* 0x000fd80003800000 */
[----:B------:R-:W-:Y:S05]  /*54c0*/  @!P4 BRA `(.L_x_9406) ;  /* 0x0000000400e8c947 */ /* 0x000fea0003800000 */
[----:B------:R-:W2:Y:S04]  /*54d0*/  LDL R48, [R1+0xc] ;  /* 0x00000c0001307983 */ /* 0x000ea80000100800 */
[----:B-1----:R-:W3:Y:S04]  /*54e0*/  LDL R39, [R1+0x10] ;  /* 0x0000100001277983 */ /* 0x002ee80000100800 */
[----:B------:R-:W4:Y:S01]  /*54f0*/  LDL R38, [R1+0x14] ;  /* 0x0000140001267983 */ /* 0x000f220000100800 */
[----:B------:R-:W-:Y:S01]  /*5500*/  SEL R36, R107, R114, !P1 ;  /* 0x000000726b247207 */ /* 0x000fe20004800000 */
[----:B------:R-:W-:Y:S01]  /*5510*/  VIADD R54, R19, 0x10 ;  /* 0x0000001013367836 */ /* 0x000fe20000000000 */
[----:B------:R-:W-:Y:S01]  /*5520*/  IADD3 R52, P4, P5, R60, R90, R74 ;  /* 0x0000005a3c347210 */ /* 0x000fe20007d9e04a */
[----:B------:R-:W-:Y:S01]  /*5530*/  BSSY B2, `(.L_x_9407) ;  /* 0x0000069000027945 */ /* 0x000fe20003800000 */
[----:B------:R-:W-:-:S02]  /*5540*/  SHF.R.S32.HI R37, RZ, 0x1f, R36 ;  /* 0x0000001fff257819 */ /* 0x000fc40000011424 */
[----:B------:R-:W-:Y:S02]  /*5550*/  IADD3.X R53, R0, R112, R95, P4, P5 ;  /* 0x0000007000357210 */ /* 0x000fe400027ea45f */
[----:B------:R-:W-:Y:S02]  /*5560*/  LEA.HI R37, R37, R36, RZ, 0x4 ;  /* 0x0000002425257211 */ /* 0x000fe400078f20ff */
[----:B------:R-:W-:Y:S02]  /*5570*/  ISETP.GE.AND P4, PT, R54, R99, PT ;  /* 0x000000633600720c */ /* 0x000fe40003f86270 */
        /* <DEDUP_REMOVED lines=8> */
[----:B---3--:R-:W-:-:S04]  /*5600*/  LOP3.LUT R36, R36, R39, RZ, 0x3c, !PT ;  /* 0x0000002724247212 */ /* 0x008fc800078e3cff */
[----:B----4-:R-:W-:Y:S01]  /*5610*/  IADD3 R39, R36, R37, R38 ;  /* 0x0000002524277210 */ /* 0x010fe20007ffe026 */
[----:B------:R-:W-:-:S04]  /*5620*/  IMAD R37, R18, 0x3000, R98 ;  /* 0x0000300012257824 */ /* 0x000fc800078e0262 */
[----:B------:R-:W-:Y:S02]  /*5630*/  IMAD R39, R18, 0x3000, R39 ;  /* 0x0000300012277824 */ /* 0x000fe400078e0227 */
[--C-:B------:R-:W-:Y:S02]  /*5640*/  IMAD R37, R37, 0x2, R2.reuse ;  /* 0x0000000225257824 */ /* 0x100fe400078e0202 */
[----:B------:R-:W-:-:S04]  /*5650*/  IMAD R48, R39, 0x2, R2 ;  /* 0x0000000227307824 */ /* 0x000fc800078e0202 */
[----:B------:R-:W1:Y:S04]  /*5660*/  LDS.128 R36, [R37+0x15400] ;  /* 0x0154000025247984 */ /* 0x000e680000000c00 */
[----:B------:R-:W2:Y:S01]  /*5670*/  LDS.128 R48, [R48+0x15400] ;  /* 0x0154000030307984 */ /* 0x000ea20000000c00 */
[----:B------:R-:W-:Y:S05]  /*5680*/  @P4 BRA `(.L_x_9408) ;  /* 0x00000004004c4947 */ /* 0x000fea0003800000 */
[--C-:B------:R-:W-:Y:S01]  /*5690*/  SHF.R.U64 R32, R32, 0x10, R33.reuse ;  /* 0x0000001020207819 */ /* 0x100fe20000001221 */
[--C-:B------:R-:W-:Y:S01]  /*56a0*/  HADD2.F32 R56, -RZ, R132.reuse.H1_H1 ;  /* 0x30000084ff387230 */ /* 0x100fe20000004100 */
[----:B------:R-:W-:Y:S01]  /*56b0*/  SHF.R.U32.HI R54, RZ, 0x10, R33 ;  /* 0x00000010ff367819 */ /* 0x000fe20000011621 */
[----:B------:R-:W-:Y:S01]  /*56c0*/  HADD2.F32 R132, -RZ, R132.H0_H0 ;  /* 0x20000084ff847230 */ /* 0x000fe20000004100 */
[--C-:B------:R-:W-:Y:S01]  /*56d0*/  SHF.R.U64 R33, R44, 0x10, R45.reuse ;  /* 0x000000102c217819 */ /* 0x100fe2000000122d */
[----:B--2---:R-:W-:Y:S01]  /*56e0*/  HADD2.F32 R57, -RZ, R49.H0_H0 ;  /* 0x20000031ff397230 */ /* 0x004fe20000004100 */
[----:B------:R-:W-:Y:S01]  /*56f0*/  SHF.R.U32.HI R44, RZ, 0x10, R45 ;  /* 0x00000010ff2c7819 */ /* 0x000fe2000001162d */
[----:B-1----:R-:W-:Y:S01]  /*5700*/  HADD2.F32 R59, -RZ, R37.H0_H0 ;  /* 0x20000025ff3b7230 */ /* 0x002fe20000004100 */
[--C-:B------:R-:W-:Y:S01]  /*5710*/  SHF.R.U64 R45, R46, 0x10, R47.reuse ;  /* 0x000000102e2d7819 */ /* 0x100fe2000000122f */
[----:B------:R-:W-:Y:S01]  /*5720*/  HADD2.F32 R58, -RZ, R54.H0_H0 ;  /* 0x20000036ff3a7230 */ /* 0x000fe20000004100 */
[----:B------:R-:W-:Y:S01]  /*5730*/  SHF.R.U32.HI R46, RZ, 0x10, R47 ;  /* 0x00000010ff2e7819 */ /* 0x000fe2000001162f */
[----:B------:R-:W-:-:S02]  /*5740*/  HADD2.F32 R47, -RZ, R49.H1_H1 ;  /* 0x30000031ff2f7230 */ /* 0x000fc40000004100 */
[-C--:B------:R-:W-:Y:S01]  /*5750*/  FMUL.FTZ R54, R57, R132.reuse ;  /* 0x0000008439367220 */ /* 0x080fe20000410000 */
[----:B------:R-:W-:Y:S02]  /*5760*/  HADD2.F32 R44, -RZ, R44.H0_H0 ;  /* 0x2000002cff2c7230 */ /* 0x000fe40000004100 */
[C---:B------:R-:W-:Y:S01]  /*5770*/  FMUL.FTZ R132, R59.reuse, R132 ;  /* 0x000000843b847220 */ /* 0x040fe20000410000 */
[----:B------:R-:W-:Y:S02]  /*5780*/  HADD2.F32 R49, -RZ, R37.H1_H1 ;  /* 0x30000025ff317230 */ /* 0x000fe40000004100 */
[----:B------:R-:W-:Y:S01]  /*5790*/  FFMA.FTZ R37, R59, R56, -R54 ;  /* 0x000000383b257223 */ /* 0x000fe20000010836 */
[--C-:B------:R-:W-:Y:S01]  /*57a0*/  SHF.R.U64 R34, R34, 0x10, R35.reuse ;  /* 0x0000001022227819 */ /* 0x100fe20000001223 */
[-C--:B------:R-:W-:Y:S01]  /*57b0*/  FMUL.FTZ R118, R47, R44.reuse ;  /* 0x0000002c2f767220 */ /* 0x080fe20000410000 */
[----:B------:R-:W-:Y:S01]  /*57c0*/  SHF.R.U32.HI R35, RZ, 0x10, R35 ;  /* 0x00000010ff237819 */ /* 0x000fe20000011623 */
[----:B------:R-:W-:Y:S01]  /*57d0*/  FMUL.FTZ R120, R49, R44 ;  /* 0x0000002c31787220 */ /* 0x000fe20000410000 */
[----:B------:R-:W-:Y:S01]  /*57e0*/  FFMA.FTZ R44, R57, R56, R132 ;  /* 0x00000038392c7223 */ /* 0x000fe20000010084 */
[----:B------:R-:W-:Y:S01]  /*57f0*/  FFMA.FTZ R54, R49, R58, -R118 ;  /* 0x0000003a31367223 */ /* 0x000fe20000010876 */
[----:B------:R-:W-:-:S02]  /*5800*/  HADD2.F32 R49, -RZ, R131.H1_H1 ;  /* 0x30000083ff317230 */ /* 0x000fc40000004100 */
[----:B------:R-:W-:Y:S01]  /*5810*/  FFMA.FTZ R47, R47, R58, R120 ;  /* 0x0000003a2f2f7223 */ /* 0x000fe20000010078 */
[----:B------:R-:W-:Y:S02]  /*5820*/  HADD2.F32 R131, -RZ, R131.H0_H0 ;  /* 0x20000083ff837230 */ /* 0x000fe40000004100 */
[----:B------:R-:W-:Y:S01]  /*5830*/  HADD2.F32 R56, -RZ, R51.H0_H0 ;  /* 0x20000033ff387230 */ /* 0x000fe20000004100 */
[----:B------:R-:W-:Y:S01]  /*5840*/  F2FP.F16.F32.PACK_AB R37, R54, R37 ;  /* 0x000000253625723e */ /* 0x000fe200000000ff */
[----:B------:R-:W-:Y:S01]  /*5850*/  HADD2.F32 R58, -RZ, R39.H0_H0 ;  /* 0x20000027ff3a7230 */ /* 0x000fe20000004100 */
[----:B------:R-:W-:Y:S01]  /*5860*/  F2FP.F16.F32.PACK_AB R44, R47, R44 ;  /* 0x0000002c2f2c723e */ /* 0x000fe200000000ff */
[----:B------:R-:W-:Y:S02]  /*5870*/  HADD2.F32 R59, -RZ, R46.H0_H0 ;  /* 0x2000002eff3b7230 */ /* 0x000fe40000004100 */
[----:B------:R-:W-:Y:S02]  /*5880*/  HADD2.F32 R51, -RZ, R51.H1_H1 ;  /* 0x30000033ff337230 */ /* 0x000fe40000004100 */
[----:B------:R-:W-:-:S02]  /*5890*/  HADD2.F32 R46, -RZ, R39.H1_H1 ;  /* 0x30000027ff2e7230 */ /* 0x000fc40000004100 */
[-C--:B------:R-:W-:Y:S01]  /*58a0*/  FMUL.FTZ R39, R58, R131.reuse ;  /* 0x000000833a277220 */ /* 0x080fe20000410000 */
        /* <DEDUP_REMOVED lines=8> */
[----:B------:R-:W-:-:S02]  /*5930*/  HADD2.F32 R118, -RZ, R125.H1_H1 ;  /* 0x3000007dff767230 */ /* 0x000fc40000004100 */
[----:B------:R-:W-:Y:S01]  /*5940*/  HADD2.F32 R57, -RZ, R33.H0_H0 ;  /* 0x20000021ff397230 */ /* 0x000fe20000004100 */
[----:B------:R-:W-:Y:S01]  /*5950*/  F2FP.F16.F32.PACK_AB R35, R46, R35 ;  /* 0x000000232e23723e */ /* 0x000fe200000000ff */
[----:B------:R-:W-:Y:S02]  /*5960*/  HADD2.F32 R49, -RZ, R48.H0_H0 ;  /* 0x20000030ff317230 */ /* 0x000fe40000004100 */
[----:B------:R-:W-:Y:S02]  /*5970*/  HADD2.F32 R33, -RZ, R36.H0_H0 ;  /* 0x20000024ff217230 */ /* 0x000fe40000004100 */
[----:B------:R-:W-:Y:S02]  /*5980*/  HADD2.F32 R48, -RZ, R48.H1_H1 ;  /* 0x30000030ff307230 */ /* 0x000fe40000004100 */
[----:B------:R-:W-:Y:S02]  /*5990*/  HADD2.F32 R36, -RZ, R36.H1_H1 ;  /* 0x30000024ff247230 */ /* 0x000fe40000004100 */
[----:B------:R-:W-:-:S02]  /*59a0*/  HADD2.F32 R58, -RZ, R125.H0_H0 ;  /* 0x2000007dff3a7230 */ /* 0x000fc40000004100 */
[-C--:B------:R-:W-:Y:S01]  /*59b0*/  FMUL.FTZ R59, R48, R57.reuse ;  /* 0x00000039303b7220 */ /* 0x080fe20000410000 */
[----:B------:R-:W-:Y:S02]  /*59c0*/  HADD2.F32 R51, -RZ, R32.H0_H0 ;  /* 0x20000020ff337230 */ /* 0x000fe40000004100 */
[-C--:B------:R-:W-:Y:S01]  /*59d0*/  FMUL.FTZ R32, R49, R118.reuse ;  /* 0x0000007631207220 */ /* 0x080fe20000410000 */
[C---:B------:R-:W-:Y:S01]  /*59e0*/  FMUL.FTZ R118, R33.reuse, R118 ;  /* 0x0000007621767220 */ /* 0x040fe20000410000 */
[C---:B------:R-:W-:Y:S02]  /*59f0*/  FMUL.FTZ R57, R36.reuse, R57 ;  /* 0x0000003924397220 */ /* 0x040fe40000410000 */
[-C--:B------:R-:W-:Y:S01]  /*5a00*/  FFMA.FTZ R32, R33, R58.reuse, -R32 ;  /* 0x0000003a21207223 */ /* 0x080fe20000010820 */
[----:B------:R-:W-:Y:S01]  /*5a10*/  FFMA.FTZ R33, R49, R58, R118 ;  /* 0x0000003a31217223 */ /* 0x000fe20000010076 */
[-C--:B------:R-:W-:Y:S01]  /*5a20*/  FFMA.FTZ R49, R36, R51.reuse, -R59 ;  /* 0x0000003324317223 */ /* 0x080fe2000001083b */
[----:B------:R-:W-:Y:S01]  /*5a30*/  FFMA.FTZ R36, R48, R51, R57 ;  /* 0x0000003330247223 */ /* 0x000fe20000010039 */
[----:B------:R-:W-:-:S02]  /*5a40*/  HADD2.F32 R51, -RZ, R123.H0_H0 ;  /* 0x2000007bff337230 */ /* 0x000fc40000004100 */
[----:B------:R-:W-:Y:S01]  /*5a50*/  HADD2.F32 R59, -RZ, R45.H0_H0 ;  /* 0x2000002dff3b7230 */ /* 0x000fe20000004100 */
[----:B------:R-:W-:Y:S01]  /*5a60*/  F2FP.F16.F32.PACK_AB R32, R49, R32 ;  /* 0x000000203120723e */ /* 0x000fe200000000ff */
[----:B------:R-:W-:Y:S02]  /*5a70*/  HADD2.F32 R48, -RZ, R50.H0_H0 ;  /* 0x20000032ff307230 */ /* 0x000fe40000004100 */
[----:B------:R-:W-:Y:S02]  /*5a80*/  HADD2.F32 R123, -RZ, R123.H1_H1 ;  /* 0x3000007bff7b7230 */ /* 0x000fe40000004100 */
[----:B------:R-:W-:Y:S02]  /*5a90*/  HADD2.F32 R45, -RZ, R38.H0_H0 ;  /* 0x20000026ff2d7230 */ /* 0x000fe40000004100 */
[----:B------:R-:W-:Y:S02]  /*5aa0*/  HADD2.F32 R50, -RZ, R50.H1_H1 ;  /* 0x30000032ff327230 */ /* 0x000fe40000004100 */
[----:B------:R-:W-:-:S02]  /*5ab0*/  HADD2.F32 R38, -RZ, R38.H1_H1 ;  /* 0x30000026ff267230 */ /* 0x000fc40000004100 */
[----:B------:R-:W-:Y:S02]  /*5ac0*/  HADD2.F32 R57, -RZ, R34.H0_H0 ;  /* 0x20000022ff397230 */ /* 0x000fe40000004100 */
[----:B------:R-:W-:Y:S01]  /*5ad0*/  FMUL.FTZ R34, R48, R123 ;  /* 0x0000007b30227220 */ /* 0x000fe20000410000 */
[----:B------:R-:W-:Y:S01]  /*5ae0*/  FMUL.FTZ R119, R50, R59 ;  /* 0x0000003b32777220 */ /* 0x000fe20000410000 */
[C---:B------:R-:W-:Y:S01]  /*5af0*/  FMUL.FTZ R123, R45.reuse, R123 ;  /* 0x0000007b2d7b7220 */ /* 0x040fe20000410000 */
[C---:B------:R-:W-:Y:S01]  /*5b00*/  FMUL.FTZ R59, R38.reuse, R59 ;  /* 0x0000003b263b7220 */ /* 0x040fe20000410000 */
[----:B------:R-:W-:Y:S01]  /*5b10*/  FFMA.FTZ R34, R45, R51, -R34 ;  /* 0x000000332d227223 */ /* 0x000fe20000010822 */
[----:B------:R-:W-:Y:S01]  /*5b20*/  FFMA.FTZ R119, R38, R57, -R119 ;  /* 0x0000003926777223 */ /* 0x000fe20000010877 */
[----:B------:R-:W-:Y:S01]  /*5b30*/  FFMA.FTZ R123, R48, R51, R123 ;  /* 0x00000033307b7223 */ /* 0x000fe2000001007b */
[----:B------:R-:W-:Y:S01]  /*5b40*/  FFMA.FTZ R50, R50, R57, R59 ;  /* 0x0000003932327223 */ /* 0x000fe2000001003b */
[----:B------:R-:W-:Y:S01]  /*5b50*/  F2FP.F16.F32.PACK_AB R51, R56, R39 ;  /* 0x000000273833723e */ /* 0x000fe200000000ff */
[----:B------:R-:W-:Y:S01]  /*5b60*/  IMAD.MOV.U32 R49, RZ, RZ, R44 ;  /* 0x000000ffff317224 */ /* 0x000fe200078e002c */
[----:B------:R-:W-:Y:S01]  /*5b70*/  F2FP.F16.F32.PACK_AB R48, R36, R33 ;  /* 0x000000212430723e */ /* 0x000fe200000000ff */
[----:B------:R-:W-:Y:S01]  /*5b80*/  IMAD.MOV.U32 R36, RZ, RZ, R32 ;  /* 0x000000ffff247224 */ /* 0x000fe200078e0020 */
[----:B------:R-:W-:Y:S01]  /*5b90*/  F2FP.F16.F32.PACK_AB R38, R119, R34 ;  /* 0x000000227726723e */ /* 0x000fe200000000ff */
[----:B------:R-:W-:Y:S01]  /*5ba0*/  IMAD.MOV.U32 R39, RZ, RZ, R35 ;  /* 0x000000ffff277224 */ /* 0x000fe200078e0023 */
[----:B------:R-:W-:-:S07]  /*5bb0*/  F2FP.F16.F32.PACK_AB R50, R50, R123 ;  /* 0x0000007b3232723e */ /* 0x000fce00000000ff */
.L_x_9408:
[----:B------:R-:W-:Y:S05]  /*5bc0*/  BSYNC B2 ;  /* 0x0000000000027941 */ /* 0x000fea0003800000 */
.L_x_9407:
        /* <DEDUP_REMOVED lines=10> */
.L_x_9406:
[----:B------:R-:W-:Y:S05]  /*5c70*/  BSYNC B1 ;  /* 0x0000000000017941 */ /* 0x000fea0003800000 */
.L_x_9405:
[----:B------:R-:W-:-:S13]  /*5c80*/  ISETP.NE.AND P4, PT, R11, RZ, PT ;  /* 0x000000ff0b00720c */ /* 0x000fda0003f85270 */
[----:B------:R-:W-:Y:S05]  /*5c90*/  @!P4 BRA `(.L_x_9373) ;  /* 0x000000080078c947 */ /* 0x000fea0003800000 */
[----:B-1-3--:R-:W2:Y:S04]  /*5ca0*/  LDL R36, [R1+0xc] ;  /* 0x00000c0001247983 */ /* 0x00aea80000100800 */
[----:B------:R-:W3:Y:S04]  /*5cb0*/  LDL R35, [R1+0x10] ;  /* 0x0000100001237983 */ /* 0x000ee80000100800 */
[----:B------:R-:W4:Y:S01]  /*5cc0*/  LDL R34, [R1+0x14] ;  /* 0x0000140001227983 */ /* 0x000f220000100800 */
[----:B------:R-:W-:Y:S01]  /*5cd0*/  IADD3 R46, R19, 0x20, RZ ;  /* 0x00000020132e7810 */ /* 0x000fe20007ffe0ff */
[----:B------:R-:W-:Y:S01]  /*5ce0*/  BSSY B1, `(.L_x_9409) ;  /* 0x000006f000017945 */ /* 0x000fe20003800000 */
[----:B------:R-:W-:-:S02]  /*5cf0*/  IADD3 R32, P4, P5, R60, R90, R27 ;  /* 0x0000005a3c207210 */ /* 0x000fc40007d9e01b */
[----:B------:R-:W-:Y:S02]  /*5d00*/  ISETP.GE.AND P6, PT, R46, R104, PT ;  /* 0x000000682e00720c */ /* 0x000fe40003fc6270 */
[----:B------:R-:W-:Y:S02]  /*5d10*/  IADD3.X R33, R0, R112, R94, P4, P5 ;  /* 0x0000007000217210 */ /* 0x000fe400027ea45e */
[C---:B------:R-:W-:Y:S02]  /*5d20*/  LEA R44, P4, R32.reuse, R88, 0x1 ;  /* 0x00000058202c7211 */ /* 0x040fe400078808ff */
[----:B------:R-:W-:Y:S02]  /*5d30*/  SEL R114, R107, R114, !P6 ;  /* 0x000000726b727207 */ /* 0x000fe40007000000 */
[----:B------:R-:W-:Y:S02]  /*5d40*/  LEA.HI.X R45, R32, R89, R33, 0x1, P4 ;  /* 0x00000059202d7211 */ /* 0x000fe400020f0c21 */
[----:B------:R-:W-:-:S02]  /*5d50*/  SHF.R.S32.HI R33, RZ, 0x1f, R114 ;  /* 0x0000001fff217819 */ /* 0x000fc40000011472 */
[----:B------:R-:W-:Y:S02]  /*5d60*/  ISETP.GE.AND P4, PT, R46, R99, PT ;  /* 0x000000632e00720c */ /* 0x000fe40003f86270 */
        /* <DEDUP_REMOVED lines=20> */
[--C-:B------:R-:W-:Y:S01]  /*5eb0*/  SHF.R.U64 R28, R28, 0x10, R29.reuse ;  /* 0x000000101c1c7819 */ /* 0x100fe2000000121d */
[----:B------:R-:W-:Y:S01]  /*5ec0*/  HADD2.F32 R50, -RZ, R117.H1_H1 ;  /* 0x30000075ff327230 */ /* 0x000fe20000004100 */
[----:B------:R-:W-:Y:S01]  /*5ed0*/  SHF.R.U32.HI R49, RZ, 0x10, R29 ;  /* 0x00000010ff317819 */ /* 0x000fe2000001161d */
[----:B------:R-:W-:Y:S01]  /*5ee0*/  HADD2.F32 R39, -RZ, R37.H0_H0 ;  /* 0x20000025ff277230 */ /* 0x000fe20000004100 */
[----:B------:R-:W-:Y:S01]  /*5ef0*/  SHF.R.U64 R40, R40, 0x10, R41 ;  /* 0x0000001028287819 */ /* 0x000fe20000001229 */
[----:B------:R-:W-:Y:S01]  /*5f00*/  HADD2.F32 R51, -RZ, R51.H0_H0 ;  /* 0x20000033ff337230 */ /* 0x000fe20000004100 */
[--C-:B------:R-:W-:Y:S01]  /*5f10*/  SHF.R.U64 R29, R30, 0x10, R31.reuse ;  /* 0x000000101e1d7819 */ /* 0x100fe2000000121f */
[----:B------:R-:W-:Y:S01]  /*5f20*/  HADD2.F32 R46, -RZ, R115.H1_H1 ;  /* 0x30000073ff2e7230 */ /* 0x000fe20000004100 */
[----:B------:R-:W-:Y:S01]  /*5f30*/  SHF.R.U32.HI R41, RZ, 0x10, R31 ;  /* 0x00000010ff297819 */ /* 0x000fe2000001161f */
[--C-:B-1----:R-:W-:Y:S01]  /*5f40*/  HADD2.F32 R31, -RZ, R33.reuse.H0_H0 ;  /* 0x20000021ff1f7230 */ /* 0x102fe20000004100 */
[----:B------:R-:W-:Y:S01]  /*5f50*/  SHF.R.U64 R30, R42, 0x10, R43 ;  /* 0x000000102a1e7819 */ /* 0x000fe2000000122b */
[----:B------:R-:W-:-:S02]  /*5f60*/  HADD2.F32 R42, -RZ, R33.H1_H1 ;  /* 0x30000021ff2a7230 */ /* 0x000fc40000004100 */
[-C--:B------:R-:W-:Y:S01]  /*5f70*/  FMUL.FTZ R52, R39, R50.reuse ;  /* 0x0000003227347220 */ /* 0x080fe20000410000 */
[----:B------:R-:W-:Y:S01]  /*5f80*/  SHF.R.U32.HI R43, RZ, 0x10, R43 ;  /* 0x00000010ff2b7819 */ /* 0x000fe2000001162b */
[----:B------:R-:W-:Y:S02]  /*5f90*/  HADD2.F32 R37, -RZ, R37.H1_H1 ;  /* 0x30000025ff257230 */ /* 0x000fe40000004100 */
[C---:B------:R-:W-:Y:S01]  /*5fa0*/  FMUL.FTZ R50, R31.reuse, R50 ;  /* 0x000000321f327220 */ /* 0x040fe20000410000 */
[----:B------:R-:W-:Y:S02]  /*5fb0*/  HADD2.F32 R49, -RZ, R49.H0_H0 ;  /* 0x20000031ff317230 */ /* 0x000fe40000004100 */
[-C--:B------:R-:W-:Y:S01]  /*5fc0*/  FMUL.FTZ R54, R42, R51.reuse ;  /* 0x000000332a367220 */ /* 0x080fe20000410000 */
[-C--:B------:R-:W-:Y:S01]  /*5fd0*/  FFMA.FTZ R31, R31, R46.reuse, -R52 ;  /* 0x0000002e1f1f7223 */ /* 0x080fe20000010834 */
[----:B------:R-:W-:Y:S01]  /*5fe0*/  FFMA.FTZ R33, R39, R46, R50 ;  /* 0x0000002e27217223 */ /* 0x000fe20000010032 */
[C---:B------:R-:W-:Y:S01]  /*5ff0*/  FMUL.FTZ R53, R37.reuse, R51 ;  /* 0x0000003325357220 */ /* 0x040fe20000410000 */
[----:B------:R-:W-:Y:S01]  /*6000*/  FFMA.FTZ R46, R37, R49, R54 ;  /* 0x00000031252e7223 */ /* 0x000fe20000010036 */
[----:B------:R-:W-:-:S02]  /*6010*/  HADD2.F32 R39, -RZ, R48.H0_H0 ;  /* 0x20000030ff277230 */ /* 0x000fc40000004100 */
[----:B------:R-:W-:Y:S02]  /*6020*/  HADD2.F32 R50, -RZ, R48.H1_H1 ;  /* 0x30000030ff327230 */ /* 0x000fe40000004100 */
[----:B------:R-:W-:Y:S01]  /*6030*/  FFMA.FTZ R42, R42, R49, -R53 ;  /* 0x000000312a2a7223 */ /* 0x000fe20000010835 */
[----:B------:R-:W-:Y:S01]  /*6040*/  HADD2.F32 R43, -RZ, R43.H0_H0 ;  /* 0x2000002bff2b7230 */ /* 0x000fe20000004100 */
[----:B------:R-:W-:Y:S01]  /*6050*/  F2FP.F16.F32.PACK_AB R46, R46, R33 ;  /* 0x000000212e2e723e */ /* 0x000fe200000000ff */
[----:B------:R-:W-:Y:S02]  /*6060*/  HADD2.F32 R54, -RZ, R116.H1_H1 ;  /* 0x30000074ff367230 */ /* 0x000fe40000004100 */
[--C-:B------:R-:W-:Y:S02]  /*6070*/  HADD2.F32 R48, -RZ, R35.reuse.H1_H1 ;  /* 0x30000023ff307230 */ /* 0x100fe40000004100 */
[----:B------:R-:W-:Y:S01]  /*6080*/  FMUL.FTZ R49, R50, R43 ;  /* 0x0000002b32317220 */ /* 0x000fe20000410000 */
[----:B------:R-:W-:-:S02]  /*6090*/  HADD2.F32 R37, -RZ, R35.H0_H0 ;  /* 0x20000023ff257230 */ /* 0x000fc40000004100 */
[-C--:B------:R-:W-:Y:S01]  /*60a0*/  FMUL.FTZ R56, R39, R54.reuse ;  /* 0x0000003627387220 */ /* 0x080fe20000410000 */
[----:B------:R-:W-:Y:S02]  /*60b0*/  HADD2.F32 R52, -RZ, R113.H1_H1 ;  /* 0x30000071ff347230 */ /* 0x000fe40000004100 */
[----:B------:R-:W-:Y:S01]  /*60c0*/  FMUL.FTZ R43, R48, R43 ;  /* 0x0000002b302b7220 */ /* 0x000fe20000410000 */
[----:B------:R-:W-:Y:S02]  /*60d0*/  HADD2.F32 R41, -RZ, R41.H0_H0 ;  /* 0x20000029ff297230 */ /* 0x000fe40000004100 */
[C---:B------:R-:W-:Y:S01]  /*60e0*/  FMUL.FTZ R54, R37.reuse, R54 ;  /* 0x0000003625367220 */ /* 0x040fe20000410000 */
[----:B------:R-:W-:Y:S02]  /*60f0*/  HADD2.F32 R117, -RZ, R117.H0_H0 ;  /* 0x20000075ff757230 */ /* 0x000fe40000004100 */
[----:B------:R-:W-:Y:S01]  /*6100*/  FFMA.FTZ R35, R37, R52, -R56 ;  /* 0x0000003425237223 */ /* 0x000fe20000010838 */
[----:B------:R-:W-:-:S02]  /*6110*/  HADD2.F32 R115, -RZ, R115.H0_H0 ;  /* 0x20000073ff737230 */ /* 0x000fc40000004100 */
[-C--:B------:R-:W-:Y:S01]  /*6120*/  FFMA.FTZ R50, R50, R41.reuse, R43 ;  /* 0x0000002932327223 */ /* 0x080fe2000001002b */
[----:B------:R-:W-:Y:S01]  /*6130*/  FFMA.FTZ R37, R39, R52, R54 ;  /* 0x0000003427257223 */ /* 0x000fe20000010036 */
[----:B------:R-:W-:Y:S02]  /*6140*/  HADD2.F32 R43, -RZ, R40.H0_H0 ;  /* 0x20000028ff2b7230 */ /* 0x000fe40000004100 */
[----:B------:R-:W-:Y:S01]  /*6150*/  FFMA.FTZ R48, R48, R41, -R49 ;  /* 0x0000002930307223 */ /* 0x000fe20000010831 */
[----:B------:R-:W-:Y:S01]  /*6160*/  HADD2.F32 R40, -RZ, R36.H0_H0 ;  /* 0x20000024ff287230 */ /* 0x000fe20000004100 */
[----:B------:R-:W-:Y:S01]  /*6170*/  F2FP.F16.F32.PACK_AB R31, R42, R31 ;  /* 0x0000001f2a1f723e */ /* 0x000fe200000000ff */
[----:B------:R-:W-:Y:S01]  /*6180*/  HADD2.F32 R39, -RZ, R32.H0_H0 ;  /* 0x20000020ff277230 */ /* 0x000fe20000004100 */
[----:B------:R-:W-:Y:S01]  /*6190*/  F2FP.F16.F32.PACK_AB R50, R50, R37 ;  /* 0x000000253232723e */ /* 0x000fe200000000ff */
        /* <DEDUP_REMOVED lines=11> */
[----:B------:R-:W-:Y:S02]  /*6250*/  HADD2.F32 R41, -RZ, R30.H0_H0 ;  /* 0x2000001eff297230 */ /* 0x000fe40000004100 */
[----:B------:R-:W-:Y:S01]  /*6260*/  FFMA.FTZ R117, R40, R115, R117 ;  /* 0x0000007328757223 */ /* 0x000fe20000010075 */
[----:B------:R-:W-:Y:S01]  /*6270*/  HADD2.F32 R30, -RZ, R38.H0_H0 ;  /* 0x20000026ff1e7230 */ /* 0x000fe20000004100 */
[----:B------:R-:W-:Y:S01]  /*6280*/  F2FP.F16.F32.PACK_AB R32, R32, R43 ;  /* 0x0000002b2020723e */ /* 0x000fe200000000ff */
        /* <DEDUP_REMOVED lines=10> */
[----:B------:R-:W-:Y:S01]  /*6330*/  FMUL.FTZ R41, R34, R41 ;  /* 0x0000002922297220 */ /* 0x000fe20000410000 */
[----:B------:R-:W-:Y:S02]  /*6340*/  IMAD.MOV.U32 R33, RZ, RZ, R31 ;  /* 0x000000ffff217224 */ /* 0x000fe400078e001f */
[-C--:B------:R-:W-:Y:S01]  /*6350*/  FFMA.FTZ R39, R30, R113.reuse, R39 ;  /* 0x000000711e277223 */ /* 0x080fe20000010027 */
[----:B------:R-:W-:Y:S01]  /*6360*/  FFMA.FTZ R49, R28, R113, -R49 ;  /* 0x000000711c317223 */ /* 0x000fe20000010831 */
[-C--:B------:R-:W-:Y:S01]  /*6370*/  FFMA.FTZ R38, R38, R29.reuse, R41 ;  /* 0x0000001d26267223 */ /* 0x080fe20000010029 */
[----:B------:R-:W-:Y:S01]  /*6380*/  FFMA.FTZ R34, R34, R29, -R51 ;  /* 0x0000001d22227223 */ /* 0x000fe20000010833 */
[----:B------:R-:W-:-:S03]  /*6390*/  IMAD.MOV.U32 R37, RZ, RZ, R46 ;  /* 0x000000ffff257224 */ /* 0x000fc600078e002e */
[----:B------:R-:W-:Y:S01]  /*63a0*/  F2FP.F16.F32.PACK_AB R38, R38, R39 ;  /* 0x000000272626723e */ /* 0x000fe200000000ff */
[----:B------:R-:W-:Y:S01]  /*63b0*/  IMAD.MOV.U32 R39, RZ, RZ, R50 ;  /* 0x000000ffff277224 */ /* 0x000fe200078e0032 */
[----:B------:R-:W-:-:S07]  /*63c0*/  F2FP.F16.F32.PACK_AB R34, R34, R49 ;  /* 0x000000312222723e */ /* 0x000fce00000000ff */
.L_x_9410:
[----:B------:R-:W-:Y:S05]  /*63d0*/  BSYNC B1 ;  /* 0x0000000000017941 */ /* 0x000fea0003800000 */
.L_x_9409:
        /* <DEDUP_REMOVED lines=10> */
.L_x_9366:
[----:B------:R-:W-:-:S06]  /*6480*/  UISETP.NE.AND UP0, UPT, UR37, 0x3, UPT ;  /* 0x000000032500788c */ /* 0x000fcc000bf05270 */
[----:B------:R-:W-:-:S13]  /*6490*/  PLOP3.LUT P3, PT, PT, PT, UP0, 0x80, 0x0 ;  /* 0x000000000000781c */ /* 0x000fda0003f6f008 */
[----:B------:R-:W-:Y:S05]  /*64a0*/  @!P3 BRA `(.L_x_9411) ;  /* 0x000000000004b947 */ /* 0x000fea0003800000 */
[----:B------:R-:W-:Y:S01]  /*64b0*/  BPT.TRAP 0x1 ;  /* 0x000000040000795c */ /* 0x000fe20000300000 */
.L_x_9411:
[----:B------:R-:W-:Y:S01]  /*64c0*/  IMAD R15, R18, 0x8, R2 ;  /* 0x00000008120f7824 */ /* 0x000fe200078e0202 */
[----:B------:R-:W-:Y:S01]  /*64d0*/  SHF.L.U32 R86, R157, 0x1f, RZ ;  /* 0x0000001f9d567819 */ /* 0x000fe200000006ff */
[----:B------:R-:W-:Y:S01]  /*64e0*/  IMAD R85, R25, -0x80, R24 ;  /* 0xffffff8019557824 */ /* 0x000fe200078e0218 */
[----:B------:R-:W-:Y:S02]  /*64f0*/  BSSY B1, `(.L_x_9412) ;  /* 0x0000004000017945 */ /* 0x000fe40003800000 */
[----:B------:R-:W0:Y:S02]  /*6500*/  SYNCS.PHASECHK.TRANS64.TRYWAIT P4, [R15+URZ+0x2d890], R86 ;  /* 0x02d890560f0075a7 */ /* 0x000e24000808017f */
[----:B------:R-:W-:Y:S01]  /*6510*/  VIMNMX R85, R85, 0x80, PT ;  /* 0x0000008055557848 */ /* 0x000fe20003fe0100 */
[----:B0-----:R-:W-:Y:S06]  /*6520*/  @!P4 BRA `(.L_x_9413) ;  /* 0x000001b80058c947 */ /* 0x001fec0003800000 */
.L_x_9684:
[----:B------:R-:W-:Y:S05]  /*6530*/  BSYNC B1 ;  /* 0x0000000000017941 */ /* 0x000fea0003800000 */
.L_x_9412:
        /* <DEDUP_REMOVED lines=20> */
.L_x_9373:
[----:B------:R-:W-:Y:S05]  /*6680*/  BSYNC B0 ;  /* 0x0000000000007941 */ /* 0x000fea0003800000 */
.L_x_9365:
        /* <DEDUP_REMOVED lines=17> */
.L_x_9415:
[----:B------:R-:W-:Y:S05]  /*67a0*/  BSYNC B0 ;  /* 0x0000000000007941 */ /* 0x000fea0003800000 */
.L_x_9414:
[----:B------:R-:W2:Y:S01]  /*67b0*/  SYNCS.PHASECHK.TRANS64.TRYWAIT P3, [R15+URZ+0x2d8b0], R86 ;  /* 0x02d8b0560f0075a7 */ /* 0x000ea2000806017f */
[----:B------:R-:W-:Y:S04]  /*67c0*/  BSSY B0, `(.L_x_9416) ;  /* 0x0000002000007945 */ /* 0x000fe80003800000 */
[----:B--2---:R-:W-:Y:S05]  /*67d0*/  @!P3 BRA `(.L_x_9417) ;  /* 0x000001b400c0b947 */ /* 0x004fea0003800000 */
.L_x_9685:
[----:B------:R-:W-:Y:S05]  /*67e0*/  BSYNC B0 ;  /* 0x0000000000007941 */ /* 0x000fea0003800000 */
.L_x_9416:
[----:B------:R-:W-:Y:S01]  /*67f0*/  ISETP.GE.AND P3, PT, R23, R85, PT ;  /* 0x000000551700720c */ /* 0x000fe20003f66270 */
[----:B------:R-:W-:-:S12]  /*6800*/  BSSY B0, `(.L_x_9418) ;  /* 0x0000022000007945 */ /* 0x000fd80003800000 */
[----:B------:R-:W-:Y:S05]  /*6810*/  @P3 BRA `(.L_x_9419) ;  /* 0x0000000000803947 */ /* 0x000fea0003800000 */
[----:B------:R-:W-:Y:S01]  /*6820*/  IMAD.WIDE R30, R25, 0x80, R72 ;  /* 0x00000080191e7825 */ /* 0x000fe200078e0248 */
[----:B------:R-:W-:-:S03]  /*6830*/  ULDC.64 UR4, c[0x0][0x318] ;  /* 0x0000c60000047ab9 */ /* 0x000fc60000000a00 */
[----:B------:R-:W-:Y:S02]  /*6840*/  IMAD R31, R31, UR4, RZ ;  /* 0x000000041f1f7c24 */ /* 0x000fe4000f8e02ff */
[----:B-1----:R-:W-:Y:S02]  /*6850*/  IMAD.MOV.U32 R28, RZ, RZ, R62 ;  /* 0x000000ffff1c7224 */ /* 0x002fe400078e003e */
[----:B------:R-:W-:Y:S02]  /*6860*/  IMAD.MOV.U32 R29, RZ, RZ, R82 ;  /* 0x000000ffff1d7224 */ /* 0x000fe400078e0052 */
[C---:B------:R-:W-:Y:S02]  /*6870*/  IMAD R31, R30.reuse, UR5, R31 ;  /* 0x000000051e1f7c24 */ /* 0x040fe4000f8e021f */
[----:B------:R-:W-:Y:S01]  /*6880*/  IMAD.WIDE.U32 R28, R30, UR4, R28 ;  /* 0x000000041e1c7c25 */ /* 0x000fe2000f8e001c */
[----:B------:R-:W-:-:S03]  /*6890*/  ULDC.64 UR4, c[0x0][0x308] ;  /* 0x0000c20000047ab9 */ /* 0x000fc60000000a00 */
[----:B------:R-:W-:Y:S01]  /*68a0*/  IMAD.IADD R29, R29, 0x1, R31 ;  /* 0x000000011d1d7824 */ /* 0x000fe200078e021f */
[C---:B------:R-:W-:Y:S01]  /*68b0*/  LEA R32, P3, R28.reuse, UR4, 0x1 ;  /* 0x000000041c207c11 */ /* 0x040fe2000f8608ff */
[----:B------:R-:W-:Y:S01]  /*68c0*/  ULDC UR4, c[0x0][0x2e4] ;  /* 0x0000b90000047ab9 */ /* 0x000fe20000000800 */
[C---:B------:R-:W-:Y:S02]  /*68d0*/  VIADD R34, R19.reuse, 0x20 ;  /* 0x0000002013227836 */ /* 0x040fe40000000000 */
[----:B------:R-:W-:Y:S02]  /*68e0*/  LEA.HI.X R33, R28, UR5, R29, 0x1, P3 ;  /* 0x000000051c217c11 */ /* 0x000fe400098f0c1d */
[----:B------:R-:W-:-:S13]  /*68f0*/  ISETP.GE.AND P3, PT, R19, UR4, PT ;  /* 0x0000000413007c0c */ /* 0x000fda000bf66270 */
[----:B------:R-:W1:Y:S04]  /*6900*/  @!P3 LDS.128 R28, [R80] ;  /* 0x00000000501cb984 */ /* 0x000e680000000c00 */
[----:B-1----:R-:W-:Y:S01]  /*6910*/  @!P3 STG.E.128 desc[UR52][R32.64], R28 ;  /* 0x0000001c2000b986 */ /* 0x002fe2000c101d34 */
[----:B------:R-:W-:Y:S01]  /*6920*/  ISETP.GE.AND P3, PT, R34, UR4, PT ;  /* 0x0000000422007c0c */ /* 0x000fe2000bf66270 */
[----:B------:R-:W-:-:S12]  /*6930*/  VIADD R34, R19, 0x10 ;  /* 0x0000001013227836 */ /* 0x000fd80000000000 */
[----:B------:R-:W1:Y:S04]  /*6940*/  @!P3 LDS.128 R28, [R80+0x2000] ;  /* 0x00200000501cb984 */ /* 0x000e680000000c00 */
[----:B-1----:R-:W-:Y:S01]  /*6950*/  @!P3 STG.E.128 desc[UR52][R32.64+0x40], R28 ;  /* 0x0000401c2000b986 */ /* 0x002fe2000c101d34 */
[----:B------:R-:W-:-:S13]  /*6960*/  ISETP.GE.AND P3, PT, R102, UR4, PT ;  /* 0x0000000466007c0c */ /* 0x000fda000bf66270 */
[----:B------:R-:W1:Y:S04]  /*6970*/  @!P3 LDS.128 R28, [R80+0x4000] ;  /* 0x00400000501cb984 */ /* 0x000e680000000c00 */
        /* <DEDUP_REMOVED lines=10> */
.L_x_9419:
[----:B------:R-:W-:Y:S05]  /*6a20*/  BSYNC B0 ;  /* 0x0000000000007941 */ /* 0x000fea0003800000 */
.L_x_9418:
[----:B------:R-:W-:Y:S01]  /*6a30*/  @!PT LDS RZ, [RZ] ;  /* 0x00000000fffff984 */ /* 0x000fe20000000800 */
[----:B------:R-:W-:Y:S01]  /*6a40*/  @!PT LDS RZ, [RZ] ;  /* 0x00000000fffff984 */ /* 0x000fe20000000800 */
[----:B------:R-:W-:Y:S01]  /*6a50*/  @!PT LDS RZ, [RZ] ;  /* 0x00000000fffff984 */ /* 0x000fe20000000800 */
[----:B------:R-:W-:Y:S01]  /*6a60*/  @!PT LDS RZ, [RZ] ;  /* 0x00000000fffff984 */ /* 0x000fe20000000800 */
[----:B------:R4:W-:Y:S06]  /*6a70*/  MEMBAR.ALL.CTA ;  /* 0x0000000000007992 */ /* 0x0009ec0000008000 */
[----:B----4-:R-:W4:Y:S01]  /*6a80*/  FENCE.VIEW.ASYNC.S ;  /* 0x00000000000073c6 */ /* 0x010f220000000000 */
[----:B------:R-:W-:Y:S02]  /*6a90*/  VIADD R18, R18, 0x1 ;  /* 0x0000000112127836 */ /* 0x000fe40000000000 */
[----:B0-2---:R-:W-:Y:S01]  /*6aa0*/  @!P4 VIADD R15, R15, 0x2d8c0 ;  /* 0x0002d8c00f0fc836 */ /* 0x005fe20000000000 */
[----:B----4-:R0:W-:Y:S02]  /*6ab0*/  BAR.SYNC.DEFER_BLOCKING R109, 0x80 ;  /* 0x0002006d0000751d */ /* 0x0101e40000010000 */
[----:B------:R-:W-:-:S02]  /*6ac0*/  ISETP.NE.AND P3, PT, R18, 0x2, PT ;  /* 0x000000021200780c */ /* 0x000fc40003f65270 */
[----:B------:R-:W-:Y:S02]  /*6ad0*/  @!P4 PRMT R15, RZ, 0x654, R15 ;  /* 0x00000654ff0fc816 */ /* 0x000fe4000000000f */
[----:B------:R-:W-:Y:S02]  /*6ae0*/  SEL R20, RZ, 0x1, P3 ;  /* 0x00000001ff147807 */ /* 0x000fe40001800000 */
[----:B------:R-:W-:Y:S02]  /*6af0*/  SEL R18, R18, RZ, P3 ;  /* 0x000000ff12127207 */ /* 0x000fe40001800000 */
[----:B------:R-:W-:Y:S01]  /*6b00*/  LOP3.LUT R157, R157, R20, RZ, 0x3c, !PT ;  /* 0x000000149d9d7212 */ /* 0x000fe200078e3cff */
[----:B------:R0:W-:Y:S01]  /*6b10*/  @!P4 SYNCS.ARRIVE.TRANS64.RED.A1T0 RZ, [R15+URZ], RZ ;  /* 0x000000ff0fffc9a7 */ /* 0x0001e2000810043f */
[----:B------:R-:W-:Y:S05]  /*6b20*/  @P2 BRA `(.L_x_9420) ;  /* 0xffffffbc00742947 */ /* 0x000fea000383ffff */
[----:B-1-3--:R-:W1:Y:S01]  /*6b30*/  S2R R28, SR_TID.X ;  /* 0x00000000001c7919 */ /* 0x00ae620000002100 */
[----:B------:R-:W-:Y:S02]  /*6b40*/  PLOP3.LUT P0, PT, PT, PT, PT, 0x8, 0x0 ;  /* 0x000000000000781c */ /* 0x000fe40003f0e170 */
[----:B-1----:R-:W-:-:S04]  /*6b50*/  SHF.R.U32.HI R28, RZ, 0x7, R28 ;  /* 0x00000007ff1c7819 */ /* 0x002fc8000001161c */
[----:B------:R-:W-:-:S13]  /*6b60*/  ISETP.NE.AND P5, PT, R28, 0x1, PT ;  /* 0x000000011c00780c */ /* 0x000fda0003fa5270 */
[----:B------:R-:W-:Y:S06]  /*6b70*/  @!P5 BAR.ARV 0x9, 0x100 ;  /* 0x024400000000db1d */ /* 0x000fec0000002000 */
.L_x_9360:
[----:B------:R-:W1:Y:S02]  /*6b80*/  LDC.64 R4, c[0x0][0x9e0] ;  /* 0x00027800ff047b82 */ /* 0x000e640000000a00 */
[----:B-1----:R-:W-:Y:S01]  /*6b90*/  ISETP.GE.AND P1, PT, R5, 0x1, PT ;  /* 0x000000010500780c */ /* 0x002fe20003f26270 */
[----:B------:R-:W-:-:S12]  /*6ba0*/  @P0 BRA `(.L_x_9421) ;  /* 0x00000000000c0947 */ /* 0x000fd80003800000 */
[----:B------:R-:W1:Y:S01]  /*6bb0*/  FENCE.VIEW.ASYNC.G ;  /* 0x00000000000073c6 */ /* 0x000e620000000100 */
[----:B------:R-:W-:Y:S05]  /*6bc0*/  WARPSYNC.ALL ;  /* 0x0000000000007948 */ /* 0x000fea0003800000 */
[----:B-1----:R-:W-:Y:S06]  /*6bd0*/  BAR.ARV 0xc, 0x1a0 ;  /* 0x0306800000007b1d */ /* 0x002fec0000002000 */
.L_x_9421:
[----:B------:R-:W-:Y:S01]  /*6be0*/  IMAD.IADD R0, R108, 0x1, R4 ;  /* 0x000000016c007824 */ /* 0x000fe200078e0204 */
[----:B------:R-:W-:Y:S06]  /*6bf0*/  @!P1 BRA `(.L_x_9422) ;  /* 0x0000000000489947 */ /* 0x000fec0003800000 */
        /* <DEDUP_REMOVED lines=11> */
.L_x_9424:
[----:B------:R-:W-:-:S13]  /*6cb0*/  ISETP.NE.AND P0, PT, R5, 0x1, PT ;  /* 0x000000010500780c */ /* 0x000fda0003f05270 */
[----:B------:R-:W1:Y:S02]  /*6cc0*/  @P0 LDC.64 R6, c[0x0][0x9e8] ;  /* 0x00027a00ff060b82 */ /* 0x000e640000000a00 */
[----:B-1----:R-:W-:-:S05]  /*6cd0*/  @P0 IMAD.HI.U32 R4, R3, R6, RZ ;  /* 0x0000000603040227 */ /* 0x002fca00078e00ff */
[----:B------:R-:W-:-:S07]  /*6ce0*/  @P0 SHF.R.U32.HI R3, RZ, R7, R4 ;  /* 0x00000007ff030219 */ /* 0x000fce0000011604 */
.L_x_9425:
[----:B------:R-:W-:Y:S05]  /*6cf0*/  BSYNC B0 ;  /* 0x0000000000007941 */ /* 0x000fea0003800000 */
.L_x_9423:
[----:B------:R-:W-:-:S05]  /*6d00*/  IMAD R3, R3, R5, R5 ;  /* 0x0000000503037224 */ /* 0x000fca00078e0205 */
[----:B------:R-:W-:-:S07]  /*6d10*/  VIMNMX R0, R0, R3, PT ;  /* 0x0000000300007248 */ /* 0x000fce0003fe0100 */
.L_x_9422:
[----:B------:R-:W-:Y:S01]  /*6d20*/  VIADD R0, R0, 0x7f ;  /* 0x0000007f00007836 */ /* 0x000fe20000000000 */
[----:B------:R-:W-:-:S04]  /*6d30*/  ULDC UR4, c[0x0][0x9dc] ;  /* 0x0002770000047ab9 */ /* 0x000fc80000000800 */
[----:B------:R-:W-:-:S04]  /*6d40*/  SHF.R.S32.HI R3, RZ, 0x1f, R0 ;  /* 0x0000001fff037819 */ /* 0x000fc80000011400 */
[----:B------:R-:W-:Y:S01]  /*6d50*/  LEA.HI R3, R3, R0, RZ, 0x7 ;  /* 0x0000000003037211 */ /* 0x000fe200078f38ff */
[----:B------:R-:W-:-:S03]  /*6d60*/  VIADD R0, R106, -UR4 ;  /* 0x800000046a007c36 */ /* 0x000fc60008000000 */
        /* <DEDUP_REMOVED lines=13> */
.L_x_9428:
[----:B------:R-:W-:-:S13]  /*6e40*/  ISETP.NE.AND P0, PT, R5, 0x1, PT ;  /* 0x000000010500780c */ /* 0x000fda0003f05270 */
[----:B------:R-:W1:Y:S02]  /*6e50*/  @P0 LDC.64 R6, c[0x0][0x9e8] ;  /* 0x00027a00ff060b82 */ /* 0x000e640000000a00 */
[----:B-1----:R-:W-:-:S05]  /*6e60*/  @P0 IMAD.HI.U32 R6, R106, R6, RZ ;  /* 0x000000066a060227 */ /* 0x002fca00078e00ff */
[----:B------:R-:W-:-:S07]  /*6e70*/  @P0 SHF.R.U32.HI R106, RZ, R7, R6 ;  /* 0x00000007ff6a0219 */ /* 0x000fce0000011606 */
.L_x_9429:
[----:B------:R-:W-:Y:S05]  /*6e80*/  BSYNC B0 ;  /* 0x0000000000007941 */ /* 0x000fea0003800000 */
.L_x_9427:
[----:B------:R-:W-:-:S05]  /*6e90*/  IMAD R3, R106, R5, RZ ;  /* 0x000000056a037224 */ /* 0x000fca00078e02ff */
[----:B------:R-:W-:-:S07]  /*6ea0*/  VIMNMX R0, R0, R3, !PT ;  /* 0x0000000300007248 */ /* 0x000fce0007fe0100 */
.L_x_9426:
[----:B------:R-:W-:Y:S01]  /*6eb0*/  SHF.R.S32.HI R5, RZ, 0x1f, R0 ;  /* 0x0000001fff057819 */ /* 0x000fe20000011400 */
[----:B------:R-:W-:Y:S01]  /*6ec0*/  IMAD.MOV.U32 R3, RZ, RZ, RZ ;  /* 0x000000ffff037224 */ /* 0x000fe200078e00ff */
[----:B------:R-:W-:Y:S02]  /*6ed0*/  PLOP3.LUT P0, PT, PT, PT, PT, 0x80, 0x0 ;  /* 0x000000000000781c */ /* 0x000fe40003f0f070 */
[----:B------:R-:W-:Y:S02]  /*6ee0*/  CS2R R134, SRZ ;  /* 0x0000000000867805 */ /* 0x000fe4000001ff00 */
[----:B------:R-:W-:Y:S01]  /*6ef0*/  LEA.HI R5, R5, R0, RZ, 0x7 ;  /* 0x0000000005057211 */ /* 0x000fe200078f38ff */
[----:B------:R-:W-:Y:S01]  /*6f00*/  IMAD.MOV.U32 R0, RZ, RZ, RZ ;  /* 0x000000ffff007224 */ /* 0x000fe200078e00ff */
[----:B------:R-:W-:Y:S02]  /*6f10*/  CS2R R132, SRZ ;  /* 0x0000000000847805 */ /* 0x000fe4000001ff00 */
[----:B------:R-:W-:-:S02]  /*6f20*/  CS2R R130, SRZ ;  /* 0x0000000000827805 */ /* 0x000fc4000001ff00 */
[----:B------:R-:W-:Y:S02]  /*6f30*/  SHF.R.S32.HI R5, RZ, 0x7, R5 ;  /* 0x00000007ff057819 */ /* 0x000fe40000011405 */
[----:B------:R-:W-:Y:S01]  /*6f40*/  CS2R R128, SRZ ;  /* 0x0000000000807805 */ /* 0x000fe2000001ff00 */
[----:B------:R-:W-:Y:S01]  /*6f50*/  IMAD.MOV.U32 R34, RZ, RZ, RZ ;  /* 0x000000ffff227224 */ /* 0x000fe200078e00ff */
[----:B------:R-:W-:Y:S02]  /*6f60*/  CS2R R26, SRZ ;  /* 0x00000000001a7805 */ /* 0x000fe4000001ff00 */
[----:B------:R-:W-:Y:S01]  /*6f70*/  VIMNMX R4, RZ, R5, !PT ;  /* 0x00000005ff047248 */ /* 0x000fe20007fe0100 */
[----:B------:R-:W-:Y:S01]  /*6f80*/  IMAD.MOV.U32 R125, RZ, RZ, RZ ;  /* 0x000000ffff7d7224 */ /* 0x000fe200078e00ff */
[----:B------:R-:W-:Y:S02]  /*6f90*/  CS2R R122, SRZ ;  /* 0x00000000007a7805 */ /* 0x000fe4000001ff00 */
[----:B------:R-:W-:-:S02]  /*6fa0*/  CS2R R120, SRZ ;  /* 0x0000000000787805 */ /* 0x000fc4000001ff00 */
[----:B------:R-:W-:Y:S01]  /*6fb0*/  ISETP.GT.AND P1, PT, R88, R4, PT ;  /* 0x000000045800720c */ /* 0x000fe20003f24270 */
[----:B------:R1:W-:Y:S01]  /*6fc0*/  STL [R1+0x3c], R4 ;  /* 0x00003c0401007387 */ /* 0x0003e20000100800 */
[----:B------:R-:W-:Y:S02]  /*6fd0*/  CS2R R118, SRZ ;  /* 0x0000000000767805 */ /* 0x000fe4000001ff00 */
[----:B------:R-:W-:Y:S02]  /*6fe0*/  CS2R R116, SRZ ;  /* 0x0000000000747805 */ /* 0x000fe4000001ff00 */
[----:B------:R-:W-:Y:S02]  /*6ff0*/  CS2R R114, SRZ ;  /* 0x0000000000727805 */ /* 0x000fe4000001ff00 */
[----:B------:R-:W-:Y:S02]  /*7000*/  CS2R R112, SRZ ;  /* 0x0000000000707805 */ /* 0x000fe4000001ff00 */
[----:B------:R-:W-:-:S02]  /*7010*/  CS2R R110, SRZ ;  /* 0x00000000006e7805 */ /* 0x000fc4000001ff00 */
[----:B0-----:R-:W-:Y:S02]  /*7020*/  CS2R R108, SRZ ;  /* 0x00000000006c7805 */ /* 0x001fe4000001ff00 */
[----:B------:R-:W-:Y:S01]  /*7030*/  CS2R R106, SRZ ;  /* 0x00000000006a7805 */ /* 0x000fe2000001ff00 */
[----:B------:R-:W-:Y:S01]  /*7040*/  IMAD.MOV.U32 R21, RZ, RZ, RZ ;  /* 0x000000ffff157224 */ /* 0x000fe200078e00ff */
        /* <DEDUP_REMOVED lines=8> */
[----:B------:R-:W-:Y:S01]  /*70d0*/  CS2R R90, SRZ ;  /* 0x00000000005a7805 */ /* 0x000fe2000001ff00 */
[----:B--2---:R-:W-:Y:S01]  /*70e0*/  IMAD.MOV.U32 R30, RZ, RZ, RZ ;  /* 0x000000ffff1e7224 */ /* 0x004fe200078e00ff */
[----:B-1----:R-:W-:Y:S06]  /*70f0*/  @!P1 BRA `(.L_x_9430) ;  /* 0x0000013000509947 */ /* 0x002fec0003800000 */
[----:B------:R-:W0:Y:S01]  /*7100*/  S2R R4, SR_TID.X ;  /* 0x0000000000047919 */ /* 0x000e220000002100 */
[----:B------:R-:W-:Y:S01]  /*7110*/  UMOV UR4, 0xffffffff ;  /* 0xffffffff00047882 */ /* 0x000fe20000000000 */
[----:B0-----:R-:W-:-:S05]  /*7120*/  VIADD R46, R4, 0xffffff80 ;  /* 0xffffff80042e7836 */ /* 0x001fca0000000000 */
[----:B------:R-:W-:-:S04]  /*7130*/  SHF.R.S32.HI R59, RZ, 0x1f, R46 ;  /* 0x0000001fff3b7819 */ /* 0x000fc8000001142e */
[----:B------:R-:W-:-:S04]  /*7140*/  LEA.HI R47, R59, R46, RZ, 0x7 ;  /* 0x0000002e3b2f7211 */ /* 0x000fc800078f38ff */
[----:B------:R-:W-:Y:S01]  /*7150*/  SHF.R.S32.HI R44, RZ, 0x7, R47 ;  /* 0x00000007ff2c7819 */ /* 0x000fe2000001142f */
[----:B------:R-:W-:Y:S06]  /*7160*/  BRA.DIV UR4, `(.L_x_9431) ;  /* 0x000001ae04707947 */ /* 0x000fec000b800000 */
[----:B------:R-:W0:Y:S04]  /*7170*/  SHFL.IDX PT, R0, R44, RZ, 0x1f ;  /* 0x00001fff2c007589 */ /* 0x000e2800000e0000 */
[----:B0-----:R0:W-:Y:S02]  /*7180*/  STL [R1+0x4], R0 ;  /* 0x0000040001007387 */ /* 0x0011e40000100800 */
.L_x_9688:
[----:B------:R-:W0:Y:S01]  /*7190*/  LDL R3, [R1+0x4] ;  /* 0x0000040001037983 */ /* 0x000e220000100800 */
[----:B------:R-:W-:Y:S01]  /*71a0*/  BSSY B6, `(.L_x_9432) ;  /* 0x0000020000067945 */ /* 0x000fe20003800000 */
[----:B0-----:R-:W-:-:S05]  /*71b0*/  IMAD.HI R0, R3, 0x55555556, RZ ;  /* 0x5555555603007827 */ /* 0x001fca00078e02ff */
[----:B------:R-:W-:-:S05]  /*71c0*/  LEA.HI R0, R0, R0, RZ, 0x1 ;  /* 0x0000000000007211 */ /* 0x000fca00078f08ff */
[----:B------:R-:W-:Y:S02]  /*71d0*/  IMAD R4, R0, -0x3, R3 ;  /* 0xfffffffd00047824 */ /* 0x000fe400078e0203 */
[----:B------:R-:W-:Y:S02]  /*71e0*/  VIADD R3, R2, 0x21800 ;  /* 0x0002180002037836 */ /* 0x000fe40000000000 */
[----:B------:R-:W-:Y:S01]  /*71f0*/  IMAD R0, R4, 0x1000, R2 ;  /* 0x0000100004007824 */ /* 0x000fe200078e0202 */
[----:B------:R0:W-:Y:S02]  /*7200*/  STL [R1+0x24], R4 ;  /* 0x0000240401007387 */ /* 0x0001e40000100800 */
[----:B------:R-:W-:Y:S01]  /*7210*/  LOP3.LUT P0, RZ, R3, 0x3ff, RZ, 0xc0, !PT ;  /* 0x000003ff03ff7812 */ /* 0x000fe2000780c0ff */
[----:B------:R-:W-:-:S05]  /*7220*/  VIADD R0, R0, 0xc400 ;  /* 0x0000c40000007836 */ /* 0x000fca0000000000 */
[----:B------:R-:W-:Y:S01]  /*7230*/  SHF.R.U32.HI R0, RZ, 0x4, R0 ;  /* 0x00000004ff007819 */ /* 0x000fe20000011600 */
[----:B0-----:R-:W-:-:S03]  /*7240*/  IMAD R4, R4, 0x2000, R3 ;  /* 0x0000200004047824 */ /* 0x001fc600078e0203 */
[----:B------:R-:W-:Y:S02]  /*7250*/  LOP3.LUT R45, R0, 0x3fff, RZ, 0xc0, !PT ;  /* 0x00003fff002d7812 */ /* 0x000fe400078ec0ff */
[----:B------:R-:W-:-:S04]  /*7260*/  SHF.R.U32.HI R4, RZ, 0x4, R4 ;  /* 0x00000004ff047819 */ /* 0x000fc80000011604 */
[----:B------:R-:W-:-:S05]  /*7270*/  LOP3.LUT R3, R4, 0x3fff, RZ, 0xc0, !PT ;  /* 0x00003fff04037812 */ /* 0x000fca00078ec0ff */
[----:B------:R0:W-:Y:S01]  /*7280*/  STL [R1+0x38], R3 ;  /* 0x0000380301007387 */ /* 0x0001e20000100800 */
[----:B------:R-:W-:Y:S05]  /*7290*/  @!P0 BRA `(.L_x_9433) ;  /* 0x0000000000408947 */ /* 0x000fea0003800000 */
[----:B------:R-:W-:Y:S01]  /*72a0*/  MOV R0, 0x0 ;  /* 0x0000000000007802 */ /* 0x000fe20000000f00 */
[----:B------:R-:W-:Y:S01]  /*72b0*/  ULDC.64 UR4, c[0x4][0x1b8] ;  /* 0x01006e0000047ab9 */ /* 0x000fe20000000a00 */
[----:B------:R-:W-:Y:S01]  /*72c0*/  ULDC.64 UR6, c[0x4][0x1c0] ;  /* 0x0100700000067ab9 */ /* 0x000fe20000000a00 */
[----:B------:R-:W-:Y:S01]  /*72d0*/  IMAD.U32 R4, RZ, RZ, UR4 ;  /* 0x00000004ff047e24 */ /* 0x000fe2000f8e00ff */
[----:B-1----:R1:W2:Y:S01]  /*72e0*/  LDC.64 R14, c[0x4][R0] ;  /* 0x01000000000e7b82 */ /* 0x0022a20000000a00 */
        /* <DEDUP_REMOVED lines=11> */
.L_x_9433:
[----:B------:R-:W-:Y:S05]  /*73a0*/  BSYNC B6 ;  /* 0x0000000000067941 */ /* 0x000fea0003800000 */
.L_x_9432:
[----:B------:R-:W-:Y:S02]  /*73b0*/  ULDC UR4, c[0x0][0x3d4] ;  /* 0x0000f50000047ab9 */ /* 0x000fe40000000800 */
[----:B------:R-:W-:-:S13]  /*73c0*/  ISETP.LT.AND P0, PT, RZ, UR4, PT ;  /* 0x00000004ff007c0c */ /* 0x000fda000bf01270 */
[----:B------:R-:W-:Y:S05]  /*73d0*/  @P0 BRA `(.L_x_9434) ;  /* 0x0000000000400947 */ /* 0x000fea0003800000 */
[----:B------:R-:W2:Y:S02]  /*73e0*/  LDL R20, [R1+0x4c] ;  /* 0x00004c0001147983 */ /* 0x000ea40000100800 */
[----:B--2---:R-:W-:-:S04]  /*73f0*/  LEA.HI R0, R20, R20, RZ, 0x1 ;  /* 0x0000001414007211 */ /* 0x004fc800078f08ff */
[----:B------:R-:W-:-:S05]  /*7400*/  LOP3.LUT R0, R0, 0xfffffffe, RZ, 0xc0, !PT ;  /* 0xfffffffe00007812 */ /* 0x000fca00078ec0ff */
[----:B------:R-:W-:-:S05]  /*7410*/  IMAD.IADD R0, R20, 0x1, -R0 ;  /* 0x0000000114007824 */ /* 0x000fca00078e0a00 */
[----:B0-----:R-:W-:-:S04]  /*7420*/  SHF.L.U32 R3, R0, 0x1f, RZ ;  /* 0x0000001f00037819 */ /* 0x001fc800000006ff */
[----:B------:R0:W2:Y:S03]  /*7430*/  SYNCS.PHASECHK.TRANS64.TRYWAIT P0, [R2+URZ+0x2d800], R3 ;  /* 0x02d80003020075a7 */ /* 0x0000a6000800017f */
[----:B--2---:R-:W-:Y:S05]  /*7440*/  @!P0 NANOSLEEP.SYNCS 0x989680 ;  /* 0x009896800000895d */ /* 0x004fea0003900000 */
[----:B------:R-:W2:Y:S01]  /*7450*/  @!P0 SYNCS.PHASECHK.TRANS64 P0, [R2+URZ+0x2d800], R3 ;  /* 0x02d80003020085a7 */ /* 0x000ea2000800007f */
[----:B------:R-:W-:Y:S04]  /*7460*/  BSSY B0, `(.L_x_9435) ;  /* 0x0000006000007945 */ /* 0x000fe80003800000 */
[----:B--2---:R-:W-:Y:S05]  /*7470*/  @P0 BRA `(.L_x_9436) ;  /* 0x0000000000100947 */ /* 0x004fea0003800000 */
.L_x_9437:
[----:B--2---:R2:W3:Y:S02]  /*7480*/  SYNCS.PHASECHK.TRANS64.TRYWAIT P0, [R2+URZ+0x2d800], R3 ;  /* 0x02d80003020075a7 */ /* 0x0044e4000800017f */
[----:B---3--:R-:W-:Y:S05]  /*7490*/  @!P0 NANOSLEEP.SYNCS 0x989680 ;  /* 0x009896800000895d */ /* 0x008fea0003900000 */
[----:B------:R-:W3:Y:S02]  /*74a0*/  @!P0 SYNCS.PHASECHK.TRANS64 P0, [R2+URZ+0x2d800], R3 ;  /* 0x02d80003020085a7 */ /* 0x000ee4000800007f */
[----:B---3--:R-:W-:Y:S05]  /*74b0*/  @!P0 BRA `(.L_x_9437) ;  /* 0xfffffffc00f08947 */ /* 0x008fea000383ffff */
.L_x_9436:
[----:B------:R-:W-:Y:S05]  /*74c0*/  BSYNC B0 ;  /* 0x0000000000007941 */ /* 0x000fea0003800000 */
.L_x_9435:
[----:B------:R-:W-:Y:S05]  /*74d0*/  BRA `(.L_x_9438) ;  /* 0x0000003c00507947 */ /* 0x000fea0003800000 */
.L_x_9434:
[----:B------:R-:W-:Y:S01]  /*74e0*/  ULOP3.LUT UP0, URZ, UR38, 0x1bf, URZ, 0xc0, !UPT ;  /* 0x000001bf263f7892 */ /* 0x000fe2000f80c03f */
[----:B-----5:R-:W-:Y:S01]  /*74f0*/  SHF.R.S32.HI R0, RZ, 0x1f, R105 ;  /* 0x0000001fff007819 */ /* 0x020fe20000011469 */
[----:B------:R-:W-:Y:S01]  /*7500*/  ULDC.64 UR4, c[0x0][0x3d8] ;  /* 0x0000f60000047ab9 */ /* 0x000fe20000000a00 */
[----:B------:R-:W-:Y:S01]  /*7510*/  ULDC.64 UR6, c[0x0][0x3e8] ;  /* 0x0000fa0000067ab9 */ /* 0x000fe20000000a00 */
[----:B------:R-:W-:Y:S01]  /*7520*/  IMAD.WIDE.U32 R48, R105, UR4, RZ ;  /* 0x0000000469307c25 */ /* 0x000fe2000f8e00ff */
[----:B------:R-:W-:Y:S02]  /*7530*/  SHF.R.S32.HI R61, RZ, 0x1f, R16 ;  /* 0x0000001fff3d7819 */ /* 0x000fe40000011410 */
[----:B------:R-:W-:Y:S01]  /*7540*/  PLOP3.LUT P0, PT, PT, PT, UP0, 0x80, 0x0 ;  /* 0x000000000000781c */ /* 0x000fe20003f0f008 */
[C---:B------:R-:W-:Y:S01]  /*7550*/  IMAD R4, R0.reuse, UR4, RZ ;  /* 0x0000000400047c24 */ /* 0x040fe2000f8e02ff */
[----:B------:R-:W-:Y:S01]  /*7560*/  SHF.R.S32.HI R62, RZ, 0x1f, R19 ;  /* 0x0000001fff3e7819 */ /* 0x000fe20000011413 */
[----:B------:R-:W-:-:S02]  /*7570*/  IMAD R0, R0, UR6, RZ ;  /* 0x0000000600007c24 */ /* 0x000fc4000f8e02ff */
[C---:B------:R-:W-:Y:S02]  /*7580*/  IMAD R57, R105.reuse, UR5, R4 ;  /* 0x0000000569397c24 */ /* 0x040fe4000f8e0204 */
[C---:B------:R-:W-:Y:S02]  /*7590*/  IMAD R55, R105.reuse, UR7, R0 ;  /* 0x0000000769377c24 */ /* 0x040fe4000f8e0200 */
[----:B------:R-:W-:-:S04]  /*75a0*/  IMAD.WIDE.U32 R50, R105, UR6, RZ ;  /* 0x0000000669327c25 */ /* 0x000fc8000f8e00ff */
[----:B------:R-:W-:Y:S02]  /*75b0*/  IMAD.IADD R57, R57, 0x1, R49 ;  /* 0x0000000139397824 */ /* 0x000fe400078e0231 */
[----:B------:R-:W-:Y:S01]  /*75c0*/  IMAD.IADD R55, R55, 0x1, R51 ;  /* 0x0000000137377824 */ /* 0x000fe200078e0233 */
[----:B------:R-:W-:Y:S06]  /*75d0*/  @!P0 BRA `(.L_x_9439) ;  /* 0x0000000000408947 */ /* 0x000fec0003800000 */
[----:B------:R-:W-:Y:S01]  /*75e0*/  MOV R0, 0x0 ;  /* 0x0000000000007802 */ /* 0x000fe20000000f00 */
[----:B------:R-:W-:Y:S01]  /*75f0*/  ULDC.64 UR4, c[0x4][0x1b8] ;  /* 0x01006e0000047ab9 */ /* 0x000fe20000000a00 */
[----:B------:R-:W-:Y:S01]  /*7600*/  ULDC.64 UR6, c[0x4][0x1c0] ;  /* 0x0100700000067ab9 */ /* 0x000fe20000000a00 */
[----:B------:R-:W-:Y:S01]  /*7610*/  IMAD.U32 R4, RZ, RZ, UR4 ;  /* 0x00000004ff047e24 */ /* 0x000fe2000f8e00ff */
[----:B-1----:R1:W2:Y:S01]  /*7620*/  LDC.64 R14, c[0x4][R0] ;  /* 0x01000000000e7b82 */ /* 0x0022a20000000a00 */
        /* <DEDUP_REMOVED lines=11> */
.L_x_9439:
[----:B------:R-:W0:Y:S01]  /*76e0*/  LDL R56, [R1+0x34] ;  /* 0x0000340001387983 */ /* 0x000e220000100800 */
[----:B------:R-:W2:Y:S01]  /*76f0*/  LDC.64 R12, c[0x0][0x3d8] ;  /* 0x0000f600ff0c7b82 */ /* 0x000ea20000000a00 */
[----:B------:R-:W-:Y:S02]  /*7700*/  ULDC.U8 UR4, c[0x0][0x3f0] ;  /* 0x0000fc0000047ab9 */ /* 0x000fe40000000000 */
[----:B------:R-:W3:Y:S05]  /*7710*/  LDL R20, [R1+0x30] ;  /* 0x0000300001147983 */ /* 0x000eea0000100800 */
[----:B------:R-:W4:Y:S01]  /*7720*/  LDC.64 R10, c[0x0][0x3e8] ;  /* 0x0000fa00ff0a7b82 */ /* 0x000f220000000a00 */
[----:B------:R-:W-:Y:S01]  /*7730*/  ISETP.NE.AND P0, PT, RZ, UR4, PT ;  /* 0x00000004ff007c0c */ /* 0x000fe2000bf05270 */
[----:B------:R-:W-:Y:S01]  /*7740*/  BSSY B0, `(.L_x_9440) ;  /* 0x00003a5000007945 */ /* 0x000fe20003800000 */
[----:B0-----:R-:W-:Y:S01]  /*7750*/  SHF.R.S32.HI R3, RZ, 0x1f, R56 ;  /* 0x0000001fff037819 */ /* 0x001fe20000011438 */
[----:B--2---:R-:W-:-:S04]  /*7760*/  IMAD.WIDE.U32 R52, R56, R12, RZ ;  /* 0x0000000c38347225 */ /* 0x004fc800078e00ff */
[C---:B------:R-:W-:Y:S02]  /*7770*/  IMAD R4, R3.reuse, R12, RZ ;  /* 0x0000000c03047224 */ /* 0x040fe400078e02ff */
[-C--:B----4-:R-:W-:Y:S02]  /*7780*/  IMAD R6, R3, R10.reuse, RZ ;  /* 0x0000000a03067224 */ /* 0x090fe400078e02ff */
[C---:B---3--:R-:W-:Y:S02]  /*7790*/  IMAD R0, R56.reuse, -0xc0, R20 ;  /* 0xffffff4038007824 */ /* 0x048fe400078e0214 */
[----:B-1----:R-:W-:-:S04]  /*77a0*/  IMAD.WIDE.U32 R14, R56, R10, RZ ;  /* 0x0000000a380e7225 */ /* 0x002fc800078e00ff */
[C---:B------:R-:W-:Y:S02]  /*77b0*/  IMAD R3, R56.reuse, R13, R4 ;  /* 0x0000000d38037224 */ /* 0x040fe400078e0204 */
[----:B------:R-:W-:Y:S01]  /*77c0*/  IMAD R5, R56, R11, R6 ;  /* 0x0000000b38057224 */ /* 0x000fe200078e0206 */
[----:B------:R-:W-:Y:S01]  /*77d0*/  VIMNMX R4, R0, 0xc0, PT ;  /* 0x000000c000047848 */ /* 0x000fe20003fe0100 */
[----:B------:R-:W-:Y:S02]  /*77e0*/  IMAD.IADD R60, R53, 0x1, R3 ;  /* 0x00000001353c7824 */ /* 0x000fe400078e0203 */
[----:B------:R-:W-:Y:S01]  /*77f0*/  IMAD.IADD R0, R15, 0x1, R5 ;  /* 0x000000010f007824 */ /* 0x000fe200078e0205 */
        /* <DEDUP_REMOVED lines=17> */
[----:B------:R-:W-:Y:S01]  /*7910*/  SHF.R.S32.HI R58, RZ, 0x1f, R23 ;  /* 0x0000001fff3a7819 */ /* 0x000fe20000011417 */
[----:B------:R-:W-:Y:S01]  /*7920*/  IMAD.MOV.U32 R4, RZ, RZ, R16 ;  /* 0x000000ffff047224 */ /* 0x000fe200078e0010 */
[----:B------:R-:W-:Y:S01]  /*7930*/  MOV R5, R61 ;  /* 0x0000003d00057202 */ /* 0x000fe20000000f00 */
[----:B------:R-:W-:Y:S01]  /*7940*/  VIADD R3, R16, 0x8 ;  /* 0x0000000810037836 */ /* 0x000fe20000000000 */
[----:B------:R-:W-:Y:S01]  /*7950*/  ULDC UR4, c[0x0][0x3d4] ;  /* 0x0000f50000047ab9 */ /* 0x000fe20000000800 */
[-C--:B------:R-:W-:Y:S01]  /*7960*/  IMAD R20, R58, R12.reuse, RZ ;  /* 0x0000000c3a147224 */ /* 0x080fe200078e02ff */
[----:B------:R-:W-:Y:S01]  /*7970*/  ISETP.GE.AND P4, PT, R16, UR4, PT ;  /* 0x0000000410007c0c */ /* 0x000fe2000bf86270 */
[C-C-:B------:R-:W-:Y:S01]  /*7980*/  IMAD.WIDE.U32 R6, R23.reuse, R12, R4.reuse ;  /* 0x0000000c17067225 */ /* 0x140fe200078e0004 */
[----:B------:R-:W-:Y:S01]  /*7990*/  ULDC.64 UR6, c[0x0][0x3c8] ;  /* 0x0000f20000067ab9 */ /* 0x000fe20000000a00 */
[----:B------:R-:W-:Y:S01]  /*79a0*/  ULDC.64 UR8, c[0x0][0x3e0] ;  /* 0x0000f80000087ab9 */ /* 0x000fe20000000a00 */
[----:B------:R-:W-:Y:S01]  /*79b0*/  CS2R R40, SRZ ;  /* 0x0000000000287805 */ /* 0x000fe2000001ff00 */
[-C--:B------:R-:W-:Y:S01]  /*79c0*/  IMAD R24, R58, R10.reuse, RZ ;  /* 0x0000000a3a187224 */ /* 0x080fe200078e02ff */
[----:B------:R-:W-:Y:S01]  /*79d0*/  CS2R R42, SRZ ;  /* 0x00000000002a7805 */ /* 0x000fe2000001ff00 */
[----:B------:R-:W-:Y:S01]  /*79e0*/  IMAD.WIDE.U32 R8, R23, R10, R4 ;  /* 0x0000000a17087225 */ /* 0x000fe200078e0004 */
[----:B------:R-:W-:-:S03]  /*79f0*/  IADD3 R4, P1, R6, R48, RZ ;  /* 0x0000003006047210 */ /* 0x000fc60007f3e0ff */
[C---:B------:R-:W-:Y:S01]  /*7a00*/  IMAD R20, R23.reuse, R13, R20 ;  /* 0x0000000d17147224 */ /* 0x040fe200078e0214 */
[----:B------:R-:W-:Y:S01]  /*7a10*/  IADD3 R6, P2, R8, R50, RZ ;  /* 0x0000003208067210 */ /* 0x000fe20007f5e0ff */
[----:B------:R-:W-:Y:S02]  /*7a20*/  IMAD R24, R23, R11, R24 ;  /* 0x0000000b17187224 */ /* 0x000fe400078e0218 */
[----:B------:R-:W-:Y:S01]  /*7a30*/  VIADD R8, R16, 0x10 ;  /* 0x0000001010087836 */ /* 0x000fe20000000000 */
[----:B------:R-:W-:Y:S02]  /*7a40*/  IADD3.X R5, R57, R20, R7, P1, !PT ;  /* 0x0000001439057210 */ /* 0x000fe40000ffe407 */
[----:B------:R-:W-:Y:S02]  /*7a50*/  IADD3.X R7, R55, R24, R9, P2, !PT ;  /* 0x0000001837077210 */ /* 0x000fe400017fe409 */
[----:B------:R-:W-:Y:S01]  /*7a60*/  ISETP.GE.AND P1, PT, R3, UR4, PT ;  /* 0x0000000403007c0c */ /* 0x000fe2000bf26270 */
[----:B------:R-:W-:Y:S01]  /*7a70*/  IMAD.WIDE.U32 R52, R52, 0xc0, R4 ;  /* 0x000000c034347825 */ /* 0x000fe200078e0004 */
[----:B------:R-:W-:-:S03]  /*7a80*/  ISETP.GE.AND P3, PT, R8, UR4, PT ;  /* 0x0000000408007c0c */ /* 0x000fc6000bf66270 */
[----:B------:R-:W-:Y:S01]  /*7a90*/  IMAD R5, R60, 0xc0, RZ ;  /* 0x000000c03c057824 */ /* 0x000fe200078e02ff */
[----:B------:R-:W-:Y:S01]  /*7aa0*/  LEA R4, P2, R52, UR6, 0x1 ;  /* 0x0000000634047c11 */ /* 0x000fe2000f8408ff */
[----:B------:R-:W-:-:S04]  /*7ab0*/  IMAD.WIDE.U32 R14, R14, 0xc0, R6 ;  /* 0x000000c00e0e7825 */ /* 0x000fc800078e0006 */
[----:B------:R-:W-:Y:S01]  /*7ac0*/  IMAD R3, R0, 0xc0, RZ ;  /* 0x000000c000037824 */ /* 0x000fe200078e02ff */
[----:B------:R-:W-:Y:S01]  /*7ad0*/  LEA R6, P5, R14, UR8, 0x1 ;  /* 0x000000080e067c11 */ /* 0x000fe2000f8a08ff */
[----:B------:R-:W-:Y:S02]  /*7ae0*/  IMAD.IADD R5, R53, 0x1, R5 ;  /* 0x0000000135057824 */ /* 0x000fe400078e0205 */
[----:B------:R-:W-:Y:S02]  /*7af0*/  VIADD R0, R16, 0x18 ;  /* 0x0000001810007836 */ /* 0x000fe40000000000 */
[----:B------:R-:W-:Y:S01]  /*7b00*/  IMAD.IADD R3, R15, 0x1, R3 ;  /* 0x000000010f037824 */ /* 0x000fe200078e0203 */
[----:B------:R-:W-:Y:S01]  /*7b10*/  LEA.HI.X R5, R52, UR7, R5, 0x1, P2 ;  /* 0x0000000734057c11 */ /* 0x000fe200090f0c05 */
[----:B------:R-:W-:Y:S01]  /*7b20*/  VIADD R8, R16, 0x20 ;  /* 0x0000002010087836 */ /* 0x000fe20000000000 */
[----:B------:R-:W-:Y:S01]  /*7b30*/  ISETP.GE.AND P2, PT, R0, UR4, PT ;  /* 0x0000000400007c0c */ /* 0x000fe2000bf46270 */
[----:B------:R-:W-:Y:S01]  /*7b40*/  VIADD R0, R16, 0x28 ;  /* 0x0000002810007836 */ /* 0x000fe20000000000 */
        /* <DEDUP_REMOVED lines=25> */
.L_x_9443:
[----:B------:R-:W-:Y:S05]  /*7ce0*/  BSYNC B1 ;  /* 0x0000000000017941 */ /* 0x000fea0003800000 */
.L_x_9442:
[----:B------:R-:W2:Y:S01]  /*7cf0*/  LDL R52, [R1+0x4c] ;  /* 0x00004c0001347983 */ /* 0x000ea20000100800 */
[----:B0-----:R-:W-:Y:S01]  /*7d00*/  ISETP.NE.AND P1, PT, R54, 0x1, PT ;  /* 0x000000013600780c */ /* 0x001fe20003f25270 */
[----:B------:R-:W-:Y:S01]  /*7d10*/  IMAD R3, R56, 0xc0, R23 ;  /* 0x000000c038037824 */ /* 0x000fe200078e0217 */
[----:B------:R-:W-:Y:S01]  /*7d20*/  ULDC.64 UR4, c[0x0][0x3c8] ;  /* 0x0000f20000047ab9 */ /* 0x000fe20000000a00 */
[----:B-1---5:R-:W-:Y:S01]  /*7d30*/  IMAD.MOV.U32 R4, RZ, RZ, R43 ;  /* 0x000000ffff047224 */ /* 0x022fe200078e002b */
[----:B------:R-:W-:-:S09]  /*7d40*/  ULDC.64 UR6, c[0x0][0x3e0] ;  /* 0x0000f80000067ab9 */ /* 0x000fd20000000a00 */
[----:B------:R-:W0:Y:S08]  /*7d50*/  @P1 LDC R0, c[0x0][0x42c] ;  /* 0x00010b00ff001b82 */ /* 0x000e300000000800 */
[----:B------:R-:W1:Y:S01]  /*7d60*/  @P1 LDC R5, c[0x0][0x430] ;  /* 0x00010c00ff051b82 */ /* 0x000e620000000800 */
[----:B------:R-:W-:Y:S02]  /*7d70*/  IMAD.MOV.U32 R6, RZ, RZ, R38 ;  /* 0x000000ffff067224 */ /* 0x000fe400078e0026 */
[----:B------:R-:W-:-:S02]  /*7d80*/  IMAD.MOV.U32 R7, RZ, RZ, R39 ;  /* 0x000000ffff077224 */ /* 0x000fc400078e0027 */
[----:B0-----:R-:W-:-:S05]  /*7d90*/  @P1 IMAD.HI.U32 R0, R3, R0, RZ ;  /* 0x0000000003001227 */ /* 0x001fca00078e00ff */
[----:B-1----:R-:W-:Y:S01]  /*7da0*/  @P1 SHF.R.U32.HI R3, RZ, R5, R0 ;  /* 0x00000005ff031219 */ /* 0x002fe20000011600 */
[----:B------:R-:W-:-:S03]  /*7db0*/  IMAD.MOV.U32 R0, RZ, RZ, R42 ;  /* 0x000000ffff007224 */ /* 0x000fc600078e002a */
[----:B------:R-:W-:Y:S01]  /*7dc0*/  SHF.R.S32.HI R5, RZ, 0x1f, R3 ;  /* 0x0000001fff057819 */ /* 0x000fe20000011403 */
[----:B------:R-:W-:Y:S01]  /*7dd0*/  IMAD.MOV.U32 R56, RZ, RZ, R48 ;  /* 0x000000ffff387224 */ /* 0x000fe200078e0030 */
[----:B------:R-:W-:Y:S01]  /*7de0*/  PRMT R58, R0, 0x7610, R58 ;  /* 0x00007610003a7816 */ /* 0x000fe2000000003a */
[----:B------:R-:W-:Y:S01]  /*7df0*/  IMAD.MOV.U32 R54, RZ, RZ, R50 ;  /* 0x000000ffff367224 */ /* 0x000fe200078e0032 */
[----:B------:R-:W-:Y:S01]  /*7e00*/  PRMT R51, R4, 0x7610, R51 ;  /* 0x0000761004337816 */ /* 0x000fe20000000033 */
[C---:B------:R-:W-:Y:S02]  /*7e10*/  IMAD R0, R5.reuse, R12, RZ ;  /* 0x0000000c05007224 */ /* 0x040fe400078e02ff */
[----:B------:R-:W-:Y:S01]  /*7e20*/  IMAD R4, R5, R10, RZ ;  /* 0x0000000a05047224 */ /* 0x000fe200078e02ff */
[----:B------:R-:W-:Y:S01]  /*7e30*/  PRMT R50, R7, 0x5410, R6 ;  /* 0x0000541007327816 */ /* 0x000fe20000000006 */
[----:B------:R-:W-:-:S04]  /*7e40*/  IMAD.WIDE.U32 R6, R3, R12, R56 ;  /* 0x0000000c03067225 */ /* 0x000fc800078e0038 */
[----:B------:R-:W-:-:S04]  /*7e50*/  IMAD.WIDE.U32 R14, R3, R10, R54 ;  /* 0x0000000a030e7225 */ /* 0x000fc800078e0036 */
[C---:B------:R-:W-:Y:S02]  /*7e60*/  IMAD R13, R3.reuse, R13, R0 ;  /* 0x0000000d030d7224 */ /* 0x040fe400078e0200 */
[----:B------:R-:W-:Y:S01]  /*7e70*/  IMAD R3, R3, R11, R4 ;  /* 0x0000000b03037224 */ /* 0x000fe200078e0204 */
[----:B------:R-:W-:Y:S01]  /*7e80*/  LEA R4, P1, R6, UR4, 0x1 ;  /* 0x0000000406047c11 */ /* 0x000fe2000f8208ff */
[----:B------:R-:W-:Y:S01]  /*7e90*/  IMAD.IADD R13, R7, 0x1, R13 ;  /* 0x00000001070d7824 */ /* 0x000fe200078e020d */
[----:B------:R-:W-:Y:S01]  /*7ea0*/  LEA R0, P2, R14, UR6, 0x1 ;  /* 0x000000060e007c11 */ /* 0x000fe2000f8408ff */
[----:B------:R-:W-:Y:S01]  /*7eb0*/  IMAD.IADD R3, R15, 0x1, R3 ;  /* 0x000000010f037824 */ /* 0x000fe200078e0203 */
[----:B------:R-:W-:Y:S01]  /*7ec0*/  UMOV UR4, 0xffffffff ;  /* 0xffffffff00047882 */ /* 0x000fe20000000000 */
[----:B------:R-:W-:Y:S02]  /*7ed0*/  IMAD.MOV.U32 R5, RZ, RZ, R32 ;  /* 0x000000ffff057224 */ /* 0x000fe400078e0020 */
[----:B------:R-:W-:Y:S01]  /*7ee0*/  IMAD.MOV.U32 R10, RZ, RZ, R33 ;  /* 0x000000ffff0a7224 */ /* 0x000fe200078e0021 */
[----:B------:R-:W-:-:S02]  /*7ef0*/  LEA.HI.X R13, R6, UR5, R13, 0x1, P1 ;  /* 0x00000005060d7c11 */ /* 0x000fc400088f0c0d */
[----:B------:R-:W-:Y:S02]  /*7f00*/  LEA.HI.X R3, R14, UR7, R3, 0x1, P2 ;  /* 0x000000070e037c11 */ /* 0x000fe400090f0c03 */
[----:B------:R-:W-:Y:S02]  /*7f10*/  PRMT R48, R5, 0x5410, R10 ;  /* 0x0000541005307816 */ /* 0x000fe4000000000a */
[----:B--2---:R-:W-:Y:S01]  /*7f20*/  LEA.HI R5, R52, R52, RZ, 0x1 ;  /* 0x0000003434057211 */ /* 0x004fe200078f08ff */
[----:B------:R-:W-:Y:S06]  /*7f30*/  BRA.DIV UR4, `(.L_x_9444) ;  /* 0x000001a204287947 */ /* 0x000fec000b800000 */
.L_x_9691:
[----:B------:R-:W-:Y:S01]  /*7f40*/  UMOV UR4, 0xffffffff ;  /* 0xffffffff00047882 */ /* 0x000fe20000000000 */
[----:B------:R-:W-:Y:S02]  /*7f50*/  LOP3.LUT R5, R5, 0xfffffffe, RZ, 0xc0, !PT ;  /* 0xfffffffe05057812 */ /* 0x000fe400078ec0ff */
[----:B------:R-:W-:Y:S05]  /*7f60*/  BRA.DIV UR4, `(.L_x_9445) ;  /* 0x000001a204407947 */ /* 0x000fea000b800000 */
.L_x_9694:
[----:B------:R-:W-:Y:S01]  /*7f70*/  UMOV UR4, 0xffffffff ;  /* 0xffffffff00047882 */ /* 0x000fe20000000000 */
[----:B------:R-:W-:Y:S02]  /*7f80*/  IMAD.IADD R5, R52, 0x1, -R5 ;  /* 0x0000000134057824 */ /* 0x000fe400078e0a05 */
[----:B------:R-:W-:Y:S05]  /*7f90*/  BRA.DIV UR4, `(.L_x_9446) ;  /* 0x000001a2045c7947 */ /* 0x000fea000b800000 */
.L_x_9697:
[----:B------:R-:W-:Y:S01]  /*7fa0*/  UMOV UR4, 0xffffffff ;  /* 0xffffffff00047882 */ /* 0x000fe20000000000 */
[----:B------:R-:W-:Y:S02]  /*7fb0*/  SHF.L.U32 R3, R5, 0x1f, RZ ;  /* 0x0000001f05037819 */ /* 0x000fe400000006ff */
[----:B------:R-:W-:Y:S05]  /*7fc0*/  BRA.DIV UR4, `(.L_x_9447) ;  /* 0x000001a204787947 */ /* 0x000fea000b800000 */
.L_x_9700:
[----:B------:R-:W0:Y:S01]  /*7fd0*/  SYNCS.PHASECHK.TRANS64.TRYWAIT P1, [R2+URZ+0x2d800], R3 ;  /* 0x02d80003020075a7 */ /* 0x000e22000802017f */
[----:B------:R-:W-:Y:S01]  /*7fe0*/  IMAD.MOV.U32 R0, RZ, RZ, R28 ;  /* 0x000000ffff007224 */ /* 0x000fe200078e001c */
[----:B------:R-:W-:Y:S01]  /*7ff0*/  MOV R4, R29 ;  /* 0x0000001d00047202 */ /* 0x000fe20000000f00 */
[----:B------:R-:W-:Y:S01]  /*8000*/  IMAD.MOV.U32 R5, RZ, RZ, R24 ;  /* 0x000000ffff057224 */ /* 0x000fe200078e0018 */
[----:B------:R-:W-:Y:S01]  /*8010*/  BSSY B1, `(.L_x_9448) ;  /* 0x000001b000017945 */ /* 0x000fe20003800000 */
        /* <DEDUP_REMOVED lines=25> */
[----:B0-----:R-:W-:Y:S06]  /*81b0*/  @!P1 BRA `(.L_x_9449) ;  /* 0x000001a000249947 */ /* 0x001fec0003800000 */
.L_x_9701:
[----:B------:R-:W-:Y:S05]  /*81c0*/  BSYNC B1 ;  /* 0x0000000000017941 */ /* 0x000fea0003800000 */
.L_x_9448:
[----:B------:R-:W-:Y:S01]  /*81d0*/  PRMT R11, R0, 0x5410, R4 ;  /* 0x00005410000b7816 */ /* 0x000fe20000000004 */
[----:B------:R-:W-:Y:S06]  /*81e0*/  @P0 BRA `(.L_x_9450) ;  /* 0x0000002c00e80947 */ /* 0x000fec0003800000 */
[----:B------:R-:W2:Y:S01]  /*81f0*/  LDL R6, [R1+0x40] ;  /* 0x0000400001067983 */ /* 0x000ea20000100800 */
[----:B------:R-:W1:Y:S01]  /*8200*/  LDC R5, c[0x0][0x3d4] ;  /* 0x0000f500ff057b82 */ /* 0x000e620000000800 */
[----:B------:R-:W-:Y:S01]  /*8210*/  LEA.HI R59, R59, R46, RZ, 0x2 ;  /* 0x0000002e3b3b7211 */ /* 0x000fe200078f10ff */
[----:B------:R-:W-:Y:S03]  /*8220*/  BSSY B1, `(.L_x_9451) ;  /* 0x000003f000017945 */ /* 0x000fe60003800000 */
[--C-:B0-----:R-:W-:Y:S02]  /*8230*/  SHF.R.S32.HI R3, RZ, 0x2, R59.reuse ;  /* 0x00000002ff037819 */ /* 0x101fe4000001143b */
[----:B------:R-:W-:-:S04]  /*8240*/  SHF.R.S32.HI R0, RZ, 0x1f, R59 ;  /* 0x0000001fff007819 */ /* 0x000fc8000001143b */
[----:B------:R-:W-:-:S04]  /*8250*/  LEA.HI R0, R0, R3, RZ, 0x2 ;  /* 0x0000000300007211 */ /* 0x000fc800078f10ff */
[----:B------:R-:W-:Y:S01]  /*8260*/  LOP3.LUT R4, R0, 0xfffffffc, RZ, 0xc0, !PT ;  /* 0xfffffffc00047812 */ /* 0x000fe200078ec0ff */
[----:B------:R-:W-:-:S04]  /*8270*/  VIADD R0, R16, 0x8 ;  /* 0x0000000810007836 */ /* 0x000fc80000000000 */
[----:B------:R-:W-:Y:S02]  /*8280*/  IMAD.IADD R3, R3, 0x1, -R4 ;  /* 0x0000000103037824 */ /* 0x000fe400078e0a04 */
[C---:B------:R-:W-:Y:S01]  /*8290*/  VIADD R4, R16.reuse, 0x10 ;  /* 0x0000001010047836 */ /* 0x040fe20000000000 */
[-C--:B-1----:R-:W-:Y:S02]  /*82a0*/  ISETP.GE.AND P6, PT, R16, R5.reuse, PT ;  /* 0x000000051000720c */ /* 0x082fe40003fc6270 */
[----:B------:R-:W-:Y:S02]  /*82b0*/  LOP3.LUT P1, RZ, R3, 0x2, RZ, 0xc0, !PT ;  /* 0x0000000203ff7812 */ /* 0x000fe4000782c0ff */
[-C--:B------:R-:W-:Y:S02]  /*82c0*/  ISETP.GE.AND P0, PT, R0, R5.reuse, PT ;  /* 0x000000050000720c */ /* 0x080fe40003f06270 */
[----:B------:R-:W-:Y:S01]  /*82d0*/  ISETP.GE.AND P2, PT, R4, R5, PT ;  /* 0x000000050400720c */ /* 0x000fe20003f46270 */
[C---:B------:R-:W-:Y:S01]  /*82e0*/  VIADD R4, R16.reuse, 0x20 ;  /* 0x0000002010047836 */ /* 0x040fe20000000000 */
[----:B------:R-:W-:-:S04]  /*82f0*/  IADD3 R0, R16, 0x18, RZ ;  /* 0x0000001810007810 */ /* 0x000fc80007ffe0ff */
[-C--:B------:R-:W-:Y:S02]  /*8300*/  ISETP.GE.AND P3, PT, R0, R5.reuse, PT ;  /* 0x000000050000720c */ /* 0x080fe40003f66270 */
[----:B------:R-:W-:Y:S01]  /*8310*/  ISETP.GE.AND P4, PT, R4, R5, PT ;  /* 0x000000050400720c */ /* 0x000fe20003f86270 */
[----:B--2---:R-:W-:Y:S02]  /*8320*/  IMAD R3, R6, 0x2, R2 ;  /* 0x0000000206037824 */ /* 0x004fe400078e0202 */
[----:B------:R-:W-:Y:S02]  /*8330*/  VIADD R6, R16, 0x28 ;  /* 0x0000002810067836 */ /* 0x000fe40000000000 */
[----:B------:R-:W-:-:S03]  /*8340*/  VIADD R0, R3, 0x20 ;  /* 0x0000002003007836 */ /* 0x000fc60000000000 */
        /* <DEDUP_REMOVED lines=11> */
[----:B0-----:R-:W-:-:S02]  /*8400*/  HADD2.F32 R42, -RZ, R7.H0_H0 ;  /* 0x20000007ff2a7230 */ /* 0x001fc40000004100 */
        /* <DEDUP_REMOVED lines=11> */
[----:B------:R-:W-:Y:S02]  /*84c0*/  HADD2.F32 R6, -RZ, R5.H0_H0 ;  /* 0x20000005ff067230 */ /* 0x000fe40000004100 */
[----:B------:R-:W-:Y:S01]  /*84d0*/  FFMA.FTZ R57, R42, R53, -R57 ;  /* 0x000000352a397223 */ /* 0x000fe20000010839 */
[----:B------:R-:W-:Y:S02]  /*84e0*/  HADD2.F32 R52, -RZ, R51.H0_H0 ;  /* 0x20000033ff347230 */ /* 0x000fe40000004100 */
        /* <DEDUP_REMOVED lines=17> */
[----:B------:R0:W-:Y:S02]  /*8600*/  STS.128 [R3+0xc400], R4 ;  /* 0x00c4000403007388 */ /* 0x0001e40000000c00 */
.L_x_9452:
[----:B------:R-:W-:Y:S05]  /*8610*/  BSYNC B1 ;  /* 0x0000000000017941 */ /* 0x000fea0003800000 */
.L_x_9451:
[----:B------:R-:W-:Y:S01]  /*8620*/  BSSY B1, `(.L_x_9453) ;  /* 0x000002d000017945 */ /* 0x000fe20003800000 */
[----:B------:R-:W-:-:S03]  /*8630*/  @P1 VIADD R0, R3, 0xffffffe0 ;  /* 0xffffffe003001836 */ /* 0x000fc60000000000 */
[----:B------:R-:W-:Y:S05]  /*8640*/  @P0 BRA `(.L_x_9454) ;  /* 0x0000000000a80947 */ /* 0x000fea0003800000 */
[----:B0-----:R-:W0:Y:S01]  /*8650*/  LDS.128 R4, [R0+0xc400] ;  /* 0x00c4000000047984 */ /* 0x001e220000000c00 */
        /* <DEDUP_REMOVED lines=41> */
.L_x_9454:
[----:B------:R-:W-:Y:S05]  /*88f0*/  BSYNC B1 ;  /* 0x0000000000017941 */ /* 0x000fea0003800000 */
.L_x_9453:
[----:B------:R-:W-:Y:S04]  /*8900*/  BSSY B1, `(.L_x_9455) ;  /* 0x000002c000017945 */ /* 0x000fe80003800000 */
[----:B------:R-:W-:Y:S05]  /*8910*/  @P2 BRA `(.L_x_9456) ;  /* 0x0000000000a82947 */ /* 0x000fea0003800000 */
[----:B01----:R-:W0:Y:S01]  /*8920*/  LDS.128 R4, [R3+0xf400] ;  /* 0x00f4000003047984 */ /* 0x003e220000000c00 */
        /* <DEDUP_REMOVED lines=41> */
.L_x_9456:
[----:B------:R-:W-:Y:S05]  /*8bc0*/  BSYNC B1 ;  /* 0x0000000000017941 */ /* 0x000fea0003800000 */
.L_x_9455:
[----:B------:R-:W-:Y:S04]  /*8bd0*/  BSSY B1, `(.L_x_9457) ;  /* 0x000002c000017945 */ /* 0x000fe80003800000 */
[----:B------:R-:W-:Y:S05]  /*8be0*/  @P3 BRA `(.L_x_9458) ;  /* 0x0000000000a83947 */ /* 0x000fea0003800000 */
[----:B012---:R-:W0:Y:S01]  /*8bf0*/  LDS.128 R4, [R0+0xf400] ;  /* 0x00f4000000047984 */ /* 0x007e220000000c00 */
        /* <DEDUP_REMOVED lines=41> */
.L_x_9458:
[----:B------:R-:W-:Y:S05]  /*8e90*/  BSYNC B1 ;  /* 0x0000000000017941 */ /* 0x000fea0003800000 */
.L_x_9457:
        /* <DEDUP_REMOVED lines=44> */
.L_x_9460:
[----:B------:R-:W-:Y:S05]  /*9160*/  BSYNC B1 ;  /* 0x0000000000017941 */ /* 0x000fea0003800000 */
.L_x_9459:
        /* <DEDUP_REMOVED lines=44> */
.L_x_9441:
[----:B------:R-:W2:Y:S01]  /*9430*/  LDL R5, [R1+0x34] ;  /* 0x0000340001057983 */ /* 0x000ea20000100800 */
[----:B------:R-:W0:Y:S01]  /*9440*/  LDC R3, c[0x0][0x428] ;  /* 0x00010a00ff037b82 */ /* 0x000e220000000800 */
[----:B------:R-:W-:Y:S01]  /*9450*/  ISETP.GE.AND P0, PT, R23, R4, PT ;  /* 0x000000041700720c */ /* 0x000fe20003f06270 */
[----:B------:R-:W-:Y:S01]  /*9460*/  BSSY B1, `(.L_x_9461) ;  /* 0x0000046000017945 */ /* 0x000fe20003800000 */
        /* <DEDUP_REMOVED lines=13> */
[----:B0-----:R-:W-:-:S13]  /*9540*/  ISETP.NE.AND P1, PT, R3, 0x1, PT ;  /* 0x000000010300780c */ /* 0x001fda0003f25270 */
[----:B------:R-:W0:Y:S08]  /*9550*/  @P1 LDC R58, c[0x0][0x42c] ;  /* 0x00010b00ff3a1b82 */ /* 0x000e300000000800 */
[----:B------:R-:W1:Y:S01]  /*9560*/  @P1 LDC R59, c[0x0][0x430] ;  /* 0x00010c00ff3b1b82 */ /* 0x000e620000000800 */
[----:B--2---:R-:W-:Y:S01]  /*9570*/  IMAD R3, R5, 0xc0, R23 ;  /* 0x000000c005037824 */ /* 0x004fe200078e0217 */
[----:B------:R-:W-:-:S03]  /*9580*/  CS2R R4, SRZ ;  /* 0x0000000000047805 */ /* 0x000fc6000001ff00 */
[----:B0-----:R-:W-:Y:S01]  /*9590*/  @P1 IMAD.HI.U32 R58, R3, R58, RZ ;  /* 0x0000003a033a1227 */ /* 0x001fe200078e00ff */
[----:B-1----:R-:W-:Y:S06]  /*95a0*/  @P0 BRA `(.L_x_9462) ;  /* 0x0000000000c40947 */ /* 0x002fec0003800000 */
[----:B------:R-:W-:Y:S01]  /*95b0*/  IMAD.MOV.U32 R4, RZ, RZ, R19 ;  /* 0x000000ffff047224 */ /* 0x000fe200078e0013 */
[----:B------:R-:W-:Y:S01]  /*95c0*/  SHF.R.S32.HI R9, RZ, 0x1f, R23 ;  /* 0x0000001fff097819 */ /* 0x000fe20000011417 */
[----:B------:R-:W-:Y:S01]  /*95d0*/  IMAD.MOV.U32 R5, RZ, RZ, R62 ;  /* 0x000000ffff057224 */ /* 0x000fe200078e003e */
[----:B------:R-:W-:Y:S01]  /*95e0*/  ULDC.64 UR4, c[0x0][0x3c8] ;  /* 0x0000f20000047ab9 */ /* 0x000fe20000000a00 */
[----:B------:R-:W-:Y:S01]  /*95f0*/  ULDC.64 UR6, c[0x0][0x3e0] ;  /* 0x0000f80000067ab9 */ /* 0x000fe20000000a00 */
[----:B------:R-:W-:Y:S01]  /*9600*/  VIADD R63, R19, 0x10 ;  /* 0x00000010133f7836 */ /* 0x000fe20000000000 */
[----:B------:R-:W-:Y:S01]  /*9610*/  CS2R R32, SRZ ;  /* 0x0000000000207805 */ /* 0x000fe2000001ff00 */
[----:B------:R-:W-:Y:S01]  /*9620*/  IMAD.WIDE.U32 R6, R23, R12, R4 ;  /* 0x0000000c17067225 */ /* 0x000fe200078e0004 */
[----:B------:R-:W-:Y:S02]  /*9630*/  CS2R R34, SRZ ;  /* 0x0000000000227805 */ /* 0x000fe4000001ff00 */
[----:B------:R-:W-:-:S02]  /*9640*/  CS2R R36, SRZ ;  /* 0x0000000000247805 */ /* 0x000fc4000001ff00 */
[----:B------:R-:W-:Y:S01]  /*9650*/  CS2R R38, SRZ ;  /* 0x0000000000267805 */ /* 0x000fe2000001ff00 */
[C---:B------:R-:W-:Y:S01]  /*9660*/  IMAD R8, R9.reuse, R12, RZ ;  /* 0x0000000c09087224 */ /* 0x040fe200078e02ff */
[----:B------:R-:W-:Y:S01]  /*9670*/  IADD3 R48, P2, R6, R48, RZ ;  /* 0x0000003006307210 */ /* 0x000fe20007f5e0ff */
[-C--:B------:R-:W-:Y:S01]  /*9680*/  IMAD R20, R9, R10.reuse, RZ ;  /* 0x0000000a09147224 */ /* 0x080fe200078e02ff */
[----:B------:R-:W-:Y:S01]  /*9690*/  CS2R R40, SRZ ;  /* 0x0000000000287805 */ /* 0x000fe2000001ff00 */
[C---:B------:R-:W-:Y:S01]  /*96a0*/  IMAD.WIDE.U32 R4, R23.reuse, R10, R4 ;  /* 0x0000000a17047225 */ /* 0x040fe200078e0004 */
[----:B------:R-:W-:Y:S02]  /*96b0*/  CS2R R42, SRZ ;  /* 0x00000000002a7805 */ /* 0x000fe4000001ff00 */
[----:B------:R-:W-:Y:S02]  /*96c0*/  CS2R R24, SRZ ;  /* 0x0000000000187805 */ /* 0x000fe4000001ff00 */
[----:B------:R-:W-:Y:S01]  /*96d0*/  CS2R R26, SRZ ;  /* 0x00000000001a7805 */ /* 0x000fe2000001ff00 */
[C---:B------:R-:W-:Y:S01]  /*96e0*/  IMAD R6, R23.reuse, R13, R8 ;  /* 0x0000000d17067224 */ /* 0x040fe200078e0208 */
[----:B------:R-:W-:Y:S01]  /*96f0*/  IADD3 R50, P3, R4, R50, RZ ;  /* 0x0000003204327210 */ /* 0x000fe20007f7e0ff */
[----:B------:R-:W-:Y:S01]  /*9700*/  IMAD R20, R23, R11, R20 ;  /* 0x0000000b17147224 */ /* 0x000fe200078e0214 */
[----:B------:R-:W-:Y:S01]  /*9710*/  CS2R R28, SRZ ;  /* 0x00000000001c7805 */ /* 0x000fe2000001ff00 */
[----:B------:R-:W-:Y:S01]  /*9720*/  VIADD R61, R19, 0x20 ;  /* 0x00000020133d7836 */ /* 0x000fe20000000000 */
[----:B------:R-:W-:Y:S01]  /*9730*/  IADD3.X R49, R57, R7, R6, P2, !PT ;  /* 0x0000000739317210 */ /* 0x000fe200017fe406 */
[----:B------:R-:W-:Y:S01]  /*9740*/  IMAD R7, R60, 0xc0, RZ ;  /* 0x000000c03c077824 */ /* 0x000fe200078e02ff */
[----:B------:R-:W-:Y:S01]  /*9750*/  IADD3.X R51, R55, R5, R20, P3, !PT ;  /* 0x0000000537337210 */ /* 0x000fe20001ffe414 */
[----:B------:R-:W-:Y:S01]  /*9760*/  IMAD R5, R0, 0xc0, RZ ;  /* 0x000000c000057824 */ /* 0x000fe200078e02ff */
[----:B------:R-:W-:Y:S01]  /*9770*/  CS2R R30, SRZ ;  /* 0x00000000001e7805 */ /* 0x000fe2000001ff00 */
[----:B------:R-:W-:-:S04]  /*9780*/  IMAD.WIDE.U32 R52, R52, 0xc0, R48 ;  /* 0x000000c034347825 */ /* 0x000fc800078e0030 */
[----:B------:R-:W-:Y:S01]  /*9790*/  IMAD.WIDE.U32 R14, R14, 0xc0, R50 ;  /* 0x000000c00e0e7825 */ /* 0x000fe200078e0032 */
[----:B------:R-:W-:Y:S01]  /*97a0*/  LEA R8, P2, R52, UR4, 0x1 ;  /* 0x0000000434087c11 */ /* 0x000fe2000f8408ff */
[----:B------:R-:W-:Y:S02]  /*97b0*/  ULDC UR4, c[0x0][0x3d4] ;  /* 0x0000f50000047ab9 */ /* 0x000fe40000000800 */
[----:B------:R-:W-:Y:S01]  /*97c0*/  IMAD.IADD R7, R7, 0x1, R53 ;  /* 0x0000000107077824 */ /* 0x000fe200078e0235 */
[----:B------:R-:W-:Y:S01]  /*97d0*/  LEA R20, P3, R14, UR6, 0x1 ;  /* 0x000000060e147c11 */ /* 0x000fe2000f8608ff */
[----:B------:R-:W-:Y:S01]  /*97e0*/  IMAD.IADD R5, R5, 0x1, R15 ;  /* 0x0000000105057824 */ /* 0x000fe200078e020f */
[----:B------:R-:W-:Y:S02]  /*97f0*/  ISETP.GE.AND P4, PT, R61, UR4, PT ;  /* 0x000000043d007c0c */ /* 0x000fe4000bf86270 */
[----:B------:R-:W-:Y:S02]  /*9800*/  LEA.HI.X R9, R52, UR5, R7, 0x1, P2 ;  /* 0x0000000534097c11 */ /* 0x000fe400090f0c07 */
[----:B------:R-:W-:-:S02]  /*9810*/  CS2R R6, SRZ ;  /* 0x0000000000067805 */ /* 0x000fc4000001ff00 */
[----:B------:R-:W-:Y:S02]  /*9820*/  LEA.HI.X R21, R14, UR7, R5, 0x1, P3 ;  /* 0x000000070e157c11 */ /* 0x000fe400098f0c05 */
[----:B------:R-:W-:Y:S02]  /*9830*/  CS2R R4, SRZ ;  /* 0x0000000000047805 */ /* 0x000fe4000001ff00 */
[----:B------:R-:W-:Y:S02]  /*9840*/  ISETP.GE.AND P2, PT, R19, UR4, PT ;  /* 0x0000000413007c0c */ /* 0x000fe4000bf46270 */
[----:B------:R-:W-:Y:S01]  /*9850*/  ISETP.GE.AND P3, PT, R63, UR4, PT ;  /* 0x000000043f007c0c */ /* 0x000fe2000bf66270 */
[----:B------:R0:W5:Y:S04]  /*9860*/  @!P4 LDG.E.128 R40, desc[UR52][R8.64+0x40] ;  /* 0x000040340828c981 */ /* 0x000168000c1e1d00 */
[----:B------:R0:W5:Y:S06]  /*9870*/  @!P4 LDG.E.128 R28, desc[UR52][R20.64+0x40] ;  /* 0x00004034141cc981 */ /* 0x00016c000c1e1d00 */
[----:B------:R0:W5:Y:S04]  /*9880*/  @!P2 LDG.E.128 R32, desc[UR52][R8.64] ;  /* 0x000000340820a981 */ /* 0x000168000c1e1d00 */
[----:B------:R0:W5:Y:S04]  /*9890*/  @!P3 LDG.E.128 R36, desc[UR52][R8.64+0x20] ;  /* 0x000020340824b981 */ /* 0x000168000c1e1d00 */
[----:B------:R0:W5:Y:S04]  /*98a0*/  @!P2 LDG.E.128 R4, desc[UR52][R20.64] ;  /* 0x000000341404a981 */ /* 0x000168000c1e1d00 */
[----:B------:R0:W5:Y:S02]  /*98b0*/  @!P3 LDG.E.128 R24, desc[UR52][R20.64+0x20] ;  /* 0x000020341418b981 */ /* 0x000164000c1e1d00 */
.L_x_9462:
[----:B------:R-:W-:Y:S05]  /*98c0*/  BSYNC B1 ;  /* 0x0000000000017941 */ /* 0x000fea0003800000 */
.L_x_9461:
[----:B0-----:R-:W2:Y:S01]  /*98d0*/  LDL R20, [R1+0x4c] ;  /* 0x00004c0001147983 */ /* 0x001ea20000100800 */
[----:B------:R-:W-:Y:S01]  /*98e0*/  @P1 SHF.R.U32.HI R3, RZ, R59, R58 ;  /* 0x0000003bff031219 */ /* 0x000fe2000001163a */
[----:B-----5:R-:W-:Y:S01]  /*98f0*/  IMAD.MOV.U32 R0, RZ, RZ, R4 ;  /* 0x000000ffff007224 */ /* 0x020fe200078e0004 */
[----:B------:R-:W-:Y:S01]  /*9900*/  ULDC.64 UR4, c[0x0][0x3c8] ;  /* 0x0000f20000047ab9 */ /* 0x000fe20000000a00 */
[----:B------:R-:W-:Y:S01]  /*9910*/  IMAD.MOV.U32 R8, RZ, RZ, R5 ;  /* 0x000000ffff087224 */ /* 0x000fe200078e0005 */
[----:B------:R-:W-:Y:S01]  /*9920*/  SHF.R.S32.HI R9, RZ, 0x1f, R3 ;  /* 0x0000001fff097819 */ /* 0x000fe20000011403 */
[-C--:B------:R-:W-:Y:S01]  /*9930*/  IMAD.WIDE.U32 R56, R3, R12.reuse, R56 ;  /* 0x0000000c03387225 */ /* 0x080fe200078e0038 */
[----:B------:R-:W-:Y:S02]  /*9940*/  ULDC.64 UR6, c[0x0][0x3e0] ;  /* 0x0000f80000067ab9 */ /* 0x000fe40000000a00 */
[----:B------:R-:W-:Y:S01]  /*9950*/  PRMT R59, R0, 0x5410, R8 ;  /* 0x00005410003b7816 */ /* 0x000fe20000000008 */
[----:B------:R-:W-:-:S02]  /*9960*/  IMAD R0, R9, R12, RZ ;  /* 0x0000000c09007224 */ /* 0x000fc400078e02ff */
        /* <DEDUP_REMOVED lines=11> */
[----:B------:R-:W-:Y:S01]  /*9a20*/  LEA.HI.X R13, R56, UR5, R13, 0x1, P1 ;  /* 0x00000005380d7c11 */ /* 0x000fe200088f0c0d */
[----:B------:R-:W-:Y:S01]  /*9a30*/  IMAD.MOV.U32 R14, RZ, RZ, R6 ;  /* 0x000000ffff0e7224 */ /* 0x000fe200078e0006 */
[----:B------:R-:W-:Y:S01]  /*9a40*/  LEA.HI.X R3, R54, UR7, R3, 0x1, P2 ;  /* 0x0000000736037c11 */ /* 0x000fe200090f0c03 */
[----:B------:R-:W-:Y:S01]  /*9a50*/  IMAD.MOV.U32 R15, RZ, RZ, R7 ;  /* 0x000000ffff0f7224 */ /* 0x000fe200078e0007 */
[----:B------:R-:W-:-:S04]  /*9a60*/  PRMT R49, R9, 0x5410, R10 ;  /* 0x0000541009317816 */ /* 0x000fc8000000000a */
[----:B------:R-:W-:Y:S02]  /*9a70*/  PRMT R58, R15, 0x5410, R14 ;  /* 0x000054100f3a7816 */ /* 0x000fe4000000000e */
[----:B--2---:R-:W-:Y:S01]  /*9a80*/  LEA.HI R9, R20, R20, RZ, 0x1 ;  /* 0x0000001414097211 */ /* 0x004fe200078f08ff */
[----:B------:R-:W-:Y:S06]  /*9a90*/  BRA.DIV UR4, `(.L_x_9463) ;  /* 0x0000018a04007947 */ /* 0x000fec000b800000 */
.L_x_9704:
[----:B------:R-:W-:Y:S01]  /*9aa0*/  UMOV UR4, 0xffffffff ;  /* 0xffffffff00047882 */ /* 0x000fe20000000000 */
[----:B------:R-:W-:Y:S02]  /*9ab0*/  LOP3.LUT R9, R9, 0xfffffffe, RZ, 0xc0, !PT ;  /* 0xfffffffe09097812 */ /* 0x000fe400078ec0ff */
[----:B------:R-:W-:Y:S05]  /*9ac0*/  BRA.DIV UR4, `(.L_x_9464) ;  /* 0x0000018a04187947 */ /* 0x000fea000b800000 */
.L_x_9707:
[----:B------:R-:W-:Y:S01]  /*9ad0*/  UMOV UR4, 0xffffffff ;  /* 0xffffffff00047882 */ /* 0x000fe20000000000 */
[----:B------:R-:W-:Y:S02]  /*9ae0*/  IMAD.IADD R9, R20, 0x1, -R9 ;  /* 0x0000000114097824 */ /* 0x000fe400078e0a09 */
[----:B------:R-:W-:Y:S05]  /*9af0*/  BRA.DIV UR4, `(.L_x_9465) ;  /* 0x0000018a04347947 */ /* 0x000fea000b800000 */
.L_x_9710:
[----:B------:R-:W-:Y:S01]  /*9b00*/  UMOV UR4, 0xffffffff ;  /* 0xffffffff00047882 */ /* 0x000fe20000000000 */
[----:B------:R-:W-:Y:S02]  /*9b10*/  SHF.L.U32 R9, R9, 0x1f, RZ ;  /* 0x0000001f09097819 */ /* 0x000fe400000006ff */
[----:B------:R-:W-:Y:S05]  /*9b20*/  BRA.DIV UR4, `(.L_x_9466) ;  /* 0x0000018a04507947 */ /* 0x000fea000b800000 */
.L_x_9713:
[----:B------:R-:W0:Y:S01]  /*9b30*/  SYNCS.PHASECHK.TRANS64.TRYWAIT P1, [R2+URZ+0x2d800], R9 ;  /* 0x02d80009020075a7 */ /* 0x000e22000802017f */
[----:B------:R-:W-:Y:S01]  /*9b40*/  IMAD.MOV.U32 R0, RZ, RZ, R26 ;  /* 0x000000ffff007224 */ /* 0x000fe200078e001a */
[----:B------:R-:W-:Y:S01]  /*9b50*/  BSSY B1, `(.L_x_9467) ;  /* 0x000001c000017945 */ /* 0x000fe20003800000 */
[----:B------:R-:W-:Y:S02]  /*9b60*/  IMAD.MOV.U32 R3, RZ, RZ, R27 ;  /* 0x000000ffff037224 */ /* 0x000fe400078e001b */
        /* <DEDUP_REMOVED lines=23> */
[----:B------:R-:W-:-:S02]  /*9ce0*/  MOV R8, R43 ;  /* 0x0000002b00087202 */ /* 0x000fc40000000f00 */
[----:B------:R-:W-:Y:S01]  /*9cf0*/  PRMT R21, R10, 0x5410, R11 ;  /* 0x000054100a157816 */ /* 0x000fe2000000000b */
[----:B0-----:R-:W-:Y:S06]  /*9d00*/  @!P1 BRA `(.L_x_9468) ;  /* 0x0000018800009947 */ /* 0x001fec0003800000 */
.L_x_9714:
[----:B------:R-:W-:Y:S05]  /*9d10*/  BSYNC B1 ;  /* 0x0000000000017941 */ /* 0x000fea0003800000 */
.L_x_9467:
[----:B------:R-:W-:Y:S01]  /*9d20*/  PRMT R48, R0, 0x5410, R8 ;  /* 0x0000541000307816 */ /* 0x000fe20000000008 */
[----:B------:R-:W-:Y:S06]  /*9d30*/  @P0 BRA `(.L_x_9450) ;  /* 0x0000001400140947 */ /* 0x000fec0003800000 */
[----:B------:R1:W5:Y:S01]  /*9d40*/  LDL R75, [R1+0xc] ;  /* 0x00000c00014b7983 */ /* 0x0003620000100800 */
[----:B------:R-:W2:Y:S03]  /*9d50*/  LDC R0, c[0x0][0x3d4] ;  /* 0x0000f500ff007b82 */ /* 0x000ea60000000800 */
[----:B------:R1:W5:Y:S04]  /*9d60*/  LDL R74, [R1+0x14] ;  /* 0x00001400014a7983 */ /* 0x0003680000100800 */
[----:B------:R1:W5:Y:S01]  /*9d70*/  LDL R73, [R1+0x10] ;  /* 0x0000100001497983 */ /* 0x0003620000100800 */
[C---:B------:R-:W-:Y:S01]  /*9d80*/  VIADD R77, R19.reuse, 0x10 ;  /* 0x00000010134d7836 */ /* 0x040fe20000000000 */
[----:B------:R-:W-:Y:S01]  /*9d90*/  BSSY B1, `(.L_x_9469) ;  /* 0x000006b000017945 */ /* 0x000fe20003800000 */
[C---:B------:R-:W-:Y:S01]  /*9da0*/  VIADD R76, R19.reuse, 0x20 ;  /* 0x00000020134c7836 */ /* 0x040fe20000000000 */
[----:B--2---:R-:W-:-:S02]  /*9db0*/  ISETP.GE.AND P0, PT, R19, R0, PT ;  /* 0x000000001300720c */ /* 0x004fc40003f06270 */
[-C--:B------:R-:W-:Y:S02]  /*9dc0*/  ISETP.GE.AND P1, PT, R77, R0.reuse, PT ;  /* 0x000000004d00720c */ /* 0x080fe40003f26270 */
[----:B------:R-:W-:-:S09]  /*9dd0*/  ISETP.GE.AND P2, PT, R76, R0, PT ;  /* 0x000000004c00720c */ /* 0x000fd20003f46270 */
[----:B-1----:R-:W-:Y:S05]  /*9de0*/  @P0 BRA `(.L_x_9470) ;  /* 0x0000000400940947 */ /* 0x002fea0003800000 */
[----:B------:R-:W-:Y:S01]  /*9df0*/  LEA.HI R8, R46, R46, RZ, 0x1 ;  /* 0x0000002e2e087211 */ /* 0x000fe200078f08ff */
[----:B------:R-:W-:Y:S01]  /*9e00*/  HADD2.F32 R57, -RZ, R57.H0_H0 ;  /* 0x20000039ff397230 */ /* 0x000fe20000004100 */
[----:B-----5:R-:W-:Y:S01]  /*9e10*/  LOP3.LUT R10, R75, 0x18, R19, 0xf8, !PT ;  /* 0x000000184b0a7812 */ /* 0x020fe200078ef813 */
[----:B------:R-:W-:Y:S01]  /*9e20*/  HADD2.F32 R61, -RZ, R59.H1_H1 ;  /* 0x3000003bff3d7230 */ /* 0x000fe20000004100 */
[----:B0-----:R-:W-:Y:S02]  /*9e30*/  LOP3.LUT R9, R8, 0xfffffffe, RZ, 0xc0, !PT ;  /* 0xfffffffe08097812 */ /* 0x001fe400078ec0ff */
[----:B------:R-:W-:Y:S02]  /*9e40*/  LOP3.LUT R10, R10, R73, RZ, 0x3c, !PT ;  /* 0x000000490a0a7212 */ /* 0x000fe400078e3cff */
[----:B------:R-:W-:Y:S01]  /*9e50*/  SHF.R.U64 R71, R4, 0x10, R5 ;  /* 0x0000001004477819 */ /* 0x000fe20000001205 */
[----:B------:R-:W-:Y:S01]  /*9e60*/  IMAD.IADD R9, R46, 0x1, -R9 ;  /* 0x000000012e097824 */ /* 0x000fe200078e0a09 */
[----:B------:R-:W-:Y:S01]  /*9e70*/  SHF.R.U32.HI R62, RZ, 0x10, R5 ;  /* 0x00000010ff3e7819 */ /* 0x000fe20000011605 */
[----:B------:R-:W-:Y:S01]  /*9e80*/  IMAD.IADD R10, R74, 0x1, R10 ;  /* 0x000000014a0a7824 */ /* 0x000fe200078e020a */
[----:B------:R-:W-:-:S02]  /*9e90*/  SHF.R.U64 R4, R34, 0x10, R35 ;  /* 0x0000001022047819 */ /* 0x000fc40000001223 */
[----:B------:R-:W-:Y:S01]  /*9ea0*/  LEA.HI R8, R0, R9, RZ, 0x1d ;  /* 0x0000000900087211 */ /* 0x000fe200078fe8ff */
[----:B------:R-:W-:Y:S01]  /*9eb0*/  HADD2.F32 R62, -RZ, R62.H0_H0 ;  /* 0x2000003eff3e7230 */ /* 0x000fe20000004100 */
[----:B------:R-:W-:Y:S02]  /*9ec0*/  LEA R50, R10, UR38, 0x1 ;  /* 0x000000260a327c11 */ /* 0x000fe4000f8e08ff */
[----:B------:R-:W-:Y:S02]  /*9ed0*/  SHF.R.S32.HI R9, RZ, 0x1f, R8 ;  /* 0x0000001fff097819 */ /* 0x000fe40000011408 */
[----:B------:R-:W-:Y:S02]  /*9ee0*/  SHF.R.U32.HI R60, RZ, 0x10, R33 ;  /* 0x00000010ff3c7819 */ /* 0x000fe40000011621 */
[----:B------:R-:W-:Y:S01]  /*9ef0*/  LEA.HI R9, R9, R8, RZ, 0x2 ;  /* 0x0000000809097211 */ /* 0x000fe200078f10ff */
[----:B------:R-:W-:Y:S01]  /*9f00*/  IMAD.SHL.U32 R8, R8, 0x8, RZ ;  /* 0x0000000808087824 */ /* 0x000fe200078e00ff */
[----:B------:R-:W-:-:S02]  /*9f10*/  SHF.R.U32.HI R70, RZ, 0x10, R35 ;  /* 0x00000010ff467819 */ /* 0x000fc40000011623 */
[----:B------:R-:W-:Y:S02]  /*9f20*/  SHF.R.S32.HI R9, RZ, 0x2, R9 ;  /* 0x00000002ff097819 */ /* 0x000fe40000011409 */
[----:B------:R-:W-:Y:S02]  /*9f30*/  LOP3.LUT R8, R75, 0x18, R8, 0xf8, !PT ;  /* 0x000000184b087812 */ /* 0x000fe400078ef808 */
[--C-:B------:R-:W-:Y:S01]  /*9f40*/  SHF.R.U64 R69, R6, 0x10, R7.reuse ;  /* 0x0000001006457819 */ /* 0x100fe20000001207 */
[----:B------:R-:W-:Y:S01]  /*9f50*/  IMAD R12, R9, 0x1800, R74 ;  /* 0x00001800090c7824 */ /* 0x000fe200078e024a */
[----:B------:R-:W-:Y:S02]  /*9f60*/  LOP3.LUT R13, R8, R73, RZ, 0x3c, !PT ;  /* 0x00000049080d7212 */ /* 0x000fe400078e3cff */
[----:B------:R-:W0:Y:S01]  /*9f70*/  LDS.128 R8, [R50] ;  /* 0x0000000032087984 */ /* 0x000e220000000c00 */
[----:B------:R-:W-:Y:S02]  /*9f80*/  SHF.R.U32.HI R67, RZ, 0x10, R7 ;  /* 0x00000010ff437819 */ /* 0x000fe40000011607 */
[----:B------:R-:W-:Y:S01]  /*9f90*/  IMAD.IADD R13, R12, 0x1, R13 ;  /* 0x000000010c0d7824 */ /* 0x000fe200078e020d */
[----:B------:R-:W-:-:S03]  /*9fa0*/  SHF.R.U64 R32, R32, 0x10, R33 ;  /* 0x0000001020207819 */ /* 0x000fc60000001221 */
        /* <DEDUP_REMOVED lines=12> */
[----:B------:R-:W-:Y:S01]  /*a070*/  FMUL.FTZ R65, R34, R57 ;  /* 0x0000003922417220 */ /* 0x000fe20000410000 */
[----:B------:R-:W-:Y:S02]  /*a080*/  HADD2.F32 R34, -RZ, R60.H0_H0 ;  /* 0x2000003cff227230 */ /* 0x000fe40000004100 */
[----:B------:R-:W-:Y:S01]  /*a090*/  FMUL.FTZ R64, R35, R62 ;  /* 0x0000003e23407220 */ /* 0x000fe20000410000 */
[----:B------:R-:W-:-:S02]  /*a0a0*/  HADD2.F32 R60, -RZ, R59.H0_H0 ;  /* 0x2000003bff3c7230 */ /* 0x000fc40000004100 */
[C---:B------:R-:W-:Y:S01]  /*a0b0*/  FFMA.FTZ R63, R6.reuse, R57, -R63 ;  /* 0x00000039063f7223 */ /* 0x040fe2000001083f */
[----:B------:R-:W-:Y:S01]  /*a0c0*/  FFMA.FTZ R65, R6, R61, R65 ;  /* 0x0000003d06417223 */ /* 0x000fe20000010041 */
[----:B------:R-:W-:Y:S02]  /*a0d0*/  HADD2.F32 R6, -RZ, R66.H0_H0 ;  /* 0x20000042ff067230 */ /* 0x000fe40000004100 */
[----:B------:R-:W-:Y:S01]  /*a0e0*/  FFMA.FTZ R66, R9, R34, -R64 ;  /* 0x0000002209427223 */ /* 0x000fe20000010840 */
[----:B------:R-:W-:Y:S01]  /*a0f0*/  FMUL.FTZ R64, R13, R60 ;  /* 0x0000003c0d407220 */ /* 0x000fe20000410000 */
[----:B------:R-:W-:Y:S01]  /*a100*/  FMUL.FTZ R68, R35, R34 ;  /* 0x0000002223447220 */ /* 0x000fe20000410000 */
[----:B------:R-:W-:Y:S02]  /*a110*/  HADD2.F32 R55, -RZ, R14.H0_H0 ;  /* 0x2000000eff377230 */ /* 0x000fe40000004100 */
[----:B------:R-:W-:Y:S01]  /*a120*/  FMUL.FTZ R13, R13, R6 ;  /* 0x000000060d0d7220 */ /* 0x000fe20000410000 */
[----:B------:R-:W-:-:S02]  /*a130*/  HADD2.F32 R34, -RZ, R58.H1_H1 ;  /* 0x3000003aff227230 */ /* 0x000fc40000004100 */
[C---:B------:R-:W-:Y:S01]  /*a140*/  FFMA.FTZ R64, R5.reuse, R6, -R64 ;  /* 0x0000000605407223 */ /* 0x040fe20000010840 */
[--C-:B------:R-:W-:Y:S02]  /*a150*/  HADD2.F32 R6, -RZ, R72.reuse.H0_H0 ;  /* 0x20000048ff067230 */ /* 0x100fe40000004100 */
[----:B------:R-:W-:Y:S01]  /*a160*/  FFMA.FTZ R35, R5, R60, R13 ;  /* 0x0000003c05237223 */ /* 0x000fe2000001000d */
[----:B------:R-:W-:Y:S02]  /*a170*/  HADD2.F32 R56, -RZ, R15.H0_H0 ;  /* 0x2000000fff387230 */ /* 0x000fe40000004100 */
[----:B------:R-:W-:Y:S01]  /*a180*/  FMUL.FTZ R60, R55, R34 ;  /* 0x00000022373c7220 */ /* 0x000fe20000410000 */
[----:B------:R-:W-:Y:S02]  /*a190*/  HADD2.F32 R5, -RZ, R72.H1_H1 ;  /* 0x30000048ff057230 */ /* 0x000fe40000004100 */
[----:B------:R-:W-:Y:S01]  /*a1a0*/  FFMA.FTZ R68, R9, R62, R68 ;  /* 0x0000003e09447223 */ /* 0x000fe20000010044 */
[----:B------:R-:W-:-:S02]  /*a1b0*/  HADD2.F32 R58, -RZ, R58.H0_H0 ;  /* 0x2000003aff3a7230 */ /* 0x000fc40000004100 */
[-C--:B------:R-:W-:Y:S01]  /*a1c0*/  FMUL.FTZ R62, R55, R6.reuse ;  /* 0x00000006373e7220 */ /* 0x080fe20000410000 */
[C---:B------:R-:W-:Y:S01]  /*a1d0*/  FFMA.FTZ R55, R7.reuse, R6, -R60 ;  /* 0x0000000607377223 */ /* 0x040fe2000001083c */
[----:B------:R-:W-:Y:S02]  /*a1e0*/  HADD2.F32 R15, -RZ, R15.H1_H1 ;  /* 0x3000000fff0f7230 */ /* 0x000fe40000004100 */
[C---:B------:R-:W-:Y:S01]  /*a1f0*/  FMUL.FTZ R9, R56.reuse, R5 ;  /* 0x0000000538097220 */ /* 0x040fe20000410000 */
[----:B------:R-:W-:Y:S02]  /*a200*/  HADD2.F32 R60, -RZ, R67.H0_H0 ;  /* 0x20000043ff3c7230 */ /* 0x000fe40000004100 */
[----:B------:R-:W-:Y:S01]  /*a210*/  FFMA.FTZ R62, R7, R34, R62 ;  /* 0x00000022073e7223 */ /* 0x000fe2000001003e */
[----:B------:R-:W-:Y:S02]  /*a220*/  HADD2.F32 R6, -RZ, R70.H0_H0 ;  /* 0x20000046ff067230 */ /* 0x000fe40000004100 */
[-C--:B------:R-:W-:Y:S01]  /*a230*/  FMUL.FTZ R70, R56, R58.reuse ;  /* 0x0000003a38467220 */ /* 0x080fe20000410000 */
[----:B------:R-:W-:Y:S01]  /*a240*/  FFMA.FTZ R58, R33, R58, R9 ;  /* 0x0000003a213a7223 */ /* 0x000fe20000010009 */
[----:B------:R-:W-:-:S02]  /*a250*/  HADD2.F32 R12, -RZ, R12.H1_H1 ;  /* 0x3000000cff0c7230 */ /* 0x000fc40000004100 */
[----:B------:R-:W-:Y:S01]  /*a260*/  FMUL.FTZ R34, R15, R60 ;  /* 0x0000003c0f227220 */ /* 0x000fe20000410000 */
[----:B------:R-:W-:Y:S02]  /*a270*/  HADD2.F32 R14, -RZ, R14.H1_H1 ;  /* 0x3000000eff0e7230 */ /* 0x000fe40000004100 */
[----:B------:R-:W-:Y:S01]  /*a280*/  FFMA.FTZ R70, R33, R5, -R70 ;  /* 0x0000000521467223 */ /* 0x000fe20000010846 */
        /* <DEDUP_REMOVED lines=27> */
.L_x_9470:
[----:B------:R-:W-:Y:S05]  /*a440*/  BSYNC B1 ;  /* 0x0000000000017941 */ /* 0x000fea0003800000 */
.L_x_9469:
[----:B------:R-:W-:Y:S04]  /*a450*/  BSSY B1, `(.L_x_9471) ;  /* 0x000006a000017945 */ /* 0x000fe80003800000 */
[----:B------:R-:W-:Y:S05]  /*a460*/  @P1 BRA `(.L_x_9472) ;  /* 0x0000000400a01947 */ /* 0x000fea0003800000 */
[----:B-1----:R-:W-:Y:S01]  /*a470*/  SHF.R.S32.HI R4, RZ, 0x1f, R77 ;  /* 0x0000001fff047819 */ /* 0x002fe2000001144d */
[----:B------:R-:W-:Y:S01]  /*a480*/  HADD2.F32 R35, -RZ, R53.H1_H1 ;  /* 0x30000035ff237230 */ /* 0x000fe20000004100 */
[----:B------:R-:W-:Y:S02]  /*a490*/  SHF.R.U64 R59, R36, 0x10, R37 ;  /* 0x00000010243b7819 */ /* 0x000fe40000001225 */
[CC--:B------:R-:W-:Y:S02]  /*a4a0*/  LEA.HI R5, R4.reuse, R77.reuse, RZ, 0x3 ;  /* 0x0000004d04057211 */ /* 0x0c0fe400078f18ff */
[----:B------:R-:W-:Y:S02]  /*a4b0*/  LEA.HI R6, R4, R77, RZ, 0x5 ;  /* 0x0000004d04067211 */ /* 0x000fe400078f28ff */
[----:B------:R-:W-:Y:S02]  /*a4c0*/  SHF.R.S32.HI R7, RZ, 0x3, R5 ;  /* 0x00000003ff077819 */ /* 0x000fe40000011405 */
[----:B------:R-:W-:Y:S01]  /*a4d0*/  SHF.R.U32.HI R36, RZ, 0x10, R37 ;  /* 0x00000010ff247819 */ /* 0x000fe20000011625 */
[----:B------:R-:W-:Y:S01]  /*a4e0*/  HADD2.F32 R37, -RZ, R49.H1_H1 ;  /* 0x30000031ff257230 */ /* 0x000fe20000004100 */
[----:B------:R-:W-:-:S02]  /*a4f0*/  LEA.HI R4, R0, R7, RZ, 0x1d ;  /* 0x0000000700047211 */ /* 0x000fc400078fe8ff */
[----:B------:R-:W-:Y:S02]  /*a500*/  SHF.R.S32.HI R7, RZ, 0x5, R6 ;  /* 0x00000005ff077819 */ /* 0x000fe40000011406 */
[----:B-----5:R-:W-:Y:S02]  /*a510*/  LOP3.LUT R6, R75, 0x18, R5, 0xf8, !PT ;  /* 0x000000184b067812 */ /* 0x020fe400078ef805 */
[----:B------:R-:W-:Y:S01]  /*a520*/  SHF.R.S32.HI R5, RZ, 0x1f, R4 ;  /* 0x0000001fff057819 */ /* 0x000fe20000011404 */
[----:B------:R-:W-:Y:S01]  /*a530*/  IMAD R7, R7, 0x1800, R74 ;  /* 0x0000180007077824 */ /* 0x000fe200078e024a */
[----:B------:R-:W-:Y:S02]  /*a540*/  LOP3.LUT R6, R6, R73, RZ, 0x3c, !PT ;  /* 0x0000004906067212 */ /* 0x000fe400078e3cff */
[----:B------:R-:W-:Y:S01]  /*a550*/  LEA.HI R5, R5, R4, RZ, 0x2 ;  /* 0x0000000405057211 */ /* 0x000fe200078f10ff */
[----:B------:R-:W-:Y:S01]  /*a560*/  IMAD.SHL.U32 R4, R4, 0x8, RZ ;  /* 0x0000000804047824 */ /* 0x000fe200078e00ff */
[----:B------:R-:W-:Y:S01]  /*a570*/  SHF.R.U64 R55, R26, 0x10, R27 ;  /* 0x000000101a377819 */ /* 0x000fe2000000121b */
[----:B------:R-:W-:Y:S01]  /*a580*/  IMAD.IADD R6, R7, 0x1, R6 ;  /* 0x0000000107067824 */ /* 0x000fe200078e0206 */
[----:B------:R-:W-:-:S02]  /*a590*/  SHF.R.S32.HI R5, RZ, 0x2, R5 ;  /* 0x00000002ff057819 */ /* 0x000fc40000011405 */
[----:B------:R-:W-:Y:S02]  /*a5a0*/  LOP3.LUT R4, R75, 0x18, R4, 0xf8, !PT ;  /* 0x000000184b047812 */ /* 0x000fe400078ef804 */
[----:B------:R-:W-:Y:S01]  /*a5b0*/  LEA R12, R6, UR38, 0x1 ;  /* 0x00000026060c7c11 */ /* 0x000fe2000f8e08ff */
[----:B------:R-:W-:Y:S01]  /*a5c0*/  IMAD R8, R5, 0x1800, R74 ;  /* 0x0000180005087824 */ /* 0x000fe200078e024a */
[----:B0-----:R-:W-:Y:S02]  /*a5d0*/  LOP3.LUT R9, R4, R73, RZ, 0x3c, !PT ;  /* 0x0000004904097212 */ /* 0x001fe400078e3cff */
[----:B------:R-:W-:Y:S01]  /*a5e0*/  SHF.R.U32.HI R34, RZ, 0x10, R25 ;  /* 0x00000010ff227819 */ /* 0x000fe20000011619 */
[----:B------:R-:W0:Y:S01]  /*a5f0*/  LDS.128 R4, [R12] ;  /* 0x000000000c047984 */ /* 0x000e220000000c00 */
[----:B------:R-:W-:Y:S01]  /*a600*/  SHF.R.U64 R58, R38, 0x10, R39 ;  /* 0x00000010263a7819 */ /* 0x000fe20000001227 */
[----:B------:R-:W-:Y:S01]  /*a610*/  IMAD.IADD R9, R8, 0x1, R9 ;  /* 0x0000000108097824 */ /* 0x000fe200078e0209 */
[----:B------:R-:W-:Y:S01]  /*a620*/  SHF.R.U32.HI R56, RZ, 0x10, R39 ;  /* 0x00000010ff387819 */ /* 0x000fe20000011627 */
[----:B------:R-:W-:Y:S01]  /*a630*/  HADD2.F32 R34, -RZ, R34.H0_H0 ;  /* 0x20000022ff227230 */ /* 0x000fe20000004100 */
[----:B------:R-:W-:Y:S01]  /*a640*/  SHF.R.U32.HI R50, RZ, 0x10, R27 ;  /* 0x00000010ff327819 */ /* 0x000fe2000001161b */
[----:B------:R-:W-:Y:S01]  /*a650*/  IMAD R13, R9, 0x2, R2 ;  /* 0x00000002090d7824 */ /* 0x000fe200078e0202 */
[----:B------:R-:W-:-:S04]  /*a660*/  SHF.R.U64 R57, R24, 0x10, R25 ;  /* 0x0000001018397819 */ /* 0x000fc80000001219 */
[----:B------:R-:W1:Y:S01]  /*a670*/  LDS.128 R8, [R13+0xc400] ;  /* 0x00c400000d087984 */ /* 0x000e620000000c00 */
[--C-:B0-----:R-:W-:Y:S02]  /*a680*/  HADD2.F32 R14, -RZ, R5.reuse.H0_H0 ;  /* 0x20000005ff0e7230 */ /* 0x101fe40000004100 */
[----:B------:R-:W-:Y:S02]  /*a690*/  HADD2.F32 R15, -RZ, R5.H1_H1 ;  /* 0x30000005ff0f7230 */ /* 0x000fe40000004100 */
[--C-:B------:R-:W-:Y:S02]  /*a6a0*/  HADD2.F32 R24, -RZ, R7.reuse.H0_H0 ;  /* 0x20000007ff187230 */ /* 0x100fe40000004100 */
[----:B------:R-:W-:Y:S02]  /*a6b0*/  HADD2.F32 R25, -RZ, R7.H1_H1 ;  /* 0x30000007ff197230 */ /* 0x000fe40000004100 */
[----:B------:R-:W-:Y:S02]  /*a6c0*/  HADD2.F32 R5, -RZ, R4.H0_H0 ;  /* 0x20000004ff057230 */ /* 0x000fe40000004100 */
[----:B------:R-:W-:-:S02]  /*a6d0*/  HADD2.F32 R7, -RZ, R6.H0_H0 ;  /* 0x20000006ff077230 */ /* 0x000fc40000004100 */
        /* <DEDUP_REMOVED lines=8> */
[----:B------:R-:W-:-:S02]  /*a760*/  HADD2.F32 R39, -RZ, R52.H1_H1 ;  /* 0x30000034ff277230 */ /* 0x000fc40000004100 */
[----:B------:R-:W-:Y:S01]  /*a770*/  FFMA.FTZ R51, R14, R37, R51 ;  /* 0x000000250e337223 */ /* 0x000fe20000010033 */
[----:B------:R-:W-:Y:S02]  /*a780*/  HADD2.F32 R35, -RZ, R54.H1_H1 ;  /* 0x30000036ff237230 */ /* 0x000fe40000004100 */
[-C--:B------:R-:W-:Y:S01]  /*a790*/  FMUL.FTZ R14, R27, R26.reuse ;  /* 0x0000001a1b0e7220 */ /* 0x080fe20000410000 */
[----:B------:R-:W-:Y:S01]  /*a7a0*/  FFMA.FTZ R37, R15, R26, -R36 ;  /* 0x0000001a0f257223 */ /* 0x000fe20000010824 */
[C---:B------:R-:W-:Y:S01]  /*a7b0*/  FMUL.FTZ R27, R32.reuse, R39 ;  /* 0x00000027201b7220 */ /* 0x040fe20000410000 */
[----:B------:R-:W-:Y:S02]  /*a7c0*/  HADD2.F32 R33, -RZ, R11.H1_H1 ;  /* 0x3000000bff217230 */ /* 0x000fe40000004100 */
[-C--:B------:R-:W-:Y:S01]  /*a7d0*/  FMUL.FTZ R32, R32, R35.reuse ;  /* 0x0000002320207220 */ /* 0x080fe20000410000 */
[----:B------:R-:W-:Y:S02]  /*a7e0*/  HADD2.F32 R36, -RZ, R50.H0_H0 ;  /* 0x20000032ff247230 */ /* 0x000fe40000004100 */
[----:B------:R-:W-:Y:S01]  /*a7f0*/  FFMA.FTZ R35, R24, R35, -R27 ;  /* 0x0000002318237223 */ /* 0x000fe2000001081b */
[----:B------:R-:W-:-:S02]  /*a800*/  HADD2.F32 R26, -RZ, R56.H0_H0 ;  /* 0x20000038ff1a7230 */ /* 0x000fc40000004100 */
[----:B------:R-:W-:Y:S01]  /*a810*/  FFMA.FTZ R39, R24, R39, R32 ;  /* 0x0000002718277223 */ /* 0x000fe20000010020 */
[----:B------:R-:W-:Y:S02]  /*a820*/  HADD2.F32 R9, -RZ, R8.H0_H0 ;  /* 0x20000008ff097230 */ /* 0x000fe40000004100 */
[----:B------:R-:W-:Y:S01]  /*a830*/  FMUL.FTZ R32, R33, R36 ;  /* 0x0000002421207220 */ /* 0x000fe20000410000 */
[----:B------:R-:W-:Y:S02]  /*a840*/  HADD2.F32 R24, -RZ, R49.H0_H0 ;  /* 0x20000031ff187230 */ /* 0x000fe40000004100 */
[----:B------:R-:W-:Y:S01]  /*a850*/  FFMA.FTZ R34, R15, R34, R14 ;  /* 0x000000220f227223 */ /* 0x000fe2000001000e */
[----:B------:R-:W-:Y:S02]  /*a860*/  HADD2.F32 R14, -RZ, R53.H0_H0 ;  /* 0x20000035ff0e7230 */ /* 0x000fe40000004100 */
        /* <DEDUP_REMOVED lines=25> */
[----:B------:R-:W-:Y:S01]  /*aa00*/  FFMA.FTZ R56, R25, R36, R56 ;  /* 0x0000002419387223 */ /* 0x000fe20000010038 */
        /* <DEDUP_REMOVED lines=14> */
.L_x_9472:
[----:B------:R-:W-:Y:S05]  /*aaf0*/  BSYNC B1 ;  /* 0x0000000000017941 */ /* 0x000fea0003800000 */
.L_x_9471:
[----:B------:R-:W-:Y:S05]  /*ab00*/  @P2 BRA `(.L_x_9450) ;  /* 0x0000000400a02947 */ /* 0x000fea0003800000 */
[----:B-12---:R-:W-:Y:S02]  /*ab10*/  SHF.R.S32.HI R4, RZ, 0x1f, R76 ;  /* 0x0000001fff047819 */ /* 0x006fe4000001144c */
[----:B------:R-:W-:Y:S02]  /*ab20*/  SHF.R.U64 R37, R30, 0x10, R31 ;  /* 0x000000101e257819 */ /* 0x000fe4000000121f */
[CC--:B------:R-:W-:Y:S02]  /*ab30*/  LEA.HI R5, R4.reuse, R76.reuse, RZ, 0x3 ;  /* 0x0000004c04057211 */ /* 0x0c0fe400078f18ff */
[----:B------:R-:W-:Y:S02]  /*ab40*/  LEA.HI R4, R4, R76, RZ, 0x5 ;  /* 0x0000004c04047211 */ /* 0x000fe400078f28ff */
[----:B------:R-:W-:Y:S02]  /*ab50*/  SHF.R.S32.HI R7, RZ, 0x3, R5 ;  /* 0x00000003ff077819 */ /* 0x000fe40000011405 */
[----:B------:R-:W-:-:S02]  /*ab60*/  SHF.R.S32.HI R6, RZ, 0x5, R4 ;  /* 0x00000005ff067819 */ /* 0x000fc40000011404 */
[----:B------:R-:W-:Y:S02]  /*ab70*/  LEA.HI R0, R0, R7, RZ, 0x1d ;  /* 0x0000000700007211 */ /* 0x000fe400078fe8ff */
[----:B-----5:R-:W-:Y:S01]  /*ab80*/  LOP3.LUT R4, R75, 0x18, R5, 0xf8, !PT ;  /* 0x000000184b047812 */ /* 0x020fe200078ef805 */
[----:B------:R-:W-:Y:S01]  /*ab90*/  IMAD R6, R6, 0x1800, R74 ;  /* 0x0000180006067824 */ /* 0x000fe200078e024a */
[----:B------:R-:W-:Y:S02]  /*aba0*/  SHF.R.S32.HI R5, RZ, 0x1f, R0 ;  /* 0x0000001fff057819 */ /* 0x000fe40000011400 */
[----:B------:R-:W-:Y:S02]  /*abb0*/  LOP3.LUT R7, R4, R73, RZ, 0x3c, !PT ;  /* 0x0000004904077212 */ /* 0x000fe400078e3cff */
[----:B------:R-:W-:Y:S01]  /*abc0*/  LEA.HI R5, R5, R0, RZ, 0x2 ;  /* 0x0000000005057211 */ /* 0x000fe200078f10ff */
[----:B------:R-:W-:Y:S01]  /*abd0*/  IMAD.SHL.U32 R0, R0, 0x8, RZ ;  /* 0x0000000800007824 */ /* 0x000fe200078e00ff */
[----:B------:R-:W-:Y:S01]  /*abe0*/  SHF.R.U32.HI R34, RZ, 0x10, R31 ;  /* 0x00000010ff227819 */ /* 0x000fe2000001161f */
[----:B------:R-:W-:Y:S01]  /*abf0*/  IMAD.IADD R6, R6, 0x1, R7 ;  /* 0x0000000106067824 */ /* 0x000fe200078e0207 */
[----:B------:R-:W-:Y:S01]  /*ac00*/  SHF.R.S32.HI R5, RZ, 0x2, R5 ;  /* 0x00000002ff057819 */ /* 0x000fe20000011405 */
[----:B------:R-:W-:Y:S01]  /*ac10*/  HADD2.F32 R31, -RZ, R3.H1_H1 ;  /* 0x30000003ff1f7230 */ /* 0x000fe20000004100 */
[----:B------:R-:W-:-:S02]  /*ac20*/  LOP3.LUT R0, R75, 0x18, R0, 0xf8, !PT ;  /* 0x000000184b007812 */ /* 0x000fc400078ef800 */
[----:B------:R-:W-:Y:S01]  /*ac30*/  LEA R50, R6, UR38, 0x1 ;  /* 0x0000002606327c11 */ /* 0x000fe2000f8e08ff */
[----:B------:R-:W-:Y:S01]  /*ac40*/  IMAD R8, R5, 0x1800, R74 ;  /* 0x0000180005087824 */ /* 0x000fe200078e024a */
[----:B0-----:R-:W-:Y:S02]  /*ac50*/  LOP3.LUT R9, R0, R73, RZ, 0x3c, !PT ;  /* 0x0000004900097212 */ /* 0x001fe400078e3cff */
[--C-:B------:R-:W-:Y:S01]  /*ac60*/  SHF.R.U64 R38, R28, 0x10, R29.reuse ;  /* 0x000000101c267819 */ /* 0x100fe2000000121d */
[----:B------:R-:W0:Y:S01]  /*ac70*/  LDS.128 R4, [R50] ;  /* 0x0000000032047984 */ /* 0x000e220000000c00 */
[----:B------:R-:W-:Y:S01]  /*ac80*/  SHF.R.U32.HI R28, RZ, 0x10, R29 ;  /* 0x00000010ff1c7819 */ /* 0x000fe2000001161d */
[----:B------:R-:W-:Y:S01]  /*ac90*/  IMAD.IADD R9, R8, 0x1, R9 ;  /* 0x0000000108097824 */ /* 0x000fe200078e0209 */
[--C-:B------:R-:W-:Y:S01]  /*aca0*/  SHF.R.U64 R49, R40, 0x10, R41.reuse ;  /* 0x0000001028317819 */ /* 0x100fe20000001229 */
[----:B------:R-:W-:Y:S01]  /*acb0*/  HADD2.F32 R29, -RZ, R21.H1_H1 ;  /* 0x30000015ff1d7230 */ /* 0x000fe20000004100 */
[----:B------:R-:W-:Y:S01]  /*acc0*/  SHF.R.U32.HI R40, RZ, 0x10, R41 ;  /* 0x00000010ff287819 */ /* 0x000fe20000011629 */
[----:B------:R-:W-:Y:S01]  /*acd0*/  IMAD R0, R9, 0x2, R2 ;  /* 0x0000000209007824 */ /* 0x000fe200078e0202 */
[--C-:B------:R-:W-:Y:S01]  /*ace0*/  SHF.R.U64 R39, R42, 0x10, R43.reuse ;  /* 0x000000102a277819 */ /* 0x100fe2000000122b */
[----:B------:R-:W-:Y:S01]  /*acf0*/  HADD2.F32 R28, -RZ, R28.H0_H0 ;  /* 0x2000001cff1c7230 */ /* 0x000fe20000004100 */
[----:B------:R-:W-:-:S02]  /*ad00*/  SHF.R.U32.HI R42, RZ, 0x10, R43 ;  /* 0x00000010ff2a7819 */ /* 0x000fc4000001162b */
        /* <DEDUP_REMOVED lines=28> */
[----:B------:R-:W-:Y:S01]  /*aed0*/  FFMA.FTZ R28, R13, R28, R12 ;  /* 0x0000001c0d1c7223 */ /* 0x000fe2000001000c */
[C---:B------:R-:W-:Y:S01]  /*aee0*/  FMUL.FTZ R26, R27.reuse, R30 ;  /* 0x0000001e1b1a7220 */ /* 0x040fe20000410000 */
[----:B------:R-:W-:Y:S02]  /*aef0*/  HADD2.F32 R14, -RZ, R3.H0_H0 ;  /* 0x20000003ff0e7230 */ /* 0x000fe40000004100 */
[-C--:B------:R-:W-:Y:S01]  /*af00*/  FMUL.FTZ R36, R27, R24.reuse ;  /* 0x000000181b247220 */ /* 0x080fe20000410000 */
[----:B------:R-:W-:Y:S02]  /*af10*/  HADD2.F32 R12, -RZ, R21.H0_H0 ;  /* 0x20000015ff0c7230 */ /* 0x000fe40000004100 */
        /* <DEDUP_REMOVED lines=9> */
[----:B------:R-:W-:Y:S01]  /*afb0*/  FFMA.FTZ R14, R5, R14, R9 ;  /* 0x0000000e050e7223 */ /* 0x000fe20000010009 */
        /* <DEDUP_REMOVED lines=29> */
.L_x_9450:
[----:B------:R-:W-:Y:S05]  /*b190*/  BSYNC B0 ;  /* 0x0000000000007941 */ /* 0x000fea0003800000 */
.L_x_9440:
        /* <DEDUP_REMOVED lines=8> */
.L_x_9438:
[----:B0--3--:R-:W-:-:S05]  /*b220*/  IMAD.U32 R0, RZ, RZ, UR37 ;  /* 0x00000025ff007e24 */ /* 0x009fca000f8e00ff */
[----:B------:R-:W-:-:S13]  /*b230*/  ISETP.NE.AND P0, PT, R0, 0x3, PT ;  /* 0x000000030000780c */ /* 0x000fda0003f05270 */
[----:B------:R-:W-:Y:S05]  /*b240*/  @!P0 BRA `(.L_x_9473) ;  /* 0x0000000000048947 */ /* 0x000fea0003800000 */
[----:B------:R-:W-:Y:S01]  /*b250*/  BPT.TRAP 0x1 ;  /* 0x000000040000795c */ /* 0x000fe20000300000 */
.L_x_9473:
[----:B------:R-:W-:Y:S01]  /*b260*/  IMAD R0, R17, 0x8, R2 ;  /* 0x0000000811007824 */ /* 0x000fe200078e0202 */
[----:B--2-4-:R-:W-:-:S04]  /*b270*/  SHF.L.U32 R3, R22, 0x1f, RZ ;  /* 0x0000001f16037819 */ /* 0x014fc800000006ff */
[----:B------:R0:W2:Y:S01]  /*b280*/  SYNCS.PHASECHK.TRANS64.TRYWAIT P2, [R0+URZ+0x2d830], R3 ;  /* 0x02d83003000075a7 */ /* 0x0000a2000804017f */
[----:B------:R-:W-:Y:S05]  /*b290*/  @!P0 BRA `(.L_x_9474) ;  /* 0x0000000000048947 */ /* 0x000fea0003800000 */
[----:B------:R-:W-:Y:S01]  /*b2a0*/  BPT.TRAP 0x1 ;  /* 0x000000040000795c */ /* 0x000fe20000300000 */
.L_x_9474:
[----:B------:R-:W3:Y:S01]  /*b2b0*/  S2R R8, SR_TID.X ;  /* 0x0000000000087919 */ /* 0x000ee20000002100 */
[----:B------:R-:W-:-:S05]  /*b2c0*/  LOP3.LUT R47, R47, 0xffffff80, RZ, 0xc0, !PT ;  /* 0xffffff802f2f7812 */ /* 0x000fca00078ec0ff */
[----:B------:R-:W-:-:S05]  /*b2d0*/  IMAD.IADD R47, R46, 0x1, -R47 ;  /* 0x000000012e2f7824 */ /* 0x000fca00078e0a2f */
[----:B------:R-:W-:-:S04]  /*b2e0*/  SHF.R.S32.HI R6, RZ, 0x1f, R47 ;  /* 0x0000001fff067819 */ /* 0x000fc8000001142f */
[CC--:B------:R-:W-:Y:S02]  /*b2f0*/  LEA.HI R4, R6.reuse, R47.reuse, RZ, 0x2 ;  /* 0x0000002f06047211 */ /* 0x0c0fe400078f10ff */
[----:B------:R-:W-:Y:S02]  /*b300*/  LEA.HI R6, R6, R47, RZ, 0x5 ;  /* 0x0000002f06067211 */ /* 0x000fe400078f28ff */
[--C-:B------:R-:W-:Y:S02]  /*b310*/  SHF.R.S32.HI R7, RZ, 0x2, R4.reuse ;  /* 0x00000002ff077819 */ /* 0x100fe40000011404 */
[----:B------:R-:W-:Y:S02]  /*b320*/  SHF.R.S32.HI R4, RZ, 0x1f, R4 ;  /* 0x0000001fff047819 */ /* 0x000fe40000011404 */
[----:B------:R-:W-:Y:S02]  /*b330*/  SHF.R.S32.HI R6, RZ, 0x5, R6 ;  /* 0x00000005ff067819 */ /* 0x000fe40000011406 */
[----:B------:R-:W-:Y:S01]  /*b340*/  LEA.HI R5, R4, R7, RZ, 0x3 ;  /* 0x0000000704057211 */ /* 0x000fe200078f18ff */
[----:B------:R-:W-:Y:S01]  /*b350*/  IMAD.HI R4, R44, 0x55555556, RZ ;  /* 0x555555562c047827 */ /* 0x000fe200078e02ff */
[----:B---3--:R-:W-:-:S02]  /*b360*/  LOP3.LUT R9, R8, 0x7f, RZ, 0xc0, !PT ;  /* 0x0000007f08097812 */ /* 0x008fc400078ec0ff */
[----:B------:R-:W-:Y:S02]  /*b370*/  LOP3.LUT R8, R5, 0xfffffff8, RZ, 0xc0, !PT ;  /* 0xfffffff805087812 */ /* 0x000fe400078ec0ff */
[----:B------:R-:W-:Y:S02]  /*b380*/  LEA.HI R5, R4, R4, RZ, 0x1 ;  /* 0x0000000404057211 */ /* 0x000fe400078f08ff */
[----:B------:R-:W-:Y:S01]  /*b390*/  ISETP.NE.AND P1, PT, R9, RZ, PT ;  /* 0x000000ff0900720c */ /* 0x000fe20003f25270 */
[----:B------:R-:W-:Y:S02]  /*b3a0*/  IMAD.IADD R7, R7, 0x1, -R8 ;  /* 0x0000000107077824 */ /* 0x000fe400078e0a08 */
[----:B------:R-:W-:-:S03]  /*b3b0*/  IMAD R5, R5, -0x3, R44 ;  /* 0xfffffffd05057824 */ /* 0x000fc600078e022c */
[----:B------:R-:W-:Y:S01]  /*b3c0*/  LEA R6, R6, R7, 0x4 ;  /* 0x0000000706067211 */ /* 0x000fe200078e20ff */
[----:B--2---:R-:W-:Y:S06]  /*b3d0*/  @P2 BRA `(.L_x_9475) ;  /* 0x0000000000082947 */ /* 0x004fec0003800000 */
[----:B------:R-:W2:Y:S02]  /*b3e0*/  SYNCS.PHASECHK.TRANS64.TRYWAIT P2, [R0+URZ+0x2d830], R3 ;  /* 0x02d83003000075a7 */ /* 0x000ea4000804017f */
[----:B--2---:R-:W-:Y:S05]  /*b3f0*/  @!P2 BRA `(.L_x_9476) ;  /* 0x000001700058a947 */ /* 0x004fea0003800000 */
.L_x_9475:
[----:B------:R-:W-:Y:S05]  /*b400*/  WARPSYNC.ALL ;  /* 0x0000000000007948 */ /* 0x000fea0003800000 */
[----:B------:R-:W-:Y:S02]  /*b410*/  IMAD R20, R5, 0x40, R6 ;  /* 0x0000004005147824 */ /* 0x000fe400078e0206 */
[----:B0-2---:R-:W-:Y:S01]  /*b420*/  VIADD R3, R2, 0x15400 ;  /* 0x0001540002037836 */ /* 0x005fe20000000000 */
[----:B------:R-:W-:-:S04]  /*b430*/  LOP3.LUT R6, R45, 0x10000, RZ, 0xfc, !PT ;  /* 0x000100002d067812 */ /* 0x000fc800078efcff */
[----:B------:R-:W-:-:S04]  /*b440*/  SHF.R.U32.HI R3, RZ, 0x4, R3 ;  /* 0x00000004ff037819 */ /* 0x000fc80000011603 */
[----:B------:R-:W-:-:S04]  /*b450*/  LOP3.LUT R3, R3, 0x3fff, RZ, 0xc0, !PT ;  /* 0x00003fff03037812 */ /* 0x000fc800078ec0ff */
[----:B------:R-:W-:Y:S01]  /*b460*/  LOP3.LUT R4, R3, 0x10000, RZ, 0xfc, !PT ;  /* 0x0001000003047812 */ /* 0x000fe200078efcff */
[----:B------:R-:W-:Y:S02]  /*b470*/  IMAD.MOV.U32 R7, RZ, RZ, -0x7fffffe0 ;  /* 0x80000020ff077424 */ /* 0x000fe400078e00ff */
[----:B------:R-:W-:Y:S02]  /*b480*/  IMAD.MOV.U32 R5, RZ, RZ, -0x7fffffe0 ;  /* 0x80000020ff057424 */ /* 0x000fe400078e00ff */
[----:B------:R0:W-:Y:S01]  /*b490*/  STL [R1+0x8], R4 ;  /* 0x0000080401007387 */ /* 0x0001e20000100800 */
[C---:B------:R-:W-:Y:S02]  /*b4a0*/  R2UR UR4, R6.reuse ;  /* 0x00000000060472ca */ /* 0x040fe400000e0000 */
[----:B------:R-:W-:Y:S01]  /*b4b0*/  R2UR UR5, R7 ;  /* 0x00000000070572ca */ /* 0x000fe200000e0000 */
[----:B-----5:R-:W-:Y:S01]  /*b4c0*/  WARPGROUP.ARRIVE ;  /* 0x00000000000079c5 */ /* 0x020fe20000000000 */
[----:B------:R-:W-:Y:S01]  /*b4d0*/  R2UR UR7, R5 ;  /* 0x00000000050772ca */ /* 0x000fe200000e0000 */
[----:B------:R-:W-:Y:S01]  /*b4e0*/  VIADD R154, R6, 0x2 ;  /* 0x00000002069a7836 */ /* 0x000fe20000000000 */
[----:B------:R-:W2:Y:S01]  /*b4f0*/  LDL R97, [R1+0x28] ;  /* 0x0000280001617983 */ /* 0x000ea20000100800 */
[----:B0-----:R-:W-:-:S03]  /*b500*/  IMAD R4, R17, 0x600, R4 ;  /* 0x0000060011047824 */ /* 0x001fc600078e0204 */
[----:B------:R-:W3:Y:S02]  /*b510*/  LDL R98, [R1+0x30] ;  /* 0x0000300001627983 */ /* 0x000ee40000100800 */
[C---:B------:R-:W-:Y:S01]  /*b520*/  R2UR UR6, R4.reuse ;  /* 0x00000000040672ca */ /* 0x040fe200000e0000 */
[----:B------:R-:W-:Y:S01]  /*b530*/  IMAD.MOV.U32 R155, RZ, RZ, -0x7fffffe0 ;  /* 0x80000020ff9b7424 */ /* 0x000fe200078e00ff */
[----:B------:R-:W4:Y:S11]  /*b540*/  LDL R96, [R1+0x34] ;  /* 0x0000340001607983 */ /* 0x000f360000100800 */
[----:B------:R-:W-:Y:S01]  /*b550*/  HGMMA.64x128x16.F32 R24, gdesc[UR4], RZ, !UPT, gsb0 ;  /* 0x01e00000041879f0 */ /* 0x000fe2000c0008ff */
[----:B------:R-:W-:-:S02]  /*b560*/  VIADD R8, R4, 0x2 ;  /* 0x0000000204087836 */ /* 0x000fc40000000000 */
[----:B------:R-:W-:Y:S01]  /*b570*/  IMAD.MOV.U32 R9, RZ, RZ, -0x7fffffe0 ;  /* 0x80000020ff097424 */ /* 0x000fe200078e00ff */
[----:B------:R-:W-:Y:S02]  /*b580*/  R2UR UR4, R154 ;  /* 0x000000009a0472ca */ /* 0x000fe400000e0000 */
[----:B------:R-:W-:Y:S02]  /*b590*/  R2UR UR5, R155 ;  /* 0x000000009b0572ca */ /* 0x000fe400000e0000 */
[----:B------:R-:W-:Y:S02]  /*b5a0*/  R2UR UR6, R8 ;  /* 0x00000000080672ca */ /* 0x000fe400000e0000 */
[----:B------:R-:W-:Y:S01]  /*b5b0*/  R2UR UR7, R9 ;  /* 0x00000000090772ca */ /* 0x000fe200000e0000 */
[----:B------:R-:W-:Y:S02]  /*b5c0*/  VIADD R152, R6, 0x300 ;  /* 0x0000030006987836 */ /* 0x000fe40000000000 */
[----:B------:R-:W-:-:S02]  /*b5d0*/  VIADD R8, R4, 0x200 ;  /* 0x0000020004087836 */ /* 0x000fc40000000000 */
[----:B------:R-:W-:Y:S02]  /*b5e0*/  IMAD.MOV.U32 R153, RZ, RZ, -0x7fffffe0 ;  /* 0x80000020ff997424 */ /* 0x000fe400078e00ff */
[----:B------:R-:W-:Y:S01]  /*b5f0*/  IMAD.MOV.U32 R9, RZ, RZ, -0x7fffffe0 ;  /* 0x80000020ff097424 */ /* 0x000fe200078e00ff */
[----:B------:R-:W-:Y:S02]  /*b600*/  WARPGROUP.DEPBAR.LE gsb0, 0x0 ;  /* 0x00008000000079c5 */ /* 0x000fe40000010000 */
[----:B------:R-:W-:-:S06]  /*b610*/  WARPGROUP.ARRIVE ;  /* 0x00000000000079c5 */ /* 0x000fcc0000000000 */
[----:B------:R-:W-:Y:S01]  /*b620*/  HGMMA.64x128x16.F32 R24, gdesc[UR4], R24, gsb0 ;  /* 0x01e00000041879f0 */ /* 0x000fe20008000818 */
        /* <DEDUP_REMOVED lines=15> */
[----:B------:R-:W-:Y:S01]  /*b720*/  VIADD R148, R6, 0x600 ;  /* 0x0000060006947836 */ /* 0x000fe20000000000 */
[----:B------:R-:W-:Y:S01]  /*b730*/  MOV R9, 0x80000020 ;  /* 0x8000002000097802 */ /* 0x000fe20000000f00 */
[----:B------:R-:W-:-:S02]  /*b740*/  VIADD R8, R4, 0x400 ;  /* 0x0000040004087836 */ /* 0x000fc40000000000 */
        /* <DEDUP_REMOVED lines=19> */
[----:B------:R-:W-:Y:S01]  /*b880*/  @!P1 VIADD R0, R0, 0x2d840 ;  /* 0x0002d84000009836 */ /* 0x000fe20000000000 */
[----:B------:R-:W-:Y:S02]  /*b890*/  WARPGROUP.DEPBAR.LE gsb0, 0x0 ;  /* 0x00008000000079c5 */ /* 0x000fe40000010000 */
[----:B------:R-:W-:-:S09]  /*b8a0*/  WARPGROUP.ARRIVE ;  /* 0x00000000000079c5 */ /* 0x000fd20000000000 */
[----:B------:R-:W-:Y:S01]  /*b8b0*/  HGMMA.64x128x16.F32 R24, gdesc[UR4], R24, gsb0 ;  /* 0x01e00000041879f0 */ /* 0x000fe20008000818 */
[----:B------:R-:W-:Y:S01]  /*b8c0*/  ULDC.64 UR4, c[0x0][0x9d8] ;  /* 0x0002760000047ab9 */ /* 0x000fe20000000a00 */
[----:B------:R-:W-:Y:S02]  /*b8d0*/  ULDC.64 UR6, c[0x0][0x9e0] ;  /* 0x0002780000067ab9 */ /* 0x000fe40000000a00 */
[----:B------:R-:W-:-:S06]  /*b8e0*/  UISETP.GE.AND UP0, UPT, UR7, 0x1, UPT ;  /* 0x000000010700788c */ /* 0x000fcc000bf06270 */
[----:B------:R-:W-:Y:S01]  /*b8f0*/  PLOP3.LUT P2, PT, PT, PT, UP0, 0x40, 0x0 ;  /* 0x000000000000781c */ /* 0x000fe20003f4e808 */
[----:B------:R-:W-:Y:S01]  /*b900*/  ULOP3.LUT UR50, URZ, UR5, URZ, 0x33, !UPT ;  /* 0x000000053f327292 */ /* 0x000fe2000f8e333f */
[----:B----4-:R-:W-:Y:S01]  /*b910*/  IMAD R20, R96, 0xc0, R20 ;  /* 0x000000c060147824 */ /* 0x010fe200078e0214 */
[----:B------:R-:W-:Y:S02]  /*b920*/  WARPGROUP.DEPBAR.LE gsb0, 0x0 ;  /* 0x00008000000079c5 */ /* 0x000fe40000010000 */
[----:B------:R-:W-:Y:S01]  /*b930*/  FMUL.FTZ R12, R35, UR4 ;  /* 0x00000004230c7c20 */ /* 0x000fe20008410000 */
[----:B------:R-:W-:Y:S01]  /*b940*/  FMUL.FTZ R35, R55, UR4 ;  /* 0x0000000437237c20 */ /* 0x000fe20008410000 */
[----:B------:R-:W-:Y:S01]  /*b950*/  FMUL.FTZ R55, R60, UR4 ;  /* 0x000000043c377c20 */ /* 0x000fe20008410000 */
[----:B------:R-:W-:Y:S01]  /*b960*/  FMUL.FTZ R60, R69, UR4 ;  /* 0x00000004453c7c20 */ /* 0x000fe20008410000 */
[----:B------:R-:W-:Y:S02]  /*b970*/  IMAD.MOV.U32 R69, RZ, RZ, -0x80 ;  /* 0xffffff80ff457424 */ /* 0x000fe400078e00ff */
[----:B------:R-:W-:Y:S01]  /*b980*/  FMUL.FTZ R10, R25, UR4 ;  /* 0x00000004190a7c20 */ /* 0x000fe20008410000 */
[----:B------:R-:W-:Y:S01]  /*b990*/  FMUL.FTZ R25, R32, UR4 ;  /* 0x0000000420197c20 */ /* 0x000fe20008410000 */
[----:B------:R-:W-:Y:S01]  /*b9a0*/  FMUL.FTZ R32, R50, UR4 ;  /* 0x0000000432207c20 */ /* 0x000fe20008410000 */
[----:B------:R-:W-:Y:S01]  /*b9b0*/  IMAD R69, R88, R69, 0x80 ;  /* 0x0000008058457424 */ /* 0x000fe200078e0245 */
[----:B------:R-:W-:Y:S01]  /*b9c0*/  @!P1 PRMT R50, RZ, 0x654, R0 ;  /* 0x00000654ff329816 */ /* 0x000fe20000000000 */
[----:B------:R-:W-:Y:S01]  /*b9d0*/  FMUL.FTZ R5, R27, UR4 ;  /* 0x000000041b057c20 */ /* 0x000fe20008410000 */
[----:B-1----:R-:W-:Y:S01]  /*b9e0*/  FMUL.FTZ R14, R28, UR4 ;  /* 0x000000041c0e7c20 */ /* 0x002fe20008410000 */
        /* <DEDUP_REMOVED lines=37> */
[----:B--2---:R-:W-:Y:S01]  /*bc40*/  IMAD.IADD R71, R97, 0x1, R69 ;  /* 0x0000000161477824 */ /* 0x004fe200078e0245 */
        /* <DEDUP_REMOVED lines=19> */
[----:B---3--:R-:W-:Y:S01]  /*bd80*/  IADD3 R51, -R98, 0x1, R71 ;  /* 0x0000000162337810 */ /* 0x008fe20007ffe147 */
[----:B------:R-:W0:Y:S04]  /*bd90*/  MUFU.TANH R4, R4 ;  /* 0x0000000400047308 */ /* 0x000e280000002400 */
[----:B------:R-:W-:-:S04]  /*bda0*/  IMAD R51, R136, -0x2, R51 ;  /* 0xfffffffe88337824 */ /* 0x000fc800078e0233 */
[----:B------:R-:W1:Y:S01]  /*bdb0*/  MUFU.TANH R10, R10 ;  /* 0x0000000a000a7308 */ /* 0x000e620000002400 */
[----:B------:R-:W-:-:S07]  /*bdc0*/  IMAD R71, R136, -0x2, R71 ;  /* 0xfffffffe88477824 */ /* 0x000fce00078e0247 */
[----:B------:R-:W2:Y:S01]  /*bdd0*/  MUFU.TANH R3, R3 ;  /* 0x0000000300037308 */ /* 0x000ea20000002400 */
[----:B------:R-:W-:-:S07]  /*bde0*/  VIADD R72, R51, UR6 ;  /* 0x0000000633487c36 */ /* 0x000fce0008000000 */
        /* <DEDUP_REMOVED lines=60> */
[----:B------:R-:W0:Y:S01]  /*c1b0*/  MUFU.TANH R50, R50 ;  /* 0x0000003200327308 */ /* 0x000e220000002400 */
[----:B------:R-:W-:Y:S01]  /*c1c0*/  VIADD R73, R51, UR50 ;  /* 0x0000003233497c36 */ /* 0x000fe20008000000 */
[----:B------:R-:W-:-:S02]  /*c1d0*/  LEA R70, R88, 0xffffff80, 0x7 ;  /* 0xffffff8058467811 */ /* 0x000fc400078e38ff */
[----:B------:R-:W-:Y:S01]  /*c1e0*/  VIADDMNMX R74, R20, R72, R71, PT ;  /* 0x00000048144a7246 */ /* 0x000fe20003800147 */
[----:B------:R-:W-:Y:S01]  /*c1f0*/  IMAD.IADD R76, R73, 0x1, R20 ;  /* 0x00000001494c7824 */ /* 0x000fe200078e0214 */
        /* <DEDUP_REMOVED lines=13> */
.L_x_9479:
[----:B------:R-:W-:-:S06]  /*c2d0*/  UISETP.NE.AND UP1, UPT, UR7, 0x1, UPT ;  /* 0x000000010700788c */ /* 0x000fcc000bf25270 */
[----:B------:R-:W-:-:S05]  /*c2e0*/  PLOP3.LUT P2, PT, PT, PT, UP1, 0x80, 0x0 ;  /* 0x000000000000781c */ /* 0x000fca0003f4f018 */
[----:B------:R-:W-:-:S08]  /*c2f0*/  @UP1 ULDC.64 UR4, c[0x0][0x9e8] ;  /* 0x00027a0000041ab9 */ /* 0x000fd00000000a00 */
[----:B------:R-:W-:-:S05]  /*c300*/  @P2 IMAD.HI.U32 R75, R51, UR4, RZ ;  /* 0x00000004334b2c27 */ /* 0x000fca000f8e00ff */
[----:B------:R-:W-:-:S07]  /*c310*/  @P2 SHF.R.U32.HI R51, RZ, UR5, R75 ;  /* 0x00000005ff332c19 */ /* 0x000fce000801164b */
.L_x_9480:
[----:B------:R-:W-:Y:S05]  /*c320*/  BSYNC B0 ;  /* 0x0000000000007941 */ /* 0x000fea0003800000 */
.L_x_9478:
[----:B------:R-:W-:-:S04]  /*c330*/  IMAD R51, R51, UR7, -R70 ;  /* 0x0000000733337c24 */ /* 0x000fc8000f8e0a46 */
[----:B------:R-:W-:-:S05]  /*c340*/  IMAD R51, R136, -0x2, R51 ;  /* 0xfffffffe88337824 */ /* 0x000fca00078e0233 */
[----:B------:R-:W-:Y:S02]  /*c350*/  VIMNMX R76, R76, R51, !PT ;  /* 0x000000334c4c7248 */ /* 0x000fe40007fe0100 */
[----:B------:R-:W-:-:S07]  /*c360*/  VIADDMNMX R74, R51, UR7, R74, PT ;  /* 0x00000007334a7c46 */ /* 0x000fce000b80014a */
.L_x_9477:
[----:B------:R-:W2:Y:S01]  /*c370*/  LDL.LU R77, [R1] ;  /* 0x00000000014d7983 */ /* 0x000ea20000300800 */
[C---:B------:R-:W-:Y:S02]  /*c380*/  ISETP.GE.AND P3, PT, R69.reuse, 0x9, PT ;  /* 0x000000094500780c */ /* 0x040fe40003f66270 */
[C---:B------:R-:W-:Y:S02]  /*c390*/  ISETP.GE.AND P2, PT, R69.reuse, 0x2, PT ;  /* 0x000000024500780c */ /* 0x040fe40003f46270 */
[----:B------:R-:W-:Y:S02]  /*c3a0*/  ISETP.GE.AND P5, PT, R69, 0xa, PT ;  /* 0x0000000a4500780c */ /* 0x000fe40003fa6270 */
[----:B------:R-:W-:-:S04]  /*c3b0*/  ISETP.GT.AND P4, PT, R76, 0x1, !P2 ;  /* 0x000000014c00780c */ /* 0x000fc80005784270 */
[----:B------:R-:W-:-:S04]  /*c3c0*/  ISETP.LT.OR P4, PT, R74, 0x2, P4 ;  /* 0x000000024a00780c */ /* 0x000fc80002781670 */
[----:B------:R-:W-:Y:S02]  /*c3d0*/  FSEL R10, R10, -INF , !P4 ;  /* 0xff8000000a0a7808 */ /* 0x000fe40006000000 */
[----:B------:R-:W-:Y:S02]  /*c3e0*/  ISETP.GE.AND P4, PT, R69, 0x11, PT ;  /* 0x000000114500780c */ /* 0x000fe40003f86270 */
[----:B--2---:R-:W-:-:S04]  /*c3f0*/  LOP3.LUT R77, R77, 0xfffffffd, RZ, 0xc0, !PT ;  /* 0xfffffffd4d4d7812 */ /* 0x004fc800078ec0ff */
[----:B------:R-:W-:Y:S02]  /*c400*/  @P3 LOP3.LUT R77, R77, 0x2, RZ, 0xfc, !PT ;  /* 0x000000024d4d3812 */ /* 0x000fe400078efcff */
[----:B------:R-:W-:Y:S02]  /*c410*/  ISETP.GT.AND P3, PT, R76, 0x8, !P3 ;  /* 0x000000084c00780c */ /* 0x000fe40005f64270 */
[----:B------:R-:W-:Y:S02]  /*c420*/  LOP3.LUT R77, R77, 0xfffffffb, RZ, 0xc0, !PT ;  /* 0xfffffffb4d4d7812 */ /* 0x000fe400078ec0ff */
[----:B------:R-:W-:Y:S02]  /*c430*/  ISETP.LT.OR P3, PT, R74, 0x9, P3 ;  /* 0x000000094a00780c */ /* 0x000fe40001f61670 */
[----:B------:R-:W-:Y:S02]  /*c440*/  @P5 LOP3.LUT R77, R77, 0x4, RZ, 0xfc, !PT ;  /* 0x000000044d4d5812 */ /* 0x000fe400078efcff */
[----:B------:R-:W-:-:S02]  /*c450*/  FSEL R14, R14, -INF , !P3 ;  /* 0xff8000000e0e7808 */ /* 0x000fc40005800000 */
[----:B------:R-:W-:Y:S02]  /*c460*/  ISETP.GT.AND P3, PT, R76, 0x9, !P5 ;  /* 0x000000094c00780c */ /* 0x000fe40006f64270 */
[----:B------:R-:W-:Y:S02]  /*c470*/  LOP3.LUT R77, R77, 0xfffffff7, RZ, 0xc0, !PT ;  /* 0xfffffff74d4d7812 */ /* 0x000fe400078ec0ff */
[----:B------:R-:W-:Y:S02]  /*c480*/  ISETP.LT.OR P3, PT, R74, 0xa, P3 ;  /* 0x0000000a4a00780c */ /* 0x000fe40001f61670 */
[----:B------:R-:W-:Y:S02]  /*c490*/  @P4 LOP3.LUT R77, R77, 0x8, RZ, 0xfc, !PT ;  /* 0x000000084d4d4812 */ /* 0x000fe400078efcff */
[----:B0-----:R-:W-:Y:S02]  /*c4a0*/  FSEL R13, R13, -INF , !P3 ;  /* 0xff8000000d0d7808 */ /* 0x001fe40005800000 */
[----:B------:R-:W-:-:S02]  /*c4b0*/  ISETP.GT.AND P3, PT, R76, 0x10, !P4 ;  /* 0x000000104c00780c */ /* 0x000fc40006764270 */
[----:B------:R-:W-:Y:S02]  /*c4c0*/  ISETP.GE.AND P4, PT, R69, 0x12, PT ;  /* 0x000000124500780c */ /* 0x000fe40003f86270 */
[----:B------:R-:W-:Y:S02]  /*c4d0*/  ISETP.LT.OR P3, PT, R74, 0x11, P3 ;  /* 0x000000114a00780c */ /* 0x000fe40001f61670 */
[----:B------:R-:W-:Y:S02]  /*c4e0*/  LOP3.LUT R77, R77, 0xfbffffff, RZ, 0xc0, !PT ;  /* 0xfbffffff4d4d7812 */ /* 0x000fe400078ec0ff */
[----:B------:R-:W-:Y:S02]  /*c4f0*/  FSEL R25, R25, -INF , !P3 ;  /* 0xff80000019197808 */ /* 0x000fe40005800000 */
[----:B------:R-:W-:-:S04]  /*c500*/  ISETP.GT.AND P3, PT, R76, 0x11, !P4 ;  /* 0x000000114c00780c */ /* 0x000fc80006764270 */
[----:B------:R-:W-:Y:S02]  /*c510*/  ISETP.LT.OR P3, PT, R74, 0x12, P3 ;  /* 0x000000124a00780c */ /* 0x000fe40001f61670 */
[----:B------:R-:W-:Y:S02]  /*c520*/  @P4 LOP3.LUT R77, R77, 0x4000000, RZ, 0xfc, !PT ;  /* 0x040000004d4d4812 */ /* 0x000fe400078efcff */
[----:B------:R-:W-:Y:S02]  /*c530*/  ISETP.GE.AND P4, PT, R69, 0x19, PT ;  /* 0x000000194500780c */ /* 0x000fe40003f86270 */
[----:B------:R-:W-:Y:S02]  /*c540*/  LOP3.LUT R77, R77, 0xfdffffff, RZ, 0xc0, !PT ;  /* 0xfdffffff4d4d7812 */ /* 0x000fe400078ec0ff */
[----:B------:R-:W-:Y:S01]  /*c550*/  FSEL R51, R21, -INF , !P3 ;  /* 0xff80000015337808 */ /* 0x000fe20005800000 */
[----:B------:R-:W-:Y:S01]  /*c560*/  VIADD R21, R20, 0x8 ;  /* 0x0000000814157836 */ /* 0x000fe20000000000 */
        /* <DEDUP_REMOVED lines=149> */
[----:B------:R-:W-:Y:S02]  /*cec0*/  ISETP.GE.AND P6, PT, R69, 0x7a, PT ;  /* 0x0000007a4500780c */ /* 0x000fe40003fc6270 */
[----:B------:R-:W-:-:S11]  /*ced0*/  VIADDMNMX R69, R21, R72, R71, PT ;  /* 0x0000004815457246 */ /* 0x000fd60003800147 */
[----:B------:R-:W-:Y:S02]  /*cee0*/  @P6 LOP3.LUT R77, R77, 0x8000000, RZ, 0xfc, !PT ;  /* 0x080000004d4d6812 */ /* 0x000fe400078efcff */
[----:B------:R-:W-:-:S03]  /*cef0*/  ISETP.GT.AND P6, PT, R76, 0x79, !P6 ;  /* 0x000000794c00780c */ /* 0x000fc600077c4270 */
[----:B------:R0:W-:Y:S01]  /*cf00*/  STL [R1], R77 ;  /* 0x0000004d01007387 */ /* 0x0001e20000100800 */
[----:B------:R-:W-:-:S04]  /*cf10*/  ISETP.LT.OR P6, PT, R74, 0x7a, P6 ;  /* 0x0000007a4a00780c */ /* 0x000fc800037c1670 */
[----:B------:R-:W-:Y:S01]  /*cf20*/  FSEL R4, R68, -INF , !P6 ;  /* 0xff80000044047808 */ /* 0x000fe20007000000 */
[----:B------:R-:W-:Y:S01]  /*cf30*/  IMAD.IADD R68, R73, 0x1, R21 ;  /* 0x0000000149447824 */ /* 0x000fe200078e0215 */
[----:B------:R-:W-:-:S13]  /*cf40*/  PLOP3.LUT P6, PT, PT, PT, UP0, 0x40, 0x0 ;  /* 0x000000000000781c */ /* 0x000fda0003fce808 */
[----:B0-----:R-:W-:Y:S05]  /*cf50*/  @P6 BRA `(.L_x_9481) ;  /* 0x0000000000646947 */ /* 0x001fea0003800000 */
        /* <DEDUP_REMOVED lines=14> */
.L_x_9483:
[----:B------:R-:W-:-:S06]  /*d040*/  UISETP.NE.AND UP1, UPT, UR7, 0x1, UPT ;  /* 0x000000010700788c */ /* 0x000fcc000bf25270 */
[----:B------:R-:W-:-:S05]  /*d050*/  PLOP3.LUT P6, PT, PT, PT, UP1, 0x80, 0x0 ;  /* 0x000000000000781c */ /* 0x000fca0003fcf018 */
[----:B------:R-:W-:-:S08]  /*d060*/  @UP1 ULDC.64 UR4, c[0x0][0x9e8] ;  /* 0x00027a0000041ab9 */ /* 0x000fd00000000a00 */
[----:B------:R-:W-:Y:S01]  /*d070*/  @P6 IMAD.HI.U32 R72, R71, UR4, RZ ;  /* 0x0000000447486c27 */ /* 0x000fe2000f8e00ff */
[----:B------:R-:W-:-:S13]  /*d080*/  PLOP3.LUT P6, PT, PT, PT, UP1, 0x80, 0x0 ;  /* 0x000000000000781c */ /* 0x000fda0003fcf018 */
[----:B------:R-:W-:-:S07]  /*d090*/  @P6 SHF.R.U32.HI R71, RZ, UR5, R72 ;  /* 0x00000005ff476c19 */ /* 0x000fce0008011648 */
.L_x_9484:
[----:B------:R-:W-:Y:S05]  /*d0a0*/  BSYNC B0 ;  /* 0x0000000000007941 */ /* 0x000fea0003800000 */
.L_x_9482:
[----:B------:R-:W-:-:S04]  /*d0b0*/  IMAD R71, R71, UR7, -R70 ;  /* 0x0000000747477c24 */ /* 0x000fc8000f8e0a46 */
[----:B------:R-:W-:-:S05]  /*d0c0*/  IMAD R71, R136, -0x2, R71 ;  /* 0xfffffffe88477824 */ /* 0x000fca00078e0247 */
[----:B------:R-:W-:Y:S02]  /*d0d0*/  VIMNMX R68, R68, R71, !PT ;  /* 0x0000004744447248 */ /* 0x000fe40007fe0100 */
[----:B------:R-:W-:-:S07]  /*d0e0*/  VIADDMNMX R69, R71, UR7, R69, PT ;  /* 0x0000000747457c46 */ /* 0x000fce000b800145 */
.L_x_9481:
[----:B------:R-:W-:Y:S01]  /*d0f0*/  ISETP.GT.AND P2, PT, R68, 0x1, !P2 ;  /* 0x000000014400780c */ /* 0x000fe20005744270 */
[----:B------:R-:W-:Y:S01]  /*d100*/  ULDC UR39, c[0x0][0x988] ;  /* 0x0002620000277ab9 */ /* 0x000fe20000000800 */
[----:B------:R-:W-:Y:S01]  /*d110*/  LOP3.LUT P6, RZ, R77, 0x4000000, RZ, 0xc0, !PT ;  /* 0x040000004dff7812 */ /* 0x000fe200078cc0ff */
[----:B------:R-:W2:Y:S01]  /*d120*/  LDL R87, [R1+0x1c] ;  /* 0x00001c0001577983 */ /* 0x000ea20000100800 */
[----:B------:R-:W-:Y:S02]  /*d130*/  ISETP.LT.OR P2, PT, R69, 0x2, P2 ;  /* 0x000000024500780c */ /* 0x000fe40001741670 */
[----:B------:R-:W-:Y:S02]  /*d140*/  FMNMX.FTZ R71, R75, R10, !PT ;  /* 0x0000000a4b477209 */ /* 0x000fe40007810000 */
        /* <DEDUP_REMOVED lines=87> */
[----:B------:R-:W-:Y:S01]  /*d6c0*/  ISETP.GT.AND P2, PT, R68, 0x40, !P6 ;  /* 0x000000404400780c */ /* 0x000fe20007744270 */
[----:B------:R-:W0:Y:S01]  /*d6d0*/  SHFL.BFLY PT, R12, R71, 0x2, 0x1f ;  /* 0x0c401f00470c7f89 */ /* 0x000e2200000e0000 */
[----:B------:R-:W-:-:S02]  /*d6e0*/  LOP3.LUT P6, RZ, R77, 0x10, RZ, 0xc0, !PT ;  /* 0x000000104dff7812 */ /* 0x000fc400078cc0ff */
[----:B------:R-:W-:-:S04]  /*d6f0*/  ISETP.LT.OR P2, PT, R69, 0x41, P2 ;  /* 0x000000414500780c */ /* 0x000fc80001741670 */
[----:B------:R-:W-:Y:S02]  /*d700*/  FSEL R36, R36, -INF , !P2 ;  /* 0xff80000024247808 */ /* 0x000fe40005000000 */
[----:B------:R-:W-:-:S04]  /*d710*/  LOP3.LUT P2, RZ, R77, 0x4000, RZ, 0xc0, !PT ;  /* 0x000040004dff7812 */ /* 0x000fc8000784c0ff */
[----:B------:R-:W-:-:S04]  /*d720*/  ISETP.GT.AND P2, PT, R68, 0x41, !P2 ;  /* 0x000000414400780c */ /* 0x000fc80005744270 */
[----:B------:R-:W-:-:S04]  /*d730*/  ISETP.LT.OR P2, PT, R69, 0x42, P2 ;  /* 0x000000424500780c */ /* 0x000fc80001741670 */
[----:B------:R-:W-:Y:S02]  /*d740*/  FSEL R37, R37, -INF , !P2 ;  /* 0xff80000025257808 */ /* 0x000fe40005000000 */
[----:B------:R-:W-:Y:S02]  /*d750*/  LOP3.LUT P2, RZ, R77, 0x2000, RZ, 0xc0, !PT ;  /* 0x000020004dff7812 */ /* 0x000fe4000784c0ff */
[----:B0-----:R-:W-:Y:S02]  /*d760*/  FMNMX.FTZ R73, R71, R12, !PT ;  /* 0x0000000c47497209 */ /* 0x001fe40007810000 */
[----:B------:R-:W-:-:S03]  /*d770*/  ISETP.GT.AND P2, PT, R68, 0x48, !P2 ;  /* 0x000000484400780c */ /* 0x000fc60005744270 */
[----:B------:R-:W0:Y:S01]  /*d780*/  SHFL.BFLY PT, R12, R73, 0x1, 0x1f ;  /* 0x0c201f00490c7f89 */ /* 0x000e2200000e0000 */
        /* <DEDUP_REMOVED lines=42> */
[C---:B------:R-:W-:Y:S02]  /*da30*/  ISETP.GT.AND P2, PT, R68.reuse, RZ, !P6 ;  /* 0x000000ff4400720c */ /* 0x040fe40007744270 */
[----:B------:R-:W-:Y:S02]  /*da40*/  ISETP.GT.AND P3, PT, R68, 0x70, !P3 ;  /* 0x000000704400780c */ /* 0x000fe40005f64270 */
[----:B------:R-:W-:Y:S01]  /*da50*/  ISETP.LT.OR P2, PT, R69, 0x1, P2 ;  /* 0x000000014500780c */ /* 0x000fe20001741670 */
[--C-:B------:R-:W-:Y:S01]  /*da60*/  FFMA.FTZ R74, R10, UR39, -R86.reuse ;  /* 0x000000270a4a7c23 */ /* 0x100fe20008010856 */
[--C-:B------:R-:W-:Y:S01]  /*da70*/  FFMA.FTZ R73, R13, UR39, -R86.reuse ;  /* 0x000000270d497c23 */ /* 0x100fe20008010856 */
[--C-:B------:R-:W-:Y:S01]  /*da80*/  FFMA.FTZ R80, R28, UR39, -R86.reuse ;  /* 0x000000271c507c23 */ /* 0x100fe20008010856 */
[----:B------:R-:W-:Y:S01]  /*da90*/  FSEL R72, R3, -INF , !P2 ;  /* 0xff80000003487808 */ /* 0x000fe20005000000 */
[----:B------:R-:W-:Y:S01]  /*daa0*/  FFMA.FTZ R10, R14, UR39, -R86 ;  /* 0x000000270e0a7c23 */ /* 0x000fe20008010856 */
[----:B------:R-:W-:-:S02]  /*dab0*/  LOP3.LUT P6, RZ, R77, 0x8000000, RZ, 0xc0, !PT ;  /* 0x080000004dff7812 */ /* 0x000fc400078cc0ff */
        /* <DEDUP_REMOVED lines=24> */
[----:B------:R-:W-:Y:S02]  /*dc40*/  FMNMX.FTZ R13, R45, R82, !PT ;  /* 0x000000522d0d7209 */ /* 0x000fe40007810000 */
[----:B------:R-:W-:Y:S02]  /*dc50*/  ISETP.GT.AND P4, PT, R68, 0x71, !P4 ;  /* 0x000000714400780c */ /* 0x000fe40006784270 */
[----:B------:R-:W-:Y:S02]  /*dc60*/  ISETP.LT.OR P3, PT, R69, 0x71, P3 ;  /* 0x000000714500780c */ /* 0x000fe40001f61670 */
[----:B------:R-:W-:Y:S02]  /*dc70*/  FMNMX.FTZ R82, R46, R13, !PT ;  /* 0x0000000d2e527209 */ /* 0x000fe40007810000 */
[C---:B------:R-:W-:Y:S02]  /*dc80*/  ISETP.GT.AND P5, PT, R68.reuse, 0x78, !P5 ;  /* 0x000000784400780c */ /* 0x040fe40006fa4270 */
[----:B------:R-:W-:-:S02]  /*dc90*/  ISETP.GT.AND P2, PT, R68, 0x79, !P6 ;  /* 0x000000794400780c */ /* 0x000fc40007744270 */
[----:B------:R-:W-:Y:S02]  /*dca0*/  ISETP.LT.OR P4, PT, R69, 0x72, P4 ;  /* 0x000000724500780c */ /* 0x000fe40002781670 */
[----:B------:R-:W-:Y:S02]  /*dcb0*/  FSEL R68, R48, -INF , !P3 ;  /* 0xff80000030447808 */ /* 0x000fe40005800000 */
[----:B------:R-:W-:Y:S02]  /*dcc0*/  FMNMX.FTZ R13, R47, R82, !PT ;  /* 0x000000522f0d7209 */ /* 0x000fe40007810000 */
[----:B------:R-:W-:Y:S02]  /*dcd0*/  ISETP.LT.OR P5, PT, R69, 0x79, P5 ;  /* 0x000000794500780c */ /* 0x000fe40002fa1670 */
[----:B------:R-:W-:Y:S02]  /*dce0*/  FSEL R79, R49, -INF , !P4 ;  /* 0xff800000314f7808 */ /* 0x000fe40006000000 */
[----:B------:R-:W-:-:S02]  /*dcf0*/  FMNMX.FTZ R48, R68, R13, !PT ;  /* 0x0000000d44307209 */ /* 0x000fc40007810000 */
[----:B------:R-:W-:Y:S02]  /*dd00*/  ISETP.LT.OR P2, PT, R69, 0x7a, P2 ;  /* 0x0000007a4500780c */ /* 0x000fe40001741670 */
[----:B------:R-:W-:Y:S02]  /*dd10*/  FSEL R83, R0, -INF , !P5 ;  /* 0xff80000000537808 */ /* 0x000fe40006800000 */
[----:B------:R-:W-:Y:S02]  /*dd20*/  FMNMX.FTZ R48, R79, R48, !PT ;  /* 0x000000304f307209 */ /* 0x000fe40007810000 */
[----:B------:R-:W-:Y:S02]  /*dd30*/  FSEL R84, R50, -INF , !P2 ;  /* 0xff80000032547808 */ /* 0x000fe40005000000 */
[----:B------:R-:W-:-:S04]  /*dd40*/  FMNMX.FTZ R13, R83, R48, !PT ;  /* 0x00000030530d7209 */ /* 0x000fc80007810000 */
[----:B------:R-:W-:-:S05]  /*dd50*/  FMNMX.FTZ R13, R84, R13, !PT ;  /* 0x0000000d540d7209 */ /* 0x000fca0007810000 */
[----:B------:R-:W0:Y:S02]  /*dd60*/  SHFL.BFLY PT, R0, R13, 0x2, 0x1f ;  /* 0x0c401f000d007f89 */ /* 0x000e2400000e0000 */
[----:B0-----:R-:W-:-:S05]  /*dd70*/  FMNMX.FTZ R48, R13, R0, !PT ;  /* 0x000000000d307209 */ /* 0x001fca0007810000 */
[----:B------:R-:W0:Y:S01]  /*dd80*/  SHFL.BFLY PT, R13, R48, 0x1, 0x1f ;  /* 0x0c201f00300d7f89 */ /* 0x000e2200000e0000 */
[--C-:B------:R-:W-:Y:S01]  /*dd90*/  FFMA.FTZ R71, R75, UR39, -R86.reuse ;  /* 0x000000274b477c23 */ /* 0x100fe20008010856 */
[--C-:B------:R-:W-:Y:S01]  /*dda0*/  FFMA.FTZ R53, R53, UR39, -R86.reuse ;  /* 0x0000002735357c23 */ /* 0x100fe20008010856 */
[----:B------:R-:W-:Y:S08]  /*ddb0*/  MUFU.EX2 R74, R74 ;  /* 0x0000004a004a7308 */ /* 0x000ff00000000800 */
[----:B------:R1:W-:Y:S01]  /*ddc0*/  MUFU.EX2 R69, R53 ;  /* 0x0000003500457308 */ /* 0x0003e20000000800 */
[----:B0-----:R-:W-:Y:S01]  /*ddd0*/  FMNMX.FTZ R13, R48, R13, !PT ;  /* 0x0000000d300d7209 */ /* 0x001fe20007810000 */
[----:B------:R-:W-:-:S03]  /*dde0*/  FFMA.FTZ R48, R62, UR39, -R86 ;  /* 0x000000273e307c23 */ /* 0x000fc60008010856 */
[C---:B------:R-:W-:Y:S01]  /*ddf0*/  FSETP.NEU.FTZ.AND P2, PT, R13.reuse, -INF , PT ;  /* 0xff8000000d00780b */ /* 0x040fe20003f5d000 */
[----:B------:R-:W-:Y:S01]  /*de00*/  FMUL.FTZ R62, R13, UR39 ;  /* 0x000000270d3e7c20 */ /* 0x000fe20008410000 */
[--C-:B-1----:R-:W-:Y:S01]  /*de10*/  FFMA.FTZ R53, R4, UR39, -R86.reuse ;  /* 0x0000002704357c23 */ /* 0x102fe20008010856 */
[----:B------:R-:W0:Y:S03]  /*de20*/  MUFU.EX2 R71, R71 ;  /* 0x0000004700477308 */ /* 0x000e260000000800 */
[----:B------:R-:W-:Y:S01]  /*de30*/  FSEL R4, R62, RZ, P2 ;  /* 0x000000ff3e047208 */ /* 0x000fe20001000000 */
[--C-:B------:R-:W-:Y:S01]  /*de40*/  FFMA.FTZ R25, R25, UR39, -R86.reuse ;  /* 0x0000002719197c23 */ /* 0x100fe20008010856 */
[----:B------:R-:W-:-:S03]  /*de50*/  FFMA.FTZ R82, R56, UR39, -R86 ;  /* 0x0000002738527c23 */ /* 0x000fc60008010856 */
[----:B------:R-:W1:Y:S01]  /*de60*/  MUFU.EX2 R10, R10 ;  /* 0x0000000a000a7308 */ /* 0x000e620000000800 */
[--C-:B------:R-:W-:Y:S01]  /*de70*/  FFMA.FTZ R62, R72, UR39, -R4.reuse ;  /* 0x00000027483e7c23 */ /* 0x100fe20008010804 */
[----:B------:R-:W-:Y:S01]  /*de80*/  FFMA.FTZ R5, R5, UR39, -R4 ;  /* 0x0000002705057c23 */ /* 0x000fe20008010804 */
[--C-:B------:R-:W-:Y:S01]  /*de90*/  FFMA.FTZ R56, R59, UR39, -R86.reuse ;  /* 0x000000273b387c23 */ /* 0x100fe20008010856 */
[----:B------:R-:W-:Y:S01]  /*dea0*/  FFMA.FTZ R59, R63, UR39, -R86 ;  /* 0x000000273f3b7c23 */ /* 0x000fe20008010856 */
[----:B------:R-:W-:Y:S01]  /*deb0*/  FFMA.FTZ R63, R8, UR39, -R4 ;  /* 0x00000027083f7c23 */ /* 0x000fe20008010804 */
[--C-:B------:R-:W-:Y:S02]  /*dec0*/  FFMA.FTZ R76, R51, UR39, -R86.reuse ;  /* 0x00000027334c7c23 */ /* 0x100fe40008010856 */
[----:B------:R-:W3:Y:S01]  /*ded0*/  MUFU.EX2 R73, R73 ;  /* 0x0000004900497308 */ /* 0x000ee20000000800 */
[--C-:B------:R-:W-:Y:S01]  /*dee0*/  FFMA.FTZ R77, R29, UR39, -R86.reuse ;  /* 0x000000271d4d7c23 */ /* 0x100fe20008010856 */
[----:B------:R-:W-:Y:S01]  /*def0*/  FFMA.FTZ R0, R66, UR39, -R86 ;  /* 0x0000002742007c23 */ /* 0x000fe20008010856 */
[----:B------:R-:W-:-:S05]  /*df00*/  FFMA.FTZ R66, R9, UR39, -R4 ;  /* 0x0000002709427c23 */ /* 0x000fca0008010804 */
[----:B------:R-:W-:Y:S01]  /*df10*/  MUFU.EX2 R62, R62 ;  /* 0x0000003e003e7308 */ /* 0x000fe20000000800 */
[----:B0-----:R-:W-:-:S07]  /*df20*/  FADD.FTZ R9, R71, R74 ;  /* 0x0000004a47097221 */ /* 0x001fce0000010000 */
[----:B------:R-:W-:Y:S08]  /*df30*/  MUFU.EX2 R5, R5 ;  /* 0x0000000500057308 */ /* 0x000ff00000000800 */
[----:B------:R-:W0:Y:S01]  /*df40*/  MUFU.EX2 R25, R25 ;  /* 0x0000001900197308 */ /* 0x000e220000000800 */
[----:B-1----:R-:W-:-:S07]  /*df50*/  FADD.FTZ R8, R10, R9 ;  /* 0x000000090a087221 */ /* 0x002fce0000010000 */
[----:B------:R-:W1:Y:S01]  /*df60*/  MUFU.EX2 R63, R63 ;  /* 0x0000003f003f7308 */ /* 0x000e620000000800 */
[----:B------:R-:W-:-:S07]  /*df70*/  FFMA.FTZ R90, R90, UR39, -R86 ;  /* 0x000000275a5a7c23 */ /* 0x000fce0008010856 */
[----:B------:R-:W4:Y:S01]  /*df80*/  MUFU.EX2 R76, R76 ;  /* 0x0000004c004c7308 */ /* 0x000f220000000800 */
[--C-:B------:R-:W-:Y:S01]  /*df90*/  FFMA.FTZ R81, R55, UR39, -R86.reuse ;  /* 0x0000002737517c23 */ /* 0x100fe20008010856 */
[----:B------:R-:W-:Y:S01]  /*dfa0*/  FFMA.FTZ R55, R58, UR39, -R86 ;  /* 0x000000273a377c23 */ /* 0x000fe20008010856 */
[----:B---3--:R-:W-:-:S05]  /*dfb0*/  FADD.FTZ R8, R73, R8 ;  /* 0x0000000849087221 */ /* 0x008fca0000010000 */
[----:B------:R-:W3:Y:S01]  /*dfc0*/  MUFU.EX2 R77, R77 ;  /* 0x0000004d004d7308 */ /* 0x000ee20000000800 */
[--C-:B------:R-:W-:Y:S01]  /*dfd0*/  FFMA.FTZ R14, R89, UR39, -R86.reuse ;  /* 0x00000027590e7c23 */ /* 0x100fe20008010856 */
[--C-:B------:R-:W-:Y:S01]  /*dfe0*/  FFMA.FTZ R58, R61, UR39, -R86.reuse ;  /* 0x000000273d3a7c23 */ /* 0x100fe20008010856 */
[----:B------:R-:W-:Y:S01]  /*dff0*/  FFMA.FTZ R61, R67, UR39, -R86 ;  /* 0x00000027433d7c23 */ /* 0x000fe20008010856 */
[----:B------:R-:W-:-:S04]  /*e000*/  FFMA.FTZ R67, R11, UR39, -R4 ;  /* 0x000000270b437c23 */ /* 0x000fc80008010804 */
[----:B------:R-:W5:Y:S01]  /*e010*/  MUFU.EX2 R80, R80 ;  /* 0x0000005000507308 */ /* 0x000f620000000800 */
[----:B0-----:R-:W-:Y:S01]  /*e020*/  FADD.FTZ R11, R25, R8 ;  /* 0x00000008190b7221 */ /* 0x001fe20000010000 */
[----:B------:R-:W-:-:S06]  /*e030*/  FFMA.FTZ R28, R92, UR39, -R86 ;  /* 0x000000275c1c7c23 */ /* 0x000fcc0008010856 */
[----:B------:R0:W2:Y:S01]  /*e040*/  MUFU.EX2 R3, R90 ;  /* 0x0000005a00037308 */ /* 0x0000a20000000800 */
[--C-:B------:R-:W-:Y:S01]  /*e050*/  FFMA.FTZ R72, R31, UR39, -R4.reuse ;  /* 0x000000271f487c23 */ /* 0x100fe20008010804 */
[--C-:B------:R-:W-:Y:S01]  /*e060*/  FFMA.FTZ R31, R32, UR39, -R4.reuse ;  /* 0x00000027201f7c23 */ /* 0x100fe20008010804 */
[----:B0-----:R-:W-:Y:S01]  /*e070*/  FFMA.FTZ R90, R24, UR39, -R4 ;  /* 0x00000027185a7c23 */ /* 0x001fe20008010804 */
[----:B------:R-:W-:-:S04]  /*e080*/  FADD.FTZ R24, R62, R5 ;  /* 0x000000053e187221 */ /* 0x000fc80000010000 */
[----:B------:R-:W0:Y:S01]  /*e090*/  MUFU.EX2 R66, R66 ;  /* 0x0000004200427308 */ /* 0x000e220000000800 */
[----:B------:R-:W-:Y:S01]  /*e0a0*/  FFMA.FTZ R29, R91, UR39, -R86 ;  /* 0x000000275b1d7c23 */ /* 0x000fe20008010856 */
[----:B-1----:R-:W-:Y:S01]  /*e0b0*/  FADD.FTZ R9, R63, R24 ;  /* 0x000000183f097221 */ /* 0x002fe20000010000 */
[----:B----4-:R-:W-:Y:S01]  /*e0c0*/  FADD.FTZ R24, R76, R11 ;  /* 0x0000000b4c187221 */ /* 0x010fe20000010000 */
[--C-:B------:R-:W-:Y:S01]  /*e0d0*/  FFMA.FTZ R70, R70, UR39, -R4.reuse ;  /* 0x0000002746467c23 */ /* 0x100fe20008010804 */
[----:B------:R-:W-:-:S03]  /*e0e0*/  FFMA.FTZ R32, R33, UR39, -R4 ;  /* 0x0000002721207c23 */ /* 0x000fc60008010804 */
[----:B------:R-:W1:Y:S01]  /*e0f0*/  MUFU.EX2 R14, R14 ;  /* 0x0000000e000e7308 */ /* 0x000e620000000800 */
[--C-:B------:R-:W-:Y:S01]  /*e100*/  FFMA.FTZ R33, R34, UR39, -R4.reuse ;  /* 0x0000002722217c23 */ /* 0x100fe20008010804 */
[--C-:B------:R-:W-:Y:S01]  /*e110*/  FFMA.FTZ R34, R35, UR39, -R4.reuse ;  /* 0x0000002723227c23 */ /* 0x100fe20008010804 */
[----:B------:R-:W-:Y:S01]  /*e120*/  FFMA.FTZ R35, R36, UR39, -R4 ;  /* 0x0000002724237c23 */ /* 0x000fe20008010804 */
[----:B---3--:R-:W-:Y:S01]  /*e130*/  FADD.FTZ R11, R77, R24 ;  /* 0x000000184d0b7221 */ /* 0x008fe20000010000 */
[----:B------:R-:W-:Y:S01]  /*e140*/  FFMA.FTZ R51, R94, UR39, -R86 ;  /* 0x000000275e337c23 */ /* 0x000fe20008010856 */
[--C-:B------:R-:W-:Y:S02]  /*e150*/  FFMA.FTZ R36, R37, UR39, -R4.reuse ;  /* 0x0000002725247c23 */ /* 0x100fe40008010804 */
[----:B------:R-:W-:Y:S01]  /*e160*/  MUFU.EX2 R28, R28 ;  /* 0x0000001c001c7308 */ /* 0x000fe20000000800 */
[----:B------:R-:W-:Y:S01]  /*e170*/  FFMA.FTZ R37, R38, UR39, -R4 ;  /* 0x0000002726257c23 */ /* 0x000fe20008010804 */
[----:B------:R-:W-:Y:S01]  /*e180*/  FFMA.FTZ R50, R57, UR39, -R86 ;  /* 0x0000002739327c23 */ /* 0x000fe20008010856 */
[----:B------:R-:W-:-:S05]  /*e190*/  FFMA.FTZ R38, R40, UR39, -R4 ;  /* 0x0000002728267c23 */ /* 0x000fca0008010804 */
[----:B------:R-:W3:Y:S01]  /*e1a0*/  MUFU.EX2 R67, R67 ;  /* 0x0000004300437308 */ /* 0x000ee20000000800 */
[--C-:B------:R-:W-:Y:S01]  /*e1b0*/  FFMA.FTZ R57, R60, UR39, -R86.reuse ;  /* 0x000000273c397c23 */ /* 0x100fe20008010856 */
[----:B-----5:R-:W-:Y:S01]  /*e1c0*/  FADD.FTZ R40, R80, R11 ;  /* 0x0000000b50287221 */ /* 0x020fe20000010000 */
[--C-:B------:R-:W-:Y:S01]  /*e1d0*/  FFMA.FTZ R78, R93, UR39, -R86.reuse ;  /* 0x000000275d4e7c23 */ /* 0x100fe20008010856 */
[--C-:B------:R-:W-:Y:S01]  /*e1e0*/  FFMA.FTZ R75, R95, UR39, -R86.reuse ;  /* 0x000000275f4b7c23 */ /* 0x100fe20008010856 */
[--C-:B------:R-:W-:Y:S01]  /*e1f0*/  FFMA.FTZ R52, R52, UR39, -R86.reuse ;  /* 0x0000002734347c23 */ /* 0x100fe20008010856 */
[--C-:B------:R-:W-:Y:S02]  /*e200*/  FFMA.FTZ R54, R54, UR39, -R86.reuse ;  /* 0x0000002736367c23 */ /* 0x100fe40008010856 */
[----:B------:R-:W-:Y:S01]  /*e210*/  MUFU.EX2 R29, R29 ;  /* 0x0000001d001d7308 */ /* 0x000fe20000000800 */
[--C-:B------:R-:W-:Y:S01]  /*e220*/  FFMA.FTZ R60, R65, UR39, -R86.reuse ;  /* 0x00000027413c7c23 */ /* 0x100fe20008010856 */
[----:B------:R-:W-:Y:S01]  /*e230*/  FFMA.FTZ R49, R64, UR39, -R86 ;  /* 0x0000002740317c23 */ /* 0x000fe20008010856 */
[--C-:B------:R-:W-:Y:S01]  /*e240*/  FFMA.FTZ R86, R39, UR39, -R4.reuse ;  /* 0x0000002727567c23 */ /* 0x100fe20008010804 */
[----:B------:R-:W-:-:S04]  /*e250*/  FFMA.FTZ R39, R41, UR39, -R4 ;  /* 0x0000002729277c23 */ /* 0x000fc80008010804 */
[----:B------:R-:W4:Y:S01]  /*e260*/  MUFU.EX2 R70, R70 ;  /* 0x0000004600467308 */ /* 0x000f220000000800 */
[----:B--2---:R-:W-:Y:S01]  /*e270*/  FADD.FTZ R41, R3, R40 ;  /* 0x0000002803297221 */ /* 0x004fe20000010000 */
[--C-:B------:R-:W-:Y:S01]  /*e280*/  FFMA.FTZ R85, R15, UR39, -R4.reuse ;  /* 0x000000270f557c23 */ /* 0x100fe20008010804 */
[----:B------:R-:W-:Y:S01]  /*e290*/  FFMA.FTZ R15, R26, UR39, -R4 ;  /* 0x000000271a0f7c23 */ /* 0x000fe20008010804 */
[----:B0-----:R-:W-:-:S04]  /*e2a0*/  F2FP.F16.F32.PACK_AB R11, R66, R63 ;  /* 0x0000003f420b723e */ /* 0x001fc800000000ff */
[----:B------:R-:W0:Y:S01]  /*e2b0*/  MUFU.EX2 R51, R51 ;  /* 0x0000003300337308 */ /* 0x000e220000000800 */
[----:B------:R-:W-:Y:S01]  /*e2c0*/  FADD.FTZ R26, R66, R9 ;  /* 0x00000009421a7221 */ /* 0x000fe20000010000 */
[----:B-1----:R-:W-:Y:S01]  /*e2d0*/  FADD.FTZ R63, R14, R41 ;  /* 0x000000290e3f7221 */ /* 0x002fe20000010000 */
[----:B------:R-:W-:-:S05]  /*e2e0*/  FFMA.FTZ R41, R44, UR39, -R4 ;  /* 0x000000272c297c23 */ /* 0x000fca0008010804 */
[----:B------:R-:W1:Y:S01]  /*e2f0*/  MUFU.EX2 R78, R78 ;  /* 0x0000004e004e7308 */ /* 0x000e620000000800 */
[----:B---3--:R-:W-:Y:S01]  /*e300*/  FADD.FTZ R9, R67, R26 ;  /* 0x0000001a43097221 */ /* 0x008fe20000010000 */
[----:B------:R-:W-:Y:S01]  /*e310*/  FADD.FTZ R44, R28, R63 ;  /* 0x0000003f1c2c7221 */ /* 0x000fe20000010000 */
[--C-:B------:R-:W-:Y:S01]  /*e320*/  FFMA.FTZ R42, R42, UR39, -R4.reuse ;  /* 0x000000272a2a7c23 */ /* 0x100fe20008010804 */
[----:B------:R-:W-:-:S04]  /*e330*/  FFMA.FTZ R65, R30, UR39, -R4 ;  /* 0x000000271e417c23 */ /* 0x000fc80008010804 */
[----:B------:R-:W2:Y:S01]  /*e340*/  MUFU.EX2 R75, R75 ;  /* 0x0000004b004b7308 */ /* 0x000ea20000000800 */
[----:B----4-:R-:W-:Y:S01]  /*e350*/  FADD.FTZ R30, R70, R9 ;  /* 0x00000009461e7221 */ /* 0x010fe20000010000 */
[----:B------:R-:W-:Y:S01]  /*e360*/  FADD.FTZ R44, R29, R44 ;  /* 0x0000002c1d2c7221 */ /* 0x000fe20000010000 */
[----:B------:R-:W-:-:S05]  /*e370*/  F2FP.F16.F32.PACK_AB R9, R5, R62 ;  /* 0x0000003e0509723e */ /* 0x000fca00000000ff */
[----:B------:R3:W-:Y:S02]  /*e380*/  MUFU.EX2 R5, R42 ;  /* 0x0000002a00057308 */ /* 0x0007e40000000800 */
[----:B---3--:R-:W-:Y:S01]  /*e390*/  FFMA.FTZ R42, R45, UR39, -R4 ;  /* 0x000000272d2a7c23 */ /* 0x008fe20008010804 */
[----:B0-----:R-:W-:-:S04]  /*e3a0*/  FADD.FTZ R45, R51, R44 ;  /* 0x0000002c332d7221 */ /* 0x001fc80000010000 */
[----:B-1----:R-:W-:-:S04]  /*e3b0*/  FADD.FTZ R44, R78, R45 ;  /* 0x0000002d4e2c7221 */ /* 0x002fc80000010000 */
[----:B--2---:R-:W-:Y:S02]  /*e3c0*/  FADD.FTZ R45, R75, R44 ;  /* 0x0000002c4b2d7221 */ /* 0x004fe40000010000 */
[----:B------:R-:W2:Y:S01]  /*e3d0*/  LDL R44, [R1+0x20] ;  /* 0x00002000012c7983 */ /* 0x000ea20000100800 */
[----:B------:R-:W0:Y:S01]  /*e3e0*/  MUFU.EX2 R85, R85 ;  /* 0x0000005500557308 */ /* 0x000e220000000800 */
[----:B------:R-:W-:-:S07]  /*e3f0*/  FFMA.FTZ R64, R27, UR39, -R4 ;  /* 0x000000271b407c23 */ /* 0x000fce0008010804 */
[----:B------:R-:W1:Y:S08]  /*e400*/  MUFU.EX2 R90, R90 ;  /* 0x0000005a005a7308 */ /* 0x000e700000000800 */
[----:B------:R-:W3:Y:S01]  /*e410*/  MUFU.EX2 R15, R15 ;  /* 0x0000000f000f7308 */ /* 0x000ee20000000800 */
[----:B0-----:R-:W-:-:S07]  /*e420*/  FADD.FTZ R27, R85, R30 ;  /* 0x0000001e551b7221 */ /* 0x001fce0000010000 */
[----:B------:R-:W0:Y:S01]  /*e430*/  MUFU.EX2 R64, R64 ;  /* 0x0000004000407308 */ /* 0x000e220000000800 */
[----:B-1----:R-:W-:-:S07]  /*e440*/  FADD.FTZ R30, R90, R27 ;  /* 0x0000001b5a1e7221 */ /* 0x002fce0000010000 */
[----:B------:R-:W1:Y:S01]  /*e450*/  MUFU.EX2 R65, R65 ;  /* 0x0000004100417308 */ /* 0x000e620000000800 */
[----:B------:R-:W-:Y:S01]  /*e460*/  FFMA.FTZ R40, R43, UR39, -R4 ;  /* 0x000000272b287c23 */ /* 0x000fe20008010804 */
[----:B---3--:R-:W-:-:S06]  /*e470*/  FADD.FTZ R43, R15, R30 ;  /* 0x0000001e0f2b7221 */ /* 0x008fcc0000010000 */
[----:B------:R-:W3:Y:S01]  /*e480*/  MUFU.EX2 R72, R72 ;  /* 0x0000004800487308 */ /* 0x000ee20000000800 */
[----:B0-----:R-:W-:-:S07]  /*e490*/  FADD.FTZ R30, R64, R43 ;  /* 0x0000002b401e7221 */ /* 0x001fce0000010000 */
[----:B------:R-:W0:Y:S01]  /*e4a0*/  MUFU.EX2 R31, R31 ;  /* 0x0000001f001f7308 */ /* 0x000e220000000800 */
[----:B-1----:R-:W-:-:S07]  /*e4b0*/  FADD.FTZ R43, R65, R30 ;  /* 0x0000001e412b7221 */ /* 0x002fce0000010000 */
[----:B------:R-:W1:Y:S08]  /*e4c0*/  MUFU.EX2 R32, R32 ;  /* 0x0000002000207308 */ /* 0x000e700000000800 */
[----:B------:R-:W4:Y:S01]  /*e4d0*/  MUFU.EX2 R52, R52 ;  /* 0x0000003400347308 */ /* 0x000f220000000800 */
[----:B---3--:R-:W-:-:S07]  /*e4e0*/  FADD.FTZ R30, R72, R43 ;  /* 0x0000002b481e7221 */ /* 0x008fce0000010000 */
[----:B------:R-:W3:Y:S08]  /*e4f0*/  MUFU.EX2 R33, R33 ;  /* 0x0000002100217308 */ /* 0x000ef00000000800 */
[----:B------:R-:W5:Y:S01]  /*e500*/  MUFU.EX2 R54, R54 ;  /* 0x0000003600367308 */ /* 0x000f620000000800 */
[----:B0-----:R-:W-:-:S07]  /*e510*/  FADD.FTZ R43, R31, R30 ;  /* 0x0000001e1f2b7221 */ /* 0x001fce0000010000 */
[----:B------:R-:W0:Y:S01]  /*e520*/  MUFU.EX2 R34, R34 ;  /* 0x0000002200227308 */ /* 0x000e220000000800 */
[----:B-1----:R-:W-:Y:S01]  /*e530*/  FADD.FTZ R30, R32, R43 ;  /* 0x0000002b201e7221 */ /* 0x002fe20000010000 */
[----:B------:R-:W-:-:S06]  /*e540*/  F2FP.F16.F32.PACK_AB R8, R74, R71 ;  /* 0x000000474a08723e */ /* 0x000fcc00000000ff */
[----:B------:R-:W1:Y:S01]  /*e550*/  MUFU.EX2 R35, R35 ;  /* 0x0000002300237308 */ /* 0x000e620000000800 */
[----:B------:R-:W-:Y:S01]  /*e560*/  F2FP.F16.F32.PACK_AB R10, R73, R10 ;  /* 0x0000000a490a723e */ /* 0x000fe200000000ff */
[----:B----4-:R-:W-:-:S06]  /*e570*/  FADD.FTZ R45, R52, R45 ;  /* 0x0000002d342d7221 */ /* 0x010fcc0000010000 */
[----:B------:R-:W4:Y:S01]  /*e580*/  MUFU.EX2 R81, R81 ;  /* 0x0000005100517308 */ /* 0x000f220000000800 */
[----:B---3--:R-:W-:Y:S01]  /*e590*/  FADD.FTZ R43, R33, R30 ;  /* 0x0000001e212b7221 */ /* 0x008fe20000010000 */
[----:B-----5:R-:W-:-:S06]  /*e5a0*/  FADD.FTZ R30, R54, R45 ;  /* 0x0000002d361e7221 */ /* 0x020fcc0000010000 */
[----:B------:R-:W3:Y:S01]  /*e5b0*/  MUFU.EX2 R36, R36 ;  /* 0x0000002400247308 */ /* 0x000ee20000000800 */
[----:B------:R5:W-:Y:S07]  /*e5c0*/  STSM.16.M88.4 [R137+0x21800], R8 ;  /* 0x0218000889007844 */ /* 0x000bee0000000200 */
[----:B------:R-:W3:Y:S01]  /*e5d0*/  MUFU.EX2 R82, R82 ;  /* 0x0000005200527308 */ /* 0x000ee20000000800 */
[----:B------:R-:W-:-:S07]  /*e5e0*/  FADD.FTZ R30, R69, R30 ;  /* 0x0000001e451e7221 */ /* 0x000fce0000010000 */
[----:B------:R-:W3:Y:S01]  /*e5f0*/  MUFU.EX2 R37, R37 ;  /* 0x0000002500257308 */ /* 0x000ee20000000800 */
[----:B-----5:R-:W-:Y:S01]  /*e600*/  F2FP.F16.F32.PACK_AB R8, R14, R3 ;  /* 0x000000030e08723e */ /* 0x020fe200000000ff */
[----:B0-----:R-:W-:-:S06]  /*e610*/  FADD.FTZ R14, R34, R43 ;  /* 0x0000002b220e7221 */ /* 0x001fcc0000010000 */
[----:B------:R-:W0:Y:S01]  /*e620*/  MUFU.EX2 R50, R50 ;  /* 0x0000003200327308 */ /* 0x000e220000000800 */
[----:B-1----:R-:W-:Y:S01]  /*e630*/  FADD.FTZ R3, R35, R14 ;  /* 0x0000000e23037221 */ /* 0x002fe20000010000 */
[----:B----4-:R-:W-:-:S06]  /*e640*/  FADD.FTZ R9, R81, R30 ;  /* 0x0000001e51097221 */ /* 0x010fcc0000010000 */
[----:B------:R-:W1:Y:S08]  /*e650*/  MUFU.EX2 R86, R86 ;  /* 0x0000005600567308 */ /* 0x000e700000000800 */
[----:B------:R-:W4:Y:S01]  /*e660*/  MUFU.EX2 R55, R55 ;  /* 0x0000003700377308 */ /* 0x000f220000000800 */
[----:B---3--:R-:W-:Y:S01]  /*e670*/  FADD.FTZ R14, R36, R3 ;  /* 0x00000003240e7221 */ /* 0x008fe20000010000 */
[----:B------:R-:W-:-:S06]  /*e680*/  FADD.FTZ R11, R82, R9 ;  /* 0x00000009520b7221 */ /* 0x000fcc0000010000 */
[----:B------:R-:W3:Y:S08]  /*e690*/  MUFU.EX2 R38, R38 ;  /* 0x0000002600267308 */ /* 0x000ef00000000800 */
[----:B------:R-:W-:Y:S01]  /*e6a0*/  MUFU.EX2 R56, R56 ;  /* 0x0000003800387308 */ /* 0x000fe20000000800 */
[----:B------:R-:W-:Y:S01]  /*e6b0*/  FADD.FTZ R3, R37, R14 ;  /* 0x0000000e25037221 */ /* 0x000fe20000010000 */
[----:B------:R-:W-:-:S06]  /*e6c0*/  F2FP.F16.F32.PACK_AB R24, R76, R25 ;  /* 0x000000194c18723e */ /* 0x000fcc00000000ff */
[----:B------:R-:W5:Y:S01]  /*e6d0*/  MUFU.EX2 R39, R39 ;  /* 0x0000002700277308 */ /* 0x000f620000000800 */
[----:B0-----:R-:W-:Y:S01]  /*e6e0*/  FADD.FTZ R14, R50, R11 ;  /* 0x0000000b320e7221 */ /* 0x001fe20000010000 */
[----:B------:R-:W-:-:S06]  /*e6f0*/  F2FP.F16.F32.PACK_AB R26, R80, R77 ;  /* 0x0000004d501a723e */ /* 0x000fcc00000000ff */
[----:B------:R-:W0:Y:S01]  /*e700*/  MUFU.EX2 R57, R57 ;  /* 0x0000003900397308 */ /* 0x000e220000000800 */
[----:B------:R-:W-:Y:S02]  /*e710*/  F2FP.F16.F32.PACK_AB R25, R70, R67 ;  /* 0x000000434619723e */ /* 0x000fe400000000ff */
[----:B------:R-:W-:Y:S01]  /*e720*/  F2FP.F16.F32.PACK_AB R27, R90, R85 ;  /* 0x000000555a1b723e */ /* 0x000fe200000000ff */
[----:B-1----:R-:W-:-:S04]  /*e730*/  FADD.FTZ R3, R86, R3 ;  /* 0x0000000356037221 */ /* 0x002fc80000010000 */
[----:B------:R-:W1:Y:S01]  /*e740*/  MUFU.EX2 R58, R58 ;  /* 0x0000003a003a7308 */ /* 0x000e620000000800 */
[----:B------:R-:W-:Y:S01]  /*e750*/  F2FP.F16.F32.PACK_AB R9, R64, R15 ;  /* 0x0000000f4009723e */ /* 0x000fe200000000ff */
[----:B----4-:R-:W-:Y:S01]  /*e760*/  FADD.FTZ R15, R55, R14 ;  /* 0x0000000e370f7221 */ /* 0x010fe20000010000 */
[----:B------:R4:W-:Y:S01]  /*e770*/  STSM.16.M88.4 [R87], R24 ;  /* 0x0000001857007844 */ /* 0x0009e20000000200 */
[----:B---3--:R-:W-:-:S04]  /*e780*/  FADD.FTZ R14, R38, R3 ;  /* 0x00000003260e7221 */ /* 0x008fc80000010000 */
[----:B------:R-:W3:Y:S01]  /*e790*/  MUFU.EX2 R59, R59 ;  /* 0x0000003b003b7308 */ /* 0x000ee20000000800 */
[----:B------:R-:W-:Y:S01]  /*e7a0*/  FFMA.FTZ R46, R46, UR39, -R4 ;  /* 0x000000272e2e7c23 */ /* 0x000fe20008010804 */
[----:B-----5:R-:W-:-:S06]  /*e7b0*/  FADD.FTZ R14, R39, R14 ;  /* 0x0000000e270e7221 */ /* 0x020fcc0000010000 */
[----:B------:R-:W5:Y:S01]  /*e7c0*/  MUFU.EX2 R40, R40 ;  /* 0x0000002800287308 */ /* 0x000f620000000800 */
[----:B----4-:R-:W-:Y:S01]  /*e7d0*/  F2FP.F16.F32.PACK_AB R25, R32, R31 ;  /* 0x0000001f2019723e */ /* 0x010fe200000000ff */
[----:B------:R-:W-:-:S06]  /*e7e0*/  FADD.FTZ R32, R56, R15 ;  /* 0x0000000f38207221 */ /* 0x000fcc0000010000 */
[----:B------:R-:W4:Y:S01]  /*e7f0*/  MUFU.EX2 R41, R41 ;  /* 0x0000002900297308 */ /* 0x000f220000000800 */
[----:B0-----:R-:W-:Y:S01]  /*e800*/  FADD.FTZ R15, R57, R32 ;  /* 0x00000020390f7221 */ /* 0x001fe20000010000 */
[----:B------:R-:W-:Y:S01]  /*e810*/  FFMA.FTZ R47, R47, UR39, -R4 ;  /* 0x000000272f2f7c23 */ /* 0x000fe20008010804 */
[----:B------:R-:W-:Y:S01]  /*e820*/  FADD.FTZ R3, R5, R14 ;  /* 0x0000000e05037221 */ /* 0x000fe20000010000 */
[--C-:B------:R-:W-:Y:S01]  /*e830*/  FFMA.FTZ R68, R68, UR39, -R4.reuse ;  /* 0x0000002744447c23 */ /* 0x100fe20008010804 */
[----:B------:R-:W-:-:S03]  /*e840*/  FFMA.FTZ R79, R79, UR39, -R4 ;  /* 0x000000274f4f7c23 */ /* 0x000fc60008010804 */
[----:B------:R-:W0:Y:S01]  /*e850*/  MUFU.EX2 R42, R42 ;  /* 0x0000002a002a7308 */ /* 0x000e220000000800 */
[--C-:B------:R-:W-:Y:S01]  /*e860*/  FFMA.FTZ R83, R83, UR39, -R4.reuse ;  /* 0x0000002753537c23 */ /* 0x100fe20008010804 */
[----:B-1----:R-:W-:Y:S01]  /*e870*/  FADD.FTZ R14, R58, R15 ;  /* 0x0000000f3a0e7221 */ /* 0x002fe20000010000 */
[----:B------:R-:W-:-:S05]  /*e880*/  FFMA.FTZ R4, R84, UR39, -R4 ;  /* 0x0000002754047c23 */ /* 0x000fca0008010804 */
[----:B------:R-:W1:Y:S01]  /*e890*/  MUFU.EX2 R46, R46 ;  /* 0x0000002e002e7308 */ /* 0x000e620000000800 */
[----:B---3--:R-:W-:Y:S01]  /*e8a0*/  FADD.FTZ R15, R59, R14 ;  /* 0x0000000e3b0f7221 */ /* 0x008fe20000010000 */
[----:B-----5:R-:W-:Y:S01]  /*e8b0*/  FADD.FTZ R32, R40, R3 ;  /* 0x0000000328207221 */ /* 0x020fe20000010000 */
[----:B------:R-:W-:-:S05]  /*e8c0*/  F2FP.F16.F32.PACK_AB R10, R29, R28 ;  /* 0x0000001c1d0a723e */ /* 0x000fca00000000ff */
[----:B------:R-:W-:Y:S01]  /*e8d0*/  MUFU.EX2 R60, R60 ;  /* 0x0000003c003c7308 */ /* 0x000fe20000000800 */
[----:B------:R-:W-:Y:S01]  /*e8e0*/  F2FP.F16.F32.PACK_AB R11, R72, R65 ;  /* 0x00000041480b723e */ /* 0x000fe200000000ff */
[----:B----4-:R-:W-:-:S06]  /*e8f0*/  FADD.FTZ R3, R41, R32 ;  /* 0x0000002029037221 */ /* 0x010fcc0000010000 */
[----:B------:R-:W-:Y:S01]  /*e900*/  MUFU.EX2 R61, R61 ;  /* 0x0000003d003d7308 */ /* 0x000fe20000000800 */
[----:B------:R-:W-:-:S07]  /*e910*/  F2FP.F16.F32.PACK_AB R24, R78, R51 ;  /* 0x000000334e18723e */ /* 0x000fce00000000ff */
[----:B------:R-:W3:Y:S01]  /*e920*/  MUFU.EX2 R47, R47 ;  /* 0x0000002f002f7308 */ /* 0x000ee20000000800 */
[----:B------:R-:W-:Y:S02]  /*e930*/  F2FP.F16.F32.PACK_AB R26, R52, R75 ;  /* 0x0000004b341a723e */ /* 0x000fe400000000ff */
[----:B------:R-:W-:-:S05]  /*e940*/  F2FP.F16.F32.PACK_AB R27, R34, R33 ;  /* 0x00000021221b723e */ /* 0x000fca00000000ff */
[----:B------:R-:W-:Y:S01]  /*e950*/  MUFU.EX2 R0, R0 ;  /* 0x0000000000007308 */ /* 0x000fe20000000800 */
[----:B------:R-:W-:-:S07]  /*e960*/  F2FP.F16.F32.PACK_AB R28, R69, R54 ;  /* 0x00000036451c723e */ /* 0x000fce00000000ff */
[----:B------:R-:W4:Y:S01]  /*e970*/  MUFU.EX2 R49, R49 ;  /* 0x0000003100317308 */ /* 0x000f220000000800 */
[----:B------:R-:W-:-:S07]  /*e980*/  F2FP.F16.F32.PACK_AB R30, R82, R81 ;  /* 0x00000051521e723e */ /* 0x000fce00000000ff */
[----:B------:R-:W-:Y:S01]  /*e990*/  MUFU.EX2 R48, R48 ;  /* 0x0000003000307308 */ /* 0x000fe20000000800 */
[----:B------:R-:W-:-:S07]  /*e9a0*/  F2FP.F16.F32.PACK_AB R29, R36, R35 ;  /* 0x00000023241d723e */ /* 0x000fce00000000ff */
[----:B------:R-:W5:Y:S01]  /*e9b0*/  MUFU.EX2 R53, R53 ;  /* 0x0000003500357308 */ /* 0x000f620000000800 */
[----:B------:R-:W-:-:S07]  /*e9c0*/  F2FP.F16.F32.PACK_AB R31, R86, R37 ;  /* 0x00000025561f723e */ /* 0x000fce00000000ff */
[----:B------:R-:W-:Y:S08]  /*e9d0*/  MUFU.EX2 R68, R68 ;  /* 0x0000004400447308 */ /* 0x000ff00000000800 */
[----:B------:R-:W2:Y:S08]  /*e9e0*/  MUFU.EX2 R79, R79 ;  /* 0x0000004f004f7308 */ /* 0x000eb00000000800 */
[----:B------:R-:W-:Y:S08]  /*e9f0*/  MUFU.EX2 R83, R83 ;  /* 0x0000005300537308 */ /* 0x000ff00000000800 */
[----:B------:R-:W2:Y:S01]  /*ea00*/  MUFU.EX2 R14, R4 ;  /* 0x00000004000e7308 */ /* 0x000ea20000000800 */
[----:B0-----:R-:W-:Y:S01]  /*ea10*/  FADD.FTZ R3, R42, R3 ;  /* 0x000000032a037221 */ /* 0x001fe20000010000 */
[----:B------:R0:W-:Y:S04]  /*ea20*/  STSM.16.M88.4 [R139], R8 ;  /* 0x000000088b007844 */ /* 0x0001e80000000200 */
[----:B------:R-:W-:Y:S04]  /*ea30*/  STSM.16.M88.4 [R138], R24 ;  /* 0x000000188a007844 */ /* 0x000fe80000000200 */
[----:B------:R1:W-:Y:S01]  /*ea40*/  STSM.16.M88.4 [R137+0x27800], R28 ;  /* 0x0278001c89007844 */ /* 0x0003e20000000200 */
[----:B0-----:R-:W-:-:S02]  /*ea50*/  F2FP.F16.F32.PACK_AB R8, R55, R50 ;  /* 0x000000323708723e */ /* 0x001fc400000000ff */
[----:B------:R-:W-:Y:S02]  /*ea60*/  F2FP.F16.F32.PACK_AB R10, R57, R56 ;  /* 0x00000038390a723e */ /* 0x000fe400000000ff */
[----:B------:R-:W-:Y:S01]  /*ea70*/  F2FP.F16.F32.PACK_AB R9, R39, R38 ;  /* 0x000000262709723e */ /* 0x000fe200000000ff */
[----:B-1----:R-:W-:Y:S01]  /*ea80*/  FADD.FTZ R28, R46, R3 ;  /* 0x000000032e1c7221 */ /* 0x002fe20000010000 */
[----:B------:R-:W-:Y:S02]  /*ea90*/  F2FP.F16.F32.PACK_AB R11, R40, R5 ;  /* 0x00000005280b723e */ /* 0x000fe400000000ff */
[----:B------:R-:W-:Y:S01]  /*eaa0*/  F2FP.F16.F32.PACK_AB R24, R59, R58 ;  /* 0x0000003a3b18723e */ /* 0x000fe200000000ff */
[----:B---3--:R-:W-:Y:S01]  /*eab0*/  FADD.FTZ R3, R47, R28 ;  /* 0x0000001c2f037221 */ /* 0x008fe20000010000 */
[----:B------:R-:W-:Y:S02]  /*eac0*/  F2FP.F16.F32.PACK_AB R26, R61, R60 ;  /* 0x0000003c3d1a723e */ /* 0x000fe400000000ff */
[----:B------:R-:W-:-:S02]  /*ead0*/  F2FP.F16.F32.PACK_AB R25, R42, R41 ;  /* 0x000000292a19723e */ /* 0x000fc400000000ff */
[----:B------:R-:W-:Y:S02]  /*eae0*/  F2FP.F16.F32.PACK_AB R27, R47, R46 ;  /* 0x0000002e2f1b723e */ /* 0x000fe400000000ff */
[----:B----4-:R-:W-:Y:S02]  /*eaf0*/  F2FP.F16.F32.PACK_AB R28, R49, R0 ;  /* 0x00000000311c723e */ /* 0x010fe400000000ff */
[----:B-----5:R-:W-:Y:S02]  /*eb00*/  F2FP.F16.F32.PACK_AB R30, R53, R48 ;  /* 0x00000030351e723e */ /* 0x020fe400000000ff */
[----:B--2---:R-:W-:Y:S02]  /*eb10*/  F2FP.F16.F32.PACK_AB R29, R79, R68 ;  /* 0x000000444f1d723e */ /* 0x004fe400000000ff */
[----:B------:R-:W-:Y:S01]  /*eb20*/  F2FP.F16.F32.PACK_AB R31, R14, R83 ;  /* 0x000000530e1f723e */ /* 0x000fe200000000ff */
[----:B------:R0:W-:Y:S04]  /*eb30*/  STSM.16.M88.4 [R44], R8 ;  /* 0x000000082c007844 */ /* 0x0001e80000000200 */
[----:B------:R1:W-:Y:S04]  /*eb40*/  STSM.16.M88.4 [R139+0x6000], R24 ;  /* 0x006000188b007844 */ /* 0x0003e80000000200 */
[----:B------:R1:W-:Y:S01]  /*eb50*/  STSM.16.M88.4 [R138+0x6000], R28 ;  /* 0x0060001c8a007844 */ /* 0x0003e20000000200 */
[----:B------:R2:W-:Y:S06]  /*eb60*/  MEMBAR.ALL.CTA ;  /* 0x0000000000007992 */ /* 0x0005ec0000008000 */
[----:B--2---:R-:W2:Y:S01]  /*eb70*/  FENCE.VIEW.ASYNC.S ;  /* 0x00000000000073c6 */ /* 0x004ea20000000000 */
[----:B------:R-:W-:Y:S01]  /*eb80*/  FADD.FTZ R32, R60, R15 ;  /* 0x0000000f3c207221 */ /* 0x000fe20000010000 */
[----:B------:R-:W-:-:S03]  /*eb90*/  PLOP3.LUT P2, PT, PT, PT, UP0, 0x40, 0x0 ;  /* 0x000000000000781c */ /* 0x000fc60003f4e808 */
[----:B------:R-:W-:Y:S01]  /*eba0*/  FADD.FTZ R15, R61, R32 ;  /* 0x000000203d0f7221 */ /* 0x000fe20000010000 */
[----:B------:R-:W-:-:S03]  /*ebb0*/  FADD.FTZ R68, R68, R3 ;  /* 0x0000000344447221 */ /* 0x000fc60000010000 */
[----:B------:R-:W-:Y:S01]  /*ebc0*/  FADD.FTZ R0, R0, R15 ;  /* 0x0000000f00007221 */ /* 0x000fe20000010000 */
[----:B------:R-:W-:Y:S01]  /*ebd0*/  FADD.FTZ R68, R79, R68 ;  /* 0x000000444f447221 */ /* 0x000fe20000010000 */
[----:B------:R-:W-:Y:S02]  /*ebe0*/  IMAD.IADD R141, R97, 0x1, -R98 ;  /* 0x00000001618d7824 */ /* 0x000fe400078e0a62 */
[----:B------:R-:W-:Y:S01]  /*ebf0*/  FADD.FTZ R49, R49, R0 ;  /* 0x0000000031317221 */ /* 0x000fe20000010000 */
[----:B------:R-:W-:Y:S01]  /*ec00*/  FADD.FTZ R3, R83, R68 ;  /* 0x0000004453037221 */ /* 0x000fe20000010000 */
[----:B0-----:R-:W-:Y:S02]  /*ec10*/  IMAD R9, R96, 0xc0, R141 ;  /* 0x000000c060097824 */ /* 0x001fe400078e028d */
[----:B------:R-:W-:Y:S01]  /*ec20*/  FADD.FTZ R4, R48, R49 ;  /* 0x0000003130047221 */ /* 0x000fe20000010000 */
[----:B------:R-:W-:Y:S01]  /*ec30*/  FADD.FTZ R3, R14, R3 ;  /* 0x000000030e037221 */ /* 0x000fe20000010000 */
[----:B------:R-:W-:-:S02]  /*ec40*/  VIADD R0, R88, 0xfffffffe ;  /* 0xfffffffe58007836 */ /* 0x000fc40000000000 */
[----:B------:R-:W-:Y:S01]  /*ec50*/  FADD.FTZ R4, R53, R4 ;  /* 0x0000000435047221 */ /* 0x000fe20000010000 */
[----:B------:R-:W-:Y:S01]  /*ec60*/  VIADD R5, R9, UR6 ;  /* 0x0000000609057c36 */ /* 0x000fe20008000000 */
[----:B--2---:R-:W-:Y:S01]  /*ec70*/  NOP ;  /* 0x0000000000007918 */ /* 0x004fe20000000000 */
[----:B-1----:R-:W-:Y:S05]  /*ec80*/  @P2 BRA `(.L_x_9485) ;  /* 0x0000000000542947 */ /* 0x002fea0003800000 */
[C---:B------:R-:W-:Y:S01]  /*ec90*/  ISETP.GT.AND P2, PT, R9.reuse, RZ, PT ;  /* 0x000000ff0900720c */ /* 0x040fe20003f44270 */
[----:B------:R-:W-:Y:S01]  /*eca0*/  BSSY B0, `(.L_x_9486) ;  /* 0x0000010000007945 */ /* 0x000fe20003800000 */
[----:B------:R-:W-:-:S11]  /*ecb0*/  VIADD R8, R9, 0xffffffff ;  /* 0xffffffff09087836 */ /* 0x000fd60000000000 */
[----:B------:R-:W-:Y:S05]  /*ecc0*/  @P2 BRA `(.L_x_9487) ;  /* 0x0000000000202947 */ /* 0x000fea0003800000 */
[----:B------:R-:W-:Y:S01]  /*ecd0*/  UISETP.NE.AND UP1, UPT, UR7, 0x1, UPT ;  /* 0x000000010700788c */ /* 0x000fe2000bf25270 */
[----:B------:R-:W-:-:S05]  /*ece0*/  IMAD.MOV R8, RZ, RZ, -R9 ;  /* 0x000000ffff087224 */ /* 0x000fca00078e0a09 */
[----:B------:R-:W-:-:S05]  /*ecf0*/  PLOP3.LUT P2, PT, PT, PT, UP1, 0x80, 0x0 ;  /* 0x000000000000781c */ /* 0x000fca0003f4f018 */
[----:B------:R-:W-:-:S08]  /*ed00*/  @UP1 ULDC.64 UR4, c[0x0][0x9e8] ;  /* 0x00027a0000041ab9 */ /* 0x000fd00000000a00 */
[----:B------:R-:W-:-:S05]  /*ed10*/  @P2 IMAD.HI.U32 R9, R8, UR4, RZ ;  /* 0x0000000408092c27 */ /* 0x000fca000f8e00ff */
[----:B------:R-:W-:-:S04]  /*ed20*/  @P2 SHF.R.U32.HI R8, RZ, UR5, R9 ;  /* 0x00000005ff082c19 */ /* 0x000fc80008011609 */
[----:B------:R-:W-:Y:S01]  /*ed30*/  LOP3.LUT R8, RZ, R8, RZ, 0x33, !PT ;  /* 0x00000008ff087212 */ /* 0x000fe200078e33ff */
[----:B------:R-:W-:Y:S06]  /*ed40*/  BRA `(.L_x_9488) ;  /* 0x0000000000147947 */ /* 0x000fec0003800000 */
.L_x_9487:
[----:B------:R-:W-:-:S06]  /*ed50*/  UISETP.NE.AND UP1, UPT, UR7, 0x1, UPT ;  /* 0x000000010700788c */ /* 0x000fcc000bf25270 */
[----:B------:R-:W-:-:S05]  /*ed60*/  PLOP3.LUT P2, PT, PT, PT, UP1, 0x80, 0x0 ;  /* 0x000000000000781c */ /* 0x000fca0003f4f018 */
[----:B------:R-:W-:-:S08]  /*ed70*/  @UP1 ULDC.64 UR4, c[0x0][0x9e8] ;  /* 0x00027a0000041ab9 */ /* 0x000fd00000000a00 */
[----:B------:R-:W-:-:S05]  /*ed80*/  @P2 IMAD.HI.U32 R9, R8, UR4, RZ ;  /* 0x0000000408092c27 */ /* 0x000fca000f8e00ff */
[----:B------:R-:W-:-:S07]  /*ed90*/  @P2 SHF.R.U32.HI R8, RZ, UR5, R9 ;  /* 0x00000005ff082c19 */ /* 0x000fce0008011609 */
.L_x_9488:
[----:B------:R-:W-:Y:S05]  /*eda0*/  BSYNC B0 ;  /* 0x0000000000007941 */ /* 0x000fea0003800000 */
.L_x_9486:
[----:B------:R-:W-:-:S04]  /*edb0*/  IMAD.U32 R9, RZ, RZ, UR7 ;  /* 0x00000007ff097e24 */ /* 0x000fc8000f8e00ff */
[----:B------:R-:W-:-:S05]  /*edc0*/  IMAD R8, R8, UR7, R9 ;  /* 0x0000000708087c24 */ /* 0x000fca000f8e0209 */
[----:B------:R-:W-:-:S07]  /*edd0*/  VIMNMX R5, R5, R8, PT ;  /* 0x0000000805057248 */ /* 0x000fce0003fe0100 */
.L_x_9485:
[----:B------:R-:W2:Y:S01]  /*ede0*/  LDL R9, [R1+0x3c] ;  /* 0x00003c0001097983 */ /* 0x000ea20000100800 */
        /* <DEDUP_REMOVED lines=12> */
[----:B------:R-:W-:Y:S01]  /*eeb0*/  ULDC UR45, c[0x0][0x9e0] ;  /* 0x00027800002d7ab9 */ /* 0x000fe20000000800 */
        /* <DEDUP_REMOVED lines=24> */
[----:B--2---:R-:W-:-:S04]  /*f040*/  VIMNMX R9, R9, R8, !PT ;  /* 0x0000000809097248 */ /* 0x004fc80007fe0100 */
[----:B------:R-:W-:Y:S01]  /*f050*/  ISETP.GE.AND P2, PT, R0, R9, PT ;  /* 0x000000090000720c */ /* 0x000fe20003f46270 */
[----:B------:R0:W-:-:S12]  /*f060*/  STL [R1+0x18], R9 ;  /* 0x0000180901007387 */ /* 0x0001d80000100800 */
[----:B0-----:R-:W-:Y:S05]  /*f070*/  @!P2 BRA `(.L_x_9489) ;  /* 0x0000003800dca947 */ /* 0x001fea0003800000 */
[----:B------:R-:W-:Y:S01]  /*f080*/  IADD3 R141, R20, R141, RZ ;  /* 0x0000008d148d7210 */ /* 0x000fe20007ffe0ff */
[----:B------:R-:W-:-:S03]  /*f090*/  IMAD.MOV.U32 R135, RZ, RZ, RZ ;  /* 0x000000ffff877224 */ /* 0x000fc600078e00ff */
[----:B------:R-:W-:Y:S01]  /*f0a0*/  LOP3.LUT R144, RZ, R141, RZ, 0x33, !PT ;  /* 0x0000008dff907212 */ /* 0x000fe200078e33ff */
[----:B------:R-:W-:-:S05]  /*f0b0*/  VIADD R140, R141, 0x8 ;  /* 0x000000088d8c7836 */ /* 0x000fca0000000000 */
[----:B------:R-:W-:-:S07]  /*f0c0*/  LOP3.LUT R15, RZ, R140, RZ, 0x33, !PT ;  /* 0x0000008cff0f7212 */ /* 0x000fce00078e33ff */
.L_x_9507:
[----:B------:R-:W2:Y:S01]  /*f0d0*/  LDL R8, [R1+0x4] ;  /* 0x0000040001087983 */ /* 0x000ea20000100800 */
[----:B------:R-:W-:Y:S01]  /*f0e0*/  VIADD R14, R17, 0x1 ;  /* 0x00000001110e7836 */ /* 0x000fe20000000000 */
[----:B------:R-:W-:Y:S05]  /*f0f0*/  YIELD ;  /* 0x0000000000007946 */ /* 0x000fea0003800000 */
[----:B------:R-:W-:-:S04]  /*f100*/  ISETP.NE.AND P3, PT, R14, 0x2, PT ;  /* 0x000000020e00780c */ /* 0x000fc80003f65270 */
[----:B------:R-:W-:Y:S02]  /*f110*/  SEL R5, RZ, 0x1, P3 ;  /* 0x00000001ff057807 */ /* 0x000fe40001800000 */
[----:B------:R-:W-:Y:S02]  /*f120*/  SEL R14, R14, RZ, P3 ;  /* 0x000000ff0e0e7207 */ /* 0x000fe40001800000 */
[----:B------:R-:W-:Y:S02]  /*f130*/  LOP3.LUT R5, R22, R5, RZ, 0x3c, !PT ;  /* 0x0000000516057212 */ /* 0x000fe400078e3cff */
[----:B--2---:R-:W-:-:S13]  /*f140*/  ISETP.NE.AND P2, PT, R8, RZ, PT ;  /* 0x000000ff0800720c */ /* 0x004fda0003f45270 */
[----:B------:R-:W-:Y:S05]  /*f150*/  @P2 BRA `(.L_x_9490) ;  /* 0x0000000000302947 */ /* 0x000fea0003800000 */
[----:B------:R-:W-:Y:S05]  /*f160*/  @!P0 BRA `(.L_x_9491) ;  /* 0x0000000000048947 */ /* 0x000fea0003800000 */
[----:B------:R-:W-:Y:S01]  /*f170*/  BPT.TRAP 0x1 ;  /* 0x000000040000795c */ /* 0x000fe20000300000 */
.L_x_9491:
[----:B------:R-:W-:Y:S01]  /*f180*/  IMAD R9, R14, 0x8, R2 ;  /* 0x000000080e097824 */ /* 0x000fe200078e0202 */
[----:B------:R-:W-:-:S04]  /*f190*/  SHF.L.U32 R8, R5, 0x1f, RZ ;  /* 0x0000001f05087819 */ /* 0x000fc800000006ff */
[----:B------:R0:W1:Y:S01]  /*f1a0*/  SYNCS.PHASECHK.TRANS64.TRYWAIT P3, [R9+URZ+0x2d830], R8 ;  /* 0x02d83008090075a7 */ /* 0x000062000806017f */
[----:B------:R-:W-:Y:S05]  /*f1b0*/  @!P0 BRA `(.L_x_9492) ;  /* 0x0000000000048947 */ /* 0x000fea0003800000 */
[----:B------:R-:W-:Y:S01]  /*f1c0*/  BPT.TRAP 0x1 ;  /* 0x000000040000795c */ /* 0x000fe20000300000 */
.L_x_9492:
[----:B------:R-:W-:Y:S04]  /*f1d0*/  BSSY B0, `(.L_x_9490) ;  /* 0x0000004000007945 */ /* 0x000fe80003800000 */
[----:B-1----:R-:W-:Y:S05]  /*f1e0*/  @P3 BRA `(.L_x_9493) ;  /* 0x0000000000083947 */ /* 0x002fea0003800000 */
[----:B------:R-:W1:Y:S02]  /*f1f0*/  SYNCS.PHASECHK.TRANS64.TRYWAIT P3, [R9+URZ+0x2d830], R8 ;  /* 0x02d83008090075a7 */ /* 0x000e64000806017f */
[----:B-1----:R-:W-:Y:S05]  /*f200*/  @!P3 BRA `(.L_x_9494) ;  /* 0x0000013000e8b947 */ /* 0x002fea0003800000 */
.L_x_9493:
[----:B------:R-:W-:Y:S05]  /*f210*/  BSYNC B0 ;  /* 0x0000000000007941 */ /* 0x000fea0003800000 */
.L_x_9490:
[----:B01----:R-:W2:Y:S01]  /*f220*/  LDL R8, [R1+0x8] ;  /* 0x0000080001087983 */ /* 0x003ea20000100800 */
[----:B------:R-:W0:Y:S01]  /*f230*/  S2R R10, SR_TID.X ;  /* 0x00000000000a7919 */ /* 0x000e220000002100 */
[----:B------:R-:W-:Y:S05]  /*f240*/  WARPSYNC.ALL ;  /* 0x0000000000007948 */ /* 0x000fea0003800000 */
[----:B------:R-:W-:Y:S01]  /*f250*/  IMAD.MOV.U32 R9, RZ, RZ, -0x7fffffe0 ;  /* 0x80000020ff097424 */ /* 0x000fe200078e00ff */
[----:B0-----:R-:W-:-:S05]  /*f260*/  SHF.R.U32.HI R10, RZ, 0x7, R10 ;  /* 0x00000007ff0a7819 */ /* 0x001fca000001160a */
[----:B------:R-:W-:Y:S01]  /*f270*/  VIADD R28, R10, 0x8 ;  /* 0x000000080a1c7836 */ /* 0x000fe20000000000 */
[----:B------:R-:W-:Y:S01]  /*f280*/  R2UR UR11, R9 ;  /* 0x00000000090b72ca */ /* 0x000fe200000e0000 */
[----:B------:R-:W-:Y:S01]  /*f290*/  IMAD.MOV.U32 R25, RZ, RZ, -0x7fffffe0 ;  /* 0x80000020ff197424 */ /* 0x000fe200078e00ff */
[----:B------:R-:W-:Y:S01]  /*f2a0*/  R2UR UR8, R6 ;  /* 0x00000000060872ca */ /* 0x000fe200000e0000 */
[----:B------:R-:W-:Y:S01]  /*f2b0*/  IMAD.MOV.U32 R27, RZ, RZ, -0x7fffffe0 ;  /* 0x80000020ff1b7424 */ /* 0x000fe200078e00ff */
[----:B------:R-:W-:Y:S02]  /*f2c0*/  R2UR UR9, R7 ;  /* 0x00000000070972ca */ /* 0x000fe400000e0000 */
[C---:B------:R-:W-:Y:S02]  /*f2d0*/  R2UR UR15, R25.reuse ;  /* 0x00000000190f72ca */ /* 0x040fe400000e0000 */
[----:B------:R-:W-:Y:S02]  /*f2e0*/  R2UR UR23, R25 ;  /* 0x00000000191772ca */ /* 0x000fe400000e0000 */
[----:B------:R-:W-:-:S02]  /*f2f0*/  R2UR UR27, R27 ;  /* 0x000000001b1b72ca */ /* 0x000fc400000e0000 */
[----:B------:R-:W-:Y:S02]  /*f300*/  R2UR UR12, R154 ;  /* 0x000000009a0c72ca */ /* 0x000fe400000e0000 */
[----:B------:R-:W-:Y:S01]  /*f310*/  R2UR UR13, R155 ;  /* 0x000000009b0d72ca */ /* 0x000fe200000e0000 */
[----:B------:R0:W-:Y:S01]  /*f320*/  BAR.SYNC.DEFER_BLOCKING R28, 0x100 ;  /* 0x0004001c0000751d */ /* 0x0001e20000010000 */
[----:B------:R-:W-:Y:S01]  /*f330*/  IMAD.MOV.U32 R11, RZ, RZ, -0x7fffffe0 ;  /* 0x80000020ff0b7424 */ /* 0x000fe200078e00ff */
[----:B------:R-:W-:Y:S02]  /*f340*/  R2UR UR16, R152 ;  /* 0x00000000981072ca */ /* 0x000fe400000e0000 */
[----:B------:R-:W-:Y:S01]  /*f350*/  R2UR UR17, R153 ;  /* 0x00000000991172ca */ /* 0x000fe200000e0000 */
[----:B--2---:R-:W-:-:S04]  /*f360*/  IMAD R8, R14, 0x600, R8 ;  /* 0x000006000e087824 */ /* 0x004fc800078e0208 */
[C---:B------:R-:W-:Y:S01]  /*f370*/  VIADD R24, R8.reuse, 0x2 ;  /* 0x0000000208187836 */ /* 0x040fe20000000000 */
[C---:B------:R-:W-:Y:S01]  /*f380*/  R2UR UR10, R8.reuse ;  /* 0x00000000080a72ca */ /* 0x040fe200000e0000 */
[----:B------:R-:W-:-:S03]  /*f390*/  VIADD R26, R8, 0x400 ;  /* 0x00000400081a7836 */ /* 0x000fc60000000000 */
[----:B------:R-:W-:Y:S01]  /*f3a0*/  R2UR UR14, R24 ;  /* 0x00000000180e72ca */ /* 0x000fe200000e0000 */
[----:B------:R-:W-:Y:S01]  /*f3b0*/  VIADD R24, R8, 0x202 ;  /* 0x0000020208187836 */ /* 0x000fe20000000000 */
[----:B------:R-:W-:-:S04]  /*f3c0*/  R2UR UR26, R26 ;  /* 0x000000001a1a72ca */ /* 0x000fc800000e0000 */
[----:B------:R-:W-:Y:S02]  /*f3d0*/  R2UR UR22, R24 ;  /* 0x00000000181672ca */ /* 0x000fe400000e0000 */
[----:B0-----:R-:W-:-:S06]  /*f3e0*/  WARPGROUP.ARRIVE ;  /* 0x00000000000079c5 */ /* 0x001fcc0000000000 */
[----:B------:R-:W-:Y:S01]  /*f3f0*/  HGMMA.64x128x16.F32 R24, gdesc[UR8], RZ, !UPT, gsb0 ;  /* 0x01e00000081879f0 */ /* 0x000fe2000c0008ff */
[----:B------:R-:W-:Y:S01]  /*f400*/  VIADD R10, R8, 0x200 ;  /* 0x00000200080a7836 */ /* 0x000fe20000000000 */
[----:B------:R-:W-:-:S04]  /*f410*/  R2UR UR19, R11 ;  /* 0x000000000b1372ca */ /* 0x000fc800000e0000 */
[----:B------:R-:W-:Y:S01]  /*f420*/  R2UR UR18, R10 ;  /* 0x000000000a1272ca */ /* 0x000fe200000e0000 */
[----:B------:R-:W-:Y:S02]  /*f430*/  WARPGROUP.DEPBAR.LE gsb0, 0x0 ;  /* 0x00008000000079c5 */ /* 0x000fe40000010000 */
[----:B------:R-:W-:-:S06]  /*f440*/  WARPGROUP.ARRIVE ;  /* 0x00000000000079c5 */ /* 0x000fcc0000000000 */
[----:B------:R-:W-:Y:S01]  /*f450*/  HGMMA.64x128x16.F32 R24, gdesc[UR12], R24, gsb0 ;  /* 0x01e000000c1879f0 */ /* 0x000fe20008000818 */
[----:B------:R-:W-:Y:S02]  /*f460*/  R2UR UR20, R150 ;  /* 0x00000000961472ca */ /* 0x000fe400000e0000 */
        /* <DEDUP_REMOVED lines=9> */
[----:B------:R-:W-:Y:S01]  /*f500*/  VIADD R8, R8, 0x402 ;  /* 0x0000040208087836 */ /* 0x000fe20000000000 */
[----:B------:R-:W-:Y:S02]  /*f510*/  R2UR UR31, R9 ;  /* 0x00000000091f72ca */ /* 0x000fe400000e0000 */
[----:B------:R-:W-:Y:S02]  /*f520*/  R2UR UR28, R146 ;  /* 0x00000000921c72ca */ /* 0x000fe400000e0000 */
        /* <DEDUP_REMOVED lines=12> */
.L_x_9496:
[----:B------:R-:W-:Y:S01]  /*f5f0*/  SHF.L.U32 R8, R22, 0x1f, RZ ;  /* 0x0000001f16087819 */ /* 0x000fe200000006ff */
[----:B------:R-:W-:-:S04]  /*f600*/  IMAD R9, R17, 0x8, R2 ;  /* 0x0000000811097824 */ /* 0x000fc800078e0202 */
[----:B------:R0:W1:Y:S01]  /*f610*/  SYNCS.PHASECHK.TRANS64.TRYWAIT P2, [R9+URZ+0x2d850], R8 ;  /* 0x02d85008090075a7 */ /* 0x000062000804017f */
[----:B------:R-:W-:Y:S05]  /*f620*/  @!P0 BRA `(.L_x_9497) ;  /* 0x0000000000048947 */ /* 0x000fea0003800000 */
[----:B------:R-:W-:Y:S01]  /*f630*/  BPT.TRAP 0x1 ;  /* 0x000000040000795c */ /* 0x000fe20000300000 */
.L_x_9497:
[----:B-1----:R-:W-:Y:S05]  /*f640*/  @P2 BRA `(.L_x_9495) ;  /* 0x0000000000082947 */ /* 0x002fea0003800000 */
[----:B------:R-:W1:Y:S02]  /*f650*/  SYNCS.PHASECHK.TRANS64.TRYWAIT P2, [R9+URZ+0x2d850], R8 ;  /* 0x02d85008090075a7 */ /* 0x000e64000804017f */
[----:B-1----:R-:W-:Y:S05]  /*f660*/  @!P2 BRA `(.L_x_9498) ;  /* 0x0000012c00e4a947 */ /* 0x002fea0003800000 */
.L_x_9495:
[----:B------:R-:W2:Y:S01]  /*f670*/  LDL R22, [R1+0x24] ;  /* 0x0000240001167983 */ /* 0x000ea20000100800 */
[----:B01----:R-:W-:Y:S01]  /*f680*/  VIADD R8, R2, 0x400 ;  /* 0x0000040002087836 */ /* 0x003fe20000000000 */
[----:B------:R-:W-:Y:S05]  /*f690*/  WARPSYNC.ALL ;  /* 0x0000000000007948 */ /* 0x000fea0003800000 */
[----:B------:R-:W-:Y:S01]  /*f6a0*/  SHF.R.U32.HI R8, RZ, 0x4, R8 ;  /* 0x00000004ff087819 */ /* 0x000fe20000011608 */
[----:B------:R-:W-:Y:S01]  /*f6b0*/  IMAD.MOV.U32 R9, RZ, RZ, -0x7fffffe0 ;  /* 0x80000020ff097424 */ /* 0x000fe200078e00ff */
[----:B------:R-:W3:Y:S01]  /*f6c0*/  LDL R143, [R1+0x28] ;  /* 0x00002800018f7983 */ /* 0x000ee20000100800 */
[----:B------:R-:W-:Y:S01]  /*f6d0*/  IMAD.MOV.U32 R11, RZ, RZ, -0x7fffffe0 ;  /* 0x80000020ff0b7424 */ /* 0x000fe200078e00ff */
[----:B------:R-:W-:-:S02]  /*f6e0*/  LOP3.LUT R8, R8, 0x3fff, RZ, 0xc0, !PT ;  /* 0x00003fff08087812 */ /* 0x000fc400078ec0ff */
[----:B------:R-:W-:Y:S01]  /*f6f0*/  R2UR UR11, R9 ;  /* 0x00000000090b72ca */ /* 0x000fe200000e0000 */
[----:B------:R-:W4:Y:S01]  /*f700*/  LDL R142, [R1+0x30] ;  /* 0x00003000018e7983 */ /* 0x000f220000100800 */
[----:B------:R-:W-:Y:S01]  /*f710*/  LOP3.LUT R8, R8, 0x2000000, RZ, 0xfc, !PT ;  /* 0x0200000008087812 */ /* 0x000fe200078efcff */
[----:B------:R-:W-:Y:S01]  /*f720*/  WARPGROUP.ARRIVE ;  /* 0x00000000000079c5 */ /* 0x000fe20000000000 */
[----:B------:R-:W-:Y:S01]  /*f730*/  UMOV UR9, 0x40000040 ;  /* 0x4000004000097882 */ /* 0x000fe20000000000 */
[----:B------:R-:W-:Y:S02]  /*f740*/  R2UR UR15, R11 ;  /* 0x000000000b0f72ca */ /* 0x000fe400000e0000 */
[----:B------:R-:W-:Y:S01]  /*f750*/  IMAD R8, R17, 0x600, R8 ;  /* 0x0000060011087824 */ /* 0x000fe200078e0208 */
[----:B------:R-:W-:Y:S01]  /*f760*/  UMOV UR13, 0x40000040 ;  /* 0x40000040000d7882 */ /* 0x000fe20000000000 */
[C---:B------:R-:W-:Y:S02]  /*f770*/  R2UR UR19, R11.reuse ;  /* 0x000000000b1372ca */ /* 0x040fe400000e0000 */
[C---:B------:R-:W-:Y:S01]  /*f780*/  VIADD R10, R8.reuse, 0x40 ;  /* 0x00000040080a7836 */ /* 0x040fe20000000000 */
[----:B------:R-:W-:Y:S01]  /*f790*/  R2UR UR10, R8 ;  /* 0x00000000080a72ca */ /* 0x000fe200000e0000 */
[----:B------:R-:W-:Y:S01]  /*f7a0*/  UMOV UR17, 0x40000040 ;  /* 0x4000004000117882 */ /* 0x000fe20000000000 */
[----:B------:R-:W-:-:S02]  /*f7b0*/  R2UR UR23, R11 ;  /* 0x000000000b1772ca */ /* 0x000fc400000e0000 */
[----:B------:R-:W-:Y:S02]  /*f7c0*/  R2UR UR14, R10 ;  /* 0x000000000a0e72ca */ /* 0x000fe400000e0000 */
[----:B------:R-:W-:Y:S01]  /*f7d0*/  IADD3 R10, R8, 0x80, RZ ;  /* 0x00000080080a7810 */ /* 0x000fe20007ffe0ff */
[----:B------:R-:W-:Y:S01]  /*f7e0*/  UMOV UR21, 0x40000040 ;  /* 0x4000004000157882 */ /* 0x000fe20000000000 */
[C---:B------:R-:W-:Y:S02]  /*f7f0*/  R2UR UR27, R11.reuse ;  /* 0x000000000b1b72ca */ /* 0x040fe400000e0000 */
[----:B------:R-:W-:Y:S01]  /*f800*/  R2UR UR18, R10 ;  /* 0x000000000a1272ca */ /* 0x000fe200000e0000 */
[----:B------:R-:W-:Y:S01]  /*f810*/  VIADD R10, R8, 0xc0 ;  /* 0x000000c0080a7836 */ /* 0x000fe20000000000 */
[----:B------:R-:W-:Y:S01]  /*f820*/  UMOV UR25, 0x40000040 ;  /* 0x4000004000197882 */ /* 0x000fe20000000000 */
[C---:B------:R-:W-:Y:S01]  /*f830*/  R2UR UR31, R11.reuse ;  /* 0x000000000b1f72ca */ /* 0x040fe200000e0000 */
[----:B------:R-:W-:Y:S01]  /*f840*/  UMOV UR29, 0x40000040 ;  /* 0x40000040001d7882 */ /* 0x000fe20000000000 */
[----:B------:R-:W-:-:S02]  /*f850*/  R2UR UR35, R11 ;  /* 0x000000000b2372ca */ /* 0x000fc400000e0000 */
[----:B------:R-:W-:Y:S01]  /*f860*/  R2UR UR22, R10 ;  /* 0x000000000a1672ca */ /* 0x000fe200000e0000 */
[----:B------:R-:W-:Y:S01]  /*f870*/  VIADD R10, R8, 0x100 ;  /* 0x00000100080a7836 */ /* 0x000fe20000000000 */
[----:B------:R-:W-:Y:S01]  /*f880*/  UMOV UR33, 0x40000040 ;  /* 0x4000004000217882 */ /* 0x000fe20000000000 */
[----:B------:R-:W-:-:S03]  /*f890*/  R2UR UR43, R9 ;  /* 0x00000000092b72ca */ /* 0x000fc600000e0000 */
[----:B------:R-:W-:Y:S01]  /*f8a0*/  R2UR UR26, R10 ;  /* 0x000000000a1a72ca */ /* 0x000fe200000e0000 */
[----:B------:R-:W-:-:S05]  /*f8b0*/  VIADD R10, R8, 0x140 ;  /* 0x00000140080a7836 */ /* 0x000fca0000000000 */
[----:B------:R-:W-:Y:S01]  /*f8c0*/  R2UR UR30, R10 ;  /* 0x000000000a1e72ca */ /* 0x000fe200000e0000 */
[C---:B------:R-:W-:Y:S02]  /*f8d0*/  VIADD R10, R8.reuse, 0x180 ;  /* 0x00000180080a7836 */ /* 0x040fe40000000000 */
[----:B------:R-:W-:-:S03]  /*f8e0*/  VIADD R8, R8, 0x1c0 ;  /* 0x000001c008087836 */ /* 0x000fc60000000000 */
[----:B------:R-:W-:Y:S02]  /*f8f0*/  R2UR UR34, R10 ;  /* 0x000000000a2272ca */ /* 0x000fe400000e0000 */
[----:B------:R-:W-:Y:S01]  /*f900*/  R2UR UR42, R8 ;  /* 0x00000000082a72ca */ /* 0x000fe200000e0000 */
[----:B--2---:R-:W-:-:S05]  /*f910*/  IMAD R8, R22, 0x2000, R2 ;  /* 0x0000200016087824 */ /* 0x004fca00078e0202 */
[----:B------:R-:W-:-:S13]  /*f920*/  R2UR UR8, R8 ;  /* 0x00000000080872ca */ /* 0x000fda00000e0000 */
[----:B------:R-:W-:-:S04]  /*f930*/  UIADD3 UR8, UR8, 0x21800, URZ ;  /* 0x0002180008087890 */ /* 0x000fc8000fffe03f */
[----:B------:R-:W-:-:S04]  /*f940*/  USHF.R.U32.HI UR8, URZ, 0x4, UR8 ;  /* 0x000000043f087899 */ /* 0x000fc80008011608 */
[----:B------:R-:W-:-:S04]  /*f950*/  ULOP3.LUT UR8, UR8, 0x3fff, URZ, 0xc0, !UPT ;  /* 0x00003fff08087892 */ /* 0x000fc8000f8ec03f */
[----:B------:R-:W-:-:S09]  /*f960*/  ULOP3.LUT UR8, UR8, 0x10000, URZ, 0xfc, !UPT ;  /* 0x0001000008087892 */ /* 0x000fd2000f8efc3f */
[----:B------:R-:W-:Y:S01]  /*f970*/  HGMMA.64x96x16.F32 R88, gdesc[UR8].tnspB, R88, gsb0 ;  /* 0x41600000085879f0 */ /* 0x000fe20008000858 */
[----:B------:R-:W-:Y:S02]  /*f980*/  UIADD3 UR12, UR8, 0x2, URZ ;  /* 0x00000002080c7890 */ /* 0x000fe4000fffe03f */
[----:B------:R-:W-:Y:S01]  /*f990*/  UIADD3 UR16, UR8, 0x4, URZ ;  /* 0x0000000408107890 */ /* 0x000fe2000fffe03f */
[----:B------:R-:W-:Y:S02]  /*f9a0*/  WARPGROUP.DEPBAR.LE gsb0, 0x0 ;  /* 0x00008000000079c5 */ /* 0x000fe40000010000 */
[----:B------:R-:W-:-:S06]  /*f9b0*/  WARPGROUP.ARRIVE ;  /* 0x00000000000079c5 */ /* 0x000fcc0000000000 */
[----:B------:R-:W-:Y:S01]  /*f9c0*/  HGMMA.64x96x16.F32 R88, gdesc[UR12].tnspB, R88, gsb0 ;  /* 0x416000000c5879f0 */ /* 0x000fe20008000858 */
[----:B------:R-:W-:Y:S02]  /*f9d0*/  UIADD3 UR20, UR8, 0x6, URZ ;  /* 0x0000000608147890 */ /* 0x000fe4000fffe03f */
        /* <DEDUP_REMOVED lines=19> */
[----:B------:R-:W-:Y:S01]  /*fb10*/  UMOV UR41, 0x40000040 ;  /* 0x4000004000297882 */ /* 0x000fe20000000000 */
[----:B------:R-:W-:Y:S01]  /*fb20*/  FMUL.FTZ R22, R28, UR49 ;  /* 0x000000311c167c20 */ /* 0x000fe20008410000 */
[----:B------:R-:W-:Y:S01]  /*fb30*/  FMUL.FTZ R28, R33, UR49 ;  /* 0x00000031211c7c20 */ /* 0x000fe20008410000 */
[----:B------:R-:W-:Y:S01]  /*fb40*/  FMUL.FTZ R33, R38, UR49 ;  /* 0x0000003126217c20 */ /* 0x000fe20008410000 */
[----:B------:R-:W-:Y:S01]  /*fb50*/  FMUL.FTZ R38, R43, UR49 ;  /* 0x000000312b267c20 */ /* 0x000fe20008410000 */
[----:B------:R-:W-:Y:S02]  /*fb60*/  FMUL.FTZ R43, R48, UR49 ;  /* 0x00000031302b7c20 */ /* 0x000fe40008410000 */
[----:B------:R-:W0:Y:S01]  /*fb70*/  S2R R48, SR_TID.X ;  /* 0x0000000000307919 */ /* 0x000e220000002100 */
[----:B------:R-:W-:Y:S02]  /*fb80*/  WARPGROUP.DEPBAR.LE gsb0, 0x0 ;  /* 0x00008000000079c5 */ /* 0x000fe40000010000 */
[----:B------:R-:W-:-:S06]  /*fb90*/  WARPGROUP.ARRIVE ;  /* 0x00000000000079c5 */ /* 0x000fcc0000000000 */
[----:B------:R-:W-:Y:S01]  /*fba0*/  HGMMA.64x96x16.F32 R88, gdesc[UR40].tnspB, R88, gsb0 ;  /* 0x41600000285879f0 */ /* 0x000fe20008000858 */
[----:B0-----:R-:W-:Y:S02]  /*fbb0*/  SHF.R.U32.HI R145, RZ, 0x7, R48 ;  /* 0x00000007ff917819 */ /* 0x001fe40000011630 */
[----:B------:R-:W-:-:S03]  /*fbc0*/  ISETP.GE.U32.AND P2, PT, R48, 0x180, PT ;  /* 0x000001803000780c */ /* 0x000fc60003f46070 */
[----:B------:R-:W-:Y:S02]  /*fbd0*/  VIADD R48, R145, 0x9 ;  /* 0x0000000991307836 */ /* 0x000fe40000000000 */
        /* <DEDUP_REMOVED lines=63> */
[----:B------:R-:W1:Y:S01]  /*ffd0*/  MUFU.TANH R9, R9 ;  /* 0x0000000900097308 */ /* 0x000e620000002400 */
[----:B------:R-:W-:-:S02]  /*ffe0*/  WARPGROUP.DEPBAR.LE gsb0, 0x0 ;  /* 0x00008000000079c5 */ /* 0x000fc40000010000 */
[----:B------:R2:W-:Y:S06]  /*fff0*/  BAR.ARV R48, 0x100 ;  /* 0x000400300000751d */ /* 0x0005ec0000002000 */
[----:B--2---:R-:W-:-:S04]  /*10000*/  @!P1 IMAD R48, R14, 0x8, R2 ;  /* 0x000000080e309824 */ /* 0x004fc800078e0202 */
[----:B------:R-:W-:-:S05]  /*10010*/  @!P1 VIADD R48, R48, 0x2d840 ;  /* 0x0002d84030309836 */ /* 0x000fca0000000000 */
[----:B------:R-:W-:-:S04]  /*10020*/  @!P1 PRMT R48, RZ, 0x654, R48 ;  /* 0x00000654ff309816 */ /* 0x000fc80000000030 */
[----:B------:R3:W-:Y:S01]  /*10030*/  @!P1 SYNCS.ARRIVE.TRANS64.RED.A1T0 RZ, [R48+URZ], RZ ;  /* 0x000000ff30ff99a7 */ /* 0x0007e2000810043f */
[----:B------:R-:W2:Y:S01]  /*10040*/  MUFU.TANH R10, R10 ;  /* 0x0000000a000a7308 */ /* 0x000ea20000002400 */
[----:B---3--:R-:W-:-:S07]  /*10050*/  IADD3 R48, R143, 0x1, -R82 ;  /* 0x000000018f307810 */ /* 0x008fce0007ffe852 */
[----:B------:R-:W3:Y:S01]  /*10060*/  MUFU.TANH R11, R11 ;  /* 0x0000000b000b7308 */ /* 0x000ee20000002400 */
[----:B----4-:R-:W-:-:S07]  /*10070*/  IMAD.IADD R48, R48, 0x1, -R142 ;  /* 0x0000000130307824 */ /* 0x010fce00078e0a8e */
[----:B------:R-:W4:Y:S01]  /*10080*/  MUFU.TANH R22, R22 ;  /* 0x0000001600167308 */ /* 0x000f220000002400 */
[----:B------:R-:W-:-:S07]  /*10090*/  IMAD R48, R136, -0x2, R48 ;  /* 0xfffffffe88307824 */ /* 0x000fce00078e0230 */
        /* <DEDUP_REMOVED lines=59> */
[----:B------:R-:W-:-:S02]  /*10450*/  VIADD R143, R48, UR48 ;  /* 0x00000030308f7c36 */ /* 0x000fc40008000000 */
[----:B------:R-:W-:Y:S02]  /*10460*/  VIADD R142, R48, UR50 ;  /* 0x00000032308e7c36 */ /* 0x000fe40008000000 */
[C---:B------:R-:W-:Y:S02]  /*10470*/  IMAD.IADD R87, R20.reuse, 0x1, R143 ;  /* 0x0000000114577824 */ /* 0x040fe400078e028f */
[----:B------:R-:W-:Y:S01]  /*10480*/  IMAD.IADD R86, R20, 0x1, R142 ;  /* 0x0000000114567824 */ /* 0x000fe200078e028e */
[----:B-1234-:R-:W-:Y:S06]  /*10490*/  @P2 BRA `(.L_x_9499) ;  /* 0x0000000000582947 */ /* 0x01efec0003800000 */
[----:B------:R-:W-:Y:S01]  /*104a0*/  ISETP.GT.AND P2, PT, R141, -0x1, PT ;  /* 0xffffffff8d00780c */ /* 0x000fe20003f44270 */
[----:B------:R-:W-:-:S12]  /*104b0*/  BSSY B0, `(.L_x_9500) ;  /* 0x0000010000007945 */ /* 0x000fd80003800000 */
[----:B------:R-:W-:Y:S05]  /*104c0*/  @P2 BRA `(.L_x_9501) ;  /* 0x0000000000202947 */ /* 0x000fea0003800000 */
[----:B------:R-:W-:Y:S02]  /*104d0*/  IMAD.U32 R145, RZ, RZ, UR44 ;  /* 0x0000002cff917e24 */ /* 0x000fe4000f8e00ff */
[----:B------:R-:W-:-:S03]  /*104e0*/  IMAD.MOV.U32 R156, RZ, RZ, R144 ;  /* 0x000000ffff9c7224 */ /* 0x000fc600078e0090 */
[----:B------:R-:W-:-:S13]  /*104f0*/  ISETP.NE.AND P2, PT, R145, 0x1, PT ;  /* 0x000000019100780c */ /* 0x000fda0003f45270 */
[----:B------:R-:W1:Y:S02]  /*10500*/  @P2 LDC.64 R48, c[0x0][0x9e8] ;  /* 0x00027a00ff302b82 */ /* 0x000e640000000a00 */
[----:B-1----:R-:W-:-:S05]  /*10510*/  @P2 IMAD.HI.U32 R48, R144, R48, RZ ;  /* 0x0000003090302227 */ /* 0x002fca00078e00ff */
[----:B------:R-:W-:-:S04]  /*10520*/  @P2 SHF.R.U32.HI R156, RZ, R49, R48 ;  /* 0x00000031ff9c2219 */ /* 0x000fc80000011630 */
[----:B------:R-:W-:Y:S01]  /*10530*/  LOP3.LUT R48, RZ, R156, RZ, 0x33, !PT ;  /* 0x0000009cff307212 */ /* 0x000fe200078e33ff */
[----:B------:R-:W-:Y:S06]  /*10540*/  BRA `(.L_x_9502) ;  /* 0x0000000000187947 */ /* 0x000fec0003800000 */
.L_x_9501:
[----:B------:R-:W-:-:S05]  /*10550*/  IMAD.U32 R145, RZ, RZ, UR44 ;  /* 0x0000002cff917e24 */ /* 0x000fca000f8e00ff */
[----:B------:R-:W-:-:S13]  /*10560*/  ISETP.NE.AND P2, PT, R145, 0x1, PT ;  /* 0x000000019100780c */ /* 0x000fda0003f45270 */
[----:B------:R-:W1:Y:S02]  /*10570*/  @P2 LDC.64 R48, c[0x0][0x9e8] ;  /* 0x00027a00ff302b82 */ /* 0x000e640000000a00 */
[----:B-1----:R-:W-:-:S04]  /*10580*/  @P2 IMAD.HI.U32 R156, R141, R48, RZ ;  /* 0x000000308d9c2227 */ /* 0x002fc800078e00ff */
[----:B------:R-:W-:Y:S01]  /*10590*/  IMAD.MOV.U32 R48, RZ, RZ, R141 ;  /* 0x000000ffff307224 */ /* 0x000fe200078e008d */
[----:B------:R-:W-:-:S07]  /*105a0*/  @P2 SHF.R.U32.HI R48, RZ, R49, R156 ;  /* 0x00000031ff302219 */ /* 0x000fce000001169c */
.L_x_9502:
[----:B------:R-:W-:Y:S05]  /*105b0*/  BSYNC B0 ;  /* 0x0000000000007941 */ /* 0x000fea0003800000 */
.L_x_9500:
[----:B------:R-:W-:-:S04]  /*105c0*/  IMAD R48, R48, R145, -R82 ;  /* 0x0000009130307224 */ /* 0x000fc800078e0a52 */
[----:B------:R-:W-:-:S05]  /*105d0*/  IMAD R48, R136, -0x2, R48 ;  /* 0xfffffffe88307824 */ /* 0x000fca00078e0230 */
[----:B------:R-:W-:Y:S02]  /*105e0*/  VIMNMX R86, R86, R48, !PT ;  /* 0x0000003056567248 */ /* 0x000fe40007fe0100 */
[----:B------:R-:W-:-:S07]  /*105f0*/  VIADDMNMX R87, R48, R145, R87, PT ;  /* 0x0000009130577246 */ /* 0x000fce0003800157 */
.L_x_9499:
[----:B------:R-:W-:Y:S01]  /*10600*/  ISETP.GT.AND P2, PT, R0, -0x1, PT ;  /* 0xffffffff0000780c */ /* 0x000fe20003f44270 */
[C---:B------:R-:W-:Y:S01]  /*10610*/  IMAD.IADD R142, R21.reuse, 0x1, R142 ;  /* 0x00000001158e7824 */ /* 0x040fe200078e028e */
[----:B------:R-:W-:Y:S02]  /*10620*/  IADD3 R143, R21, R143, RZ ;  /* 0x0000008f158f7210 */ /* 0x000fe40007ffe0ff */
[C---:B------:R-:W-:Y:S02]  /*10630*/  ISETP.GT.AND P5, PT, R86.reuse, 0x8, P2 ;  /* 0x000000085600780c */ /* 0x040fe400017a4270 */
[C---:B------:R-:W-:Y:S02]  /*10640*/  ISETP.GT.AND P4, PT, R86.reuse, RZ, P2 ;  /* 0x000000ff5600720c */ /* 0x040fe40001784270 */
        /* <DEDUP_REMOVED lines=9> */
[C---:B------:R-:W-:Y:S02]  /*106e0*/  ISETP.GT.AND P4, PT, R86.reuse, 0x9, P2 ;  /* 0x000000095600780c */ /* 0x040fe40001784270 */
[----:B------:R-:W-:Y:S02]  /*106f0*/  ISETP.GT.AND P3, PT, R86, 0x10, P2 ;  /* 0x000000105600780c */ /* 0x000fe40001764270 */
[----:B------:R-:W-:Y:S02]  /*10700*/  FSEL R28, R28, -INF , !P5 ;  /* 0xff8000001c1c7808 */ /* 0x000fe40006800000 */
[----:B------:R-:W-:Y:S02]  /*10710*/  ISETP.GT.AND P5, PT, R86, 0x20, P2 ;  /* 0x000000205600780c */ /* 0x000fe400017a4270 */
[----:B------:R-:W-:-:S02]  /*10720*/  ISETP.LT.OR P4, PT, R87, 0xa, P4 ;  /* 0x0000000a5700780c */ /* 0x000fc40002781670 */
[C---:B------:R-:W-:Y:S02]  /*10730*/  ISETP.LT.OR P3, PT, R87.reuse, 0x11, P3 ;  /* 0x000000115700780c */ /* 0x040fe40001f61670 */
[----:B------:R-:W-:Y:S02]  /*10740*/  ISETP.LT.OR P5, PT, R87, 0x21, P5 ;  /* 0x000000215700780c */ /* 0x000fe40002fa1670 */
[----:B------:R-:W-:Y:S02]  /*10750*/  FSEL R24, R24, -INF , !P4 ;  /* 0xff80000018187808 */ /* 0x000fe40006000000 */
[----:B------:R-:W-:Y:S02]  /*10760*/  FSEL R27, R27, -INF , !P3 ;  /* 0xff8000001b1b7808 */ /* 0x000fe40005800000 */
[C---:B------:R-:W-:Y:S02]  /*10770*/  ISETP.GT.AND P4, PT, R86.reuse, 0x18, P2 ;  /* 0x000000185600780c */ /* 0x040fe40001784270 */
[----:B------:R-:W-:-:S02]  /*10780*/  ISETP.GT.AND P3, PT, R86, 0x19, P2 ;  /* 0x000000195600780c */ /* 0x000fc40001764270 */
[----:B------:R-:W-:Y:S02]  /*10790*/  FSEL R35, R35, -INF , !P5 ;  /* 0xff80000023237808 */ /* 0x000fe40006800000 */
[----:B------:R-:W-:Y:S02]  /*107a0*/  ISETP.GT.AND P5, PT, R86, 0x29, P2 ;  /* 0x000000295600780c */ /* 0x000fe400017a4270 */
[C---:B------:R-:W-:Y:S02]  /*107b0*/  ISETP.LT.OR P4, PT, R87.reuse, 0x19, P4 ;  /* 0x000000195700780c */ /* 0x040fe40002781670 */
[C---:B------:R-:W-:Y:S02]  /*107c0*/  ISETP.LT.OR P3, PT, R87.reuse, 0x1a, P3 ;  /* 0x0000001a5700780c */ /* 0x040fe40001f61670 */
[----:B------:R-:W-:Y:S02]  /*107d0*/  ISETP.LT.OR P5, PT, R87, 0x2a, P5 ;  /* 0x0000002a5700780c */ /* 0x000fe40002fa1670 */
[----:B------:R-:W-:-:S02]  /*107e0*/  FSEL R31, R31, -INF , !P4 ;  /* 0xff8000001f1f7808 */ /* 0x000fc40006000000 */
        /* <DEDUP_REMOVED lines=58> */
[----:B------:R-:W-:Y:S02]  /*10b90*/  PLOP3.LUT P5, PT, PT, PT, UP0, 0x40, 0x0 ;  /* 0x000000000000781c */ /* 0x000fe40003fae808 */
[----:B------:R-:W-:-:S02]  /*10ba0*/  ISETP.LT.OR P4, PT, R87, 0x6a, P4 ;  /* 0x0000006a5700780c */ /* 0x000fc40002781670 */
[----:B------:R-:W-:Y:S02]  /*10bb0*/  ISETP.LT.OR P3, PT, R87, 0x71, P3 ;  /* 0x000000715700780c */ /* 0x000fe40001f61670 */
[----:B------:R-:W-:Y:S02]  /*10bc0*/  FSEL R74, R74, -INF , !P4 ;  /* 0xff8000004a4a7808 */ /* 0x000fe40006000000 */
[----:B------:R-:W-:Y:S02]  /*10bd0*/  FSEL R79, R79, -INF , !P3 ;  /* 0xff8000004f4f7808 */ /* 0x000fe40005800000 */
[C---:B------:R-:W-:Y:S02]  /*10be0*/  ISETP.GT.AND P4, PT, R86.reuse, 0x78, P2 ;  /* 0x000000785600780c */ /* 0x040fe40001784270 */
[----:B------:R-:W-:Y:S02]  /*10bf0*/  ISETP.GT.AND P3, PT, R86, 0x79, P2 ;  /* 0x000000795600780c */ /* 0x000fe40001764270 */
[----:B------:R-:W-:-:S02]  /*10c00*/  ISETP.LT.OR P4, PT, R87, 0x79, P4 ;  /* 0x000000795700780c */ /* 0x000fc40002781670 */
[----:B------:R-:W-:Y:S02]  /*10c10*/  ISETP.LT.OR P3, PT, R87, 0x7a, P3 ;  /* 0x0000007a5700780c */ /* 0x000fe40001f61670 */
[----:B------:R-:W-:Y:S02]  /*10c20*/  FSEL R84, R84, -INF , !P4 ;  /* 0xff80000054547808 */ /* 0x000fe40006000000 */
[----:B------:R-:W-:Y:S01]  /*10c30*/  FSEL R85, R85, -INF , !P3 ;  /* 0xff80000055557808 */ /* 0x000fe20005800000 */
[----:B------:R-:W-:Y:S08]  /*10c40*/  @P5 BRA `(.L_x_9503) ;  /* 0x0000000000585947 */ /* 0x000ff00003800000 */
        /* <DEDUP_REMOVED lines=11> */
.L_x_9505:
[----:B------:R-:W-:-:S05]  /*10d00*/  IMAD.U32 R86, RZ, RZ, UR44 ;  /* 0x0000002cff567e24 */ /* 0x000fca000f8e00ff */
[----:B------:R-:W-:-:S13]  /*10d10*/  ISETP.NE.AND P3, PT, R86, 0x1, PT ;  /* 0x000000015600780c */ /* 0x000fda0003f65270 */
[----:B------:R-:W0:Y:S02]  /*10d20*/  @P3 LDC.64 R8, c[0x0][0x9e8] ;  /* 0x00027a00ff083b82 */ /* 0x000e240000000a00 */
[----:B0-----:R-:W-:-:S04]  /*10d30*/  @P3 IMAD.HI.U32 R87, R140, R8, RZ ;  /* 0x000000088c573227 */ /* 0x001fc800078e00ff */
[----:B------:R-:W-:Y:S01]  /*10d40*/  IMAD.MOV.U32 R8, RZ, RZ, R140 ;  /* 0x000000ffff087224 */ /* 0x000fe200078e008c */
[----:B------:R-:W-:-:S07]  /*10d50*/  @P3 SHF.R.U32.HI R8, RZ, R9, R87 ;  /* 0x00000009ff083219 */ /* 0x000fce0000011657 */
.L_x_9506:
[----:B------:R-:W-:Y:S05]  /*10d60*/  BSYNC B0 ;  /* 0x0000000000007941 */ /* 0x000fea0003800000 */
.L_x_9504:
[----:B------:R-:W-:-:S04]  /*10d70*/  IMAD R82, R8, R86, -R82 ;  /* 0x0000005608527224 */ /* 0x000fc800078e0a52 */
[----:B------:R-:W-:-:S05]  /*10d80*/  IMAD R82, R136, -0x2, R82 ;  /* 0xfffffffe88527824 */ /* 0x000fca00078e0252 */
[----:B------:R-:W-:Y:S02]  /*10d90*/  VIMNMX R142, R142, R82, !PT ;  /* 0x000000528e8e7248 */ /* 0x000fe40007fe0100 */
[----:B------:R-:W-:-:S07]  /*10da0*/  VIADDMNMX R143, R82, R86, R143, PT ;  /* 0x00000056528f7246 */ /* 0x000fce000380018f */
.L_x_9503:
[----:B------:R-:W-:Y:S01]  /*10db0*/  @!P1 IMAD R8, R17, 0x8, R2 ;  /* 0x0000000811089824 */ /* 0x000fe200078e0202 */
[----:B------:R-:W2:Y:S01]  /*10dc0*/  LDL R86, [R1+0x1c] ;  /* 0x00001c0001567983 */ /* 0x000ea20000100800 */
[----:B------:R-:W-:Y:S01]  /*10dd0*/  UMOV UR39, UR7 ;  /* 0x0000000700277c82 */ /* 0x000fe20008000000 */
[----:B------:R-:W-:Y:S01]  /*10de0*/  ISETP.GT.AND P4, PT, R142, 0x8, P2 ;  /* 0x000000088e00780c */ /* 0x000fe20001784270 */
[----:B------:R-:W-:Y:S01]  /*10df0*/  @!P1 VIADD R8, R8, 0x2d860 ;  /* 0x0002d86008089836 */ /* 0x000fe20000000000 */
[----:B------:R-:W-:Y:S02]  /*10e00*/  ISETP.GT.AND P5, PT, R142, 0x9, P2 ;  /* 0x000000098e00780c */ /* 0x000fe400017a4270 */
[C---:B------:R-:W-:Y:S02]  /*10e10*/  ISETP.LT.OR P4, PT, R143.reuse, 0x9, P4 ;  /* 0x000000098f00780c */ /* 0x040fe40002781670 */
[----:B------:R-:W-:Y:S02]  /*10e20*/  @!P1 PRMT R8, RZ, 0x654, R8 ;  /* 0x00000654ff089816 */ /* 0x000fe40000000008 */
[----:B------:R-:W-:-:S02]  /*10e30*/  ISETP.LT.OR P5, PT, R143, 0xa, P5 ;  /* 0x0000000a8f00780c */ /* 0x000fc40002fa1670 */
[----:B------:R0:W-:Y:S01]  /*10e40*/  @!P1 SYNCS.ARRIVE.TRANS64.RED.A1T0 RZ, [R8+URZ], RZ ;  /* 0x000000ff08ff99a7 */ /* 0x0001e2000810043f */
[----:B------:R-:W-:Y:S02]  /*10e50*/  FSEL R25, R25, -INF , !P4 ;  /* 0xff80000019197808 */ /* 0x000fe40006000000 */
[----:B------:R-:W-:Y:S02]  /*10e60*/  ISETP.GT.AND P4, PT, R142, 0x11, P2 ;  /* 0x000000118e00780c */ /* 0x000fe40001784270 */
[----:B------:R-:W-:Y:S02]  /*10e70*/  FSEL R26, R26, -INF , !P5 ;  /* 0xff8000001a1a7808 */ /* 0x000fe40006800000 */
[----:B------:R-:W-:Y:S02]  /*10e80*/  ISETP.GT.AND P5, PT, R142, 0x18, P2 ;  /* 0x000000188e00780c */ /* 0x000fe400017a4270 */
[----:B0-----:R-:W-:Y:S02]  /*10e90*/  FMNMX.FTZ R8, R48, R12, !PT ;  /* 0x0000000c30087209 */ /* 0x001fe40007810000 */
        /* <DEDUP_REMOVED lines=63> */
[----:B------:R-:W-:Y:S01]  /*11290*/  FSEL R63, R63, -INF , !P4 ;  /* 0xff8000003f3f7808 */ /* 0x000fe20006000000 */
[----:B------:R-:W0:Y:S01]  /*112a0*/  SHFL.BFLY PT, R9, R8, 0x2, 0x1f ;  /* 0x0c401f0008097f89 */ /* 0x000e2200000e0000 */
[----:B------:R-:W-:Y:S02]  /*112b0*/  ISETP.GT.AND P4, PT, R142, 0x59, P2 ;  /* 0x000000598e00780c */ /* 0x000fe40001784270 */
[----:B------:R-:W-:Y:S02]  /*112c0*/  FSEL R64, R64, -INF , !P5 ;  /* 0xff80000040407808 */ /* 0x000fe40006800000 */
[----:B------:R-:W-:-:S02]  /*112d0*/  ISETP.GT.AND P5, PT, R142, 0x60, P2 ;  /* 0x000000608e00780c */ /* 0x000fc400017a4270 */
[C---:B------:R-:W-:Y:S02]  /*112e0*/  ISETP.LT.OR P4, PT, R143.reuse, 0x5a, P4 ;  /* 0x0000005a8f00780c */ /* 0x040fe40002781670 */
[----:B------:R-:W-:Y:S02]  /*112f0*/  ISETP.LT.OR P5, PT, R143, 0x61, P5 ;  /* 0x000000618f00780c */ /* 0x000fe40002fa1670 */
[----:B------:R-:W-:Y:S02]  /*11300*/  FSEL R68, R68, -INF , !P4 ;  /* 0xff80000044447808 */ /* 0x000fe40006000000 */
[C---:B------:R-:W-:Y:S02]  /*11310*/  ISETP.GT.AND P4, PT, R142.reuse, 0x68, P2 ;  /* 0x000000688e00780c */ /* 0x040fe40001784270 */
[----:B------:R-:W-:Y:S02]  /*11320*/  FSEL R71, R71, -INF , !P5 ;  /* 0xff80000047477808 */ /* 0x000fe40006800000 */
[----:B------:R-:W-:-:S02]  /*11330*/  ISETP.GT.AND P5, PT, R142, 0x69, P2 ;  /* 0x000000698e00780c */ /* 0x000fc400017a4270 */
[C---:B------:R-:W-:Y:S02]  /*11340*/  ISETP.LT.OR P4, PT, R143.reuse, 0x69, P4 ;  /* 0x000000698f00780c */ /* 0x040fe40002781670 */
[----:B------:R-:W-:Y:S02]  /*11350*/  ISETP.LT.OR P5, PT, R143, 0x6a, P5 ;  /* 0x0000006a8f00780c */ /* 0x000fe40002fa1670 */
[----:B------:R-:W-:Y:S02]  /*11360*/  FSEL R75, R75, -INF , !P4 ;  /* 0xff8000004b4b7808 */ /* 0x000fe40006000000 */
[----:B0-----:R-:W-:Y:S02]  /*11370*/  FMNMX.FTZ R9, R8, R9, !PT ;  /* 0x0000000908097209 */ /* 0x001fe40007810000 */
[----:B------:R-:W-:Y:S02]  /*11380*/  ISETP.GT.AND P4, PT, R142, 0x70, P2 ;  /* 0x000000708e00780c */ /* 0x000fe40001784270 */
[----:B------:R-:W-:Y:S01]  /*11390*/  FSEL R76, R76, -INF , !P5 ;  /* 0xff8000004c4c7808 */ /* 0x000fe20006800000 */
[----:B------:R-:W0:Y:S01]  /*113a0*/  SHFL.BFLY PT, R82, R9, 0x1, 0x1f ;  /* 0x0c201f0009527f89 */ /* 0x000e2200000e0000 */
[----:B------:R-:W-:-:S02]  /*113b0*/  ISETP.GT.AND P5, PT, R142, 0x71, P2 ;  /* 0x000000718e00780c */ /* 0x000fc400017a4270 */
[C---:B------:R-:W-:Y:S02]  /*113c0*/  ISETP.LT.OR P4, PT, R143.reuse, 0x71, P4 ;  /* 0x000000718f00780c */ /* 0x040fe40002781670 */
[----:B------:R-:W-:Y:S02]  /*113d0*/  ISETP.LT.OR P5, PT, R143, 0x72, P5 ;  /* 0x000000728f00780c */ /* 0x000fe40002fa1670 */
[----:B------:R-:W-:Y:S02]  /*113e0*/  FSEL R77, R77, -INF , !P4 ;  /* 0xff8000004d4d7808 */ /* 0x000fe40006000000 */
[----:B------:R-:W-:Y:S02]  /*113f0*/  FSEL R78, R78, -INF , !P5 ;  /* 0xff8000004e4e7808 */ /* 0x000fe40006800000 */
[----:B0-----:R-:W-:-:S04]  /*11400*/  FMNMX.FTZ R82, R9, R82, !PT ;  /* 0x0000005209527209 */ /* 0x001fc80007810000 */
[C---:B------:R-:W-:Y:S01]  /*11410*/  FSETP.NEU.FTZ.AND P3, PT, R82.reuse, -INF , PT ;  /* 0xff8000005200780b */ /* 0x040fe20003f7d000 */
[----:B------:R-:W-:-:S03]  /*11420*/  FMUL.FTZ R9, R82, UR39 ;  /* 0x0000002752097c20 */ /* 0x000fc60008410000 */
[----:B------:R-:W-:Y:S02]  /*11430*/  FSEL R8, R82, RZ, P3 ;  /* 0x000000ff52087208 */ /* 0x000fe40001800000 */
[----:B------:R-:W-:Y:S02]  /*11440*/  FSEL R9, R9, RZ, P3 ;  /* 0x000000ff09097208 */ /* 0x000fe40001800000 */
[----:B------:R-:W-:Y:S01]  /*11450*/  ISETP.GT.AND P3, PT, R142, 0x1, P2 ;  /* 0x000000018e00780c */ /* 0x000fe20001764270 */
[----:B------:R-:W-:Y:S02]  /*11460*/  FADD.FTZ R8, -R8, R12 ;  /* 0x0000000c08087221 */ /* 0x000fe40000010100 */
[--C-:B------:R-:W-:Y:S01]  /*11470*/  FFMA.FTZ R48, R48, UR39, -R9.reuse ;  /* 0x0000002730307c23 */ /* 0x100fe20008010809 */
[----:B------:R-:W-:Y:S01]  /*11480*/  ISETP.LT.OR P3, PT, R143, 0x2, P3 ;  /* 0x000000028f00780c */ /* 0x000fe20001f61670 */
[--C-:B------:R-:W-:Y:S01]  /*11490*/  FFMA.FTZ R49, R49, UR39, -R9.reuse ;  /* 0x0000002731317c23 */ /* 0x100fe20008010809 */
[--C-:B------:R-:W-:Y:S01]  /*114a0*/  FFMA.FTZ R22, R22, UR39, -R9.reuse ;  /* 0x0000002716167c23 */ /* 0x100fe20008010809 */
[--C-:B------:R-:W-:Y:S01]  /*114b0*/  FFMA.FTZ R24, R24, UR39, -R9.reuse ;  /* 0x0000002718187c23 */ /* 0x100fe20008010809 */
[----:B------:R-:W-:Y:S01]  /*114c0*/  FSEL R11, R11, -INF , !P3 ;  /* 0xff8000000b0b7808 */ /* 0x000fe20005800000 */
[--C-:B------:R-:W-:Y:S01]  /*114d0*/  FFMA.FTZ R27, R27, UR39, -R9.reuse ;  /* 0x000000271b1b7c23 */ /* 0x100fe20008010809 */
[----:B------:R-:W-:Y:S01]  /*114e0*/  ISETP.GT.AND P3, PT, R142, 0x10, P2 ;  /* 0x000000108e00780c */ /* 0x000fe20001764270 */
[--C-:B------:R-:W-:Y:S01]  /*114f0*/  FFMA.FTZ R28, R28, UR39, -R9.reuse ;  /* 0x000000271c1c7c23 */ /* 0x100fe20008010809 */
[--C-:B------:R-:W-:Y:S01]  /*11500*/  FFMA.FTZ R31, R31, UR39, -R9.reuse ;  /* 0x000000271f1f7c23 */ /* 0x100fe20008010809 */
        /* <DEDUP_REMOVED lines=34> */
[----:B------:R-:W-:Y:S01]  /*11730*/  FFMA.FTZ R85, R85, UR39, -R9 ;  /* 0x0000002755557c23 */ /* 0x000fe20008010809 */
[----:B------:R-:W-:Y:S01]  /*11740*/  FSEL R46, R46, -INF , !P3 ;  /* 0xff8000002e2e7808 */ /* 0x000fe20005800000 */
[----:B------:R-:W-:Y:S01]  /*11750*/  FMUL.FTZ R8, R8, UR39 ;  /* 0x0000002708087c20 */ /* 0x000fe20008410000 */
[----:B------:R-:W-:Y:S01]  /*11760*/  ISETP.GT.AND P3, PT, R142, 0x40, P2 ;  /* 0x000000408e00780c */ /* 0x000fe20001764270 */
[----:B------:R-:W-:Y:S03]  /*11770*/  MUFU.EX2 R48, R48 ;  /* 0x0000003000307308 */ /* 0x000fe60000000800 */
[----:B------:R-:W-:-:S04]  /*11780*/  ISETP.LT.OR P3, PT, R143, 0x41, P3 ;  /* 0x000000418f00780c */ /* 0x000fc80001f61670 */
[----:B------:R-:W-:Y:S01]  /*11790*/  FSEL R55, R55, -INF , !P3 ;  /* 0xff80000037377808 */ /* 0x000fe20005800000 */
[----:B------:R-:W0:Y:S01]  /*117a0*/  MUFU.EX2 R12, R8 ;  /* 0x00000008000c7308 */ /* 0x000e220000000800 */
[----:B------:R-:W-:-:S04]  /*117b0*/  ISETP.GT.AND P3, PT, R142, 0x49, P2 ;  /* 0x000000498e00780c */ /* 0x000fc80001764270 */
[----:B------:R-:W-:-:S03]  /*117c0*/  ISETP.LT.OR P3, PT, R143, 0x4a, P3 ;  /* 0x0000004a8f00780c */ /* 0x000fc60001f61670 */
[----:B------:R-:W1:Y:S01]  /*117d0*/  MUFU.EX2 R8, R49 ;  /* 0x0000003100087308 */ /* 0x000e620000000800 */
[----:B------:R-:W-:Y:S02]  /*117e0*/  FSEL R60, R60, -INF , !P3 ;  /* 0xff8000003c3c7808 */ /* 0x000fe40005800000 */
[----:B------:R-:W-:-:S04]  /*117f0*/  ISETP.GT.AND P3, PT, R142, 0x58, P2 ;  /* 0x000000588e00780c */ /* 0x000fc80001764270 */
[----:B------:R-:W-:Y:S01]  /*11800*/  ISETP.LT.OR P3, PT, R143, 0x59, P3 ;  /* 0x000000598f00780c */ /* 0x000fe20001f61670 */
[----:B------:R-:W-:Y:S01]  /*11810*/  MUFU.EX2 R28, R28 ;  /* 0x0000001c001c7308 */ /* 0x000fe20000000800 */
[----:B0-----:R-:W-:Y:S02]  /*11820*/  FFMA.FTZ R4, R12, R4, R48 ;  /* 0x000000040c047223 */ /* 0x001fe40000010030 */
[----:B------:R-:W-:Y:S02]  /*11830*/  FSEL R67, R67, -INF , !P3 ;  /* 0xff80000043437808 */ /* 0x000fe40005800000 */
[----:B------:R-:W-:-:S03]  /*11840*/  ISETP.GT.AND P3, PT, R142, 0x61, P2 ;  /* 0x000000618e00780c */ /* 0x000fc60001764270 */
[----:B------:R-:W-:Y:S01]  /*11850*/  MUFU.EX2 R35, R35 ;  /* 0x0000002300237308 */ /* 0x000fe20000000800 */
[C---:B------:R-:W-:Y:S01]  /*11860*/  ISETP.LT.OR P3, PT, R143.reuse, 0x62, P3 ;  /* 0x000000628f00780c */ /* 0x040fe20001f61670 */
[C---:B-1----:R-:W-:Y:S01]  /*11870*/  FADD.FTZ R4, R8.reuse, R4 ;  /* 0x0000000408047221 */ /* 0x042fe20000010000 */
[----:B------:R-:W-:Y:S02]  /*11880*/  F2FP.F16.F32.PACK_AB R8, R8, R48 ;  /* 0x000000300808723e */ /* 0x000fe400000000ff */
[----:B------:R-:W-:Y:S02]  /*11890*/  FSEL R72, R72, -INF , !P3 ;  /* 0xff80000048487808 */ /* 0x000fe40005800000 */
[----:B------:R-:W-:Y:S01]  /*118a0*/  ISETP.GT.AND P3, PT, R142, RZ, P2 ;  /* 0x000000ff8e00720c */ /* 0x000fe20001764270 */
[----:B------:R-:W-:Y:S03]  /*118b0*/  MUFU.EX2 R36, R36 ;  /* 0x0000002400247308 */ /* 0x000fe60000000800 */
[----:B------:R-:W-:-:S04]  /*118c0*/  ISETP.LT.OR P3, PT, R143, 0x1, P3 ;  /* 0x000000018f00780c */ /* 0x000fc80001f61670 */
[----:B------:R-:W-:Y:S01]  /*118d0*/  FSEL R9, R10, -INF , !P3 ;  /* 0xff8000000a097808 */ /* 0x000fe20005800000 */
[----:B------:R-:W-:Y:S01]  /*118e0*/  MUFU.EX2 R39, R39 ;  /* 0x0000002700277308 */ /* 0x000fe20000000800 */
[C---:B------:R-:W-:Y:S02]  /*118f0*/  ISETP.GT.AND P3, PT, R142.reuse, 0x78, P2 ;  /* 0x000000788e00780c */ /* 0x040fe40001764270 */
[----:B------:R-:W-:Y:S02]  /*11900*/  FMNMX.FTZ R10, R9, R13, !PT ;  /* 0x0000000d090a7209 */ /* 0x000fe40007810000 */
[----:B------:R-:W-:Y:S02]  /*11910*/  ISETP.GT.AND P2, PT, R142, 0x79, P2 ;  /* 0x000000798e00780c */ /* 0x000fe40001744270 */
[----:B------:R-:W-:Y:S01]  /*11920*/  FMNMX.FTZ R10, R11, R10, !PT ;  /* 0x0000000a0b0a7209 */ /* 0x000fe20007810000 */
[----:B------:R-:W-:Y:S01]  /*11930*/  MUFU.EX2 R40, R40 ;  /* 0x0000002800287308 */ /* 0x000fe20000000800 */
[----:B------:R-:W-:-:S02]  /*11940*/  ISETP.LT.OR P3, PT, R143, 0x79, P3 ;  /* 0x000000798f00780c */ /* 0x000fc40001f61670 */
[----:B------:R-:W-:Y:S02]  /*11950*/  FMNMX.FTZ R10, R25, R10, !PT ;  /* 0x0000000a190a7209 */ /* 0x000fe40007810000 */
[----:B------:R-:W-:Y:S02]  /*11960*/  ISETP.LT.OR P2, PT, R143, 0x7a, P2 ;  /* 0x0000007a8f00780c */ /* 0x000fe40001741670 */
[----:B------:R-:W-:Y:S01]  /*11970*/  FMNMX.FTZ R10, R26, R10, !PT ;  /* 0x0000000a1a0a7209 */ /* 0x000fe20007810000 */
[----:B------:R-:W-:Y:S01]  /*11980*/  MUFU.EX2 R44, R44 ;  /* 0x0000002c002c7308 */ /* 0x000fe20000000800 */
[----:B------:R-:W-:Y:S02]  /*11990*/  FSEL R81, R81, -INF , !P3 ;  /* 0xff80000051517808 */ /* 0x000fe40005800000 */
[----:B------:R-:W-:Y:S02]  /*119a0*/  FMNMX.FTZ R10, R29, R10, !PT ;  /* 0x0000000a1d0a7209 */ /* 0x000fe40007810000 */
[----:B------:R-:W-:-:S02]  /*119b0*/  FSEL R83, R83, -INF , !P2 ;  /* 0xff80000053537808 */ /* 0x000fc40005000000 */
        /* <DEDUP_REMOVED lines=45> */
[----:B0-----:R-:W-:-:S07]  /*11c90*/  FMNMX.FTZ R17, R17, R10, !PT ;  /* 0x0000000a11117209 */ /* 0x001fce0007810000 */
[----:B------:R-:W0:Y:S01]  /*11ca0*/  MUFU.EX2 R10, R22 ;  /* 0x00000016000a7308 */ /* 0x000e220000000800 */
[----:B------:R-:W1:Y:S07]  /*11cb0*/  SHFL.BFLY PT, R48, R17, 0x1, 0x1f ;  /* 0x0c201f0011307f89 */ /* 0x000e6e00000e0000 */
[----:B------:R1:W3:Y:S08]  /*11cc0*/  MUFU.EX2 R22, R24 ;  /* 0x0000001800167308 */ /* 0x0002f00000000800 */
[----:B------:R-:W-:Y:S01]  /*11cd0*/  MUFU.EX2 R85, R85 ;  /* 0x0000005500557308 */ /* 0x000fe20000000800 */
[----:B0-----:R-:W-:Y:S01]  /*11ce0*/  FADD.FTZ R4, R10, R4 ;  /* 0x000000040a047221 */ /* 0x001fe20000010000 */
[----:B-1----:R-:W-:-:S03]  /*11cf0*/  FMNMX.FTZ R24, R17, R48, !PT ;  /* 0x0000003011187209 */ /* 0x002fc60007810000 */
[C---:B---3--:R-:W-:Y:S01]  /*11d00*/  FADD.FTZ R17, R22.reuse, R4 ;  /* 0x0000000416117221 */ /* 0x048fe20000010000 */
[----:B------:R-:W-:Y:S02]  /*11d10*/  F2FP.F16.F32.PACK_AB R10, R22, R10 ;  /* 0x0000000a160a723e */ /* 0x000fe400000000ff */
[C---:B------:R-:W-:Y:S01]  /*11d20*/  FSETP.NEU.FTZ.AND P2, PT, R24.reuse, -INF , PT ;  /* 0xff8000001800780b */ /* 0x040fe20003f5d000 */
[----:B------:R-:W-:-:S05]  /*11d30*/  FMUL.FTZ R4, R24, UR39 ;  /* 0x0000002718047c20 */ /* 0x000fca0008410000 */
[----:B------:R-:W-:-:S05]  /*11d40*/  FSEL R4, R4, RZ, P2 ;  /* 0x000000ff04047208 */ /* 0x000fca0001000000 */
        /* <DEDUP_REMOVED lines=14> */
[----:B------:R-:W0:Y:S01]  /*11e30*/  MUFU.EX2 R48, R48 ;  /* 0x0000003000307308 */ /* 0x000e220000000800 */
[--C-:B------:R-:W-:Y:S01]  /*11e40*/  FFMA.FTZ R75, R75, UR39, -R4.reuse ;  /* 0x000000274b4b7c23 */ /* 0x100fe20008010804 */
[--C-:B------:R-:W-:Y:S01]  /*11e50*/  FFMA.FTZ R76, R76, UR39, -R4.reuse ;  /* 0x000000274c4c7c23 */ /* 0x100fe20008010804 */
[--C-:B------:R-:W-:Y:S01]  /*11e60*/  FFMA.FTZ R77, R77, UR39, -R4.reuse ;  /* 0x000000274d4d7c23 */ /* 0x100fe20008010804 */
[--C-:B------:R-:W-:Y:S01]  /*11e70*/  FFMA.FTZ R78, R78, UR39, -R4.reuse ;  /* 0x000000274e4e7c23 */ /* 0x100fe20008010804 */
[----:B------:R-:W-:-:S03]  /*11e80*/  FFMA.FTZ R81, R81, UR39, -R4 ;  /* 0x0000002751517c23 */ /* 0x000fc60008010804 */
[----:B------:R-:W-:Y:S08]  /*11e90*/  MUFU.EX2 R25, R25 ;  /* 0x0000001900197308 */ /* 0x000ff00000000800 */
[----:B------:R-:W1:Y:S01]  /*11ea0*/  MUFU.EX2 R26, R26 ;  /* 0x0000001a001a7308 */ /* 0x000e620000000800 */
[----:B0-----:R-:W-:-:S07]  /*11eb0*/  F2FP.F16.F32.PACK_AB R9, R48, R22 ;  /* 0x000000163009723e */ /* 0x001fce00000000ff */
[----:B------:R-:W-:Y:S08]  /*11ec0*/  MUFU.EX2 R41, R41 ;  /* 0x0000002900297308 */ /* 0x000ff00000000800 */
[----:B------:R-:W-:Y:S01]  /*11ed0*/  MUFU.EX2 R42, R42 ;  /* 0x0000002a002a7308 */ /* 0x000fe20000000800 */
[----:B-1----:R-:W-:-:S05]  /*11ee0*/  F2FP.F16.F32.PACK_AB R11, R26, R25 ;  /* 0x000000191a0b723e */ /* 0x002fca00000000ff */
[----:B------:R0:W-:Y:S02]  /*11ef0*/  STSM.16.M88.4 [R137+0x21800], R8 ;  /* 0x0218000889007844 */ /* 0x0001e40000000200 */
[----:B------:R-:W-:Y:S08]  /*11f00*/  MUFU.EX2 R67, R67 ;  /* 0x0000004300437308 */ /* 0x000ff00000000800 */
[----:B------:R-:W-:Y:S01]  /*11f10*/  MUFU.EX2 R68, R68 ;  /* 0x0000004400447308 */ /* 0x000fe20000000800 */
[--C-:B0-----:R-:W-:Y:S01]  /*11f20*/  FFMA.FTZ R11, R29, UR39, -R4.reuse ;  /* 0x000000271d0b7c23 */ /* 0x101fe20008010804 */
[----:B------:R-:W-:-:S06]  /*11f30*/  FFMA.FTZ R29, R33, UR39, -R4 ;  /* 0x00000027211d7c23 */ /* 0x000fcc0008010804 */
[----:B------:R0:W1:Y:S01]  /*11f40*/  MUFU.EX2 R8, R27 ;  /* 0x0000001b00087308 */ /* 0x0000620000000800 */
[--C-:B------:R-:W-:Y:S01]  /*11f50*/  FFMA.FTZ R33, R45, UR39, -R4.reuse ;  /* 0x000000272d217c23 */ /* 0x100fe20008010804 */
[----:B------:R-:W-:-:S06]  /*11f60*/  FFMA.FTZ R45, R59, UR39, -R4 ;  /* 0x000000273b2d7c23 */ /* 0x000fcc0008010804 */
[----:B------:R3:W-:Y:S01]  /*11f70*/  MUFU.EX2 R10, R31 ;  /* 0x0000001f000a7308 */ /* 0x0007e20000000800 */
[----:B0-----:R-:W-:Y:S01]  /*11f80*/  FFMA.FTZ R27, R30, UR39, -R4 ;  /* 0x000000271e1b7c23 */ /* 0x001fe20008010804 */
[----:B------:R-:W-:-:S05]  /*11f90*/  FSEL R30, R24, RZ, P2 ;  /* 0x000000ff181e7208 */ /* 0x000fca0001000000 */
[----:B------:R-:W-:Y:S01]  /*11fa0*/  FADD.FTZ R30, -R30, R13 ;  /* 0x0000000d1e1e7221 */ /* 0x000fe20000010100 */
[----:B------:R-:W-:Y:S01]  /*11fb0*/  MUFU.EX2 R11, R11 ;  /* 0x0000000b000b7308 */ /* 0x000fe20000000800 */
[--C-:B---3--:R-:W-:Y:S01]  /*11fc0*/  FFMA.FTZ R31, R34, UR39, -R4.reuse ;  /* 0x00000027221f7c23 */ /* 0x108fe20008010804 */
[----:B-1----:R-:W-:Y:S01]  /*11fd0*/  FADD.FTZ R17, R8, R17 ;  /* 0x0000001108117221 */ /* 0x002fe20000010000 */
[----:B------:R-:W-:Y:S01]  /*11fe0*/  FMUL.FTZ R13, R30, UR39 ;  /* 0x000000271e0d7c20 */ /* 0x000fe20008410000 */
[--C-:B------:R-:W-:Y:S01]  /*11ff0*/  FFMA.FTZ R34, R37, UR39, -R4.reuse ;  /* 0x0000002725227c23 */ /* 0x100fe20008010804 */
[--C-:B------:R-:W-:Y:S01]  /*12000*/  FFMA.FTZ R37, R46, UR39, -R4.reuse ;  /* 0x000000272e257c23 */ /* 0x100fe20008010804 */
[C---:B------:R-:W-:Y:S01]  /*12010*/  FADD.FTZ R17, R28.reuse, R17 ;  /* 0x000000111c117221 */ /* 0x040fe20000010000 */
[----:B------:R-:W-:Y:S01]  /*12020*/  F2FP.F16.F32.PACK_AB R8, R28, R8 ;  /* 0x000000081c08723e */ /* 0x000fe200000000ff */
[----:B------:R-:W-:Y:S01]  /*12030*/  MUFU.EX2 R9, R32 ;  /* 0x0000002000097308 */ /* 0x000fe20000000800 */
[----:B------:R-:W-:Y:S01]  /*12040*/  F2FP.F16.F32.PACK_AB R28, R36, R35 ;  /* 0x00000023241c723e */ /* 0x000fe200000000ff */
[----:B------:R-:W-:-:S06]  /*12050*/  FFMA.FTZ R46, R60, UR39, -R4 ;  /* 0x000000273c2e7c23 */ /* 0x000fcc0008010804 */
[----:B------:R-:W0:Y:S08]  /*12060*/  MUFU.EX2 R13, R13 ;  /* 0x0000000d000d7308 */ /* 0x000e300000000800 */
[----:B------:R-:W1:Y:S08]  /*12070*/  MUFU.EX2 R27, R27 ;  /* 0x0000001b001b7308 */ /* 0x000e700000000800 */
[----:B------:R-:W3:Y:S01]  /*12080*/  MUFU.EX2 R29, R29 ;  /* 0x0000001d001d7308 */ /* 0x000ee20000000800 */
[----:B0-----:R-:W-:Y:S01]  /*12090*/  FFMA.FTZ R22, R13, R3, R22 ;  /* 0x000000030d167223 */ /* 0x001fe20000010016 */
[----:B------:R-:W-:-:S03]  /*120a0*/  FFMA.FTZ R3, R52, UR39, -R4 ;  /* 0x0000002734037c23 */ /* 0x000fc60008010804 */
[----:B------:R-:W-:-:S03]  /*120b0*/  FADD.FTZ R22, R48, R22 ;  /* 0x0000001630167221 */ /* 0x000fc60000010000 */
[----:B------:R-:W0:Y:S01]  /*120c0*/  MUFU.EX2 R31, R31 ;  /* 0x0000001f001f7308 */ /* 0x000e220000000800 */
[----:B------:R-:W-:Y:S01]  /*120d0*/  FADD.FTZ R30, R25, R22 ;  /* 0x00000016191e7221 */ /* 0x000fe20000010000 */
[----:B------:R-:W-:-:S03]  /*120e0*/  FFMA.FTZ R25, R56, UR39, -R4 ;  /* 0x0000002738197c23 */ /* 0x000fc60008010804 */
[----:B------:R-:W-:Y:S01]  /*120f0*/  FADD.FTZ R30, R26, R30 ;  /* 0x0000001e1a1e7221 */ /* 0x000fe20000010000 */
[----:B------:R-:W-:Y:S01]  /*12100*/  FADD.FTZ R26, R10, R17 ;  /* 0x000000110a1a7221 */ /* 0x000fe20000010000 */
[----:B------:R-:W-:Y:S01]  /*12110*/  F2FP.F16.F32.PACK_AB R10, R9, R10 ;  /* 0x0000000a090a723e */ /* 0x000fe200000000ff */
[----:B------:R4:W5:Y:S01]  /*12120*/  MUFU.EX2 R32, R43 ;  /* 0x0000002b00207308 */ /* 0x0009620000000800 */
[----:B------:R-:W-:Y:S01]  /*12130*/  FADD.FTZ R30, R11, R30 ;  /* 0x0000001e0b1e7221 */ /* 0x000fe20000010000 */
[----:B------:R-:W-:-:S03]  /*12140*/  FADD.FTZ R26, R9, R26 ;  /* 0x0000001a091a7221 */ /* 0x000fc60000010000 */
[----:B-1----:R-:W-:Y:S01]  /*12150*/  FADD.FTZ R30, R27, R30 ;  /* 0x0000001e1b1e7221 */ /* 0x002fe20000010000 */
[----:B------:R-:W-:Y:S02]  /*12160*/  FADD.FTZ R9, R35, R26 ;  /* 0x0000001a23097221 */ /* 0x000fe40000010000 */
[----:B------:R-:W1:Y:S01]  /*12170*/  MUFU.EX2 R34, R34 ;  /* 0x0000002200227308 */ /* 0x000e620000000800 */
[----:B----4-:R-:W-:Y:S01]  /*12180*/  FFMA.FTZ R43, R38, UR39, -R4 ;  /* 0x00000027262b7c23 */ /* 0x010fe20008010804 */
[----:B---3--:R-:W-:Y:S01]  /*12190*/  FADD.FTZ R30, R29, R30 ;  /* 0x0000001e1d1e7221 */ /* 0x008fe20000010000 */
[----:B------:R-:W-:Y:S01]  /*121a0*/  FADD.FTZ R9, R36, R9 ;  /* 0x0000000924097221 */ /* 0x000fe20000010000 */
[--C-:B------:R-:W-:Y:S01]  /*121b0*/  FFMA.FTZ R38, R51, UR39, -R4.reuse ;  /* 0x0000002733267c23 */ /* 0x100fe20008010804 */
[----:B------:R-:W-:Y:S01]  /*121c0*/  FFMA.FTZ R4, R83, UR39, -R4 ;  /* 0x0000002753047c23 */ /* 0x000fe20008010804 */
[----:B0-----:R-:W-:Y:S01]  /*121d0*/  FADD.FTZ R30, R31, R30 ;  /* 0x0000001e1f1e7221 */ /* 0x001fe20000010000 */
[----:B------:R-:W-:Y:S01]  /*121e0*/  FADD.FTZ R9, R39, R9 ;  /* 0x0000000927097221 */ /* 0x000fe20000010000 */
[----:B------:R-:W0:Y:S03]  /*121f0*/  MUFU.EX2 R43, R43 ;  /* 0x0000002b002b7308 */ /* 0x000e260000000800 */
[----:B------:R-:W-:-:S04]  /*12200*/  FADD.FTZ R9, R40, R9 ;  /* 0x0000000928097221 */ /* 0x000fc80000010000 */
[----:B-----5:R-:W-:Y:S01]  /*12210*/  FADD.FTZ R9, R32, R9 ;  /* 0x0000000920097221 */ /* 0x020fe20000010000 */
[----:B------:R-:W3:Y:S01]  /*12220*/  MUFU.EX2 R33, R33 ;  /* 0x0000002100217308 */ /* 0x000ee20000000800 */
[----:B-1----:R-:W-:Y:S01]  /*12230*/  FADD.FTZ R35, R34, R30 ;  /* 0x0000001e22237221 */ /* 0x002fe20000010000 */
[----:B------:R-:W-:Y:S01]  /*12240*/  F2FP.F16.F32.PACK_AB R30, R40, R39 ;  /* 0x00000027281e723e */ /* 0x000fe200000000ff */
[----:B------:R-:W-:Y:S01]  /*12250*/  FADD.FTZ R9, R44, R9 ;  /* 0x000000092c097221 */ /* 0x000fe20000010000 */
[----:B------:R-:W4:Y:S03]  /*12260*/  LDL R39, [R1+0x20] ;  /* 0x0000200001277983 */ /* 0x000f260000100800 */
[----:B------:R-:W-:Y:S01]  /*12270*/  FADD.FTZ R36, R47, R9 ;  /* 0x000000092f247221 */ /* 0x000fe20000010000 */
[----:B------:R-:W1:Y:S01]  /*12280*/  MUFU.EX2 R37, R37 ;  /* 0x0000002500257308 */ /* 0x000e620000000800 */
[----:B0-----:R-:W-:Y:S01]  /*12290*/  FADD.FTZ R35, R43, R35 ;  /* 0x000000232b237221 */ /* 0x001fe20000010000 */
[----:B------:R-:W-:Y:S01]  /*122a0*/  F2FP.F16.F32.PACK_AB R9, R27, R11 ;  /* 0x0000000b1b09723e */ /* 0x000fe200000000ff */
[----:B------:R-:W-:Y:S01]  /*122b0*/  FADD.FTZ R36, R50, R36 ;  /* 0x0000002432247221 */ /* 0x000fe20000010000 */
[----:B------:R-:W-:Y:S01]  /*122c0*/  F2FP.F16.F32.PACK_AB R11, R31, R29 ;  /* 0x0000001d1f0b723e */ /* 0x000fe200000000ff */
[----:B------:R-:W-:Y:S01]  /*122d0*/  FADD.FTZ R35, R41, R35 ;  /* 0x0000002329237221 */ /* 0x000fe20000010000 */
[----:B------:R-:W-:Y:S01]  /*122e0*/  F2FP.F16.F32.PACK_AB R29, R43, R34 ;  /* 0x000000222b1d723e */ /* 0x000fe200000000ff */
[----:B------:R-:W-:Y:S01]  /*122f0*/  FADD.FTZ R36, R53, R36 ;  /* 0x0000002435247221 */ /* 0x000fe20000010000 */
[----:B------:R-:W0:Y:S01]  /*12300*/  MUFU.EX2 R38, R38 ;  /* 0x0000002600267308 */ /* 0x000e220000000800 */
[C---:B------:R-:W-:Y:S01]  /*12310*/  FADD.FTZ R35, R42.reuse, R35 ;  /* 0x000000232a237221 */ /* 0x040fe20000010000 */
[----:B------:R-:W-:Y:S01]  /*12320*/  F2FP.F16.F32.PACK_AB R31, R42, R41 ;  /* 0x000000292a1f723e */ /* 0x000fe200000000ff */
[----:B------:R-:W-:Y:S01]  /*12330*/  FADD.FTZ R36, R54, R36 ;  /* 0x0000002436247221 */ /* 0x000fe20000010000 */
[----:B--2---:R2:W-:Y:S01]  /*12340*/  STSM.16.M88.4 [R86], R8 ;  /* 0x0000000856007844 */ /* 0x0045e20000000200 */
[----:B---3--:R-:W-:-:S02]  /*12350*/  FADD.FTZ R35, R33, R35 ;  /* 0x0000002321237221 */ /* 0x008fc40000010000 */
[----:B------:R-:W-:Y:S01]  /*12360*/  FADD.FTZ R36, R57, R36 ;  /* 0x0000002439247221 */ /* 0x000fe20000010000 */
[----:B------:R-:W3:Y:S01]  /*12370*/  MUFU.EX2 R3, R3 ;  /* 0x0000000300037308 */ /* 0x000ee20000000800 */
[----:B-1----:R-:W-:-:S07]  /*12380*/  FADD.FTZ R35, R37, R35 ;  /* 0x0000002325237221 */ /* 0x002fce0000010000 */
[----:B------:R-:W1:Y:S01]  /*12390*/  MUFU.EX2 R22, R55 ;  /* 0x0000003700167308 */ /* 0x000e620000000800 */
[----:B0-----:R-:W-:-:S07]  /*123a0*/  FADD.FTZ R35, R38, R35 ;  /* 0x0000002326237221 */ /* 0x001fce0000010000 */
[----:B------:R-:W0:Y:S01]  /*123b0*/  MUFU.EX2 R25, R25 ;  /* 0x0000001900197308 */ /* 0x000e220000000800 */
[----:B---3--:R-:W-:-:S07]  /*123c0*/  FADD.FTZ R35, R3, R35 ;  /* 0x0000002303237221 */ /* 0x008fce0000010000 */
[----:B------:R-:W3:Y:S01]  /*123d0*/  MUFU.EX2 R45, R45 ;  /* 0x0000002d002d7308 */ /* 0x000ee20000000800 */
[----:B-1----:R-:W-:-:S07]  /*123e0*/  FADD.FTZ R35, R22, R35 ;  /* 0x0000002316237221 */ /* 0x002fce0000010000 */
[----:B------:R-:W1:Y:S01]  /*123f0*/  MUFU.EX2 R46, R46 ;  /* 0x0000002e002e7308 */ /* 0x000e620000000800 */
[----:B0-----:R-:W-:Y:S01]  /*12400*/  FADD.FTZ R34, R25, R35 ;  /* 0x0000002319227221 */ /* 0x001fe20000010000 */
[----:B------:R-:W-:-:S06]  /*12410*/  FADD.FTZ R36, R58, R36 ;  /* 0x000000243a247221 */ /* 0x000fcc0000010000 */
[----:B------:R-:W0:Y:S01]  /*12420*/  MUFU.EX2 R17, R63 ;  /* 0x0000003f00117308 */ /* 0x000e220000000800 */
[----:B---3--:R-:W-:Y:S01]  /*12430*/  FADD.FTZ R27, R45, R34 ;  /* 0x000000222d1b7221 */ /* 0x008fe20000010000 */
[----:B------:R-:W-:-:S06]  /*12440*/  FADD.FTZ R35, R61, R36 ;  /* 0x000000243d237221 */ /* 0x000fcc0000010000 */
[----:B------:R-:W3:Y:S01]  /*12450*/  MUFU.EX2 R26, R64 ;  /* 0x00000040001a7308 */ /* 0x000ee20000000800 */
[----:B-1----:R-:W-:Y:S01]  /*12460*/  FADD.FTZ R36, R46, R27 ;  /* 0x0000001b2e247221 */ /* 0x002fe20000010000 */
[----:B------:R-:W-:Y:S01]  /*12470*/  FADD.FTZ R40, R62, R35 ;  /* 0x000000233e287221 */ /* 0x000fe20000010000 */
[----:B------:R3:W-:Y:S03]  /*12480*/  STSM.16.M88.4 [R139], R28 ;  /* 0x0000001c8b007844 */ /* 0x0007e60000000200 */
[----:B--2---:R-:W-:Y:S02]  /*12490*/  FADD.FTZ R11, R65, R40 ;  /* 0x00000028410b7221 */ /* 0x004fe40000010000 */
[----:B------:R-:W-:Y:S01]  /*124a0*/  MUFU.EX2 R71, R71 ;  /* 0x0000004700477308 */ /* 0x000fe20000000800 */
[----:B0-----:R-:W-:Y:S01]  /*124b0*/  FADD.FTZ R9, R17, R36 ;  /* 0x0000002411097221 */ /* 0x001fe20000010000 */
[----:B------:R-:W-:-:S02]  /*124c0*/  F2FP.F16.F32.PACK_AB R32, R44, R32 ;  /* 0x000000202c20723e */ /* 0x000fc400000000ff */
[----:B------:R-:W-:Y:S02]  /*124d0*/  F2FP.F16.F32.PACK_AB R34, R50, R47 ;  /* 0x0000002f3222723e */ /* 0x000fe400000000ff */
[----:B------:R-:W-:Y:S02]  /*124e0*/  F2FP.F16.F32.PACK_AB R33, R37, R33 ;  /* 0x000000212521723e */ /* 0x000fe400000000ff */
[----:B------:R-:W-:Y:S01]  /*124f0*/  F2FP.F16.F32.PACK_AB R35, R3, R38 ;  /* 0x000000260323723e */ /* 0x000fe200000000ff */
[----:B------:R-:W0:Y:S01]  /*12500*/  MUFU.EX2 R72, R72 ;  /* 0x0000004800487308 */ /* 0x000e220000000800 */
[----:B------:R-:W-:Y:S01]  /*12510*/  F2FP.F16.F32.PACK_AB R8, R54, R53 ;  /* 0x000000353608723e */ /* 0x000fe200000000ff */
[----:B---3--:R-:W-:Y:S01]  /*12520*/  FADD.FTZ R28, R26, R9 ;  /* 0x000000091a1c7221 */ /* 0x008fe20000010000 */
[----:B------:R-:W-:Y:S01]  /*12530*/  FADD.FTZ R30, R66, R11 ;  /* 0x0000000b421e7221 */ /* 0x000fe20000010000 */
[----:B------:R-:W-:Y:S02]  /*12540*/  F2FP.F16.F32.PACK_AB R10, R58, R57 ;  /* 0x000000393a0a723e */ /* 0x000fe400000000ff */
[----:B------:R-:W-:-:S02]  /*12550*/  F2FP.F16.F32.PACK_AB R9, R25, R22 ;  /* 0x000000161909723e */ /* 0x000fc400000000ff */
[----:B------:R-:W-:Y:S01]  /*12560*/  F2FP.F16.F32.PACK_AB R11, R46, R45 ;  /* 0x0000002d2e0b723e */ /* 0x000fe200000000ff */
[----:B------:R-:W-:Y:S01]  /*12570*/  STSM.16.M88.4 [R138], R32 ;  /* 0x000000208a007844 */ /* 0x000fe20000000200 */
[----:B------:R-:W-:Y:S03]  /*12580*/  MUFU.EX2 R75, R75 ;  /* 0x0000004b004b7308 */ /* 0x000fe60000000800 */
[----:B------:R1:W-:Y:S02]  /*12590*/  STSM.16.M88.4 [R137+0x27800], R8 ;  /* 0x0278000889007844 */ /* 0x0003e40000000200 */
[----:B-1----:R-:W-:Y:S02]  /*125a0*/  F2FP.F16.F32.PACK_AB R9, R26, R17 ;  /* 0x000000111a09723e */ /* 0x002fe400000000ff */
[----:B------:R-:W2:Y:S01]  /*125b0*/  LDL R17, [R1+0x18] ;  /* 0x0000180001117983 */ /* 0x000ea20000100800 */
[----:B------:R-:W1:Y:S01]  /*125c0*/  MUFU.EX2 R76, R76 ;  /* 0x0000004c004c7308 */ /* 0x000e620000000800 */
[----:B------:R-:W-:Y:S01]  /*125d0*/  FADD.FTZ R27, R69, R30 ;  /* 0x0000001e451b7221 */ /* 0x000fe20000010000 */
[----:B------:R-:W-:-:S03]  /*125e0*/  FADD.FTZ R3, R67, R28 ;  /* 0x0000001c43037221 */ /* 0x000fc60000010000 */
[----:B------:R-:W-:-:S03]  /*125f0*/  FADD.FTZ R28, R70, R27 ;  /* 0x0000001b461c7221 */ /* 0x000fc60000010000 */
[----:B------:R-:W-:Y:S01]  /*12600*/  MUFU.EX2 R77, R77 ;  /* 0x0000004d004d7308 */ /* 0x000fe20000000800 */
[----:B------:R-:W-:-:S07]  /*12610*/  FADD.FTZ R25, R73, R28 ;  /* 0x0000001c49197221 */ /* 0x000fce0000010000 */
[----:B------:R-:W3:Y:S08]  /*12620*/  MUFU.EX2 R78, R78 ;  /* 0x0000004e004e7308 */ /* 0x000ef00000000800 */
[----:B------:R-:W-:Y:S08]  /*12630*/  MUFU.EX2 R81, R81 ;  /* 0x0000005100517308 */ /* 0x000ff00000000800 */
[----:B------:R-:W5:Y:S01]  /*12640*/  MUFU.EX2 R36, R4 ;  /* 0x0000000400247308 */ /* 0x000f620000000800 */
[----:B------:R-:W-:Y:S01]  /*12650*/  FADD.FTZ R28, R74, R25 ;  /* 0x000000194a1c7221 */ /* 0x000fe20000010000 */
[----:B------:R-:W-:-:S02]  /*12660*/  F2FP.F16.F32.PACK_AB R8, R62, R61 ;  /* 0x0000003d3e08723e */ /* 0x000fc400000000ff */
[----:B------:R-:W-:Y:S01]  /*12670*/  F2FP.F16.F32.PACK_AB R10, R66, R65 ;  /* 0x00000041420a723e */ /* 0x000fe200000000ff */
[----:B------:R-:W-:Y:S01]  /*12680*/  FADD.FTZ R25, R79, R28 ;  /* 0x0000001c4f197221 */ /* 0x000fe20000010000 */
[----:B------:R-:W-:Y:S02]  /*12690*/  F2FP.F16.F32.PACK_AB R11, R68, R67 ;  /* 0x00000043440b723e */ /* 0x000fe400000000ff */
[----:B------:R-:W-:Y:S02]  /*126a0*/  F2FP.F16.F32.PACK_AB R28, R70, R69 ;  /* 0x00000045461c723e */ /* 0x000fe400000000ff */
[----:B------:R-:W-:Y:S02]  /*126b0*/  F2FP.F16.F32.PACK_AB R30, R74, R73 ;  /* 0x000000494a1e723e */ /* 0x000fe400000000ff */
[----:B0-----:R-:W-:Y:S02]  /*126c0*/  F2FP.F16.F32.PACK_AB R29, R72, R71 ;  /* 0x00000047481d723e */ /* 0x001fe400000000ff */
[----:B-1----:R-:W-:Y:S01]  /*126d0*/  F2FP.F16.F32.PACK_AB R31, R76, R75 ;  /* 0x0000004b4c1f723e */ /* 0x002fe200000000ff */
[----:B------:R-:W-:Y:S01]  /*126e0*/  FADD.FTZ R22, R68, R3 ;  /* 0x0000000344167221 */ /* 0x000fe20000010000 */
[----:B------:R-:W-:-:S02]  /*126f0*/  F2FP.F16.F32.PACK_AB R32, R80, R79 ;  /* 0x0000004f5020723e */ /* 0x000fc400000000ff */
[----:B---3--:R-:W-:Y:S02]  /*12700*/  F2FP.F16.F32.PACK_AB R33, R78, R77 ;  /* 0x0000004d4e21723e */ /* 0x008fe400000000ff */
[----:B------:R-:W-:Y:S02]  /*12710*/  F2FP.F16.F32.PACK_AB R34, R85, R84 ;  /* 0x000000545522723e */ /* 0x000fe400000000ff */
[----:B-----5:R-:W-:Y:S01]  /*12720*/  F2FP.F16.F32.PACK_AB R35, R36, R81 ;  /* 0x000000512423723e */ /* 0x020fe200000000ff */
[----:B------:R-:W-:-:S04]  /*12730*/  FADD.FTZ R3, R71, R22 ;  /* 0x0000001647037221 */ /* 0x000fc80000010000 */
[----:B------:R-:W-:-:S04]  /*12740*/  FADD.FTZ R22, R72, R3 ;  /* 0x0000000348167221 */ /* 0x000fc80000010000 */
[----:B------:R-:W-:-:S04]  /*12750*/  FADD.FTZ R3, R75, R22 ;  /* 0x000000164b037221 */ /* 0x000fc80000010000 */
[----:B------:R-:W-:-:S04]  /*12760*/  FADD.FTZ R22, R76, R3 ;  /* 0x000000034c167221 */ /* 0x000fc80000010000 */
[----:B------:R-:W-:Y:S01]  /*12770*/  FADD.FTZ R3, R77, R22 ;  /* 0x000000164d037221 */ /* 0x000fe20000010000 */
[----:B------:R-:W-:-:S03]  /*12780*/  FADD.FTZ R25, R80, R25 ;  /* 0x0000001950197221 */ /* 0x000fc60000010000 */
[----:B------:R-:W-:Y:S01]  /*12790*/  FADD.FTZ R4, R78, R3 ;  /* 0x000000034e047221 */ /* 0x000fe20000010000 */
[----:B------:R-:W-:-:S03]  /*127a0*/  FADD.FTZ R84, R84, R25 ;  /* 0x0000001954547221 */ /* 0x000fc60000010000 */
        /* <DEDUP_REMOVED lines=49> */
[----:B------:R-:W-:Y:S01]  /*12ac0*/  FADD.FTZ R4, R85, R84 ;  /* 0x0000005455047221 */ /* 0x000fe20000010000 */
[----:B------:R-:W-:Y:S01]  /*12ad0*/  FADD.FTZ R3, R36, R3 ;  /* 0x0000000324037221 */ /* 0x000fe20000010000 */
[----:B------:R-:W-:-:S02]  /*12ae0*/  IMAD.MOV.U32 R22, RZ, RZ, R5 ;  /* 0x000000ffff167224 */ /* 0x000fc400078e0005 */
[----:B------:R-:W-:Y:S02]  /*12af0*/  IMAD.MOV.U32 R12, RZ, RZ, R82 ;  /* 0x000000ffff0c7224 */ /* 0x000fe400078e0052 */
[----:B------:R-:W-:Y:S01]  /*12b00*/  IMAD.MOV.U32 R13, RZ, RZ, R24 ;  /* 0x000000ffff0d7224 */ /* 0x000fe200078e0018 */
[----:B----4-:R0:W-:Y:S04]  /*12b10*/  STSM.16.M88.4 [R39], R8 ;  /* 0x0000000827007844 */ /* 0x0101e80000000200 */
[----:B------:R0:W-:Y:S04]  /*12b20*/  STSM.16.M88.4 [R139+0x6000], R28 ;  /* 0x0060001c8b007844 */ /* 0x0001e80000000200 */
[----:B------:R0:W-:Y:S01]  /*12b30*/  STSM.16.M88.4 [R138+0x6000], R32 ;  /* 0x006000208a007844 */ /* 0x0001e20000000200 */
[----:B------:R1:W-:Y:S06]  /*12b40*/  MEMBAR.ALL.CTA ;  /* 0x0000000000007992 */ /* 0x0003ec0000008000 */
[----:B-1----:R-:W1:Y:S01]  /*12b50*/  FENCE.VIEW.ASYNC.S ;  /* 0x00000000000073c6 */ /* 0x002e620000000000 */
[C---:B--2---:R-:W-:Y:S01]  /*12b60*/  ISETP.GT.AND P2, PT, R0.reuse, R17, PT ;  /* 0x000000110000720c */ /* 0x044fe20003f44270 */
[----:B------:R-:W-:-:S02]  /*12b70*/  VIADD R0, R0, 0xffffffff ;  /* 0xffffffff00007836 */ /* 0x000fc40000000000 */
[----:B------:R-:W-:Y:S01]  /*12b80*/  IMAD.MOV.U32 R17, RZ, RZ, R14 ;  /* 0x000000ffff117224 */ /* 0x000fe200078e000e */
[----:B-1----:R-:W-:-:S09]  /*12b90*/  NOP ;  /* 0x0000000000007918 */ /* 0x002fd20000000000 */
[----:B0-----:R-:W-:Y:S05]  /*12ba0*/  @P2 BRA `(.L_x_9507) ;  /* 0xffffffc400482947 */ /* 0x001fea000383ffff */
[----:B------:R-:W-:Y:S02]  /*12bb0*/  IMAD.MOV.U32 R13, RZ, RZ, R24 ;  /* 0x000000ffff0d7224 */ /* 0x000fe400078e0018 */
[----:B------:R-:W-:Y:S02]  /*12bc0*/  IMAD.MOV.U32 R12, RZ, RZ, R82 ;  /* 0x000000ffff0c7224 */ /* 0x000fe400078e0052 */
[----:B------:R-:W-:Y:S02]  /*12bd0*/  IMAD.MOV.U32 R17, RZ, RZ, R14 ;  /* 0x000000ffff117224 */ /* 0x000fe400078e000e */
[----:B------:R-:W-:-:S07]  /*12be0*/  IMAD.MOV.U32 R22, RZ, RZ, R5 ;  /* 0x000000ffff167224 */ /* 0x000fce00078e0005 */
.L_x_9489:
[----:B------:R-:W2:Y:S01]  /*12bf0*/  LDL R9, [R1+0x30] ;  /* 0x0000300001097983 */ /* 0x000ea20000100800 */
[----:B------:R-:W0:Y:S01]  /*12c00*/  LDC R14, c[0x0][0x9e4] ;  /* 0x00027900ff0e7b82 */ /* 0x000e220000000800 */
[----:B------:R-:W-:Y:S02]  /*12c10*/  ULDC UR8, c[0x0][0x9dc] ;  /* 0x0002770000087ab9 */ /* 0x000fe40000000800 */
[----:B------:R-:W2:Y:S04]  /*12c20*/  LDL R5, [R1+0x28] ;  /* 0x0000280001057983 */ /* 0x000ea80000100800 */
[----:B------:R-:W3:Y:S01]  /*12c30*/  LDL.LU R8, [R1+0x34] ;  /* 0x0000340001087983 */ /* 0x000ee20000300800 */
[----:B0-----:R-:W-:Y:S02]  /*12c40*/  ISETP.GE.AND P5, PT, R14, 0x1, PT ;  /* 0x000000010e00780c */ /* 0x001fe40003fa6270 */
[----:B--2---:R-:W-:-:S05]  /*12c50*/  IADD3 R5, R5, 0xc0, -R9 ;  /* 0x000000c005057810 */ /* 0x004fca0007ffe809 */
[----:B---3--:R-:W-:-:S04]  /*12c60*/  IMAD R5, R8, 0xc0, R5 ;  /* 0x000000c008057824 */ /* 0x008fc800078e0205 */
[----:B------:R-:W-:Y:S02]  /*12c70*/  VIADD R8, R5, -UR8 ;  /* 0x8000000805087c36 */ /* 0x000fe40008000000 */
        /* <DEDUP_REMOVED lines=11> */
.L_x_9510:
[----:B------:R-:W-:-:S13]  /*12d30*/  ISETP.NE.AND P2, PT, R14, 0x1, PT ;  /* 0x000000010e00780c */ /* 0x000fda0003f45270 */
[----:B------:R-:W0:Y:S02]  /*12d40*/  @P2 LDC.64 R10, c[0x0][0x9e8] ;  /* 0x00027a00ff0a2b82 */ /* 0x000e240000000a00 */
[----:B0-----:R-:W-:-:S05]  /*12d50*/  @P2 IMAD.HI.U32 R10, R5, R10, RZ ;  /* 0x0000000a050a2227 */ /* 0x001fca00078e00ff */
[----:B------:R-:W-:-:S07]  /*12d60*/  @P2 SHF.R.U32.HI R5, RZ, R11, R10 ;  /* 0x0000000bff052219 */ /* 0x000fce000001160a */
.L_x_9511:
[----:B------:R-:W-:Y:S05]  /*12d70*/  BSYNC B0 ;  /* 0x0000000000007941 */ /* 0x000fea0003800000 */
.L_x_9509:
[----:B------:R-:W-:-:S05]  /*12d80*/  IMAD R5, R5, R14, RZ ;  /* 0x0000000e05057224 */ /* 0x000fca00078e02ff */
[----:B------:R-:W-:-:S07]  /*12d90*/  VIMNMX R8, R8, R5, !PT ;  /* 0x0000000508087248 */ /* 0x000fce0007fe0100 */
.L_x_9508:
[----:B------:R-:W2:Y:S01]  /*12da0*/  LDL R9, [R1+0x3c] ;  /* 0x00003c0001097983 */ /* 0x000ea20000100800 */
[----:B------:R-:W-:-:S05]  /*12db0*/  VIADD R8, R8, 0x7f ;  /* 0x0000007f08087836 */ /* 0x000fca0000000000 */
[----:B------:R-:W-:-:S04]  /*12dc0*/  SHF.R.S32.HI R5, RZ, 0x1f, R8 ;  /* 0x0000001fff057819 */ /* 0x000fc80000011408 */
[----:B------:R-:W-:-:S04]  /*12dd0*/  LEA.HI R5, R5, R8, RZ, 0x7 ;  /* 0x0000000805057211 */ /* 0x000fc800078f38ff */
[----:B------:R-:W-:-:S04]  /*12de0*/  SHF.R.S32.HI R5, RZ, 0x7, R5 ;  /* 0x00000007ff057819 */ /* 0x000fc80000011405 */
[----:B--2---:R-:W-:-:S04]  /*12df0*/  VIMNMX R140, R9, R5, !PT ;  /* 0x00000005098c7248 */ /* 0x004fc80007fe0100 */
[----:B------:R-:W-:-:S13]  /*12e00*/  ISETP.GE.AND P2, PT, R0, R140, PT ;  /* 0x0000008c0000720c */ /* 0x000fda0003f46270 */
[----:B------:R-:W-:Y:S05]  /*12e10*/  @!P2 BRA `(.L_x_9512) ;  /* 0x0000002800f4a947 */ /* 0x000fea0003800000 */
[----:B------:R-:W-:Y:S01]  /*12e20*/  IMAD.MOV.U32 R5, RZ, RZ, R13 ;  /* 0x000000ffff057224 */ /* 0x000fe200078e000d */
[----:B------:R-:W-:Y:S01]  /*12e30*/  MOV R8, R12 ;  /* 0x0000000c00087202 */ /* 0x000fe20000000f00 */
[----:B------:R-:W-:Y:S02]  /*12e40*/  IMAD.MOV.U32 R10, RZ, RZ, R22 ;  /* 0x000000ffff0a7224 */ /* 0x000fe400078e0016 */
[----:B------:R-:W-:-:S07]  /*12e50*/  IMAD.MOV.U32 R9, RZ, RZ, R17 ;  /* 0x000000ffff097224 */ /* 0x000fce00078e0011 */
.L_x_9522:
        /* <DEDUP_REMOVED lines=11> */
.L_x_9514:
[----:B------:R-:W-:Y:S01]  /*12f10*/  IMAD R11, R17, 0x8, R2 ;  /* 0x00000008110b7824 */ /* 0x000fe200078e0202 */
[----:B------:R-:W-:-:S04]  /*12f20*/  SHF.L.U32 R12, R22, 0x1f, RZ ;  /* 0x0000001f160c7819 */ /* 0x000fc800000006ff */
[----:B------:R0:W1:Y:S01]  /*12f30*/  SYNCS.PHASECHK.TRANS64.TRYWAIT P3, [R11+URZ+0x2d830], R12 ;  /* 0x02d8300c0b0075a7 */ /* 0x000062000806017f */
[----:B------:R-:W-:Y:S05]  /*12f40*/  @!P0 BRA `(.L_x_9515) ;  /* 0x0000000000048947 */ /* 0x000fea0003800000 */
[----:B------:R-:W-:Y:S01]  /*12f50*/  BPT.TRAP 0x1 ;  /* 0x000000040000795c */ /* 0x000fe20000300000 */
.L_x_9515:
[----:B------:R-:W-:Y:S04]  /*12f60*/  BSSY B0, `(.L_x_9513) ;  /* 0x0000004000007945 */ /* 0x000fe80003800000 */
[----:B-1----:R-:W-:Y:S05]  /*12f70*/  @P3 BRA `(.L_x_9516) ;  /* 0x0000000000083947 */ /* 0x002fea0003800000 */
[----:B------:R-:W1:Y:S02]  /*12f80*/  SYNCS.PHASECHK.TRANS64.TRYWAIT P3, [R11+URZ+0x2d830], R12 ;  /* 0x02d8300c0b0075a7 */ /* 0x000e64000806017f */
[----:B-1----:R-:W-:Y:S05]  /*12f90*/  @!P3 BRA `(.L_x_9517) ;  /* 0x000000f400acb947 */ /* 0x002fea0003800000 */
.L_x_9516:
[----:B------:R-:W-:Y:S05]  /*12fa0*/  BSYNC B0 ;  /* 0x0000000000007941 */ /* 0x000fea0003800000 */
.L_x_9513:
        /* <DEDUP_REMOVED lines=28> */
[----:B------:R-:W-:-:S06]  /*13170*/  WARPGROUP.ARRIVE ;  /* 0x00000000000079c5 */ /* 0x000fcc0000000000 */
        /* <DEDUP_REMOVED lines=32> */
.L_x_9519:
[----:B------:R-:W-:Y:S01]  /*13380*/  SHF.L.U32 R10, R10, 0x1f, RZ ;  /* 0x0000001f0a0a7819 */ /* 0x000fe200000006ff */
[----:B------:R-:W-:-:S04]  /*13390*/  IMAD R11, R9, 0x8, R2 ;  /* 0x00000008090b7824 */ /* 0x000fc800078e0202 */
[----:B------:R0:W1:Y:S01]  /*133a0*/  SYNCS.PHASECHK.TRANS64.TRYWAIT P2, [R11+URZ+0x2d850], R10 ;  /* 0x02d8500a0b0075a7 */ /* 0x000062000804017f */
[----:B------:R-:W-:Y:S05]  /*133b0*/  @!P0 BRA `(.L_x_9520) ;  /* 0x0000000000048947 */ /* 0x000fea0003800000 */
[----:B------:R-:W-:Y:S01]  /*133c0*/  BPT.TRAP 0x1 ;  /* 0x000000040000795c */ /* 0x000fe20000300000 */
.L_x_9520:
[----:B-1----:R-:W-:Y:S05]  /*133d0*/  @P2 BRA `(.L_x_9518) ;  /* 0x0000000000082947 */ /* 0x002fea0003800000 */
[----:B------:R-:W1:Y:S02]  /*133e0*/  SYNCS.PHASECHK.TRANS64.TRYWAIT P2, [R11+URZ+0x2d850], R10 ;  /* 0x02d8500a0b0075a7 */ /* 0x000e64000804017f */
[----:B-1----:R-:W-:Y:S05]  /*133f0*/  @!P2 BRA `(.L_x_9521) ;  /* 0x000000f000a8a947 */ /* 0x002fea0003800000 */
.L_x_9518:
[----:B01----:R-:W-:Y:S01]  /*13400*/  VIADD R10, R2, 0x400 ;  /* 0x00000400020a7836 */ /* 0x003fe20000000000 */
[----:B------:R-:W-:Y:S05]  /*13410*/  WARPSYNC.ALL ;  /* 0x0000000000007948 */ /* 0x000fea0003800000 */
[----:B------:R-:W-:-:S04]  /*13420*/  SHF.R.U32.HI R10, RZ, 0x4, R10 ;  /* 0x00000004ff0a7819 */ /* 0x000fc8000001160a */
[----:B------:R-:W-:-:S04]  /*13430*/  LOP3.LUT R10, R10, 0x3fff, RZ, 0xc0, !PT ;  /* 0x00003fff0a0a7812 */ /* 0x000fc800078ec0ff */
[----:B------:R-:W-:-:S05]  /*13440*/  LOP3.LUT R10, R10, 0x2000000, RZ, 0xfc, !PT ;  /* 0x020000000a0a7812 */ /* 0x000fca00078efcff */
[----:B------:R-:W-:Y:S01]  /*13450*/  IMAD R10, R9, 0x600, R10 ;  /* 0x00000600090a7824 */ /* 0x000fe200078e020a */
[----:B------:R-:W2:Y:S01]  /*13460*/  LDL R141, [R1+0x38] ;  /* 0x00003800018d7983 */ /* 0x000ea20000100800 */
[----:B------:R-:W-:Y:S02]  /*13470*/  IMAD.MOV.U32 R11, RZ, RZ, -0x7fffffe0 ;  /* 0x80000020ff0b7424 */ /* 0x000fe400078e00ff */
[----:B------:R-:W-:Y:S01]  /*13480*/  FMUL.FTZ R14, R29, UR47 ;  /* 0x0000002f1d0e7c20 */ /* 0x000fe20008410000 */
[C---:B------:R-:W-:Y:S01]  /*13490*/  VIADD R12, R10.reuse, 0x40 ;  /* 0x000000400a0c7836 */ /* 0x040fe20000000000 */
[----:B------:R-:W-:Y:S01]  /*134a0*/  R2UR UR10, R10 ;  /* 0x000000000a0a72ca */ /* 0x000fe200000e0000 */
[----:B------:R-:W-:Y:S01]  /*134b0*/  IMAD.MOV.U32 R13, RZ, RZ, -0x7fffffe0 ;  /* 0x80000020ff0d7424 */ /* 0x000fe200078e00ff */
[C---:B------:R-:W-:Y:S01]  /*134c0*/  R2UR UR11, R11.reuse ;  /* 0x000000000b0b72ca */ /* 0x040fe200000e0000 */
[----:B------:R-:W-:Y:S01]  /*134d0*/  FMUL.FTZ R15, R32, UR47 ;  /* 0x0000002f200f7c20 */ /* 0x000fe20008410000 */
[----:B------:R-:W-:Y:S01]  /*134e0*/  R2UR UR14, R12 ;  /* 0x000000000c0e72ca */ /* 0x000fe200000e0000 */
[----:B------:R-:W-:Y:S01]  /*134f0*/  MUFU.TANH R14, R14 ;  /* 0x0000000e000e7308 */ /* 0x000fe20000002400 */
[----:B------:R-:W-:Y:S01]  /*13500*/  IADD3 R12, R10, 0x80, RZ ;  /* 0x000000800a0c7810 */ /* 0x000fe20007ffe0ff */
[----:B------:R-:W-:Y:S01]  /*13510*/  FMUL.FTZ R29, R40, UR47 ;  /* 0x0000002f281d7c20 */ /* 0x000fe20008410000 */
[----:B------:R-:W-:Y:S01]  /*13520*/  R2UR UR43, R11 ;  /* 0x000000000b2b72ca */ /* 0x000fe200000e0000 */
[----:B------:R-:W-:Y:S01]  /*13530*/  FMUL.FTZ R11, R25, UR47 ;  /* 0x0000002f190b7c20 */ /* 0x000fe20008410000 */
[----:B------:R-:W-:Y:S01]  /*13540*/  R2UR UR18, R12 ;  /* 0x000000000c1272ca */ /* 0x000fe200000e0000 */
[----:B------:R-:W-:Y:S01]  /*13550*/  VIADD R12, R10, 0xc0 ;  /* 0x000000c00a0c7836 */ /* 0x000fe20000000000 */
[C---:B------:R-:W-:Y:S01]  /*13560*/  R2UR UR15, R13.reuse ;  /* 0x000000000d0f72ca */ /* 0x040fe200000e0000 */
[----:B------:R-:W-:Y:S01]  /*13570*/  MUFU.TANH R15, R15 ;  /* 0x0000000f000f7308 */ /* 0x000fe20000002400 */
[C---:B------:R-:W-:Y:S01]  /*13580*/  R2UR UR19, R13.reuse ;  /* 0x000000000d1372ca */ /* 0x040fe200000e0000 */
[----:B------:R-:W-:Y:S01]  /*13590*/  FMUL.FTZ R25, R36, UR47 ;  /* 0x0000002f24197c20 */ /* 0x000fe20008410000 */
[----:B------:R-:W-:Y:S01]  /*135a0*/  R2UR UR22, R12 ;  /* 0x000000000c1672ca */ /* 0x000fe200000e0000 */
[----:B------:R-:W-:Y:S01]  /*135b0*/  VIADD R12, R10, 0x100 ;  /* 0x000001000a0c7836 */ /* 0x000fe20000000000 */
[----:B------:R-:W-:Y:S01]  /*135c0*/  R2UR UR23, R13 ;  /* 0x000000000d1772ca */ /* 0x000fe200000e0000 */
[----:B------:R-:W-:Y:S01]  /*135d0*/  FMUL.FTZ R32, R41, UR47 ;  /* 0x0000002f29207c20 */ /* 0x000fe20008410000 */
[C---:B------:R-:W-:Y:S01]  /*135e0*/  R2UR UR27, R13.reuse ;  /* 0x000000000d1b72ca */ /* 0x040fe200000e0000 */
[----:B------:R-:W-:Y:S01]  /*135f0*/  MUFU.TANH R11, R11 ;  /* 0x0000000b000b7308 */ /* 0x000fe20000002400 */
[----:B------:R-:W-:Y:S01]  /*13600*/  R2UR UR26, R12 ;  /* 0x000000000c1a72ca */ /* 0x000fe200000e0000 */
[----:B------:R-:W-:Y:S01]  /*13610*/  VIADD R12, R10, 0x140 ;  /* 0x000001400a0c7836 */ /* 0x000fe20000000000 */
[----:B------:R-:W-:Y:S01]  /*13620*/  R2UR UR31, R13 ;  /* 0x000000000d1f72ca */ /* 0x000fe200000e0000 */
[----:B------:R-:W-:Y:S01]  /*13630*/  FMUL.FTZ R36, R45, UR47 ;  /* 0x0000002f2d247c20 */ /* 0x000fe20008410000 */
[----:B------:R-:W-:Y:S01]  /*13640*/  R2UR UR35, R13 ;  /* 0x000000000d2372ca */ /* 0x000fe200000e0000 */
[----:B------:R-:W-:Y:S01]  /*13650*/  FMUL.FTZ R13, R28, UR47 ;  /* 0x0000002f1c0d7c20 */ /* 0x000fe20008410000 */
[----:B------:R-:W-:Y:S01]  /*13660*/  R2UR UR30, R12 ;  /* 0x000000000c1e72ca */ /* 0x000fe200000e0000 */
[----:B------:R-:W-:-:S02]  /*13670*/  VIADD R12, R10, 0x180 ;  /* 0x000001800a0c7836 */ /* 0x000fc40000000000 */
[----:B------:R-:W-:Y:S01]  /*13680*/  FMUL.FTZ R28, R37, UR47 ;  /* 0x0000002f251c7c20 */ /* 0x000fe20008410000 */
[----:B------:R-:W-:Y:S01]  /*13690*/  VIADD R10, R10, 0x1c0 ;  /* 0x000001c00a0a7836 */ /* 0x000fe20000000000 */
[----:B------:R-:W-:Y:S01]  /*136a0*/  MUFU.TANH R25, R25 ;  /* 0x0000001900197308 */ /* 0x000fe20000002400 */
[----:B------:R-:W-:Y:S01]  /*136b0*/  FMUL.FTZ R37, R48, UR47 ;  /* 0x0000002f30257c20 */ /* 0x000fe20008410000 */
[----:B------:R-:W-:Y:S01]  /*136c0*/  R2UR UR34, R12 ;  /* 0x000000000c2272ca */ /* 0x000fe200000e0000 */
[----:B------:R-:W-:Y:S01]  /*136d0*/  FMUL.FTZ R40, R49, UR47 ;  /* 0x0000002f31287c20 */ /* 0x000fe20008410000 */
        /* <DEDUP_REMOVED lines=25> */
[----:B------:R-:W-:Y:S01]  /*13870*/  UMOV UR39, UR6 ;  /* 0x0000000600277c82 */ /* 0x000fe20008000000 */
[----:B------:R-:W-:Y:S01]  /*13880*/  FMUL.FTZ R26, R26, UR47 ;  /* 0x0000002f1a1a7c20 */ /* 0x000fe20008410000 */
[----:B------:R-:W-:Y:S01]  /*13890*/  FMUL.FTZ R27, R27, UR47 ;  /* 0x0000002f1b1b7c20 */ /* 0x000fe20008410000 */
[----:B------:R-:W3:Y:S01]  /*138a0*/  MUFU.TANH R28, R28 ;  /* 0x0000001c001c7308 */ /* 0x000ee20000002400 */
        /* <DEDUP_REMOVED lines=12> */
[----:B------:R-:W-:Y:S01]  /*13970*/  FMNMX.FTZ R12, R14, R12, !PT ;  /* 0x0000000c0e0c7209 */ /* 0x000fe20007810000 */
[----:B------:R-:W-:Y:S01]  /*13980*/  FMUL.FTZ R46, R46, UR47 ;  /* 0x0000002f2e2e7c20 */ /* 0x000fe20008410000 */
[----:B------:R-:W-:Y:S01]  /*13990*/  FMUL.FTZ R47, R47, UR47 ;  /* 0x0000002f2f2f7c20 */ /* 0x000fe20008410000 */
[----:B------:R-:W4:Y:S01]  /*139a0*/  MUFU.TANH R32, R32 ;  /* 0x0000002000207308 */ /* 0x000f220000002400 */
        /* <DEDUP_REMOVED lines=8> */
[----:B------:R-:W-:Y:S01]  /*13a30*/  FMNMX.FTZ R12, R25, R12, !PT ;  /* 0x0000000c190c7209 */ /* 0x000fe20007810000 */
[----:B------:R-:W-:Y:S01]  /*13a40*/  FMUL.FTZ R71, R71, UR47 ;  /* 0x0000002f47477c20 */ /* 0x000fe20008410000 */
[----:B------:R-:W-:Y:S01]  /*13a50*/  FMUL.FTZ R74, R74, UR47 ;  /* 0x0000002f4a4a7c20 */ /* 0x000fe20008410000 */
[----:B------:R-:W-:Y:S01]  /*13a60*/  FMUL.FTZ R75, R75, UR47 ;  /* 0x0000002f4b4b7c20 */ /* 0x000fe20008410000 */
[----:B---3--:R-:W-:Y:S01]  /*13a70*/  FMNMX.FTZ R12, R28, R12, !PT ;  /* 0x0000000c1c0c7209 */ /* 0x008fe20007810000 */
[----:B------:R-:W-:Y:S01]  /*13a80*/  FMUL.FTZ R78, R78, UR47 ;  /* 0x0000002f4e4e7c20 */ /* 0x000fe20008410000 */
[----:B------:R-:W-:Y:S01]  /*13a90*/  FMUL.FTZ R79, R79, UR47 ;  /* 0x0000002f4f4f7c20 */ /* 0x000fe20008410000 */
[----:B------:R-:W3:Y:S01]  /*13aa0*/  MUFU.TANH R36, R36 ;  /* 0x0000002400247308 */ /* 0x000ee20000002400 */
[----:B0-----:R-:W-:Y:S01]  /*13ab0*/  FMNMX.FTZ R12, R29, R12, !PT ;  /* 0x0000000c1d0c7209 */ /* 0x001fe20007810000 */
[----:B------:R-:W-:Y:S01]  /*13ac0*/  FMUL.FTZ R84, R82, UR47 ;  /* 0x0000002f52547c20 */ /* 0x000fe20008410000 */
[----:B------:R-:W-:Y:S01]  /*13ad0*/  FMUL.FTZ R83, R83, UR47 ;  /* 0x0000002f53537c20 */ /* 0x000fe20008410000 */
[----:B------:R-:W-:Y:S01]  /*13ae0*/  FMUL.FTZ R85, R86, UR47 ;  /* 0x0000002f56557c20 */ /* 0x000fe20008410000 */
[----:B----4-:R-:W-:Y:S01]  /*13af0*/  FMNMX.FTZ R12, R32, R12, !PT ;  /* 0x0000000c200c7209 */ /* 0x010fe20007810000 */
[----:B------:R-:W-:Y:S01]  /*13b00*/  FMUL.FTZ R87, R87, UR47 ;  /* 0x0000002f57577c20 */ /* 0x000fe20008410000 */
[----:B------:R-:W-:Y:S01]  /*13b10*/  WARPGROUP.ARRIVE ;  /* 0x00000000000079c5 */ /* 0x000fe20000000000 */
[----:B------:R-:W0:Y:S01]  /*13b20*/  MUFU.TANH R37, R37 ;  /* 0x0000002500257308 */ /* 0x000e220000002400 */
[----:B-1----:R-:W-:-:S07]  /*13b30*/  FMNMX.FTZ R12, R33, R12, !PT ;  /* 0x0000000c210c7209 */ /* 0x002fce0007810000 */
[----:B------:R-:W1:Y:S01]  /*13b40*/  MUFU.TANH R40, R40 ;  /* 0x0000002800287308 */ /* 0x000e620000002400 */
[----:B---3--:R-:W-:-:S07]  /*13b50*/  FMNMX.FTZ R12, R36, R12, !PT ;  /* 0x0000000c240c7209 */ /* 0x008fce0007810000 */
[----:B------:R-:W3:Y:S01]  /*13b60*/  MUFU.TANH R41, R41 ;  /* 0x0000002900297308 */ /* 0x000ee20000002400 */
[----:B0-----:R-:W-:-:S07]  /*13b70*/  FMNMX.FTZ R12, R37, R12, !PT ;  /* 0x0000000c250c7209 */ /* 0x001fce0007810000 */
        /* <DEDUP_REMOVED lines=34> */
[----:B------:R-:W-:Y:S01]  /*13da0*/  MUFU.TANH R26, R26 ;  /* 0x0000001a001a7308 */ /* 0x000fe20000002400 */
[----:B0-----:R-:W-:-:S07]  /*13db0*/  FMNMX.FTZ R12, R73, R12, !PT ;  /* 0x0000000c490c7209 */ /* 0x001fce0007810000 */
[----:B------:R-:W-:Y:S01]  /*13dc0*/  MUFU.TANH R27, R27 ;  /* 0x0000001b001b7308 */ /* 0x000fe20000002400 */
[----:B-1----:R-:W-:-:S05]  /*13dd0*/  FMNMX.FTZ R12, R76, R12, !PT ;  /* 0x0000000c4c0c7209 */ /* 0x002fca0007810000 */
        /* <DEDUP_REMOVED lines=10> */
[----:B0-----:R-:W-:-:S05]  /*13e80*/  FMNMX.FTZ R12, R12, R77, !PT ;  /* 0x0000004d0c0c7209 */ /* 0x001fca0007810000 */
[C---:B------:R-:W-:Y:S01]  /*13e90*/  FADD.FTZ R8, -R12.reuse, R8 ;  /* 0x000000080c087221 */ /* 0x040fe20000010100 */
[----:B------:R-:W-:Y:S01]  /*13ea0*/  FMUL.FTZ R77, R12, UR39 ;  /* 0x000000270c4d7c20 */ /* 0x000fe20008410000 */
[----:B------:R-:W-:Y:S02]  /*13eb0*/  MUFU.TANH R43, R43 ;  /* 0x0000002b002b7308 */ /* 0x000fe40000002400 */
        /* <DEDUP_REMOVED lines=24> */
[--C-:B------:R-:W-:Y:S01]  /*14040*/  FFMA.FTZ R53, R53, UR39, -R77.reuse ;  /* 0x0000002735357c23 */ /* 0x100fe2000801084d */
[--C-:B------:R-:W-:Y:S01]  /*14050*/  FFMA.FTZ R56, R56, UR39, -R77.reuse ;  /* 0x0000002738387c23 */ /* 0x100fe2000801084d */
[--C-:B------:R-:W-:Y:S01]  /*14060*/  FFMA.FTZ R57, R57, UR39, -R77.reuse ;  /* 0x0000002739397c23 */ /* 0x100fe2000801084d */
[--C-:B------:R-:W-:Y:S01]  /*14070*/  FFMA.FTZ R60, R60, UR39, -R77.reuse ;  /* 0x000000273c3c7c23 */ /* 0x100fe2000801084d */
[--C-:B------:R-:W-:Y:S01]  /*14080*/  FFMA.FTZ R61, R61, UR39, -R77.reuse ;  /* 0x000000273d3d7c23 */ /* 0x100fe2000801084d */
[--C-:B------:R-:W-:Y:S01]  /*14090*/  FFMA.FTZ R64, R64, UR39, -R77.reuse ;  /* 0x0000002740407c23 */ /* 0x100fe2000801084d */
[----:B------:R-:W-:Y:S01]  /*140a0*/  MUFU.TANH R46, R46 ;  /* 0x0000002e002e7308 */ /* 0x000fe20000002400 */
[----:B0-----:R-:W-:Y:S01]  /*140b0*/  FFMA.FTZ R4, R80, R4, R8 ;  /* 0x0000000450047223 */ /* 0x001fe20000010008 */
[----:B-1----:R-:W-:Y:S01]  /*140c0*/  FMUL.FTZ R11, R51, UR47 ;  /* 0x0000002f330b7c20 */ /* 0x002fe20008410000 */
[----:B------:R-:W-:Y:S01]  /*140d0*/  FMUL.FTZ R51, R54, UR47 ;  /* 0x0000002f36337c20 */ /* 0x000fe20008410000 */
[----:B------:R-:W-:Y:S01]  /*140e0*/  FMUL.FTZ R54, R58, UR47 ;  /* 0x0000002f3a367c20 */ /* 0x000fe20008410000 */
[----:B------:R-:W-:Y:S01]  /*140f0*/  FMUL.FTZ R58, R59, UR47 ;  /* 0x0000002f3b3a7c20 */ /* 0x000fe20008410000 */
[--C-:B------:R-:W-:Y:S01]  /*14100*/  FFMA.FTZ R65, R65, UR39, -R77.reuse ;  /* 0x0000002741417c23 */ /* 0x100fe2000801084d */
[--C-:B------:R-:W-:Y:S01]  /*14110*/  FFMA.FTZ R68, R68, UR39, -R77.reuse ;  /* 0x0000002744447c23 */ /* 0x100fe2000801084d */
[----:B------:R-:W-:Y:S01]  /*14120*/  MUFU.TANH R47, R47 ;  /* 0x0000002f002f7308 */ /* 0x000fe20000002400 */
[C---:B---3--:R-:W-:Y:S01]  /*14130*/  FADD.FTZ R4, R10.reuse, R4 ;  /* 0x000000040a047221 */ /* 0x048fe20000010000 */
[----:B------:R-:W-:Y:S01]  /*14140*/  F2FP.F16.F32.PACK_AB R8, R10, R8 ;  /* 0x000000080a08723e */ /* 0x000fe200000000ff */
[--C-:B------:R-:W-:Y:S01]  /*14150*/  FFMA.FTZ R69, R69, UR39, -R77.reuse ;  /* 0x0000002745457c23 */ /* 0x100fe2000801084d */
[--C-:B------:R-:W-:Y:S01]  /*14160*/  FFMA.FTZ R72, R72, UR39, -R77.reuse ;  /* 0x0000002748487c23 */ /* 0x100fe2000801084d */
[--C-:B------:R-:W-:Y:S01]  /*14170*/  FFMA.FTZ R73, R73, UR39, -R77.reuse ;  /* 0x0000002749497c23 */ /* 0x100fe2000801084d */
[----:B------:R-:W-:Y:S01]  /*14180*/  FFMA.FTZ R76, R76, UR39, -R77 ;  /* 0x000000274c4c7c23 */ /* 0x000fe2000801084d */
[----:B------:R-:W-:Y:S01]  /*14190*/  FMUL.FTZ R77, R62, UR47 ;  /* 0x0000002f3e4d7c20 */ /* 0x000fe20008410000 */
[----:B------:R-:W0:Y:S08]  /*141a0*/  MUFU.EX2 R10, R13 ;  /* 0x0000000d000a7308 */ /* 0x000e300000000800 */
[----:B------:R1:W3:Y:S08]  /*141b0*/  MUFU.EX2 R13, R14 ;  /* 0x0000000e000d7308 */ /* 0x0002f00000000800 */
[----:B------:R-:W4:Y:S01]  /*141c0*/  MUFU.TANH R50, R50 ;  /* 0x0000003200327308 */ /* 0x000f220000002400 */
[----:B0-----:R-:W-:Y:S01]  /*141d0*/  FADD.FTZ R4, R10, R4 ;  /* 0x000000040a047221 */ /* 0x001fe20000010000 */
[----:B-1----:R-:W-:-:S06]  /*141e0*/  FMUL.FTZ R14, R55, UR47 ;  /* 0x0000002f370e7c20 */ /* 0x002fcc0008410000 */
[----:B------:R-:W0:Y:S01]  /*141f0*/  MUFU.TANH R11, R11 ;  /* 0x0000000b000b7308 */ /* 0x000e220000002400 */
[C---:B---3--:R-:W-:Y:S01]  /*14200*/  FADD.FTZ R4, R13.reuse, R4 ;  /* 0x000000040d047221 */ /* 0x048fe20000010000 */
[----:B------:R-:W-:Y:S02]  /*14210*/  F2FP.F16.F32.PACK_AB R10, R13, R10 ;  /* 0x0000000a0d0a723e */ /* 0x000fe400000000ff */
[----:B------:R-:W-:-:S04]  /*14220*/  FMNMX.FTZ R13, R26, R5, !PT ;  /* 0x000000051a0d7209 */ /* 0x000fc80007810000 */
[----:B------:R-:W-:Y:S01]  /*14230*/  FMNMX.FTZ R13, R27, R13, !PT ;  /* 0x0000000d1b0d7209 */ /* 0x000fe20007810000 */
[----:B------:R-:W1:Y:S03]  /*14240*/  MUFU.TANH R51, R51 ;  /* 0x0000003300337308 */ /* 0x000e660000002400 */
[----:B------:R-:W-:-:S04]  /*14250*/  FMNMX.FTZ R13, R30, R13, !PT ;  /* 0x0000000d1e0d7209 */ /* 0x000fc80007810000 */
[----:B------:R-:W-:Y:S01]  /*14260*/  FMNMX.FTZ R13, R31, R13, !PT ;  /* 0x0000000d1f0d7209 */ /* 0x000fe20007810000 */
[----:B------:R-:W3:Y:S03]  /*14270*/  MUFU.TANH R14, R14 ;  /* 0x0000000e000e7308 */ /* 0x000ee60000002400 */
[----:B------:R-:W-:-:S04]  /*14280*/  FMNMX.FTZ R13, R34, R13, !PT ;  /* 0x0000000d220d7209 */ /* 0x000fc80007810000 */
[----:B------:R-:W-:Y:S01]  /*14290*/  FMNMX.FTZ R13, R35, R13, !PT ;  /* 0x0000000d230d7209 */ /* 0x000fe20007810000 */
[----:B------:R-:W5:Y:S03]  /*142a0*/  MUFU.TANH R54, R54 ;  /* 0x0000003600367308 */ /* 0x000f660000002400 */
[----:B------:R-:W-:-:S04]  /*142b0*/  FMNMX.FTZ R13, R38, R13, !PT ;  /* 0x0000000d260d7209 */ /* 0x000fc80007810000 */
[----:B------:R-:W-:Y:S01]  /*142c0*/  FMNMX.FTZ R13, R39, R13, !PT ;  /* 0x0000000d270d7209 */ /* 0x000fe20007810000 */
[----:B------:R-:W2:Y:S03]  /*142d0*/  MUFU.TANH R58, R58 ;  /* 0x0000003a003a7308 */ /* 0x000ea60000002400 */
[----:B------:R-:W-:-:S04]  /*142e0*/  FMNMX.FTZ R13, R42, R13, !PT ;  /* 0x0000000d2a0d7209 */ /* 0x000fc80007810000 */
[----:B------:R-:W-:Y:S01]  /*142f0*/  FMNMX.FTZ R13, R43, R13, !PT ;  /* 0x0000000d2b0d7209 */ /* 0x000fe20007810000 */
[----:B------:R-:W2:Y:S03]  /*14300*/  MUFU.TANH R77, R77 ;  /* 0x0000004d004d7308 */ /* 0x000ea60000002400 */
[----:B------:R-:W-:-:S04]  /*14310*/  FMNMX.FTZ R13, R46, R13, !PT ;  /* 0x0000000d2e0d7209 */ /* 0x000fc80007810000 */
[----:B------:R-:W-:Y:S01]  /*14320*/  FMNMX.FTZ R13, R47, R13, !PT ;  /* 0x0000000d2f0d7209 */ /* 0x000fe20007810000 */
[----:B------:R-:W2:Y:S03]  /*14330*/  MUFU.TANH R63, R63 ;  /* 0x0000003f003f7308 */ /* 0x000ea60000002400 */
[----:B----4-:R-:W-:-:S04]  /*14340*/  FMNMX.FTZ R13, R50, R13, !PT ;  /* 0x0000000d320d7209 */ /* 0x010fc80007810000 */
[----:B0-----:R-:W-:Y:S01]  /*14350*/  FMNMX.FTZ R13, R11, R13, !PT ;  /* 0x0000000d0b0d7209 */ /* 0x001fe20007810000 */
[----:B------:R-:W0:Y:S03]  /*14360*/  MUFU.TANH R81, R81 ;  /* 0x0000005100517308 */ /* 0x000e260000002400 */
[----:B-1----:R-:W-:-:S04]  /*14370*/  FMNMX.FTZ R13, R51, R13, !PT ;  /* 0x0000000d330d7209 */ /* 0x002fc80007810000 */
[----:B---3--:R-:W-:Y:S01]  /*14380*/  FMNMX.FTZ R13, R14, R13, !PT ;  /* 0x0000000d0e0d7209 */ /* 0x008fe20007810000 */
[----:B------:R-:W1:Y:S03]  /*14390*/  MUFU.TANH R67, R67 ;  /* 0x0000004300437308 */ /* 0x000e660000002400 */
[----:B-----5:R-:W-:-:S04]  /*143a0*/  FMNMX.FTZ R13, R54, R13, !PT ;  /* 0x0000000d360d7209 */ /* 0x020fc80007810000 */
[----:B--2---:R-:W-:Y:S01]  /*143b0*/  FMNMX.FTZ R13, R58, R13, !PT ;  /* 0x0000000d3a0d7209 */ /* 0x004fe20007810000 */
[----:B------:R-:W2:Y:S03]  /*143c0*/  MUFU.TANH R70, R70 ;  /* 0x0000004600467308 */ /* 0x000ea60000002400 */
[----:B------:R-:W-:-:S04]  /*143d0*/  FMNMX.FTZ R13, R77, R13, !PT ;  /* 0x0000000d4d0d7209 */ /* 0x000fc80007810000 */
[----:B------:R-:W-:Y:S01]  /*143e0*/  FMNMX.FTZ R13, R63, R13, !PT ;  /* 0x0000000d3f0d7209 */ /* 0x000fe20007810000 */
[----:B------:R-:W3:Y:S03]  /*143f0*/  MUFU.TANH R71, R71 ;  /* 0x0000004700477308 */ /* 0x000ee60000002400 */
[----:B0-----:R-:W-:-:S04]  /*14400*/  FMNMX.FTZ R13, R81, R13, !PT ;  /* 0x0000000d510d7209 */ /* 0x001fc80007810000 */
[----:B-1----:R-:W-:Y:S01]  /*14410*/  FMNMX.FTZ R13, R67, R13, !PT ;  /* 0x0000000d430d7209 */ /* 0x002fe20007810000 */
[----:B------:R-:W0:Y:S03]  /*14420*/  MUFU.TANH R74, R74 ;  /* 0x0000004a004a7308 */ /* 0x000e260000002400 */
[----:B--2---:R-:W-:-:S05]  /*14430*/  FMNMX.FTZ R13, R70, R13, !PT ;  /* 0x0000000d460d7209 */ /* 0x004fca0007810000 */
        /* <DEDUP_REMOVED lines=13> */
[----:B--2---:R-:W-:-:S04]  /*14510*/  FMNMX.FTZ R13, R83, R13, !PT ;  /* 0x0000000d530d7209 */ /* 0x004fc80007810000 */
[----:B0-----:R-:W-:-:S04]  /*14520*/  FMNMX.FTZ R13, R85, R13, !PT ;  /* 0x0000000d550d7209 */ /* 0x001fc80007810000 */
[----:B-1----:R-:W-:-:S05]  /*14530*/  FMNMX.FTZ R13, R87, R13, !PT ;  /* 0x0000000d570d7209 */ /* 0x002fca0007810000 */
[----:B------:R-:W0:Y:S02]  /*14540*/  SHFL.BFLY PT, R55, R13, 0x2, 0x1f ;  /* 0x0c401f000d377f89 */ /* 0x000e2400000e0000 */
[----:B0-----:R-:W-:-:S05]  /*14550*/  FMNMX.FTZ R13, R13, R55, !PT ;  /* 0x000000370d0d7209 */ /* 0x001fca0007810000 */
[----:B------:R-:W0:Y:S02]  /*14560*/  SHFL.BFLY PT, R55, R13, 0x1, 0x1f ;  /* 0x0c201f000d377f89 */ /* 0x000e2400000e0000 */
[----:B0-----:R-:W-:-:S05]  /*14570*/  FMNMX.FTZ R13, R13, R55, !PT ;  /* 0x000000370d0d7209 */ /* 0x001fca0007810000 */
[C---:B------:R-:W-:Y:S01]  /*14580*/  FMUL.FTZ R86, R13.reuse, UR39 ;  /* 0x000000270d567c20 */ /* 0x040fe20008410000 */
[----:B------:R-:W-:-:S03]  /*14590*/  FADD.FTZ R5, -R13, R5 ;  /* 0x000000050d057221 */ /* 0x000fc60000010100 */
[--C-:B------:R-:W-:Y:S01]  /*145a0*/  FFMA.FTZ R59, R27, UR39, -R86.reuse ;  /* 0x000000271b3b7c23 */ /* 0x100fe20008010856 */
[--C-:B------:R-:W-:Y:S01]  /*145b0*/  FFMA.FTZ R55, R26, UR39, -R86.reuse ;  /* 0x000000271a377c23 */ /* 0x100fe20008010856 */
[----:B------:R-:W-:Y:S01]  /*145c0*/  IMAD.MOV.U32 R27, RZ, RZ, 0x40000040 ;  /* 0x40000040ff1b7424 */ /* 0x000fe200078e00ff */
[----:B------:R-:W-:Y:S01]  /*145d0*/  LOP3.LUT R26, R141, 0x10000, RZ, 0xfc, !PT ;  /* 0x000100008d1a7812 */ /* 0x000fe200078efcff */
[--C-:B------:R-:W-:Y:S01]  /*145e0*/  FFMA.FTZ R62, R30, UR39, -R86.reuse ;  /* 0x000000271e3e7c23 */ /* 0x100fe20008010856 */
[--C-:B------:R-:W-:Y:S01]  /*145f0*/  FFMA.FTZ R66, R31, UR39, -R86.reuse ;  /* 0x000000271f427c23 */ /* 0x100fe20008010856 */
[----:B------:R-:W-:Y:S01]  /*14600*/  IMAD.MOV.U32 R31, RZ, RZ, 0x40000040 ;  /* 0x40000040ff1f7424 */ /* 0x000fe200078e00ff */
[C---:B------:R-:W-:Y:S01]  /*14610*/  R2UR UR8, R26.reuse ;  /* 0x000000001a0872ca */ /* 0x040fe200000e0000 */
[----:B------:R-:W-:Y:S01]  /*14620*/  VIADD R30, R26, 0x2 ;  /* 0x000000021a1e7836 */ /* 0x000fe20000000000 */
[----:B------:R-:W-:Y:S01]  /*14630*/  R2UR UR9, R27 ;  /* 0x000000001b0972ca */ /* 0x000fe200000e0000 */
[----:B------:R-:W0:Y:S01]  /*14640*/  S2R R141, SR_TID.X ;  /* 0x00000000008d7919 */ /* 0x000e220000002100 */
[----:B------:R-:W-:Y:S01]  /*14650*/  R2UR UR13, R31 ;  /* 0x000000001f0d72ca */ /* 0x000fe200000e0000 */
[----:B------:R-:W-:Y:S01]  /*14660*/  IMAD.MOV.U32 R31, RZ, RZ, 0x40000040 ;  /* 0x40000040ff1f7424 */ /* 0x000fe200078e00ff */
[----:B------:R-:W-:Y:S01]  /*14670*/  R2UR UR12, R30 ;  /* 0x000000001e0c72ca */ /* 0x000fe200000e0000 */
[----:B------:R-:W-:Y:S01]  /*14680*/  VIADD R30, R26, 0x4 ;  /* 0x000000041a1e7836 */ /* 0x000fe20000000000 */
[----:B------:R-:W-:Y:S01]  /*14690*/  MOV R27, 0x40000040 ;  /* 0x40000040001b7802 */ /* 0x000fe20000000f00 */
[--C-:B------:R-:W-:Y:S01]  /*146a0*/  FFMA.FTZ R82, R11, UR39, -R86.reuse ;  /* 0x000000270b527c23 */ /* 0x100fe20008010856 */
[----:B------:R-:W-:Y:S01]  /*146b0*/  R2UR UR17, R31 ;  /* 0x000000001f1172ca */ /* 0x000fe200000e0000 */
[----:B------:R-:W-:Y:S01]  /*146c0*/  IMAD.MOV.U32 R31, RZ, RZ, 0x40000040 ;  /* 0x40000040ff1f7424 */ /* 0x000fe200078e00ff */
[----:B------:R-:W-:Y:S01]  /*146d0*/  R2UR UR16, R30 ;  /* 0x000000001e1072ca */ /* 0x000fe200000e0000 */
[----:B------:R-:W-:Y:S01]  /*146e0*/  VIADD R30, R26, 0x6 ;  /* 0x000000061a1e7836 */ /* 0x000fe20000000000 */
[----:B------:R-:W-:Y:S01]  /*146f0*/  R2UR UR41, R27 ;  /* 0x000000001b2972ca */ /* 0x000fe200000e0000 */
[----:B------:R-:W-:Y:S01]  /*14700*/  HGMMA.64x96x16.F32 R88, gdesc[UR8].tnspB, R88, gsb0 ;  /* 0x41600000085879f0 */ /* 0x000fe20008000858 */
[----:B------:R-:W-:Y:S01]  /*14710*/  R2UR UR21, R31 ;  /* 0x000000001f1572ca */ /* 0x000fe200000e0000 */
[----:B------:R-:W-:Y:S01]  /*14720*/  IMAD.MOV.U32 R31, RZ, RZ, 0x40000040 ;  /* 0x40000040ff1f7424 */ /* 0x000fe200078e00ff */
[----:B------:R-:W-:Y:S01]  /*14730*/  R2UR UR20, R30 ;  /* 0x000000001e1472ca */ /* 0x000fe200000e0000 */
[----:B------:R-:W-:Y:S01]  /*14740*/  VIADD R30, R26, 0x600 ;  /* 0x000006001a1e7836 */ /* 0x000fe20000000000 */
[----:B------:R-:W-:Y:S01]  /*14750*/  MUFU.EX2 R55, R55 ;  /* 0x0000003700377308 */ /* 0x000fe20000000800 */
[----:B------:R-:W-:Y:S01]  /*14760*/  FFMA.FTZ R34, R34, UR39, -R86 ;  /* 0x0000002722227c23 */ /* 0x000fe20008010856 */
[----:B------:R-:W-:Y:S01]  /*14770*/  R2UR UR25, R31 ;  /* 0x000000001f1972ca */ /* 0x000fe200000e0000 */
[----:B------:R-:W-:Y:S01]  /*14780*/  IMAD.MOV.U32 R31, RZ, RZ, 0x40000040 ;  /* 0x40000040ff1f7424 */ /* 0x000fe200078e00ff */
[----:B------:R-:W-:Y:S01]  /*14790*/  R2UR UR24, R30 ;  /* 0x000000001e1872ca */ /* 0x000fe200000e0000 */
[----:B------:R-:W-:-:S02]  /*147a0*/  VIADD R30, R26, 0x602 ;  /* 0x000006021a1e7836 */ /* 0x000fc40000000000 */
[--C-:B------:R-:W-:Y:S01]  /*147b0*/  FFMA.FTZ R35, R35, UR39, -R86.reuse ;  /* 0x0000002723237c23 */ /* 0x100fe20008010856 */
[--C-:B------:R-:W-:Y:S01]  /*147c0*/  FFMA.FTZ R38, R38, UR39, -R86.reuse ;  /* 0x0000002726267c23 */ /* 0x100fe20008010856 */
[----:B------:R-:W-:Y:S01]  /*147d0*/  R2UR UR29, R31 ;  /* 0x000000001f1d72ca */ /* 0x000fe200000e0000 */
[----:B------:R-:W-:Y:S01]  /*147e0*/  IMAD.MOV.U32 R31, RZ, RZ, 0x40000040 ;  /* 0x40000040ff1f7424 */ /* 0x000fe200078e00ff */
[----:B------:R-:W-:Y:S01]  /*147f0*/  R2UR UR28, R30 ;  /* 0x000000001e1c72ca */ /* 0x000fe200000e0000 */
[C---:B------:R-:W-:Y:S01]  /*14800*/  VIADD R30, R26.reuse, 0x604 ;  /* 0x000006041a1e7836 */ /* 0x040fe20000000000 */
[----:B------:R-:W-:Y:S01]  /*14810*/  MUFU.EX2 R59, R59 ;  /* 0x0000003b003b7308 */ /* 0x000fe20000000800 */
[----:B------:R-:W-:Y:S01]  /*14820*/  VIADD R26, R26, 0x606 ;  /* 0x000006061a1a7836 */ /* 0x000fe20000000000 */
[----:B------:R-:W-:Y:S01]  /*14830*/  R2UR UR33, R31 ;  /* 0x000000001f2172ca */ /* 0x000fe200000e0000 */
[--C-:B------:R-:W-:Y:S01]  /*14840*/  FFMA.FTZ R39, R39, UR39, -R86.reuse ;  /* 0x0000002727277c23 */ /* 0x100fe20008010856 */
[----:B------:R-:W-:Y:S01]  /*14850*/  R2UR UR32, R30 ;  /* 0x000000001e2072ca */ /* 0x000fe200000e0000 */
[--C-:B------:R-:W-:Y:S01]  /*14860*/  FFMA.FTZ R42, R42, UR39, -R86.reuse ;  /* 0x000000272a2a7c23 */ /* 0x100fe20008010856 */
[----:B------:R-:W-:Y:S01]  /*14870*/  R2UR UR40, R26 ;  /* 0x000000001a2872ca */ /* 0x000fe200000e0000 */
[--C-:B------:R-:W-:Y:S01]  /*14880*/  FFMA.FTZ R43, R43, UR39, -R86.reuse ;  /* 0x000000272b2b7c23 */ /* 0x100fe20008010856 */
[----:B0-----:R-:W-:Y:S01]  /*14890*/  SHF.R.U32.HI R11, RZ, 0x7, R141 ;  /* 0x00000007ff0b7819 */ /* 0x001fe2000001168d */
[--C-:B------:R-:W-:Y:S01]  /*148a0*/  FFMA.FTZ R46, R46, UR39, -R86.reuse ;  /* 0x000000272e2e7c23 */ /* 0x100fe20008010856 */
[----:B------:R-:W-:Y:S01]  /*148b0*/  ISETP.GE.U32.AND P2, PT, R141, 0x180, PT ;  /* 0x000001808d00780c */ /* 0x000fe20003f46070 */
[--C-:B------:R-:W-:Y:S01]  /*148c0*/  FFMA.FTZ R47, R47, UR39, -R86.reuse ;  /* 0x000000272f2f7c23 */ /* 0x100fe20008010856 */
[----:B------:R-:W-:Y:S01]  /*148d0*/  FFMA.FTZ R50, R50, UR39, -R86 ;  /* 0x0000002732327c23 */ /* 0x000fe20008010856 */
[----:B------:R-:W-:-:S02]  /*148e0*/  VIADD R11, R11, 0x9 ;  /* 0x000000090b0b7836 */ /* 0x000fc40000000000 */
        /* <DEDUP_REMOVED lines=16> */
[----:B------:R-:W-:Y:S01]  /*149f0*/  FFMA.FTZ R85, R85, UR39, -R86 ;  /* 0x0000002755557c23 */ /* 0x000fe20008010856 */
[----:B------:R-:W-:-:S02]  /*14a00*/  @!P1 IMAD R9, R9, 0x8, R2 ;  /* 0x0000000809099824 */ /* 0x000fc400078e0202 */
[----:B------:R-:W-:Y:S01]  /*14a10*/  FMUL.FTZ R5, R5, UR39 ;  /* 0x0000002705057c20 */ /* 0x000fe20008410000 */
[----:B------:R-:W-:Y:S02]  /*14a20*/  WARPGROUP.DEPBAR.LE gsb0, 0x0 ;  /* 0x00008000000079c5 */ /* 0x000fe40000010000 */
[----:B------:R-:W-:Y:S01]  /*14a30*/  WARPGROUP.ARRIVE ;  /* 0x00000000000079c5 */ /* 0x000fe20000000000 */
[----:B------:R-:W-:Y:S01]  /*14a40*/  SEL R11, R11, 0x9, !P2 ;  /* 0x000000090b0b7807 */ /* 0x000fe20005000000 */
[----:B------:R-:W-:Y:S01]  /*14a50*/  MUFU.EX2 R62, R62 ;  /* 0x0000003e003e7308 */ /* 0x000fe20000000800 */
[----:B------:R-:W-:Y:S02]  /*14a60*/  FFMA.FTZ R86, R87, UR39, -R86 ;  /* 0x0000002757567c23 */ /* 0x000fe40008010856 */
[----:B------:R-:W2:Y:S01]  /*14a70*/  LDL R87, [R1+0x1c] ;  /* 0x00001c0001577983 */ /* 0x000ea20000100800 */
[----:B------:R-:W-:Y:S04]  /*14a80*/  HGMMA.64x96x16.F32 R88, gdesc[UR12].tnspB, R88, gsb0 ;  /* 0x416000000c5879f0 */ /* 0x000fe80008000858 */
[----:B------:R-:W-:Y:S01]  /*14a90*/  MUFU.EX2 R66, R66 ;  /* 0x0000004200427308 */ /* 0x000fe20000000800 */
[----:B------:R-:W-:-:S07]  /*14aa0*/  @!P1 VIADD R9, R9, 0x2d860 ;  /* 0x0002d86009099836 */ /* 0x000fce0000000000 */
[----:B------:R-:W0:Y:S01]  /*14ab0*/  MUFU.EX2 R5, R5 ;  /* 0x0000000500057308 */ /* 0x000e220000000800 */
[----:B------:R-:W-:Y:S02]  /*14ac0*/  WARPGROUP.DEPBAR.LE gsb0, 0x0 ;  /* 0x00008000000079c5 */ /* 0x000fe40000010000 */
[----:B------:R-:W-:-:S06]  /*14ad0*/  WARPGROUP.ARRIVE ;  /* 0x00000000000079c5 */ /* 0x000fcc0000000000 */
[----:B------:R-:W-:Y:S03]  /*14ae0*/  HGMMA.64x96x16.F32 R88, gdesc[UR16].tnspB, R88, gsb0 ;  /* 0x41600000105879f0 */ /* 0x000fe60008000858 */
        /* <DEDUP_REMOVED lines=14> */
[----:B------:R-:W-:Y:S01]  /*14bd0*/  HGMMA.64x96x16.F32 R88, gdesc[UR40].tnspB, R88, gsb0 ;  /* 0x41600000285879f0 */ /* 0x000fe20008000858 */
[----:B------:R-:W-:Y:S01]  /*14be0*/  @!P1 PRMT R9, RZ, 0x654, R9 ;  /* 0x00000654ff099816 */ /* 0x000fe20000000009 */
[----:B------:R-:W1:Y:S01]  /*14bf0*/  MUFU.EX2 R34, R34 ;  /* 0x0000002200227308 */ /* 0x000e620000000800 */
[----:B0-----:R-:W-:-:S04]  /*14c00*/  FFMA.FTZ R3, R5, R3, R55 ;  /* 0x0000000305037223 */ /* 0x001fc80000010037 */
[----:B------:R-:W-:-:S03]  /*14c10*/  FADD.FTZ R3, R59, R3 ;  /* 0x000000033b037221 */ /* 0x000fc60000010000 */
[----:B------:R-:W0:Y:S01]  /*14c20*/  MUFU.EX2 R35, R35 ;  /* 0x0000002300237308 */ /* 0x000e220000000800 */
[----:B------:R-:W-:-:S07]  /*14c30*/  FADD.FTZ R3, R62, R3 ;  /* 0x000000033e037221 */ /* 0x000fce0000010000 */
[----:B------:R-:W3:Y:S01]  /*14c40*/  MUFU.EX2 R38, R38 ;  /* 0x0000002600267308 */ /* 0x000ee20000000800 */
[----:B------:R-:W-:-:S07]  /*14c50*/  FADD.FTZ R3, R66, R3 ;  /* 0x0000000342037221 */ /* 0x000fce0000010000 */
[----:B------:R-:W-:Y:S01]  /*14c60*/  MUFU.EX2 R39, R39 ;  /* 0x0000002700277308 */ /* 0x000fe20000000800 */
[----:B-1----:R-:W-:-:S04]  /*14c70*/  FADD.FTZ R3, R34, R3 ;  /* 0x0000000322037221 */ /* 0x002fc80000010000 */
[----:B0-----:R-:W-:-:S04]  /*14c80*/  FADD.FTZ R3, R35, R3 ;  /* 0x0000000323037221 */ /* 0x001fc80000010000 */
[----:B---3--:R-:W-:Y:S01]  /*14c90*/  FADD.FTZ R3, R38, R3 ;  /* 0x0000000326037221 */ /* 0x008fe20000010000 */
[----:B------:R-:W-:Y:S02]  /*14ca0*/  WARPGROUP.DEPBAR.LE gsb0, 0x0 ;  /* 0x00008000000079c5 */ /* 0x000fe40000010000 */
[----:B------:R0:W-:Y:S06]  /*14cb0*/  BAR.ARV R11, 0x100 ;  /* 0x0004000b0000751d */ /* 0x0001ec0000002000 */
[----:B0-----:R-:W-:-:S04]  /*14cc0*/  @!P1 IMAD R11, R17, 0x8, R2 ;  /* 0x00000008110b9824 */ /* 0x001fc800078e0202 */
[----:B------:R-:W-:-:S05]  /*14cd0*/  @!P1 VIADD R11, R11, 0x2d840 ;  /* 0x0002d8400b0b9836 */ /* 0x000fca0000000000 */
[----:B------:R-:W-:-:S04]  /*14ce0*/  @!P1 PRMT R11, RZ, 0x654, R11 ;  /* 0x00000654ff0b9816 */ /* 0x000fc8000000000b */
[----:B------:R0:W-:Y:S01]  /*14cf0*/  @!P1 SYNCS.ARRIVE.TRANS64.RED.A1T0 RZ, [R11+URZ], RZ ;  /* 0x000000ff0bff99a7 */ /* 0x0001e2000810043f */
[----:B------:R1:W-:Y:S01]  /*14d00*/  @!P1 SYNCS.ARRIVE.TRANS64.RED.A1T0 RZ, [R9+URZ], RZ ;  /* 0x000000ff09ff99a7 */ /* 0x0003e2000810043f */
[----:B0-----:R-:W-:Y:S02]  /*14d10*/  F2FP.F16.F32.PACK_AB R11, R66, R62 ;  /* 0x0000003e420b723e */ /* 0x001fe400000000ff */
[----:B-1----:R-:W-:-:S05]  /*14d20*/  F2FP.F16.F32.PACK_AB R9, R59, R55 ;  /* 0x000000373b09723e */ /* 0x002fca00000000ff */
[----:B------:R0:W-:Y:S02]  /*14d30*/  STSM.16.M88.4 [R137+0x21800], R8 ;  /* 0x0218000889007844 */ /* 0x0001e40000000200 */
[----:B0-----:R-:W0:Y:S08]  /*14d40*/  MUFU.EX2 R8, R15 ;  /* 0x0000000f00087308 */ /* 0x001e300000000800 */
[----:B------:R-:W1:Y:S08]  /*14d50*/  MUFU.EX2 R9, R24 ;  /* 0x0000001800097308 */ /* 0x000e700000000800 */
[----:B------:R-:W3:Y:S01]  /*14d60*/  MUFU.EX2 R10, R25 ;  /* 0x00000019000a7308 */ /* 0x000ee20000000800 */
[----:B0-----:R-:W-:-:S07]  /*14d70*/  FADD.FTZ R4, R8, R4 ;  /* 0x0000000408047221 */ /* 0x001fce0000010000 */
[----:B------:R-:W0:Y:S01]  /*14d80*/  MUFU.EX2 R11, R28 ;  /* 0x0000001c000b7308 */ /* 0x000e220000000800 */
[----:B-1----:R-:W-:-:S04]  /*14d90*/  FADD.FTZ R4, R9, R4 ;  /* 0x0000000409047221 */ /* 0x002fc80000010000 */
[----:B---3--:R-:W-:-:S04]  /*14da0*/  FADD.FTZ R4, R10, R4 ;  /* 0x000000040a047221 */ /* 0x008fc80000010000 */
[C---:B0-----:R-:W-:Y:S01]  /*14db0*/  FADD.FTZ R4, R11.reuse, R4 ;  /* 0x000000040b047221 */ /* 0x041fe20000010000 */
[----:B------:R-:W-:Y:S02]  /*14dc0*/  F2FP.F16.F32.PACK_AB R10, R11, R10 ;  /* 0x0000000a0b0a723e */ /* 0x000fe400000000ff */
[----:B------:R-:W-:Y:S02]  /*14dd0*/  F2FP.F16.F32.PACK_AB R11, R39, R38 ;  /* 0x00000026270b723e */ /* 0x000fe400000000ff */
[----:B------:R-:W3:Y:S01]  /*14de0*/  LDL R38, [R1+0x20] ;  /* 0x0000200001267983 */ /* 0x000ee20000100800 */
[----:B------:R-:W0:Y:S08]  /*14df0*/  MUFU.EX2 R24, R29 ;  /* 0x0000001d00187308 */ /* 0x000e300000000800 */
[----:B------:R-:W1:Y:S08]  /*14e00*/  MUFU.EX2 R15, R32 ;  /* 0x00000020000f7308 */ /* 0x000e700000000800 */
[----:B------:R-:W4:Y:S08]  /*14e10*/  MUFU.EX2 R25, R42 ;  /* 0x0000002a00197308 */ /* 0x000f300000000800 */
[----:B------:R-:W5:Y:S01]  /*14e20*/  MUFU.EX2 R26, R33 ;  /* 0x00000021001a7308 */ /* 0x000f620000000800 */
[----:B0-----:R-:W-:-:S07]  /*14e30*/  FADD.FTZ R4, R24, R4 ;  /* 0x0000000418047221 */ /* 0x001fce0000010000 */
[----:B------:R-:W0:Y:S08]  /*14e40*/  MUFU.EX2 R43, R43 ;  /* 0x0000002b002b7308 */ /* 0x000e300000000800 */
[----:B------:R-:W0:Y:S01]  /*14e50*/  MUFU.EX2 R36, R36 ;  /* 0x0000002400247308 */ /* 0x000e220000000800 */
[----:B------:R-:W-:Y:S01]  /*14e60*/  FADD.FTZ R3, R39, R3 ;  /* 0x0000000327037221 */ /* 0x000fe20000010000 */
[----:B-1----:R-:W-:-:S06]  /*14e70*/  FADD.FTZ R4, R15, R4 ;  /* 0x000000040f047221 */ /* 0x002fcc0000010000 */
[----:B------:R-:W1:Y:S08]  /*14e80*/  MUFU.EX2 R27, R46 ;  /* 0x0000002e001b7308 */ /* 0x000e700000000800 */
[----:B------:R-:W1:Y:S01]  /*14e90*/  MUFU.EX2 R37, R37 ;  /* 0x0000002500257308 */ /* 0x000e620000000800 */
[----:B----4-:R-:W-:Y:S01]  /*14ea0*/  FADD.FTZ R3, R25, R3 ;  /* 0x0000000319037221 */ /* 0x010fe20000010000 */
[----:B-----5:R-:W-:-:S06]  /*14eb0*/  FADD.FTZ R4, R26, R4 ;  /* 0x000000041a047221 */ /* 0x020fcc0000010000 */
[----:B------:R-:W4:Y:S08]  /*14ec0*/  MUFU.EX2 R47, R47 ;  /* 0x0000002f002f7308 */ /* 0x000f300000000800 */
[----:B------:R-:W5:Y:S01]  /*14ed0*/  MUFU.EX2 R40, R40 ;  /* 0x0000002800287308 */ /* 0x000f620000000800 */
[----:B0-----:R-:W-:Y:S01]  /*14ee0*/  FADD.FTZ R3, R43, R3 ;  /* 0x000000032b037221 */ /* 0x001fe20000010000 */
[----:B------:R-:W-:-:S06]  /*14ef0*/  FADD.FTZ R4, R36, R4 ;  /* 0x0000000424047221 */ /* 0x000fcc0000010000 */
[----:B------:R-:W0:Y:S08]  /*14f00*/  MUFU.EX2 R50, R50 ;  /* 0x0000003200327308 */ /* 0x000e300000000800 */
[----:B------:R-:W0:Y:S01]  /*14f10*/  MUFU.EX2 R41, R41 ;  /* 0x0000002900297308 */ /* 0x000e220000000800 */
[----:B-1----:R-:W-:Y:S01]  /*14f20*/  FADD.FTZ R3, R27, R3 ;  /* 0x000000031b037221 */ /* 0x002fe20000010000 */
[----:B------:R-:W-:-:S06]  /*14f30*/  FADD.FTZ R4, R37, R4 ;  /* 0x0000000425047221 */ /* 0x000fcc0000010000 */
        /* <DEDUP_REMOVED lines=9> */
[----:B------:R-:W2:Y:S01]  /*14fd0*/  MUFU.EX2 R48, R48 ;  /* 0x0000003000307308 */ /* 0x000ea20000000800 */
        /* <DEDUP_REMOVED lines=9> */
[----:B--2---:R-:W-:-:S06]  /*15070*/  FADD.FTZ R33, R48, R33 ;  /* 0x0000002130217221 */ /* 0x004fcc0000010000 */
[----:B------:R-:W0:Y:S01]  /*15080*/  MUFU.EX2 R31, R77 ;  /* 0x0000004d001f7308 */ /* 0x000e220000000800 */
[----:B------:R-:W-:-:S07]  /*15090*/  F2FP.F16.F32.PACK_AB R8, R9, R8 ;  /* 0x000000080908723e */ /* 0x000fce00000000ff */
[----:B------:R-:W2:Y:S01]  /*150a0*/  MUFU.EX2 R53, R53 ;  /* 0x0000003500357308 */ /* 0x000ea20000000800 */
[----:B------:R-:W-:Y:S01]  /*150b0*/  F2FP.F16.F32.PACK_AB R9, R35, R34 ;  /* 0x000000222309723e */ /* 0x000fe200000000ff */
[----:B-1----:R-:W-:-:S06]  /*150c0*/  FADD.FTZ R3, R29, R4 ;  /* 0x000000041d037221 */ /* 0x002fcc0000010000 */
[----:B------:R-:W1:Y:S01]  /*150d0*/  MUFU.EX2 R63, R63 ;  /* 0x0000003f003f7308 */ /* 0x000e620000000800 */
[----:B------:R-:W-:-:S07]  /*150e0*/  FADD.FTZ R33, R30, R33 ;  /* 0x000000211e217221 */ /* 0x000fce0000010000 */
[----:B------:R-:W1:Y:S01]  /*150f0*/  MUFU.EX2 R56, R56 ;  /* 0x0000003800387308 */ /* 0x000e620000000800 */
[----:B------:R5:W-:Y:S01]  /*15100*/  STSM.16.M88.4 [R87], R8 ;  /* 0x0000000857007844 */ /* 0x000be20000000200 */
[----:B----4-:R-:W-:-:S06]  /*15110*/  FADD.FTZ R4, R58, R3 ;  /* 0x000000033a047221 */ /* 0x010fcc0000010000 */
[----:B------:R-:W4:Y:S08]  /*15120*/  MUFU.EX2 R81, R81 ;  /* 0x0000005100517308 */ /* 0x000f300000000800 */
[----:B------:R-:W4:Y:S01]  /*15130*/  MUFU.EX2 R57, R57 ;  /* 0x0000003900397308 */ /* 0x000f220000000800 */
[----:B-----5:R-:W-:Y:S01]  /*15140*/  FADD.FTZ R10, R52, R33 ;  /* 0x00000021340a7221 */ /* 0x020fe20000010000 */
[----:B0-----:R-:W-:-:S06]  /*15150*/  FADD.FTZ R4, R31, R4 ;  /* 0x000000041f047221 */ /* 0x001fcc0000010000 */
[----:B------:R-:W0:Y:S01]  /*15160*/  MUFU.EX2 R67, R67 ;  /* 0x0000004300437308 */ /* 0x000e220000000800 */
[----:B--2---:R-:W-:-:S07]  /*15170*/  FADD.FTZ R3, R53, R10 ;  /* 0x0000000a35037221 */ /* 0x004fce0000010000 */
[----:B------:R-:W2:Y:S01]  /*15180*/  MUFU.EX2 R60, R60 ;  /* 0x0000003c003c7308 */ /* 0x000ea20000000800 */
[----:B-1----:R-:W-:Y:S01]  /*15190*/  FADD.FTZ R4, R63, R4 ;  /* 0x000000043f047221 */ /* 0x002fe20000010000 */
[----:B------:R-:W-:-:S06]  /*151a0*/  F2FP.F16.F32.PACK_AB R11, R14, R51 ;  /* 0x000000330e0b723e */ /* 0x000fcc00000000ff */
[----:B------:R-:W1:Y:S01]  /*151b0*/  MUFU.EX2 R70, R70 ;  /* 0x0000004600467308 */ /* 0x000e620000000800 */
[----:B------:R-:W-:-:S07]  /*151c0*/  FADD.FTZ R14, R56, R3 ;  /* 0x00000003380e7221 */ /* 0x000fce0000010000 */
[----:B------:R-:W5:Y:S01]  /*151d0*/  MUFU.EX2 R61, R61 ;  /* 0x0000003d003d7308 */ /* 0x000f620000000800 */
[----:B------:R-:W-:Y:S01]  /*151e0*/  F2FP.F16.F32.PACK_AB R24, R15, R24 ;  /* 0x000000180f18723e */ /* 0x000fe200000000ff */
[----:B----4-:R-:W-:-:S06]  /*151f0*/  FADD.FTZ R4, R81, R4 ;  /* 0x0000000451047221 */ /* 0x010fcc0000010000 */
[----:B------:R-:W4:Y:S01]  /*15200*/  MUFU.EX2 R71, R71 ;  /* 0x0000004700477308 */ /* 0x000f220000000800 */
[----:B------:R-:W-:-:S07]  /*15210*/  FADD.FTZ R15, R57, R14 ;  /* 0x0000000e390f7221 */ /* 0x000fce0000010000 */
[----:B------:R-:W4:Y:S01]  /*15220*/  MUFU.EX2 R64, R64 ;  /* 0x0000004000407308 */ /* 0x000f220000000800 */
[----:B0-----:R-:W-:Y:S01]  /*15230*/  FADD.FTZ R3, R67, R4 ;  /* 0x0000000443037221 */ /* 0x001fe20000010000 */
[----:B--2---:R-:W-:-:S06]  /*15240*/  FADD.FTZ R34, R60, R15 ;  /* 0x0000000f3c227221 */ /* 0x004fcc0000010000 */
[----:B------:R-:W-:Y:S08]  /*15250*/  MUFU.EX2 R65, R65 ;  /* 0x0000004100417308 */ /* 0x000ff00000000800 */
[----:B------:R-:W0:Y:S01]  /*15260*/  MUFU.EX2 R74, R74 ;  /* 0x0000004a004a7308 */ /* 0x000e220000000800 */
[----:B-1----:R-:W-:Y:S01]  /*15270*/  FADD.FTZ R14, R70, R3 ;  /* 0x00000003460e7221 */ /* 0x002fe20000010000 */
[----:B-----5:R-:W-:-:S06]  /*15280*/  FADD.FTZ R15, R61, R34 ;  /* 0x000000223d0f7221 */ /* 0x020fcc0000010000 */
[----:B------:R-:W-:Y:S01]  /*15290*/  MUFU.EX2 R68, R68 ;  /* 0x0000004400447308 */ /* 0x000fe20000000800 */
[----:B------:R-:W-:-:S07]  /*152a0*/  F2FP.F16.F32.PACK_AB R25, R43, R25 ;  /* 0x000000192b19723e */ /* 0x000fce00000000ff */
[----:B------:R-:W1:Y:S01]  /*152b0*/  MUFU.EX2 R75, R75 ;  /* 0x0000004b004b7308 */ /* 0x000e620000000800 */
[----:B------:R-:W-:Y:S02]  /*152c0*/  F2FP.F16.F32.PACK_AB R26, R36, R26 ;  /* 0x0000001a241a723e */ /* 0x000fe400000000ff */
[----:B------:R-:W-:Y:S01]  /*152d0*/  F2FP.F16.F32.PACK_AB R27, R47, R27 ;  /* 0x0000001b2f1b723e */ /* 0x000fe200000000ff */
[----:B----4-:R-:W-:Y:S01]  /*152e0*/  FADD.FTZ R3, R71, R14 ;  /* 0x0000000e47037221 */ /* 0x010fe20000010000 */
[----:B------:R-:W-:-:S03]  /*152f0*/  F2FP.F16.F32.PACK_AB R8, R40, R37 ;  /* 0x000000252808723e */ /* 0x000fc600000000ff */
[----:B------:R-:W-:Y:S01]  /*15300*/  MUFU.EX2 R32, R69 ;  /* 0x0000004500207308 */ /* 0x000fe20000000800 */
[----:B------:R-:W-:Y:S02]  /*15310*/  F2FP.F16.F32.PACK_AB R9, R82, R50 ;  /* 0x000000325209723e */ /* 0x000fe400000000ff */
[----:B------:R-:W-:-:S05]  /*15320*/  F2FP.F16.F32.PACK_AB R10, R44, R41 ;  /* 0x000000292c0a723e */ /* 0x000fca00000000ff */
[----:B------:R-:W2:Y:S01]  /*15330*/  MUFU.EX2 R78, R78 ;  /* 0x0000004e004e7308 */ /* 0x000ea20000000800 */
[----:B------:R-:W-:Y:S01]  /*15340*/  FADD.FTZ R14, R64, R15 ;  /* 0x0000000f400e7221 */ /* 0x000fe20000010000 */
[----:B------:R-:W-:Y:S06]  /*15350*/  STSM.16.M88.4 [R139], R24 ;  /* 0x000000188b007844 */ /* 0x000fec0000000200 */
[----:B------:R-:W-:Y:S01]  /*15360*/  MUFU.EX2 R72, R72 ;  /* 0x0000004800487308 */ /* 0x000fe20000000800 */
[----:B------:R0:W-:Y:S07]  /*15370*/  STSM.16.M88.4 [R138], R8 ;  /* 0x000000088a007844 */ /* 0x0001ee0000000200 */
[----:B------:R-:W4:Y:S08]  /*15380*/  MUFU.EX2 R79, R79 ;  /* 0x0000004f004f7308 */ /* 0x000f300000000800 */
[----:B------:R-:W-:Y:S01]  /*15390*/  MUFU.EX2 R73, R73 ;  /* 0x0000004900497308 */ /* 0x000fe20000000800 */
[----:B0-----:R-:W-:Y:S01]  /*153a0*/  FADD.FTZ R10, R74, R3 ;  /* 0x000000034a0a7221 */ /* 0x001fe20000010000 */
[----:B------:R-:W-:-:S06]  /*153b0*/  FADD.FTZ R11, R65, R14 ;  /* 0x0000000e410b7221 */ /* 0x000fcc0000010000 */
[----:B------:R-:W0:Y:S01]  /*153c0*/  MUFU.EX2 R33, R84 ;  /* 0x0000005400217308 */ /* 0x000e220000000800 */
[----:B-1----:R-:W-:Y:S01]  /*153d0*/  FADD.FTZ R3, R75, R10 ;  /* 0x0000000a4b037221 */ /* 0x002fe20000010000 */
[----:B------:R-:W-:-:S06]  /*153e0*/  FADD.FTZ R15, R68, R11 ;  /* 0x0000000b440f7221 */ /* 0x000fcc0000010000 */
[----:B------:R-:W-:Y:S08]  /*153f0*/  MUFU.EX2 R76, R76 ;  /* 0x0000004c004c7308 */ /* 0x000ff00000000800 */
[----:B------:R-:W1:Y:S08]  /*15400*/  MUFU.EX2 R4, R83 ;  /* 0x0000005300047308 */ /* 0x000e700000000800 */
[----:B------:R-:W-:Y:S08]  /*15410*/  MUFU.EX2 R85, R85 ;  /* 0x0000005500557308 */ /* 0x000ff00000000800 */
[----:B------:R-:W5:Y:S01]  /*15420*/  MUFU.EX2 R86, R86 ;  /* 0x0000005600567308 */ /* 0x000f620000000800 */
[----:B--2---:R-:W-:Y:S01]  /*15430*/  FADD.FTZ R14, R78, R3 ;  /* 0x000000034e0e7221 */ /* 0x004fe20000010000 */
[----:B------:R-:W-:Y:S01]  /*15440*/  FADD.FTZ R15, R32, R15 ;  /* 0x0000000f200f7221 */ /* 0x000fe20000010000 */
[----:B------:R-:W-:-:S02]  /*15450*/  F2FP.F16.F32.PACK_AB R28, R48, R28 ;  /* 0x0000001c301c723e */ /* 0x000fc400000000ff */
[----:B----4-:R-:W-:Y:S01]  /*15460*/  FADD.FTZ R14, R79, R14 ;  /* 0x0000000e4f0e7221 */ /* 0x010fe20000010000 */
[----:B------:R-:W-:Y:S01]  /*15470*/  FADD.FTZ R34, R72, R15 ;  /* 0x0000000f48227221 */ /* 0x000fe20000010000 */
[----:B------:R-:W-:Y:S02]  /*15480*/  F2FP.F16.F32.PACK_AB R29, R58, R29 ;  /* 0x0000001d3a1d723e */ /* 0x000fe400000000ff */
[----:B------:R-:W-:Y:S02]  /*15490*/  F2FP.F16.F32.PACK_AB R30, R52, R30 ;  /* 0x0000001e341e723e */ /* 0x000fe400000000ff */
[----:B------:R-:W-:Y:S01]  /*154a0*/  F2FP.F16.F32.PACK_AB R31, R63, R31 ;  /* 0x0000001f3f1f723e */ /* 0x000fe200000000ff */
[----:B0-----:R-:W-:Y:S01]  /*154b0*/  FADD.FTZ R3, R33, R14 ;  /* 0x0000000e21037221 */ /* 0x001fe20000010000 */
[----:B------:R-:W-:Y:S01]  /*154c0*/  F2FP.F16.F32.PACK_AB R8, R56, R53 ;  /* 0x000000353808723e */ /* 0x000fe200000000ff */
[----:B------:R-:W-:Y:S01]  /*154d0*/  FADD.FTZ R15, R73, R34 ;  /* 0x00000022490f7221 */ /* 0x000fe20000010000 */
        /* <DEDUP_REMOVED lines=8> */
[----:B-1----:R-:W-:Y:S02]  /*15560*/  F2FP.F16.F32.PACK_AB R33, R4, R33 ;  /* 0x000000210421723e */ /* 0x002fe400000000ff */
[----:B------:R-:W-:Y:S02]  /*15570*/  F2FP.F16.F32.PACK_AB R34, R76, R73 ;  /* 0x000000494c22723e */ /* 0x000fe400000000ff */
[----:B-----5:R-:W-:Y:S01]  /*15580*/  F2FP.F16.F32.PACK_AB R35, R86, R85 ;  /* 0x000000555623723e */ /* 0x020fe200000000ff */
[----:B------:R-:W-:Y:S04]  /*15590*/  STSM.16.M88.4 [R137+0x27800], R28 ;  /* 0x0278001c89007844 */ /* 0x000fe80000000200 */
[----:B---3--:R0:W-:Y:S04]  /*155a0*/  STSM.16.M88.4 [R38], R8 ;  /* 0x0000000826007844 */ /* 0x0081e80000000200 */
[----:B------:R1:W-:Y:S04]  /*155b0*/  STSM.16.M88.4 [R139+0x6000], R24 ;  /* 0x006000188b007844 */ /* 0x0003e80000000200 */
[----:B------:R1:W-:Y:S01]  /*155c0*/  STSM.16.M88.4 [R138+0x6000], R32 ;  /* 0x006000208a007844 */ /* 0x0003e20000000200 */
[----:B------:R-:W-:Y:S01]  /*155d0*/  @!PT LDS RZ, [RZ] ;  /* 0x00000000fffff984 */ /* 0x000fe20000000800 */
[----:B------:R-:W-:Y:S01]  /*155e0*/  @!PT LDS RZ, [RZ] ;  /* 0x00000000fffff984 */ /* 0x000fe20000000800 */
[----:B------:R-:W-:Y:S01]  /*155f0*/  @!PT LDS RZ, [RZ] ;  /* 0x00000000fffff984 */ /* 0x000fe20000000800 */
[----:B------:R-:W-:Y:S01]  /*15600*/  @!PT LDS RZ, [RZ] ;  /* 0x00000000fffff984 */ /* 0x000fe20000000800 */
[----:B------:R2:W-:Y:S06]  /*15610*/  MEMBAR.ALL.CTA ;  /* 0x0000000000007992 */ /* 0x0005ec0000008000 */
[----:B--2---:R-:W2:Y:S01]  /*15620*/  FENCE.VIEW.ASYNC.S ;  /* 0x00000000000073c6 */ /* 0x004ea20000000000 */
[----:B------:R-:W-:Y:S01]  /*15630*/  ISETP.GT.AND P2, PT, R0, R140, PT ;  /* 0x0000008c0000720c */ /* 0x000fe20003f44270 */
[----:B------:R-:W-:Y:S01]  /*15640*/  FADD.FTZ R14, R4, R3 ;  /* 0x00000003040e7221 */ /* 0x000fe20000010000 */
[----:B------:R-:W-:-:S03]  /*15650*/  FMUL.FTZ R90, R90, R5 ;  /* 0x000000055a5a7220 */ /* 0x000fc60000410000 */
        /* <DEDUP_REMOVED lines=50> */
[----:B------:R-:W-:-:S02]  /*15980*/  VIADD R0, R0, 0xffffffff ;  /* 0xffffffff00007836 */ /* 0x000fc40000000000 */
[----:B0-----:R-:W-:Y:S02]  /*15990*/  IMAD.MOV.U32 R10, RZ, RZ, R22 ;  /* 0x000000ffff0a7224 */ /* 0x001fe400078e0016 */
[----:B------:R-:W-:Y:S02]  /*159a0*/  IMAD.MOV.U32 R9, RZ, RZ, R17 ;  /* 0x000000ffff097224 */ /* 0x000fe400078e0011 */
[----:B------:R-:W-:Y:S02]  /*159b0*/  IMAD.MOV.U32 R5, RZ, RZ, R13 ;  /* 0x000000ffff057224 */ /* 0x000fe400078e000d */
[----:B------:R-:W-:Y:S01]  /*159c0*/  IMAD.MOV.U32 R8, RZ, RZ, R12 ;  /* 0x000000ffff087224 */ /* 0x000fe200078e000c */
[----:B--2---:R-:W-:Y:S01]  /*159d0*/  NOP ;  /* 0x0000000000007918 */ /* 0x004fe20000000000 */
[----:B-1----:R-:W-:Y:S05]  /*159e0*/  @P2 BRA `(.L_x_9522) ;  /* 0xffffffd4001c2947 */ /* 0x002fea000383ffff */
.L_x_9512:
[----:B------:R-:W2:Y:S02]  /*159f0*/  LDL R5, [R1+0x3c] ;  /* 0x00003c0001057983 */ /* 0x000ea40000100800 */
[----:B--2---:R-:W-:-:S13]  /*15a00*/  ISETP.GE.AND P2, PT, R0, R5, PT ;  /* 0x000000050000720c */ /* 0x004fda0003f46270 */
[----:B------:R-:W-:Y:S05]  /*15a10*/  @!P2 BRA `(.L_x_9523) ;  /* 0x0000003c0008a947 */ /* 0x000fea0003800000 */
[----:B------:R-:W2:Y:S04]  /*15a20*/  LDL R8, [R1+0x30] ;  /* 0x0000300001087983 */ /* 0x000ea80000100800 */
[----:B------:R-:W2:Y:S01]  /*15a30*/  LDL R5, [R1+0x28] ;  /* 0x0000280001057983 */ /* 0x000ea20000100800 */
[----:B------:R-:W-:Y:S02]  /*15a40*/  IMAD.MOV.U32 R14, RZ, RZ, R22 ;  /* 0x000000ffff0e7224 */ /* 0x000fe400078e0016 */
[----:B------:R-:W-:Y:S02]  /*15a50*/  IMAD.MOV.U32 R11, RZ, RZ, R17 ;  /* 0x000000ffff0b7224 */ /* 0x000fe400078e0011 */
[----:B--2---:R-:W-:Y:S02]  /*15a60*/  IMAD.IADD R10, R5, 0x1, -R8 ;  /* 0x00000001050a7824 */ /* 0x004fe400078e0a08 */
[----:B------:R-:W-:-:S02]  /*15a70*/  IMAD.MOV.U32 R5, RZ, RZ, R13 ;  /* 0x000000ffff057224 */ /* 0x000fc400078e000d */
[--C-:B------:R-:W-:Y:S02]  /*15a80*/  IMAD.IADD R9, R20, 0x1, R10.reuse ;  /* 0x0000000114097824 */ /* 0x100fe400078e020a */
[----:B------:R-:W-:Y:S02]  /*15a90*/  IMAD.IADD R10, R21, 0x1, R10 ;  /* 0x00000001150a7824 */ /* 0x000fe400078e020a */
[----:B------:R-:W-:Y:S01]  /*15aa0*/  IMAD.MOV.U32 R8, RZ, RZ, R12 ;  /* 0x000000ffff087224 */ /* 0x000fe200078e000c */
[----:B------:R-:W-:Y:S02]  /*15ab0*/  LOP3.LUT R145, RZ, R9, RZ, 0x33, !PT ;  /* 0x00000009ff917212 */ /* 0x000fe400078e33ff */
[----:B------:R-:W-:-:S07]  /*15ac0*/  LOP3.LUT R140, RZ, R10, RZ, 0x33, !PT ;  /* 0x0000000aff8c7212 */ /* 0x000fce00078e33ff */
.L_x_9541:
        /* <DEDUP_REMOVED lines=11> */
.L_x_9525:
[----:B------:R-:W-:Y:S01]  /*15b80*/  IMAD R12, R17, 0x8, R2 ;  /* 0x00000008110c7824 */ /* 0x000fe200078e0202 */
[----:B------:R-:W-:-:S04]  /*15b90*/  SHF.L.U32 R13, R22, 0x1f, RZ ;  /* 0x0000001f160d7819 */ /* 0x000fc800000006ff */
[----:B------:R0:W1:Y:S01]  /*15ba0*/  SYNCS.PHASECHK.TRANS64.TRYWAIT P3, [R12+URZ+0x2d830], R13 ;  /* 0x02d8300d0c0075a7 */ /* 0x000062000806017f */
[----:B------:R-:W-:Y:S05]  /*15bb0*/  @!P0 BRA `(.L_x_9526) ;  /* 0x0000000000048947 */ /* 0x000fea0003800000 */
[----:B------:R-:W-:Y:S01]  /*15bc0*/  BPT.TRAP 0x1 ;  /* 0x000000040000795c */ /* 0x000fe20000300000 */
.L_x_9526:
[----:B------:R-:W-:Y:S04]  /*15bd0*/  BSSY B0, `(.L_x_9524) ;  /* 0x0000004000007945 */ /* 0x000fe80003800000 */
[----:B-1----:R-:W-:Y:S05]  /*15be0*/  @P3 BRA `(.L_x_9527) ;  /* 0x0000000000083947 */ /* 0x002fea0003800000 */
[----:B------:R-:W1:Y:S02]  /*15bf0*/  SYNCS.PHASECHK.TRANS64.TRYWAIT P3, [R12+URZ+0x2d830], R13 ;  /* 0x02d8300d0c0075a7 */ /* 0x000e64000806017f */
[----:B-1----:R-:W-:Y:S05]  /*15c00*/  @!P3 BRA `(.L_x_9528) ;  /* 0x000000c800b8b947 */ /* 0x002fea0003800000 */
.L_x_9527:
[----:B------:R-:W-:Y:S05]  /*15c10*/  BSYNC B0 ;  /* 0x0000000000007941 */ /* 0x000fea0003800000 */
.L_x_9524:
[----:B01----:R-:W2:Y:S01]  /*15c20*/  LDL R12, [R1+0x8] ;  /* 0x00000800010c7983 */ /* 0x003ea20000100800 */
[----:B------:R-:W0:Y:S01]  /*15c30*/  S2R R15, SR_TID.X ;  /* 0x00000000000f7919 */ /* 0x000e220000002100 */
[----:B------:R-:W-:Y:S05]  /*15c40*/  WARPSYNC.ALL ;  /* 0x0000000000007948 */ /* 0x000fea0003800000 */
[----:B------:R-:W-:Y:S01]  /*15c50*/  IMAD.MOV.U32 R13, RZ, RZ, -0x7fffffe0 ;  /* 0x80000020ff0d7424 */ /* 0x000fe200078e00ff */
[----:B0-----:R-:W-:-:S04]  /*15c60*/  SHF.R.U32.HI R15, RZ, 0x7, R15 ;  /* 0x00000007ff0f7819 */ /* 0x001fc8000001160f */
[----:B------:R-:W-:Y:S01]  /*15c70*/  IADD3 R15, R15, 0x8, RZ ;  /* 0x000000080f0f7810 */ /* 0x000fe20007ffe0ff */
[----:B------:R-:W-:Y:S01]  /*15c80*/  IMAD.MOV.U32 R27, RZ, RZ, -0x7fffffe0 ;  /* 0x80000020ff1b7424 */ /* 0x000fe200078e00ff */
[----:B------:R-:W-:Y:S01]  /*15c90*/  R2UR UR11, R13 ;  /* 0x000000000d0b72ca */ /* 0x000fe200000e0000 */
[----:B------:R-:W-:Y:S01]  /*15ca0*/  IMAD.MOV.U32 R25, RZ, RZ, -0x7fffffe0 ;  /* 0x80000020ff197424 */ /* 0x000fe200078e00ff */
[----:B------:R-:W-:Y:S01]  /*15cb0*/  R2UR UR8, R6 ;  /* 0x00000000060872ca */ /* 0x000fe200000e0000 */
[----:B------:R-:W-:Y:S01]  /*15cc0*/  IMAD.MOV.U32 R29, RZ, RZ, -0x7fffffe0 ;  /* 0x80000020ff1d7424 */ /* 0x000fe200078e00ff */
[----:B------:R-:W-:Y:S02]  /*15cd0*/  R2UR UR9, R7 ;  /* 0x00000000070972ca */ /* 0x000fe400000e0000 */
[----:B------:R-:W-:Y:S02]  /*15ce0*/  R2UR UR15, R27 ;  /* 0x000000001b0f72ca */ /* 0x000fe400000e0000 */
[----:B------:R-:W-:-:S02]  /*15cf0*/  R2UR UR19, R25 ;  /* 0x00000000191372ca */ /* 0x000fc400000e0000 */
[----:B------:R-:W-:Y:S02]  /*15d00*/  R2UR UR23, R27 ;  /* 0x000000001b1772ca */ /* 0x000fe400000e0000 */
[----:B------:R-:W-:Y:S02]  /*15d10*/  R2UR UR27, R29 ;  /* 0x000000001d1b72ca */ /* 0x000fe400000e0000 */
[----:B------:R-:W-:Y:S02]  /*15d20*/  R2UR UR12, R154 ;  /* 0x000000009a0c72ca */ /* 0x000fe400000e0000 */
[----:B------:R-:W-:Y:S01]  /*15d30*/  R2UR UR13, R155 ;  /* 0x000000009b0d72ca */ /* 0x000fe200000e0000 */
[----:B------:R0:W-:Y:S01]  /*15d40*/  BAR.SYNC.DEFER_BLOCKING R15, 0x100 ;  /* 0x0004000f0000751d */ /* 0x0001e20000010000 */
[----:B------:R-:W-:Y:S01]  /*15d50*/  R2UR UR16, R152 ;  /* 0x00000000981072ca */ /* 0x000fe200000e0000 */
[----:B--2---:R-:W-:-:S04]  /*15d60*/  IMAD R12, R17, 0x600, R12 ;  /* 0x00000600110c7824 */ /* 0x004fc800078e020c */
[C---:B------:R-:W-:Y:S01]  /*15d70*/  VIADD R26, R12.reuse, 0x2 ;  /* 0x000000020c1a7836 */ /* 0x040fe20000000000 */
[C---:B------:R-:W-:Y:S01]  /*15d80*/  R2UR UR10, R12.reuse ;  /* 0x000000000c0a72ca */ /* 0x040fe200000e0000 */
[C---:B------:R-:W-:Y:S02]  /*15d90*/  VIADD R24, R12.reuse, 0x200 ;  /* 0x000002000c187836 */ /* 0x040fe40000000000 */
[----:B------:R-:W-:Y:S01]  /*15da0*/  VIADD R28, R12, 0x400 ;  /* 0x000004000c1c7836 */ /* 0x000fe20000000000 */
[----:B------:R-:W-:Y:S01]  /*15db0*/  R2UR UR14, R26 ;  /* 0x000000001a0e72ca */ /* 0x000fe200000e0000 */
[----:B------:R-:W-:Y:S01]  /*15dc0*/  VIADD R26, R12, 0x202 ;  /* 0x000002020c1a7836 */ /* 0x000fe20000000000 */
[----:B------:R-:W-:Y:S02]  /*15dd0*/  R2UR UR18, R24 ;  /* 0x00000000181272ca */ /* 0x000fe400000e0000 */
[----:B------:R-:W-:Y:S02]  /*15de0*/  R2UR UR26, R28 ;  /* 0x000000001c1a72ca */ /* 0x000fe400000e0000 */
[----:B------:R-:W-:-:S02]  /*15df0*/  R2UR UR22, R26 ;  /* 0x000000001a1672ca */ /* 0x000fc400000e0000 */
[----:B------:R-:W-:-:S06]  /*15e00*/  WARPGROUP.ARRIVE ;  /* 0x00000000000079c5 */ /* 0x000fcc0000000000 */
[----:B------:R-:W-:Y:S01]  /*15e10*/  HGMMA.64x128x16.F32 R24, gdesc[UR8], RZ, !UPT, gsb0 ;  /* 0x01e00000081879f0 */ /* 0x000fe2000c0008ff */
[----:B------:R-:W-:Y:S02]  /*15e20*/  R2UR UR17, R153 ;  /* 0x00000000991172ca */ /* 0x000fe400000e0000 */
[----:B------:R-:W-:Y:S02]  /*15e30*/  WARPGROUP.DEPBAR.LE gsb0, 0x0 ;  /* 0x00008000000079c5 */ /* 0x000fe40000010000 */
[----:B------:R-:W-:-:S07]  /*15e40*/  WARPGROUP.ARRIVE ;  /* 0x00000000000079c5 */ /* 0x000fce0000000000 */
        /* <DEDUP_REMOVED lines=26> */
.L_x_9530:
[----:B------:R-:W-:Y:S01]  /*15ff0*/  SHF.L.U32 R12, R14, 0x1f, RZ ;  /* 0x0000001f0e0c7819 */ /* 0x000fe200000006ff */
[----:B------:R-:W-:-:S04]  /*16000*/  IMAD R13, R11, 0x8, R2 ;  /* 0x000000080b0d7824 */ /* 0x000fc800078e0202 */
[----:B------:R0:W1:Y:S01]  /*16010*/  SYNCS.PHASECHK.TRANS64.TRYWAIT P2, [R13+URZ+0x2d850], R12 ;  /* 0x02d8500c0d0075a7 */ /* 0x000062000804017f */
[----:B------:R-:W-:Y:S05]  /*16020*/  @!P0 BRA `(.L_x_9531) ;  /* 0x0000000000048947 */ /* 0x000fea0003800000 */
[----:B------:R-:W-:Y:S01]  /*16030*/  BPT.TRAP 0x1 ;  /* 0x000000040000795c */ /* 0x000fe20000300000 */
.L_x_9531:
[----:B-1----:R-:W-:Y:S05]  /*16040*/  @P2 BRA `(.L_x_9529) ;  /* 0x0000000000082947 */ /* 0x002fea0003800000 */
[----:B------:R-:W1:Y:S02]  /*16050*/  SYNCS.PHASECHK.TRANS64.TRYWAIT P2, [R13+URZ+0x2d850], R12 ;  /* 0x02d8500c0d0075a7 */ /* 0x000e64000804017f */
[----:B-1----:R-:W-:Y:S05]  /*16060*/  @!P2 BRA `(.L_x_9532) ;  /* 0x000000c400b4a947 */ /* 0x002fea0003800000 */
.L_x_9529:
        /* <DEDUP_REMOVED lines=8> */
[C---:B------:R-:W-:Y:S01]  /*160f0*/  R2UR UR11, R13.reuse ;  /* 0x000000000d0b72ca */ /* 0x040fe200000e0000 */
[----:B------:R-:W4:Y:S01]  /*16100*/  LDL R142, [R1+0x30] ;  /* 0x00003000018e7983 */ /* 0x000f220000100800 */
[----:B------:R-:W-:Y:S02]  /*16110*/  LOP3.LUT R12, R12, 0x2000000, RZ, 0xfc, !PT ;  /* 0x020000000c0c7812 */ /* 0x000fe400078efcff */
[----:B------:R-:W-:Y:S01]  /*16120*/  R2UR UR43, R13 ;  /* 0x000000000d2b72ca */ /* 0x000fe200000e0000 */
[----:B------:R-:W-:Y:S01]  /*16130*/  WARPGROUP.ARRIVE ;  /* 0x00000000000079c5 */ /* 0x000fe20000000000 */
[----:B------:R-:W-:Y:S01]  /*16140*/  R2UR UR15, R15 ;  /* 0x000000000f0f72ca */ /* 0x000fe200000e0000 */
[----:B------:R-:W-:Y:S01]  /*16150*/  IMAD R12, R11, 0x600, R12 ;  /* 0x000006000b0c7824 */ /* 0x000fe200078e020c */
[C---:B------:R-:W-:Y:S02]  /*16160*/  R2UR UR19, R15.reuse ;  /* 0x000000000f1372ca */ /* 0x040fe400000e0000 */
[----:B------:R-:W-:Y:S01]  /*16170*/  R2UR UR23, R15 ;  /* 0x000000000f1772ca */ /* 0x000fe200000e0000 */
[C---:B------:R-:W-:Y:S01]  /*16180*/  VIADD R14, R12.reuse, 0x40 ;  /* 0x000000400c0e7836 */ /* 0x040fe20000000000 */
[----:B------:R-:W-:-:S02]  /*16190*/  R2UR UR10, R12 ;  /* 0x000000000c0a72ca */ /* 0x000fc400000e0000 */
[C---:B------:R-:W-:Y:S02]  /*161a0*/  R2UR UR27, R15.reuse ;  /* 0x000000000f1b72ca */ /* 0x040fe400000e0000 */
[----:B------:R-:W-:Y:S01]  /*161b0*/  R2UR UR14, R14 ;  /* 0x000000000e0e72ca */ /* 0x000fe200000e0000 */
[----:B------:R-:W-:Y:S01]  /*161c0*/  VIADD R14, R12, 0x80 ;  /* 0x000000800c0e7836 */ /* 0x000fe20000000000 */
[C---:B------:R-:W-:Y:S02]  /*161d0*/  R2UR UR31, R15.reuse ;  /* 0x000000000f1f72ca */ /* 0x040fe400000e0000 */
[----:B------:R-:W-:Y:S02]  /*161e0*/  R2UR UR35, R15 ;  /* 0x000000000f2372ca */ /* 0x000fe400000e0000 */
[----:B------:R-:W-:Y:S01]  /*161f0*/  R2UR UR18, R14 ;  /* 0x000000000e1272ca */ /* 0x000fe200000e0000 */
[----:B------:R-:W-:-:S05]  /*16200*/  VIADD R14, R12, 0xc0 ;  /* 0x000000c00c0e7836 */ /* 0x000fca0000000000 */
[----:B------:R-:W-:Y:S01]  /*16210*/  R2UR UR22, R14 ;  /* 0x000000000e1672ca */ /* 0x000fe200000e0000 */
[----:B------:R-:W-:-:S05]  /*16220*/  VIADD R14, R12, 0x100 ;  /* 0x000001000c0e7836 */ /* 0x000fca0000000000 */
[----:B------:R-:W-:Y:S01]  /*16230*/  R2UR UR26, R14 ;  /* 0x000000000e1a72ca */ /* 0x000fe200000e0000 */
[----:B------:R-:W-:-:S05]  /*16240*/  VIADD R14, R12, 0x140 ;  /* 0x000001400c0e7836 */ /* 0x000fca0000000000 */
[----:B------:R-:W-:Y:S01]  /*16250*/  R2UR UR30, R14 ;  /* 0x000000000e1e72ca */ /* 0x000fe200000e0000 */
[C---:B------:R-:W-:Y:S01]  /*16260*/  VIADD R14, R12.reuse, 0x180 ;  /* 0x000001800c0e7836 */ /* 0x040fe20000000000 */
[----:B------:R-:W-:Y:S01]  /*16270*/  IADD3 R12, R12, 0x1c0, RZ ;  /* 0x000001c00c0c7810 */ /* 0x000fe20007ffe0ff */
[----:B------:R-:W-:-:S03]  /*16280*/  IMAD.MOV.U32 R13, RZ, RZ, 0x40000040 ;  /* 0x40000040ff0d7424 */ /* 0x000fc600078e00ff */
[----:B------:R-:W-:Y:S02]  /*16290*/  R2UR UR42, R12 ;  /* 0x000000000c2a72ca */ /* 0x000fe400000e0000 */
[----:B------:R-:W-:Y:S01]  /*162a0*/  R2UR UR9, R13 ;  /* 0x000000000d0972ca */ /* 0x000fe200000e0000 */
[----:B------:R-:W-:Y:S01]  /*162b0*/  IMAD.MOV.U32 R15, RZ, RZ, 0x40000040 ;  /* 0x40000040ff0f7424 */ /* 0x000fe200078e00ff */
[----:B------:R-:W-:-:S04]  /*162c0*/  R2UR UR34, R14 ;  /* 0x000000000e2272ca */ /* 0x000fc800000e0000 */
[----:B------:R-:W-:Y:S01]  /*162d0*/  R2UR UR13, R15 ;  /* 0x000000000f0d72ca */ /* 0x000fe200000e0000 */
[----:B------:R-:W-:-:S05]  /*162e0*/  IMAD.MOV.U32 R15, RZ, RZ, 0x40000040 ;  /* 0x40000040ff0f7424 */ /* 0x000fca00078e00ff */
[----:B------:R-:W-:Y:S02]  /*162f0*/  R2UR UR17, R15 ;  /* 0x000000000f1172ca */ /* 0x000fe400000e0000 */
[----:B--2---:R-:W-:-:S04]  /*16300*/  LOP3.LUT R12, R141, 0x10000, RZ, 0xfc, !PT ;  /* 0x000100008d0c7812 */ /* 0x004fc800078efcff */
[----:B------:R-:W-:-:S13]  /*16310*/  R2UR UR8, R12 ;  /* 0x000000000c0872ca */ /* 0x000fda00000e0000 */
[----:B------:R-:W-:Y:S01]  /*16320*/  HGMMA.64x96x16.F32 R88, gdesc[UR8].tnspB, R88, gsb0 ;  /* 0x41600000085879f0 */ /* 0x000fe20008000858 */
[----:B------:R-:W-:-:S05]  /*16330*/  VIADD R14, R12, 0x2 ;  /* 0x000000020c0e7836 */ /* 0x000fca0000000000 */
[----:B------:R-:W-:Y:S01]  /*16340*/  R2UR UR12, R14 ;  /* 0x000000000e0c72ca */ /* 0x000fe200000e0000 */
[----:B------:R-:W-:Y:S01]  /*16350*/  VIADD R14, R12, 0x4 ;  /* 0x000000040c0e7836 */ /* 0x000fe20000000000 */
[----:B------:R-:W-:Y:S02]  /*16360*/  WARPGROUP.DEPBAR.LE gsb0, 0x0 ;  /* 0x00008000000079c5 */ /* 0x000fe40000010000 */
[----:B------:R-:W-:-:S09]  /*16370*/  WARPGROUP.ARRIVE ;  /* 0x00000000000079c5 */ /* 0x000fd20000000000 */
[----:B------:R-:W-:Y:S01]  /*16380*/  HGMMA.64x96x16.F32 R88, gdesc[UR12].tnspB, R88, gsb0 ;  /* 0x416000000c5879f0 */ /* 0x000fe20008000858 */
[----:B------:R-:W-:Y:S01]  /*16390*/  R2UR UR16, R14 ;  /* 0x000000000e1072ca */ /* 0x000fe200000e0000 */
[----:B------:R-:W-:Y:S02]  /*163a0*/  VIADD R14, R12, 0x6 ;  /* 0x000000060c0e7836 */ /* 0x000fe40000000000 */
[----:B------:R-:W-:-:S03]  /*163b0*/  IMAD.MOV.U32 R15, RZ, RZ, 0x40000040 ;  /* 0x40000040ff0f7424 */ /* 0x000fc600078e00ff */
[----:B------:R-:W-:Y:S02]  /*163c0*/  R2UR UR20, R14 ;  /* 0x000000000e1472ca */ /* 0x000fe400000e0000 */
[----:B------:R-:W-:Y:S01]  /*163d0*/  R2UR UR21, R15 ;  /* 0x000000000f1572ca */ /* 0x000fe200000e0000 */
[----:B------:R-:W-:Y:S02]  /*163e0*/  WARPGROUP.DEPBAR.LE gsb0, 0x0 ;  /* 0x00008000000079c5 */ /* 0x000fe40000010000 */
[----:B------:R-:W-:-:S06]  /*163f0*/  WARPGROUP.ARRIVE ;  /* 0x00000000000079c5 */ /* 0x000fcc0000000000 */
[----:B------:R-:W-:Y:S01]  /*16400*/  HGMMA.64x96x16.F32 R88, gdesc[UR16].tnspB, R88, gsb0 ;  /* 0x41600000105879f0 */ /* 0x000fe20008000858 */
        /* <DEDUP_REMOVED lines=28> */
[----:B------:R-:W-:Y:S01]  /*165d0*/  FMUL.FTZ R14, R25, UR46 ;  /* 0x0000002e190e7c20 */ /* 0x000fe20008410000 */
[----:B------:R-:W-:Y:S01]  /*165e0*/  FMUL.FTZ R25, R30, UR46 ;  /* 0x0000002e1e197c20 */ /* 0x000fe20008410000 */
[----:B------:R-:W-:Y:S01]  /*165f0*/  FMUL.FTZ R30, R34, UR46 ;  /* 0x0000002e221e7c20 */ /* 0x000fe20008410000 */
[----:B------:R-:W-:Y:S01]  /*16600*/  FMUL.FTZ R34, R37, UR46 ;  /* 0x0000002e25227c20 */ /* 0x000fe20008410000 */
[----:B------:R-:W-:Y:S01]  /*16610*/  FMUL.FTZ R37, R42, UR46 ;  /* 0x0000002e2a257c20 */ /* 0x000fe20008410000 */
[----:B------:R-:W-:Y:S01]  /*16620*/  FMUL.FTZ R42, R45, UR46 ;  /* 0x0000002e2d2a7c20 */ /* 0x000fe20008410000 */
[----:B------:R-:W-:Y:S02]  /*16630*/  FMUL.FTZ R45, R50, UR46 ;  /* 0x0000002e322d7c20 */ /* 0x000fe40008410000 */
[----:B------:R-:W0:Y:S01]  /*16640*/  S2R R50, SR_TID.X ;  /* 0x0000000000327919 */ /* 0x000e220000002100 */
[----:B------:R-:W-:Y:S01]  /*16650*/  FMUL.FTZ R12, R24, UR46 ;  /* 0x0000002e180c7c20 */ /* 0x000fe20008410000 */
[----:B------:R-:W-:Y:S01]  /*16660*/  FMUL.FTZ R24, R28, UR46 ;  /* 0x0000002e1c187c20 */ /* 0x000fe20008410000 */
[----:B------:R-:W-:Y:S01]  /*16670*/  FMUL.FTZ R28, R32, UR46 ;  /* 0x0000002e201c7c20 */ /* 0x000fe20008410000 */
[----:B------:R-:W-:-:S02]  /*16680*/  WARPGROUP.DEPBAR.LE gsb0, 0x0 ;  /* 0x00008000000079c5 */ /* 0x000fc40000010000 */
[----:B------:R-:W-:-:S06]  /*16690*/  WARPGROUP.ARRIVE ;  /* 0x00000000000079c5 */ /* 0x000fcc0000000000 */
[----:B------:R-:W-:Y:S01]  /*166a0*/  HGMMA.64x96x16.F32 R88, gdesc[UR40].tnspB, R88, gsb0 ;  /* 0x41600000285879f0 */ /* 0x000fe20008000858 */
[----:B0-----:R-:W-:Y:S01]  /*166b0*/  SHF.R.U32.HI R144, RZ, 0x7, R50 ;  /* 0x00000007ff907819 */ /* 0x001fe20000011632 */
[----:B------:R-:W-:Y:S01]  /*166c0*/  FMUL.FTZ R32, R36, UR46 ;  /* 0x0000002e24207c20 */ /* 0x000fe20008410000 */
[----:B------:R-:W-:Y:S01]  /*166d0*/  ISETP.GE.U32.AND P2, PT, R50, 0x180, PT ;  /* 0x000001803200780c */ /* 0x000fe20003f46070 */
[----:B------:R-:W-:Y:S02]  /*166e0*/  FMUL.FTZ R36, R40, UR46 ;  /* 0x0000002e28247c20 */ /* 0x000fe40008410000 */
[----:B------:R-:W-:Y:S02]  /*166f0*/  VIADD R50, R144, 0x9 ;  /* 0x0000000990327836 */ /* 0x000fe40000000000 */
        /* <DEDUP_REMOVED lines=56> */
[----:B------:R-:W2:Y:S01]  /*16a80*/  MUFU.TANH R13, R13 ;  /* 0x0000000d000d7308 */ /* 0x000ea20000002400 */
[----:B------:R-:W-:-:S02]  /*16a90*/  WARPGROUP.DEPBAR.LE gsb0, 0x0 ;  /* 0x00008000000079c5 */ /* 0x000fc40000010000 */
[----:B------:R5:W-:Y:S06]  /*16aa0*/  BAR.ARV R50, 0x100 ;  /* 0x000400320000751d */ /* 0x000bec0000002000 */
[----:B-----5:R-:W-:-:S04]  /*16ab0*/  @!P1 IMAD R50, R17, 0x8, R2 ;  /* 0x0000000811329824 */ /* 0x020fc800078e0202 */
[----:B------:R-:W-:-:S05]  /*16ac0*/  @!P1 VIADD R50, R50, 0x2d840 ;  /* 0x0002d84032329836 */ /* 0x000fca0000000000 */
[----:B------:R-:W-:-:S04]  /*16ad0*/  @!P1 PRMT R50, RZ, 0x654, R50 ;  /* 0x00000654ff329816 */ /* 0x000fc80000000032 */
[----:B------:R3:W-:Y:S01]  /*16ae0*/  @!P1 SYNCS.ARRIVE.TRANS64.RED.A1T0 RZ, [R50+URZ], RZ ;  /* 0x000000ff32ff99a7 */ /* 0x0007e2000810043f */
[----:B------:R-:W0:Y:S01]  /*16af0*/  MUFU.TANH R15, R15 ;  /* 0x0000000f000f7308 */ /* 0x000e220000002400 */
[----:B---3--:R-:W-:-:S07]  /*16b00*/  IADD3 R50, R143, 0x1, -R83 ;  /* 0x000000018f327810 */ /* 0x008fce0007ffe853 */
[----:B------:R-:W3:Y:S01]  /*16b10*/  MUFU.TANH R24, R24 ;  /* 0x0000001800187308 */ /* 0x000ee20000002400 */
[----:B----4-:R-:W-:-:S07]  /*16b20*/  IADD3 R50, R50, -R142, RZ ;  /* 0x8000008e32327210 */ /* 0x010fce0007ffe0ff */
[----:B------:R-:W4:Y:S01]  /*16b30*/  MUFU.TANH R26, R26 ;  /* 0x0000001a001a7308 */ /* 0x000f220000002400 */
[----:B------:R-:W-:-:S07]  /*16b40*/  IMAD R142, R136, -0x2, R50 ;  /* 0xfffffffe888e7824 */ /* 0x000fce00078e0232 */
        /* <DEDUP_REMOVED lines=60> */
[C---:B------:R-:W-:Y:S02]  /*16f10*/  IMAD.IADD R87, R20.reuse, 0x1, R143 ;  /* 0x0000000114577824 */ /* 0x040fe400078e028f */
[----:B------:R-:W-:Y:S01]  /*16f20*/  IMAD.IADD R86, R20, 0x1, R142 ;  /* 0x0000000114567824 */ /* 0x000fe200078e028e */
[----:B-1234-:R-:W-:Y:S06]  /*16f30*/  @!P5 BRA `(.L_x_9533) ;  /* 0x000000000058d947 */ /* 0x01efec0003800000 */
        /* <DEDUP_REMOVED lines=11> */
.L_x_9535:
[----:B------:R-:W-:-:S05]  /*16ff0*/  IMAD.U32 R144, RZ, RZ, UR4 ;  /* 0x00000004ff907e24 */ /* 0x000fca000f8e00ff */
[----:B------:R-:W-:-:S13]  /*17000*/  ISETP.NE.AND P2, PT, R144, 0x1, PT ;  /* 0x000000019000780c */ /* 0x000fda0003f45270 */
[----:B------:R-:W1:Y:S02]  /*17010*/  @P2 LDC.64 R50, c[0x0][0x9e8] ;  /* 0x00027a00ff322b82 */ /* 0x000e640000000a00 */
[----:B-1----:R-:W-:-:S04]  /*17020*/  @P2 IMAD.HI.U32 R156, R9, R50, RZ ;  /* 0x00000032099c2227 */ /* 0x002fc800078e00ff */
[----:B------:R-:W-:Y:S01]  /*17030*/  IMAD.MOV.U32 R50, RZ, RZ, R9 ;  /* 0x000000ffff327224 */ /* 0x000fe200078e0009 */
[----:B------:R-:W-:-:S07]  /*17040*/  @P2 SHF.R.U32.HI R50, RZ, R51, R156 ;  /* 0x00000033ff322219 */ /* 0x000fce000001169c */
.L_x_9536:
[----:B------:R-:W-:Y:S05]  /*17050*/  BSYNC B0 ;  /* 0x0000000000007941 */ /* 0x000fea0003800000 */
.L_x_9534:
[----:B------:R-:W-:-:S04]  /*17060*/  IMAD R50, R50, R144, -R83 ;  /* 0x0000009032327224 */ /* 0x000fc800078e0a53 */
[----:B------:R-:W-:-:S05]  /*17070*/  IMAD R50, R136, -0x2, R50 ;  /* 0xfffffffe88327824 */ /* 0x000fca00078e0232 */
[----:B------:R-:W-:Y:S02]  /*17080*/  VIMNMX R86, R86, R50, !PT ;  /* 0x0000003256567248 */ /* 0x000fe40007fe0100 */
[----:B------:R-:W-:-:S07]  /*17090*/  VIADDMNMX R87, R50, R144, R87, PT ;  /* 0x0000009032577246 */ /* 0x000fce0003800157 */
.L_x_9533:
[----:B------:R-:W-:Y:S01]  /*170a0*/  ISETP.GT.AND P2, PT, R0, -0x1, PT ;  /* 0xffffffff0000780c */ /* 0x000fe20003f44270 */
[C---:B------:R-:W-:Y:S02]  /*170b0*/  IMAD.IADD R143, R21.reuse, 0x1, R143 ;  /* 0x00000001158f7824 */ /* 0x040fe400078e028f */
[----:B------:R-:W-:Y:S01]  /*170c0*/  IMAD.IADD R142, R21, 0x1, R142 ;  /* 0x00000001158e7824 */ /* 0x000fe200078e028e */
        /* <DEDUP_REMOVED lines=95> */
[----:B------:R-:W-:Y:S01]  /*176c0*/  FSEL R85, R85, -INF , !P3 ;  /* 0xff80000055557808 */ /* 0x000fe20005800000 */
[----:B------:R-:W-:Y:S08]  /*176d0*/  @!P5 BRA `(.L_x_9537) ;  /* 0x000000000058d947 */ /* 0x000ff00003800000 */
        /* <DEDUP_REMOVED lines=11> */
.L_x_9539:
[----:B------:R-:W-:-:S05]  /*17790*/  IMAD.U32 R12, RZ, RZ, UR4 ;  /* 0x00000004ff0c7e24 */ /* 0x000fca000f8e00ff */
[----:B------:R-:W-:-:S13]  /*177a0*/  ISETP.NE.AND P3, PT, R12, 0x1, PT ;  /* 0x000000010c00780c */ /* 0x000fda0003f65270 */
[----:B------:R-:W0:Y:S02]  /*177b0*/  @P3 LDC.64 R28, c[0x0][0x9e8] ;  /* 0x00027a00ff1c3b82 */ /* 0x000e240000000a00 */
[----:B0-----:R-:W-:-:S04]  /*177c0*/  @P3 IMAD.HI.U32 R86, R10, R28, RZ ;  /* 0x0000001c0a563227 */ /* 0x001fc800078e00ff */
[----:B------:R-:W-:Y:S01]  /*177d0*/  IMAD.MOV.U32 R28, RZ, RZ, R10 ;  /* 0x000000ffff1c7224 */ /* 0x000fe200078e000a */
[----:B------:R-:W-:-:S07]  /*177e0*/  @P3 SHF.R.U32.HI R28, RZ, R29, R86 ;  /* 0x0000001dff1c3219 */ /* 0x000fce0000011656 */
.L_x_9540:
[----:B------:R-:W-:Y:S05]  /*177f0*/  BSYNC B0 ;  /* 0x0000000000007941 */ /* 0x000fea0003800000 */
.L_x_9538:
[----:B------:R-:W-:-:S04]  /*17800*/  IMAD R83, R28, R12, -R83 ;  /* 0x0000000c1c537224 */ /* 0x000fc800078e0a53 */
[----:B------:R-:W-:-:S05]  /*17810*/  IMAD R83, R136, -0x2, R83 ;  /* 0xfffffffe88537824 */ /* 0x000fca00078e0253 */
[----:B------:R-:W-:Y:S02]  /*17820*/  VIMNMX R142, R142, R83, !PT ;  /* 0x000000538e8e7248 */ /* 0x000fe40007fe0100 */
[----:B------:R-:W-:-:S07]  /*17830*/  VIADDMNMX R143, R83, R12, R143, PT ;  /* 0x0000000c538f7246 */ /* 0x000fce000380018f */
.L_x_9537:
[----:B------:R-:W-:Y:S01]  /*17840*/  @!P1 IMAD R11, R11, 0x8, R2 ;  /* 0x000000080b0b9824 */ /* 0x000fe200078e0202 */
[----:B------:R-:W2:Y:S01]  /*17850*/  LDL R83, [R1+0x1c] ;  /* 0x00001c0001537983 */ /* 0x000ea20000100800 */
[----:B------:R-:W-:Y:S02]  /*17860*/  UMOV UR39, UR5 ;  /* 0x0000000500277c82 */ /* 0x000fe40008000000 */
[----:B------:R-:W-:-:S05]  /*17870*/  @!P1 VIADD R11, R11, 0x2d860 ;  /* 0x0002d8600b0b9836 */ /* 0x000fca0000000000 */
[----:B------:R-:W-:-:S04]  /*17880*/  @!P1 PRMT R11, RZ, 0x654, R11 ;  /* 0x00000654ff0b9816 */ /* 0x000fc8000000000b */
[----:B------:R0:W-:Y:S02]  /*17890*/  @!P1 SYNCS.ARRIVE.TRANS64.RED.A1T0 RZ, [R11+URZ], RZ ;  /* 0x000000ff0bff99a7 */ /* 0x0001e4000810043f */
        /* <DEDUP_REMOVED lines=36> */
[----:B------:R-:W-:-:S04]  /*17ae0*/  FSETP.NEU.FTZ.AND P3, PT, R12, -INF , PT ;  /* 0xff8000000c00780b */ /* 0x000fc80003f7d000 */
[----:B------:R-:W-:-:S05]  /*17af0*/  FSEL R11, R12, RZ, P3 ;  /* 0x000000ff0c0b7208 */ /* 0x000fca0001800000 */
[----:B------:R-:W-:Y:S01]  /*17b00*/  FADD.FTZ R8, -R11, R8 ;  /* 0x000000080b087221 */ /* 0x000fe20000010100 */
[----:B------:R-:W-:-:S03]  /*17b10*/  FMUL.FTZ R11, R12, UR39 ;  /* 0x000000270c0b7c20 */ /* 0x000fc60008410000 */
[----:B------:R-:W-:Y:S02]  /*17b20*/  FMUL.FTZ R8, R8, UR39 ;  /* 0x0000002708087c20 */ /* 0x000fe40008410000 */
[----:B------:R-:W-:Y:S02]  /*17b30*/  FSEL R11, R11, RZ, P3 ;  /* 0x000000ff0b0b7208 */ /* 0x000fe40001800000 */
[----:B------:R-:W-:Y:S02]  /*17b40*/  ISETP.GT.AND P3, PT, R142, 0x1, P2 ;  /* 0x000000018e00780c */ /* 0x000fe40001764270 */
[----:B------:R-:W-:Y:S01]  /*17b50*/  MUFU.EX2 R8, R8 ;  /* 0x0000000800087308 */ /* 0x000fe20000000800 */
[--C-:B------:R-:W-:Y:S01]  /*17b60*/  FFMA.FTZ R50, R50, UR39, -R11.reuse ;  /* 0x0000002732327c23 */ /* 0x100fe2000801080b */
[----:B------:R-:W-:Y:S01]  /*17b70*/  ISETP.LT.OR P4, PT, R143, 0x2, P3 ;  /* 0x000000028f00780c */ /* 0x000fe20001f81670 */
[--C-:B------:R-:W-:Y:S01]  /*17b80*/  FFMA.FTZ R14, R14, UR39, -R11.reuse ;  /* 0x000000270e0e7c23 */ /* 0x100fe2000801080b */
[----:B------:R-:W-:Y:S01]  /*17b90*/  ISETP.GT.AND P3, PT, R142, 0x8, P2 ;  /* 0x000000088e00780c */ /* 0x000fe20001764270 */
[--C-:B------:R-:W-:Y:S01]  /*17ba0*/  FFMA.FTZ R28, R24, UR39, -R11.reuse ;  /* 0x00000027181c7c23 */ /* 0x100fe2000801080b */
[----:B------:R-:W-:Y:S01]  /*17bb0*/  FSEL R15, R15, -INF , !P4 ;  /* 0xff8000000f0f7808 */ /* 0x000fe20006000000 */
[--C-:B------:R-:W-:Y:S01]  /*17bc0*/  FFMA.FTZ R26, R26, UR39, -R11.reuse ;  /* 0x000000271a1a7c23 */ /* 0x100fe2000801080b */
[----:B------:R-:W-:Y:S01]  /*17bd0*/  ISETP.GT.AND P4, PT, R142, 0x9, P2 ;  /* 0x000000098e00780c */ /* 0x000fe20001784270 */
[----:B------:R-:W0:Y:S01]  /*17be0*/  MUFU.EX2 R24, R50 ;  /* 0x0000003200187308 */ /* 0x000e220000000800 */
[----:B------:R-:W-:Y:S01]  /*17bf0*/  ISETP.LT.OR P3, PT, R143, 0x9, P3 ;  /* 0x000000098f00780c */ /* 0x000fe20001f61670 */
[--C-:B------:R-:W-:Y:S01]  /*17c00*/  FFMA.FTZ R51, R51, UR39, -R11.reuse ;  /* 0x0000002733337c23 */ /* 0x100fe2000801080b */
[----:B------:R-:W-:Y:S01]  /*17c10*/  ISETP.LT.OR P4, PT, R143, 0xa, P4 ;  /* 0x0000000a8f00780c */ /* 0x000fe20002781670 */
[--C-:B------:R-:W-:Y:S01]  /*17c20*/  FFMA.FTZ R144, R144, UR39, -R11.reuse ;  /* 0x0000002790907c23 */ /* 0x100fe2000801080b */
[----:B------:R-:W-:Y:S01]  /*17c30*/  FSEL R25, R25, -INF , !P3 ;  /* 0xff80000019197808 */ /* 0x000fe20005800000 */
[--C-:B------:R-:W-:Y:S01]  /*17c40*/  FFMA.FTZ R32, R32, UR39, -R11.reuse ;  /* 0x0000002720207c23 */ /* 0x100fe2000801080b */
[----:B------:R-:W-:Y:S01]  /*17c50*/  FSEL R27, R27, -INF , !P4 ;  /* 0xff8000001b1b7808 */ /* 0x000fe20006000000 */
[----:B------:R-:W1:Y:S01]  /*17c60*/  MUFU.EX2 R14, R14 ;  /* 0x0000000e000e7308 */ /* 0x000e620000000800 */
[----:B------:R-:W-:Y:S01]  /*17c70*/  ISETP.GT.AND P4, PT, R142, 0x11, P2 ;  /* 0x000000118e00780c */ /* 0x000fe20001784270 */
[--C-:B------:R-:W-:Y:S01]  /*17c80*/  FFMA.FTZ R34, R34, UR39, -R11.reuse ;  /* 0x0000002722227c23 */ /* 0x100fe2000801080b */
[----:B------:R-:W-:Y:S01]  /*17c90*/  ISETP.GT.AND P3, PT, R142, 0x10, P2 ;  /* 0x000000108e00780c */ /* 0x000fe20001764270 */
[--C-:B------:R-:W-:Y:S01]  /*17ca0*/  FFMA.FTZ R36, R36, UR39, -R11.reuse ;  /* 0x0000002724247c23 */ /* 0x100fe2000801080b */
[C---:B------:R-:W-:Y:S01]  /*17cb0*/  ISETP.LT.OR P4, PT, R143.reuse, 0x12, P4 ;  /* 0x000000128f00780c */ /* 0x040fe20002781670 */
[--C-:B------:R-:W-:Y:S01]  /*17cc0*/  FFMA.FTZ R38, R38, UR39, -R11.reuse ;  /* 0x0000002726267c23 */ /* 0x100fe2000801080b */
[----:B------:R-:W-:Y:S01]  /*17cd0*/  ISETP.LT.OR P3, PT, R143, 0x11, P3 ;  /* 0x000000118f00780c */ /* 0x000fe20001f61670 */
[----:B------:R-:W3:Y:S01]  /*17ce0*/  MUFU.EX2 R28, R28 ;  /* 0x0000001c001c7308 */ /* 0x000ee20000000800 */
[----:B------:R-:W-:Y:S01]  /*17cf0*/  FSEL R31, R31, -INF , !P4 ;  /* 0xff8000001f1f7808 */ /* 0x000fe20006000000 */
[----:B0-----:R-:W-:Y:S01]  /*17d00*/  FFMA.FTZ R4, R8, R4, R24 ;  /* 0x0000000408047223 */ /* 0x001fe20000010018 */
[----:B------:R-:W-:Y:S01]  /*17d10*/  ISETP.GT.AND P4, PT, R142, 0x19, P2 ;  /* 0x000000198e00780c */ /* 0x000fe20001784270 */
[--C-:B------:R-:W-:Y:S01]  /*17d20*/  FFMA.FTZ R40, R40, UR39, -R11.reuse ;  /* 0x0000002728287c23 */ /* 0x100fe2000801080b */
[----:B------:R-:W-:Y:S01]  /*17d30*/  FSEL R30, R30, -INF , !P3 ;  /* 0xff8000001e1e7808 */ /* 0x000fe20005800000 */
[--C-:B------:R-:W-:Y:S01]  /*17d40*/  FFMA.FTZ R42, R42, UR39, -R11.reuse ;  /* 0x000000272a2a7c23 */ /* 0x100fe2000801080b */
[----:B------:R-:W-:Y:S01]  /*17d50*/  ISETP.LT.OR P4, PT, R143, 0x1a, P4 ;  /* 0x0000001a8f00780c */ /* 0x000fe20002781670 */
[----:B------:R-:W0:Y:S01]  /*17d60*/  MUFU.EX2 R26, R26 ;  /* 0x0000001a001a7308 */ /* 0x000e220000000800 */
[----:B------:R-:W-:Y:S01]  /*17d70*/  ISETP.GT.AND P3, PT, R142, 0x18, P2 ;  /* 0x000000188e00780c */ /* 0x000fe20001764270 */
[----:B-1----:R-:W-:Y:S01]  /*17d80*/  FADD.FTZ R4, R14, R4 ;  /* 0x000000040e047221 */ /* 0x002fe20000010000 */
[----:B------:R-:W-:Y:S01]  /*17d90*/  FSEL R35, R35, -INF , !P4 ;  /* 0xff80000023237808 */ /* 0x000fe20006000000 */
[--C-:B------:R-:W-:Y:S01]  /*17da0*/  FFMA.FTZ R44, R44, UR39, -R11.reuse ;  /* 0x000000272c2c7c23 */ /* 0x100fe2000801080b */
[----:B------:R-:W-:Y:S01]  /*17db0*/  ISETP.GT.AND P4, PT, R142, 0x21, P2 ;  /* 0x000000218e00780c */ /* 0x000fe20001784270 */
[--C-:B------:R-:W-:Y:S01]  /*17dc0*/  FFMA.FTZ R46, R46, UR39, -R11.reuse ;  /* 0x000000272e2e7c23 */ /* 0x100fe2000801080b */
[C---:B------:R-:W-:Y:S01]  /*17dd0*/  ISETP.LT.OR P3, PT, R143.reuse, 0x19, P3 ;  /* 0x000000198f00780c */ /* 0x040fe20001f61670 */
[----:B------:R-:W1:Y:S01]  /*17de0*/  MUFU.EX2 R51, R51 ;  /* 0x0000003300337308 */ /* 0x000e620000000800 */
[----:B------:R-:W-:Y:S01]  /*17df0*/  ISETP.LT.OR P4, PT, R143, 0x22, P4 ;  /* 0x000000228f00780c */ /* 0x000fe20002781670 */
[----:B---3--:R-:W-:Y:S01]  /*17e00*/  FADD.FTZ R4, R28, R4 ;  /* 0x000000041c047221 */ /* 0x008fe20000010000 */
[----:B------:R-:W-:Y:S01]  /*17e10*/  FSEL R33, R33, -INF , !P3 ;  /* 0xff80000021217808 */ /* 0x000fe20005800000 */
[--C-:B------:R-:W-:Y:S01]  /*17e20*/  FFMA.FTZ R48, R48, UR39, -R11.reuse ;  /* 0x0000002730307c23 */ /* 0x100fe2000801080b */
[----:B------:R-:W-:Y:S01]  /*17e30*/  FSEL R39, R39, -INF , !P4 ;  /* 0xff80000027277808 */ /* 0x000fe20006000000 */
[--C-:B------:R-:W-:Y:S01]  /*17e40*/  FFMA.FTZ R52, R52, UR39, -R11.reuse ;  /* 0x0000002734347c23 */ /* 0x100fe2000801080b */
[C---:B------:R-:W-:Y:S01]  /*17e50*/  ISETP.GT.AND P4, PT, R142.reuse, 0x29, P2 ;  /* 0x000000298e00780c */ /* 0x040fe20001784270 */
[----:B------:R-:W-:Y:S01]  /*17e60*/  MUFU.EX2 R34, R34 ;  /* 0x0000002200227308 */ /* 0x000fe20000000800 */
[----:B------:R-:W-:Y:S01]  /*17e70*/  ISETP.GT.AND P3, PT, R142, 0x20, P2 ;  /* 0x000000208e00780c */ /* 0x000fe20001764270 */
[--C-:B------:R-:W-:Y:S01]  /*17e80*/  FFMA.FTZ R54, R54, UR39, -R11.reuse ;  /* 0x0000002736367c23 */ /* 0x100fe2000801080b */
[C---:B------:R-:W-:Y:S01]  /*17e90*/  ISETP.LT.OR P4, PT, R143.reuse, 0x2a, P4 ;  /* 0x0000002a8f00780c */ /* 0x040fe20002781670 */
[--C-:B------:R-:W-:Y:S01]  /*17ea0*/  FFMA.FTZ R56, R56, UR39, -R11.reuse ;  /* 0x0000002738387c23 */ /* 0x100fe2000801080b */
[----:B------:R-:W-:Y:S01]  /*17eb0*/  ISETP.LT.OR P3, PT, R143, 0x21, P3 ;  /* 0x000000218f00780c */ /* 0x000fe20001f61670 */
[--C-:B------:R-:W-:Y:S01]  /*17ec0*/  FFMA.FTZ R58, R58, UR39, -R11.reuse ;  /* 0x000000273a3a7c23 */ /* 0x100fe2000801080b */
[----:B------:R-:W-:Y:S01]  /*17ed0*/  FSEL R43, R43, -INF , !P4 ;  /* 0xff8000002b2b7808 */ /* 0x000fe20006000000 */
[----:B------:R-:W-:Y:S01]  /*17ee0*/  MUFU.EX2 R36, R36 ;  /* 0x0000002400247308 */ /* 0x000fe20000000800 */
[----:B------:R-:W-:Y:S01]  /*17ef0*/  ISETP.GT.AND P4, PT, R142, 0x31, P2 ;  /* 0x000000318e00780c */ /* 0x000fe20001784270 */
[--C-:B------:R-:W-:Y:S01]  /*17f00*/  FFMA.FTZ R60, R60, UR39, -R11.reuse ;  /* 0x000000273c3c7c23 */ /* 0x100fe2000801080b */
[----:B------:R-:W-:Y:S01]  /*17f10*/  FSEL R37, R37, -INF , !P3 ;  /* 0xff80000025257808 */ /* 0x000fe20005800000 */
[--C-:B------:R-:W-:Y:S01]  /*17f20*/  FFMA.FTZ R62, R62, UR39, -R11.reuse ;  /* 0x000000273e3e7c23 */ /* 0x100fe2000801080b */
[----:B------:R-:W-:Y:S01]  /*17f30*/  ISETP.LT.OR P4, PT, R143, 0x32, P4 ;  /* 0x000000328f00780c */ /* 0x000fe20002781670 */
[--C-:B------:R-:W-:Y:S01]  /*17f40*/  FFMA.FTZ R64, R64, UR39, -R11.reuse ;  /* 0x0000002740407c23 */ /* 0x100fe2000801080b */
[----:B------:R-:W-:Y:S01]  /*17f50*/  ISETP.GT.AND P3, PT, R142, 0x28, P2 ;  /* 0x000000288e00780c */ /* 0x000fe20001764270 */
[----:B------:R-:W-:Y:S01]  /*17f60*/  MUFU.EX2 R38, R38 ;  /* 0x0000002600267308 */ /* 0x000fe20000000800 */
[----:B------:R-:W-:Y:S01]  /*17f70*/  FSEL R47, R47, -INF , !P4 ;  /* 0xff8000002f2f7808 */ /* 0x000fe20006000000 */
[--C-:B------:R-:W-:Y:S01]  /*17f80*/  FFMA.FTZ R66, R66, UR39, -R11.reuse ;  /* 0x0000002742427c23 */ /* 0x100fe2000801080b */
[----:B------:R-:W-:Y:S01]  /*17f90*/  ISETP.GT.AND P4, PT, R142, 0x39, P2 ;  /* 0x000000398e00780c */ /* 0x000fe20001784270 */
[--C-:B------:R-:W-:Y:S01]  /*17fa0*/  FFMA.FTZ R68, R68, UR39, -R11.reuse ;  /* 0x0000002744447c23 */ /* 0x100fe2000801080b */
[C---:B------:R-:W-:Y:S01]  /*17fb0*/  ISETP.LT.OR P3, PT, R143.reuse, 0x29, P3 ;  /* 0x000000298f00780c */ /* 0x040fe20001f61670 */
[--C-:B------:R-:W-:Y:S01]  /*17fc0*/  FFMA.FTZ R70, R70, UR39, -R11.reuse ;  /* 0x0000002746467c23 */ /* 0x100fe2000801080b */
[----:B------:R-:W-:Y:S01]  /*17fd0*/  ISETP.LT.OR P4, PT, R143, 0x3a, P4 ;  /* 0x0000003a8f00780c */ /* 0x000fe20002781670 */
[----:B------:R-:W-:Y:S01]  /*17fe0*/  MUFU.EX2 R40, R40 ;  /* 0x0000002800287308 */ /* 0x000fe20000000800 */
[----:B------:R-:W-:Y:S01]  /*17ff0*/  FSEL R41, R41, -INF , !P3 ;  /* 0xff80000029297808 */ /* 0x000fe20005800000 */
[--C-:B------:R-:W-:Y:S01]  /*18000*/  FFMA.FTZ R72, R72, UR39, -R11.reuse ;  /* 0x0000002748487c23 */ /* 0x100fe2000801080b */
[----:B------:R-:W-:Y:S01]  /*18010*/  FSEL R53, R53, -INF , !P4 ;  /* 0xff80000035357808 */ /* 0x000fe20006000000 */
[--C-:B------:R-:W-:Y:S01]  /*18020*/  FFMA.FTZ R74, R74, UR39, -R11.reuse ;  /* 0x000000274a4a7c23 */ /* 0x100fe2000801080b */
[----:B------:R-:W-:Y:S01]  /*18030*/  ISETP.GT.AND P4, PT, R142, 0x41, P2 ;  /* 0x000000418e00780c */ /* 0x000fe20001784270 */
[--C-:B------:R-:W-:Y:S01]  /*18040*/  FFMA.FTZ R76, R76, UR39, -R11.reuse ;  /* 0x000000274c4c7c23 */ /* 0x100fe2000801080b */
[----:B------:R-:W-:Y:S01]  /*18050*/  ISETP.GT.AND P3, PT, R142, 0x30, P2 ;  /* 0x000000308e00780c */ /* 0x000fe20001764270 */
[----:B------:R-:W-:Y:S01]  /*18060*/  MUFU.EX2 R42, R42 ;  /* 0x0000002a002a7308 */ /* 0x000fe20000000800 */
[C---:B------:R-:W-:Y:S01]  /*18070*/  ISETP.LT.OR P4, PT, R143.reuse, 0x42, P4 ;  /* 0x000000428f00780c */ /* 0x040fe20002781670 */
[--C-:B------:R-:W-:Y:S01]  /*18080*/  FFMA.FTZ R80, R80, UR39, -R11.reuse ;  /* 0x0000002750507c23 */ /* 0x100fe2000801080b */
[----:B------:R-:W-:Y:S01]  /*18090*/  ISETP.LT.OR P3, PT, R143, 0x31, P3 ;  /* 0x000000318f00780c */ /* 0x000fe20001f61670 */
[--C-:B------:R-:W-:Y:S01]  /*180a0*/  FFMA.FTZ R141, R141, UR39, -R11.reuse ;  /* 0x000000278d8d7c23 */ /* 0x100fe2000801080b */
[----:B------:R-:W-:Y:S01]  /*180b0*/  FSEL R57, R57, -INF , !P4 ;  /* 0xff80000039397808 */ /* 0x000fe20006000000 */
[--C-:B------:R-:W-:Y:S01]  /*180c0*/  FFMA.FTZ R84, R84, UR39, -R11.reuse ;  /* 0x0000002754547c23 */ /* 0x100fe2000801080b */
[----:B------:R-:W-:Y:S01]  /*180d0*/  ISETP.GT.AND P4, PT, R142, 0x49, P2 ;  /* 0x000000498e00780c */ /* 0x000fe20001784270 */
[----:B------:R-:W-:Y:S01]  /*180e0*/  MUFU.EX2 R44, R44 ;  /* 0x0000002c002c7308 */ /* 0x000fe20000000800 */
[----:B------:R-:W-:Y:S01]  /*180f0*/  FSEL R45, R45, -INF , !P3 ;  /* 0xff8000002d2d7808 */ /* 0x000fe20005800000 */
[----:B------:R-:W-:Y:S01]  /*18100*/  FFMA.FTZ R11, R85, UR39, -R11 ;  /* 0x00000027550b7c23 */ /* 0x000fe2000801080b */
[----:B------:R-:W-:-:S02]  /*18110*/  ISETP.LT.OR P4, PT, R143, 0x4a, P4 ;  /* 0x0000004a8f00780c */ /* 0x000fc40002781670 */
[C---:B------:R-:W-:Y:S02]  /*18120*/  ISETP.GT.AND P3, PT, R142.reuse, 0x38, P2 ;  /* 0x000000388e00780c */ /* 0x040fe40001764270 */
[----:B------:R-:W-:Y:S01]  /*18130*/  FSEL R61, R61, -INF , !P4 ;  /* 0xff8000003d3d7808 */ /* 0x000fe20006000000 */
[----:B------:R-:W-:Y:S01]  /*18140*/  MUFU.EX2 R46, R46 ;  /* 0x0000002e002e7308 */ /* 0x000fe20000000800 */
[----:B------:R-:W-:Y:S02]  /*18150*/  ISETP.GT.AND P4, PT, R142, 0x51, P2 ;  /* 0x000000518e00780c */ /* 0x000fe40001784270 */
[C---:B------:R-:W-:Y:S02]  /*18160*/  ISETP.LT.OR P3, PT, R143.reuse, 0x39, P3 ;  /* 0x000000398f00780c */ /* 0x040fe40001f61670 */
[----:B------:R-:W-:Y:S02]  /*18170*/  ISETP.LT.OR P4, PT, R143, 0x52, P4 ;  /* 0x000000528f00780c */ /* 0x000fe40002781670 */
[----:B------:R-:W-:Y:S01]  /*18180*/  FSEL R49, R49, -INF , !P3 ;  /* 0xff80000031317808 */ /* 0x000fe20005800000 */
[----:B------:R-:W-:Y:S01]  /*18190*/  MUFU.EX2 R48, R48 ;  /* 0x0000003000307308 */ /* 0x000fe20000000800 */
[----:B------:R-:W-:-:S02]  /*181a0*/  FSEL R65, R65, -INF , !P4 ;  /* 0xff80000041417808 */ /* 0x000fc40006000000 */
[C---:B------:R-:W-:Y:S02]  /*181b0*/  ISETP.GT.AND P4, PT, R142.reuse, 0x59, P2 ;  /* 0x000000598e00780c */ /* 0x040fe40001784270 */
[C---:B------:R-:W-:Y:S02]  /*181c0*/  ISETP.GT.AND P3, PT, R142.reuse, 0x40, P2 ;  /* 0x000000408e00780c */ /* 0x040fe40001764270 */
[C---:B------:R-:W-:Y:S01]  /*181d0*/  ISETP.LT.OR P4, PT, R143.reuse, 0x5a, P4 ;  /* 0x0000005a8f00780c */ /* 0x040fe20002781670 */
[----:B------:R-:W-:Y:S01]  /*181e0*/  MUFU.EX2 R52, R52 ;  /* 0x0000003400347308 */ /* 0x000fe20000000800 */
[----:B------:R-:W-:Y:S02]  /*181f0*/  ISETP.LT.OR P3, PT, R143, 0x41, P3 ;  /* 0x000000418f00780c */ /* 0x000fe40001f61670 */
[----:B------:R-:W-:Y:S02]  /*18200*/  FSEL R69, R69, -INF , !P4 ;  /* 0xff80000045457808 */ /* 0x000fe40006000000 */
[----:B------:R-:W-:-:S02]  /*18210*/  ISETP.GT.AND P4, PT, R142, 0x61, P2 ;  /* 0x000000618e00780c */ /* 0x000fc40001784270 */
[----:B------:R-:W-:Y:S01]  /*18220*/  FSEL R55, R55, -INF , !P3 ;  /* 0xff80000037377808 */ /* 0x000fe20005800000 */
[----:B------:R-:W-:Y:S01]  /*18230*/  MUFU.EX2 R54, R54 ;  /* 0x0000003600367308 */ /* 0x000fe20000000800 */
[----:B------:R-:W-:Y:S02]  /*18240*/  ISETP.LT.OR P4, PT, R143, 0x62, P4 ;  /* 0x000000628f00780c */ /* 0x000fe40002781670 */
[C---:B------:R-:W-:Y:S02]  /*18250*/  ISETP.GT.AND P3, PT, R142.reuse, 0x48, P2 ;  /* 0x000000488e00780c */ /* 0x040fe40001764270 */
[----:B------:R-:W-:Y:S02]  /*18260*/  FSEL R73, R73, -INF , !P4 ;  /* 0xff80000049497808 */ /* 0x000fe40006000000 */
[----:B------:R-:W-:Y:S01]  /*18270*/  ISETP.GT.AND P4, PT, R142, 0x69, P2 ;  /* 0x000000698e00780c */ /* 0x000fe20001784270 */
[----:B------:R-:W-:Y:S01]  /*18280*/  MUFU.EX2 R56, R56 ;  /* 0x0000003800387308 */ /* 0x000fe20000000800 */
[----:B------:R-:W-:-:S02]  /*18290*/  ISETP.LT.OR P3, PT, R143, 0x49, P3 ;  /* 0x000000498f00780c */ /* 0x000fc40001f61670 */
[----:B------:R-:W-:Y:S02]  /*182a0*/  ISETP.LT.OR P4, PT, R143, 0x6a, P4 ;  /* 0x0000006a8f00780c */ /* 0x000fe40002781670 */
[----:B------:R-:W-:Y:S02]  /*182b0*/  FSEL R59, R59, -INF , !P3 ;  /* 0xff8000003b3b7808 */ /* 0x000fe40005800000 */
[----:B------:R-:W-:Y:S01]  /*182c0*/  FSEL R77, R77, -INF , !P4 ;  /* 0xff8000004d4d7808 */ /* 0x000fe20006000000 */
[----:B------:R-:W-:Y:S01]  /*182d0*/  MUFU.EX2 R58, R58 ;  /* 0x0000003a003a7308 */ /* 0x000fe20000000800 */
[C---:B------:R-:W-:Y:S02]  /*182e0*/  ISETP.GT.AND P4, PT, R142.reuse, RZ, P2 ;  /* 0x000000ff8e00720c */ /* 0x040fe40001784270 */
[----:B------:R-:W-:Y:S02]  /*182f0*/  ISETP.GT.AND P3, PT, R142, 0x50, P2 ;  /* 0x000000508e00780c */ /* 0x000fe40001764270 */
[----:B------:R-:W-:-:S02]  /*18300*/  ISETP.LT.OR P4, PT, R143, 0x1, P4 ;  /* 0x000000018f00780c */ /* 0x000fc40002781670 */
[----:B------:R-:W-:Y:S01]  /*18310*/  ISETP.LT.OR P3, PT, R143, 0x51, P3 ;  /* 0x000000518f00780c */ /* 0x000fe20001f61670 */
[----:B------:R-:W-:Y:S01]  /*18320*/  MUFU.EX2 R60, R60 ;  /* 0x0000003c003c7308 */ /* 0x000fe20000000800 */
[----:B------:R-:W-:Y:S02]  /*18330*/  FSEL R29, R13, -INF , !P4 ;  /* 0xff8000000d1d7808 */ /* 0x000fe40006000000 */
[----:B------:R-:W-:Y:S02]  /*18340*/  FSEL R63, R63, -INF , !P3 ;  /* 0xff8000003f3f7808 */ /* 0x000fe40005800000 */
[----:B------:R-:W-:Y:S02]  /*18350*/  FMNMX.FTZ R13, R29, R5, !PT ;  /* 0x000000051d0d7209 */ /* 0x000fe40007810000 */
        /* <DEDUP_REMOVED lines=8> */
[----:B------:R-:W-:Y:S02]  /*183e0*/  ISETP.GT.AND P3, PT, R142, 0x60, P2 ;  /* 0x000000608e00780c */ /* 0x000fe40001764270 */
[----:B------:R-:W-:-:S02]  /*183f0*/  FMNMX.FTZ R13, R30, R13, !PT ;  /* 0x0000000d1e0d7209 */ /* 0x000fc40007810000 */
[----:B------:R-:W-:Y:S01]  /*18400*/  ISETP.LT.OR P3, PT, R143, 0x61, P3 ;  /* 0x000000618f00780c */ /* 0x000fe20001f61670 */
[----:B------:R-:W-:Y:S01]  /*18410*/  MUFU.EX2 R66, R66 ;  /* 0x0000004200427308 */ /* 0x000fe20000000800 */
[----:B------:R-:W-:Y:S02]  /*18420*/  FMNMX.FTZ R13, R31, R13, !PT ;  /* 0x0000000d1f0d7209 */ /* 0x000fe40007810000 */
        /* <DEDUP_REMOVED lines=20> */
[C---:B------:R-:W-:Y:S02]  /*18570*/  ISETP.GT.AND P4, PT, R142.reuse, 0x78, P2 ;  /* 0x000000788e00780c */ /* 0x040fe40001784270 */
[----:B------:R-:W-:Y:S02]  /*18580*/  FMNMX.FTZ R13, R49, R13, !PT ;  /* 0x0000000d310d7209 */ /* 0x000fe40007810000 */
[----:B------:R-:W-:Y:S01]  /*18590*/  ISETP.LT.OR P3, PT, R143, 0x72, P3 ;  /* 0x000000728f00780c */ /* 0x000fe20001f61670 */
        /* <DEDUP_REMOVED lines=16> */
[----:B------:R-:W-:Y:S02]  /*186a0*/  FMNMX.FTZ R13, R65, R13, !PT ;  /* 0x0000000d410d7209 */ /* 0x000fe40007810000 */
[----:B------:R-:W-:Y:S02]  /*186b0*/  F2FP.F16.F32.PACK_AB R24, R14, R24 ;  /* 0x000000180e18723e */ /* 0x000fe400000000ff */
        /* <DEDUP_REMOVED lines=10> */
[----:B------:R-:W3:Y:S02]  /*18760*/  SHFL.BFLY PT, R14, R13, 0x2, 0x1f ;  /* 0x0c401f000d0e7f89 */ /* 0x000ee400000e0000 */
[----:B---3--:R-:W-:-:S05]  /*18770*/  FMNMX.FTZ R13, R13, R14, !PT ;  /* 0x0000000e0d0d7209 */ /* 0x008fca0007810000 */
[----:B------:R-:W3:Y:S02]  /*18780*/  SHFL.BFLY PT, R14, R13, 0x1, 0x1f ;  /* 0x0c201f000d0e7f89 */ /* 0x000ee400000e0000 */
[----:B---3--:R-:W-:Y:S01]  /*18790*/  FMNMX.FTZ R13, R13, R14, !PT ;  /* 0x0000000e0d0d7209 */ /* 0x008fe20007810000 */
[C---:B0-----:R-:W-:Y:S01]  /*187a0*/  FADD.FTZ R14, R26.reuse, R4 ;  /* 0x000000041a0e7221 */ /* 0x041fe20000010000 */
[----:B------:R-:W-:Y:S02]  /*187b0*/  F2FP.F16.F32.PACK_AB R26, R26, R28 ;  /* 0x0000001c1a1a723e */ /* 0x000fe400000000ff */
[C---:B------:R-:W-:Y:S01]  /*187c0*/  FSETP.NEU.FTZ.AND P2, PT, R13.reuse, -INF , PT ;  /* 0xff8000000d00780b */ /* 0x040fe20003f5d000 */
[----:B------:R-:W-:Y:S01]  /*187d0*/  FMUL.FTZ R4, R13, UR39 ;  /* 0x000000270d047c20 */ /* 0x000fe20008410000 */
[----:B-1----:R-:W-:-:S04]  /*187e0*/  FADD.FTZ R14, R51, R14 ;  /* 0x0000000e330e7221 */ /* 0x002fc80000010000 */
        /* <DEDUP_REMOVED lines=21> */
[----:B------:R-:W-:-:S02]  /*18940*/  FFMA.FTZ R79, R79, UR39, -R4 ;  /* 0x000000274f4f7c23 */ /* 0x000fc40008010804 */
        /* <DEDUP_REMOVED lines=10> */
[----:B------:R-:W-:Y:S01]  /*189f0*/  FSEL R30, R13, RZ, P2 ;  /* 0x000000ff0d1e7208 */ /* 0x000fe20001000000 */
[----:B------:R-:W-:-:S05]  /*18a00*/  FFMA.FTZ R27, R31, UR39, -R4 ;  /* 0x000000271f1b7c23 */ /* 0x000fca0008010804 */
[----:B------:R-:W0:Y:S01]  /*18a10*/  MUFU.EX2 R24, R144 ;  /* 0x0000009000187308 */ /* 0x000e220000000800 */
[--C-:B------:R-:W-:Y:S01]  /*18a20*/  FFMA.FTZ R31, R33, UR39, -R4.reuse ;  /* 0x00000027211f7c23 */ /* 0x100fe20008010804 */
[--C-:B------:R-:W-:Y:S01]  /*18a30*/  FFMA.FTZ R33, R35, UR39, -R4.reuse ;  /* 0x0000002723217c23 */ /* 0x100fe20008010804 */
[----:B------:R-:W-:Y:S01]  /*18a40*/  FADD.FTZ R30, -R30, R5 ;  /* 0x000000051e1e7221 */ /* 0x000fe20000010100 */
[--C-:B------:R-:W-:Y:S01]  /*18a50*/  FFMA.FTZ R35, R37, UR39, -R4.reuse ;  /* 0x0000002725237c23 */ /* 0x100fe20008010804 */
[--C-:B------:R-:W-:Y:S01]  /*18a60*/  FFMA.FTZ R37, R47, UR39, -R4.reuse ;  /* 0x000000272f257c23 */ /* 0x100fe20008010804 */
[--C-:B------:R-:W-:Y:S01]  /*18a70*/  FFMA.FTZ R47, R49, UR39, -R4.reuse ;  /* 0x00000027312f7c23 */ /* 0x100fe20008010804 */
[----:B------:R-:W-:Y:S01]  /*18a80*/  FMUL.FTZ R5, R30, UR39 ;  /* 0x000000271e057c20 */ /* 0x000fe20008410000 */
[----:B------:R-:W-:Y:S01]  /*18a90*/  MUFU.EX2 R25, R25 ;  /* 0x0000001900197308 */ /* 0x000fe20000000800 */
[----:B------:R-:W-:-:S07]  /*18aa0*/  FFMA.FTZ R49, R57, UR39, -R4 ;  /* 0x0000002739317c23 */ /* 0x000fce0008010804 */
[----:B------:R-:W1:Y:S01]  /*18ab0*/  MUFU.EX2 R5, R5 ;  /* 0x0000000500057308 */ /* 0x000e620000000800 */
[C---:B0-----:R-:W-:Y:S01]  /*18ac0*/  FADD.FTZ R14, R24.reuse, R14 ;  /* 0x0000000e180e7221 */ /* 0x041fe20000010000 */
[----:B------:R-:W-:-:S06]  /*18ad0*/  F2FP.F16.F32.PACK_AB R24, R24, R51 ;  /* 0x000000331818723e */ /* 0x000fcc00000000ff */
[----:B------:R-:W0:Y:S08]  /*18ae0*/  MUFU.EX2 R26, R32 ;  /* 0x00000020001a7308 */ /* 0x000e300000000800 */
[----:B------:R-:W3:Y:S01]  /*18af0*/  MUFU.EX2 R27, R27 ;  /* 0x0000001b001b7308 */ /* 0x000ee20000000800 */
[----:B-1----:R-:W-:Y:S01]  /*18b00*/  FFMA.FTZ R28, R5, R3, R28 ;  /* 0x00000003051c7223 */ /* 0x002fe2000001001c */
[--C-:B------:R-:W-:Y:S01]  /*18b10*/  FFMA.FTZ R3, R53, UR39, -R4.reuse ;  /* 0x0000002735037c23 */ /* 0x100fe20008010804 */
[----:B------:R-:W-:-:S02]  /*18b20*/  FFMA.FTZ R53, R59, UR39, -R4 ;  /* 0x000000273b357c23 */ /* 0x000fc40008010804 */
[----:B------:R-:W-:Y:S01]  /*18b30*/  FADD.FTZ R28, R15, R28 ;  /* 0x0000001c0f1c7221 */ /* 0x000fe20000010000 */
[--C-:B------:R-:W-:Y:S01]  /*18b40*/  FFMA.FTZ R15, R55, UR39, -R4.reuse ;  /* 0x00000027370f7c23 */ /* 0x100fe20008010804 */
[----:B------:R-:W-:Y:S01]  /*18b50*/  FFMA.FTZ R55, R61, UR39, -R4 ;  /* 0x000000273d377c23 */ /* 0x000fe20008010804 */
[----:B------:R-:W1:Y:S01]  /*18b60*/  MUFU.EX2 R31, R31 ;  /* 0x0000001f001f7308 */ /* 0x000e620000000800 */
[----:B------:R-:W-:Y:S01]  /*18b70*/  FADD.FTZ R29, R29, R28 ;  /* 0x0000001c1d1d7221 */ /* 0x000fe20000010000 */
[----:B0-----:R-:W-:Y:S01]  /*18b80*/  FADD.FTZ R28, R26, R14 ;  /* 0x0000000e1a1c7221 */ /* 0x001fe20000010000 */
[----:B------:R-:W-:Y:S01]  /*18b90*/  F2FP.F16.F32.PACK_AB R26, R34, R26 ;  /* 0x0000001a221a723e */ /* 0x000fe200000000ff */
[----:B------:R-:W-:Y:S01]  /*18ba0*/  FFMA.FTZ R4, R82, UR39, -R4 ;  /* 0x0000002752047c23 */ /* 0x000fe20008010804 */
[----:B------:R-:W-:Y:S01]  /*18bb0*/  FADD.FTZ R29, R50, R29 ;  /* 0x0000001d321d7221 */ /* 0x000fe20000010000 */
[----:B------:R-:W-:Y:S02]  /*18bc0*/  FADD.FTZ R28, R34, R28 ;  /* 0x0000001c221c7221 */ /* 0x000fe40000010000 */
[----:B------:R-:W0:Y:S01]  /*18bd0*/  MUFU.EX2 R33, R33 ;  /* 0x0000002100217308 */ /* 0x000e220000000800 */
[----:B------:R-:W-:Y:S01]  /*18be0*/  FADD.FTZ R29, R25, R29 ;  /* 0x0000001d191d7221 */ /* 0x000fe20000010000 */
[----:B------:R-:W-:Y:S01]  /*18bf0*/  FADD.FTZ R28, R36, R28 ;  /* 0x0000001c241c7221 */ /* 0x000fe20000010000 */
[----:B---3--:R-:W-:-:S02]  /*18c00*/  F2FP.F16.F32.PACK_AB R25, R27, R25 ;  /* 0x000000191b19723e */ /* 0x008fc400000000ff */
[----:B------:R-:W-:Y:S01]  /*18c10*/  FADD.FTZ R29, R27, R29 ;  /* 0x0000001d1b1d7221 */ /* 0x000fe20000010000 */
[C---:B------:R-:W-:Y:S01]  /*18c20*/  FADD.FTZ R30, R38.reuse, R28 ;  /* 0x0000001c261e7221 */ /* 0x040fe20000010000 */
[----:B------:R-:W-:Y:S01]  /*18c30*/  F2FP.F16.F32.PACK_AB R28, R38, R36 ;  /* 0x00000024261c723e */ /* 0x000fe200000000ff */
[----:B------:R-:W3:Y:S01]  /*18c40*/  MUFU.EX2 R35, R35 ;  /* 0x0000002300237308 */ /* 0x000ee20000000800 */
[----:B-1----:R-:W-:Y:S01]  /*18c50*/  FADD.FTZ R29, R31, R29 ;  /* 0x0000001d1f1d7221 */ /* 0x002fe20000010000 */
[----:B------:R-:W-:-:S04]  /*18c60*/  FADD.FTZ R30, R40, R30 ;  /* 0x0000001e281e7221 */ /* 0x000fc80000010000 */
[----:B------:R-:W-:Y:S02]  /*18c70*/  FADD.FTZ R30, R42, R30 ;  /* 0x0000001e2a1e7221 */ /* 0x000fe40000010000 */
[----:B------:R-:W1:Y:S01]  /*18c80*/  MUFU.EX2 R37, R37 ;  /* 0x0000002500257308 */ /* 0x000e620000000800 */
[C---:B0-----:R-:W-:Y:S01]  /*18c90*/  FADD.FTZ R29, R33.reuse, R29 ;  /* 0x0000001d211d7221 */ /* 0x041fe20000010000 */
[----:B------:R-:W-:Y:S01]  /*18ca0*/  FADD.FTZ R30, R44, R30 ;  /* 0x0000001e2c1e7221 */ /* 0x000fe20000010000 */
[----:B------:R-:W-:-:S05]  /*18cb0*/  F2FP.F16.F32.PACK_AB R27, R33, R31 ;  /* 0x0000001f211b723e */ /* 0x000fca00000000ff */
[----:B------:R-:W0:Y:S01]  /*18cc0*/  MUFU.EX2 R47, R47 ;  /* 0x0000002f002f7308 */ /* 0x000e220000000800 */
[----:B---3--:R-:W-:-:S07]  /*18cd0*/  FADD.FTZ R29, R35, R29 ;  /* 0x0000001d231d7221 */ /* 0x008fce0000010000 */
[----:B------:R-:W3:Y:S01]  /*18ce0*/  MUFU.EX2 R3, R3 ;  /* 0x0000000300037308 */ /* 0x000ee20000000800 */
[----:B------:R-:W-:-:S07]  /*18cf0*/  FADD.FTZ R29, R39, R29 ;  /* 0x0000001d271d7221 */ /* 0x000fce0000010000 */
[----:B------:R-:W4:Y:S01]  /*18d00*/  MUFU.EX2 R15, R15 ;  /* 0x0000000f000f7308 */ /* 0x000f220000000800 */
[----:B------:R-:W-:-:S07]  /*18d10*/  FADD.FTZ R29, R41, R29 ;  /* 0x0000001d291d7221 */ /* 0x000fce0000010000 */
[----:B------:R-:W5:Y:S01]  /*18d20*/  MUFU.EX2 R49, R49 ;  /* 0x0000003100317308 */ /* 0x000f620000000800 */
[----:B------:R-:W-:Y:S01]  /*18d30*/  FADD.FTZ R51, R43, R29 ;  /* 0x0000001d2b337221 */ /* 0x000fe20000010000 */
[----:B------:R-:W-:Y:S01]  /*18d40*/  FADD.FTZ R29, R46, R30 ;  /* 0x0000001e2e1d7221 */ /* 0x000fe20000010000 */
[----:B------:R-:W-:Y:S01]  /*18d50*/  F2FP.F16.F32.PACK_AB R30, R42, R40 ;  /* 0x000000282a1e723e */ /* 0x000fe200000000ff */
[----:B--2---:R2:W-:Y:S01]  /*18d60*/  STSM.16.M88.4 [R83], R24 ;  /* 0x0000001853007844 */ /* 0x0045e20000000200 */
[----:B------:R-:W-:Y:S01]  /*18d70*/  FADD.FTZ R51, R45, R51 ;  /* 0x000000332d337221 */ /* 0x000fe20000010000 */
[----:B------:R-:W-:Y:S02]  /*18d80*/  FADD.FTZ R29, R48, R29 ;  /* 0x0000001d301d7221 */ /* 0x000fe40000010000 */
[----:B------:R-:W2:Y:S01]  /*18d90*/  MUFU.EX2 R53, R53 ;  /* 0x0000003500357308 */ /* 0x000ea20000000800 */
[----:B-1----:R-:W-:Y:S01]  /*18da0*/  FADD.FTZ R51, R37, R51 ;  /* 0x0000003325337221 */ /* 0x002fe20000010000 */
[----:B------:R-:W-:-:S03]  /*18db0*/  FADD.FTZ R40, R52, R29 ;  /* 0x0000001d34287221 */ /* 0x000fc60000010000 */
[----:B0-----:R-:W-:-:S03]  /*18dc0*/  FADD.FTZ R29, R47, R51 ;  /* 0x000000332f1d7221 */ /* 0x001fc60000010000 */
[----:B------:R-:W0:Y:S01]  /*18dd0*/  MUFU.EX2 R55, R55 ;  /* 0x0000003700377308 */ /* 0x000e220000000800 */
[----:B---3--:R-:W-:Y:S01]  /*18de0*/  FADD.FTZ R31, R3, R29 ;  /* 0x0000001d031f7221 */ /* 0x008fe20000010000 */
[----:B------:R-:W-:Y:S01]  /*18df0*/  F2FP.F16.F32.PACK_AB R29, R39, R35 ;  /* 0x00000023271d723e */ /* 0x000fe200000000ff */
[----:B------:R-:W-:Y:S02]  /*18e00*/  FADD.FTZ R40, R54, R40 ;  /* 0x0000002836287221 */ /* 0x000fe40000010000 */
[----:B----4-:R-:W-:Y:S01]  /*18e10*/  FADD.FTZ R33, R15, R31 ;  /* 0x0000001f0f217221 */ /* 0x010fe20000010000 */
[----:B------:R-:W-:Y:S01]  /*18e20*/  F2FP.F16.F32.PACK_AB R31, R43, R41 ;  /* 0x000000292b1f723e */ /* 0x000fe200000000ff */
[----:B------:R-:W-:Y:S01]  /*18e30*/  FADD.FTZ R40, R56, R40 ;  /* 0x0000002838287221 */ /* 0x000fe20000010000 */
[----:B------:R-:W1:Y:S01]  /*18e40*/  MUFU.EX2 R14, R63 ;  /* 0x0000003f000e7308 */ /* 0x000e620000000800 */
[----:B------:R-:W3:Y:S01]  /*18e50*/  LDL R41, [R1+0x20] ;  /* 0x0000200001297983 */ /* 0x000ee20000100800 */
[----:B-----5:R-:W-:-:S06]  /*18e60*/  FADD.FTZ R42, R49, R33 ;  /* 0x00000021312a7221 */ /* 0x020fcc0000010000 */
[----:B------:R-:W4:Y:S01]  /*18e70*/  MUFU.EX2 R34, R65 ;  /* 0x0000004100227308 */ /* 0x000f220000000800 */
[----:B--2---:R-:W-:Y:S01]  /*18e80*/  FADD.FTZ R42, R53, R42 ;  /* 0x0000002a352a7221 */ /* 0x004fe20000010000 */
[----:B------:R-:W-:Y:S02]  /*18e90*/  F2FP.F16.F32.PACK_AB R44, R46, R44 ;  /* 0x0000002c2e2c723e */ /* 0x000fe400000000ff */
[----:B------:R-:W-:Y:S02]  /*18ea0*/  F2FP.F16.F32.PACK_AB R45, R37, R45 ;  /* 0x0000002d252d723e */ /* 0x000fe400000000ff */
[----:B------:R-:W-:Y:S02]  /*18eb0*/  F2FP.F16.F32.PACK_AB R47, R3, R47 ;  /* 0x0000002f032f723e */ /* 0x000fe400000000ff */
[----:B------:R-:W-:Y:S01]  /*18ec0*/  F2FP.F16.F32.PACK_AB R24, R56, R54 ;  /* 0x000000363818723e */ /* 0x000fe200000000ff */
[----:B------:R-:W2:Y:S01]  /*18ed0*/  MUFU.EX2 R38, R67 ;  /* 0x0000004300267308 */ /* 0x000ea20000000800 */
[----:B------:R-:W-:-:S02]  /*18ee0*/  F2FP.F16.F32.PACK_AB R46, R52, R48 ;  /* 0x00000030342e723e */ /* 0x000fc400000000ff */
[----:B------:R-:W-:Y:S02]  /*18ef0*/  F2FP.F16.F32.PACK_AB R26, R60, R58 ;  /* 0x0000003a3c1a723e */ /* 0x000fe400000000ff */
[----:B------:R-:W-:Y:S02]  /*18f00*/  F2FP.F16.F32.PACK_AB R25, R49, R15 ;  /* 0x0000000f3119723e */ /* 0x000fe400000000ff */
[C---:B0-----:R-:W-:Y:S01]  /*18f10*/  F2FP.F16.F32.PACK_AB R27, R55.reuse, R53 ;  /* 0x00000035371b723e */ /* 0x041fe200000000ff */
[----:B------:R-:W-:Y:S01]  /*18f20*/  FADD.FTZ R35, R55, R42 ;  /* 0x0000002a37237221 */ /* 0x000fe20000010000 */
[----:B------:R-:W-:Y:S01]  /*18f30*/  STSM.16.M88.4 [R139], R28 ;  /* 0x0000001c8b007844 */ /* 0x000fe20000000200 */
[----:B------:R-:W-:Y:S01]  /*18f40*/  FADD.FTZ R40, R58, R40 ;  /* 0x000000283a287221 */ /* 0x000fe20000010000 */
[----:B------:R-:W0:Y:S02]  /*18f50*/  MUFU.EX2 R50, R69 ;  /* 0x0000004500327308 */ /* 0x000e240000000800 */
[----:B------:R-:W-:Y:S01]  /*18f60*/  STSM.16.M88.4 [R138], R44 ;  /* 0x0000002c8a007844 */ /* 0x000fe20000000200 */
[----:B-1----:R-:W-:-:S03]  /*18f70*/  FADD.FTZ R35, R14, R35 ;  /* 0x000000230e237221 */ /* 0x002fc60000010000 */
[----:B------:R4:W-:Y:S02]  /*18f80*/  STSM.16.M88.4 [R137+0x27800], R24 ;  /* 0x0278001889007844 */ /* 0x0009e40000000200 */
[----:B------:R-:W1:Y:S08]  /*18f90*/  MUFU.EX2 R36, R71 ;  /* 0x0000004700247308 */ /* 0x000e700000000800 */
[----:B------:R-:W5:Y:S01]  /*18fa0*/  MUFU.EX2 R73, R73 ;  /* 0x0000004900497308 */ /* 0x000f620000000800 */
[----:B----4-:R-:W-:-:S02]  /*18fb0*/  F2FP.F16.F32.PACK_AB R25, R34, R14 ;  /* 0x0000000e2219723e */ /* 0x010fc400000000ff */
[----:B------:R-:W4:Y:S01]  /*18fc0*/  LDL R14, [R1+0x3c] ;  /* 0x00003c00010e7983 */ /* 0x000f220000100800 */
[----:B------:R-:W-:-:S04]  /*18fd0*/  FADD.FTZ R33, R60, R40 ;  /* 0x000000283c217221 */ /* 0x000fc80000010000 */
[----:B------:R-:W5:Y:S01]  /*18fe0*/  MUFU.EX2 R75, R75 ;  /* 0x0000004b004b7308 */ /* 0x000f620000000800 */
[----:B------:R-:W-:Y:S01]  /*18ff0*/  FADD.FTZ R33, R62, R33 ;  /* 0x000000213e217221 */ /* 0x000fe20000010000 */
[----:B------:R-:W-:-:S03]  /*19000*/  FADD.FTZ R35, R34, R35 ;  /* 0x0000002322237221 */ /* 0x000fc60000010000 */
[----:B------:R-:W-:Y:S01]  /*19010*/  FADD.FTZ R39, R64, R33 ;  /* 0x0000002140277221 */ /* 0x000fe20000010000 */
[----:B--2---:R-:W-:Y:S02]  /*19020*/  FADD.FTZ R35, R38, R35 ;  /* 0x0000002326237221 */ /* 0x004fe40000010000 */
[----:B------:R-:W2:Y:S01]  /*19030*/  MUFU.EX2 R77, R77 ;  /* 0x0000004d004d7308 */ /* 0x000ea20000000800 */
[----:B------:R-:W-:Y:S01]  /*19040*/  FADD.FTZ R39, R66, R39 ;  /* 0x0000002742277221 */ /* 0x000fe20000010000 */
[----:B0-----:R-:W-:-:S03]  /*19050*/  FADD.FTZ R35, R50, R35 ;  /* 0x0000002332237221 */ /* 0x001fc60000010000 */
[----:B------:R-:W-:Y:S01]  /*19060*/  FADD.FTZ R39, R68, R39 ;  /* 0x0000002744277221 */ /* 0x000fe20000010000 */
[----:B-1----:R-:W-:Y:S02]  /*19070*/  FADD.FTZ R28, R36, R35 ;  /* 0x00000023241c7221 */ /* 0x002fe40000010000 */
[----:B------:R-:W0:Y:S01]  /*19080*/  MUFU.EX2 R32, R80 ;  /* 0x0000005000207308 */ /* 0x000e220000000800 */
[----:B------:R-:W-:Y:S01]  /*19090*/  FADD.FTZ R39, R70, R39 ;  /* 0x0000002746277221 */ /* 0x000fe20000010000 */
[----:B-----5:R-:W-:-:S06]  /*190a0*/  FADD.FTZ R28, R73, R28 ;  /* 0x0000001c491c7221 */ /* 0x020fcc0000010000 */
[----:B------:R-:W1:Y:S01]  /*190b0*/  MUFU.EX2 R33, R78 ;  /* 0x0000004e00217308 */ /* 0x000e620000000800 */
[----:B------:R-:W-:-:S07]  /*190c0*/  FADD.FTZ R39, R72, R39 ;  /* 0x0000002748277221 */ /* 0x000fce0000010000 */
[----:B------:R-:W5:Y:S08]  /*190d0*/  MUFU.EX2 R40, R79 ;  /* 0x0000004f00287308 */ /* 0x000f700000000800 */
[----:B------:R-:W-:Y:S08]  /*190e0*/  MUFU.EX2 R81, R81 ;  /* 0x0000005100517308 */ /* 0x000ff00000000800 */
[----:B------:R-:W5:Y:S01]  /*190f0*/  MUFU.EX2 R52, R4 ;  /* 0x0000000400347308 */ /* 0x000f620000000800 */
[----:B------:R-:W-:Y:S01]  /*19100*/  FADD.FTZ R39, R74, R39 ;  /* 0x000000274a277221 */ /* 0x000fe20000010000 */
[----:B------:R-:W-:-:S03]  /*19110*/  FADD.FTZ R42, R75, R28 ;  /* 0x0000001c4b2a7221 */ /* 0x000fc60000010000 */
[----:B------:R-:W-:Y:S01]  /*19120*/  FADD.FTZ R39, R76, R39 ;  /* 0x000000274c277221 */ /* 0x000fe20000010000 */
[----:B--2---:R-:W-:Y:S01]  /*19130*/  FADD.FTZ R42, R77, R42 ;  /* 0x0000002a4d2a7221 */ /* 0x004fe20000010000 */
[----:B------:R-:W-:Y:S02]  /*19140*/  F2FP.F16.F32.PACK_AB R24, R64, R62 ;  /* 0x0000003e4018723e */ /* 0x000fe400000000ff */
[----:B------:R-:W-:Y:S01]  /*19150*/  F2FP.F16.F32.PACK_AB R26, R68, R66 ;  /* 0x00000042441a723e */ /* 0x000fe200000000ff */
[----:B0-----:R-:W-:Y:S01]  /*19160*/  FADD.FTZ R48, R32, R39 ;  /* 0x0000002720307221 */ /* 0x001fe20000010000 */
[----:B------:R-:W-:Y:S01]  /*19170*/  F2FP.F16.F32.PACK_AB R27, R50, R38 ;  /* 0x00000026321b723e */ /* 0x000fe200000000ff */
[----:B-1----:R-:W-:Y:S01]  /*19180*/  FADD.FTZ R3, R33, R42 ;  /* 0x0000002a21037221 */ /* 0x002fe20000010000 */
[----:B------:R-:W-:Y:S02]  /*19190*/  F2FP.F16.F32.PACK_AB R28, R72, R70 ;  /* 0x00000046481c723e */ /* 0x000fe400000000ff */
[----:B------:R-:W-:-:S02]  /*191a0*/  F2FP.F16.F32.PACK_AB R30, R76, R74 ;  /* 0x0000004a4c1e723e */ /* 0x000fc400000000ff */
[----:B------:R-:W-:Y:S02]  /*191b0*/  F2FP.F16.F32.PACK_AB R29, R73, R36 ;  /* 0x00000024491d723e */ /* 0x000fe400000000ff */
[----:B------:R-:W-:Y:S02]  /*191c0*/  F2FP.F16.F32.PACK_AB R31, R77, R75 ;  /* 0x0000004b4d1f723e */ /* 0x000fe400000000ff */
[----:B------:R-:W-:Y:S02]  /*191d0*/  F2FP.F16.F32.PACK_AB R32, R141, R32 ;  /* 0x000000208d20723e */ /* 0x000fe400000000ff */
[----:B-----5:R-:W-:Y:S02]  /*191e0*/  F2FP.F16.F32.PACK_AB R33, R40, R33 ;  /* 0x000000212821723e */ /* 0x020fe400000000ff */
[----:B------:R-:W-:Y:S02]  /*191f0*/  F2FP.F16.F32.PACK_AB R34, R11, R84 ;  /* 0x000000540b22723e */ /* 0x000fe400000000ff */
[----:B------:R-:W-:Y:S01]  /*19200*/  F2FP.F16.F32.PACK_AB R35, R52, R81 ;  /* 0x000000513423723e */ /* 0x000fe200000000ff */
[----:B------:R-:W-:Y:S01]  /*19210*/  FADD.FTZ R15, R141, R48 ;  /* 0x000000308d0f7221 */ /* 0x000fe20000010000 */
[----:B------:R-:W-:-:S03]  /*19220*/  FADD.FTZ R4, R40, R3 ;  /* 0x0000000328047221 */ /* 0x000fc60000010000 */
        /* <DEDUP_REMOVED lines=52> */
[----:B------:R-:W-:Y:S01]  /*19570*/  IMAD.MOV.U32 R11, RZ, RZ, R17 ;  /* 0x000000ffff0b7224 */ /* 0x000fe200078e0011 */
[----:B------:R-:W-:Y:S01]  /*19580*/  MOV R8, R12 ;  /* 0x0000000c00087202 */ /* 0x000fe20000000f00 */
[----:B------:R-:W-:Y:S01]  /*19590*/  IMAD.MOV.U32 R5, RZ, RZ, R13 ;  /* 0x000000ffff057224 */ /* 0x000fe200078e000d */
[----:B---3--:R0:W-:Y:S04]  /*195a0*/  STSM.16.M88.4 [R41], R24 ;  /* 0x0000001829007844 */ /* 0x0081e80000000200 */
[----:B------:R0:W-:Y:S04]  /*195b0*/  STSM.16.M88.4 [R139+0x6000], R28 ;  /* 0x0060001c8b007844 */ /* 0x0001e80000000200 */
[----:B------:R0:W-:Y:S01]  /*195c0*/  STSM.16.M88.4 [R138+0x6000], R32 ;  /* 0x006000208a007844 */ /* 0x0001e20000000200 */
[----:B------:R1:W-:Y:S06]  /*195d0*/  MEMBAR.ALL.CTA ;  /* 0x0000000000007992 */ /* 0x0003ec0000008000 */
[----:B-1----:R-:W1:Y:S01]  /*195e0*/  FENCE.VIEW.ASYNC.S ;  /* 0x00000000000073c6 */ /* 0x002e620000000000 */
[C---:B----4-:R-:W-:Y:S01]  /*195f0*/  ISETP.GT.AND P2, PT, R0.reuse, R14, PT ;  /* 0x0000000e0000720c */ /* 0x050fe20003f44270 */
[----:B------:R-:W-:-:S02]  /*19600*/  VIADD R0, R0, 0xffffffff ;  /* 0xffffffff00007836 */ /* 0x000fc40000000000 */
[----:B------:R-:W-:Y:S01]  /*19610*/  IMAD.MOV.U32 R14, RZ, RZ, R22 ;  /* 0x000000ffff0e7224 */ /* 0x000fe200078e0016 */
[----:B-1----:R-:W-:-:S09]  /*19620*/  NOP ;  /* 0x0000000000007918 */ /* 0x002fd20000000000 */
[----:B0-----:R-:W-:Y:S05]  /*19630*/  @P2 BRA `(.L_x_9541) ;  /* 0xffffffc400242947 */ /* 0x001fea000383ffff */
.L_x_9523:
[----:B------:R-:W-:Y:S05]  /*19640*/  WARPSYNC.ALL ;  /* 0x0000000000007948 */ /* 0x000fea0003800000 */
[----:B------:R-:W-:Y:S06]  /*19650*/  BAR.ARV 0x8, 0x1a0 ;  /* 0x0206800000007b1d */ /* 0x000fec0000002000 */
[----:B------:R-:W-:Y:S05]  /*19660*/  @!P0 BRA `(.L_x_9542) ;  /* 0x0000000000048947 */ /* 0x000fea0003800000 */
[----:B------:R-:W-:Y:S01]  /*19670*/  BPT.TRAP 0x1 ;  /* 0x000000040000795c */ /* 0x000fe20000300000 */
.L_x_9542:
[----:B------:R-:W-:Y:S01]  /*19680*/  IMAD R11, R17, 0x8, R2 ;  /* 0x00000008110b7824 */ /* 0x000fe200078e0202 */
[----:B------:R-:W-:-:S04]  /*19690*/  SHF.L.U32 R0, R22, 0x1f, RZ ;  /* 0x0000001f16007819 */ /* 0x000fc800000006ff */
[----:B------:R0:W1:Y:S01]  /*196a0*/  SYNCS.PHASECHK.TRANS64.TRYWAIT P2, [R11+URZ+0x2d850], R0 ;  /* 0x02d850000b0075a7 */ /* 0x000062000804017f */
[----:B------:R-:W-:Y:S05]  /*196b0*/  @!P0 BRA `(.L_x_9543) ;  /* 0x0000000000048947 */ /* 0x000fea0003800000 */
[----:B------:R-:W-:Y:S01]  /*196c0*/  BPT.TRAP 0x1 ;  /* 0x000000040000795c */ /* 0x000fe20000300000 */
.L_x_9543:
[----:B------:R-:W2:Y:S01]  /*196d0*/  LDL.LU R5, [R1+0x38] ;  /* 0x0000380001057983 */ /* 0x000ea20000300800 */
[----:B------:R-:W-:Y:S02]  /*196e0*/  VIADD R2, R2, 0x400 ;  /* 0x0000040002027836 */ /* 0x000fe40000000000 */
[----:B------:R-:W-:-:S03]  /*196f0*/  IMAD.MOV.U32 R9, RZ, RZ, 0x40000040 ;  /* 0x40000040ff097424 */ /* 0x000fc600078e00ff */
[----:B------:R-:W-:-:S04]  /*19700*/  SHF.R.U32.HI R2, RZ, 0x4, R2 ;  /* 0x00000004ff027819 */ /* 0x000fc80000011602 */
[----:B------:R-:W-:-:S04]  /*19710*/  LOP3.LUT R2, R2, 0x3fff, RZ, 0xc0, !PT ;  /* 0x00003fff02027812 */ /* 0x000fc800078ec0ff */
[----:B------:R-:W-:Y:S02]  /*19720*/  LOP3.LUT R2, R2, 0x2000000, RZ, 0xfc, !PT ;  /* 0x0200000002027812 */ /* 0x000fe400078efcff */
[----:B--2---:R-:W-:Y:S01]  /*19730*/  LOP3.LUT R8, R5, 0x10000, RZ, 0xfc, !PT ;  /* 0x0001000005087812 */ /* 0x004fe200078efcff */
[----:B-1----:R-:W-:Y:S06]  /*19740*/  @P2 BRA `(.L_x_9544) ;  /* 0x0000000000082947 */ /* 0x002fec0003800000 */
[----:B------:R-:W1:Y:S02]  /*19750*/  SYNCS.PHASECHK.TRANS64.TRYWAIT P0, [R11+URZ+0x2d850], R0 ;  /* 0x02d850000b0075a7 */ /* 0x000e64000800017f */
[----:B-1----:R-:W-:Y:S05]  /*19760*/  @!P0 BRA `(.L_x_9545) ;  /* 0x0000009000088947 */ /* 0x002fea0003800000 */
.L_x_9544:
[----:B------:R-:W-:Y:S01]  /*19770*/  IMAD R6, R17, 0x600, R2 ;  /* 0x0000060011067824 */ /* 0x000fe200078e0202 */
[----:B------:R-:W2:Y:S01]  /*19780*/  LDL.LU R24, [R1+0x4c] ;  /* 0x00004c0001187983 */ /* 0x000ea20000300800 */
[----:B------:R-:W-:Y:S01]  /*19790*/  IMAD.MOV.U32 R7, RZ, RZ, -0x7fffffe0 ;  /* 0x80000020ff077424 */ /* 0x000fe200078e00ff */
[----:B------:R-:W-:Y:S05]  /*197a0*/  WARPSYNC.ALL ;  /* 0x0000000000007948 */ /* 0x000fea0003800000 */
[C---:B------:R-:W-:Y:S01]  /*197b0*/  R2UR UR4, R8.reuse ;  /* 0x00000000080472ca */ /* 0x040fe200000e0000 */
[----:B------:R-:W-:Y:S01]  /*197c0*/  WARPGROUP.ARRIVE ;  /* 0x00000000000079c5 */ /* 0x000fe20000000000 */
[----:B------:R-:W-:Y:S01]  /*197d0*/  R2UR UR5, R9 ;  /* 0x00000000090572ca */ /* 0x000fe200000e0000 */
[----:B------:R-:W-:Y:S01]  /*197e0*/  VIADD R20, R8, 0x2 ;  /* 0x0000000208147836 */ /* 0x000fe20000000000 */
[C---:B------:R-:W-:Y:S01]  /*197f0*/  R2UR UR6, R6.reuse ;  /* 0x00000000060672ca */ /* 0x040fe200000e0000 */
[----:B------:R-:W-:Y:S01]  /*19800*/  VIADD R14, R6, 0x40 ;  /* 0x00000040060e7836 */ /* 0x000fe20000000000 */
[----:B------:R-:W-:Y:S01]  /*19810*/  R2UR UR7, R7 ;  /* 0x00000000070772ca */ /* 0x000fe200000e0000 */
[----:B------:R-:W-:Y:S01]  /*19820*/  IMAD.MOV.U32 R21, RZ, RZ, 0x40000040 ;  /* 0x40000040ff157424 */ /* 0x000fe200078e00ff */
[----:B------:R-:W3:Y:S01]  /*19830*/  SHFL.BFLY PT, R5, R4, 0x2, 0x1f ;  /* 0x0c401f0004057f89 */ /* 0x000ee200000e0000 */
[----:B------:R-:W-:-:S02]  /*19840*/  IMAD.MOV.U32 R15, RZ, RZ, -0x7fffffe0 ;  /* 0x80000020ff0f7424 */ /* 0x000fc400078e00ff */
[----:B------:R-:W-:Y:S01]  /*19850*/  IMAD.MOV.U32 R9, RZ, RZ, 0x40000040 ;  /* 0x40000040ff097424 */ /* 0x000fe200078e00ff */
[----:B01----:R-:W0:Y:S01]  /*19860*/  SHFL.BFLY PT, R0, R3, 0x2, 0x1f ;  /* 0x0c401f0003007f89 */ /* 0x003e2200000e0000 */
[----:B------:R-:W-:Y:S02]  /*19870*/  IMAD.MOV.U32 R7, RZ, RZ, -0x7fffffe0 ;  /* 0x80000020ff077424 */ /* 0x000fe400078e00ff */
[----:B------:R-:W-:-:S04]  /*19880*/  VIADD R17, R17, 0x1 ;  /* 0x0000000111117836 */ /* 0x000fc80000000000 */
[----:B------:R-:W-:Y:S01]  /*19890*/  HGMMA.64x96x16.F32 R88, gdesc[UR4].tnspB, R88, gsb0 ;  /* 0x41600000045879f0 */ /* 0x000fe20008000858 */
[----:B------:R-:W-:Y:S01]  /*198a0*/  R2UR UR4, R20 ;  /* 0x00000000140472ca */ /* 0x000fe200000e0000 */
[----:B------:R-:W-:Y:S01]  /*198b0*/  VIADD R20, R8, 0x4 ;  /* 0x0000000408147836 */ /* 0x000fe20000000000 */
[----:B------:R-:W-:Y:S01]  /*198c0*/  R2UR UR5, R21 ;  /* 0x00000000150572ca */ /* 0x000fe200000e0000 */
[----:B------:R-:W-:Y:S01]  /*198d0*/  IMAD.MOV.U32 R21, RZ, RZ, 0x40000040 ;  /* 0x40000040ff157424 */ /* 0x000fe200078e00ff */
[----:B------:R-:W-:Y:S01]  /*198e0*/  R2UR UR6, R14 ;  /* 0x000000000e0672ca */ /* 0x000fe200000e0000 */
[----:B------:R-:W-:Y:S01]  /*198f0*/  VIADD R14, R6, 0x80 ;  /* 0x00000080060e7836 */ /* 0x000fe20000000000 */
[----:B------:R-:W-:Y:S01]  /*19900*/  R2UR UR7, R15 ;  /* 0x000000000f0772ca */ /* 0x000fe200000e0000 */
[----:B------:R-:W-:Y:S01]  /*19910*/  IMAD.MOV.U32 R15, RZ, RZ, -0x7fffffe0 ;  /* 0x80000020ff0f7424 */ /* 0x000fe200078e00ff */
[----:B------:R-:W-:Y:S01]  /*19920*/  ISETP.NE.AND P2, PT, R17, 0x2, PT ;  /* 0x000000021100780c */ /* 0x000fe20003f45270 */
[----:B---3--:R-:W-:Y:S01]  /*19930*/  FADD.FTZ R5, R5, R4 ;  /* 0x0000000405057221 */ /* 0x008fe20000010000 */
[----:B------:R-:W-:-:S02]  /*19940*/  IMAD.MOV.U32 R4, RZ, RZ, RZ ;  /* 0x000000ffff047224 */ /* 0x000fc400078e00ff */
[----:B------:R-:W-:Y:S01]  /*19950*/  SEL R17, R17, RZ, P2 ;  /* 0x000000ff11117207 */ /* 0x000fe20001000000 */
[----:B0-----:R-:W-:Y:S01]  /*19960*/  FADD.FTZ R2, R0, R3 ;  /* 0x0000000300027221 */ /* 0x001fe20000010000 */
[----:B------:R-:W-:Y:S01]  /*19970*/  SEL R3, RZ, 0x1, P2 ;  /* 0x00000001ff037807 */ /* 0x000fe20001000000 */
[----:B------:R-:W0:Y:S03]  /*19980*/  SHFL.BFLY PT, R0, R5, 0x1, 0x1f ;  /* 0x0c201f0005007f89 */ /* 0x000e2600000e0000 */
[----:B------:R-:W-:Y:S01]  /*19990*/  LOP3.LUT R22, R22, R3, RZ, 0x3c, !PT ;  /* 0x0000000316167212 */ /* 0x000fe200078e3cff */
[----:B------:R-:W-:Y:S01]  /*199a0*/  IMAD.MOV.U32 R3, RZ, RZ, -0x800000 ;  /* 0xff800000ff037424 */ /* 0x000fe200078e00ff */
[----:B------:R-:W-:Y:S02]  /*199b0*/  WARPGROUP.DEPBAR.LE gsb0, 0x0 ;  /* 0x00008000000079c5 */ /* 0x000fe40000010000 */
[----:B------:R-:W-:-:S06]  /*199c0*/  WARPGROUP.ARRIVE ;  /* 0x00000000000079c5 */ /* 0x000fcc0000000000 */
        /* <DEDUP_REMOVED lines=9> */
[----:B------:R-:W-:Y:S02]  /*19a60*/  WARPGROUP.DEPBAR.LE gsb0, 0x0 ;  /* 0x00008000000079c5 */ /* 0x000fe40000010000 */
[----:B------:R-:W-:-:S09]  /*19a70*/  WARPGROUP.ARRIVE ;  /* 0x00000000000079c5 */ /* 0x000fd20000000000 */
[----:B------:R-:W-:Y:S01]  /*19a80*/  HGMMA.64x96x16.F32 R88, gdesc[UR4].tnspB, R88, gsb0 ;  /* 0x41600000045879f0 */ /* 0x000fe20008000858 */
[----:B------:R-:W-:Y:S01]  /*19a90*/  R2UR UR4, R20 ;  /* 0x00000000140472ca */ /* 0x000fe200000e0000 */
[----:B------:R-:W-:Y:S01]  /*19aa0*/  VIADD R20, R8, 0x600 ;  /* 0x0000060008147836 */ /* 0x000fe20000000000 */
[----:B------:R-:W-:Y:S02]  /*19ab0*/  R2UR UR5, R21 ;  /* 0x00000000150572ca */ /* 0x000fe400000e0000 */
[----:B------:R-:W-:Y:S01]  /*19ac0*/  R2UR UR6, R14 ;  /* 0x000000000e0672ca */ /* 0x000fe200000e0000 */
[----:B------:R-:W-:Y:S01]  /*19ad0*/  VIADD R14, R6, 0x100 ;  /* 0x00000100060e7836 */ /* 0x000fe20000000000 */
[----:B------:R-:W-:Y:S01]  /*19ae0*/  R2UR UR7, R15 ;  /* 0x000000000f0772ca */ /* 0x000fe200000e0000 */
[----:B------:R-:W-:Y:S01]  /*19af0*/  IMAD.MOV.U32 R15, RZ, RZ, -0x7fffffe0 ;  /* 0x80000020ff0f7424 */ /* 0x000fe200078e00ff */
[----:B------:R-:W-:Y:S01]  /*19b00*/  MOV R21, 0x40000040 ;  /* 0x4000004000157802 */ /* 0x000fe20000000f00 */
[----:B--2---:R-:W-:-:S05]  /*19b10*/  VIADD R24, R24, 0x1 ;  /* 0x0000000118187836 */ /* 0x004fca0000000000 */
[----:B------:R-:W-:Y:S01]  /*19b20*/  STL [R1+0x4c], R24 ;  /* 0x00004c1801007387 */ /* 0x000fe20000100800 */
        /* <DEDUP_REMOVED lines=21> */
[----:B------:R-:W-:Y:S02]  /*19c80*/  IMAD.MOV.U32 R15, RZ, RZ, -0x7fffffe0 ;  /* 0x80000020ff0f7424 */ /* 0x000fe400078e00ff */
[----:B------:R-:W-:-:S02]  /*19c90*/  VIADD R8, R8, 0x606 ;  /* 0x0000060608087836 */ /* 0x000fc40000000000 */
[----:B------:R-:W-:Y:S01]  /*19ca0*/  VIADD R6, R6, 0x1c0 ;  /* 0x000001c006067836 */ /* 0x000fe20000000000 */
[----:B------:R-:W-:Y:S02]  /*19cb0*/  WARPGROUP.DEPBAR.LE gsb0, 0x0 ;  /* 0x00008000000079c5 */ /* 0x000fe40000010000 */
[----:B------:R-:W-:-:S06]  /*19cc0*/  WARPGROUP.ARRIVE ;  /* 0x00000000000079c5 */ /* 0x000fcc0000000000 */
        /* <DEDUP_REMOVED lines=8> */
[----:B------:R-:W-:Y:S01]  /*19d50*/  R2UR UR4, R8 ;  /* 0x00000000080472ca */ /* 0x000fe200000e0000 */
[----:B0-----:R-:W-:Y:S01]  /*19d60*/  FADD.FTZ R8, R5, R0 ;  /* 0x0000000005087221 */ /* 0x001fe20000010000 */
[----:B------:R-:W-:Y:S01]  /*19d70*/  R2UR UR5, R9 ;  /* 0x00000000090572ca */ /* 0x000fe200000e0000 */
[----:B------:R-:W-:Y:S01]  /*19d80*/  @!P1 VIADD R9, R11, 0x2d860 ;  /* 0x0002d8600b099836 */ /* 0x000fe20000000000 */
[----:B------:R-:W-:Y:S01]  /*19d90*/  R2UR UR6, R6 ;  /* 0x00000000060672ca */ /* 0x000fe200000e0000 */
[----:B------:R-:W-:Y:S01]  /*19da0*/  IMAD.U32 R5, RZ, RZ, UR39 ;  /* 0x00000027ff057e24 */ /* 0x000fe2000f8e00ff */
[----:B------:R-:W-:Y:S01]  /*19db0*/  R2UR UR7, R7 ;  /* 0x00000000070772ca */ /* 0x000fe200000e0000 */
[----:B------:R-:W-:Y:S01]  /*19dc0*/  IMAD.U32 R11, RZ, RZ, UR39 ;  /* 0x00000027ff0b7e24 */ /* 0x000fe2000f8e00ff */
[----:B------:R-:W0:Y:S01]  /*19dd0*/  SHFL.BFLY PT, R7, R2, 0x1, 0x1f ;  /* 0x0c201f0002077f89 */ /* 0x000e2200000e0000 */
[----:B------:R-:W-:Y:S01]  /*19de0*/  FSETP.NE.FTZ.AND P0, PT, R8, RZ, PT ;  /* 0x000000ff0800720b */ /* 0x000fe20003f15000 */
[----:B------:R-:W-:Y:S01]  /*19df0*/  IMAD.MOV.U32 R0, RZ, RZ, -0x800000 ;  /* 0xff800000ff007424 */ /* 0x000fe200078e00ff */
[----:B------:R-:W-:-:S11]  /*19e00*/  @!P1 PRMT R9, RZ, 0x654, R9 ;  /* 0x00000654ff099816 */ /* 0x000fd60000000009 */
[----:B------:R-:W1:Y:S01]  /*19e10*/  @P0 MUFU.LG2 R6, R8 ;  /* 0x0000000800060308 */ /* 0x000e620000000c00 */
[----:B------:R-:W-:-:S07]  /*19e20*/  @P0 FMUL.FTZ R5, R5, 0.69314718246459960938 ;  /* 0x3f31721805050820 */ /* 0x000fce0000410000 */
[----:B------:R-:W-:Y:S01]  /*19e30*/  @P0 MUFU.RCP R4, R8 ;  /* 0x0000000800040308 */ /* 0x000fe20000001000 */
[----:B0-----:R-:W-:Y:S01]  /*19e40*/  FADD.FTZ R10, R2, R7 ;  /* 0x00000007020a7221 */ /* 0x001fe20000010000 */
[----:B------:R-:W-:-:S04]  /*19e50*/  MOV R2, RZ ;  /* 0x000000ff00027202 */ /* 0x000fc80000000f00 */
[----:B------:R-:W-:Y:S01]  /*19e60*/  FSETP.NE.FTZ.AND P3, PT, R10, RZ, PT ;  /* 0x000000ff0a00720b */ /* 0x000fe20003f75000 */
[----:B-1----:R-:W-:-:S04]  /*19e70*/  @P0 FMUL.FTZ R6, R6, 0.69314718246459960938 ;  /* 0x3f31721806060820 */ /* 0x002fc80000410000 */
        /* <DEDUP_REMOVED lines=9> */
[----:B------:R-:W-:Y:S03]  /*19f10*/  HGMMA.64x96x16.F32 R88, gdesc[UR4].tnspB, R88, gsb0 ;  /* 0x41600000045879f0 */ /* 0x000fe60008000858 */
        /* <DEDUP_REMOVED lines=50> */
.L_x_9430:
[----:B------:R-:W-:Y:S05]  /*1a240*/  WARPSYNC.ALL ;  /* 0x0000000000007948 */ /* 0x000fea0003800000 */
[----:B------:R-:W0:Y:S08]  /*1a250*/  S2UR UR5, SR_CgaCtaId ;  /* 0x00000000000579c3 */ /* 0x000e300000008800 */
[----:B------:R-:W-:Y:S06]  /*1a260*/  BAR.SYNC.DEFER_BLOCKING 0x5, 0x1a0 ;  /* 0x0146800000007b1d */ /* 0x000fec0000010000 */
[----:B------:R-:W-:Y:S01]  /*1a270*/  UMOV UR4, 0x400 ;  /* 0x0000040000047882 */ /* 0x000fe20000000000 */
[----:B------:R-:W-:Y:S01]  /*1a280*/  BSSY B0, `(.L_x_9546) ;  /* 0x0000190000007945 */ /* 0x000fe20003800000 */
[----:B------:R-:W1:Y:S01]  /*1a290*/  S2R R46, SR_TID.X ;  /* 0x00000000002e7919 */ /* 0x000e620000002100 */
[----:B0-----:R-:W-:-:S06]  /*1a2a0*/  ULEA UR4, UR5, UR4, 0x18 ;  /* 0x0000000405047291 */ /* 0x001fcc000f8ec03f */
[----:B------:R-:W-:-:S05]  /*1a2b0*/  IMAD.U32 R2, RZ, RZ, UR4 ;  /* 0x00000004ff027e24 */ /* 0x000fca000f8e00ff */
[----:B------:R-:W0:Y:S01]  /*1a2c0*/  LDS.128 R8, [R2+0x2d8d0] ;  /* 0x02d8d00002087984 */ /* 0x000e220000000c00 */
[----:B-1----:R-:W-:-:S05]  /*1a2d0*/  VIADD R32, R46, 0xffffff80 ;  /* 0xffffff802e207836 */ /* 0x002fca0000000000 */
[----:B------:R-:W-:-:S04]  /*1a2e0*/  SHF.R.S32.HI R33, RZ, 0x1f, R32 ;  /* 0x0000001fff217819 */ /* 0x000fc80000011420 */
[----:B------:R-:W-:-:S04]  /*1a2f0*/  LEA.HI R20, R33, R32, RZ, 0x2 ;  /* 0x0000002021147211 */ /* 0x000fc800078f10ff */
[----:B------:R-:W-:Y:S02]  /*1a300*/  LOP3.LUT R5, R20, 0x1ffffffc, RZ, 0xc0, !PT ;  /* 0x1ffffffc14057812 */ /* 0x000fe400078ec0ff */
[----:B------:R-:W-:-:S03]  /*1a310*/  SHF.R.S32.HI R20, RZ, 0x2, R20 ;  /* 0x00000002ff147819 */ /* 0x000fc60000011414 */
[----:B------:R-:W-:-:S04]  /*1a320*/  IMAD.IADD R5, R32, 0x1, -R5 ;  /* 0x0000000120057824 */ /* 0x000fc800078e0a05 */
[----:B------:R-:W-:Y:S01]  /*1a330*/  IMAD.SHL.U32 R36, R5, 0x8, RZ ;  /* 0x0000000805247824 */ /* 0x000fe200078e00ff */
[----:B0-----:R0:W-:Y:S04]  /*1a340*/  STL.64 [R1+0x30], R8 ;  /* 0x0000300801007387 */ /* 0x0011e80000100a00 */
[----:B------:R0:W-:Y:S01]  /*1a350*/  STL.64 [R1+0x38], R10 ;  /* 0x0000380a01007387 */ /* 0x0001e20000100a00 */
[----:B------:R-:W-:Y:S06]  /*1a360*/  BAR.ARV 0x4, 0x1a0 ;  /* 0x0106800000007b1d */ /* 0x000fec0000002000 */
[----:B------:R-:W-:Y:S05]  /*1a370*/  @P0 BRA `(.L_x_9547) ;  /* 0x0000001000240947 */ /* 0x000fea0003800000 */
[----:B------:R-:W2:Y:S01]  /*1a380*/  LDL R45, [R1+0x48] ;  /* 0x00004800012d7983 */ /* 0x000ea20000100800 */
[CC--:B------:R-:W-:Y:S01]  /*1a390*/  LEA.HI R4, R33.reuse, R32.reuse, RZ, 0x4 ;  /* 0x0000002021047211 */ /* 0x0c0fe200078f20ff */
[----:B------:R-:W-:Y:S05]  /*1a3a0*/  WARPSYNC.ALL ;  /* 0x0000000000007948 */ /* 0x000fea0003800000 */
[----:B------:R-:W1:Y:S01]  /*1a3b0*/  S2R R5, SR_SWINHI ;  /* 0x0000000000057919 */ /* 0x000e620000002f00 */
[----:B0-----:R-:W-:Y:S01]  /*1a3c0*/  SHF.R.S32.HI R11, RZ, 0x4, R4 ;  /* 0x00000004ff0b7819 */ /* 0x001fe20000011404 */
[----:B------:R-:W-:Y:S01]  /*1a3d0*/  ULDC.64 UR4, c[0x0][0xbd8] ;  /* 0x0002f60000047ab9 */ /* 0x000fe20000000a00 */
[----:B------:R-:W-:-:S02]  /*1a3e0*/  LEA.HI R10, R33, R32, RZ, 0x5 ;  /* 0x00000020210a7211 */ /* 0x000fc400078f28ff */
[C---:B------:R-:W-:Y:S02]  /*1a3f0*/  LEA.HI R8, R4.reuse, R11, RZ, 0x1 ;  /* 0x0000000b04087211 */ /* 0x040fe400078f08ff */
[----:B------:R-:W-:Y:S02]  /*1a400*/  LOP3.LUT R9, R4, 0xfffffff0, RZ, 0xc0, !PT ;  /* 0xfffffff004097812 */ /* 0x000fe400078ec0ff */
[----:B------:R-:W-:Y:S02]  /*1a410*/  LOP3.LUT R8, R8, 0x1ffffffe, RZ, 0xc0, !PT ;  /* 0x1ffffffe08087812 */ /* 0x000fe400078ec0ff */
[----:B------:R-:W-:Y:S01]  /*1a420*/  SHF.R.S32.HI R10, RZ, 0x5, R10 ;  /* 0x00000005ff0a7819 */ /* 0x000fe2000001140a */
[----:B------:R-:W-:Y:S01]  /*1a430*/  IMAD.IADD R9, R32, 0x1, -R9 ;  /* 0x0000000120097824 */ /* 0x000fe200078e0a09 */
[----:B------:R-:W-:Y:S01]  /*1a440*/  F2FP.F16.F32.PACK_AB R6, R93, R6 ;  /* 0x000000065d06723e */ /* 0x000fe200000000ff */
[----:B------:R-:W-:Y:S01]  /*1a450*/  IMAD.IADD R8, R11, 0x1, -R8 ;  /* 0x000000010b087824 */ /* 0x000fe200078e0a08 */
[----:B------:R-:W-:Y:S01]  /*1a460*/  F2FP.F16.F32.PACK_AB R26, R125, R26 ;  /* 0x0000001a7d1a723e */ /* 0x000fe200000000ff */
[----:B------:R-:W-:Y:S01]  /*1a470*/  IMAD R9, R10, 0x10, R9 ;  /* 0x000000100a097824 */ /* 0x000fe200078e0209 */
[----:B------:R-:W-:Y:S01]  /*1a480*/  F2FP.F16.F32.PACK_AB R27, R34, R27 ;  /* 0x0000001b221b723e */ /* 0x000fe200000000ff */
[----:B------:R-:W-:Y:S01]  /*1a490*/  IMAD.SHL.U32 R8, R8, 0x8, RZ ;  /* 0x0000000808087824 */ /* 0x000fe200078e00ff */
[----:B------:R-:W-:-:S02]  /*1a4a0*/  MOV R28, R2 ;  /* 0x00000002001c7202 */ /* 0x000fc40000000f00 */
[----:B-1----:R-:W-:Y:S01]  /*1a4b0*/  MOV R29, R5 ;  /* 0x00000005001d7202 */ /* 0x002fe20000000f00 */
[----:B------:R-:W-:-:S04]  /*1a4c0*/  IMAD.U32 R5, R9, 0x20, R8 ;  /* 0x0000002009057824 */ /* 0x000fc800078e0008 */
[----:B------:R-:W-:Y:S01]  /*1a4d0*/  IMAD.WIDE R4, R5, 0x2, R28 ;  /* 0x0000000205047825 */ /* 0x000fe200078e021c */
[----:B------:R-:W-:Y:S02]  /*1a4e0*/  BAR.SYNC.DEFER_BLOCKING 0x1, 0x180 ;  /* 0x0046000000007b1d */ /* 0x000fe40000010000 */
[C---:B------:R-:W-:Y:S02]  /*1a4f0*/  IADD3 R39, P1, R4.reuse, 0x6000, RZ ;  /* 0x0000600004277810 */ /* 0x040fe40007f3e0ff */
[C---:B------:R-:W-:Y:S02]  /*1a500*/  IADD3 R31, P4, R4.reuse, 0x20, RZ ;  /* 0x00000020041f7810 */ /* 0x040fe40007f9e0ff */
[C---:B------:R-:W-:Y:S01]  /*1a510*/  IADD3 R35, P3, R4.reuse, 0x3000, RZ ;  /* 0x0000300004237810 */ /* 0x040fe20007f7e0ff */
[--C-:B------:R-:W-:Y:S01]  /*1a520*/  IMAD.X R15, RZ, RZ, R5.reuse, P1 ;  /* 0x000000ffff0f7224 */ /* 0x100fe200008e0605 */
[C---:B------:R-:W-:Y:S01]  /*1a530*/  IADD3 R37, P2, R4.reuse, 0x3020, RZ ;  /* 0x0000302004257810 */ /* 0x040fe20007f5e0ff */
[--C-:B------:R-:W-:Y:S01]  /*1a540*/  IMAD.X R9, RZ, RZ, R5.reuse, P4 ;  /* 0x000000ffff097224 */ /* 0x100fe200020e0605 */
[----:B------:R-:W-:Y:S01]  /*1a550*/  LOP3.LUT R13, R4, 0x180, RZ, 0xc0, !PT ;  /* 0x00000180040d7812 */ /* 0x000fe200078ec0ff */
[----:B------:R-:W-:Y:S01]  /*1a560*/  IMAD.X R11, RZ, RZ, R5, P3 ;  /* 0x000000ffff0b7224 */ /* 0x000fe200018e0605 */
[----:B------:R-:W-:-:S02]  /*1a570*/  ISETP.NE.U32.AND P1, PT, RZ, UR4, PT ;  /* 0x00000004ff007c0c */ /* 0x000fc4000bf25070 */
[----:B------:R-:W-:Y:S02]  /*1a580*/  IADD3 R41, P0, R4, 0x6020, RZ ;  /* 0x0000602004297810 */ /* 0x000fe40007f1e0ff */
[----:B------:R-:W-:Y:S02]  /*1a590*/  LOP3.LUT R8, R31, 0x180, RZ, 0xc0, !PT ;  /* 0x000001801f087812 */ /* 0x000fe400078ec0ff */
[----:B------:R-:W-:Y:S01]  /*1a5a0*/  LOP3.LUT R10, R35, 0x180, RZ, 0xc0, !PT ;  /* 0x00000180230a7812 */ /* 0x000fe200078ec0ff */
[----:B------:R-:W-:Y:S01]  /*1a5b0*/  IMAD.X R25, RZ, RZ, R5, P0 ;  /* 0x000000ffff197224 */ /* 0x000fe200000e0605 */
[----:B------:R-:W-:Y:S02]  /*1a5c0*/  LOP3.LUT R12, R37, 0x180, RZ, 0xc0, !PT ;  /* 0x00000180250c7812 */ /* 0x000fe400078ec0ff */
[----:B------:R-:W-:Y:S02]  /*1a5d0*/  LOP3.LUT R14, R39, 0x180, RZ, 0xc0, !PT ;  /* 0x00000180270e7812 */ /* 0x000fe400078ec0ff */
[----:B------:R-:W-:-:S02]  /*1a5e0*/  SHF.R.U64 R13, R13, 0x3, RZ ;  /* 0x000000030d0d7819 */ /* 0x000fc400000012ff */
[----:B------:R-:W-:Y:S01]  /*1a5f0*/  ISETP.NE.AND.EX P1, PT, RZ, UR5, PT, P1 ;  /* 0x00000005ff007c0c */ /* 0x000fe2000bf25310 */
[----:B------:R-:W-:Y:S01]  /*1a600*/  ULDC.64 UR4, c[0x0][0xbe0] ;  /* 0x0002f80000047ab9 */ /* 0x000fe20000000a00 */
[----:B------:R-:W-:Y:S02]  /*1a610*/  SHF.R.U64 R8, R8, 0x3, RZ ;  /* 0x0000000308087819 */ /* 0x000fe400000012ff */
[----:B------:R-:W-:Y:S02]  /*1a620*/  SHF.R.U64 R10, R10, 0x3, RZ ;  /* 0x000000030a0a7819 */ /* 0x000fe400000012ff */
[----:B------:R-:W-:Y:S02]  /*1a630*/  SHF.R.U64 R12, R12, 0x3, RZ ;  /* 0x000000030c0c7819 */ /* 0x000fe400000012ff */
[----:B------:R-:W-:Y:S02]  /*1a640*/  SHF.R.U64 R14, R14, 0x3, RZ ;  /* 0x000000030e0e7819 */ /* 0x000fe400000012ff */
[----:B------:R-:W-:Y:S01]  /*1a650*/  LOP3.LUT R4, R13, R4, RZ, 0x3c, !PT ;  /* 0x000000040d047212 */ /* 0x000fe200078e3cff */
[----:B------:R-:W-:Y:S01]  /*1a660*/  IMAD.X R13, RZ, RZ, R5, P2 ;  /* 0x000000ffff0d7224 */ /* 0x000fe200010e0605 */
[----:B------:R-:W-:-:S02]  /*1a670*/  ISETP.NE.U32.AND P0, PT, RZ, UR4, PT ;  /* 0x00000004ff007c0c */ /* 0x000fc4000bf05070 */
[----:B------:R-:W-:Y:S02]  /*1a680*/  LOP3.LUT R8, R8, R31, RZ, 0x3c, !PT ;  /* 0x0000001f08087212 */ /* 0x000fe400078e3cff */
[----:B------:R-:W-:Y:S02]  /*1a690*/  LOP3.LUT R24, R41, 0x180, RZ, 0xc0, !PT ;  /* 0x0000018029187812 */ /* 0x000fe400078ec0ff */
[----:B------:R-:W-:Y:S02]  /*1a6a0*/  LOP3.LUT R10, R10, R35, RZ, 0x3c, !PT ;  /* 0x000000230a0a7212 */ /* 0x000fe400078e3cff */
[----:B------:R-:W-:Y:S02]  /*1a6b0*/  LOP3.LUT R12, R12, R37, RZ, 0x3c, !PT ;  /* 0x000000250c0c7212 */ /* 0x000fe400078e3cff */
[----:B------:R-:W-:Y:S02]  /*1a6c0*/  LOP3.LUT R14, R14, R39, RZ, 0x3c, !PT ;  /* 0x000000270e0e7212 */ /* 0x000fe400078e3cff */
[----:B------:R-:W-:-:S02]  /*1a6d0*/  MOV R35, R4 ;  /* 0x0000000400237202 */ /* 0x000fc40000000f00 */
[----:B------:R-:W-:Y:S02]  /*1a6e0*/  ISETP.NE.AND.EX P0, PT, RZ, UR5, PT, P0 ;  /* 0x00000005ff007c0c */ /* 0x000fe4000bf05300 */
[----:B------:R-:W-:Y:S02]  /*1a6f0*/  F2FP.F16.F32.PACK_AB R4, R30, R7 ;  /* 0x000000071e04723e */ /* 0x000fe400000000ff */
[----:B------:R-:W-:Y:S01]  /*1a700*/  SHF.R.U64 R24, R24, 0x3, RZ ;  /* 0x0000000318187819 */ /* 0x000fe200000012ff */
[----:B------:R-:W2:Y:S01]  /*1a710*/  LDC.64 R30, c[0x0][0xbd8] ;  /* 0x0002f600ff1e7b82 */ /* 0x000ea20000000a00 */
[----:B------:R-:W-:Y:S02]  /*1a720*/  F2FP.F16.F32.PACK_AB R5, R91, R90 ;  /* 0x0000005a5b05723e */ /* 0x000fe400000000ff */
[----:B------:R-:W-:Y:S02]  /*1a730*/  F2FP.F16.F32.PACK_AB R7, R95, R94 ;  /* 0x0000005e5f07723e */ /* 0x000fe400000000ff */
[----:B------:R-:W-:-:S02]  /*1a740*/  MOV R40, R8 ;  /* 0x0000000800287202 */ /* 0x000fc40000000f00 */
[----:B------:R-:W-:Y:S01]  /*1a750*/  MOV R38, R10 ;  /* 0x0000000a00267202 */ /* 0x000fe20000000f00 */
[----:B------:R0:W-:Y:S01]  /*1a760*/  STSM.16.M88.4 [R35], R4 ;  /* 0x0000000423007844 */ /* 0x0001e20000000200 */
[----:B------:R-:W-:Y:S02]  /*1a770*/  MOV R39, R12 ;  /* 0x0000000c00277202 */ /* 0x000fe40000000f00 */
[----:B------:R-:W-:Y:S02]  /*1a780*/  MOV R37, R14 ;  /* 0x0000000e00257202 */ /* 0x000fe40000000f00 */
[----:B------:R-:W-:Y:S02]  /*1a790*/  F2FP.F16.F32.PACK_AB R8, R97, R96 ;  /* 0x000000606108723e */ /* 0x000fe400000000ff */
        /* <DEDUP_REMOVED lines=8> */
[----:B------:R-:W-:-:S02]  /*1a820*/  LOP3.LUT R24, R24, R41, RZ, 0x3c, !PT ;  /* 0x0000002918187212 */ /* 0x000fc400078e3cff */
[----:B------:R-:W-:Y:S01]  /*1a830*/  LEA.HI R33, R33, R32, RZ, 0x7 ;  /* 0x0000002021217211 */ /* 0x000fe200078f38ff */
[----:B------:R3:W-:Y:S01]  /*1a840*/  STSM.16.M88.4 [R38], R12 ;  /* 0x0000000c26007844 */ /* 0x0007e20000000200 */
[----:B0-----:R-:W-:Y:S02]  /*1a850*/  MOV R35, R24 ;  /* 0x0000001800237202 */ /* 0x001fe40000000f00 */
[----:B------:R-:W-:Y:S02]  /*1a860*/  F2FP.F16.F32.PACK_AB R4, R113, R112 ;  /* 0x000000707104723e */ /* 0x000fe400000000ff */
[----:B------:R-:W-:Y:S02]  /*1a870*/  F2FP.F16.F32.PACK_AB R5, R115, R114 ;  /* 0x000000727305723e */ /* 0x000fe400000000ff */
[----:B------:R-:W-:Y:S02]  /*1a880*/  F2FP.F16.F32.PACK_AB R6, R117, R116 ;  /* 0x000000747506723e */ /* 0x000fe400000000ff */
[----:B------:R-:W-:-:S02]  /*1a890*/  F2FP.F16.F32.PACK_AB R7, R119, R118 ;  /* 0x000000767707723e */ /* 0x000fc400000000ff */
[----:B------:R-:W-:Y:S02]  /*1a8a0*/  F2FP.F16.F32.PACK_AB R24, R121, R120 ;  /* 0x000000787918723e */ /* 0x000fe400000000ff */
[----:B------:R-:W-:Y:S01]  /*1a8b0*/  F2FP.F16.F32.PACK_AB R25, R123, R122 ;  /* 0x0000007a7b19723e */ /* 0x000fe200000000ff */
[----:B------:R0:W-:Y:S01]  /*1a8c0*/  STSM.16.M88.4 [R39], R4 ;  /* 0x0000000427007844 */ /* 0x0001e20000000200 */
[----:B-1----:R-:W-:Y:S01]  /*1a8d0*/  F2FP.F16.F32.PACK_AB R8, R129, R128 ;  /* 0x000000808108723e */ /* 0x002fe200000000ff */
[----:B---3--:R-:W1:Y:S01]  /*1a8e0*/  @P0 LDC.64 R12, c[0x0][0xbe0] ;  /* 0x0002f800ff0c0b82 */ /* 0x008e620000000a00 */
[----:B------:R-:W-:Y:S01]  /*1a8f0*/  LOP3.LUT R15, R33, 0xffffff80, RZ, 0xc0, !PT ;  /* 0xffffff80210f7812 */ /* 0x000fe200078ec0ff */
[----:B------:R3:W-:Y:S01]  /*1a900*/  STSM.16.M88.4 [R37], R24 ;  /* 0x0000001825007844 */ /* 0x0007e20000000200 */
[----:B------:R-:W-:Y:S01]  /*1a910*/  F2FP.F16.F32.PACK_AB R9, R131, R130 ;  /* 0x000000828309723e */ /* 0x000fe200000000ff */
[----:B------:R-:W-:Y:S01]  /*1a920*/  ULDC UR4, c[0x0][0xa88] ;  /* 0x0002a20000047ab9 */ /* 0x000fe20000000800 */
[----:B------:R-:W-:-:S02]  /*1a930*/  F2FP.F16.F32.PACK_AB R10, R133, R132 ;  /* 0x00000084850a723e */ /* 0x000fc400000000ff */
[----:B------:R-:W-:Y:S01]  /*1a940*/  F2FP.F16.F32.PACK_AB R11, R135, R134 ;  /* 0x00000086870b723e */ /* 0x000fe200000000ff */
[----:B------:R-:W-:Y:S02]  /*1a950*/  IMAD.IADD R15, R32, 0x1, -R15 ;  /* 0x00000001200f7824 */ /* 0x000fe400078e0a0f */
[----:B------:R-:W-:Y:S02]  /*1a960*/  IMAD.MOV.U32 R38, RZ, RZ, RZ ;  /* 0x000000ffff267224 */ /* 0x000fe400078e00ff */
[----:B------:R3:W-:Y:S01]  /*1a970*/  STSM.16.M88.4 [R35], R8 ;  /* 0x0000000823007844 */ /* 0x0007e20000000200 */
[----:B------:R-:W-:-:S04]  /*1a980*/  SHF.R.S32.HI R14, RZ, 0x1f, R15 ;  /* 0x0000001fff0e7819 */ /* 0x000fc8000001140f */
[----:B0-----:R-:W-:-:S04]  /*1a990*/  LEA.HI R4, R14, R15, RZ, 0x2 ;  /* 0x0000000f0e047211 */ /* 0x001fc800078f10ff */
[--C-:B------:R-:W-:Y:S02]  /*1a9a0*/  SHF.R.S32.HI R6, RZ, 0x2, R4.reuse ;  /* 0x00000002ff067819 */ /* 0x100fe40000011404 */
[----:B------:R-:W-:-:S04]  /*1a9b0*/  SHF.R.S32.HI R5, RZ, 0x1f, R4 ;  /* 0x0000001fff057819 */ /* 0x000fc80000011404 */
[----:B------:R-:W-:Y:S01]  /*1a9c0*/  LEA.HI R5, R5, R6, RZ, 0x3 ;  /* 0x0000000605057211 */ /* 0x000fe200078f18ff */
[----:B------:R-:W-:-:S03]  /*1a9d0*/  IMAD.U32 R42, RZ, RZ, UR4 ;  /* 0x00000004ff2a7e24 */ /* 0x000fc6000f8e00ff */
[----:B------:R-:W-:Y:S01]  /*1a9e0*/  LOP3.LUT R7, R5, 0xfffffff8, RZ, 0xc0, !PT ;  /* 0xfffffff805077812 */ /* 0x000fe200078ec0ff */
[C---:B--2---:R-:W-:Y:S01]  /*1a9f0*/  IMAD.WIDE R30, R45.reuse, 0x4, R30 ;  /* 0x000000042d1e7825 */ /* 0x044fe200078e021e */
[----:B------:R-:W-:Y:S03]  /*1aa00*/  BAR.SYNC.DEFER_BLOCKING 0x1, 0x180 ;  /* 0x0046000000007b1d */ /* 0x000fe60000010000 */
[----:B-1----:R-:W-:-:S03]  /*1aa10*/  @P0 IMAD.WIDE R4, R45, 0x4, R12 ;  /* 0x000000042d040825 */ /* 0x002fc600078e020c */
[----:B------:R3:W5:Y:S01]  /*1aa20*/  @P1 LDG.E R38, desc[UR52][R30.64] ;  /* 0x000000341e261981 */ /* 0x000762000c1e1900 */
[----:B------:R-:W-:Y:S02]  /*1aa30*/  SHF.R.S32.HI R33, RZ, 0x7, R33 ;  /* 0x00000007ff217819 */ /* 0x000fe40000011421 */
[----:B------:R-:W-:Y:S01]  /*1aa40*/  IADD3 R7, R6, -R7, RZ ;  /* 0x8000000706077210 */ /* 0x000fe20007ffe0ff */
[----:B------:R3:W5:Y:S01]  /*1aa50*/  @P0 LDG.E R42, desc[UR52][R4.64] ;  /* 0x00000034042a0981 */ /* 0x000762000c1e1900 */
[----:B------:R-:W-:Y:S01]  /*1aa60*/  LEA.HI R14, R14, R15, RZ, 0x5 ;  /* 0x0000000f0e0e7211 */ /* 0x000fe200078f28ff */
[----:B------:R-:W-:Y:S01]  /*1aa70*/  IMAD.HI R6, R33, 0x55555556, RZ ;  /* 0x5555555621067827 */ /* 0x000fe200078e02ff */
[----:B------:R-:W-:Y:S06]  /*1aa80*/  @P0 BRA `(.L_x_9548) ;  /* 0x0000000000100947 */ /* 0x000fec0003800000 */
[----:B------:R-:W-:Y:S05]  /*1aa90*/  @!P1 BRA `(.L_x_9548) ;  /* 0x00000000000c9947 */ /* 0x000fea0003800000 */
[----:B---3--:R-:W2:Y:S04]  /*1aaa0*/  LDG.E R5, desc[UR52][R30.64] ;  /* 0x000000341e057981 */ /* 0x008ea8000c1e1900 */
[----:B-----5:R-:W2:Y:S02]  /*1aab0*/  LDG.E R42, desc[UR52][R30.64+0x4] ;  /* 0x000004341e2a7981 */ /* 0x020ea4000c1e1900 */
[----:B--2---:R-:W-:-:S07]  /*1aac0*/  IMAD.IADD R42, R42, 0x1, -R5 ;  /* 0x000000012a2a7824 */ /* 0x004fce00078e0a05 */
.L_x_9548:
[----:B------:R-:W2:Y:S01]  /*1aad0*/  LDL.LU R47, [R1+0x44] ;  /* 0x00004400012f7983 */ /* 0x000ea20000300800 */
[----:B------:R-:W-:Y:S01]  /*1aae0*/  LEA.HI R6, R6, R6, RZ, 0x1 ;  /* 0x0000000606067211 */ /* 0x000fe200078f08ff */
[----:B------:R-:W-:Y:S02]  /*1aaf0*/  ULDC.64 UR4, c[0x0][0xb70] ;  /* 0x0002dc0000047ab9 */ /* 0x000fe40000000a00 */
[----:B------:R-:W4:Y:S01]  /*1ab00*/  LDL.LU R46, [R1+0x50] ;  /* 0x00005000012e7983 */ /* 0x000f220000300800 */
[----:B------:R-:W-:Y:S01]  /*1ab10*/  SHF.R.S32.HI R14, RZ, 0x5, R14 ;  /* 0x00000005ff0e7819 */ /* 0x000fe2000001140e */
[----:B------:R-:W-:Y:S01]  /*1ab20*/  IMAD R33, R6, -0x3, R33 ;  /* 0xfffffffd06217824 */ /* 0x000fe200078e0221 */
[----:B-----5:R-:W-:Y:S02]  /*1ab30*/  SHF.R.S32.HI R39, RZ, 0x1f, R38 ;  /* 0x0000001fff277819 */ /* 0x020fe40000011426 */
[----:B------:R-:W-:Y:S01]  /*1ab40*/  SHF.R.S32.HI R6, RZ, 0x1f, R45 ;  /* 0x0000001fff067819 */ /* 0x000fe2000001142d */
[----:B------:R-:W-:Y:S01]  /*1ab50*/  IMAD R14, R14, 0x10, R7 ;  /* 0x000000100e0e7824 */ /* 0x000fe200078e0207 */
[----:B------:R-:W-:Y:S01]  /*1ab60*/  SEL R45, R45, RZ, !P1 ;  /* 0x000000ff2d2d7207 */ /* 0x000fe20004800000 */
[----:B------:R-:W-:Y:S01]  /*1ab70*/  IMAD R7, R20, 0x20, R36 ;  /* 0x0000002014077824 */ /* 0x000fe200078e0224 */
[----:B------:R-:W-:Y:S01]  /*1ab80*/  SEL R44, R6, RZ, !P1 ;  /* 0x000000ff062c7207 */ /* 0x000fe20004800000 */
[----:B---3--:R-:W-:Y:S01]  /*1ab90*/  IMAD R11, R33, 0x40, R14 ;  /* 0x00000040210b7824 */ /* 0x008fe200078e020e */
[----:B------:R-:W-:Y:S01]  /*1aba0*/  LOP3.LUT P0, RZ, R15, 0x3, RZ, 0xc0, !PT ;  /* 0x000000030fff7812 */ /* 0x000fe2000780c0ff */
[----:B------:R-:W-:-:S03]  /*1abb0*/  IMAD.WIDE R28, R7, 0x2, R28 ;  /* 0x00000002071c7825 */ /* 0x000fc600078e021c */
[C---:B------:R-:W-:Y:S02]  /*1abc0*/  IADD3 R13, P5, R28.reuse, 0x3000, RZ ;  /* 0x000030001c0d7810 */ /* 0x040fe40007fbe0ff */
[C---:B------:R-:W-:Y:S02]  /*1abd0*/  IADD3 R25, P4, R28.reuse, 0x4800, RZ ;  /* 0x000048001c197810 */ /* 0x040fe40007f9e0ff */
[----:B------:R-:W-:Y:S02]  /*1abe0*/  IADD3 R31, P3, R28, 0x6000, RZ ;  /* 0x000060001c1f7810 */ /* 0x000fe40007f7e0ff */
[----:B------:R-:W-:Y:S02]  /*1abf0*/  LOP3.LUT R12, R13, 0x180, RZ, 0xc0, !PT ;  /* 0x000001800d0c7812 */ /* 0x000fe400078ec0ff */
[----:B------:R-:W-:Y:S02]  /*1ac00*/  LOP3.LUT R24, R25, 0x180, RZ, 0xc0, !PT ;  /* 0x0000018019187812 */ /* 0x000fe400078ec0ff */
[----:B------:R-:W-:-:S02]  /*1ac10*/  LOP3.LUT R30, R31, 0x180, RZ, 0xc0, !PT ;  /* 0x000001801f1e7812 */ /* 0x000fc400078ec0ff */
        /* <DEDUP_REMOVED lines=9> */
[----:B------:R-:W-:Y:S01]  /*1acb0*/  SHF.R.S32.HI R37, RZ, 0x1f, R36 ;  /* 0x0000001fff257819 */ /* 0x000fe20000011424 */
[----:B------:R-:W-:Y:S01]  /*1acc0*/  BSSY B1, `(.L_x_9549) ;  /* 0x000005c000017945 */ /* 0x000fe20003800000 */
[----:B--2---:R-:W-:Y:S01]  /*1acd0*/  SHF.R.S32.HI R43, RZ, 0x1f, R47 ;  /* 0x0000001fff2b7819 */ /* 0x004fe2000001142f */
[----:B----4-:R-:W-:-:S04]  /*1ace0*/  IMAD R11, R46, 0xc0, R11 ;  /* 0x000000c02e0b7824 */ /* 0x010fc800078e020b */
[----:B------:R-:W-:Y:S01]  /*1acf0*/  IMAD R4, R43, UR4, RZ ;  /* 0x000000042b047c24 */ /* 0x000fe2000f8e02ff */
[----:B------:R-:W-:-:S03]  /*1ad00*/  SHF.R.S32.HI R7, RZ, 0x1f, R11 ;  /* 0x0000001fff077819 */ /* 0x000fc6000001140b */
[C---:B------:R-:W-:Y:S02]  /*1ad10*/  IMAD R9, R47.reuse, UR5, R4 ;  /* 0x000000052f097c24 */ /* 0x040fe4000f8e0204 */
[----:B------:R-:W-:Y:S01]  /*1ad20*/  IMAD.WIDE.U32 R4, R47, UR4, R38 ;  /* 0x000000042f047c25 */ /* 0x000fe2000f8e0026 */
[----:B------:R-:W-:-:S03]  /*1ad30*/  ULDC.64 UR4, c[0x0][0xb78] ;  /* 0x0002de0000047ab9 */ /* 0x000fc60000000a00 */
[----:B------:R-:W-:Y:S01]  /*1ad40*/  IMAD.IADD R5, R5, 0x1, R9 ;  /* 0x0000000105057824 */ /* 0x000fe200078e0209 */
[----:B------:R-:W-:Y:S01]  /*1ad50*/  IADD3 R9, P2, R28, 0x1800, RZ ;  /* 0x000018001c097810 */ /* 0x000fe20007f5e0ff */
[----:B------:R-:W-:Y:S02]  /*1ad60*/  IMAD R6, R44, UR4, RZ ;  /* 0x000000042c067c24 */ /* 0x000fe4000f8e02ff */
[----:B------:R-:W-:Y:S01]  /*1ad70*/  IMAD.WIDE.U32 R4, R45, UR4, R4 ;  /* 0x000000042d047c25 */ /* 0x000fe2000f8e0004 */
[----:B------:R-:W-:-:S03]  /*1ad80*/  LOP3.LUT R8, R9, 0x180, RZ, 0xc0, !PT ;  /* 0x0000018009087812 */ /* 0x000fc600078ec0ff */
[----:B------:R-:W-:Y:S01]  /*1ad90*/  IMAD R6, R45, UR5, R6 ;  /* 0x000000052d067c24 */ /* 0x000fe2000f8e0206 */
[----:B------:R-:W-:Y:S01]  /*1ada0*/  IADD3 R4, P1, R11, R4, RZ ;  /* 0x000000040b047210 */ /* 0x000fe20007f3e0ff */
[----:B------:R-:W-:Y:S01]  /*1adb0*/  ULDC.64 UR4, c[0x0][0xb40] ;  /* 0x0002d00000047ab9 */ /* 0x000fe20000000a00 */
[----:B------:R-:W-:Y:S02]  /*1adc0*/  SHF.R.U64 R8, R8, 0x3, RZ ;  /* 0x0000000308087819 */ /* 0x000fe400000012ff */
[----:B------:R-:W-:Y:S01]  /*1add0*/  IADD3.X R7, R7, R5, R6, P1, !PT ;  /* 0x0000000507077210 */ /* 0x000fe20000ffe406 */
[----:B------:R-:W-:Y:S01]  /*1ade0*/  VIADD R5, R11, 0x8 ;  /* 0x000000080b057836 */ /* 0x000fe20000000000 */
[----:B------:R-:W-:Y:S02]  /*1adf0*/  LEA R40, P1, R4, UR4, 0x2 ;  /* 0x0000000404287c11 */ /* 0x000fe4000f8210ff */
[----:B------:R-:W-:Y:S01]  /*1ae00*/  LOP3.LUT R8, R8, R9, RZ, 0x3c, !PT ;  /* 0x0000000908087212 */ /* 0x000fe200078e3cff */
[----:B------:R-:W-:Y:S01]  /*1ae10*/  IMAD.X R9, RZ, RZ, R29, P2 ;  /* 0x000000ffff097224 */ /* 0x000fe200010e061d */
[----:B------:R-:W-:Y:S01]  /*1ae20*/  LEA.HI.X R41, R4, UR5, R7, 0x2, P1 ;  /* 0x0000000504297c11 */ /* 0x000fe200088f1407 */
[----:B------:R-:W-:Y:S01]  /*1ae30*/  ULDC.64 UR4, c[0x0][0xaa0] ;  /* 0x0002a80000047ab9 */ /* 0x000fe20000000a00 */
[----:B------:R-:W-:-:S02]  /*1ae40*/  IADD3 R7, P2, R28, 0x7800, RZ ;  /* 0x000078001c077810 */ /* 0x000fc40007f5e0ff */
[----:B------:R-:W-:Y:S02]  /*1ae50*/  LOP3.LUT R4, R28, 0x180, RZ, 0xc0, !PT ;  /* 0x000001801c047812 */ /* 0x000fe400078ec0ff */
[-C--:B------:R-:W-:Y:S01]  /*1ae60*/  ISETP.GE.OR P1, PT, R11, R42.reuse, P0 ;  /* 0x0000002a0b00720c */ /* 0x080fe20000726670 */
[----:B------:R-:W-:Y:S01]  /*1ae70*/  IMAD.X R33, RZ, RZ, R29, P2 ;  /* 0x000000ffff217224 */ /* 0x000fe200010e061d */
[----:B------:R-:W-:Y:S02]  /*1ae80*/  ISETP.GE.OR P0, PT, R5, R42, P0 ;  /* 0x0000002a0500720c */ /* 0x000fe40000706670 */
[----:B------:R-:W-:Y:S02]  /*1ae90*/  LOP3.LUT R6, R7, 0x180, RZ, 0xc0, !PT ;  /* 0x0000018007067812 */ /* 0x000fe400078ec0ff */
[----:B------:R-:W-:Y:S02]  /*1aea0*/  SHF.R.U64 R5, R4, 0x3, RZ ;  /* 0x0000000304057819 */ /* 0x000fe400000012ff */
[----:B------:R-:W-:-:S02]  /*1aeb0*/  SHF.R.U64 R6, R6, 0x3, RZ ;  /* 0x0000000306067819 */ /* 0x000fc400000012ff */
[----:B------:R-:W-:Y:S01]  /*1aec0*/  LOP3.LUT R4, R5, R28, RZ, 0x3c, !PT ;  /* 0x0000001c05047212 */ /* 0x000fe200078e3cff */
[----:B------:R-:W-:Y:S01]  /*1aed0*/  IMAD.MOV.U32 R5, RZ, RZ, R29 ;  /* 0x000000ffff057224 */ /* 0x000fe200078e001d */
[----:B------:R-:W-:Y:S01]  /*1aee0*/  LOP3.LUT R32, R6, R7, RZ, 0x3c, !PT ;  /* 0x0000000706207212 */ /* 0x000fe200078e3cff */
[----:B------:R-:W-:Y:S04]  /*1aef0*/  @!P1 STG.E desc[UR52][R40.64], R0 ;  /* 0x0000000028009986 */ /* 0x000fe8000c101934 */
[----:B------:R0:W-:Y:S01]  /*1af00*/  @!P0 STG.E desc[UR52][R40.64+0x20], R3 ;  /* 0x0000200328008986 */ /* 0x0001e2000c101934 */
[----:B------:R-:W-:-:S03]  /*1af10*/  IMAD R21, R39, UR4, RZ ;  /* 0x0000000427157c24 */ /* 0x000fc6000f8e02ff */
[----:B------:R-:W5:Y:S04]  /*1af20*/  LD.E.128 R4, desc[UR52][R4.64] ;  /* 0x0000003404047980 */ /* 0x000f68000c101d00 */
[----:B------:R-:W5:Y:S04]  /*1af30*/  LD.E.128 R8, desc[UR52][R8.64] ;  /* 0x0000003408087980 */ /* 0x000f68000c101d00 */
[----:B------:R-:W5:Y:S04]  /*1af40*/  LD.E.128 R12, desc[UR52][R12.64] ;  /* 0x000000340c0c7980 */ /* 0x000f68000c101d00 */
[----:B------:R-:W5:Y:S04]  /*1af50*/  LD.E.128 R24, desc[UR52][R24.64] ;  /* 0x0000003418187980 */ /* 0x000f68000c101d00 */
[----:B------:R-:W5:Y:S04]  /*1af60*/  LD.E.128 R28, desc[UR52][R30.64] ;  /* 0x000000341e1c7980 */ /* 0x000f68000c101d00 */
[----:B------:R-:W5:Y:S01]  /*1af70*/  LD.E.128 R32, desc[UR52][R32.64] ;  /* 0x0000003420207980 */ /* 0x000f62000c101d00 */
[C---:B0-----:R-:W-:Y:S01]  /*1af80*/  IMAD.WIDE.U32 R40, R38.reuse, UR4, R36 ;  /* 0x0000000426287c25 */ /* 0x041fe2000f8e0024 */
[----:B------:R-:W-:Y:S01]  /*1af90*/  @!PT LDS RZ, [RZ] ;  /* 0x00000000fffff984 */ /* 0x000fe20000000800 */
[----:B------:R-:W-:Y:S01]  /*1afa0*/  @!PT LDS RZ, [RZ] ;  /* 0x00000000fffff984 */ /* 0x000fe20000000800 */
[----:B------:R-:W-:Y:S01]  /*1afb0*/  @!PT LDS RZ, [RZ] ;  /* 0x00000000fffff984 */ /* 0x000fe20000000800 */
[----:B------:R-:W-:Y:S01]  /*1afc0*/  @!PT LDS RZ, [RZ] ;  /* 0x00000000fffff984 */ /* 0x000fe20000000800 */
[----:B------:R0:W-:Y:S06]  /*1afd0*/  MEMBAR.ALL.CTA ;  /* 0x0000000000007992 */ /* 0x0001ec0000008000 */
[----:B0-----:R-:W0:Y:S01]  /*1afe0*/  FENCE.VIEW.ASYNC.S ;  /* 0x00000000000073c6 */ /* 0x001e220000000000 */
[----:B------:R-:W-:Y:S01]  /*1aff0*/  IMAD R21, R38, UR5, R21 ;  /* 0x0000000526157c24 */ /* 0x000fe2000f8e0215 */
[----:B------:R-:W-:Y:S01]  /*1b000*/  ULDC.64 UR4, c[0x0][0xae0] ;  /* 0x0002b80000047ab9 */ /* 0x000fe20000000a00 */
[----:B------:R-:W-:-:S02]  /*1b010*/  IMAD R42, R46, -0xc0, R42 ;  /* 0xffffff402e2a7824 */ /* 0x000fc400078e022a */
[----:B------:R-:W-:Y:S02]  /*1b020*/  IMAD.IADD R41, R41, 0x1, R21 ;  /* 0x0000000129297824 */ /* 0x000fe400078e0215 */
[----:B------:R-:W-:Y:S01]  /*1b030*/  IMAD R21, R43, UR4, RZ ;  /* 0x000000042b157c24 */ /* 0x000fe2000f8e02ff */
[CC--:B------:R-:W-:Y:S01]  /*1b040*/  ISETP.GE.AND P0, PT, R20.reuse, R42.reuse, PT ;  /* 0x0000002a1400720c */ /* 0x0c0fe20003f06270 */
[----:B------:R-:W-:Y:S02]  /*1b050*/  VIADD R3, R20, 0x60 ;  /* 0x0000006014037836 */ /* 0x000fe40000000000 */
[----:B------:R-:W-:Y:S02]  /*1b060*/  VIADD R0, R2, 0x2d820 ;  /* 0x0002d82002007836 */ /* 0x000fe40000000000 */
[----:B------:R-:W-:Y:S01]  /*1b070*/  IMAD R21, R47, UR5, R21 ;  /* 0x000000052f157c24 */ /* 0x000fe2000f8e0215 */
[----:B------:R-:W-:Y:S01]  /*1b080*/  ISETP.GE.AND P3, PT, R3, R42, PT ;  /* 0x0000002a0300720c */ /* 0x000fe20003f66270 */
[----:B------:R-:W-:Y:S01]  /*1b090*/  IMAD.WIDE.U32 R38, R47, UR4, R40 ;  /* 0x000000042f267c25 */ /* 0x000fe2000f8e0028 */
[----:B------:R-:W-:Y:S01]  /*1b0a0*/  ULDC.64 UR4, c[0x0][0xae8] ;  /* 0x0002ba0000047ab9 */ /* 0x000fe20000000a00 */
[----:B------:R-:W-:-:S02]  /*1b0b0*/  PRMT R0, RZ, 0x654, R0 ;  /* 0x00000654ff007816 */ /* 0x000fc40000000000 */
[----:B------:R-:W-:Y:S01]  /*1b0c0*/  IMAD.IADD R39, R39, 0x1, R21 ;  /* 0x0000000127277824 */ /* 0x000fe200078e0215 */
[----:B------:R-:W-:Y:S01]  /*1b0d0*/  SHF.R.S32.HI R21, RZ, 0x1f, R20 ;  /* 0x0000001fff157819 */ /* 0x000fe20000011414 */
[----:B------:R-:W-:Y:S02]  /*1b0e0*/  IMAD R3, R44, UR4, RZ ;  /* 0x000000042c037c24 */ /* 0x000fe4000f8e02ff */
[C---:B------:R-:W-:Y:S01]  /*1b0f0*/  IMAD.WIDE.U32 R40, R45.reuse, UR4, R38 ;  /* 0x000000042d287c25 */ /* 0x040fe2000f8e0026 */
[----:B0-----:R0:W-:Y:S03]  /*1b100*/  SYNCS.ARRIVE.TRANS64.RED.A1T0 RZ, [R0+URZ], RZ ;  /* 0x000000ff00ff79a7 */ /* 0x0011e6000810043f */
[----:B------:R-:W-:Y:S02]  /*1b110*/  IMAD R3, R45, UR5, R3 ;  /* 0x000000052d037c24 */ /* 0x000fe4000f8e0203 */
[----:B------:R-:W-:-:S04]  /*1b120*/  IMAD.WIDE R38, R46, 0xc0, R20 ;  /* 0x000000c02e267825 */ /* 0x000fc800078e0214 */
[----:B------:R-:W-:Y:S01]  /*1b130*/  IMAD.IADD R37, R41, 0x1, R3 ;  /* 0x0000000129257824 */ /* 0x000fe200078e0203 */
[----:B0-----:R-:W-:Y:S06]  /*1b140*/  @P0 BRA `(.L_x_9550) ;  /* 0x00000000004c0947 */ /* 0x001fec0003800000 */
        /* <DEDUP_REMOVED lines=19> */
.L_x_9550:
[----:B------:R-:W-:Y:S05]  /*1b280*/  BSYNC B1 ;  /* 0x0000000000017941 */ /* 0x000fea0003800000 */
.L_x_9549:
        /* <DEDUP_REMOVED lines=9> */
[C---:B------:R-:W-:Y:S01]  /*1b320*/  IMAD.WIDE.U32 R4, R3.reuse, UR4, R4 ;  /* 0x0000000403047c25 */ /* 0x040fe2000f8e0004 */
        /* <DEDUP_REMOVED lines=14> */
.L_x_9547:
[----:B0-----:R-:W2:Y:S01]  /*1b410*/  LDL R8, [R1+0x48] ;  /* 0x0000480001087983 */ /* 0x001ea20000100800 */
[----:B------:R-:W-:Y:S01]  /*1b420*/  ULDC.64 UR4, c[0x0][0xbd8] ;  /* 0x0002f60000047ab9 */ /* 0x000fe20000000a00 */
[----:B------:R-:W2:Y:S01]  /*1b430*/  LDC.64 R4, c[0x0][0xbd8] ;  /* 0x0002f600ff047b82 */ /* 0x000ea20000000a00 */
[----:B------:R-:W-:Y:S01]  /*1b440*/  ISETP.NE.U32.AND P0, PT, RZ, UR4, PT ;  /* 0x00000004ff007c0c */ /* 0x000fe2000bf05070 */
[----:B------:R-:W-:-:S03]  /*1b450*/  IMAD.MOV.U32 R3, RZ, RZ, RZ ;  /* 0x000000ffff037224 */ /* 0x000fc600078e00ff */
[----:B------:R-:W-:Y:S01]  /*1b460*/  ISETP.NE.AND.EX P0, PT, RZ, UR5, PT, P0 ;  /* 0x00000005ff007c0c */ /* 0x000fe2000bf05300 */
[----:B------:R-:W-:Y:S02]  /*1b470*/  ULDC.64 UR4, c[0x0][0xbe0] ;  /* 0x0002f80000047ab9 */ /* 0x000fe40000000a00 */
[----:B------:R-:W-:-:S04]  /*1b480*/  ISETP.NE.U32.AND P1, PT, RZ, UR4, PT ;  /* 0x00000004ff007c0c */ /* 0x000fc8000bf25070 */
[----:B------:R-:W-:-:S13]  /*1b490*/  ISETP.NE.AND.EX P1, PT, RZ, UR5, PT, P1 ;  /* 0x00000005ff007c0c */ /* 0x000fda000bf25310 */
[----:B------:R-:W0:Y:S01]  /*1b4a0*/  @P1 LDC.64 R6, c[0x0][0xbe0] ;  /* 0x0002f800ff061b82 */ /* 0x000e220000000a00 */
[----:B------:R-:W-:Y:S02]  /*1b4b0*/  ULDC UR4, c[0x0][0xa88] ;  /* 0x0002a20000047ab9 */ /* 0x000fe40000000800 */
[----:B------:R-:W-:Y:S02]  /*1b4c0*/  IMAD.U32 R0, RZ, RZ, UR4 ;  /* 0x00000004ff007e24 */ /* 0x000fe4000f8e00ff */
[----:B--2---:R-:W-:-:S04]  /*1b4d0*/  IMAD.WIDE R4, R8, 0x4, R4 ;  /* 0x0000000408047825 */ /* 0x004fc800078e0204 */
[----:B0-----:R-:W-:Y:S01]  /*1b4e0*/  @P1 IMAD.WIDE R6, R8, 0x4, R6 ;  /* 0x0000000408061825 */ /* 0x001fe200078e0206 */
[----:B------:R0:W5:Y:S04]  /*1b4f0*/  @P0 LDG.E R3, desc[UR52][R4.64] ;  /* 0x0000003404030981 */ /* 0x000168000c1e1900 */
[----:B------:R0:W5:Y:S01]  /*1b500*/  @P1 LDG.E R0, desc[UR52][R6.64] ;  /* 0x0000003406001981 */ /* 0x000162000c1e1900 */
[----:B------:R-:W-:Y:S01]  /*1b510*/  ISETP.GT.AND P2, PT, R32, 0xbf, PT ;  /* 0x000000bf2000780c */ /* 0x000fe20003f44270 */
[----:B------:R-:W-:-:S12]  /*1b520*/  @P1 BRA `(.L_x_9552) ;  /* 0x0000000000101947 */ /* 0x000fd80003800000 */
[----:B------:R-:W-:Y:S05]  /*1b530*/  @!P0 BRA `(.L_x_9552) ;  /* 0x00000000000c8947 */ /* 0x000fea0003800000 */
[----:B0-----:R-:W2:Y:S04]  /*1b540*/  LDG.E R7, desc[UR52][R4.64] ;  /* 0x0000003404077981 */ /* 0x001ea8000c1e1900 */
[----:B-----5:R-:W2:Y:S02]  /*1b550*/  LDG.E R0, desc[UR52][R4.64+0x4] ;  /* 0x0000043404007981 */ /* 0x020ea4000c1e1900 */
[----:B--2---:R-:W-:-:S07]  /*1b560*/  IMAD.IADD R0, R0, 0x1, -R7 ;  /* 0x0000000100007824 */ /* 0x004fce00078e0a07 */
.L_x_9552:
[----:B------:R-:W2:Y:S04]  /*1b570*/  LDL R13, [R1+0x44] ;  /* 0x00004400010d7983 */ /* 0x000ea80000100800 */
[----:B------:R1:W5:Y:S01]  /*1b580*/  LDL R12, [R1+0x50] ;  /* 0x00005000010c7983 */ /* 0x0003620000100800 */
[----:B0-----:R-:W-:Y:S01]  /*1b590*/  SHF.R.S32.HI R4, RZ, 0x1f, R8 ;  /* 0x0000001fff047819 */ /* 0x001fe20000011408 */
[----:B------:R-:W-:Y:S01]  /*1b5a0*/  BSSY B1, `(.L_x_9553) ;  /* 0x000001c000017945 */ /* 0x000fe20003800000 */
[----:B------:R-:W-:Y:S02]  /*1b5b0*/  SEL R11, R8, RZ, !P0 ;  /* 0x000000ff080b7207 */ /* 0x000fe40004000000 */
[----:B------:R-:W-:Y:S02]  /*1b5c0*/  SHF.R.S32.HI R37, RZ, 0x1f, R36 ;  /* 0x0000001fff257819 */ /* 0x000fe40000011424 */
[----:B------:R-:W-:-:S02]  /*1b5d0*/  SEL R10, R4, RZ, !P0 ;  /* 0x000000ff040a7207 */ /* 0x000fc40004000000 */
[----:B-----5:R-:W-:Y:S02]  /*1b5e0*/  SHF.R.S32.HI R8, RZ, 0x1f, R3 ;  /* 0x0000001fff087819 */ /* 0x020fe40000011403 */
[----:B--2---:R-:W-:Y:S01]  /*1b5f0*/  SHF.R.S32.HI R9, RZ, 0x1f, R13 ;  /* 0x0000001fff097819 */ /* 0x004fe2000001140d */
[----:B-1----:R-:W-:Y:S06]  /*1b600*/  @P2 BRA `(.L_x_9554) ;  /* 0x0000000000542947 */ /* 0x002fec0003800000 */
        /* <DEDUP_REMOVED lines=21> */
.L_x_9554:
[----:B------:R-:W-:Y:S05]  /*1b760*/  BSYNC B1 ;  /* 0x0000000000017941 */ /* 0x000fea0003800000 */
.L_x_9553:
[----:B------:R-:W-:Y:S01]  /*1b770*/  ULDC.64 UR4, c[0x0][0xaa0] ;  /* 0x0002a80000047ab9 */ /* 0x000fe20000000a00 */
[----:B0-----:R-:W-:Y:S01]  /*1b780*/  IMAD R7, R12, -0xc0, R0 ;  /* 0xffffff400c077824 */ /* 0x001fe200078e0200 */
[----:B------:R-:W-:Y:S01]  /*1b790*/  SHF.R.S32.HI R21, RZ, 0x1f, R20 ;  /* 0x0000001fff157819 */ /* 0x000fe20000011414 */
[----:B------:R-:W-:Y:S01]  /*1b7a0*/  IMAD R6, R8, UR4, RZ ;  /* 0x0000000408067c24 */ /* 0x000fe2000f8e02ff */
[----:B------:R-:W-:Y:S01]  /*1b7b0*/  BSSY B1, `(.L_x_9555) ;  /* 0x0000026000017945 */ /* 0x000fe20003800000 */
[----:B------:R-:W-:Y:S01]  /*1b7c0*/  IMAD.WIDE.U32 R4, R3, UR4, R36 ;  /* 0x0000000403047c25 */ /* 0x000fe2000f8e0024 */
[----:B------:R-:W-:-:S03]  /*1b7d0*/  ISETP.GE.AND P0, PT, R20, R7, PT ;  /* 0x000000071400720c */ /* 0x000fc60003f06270 */
[----:B------:R-:W-:Y:S01]  /*1b7e0*/  IMAD R3, R3, UR5, R6 ;  /* 0x0000000503037c24 */ /* 0x000fe2000f8e0206 */
[----:B------:R-:W-:Y:S01]  /*1b7f0*/  ULDC.64 UR4, c[0x0][0xae0] ;  /* 0x0002b80000047ab9 */ /* 0x000fe20000000a00 */
[----:B------:R-:W-:Y:S02]  /*1b800*/  VIADD R0, R20, 0x60 ;  /* 0x0000006014007836 */ /* 0x000fe40000000000 */
[----:B------:R-:W-:Y:S02]  /*1b810*/  IMAD R6, R9, UR4, RZ ;  /* 0x0000000409067c24 */ /* 0x000fe4000f8e02ff */
[----:B------:R-:W-:Y:S01]  /*1b820*/  IMAD.IADD R5, R5, 0x1, R3 ;  /* 0x0000000105057824 */ /* 0x000fe200078e0203 */
[----:B------:R-:W-:Y:S01]  /*1b830*/  ISETP.GE.AND P1, PT, R0, R7, PT ;  /* 0x000000070000720c */ /* 0x000fe20003f26270 */
[C---:B------:R-:W-:Y:S02]  /*1b840*/  IMAD R3, R13.reuse, UR5, R6 ;  /* 0x000000050d037c24 */ /* 0x040fe4000f8e0206 */
[----:B------:R-:W-:Y:S01]  /*1b850*/  IMAD.WIDE.U32 R4, R13, UR4, R4 ;  /* 0x000000040d047c25 */ /* 0x000fe2000f8e0004 */
[----:B------:R-:W-:-:S03]  /*1b860*/  ULDC.64 UR4, c[0x0][0xae8] ;  /* 0x0002ba0000047ab9 */ /* 0x000fc60000000a00 */
[----:B------:R-:W-:Y:S02]  /*1b870*/  IMAD.IADD R5, R5, 0x1, R3 ;  /* 0x0000000105057824 */ /* 0x000fe400078e0203 */
[----:B------:R-:W-:Y:S02]  /*1b880*/  IMAD R0, R10, UR4, RZ ;  /* 0x000000040a007c24 */ /* 0x000fe4000f8e02ff */
[----:B------:R-:W-:-:S04]  /*1b890*/  IMAD.WIDE.U32 R6, R11, UR4, R4 ;  /* 0x000000040b067c25 */ /* 0x000fc8000f8e0004 */
[----:B------:R-:W-:Y:S02]  /*1b8a0*/  IMAD R3, R11, UR5, R0 ;  /* 0x000000050b037c24 */ /* 0x000fe4000f8e0200 */
[----:B------:R-:W-:-:S04]  /*1b8b0*/  IMAD.WIDE R20, R12, 0xc0, R20 ;  /* 0x000000c00c147825 */ /* 0x000fc800078e0214 */
[----:B------:R-:W-:Y:S01]  /*1b8c0*/  IMAD.IADD R9, R7, 0x1, R3 ;  /* 0x0000000107097824 */ /* 0x000fe200078e0203 */
[----:B------:R-:W-:Y:S06]  /*1b8d0*/  @P0 BRA `(.L_x_9556) ;  /* 0x00000000004c0947 */ /* 0x000fec0003800000 */
        /* <DEDUP_REMOVED lines=19> */
.L_x_9556:
[----:B------:R-:W-:Y:S05]  /*1ba10*/  BSYNC B1 ;  /* 0x0000000000017941 */ /* 0x000fea0003800000 */
.L_x_9555:
        /* <DEDUP_REMOVED lines=22> */
.L_x_9551:
[----:B------:R-:W-:Y:S05]  /*1bb80*/  BSYNC B0 ;  /* 0x0000000000007941 */ /* 0x000fea0003800000 */
.L_x_9546:
[----:B------:R-:W4:Y:S01]  /*1bb90*/  LDL R0, [R1+0x3c] ;  /* 0x00003c0001007983 */ /* 0x000f220000100800 */
[----:B------:R-:W-:Y:S02]  /*1bba0*/  ULDC UR4, c[0x0][0xc14] ;  /* 0x0003050000047ab9 */ /* 0x000fe40000000800 */
[----:B----4-:R-:W-:-:S13]  /*1bbb0*/  ISETP.GE.AND P0, PT, R0, UR4, PT ;  /* 0x0000000400007c0c */ /* 0x010fda000bf06270 */
[----:B------:R-:W-:Y:S05]  /*1bbc0*/  @!P0 BRA `(.L_x_9557) ;  /* 0xfffffe5400448947 */ /* 0x000fea000383ffff */
[----:B------:R-:W-:Y:S05]  /*1bbd0*/  BRA `(.L_x_9348) ;  /* 0x00000060007c7947 */ /* 0x000fea0003800000 */
.L_x_9346:
[----:B------:R-:W-:-:S08]  /*1bbe0*/  NOP ;  /* 0x0000000000007918 */ /* 0x000fd00000000000 */
[----:B------:R-:W0:-:S00]  /*1bbf0*/  USETMAXREG.DEALLOC.CTAPOOL 0x20 ;  /* 0x00000020000079c8 */ /* 0x000e0000080e0500 */
[----:B0-----:R-:W-:-:S06]  /*1bc00*/  LOP3.LUT R0, R0, 0x3, RZ, 0xc0, !PT ;  /* 0x0000000300007812 */ /* 0x001fcc00078ec0ff */
[----:B------:R-:W0:Y:S02]  /*1bc10*/  SHFL.IDX PT, R0, R0, RZ, 0x1f ;  /* 0x00001fff00007589 */ /* 0x000e2400000e0000 */
[----:B0-----:R-:W-:-:S13]  /*1bc20*/  ISETP.NE.AND P0, PT, R0, RZ, PT ;  /* 0x000000ff0000720c */ /* 0x001fda0003f05270 */
[----:B------:R-:W-:Y:S05]  /*1bc30*/  @P0 BRA `(.L_x_9348) ;  /* 0x0000006000640947 */ /* 0x000fea0003800000 */
[----:B------:R-:W2:Y:S01]  /*1bc40*/  LDL.LU R7, [R1] ;  /* 0x0000000001077983 */ /* 0x000ea20000300800 */
        /* <DEDUP_REMOVED lines=46> */
[----:B------:R2:W-:Y:S01]  /*1bf30*/  STL [R1], R7 ;  /* 0x0000000701007387 */ /* 0x0005e20000100800 */
        /* <DEDUP_REMOVED lines=9> */
.L_x_9562:
[----:B------:R-:W-:Y:S02]  /*1bfd0*/  VIADD R0, R19, 0x1f ;  /* 0x0000001f13007836 */ /* 0x000fe40000000000 */
        /* <DEDUP_REMOVED lines=13> */
.L_x_9561:
[----:B------:R-:W-:Y:S05]  /*1c0b0*/  BSYNC B0 ;  /* 0x0000000000007941 */ /* 0x000fea0003800000 */
.L_x_9560:
        /* <DEDUP_REMOVED lines=26> */
.L_x_9558:
        /* <DEDUP_REMOVED lines=20> */
.L_x_9563:
[----:B---3--:R-:W-:Y:S01]  /*1c3a0*/  IMAD R16, R16, UR4, R11 ;  /* 0x0000000410107c24 */ /* 0x008fe2000f8e020b */
[----:B------:R-:W-:Y:S01]  /*1c3b0*/  IABS R2, R4 ;  /* 0x0000000400027213 */ /* 0x000fe20000000000 */
[----:B-1----:R-:W-:-:S03]  /*1c3c0*/  IMAD.MOV R9, RZ, RZ, -R3 ;  /* 0x000000ffff097224 */ /* 0x002fc600078e0a03 */
[----:B--2---:R-:W-:Y:S01]  /*1c3d0*/  IADD3 R5, -R16, UR6, RZ ;  /* 0x0000000610057c10 */ /* 0x004fe2000fffe1ff */
[----:B0-----:R-:W-:Y:S01]  /*1c3e0*/  IMAD.MOV R10, RZ, RZ, -R2 ;  /* 0x000000ffff0a7224 */ /* 0x001fe200078e0a02 */
[----:B------:R-:W-:Y:S01]  /*1c3f0*/  MOV R2, RZ ;  /* 0x000000ff00027202 */ /* 0x000fe20000000f00 */
[----:B------:R-:W-:Y:S01]  /*1c400*/  IMAD R9, R9, R6, RZ ;  /* 0x0000000609097224 */ /* 0x000fe200078e02ff */
[----:B------:R-:W-:-:S03]  /*1c410*/  IABS R8, R5 ;  /* 0x0000000500087213 */ /* 0x000fc60000000000 */
        /* <DEDUP_REMOVED lines=51> */
.L_x_9559:
[----:B------:R-:W-:Y:S02]  /*1c750*/  IMAD.MOV.U32 R17, RZ, RZ, RZ ;  /* 0x000000ffff117224 */ /* 0x000fe400078e00ff */
[----:B------:R-:W-:Y:S02]  /*1c760*/  IMAD.U32 R16, RZ, RZ, UR6 ;  /* 0x00000006ff107e24 */ /* 0x000fe4000f8e00ff */
[----:B------:R-:W-:-:S07]  /*1c770*/  IMAD.MOV.U32 R18, RZ, RZ, RZ ;  /* 0x000000ffff127224 */ /* 0x000fce00078e00ff */
.L_x_9564:
[----:B------:R-:W2:Y:S01]  /*1c780*/  LDL.LU R2, [R1] ;  /* 0x0000000001027983 */ /* 0x000ea20000300800 */
        /* <DEDUP_REMOVED lines=11> */
[----:B------:R0:W-:Y:S04]  /*1c840*/  STL [R1], R2 ;  /* 0x0000000201007387 */ /* 0x0001e80000100800 */
[----:B------:R0:W-:Y:S06]  /*1c850*/  STL [R1+0x8], RZ ;  /* 0x000008ff01007387 */ /* 0x0001ec0000100800 */
[----:B------:R-:W-:Y:S05]  /*1c860*/  @P0 BRA `(.L_x_9565) ;  /* 0x00000050007c0947 */ /* 0x000fea0003800000 */
[----:B------:R-:W1:Y:S01]  /*1c870*/  S2R R4, SR_TID.X ;  /* 0x0000000000047919 */ /* 0x000e620000002100 */
[----:B------:R-:W-:Y:S01]  /*1c880*/  ISETP.NE.AND P1, PT, R28, RZ, PT ;  /* 0x000000ff1c00720c */ /* 0x000fe20003f25270 */
[----:B------:R-:W-:Y:S01]  /*1c890*/  IMAD.MOV.U32 R26, RZ, RZ, 0x1 ;  /* 0x00000001ff1a7424 */ /* 0x000fe200078e00ff */
[----:B0-----:R-:W-:Y:S01]  /*1c8a0*/  LOP3.LUT R2, R2, 0xffffffbf, RZ, 0xc0, !PT ;  /* 0xffffffbf02027812 */ /* 0x001fe200078ec0ff */
[----:B------:R0:W-:Y:S01]  /*1c8b0*/  STL [R1+0x8], RZ ;  /* 0x000008ff01007387 */ /* 0x0001e20000100800 */
[----:B------:R-:W-:Y:S01]  /*1c8c0*/  IMAD.MOV.U32 R25, RZ, RZ, RZ ;  /* 0x000000ffff197224 */ /* 0x000fe200078e00ff */
[----:B------:R-:W-:Y:S01]  /*1c8d0*/  ULDC.64 UR40, c[0x0][0x198] ;  /* 0x0000660000287ab9 */ /* 0x000fe20000000a00 */
[----:B------:R-:W-:Y:S01]  /*1c8e0*/  LOP3.LUT R2, R2, 0xfffffffd, RZ, 0xc0, !PT ;  /* 0xfffffffd02027812 */ /* 0x000fe200078ec0ff */
[----:B------:R-:W-:Y:S01]  /*1c8f0*/  IMAD.MOV.U32 R24, RZ, RZ, 0x1 ;  /* 0x00000001ff187424 */ /* 0x000fe200078e00ff */
[----:B------:R-:W-:Y:S01]  /*1c900*/  ULDC UR37, c[0x0][0xc] ;  /* 0x0000030000257ab9 */ /* 0x000fe20000000800 */
[----:B------:R-:W-:Y:S01]  /*1c910*/  IMAD.MOV.U32 R22, RZ, RZ, RZ ;  /* 0x000000ffff167224 */ /* 0x000fe200078e00ff */
[----:B------:R-:W-:Y:S01]  /*1c920*/  ULOP3.LUT UR38, UR36, 0x2, URZ, 0xfc, !UPT ;  /* 0x0000000224267892 */ /* 0x000fe2000f8efc3f */
[----:B-1----:R-:W-:-:S04]  /*1c930*/  LOP3.LUT R4, R4, 0x7f, RZ, 0xc0, !PT ;  /* 0x0000007f04047812 */ /* 0x002fc800078ec0ff */
[C---:B------:R-:W-:Y:S02]  /*1c940*/  ISETP.NE.AND P2, PT, R4.reuse, RZ, PT ;  /* 0x000000ff0400720c */ /* 0x040fe40003f45270 */
[----:B------:R-:W-:-:S11]  /*1c950*/  ISETP.NE.OR P0, PT, R4, RZ, !P1 ;  /* 0x000000ff0400720c */ /* 0x000fd60004f05670 */
[----:B------:R-:W-:-:S04]  /*1c960*/  @P2 LOP3.LUT R2, R2, 0x2, RZ, 0xfc, !PT ;  /* 0x0000000202022812 */ /* 0x000fc800078efcff */
[----:B------:R-:W-:-:S05]  /*1c970*/  @P0 LOP3.LUT R2, R2, 0x40, RZ, 0xfc, !PT ;  /* 0x0000004002020812 */ /* 0x000fca00078efcff */
[----:B------:R0:W-:Y:S02]  /*1c980*/  STL [R1], R2 ;  /* 0x0000000201007387 */ /* 0x0001e40000100800 */
.L_x_9671:
[----:B------:R-:W-:Y:S05]  /*1c990*/  YIELD ;  /* 0x0000000000007946 */ /* 0x000fea0003800000 */
[----:B------:R-:W-:Y:S01]  /*1c9a0*/  ULDC.64 UR4, c[0x0][0xa28] ;  /* 0x00028a0000047ab9 */ /* 0x000fe20000000a00 */
[----:B------:R-:W-:Y:S01]  /*1c9b0*/  IMAD.MOV.U32 R11, RZ, RZ, RZ ;  /* 0x000000ffff0b7224 */ /* 0x000fe200078e00ff */
[----:B------:R-:W-:Y:S01]  /*1c9c0*/  ISETP.NE.U32.AND P0, PT, RZ, UR4, PT ;  /* 0x00000004ff007c0c */ /* 0x000fe2000bf05070 */
[----:B------:R-:W-:Y:S01]  /*1c9d0*/  IMAD.MOV.U32 R0, RZ, RZ, RZ ;  /* 0x000000ffff007224 */ /* 0x000fe200078e00ff */
[----:B------:R-:W-:Y:S01]  /*1c9e0*/  ULDC.64 UR8, c[0x0][0xa08] ;  /* 0x0002820000087ab9 */ /* 0x000fe20000000a00 */
[----:B------:R-:W-:Y:S01]  /*1c9f0*/  ULDC.64 UR10, c[0x0][0xa10] ;  /* 0x00028400000a7ab9 */ /* 0x000fe20000000a00 */
[----:B------:R-:W-:Y:S01]  /*1ca00*/  ISETP.NE.AND.EX P0, PT, RZ, UR5, PT, P0 ;  /* 0x00000005ff007c0c */ /* 0x000fe2000bf05300 */
[----:B------:R-:W-:-:S12]  /*1ca10*/  ULDC.64 UR4, c[0x0][0xa00] ;  /* 0x0002800000047ab9 */ /* 0x000fd80000000a00 */
[----:B01----:R-:W0:Y:S01]  /*1ca20*/  @P0 LDC.64 R2, c[0x0][0xa28] ;  /* 0x00028a00ff020b82 */ /* 0x003e220000000a00 */
[----:B------:R-:W-:-:S04]  /*1ca30*/  ISETP.NE.U32.AND P2, PT, RZ, UR4, PT ;  /* 0x00000004ff007c0c */ /* 0x000fc8000bf45070 */
[----:B------:R-:W-:Y:S01]  /*1ca40*/  ISETP.NE.AND.EX P2, PT, RZ, UR5, PT, P2 ;  /* 0x00000005ff007c0c */ /* 0x000fe2000bf45320 */
[----:B------:R-:W-:Y:S01]  /*1ca50*/  ULDC.64 UR4, c[0x0][0xa18] ;  /* 0x0002860000047ab9 */ /* 0x000fe20000000a00 */
[----:B0-----:R-:W-:-:S05]  /*1ca60*/  @P0 IMAD.WIDE R2, R19, 0x4, R2 ;  /* 0x0000000413020825 */ /* 0x001fca00078e0202 */
[----:B------:R0:W5:Y:S01]  /*1ca70*/  @P0 LDG.E R11, desc[UR52][R2.64] ;  /* 0x00000034020b0981 */ /* 0x000162000c1e1900 */
[----:B------:R-:W-:Y:S01]  /*1ca80*/  ISETP.NE.U32.AND P0, PT, RZ, UR4, PT ;  /* 0x00000004ff007c0c */ /* 0x000fe2000bf05070 */
[----:B0-----:R-:W0:Y:S03]  /*1ca90*/  LDC.64 R2, c[0x0][0xa00] ;  /* 0x00028000ff027b82 */ /* 0x001e260000000a00 */
[----:B------:R-:W-:-:S13]  /*1caa0*/  ISETP.NE.AND.EX P0, PT, RZ, UR5, PT, P0 ;  /* 0x00000005ff007c0c */ /* 0x000fda000bf05300 */
[----:B------:R-:W1:Y:S01]  /*1cab0*/  @P0 LDC.64 R4, c[0x0][0xa18] ;  /* 0x00028600ff040b82 */ /* 0x000e620000000a00 */
[----:B0-----:R-:W-:-:S05]  /*1cac0*/  IMAD.WIDE R2, R19, 0x4, R2 ;  /* 0x0000000413027825 */ /* 0x001fca00078e0202 */
[----:B------:R-:W2:Y:S01]  /*1cad0*/  @P2 LDG.E R0, desc[UR52][R2.64] ;  /* 0x0000003402002981 */ /* 0x000ea2000c1e1900 */
[----:B------:R-:W-:Y:S02]  /*1cae0*/  ULDC UR4, c[0x0][0x288] ;  /* 0x0000a20000047ab9 */ /* 0x000fe40000000800 */
[----:B------:R-:W-:Y:S01]  /*1caf0*/  IMAD.U32 R10, RZ, RZ, UR4 ;  /* 0x00000004ff0a7e24 */ /* 0x000fe2000f8e00ff */
[----:B------:R-:W-:Y:S01]  /*1cb00*/  ULDC.64 UR4, c[0x0][0x3f8] ;  /* 0x0000fe0000047ab9 */ /* 0x000fe20000000a00 */
[----:B-1----:R-:W-:-:S05]  /*1cb10*/  @P0 IMAD.WIDE R4, R19, 0x4, R4 ;  /* 0x0000000413040825 */ /* 0x002fca00078e0204 */
[----:B------:R0:W5:Y:S01]  /*1cb20*/  @P0 LDG.E R10, desc[UR52][R4.64] ;  /* 0x00000034040a0981 */ /* 0x000162000c1e1900 */
[----:B------:R-:W-:Y:S01]  /*1cb30*/  UISETP.NE.U32.AND UP0, UPT, UR4, URZ, UPT ;  /* 0x0000003f0400728c */ /* 0x000fe2000bf05070 */
[----:B------:R-:W-:Y:S01]  /*1cb40*/  ISETP.NE.U32.AND P1, PT, RZ, UR8, PT ;  /* 0x00000008ff007c0c */ /* 0x000fe2000bf25070 */
[----:B------:R-:W-:Y:S01]  /*1cb50*/  ULDC UR6, c[0x0][0x338] ;  /* 0x0000ce0000067ab9 */ /* 0x000fe20000000800 */
[----:B------:R-:W-:Y:S01]  /*1cb60*/  ULDC UR4, c[0x0][0x404] ;  /* 0x0001010000047ab9 */ /* 0x000fe20000000800 */
[----:B------:R-:W-:Y:S01]  /*1cb70*/  UISETP.NE.AND.EX UP0, UPT, UR5, URZ, UPT, UP0 ;  /* 0x0000003f0500728c */ /* 0x000fe2000bf05300 */
[----:B------:R-:W-:Y:S01]  /*1cb80*/  ISETP.NE.AND.EX P3, PT, RZ, UR9, PT, P1 ;  /* 0x00000009ff007c0c */ /* 0x000fe2000bf65310 */
[----:B------:R-:W-:Y:S01]  /*1cb90*/  IMAD.U32 R8, RZ, RZ, UR6 ;  /* 0x00000006ff087e24 */ /* 0x000fe2000f8e00ff */
[----:B------:R-:W-:Y:S01]  /*1cba0*/  ULDC UR5, c[0x0][0x2e0] ;  /* 0x0000b80000057ab9 */ /* 0x000fe20000000800 */
[----:B------:R-:W-:Y:S01]  /*1cbb0*/  USEL UR4, UR4, 0x1, UP0 ;  /* 0x0000000104047887 */ /* 0x000fe20008000000 */
[----:B------:R-:W-:-:S03]  /*1cbc0*/  ISETP.NE.U32.AND P1, PT, RZ, UR10, PT ;  /* 0x0000000aff007c0c */ /* 0x000fc6000bf25070 */
[----:B------:R-:W-:Y:S01]  /*1cbd0*/  UIMAD UR4, UR4, UR5, URZ ;  /* 0x00000005040472a4 */ /* 0x000fe2000f8e023f */
[----:B------:R-:W-:-:S05]  /*1cbe0*/  ISETP.NE.AND.EX P1, PT, RZ, UR11, PT, P1 ;  /* 0x0000000bff007c0c */ /* 0x000fca000bf25310 */
[----:B------:R-:W-:Y:S01]  /*1cbf0*/  IMAD.U32 R6, RZ, RZ, UR4 ;  /* 0x00000004ff067e24 */ /* 0x000fe2000f8e00ff */
[----:B--2---:R0:W-:Y:S01]  /*1cc00*/  STL [R1+0xc], R0 ;  /* 0x00000c0001007387 */ /* 0x0041e20000100800 */
[----:B------:R-:W-:Y:S06]  /*1cc10*/  @P0 BRA `(.L_x_9566) ;  /* 0x0000000000100947 */ /* 0x000fec0003800000 */
[----:B------:R-:W-:Y:S05]  /*1cc20*/  @!P2 BRA `(.L_x_9566) ;  /* 0x00000000000ca947 */ /* 0x000fea0003800000 */
[----:B0-----:R-:W2:Y:S04]  /*1cc30*/  LDG.E R5, desc[UR52][R2.64] ;  /* 0x0000003402057981 */ /* 0x001ea8000c1e1900 */
[----:B-----5:R-:W2:Y:S02]  /*1cc40*/  LDG.E R10, desc[UR52][R2.64+0x4] ;  /* 0x00000434020a7981 */ /* 0x020ea4000c1e1900 */
[----:B--2---:R-:W-:-:S07]  /*1cc50*/  IMAD.IADD R10, R10, 0x1, -R5 ;  /* 0x000000010a0a7824 */ /* 0x004fce00078e0a05 */
.L_x_9566:
[----:B0-----:R-:W0:Y:S01]  /*1cc60*/  LDC.64 R4, c[0x0][0xa08] ;  /* 0x00028200ff047b82 */ /* 0x001e220000000a00 */
[----:B------:R-:W-:Y:S01]  /*1cc70*/  IMAD.MOV.U32 R12, RZ, RZ, RZ ;  /* 0x000000ffff0c7224 */ /* 0x000fe200078e00ff */
[----:B------:R-:W-:-:S06]  /*1cc80*/  ULDC.64 UR4, c[0x0][0xa20] ;  /* 0x0002880000047ab9 */ /* 0x000fcc0000000a00 */
[----:B------:R-:W1:Y:S01]  /*1cc90*/  LDC.64 R2, c[0x0][0xa10] ;  /* 0x00028400ff027b82 */ /* 0x000e620000000a00 */
[----:B------:R-:W-:Y:S02]  /*1cca0*/  IMAD.MOV.U32 R0, RZ, RZ, RZ ;  /* 0x000000ffff007224 */ /* 0x000fe400078e00ff */
[----:B0-----:R-:W-:-:S05]  /*1ccb0*/  IMAD.WIDE R4, R19, 0x4, R4 ;  /* 0x0000000413047825 */ /* 0x001fca00078e0204 */
[----:B------:R-:W2:Y:S01]  /*1ccc0*/  @P3 LDG.E R12, desc[UR52][R4.64] ;  /* 0x00000034040c3981 */ /* 0x000ea2000c1e1900 */
[----:B-1----:R-:W-:-:S05]  /*1ccd0*/  IMAD.WIDE R2, R19, 0x4, R2 ;  /* 0x0000000413027825 */ /* 0x002fca00078e0202 */
[----:B------:R0:W5:Y:S01]  /*1cce0*/  @P1 LDG.E R0, desc[UR52][R2.64] ;  /* 0x0000003402001981 */ /* 0x000162000c1e1900 */
[----:B------:R-:W-:-:S04]  /*1ccf0*/  ISETP.NE.U32.AND P0, PT, RZ, UR4, PT ;  /* 0x00000004ff007c0c */ /* 0x000fc8000bf05070 */
[----:B------:R-:W-:Y:S01]  /*1cd00*/  ISETP.NE.AND.EX P0, PT, RZ, UR5, PT, P0 ;  /* 0x00000005ff007c0c */ /* 0x000fe2000bf05300 */
[----:B--2--5:R-:W-:-:S12]  /*1cd10*/  IMAD.IADD R23, R12, 0x1, R11 ;  /* 0x000000010c177824 */ /* 0x024fd800078e020b */
[----:B0-----:R-:W-:Y:S05]  /*1cd20*/  @!P0 BRA `(.L_x_9567) ;  /* 0x0000000000108947 */ /* 0x001fea0003800000 */
[----:B------:R-:W0:Y:S02]  /*1cd30*/  LDC.64 R4, c[0x0][0xa20] ;  /* 0x00028800ff047b82 */ /* 0x000e240000000a00 */
[----:B0-----:R-:W-:-:S05]  /*1cd40*/  IMAD.WIDE R4, R19, 0x4, R4 ;  /* 0x0000000413047825 */ /* 0x001fca00078e0204 */
[----:B------:R0:W5:Y:S01]  /*1cd50*/  LDG.E R6, desc[UR52][R4.64] ;  /* 0x0000003404067981 */ /* 0x000162000c1e1900 */
[----:B------:R-:W-:Y:S05]  /*1cd60*/  BRA `(.L_x_9568) ;  /* 0x0000000000107947 */ /* 0x000fea0003800000 */
.L_x_9567:
[----:B------:R-:W-:Y:S05]  /*1cd70*/  @!P3 BRA `(.L_x_9568) ;  /* 0x00000000000cb947 */ /* 0x000fea0003800000 */
[----:B------:R-:W2:Y:S04]  /*1cd80*/  LDG.E R7, desc[UR52][R4.64] ;  /* 0x0000003404077981 */ /* 0x000ea8000c1e1900 */
[----:B------:R-:W2:Y:S02]  /*1cd90*/  LDG.E R6, desc[UR52][R4.64+0x4] ;  /* 0x0000043404067981 */ /* 0x000ea4000c1e1900 */
[----:B--2---:R-:W-:-:S07]  /*1cda0*/  IMAD.IADD R6, R6, 0x1, -R7 ;  /* 0x0000000106067824 */ /* 0x004fce00078e0a07 */
.L_x_9568:
[----:B0-----:R-:W2:Y:S04]  /*1cdb0*/  @P1 LDG.E R5, desc[UR52][R2.64] ;  /* 0x0000003402051981 */ /* 0x001ea8000c1e1900 */
[----:B------:R-:W2:Y:S01]  /*1cdc0*/  @P1 LDG.E R4, desc[UR52][R2.64+0x4] ;  /* 0x0000043402041981 */ /* 0x000ea2000c1e1900 */
[----:B-----5:R-:W-:Y:S02]  /*1cdd0*/  IMAD.IADD R11, R6, 0x1, -R11 ;  /* 0x00000001060b7824 */ /* 0x020fe400078e0a0b */
[----:B------:R-:W-:-:S05]  /*1cde0*/  IMAD R7, R17, 0xc0, RZ ;  /* 0x000000c011077824 */ /* 0x000fca00078e02ff */
[----:B------:R-:W-:Y:S02]  /*1cdf0*/  IADD3 R9, -R10, 0xc0, R7 ;  /* 0x000000c00a097810 */ /* 0x000fe40007ffe107 */
[----:B--2---:R-:W-:Y:S02]  /*1ce00*/  @P1 IADD3 R8, -R5, R4, RZ ;  /* 0x0000000405081210 */ /* 0x004fe40007ffe1ff */
[----:B------:R-:W0:Y:S03]  /*1ce10*/  LDC.64 R4, c[0x0][0x9e0] ;  /* 0x00027800ff047b82 */ /* 0x000e260000000a00 */
[----:B------:R-:W-:-:S04]  /*1ce20*/  IMAD.IADD R12, R11, 0x1, R8 ;  /* 0x000000010b0c7824 */ /* 0x000fc800078e0208 */
[C---:B------:R-:W-:Y:S02]  /*1ce30*/  VIADD R6, R12.reuse, 0x7f ;  /* 0x0000007f0c067836 */ /* 0x040fe40000000000 */
[----:B------:R-:W-:-:S03]  /*1ce40*/  IMAD.IADD R2, R12, 0x1, R9 ;  /* 0x000000010c027824 */ /* 0x000fc600078e0209 */
[----:B------:R-:W-:-:S04]  /*1ce50*/  SHF.R.S32.HI R7, RZ, 0x1f, R6 ;  /* 0x0000001fff077819 */ /* 0x000fc80000011406 */
[----:B------:R-:W-:-:S04]  /*1ce60*/  LEA.HI R7, R7, R6, RZ, 0x7 ;  /* 0x0000000607077211 */ /* 0x000fc800078f38ff */
[----:B------:R-:W-:Y:S02]  /*1ce70*/  SHF.R.S32.HI R9, RZ, 0x7, R7 ;  /* 0x00000007ff097819 */ /* 0x000fe40000011407 */
[----:B0-----:R-:W-:Y:S01]  /*1ce80*/  ISETP.GE.AND P2, PT, R5, 0x1, PT ;  /* 0x000000010500780c */ /* 0x001fe20003f46270 */
        /* <DEDUP_REMOVED lines=13> */
.L_x_9571:
[----:B------:R-:W-:-:S13]  /*1cf60*/  ISETP.NE.AND P0, PT, R5, 0x1, PT ;  /* 0x000000010500780c */ /* 0x000fda0003f05270 */
[----:B------:R-:W0:Y:S02]  /*1cf70*/  @P0 LDC.64 R6, c[0x0][0x9e8] ;  /* 0x00027a00ff060b82 */ /* 0x000e240000000a00 */
[----:B0-----:R-:W-:-:S05]  /*1cf80*/  @P0 IMAD.HI.U32 R6, R3, R6, RZ ;  /* 0x0000000603060227 */ /* 0x001fca00078e00ff */
[----:B------:R-:W-:-:S07]  /*1cf90*/  @P0 SHF.R.U32.HI R3, RZ, R7, R6 ;  /* 0x00000007ff030219 */ /* 0x000fce0000011606 */
.L_x_9572:
[----:B------:R-:W-:Y:S05]  /*1cfa0*/  BSYNC B0 ;  /* 0x0000000000007941 */ /* 0x000fea0003800000 */
.L_x_9570:
[----:B------:R-:W-:-:S05]  /*1cfb0*/  IMAD R3, R3, R5, R5 ;  /* 0x0000000503037224 */ /* 0x000fca00078e0205 */
[----:B------:R-:W-:-:S07]  /*1cfc0*/  VIMNMX R4, R4, R3, PT ;  /* 0x0000000304047248 */ /* 0x000fce0003fe0100 */
.L_x_9569:
        /* <DEDUP_REMOVED lines=15> */
.L_x_9575:
[----:B------:R-:W-:-:S13]  /*1d0c0*/  ISETP.NE.AND P0, PT, R5, 0x1, PT ;  /* 0x000000010500780c */ /* 0x000fda0003f05270 */
[----:B------:R-:W0:Y:S02]  /*1d0d0*/  @P0 LDC.64 R6, c[0x0][0x9e8] ;  /* 0x00027a00ff060b82 */ /* 0x000e240000000a00 */
[----:B0-----:R-:W-:-:S04]  /*1d0e0*/  @P0 IMAD.HI.U32 R12, R3, R6, RZ ;  /* 0x00000006030c0227 */ /* 0x001fc800078e00ff */
[----:B------:R-:W-:Y:S01]  /*1d0f0*/  IMAD.MOV.U32 R6, RZ, RZ, R3 ;  /* 0x000000ffff067224 */ /* 0x000fe200078e0003 */
[----:B------:R-:W-:-:S07]  /*1d100*/  @P0 SHF.R.U32.HI R6, RZ, R7, R12 ;  /* 0x00000007ff060219 */ /* 0x000fce000001160c */
.L_x_9576:
[----:B------:R-:W-:Y:S05]  /*1d110*/  BSYNC B0 ;  /* 0x0000000000007941 */ /* 0x000fea0003800000 */
.L_x_9574:
[----:B------:R-:W-:-:S05]  /*1d120*/  IMAD R5, R6, R5, RZ ;  /* 0x0000000506057224 */ /* 0x000fca00078e02ff */
[----:B------:R-:W-:-:S07]  /*1d130*/  VIMNMX R10, R10, R5, !PT ;  /* 0x000000050a0a7248 */ /* 0x000fce0007fe0100 */
.L_x_9573:
[----:B------:R-:W-:Y:S01]  /*1d140*/  VIADD R4, R4, 0x7f ;  /* 0x0000007f04047836 */ /* 0x000fe20000000000 */
[----:B------:R-:W-:Y:S01]  /*1d150*/  SHF.R.S32.HI R7, RZ, 0x1f, R10 ;  /* 0x0000001fff077819 */ /* 0x000fe2000001140a */
[----:B------:R-:W-:Y:S01]  /*1d160*/  BSSY B0, `(.L_x_9577) ;  /* 0x00000d6000007945 */ /* 0x000fe20003800000 */
[----:B------:R-:W-:Y:S02]  /*1d170*/  PLOP3.LUT P2, PT, PT, PT, PT, 0x80, 0x0 ;  /* 0x000000000000781c */ /* 0x000fe40003f4f070 */
[----:B------:R-:W-:Y:S02]  /*1d180*/  SHF.R.S32.HI R5, RZ, 0x1f, R4 ;  /* 0x0000001fff057819 */ /* 0x000fe40000011404 */
[----:B------:R-:W-:Y:S02]  /*1d190*/  LEA.HI R7, R7, R10, RZ, 0x7 ;  /* 0x0000000a07077211 */ /* 0x000fe400078f38ff */
[----:B------:R-:W-:Y:S02]  /*1d1a0*/  LEA.HI R5, R5, R4, RZ, 0x7 ;  /* 0x0000000405057211 */ /* 0x000fe400078f38ff */
[----:B------:R-:W-:-:S02]  /*1d1b0*/  SHF.R.S32.HI R7, RZ, 0x7, R7 ;  /* 0x00000007ff077819 */ /* 0x000fc40000011407 */
[----:B------:R-:W-:-:S04]  /*1d1c0*/  SHF.R.S32.HI R4, RZ, 0x7, R5 ;  /* 0x00000007ff047819 */ /* 0x000fc80000011405 */
[----:B------:R-:W-:Y:S02]  /*1d1d0*/  VIMNMX R6, R9, R4, PT ;  /* 0x0000000409067248 */ /* 0x000fe40003fe0100 */
[----:B------:R-:W-:-:S03]  /*1d1e0*/  VIMNMX R4, RZ, R7, !PT ;  /* 0x00000007ff047248 */ /* 0x000fc60007fe0100 */
[--C-:B------:R-:W-:Y:S02]  /*1d1f0*/  IMAD R5, R6, 0x80, -R11.reuse ;  /* 0x0000008006057824 */ /* 0x100fe400078e0a0b */
[----:B------:R-:W-:-:S03]  /*1d200*/  IMAD R4, R4, 0x80, -R11 ;  /* 0x0000008004047824 */ /* 0x000fc600078e0a0b */
[----:B------:R-:W-:Y:S02]  /*1d210*/  VIMNMX R5, R5, R8, PT ;  /* 0x0000000805057248 */ /* 0x000fe40003fe0100 */
[----:B------:R-:W-:-:S04]  /*1d220*/  VIMNMX R4, RZ, R4, !PT ;  /* 0x00000004ff047248 */ /* 0x000fc80007fe0100 */
[----:B------:R-:W-:Y:S02]  /*1d230*/  ISETP.GT.AND P0, PT, R5, R4, PT ;  /* 0x000000040500720c */ /* 0x000fe40003f04270 */
[----:B------:R-:W-:-:S11]  /*1d240*/  SHF.R.U32.HI R6, RZ, 0x7, R4 ;  /* 0x00000007ff067819 */ /* 0x000fd60000011604 */
[----:B------:R-:W-:-:S05]  /*1d250*/  @P0 VIADD R5, R5, 0x7f ;  /* 0x0000007f05050836 */ /* 0x000fca0000000000 */
[----:B------:R-:W-:-:S04]  /*1d260*/  @P0 SHF.R.S32.HI R4, RZ, 0x1f, R5 ;  /* 0x0000001fff040819 */ /* 0x000fc80000011405 */
[----:B------:R-:W-:Y:S01]  /*1d270*/  @P0 LEA.HI R4, R4, R5, RZ, 0x7 ;  /* 0x0000000504040211 */ /* 0x000fe200078f38ff */
[----:B------:R-:W-:-:S03]  /*1d280*/  IMAD.MOV.U32 R5, RZ, RZ, R6 ;  /* 0x000000ffff057224 */ /* 0x000fc600078e0006 */
[----:B------:R-:W-:-:S04]  /*1d290*/  @P0 SHF.R.S32.HI R5, RZ, 0x7, R4 ;  /* 0x00000007ff050819 */ /* 0x000fc80000011404 */
[----:B------:R-:W-:-:S13]  /*1d2a0*/  ISETP.GT.AND P0, PT, R5, R6, PT ;  /* 0x000000060500720c */ /* 0x000fda0003f04270 */
[----:B------:R-:W-:Y:S05]  /*1d2b0*/  @!P0 BRA `(.L_x_9578) ;  /* 0x0000000c00008947 */ /* 0x000fea0003800000 */
        /* <DEDUP_REMOVED lines=10> */
.L_x_9717:
[----:B------:R-:W-:-:S03]  /*1d360*/  UMOV UR4, 0xffffffff ;  /* 0xffffffff00047882 */ /* 0x000fc60000000000 */
[----:B------:R-:W-:Y:S05]  /*1d370*/  BRA.DIV UR4, `(.L_x_9580) ;  /* 0x00000056044c7947 */ /* 0x000fea000b800000 */
[----:B------:R-:W-:-:S13]  /*1d380*/  ELECT P6, URZ, PT ;  /* 0x00000000003f782f */ /* 0x000fda00038c0000 */
.L_x_9720:
        /* <DEDUP_REMOVED lines=12> */
.L_x_9721:
[----:B------:R-:W-:Y:S05]  /*1d450*/  BSYNC B1 ;  /* 0x0000000000017941 */ /* 0x000fea0003800000 */
.L_x_9581:
[----:B------:R-:W-:Y:S04]  /*1d460*/  BSSY B1, `(.L_x_9583) ;  /* 0x0000049000017945 */ /* 0x000fe80003800000 */
[----:B------:R-:W-:Y:S05]  /*1d470*/  @!P6 BRA `(.L_x_9584) ;  /* 0x00000004001ce947 */ /* 0x000fea0003800000 */
[----:B0-----:R-:W-:Y:S01]  /*1d480*/  IMAD R11, R25, 0x8, R8 ;  /* 0x00000008190b7824 */ /* 0x001fe200078e0208 */
[----:B------:R-:W-:-:S04]  /*1d490*/  SHF.L.U32 R10, R26, 0x1f, RZ ;  /* 0x0000001f1a0a7819 */ /* 0x000fc800000006ff */
[----:B------:R-:W0:Y:S02]  /*1d4a0*/  SYNCS.PHASECHK.TRANS64.TRYWAIT P0, [R11+URZ+0x2d8a0], R10 ;  /* 0x02d8a00a0b0075a7 */ /* 0x000e24000800017f */
[----:B0-----:R-:W-:Y:S05]  /*1d4b0*/  @!P0 BRA `(.L_x_9585) ;  /* 0x0000005400308947 */ /* 0x001fea0003800000 */
.L_x_9722:
[----:B------:R-:W1:Y:S02]  /*1d4c0*/  S2R R12, SR_TID.X ;  /* 0x00000000000c7919 */ /* 0x000e640000002100 */
[----:B-1----:R-:W-:-:S04]  /*1d4d0*/  LOP3.LUT R12, R12, 0x7f, RZ, 0xc0, !PT ;  /* 0x0000007f0c0c7812 */ /* 0x002fc800078ec0ff */
[----:B------:R-:W-:-:S13]  /*1d4e0*/  ISETP.NE.AND P1, PT, R12, RZ, PT ;  /* 0x000000ff0c00720c */ /* 0x000fda0003f25270 */
[----:B------:R-:W-:Y:S05]  /*1d4f0*/  @P1 BRA `(.L_x_9586) ;  /* 0x0000000000141947 */ /* 0x000fea0003800000 */
[----:B------:R-:W-:Y:S02]  /*1d500*/  ISETP.NE.AND P0, PT, R28, RZ, PT ;  /* 0x000000ff1c00720c */ /* 0x000fe40003f05270 */
[----:B------:R-:W-:-:S04]  /*1d510*/  MOV R12, 0x6000 ;  /* 0x00006000000c7802 */ /* 0x000fc80000000f00 */
[----:B------:R1:W-:Y:S07]  /*1d520*/  SYNCS.ARRIVE.TRANS64 RZ, [R11+URZ+0x2d890], R12 ;  /* 0x02d8900c0bff79a7 */ /* 0x0003ee000800003f */
[----:B------:R-:W-:Y:S05]  /*1d530*/  @!P0 BRA `(.L_x_9586) ;  /* 0x0000000000048947 */ /* 0x000fea0003800000 */
[----:B------:R-:W-:Y:S01]  /*1d540*/  BPT.TRAP 0x1 ;  /* 0x000000040000795c */ /* 0x000fe20000300000 */
.L_x_9586:
[----:B------:R-:W-:Y:S01]  /*1d550*/  IMAD R13, R25, 0x6000, R8 ;  /* 0x00006000190d7824 */ /* 0x000fe200078e0208 */
[----:B------:R-:W-:Y:S01]  /*1d560*/  R2UR UR9, R11 ;  /* 0x000000000b0972ca */ /* 0x000fe200000e0000 */
[----:B-1----:R-:W-:Y:S01]  /*1d570*/  IMAD R12, R5, 0x80, R0 ;  /* 0x00000080050c7824 */ /* 0x002fe200078e0200 */
[----:B------:R-:W-:Y:S01]  /*1d580*/  UIADD3 UR4, UP0, UR40, 0x570, URZ ;  /* 0x0000057028047890 */ /* 0x000fe2000ff1e03f */
[----:B------:R-:W-:Y:S01]  /*1d590*/  R2UR UR12, R4 ;  /* 0x00000000040c72ca */ /* 0x000fe200000e0000 */
[----:B------:R-:W-:Y:S01]  /*1d5a0*/  UMOV UR10, URZ ;  /* 0x0000003f000a7c82 */ /* 0x000fe20008000000 */
[----:B------:R-:W-:Y:S01]  /*1d5b0*/  R2UR UR15, R13 ;  /* 0x000000000d0f72ca */ /* 0x000fe200000e0000 */
[----:B------:R-:W-:Y:S01]  /*1d5c0*/  VIADD R12, R12, 0xffffff80 ;  /* 0xffffff800c0c7836 */ /* 0x000fe20000000000 */
[----:B------:R-:W-:Y:S01]  /*1d5d0*/  R2UR UR13, R7 ;  /* 0x00000000070d72ca */ /* 0x000fe200000e0000 */
[----:B------:R-:W-:Y:S01]  /*1d5e0*/  UIADD3.X UR5, URZ, UR41, URZ, UP0, !UPT ;  /* 0x000000293f057290 */ /* 0x000fe200087fe43f */
[----:B------:R-:W-:-:S02]  /*1d5f0*/  UMOV UR6, 0x0 ;  /* 0x0000000000067882 */ /* 0x000fc40000000000 */
[----:B------:R-:W-:Y:S01]  /*1d600*/  R2UR UR11, R12 ;  /* 0x000000000c0b72ca */ /* 0x000fe200000e0000 */
[----:B------:R-:W-:Y:S01]  /*1d610*/  UMOV UR7, 0x12f00000 ;  /* 0x12f0000000077882 */ /* 0x000fe20000000000 */
[----:B------:R-:W-:Y:S01]  /*1d620*/  UIADD3 UR9, UR9, 0x2d890, URZ ;  /* 0x0002d89009097890 */ /* 0x000fe2000fffe03f */
[----:B------:R-:W-:-:S04]  /*1d630*/  UMOV UR16, 0x20 ;  /* 0x0000002000107882 */ /* 0x000fc80000000000 */
        /* <DEDUP_REMOVED lines=13> */
.L_x_9723:
[----:B------:R-:W-:Y:S05]  /*1d710*/  @P1 BRA `(.L_x_9588) ;  /* 0x0000000000141947 */ /* 0x000fea0003800000 */
[----:B------:R-:W-:Y:S01]  /*1d720*/  ISETP.NE.AND P0, PT, R28, RZ, PT ;  /* 0x000000ff1c00720c */ /* 0x000fe20003f05270 */
[----:B01----:R-:W-:-:S04]  /*1d730*/  IMAD.MOV.U32 R10, RZ, RZ, 0x6000 ;  /* 0x00006000ff0a7424 */ /* 0x003fc800078e00ff */
[----:B------:R2:W-:Y:S08]  /*1d740*/  SYNCS.ARRIVE.TRANS64 RZ, [R11+URZ+0x2d8b0], R10 ;  /* 0x02d8b00a0bff79a7 */ /* 0x0005f0000800003f */
[----:B------:R-:W-:Y:S05]  /*1d750*/  @!P0 BRA `(.L_x_9588) ;  /* 0x0000000000048947 */ /* 0x000fea0003800000 */
[----:B------:R-:W-:Y:S01]  /*1d760*/  BPT.TRAP 0x1 ;  /* 0x000000040000795c */ /* 0x000fe20000300000 */
.L_x_9588:
        /* <DEDUP_REMOVED lines=24> */
.L_x_9584:
[----:B------:R-:W-:Y:S05]  /*1d8f0*/  BSYNC B1 ;  /* 0x0000000000017941 */ /* 0x000fea0003800000 */
.L_x_9583:
        /* <DEDUP_REMOVED lines=9> */
.L_x_9595:
[----:B------:R-:W-:Y:S05]  /*1d990*/  YIELD ;  /* 0x0000000000007946 */ /* 0x000fea0003800000 */
[----:B------:R-:W-:Y:S04]  /*1d9a0*/  BSSY B1, `(.L_x_9589) ;  /* 0x0000048000017945 */ /* 0x000fe80003800000 */
[----:B------:R-:W-:Y:S05]  /*1d9b0*/  @!P6 BRA `(.L_x_9590) ;  /* 0x000000040018e947 */ /* 0x000fea0003800000 */
[----:B------:R-:W-:Y:S01]  /*1d9c0*/  IMAD R10, R25, 0x8, R8 ;  /* 0x00000008190a7824 */ /* 0x000fe200078e0208 */
[----:B------:R-:W-:-:S04]  /*1d9d0*/  SHF.L.U32 R11, R26, 0x1f, RZ ;  /* 0x0000001f1a0b7819 */ /* 0x000fc800000006ff */
[----:B------:R-:W0:Y:S02]  /*1d9e0*/  SYNCS.PHASECHK.TRANS64.TRYWAIT P0, [R10+URZ+0x2d8a0], R11 ;  /* 0x02d8a00b0a0075a7 */ /* 0x000e24000800017f */
[----:B0-----:R-:W-:Y:S05]  /*1d9f0*/  @!P0 BRA `(.L_x_9591) ;  /* 0x0000005000088947 */ /* 0x001fea0003800000 */
.L_x_9724:
        /* <DEDUP_REMOVED lines=9> */
.L_x_9592:
[----:B-1----:R-:W-:Y:S01]  /*1da90*/  IMAD R13, R25, 0x6000, R8 ;  /* 0x00006000190d7824 */ /* 0x002fe200078e0208 */
        /* <DEDUP_REMOVED lines=26> */
.L_x_9725:
[----:B------:R-:W-:Y:S05]  /*1dc40*/  @P0 BRA `(.L_x_9594) ;  /* 0x0000000000140947 */ /* 0x000fea0003800000 */
[----:B------:R-:W-:Y:S01]  /*1dc50*/  ISETP.NE.AND P1, PT, R28, RZ, PT ;  /* 0x000000ff1c00720c */ /* 0x000fe20003f25270 */
[----:B01----:R-:W-:-:S04]  /*1dc60*/  IMAD.MOV.U32 R11, RZ, RZ, 0x6000 ;  /* 0x00006000ff0b7424 */ /* 0x003fc800078e00ff */
[----:B------:R2:W-:Y:S08]  /*1dc70*/  SYNCS.ARRIVE.TRANS64 RZ, [R10+URZ+0x2d8b0], R11 ;  /* 0x02d8b00b0aff79a7 */ /* 0x0005f0000800003f */
[----:B------:R-:W-:Y:S05]  /*1dc80*/  @!P1 BRA `(.L_x_9594) ;  /* 0x0000000000049947 */ /* 0x000fea0003800000 */
[----:B------:R-:W-:Y:S01]  /*1dc90*/  BPT.TRAP 0x1 ;  /* 0x000000040000795c */ /* 0x000fe20000300000 */
.L_x_9594:
        /* <DEDUP_REMOVED lines=24> */
.L_x_9590:
[----:B------:R-:W-:Y:S05]  /*1de20*/  BSYNC B1 ;  /* 0x0000000000017941 */ /* 0x000fea0003800000 */
.L_x_9589:
[----:B------:R-:W-:Y:S02]  /*1de30*/  VIADD R25, R25, 0x1 ;  /* 0x0000000119197836 */ /* 0x000fe40000000000 */
[----:B012---:R-:W-:-:S03]  /*1de40*/  VIADD R10, R5, 0xffffffff ;  /* 0xffffffff050a7836 */ /* 0x007fc60000000000 */
[----:B------:R-:W-:-:S04]  /*1de50*/  ISETP.NE.AND P0, PT, R25, 0x2, PT ;  /* 0x000000021900780c */ /* 0x000fc80003f05270 */
[----:B------:R-:W-:Y:S02]  /*1de60*/  SEL R11, RZ, 0x1, P0 ;  /* 0x00000001ff0b7807 */ /* 0x000fe40000000000 */
[----:B------:R-:W-:Y:S02]  /*1de70*/  SEL R25, R25, RZ, P0 ;  /* 0x000000ff19197207 */ /* 0x000fe40000000000 */
[----:B------:R-:W-:Y:S01]  /*1de80*/  ISETP.GT.AND P0, PT, R5, R6, PT ;  /* 0x000000060500720c */ /* 0x000fe20003f04270 */
[----:B------:R-:W-:Y:S01]  /*1de90*/  IMAD.MOV.U32 R5, RZ, RZ, R10 ;  /* 0x000000ffff057224 */ /* 0x000fe200078e000a */
[----:B------:R-:W-:-:S11]  /*1dea0*/  LOP3.LUT R26, R26, R11, RZ, 0x3c, !PT ;  /* 0x0000000b1a1a7212 */ /* 0x000fd600078e3cff */
[----:B------:R-:W-:Y:S05]  /*1deb0*/  @P0 BRA `(.L_x_9595) ;  /* 0xfffffff800b40947 */ /* 0x000fea000383ffff */
.L_x_9578:
[----:B------:R-:W-:Y:S05]  /*1dec0*/  BSYNC B0 ;  /* 0x0000000000007941 */ /* 0x000fea0003800000 */
.L_x_9577:
[----:B------:R-:W0:Y:S01]  /*1ded0*/  LDC.64 R4, c[0x0][0x9e0] ;  /* 0x00027800ff047b82 */ /* 0x000e220000000a00 */
[----:B------:R-:W-:Y:S07]  /*1dee0*/  @!P2 WARPSYNC.ALL ;  /* 0x000000000000a948 */ /* 0x000fee0003800000 */
[----:B------:R-:W-:Y:S01]  /*1def0*/  @!P2 BAR.SYNC.DEFER_BLOCKING 0xc, 0x1a0 ;  /* 0x030680000000ab1d */ /* 0x000fe20000010000 */
        /* <DEDUP_REMOVED lines=14> */
.L_x_9598:
[----:B------:R-:W-:-:S13]  /*1dfe0*/  ISETP.NE.AND P0, PT, R5, 0x1, PT ;  /* 0x000000010500780c */ /* 0x000fda0003f05270 */
[----:B------:R-:W0:Y:S02]  /*1dff0*/  @P0 LDC.64 R6, c[0x0][0x9e8] ;  /* 0x00027a00ff060b82 */ /* 0x000e240000000a00 */
[----:B0-----:R-:W-:-:S05]  /*1e000*/  @P0 IMAD.HI.U32 R6, R0, R6, RZ ;  /* 0x0000000600060227 */ /* 0x001fca00078e00ff */
[----:B------:R-:W-:-:S07]  /*1e010*/  @P0 SHF.R.U32.HI R0, RZ, R7, R6 ;  /* 0x00000007ff000219 */ /* 0x000fce0000011606 */
.L_x_9599:
[----:B------:R-:W-:Y:S05]  /*1e020*/  BSYNC B0 ;  /* 0x0000000000007941 */ /* 0x000fea0003800000 */
.L_x_9597:
[----:B------:R-:W-:-:S05]  /*1e030*/  IMAD R7, R0, R5, R5 ;  /* 0x0000000500077224 */ /* 0x000fca00078e0205 */
[----:B------:R-:W-:-:S07]  /*1e040*/  VIMNMX R4, R4, R7, PT ;  /* 0x0000000704047248 */ /* 0x000fce0003fe0100 */
.L_x_9596:
        /* <DEDUP_REMOVED lines=19> */
.L_x_9602:
[----:B------:R-:W-:-:S13]  /*1e180*/  ISETP.NE.AND P0, PT, R5, 0x1, PT ;  /* 0x000000010500780c */ /* 0x000fda0003f05270 */
[----:B------:R-:W1:Y:S02]  /*1e190*/  @P0 LDC.64 R6, c[0x0][0x9e8] ;  /* 0x00027a00ff060b82 */ /* 0x000e640000000a00 */
[----:B-1----:R-:W-:-:S05]  /*1e1a0*/  @P0 IMAD.HI.U32 R6, R3, R6, RZ ;  /* 0x0000000603060227 */ /* 0x002fca00078e00ff */
[----:B------:R-:W-:-:S07]  /*1e1b0*/  @P0 SHF.R.U32.HI R3, RZ, R7, R6 ;  /* 0x00000007ff030219 */ /* 0x000fce0000011606 */
.L_x_9603:
[----:B------:R-:W-:Y:S05]  /*1e1c0*/  BSYNC B0 ;  /* 0x0000000000007941 */ /* 0x000fea0003800000 */
.L_x_9601:
[----:B------:R-:W-:-:S05]  /*1e1d0*/  IMAD R3, R3, R5, RZ ;  /* 0x0000000503037224 */ /* 0x000fca00078e02ff */
[----:B------:R-:W-:-:S07]  /*1e1e0*/  VIMNMX R0, R0, R3, !PT ;  /* 0x0000000300007248 */ /* 0x000fce0007fe0100 */
.L_x_9600:
        /* <DEDUP_REMOVED lines=9> */
[----:B------:R-:W1:Y:S01]  /*1e280*/  S2R R7, SR_LANEID ;  /* 0x0000000000077919 */ /* 0x000e620000000000 */
[----:B------:R-:W-:Y:S01]  /*1e290*/  VOTEU.ANY UR4, UPT, PT ;  /* 0x0000000000047886 */ /* 0x000fe200038e0100 */
[----:B0-----:R-:W0:Y:S01]  /*1e2a0*/  LDC.64 R2, c[0x0][0xc38] ;  /* 0x00030e00ff027b82 */ /* 0x001e220000000a00 */
[----:B------:R-:W1:Y:S08]  /*1e2b0*/  FLO.U32 R0, UR4 ;  /* 0x0000000400007d00 */ /* 0x000e7000080e0000 */
[----:B------:R-:W0:Y:S01]  /*1e2c0*/  POPC R5, UR4 ;  /* 0x0000000400057d09 */ /* 0x000e220008000000 */
[----:B-1----:R-:W-:-:S13]  /*1e2d0*/  ISETP.EQ.U32.AND P0, PT, R0, R7, PT ;  /* 0x000000070000720c */ /* 0x002fda0003f02070 */
[----:B0-----:R-:W2:Y:S01]  /*1e2e0*/  @P0 ATOMG.E.ADD.STRONG.GPU PT, R3, desc[UR52][R2.64], R5 ;  /* 0x00000005020309a8 */ /* 0x001ea200081ee1f4 */
[----:B------:R-:W0:Y:S02]  /*1e2f0*/  S2R R4, SR_LTMASK ;  /* 0x0000000000047919 */ /* 0x000e240000003900 */
[----:B0-----:R-:W-:-:S04]  /*1e300*/  LOP3.LUT R4, R4, UR4, RZ, 0xc0, !PT ;  /* 0x0000000404047c12 */ /* 0x001fc8000f8ec0ff */
[----:B------:R-:W0:Y:S01]  /*1e310*/  POPC R7, R4 ;  /* 0x0000000400077309 */ /* 0x000e220000000000 */
[----:B--2---:R-:W0:Y:S02]  /*1e320*/  SHFL.IDX PT, R0, R3, R0, 0x1f ;  /* 0x00001f0003007589 */ /* 0x004e2400000e0000 */
[----:B0-----:R-:W-:Y:S01]  /*1e330*/  IADD3 R16, R0, UR37, R7 ;  /* 0x0000002500107c10 */ /* 0x001fe2000fffe007 */
[----:B------:R-:W-:Y:S06]  /*1e340*/  BRA `(.L_x_9606) ;  /* 0x0000002800d47947 */ /* 0x000fec0003800000 */
.L_x_9605:
[----:B------:R-:W1:Y:S01]  /*1e350*/  S2R R0, SR_CgaCtaId ;  /* 0x0000000000007919 */ /* 0x000e620000008800 */
[----:B------:R-:W-:-:S04]  /*1e360*/  MOV R29, 0x400 ;  /* 0x00000400001d7802 */ /* 0x000fc80000000f00 */
[----:B-1----:R-:W-:-:S05]  /*1e370*/  LEA R29, R0, R29, 0x18 ;  /* 0x0000001d001d7211 */ /* 0x002fca00078ec0ff */
[----:B------:R-:W-:-:S05]  /*1e380*/  VIADD R0, R29, 0x15400 ;  /* 0x000154001d007836 */ /* 0x000fca0000000000 */
[----:B------:R-:W-:-:S13]  /*1e390*/  LOP3.LUT P0, RZ, R0, 0x1bf, RZ, 0xc0, !PT ;  /* 0x000001bf00ff7812 */ /* 0x000fda000780c0ff */
[----:B------:R-:W-:Y:S05]  /*1e3a0*/  @!P0 BRA `(.L_x_9607) ;  /* 0x0000000000408947 */ /* 0x000fea0003800000 */
[----:B0-----:R-:W-:Y:S01]  /*1e3b0*/  MOV R2, 0x0 ;  /* 0x0000000000027802 */ /* 0x001fe20000000f00 */
        /* <DEDUP_REMOVED lines=15> */
.L_x_9607:
[----:B------:R-:W-:-:S05]  /*1e4b0*/  VIADD R0, R29, 0x400 ;  /* 0x000004001d007836 */ /* 0x000fca0000000000 */
[----:B------:R-:W-:-:S13]  /*1e4c0*/  LOP3.LUT P0, RZ, R0, 0x1bf, RZ, 0xc0, !PT ;  /* 0x000001bf00ff7812 */ /* 0x000fda000780c0ff */
[----:B------:R-:W-:Y:S05]  /*1e4d0*/  @!P0 BRA `(.L_x_9608) ;  /* 0x0000000000808947 */ /* 0x000fea0003800000 */
[----:B------:R-:W-:Y:S01]  /*1e4e0*/  MOV R0, 0x0 ;  /* 0x0000000000007802 */ /* 0x000fe20000000f00 */
[----:B------:R-:W-:Y:S01]  /*1e4f0*/  ULDC.64 UR6, c[0x4][0x1b8] ;  /* 0x01006e0000067ab9 */ /* 0x000fe20000000a00 */
[----:B------:R-:W-:Y:S01]  /*1e500*/  ULDC.64 UR8, c[0x4][0x1c0] ;  /* 0x0100700000087ab9 */ /* 0x000fe20000000a00 */
[----:B------:R-:W-:Y:S01]  /*1e510*/  ULDC.64 UR4, c[0x4][0x80] ;  /* 0x0100200000047ab9 */ /* 0x000fe20000000a00 */
[----:B0-----:R0:W1:Y:S01]  /*1e520*/  LDC.64 R2, c[0x4][R0] ;  /* 0x0100000000027b82 */ /* 0x0010620000000a00 */
        /* <DEDUP_REMOVED lines=11> */
.L_x_9609:
        /* <DEDUP_REMOVED lines=16> */
.L_x_9608:
[----:B------:R-:W2:Y:S01]  /*1e6e0*/  LDL.LU R20, [R1+0xc] ;  /* 0x00000c0001147983 */ /* 0x000ea20000300800 */
[----:B------:R-:W-:Y:S01]  /*1e6f0*/  ULDC.64 UR4, c[0x0][0x9f8] ;  /* 0x00027e0000047ab9 */ /* 0x000fe20000000a00 */
[----:B------:R-:W1:Y:S01]  /*1e700*/  LDC R0, c[0x0][0x428] ;  /* 0x00010a00ff007b82 */ /* 0x000e620000000800 */
[----:B------:R-:W-:Y:S01]  /*1e710*/  ISETP.NE.U32.AND P0, PT, RZ, UR4, PT ;  /* 0x00000004ff007c0c */ /* 0x000fe2000bf05070 */
[----:B------:R-:W-:-:S03]  /*1e720*/  IMAD.MOV.U32 R6, RZ, RZ, R19 ;  /* 0x000000ffff067224 */ /* 0x000fc600078e0013 */
[----:B------:R-:W-:Y:S01]  /*1e730*/  ISETP.NE.AND.EX P0, PT, RZ, UR5, PT, P0 ;  /* 0x00000005ff007c0c */ /* 0x000fe2000bf05300 */
[----:B------:R-:W-:-:S12]  /*1e740*/  ULDC.64 UR4, c[0x0][0xa00] ;  /* 0x0002800000047ab9 */ /* 0x000fd80000000a00 */
[----:B0-----:R-:W0:Y:S02]  /*1e750*/  @P0 LDC.64 R2, c[0x0][0x9f8] ;  /* 0x00027e00ff020b82 */ /* 0x001e240000000a00 */
[----:B0-----:R-:W-:-:S05]  /*1e760*/  @P0 IMAD.WIDE R2, R19, 0x4, R2 ;  /* 0x0000000413020825 */ /* 0x001fca00078e0202 */
[----:B------:R0:W5:Y:S01]  /*1e770*/  @P0 LDG.E R6, desc[UR52][R2.64] ;  /* 0x0000003402060981 */ /* 0x000162000c1e1900 */
[----:B-1----:R-:W-:Y:S01]  /*1e780*/  ISETP.NE.AND P0, PT, R0, 0x1, PT ;  /* 0x000000010000780c */ /* 0x002fe20003f05270 */
[----:B------:R-:W-:Y:S01]  /*1e790*/  IMAD.MOV.U32 R0, RZ, RZ, R18 ;  /* 0x000000ffff007224 */ /* 0x000fe200078e0012 */
[----:B------:R-:W-:-:S04]  /*1e7a0*/  ISETP.NE.AND P6, PT, R28, RZ, PT ;  /* 0x000000ff1c00720c */ /* 0x000fc80003fc5270 */
[----:B------:R-:W-:-:S07]  /*1e7b0*/  PLOP3.LUT P1, PT, P6, PT, PT, 0x8, 0x0 ;  /* 0x000000000000781c */ /* 0x000fce000372e170 */
[----:B------:R-:W1:Y:S02]  /*1e7c0*/  @P0 LDC R5, c[0x0][0x42c] ;  /* 0x00010b00ff050b82 */ /* 0x000e640000000800 */
[----:B------:R-:W-:-:S05]  /*1e7d0*/  VOTEU.ALL UP1, P6 ;  /* 0x00000000003f7886 */ /* 0x000fca0003020000 */
[----:B------:R-:W-:Y:S01]  /*1e7e0*/  @!UP1 UIADD3 UR8, UP0, UR40, 0x270, URZ ;  /* 0x0000027028089890 */ /* 0x000fe2000ff1e03f */
[----:B------:R-:W3:Y:S03]  /*1e7f0*/  @P0 LDC R4, c[0x0][0x430] ;  /* 0x00010c00ff040b82 */ /* 0x000ee60000000800 */
[----:B------:R-:W-:-:S03]  /*1e800*/  @!UP1 UIADD3.X UR9, URZ, UR41, URZ, UP0, !UPT ;  /* 0x000000293f099290 */ /* 0x000fc600087fe43f */
[----:B------:R-:W-:Y:S01]  /*1e810*/  VOTEU.ALL UP0, P6 ;  /* 0x00000000003f7886 */ /* 0x000fe20003000000 */
[----:B-1----:R-:W-:-:S05]  /*1e820*/  @P0 IMAD.HI.U32 R5, R18, R5, RZ ;  /* 0x0000000512050227 */ /* 0x002fca00078e00ff */
[----:B---3--:R-:W-:Y:S02]  /*1e830*/  @P0 SHF.R.U32.HI R0, RZ, R4, R5 ;  /* 0x00000004ff000219 */ /* 0x008fe40000011605 */
[----:B------:R-:W-:-:S04]  /*1e840*/  ISETP.NE.U32.AND P0, PT, RZ, UR4, PT ;  /* 0x00000004ff007c0c */ /* 0x000fc8000bf05070 */
[----:B------:R-:W-:-:S04]  /*1e850*/  ISETP.NE.AND.EX P0, PT, RZ, UR5, PT, P0 ;  /* 0x00000005ff007c0c */ /* 0x000fc8000bf05300 */
[----:B------:R-:W-:Y:S01]  /*1e860*/  SEL R9, R19, RZ, !P0 ;  /* 0x000000ff13097207 */ /* 0x000fe20004000000 */
[----:B0-2---:R-:W-:-:S08]  /*1e870*/  IMAD R17, R17, 0xc0, R20 ;  /* 0x000000c011117824 */ /* 0x005fd000078e0214 */
.L_x_9610:
        /* <DEDUP_REMOVED lines=14> */
.L_x_9611:
        /* <DEDUP_REMOVED lines=13> */
.L_x_9612:
        /* <DEDUP_REMOVED lines=18> */
.L_x_9728:
[----:B------:R-:W-:Y:S01]  /*1eb50*/  UMOV UR4, 0xffffffff ;  /* 0xffffffff00047882 */ /* 0x000fe20000000000 */
[----:B------:R-:W-:Y:S02]  /*1eb60*/  SHF.R.S32.HI R12, RZ, 0x1f, R6 ;  /* 0x0000001fff0c7819 */ /* 0x000fe40000011406 */
[----:B------:R-:W-:Y:S05]  /*1eb70*/  BRA.DIV UR4, `(.L_x_9614) ;  /* 0x0000004204047947 */ /* 0x000fea000b800000 */
[----:B------:R-:W-:-:S13]  /*1eb80*/  ELECT P6, URZ, PT ;  /* 0x00000000003f782f */ /* 0x000fda00038c0000 */
.L_x_9731:
[----:B------:R-:W-:Y:S05]  /*1eb90*/  @!P6 BRA `(.L_x_9615) ;  /* 0x0000000000f4e947 */ /* 0x000fea0003800000 */
[----:B------:R-:W-:-:S04]  /*1eba0*/  ISETP.NE.U32.AND P0, PT, R2, RZ, PT ;  /* 0x000000ff0200720c */ /* 0x000fc80003f05070 */
        /* <DEDUP_REMOVED lines=19> */
.L_x_9616:
[----:B------:R-:W-:Y:S01]  /*1ece0*/  IMAD R5, R22, 0x8, R29 ;  /* 0x0000000816057824 */ /* 0x000fe200078e021d */
[----:B------:R-:W-:-:S04]  /*1ecf0*/  SHF.L.U32 R4, R24, 0x1f, RZ ;  /* 0x0000001f18047819 */ /* 0x000fc800000006ff */
[----:B------:R-:W1:Y:S02]  /*1ed00*/  SYNCS.PHASECHK.TRANS64.TRYWAIT P0, [R5+URZ+0x2d840], R4 ;  /* 0x02d84004050075a7 */ /* 0x000e64000800017f */
[----:B-1----:R-:W-:Y:S05]  /*1ed10*/  @!P0 BRA `(.L_x_9617) ;  /* 0x0000003c00bc8947 */ /* 0x002fea0003800000 */
.L_x_9732:
        /* <DEDUP_REMOVED lines=9> */
.L_x_9618:
        /* <DEDUP_REMOVED lines=28> */
.L_x_9615:
        /* <DEDUP_REMOVED lines=37> */
[----:B0-----:R-:W-:Y:S01]  /*1f1c0*/  LEA.HI R4, R5, R5, RZ, 0x1 ;  /* 0x0000000505047211 */ /* 0x001fe200078f08ff */
[----:B------:R3:W-:Y:S03]  /*1f1d0*/  STL [R1+0x8], R5 ;  /* 0x0000080501007387 */ /* 0x0007e60000100800 */
[----:B------:R-:W-:-:S05]  /*1f1e0*/  LOP3.LUT R4, R4, 0xfffffffe, RZ, 0xc0, !PT ;  /* 0xfffffffe04047812 */ /* 0x000fca00078ec0ff */
[----:B------:R-:W-:-:S05]  /*1f1f0*/  IMAD.IADD R4, R5, 0x1, -R4 ;  /* 0x0000000105047824 */ /* 0x000fca00078e0a04 */
[----:B------:R-:W-:-:S04]  /*1f200*/  SHF.L.U32 R4, R4, 0x1f, RZ ;  /* 0x0000001f04047819 */ /* 0x000fc800000006ff */
[----:B------:R-:W0:Y:S02]  /*1f210*/  SYNCS.PHASECHK.TRANS64.TRYWAIT P0, [R29+URZ+0x2d820], R4 ;  /* 0x02d820041d0075a7 */ /* 0x000e24000800017f */
[----:B0--3--:R-:W-:Y:S05]  /*1f220*/  @!P0 BRA `(.L_x_9620) ;  /* 0x00000038008c8947 */ /* 0x009fea0003800000 */
.L_x_9733:
[----:B------:R-:W-:Y:S05]  /*1f230*/  BSYNC B0 ;  /* 0x0000000000007941 */ /* 0x000fea0003800000 */
.L_x_9619:
[----:B------:R-:W2:Y:S01]  /*1f240*/  LDL R5, [R1+0x4] ;  /* 0x0000040001057983 */ /* 0x000ea20000100800 */
[----:B------:R-:W-:Y:S01]  /*1f250*/  BSSY B0, `(.L_x_9621) ;  /* 0x000017e000007945 */ /* 0x000fe20003800000 */
[----:B--2---:R-:W-:-:S05]  /*1f260*/  VIADD R9, R5, 0xfffffffe ;  /* 0xfffffffe05097836 */ /* 0x004fca0000000000 */
[----:B------:R-:W-:-:S13]  /*1f270*/  ISETP.GE.AND P0, PT, R9, R27, PT ;  /* 0x0000001b0900720c */ /* 0x000fda0003f06270 */
[----:B------:R-:W-:Y:S05]  /*1f280*/  @!P0 BRA `(.L_x_9622) ;  /* 0x0000001400e88947 */ /* 0x000fea0003800000 */
[----:B0-----:R-:W-:Y:S01]  /*1f290*/  IMAD.MOV R4, RZ, RZ, -R5 ;  /* 0x000000ffff047224 */ /* 0x001fe200078e0a05 */
[----:B------:R-:W-:Y:S01]  /*1f2a0*/  LOP3.LUT R13, RZ, R27, RZ, 0x33, !PT ;  /* 0x0000001bff0d7212 */ /* 0x000fe200078e33ff */
[----:B------:R-:W-:Y:S03]  /*1f2b0*/  BSSY B1, `(.L_x_9623) ;  /* 0x000007f000017945 */ /* 0x000fe60003800000 */
[----:B------:R-:W-:-:S04]  /*1f2c0*/  VIADDMNMX R13, R4, 0x1, R13, !PT ;  /* 0x00000001040d7846 */ /* 0x000fc8000780010d */
[----:B------:R-:W-:-:S04]  /*1f2d0*/  IADD3 R4, R5, R13, RZ ;  /* 0x0000000d05047210 */ /* 0x000fc80007ffe0ff */
        /* <DEDUP_REMOVED lines=32> */
.L_x_9627:
[----:B0-----:R-:W-:Y:S01]  /*1f4e0*/  IMAD R3, R10, 0x8, R29 ;  /* 0x000000080a037824 */ /* 0x001fe200078e021d */
[----:B------:R-:W-:-:S04]  /*1f4f0*/  SHF.L.U32 R2, R14, 0x1f, RZ ;  /* 0x0000001f0e027819 */ /* 0x000fc800000006ff */
[----:B------:R-:W0:Y:S02]  /*1f500*/  SYNCS.PHASECHK.TRANS64.TRYWAIT P0, [R3+URZ+0x2d840], R2 ;  /* 0x02d84002030075a7 */ /* 0x000e24000800017f */
[----:B0-----:R-:W-:Y:S05]  /*1f510*/  @!P0 BRA `(.L_x_9628) ;  /* 0x0000003400e48947 */ /* 0x001fea0003800000 */
.L_x_9734:
        /* <DEDUP_REMOVED lines=9> */
.L_x_9629:
        /* <DEDUP_REMOVED lines=15> */
[----:B------:R-:W-:Y:S02]  /*1f6a0*/  ULEA UR11, UR11, UR5, 0x7 ;  /* 0x000000050b0b7291 */ /* 0x000fe4000f8e383f */
        /* <DEDUP_REMOVED lines=15> */
.L_x_9735:
        /* <DEDUP_REMOVED lines=10> */
.L_x_9631:
[----:B------:R-:W2:Y:S02]  /*1f840*/  LDL R3, [R1] ;  /* 0x0000000001037983 */ /* 0x000ea40000100800 */
[----:B--2---:R-:W-:-:S13]  /*1f850*/  LOP3.LUT P0, RZ, R3, 0x40, RZ, 0xc0, !PT ;  /* 0x0000004003ff7812 */ /* 0x004fda000780c0ff */
[----:B------:R-:W-:Y:S05]  /*1f860*/  @P0 BRA `(.L_x_9632) ;  /* 0x0000000000040947 */ /* 0x000fea0003800000 */
[----:B------:R-:W-:Y:S01]  /*1f870*/  BPT.TRAP 0x1 ;  /* 0x000000040000795c */ /* 0x000fe20000300000 */
.L_x_9632:
        /* <DEDUP_REMOVED lines=29> */
.L_x_9626:
[----:B------:R-:W-:Y:S05]  /*1fa50*/  BSYNC B2 ;  /* 0x0000000000027941 */ /* 0x000fea0003800000 */
.L_x_9625:
[----:B------:R-:W2:Y:S01]  /*1fa60*/  LDL R2, [R1+0x4] ;  /* 0x0000040001027983 */ /* 0x000ea20000100800 */
[----:B------:R-:W-:Y:S02]  /*1fa70*/  IMAD.MOV.U32 R24, RZ, RZ, R14 ;  /* 0x000000ffff187224 */ /* 0x000fe400078e000e */
[----:B------:R-:W-:Y:S02]  /*1fa80*/  IMAD.MOV.U32 R22, RZ, RZ, R10 ;  /* 0x000000ffff167224 */ /* 0x000fe400078e000a */
[----:B--2---:R-:W-:-:S07]  /*1fa90*/  VIADD R9, R2, 0xfffffffd ;  /* 0xfffffffd02097836 */ /* 0x004fce0000000000 */
.L_x_9624:
[----:B------:R-:W-:Y:S05]  /*1faa0*/  BSYNC B1 ;  /* 0x0000000000017941 */ /* 0x000fea0003800000 */
.L_x_9623:
[----:B------:R-:W2:Y:S01]  /*1fab0*/  LDL.LU R2, [R1+0x4] ;  /* 0x0000040001027983 */ /* 0x000ea20000300800 */
[----:B------:R-:W-:Y:S01]  /*1fac0*/  VIADD R13, R13, 0xfffffffe ;  /* 0xfffffffe0d0d7836 */ /* 0x000fe20000000000 */
[----:B--2---:R-:W-:-:S04]  /*1fad0*/  LOP3.LUT R2, RZ, R2, RZ, 0x33, !PT ;  /* 0x00000002ff027212 */ /* 0x004fc800078e33ff */
[----:B------:R-:W-:-:S13]  /*1fae0*/  ISETP.NE.AND P0, PT, R13, R2, PT ;  /* 0x000000020d00720c */ /* 0x000fda0003f05270 */
[----:B------:R-:W-:Y:S05]  /*1faf0*/  @!P0 BRA `(.L_x_9622) ;  /* 0x0000000c00cc8947 */ /* 0x000fea0003800000 */
[----:B------:R-:W-:-:S07]  /*1fb00*/  IMAD.MOV.U32 R4, RZ, RZ, R8 ;  /* 0x000000ffff047224 */ /* 0x000fce00078e0008 */
.L_x_9649:
[----:B------:R-:W-:Y:S01]  /*1fb10*/  VIADD R10, R22, 0x1 ;  /* 0x00000001160a7836 */ /* 0x000fe20000000000 */
[----:B------:R-:W-:Y:S05]  /*1fb20*/  YIELD ;  /* 0x0000000000007946 */ /* 0x000fea0003800000 */
[----:B------:R-:W-:Y:S01]  /*1fb30*/  ISETP.NE.AND P0, PT, R10, 0x2, PT ;  /* 0x000000020a00780c */ /* 0x000fe20003f05270 */
[----:B------:R-:W-:Y:S03]  /*1fb40*/  BSSY B1, `(.L_x_9633) ;  /* 0x0000074000017945 */ /* 0x000fe60003800000 */
[----:B0-----:R-:W-:-:S02]  /*1fb50*/  SEL R11, RZ, 0x1, P0 ;  /* 0x00000001ff0b7807 */ /* 0x001fc40000000000 */
        /* <DEDUP_REMOVED lines=22> */
[----:B------:R-:W-:Y:S01]  /*1fcc0*/  LEA.HI.X R5, R2, UR5, R3, 0x2, P0 ;  /* 0x0000000502057c11 */ /* 0x000fe200080f1403 */
[----:B------:R-:W-:-:S04]  /*1fcd0*/  IMAD.MOV R2, RZ, RZ, -R14 ;  /* 0x000000ffff027224 */ /* 0x000fc800078e0a0e */
[----:B------:R0:W5:Y:S01]  /*1fce0*/  LDG.E R4, desc[UR52][R4.64] ;  /* 0x0000003404047981 */ /* 0x000162000c1e1900 */
[----:B------:R-:W-:-:S07]  /*1fcf0*/  IMAD R13, R13, R2, R9 ;  /* 0x000000020d0d7224 */ /* 0x000fce00078e0209 */
.L_x_9635:
[----:B------:R-:W-:Y:S01]  /*1fd00*/  IMAD R3, R10, 0x8, R29 ;  /* 0x000000080a037824 */ /* 0x000fe200078e021d */
[----:B------:R-:W-:-:S04]  /*1fd10*/  SHF.L.U32 R2, R11, 0x1f, RZ ;  /* 0x0000001f0b027819 */ /* 0x000fc800000006ff */
[----:B------:R-:W1:Y:S02]  /*1fd20*/  SYNCS.PHASECHK.TRANS64.TRYWAIT P0, [R3+URZ+0x2d840], R2 ;  /* 0x02d84002030075a7 */ /* 0x000e64000800017f */
[----:B-1----:R-:W-:Y:S05]  /*1fd30*/  @!P0 BRA `(.L_x_9636) ;  /* 0x0000003000048947 */ /* 0x002fea0003800000 */
.L_x_9736:
        /* <DEDUP_REMOVED lines=9> */
.L_x_9637:
        /* <DEDUP_REMOVED lines=31> */
.L_x_9737:
        /* <DEDUP_REMOVED lines=10> */
.L_x_9639:
[----:B------:R-:W2:Y:S02]  /*20060*/  LDL R2, [R1] ;  /* 0x0000000001027983 */ /* 0x000ea40000100800 */
[----:B--2---:R-:W-:-:S13]  /*20070*/  LOP3.LUT P0, RZ, R2, 0x40, RZ, 0xc0, !PT ;  /* 0x0000004002ff7812 */ /* 0x004fda000780c0ff */
[----:B------:R-:W-:Y:S05]  /*20080*/  @P0 BRA `(.L_x_9640) ;  /* 0x0000000000040947 */ /* 0x000fea0003800000 */
[----:B------:R-:W-:Y:S01]  /*20090*/  BPT.TRAP 0x1 ;  /* 0x000000040000795c */ /* 0x000fe20000300000 */
.L_x_9640:
        /* <DEDUP_REMOVED lines=30> */
.L_x_9634:
[----:B------:R-:W-:Y:S05]  /*20280*/  BSYNC B1 ;  /* 0x0000000000017941 */ /* 0x000fea0003800000 */
.L_x_9633:
[----:B------:R-:W-:Y:S01]  /*20290*/  VIADD R22, R10, 0x1 ;  /* 0x000000010a167836 */ /* 0x000fe20000000000 */
[----:B------:R-:W-:Y:S01]  /*202a0*/  BSSY B1, `(.L_x_9641) ;  /* 0x0000075000017945 */ /* 0x000fe20003800000 */
[----:B------:R-:W-:-:S03]  /*202b0*/  VIADD R13, R9, 0xffffffff ;  /* 0xffffffff090d7836 */ /* 0x000fc60000000000 */
        /* <DEDUP_REMOVED lines=28> */
.L_x_9643:
[----:B------:R-:W-:Y:S01]  /*20480*/  IMAD R2, R22, 0x8, R29 ;  /* 0x0000000816027824 */ /* 0x000fe200078e021d */
[----:B------:R-:W-:-:S04]  /*20490*/  SHF.L.U32 R3, R24, 0x1f, RZ ;  /* 0x0000001f18037819 */ /* 0x000fc800000006ff */
[----:B------:R-:W1:Y:S02]  /*204a0*/  SYNCS.PHASECHK.TRANS64.TRYWAIT P0, [R2+URZ+0x2d840], R3 ;  /* 0x02d84003020075a7 */ /* 0x000e64000800017f */
[----:B-1----:R-:W-:Y:S05]  /*204b0*/  @!P0 BRA `(.L_x_9644) ;  /* 0x00000028004c8947 */ /* 0x002fea0003800000 */
.L_x_9738:
        /* <DEDUP_REMOVED lines=9> */
.L_x_9645:
        /* <DEDUP_REMOVED lines=16> */
[----:B------:R-:W-:Y:S02]  /*20650*/  ULEA UR11, UR11, UR5, 0x7 ;  /* 0x000000050b0b7291 */ /* 0x000fe4000f8e383f */
        /* <DEDUP_REMOVED lines=14> */
.L_x_9739:
        /* <DEDUP_REMOVED lines=10> */
.L_x_9647:
[----:B------:R-:W2:Y:S02]  /*207e0*/  LDL R3, [R1] ;  /* 0x0000000001037983 */ /* 0x000ea40000100800 */
[----:B--2---:R-:W-:-:S13]  /*207f0*/  LOP3.LUT P0, RZ, R3, 0x40, RZ, 0xc0, !PT ;  /* 0x0000004003ff7812 */ /* 0x004fda000780c0ff */
[----:B------:R-:W-:Y:S05]  /*20800*/  @P0 BRA `(.L_x_9648) ;  /* 0x0000000000040947 */ /* 0x000fea0003800000 */
[----:B------:R-:W-:Y:S01]  /*20810*/  BPT.TRAP 0x1 ;  /* 0x000000040000795c */ /* 0x000fe20000300000 */
.L_x_9648:
        /* <DEDUP_REMOVED lines=29> */
.L_x_9642:
[----:B------:R-:W-:Y:S05]  /*209f0*/  BSYNC B1 ;  /* 0x0000000000017941 */ /* 0x000fea0003800000 */
.L_x_9641:
[----:B------:R-:W-:Y:S01]  /*20a00*/  ISETP.GT.AND P0, PT, R13, R27, PT ;  /* 0x0000001b0d00720c */ /* 0x000fe20003f04270 */
[----:B------:R-:W-:-:S12]  /*20a10*/  VIADD R9, R9, 0xfffffffe ;  /* 0xfffffffe09097836 */ /* 0x000fd80000000000 */
[----:B------:R-:W-:Y:S05]  /*20a20*/  @P0 BRA `(.L_x_9649) ;  /* 0xfffffff000380947 */ /* 0x000fea000383ffff */
.L_x_9622:
[----:B------:R-:W-:Y:S05]  /*20a30*/  BSYNC B0 ;  /* 0x0000000000007941 */ /* 0x000fea0003800000 */
.L_x_9621:
[----:B------:R-:W-:Y:S01]  /*20a40*/  ISETP.NE.AND P0, PT, R28, RZ, PT ;  /* 0x000000ff1c00720c */ /* 0x000fe20003f05270 */
[----:B------:R-:W-:-:S12]  /*20a50*/  BSSY B0, `(.L_x_9650) ;  /* 0x000000e000007945 */ /* 0x000fd80003800000 */
        /* <DEDUP_REMOVED lines=12> */
[----:B0-----:R-:W-:-:S07]  /*20b20*/  IADD3 R16, R4, UR37, R9 ;  /* 0x0000002504107c10 */ /* 0x001fce000fffe009 */
.L_x_9651:
[----:B------:R-:W-:Y:S05]  /*20b30*/  BSYNC B0 ;  /* 0x0000000000007941 */ /* 0x000fea0003800000 */
.L_x_9650:
[----:B------:R-:W-:Y:S04]  /*20b40*/  BSSY B0, `(.L_x_9652) ;  /* 0x0000030000007945 */ /* 0x000fe80003800000 */
[----:B------:R-:W-:Y:S05]  /*20b50*/  @!P6 BRA `(.L_x_9653) ;  /* 0x0000000000b8e947 */ /* 0x000fea0003800000 */
[----:B------:R-:W-:Y:S01]  /*20b60*/  IMAD R3, R22, 0x8, R29 ;  /* 0x0000000816037824 */ /* 0x000fe200078e021d */
[----:B0-----:R-:W-:-:S04]  /*20b70*/  SHF.L.U32 R2, R24, 0x1f, RZ ;  /* 0x0000001f18027819 */ /* 0x001fc800000006ff */
[----:B------:R-:W0:Y:S02]  /*20b80*/  SYNCS.PHASECHK.TRANS64.TRYWAIT P0, [R3+URZ+0x2d860], R2 ;  /* 0x02d86002030075a7 */ /* 0x000e24000800017f */
[----:B0-----:R-:W-:Y:S05]  /*20b90*/  @!P0 BRA `(.L_x_9654) ;  /* 0x0000002000bc8947 */ /* 0x001fea0003800000 */
.L_x_9740:
        /* <DEDUP_REMOVED lines=10> */
.L_x_9655:
[----:B------:R-:W2:Y:S02]  /*20c40*/  LDL R2, [R1] ;  /* 0x0000000001027983 */ /* 0x000ea40000100800 */
[----:B--2---:R-:W-:-:S13]  /*20c50*/  LOP3.LUT P0, RZ, R2, 0x40, RZ, 0xc0, !PT ;  /* 0x0000004002ff7812 */ /* 0x004fda000780c0ff */
[----:B------:R-:W-:Y:S05]  /*20c60*/  @P0 BRA `(.L_x_9656) ;  /* 0x0000000000040947 */ /* 0x000fea0003800000 */
[----:B------:R-:W-:Y:S01]  /*20c70*/  BPT.TRAP 0x1 ;  /* 0x000000040000795c */ /* 0x000fe20000300000 */
.L_x_9656:
        /* <DEDUP_REMOVED lines=28> */
.L_x_9653:
[----:B------:R-:W-:Y:S05]  /*20e40*/  BSYNC B0 ;  /* 0x0000000000007941 */ /* 0x000fea0003800000 */
.L_x_9652:
[----:B------:R-:W-:-:S05]  /*20e50*/  VIADD R22, R22, 0x1 ;  /* 0x0000000116167836 */ /* 0x000fca0000000000 */
[----:B------:R-:W-:-:S04]  /*20e60*/  ISETP.NE.AND P0, PT, R22, 0x2, PT ;  /* 0x000000021600780c */ /* 0x000fc80003f05270 */
[----:B------:R-:W-:Y:S02]  /*20e70*/  SEL R3, RZ, 0x1, P0 ;  /* 0x00000001ff037807 */ /* 0x000fe40000000000 */
[----:B------:R-:W-:Y:S02]  /*20e80*/  SEL R22, R22, RZ, P0 ;  /* 0x000000ff16167207 */ /* 0x000fe40000000000 */
[----:B------:R-:W-:-:S07]  /*20e90*/  LOP3.LUT R24, R24, R3, RZ, 0x3c, !PT ;  /* 0x0000000318187212 */ /* 0x000fce00078e3cff */
.L_x_9606:
[----:B------:R-:W-:Y:S05]  /*20ea0*/  BSYNC B6 ;  /* 0x0000000000067941 */ /* 0x000fea0003800000 */
.L_x_9604:
[----:B------:R-:W-:-:S03]  /*20eb0*/  UMOV UR4, 0xffffffff ;  /* 0xffffffff00047882 */ /* 0x000fc60000000000 */
[----:B------:R-:W-:Y:S05]  /*20ec0*/  BRA.DIV UR4, `(.L_x_9657) ;  /* 0x0000002204047947 */ /* 0x000fea000b800000 */
[----:B0-----:R0:W1:Y:S04]  /*20ed0*/  SHFL.IDX PT, R4, R16, RZ, 0x1f ;  /* 0x00001fff10047589 */ /* 0x00106800000e0000 */
[----:B------:R0:W2:Y:S02]  /*20ee0*/  SHFL.IDX PT, R5, R16, 0x1, 0x1f ;  /* 0x00201f0010057f89 */ /* 0x0000a400000e0000 */
.L_x_9744:
        /* <DEDUP_REMOVED lines=11> */
.L_x_9659:
[----:B------:R-:W-:Y:S05]  /*20fa0*/  BSYNC B0 ;  /* 0x0000000000007941 */ /* 0x000fea0003800000 */
.L_x_9658:
[----:B------:R-:W-:-:S03]  /*20fb0*/  UMOV UR4, 0xffffffff ;  /* 0xffffffff00047882 */ /* 0x000fc60000000000 */
[----:B------:R-:W-:Y:S05]  /*20fc0*/  BRA.DIV UR4, `(.L_x_9660) ;  /* 0x0000002204107947 */ /* 0x000fea000b800000 */
[----:B-----5:R-:W4:Y:S01]  /*20fd0*/  SHFL.UP PT, R14, R2, 0x1, RZ ;  /* 0x04200000020e7989 */ /* 0x020f2200000e00ff */
[C---:B------:R-:W-:Y:S02]  /*20fe0*/  ISETP.NE.AND P0, PT, R28.reuse, RZ, PT ;  /* 0x000000ff1c00720c */ /* 0x040fe40003f05270 */
[----:B------:R-:W-:Y:S02]  /*20ff0*/  ISETP.GE.U32.AND P1, PT, R28, 0x2, PT ;  /* 0x000000021c00780c */ /* 0x000fe40003f26070 */
        /* <DEDUP_REMOVED lines=18> */
.L_x_9752:
[----:B------:R-:W-:Y:S02]  /*21120*/  ULDC UR4, c[0x0][0xc10] ;  /* 0x0003040000047ab9 */ /* 0x000fe40000000800 */
[----:B------:R-:W-:-:S04]  /*21130*/  IMAD.U32 R6, RZ, RZ, UR4 ;  /* 0x00000004ff067e24 */ /* 0x000fc8000f8e00ff */
[----:B----4-:R-:W-:-:S04]  /*21140*/  IMAD R14, R14, R6, RZ ;  /* 0x000000060e0e7224 */ /* 0x010fc800078e02ff */
[----:B--2---:R-:W-:-:S05]  /*21150*/  IMAD.IADD R5, R5, 0x1, R14 ;  /* 0x0000000105057824 */ /* 0x004fca00078e020e */
[----:B-1----:R-:W-:-:S13]  /*21160*/  ISETP.GT.AND P0, PT, R5, R4, PT ;  /* 0x000000040500720c */ /* 0x002fda0003f04270 */
[----:B------:R-:W-:Y:S05]  /*21170*/  @P0 BRA `(.L_x_9661) ;  /* 0x0000000000ac0947 */ /* 0x000fea0003800000 */
[----:B------:R-:W1:Y:S02]  /*21180*/  LDC R0, c[0x0][0xc14] ;  /* 0x00030500ff007b82 */ /* 0x000e640000000800 */
.L_x_9666:
        /* <DEDUP_REMOVED lines=9> */
[----:B---3--:R-:W1:Y:S02]  /*21220*/  LDC.64 R2, c[0x0][0xc58] ;  /* 0x00031600ff027b82 */ /* 0x008e640000000a00 */
[----:B-1----:R-:W-:-:S06]  /*21230*/  IMAD.WIDE R2, R7, 0x4, R2 ;  /* 0x0000000407027825 */ /* 0x002fcc00078e0202 */
[----:B------:R1:W5:Y:S02]  /*21240*/  LDG.E R2, desc[UR52][R2.64] ;  /* 0x0000003402027981 */ /* 0x000364000c1e1900 */
.L_x_9664:
[----:B------:R-:W-:Y:S05]  /*21250*/  BSYNC B0 ;  /* 0x0000000000007941 */ /* 0x000fea0003800000 */
.L_x_9663:
[----:B------:R-:W-:-:S03]  /*21260*/  UMOV UR4, 0xffffffff ;  /* 0xffffffff00047882 */ /* 0x000fc60000000000 */
[----:B------:R-:W-:Y:S05]  /*21270*/  BRA.DIV UR4, `(.L_x_9665) ;  /* 0x0000002204347947 */ /* 0x000fea000b800000 */
[----:B-----5:R-:W2:Y:S01]  /*21280*/  SHFL.UP PT, R14, R2, 0x1, RZ ;  /* 0x04200000020e7989 */ /* 0x020ea200000e00ff */
[C---:B------:R-:W-:Y:S02]  /*21290*/  ISETP.NE.AND P0, PT, R28.reuse, RZ, PT ;  /* 0x000000ff1c00720c */ /* 0x040fe40003f05270 */
[----:B------:R-:W-:Y:S02]  /*212a0*/  ISETP.GE.U32.AND P1, PT, R28, 0x2, PT ;  /* 0x000000021c00780c */ /* 0x000fe40003f26070 */
[----:B--2---:R-:W-:Y:S02]  /*212b0*/  SEL R13, R14, RZ, P0 ;  /* 0x000000ff0e0d7207 */ /* 0x004fe40000000000 */
[----:B------:R-:W-:Y:S02]  /*212c0*/  ISETP.GE.U32.AND P0, PT, R28, 0x4, PT ;  /* 0x000000041c00780c */ /* 0x000fe40003f06070 */
[----:B------:R-:W-:-:S05]  /*212d0*/  IADD3 R13, R2, R13, RZ ;  /* 0x0000000d020d7210 */ /* 0x000fca0007ffe0ff */
[----:B------:R-:W2:Y:S02]  /*212e0*/  SHFL.UP PT, R14, R13, 0x2, RZ ;  /* 0x044000000d0e7989 */ /* 0x000ea400000e00ff */
[----:B--2---:R-:W-:Y:S02]  /*212f0*/  SEL R14, R14, RZ, P1 ;  /* 0x000000ff0e0e7207 */ /* 0x004fe40000800000 */
[----:B------:R-:W-:-:S03]  /*21300*/  ISETP.GE.U32.AND P1, PT, R28, 0x8, PT ;  /* 0x000000081c00780c */ /* 0x000fc60003f26070 */
[----:B-1-3--:R-:W-:-:S05]  /*21310*/  IMAD.IADD R3, R13, 0x1, R14 ;  /* 0x000000010d037824 */ /* 0x00afca00078e020e */
        /* <DEDUP_REMOVED lines=9> */
[----:B------:R-:W-:-:S05]  /*213b0*/  IMAD.IADD R3, R7, 0x1, R14 ;  /* 0x0000000107037824 */ /* 0x000fca00078e020e */
[----:B------:R1:W2:Y:S02]  /*213c0*/  SHFL.IDX PT, R14, R3, 0x1f, 0x1f ;  /* 0x03e01f00030e7f89 */ /* 0x0002a400000e0000 */
.L_x_9760:
[----:B------:R-:W-:Y:S02]  /*213d0*/  ULDC UR4, c[0x0][0xc10] ;  /* 0x0003040000047ab9 */ /* 0x000fe40000000800 */
[----:B------:R-:W-:-:S04]  /*213e0*/  IMAD.U32 R6, RZ, RZ, UR4 ;  /* 0x00000004ff067e24 */ /* 0x000fc8000f8e00ff */
[----:B--2---:R-:W-:-:S04]  /*213f0*/  IMAD R14, R14, R6, RZ ;  /* 0x000000060e0e7224 */ /* 0x004fc800078e02ff */
[----:B------:R-:W-:-:S05]  /*21400*/  IMAD.IADD R5, R14, 0x1, R5 ;  /* 0x000000010e057824 */ /* 0x000fca00078e0205 */
[----:B------:R-:W-:-:S13]  /*21410*/  ISETP.GT.AND P0, PT, R5, R4, PT ;  /* 0x000000040500720c */ /* 0x000fda0003f04270 */
[----:B------:R-:W-:Y:S05]  /*21420*/  @!P0 BRA `(.L_x_9666) ;  /* 0xfffffffc00588947 */ /* 0x000fea000383ffff */
.L_x_9661:
        /* <DEDUP_REMOVED lines=8> */
.L_x_9764:
[----:B------:R-:W-:Y:S01]  /*214b0*/  ISETP.NE.AND P0, PT, R5, RZ, PT ;  /* 0x000000ff0500720c */ /* 0x000fe20003f05270 */
[----:B------:R-:W-:-:S12]  /*214c0*/  IMAD.MOV.U32 R14, RZ, RZ, RZ ;  /* 0x000000ffff0e7224 */ /* 0x000fd800078e00ff */
[----:B------:R-:W-:Y:S05]  /*214d0*/  @!P0 BRA `(.L_x_9668) ;  /* 0x0000000000108947 */ /* 0x000fea0003800000 */
[----:B------:R-:W-:Y:S01]  /*214e0*/  UMOV UR4, 0xffffffff ;  /* 0xffffffff00047882 */ /* 0x000fe20000000000 */
[----:B------:R-:W-:Y:S02]  /*214f0*/  VIADD R12, R8, 0xffffffff ;  /* 0xffffffff080c7836 */ /* 0x000fe40000000000 */
[----:B------:R-:W-:Y:S05]  /*21500*/  BRA.DIV UR4, `(.L_x_9669) ;  /* 0x0000002204a87947 */ /* 0x000fea000b800000 */
[----:B------:R0:W0:Y:S02]  /*21510*/  SHFL.IDX PT, R14, R3, R12, 0x1f ;  /* 0x00001f0c030e7589 */ /* 0x00002400000e0000 */
.L_x_9668:
[----:B0123--:R-:W0:Y:S01]  /*21520*/  LDC.64 R2, c[0x0][0xc68] ;  /* 0x00031a00ff027b82 */ /* 0x00fe220000000a00 */
[----:B------:R-:W-:-:S04]  /*21530*/  IMAD.IADD R19, R8, 0x1, R19 ;  /* 0x0000000108137824 */ /* 0x000fc800078e0213 */
[----:B0-----:R-:W-:-:S05]  /*21540*/  IMAD.WIDE R2, R19, 0x4, R2 ;  /* 0x0000000413027825 */ /* 0x001fca00078e0202 */
[----:B------:R0:W4:Y:S01]  /*21550*/  LDG.E R8, desc[UR52][R2.64] ;  /* 0x0000003402087981 */ /* 0x000122000c1e1900 */
[----:B------:R-:W-:Y:S02]  /*21560*/  IMAD R16, R14, R6, R7 ;  /* 0x000000060e107224 */ /* 0x000fe400078e0207 */
        /* <DEDUP_REMOVED lines=10> */
[----:B------:R-:W-:-:S03]  /*21610*/  IABS R7, R5 ;  /* 0x0000000500077213 */ /* 0x000fc60000000000 */
[----:B------:R-:W-:Y:S02]  /*21620*/  IMAD.IADD R2, R4, 0x1, -R16 ;  /* 0x0000000104027824 */ /* 0x000fe400078e0a10 */
[----:B------:R-:W-:-:S03]  /*21630*/  IMAD.MOV R7, RZ, RZ, -R7 ;  /* 0x000000ffff077224 */ /* 0x000fc600078e0a07 */
        /* <DEDUP_REMOVED lines=22> */
[----:B0-----:R-:W-:Y:S01]  /*217a0*/  VIADD R3, R8, 0xffffffe ;  /* 0x0ffffffe08037836 */ /* 0x001fe20000000000 */
[----:B------:R-:W-:-:S05]  /*217b0*/  IABS R8, R6 ;  /* 0x0000000600087213 */ /* 0x000fca0000000000 */
[----:B------:R-:W0:Y:S01]  /*217c0*/  F2I.FTZ.U32.TRUNC.NTZ R3, R3 ;  /* 0x0000000300037305 */ /* 0x000e22000021f000 */
[----:B------:R-:W-:Y:S02]  /*217d0*/  IMAD.MOV R8, RZ, RZ, -R8 ;  /* 0x000000ffff087224 */ /* 0x000fe400078e0a08 */
[----:B0-----:R-:W-:-:S04]  /*217e0*/  IMAD.MOV R2, RZ, RZ, -R3 ;  /* 0x000000ffff027224 */ /* 0x001fc800078e0a03 */
        /* <DEDUP_REMOVED lines=22> */
.L_x_9662:
[----:B------:R-:W-:Y:S01]  /*21950*/  UMOV UR4, URZ ;  /* 0x0000003f00047c82 */ /* 0x000fe20008000000 */
[----:B------:R-:W-:Y:S01]  /*21960*/  UMOV UR5, URZ ;  /* 0x0000003f00057c82 */ /* 0x000fe20008000000 */
[----:B------:R-:W-:Y:S01]  /*21970*/  ULDC UR6, c[0x0][0xc14] ;  /* 0x0003050000067ab9 */ /* 0x000fe20000000800 */
[----:B0-----:R-:W-:Y:S02]  /*21980*/  IMAD.MOV.U32 R16, RZ, RZ, R4 ;  /* 0x000000ffff107224 */ /* 0x001fe400078e0004 */
[----:B------:R-:W-:Y:S02]  /*21990*/  IMAD.U32 R17, RZ, RZ, UR4 ;  /* 0x00000004ff117e24 */ /* 0x000fe4000f8e00ff */
[----:B------:R-:W-:Y:S02]  /*219a0*/  IMAD.U32 R18, RZ, RZ, UR5 ;  /* 0x00000005ff127e24 */ /* 0x000fe4000f8e00ff */
[----:B------:R-:W-:-:S07]  /*219b0*/  IMAD.U32 R19, RZ, RZ, UR6 ;  /* 0x00000006ff137e24 */ /* 0x000fce000f8e00ff */
.L_x_9670:
[----:B------:R-:W-:Y:S01]  /*219c0*/  ISETP.NE.AND P0, PT, R28, RZ, PT ;  /* 0x000000ff1c00720c */ /* 0x000fe20003f05270 */
[----:B------:R-:W-:Y:S05]  /*219d0*/  WARPSYNC.ALL ;  /* 0x0000000000007948 */ /* 0x000fea0003800000 */
[----:B------:R-:W-:Y:S07]  /*219e0*/  BAR.SYNC.DEFER_BLOCKING 0x4, 0x1a0 ;  /* 0x0106800000007b1d */ /* 0x000fee0000010000 */
[----:B------:R-:W-:Y:S01]  /*219f0*/  @!P0 MOV R2, 0x400 ;  /* 0x0000040000028802 */ /* 0x000fe20000000f00 */
[----:B---3--:R-:W0:Y:S03]  /*21a00*/  @!P0 S2R R3, SR_CgaCtaId ;  /* 0x0000000000038919 */ /* 0x008e260000008800 */
[----:B0-----:R-:W-:-:S05]  /*21a10*/  @!P0 LEA R2, R3, R2, 0x18 ;  /* 0x0000000203028211 */ /* 0x001fca00078ec0ff */
[----:B------:R1:W-:Y:S01]  /*21a20*/  @!P0 STS.128 [R2+0x2d8d0], R16 ;  /* 0x02d8d01002008388 */ /* 0x0003e20000000c00 */
[----:B------:R-:W-:Y:S06]  /*21a30*/  BAR.ARV 0x5, 0x1a0 ;  /* 0x0146800000007b1d */ /* 0x000fec0000002000 */
[----:B------:R-:W-:-:S13]  /*21a40*/  ISETP.GE.AND P0, PT, R19, R0, PT ;  /* 0x000000001300720c */ /* 0x000fda0003f06270 */
[----:B------:R-:W-:Y:S05]  /*21a50*/  @!P0 BRA `(.L_x_9671) ;  /* 0xffffffac00cc8947 */ /* 0x000fea000383ffff */
.L_x_9565:
        /* <DEDUP_REMOVED lines=12> */
.L_x_9767:
[----:B------:R-:W-:Y:S05]  /*21b20*/  BSYNC B0 ;  /* 0x0000000000007941 */ /* 0x000fea0003800000 */
.L_x_9672:
[----:B------:R-:W-:-:S03]  /*21b30*/  UMOV UR4, 0xffffffff ;  /* 0xffffffff00047882 */ /* 0x000fc60000000000 */
[----:B------:R-:W-:Y:S05]  /*21b40*/  BRA.DIV UR4, `(.L_x_9674) ;  /* 0x0000001e04507947 */ /* 0x000fea000b800000 */
[----:B0-----:R-:W0:Y:S02]  /*21b50*/  S2R R0, SR_TID.X ;  /* 0x0000000000007919 */ /* 0x001e240000002100 */
[----:B0-----:R-:W-:-:S04]  /*21b60*/  SHF.R.U32.HI R0, RZ, 0x5, R0 ;  /* 0x00000005ff007819 */ /* 0x001fc80000011600 */
[----:B------:R-:W-:-:S05]  /*21b70*/  LOP3.LUT R0, R0, 0x3, RZ, 0xc0, !PT ;  /* 0x0000000300007812 */ /* 0x000fca00078ec0ff */
[----:B------:R0:W1:Y:S02]  /*21b80*/  SHFL.IDX PT, R14, R0, RZ, 0x1f ;  /* 0x00001fff000e7589 */ /* 0x00006400000e0000 */
.L_x_9770:
[----:B-1----:R-:W-:-:S13]  /*21b90*/  ISETP.NE.AND P0, PT, R14, RZ, PT ;  /* 0x000000ff0e00720c */ /* 0x002fda0003f05270 */
[----:B------:R-:W-:Y:S05]  /*21ba0*/  @P0 BRA `(.L_x_9348) ;  /* 0x0000000000880947 */ /* 0x000fea0003800000 */
[----:B------:R-:W-:-:S03]  /*21bb0*/  UMOV UR4, 0xffffffff ;  /* 0xffffffff00047882 */ /* 0x000fc60000000000 */
[----:B------:R-:W-:Y:S05]  /*21bc0*/  BRA.DIV UR4, `(.L_x_9675) ;  /* 0x0000001e04647947 */ /* 0x000fea000b800000 */
[----:B------:R-:W-:-:S13]  /*21bd0*/  ELECT P6, URZ, PT ;  /* 0x00000000003f782f */ /* 0x000fda00038c0000 */
.L_x_9773:
[----:B------:R-:W-:Y:S05]  /*21be0*/  @!P6 BRA `(.L_x_9348) ;  /* 0x000000000078e947 */ /* 0x000fea0003800000 */
[----:B------:R-:W-:-:S06]  /*21bf0*/  ULOP3.LUT UR4, UR36, 0x2, URZ, 0xfc, !UPT ;  /* 0x0000000224047892 */ /* 0x000fcc000f8efc3f */
[----:B0-----:R-:W-:-:S04]  /*21c00*/  MOV R0, UR4 ;  /* 0x0000000400007c02 */ /* 0x001fc80008000f00 */
[----:B------:R-:W-:-:S13]  /*21c10*/  ISETP.NE.AND P2, PT, R0, 0x3, PT ;  /* 0x000000030000780c */ /* 0x000fda0003f45270 */
[----:B------:R-:W-:Y:S05]  /*21c20*/  @!P2 BRA `(.L_x_9676) ;  /* 0x000000000004a947 */ /* 0x000fea0003800000 */
[----:B------:R-:W-:Y:S01]  /*21c30*/  BPT.TRAP 0x1 ;  /* 0x000000040000795c */ /* 0x000fe20000300000 */
.L_x_9676:
        /* <DEDUP_REMOVED lines=12> */
.L_x_9774:
[----:B------:R-:W1:Y:S02]  /*21d00*/  SYNCS.PHASECHK.TRANS64.TRYWAIT P0, [R3+URZ], R0 ;  /* 0x00000000030075a7 */ /* 0x000e64000800017f */
[----:B-1----:R-:W-:Y:S05]  /*21d10*/  @!P0 BRA `(.L_x_9678) ;  /* 0x0000001c00448947 */ /* 0x002fea0003800000 */
.L_x_9775:
[----:B------:R-:W-:Y:S05]  /*21d20*/  @!P2 BRA `(.L_x_9679) ;  /* 0x000000000004a947 */ /* 0x000fea0003800000 */
[----:B------:R-:W-:Y:S01]  /*21d30*/  BPT.TRAP 0x1 ;  /* 0x000000040000795c */ /* 0x000fe20000300000 */
.L_x_9679:
[----:B-1----:R-:W-:-:S04]  /*21d40*/  VIADD R3, R9, 0x2d860 ;  /* 0x0002d86009037836 */ /* 0x002fc80000000000 */
[----:B------:R-:W-:-:S04]  /*21d50*/  IMAD R5, R22, 0x8, R3 ;  /* 0x0000000816057824 */ /* 0x000fc800078e0203 */
[----:B------:R-:W1:Y:S02]  /*21d60*/  SYNCS.PHASECHK.TRANS64.TRYWAIT P0, [R5+URZ], R2 ;  /* 0x00000002050075a7 */ /* 0x000e64000800017f */
[----:B-1----:R-:W-:Y:S05]  /*21d70*/  @!P0 BRA `(.L_x_9680) ;  /* 0x0000001c00408947 */ /* 0x002fea0003800000 */
.L_x_9776:
[----:B------:R-:W-:-:S07]  /*21d80*/  IMAD R3, R4, 0x8, R3 ;  /* 0x0000000804037824 */ /* 0x000fce00078e0203 */
.L_x_9681:
[----:B--2---:R2:W3:Y:S02]  /*21d90*/  SYNCS.PHASECHK.TRANS64.TRYWAIT P0, [R3+URZ], R0 ;  /* 0x00000000030075a7 */ /* 0x0044e4000800017f */
[----:B---3--:R-:W-:Y:S05]  /*21da0*/  @!P0 NANOSLEEP.SYNCS 0x989680 ;  /* 0x009896800000895d */ /* 0x008fea0003900000 */
[----:B------:R-:W3:Y:S02]  /*21db0*/  @!P0 SYNCS.PHASECHK.TRANS64 P0, [R3+URZ], R0 ;  /* 0x00000000030085a7 */ /* 0x000ee4000800007f */
[----:B---3--:R-:W-:Y:S05]  /*21dc0*/  @!P0 BRA `(.L_x_9681) ;  /* 0xfffffffc00f08947 */ /* 0x008fea000383ffff */
.L_x_9348:
[----:B------:R-:W-:Y:S05]  /*21dd0*/  BSYNC B7 ;  /* 0x0000000000077941 */ /* 0x000fea0003800000 */
.L_x_9345:
[----:B------:R-:W-:Y:S05]  /*21de0*/  EXIT ;  /* 0x000000000000794d */ /* 0x000fea0003800000 */
.L_x_9372:
[----:B0-----:R0:W1:Y:S02]  /*21df0*/  SYNCS.PHASECHK.TRANS64.TRYWAIT P5, [R15+URZ+0x2d890], R86 ;  /* 0x02d890560f0075a7 */ /* 0x00106400080a017f */
[----:B-1----:R-:W-:Y:S05]  /*21e00*/  @!P5 NANOSLEEP.SYNCS 0x989680 ;  /* 0x009896800000d95d */ /* 0x002fea0003900000 */
[----:B------:R-:W1:Y:S02]  /*21e10*/  @!P5 SYNCS.PHASECHK.TRANS64 P5, [R15+URZ+0x2d890], R86 ;  /* 0x02d890560f00d5a7 */ /* 0x000e6400080a007f */
[----:B-1----:R-:W-:Y:S05]  /*21e20*/  @!P5 BRA `(.L_x_9372) ;  /* 0xfffffffc00f0d947 */ /* 0x002fea000383ffff */
[----:B------:R-:W-:Y:S05]  /*21e30*/  BRA `(.L_x_9682) ;  /* 0xfffffe1000f87947 */ /* 0x000fea000383ffff */
.L_x_9400:
[----:B0-----:R0:W1:Y:S02]  /*21e40*/  SYNCS.PHASECHK.TRANS64.TRYWAIT P5, [R15+URZ+0x2d890], R86 ;  /* 0x02d890560f0075a7 */ /* 0x00106400080a017f */
[----:B-1----:R-:W-:Y:S05]  /*21e50*/  @!P5 NANOSLEEP.SYNCS 0x989680 ;  /* 0x009896800000d95d */ /* 0x002fea0003900000 */
[----:B------:R-:W1:Y:S02]  /*21e60*/  @!P5 SYNCS.PHASECHK.TRANS64 P5, [R15+URZ+0x2d890], R86 ;  /* 0x02d890560f00d5a7 */ /* 0x000e6400080a007f */
[----:B-1----:R-:W-:Y:S05]  /*21e70*/  @!P5 BRA `(.L_x_9400) ;  /* 0xfffffffc00f0d947 */ /* 0x002fea000383ffff */
[----:B------:R-:W-:Y:S05]  /*21e80*/  BRA `(.L_x_9683) ;  /* 0xfffffe2c005c7947 */ /* 0x000fea000383ffff */
.L_x_9413:
[----:B0-----:R0:W1:Y:S02]  /*21e90*/  SYNCS.PHASECHK.TRANS64.TRYWAIT P4, [R15+URZ+0x2d890], R86 ;  /* 0x02d890560f0075a7 */ /* 0x001064000808017f */
[----:B-1----:R-:W-:Y:S05]  /*21ea0*/  @!P4 NANOSLEEP.SYNCS 0x989680 ;  /* 0x009896800000c95d */ /* 0x002fea0003900000 */
[----:B------:R-:W1:Y:S02]  /*21eb0*/  @!P4 SYNCS.PHASECHK.TRANS64 P4, [R15+URZ+0x2d890], R86 ;  /* 0x02d890560f00c5a7 */ /* 0x000e64000808007f */
[----:B-1----:R-:W-:Y:S05]  /*21ec0*/  @!P4 BRA `(.L_x_9413) ;  /* 0xfffffffc00f0c947 */ /* 0x002fea000383ffff */
[----:B------:R-:W-:Y:S05]  /*21ed0*/  BRA `(.L_x_9684) ;  /* 0xfffffe4400947947 */ /* 0x000fea000383ffff */
.L_x_9417:
[----:B--2---:R2:W3:Y:S02]  /*21ee0*/  SYNCS.PHASECHK.TRANS64.TRYWAIT P3, [R15+URZ+0x2d8b0], R86 ;  /* 0x02d8b0560f0075a7 */ /* 0x0044e4000806017f */
[----:B---3--:R-:W-:Y:S05]  /*21ef0*/  @!P3 NANOSLEEP.SYNCS 0x989680 ;  /* 0x009896800000b95d */ /* 0x008fea0003900000 */
[----:B------:R-:W3:Y:S02]  /*21f00*/  @!P3 SYNCS.PHASECHK.TRANS64 P3, [R15+URZ+0x2d8b0], R86 ;  /* 0x02d8b0560f00b5a7 */ /* 0x000ee4000806007f */
[----:B---3--:R-:W-:Y:S05]  /*21f10*/  @!P3 BRA `(.L_x_9417) ;  /* 0xfffffffc00f0b947 */ /* 0x008fea000383ffff */
[----:B------:R-:W-:Y:S05]  /*21f20*/  BRA `(.L_x_9685) ;  /* 0xfffffe48002c7947 */ /* 0x000fea000383ffff */
.L_x_9431:
[----:B------:R-:W-:Y:S01]  /*21f30*/  BSSY B0, `(.L_x_9686) ;  /* 0x0000008000007945 */ /* 0x000fe20003800000 */
[----:B------:R-:W-:Y:S02]  /*21f40*/  IMAD.MOV.U32 R13, RZ, RZ, R44 ;  /* 0x000000ffff0d7224 */ /* 0x000fe400078e002c */
[----:B------:R-:W-:Y:S02]  /*21f50*/  IMAD.MOV.U32 R12, RZ, RZ, RZ ;  /* 0x000000ffff0c7224 */ /* 0x000fe400078e00ff */
[----:B------:R-:W-:Y:S02]  /*21f60*/  IMAD.MOV.U32 R11, RZ, RZ, 0x1f ;  /* 0x0000001fff0b7424 */ /* 0x000fe400078e00ff */
[----:B------:R-:W-:-:S07]  /*21f70*/  IMAD.MOV.U32 R15, RZ, RZ, -0x1 ;  /* 0xffffffffff0f7424 */ /* 0x000fce00078e00ff */
[----:B-----5:R-:W-:Y:S05]  /*21f80*/  WARPSYNC.COLLECTIVE R15, `(.L_x_9687) ;  /* 0x000000000f087348 */ /* 0x020fea0003c00000 */
[----:B------:R0:W1:Y:S02]  /*21f90*/  SHFL.IDX P6, R14, R13, R12, R11 ;  /* 0x0000000c0d0e7389 */ /* 0x00006400000c000b */
[----:B01---5:R-:W-:Y:S01]  /*21fa0*/  ENDCOLLECTIVE ;  /* 0x000000000000791b */ /* 0x023fe20003800000 */
.L_x_9687:
[----:B------:R-:W-:Y:S05]  /*21fb0*/  BSYNC B0 ;  /* 0x0000000000007941 */ /* 0x000fea0003800000 */
.L_x_9686:
[----:B------:R1:W-:Y:S01]  /*21fc0*/  STL [R1+0x4], R14 ;  /* 0x0000040e01007387 */ /* 0x0003e20000100800 */
[----:B------:R-:W-:Y:S05]  /*21fd0*/  BRA `(.L_x_9688) ;  /* 0xfffffe50006c7947 */ /* 0x000fea000383ffff */
.L_x_9444:
[----:B------:R-:W-:Y:S01]  /*21fe0*/  BSSY B1, `(.L_x_9689) ;  /* 0x0000007000017945 */ /* 0x000fe20003800000 */
[----:B------:R-:W-:Y:S02]  /*21ff0*/  IMAD.MOV.U32 R12, RZ, RZ, RZ ;  /* 0x000000ffff0c7224 */ /* 0x000fe400078e00ff */
[----:B------:R-:W-:Y:S02]  /*22000*/  IMAD.MOV.U32 R11, RZ, RZ, 0x1e1f ;  /* 0x00001e1fff0b7424 */ /* 0x000fe400078e00ff */
[----:B------:R-:W-:-:S07]  /*22010*/  IMAD.MOV.U32 R15, RZ, RZ, -0x1 ;  /* 0xffffffffff0f7424 */ /* 0x000fce00078e00ff */
[----:B------:R-:W-:Y:S05]  /*22020*/  WARPSYNC.COLLECTIVE R15, `(.L_x_9690) ;  /* 0x000000000f087348 */ /* 0x000fea0003c00000 */
[----:B------:R0:W1:Y:S02]  /*22030*/  SHFL.IDX P6, R14, R13, R12, R11 ;  /* 0x0000000c0d0e7389 */ /* 0x00006400000c000b */
[----:B01----:R-:W-:Y:S01]  /*22040*/  ENDCOLLECTIVE ;  /* 0x000000000000791b */ /* 0x003fe20003800000 */
.L_x_9690:
[----:B------:R-:W-:Y:S05]  /*22050*/  BSYNC B1 ;  /* 0x0000000000017941 */ /* 0x000fea0003800000 */
.L_x_9689:
[----:B------:R-:W-:Y:S05]  /*22060*/  BRA `(.L_x_9691) ;  /* 0xfffffe5c00b47947 */ /* 0x000fea000383ffff */
.L_x_9445:
        /* <DEDUP_REMOVED lines=8> */
.L_x_9693:
[----:B------:R-:W-:Y:S05]  /*220f0*/  BSYNC B1 ;  /* 0x0000000000017941 */ /* 0x000fea0003800000 */
.L_x_9692:
[----:B------:R-:W-:Y:S05]  /*22100*/  BRA `(.L_x_9694) ;  /* 0xfffffe5c00987947 */ /* 0x000fea000383ffff */
.L_x_9446:
        /* <DEDUP_REMOVED lines=8> */
.L_x_9696:
[----:B------:R-:W-:Y:S05]  /*22190*/  BSYNC B1 ;  /* 0x0000000000017941 */ /* 0x000fea0003800000 */
.L_x_9695:
[----:B------:R-:W-:Y:S05]  /*221a0*/  BRA `(.L_x_9697) ;  /* 0xfffffe5c007c7947 */ /* 0x000fea000383ffff */
.L_x_9447:
        /* <DEDUP_REMOVED lines=8> */
.L_x_9699:
[----:B------:R-:W-:Y:S05]  /*22230*/  BSYNC B1 ;  /* 0x0000000000017941 */ /* 0x000fea0003800000 */
.L_x_9698:
[----:B------:R-:W-:Y:S05]  /*22240*/  BRA `(.L_x_9700) ;  /* 0xfffffe5c00607947 */ /* 0x000fea000383ffff */
.L_x_9449:
[----:B0-----:R0:W1:Y:S02]  /*22250*/  SYNCS.PHASECHK.TRANS64.TRYWAIT P1, [R2+URZ+0x2d800], R3 ;  /* 0x02d80003020075a7 */ /* 0x001064000802017f */
[----:B-1----:R-:W-:Y:S05]  /*22260*/  @!P1 NANOSLEEP.SYNCS 0x989680 ;  /* 0x009896800000995d */ /* 0x002fea0003900000 */
[----:B------:R-:W1:Y:S02]  /*22270*/  @!P1 SYNCS.PHASECHK.TRANS64 P1, [R2+URZ+0x2d800], R3 ;  /* 0x02d80003020095a7 */ /* 0x000e64000802007f */
[----:B-1----:R-:W-:Y:S05]  /*22280*/  @!P1 BRA `(.L_x_9449) ;  /* 0xfffffffc00f09947 */ /* 0x002fea000383ffff */
[----:B------:R-:W-:Y:S05]  /*22290*/  BRA `(.L_x_9701) ;  /* 0xfffffe5c00c87947 */ /* 0x000fea000383ffff */
.L_x_9463:
[----:B------:R-:W-:Y:S01]  /*222a0*/  BSSY B1, `(.L_x_9702) ;  /* 0x0000007000017945 */ /* 0x000fe20003800000 */
[----:B------:R-:W-:Y:S02]  /*222b0*/  IMAD.MOV.U32 R12, RZ, RZ, RZ ;  /* 0x000000ffff0c7224 */ /* 0x000fe400078e00ff */
[----:B------:R-:W-:Y:S02]  /*222c0*/  IMAD.MOV.U32 R11, RZ, RZ, 0x1e1f ;  /* 0x00001e1fff0b7424 */ /* 0x000fe400078e00ff */
[----:B------:R-:W-:-:S07]  /*222d0*/  IMAD.MOV.U32 R15, RZ, RZ, -0x1 ;  /* 0xffffffffff0f7424 */ /* 0x000fce00078e00ff */
[----:B------:R-:W-:Y:S05]  /*222e0*/  WARPSYNC.COLLECTIVE R15, `(.L_x_9703) ;  /* 0x000000000f087348 */ /* 0x000fea0003c00000 */
[----:B------:R0:W1:Y:S02]  /*222f0*/  SHFL.IDX P6, R14, R13, R12, R11 ;  /* 0x0000000c0d0e7389 */ /* 0x00006400000c000b */
[----:B01----:R-:W-:Y:S01]  /*22300*/  ENDCOLLECTIVE ;  /* 0x000000000000791b */ /* 0x003fe20003800000 */
.L_x_9703:
[----:B------:R-:W-:Y:S05]  /*22310*/  BSYNC B1 ;  /* 0x0000000000017941 */ /* 0x000fea0003800000 */
.L_x_9702:
[----:B------:R-:W-:Y:S05]  /*22320*/  BRA `(.L_x_9704) ;  /* 0xfffffe7400dc7947 */ /* 0x000fea000383ffff */
.L_x_9464:
        /* <DEDUP_REMOVED lines=8> */
.L_x_9706:
[----:B------:R-:W-:Y:S05]  /*223b0*/  BSYNC B1 ;  /* 0x0000000000017941 */ /* 0x000fea0003800000 */
.L_x_9705:
[----:B------:R-:W-:Y:S05]  /*223c0*/  BRA `(.L_x_9707) ;  /* 0xfffffe7400c07947 */ /* 0x000fea000383ffff */
.L_x_9465:
        /* <DEDUP_REMOVED lines=8> */
.L_x_9709:
[----:B------:R-:W-:Y:S05]  /*22450*/  BSYNC B1 ;  /* 0x0000000000017941 */ /* 0x000fea0003800000 */
.L_x_9708:
[----:B------:R-:W-:Y:S05]  /*22460*/  BRA `(.L_x_9710) ;  /* 0xfffffe7400a47947 */ /* 0x000fea000383ffff */
.L_x_9466:
        /* <DEDUP_REMOVED lines=8> */
.L_x_9712:
[----:B------:R-:W-:Y:S05]  /*224f0*/  BSYNC B1 ;  /* 0x0000000000017941 */ /* 0x000fea0003800000 */
.L_x_9711:
[----:B------:R-:W-:Y:S05]  /*22500*/  BRA `(.L_x_9713) ;  /* 0xfffffe7400887947 */ /* 0x000fea000383ffff */
.L_x_9468:
[----:B0-----:R0:W1:Y:S02]  /*22510*/  SYNCS.PHASECHK.TRANS64.TRYWAIT P1, [R2+URZ+0x2d800], R9 ;  /* 0x02d80009020075a7 */ /* 0x001064000802017f */
[----:B-1----:R-:W-:Y:S05]  /*22520*/  @!P1 NANOSLEEP.SYNCS 0x989680 ;  /* 0x009896800000995d */ /* 0x002fea0003900000 */
[----:B------:R-:W1:Y:S02]  /*22530*/  @!P1 SYNCS.PHASECHK.TRANS64 P1, [R2+URZ+0x2d800], R9 ;  /* 0x02d80009020095a7 */ /* 0x000e64000802007f */
[----:B-1----:R-:W-:Y:S05]  /*22540*/  @!P1 BRA `(.L_x_9468) ;  /* 0xfffffffc00f09947 */ /* 0x002fea000383ffff */
[----:B------:R-:W-:Y:S05]  /*22550*/  BRA `(.L_x_9714) ;  /* 0xfffffe7400ec7947 */ /* 0x000fea000383ffff */
.L_x_9476:
[----:B--2---:R2:W3:Y:S02]  /*22560*/  SYNCS.PHASECHK.TRANS64.TRYWAIT P2, [R0+URZ+0x2d830], R3 ;  /* 0x02d83003000075a7 */ /* 0x0044e4000804017f */
[----:B---3--:R-:W-:Y:S05]  /*22570*/  @!P2 NANOSLEEP.SYNCS 0x989680 ;  /* 0x009896800000a95d */ /* 0x008fea0003900000 */
[----:B------:R-:W3:Y:S02]  /*22580*/  @!P2 SYNCS.PHASECHK.TRANS64 P2, [R0+URZ+0x2d830], R3 ;  /* 0x02d830030000a5a7 */ /* 0x000ee4000804007f */
[----:B---3--:R-:W-:Y:S05]  /*22590*/  @!P2 BRA `(.L_x_9476) ;  /* 0xfffffffc00f0a947 */ /* 0x008fea000383ffff */
[----:B------:R-:W-:Y:S05]  /*225a0*/  BRA `(.L_x_9475) ;  /* 0xfffffe8c00947947 */ /* 0x000fea000383ffff */
.L_x_9494:
[----:B-1----:R1:W2:Y:S02]  /*225b0*/  SYNCS.PHASECHK.TRANS64.TRYWAIT P3, [R9+URZ+0x2d830], R8 ;  /* 0x02d83008090075a7 */ /* 0x0022a4000806017f */
[----:B--2---:R-:W-:Y:S05]  /*225c0*/  @!P3 NANOSLEEP.SYNCS 0x989680 ;  /* 0x009896800000b95d */ /* 0x004fea0003900000 */
[----:B------:R-:W2:Y:S02]  /*225d0*/  @!P3 SYNCS.PHASECHK.TRANS64 P3, [R9+URZ+0x2d830], R8 ;  /* 0x02d830080900b5a7 */ /* 0x000ea4000806007f */
[----:B--2---:R-:W-:Y:S05]  /*225e0*/  @!P3 BRA `(.L_x_9494) ;  /* 0xfffffffc00f0b947 */ /* 0x004fea000383ffff */
[----:B------:R-:W-:Y:S05]  /*225f0*/  BRA `(.L_x_9493) ;  /* 0xfffffecc00047947 */ /* 0x000fea000383ffff */
.L_x_9498:
[----:B-1----:R1:W2:Y:S02]  /*22600*/  SYNCS.PHASECHK.TRANS64.TRYWAIT P2, [R9+URZ+0x2d850], R8 ;  /* 0x02d85008090075a7 */ /* 0x0022a4000804017f */
[----:B--2---:R-:W-:Y:S05]  /*22610*/  @!P2 NANOSLEEP.SYNCS 0x989680 ;  /* 0x009896800000a95d */ /* 0x004fea0003900000 */
[----:B------:R-:W2:Y:S02]  /*22620*/  @!P2 SYNCS.PHASECHK.TRANS64 P2, [R9+URZ+0x2d850], R8 ;  /* 0x02d850080900a5a7 */ /* 0x000ea4000804007f */
[----:B--2---:R-:W-:Y:S05]  /*22630*/  @!P2 BRA `(.L_x_9498) ;  /* 0xfffffffc00f0a947 */ /* 0x004fea000383ffff */
[----:B------:R-:W-:Y:S05]  /*22640*/  BRA `(.L_x_9495) ;  /* 0xfffffed000087947 */ /* 0x000fea000383ffff */
.L_x_9517:
[----:B-1----:R1:W2:Y:S02]  /*22650*/  SYNCS.PHASECHK.TRANS64.TRYWAIT P3, [R11+URZ+0x2d830], R12 ;  /* 0x02d8300c0b0075a7 */ /* 0x0022a4000806017f */
[----:B--2---:R-:W-:Y:S05]  /*22660*/  @!P3 NANOSLEEP.SYNCS 0x989680 ;  /* 0x009896800000b95d */ /* 0x004fea0003900000 */
[----:B------:R-:W2:Y:S02]  /*22670*/  @!P3 SYNCS.PHASECHK.TRANS64 P3, [R11+URZ+0x2d830], R12 ;  /* 0x02d8300c0b00b5a7 */ /* 0x000ea4000806007f */
[----:B--2---:R-:W-:Y:S05]  /*22680*/  @!P3 BRA `(.L_x_9517) ;  /* 0xfffffffc00f0b947 */ /* 0x004fea000383ffff */
[----:B------:R-:W-:Y:S05]  /*22690*/  BRA `(.L_x_9516) ;  /* 0xffffff0800407947 */ /* 0x000fea000383ffff */
.L_x_9521:
[----:B-1----:R1:W2:Y:S02]  /*226a0*/  SYNCS.PHASECHK.TRANS64.TRYWAIT P2, [R11+URZ+0x2d850], R10 ;  /* 0x02d8500a0b0075a7 */ /* 0x0022a4000804017f */
[----:B--2---:R-:W-:Y:S05]  /*226b0*/  @!P2 NANOSLEEP.SYNCS 0x989680 ;  /* 0x009896800000a95d */ /* 0x004fea0003900000 */
[----:B------:R-:W2:Y:S02]  /*226c0*/  @!P2 SYNCS.PHASECHK.TRANS64 P2, [R11+URZ+0x2d850], R10 ;  /* 0x02d8500a0b00a5a7 */ /* 0x000ea4000804007f */
[----:B--2---:R-:W-:Y:S05]  /*226d0*/  @!P2 BRA `(.L_x_9521) ;  /* 0xfffffffc00f0a947 */ /* 0x004fea000383ffff */
[----:B------:R-:W-:Y:S05]  /*226e0*/  BRA `(.L_x_9518) ;  /* 0xffffff0c00447947 */ /* 0x000fea000383ffff */
.L_x_9528:
[----:B-1----:R1:W2:Y:S02]  /*226f0*/  SYNCS.PHASECHK.TRANS64.TRYWAIT P3, [R12+URZ+0x2d830], R13 ;  /* 0x02d8300d0c0075a7 */ /* 0x0022a4000806017f */
[----:B--2---:R-:W-:Y:S05]  /*22700*/  @!P3 NANOSLEEP.SYNCS 0x989680 ;  /* 0x009896800000b95d */ /* 0x004fea0003900000 */
[----:B------:R-:W2:Y:S02]  /*22710*/  @!P3 SYNCS.PHASECHK.TRANS64 P3, [R12+URZ+0x2d830], R13 ;  /* 0x02d8300d0c00b5a7 */ /* 0x000ea4000806007f */
[----:B--2---:R-:W-:Y:S05]  /*22720*/  @!P3 BRA `(.L_x_9528) ;  /* 0xfffffffc00f0b947 */ /* 0x004fea000383ffff */
[----:B------:R-:W-:Y:S05]  /*22730*/  BRA `(.L_x_9527) ;  /* 0xffffff3400347947 */ /* 0x000fea000383ffff */
.L_x_9532:
[----:B-1----:R1:W2:Y:S02]  /*22740*/  SYNCS.PHASECHK.TRANS64.TRYWAIT P2, [R13+URZ+0x2d850], R12 ;  /* 0x02d8500c0d0075a7 */ /* 0x0022a4000804017f */
[----:B--2---:R-:W-:Y:S05]  /*22750*/  @!P2 NANOSLEEP.SYNCS 0x989680 ;  /* 0x009896800000a95d */ /* 0x004fea0003900000 */
[----:B------:R-:W2:Y:S02]  /*22760*/  @!P2 SYNCS.PHASECHK.TRANS64 P2, [R13+URZ+0x2d850], R12 ;  /* 0x02d8500c0d00a5a7 */ /* 0x000ea4000804007f */
[----:B--2---:R-:W-:Y:S05]  /*22770*/  @!P2 BRA `(.L_x_9532) ;  /* 0xfffffffc00f0a947 */ /* 0x004fea000383ffff */
[----:B------:R-:W-:Y:S05]  /*22780*/  BRA `(.L_x_9529) ;  /* 0xffffff3800387947 */ /* 0x000fea000383ffff */
.L_x_9545:
[----:B-1----:R1:W2:Y:S02]  /*22790*/  SYNCS.PHASECHK.TRANS64.TRYWAIT P0, [R11+URZ+0x2d850], R0 ;  /* 0x02d850000b0075a7 */ /* 0x0022a4000800017f */
[----:B--2---:R-:W-:Y:S05]  /*227a0*/  @!P0 NANOSLEEP.SYNCS 0x989680 ;  /* 0x009896800000895d */ /* 0x004fea0003900000 */
[----:B------:R-:W2:Y:S02]  /*227b0*/  @!P0 SYNCS.PHASECHK.TRANS64 P0, [R11+URZ+0x2d850], R0 ;  /* 0x02d850000b0085a7 */ /* 0x000ea4000800007f */
[----:B--2---:R-:W-:Y:S05]  /*227c0*/  @!P0 BRA `(.L_x_9545) ;  /* 0xfffffffc00f08947 */ /* 0x004fea000383ffff */
[----:B------:R-:W-:Y:S05]  /*227d0*/  BRA `(.L_x_9544) ;  /* 0xffffff6c00e47947 */ /* 0x000fea000383ffff */
.L_x_9579:
[----:B------:R-:W0:Y:S01]  /*227e0*/  S2R R12, SR_TID.X ;  /* 0x00000000000c7919 */ /* 0x000e220000002100 */
[----:B------:R-:W-:Y:S01]  /*227f0*/  BSSY B1, `(.L_x_9715) ;  /* 0x000000a000017945 */ /* 0x000fe20003800000 */
[----:B------:R-:W-:Y:S02]  /*22800*/  IMAD.MOV.U32 R11, RZ, RZ, 0x1f ;  /* 0x0000001fff0b7424 */ /* 0x000fe400078e00ff */
[----:B------:R-:W-:Y:S01]  /*22810*/  IMAD.MOV.U32 R15, RZ, RZ, -0x1 ;  /* 0xffffffffff0f7424 */ /* 0x000fe200078e00ff */
[----:B0-----:R-:W-:-:S04]  /*22820*/  SHF.R.U32.HI R12, RZ, 0x5, R12 ;  /* 0x00000005ff0c7819 */ /* 0x001fc8000001160c */
[----:B------:R-:W-:-:S05]  /*22830*/  LOP3.LUT R12, R12, 0x3, RZ, 0xc0, !PT ;  /* 0x000000030c0c7812 */ /* 0x000fca00078ec0ff */
[----:B------:R-:W-:Y:S02]  /*22840*/  IMAD.MOV.U32 R13, RZ, RZ, R12 ;  /* 0x000000ffff0d7224 */ /* 0x000fe400078e000c */
[----:B------:R-:W-:-:S07]  /*22850*/  IMAD.MOV.U32 R12, RZ, RZ, RZ ;  /* 0x000000ffff0c7224 */ /* 0x000fce00078e00ff */
[----:B------:R-:W-:Y:S05]  /*22860*/  WARPSYNC.COLLECTIVE R15, `(.L_x_9716) ;  /* 0x000000000f087348 */ /* 0x000fea0003c00000 */
[----:B------:R0:W1:Y:S02]  /*22870*/  SHFL.IDX P6, R14, R13, R12, R11 ;  /* 0x0000000c0d0e7389 */ /* 0x00006400000c000b */
[----:B01----:R-:W-:Y:S01]  /*22880*/  ENDCOLLECTIVE ;  /* 0x000000000000791b */ /* 0x003fe20003800000 */
.L_x_9716:
[----:B------:R-:W-:Y:S05]  /*22890*/  BSYNC B1 ;  /* 0x0000000000017941 */ /* 0x000fea0003800000 */
.L_x_9715:
[----:B------:R-:W-:Y:S05]  /*228a0*/  BRA `(.L_x_9717) ;  /* 0xffffffa800ac7947 */ /* 0x000fea000383ffff */
.L_x_9580:
[----:B------:R-:W-:Y:S01]  /*228b0*/  BSSY B1, `(.L_x_9718) ;  /* 0x0000006000017945 */ /* 0x000fe20003800000 */
[----:B------:R-:W-:-:S07]  /*228c0*/  IMAD.MOV.U32 R15, RZ, RZ, -0x1 ;  /* 0xffffffffff0f7424 */ /* 0x000fce00078e00ff */
[----:B------:R-:W-:Y:S05]  /*228d0*/  WARPSYNC.COLLECTIVE R15, `(.L_x_9719) ;  /* 0x000000000f0c7348 */ /* 0x000fea0003c00000 */
[----:B------:R-:W-:Y:S02]  /*228e0*/  ELECT P6, UR62, PT ;  /* 0x00000000003e782f */ /* 0x000fe400038c0000 */
[----:B------:R-:W-:Y:S01]  /*228f0*/  MOV R14, UR62 ;  /* 0x0000003e000e7c02 */ /* 0x000fe20008000f00 */
[----:B------:R-:W-:Y:S10]  /*22900*/  ENDCOLLECTIVE ;  /* 0x000000000000791b */ /* 0x000ff40003800000 */
.L_x_9719:
[----:B------:R-:W-:Y:S05]  /*22910*/  BSYNC B1 ;  /* 0x0000000000017941 */ /* 0x000fea0003800000 */
.L_x_9718:
[----:B------:R-:W-:Y:S05]  /*22920*/  BRA `(.L_x_9720) ;  /* 0xffffffa800987947 */ /* 0x000fea000383ffff */
.L_x_9582:
[----:B0-----:R0:W1:Y:S02]  /*22930*/  SYNCS.PHASECHK.TRANS64.TRYWAIT P0, [R8+URZ+0x2d820], R11 ;  /* 0x02d8200b080075a7 */ /* 0x001064000800017f */
[----:B-1----:R-:W-:Y:S05]  /*22940*/  @!P0 NANOSLEEP.SYNCS 0x989680 ;  /* 0x009896800000895d */ /* 0x002fea0003900000 */
[----:B------:R-:W1:Y:S02]  /*22950*/  @!P0 SYNCS.PHASECHK.TRANS64 P0, [R8+URZ+0x2d820], R11 ;  /* 0x02d8200b080085a7 */ /* 0x000e64000800007f */
[----:B-1----:R-:W-:Y:S05]  /*22960*/  @!P0 BRA `(.L_x_9582) ;  /* 0xfffffffc00f08947 */ /* 0x002fea000383ffff */
[----:B------:R-:W-:Y:S05]  /*22970*/  BRA `(.L_x_9721) ;  /* 0xffffffa800b47947 */ /* 0x000fea000383ffff */
.L_x_9585:
[----:B0-----:R0:W1:Y:S02]  /*22980*/  SYNCS.PHASECHK.TRANS64.TRYWAIT P0, [R11+URZ+0x2d8a0], R10 ;  /* 0x02d8a00a0b0075a7 */ /* 0x001064000800017f */
[----:B-1----:R-:W-:Y:S05]  /*22990*/  @!P0 NANOSLEEP.SYNCS 0x989680 ;  /* 0x009896800000895d */ /* 0x002fea0003900000 */
[----:B------:R-:W1:Y:S02]  /*229a0*/  @!P0 SYNCS.PHASECHK.TRANS64 P0, [R11+URZ+0x2d8a0], R10 ;  /* 0x02d8a00a0b0085a7 */ /* 0x000e64000800007f */
[----:B-1----:R-:W-:Y:S05]  /*229b0*/  @!P0 BRA `(.L_x_9585) ;  /* 0xfffffffc00f08947 */ /* 0x002fea000383ffff */
[----:B------:R-:W-:Y:S05]  /*229c0*/  BRA `(.L_x_9722) ;  /* 0xffffffa800bc7947 */ /* 0x000fea000383ffff */
.L_x_9587:
[----:B-1----:R1:W2:Y:S02]  /*229d0*/  SYNCS.PHASECHK.TRANS64.TRYWAIT P0, [R11+URZ+0x2d8c0], R10 ;  /* 0x02d8c00a0b0075a7 */ /* 0x0022a4000800017f */
[----:B--2---:R-:W-:Y:S05]  /*229e0*/  @!P0 NANOSLEEP.SYNCS 0x989680 ;  /* 0x009896800000895d */ /* 0x004fea0003900000 */
[----:B------:R-:W2:Y:S02]  /*229f0*/  @!P0 SYNCS.PHASECHK.TRANS64 P0, [R11+URZ+0x2d8c0], R10 ;  /* 0x02d8c00a0b0085a7 */ /* 0x000ea4000800007f */
[----:B--2---:R-:W-:Y:S05]  /*22a00*/  @!P0 BRA `(.L_x_9587) ;  /* 0xfffffffc00f08947 */ /* 0x004fea000383ffff */
[----:B------:R-:W-:Y:S05]  /*22a10*/  BRA `(.L_x_9723) ;  /* 0xffffffac003c7947 */ /* 0x000fea000383ffff */
.L_x_9591:
[----:B0-----:R0:W1:Y:S02]  /*22a20*/  SYNCS.PHASECHK.TRANS64.TRYWAIT P0, [R10+URZ+0x2d8a0], R11 ;  /* 0x02d8a00b0a0075a7 */ /* 0x001064000800017f */
[----:B-1----:R-:W-:Y:S05]  /*22a30*/  @!P0 NANOSLEEP.SYNCS 0x989680 ;  /* 0x009896800000895d */ /* 0x002fea0003900000 */
[----:B------:R-:W1:Y:S02]  /*22a40*/  @!P0 SYNCS.PHASECHK.TRANS64 P0, [R10+URZ+0x2d8a0], R11 ;  /* 0x02d8a00b0a0085a7 */ /* 0x000e64000800007f */
[----:B-1----:R-:W-:Y:S05]  /*22a50*/  @!P0 BRA `(.L_x_9591) ;  /* 0xfffffffc00f08947 */ /* 0x002fea000383ffff */
[----:B------:R-:W-:Y:S05]  /*22a60*/  BRA `(.L_x_9724) ;  /* 0xffffffac00e47947 */ /* 0x000fea000383ffff */
.L_x_9593:
[----:B-1----:R1:W2:Y:S02]  /*22a70*/  SYNCS.PHASECHK.TRANS64.TRYWAIT P1, [R10+URZ+0x2d8c0], R11 ;  /* 0x02d8c00b0a0075a7 */ /* 0x0022a4000802017f */
[----:B--2---:R-:W-:Y:S05]  /*22a80*/  @!P1 NANOSLEEP.SYNCS 0x989680 ;  /* 0x009896800000995d */ /* 0x004fea0003900000 */
[----:B------:R-:W2:Y:S02]  /*22a90*/  @!P1 SYNCS.PHASECHK.TRANS64 P1, [R10+URZ+0x2d8c0], R11 ;  /* 0x02d8c00b0a0095a7 */ /* 0x000ea4000802007f */
[----:B--2---:R-:W-:Y:S05]  /*22aa0*/  @!P1 BRA `(.L_x_9593) ;  /* 0xfffffffc00f09947 */ /* 0x004fea000383ffff */
[----:B------:R-:W-:Y:S05]  /*22ab0*/  BRA `(.L_x_9725) ;  /* 0xffffffb000607947 */ /* 0x000fea000383ffff */
.L_x_9613:
        /* <DEDUP_REMOVED lines=11> */
.L_x_9727:
[----:B------:R-:W-:Y:S05]  /*22b70*/  BSYNC B0 ;  /* 0x0000000000007941 */ /* 0x000fea0003800000 */
.L_x_9726:
[----:B------:R-:W-:Y:S05]  /*22b80*/  BRA `(.L_x_9728) ;  /* 0xffffffbc00f07947 */ /* 0x000fea000383ffff */
.L_x_9614:
[----:B------:R-:W-:Y:S01]  /*22b90*/  BSSY B0, `(.L_x_9729) ;  /* 0x0000006000007945 */ /* 0x000fe20003800000 */
[----:B------:R-:W-:-:S07]  /*22ba0*/  IMAD.MOV.U32 R15, RZ, RZ, -0x1 ;  /* 0xffffffffff0f7424 */ /* 0x000fce00078e00ff */
[----:B------:R-:W-:Y:S05]  /*22bb0*/  WARPSYNC.COLLECTIVE R15, `(.L_x_9730) ;  /* 0x000000000f0c7348 */ /* 0x000fea0003c00000 */
[----:B------:R-:W-:Y:S02]  /*22bc0*/  ELECT P6, UR62, PT ;  /* 0x00000000003e782f */ /* 0x000fe400038c0000 */
[----:B------:R-:W-:Y:S01]  /*22bd0*/  MOV R14, UR62 ;  /* 0x0000003e000e7c02 */ /* 0x000fe20008000f00 */
[----:B------:R-:W-:Y:S10]  /*22be0*/  ENDCOLLECTIVE ;  /* 0x000000000000791b */ /* 0x000ff40003800000 */
.L_x_9730:
[----:B------:R-:W-:Y:S05]  /*22bf0*/  BSYNC B0 ;  /* 0x0000000000007941 */ /* 0x000fea0003800000 */
.L_x_9729:
[----:B------:R-:W-:Y:S05]  /*22c00*/  BRA `(.L_x_9731) ;  /* 0xffffffbc00e07947 */ /* 0x000fea000383ffff */
.L_x_9617:
[----:B-1----:R1:W2:Y:S02]  /*22c10*/  SYNCS.PHASECHK.TRANS64.TRYWAIT P0, [R5+URZ+0x2d840], R4 ;  /* 0x02d84004050075a7 */ /* 0x0022a4000800017f */
[----:B--2---:R-:W-:Y:S05]  /*22c20*/  @!P0 NANOSLEEP.SYNCS 0x989680 ;  /* 0x009896800000895d */ /* 0x004fea0003900000 */
[----:B------:R-:W2:Y:S02]  /*22c30*/  @!P0 SYNCS.PHASECHK.TRANS64 P0, [R5+URZ+0x2d840], R4 ;  /* 0x02d84004050085a7 */ /* 0x000ea4000800007f */
[----:B--2---:R-:W-:Y:S05]  /*22c40*/  @!P0 BRA `(.L_x_9617) ;  /* 0xfffffffc00f08947 */ /* 0x004fea000383ffff */
[----:B------:R-:W-:Y:S05]  /*22c50*/  BRA `(.L_x_9732) ;  /* 0xffffffc000307947 */ /* 0x000fea000383ffff */
.L_x_9620:
[----:B0-----:R0:W1:Y:S02]  /*22c60*/  SYNCS.PHASECHK.TRANS64.TRYWAIT P0, [R29+URZ+0x2d820], R4 ;  /* 0x02d820041d0075a7 */ /* 0x001064000800017f */
[----:B-1----:R-:W-:Y:S05]  /*22c70*/  @!P0 NANOSLEEP.SYNCS 0x989680 ;  /* 0x009896800000895d */ /* 0x002fea0003900000 */
[----:B------:R-:W1:Y:S02]  /*22c80*/  @!P0 SYNCS.PHASECHK.TRANS64 P0, [R29+URZ+0x2d820], R4 ;  /* 0x02d820041d0085a7 */ /* 0x000e64000800007f */
[----:B-1----:R-:W-:Y:S05]  /*22c90*/  @!P0 BRA `(.L_x_9620) ;  /* 0xfffffffc00f08947 */ /* 0x002fea000383ffff */
[----:B------:R-:W-:Y:S05]  /*22ca0*/  BRA `(.L_x_9733) ;  /* 0xffffffc400607947 */ /* 0x000fea000383ffff */
.L_x_9628:
[----:B0-----:R0:W1:Y:S02]  /*22cb0*/  SYNCS.PHASECHK.TRANS64.TRYWAIT P0, [R3+URZ+0x2d840], R2 ;  /* 0x02d84002030075a7 */ /* 0x001064000800017f */
[----:B-1----:R-:W-:Y:S05]  /*22cc0*/  @!P0 NANOSLEEP.SYNCS 0x989680 ;  /* 0x009896800000895d */ /* 0x002fea0003900000 */
[----:B------:R-:W1:Y:S02]  /*22cd0*/  @!P0 SYNCS.PHASECHK.TRANS64 P0, [R3+URZ+0x2d840], R2 ;  /* 0x02d84002030085a7 */ /* 0x000e64000800007f */
[----:B-1----:R-:W-:Y:S05]  /*22ce0*/  @!P0 BRA `(.L_x_9628) ;  /* 0xfffffffc00f08947 */ /* 0x002fea000383ffff */
[----:B------:R-:W-:Y:S05]  /*22cf0*/  BRA `(.L_x_9734) ;  /* 0xffffffc800087947 */ /* 0x000fea000383ffff */
.L_x_9630:
[----:B0-----:R0:W1:Y:S02]  /*22d00*/  SYNCS.PHASECHK.TRANS64.TRYWAIT P0, [R2+URZ+0x2d860], R3 ;  /* 0x02d86003020075a7 */ /* 0x001064000800017f */
[----:B-1----:R-:W-:Y:S05]  /*22d10*/  @!P0 NANOSLEEP.SYNCS 0x989680 ;  /* 0x009896800000895d */ /* 0x002fea0003900000 */
[----:B------:R-:W1:Y:S02]  /*22d20*/  @!P0 SYNCS.PHASECHK.TRANS64 P0, [R2+URZ+0x2d860], R3 ;  /* 0x02d86003020085a7 */ /* 0x000e64000800007f */
[----:B-1----:R-:W-:Y:S05]  /*22d30*/  @!P0 BRA `(.L_x_9630) ;  /* 0xfffffffc00f08947 */ /* 0x002fea000383ffff */
[----:B------:R-:W-:Y:S05]  /*22d40*/  BRA `(.L_x_9735) ;  /* 0xffffffc800947947 */ /* 0x000fea000383ffff */
.L_x_9636:
[----:B-1----:R1:W2:Y:S02]  /*22d50*/  SYNCS.PHASECHK.TRANS64.TRYWAIT P0, [R3+URZ+0x2d840], R2 ;  /* 0x02d84002030075a7 */ /* 0x0022a4000800017f */
[----:B--2---:R-:W-:Y:S05]  /*22d60*/  @!P0 NANOSLEEP.SYNCS 0x989680 ;  /* 0x009896800000895d */ /* 0x004fea0003900000 */
[----:B------:R-:W2:Y:S02]  /*22d70*/  @!P0 SYNCS.PHASECHK.TRANS64 P0, [R3+URZ+0x2d840], R2 ;  /* 0x02d84002030085a7 */ /* 0x000ea4000800007f */
[----:B--2---:R-:W-:Y:S05]  /*22d80*/  @!P0 BRA `(.L_x_9636) ;  /* 0xfffffffc00f08947 */ /* 0x004fea000383ffff */
[----:B------:R-:W-:Y:S05]  /*22d90*/  BRA `(.L_x_9736) ;  /* 0xffffffcc00e87947 */ /* 0x000fea000383ffff */
.L_x_9638:
[----:B0-----:R0:W1:Y:S02]  /*22da0*/  SYNCS.PHASECHK.TRANS64.TRYWAIT P0, [R3+URZ+0x2d860], R24 ;  /* 0x02d86018030075a7 */ /* 0x001064000800017f */
[----:B-1----:R-:W-:Y:S05]  /*22db0*/  @!P0 NANOSLEEP.SYNCS 0x989680 ;  /* 0x009896800000895d */ /* 0x002fea0003900000 */
[----:B------:R-:W1:Y:S02]  /*22dc0*/  @!P0 SYNCS.PHASECHK.TRANS64 P0, [R3+URZ+0x2d860], R24 ;  /* 0x02d86018030085a7 */ /* 0x000e64000800007f */
[----:B-1----:R-:W-:Y:S05]  /*22dd0*/  @!P0 BRA `(.L_x_9638) ;  /* 0xfffffffc00f08947 */ /* 0x002fea000383ffff */
[----:B------:R-:W-:Y:S05]  /*22de0*/  BRA `(.L_x_9737) ;  /* 0xffffffd000747947 */ /* 0x000fea000383ffff */
.L_x_9644:
[----:B-1----:R1:W2:Y:S02]  /*22df0*/  SYNCS.PHASECHK.TRANS64.TRYWAIT P0, [R2+URZ+0x2d840], R3 ;  /* 0x02d84003020075a7 */ /* 0x0022a4000800017f */
[----:B--2---:R-:W-:Y:S05]  /*22e00*/  @!P0 NANOSLEEP.SYNCS 0x989680 ;  /* 0x009896800000895d */ /* 0x004fea0003900000 */
[----:B------:R-:W2:Y:S02]  /*22e10*/  @!P0 SYNCS.PHASECHK.TRANS64 P0, [R2+URZ+0x2d840], R3 ;  /* 0x02d84003020085a7 */ /* 0x000ea4000800007f */
[----:B--2---:R-:W-:Y:S05]  /*22e20*/  @!P0 BRA `(.L_x_9644) ;  /* 0xfffffffc00f08947 */ /* 0x004fea000383ffff */
[----:B------:R-:W-:Y:S05]  /*22e30*/  BRA `(.L_x_9738) ;  /* 0xffffffd400a07947 */ /* 0x000fea000383ffff */
.L_x_9646:
[----:B0-----:R0:W1:Y:S02]  /*22e40*/  SYNCS.PHASECHK.TRANS64.TRYWAIT P0, [R2+URZ+0x2d860], R11 ;  /* 0x02d8600b020075a7 */ /* 0x001064000800017f */
[----:B-1----:R-:W-:Y:S05]  /*22e50*/  @!P0 NANOSLEEP.SYNCS 0x989680 ;  /* 0x009896800000895d */ /* 0x002fea0003900000 */
[----:B------:R-:W1:Y:S02]  /*22e60*/  @!P0 SYNCS.PHASECHK.TRANS64 P0, [R2+URZ+0x2d860], R11 ;  /* 0x02d8600b020085a7 */ /* 0x000e64000800007f */
[----:B-1----:R-:W-:Y:S05]  /*22e70*/  @!P0 BRA `(.L_x_9646) ;  /* 0xfffffffc00f08947 */ /* 0x002fea000383ffff */
[----:B------:R-:W-:Y:S05]  /*22e80*/  BRA `(.L_x_9739) ;  /* 0xffffffd8002c7947 */ /* 0x000fea000383ffff */
.L_x_9654:
[----:B0-----:R0:W1:Y:S02]  /*22e90*/  SYNCS.PHASECHK.TRANS64.TRYWAIT P0, [R3+URZ+0x2d860], R2 ;  /* 0x02d86002030075a7 */ /* 0x001064000800017f */
[----:B-1----:R-:W-:Y:S05]  /*22ea0*/  @!P0 NANOSLEEP.SYNCS 0x989680 ;  /* 0x009896800000895d */ /* 0x002fea0003900000 */
[----:B------:R-:W1:Y:S02]  /*22eb0*/  @!P0 SYNCS.PHASECHK.TRANS64 P0, [R3+URZ+0x2d860], R2 ;  /* 0x02d86002030085a7 */ /* 0x000e64000800007f */
[----:B-1----:R-:W-:Y:S05]  /*22ec0*/  @!P0 BRA `(.L_x_9654) ;  /* 0xfffffffc00f08947 */ /* 0x002fea000383ffff */
[----:B------:R-:W-:Y:S05]  /*22ed0*/  BRA `(.L_x_9740) ;  /* 0xffffffdc00307947 */ /* 0x000fea000383ffff */
.L_x_9657:
[----:B------:R-:W-:Y:S01]  /*22ee0*/  BSSY B0, `(.L_x_9741) ;  /* 0x0000008000007945 */ /* 0x000fe20003800000 */
[----:B------:R-:W-:Y:S02]  /*22ef0*/  IMAD.MOV.U32 R13, RZ, RZ, R16 ;  /* 0x000000ffff0d7224 */ /* 0x000fe400078e0010 */
[----:B------:R-:W-:Y:S02]  /*22f00*/  IMAD.MOV.U32 R12, RZ, RZ, RZ ;  /* 0x000000ffff0c7224 */ /* 0x000fe400078e00ff */
[----:B0-----:R-:W-:Y:S02]  /*22f10*/  IMAD.MOV.U32 R11, RZ, RZ, 0x1f ;  /* 0x0000001fff0b7424 */ /* 0x001fe400078e00ff */
[----:B------:R-:W-:-:S07]  /*22f20*/  IMAD.MOV.U32 R15, RZ, RZ, -0x1 ;  /* 0xffffffffff0f7424 */ /* 0x000fce00078e00ff */
[----:B------:R-:W-:Y:S05]  /*22f30*/  WARPSYNC.COLLECTIVE R15, `(.L_x_9742) ;  /* 0x000000000f087348 */ /* 0x000fea0003c00000 */
[----:B------:R0:W1:Y:S02]  /*22f40*/  SHFL.IDX P6, R14, R13, R12, R11 ;  /* 0x0000000c0d0e7389 */ /* 0x00006400000c000b */
[----:B01----:R-:W-:Y:S01]  /*22f50*/  ENDCOLLECTIVE ;  /* 0x000000000000791b */ /* 0x003fe20003800000 */
.L_x_9742:
[----:B------:R-:W-:Y:S05]  /*22f60*/  BSYNC B0 ;  /* 0x0000000000007941 */ /* 0x000fea0003800000 */
.L_x_9741:
        /* <DEDUP_REMOVED lines=8> */
.L_x_9743:
[----:B------:R-:W-:Y:S01]  /*22ff0*/  IMAD.MOV.U32 R5, RZ, RZ, R14 ;  /* 0x000000ffff057224 */ /* 0x000fe200078e000e */
[----:B------:R-:W-:Y:S06]  /*23000*/  BRA `(.L_x_9744) ;  /* 0xffffffdc00b87947 */ /* 0x000fec000383ffff */
.L_x_9660:
        /* <DEDUP_REMOVED lines=8> */
.L_x_9746:
[----:B------:R-:W-:Y:S05]  /*23090*/  BSYNC B0 ;  /* 0x0000000000007941 */ /* 0x000fea0003800000 */
.L_x_9745:
        /* <DEDUP_REMOVED lines=10> */
.L_x_9747:
        /* <DEDUP_REMOVED lines=8> */
.L_x_9748:
        /* <DEDUP_REMOVED lines=8> */
.L_x_9749:
        /* <DEDUP_REMOVED lines=8> */
.L_x_9750:
        /* <DEDUP_REMOVED lines=8> */
.L_x_9751:
[----:B------:R-:W-:Y:S05]  /*23340*/  BRA `(.L_x_9752) ;  /* 0xffffffdc00747947 */ /* 0x000fea000383ffff */
.L_x_9665:
        /* <DEDUP_REMOVED lines=8> */
.L_x_9754:
[----:B------:R-:W-:Y:S05]  /*233d0*/  BSYNC B0 ;  /* 0x0000000000007941 */ /* 0x000fea0003800000 */
.L_x_9753:
        /* <DEDUP_REMOVED lines=10> */
.L_x_9755:
        /* <DEDUP_REMOVED lines=8> */
.L_x_9756:
        /* <DEDUP_REMOVED lines=8> */
.L_x_9757:
        /* <DEDUP_REMOVED lines=8> */
.L_x_9758:
        /* <DEDUP_REMOVED lines=8> */
.L_x_9759:
[----:B------:R-:W-:Y:S05]  /*23680*/  BRA `(.L_x_9760) ;  /* 0xffffffdc00507947 */ /* 0x000fea000383ffff */
.L_x_9667:
[----:B------:R-:W-:Y:S01]  /*23690*/  BSSY B0, `(.L_x_9761) ;  /* 0x0000006000007945 */ /* 0x000fe20003800000 */
[----:B------:R-:W-:Y:S01]  /*236a0*/  PLOP3.LUT P6, PT, P6, PT, PT, 0x8, 0x0 ;  /* 0x000000000000781c */ /* 0x000fe200037ce170 */
[----:B------:R-:W-:-:S12]  /*236b0*/  IMAD.MOV.U32 R15, RZ, RZ, -0x1 ;  /* 0xffffffffff0f7424 */ /* 0x000fd800078e00ff */
[----:B01-3--:R-:W-:Y:S05]  /*236c0*/  WARPSYNC.COLLECTIVE R15, `(.L_x_9762) ;  /* 0x000000000f087348 */ /* 0x00bfea0003c00000 */
[----:B------:R-:W-:Y:S01]  /*236d0*/  VOTE.ANY R14, PT, P6 ;  /* 0x00000000000e7806 */ /* 0x000fe200030e0100 */
[----:B01-3--:R-:W-:Y:S06]  /*236e0*/  ENDCOLLECTIVE ;  /* 0x000000000000791b */ /* 0x00bfec0003800000 */
.L_x_9762:
[----:B------:R-:W-:Y:S05]  /*236f0*/  BSYNC B0 ;  /* 0x0000000000007941 */ /* 0x000fea0003800000 */
.L_x_9761:
        /* <DEDUP_REMOVED lines=9> */
.L_x_9763:
[----:B------:R-:W-:Y:S01]  /*23790*/  IMAD.MOV.U32 R17, RZ, RZ, R14 ;  /* 0x000000ffff117224 */ /* 0x000fe200078e000e */
[----:B------:R-:W-:Y:S06]  /*237a0*/  BRA `(.L_x_9764) ;  /* 0xffffffdc00407947 */ /* 0x000fec000383ffff */
.L_x_9669:
[----:B------:R-:W-:Y:S01]  /*237b0*/  BSSY B0, `(.L_x_9765) ;  /* 0x0000007000007945 */ /* 0x000fe20003800000 */
[----:B------:R-:W-:Y:S02]  /*237c0*/  IMAD.MOV.U32 R13, RZ, RZ, R3 ;  /* 0x000000ffff0d7224 */ /* 0x000fe400078e0003 */
[----:B------:R-:W-:Y:S02]  /*237d0*/  IMAD.MOV.U32 R11, RZ, RZ, 0x1f ;  /* 0x0000001fff0b7424 */ /* 0x000fe400078e00ff */
[----:B------:R-:W-:-:S07]  /*237e0*/  IMAD.MOV.U32 R15, RZ, RZ, -0x1 ;  /* 0xffffffffff0f7424 */ /* 0x000fce00078e00ff */
[----:B01234-:R-:W-:Y:S05]  /*237f0*/  WARPSYNC.COLLECTIVE R15, `(.L_x_9766) ;  /* 0x000000000f087348 */ /* 0x01ffea0003c00000 */
[----:B------:R0:W0:Y:S02]  /*23800*/  SHFL.IDX P6, R14, R13, R12, R11 ;  /* 0x0000000c0d0e7389 */ /* 0x00002400000c000b */
[----:B01234-:R-:W-:Y:S01]  /*23810*/  ENDCOLLECTIVE ;  /* 0x000000000000791b */ /* 0x01ffe20003800000 */
.L_x_9766:
[----:B------:R-:W-:Y:S05]  /*23820*/  BSYNC B0 ;  /* 0x0000000000007941 */ /* 0x000fea0003800000 */
.L_x_9765:
[----:B------:R-:W-:Y:S05]  /*23830*/  BRA `(.L_x_9668) ;  /* 0xffffffdc00387947 */ /* 0x000fea000383ffff */
.L_x_9673:
[----:B0-----:R0:W1:Y:S02]  /*23840*/  SYNCS.PHASECHK.TRANS64.TRYWAIT P0, [R9+URZ+0x2d820], R0 ;  /* 0x02d82000090075a7 */ /* 0x001064000800017f */
[----:B-1----:R-:W-:Y:S05]  /*23850*/  @!P0 NANOSLEEP.SYNCS 0x989680 ;  /* 0x009896800000895d */ /* 0x002fea0003900000 */
[----:B------:R-:W1:Y:S02]  /*23860*/  @!P0 SYNCS.PHASECHK.TRANS64 P0, [R9+URZ+0x2d820], R0 ;  /* 0x02d82000090085a7 */ /* 0x000e64000800007f */
[----:B-1----:R-:W-:Y:S05]  /*23870*/  @!P0 BRA `(.L_x_9673) ;  /* 0xfffffffc00f08947 */ /* 0x002fea000383ffff */
[----:B------:R-:W-:Y:S05]  /*23880*/  BRA `(.L_x_9767) ;  /* 0xffffffe000a47947 */ /* 0x000fea000383ffff */
.L_x_9674:
        /* <DEDUP_REMOVED lines=11> */
.L_x_9769:
[----:B------:R-:W-:Y:S05]  /*23940*/  BSYNC B0 ;  /* 0x0000000000007941 */ /* 0x000fea0003800000 */
.L_x_9768:
[----:B------:R-:W-:Y:S05]  /*23950*/  BRA `(.L_x_9770) ;  /* 0xffffffe0008c7947 */ /* 0x000fea000383ffff */
.L_x_9675:
[----:B------:R-:W-:Y:S01]  /*23960*/  BSSY B0, `(.L_x_9771) ;  /* 0x0000006000007945 */ /* 0x000fe20003800000 */
[----:B------:R-:W-:-:S07]  /*23970*/  IMAD.MOV.U32 R15, RZ, RZ, -0x1 ;  /* 0xffffffffff0f7424 */ /* 0x000fce00078e00ff */
[----:B0-----:R-:W-:Y:S05]  /*23980*/  WARPSYNC.COLLECTIVE R15, `(.L_x_9772) ;  /* 0x000000000f0c7348 */ /* 0x001fea0003c00000 */
[----:B------:R-:W-:Y:S02]  /*23990*/  ELECT P6, UR62, PT ;  /* 0x00000000003e782f */ /* 0x000fe400038c0000 */
[----:B------:R-:W-:Y:S01]  /*239a0*/  MOV R14, UR62 ;  /* 0x0000003e000e7c02 */ /* 0x000fe20008000f00 */
[----:B0-----:R-:W-:Y:S10]  /*239b0*/  ENDCOLLECTIVE ;  /* 0x000000000000791b */ /* 0x001ff40003800000 */
.L_x_9772:
[----:B------:R-:W-:Y:S05]  /*239c0*/  BSYNC B0 ;  /* 0x0000000000007941 */ /* 0x000fea0003800000 */
.L_x_9771:
[----:B------:R-:W-:Y:S05]  /*239d0*/  BRA `(.L_x_9773) ;  /* 0xffffffe000807947 */ /* 0x000fea000383ffff */
.L_x_9677:
[----:B0-----:R0:W1:Y:S02]  /*239e0*/  SYNCS.PHASECHK.TRANS64.TRYWAIT P0, [R7+URZ], R2 ;  /* 0x00000002070075a7 */ /* 0x001064000800017f */
[----:B-1----:R-:W-:Y:S05]  /*239f0*/  @!P0 NANOSLEEP.SYNCS 0x989680 ;  /* 0x009896800000895d */ /* 0x002fea0003900000 */
[----:B------:R-:W1:Y:S02]  /*23a00*/  @!P0 SYNCS.PHASECHK.TRANS64 P0, [R7+URZ], R2 ;  /* 0x00000002070085a7 */ /* 0x000e64000800007f */
[----:B-1----:R-:W-:Y:S05]  /*23a10*/  @!P0 BRA `(.L_x_9677) ;  /* 0xfffffffc00f08947 */ /* 0x002fea000383ffff */
[----:B------:R-:W-:Y:S05]  /*23a20*/  BRA `(.L_x_9774) ;  /* 0xffffffe000b47947 */ /* 0x000fea000383ffff */
.L_x_9678:
[----:B-1----:R1:W2:Y:S02]  /*23a30*/  SYNCS.PHASECHK.TRANS64.TRYWAIT P0, [R3+URZ], R0 ;  /* 0x00000000030075a7 */ /* 0x0022a4000800017f */
[----:B--2---:R-:W-:Y:S05]  /*23a40*/  @!P0 NANOSLEEP.SYNCS 0x989680 ;  /* 0x009896800000895d */ /* 0x004fea0003900000 */
[----:B------:R-:W2:Y:S02]  /*23a50*/  @!P0 SYNCS.PHASECHK.TRANS64 P0, [R3+URZ], R0 ;  /* 0x00000000030085a7 */ /* 0x000ea4000800007f */
[----:B--2---:R-:W-:Y:S05]  /*23a60*/  @!P0 BRA `(.L_x_9678) ;  /* 0xfffffffc00f08947 */ /* 0x004fea000383ffff */
[----:B------:R-:W-:Y:S05]  /*23a70*/  BRA `(.L_x_9775) ;  /* 0xffffffe000a87947 */ /* 0x000fea000383ffff */
.L_x_9680:
[----:B-1----:R1:W2:Y:S02]  /*23a80*/  SYNCS.PHASECHK.TRANS64.TRYWAIT P0, [R5+URZ], R2 ;  /* 0x00000002050075a7 */ /* 0x0022a4000800017f */
[----:B--2---:R-:W-:Y:S05]  /*23a90*/  @!P0 NANOSLEEP.SYNCS 0x989680 ;  /* 0x009896800000895d */ /* 0x004fea0003900000 */
[----:B------:R-:W2:Y:S02]  /*23aa0*/  @!P0 SYNCS.PHASECHK.TRANS64 P0, [R5+URZ], R2 ;  /* 0x00000002050085a7 */ /* 0x000ea4000800007f */
[----:B--2---:R-:W-:Y:S05]  /*23ab0*/  @!P0 BRA `(.L_x_9680) ;  /* 0xfffffffc00f08947 */ /* 0x004fea000383ffff */
[----:B------:R-:W-:Y:S05]  /*23ac0*/  BRA `(.L_x_9776) ;  /* 0xffffffe000ac7947 */ /* 0x000fea000383ffff */
.L_x_9777:
        /* <DEDUP_REMOVED lines=11> */
.L_x_12781:


//--------------------- .text._ZN7cutlass13device_kernelIN5flash11enable_sm90INS1_16FlashAttnFwdSm90INS1_25CollectiveMainloopFwdSm90ILi2EN4cute5tupleIJNS5_1CILi1EEES8_S8_EEENS6_IJNS7_ILi192EEENS7_ILi144EEENS7_ILi96EEEEEELi96ENS_6half_tEfNS_4arch4Sm90ELb1ELb0ELb1ELb0ELb0ELb0ELb0ELb0ELb1ELb0ELb0ELb0EEENS1_21CollectiveEpilogueFwdINS6_IJSA_SC_SB_EEES9_SE_SG_Li384ELb0ELb0ELb0ELb0EEENS1_30DynamicPersistentTileSchedulerILi384ELi32ELb0ELb0ELb1EEEEEEEEEvNT_6ParamsE --------------------------
	.section	.text._ZN7cutlass13device_kernelIN5flash11enable_sm90INS1_16FlashAttnFwdSm90INS1_25CollectiveMainloopFwdSm90ILi2EN4cute5tupleIJNS5_1CILi1EEES8_S8_EEENS6_IJNS7_ILi192EEENS7_ILi144EEENS7_ILi96EEEEEELi96ENS_6half_tEfNS_4arch4Sm90ELb1ELb0ELb1ELb0ELb0ELb0ELb0ELb0ELb1ELb0ELb0ELb0EEENS1_21CollectiveEpilogueFwdINS6_IJSA_SC_SB_EEES9_SE_SG_Li384ELb0ELb0ELb0ELb0EEENS1_30DynamicPersistentTileSchedulerILi384ELi32ELb0ELb0ELb1EEEEEEEEEvNT_6ParamsE,"ax",@progbits
	.align	128
.text._ZN7cutlass13device_kernelIN5flash11enable_sm90INS1_16FlashAttnFwdSm90INS1_25CollectiveMainloopFwdSm90ILi2EN4cute5tupleIJNS5_1CILi1EEES8_S8_EEENS6_IJNS7_ILi192EEENS7_ILi144EEENS7_ILi96EEEEEELi96ENS_6half_tEfNS_4arch4Sm90ELb1ELb0ELb1ELb0ELb0ELb0ELb0ELb0ELb1ELb0ELb0ELb0EEENS1_21CollectiveEpilogueFwdINS6_IJSA_SC_SB_EEES9_SE_SG_Li384ELb0ELb0ELb0ELb0EEENS1_30DynamicPersistentTileSchedulerILi384ELi32ELb0ELb0ELb1EEEEEEEEEvNT_6ParamsE:
        .type           _ZN7cutlass13device_kernelIN5flash11enable_sm90INS1_16FlashAttnFwdSm90INS1_25CollectiveMainloopFwdSm90ILi2EN4cute5tupleIJNS5_1CILi1EEES8_S8_EEENS6_IJNS7_ILi192EEENS7_ILi144EEENS7_ILi96EEEEEELi96ENS_6half_tEfNS_4arch4Sm90ELb1ELb0ELb1ELb0ELb0ELb0ELb0ELb0ELb1ELb0ELb0ELb0EEENS1_21CollectiveEpilogueFwdINS6_IJSA_SC_SB_EEES9_SE_SG_Li384ELb0ELb0ELb0ELb0EEENS1_30DynamicPersistentTileSchedulerILi384ELi32ELb0ELb0ELb1EEEEEEEEEvNT_6ParamsE,@function
        .size           _ZN7cutlass13device_kernelIN5flash11enable_sm90INS1_16FlashAttnFwdSm90INS1_25CollectiveMainloopFwdSm90ILi2EN4cute5tupleIJNS5_1CILi1EEES8_S8_EEENS6_IJNS7_ILi192EEENS7_ILi144EEENS7_ILi96EEEEEELi96ENS_6half_tEfNS_4arch4Sm90ELb1ELb0ELb1ELb0ELb0ELb0ELb0ELb0ELb1ELb0ELb0ELb0EEENS1_21CollectiveEpilogueFwdINS6_IJSA_SC_SB_EEES9_SE_SG_Li384ELb0ELb0ELb0ELb0EEENS1_30DynamicPersistentTileSchedulerILi384ELi32ELb0ELb0ELb1EEEEEEEEEvNT_6ParamsE,(.L_x_12782 - _ZN7cutlass13device_kernelIN5flash11enable_sm90INS1_16FlashAttnFwdSm90INS1_25CollectiveMainloopFwdSm90ILi2EN4cute5tupleIJNS5_1CILi1EEES8_S8_EEENS6_IJNS7_ILi192EEENS7_ILi144EEENS7_ILi96EEEEEELi96ENS_6half_tEfNS_4arch4Sm90ELb1ELb0ELb1ELb0ELb0ELb0ELb0ELb0ELb1ELb0ELb0ELb0EEENS1_21CollectiveEpilogueFwdINS6_IJSA_SC_SB_EEES9_SE_SG_Li384ELb0ELb0ELb0ELb0EEENS1_30DynamicPersistentTileSchedulerILi384ELi32ELb0ELb0ELb1EEEEEEEEEvNT_6ParamsE)
        .other          _ZN7cutlass13device_kernelIN5flash11enable_sm90INS1_16FlashAttnFwdSm90INS1_25CollectiveMainloopFwdSm90ILi2EN4cute5tupleIJNS5_1CILi1EEES8_S8_EEENS6_IJNS7_ILi192EEENS7_ILi144EEENS7_ILi96EEEEEELi96ENS_6half_tEfNS_4arch4Sm90ELb1ELb0ELb1ELb0ELb0ELb0ELb0ELb0ELb1ELb0ELb0ELb0EEENS1_21CollectiveEpilogueFwdINS6_IJSA_SC_SB_EEES9_SE_SG_Li384ELb0ELb0ELb0ELb0EEENS1_30DynamicPersistentTileSchedulerILi384ELi32ELb0ELb0ELb1EEEEEEEEEvNT_6ParamsE,@"STO_CUDA_ENTRY STV_DEFAULT"
_ZN7cutlass13device_kernelIN5flash11enable_sm90INS1_16FlashAttnFwdSm90INS1_25CollectiveMainloopFwdSm90ILi2EN4cute5tupleIJNS5_1CILi1EEES8_S8_EEENS6_IJNS7_ILi192EEENS7_ILi144EEENS7_ILi96EEEEEELi96ENS_6half_tEfNS_4arch4Sm90ELb1ELb0ELb1ELb0ELb0ELb0ELb0ELb0ELb1ELb0ELb0ELb0EEENS1_21CollectiveEpilogueFwdINS6_IJSA_SC_SB_EEES9_SE_SG_Li384ELb0ELb0ELb0ELb0EEENS1_30DynamicPersistentTileSchedulerILi384ELi32ELb0ELb0ELb1EEEEEEEEEvNT_6ParamsE:
[----:B------:R-:W1:Y:S01]  /*0000*/  LDC R1, c[0x0][0x28] ;  /* 0x00000a00ff017b82 */ /* 0x000e620000000800 */
[----:B------:R-:W2:Y:S01]  /*0010*/  S2R R2, SR_TID.X ;  /* 0x0000000000027919 */ /* 0x000ea20000002100 */
[----:B------:R-:W-:Y:S01]  /*0020*/  ELECT P0, URZ, PT ;  /* 0x00000000003f782f */ /* 0x000fe20003800000 */
[----:B------:R-:W-:Y:S01]  /*0030*/  BSSY B0, `(.L_x_9778) ;  /* 0x0000013000007945 */ /* 0x000fe20003800000 */
[----:B--2---:R-:W-:-:S05]  /*0040*/  SHF.R.U32.HI R0, RZ, 0x5, R2 ;  /* 0x00000005ff007819 */ /* 0x004fca0000011602 */
        /* <DEDUP_REMOVED lines=17> */
.L_x_9779:
[----:B------:R-:W-:Y:S05]  /*0160*/  BSYNC B0 ;  /* 0x0000000000007941 */ /* 0x000fea0003800000 */
.L_x_9778:
        /* <DEDUP_REMOVED lines=36> */
.L_x_9780:
        /* <DEDUP_REMOVED lines=22> */
.L_x_9781:
        /* <DEDUP_REMOVED lines=18> */
.L_x_9782:
        /* <DEDUP_REMOVED lines=22> */
.L_x_9783:
        /* <DEDUP_REMOVED lines=22> */
.L_x_9784:
[----:B---3--:R-:W-:Y:S01]  /*08f0*/  ISETP.NE.AND P0, PT, R3, RZ, PT ;  /* 0x000000ff0300720c */ /* 0x008fe20003f05270 */
[----:B------:R-:W-:Y:S01]  /*0900*/  IMAD.MOV.U32 R17, RZ, RZ, 0x1 ;  /* 0x00000001ff117424 */ /* 0x000fe200078e00ff */
[----:B------:R-:W-:Y:S01]  /*0910*/  NOP ;  /* 0x0000000000007918 */ /* 0x000fe20000000000 */
[----:B------:R-:W-:-:S03]  /*0920*/  LOP3.LUT R18, R2, 0x7f, RZ, 0xc0, !PT ;  /* 0x0000007f02127812 */ /* 0x000fc600078ec0ff */
[----:B------:R-:W-:Y:S01]  /*0930*/  SEL R17, R17, 0x2, !P0 ;  /* 0x0000000211117807 */ /* 0x000fe20004000000 */
[----:B-12-4-:R-:W-:Y:S06]  /*0940*/  BAR.SYNC.DEFER_BLOCKING 0x0 ;  /* 0x0000000000007b1d */ /* 0x016fec0000010000 */
[----:B------:R-:W-:Y:S05]  /*0950*/  @!P0 BRA `(.L_x_9785) ;  /* 0x000000f800508947 */ /* 0x000fea0003800000 */
.L_x_9786:
        /* <DEDUP_REMOVED lines=16> */
[----:B------:R-:W-:Y:S01]  /*0a60*/  LOP3.LUT R144, R17, 0x1, RZ, 0xfc, !PT ;  /* 0x0000000111907812 */ /* 0x000fe200078efcff */
[----:B------:R-:W-:Y:S01]  /*0a70*/  IMAD.MOV.U32 R18, RZ, RZ, RZ ;  /* 0x000000ffff127224 */ /* 0x000fe200078e00ff */
[----:B------:R-:W-:Y:S01]  /*0a80*/  SHF.R.S32.HI R3, RZ, 0x1f, R0 ;  /* 0x0000001fff037819 */ /* 0x000fe20000011400 */
[----:B------:R-:W-:-:S03]  /*0a90*/  UMOV UR46, URZ ;  /* 0x0000003f002e7c82 */ /* 0x000fc60008000000 */
[CC--:B------:R-:W-:Y:S01]  /*0aa0*/  LEA.HI R6, R3.reuse, R0.reuse, RZ, 0x4 ;  /* 0x0000000003067211 */ /* 0x0c0fe200078f20ff */
[----:B------:R-:W2:Y:S01]  /*0ab0*/  S2UR UR6, SR_SWINHI ;  /* 0x00000000000679c3 */ /* 0x000ea20000002f00 */
[CC--:B------:R-:W-:Y:S02]  /*0ac0*/  LEA.HI R4, R3.reuse, R0.reuse, RZ, 0x7 ;  /* 0x0000000003047211 */ /* 0x0c0fe400078f38ff */
[----:B------:R-:W-:Y:S02]  /*0ad0*/  LEA.HI R8, R3, R0, RZ, 0x5 ;  /* 0x0000000003087211 */ /* 0x000fe400078f28ff */
[----:B------:R-:W-:Y:S02]  /*0ae0*/  SHF.R.S32.HI R7, RZ, 0x4, R6 ;  /* 0x00000004ff077819 */ /* 0x000fe40000011406 */
[----:B------:R-:W-:Y:S02]  /*0af0*/  LOP3.LUT R3, R6, 0xfffffff0, RZ, 0xc0, !PT ;  /* 0xfffffff006037812 */ /* 0x000fe400078ec0ff */
[----:B------:R-:W-:-:S02]  /*0b00*/  SHF.R.S32.HI R5, RZ, 0x7, R4 ;  /* 0x00000007ff057819 */ /* 0x000fc40000011404 */
[----:B------:R-:W-:Y:S01]  /*0b10*/  LOP3.LUT R9, R4, 0xffffff80, RZ, 0xc0, !PT ;  /* 0xffffff8004097812 */ /* 0x000fe200078ec0ff */
[----:B------:R-:W-:Y:S01]  /*0b20*/  IMAD.IADD R3, R0, 0x1, -R3 ;  /* 0x0000000100037824 */ /* 0x000fe200078e0a03 */
[----:B------:R-:W-:Y:S01]  /*0b30*/  LEA.HI R4, R6, R7, RZ, 0x1 ;  /* 0x0000000706047211 */ /* 0x000fe200078f08ff */
[----:B------:R-:W-:Y:S01]  /*0b40*/  IMAD.HI R10, R5, 0x55555556, RZ ;  /* 0x55555556050a7827 */ /* 0x000fe200078e02ff */
[----:B------:R-:W-:Y:S01]  /*0b50*/  SHF.R.S32.HI R8, RZ, 0x5, R8 ;  /* 0x00000005ff087819 */ /* 0x000fe20000011408 */
[----:B-1----:R-:W-:Y:S01]  /*0b60*/  ULEA UR47, UR4, UR47, 0x18 ;  /* 0x0000002f042f7291 */ /* 0x002fe2000f8ec03f */
[----:B------:R-:W-:Y:S01]  /*0b70*/  LOP3.LUT R4, R4, 0x1ffffffe, RZ, 0xc0, !PT ;  /* 0x1ffffffe04047812 */ /* 0x000fe200078ec0ff */
[----:B------:R-:W-:Y:S01]  /*0b80*/  IMAD.IADD R9, R0, 0x1, -R9 ;  /* 0x0000000100097824 */ /* 0x000fe200078e0a09 */
[--C-:B------:R-:W-:Y:S01]  /*0b90*/  SHF.R.S32.HI R0, RZ, 0x1f, R3.reuse ;  /* 0x0000001fff007819 */ /* 0x100fe20000011403 */
[----:B------:R-:W-:Y:S01]  /*0ba0*/  IMAD R14, R8, 0x10, R3 ;  /* 0x00000010080e7824 */ /* 0x000fe200078e0203 */
[----:B------:R-:W-:Y:S01]  /*0bb0*/  LEA.HI R10, R10, R10, RZ, 0x1 ;  /* 0x0000000a0a0a7211 */ /* 0x000fe200078f08ff */
[----:B------:R-:W-:Y:S01]  /*0bc0*/  IMAD.IADD R7, R7, 0x1, -R4 ;  /* 0x0000000107077824 */ /* 0x000fe200078e0a04 */
[CC--:B------:R-:W-:Y:S01]  /*0bd0*/  LEA.HI R4, R0.reuse, R3.reuse, RZ, 0x2 ;  /* 0x0000000300047211 */ /* 0x0c0fe200078f10ff */
[----:B------:R-:W-:Y:S01]  /*0be0*/  UMOV UR4, UR47 ;  /* 0x0000002f00047c82 */ /* 0x000fe20008000000 */
[----:B--2---:R-:W-:Y:S01]  /*0bf0*/  UMOV UR5, UR6 ;  /* 0x0000000600057c82 */ /* 0x004fe20008000000 */
[----:B------:R-:W-:Y:S01]  /*0c00*/  LEA.HI R0, R0, R3, RZ, 0x3 ;  /* 0x0000000300007211 */ /* 0x000fe200078f18ff */
[----:B------:R-:W-:Y:S01]  /*0c10*/  IMAD R10, R10, -0x3, R5 ;  /* 0xfffffffd0a0a7824 */ /* 0x000fe200078e0205 */
[----:B------:R-:W-:Y:S01]  /*0c20*/  SHF.R.S32.HI R6, RZ, 0x1f, R9 ;  /* 0x0000001fff067819 */ /* 0x000fe20000011409 */
[----:B------:R-:W-:Y:S01]  /*0c30*/  IMAD.U32 R150, RZ, RZ, UR4 ;  /* 0x00000004ff967e24 */ /* 0x000fe2000f8e00ff */
[----:B------:R-:W-:Y:S01]  /*0c40*/  SHF.L.U32 R5, R0, 0x4, RZ ;  /* 0x0000000400057819 */ /* 0x000fe200000006ff */
[----:B------:R-:W-:Y:S01]  /*0c50*/  IMAD.U32 R151, RZ, RZ, UR5 ;  /* 0x00000005ff977e24 */ /* 0x000fe2000f8e00ff */
[----:B------:R-:W-:Y:S01]  /*0c60*/  LOP3.LUT R0, R4, 0x7fffffc, RZ, 0xc0, !PT ;  /* 0x07fffffc04007812 */ /* 0x000fe200078ec0ff */
[----:B------:R-:W-:Y:S01]  /*0c70*/  UMOV UR5, URZ ;  /* 0x0000003f00057c82 */ /* 0x000fe20008000000 */
[----:B------:R-:W-:Y:S01]  /*0c80*/  SHF.R.S32.HI R4, RZ, 0x2, R4 ;  /* 0x00000002ff047819 */ /* 0x000fe20000011404 */
[----:B------:R-:W-:Y:S01]  /*0c90*/  IMAD.U32 R148, RZ, RZ, UR5 ;  /* 0x00000005ff947e24 */ /* 0x000fe2000f8e00ff */
[----:B------:R-:W-:Y:S01]  /*0ca0*/  LEA.HI R11, R6, R9, RZ, 0x2 ;  /* 0x00000009060b7211 */ /* 0x000fe200078f10ff */
[----:B------:R-:W-:Y:S01]  /*0cb0*/  IMAD.IADD R0, R3, 0x1, -R0 ;  /* 0x0000000103007824 */ /* 0x000fe200078e0a00 */
[----:B------:R-:W-:Y:S01]  /*0cc0*/  SHF.L.U32 R7, R7, 0x3, RZ ;  /* 0x0000000307077819 */ /* 0x000fe200000006ff */
[----:B------:R-:W-:Y:S01]  /*0cd0*/  IMAD.SHL.U32 R4, R4, 0x40, RZ ;  /* 0x0000004004047824 */ /* 0x000fe200078e00ff */
[--C-:B------:R-:W-:Y:S01]  /*0ce0*/  SHF.R.S32.HI R12, RZ, 0x2, R11.reuse ;  /* 0x00000002ff0c7819 */ /* 0x100fe2000001140b */
[----:B------:R-:W-:Y:S01]  /*0cf0*/  UMOV UR4, UR7 ;  /* 0x0000000700047c82 */ /* 0x000fe20008000000 */
[----:B------:R-:W-:Y:S01]  /*0d00*/  SHF.R.S32.HI R13, RZ, 0x1f, R11 ;  /* 0x0000001fff0d7819 */ /* 0x000fe2000001140b */
[----:B------:R-:W-:Y:S01]  /*0d10*/  IMAD.U32 R3, R14, 0x20, R7 ;  /* 0x000000200e037824 */ /* 0x000fe200078e0007 */
[----:B------:R-:W-:-:S02]  /*0d20*/  LOP3.LUT R4, R4, 0x40, RZ, 0xc0, !PT ;  /* 0x0000004004047812 */ /* 0x000fc400078ec0ff */
[----:B------:R-:W-:Y:S01]  /*0d30*/  LOP3.LUT R5, R5, 0x7fffff80, RZ, 0xc0, !PT ;  /* 0x7fffff8005057812 */ /* 0x000fe200078ec0ff */
[----:B------:R-:W-:Y:S01]  /*0d40*/  IMAD.WIDE R150, R3, 0x2, R150 ;  /* 0x0000000203967825 */ /* 0x000fe200078e0296 */
[----:B------:R-:W-:Y:S02]  /*0d50*/  LEA.HI R13, R13, R12, RZ, 0x3 ;  /* 0x0000000c0d0d7211 */ /* 0x000fe400078f18ff */
[----:B------:R-:W-:Y:S01]  /*0d60*/  LOP3.LUT R7, R4, 0x8, R7, 0xf8, !PT ;  /* 0x0000000804077812 */ /* 0x000fe200078ef807 */
[----:B------:R-:W-:Y:S01]  /*0d70*/  IMAD R5, R8, 0x100, R5 ;  /* 0x0000010008057824 */ /* 0x000fe200078e0205 */
[----:B------:R-:W-:Y:S02]  /*0d80*/  SHF.R.U32.HI R4, RZ, 0x3, R4 ;  /* 0x00000003ff047819 */ /* 0x000fe40000011604 */
[----:B------:R-:W-:Y:S01]  /*0d90*/  LOP3.LUT R13, R13, 0xfffffff8, RZ, 0xc0, !PT ;  /* 0xfffffff80d0d7812 */ /* 0x000fe200078ec0ff */
[----:B------:R-:W-:Y:S01]  /*0da0*/  IMAD R5, R0, 0x10, R5 ;  /* 0x0000001000057824 */ /* 0x000fe200078e0205 */
[----:B------:R-:W-:-:S02]  /*0db0*/  LEA.HI R6, R6, R9, RZ, 0x5 ;  /* 0x0000000906067211 */ /* 0x000fc400078f28ff */
[----:B------:R-:W-:Y:S01]  /*0dc0*/  LOP3.LUT R4, R7, R4, RZ, 0x3c, !PT ;  /* 0x0000000407047212 */ /* 0x000fe200078e3cff */
[----:B------:R-:W-:Y:S01]  /*0dd0*/  IMAD.IADD R13, R12, 0x1, -R13 ;  /* 0x000000010c0d7824 */ /* 0x000fe200078e0a0d */
[----:B------:R-:W-:Y:S02]  /*0de0*/  SHF.R.S32.HI R6, RZ, 0x5, R6 ;  /* 0x00000005ff067819 */ /* 0x000fe40000011406 */
[----:B------:R-:W-:Y:S01]  /*0df0*/  LOP3.LUT R8, R11, 0x7ffffffc, RZ, 0xc0, !PT ;  /* 0x7ffffffc0b087812 */ /* 0x000fe200078ec0ff */
[----:B------:R-:W-:Y:S02]  /*0e00*/  IMAD.IADD R4, R4, 0x1, R5 ;  /* 0x0000000104047824 */ /* 0x000fe400078e0205 */
[----:B------:R-:W-:Y:S01]  /*0e10*/  IMAD R13, R6, 0x10, R13 ;  /* 0x00000010060d7824 */ /* 0x000fe200078e020d */
[----:B------:R-:W-:Y:S02]  /*0e20*/  IADD3 R19, R9, -R8, RZ ;  /* 0x8000000809137210 */ /* 0x000fe40007ffe0ff */
[----:B------:R-:W-:Y:S01]  /*0e30*/  LEA R22, R4, UR47, 0x1 ;  /* 0x0000002f04167c11 */ /* 0x000fe2000f8e08ff */
[----:B------:R-:W-:-:S07]  /*0e40*/  IMAD R23, R10, 0x40, R13 ;  /* 0x000000400a177824 */ /* 0x000fce00078e020d */
.L_x_9829:
        /* <DEDUP_REMOVED lines=21> */
.L_x_9787:
[----:B------:R-:W-:Y:S01]  /*0fa0*/  ULDC UR6, c[0x0][0xdc4] ;  /* 0x0003710000067ab9 */ /* 0x000fe20000000800 */
[----:B------:R-:W-:Y:S01]  /*0fb0*/  UMOV UR9, UR7 ;  /* 0x0000000700097c82 */ /* 0x000fe20008000000 */
[----:B------:R-:W-:-:S11]  /*0fc0*/  UISETP.NE.AND UP0, UPT, UR6, 0x1, UPT ;  /* 0x000000010600788c */ /* 0x000fd6000bf05270 */
[----:B------:R-:W-:Y:S02]  /*0fd0*/  @UP0 ULDC.64 UR10, c[0x0][0xdc8] ;  /* 0x00037200000a0ab9 */ /* 0x000fe40000000a00 */
[----:B------:R-:W-:-:S04]  /*0fe0*/  UIMAD.WIDE.U32 UR4, UR7, UR10, URZ ;  /* 0x0000000a070472a5 */ /* 0x000fc8000f8e003f */
[----:B------:R-:W-:-:S04]  /*0ff0*/  @UP0 USHF.R.U32.HI UR9, URZ, UR11, UR5 ;  /* 0x0000000b3f090299 */ /* 0x000fc80008011605 */
[----:B------:R-:W-:Y:S02]  /*1000*/  UIMAD UR4, UR9, UR6, URZ ;  /* 0x00000006090472a4 */ /* 0x000fe4000f8e023f */
[----:B------:R-:W-:-:S10]  /*1010*/  MOV R147, UR9 ;  /* 0x0000000900937c02 */ /* 0x000fd40008000f00 */
.L_x_9788:
[----:B------:R-:W-:Y:S01]  /*1020*/  R2UR UR5, R147 ;  /* 0x00000000930572ca */ /* 0x000fe200000e0000 */
[----:B------:R-:W1:Y:S01]  /*1030*/  LDC R4, c[0x0][0x288] ;  /* 0x0000a200ff047b82 */ /* 0x000e620000000800 */
[----:B------:R-:W-:Y:S01]  /*1040*/  ULDC UR6, c[0x0][0xdac] ;  /* 0x00036b0000067ab9 */ /* 0x000fe20000000800 */
[----:B------:R-:W-:Y:S01]  /*1050*/  ULDC.64 UR10, c[0x0][0x3f8] ;  /* 0x0000fe00000a7ab9 */ /* 0x000fe20000000a00 */
[----:B------:R-:W-:Y:S01]  /*1060*/  ULDC UR43, c[0x0][0xdb8] ;  /* 0x00036e00002b7ab9 */ /* 0x000fe20000000800 */
[----:B------:R-:W-:Y:S01]  /*1070*/  UISETP.NE.U32.AND UP0, UPT, UR10, URZ, UPT ;  /* 0x0000003f0a00728c */ /* 0x000fe2000bf05070 */
[----:B------:R-:W-:Y:S01]  /*1080*/  PLOP3.LUT P0, PT, PT, PT, PT, 0x80, 0x0 ;  /* 0x000000000000781c */ /* 0x000fe20003f0f070 */
[----:B------:R-:W-:Y:S01]  /*1090*/  UIADD3 UR4, UR7, -UR4, URZ ;  /* 0x8000000407047290 */ /* 0x000fe2000fffe03f */
[----:B------:R-:W-:Y:S01]  /*10a0*/  MOV R71, RZ ;  /* 0x000000ff00477202 */ /* 0x000fe20000000f00 */
[----:B------:R-:W2:Y:S01]  /*10b0*/  LDC R65, c[0x0][0x2e0] ;  /* 0x0000b800ff417b82 */ /* 0x000ea20000000800 */
[----:B------:R-:W-:Y:S01]  /*10c0*/  UISETP.NE.AND.EX UP0, UPT, UR11, URZ, UPT, UP0 ;  /* 0x0000003f0b00728c */ /* 0x000fe2000bf05300 */
[----:B------:R-:W-:-:S02]  /*10d0*/  CS2R R38, SRZ ;  /* 0x0000000000267805 */ /* 0x000fc4000001ff00 */
[----:B------:R-:W-:Y:S01]  /*10e0*/  CS2R R20, SRZ ;  /* 0x0000000000147805 */ /* 0x000fe2000001ff00 */
[----:B------:R-:W-:Y:S01]  /*10f0*/  ULOP3.LUT UR5, URZ, UR5, URZ, 0x33, !UPT ;  /* 0x000000053f057292 */ /* 0x000fe2000f8e333f */
[----:B------:R-:W-:Y:S02]  /*1100*/  CS2R R42, SRZ ;  /* 0x00000000002a7805 */ /* 0x000fe4000001ff00 */
[----:B------:R-:W-:Y:S02]  /*1110*/  CS2R R28, SRZ ;  /* 0x00000000001c7805 */ /* 0x000fe4000001ff00 */
[----:B------:R-:W-:Y:S01]  /*1120*/  CS2R R24, SRZ ;  /* 0x0000000000187805 */ /* 0x000fe2000001ff00 */
[----:B------:R-:W-:Y:S01]  /*1130*/  UIADD3 UR5, UR5, UR6, URZ ;  /* 0x0000000605057290 */ /* 0x000fe2000fffe03f */
[----:B------:R-:W-:Y:S02]  /*1140*/  CS2R R44, SRZ ;  /* 0x00000000002c7805 */ /* 0x000fe4000001ff00 */
[----:B------:R-:W-:Y:S01]  /*1150*/  CS2R R32, SRZ ;  /* 0x0000000000207805 */ /* 0x000fe2000001ff00 */
[----:B------:R-:W-:Y:S01]  /*1160*/  ULDC UR6, c[0x0][0x404] ;  /* 0x0001010000067ab9 */ /* 0x000fe20000000800 */
[----:B------:R-:W-:Y:S01]  /*1170*/  UIMAD UR42, UR5, 0xc0, URZ ;  /* 0x000000c0052a78a4 */ /* 0x000fe2000f8e023f */
[----:B------:R-:W-:Y:S01]  /*1180*/  CS2R R46, SRZ ;  /* 0x00000000002e7805 */ /* 0x000fe2000001ff00 */
[----:B------:R-:W-:Y:S01]  /*1190*/  USEL UR5, UR6, 0x1, UP0 ;  /* 0x0000000106057887 */ /* 0x000fe20008000000 */
[----:B------:R-:W-:Y:S01]  /*11a0*/  CS2R R48, SRZ ;  /* 0x0000000000307805 */ /* 0x000fe2000001ff00 */
[----:B------:R-:W-:Y:S01]  /*11b0*/  UISETP.NE.AND UP0, UPT, UR43, 0x1, UPT ;  /* 0x000000012b00788c */ /* 0x000fe2000bf05270 */
[----:B------:R-:W-:Y:S01]  /*11c0*/  CS2R R14, SRZ ;  /* 0x00000000000e7805 */ /* 0x000fe2000001ff00 */
[----:B------:R-:W-:Y:S01]  /*11d0*/  IMAD.U32 R17, RZ, RZ, UR42 ;  /* 0x0000002aff117e24 */ /* 0x000fe2000f8e00ff */
[----:B------:R-:W-:Y:S01]  /*11e0*/  CS2R R12, SRZ ;  /* 0x00000000000c7805 */ /* 0x000fe2000001ff00 */
[----:B------:R-:W-:Y:S01]  /*11f0*/  IMAD.MOV.U32 R50, RZ, RZ, RZ ;  /* 0x000000ffff327224 */ /* 0x000fe200078e00ff */
[----:B------:R-:W-:-:S02]  /*1200*/  CS2R R52, SRZ ;  /* 0x0000000000347805 */ /* 0x000fc4000001ff00 */
[----:B------:R-:W-:Y:S02]  /*1210*/  CS2R R40, SRZ ;  /* 0x0000000000287805 */ /* 0x000fe4000001ff00 */
[----:B-1----:R-:W-:Y:S01]  /*1220*/  IADD3 R4, R17, 0x14f, -R4 ;  /* 0x0000014f11047810 */ /* 0x002fe20007ffe804 */
[----:B--2---:R-:W-:Y:S01]  /*1230*/  IMAD R65, R65, UR5, RZ ;  /* 0x0000000541417c24 */ /* 0x004fe2000f8e02ff */
[----:B------:R-:W-:Y:S01]  /*1240*/  ULDC UR5, c[0x0][0xdc4] ;  /* 0x0003710000057ab9 */ /* 0x000fe20000000800 */
[----:B------:R-:W-:Y:S01]  /*1250*/  CS2R R36, SRZ ;  /* 0x0000000000247805 */ /* 0x000fe2000001ff00 */
[----:B------:R-:W-:Y:S01]  /*1260*/  UIMAD UR8, UR8, UR5, UR4 ;  /* 0x00000005080872a4 */ /* 0x000fe2000f8e0204 */
[C---:B------:R-:W-:Y:S01]  /*1270*/  VIADD R0, R65.reuse, 0x8f ;  /* 0x0000008f41007836 */ /* 0x040fe20000000000 */
[----:B------:R-:W-:Y:S01]  /*1280*/  @UP0 ULDC UR6, c[0x0][0xdc0] ;  /* 0x0003700000060ab9 */ /* 0x000fe20000000800 */
[----:B------:R-:W-:Y:S01]  /*1290*/  IMAD.IADD R4, R65, 0x1, R4 ;  /* 0x0000000141047824 */ /* 0x000fe200078e0204 */
[----:B------:R-:W-:Y:S01]  /*12a0*/  @UP0 ULDC UR4, c[0x0][0xdbc] ;  /* 0x00036f0000040ab9 */ /* 0x000fe20000000800 */
[----:B------:R-:W-:Y:S01]  /*12b0*/  IMAD.HI R0, R0, 0x38e38e39, RZ ;  /* 0x38e38e3900007827 */ /* 0x000fe200078e02ff */
[----:B------:R-:W-:Y:S01]  /*12c0*/  UIMAD.WIDE.U32 UR4, UR8, UR4, URZ ;  /* 0x00000004080472a5 */ /* 0x000fe2000f8e003f */
[----:B------:R-:W-:Y:S01]  /*12d0*/  CS2R R56, SRZ ;  /* 0x0000000000387805 */ /* 0x000fe2000001ff00 */
[----:B------:R-:W-:Y:S01]  /*12e0*/  UMOV UR44, UR8 ;  /* 0x00000008002c7c82 */ /* 0x000fe20008000000 */
[----:B------:R-:W-:Y:S01]  /*12f0*/  IMAD.HI R4, R4, 0x38e38e39, RZ ;  /* 0x38e38e3904047827 */ /* 0x000fe200078e02ff */
[----:B------:R-:W-:Y:S01]  /*1300*/  SHF.R.U32.HI R3, RZ, 0x1f, R0 ;  /* 0x0000001fff037819 */ /* 0x000fe20000011600 */
[----:B------:R-:W-:Y:S01]  /*1310*/  @UP0 USHF.R.U32.HI UR44, URZ, UR6, UR5 ;  /* 0x000000063f2c0299 */ /* 0x000fe20008011605 */
[----:B------:R-:W-:-:S02]  /*1320*/  CS2R R60, SRZ ;  /* 0x00000000003c7805 */ /* 0x000fc4000001ff00 */
[----:B------:R-:W-:Y:S02]  /*1330*/  CS2R R74, SRZ ;  /* 0x00000000004a7805 */ /* 0x000fe4000001ff00 */
[----:B------:R-:W-:Y:S01]  /*1340*/  SHF.R.U32.HI R5, RZ, 0x1f, R4 ;  /* 0x0000001fff057819 */ /* 0x000fe20000011604 */
[----:B------:R-:W-:Y:S01]  /*1350*/  UIADD3 UR4, -UR44, URZ, URZ ;  /* 0x0000003f2c047290 */ /* 0x000fe2000fffe13f */
[----:B------:R-:W-:Y:S01]  /*1360*/  LEA.HI.SX32 R3, R0, R3, 0x1b ;  /* 0x0000000300037211 */ /* 0x000fe200078fdaff */
[----:B------:R-:W-:Y:S01]  /*1370*/  IMAD.MOV.U32 R0, RZ, RZ, RZ ;  /* 0x000000ffff007224 */ /* 0x000fe200078e00ff */
[----:B------:R-:W-:Y:S01]  /*1380*/  LEA.HI.SX32 R64, R4, R5, 0x1b ;  /* 0x0000000504407211 */ /* 0x000fe200078fdaff */
[----:B------:R-:W-:Y:S01]  /*1390*/  UIMAD UR43, UR43, UR4, UR8 ;  /* 0x000000042b2b72a4 */ /* 0x000fe2000f8e0208 */
[----:B------:R-:W-:Y:S02]  /*13a0*/  CS2R R72, SRZ ;  /* 0x0000000000487805 */ /* 0x000fe4000001ff00 */
[----:B------:R-:W-:-:S02]  /*13b0*/  CS2R R68, SRZ ;  /* 0x0000000000447805 */ /* 0x000fc4000001ff00 */
[----:B------:R-:W-:Y:S01]  /*13c0*/  VIMNMX R64, R3, R64, PT ;  /* 0x0000004003407248 */ /* 0x000fe20003fe0100 */
[----:B------:R-:W-:Y:S01]  /*13d0*/  IMAD.MOV.U32 R3, RZ, RZ, RZ ;  /* 0x000000ffff037224 */ /* 0x000fe200078e00ff */
[----:B------:R-:W-:Y:S02]  /*13e0*/  CS2R R6, SRZ ;  /* 0x0000000000067805 */ /* 0x000fe4000001ff00 */
[----:B------:R-:W-:Y:S02]  /*13f0*/  CS2R R76, SRZ ;  /* 0x00000000004c7805 */ /* 0x000fe4000001ff00 */
[----:B------:R-:W-:Y:S01]  /*1400*/  ISETP.GE.AND P1, PT, R64, 0x1, PT ;  /* 0x000000014000780c */ /* 0x000fe20003f26270 */
[----:B------:R-:W-:Y:S02]  /*1410*/  IMAD.MOV.U32 R9, RZ, RZ, RZ ;  /* 0x000000ffff097224 */ /* 0x000fe400078e00ff */
[----:B------:R-:W-:Y:S02]  /*1420*/  IMAD.MOV.U32 R11, RZ, RZ, RZ ;  /* 0x000000ffff0b7224 */ /* 0x000fe400078e00ff */
[----:B------:R-:W-:-:S02]  /*1430*/  IMAD.MOV.U32 R78, RZ, RZ, RZ ;  /* 0x000000ffff4e7224 */ /* 0x000fc400078e00ff */
[----:B------:R-:W-:-:S06]  /*1440*/  IMAD.MOV.U32 R80, RZ, RZ, RZ ;  /* 0x000000ffff507224 */ /* 0x000fcc00078e00ff */
[----:B------:R-:W-:Y:S05]  /*1450*/  @!P1 BRA `(.L_x_9789) ;  /* 0x000000dc00949947 */ /* 0x000fea0003800000 */
[----:B------:R-:W-:Y:S01]  /*1460*/  IADD3 R0, R2, -0x80, RZ ;  /* 0xffffff8002007810 */ /* 0x000fe20007ffe0ff */
[----:B------:R-:W-:-:S03]  /*1470*/  UIADD3 UR6, UR47, 0x24300, URZ ;  /* 0x000243002f067890 */ /* 0x000fc6000fffe03f */
[----:B------:R-:W-:Y:S01]  /*1480*/  SHF.R.S32.HI R3, RZ, 0x1f, R0 ;  /* 0x0000001fff037819 */ /* 0x000fe20000011400 */
[----:B------:R-:W-:-:S03]  /*1490*/  ULOP3.LUT UP0, URZ, UR6, 0x9f, URZ, 0xc0, !UPT ;  /* 0x0000009f063f7892 */ /* 0x000fc6000f80c03f */
[----:B------:R-:W-:-:S03]  /*14a0*/  LEA.HI R3, R3, R0, RZ, 0x7 ;  /* 0x0000000003037211 */ /* 0x000fc600078f38ff */
[----:B------:R-:W-:Y:S02]  /*14b0*/  PLOP3.LUT P0, PT, PT, PT, UP0, 0x80, 0x0 ;  /* 0x000000000000781c */ /* 0x000fe40003f0f008 */
[----:B------:R-:W-:-:S06]  /*14c0*/  SHF.R.S32.HI R3, RZ, 0x7, R3 ;  /* 0x00000007ff037819 */ /* 0x000fcc0000011403 */
[----:B------:R-:W1:Y:S02]  /*14d0*/  SHFL.IDX PT, R3, R3, RZ, 0x1f ;  /* 0x00001fff03037589 */ /* 0x000e6400000e0000 */
[----:B-1----:R-:W-:-:S13]  /*14e0*/  R2UR UR7, R3 ;  /* 0x00000000030772ca */ /* 0x002fda00000e0000 */
[----:B------:R-:W-:Y:S02]  /*14f0*/  UIMAD.WIDE UR4, UR7, 0x55555556, URZ ;  /* 0x55555556070478a5 */ /* 0x000fe4000f8e023f */
[----:B------:R-:W-:Y:S02]  /*1500*/  IMAD.U32 R146, RZ, RZ, UR7 ;  /* 0x00000007ff927e24 */ /* 0x000fe4000f8e00ff */
[----:B------:R-:W-:-:S04]  /*1510*/  ULEA.HI UR5, UR5, UR5, URZ, 0x1 ;  /* 0x0000000505057291 */ /* 0x000fc8000f8f083f */
[----:B------:R-:W-:-:S04]  /*1520*/  UIMAD UR5, UR5, -0x3, UR7 ;  /* 0xfffffffd050578a4 */ /* 0x000fc8000f8e0207 */
[----:B------:R-:W-:Y:S02]  /*1530*/  ULEA UR4, UR5, UR47, 0xc ;  /* 0x0000002f05047291 */ /* 0x000fe4000f8e603f */
[----:B------:R-:W-:Y:S02]  /*1540*/  ULEA UR5, UR5, UR6, 0xb ;  /* 0x0000000605057291 */ /* 0x000fe4000f8e583f */
[----:B------:R-:W-:Y:S02]  /*1550*/  UIADD3 UR4, UR4, 0xda00, URZ ;  /* 0x0000da0004047890 */ /* 0x000fe4000fffe03f */
[----:B------:R-:W-:Y:S02]  /*1560*/  USHF.R.U32.HI UR5, URZ, 0x4, UR5 ;  /* 0x000000043f057899 */ /* 0x000fe40008011605 */
[----:B------:R-:W-:Y:S02]  /*1570*/  USHF.R.U32.HI UR4, URZ, 0x4, UR4 ;  /* 0x000000043f047899 */ /* 0x000fe40008011604 */
[----:B------:R-:W-:-:S02]  /*1580*/  ULOP3.LUT UR5, UR5, 0x3fff, URZ, 0xc0, !UPT ;  /* 0x00003fff05057892 */ /* 0x000fc4000f8ec03f */
[----:B------:R-:W-:-:S04]  /*1590*/  ULOP3.LUT UR36, UR4, 0x3fff, URZ, 0xc0, !UPT ;  /* 0x00003fff04247892 */ /* 0x000fc8000f8ec03f */
        /* <DEDUP_REMOVED lines=18> */
.L_x_9790:
[----:B------:R-:W-:Y:S02]  /*16c0*/  LEA.HI R0, R18, R18, RZ, 0x1 ;  /* 0x0000001212007211 */ /* 0x000fe400078f08ff */
[----:B------:R-:W-:Y:S02]  /*16d0*/  ISETP.NE.AND P0, PT, R144, 0x3, PT ;  /* 0x000000039000780c */ /* 0x000fe40003f05270 */
[----:B------:R-:W-:-:S04]  /*16e0*/  LOP3.LUT R3, R0, 0xfffffffe, RZ, 0xc0, !PT ;  /* 0xfffffffe00037812 */ /* 0x000fc800078ec0ff */
[----:B------:R-:W-:-:S04]  /*16f0*/  IADD3 R0, R18, -R3, RZ ;  /* 0x8000000312007210 */ /* 0x000fc80007ffe0ff */
[----:B------:R-:W-:-:S04]  /*1700*/  SHF.L.U32 R0, R0, 0x1f, RZ ;  /* 0x0000001f00007819 */ /* 0x000fc800000006ff */
[----:B------:R-:W1:Y:S02]  /*1710*/  SYNCS.PHASECHK.TRANS64.TRYWAIT P1, [UR47+0x31c00], R0 ;  /* 0x031c0000ff0075a7 */ /* 0x000e64000802016f */
[----:B-1----:R-:W-:Y:S05]  /*1720*/  @!P1 BRA `(.L_x_9791) ;  /* 0x0000011800d89947 */ /* 0x002fea0003800000 */
.L_x_9888:
[----:B------:R-:W-:Y:S05]  /*1730*/  @!P0 BRA `(.L_x_9792) ;  /* 0x0000000000048947 */ /* 0x000fea0003800000 */
[----:B------:R-:W-:Y:S01]  /*1740*/  BPT.TRAP 0x1 ;  /* 0x000000040000795c */ /* 0x000fe20000300000 */
.L_x_9792:
[----:B------:R-:W-:Y:S01]  /*1750*/  R2UR UR4, R148 ;  /* 0x00000000940472ca */ /* 0x000fe200000e0000 */
[----:B-1----:R-:W-:-:S05]  /*1760*/  IMAD.U32 R0, RZ, RZ, UR46 ;  /* 0x0000002eff007e24 */ /* 0x002fca000f8e00ff */
[----:B------:R-:W-:-:S07]  /*1770*/  LEA R0, R0, UR47, 0x3 ;  /* 0x0000002f00007c11 */ /* 0x000fce000f8e18ff */
[----:B------:R-:W-:-:S05]  /*1780*/  IMAD.U32 R3, RZ, RZ, UR4 ;  /* 0x00000004ff037e24 */ /* 0x000fca000f8e00ff */
[----:B------:R-:W-:-:S04]  /*1790*/  SHF.L.U32 R3, R3, 0x1f, RZ ;  /* 0x0000001f03037819 */ /* 0x000fc800000006ff */
[----:B------:R1:W2:Y:S01]  /*17a0*/  SYNCS.PHASECHK.TRANS64.TRYWAIT P2, [R0+URZ+0x31c30], R3 ;  /* 0x031c3003000075a7 */ /* 0x0002a2000804017f */
[----:B------:R-:W-:Y:S05]  /*17b0*/  @!P0 BRA `(.L_x_9793) ;  /* 0x0000000000048947 */ /* 0x000fea0003800000 */
[----:B------:R-:W-:Y:S01]  /*17c0*/  BPT.TRAP 0x1 ;  /* 0x000000040000795c */ /* 0x000fe20000300000 */
.L_x_9793:
[----:B------:R-:W-:Y:S01]  /*17d0*/  LOP3.LUT P1, RZ, R2, 0x7f, RZ, 0xc0, !PT ;  /* 0x0000007f02ff7812 */ /* 0x000fe2000782c0ff */
[----:B------:R-:W-:Y:S01]  /*17e0*/  IMAD.MOV.U32 R71, RZ, RZ, RZ ;  /* 0x000000ffff477224 */ /* 0x000fe200078e00ff */
[----:B--2---:R-:W-:Y:S11]  /*17f0*/  @P2 BRA `(.L_x_9794) ;  /* 0x0000000000082947 */ /* 0x004ff60003800000 */
[----:B------:R-:W2:Y:S02]  /*1800*/  SYNCS.PHASECHK.TRANS64.TRYWAIT P2, [R0+URZ+0x31c30], R3 ;  /* 0x031c3003000075a7 */ /* 0x000ea4000804017f */
[----:B--2---:R-:W-:Y:S05]  /*1810*/  @!P2 BRA `(.L_x_9795) ;  /* 0x0000011800b4a947 */ /* 0x004fea0003800000 */
.L_x_9794:
[----:B------:R-:W-:Y:S05]  /*1820*/  WARPSYNC.ALL ;  /* 0x0000000000007948 */ /* 0x000fea0003800000 */
[----:B------:R-:W-:Y:S01]  /*1830*/  UIADD3 UR4, UR47, 0x16a00, URZ ;  /* 0x00016a002f047890 */ /* 0x000fe2000fffe03f */
[----:B------:R-:W-:Y:S01]  /*1840*/  WARPGROUP.ARRIVE ;  /* 0x00000000000079c5 */ /* 0x000fe20000000000 */
[----:B------:R-:W-:Y:S01]  /*1850*/  UMOV UR5, 0x80000020 ;  /* 0x8000002000057882 */ /* 0x000fe20000000000 */
[----:B------:R-:W-:Y:S01]  /*1860*/  UMOV UR7, 0x80000020 ;  /* 0x8000002000077882 */ /* 0x000fe20000000000 */
[----:B------:R-:W-:Y:S01]  /*1870*/  USHF.R.U32.HI UR4, URZ, 0x4, UR4 ;  /* 0x000000043f047899 */ /* 0x000fe20008011604 */
[----:B------:R-:W3:Y:S01]  /*1880*/  LDC R14, c[0x0][0x288] ;  /* 0x0000a200ff0e7b82 */ /* 0x000ee20000000800 */
[----:B------:R-:W-:Y:S01]  /*1890*/  UMOV UR9, UR5 ;  /* 0x0000000500097c82 */ /* 0x000fe20008000000 */
[----:B------:R-:W-:Y:S01]  /*18a0*/  UMOV UR11, 0x80000020 ;  /* 0x80000020000b7882 */ /* 0x000fe20000000000 */
[----:B------:R-:W-:Y:S01]  /*18b0*/  ULOP3.LUT UR4, UR4, 0x3fff, URZ, 0xc0, !UPT ;  /* 0x00003fff04047892 */ /* 0x000fe2000f8ec03f */
[----:B------:R-:W-:Y:S01]  /*18c0*/  UMOV UR13, UR5 ;  /* 0x00000005000d7c82 */ /* 0x000fe20008000000 */
[----:B------:R-:W-:-:S02]  /*18d0*/  UMOV UR15, 0x80000020 ;  /* 0x80000020000f7882 */ /* 0x000fc40000000000 */
[----:B------:R-:W-:Y:S02]  /*18e0*/  ULOP3.LUT UR41, UR4, 0x10000, URZ, 0xfc, !UPT ;  /* 0x0001000004297892 */ /* 0x000fe4000f8efc3f */
[----:B------:R-:W-:Y:S02]  /*18f0*/  ULOP3.LUT UR4, UR36, 0x10000, URZ, 0xfc, !UPT ;  /* 0x0001000024047892 */ /* 0x000fe4000f8efc3f */
[----:B------:R-:W-:Y:S01]  /*1900*/  UIMAD UR6, UR46, 0x6c0, UR41 ;  /* 0x000006c02e0678a4 */ /* 0x000fe2000f8e0229 */
[----:B------:R-:W-:Y:S01]  /*1910*/  UMOV UR17, UR5 ;  /* 0x0000000500117c82 */ /* 0x000fe20008000000 */
[----:B------:R-:W-:Y:S02]  /*1920*/  UMOV UR19, 0x80000020 ;  /* 0x8000002000137882 */ /* 0x000fe40000000000 */
[----:B------:R-:W-:Y:S01]  /*1930*/  UIADD3 UR10, UR6, 0x40, URZ ;  /* 0x00000040060a7890 */ /* 0x000fe2000fffe03f */
[----:B------:R-:W-:Y:S01]  /*1940*/  UMOV UR8, UR4 ;  /* 0x0000000400087c82 */ /* 0x000fe20008000000 */
[----:B------:R-:W-:-:S03]  /*1950*/  UIADD3 UR14, UR6, 0x80, URZ ;  /* 0x00000080060e7890 */ /* 0x000fc6000fffe03f */
[----:B------:R-:W-:Y:S01]  /*1960*/  HGMMA.64x16x16.F32 R96, gdesc[UR4], RZ, !UPT, gsb0 ;  /* 0x00200000046079f0 */ /* 0x000fe2000c0008ff */
[----:B------:R-:W-:Y:S01]  /*1970*/  UMOV UR12, UR4 ;  /* 0x00000004000c7c82 */ /* 0x000fe20008000000 */
[----:B------:R-:W-:Y:S01]  /*1980*/  UIADD3 UR18, UR6, 0xc0, URZ ;  /* 0x000000c006127890 */ /* 0x000fe2000fffe03f */
        /* <DEDUP_REMOVED lines=312> */
[----:B-12---:R-:W-:Y:S01]  /*2d10*/  FMUL.FTZ R3, R99, UR7 ;  /* 0x0000000763037c20 */ /* 0x006fe20008410000 */
[----:B------:R-:W-:Y:S01]  /*2d20*/  FMUL.FTZ R4, R98, UR7 ;  /* 0x0000000762047c20 */ /* 0x000fe20008410000 */
[----:B------:R-:W-:-:S04]  /*2d30*/  FMUL.FTZ R5, R102, UR7 ;  /* 0x0000000766057c20 */ /* 0x000fc80008410000 */
[----:B------:R-:W1:Y:S08]  /*2d40*/  MUFU.TANH R69, R69 ;  /* 0x0000004500457308 */ /* 0x000e700000002400 */
[----:B------:R-:W2:Y:S08]  /*2d50*/  MUFU.TANH R70, R70 ;  /* 0x0000004600467308 */ /* 0x000eb00000002400 */
        /* <DEDUP_REMOVED lines=55> */
[----:B------:R-:W5:Y:S01]  /*30d0*/  MUFU.TANH R82, R82 ;  /* 0x0000005200527308 */ /* 0x000f620000002400 */
[----:B------:R-:W-:-:S07]  /*30e0*/  FMUL.FTZ R75, R76, UR7 ;  /* 0x000000074c4b7c20 */ /* 0x000fce0008410000 */
        /* <DEDUP_REMOVED lines=8> */
[----:B------:R-:W-:Y:S02]  /*3170*/  IMAD R61, R64, -0x90, R65 ;  /* 0xffffff70403d7824 */ /* 0x000fe400078e0241 */
[----:B------:R-:W-:Y:S01]  /*3180*/  FMUL.FTZ R77, R56, UR7 ;  /* 0x00000007384d7c20 */ /* 0x000fe20008410000 */
[----:B------:R-:W-:Y:S01]  /*3190*/  FMUL.FTZ R56, R58, UR7 ;  /* 0x000000073a387c20 */ /* 0x000fe20008410000 */
[----:B------:R-:W-:Y:S01]  /*31a0*/  FMUL.FTZ R58, R62, UR7 ;  /* 0x000000073e3a7c20 */ /* 0x000fe20008410000 */
[----:B------:R-:W-:Y:S01]  /*31b0*/  HGMMA.64x16x16.F32 R48, gdesc[UR24], R48, gsb0 ;  /* 0x00200000183079f0 */ /* 0x000fe20008000830 */
[----:B------:R-:W-:Y:S01]  /*31c0*/  UIADD3 UR26, UR6, 0x602, URZ ;  /* 0x00000602061a7890 */ /* 0x000fe2000fffe03f */
[----:B---3--:R-:W-:Y:S01]  /*31d0*/  IADD3 R62, -R14, 0x91, R61 ;  /* 0x000000910e3e7810 */ /* 0x008fe20007ffe13d */
[----:B------:R-:W-:Y:S01]  /*31e0*/  UMOV UR27, 0x80000020 ;  /* 0x80000020001b7882 */ /* 0x000fe20000000000 */
[----:B------:R-:W-:Y:S01]  /*31f0*/  FMUL.FTZ R79, R60, UR7 ;  /* 0x000000073c4f7c20 */ /* 0x000fe20008410000 */
[----:B------:R-:W-:-:S02]  /*3200*/  VIADD R60, R61, 0x90 ;  /* 0x000000903d3c7836 */ /* 0x000fc40000000000 */
[----:B------:R-:W-:Y:S01]  /*3210*/  FMUL.FTZ R76, R57, UR7 ;  /* 0x00000007394c7c20 */ /* 0x000fe20008410000 */
[C---:B------:R-:W-:Y:S01]  /*3220*/  IMAD R101, R19.reuse, -0x2, R62 ;  /* 0xfffffffe13657824 */ /* 0x040fe200078e023e */
[----:B------:R-:W3:Y:S01]  /*3230*/  MUFU.TANH R77, R77 ;  /* 0x0000004d004d7308 */ /* 0x000ee20000002400 */
[----:B------:R-:W-:Y:S02]  /*3240*/  IMAD R60, R19, -0x2, R60 ;  /* 0xfffffffe133c7824 */ /* 0x000fe400078e023c */
[----:B------:R-:W-:Y:S01]  /*3250*/  FMUL.FTZ R57, R59, UR7 ;  /* 0x000000073b397c20 */ /* 0x000fe20008410000 */
[----:B------:R-:W-:Y:S02]  /*3260*/  VIADD R62, R23, UR42 ;  /* 0x0000002a173e7c36 */ /* 0x000fe40008000000 */
[----:B------:R-:W-:Y:S01]  /*3270*/  FMUL.FTZ R59, R63, UR7 ;  /* 0x000000073f3b7c20 */ /* 0x000fe20008410000 */
[----:B------:R-:W-:Y:S01]  /*3280*/  IADD3 R14, -R14, UR42, R65 ;  /* 0x0000002a0e0e7c10 */ /* 0x000fe2000fffe141 */
[----:B------:R-:W-:Y:S01]  /*3290*/  IMAD.MOV.U32 R65, RZ, RZ, R71 ;  /* 0x000000ffff417224 */ /* 0x000fe200078e0047 */
[----:B------:R-:W-:Y:S01]  /*32a0*/  VIADDMNMX R72, R62, R101, R60, PT ;  /* 0x000000653e487246 */ /* 0x000fe2000380013c */
[----:B------:R-:W3:Y:S01]  /*32b0*/  MUFU.TANH R76, R76 ;  /* 0x0000004c004c7308 */ /* 0x000ee20000002400 */
[----:B------:R-:W-:Y:S01]  /*32c0*/  IADD3 R101, R101, 0x8, R62 ;  /* 0x0000000865657810 */ /* 0x000fe20007ffe03e */
[----:B------:R-:W-:Y:S01]  /*32d0*/  IMAD.HI R14, R14, 0x38e38e39, RZ ;  /* 0x38e38e390e0e7827 */ /* 0x000fe200078e02ff */
[----:B------:R-:W-:-:S02]  /*32e0*/  ISETP.GT.AND P3, PT, R72, RZ, PT ;  /* 0x000000ff4800720c */ /* 0x000fc40003f64270 */
[C---:B------:R-:W-:Y:S02]  /*32f0*/  ISETP.GT.AND P4, PT, R72.reuse, 0x1, PT ;  /* 0x000000014800780c */ /* 0x040fe40003f84270 */
[----:B------:R-:W-:Y:S01]  /*3300*/  ISETP.GT.AND P5, PT, R72, 0x8, PT ;  /* 0x000000084800780c */ /* 0x000fe20003fa4270 */
[----:B------:R-:W3:Y:S01]  /*3310*/  MUFU.TANH R79, R79 ;  /* 0x0000004f004f7308 */ /* 0x000ee20000002400 */
[----:B----4-:R-:W-:Y:S02]  /*3320*/  FSEL R109, R68, -INF , P3 ;  /* 0xff800000446d7808 */ /* 0x010fe40001800000 */
[----:B-1----:R-:W-:Y:S02]  /*3330*/  FSEL R115, R69, -INF , P4 ;  /* 0xff80000045737808 */ /* 0x002fe40002000000 */
[----:B------:R-:W-:Y:S02]  /*3340*/  ISETP.GT.AND P6, PT, R72, 0x9, PT ;  /* 0x000000094800780c */ /* 0x000fe40003fc4270 */
[----:B--2---:R-:W-:Y:S01]  /*3350*/  FSEL R117, R70, -INF , P5 ;  /* 0xff80000046757808 */ /* 0x004fe20002800000 */
[----:B------:R-:W1:Y:S01]  /*3360*/  MUFU.TANH R78, R78 ;  /* 0x0000004e004e7308 */ /* 0x000e620000002400 */
[----:B------:R-:W-:-:S02]  /*3370*/  ISETP.GT.AND P2, PT, R72, 0x10, PT ;  /* 0x000000104800780c */ /* 0x000fc40003f44270 */
[----:B-----5:R-:W-:Y:S02]  /*3380*/  FSEL R123, R96, -INF , P6 ;  /* 0xff800000607b7808 */ /* 0x020fe40003000000 */
[----:B------:R-:W-:Y:S02]  /*3390*/  ISETP.GT.AND P3, PT, R72, 0x11, PT ;  /* 0x000000114800780c */ /* 0x000fe40003f64270 */
[----:B------:R-:W-:Y:S01]  /*33a0*/  FSEL R121, R88, -INF , P2 ;  /* 0xff80000058797808 */ /* 0x000fe20001000000 */
[----:B------:R-:W-:Y:S01]  /*33b0*/  MUFU.TANH R13, R13 ;  /* 0x0000000d000d7308 */ /* 0x000fe20000002400 */
[C---:B------:R-:W-:Y:S02]  /*33c0*/  ISETP.GT.AND P4, PT, R72.reuse, 0x18, PT ;  /* 0x000000184800780c */ /* 0x040fe40003f84270 */
[----:B------:R-:W-:Y:S02]  /*33d0*/  FSEL R119, R89, -INF , P3 ;  /* 0xff80000059777808 */ /* 0x000fe40001800000 */
[----:B------:R-:W-:-:S02]  /*33e0*/  ISETP.GT.AND P5, PT, R72, 0x19, PT ;  /* 0x000000194800780c */ /* 0x000fc40003fa4270 */
[----:B------:R-:W-:Y:S01]  /*33f0*/  FSEL R113, R90, -INF , P4 ;  /* 0xff8000005a717808 */ /* 0x000fe20002000000 */
[----:B------:R-:W-:Y:S01]  /*3400*/  MUFU.TANH R15, R15 ;  /* 0x0000000f000f7308 */ /* 0x000fe20000002400 */
[----:B------:R-:W-:Y:S01]  /*3410*/  ISETP.GT.AND P6, PT, R72, 0x20, PT ;  /* 0x000000204800780c */ /* 0x000fe20003fc4270 */
[----:B------:R-:W-:Y:S02]  /*3420*/  WARPGROUP.DEPBAR.LE gsb0, 0x0 ;  /* 0x00008000000079c5 */ /* 0x000fe40000010000 */
[----:B------:R-:W-:Y:S01]  /*3430*/  WARPGROUP.ARRIVE ;  /* 0x00000000000079c5 */ /* 0x000fe20000000000 */
[----:B------:R-:W-:Y:S01]  /*3440*/  FMUL.FTZ R48, R48, UR7 ;  /* 0x0000000730307c20 */ /* 0x000fe20008410000 */
[----:B------:R-:W-:Y:S01]  /*3450*/  FSEL R111, R91, -INF , P5 ;  /* 0xff8000005b6f7808 */ /* 0x000fe20002800000 */
[----:B------:R-:W-:Y:S01]  /*3460*/  FMUL.FTZ R49, R49, UR7 ;  /* 0x0000000731317c20 */ /* 0x000fe20008410000 */
[----:B------:R-:W-:Y:S01]  /*3470*/  ISETP.GT.AND P2, PT, R72, 0x21, PT ;  /* 0x000000214800780c */ /* 0x000fe20003f44270 */
[----:B------:R2:W4:Y:S01]  /*3480*/  MUFU.TANH R83, R48 ;  /* 0x0000003000537308 */ /* 0x0005220000002400 */
[----:B------:R-:W-:Y:S01]  /*3490*/  HGMMA.64x16x16.F32 R40, gdesc[UR24], R40, gsb0 ;  /* 0x00200000182879f0 */ /* 0x000fe20008000828 */
[----:B------:R-:W-:Y:S01]  /*34a0*/  UIADD3 UR26, UR6, 0x642, URZ ;  /* 0x00000642061a7890 */ /* 0x000fe2000fffe03f */
[----:B------:R-:W-:Y:S01]  /*34b0*/  FSEL R107, R80, -INF , P6 ;  /* 0xff800000506b7808 */ /* 0x000fe20003000000 */
[----:B------:R-:W-:Y:S01]  /*34c0*/  UMOV UR27, 0x80000020 ;  /* 0x80000020001b7882 */ /* 0x000fe20000000000 */
[----:B------:R-:W-:Y:S01]  /*34d0*/  ISETP.GT.AND P3, PT, R72, 0x28, PT ;  /* 0x000000284800780c */ /* 0x000fe20003f64270 */
[----:B------:R-:W-:Y:S01]  /*34e0*/  FMUL.FTZ R53, R53, UR7 ;  /* 0x0000000735357c20 */ /* 0x000fe20008410000 */
[----:B------:R-:W-:Y:S01]  /*34f0*/  FSEL R105, R81, -INF , P2 ;  /* 0xff80000051697808 */ /* 0x000fe20001000000 */
[----:B------:R5:W4:Y:S01]  /*3500*/  MUFU.TANH R84, R49 ;  /* 0x0000003100547308 */ /* 0x000b220000002400 */
[----:B--2---:R-:W-:Y:S01]  /*3510*/  FMUL.FTZ R48, R50, UR7 ;  /* 0x0000000732307c20 */ /* 0x004fe20008410000 */
[----:B------:R-:W-:Y:S01]  /*3520*/  FMNMX.FTZ R50, R109, R115, !PT ;  /* 0x000000736d327209 */ /* 0x000fe20007810000 */
[----:B------:R-:W-:Y:S01]  /*3530*/  FMUL.FTZ R52, R52, UR7 ;  /* 0x0000000734347c20 */ /* 0x000fe20008410000 */
[----:B------:R-:W-:Y:S01]  /*3540*/  ISETP.GT.AND P4, PT, R72, 0x29, PT ;  /* 0x000000294800780c */ /* 0x000fe20003f84270 */
[----:B------:R-:W-:Y:S01]  /*3550*/  ULDC UR6, c[0x0][0x988] ;  /* 0x0002620000067ab9 */ /* 0x000fe20000000800 */
[----:B------:R-:W-:-:S02]  /*3560*/  FMNMX.FTZ R50, R117, R50, !PT ;  /* 0x0000003275327209 */ /* 0x000fc40007810000 */
[----:B------:R-:W-:Y:S01]  /*3570*/  FSEL R103, R103, -INF , P3 ;  /* 0xff80000067677808 */ /* 0x000fe20001800000 */
[----:B-----5:R-:W-:Y:S01]  /*3580*/  FMUL.FTZ R49, R51, UR7 ;  /* 0x0000000733317c20 */ /* 0x020fe20008410000 */
[----:B------:R-:W-:Y:S01]  /*3590*/  FMNMX.FTZ R50, R123, R50, !PT ;  /* 0x000000327b327209 */ /* 0x000fe20007810000 */
[----:B------:R-:W2:Y:S01]  /*35a0*/  MUFU.TANH R52, R52 ;  /* 0x0000003400347308 */ /* 0x000ea20000002400 */
[C---:B------:R-:W-:Y:S02]  /*35b0*/  ISETP.GT.AND P5, PT, R72.reuse, 0x30, PT ;  /* 0x000000304800780c */ /* 0x040fe40003fa4270 */
[----:B------:R-:W-:Y:S02]  /*35c0*/  FMNMX.FTZ R50, R121, R50, !PT ;  /* 0x0000003279327209 */ /* 0x000fe40007810000 */
[----:B------:R-:W-:Y:S02]  /*35d0*/  FSEL R99, R99, -INF , P4 ;  /* 0xff80000063637808 */ /* 0x000fe40002000000 */
[----:B------:R-:W-:Y:S01]  /*35e0*/  FMNMX.FTZ R68, R119, R50, !PT ;  /* 0x0000003277447209 */ /* 0x000fe20007810000 */
[----:B------:R-:W-:Y:S01]  /*35f0*/  MUFU.TANH R20, R20 ;  /* 0x0000001400147308 */ /* 0x000fe20000002400 */
[----:B------:R-:W-:-:S02]  /*3600*/  ISETP.GT.AND P2, PT, R72, 0x31, PT ;  /* 0x000000314800780c */ /* 0x000fc40003f44270 */
[----:B------:R-:W-:Y:S02]  /*3610*/  FMNMX.FTZ R68, R113, R68, !PT ;  /* 0x0000004471447209 */ /* 0x000fe40007810000 */
[----:B------:R-:W-:Y:S02]  /*3620*/  FSEL R51, R82, -INF , P5 ;  /* 0xff80000052337808 */ /* 0x000fe40002800000 */
[----:B------:R-:W-:Y:S01]  /*3630*/  FMNMX.FTZ R68, R111, R68, !PT ;  /* 0x000000446f447209 */ /* 0x000fe20007810000 */
[----:B------:R5:W2:Y:S01]  /*3640*/  MUFU.TANH R50, R53 ;  /* 0x0000003500327308 */ /* 0x000aa20000002400 */
[----:B------:R-:W-:Y:S02]  /*3650*/  ISETP.GT.AND P3, PT, R72, 0x38, PT ;  /* 0x000000384800780c */ /* 0x000fe40003f64270 */
[----:B------:R-:W-:Y:S02]  /*3660*/  FMNMX.FTZ R68, R107, R68, !PT ;  /* 0x000000446b447209 */ /* 0x000fe40007810000 */
[----:B------:R-:W-:-:S02]  /*3670*/  MOV R82, UR6 ;  /* 0x0000000600527c02 */ /* 0x000fc40008000f00 */
[----:B------:R-:W-:Y:S01]  /*3680*/  FMNMX.FTZ R70, R105, R68, !PT ;  /* 0x0000004469467209 */ /* 0x000fe20007810000 */
[----:B------:R-:W-:Y:S01]  /*3690*/  MUFU.TANH R21, R21 ;  /* 0x0000001500157308 */ /* 0x000fe20000002400 */
[----:B------:R-:W-:Y:S02]  /*36a0*/  VIMNMX R60, R60, R101, PT ;  /* 0x000000653c3c7248 */ /* 0x000fe40003fe0100 */
[----:B------:R-:W-:Y:S02]  /*36b0*/  FMNMX.FTZ R70, R103, R70, !PT ;  /* 0x0000004667467209 */ /* 0x000fe40007810000 */
[----:B------:R-:W-:Y:S02]  /*36c0*/  ISETP.GT.AND P4, PT, R60, 0x8, PT ;  /* 0x000000083c00780c */ /* 0x000fe40003f84270 */
[----:B------:R-:W-:Y:S01]  /*36d0*/  FMNMX.FTZ R70, R99, R70, !PT ;  /* 0x0000004663467209 */ /* 0x000fe20007810000 */
[----:B------:R-:W-:Y:S01]  /*36e0*/  MUFU.TANH R66, R66 ;  /* 0x0000004200427308 */ /* 0x000fe20000002400 */
[----:B------:R-:W-:-:S02]  /*36f0*/  WARPGROUP.DEPBAR.LE gsb0, 0x0 ;  /* 0x00008000000079c5 */ /* 0x000fc40000010000 */
[----:B------:R-:W-:Y:S01]  /*3700*/  WARPGROUP.ARRIVE ;  /* 0x00000000000079c5 */ /* 0x000fe20000000000 */
[----:B-----5:R-:W-:Y:S01]  /*3710*/  FMUL.FTZ R53, R41, UR7 ;  /* 0x0000000729357c20 */ /* 0x020fe20008410000 */
[----:B------:R-:W-:Y:S01]  /*3720*/  FSEL R41, R73, -INF , P2 ;  /* 0xff80000049297808 */ /* 0x000fe20001000000 */
[----:B------:R-:W-:Y:S01]  /*3730*/  FMUL.FTZ R69, R45, UR7 ;  /* 0x000000072d457c20 */ /* 0x000fe20008410000 */
[----:B------:R-:W-:Y:S01]  /*3740*/  FMNMX.FTZ R70, R51, R70, !PT ;  /* 0x0000004633467209 */ /* 0x000fe20007810000 */
[----:B------:R5:W-:Y:S01]  /*3750*/  MUFU.TANH R68, R53 ;  /* 0x0000003500447308 */ /* 0x000be20000002400 */
[----:B------:R-:W-:Y:S01]  /*3760*/  HGMMA.64x16x16.F32 R32, gdesc[UR24], R32, gsb0 ;  /* 0x00200000182079f0 */ /* 0x000fe20008000820 */
[----:B------:R-:W-:Y:S01]  /*3770*/  ISETP.GT.AND P2, PT, R72, 0x39, PT ;  /* 0x000000394800780c */ /* 0x000fe20003f44270 */
[----:B------:R-:W-:Y:S01]  /*3780*/  FMUL.FTZ R40, R40, UR7 ;  /* 0x0000000728287c20 */ /* 0x000fe20008410000 */
[----:B------:R-:W-:Y:S01]  /*3790*/  FMNMX.FTZ R70, R41, R70, !PT ;  /* 0x0000004629467209 */ /* 0x000fe20007810000 */
[----:B------:R-:W-:Y:S01]  /*37a0*/  FMUL.FTZ R44, R44, UR7 ;  /* 0x000000072c2c7c20 */ /* 0x000fe20008410000 */
[----:B------:R-:W-:Y:S01]  /*37b0*/  FSEL R45, R74, -INF , P2 ;  /* 0xff8000004a2d7808 */ /* 0x000fe20001000000 */
[----:B------:R-:W-:Y:S01]  /*37c0*/  FMUL.FTZ R42, R42, UR7 ;  /* 0x000000072a2a7c20 */ /* 0x000fe20008410000 */
[----:B------:R-:W-:Y:S01]  /*37d0*/  ISETP.GT.AND P2, PT, R72, 0x41, PT ;  /* 0x000000414800780c */ /* 0x000fe20003f44270 */
[----:B------:R1:W-:Y:S01]  /*37e0*/  MUFU.TANH R85, R69 ;  /* 0x0000004500557308 */ /* 0x0003e20000002400 */
[----:B-----5:R-:W-:Y:S01]  /*37f0*/  FSEL R53, R75, -INF , P3 ;  /* 0xff8000004b357808 */ /* 0x020fe20001800000 */
[----:B------:R-:W-:Y:S01]  /*3800*/  FMUL.FTZ R46, R46, UR7 ;  /* 0x000000072e2e7c20 */ /* 0x000fe20008410000 */
[----:B------:R-:W-:-:S02]  /*3810*/  ISETP.GT.AND P3, PT, R72, 0x40, PT ;  /* 0x000000404800780c */ /* 0x000fc40003f64270 */
[----:B------:R-:W-:Y:S02]  /*3820*/  FMNMX.FTZ R70, R53, R70, !PT ;  /* 0x0000004635467209 */ /* 0x000fe40007810000 */
[----:B---3--:R-:W-:Y:S01]  /*3830*/  FSEL R63, R77, -INF , P3 ;  /* 0xff8000004d3f7808 */ /* 0x008fe20001800000 */
        /* <DEDUP_REMOVED lines=11> */
[----:B-1----:R-:W-:Y:S02]  /*38f0*/  FSEL R69, R78, -INF , P2 ;  /* 0xff8000004e457808 */ /* 0x002fe40001000000 */
[----:B------:R-:W-:Y:S02]  /*3900*/  FMNMX.FTZ R74, R79, R74, !PT ;  /* 0x0000004a4f4a7209 */ /* 0x000fe40007810000 */
[----:B------:R-:W-:-:S02]  /*3910*/  ISETP.GT.AND P2, PT, R72, 0x51, PT ;  /* 0x000000514800780c */ /* 0x000fc40003f44270 */
[----:B----4-:R-:W-:Y:S01]  /*3920*/  FSEL R73, R83, -INF , P3 ;  /* 0xff80000053497808 */ /* 0x010fe20001800000 */
[----:B------:R-:W-:Y:S01]  /*3930*/  MUFU.TANH R56, R56 ;  /* 0x0000003800387308 */ /* 0x000fe20000002400 */
[----:B------:R-:W-:Y:S02]  /*3940*/  FMNMX.FTZ R74, R69, R74, !PT ;  /* 0x0000004a454a7209 */ /* 0x000fe40007810000 */
[----:B------:R-:W-:Y:S02]  /*3950*/  ISETP.GT.AND P3, PT, R72, 0x58, PT ;  /* 0x000000584800780c */ /* 0x000fe40003f64270 */
[----:B------:R-:W-:-:S03]  /*3960*/  FMNMX.FTZ R76, R73, R74, !PT ;  /* 0x0000004a494c7209 */ /* 0x000fc60007810000 */
        /* <DEDUP_REMOVED lines=9> */
[----:B--2---:R-:W-:Y:S01]  /*3a00*/  FSEL R37, R52, -INF , P3 ;  /* 0xff80000034257808 */ /* 0x004fe20001800000 */
[----:B------:R-:W-:Y:S01]  /*3a10*/  FMUL.FTZ R36, R36, UR7 ;  /* 0x0000000724247c20 */ /* 0x000fe20008410000 */
[----:B------:R-:W-:Y:S01]  /*3a20*/  FMNMX.FTZ R76, R33, R76, !PT ;  /* 0x0000004c214c7209 */ /* 0x000fe20007810000 */
[----:B------:R-:W1:Y:S01]  /*3a30*/  MUFU.TANH R70, R70 ;  /* 0x0000004600467308 */ /* 0x000e620000002400 */
[----:B------:R-:W-:Y:S01]  /*3a40*/  ISETP.GT.AND P3, PT, R72, 0x60, PT ;  /* 0x000000604800780c */ /* 0x000fe20003f64270 */
[----:B------:R-:W-:Y:S01]  /*3a50*/  FMUL.FTZ R52, R47, UR7 ;  /* 0x000000072f347c20 */ /* 0x000fe20008410000 */
[----:B------:R-:W-:Y:S01]  /*3a60*/  FSEL R77, R50, -INF , P2 ;  /* 0xff800000324d7808 */ /* 0x000fe20001000000 */
[----:B------:R-:W-:Y:S01]  /*3a70*/  FMUL.FTZ R50, R43, UR7 ;  /* 0x000000072b327c20 */ /* 0x000fe20008410000 */
[----:B------:R-:W-:-:S02]  /*3a80*/  FMNMX.FTZ R76, R37, R76, !PT ;  /* 0x0000004c254c7209 */ /* 0x000fc40007810000 */
[----:B------:R-:W-:Y:S01]  /*3a90*/  ISETP.GT.AND P2, PT, R72, 0x61, PT ;  /* 0x000000614800780c */ /* 0x000fe20003f44270 */
[----:B------:R-:W-:Y:S01]  /*3aa0*/  MUFU.TANH R32, R32 ;  /* 0x0000002000207308 */ /* 0x000fe20000002400 */
[----:B---3--:R-:W-:Y:S02]  /*3ab0*/  FSEL R81, R40, -INF , P3 ;  /* 0xff80000028517808 */ /* 0x008fe40001800000 */
[----:B------:R-:W-:Y:S02]  /*3ac0*/  FMNMX.FTZ R76, R77, R76, !PT ;  /* 0x0000004c4d4c7209 */ /* 0x000fe40007810000 */
[----:B------:R-:W-:Y:S02]  /*3ad0*/  ISETP.GT.AND P3, PT, R72, 0x68, PT ;  /* 0x000000684800780c */ /* 0x000fe40003f64270 */
[----:B------:R-:W-:Y:S01]  /*3ae0*/  FSEL R83, R68, -INF , P2 ;  /* 0xff80000044537808 */ /* 0x000fe20001000000 */
[----:B------:R-:W-:Y:S01]  /*3af0*/  MUFU.TANH R36, R36 ;  /* 0x0000002400247308 */ /* 0x000fe20000002400 */
[----:B------:R-:W-:Y:S01]  /*3b00*/  FMNMX.FTZ R76, R81, R76, !PT ;  /* 0x0000004c514c7209 */ /* 0x000fe20007810000 */
[----:B------:R-:W-:Y:S01]  /*3b10*/  FMUL.FTZ R68, R38, UR7 ;  /* 0x0000000726447c20 */ /* 0x000fe20008410000 */
[----:B------:R-:W-:-:S02]  /*3b20*/  ISETP.GT.AND P2, PT, R72, 0x69, PT ;  /* 0x000000694800780c */ /* 0x000fc40003f44270 */
[----:B------:R-:W-:Y:S02]  /*3b30*/  FMNMX.FTZ R76, R83, R76, !PT ;  /* 0x0000004c534c7209 */ /* 0x000fe40007810000 */
[----:B------:R-:W-:Y:S01]  /*3b40*/  FSEL R85, R85, -INF , P2 ;  /* 0xff80000055557808 */ /* 0x000fe20001000000 */
[----:B------:R-:W2:Y:S01]  /*3b50*/  MUFU.TANH R74, R74 ;  /* 0x0000004a004a7308 */ /* 0x000ea20000002400 */
[----:B------:R-:W-:-:S04]  /*3b60*/  ISETP.GT.AND P2, PT, R72, 0x71, PT ;  /* 0x000000714800780c */ /* 0x000fc80003f44270 */
[----:B-1----:R-:W-:Y:S01]  /*3b70*/  FSEL R87, R70, -INF , P2 ;  /* 0xff80000046577808 */ /* 0x002fe20001000000 */
[----:B------:R-:W-:Y:S01]  /*3b80*/  FMUL.FTZ R70, R35, UR7 ;  /* 0x0000000723467c20 */ /* 0x000fe20008410000 */
[----:B------:R-:W-:Y:S01]  /*3b90*/  ISETP.GT.AND P2, PT, R72, 0x79, PT ;  /* 0x000000794800780c */ /* 0x000fe20003f44270 */
[----:B------:R-:W-:Y:S08]  /*3ba0*/  MUFU.TANH R58, R58 ;  /* 0x0000003a003a7308 */ /* 0x000ff00000002400 */
[----:B------:R-:W-:Y:S01]  /*3bb0*/  MUFU.TANH R59, R59 ;  /* 0x0000003b003b7308 */ /* 0x000fe20000002400 */
[----:B--2---:R-:W-:Y:S01]  /*3bc0*/  FSEL R91, R74, -INF , P2 ;  /* 0xff8000004a5b7808 */ /* 0x004fe20001000000 */
[----:B------:R-:W-:Y:S01]  /*3bd0*/  FMUL.FTZ R74, R39, UR7 ;  /* 0x00000007274a7c20 */ /* 0x000fe20008410000 */
[----:B------:R-:W-:-:S02]  /*3be0*/  ISETP.GT.AND P2, PT, R72, 0x81, PT ;  /* 0x000000814800780c */ /* 0x000fc40003f44270 */
[----:B------:R-:W-:Y:S01]  /*3bf0*/  FSEL R39, R5, -INF , P4 ;  /* 0xff80000005277808 */ /* 0x000fe20002000000 */
[----:B------:R-:W-:Y:S02]  /*3c00*/  WARPGROUP.DEPBAR.LE gsb0, 0x0 ;  /* 0x00008000000079c5 */ /* 0x000fe40000010000 */
[----:B------:R-:W-:Y:S01]  /*3c10*/  FMUL.FTZ R40, R25, UR7 ;  /* 0x0000000719287c20 */ /* 0x000fe20008410000 */
[----:B------:R-:W-:Y:S01]  /*3c20*/  FSEL R25, R44, -INF , P3 ;  /* 0xff8000002c197808 */ /* 0x000fe20001800000 */
[----:B------:R-:W-:Y:S01]  /*3c30*/  FMUL.FTZ R24, R24, UR7 ;  /* 0x0000000718187c20 */ /* 0x000fe20008410000 */
[----:B------:R-:W-:Y:S01]  /*3c40*/  ISETP.GT.AND P3, PT, R72, 0x70, PT ;  /* 0x000000704800780c */ /* 0x000fe20003f64270 */
[----:B------:R-:W-:Y:S01]  /*3c50*/  FMUL.FTZ R28, R28, UR7 ;  /* 0x000000071c1c7c20 */ /* 0x000fe20008410000 */
[----:B------:R-:W-:Y:S01]  /*3c60*/  FMNMX.FTZ R76, R25, R76, !PT ;  /* 0x0000004c194c7209 */ /* 0x000fe20007810000 */
[----:B------:R1:W2:Y:S01]  /*3c70*/  MUFU.TANH R95, R40 ;  /* 0x00000028005f7308 */ /* 0x0002a20000002400 */
[----:B------:R-:W-:Y:S01]  /*3c80*/  FSEL R89, R32, -INF , P3 ;  /* 0xff80000020597808 */ /* 0x000fe20001800000 */
[----:B------:R-:W-:Y:S01]  /*3c90*/  FMUL.FTZ R32, R29, UR7 ;  /* 0x000000071d207c20 */ /* 0x000fe20008410000 */
[----:B------:R-:W-:Y:S01]  /*3ca0*/  FMNMX.FTZ R76, R85, R76, !PT ;  /* 0x0000004c554c7209 */ /* 0x000fe20007810000 */
[----:B------:R-:W-:Y:S01]  /*3cb0*/  FMUL.FTZ R44, R55, UR7 ;  /* 0x00000007372c7c20 */ /* 0x000fe20008410000 */
[----:B------:R-:W-:Y:S01]  /*3cc0*/  ISETP.GT.AND P3, PT, R72, 0x78, PT ;  /* 0x000000784800780c */ /* 0x000fe20003f64270 */
[----:B------:R-:W-:Y:S01]  /*3cd0*/  FMUL.FTZ R78, R30, UR7 ;  /* 0x000000071e4e7c20 */ /* 0x000fe20008410000 */
[----:B------:R-:W-:Y:S01]  /*3ce0*/  FMNMX.FTZ R76, R89, R76, !PT ;  /* 0x0000004c594c7209 */ /* 0x000fe20007810000 */
[----:B------:R-:W3:Y:S01]  /*3cf0*/  MUFU.TANH R24, R24 ;  /* 0x0000001800187308 */ /* 0x000ee20000002400 */
[----:B------:R-:W-:Y:S01]  /*3d00*/  FSEL R29, R36, -INF , P3 ;  /* 0xff800000241d7808 */ /* 0x000fe20001800000 */
[----:B-1----:R-:W-:Y:S01]  /*3d10*/  FMUL.FTZ R40, R54, UR7 ;  /* 0x0000000736287c20 */ /* 0x002fe20008410000 */
[----:B------:R-:W-:Y:S01]  /*3d20*/  FMNMX.FTZ R76, R87, R76, !PT ;  /* 0x0000004c574c7209 */ /* 0x000fe20007810000 */
[----:B------:R-:W-:Y:S01]  /*3d30*/  FMUL.FTZ R54, R34, UR7 ;  /* 0x0000000722367c20 */ /* 0x000fe20008410000 */
[----:B------:R-:W-:Y:S01]  /*3d40*/  ISETP.GT.AND P3, PT, R72, 0x80, PT ;  /* 0x000000804800780c */ /* 0x000fe20003f64270 */
[----:B------:R-:W-:Y:S01]  /*3d50*/  FMUL.FTZ R80, R31, UR7 ;  /* 0x000000071f507c20 */ /* 0x000fe20008410000 */
[----:B------:R-:W-:Y:S01]  /*3d60*/  FMNMX.FTZ R76, R29, R76, !PT ;  /* 0x0000004c1d4c7209 */ /* 0x000fe20007810000 */
[----:B------:R-:W1:Y:S01]  /*3d70*/  MUFU.TANH R28, R28 ;  /* 0x0000001c001c7308 */ /* 0x000e620000002400 */
[----:B--2---:R-:W-:-:S02]  /*3d80*/  FSEL R95, R95, -INF , P2 ;  /* 0xff8000005f5f7808 */ /* 0x004fc40001000000 */
[----:B------:R-:W-:Y:S02]  /*3d90*/  FMNMX.FTZ R76, R91, R76, !PT ;  /* 0x0000004c5b4c7209 */ /* 0x000fe40007810000 */
[----:B------:R-:W-:-:S03]  /*3da0*/  ISETP.GT.AND P2, PT, R72, 0x89, PT ;  /* 0x000000894800780c */ /* 0x000fc60003f44270 */
[----:B------:R-:W2:Y:S01]  /*3db0*/  MUFU.TANH R32, R32 ;  /* 0x0000002000207308 */ /* 0x000ea20000002400 */
[----:B---3--:R-:W-:Y:S02]  /*3dc0*/  FSEL R93, R24, -INF , P3 ;  /* 0xff800000185d7808 */ /* 0x008fe40001800000 */
[----:B------:R-:W-:Y:S01]  /*3dd0*/  ISETP.GT.AND P3, PT, R72, 0x88, PT ;  /* 0x000000884800780c */ /* 0x000fe20003f64270 */
[----:B------:R-:W-:Y:S01]  /*3de0*/  FMUL.FTZ R72, R26, UR7 ;  /* 0x000000071a487c20 */ /* 0x000fe20008410000 */
[----:B------:R-:W-:-:S03]  /*3df0*/  FMNMX.FTZ R76, R93, R76, !PT ;  /* 0x0000004c5d4c7209 */ /* 0x000fc60007810000 */
[----:B------:R-:W3:Y:S01]  /*3e00*/  MUFU.TANH R48, R48 ;  /* 0x0000003000307308 */ /* 0x000ee20000002400 */
[----:B-1----:R-:W-:Y:S02]  /*3e10*/  FSEL R55, R28, -INF , P3 ;  /* 0xff8000001c377808 */ /* 0x002fe40001800000 */
[----:B------:R-:W-:Y:S02]  /*3e20*/  FMNMX.FTZ R76, R95, R76, !PT ;  /* 0x0000004c5f4c7209 */ /* 0x000fe40007810000 */
[----:B------:R-:W-:Y:S02]  /*3e30*/  ISETP.GT.AND P3, PT, R60, 0x1, PT ;  /* 0x000000013c00780c */ /* 0x000fe40003f64270 */
[----:B------:R-:W-:Y:S01]  /*3e40*/  FMNMX.FTZ R76, R55, R76, !PT ;  /* 0x0000004c374c7209 */ /* 0x000fe20007810000 */
[----:B------:R-:W1:Y:S01]  /*3e50*/  MUFU.TANH R49, R49 ;  /* 0x0000003100317308 */ /* 0x000e620000002400 */
[----:B--2---:R-:W-:-:S04]  /*3e60*/  FSEL R97, R32, -INF , P2 ;  /* 0xff80000020617808 */ /* 0x004fc80001000000 */
[----:B------:R-:W-:-:S03]  /*3e70*/  FMNMX.FTZ R76, R97, R76, !PT ;  /* 0x0000004c614c7209 */ /* 0x000fc60007810000 */
[----:B------:R-:W2:Y:S02]  /*3e80*/  MUFU.TANH R40, R40 ;  /* 0x0000002800287308 */ /* 0x000ea40000002400 */
[----:B------:R-:W4:Y:S06]  /*3e90*/  SHFL.BFLY PT, R75, R76, 0x2, 0x1f ;  /* 0x0c401f004c4b7f89 */ /* 0x000f2c00000e0000 */
[----:B------:R-:W5:Y:S08]  /*3ea0*/  MUFU.TANH R44, R44 ;  /* 0x0000002c002c7308 */ /* 0x000f700000002400 */
[----:B------:R-:W5:Y:S08]  /*3eb0*/  MUFU.TANH R42, R42 ;  /* 0x0000002a002a7308 */ /* 0x000f700000002400 */
[----:B------:R-:W5:Y:S01]  /*3ec0*/  MUFU.TANH R50, R50 ;  /* 0x0000003200327308 */ /* 0x000f620000002400 */
[----:B----4-:R-:W-:Y:S01]  /*3ed0*/  FMNMX.FTZ R24, R76, R75, !PT ;  /* 0x0000004b4c187209 */ /* 0x010fe20007810000 */
[----:B------:R-:W-:-:S04]  /*3ee0*/  FMUL.FTZ R76, R27, UR7 ;  /* 0x000000071b4c7c20 */ /* 0x000fc80008410000 */
[----:B------:R-:W4:Y:S02]  /*3ef0*/  SHFL.BFLY PT, R75, R24, 0x1, 0x1f ;  /* 0x0c201f00184b7f89 */ /* 0x000f2400000e0000 */
[----:B------:R-:W5:Y:S08]  /*3f00*/  MUFU.TANH R46, R46 ;  /* 0x0000002e002e7308 */ /* 0x000f700000002400 */
[----:B------:R-:W5:Y:S08]  /*3f10*/  MUFU.TANH R52, R52 ;  /* 0x0000003400347308 */ /* 0x000f700000002400 */
[----:B------:R-:W5:Y:S01]  /*3f20*/  MUFU.TANH R54, R54 ;  /* 0x0000003600367308 */ /* 0x000f620000002400 */
[----:B----4-:R-:W-:-:S07]  /*3f30*/  FMNMX.FTZ R75, R24, R75, !PT ;  /* 0x0000004b184b7209 */ /* 0x010fce0007810000 */
[----:B------:R-:W4:Y:S01]  /*3f40*/  MUFU.TANH R70, R70 ;  /* 0x0000004600467308 */ /* 0x000f220000002400 */
[C---:B------:R-:W-:Y:S01]  /*3f50*/  FSETP.NEU.FTZ.AND P2, PT, R75.reuse, -INF , PT ;  /* 0xff8000004b00780b */ /* 0x040fe20003f5d000 */
[----:B------:R-:W-:-:S06]  /*3f60*/  FMUL.FTZ R24, R75, R82 ;  /* 0x000000524b187220 */ /* 0x000fcc0000410000 */
[----:B------:R-:W4:Y:S01]  /*3f70*/  MUFU.TANH R68, R68 ;  /* 0x0000004400447308 */ /* 0x000f220000002400 */
[----:B------:R-:W-:Y:S02]  /*3f80*/  FSEL R24, R24, RZ, P2 ;  /* 0x000000ff18187208 */ /* 0x000fe40001000000 */
[----:B------:R-:W-:-:S03]  /*3f90*/  ISETP.GT.AND P2, PT, R60, RZ, PT ;  /* 0x000000ff3c00720c */ /* 0x000fc60003f44270 */
[-CC-:B------:R-:W-:Y:S01]  /*3fa0*/  FFMA.FTZ R26, R109, R82.reuse, -R24.reuse ;  /* 0x000000526d1a7223 */ /* 0x180fe20000010818 */
[----:B------:R-:W-:Y:S01]  /*3fb0*/  FSEL R35, R4, -INF , P2 ;  /* 0xff80000004237808 */ /* 0x000fe20001000000 */
[-CC-:B------:R-:W-:Y:S01]  /*3fc0*/  FFMA.FTZ R5, R113, R82.reuse, -R24.reuse ;  /* 0x0000005271057223 */ /* 0x180fe20000010818 */
[----:B------:R-:W-:Y:S01]  /*3fd0*/  FSEL R4, R3, -INF , P3 ;  /* 0xff80000003047808 */ /* 0x000fe20001800000 */
[-CC-:B------:R-:W-:Y:S01]  /*3fe0*/  FFMA.FTZ R28, R117, R82.reuse, -R24.reuse ;  /* 0x00000052751c7223 */ /* 0x180fe20000010818 */
[C---:B------:R-:W-:Y:S01]  /*3ff0*/  ISETP.GT.AND P2, PT, R60.reuse, 0x9, PT ;  /* 0x000000093c00780c */ /* 0x040fe20003f44270 */
        /* <DEDUP_REMOVED lines=14> */
[----:B------:R-:W4:Y:S01]  /*40e0*/  MUFU.TANH R74, R74 ;  /* 0x0000004a004a7308 */ /* 0x000f220000002400 */
[C---:B------:R-:W-:Y:S01]  /*40f0*/  ISETP.GT.AND P3, PT, R60.reuse, 0x18, PT ;  /* 0x000000183c00780c */ /* 0x040fe20003f64270 */
[-CC-:B------:R-:W-:Y:S01]  /*4100*/  FFMA.FTZ R34, R51, R82.reuse, -R24.reuse ;  /* 0x0000005233227223 */ /* 0x180fe20000010818 */
[----:B------:R-:W-:Y:S01]  /*4110*/  FSEL R101, R7, -INF , P2 ;  /* 0xff80000007657808 */ /* 0x000fe20001000000 */
[--C-:B------:R-:W-:Y:S01]  /*4120*/  FFMA.FTZ R7, R107, R82, -R24.reuse ;  /* 0x000000526b077223 */ /* 0x100fe20000010818 */
[----:B------:R-:W-:Y:S01]  /*4130*/  FMNMX.FTZ R32, R47, R32, !PT ;  /* 0x000000202f207209 */ /* 0x000fe20007810000 */
[-CC-:B------:R-:W-:Y:S01]  /*4140*/  FFMA.FTZ R51, R69, R82.reuse, -R24.reuse ;  /* 0x0000005245337223 */ /* 0x180fe20000010818 */
[C---:B------:R-:W-:Y:S01]  /*4150*/  ISETP.GT.AND P2, PT, R60.reuse, 0x19, PT ;  /* 0x000000193c00780c */ /* 0x040fe20003f44270 */
[----:B------:R-:W4:Y:S01]  /*4160*/  MUFU.TANH R72, R72 ;  /* 0x0000004800487308 */ /* 0x000f220000002400 */
        /* <DEDUP_REMOVED lines=16> */
[----:B------:R-:W-:Y:S01]  /*4270*/  ISETP.GT.AND P3, PT, R60, 0x28, PT ;  /* 0x000000283c00780c */ /* 0x000fe20003f64270 */
[----:B------:R-:W4:Y:S01]  /*4280*/  MUFU.TANH R78, R78 ;  /* 0x0000004e004e7308 */ /* 0x000f220000002400 */
[----:B------:R-:W-:Y:S01]  /*4290*/  FSEL R107, R12, -INF , P2 ;  /* 0xff8000000c6b7808 */ /* 0x000fe20001000000 */
[----:B------:R-:W-:Y:S01]  /*42a0*/  FFMA.FTZ R55, R55, R82, -R24 ;  /* 0x0000005237377223 */ /* 0x000fe20000010818 */
[----:B------:R-:W-:-:S02]  /*42b0*/  FMNMX.FTZ R32, R11, R32, !PT ;  /* 0x000000200b207209 */ /* 0x000fc40007810000 */
[C---:B------:R-:W-:Y:S02]  /*42c0*/  ISETP.GT.AND P2, PT, R60.reuse, 0x29, PT ;  /* 0x000000293c00780c */ /* 0x040fe40003f44270 */
[----:B------:R-:W-:Y:S01]  /*42d0*/  FSEL R13, R13, -INF , P3 ;  /* 0xff8000000d0d7808 */ /* 0x000fe20001800000 */
[----:B------:R-:W4:Y:S01]  /*42e0*/  MUFU.TANH R80, R80 ;  /* 0x0000005000507308 */ /* 0x000f220000002400 */
[----:B------:R-:W-:Y:S02]  /*42f0*/  FMNMX.FTZ R8, R107, R32, !PT ;  /* 0x000000206b087209 */ /* 0x000fe40007810000 */
[C---:B------:R-:W-:Y:S02]  /*4300*/  ISETP.GT.AND P3, PT, R60.reuse, 0x30, PT ;  /* 0x000000303c00780c */ /* 0x040fe40003f64270 */
[----:B------:R-:W-:Y:S02]  /*4310*/  FSEL R15, R15, -INF , P2 ;  /* 0xff8000000f0f7808 */ /* 0x000fe40001000000 */
[----:B------:R-:W-:Y:S01]  /*4320*/  FMNMX.FTZ R8, R13, R8, !PT ;  /* 0x000000080d087209 */ /* 0x000fe20007810000 */
[----:B------:R4:W-:Y:S01]  /*4330*/  MUFU.EX2 R32, R10 ;  /* 0x0000000a00207308 */ /* 0x0009e20000000800 */
[----:B------:R-:W-:-:S02]  /*4340*/  ISETP.GT.AND P2, PT, R60, 0x31, PT ;  /* 0x000000313c00780c */ /* 0x000fc40003f44270 */
[----:B------:R-:W-:Y:S01]  /*4350*/  FSEL R105, R20, -INF , P3 ;  /* 0xff80000014697808 */ /* 0x000fe20001800000 */
[--C-:B------:R-:W-:Y:S01]  /*4360*/  FFMA.FTZ R20, R103, R82, -R24.reuse ;  /* 0x0000005267147223 */ /* 0x100fe20000010818 */
[----:B------:R-:W-:Y:S02]  /*4370*/  FMNMX.FTZ R8, R15, R8, !PT ;  /* 0x000000080f087209 */ /* 0x000fe40007810000 */
[C---:B------:R-:W-:Y:S01]  /*4380*/  ISETP.GT.AND P3, PT, R60.reuse, 0x38, PT ;  /* 0x000000383c00780c */ /* 0x040fe20003f64270 */
[----:B------:R-:W-:Y:S01]  /*4390*/  MUFU.EX2 R26, R26 ;  /* 0x0000001a001a7308 */ /* 0x000fe20000000800 */
[----:B------:R-:W-:Y:S01]  /*43a0*/  FSEL R103, R21, -INF , P2 ;  /* 0xff80000015677808 */ /* 0x000fe20001000000 */
[----:B------:R-:W-:Y:S01]  /*43b0*/  FFMA.FTZ R21, R99, R82, -R24 ;  /* 0x0000005263157223 */ /* 0x000fe20000010818 */
[----:B------:R-:W-:Y:S02]  /*43c0*/  FMNMX.FTZ R8, R105, R8, !PT ;  /* 0x0000000869087209 */ /* 0x000fe40007810000 */
[----:B------:R-:W-:-:S02]  /*43d0*/  ISETP.GT.AND P2, PT, R60, 0x39, PT ;  /* 0x000000393c00780c */ /* 0x000fc40003f44270 */
[----:B------:R-:W-:Y:S01]  /*43e0*/  FSEL R111, R66, -INF , P3 ;  /* 0xff800000426f7808 */ /* 0x000fe20001800000 */
[----:B------:R-:W4:Y:S01]  /*43f0*/  MUFU.EX2 R27, R27 ;  /* 0x0000001b001b7308 */ /* 0x000f220000000800 */
[----:B------:R-:W-:Y:S02]  /*4400*/  FMNMX.FTZ R8, R103, R8, !PT ;  /* 0x0000000867087209 */ /* 0x000fe40007810000 */
[C---:B------:R-:W-:Y:S02]  /*4410*/  ISETP.GT.AND P3, PT, R60.reuse, 0x40, PT ;  /* 0x000000403c00780c */ /* 0x040fe40003f64270 */
[----:B------:R-:W-:Y:S02]  /*4420*/  FSEL R67, R67, -INF , P2 ;  /* 0xff80000043437808 */ /* 0x000fe40001000000 */
[----:B------:R-:W-:Y:S01]  /*4430*/  FMNMX.FTZ R8, R111, R8, !PT ;  /* 0x000000086f087209 */ /* 0x000fe20007810000 */
[----:B------:R-:W-:Y:S01]  /*4440*/  MUFU.EX2 R28, R28 ;  /* 0x0000001c001c7308 */ /* 0x000fe20000000800 */
[----:B------:R-:W-:-:S02]  /*4450*/  ISETP.GT.AND P2, PT, R60, 0x41, PT ;  /* 0x000000413c00780c */ /* 0x000fc40003f44270 */
[----:B------:R-:W-:Y:S01]  /*4460*/  FSEL R99, R56, -INF , P3 ;  /* 0xff80000038637808 */ /* 0x000fe20001800000 */
[----:B------:R-:W-:Y:S01]  /*4470*/  FFMA.FTZ R56, R97, R82, -R24 ;  /* 0x0000005261387223 */ /* 0x000fe20000010818 */
[----:B------:R-:W-:Y:S02]  /*4480*/  FMNMX.FTZ R8, R67, R8, !PT ;  /* 0x0000000843087209 */ /* 0x000fe40007810000 */
[C---:B------:R-:W-:Y:S01]  /*4490*/  ISETP.GT.AND P3, PT, R60.reuse, 0x48, PT ;  /* 0x000000483c00780c */ /* 0x040fe20003f64270 */
[----:B------:R-:W-:Y:S01]  /*44a0*/  MUFU.EX2 R31, R31 ;  /* 0x0000001f001f7308 */ /* 0x000fe20000000800 */
[----:B------:R-:W-:Y:S02]  /*44b0*/  FSEL R57, R57, -INF , P2 ;  /* 0xff80000039397808 */ /* 0x000fe40001000000 */
[----:B------:R-:W-:Y:S02]  /*44c0*/  FMNMX.FTZ R8, R99, R8, !PT ;  /* 0x0000000863087209 */ /* 0x000fe40007810000 */
[----:B------:R-:W-:-:S02]  /*44d0*/  ISETP.GT.AND P2, PT, R60, 0x49, PT ;  /* 0x000000493c00780c */ /* 0x000fc40003f44270 */
[----:B------:R-:W-:Y:S01]  /*44e0*/  FSEL R113, R58, -INF , P3 ;  /* 0xff8000003a717808 */ /* 0x000fe20001800000 */
[----:B------:R-:W-:Y:S01]  /*44f0*/  MUFU.EX2 R30, R30 ;  /* 0x0000001e001e7308 */ /* 0x000fe20000000800 */
[----:B------:R-:W-:Y:S02]  /*4500*/  FMNMX.FTZ R8, R57, R8, !PT ;  /* 0x0000000839087209 */ /* 0x000fe40007810000 */
[C---:B------:R-:W-:Y:S02]  /*4510*/  ISETP.GT.AND P3, PT, R60.reuse, 0x50, PT ;  /* 0x000000503c00780c */ /* 0x040fe40003f64270 */
[----:B------:R-:W-:Y:S02]  /*4520*/  FSEL R117, R59, -INF , P2 ;  /* 0xff8000003b757808 */ /* 0x000fe40001000000 */
[----:B------:R-:W-:Y:S01]  /*4530*/  FMNMX.FTZ R8, R113, R8, !PT ;  /* 0x0000000871087209 */ /* 0x000fe20007810000 */
[----:B------:R-:W-:Y:S01]  /*4540*/  MUFU.EX2 R3, R3 ;  /* 0x0000000300037308 */ /* 0x000fe20000000800 */
[----:B------:R-:W-:-:S02]  /*4550*/  ISETP.GT.AND P2, PT, R60, 0x51, PT ;  /* 0x000000513c00780c */ /* 0x000fc40003f44270 */
[----:B---3--:R-:W-:Y:S01]  /*4560*/  FSEL R59, R48, -INF , P3 ;  /* 0xff800000303b7808 */ /* 0x008fe20001800000 */
[--C-:B------:R-:W-:Y:S01]  /*4570*/  FFMA.FTZ R48, R77, R82, -R24.reuse ;  /* 0x000000524d307223 */ /* 0x100fe20000010818 */
[----:B------:R-:W-:Y:S02]  /*4580*/  FMNMX.FTZ R8, R117, R8, !PT ;  /* 0x0000000875087209 */ /* 0x000fe40007810000 */
[C---:B------:R-:W-:Y:S01]  /*4590*/  ISETP.GT.AND P3, PT, R60.reuse, 0x58, PT ;  /* 0x000000583c00780c */ /* 0x040fe20003f64270 */
[----:B------:R-:W-:Y:S01]  /*45a0*/  MUFU.EX2 R5, R5 ;  /* 0x0000000500057308 */ /* 0x000fe20000000800 */
[----:B-1----:R-:W-:Y:S01]  /*45b0*/  FSEL R119, R49, -INF , P2 ;  /* 0xff80000031777808 */ /* 0x002fe20001000000 */
[----:B------:R-:W-:Y:S01]  /*45c0*/  FFMA.FTZ R49, R61, R82, -R24 ;  /* 0x000000523d317223 */ /* 0x000fe20000010818 */
[----:B------:R-:W-:Y:S02]  /*45d0*/  FMNMX.FTZ R8, R59, R8, !PT ;  /* 0x000000083b087209 */ /* 0x000fe40007810000 */
[----:B------:R-:W-:-:S02]  /*45e0*/  ISETP.GT.AND P2, PT, R60, 0x59, PT ;  /* 0x000000593c00780c */ /* 0x000fc40003f44270 */
[----:B--2---:R-:W-:Y:S01]  /*45f0*/  FSEL R53, R40, -INF , P3 ;  /* 0xff80000028357808 */ /* 0x004fe20001800000 */
[--C-:B------:R-:W-:Y:S01]  /*4600*/  FFMA.FTZ R40, R79, R82, -R24.reuse ;  /* 0x000000524f287223 */ /* 0x100fe20000010818 */
[----:B------:R-:W-:Y:S01]  /*4610*/  FMNMX.FTZ R8, R119, R8, !PT ;  /* 0x0000000877087209 */ /* 0x000fe20007810000 */
[----:B------:R-:W-:Y:S01]  /*4620*/  MUFU.EX2 R6, R6 ;  /* 0x0000000600067308 */ /* 0x000fe20000000800 */
[----:B------:R-:W-:Y:S02]  /*4630*/  ISETP.GT.AND P3, PT, R60, 0x60, PT ;  /* 0x000000603c00780c */ /* 0x000fe40003f64270 */
[----:B-----5:R-:W-:Y:S01]  /*4640*/  FSEL R115, R44, -INF , P2 ;  /* 0xff8000002c737808 */ /* 0x020fe20001000000 */
        /* <DEDUP_REMOVED lines=8> */
[----:B------:R-:W-:Y:S01]  /*46d0*/  FFMA.FTZ R73, R85, R82, -R24 ;  /* 0x0000005255497223 */ /* 0x000fe20000010818 */
[----:B------:R-:W-:-:S02]  /*46e0*/  ISETP.GT.AND P3, PT, R60, 0x68, PT ;  /* 0x000000683c00780c */ /* 0x000fc40003f64270 */
[----:B------:R-:W-:Y:S01]  /*46f0*/  FSEL R63, R50, -INF , P2 ;  /* 0xff800000323f7808 */ /* 0x000fe20001000000 */
[--C-:B------:R-:W-:Y:S01]  /*4700*/  FFMA.FTZ R50, R89, R82, -R24.reuse ;  /* 0x0000005259327223 */ /* 0x100fe20000010818 */
[----:B------:R-:W-:Y:S01]  /*4710*/  FMNMX.FTZ R8, R121, R8, !PT ;  /* 0x0000000879087209 */ /* 0x000fe20007810000 */
[----:B------:R-:W-:Y:S01]  /*4720*/  MUFU.EX2 R20, R20 ;  /* 0x0000001400147308 */ /* 0x000fe20000000800 */
[----:B------:R-:W-:Y:S02]  /*4730*/  ISETP.GT.AND P2, PT, R60, 0x69, PT ;  /* 0x000000693c00780c */ /* 0x000fe40003f44270 */
[----:B------:R-:W-:Y:S01]  /*4740*/  FSEL R123, R46, -INF , P3 ;  /* 0xff8000002e7b7808 */ /* 0x000fe20001800000 */
[--C-:B------:R-:W-:Y:S01]  /*4750*/  FFMA.FTZ R46, R25, R82, -R24.reuse ;  /* 0x00000052192e7223 */ /* 0x100fe20000010818 */
[----:B------:R-:W-:Y:S02]  /*4760*/  FMNMX.FTZ R8, R63, R8, !PT ;  /* 0x000000083f087209 */ /* 0x000fe40007810000 */
[----:B------:R-:W-:Y:S01]  /*4770*/  ISETP.GT.AND P3, PT, R60, 0x70, PT ;  /* 0x000000703c00780c */ /* 0x000fe20003f64270 */
[----:B------:R-:W-:Y:S01]  /*4780*/  MUFU.EX2 R21, R21 ;  /* 0x0000001500157308 */ /* 0x000fe20000000800 */
[----:B------:R-:W-:Y:S01]  /*4790*/  FSEL R61, R52, -INF , P2 ;  /* 0xff800000343d7808 */ /* 0x000fe20001000000 */
[----:B------:R-:W-:Y:S01]  /*47a0*/  FFMA.FTZ R52, R29, R82, -R24 ;  /* 0x000000521d347223 */ /* 0x000fe20000010818 */
[----:B------:R-:W-:-:S02]  /*47b0*/  FMNMX.FTZ R8, R123, R8, !PT ;  /* 0x000000087b087209 */ /* 0x000fc40007810000 */
[----:B------:R-:W-:Y:S02]  /*47c0*/  ISETP.GT.AND P2, PT, R60, 0x71, PT ;  /* 0x000000713c00780c */ /* 0x000fe40003f44270 */
[----:B------:R-:W-:Y:S01]  /*47d0*/  FSEL R125, R54, -INF , P3 ;  /* 0xff800000367d7808 */ /* 0x000fe20001800000 */
[----:B------:R-:W-:Y:S01]  /*47e0*/  FFMA.FTZ R54, R93, R82, -R24 ;  /* 0x000000525d367223 */ /* 0x000fe20000010818 */
[----:B------:R-:W-:Y:S01]  /*47f0*/  FMNMX.FTZ R8, R61, R8, !PT ;  /* 0x000000083d087209 */ /* 0x000fe20007810000 */
[----:B------:R-:W-:Y:S01]  /*4800*/  MUFU.EX2 R34, R34 ;  /* 0x0000002200227308 */ /* 0x000fe20000000800 */
[----:B------:R-:W-:Y:S02]  /*4810*/  ISETP.GT.AND P3, PT, R60, 0x78, PT ;  /* 0x000000783c00780c */ /* 0x000fe40003f64270 */
[----:B----4-:R-:W-:Y:S02]  /*4820*/  FSEL R79, R70, -INF , P2 ;  /* 0xff800000464f7808 */ /* 0x010fe40001000000 */
[----:B------:R-:W-:-:S02]  /*4830*/  FMNMX.FTZ R8, R125, R8, !PT ;  /* 0x000000087d087209 */ /* 0x000fc40007810000 */
[----:B------:R-:W-:Y:S01]  /*4840*/  ISETP.GT.AND P2, PT, R60, 0x79, PT ;  /* 0x000000793c00780c */ /* 0x000fe20003f44270 */
[----:B------:R-:W-:Y:S01]  /*4850*/  MUFU.EX2 R41, R41 ;  /* 0x0000002900297308 */ /* 0x000fe20000000800 */
[----:B------:R-:W-:Y:S02]  /*4860*/  FSEL R127, R68, -INF , P3 ;  /* 0xff800000447f7808 */ /* 0x000fe40001800000 */
[----:B------:R-:W-:Y:S02]  /*4870*/  FMNMX.FTZ R8, R79, R8, !PT ;  /* 0x000000084f087209 */ /* 0x000fe40007810000 */
[----:B------:R-:W-:Y:S02]  /*4880*/  ISETP.GT.AND P3, PT, R60, 0x80, PT ;  /* 0x000000803c00780c */ /* 0x000fe40003f64270 */
[----:B------:R-:W-:Y:S01]  /*4890*/  FSEL R129, R74, -INF , P2 ;  /* 0xff8000004a817808 */ /* 0x000fe20001000000 */
[----:B------:R-:W-:Y:S01]  /*48a0*/  MUFU.EX2 R36, R36 ;  /* 0x0000002400247308 */ /* 0x000fe20000000800 */
[----:B------:R-:W-:-:S02]  /*48b0*/  FMNMX.FTZ R8, R127, R8, !PT ;  /* 0x000000087f087209 */ /* 0x000fc40007810000 */
[----:B------:R-:W-:Y:S02]  /*48c0*/  ISETP.GT.AND P2, PT, R60, 0x81, PT ;  /* 0x000000813c00780c */ /* 0x000fe40003f44270 */
[----:B------:R-:W-:Y:S02]  /*48d0*/  FSEL R131, R72, -INF , P3 ;  /* 0xff80000048837808 */ /* 0x000fe40001800000 */
[----:B------:R-:W-:Y:S01]  /*48e0*/  FMNMX.FTZ R8, R129, R8, !PT ;  /* 0x0000000881087209 */ /* 0x000fe20007810000 */
[----:B------:R-:W-:Y:S01]  /*48f0*/  MUFU.EX2 R45, R45 ;  /* 0x0000002d002d7308 */ /* 0x000fe20000000800 */
[----:B------:R-:W-:Y:S02]  /*4900*/  ISETP.GT.AND P3, PT, R60, 0x88, PT ;  /* 0x000000883c00780c */ /* 0x000fe40003f64270 */
[----:B------:R-:W-:Y:S02]  /*4910*/  FSEL R133, R76, -INF , P2 ;  /* 0xff8000004c857808 */ /* 0x000fe40001000000 */
[----:B------:R-:W-:-:S02]  /*4920*/  FMNMX.FTZ R8, R131, R8, !PT ;  /* 0x0000000883087209 */ /* 0x000fc40007810000 */
[----:B------:R-:W-:Y:S01]  /*4930*/  ISETP.GT.AND P2, PT, R60, 0x89, PT ;  /* 0x000000893c00780c */ /* 0x000fe20003f44270 */
[----:B------:R-:W-:Y:S01]  /*4940*/  MUFU.EX2 R38, R38 ;  /* 0x0000002600267308 */ /* 0x000fe20000000800 */
[----:B------:R-:W-:Y:S02]  /*4950*/  FSEL R135, R78, -INF , P3 ;  /* 0xff8000004e877808 */ /* 0x000fe40001800000 */
[----:B------:R-:W-:Y:S02]  /*4960*/  FMNMX.FTZ R8, R133, R8, !PT ;  /* 0x0000000885087209 */ /* 0x000fe40007810000 */
[----:B------:R-:W-:Y:S02]  /*4970*/  FSEL R137, R80, -INF , P2 ;  /* 0xff80000050897808 */ /* 0x000fe40001000000 */
        /* <DEDUP_REMOVED lines=8> */
[----:B------:R-:W-:Y:S01]  /*4a00*/  FFMA.FTZ R77, R87, R82, -R24 ;  /* 0x00000052574d7223 */ /* 0x000fe20000010818 */
[----:B------:R-:W-:-:S05]  /*4a10*/  F2FP.F16.F32.PACK_AB R8, R27, R26 ;  /* 0x0000001a1b08723e */ /* 0x000fca00000000ff */
        /* <DEDUP_REMOVED lines=14> */
[-CC-:B------:R-:W-:Y:S01]  /*4b00*/  FFMA.FTZ R25, R9, R82.reuse, -R12.reuse ;  /* 0x0000005209197223 */ /* 0x180fe2000001080c */
[-C--:B------:R-:W-:Y:S01]  /*4b10*/  FFMA.FTZ R43, R43, R82.reuse, -R12 ;  /* 0x000000522b2b7223 */ /* 0x080fe2000001080c */
[----:B------:R-:W-:Y:S01]  /*4b20*/  SHF.R.U32.HI R9, RZ, 0x1f, R14 ;  /* 0x0000001fff097819 */ /* 0x000fe2000001160e */
[-CC-:B------:R-:W-:Y:S01]  /*4b30*/  FFMA.FTZ R24, R47, R82.reuse, -R12.reuse ;  /* 0x000000522f187223 */ /* 0x180fe2000001080c */
[----:B------:R1:W-:Y:S01]  /*4b40*/  MUFU.EX2 R72, R35 ;  /* 0x0000002300487308 */ /* 0x0003e20000000800 */
[-CC-:B------:R-:W-:Y:S01]  /*4b50*/  FFMA.FTZ R29, R101, R82.reuse, -R12.reuse ;  /* 0x00000052651d7223 */ /* 0x180fe2000001080c */
[----:B------:R-:W-:Y:S01]  /*4b60*/  LEA.HI.SX32 R9, R14, R9, 0x1b ;  /* 0x000000090e097211 */ /* 0x000fe200078fdaff */
[-CC-:B------:R-:W-:Y:S01]  /*4b70*/  FFMA.FTZ R58, R109, R82.reuse, -R12.reuse ;  /* 0x000000526d3a7223 */ /* 0x180fe2000001080c */
[-CC-:B------:R-:W-:Y:S01]  /*4b80*/  FFMA.FTZ R62, R15, R82.reuse, -R12.reuse ;  /* 0x000000520f3e7223 */ /* 0x180fe2000001080c */
[-CC-:B------:R-:W-:Y:S01]  /*4b90*/  FFMA.FTZ R60, R107, R82.reuse, -R12.reuse ;  /* 0x000000526b3c7223 */ /* 0x180fe2000001080c */
[-CC-:B------:R-:W-:Y:S01]  /*4ba0*/  FFMA.FTZ R66, R103, R82.reuse, -R12.reuse ;  /* 0x0000005267427223 */ /* 0x180fe2000001080c */
[-CC-:B------:R-:W-:Y:S01]  /*4bb0*/  FFMA.FTZ R68, R111, R82.reuse, -R12.reuse ;  /* 0x000000526f447223 */ /* 0x180fe2000001080c */
[----:B------:R2:W3:Y:S01]  /*4bc0*/  MUFU.EX2 R85, R4 ;  /* 0x0000000400557308 */ /* 0x0004e20000000800 */
[----:B-1----:R-:W-:Y:S01]  /*4bd0*/  FFMA.FTZ R35, R11, R82, -R12 ;  /* 0x000000520b237223 */ /* 0x002fe2000001080c */
[----:B------:R-:W-:-:S02]  /*4be0*/  VIADD R11, R64, 0xfffffffe ;  /* 0xfffffffe400b7836 */ /* 0x000fc40000000000 */
[-CC-:B------:R-:W-:Y:S01]  /*4bf0*/  FFMA.FTZ R67, R67, R82.reuse, -R12.reuse ;  /* 0x0000005243437223 */ /* 0x180fe2000001080c */
[-CC-:B------:R-:W-:Y:S01]  /*4c00*/  FFMA.FTZ R47, R99, R82.reuse, -R12.reuse ;  /* 0x00000052632f7223 */ /* 0x180fe2000001080c */
[-CC-:B------:R-:W-:Y:S01]  /*4c10*/  FFMA.FTZ R70, R57, R82.reuse, -R12.reuse ;  /* 0x0000005239467223 */ /* 0x180fe2000001080c */
[-CC-:B------:R-:W-:Y:S01]  /*4c20*/  FFMA.FTZ R57, R113, R82.reuse, -R12.reuse ;  /* 0x0000005271397223 */ /* 0x180fe2000001080c */
[----:B------:R-:W-:Y:S01]  /*4c30*/  R2UR UR61, R11 ;  /* 0x000000000b3d72ca */ /* 0x000fe200000e0000 */
[----:B------:R1:W4:Y:S01]  /*4c40*/  MUFU.EX2 R74, R39 ;  /* 0x00000027004a7308 */ /* 0x0003220000000800 */
[----:B--2---:R-:W-:Y:S02]  /*4c50*/  @!P1 VIADD R4, R0, 0x31c40 ;  /* 0x00031c4000049836 */ /* 0x004fe40000000000 */
[-CC-:B------:R-:W-:Y:S01]  /*4c60*/  FFMA.FTZ R117, R117, R82.reuse, -R12.reuse ;  /* 0x0000005275757223 */ /* 0x180fe2000001080c */
[-CC-:B------:R-:W-:Y:S01]  /*4c70*/  FFMA.FTZ R59, R59, R82.reuse, -R12.reuse ;  /* 0x000000523b3b7223 */ /* 0x180fe2000001080c */
[-CC-:B------:R-:W-:Y:S01]  /*4c80*/  FFMA.FTZ R64, R119, R82.reuse, -R12.reuse ;  /* 0x0000005277407223 */ /* 0x180fe2000001080c */
[-C--:B------:R-:W-:Y:S01]  /*4c90*/  FFMA.FTZ R53, R53, R82.reuse, -R12 ;  /* 0x0000005235357223 */ /* 0x080fe2000001080c */
[----:B------:R-:W-:Y:S01]  /*4ca0*/  @!P1 PRMT R4, RZ, 0x654, R4 ;  /* 0x00000654ff049816 */ /* 0x000fe20000000004 */
[-CC-:B------:R-:W-:Y:S01]  /*4cb0*/  FFMA.FTZ R121, R121, R82.reuse, -R12.reuse ;  /* 0x0000005279797223 */ /* 0x180fe2000001080c */
[----:B------:R2:W5:Y:S01]  /*4cc0*/  MUFU.EX2 R87, R43 ;  /* 0x0000002b00577308 */ /* 0x0005620000000800 */
[-CC-:B-1----:R-:W-:Y:S01]  /*4cd0*/  FFMA.FTZ R39, R13, R82.reuse, -R12.reuse ;  /* 0x000000520d277223 */ /* 0x182fe2000001080c */
[----:B------:R1:W-:Y:S01]  /*4ce0*/  @!P1 SYNCS.ARRIVE.TRANS64.RED.A1T0 RZ, [R4+URZ], RZ ;  /* 0x000000ff04ff99a7 */ /* 0x0003e2000810043f */
[-CC-:B------:R-:W-:Y:S01]  /*4cf0*/  FFMA.FTZ R123, R123, R82.reuse, -R12.reuse ;  /* 0x000000527b7b7223 */ /* 0x180fe2000001080c */
[-CC-:B------:R-:W-:Y:S01]  /*4d00*/  FFMA.FTZ R125, R125, R82.reuse, -R12.reuse ;  /* 0x000000527d7d7223 */ /* 0x180fe2000001080c */
[-CC-:B------:R-:W-:Y:S01]  /*4d10*/  FFMA.FTZ R79, R79, R82.reuse, -R12.reuse ;  /* 0x000000524f4f7223 */ /* 0x180fe2000001080c */
[-CC-:B------:R-:W-:Y:S01]  /*4d20*/  FFMA.FTZ R127, R127, R82.reuse, -R12.reuse ;  /* 0x000000527f7f7223 */ /* 0x180fe2000001080c */
[-CC-:B------:R-:W-:Y:S01]  /*4d30*/  FFMA.FTZ R129, R129, R82.reuse, -R12.reuse ;  /* 0x0000005281817223 */ /* 0x180fe2000001080c */
[----:B------:R-:W5:Y:S01]  /*4d40*/  MUFU.EX2 R24, R24 ;  /* 0x0000001800187308 */ /* 0x000f620000000800 */
[-CC-:B--2---:R-:W-:Y:S01]  /*4d50*/  FFMA.FTZ R43, R105, R82.reuse, -R12.reuse ;  /* 0x00000052692b7223 */ /* 0x184fe2000001080c */
[----:B-1----:R-:W-:Y:S01]  /*4d60*/  VIMNMX R4, RZ, R9, !PT ;  /* 0x00000009ff047248 */ /* 0x002fe20007fe0100 */
[----:B------:R-:W-:Y:S01]  /*4d70*/  FADD.FTZ R9, R26, R27 ;  /* 0x0000001b1a097221 */ /* 0x000fe20000010000 */
[-CC-:B------:R-:W-:Y:S01]  /*4d80*/  FFMA.FTZ R26, R61, R82.reuse, -R12.reuse ;  /* 0x000000523d1a7223 */ /* 0x180fe2000001080c */
[----:B------:R-:W-:Y:S01]  /*4d90*/  FFMA.FTZ R131, R131, R82, -R12 ;  /* 0x0000005283837223 */ /* 0x000fe2000001080c */
[----:B------:R-:W-:Y:S01]  /*4da0*/  ISETP.GE.AND P2, PT, R11, R4, PT ;  /* 0x000000040b00720c */ /* 0x000fe20003f46270 */
[----:B---3--:R-:W-:Y:S01]  /*4db0*/  FADD.FTZ R11, R72, R85 ;  /* 0x00000055480b7221 */ /* 0x008fe20000010000 */
[----:B------:R-:W1:Y:S01]  /*4dc0*/  MUFU.EX2 R29, R29 ;  /* 0x0000001d001d7308 */ /* 0x000e620000000800 */
[----:B------:R-:W-:Y:S01]  /*4dd0*/  FADD.FTZ R10, R28, R9 ;  /* 0x000000091c0a7221 */ /* 0x000fe20000010000 */
[----:B------:R-:W-:Y:S01]  /*4de0*/  F2FP.F16.F32.PACK_AB R9, R85, R72 ;  /* 0x000000485509723e */ /* 0x000fe200000000ff */
[----:B----4-:R-:W-:Y:S01]  /*4df0*/  FADD.FTZ R14, R74, R11 ;  /* 0x0000000b4a0e7221 */ /* 0x010fe20000010000 */
[----:B-----5:R-:W-:Y:S01]  /*4e00*/  F2FP.F16.F32.PACK_AB R11, R87, R74 ;  /* 0x0000004a570b723e */ /* 0x020fe200000000ff */
[C---:B------:R-:W-:Y:S01]  /*4e10*/  FADD.FTZ R13, R31.reuse, R10 ;  /* 0x0000000a1f0d7221 */ /* 0x040fe20000010000 */
[----:B------:R-:W-:Y:S01]  /*4e20*/  F2FP.F16.F32.PACK_AB R10, R31, R28 ;  /* 0x0000001c1f0a723e */ /* 0x000fe200000000ff */
[----:B------:R-:W-:Y:S01]  /*4e30*/  FADD.FTZ R15, R87, R14 ;  /* 0x0000000e570f7221 */ /* 0x000fe20000010000 */
[----:B------:R-:W2:Y:S01]  /*4e40*/  MUFU.EX2 R25, R25 ;  /* 0x0000001900197308 */ /* 0x000ea20000000800 */
[----:B------:R-:W-:Y:S01]  /*4e50*/  FADD.FTZ R14, R30, R13 ;  /* 0x0000000d1e0e7221 */ /* 0x000fe20000010000 */
[-CC-:B------:R-:W-:Y:S01]  /*4e60*/  FFMA.FTZ R72, R115, R82.reuse, -R12.reuse ;  /* 0x0000005273487223 */ /* 0x180fe2000001080c */
[----:B------:R-:W-:Y:S01]  /*4e70*/  FADD.FTZ R28, R24, R15 ;  /* 0x0000000f181c7221 */ /* 0x000fe20000010000 */
[-C--:B------:R-:W-:Y:S01]  /*4e80*/  FFMA.FTZ R74, R63, R82.reuse, -R12 ;  /* 0x000000523f4a7223 */ /* 0x080fe2000001080c */
[----:B------:R-:W-:Y:S01]  /*4e90*/  FADD.FTZ R14, R3, R14 ;  /* 0x0000000e030e7221 */ /* 0x000fe20000010000 */
[-CC-:B------:R-:W-:Y:S01]  /*4ea0*/  FFMA.FTZ R133, R133, R82.reuse, -R12.reuse ;  /* 0x0000005285857223 */ /* 0x180fe2000001080c */
[-C--:B------:R-:W-:Y:S01]  /*4eb0*/  FFMA.FTZ R135, R135, R82.reuse, -R12 ;  /* 0x0000005287877223 */ /* 0x080fe2000001080c */
[----:B------:R-:W3:Y:S01]  /*4ec0*/  MUFU.EX2 R58, R58 ;  /* 0x0000003a003a7308 */ /* 0x000ee20000000800 */
[----:B-1----:R-:W-:Y:S01]  /*4ed0*/  FADD.FTZ R28, R29, R28 ;  /* 0x0000001c1d1c7221 */ /* 0x002fe20000010000 */
[----:B------:R-:W-:Y:S01]  /*4ee0*/  FADD.FTZ R13, R5, R14 ;  /* 0x0000000e050d7221 */ /* 0x000fe20000010000 */
[----:B------:R-:W-:Y:S01]  /*4ef0*/  FFMA.FTZ R137, R137, R82, -R12 ;  /* 0x0000005289897223 */ /* 0x000fe2000001080c */
[----:B------:R-:W-:Y:S01]  /*4f00*/  F2FP.F16.F32.PACK_AB R12, R3, R30 ;  /* 0x0000001e030c723e */ /* 0x000fe200000000ff */
[----:B------:R1:W-:Y:S01]  /*4f10*/  STSM.16.M88.4 [R22+0x24300], R8 ;  /* 0x0243000816007844 */ /* 0x0003e20000000200 */
[----:B------:R-:W-:Y:S01]  /*4f20*/  FADD.FTZ R14, R6, R13 ;  /* 0x0000000d060e7221 */ /* 0x000fe20000010000 */
[----:B------:R-:W-:Y:S01]  /*4f30*/  IMAD.MOV.U32 R63, RZ, RZ, R71 ;  /* 0x000000ffff3f7224 */ /* 0x000fe200078e0047 */
[----:B------:R-:W4:Y:S01]  /*4f40*/  MUFU.EX2 R35, R35 ;  /* 0x0000002300237308 */ /* 0x000f220000000800 */
[----:B--2---:R-:W-:Y:S01]  /*4f50*/  FADD.FTZ R15, R25, R28 ;  /* 0x0000001c190f7221 */ /* 0x004fe20000010000 */
[----:B------:R-:W-:-:S04]  /*4f60*/  FADD.FTZ R13, R7, R14 ;  /* 0x0000000e070d7221 */ /* 0x000fc80000010000 */
[----:B------:R-:W-:Y:S02]  /*4f70*/  FADD.FTZ R13, R32, R13 ;  /* 0x0000000d200d7221 */ /* 0x000fe40000010000 */
[----:B------:R-:W2:Y:S01]  /*4f80*/  MUFU.EX2 R60, R60 ;  /* 0x0000003c003c7308 */ /* 0x000ea20000000800 */
[----:B---3--:R-:W-:Y:S01]  /*4f90*/  FADD.FTZ R28, R58, R15 ;  /* 0x0000000f3a1c7221 */ /* 0x008fe20000010000 */
[----:B-1----:R-:W-:-:S06]  /*4fa0*/  F2FP.F16.F32.PACK_AB R8, R32, R7 ;  /* 0x000000072008723e */ /* 0x002fcc00000000ff */
[----:B------:R-:W1:Y:S01]  /*4fb0*/  MUFU.EX2 R39, R39 ;  /* 0x0000002700277308 */ /* 0x000e620000000800 */
[----:B----4-:R-:W-:Y:S01]  /*4fc0*/  FADD.FTZ R15, R35, R28 ;  /* 0x0000001c230f7221 */ /* 0x010fe20000010000 */
[----:B------:R-:W-:-:S06]  /*4fd0*/  FADD.FTZ R28, R20, R13 ;  /* 0x0000000d141c7221 */ /* 0x000fcc0000010000 */
[----:B------:R-:W3:Y:S01]  /*4fe0*/  MUFU.EX2 R62, R62 ;  /* 0x0000003e003e7308 */ /* 0x000ee20000000800 */
[C---:B--2---:R-:W-:Y:S01]  /*4ff0*/  FADD.FTZ R14, R60.reuse, R15 ;  /* 0x0000000f3c0e7221 */ /* 0x044fe20000010000 */
[----:B------:R-:W-:Y:S01]  /*5000*/  FADD.FTZ R15, R21, R28 ;  /* 0x0000001c150f7221 */ /* 0x000fe20000010000 */
[----:B------:R-:W-:Y:S01]  /*5010*/  F2FP.F16.F32.PACK_AB R9, R60, R35 ;  /* 0x000000233c09723e */ /* 0x000fe200000000ff */
[----:B------:R-:W-:Y:S02]  /*5020*/  IMAD.MOV.U32 R60, RZ, RZ, R71 ;  /* 0x000000ffff3c7224 */ /* 0x000fe400078e0047 */
[----:B------:R-:W-:Y:S01]  /*5030*/  FADD.FTZ R28, R34, R15 ;  /* 0x0000000f221c7221 */ /* 0x000fe20000010000 */
[----:B------:R-:W-:Y:S01]  /*5040*/  IMAD.MOV.U32 R35, RZ, RZ, R71 ;  /* 0x000000ffff237224 */ /* 0x000fe200078e0047 */
[----:B------:R-:W2:Y:S01]  /*5050*/  MUFU.EX2 R43, R43 ;  /* 0x0000002b002b7308 */ /* 0x000ea20000000800 */
[----:B-1----:R-:W-:Y:S01]  /*5060*/  FADD.FTZ R13, R39, R14 ;  /* 0x0000000e270d7221 */ /* 0x002fe20000010000 */
[----:B------:R-:W-:-:S04]  /*5070*/  FADD.FTZ R15, R41, R28 ;  /* 0x0000001c290f7221 */ /* 0x000fc80000010000 */
[----:B------:R-:W-:Y:S01]  /*5080*/  FADD.FTZ R10, R36, R15 ;  /* 0x0000000f240a7221 */ /* 0x000fe20000010000 */
[----:B------:R-:W-:Y:S01]  /*5090*/  F2FP.F16.F32.PACK_AB R15, R58, R25 ;  /* 0x000000193a0f723e */ /* 0x000fe200000000ff */
[----:B------:R-:W1:Y:S01]  /*50a0*/  MUFU.EX2 R66, R66 ;  /* 0x0000004200427308 */ /* 0x000e620000000800 */
[C---:B---3--:R-:W-:Y:S01]  /*50b0*/  FADD.FTZ R14, R62.reuse, R13 ;  /* 0x0000000d3e0e7221 */ /* 0x048fe20000010000 */
[----:B------:R-:W-:Y:S01]  /*50c0*/  F2FP.F16.F32.PACK_AB R13, R29, R24 ;  /* 0x000000181d0d723e */ /* 0x000fe200000000ff */
[--C-:B------:R-:W-:Y:S01]  /*50d0*/  IMAD.MOV.U32 R58, RZ, RZ, R71.reuse ;  /* 0x000000ffff3a7224 */ /* 0x100fe200078e0047 */
[----:B------:R-:W-:Y:S01]  /*50e0*/  F2FP.F16.F32.PACK_AB R11, R62, R39 ;  /* 0x000000273e0b723e */ /* 0x000fe200000000ff */
[--C-:B------:R-:W-:Y:S02]  /*50f0*/  IMAD.MOV.U32 R62, RZ, RZ, R71.reuse ;  /* 0x000000ffff3e7224 */ /* 0x100fe400078e0047 */
[----:B------:R-:W-:Y:S01]  /*5100*/  IMAD.MOV.U32 R39, RZ, RZ, R71 ;  /* 0x000000ffff277224 */ /* 0x000fe200078e0047 */
[----:B------:R-:W3:Y:S01]  /*5110*/  MUFU.EX2 R68, R68 ;  /* 0x0000004400447308 */ /* 0x000ee20000000800 */
[----:B--2---:R-:W-:Y:S01]  /*5120*/  FADD.FTZ R3, R43, R14 ;  /* 0x0000000e2b037221 */ /* 0x004fe20000010000 */
[----:B------:R-:W-:-:S05]  /*5130*/  F2FP.F16.F32.PACK_AB R14, R6, R5 ;  /* 0x00000005060e723e */ /* 0x000fca00000000ff */
[----:B------:R-:W-:Y:S01]  /*5140*/  STSM.16.M88.4 [R22+0x25b00], R12 ;  /* 0x025b000c16007844 */ /* 0x000fe20000000200 */
[----:B------:R-:W2:Y:S01]  /*5150*/  MUFU.EX2 R67, R67 ;  /* 0x0000004300437308 */ /* 0x000ea20000000800 */
[C---:B-1----:R-:W-:Y:S01]  /*5160*/  FADD.FTZ R3, R66.reuse, R3 ;  /* 0x0000000342037221 */ /* 0x042fe20000010000 */
[----:B------:R-:W-:Y:S01]  /*5170*/  F2FP.F16.F32.PACK_AB R25, R66, R43 ;  /* 0x0000002b4219723e */ /* 0x000fe200000000ff */
[----:B------:R-:W-:Y:S01]  /*5180*/  IMAD.MOV.U32 R66, RZ, RZ, R71 ;  /* 0x000000ffff427224 */ /* 0x000fe200078e0047 */
[----:B------:R-:W-:-:S04]  /*5190*/  MOV R43, R71 ;  /* 0x00000047002b7202 */ /* 0x000fc80000000f00 */
[----:B------:R-:W1:Y:S01]  /*51a0*/  MUFU.EX2 R47, R47 ;  /* 0x0000002f002f7308 */ /* 0x000e620000000800 */
[----:B---3--:R-:W-:Y:S01]  /*51b0*/  FADD.FTZ R24, R68, R3 ;  /* 0x0000000344187221 */ /* 0x008fe20000010000 */
[----:B------:R-:W-:Y:S01]  /*51c0*/  FADD.FTZ R3, R45, R10 ;  /* 0x0000000a2d037221 */ /* 0x000fe20000010000 */
[----:B------:R-:W-:-:S03]  /*51d0*/  F2FP.F16.F32.PACK_AB R10, R21, R20 ;  /* 0x00000014150a723e */ /* 0x000fc600000000ff */
[----:B------:R-:W-:Y:S02]  /*51e0*/  FADD.FTZ R28, R38, R3 ;  /* 0x00000003261c7221 */ /* 0x000fe40000010000 */
[----:B------:R-:W3:Y:S01]  /*51f0*/  MUFU.EX2 R70, R70 ;  /* 0x0000004600467308 */ /* 0x000ee20000000800 */
[----:B--2---:R-:W-:Y:S01]  /*5200*/  FADD.FTZ R24, R67, R24 ;  /* 0x0000001843187221 */ /* 0x004fe20000010000 */
[----:B------:R-:W-:Y:S01]  /*5210*/  FADD.FTZ R5, R49, R28 ;  /* 0x0000001c31057221 */ /* 0x000fe20000010000 */
[----:B------:R2:W-:Y:S01]  /*5220*/  STSM.16.M88.4 [R22+0x27300], R8 ;  /* 0x0273000816007844 */ /* 0x0005e20000000200 */
[----:B------:R-:W-:Y:S01]  /*5230*/  F2FP.F16.F32.PACK_AB R27, R67, R68 ;  /* 0x00000044431b723e */ /* 0x000fe200000000ff */
[----:B------:R-:W-:Y:S02]  /*5240*/  IMAD.MOV.U32 R68, RZ, RZ, R71 ;  /* 0x000000ffff447224 */ /* 0x000fe400078e0047 */
[----:B------:R-:W-:Y:S01]  /*5250*/  FADD.FTZ R28, R40, R5 ;  /* 0x00000005281c7221 */ /* 0x000fe20000010000 */
[----:B------:R-:W-:Y:S01]  /*5260*/  MOV R67, R71 ;  /* 0x0000004700437202 */ /* 0x000fe20000000f00 */
[----:B------:R-:W-:Y:S01]  /*5270*/  MUFU.EX2 R57, R57 ;  /* 0x0000003900397308 */ /* 0x000fe20000000800 */
[----:B-1----:R-:W-:Y:S01]  /*5280*/  FADD.FTZ R3, R47, R24 ;  /* 0x000000182f037221 */ /* 0x002fe20000010000 */
[----:B------:R-:W-:Y:S01]  /*5290*/  FADD.FTZ R5, R51, R28 ;  /* 0x0000001c33057221 */ /* 0x000fe20000010000 */
[----:B------:R-:W-:Y:S01]  /*52a0*/  F2FP.F16.F32.PACK_AB R24, R41, R34 ;  /* 0x000000222918723e */ /* 0x000fe200000000ff */
[----:B------:R-:W-:-:S02]  /*52b0*/  IMAD.MOV.U32 R41, RZ, RZ, R71 ;  /* 0x000000ffff297224 */ /* 0x000fc400078e0047 */
[----:B------:R-:W-:Y:S02]  /*52c0*/  FADD.FTZ R30, R42, R5 ;  /* 0x000000052a1e7221 */ /* 0x000fe40000010000 */
[----:B------:R-:W1:Y:S01]  /*52d0*/  MUFU.EX2 R0, R117 ;  /* 0x0000007500007308 */ /* 0x000e620000000800 */
[----:B---3--:R-:W-:Y:S01]  /*52e0*/  F2FP.F16.F32.PACK_AB R29, R70, R47 ;  /* 0x0000002f461d723e */ /* 0x008fe200000000ff */
[----:B------:R-:W-:-:S06]  /*52f0*/  FADD.FTZ R30, R33, R30 ;  /* 0x0000001e211e7221 */ /* 0x000fcc0000010000 */
[----:B------:R-:W-:Y:S08]  /*5300*/  MUFU.EX2 R59, R59 ;  /* 0x0000003b003b7308 */ /* 0x000ff00000000800 */
[----:B------:R-:W2:Y:S01]  /*5310*/  MUFU.EX2 R64, R64 ;  /* 0x0000004000407308 */ /* 0x000ea20000000800 */
[----:B-1----:R-:W-:-:S07]  /*5320*/  F2FP.F16.F32.PACK_AB R31, R0, R57 ;  /* 0x00000039001f723e */ /* 0x002fce00000000ff */
[----:B------:R1:W-:Y:S08]  /*5330*/  MUFU.EX2 R6, R26 ;  /* 0x0000001a00067308 */ /* 0x0003f00000000800 */
[----:B------:R-:W3:Y:S01]  /*5340*/  MUFU.EX2 R53, R53 ;  /* 0x0000003500357308 */ /* 0x000ee20000000800 */
[----:B-1----:R-:W-:Y:S01]  /*5350*/  FADD.FTZ R26, R70, R3 ;  /* 0x00000003461a7221 */ /* 0x002fe20000010000 */
[----:B--2---:R-:W-:Y:S01]  /*5360*/  F2FP.F16.F32.PACK_AB R9, R64, R59 ;  /* 0x0000003b4009723e */ /* 0x004fe200000000ff */
[----:B------:R-:W-:-:S02]  /*5370*/  IMAD.MOV.U32 R70, RZ, RZ, R71 ;  /* 0x000000ffff467224 */ /* 0x000fc400078e0047 */
[----:B------:R-:W-:Y:S01]  /*5380*/  FADD.FTZ R3, R57, R26 ;  /* 0x0000001a39037221 */ /* 0x000fe20000010000 */
[----:B------:R-:W-:Y:S01]  /*5390*/  F2FP.F16.F32.PACK_AB R26, R45, R36 ;  /* 0x000000242d1a723e */ /* 0x000fe200000000ff */
[----:B------:R-:W-:Y:S01]  /*53a0*/  IMAD.MOV.U32 R57, RZ, RZ, R71 ;  /* 0x000000ffff397224 */ /* 0x000fe200078e0047 */
[----:B------:R-:W1:Y:S01]  /*53b0*/  MUFU.EX2 R72, R72 ;  /* 0x0000004800487308 */ /* 0x000e620000000800 */
[----:B------:R-:W-:Y:S01]  /*53c0*/  FADD.FTZ R28, R0, R3 ;  /* 0x00000003001c7221 */ /* 0x000fe20000010000 */
[--C-:B------:R-:W-:Y:S01]  /*53d0*/  IMAD.MOV.U32 R36, RZ, RZ, R71.reuse ;  /* 0x000000ffff247224 */ /* 0x100fe200078e0047 */
[----:B------:R-:W-:Y:S02]  /*53e0*/  STSM.16.M88.4 [R22+0x28b00], R24 ;  /* 0x028b001816007844 */ /* 0x000fe40000000200 */
[----:B------:R-:W-:Y:S01]  /*53f0*/  FADD.FTZ R3, R59, R28 ;  /* 0x0000001c3b037221 */ /* 0x000fe20000010000 */
[----:B------:R-:W-:Y:S01]  /*5400*/  F2FP.F16.F32.PACK_AB R28, R49, R38 ;  /* 0x00000026311c723e */ /* 0x000fe200000000ff */
[----:B------:R-:W-:Y:S01]  /*5410*/  IMAD.MOV.U32 R59, RZ, RZ, R71 ;  /* 0x000000ffff3b7224 */ /* 0x000fe200078e0047 */
[----:B------:R-:W2:Y:S01]  /*5420*/  MUFU.EX2 R61, R121 ;  /* 0x00000079003d7308 */ /* 0x000ea20000000800 */
[----:B------:R-:W-:Y:S01]  /*5430*/  FADD.FTZ R34, R64, R3 ;  /* 0x0000000340227221 */ /* 0x000fe20000010000 */
[----:B------:R-:W-:Y:S01]  /*5440*/  FADD.FTZ R3, R37, R30 ;  /* 0x0000001e25037221 */ /* 0x000fe20000010000 */
[----:B------:R-:W-:Y:S01]  /*5450*/  F2FP.F16.F32.PACK_AB R30, R51, R40 ;  /* 0x00000028331e723e */ /* 0x000fe200000000ff */
[----:B------:R-:W-:-:S02]  /*5460*/  IMAD.MOV.U32 R64, RZ, RZ, R71 ;  /* 0x000000ffff407224 */ /* 0x000fc400078e0047 */
[----:B---3--:R-:W-:Y:S01]  /*5470*/  FADD.FTZ R5, R53, R34 ;  /* 0x0000002235057221 */ /* 0x008fe20000010000 */
[----:B------:R-:W-:Y:S01]  /*5480*/  FADD.FTZ R3, R48, R3 ;  /* 0x0000000330037221 */ /* 0x000fe20000010000 */
[----:B------:R-:W-:Y:S01]  /*5490*/  IMAD.MOV.U32 R51, RZ, RZ, R71 ;  /* 0x000000ffff337224 */ /* 0x000fe200078e0047 */
[----:B------:R-:W3:Y:S01]  /*54a0*/  MUFU.EX2 R74, R74 ;  /* 0x0000004a004a7308 */ /* 0x000ee20000000800 */
[----:B-1----:R-:W-:Y:S01]  /*54b0*/  FADD.FTZ R8, R72, R5 ;  /* 0x0000000548087221 */ /* 0x002fe20000010000 */
[----:B------:R-:W-:Y:S01]  /*54c0*/  FADD.FTZ R10, R44, R3 ;  /* 0x000000032c0a7221 */ /* 0x000fe20000010000 */
[----:B------:R-:W-:Y:S01]  /*54d0*/  F2FP.F16.F32.PACK_AB R11, R72, R53 ;  /* 0x00000035480b723e */ /* 0x000fe200000000ff */
[----:B------:R1:W-:Y:S01]  /*54e0*/  STSM.16.M88.4 [R22+0x2a300], R28 ;  /* 0x02a3001c16007844 */ /* 0x0003e20000000200 */
[C---:B------:R-:W-:Y:S01]  /*54f0*/  F2FP.F16.F32.PACK_AB R44, R69.reuse, R44 ;  /* 0x0000002c452c723e */ /* 0x040fe200000000ff */
[----:B------:R-:W-:Y:S01]  /*5500*/  FADD.FTZ R5, R69, R10 ;  /* 0x0000000a45057221 */ /* 0x000fe20000010000 */
[----:B------:R-:W-:Y:S01]  /*5510*/  F2FP.F16.F32.PACK_AB R10, R48, R37 ;  /* 0x00000025300a723e */ /* 0x000fe200000000ff */
[----:B------:R-:W4:Y:S01]  /*5520*/  MUFU.EX2 R123, R123 ;  /* 0x0000007b007b7308 */ /* 0x000f220000000800 */
[----:B--2---:R-:W-:Y:S01]  /*5530*/  FADD.FTZ R3, R61, R8 ;  /* 0x000000083d037221 */ /* 0x004fe20000010000 */
[----:B------:R-:W-:Y:S01]  /*5540*/  FADD.FTZ R14, R46, R5 ;  /* 0x000000052e0e7221 */ /* 0x000fe20000010000 */
[----:B------:R-:W-:Y:S01]  /*5550*/  F2FP.F16.F32.PACK_AB R8, R33, R42 ;  /* 0x0000002a2108723e */ /* 0x000fe200000000ff */
[--C-:B------:R-:W-:Y:S01]  /*5560*/  IMAD.MOV.U32 R69, RZ, RZ, R71.reuse ;  /* 0x000000ffff457224 */ /* 0x100fe200078e0047 */
[-C--:B------:R-:W-:Y:S01]  /*5570*/  MOV R49, R71.reuse ;  /* 0x0000004700317202 */ /* 0x080fe20000000f00 */
[----:B------:R-:W-:Y:S01]  /*5580*/  IMAD.MOV.U32 R53, RZ, RZ, R71 ;  /* 0x000000ffff357224 */ /* 0x000fe200078e0047 */
[----:B------:R-:W-:Y:S01]  /*5590*/  MOV R37, R71 ;  /* 0x0000004700257202 */ /* 0x000fe20000000f00 */
[----:B------:R-:W2:Y:S01]  /*55a0*/  MUFU.EX2 R125, R125 ;  /* 0x0000007d007d7308 */ /* 0x000ea20000000800 */
[C---:B---3--:R-:W-:Y:S01]  /*55b0*/  FADD.FTZ R12, R74.reuse, R3 ;  /* 0x000000034a0c7221 */ /* 0x048fe20000010000 */
[----:B------:R3:W-:Y:S01]  /*55c0*/  STSM.16.M88.4 [R22+0x2bb00], R8 ;  /* 0x02bb000816007844 */ /* 0x0007e20000000200 */
[----:B------:R-:W-:Y:S01]  /*55d0*/  F2FP.F16.F32.PACK_AB R45, R74, R61 ;  /* 0x0000003d4a2d723e */ /* 0x000fe200000000ff */
[--C-:B------:R-:W-:Y:S01]  /*55e0*/  IMAD.MOV.U32 R48, RZ, RZ, R71.reuse ;  /* 0x000000ffff307224 */ /* 0x100fe200078e0047 */
[-C--:B------:R-:W-:Y:S01]  /*55f0*/  MOV R61, R71.reuse ;  /* 0x00000047003d7202 */ /* 0x080fe20000000f00 */
[--C-:B------:R-:W-:Y:S01]  /*5600*/  IMAD.MOV.U32 R42, RZ, RZ, R71.reuse ;  /* 0x000000ffff2a7224 */ /* 0x100fe200078e0047 */
[----:B-1----:R-:W-:Y:S01]  /*5610*/  MOV R31, R71 ;  /* 0x00000047001f7202 */ /* 0x002fe20000000f00 */
[----:B------:R-:W1:Y:S01]  /*5620*/  MUFU.EX2 R73, R73 ;  /* 0x0000004900497308 */ /* 0x000e620000000800 */
[----:B----4-:R-:W-:Y:S01]  /*5630*/  FADD.FTZ R3, R123, R12 ;  /* 0x0000000c7b037221 */ /* 0x010fe20000010000 */
[----:B------:R-:W-:Y:S01]  /*5640*/  F2FP.F16.F32.PACK_AB R47, R6, R123 ;  /* 0x0000007b062f723e */ /* 0x000fe200000000ff */
[----:B------:R-:W-:-:S02]  /*5650*/  IMAD.MOV.U32 R40, RZ, RZ, R71 ;  /* 0x000000ffff287224 */ /* 0x000fc400078e0047 */
[----:B------:R-:W-:Y:S01]  /*5660*/  FADD.FTZ R12, R6, R3 ;  /* 0x00000003060c7221 */ /* 0x000fe20000010000 */
[--C-:B------:R-:W-:Y:S02]  /*5670*/  IMAD.MOV.U32 R38, RZ, RZ, R71.reuse ;  /* 0x000000ffff267224 */ /* 0x100fe400078e0047 */
[----:B------:R-:W4:Y:S01]  /*5680*/  MUFU.EX2 R50, R50 ;  /* 0x0000003200327308 */ /* 0x000f220000000800 */
[----:B--2---:R-:W-:Y:S01]  /*5690*/  FADD.FTZ R3, R125, R12 ;  /* 0x0000000c7d037221 */ /* 0x004fe20000010000 */
[--C-:B------:R-:W-:Y:S02]  /*56a0*/  IMAD.MOV.U32 R34, RZ, RZ, R71.reuse ;  /* 0x000000ffff227224 */ /* 0x100fe400078e0047 */
[--C-:B------:R-:W-:Y:S02]  /*56b0*/  IMAD.MOV.U32 R33, RZ, RZ, R71.reuse ;  /* 0x000000ffff217224 */ /* 0x100fe400078e0047 */
[--C-:B------:R-:W-:Y:S02]  /*56c0*/  IMAD.MOV.U32 R30, RZ, RZ, R71.reuse ;  /* 0x000000ffff1e7224 */ /* 0x100fe400078e0047 */
[----:B------:R-:W2:Y:S01]  /*56d0*/  MUFU.EX2 R77, R77 ;  /* 0x0000004d004d7308 */ /* 0x000ea20000000800 */
[C---:B-1----:R-:W-:Y:S01]  /*56e0*/  FADD.FTZ R5, R73.reuse, R14 ;  /* 0x0000000e49057221 */ /* 0x042fe20000010000 */
[----:B------:R-:W-:Y:S01]  /*56f0*/  F2FP.F16.F32.PACK_AB R46, R73, R46 ;  /* 0x0000002e492e723e */ /* 0x000fe200000000ff */
[----:B------:R-:W-:-:S02]  /*5700*/  IMAD.MOV.U32 R29, RZ, RZ, R71 ;  /* 0x000000ffff1d7224 */ /* 0x000fc400078e0047 */
[----:B------:R-:W-:Y:S02]  /*5710*/  IMAD.MOV.U32 R28, RZ, RZ, R71 ;  /* 0x000000ffff1c7224 */ /* 0x000fe400078e0047 */
[----:B------:R1:W-:Y:S01]  /*5720*/  STSM.16.M88.4 [R22+0x2d300], R44 ;  /* 0x02d3002c16007844 */ /* 0x0003e20000000200 */
[----:B------:R-:W5:Y:S01]  /*5730*/  MUFU.EX2 R52, R52 ;  /* 0x0000003400347308 */ /* 0x000f620000000800 */
[----:B----4-:R-:W-:-:S07]  /*5740*/  FADD.FTZ R14, R50, R5 ;  /* 0x00000005320e7221 */ /* 0x010fce0000010000 */
[----:B------:R-:W4:Y:S01]  /*5750*/  MUFU.EX2 R81, R81 ;  /* 0x0000005100517308 */ /* 0x000f220000000800 */
[C---:B--2---:R-:W-:Y:S01]  /*5760*/  FADD.FTZ R5, R77.reuse, R14 ;  /* 0x0000000e4d057221 */ /* 0x044fe20000010000 */
[----:B---3--:R-:W-:Y:S01]  /*5770*/  F2FP.F16.F32.PACK_AB R8, R77, R50 ;  /* 0x000000324d08723e */ /* 0x008fe200000000ff */
[--C-:B------:R-:W-:Y:S02]  /*5780*/  IMAD.MOV.U32 R50, RZ, RZ, R71.reuse ;  /* 0x000000ffff327224 */ /* 0x100fe400078e0047 */
[----:B-1----:R-:W-:-:S03]  /*5790*/  IMAD.MOV.U32 R47, RZ, RZ, R71 ;  /* 0x000000ffff2f7224 */ /* 0x002fc600078e0047 */
[----:B------:R-:W1:Y:S01]  /*57a0*/  MUFU.EX2 R20, R79 ;  /* 0x0000004f00147308 */ /* 0x000e620000000800 */
[----:B-----5:R-:W-:Y:S01]  /*57b0*/  FADD.FTZ R24, R52, R5 ;  /* 0x0000000534187221 */ /* 0x020fe20000010000 */
[--C-:B------:R-:W-:Y:S02]  /*57c0*/  IMAD.MOV.U32 R46, RZ, RZ, R71.reuse ;  /* 0x000000ffff2e7224 */ /* 0x100fe400078e0047 */
[--C-:B------:R-:W-:Y:S02]  /*57d0*/  IMAD.MOV.U32 R45, RZ, RZ, R71.reuse ;  /* 0x000000ffff2d7224 */ /* 0x100fe400078e0047 */
[--C-:B------:R-:W-:Y:S02]  /*57e0*/  IMAD.MOV.U32 R44, RZ, RZ, R71.reuse ;  /* 0x000000ffff2c7224 */ /* 0x100fe400078e0047 */
[----:B------:R-:W2:Y:S01]  /*57f0*/  MUFU.EX2 R127, R127 ;  /* 0x0000007f007f7308 */ /* 0x000ea20000000800 */
[C---:B----4-:R-:W-:Y:S01]  /*5800*/  FADD.FTZ R5, R81.reuse, R24 ;  /* 0x0000001851057221 */ /* 0x050fe20000010000 */
[----:B------:R-:W-:Y:S01]  /*5810*/  F2FP.F16.F32.PACK_AB R10, R81, R52 ;  /* 0x00000034510a723e */ /* 0x000fe200000000ff */
[----:B------:R-:W-:-:S05]  /*5820*/  IMAD.MOV.U32 R52, RZ, RZ, R71 ;  /* 0x000000ffff347224 */ /* 0x000fca00078e0047 */
[----:B------:R-:W3:Y:S01]  /*5830*/  MUFU.EX2 R32, R129 ;  /* 0x0000008100207308 */ /* 0x000ee20000000800 */
[C---:B-1----:R-:W-:Y:S01]  /*5840*/  F2FP.F16.F32.PACK_AB R9, R20.reuse, R125 ;  /* 0x0000007d1409723e */ /* 0x042fe200000000ff */
[----:B------:R-:W-:-:S06]  /*5850*/  FADD.FTZ R14, R20, R3 ;  /* 0x00000003140e7221 */ /* 0x000fcc0000010000 */
[----:B------:R-:W1:Y:S01]  /*5860*/  MUFU.EX2 R54, R54 ;  /* 0x0000003600367308 */ /* 0x000e620000000800 */
[----:B--2---:R-:W-:-:S07]  /*5870*/  FADD.FTZ R3, R127, R14 ;  /* 0x0000000e7f037221 */ /* 0x004fce0000010000 */
[----:B------:R-:W2:Y:S01]  /*5880*/  MUFU.EX2 R83, R83 ;  /* 0x0000005300537308 */ /* 0x000ea20000000800 */
[C---:B---3--:R-:W-:Y:S01]  /*5890*/  F2FP.F16.F32.PACK_AB R11, R32.reuse, R127 ;  /* 0x0000007f200b723e */ /* 0x048fe200000000ff */
[----:B------:R-:W-:Y:S01]  /*58a0*/  FADD.FTZ R6, R32, R3 ;  /* 0x0000000320067221 */ /* 0x000fe20000010000 */
[----:B------:R-:W-:-:S03]  /*58b0*/  IMAD.MOV.U32 R32, RZ, RZ, R71 ;  /* 0x000000ffff207224 */ /* 0x000fc600078e0047 */
[----:B------:R-:W-:Y:S02]  /*58c0*/  STSM.16.M88.4 [R22+0x2eb00], R8 ;  /* 0x02eb000816007844 */ /* 0x000fe40000000200 */
[----:B------:R-:W-:Y:S01]  /*58d0*/  MUFU.EX2 R55, R55 ;  /* 0x0000003700377308 */ /* 0x000fe20000000800 */
[----:B-1----:R-:W-:-:S07]  /*58e0*/  FADD.FTZ R14, R54, R5 ;  /* 0x00000005360e7221 */ /* 0x002fce0000010000 */
[----:B------:R-:W1:Y:S01]  /*58f0*/  MUFU.EX2 R56, R56 ;  /* 0x0000003800387308 */ /* 0x000e620000000800 */
[C---:B--2---:R-:W-:Y:S01]  /*5900*/  F2FP.F16.F32.PACK_AB R24, R83.reuse, R54 ;  /* 0x000000365318723e */ /* 0x044fe200000000ff */
[----:B------:R-:W-:Y:S01]  /*5910*/  FADD.FTZ R14, R83, R14 ;  /* 0x0000000e530e7221 */ /* 0x000fe20000010000 */
[----:B------:R-:W-:-:S05]  /*5920*/  IMAD.MOV.U32 R54, RZ, RZ, R71 ;  /* 0x000000ffff367224 */ /* 0x000fca00078e0047 */
[----:B------:R-:W2:Y:S08]  /*5930*/  MUFU.EX2 R131, R131 ;  /* 0x0000008300837308 */ /* 0x000eb00000000800 */
[----:B------:R-:W3:Y:S01]  /*5940*/  MUFU.EX2 R0, R133 ;  /* 0x0000008500007308 */ /* 0x000ee20000000800 */
[----:B-1----:R-:W-:-:S07]  /*5950*/  F2FP.F16.F32.PACK_AB R26, R56, R55 ;  /* 0x00000037381a723e */ /* 0x002fce00000000ff */
[----:B------:R-:W-:Y:S01]  /*5960*/  MUFU.EX2 R135, R135 ;  /* 0x0000008700877308 */ /* 0x000fe20000000800 */
[----:B--2---:R-:W-:-:S07]  /*5970*/  FADD.FTZ R3, R131, R6 ;  /* 0x0000000683037221 */ /* 0x004fce0000010000 */
[----:B------:R-:W1:Y:S01]  /*5980*/  MUFU.EX2 R12, R137 ;  /* 0x00000089000c7308 */ /* 0x000e620000000800 */
[C---:B---3--:R-:W-:Y:S01]  /*5990*/  F2FP.F16.F32.PACK_AB R25, R0.reuse, R131 ;  /* 0x000000830019723e */ /* 0x048fe200000000ff */
[----:B------:R-:W-:Y:S01]  /*59a0*/  FADD.FTZ R6, R0, R3 ;  /* 0x0000000300067221 */ /* 0x000fe20000010000 */
[----:B------:R-:W-:Y:S01]  /*59b0*/  FADD.FTZ R3, R55, R14 ;  /* 0x0000000e37037221 */ /* 0x000fe20000010000 */
[----:B------:R-:W-:-:S03]  /*59c0*/  MOV R55, R71 ;  /* 0x0000004700377202 */ /* 0x000fc60000000f00 */
[----:B------:R-:W-:Y:S01]  /*59d0*/  FADD.FTZ R3, R56, R3 ;  /* 0x0000000338037221 */ /* 0x000fe20000010000 */
[----:B------:R-:W-:Y:S01]  /*59e0*/  IMAD.MOV.U32 R56, RZ, RZ, R71 ;  /* 0x000000ffff387224 */ /* 0x000fe200078e0047 */
[----:B-1----:R-:W-:Y:S01]  /*59f0*/  F2FP.F16.F32.PACK_AB R27, R12, R135 ;  /* 0x000000870c1b723e */ /* 0x002fe200000000ff */
[----:B------:R-:W-:-:S04]  /*5a00*/  FADD.FTZ R135, R135, R6 ;  /* 0x0000000687877221 */ /* 0x000fc80000010000 */
[----:B------:R1:W-:Y:S01]  /*5a10*/  STSM.16.M88.4 [R22+0x30300], R24 ;  /* 0x0303001816007844 */ /* 0x0003e20000000200 */
[----:B------:R-:W-:Y:S01]  /*5a20*/  FADD.FTZ R0, R12, R135 ;  /* 0x000000870c007221 */ /* 0x000fe20000010000 */
[----:B------:R2:W-:Y:S06]  /*5a30*/  MEMBAR.ALL.CTA ;  /* 0x0000000000007992 */ /* 0x0005ec0000008000 */
[----:B--2---:R-:W2:Y:S01]  /*5a40*/  FENCE.VIEW.ASYNC.S ;  /* 0x00000000000073c6 */ /* 0x004ea20000000000 */
[--C-:B-1----:R-:W-:Y:S01]  /*5a50*/  IMAD.MOV.U32 R27, RZ, RZ, R71.reuse ;  /* 0x000000ffff1b7224 */ /* 0x102fe200078e0047 */
[----:B------:R-:W-:Y:S01]  /*5a60*/  MOV R25, R71 ;  /* 0x0000004700197202 */ /* 0x000fe20000000f00 */
[----:B------:R-:W-:-:S02]  /*5a70*/  IMAD.MOV.U32 R26, RZ, RZ, R71 ;  /* 0x000000ffff1a7224 */ /* 0x000fc400078e0047 */
[----:B------:R-:W-:Y:S01]  /*5a80*/  IMAD.MOV.U32 R24, RZ, RZ, R71 ;  /* 0x000000ffff187224 */ /* 0x000fe200078e0047 */
[----:B--2---:R-:W-:Y:S01]  /*5a90*/  NOP ;  /* 0x0000000000007918 */ /* 0x004fe20000000000 */
[----:B------:R-:W-:Y:S05]  /*5aa0*/  @!P2 BRA `(.L_x_9796) ;  /* 0x0000004c0030a947 */ /* 0x000fea0003800000 */
[----:B------:R-:W-:Y:S01]  /*5ab0*/  UMOV UR60, UR61 ;  /* 0x0000003d003c7c82 */ /* 0x000fe20008000000 */
[----:B------:R-:W-:Y:S01]  /*5ac0*/  R2UR UR61, R148 ;  /* 0x00000000943d72ca */ /* 0x000fe200000e0000 */
[----:B------:R-:W-:Y:S01]  /*5ad0*/  ULDC.64 UR6, c[0x0][0x3f8] ;  /* 0x0000fe0000067ab9 */ /* 0x000fe20000000a00 */
        /* <DEDUP_REMOVED lines=26> */
[----:B------:R-:W-:Y:S01]  /*5c80*/  IMAD.U32 R7, RZ, RZ, UR6 ;  /* 0x00000006ff077e24 */ /* 0x000fe2000f8e00ff */
[----:B------:R-:W-:Y:S01]  /*5c90*/  MOV R6, UR7 ;  /* 0x0000000700067c02 */ /* 0x000fe20008000f00 */
[----:B------:R-:W-:Y:S01]  /*5ca0*/  UMOV UR45, UR46 ;  /* 0x0000002e002d7c82 */ /* 0x000fe20008000000 */
[----:B------:R-:W-:-:S05]  /*5cb0*/  ULDC UR40, c[0x0][0x9d8] ;  /* 0x0002760000287ab9 */ /* 0x000fca0000000800 */
.L_x_9805:
        /* <DEDUP_REMOVED lines=11> */
.L_x_9798:
[----:B------:R-:W-:Y:S01]  /*5d70*/  R2UR UR7, R148 ;  /* 0x00000000940772ca */ /* 0x000fe200000e0000 */
[----:B------:R-:W-:-:S12]  /*5d80*/  ULEA UR6, UR46, UR47, 0x3 ;  /* 0x0000002f2e067291 */ /* 0x000fd8000f8e183f */
[----:B------:R-:W-:-:S05]  /*5d90*/  IMAD.U32 R9, RZ, RZ, UR7 ;  /* 0x00000007ff097e24 */ /* 0x000fca000f8e00ff */
[----:B------:R-:W-:-:S04]  /*5da0*/  SHF.L.U32 R9, R9, 0x1f, RZ ;  /* 0x0000001f09097819 */ /* 0x000fc800000006ff */
[----:B------:R1:W2:Y:S01]  /*5db0*/  SYNCS.PHASECHK.TRANS64.TRYWAIT P2, [UR6+0x31c30], R9 ;  /* 0x031c3009ff0075a7 */ /* 0x0002a20008040146 */
[----:B------:R-:W-:Y:S05]  /*5dc0*/  @!P0 BRA `(.L_x_9799) ;  /* 0x0000000000048947 */ /* 0x000fea0003800000 */
[----:B------:R-:W-:Y:S01]  /*5dd0*/  BPT.TRAP 0x1 ;  /* 0x000000040000795c */ /* 0x000fe20000300000 */
.L_x_9799:
[----:B--2---:R-:W-:Y:S05]  /*5de0*/  @P2 BRA `(.L_x_9797) ;  /* 0x0000000000082947 */ /* 0x004fea0003800000 */
[----:B------:R-:W2:Y:S02]  /*5df0*/  SYNCS.PHASECHK.TRANS64.TRYWAIT P2, [UR6+0x31c30], R9 ;  /* 0x031c3009ff0075a7 */ /* 0x000ea40008040146 */
[----:B--2---:R-:W-:Y:S05]  /*5e00*/  @!P2 BRA `(.L_x_9800) ;  /* 0x000000d4004ca947 */ /* 0x004fea0003800000 */
.L_x_9797:
[----:B-12---:R-:W-:Y:S01]  /*5e10*/  VIADD R9, R16, 0x8 ;  /* 0x0000000810097836 */ /* 0x006fe20000000000 */
[----:B------:R-:W-:Y:S01]  /*5e20*/  UIMAD UR6, UR46, 0x6c0, UR41 ;  /* 0x000006c02e0678a4 */ /* 0x000fe2000f8e0229 */
[----:B------:R-:W-:Y:S01]  /*5e30*/  UMOV UR7, 0x80000020 ;  /* 0x8000002000077882 */ /* 0x000fe20000000000 */
[----:B------:R-:W-:Y:S02]  /*5e40*/  UMOV UR28, UR4 ;  /* 0x00000004001c7c82 */ /* 0x000fe40008000000 */
[----:B------:R1:W-:Y:S01]  /*5e50*/  BAR.SYNC.DEFER_BLOCKING R9, 0x100 ;  /* 0x000400090000751d */ /* 0x0003e20000010000 */
[----:B------:R-:W-:Y:S02]  /*5e60*/  UIADD3 UR30, UR6, 0x40, URZ ;  /* 0x00000040061e7890 */ /* 0x000fe4000fffe03f */
[----:B------:R-:W-:Y:S02]  /*5e70*/  UIADD3 UR34, UR6, 0x80, URZ ;  /* 0x0000008006227890 */ /* 0x000fe4000fffe03f */
[----:B------:R-:W-:Y:S01]  /*5e80*/  UIADD3 UR38, UR6, 0xc0, URZ ;  /* 0x000000c006267890 */ /* 0x000fe2000fffe03f */
        /* <DEDUP_REMOVED lines=15> */
[----:B------:R-:W-:Y:S01]  /*5f80*/  WARPGROUP.ARRIVE ;  /* 0x00000000000079c5 */ /* 0x000fe20000000000 */
[----:B------:R-:W-:Y:S01]  /*5f90*/  UMOV UR55, 0x80000020 ;  /* 0x8000002000377882 */ /* 0x000fe20000000000 */
[----:B------:R-:W-:Y:S01]  /*5fa0*/  UIADD3 UR58, UR6, 0x180, URZ ;  /* 0x00000180063a7890 */ /* 0x000fe2000fffe03f */
[----:B------:R-:W-:Y:S01]  /*5fb0*/  UMOV UR56, UR4 ;  /* 0x0000000400387c82 */ /* 0x000fe20008000000 */
[----:B------:R-:W-:-:S02]  /*5fc0*/  UMOV UR57, UR5 ;  /* 0x0000000500397c82 */ /* 0x000fc40008000000 */
[----:B------:R-:W-:Y:S01]  /*5fd0*/  HGMMA.64x16x16.F32 R136, gdesc[UR4], RZ, !UPT, gsb0 ;  /* 0x00200000048879f0 */ /* 0x000fe2000c0008ff */
[----:B------:R-:W-:Y:S01]  /*5fe0*/  UMOV UR59, 0x80000020 ;  /* 0x80000020003b7882 */ /* 0x000fe20000000000 */
        /* <DEDUP_REMOVED lines=328> */
.L_x_9802:
[----:B------:R-:W-:Y:S01]  /*7470*/  ULEA UR6, UR45, UR47, 0x3 ;  /* 0x0000002f2d067291 */ /* 0x000fe2000f8e183f */
[----:B------:R-:W-:-:S05]  /*7480*/  IMAD.U32 R9, RZ, RZ, UR61 ;  /* 0x0000003dff097e24 */ /* 0x000fca000f8e00ff */
[----:B------:R-:W-:-:S04]  /*7490*/  SHF.L.U32 R9, R9, 0x1f, RZ ;  /* 0x0000001f09097819 */ /* 0x000fc800000006ff */
[----:B------:R1:W2:Y:S01]  /*74a0*/  SYNCS.PHASECHK.TRANS64.TRYWAIT P2, [UR6+0x31c50], R9 ;  /* 0x031c5009ff0075a7 */ /* 0x0002a20008040146 */
[----:B------:R-:W-:Y:S05]  /*74b0*/  @!P0 BRA `(.L_x_9803) ;  /* 0x0000000000048947 */ /* 0x000fea0003800000 */
[----:B------:R-:W-:Y:S01]  /*74c0*/  BPT.TRAP 0x1 ;  /* 0x000000040000795c */ /* 0x000fe20000300000 */
.L_x_9803:
[----:B--2---:R-:W-:Y:S05]  /*74d0*/  @P2 BRA `(.L_x_9801) ;  /* 0x0000000000082947 */ /* 0x004fea0003800000 */
[----:B------:R-:W2:Y:S02]  /*74e0*/  SYNCS.PHASECHK.TRANS64.TRYWAIT P2, [UR6+0x31c50], R9 ;  /* 0x031c5009ff0075a7 */ /* 0x000ea40008040146 */
[----:B--2---:R-:W-:Y:S05]  /*74f0*/  @!P2 BRA `(.L_x_9804) ;  /* 0x000000bc00a8a947 */ /* 0x004fea0003800000 */
.L_x_9801:
[----:B------:R-:W-:Y:S01]  /*7500*/  UIADD3 UR6, UR47, 0x200, URZ ;  /* 0x000002002f067890 */ /* 0x000fe2000fffe03f */
[----:B------:R-:W-:Y:S01]  /*7510*/  R2UR UR10, R145 ;  /* 0x00000000910a72ca */ /* 0x000fe200000e0000 */
[----:B------:R-:W-:Y:S01]  /*7520*/  WARPGROUP.ARRIVE ;  /* 0x00000000000079c5 */ /* 0x000fe20000000000 */
[----:B------:R-:W-:Y:S01]  /*7530*/  UMOV UR29, 0xc0000010 ;  /* 0xc0000010001d7882 */ /* 0x000fe20000000000 */
[----:B------:R-:W-:Y:S01]  /*7540*/  USHF.R.U32.HI UR6, URZ, 0x4, UR6 ;  /* 0x000000043f067899 */ /* 0x000fe20008011606 */
[----:B------:R-:W-:Y:S01]  /*7550*/  R2UR UR11, R6 ;  /* 0x00000000060b72ca */ /* 0x000fe200000e0000 */
[----:B------:R-:W-:Y:S01]  /*7560*/  UMOV UR31, 0x80000020 ;  /* 0x80000020001f7882 */ /* 0x000fe20000000000 */
[----:B------:R-:W-:Y:S01]  /*7570*/  FMUL.FTZ R153, R108, UR40 ;  /* 0x000000286c997c20 */ /* 0x000fe20008410000 */
[----:B------:R-:W-:Y:S01]  /*7580*/  ULOP3.LUT UR6, UR6, 0x3fff, URZ, 0xc0, !UPT ;  /* 0x00003fff06067892 */ /* 0x000fe2000f8ec03f */
[----:B------:R-:W3:Y:S01]  /*7590*/  LDC R108, c[0x0][0x288] ;  /* 0x0000a200ff6c7b82 */ /* 0x000ee20000000800 */
[----:B------:R-:W-:Y:S01]  /*75a0*/  ULDC UR14, c[0x0][0x2e0] ;  /* 0x0000b800000e7ab9 */ /* 0x000fe20000000800 */
[----:B------:R-:W-:Y:S01]  /*75b0*/  FMUL.FTZ R149, R136, UR40 ;  /* 0x0000002888957c20 */ /* 0x000fe20008410000 */
[----:B------:R-:W-:Y:S01]  /*75c0*/  ULOP3.LUT UR7, UR6, 0x2400000, URZ, 0xfc, !UPT ;  /* 0x0240000006077892 */ /* 0x000fe2000f8efc3f */
[----:B------:R-:W-:Y:S01]  /*75d0*/  FMUL.FTZ R154, R96, UR40 ;  /* 0x00000028609a7c20 */ /* 0x000fe20008410000 */
[----:B------:R-:W-:Y:S01]  /*75e0*/  ULOP3.LUT UR6, UR10, 0x10000, URZ, 0xfc, !UPT ;  /* 0x000100000a067892 */ /* 0x000fe2000f8efc3f */
[----:B------:R-:W-:Y:S01]  /*75f0*/  R2UR UR10, R7 ;  /* 0x00000000070a72ca */ /* 0x000fe200000e0000 */
[----:B------:R-:W-:Y:S01]  /*7600*/  UIMAD UR7, UR45, 0x6c0, UR7 ;  /* 0x000006c02d0778a4 */ /* 0x000fe2000f8e0207 */
[----:B------:R-:W-:Y:S01]  /*7610*/  FMUL.FTZ R136, R137, UR40 ;  /* 0x0000002889887c20 */ /* 0x000fe20008410000 */
[----:B------:R-:W-:Y:S01]  /*7620*/  FMUL.FTZ R96, R98, UR40 ;  /* 0x0000002862607c20 */ /* 0x000fe20008410000 */
[----:B------:R-:W4:Y:S01]  /*7630*/  MUFU.TANH R149, R149 ;  /* 0x0000009500957308 */ /* 0x000f220000002400 */
[----:B-12---:R-:W-:Y:S01]  /*7640*/  FMUL.FTZ R9, R138, UR40 ;  /* 0x000000288a097c20 */ /* 0x006fe20008410000 */
[----:B------:R-:W-:Y:S01]  /*7650*/  UMOV UR28, UR6 ;  /* 0x00000006001c7c82 */ /* 0x000fe20008000000 */
[----:B------:R-:W-:Y:S01]  /*7660*/  FMUL.FTZ R138, R140, UR40 ;  /* 0x000000288c8a7c20 */ /* 0x000fe20008410000 */
[----:B------:R-:W-:Y:S01]  /*7670*/  UMOV UR30, UR7 ;  /* 0x00000007001e7c82 */ /* 0x000fe20008000000 */
[----:B------:R-:W-:Y:S01]  /*7680*/  FMUL.FTZ R21, R122, UR40 ;  /* 0x000000287a157c20 */ /* 0x000fe20008410000 */
[----:B------:R-:W-:Y:S01]  /*7690*/  HGMMA.64x96x16.F32 R24, gdesc[UR28].tnspB, R24, gsb0 ;  /* 0x416000001c1879f0 */ /* 0x000fe20008000818 */
[----:B------:R-:W-:Y:S01]  /*76a0*/  UIADD3 UR28, UR6, 0x180, URZ ;  /* 0x00000180061c7890 */ /* 0x000fe2000fffe03f */
[----:B------:R-:W1:Y:S01]  /*76b0*/  MUFU.TANH R136, R136 ;  /* 0x0000008800887308 */ /* 0x000e620000002400 */
[----:B------:R-:W-:Y:S01]  /*76c0*/  UIADD3 UR30, UR7, 0x40, URZ ;  /* 0x00000040071e7890 */ /* 0x000fe2000fffe03f */
[----:B------:R-:W-:Y:S01]  /*76d0*/  FMUL.FTZ R122, R127, UR40 ;  /* 0x000000287f7a7c20 */ /* 0x000fe20008410000 */
[----:B------:R-:W-:Y:S01]  /*76e0*/  UMOV UR29, 0xc0000010 ;  /* 0xc0000010001d7882 */ /* 0x000fe20000000000 */
[----:B------:R-:W-:Y:S01]  /*76f0*/  UMOV UR31, 0x80000020 ;  /* 0x80000020001f7882 */ /* 0x000fe20000000000 */
[----:B------:R-:W-:Y:S01]  /*7700*/  UISETP.NE.U32.AND UP0, UPT, UR10, URZ, UPT ;  /* 0x0000003f0a00728c */ /* 0x000fe2000bf05070 */
[----:B------:R-:W-:Y:S01]  /*7710*/  FMUL.FTZ R137, R141, UR40 ;  /* 0x000000288d897c20 */ /* 0x000fe20008410000 */
[----:B------:R-:W-:Y:S01]  /*7720*/  UIMAD UR10, UR60, -0x90, UR42 ;  /* 0xffffff703c0a78a4 */ /* 0x000fe2000f8e022a */
[----:B------:R-:W-:Y:S01]  /*7730*/  FMUL.FTZ R127, R112, UR40 ;  /* 0x00000028707f7c20 */ /* 0x000fe20008410000 */
[----:B------:R-:W-:Y:S01]  /*7740*/  UISETP.NE.AND.EX UP0, UPT, UR11, URZ, UPT, UP0 ;  /* 0x0000003f0b00728c */ /* 0x000fe2000bf05300 */
[----:B------:R-:W-:Y:S01]  /*7750*/  FMUL.FTZ R112, R114, UR40 ;  /* 0x0000002872707c20 */ /* 0x000fe20008410000 */
[----:B------:R-:W-:Y:S01]  /*7760*/  UIADD3 UR10, UR10, 0x1, URZ ;  /* 0x000000010a0a7890 */ /* 0x000fe2000fffe03f */
[----:B------:R-:W2:Y:S01]  /*7770*/  MUFU.TANH R138, R138 ;  /* 0x0000008a008a7308 */ /* 0x000ea20000002400 */
[----:B------:R-:W-:Y:S01]  /*7780*/  ULDC UR11, c[0x0][0x404] ;  /* 0x00010100000b7ab9 */ /* 0x000fe20000000800 */
[----:B------:R-:W-:Y:S01]  /*7790*/  FMUL.FTZ R114, R118, UR40 ;  /* 0x0000002876727c20 */ /* 0x000fe20008410000 */
[----:B------:R-:W-:Y:S01]  /*77a0*/  USEL UR11, UR11, 0x1, UP0 ;  /* 0x000000010b0b7887 */ /* 0x000fe20008000000 */
[----:B------:R-:W-:Y:S01]  /*77b0*/  FMUL.FTZ R10, R139, UR40 ;  /* 0x000000288b0a7c20 */ /* 0x000fe20008410000 */
[----:B------:R-:W-:Y:S01]  /*77c0*/  FMUL.FTZ R139, R128, UR40 ;  /* 0x00000028808b7c20 */ /* 0x000fe20008410000 */
[----:B------:R-:W-:Y:S01]  /*77d0*/  FMUL.FTZ R129, R129, UR40 ;  /* 0x0000002881817c20 */ /* 0x000fe20008410000 */
[----:B------:R-:W-:Y:S01]  /*77e0*/  UIMAD UR10, UR11, UR14, UR10 ;  /* 0x0000000e0b0a72a4 */ /* 0x000fe2000f8e020a */
[----:B------:R-:W5:Y:S01]  /*77f0*/  MUFU.TANH R137, R137 ;  /* 0x0000008900897308 */ /* 0x000f620000002400 */
[----:B------:R-:W-:Y:S01]  /*7800*/  FMUL.FTZ R140, R132, UR40 ;  /* 0x00000028848c7c20 */ /* 0x000fe20008410000 */
[----:B------:R-:W-:Y:S01]  /*7810*/  FMUL.FTZ R141, R116, UR40 ;  /* 0x00000028748d7c20 */ /* 0x000fe20008410000 */
[----:B------:R-:W-:Y:S01]  /*7820*/  FMUL.FTZ R116, R117, UR40 ;  /* 0x0000002875747c20 */ /* 0x000fe20008410000 */
[----:B------:R-:W-:Y:S01]  /*7830*/  FMUL.FTZ R13, R130, UR40 ;  /* 0x00000028820d7c20 */ /* 0x000fe20008410000 */
[----:B---3--:R-:W-:Y:S01]  /*7840*/  IADD3 R98, -R108, UR10, RZ ;  /* 0x0000000a6c627c10 */ /* 0x008fe2000fffe1ff */
[----:B------:R-:W-:Y:S01]  /*7850*/  FMUL.FTZ R117, R93, UR40 ;  /* 0x000000285d757c20 */ /* 0x000fe20008410000 */
[----:B------:R-:W-:Y:S01]  /*7860*/  FMUL.FTZ R14, R131, UR40 ;  /* 0x00000028830e7c20 */ /* 0x000fe20008410000 */
[----:B------:R-:W3:Y:S01]  /*7870*/  MUFU.TANH R139, R139 ;  /* 0x0000008b008b7308 */ /* 0x000ee20000002400 */
[----:B------:R-:W-:Y:S01]  /*7880*/  FMUL.FTZ R131, R133, UR40 ;  /* 0x0000002885837c20 */ /* 0x000fe20008410000 */
[----:B------:R-:W-:-:S02]  /*7890*/  IMAD R98, R19, -0x2, R98 ;  /* 0xfffffffe13627824 */ /* 0x000fc400078e0262 */
[----:B------:R-:W-:Y:S01]  /*78a0*/  FMUL.FTZ R15, R134, UR40 ;  /* 0x00000028860f7c20 */ /* 0x000fe20008410000 */
[----:B------:R-:W-:Y:S01]  /*78b0*/  FMUL.FTZ R134, R120, UR40 ;  /* 0x0000002878867c20 */ /* 0x000fe20008410000 */
[----:B------:R-:W-:Y:S01]  /*78c0*/  FMUL.FTZ R133, R121, UR40 ;  /* 0x0000002879857c20 */ /* 0x000fe20008410000 */
[----:B------:R-:W-:Y:S01]  /*78d0*/  FMUL.FTZ R121, R126, UR40 ;  /* 0x000000287e797c20 */ /* 0x000fe20008410000 */
[----:B------:R-:W-:Y:S01]  /*78e0*/  IADD3 R118, R23, R98, RZ ;  /* 0x0000006217767210 */ /* 0x000fe20007ffe0ff */
[----:B------:R-:W3:Y:S01]  /*78f0*/  MUFU.TANH R129, R129 ;  /* 0x0000008100817308 */ /* 0x000ee20000002400 */
[----:B------:R-:W-:Y:S01]  /*7900*/  FMUL.FTZ R20, R135, UR40 ;  /* 0x0000002887147c20 */ /* 0x000fe20008410000 */
[----:B------:R-:W-:Y:S01]  /*7910*/  FMUL.FTZ R135, R124, UR40 ;  /* 0x000000287c877c20 */ /* 0x000fe20008410000 */
[C---:B------:R-:W-:Y:S01]  /*7920*/  ISETP.GT.AND P2, PT, R118.reuse, RZ, PT ;  /* 0x000000ff7600720c */ /* 0x040fe20003f44270 */
[----:B------:R-:W-:Y:S01]  /*7930*/  FMUL.FTZ R89, R89, UR40 ;  /* 0x0000002859597c20 */ /* 0x000fe20008410000 */
[C---:B------:R-:W-:Y:S01]  /*7940*/  ISETP.GT.AND P3, PT, R118.reuse, 0x1, PT ;  /* 0x000000017600780c */ /* 0x040fe20003f64270 */
[----:B------:R-:W-:Y:S01]  /*7950*/  FMUL.FTZ R120, R123, UR40 ;  /* 0x000000287b787c20 */ /* 0x000fe20008410000 */
[----:B----4-:R-:W-:Y:S01]  /*7960*/  FSEL R132, R149, -INF , P2 ;  /* 0xff80000095847808 */ /* 0x010fe20001000000 */
[----:B------:R-:W4:Y:S01]  /*7970*/  MUFU.TANH R140, R140 ;  /* 0x0000008c008c7308 */ /* 0x000f220000002400 */
        /* <DEDUP_REMOVED lines=14> */
[----:B-----5:R-:W-:Y:S01]  /*7a60*/  FSEL R128, R137, -INF , P3 ;  /* 0xff80000089807808 */ /* 0x020fe20001800000 */
[----:B------:R-:W2:Y:S01]  /*7a70*/  MUFU.TANH R134, R134 ;  /* 0x0000008600867308 */ /* 0x000ea20000002400 */
[----:B------:R-:W-:Y:S01]  /*7a80*/  FMNMX.FTZ R93, R98, R93, !PT ;  /* 0x0000005d625d7209 */ /* 0x000fe20007810000 */
[----:B------:R-:W-:Y:S01]  /*7a90*/  FMUL.FTZ R110, R97, UR40 ;  /* 0x00000028616e7c20 */ /* 0x000fe20008410000 */
[----:B------:R-:W-:Y:S01]  /*7aa0*/  ISETP.GT.AND P3, PT, R118, 0x11, PT ;  /* 0x000000117600780c */ /* 0x000fe20003f64270 */
[----:B------:R-:W-:Y:S01]  /*7ab0*/  FMUL.FTZ R11, R142, UR40 ;  /* 0x000000288e0b7c20 */ /* 0x000fe20008410000 */
[----:B---3--:R-:W-:Y:S01]  /*7ac0*/  FSEL R126, R139, -INF , P2 ;  /* 0xff8000008b7e7808 */ /* 0x008fe20001000000 */
[----:B------:R-:W-:Y:S01]  /*7ad0*/  FMUL.FTZ R97, R99, UR40 ;  /* 0x0000002863617c20 */ /* 0x000fe20008410000 */
        /* <DEDUP_REMOVED lines=26> */
[----:B----4-:R-:W-:Y:S01]  /*7c80*/  FMNMX.FTZ R89, R108, R93, !PT ;  /* 0x0000005d6c597209 */ /* 0x010fe20007810000 */
[----:B------:R-:W-:Y:S01]  /*7c90*/  FMUL.FTZ R76, R76, UR40 ;  /* 0x000000284c4c7c20 */ /* 0x000fe20008410000 */
[----:B-1----:R-:W-:Y:S01]  /*7ca0*/  FSEL R93, R131, -INF , P3 ;  /* 0xff800000835d7808 */ /* 0x002fe20001800000 */
[----:B------:R-:W-:Y:S01]  /*7cb0*/  FMUL.FTZ R72, R102, UR40 ;  /* 0x0000002866487c20 */ /* 0x000fe20008410000 */
[----:B------:R-:W-:Y:S01]  /*7cc0*/  FMNMX.FTZ R136, R124, R89, !PT ;  /* 0x000000597c887209 */ /* 0x000fe20007810000 */
[----:B------:R-:W-:Y:S01]  /*7cd0*/  FMUL.FTZ R83, R83, UR40 ;  /* 0x0000002853537c20 */ /* 0x000fe20008410000 */
[----:B------:R-:W-:Y:S01]  /*7ce0*/  ISETP.GT.AND P3, PT, R118, 0x21, PT ;  /* 0x000000217600780c */ /* 0x000fe20003f64270 */
[----:B------:R-:W-:-:S02]  /*7cf0*/  WARPGROUP.DEPBAR.LE gsb0, 0x0 ;  /* 0x00008000000079c5 */ /* 0x000fc40000010000 */
[----:B------:R-:W-:Y:S01]  /*7d00*/  WARPGROUP.ARRIVE ;  /* 0x00000000000079c5 */ /* 0x000fe20000000000 */
[----:B------:R-:W-:Y:S01]  /*7d10*/  MUFU.TANH R127, R127 ;  /* 0x0000007f007f7308 */ /* 0x000fe20000002400 */
[----:B--2---:R-:W-:Y:S01]  /*7d20*/  FSEL R89, R134, -INF , P2 ;  /* 0xff80000086597808 */ /* 0x004fe20001000000 */
[----:B------:R-:W-:Y:S01]  /*7d30*/  FMUL.FTZ R86, R86, UR40 ;  /* 0x0000002856567c20 */ /* 0x000fe20008410000 */
[----:B------:R-:W-:Y:S01]  /*7d40*/  FMNMX.FTZ R136, R93, R136, !PT ;  /* 0x000000885d887209 */ /* 0x000fe20007810000 */
[----:B------:R-:W-:Y:S01]  /*7d50*/  FMUL.FTZ R87, R87, UR40 ;  /* 0x0000002857577c20 */ /* 0x000fe20008410000 */
[----:B------:R-:W-:Y:S01]  /*7d60*/  HGMMA.64x96x16.F32 R24, gdesc[UR28].tnspB, R24, gsb0 ;  /* 0x416000001c1879f0 */ /* 0x000fe20008000818 */
[----:B------:R-:W-:Y:S01]  /*7d70*/  UIADD3 UR28, UR6, 0x300, URZ ;  /* 0x00000300061c7890 */ /* 0x000fe2000fffe03f */
[----:B------:R-:W-:Y:S01]  /*7d80*/  ISETP.GT.AND P2, PT, R118, 0x28, PT ;  /* 0x000000287600780c */ /* 0x000fe20003f44270 */
[----:B------:R-:W-:Y:S01]  /*7d90*/  UIADD3 UR30, UR7, 0x80, URZ ;  /* 0x00000080071e7890 */ /* 0x000fe2000fffe03f */
[----:B------:R-:W1:Y:S01]  /*7da0*/  MUFU.TANH R125, R125 ;  /* 0x0000007d007d7308 */ /* 0x000e620000002400 */
[----:B------:R-:W-:Y:S01]  /*7db0*/  UMOV UR29, 0xc0000010 ;  /* 0xc0000010001d7882 */ /* 0x000fe20000000000 */
[----:B------:R-:W-:Y:S01]  /*7dc0*/  UMOV UR31, 0x80000020 ;  /* 0x80000020001f7882 */ /* 0x000fe20000000000 */
[----:B------:R-:W-:Y:S01]  /*7dd0*/  FMNMX.FTZ R136, R89, R136, !PT ;  /* 0x0000008859887209 */ /* 0x000fe20007810000 */
[----:B------:R-:W-:Y:S01]  /*7de0*/  FMUL.FTZ R74, R74, UR40 ;  /* 0x000000284a4a7c20 */ /* 0x000fe20008410000 */
[----:B------:R-:W-:-:S03]  /*7df0*/  R2UR UR61, R148 ;  /* 0x00000000943d72ca */ /* 0x000fc600000e0000 */
[----:B------:R3:W-:Y:S08]  /*7e00*/  MUFU.TANH R92, R99 ;  /* 0x00000063005c7308 */ /* 0x0007f00000002400 */
[----:B------:R-:W-:Y:S01]  /*7e10*/  MUFU.TANH R141, R141 ;  /* 0x0000008d008d7308 */ /* 0x000fe20000002400 */
[----:B---3--:R-:W-:Y:S02]  /*7e20*/  FSEL R99, R133, -INF , P3 ;  /* 0xff80000085637808 */ /* 0x008fe40001800000 */
[----:B------:R-:W-:-:S02]  /*7e30*/  ISETP.GT.AND P3, PT, R118, 0x29, PT ;  /* 0x000000297600780c */ /* 0x000fc40003f64270 */
[----:B------:R-:W-:Y:S02]  /*7e40*/  FMNMX.FTZ R136, R99, R136, !PT ;  /* 0x0000008863887209 */ /* 0x000fe40007810000 */
[----:B-----5:R-:W-:Y:S01]  /*7e50*/  FSEL R109, R123, -INF , P3 ;  /* 0xff8000007b6d7808 */ /* 0x020fe20001800000 */
[----:B------:R2:W-:Y:S01]  /*7e60*/  MUFU.TANH R88, R101 ;  /* 0x0000006500587308 */ /* 0x0005e20000002400 */
[----:B------:R-:W-:-:S04]  /*7e70*/  ISETP.GT.AND P3, PT, R118, 0x31, PT ;  /* 0x000000317600780c */ /* 0x000fc80003f64270 */
[----:B-1----:R-:W-:Y:S02]  /*7e80*/  FSEL R81, R125, -INF , P3 ;  /* 0xff8000007d517808 */ /* 0x002fe40001800000 */
[C---:B------:R-:W-:Y:S01]  /*7e90*/  ISETP.GT.AND P3, PT, R118.reuse, 0x39, PT ;  /* 0x000000397600780c */ /* 0x040fe20003f64270 */
[----:B------:R-:W1:Y:S01]  /*7ea0*/  MUFU.TANH R116, R116 ;  /* 0x0000007400747308 */ /* 0x000e620000002400 */
[----:B--2---:R-:W-:Y:S02]  /*7eb0*/  FSEL R101, R135, -INF , P2 ;  /* 0xff80000087657808 */ /* 0x004fe40001000000 */
[----:B------:R-:W-:Y:S02]  /*7ec0*/  ISETP.GT.AND P2, PT, R118, 0x30, PT ;  /* 0x000000307600780c */ /* 0x000fe40003f44270 */
[----:B------:R-:W-:-:S03]  /*7ed0*/  FMNMX.FTZ R136, R101, R136, !PT ;  /* 0x0000008865887209 */ /* 0x000fc60007810000 */
[----:B------:R-:W2:Y:S01]  /*7ee0*/  MUFU.TANH R143, R143 ;  /* 0x0000008f008f7308 */ /* 0x000ea20000002400 */
[----:B------:R-:W-:-:S07]  /*7ef0*/  FMNMX.FTZ R136, R109, R136, !PT ;  /* 0x000000886d887209 */ /* 0x000fce0007810000 */
[----:B------:R3:W-:Y:S01]  /*7f00*/  MUFU.TANH R134, R111 ;  /* 0x0000006f00867308 */ /* 0x0007e20000002400 */
[----:B-1----:R-:W-:Y:S01]  /*7f10*/  FSEL R119, R116, -INF , P3 ;  /* 0xff80000074777808 */ /* 0x002fe20001800000 */
[----:B------:R-:W-:Y:S01]  /*7f20*/  FMUL.FTZ R116, R78, UR40 ;  /* 0x000000284e747c20 */ /* 0x000fe20008410000 */
[----:B------:R-:W-:-:S05]  /*7f30*/  ISETP.GT.AND P3, PT, R118, 0x41, PT ;  /* 0x000000417600780c */ /* 0x000fca0003f64270 */
[----:B------:R-:W1:Y:S01]  /*7f40*/  MUFU.TANH R142, R142 ;  /* 0x0000008e008e7308 */ /* 0x000e620000002400 */
[----:B---3--:R-:W-:Y:S02]  /*7f50*/  FSEL R111, R127, -INF , P2 ;  /* 0xff8000007f6f7808 */ /* 0x008fe40001000000 */
[----:B------:R-:W-:Y:S02]  /*7f60*/  ISETP.GT.AND P2, PT, R118, 0x38, PT ;  /* 0x000000387600780c */ /* 0x000fe40003f44270 */
[----:B------:R-:W-:-:S03]  /*7f70*/  FMNMX.FTZ R136, R111, R136, !PT ;  /* 0x000000886f887209 */ /* 0x000fc60007810000 */
[----:B------:R-:W3:Y:S01]  /*7f80*/  MUFU.TANH R153, R153 ;  /* 0x0000009900997308 */ /* 0x000ee20000002400 */
[----:B------:R-:W-:-:S07]  /*7f90*/  FMNMX.FTZ R136, R81, R136, !PT ;  /* 0x0000008851887209 */ /* 0x000fce0007810000 */
[----:B------:R4:W-:Y:S08]  /*7fa0*/  MUFU.TANH R80, R117 ;  /* 0x0000007500507308 */ /* 0x0009f00000002400 */
[----:B------:R-:W5:Y:S01]  /*7fb0*/  MUFU.TANH R152, R152 ;  /* 0x0000009800987308 */ /* 0x000f620000002400 */
[----:B----4-:R-:W-:Y:S01]  /*7fc0*/  FSEL R117, R141, -INF , P2 ;  /* 0xff8000008d757808 */ /* 0x010fe20001000000 */
[----:B------:R-:W-:Y:S01]  /*7fd0*/  FMUL.FTZ R141, R85, UR40 ;  /* 0x00000028558d7c20 */ /* 0x000fe20008410000 */
[----:B------:R-:W-:-:S02]  /*7fe0*/  ISETP.GT.AND P2, PT, R118, 0x40, PT ;  /* 0x000000407600780c */ /* 0x000fc40003f44270 */
[----:B------:R-:W-:Y:S02]  /*7ff0*/  FMNMX.FTZ R136, R117, R136, !PT ;  /* 0x0000008875887209 */ /* 0x000fe40007810000 */
[----:B--2---:R-:W-:Y:S01]  /*8000*/  FSEL R123, R143, -INF , P2 ;  /* 0xff8000008f7b7808 */ /* 0x004fe20001000000 */
[----:B------:R-:W2:Y:S01]  /*8010*/  MUFU.TANH R154, R154 ;  /* 0x0000009a009a7308 */ /* 0x000ea20000002400 */
[----:B------:R-:W-:Y:S02]  /*8020*/  FMNMX.FTZ R136, R119, R136, !PT ;  /* 0x0000008877887209 */ /* 0x000fe40007810000 */
[----:B------:R-:W-:Y:S02]  /*8030*/  ISETP.GT.AND P2, PT, R118, 0x48, PT ;  /* 0x000000487600780c */ /* 0x000fe40003f44270 */
[----:B-1----:R-:W-:Y:S02]  /*8040*/  FSEL R85, R142, -INF , P3 ;  /* 0xff8000008e557808 */ /* 0x002fe40001800000 */
[----:B------:R-:W-:Y:S01]  /*8050*/  FMNMX.FTZ R136, R123, R136, !PT ;  /* 0x000000887b887209 */ /* 0x000fe20007810000 */
[----:B------:R-:W1:Y:S01]  /*8060*/  MUFU.TANH R110, R110 ;  /* 0x0000006e006e7308 */ /* 0x000e620000002400 */
[----:B------:R-:W-:Y:S01]  /*8070*/  ISETP.GT.AND P3, PT, R118, 0x49, PT ;  /* 0x000000497600780c */ /* 0x000fe20003f64270 */
[----:B------:R-:W-:-:S02]  /*8080*/  WARPGROUP.DEPBAR.LE gsb0, 0x0 ;  /* 0x00008000000079c5 */ /* 0x000fc40000010000 */
[----:B------:R-:W-:Y:S01]  /*8090*/  WARPGROUP.ARRIVE ;  /* 0x00000000000079c5 */ /* 0x000fe20000000000 */
[----:B---3--:R-:W-:Y:S02]  /*80a0*/  FSEL R127, R153, -INF , P2 ;  /* 0xff800000997f7808 */ /* 0x008fe40001000000 */
[----:B------:R-:W-:Y:S01]  /*80b0*/  FMNMX.FTZ R136, R85, R136, !PT ;  /* 0x0000008855887209 */ /* 0x000fe20007810000 */
[----:B------:R-:W3:Y:S01]  /*80c0*/  MUFU.TANH R100, R100 ;  /* 0x0000006400647308 */ /* 0x000ee20000002400 */
[----:B------:R-:W-:Y:S01]  /*80d0*/  ISETP.GT.AND P2, PT, R118, 0x50, PT ;  /* 0x000000507600780c */ /* 0x000fe20003f44270 */
[----:B------:R-:W-:Y:S01]  /*80e0*/  HGMMA.64x96x16.F32 R24, gdesc[UR28].tnspB, R24, gsb0 ;  /* 0x416000001c1879f0 */ /* 0x000fe20008000818 */
[----:B------:R-:W-:Y:S01]  /*80f0*/  UIADD3 UR28, UR6, 0x480, URZ ;  /* 0x00000480061c7890 */ /* 0x000fe2000fffe03f */
[----:B-----5:R-:W-:Y:S01]  /*8100*/  FSEL R125, R152, -INF , P3 ;  /* 0xff800000987d7808 */ /* 0x020fe20001800000 */
[----:B------:R-:W-:Y:S01]  /*8110*/  UIADD3 UR30, UR7, 0xc0, URZ ;  /* 0x000000c0071e7890 */ /* 0x000fe2000fffe03f */
[----:B------:R-:W-:Y:S01]  /*8120*/  FMNMX.FTZ R136, R127, R136, !PT ;  /* 0x000000887f887209 */ /* 0x000fe20007810000 */
[----:B------:R-:W-:Y:S01]  /*8130*/  UMOV UR29, 0xc0000010 ;  /* 0xc0000010001d7882 */ /* 0x000fe20000000000 */
[----:B------:R-:W-:Y:S01]  /*8140*/  UMOV UR31, 0x80000020 ;  /* 0x80000020001f7882 */ /* 0x000fe20000000000 */
[----:B------:R-:W-:Y:S01]  /*8150*/  ISETP.GT.AND P3, PT, R118, 0x51, PT ;  /* 0x000000517600780c */ /* 0x000fe20003f64270 */
[----:B------:R-:W4:Y:S01]  /*8160*/  MUFU.TANH R137, R137 ;  /* 0x0000008900897308 */ /* 0x000f220000002400 */
[----:B--2---:R-:W-:-:S02]  /*8170*/  FSEL R73, R154, -INF , P2 ;  /* 0xff8000009a497808 */ /* 0x004fc40001000000 */
[----:B------:R-:W-:Y:S02]  /*8180*/  FMNMX.FTZ R136, R125, R136, !PT ;  /* 0x000000887d887209 */ /* 0x000fe40007810000 */
[----:B------:R-:W-:Y:S02]  /*8190*/  ISETP.GT.AND P2, PT, R118, 0x58, PT ;  /* 0x000000587600780c */ /* 0x000fe40003f44270 */
[----:B-1----:R-:W-:Y:S01]  /*81a0*/  FSEL R129, R110, -INF , P3 ;  /* 0xff8000006e817808 */ /* 0x002fe20001800000 */
[----:B------:R-:W1:Y:S01]  /*81b0*/  MUFU.TANH R139, R139 ;  /* 0x0000008b008b7308 */ /* 0x000e620000002400 */
[----:B------:R-:W-:Y:S01]  /*81c0*/  FMNMX.FTZ R136, R73, R136, !PT ;  /* 0x0000008849887209 */ /* 0x000fe20007810000 */
[----:B------:R-:W-:Y:S01]  /*81d0*/  FMUL.FTZ R110, R79, UR40 ;  /* 0x000000284f6e7c20 */ /* 0x000fe20008410000 */
[----:B------:R-:W-:Y:S02]  /*81e0*/  ISETP.GT.AND P3, PT, R118, 0x59, PT ;  /* 0x000000597600780c */ /* 0x000fe40003f64270 */
[----:B---3--:R-:W-:-:S02]  /*81f0*/  FSEL R131, R100, -INF , P2 ;  /* 0xff80000064837808 */ /* 0x008fc40001000000 */
[----:B------:R-:W-:Y:S01]  /*8200*/  FMNMX.FTZ R136, R129, R136, !PT ;  /* 0x0000008881887209 */ /* 0x000fe20007810000 */
[----:B------:R-:W2:Y:S01]  /*8210*/  MUFU.TANH R84, R84 ;  /* 0x0000005400547308 */ /* 0x000ea20000002400 */
[----:B------:R-:W-:Y:S02]  /*8220*/  ISETP.GT.AND P2, PT, R118, 0x60, PT ;  /* 0x000000607600780c */ /* 0x000fe40003f44270 */
[----:B------:R-:W-:Y:S01]  /*8230*/  FSEL R133, R88, -INF , P3 ;  /* 0xff80000058857808 */ /* 0x000fe20001800000 */
[----:B------:R-:W-:Y:S01]  /*8240*/  FMUL.FTZ R88, R77, UR40 ;  /* 0x000000284d587c20 */ /* 0x000fe20008410000 */
[----:B------:R-:W-:Y:S02]  /*8250*/  FMNMX.FTZ R136, R131, R136, !PT ;  /* 0x0000008883887209 */ /* 0x000fe40007810000 */
[----:B------:R-:W-:Y:S01]  /*8260*/  ISETP.GT.AND P3, PT, R118, 0x61, PT ;  /* 0x000000617600780c */ /* 0x000fe20003f64270 */
[----:B------:R-:W3:Y:S01]  /*8270*/  MUFU.TANH R141, R141 ;  /* 0x0000008d008d7308 */ /* 0x000ee20000002400 */
[----:B------:R-:W-:Y:S01]  /*8280*/  FSEL R135, R92, -INF , P2 ;  /* 0xff8000005c877808 */ /* 0x000fe20001000000 */
[----:B------:R-:W-:Y:S01]  /*8290*/  FMUL.FTZ R92, R103, UR40 ;  /* 0x00000028675c7c20 */ /* 0x000fe20008410000 */
[----:B------:R-:W-:-:S02]  /*82a0*/  FMNMX.FTZ R136, R133, R136, !PT ;  /* 0x0000008885887209 */ /* 0x000fc40007810000 */
[C---:B------:R-:W-:Y:S02]  /*82b0*/  ISETP.GT.AND P2, PT, R118.reuse, 0x68, PT ;  /* 0x000000687600780c */ /* 0x040fe40003f44270 */
[----:B------:R-:W-:Y:S01]  /*82c0*/  FSEL R149, R149, -INF , P3 ;  /* 0xff80000095957808 */ /* 0x000fe20001800000 */
[----:B------:R-:W5:Y:S01]  /*82d0*/  MUFU.TANH R155, R155 ;  /* 0x0000009b009b7308 */ /* 0x000f620000002400 */
[----:B------:R-:W-:Y:S02]  /*82e0*/  FMNMX.FTZ R136, R135, R136, !PT ;  /* 0x0000008887887209 */ /* 0x000fe40007810000 */
[----:B------:R-:W-:Y:S02]  /*82f0*/  ISETP.GT.AND P3, PT, R118, 0x69, PT ;  /* 0x000000697600780c */ /* 0x000fe40003f64270 */
[----:B------:R-:W-:Y:S02]  /*8300*/  FSEL R153, R134, -INF , P2 ;  /* 0xff80000086997808 */ /* 0x000fe40001000000 */
[----:B------:R-:W-:Y:S01]  /*8310*/  FMNMX.FTZ R136, R149, R136, !PT ;  /* 0x0000008895887209 */ /* 0x000fe20007810000 */
[----:B------:R-:W5:Y:S01]  /*8320*/  MUFU.TANH R157, R157 ;  /* 0x0000009d009d7308 */ /* 0x000f620000002400 */
[----:B------:R-:W-:-:S02]  /*8330*/  ISETP.GT.AND P2, PT, R118, 0x70, PT ;  /* 0x000000707600780c */ /* 0x000fc40003f44270 */
[----:B------:R-:W-:Y:S02]  /*8340*/  FSEL R143, R80, -INF , P3 ;  /* 0xff800000508f7808 */ /* 0x000fe40001800000 */
[----:B------:R-:W-:Y:S02]  /*8350*/  FMNMX.FTZ R136, R153, R136, !PT ;  /* 0x0000008899887209 */ /* 0x000fe40007810000 */
[C---:B------:R-:W-:Y:S01]  /*8360*/  ISETP.GT.AND P3, PT, R118.reuse, 0x71, PT ;  /* 0x000000717600780c */ /* 0x040fe20003f64270 */
[----:B------:R-:W5:Y:S01]  /*8370*/  MUFU.TANH R76, R76 ;  /* 0x0000004c004c7308 */ /* 0x000f620000002400 */
[----:B----4-:R-:W-:Y:S02]  /*8380*/  FSEL R137, R137, -INF , P2 ;  /* 0xff80000089897808 */ /* 0x010fe40001000000 */
[----:B------:R-:W-:Y:S02]  /*8390*/  FMNMX.FTZ R136, R143, R136, !PT ;  /* 0x000000888f887209 */ /* 0x000fe40007810000 */
[----:B------:R-:W-:-:S02]  /*83a0*/  ISETP.GT.AND P2, PT, R118, 0x78, PT ;  /* 0x000000787600780c */ /* 0x000fc40003f44270 */
[----:B-1----:R-:W-:Y:S01]  /*83b0*/  FSEL R139, R139, -INF , P3 ;  /* 0xff8000008b8b7808 */ /* 0x002fe20001800000 */
[----:B------:R-:W1:Y:S01]  /*83c0*/  MUFU.TANH R88, R88 ;  /* 0x0000005800587308 */ /* 0x000e620000002400 */
[----:B------:R-:W-:Y:S02]  /*83d0*/  FMNMX.FTZ R136, R137, R136, !PT ;  /* 0x0000008889887209 */ /* 0x000fe40007810000 */
[----:B------:R-:W-:Y:S02]  /*83e0*/  ISETP.GT.AND P3, PT, R118, 0x79, PT ;  /* 0x000000797600780c */ /* 0x000fe40003f64270 */
[----:B--2---:R-:W-:Y:S01]  /*83f0*/  FSEL R77, R84, -INF , P2 ;  /* 0xff800000544d7808 */ /* 0x004fe20001000000 */
[----:B------:R-:W-:Y:S01]  /*8400*/  FMUL.FTZ R84, R90, UR40 ;  /* 0x000000285a547c20 */ /* 0x000fe20008410000 */
[----:B------:R-:W-:Y:S01]  /*8410*/  FMNMX.FTZ R136, R139, R136, !PT ;  /* 0x000000888b887209 */ /* 0x000fe20007810000 */
[----:B------:R-:W-:Y:S01]  /*8420*/  FMUL.FTZ R90, R94, UR40 ;  /* 0x000000285e5a7c20 */ /* 0x000fe20008410000 */
[----:B------:R-:W-:Y:S01]  /*8430*/  ISETP.GT.AND P2, PT, R118, 0x80, PT ;  /* 0x000000807600780c */ /* 0x000fe20003f44270 */
[----:B------:R-:W-:Y:S01]  /*8440*/  FMUL.FTZ R94, R75, UR40 ;  /* 0x000000284b5e7c20 */ /* 0x000fe20008410000 */
[----:B---3--:R-:W-:Y:S01]  /*8450*/  FSEL R141, R141, -INF , P3 ;  /* 0xff8000008d8d7808 */ /* 0x008fe20001800000 */
[----:B------:R-:W-:Y:S01]  /*8460*/  MUFU.TANH R9, R9 ;  /* 0x0000000900097308 */ /* 0x000fe20000002400 */
[----:B------:R-:W-:-:S02]  /*8470*/  FMNMX.FTZ R136, R77, R136, !PT ;  /* 0x000000884d887209 */ /* 0x000fc40007810000 */
[C---:B------:R-:W-:Y:S02]  /*8480*/  ISETP.GT.AND P3, PT, R118.reuse, 0x81, PT ;  /* 0x000000817600780c */ /* 0x040fe40003f64270 */
[----:B-----5:R-:W-:Y:S02]  /*8490*/  FSEL R155, R155, -INF , P2 ;  /* 0xff8000009b9b7808 */ /* 0x020fe40001000000 */
[----:B------:R-:W-:Y:S01]  /*84a0*/  FMNMX.FTZ R136, R141, R136, !PT ;  /* 0x000000888d887209 */ /* 0x000fe20007810000 */
[----:B------:R-:W2:Y:S01]  /*84b0*/  MUFU.TANH R10, R10 ;  /* 0x0000000a000a7308 */ /* 0x000ea20000002400 */
[----:B------:R-:W-:Y:S02]  /*84c0*/  ISETP.GT.AND P2, PT, R118, 0x88, PT ;  /* 0x000000887600780c */ /* 0x000fe40003f44270 */
[----:B------:R-:W-:Y:S02]  /*84d0*/  FSEL R157, R157, -INF , P3 ;  /* 0xff8000009d9d7808 */ /* 0x000fe40001800000 */
[----:B------:R-:W-:-:S02]  /*84e0*/  FMNMX.FTZ R136, R155, R136, !PT ;  /* 0x000000889b887209 */ /* 0x000fc40007810000 */
[----:B------:R-:W-:Y:S01]  /*84f0*/  ISETP.GT.AND P3, PT, R118, 0x89, PT ;  /* 0x000000897600780c */ /* 0x000fe20003f64270 */
[----:B------:R-:W-:Y:S01]  /*8500*/  MUFU.TANH R11, R11 ;  /* 0x0000000b000b7308 */ /* 0x000fe20000002400 */
[----:B------:R-:W-:Y:S01]  /*8510*/  FSEL R80, R76, -INF , P2 ;  /* 0xff8000004c507808 */ /* 0x000fe20001000000 */
[----:B------:R-:W-:Y:S01]  /*8520*/  VIADD R118, R118, 0x8 ;  /* 0x0000000876767836 */ /* 0x000fe20000000000 */
[----:B------:R-:W-:Y:S02]  /*8530*/  FMNMX.FTZ R136, R157, R136, !PT ;  /* 0x000000889d887209 */ /* 0x000fe40007810000 */
[----:B-1----:R-:W-:Y:S01]  /*8540*/  FSEL R103, R88, -INF , P3 ;  /* 0xff80000058677808 */ /* 0x002fe20001800000 */
[----:B------:R-:W-:Y:S01]  /*8550*/  FMUL.FTZ R88, R91, UR40 ;  /* 0x000000285b587c20 */ /* 0x000fe20008410000 */
[----:B------:R-:W-:Y:S01]  /*8560*/  FMNMX.FTZ R136, R80, R136, !PT ;  /* 0x0000008850887209 */ /* 0x000fe20007810000 */
[----:B------:R-:W-:Y:S01]  /*8570*/  FMUL.FTZ R91, R95, UR40 ;  /* 0x000000285f5b7c20 */ /* 0x000fe20008410000 */
[----:B------:R1:W-:Y:S01]  /*8580*/  MUFU.TANH R76, R92 ;  /* 0x0000005c004c7308 */ /* 0x0003e20000002400 */
[----:B------:R-:W-:-:S02]  /*8590*/  WARPGROUP.DEPBAR.LE gsb0, 0x0 ;  /* 0x00008000000079c5 */ /* 0x000fc40000010000 */
[----:B------:R-:W-:Y:S01]  /*85a0*/  WARPGROUP.ARRIVE ;  /* 0x00000000000079c5 */ /* 0x000fe20000000000 */
[----:B------:R-:W-:Y:S02]  /*85b0*/  FMNMX.FTZ R136, R103, R136, !PT ;  /* 0x0000008867887209 */ /* 0x000fe40007810000 */
[----:B------:R-:W-:Y:S02]  /*85c0*/  ISETP.GT.AND P5, PT, R118, RZ, PT ;  /* 0x000000ff7600720c */ /* 0x000fe40003fa4270 */
[----:B------:R-:W3:Y:S01]  /*85d0*/  MUFU.TANH R12, R12 ;  /* 0x0000000c000c7308 */ /* 0x000ee20000002400 */
[----:B------:R-:W-:Y:S01]  /*85e0*/  HGMMA.64x96x16.F32 R24, gdesc[UR28].tnspB, R24, gsb0 ;  /* 0x416000001c1879f0 */ /* 0x000fe20008000818 */
[----:B------:R-:W-:Y:S01]  /*85f0*/  UIADD3 UR28, UR6, 0x600, URZ ;  /* 0x00000600061c7890 */ /* 0x000fe2000fffe03f */
[----:B------:R-:W4:Y:S01]  /*8600*/  SHFL.BFLY PT, R100, R136, 0x2, 0x1f ;  /* 0x0c401f0088647f89 */ /* 0x000f2200000e0000 */
[----:B------:R-:W-:Y:S01]  /*8610*/  UIADD3 UR30, UR7, 0x100, URZ ;  /* 0x00000100071e7890 */ /* 0x000fe2000fffe03f */
[----:B-1----:R-:W-:Y:S01]  /*8620*/  FMUL.FTZ R92, R82, UR40 ;  /* 0x00000028525c7c20 */ /* 0x002fe20008410000 */
[----:B------:R-:W-:Y:S01]  /*8630*/  UMOV UR29, 0xc0000010 ;  /* 0xc0000010001d7882 */ /* 0x000fe20000000000 */
[----:B------:R-:W-:Y:S01]  /*8640*/  UMOV UR31, 0x80000020 ;  /* 0x80000020001f7882 */ /* 0x000fe20000000000 */
[----:B------:R-:W1:Y:S01]  /*8650*/  LDC R82, c[0x0][0x988] ;  /* 0x00026200ff527b82 */ /* 0x000e620000000800 */
[----:B------:R-:W-:Y:S01]  /*8660*/  MUFU.TANH R13, R13 ;  /* 0x0000000d000d7308 */ /* 0x000fe20000002400 */
[----:B------:R-:W-:-:S02]  /*8670*/  ISETP.GT.AND P3, PT, R118, 0x1, PT ;  /* 0x000000017600780c */ /* 0x000fc40003f64270 */
[----:B------:R-:W-:Y:S02]  /*8680*/  ISETP.GT.AND P4, PT, R118, 0x8, PT ;  /* 0x000000087600780c */ /* 0x000fe40003f84270 */
[----:B--2---:R-:W-:Y:S02]  /*8690*/  FSEL R10, R10, -INF , P3 ;  /* 0xff8000000a0a7808 */ /* 0x004fe40001800000 */
[C---:B------:R-:W-:Y:S01]  /*86a0*/  ISETP.GT.AND P6, PT, R118.reuse, 0x9, PT ;  /* 0x000000097600780c */ /* 0x040fe20003fc4270 */
[----:B------:R-:W2:Y:S01]  /*86b0*/  MUFU.TANH R14, R14 ;  /* 0x0000000e000e7308 */ /* 0x000ea20000002400 */
[----:B------:R-:W-:Y:S02]  /*86c0*/  ISETP.GT.AND P3, PT, R118, 0x11, PT ;  /* 0x000000117600780c */ /* 0x000fe40003f64270 */
[----:B---3--:R-:W-:Y:S02]  /*86d0*/  FSEL R12, R12, -INF , P6 ;  /* 0xff8000000c0c7808 */ /* 0x008fe40003000000 */
[----:B------:R-:W-:-:S03]  /*86e0*/  ISETP.GT.AND P6, PT, R118, 0x19, PT ;  /* 0x000000197600780c */ /* 0x000fc60003fc4270 */
[----:B------:R-:W-:Y:S01]  /*86f0*/  MUFU.TANH R15, R15 ;  /* 0x0000000f000f7308 */ /* 0x000fe20000002400 */
[----:B----4-:R-:W-:-:S05]  /*8700*/  FMNMX.FTZ R100, R136, R100, !PT ;  /* 0x0000006488647209 */ /* 0x010fca0007810000 */
[----:B------:R-:W3:Y:S02]  /*8710*/  SHFL.BFLY PT, R95, R100, 0x1, 0x1f ;  /* 0x0c201f00645f7f89 */ /* 0x000ee400000e0000 */
[----:B------:R-:W-:Y:S01]  /*8720*/  MUFU.TANH R20, R20 ;  /* 0x0000001400147308 */ /* 0x000fe20000002400 */
[----:B--2---:R-:W-:Y:S02]  /*8730*/  FSEL R14, R14, -INF , P3 ;  /* 0xff8000000e0e7808 */ /* 0x004fe40001800000 */
[----:B------:R-:W-:-:S05]  /*8740*/  ISETP.GT.AND P3, PT, R118, 0x21, PT ;  /* 0x000000217600780c */ /* 0x000fca0003f64270 */
[----:B------:R-:W-:Y:S08]  /*8750*/  MUFU.TANH R21, R21 ;  /* 0x0000001500157308 */ /* 0x000ff00000002400 */
[----:B------:R-:W2:Y:S01]  /*8760*/  MUFU.TANH R120, R120 ;  /* 0x0000007800787308 */ /* 0x000ea20000002400 */
[----:B---3--:R-:W-:-:S07]  /*8770*/  FMNMX.FTZ R75, R100, R95, !PT ;  /* 0x0000005f644b7209 */ /* 0x008fce0007810000 */
[----:B------:R-:W3:Y:S01]  /*8780*/  MUFU.TANH R121, R121 ;  /* 0x0000007900797308 */ /* 0x000ee20000002400 */
[C---:B------:R-:W-:Y:S01]  /*8790*/  FSETP.NEU.FTZ.AND P2, PT, R75.reuse, -INF , PT ;  /* 0xff8000004b00780b */ /* 0x040fe20003f5d000 */
[----:B-1----:R-:W-:-:S06]  /*87a0*/  FMUL.FTZ R100, R75, R82 ;  /* 0x000000524b647220 */ /* 0x002fcc0000410000 */
[----:B------:R-:W1:Y:S01]  /*87b0*/  MUFU.TANH R122, R122 ;  /* 0x0000007a007a7308 */ /* 0x000e620000002400 */
[----:B------:R-:W-:Y:S02]  /*87c0*/  FSEL R100, R100, RZ, P2 ;  /* 0x000000ff64647208 */ /* 0x000fe40001000000 */
[----:B--2---:R-:W-:Y:S02]  /*87d0*/  FSEL R120, R120, -INF , P3 ;  /* 0xff80000078787808 */ /* 0x004fe40001800000 */
[----:B------:R-:W-:Y:S01]  /*87e0*/  ISETP.GT.AND P3, PT, R118, 0x31, PT ;  /* 0x000000317600780c */ /* 0x000fe20003f64270 */
[-CC-:B------:R-:W-:Y:S01]  /*87f0*/  FFMA.FTZ R79, R128, R82.reuse, -R100.reuse ;  /* 0x00000052804f7223 */ /* 0x180fe20000010864 */
[-CC-:B------:R-:W-:Y:S01]  /*8800*/  FFMA.FTZ R128, R108, R82.reuse, -R100.reuse ;  /* 0x000000526c807223 */ /* 0x180fe20000010864 */
[----:B------:R-:W-:Y:S01]  /*8810*/  FSEL R108, R9, -INF , P5 ;  /* 0xff800000096c7808 */ /* 0x000fe20002800000 */
[-CC-:B------:R-:W-:Y:S01]  /*8820*/  FFMA.FTZ R78, R126, R82.reuse, -R100.reuse ;  /* 0x000000527e4e7223 */ /* 0x180fe20000010864 */
[-CC-:B------:R-:W-:Y:S01]  /*8830*/  FFMA.FTZ R95, R130, R82.reuse, -R100.reuse ;  /* 0x00000052825f7223 */ /* 0x180fe20000010864 */
[-CC-:B------:R-:W-:Y:S01]  /*8840*/  FFMA.FTZ R130, R124, R82.reuse, -R100.reuse ;  /* 0x000000527c827223 */ /* 0x180fe20000010864 */
        /* <DEDUP_REMOVED lines=12> */
[----:B--2---:R-:W-:Y:S01]  /*8910*/  FMNMX.FTZ R128, R12, R126, !PT ;  /* 0x0000007e0c807209 */ /* 0x004fe20007810000 */
[-CC-:B------:R-:W-:Y:S01]  /*8920*/  FFMA.FTZ R85, R85, R82.reuse, -R100.reuse ;  /* 0x0000005255557223 */ /* 0x180fe20000010864 */
[----:B------:R-:W-:Y:S01]  /*8930*/  ISETP.GT.AND P4, PT, R118, 0x18, PT ;  /* 0x000000187600780c */ /* 0x000fe20003f84270 */
[--C-:B------:R-:W-:Y:S01]  /*8940*/  FFMA.FTZ R73, R73, R82, -R100.reuse ;  /* 0x0000005249497223 */ /* 0x100fe20000010864 */
[----:B------:R-:W-:Y:S01]  /*8950*/  FMNMX.FTZ R13, R93, R128, !PT ;  /* 0x000000805d0d7209 */ /* 0x000fe20007810000 */
[-CC-:B------:R-:W-:Y:S01]  /*8960*/  FFMA.FTZ R77, R77, R82.reuse, -R100.reuse ;  /* 0x000000524d4d7223 */ /* 0x180fe20000010864 */
[----:B------:R-:W-:Y:S01]  /*8970*/  FSEL R15, R15, -INF , P4 ;  /* 0xff8000000f0f7808 */ /* 0x000fe20002000000 */
[----:B------:R-:W-:Y:S01]  /*8980*/  MUFU.TANH R112, R112 ;  /* 0x0000007000707308 */ /* 0x000fe20000002400 */
[----:B------:R-:W-:Y:S01]  /*8990*/  FMNMX.FTZ R128, R14, R13, !PT ;  /* 0x0000000d0e807209 */ /* 0x000fe20007810000 */
[-CC-:B----4-:R-:W-:Y:S01]  /*89a0*/  FFMA.FTZ R130, R89, R82.reuse, -R100.reuse ;  /* 0x0000005259827223 */ /* 0x190fe20000010864 */
[----:B------:R-:W-:Y:S01]  /*89b0*/  ISETP.GT.AND P5, PT, R118, 0x20, PT ;  /* 0x000000207600780c */ /* 0x000fe20003fa4270 */
[-CC-:B------:R-:W-:Y:S01]  /*89c0*/  FFMA.FTZ R80, R80, R82.reuse, -R100.reuse ;  /* 0x0000005250507223 */ /* 0x180fe20000010864 */
[----:B------:R-:W-:Y:S01]  /*89d0*/  FSEL R89, R20, -INF , P6 ;  /* 0xff80000014597808 */ /* 0x000fe20003000000 */
[----:B------:R-:W-:Y:S01]  /*89e0*/  FFMA.FTZ R20, R99, R82, -R100 ;  /* 0x0000005263147223 */ /* 0x000fe20000010864 */
[----:B------:R-:W-:-:S02]  /*89f0*/  WARPGROUP.DEPBAR.LE gsb0, 0x0 ;  /* 0x00008000000079c5 */ /* 0x000fc40000010000 */
[----:B------:R-:W-:Y:S01]  /*8a00*/  WARPGROUP.ARRIVE ;  /* 0x00000000000079c5 */ /* 0x000fe20000000000 */
[----:B------:R-:W-:Y:S01]  /*8a10*/  FMNMX.FTZ R128, R15, R128, !PT ;  /* 0x000000800f807209 */ /* 0x000fe20007810000 */
[----:B------:R-:W2:Y:S01]  /*8a20*/  MUFU.TANH R113, R113 ;  /* 0x0000007100717308 */ /* 0x000ea20000002400 */
[----:B------:R-:W-:Y:S01]  /*8a30*/  FSEL R99, R21, -INF , P5 ;  /* 0xff80000015637808 */ /* 0x000fe20002800000 */
[----:B------:R-:W-:Y:S01]  /*8a40*/  FFMA.FTZ R103, R103, R82, -R100 ;  /* 0x0000005267677223 */ /* 0x000fe20000010864 */
[----:B------:R-:W-:Y:S01]  /*8a50*/  FMNMX.FTZ R128, R89, R128, !PT ;  /* 0x0000008059807209 */ /* 0x000fe20007810000 */
[----:B------:R-:W-:Y:S01]  /*8a60*/  HGMMA.64x96x16.F32 R24, gdesc[UR28].tnspB, R24, gsb0 ;  /* 0x416000001c1879f0 */ /* 0x000fe20008000818 */
[----:B------:R-:W-:Y:S01]  /*8a70*/  UIADD3 UR28, UR6, 0x780, URZ ;  /* 0x00000780061c7890 */ /* 0x000fe2000fffe03f */
[C---:B------:R-:W-:Y:S01]  /*8a80*/  ISETP.GT.AND P4, PT, R118.reuse, 0x28, PT ;  /* 0x000000287600780c */ /* 0x040fe20003f84270 */
[----:B------:R-:W-:Y:S01]  /*8a90*/  UIADD3 UR30, UR7, 0x140, URZ ;  /* 0x00000140071e7890 */ /* 0x000fe2000fffe03f */
[----:B------:R-:W-:Y:S01]  /*8aa0*/  FMNMX.FTZ R21, R99, R128, !PT ;  /* 0x0000008063157209 */ /* 0x000fe20007810000 */
[----:B------:R-:W-:Y:S01]  /*8ab0*/  UMOV UR29, 0xc0000010 ;  /* 0xc0000010001d7882 */ /* 0x000fe20000000000 */
[----:B------:R-:W-:Y:S01]  /*8ac0*/  UMOV UR31, 0x80000020 ;  /* 0x80000020001f7882 */ /* 0x000fe20000000000 */
[----:B------:R-:W4:Y:S01]  /*8ad0*/  MUFU.TANH R114, R114 ;  /* 0x0000007200727308 */ /* 0x000f220000002400 */
[----:B------:R-:W-:-:S02]  /*8ae0*/  ISETP.GT.AND P6, PT, R118, 0x29, PT ;  /* 0x000000297600780c */ /* 0x000fc40003fc4270 */
[----:B---3--:R-:W-:Y:S02]  /*8af0*/  FSEL R121, R121, -INF , P4 ;  /* 0xff80000079797808 */ /* 0x008fe40002000000 */
[----:B------:R-:W-:Y:S02]  /*8b00*/  FMNMX.FTZ R128, R120, R21, !PT ;  /* 0x0000001578807209 */ /* 0x000fe40007810000 */
[----:B------:R-:W-:Y:S01]  /*8b10*/  ISETP.GT.AND P5, PT, R118, 0x30, PT ;  /* 0x000000307600780c */ /* 0x000fe20003fa4270 */
[----:B------:R3:W-:Y:S01]  /*8b20*/  MUFU.EX2 R13, R130 ;  /* 0x00000082000d7308 */ /* 0x0007e20000000800 */
[----:B-1----:R-:W-:Y:S02]  /*8b30*/  FSEL R122, R122, -INF , P6 ;  /* 0xff8000007a7a7808 */ /* 0x002fe40003000000 */
[----:B------:R-:W-:Y:S02]  /*8b40*/  ISETP.GT.AND P4, PT, R118, 0x38, PT ;  /* 0x000000387600780c */ /* 0x000fe40003f84270 */
[----:B--2---:R-:W-:-:S02]  /*8b50*/  FSEL R113, R113, -INF , P3 ;  /* 0xff80000071717808 */ /* 0x004fc40001800000 */
[C---:B------:R-:W-:Y:S01]  /*8b60*/  ISETP.GT.AND P6, PT, R118.reuse, 0x39, PT ;  /* 0x000000397600780c */ /* 0x040fe20003fc4270 */
[----:B------:R-:W1:Y:S01]  /*8b70*/  MUFU.TANH R115, R115 ;  /* 0x0000007300737308 */ /* 0x000e620000002400 */
[--C-:B---3--:R-:W-:Y:S01]  /*8b80*/  FFMA.FTZ R130, R101, R82, -R100.reuse ;  /* 0x0000005265827223 */ /* 0x108fe20000010864 */
[----:B------:R-:W-:Y:S02]  /*8b90*/  FMNMX.FTZ R101, R121, R128, !PT ;  /* 0x0000008079657209 */ /* 0x000fe40007810000 */
[----:B------:R-:W-:Y:S02]  /*8ba0*/  ISETP.GT.AND P3, PT, R118, 0x41, PT ;  /* 0x000000417600780c */ /* 0x000fe40003f64270 */
[----:B------:R-:W-:Y:S01]  /*8bb0*/  FMNMX.FTZ R128, R122, R101, !PT ;  /* 0x000000657a807209 */ /* 0x000fe20007810000 */
[----:B------:R-:W-:Y:S01]  /*8bc0*/  FFMA.FTZ R101, R111, R82, -R100 ;  /* 0x000000526f657223 */ /* 0x000fe20000010864 */
[----:B------:R2:W-:Y:S01]  /*8bd0*/  MUFU.EX2 R126, R132 ;  /* 0x00000084007e7308 */ /* 0x0005e20000000800 */
[----:B----4-:R-:W-:-:S02]  /*8be0*/  FSEL R111, R114, -INF , P4 ;  /* 0xff800000726f7808 */ /* 0x010fc40002000000 */
[----:B------:R-:W-:-:S05]  /*8bf0*/  ISETP.GT.AND P4, PT, R118, 0x48, PT ;  /* 0x000000487600780c */ /* 0x000fca0003f84270 */
[----:B------:R-:W3:Y:S01]  /*8c00*/  MUFU.TANH R104, R104 ;  /* 0x0000006800687308 */ /* 0x000ee20000002400 */
[----:B--2---:R-:W-:Y:S01]  /*8c10*/  FFMA.FTZ R132, R109, R82, -R100 ;  /* 0x000000526d847223 */ /* 0x004fe20000010864 */
[----:B------:R-:W-:Y:S02]  /*8c20*/  FSEL R109, R112, -INF , P5 ;  /* 0xff800000706d7808 */ /* 0x000fe40002800000 */
[----:B------:R-:W-:Y:S02]  /*8c30*/  ISETP.GT.AND P5, PT, R118, 0x40, PT ;  /* 0x000000407600780c */ /* 0x000fe40003fa4270 */
[----:B------:R-:W-:Y:S02]  /*8c40*/  FMNMX.FTZ R128, R109, R128, !PT ;  /* 0x000000806d807209 */ /* 0x000fe40007810000 */
[----:B------:R-:W2:Y:S01]  /*8c50*/  MUFU.TANH R105, R105 ;  /* 0x0000006900697308 */ /* 0x000ea20000002400 */
[----:B-1----:R-:W-:Y:S02]  /*8c60*/  FSEL R115, R115, -INF , P6 ;  /* 0xff80000073737808 */ /* 0x002fe40003000000 */
[----:B------:R-:W-:-:S04]  /*8c70*/  FMNMX.FTZ R128, R113, R128, !PT ;  /* 0x0000008071807209 */ /* 0x000fc80007810000 */
[----:B------:R-:W-:Y:S01]  /*8c80*/  FMNMX.FTZ R128, R111, R128, !PT ;  /* 0x000000806f807209 */ /* 0x000fe20007810000 */
[----:B------:R-:W-:Y:S01]  /*8c90*/  MUFU.TANH R106, R106 ;  /* 0x0000006a006a7308 */ /* 0x000fe20000002400 */
[----:B---3--:R-:W-:Y:S02]  /*8ca0*/  FSEL R114, R104, -INF , P5 ;  /* 0xff80000068727808 */ /* 0x008fe40002800000 */
[----:B------:R-:W-:-:S05]  /*8cb0*/  ISETP.GT.AND P5, PT, R118, 0x49, PT ;  /* 0x000000497600780c */ /* 0x000fca0003fa4270 */
[----:B------:R-:W1:Y:S01]  /*8cc0*/  MUFU.TANH R107, R107 ;  /* 0x0000006b006b7308 */ /* 0x000e620000002400 */
[----:B--2---:R-:W-:Y:S02]  /*8cd0*/  FSEL R105, R105, -INF , P3 ;  /* 0xff80000069697808 */ /* 0x004fe40001800000 */
[----:B------:R-:W-:-:S05]  /*8ce0*/  ISETP.GT.AND P3, PT, R118, 0x50, PT ;  /* 0x000000507600780c */ /* 0x000fca0003f64270 */
[----:B------:R2:W-:Y:S08]  /*8cf0*/  MUFU.EX2 R21, R130 ;  /* 0x0000008200157308 */ /* 0x0005f00000000800 */
[----:B------:R-:W3:Y:S01]  /*8d00*/  MUFU.TANH R96, R96 ;  /* 0x0000006000607308 */ /* 0x000ee20000002400 */
[----:B--2---:R-:W-:Y:S01]  /*8d10*/  FFMA.FTZ R130, R81, R82, -R100 ;  /* 0x0000005251827223 */ /* 0x004fe20000010864 */
[----:B------:R-:W-:-:S02]  /*8d20*/  FMNMX.FTZ R81, R115, R128, !PT ;  /* 0x0000008073517209 */ /* 0x000fc40007810000 */
[----:B-1----:R-:W-:Y:S02]  /*8d30*/  FSEL R107, R107, -INF , P5 ;  /* 0xff8000006b6b7808 */ /* 0x002fe40002800000 */
[----:B------:R-:W-:Y:S01]  /*8d40*/  FMNMX.FTZ R128, R114, R81, !PT ;  /* 0x0000005172807209 */ /* 0x000fe20007810000 */
[-CC-:B------:R-:W-:Y:S01]  /*8d50*/  FFMA.FTZ R81, R117, R82.reuse, -R100.reuse ;  /* 0x0000005275517223 */ /* 0x180fe20000010864 */
[----:B------:R-:W1:Y:S01]  /*8d60*/  MUFU.TANH R97, R97 ;  /* 0x0000006100617308 */ /* 0x000e620000002400 */
[----:B------:R-:W-:Y:S01]  /*8d70*/  FSEL R117, R106, -INF , P4 ;  /* 0xff8000006a757808 */ /* 0x000fe20002000000 */
[----:B------:R-:W-:Y:S01]  /*8d80*/  FFMA.FTZ R106, R119, R82, -R100 ;  /* 0x00000052776a7223 */ /* 0x000fe20000010864 */
[----:B------:R-:W-:Y:S02]  /*8d90*/  FMNMX.FTZ R128, R105, R128, !PT ;  /* 0x0000008069807209 */ /* 0x000fe40007810000 */
[----:B------:R-:W-:Y:S02]  /*8da0*/  ISETP.GT.AND P4, PT, R118, 0x51, PT ;  /* 0x000000517600780c */ /* 0x000fe40003f84270 */
[----:B------:R-:W-:Y:S01]  /*8db0*/  FMNMX.FTZ R128, R117, R128, !PT ;  /* 0x0000008075807209 */ /* 0x000fe20007810000 */
[----:B------:R-:W2:Y:S01]  /*8dc0*/  MUFU.TANH R72, R72 ;  /* 0x0000004800487308 */ /* 0x000ea20000002400 */
[----:B---3--:R-:W-:-:S02]  /*8dd0*/  FSEL R96, R96, -INF , P3 ;  /* 0xff80000060607808 */ /* 0x008fc40001800000 */
[----:B------:R-:W-:Y:S02]  /*8de0*/  FMNMX.FTZ R119, R107, R128, !PT ;  /* 0x000000806b777209 */ /* 0x000fe40007810000 */
[----:B------:R-:W-:Y:S01]  /*8df0*/  ISETP.GT.AND P5, PT, R118, 0x58, PT ;  /* 0x000000587600780c */ /* 0x000fe20003fa4270 */
[----:B------:R-:W-:Y:S02]  /*8e00*/  WARPGROUP.DEPBAR.LE gsb0, 0x0 ;  /* 0x00008000000079c5 */ /* 0x000fe40000010000 */
[----:B------:R-:W-:Y:S01]  /*8e10*/  WARPGROUP.ARRIVE ;  /* 0x00000000000079c5 */ /* 0x000fe20000000000 */
[----:B------:R-:W3:Y:S01]  /*8e20*/  MUFU.TANH R84, R84 ;  /* 0x0000005400547308 */ /* 0x000ee20000002400 */
[----:B-1----:R-:W-:Y:S02]  /*8e30*/  FSEL R128, R97, -INF , P4 ;  /* 0xff80000061807808 */ /* 0x002fe40002000000 */
[----:B------:R-:W-:Y:S02]  /*8e40*/  FMNMX.FTZ R119, R96, R119, !PT ;  /* 0x0000007760777209 */ /* 0x000fe40007810000 */
[----:B------:R-:W-:Y:S01]  /*8e50*/  HGMMA.64x96x16.F32 R24, gdesc[UR28].tnspB, R24, gsb0 ;  /* 0x416000001c1879f0 */ /* 0x000fe20008000818 */
[----:B------:R-:W-:Y:S01]  /*8e60*/  UIADD3 UR28, UR6, 0x900, URZ ;  /* 0x00000900061c7890 */ /* 0x000fe2000fffe03f */
[----:B------:R-:W-:Y:S01]  /*8e70*/  ISETP.GT.AND P3, PT, R118, 0x59, PT ;  /* 0x000000597600780c */ /* 0x000fe20003f64270 */
[----:B------:R-:W-:Y:S01]  /*8e80*/  UIADD3 UR30, UR7, 0x180, URZ ;  /* 0x00000180071e7890 */ /* 0x000fe2000fffe03f */
[----:B------:R-:W-:Y:S01]  /*8e90*/  MUFU.TANH R88, R88 ;  /* 0x0000005800587308 */ /* 0x000fe20000002400 */
[----:B------:R-:W-:Y:S01]  /*8ea0*/  UMOV UR29, 0xc0000010 ;  /* 0xc0000010001d7882 */ /* 0x000fe20000000000 */
[----:B------:R-:W-:Y:S01]  /*8eb0*/  UMOV UR31, 0x80000020 ;  /* 0x80000020001f7882 */ /* 0x000fe20000000000 */
[----:B------:R-:W-:-:S02]  /*8ec0*/  FMNMX.FTZ R119, R128, R119, !PT ;  /* 0x0000007780777209 */ /* 0x000fc40007810000 */
[----:B------:R-:W-:Y:S02]  /*8ed0*/  FSEL R97, R76, -INF , P3 ;  /* 0xff8000004c617808 */ /* 0x000fe40001800000 */
[C---:B------:R-:W-:Y:S01]  /*8ee0*/  ISETP.GT.AND P4, PT, R118.reuse, 0x60, PT ;  /* 0x000000607600780c */ /* 0x040fe20003f84270 */
[----:B------:R-:W1:Y:S01]  /*8ef0*/  MUFU.TANH R90, R90 ;  /* 0x0000005a005a7308 */ /* 0x000e620000002400 */
[----:B------:R-:W-:-:S07]  /*8f00*/  ISETP.GT.AND P3, PT, R118, 0x68, PT ;  /* 0x000000687600780c */ /* 0x000fce0003f64270 */
[----:B------:R2:W-:Y:S08]  /*8f10*/  MUFU.EX2 R104, R130 ;  /* 0x0000008200687308 */ /* 0x0005f00000000800 */
[----:B------:R-:W4:Y:S01]  /*8f20*/  MUFU.TANH R91, R91 ;  /* 0x0000005b005b7308 */ /* 0x000f220000002400 */
[----:B--2---:R-:W-:Y:S02]  /*8f30*/  FSEL R130, R72, -INF , P5 ;  /* 0xff80000048827808 */ /* 0x004fe40002800000 */
[----:B------:R-:W-:-:S02]  /*8f40*/  ISETP.GT.AND P5, PT, R118, 0x61, PT ;  /* 0x000000617600780c */ /* 0x000fc40003fa4270 */
[----:B------:R-:W-:Y:S02]  /*8f50*/  FMNMX.FTZ R76, R130, R119, !PT ;  /* 0x00000077824c7209 */ /* 0x000fe40007810000 */
[----:B---3--:R-:W-:Y:S01]  /*8f60*/  FSEL R119, R84, -INF , P4 ;  /* 0xff80000054777808 */ /* 0x008fe20002000000 */
[----:B------:R-:W2:Y:S01]  /*8f70*/  MUFU.TANH R92, R92 ;  /* 0x0000005c005c7308 */ /* 0x000ea20000002400 */
[----:B------:R-:W-:Y:S02]  /*8f80*/  FMNMX.FTZ R76, R97, R76, !PT ;  /* 0x0000004c614c7209 */ /* 0x000fe40007810000 */
[----:B------:R-:W-:Y:S02]  /*8f90*/  ISETP.GT.AND P4, PT, R118, 0x69, PT ;  /* 0x000000697600780c */ /* 0x000fe40003f84270 */
[----:B------:R-:W-:Y:S02]  /*8fa0*/  FMNMX.FTZ R76, R119, R76, !PT ;  /* 0x0000004c774c7209 */ /* 0x000fe40007810000 */
[----:B-1----:R-:W-:Y:S01]  /*8fb0*/  FSEL R90, R90, -INF , P3 ;  /* 0xff8000005a5a7808 */ /* 0x002fe20001800000 */
[----:B------:R1:W-:Y:S01]  /*8fc0*/  MUFU.EX2 R112, R132 ;  /* 0x0000008400707308 */ /* 0x0003e20000000800 */
[----:B----4-:R-:W-:Y:S01]  /*8fd0*/  FSEL R84, R91, -INF , P4 ;  /* 0xff8000005b547808 */ /* 0x010fe20002000000 */
[----:B------:R-:W-:Y:S01]  /*8fe0*/  FFMA.FTZ R91, R125, R82, -R100 ;  /* 0x000000527d5b7223 */ /* 0x000fe20000010864 */
[----:B------:R-:W-:-:S02]  /*8ff0*/  ISETP.GT.AND P3, PT, R118, 0x71, PT ;  /* 0x000000717600780c */ /* 0x000fc40003f64270 */
[----:B------:R-:W-:-:S03]  /*9000*/  ISETP.GT.AND P4, PT, R118, 0x78, PT ;  /* 0x000000787600780c */ /* 0x000fc60003f84270 */
[----:B------:R-:W-:Y:S01]  /*9010*/  MUFU.TANH R83, R83 ;  /* 0x0000005300537308 */ /* 0x000fe20000002400 */
[-CC-:B-1----:R-:W-:Y:S01]  /*9020*/  FFMA.FTZ R132, R123, R82.reuse, -R100.reuse ;  /* 0x000000527b847223 */ /* 0x182fe20000010864 */
[----:B------:R-:W-:Y:S01]  /*9030*/  FSEL R123, R88, -INF , P5 ;  /* 0xff800000587b7808 */ /* 0x000fe20002800000 */
[----:B------:R-:W-:Y:S01]  /*9040*/  FFMA.FTZ R88, R127, R82, -R100 ;  /* 0x000000527f587223 */ /* 0x000fe20000010864 */
[----:B------:R-:W-:Y:S02]  /*9050*/  ISETP.GT.AND P5, PT, R118, 0x70, PT ;  /* 0x000000707600780c */ /* 0x000fe40003fa4270 */
[----:B------:R-:W-:Y:S02]  /*9060*/  FMNMX.FTZ R127, R123, R76, !PT ;  /* 0x0000004c7b7f7209 */ /* 0x000fe40007810000 */
[----:B------:R-:W1:Y:S01]  /*9070*/  MUFU.TANH R86, R86 ;  /* 0x0000005600567308 */ /* 0x000e620000002400 */
[----:B--2---:R-:W-:Y:S02]  /*9080*/  FSEL R92, R92, -INF , P5 ;  /* 0xff8000005c5c7808 */ /* 0x004fe40002800000 */
[----:B------:R-:W-:-:S02]  /*9090*/  FMNMX.FTZ R127, R90, R127, !PT ;  /* 0x0000007f5a7f7209 */ /* 0x000fc40007810000 */
[----:B------:R-:W-:Y:S02]  /*90a0*/  ISETP.GT.AND P5, PT, R118, 0x79, PT ;  /* 0x000000797600780c */ /* 0x000fe40003fa4270 */
[----:B------:R-:W-:Y:S01]  /*90b0*/  FMNMX.FTZ R127, R84, R127, !PT ;  /* 0x0000007f547f7209 */ /* 0x000fe20007810000 */
[----:B------:R-:W2:Y:S03]  /*90c0*/  MUFU.TANH R87, R87 ;  /* 0x0000005700577308 */ /* 0x000ea60000002400 */
[----:B------:R-:W-:-:S05]  /*90d0*/  FMNMX.FTZ R127, R92, R127, !PT ;  /* 0x0000007f5c7f7209 */ /* 0x000fca0007810000 */
[----:B------:R-:W3:Y:S01]  /*90e0*/  MUFU.TANH R74, R74 ;  /* 0x0000004a004a7308 */ /* 0x000ee20000002400 */
[----:B-1----:R-:W-:Y:S01]  /*90f0*/  FSEL R134, R86, -INF , P4 ;  /* 0xff80000056867808 */ /* 0x002fe20002000000 */
[----:B------:R-:W-:Y:S01]  /*9100*/  FFMA.FTZ R86, R135, R82, -R100 ;  /* 0x0000005287567223 */ /* 0x000fe20000010864 */
[----:B------:R-:W-:-:S05]  /*9110*/  ISETP.GT.AND P4, PT, R118, 0x81, PT ;  /* 0x000000817600780c */ /* 0x000fca0003f84270 */
[----:B------:R-:W1:Y:S01]  /*9120*/  MUFU.TANH R94, R94 ;  /* 0x0000005e005e7308 */ /* 0x000e620000002400 */
[----:B--2---:R-:W-:Y:S01]  /*9130*/  FSEL R136, R87, -INF , P5 ;  /* 0xff80000057887808 */ /* 0x004fe20002800000 */
[----:B------:R-:W-:Y:S01]  /*9140*/  FFMA.FTZ R87, R149, R82, -R100 ;  /* 0x0000005295577223 */ /* 0x000fe20000010864 */
[----:B------:R-:W-:-:S05]  /*9150*/  ISETP.GT.AND P5, PT, R118, 0x88, PT ;  /* 0x000000887600780c */ /* 0x000fca0003fa4270 */
[----:B------:R2:W-:Y:S08]  /*9160*/  MUFU.EX2 R72, R132 ;  /* 0x0000008400487308 */ /* 0x0005f00000000800 */
[----:B------:R-:W4:Y:S01]  /*9170*/  MUFU.TANH R116, R116 ;  /* 0x0000007400747308 */ /* 0x000f220000002400 */
[----:B--2---:R-:W-:Y:S01]  /*9180*/  FSEL R132, R83, -INF , P3 ;  /* 0xff80000053847808 */ /* 0x004fe20001800000 */
[----:B------:R-:W-:-:S02]  /*9190*/  WARPGROUP.DEPBAR.LE gsb0, 0x0 ;  /* 0x00008000000079c5 */ /* 0x000fc40000010000 */
[----:B------:R-:W-:Y:S01]  /*91a0*/  WARPGROUP.ARRIVE ;  /* 0x00000000000079c5 */ /* 0x000fe20000000000 */
[----:B------:R-:W-:Y:S01]  /*91b0*/  FMNMX.FTZ R127, R132, R127, !PT ;  /* 0x0000007f847f7209 */ /* 0x000fe20007810000 */
[-CC-:B------:R-:W-:Y:S01]  /*91c0*/  FFMA.FTZ R83, R131, R82.reuse, -R100.reuse ;  /* 0x0000005283537223 */ /* 0x180fe20000010864 */
[----:B------:R-:W-:Y:S01]  /*91d0*/  ISETP.GT.AND P3, PT, R118, 0x80, PT ;  /* 0x000000807600780c */ /* 0x000fe20003f64270 */
[----:B------:R-:W2:Y:S01]  /*91e0*/  MUFU.TANH R110, R110 ;  /* 0x0000006e006e7308 */ /* 0x000ea20000002400 */
[----:B------:R-:W-:Y:S01]  /*91f0*/  FMNMX.FTZ R127, R134, R127, !PT ;  /* 0x0000007f867f7209 */ /* 0x000fe20007810000 */
[----:B------:R-:W-:Y:S01]  /*9200*/  HGMMA.64x96x16.F32 R24, gdesc[UR28].tnspB, R24, gsb0 ;  /* 0x416000001c1879f0 */ /* 0x000fe20008000818 */
[----:B------:R-:W-:Y:S01]  /*9210*/  UIADD3 UR28, UR6, 0xa80, URZ ;  /* 0x00000a80061c7890 */ /* 0x000fe2000fffe03f */
[----:B---3--:R-:W-:Y:S01]  /*9220*/  FSEL R138, R74, -INF , P3 ;  /* 0xff8000004a8a7808 */ /* 0x008fe20001800000 */
[----:B------:R-:W-:Y:S01]  /*9230*/  UIADD3 UR30, UR7, 0x1c0, URZ ;  /* 0x000001c0071e7890 */ /* 0x000fe2000fffe03f */
[----:B------:R-:W-:Y:S01]  /*9240*/  FMNMX.FTZ R127, R136, R127, !PT ;  /* 0x0000007f887f7209 */ /* 0x000fe20007810000 */
[----:B------:R-:W-:Y:S01]  /*9250*/  UMOV UR29, 0xc0000010 ;  /* 0xc0000010001d7882 */ /* 0x000fe20000000000 */
[----:B------:R-:W-:Y:S01]  /*9260*/  UMOV UR31, 0x80000020 ;  /* 0x80000020001f7882 */ /* 0x000fe20000000000 */
[----:B-1----:R-:W-:Y:S01]  /*9270*/  FSEL R140, R94, -INF , P4 ;  /* 0xff8000005e8c7808 */ /* 0x002fe20002000000 */
[-CC-:B------:R-:W-:Y:S01]  /*9280*/  FFMA.FTZ R94, R137, R82.reuse, -R100.reuse ;  /* 0x00000052895e7223 */ /* 0x180fe20000010864 */
[----:B------:R-:W-:Y:S01]  /*9290*/  FMNMX.FTZ R127, R138, R127, !PT ;  /* 0x0000007f8a7f7209 */ /* 0x000fe20007810000 */
[----:B------:R1:W-:Y:S01]  /*92a0*/  MUFU.EX2 R76, R88 ;  /* 0x00000058004c7308 */ /* 0x0003e20000000800 */
[----:B------:R-:W-:Y:S01]  /*92b0*/  ISETP.GT.AND P3, PT, R118, 0x89, PT ;  /* 0x000000897600780c */ /* 0x000fe20003f64270 */
[-CC-:B------:R-:W-:Y:S01]  /*92c0*/  FFMA.FTZ R118, R155, R82.reuse, -R100.reuse ;  /* 0x000000529b767223 */ /* 0x180fe20000010864 */
[----:B----4-:R-:W-:Y:S01]  /*92d0*/  FSEL R142, R116, -INF , P5 ;  /* 0xff800000748e7808 */ /* 0x010fe20002800000 */
[----:B------:R-:W-:Y:S01]  /*92e0*/  FFMA.FTZ R131, R139, R82, -R100 ;  /* 0x000000528b837223 */ /* 0x000fe20000010864 */
[----:B------:R-:W-:-:S02]  /*92f0*/  FMNMX.FTZ R127, R140, R127, !PT ;  /* 0x0000007f8c7f7209 */ /* 0x000fc40007810000 */
[----:B--2---:R-:W-:Y:S01]  /*9300*/  FSEL R152, R110, -INF , P3 ;  /* 0xff8000006e987808 */ /* 0x004fe20001800000 */
[----:B------:R2:W-:Y:S01]  /*9310*/  MUFU.EX2 R74, R129 ;  /* 0x00000081004a7308 */ /* 0x0005e20000000800 */
[----:B------:R-:W-:Y:S01]  /*9320*/  FMNMX.FTZ R127, R142, R127, !PT ;  /* 0x0000007f8e7f7209 */ /* 0x000fe20007810000 */
[-CC-:B------:R-:W-:Y:S01]  /*9330*/  FFMA.FTZ R110, R133, R82.reuse, -R100.reuse ;  /* 0x00000052856e7223 */ /* 0x180fe20000010864 */
[-CC-:B-1----:R-:W-:Y:S01]  /*9340*/  FFMA.FTZ R88, R153, R82.reuse, -R100.reuse ;  /* 0x0000005299587223 */ /* 0x182fe20000010864 */
[----:B------:R-:W-:Y:S01]  /*9350*/  FFMA.FTZ R133, R157, R82, -R100 ;  /* 0x000000529d857223 */ /* 0x000fe20000010864 */
[----:B------:R-:W-:-:S03]  /*9360*/  FMNMX.FTZ R127, R152, R127, !PT ;  /* 0x0000007f987f7209 */ /* 0x000fc60007810000 */
[----:B------:R-:W-:Y:S01]  /*9370*/  MUFU.EX2 R102, R102 ;  /* 0x0000006600667308 */ /* 0x000fe20000000800 */
[--C-:B--2---:R-:W-:Y:S01]  /*9380*/  FFMA.FTZ R129, R143, R82, -R100.reuse ;  /* 0x000000528f817223 */ /* 0x104fe20000010864 */
[----:B------:R-:W1:Y:S06]  /*9390*/  SHFL.BFLY PT, R116, R127, 0x2, 0x1f ;  /* 0x0c401f007f747f89 */ /* 0x000e6c00000e0000 */
        /* <DEDUP_REMOVED lines=9> */
[----:B-1----:R-:W-:-:S07]  /*9430*/  FMNMX.FTZ R155, R125, R154, !PT ;  /* 0x0000009a7d9b7209 */ /* 0x002fce0007810000 */
[----:B------:R-:W-:Y:S01]  /*9440*/  MUFU.EX2 R81, R81 ;  /* 0x0000005100517308 */ /* 0x000fe20000000800 */
[----:B------:R-:W-:Y:S02]  /*9450*/  FSEL R125, R75, RZ, P2 ;  /* 0x000000ff4b7d7208 */ /* 0x000fe40001000000 */
[C---:B------:R-:W-:Y:S01]  /*9460*/  FSETP.NEU.FTZ.AND P2, PT, R155.reuse, -INF , PT ;  /* 0xff8000009b00780b */ /* 0x040fe20003f5d000 */
[-C--:B------:R-:W-:Y:S02]  /*9470*/  FMUL.FTZ R137, R155, R82.reuse ;  /* 0x000000529b897220 */ /* 0x080fe40000410000 */
[----:B------:R-:W-:Y:S02]  /*9480*/  FADD.FTZ R125, -R125, R8 ;  /* 0x000000087d7d7221 */ /* 0x000fe40000010100 */
[----:B------:R-:W-:Y:S01]  /*9490*/  MUFU.EX2 R106, R106 ;  /* 0x0000006a006a7308 */ /* 0x000fe20000000800 */
[----:B------:R-:W-:Y:S01]  /*94a0*/  FSEL R137, R137, RZ, P2 ;  /* 0x000000ff89897208 */ /* 0x000fe20001000000 */
[----:B------:R-:W-:-:S04]  /*94b0*/  FMUL.FTZ R135, R125, R82 ;  /* 0x000000527d877220 */ /* 0x000fc80000410000 */
[-CC-:B------:R-:W-:Y:S01]  /*94c0*/  FFMA.FTZ R8, R108, R82.reuse, -R137.reuse ;  /* 0x000000526c087223 */ /* 0x180fe20000010889 */
[----:B------:R-:W-:Y:S01]  /*94d0*/  FSEL R108, R155, RZ, P2 ;  /* 0x000000ff9b6c7208 */ /* 0x000fe20001000000 */
[-CC-:B------:R-:W-:Y:S01]  /*94e0*/  FFMA.FTZ R100, R105, R82.reuse, -R137.reuse ;  /* 0x0000005269647223 */ /* 0x180fe20000010889 */
[----:B------:R-:W-:Y:S01]  /*94f0*/  ISETP.GE.U32.AND P2, PT, R2, 0x180, PT ;  /* 0x000001800200780c */ /* 0x000fe20003f46070 */
[-CC-:B------:R-:W-:Y:S01]  /*9500*/  FFMA.FTZ R139, R12, R82.reuse, -R137.reuse ;  /* 0x000000520c8b7223 */ /* 0x180fe20000010889 */
[-C--:B------:R-:W-:Y:S01]  /*9510*/  FFMA.FTZ R12, R99, R82.reuse, -R137 ;  /* 0x00000052630c7223 */ /* 0x080fe20000010889 */
[----:B------:R-:W-:Y:S02]  /*9520*/  WARPGROUP.DEPBAR.LE gsb0, 0x0 ;  /* 0x00008000000079c5 */ /* 0x000fe40000010000 */
[----:B------:R-:W-:Y:S01]  /*9530*/  WARPGROUP.ARRIVE ;  /* 0x00000000000079c5 */ /* 0x000fe20000000000 */
[----:B------:R-:W-:Y:S01]  /*9540*/  FADD.FTZ R105, -R108, R5 ;  /* 0x000000056c697221 */ /* 0x000fe20000010100 */
[----:B------:R-:W-:Y:S01]  /*9550*/  VIADD R5, R16, 0x9 ;  /* 0x0000000910057836 */ /* 0x000fe20000000000 */
[----:B------:R-:W1:Y:S01]  /*9560*/  MUFU.EX2 R135, R135 ;  /* 0x0000008700877308 */ /* 0x000e620000000800 */
[-CC-:B------:R-:W-:Y:S01]  /*9570*/  FFMA.FTZ R125, R10, R82.reuse, -R137.reuse ;  /* 0x000000520a7d7223 */ /* 0x180fe20000010889 */
[-CC-:B------:R-:W-:Y:S01]  /*9580*/  FFMA.FTZ R156, R89, R82.reuse, -R137.reuse ;  /* 0x00000052599c7223 */ /* 0x180fe20000010889 */
[----:B------:R-:W-:Y:S01]  /*9590*/  HGMMA.64x96x16.F32 R24, gdesc[UR28].tnspB, R24, gsb0 ;  /* 0x416000001c1879f0 */ /* 0x000fe20008000818 */
[----:B------:R-:W-:Y:S01]  /*95a0*/  UIADD3 UR28, UR6, 0xc00, URZ ;  /* 0x00000c00061c7890 */ /* 0x000fe2000fffe03f */
[----:B------:R-:W-:Y:S01]  /*95b0*/  SEL R99, R5, 0x9, !P2 ;  /* 0x0000000905637807 */ /* 0x000fe20005000000 */
[----:B------:R-:W-:Y:S01]  /*95c0*/  UIADD3 UR30, UR7, 0x200, URZ ;  /* 0x00000200071e7890 */ /* 0x000fe2000fffe03f */
[-C--:B------:R-:W-:Y:S01]  /*95d0*/  FMUL.FTZ R5, R105, R82.reuse ;  /* 0x0000005269057220 */ /* 0x080fe20000410000 */
[----:B------:R-:W-:Y:S01]  /*95e0*/  UMOV UR29, 0xc0000010 ;  /* 0xc0000010001d7882 */ /* 0x000fe20000000000 */
[----:B------:R-:W-:Y:S01]  /*95f0*/  UMOV UR31, 0x80000020 ;  /* 0x80000020001f7882 */ /* 0x000fe20000000000 */
[----:B------:R-:W-:Y:S01]  /*9600*/  MUFU.EX2 R8, R8 ;  /* 0x0000000800087308 */ /* 0x000fe20000000800 */
[-CC-:B------:R-:W-:Y:S01]  /*9610*/  FFMA.FTZ R10, R124, R82.reuse, -R137.reuse ;  /* 0x000000527c0a7223 */ /* 0x180fe20000010889 */
        /* <DEDUP_REMOVED lines=8> */
[----:B-1----:R-:W-:Y:S01]  /*96a0*/  FFMA.FTZ R114, R135, R3, R102 ;  /* 0x0000000387727223 */ /* 0x002fe20000010066 */
[-CC-:B------:R-:W-:Y:S01]  /*96b0*/  FFMA.FTZ R93, R109, R82.reuse, -R137.reuse ;  /* 0x000000526d5d7223 */ /* 0x180fe20000010889 */
[-CC-:B------:R-:W-:Y:S01]  /*96c0*/  FFMA.FTZ R109, R111, R82.reuse, -R137.reuse ;  /* 0x000000526f6d7223 */ /* 0x180fe20000010889 */
[-CC-:B------:R-:W-:Y:S01]  /*96d0*/  FFMA.FTZ R111, R107, R82.reuse, -R137.reuse ;  /* 0x000000526b6f7223 */ /* 0x180fe20000010889 */
[----:B------:R-:W-:Y:S01]  /*96e0*/  @!P1 IADD3 R105, R113, 0x31c40, RZ ;  /* 0x00031c4071699810 */ /* 0x000fe20007ffe0ff */
[-CC-:B------:R-:W-:Y:S01]  /*96f0*/  FFMA.FTZ R154, R14, R82.reuse, -R137.reuse ;  /* 0x000000520e9a7223 */ /* 0x180fe20000010889 */
[----:B------:R-:W-:Y:S01]  /*9700*/  MUFU.EX2 R125, R125 ;  /* 0x0000007d007d7308 */ /* 0x000fe20000000800 */
[----:B------:R-:W-:Y:S01]  /*9710*/  FADD.FTZ R107, R95, R114 ;  /* 0x000000725f6b7221 */ /* 0x000fe20000010000 */
[-C--:B------:R-:W-:Y:S01]  /*9720*/  FFMA.FTZ R3, R96, R82.reuse, -R137 ;  /* 0x0000005260037223 */ /* 0x080fe20000010889 */
[----:B------:R-:W-:Y:S01]  /*9730*/  @!P1 PRMT R105, RZ, 0x654, R105 ;  /* 0x00000654ff699816 */ /* 0x000fe20000000069 */
[----:B------:R-:W-:Y:S01]  /*9740*/  FFMA.FTZ R14, R121, R82, -R137 ;  /* 0x00000052790e7223 */ /* 0x000fe20000010889 */
[----:B------:R-:W-:Y:S01]  /*9750*/  FADD.FTZ R114, R98, R107 ;  /* 0x0000006b62727221 */ /* 0x000fe20000010000 */
[----:B------:R-:W-:Y:S01]  /*9760*/  F2FP.F16.F32.PACK_AB R124, R9, R78 ;  /* 0x0000004e097c723e */ /* 0x000fe200000000ff */
[--C-:B------:R-:W-:Y:S01]  /*9770*/  FFMA.FTZ R121, R122, R82, -R137.reuse ;  /* 0x000000527a797223 */ /* 0x100fe20000010889 */
[----:B------:R-:W-:Y:S01]  /*9780*/  MUFU.EX2 R10, R10 ;  /* 0x0000000a000a7308 */ /* 0x000fe20000000800 */
[----:B--2---:R-:W-:Y:S01]  /*9790*/  FFMA.FTZ R96, R5, R0, R8 ;  /* 0x0000000005607223 */ /* 0x004fe20000010008 */
[----:B------:R-:W-:Y:S01]  /*97a0*/  F2FP.F16.F32.PACK_AB R98, R79, R98 ;  /* 0x000000624f62723e */ /* 0x000fe200000000ff */
[----:B------:R-:W-:Y:S01]  /*97b0*/  FFMA.FTZ R122, R115, R82, -R137 ;  /* 0x00000052737a7223 */ /* 0x000fe20000010889 */
[----:B------:R-:W-:-:S02]  /*97c0*/  IMAD.U32 R115, RZ, RZ, UR45 ;  /* 0x0000002dff737e24 */ /* 0x000fc4000f8e00ff */
[-CC-:B------:R-:W-:Y:S01]  /*97d0*/  FFMA.FTZ R108, R117, R82.reuse, -R137.reuse ;  /* 0x00000052756c7223 */ /* 0x180fe20000010889 */
[-CC-:B------:R-:W-:Y:S01]  /*97e0*/  FFMA.FTZ R0, R128, R82.reuse, -R137.reuse ;  /* 0x0000005280007223 */ /* 0x180fe20000010889 */
[-CC-:B------:R-:W-:Y:S01]  /*97f0*/  FFMA.FTZ R130, R130, R82.reuse, -R137.reuse ;  /* 0x0000005282827223 */ /* 0x180fe20000010889 */
[----:B------:R-:W-:Y:S01]  /*9800*/  MUFU.EX2 R139, R139 ;  /* 0x0000008b008b7308 */ /* 0x000fe20000000800 */
[----:B------:R-:W-:Y:S01]  /*9810*/  @!P1 LEA R113, R115, UR47, 0x3 ;  /* 0x0000002f73719c11 */ /* 0x000fe2000f8e18ff */
[-CC-:B------:R-:W-:Y:S01]  /*9820*/  FFMA.FTZ R123, R123, R82.reuse, -R137.reuse ;  /* 0x000000527b7b7223 */ /* 0x180fe20000010889 */
[-CC-:B------:R-:W-:Y:S01]  /*9830*/  FFMA.FTZ R90, R90, R82.reuse, -R137.reuse ;  /* 0x000000525a5a7223 */ /* 0x180fe20000010889 */
[-CC-:B------:R-:W-:Y:S01]  /*9840*/  FFMA.FTZ R92, R92, R82.reuse, -R137.reuse ;  /* 0x000000525c5c7223 */ /* 0x180fe20000010889 */
[-CC-:B------:R-:W-:Y:S01]  /*9850*/  FFMA.FTZ R132, R132, R82.reuse, -R137.reuse ;  /* 0x0000005284847223 */ /* 0x180fe20000010889 */
[----:B------:R-:W-:Y:S02]  /*9860*/  @!P1 VIADD R113, R113, 0x31c60 ;  /* 0x00031c6071719836 */ /* 0x000fe40000000000 */
[-CC-:B------:R-:W-:Y:S01]  /*9870*/  FFMA.FTZ R134, R134, R82.reuse, -R137.reuse ;  /* 0x0000005286867223 */ /* 0x180fe20000010889 */
[----:B------:R-:W-:Y:S01]  /*9880*/  MUFU.EX2 R127, R127 ;  /* 0x0000007f007f7308 */ /* 0x000fe20000000800 */
[-CC-:B------:R-:W-:Y:S01]  /*9890*/  FFMA.FTZ R136, R136, R82.reuse, -R137.reuse ;  /* 0x0000005288887223 */ /* 0x180fe20000010889 */
[-C--:B------:R-:W-:Y:S01]  /*98a0*/  FFMA.FTZ R138, R138, R82.reuse, -R137 ;  /* 0x000000528a8a7223 */ /* 0x080fe20000010889 */
[----:B------:R-:W-:Y:S01]  /*98b0*/  @!P1 PRMT R113, RZ, 0x654, R113 ;  /* 0x00000654ff719816 */ /* 0x000fe20000000071 */
[-CC-:B------:R-:W-:Y:S01]  /*98c0*/  FFMA.FTZ R140, R140, R82.reuse, -R137.reuse ;  /* 0x000000528c8c7223 */ /* 0x180fe20000010889 */
[----:B------:R-:W-:Y:S01]  /*98d0*/  FFMA.FTZ R142, R142, R82, -R137 ;  /* 0x000000528e8e7223 */ /* 0x000fe20000010889 */
[----:B------:R-:W-:Y:S01]  /*98e0*/  ISETP.LT.AND P2, PT, R4, UR60, PT ;  /* 0x0000003c04007c0c */ /* 0x000fe2000bf41270 */
[----:B------:R-:W-:Y:S01]  /*98f0*/  UIADD3 UR6, UR60, -0x1, URZ ;  /* 0xffffffff3c067890 */ /* 0x000fe2000fffe03f */
[----:B------:R-:W-:Y:S01]  /*9900*/  MUFU.EX2 R154, R154 ;  /* 0x0000009a009a7308 */ /* 0x000fe20000000800 */
[----:B------:R-:W-:-:S05]  /*9910*/  UMOV UR45, UR46 ;  /* 0x0000002e002d7c82 */ /* 0x000fca0008000000 */
[----:B------:R-:W-:Y:S02]  /*9920*/  UMOV UR60, UR6 ;  /* 0x00000006003c7c82 */ /* 0x000fe40008000000 */
        /* <DEDUP_REMOVED lines=8> */
[----:B------:R-:W-:Y:S07]  /*99b0*/  HGMMA.64x96x16.F32 R24, gdesc[UR28].tnspB, R24, gsb0 ;  /* 0x416000001c1879f0 */ /* 0x000fee0008000818 */
[----:B------:R-:W-:Y:S08]  /*99c0*/  MUFU.EX2 R93, R93 ;  /* 0x0000005d005d7308 */ /* 0x000ff00000000800 */
[----:B------:R-:W-:Y:S08]  /*99d0*/  MUFU.EX2 R120, R120 ;  /* 0x0000007800787308 */ /* 0x000ff00000000800 */
[----:B------:R-:W-:Y:S08]  /*99e0*/  MUFU.EX2 R109, R109 ;  /* 0x0000006d006d7308 */ /* 0x000ff00000000800 */
[----:B------:R-:W1:Y:S08]  /*99f0*/  MUFU.EX2 R122, R122 ;  /* 0x0000007a007a7308 */ /* 0x000e700000000800 */
[----:B------:R-:W2:Y:S08]  /*9a00*/  MUFU.EX2 R85, R85 ;  /* 0x0000005500557308 */ /* 0x000eb00000000800 */
[----:B------:R-:W3:Y:S01]  /*9a10*/  MUFU.EX2 R15, R15 ;  /* 0x0000000f000f7308 */ /* 0x000ee20000000800 */
[----:B-1----:R-:W-:-:S07]  /*9a20*/  F2FP.F16.F32.PACK_AB R107, R122, R109 ;  /* 0x0000006d7a6b723e */ /* 0x002fce00000000ff */
[----:B------:R-:W1:Y:S08]  /*9a30*/  MUFU.EX2 R100, R100 ;  /* 0x0000006400647308 */ /* 0x000e700000000800 */
[----:B------:R-:W4:Y:S08]  /*9a40*/  MUFU.EX2 R91, R91 ;  /* 0x0000005b005b7308 */ /* 0x000f300000000800 */
[----:B------:R-:W5:Y:S08]  /*9a50*/  MUFU.EX2 R108, R108 ;  /* 0x0000006c006c7308 */ /* 0x000f700000000800 */
[----:B------:R-:W5:Y:S08]  /*9a60*/  MUFU.EX2 R73, R73 ;  /* 0x0000004900497308 */ /* 0x000f700000000800 */
[----:B------:R-:W5:Y:S08]  /*9a70*/  MUFU.EX2 R111, R111 ;  /* 0x0000006f006f7308 */ /* 0x000f700000000800 */
[----:B------:R-:W-:Y:S08]  /*9a80*/  MUFU.EX2 R3, R3 ;  /* 0x0000000300037308 */ /* 0x000ff00000000800 */
[----:B------:R-:W-:Y:S01]  /*9a90*/  MUFU.EX2 R83, R83 ;  /* 0x0000005300537308 */ /* 0x000fe20000000800 */
[----:B------:R-:W-:-:S02]  /*9aa0*/  WARPGROUP.DEPBAR.LE gsb0, 0x0 ;  /* 0x00008000000079c5 */ /* 0x000fc40000010000 */
[----:B------:R2:W-:Y:S06]  /*9ab0*/  BAR.ARV R99, 0x100 ;  /* 0x000400630000751d */ /* 0x0005ec0000002000 */
[----:B------:R3:W-:Y:S01]  /*9ac0*/  @!P1 SYNCS.ARRIVE.TRANS64.RED.A1T0 RZ, [R105+URZ], RZ ;  /* 0x000000ff69ff99a7 */ /* 0x0007e2000810043f */
[----:B------:R-:W-:Y:S01]  /*9ad0*/  MUFU.EX2 R0, R0 ;  /* 0x0000000000007308 */ /* 0x000fe20000000800 */
[----:B--2---:R-:W-:Y:S01]  /*9ae0*/  FADD.FTZ R99, R125, R96 ;  /* 0x000000607d637221 */ /* 0x004fe20000010000 */
[----:B------:R-:W-:Y:S01]  /*9af0*/  F2FP.F16.F32.PACK_AB R96, R95, R102 ;  /* 0x000000665f60723e */ /* 0x000fe200000000ff */
[----:B------:R-:W-:Y:S01]  /*9b00*/  FFMA.FTZ R95, R97, R82, -R137 ;  /* 0x00000052615f7223 */ /* 0x000fe20000010889 */
[----:B------:R-:W-:Y:S01]  /*9b10*/  F2FP.F16.F32.PACK_AB R97, R125, R8 ;  /* 0x000000087d61723e */ /* 0x000fe200000000ff */
[----:B------:R-:W-:Y:S01]  /*9b20*/  FADD.FTZ R102, R10, R99 ;  /* 0x000000630a667221 */ /* 0x000fe20000010000 */
[----:B------:R-:W-:Y:S01]  /*9b30*/  F2FP.F16.F32.PACK_AB R99, R139, R10 ;  /* 0x0000000a8b63723e */ /* 0x000fe200000000ff */
[----:B---3--:R-:W-:Y:S01]  /*9b40*/  FADD.FTZ R105, R79, R114 ;  /* 0x000000724f697221 */ /* 0x008fe20000010000 */
[----:B------:R2:W-:Y:S01]  /*9b50*/  @!P1 SYNCS.ARRIVE.TRANS64.RED.A1T0 RZ, [R113+URZ], RZ ;  /* 0x000000ff71ff99a7 */ /* 0x0005e2000810043f */
[----:B------:R-:W-:Y:S01]  /*9b60*/  FADD.FTZ R102, R139, R102 ;  /* 0x000000668b667221 */ /* 0x000fe20000010000 */
[----:B------:R-:W-:Y:S01]  /*9b70*/  MUFU.EX2 R110, R110 ;  /* 0x0000006e006e7308 */ /* 0x000fe20000000800 */
[----:B------:R-:W-:Y:S01]  /*9b80*/  FADD.FTZ R114, R78, R105 ;  /* 0x000000694e727221 */ /* 0x000fe20000010000 */
[----:B------:R4:W-:Y:S01]  /*9b90*/  STSM.16.M88.4 [R22+0x24300], R96 ;  /* 0x0243006016007844 */ /* 0x0009e20000000200 */
[----:B------:R-:W-:Y:S01]  /*9ba0*/  F2FP.F16.F32.PACK_AB R125, R154, R127 ;  /* 0x0000007f9a7d723e */ /* 0x000fe200000000ff */
[----:B------:R-:W-:Y:S01]  /*9bb0*/  FMUL.FTZ R26, R26, R5 ;  /* 0x000000051a1a7220 */ /* 0x000fe20000410000 */
[----:B------:R-:W-:Y:S01]  /*9bc0*/  FADD.FTZ R114, R9, R114 ;  /* 0x0000007209727221 */ /* 0x000fe20000010000 */
[----:B------:R-:W-:Y:S01]  /*9bd0*/  FADD.FTZ R9, R127, R102 ;  /* 0x000000667f097221 */ /* 0x000fe20000010000 */
[-C--:B--2---:R-:W-:Y:S01]  /*9be0*/  FFMA.FTZ R113, R84, R82.reuse, -R137 ;  /* 0x0000005254717223 */ /* 0x084fe20000010889 */
[----:B------:R-:W-:Y:S01]  /*9bf0*/  MUFU.EX2 R78, R130 ;  /* 0x00000082004e7308 */ /* 0x000fe20000000800 */
[----:B------:R-:W-:Y:S01]  /*9c00*/  FADD.FTZ R79, R11, R114 ;  /* 0x000000720b4f7221 */ /* 0x000fe20000010000 */
[----:B------:R-:W-:Y:S01]  /*9c10*/  FADD.FTZ R102, R154, R9 ;  /* 0x000000099a667221 */ /* 0x000fe20000010000 */
[----:B------:R-:W-:Y:S01]  /*9c20*/  F2FP.F16.F32.PACK_AB R127, R156, R141 ;  /* 0x0000008d9c7f723e */ /* 0x000fe200000000ff */
[----:B------:R-:W-:Y:S01]  /*9c30*/  FMUL.FTZ R27, R27, R5 ;  /* 0x000000051b1b7220 */ /* 0x000fe20000410000 */
[C---:B------:R-:W-:Y:S01]  /*9c40*/  FADD.FTZ R114, R126.reuse, R79 ;  /* 0x0000004f7e727221 */ /* 0x040fe20000010000 */
[----:B------:R-:W-:Y:S01]  /*9c50*/  F2FP.F16.F32.PACK_AB R126, R126, R11 ;  /* 0x0000000b7e7e723e */ /* 0x000fe200000000ff */
[----:B------:R-:W-:Y:S01]  /*9c60*/  FADD.FTZ R9, R141, R102 ;  /* 0x000000668d097221 */ /* 0x000fe20000010000 */
[----:B------:R-:W-:Y:S01]  /*9c70*/  MUFU.EX2 R86, R86 ;  /* 0x0000005600567308 */ /* 0x000fe20000000800 */
[----:B------:R-:W-:Y:S01]  /*9c80*/  FADD.FTZ R11, R13, R114 ;  /* 0x000000720d0b7221 */ /* 0x000fe20000010000 */
[-C--:B------:R-:W-:Y:S01]  /*9c90*/  FFMA.FTZ R79, R119, R82.reuse, -R137 ;  /* 0x00000052774f7223 */ /* 0x080fe20000010889 */
[----:B------:R-:W-:Y:S01]  /*9ca0*/  FADD.FTZ R9, R156, R9 ;  /* 0x000000099c097221 */ /* 0x000fe20000010000 */
[----:B------:R-:W-:Y:S01]  /*9cb0*/  FFMA.FTZ R137, R152, R82, -R137 ;  /* 0x0000005298897223 */ /* 0x000fe20000010889 */
[----:B------:R-:W-:Y:S01]  /*9cc0*/  FADD.FTZ R10, R20, R11 ;  /* 0x0000000b140a7221 */ /* 0x000fe20000010000 */
[----:B------:R-:W-:Y:S01]  /*9cd0*/  STSM.16.M88.4 [R22+0x25b00], R124 ;  /* 0x025b007c16007844 */ /* 0x000fe20000000200 */
[----:B------:R-:W-:Y:S01]  /*9ce0*/  FADD.FTZ R8, R12, R9 ;  /* 0x000000090c087221 */ /* 0x000fe20000010000 */
[----:B------:R-:W-:Y:S01]  /*9cf0*/  MUFU.EX2 R95, R95 ;  /* 0x0000005f005f7308 */ /* 0x000fe20000000800 */
[----:B------:R-:W-:Y:S01]  /*9d00*/  FADD.FTZ R11, R21, R10 ;  /* 0x0000000a150b7221 */ /* 0x000fe20000010000 */
[----:B------:R-:W-:Y:S01]  /*9d10*/  F2FP.F16.F32.PACK_AB R105, R120, R93 ;  /* 0x0000005d7869723e */ /* 0x000fe200000000ff */
[----:B------:R-:W-:Y:S01]  /*9d20*/  FADD.FTZ R9, R89, R8 ;  /* 0x0000000859097221 */ /* 0x000fe20000010000 */
[-C--:B------:R-:W-:Y:S01]  /*9d30*/  FMUL.FTZ R30, R30, R5.reuse ;  /* 0x000000051e1e7220 */ /* 0x080fe20000410000 */
[----:B------:R-:W-:Y:S01]  /*9d40*/  FADD.FTZ R10, R112, R11 ;  /* 0x0000000b700a7221 */ /* 0x000fe20000010000 */
[-C--:B------:R-:W-:Y:S01]  /*9d50*/  FMUL.FTZ R31, R31, R5.reuse ;  /* 0x000000051f1f7220 */ /* 0x080fe20000410000 */
[----:B------:R-:W-:Y:S01]  /*9d60*/  FADD.FTZ R8, R14, R9 ;  /* 0x000000090e087221 */ /* 0x000fe20000010000 */
[----:B------:R-:W2:Y:S01]  /*9d70*/  MUFU.EX2 R87, R87 ;  /* 0x0000005700577308 */ /* 0x000ea20000000800 */
[----:B------:R-:W-:Y:S01]  /*9d80*/  FADD.FTZ R9, R101, R10 ;  /* 0x0000000a65097221 */ /* 0x000fe20000010000 */
[-C--:B------:R-:W-:Y:S01]  /*9d90*/  FMUL.FTZ R34, R34, R5.reuse ;  /* 0x0000000522227220 */ /* 0x080fe20000410000 */
[----:B------:R-:W-:Y:S01]  /*9da0*/  FADD.FTZ R8, R121, R8 ;  /* 0x0000000879087221 */ /* 0x000fe20000010000 */
[----:B------:R-:W-:Y:S01]  /*9db0*/  FMUL.FTZ R35, R35, R5 ;  /* 0x0000000523237220 */ /* 0x000fe20000410000 */
[C---:B------:R-:W-:Y:S01]  /*9dc0*/  FADD.FTZ R10, R104.reuse, R9 ;  /* 0x00000009680a7221 */ /* 0x040fe20000010000 */
[----:B------:R-:W-:Y:S01]  /*9dd0*/  F2FP.F16.F32.PACK_AB R104, R104, R101 ;  /* 0x000000656868723e */ /* 0x000fe200000000ff */
[----:B------:R-:W-:Y:S01]  /*9de0*/  FADD.FTZ R9, R93, R8 ;  /* 0x000000085d097221 */ /* 0x000fe20000010000 */
[----:B------:R-:W3:Y:S01]  /*9df0*/  MUFU.EX2 R79, R79 ;  /* 0x0000004f004f7308 */ /* 0x000ee20000000800 */
        /* <DEDUP_REMOVED lines=12> */
[----:B------:R-:W-:Y:S01]  /*9ec0*/  FADD.FTZ R11, R85, R8 ;  /* 0x00000008550b7221 */ /* 0x000fe20000010000 */
[----:B------:R-:W-:Y:S01]  /*9ed0*/  F2FP.F16.F32.PACK_AB R8, R20, R13 ;  /* 0x0000000d1408723e */ /* 0x000fe200000000ff */
[----:B------:R-:W-:Y:S01]  /*9ee0*/  FADD.FTZ R9, R15, R10 ;  /* 0x0000000a0f097221 */ /* 0x000fe20000010000 */
[----:B------:R-:W-:Y:S01]  /*9ef0*/  MUFU.EX2 R129, R129 ;  /* 0x0000008100817308 */ /* 0x000fe20000000800 */
[----:B------:R-:W-:Y:S01]  /*9f00*/  FADD.FTZ R20, R76, R11 ;  /* 0x0000000b4c147221 */ /* 0x000fe20000010000 */
[----:B------:R-:W-:Y:S01]  /*9f10*/  F2FP.F16.F32.PACK_AB R10, R112, R21 ;  /* 0x00000015700a723e */ /* 0x000fe200000000ff */
[----:B-1----:R-:W-:Y:S01]  /*9f20*/  FADD.FTZ R9, R100, R9 ;  /* 0x0000000964097221 */ /* 0x002fe20000010000 */
[----:B------:R-:W-:Y:S01]  /*9f30*/  F2FP.F16.F32.PACK_AB R11, R121, R14 ;  /* 0x0000000e790b723e */ /* 0x000fe200000000ff */
[C---:B----4-:R-:W-:Y:S01]  /*9f40*/  FADD.FTZ R96, R91.reuse, R20 ;  /* 0x000000145b607221 */ /* 0x050fe20000010000 */
[----:B------:R-:W-:Y:S01]  /*9f50*/  F2FP.F16.F32.PACK_AB R14, R91, R76 ;  /* 0x0000004c5b0e723e */ /* 0x000fe200000000ff */
[----:B-----5:R-:W-:Y:S01]  /*9f60*/  FADD.FTZ R20, R108, R9 ;  /* 0x000000096c147221 */ /* 0x020fe20000010000 */
[----:B------:R-:W-:Y:S01]  /*9f70*/  F2FP.F16.F32.PACK_AB R9, R89, R12 ;  /* 0x0000000c5909723e */ /* 0x000fe200000000ff */
[----:B------:R-:W-:Y:S01]  /*9f80*/  FADD.FTZ R13, R73, R96 ;  /* 0x00000060490d7221 */ /* 0x000fe20000010000 */
[----:B------:R-:W-:Y:S01]  /*9f90*/  MUFU.EX2 R94, R94 ;  /* 0x0000005e005e7308 */ /* 0x000fe20000000800 */
[----:B------:R-:W-:Y:S01]  /*9fa0*/  FADD.FTZ R20, R111, R20 ;  /* 0x000000146f147221 */ /* 0x000fe20000010000 */
[----:B--2---:R-:W-:Y:S01]  /*9fb0*/  F2FP.F16.F32.PACK_AB R76, R87, R86 ;  /* 0x00000056574c723e */ /* 0x004fe200000000ff */
[----:B------:R-:W-:Y:S01]  /*9fc0*/  FADD.FTZ R12, R74, R13 ;  /* 0x0000000d4a0c7221 */ /* 0x000fe20000010000 */
[----:B------:R1:W-:Y:S01]  /*9fd0*/  STSM.16.M88.4 [R22+0x27300], R8 ;  /* 0x0273000816007844 */ /* 0x0003e20000000200 */
[----:B------:R-:W-:Y:S01]  /*9fe0*/  FADD.FTZ R13, R3, R20 ;  /* 0x00000014030d7221 */ /* 0x000fe20000010000 */
[-C--:B------:R-:W-:Y:S01]  /*9ff0*/  FMUL.FTZ R46, R46, R5.reuse ;  /* 0x000000052e2e7220 */ /* 0x080fe20000410000 */
[----:B------:R-:W-:Y:S01]  /*a000*/  FADD.FTZ R81, R83, R12 ;  /* 0x0000000c53517221 */ /* 0x000fe20000010000 */
[----:B------:R-:W2:Y:S01]  /*a010*/  MUFU.EX2 R84, R123 ;  /* 0x0000007b00547308 */ /* 0x000ea20000000800 */
[----:B------:R-:W-:Y:S01]  /*a020*/  FADD.FTZ R13, R0, R13 ;  /* 0x0000000d000d7221 */ /* 0x000fe20000010000 */
[----:B------:R-:W-:Y:S01]  /*a030*/  F2FP.F16.F32.PACK_AB R12, R85, R72 ;  /* 0x00000048550c723e */ /* 0x000fe200000000ff */
[----:B------:R-:W-:Y:S01]  /*a040*/  FADD.FTZ R81, R110, R81 ;  /* 0x000000516e517221 */ /* 0x000fe20000010000 */
[----:B------:R-:W-:Y:S01]  /*a050*/  STSM.16.M88.4 [R22+0x28b00], R104 ;  /* 0x028b006816007844 */ /* 0x000fe20000000200 */
[----:B------:R-:W-:Y:S01]  /*a060*/  FADD.FTZ R20, R78, R13 ;  /* 0x0000000d4e147221 */ /* 0x000fe20000010000 */
[-C--:B------:R-:W-:Y:S01]  /*a070*/  FMUL.FTZ R47, R47, R5.reuse ;  /* 0x000000052f2f7220 */ /* 0x080fe20000410000 */
[----:B------:R-:W-:Y:S01]  /*a080*/  FADD.FTZ R96, R86, R81 ;  /* 0x0000005156607221 */ /* 0x000fe20000010000 */
[----:B------:R-:W4:Y:S01]  /*a090*/  MUFU.EX2 R131, R131 ;  /* 0x0000008300837308 */ /* 0x000f220000000800 */
[----:B------:R-:W-:Y:S01]  /*a0a0*/  FADD.FTZ R20, R95, R20 ;  /* 0x000000145f147221 */ /* 0x000fe20000010000 */
[----:B------:R-:W-:Y:S01]  /*a0b0*/  FMUL.FTZ R50, R50, R5 ;  /* 0x0000000532327220 */ /* 0x000fe20000410000 */
[----:B------:R-:W-:Y:S01]  /*a0c0*/  FADD.FTZ R13, R87, R96 ;  /* 0x00000060570d7221 */ /* 0x000fe20000010000 */
[----:B-1----:R-:W-:Y:S01]  /*a0d0*/  F2FP.F16.F32.PACK_AB R8, R74, R73 ;  /* 0x000000494a08723e */ /* 0x002fe200000000ff */
[----:B---3--:R-:W-:Y:S01]  /*a0e0*/  FADD.FTZ R9, R79, R20 ;  /* 0x000000144f097221 */ /* 0x008fe20000010000 */
[----:B------:R-:W-:Y:S01]  /*a0f0*/  F2FP.F16.F32.PACK_AB R10, R110, R83 ;  /* 0x000000536e0a723e */ /* 0x000fe200000000ff */
[----:B------:R-:W-:Y:S01]  /*a100*/  FADD.FTZ R20, R88, R13 ;  /* 0x0000000d58147221 */ /* 0x000fe20000010000 */
[----:B------:R-:W1:Y:S01]  /*a110*/  MUFU.EX2 R90, R90 ;  /* 0x0000005a005a7308 */ /* 0x000e620000000800 */
[----:B------:R-:W-:Y:S01]  /*a120*/  F2FP.F16.F32.PACK_AB R13, R100, R15 ;  /* 0x0000000f640d723e */ /* 0x000fe200000000ff */
[----:B--2---:R-:W-:Y:S01]  /*a130*/  FADD.FTZ R9, R84, R9 ;  /* 0x0000000954097221 */ /* 0x004fe20000010000 */
[----:B------:R-:W-:Y:S01]  /*a140*/  FADD.FTZ R11, R129, R20 ;  /* 0x00000014810b7221 */ /* 0x000fe20000010000 */
[----:B------:R-:W-:Y:S01]  /*a150*/  F2FP.F16.F32.PACK_AB R15, R111, R108 ;  /* 0x0000006c6f0f723e */ /* 0x000fe200000000ff */
[-C--:B------:R-:W-:Y:S01]  /*a160*/  FMUL.FTZ R51, R51, R5.reuse ;  /* 0x0000000533337220 */ /* 0x080fe20000410000 */
[-C--:B------:R-:W-:Y:S01]  /*a170*/  FMUL.FTZ R54, R54, R5.reuse ;  /* 0x0000000536367220 */ /* 0x080fe20000410000 */
[----:B------:R-:W-:Y:S01]  /*a180*/  FADD.FTZ R72, R94, R11 ;  /* 0x0000000b5e487221 */ /* 0x000fe20000010000 */
[----:B------:R-:W2:Y:S01]  /*a190*/  MUFU.EX2 R77, R77 ;  /* 0x0000004d004d7308 */ /* 0x000ea20000000800 */
[----:B------:R-:W-:Y:S01]  /*a1a0*/  F2FP.F16.F32.PACK_AB R11, R95, R78 ;  /* 0x0000004e5f0b723e */ /* 0x000fe200000000ff */
[----:B------:R3:W-:Y:S01]  /*a1b0*/  STSM.16.M88.4 [R22+0x2a300], R12 ;  /* 0x02a3000c16007844 */ /* 0x0007e20000000200 */
[----:B----4-:R-:W-:Y:S01]  /*a1c0*/  FADD.FTZ R72, R131, R72 ;  /* 0x0000004883487221 */ /* 0x010fe20000010000 */
[----:B------:R-:W-:Y:S01]  /*a1d0*/  F2FP.F16.F32.PACK_AB R78, R129, R88 ;  /* 0x00000058814e723e */ /* 0x000fe200000000ff */
[-C--:B------:R-:W-:Y:S01]  /*a1e0*/  FMUL.FTZ R55, R55, R5.reuse ;  /* 0x0000000537377220 */ /* 0x080fe20000410000 */
[-C--:B------:R-:W-:Y:S01]  /*a1f0*/  FMUL.FTZ R58, R58, R5.reuse ;  /* 0x000000053a3a7220 */ /* 0x080fe20000410000 */
[----:B------:R-:W-:Y:S01]  /*a200*/  FMUL.FTZ R59, R59, R5 ;  /* 0x000000053b3b7220 */ /* 0x000fe20000410000 */
[----:B------:R-:W4:Y:S01]  /*a210*/  MUFU.EX2 R116, R116 ;  /* 0x0000007400747308 */ /* 0x000f220000000800 */
[----:B-1----:R-:W-:Y:S01]  /*a220*/  FADD.FTZ R20, R90, R9 ;  /* 0x000000095a147221 */ /* 0x002fe20000010000 */
[----:B------:R-:W-:Y:S01]  /*a230*/  F2FP.F16.F32.PACK_AB R9, R0, R3 ;  /* 0x000000030009723e */ /* 0x000fe200000000ff */
[-C--:B------:R-:W-:Y:S01]  /*a240*/  FMUL.FTZ R62, R62, R5.reuse ;  /* 0x000000053e3e7220 */ /* 0x080fe20000410000 */
[-C--:B------:R-:W-:Y:S01]  /*a250*/  FMUL.FTZ R63, R63, R5.reuse ;  /* 0x000000053f3f7220 */ /* 0x080fe20000410000 */
[-C--:B------:R-:W-:Y:S01]  /*a260*/  FMUL.FTZ R66, R66, R5.reuse ;  /* 0x0000000542427220 */ /* 0x080fe20000410000 */
[-C--:B------:R-:W-:Y:S01]  /*a270*/  FMUL.FTZ R67, R67, R5.reuse ;  /* 0x0000000543437220 */ /* 0x080fe20000410000 */
[----:B------:R1:W-:Y:S01]  /*a280*/  STSM.16.M88.4 [R22+0x2bb00], R8 ;  /* 0x02bb000816007844 */ /* 0x0003e20000000200 */
[----:B------:R-:W5:Y:S01]  /*a290*/  MUFU.EX2 R113, R113 ;  /* 0x0000007100717308 */ /* 0x000f620000000800 */
[----:B--2---:R-:W-:Y:S01]  /*a2a0*/  FADD.FTZ R73, R77, R72 ;  /* 0x000000484d497221 */ /* 0x004fe20000010000 */
[----:B---3--:R-:W-:Y:S01]  /*a2b0*/  F2FP.F16.F32.PACK_AB R12, R131, R94 ;  /* 0x0000005e830c723e */ /* 0x008fe200000000ff */
[-C--:B------:R-:W-:Y:S01]  /*a2c0*/  FMUL.FTZ R70, R70, R5.reuse ;  /* 0x0000000546467220 */ /* 0x080fe20000410000 */
[----:B------:R-:W-:Y:S01]  /*a2d0*/  FMUL.FTZ R71, R71, R5 ;  /* 0x0000000547477220 */ /* 0x000fe20000410000 */
[-C--:B------:R-:W-:Y:S01]  /*a2e0*/  FMUL.FTZ R24, R24, R135.reuse ;  /* 0x0000008718187220 */ /* 0x080fe20000410000 */
[-C--:B------:R-:W-:Y:S01]  /*a2f0*/  FMUL.FTZ R25, R25, R135.reuse ;  /* 0x0000008719197220 */ /* 0x080fe20000410000 */
[----:B------:R-:W-:Y:S01]  /*a300*/  FMUL.FTZ R28, R28, R135 ;  /* 0x000000871c1c7220 */ /* 0x000fe20000410000 */
[----:B------:R-:W2:Y:S01]  /*a310*/  MUFU.EX2 R92, R92 ;  /* 0x0000005c005c7308 */ /* 0x000ea20000000800 */
[C---:B----4-:R-:W-:Y:S01]  /*a320*/  F2FP.F16.F32.PACK_AB R14, R116.reuse, R77 ;  /* 0x0000004d740e723e */ /* 0x050fe200000000ff */
[----:B------:R-:W-:Y:S01]  /*a330*/  FADD.FTZ R73, R116, R73 ;  /* 0x0000004974497221 */ /* 0x000fe20000010000 */
[----:B------:R-:W-:Y:S01]  /*a340*/  F2FP.F16.F32.PACK_AB R77, R84, R79 ;  /* 0x0000004f544d723e */ /* 0x000fe200000000ff */
[-C--:B------:R-:W-:Y:S01]  /*a350*/  FMUL.FTZ R29, R29, R135.reuse ;  /* 0x000000871d1d7220 */ /* 0x080fe20000410000 */
[-C--:B------:R-:W-:Y:S01]  /*a360*/  FMUL.FTZ R32, R32, R135.reuse ;  /* 0x0000008720207220 */ /* 0x080fe20000410000 */
[-C--:B------:R-:W-:Y:S01]  /*a370*/  FMUL.FTZ R33, R33, R135.reuse ;  /* 0x0000008721217220 */ /* 0x080fe20000410000 */
[-C--:B------:R-:W-:Y:S01]  /*a380*/  FMUL.FTZ R36, R36, R135.reuse ;  /* 0x0000008724247220 */ /* 0x080fe20000410000 */
[----:B------:R-:W3:Y:S01]  /*a390*/  MUFU.EX2 R21, R132 ;  /* 0x0000008400157308 */ /* 0x000ee20000000800 */
[C---:B-----5:R-:W-:Y:S01]  /*a3a0*/  F2FP.F16.F32.PACK_AB R79, R113.reuse, R90 ;  /* 0x0000005a714f723e */ /* 0x060fe200000000ff */
[----:B------:R-:W-:Y:S01]  /*a3b0*/  FADD.FTZ R3, R113, R20 ;  /* 0x0000001471037221 */ /* 0x000fe20000010000 */
[-C--:B------:R-:W-:Y:S01]  /*a3c0*/  FMUL.FTZ R37, R37, R135.reuse ;  /* 0x0000008725257220 */ /* 0x080fe20000410000 */
[-C--:B------:R-:W-:Y:S01]  /*a3d0*/  FMUL.FTZ R40, R40, R135.reuse ;  /* 0x0000008728287220 */ /* 0x080fe20000410000 */
[-C--:B------:R-:W-:Y:S01]  /*a3e0*/  FMUL.FTZ R41, R41, R135.reuse ;  /* 0x0000008729297220 */ /* 0x080fe20000410000 */
[----:B------:R-:W-:Y:S01]  /*a3f0*/  STSM.16.M88.4 [R22+0x2d300], R76 ;  /* 0x02d3004c16007844 */ /* 0x000fe20000000200 */
[-C--:B------:R-:W-:Y:S01]  /*a400*/  FMUL.FTZ R44, R44, R135.reuse ;  /* 0x000000872c2c7220 */ /* 0x080fe20000410000 */
[----:B------:R-:W4:Y:S01]  /*a410*/  MUFU.EX2 R134, R134 ;  /* 0x0000008600867308 */ /* 0x000f220000000800 */
        /* <DEDUP_REMOVED lines=8> */
[C---:B---3--:R-:W-:Y:S01]  /*a4a0*/  F2FP.F16.F32.PACK_AB R13, R21.reuse, R92 ;  /* 0x0000005c150d723e */ /* 0x048fe200000000ff */
[----:B------:R-:W-:Y:S01]  /*a4b0*/  FADD.FTZ R3, R21, R0 ;  /* 0x0000000015037221 */ /* 0x000fe20000010000 */
[-C--:B------:R-:W-:Y:S01]  /*a4c0*/  FMUL.FTZ R57, R57, R135.reuse ;  /* 0x0000008739397220 */ /* 0x080fe20000410000 */
[-C--:B------:R-:W-:Y:S01]  /*a4d0*/  FMUL.FTZ R60, R60, R135.reuse ;  /* 0x000000873c3c7220 */ /* 0x080fe20000410000 */
[-C--:B------:R-:W-:Y:S01]  /*a4e0*/  FMUL.FTZ R61, R61, R135.reuse ;  /* 0x000000873d3d7220 */ /* 0x080fe20000410000 */
[-C--:B------:R-:W-:Y:S01]  /*a4f0*/  FMUL.FTZ R64, R64, R135.reuse ;  /* 0x0000008740407220 */ /* 0x080fe20000410000 */
[-C--:B------:R-:W-:Y:S01]  /*a500*/  FMUL.FTZ R65, R65, R135.reuse ;  /* 0x0000008741417220 */ /* 0x080fe20000410000 */
[----:B------:R-:W3:Y:S01]  /*a510*/  MUFU.EX2 R118, R118 ;  /* 0x0000007600767308 */ /* 0x000ee20000000800 */
[----:B----4-:R-:W-:Y:S01]  /*a520*/  FADD.FTZ R3, R134, R3 ;  /* 0x0000000386037221 */ /* 0x010fe20000010000 */
[-C--:B------:R-:W-:Y:S01]  /*a530*/  FMUL.FTZ R68, R68, R135.reuse ;  /* 0x0000008744447220 */ /* 0x080fe20000410000 */
[----:B------:R-:W-:Y:S01]  /*a540*/  FMUL.FTZ R69, R69, R135 ;  /* 0x0000008745457220 */ /* 0x000fe20000410000 */
[----:B------:R-:W-:-:S04]  /*a550*/  IMAD.MOV.U32 R5, RZ, RZ, R155 ;  /* 0x000000ffff057224 */ /* 0x000fc800078e009b */
[----:B------:R-:W1:Y:S01]  /*a560*/  MUFU.EX2 R133, R133 ;  /* 0x0000008500857308 */ /* 0x000e620000000800 */
[C---:B--2---:R-:W-:Y:S01]  /*a570*/  F2FP.F16.F32.PACK_AB R15, R136.reuse, R134 ;  /* 0x00000086880f723e */ /* 0x044fe200000000ff */
[----:B------:R-:W-:-:S04]  /*a580*/  FADD.FTZ R3, R136, R3 ;  /* 0x0000000388037221 */ /* 0x000fc80000010000 */
[----:B------:R-:W-:Y:S02]  /*a590*/  STSM.16.M88.4 [R22+0x2eb00], R12 ;  /* 0x02eb000c16007844 */ /* 0x000fe40000000200 */
[----:B------:R-:W-:Y:S01]  /*a5a0*/  MUFU.EX2 R80, R80 ;  /* 0x0000005000507308 */ /* 0x000fe20000000800 */
[----:B---3--:R-:W-:-:S07]  /*a5b0*/  FADD.FTZ R0, R118, R73 ;  /* 0x0000004976007221 */ /* 0x008fce0000010000 */
[----:B------:R-:W2:Y:S01]  /*a5c0*/  MUFU.EX2 R103, R103 ;  /* 0x0000006700677308 */ /* 0x000ea20000000800 */
[C---:B-1----:R-:W-:Y:S01]  /*a5d0*/  F2FP.F16.F32.PACK_AB R8, R133.reuse, R118 ;  /* 0x000000768508723e */ /* 0x042fe200000000ff */
[----:B------:R-:W-:-:S06]  /*a5e0*/  FADD.FTZ R73, R133, R0 ;  /* 0x0000000085497221 */ /* 0x000fcc0000010000 */
[----:B------:R-:W1:Y:S08]  /*a5f0*/  MUFU.EX2 R138, R138 ;  /* 0x0000008a008a7308 */ /* 0x000e700000000800 */
        /* <DEDUP_REMOVED lines=10> */
[C---:B-1----:R-:W-:Y:S02]  /*a6a0*/  F2FP.F16.F32.PACK_AB R11, R137.reuse, R142 ;  /* 0x0000008e890b723e */ /* 0x042fe400000000ff */
[----:B------:R-:W-:-:S03]  /*a6b0*/  FADD.FTZ R0, R137, R0 ;  /* 0x0000000089007221 */ /* 0x000fc60000010000 */
[----:B------:R1:W-:Y:S01]  /*a6c0*/  STSM.16.M88.4 [R22+0x30300], R8 ;  /* 0x0303000816007844 */ /* 0x0003e20000000200 */
[----:B------:R-:W-:Y:S01]  /*a6d0*/  @!PT LDS RZ, [RZ] ;  /* 0x00000000fffff984 */ /* 0x000fe20000000800 */
[----:B------:R-:W-:Y:S01]  /*a6e0*/  @!PT LDS RZ, [RZ] ;  /* 0x00000000fffff984 */ /* 0x000fe20000000800 */
[----:B------:R-:W-:Y:S01]  /*a6f0*/  @!PT LDS RZ, [RZ] ;  /* 0x00000000fffff984 */ /* 0x000fe20000000800 */
[----:B------:R-:W-:Y:S01]  /*a700*/  @!PT LDS RZ, [RZ] ;  /* 0x00000000fffff984 */ /* 0x000fe20000000800 */
[----:B------:R2:W-:Y:S06]  /*a710*/  MEMBAR.ALL.CTA ;  /* 0x0000000000007992 */ /* 0x0005ec0000008000 */
[----:B--2---:R-:W2:Y:S01]  /*a720*/  FENCE.VIEW.ASYNC.S ;  /* 0x00000000000073c6 */ /* 0x004ea20000000000 */
[----:B-1----:R-:W-:Y:S01]  /*a730*/  IMAD.MOV.U32 R8, RZ, RZ, R75 ;  /* 0x000000ffff087224 */ /* 0x002fe200078e004b */
[----:B--2---:R-:W-:Y:S01]  /*a740*/  NOP ;  /* 0x0000000000007918 */ /* 0x004fe20000000000 */
[----:B------:R-:W-:Y:S05]  /*a750*/  @P2 BRA `(.L_x_9805) ;  /* 0xffffffb400582947 */ /* 0x000fea000383ffff */
[----:B------:R-:W-:-:S05]  /*a760*/  UMOV UR61, UR6 ;  /* 0x00000006003d7c82 */ /* 0x000fca0008000000 */
.L_x_9796:
[----:B------:R-:W-:-:S13]  /*a770*/  ISETP.LE.AND P2, PT, RZ, UR61, PT ;  /* 0x0000003dff007c0c */ /* 0x000fda000bf43270 */
[----:B------:R-:W-:Y:S05]  /*a780*/  @!P2 BRA `(.L_x_9806) ;  /* 0x000000400028a947 */ /* 0x000fea0003800000 */
[----:B------:R-:W-:Y:S01]  /*a790*/  R2UR UR60, R148 ;  /* 0x00000000943c72ca */ /* 0x000fe200000e0000 */
[----:B------:R-:W-:Y:S01]  /*a7a0*/  IMAD.MOV.U32 R5, RZ, RZ, R155 ;  /* 0x000000ffff057224 */ /* 0x000fe200078e009b */
[----:B------:R-:W-:Y:S01]  /*a7b0*/  MOV R4, R75 ;  /* 0x0000004b00047202 */ /* 0x000fe20000000f00 */
[----:B------:R-:W-:Y:S01]  /*a7c0*/  UMOV UR45, UR46 ;  /* 0x0000002e002d7c82 */ /* 0x000fe20008000000 */
[----:B------:R-:W-:-:S11]  /*a7d0*/  ULDC UR40, c[0x0][0x9d8] ;  /* 0x0002760000287ab9 */ /* 0x000fd60000000800 */
.L_x_9815:
        /* <DEDUP_REMOVED lines=8> */
[----:B-1----:R-:W-:Y:S05]  /*a860*/  @P3 BRA `(.L_x_9807) ;  /* 0x0000000000303947 */ /* 0x002fea0003800000 */
[----:B------:R-:W-:Y:S05]  /*a870*/  @!P0 BRA `(.L_x_9808) ;  /* 0x0000000000048947 */ /* 0x000fea0003800000 */
[----:B------:R-:W-:Y:S01]  /*a880*/  BPT.TRAP 0x1 ;  /* 0x000000040000795c */ /* 0x000fe20000300000 */
.L_x_9808:
[----:B------:R-:W-:Y:S01]  /*a890*/  R2UR UR7, R148 ;  /* 0x00000000940772ca */ /* 0x000fe200000e0000 */
[----:B------:R-:W-:-:S12]  /*a8a0*/  ULEA UR6, UR46, UR47, 0x3 ;  /* 0x0000002f2e067291 */ /* 0x000fd8000f8e183f */
[----:B------:R-:W-:-:S05]  /*a8b0*/  IMAD.U32 R6, RZ, RZ, UR7 ;  /* 0x00000007ff067e24 */ /* 0x000fca000f8e00ff */
[----:B------:R-:W-:-:S04]  /*a8c0*/  SHF.L.U32 R6, R6, 0x1f, RZ ;  /* 0x0000001f06067819 */ /* 0x000fc800000006ff */
[----:B------:R1:W2:Y:S01]  /*a8d0*/  SYNCS.PHASECHK.TRANS64.TRYWAIT P2, [UR6+0x31c30], R6 ;  /* 0x031c3006ff0075a7 */ /* 0x0002a20008040146 */
[----:B------:R-:W-:Y:S05]  /*a8e0*/  @!P0 BRA `(.L_x_9809) ;  /* 0x0000000000048947 */ /* 0x000fea0003800000 */
[----:B------:R-:W-:Y:S01]  /*a8f0*/  BPT.TRAP 0x1 ;  /* 0x000000040000795c */ /* 0x000fe20000300000 */
.L_x_9809:
[----:B--2---:R-:W-:Y:S05]  /*a900*/  @P2 BRA `(.L_x_9807) ;  /* 0x0000000000082947 */ /* 0x004fea0003800000 */
[----:B------:R-:W2:Y:S02]  /*a910*/  SYNCS.PHASECHK.TRANS64.TRYWAIT P2, [UR6+0x31c30], R6 ;  /* 0x031c3006ff0075a7 */ /* 0x000ea40008040146 */
[----:B--2---:R-:W-:Y:S05]  /*a920*/  @!P2 BRA `(.L_x_9810) ;  /* 0x0000008800b4a947 */ /* 0x004fea0003800000 */
.L_x_9807:
        /* <DEDUP_REMOVED lines=358> */
.L_x_9812:
[----:B------:R-:W-:Y:S01]  /*bf90*/  ULEA UR6, UR45, UR47, 0x3 ;  /* 0x0000002f2d067291 */ /* 0x000fe2000f8e183f */
[----:B------:R-:W-:-:S05]  /*bfa0*/  IMAD.U32 R6, RZ, RZ, UR60 ;  /* 0x0000003cff067e24 */ /* 0x000fca000f8e00ff */
[----:B------:R-:W-:-:S04]  /*bfb0*/  SHF.L.U32 R6, R6, 0x1f, RZ ;  /* 0x0000001f06067819 */ /* 0x000fc800000006ff */
[----:B------:R1:W2:Y:S01]  /*bfc0*/  SYNCS.PHASECHK.TRANS64.TRYWAIT P2, [UR6+0x31c50], R6 ;  /* 0x031c5006ff0075a7 */ /* 0x0002a20008040146 */
[----:B------:R-:W-:Y:S05]  /*bfd0*/  @!P0 BRA `(.L_x_9813) ;  /* 0x0000000000048947 */ /* 0x000fea0003800000 */
[----:B------:R-:W-:Y:S01]  /*bfe0*/  BPT.TRAP 0x1 ;  /* 0x000000040000795c */ /* 0x000fe20000300000 */
.L_x_9813:
[----:B--2---:R-:W-:Y:S05]  /*bff0*/  @P2 BRA `(.L_x_9811) ;  /* 0x0000000000082947 */ /* 0x004fea0003800000 */
[----:B------:R-:W2:Y:S02]  /*c000*/  SYNCS.PHASECHK.TRANS64.TRYWAIT P2, [UR6+0x31c50], R6 ;  /* 0x031c5006ff0075a7 */ /* 0x000ea40008040146 */
[----:B--2---:R-:W-:Y:S05]  /*c010*/  @!P2 BRA `(.L_x_9814) ;  /* 0x000000740010a947 */ /* 0x004fea0003800000 */
.L_x_9811:
[----:B------:R-:W-:Y:S01]  /*c020*/  UIADD3 UR6, UR47, 0x200, URZ ;  /* 0x000002002f067890 */ /* 0x000fe2000fffe03f */
[----:B------:R-:W-:Y:S01]  /*c030*/  R2UR UR10, R145 ;  /* 0x00000000910a72ca */ /* 0x000fe200000e0000 */
[----:B------:R-:W-:Y:S01]  /*c040*/  WARPGROUP.ARRIVE ;  /* 0x00000000000079c5 */ /* 0x000fe20000000000 */
[----:B------:R-:W-:Y:S01]  /*c050*/  UMOV UR29, 0xc0000010 ;  /* 0xc0000010001d7882 */ /* 0x000fe20000000000 */
[----:B------:R-:W-:Y:S01]  /*c060*/  USHF.R.U32.HI UR6, URZ, 0x4, UR6 ;  /* 0x000000043f067899 */ /* 0x000fe20008011606 */
[----:B--2---:R-:W-:Y:S01]  /*c070*/  FMUL.FTZ R7, R136, UR40 ;  /* 0x0000002888077c20 */ /* 0x004fe20008410000 */
[----:B------:R-:W-:Y:S01]  /*c080*/  UMOV UR31, 0x80000020 ;  /* 0x80000020001f7882 */ /* 0x000fe20000000000 */
[----:B-1----:R-:W-:Y:S01]  /*c090*/  FMUL.FTZ R6, R137, UR40 ;  /* 0x0000002889067c20 */ /* 0x002fe20008410000 */
        /* <DEDUP_REMOVED lines=65> */
[----:B------:R-:W3:Y:S01]  /*c4b0*/  LDC R82, c[0x0][0x988] ;  /* 0x00026200ff527b82 */ /* 0x000ee20000000800 */
        /* <DEDUP_REMOVED lines=38> */
[----:B------:R-:W-:-:S02]  /*c720*/  ISETP.GE.U32.AND P2, PT, R2, 0x180, PT ;  /* 0x000001800200780c */ /* 0x000fc40003f46070 */
[----:B------:R-:W-:Y:S01]  /*c730*/  R2UR UR60, R148 ;  /* 0x00000000943c72ca */ /* 0x000fe200000e0000 */
[----:B------:R-:W2:Y:S01]  /*c740*/  MUFU.TANH R113, R113 ;  /* 0x0000007100717308 */ /* 0x000ea20000002400 */
[----:B----4-:R-:W-:-:S07]  /*c750*/  FMNMX.FTZ R133, R125, R132, !PT ;  /* 0x000000847d857209 */ /* 0x010fce0007810000 */
[----:B------:R-:W4:Y:S01]  /*c760*/  MUFU.TANH R116, R116 ;  /* 0x0000007400747308 */ /* 0x000f220000002400 */
[----:B-1----:R-:W-:Y:S01]  /*c770*/  FMNMX.FTZ R132, R112, R133, !PT ;  /* 0x0000008570847209 */ /* 0x002fe20007810000 */
[----:B------:R-:W-:Y:S02]  /*c780*/  WARPGROUP.DEPBAR.LE gsb0, 0x0 ;  /* 0x00008000000079c5 */ /* 0x000fe40000010000 */
[----:B------:R-:W-:-:S04]  /*c790*/  WARPGROUP.ARRIVE ;  /* 0x00000000000079c5 */ /* 0x000fc80000000000 */
[----:B------:R-:W1:Y:S01]  /*c7a0*/  MUFU.TANH R117, R117 ;  /* 0x0000007500757308 */ /* 0x000e620000002400 */
[----:B--2---:R-:W-:Y:S01]  /*c7b0*/  FMNMX.FTZ R133, R113, R132, !PT ;  /* 0x0000008471857209 */ /* 0x004fe20007810000 */
[----:B------:R-:W-:Y:S01]  /*c7c0*/  HGMMA.64x96x16.F32 R24, gdesc[UR28].tnspB, R24, gsb0 ;  /* 0x416000001c1879f0 */ /* 0x000fe20008000818 */
[----:B------:R-:W-:Y:S02]  /*c7d0*/  UIADD3 UR28, UR6, 0x300, URZ ;  /* 0x00000300061c7890 */ /* 0x000fe4000fffe03f */
[----:B------:R-:W-:-:S03]  /*c7e0*/  UIADD3 UR30, UR7, 0x80, URZ ;  /* 0x00000080071e7890 */ /* 0x000fc6000fffe03f */
[----:B------:R-:W2:Y:S01]  /*c7f0*/  MUFU.TANH R104, R104 ;  /* 0x0000006800687308 */ /* 0x000ea20000002400 */
[----:B------:R-:W-:Y:S01]  /*c800*/  UMOV UR29, 0xc0000010 ;  /* 0xc0000010001d7882 */ /* 0x000fe20000000000 */
[----:B------:R-:W-:Y:S01]  /*c810*/  UMOV UR31, 0x80000020 ;  /* 0x80000020001f7882 */ /* 0x000fe20000000000 */
[----:B----4-:R-:W-:-:S05]  /*c820*/  FMNMX.FTZ R132, R116, R133, !PT ;  /* 0x0000008574847209 */ /* 0x010fca0007810000 */
[----:B------:R-:W4:Y:S01]  /*c830*/  MUFU.TANH R105, R105 ;  /* 0x0000006900697308 */ /* 0x000f220000002400 */
[----:B-1----:R-:W-:-:S07]  /*c840*/  FMNMX.FTZ R133, R117, R132, !PT ;  /* 0x0000008475857209 */ /* 0x002fce0007810000 */
[----:B------:R-:W1:Y:S01]  /*c850*/  MUFU.TANH R108, R108 ;  /* 0x0000006c006c7308 */ /* 0x000e620000002400 */
[----:B--2---:R-:W-:-:S07]  /*c860*/  FMNMX.FTZ R132, R104, R133, !PT ;  /* 0x0000008568847209 */ /* 0x004fce0007810000 */
[----:B------:R-:W2:Y:S01]  /*c870*/  MUFU.TANH R109, R109 ;  /* 0x0000006d006d7308 */ /* 0x000ea20000002400 */
[----:B----4-:R-:W-:-:S07]  /*c880*/  FMNMX.FTZ R133, R105, R132, !PT ;  /* 0x0000008469857209 */ /* 0x010fce0007810000 */
        /* <DEDUP_REMOVED lines=17> */
[----:B----4-:R-:W-:Y:S01]  /*c9a0*/  FMNMX.FTZ R132, R92, R133, !PT ;  /* 0x000000855c847209 */ /* 0x010fe20007810000 */
[----:B------:R-:W-:Y:S02]  /*c9b0*/  WARPGROUP.DEPBAR.LE gsb0, 0x0 ;  /* 0x00008000000079c5 */ /* 0x000fe40000010000 */
[----:B------:R-:W-:-:S04]  /*c9c0*/  WARPGROUP.ARRIVE ;  /* 0x00000000000079c5 */ /* 0x000fc80000000000 */
[----:B------:R-:W4:Y:S01]  /*c9d0*/  MUFU.TANH R81, R81 ;  /* 0x0000005100517308 */ /* 0x000f220000002400 */
        /* <DEDUP_REMOVED lines=19> */
[----:B--2---:R-:W-:Y:S01]  /*cb10*/  FMNMX.FTZ R132, R76, R133, !PT ;  /* 0x000000854c847209 */ /* 0x004fe20007810000 */
[----:B------:R-:W-:-:S06]  /*cb20*/  FMUL.FTZ R133, R94, UR40 ;  /* 0x000000285e857c20 */ /* 0x000fcc0008410000 */
[----:B------:R-:W2:Y:S01]  /*cb30*/  MUFU.TANH R9, R9 ;  /* 0x0000000900097308 */ /* 0x000ea20000002400 */
[----:B----4-:R-:W-:-:S05]  /*cb40*/  FMNMX.FTZ R132, R77, R132, !PT ;  /* 0x000000844d847209 */ /* 0x010fca0007810000 */
[----:B------:R-:W4:Y:S02]  /*cb50*/  SHFL.BFLY PT, R139, R132, 0x2, 0x1f ;  /* 0x0c401f00848b7f89 */ /* 0x000f2400000e0000 */
[----:B------:R-:W5:Y:S08]  /*cb60*/  MUFU.TANH R12, R12 ;  /* 0x0000000c000c7308 */ /* 0x000f700000002400 */
[----:B------:R-:W5:Y:S08]  /*cb70*/  MUFU.TANH R13, R13 ;  /* 0x0000000d000d7308 */ /* 0x000f700000002400 */
[----:B------:R-:W5:Y:S01]  /*cb80*/  MUFU.TANH R20, R20 ;  /* 0x0000001400147308 */ /* 0x000f620000002400 */
[----:B----4-:R-:W-:Y:S01]  /*cb90*/  FMNMX.FTZ R86, R132, R139, !PT ;  /* 0x0000008b84567209 */ /* 0x010fe20007810000 */
[----:B------:R-:W-:-:S06]  /*cba0*/  FMUL.FTZ R139, R74, UR40 ;  /* 0x000000284a8b7c20 */ /* 0x000fcc0008410000 */
[----:B------:R-:W4:Y:S01]  /*cbb0*/  MUFU.TANH R21, R21 ;  /* 0x0000001500157308 */ /* 0x000f220000002400 */
[----:B------:R-:W3:Y:S01]  /*cbc0*/  SHFL.BFLY PT, R149, R86, 0x1, 0x1f ;  /* 0x0c201f0056957f89 */ /* 0x000ee200000e0000 */
[----:B------:R-:W-:Y:S02]  /*cbd0*/  WARPGROUP.DEPBAR.LE gsb0, 0x0 ;  /* 0x00008000000079c5 */ /* 0x000fe40000010000 */
[----:B------:R-:W-:-:S04]  /*cbe0*/  WARPGROUP.ARRIVE ;  /* 0x00000000000079c5 */ /* 0x000fc80000000000 */
[----:B------:R-:W4:Y:S02]  /*cbf0*/  MUFU.TANH R130, R130 ;  /* 0x0000008200827308 */ /* 0x000f240000002400 */
[----:B------:R-:W-:Y:S01]  /*cc00*/  HGMMA.64x96x16.F32 R24, gdesc[UR28].tnspB, R24, gsb0 ;  /* 0x416000001c1879f0 */ /* 0x000fe20008000818 */
[----:B------:R-:W-:Y:S02]  /*cc10*/  UIADD3 UR28, UR6, 0x600, URZ ;  /* 0x00000600061c7890 */ /* 0x000fe4000fffe03f */
[----:B------:R-:W-:-:S03]  /*cc20*/  UIADD3 UR30, UR7, 0x100, URZ ;  /* 0x00000100071e7890 */ /* 0x000fc6000fffe03f */
[----:B------:R-:W4:Y:S01]  /*cc30*/  MUFU.TANH R131, R131 ;  /* 0x0000008300837308 */ /* 0x000f220000002400 */
[----:B------:R-:W-:Y:S01]  /*cc40*/  UMOV UR29, 0xc0000010 ;  /* 0xc0000010001d7882 */ /* 0x000fe20000000000 */
[----:B------:R-:W-:Y:S01]  /*cc50*/  UMOV UR31, 0x80000020 ;  /* 0x80000020001f7882 */ /* 0x000fe20000000000 */
[----:B---3--:R-:W-:-:S05]  /*cc60*/  FMNMX.FTZ R75, R86, R149, !PT ;  /* 0x00000095564b7209 */ /* 0x008fca0007810000 */
[----:B------:R-:W3:Y:S01]  /*cc70*/  MUFU.TANH R122, R122 ;  /* 0x0000007a007a7308 */ /* 0x000ee20000002400 */
[----:B------:R-:W-:-:S04]  /*cc80*/  FADD.FTZ R149, -R75, R4 ;  /* 0x000000044b957221 */ /* 0x000fc80000010100 */
[-C--:B------:R-:W-:Y:S01]  /*cc90*/  FMUL.FTZ R74, R149, R82.reuse ;  /* 0x00000052954a7220 */ /* 0x080fe20000410000 */
[-C--:B------:R-:W-:Y:S02]  /*cca0*/  FMUL.FTZ R149, R75, R82.reuse ;  /* 0x000000524b957220 */ /* 0x080fe40000410000 */
[----:B------:R-:W3:Y:S02]  /*ccb0*/  MUFU.TANH R123, R123 ;  /* 0x0000007b007b7308 */ /* 0x000ee40000002400 */
[-CC-:B------:R-:W-:Y:S01]  /*ccc0*/  FFMA.FTZ R4, R6, R82.reuse, -R149.reuse ;  /* 0x0000005206047223 */ /* 0x180fe20000010895 */
[-CC-:B------:R-:W-:Y:S01]  /*ccd0*/  FFMA.FTZ R6, R10, R82.reuse, -R149.reuse ;  /* 0x000000520a067223 */ /* 0x180fe20000010895 */
[-CC-:B------:R-:W-:Y:S01]  /*cce0*/  FFMA.FTZ R10, R14, R82.reuse, -R149.reuse ;  /* 0x000000520e0a7223 */ /* 0x180fe20000010895 */
[----:B-1----:R-:W-:Y:S01]  /*ccf0*/  FMNMX.FTZ R14, R8, R5, !PT ;  /* 0x00000005080e7209 */ /* 0x002fe20007810000 */
[-CC-:B------:R-:W-:Y:S01]  /*cd00*/  FFMA.FTZ R153, R11, R82.reuse, -R149.reuse ;  /* 0x000000520b997223 */ /* 0x180fe20000010895 */
[--C-:B------:R-:W-:Y:S01]  /*cd10*/  FFMA.FTZ R11, R15, R82, -R149.reuse ;  /* 0x000000520f0b7223 */ /* 0x100fe20000010895 */
[----:B------:R-:W1:Y:S01]  /*cd20*/  MUFU.TANH R126, R126 ;  /* 0x0000007e007e7308 */ /* 0x000e620000002400 */
[----:B--2---:R-:W-:Y:S01]  /*cd30*/  FMNMX.FTZ R15, R9, R14, !PT ;  /* 0x0000000e090f7209 */ /* 0x004fe20007810000 */
[-CC-:B------:R-:W-:Y:S01]  /*cd40*/  FFMA.FTZ R120, R120, R82.reuse, -R149.reuse ;  /* 0x0000005278787223 */ /* 0x180fe20000010895 */
[-CC-:B------:R-:W-:Y:S01]  /*cd50*/  FFMA.FTZ R124, R124, R82.reuse, -R149.reuse ;  /* 0x000000527c7c7223 */ /* 0x180fe20000010895 */
[-CC-:B------:R-:W-:Y:S01]  /*cd60*/  FFMA.FTZ R128, R128, R82.reuse, -R149.reuse ;  /* 0x0000005280807223 */ /* 0x180fe20000010895 */
[----:B-----5:R-:W-:Y:S01]  /*cd70*/  FMNMX.FTZ R78, R12, R15, !PT ;  /* 0x0000000f0c4e7209 */ /* 0x020fe20007810000 */
[-CC-:B------:R-:W-:Y:S01]  /*cd80*/  FFMA.FTZ R15, R129, R82.reuse, -R149.reuse ;  /* 0x00000052810f7223 */ /* 0x180fe20000010895 */
[--C-:B------:R-:W-:Y:S01]  /*cd90*/  FFMA.FTZ R7, R7, R82, -R149.reuse ;  /* 0x0000005207077223 */ /* 0x100fe20000010895 */
[----:B------:R-:W2:Y:S01]  /*cda0*/  MUFU.TANH R127, R127 ;  /* 0x0000007f007f7308 */ /* 0x000ea20000002400 */
[----:B------:R-:W-:Y:S01]  /*cdb0*/  FMNMX.FTZ R129, R13, R78, !PT ;  /* 0x0000004e0d817209 */ /* 0x000fe20007810000 */
[-CC-:B------:R-:W-:Y:S01]  /*cdc0*/  FFMA.FTZ R121, R121, R82.reuse, -R149.reuse ;  /* 0x0000005279797223 */ /* 0x180fe20000010895 */
[-CC-:B------:R-:W-:Y:S01]  /*cdd0*/  FFMA.FTZ R125, R125, R82.reuse, -R149.reuse ;  /* 0x000000527d7d7223 */ /* 0x180fe20000010895 */
[-CC-:B------:R-:W-:Y:S01]  /*cde0*/  FFMA.FTZ R113, R113, R82.reuse, -R149.reuse ;  /* 0x0000005271717223 */ /* 0x180fe20000010895 */
[----:B------:R-:W-:Y:S01]  /*cdf0*/  FMNMX.FTZ R78, R20, R129, !PT ;  /* 0x00000081144e7209 */ /* 0x000fe20007810000 */
[-CC-:B------:R-:W-:Y:S01]  /*ce00*/  FFMA.FTZ R117, R117, R82.reuse, -R149.reuse ;  /* 0x0000005275757223 */ /* 0x180fe20000010895 */
[--C-:B------:R-:W-:Y:S01]  /*ce10*/  FFMA.FTZ R104, R104, R82, -R149.reuse ;  /* 0x0000005268687223 */ /* 0x100fe20000010895 */
[----:B------:R-:W5:Y:S01]  /*ce20*/  MUFU.TANH R114, R114 ;  /* 0x0000007200727308 */ /* 0x000f620000002400 */
[----:B----4-:R-:W-:Y:S01]  /*ce30*/  FMNMX.FTZ R129, R21, R78, !PT ;  /* 0x0000004e15817209 */ /* 0x010fe20007810000 */
[-CC-:B------:R-:W-:Y:S01]  /*ce40*/  FFMA.FTZ R105, R105, R82.reuse, -R149.reuse ;  /* 0x0000005269697223 */ /* 0x180fe20000010895 */
[-CC-:B------:R-:W-:Y:S01]  /*ce50*/  FFMA.FTZ R108, R108, R82.reuse, -R149.reuse ;  /* 0x000000526c6c7223 */ /* 0x180fe20000010895 */
[-CC-:B------:R-:W-:Y:S01]  /*ce60*/  FFMA.FTZ R109, R109, R82.reuse, -R149.reuse ;  /* 0x000000526d6d7223 */ /* 0x180fe20000010895 */
[----:B------:R-:W-:Y:S01]  /*ce70*/  FMNMX.FTZ R86, R130, R129, !PT ;  /* 0x0000008182567209 */ /* 0x000fe20007810000 */
[-CC-:B------:R-:W-:Y:S01]  /*ce80*/  FFMA.FTZ R96, R96, R82.reuse, -R149.reuse ;  /* 0x0000005260607223 */ /* 0x180fe20000010895 */
[--C-:B------:R-:W-:Y:S01]  /*ce90*/  FFMA.FTZ R97, R97, R82, -R149.reuse ;  /* 0x0000005261617223 */ /* 0x100fe20000010895 */
[----:B------:R-:W4:Y:S01]  /*cea0*/  MUFU.TANH R115, R115 ;  /* 0x0000007300737308 */ /* 0x000f220000002400 */
[----:B------:R-:W-:Y:S01]  /*ceb0*/  FMNMX.FTZ R129, R131, R86, !PT ;  /* 0x0000005683817209 */ /* 0x000fe20007810000 */
[-CC-:B------:R-:W-:Y:S01]  /*cec0*/  FFMA.FTZ R100, R100, R82.reuse, -R149.reuse ;  /* 0x0000005264647223 */ /* 0x180fe20000010895 */
[-CC-:B------:R-:W-:Y:S01]  /*ced0*/  FFMA.FTZ R101, R101, R82.reuse, -R149.reuse ;  /* 0x0000005265657223 */ /* 0x180fe20000010895 */
[-CC-:B------:R-:W-:Y:S01]  /*cee0*/  FFMA.FTZ R88, R88, R82.reuse, -R149.reuse ;  /* 0x0000005258587223 */ /* 0x180fe20000010895 */
[----:B---3--:R-:W-:Y:S01]  /*cef0*/  FMNMX.FTZ R86, R122, R129, !PT ;  /* 0x000000817a567209 */ /* 0x008fe20007810000 */
[-CC-:B------:R-:W-:Y:S01]  /*cf00*/  FFMA.FTZ R89, R89, R82.reuse, -R149.reuse ;  /* 0x0000005259597223 */ /* 0x180fe20000010895 */
[--C-:B------:R-:W-:Y:S01]  /*cf10*/  FFMA.FTZ R92, R92, R82, -R149.reuse ;  /* 0x000000525c5c7223 */ /* 0x100fe20000010895 */
[----:B------:R-:W3:Y:S01]  /*cf20*/  MUFU.TANH R118, R118 ;  /* 0x0000007600767308 */ /* 0x000ee20000002400 */
[----:B------:R-:W-:Y:S01]  /*cf30*/  FMNMX.FTZ R129, R123, R86, !PT ;  /* 0x000000567b817209 */ /* 0x000fe20007810000 */
        /* <DEDUP_REMOVED lines=9> */
[----:B------:R-:W-:-:S02]  /*cfd0*/  FFMA.FTZ R77, R77, R82, -R149 ;  /* 0x000000524d4d7223 */ /* 0x000fc40000010895 */
[----:B-----5:R-:W-:-:S03]  /*cfe0*/  FMNMX.FTZ R94, R114, R129, !PT ;  /* 0x00000081725e7209 */ /* 0x020fc60007810000 */
[----:B------:R-:W2:Y:S01]  /*cff0*/  MUFU.TANH R106, R106 ;  /* 0x0000006a006a7308 */ /* 0x000ea20000002400 */
[----:B----4-:R-:W-:-:S07]  /*d000*/  FMNMX.FTZ R129, R115, R94, !PT ;  /* 0x0000005e73817209 */ /* 0x010fce0007810000 */
[----:B------:R-:W4:Y:S08]  /*d010*/  MUFU.TANH R107, R107 ;  /* 0x0000006b006b7308 */ /* 0x000f300000002400 */
[----:B------:R5:W-:Y:S01]  /*d020*/  MUFU.EX2 R78, R120 ;  /* 0x00000078004e7308 */ /* 0x000be20000000800 */
[----:B------:R-:W-:Y:S02]  /*d030*/  WARPGROUP.DEPBAR.LE gsb0, 0x0 ;  /* 0x00008000000079c5 */ /* 0x000fe40000010000 */
[----:B------:R-:W-:-:S05]  /*d040*/  WARPGROUP.ARRIVE ;  /* 0x00000000000079c5 */ /* 0x000fca0000000000 */
[----:B------:R-:W4:Y:S01]  /*d050*/  MUFU.TANH R110, R110 ;  /* 0x0000006e006e7308 */ /* 0x000f220000002400 */
[----:B-----5:R-:W-:Y:S01]  /*d060*/  FFMA.FTZ R120, R112, R82, -R149 ;  /* 0x0000005270787223 */ /* 0x020fe20000010895 */
[----:B---3--:R-:W-:Y:S01]  /*d070*/  FMNMX.FTZ R112, R118, R129, !PT ;  /* 0x0000008176707209 */ /* 0x008fe20007810000 */
[----:B------:R-:W-:Y:S01]  /*d080*/  HGMMA.64x96x16.F32 R24, gdesc[UR28].tnspB, R24, gsb0 ;  /* 0x416000001c1879f0 */ /* 0x000fe20008000818 */
[----:B------:R-:W-:Y:S02]  /*d090*/  UIADD3 UR28, UR6, 0x780, URZ ;  /* 0x00000780061c7890 */ /* 0x000fe4000fffe03f */
[----:B-1----:R-:W-:Y:S01]  /*d0a0*/  FMNMX.FTZ R129, R119, R112, !PT ;  /* 0x0000007077817209 */ /* 0x002fe20007810000 */
[----:B------:R-:W-:Y:S01]  /*d0b0*/  UIADD3 UR30, UR7, 0x140, URZ ;  /* 0x00000140071e7890 */ /* 0x000fe2000fffe03f */
[----:B------:R-:W1:Y:S01]  /*d0c0*/  MUFU.TANH R111, R111 ;  /* 0x0000006f006f7308 */ /* 0x000e620000002400 */
[----:B------:R-:W-:Y:S01]  /*d0d0*/  UMOV UR29, 0xc0000010 ;  /* 0xc0000010001d7882 */ /* 0x000fe20000000000 */
[----:B------:R-:W-:Y:S01]  /*d0e0*/  UMOV UR31, 0x80000020 ;  /* 0x80000020001f7882 */ /* 0x000fe20000000000 */
[----:B--2---:R-:W-:-:S04]  /*d0f0*/  FMNMX.FTZ R112, R106, R129, !PT ;  /* 0x000000816a707209 */ /* 0x004fc80007810000 */
[----:B----4-:R-:W-:Y:S01]  /*d100*/  FMNMX.FTZ R129, R107, R112, !PT ;  /* 0x000000706b817209 */ /* 0x010fe20007810000 */
[----:B------:R-:W2:Y:S08]  /*d110*/  MUFU.TANH R98, R98 ;  /* 0x0000006200627308 */ /* 0x000eb00000002400 */
[----:B------:R-:W3:Y:S08]  /*d120*/  MUFU.TANH R99, R99 ;  /* 0x0000006300637308 */ /* 0x000ef00000002400 */
[----:B------:R4:W-:Y:S08]  /*d130*/  MUFU.EX2 R86, R124 ;  /* 0x0000007c00567308 */ /* 0x0009f00000000800 */
[----:B------:R-:W5:Y:S01]  /*d140*/  MUFU.TANH R102, R102 ;  /* 0x0000006600667308 */ /* 0x000f620000002400 */
[----:B----4-:R-:W-:Y:S01]  /*d150*/  FFMA.FTZ R124, R116, R82, -R149 ;  /* 0x00000052747c7223 */ /* 0x010fe20000010895 */
[----:B------:R-:W-:-:S04]  /*d160*/  FMNMX.FTZ R116, R110, R129, !PT ;  /* 0x000000816e747209 */ /* 0x000fc80007810000 */
[----:B-1----:R-:W-:Y:S02]  /*d170*/  FMNMX.FTZ R129, R111, R116, !PT ;  /* 0x000000746f817209 */ /* 0x002fe40007810000 */
[----:B------:R-:W1:Y:S02]  /*d180*/  MUFU.TANH R103, R103 ;  /* 0x0000006700677308 */ /* 0x000e640000002400 */
[----:B--2---:R-:W-:-:S04]  /*d190*/  FMNMX.FTZ R116, R98, R129, !PT ;  /* 0x0000008162747209 */ /* 0x004fc80007810000 */
[----:B---3--:R-:W-:Y:S02]  /*d1a0*/  FMNMX.FTZ R129, R99, R116, !PT ;  /* 0x0000007463817209 */ /* 0x008fe40007810000 */
[----:B------:R-:W2:Y:S02]  /*d1b0*/  MUFU.TANH R90, R90 ;  /* 0x0000005a005a7308 */ /* 0x000ea40000002400 */
[----:B-----5:R-:W-:-:S06]  /*d1c0*/  FMNMX.FTZ R116, R102, R129, !PT ;  /* 0x0000008166747209 */ /* 0x020fcc0007810000 */
        /* <DEDUP_REMOVED lines=29> */
[----:B------:R2:W-:Y:S01]  /*d3a0*/  MUFU.EX2 R94, R120 ;  /* 0x00000078005e7308 */ /* 0x0005e20000000800 */
[----:B---3--:R-:W-:-:S07]  /*d3b0*/  FMNMX.FTZ R116, R143, R116, !PT ;  /* 0x000000748f747209 */ /* 0x008fce0007810000 */
[----:B------:R3:W-:Y:S01]  /*d3c0*/  MUFU.EX2 R112, R124 ;  /* 0x0000007c00707308 */ /* 0x0007e20000000800 */
[----:B-1----:R-:W-:-:S05]  /*d3d0*/  FMNMX.FTZ R116, R79, R116, !PT ;  /* 0x000000744f747209 */ /* 0x002fca0007810000 */
[----:B------:R-:W2:Y:S02]  /*d3e0*/  SHFL.BFLY PT, R129, R116, 0x2, 0x1f ;  /* 0x0c401f0074817f89 */ /* 0x000ea400000e0000 */
[----:B------:R1:W-:Y:S08]  /*d3f0*/  MUFU.EX2 R14, R128 ;  /* 0x00000080000e7308 */ /* 0x0003f00000000800 */
[----:B------:R-:W-:Y:S08]  /*d400*/  MUFU.EX2 R74, R74 ;  /* 0x0000004a004a7308 */ /* 0x000ff00000000800 */
[----:B------:R-:W-:Y:S01]  /*d410*/  MUFU.EX2 R7, R7 ;  /* 0x0000000700077308 */ /* 0x000fe20000000800 */
[----:B--2---:R-:W-:Y:S01]  /*d420*/  FMNMX.FTZ R120, R116, R129, !PT ;  /* 0x0000008174787209 */ /* 0x004fe20007810000 */
[-CC-:B------:R-:W-:Y:S01]  /*d430*/  FFMA.FTZ R129, R85, R82.reuse, -R149.reuse ;  /* 0x0000005255817223 */ /* 0x180fe20000010895 */
[----:B------:R-:W-:-:S05]  /*d440*/  FFMA.FTZ R116, R84, R82, -R149 ;  /* 0x0000005254747223 */ /* 0x000fca0000010895 */
[----:B------:R-:W-:Y:S01]  /*d450*/  MUFU.EX2 R4, R4 ;  /* 0x0000000400047308 */ /* 0x000fe20000000800 */
[----:B------:R-:W2:Y:S07]  /*d460*/  SHFL.BFLY PT, R155, R120, 0x1, 0x1f ;  /* 0x0c201f00789b7f89 */ /* 0x000eae00000e0000 */
[----:B------:R-:W-:Y:S08]  /*d470*/  MUFU.EX2 R6, R6 ;  /* 0x0000000600067308 */ /* 0x000ff00000000800 */
[----:B------:R-:W-:Y:S01]  /*d480*/  MUFU.EX2 R153, R153 ;  /* 0x0000009900997308 */ /* 0x000fe20000000800 */
[----:B------:R-:W-:-:S02]  /*d490*/  WARPGROUP.DEPBAR.LE gsb0, 0x0 ;  /* 0x00008000000079c5 */ /* 0x000fc40000010000 */
[----:B------:R-:W-:-:S05]  /*d4a0*/  WARPGROUP.ARRIVE ;  /* 0x00000000000079c5 */ /* 0x000fca0000000000 */
[----:B------:R-:W-:Y:S01]  /*d4b0*/  MUFU.EX2 R10, R10 ;  /* 0x0000000a000a7308 */ /* 0x000fe20000000800 */
[----:B--2---:R-:W-:Y:S01]  /*d4c0*/  FMNMX.FTZ R155, R120, R155, !PT ;  /* 0x0000009b789b7209 */ /* 0x004fe20007810000 */
[----:B------:R-:W-:Y:S01]  /*d4d0*/  HGMMA.64x96x16.F32 R24, gdesc[UR28].tnspB, R24, gsb0 ;  /* 0x416000001c1879f0 */ /* 0x000fe20008000818 */
[----:B------:R-:W-:-:S03]  /*d4e0*/  UIADD3 UR28, UR6, 0xa80, URZ ;  /* 0x00000a80061c7890 */ /* 0x000fc6000fffe03f */
[CC--:B------:R-:W-:Y:S01]  /*d4f0*/  FMUL.FTZ R85, R155.reuse, R82.reuse ;  /* 0x000000529b557220 */ /* 0x0c0fe20000410000 */
[----:B------:R-:W-:Y:S01]  /*d500*/  UIADD3 UR30, UR7, 0x1c0, URZ ;  /* 0x000001c0071e7890 */ /* 0x000fe2000fffe03f */
[----:B------:R-:W-:Y:S01]  /*d510*/  FADD.FTZ R5, -R155, R5 ;  /* 0x000000059b057221 */ /* 0x000fe20000010100 */
[----:B------:R-:W-:Y:S01]  /*d520*/  UMOV UR29, 0xc0000010 ;  /* 0xc0000010001d7882 */ /* 0x000fe20000000000 */
[----:B------:R-:W-:Y:S01]  /*d530*/  UMOV UR31, 0x80000020 ;  /* 0x80000020001f7882 */ /* 0x000fe20000000000 */
[-CC-:B---3--:R-:W-:Y:S01]  /*d540*/  FFMA.FTZ R124, R21, R82.reuse, -R85.reuse ;  /* 0x00000052157c7223 */ /* 0x188fe20000010855 */
[-CC-:B------:R-:W-:Y:S01]  /*d550*/  FFMA.FTZ R21, R114, R82.reuse, -R85.reuse ;  /* 0x0000005272157223 */ /* 0x180fe20000010855 */
[-CC-:B------:R-:W-:Y:S01]  /*d560*/  FFMA.FTZ R114, R115, R82.reuse, -R85.reuse ;  /* 0x0000005273727223 */ /* 0x180fe20000010855 */
[-C--:B------:R-:W-:Y:S01]  /*d570*/  FMUL.FTZ R149, R5, R82.reuse ;  /* 0x0000005205957220 */ /* 0x080fe20000410000 */
[-CC-:B------:R-:W-:Y:S01]  /*d580*/  FFMA.FTZ R8, R8, R82.reuse, -R85.reuse ;  /* 0x0000005208087223 */ /* 0x180fe20000010855 */
[----:B------:R-:W-:Y:S01]  /*d590*/  FFMA.FTZ R115, R119, R82, -R85 ;  /* 0x0000005277737223 */ /* 0x000fe20000010855 */
[----:B------:R-:W-:-:S02]  /*d5a0*/  IMAD.U32 R119, RZ, RZ, UR46 ;  /* 0x0000002eff777e24 */ /* 0x000fc4000f8e00ff */
        /* <DEDUP_REMOVED lines=11> */
[----:B------:R-:W-:Y:S01]  /*d660*/  IADD3 R118, R16, 0x9, RZ ;  /* 0x0000000910767810 */ /* 0x000fe20007ffe0ff */
[----:B------:R-:W-:Y:S01]  /*d670*/  IMAD.U32 R127, RZ, RZ, UR45 ;  /* 0x0000002dff7f7e24 */ /* 0x000fe2000f8e00ff */
[----:B------:R-:W-:Y:S01]  /*d680*/  @!P1 LEA R110, R119, UR47, 0x3 ;  /* 0x0000002f776e9c11 */ /* 0x000fe2000f8e18ff */
[-CC-:B------:R-:W-:Y:S01]  /*d690*/  FFMA.FTZ R12, R12, R82.reuse, -R85.reuse ;  /* 0x000000520c0c7223 */ /* 0x180fe20000010855 */
[-CC-:B------:R-:W-:Y:S01]  /*d6a0*/  FFMA.FTZ R120, R126, R82.reuse, -R85.reuse ;  /* 0x000000527e787223 */ /* 0x180fe20000010855 */
[----:B------:R-:W-:Y:S01]  /*d6b0*/  SEL R126, R118, 0x9, !P2 ;  /* 0x00000009767e7807 */ /* 0x000fe20005000000 */
[----:B------:R-:W1:Y:S01]  /*d6c0*/  MUFU.EX2 R8, R8 ;  /* 0x0000000800087308 */ /* 0x000e620000000800 */
[----:B------:R-:W-:Y:S01]  /*d6d0*/  @!P1 VIADD R118, R110, 0x31c40 ;  /* 0x00031c406e769836 */ /* 0x000fe20000000000 */
[----:B------:R-:W-:Y:S01]  /*d6e0*/  @!P1 LEA R119, R127, UR47, 0x3 ;  /* 0x0000002f7f779c11 */ /* 0x000fe2000f8e18ff */
[-CC-:B------:R-:W-:Y:S01]  /*d6f0*/  FFMA.FTZ R110, R111, R82.reuse, -R85.reuse ;  /* 0x000000526f6e7223 */ /* 0x180fe20000010855 */
[-CC-:B------:R-:W-:Y:S01]  /*d700*/  FFMA.FTZ R84, R130, R82.reuse, -R85.reuse ;  /* 0x0000005282547223 */ /* 0x180fe20000010855 */
[-CC-:B------:R-:W-:Y:S01]  /*d710*/  FFMA.FTZ R98, R98, R82.reuse, -R85.reuse ;  /* 0x0000005262627223 */ /* 0x180fe20000010855 */
[----:B------:R-:W-:Y:S01]  /*d720*/  @!P1 PRMT R111, RZ, 0x654, R118 ;  /* 0x00000654ff6f9816 */ /* 0x000fe20000000076 */
[----:B------:R-:W-:Y:S01]  /*d730*/  @!P1 VIADD R118, R119, 0x31c60 ;  /* 0x00031c6077769836 */ /* 0x000fe20000000000 */
[----:B------:R-:W2:Y:S01]  /*d740*/  MUFU.EX2 R5, R5 ;  /* 0x0000000500057308 */ /* 0x000ea20000000800 */
[-CC-:B------:R-:W-:Y:S01]  /*d750*/  FFMA.FTZ R122, R122, R82.reuse, -R85.reuse ;  /* 0x000000527a7a7223 */ /* 0x180fe20000010855 */
[-CC-:B------:R-:W-:Y:S01]  /*d760*/  FFMA.FTZ R135, R135, R82.reuse, -R85.reuse ;  /* 0x0000005287877223 */ /* 0x180fe20000010855 */
[-CC-:B------:R-:W-:Y:S01]  /*d770*/  FFMA.FTZ R137, R137, R82.reuse, -R85.reuse ;  /* 0x0000005289897223 */ /* 0x180fe20000010855 */
[----:B------:R-:W-:Y:S01]  /*d780*/  @!P1 PRMT R119, RZ, 0x654, R118 ;  /* 0x00000654ff779816 */ /* 0x000fe20000000076 */
[-CC-:B------:R-:W-:Y:S01]  /*d790*/  FFMA.FTZ R139, R139, R82.reuse, -R85.reuse ;  /* 0x000000528b8b7223 */ /* 0x180fe20000010855 */
[-CC-:B------:R-:W-:Y:S01]  /*d7a0*/  FFMA.FTZ R141, R141, R82.reuse, -R85.reuse ;  /* 0x000000528d8d7223 */ /* 0x180fe20000010855 */
[--C-:B------:R-:W-:Y:S01]  /*d7b0*/  FFMA.FTZ R143, R143, R82, -R85.reuse ;  /* 0x000000528f8f7223 */ /* 0x100fe20000010855 */
[----:B------:R-:W3:Y:S01]  /*d7c0*/  MUFU.EX2 R12, R12 ;  /* 0x0000000c000c7308 */ /* 0x000ee20000000800 */
[----:B-1----:R-:W-:Y:S01]  /*d7d0*/  FFMA.FTZ R118, R149, R0, R8 ;  /* 0x0000000095767223 */ /* 0x002fe20000010008 */
[-CC-:B------:R-:W-:Y:S01]  /*d7e0*/  FFMA.FTZ R0, R99, R82.reuse, -R85.reuse ;  /* 0x0000005263007223 */ /* 0x180fe20000010855 */
[----:B------:R-:W-:Y:S01]  /*d7f0*/  FFMA.FTZ R79, R79, R82, -R85 ;  /* 0x000000524f4f7223 */ /* 0x000fe20000010855 */
[----:B------:R-:W-:Y:S01]  /*d800*/  ISETP.LT.AND P2, PT, RZ, UR61, PT ;  /* 0x0000003dff007c0c */ /* 0x000fe2000bf41270 */
[----:B------:R-:W-:-:S03]  /*d810*/  UMOV UR45, UR46 ;  /* 0x0000002e002d7c82 */ /* 0x000fc60008000000 */
[----:B------:R-:W1:Y:S01]  /*d820*/  MUFU.EX2 R128, R128 ;  /* 0x0000008000807308 */ /* 0x000e620000000800 */
[C---:B--2---:R-:W-:Y:S01]  /*d830*/  FADD.FTZ R99, R5.reuse, R118 ;  /* 0x0000007605637221 */ /* 0x044fe20000010000 */
[----:B------:R-:W-:Y:S01]  /*d840*/  F2FP.F16.F32.PACK_AB R5, R5, R8 ;  /* 0x000000080505723e */ /* 0x000fe200000000ff */
[----:B------:R-:W-:-:S05]  /*d850*/  FFMA.FTZ R8, R103, R82, -R85 ;  /* 0x0000005267087223 */ /* 0x000fca0000010855 */
[----:B------:R-:W2:Y:S08]  /*d860*/  MUFU.EX2 R13, R13 ;  /* 0x0000000d000d7308 */ /* 0x000eb00000000800 */
[----:B------:R-:W-:Y:S08]  /*d870*/  MUFU.EX2 R11, R11 ;  /* 0x0000000b000b7308 */ /* 0x000ff00000000800 */
[----:B------:R-:W4:Y:S08]  /*d880*/  MUFU.EX2 R124, R124 ;  /* 0x0000007c007c7308 */ /* 0x000f300000000800 */
        /* <DEDUP_REMOVED lines=8> */
[----:B------:R-:W5:Y:S01]  /*d910*/  MUFU.EX2 R122, R122 ;  /* 0x0000007a007a7308 */ /* 0x000f620000000800 */
[----:B------:R-:W-:Y:S01]  /*d920*/  UMOV UR29, 0xc0000010 ;  /* 0xc0000010001d7882 */ /* 0x000fe20000000000 */
[----:B------:R-:W-:Y:S01]  /*d930*/  UMOV UR31, 0x80000020 ;  /* 0x80000020001f7882 */ /* 0x000fe20000000000 */
[----:B------:R-:W-:-:S05]  /*d940*/  UIADD3 UR6, UR61, -0x1, URZ ;  /* 0xffffffff3d067890 */ /* 0x000fca000fffe03f */
[----:B------:R-:W-:Y:S02]  /*d950*/  MUFU.EX2 R121, R121 ;  /* 0x0000007900797308 */ /* 0x000fe40000000800 */
[----:B------:R-:W-:-:S06]  /*d960*/  UMOV UR61, UR6 ;  /* 0x00000006003d7c82 */ /* 0x000fcc0008000000 */
        /* <DEDUP_REMOVED lines=36> */
[-C--:B------:R-:W-:Y:S01]  /*dbb0*/  FMUL.FTZ R33, R33, R74.reuse ;  /* 0x0000004a21217220 */ /* 0x080fe20000410000 */
[----:B---3--:R-:W-:Y:S01]  /*dbc0*/  FFMA.FTZ R111, R74, R3, R7 ;  /* 0x000000034a6f7223 */ /* 0x008fe20000010007 */
[----:B------:R3:W-:Y:S01]  /*dbd0*/  @!P1 SYNCS.ARRIVE.TRANS64.RED.A1T0 RZ, [R119+URZ], RZ ;  /* 0x000000ff77ff99a7 */ /* 0x0007e2000810043f */
[----:B------:R1:W3:Y:S01]  /*dbe0*/  MUFU.EX2 R3, R98 ;  /* 0x0000006200037308 */ /* 0x0002e20000000800 */
        /* <DEDUP_REMOVED lines=8> */
[C---:B-1----:R-:W-:Y:S01]  /*dc70*/  FADD.FTZ R98, R128.reuse, R7 ;  /* 0x0000000780627221 */ /* 0x042fe20000010000 */
[----:B------:R-:W-:Y:S01]  /*dc80*/  FADD.FTZ R111, R153, R118 ;  /* 0x00000076996f7221 */ /* 0x000fe20000010000 */
[----:B------:R-:W-:Y:S01]  /*dc90*/  F2FP.F16.F32.PACK_AB R7, R128, R12 ;  /* 0x0000000c8007723e */ /* 0x000fe200000000ff */
[-C--:B------:R-:W-:Y:S01]  /*dca0*/  FFMA.FTZ R12, R90, R82.reuse, -R85 ;  /* 0x000000525a0c7223 */ /* 0x080fe20000010855 */
[----:B--2---:R-:W-:Y:S01]  /*dcb0*/  FADD.FTZ R103, R13, R98 ;  /* 0x000000620d677221 */ /* 0x004fe20000010000 */
[----:B------:R-:W-:Y:S01]  /*dcc0*/  FADD.FTZ R102, R10, R111 ;  /* 0x0000006f0a667221 */ /* 0x000fe20000010000 */
[-CC-:B------:R-:W-:Y:S01]  /*dcd0*/  FFMA.FTZ R98, R83, R82.reuse, -R85.reuse ;  /* 0x0000005253627223 */ /* 0x180fe20000010855 */
[-C--:B------:R-:W-:Y:S01]  /*dce0*/  FFMA.FTZ R90, R91, R82.reuse, -R85 ;  /* 0x000000525b5a7223 */ /* 0x080fe20000010855 */
[----:B----4-:R-:W-:Y:S01]  /*dcf0*/  FADD.FTZ R103, R124, R103 ;  /* 0x000000677c677221 */ /* 0x010fe20000010000 */
[----:B------:R-:W-:Y:S01]  /*dd00*/  FADD.FTZ R111, R11, R102 ;  /* 0x000000660b6f7221 */ /* 0x000fe20000010000 */
[-C--:B------:R-:W-:Y:S01]  /*dd10*/  FFMA.FTZ R102, R95, R82.reuse, -R85 ;  /* 0x000000525f667223 */ /* 0x080fe20000010855 */
[----:B------:R1:W-:Y:S01]  /*dd20*/  MUFU.EX2 R83, R12 ;  /* 0x0000000c00537308 */ /* 0x0003e20000000800 */
[----:B-----5:R-:W-:Y:S01]  /*dd30*/  FADD.FTZ R126, R84, R103 ;  /* 0x00000067547e7221 */ /* 0x020fe20000010000 */
[----:B------:R-:W-:Y:S01]  /*dd40*/  FADD.FTZ R118, R14, R111 ;  /* 0x0000006f0e767221 */ /* 0x000fe20000010000 */
[----:B------:R-:W-:Y:S01]  /*dd50*/  FFMA.FTZ R91, R133, R82, -R85 ;  /* 0x00000052855b7223 */ /* 0x000fe20000010855 */
[----:B------:R2:W-:Y:S01]  /*dd60*/  STSM.16.M88.4 [R22+0x24300], R4 ;  /* 0x0243000416007844 */ /* 0x0005e20000000200 */
[----:B------:R-:W-:Y:S01]  /*dd70*/  FADD.FTZ R103, R157, R126 ;  /* 0x0000007e9d677221 */ /* 0x000fe20000010000 */
[C---:B------:R-:W-:Y:S01]  /*dd80*/  FADD.FTZ R95, R15.reuse, R118 ;  /* 0x000000760f5f7221 */ /* 0x040fe20000010000 */
[----:B------:R-:W-:Y:S01]  /*dd90*/  F2FP.F16.F32.PACK_AB R14, R15, R14 ;  /* 0x0000000e0f0e723e */ /* 0x000fe200000000ff */
[----:B------:R-:W4:Y:S01]  /*dda0*/  MUFU.EX2 R99, R99 ;  /* 0x0000006300637308 */ /* 0x000f220000000800 */
[----:B------:R-:W-:Y:S01]  /*ddb0*/  FADD.FTZ R126, R122, R103 ;  /* 0x000000677a7e7221 */ /* 0x000fe20000010000 */
[----:B------:R-:W-:Y:S01]  /*ddc0*/  FADD.FTZ R118, R78, R95 ;  /* 0x0000005f4e767221 */ /* 0x000fe20000010000 */
[----:B------:R-:W-:Y:S01]  /*ddd0*/  FFMA.FTZ R95, R87, R82, -R85 ;  /* 0x00000052575f7223 */ /* 0x000fe20000010855 */
[----:B------:R-:W-:Y:S01]  /*dde0*/  F2FP.F16.F32.PACK_AB R15, R157, R84 ;  /* 0x000000549d0f723e */ /* 0x000fe200000000ff */
[----:B------:R-:W-:Y:S01]  /*ddf0*/  FADD.FTZ R103, R131, R126 ;  /* 0x0000007e83677221 */ /* 0x000fe20000010000 */
[C---:B------:R-:W-:Y:S01]  /*de00*/  FADD.FTZ R87, R121.reuse, R118 ;  /* 0x0000007679577221 */ /* 0x040fe20000010000 */
[----:B------:R-:W-:Y:S01]  /*de10*/  F2FP.F16.F32.PACK_AB R84, R121, R78 ;  /* 0x0000004e7954723e */ /* 0x000fe200000000ff */
[----:B------:R-:W5:Y:S01]  /*de20*/  MUFU.EX2 R90, R90 ;  /* 0x0000005a005a7308 */ /* 0x000f620000000800 */
[----:B-1----:R-:W-:Y:S01]  /*de30*/  FADD.FTZ R12, R120, R103 ;  /* 0x00000067780c7221 */ /* 0x002fe20000010000 */
[----:B------:R-:W-:Y:S01]  /*de40*/  FADD.FTZ R118, R86, R87 ;  /* 0x0000005756767221 */ /* 0x000fe20000010000 */
[----:B------:R-:W-:Y:S01]  /*de50*/  F2FP.F16.F32.PACK_AB R13, R124, R13 ;  /* 0x0000000d7c0d723e */ /* 0x000fe200000000ff */
[----:B------:R-:W-:Y:S01]  /*de60*/  FMUL.FTZ R37, R37, R74 ;  /* 0x0000004a25257220 */ /* 0x000fe20000410000 */
[C---:B------:R-:W-:Y:S01]  /*de70*/  F2FP.F16.F32.PACK_AB R86, R125.reuse, R86 ;  /* 0x000000567d56723e */ /* 0x040fe200000000ff */
[----:B------:R-:W-:Y:S01]  /*de80*/  FADD.FTZ R85, R125, R118 ;  /* 0x000000767d557221 */ /* 0x000fe20000010000 */
[----:B------:R-:W-:Y:S01]  /*de90*/  FADD.FTZ R118, R123, R12 ;  /* 0x0000000c7b767221 */ /* 0x000fe20000010000 */
[----:B------:R-:W-:Y:S01]  /*dea0*/  F2FP.F16.F32.PACK_AB R12, R11, R10 ;  /* 0x0000000a0b0c723e */ /* 0x000fe200000000ff */
[----:B------:R-:W1:Y:S01]  /*deb0*/  MUFU.EX2 R92, R92 ;  /* 0x0000005c005c7308 */ /* 0x000e620000000800 */
[----:B------:R-:W-:Y:S01]  /*dec0*/  FADD.FTZ R126, R94, R85 ;  /* 0x000000555e7e7221 */ /* 0x000fe20000010000 */
[----:B------:R-:W-:Y:S01]  /*ded0*/  FADD.FTZ R11, R21, R118 ;  /* 0x00000076150b7221 */ /* 0x000fe20000010000 */
[----:B------:R-:W-:Y:S01]  /*dee0*/  F2FP.F16.F32.PACK_AB R87, R123, R120 ;  /* 0x000000787b57723e */ /* 0x000fe200000000ff */
[----:B------:R5:W-:Y:S01]  /*def0*/  STSM.16.M88.4 [R22+0x25b00], R12 ;  /* 0x025b000c16007844 */ /* 0x000be20000000200 */
[----:B------:R-:W-:Y:S01]  /*df00*/  FADD.FTZ R85, R113, R126 ;  /* 0x0000007e71557221 */ /* 0x000fe20000010000 */
[----:B------:R-:W-:Y:S01]  /*df10*/  FADD.FTZ R11, R114, R11 ;  /* 0x0000000b720b7221 */ /* 0x000fe20000010000 */
[----:B------:R-:W-:Y:S01]  /*df20*/  FMUL.FTZ R40, R40, R74 ;  /* 0x0000004a28287220 */ /* 0x000fe20000410000 */
[----:B------:R-:W1:Y:S01]  /*df30*/  MUFU.EX2 R91, R91 ;  /* 0x0000005b005b7308 */ /* 0x000e620000000800 */
[----:B--2---:R-:W-:Y:S01]  /*df40*/  FADD.FTZ R4, R112, R85 ;  /* 0x0000005570047221 */ /* 0x004fe20000010000 */
[----:B------:R-:W-:Y:S01]  /*df50*/  FADD.FTZ R6, R20, R11 ;  /* 0x0000000b14067221 */ /* 0x000fe20000010000 */
[----:B------:R-:W-:Y:S01]  /*df60*/  F2FP.F16.F32.PACK_AB R85, R131, R122 ;  /* 0x0000007a8355723e */ /* 0x000fe200000000ff */
        /* <DEDUP_REMOVED lines=8> */
[----:B------:R-:W-:Y:S01]  /*dff0*/  STSM.16.M88.4 [R22+0x27300], R84 ;  /* 0x0273005416007844 */ /* 0x000fe20000000200 */
[----:B------:R-:W-:Y:S01]  /*e000*/  FADD.FTZ R7, R105, R4 ;  /* 0x0000000469077221 */ /* 0x000fe20000010000 */
[----:B------:R-:W-:Y:S01]  /*e010*/  FADD.FTZ R6, R106, R5 ;  /* 0x000000056a067221 */ /* 0x000fe20000010000 */
[----:B------:R-:W-:Y:S01]  /*e020*/  F2FP.F16.F32.PACK_AB R5, R114, R21 ;  /* 0x000000157205723e */ /* 0x000fe200000000ff */
[----:B------:R-:W2:Y:S01]  /*e030*/  MUFU.EX2 R102, R102 ;  /* 0x0000006600667308 */ /* 0x000ea20000000800 */
[----:B------:R-:W-:Y:S01]  /*e040*/  FADD.FTZ R78, R108, R7 ;  /* 0x000000076c4e7221 */ /* 0x000fe20000010000 */
[----:B------:R-:W-:Y:S01]  /*e050*/  FADD.FTZ R11, R107, R6 ;  /* 0x000000066b0b7221 */ /* 0x000fe20000010000 */
[----:B------:R-:W-:Y:S01]  /*e060*/  F2FP.F16.F32.PACK_AB R7, R115, R20 ;  /* 0x000000147307723e */ /* 0x000fe200000000ff */
[----:B------:R-:W-:Y:S01]  /*e070*/  FMUL.FTZ R45, R45, R74 ;  /* 0x0000004a2d2d7220 */ /* 0x000fe20000410000 */
[----:B------:R-:W-:Y:S01]  /*e080*/  FADD.FTZ R21, R109, R78 ;  /* 0x0000004e6d157221 */ /* 0x000fe20000010000 */
[----:B------:R-:W-:Y:S01]  /*e090*/  FADD.FTZ R20, R110, R11 ;  /* 0x0000000b6e147221 */ /* 0x000fe20000010000 */
[----:B------:R-:W-:Y:S01]  /*e0a0*/  F2FP.F16.F32.PACK_AB R4, R113, R94 ;  /* 0x0000005e7104723e */ /* 0x000fe200000000ff */
[----:B------:R-:W2:Y:S01]  /*e0b0*/  MUFU.EX2 R80, R80 ;  /* 0x0000005000507308 */ /* 0x000ea20000000800 */
[----:B------:R-:W-:Y:S01]  /*e0c0*/  FADD.FTZ R78, R96, R21 ;  /* 0x00000015604e7221 */ /* 0x000fe20000010000 */
[----:B---3--:R-:W-:Y:S01]  /*e0d0*/  FADD.FTZ R11, R3, R20 ;  /* 0x00000014030b7221 */ /* 0x008fe20000010000 */
[----:B------:R-:W-:Y:S01]  /*e0e0*/  F2FP.F16.F32.PACK_AB R6, R117, R112 ;  /* 0x000000707506723e */ /* 0x000fe200000000ff */
[----:B------:R-:W-:Y:S01]  /*e0f0*/  FMUL.FTZ R48, R48, R74 ;  /* 0x0000004a30307220 */ /* 0x000fe20000410000 */
[----:B------:R-:W-:Y:S01]  /*e100*/  FADD.FTZ R21, R97, R78 ;  /* 0x0000004e61157221 */ /* 0x000fe20000010000 */
[----:B------:R-:W-:Y:S01]  /*e110*/  FADD.FTZ R20, R0, R11 ;  /* 0x0000000b00147221 */ /* 0x000fe20000010000 */
[----:B------:R-:W-:Y:S01]  /*e120*/  F2FP.F16.F32.PACK_AB R105, R106, R9 ;  /* 0x000000096a69723e */ /* 0x000fe200000000ff */
[----:B------:R-:W3:Y:S01]  /*e130*/  MUFU.EX2 R135, R135 ;  /* 0x0000008700877308 */ /* 0x000ee20000000800 */
[----:B------:R-:W-:Y:S01]  /*e140*/  FADD.FTZ R78, R100, R21 ;  /* 0x00000015644e7221 */ /* 0x000fe20000010000 */
[----:B----4-:R-:W-:Y:S01]  /*e150*/  FADD.FTZ R11, R99, R20 ;  /* 0x00000014630b7221 */ /* 0x010fe20000010000 */
[----:B------:R4:W-:Y:S01]  /*e160*/  STSM.16.M88.4 [R22+0x28b00], R4 ;  /* 0x028b000416007844 */ /* 0x0009e20000000200 */
[----:B------:R-:W-:Y:S01]  /*e170*/  F2FP.F16.F32.PACK_AB R96, R97, R96 ;  /* 0x000000606160723e */ /* 0x000fe200000000ff */
[----:B------:R-:W-:Y:S01]  /*e180*/  FADD.FTZ R9, R101, R78 ;  /* 0x0000004e65097221 */ /* 0x000fe20000010000 */
[----:B-----5:R-:W-:Y:S01]  /*e190*/  FADD.FTZ R12, R8, R11 ;  /* 0x0000000b080c7221 */ /* 0x020fe20000010000 */
[----:B------:R-:W-:Y:S01]  /*e1a0*/  F2FP.F16.F32.PACK_AB R97, R0, R3 ;  /* 0x000000030061723e */ /* 0x000fe200000000ff */
[----:B------:R-:W5:Y:S01]  /*e1b0*/  MUFU.EX2 R81, R81 ;  /* 0x0000005100517308 */ /* 0x000f620000000800 */
[----:B------:R-:W-:Y:S01]  /*e1c0*/  F2FP.F16.F32.PACK_AB R99, R8, R99 ;  /* 0x000000630863723e */ /* 0x000fe200000000ff */
[----:B------:R-:W-:Y:S01]  /*e1d0*/  FMUL.FTZ R49, R49, R74 ;  /* 0x0000004a31317220 */ /* 0x000fe20000410000 */
[----:B------:R-:W-:Y:S01]  /*e1e0*/  F2FP.F16.F32.PACK_AB R106, R109, R108 ;  /* 0x0000006c6d6a723e */ /* 0x000fe200000000ff */
[-C--:B------:R-:W-:Y:S01]  /*e1f0*/  FMUL.FTZ R52, R52, R74.reuse ;  /* 0x0000004a34347220 */ /* 0x080fe20000410000 */
[----:B------:R-:W-:Y:S01]  /*e200*/  F2FP.F16.F32.PACK_AB R107, R110, R107 ;  /* 0x0000006b6e6b723e */ /* 0x000fe200000000ff */
[-C--:B------:R-:W-:Y:S01]  /*e210*/  FMUL.FTZ R53, R53, R74.reuse ;  /* 0x0000004a35357220 */ /* 0x080fe20000410000 */
[-C--:B------:R-:W-:Y:S01]  /*e220*/  FMUL.FTZ R56, R56, R74.reuse ;  /* 0x0000004a38387220 */ /* 0x080fe20000410000 */
[----:B------:R1:W5:Y:S01]  /*e230*/  MUFU.EX2 R10, R98 ;  /* 0x00000062000a7308 */ /* 0x0003620000000800 */
[----:B------:R-:W-:Y:S01]  /*e240*/  FMUL.FTZ R57, R57, R74 ;  /* 0x0000004a39397220 */ /* 0x000fe20000410000 */
[----:B------:R-:W-:Y:S01]  /*e250*/  STSM.16.M88.4 [R22+0x2a300], R104 ;  /* 0x02a3006816007844 */ /* 0x000fe20000000200 */
[----:B----4-:R-:W-:Y:S01]  /*e260*/  FADD.FTZ R4, R88, R9 ;  /* 0x0000000958047221 */ /* 0x010fe20000010000 */
[----:B------:R-:W-:Y:S01]  /*e270*/  FADD.FTZ R5, R83, R12 ;  /* 0x0000000c53057221 */ /* 0x000fe20000010000 */
[C---:B------:R-:W-:Y:S01]  /*e280*/  F2FP.F16.F32.PACK_AB R88, R89.reuse, R88 ;  /* 0x000000585958723e */ /* 0x040fe200000000ff */
[----:B------:R-:W-:Y:S01]  /*e290*/  FMUL.FTZ R60, R60, R74 ;  /* 0x0000004a3c3c7220 */ /* 0x000fe20000410000 */
[----:B------:R-:W-:Y:S01]  /*e2a0*/  FADD.FTZ R7, R89, R4 ;  /* 0x0000000459077221 */ /* 0x000fe20000010000 */
[----:B------:R-:W-:Y:S01]  /*e2b0*/  FADD.FTZ R0, R90, R5 ;  /* 0x000000055a007221 */ /* 0x000fe20000010000 */
[----:B------:R-:W4:Y:S01]  /*e2c0*/  MUFU.EX2 R116, R116 ;  /* 0x0000007400747308 */ /* 0x000f220000000800 */
[----:B-1----:R-:W-:Y:S01]  /*e2d0*/  F2FP.F16.F32.PACK_AB R98, R101, R100 ;  /* 0x000000646562723e */ /* 0x002fe200000000ff */
[----:B------:R-:W-:Y:S01]  /*e2e0*/  FADD.FTZ R4, R92, R7 ;  /* 0x000000075c047221 */ /* 0x000fe20000010000 */
[----:B------:R-:W-:Y:S01]  /*e2f0*/  FADD.FTZ R3, R91, R0 ;  /* 0x000000005b037221 */ /* 0x000fe20000010000 */
[----:B------:R-:W-:Y:S01]  /*e300*/  F2FP.F16.F32.PACK_AB R89, R90, R83 ;  /* 0x000000535a59723e */ /* 0x000fe200000000ff */
[----:B------:R-:W-:Y:S01]  /*e310*/  FMUL.FTZ R61, R61, R74 ;  /* 0x0000004a3d3d7220 */ /* 0x000fe20000410000 */
[C---:B--2---:R-:W-:Y:S01]  /*e320*/  FADD.FTZ R5, R93.reuse, R4 ;  /* 0x000000045d057221 */ /* 0x044fe20000010000 */
[----:B------:R-:W-:Y:S01]  /*e330*/  FADD.FTZ R0, R102, R3 ;  /* 0x0000000366007221 */ /* 0x000fe20000010000 */
[----:B------:R-:W1:Y:S01]  /*e340*/  MUFU.EX2 R137, R137 ;  /* 0x0000008900897308 */ /* 0x000e620000000800 */
[----:B------:R-:W-:Y:S01]  /*e350*/  F2FP.F16.F32.PACK_AB R90, R93, R92 ;  /* 0x0000005c5d5a723e */ /* 0x000fe200000000ff */
[----:B------:R-:W-:Y:S01]  /*e360*/  FADD.FTZ R4, R80, R5 ;  /* 0x0000000550047221 */ /* 0x000fe20000010000 */
[----:B---3--:R-:W-:Y:S01]  /*e370*/  FADD.FTZ R3, R135, R0 ;  /* 0x0000000087037221 */ /* 0x008fe20000010000 */
[----:B------:R-:W-:Y:S01]  /*e380*/  F2FP.F16.F32.PACK_AB R91, R102, R91 ;  /* 0x0000005b665b723e */ /* 0x000fe200000000ff */
[----:B------:R-:W-:Y:S01]  /*e390*/  STSM.16.M88.4 [R22+0x2bb00], R96 ;  /* 0x02bb006016007844 */ /* 0x000fe20000000200 */
[----:B-----5:R-:W-:Y:S01]  /*e3a0*/  FADD.FTZ R5, R81, R4 ;  /* 0x0000000451057221 */ /* 0x020fe20000010000 */
[----:B------:R-:W-:Y:S01]  /*e3b0*/  FADD.FTZ R0, R10, R3 ;  /* 0x000000030a007221 */ /* 0x000fe20000010000 */
[----:B------:R-:W2:Y:S01]  /*e3c0*/  MUFU.EX2 R129, R129 ;  /* 0x0000008100817308 */ /* 0x000ea20000000800 */
[----:B------:R-:W-:Y:S01]  /*e3d0*/  STSM.16.M88.4 [R22+0x2d300], R88 ;  /* 0x02d3005816007844 */ /* 0x000fe20000000200 */
[----:B----4-:R-:W-:Y:S01]  /*e3e0*/  FADD.FTZ R4, R116, R5 ;  /* 0x0000000574047221 */ /* 0x010fe20000010000 */
[----:B------:R-:W-:Y:S01]  /*e3f0*/  F2FP.F16.F32.PACK_AB R5, R10, R135 ;  /* 0x000000870a05723e */ /* 0x000fe200000000ff */
[-C--:B------:R-:W-:Y:S01]  /*e400*/  FMUL.FTZ R64, R64, R74.reuse ;  /* 0x0000004a40407220 */ /* 0x080fe20000410000 */
[-C--:B------:R-:W-:Y:S01]  /*e410*/  FMUL.FTZ R65, R65, R74.reuse ;  /* 0x0000004a41417220 */ /* 0x080fe20000410000 */
[-C--:B------:R-:W-:Y:S01]  /*e420*/  FMUL.FTZ R68, R68, R74.reuse ;  /* 0x0000004a44447220 */ /* 0x080fe20000410000 */
[----:B------:R-:W-:Y:S01]  /*e430*/  FMUL.FTZ R69, R69, R74 ;  /* 0x0000004a45457220 */ /* 0x000fe20000410000 */
        /* <DEDUP_REMOVED lines=10> */
[----:B------:R-:W-:Y:S01]  /*e4e0*/  F2FP.F16.F32.PACK_AB R4, R81, R80 ;  /* 0x000000505104723e */ /* 0x000fe200000000ff */
[-C--:B------:R-:W-:Y:S01]  /*e4f0*/  FMUL.FTZ R38, R38, R149.reuse ;  /* 0x0000009526267220 */ /* 0x080fe20000410000 */
[----:B------:R-:W-:Y:S01]  /*e500*/  F2FP.F16.F32.PACK_AB R6, R129, R116 ;  /* 0x000000748106723e */ /* 0x000fe200000000ff */
        /* <DEDUP_REMOVED lines=24> */
[----:B------:R-:W-:Y:S01]  /*e690*/  FMUL.FTZ R71, R71, R149 ;  /* 0x0000009547477220 */ /* 0x000fe20000410000 */
[----:B---3--:R-:W-:-:S02]  /*e6a0*/  MOV R5, R155 ;  /* 0x0000009b00057202 */ /* 0x008fc40000000f00 */
[----:B------:R-:W-:Y:S01]  /*e6b0*/  MUFU.EX2 R76, R76 ;  /* 0x0000004c004c7308 */ /* 0x000fe20000000800 */
[C---:B----4-:R-:W-:Y:S01]  /*e6c0*/  FADD.FTZ R3, R73.reuse, R8 ;  /* 0x0000000849037221 */ /* 0x050fe20000010000 */
[----:B------:R-:W-:Y:S01]  /*e6d0*/  F2FP.F16.F32.PACK_AB R8, R73, R72 ;  /* 0x000000484908723e */ /* 0x000fe200000000ff */
[----:B------:R-:W-:-:S05]  /*e6e0*/  IMAD.MOV.U32 R4, RZ, RZ, R75 ;  /* 0x000000ffff047224 */ /* 0x000fca00078e004b */
[----:B------:R-:W2:Y:S01]  /*e6f0*/  MUFU.EX2 R77, R77 ;  /* 0x0000004d004d7308 */ /* 0x000ea20000000800 */
[C---:B-1----:R-:W-:Y:S01]  /*e700*/  FADD.FTZ R0, R9.reuse, R0 ;  /* 0x0000000009007221 */ /* 0x042fe20000010000 */
[----:B------:R-:W-:-:S06]  /*e710*/  F2FP.F16.F32.PACK_AB R9, R9, R139 ;  /* 0x0000008b0909723e */ /* 0x000fcc00000000ff */
[----:B------:R-:W1:Y:S08]  /*e720*/  MUFU.EX2 R143, R143 ;  /* 0x0000008f008f7308 */ /* 0x000e700000000800 */
[----:B------:R-:W3:Y:S01]  /*e730*/  MUFU.EX2 R79, R79 ;  /* 0x0000004f004f7308 */ /* 0x000ee20000000800 */
[----:B--2---:R-:W-:Y:S01]  /*e740*/  F2FP.F16.F32.PACK_AB R10, R77, R76 ;  /* 0x0000004c4d0a723e */ /* 0x004fe200000000ff */
[----:B------:R-:W-:-:S04]  /*e750*/  FADD.FTZ R76, R76, R3 ;  /* 0x000000034c4c7221 */ /* 0x000fc80000010000 */
        /* <DEDUP_REMOVED lines=10> */
[----:B--2---:R-:W2:Y:S02]  /*e800*/  FENCE.VIEW.ASYNC.S ;  /* 0x00000000000073c6 */ /* 0x004ea40000000000 */
[----:B--2---:R-:W-:Y:S01]  /*e810*/  NOP ;  /* 0x0000000000007918 */ /* 0x004fe20000000000 */
[----:B------:R-:W-:Y:S05]  /*e820*/  @P2 BRA `(.L_x_9815) ;  /* 0xffffffbc00ec2947 */ /* 0x000fea000383ffff */
.L_x_9806:
[----:B------:R-:W-:Y:S06]  /*e830*/  BAR.ARV 0x8, 0x1a0 ;  /* 0x0206800000007b1d */ /* 0x000fec0000002000 */
[----:B------:R-:W-:Y:S05]  /*e840*/  @!P0 BRA `(.L_x_9816) ;  /* 0x0000000000048947 */ /* 0x000fea0003800000 */
[----:B------:R-:W-:Y:S01]  /*e850*/  BPT.TRAP 0x1 ;  /* 0x000000040000795c */ /* 0x000fe20000300000 */
.L_x_9816:
[----:B------:R-:W-:Y:S01]  /*e860*/  R2UR UR4, R148 ;  /* 0x00000000940472ca */ /* 0x000fe200000e0000 */
[----:B------:R-:W-:-:S12]  /*e870*/  ULEA UR10, UR46, UR47, 0x3 ;  /* 0x0000002f2e0a7291 */ /* 0x000fd8000f8e183f */
[----:B------:R-:W-:-:S05]  /*e880*/  IMAD.U32 R4, RZ, RZ, UR4 ;  /* 0x00000004ff047e24 */ /* 0x000fca000f8e00ff */
[----:B------:R-:W-:-:S04]  /*e890*/  SHF.L.U32 R4, R4, 0x1f, RZ ;  /* 0x0000001f04047819 */ /* 0x000fc800000006ff */
[----:B------:R2:W3:Y:S01]  /*e8a0*/  SYNCS.PHASECHK.TRANS64.TRYWAIT P2, [UR10+0x31c50], R4 ;  /* 0x031c5004ff0075a7 */ /* 0x0004e2000804014a */
[----:B------:R-:W-:Y:S05]  /*e8b0*/  @!P0 BRA `(.L_x_9817) ;  /* 0x0000000000048947 */ /* 0x000fea0003800000 */
[----:B------:R-:W-:Y:S01]  /*e8c0*/  BPT.TRAP 0x1 ;  /* 0x000000040000795c */ /* 0x000fe20000300000 */
.L_x_9817:
[----:B---3--:R-:W-:Y:S05]  /*e8d0*/  @P2 BRA `(.L_x_9818) ;  /* 0x0000000000082947 */ /* 0x008fea0003800000 */
[----:B------:R-:W3:Y:S02]  /*e8e0*/  SYNCS.PHASECHK.TRANS64.TRYWAIT P0, [UR10+0x31c50], R4 ;  /* 0x031c5004ff0075a7 */ /* 0x000ee4000800014a */
[----:B---3--:R-:W-:Y:S05]  /*e8f0*/  @!P0 BRA `(.L_x_9819) ;  /* 0x0000004800f08947 */ /* 0x008fea0003800000 */
.L_x_9818:
[----:B------:R-:W-:Y:S01]  /*e900*/  UIADD3 UR47, UR47, 0x200, URZ ;  /* 0x000002002f2f7890 */ /* 0x000fe2000fffe03f */
[----:B------:R-:W-:Y:S01]  /*e910*/  R2UR UR4, R145 ;  /* 0x00000000910472ca */ /* 0x000fe200000e0000 */
[----:B------:R-:W-:Y:S01]  /*e920*/  WARPGROUP.ARRIVE ;  /* 0x00000000000079c5 */ /* 0x000fe20000000000 */
[----:B------:R-:W-:Y:S01]  /*e930*/  UMOV UR5, 0xc0000010 ;  /* 0xc000001000057882 */ /* 0x000fe20000000000 */
[----:B------:R-:W-:Y:S01]  /*e940*/  USHF.R.U32.HI UR47, URZ, 0x4, UR47 ;  /* 0x000000043f2f7899 */ /* 0x000fe2000801162f */
[----:B---3--:R-:W3:Y:S01]  /*e950*/  SHFL.BFLY PT, R5, R0, 0x2, 0x1f ;  /* 0x0c401f0000057f89 */ /* 0x008ee200000e0000 */
[----:B------:R-:W-:Y:S01]  /*e960*/  UMOV UR7, 0x80000020 ;  /* 0x8000002000077882 */ /* 0x000fe20000000000 */
[----:B------:R-:W-:Y:S01]  /*e970*/  IMAD.MOV.U32 R21, RZ, RZ, RZ ;  /* 0x000000ffff157224 */ /* 0x000fe200078e00ff */
[----:B------:R-:W-:Y:S01]  /*e980*/  ULOP3.LUT UR47, UR47, 0x3fff, URZ, 0xc0, !UPT ;  /* 0x00003fff2f2f7892 */ /* 0x000fe2000f8ec03f */
[----:B--2---:R-:W2:Y:S01]  /*e990*/  SHFL.BFLY PT, R4, R3, 0x2, 0x1f ;  /* 0x0c401f0003047f89 */ /* 0x004ea200000e0000 */
[----:B-1----:R-:W-:Y:S01]  /*e9a0*/  IMAD.MOV.U32 R8, RZ, RZ, RZ ;  /* 0x000000ffff087224 */ /* 0x002fe200078e00ff */
[----:B------:R-:W-:Y:S01]  /*e9b0*/  R2UR UR11, R148 ;  /* 0x00000000940b72ca */ /* 0x000fe200000e0000 */
[----:B------:R-:W-:Y:S01]  /*e9c0*/  ULOP3.LUT UR8, UR47, 0x2400000, URZ, 0xfc, !UPT ;  /* 0x024000002f087892 */ /* 0x000fe2000f8efc3f */
[----:B------:R-:W-:Y:S01]  /*e9d0*/  IMAD.U32 R12, RZ, RZ, UR10 ;  /* 0x0000000aff0c7e24 */ /* 0x000fe2000f8e00ff */
[----:B------:R-:W-:Y:S01]  /*e9e0*/  ULOP3.LUT UR9, UR4, 0x10000, URZ, 0xfc, !UPT ;  /* 0x0001000004097892 */ /* 0x000fe2000f8efc3f */
[----:B------:R-:W-:Y:S01]  /*e9f0*/  IADD3 R18, R18, 0x1, RZ ;  /* 0x0000000112127810 */ /* 0x000fe20007ffe0ff */
[----:B------:R-:W-:-:S02]  /*ea00*/  UIMAD UR8, UR46, 0x6c0, UR8 ;  /* 0x000006c02e0878a4 */ /* 0x000fc4000f8e0208 */
[----:B------:R-:W-:-:S03]  /*ea10*/  UIADD3 UR46, UR46, 0x1, URZ ;  /* 0x000000012e2e7890 */ /* 0x000fc6000fffe03f */
[----:B------:R-:W-:Y:S01]  /*ea20*/  UMOV UR4, UR9 ;  /* 0x0000000900047c82 */ /* 0x000fe20008000000 */
[----:B------:R-:W-:Y:S01]  /*ea30*/  UISETP.NE.AND UP0, UPT, UR46, 0x2, UPT ;  /* 0x000000022e00788c */ /* 0x000fe2000bf05270 */
[----:B------:R-:W-:Y:S02]  /*ea40*/  UMOV UR6, UR8 ;  /* 0x0000000800067c82 */ /* 0x000fe40008000000 */
[----:B------:R-:W-:Y:S01]  /*ea50*/  HGMMA.64x96x16.F32 R24, gdesc[UR4].tnspB, R24, gsb0 ;  /* 0x41600000041879f0 */ /* 0x000fe20008000818 */
[----:B------:R-:W-:Y:S02]  /*ea60*/  UIADD3 UR4, UR9, 0x180, URZ ;  /* 0x0000018009047890 */ /* 0x000fe4000fffe03f */
[----:B------:R-:W-:Y:S01]  /*ea70*/  UIADD3 UR6, UR8, 0x40, URZ ;  /* 0x0000004008067890 */ /* 0x000fe2000fffe03f */
[----:B---3--:R-:W-:Y:S01]  /*ea80*/  FADD.FTZ R6, R5, R0 ;  /* 0x0000000005067221 */ /* 0x008fe20000010000 */
[----:B------:R-:W-:Y:S01]  /*ea90*/  UMOV UR5, 0xc0000010 ;  /* 0xc000001000057882 */ /* 0x000fe20000000000 */
[----:B------:R-:W-:Y:S01]  /*eaa0*/  UMOV UR7, 0x80000020 ;  /* 0x8000002000077882 */ /* 0x000fe20000000000 */
[----:B--2---:R-:W-:Y:S01]  /*eab0*/  FADD.FTZ R4, R4, R3 ;  /* 0x0000000304047221 */ /* 0x004fe20000010000 */
[----:B------:R-:W-:Y:S01]  /*eac0*/  MOV R0, 0xff800000 ;  /* 0xff80000000007802 */ /* 0x000fe20000000f00 */
[----:B------:R-:W1:Y:S01]  /*ead0*/  SHFL.BFLY PT, R7, R6, 0x1, 0x1f ;  /* 0x0c201f0006077f89 */ /* 0x000e6200000e0000 */
[----:B------:R-:W-:Y:S01]  /*eae0*/  IMAD.MOV.U32 R3, RZ, RZ, -0x800000 ;  /* 0xff800000ff037424 */ /* 0x000fe200078e00ff */
[----:B------:R-:W-:-:S02]  /*eaf0*/  USEL UR46, UR46, URZ, UP0 ;  /* 0x0000003f2e2e7287 */ /* 0x000fc40008000000 */
[----:B------:R-:W2:Y:S01]  /*eb00*/  SHFL.BFLY PT, R5, R4, 0x1, 0x1f ;  /* 0x0c201f0004057f89 */ /* 0x000ea200000e0000 */
[----:B-1----:R-:W-:Y:S01]  /*eb10*/  FADD.FTZ R10, R6, R7 ;  /* 0x00000007060a7221 */ /* 0x002fe20000010000 */
[----:B--2---:R-:W-:-:S04]  /*eb20*/  FADD.FTZ R9, R4, R5 ;  /* 0x0000000504097221 */ /* 0x004fc80000010000 */
[----:B------:R-:W-:Y:S02]  /*eb30*/  FSETP.NE.FTZ.AND P2, PT, R10, RZ, PT ;  /* 0x000000ff0a00720b */ /* 0x000fe40003f55000 */
[----:B------:R-:W-:-:S11]  /*eb40*/  FSETP.NE.FTZ.AND P0, PT, R9, RZ, PT ;  /* 0x000000ff0900720b */ /* 0x000fd60003f15000 */
[----:B------:R-:W1:Y:S01]  /*eb50*/  @P2 MUFU.LG2 R7, R10 ;  /* 0x0000000a00072308 */ /* 0x000e620000000c00 */
[C---:B------:R-:W-:Y:S01]  /*eb60*/  @P2 FMUL.FTZ R11, R82.reuse, 0.69314718246459960938 ;  /* 0x3f317218520b2820 */ /* 0x040fe20000410000 */
[----:B------:R-:W-:-:S06]  /*eb70*/  @P0 FMUL.FTZ R4, R82, 0.69314718246459960938 ;  /* 0x3f31721852040820 */ /* 0x000fcc0000410000 */
        /* <DEDUP_REMOVED lines=63> */
[----:B------:R-:W-:-:S06]  /*ef70*/  ULOP3.LUT UR11, UR11, UR4, URZ, 0x3c, !UPT ;  /* 0x000000040b0b7292 */ /* 0x000fcc000f8e3c3f */
[----:B------:R-:W-:Y:S01]  /*ef80*/  IMAD.U32 R148, RZ, RZ, UR11 ;  /* 0x0000000bff947e24 */ /* 0x000fe2000f8e00ff */
[----:B------:R-:W-:Y:S02]  /*ef90*/  WARPGROUP.DEPBAR.LE gsb0, 0x0 ;  /* 0x00008000000079c5 */ /* 0x000fe40000010000 */
        /* <DEDUP_REMOVED lines=49> */
.L_x_9789:
        /* <DEDUP_REMOVED lines=11> */
[----:B------:R-:W-:Y:S01]  /*f360*/  SHF.R.S32.HI R54, RZ, 0x1f, R51 ;  /* 0x0000001fff367819 */ /* 0x000fe20000011433 */
[----:B------:R-:W-:Y:S01]  /*f370*/  USHF.R.S32.HI UR5, URZ, 0x1f, UR43 ;  /* 0x0000001f3f057899 */ /* 0x000fe2000801142b */
[----:B------:R-:W-:Y:S02]  /*f380*/  LOP3.LUT R10, R17, 0x180, RZ, 0xc0, !PT ;  /* 0x00000180110a7812 */ /* 0x000fe400078ec0ff */
[----:B------:R-:W-:Y:S01]  /*f390*/  IADD3 R5, P5, R150, 0x20, RZ ;  /* 0x0000002096057810 */ /* 0x000fe20007fbe0ff */
[----:B------:R-:W-:Y:S01]  /*f3a0*/  ULDC.64 UR6, c[0x0][0xb70] ;  /* 0x0002dc0000067ab9 */ /* 0x000fe20000000a00 */
[----:B------:R-:W-:Y:S01]  /*f3b0*/  SHF.R.U64 R10, R10, 0x3, RZ ;  /* 0x000000030a0a7819 */ /* 0x000fe200000012ff */
[----:B------:R-:W-:Y:S01]  /*f3c0*/  UIMAD UR5, UR5, UR6, URZ ;  /* 0x00000006050572a4 */ /* 0x000fe2000f8e023f */
[----:B------:R-:W-:Y:S01]  /*f3d0*/  LOP3.LUT R8, R5, 0x180, RZ, 0xc0, !PT ;  /* 0x0000018005087812 */ /* 0x000fe200078ec0ff */
[----:B------:R-:W-:Y:S01]  /*f3e0*/  UIMAD.WIDE.U32 UR8, UR43, UR6, URZ ;  /* 0x000000062b0872a5 */ /* 0x000fe2000f8e003f */
[----:B------:R-:W-:Y:S01]  /*f3f0*/  LOP3.LUT R10, R10, R17, RZ, 0x3c, !PT ;  /* 0x000000110a0a7212 */ /* 0x000fe200078e3cff */
[----:B------:R-:W-:Y:S01]  /*f400*/  UIMAD UR5, UR43, UR7, UR5 ;  /* 0x000000072b0572a4 */ /* 0x000fe2000f8e0205 */
[----:B------:R-:W-:Y:S01]  /*f410*/  LEA.HI R17, R54, R51, RZ, 0x7 ;  /* 0x0000003336117211 */ /* 0x000fe200078f38ff */
[----:B------:R-:W-:Y:S01]  /*f420*/  USHF.R.S32.HI UR6, URZ, 0x1f, UR44 ;  /* 0x0000001f3f067899 */ /* 0x000fe2000801142c */
[----:B------:R-:W-:Y:S01]  /*f430*/  SHF.R.U64 R8, R8, 0x3, RZ ;  /* 0x0000000308087819 */ /* 0x000fe200000012ff */
[----:B------:R-:W-:Y:S01]  /*f440*/  UIADD3 UR5, UR9, UR5, URZ ;  /* 0x0000000509057290 */ /* 0x000fe2000fffe03f */
[----:B------:R-:W-:Y:S01]  /*f450*/  LOP3.LUT R58, R17, 0xffffff80, RZ, 0xc0, !PT ;  /* 0xffffff80113a7812 */ /* 0x000fe200078ec0ff */
[----:B------:R-:W-:Y:S01]  /*f460*/  ULDC.64 UR10, c[0x0][0x208] ;  /* 0x00008200000a7ab9 */ /* 0x000fe20000000a00 */
[----:B------:R-:W-:-:S02]  /*f470*/  LOP3.LUT R8, R8, R5, RZ, 0x3c, !PT ;  /* 0x0000000508087212 */ /* 0x000fc400078e3cff */
[C---:B------:R-:W-:Y:S01]  /*f480*/  LOP3.LUT R5, R150.reuse, 0x180, RZ, 0xc0, !PT ;  /* 0x0000018096057812 */ /* 0x040fe200078ec0ff */
[----:B------:R-:W-:Y:S01]  /*f490*/  IMAD.IADD R58, R51, 0x1, -R58 ;  /* 0x00000001333a7824 */ /* 0x000fe200078e0a3a */
[C---:B------:R-:W-:Y:S02]  /*f4a0*/  IADD3 R35, P1, R150.reuse, 0x6020, RZ ;  /* 0x0000602096237810 */ /* 0x040fe40007f3e0ff */
[----:B------:R-:W-:Y:S02]  /*f4b0*/  IADD3 R27, P3, R150, 0x3020, RZ ;  /* 0x00003020961b7810 */ /* 0x000fe40007f7e0ff */
[----:B------:R-:W-:Y:S02]  /*f4c0*/  LOP3.LUT P0, RZ, R58, 0x3, RZ, 0xc0, !PT ;  /* 0x000000033aff7812 */ /* 0x000fe4000780c0ff */
[----:B------:R-:W-:Y:S01]  /*f4d0*/  SHF.R.U64 R5, R5, 0x3, RZ ;  /* 0x0000000305057819 */ /* 0x000fe200000012ff */
[----:B------:R-:W1:Y:S01]  /*f4e0*/  LDC.64 R58, c[0x0][0xb78] ;  /* 0x0002de00ff3a7b82 */ /* 0x000e620000000a00 */
[----:B------:R-:W-:-:S02]  /*f4f0*/  LOP3.LUT R34, R35, 0x180, RZ, 0xc0, !PT ;  /* 0x0000018023227812 */ /* 0x000fc400078ec0ff */
[----:B------:R-:W-:Y:S02]  /*f500*/  LOP3.LUT R26, R27, 0x180, RZ, 0xc0, !PT ;  /* 0x000001801b1a7812 */ /* 0x000fe400078ec0ff */
[----:B------:R-:W-:Y:S01]  /*f510*/  LOP3.LUT R4, R5, R150, RZ, 0x3c, !PT ;  /* 0x0000009605047212 */ /* 0x000fe200078e3cff */
[----:B------:R-:W-:Y:S01]  /*f520*/  IMAD.MOV.U32 R5, RZ, RZ, R151 ;  /* 0x000000ffff057224 */ /* 0x000fe200078e0097 */
[----:B------:R-:W-:Y:S02]  /*f530*/  SHF.R.U64 R34, R34, 0x3, RZ ;  /* 0x0000000322227819 */ /* 0x000fe400000012ff */
[----:B------:R-:W-:Y:S02]  /*f540*/  SHF.R.U64 R26, R26, 0x3, RZ ;  /* 0x000000031a1a7819 */ /* 0x000fe400000012ff */
[----:B------:R-:W-:Y:S02]  /*f550*/  IADD3 R31, P2, R150, 0x6000, RZ ;  /* 0x00006000961f7810 */ /* 0x000fe40007f5e0ff */
[----:B------:R-:W-:-:S02]  /*f560*/  LOP3.LUT R34, R34, R35, RZ, 0x3c, !PT ;  /* 0x0000002322227212 */ /* 0x000fc400078e3cff */
[----:B------:R-:W-:Y:S02]  /*f570*/  MOV R35, R4 ;  /* 0x0000000400237202 */ /* 0x000fe40000000f00 */
[----:B------:R-:W-:Y:S02]  /*f580*/  F2FP.F16.F32.PACK_AB R4, R77, R80 ;  /* 0x000000504d04723e */ /* 0x000fe400000000ff */
[----:B------:R-:W-:Y:S02]  /*f590*/  F2FP.F16.F32.PACK_AB R5, R11, R78 ;  /* 0x0000004e0b05723e */ /* 0x000fe400000000ff */
[----:B------:R-:W-:Y:S01]  /*f5a0*/  F2FP.F16.F32.PACK_AB R6, R6, R9 ;  /* 0x000000090606723e */ /* 0x000fe200000000ff */
[--C-:B------:R-:W-:Y:S01]  /*f5b0*/  IMAD.X R9, RZ, RZ, R151.reuse, P5 ;  /* 0x000000ffff097224 */ /* 0x100fe200028e0697 */
[----:B------:R-:W-:Y:S02]  /*f5c0*/  F2FP.F16.F32.PACK_AB R7, R7, R76 ;  /* 0x0000004c0707723e */ /* 0x000fe400000000ff */
[----:B------:R-:W-:Y:S01]  /*f5d0*/  LOP3.LUT R26, R26, R27, RZ, 0x3c, !PT ;  /* 0x0000001b1a1a7212 */ /* 0x000fe200078e3cff */
[----:B------:R-:W-:Y:S01]  /*f5e0*/  IMAD.X R27, RZ, RZ, R151, P3 ;  /* 0x000000ffff1b7224 */ /* 0x000fe200018e0697 */
[----:B------:R-:W-:Y:S01]  /*f5f0*/  LOP3.LUT R30, R31, 0x180, RZ, 0xc0, !PT ;  /* 0x000001801f1e7812 */ /* 0x000fe200078ec0ff */
[----:B------:R2:W-:Y:S01]  /*f600*/  STSM.16.M88.4 [R35], R4 ;  /* 0x0000000423007844 */ /* 0x0005e20000000200 */
[----:B------:R-:W-:-:S02]  /*f610*/  IADD3.X R11, RZ, R151, RZ, P4, !PT ;  /* 0x00000097ff0b7210 */ /* 0x000fc400027fe4ff */
[----:B------:R-:W-:Y:S02]  /*f620*/  SHF.R.U64 R30, R30, 0x3, RZ ;  /* 0x000000031e1e7819 */ /* 0x000fe400000012ff */
[----:B------:R-:W-:Y:S01]  /*f630*/  MOV R17, R26 ;  /* 0x0000001a00117202 */ /* 0x000fe20000000f00 */
[----:B------:R-:W-:Y:S01]  /*f640*/  IMAD.U32 R26, RZ, RZ, UR8 ;  /* 0x00000008ff1a7e24 */ /* 0x000fe2000f8e00ff */
[----:B------:R-:W-:Y:S01]  /*f650*/  MOV R27, UR9 ;  /* 0x00000009001b7c02 */ /* 0x000fe20008000f00 */
[----:B------:R-:W-:Y:S01]  /*f660*/  IMAD.U32 R27, RZ, RZ, UR5 ;  /* 0x00000005ff1b7e24 */ /* 0x000fe2000f8e00ff */
[----:B------:R-:W-:Y:S01]  /*f670*/  LOP3.LUT R30, R30, R31, RZ, 0x3c, !PT ;  /* 0x0000001f1e1e7212 */ /* 0x000fe200078e3cff */
[----:B------:R-:W-:Y:S01]  /*f680*/  IMAD.X R31, RZ, RZ, R151, P2 ;  /* 0x000000ffff1f7224 */ /* 0x000fe200010e0697 */
[----:B------:R-:W-:Y:S01]  /*f690*/  LEA.HI R62, R54, R51, RZ, 0x5 ;  /* 0x00000033363e7211 */ /* 0x000fe200078f28ff */
[C---:B-1----:R-:W-:Y:S01]  /*f6a0*/  IMAD.WIDE.U32 R26, R58.reuse, UR44, R26 ;  /* 0x0000002c3a1a7c25 */ /* 0x042fe2000f8e001a */
[----:B------:R-:W-:Y:S01]  /*f6b0*/  MOV R54, R10 ;  /* 0x0000000a00367202 */ /* 0x000fe20000000f00 */
[----:B------:R-:W-:Y:S01]  /*f6c0*/  ULDC UR5, c[0x0][0xa88] ;  /* 0x0002a20000057ab9 */ /* 0x000fe20000000800 */
[----:B------:R-:W-:Y:S01]  /*f6d0*/  F2FP.F16.F32.PACK_AB R10, R41, R36 ;  /* 0x00000024290a723e */ /* 0x000fe200000000ff */
[----:B--2---:R-:W-:Y:S01]  /*f6e0*/  IMAD.X R35, RZ, RZ, R151, P1 ;  /* 0x000000ffff237224 */ /* 0x004fe200008e0697 */
[----:B------:R-:W-:Y:S01]  /*f6f0*/  MOV R30, R30 ;  /* 0x0000001e001e7202 */ /* 0x000fe20000000f00 */
[----:B------:R-:W-:Y:S01]  /*f700*/  IMAD R4, R58, UR6, RZ ;  /* 0x000000063a047c24 */ /* 0x000fe2000f8e02ff */
[----:B------:R-:W-:Y:S01]  /*f710*/  MOV R55, R8 ;  /* 0x0000000800377202 */ /* 0x000fe20000000f00 */
[----:B------:R-:W-:Y:S01]  /*f720*/  ULDC.64 UR6, c[0x0][0xb40] ;  /* 0x0002d00000067ab9 */ /* 0x000fe20000000a00 */
[----:B------:R-:W-:Y:S01]  /*f730*/  MOV R34, R34 ;  /* 0x0000002200227202 */ /* 0x000fe20000000f00 */
        /* <DEDUP_REMOVED lines=10> */
[----:B------:R-:W-:Y:S02]  /*f7e0*/  F2FP.F16.F32.PACK_AB R8, R40, R37 ;  /* 0x000000252808723e */ /* 0x000fe400000000ff */
[----:B------:R-:W-:Y:S01]  /*f7f0*/  F2FP.F16.F32.PACK_AB R9, R56, R57 ;  /* 0x000000393809723e */ /* 0x000fe200000000ff */
[----:B------:R1:W-:Y:S01]  /*f800*/  STSM.16.M88.4 [R55], R4 ;  /* 0x0000000437007844 */ /* 0x0003e20000000200 */
[----:B------:R-:W-:-:S02]  /*f810*/  F2FP.F16.F32.PACK_AB R11, R52, R53 ;  /* 0x00000035340b723e */ /* 0x000fc400000000ff */
[----:B------:R-:W-:Y:S02]  /*f820*/  ISETP.GE.OR P0, PT, R36, UR5, P0 ;  /* 0x0000000524007c0c */ /* 0x000fe40008706670 */
[----:B------:R-:W-:Y:S01]  /*f830*/  F2FP.F16.F32.PACK_AB R12, R13, R12 ;  /* 0x0000000c0d0c723e */ /* 0x000fe200000000ff */
[----:B------:R-:W-:Y:S01]  /*f840*/  STSM.16.M88.4 [R54], R8 ;  /* 0x0000000836007844 */ /* 0x000fe20000000200 */
[----:B------:R-:W-:Y:S02]  /*f850*/  F2FP.F16.F32.PACK_AB R14, R15, R14 ;  /* 0x0000000e0f0e723e */ /* 0x000fe400000000ff */
[----:B------:R-:W-:Y:S02]  /*f860*/  IADD3.X R36, R31, R27, R51, P2, !PT ;  /* 0x0000001b1f247210 */ /* 0x000fe400017fe433 */
        /* <DEDUP_REMOVED lines=12> */
[----:B-1----:R-:W-:Y:S02]  /*f930*/  SHF.R.S32.HI R6, RZ, 0x5, R62 ;  /* 0x00000005ff067819 */ /* 0x002fe4000001143e */
[C---:B------:R-:W-:Y:S01]  /*f940*/  LEA R4, P2, R35.reuse, UR6, 0x2 ;  /* 0x0000000623047c11 */ /* 0x040fe2000f8410ff */
[----:B------:R-:W-:Y:S03]  /*f950*/  STSM.16.M88.4 [R34], R24 ;  /* 0x0000001822007844 */ /* 0x000fe60000000200 */
        /* <DEDUP_REMOVED lines=39> */
.L_x_9823:
[----:B------:R-:W-:Y:S05]  /*fbd0*/  BSYNC B0 ;  /* 0x0000000000007941 */ /* 0x000fea0003800000 */
.L_x_9822:
[----:B------:R-:W-:Y:S05]  /*fbe0*/  BRA `(.L_x_9821) ;  /* 0x00000004009c7947 */ /* 0x000fea0003800000 */
.L_x_9820:
[----:B------:R-:W1:Y:S01]  /*fbf0*/  LDC R14, c[0x0][0xdac] ;  /* 0x00036b00ff0e7b82 */ /* 0x000e620000000800 */
[----:B------:R-:W-:Y:S01]  /*fc00*/  ISETP.GT.AND P0, PT, R51, 0xbf, PT ;  /* 0x000000bf3300780c */ /* 0x000fe20003f04270 */
[----:B------:R-:W-:Y:S01]  /*fc10*/  USHF.R.S32.HI UR5, URZ, 0x1f, UR43 ;  /* 0x0000001f3f057899 */ /* 0x000fe2000801142b */
[----:B------:R-:W-:Y:S01]  /*fc20*/  SHF.R.S32.HI R0, RZ, 0x1f, R51 ;  /* 0x0000001fff007819 */ /* 0x000fe20000011433 */
[----:B------:R-:W-:Y:S01]  /*fc30*/  USHF.R.S32.HI UR6, URZ, 0x1f, UR44 ;  /* 0x0000001f3f067899 */ /* 0x000fe2000801142c */
[----:B------:R-:W-:Y:S02]  /*fc40*/  BSSY B0, `(.L_x_9824) ;  /* 0x000001d000007945 */ /* 0x000fe40003800000 */
[----:B------:R-:W-:Y:S01]  /*fc50*/  LEA.HI R15, R0, R51, RZ, 0x2 ;  /* 0x00000033000f7211 */ /* 0x000fe200078f10ff */
[----:B------:R-:W2:Y:S03]  /*fc60*/  LDC R20, c[0x0][0xa88] ;  /* 0x0002a200ff147b82 */ /* 0x000ea60000000800 */
[----:B------:R-:W-:-:S05]  /*fc70*/  LOP3.LUT R0, R15, 0x1ffffffc, RZ, 0xc0, !PT ;  /* 0x1ffffffc0f007812 */ /* 0x000fca00078ec0ff */
[----:B------:R-:W3:Y:S01]  /*fc80*/  LDC.64 R10, c[0x0][0xae0] ;  /* 0x0002b800ff0a7b82 */ /* 0x000ee20000000a00 */
[----:B------:R-:W-:-:S07]  /*fc90*/  IMAD.IADD R51, R51, 0x1, -R0 ;  /* 0x0000000133337824 */ /* 0x000fce00078e0a00 */
[----:B------:R-:W4:Y:S01]  /*fca0*/  LDC.64 R12, c[0x0][0xae8] ;  /* 0x0002ba00ff0c7b82 */ /* 0x000f220000000a00 */
[----:B------:R-:W-:Y:S05]  /*fcb0*/  @P0 BRA `(.L_x_9825) ;  /* 0x0000000000540947 */ /* 0x000fea0003800000 */
[----:B------:R-:W-:Y:S01]  /*fcc0*/  IADD3 R4, R17, -0x80, R2 ;  /* 0xffffff8011047810 */ /* 0x000fe20007ffe002 */
[----:B------:R-:W-:-:S03]  /*fcd0*/  ULDC UR7, c[0x0][0xa88] ;  /* 0x0002a20000077ab9 */ /* 0x000fc60000000800 */
[----:B------:R-:W-:-:S13]  /*fce0*/  ISETP.GE.AND P0, PT, R4, UR7, PT ;  /* 0x0000000704007c0c */ /* 0x000fda000bf06270 */
[----:B------:R-:W-:Y:S05]  /*fcf0*/  @P0 BRA `(.L_x_9825) ;  /* 0x0000000000440947 */ /* 0x000fea0003800000 */
[----:B------:R-:W5:Y:S01]  /*fd00*/  LDC.64 R6, c[0x0][0xb70] ;  /* 0x0002dc00ff067b82 */ /* 0x000f620000000a00 */
[----:B------:R-:W-:Y:S01]  /*fd10*/  SHF.R.S32.HI R5, RZ, 0x1f, R4 ;  /* 0x0000001fff057819 */ /* 0x000fe20000011404 */
[----:B------:R-:W-:Y:S01]  /*fd20*/  ULDC.64 UR8, c[0x0][0xb40] ;  /* 0x0002d00000087ab9 */ /* 0x000fe20000000a00 */
[----:B------:R-:W-:-:S05]  /*fd30*/  ULDC.64 UR10, c[0x0][0x208] ;  /* 0x00008200000a7ab9 */ /* 0x000fca0000000a00 */
[----:B------:R-:W1:Y:S01]  /*fd40*/  LDC.64 R8, c[0x0][0xb78] ;  /* 0x0002de00ff087b82 */ /* 0x000e620000000a00 */
[C---:B-----5:R-:W-:Y:S02]  /*fd50*/  IMAD R0, R6.reuse, UR5, RZ ;  /* 0x0000000506007c24 */ /* 0x060fe4000f8e02ff */
[----:B------:R-:W-:-:S04]  /*fd60*/  IMAD.WIDE.U32 R4, R6, UR43, R4 ;  /* 0x0000002b06047c25 */ /* 0x000fc8000f8e0004 */
[----:B------:R-:W-:Y:S02]  /*fd70*/  IMAD R3, R7, UR43, R0 ;  /* 0x0000002b07037c24 */ /* 0x000fe4000f8e0200 */
[----:B-1----:R-:W-:-:S03]  /*fd80*/  IMAD R0, R8, UR6, RZ ;  /* 0x0000000608007c24 */ /* 0x002fc6000f8e02ff */
        /* <DEDUP_REMOVED lines=8> */
.L_x_9825:
[----:B------:R-:W-:Y:S05]  /*fe10*/  BSYNC B0 ;  /* 0x0000000000007941 */ /* 0x000fea0003800000 */
.L_x_9824:
[----:B------:R-:W-:Y:S01]  /*fe20*/  R2UR UR7, R147 ;  /* 0x00000000930772ca */ /* 0x000fe200000e0000 */
[----:B---3--:R-:W-:Y:S01]  /*fe30*/  IMAD R0, R10, UR5, RZ ;  /* 0x000000050a007c24 */ /* 0x008fe2000f8e02ff */
[----:B------:R-:W-:Y:S01]  /*fe40*/  SHF.R.S32.HI R4, RZ, 0x2, R15 ;  /* 0x00000002ff047819 */ /* 0x000fe2000001140f */
[----:B------:R-:W-:Y:S01]  /*fe50*/  IMAD.SHL.U32 R8, R51, 0x8, RZ ;  /* 0x0000000833087824 */ /* 0x000fe200078e00ff */
[----:B------:R-:W-:Y:S01]  /*fe60*/  BSSY B0, `(.L_x_9826) ;  /* 0x0000026000007945 */ /* 0x000fe20003800000 */
[----:B-1----:R-:W-:Y:S01]  /*fe70*/  IMAD R3, R11, UR43, R0 ;  /* 0x0000002b0b037c24 */ /* 0x002fe2000f8e0200 */
[----:B------:R-:W-:Y:S02]  /*fe80*/  IADD3 R0, R4, 0x60, RZ ;  /* 0x0000006004007810 */ /* 0x000fe40007ffe0ff */
[----:B------:R-:W-:-:S05]  /*fe90*/  SHF.R.S32.HI R9, RZ, 0x1f, R8 ;  /* 0x0000001fff097819 */ /* 0x000fca0000011408 */
[----:B------:R-:W-:Y:S01]  /*fea0*/  ULOP3.LUT UR5, URZ, UR7, URZ, 0x33, !UPT ;  /* 0x000000073f057292 */ /* 0x000fe2000f8e333f */
[----:B------:R-:W-:-:S04]  /*feb0*/  IMAD.WIDE.U32 R6, R10, UR43, R8 ;  /* 0x0000002b0a067c25 */ /* 0x000fc8000f8e0008 */
[----:B----4-:R-:W-:Y:S02]  /*fec0*/  IMAD R10, R12, UR6, RZ ;  /* 0x000000060c0a7c24 */ /* 0x010fe4000f8e02ff */
[----:B------:R-:W-:Y:S02]  /*fed0*/  VIADD R15, R14, UR5 ;  /* 0x000000050e0f7c36 */ /* 0x000fe40008000000 */
[----:B------:R-:W-:Y:S02]  /*fee0*/  IMAD.IADD R7, R7, 0x1, R3 ;  /* 0x0000000107077824 */ /* 0x000fe400078e0203 */
[----:B--2---:R-:W-:Y:S02]  /*fef0*/  IMAD R5, R15, -0xc0, R20 ;  /* 0xffffff400f057824 */ /* 0x004fe400078e0214 */
[----:B------:R-:W-:Y:S02]  /*ff00*/  IMAD R3, R13, UR44, R10 ;  /* 0x0000002c0d037c24 */ /* 0x000fe4000f8e020a */
[----:B------:R-:W-:Y:S01]  /*ff10*/  IMAD.WIDE.U32 R10, R12, UR44, R6 ;  /* 0x0000002c0c0a7c25 */ /* 0x000fe2000f8e0006 */
[----:B------:R-:W-:-:S02]  /*ff20*/  ISETP.GE.AND P0, PT, R4, R5, PT ;  /* 0x000000050400720c */ /* 0x000fc40003f06270 */
[----:B------:R-:W-:Y:S01]  /*ff30*/  ISETP.GE.AND P3, PT, R0, R5, PT ;  /* 0x000000050000720c */ /* 0x000fe20003f66270 */
[----:B------:R-:W-:Y:S01]  /*ff40*/  IMAD.IADD R13, R11, 0x1, R3 ;  /* 0x000000010b0d7824 */ /* 0x000fe200078e0203 */
[----:B------:R-:W-:-:S03]  /*ff50*/  SHF.R.S32.HI R5, RZ, 0x1f, R4 ;  /* 0x0000001fff057819 */ /* 0x000fc60000011404 */
[----:B------:R-:W-:-:S06]  /*ff60*/  IMAD.WIDE R6, R15, 0xc0, R4 ;  /* 0x000000c00f067825 */ /* 0x000fcc00078e0204 */
[----:B------:R-:W-:Y:S05]  /*ff70*/  @P0 BRA `(.L_x_9827) ;  /* 0x0000000000500947 */ /* 0x000fea0003800000 */
        /* <DEDUP_REMOVED lines=20> */
.L_x_9827:
[----:B------:R-:W-:Y:S05]  /*100c0*/  BSYNC B0 ;  /* 0x0000000000007941 */ /* 0x000fea0003800000 */
.L_x_9826:
[----:B------:R-:W-:Y:S04]  /*100d0*/  BSSY B0, `(.L_x_9821) ;  /* 0x0000018000007945 */ /* 0x000fe80003800000 */
[----:B------:R-:W-:Y:S05]  /*100e0*/  @P3 BRA `(.L_x_9828) ;  /* 0x0000000000583947 */ /* 0x000fea0003800000 */
[----:B------:R-:W-:Y:S01]  /*100f0*/  IADD3 R3, P0, R6, 0x60, RZ ;  /* 0x0000006006037810 */ /* 0x000fe20007f1e0ff */
[----:B------:R-:W-:Y:S01]  /*10100*/  ULDC UR5, c[0x0][0xa8c] ;  /* 0x0002a30000057ab9 */ /* 0x000fe20000000800 */
[----:B------:R-:W-:Y:S01]  /*10110*/  MOV R5, R13 ;  /* 0x0000000d00057202 */ /* 0x000fe20000000f00 */
[----:B------:R-:W-:Y:S01]  /*10120*/  ULDC.64 UR6, c[0x0][0xad8] ;  /* 0x0002b60000067ab9 */ /* 0x000fe20000000a00 */
[----:B------:R-:W-:Y:S01]  /*10130*/  IMAD.MOV.U32 R4, RZ, RZ, R10 ;  /* 0x000000ffff047224 */ /* 0x000fe200078e000a */
[C---:B------:R-:W-:Y:S01]  /*10140*/  ISETP.GE.AND P1, PT, R8.reuse, UR5, PT ;  /* 0x0000000508007c0c */ /* 0x040fe2000bf26270 */
[----:B------:R-:W-:Y:S01]  /*10150*/  IMAD.X R6, RZ, RZ, R7, P0 ;  /* 0x000000ffff067224 */ /* 0x000fe200000e0607 */
[----:B------:R-:W-:Y:S01]  /*10160*/  ULDC.64 UR8, c[0x0][0x208] ;  /* 0x0000820000087ab9 */ /* 0x000fe20000000a00 */
        /* <DEDUP_REMOVED lines=14> */
.L_x_9828:
[----:B------:R-:W-:Y:S05]  /*10250*/  BSYNC B0 ;  /* 0x0000000000007941 */ /* 0x000fea0003800000 */
.L_x_9821:
[----:B--2---:R-:W2:Y:S02]  /*10260*/  LDC R0, c[0x0][0xda8] ;  /* 0x00036a00ff007b82 */ /* 0x004ea40000000800 */
[----:B--2---:R-:W-:-:S13]  /*10270*/  ISETP.LE.AND P0, PT, R0, UR4, PT ;  /* 0x0000000400007c0c */ /* 0x004fda000bf03270 */
[----:B------:R-:W-:Y:S05]  /*10280*/  @!P0 BRA `(.L_x_9829) ;  /* 0xffffff0800f08947 */ /* 0x000fea000383ffff */
[----:B------:R-:W-:Y:S05]  /*10290*/  EXIT ;  /* 0x000000000000794d */ /* 0x000fea0003800000 */
.L_x_9785:
[----:B------:R-:W-:-:S08]  /*102a0*/  NOP ;  /* 0x0000000000007918 */ /* 0x000fd00000000000 */
[----:B------:R-:W1:-:S00]  /*102b0*/  USETMAXREG.DEALLOC.CTAPOOL 0x20 ;  /* 0x00000020000079c8 */ /* 0x000e4000080e0500 */
[----:B-1----:R-:W-:-:S05]  /*102c0*/  LOP3.LUT R16, R0, 0x3, RZ, 0xc0, !PT ;  /* 0x0000000300107812 */ /* 0x002fca00078ec0ff */
[----:B------:R-:W1:Y:S02]  /*102d0*/  SHFL.IDX PT, R0, R16, RZ, 0x1f ;  /* 0x00001fff10007589 */ /* 0x000e6400000e0000 */
[----:B-1----:R-:W-:-:S13]  /*102e0*/  ISETP.NE.AND P0, PT, R0, RZ, PT ;  /* 0x000000ff0000720c */ /* 0x002fda0003f05270 */
[----:B------:R-:W-:Y:S05]  /*102f0*/  @P0 EXIT ;  /* 0x000000000000094d */ /* 0x000fea0003800000 */
[----:B------:R-:W1:Y:S01]  /*10300*/  S2UR UR4, SR_CTAID.X ;  /* 0x00000000000479c3 */ /* 0x000e620000002500 */
[----:B------:R-:W-:Y:S01]  /*10310*/  IMAD.MOV.U32 R23, RZ, RZ, RZ ;  /* 0x000000ffff177224 */ /* 0x000fe200078e00ff */
[----:B------:R-:W-:Y:S01]  /*10320*/  MOV R22, 0x1 ;  /* 0x0000000100167802 */ /* 0x000fe20000000f00 */
[----:B------:R-:W-:-:S05]  /*10330*/  IMAD.MOV.U32 R19, RZ, RZ, RZ ;  /* 0x000000ffff137224 */ /* 0x000fca00078e00ff */
[----:B------:R-:W1:Y:S02]  /*10340*/  LDC R0, c[0x0][0xda8] ;  /* 0x00036a00ff007b82 */ /* 0x000e640000000800 */
[----:B-1----:R-:W-:-:S13]  /*10350*/  ISETP.LE.AND P0, PT, R0, UR4, PT ;  /* 0x0000000400007c0c */ /* 0x002fda000bf03270 */
[----:B------:R-:W-:Y:S05]  /*10360*/  @P0 BRA `(.L_x_9830) ;  /* 0x0000002c000c0947 */ /* 0x000fea0003800000 */
[----:B------:R-:W-:Y:S01]  /*10370*/  LOP3.LUT R27, R2, 0x1f, RZ, 0xc0, !PT ;  /* 0x0000001f021b7812 */ /* 0x000fe200078ec0ff */
[----:B------:R-:W-:Y:S01]  /*10380*/  IMAD.U32 R26, RZ, RZ, UR4 ;  /* 0x00000004ff1a7e24 */ /* 0x000fe2000f8e00ff */
[----:B------:R-:W-:Y:S01]  /*10390*/  MOV R23, RZ ;  /* 0x000000ff00177202 */ /* 0x000fe20000000f00 */
[----:B------:R-:W-:Y:S01]  /*103a0*/  IMAD.MOV.U32 R19, RZ, RZ, RZ ;  /* 0x000000ffff137224 */ /* 0x000fe200078e00ff */
[----:B------:R-:W-:Y:S01]  /*103b0*/  ULDC UR44, c[0x0][0xc] ;  /* 0x00000300002c7ab9 */ /* 0x000fe20000000800 */
[----:B------:R-:W-:Y:S01]  /*103c0*/  IMAD.MOV.U32 R22, RZ, RZ, 0x1 ;  /* 0x00000001ff167424 */ /* 0x000fe200078e00ff */
[----:B------:R-:W-:-:S06]  /*103d0*/  ULDC.64 UR38, c[0x0][0x198] ;  /* 0x0000660000267ab9 */ /* 0x000fcc0000000a00 */
.L_x_9878:
        /* <DEDUP_REMOVED lines=21> */
.L_x_9831:
[----:B------:R-:W-:Y:S01]  /*10530*/  ULDC UR9, c[0x0][0xdc4] ;  /* 0x0003710000097ab9 */ /* 0x000fe20000000800 */
[----:B------:R-:W-:Y:S01]  /*10540*/  UMOV UR7, UR8 ;  /* 0x0000000800077c82 */ /* 0x000fe20008000000 */
[----:B------:R-:W-:-:S11]  /*10550*/  UISETP.NE.AND UP0, UPT, UR9, 0x1, UPT ;  /* 0x000000010900788c */ /* 0x000fd6000bf05270 */
[----:B------:R-:W-:Y:S02]  /*10560*/  @UP0 ULDC.64 UR10, c[0x0][0xdc8] ;  /* 0x00037200000a0ab9 */ /* 0x000fe40000000a00 */
[----:B------:R-:W-:-:S04]  /*10570*/  UIMAD.WIDE.U32 UR4, UR8, UR10, URZ ;  /* 0x0000000a080472a5 */ /* 0x000fc8000f8e003f */
[----:B------:R-:W-:-:S04]  /*10580*/  @UP0 USHF.R.U32.HI UR7, URZ, UR11, UR5 ;  /* 0x0000000b3f070299 */ /* 0x000fc80008011605 */
[----:B------:R-:W-:-:S12]  /*10590*/  UIMAD UR4, UR7, UR9, URZ ;  /* 0x00000009070472a4 */ /* 0x000fd8000f8e023f */
.L_x_9832:
        /* <DEDUP_REMOVED lines=9> */
[----:B------:R-:W-:Y:S01]  /*10630*/  UIMAD UR41, UR5, 0xc0, URZ ;  /* 0x000000c0052978a4 */ /* 0x000fe2000f8e023f */
        /* <DEDUP_REMOVED lines=17> */
[----:B------:R-:W-:Y:S02]  /*10750*/  IMAD R2, R3, R4, R2 ;  /* 0x0000000403027224 */ /* 0x000fe400078e0202 */
[----:B------:R-:W-:-:S04]  /*10760*/  IMAD.HI R0, R0, 0x38e38e39, RZ ;  /* 0x38e38e3900007827 */ /* 0x000fc800078e02ff */
[----:B------:R-:W-:Y:S01]  /*10770*/  IMAD.HI R2, R2, 0x38e38e39, RZ ;  /* 0x38e38e3902027827 */ /* 0x000fe200078e02ff */
[----:B------:R-:W-:-:S04]  /*10780*/  SHF.R.U32.HI R3, RZ, 0x1f, R0 ;  /* 0x0000001fff037819 */ /* 0x000fc80000011600 */
[----:B------:R-:W-:Y:S02]  /*10790*/  SHF.R.U32.HI R5, RZ, 0x1f, R2 ;  /* 0x0000001fff057819 */ /* 0x000fe40000011602 */
[----:B------:R-:W-:Y:S02]  /*107a0*/  LEA.HI.SX32 R3, R0, R3, 0x1b ;  /* 0x0000000300037211 */ /* 0x000fe400078fdaff */
[----:B------:R-:W-:-:S04]  /*107b0*/  LEA.HI.SX32 R2, R2, R5, 0x1b ;  /* 0x0000000502027211 */ /* 0x000fc800078fdaff */
[----:B------:R-:W-:-:S04]  /*107c0*/  VIMNMX R25, R3, R2, PT ;  /* 0x0000000203197248 */ /* 0x000fc80003fe0100 */
[----:B------:R-:W-:-:S13]  /*107d0*/  ISETP.GT.AND P0, PT, R25, RZ, PT ;  /* 0x000000ff1900720c */ /* 0x000fda0003f04270 */
[----:B------:R-:W-:Y:S05]  /*107e0*/  @P0 BRA `(.L_x_9834) ;  /* 0x0000000000440947 */ /* 0x000fea0003800000 */
[----:B------:R-:W-:Y:S01]  /*107f0*/  ISETP.NE.AND P0, PT, R27, RZ, PT ;  /* 0x000000ff1b00720c */ /* 0x000fe20003f05270 */
[----:B------:R-:W-:-:S12]  /*10800*/  IMAD.MOV.U32 R13, RZ, RZ, R26 ;  /* 0x000000ffff0d7224 */ /* 0x000fd800078e001a */
        /* <DEDUP_REMOVED lines=15> */
.L_x_9834:
        /* <DEDUP_REMOVED lines=9> */
[----:B------:R-:W-:Y:S01]  /*10990*/  IMAD.U32 R4, RZ, RZ, UR4 ;  /* 0x00000004ff047e24 */ /* 0x000fe2000f8e00ff */
[----:B------:R-:W-:Y:S01]  /*109a0*/  MOV R5, UR5 ;  /* 0x0000000500057c02 */ /* 0x000fe20008000f00 */
[----:B------:R-:W-:Y:S01]  /*109b0*/  ULDC.64 UR4, c[0x4][0x50] ;  /* 0x0100140000047ab9 */ /* 0x000fe20000000a00 */
        /* <DEDUP_REMOVED lines=10> */
.L_x_9836:
[----:B------:R-:W-:-:S05]  /*10a60*/  VIADD R0, R24, 0x200 ;  /* 0x0000020018007836 */ /* 0x000fca0000000000 */
[----:B------:R-:W-:-:S13]  /*10a70*/  LOP3.LUT P0, RZ, R0, 0x1bf, RZ, 0xc0, !PT ;  /* 0x000001bf00ff7812 */ /* 0x000fda000780c0ff */
[----:B------:R-:W-:Y:S05]  /*10a80*/  @!P0 BRA `(.L_x_9837) ;  /* 0x00000000007c8947 */ /* 0x000fea0003800000 */
        /* <DEDUP_REMOVED lines=16> */
.L_x_9838:
[----:B------:R-:W1:Y:S01]  /*10b90*/  LDC.64 R2, c[0x4][R2] ;  /* 0x0100000002027b82 */ /* 0x000e620000000a00 */
[----:B------:R-:W-:Y:S01]  /*10ba0*/  ULDC.64 UR4, c[0x4][0x1b8] ;  /* 0x01006e0000047ab9 */ /* 0x000fe20000000a00 */
[----:B------:R-:W-:Y:S01]  /*10bb0*/  ULDC.64 UR6, c[0x4][0x1c0] ;  /* 0x0100700000067ab9 */ /* 0x000fe20000000a00 */
[----:B------:R-:W-:Y:S01]  /*10bc0*/  IMAD.U32 R4, RZ, RZ, UR4 ;  /* 0x00000004ff047e24 */ /* 0x000fe2000f8e00ff */
[----:B------:R-:W-:Y:S01]  /*10bd0*/  MOV R6, UR6 ;  /* 0x0000000600067c02 */ /* 0x000fe20008000f00 */
[----:B------:R-:W-:Y:S01]  /*10be0*/  IMAD.U32 R5, RZ, RZ, UR5 ;  /* 0x00000005ff057e24 */ /* 0x000fe2000f8e00ff */
[----:B------:R-:W-:Y:S01]  /*10bf0*/  ULDC.64 UR4, c[0x4][0x60] ;  /* 0x0100180000047ab9 */ /* 0x000fe20000000a00 */
[----:B------:R-:W-:Y:S01]  /*10c00*/  IMAD.U32 R7, RZ, RZ, UR7 ;  /* 0x00000007ff077e24 */ /* 0x000fe2000f8e00ff */
[----:B------:R-:W-:Y:S01]  /*10c10*/  MOV R12, 0x1 ;  /* 0x00000001000c7802 */ /* 0x000fe20000000f00 */
[----:B------:R-:W-:Y:S02]  /*10c20*/  IMAD.U32 R10, RZ, RZ, UR4 ;  /* 0x00000004ff0a7e24 */ /* 0x000fe4000f8e00ff */
[----:B------:R-:W-:-:S02]  /*10c30*/  IMAD.U32 R11, RZ, RZ, UR5 ;  /* 0x00000005ff0b7e24 */ /* 0x000fc4000f8e00ff */
[----:B------:R-:W-:Y:S02]  /*10c40*/  IMAD.MOV.U32 R8, RZ, RZ, 0x70 ;  /* 0x00000070ff087424 */ /* 0x000fe400078e00ff */
[----:B------:R-:W-:-:S07]  /*10c50*/  IMAD.MOV.U32 R13, RZ, RZ, RZ ;  /* 0x000000ffff0d7224 */ /* 0x000fce00078e00ff */
[----:B------:R-:W-:-:S07]  /*10c60*/  LEPC R20, `(.L_x_9837) ;  /* 0x000000001014794e */ /* 0x000fce0000000000 */
[----:B-1----:R-:W-:Y:S05]  /*10c70*/  CALL.ABS.NOINC R2 ;  /* 0x0000000002007343 */ /* 0x002fea0003c00000 */
.L_x_9837:
[----:B------:R-:W-:Y:S01]  /*10c80*/  ULDC.64 UR4, c[0x0][0x9f8] ;  /* 0x00027e0000047ab9 */ /* 0x000fe20000000a00 */
[----:B------:R-:W-:Y:S01]  /*10c90*/  IMAD.U32 R5, RZ, RZ, UR43 ;  /* 0x0000002bff057e24 */ /* 0x000fe2000f8e00ff */
[----:B------:R-:W-:Y:S01]  /*10ca0*/  ISETP.NE.U32.AND P0, PT, RZ, UR4, PT ;  /* 0x00000004ff007c0c */ /* 0x000fe2000bf05070 */
[----:B------:R-:W-:Y:S01]  /*10cb0*/  IMAD.U32 R0, RZ, RZ, UR43 ;  /* 0x0000002bff007e24 */ /* 0x000fe2000f8e00ff */
[----:B------:R-:W-:Y:S02]  /*10cc0*/  ULDC.64 UR6, c[0x0][0x208] ;  /* 0x0000820000067ab9 */ /* 0x000fe40000000a00 */
        /* <DEDUP_REMOVED lines=16> */
[----:B--2---:R-:W-:-:S02]  /*10dd0*/  IMAD.U32 R4, RZ, RZ, UR42 ;  /* 0x0000002aff047e24 */ /* 0x004fc4000f8e00ff */
[----:B------:R-:W-:-:S05]  /*10de0*/  VOTEU.ALL UP1, P1 ;  /* 0x00000000003f7886 */ /* 0x000fca0000820000 */
[----:B------:R-:W-:Y:S01]  /*10df0*/  @!UP1 UIADD3 UR4, UP0, UR38, 0x270, URZ ;  /* 0x0000027026049890 */ /* 0x000fe2000ff1e03f */
[----:B-1----:R-:W-:Y:S02]  /*10e00*/  ISETP.NE.AND P2, PT, R2, 0x1, PT ;  /* 0x000000010200780c */ /* 0x002fe40003f45270 */
[----:B------:R-:W1:Y:S01]  /*10e10*/  LDC.64 R2, c[0x0][0x3f8] ;  /* 0x0000fe00ff027b82 */ /* 0x000e620000000a00 */
[----:B------:R-:W-:-:S09]  /*10e20*/  @!UP1 UIADD3.X UR5, URZ, UR39, URZ, UP0, !UPT ;  /* 0x000000273f059290 */ /* 0x000fd200087fe43f */
[----:B------:R2:W-:Y:S01]  /*10e30*/  @!UP1 UTMAPF.L2.4D [UR40], [UR4] ;  /* 0x00000028040095b8 */ /* 0x0005e20008018000 */
[----:B------:R-:W4:Y:S01]  /*10e40*/  @P2 LDC R6, c[0x0][0x42c] ;  /* 0x00010b00ff062b82 */ /* 0x000f220000000800 */
[----:B------:R2:W-:Y:S07]  /*10e50*/  @!UP1 UTMAPF.L2.4D [UR8], [UR4] ;  /* 0x00000008040095b8 */ /* 0x0005ee0008018000 */
[----:B------:R-:W5:Y:S01]  /*10e60*/  @P2 LDC R8, c[0x0][0x430] ;  /* 0x00010c00ff082b82 */ /* 0x000f620000000800 */
[----:B-1----:R-:W-:Y:S01]  /*10e70*/  ISETP.NE.U32.AND P0, PT, R2, RZ, PT ;  /* 0x000000ff0200720c */ /* 0x002fe20003f05070 */
[----:B------:R2:W-:Y:S03]  /*10e80*/  @!UP1 UTMAPF.L2.4D [UR12], [UR4] ;  /* 0x0000000c040095b8 */ /* 0x0005e60008018000 */
[----:B------:R-:W-:Y:S01]  /*10e90*/  ISETP.NE.AND.EX P0, PT, R3, RZ, PT, P0 ;  /* 0x000000ff0300720c */ /* 0x000fe20003f05300 */
[----:B----4-:R-:W-:Y:S01]  /*10ea0*/  @P2 IMAD.HI.U32 R5, R6, UR42, RZ ;  /* 0x0000002a06052c27 */ /* 0x010fe2000f8e00ff */
[----:B------:R-:W-:-:S04]  /*10eb0*/  IADD3 R6, R25, -0x1, RZ ;  /* 0xffffffff19067810 */ /* 0x000fc80007ffe0ff */
[----:B-----5:R-:W-:Y:S01]  /*10ec0*/  @P2 SHF.R.U32.HI R4, RZ, R8, R5 ;  /* 0x00000008ff042219 */ /* 0x020fe20000011605 */
[----:B------:R-:W-:Y:S01]  /*10ed0*/  IMAD.MOV.U32 R5, RZ, RZ, R6 ;  /* 0x000000ffff057224 */ /* 0x000fe200078e0006 */
[----:B---3--:R-:W-:Y:S01]  /*10ee0*/  SEL R9, R0, RZ, !P0 ;  /* 0x000000ff00097207 */ /* 0x008fe20004000000 */
[----:B--2---:R-:W-:Y:S06]  /*10ef0*/  BRA.DIV UR6, `(.L_x_9839) ;  /* 0x0000002606887947 */ /* 0x004fec000b800000 */
.L_x_9890:
[----:B------:R-:W-:Y:S01]  /*10f00*/  UMOV UR4, 0xffffffff ;  /* 0xffffffff00047882 */ /* 0x000fe20000000000 */
[----:B------:R-:W-:Y:S02]  /*10f10*/  SHF.R.S32.HI R8, RZ, 0x1f, R0 ;  /* 0x0000001fff087819 */ /* 0x000fe40000011400 */
[----:B------:R-:W-:Y:S05]  /*10f20*/  BRA.DIV UR4, `(.L_x_9840) ;  /* 0x00000026049c7947 */ /* 0x000fea000b800000 */
[----:B------:R-:W-:-:S13]  /*10f30*/  ELECT P6, URZ, PT ;  /* 0x00000000003f782f */ /* 0x000fda00038c0000 */
.L_x_9893:
[----:B------:R-:W-:Y:S05]  /*10f40*/  @!P6 BRA `(.L_x_9841) ;  /* 0x0000000000ece947 */ /* 0x000fea0003800000 */
[----:B------:R-:W-:Y:S01]  /*10f50*/  IMAD R13, R19, 0x8, R24 ;  /* 0x00000008130d7824 */ /* 0x000fe200078e0218 */
[----:B------:R-:W-:Y:S01]  /*10f60*/  SHF.L.U32 R12, R22, 0x1f, RZ ;  /* 0x0000001f160c7819 */ /* 0x000fe200000006ff */
        /* <DEDUP_REMOVED lines=21> */
.L_x_9842:
[----:B------:R-:W2:Y:S01]  /*110c0*/  SYNCS.PHASECHK.TRANS64.TRYWAIT P2, [R13+URZ+0x31c40], R12 ;  /* 0x031c400c0d0075a7 */ /* 0x000ea2000804017f */
[----:B------:R-:W-:Y:S01]  /*110d0*/  ISETP.NE.AND P3, PT, R18, RZ, PT ;  /* 0x000000ff1200720c */ /* 0x000fe20003f65270 */
[----:B--2---:R-:W-:-:S12]  /*110e0*/  @!P2 BRA `(.L_x_9843) ;  /* 0x00000024004ca947 */ /* 0x004fd80003800000 */
.L_x_9894:
[----:B------:R-:W-:Y:S05]  /*110f0*/  @P3 BRA `(.L_x_9844) ;  /* 0x0000000000143947 */ /* 0x000fea0003800000 */
[----:B------:R-:W-:Y:S01]  /*11100*/  ISETP.NE.AND P2, PT, R27, RZ, PT ;  /* 0x000000ff1b00720c */ /* 0x000fe20003f45270 */
[----:B-1----:R-:W-:-:S04]  /*11110*/  IMAD.MOV.U32 R6, RZ, RZ, 0x6c00 ;  /* 0x00006c00ff067424 */ /* 0x002fc800078e00ff */
[----:B------:R3:W-:Y:S08]  /*11120*/  SYNCS.ARRIVE.TRANS64 RZ, [R13+URZ+0x31c30], R6 ;  /* 0x031c30060dff79a7 */ /* 0x0007f0000800003f */
[----:B------:R-:W-:Y:S05]  /*11130*/  @!P2 BRA `(.L_x_9844) ;  /* 0x000000000004a947 */ /* 0x000fea0003800000 */
[----:B------:R-:W-:Y:S01]  /*11140*/  BPT.TRAP 0x1 ;  /* 0x000000040000795c */ /* 0x000fe20000300000 */
.L_x_9844:
[----:B-1-3--:R-:W-:Y:S01]  /*11150*/  IMAD R6, R19, 0x6c00, R24 ;  /* 0x00006c0013067824 */ /* 0x00afe200078e0218 */
        /* <DEDUP_REMOVED lines=26> */
.L_x_9841:
[----:B------:R-:W-:Y:S05]  /*11300*/  WARPSYNC.ALL ;  /* 0x0000000000007948 */ /* 0x000fea0003800000 */
[----:B------:R-:W-:Y:S01]  /*11310*/  ELECT P2, URZ, PT ;  /* 0x00000000003f782f */ /* 0x000fe20003840000 */
[----:B------:R-:W-:Y:S01]  /*11320*/  BAR.SYNC.DEFER_BLOCKING 0x8, 0x1a0 ;  /* 0x0206800000007b1d */ /* 0x000fe20000010000 */
[----:B------:R-:W-:Y:S01]  /*11330*/  VIADD R23, R23, 0x1 ;  /* 0x0000000117177836 */ /* 0x000fe20000000000 */
[----:B------:R-:W-:Y:S01]  /*11340*/  UIADD3 UR4, UP0, UR38, 0x270, URZ ;  /* 0x0000027026047890 */ /* 0x000fe2000ff1e03f */
[----:B------:R-:W-:-:S03]  /*11350*/  ISETP.GE.AND P3, PT, R25, 0x2, PT ;  /* 0x000000021900780c */ /* 0x000fc60003f66270 */
[----:B------:R-:W-:Y:S01]  /*11360*/  UIADD3.X UR5, URZ, UR39, URZ, UP0, !UPT ;  /* 0x000000273f057290 */ /* 0x000fe200087fe43f */
[----:B------:R-:W-:Y:S01]  /*11370*/  UMOV UR27, UR41 ;  /* 0x00000029001b7c82 */ /* 0x000fe20008000000 */
[----:B------:R-:W-:Y:S01]  /*11380*/  UMOV UR28, UR42 ;  /* 0x0000002a001c7c82 */ /* 0x000fe20008000000 */
[----:B------:R-:W-:Y:S01]  /*11390*/  UMOV UR29, UR43 ;  /* 0x0000002b001d7c82 */ /* 0x000fe20008000000 */
[----:B------:R-:W-:Y:S02]  /*113a0*/  UMOV UR6, 0x0 ;  /* 0x0000000000067882 */ /* 0x000fe40000000000 */
[----:B------:R-:W-:Y:S01]  /*113b0*/  @P2 IADD3 R6, R24, 0xda00, RZ ;  /* 0x0000da0018062810 */ /* 0x000fe20007ffe0ff */
[----:B------:R-:W-:Y:S01]  /*113c0*/  @P2 IMAD.MOV.U32 R7, RZ, RZ, 0x9000 ;  /* 0x00009000ff072424 */ /* 0x000fe200078e00ff */
[----:B------:R-:W-:Y:S01]  /*113d0*/  UMOV UR7, 0x12f00000 ;  /* 0x12f0000000077882 */ /* 0x000fe20000000000 */
[----:B------:R-:W-:Y:S01]  /*113e0*/  UMOV UR26, URZ ;  /* 0x0000003f001a7c82 */ /* 0x000fe20008000000 */
[----:B------:R-:W-:Y:S01]  /*113f0*/  @P2 R2UR UR24, R6 ;  /* 0x00000000061822ca */ /* 0x000fe200000e0000 */
[----:B------:R-:W-:Y:S01]  /*11400*/  @P2 VIADD R6, R24, 0x31c00 ;  /* 0x00031c0018062836 */ /* 0x000fe20000000000 */
[----:B------:R-:W-:Y:S01]  /*11410*/  UMOV UR19, UR41 ;  /* 0x0000002900137c82 */ /* 0x000fe20008000000 */
[----:B------:R-:W-:Y:S01]  /*11420*/  UMOV UR20, UR42 ;  /* 0x0000002a00147c82 */ /* 0x000fe20008000000 */
[----:B------:R-:W-:Y:S01]  /*11430*/  UMOV UR21, UR43 ;  /* 0x0000002b00157c82 */ /* 0x000fe20008000000 */
[----:B------:R-:W-:Y:S01]  /*11440*/  UMOV UR18, 0x20 ;  /* 0x0000002000127882 */ /* 0x000fe20000000000 */
[----:B------:R-:W-:Y:S01]  /*11450*/  @P2 R2UR UR25, R6 ;  /* 0x00000000061922ca */ /* 0x000fe200000e0000 */
[----:B------:R-:W-:Y:S01]  /*11460*/  @P2 VIADD R6, R24, 0x10a00 ;  /* 0x00010a0018062836 */ /* 0x000fe20000000000 */
[----:B------:R1:W-:Y:S01]  /*11470*/  @P2 SYNCS.ARRIVE.TRANS64 RZ, [R24+URZ+0x31c00], R7 ;  /* 0x031c000718ff29a7 */ /* 0x0003e2000800003f */
[----:B------:R-:W-:Y:S01]  /*11480*/  UMOV UR11, UR41 ;  /* 0x00000029000b7c82 */ /* 0x000fe20008000000 */
[----:B------:R-:W-:Y:S01]  /*11490*/  UMOV UR12, UR42 ;  /* 0x0000002a000c7c82 */ /* 0x000fe20008000000 */
[----:B------:R-:W-:Y:S01]  /*114a0*/  UMOV UR13, UR43 ;  /* 0x0000002b000d7c82 */ /* 0x000fe20008000000 */
[----:B------:R-:W-:Y:S01]  /*114b0*/  @P2 R2UR UR16, R6 ;  /* 0x00000000061022ca */ /* 0x000fe200000e0000 */
[----:B------:R-:W-:Y:S01]  /*114c0*/  @P2 VIADD R6, R24, 0x13a00 ;  /* 0x00013a0018062836 */ /* 0x000fe20000000000 */
[----:B------:R-:W-:-:S04]  /*114d0*/  UMOV UR10, 0x40 ;  /* 0x00000040000a7882 */ /* 0x000fc80000000000 */
[----:B------:R-:W-:Y:S01]  /*114e0*/  @P2 R2UR UR8, R6 ;  /* 0x00000000060822ca */ /* 0x000fe200000e0000 */
[----:B------:R-:W-:Y:S01]  /*114f0*/  UMOV UR17, UR25 ;  /* 0x0000001900117c82 */ /* 0x000fe20008000000 */
[----:B------:R-:W-:Y:S01]  /*11500*/  LEA.HI R6, R23, R23, RZ, 0x1 ;  /* 0x0000001717067211 */ /* 0x000fe200078f08ff */
[----:B------:R3:W-:Y:S01]  /*11510*/  UTMALDG.4D [UR24], [UR4], desc[UR6] ;  /* 0x00000618040075b4 */ /* 0x0007e20008019000 */
[----:B------:R-:W-:Y:S02]  /*11520*/  UMOV UR9, UR25 ;  /* 0x0000001900097c82 */ /* 0x000fe40008000000 */
[----:B------:R-:W-:-:S04]  /*11530*/  LOP3.LUT R6, R6, 0xfffffffe, RZ, 0xc0, !PT ;  /* 0xfffffffe06067812 */ /* 0x000fc800078ec0ff */
[----:B------:R-:W-:Y:S01]  /*11540*/  IADD3 R6, R23, -R6, RZ ;  /* 0x8000000617067210 */ /* 0x000fe20007ffe0ff */
[----:B------:R3:W-:Y:S03]  /*11550*/  UTMALDG.4D [UR16], [UR4], desc[UR6] ;  /* 0x00000610040075b4 */ /* 0x0007e60008019000 */
[----:B-1----:R-:W-:Y:S01]  /*11560*/  SHF.L.U32 R7, R6, 0x1f, RZ ;  /* 0x0000001f06077819 */ /* 0x002fe200000006ff */
[----:B------:R3:W-:Y:S03]  /*11570*/  UTMALDG.4D [UR8], [UR4], desc[UR6] ;  /* 0x00000608040075b4 */ /* 0x0007e60008019000 */
[----:B------:R-:W1:Y:S02]  /*11580*/  SYNCS.PHASECHK.TRANS64.TRYWAIT P2, [R24+URZ+0x31c20], R7 ;  /* 0x031c2007180075a7 */ /* 0x000e64000804017f */
[----:B-1-3--:R-:W-:Y:S05]  /*11590*/  @!P2 BRA `(.L_x_9845) ;  /* 0x000000200034a947 */ /* 0x00afea0003800000 */
.L_x_9895:
[----:B------:R-:W-:Y:S05]  /*115a0*/  @!P3 BRA `(.L_x_9846) ;  /* 0x000000140040b947 */ /* 0x000fea0003800000 */
[C---:B------:R-:W-:Y:S01]  /*115b0*/  LOP3.LUT R6, R25.reuse, 0x1, RZ, 0xc0, !PT ;  /* 0x0000000119067812 */ /* 0x040fe200078ec0ff */
[----:B------:R-:W-:Y:S01]  /*115c0*/  VIADD R11, R25, 0xfffffffe ;  /* 0xfffffffe190b7836 */ /* 0x000fe20000000000 */
[----:B------:R-:W-:Y:S02]  /*115d0*/  ULDC.64 UR36, c[0x0][0x408] ;  /* 0x0001020000247ab9 */ /* 0x000fe40000000a00 */
[----:B------:R-:W-:Y:S01]  /*115e0*/  ISETP.NE.U32.AND P2, PT, R6, 0x1, PT ;  /* 0x000000010600780c */ /* 0x000fe20003f45070 */
[----:B-1----:R-:W-:-:S12]  /*115f0*/  IMAD.MOV.U32 R7, RZ, RZ, R11 ;  /* 0x000000ffff077224 */ /* 0x002fd800078e000b */
[----:B------:R-:W-:Y:S05]  /*11600*/  @!P2 BRA `(.L_x_9847) ;  /* 0x0000000400b8a947 */ /* 0x000fea0003800000 */
        /* <DEDUP_REMOVED lines=29> */
.L_x_9850:
[----:B-1----:R-:W-:Y:S02]  /*117e0*/  LEA R3, R13, R24, 0x3 ;  /* 0x000000180d037211 */ /* 0x002fe400078e18ff */
[----:B------:R-:W-:Y:S02]  /*117f0*/  SHF.L.U32 R2, R10, 0x1f, RZ ;  /* 0x0000001f0a027819 */ /* 0x000fe400000006ff */
[----:B------:R-:W-:Y:S02]  /*11800*/  ISETP.NE.AND P2, PT, R18, RZ, PT ;  /* 0x000000ff1200720c */ /* 0x000fe40003f45270 */
[----:B------:R-:W1:Y:S02]  /*11810*/  SYNCS.PHASECHK.TRANS64.TRYWAIT P3, [R3+URZ+0x31c40], R2 ;  /* 0x031c4002030075a7 */ /* 0x000e64000806017f */
[----:B-1----:R-:W-:Y:S09]  /*11820*/  @!P3 BRA `(.L_x_9851) ;  /* 0x0000001c00a4b947 */ /* 0x002ff20003800000 */
.L_x_9896:
[----:B------:R-:W-:Y:S05]  /*11830*/  @P2 BRA `(.L_x_9852) ;  /* 0x0000000000142947 */ /* 0x000fea0003800000 */
[----:B------:R-:W-:Y:S01]  /*11840*/  ISETP.NE.AND P3, PT, R27, RZ, PT ;  /* 0x000000ff1b00720c */ /* 0x000fe20003f65270 */
[----:B-1----:R-:W-:-:S04]  /*11850*/  IMAD.MOV.U32 R2, RZ, RZ, 0x6c00 ;  /* 0x00006c00ff027424 */ /* 0x002fc800078e00ff */
[----:B------:R2:W-:Y:S08]  /*11860*/  SYNCS.ARRIVE.TRANS64 RZ, [R3+URZ+0x31c30], R2 ;  /* 0x031c300203ff79a7 */ /* 0x0005f0000800003f */
[----:B------:R-:W-:Y:S05]  /*11870*/  @!P3 BRA `(.L_x_9852) ;  /* 0x000000000004b947 */ /* 0x000fea0003800000 */
[----:B------:R-:W-:Y:S01]  /*11880*/  BPT.TRAP 0x1 ;  /* 0x000000040000795c */ /* 0x000fe20000300000 */
.L_x_9852:
        /* <DEDUP_REMOVED lines=30> */
.L_x_9897:
[----:B------:R-:W-:Y:S05]  /*11a70*/  @P2 BRA `(.L_x_9854) ;  /* 0x0000000000182947 */ /* 0x000fea0003800000 */
[----:B------:R-:W-:Y:S01]  /*11a80*/  ISETP.NE.AND P2, PT, R27, RZ, PT ;  /* 0x000000ff1b00720c */ /* 0x000fe20003f45270 */
[----:B-1----:R-:W-:Y:S01]  /*11a90*/  IMAD R2, R19, 0x8, R24 ;  /* 0x0000000813027824 */ /* 0x002fe200078e0218 */
[----:B------:R-:W-:-:S04]  /*11aa0*/  MOV R3, 0x6c00 ;  /* 0x00006c0000037802 */ /* 0x000fc80000000f00 */
[----:B------:R2:W-:Y:S07]  /*11ab0*/  SYNCS.ARRIVE.TRANS64 RZ, [R2+URZ+0x31c50], R3 ;  /* 0x031c500302ff79a7 */ /* 0x0005ee000800003f */
[----:B------:R-:W-:Y:S05]  /*11ac0*/  @!P2 BRA `(.L_x_9854) ;  /* 0x000000000004a947 */ /* 0x000fea0003800000 */
[----:B------:R-:W-:Y:S01]  /*11ad0*/  BPT.TRAP 0x1 ;  /* 0x000000040000795c */ /* 0x000fe20000300000 */
.L_x_9854:
[--C-:B-12---:R-:W-:Y:S01]  /*11ae0*/  IMAD R3, R19, 0x6c00, R24.reuse ;  /* 0x00006c0013037824 */ /* 0x106fe200078e0218 */
        /* <DEDUP_REMOVED lines=13> */
[----:B------:R-:W-:Y:S01]  /*11bc0*/  UIMAD UR11, UR11, 0x90, URZ ;  /* 0x000000900b0b78a4 */ /* 0x000fe2000f8e023f */
[----:B------:R-:W-:-:S03]  /*11bd0*/  IMAD.MOV.U32 R5, RZ, RZ, R12 ;  /* 0x000000ffff057224 */ /* 0x000fc600078e000c */
        /* <DEDUP_REMOVED lines=13> */
.L_x_9849:
[----:B------:R-:W-:Y:S05]  /*11cb0*/  BSYNC B0 ;  /* 0x0000000000007941 */ /* 0x000fea0003800000 */
.L_x_9848:
[----:B------:R-:W-:Y:S01]  /*11cc0*/  VIADD R7, R25, 0xfffffffd ;  /* 0xfffffffd19077836 */ /* 0x000fe20000000000 */
[----:B------:R-:W-:Y:S01]  /*11cd0*/  MOV R19, R13 ;  /* 0x0000000d00137202 */ /* 0x000fe20000000f00 */
[----:B------:R-:W-:-:S07]  /*11ce0*/  IMAD.MOV.U32 R22, RZ, RZ, R10 ;  /* 0x000000ffff167224 */ /* 0x000fce00078e000a */
.L_x_9847:
[----:B------:R-:W-:Y:S01]  /*11cf0*/  ISETP.NE.AND P2, PT, R11, RZ, PT ;  /* 0x000000ff0b00720c */ /* 0x000fe20003f45270 */
[----:B------:R-:W-:-:S12]  /*11d00*/  BSSY B0, `(.L_x_9846) ;  /* 0x00000da000007945 */ /* 0x000fd80003800000 */
[----:B------:R-:W-:Y:S05]  /*11d10*/  @!P2 BRA `(.L_x_9855) ;  /* 0x0000000c0060a947 */ /* 0x000fea0003800000 */
[----:B------:R-:W-:-:S07]  /*11d20*/  IMAD.MOV.U32 R2, RZ, RZ, R9 ;  /* 0x000000ffff027224 */ /* 0x000fce00078e0009 */
.L_x_9870:
[----:B--2---:R-:W-:Y:S01]  /*11d30*/  VIADD R13, R19, 0x1 ;  /* 0x00000001130d7836 */ /* 0x004fe20000000000 */
        /* <DEDUP_REMOVED lines=10> */
[----:B------:R-:W-:Y:S01]  /*11de0*/  MOV R15, R7 ;  /* 0x00000007000f7202 */ /* 0x000fe20000000f00 */
[----:B------:R-:W-:Y:S01]  /*11df0*/  IMAD R21, R8, UR36, RZ ;  /* 0x0000002408157c24 */ /* 0x000fe2000f8e02ff */
[----:B------:R-:W-:-:S03]  /*11e00*/  ULDC.64 UR4, c[0x0][0x208] ;  /* 0x0000820000047ab9 */ /* 0x000fc60000000a00 */
        /* <DEDUP_REMOVED lines=15> */
.L_x_9858:
[----:B------:R-:W-:Y:S01]  /*11f00*/  IMAD R10, R13, 0x8, R24 ;  /* 0x000000080d0a7824 */ /* 0x000fe200078e0218 */
[----:B-1----:R-:W-:Y:S02]  /*11f10*/  SHF.L.U32 R3, R6, 0x1f, RZ ;  /* 0x0000001f06037819 */ /* 0x002fe400000006ff */
[----:B------:R-:W-:Y:S02]  /*11f20*/  ISETP.NE.AND P2, PT, R18, RZ, PT ;  /* 0x000000ff1200720c */ /* 0x000fe40003f45270 */
[----:B------:R-:W1:Y:S02]  /*11f30*/  SYNCS.PHASECHK.TRANS64.TRYWAIT P3, [R10+URZ+0x31c40], R3 ;  /* 0x031c40030a0075a7 */ /* 0x000e64000806017f */
[----:B-1----:R-:W-:Y:S09]  /*11f40*/  @!P3 BRA `(.L_x_9859) ;  /* 0x000000180004b947 */ /* 0x002ff20003800000 */
.L_x_9898:
[----:B------:R-:W-:Y:S05]  /*11f50*/  @P2 BRA `(.L_x_9860) ;  /* 0x0000000000142947 */ /* 0x000fea0003800000 */
[----:B------:R-:W-:Y:S02]  /*11f60*/  ISETP.NE.AND P3, PT, R27, RZ, PT ;  /* 0x000000ff1b00720c */ /* 0x000fe40003f65270 */
[----:B-1----:R-:W-:-:S04]  /*11f70*/  MOV R3, 0x6c00 ;  /* 0x00006c0000037802 */ /* 0x002fc80000000f00 */
[----:B------:R2:W-:Y:S07]  /*11f80*/  SYNCS.ARRIVE.TRANS64 RZ, [R10+URZ+0x31c30], R3 ;  /* 0x031c30030aff79a7 */ /* 0x0005ee000800003f */
[----:B------:R-:W-:Y:S05]  /*11f90*/  @!P3 BRA `(.L_x_9860) ;  /* 0x000000000004b947 */ /* 0x000fea0003800000 */
[----:B------:R-:W-:Y:S01]  /*11fa0*/  BPT.TRAP 0x1 ;  /* 0x000000040000795c */ /* 0x000fe20000300000 */
.L_x_9860:
        /* <DEDUP_REMOVED lines=30> */
.L_x_9899:
[----:B------:R-:W-:Y:S05]  /*12190*/  @P2 BRA `(.L_x_9862) ;  /* 0x0000000000142947 */ /* 0x000fea0003800000 */
[----:B------:R-:W-:Y:S01]  /*121a0*/  ISETP.NE.AND P2, PT, R27, RZ, PT ;  /* 0x000000ff1b00720c */ /* 0x000fe20003f45270 */
[----:B------:R-:W-:-:S04]  /*121b0*/  IMAD.MOV.U32 R10, RZ, RZ, 0x6c00 ;  /* 0x00006c00ff0a7424 */ /* 0x000fc800078e00ff */
[----:B------:R2:W-:Y:S08]  /*121c0*/  SYNCS.ARRIVE.TRANS64 RZ, [R3+URZ+0x50], R10 ;  /* 0x0000500a03ff79a7 */ /* 0x0005f0000800003f */
[----:B------:R-:W-:Y:S05]  /*121d0*/  @!P2 BRA `(.L_x_9862) ;  /* 0x000000000004a947 */ /* 0x000fea0003800000 */
[----:B------:R-:W-:Y:S01]  /*121e0*/  BPT.TRAP 0x1 ;  /* 0x000000040000795c */ /* 0x000fe20000300000 */
.L_x_9862:
        /* <DEDUP_REMOVED lines=29> */
.L_x_9857:
[----:B------:R-:W-:Y:S05]  /*123c0*/  BSYNC B1 ;  /* 0x0000000000017941 */ /* 0x000fea0003800000 */
.L_x_9856:
        /* <DEDUP_REMOVED lines=21> */
[----:B------:R-:W-:-:S05]  /*12520*/  IMAD.WIDE.U32 R10, R0, UR36, R10 ;  /* 0x00000024000a7c25 */ /* 0x000fca000f8e000a */
[----:B------:R-:W-:Y:S02]  /*12530*/  IADD3 R11, R25, R11, RZ ;  /* 0x0000000b190b7210 */ /* 0x000fe40007ffe0ff */
[----:B-1----:R-:W-:-:S04]  /*12540*/  LEA R2, P2, R10, R2, 0x2 ;  /* 0x000000020a027211 */ /* 0x002fc800078410ff */
[----:B------:R-:W-:-:S05]  /*12550*/  LEA.HI.X R3, R10, R3, R11, 0x2, P2 ;  /* 0x000000030a037211 */ /* 0x000fca00010f140b */
[----:B------:R1:W5:Y:S01]  /*12560*/  LDG.E R2, desc[UR4][R2.64] ;  /* 0x0000000402027981 */ /* 0x000362000c1e1900 */
[----:B------:R-:W-:-:S04]  /*12570*/  IMAD.MOV R10, RZ, RZ, -R21 ;  /* 0x000000ffff0a7224 */ /* 0x000fc800078e0a15 */
[----:B------:R-:W-:-:S07]  /*12580*/  IMAD R15, R12, R10, R15 ;  /* 0x0000000a0c0f7224 */ /* 0x000fce00078e020f */
.L_x_9865:
[----:B-1----:R-:W-:Y:S01]  /*12590*/  IMAD R3, R19, 0x8, R24 ;  /* 0x0000000813037824 */ /* 0x002fe200078e0218 */
[----:B------:R-:W-:Y:S02]  /*125a0*/  SHF.L.U32 R10, R22, 0x1f, RZ ;  /* 0x0000001f160a7819 */ /* 0x000fe400000006ff */
[----:B------:R-:W-:Y:S02]  /*125b0*/  ISETP.NE.AND P2, PT, R18, RZ, PT ;  /* 0x000000ff1200720c */ /* 0x000fe40003f45270 */
[----:B------:R-:W1:Y:S02]  /*125c0*/  SYNCS.PHASECHK.TRANS64.TRYWAIT P3, [R3+URZ+0x31c40], R10 ;  /* 0x031c400a030075a7 */ /* 0x000e64000806017f */
[----:B-1----:R-:W-:Y:S09]  /*125d0*/  @!P3 BRA `(.L_x_9866) ;  /* 0x000000100088b947 */ /* 0x002ff20003800000 */
.L_x_9900:
[----:B------:R-:W-:Y:S05]  /*125e0*/  @P2 BRA `(.L_x_9867) ;  /* 0x0000000000142947 */ /* 0x000fea0003800000 */
[----:B------:R-:W-:Y:S01]  /*125f0*/  ISETP.NE.AND P3, PT, R27, RZ, PT ;  /* 0x000000ff1b00720c */ /* 0x000fe20003f65270 */
[----:B-1----:R-:W-:-:S04]  /*12600*/  IMAD.MOV.U32 R10, RZ, RZ, 0x6c00 ;  /* 0x00006c00ff0a7424 */ /* 0x002fc800078e00ff */
[----:B------:R2:W-:Y:S08]  /*12610*/  SYNCS.ARRIVE.TRANS64 RZ, [R3+URZ+0x31c30], R10 ;  /* 0x031c300a03ff79a7 */ /* 0x0005f0000800003f */
[----:B------:R-:W-:Y:S05]  /*12620*/  @!P3 BRA `(.L_x_9867) ;  /* 0x000000000004b947 */ /* 0x000fea0003800000 */
[----:B------:R-:W-:Y:S01]  /*12630*/  BPT.TRAP 0x1 ;  /* 0x000000040000795c */ /* 0x000fe20000300000 */
.L_x_9867:
        /* <DEDUP_REMOVED lines=32> */
.L_x_9901:
[----:B------:R-:W-:Y:S05]  /*12840*/  @P2 BRA `(.L_x_9869) ;  /* 0x0000000000142947 */ /* 0x000fea0003800000 */
[----:B------:R-:W-:Y:S01]  /*12850*/  ISETP.NE.AND P2, PT, R27, RZ, PT ;  /* 0x000000ff1b00720c */ /* 0x000fe20003f45270 */
[----:B-1----:R-:W-:-:S04]  /*12860*/  IMAD.MOV.U32 R6, RZ, RZ, 0x6c00 ;  /* 0x00006c00ff067424 */ /* 0x002fc800078e00ff */
[----:B------:R2:W-:Y:S08]  /*12870*/  SYNCS.ARRIVE.TRANS64 RZ, [R3+URZ+0x50], R6 ;  /* 0x0000500603ff79a7 */ /* 0x0005f0000800003f */
[----:B------:R-:W-:Y:S05]  /*12880*/  @!P2 BRA `(.L_x_9869) ;  /* 0x000000000004a947 */ /* 0x000fea0003800000 */
[----:B------:R-:W-:Y:S01]  /*12890*/  BPT.TRAP 0x1 ;  /* 0x000000040000795c */ /* 0x000fe20000300000 */
.L_x_9869:
        /* <DEDUP_REMOVED lines=28> */
.L_x_9864:
[----:B------:R-:W-:Y:S05]  /*12a60*/  BSYNC B1 ;  /* 0x0000000000017941 */ /* 0x000fea0003800000 */
.L_x_9863:
[C---:B------:R-:W-:Y:S02]  /*12a70*/  ISETP.GT.AND P2, PT, R7.reuse, 0x1, PT ;  /* 0x000000010700780c */ /* 0x040fe40003f44270 */
[----:B------:R-:W-:-:S11]  /*12a80*/  IADD3 R7, R7, -0x2, RZ ;  /* 0xfffffffe07077810 */ /* 0x000fd60007ffe0ff */
[----:B------:R-:W-:Y:S05]  /*12a90*/  @P2 BRA `(.L_x_9870) ;  /* 0xfffffff000a42947 */ /* 0x000fea000383ffff */
.L_x_9855:
[----:B------:R-:W-:Y:S05]  /*12aa0*/  BSYNC B0 ;  /* 0x0000000000007941 */ /* 0x000fea0003800000 */
.L_x_9846:
[----:B------:R-:W-:Y:S04]  /*12ab0*/  BSSY B0, `(.L_x_9871) ;  /* 0x000000f000007945 */ /* 0x000fe80003800000 */
[----:B------:R-:W-:Y:S05]  /*12ac0*/  @P1 BRA `(.L_x_9872) ;  /* 0x0000000000341947 */ /* 0x000fea0003800000 */
[----:B------:R-:W3:Y:S01]  /*12ad0*/  S2R R11, SR_LANEID ;  /* 0x00000000000b7919 */ /* 0x000ee20000000000 */
[----:B------:R-:W-:Y:S01]  /*12ae0*/  VOTEU.ANY UR4, UPT, PT ;  /* 0x0000000000047886 */ /* 0x000fe200038e0100 */
[----:B-12---:R-:W1:Y:S01]  /*12af0*/  LDC.64 R2, c[0x0][0xdf0] ;  /* 0x00037c00ff027b82 */ /* 0x006e620000000a00 */
[----:B------:R-:W3:Y:S01]  /*12b00*/  FLO.U32 R0, UR4 ;  /* 0x0000000400007d00 */ /* 0x000ee200080e0000 */
[----:B------:R-:W-:-:S07]  /*12b10*/  ULDC.64 UR6, c[0x0][0x208] ;  /* 0x0000820000067ab9 */ /* 0x000fce0000000a00 */
        /* <DEDUP_REMOVED lines=8> */
.L_x_9872:
[----:B------:R-:W-:Y:S05]  /*12ba0*/  BSYNC B0 ;  /* 0x0000000000007941 */ /* 0x000fea0003800000 */
.L_x_9871:
[----:B------:R-:W-:Y:S04]  /*12bb0*/  BSSY B0, `(.L_x_9873) ;  /* 0x0000028000007945 */ /* 0x000fe80003800000 */
[----:B------:R-:W-:Y:S05]  /*12bc0*/  @!P6 BRA `(.L_x_9874) ;  /* 0x000000000098e947 */ /* 0x000fea0003800000 */
[----:B-12---:R-:W-:Y:S01]  /*12bd0*/  IMAD R3, R19, 0x8, R24 ;  /* 0x0000000813037824 */ /* 0x006fe200078e0218 */
[----:B------:R-:W-:Y:S02]  /*12be0*/  SHF.L.U32 R0, R22, 0x1f, RZ ;  /* 0x0000001f16007819 */ /* 0x000fe400000006ff */
[----:B------:R-:W-:Y:S02]  /*12bf0*/  ISETP.NE.AND P1, PT, R18, RZ, PT ;  /* 0x000000ff1200720c */ /* 0x000fe40003f25270 */
[----:B------:R-:W1:Y:S02]  /*12c00*/  SYNCS.PHASECHK.TRANS64.TRYWAIT P0, [R3+URZ+0x31c60], R0 ;  /* 0x031c6000030075a7 */ /* 0x000e64000800017f */
[----:B-1----:R-:W-:Y:S09]  /*12c10*/  @!P0 BRA `(.L_x_9875) ;  /* 0x0000000c00208947 */ /* 0x002ff20003800000 */
.L_x_9902:
[----:B------:R-:W-:Y:S05]  /*12c20*/  @P1 BRA `(.L_x_9876) ;  /* 0x0000000000141947 */ /* 0x000fea0003800000 */
[----:B------:R-:W-:Y:S01]  /*12c30*/  ISETP.NE.AND P0, PT, R27, RZ, PT ;  /* 0x000000ff1b00720c */ /* 0x000fe20003f05270 */
[----:B-1----:R-:W-:-:S04]  /*12c40*/  IMAD.MOV.U32 R0, RZ, RZ, 0x6c00 ;  /* 0x00006c00ff007424 */ /* 0x002fc800078e00ff */
[----:B------:R2:W-:Y:S08]  /*12c50*/  SYNCS.ARRIVE.TRANS64 RZ, [R3+URZ+0x31c50], R0 ;  /* 0x031c500003ff79a7 */ /* 0x0005f0000800003f */
[----:B------:R-:W-:Y:S05]  /*12c60*/  @!P0 BRA `(.L_x_9876) ;  /* 0x0000000000048947 */ /* 0x000fea0003800000 */
[----:B------:R-:W-:Y:S01]  /*12c70*/  BPT.TRAP 0x1 ;  /* 0x000000040000795c */ /* 0x000fe20000300000 */
.L_x_9876:
        /* <DEDUP_REMOVED lines=27> */
.L_x_9874:
[----:B------:R-:W-:Y:S05]  /*12e30*/  BSYNC B0 ;  /* 0x0000000000007941 */ /* 0x000fea0003800000 */
.L_x_9873:
[----:B------:R-:W-:Y:S02]  /*12e40*/  VIADD R19, R19, 0x1 ;  /* 0x0000000113137836 */ /* 0x000fe40000000000 */
[----:B--2---:R-:W-:-:S03]  /*12e50*/  IMAD.MOV.U32 R13, RZ, RZ, R26 ;  /* 0x000000ffff0d7224 */ /* 0x004fc600078e001a */
[----:B------:R-:W-:-:S04]  /*12e60*/  ISETP.NE.AND P0, PT, R19, 0x2, PT ;  /* 0x000000021300780c */ /* 0x000fc80003f05270 */
[----:B-1----:R-:W-:Y:S02]  /*12e70*/  SEL R3, RZ, 0x1, P0 ;  /* 0x00000001ff037807 */ /* 0x002fe40000000000 */
[----:B------:R-:W-:Y:S02]  /*12e80*/  SEL R19, R19, RZ, P0 ;  /* 0x000000ff13137207 */ /* 0x000fe40000000000 */
[----:B------:R-:W-:-:S07]  /*12e90*/  LOP3.LUT R22, R22, R3, RZ, 0x3c, !PT ;  /* 0x0000000316167212 */ /* 0x000fce00078e3cff */
.L_x_9835:
[----:B------:R-:W-:Y:S05]  /*12ea0*/  BSYNC B6 ;  /* 0x0000000000067941 */ /* 0x000fea0003800000 */
.L_x_9833:
[----:B------:R-:W-:-:S03]  /*12eb0*/  UMOV UR4, 0xffffffff ;  /* 0xffffffff00047882 */ /* 0x000fc60000000000 */
[----:B------:R-:W-:Y:S05]  /*12ec0*/  BRA.DIV UR4, `(.L_x_9877) ;  /* 0x0000000a04887947 */ /* 0x000fea000b800000 */
[----:B------:R1:W2:Y:S02]  /*12ed0*/  SHFL.IDX PT, R14, R13, RZ, 0x1f ;  /* 0x00001fff0d0e7589 */ /* 0x0002a400000e0000 */
.L_x_9905:
        /* <DEDUP_REMOVED lines=12> */
.L_x_9830:
[----:B------:R-:W2:Y:S01]  /*12fa0*/  S2R R3, SR_CgaCtaId ;  /* 0x0000000000037919 */ /* 0x000ea20000008800 */
[----:B------:R-:W-:Y:S01]  /*12fb0*/  VIADD R23, R23, 0x1 ;  /* 0x0000000117177836 */ /* 0x000fe20000000000 */
[----:B------:R-:W-:-:S04]  /*12fc0*/  MOV R2, 0x400 ;  /* 0x0000040000027802 */ /* 0x000fc80000000f00 */
[----:B------:R-:W-:-:S04]  /*12fd0*/  LEA.HI R0, R23, R23, RZ, 0x1 ;  /* 0x0000001717007211 */ /* 0x000fc800078f08ff */
[----:B------:R-:W-:-:S05]  /*12fe0*/  LOP3.LUT R0, R0, 0xfffffffe, RZ, 0xc0, !PT ;  /* 0xfffffffe00007812 */ /* 0x000fca00078ec0ff */
[----:B------:R-:W-:-:S05]  /*12ff0*/  IMAD.IADD R0, R23, 0x1, -R0 ;  /* 0x0000000117007824 */ /* 0x000fca00078e0a00 */
[----:B------:R-:W-:Y:S02]  /*13000*/  SHF.L.U32 R0, R0, 0x1f, RZ ;  /* 0x0000001f00007819 */ /* 0x000fe400000006ff */
[----:B--2---:R-:W-:-:S04]  /*13010*/  LEA R9, R3, R2, 0x18 ;  /* 0x0000000203097211 */ /* 0x004fc800078ec0ff */
[----:B------:R-:W2:Y:S02]  /*13020*/  SYNCS.PHASECHK.TRANS64.TRYWAIT P0, [R9+URZ+0x31c20], R0 ;  /* 0x031c2000090075a7 */ /* 0x000ea4000800017f */
[----:B--2---:R-:W-:Y:S05]  /*13030*/  @!P0 BRA `(.L_x_9879) ;  /* 0x0000000800508947 */ /* 0x004fea0003800000 */
.L_x_9906:
[----:B------:R-:W3:Y:S02]  /*13040*/  SHFL.IDX PT, R16, R16, RZ, 0x1f ;  /* 0x00001fff10107589 */ /* 0x000ee400000e0000 */
[----:B---3--:R-:W-:-:S13]  /*13050*/  ISETP.NE.AND P0, PT, R16, RZ, PT ;  /* 0x000000ff1000720c */ /* 0x008fda0003f05270 */
[----:B------:R-:W-:Y:S05]  /*13060*/  @P0 EXIT ;  /* 0x000000000000094d */ /* 0x000fea0003800000 */
[----:B------:R-:W-:Y:S01]  /*13070*/  ELECT P0, URZ, PT ;  /* 0x00000000003f782f */ /* 0x000fe20003800000 */
[----:B------:R-:W-:-:S12]  /*13080*/  BSSY B0, `(.L_x_9880) ;  /* 0x000001f000007945 */ /* 0x000fd80003800000 */
[----:B------:R-:W-:Y:S05]  /*13090*/  @!P0 BRA `(.L_x_9881) ;  /* 0x0000000000748947 */ /* 0x000fea0003800000 */
[----:B------:R-:W-:-:S04]  /*130a0*/  LOP3.LUT R17, R17, 0x2, RZ, 0xfc, !PT ;  /* 0x0000000211117812 */ /* 0x000fc800078efcff */
[----:B------:R-:W-:-:S13]  /*130b0*/  ISETP.NE.AND P2, PT, R17, 0x3, PT ;  /* 0x000000031100780c */ /* 0x000fda0003f45270 */
[----:B------:R-:W-:Y:S05]  /*130c0*/  @!P2 BRA `(.L_x_9882) ;  /* 0x000000000004a947 */ /* 0x000fea0003800000 */
[----:B------:R-:W-:Y:S01]  /*130d0*/  BPT.TRAP 0x1 ;  /* 0x000000040000795c */ /* 0x000fe20000300000 */
.L_x_9882:
[----:B--2---:R-:W-:Y:S01]  /*130e0*/  VIADD R0, R9, 0x31c40 ;  /* 0x00031c4009007836 */ /* 0x004fe20000000000 */
[----:B------:R-:W-:Y:S02]  /*130f0*/  SHF.L.U32 R4, R22, 0x1f, RZ ;  /* 0x0000001f16047819 */ /* 0x000fe400000006ff */
[C---:B------:R-:W-:Y:S01]  /*13100*/  IADD3 R2, R19.reuse, 0x1, RZ ;  /* 0x0000000113027810 */ /* 0x040fe20007ffe0ff */
        /* <DEDUP_REMOVED lines=9> */
.L_x_9907:
[----:B------:R-:W3:Y:S02]  /*131a0*/  SYNCS.PHASECHK.TRANS64.TRYWAIT P0, [R3+URZ], R2 ;  /* 0x00000002030075a7 */ /* 0x000ee4000800017f */
[----:B---3--:R-:W-:Y:S05]  /*131b0*/  @!P0 BRA `(.L_x_9884) ;  /* 0x0000000800188947 */ /* 0x008fea0003800000 */
.L_x_9908:
[----:B------:R-:W-:Y:S05]  /*131c0*/  @!P2 BRA `(.L_x_9885) ;  /* 0x000000000004a947 */ /* 0x000fea0003800000 */
[----:B------:R-:W-:Y:S01]  /*131d0*/  BPT.TRAP 0x1 ;  /* 0x000000040000795c */ /* 0x000fe20000300000 */
.L_x_9885:
[----:B------:R-:W-:-:S04]  /*131e0*/  VIADD R0, R9, 0x31c60 ;  /* 0x00031c6009007836 */ /* 0x000fc80000000000 */
[----:B------:R-:W-:-:S04]  /*131f0*/  IMAD R19, R19, 0x8, R0 ;  /* 0x0000000813137824 */ /* 0x000fc800078e0200 */
[----:B------:R-:W4:Y:S02]  /*13200*/  SYNCS.PHASECHK.TRANS64.TRYWAIT P0, [R19+URZ], R4 ;  /* 0x00000004130075a7 */ /* 0x000f24000800017f */
[----:B----4-:R-:W-:Y:S05]  /*13210*/  @!P0 BRA `(.L_x_9886) ;  /* 0x0000000800148947 */ /* 0x010fea0003800000 */
.L_x_9909:
[----:B------:R-:W-:-:S07]  /*13220*/  IMAD R7, R7, 0x8, R0 ;  /* 0x0000000807077824 */ /* 0x000fce00078e0200 */
.L_x_9887:
[----:B------:R1:W1:Y:S02]  /*13230*/  SYNCS.PHASECHK.TRANS64.TRYWAIT P0, [R7+URZ], R2 ;  /* 0x00000002070075a7 */ /* 0x000264000800017f */
[----:B-1----:R-:W-:Y:S05]  /*13240*/  @!P0 NANOSLEEP.SYNCS 0x989680 ;  /* 0x009896800000895d */ /* 0x002fea0003900000 */
[----:B------:R-:W1:Y:S02]  /*13250*/  @!P0 SYNCS.PHASECHK.TRANS64 P0, [R7+URZ], R2 ;  /* 0x00000002070085a7 */ /* 0x000e64000800007f */
[----:B-1----:R-:W-:Y:S05]  /*13260*/  @!P0 BRA `(.L_x_9887) ;  /* 0xfffffffc00f08947 */ /* 0x002fea000383ffff */
.L_x_9881:
[----:B------:R-:W-:Y:S05]  /*13270*/  BSYNC B0 ;  /* 0x0000000000007941 */ /* 0x000fea0003800000 */
.L_x_9880:
[----:B------:R-:W-:Y:S05]  /*13280*/  EXIT ;  /* 0x000000000000794d */ /* 0x000fea0003800000 */
.L_x_9791:
[----:B-1----:R-:W-:-:S04]  /*13290*/  MOV R3, UR47 ;  /* 0x0000002f00037c02 */ /* 0x002fc80008000f00 */
[----:B------:R1:W2:Y:S03]  /*132a0*/  SYNCS.PHASECHK.TRANS64.TRYWAIT P1, [R3+URZ+0x31c00], R0 ;  /* 0x031c0000030075a7 */ /* 0x0002a6000802017f */
[----:B--2---:R-:W-:Y:S05]  /*132b0*/  @!P1 NANOSLEEP.SYNCS 0x989680 ;  /* 0x009896800000995d */ /* 0x004fea0003900000 */
[----:B------:R-:W2:Y:S02]  /*132c0*/  @!P1 SYNCS.PHASECHK.TRANS64 P1, [R3+URZ+0x31c00], R0 ;  /* 0x031c0000030095a7 */ /* 0x000ea4000802007f */
[----:B--2---:R-:W-:Y:S05]  /*132d0*/  @!P1 BRA `(.L_x_9791) ;  /* 0xfffffffc00ec9947 */ /* 0x004fea000383ffff */
[----:B------:R-:W-:Y:S05]  /*132e0*/  BRA `(.L_x_9888) ;  /* 0xfffffee400107947 */ /* 0x000fea000383ffff */
.L_x_9795:
[----:B--2---:R2:W3:Y:S02]  /*132f0*/  SYNCS.PHASECHK.TRANS64.TRYWAIT P2, [R0+URZ+0x31c30], R3 ;  /* 0x031c3003000075a7 */ /* 0x0044e4000804017f */
[----:B---3--:R-:W-:Y:S05]  /*13300*/  @!P2 NANOSLEEP.SYNCS 0x989680 ;  /* 0x009896800000a95d */ /* 0x008fea0003900000 */
[----:B------:R-:W3:Y:S02]  /*13310*/  @!P2 SYNCS.PHASECHK.TRANS64 P2, [R0+URZ+0x31c30], R3 ;  /* 0x031c30030000a5a7 */ /* 0x000ee4000804007f */
[----:B---3--:R-:W-:Y:S05]  /*13320*/  @!P2 BRA `(.L_x_9795) ;  /* 0xfffffffc00f0a947 */ /* 0x008fea000383ffff */
[----:B------:R-:W-:Y:S05]  /*13330*/  BRA `(.L_x_9794) ;  /* 0xfffffee400387947 */ /* 0x000fea000383ffff */
.L_x_9800:
[----:B--2---:R-:W-:-:S04]  /*13340*/  IMAD.U32 R10, RZ, RZ, UR6 ;  /* 0x00000006ff0a7e24 */ /* 0x004fc8000f8e00ff */
[----:B------:R2:W3:Y:S03]  /*13350*/  SYNCS.PHASECHK.TRANS64.TRYWAIT P2, [R10+URZ+0x31c30], R9 ;  /* 0x031c30090a0075a7 */ /* 0x0004e6000804017f */
[----:B---3--:R-:W-:Y:S05]  /*13360*/  @!P2 NANOSLEEP.SYNCS 0x989680 ;  /* 0x009896800000a95d */ /* 0x008fea0003900000 */
[----:B------:R-:W3:Y:S02]  /*13370*/  @!P2 SYNCS.PHASECHK.TRANS64 P2, [R10+URZ+0x31c30], R9 ;  /* 0x031c30090a00a5a7 */ /* 0x000ee4000804007f */
[----:B---3--:R-:W-:Y:S05]  /*13380*/  @!P2 BRA `(.L_x_9800) ;  /* 0xfffffffc00eca947 */ /* 0x008fea000383ffff */
[----:B------:R-:W-:Y:S05]  /*13390*/  BRA `(.L_x_9797) ;  /* 0xffffff28009c7947 */ /* 0x000fea000383ffff */
.L_x_9804:
[----:B--2---:R-:W-:-:S04]  /*133a0*/  IMAD.U32 R10, RZ, RZ, UR6 ;  /* 0x00000006ff0a7e24 */ /* 0x004fc8000f8e00ff */
[----:B------:R2:W3:Y:S03]  /*133b0*/  SYNCS.PHASECHK.TRANS64.TRYWAIT P2, [R10+URZ+0x31c50], R9 ;  /* 0x031c50090a0075a7 */ /* 0x0004e6000804017f */
[----:B---3--:R-:W-:Y:S05]  /*133c0*/  @!P2 NANOSLEEP.SYNCS 0x989680 ;  /* 0x009896800000a95d */ /* 0x008fea0003900000 */
[----:B------:R-:W3:Y:S02]  /*133d0*/  @!P2 SYNCS.PHASECHK.TRANS64 P2, [R10+URZ+0x31c50], R9 ;  /* 0x031c50090a00a5a7 */ /* 0x000ee4000804007f */
[----:B---3--:R-:W-:Y:S05]  /*133e0*/  @!P2 BRA `(.L_x_9804) ;  /* 0xfffffffc00eca947 */ /* 0x008fea000383ffff */
[----:B------:R-:W-:Y:S05]  /*133f0*/  BRA `(.L_x_9801) ;  /* 0xffffff4000407947 */ /* 0x000fea000383ffff */
.L_x_9810:
[----:B--2---:R-:W-:-:S04]  /*13400*/  IMAD.U32 R7, RZ, RZ, UR6 ;  /* 0x00000006ff077e24 */ /* 0x004fc8000f8e00ff */
[----:B------:R2:W3:Y:S03]  /*13410*/  SYNCS.PHASECHK.TRANS64.TRYWAIT P2, [R7+URZ+0x31c30], R6 ;  /* 0x031c3006070075a7 */ /* 0x0004e6000804017f */
[----:B---3--:R-:W-:Y:S05]  /*13420*/  @!P2 NANOSLEEP.SYNCS 0x989680 ;  /* 0x009896800000a95d */ /* 0x008fea0003900000 */
[----:B------:R-:W3:Y:S02]  /*13430*/  @!P2 SYNCS.PHASECHK.TRANS64 P2, [R7+URZ+0x31c30], R6 ;  /* 0x031c30060700a5a7 */ /* 0x000ee4000804007f */
[----:B---3--:R-:W-:Y:S05]  /*13440*/  @!P2 BRA `(.L_x_9810) ;  /* 0xfffffffc00eca947 */ /* 0x008fea000383ffff */
[----:B------:R-:W-:Y:S05]  /*13450*/  BRA `(.L_x_9807) ;  /* 0xffffff7400347947 */ /* 0x000fea000383ffff */
.L_x_9814:
[----:B--2---:R-:W-:-:S04]  /*13460*/  IMAD.U32 R7, RZ, RZ, UR6 ;  /* 0x00000006ff077e24 */ /* 0x004fc8000f8e00ff */
[----:B------:R2:W3:Y:S03]  /*13470*/  SYNCS.PHASECHK.TRANS64.TRYWAIT P2, [R7+URZ+0x31c50], R6 ;  /* 0x031c5006070075a7 */ /* 0x0004e6000804017f */
[----:B---3--:R-:W-:Y:S05]  /*13480*/  @!P2 NANOSLEEP.SYNCS 0x989680 ;  /* 0x009896800000a95d */ /* 0x008fea0003900000 */
[----:B------:R-:W3:Y:S02]  /*13490*/  @!P2 SYNCS.PHASECHK.TRANS64 P2, [R7+URZ+0x31c50], R6 ;  /* 0x031c50060700a5a7 */ /* 0x000ee4000804007f */
[----:B---3--:R-:W-:Y:S05]  /*134a0*/  @!P2 BRA `(.L_x_9814) ;  /* 0xfffffffc00eca947 */ /* 0x008fea000383ffff */
[----:B------:R-:W-:Y:S05]  /*134b0*/  BRA `(.L_x_9811) ;  /* 0xffffff8800d87947 */ /* 0x000fea000383ffff */
.L_x_9819:
[----:B---3--:R-:W-:-:S04]  /*134c0*/  MOV R5, UR10 ;  /* 0x0000000a00057c02 */ /* 0x008fc80008000f00 */
[----:B------:R3:W4:Y:S03]  /*134d0*/  SYNCS.PHASECHK.TRANS64.TRYWAIT P0, [R5+URZ+0x31c50], R4 ;  /* 0x031c5004050075a7 */ /* 0x000726000800017f */
[----:B----4-:R-:W-:Y:S05]  /*134e0*/  @!P0 NANOSLEEP.SYNCS 0x989680 ;  /* 0x009896800000895d */ /* 0x010fea0003900000 */
[----:B------:R-:W4:Y:S02]  /*134f0*/  @!P0 SYNCS.PHASECHK.TRANS64 P0, [R5+URZ+0x31c50], R4 ;  /* 0x031c5004050085a7 */ /* 0x000f24000800007f */
[----:B----4-:R-:W-:Y:S05]  /*13500*/  @!P0 BRA `(.L_x_9819) ;  /* 0xfffffffc00ec8947 */ /* 0x010fea000383ffff */
[----:B------:R-:W-:Y:S05]  /*13510*/  BRA `(.L_x_9818) ;  /* 0xffffffb000f87947 */ /* 0x000fea000383ffff */
.L_x_9839:
[----:B------:R-:W-:Y:S02]  /*13520*/  IMAD.MOV.U32 R13, RZ, RZ, R16 ;  /* 0x000000ffff0d7224 */ /* 0x000fe400078e0010 */
[----:B------:R-:W-:Y:S02]  /*13530*/  IMAD.MOV.U32 R12, RZ, RZ, RZ ;  /* 0x000000ffff0c7224 */ /* 0x000fe400078e00ff */
[----:B------:R-:W-:Y:S02]  /*13540*/  IMAD.MOV.U32 R11, RZ, RZ, 0x1f ;  /* 0x0000001fff0b7424 */ /* 0x000fe400078e00ff */
[----:B------:R-:W-:-:S07]  /*13550*/  IMAD.MOV.U32 R15, RZ, RZ, -0x1 ;  /* 0xffffffffff0f7424 */ /* 0x000fce00078e00ff */
[----:B------:R-:W-:Y:S05]  /*13560*/  WARPSYNC.COLLECTIVE R15, `(.L_x_9889) ;  /* 0x000000000f087348 */ /* 0x000fea0003c00000 */
[----:B------:R1:W2:Y:S02]  /*13570*/  SHFL.IDX P6, R14, R13, R12, R11 ;  /* 0x0000000c0d0e7389 */ /* 0x0002a400000c000b */
[----:B-12---:R-:W-:Y:S01]  /*13580*/  ENDCOLLECTIVE ;  /* 0x000000000000791b */ /* 0x006fe20003800000 */
.L_x_9889:
[----:B------:R-:W-:Y:S05]  /*13590*/  BRA `(.L_x_9890) ;  /* 0xffffffd800587947 */ /* 0x000fea000383ffff */
.L_x_9840:
[----:B------:R-:W-:Y:S01]  /*135a0*/  BSSY B0, `(.L_x_9891) ;  /* 0x0000006000007945 */ /* 0x000fe20003800000 */
[----:B------:R-:W-:-:S07]  /*135b0*/  MOV R15, 0xffffffff ;  /* 0xffffffff000f7802 */ /* 0x000fce0000000f00 */
[----:B------:R-:W-:Y:S05]  /*135c0*/  WARPSYNC.COLLECTIVE R15, `(.L_x_9892) ;  /* 0x000000000f0c7348 */ /* 0x000fea0003c00000 */
[----:B------:R-:W-:Y:S02]  /*135d0*/  ELECT P6, UR62, PT ;  /* 0x00000000003e782f */ /* 0x000fe400038c0000 */
[----:B------:R-:W-:Y:S01]  /*135e0*/  MOV R14, UR62 ;  /* 0x0000003e000e7c02 */ /* 0x000fe20008000f00 */
[----:B------:R-:W-:Y:S10]  /*135f0*/  ENDCOLLECTIVE ;  /* 0x000000000000791b */ /* 0x000ff40003800000 */
.L_x_9892:
[----:B------:R-:W-:Y:S05]  /*13600*/  BSYNC B0 ;  /* 0x0000000000007941 */ /* 0x000fea0003800000 */
.L_x_9891:
[----:B------:R-:W-:Y:S05]  /*13610*/  BRA `(.L_x_9893) ;  /* 0xffffffd800487947 */ /* 0x000fea000383ffff */
.L_x_9843:
[----:B--2---:R2:W3:Y:S02]  /*13620*/  SYNCS.PHASECHK.TRANS64.TRYWAIT P2, [R13+URZ+0x31c40], R12 ;  /* 0x031c400c0d0075a7 */ /* 0x0044e4000804017f */
[----:B---3--:R-:W-:Y:S05]  /*13630*/  @!P2 NANOSLEEP.SYNCS 0x989680 ;  /* 0x009896800000a95d */ /* 0x008fea0003900000 */
[----:B------:R-:W3:Y:S02]  /*13640*/  @!P2 SYNCS.PHASECHK.TRANS64 P2, [R13+URZ+0x31c40], R12 ;  /* 0x031c400c0d00a5a7 */ /* 0x000ee4000804007f */
[----:B---3--:R-:W-:Y:S05]  /*13650*/  @!P2 BRA `(.L_x_9843) ;  /* 0xfffffffc00f0a947 */ /* 0x008fea000383ffff */
[----:B------:R-:W-:Y:S05]  /*13660*/  BRA `(.L_x_9894) ;  /* 0xffffffd800a07947 */ /* 0x000fea000383ffff */
.L_x_9845:
[----:B-1----:R1:W3:Y:S02]  /*13670*/  SYNCS.PHASECHK.TRANS64.TRYWAIT P2, [R24+URZ+0x31c20], R7 ;  /* 0x031c2007180075a7 */ /* 0x0022e4000804017f */
[----:B---3--:R-:W-:Y:S05]  /*13680*/  @!P2 NANOSLEEP.SYNCS 0x989680 ;  /* 0x009896800000a95d */ /* 0x008fea0003900000 */
[----:B------:R-:W3:Y:S02]  /*13690*/  @!P2 SYNCS.PHASECHK.TRANS64 P2, [R24+URZ+0x31c20], R7 ;  /* 0x031c20071800a5a7 */ /* 0x000ee4000804007f */
[----:B---3--:R-:W-:Y:S05]  /*136a0*/  @!P2 BRA `(.L_x_9845) ;  /* 0xfffffffc00f0a947 */ /* 0x008fea000383ffff */
[----:B------:R-:W-:Y:S05]  /*136b0*/  BRA `(.L_x_9895) ;  /* 0xffffffdc00b87947 */ /* 0x000fea000383ffff */
.L_x_9851:
[----:B-1----:R1:W2:Y:S02]  /*136c0*/  SYNCS.PHASECHK.TRANS64.TRYWAIT P3, [R3+URZ+0x31c40], R2 ;  /* 0x031c4002030075a7 */ /* 0x0022a4000806017f */
[----:B--2---:R-:W-:Y:S05]  /*136d0*/  @!P3 NANOSLEEP.SYNCS 0x989680 ;  /* 0x009896800000b95d */ /* 0x004fea0003900000 */
[----:B------:R-:W2:Y:S02]  /*136e0*/  @!P3 SYNCS.PHASECHK.TRANS64 P3, [R3+URZ+0x31c40], R2 ;  /* 0x031c40020300b5a7 */ /* 0x000ea4000806007f */
[----:B--2---:R-:W-:Y:S05]  /*136f0*/  @!P3 BRA `(.L_x_9851) ;  /* 0xfffffffc00f0b947 */ /* 0x004fea000383ffff */
[----:B------:R-:W-:Y:S05]  /*13700*/  BRA `(.L_x_9896) ;  /* 0xffffffe000487947 */ /* 0x000fea000383ffff */
.L_x_9853:
[----:B-1----:R1:W2:Y:S02]  /*13710*/  SYNCS.PHASECHK.TRANS64.TRYWAIT P3, [R2+URZ+0x60], R3 ;  /* 0x00006003020075a7 */ /* 0x0022a4000806017f */
[----:B--2---:R-:W-:Y:S05]  /*13720*/  @!P3 NANOSLEEP.SYNCS 0x989680 ;  /* 0x009896800000b95d */ /* 0x004fea0003900000 */
[----:B------:R-:W2:Y:S02]  /*13730*/  @!P3 SYNCS.PHASECHK.TRANS64 P3, [R2+URZ+0x60], R3 ;  /* 0x000060030200b5a7 */ /* 0x000ea4000806007f */
[----:B--2---:R-:W-:Y:S05]  /*13740*/  @!P3 BRA `(.L_x_9853) ;  /* 0xfffffffc00f0b947 */ /* 0x004fea000383ffff */
[----:B------:R-:W-:Y:S05]  /*13750*/  BRA `(.L_x_9897) ;  /* 0xffffffe000c47947 */ /* 0x000fea000383ffff */
.L_x_9859:
[----:B-1----:R1:W2:Y:S02]  /*13760*/  SYNCS.PHASECHK.TRANS64.TRYWAIT P3, [R10+URZ+0x31c40], R3 ;  /* 0x031c40030a0075a7 */ /* 0x0022a4000806017f */
[----:B--2---:R-:W-:Y:S05]  /*13770*/  @!P3 NANOSLEEP.SYNCS 0x989680 ;  /* 0x009896800000b95d */ /* 0x004fea0003900000 */
[----:B------:R-:W2:Y:S02]  /*13780*/  @!P3 SYNCS.PHASECHK.TRANS64 P3, [R10+URZ+0x31c40], R3 ;  /* 0x031c40030a00b5a7 */ /* 0x000ea4000806007f */
[----:B--2---:R-:W-:Y:S05]  /*13790*/  @!P3 BRA `(.L_x_9859) ;  /* 0xfffffffc00f0b947 */ /* 0x004fea000383ffff */
[----:B------:R-:W-:Y:S05]  /*137a0*/  BRA `(.L_x_9898) ;  /* 0xffffffe400e87947 */ /* 0x000fea000383ffff */
.L_x_9861:
[----:B-1----:R1:W2:Y:S02]  /*137b0*/  SYNCS.PHASECHK.TRANS64.TRYWAIT P3, [R3+URZ+0x60], R22 ;  /* 0x00006016030075a7 */ /* 0x0022a4000806017f */
[----:B--2---:R-:W-:Y:S05]  /*137c0*/  @!P3 NANOSLEEP.SYNCS 0x989680 ;  /* 0x009896800000b95d */ /* 0x004fea0003900000 */
[----:B------:R-:W2:Y:S02]  /*137d0*/  @!P3 SYNCS.PHASECHK.TRANS64 P3, [R3+URZ+0x60], R22 ;  /* 0x000060160300b5a7 */ /* 0x000ea4000806007f */
[----:B--2---:R-:W-:Y:S05]  /*137e0*/  @!P3 BRA `(.L_x_9861) ;  /* 0xfffffffc00f0b947 */ /* 0x004fea000383ffff */
[----:B------:R-:W-:Y:S05]  /*137f0*/  BRA `(.L_x_9899) ;  /* 0xffffffe800647947 */ /* 0x000fea000383ffff */
.L_x_9866:
[----:B-1----:R1:W2:Y:S02]  /*13800*/  SYNCS.PHASECHK.TRANS64.TRYWAIT P3, [R3+URZ+0x31c40], R10 ;  /* 0x031c400a030075a7 */ /* 0x0022a4000806017f */
[----:B--2---:R-:W-:Y:S05]  /*13810*/  @!P3 NANOSLEEP.SYNCS 0x989680 ;  /* 0x009896800000b95d */ /* 0x004fea0003900000 */
[----:B------:R-:W2:Y:S02]  /*13820*/  @!P3 SYNCS.PHASECHK.TRANS64 P3, [R3+URZ+0x31c40], R10 ;  /* 0x031c400a0300b5a7 */ /* 0x000ea4000806007f */
[----:B--2---:R-:W-:Y:S05]  /*13830*/  @!P3 BRA `(.L_x_9866) ;  /* 0xfffffffc00f0b947 */ /* 0x004fea000383ffff */
[----:B------:R-:W-:Y:S05]  /*13840*/  BRA `(.L_x_9900) ;  /* 0xffffffec00647947 */ /* 0x000fea000383ffff */
.L_x_9868:
[----:B-1----:R1:W2:Y:S02]  /*13850*/  SYNCS.PHASECHK.TRANS64.TRYWAIT P3, [R3+URZ+0x60], R6 ;  /* 0x00006006030075a7 */ /* 0x0022a4000806017f */
[----:B--2---:R-:W-:Y:S05]  /*13860*/  @!P3 NANOSLEEP.SYNCS 0x989680 ;  /* 0x009896800000b95d */ /* 0x004fea0003900000 */
[----:B------:R-:W2:Y:S02]  /*13870*/  @!P3 SYNCS.PHASECHK.TRANS64 P3, [R3+URZ+0x60], R6 ;  /* 0x000060060300b5a7 */ /* 0x000ea4000806007f */
[----:B--2---:R-:W-:Y:S05]  /*13880*/  @!P3 BRA `(.L_x_9868) ;  /* 0xfffffffc00f0b947 */ /* 0x004fea000383ffff */
[----:B------:R-:W-:Y:S05]  /*13890*/  BRA `(.L_x_9901) ;  /* 0xffffffec00e87947 */ /* 0x000fea000383ffff */
.L_x_9875:
[----:B-1----:R1:W2:Y:S02]  /*138a0*/  SYNCS.PHASECHK.TRANS64.TRYWAIT P0, [R3+URZ+0x31c60], R0 ;  /* 0x031c6000030075a7 */ /* 0x0022a4000800017f */
[----:B--2---:R-:W-:Y:S05]  /*138b0*/  @!P0 NANOSLEEP.SYNCS 0x989680 ;  /* 0x009896800000895d */ /* 0x004fea0003900000 */
[----:B------:R-:W2:Y:S02]  /*138c0*/  @!P0 SYNCS.PHASECHK.TRANS64 P0, [R3+URZ+0x31c60], R0 ;  /* 0x031c6000030085a7 */ /* 0x000ea4000800007f */
[----:B--2---:R-:W-:Y:S05]  /*138d0*/  @!P0 BRA `(.L_x_9875) ;  /* 0xfffffffc00f08947 */ /* 0x004fea000383ffff */
[----:B------:R-:W-:Y:S05]  /*138e0*/  BRA `(.L_x_9902) ;  /* 0xfffffff000cc7947 */ /* 0x000fea000383ffff */
.L_x_9877:
[----:B------:R-:W-:Y:S01]  /*138f0*/  BSSY B0, `(.L_x_9903) ;  /* 0x0000007000007945 */ /* 0x000fe20003800000 */
[----:B------:R-:W-:Y:S02]  /*13900*/  IMAD.MOV.U32 R12, RZ, RZ, RZ ;  /* 0x000000ffff0c7224 */ /* 0x000fe400078e00ff */
[----:B------:R-:W-:Y:S02]  /*13910*/  IMAD.MOV.U32 R11, RZ, RZ, 0x1f ;  /* 0x0000001fff0b7424 */ /* 0x000fe400078e00ff */
[----:B------:R-:W-:-:S07]  /*13920*/  IMAD.MOV.U32 R15, RZ, RZ, -0x1 ;  /* 0xffffffffff0f7424 */ /* 0x000fce00078e00ff */
[----:B------:R-:W-:Y:S05]  /*13930*/  WARPSYNC.COLLECTIVE R15, `(.L_x_9904) ;  /* 0x000000000f087348 */ /* 0x000fea0003c00000 */
[----:B------:R1:W2:Y:S02]  /*13940*/  SHFL.IDX P6, R14, R13, R12, R11 ;  /* 0x0000000c0d0e7389 */ /* 0x0002a400000c000b */
[----:B-12---:R-:W-:Y:S01]  /*13950*/  ENDCOLLECTIVE ;  /* 0x000000000000791b */ /* 0x006fe20003800000 */
.L_x_9904:
[----:B------:R-:W-:Y:S05]  /*13960*/  BSYNC B0 ;  /* 0x0000000000007941 */ /* 0x000fea0003800000 */
.L_x_9903:
[----:B------:R-:W-:Y:S05]  /*13970*/  BRA `(.L_x_9905) ;  /* 0xfffffff400587947 */ /* 0x000fea000383ffff */
.L_x_9879:
[----:B--2---:R2:W3:Y:S02]  /*13980*/  SYNCS.PHASECHK.TRANS64.TRYWAIT P0, [R9+URZ+0x31c20], R0 ;  /* 0x031c2000090075a7 */ /* 0x0044e4000800017f */
[----:B---3--:R-:W-:Y:S05]  /*13990*/  @!P0 NANOSLEEP.SYNCS 0x989680 ;  /* 0x009896800000895d */ /* 0x008fea0003900000 */
[----:B------:R-:W3:Y:S02]  /*139a0*/  @!P0 SYNCS.PHASECHK.TRANS64 P0, [R9+URZ+0x31c20], R0 ;  /* 0x031c2000090085a7 */ /* 0x000ee4000800007f */
[----:B---3--:R-:W-:Y:S05]  /*139b0*/  @!P0 BRA `(.L_x_9879) ;  /* 0xfffffffc00f08947 */ /* 0x008fea000383ffff */
[----:B------:R-:W-:Y:S05]  /*139c0*/  BRA `(.L_x_9906) ;  /* 0xfffffff4009c7947 */ /* 0x000fea000383ffff */
.L_x_9883:
[----:B--2---:R2:W3:Y:S02]  /*139d0*/  SYNCS.PHASECHK.TRANS64.TRYWAIT P0, [R5+URZ], R4 ;  /* 0x00000004050075a7 */ /* 0x0044e4000800017f */
[----:B---3--:R-:W-:Y:S05]  /*139e0*/  @!P0 NANOSLEEP.SYNCS 0x989680 ;  /* 0x009896800000895d */ /* 0x008fea0003900000 */
[----:B------:R-:W3:Y:S02]  /*139f0*/  @!P0 SYNCS.PHASECHK.TRANS64 P0, [R5+URZ], R4 ;  /* 0x00000004050085a7 */ /* 0x000ee4000800007f */
[----:B---3--:R-:W-:Y:S05]  /*13a00*/  @!P0 BRA `(.L_x_9883) ;  /* 0xfffffffc00f08947 */ /* 0x008fea000383ffff */
[----:B------:R-:W-:Y:S05]  /*13a10*/  BRA `(.L_x_9907) ;  /* 0xfffffff400e07947 */ /* 0x000fea000383ffff */
.L_x_9884:
[----:B---3--:R3:W4:Y:S02]  /*13a20*/  SYNCS.PHASECHK.TRANS64.TRYWAIT P0, [R3+URZ], R2 ;  /* 0x00000002030075a7 */ /* 0x008724000800017f */
[----:B----4-:R-:W-:Y:S05]  /*13a30*/  @!P0 NANOSLEEP.SYNCS 0x989680 ;  /* 0x009896800000895d */ /* 0x010fea0003900000 */
[----:B------:R-:W4:Y:S02]  /*13a40*/  @!P0 SYNCS.PHASECHK.TRANS64 P0, [R3+URZ], R2 ;  /* 0x00000002030085a7 */ /* 0x000f24000800007f */
[----:B----4-:R-:W-:Y:S05]  /*13a50*/  @!P0 BRA `(.L_x_9884) ;  /* 0xfffffffc00f08947 */ /* 0x010fea000383ffff */
[----:B------:R-:W-:Y:S05]  /*13a60*/  BRA `(.L_x_9908) ;  /* 0xfffffff400d47947 */ /* 0x000fea000383ffff */
.L_x_9886:
[----:B----4-:R4:W1:Y:S02]  /*13a70*/  SYNCS.PHASECHK.TRANS64.TRYWAIT P0, [R19+URZ], R4 ;  /* 0x00000004130075a7 */ /* 0x010864000800017f */
[----:B-1----:R-:W-:Y:S05]  /*13a80*/  @!P0 NANOSLEEP.SYNCS 0x989680 ;  /* 0x009896800000895d */ /* 0x002fea0003900000 */
[----:B------:R-:W1:Y:S02]  /*13a90*/  @!P0 SYNCS.PHASECHK.TRANS64 P0, [R19+URZ], R4 ;  /* 0x00000004130085a7 */ /* 0x000e64000800007f */
[----:B-1----:R-:W-:Y:S05]  /*13aa0*/  @!P0 BRA `(.L_x_9886) ;  /* 0xfffffffc00f08947 */ /* 0x002fea000383ffff */
[----:B------:R-:W-:Y:S05]  /*13ab0*/  BRA `(.L_x_9909) ;  /* 0xfffffff400d87947 */ /* 0x000fea000383ffff */
.L_x_9910:
        /* <DEDUP_REMOVED lines=12> */
.L_x_12782:


//--------------------- .text._ZN7cutlass13device_kernelIN5flash11enable_sm90INS1_16FlashAttnFwdSm90INS1_25CollectiveMainloopFwdSm90ILi2EN4cute5tupleIJNS5_1CILi1EEES8_S8_EEENS6_IJNS7_ILi192EEENS7_ILi144EEENS7_ILi96EEEEEELi96ENS_6half_tEfNS_4arch4Sm90ELb1ELb0ELb1ELb1ELb0ELb0ELb0ELb0ELb1ELb0ELb0ELb0EEENS1_21CollectiveEpilogueFwdINS6_IJSA_SC_SB_EEES9_SE_SG_Li384ELb1ELb0ELb0ELb0EEENS1_36VarlenDynamicPersistentTileSchedulerILi192ELi144ELi384ELi32ELb0ELb0ELb1ELb1ELb1ELb1EEEEEEEEEvNT_6ParamsE --------------------------
	.section	.text._ZN7cutlass13device_kernelIN5flash11enable_sm90INS1_16FlashAttnFwdSm90INS1_25CollectiveMainloopFwdSm90ILi2EN4cute5tupleIJNS5_1CILi1EEES8_S8_EEENS6_IJNS7_ILi192EEENS7_ILi144EEENS7_ILi96EEEEEELi96ENS_6half_tEfNS_4arch4Sm90ELb1ELb0ELb1ELb1ELb0ELb0ELb0ELb0ELb1ELb0ELb0ELb0EEENS1_21CollectiveEpilogueFwdINS6_IJSA_SC_SB_EEES9_SE_SG_Li384ELb1ELb0ELb0ELb0EEENS1_36VarlenDynamicPersistentTileSchedulerILi192ELi144ELi384ELi32ELb0ELb0ELb1ELb1ELb1ELb1EEEEEEEEEvNT_6ParamsE,"ax",@progbits
	.align	128
.text._ZN7cutlass13device_kernelIN5flash11enable_sm90INS1_16FlashAttnFwdSm90INS1_25CollectiveMainloopFwdSm90ILi2EN4cute5tupleIJNS5_1CILi1EEES8_S8_EEENS6_IJNS7_ILi192EEENS7_ILi144EEENS7_ILi96EEEEEELi96ENS_6half_tEfNS_4arch4Sm90ELb1ELb0ELb1ELb1ELb0ELb0ELb0ELb0ELb1ELb0ELb0ELb0EEENS1_21CollectiveEpilogueFwdINS6_IJSA_SC_SB_EEES9_SE_SG_Li384ELb1ELb0ELb0ELb0EEENS1_36VarlenDynamicPersistentTileSchedulerILi192ELi144ELi384ELi32ELb0ELb0ELb1ELb1ELb1ELb1EEEEEEEEEvNT_6ParamsE:
        .type           _ZN7cutlass13device_kernelIN5flash11enable_sm90INS1_16FlashAttnFwdSm90INS1_25CollectiveMainloopFwdSm90ILi2EN4cute5tupleIJNS5_1CILi1EEES8_S8_EEENS6_IJNS7_ILi192EEENS7_ILi144EEENS7_ILi96EEEEEELi96ENS_6half_tEfNS_4arch4Sm90ELb1ELb0ELb1ELb1ELb0ELb0ELb0ELb0ELb1ELb0ELb0ELb0EEENS1_21CollectiveEpilogueFwdINS6_IJSA_SC_SB_EEES9_SE_SG_Li384ELb1ELb0ELb0ELb0EEENS1_36VarlenDynamicPersistentTileSchedulerILi192ELi144ELi384ELi32ELb0ELb0ELb1ELb1ELb1ELb1EEEEEEEEEvNT_6ParamsE,@function
        .size           _ZN7cutlass13device_kernelIN5flash11enable_sm90INS1_16FlashAttnFwdSm90INS1_25CollectiveMainloopFwdSm90ILi2EN4cute5tupleIJNS5_1CILi1EEES8_S8_EEENS6_IJNS7_ILi192EEENS7_ILi144EEENS7_ILi96EEEEEELi96ENS_6half_tEfNS_4arch4Sm90ELb1ELb0ELb1ELb1ELb0ELb0ELb0ELb0ELb1ELb0ELb0ELb0EEENS1_21CollectiveEpilogueFwdINS6_IJSA_SC_SB_EEES9_SE_SG_Li384ELb1ELb0ELb0ELb0EEENS1_36VarlenDynamicPersistentTileSchedulerILi192ELi144ELi384ELi32ELb0ELb0ELb1ELb1ELb1ELb1EEEEEEEEEvNT_6ParamsE,(.L_x_12783 - _ZN7cutlass13device_kernelIN5flash11enable_sm90INS1_16FlashAttnFwdSm90INS1_25CollectiveMainloopFwdSm90ILi2EN4cute5tupleIJNS5_1CILi1EEES8_S8_EEENS6_IJNS7_ILi192EEENS7_ILi144EEENS7_ILi96EEEEEELi96ENS_6half_tEfNS_4arch4Sm90ELb1ELb0ELb1ELb1ELb0ELb0ELb0ELb0ELb1ELb0ELb0ELb0EEENS1_21CollectiveEpilogueFwdINS6_IJSA_SC_SB_EEES9_SE_SG_Li384ELb1ELb0ELb0ELb0EEENS1_36VarlenDynamicPersistentTileSchedulerILi192ELi144ELi384ELi32ELb0ELb0ELb1ELb1ELb1ELb1EEEEEEEEEvNT_6ParamsE)
        .other          _ZN7cutlass13device_kernelIN5flash11enable_sm90INS1_16FlashAttnFwdSm90INS1_25CollectiveMainloopFwdSm90ILi2EN4cute5tupleIJNS5_1CILi1EEES8_S8_EEENS6_IJNS7_ILi192EEENS7_ILi144EEENS7_ILi96EEEEEELi96ENS_6half_tEfNS_4arch4Sm90ELb1ELb0ELb1ELb1ELb0ELb0ELb0ELb0ELb1ELb0ELb0ELb0EEENS1_21CollectiveEpilogueFwdINS6_IJSA_SC_SB_EEES9_SE_SG_Li384ELb1ELb0ELb0ELb0EEENS1_36VarlenDynamicPersistentTileSchedulerILi192ELi144ELi384ELi32ELb0ELb0ELb1ELb1ELb1ELb1EEEEEEEEEvNT_6ParamsE,@"STO_CUDA_ENTRY STV_DEFAULT"
_ZN7cutlass13device_kernelIN5flash11enable_sm90INS1_16FlashAttnFwdSm90INS1_25CollectiveMainloopFwdSm90ILi2EN4cute5tupleIJNS5_1CILi1EEES8_S8_EEENS6_IJNS7_ILi192EEENS7_ILi144EEENS7_ILi96EEEEEELi96ENS_6half_tEfNS_4arch4Sm90ELb1ELb0ELb1ELb1ELb0ELb0ELb0ELb0ELb1ELb0ELb0ELb0EEENS1_21CollectiveEpilogueFwdINS6_IJSA_SC_SB_EEES9_SE_SG_Li384ELb1ELb0ELb0ELb0EEENS1_36VarlenDynamicPersistentTileSchedulerILi192ELi144ELi384ELi32ELb0ELb0ELb1ELb1ELb1ELb1EEEEEEEEEvNT_6ParamsE:
        /* <DEDUP_REMOVED lines=21> */
.L_x_9912:
[----:B------:R-:W-:Y:S05]  /*0150*/  BSYNC B0 ;  /* 0x0000000000007941 */ /* 0x000fea0003800000 */
.L_x_9911:
        /* <DEDUP_REMOVED lines=41> */
.L_x_9913:
        /* <DEDUP_REMOVED lines=22> */
.L_x_9914:
        /* <DEDUP_REMOVED lines=18> */
.L_x_9915:
        /* <DEDUP_REMOVED lines=22> */
.L_x_9916:
        /* <DEDUP_REMOVED lines=22> */
.L_x_9917:
        /* <DEDUP_REMOVED lines=8> */
.L_x_9919:
[----:B------:R-:W-:-:S08]  /*09b0*/  NOP ;  /* 0x0000000000007918 */ /* 0x000fd00000000000 */
[----:B------:R-:W1:Y:S02]  /*09c0*/  USETMAXREG.TRY_ALLOC.CTAPOOL UP0, 0xa0 ;  /* 0x000000a0000079c8 */ /* 0x000e640008000600 */
[----:B-1----:R-:W-:-:S13]  /*09d0*/  PLOP3.LUT P0, PT, PT, PT, UP0, 0x80, 0x0 ;  /* 0x000000000000781c */ /* 0x002fda0003f0f008 */
[----:B------:R-:W-:Y:S05]  /*09e0*/  @!P0 BRA `(.L_x_9919) ;  /* 0xfffffffc00f08947 */ /* 0x000fea000383ffff */
[----:B0-----:R-:W0:Y:S01]  /*09f0*/  S2R R2, SR_TID.X ;  /* 0x0000000000027919 */ /* 0x001e220000002100 */
        /* <DEDUP_REMOVED lines=13> */
[----:B------:R-:W2:Y:S01]  /*0ad0*/  LDL R3, [R1+0xc] ;  /* 0x00000c0001037983 */ /* 0x000ea20000100800 */
[----:B------:R-:W-:Y:S01]  /*0ae0*/  VIADD R157, R2, 0xffffff80 ;  /* 0xffffff80029d7836 */ /* 0x000fe20000000000 */
[----:B------:R-:W-:Y:S01]  /*0af0*/  R2UR UR5, R29 ;  /* 0x000000001d0572ca */ /* 0x000fe200000e0000 */
[----:B------:R-:W-:Y:S01]  /*0b00*/  UMOV UR60, URZ ;  /* 0x0000003f003c7c82 */ /* 0x000fe20008000000 */
[----:B------:R-:W-:Y:S02]  /*0b10*/  UMOV UR36, URZ ;  /* 0x0000003f00247c82 */ /* 0x000fe40008000000 */
[----:B------:R-:W-:-:S04]  /*0b20*/  SHF.R.S32.HI R0, RZ, 0x1f, R157 ;  /* 0x0000001fff007819 */ /* 0x000fc8000001149d */
[CC--:B------:R-:W-:Y:S02]  /*0b30*/  LEA.HI R2, R0.reuse, R157.reuse, RZ, 0x4 ;  /* 0x0000009d00027211 */ /* 0x0c0fe400078f20ff */
[----:B------:R-:W-:Y:S02]  /*0b40*/  LEA.HI R154, R0, R157, RZ, 0x7 ;  /* 0x0000009d009a7211 */ /* 0x000fe400078f38ff */
[----:B------:R-:W-:Y:S01]  /*0b50*/  SHF.R.S32.HI R5, RZ, 0x4, R2 ;  /* 0x00000004ff057819 */ /* 0x000fe20000011402 */
[----:B------:R-:W-:Y:S01]  /*0b60*/  IMAD.U32 R17, RZ, RZ, UR5 ;  /* 0x00000005ff117e24 */ /* 0x000fe2000f8e00ff */
[C---:B------:R-:W-:Y:S02]  /*0b70*/  LOP3.LUT R4, R2.reuse, 0xfffffff0, RZ, 0xc0, !PT ;  /* 0xfffffff002047812 */ /* 0x040fe400078ec0ff */
[----:B------:R-:W-:Y:S02]  /*0b80*/  LEA.HI R2, R2, R5, RZ, 0x1 ;  /* 0x0000000502027211 */ /* 0x000fe400078f08ff */
[----:B------:R-:W-:Y:S01]  /*0b90*/  LOP3.LUT R6, R154, 0xffffff80, RZ, 0xc0, !PT ;  /* 0xffffff809a067812 */ /* 0x000fe200078ec0ff */
[----:B------:R-:W-:Y:S01]  /*0ba0*/  IMAD.IADD R4, R157, 0x1, -R4 ;  /* 0x000000019d047824 */ /* 0x000fe200078e0a04 */
[----:B------:R-:W-:-:S02]  /*0bb0*/  LOP3.LUT R2, R2, 0x1ffffffe, RZ, 0xc0, !PT ;  /* 0x1ffffffe02027812 */ /* 0x000fc400078ec0ff */
[-C--:B------:R-:W-:Y:S01]  /*0bc0*/  LEA.HI R7, R0, R157.reuse, RZ, 0x5 ;  /* 0x0000009d00077211 */ /* 0x080fe200078f28ff */
[----:B------:R-:W-:Y:S01]  /*0bd0*/  IMAD.IADD R153, R157, 0x1, -R6 ;  /* 0x000000019d997824 */ /* 0x000fe200078e0a06 */
[----:B------:R-:W-:Y:S01]  /*0be0*/  SHF.R.S32.HI R154, RZ, 0x7, R154 ;  /* 0x00000007ff9a7819 */ /* 0x000fe2000001149a */
[----:B------:R-:W-:Y:S01]  /*0bf0*/  IMAD.IADD R2, R5, 0x1, -R2 ;  /* 0x0000000105027824 */ /* 0x000fe200078e0a02 */
[----:B------:R-:W-:Y:S02]  /*0c00*/  SHF.R.S32.HI R7, RZ, 0x5, R7 ;  /* 0x00000005ff077819 */ /* 0x000fe40000011407 */
[----:B------:R-:W-:Y:S01]  /*0c10*/  SHF.R.S32.HI R8, RZ, 0x1f, R153 ;  /* 0x0000001fff087819 */ /* 0x000fe20000011499 */
[----:B------:R-:W-:Y:S01]  /*0c20*/  IMAD.SHL.U32 R2, R2, 0x8, RZ ;  /* 0x0000000802027824 */ /* 0x000fe200078e00ff */
[----:B------:R-:W-:Y:S01]  /*0c30*/  LEA.HI R0, R0, R157, RZ, 0x2 ;  /* 0x0000009d00007211 */ /* 0x000fe200078f10ff */
[----:B------:R-:W-:Y:S01]  /*0c40*/  IMAD R155, R7, 0x10, R4 ;  /* 0x00000010079b7824 */ /* 0x000fe200078e0204 */
[----:B------:R-:W-:-:S02]  /*0c50*/  LEA.HI R9, R8, R153, RZ, 0x2 ;  /* 0x0000009908097211 */ /* 0x000fc400078f10ff */
[----:B------:R-:W-:Y:S01]  /*0c60*/  LEA.HI R8, R8, R153, RZ, 0x5 ;  /* 0x0000009908087211 */ /* 0x000fe200078f28ff */
[----:B------:R-:W-:Y:S01]  /*0c70*/  IMAD.U32 R155, R155, 0x20, R2 ;  /* 0x000000209b9b7824 */ /* 0x000fe200078e0002 */
[----:B------:R-:W-:Y:S02]  /*0c80*/  R2UR UR5, R30 ;  /* 0x000000001e0572ca */ /* 0x000fe400000e0000 */
[----:B------:R-:W-:Y:S02]  /*0c90*/  SHF.R.S32.HI R8, RZ, 0x5, R8 ;  /* 0x00000005ff087819 */ /* 0x000fe40000011408 */
[----:B------:R-:W-:Y:S02]  /*0ca0*/  SHF.R.S32.HI R146, RZ, 0x2, R0 ;  /* 0x00000002ff927819 */ /* 0x000fe40000011400 */
[----:B--2---:R-:W-:Y:S02]  /*0cb0*/  R2UR UR4, R3 ;  /* 0x00000000030472ca */ /* 0x004fe400000e0000 */
[----:B------:R-:W-:-:S04]  /*0cc0*/  SHF.R.S32.HI R3, RZ, 0x1f, R4 ;  /* 0x0000001fff037819 */ /* 0x000fc80000011404 */
[CC--:B------:R-:W-:Y:S02]  /*0cd0*/  LEA.HI R5, R3.reuse, R4.reuse, RZ, 0x3 ;  /* 0x0000000403057211 */ /* 0x0c0fe400078f18ff */
[----:B------:R-:W-:-:S03]  /*0ce0*/  LEA.HI R3, R3, R4, RZ, 0x2 ;  /* 0x0000000403037211 */ /* 0x000fc600078f10ff */
[----:B------:R-:W-:Y:S01]  /*0cf0*/  IMAD.SHL.U32 R6, R5, 0x10, RZ ;  /* 0x0000001005067824 */ /* 0x000fe200078e00ff */
[----:B------:R-:W-:Y:S01]  /*0d00*/  LOP3.LUT R5, R3, 0x7fffffc, RZ, 0xc0, !PT ;  /* 0x07fffffc03057812 */ /* 0x000fe200078ec0ff */
[----:B------:R-:W-:Y:S01]  /*0d10*/  ULOP3.LUT UR4, UR4, 0x1, URZ, 0xfc, !UPT ;  /* 0x0000000104047892 */ /* 0x000fe2000f8efc3f */
[----:B------:R-:W-:Y:S02]  /*0d20*/  SHF.R.S32.HI R3, RZ, 0x2, R3 ;  /* 0x00000002ff037819 */ /* 0x000fe40000011403 */
[----:B------:R-:W-:Y:S01]  /*0d30*/  LOP3.LUT R6, R6, 0x7fffff80, RZ, 0xc0, !PT ;  /* 0x7fffff8006067812 */ /* 0x000fe200078ec0ff */
[----:B------:R-:W-:Y:S01]  /*0d40*/  IMAD.IADD R5, R4, 0x1, -R5 ;  /* 0x0000000104057824 */ /* 0x000fe200078e0a05 */
[--C-:B------:R-:W-:Y:S01]  /*0d50*/  SHF.R.S32.HI R4, RZ, 0x1f, R9.reuse ;  /* 0x0000001fff047819 */ /* 0x100fe20000011409 */
[----:B------:R-:W-:Y:S01]  /*0d60*/  IMAD.SHL.U32 R3, R3, 0x40, RZ ;  /* 0x0000004003037824 */ /* 0x000fe200078e00ff */
[----:B------:R-:W-:Y:S01]  /*0d70*/  LEA R6, R7, R6, 0x8 ;  /* 0x0000000607067211 */ /* 0x000fe200078e40ff */
[----:B------:R-:W-:Y:S01]  /*0d80*/  IMAD.U32 R156, RZ, RZ, UR4 ;  /* 0x00000004ff9c7e24 */ /* 0x000fe2000f8e00ff */
[----:B------:R-:W-:Y:S01]  /*0d90*/  SHF.R.S32.HI R7, RZ, 0x2, R9 ;  /* 0x00000002ff077819 */ /* 0x000fe20000011409 */
[----:B------:R-:W-:Y:S01]  /*0da0*/  UMOV UR4, URZ ;  /* 0x0000003f00047c82 */ /* 0x000fe20008000000 */
[----:B------:R-:W-:Y:S01]  /*0db0*/  LOP3.LUT R3, R3, 0x40, RZ, 0xc0, !PT ;  /* 0x0000004003037812 */ /* 0x000fe200078ec0ff */
[----:B------:R-:W-:Y:S01]  /*0dc0*/  IMAD R6, R5, 0x10, R6 ;  /* 0x0000001005067824 */ /* 0x000fe200078e0206 */
[----:B------:R-:W-:Y:S01]  /*0dd0*/  LEA.HI R4, R4, R7, RZ, 0x3 ;  /* 0x0000000704047211 */ /* 0x000fe200078f18ff */
[----:B------:R-:W-:-:S03]  /*0de0*/  IMAD.HI R5, R154, 0x55555556, RZ ;  /* 0x555555569a057827 */ /* 0x000fc600078e02ff */
[----:B------:R-:W-:Y:S01]  /*0df0*/  LOP3.LUT R10, R4, 0xfffffff8, RZ, 0xc0, !PT ;  /* 0xfffffff8040a7812 */ /* 0x000fe200078ec0ff */
[----:B------:R-:W-:Y:S01]  /*0e00*/  IMAD.U32 R152, RZ, RZ, UR4 ;  /* 0x00000004ff987e24 */ /* 0x000fe2000f8e00ff */
[----:B------:R-:W-:Y:S02]  /*0e10*/  LOP3.LUT R4, R3, 0x8, R2, 0xf8, !PT ;  /* 0x0000000803047812 */ /* 0x000fe400078ef802 */
[----:B------:R-:W-:Y:S01]  /*0e20*/  SHF.R.U32.HI R3, RZ, 0x3, R3 ;  /* 0x00000003ff037819 */ /* 0x000fe20000011603 */
[----:B------:R-:W-:Y:S01]  /*0e30*/  IMAD.IADD R7, R7, 0x1, -R10 ;  /* 0x0000000107077824 */ /* 0x000fe200078e0a0a */
[----:B------:R-:W-:Y:S02]  /*0e40*/  LEA.HI R5, R5, R5, RZ, 0x1 ;  /* 0x0000000505057211 */ /* 0x000fe400078f08ff */
[----:B------:R-:W-:Y:S01]  /*0e50*/  LOP3.LUT R3, R4, R3, RZ, 0x3c, !PT ;  /* 0x0000000304037212 */ /* 0x000fe200078e3cff */
[----:B------:R-:W-:Y:S01]  /*0e60*/  IMAD R8, R8, 0x10, R7 ;  /* 0x0000001008087824 */ /* 0x000fe200078e0207 */
[----:B------:R-:W-:Y:S01]  /*0e70*/  LOP3.LUT R4, R0, 0x1ffffffc, RZ, 0xc0, !PT ;  /* 0x1ffffffc00047812 */ /* 0x000fe200078ec0ff */
[----:B------:R-:W-:-:S02]  /*0e80*/  IMAD R5, R5, -0x3, R154 ;  /* 0xfffffffd05057824 */ /* 0x000fc400078e029a */
[----:B------:R-:W-:Y:S01]  /*0e90*/  IMAD.IADD R2, R3, 0x1, R6 ;  /* 0x0000000103027824 */ /* 0x000fe200078e0206 */
[----:B------:R-:W-:Y:S01]  /*0ea0*/  LOP3.LUT R6, R9, 0x7ffffffc, RZ, 0xc0, !PT ;  /* 0x7ffffffc09067812 */ /* 0x000fe200078ec0ff */
[----:B------:R-:W-:Y:S02]  /*0eb0*/  IMAD.IADD R4, R157, 0x1, -R4 ;  /* 0x000000019d047824 */ /* 0x000fe400078e0a04 */
[----:B------:R-:W-:Y:S01]  /*0ec0*/  IMAD R144, R5, 0x40, R8 ;  /* 0x0000004005907824 */ /* 0x000fe200078e0208 */
[----:B------:R-:W-:Y:S01]  /*0ed0*/  LEA R2, R2, UR37, 0x1 ;  /* 0x0000002502027c11 */ /* 0x000fe2000f8e08ff */
[----:B------:R-:W-:Y:S01]  /*0ee0*/  IMAD.IADD R23, R153, 0x1, -R6 ;  /* 0x0000000199177824 */ /* 0x000fe200078e0a06 */
[----:B------:R-:W-:-:S07]  /*0ef0*/  SHF.L.U32 R22, R4, 0x3, RZ ;  /* 0x0000000304167819 */ /* 0x000fce00000006ff */
.L_x_9965:
[----:B0-2--5:R-:W0:Y:S01]  /*0f00*/  LDC.64 R4, c[0x0][0xc60] ;  /* 0x00031800ff047b82 */ /* 0x025e220000000a00 */
[----:B------:R-:W-:Y:S01]  /*0f10*/  ULDC.64 UR10, c[0x0][0x208] ;  /* 0x00008200000a7ab9 */ /* 0x000fe20000000a00 */
[----:B------:R-:W-:Y:S01]  /*0f20*/  ULDC.64 UR6, c[0x0][0xa28] ;  /* 0x00028a0000067ab9 */ /* 0x000fe20000000a00 */
[----:B------:R-:W-:Y:S01]  /*0f30*/  ULDC.64 UR8, c[0x0][0xa18] ;  /* 0x0002860000087ab9 */ /* 0x000fe20000000a00 */
[----:B0-----:R-:W-:-:S06]  /*0f40*/  IMAD.WIDE R4, R31, 0x4, R4 ;  /* 0x000000041f047825 */ /* 0x001fcc00078e0204 */
[----:B------:R-:W2:Y:S01]  /*0f50*/  LDG.E R4, desc[UR10][R4.64] ;  /* 0x0000000a04047981 */ /* 0x000ea2000c1e1900 */
        /* <DEDUP_REMOVED lines=16> */
[----:B------:R-:W-:Y:S01]  /*1060*/  ULDC.64 UR6, c[0x0][0x3f8] ;  /* 0x0000fe0000067ab9 */ /* 0x000fe20000000a00 */
[----:B-1----:R-:W-:-:S03]  /*1070*/  IMAD.U32 R6, RZ, RZ, UR8 ;  /* 0x00000008ff067e24 */ /* 0x002fc6000f8e00ff */
[----:B------:R-:W-:Y:S01]  /*1080*/  IMAD.U32 R7, RZ, RZ, UR9 ;  /* 0x00000009ff077e24 */ /* 0x000fe2000f8e00ff */
[----:B------:R-:W2:Y:S01]  /*1090*/  @P0 LDG.E R4, desc[UR10][R4.64] ;  /* 0x0000000a04040981 */ /* 0x000ea2000c1e1900 */
[----:B------:R-:W-:Y:S01]  /*10a0*/  UISETP.NE.U32.AND UP0, UPT, UR6, URZ, UPT ;  /* 0x0000003f0600728c */ /* 0x000fe2000bf05070 */
[----:B------:R-:W-:Y:S02]  /*10b0*/  ULDC UR8, c[0x0][0x2e0] ;  /* 0x0000b80000087ab9 */ /* 0x000fe40000000800 */
[----:B---3--:R-:W3:Y:S01]  /*10c0*/  @P2 LDG.E R6, desc[UR10][R6.64] ;  /* 0x0000000a06062981 */ /* 0x008ee2000c1e1900 */
        /* <DEDUP_REMOVED lines=13> */
[----:B------:R-:W-:Y:S06]  /*11a0*/  @P2 BRA `(.L_x_9920) ;  /* 0x0000000000402947 */ /* 0x000fec0003800000 */
        /* <DEDUP_REMOVED lines=16> */
.L_x_9920:
        /* <DEDUP_REMOVED lines=13> */
.L_x_9921:
        /* <DEDUP_REMOVED lines=15> */
.L_x_9922:
[----:B------:R-:W-:Y:S01]  /*1470*/  R2UR UR9, R17 ;  /* 0x00000000110972ca */ /* 0x000fe200000e0000 */
[----:B------:R-:W-:Y:S01]  /*1480*/  UIADD3 UR6, -UR4, UR8, URZ ;  /* 0x0000000804067290 */ /* 0x000fe2000fffe13f */
[----:B------:R-:W-:Y:S01]  /*1490*/  R2UR UR7, R18 ;  /* 0x00000000120772ca */ /* 0x000fe200000e0000 */
[----:B------:R-:W-:Y:S01]  /*14a0*/  UMOV UR5, 0xc0 ;  /* 0x000000c000057882 */ /* 0x000fe20000000000 */
[----:B------:R-:W-:Y:S01]  /*14b0*/  PLOP3.LUT P0, PT, PT, PT, PT, 0x80, 0x0 ;  /* 0x000000000000781c */ /* 0x000fe20003f0f070 */
[----:B------:R-:W-:Y:S01]  /*14c0*/  UIADD3 UR4, UR6, 0x8f, URZ ;  /* 0x0000008f06047890 */ /* 0x000fe2000fffe03f */
[----:B------:R-:W-:Y:S01]  /*14d0*/  IMAD.MOV.U32 R3, RZ, RZ, RZ ;  /* 0x000000ffff037224 */ /* 0x000fe200078e00ff */
[----:B------:R-:W-:Y:S01]  /*14e0*/  MOV R0, RZ ;  /* 0x000000ff00007202 */ /* 0x000fe20000000f00 */
[----:B------:R-:W-:Y:S01]  /*14f0*/  IMAD.U32 R19, RZ, RZ, UR6 ;  /* 0x00000006ff137e24 */ /* 0x000fe2000f8e00ff */
[----:B------:R-:W-:Y:S01]  /*1500*/  CS2R R34, SRZ ;  /* 0x0000000000227805 */ /* 0x000fe2000001ff00 */
[----:B------:R-:W-:Y:S01]  /*1510*/  IMAD.MOV.U32 R71, RZ, RZ, RZ ;  /* 0x000000ffff477224 */ /* 0x000fe200078e00ff */
[----:B------:R-:W-:Y:S01]  /*1520*/  CS2R R48, SRZ ;  /* 0x0000000000307805 */ /* 0x000fe2000001ff00 */
[----:B------:R-:W-:Y:S01]  /*1530*/  IMAD.MOV.U32 R16, RZ, RZ, RZ ;  /* 0x000000ffff107224 */ /* 0x000fe200078e00ff */
[----:B------:R-:W-:Y:S01]  /*1540*/  UIMAD UR5, UR9, UR5, 0x14f ;  /* 0x0000014f090574a4 */ /* 0x000fe2000f8e0205 */
[----:B------:R-:W-:-:S02]  /*1550*/  CS2R R38, SRZ ;  /* 0x0000000000267805 */ /* 0x000fc4000001ff00 */
        /* <DEDUP_REMOVED lines=27> */
[----:B------:R-:W-:Y:S02]  /*1710*/  IMAD.MOV.U32 R12, RZ, RZ, RZ ;  /* 0x000000ffff0c7224 */ /* 0x000fe400078e00ff */
[----:B------:R-:W-:Y:S02]  /*1720*/  IMAD.MOV.U32 R81, RZ, RZ, RZ ;  /* 0x000000ffff517224 */ /* 0x000fe400078e00ff */
[----:B------:R-:W-:Y:S01]  /*1730*/  IMAD.MOV.U32 R14, RZ, RZ, RZ ;  /* 0x000000ffff0e7224 */ /* 0x000fe200078e00ff */
[----:B------:R-:W-:Y:S01]  /*1740*/  PLOP3.LUT P1, PT, PT, PT, UP0, 0x80, 0x0 ;  /* 0x000000000000781c */ /* 0x000fe20003f2f008 */
[----:B------:R-:W-:-:S02]  /*1750*/  IMAD.MOV.U32 R69, RZ, RZ, RZ ;  /* 0x000000ffff457224 */ /* 0x000fc400078e00ff */
[----:B------:R-:W-:Y:S02]  /*1760*/  IMAD.MOV.U32 R20, RZ, RZ, RZ ;  /* 0x000000ffff147224 */ /* 0x000fe400078e00ff */
[----:B------:R-:W-:-:S08]  /*1770*/  IMAD.MOV.U32 R83, RZ, RZ, RZ ;  /* 0x000000ffff537224 */ /* 0x000fd000078e00ff */
[----:B------:R-:W-:Y:S05]  /*1780*/  @!P1 BRA `(.L_x_9923) ;  /* 0x000000dc00849947 */ /* 0x000fea0003800000 */
[----:B------:R-:W0:Y:S01]  /*1790*/  SHFL.IDX PT, R0, R154, RZ, 0x1f ;  /* 0x00001fff9a007589 */ /* 0x000e2200000e0000 */
[----:B------:R-:W-:-:S04]  /*17a0*/  UIADD3 UR6, UR37, 0x24300, URZ ;  /* 0x0002430025067890 */ /* 0x000fc8000fffe03f */
[----:B------:R-:W-:-:S06]  /*17b0*/  ULOP3.LUT UP0, URZ, UR6, 0x9f, URZ, 0xc0, !UPT ;  /* 0x0000009f063f7892 */ /* 0x000fcc000f80c03f */
[----:B------:R-:W-:Y:S02]  /*17c0*/  PLOP3.LUT P0, PT, PT, PT, UP0, 0x80, 0x0 ;  /* 0x000000000000781c */ /* 0x000fe40003f0f008 */
[----:B0-----:R-:W-:-:S13]  /*17d0*/  R2UR UR7, R0 ;  /* 0x00000000000772ca */ /* 0x001fda00000e0000 */
        /* <DEDUP_REMOVED lines=28> */
.L_x_9924:
        /* <DEDUP_REMOVED lines=11> */
.L_x_10053:
[----:B------:R-:W-:Y:S05]  /*1a50*/  @!P0 BRA `(.L_x_9926) ;  /* 0x0000000000048947 */ /* 0x000fea0003800000 */
[----:B------:R-:W-:Y:S01]  /*1a60*/  BPT.TRAP 0x1 ;  /* 0x000000040000795c */ /* 0x000fe20000300000 */
.L_x_9926:
[----:B0-----:R-:W-:Y:S02]  /*1a70*/  IMAD.U32 R0, RZ, RZ, UR36 ;  /* 0x00000024ff007e24 */ /* 0x001fe4000f8e00ff */
[----:B------:R-:W-:-:S03]  /*1a80*/  IMAD.U32 R3, RZ, RZ, UR60 ;  /* 0x0000003cff037e24 */ /* 0x000fc6000f8e00ff */
[----:B------:R-:W-:Y:S02]  /*1a90*/  LEA R0, R0, UR37, 0x3 ;  /* 0x0000002500007c11 */ /* 0x000fe4000f8e18ff */
[----:B------:R-:W-:-:S04]  /*1aa0*/  SHF.L.U32 R3, R3, 0x1f, RZ ;  /* 0x0000001f03037819 */ /* 0x000fc800000006ff */
[----:B------:R0:W1:Y:S01]  /*1ab0*/  SYNCS.PHASECHK.TRANS64.TRYWAIT P2, [R0+URZ+0x31c30], R3 ;  /* 0x031c3003000075a7 */ /* 0x000062000804017f */
[----:B------:R-:W-:Y:S05]  /*1ac0*/  @!P0 BRA `(.L_x_9927) ;  /* 0x0000000000048947 */ /* 0x000fea0003800000 */
[----:B------:R-:W-:Y:S01]  /*1ad0*/  BPT.TRAP 0x1 ;  /* 0x000000040000795c */ /* 0x000fe20000300000 */
.L_x_9927:
[----:B------:R-:W2:Y:S01]  /*1ae0*/  S2R R4, SR_TID.X ;  /* 0x0000000000047919 */ /* 0x000ea20000002100 */
[----:B------:R-:W-:Y:S01]  /*1af0*/  IMAD.MOV.U32 R71, RZ, RZ, RZ ;  /* 0x000000ffff477224 */ /* 0x000fe200078e00ff */
[----:B--2---:R-:W-:Y:S01]  /*1b00*/  LOP3.LUT P1, RZ, R4, 0x7f, RZ, 0xc0, !PT ;  /* 0x0000007f04ff7812 */ /* 0x004fe2000782c0ff */
[----:B-1----:R-:W-:-:S12]  /*1b10*/  @P2 BRA `(.L_x_9928) ;  /* 0x0000000000082947 */ /* 0x002fd80003800000 */
[----:B------:R-:W1:Y:S02]  /*1b20*/  SYNCS.PHASECHK.TRANS64.TRYWAIT P2, [R0+URZ+0x31c30], R3 ;  /* 0x031c3003000075a7 */ /* 0x000e64000804017f */
[----:B-1----:R-:W-:Y:S05]  /*1b30*/  @!P2 BRA `(.L_x_9929) ;  /* 0x000001400078a947 */ /* 0x002fea0003800000 */
.L_x_9928:
[----:B------:R-:W-:Y:S05]  /*1b40*/  WARPSYNC.ALL ;  /* 0x0000000000007948 */ /* 0x000fea0003800000 */
[----:B------:R-:W-:Y:S01]  /*1b50*/  UIADD3 UR4, UR37, 0x16a00, URZ ;  /* 0x00016a0025047890 */ /* 0x000fe2000fffe03f */
[----:B------:R-:W-:Y:S01]  /*1b60*/  WARPGROUP.ARRIVE ;  /* 0x00000000000079c5 */ /* 0x000fe20000000000 */
[----:B------:R-:W-:Y:S01]  /*1b70*/  ULOP3.LUT UR5, UR39, 0x10000, URZ, 0xfc, !UPT ;  /* 0x0001000027057892 */ /* 0x000fe2000f8efc3f */
[----:B------:R-:W-:Y:S01]  /*1b80*/  R2UR UR57, R19 ;  /* 0x00000000133972ca */ /* 0x000fe200000e0000 */
[----:B------:R-:W-:Y:S01]  /*1b90*/  USHF.R.U32.HI UR4, URZ, 0x4, UR4 ;  /* 0x000000043f047899 */ /* 0x000fe20008011604 */
[----:B------:R-:W-:Y:S01]  /*1ba0*/  R2UR UR58, R18 ;  /* 0x00000000123a72ca */ /* 0x000fe200000e0000 */
[----:B------:R-:W-:Y:S01]  /*1bb0*/  UMOV UR29, 0x80000020 ;  /* 0x80000020001d7882 */ /* 0x000fe20000000000 */
[----:B------:R-:W-:Y:S01]  /*1bc0*/  UMOV UR31, 0x80000020 ;  /* 0x80000020001f7882 */ /* 0x000fe20000000000 */
[----:B------:R-:W-:Y:S01]  /*1bd0*/  ULOP3.LUT UR4, UR4, 0x3fff, URZ, 0xc0, !UPT ;  /* 0x00003fff04047892 */ /* 0x000fe2000f8ec03f */
[----:B------:R-:W-:Y:S01]  /*1be0*/  R2UR UR56, R17 ;  /* 0x00000000113872ca */ /* 0x000fe200000e0000 */
[----:B------:R-:W-:Y:S01]  /*1bf0*/  UMOV UR28, UR5 ;  /* 0x00000005001c7c82 */ /* 0x000fe20008000000 */
[----:B------:R-:W-:Y:S01]  /*1c00*/  UMOV UR9, UR29 ;  /* 0x0000001d00097c82 */ /* 0x000fe20008000000 */
[----:B------:R-:W-:Y:S01]  /*1c10*/  ULOP3.LUT UR6, UR4, 0x10000, URZ, 0xfc, !UPT ;  /* 0x0001000004067892 */ /* 0x000fe2000f8efc3f */
[----:B01----:R-:W-:Y:S01]  /*1c20*/  @!P1 VIADD R0, R0, 0x31c40 ;  /* 0x00031c4000009836 */ /* 0x003fe20000000000 */
[----:B------:R-:W-:Y:S01]  /*1c30*/  UMOV UR8, UR28 ;  /* 0x0000001c00087c82 */ /* 0x000fe20008000000 */
[----:B------:R-:W-:Y:S01]  /*1c40*/  UMOV UR11, 0x80000020 ;  /* 0x80000020000b7882 */ /* 0x000fe20000000000 */
[----:B------:R-:W-:Y:S01]  /*1c50*/  UIMAD UR4, UR36, 0x6c0, UR6 ;  /* 0x000006c0240478a4 */ /* 0x000fe2000f8e0206 */
[----:B------:R-:W-:Y:S01]  /*1c60*/  UMOV UR12, UR28 ;  /* 0x0000001c000c7c82 */ /* 0x000fe20008000000 */
[----:B------:R-:W-:-:S02]  /*1c70*/  UMOV UR13, UR29 ;  /* 0x0000001d000d7c82 */ /* 0x000fc40008000000 */
[----:B------:R-:W-:Y:S02]  /*1c80*/  UIADD3 UR10, UR4, 0x40, URZ ;  /* 0x00000040040a7890 */ /* 0x000fe4000fffe03f */
[----:B------:R-:W-:Y:S02]  /*1c90*/  UIADD3 UR14, UR4, 0x80, URZ ;  /* 0x00000080040e7890 */ /* 0x000fe4000fffe03f */
[----:B------:R-:W-:Y:S01]  /*1ca0*/  UMOV UR30, UR4 ;  /* 0x00000004001e7c82 */ /* 0x000fe20008000000 */
[----:B------:R-:W-:Y:S01]  /*1cb0*/  UMOV UR15, 0x80000020 ;  /* 0x80000020000f7882 */ /* 0x000fe20000000000 */
[----:B------:R-:W-:Y:S01]  /*1cc0*/  HGMMA.64x16x16.F32 R96, gdesc[UR28], RZ, !UPT, gsb0 ;  /* 0x002000001c6079f0 */ /* 0x000fe2000c0008ff */
        /* <DEDUP_REMOVED lines=57> */
[----:B------:R-:W-:Y:S03]  /*2060*/  HGMMA.64x16x16.F32 R40, gdesc[UR28], RZ, !UPT, gsb0 ;  /* 0x002000001c2879f0 */ /* 0x000fe6000c0008ff */
        /* <DEDUP_REMOVED lines=161> */
[----:B------:R-:W-:Y:S02]  /*2a80*/  UIMAD UR7, UR38, -0x90, UR57 ;  /* 0xffffff70260778a4 */ /* 0x000fe4000f8e0239 */
[----:B------:R-:W-:Y:S02]  /*2a90*/  UIADD3 UR38, UR38, -0x2, URZ ;  /* 0xfffffffe26267890 */ /* 0x000fe4000fffe03f */
[----:B------:R-:W-:-:S02]  /*2aa0*/  UIADD3 UR10, UR7, 0x90, URZ ;  /* 0x00000090070a7890 */ /* 0x000fc4000fffe03f */
[----:B------:R-:W-:Y:S01]  /*2ab0*/  UIADD3 UR7, -UR58, 0x91, UR7 ;  /* 0x000000913a077890 */ /* 0x000fe2000fffe107 */
        /* <DEDUP_REMOVED lines=148> */
[----:B------:R-:W-:Y:S02]  /*3400*/  IMAD.U32 R73, RZ, RZ, UR56 ;  /* 0x00000038ff497e24 */ /* 0x000fe4000f8e00ff */
[----:B------:R-:W-:Y:S01]  /*3410*/  FMUL.FTZ R15, R74, UR5 ;  /* 0x000000054a0f7c20 */ /* 0x000fe20008410000 */
[----:B------:R-:W-:Y:S01]  /*3420*/  HGMMA.64x16x16.F32 R56, gdesc[UR24], R56, gsb0 ;  /* 0x00200000183879f0 */ /* 0x000fe20008000838 */
[----:B------:R-:W-:Y:S01]  /*3430*/  UIADD3 UR26, UR4, 0x5c2, URZ ;  /* 0x000005c2041a7890 */ /* 0x000fe2000fffe03f */
[----:B------:R-:W-:Y:S01]  /*3440*/  IMAD.U32 R76, RZ, RZ, UR10 ;  /* 0x0000000aff4c7e24 */ /* 0x000fe2000f8e00ff */
[----:B------:R-:W-:Y:S01]  /*3450*/  UMOV UR27, 0x80000020 ;  /* 0x80000020001b7882 */ /* 0x000fe20000000000 */
[----:B------:R-:W-:-:S02]  /*3460*/  IMAD.U32 R78, RZ, RZ, UR7 ;  /* 0x00000007ff4e7e24 */ /* 0x000fc4000f8e00ff */
[----:B------:R-:W-:Y:S01]  /*3470*/  FMUL.FTZ R64, R79, UR5 ;  /* 0x000000054f407c20 */ /* 0x000fe20008410000 */
[----:B------:R-:W-:Y:S02]  /*3480*/  IMAD R73, R73, 0xc0, R144 ;  /* 0x000000c049497824 */ /* 0x000fe400078e0290 */
[----:B------:R-:W-:Y:S01]  /*3490*/  FMUL.FTZ R84, R72, UR5 ;  /* 0x0000000548547c20 */ /* 0x000fe20008410000 */
[----:B------:R-:W-:Y:S02]  /*34a0*/  IMAD R76, R23, -0x2, R76 ;  /* 0xfffffffe174c7824 */ /* 0x000fe400078e024c */
[----:B------:R-:W-:Y:S01]  /*34b0*/  FMUL.FTZ R90, R77, UR5 ;  /* 0x000000054d5a7c20 */ /* 0x000fe20008410000 */
[----:B------:R-:W-:Y:S02]  /*34c0*/  IMAD R78, R23, -0x2, R78 ;  /* 0xfffffffe174e7824 */ /* 0x000fe400078e024e */
[----:B------:R-:W-:Y:S01]  /*34d0*/  FMUL.FTZ R20, R75, UR5 ;  /* 0x000000054b147c20 */ /* 0x000fe20008410000 */
[----:B------:R-:W-:Y:S02]  /*34e0*/  MUFU.TANH R86, R86 ;  /* 0x0000005600567308 */ /* 0x000fe40000002400 */
[----:B------:R-:W-:-:S02]  /*34f0*/  VIADDMNMX R74, R73, R78, R76, PT ;  /* 0x0000004e494a7246 */ /* 0x000fc4000380014c */
[----:B------:R-:W-:Y:S02]  /*3500*/  IADD3 R73, R78, 0x8, R73 ;  /* 0x000000084e497810 */ /* 0x000fe40007ffe049 */
[C---:B------:R-:W-:Y:S02]  /*3510*/  ISETP.GT.AND P3, PT, R74.reuse, RZ, PT ;  /* 0x000000ff4a00720c */ /* 0x040fe40003f64270 */
[----:B------:R-:W5:Y:S01]  /*3520*/  MUFU.TANH R84, R84 ;  /* 0x0000005400547308 */ /* 0x000f620000002400 */
[C---:B------:R-:W-:Y:S02]  /*3530*/  ISETP.GT.AND P2, PT, R74.reuse, 0x1, PT ;  /* 0x000000014a00780c */ /* 0x040fe40003f44270 */
[----:B------:R-:W-:Y:S02]  /*3540*/  ISETP.GT.AND P5, PT, R74, 0x8, PT ;  /* 0x000000084a00780c */ /* 0x000fe40003fa4270 */
[----:B0-----:R-:W-:Y:S02]  /*3550*/  FSEL R79, R65, -INF , P3 ;  /* 0xff800000414f7808 */ /* 0x001fe40001800000 */
[----:B-1----:R-:W-:Y:S01]  /*3560*/  FSEL R91, R66, -INF , P2 ;  /* 0xff800000425b7808 */ /* 0x002fe20001000000 */
[----:B------:R-:W0:Y:S01]  /*3570*/  MUFU.TANH R92, R92 ;  /* 0x0000005c005c7308 */ /* 0x000e220000002400 */
[----:B------:R-:W-:-:S02]  /*3580*/  ISETP.GT.AND P6, PT, R74, 0x9, PT ;  /* 0x000000094a00780c */ /* 0x000fc40003fc4270 */
[----:B--2---:R-:W-:Y:S02]  /*3590*/  FSEL R93, R67, -INF , P5 ;  /* 0xff800000435d7808 */ /* 0x004fe40002800000 */
[----:B------:R-:W-:Y:S02]  /*35a0*/  ISETP.GT.AND P4, PT, R74, 0x10, PT ;  /* 0x000000104a00780c */ /* 0x000fe40003f84270 */
[----:B---3--:R-:W-:Y:S01]  /*35b0*/  FSEL R97, R68, -INF , P6 ;  /* 0xff80000044617808 */ /* 0x008fe20003000000 */
[----:B------:R-:W1:Y:S01]  /*35c0*/  MUFU.TANH R90, R90 ;  /* 0x0000005a005a7308 */ /* 0x000e620000002400 */
[C---:B------:R-:W-:Y:S02]  /*35d0*/  ISETP.GT.AND P3, PT, R74.reuse, 0x11, PT ;  /* 0x000000114a00780c */ /* 0x040fe40003f64270 */
[----:B----4-:R-:W-:Y:S02]  /*35e0*/  FSEL R95, R69, -INF , P4 ;  /* 0xff800000455f7808 */ /* 0x010fe40002000000 */
[----:B------:R-:W-:-:S02]  /*35f0*/  ISETP.GT.AND P2, PT, R74, 0x18, PT ;  /* 0x000000184a00780c */ /* 0x000fc40003f44270 */
[----:B-----5:R-:W-:Y:S01]  /*3600*/  FSEL R87, R70, -INF , P3 ;  /* 0xff80000046577808 */ /* 0x020fe20001800000 */
[----:B------:R-:W-:Y:S01]  /*3610*/  MUFU.TANH R12, R12 ;  /* 0x0000000c000c7308 */ /* 0x000fe20000002400 */
[----:B------:R-:W-:Y:S02]  /*3620*/  ISETP.GT.AND P5, PT, R74, 0x19, PT ;  /* 0x000000194a00780c */ /* 0x000fe40003fa4270 */
[----:B------:R-:W-:Y:S02]  /*3630*/  FSEL R85, R88, -INF , P2 ;  /* 0xff80000058557808 */ /* 0x000fe40001000000 */
[----:B------:R-:W-:Y:S02]  /*3640*/  ISETP.GT.AND P4, PT, R74, 0x20, PT ;  /* 0x000000204a00780c */ /* 0x000fe40003f84270 */
[----:B------:R-:W-:Y:S01]  /*3650*/  FSEL R77, R89, -INF , P5 ;  /* 0xff800000594d7808 */ /* 0x000fe20002800000 */
[----:B------:R-:W-:Y:S02]  /*3660*/  WARPGROUP.DEPBAR.LE gsb0, 0x0 ;  /* 0x00008000000079c5 */ /* 0x000fe40000010000 */
[----:B------:R-:W-:Y:S01]  /*3670*/  WARPGROUP.ARRIVE ;  /* 0x00000000000079c5 */ /* 0x000fe20000000000 */
[----:B------:R-:W-:Y:S01]  /*3680*/  FMUL.FTZ R96, R56, UR5 ;  /* 0x0000000538607c20 */ /* 0x000fe20008410000 */
[----:B------:R-:W-:Y:S01]  /*3690*/  FMUL.FTZ R56, R58, UR5 ;  /* 0x000000053a387c20 */ /* 0x000fe20008410000 */
[----:B------:R-:W-:Y:S01]  /*36a0*/  FMUL.FTZ R58, R62, UR5 ;  /* 0x000000053e3a7c20 */ /* 0x000fe20008410000 */
[----:B------:R-:W-:Y:S01]  /*36b0*/  ISETP.GT.AND P3, PT, R74, 0x21, PT ;  /* 0x000000214a00780c */ /* 0x000fe20003f64270 */
[----:B------:R-:W-:Y:S01]  /*36c0*/  FMUL.FTZ R98, R61, UR5 ;  /* 0x000000053d627c20 */ /* 0x000fe20008410000 */
[----:B------:R-:W-:Y:S01]  /*36d0*/  HGMMA.64x16x16.F32 R48, gdesc[UR24], R48, gsb0 ;  /* 0x00200000183079f0 */ /* 0x000fe20008000830 */
[----:B------:R-:W-:Y:S01]  /*36e0*/  UIADD3 UR26, UR4, 0x602, URZ ;  /* 0x00000602041a7890 */ /* 0x000fe2000fffe03f */
[----:B------:R-:W-:Y:S01]  /*36f0*/  FSEL R75, R80, -INF , P4 ;  /* 0xff800000504b7808 */ /* 0x000fe20002000000 */
[----:B------:R-:W-:Y:S01]  /*3700*/  UMOV UR27, 0x80000020 ;  /* 0x80000020001b7882 */ /* 0x000fe20000000000 */
[C---:B------:R-:W-:Y:S01]  /*3710*/  ISETP.GT.AND P2, PT, R74.reuse, 0x28, PT ;  /* 0x000000284a00780c */ /* 0x040fe20003f44270 */
[----:B------:R-:W-:Y:S01]  /*3720*/  FMUL.FTZ R94, R57, UR5 ;  /* 0x00000005395e7c20 */ /* 0x000fe20008410000 */
[----:B------:R-:W-:Y:S01]  /*3730*/  FSEL R72, R81, -INF , P3 ;  /* 0xff80000051487808 */ /* 0x000fe20001800000 */
[----:B------:R-:W-:Y:S01]  /*3740*/  FMUL.FTZ R57, R59, UR5 ;  /* 0x000000053b397c20 */ /* 0x000fe20008410000 */
[----:B------:R-:W-:Y:S01]  /*3750*/  ISETP.GT.AND P5, PT, R74, 0x29, PT ;  /* 0x000000294a00780c */ /* 0x000fe20003fa4270 */
[----:B------:R-:W-:Y:S01]  /*3760*/  FMUL.FTZ R59, R63, UR5 ;  /* 0x000000053f3b7c20 */ /* 0x000fe20008410000 */
[----:B------:R-:W-:Y:S01]  /*3770*/  FSEL R70, R82, -INF , P2 ;  /* 0xff80000052467808 */ /* 0x000fe20001000000 */
[----:B------:R-:W2:Y:S01]  /*3780*/  MUFU.TANH R96, R96 ;  /* 0x0000006000607308 */ /* 0x000ea20000002400 */
[----:B------:R-:W-:Y:S01]  /*3790*/  ISETP.GT.AND P4, PT, R74, 0x30, PT ;  /* 0x000000304a00780c */ /* 0x000fe20003f84270 */
[----:B------:R-:W-:Y:S01]  /*37a0*/  FMUL.FTZ R60, R60, UR5 ;  /* 0x000000053c3c7c20 */ /* 0x000fe20008410000 */
[----:B------:R-:W-:-:S02]  /*37b0*/  FSEL R63, R83, -INF , P5 ;  /* 0xff800000533f7808 */ /* 0x000fc40002800000 */
[----:B------:R-:W-:Y:S02]  /*37c0*/  ISETP.GT.AND P2, PT, R74, 0x31, PT ;  /* 0x000000314a00780c */ /* 0x000fe40003f44270 */
[----:B------:R-:W-:Y:S01]  /*37d0*/  FSEL R66, R84, -INF , P4 ;  /* 0xff80000054427808 */ /* 0x000fe20002000000 */
[----:B------:R-:W3:Y:S01]  /*37e0*/  MUFU.TANH R94, R94 ;  /* 0x0000005e005e7308 */ /* 0x000ee20000002400 */
[----:B------:R-:W-:Y:S02]  /*37f0*/  ISETP.GT.AND P3, PT, R74, 0x38, PT ;  /* 0x000000384a00780c */ /* 0x000fe40003f64270 */
[----:B------:R-:W-:Y:S02]  /*3800*/  FSEL R67, R86, -INF , P2 ;  /* 0xff80000056437808 */ /* 0x000fe40001000000 */
[----:B------:R-:W-:Y:S02]  /*3810*/  ISETP.GT.AND P2, PT, R74, 0x39, PT ;  /* 0x000000394a00780c */ /* 0x000fe40003f44270 */
[----:B0-----:R-:W-:Y:S01]  /*3820*/  FSEL R69, R92, -INF , P3 ;  /* 0xff8000005c457808 */ /* 0x001fe20001800000 */
[----:B------:R-:W0:Y:S01]  /*3830*/  MUFU.TANH R60, R60 ;  /* 0x0000003c003c7308 */ /* 0x000e220000002400 */
[----:B------:R-:W-:-:S02]  /*3840*/  ISETP.GT.AND P3, PT, R74, 0x40, PT ;  /* 0x000000404a00780c */ /* 0x000fc40003f64270 */
[----:B-1----:R-:W-:Y:S02]  /*3850*/  FSEL R68, R90, -INF , P2 ;  /* 0xff8000005a447808 */ /* 0x002fe40001000000 */
[----:B------:R-:W-:Y:S02]  /*3860*/  ISETP.GT.AND P2, PT, R74, 0x41, PT ;  /* 0x000000414a00780c */ /* 0x000fe40003f44270 */
[----:B--2---:R-:W-:Y:S01]  /*3870*/  FSEL R65, R96, -INF , P3 ;  /* 0xff80000060417808 */ /* 0x004fe20001800000 */
[----:B------:R-:W-:Y:S01]  /*3880*/  MUFU.TANH R98, R98 ;  /* 0x0000006200627308 */ /* 0x000fe20000002400 */
[----:B------:R-:W-:Y:S02]  /*3890*/  ISETP.GT.AND P3, PT, R74, 0x48, PT ;  /* 0x000000484a00780c */ /* 0x000fe40003f64270 */
[----:B------:R-:W-:-:S04]  /*38a0*/  VIMNMX R78, R76, R73, PT ;  /* 0x000000494c4e7248 */ /* 0x000fc80003fe0100 */
[----:B------:R-:W-:Y:S01]  /*38b0*/  ISETP.GT.AND P4, PT, R78, 0x8, PT ;  /* 0x000000084e00780c */ /* 0x000fe20003f84270 */
[----:B------:R-:W-:Y:S03]  /*38c0*/  MUFU.TANH R13, R13 ;  /* 0x0000000d000d7308 */ /* 0x000fe60000002400 */
[----:B------:R-:W-:-:S05]  /*38d0*/  FSEL R5, R5, -INF , P4 ;  /* 0xff80000005057808 */ /* 0x000fca0002000000 */
[----:B------:R-:W-:Y:S01]  /*38e0*/  MUFU.TANH R14, R14 ;  /* 0x0000000e000e7308 */ /* 0x000fe20000002400 */
[----:B------:R-:W-:Y:S02]  /*38f0*/  WARPGROUP.DEPBAR.LE gsb0, 0x0 ;  /* 0x00008000000079c5 */ /* 0x000fe40000010000 */
[----:B------:R-:W-:Y:S01]  /*3900*/  WARPGROUP.ARRIVE ;  /* 0x00000000000079c5 */ /* 0x000fe20000000000 */
[----:B------:R-:W-:Y:S01]  /*3910*/  FMUL.FTZ R99, R48, UR5 ;  /* 0x0000000530637c20 */ /* 0x000fe20008410000 */
[----:B------:R-:W-:Y:S01]  /*3920*/  FMUL.FTZ R48, R50, UR5 ;  /* 0x0000000532307c20 */ /* 0x000fe20008410000 */
[----:B------:R-:W-:Y:S01]  /*3930*/  FMNMX.FTZ R50, R79, R91, !PT ;  /* 0x0000005b4f327209 */ /* 0x000fe20007810000 */
[----:B------:R-:W-:Y:S01]  /*3940*/  FMUL.FTZ R52, R52, UR5 ;  /* 0x0000000534347c20 */ /* 0x000fe20008410000 */
[----:B------:R-:W-:Y:S01]  /*3950*/  FMUL.FTZ R100, R49, UR5 ;  /* 0x0000000531647c20 */ /* 0x000fe20008410000 */
[----:B------:R-:W-:Y:S01]  /*3960*/  HGMMA.64x16x16.F32 R40, gdesc[UR24], R40, gsb0 ;  /* 0x00200000182879f0 */ /* 0x000fe20008000828 */
[----:B------:R-:W-:Y:S01]  /*3970*/  UIADD3 UR26, UR4, 0x642, URZ ;  /* 0x00000642041a7890 */ /* 0x000fe2000fffe03f */
[----:B------:R-:W-:Y:S01]  /*3980*/  FMNMX.FTZ R50, R93, R50, !PT ;  /* 0x000000325d327209 */ /* 0x000fe20007810000 */
[----:B------:R-:W-:Y:S01]  /*3990*/  UMOV UR27, 0x80000020 ;  /* 0x80000020001b7882 */ /* 0x000fe20000000000 */
[----:B------:R-:W-:Y:S01]  /*39a0*/  FMUL.FTZ R49, R51, UR5 ;  /* 0x0000000533317c20 */ /* 0x000fe20008410000 */
[----:B------:R-:W-:Y:S01]  /*39b0*/  FMUL.FTZ R53, R53, UR5 ;  /* 0x0000000535357c20 */ /* 0x000fe20008410000 */
[----:B------:R-:W-:Y:S01]  /*39c0*/  FMNMX.FTZ R50, R97, R50, !PT ;  /* 0x0000003261327209 */ /* 0x000fe20007810000 */
[----:B------:R1:W-:Y:S01]  /*39d0*/  MUFU.TANH R51, R52 ;  /* 0x0000003400337308 */ /* 0x0003e20000002400 */
[----:B------:R-:W-:-:S02]  /*39e0*/  ULDC UR4, c[0x0][0x988] ;  /* 0x0002620000047ab9 */ /* 0x000fc40000000800 */
[----:B------:R-:W-:-:S04]  /*39f0*/  FMNMX.FTZ R50, R95, R50, !PT ;  /* 0x000000325f327209 */ /* 0x000fc80007810000 */
[----:B------:R-:W-:Y:S01]  /*3a00*/  FMNMX.FTZ R62, R87, R50, !PT ;  /* 0x00000032573e7209 */ /* 0x000fe20007810000 */
[----:B------:R-:W2:Y:S03]  /*3a10*/  MUFU.TANH R99, R99 ;  /* 0x0000006300637308 */ /* 0x000ea60000002400 */
[----:B------:R-:W-:-:S04]  /*3a20*/  FMNMX.FTZ R62, R85, R62, !PT ;  /* 0x0000003e553e7209 */ /* 0x000fc80007810000 */
[----:B------:R-:W-:Y:S01]  /*3a30*/  FMNMX.FTZ R62, R77, R62, !PT ;  /* 0x0000003e4d3e7209 */ /* 0x000fe20007810000 */
[----:B------:R4:W-:Y:S03]  /*3a40*/  MUFU.TANH R50, R53 ;  /* 0x0000003500327308 */ /* 0x0009e60000002400 */
[----:B------:R-:W-:Y:S02]  /*3a50*/  FMNMX.FTZ R61, R75, R62, !PT ;  /* 0x0000003e4b3d7209 */ /* 0x000fe40007810000 */
[----:B---3--:R-:W-:Y:S02]  /*3a60*/  FSEL R62, R94, -INF , P2 ;  /* 0xff8000005e3e7808 */ /* 0x008fe40001000000 */
[----:B------:R-:W-:Y:S01]  /*3a70*/  FMNMX.FTZ R61, R72, R61, !PT ;  /* 0x0000003d483d7209 */ /* 0x000fe20007810000 */
[----:B------:R-:W3:Y:S01]  /*3a80*/  MUFU.TANH R100, R100 ;  /* 0x0000006400647308 */ /* 0x000ee20000002400 */
[----:B------:R-:W-:-:S02]  /*3a90*/  ISETP.GT.AND P2, PT, R74, 0x49, PT ;  /* 0x000000494a00780c */ /* 0x000fc40003f44270 */
[----:B-1----:R-:W-:Y:S02]  /*3aa0*/  FMNMX.FTZ R52, R70, R61, !PT ;  /* 0x0000003d46347209 */ /* 0x002fe40007810000 */
[----:B0-----:R-:W-:Y:S02]  /*3ab0*/  FSEL R61, R60, -INF , P3 ;  /* 0xff8000003c3d7808 */ /* 0x001fe40001800000 */
[----:B----4-:R-:W-:Y:S01]  /*3ac0*/  FMNMX.FTZ R53, R63, R52, !PT ;  /* 0x000000343f357209 */ /* 0x010fe20007810000 */
[----:B------:R-:W-:Y:S01]  /*3ad0*/  MUFU.TANH R15, R15 ;  /* 0x0000000f000f7308 */ /* 0x000fe20000002400 */
[----:B------:R-:W-:Y:S02]  /*3ae0*/  ISETP.GT.AND P3, PT, R74, 0x50, PT ;  /* 0x000000504a00780c */ /* 0x000fe40003f64270 */
[----:B------:R-:W-:Y:S02]  /*3af0*/  FMNMX.FTZ R52, R66, R53, !PT ;  /* 0x0000003542347209 */ /* 0x000fe40007810000 */
[----:B--2---:R-:W-:-:S02]  /*3b00*/  FSEL R60, R99, -INF , P3 ;  /* 0xff800000633c7808 */ /* 0x004fc40001800000 */
[----:B------:R-:W-:Y:S01]  /*3b10*/  FMNMX.FTZ R52, R67, R52, !PT ;  /* 0x0000003443347209 */ /* 0x000fe20007810000 */
[----:B------:R-:W-:Y:S01]  /*3b20*/  MUFU.TANH R20, R20 ;  /* 0x0000001400147308 */ /* 0x000fe20000002400 */
[----:B------:R-:W-:Y:S02]  /*3b30*/  ISETP.GT.AND P3, PT, R74, 0x58, PT ;  /* 0x000000584a00780c */ /* 0x000fe40003f64270 */
[----:B------:R-:W-:Y:S01]  /*3b40*/  FMNMX.FTZ R53, R69, R52, !PT ;  /* 0x0000003445357209 */ /* 0x000fe20007810000 */
        /* <DEDUP_REMOVED lines=8> */
[----:B------:R-:W-:Y:S01]  /*3bd0*/  FSEL R51, R51, -INF , P3 ;  /* 0xff80000033337808 */ /* 0x000fe20001800000 */
[----:B------:R-:W-:Y:S01]  /*3be0*/  FMUL.FTZ R86, R47, UR5 ;  /* 0x000000052f567c20 */ /* 0x000fe20008410000 */
[----:B------:R-:W-:-:S04]  /*3bf0*/  ISETP.GT.AND P3, PT, R74, 0x60, PT ;  /* 0x000000604a00780c */ /* 0x000fc80003f64270 */
[----:B------:R-:W1:Y:S01]  /*3c00*/  MUFU.TANH R40, R40 ;  /* 0x0000002800287308 */ /* 0x000e620000002400 */
[----:B0-----:R-:W-:-:S04]  /*3c10*/  FMNMX.FTZ R44, R68, R53, !PT ;  /* 0x00000035442c7209 */ /* 0x001fc80007810000 */
[----:B------:R-:W-:-:S03]  /*3c20*/  FMNMX.FTZ R53, R65, R44, !PT ;  /* 0x0000002c41357209 */ /* 0x000fc60007810000 */
[----:B------:R0:W-:Y:S01]  /*3c30*/  MUFU.TANH R81, R45 ;  /* 0x0000002d00517308 */ /* 0x0001e20000002400 */
[----:B------:R-:W-:Y:S02]  /*3c40*/  FMNMX.FTZ R44, R62, R53, !PT ;  /* 0x000000353e2c7209 */ /* 0x000fe40007810000 */
[----:B------:R-:W-:Y:S02]  /*3c50*/  FSEL R53, R98, -INF , P2 ;  /* 0xff80000062357808 */ /* 0x000fe40001000000 */
[----:B------:R-:W-:Y:S02]  /*3c60*/  FMNMX.FTZ R44, R61, R44, !PT ;  /* 0x0000002c3d2c7209 */ /* 0x000fe40007810000 */
[----:B------:R-:W-:Y:S01]  /*3c70*/  ISETP.GT.AND P2, PT, R74, 0x51, PT ;  /* 0x000000514a00780c */ /* 0x000fe20003f44270 */
[----:B------:R-:W2:Y:S01]  /*3c80*/  MUFU.TANH R41, R41 ;  /* 0x0000002900297308 */ /* 0x000ea20000002400 */
[----:B0-----:R-:W-:Y:S02]  /*3c90*/  FMNMX.FTZ R45, R53, R44, !PT ;  /* 0x0000002c352d7209 */ /* 0x001fe40007810000 */
[----:B---3--:R-:W-:-:S02]  /*3ca0*/  FSEL R52, R100, -INF , P2 ;  /* 0xff80000064347808 */ /* 0x008fc40001000000 */
[----:B------:R-:W-:Y:S02]  /*3cb0*/  FMNMX.FTZ R45, R60, R45, !PT ;  /* 0x0000002d3c2d7209 */ /* 0x000fe40007810000 */
[----:B------:R-:W-:Y:S01]  /*3cc0*/  ISETP.GT.AND P2, PT, R74, 0x59, PT ;  /* 0x000000594a00780c */ /* 0x000fe20003f44270 */
[----:B------:R-:W-:Y:S01]  /*3cd0*/  MUFU.TANH R21, R21 ;  /* 0x0000001500157308 */ /* 0x000fe20000002400 */
[----:B------:R-:W-:Y:S02]  /*3ce0*/  FMNMX.FTZ R44, R52, R45, !PT ;  /* 0x0000002d342c7209 */ /* 0x000fe40007810000 */
[----:B------:R-:W-:Y:S02]  /*3cf0*/  FSEL R50, R50, -INF , P2 ;  /* 0xff80000032327808 */ /* 0x000fe40001000000 */
[----:B------:R-:W-:Y:S02]  /*3d00*/  FMNMX.FTZ R83, R51, R44, !PT ;  /* 0x0000002c33537209 */ /* 0x000fe40007810000 */
[----:B-1----:R-:W-:Y:S01]  /*3d10*/  FSEL R45, R40, -INF , P3 ;  /* 0xff800000282d7808 */ /* 0x002fe20001800000 */
[----:B------:R-:W-:Y:S01]  /*3d20*/  MUFU.TANH R64, R64 ;  /* 0x0000004000407308 */ /* 0x000fe20000002400 */
[----:B------:R-:W-:-:S02]  /*3d30*/  ISETP.GT.AND P2, PT, R74, 0x61, PT ;  /* 0x000000614a00780c */ /* 0x000fc40003f44270 */
[----:B------:R-:W-:Y:S02]  /*3d40*/  FMNMX.FTZ R40, R50, R83, !PT ;  /* 0x0000005332287209 */ /* 0x000fe40007810000 */
[C---:B------:R-:W-:Y:S02]  /*3d50*/  ISETP.GT.AND P3, PT, R74.reuse, 0x68, PT ;  /* 0x000000684a00780c */ /* 0x040fe40003f64270 */
[----:B--2---:R-:W-:Y:S01]  /*3d60*/  FSEL R44, R41, -INF , P2 ;  /* 0xff800000292c7808 */ /* 0x004fe20001000000 */
[----:B------:R-:W-:Y:S01]  /*3d70*/  MUFU.TANH R56, R56 ;  /* 0x0000003800387308 */ /* 0x000fe20000002400 */
[----:B------:R-:W-:Y:S02]  /*3d80*/  FMNMX.FTZ R83, R45, R40, !PT ;  /* 0x000000282d537209 */ /* 0x000fe40007810000 */
[----:B------:R-:W-:Y:S01]  /*3d90*/  ISETP.GT.AND P2, PT, R74, 0x69, PT ;  /* 0x000000694a00780c */ /* 0x000fe20003f44270 */
[----:B------:R-:W-:Y:S02]  /*3da0*/  WARPGROUP.DEPBAR.LE gsb0, 0x0 ;  /* 0x00008000000079c5 */ /* 0x000fe40000010000 */
[----:B------:R-:W-:Y:S01]  /*3db0*/  WARPGROUP.ARRIVE ;  /* 0x00000000000079c5 */ /* 0x000fe20000000000 */
[----:B------:R-:W-:Y:S01]  /*3dc0*/  FMUL.FTZ R32, R32, UR5 ;  /* 0x0000000520207c20 */ /* 0x000fe20008410000 */
[----:B------:R-:W-:Y:S01]  /*3dd0*/  FMUL.FTZ R33, R33, UR5 ;  /* 0x0000000521217c20 */ /* 0x000fe20008410000 */
[----:B------:R-:W-:Y:S01]  /*3de0*/  FMUL.FTZ R36, R36, UR5 ;  /* 0x0000000524247c20 */ /* 0x000fe20008410000 */
[----:B------:R-:W-:Y:S01]  /*3df0*/  FMUL.FTZ R37, R37, UR5 ;  /* 0x0000000525257c20 */ /* 0x000fe20008410000 */
[----:B------:R-:W-:Y:S01]  /*3e00*/  FSEL R41, R80, -INF , P3 ;  /* 0xff80000050297808 */ /* 0x000fe20001800000 */
[----:B------:R-:W-:Y:S01]  /*3e10*/  HGMMA.64x16x16.F32 R24, gdesc[UR32], R24, gsb0 ;  /* 0x00200000201879f0 */ /* 0x000fe20008000818 */
[----:B------:R-:W-:Y:S01]  /*3e20*/  MUFU.TANH R32, R32 ;  /* 0x0000002000207308 */ /* 0x000fe20000002400 */
[----:B------:R-:W-:Y:S01]  /*3e30*/  FMNMX.FTZ R80, R44, R83, !PT ;  /* 0x000000532c507209 */ /* 0x000fe20007810000 */
[----:B------:R-:W-:Y:S01]  /*3e40*/  FMUL.FTZ R88, R34, UR5 ;  /* 0x0000000522587c20 */ /* 0x000fe20008410000 */
[C---:B------:R-:W-:Y:S01]  /*3e50*/  ISETP.GT.AND P3, PT, R74.reuse, 0x70, PT ;  /* 0x000000704a00780c */ /* 0x040fe20003f64270 */
[----:B------:R-:W-:Y:S01]  /*3e60*/  FMUL.FTZ R90, R35, UR5 ;  /* 0x00000005235a7c20 */ /* 0x000fe20008410000 */
[----:B------:R-:W-:Y:S01]  /*3e70*/  FSEL R40, R81, -INF , P2 ;  /* 0xff80000051287808 */ /* 0x000fe20001000000 */
[----:B------:R-:W-:Y:S01]  /*3e80*/  FMUL.FTZ R92, R39, UR5 ;  /* 0x00000005275c7c20 */ /* 0x000fe20008410000 */
[----:B------:R-:W-:Y:S01]  /*3e90*/  FMNMX.FTZ R81, R41, R80, !PT ;  /* 0x0000005029517209 */ /* 0x000fe20007810000 */
[----:B------:R-:W0:Y:S01]  /*3ea0*/  MUFU.TANH R33, R33 ;  /* 0x0000002100217308 */ /* 0x000e220000002400 */
[----:B------:R-:W-:Y:S01]  /*3eb0*/  ISETP.GT.AND P2, PT, R74, 0x71, PT ;  /* 0x000000714a00780c */ /* 0x000fe20003f44270 */
[----:B------:R-:W-:-:S06]  /*3ec0*/  FMUL.FTZ R80, R54, UR5 ;  /* 0x0000000536507c20 */ /* 0x000fcc0008410000 */
[----:B------:R-:W1:Y:S08]  /*3ed0*/  MUFU.TANH R36, R36 ;  /* 0x0000002400247308 */ /* 0x000e700000002400 */
[----:B------:R2:W3:Y:S01]  /*3ee0*/  MUFU.TANH R82, R37 ;  /* 0x0000002500527308 */ /* 0x0004e20000002400 */
[----:B0-----:R-:W-:Y:S02]  /*3ef0*/  FSEL R33, R33, -INF , P2 ;  /* 0xff80000021217808 */ /* 0x001fe40001000000 */
[----:B------:R-:W-:-:S05]  /*3f00*/  ISETP.GT.AND P2, PT, R74, 0x79, PT ;  /* 0x000000794a00780c */ /* 0x000fca0003f44270 */
[----:B------:R-:W-:Y:S01]  /*3f10*/  MUFU.TANH R57, R57 ;  /* 0x0000003900397308 */ /* 0x000fe20000002400 */
[----:B--2---:R-:W-:Y:S02]  /*3f20*/  FSEL R37, R32, -INF , P3 ;  /* 0xff80000020257808 */ /* 0x004fe40001800000 */
[----:B------:R-:W-:Y:S02]  /*3f30*/  FMNMX.FTZ R32, R40, R81, !PT ;  /* 0x0000005128207209 */ /* 0x000fe40007810000 */
[----:B------:R-:W-:Y:S02]  /*3f40*/  ISETP.GT.AND P3, PT, R74, 0x78, PT ;  /* 0x000000784a00780c */ /* 0x000fe40003f64270 */
[----:B------:R-:W-:Y:S01]  /*3f50*/  FMNMX.FTZ R32, R37, R32, !PT ;  /* 0x0000002025207209 */ /* 0x000fe20007810000 */
[----:B------:R-:W-:Y:S01]  /*3f60*/  MUFU.TANH R58, R58 ;  /* 0x0000003a003a7308 */ /* 0x000fe20000002400 */
[----:B-1----:R-:W-:Y:S02]  /*3f70*/  FSEL R36, R36, -INF , P3 ;  /* 0xff80000024247808 */ /* 0x002fe40001800000 */
[----:B------:R-:W-:-:S05]  /*3f80*/  ISETP.GT.AND P3, PT, R74, 0x80, PT ;  /* 0x000000804a00780c */ /* 0x000fca0003f64270 */
[----:B------:R-:W-:Y:S01]  /*3f90*/  MUFU.TANH R59, R59 ;  /* 0x0000003b003b7308 */ /* 0x000fe20000002400 */
[----:B------:R-:W-:Y:S02]  /*3fa0*/  WARPGROUP.DEPBAR.LE gsb0, 0x0 ;  /* 0x00008000000079c5 */ /* 0x000fe40000010000 */
[----:B------:R-:W-:Y:S01]  /*3fb0*/  FMUL.FTZ R24, R24, UR5 ;  /* 0x0000000518187c20 */ /* 0x000fe20008410000 */
[----:B------:R-:W-:Y:S01]  /*3fc0*/  FMUL.FTZ R25, R25, UR5 ;  /* 0x0000000519197c20 */ /* 0x000fe20008410000 */
[----:B------:R-:W-:Y:S01]  /*3fd0*/  FMUL.FTZ R28, R28, UR5 ;  /* 0x000000051c1c7c20 */ /* 0x000fe20008410000 */
[----:B------:R-:W-:Y:S01]  /*3fe0*/  FMUL.FTZ R81, R29, UR5 ;  /* 0x000000051d517c20 */ /* 0x000fe20008410000 */
[----:B------:R-:W-:Y:S01]  /*3ff0*/  FMNMX.FTZ R29, R33, R32, !PT ;  /* 0x00000020211d7209 */ /* 0x000fe20007810000 */
[----:B------:R-:W-:Y:S01]  /*4000*/  MUFU.TANH R48, R48 ;  /* 0x0000003000307308 */ /* 0x000fe20000002400 */
[----:B---3--:R-:W-:Y:S01]  /*4010*/  FSEL R32, R82, -INF , P2 ;  /* 0xff80000052207808 */ /* 0x008fe20001000000 */
[----:B------:R-:W-:Y:S01]  /*4020*/  FMUL.FTZ R82, R42, UR5 ;  /* 0x000000052a527c20 */ /* 0x000fe20008410000 */
[----:B------:R-:W-:Y:S01]  /*4030*/  FMNMX.FTZ R89, R36, R29, !PT ;  /* 0x0000001d24597209 */ /* 0x000fe20007810000 */
[----:B------:R-:W-:Y:S01]  /*4040*/  FMUL.FTZ R47, R31, UR5 ;  /* 0x000000051f2f7c20 */ /* 0x000fe20008410000 */
[----:B------:R-:W-:-:S03]  /*4050*/  ISETP.GT.AND P2, PT, R74, 0x81, PT ;  /* 0x000000814a00780c */ /* 0x000fc60003f44270 */
[----:B------:R-:W0:Y:S08]  /*4060*/  MUFU.TANH R24, R24 ;  /* 0x0000001800187308 */ /* 0x000e300000002400 */
[----:B------:R-:W1:Y:S08]  /*4070*/  MUFU.TANH R25, R25 ;  /* 0x0000001900197308 */ /* 0x000e700000002400 */
[----:B------:R1:W2:Y:S01]  /*4080*/  MUFU.TANH R83, R28 ;  /* 0x0000001c00537308 */ /* 0x0002a20000002400 */
[----:B0-----:R-:W-:-:S02]  /*4090*/  FSEL R29, R24, -INF , P3 ;  /* 0xff800000181d7808 */ /* 0x001fc40001800000 */
[----:B------:R-:W-:Y:S02]  /*40a0*/  FMNMX.FTZ R24, R32, R89, !PT ;  /* 0x0000005920187209 */ /* 0x000fe40007810000 */
[C---:B------:R-:W-:Y:S02]  /*40b0*/  ISETP.GT.AND P3, PT, R74.reuse, 0x88, PT ;  /* 0x000000884a00780c */ /* 0x040fe40003f64270 */
[----:B------:R-:W-:Y:S01]  /*40c0*/  FMNMX.FTZ R89, R29, R24, !PT ;  /* 0x000000181d597209 */ /* 0x000fe20007810000 */
[----:B------:R0:W3:Y:S01]  /*40d0*/  MUFU.TANH R84, R81 ;  /* 0x0000005100547308 */ /* 0x0000e20000002400 */
[----:B-1----:R-:W-:Y:S02]  /*40e0*/  FSEL R28, R25, -INF , P2 ;  /* 0xff800000191c7808 */ /* 0x002fe40001000000 */
[----:B------:R-:W-:Y:S02]  /*40f0*/  ISETP.GT.AND P2, PT, R74, 0x89, PT ;  /* 0x000000894a00780c */ /* 0x000fe40003f44270 */
[----:B------:R-:W-:Y:S01]  /*4100*/  FMNMX.FTZ R54, R28, R89, !PT ;  /* 0x000000591c367209 */ /* 0x000fe20007810000 */
[----:B------:R-:W-:-:S02]  /*4110*/  FMUL.FTZ R89, R38, UR5 ;  /* 0x0000000526597c20 */ /* 0x000fc40008410000 */
[----:B------:R-:W1:Y:S01]  /*4120*/  MUFU.TANH R49, R49 ;  /* 0x0000003100317308 */ /* 0x000e620000002400 */
[----:B--2---:R-:W-:Y:S01]  /*4130*/  FSEL R25, R83, -INF , P3 ;  /* 0xff80000053197808 */ /* 0x004fe20001800000 */
[----:B0-----:R-:W-:Y:S01]  /*4140*/  FMUL.FTZ R81, R55, UR5 ;  /* 0x0000000537517c20 */ /* 0x001fe20008410000 */
[----:B------:R-:W-:Y:S01]  /*4150*/  ISETP.GT.AND P3, PT, R78, 0x1, PT ;  /* 0x000000014e00780c */ /* 0x000fe20003f64270 */
[----:B------:R-:W-:Y:S01]  /*4160*/  FMUL.FTZ R83, R46, UR5 ;  /* 0x000000052e537c20 */ /* 0x000fe20008410000 */
[----:B------:R-:W-:Y:S01]  /*4170*/  FMNMX.FTZ R55, R25, R54, !PT ;  /* 0x0000003619377209 */ /* 0x000fe20007810000 */
[----:B------:R-:W-:Y:S01]  /*4180*/  FMUL.FTZ R46, R30, UR5 ;  /* 0x000000051e2e7c20 */ /* 0x000fe20008410000 */
[----:B------:R-:W-:Y:S01]  /*4190*/  FSEL R39, R3, -INF , P3 ;  /* 0xff80000003277808 */ /* 0x000fe20001800000 */
[----:B------:R-:W0:Y:S01]  /*41a0*/  MUFU.TANH R80, R80 ;  /* 0x0000005000507308 */ /* 0x000e220000002400 */
[----:B---3--:R-:W-:Y:S01]  /*41b0*/  FSEL R24, R84, -INF , P2 ;  /* 0xff80000054187808 */ /* 0x008fe20001000000 */
[----:B------:R-:W-:Y:S01]  /*41c0*/  FMUL.FTZ R84, R43, UR5 ;  /* 0x000000052b547c20 */ /* 0x000fe20008410000 */
[----:B------:R-:W-:Y:S01]  /*41d0*/  ISETP.GT.AND P3, PT, R78, 0x10, PT ;  /* 0x000000104e00780c */ /* 0x000fe20003f64270 */
[----:B------:R-:W-:Y:S01]  /*41e0*/  FMUL.FTZ R43, R27, UR5 ;  /* 0x000000051b2b7c20 */ /* 0x000fe20008410000 */
[----:B------:R-:W-:-:S02]  /*41f0*/  FMNMX.FTZ R55, R24, R55, !PT ;  /* 0x0000003718377209 */ /* 0x000fc40007810000 */
[----:B------:R-:W-:Y:S01]  /*4200*/  FSEL R7, R7, -INF , P3 ;  /* 0xff80000007077808 */ /* 0x000fe20001800000 */
[----:B------:R-:W2:Y:S01]  /*4210*/  MUFU.TANH R81, R81 ;  /* 0x0000005100517308 */ /* 0x000ea20000002400 */
[C---:B------:R-:W-:Y:S01]  /*4220*/  ISETP.GT.AND P3, PT, R78.reuse, 0x18, PT ;  /* 0x000000184e00780c */ /* 0x040fe20003f64270 */
[----:B------:R-:W3:Y:S03]  /*4230*/  SHFL.BFLY PT, R42, R55, 0x2, 0x1f ;  /* 0x0c401f00372a7f89 */ /* 0x000ee600000e0000 */
[----:B------:R-:W-:Y:S02]  /*4240*/  FSEL R9, R9, -INF , P3 ;  /* 0xff80000009097808 */ /* 0x000fe40001800000 */
[----:B------:R-:W-:Y:S01]  /*4250*/  ISETP.GT.AND P3, PT, R78, 0x20, PT ;  /* 0x000000204e00780c */ /* 0x000fe20003f64270 */
[----:B------:R-:W4:Y:S03]  /*4260*/  MUFU.TANH R82, R82 ;  /* 0x0000005200527308 */ /* 0x000f260000002400 */
[----:B------:R-:W-:-:S02]  /*4270*/  FSEL R11, R11, -INF , P3 ;  /* 0xff8000000b0b7808 */ /* 0x000fc40001800000 */
[----:B------:R-:W-:-:S03]  /*4280*/  ISETP.GT.AND P3, PT, R78, 0x28, PT ;  /* 0x000000284e00780c */ /* 0x000fc60003f64270 */
[----:B------:R-:W5:Y:S01]  /*4290*/  MUFU.TANH R84, R84 ;  /* 0x0000005400547308 */ /* 0x000f620000002400 */
[----:B------:R-:W-:Y:S02]  /*42a0*/  FSEL R73, R13, -INF , P3 ;  /* 0xff8000000d497808 */ /* 0x000fe40001800000 */
[----:B------:R-:W-:-:S05]  /*42b0*/  ISETP.GT.AND P3, PT, R78, 0x30, PT ;  /* 0x000000304e00780c */ /* 0x000fca0003f64270 */
[----:B------:R-:W5:Y:S01]  /*42c0*/  MUFU.TANH R83, R83 ;  /* 0x0000005300537308 */ /* 0x000f620000002400 */
[----:B---3--:R-:W-:Y:S01]  /*42d0*/  FMNMX.FTZ R34, R55, R42, !PT ;  /* 0x0000002a37227209 */ /* 0x008fe20007810000 */
[----:B------:R-:W-:Y:S01]  /*42e0*/  FMUL.FTZ R42, R26, UR5 ;  /* 0x000000051a2a7c20 */ /* 0x000fe20008410000 */
[----:B------:R-:W-:-:S03]  /*42f0*/  UIADD3 UR5, UR57, -UR58, URZ ;  /* 0x8000003a39057290 */ /* 0x000fc6000fffe03f */
[----:B------:R-:W3:Y:S02]  /*4300*/  SHFL.BFLY PT, R35, R34, 0x1, 0x1f ;  /* 0x0c201f0022237f89 */ /* 0x000ee400000e0000 */
[----:B------:R-:W5:Y:S01]  /*4310*/  MUFU.TANH R86, R86 ;  /* 0x0000005600567308 */ /* 0x000f620000002400 */
[----:B------:R-:W-:-:S04]  /*4320*/  UIMAD UR5, UR56, 0xc0, UR5 ;  /* 0x000000c0380578a4 */ /* 0x000fc8000f8e0205 */
[----:B------:R-:W-:-:S03]  /*4330*/  UIMAD.WIDE UR10, UR5, 0x38e38e39, URZ ;  /* 0x38e38e39050a78a5 */ /* 0x000fc6000f8e023f */
[----:B------:R-:W5:Y:S01]  /*4340*/  MUFU.TANH R88, R88 ;  /* 0x0000005800587308 */ /* 0x000f620000002400 */
[----:B------:R-:W-:-:S04]  /*4350*/  USHF.R.U32.HI UR5, URZ, 0x1f, UR11 ;  /* 0x0000001f3f057899 */ /* 0x000fc8000801160b */
[----:B------:R-:W-:-:S03]  /*4360*/  ULEA.HI.SX32 UR5, UR11, UR5, 0x1b ;  /* 0x000000050b057291 */ /* 0x000fc6000f8fda3f */
[----:B------:R-:W5:Y:S01]  /*4370*/  MUFU.TANH R90, R90 ;  /* 0x0000005a005a7308 */ /* 0x000f620000002400 */
[----:B------:R-:W-:-:S04]  /*4380*/  UISETP.LT.AND UP0, UPT, URZ, UR5, UPT ;  /* 0x000000053f00728c */ /* 0x000fc8000bf01270 */
[----:B------:R-:W-:Y:S01]  /*4390*/  USEL UR7, URZ, UR5, !UP0 ;  /* 0x000000053f077287 */ /* 0x000fe2000c000000 */
[----:B---3--:R-:W-:Y:S02]  /*43a0*/  FMNMX.FTZ R74, R34, R35, !PT ;  /* 0x00000023224a7209 */ /* 0x008fe40007810000 */
[----:B------:R-:W3:Y:S01]  /*43b0*/  MUFU.TANH R89, R89 ;  /* 0x0000005900597308 */ /* 0x000ee20000002400 */
[----:B------:R-:W-:Y:S01]  /*43c0*/  UISETP.GE.AND UP0, UPT, UR38, UR7, UPT ;  /* 0x000000072600728c */ /* 0x000fe2000bf06270 */
[C---:B------:R-:W-:Y:S01]  /*43d0*/  FSETP.NEU.FTZ.AND P2, PT, R74.reuse, -INF , PT ;  /* 0xff8000004a00780b */ /* 0x040fe20003f5d000 */
[----:B------:R-:W-:-:S05]  /*43e0*/  FMUL.FTZ R26, R74, UR4 ;  /* 0x000000044a1a7c20 */ /* 0x000fca0008410000 */
[----:B------:R-:W3:Y:S01]  /*43f0*/  MUFU.TANH R92, R92 ;  /* 0x0000005c005c7308 */ /* 0x000ee20000002400 */
[----:B------:R-:W-:Y:S02]  /*4400*/  FSEL R26, R26, RZ, P2 ;  /* 0x000000ff1a1a7208 */ /* 0x000fe40001000000 */
[----:B------:R-:W-:-:S03]  /*4410*/  ISETP.GT.AND P2, PT, R78, RZ, PT ;  /* 0x000000ff4e00720c */ /* 0x000fc60003f44270 */
[--C-:B------:R-:W-:Y:S01]  /*4420*/  FFMA.FTZ R77, R77, UR4, -R26.reuse ;  /* 0x000000044d4d7c23 */ /* 0x100fe2000801081a */
[----:B------:R-:W-:Y:S01]  /*4430*/  FSEL R4, R4, -INF , P2 ;  /* 0xff80000004047808 */ /* 0x000fe20001000000 */
[--C-:B------:R-:W-:Y:S01]  /*4440*/  FFMA.FTZ R75, R75, UR4, -R26.reuse ;  /* 0x000000044b4b7c23 */ /* 0x100fe2000801081a */
[----:B------:R-:W-:Y:S01]  /*4450*/  ISETP.GT.AND P2, PT, R78, 0x9, PT ;  /* 0x000000094e00780c */ /* 0x000fe20003f44270 */
[--C-:B------:R-:W-:Y:S01]  /*4460*/  FFMA.FTZ R13, R72, UR4, -R26.reuse ;  /* 0x00000004480d7c23 */ /* 0x100fe2000801081a */
[----:B------:R-:W-:Y:S01]  /*4470*/  FMNMX.FTZ R54, R4, R39, !PT ;  /* 0x0000002704367209 */ /* 0x000fe20007810000 */
[--C-:B------:R-:W-:Y:S01]  /*4480*/  FFMA.FTZ R27, R79, UR4, -R26.reuse ;  /* 0x000000044f1b7c23 */ /* 0x100fe2000801081a */
[----:B------:R-:W-:Y:S01]  /*4490*/  FSEL R6, R6, -INF , P2 ;  /* 0xff80000006067808 */ /* 0x000fe20001000000 */
[--C-:B------:R-:W-:Y:S01]  /*44a0*/  FFMA.FTZ R85, R85, UR4, -R26.reuse ;  /* 0x0000000455557c23 */ /* 0x100fe2000801081a */
[----:B------:R-:W-:Y:S01]  /*44b0*/  FMNMX.FTZ R35, R5, R54, !PT ;  /* 0x0000003605237209 */ /* 0x000fe20007810000 */
[--C-:B------:R-:W-:Y:S01]  /*44c0*/  FFMA.FTZ R3, R87, UR4, -R26.reuse ;  /* 0x0000000457037c23 */ /* 0x100fe2000801081a */
[----:B------:R-:W-:Y:S01]  /*44d0*/  ISETP.GT.AND P2, PT, R78, 0x11, PT ;  /* 0x000000114e00780c */ /* 0x000fe20003f44270 */
[--C-:B------:R-:W-:Y:S01]  /*44e0*/  FFMA.FTZ R63, R63, UR4, -R26.reuse ;  /* 0x000000043f3f7c23 */ /* 0x100fe2000801081a */
[----:B------:R-:W-:Y:S01]  /*44f0*/  FMNMX.FTZ R54, R6, R35, !PT ;  /* 0x0000002306367209 */ /* 0x000fe20007810000 */
[----:B------:R-:W3:Y:S01]  /*4500*/  MUFU.TANH R42, R42 ;  /* 0x0000002a002a7308 */ /* 0x000ee20000002400 */
[----:B------:R-:W-:Y:S01]  /*4510*/  FSEL R8, R8, -INF , P2 ;  /* 0xff80000008087808 */ /* 0x000fe20001000000 */
[--C-:B------:R-:W-:Y:S01]  /*4520*/  FFMA.FTZ R62, R62, UR4, -R26.reuse ;  /* 0x000000043e3e7c23 */ /* 0x100fe2000801081a */
[----:B------:R-:W-:Y:S01]  /*4530*/  FMNMX.FTZ R55, R7, R54, !PT ;  /* 0x0000003607377209 */ /* 0x000fe20007810000 */
[--C-:B------:R-:W-:Y:S01]  /*4540*/  FFMA.FTZ R30, R91, UR4, -R26.reuse ;  /* 0x000000045b1e7c23 */ /* 0x100fe2000801081a */
[----:B------:R-:W-:Y:S01]  /*4550*/  ISETP.GT.AND P2, PT, R78, 0x19, PT ;  /* 0x000000194e00780c */ /* 0x000fe20003f44270 */
[--C-:B------:R-:W-:Y:S01]  /*4560*/  FFMA.FTZ R31, R93, UR4, -R26.reuse ;  /* 0x000000045d1f7c23 */ /* 0x100fe2000801081a */
[----:B------:R-:W-:Y:S01]  /*4570*/  FMNMX.FTZ R76, R8, R55, !PT ;  /* 0x00000037084c7209 */ /* 0x000fe20007810000 */
[----:B------:R-:W-:Y:S01]  /*4580*/  MUFU.EX2 R35, R85 ;  /* 0x0000005500237308 */ /* 0x000fe20000000800 */
[----:B------:R-:W-:Y:S01]  /*4590*/  FSEL R54, R10, -INF , P2 ;  /* 0xff8000000a367808 */ /* 0x000fe20001000000 */
[--C-:B------:R-:W-:Y:S01]  /*45a0*/  FFMA.FTZ R38, R97, UR4, -R26.reuse ;  /* 0x0000000461267c23 */ /* 0x100fe2000801081a */
[----:B------:R-:W-:Y:S01]  /*45b0*/  FMNMX.FTZ R55, R9, R76, !PT ;  /* 0x0000004c09377209 */ /* 0x000fe20007810000 */
[--C-:B------:R-:W-:Y:S01]  /*45c0*/  FFMA.FTZ R34, R95, UR4, -R26.reuse ;  /* 0x000000045f227c23 */ /* 0x100fe2000801081a */
[----:B------:R-:W-:Y:S01]  /*45d0*/  ISETP.GT.AND P2, PT, R78, 0x21, PT ;  /* 0x000000214e00780c */ /* 0x000fe20003f44270 */
[--C-:B------:R-:W-:Y:S01]  /*45e0*/  FFMA.FTZ R53, R53, UR4, -R26.reuse ;  /* 0x0000000435357c23 */ /* 0x100fe2000801081a */
[----:B------:R-:W-:Y:S01]  /*45f0*/  FMNMX.FTZ R76, R54, R55, !PT ;  /* 0x00000037364c7209 */ /* 0x000fe20007810000 */
[----:B------:R1:W-:Y:S01]  /*4600*/  MUFU.EX2 R10, R77 ;  /* 0x0000004d000a7308 */ /* 0x0003e20000000800 */
        /* <DEDUP_REMOVED lines=10> */
[----:B-1----:R-:W-:Y:S01]  /*46b0*/  FMNMX.FTZ R77, R73, R76, !PT ;  /* 0x0000004c494d7209 */ /* 0x002fe20007810000 */
[--C-:B------:R-:W-:Y:S01]  /*46c0*/  FFMA.FTZ R37, R37, UR4, -R26.reuse ;  /* 0x0000000425257c23 */ /* 0x100fe2000801081a */
[----:B------:R-:W-:Y:S01]  /*46d0*/  ISETP.GT.AND P2, PT, R78, 0x31, PT ;  /* 0x000000314e00780c */ /* 0x000fe20003f44270 */
[--C-:B------:R-:W-:Y:S01]  /*46e0*/  FFMA.FTZ R32, R32, UR4, -R26.reuse ;  /* 0x0000000420207c23 */ /* 0x100fe2000801081a */
[----:B------:R-:W-:Y:S01]  /*46f0*/  FMNMX.FTZ R76, R72, R77, !PT ;  /* 0x0000004d484c7209 */ /* 0x000fe20007810000 */
[----:B------:R-:W1:Y:S01]  /*4700*/  MUFU.TANH R43, R43 ;  /* 0x0000002b002b7308 */ /* 0x000e620000002400 */
[----:B0-----:R-:W-:Y:S01]  /*4710*/  FSEL R75, R15, -INF , P3 ;  /* 0xff8000000f4b7808 */ /* 0x001fe20001800000 */
[--C-:B------:R-:W-:Y:S01]  /*4720*/  FFMA.FTZ R29, R29, UR4, -R26.reuse ;  /* 0x000000041d1d7c23 */ /* 0x100fe2000801081a */
[----:B------:R-:W-:Y:S01]  /*4730*/  ISETP.GT.AND P3, PT, R78, 0x38, PT ;  /* 0x000000384e00780c */ /* 0x000fe20003f64270 */
[----:B------:R-:W-:Y:S01]  /*4740*/  FFMA.FTZ R28, R28, UR4, -R26 ;  /* 0x000000041c1c7c23 */ /* 0x000fe2000801081a */
[----:B------:R-:W-:-:S02]  /*4750*/  FSEL R70, R20, -INF , P2 ;  /* 0xff80000014467808 */ /* 0x000fc40001000000 */
[----:B------:R-:W-:Y:S01]  /*4760*/  FMNMX.FTZ R15, R75, R76, !PT ;  /* 0x0000004c4b0f7209 */ /* 0x000fe20007810000 */
[----:B------:R-:W0:Y:S01]  /*4770*/  MUFU.TANH R46, R46 ;  /* 0x0000002e002e7308 */ /* 0x000e220000002400 */
[----:B------:R-:W-:Y:S02]  /*4780*/  FSEL R76, R21, -INF , P3 ;  /* 0xff800000154c7808 */ /* 0x000fe40001800000 */
[----:B------:R-:W-:Y:S02]  /*4790*/  ISETP.GT.AND P2, PT, R78, 0x39, PT ;  /* 0x000000394e00780c */ /* 0x000fe40003f44270 */
[----:B------:R-:W-:Y:S02]  /*47a0*/  FMNMX.FTZ R21, R70, R15, !PT ;  /* 0x0000000f46157209 */ /* 0x000fe40007810000 */
[----:B------:R-:W-:Y:S01]  /*47b0*/  ISETP.GT.AND P3, PT, R78, 0x40, PT ;  /* 0x000000404e00780c */ /* 0x000fe20003f64270 */
[----:B------:R2:W-:Y:S01]  /*47c0*/  MUFU.EX2 R15, R63 ;  /* 0x0000003f000f7308 */ /* 0x0005e20000000800 */
[----:B------:R-:W-:Y:S01]  /*47d0*/  FSEL R77, R64, -INF , P2 ;  /* 0xff800000404d7808 */ /* 0x000fe20001000000 */
[----:B------:R-:W-:Y:S01]  /*47e0*/  FFMA.FTZ R64, R66, UR4, -R26 ;  /* 0x0000000442407c23 */ /* 0x000fe2000801081a */
[----:B------:R-:W-:-:S02]  /*47f0*/  FMNMX.FTZ R20, R76, R21, !PT ;  /* 0x000000154c147209 */ /* 0x000fc40007810000 */
[----:B------:R-:W-:Y:S02]  /*4800*/  FSEL R79, R56, -INF , P3 ;  /* 0xff800000384f7808 */ /* 0x000fe40001800000 */
[C---:B------:R-:W-:Y:S01]  /*4810*/  ISETP.GT.AND P2, PT, R78.reuse, 0x41, PT ;  /* 0x000000414e00780c */ /* 0x040fe20003f44270 */
[----:B------:R-:W0:Y:S01]  /*4820*/  MUFU.TANH R47, R47 ;  /* 0x0000002f002f7308 */ /* 0x000e220000002400 */
[----:B------:R-:W-:Y:S02]  /*4830*/  FMNMX.FTZ R56, R77, R20, !PT ;  /* 0x000000144d387209 */ /* 0x000fe40007810000 */
[C---:B------:R-:W-:Y:S02]  /*4840*/  ISETP.GT.AND P3, PT, R78.reuse, 0x48, PT ;  /* 0x000000484e00780c */ /* 0x040fe40003f64270 */
[----:B------:R-:W-:Y:S01]  /*4850*/  FSEL R66, R57, -INF , P2 ;  /* 0xff80000039427808 */ /* 0x000fe20001000000 */
[----:B------:R-:W-:Y:S01]  /*4860*/  FFMA.FTZ R57, R67, UR4, -R26 ;  /* 0x0000000443397c23 */ /* 0x000fe2000801081a */
[----:B------:R-:W-:Y:S01]  /*4870*/  FMNMX.FTZ R21, R79, R56, !PT ;  /* 0x000000384f157209 */ /* 0x000fe20007810000 */
[----:B------:R4:W-:Y:S01]  /*4880*/  MUFU.EX2 R20, R64 ;  /* 0x0000004000147308 */ /* 0x0009e20000000800 */
[----:B------:R-:W-:-:S02]  /*4890*/  ISETP.GT.AND P2, PT, R78, 0x49, PT ;  /* 0x000000494e00780c */ /* 0x000fc40003f44270 */
[----:B------:R-:W-:Y:S02]  /*48a0*/  FSEL R85, R58, -INF , P3 ;  /* 0xff8000003a557808 */ /* 0x000fe40001800000 */
[----:B------:R-:W-:Y:S02]  /*48b0*/  FMNMX.FTZ R56, R66, R21, !PT ;  /* 0x0000001542387209 */ /* 0x000fe40007810000 */
[C---:B------:R-:W-:Y:S01]  /*48c0*/  ISETP.GT.AND P3, PT, R78.reuse, 0x50, PT ;  /* 0x000000504e00780c */ /* 0x040fe20003f64270 */
[----:B------:R5:W-:Y:S01]  /*48d0*/  MUFU.EX2 R21, R57 ;  /* 0x0000003900157308 */ /* 0x000be20000000800 */
[----:B------:R-:W-:Y:S02]  /*48e0*/  FSEL R87, R59, -INF , P2 ;  /* 0xff8000003b577808 */ /* 0x000fe40001000000 */
[----:B------:R-:W-:Y:S02]  /*48f0*/  FMNMX.FTZ R56, R85, R56, !PT ;  /* 0x0000003855387209 */ /* 0x000fe40007810000 */
[----:B------:R-:W-:-:S02]  /*4900*/  ISETP.GT.AND P2, PT, R78, 0x51, PT ;  /* 0x000000514e00780c */ /* 0x000fc40003f44270 */
[----:B------:R-:W-:Y:S01]  /*4910*/  FSEL R67, R48, -INF , P3 ;  /* 0xff80000030437808 */ /* 0x000fe20001800000 */
[--C-:B------:R-:W-:Y:S01]  /*4920*/  FFMA.FTZ R48, R69, UR4, -R26.reuse ;  /* 0x0000000445307c23 */ /* 0x100fe2000801081a */
[----:B------:R-:W-:Y:S01]  /*4930*/  FMNMX.FTZ R56, R87, R56, !PT ;  /* 0x0000003857387209 */ /* 0x000fe20007810000 */
[----:B------:R-:W-:Y:S01]  /*4940*/  MUFU.EX2 R27, R27 ;  /* 0x0000001b001b7308 */ /* 0x000fe20000000800 */
[----:B------:R-:W-:Y:S02]  /*4950*/  ISETP.GT.AND P3, PT, R78, 0x58, PT ;  /* 0x000000584e00780c */ /* 0x000fe40003f64270 */
[----:B------:R-:W-:Y:S01]  /*4960*/  FSEL R69, R49, -INF , P2 ;  /* 0xff80000031457808 */ /* 0x000fe20001000000 */
[----:B------:R-:W-:Y:S01]  /*4970*/  FFMA.FTZ R49, R68, UR4, -R26 ;  /* 0x0000000444317c23 */ /* 0x000fe2000801081a */
[----:B------:R-:W-:Y:S02]  /*4980*/  FMNMX.FTZ R56, R67, R56, !PT ;  /* 0x0000003843387209 */ /* 0x000fe40007810000 */
[----:B------:R-:W-:Y:S01]  /*4990*/  ISETP.GT.AND P2, PT, R78, 0x59, PT ;  /* 0x000000594e00780c */ /* 0x000fe20003f44270 */
[----:B------:R-:W0:Y:S01]  /*49a0*/  MUFU.EX2 R30, R30 ;  /* 0x0000001e001e7308 */ /* 0x000e220000000800 */
[----:B--2---:R-:W-:-:S02]  /*49b0*/  FSEL R63, R80, -INF , P3 ;  /* 0xff800000503f7808 */ /* 0x004fc40001800000 */
[----:B------:R-:W-:Y:S02]  /*49c0*/  FMNMX.FTZ R56, R69, R56, !PT ;  /* 0x0000003845387209 */ /* 0x000fe40007810000 */
[C---:B------:R-:W-:Y:S02]  /*49d0*/  ISETP.GT.AND P3, PT, R78.reuse, 0x60, PT ;  /* 0x000000604e00780c */ /* 0x040fe40003f64270 */
[----:B----4-:R-:W-:Y:S01]  /*49e0*/  FSEL R64, R81, -INF , P2 ;  /* 0xff80000051407808 */ /* 0x010fe20001000000 */
[----:B------:R-:W-:Y:S01]  /*49f0*/  MUFU.EX2 R31, R31 ;  /* 0x0000001f001f7308 */ /* 0x000fe20000000800 */
[----:B-----5:R-:W-:Y:S01]  /*4a00*/  FMNMX.FTZ R57, R63, R56, !PT ;  /* 0x000000383f397209 */ /* 0x020fe20007810000 */
[----:B------:R-:W-:Y:S01]  /*4a10*/  FFMA.FTZ R56, R65, UR4, -R26 ;  /* 0x0000000441387c23 */ /* 0x000fe2000801081a */
        /* <DEDUP_REMOVED lines=13> */
[----:B------:R2:W-:Y:S01]  /*4af0*/  MUFU.EX2 R57, R62 ;  /* 0x0000003e00397308 */ /* 0x0005e20000000800 */
[----:B------:R-:W-:Y:S01]  /*4b00*/  FMNMX.FTZ R59, R83, R58, !PT ;  /* 0x0000003a533b7209 */ /* 0x000fe20007810000 */
        /* <DEDUP_REMOVED lines=10> */
[----:B---3--:R-:W-:-:S02]  /*4bb0*/  FSEL R89, R89, -INF , P3 ;  /* 0xff80000059597808 */ /* 0x008fc40001800000 */
[----:B--2---:R-:W-:Y:S02]  /*4bc0*/  FMNMX.FTZ R62, R90, R59, !PT ;  /* 0x0000003b5a3e7209 */ /* 0x004fe40007810000 */
[----:B------:R-:W-:Y:S02]  /*4bd0*/  ISETP.GT.AND P3, PT, R78, 0x80, PT ;  /* 0x000000804e00780c */ /* 0x000fe40003f64270 */
[----:B------:R-:W-:Y:S01]  /*4be0*/  FSEL R92, R92, -INF , P2 ;  /* 0xff8000005c5c7808 */ /* 0x000fe20001000000 */
[----:B------:R-:W-:Y:S01]  /*4bf0*/  MUFU.EX2 R14, R14 ;  /* 0x0000000e000e7308 */ /* 0x000fe20000000800 */
[----:B------:R-:W-:Y:S02]  /*4c00*/  FMNMX.FTZ R59, R89, R62, !PT ;  /* 0x0000003e593b7209 */ /* 0x000fe40007810000 */
[----:B------:R-:W-:Y:S02]  /*4c10*/  ISETP.GT.AND P2, PT, R78, 0x81, PT ;  /* 0x000000814e00780c */ /* 0x000fe40003f44270 */
[----:B------:R-:W-:Y:S01]  /*4c20*/  FSEL R61, R42, -INF , P3 ;  /* 0xff8000002a3d7808 */ /* 0x000fe20001800000 */
[--C-:B------:R-:W-:Y:S01]  /*4c30*/  FFMA.FTZ R42, R60, UR4, -R26.reuse ;  /* 0x000000043c2a7c23 */ /* 0x100fe2000801081a */
[----:B------:R-:W-:Y:S01]  /*4c40*/  FMNMX.FTZ R62, R92, R59, !PT ;  /* 0x0000003b5c3e7209 */ /* 0x000fe20007810000 */
[----:B------:R-:W-:Y:S01]  /*4c50*/  FFMA.FTZ R59, R52, UR4, -R26 ;  /* 0x00000004343b7c23 */ /* 0x000fe2000801081a */
[----:B-1----:R-:W-:Y:S01]  /*4c60*/  FSEL R60, R43, -INF , P2 ;  /* 0xff8000002b3c7808 */ /* 0x002fe20001000000 */
[----:B------:R-:W-:Y:S01]  /*4c70*/  MUFU.EX2 R48, R48 ;  /* 0x0000003000307308 */ /* 0x000fe20000000800 */
[----:B------:R-:W-:-:S02]  /*4c80*/  ISETP.GT.AND P3, PT, R78, 0x88, PT ;  /* 0x000000884e00780c */ /* 0x000fc40003f64270 */
[----:B------:R-:W-:Y:S02]  /*4c90*/  FMNMX.FTZ R43, R61, R62, !PT ;  /* 0x0000003e3d2b7209 */ /* 0x000fe40007810000 */
[----:B------:R-:W-:Y:S02]  /*4ca0*/  ISETP.GT.AND P2, PT, R78, 0x89, PT ;  /* 0x000000894e00780c */ /* 0x000fe40003f44270 */
[----:B0-----:R-:W-:Y:S01]  /*4cb0*/  FSEL R62, R46, -INF , P3 ;  /* 0xff8000002e3e7808 */ /* 0x001fe20001800000 */
[--C-:B------:R-:W-:Y:S01]  /*4cc0*/  FFMA.FTZ R46, R51, UR4, -R26.reuse ;  /* 0x00000004332e7c23 */ /* 0x100fe2000801081a */
[----:B------:R-:W-:Y:S01]  /*4cd0*/  FMNMX.FTZ R43, R60, R43, !PT ;  /* 0x0000002b3c2b7209 */ /* 0x000fe20007810000 */
[----:B------:R-:W-:Y:S01]  /*4ce0*/  MUFU.EX2 R49, R49 ;  /* 0x0000003100317308 */ /* 0x000fe20000000800 */
[----:B------:R-:W-:Y:S01]  /*4cf0*/  FSEL R52, R47, -INF , P2 ;  /* 0xff8000002f347808 */ /* 0x000fe20001000000 */
[----:B------:R-:W-:Y:S01]  /*4d00*/  FFMA.FTZ R47, R50, UR4, -R26 ;  /* 0x00000004322f7c23 */ /* 0x000fe2000801081a */
[----:B------:R-:W-:-:S04]  /*4d10*/  FMNMX.FTZ R43, R62, R43, !PT ;  /* 0x0000002b3e2b7209 */ /* 0x000fc80007810000 */
[----:B------:R-:W-:Y:S01]  /*4d20*/  FMNMX.FTZ R51, R52, R43, !PT ;  /* 0x0000002b34337209 */ /* 0x000fe20007810000 */
[--C-:B------:R-:W-:Y:S01]  /*4d30*/  FFMA.FTZ R43, R45, UR4, -R26.reuse ;  /* 0x000000042d2b7c23 */ /* 0x100fe2000801081a */
[----:B------:R-:W-:Y:S03]  /*4d40*/  MUFU.EX2 R56, R56 ;  /* 0x0000003800387308 */ /* 0x000fe60000000800 */
[----:B------:R-:W0:Y:S05]  /*4d50*/  SHFL.BFLY PT, R50, R51, 0x2, 0x1f ;  /* 0x0c401f0033327f89 */ /* 0x000e2a00000e0000 */
[----:B------:R-:W-:Y:S08]  /*4d60*/  MUFU.EX2 R58, R58 ;  /* 0x0000003a003a7308 */ /* 0x000ff00000000800 */
[----:B------:R-:W-:Y:S08]  /*4d70*/  MUFU.EX2 R53, R53 ;  /* 0x0000003500357308 */ /* 0x000ff00000000800 */
[----:B------:R-:W-:Y:S01]  /*4d80*/  MUFU.EX2 R42, R42 ;  /* 0x0000002a002a7308 */ /* 0x000fe20000000800 */
[----:B0-----:R-:W-:Y:S01]  /*4d90*/  FMNMX.FTZ R45, R51, R50, !PT ;  /* 0x00000032332d7209 */ /* 0x001fe20007810000 */
[--C-:B------:R-:W-:Y:S01]  /*4da0*/  FFMA.FTZ R50, R33, UR4, -R26.reuse ;  /* 0x0000000421327c23 */ /* 0x100fe2000801081a */
[--C-:B------:R-:W-:Y:S01]  /*4db0*/  FFMA.FTZ R33, R36, UR4, -R26.reuse ;  /* 0x0000000424217c23 */ /* 0x100fe2000801081a */
[----:B------:R-:W-:-:S02]  /*4dc0*/  FFMA.FTZ R36, R25, UR4, -R26 ;  /* 0x0000000419247c23 */ /* 0x000fc4000801081a */
[----:B------:R-:W0:Y:S02]  /*4dd0*/  SHFL.BFLY PT, R130, R45, 0x1, 0x1f ;  /* 0x0c201f002d827f89 */ /* 0x000e2400000e0000 */
[----:B------:R-:W-:Y:S08]  /*4de0*/  MUFU.EX2 R59, R59 ;  /* 0x0000003b003b7308 */ /* 0x000ff00000000800 */
[----:B------:R-:W-:Y:S08]  /*4df0*/  MUFU.EX2 R46, R46 ;  /* 0x0000002e002e7308 */ /* 0x000ff00000000800 */
[----:B------:R-:W-:Y:S01]  /*4e00*/  MUFU.EX2 R47, R47 ;  /* 0x0000002f002f7308 */ /* 0x000fe20000000800 */
[----:B0-----:R-:W-:Y:S01]  /*4e10*/  FMNMX.FTZ R130, R45, R130, !PT ;  /* 0x000000822d827209 */ /* 0x001fe20007810000 */
[----:B------:R-:W-:-:S06]  /*4e20*/  FFMA.FTZ R45, R24, UR4, -R26 ;  /* 0x00000004182d7c23 */ /* 0x000fcc000801081a */
[----:B------:R-:W-:Y:S01]  /*4e30*/  MUFU.EX2 R43, R43 ;  /* 0x0000002b002b7308 */ /* 0x000fe20000000800 */
[C---:B------:R-:W-:Y:S01]  /*4e40*/  FSETP.NEU.FTZ.AND P2, PT, R130.reuse, -INF , PT ;  /* 0xff8000008200780b */ /* 0x040fe20003f5d000 */
[----:B------:R-:W-:-:S05]  /*4e50*/  FMUL.FTZ R25, R130, UR4 ;  /* 0x0000000482197c20 */ /* 0x000fca0008410000 */
[----:B------:R-:W-:Y:S01]  /*4e60*/  FSEL R24, R25, RZ, P2 ;  /* 0x000000ff19187208 */ /* 0x000fe20001000000 */
[----:B------:R-:W-:Y:S01]  /*4e70*/  MUFU.EX2 R44, R44 ;  /* 0x0000002c002c7308 */ /* 0x000fe20000000800 */
        /* <DEDUP_REMOVED lines=12> */
[----:B------:R-:W-:Y:S01]  /*4f40*/  FFMA.FTZ R55, R75, UR4, -R24 ;  /* 0x000000044b377c23 */ /* 0x000fe20008010818 */
[----:B------:R1:W2:Y:S01]  /*4f50*/  MUFU.EX2 R81, R39 ;  /* 0x0000002700517308 */ /* 0x0002a20000000800 */
[----:B0-----:R-:W-:Y:S01]  /*4f60*/  @!P1 PRMT R4, RZ, 0x654, R0 ;  /* 0x00000654ff049816 */ /* 0x001fe20000000000 */
[--C-:B------:R-:W-:Y:S01]  /*4f70*/  FFMA.FTZ R72, R70, UR4, -R24.reuse ;  /* 0x0000000446487c23 */ /* 0x100fe20008010818 */
[--C-:B------:R-:W-:Y:S01]  /*4f80*/  FFMA.FTZ R70, R79, UR4, -R24.reuse ;  /* 0x000000044f467c23 */ /* 0x100fe20008010818 */
[--C-:B------:R-:W-:Y:S01]  /*4f90*/  FFMA.FTZ R75, R66, UR4, -R24.reuse ;  /* 0x00000004424b7c23 */ /* 0x100fe20008010818 */
[----:B------:R0:W-:Y:S01]  /*4fa0*/  @!P1 SYNCS.ARRIVE.TRANS64.RED.A1T0 RZ, [R4+URZ], RZ ;  /* 0x000000ff04ff99a7 */ /* 0x0001e2000810043f */
[--C-:B------:R-:W-:Y:S01]  /*4fb0*/  FFMA.FTZ R66, R85, UR4, -R24.reuse ;  /* 0x0000000455427c23 */ /* 0x100fe20008010818 */
[--C-:B------:R-:W-:Y:S01]  /*4fc0*/  FFMA.FTZ R84, R84, UR4, -R24.reuse ;  /* 0x0000000454547c23 */ /* 0x100fe20008010818 */
[----:B------:R3:W4:Y:S01]  /*4fd0*/  MUFU.EX2 R91, R5 ;  /* 0x00000005005b7308 */ /* 0x0007220000000800 */
[--C-:B-1----:R-:W-:Y:S01]  /*4fe0*/  FFMA.FTZ R39, R54, UR4, -R24.reuse ;  /* 0x0000000436277c23 */ /* 0x102fe20008010818 */
[--C-:B------:R-:W-:Y:S01]  /*4ff0*/  FFMA.FTZ R54, R73, UR4, -R24.reuse ;  /* 0x0000000449367c23 */ /* 0x100fe20008010818 */
[--C-:B------:R-:W-:Y:S01]  /*5000*/  FFMA.FTZ R73, R76, UR4, -R24.reuse ;  /* 0x000000044c497c23 */ /* 0x100fe20008010818 */
[--C-:B------:R-:W-:Y:S01]  /*5010*/  FFMA.FTZ R76, R77, UR4, -R24.reuse ;  /* 0x000000044d4c7c23 */ /* 0x100fe20008010818 */
[----:B0-----:R-:W-:Y:S01]  /*5020*/  F2FP.F16.F32.PACK_AB R4, R30, R27 ;  /* 0x0000001b1e04723e */ /* 0x001fe200000000ff */
[--C-:B------:R-:W-:Y:S01]  /*5030*/  FFMA.FTZ R77, R87, UR4, -R24.reuse ;  /* 0x00000004574d7c23 */ /* 0x100fe20008010818 */
[--C-:B------:R-:W-:Y:S01]  /*5040*/  FFMA.FTZ R86, R86, UR4, -R24.reuse ;  /* 0x0000000456567c23 */ /* 0x100fe20008010818 */
[----:B------:R0:W1:Y:S01]  /*5050*/  MUFU.EX2 R94, R6 ;  /* 0x00000006005e7308 */ /* 0x0000620000000800 */
[----:B--2---:R-:W-:Y:S01]  /*5060*/  FADD.FTZ R8, R80, R81 ;  /* 0x0000005150087221 */ /* 0x004fe20000010000 */
[--C-:B---3--:R-:W-:Y:S01]  /*5070*/  FFMA.FTZ R5, R67, UR4, -R24.reuse ;  /* 0x0000000443057c23 */ /* 0x108fe20008010818 */
[--C-:B------:R-:W-:Y:S01]  /*5080*/  FFMA.FTZ R67, R69, UR4, -R24.reuse ;  /* 0x0000000445437c23 */ /* 0x100fe20008010818 */
[--C-:B------:R-:W-:Y:S01]  /*5090*/  FFMA.FTZ R88, R88, UR4, -R24.reuse ;  /* 0x0000000458587c23 */ /* 0x100fe20008010818 */
[--C-:B------:R-:W-:Y:S01]  /*50a0*/  FFMA.FTZ R90, R90, UR4, -R24.reuse ;  /* 0x000000045a5a7c23 */ /* 0x100fe20008010818 */
[--C-:B------:R-:W-:Y:S01]  /*50b0*/  FFMA.FTZ R89, R89, UR4, -R24.reuse ;  /* 0x0000000459597c23 */ /* 0x100fe20008010818 */
[----:B------:R-:W-:Y:S01]  /*50c0*/  FFMA.FTZ R92, R92, UR4, -R24 ;  /* 0x000000045c5c7c23 */ /* 0x000fe20008010818 */
[----:B------:R-:W2:Y:S01]  /*50d0*/  MUFU.EX2 R25, R25 ;  /* 0x0000001900197308 */ /* 0x000ea20000000800 */
[----:B0-----:R-:W-:Y:S01]  /*50e0*/  FADD.FTZ R6, R27, R30 ;  /* 0x0000001e1b067221 */ /* 0x001fe20000010000 */
[----:B----4-:R-:W-:Y:S01]  /*50f0*/  FADD.FTZ R9, R91, R8 ;  /* 0x000000085b097221 */ /* 0x010fe20000010000 */
[--C-:B------:R-:W-:Y:S01]  /*5100*/  FFMA.FTZ R30, R63, UR4, -R24.reuse ;  /* 0x000000043f1e7c23 */ /* 0x100fe20008010818 */
[----:B------:R-:W-:Y:S01]  /*5110*/  FFMA.FTZ R63, R83, UR4, -R24 ;  /* 0x00000004533f7c23 */ /* 0x000fe20008010818 */
[----:B------:R-:W-:Y:S01]  /*5120*/  FADD.FTZ R7, R31, R6 ;  /* 0x000000061f077221 */ /* 0x000fe20000010000 */
[----:B------:R-:W-:Y:S01]  /*5130*/  F2FP.F16.F32.PACK_AB R6, R38, R31 ;  /* 0x0000001f2606723e */ /* 0x000fe200000000ff */
[--C-:B------:R-:W-:Y:S01]  /*5140*/  FFMA.FTZ R31, R64, UR4, -R24.reuse ;  /* 0x00000004401f7c23 */ /* 0x100fe20008010818 */
[----:B------:R-:W0:Y:S01]  /*5150*/  MUFU.EX2 R68, R68 ;  /* 0x0000004400447308 */ /* 0x000e220000000800 */
[----:B------:R-:W-:Y:S01]  /*5160*/  FADD.FTZ R11, R38, R7 ;  /* 0x00000007260b7221 */ /* 0x000fe20000010000 */
[----:B-1----:R-:W-:Y:S01]  /*5170*/  FADD.FTZ R8, R94, R9 ;  /* 0x000000095e087221 */ /* 0x002fe20000010000 */
[--C-:B------:R-:W-:Y:S01]  /*5180*/  FFMA.FTZ R38, R82, UR4, -R24.reuse ;  /* 0x0000000452267c23 */ /* 0x100fe20008010818 */
[--C-:B------:R-:W-:Y:S01]  /*5190*/  FFMA.FTZ R60, R60, UR4, -R24.reuse ;  /* 0x000000043c3c7c23 */ /* 0x100fe20008010818 */
[----:B------:R-:W-:Y:S01]  /*51a0*/  FADD.FTZ R64, R34, R11 ;  /* 0x0000000b22407221 */ /* 0x000fe20000010000 */
[--C-:B------:R-:W-:Y:S01]  /*51b0*/  FFMA.FTZ R62, R62, UR4, -R24.reuse ;  /* 0x000000043e3e7c23 */ /* 0x100fe20008010818 */
[----:B------:R-:W-:Y:S01]  /*51c0*/  FFMA.FTZ R52, R52, UR4, -R24 ;  /* 0x0000000434347c23 */ /* 0x000fe20008010818 */
[----:B------:R-:W1:Y:S01]  /*51d0*/  MUFU.EX2 R26, R26 ;  /* 0x0000001a001a7308 */ /* 0x000e620000000800 */
[----:B--2---:R-:W-:Y:S01]  /*51e0*/  FADD.FTZ R9, R25, R8 ;  /* 0x0000000819097221 */ /* 0x004fe20000010000 */
[----:B------:R-:W-:Y:S01]  /*51f0*/  FADD.FTZ R64, R3, R64 ;  /* 0x0000004003407221 */ /* 0x000fe20000010000 */
[----:B------:R-:W-:Y:S01]  /*5200*/  F2FP.F16.F32.PACK_AB R7, R94, R91 ;  /* 0x0000005b5e07723e */ /* 0x000fe200000000ff */
[----:B------:R-:W-:-:S02]  /*5210*/  IMAD.MOV.U32 R69, RZ, RZ, R71 ;  /* 0x000000ffff457224 */ /* 0x000fc400078e0047 */
[----:B------:R-:W-:Y:S01]  /*5220*/  FADD.FTZ R11, R35, R64 ;  /* 0x00000040230b7221 */ /* 0x000fe20000010000 */
[----:B------:R-:W-:Y:S01]  /*5230*/  FFMA.FTZ R64, R61, UR4, -R24 ;  /* 0x000000043d407c23 */ /* 0x000fe20008010818 */
[----:B------:R-:W2:Y:S01]  /*5240*/  MUFU.EX2 R39, R39 ;  /* 0x0000002700277308 */ /* 0x000ea20000000800 */
[----:B0-----:R-:W-:Y:S01]  /*5250*/  FADD.FTZ R9, R68, R9 ;  /* 0x0000000944097221 */ /* 0x001fe20000010000 */
[C---:B------:R-:W-:Y:S01]  /*5260*/  FADD.FTZ R11, R10.reuse, R11 ;  /* 0x0000000b0a0b7221 */ /* 0x040fe20000010000 */
[----:B------:R-:W-:Y:S01]  /*5270*/  F2FP.F16.F32.PACK_AB R10, R10, R35 ;  /* 0x000000230a0a723e */ /* 0x000fe200000000ff */
[----:B------:R-:W-:-:S04]  /*5280*/  IMAD.MOV.U32 R35, RZ, RZ, R71 ;  /* 0x000000ffff237224 */ /* 0x000fc800078e0047 */
[----:B------:R-:W0:Y:S01]  /*5290*/  MUFU.EX2 R51, R51 ;  /* 0x0000003300337308 */ /* 0x000e220000000800 */
[----:B-1----:R-:W-:-:S07]  /*52a0*/  FADD.FTZ R8, R26, R9 ;  /* 0x000000091a087221 */ /* 0x002fce0000010000 */
[----:B------:R-:W1:Y:S01]  /*52b0*/  MUFU.EX2 R78, R78 ;  /* 0x0000004e004e7308 */ /* 0x000e620000000800 */
[----:B--2---:R-:W-:-:S07]  /*52c0*/  FADD.FTZ R8, R39, R8 ;  /* 0x0000000827087221 */ /* 0x004fce0000010000 */
[----:B------:R-:W2:Y:S01]  /*52d0*/  MUFU.EX2 R54, R54 ;  /* 0x0000003600367308 */ /* 0x000ea20000000800 */
[----:B0-----:R-:W-:-:S07]  /*52e0*/  FADD.FTZ R9, R51, R8 ;  /* 0x0000000833097221 */ /* 0x001fce0000010000 */
[----:B------:R-:W0:Y:S01]  /*52f0*/  MUFU.EX2 R65, R65 ;  /* 0x0000004100417308 */ /* 0x000e220000000800 */
[----:B-1----:R-:W-:-:S07]  /*5300*/  FADD.FTZ R9, R78, R9 ;  /* 0x000000094e097221 */ /* 0x002fce0000010000 */
[----:B------:R1:W-:Y:S08]  /*5310*/  MUFU.EX2 R0, R5 ;  /* 0x0000000500007308 */ /* 0x0003f00000000800 */
[----:B------:R-:W3:Y:S01]  /*5320*/  MUFU.EX2 R55, R55 ;  /* 0x0000003700377308 */ /* 0x000ee20000000800 */
[----:B-1----:R-:W-:Y:S01]  /*5330*/  F2FP.F16.F32.PACK_AB R5, R81, R80 ;  /* 0x000000505105723e */ /* 0x002fe200000000ff */
[----:B------:R-:W-:-:S04]  /*5340*/  FADD.FTZ R80, R12, R11 ;  /* 0x0000000b0c507221 */ /* 0x000fc80000010000 */
[----:B------:R-:W-:Y:S01]  /*5350*/  FADD.FTZ R11, R13, R80 ;  /* 0x000000500d0b7221 */ /* 0x000fe20000010000 */
[----:B--2---:R-:W-:Y:S01]  /*5360*/  FADD.FTZ R80, R54, R9 ;  /* 0x0000000936507221 */ /* 0x004fe20000010000 */
[----:B------:R-:W1:Y:S01]  /*5370*/  MUFU.EX2 R72, R72 ;  /* 0x0000004800487308 */ /* 0x000e620000000800 */
[----:B------:R2:W-:Y:S01]  /*5380*/  STSM.16.M88.4 [R2+0x24300], R4 ;  /* 0x0243000402007844 */ /* 0x0005e20000000200 */
[----:B------:R-:W-:Y:S01]  /*5390*/  FADD.FTZ R8, R14, R11 ;  /* 0x0000000b0e087221 */ /* 0x000fe20000010000 */
[----:B0-----:R-:W-:-:S03]  /*53a0*/  FADD.FTZ R80, R65, R80 ;  /* 0x0000005041507221 */ /* 0x001fc60000010000 */
[----:B------:R-:W-:Y:S01]  /*53b0*/  FADD.FTZ R9, R15, R8 ;  /* 0x000000080f097221 */ /* 0x000fe20000010000 */
[----:B------:R-:W-:Y:S01]  /*53c0*/  F2FP.F16.F32.PACK_AB R8, R3, R34 ;  /* 0x000000220308723e */ /* 0x000fe200000000ff */
[----:B------:R-:W0:Y:S01]  /*53d0*/  MUFU.EX2 R73, R73 ;  /* 0x0000004900497308 */ /* 0x000e220000000800 */
[----:B---3--:R-:W-:Y:S01]  /*53e0*/  FADD.FTZ R3, R55, R80 ;  /* 0x0000005037037221 */ /* 0x008fe20000010000 */
[----:B------:R-:W-:Y:S01]  /*53f0*/  FADD.FTZ R24, R20, R9 ;  /* 0x0000000914187221 */ /* 0x000fe20000010000 */
[----:B------:R-:W-:Y:S02]  /*5400*/  F2FP.F16.F32.PACK_AB R9, R68, R25 ;  /* 0x000000194409723e */ /* 0x000fe400000000ff */
[----:B------:R-:W-:Y:S01]  /*5410*/  MOV R68, R71 ;  /* 0x0000004700447202 */ /* 0x000fe20000000f00 */
[----:B------:R-:W-:Y:S02]  /*5420*/  FADD.FTZ R11, R21, R24 ;  /* 0x00000018150b7221 */ /* 0x000fe40000010000 */
[----:B------:R-:W3:Y:S01]  /*5430*/  MUFU.EX2 R76, R76 ;  /* 0x0000004c004c7308 */ /* 0x000ee20000000800 */
[----:B-1----:R-:W-:Y:S01]  /*5440*/  FADD.FTZ R24, R72, R3 ;  /* 0x0000000348187221 */ /* 0x002fe20000010000 */
[----:B--2---:R-:W-:Y:S01]  /*5450*/  FADD.FTZ R6, R48, R11 ;  /* 0x0000000b30067221 */ /* 0x004fe20000010000 */
[----:B------:R-:W-:-:S02]  /*5460*/  F2FP.F16.F32.PACK_AB R4, R13, R12 ;  /* 0x0000000c0d04723e */ /* 0x000fc400000000ff */
[----:B------:R-:W-:Y:S01]  /*5470*/  F2FP.F16.F32.PACK_AB R11, R39, R26 ;  /* 0x0000001a270b723e */ /* 0x000fe200000000ff */
[----:B------:R-:W-:Y:S01]  /*5480*/  FADD.FTZ R7, R49, R6 ;  /* 0x0000000631077221 */ /* 0x000fe20000010000 */
[----:B------:R-:W-:Y:S01]  /*5490*/  F2FP.F16.F32.PACK_AB R6, R15, R14 ;  /* 0x0000000e0f06723e */ /* 0x000fe200000000ff */
[----:B------:R-:W1:Y:S01]  /*54a0*/  MUFU.EX2 R70, R70 ;  /* 0x0000004600467308 */ /* 0x000e620000000800 */
[----:B0-----:R-:W-:Y:S01]  /*54b0*/  FADD.FTZ R3, R73, R24 ;  /* 0x0000001849037221 */ /* 0x001fe20000010000 */
[----:B------:R-:W-:Y:S01]  /*54c0*/  FADD.FTZ R12, R56, R7 ;  /* 0x00000007380c7221 */ /* 0x000fe20000010000 */
[----:B------:R-:W-:Y:S01]  /*54d0*/  F2FP.F16.F32.PACK_AB R5, R78, R51 ;  /* 0x000000334e05723e */ /* 0x000fe200000000ff */
[----:B------:R-:W-:Y:S01]  /*54e0*/  STSM.16.M88.4 [R2+0x25b00], R8 ;  /* 0x025b000802007844 */ /* 0x000fe20000000200 */
[----:B------:R-:W-:Y:S01]  /*54f0*/  F2FP.F16.F32.PACK_AB R7, R65, R54 ;  /* 0x000000364107723e */ /* 0x000fe200000000ff */
[----:B------:R-:W-:Y:S01]  /*5500*/  FADD.FTZ R13, R57, R12 ;  /* 0x0000000c390d7221 */ /* 0x000fe20000010000 */
[----:B------:R-:W-:Y:S01]  /*5510*/  F2FP.F16.F32.PACK_AB R12, R21, R20 ;  /* 0x00000014150c723e */ /* 0x000fe200000000ff */
[----:B------:R-:W0:Y:S01]  /*5520*/  MUFU.EX2 R75, R75 ;  /* 0x0000004b004b7308 */ /* 0x000e220000000800 */
[----:B---3--:R-:W-:Y:S01]  /*5530*/  FADD.FTZ R3, R76, R3 ;  /* 0x000000034c037221 */ /* 0x008fe20000010000 */
[----:B------:R-:W-:Y:S01]  /*5540*/  FADD.FTZ R20, R58, R13 ;  /* 0x0000000d3a147221 */ /* 0x000fe20000010000 */
[----:B------:R2:W-:Y:S01]  /*5550*/  STSM.16.M88.4 [R2+0x27300], R4 ;  /* 0x0273000402007844 */ /* 0x0005e20000000200 */
[----:B------:R-:W-:Y:S01]  /*5560*/  F2FP.F16.F32.PACK_AB R13, R72, R55 ;  /* 0x00000037480d723e */ /* 0x000fe200000000ff */
[----:B------:R-:W-:-:S02]  /*5570*/  IMAD.MOV.U32 R65, RZ, RZ, R71 ;  /* 0x000000ffff417224 */ /* 0x000fc400078e0047 */
[C---:B------:R-:W-:Y:S01]  /*5580*/  FADD.FTZ R21, R53.reuse, R20 ;  /* 0x0000001435157221 */ /* 0x040fe20000010000 */
[----:B------:R-:W-:Y:S01]  /*5590*/  F2FP.F16.F32.PACK_AB R26, R53, R58 ;  /* 0x0000003a351a723e */ /* 0x000fe200000000ff */
[----:B------:R-:W3:Y:S01]  /*55a0*/  MUFU.EX2 R66, R66 ;  /* 0x0000004200427308 */ /* 0x000ee20000000800 */
[----:B-1----:R-:W-:Y:S01]  /*55b0*/  FADD.FTZ R14, R70, R3 ;  /* 0x00000003460e7221 */ /* 0x002fe20000010000 */
[----:B------:R-:W-:Y:S01]  /*55c0*/  FADD.FTZ R20, R42, R21 ;  /* 0x000000152a147221 */ /* 0x000fe20000010000 */
[----:B------:R-:W-:Y:S01]  /*55d0*/  MOV R58, R71 ;  /* 0x00000047003a7202 */ /* 0x000fe20000000f00 */
[--C-:B------:R-:W-:Y:S02]  /*55e0*/  IMAD.MOV.U32 R55, RZ, RZ, R71.reuse ;  /* 0x000000ffff377224 */ /* 0x100fe400078e0047 */
[----:B------:R-:W-:Y:S01]  /*55f0*/  FADD.FTZ R21, R59, R20 ;  /* 0x000000143b157221 */ /* 0x000fe20000010000 */
[----:B------:R-:W-:Y:S01]  /*5600*/  IMAD.MOV.U32 R54, RZ, RZ, R71 ;  /* 0x000000ffff367224 */ /* 0x000fe200078e0047 */
[----:B------:R-:W1:Y:S01]  /*5610*/  MUFU.EX2 R77, R77 ;  /* 0x0000004d004d7308 */ /* 0x000e620000000800 */
[----:B0-----:R-:W-:Y:S01]  /*5620*/  FADD.FTZ R15, R75, R14 ;  /* 0x0000000e4b0f7221 */ /* 0x001fe20000010000 */
[----:B------:R-:W-:Y:S01]  /*5630*/  FADD.FTZ R20, R46, R21 ;  /* 0x000000152e147221 */ /* 0x000fe20000010000 */
[----:B------:R-:W-:Y:S01]  /*5640*/  F2FP.F16.F32.PACK_AB R14, R49, R48 ;  /* 0x00000030310e723e */ /* 0x000fe200000000ff */
[--C-:B------:R-:W-:Y:S01]  /*5650*/  IMAD.MOV.U32 R53, RZ, RZ, R71.reuse ;  /* 0x000000ffff357224 */ /* 0x100fe200078e0047 */
[----:B--2---:R-:W-:Y:S01]  /*5660*/  F2FP.F16.F32.PACK_AB R4, R59, R42 ;  /* 0x0000002a3b04723e */ /* 0x004fe200000000ff */
[----:B------:R-:W-:Y:S01]  /*5670*/  FADD.FTZ R20, R47, R20 ;  /* 0x000000142f147221 */ /* 0x000fe20000010000 */
[----:B------:R-:W-:Y:S01]  /*5680*/  IMAD.MOV.U32 R59, RZ, RZ, R71 ;  /* 0x000000ffff3b7224 */ /* 0x000fe200078e0047 */
[----:B------:R-:W0:Y:S01]  /*5690*/  MUFU.EX2 R67, R67 ;  /* 0x0000004300437308 */ /* 0x000e220000000800 */
[----:B---3--:R-:W-:Y:S01]  /*56a0*/  FADD.FTZ R24, R66, R15 ;  /* 0x0000000f42187221 */ /* 0x008fe20000010000 */
[----:B------:R-:W-:Y:S01]  /*56b0*/  FADD.FTZ R7, R43, R20 ;  /* 0x000000142b077221 */ /* 0x000fe20000010000 */
[----:B------:R-:W-:Y:S01]  /*56c0*/  F2FP.F16.F32.PACK_AB R15, R76, R73 ;  /* 0x000000494c0f723e */ /* 0x000fe200000000ff */
[----:B------:R-:W-:Y:S01]  /*56d0*/  IMAD.MOV.U32 R51, RZ, RZ, R71 ;  /* 0x000000ffff337224 */ /* 0x000fe200078e0047 */
[----:B------:R-:W-:Y:S01]  /*56e0*/  MOV R48, R71 ;  /* 0x0000004700307202 */ /* 0x000fe20000000f00 */
[----:B------:R-:W-:Y:S01]  /*56f0*/  FADD.FTZ R8, R44, R7 ;  /* 0x000000072c087221 */ /* 0x000fe20000010000 */
[--C-:B------:R-:W-:Y:S01]  /*5700*/  IMAD.MOV.U32 R49, RZ, RZ, R71.reuse ;  /* 0x000000ffff317224 */ /* 0x100fe200078e0047 */
[----:B------:R-:W2:Y:S01]  /*5710*/  MUFU.EX2 R30, R30 ;  /* 0x0000001e001e7308 */ /* 0x000ea20000000800 */
[C---:B-1----:R-:W-:Y:S01]  /*5720*/  FADD.FTZ R25, R77.reuse, R24 ;  /* 0x000000184d197221 */ /* 0x042fe20000010000 */
[----:B------:R-:W-:Y:S01]  /*5730*/  STSM.16.M88.4 [R2+0x28b00], R12 ;  /* 0x028b000c02007844 */ /* 0x000fe20000000200 */
[----:B------:R-:W-:Y:S01]  /*5740*/  F2FP.F16.F32.PACK_AB R27, R77, R66 ;  /* 0x000000424d1b723e */ /* 0x000fe200000000ff */
[----:B------:R-:W-:-:S02]  /*5750*/  IMAD.MOV.U32 R66, RZ, RZ, R71 ;  /* 0x000000ffff427224 */ /* 0x000fc400078e0047 */
[----:B------:R-:W-:Y:S01]  /*5760*/  FADD.FTZ R24, R0, R25 ;  /* 0x0000001900187221 */ /* 0x000fe20000010000 */
[--C-:B------:R-:W-:Y:S01]  /*5770*/  IMAD.MOV.U32 R42, RZ, RZ, R71.reuse ;  /* 0x000000ffff2a7224 */ /* 0x100fe200078e0047 */
[----:B------:R-:W1:Y:S02]  /*5780*/  MUFU.EX2 R31, R31 ;  /* 0x0000001f001f7308 */ /* 0x000e640000000800 */
[----:B0-----:R-:W-:Y:S01]  /*5790*/  FADD.FTZ R25, R67, R24 ;  /* 0x0000001843197221 */ /* 0x001fe20000010000 */
[----:B------:R-:W-:Y:S01]  /*57a0*/  F2FP.F16.F32.PACK_AB R24, R57, R56 ;  /* 0x000000383918723e */ /* 0x000fe200000000ff */
[--C-:B------:R-:W-:Y:S02]  /*57b0*/  IMAD.MOV.U32 R57, RZ, RZ, R71.reuse ;  /* 0x000000ffff397224 */ /* 0x100fe400078e0047 */
[--C-:B------:R-:W-:Y:S02]  /*57c0*/  IMAD.MOV.U32 R56, RZ, RZ, R71.reuse ;  /* 0x000000ffff387224 */ /* 0x100fe400078e0047 */
[----:B------:R-:W-:Y:S01]  /*57d0*/  IMAD.MOV.U32 R39, RZ, RZ, R71 ;  /* 0x000000ffff277224 */ /* 0x000fe200078e0047 */
[----:B------:R-:W0:Y:S01]  /*57e0*/  MUFU.EX2 R38, R38 ;  /* 0x0000002600267308 */ /* 0x000e220000000800 */
[----:B--2---:R-:W-:Y:S01]  /*57f0*/  FADD.FTZ R34, R30, R25 ;  /* 0x000000191e227221 */ /* 0x004fe20000010000 */
[----:B------:R-:W-:Y:S01]  /*5800*/  F2FP.F16.F32.PACK_AB R25, R75, R70 ;  /* 0x000000464b19723e */ /* 0x000fe200000000ff */
[----:B------:R-:W-:-:S04]  /*5810*/  IMAD.MOV.U32 R70, RZ, RZ, R71 ;  /* 0x000000ffff467224 */ /* 0x000fc800078e0047 */
[----:B------:R2:W-:Y:S01]  /*5820*/  STSM.16.M88.4 [R2+0x2a300], R24 ;  /* 0x02a3001802007844 */ /* 0x0005e20000000200 */
[----:B------:R-:W3:Y:S01]  /*5830*/  MUFU.EX2 R61, R84 ;  /* 0x00000054003d7308 */ /* 0x000ee20000000800 */
[C---:B-1----:R-:W-:Y:S01]  /*5840*/  FADD.FTZ R5, R31.reuse, R34 ;  /* 0x000000221f057221 */ /* 0x042fe20000010000 */
[----:B------:R-:W-:Y:S01]  /*5850*/  F2FP.F16.F32.PACK_AB R7, R31, R30 ;  /* 0x0000001e1f07723e */ /* 0x000fe200000000ff */
[----:B------:R-:W-:-:S05]  /*5860*/  IMAD.MOV.U32 R34, RZ, RZ, R71 ;  /* 0x000000ffff227224 */ /* 0x000fca00078e0047 */
[----:B------:R-:W1:Y:S01]  /*5870*/  MUFU.EX2 R41, R41 ;  /* 0x0000002900297308 */ /* 0x000e620000000800 */
[----:B0-----:R-:W-:Y:S01]  /*5880*/  FADD.FTZ R6, R38, R5 ;  /* 0x0000000526067221 */ /* 0x001fe20000010000 */
[----:B------:R-:W-:Y:S01]  /*5890*/  F2FP.F16.F32.PACK_AB R5, R67, R0 ;  /* 0x000000004305723e */ /* 0x000fe200000000ff */
[--C-:B------:R-:W-:Y:S02]  /*58a0*/  IMAD.MOV.U32 R67, RZ, RZ, R71.reuse ;  /* 0x000000ffff437224 */ /* 0x100fe400078e0047 */
[----:B--2---:R-:W-:-:S03]  /*58b0*/  IMAD.MOV.U32 R27, RZ, RZ, R71 ;  /* 0x000000ffff1b7224 */ /* 0x004fc600078e0047 */
[----:B------:R-:W0:Y:S01]  /*58c0*/  MUFU.EX2 R63, R63 ;  /* 0x0000003f003f7308 */ /* 0x000e220000000800 */
[----:B---3--:R-:W-:Y:S01]  /*58d0*/  FADD.FTZ R0, R61, R6 ;  /* 0x000000063d007221 */ /* 0x008fe20000010000 */
[----:B------:R-:W-:Y:S01]  /*58e0*/  F2FP.F16.F32.PACK_AB R6, R47, R46 ;  /* 0x0000002e2f06723e */ /* 0x000fe200000000ff */
[--C-:B------:R-:W-:Y:S02]  /*58f0*/  IMAD.MOV.U32 R47, RZ, RZ, R71.reuse ;  /* 0x000000ffff2f7224 */ /* 0x100fe400078e0047 */
[--C-:B------:R-:W-:Y:S02]  /*5900*/  IMAD.MOV.U32 R46, RZ, RZ, R71.reuse ;  /* 0x000000ffff2e7224 */ /* 0x100fe400078e0047 */
[----:B------:R2:W-:Y:S01]  /*5910*/  STSM.16.M88.4 [R2+0x2bb00], R4 ;  /* 0x02bb000402007844 */ /* 0x0005e20000000200 */
[----:B------:R-:W3:Y:S01]  /*5920*/  MUFU.EX2 R40, R40 ;  /* 0x0000002800287308 */ /* 0x000ee20000000800 */
[----:B-1----:R-:W-:Y:S01]  /*5930*/  FADD.FTZ R9, R41, R8 ;  /* 0x0000000829097221 */ /* 0x002fe20000010000 */
[----:B------:R-:W-:Y:S01]  /*5940*/  F2FP.F16.F32.PACK_AB R8, R44, R43 ;  /* 0x0000002b2c08723e */ /* 0x000fe200000000ff */
[----:B------:R-:W-:-:S02]  /*5950*/  IMAD.MOV.U32 R44, RZ, RZ, R71 ;  /* 0x000000ffff2c7224 */ /* 0x000fc400078e0047 */
[--C-:B------:R-:W-:Y:S02]  /*5960*/  IMAD.MOV.U32 R43, RZ, RZ, R71.reuse ;  /* 0x000000ffff2b7224 */ /* 0x100fe400078e0047 */
[--C-:B------:R-:W-:Y:S01]  /*5970*/  IMAD.MOV.U32 R26, RZ, RZ, R71.reuse ;  /* 0x000000ffff1a7224 */ /* 0x100fe200078e0047 */
[----:B------:R-:W1:Y:S01]  /*5980*/  MUFU.EX2 R86, R86 ;  /* 0x0000005600567308 */ /* 0x000e620000000800 */
[----:B0-----:R-:W-:Y:S01]  /*5990*/  FADD.FTZ R11, R63, R0 ;  /* 0x000000003f0b7221 */ /* 0x001fe20000010000 */
[----:B------:R-:W-:-:S06]  /*59a0*/  IMAD.MOV.U32 R24, RZ, RZ, R71 ;  /* 0x000000ffff187224 */ /* 0x000fcc00078e0047 */
[----:B------:R-:W0:Y:S01]  /*59b0*/  MUFU.EX2 R37, R37 ;  /* 0x0000002500257308 */ /* 0x000e220000000800 */
[----:B---3--:R-:W-:-:S07]  /*59c0*/  FADD.FTZ R0, R40, R9 ;  /* 0x0000000928007221 */ /* 0x008fce0000010000 */
[----:B------:R-:W3:Y:S01]  /*59d0*/  MUFU.EX2 R88, R88 ;  /* 0x0000005800587308 */ /* 0x000ee20000000800 */
[----:B-1----:R-:W-:-:S07]  /*59e0*/  FADD.FTZ R11, R86, R11 ;  /* 0x0000000b560b7221 */ /* 0x002fce0000010000 */
[----:B------:R-:W1:Y:S01]  /*59f0*/  MUFU.EX2 R50, R50 ;  /* 0x0000003200327308 */ /* 0x000e620000000800 */
[----:B0-----:R-:W-:-:S07]  /*5a00*/  FADD.FTZ R9, R37, R0 ;  /* 0x0000000025097221 */ /* 0x001fce0000010000 */
[----:B------:R-:W0:Y:S01]  /*5a10*/  MUFU.EX2 R3, R90 ;  /* 0x0000005a00037308 */ /* 0x000e220000000800 */
[----:B---3--:R-:W-:Y:S01]  /*5a20*/  FADD.FTZ R0, R88, R11 ;  /* 0x0000000b58007221 */ /* 0x008fe20000010000 */
[----:B------:R-:W-:Y:S01]  /*5a30*/  F2FP.F16.F32.PACK_AB R11, R86, R63 ;  /* 0x0000003f560b723e */ /* 0x000fe200000000ff */
[----:B------:R-:W-:-:S05]  /*5a40*/  IMAD.MOV.U32 R63, RZ, RZ, R71 ;  /* 0x000000ffff3f7224 */ /* 0x000fca00078e0047 */
[----:B------:R-:W3:Y:S01]  /*5a50*/  MUFU.EX2 R33, R33 ;  /* 0x0000002100217308 */ /* 0x000ee20000000800 */
[C---:B-1----:R-:W-:Y:S01]  /*5a60*/  FADD.FTZ R10, R50.reuse, R9 ;  /* 0x00000009320a7221 */ /* 0x042fe20000010000 */
[----:B------:R-:W-:Y:S01]  /*5a70*/  F2FP.F16.F32.PACK_AB R9, R61, R38 ;  /* 0x000000263d09723e */ /* 0x000fe200000000ff */
[--C-:B------:R-:W-:Y:S01]  /*5a80*/  IMAD.MOV.U32 R61, RZ, RZ, R71.reuse ;  /* 0x000000ffff3d7224 */ /* 0x100fe200078e0047 */
[----:B--2---:R-:W-:Y:S01]  /*5a90*/  F2FP.F16.F32.PACK_AB R4, R50, R37 ;  /* 0x000000253204723e */ /* 0x004fe200000000ff */
[--C-:B------:R-:W-:Y:S01]  /*5aa0*/  IMAD.MOV.U32 R50, RZ, RZ, R71.reuse ;  /* 0x000000ffff327224 */ /* 0x100fe200078e0047 */
[----:B------:R-:W-:Y:S01]  /*5ab0*/  MOV R38, R71 ;  /* 0x0000004700267202 */ /* 0x000fe20000000f00 */
[----:B------:R-:W-:Y:S01]  /*5ac0*/  IMAD.MOV.U32 R37, RZ, RZ, R71 ;  /* 0x000000ffff257224 */ /* 0x000fe200078e0047 */
[----:B------:R-:W1:Y:S01]  /*5ad0*/  MUFU.EX2 R89, R89 ;  /* 0x0000005900597308 */ /* 0x000e620000000800 */
[C---:B0-----:R-:W-:Y:S01]  /*5ae0*/  FADD.FTZ R0, R3.reuse, R0 ;  /* 0x0000000003007221 */ /* 0x041fe20000010000 */
[----:B------:R-:W-:-:S06]  /*5af0*/  F2FP.F16.F32.PACK_AB R5, R3, R88 ;  /* 0x000000580305723e */ /* 0x000fcc00000000ff */
[----:B------:R-:W0:Y:S01]  /*5b00*/  MUFU.EX2 R32, R32 ;  /* 0x0000002000207308 */ /* 0x000e220000000800 */
[----:B---3--:R-:W-:Y:S01]  /*5b10*/  FADD.FTZ R21, R33, R10 ;  /* 0x0000000a21157221 */ /* 0x008fe20000010000 */
[----:B------:R-:W-:Y:S01]  /*5b20*/  F2FP.F16.F32.PACK_AB R10, R40, R41 ;  /* 0x00000029280a723e */ /* 0x000fe200000000ff */
[--C-:B------:R-:W-:Y:S02]  /*5b30*/  IMAD.MOV.U32 R41, RZ, RZ, R71.reuse ;  /* 0x000000ffff297224 */ /* 0x100fe400078e0047 */
[----:B------:R-:W-:Y:S02]  /*5b40*/  IMAD.MOV.U32 R40, RZ, RZ, R71 ;  /* 0x000000ffff287224 */ /* 0x000fe400078e0047 */
[----:B------:R-:W-:Y:S01]  /*5b50*/  STSM.16.M88.4 [R2+0x2d300], R8 ;  /* 0x02d3000802007844 */ /* 0x000fe20000000200 */
[----:B------:R-:W2:Y:S01]  /*5b60*/  MUFU.EX2 R29, R29 ;  /* 0x0000001d001d7308 */ /* 0x000ea20000000800 */
[----:B-1----:R-:W-:-:S07]  /*5b70*/  FADD.FTZ R25, R89, R0 ;  /* 0x0000000059197221 */ /* 0x002fce0000010000 */
[----:B------:R-:W1:Y:S01]  /*5b80*/  MUFU.EX2 R28, R28 ;  /* 0x0000001c001c7308 */ /* 0x000e620000000800 */
[C---:B0-----:R-:W-:Y:S01]  /*5b90*/  FADD.FTZ R0, R32.reuse, R21 ;  /* 0x0000001520007221 */ /* 0x041fe20000010000 */
[----:B------:R-:W-:Y:S01]  /*5ba0*/  F2FP.F16.F32.PACK_AB R6, R32, R33 ;  /* 0x000000212006723e */ /* 0x000fe200000000ff */
[--C-:B------:R-:W-:Y:S02]  /*5bb0*/  IMAD.MOV.U32 R33, RZ, RZ, R71.reuse ;  /* 0x000000ffff217224 */ /* 0x100fe400078e0047 */
[----:B------:R-:W-:-:S03]  /*5bc0*/  IMAD.MOV.U32 R32, RZ, RZ, R71 ;  /* 0x000000ffff207224 */ /* 0x000fc600078e0047 */
[----:B------:R-:W0:Y:S01]  /*5bd0*/  MUFU.EX2 R92, R92 ;  /* 0x0000005c005c7308 */ /* 0x000e220000000800 */
[----:B--2---:R-:W-:-:S07]  /*5be0*/  FADD.FTZ R3, R29, R0 ;  /* 0x000000001d037221 */ /* 0x004fce0000010000 */
[----:B------:R-:W-:Y:S01]  /*5bf0*/  MUFU.EX2 R36, R36 ;  /* 0x0000002400247308 */ /* 0x000fe20000000800 */
[C---:B-1----:R-:W-:Y:S01]  /*5c00*/  FADD.FTZ R3, R28.reuse, R3 ;  /* 0x000000031c037221 */ /* 0x042fe20000010000 */
[----:B------:R-:W-:-:S06]  /*5c10*/  F2FP.F16.F32.PACK_AB R28, R28, R29 ;  /* 0x0000001d1c1c723e */ /* 0x000fcc00000000ff */
[----:B------:R-:W1:Y:S01]  /*5c20*/  MUFU.EX2 R45, R45 ;  /* 0x0000002d002d7308 */ /* 0x000e620000000800 */
[C---:B0-----:R-:W-:Y:S01]  /*5c30*/  F2FP.F16.F32.PACK_AB R7, R92.reuse, R89 ;  /* 0x000000595c07723e */ /* 0x041fe200000000ff */
[----:B------:R-:W-:-:S04]  /*5c40*/  FADD.FTZ R25, R92, R25 ;  /* 0x000000195c197221 */ /* 0x000fc80000010000 */
[----:B------:R0:W-:Y:S02]  /*5c50*/  STSM.16.M88.4 [R2+0x2eb00], R4 ;  /* 0x02eb000402007844 */ /* 0x0001e40000000200 */
[----:B------:R-:W2:Y:S08]  /*5c60*/  MUFU.EX2 R64, R64 ;  /* 0x0000004000407308 */ /* 0x000eb00000000800 */
[----:B------:R3:W4:Y:S01]  /*5c70*/  MUFU.EX2 R13, R60 ;  /* 0x0000003c000d7308 */ /* 0x0007220000000800 */
[----:B-1----:R-:W-:Y:S01]  /*5c80*/  F2FP.F16.F32.PACK_AB R30, R45, R36 ;  /* 0x000000242d1e723e */ /* 0x002fe200000000ff */
[----:B------:R-:W-:Y:S01]  /*5c90*/  FADD.FTZ R36, R36, R3 ;  /* 0x0000000324247221 */ /* 0x000fe20000010000 */
[----:B0-----:R-:W-:-:S03]  /*5ca0*/  IMAD.U32 R5, RZ, RZ, UR7 ;  /* 0x00000007ff057e24 */ /* 0x001fc6000f8e00ff */
[----:B------:R-:W-:Y:S02]  /*5cb0*/  FADD.FTZ R3, R45, R36 ;  /* 0x000000242d037221 */ /* 0x000fe40000010000 */
[----:B------:R-:W0:Y:S01]  /*5cc0*/  MUFU.EX2 R62, R62 ;  /* 0x0000003e003e7308 */ /* 0x000e220000000800 */
[----:B--2---:R-:W-:Y:S01]  /*5cd0*/  FADD.FTZ R0, R64, R25 ;  /* 0x0000001940007221 */ /* 0x004fe20000010000 */
[--C-:B---3--:R-:W-:Y:S02]  /*5ce0*/  IMAD.MOV.U32 R60, RZ, RZ, R71.reuse ;  /* 0x000000ffff3c7224 */ /* 0x108fe400078e0047 */
[--C-:B------:R-:W-:Y:S02]  /*5cf0*/  IMAD.MOV.U32 R45, RZ, RZ, R71.reuse ;  /* 0x000000ffff2d7224 */ /* 0x100fe400078e0047 */
[--C-:B------:R-:W-:Y:S02]  /*5d00*/  IMAD.MOV.U32 R36, RZ, RZ, R71.reuse ;  /* 0x000000ffff247224 */ /* 0x100fe400078e0047 */
[----:B------:R1:W2:Y:S01]  /*5d10*/  MUFU.EX2 R15, R52 ;  /* 0x00000034000f7308 */ /* 0x0002a20000000800 */
[C---:B----4-:R-:W-:Y:S01]  /*5d20*/  F2FP.F16.F32.PACK_AB R29, R13.reuse, R64 ;  /* 0x000000400d1d723e */ /* 0x050fe200000000ff */
[----:B------:R-:W-:Y:S01]  /*5d30*/  FADD.FTZ R21, R13, R0 ;  /* 0x000000000d157221 */ /* 0x000fe20000010000 */
[----:B------:R-:W-:-:S02]  /*5d40*/  IMAD.MOV.U32 R64, RZ, RZ, R71 ;  /* 0x000000ffff407224 */ /* 0x000fc400078e0047 */
[----:B------:R-:W-:Y:S02]  /*5d50*/  IMAD.MOV.U32 R25, RZ, RZ, R71 ;  /* 0x000000ffff197224 */ /* 0x000fe400078e0047 */
[----:B0-----:R-:W-:Y:S01]  /*5d60*/  FADD.FTZ R0, R62, R21 ;  /* 0x000000153e007221 */ /* 0x001fe20000010000 */
[--C-:B-1----:R-:W-:Y:S01]  /*5d70*/  IMAD.MOV.U32 R52, RZ, RZ, R71.reuse ;  /* 0x000000ffff347224 */ /* 0x102fe200078e0047 */
[C---:B--2---:R-:W-:Y:S02]  /*5d80*/  F2FP.F16.F32.PACK_AB R31, R15.reuse, R62 ;  /* 0x0000003e0f1f723e */ /* 0x044fe400000000ff */
[----:B------:R-:W-:Y:S01]  /*5d90*/  FADD.FTZ R0, R15, R0 ;  /* 0x000000000f007221 */ /* 0x000fe20000010000 */
[--C-:B------:R-:W-:Y:S02]  /*5da0*/  IMAD.MOV.U32 R62, RZ, RZ, R71.reuse ;  /* 0x000000ffff3e7224 */ /* 0x100fe400078e0047 */
[----:B------:R0:W-:Y:S01]  /*5db0*/  STSM.16.M88.4 [R2+0x30300], R28 ;  /* 0x0303001c02007844 */ /* 0x0001e20000000200 */
[----:B------:R1:W-:Y:S06]  /*5dc0*/  MEMBAR.ALL.CTA ;  /* 0x0000000000007992 */ /* 0x0003ec0000008000 */
[----:B-1----:R-:W1:Y:S01]  /*5dd0*/  FENCE.VIEW.ASYNC.S ;  /* 0x00000000000073c6 */ /* 0x002e620000000000 */
[--C-:B0-----:R-:W-:Y:S01]  /*5de0*/  IMAD.MOV.U32 R31, RZ, RZ, R71.reuse ;  /* 0x000000ffff1f7224 */ /* 0x101fe200078e0047 */
[----:B------:R-:W-:Y:S01]  /*5df0*/  MOV R29, R71 ;  /* 0x00000047001d7202 */ /* 0x000fe20000000f00 */
[----:B------:R-:W-:-:S02]  /*5e00*/  IMAD.MOV.U32 R30, RZ, RZ, R71 ;  /* 0x000000ffff1e7224 */ /* 0x000fc400078e0047 */
[----:B------:R-:W-:Y:S01]  /*5e10*/  IMAD.MOV.U32 R28, RZ, RZ, R71 ;  /* 0x000000ffff1c7224 */ /* 0x000fe200078e0047 */
[----:B-1----:R-:W-:Y:S01]  /*5e20*/  NOP ;  /* 0x0000000000007918 */ /* 0x002fe20000000000 */
[----:B------:R-:W-:Y:S05]  /*5e30*/  @!P2 BRA `(.L_x_9930) ;  /* 0x0000004c0010a947 */ /* 0x000fea0003800000 */
        /* <DEDUP_REMOVED lines=26> */
[----:B------:R-:W-:Y:S01]  /*5fe0*/  UMOV UR39, UR60 ;  /* 0x0000003c00277c82 */ /* 0x000fe20008000000 */
[----:B------:R-:W-:Y:S01]  /*5ff0*/  UMOV UR7, UR36 ;  /* 0x0000002400077c82 */ /* 0x000fe20008000000 */
[----:B------:R-:W-:-:S05]  /*6000*/  ULDC UR5, c[0x0][0x9d8] ;  /* 0x0002760000057ab9 */ /* 0x000fca0000000800 */
.L_x_9939:
[----:B------:R-:W-:Y:S01]  /*6010*/  R2UR UR4, R16 ;  /* 0x00000000100472ca */ /* 0x000fe200000e0000 */
[----:B------:R-:W-:-:S04]  /*6020*/  UIADD3 UR36, UR7, 0x1, URZ ;  /* 0x0000000107247890 */ /* 0x000fc8000fffe03f */
[----:B------:R-:W-:-:S04]  /*6030*/  UISETP.NE.AND UP0, UPT, UR36, 0x2, UPT ;  /* 0x000000022400788c */ /* 0x000fc8000bf05270 */
[----:B------:R-:W-:Y:S02]  /*6040*/  USEL UR60, URZ, 0x1, UP0 ;  /* 0x000000013f3c7887 */ /* 0x000fe40008000000 */
[----:B------:R-:W-:Y:S02]  /*6050*/  USEL UR36, UR36, URZ, UP0 ;  /* 0x0000003f24247287 */ /* 0x000fe40008000000 */
[----:B------:R-:W-:Y:S01]  /*6060*/  ISETP.NE.AND P3, PT, RZ, UR4, PT ;  /* 0x00000004ff007c0c */ /* 0x000fe2000bf65270 */
[----:B------:R-:W-:-:S12]  /*6070*/  ULOP3.LUT UR60, UR39, UR60, URZ, 0x3c, !UPT ;  /* 0x0000003c273c7292 */ /* 0x000fd8000f8e3c3f */
[----:B-1----:R-:W-:Y:S05]  /*6080*/  @P3 BRA `(.L_x_9931) ;  /* 0x00000000002c3947 */ /* 0x002fea0003800000 */
[----:B------:R-:W-:Y:S05]  /*6090*/  @!P0 BRA `(.L_x_9932) ;  /* 0x0000000000048947 */ /* 0x000fea0003800000 */
[----:B------:R-:W-:Y:S01]  /*60a0*/  BPT.TRAP 0x1 ;  /* 0x000000040000795c */ /* 0x000fe20000300000 */
.L_x_9932:
[----:B------:R-:W-:Y:S01]  /*60b0*/  ULEA UR4, UR36, UR37, 0x3 ;  /* 0x0000002524047291 */ /* 0x000fe2000f8e183f */
[----:B------:R-:W-:-:S05]  /*60c0*/  IMAD.U32 R7, RZ, RZ, UR60 ;  /* 0x0000003cff077e24 */ /* 0x000fca000f8e00ff */
[----:B------:R-:W-:-:S04]  /*60d0*/  SHF.L.U32 R7, R7, 0x1f, RZ ;  /* 0x0000001f07077819 */ /* 0x000fc800000006ff */
[----:B------:R0:W1:Y:S01]  /*60e0*/  SYNCS.PHASECHK.TRANS64.TRYWAIT P2, [UR4+0x31c30], R7 ;  /* 0x031c3007ff0075a7 */ /* 0x0000620008040144 */
[----:B------:R-:W-:Y:S05]  /*60f0*/  @!P0 BRA `(.L_x_9933) ;  /* 0x0000000000048947 */ /* 0x000fea0003800000 */
[----:B------:R-:W-:Y:S01]  /*6100*/  BPT.TRAP 0x1 ;  /* 0x000000040000795c */ /* 0x000fe20000300000 */
.L_x_9933:
[----:B-1----:R-:W-:Y:S05]  /*6110*/  @P2 BRA `(.L_x_9931) ;  /* 0x0000000000082947 */ /* 0x002fea0003800000 */
[----:B------:R-:W1:Y:S02]  /*6120*/  SYNCS.PHASECHK.TRANS64.TRYWAIT P2, [UR4+0x31c30], R7 ;  /* 0x031c3007ff0075a7 */ /* 0x000e640008040144 */
[----:B-1----:R-:W-:Y:S05]  /*6130*/  @!P2 BRA `(.L_x_9934) ;  /* 0x000000fc000ca947 */ /* 0x002fea0003800000 */
.L_x_9931:
[----:B-1----:R-:W1:Y:S01]  /*6140*/  S2R R8, SR_TID.X ;  /* 0x0000000000087919 */ /* 0x002e620000002100 */
        /* <DEDUP_REMOVED lines=24> */
[----:B-1----:R-:W-:Y:S01]  /*62d0*/  SHF.R.U32.HI R8, RZ, 0x7, R8 ;  /* 0x00000007ff087819 */ /* 0x002fe20000011608 */
[----:B------:R-:W-:Y:S01]  /*62e0*/  UMOV UR56, UR28 ;  /* 0x0000001c00387c82 */ /* 0x000fe20008000000 */
[----:B------:R-:W-:Y:S01]  /*62f0*/  UMOV UR57, UR29 ;  /* 0x0000001d00397c82 */ /* 0x000fe20008000000 */
[----:B------:R-:W-:Y:S01]  /*6300*/  UMOV UR59, 0x80000020 ;  /* 0x80000020003b7882 */ /* 0x000fe20000000000 */
[----:B------:R-:W-:Y:S01]  /*6310*/  UIADD3 UR10, UR4, 0x200, URZ ;  /* 0x00000200040a7890 */ /* 0x000fe2000fffe03f */
[----:B0-----:R-:W-:Y:S01]  /*6320*/  VIADD R7, R8, 0x8 ;  /* 0x0000000808077836 */ /* 0x001fe20000000000 */
        /* <DEDUP_REMOVED lines=325> */
.L_x_9936:
[----:B------:R-:W-:Y:S01]  /*7780*/  ULEA UR4, UR7, UR37, 0x3 ;  /* 0x0000002507047291 */ /* 0x000fe2000f8e183f */
[----:B------:R-:W-:-:S04]  /*7790*/  MOV R7, UR39 ;  /* 0x0000002700077c02 */ /* 0x000fc80008000f00 */
[----:B------:R-:W-:-:S04]  /*77a0*/  SHF.L.U32 R7, R7, 0x1f, RZ ;  /* 0x0000001f07077819 */ /* 0x000fc800000006ff */
[----:B------:R0:W1:Y:S01]  /*77b0*/  SYNCS.PHASECHK.TRANS64.TRYWAIT P2, [UR4+0x31c50], R7 ;  /* 0x031c5007ff0075a7 */ /* 0x0000620008040144 */
[----:B------:R-:W-:Y:S05]  /*77c0*/  @!P0 BRA `(.L_x_9937) ;  /* 0x0000000000048947 */ /* 0x000fea0003800000 */
[----:B------:R-:W-:Y:S01]  /*77d0*/  BPT.TRAP 0x1 ;  /* 0x000000040000795c */ /* 0x000fe20000300000 */
.L_x_9937:
[----:B-1----:R-:W-:Y:S05]  /*77e0*/  @P2 BRA `(.L_x_9935) ;  /* 0x0000000000082947 */ /* 0x002fea0003800000 */
[----:B------:R-:W1:Y:S02]  /*77f0*/  SYNCS.PHASECHK.TRANS64.TRYWAIT P2, [UR4+0x31c50], R7 ;  /* 0x031c5007ff0075a7 */ /* 0x000e640008040144 */
[----:B-1----:R-:W-:Y:S05]  /*7800*/  @!P2 BRA `(.L_x_9938) ;  /* 0x000000e40070a947 */ /* 0x002fea0003800000 */
.L_x_9935:
        /* <DEDUP_REMOVED lines=11> */
[----:B------:R-:W-:Y:S01]  /*78c0*/  FMUL.FTZ R145, R136, UR5 ;  /* 0x0000000588917c20 */ /* 0x000fe20008410000 */
[----:B------:R-:W-:Y:S01]  /*78d0*/  ULOP3.LUT UR4, UR4, 0x2400000, URZ, 0xfc, !UPT ;  /* 0x0240000004047892 */ /* 0x000fe2000f8efc3f */
[----:B------:R-:W-:Y:S01]  /*78e0*/  FMUL.FTZ R13, R134, UR5 ;  /* 0x00000005860d7c20 */ /* 0x000fe20008410000 */
[----:B------:R-:W-:Y:S01]  /*78f0*/  FMUL.FTZ R136, R137, UR5 ;  /* 0x0000000589887c20 */ /* 0x000fe20008410000 */
[----:B------:R-:W-:Y:S01]  /*7900*/  FMUL.FTZ R134, R96, UR5 ;  /* 0x0000000560867c20 */ /* 0x000fe20008410000 */
[----:B------:R-:W-:Y:S01]  /*7910*/  UIMAD UR11, UR7, 0x6c0, UR4 ;  /* 0x000006c0070b78a4 */ /* 0x000fe2000f8e0204 */
[----:B------:R-:W-:Y:S01]  /*7920*/  FMUL.FTZ R96, R98, UR5 ;  /* 0x0000000562607c20 */ /* 0x000fe20008410000 */
[----:B------:R-:W-:Y:S01]  /*7930*/  UIMAD UR4, UR18, 0xc0, URZ ;  /* 0x000000c0120478a4 */ /* 0x000fe2000f8e023f */
[----:B------:R-:W2:Y:S01]  /*7940*/  MUFU.TANH R145, R145 ;  /* 0x0000009100917308 */ /* 0x000ea20000002400 */
[----:B------:R-:W-:Y:S01]  /*7950*/  FMUL.FTZ R11, R130, UR5 ;  /* 0x00000005820b7c20 */ /* 0x000fe20008410000 */
[----:B------:R-:W-:Y:S01]  /*7960*/  IMAD.MOV.U32 R98, RZ, RZ, -0x2 ;  /* 0xfffffffeff627424 */ /* 0x000fe200078e00ff */
[----:B------:R-:W-:Y:S01]  /*7970*/  UIMAD UR4, UR38, -0x90, UR4 ;  /* 0xffffff70260478a4 */ /* 0x000fe2000f8e0204 */
[----:B01----:R-:W-:Y:S01]  /*7980*/  FMUL.FTZ R7, R138, UR5 ;  /* 0x000000058a077c20 */ /* 0x003fe20008410000 */
        /* <DEDUP_REMOVED lines=9> */
[----:B------:R-:W-:Y:S01]  /*7a20*/  UIADD3 UR4, UR4, 0x1, UR15 ;  /* 0x0000000104047890 */ /* 0x000fe2000fffe00f */
[----:B------:R-:W-:Y:S01]  /*7a30*/  FMUL.FTZ R97, R99, UR5 ;  /* 0x0000000563617c20 */ /* 0x000fe20008410000 */
[----:B------:R-:W0:Y:S01]  /*7a40*/  MUFU.TANH R136, R136 ;  /* 0x0000008800887308 */ /* 0x000e220000002400 */
[----:B------:R-:W-:Y:S01]  /*7a50*/  FMUL.FTZ R137, R141, UR5 ;  /* 0x000000058d897c20 */ /* 0x000fe20008410000 */
[----:B------:R-:W-:Y:S01]  /*7a60*/  UIADD3 UR4, UR4, -UR14, URZ ;  /* 0x8000000e04047290 */ /* 0x000fe2000fffe03f */
[----:B------:R-:W-:Y:S01]  /*7a70*/  FMUL.FTZ R8, R139, UR5 ;  /* 0x000000058b087c20 */ /* 0x000fe20008410000 */
[----:B------:R-:W-:Y:S01]  /*7a80*/  FMUL.FTZ R139, R128, UR5 ;  /* 0x00000005808b7c20 */ /* 0x000fe20008410000 */
[----:B------:R-:W-:Y:S01]  /*7a90*/  FMUL.FTZ R15, R122, UR5 ;  /* 0x000000057a0f7c20 */ /* 0x000fe20008410000 */
[----:B------:R-:W-:Y:S01]  /*7aa0*/  FMUL.FTZ R128, R129, UR5 ;  /* 0x0000000581807c20 */ /* 0x000fe20008410000 */
[----:B------:R-:W-:Y:S01]  /*7ab0*/  FMUL.FTZ R122, R124, UR5 ;  /* 0x000000057c7a7c20 */ /* 0x000fe20008410000 */
[----:B------:R-:W-:Y:S01]  /*7ac0*/  IMAD R99, R23, R98, UR4 ;  /* 0x0000000417637e24 */ /* 0x000fe2000f8e0262 */
[----:B------:R-:W1:Y:S01]  /*7ad0*/  MUFU.TANH R138, R138 ;  /* 0x0000008a008a7308 */ /* 0x000e620000002400 */
[----:B------:R-:W-:Y:S01]  /*7ae0*/  FMUL.FTZ R124, R112, UR5 ;  /* 0x00000005707c7c20 */ /* 0x000fe20008410000 */
[----:B------:R-:W-:Y:S01]  /*7af0*/  FMUL.FTZ R140, R101, UR5 ;  /* 0x00000005658c7c20 */ /* 0x000fe20008410000 */
[----:B------:R-:W-:-:S02]  /*7b00*/  IMAD.IADD R98, R144, 0x1, R99 ;  /* 0x0000000190627824 */ /* 0x000fc400078e0263 */
[----:B------:R-:W-:Y:S01]  /*7b10*/  FMUL.FTZ R112, R114, UR5 ;  /* 0x0000000572707c20 */ /* 0x000fe20008410000 */
[----:B------:R-:W-:Y:S01]  /*7b20*/  FMUL.FTZ R101, R88, UR5 ;  /* 0x0000000558657c20 */ /* 0x000fe20008410000 */
[----:B------:R-:W-:Y:S01]  /*7b30*/  FMUL.FTZ R114, R118, UR5 ;  /* 0x0000000576727c20 */ /* 0x000fe20008410000 */
[----:B------:R-:W-:Y:S01]  /*7b40*/  FMUL.FTZ R129, R132, UR5 ;  /* 0x0000000584817c20 */ /* 0x000fe20008410000 */
[----:B------:R-:W3:Y:S01]  /*7b50*/  MUFU.TANH R137, R137 ;  /* 0x0000008900897308 */ /* 0x000ee20000002400 */
[C---:B------:R-:W-:Y:S01]  /*7b60*/  ISETP.GT.AND P2, PT, R98.reuse, RZ, PT ;  /* 0x000000ff6200720c */ /* 0x040fe20003f44270 */
[----:B------:R-:W-:Y:S01]  /*7b70*/  FMUL.FTZ R14, R135, UR5 ;  /* 0x00000005870e7c20 */ /* 0x000fe20008410000 */
[----:B------:R-:W-:Y:S01]  /*7b80*/  ISETP.GT.AND P3, PT, R98, 0x1, PT ;  /* 0x000000016200780c */ /* 0x000fe20003f64270 */
[----:B------:R-:W-:Y:S01]  /*7b90*/  FMUL.FTZ R118, R104, UR5 ;  /* 0x0000000568767c20 */ /* 0x000fe20008410000 */
[----:B--2---:R-:W-:Y:S01]  /*7ba0*/  FSEL R88, R145, -INF , P2 ;  /* 0xff80000091587808 */ /* 0x004fe20001000000 */
[----:B------:R-:W-:Y:S01]  /*7bb0*/  FMUL.FTZ R104, R106, UR5 ;  /* 0x000000056a687c20 */ /* 0x000fe20008410000 */
[----:B------:R-:W-:Y:S01]  /*7bc0*/  FMUL.FTZ R135, R100, UR5 ;  /* 0x0000000564877c20 */ /* 0x000fe20008410000 */
[----:B------:R-:W2:Y:S01]  /*7bd0*/  MUFU.TANH R139, R139 ;  /* 0x0000008b008b7308 */ /* 0x000ea20000002400 */
[----:B------:R-:W-:Y:S01]  /*7be0*/  FMUL.FTZ R12, R131, UR5 ;  /* 0x00000005830c7c20 */ /* 0x000fe20008410000 */
[----:B------:R-:W-:Y:S01]  /*7bf0*/  FMUL.FTZ R106, R110, UR5 ;  /* 0x000000056e6a7c20 */ /* 0x000fe20008410000 */
[----:B------:R-:W-:Y:S01]  /*7c00*/  FMUL.FTZ R100, R89, UR5 ;  /* 0x0000000559647c20 */ /* 0x000fe20008410000 */
[----:B------:R-:W-:Y:S01]  /*7c10*/  FMUL.FTZ R131, R120, UR5 ;  /* 0x0000000578837c20 */ /* 0x000fe20008410000 */
[----:B------:R-:W-:Y:S01]  /*7c20*/  ISETP.GT.AND P2, PT, R98, 0x8, PT ;  /* 0x000000086200780c */ /* 0x000fe20003f44270 */
[----:B------:R-:W-:Y:S01]  /*7c30*/  FMUL.FTZ R120, R127, UR5 ;  /* 0x000000057f787c20 */ /* 0x000fe20008410000 */
[----:B0-----:R-:W-:Y:S01]  /*7c40*/  FSEL R110, R136, -INF , P3 ;  /* 0xff800000886e7808 */ /* 0x001fe20001800000 */
[----:B------:R-:W-:Y:S01]  /*7c50*/  MUFU.TANH R128, R128 ;  /* 0x0000008000807308 */ /* 0x000fe20000002400 */
[----:B------:R-:W-:Y:S01]  /*7c60*/  FMNMX.FTZ R89, R88, R6, !PT ;  /* 0x0000000658597209 */ /* 0x000fe20007810000 */
[----:B------:R-:W-:Y:S01]  /*7c70*/  FMUL.FTZ R127, R109, UR5 ;  /* 0x000000056d7f7c20 */ /* 0x000fe20008410000 */
[----:B------:R-:W-:Y:S01]  /*7c80*/  FMUL.FTZ R109, R92, UR5 ;  /* 0x000000055c6d7c20 */ /* 0x000fe20008410000 */
[----:B------:R-:W-:Y:S01]  /*7c90*/  ISETP.GT.AND P3, PT, R98, 0x9, PT ;  /* 0x000000096200780c */ /* 0x000fe20003f64270 */
[----:B------:R-:W-:Y:S01]  /*7ca0*/  FMUL.FTZ R132, R108, UR5 ;  /* 0x000000056c847c20 */ /* 0x000fe20008410000 */
[----:B-1----:R-:W-:Y:S01]  /*7cb0*/  FSEL R99, R138, -INF , P2 ;  /* 0xff8000008a637808 */ /* 0x002fe20001000000 */
[----:B------:R-:W-:Y:S01]  /*7cc0*/  FMUL.FTZ R121, R121, UR5 ;  /* 0x0000000579797c20 */ /* 0x000fe20008410000 */
[----:B------:R-:W0:Y:S01]  /*7cd0*/  MUFU.TANH R129, R129 ;  /* 0x0000008100817308 */ /* 0x000e220000002400 */
[----:B------:R-:W-:Y:S01]  /*7ce0*/  FMNMX.FTZ R92, R110, R89, !PT ;  /* 0x000000596e5c7209 */ /* 0x000fe20007810000 */
[----:B------:R-:W-:Y:S01]  /*7cf0*/  FMUL.FTZ R21, R126, UR5 ;  /* 0x000000057e157c20 */ /* 0x000fe20008410000 */
[----:B------:R-:W-:Y:S01]  /*7d00*/  ISETP.GT.AND P2, PT, R98, 0x10, PT ;  /* 0x000000106200780c */ /* 0x000fe20003f44270 */
[----:B------:R-:W-:Y:S01]  /*7d10*/  FMUL.FTZ R126, R116, UR5 ;  /* 0x00000005747e7c20 */ /* 0x000fe20008410000 */
[----:B---3--:R-:W-:Y:S01]  /*7d20*/  FSEL R108, R137, -INF , P3 ;  /* 0xff800000896c7808 */ /* 0x008fe20001800000 */
[----:B------:R-:W-:Y:S01]  /*7d30*/  FMUL.FTZ R20, R123, UR5 ;  /* 0x000000057b147c20 */ /* 0x000fe20008410000 */
[----:B------:R-:W-:Y:S01]  /*7d40*/  FMNMX.FTZ R89, R99, R92, !PT ;  /* 0x0000005c63597209 */ /* 0x000fe20007810000 */
[----:B------:R-:W-:Y:S01]  /*7d50*/  MUFU.TANH R130, R130 ;  /* 0x0000008200827308 */ /* 0x000fe20000002400 */
[----:B------:R-:W-:Y:S01]  /*7d60*/  ISETP.GT.AND P3, PT, R98, 0x11, PT ;  /* 0x000000116200780c */ /* 0x000fe20003f64270 */
[----:B------:R-:W-:Y:S01]  /*7d70*/  FMUL.FTZ R123, R125, UR5 ;  /* 0x000000057d7b7c20 */ /* 0x000fe20008410000 */
[----:B--2---:R-:W-:Y:S01]  /*7d80*/  FSEL R92, R139, -INF , P2 ;  /* 0xff8000008b5c7808 */ /* 0x004fe20001000000 */
[----:B------:R-:W-:Y:S01]  /*7d90*/  FMUL.FTZ R125, R113, UR5 ;  /* 0x00000005717d7c20 */ /* 0x000fe20008410000 */
[----:B------:R-:W-:Y:S01]  /*7da0*/  FMNMX.FTZ R89, R108, R89, !PT ;  /* 0x000000596c597209 */ /* 0x000fe20007810000 */
[----:B------:R-:W-:Y:S01]  /*7db0*/  FMUL.FTZ R113, R115, UR5 ;  /* 0x0000000573717c20 */ /* 0x000fe20008410000 */
[----:B------:R-:W-:Y:S01]  /*7dc0*/  ISETP.GT.AND P2, PT, R98, 0x18, PT ;  /* 0x000000186200780c */ /* 0x000fe20003f44270 */
[----:B------:R-:W1:Y:S01]  /*7dd0*/  MUFU.TANH R131, R131 ;  /* 0x0000008300837308 */ /* 0x000e620000002400 */
[----:B------:R-:W-:Y:S01]  /*7de0*/  FMNMX.FTZ R116, R92, R89, !PT ;  /* 0x000000595c747209 */ /* 0x000fe20007810000 */
[----:B------:R-:W-:Y:S01]  /*7df0*/  FMUL.FTZ R115, R119, UR5 ;  /* 0x0000000577737c20 */ /* 0x000fe20008410000 */
[----:B0-----:R-:W-:Y:S01]  /*7e00*/  FSEL R89, R129, -INF , P2 ;  /* 0xff80000081597808 */ /* 0x001fe20001000000 */
[----:B------:R-:W-:Y:S01]  /*7e10*/  FMUL.FTZ R119, R105, UR5 ;  /* 0x0000000569777c20 */ /* 0x000fe20008410000 */
[C---:B------:R-:W-:Y:S01]  /*7e20*/  ISETP.GT.AND P2, PT, R98.reuse, 0x20, PT ;  /* 0x000000206200780c */ /* 0x040fe20003f44270 */
[----:B------:R-:W-:Y:S01]  /*7e30*/  FMUL.FTZ R105, R107, UR5 ;  /* 0x000000056b697c20 */ /* 0x000fe20008410000 */
[----:B------:R-:W-:Y:S01]  /*7e40*/  FMUL.FTZ R107, R111, UR5 ;  /* 0x000000056f6b7c20 */ /* 0x000fe20008410000 */
[----:B------:R-:W0:Y:S01]  /*7e50*/  MUFU.TANH R121, R121 ;  /* 0x0000007900797308 */ /* 0x000e220000002400 */
[----:B------:R-:W-:Y:S01]  /*7e60*/  FMUL.FTZ R111, R93, UR5 ;  /* 0x000000055d6f7c20 */ /* 0x000fe20008410000 */
[----:B------:R-:W-:Y:S01]  /*7e70*/  ISETP.GT.AND P4, PT, R98, 0x21, PT ;  /* 0x000000216200780c */ /* 0x000fe20003f84270 */
[----:B------:R-:W-:Y:S01]  /*7e80*/  FMUL.FTZ R117, R117, UR5 ;  /* 0x0000000575757c20 */ /* 0x000fe20008410000 */
[----:B------:R-:W-:Y:S01]  /*7e90*/  FMUL.FTZ R9, R142, UR5 ;  /* 0x000000058e097c20 */ /* 0x000fe20008410000 */
[----:B------:R-:W-:Y:S01]  /*7ea0*/  FMUL.FTZ R10, R143, UR5 ;  /* 0x000000058f0a7c20 */ /* 0x000fe20008410000 */
[----:B------:R-:W-:Y:S01]  /*7eb0*/  ULDC UR14, c[0x0][0x988] ;  /* 0x00026200000e7ab9 */ /* 0x000fe20000000800 */
[----:B------:R-:W-:Y:S01]  /*7ec0*/  FMUL.FTZ R102, R102, UR5 ;  /* 0x0000000566667c20 */ /* 0x000fe20008410000 */
[----:B------:R2:W-:Y:S01]  /*7ed0*/  MUFU.TANH R136, R101 ;  /* 0x0000006500887308 */ /* 0x0005e20000002400 */
[----:B-1----:R-:W-:Y:S01]  /*7ee0*/  FSEL R93, R131, -INF , P2 ;  /* 0xff800000835d7808 */ /* 0x002fe20001000000 */
[----:B------:R-:W-:Y:S01]  /*7ef0*/  UMOV UR4, UR14 ;  /* 0x0000000e00047c82 */ /* 0x000fe20008000000 */
        /* <DEDUP_REMOVED lines=13> */
[----:B------:R-:W-:Y:S01]  /*7fd0*/  MUFU.TANH R123, R123 ;  /* 0x0000007b007b7308 */ /* 0x000fe20000002400 */
[----:B------:R-:W-:Y:S01]  /*7fe0*/  FMNMX.FTZ R129, R89, R116, !PT ;  /* 0x0000007459817209 */ /* 0x000fe20007810000 */
[----:B------:R-:W-:Y:S01]  /*7ff0*/  FMUL.FTZ R87, R87, UR5 ;  /* 0x0000000557577c20 */ /* 0x000fe20008410000 */
[----:B------:R-:W-:Y:S01]  /*8000*/  FMUL.FTZ R75, R75, UR5 ;  /* 0x000000054b4b7c20 */ /* 0x000fe20008410000 */
[----:B------:R-:W-:-:S02]  /*8010*/  WARPGROUP.DEPBAR.LE gsb0, 0x0 ;  /* 0x00008000000079c5 */ /* 0x000fc40000010000 */
[----:B------:R-:W-:Y:S01]  /*8020*/  WARPGROUP.ARRIVE ;  /* 0x00000000000079c5 */ /* 0x000fe20000000000 */
[----:B------:R-:W-:Y:S01]  /*8030*/  FMUL.FTZ R79, R79, UR5 ;  /* 0x000000054f4f7c20 */ /* 0x000fe20008410000 */
[----:B------:R2:W-:Y:S04]  /*8040*/  MUFU.TANH R137, R100 ;  /* 0x0000006400897308 */ /* 0x0005e80000002400 */
[----:B------:R-:W3:Y:S01]  /*8050*/  S2R R143, SR_TID.X ;  /* 0x00000000008f7919 */ /* 0x000ee20000002100 */
[----:B------:R-:W-:Y:S01]  /*8060*/  R2UR UR14, R5 ;  /* 0x00000000050e72ca */ /* 0x000fe200000e0000 */
[----:B------:R-:W-:Y:S01]  /*8070*/  UMOV UR39, UR60 ;  /* 0x0000003c00277c82 */ /* 0x000fe20008000000 */
[----:B------:R-:W-:Y:S01]  /*8080*/  HGMMA.64x96x16.F32 R24, gdesc[UR32].tnspB, R24, gsb0 ;  /* 0x41600000201879f0 */ /* 0x000fe20008000818 */
[----:B------:R-:W-:-:S02]  /*8090*/  UIADD3 UR32, UR10, 0x300, URZ ;  /* 0x000003000a207890 */ /* 0x000fc4000fffe03f */
[----:B------:R-:W-:Y:S01]  /*80a0*/  UIADD3 UR34, UR11, 0x80, URZ ;  /* 0x000000800b227890 */ /* 0x000fe2000fffe03f */
[----:B------:R-:W4:Y:S01]  /*80b0*/  MUFU.TANH R124, R124 ;  /* 0x0000007c007c7308 */ /* 0x000f220000002400 */
[----:B------:R-:W-:Y:S01]  /*80c0*/  UMOV UR33, 0xc0000010 ;  /* 0xc000001000217882 */ /* 0x000fe20000000000 */
[----:B------:R-:W-:Y:S01]  /*80d0*/  UMOV UR35, 0x80000020 ;  /* 0x8000002000237882 */ /* 0x000fe20000000000 */
[----:B--2---:R-:W-:Y:S02]  /*80e0*/  FSEL R100, R130, -INF , P3 ;  /* 0xff80000082647808 */ /* 0x004fe40001800000 */
[----:B------:R-:W-:Y:S02]  /*80f0*/  ISETP.GT.AND P3, PT, R98, 0x29, PT ;  /* 0x000000296200780c */ /* 0x000fe40003f64270 */
[----:B------:R-:W-:Y:S01]  /*8100*/  FMNMX.FTZ R116, R100, R129, !PT ;  /* 0x0000008164747209 */ /* 0x000fe20007810000 */
[----:B------:R-:W2:Y:S01]  /*8110*/  MUFU.TANH R125, R125 ;  /* 0x0000007d007d7308 */ /* 0x000ea20000002400 */
[----:B------:R-:W-:-:S02]  /*8120*/  UISETP.GT.AND UP0, UPT, UR38, UR14, UPT ;  /* 0x0000000e2600728c */ /* 0x000fc4000bf04270 */
[----:B------:R-:W-:-:S05]  /*8130*/  FMNMX.FTZ R116, R93, R116, !PT ;  /* 0x000000745d747209 */ /* 0x000fca0007810000 */
[----:B------:R0:W-:Y:S08]  /*8140*/  MUFU.TANH R129, R109 ;  /* 0x0000006d00817308 */ /* 0x0001f00000002400 */
[----:B------:R-:W5:Y:S01]  /*8150*/  MUFU.TANH R126, R126 ;  /* 0x0000007e007e7308 */ /* 0x000f620000002400 */
[----:B0-----:R-:W-:Y:S01]  /*8160*/  FSEL R109, R121, -INF , P4 ;  /* 0xff800000796d7808 */ /* 0x001fe20002000000 */
[----:B------:R-:W-:Y:S01]  /*8170*/  FMUL.FTZ R121, R80, UR5 ;  /* 0x0000000550797c20 */ /* 0x000fe20008410000 */
[----:B-1----:R-:W-:Y:S01]  /*8180*/  FSEL R80, R122, -INF , P2 ;  /* 0xff8000007a507808 */ /* 0x002fe20001000000 */
[----:B------:R-:W-:Y:S01]  /*8190*/  FMUL.FTZ R122, R81, UR5 ;  /* 0x00000005517a7c20 */ /* 0x000fe20008410000 */
[----:B------:R-:W-:-:S02]  /*81a0*/  FMNMX.FTZ R131, R109, R116, !PT ;  /* 0x000000746d837209 */ /* 0x000fc40007810000 */
[----:B------:R-:W-:Y:S01]  /*81b0*/  ISETP.GT.AND P2, PT, R98, 0x30, PT ;  /* 0x000000306200780c */ /* 0x000fe20003f44270 */
[----:B------:R-:W0:Y:S01]  /*81c0*/  MUFU.TANH R117, R117 ;  /* 0x0000007500757308 */ /* 0x000e220000002400 */
[----:B------:R-:W-:Y:S02]  /*81d0*/  FMNMX.FTZ R128, R80, R131, !PT ;  /* 0x0000008350807209 */ /* 0x000fe40007810000 */
[----:B----4-:R-:W-:Y:S02]  /*81e0*/  FSEL R116, R124, -INF , P2 ;  /* 0xff8000007c747808 */ /* 0x010fe40001000000 */
[C---:B------:R-:W-:Y:S02]  /*81f0*/  ISETP.GT.AND P2, PT, R98.reuse, 0x38, PT ;  /* 0x000000386200780c */ /* 0x040fe40003f44270 */
[----:B------:R-:W-:Y:S01]  /*8200*/  ISETP.GT.AND P4, PT, R98, 0x80, PT ;  /* 0x000000806200780c */ /* 0x000fe20003f84270 */
[----:B------:R1:W-:Y:S01]  /*8210*/  MUFU.TANH R130, R111 ;  /* 0x0000006f00827308 */ /* 0x0003e20000002400 */
[----:B---3--:R-:W-:-:S07]  /*8220*/  SHF.R.U32.HI R142, RZ, 0x7, R143 ;  /* 0x00000007ff8e7819 */ /* 0x008fce000001168f */
[----:B------:R-:W3:Y:S01]  /*8230*/  MUFU.TANH R118, R118 ;  /* 0x0000007600767308 */ /* 0x000ee20000002400 */
[----:B-1----:R-:W-:Y:S02]  /*8240*/  FSEL R111, R123, -INF , P3 ;  /* 0xff8000007b6f7808 */ /* 0x002fe40001800000 */
[----:B------:R-:W-:Y:S02]  /*8250*/  ISETP.GT.AND P3, PT, R98, 0x31, PT ;  /* 0x000000316200780c */ /* 0x000fe40003f64270 */
[----:B------:R-:W-:Y:S02]  /*8260*/  FMNMX.FTZ R123, R111, R128, !PT ;  /* 0x000000806f7b7209 */ /* 0x000fe40007810000 */
[----:B--2---:R-:W-:Y:S01]  /*8270*/  FSEL R81, R125, -INF , P3 ;  /* 0xff8000007d517808 */ /* 0x004fe20001800000 */
[----:B------:R-:W1:Y:S01]  /*8280*/  MUFU.TANH R119, R119 ;  /* 0x0000007700777308 */ /* 0x000e620000002400 */
[----:B------:R-:W-:Y:S01]  /*8290*/  FMNMX.FTZ R128, R116, R123, !PT ;  /* 0x0000007b74807209 */ /* 0x000fe20007810000 */
[----:B------:R-:W-:Y:S01]  /*82a0*/  FMUL.FTZ R123, R84, UR5 ;  /* 0x00000005547b7c20 */ /* 0x000fe20008410000 */
[----:B------:R-:W-:-:S02]  /*82b0*/  ISETP.GT.AND P3, PT, R98, 0x39, PT ;  /* 0x000000396200780c */ /* 0x000fc40003f64270 */
[----:B-----5:R-:W-:Y:S02]  /*82c0*/  FSEL R84, R126, -INF , P2 ;  /* 0xff8000007e547808 */ /* 0x020fe40001000000 */
[----:B------:R-:W-:Y:S01]  /*82d0*/  FMNMX.FTZ R131, R81, R128, !PT ;  /* 0x0000008051837209 */ /* 0x000fe20007810000 */
[----:B------:R-:W2:Y:S01]  /*82e0*/  MUFU.TANH R132, R132 ;  /* 0x0000008400847308 */ /* 0x000ea20000002400 */
[----:B------:R-:W-:Y:S01]  /*82f0*/  ISETP.GT.AND P2, PT, R98, 0x40, PT ;  /* 0x000000406200780c */ /* 0x000fe20003f44270 */
[----:B------:R-:W-:Y:S01]  /*8300*/  FMUL.FTZ R128, R72, UR5 ;  /* 0x0000000548807c20 */ /* 0x000fe20008410000 */
[----:B0-----:R-:W-:Y:S02]  /*8310*/  FSEL R117, R117, -INF , P3 ;  /* 0xff80000075757808 */ /* 0x001fe40001800000 */
[----:B------:R-:W-:Y:S01]  /*8320*/  FMNMX.FTZ R126, R84, R131, !PT ;  /* 0x00000083547e7209 */ /* 0x000fe20007810000 */
[----:B------:R-:W-:Y:S01]  /*8330*/  FMUL.FTZ R131, R85, UR5 ;  /* 0x0000000555837c20 */ /* 0x000fe20008410000 */
[----:B------:R-:W-:Y:S01]  /*8340*/  ISETP.GT.AND P3, PT, R98, 0x41, PT ;  /* 0x000000416200780c */ /* 0x000fe20003f64270 */
[----:B------:R-:W0:Y:S01]  /*8350*/  MUFU.TANH R127, R127 ;  /* 0x0000007f007f7308 */ /* 0x000e220000002400 */
[----:B---3--:R-:W-:-:S02]  /*8360*/  FSEL R118, R118, -INF , P2 ;  /* 0xff80000076767808 */ /* 0x008fc40001000000 */
[C---:B------:R-:W-:Y:S02]  /*8370*/  ISETP.GT.AND P2, PT, R98.reuse, 0x48, PT ;  /* 0x000000486200780c */ /* 0x040fe40003f44270 */
[----:B-1----:R-:W-:Y:S02]  /*8380*/  FSEL R85, R119, -INF , P3 ;  /* 0xff80000077557808 */ /* 0x002fe40001800000 */
[----:B------:R-:W-:Y:S01]  /*8390*/  ISETP.GT.AND P3, PT, R98, 0x49, PT ;  /* 0x000000496200780c */ /* 0x000fe20003f64270 */
[----:B------:R-:W1:Y:S01]  /*83a0*/  MUFU.TANH R134, R134 ;  /* 0x0000008600867308 */ /* 0x000e620000002400 */
[----:B--2---:R-:W-:Y:S02]  /*83b0*/  FSEL R119, R132, -INF , P2 ;  /* 0xff80000084777808 */ /* 0x004fe40001000000 */
[----:B------:R-:W-:-:S05]  /*83c0*/  ISETP.GT.AND P2, PT, R98, 0x50, PT ;  /* 0x000000506200780c */ /* 0x000fca0003f44270 */
[----:B------:R2:W-:Y:S01]  /*83d0*/  MUFU.TANH R124, R121 ;  /* 0x00000079007c7308 */ /* 0x0005e20000002400 */
[----:B0-----:R-:W-:Y:S01]  /*83e0*/  FSEL R72, R127, -INF , P3 ;  /* 0xff8000007f487808 */ /* 0x001fe20001800000 */
[----:B------:R-:W-:Y:S01]  /*83f0*/  FMUL.FTZ R127, R73, UR5 ;  /* 0x00000005497f7c20 */ /* 0x000fe20008410000 */
[----:B------:R-:W-:-:S05]  /*8400*/  ISETP.GT.AND P3, PT, R98, 0x51, PT ;  /* 0x000000516200780c */ /* 0x000fca0003f64270 */
[----:B------:R-:W0:Y:S01]  /*8410*/  MUFU.TANH R133, R133 ;  /* 0x0000008500857308 */ /* 0x000e220000002400 */
[----:B--2---:R-:W-:Y:S01]  /*8420*/  FMNMX.FTZ R121, R117, R126, !PT ;  /* 0x0000007e75797209 */ /* 0x004fe20007810000 */
[----:B------:R-:W-:Y:S02]  /*8430*/  WARPGROUP.DEPBAR.LE gsb0, 0x0 ;  /* 0x00008000000079c5 */ /* 0x000fe40000010000 */
[----:B------:R-:W-:Y:S01]  /*8440*/  WARPGROUP.ARRIVE ;  /* 0x00000000000079c5 */ /* 0x000fe20000000000 */
[----:B-1----:R-:W-:Y:S01]  /*8450*/  FSEL R73, R134, -INF , P2 ;  /* 0xff80000086497808 */ /* 0x002fe20001000000 */
[----:B------:R-:W-:Y:S01]  /*8460*/  FMUL.FTZ R134, R76, UR5 ;  /* 0x000000054c867c20 */ /* 0x000fe20008410000 */
[----:B------:R-:W-:Y:S01]  /*8470*/  ISETP.GT.AND P2, PT, R98, 0x58, PT ;  /* 0x000000586200780c */ /* 0x000fe20003f44270 */
[----:B------:R1:W-:Y:S02]  /*8480*/  MUFU.TANH R125, R122 ;  /* 0x0000007a007d7308 */ /* 0x0003e40000002400 */
[----:B------:R-:W-:Y:S01]  /*8490*/  HGMMA.64x96x16.F32 R24, gdesc[UR32].tnspB, R24, gsb0 ;  /* 0x41600000201879f0 */ /* 0x000fe20008000818 */
[----:B------:R-:W-:-:S02]  /*84a0*/  UIADD3 UR32, UR10, 0x480, URZ ;  /* 0x000004800a207890 */ /* 0x000fc4000fffe03f */
[----:B------:R-:W-:Y:S01]  /*84b0*/  UIADD3 UR34, UR11, 0xc0, URZ ;  /* 0x000000c00b227890 */ /* 0x000fe2000fffe03f */
[----:B------:R-:W-:Y:S01]  /*84c0*/  UMOV UR33, 0xc0000010 ;  /* 0xc000001000217882 */ /* 0x000fe20000000000 */
[----:B------:R-:W-:Y:S01]  /*84d0*/  UMOV UR35, 0x80000020 ;  /* 0x8000002000237882 */ /* 0x000fe20000000000 */
[----:B-1----:R-:W-:Y:S01]  /*84e0*/  FMNMX.FTZ R122, R118, R121, !PT ;  /* 0x00000079767a7209 */ /* 0x002fe20007810000 */
[----:B------:R-:W1:Y:S03]  /*84f0*/  MUFU.TANH R135, R135 ;  /* 0x0000008700877308 */ /* 0x000e660000002400 */
[----:B------:R-:W-:-:S04]  /*8500*/  FMNMX.FTZ R122, R85, R122, !PT ;  /* 0x0000007a557a7209 */ /* 0x000fc80007810000 */
[----:B------:R-:W-:Y:S01]  /*8510*/  FMNMX.FTZ R121, R119, R122, !PT ;  /* 0x0000007a77797209 */ /* 0x000fe20007810000 */
[----:B------:R-:W2:Y:S03]  /*8520*/  MUFU.TANH R140, R140 ;  /* 0x0000008c008c7308 */ /* 0x000ea60000002400 */
[----:B------:R-:W-:Y:S02]  /*8530*/  FMNMX.FTZ R122, R72, R121, !PT ;  /* 0x00000079487a7209 */ /* 0x000fe40007810000 */
[----:B0-----:R-:W-:Y:S02]  /*8540*/  FSEL R121, R133, -INF , P3 ;  /* 0xff80000085797808 */ /* 0x001fe40001800000 */
[----:B------:R-:W-:Y:S01]  /*8550*/  FMNMX.FTZ R122, R73, R122, !PT ;  /* 0x0000007a497a7209 */ /* 0x000fe20007810000 */
[----:B------:R0:W3:Y:S01]  /*8560*/  MUFU.TANH R126, R123 ;  /* 0x0000007b007e7308 */ /* 0x0000e20000002400 */
[----:B------:R-:W-:-:S02]  /*8570*/  ISETP.GT.AND P3, PT, R98, 0x59, PT ;  /* 0x000000596200780c */ /* 0x000fc40003f64270 */
[----:B-1----:R-:W-:Y:S01]  /*8580*/  FSEL R76, R135, -INF , P2 ;  /* 0xff800000874c7808 */ /* 0x002fe20001000000 */
[----:B------:R-:W-:Y:S01]  /*8590*/  FMUL.FTZ R135, R77, UR5 ;  /* 0x000000054d877c20 */ /* 0x000fe20008410000 */
[----:B------:R-:W-:-:S03]  /*85a0*/  ISETP.GT.AND P2, PT, R98, 0x60, PT ;  /* 0x000000606200780c */ /* 0x000fc60003f44270 */
[----:B------:R1:W-:Y:S01]  /*85b0*/  MUFU.TANH R132, R128 ;  /* 0x0000008000847308 */ /* 0x0003e20000002400 */
[----:B0-----:R-:W-:Y:S02]  /*85c0*/  FMNMX.FTZ R123, R121, R122, !PT ;  /* 0x0000007a797b7209 */ /* 0x001fe40007810000 */
[----:B--2---:R-:W-:Y:S02]  /*85d0*/  FSEL R122, R140, -INF , P3 ;  /* 0xff8000008c7a7808 */ /* 0x004fe40001800000 */
[----:B------:R-:W-:Y:S02]  /*85e0*/  FMNMX.FTZ R139, R76, R123, !PT ;  /* 0x0000007b4c8b7209 */ /* 0x000fe40007810000 */
[----:B------:R-:W-:Y:S01]  /*85f0*/  FSEL R123, R136, -INF , P2 ;  /* 0xff800000887b7808 */ /* 0x000fe20001000000 */
[----:B------:R-:W0:Y:S01]  /*8600*/  MUFU.TANH R131, R131 ;  /* 0x0000008300837308 */ /* 0x000e220000002400 */
[----:B------:R-:W-:Y:S02]  /*8610*/  ISETP.GT.AND P3, PT, R98, 0x61, PT ;  /* 0x000000616200780c */ /* 0x000fe40003f64270 */
[----:B------:R-:W-:-:S02]  /*8620*/  FMNMX.FTZ R136, R122, R139, !PT ;  /* 0x0000008b7a887209 */ /* 0x000fc40007810000 */
[C---:B------:R-:W-:Y:S02]  /*8630*/  ISETP.GT.AND P2, PT, R98.reuse, 0x68, PT ;  /* 0x000000686200780c */ /* 0x040fe40003f44270 */
[----:B-1----:R-:W-:Y:S01]  /*8640*/  FSEL R128, R137, -INF , P3 ;  /* 0xff80000089807808 */ /* 0x002fe20001800000 */
[----:B------:R1:W2:Y:S01]  /*8650*/  MUFU.TANH R133, R127 ;  /* 0x0000007f00857308 */ /* 0x0002a20000002400 */
[----:B------:R-:W-:Y:S02]  /*8660*/  FMNMX.FTZ R77, R123, R136, !PT ;  /* 0x000000887b4d7209 */ /* 0x000fe40007810000 */
[----:B------:R-:W-:Y:S02]  /*8670*/  ISETP.GT.AND P3, PT, R98, 0x69, PT ;  /* 0x000000696200780c */ /* 0x000fe40003f64270 */
[----:B------:R-:W-:Y:S02]  /*8680*/  FSEL R129, R129, -INF , P2 ;  /* 0xff80000081817808 */ /* 0x000fe40001000000 */
[----:B------:R-:W-:Y:S01]  /*8690*/  FMNMX.FTZ R136, R128, R77, !PT ;  /* 0x0000004d80887209 */ /* 0x000fe20007810000 */
[----:B------:R-:W4:Y:S01]  /*86a0*/  MUFU.TANH R134, R134 ;  /* 0x0000008600867308 */ /* 0x000f220000002400 */
[----:B------:R-:W-:-:S02]  /*86b0*/  ISETP.GT.AND P2, PT, R98, 0x70, PT ;  /* 0x000000706200780c */ /* 0x000fc40003f44270 */
[----:B-1----:R-:W-:Y:S02]  /*86c0*/  FSEL R127, R130, -INF , P3 ;  /* 0xff800000827f7808 */ /* 0x002fe40001800000 */
[----:B------:R-:W-:Y:S02]  /*86d0*/  FMNMX.FTZ R136, R129, R136, !PT ;  /* 0x0000008881887209 */ /* 0x000fe40007810000 */
[----:B------:R-:W-:Y:S01]  /*86e0*/  ISETP.GT.AND P3, PT, R98, 0x71, PT ;  /* 0x000000716200780c */ /* 0x000fe20003f64270 */
[----:B------:R-:W1:Y:S01]  /*86f0*/  MUFU.TANH R135, R135 ;  /* 0x0000008700877308 */ /* 0x000e620000002400 */
[----:B------:R-:W-:Y:S02]  /*8700*/  FSEL R124, R124, -INF , P2 ;  /* 0xff8000007c7c7808 */ /* 0x000fe40001000000 */
[----:B------:R-:W-:Y:S02]  /*8710*/  FMNMX.FTZ R77, R127, R136, !PT ;  /* 0x000000887f4d7209 */ /* 0x000fe40007810000 */
[----:B------:R-:W-:-:S02]  /*8720*/  ISETP.GT.AND P2, PT, R98, 0x78, PT ;  /* 0x000000786200780c */ /* 0x000fc40003f44270 */
[----:B------:R-:W-:Y:S01]  /*8730*/  FSEL R125, R125, -INF , P3 ;  /* 0xff8000007d7d7808 */ /* 0x000fe20001800000 */
[----:B------:R-:W5:Y:S01]  /*8740*/  MUFU.TANH R7, R7 ;  /* 0x0000000700077308 */ /* 0x000f620000002400 */
[----:B------:R-:W-:Y:S02]  /*8750*/  FMNMX.FTZ R130, R124, R77, !PT ;  /* 0x0000004d7c827209 */ /* 0x000fe40007810000 */
[----:B------:R-:W-:Y:S02]  /*8760*/  ISETP.GT.AND P3, PT, R98, 0x79, PT ;  /* 0x000000796200780c */ /* 0x000fe40003f64270 */
[----:B---3--:R-:W-:Y:S02]  /*8770*/  FSEL R77, R126, -INF , P2 ;  /* 0xff8000007e4d7808 */ /* 0x008fe40001000000 */
[----:B------:R-:W-:Y:S01]  /*8780*/  FMNMX.FTZ R130, R125, R130, !PT ;  /* 0x000000827d827209 */ /* 0x000fe20007810000 */
[----:B------:R-:W3:Y:S01]  /*8790*/  MUFU.TANH R8, R8 ;  /* 0x0000000800087308 */ /* 0x000ee20000002400 */
[----:B0-----:R-:W-:-:S02]  /*87a0*/  FSEL R126, R131, -INF , P3 ;  /* 0xff800000837e7808 */ /* 0x001fc40001800000 */
[----:B------:R-:W-:Y:S02]  /*87b0*/  FMNMX.FTZ R131, R77, R130, !PT ;  /* 0x000000824d837209 */ /* 0x000fe40007810000 */
[----:B------:R-:W-:Y:S02]  /*87c0*/  ISETP.GT.AND P2, PT, R98, 0x81, PT ;  /* 0x000000816200780c */ /* 0x000fe40003f44270 */
[----:B------:R-:W-:Y:S01]  /*87d0*/  FSEL R130, R132, -INF , P4 ;  /* 0xff80000084827808 */ /* 0x000fe20002000000 */
[----:B------:R-:W0:Y:S01]  /*87e0*/  MUFU.TANH R9, R9 ;  /* 0x0000000900097308 */ /* 0x000e220000002400 */
[----:B------:R-:W-:Y:S02]  /*87f0*/  FMNMX.FTZ R137, R126, R131, !PT ;  /* 0x000000837e897209 */ /* 0x000fe40007810000 */
[----:B------:R-:W-:Y:S02]  /*8800*/  ISETP.GT.AND P3, PT, R98, 0x88, PT ;  /* 0x000000886200780c */ /* 0x000fe40003f64270 */
[----:B--2---:R-:W-:-:S02]  /*8810*/  FSEL R131, R133, -INF , P2 ;  /* 0xff80000085837808 */ /* 0x004fc40001000000 */
[----:B------:R-:W-:Y:S01]  /*8820*/  FMNMX.FTZ R132, R130, R137, !PT ;  /* 0x0000008982847209 */ /* 0x000fe20007810000 */
[----:B------:R-:W2:Y:S01]  /*8830*/  MUFU.TANH R10, R10 ;  /* 0x0000000a000a7308 */ /* 0x000ea20000002400 */
[C---:B------:R-:W-:Y:S01]  /*8840*/  ISETP.GT.AND P2, PT, R98.reuse, 0x89, PT ;  /* 0x000000896200780c */ /* 0x040fe20003f44270 */
[----:B------:R-:W-:Y:S01]  /*8850*/  VIADD R98, R98, 0x8 ;  /* 0x0000000862627836 */ /* 0x000fe20000000000 */
[----:B----4-:R-:W-:Y:S02]  /*8860*/  FSEL R133, R134, -INF , P3 ;  /* 0xff80000086857808 */ /* 0x010fe40001800000 */
[----:B------:R-:W-:Y:S01]  /*8870*/  FMNMX.FTZ R134, R131, R132, !PT ;  /* 0x0000008483867209 */ /* 0x000fe20007810000 */
[----:B------:R-:W-:Y:S02]  /*8880*/  WARPGROUP.DEPBAR.LE gsb0, 0x0 ;  /* 0x00008000000079c5 */ /* 0x000fe40000010000 */
[----:B------:R-:W-:Y:S01]  /*8890*/  WARPGROUP.ARRIVE ;  /* 0x00000000000079c5 */ /* 0x000fe20000000000 */
[----:B-1----:R-:W-:Y:S01]  /*88a0*/  FSEL R132, R135, -INF , P2 ;  /* 0xff80000087847808 */ /* 0x002fe20001000000 */
[----:B------:R-:W-:Y:S01]  /*88b0*/  MUFU.TANH R11, R11 ;  /* 0x0000000b000b7308 */ /* 0x000fe20000002400 */
[----:B------:R-:W-:-:S02]  /*88c0*/  FMNMX.FTZ R135, R133, R134, !PT ;  /* 0x0000008685877209 */ /* 0x000fc40007810000 */
[----:B------:R-:W-:Y:S01]  /*88d0*/  ISETP.GT.AND P5, PT, R98, RZ, PT ;  /* 0x000000ff6200720c */ /* 0x000fe20003fa4270 */
[----:B------:R-:W-:Y:S01]  /*88e0*/  HGMMA.64x96x16.F32 R24, gdesc[UR32].tnspB, R24, gsb0 ;  /* 0x41600000201879f0 */ /* 0x000fe20008000818 */
[----:B------:R-:W-:Y:S01]  /*88f0*/  UIADD3 UR32, UR10, 0x600, URZ ;  /* 0x000006000a207890 */ /* 0x000fe2000fffe03f */
[----:B------:R-:W-:Y:S01]  /*8900*/  FMNMX.FTZ R134, R132, R135, !PT ;  /* 0x0000008784867209 */ /* 0x000fe20007810000 */
[----:B------:R-:W-:Y:S01]  /*8910*/  UIADD3 UR34, UR11, 0x100, URZ ;  /* 0x000001000b227890 */ /* 0x000fe2000fffe03f */
[C---:B------:R-:W-:Y:S01]  /*8920*/  ISETP.GT.AND P3, PT, R98.reuse, 0x1, PT ;  /* 0x000000016200780c */ /* 0x040fe20003f64270 */
[----:B------:R-:W-:Y:S01]  /*8930*/  UMOV UR33, 0xc0000010 ;  /* 0xc000001000217882 */ /* 0x000fe20000000000 */
[----:B------:R-:W-:Y:S01]  /*8940*/  UMOV UR35, 0x80000020 ;  /* 0x8000002000237882 */ /* 0x000fe20000000000 */
[----:B------:R-:W1:Y:S01]  /*8950*/  SHFL.BFLY PT, R135, R134, 0x2, 0x1f ;  /* 0x0c401f0086877f89 */ /* 0x000e6200000e0000 */
[----:B-----5:R-:W-:Y:S01]  /*8960*/  FSEL R7, R7, -INF , P5 ;  /* 0xff80000007077808 */ /* 0x020fe20002800000 */
[----:B------:R-:W4:Y:S01]  /*8970*/  MUFU.TANH R12, R12 ;  /* 0x0000000c000c7308 */ /* 0x000f220000002400 */
[----:B------:R-:W-:-:S02]  /*8980*/  ISETP.GT.AND P4, PT, R98, 0x8, PT ;  /* 0x000000086200780c */ /* 0x000fc40003f84270 */
[----:B---3--:R-:W-:Y:S02]  /*8990*/  FSEL R8, R8, -INF , P3 ;  /* 0xff80000008087808 */ /* 0x008fe40001800000 */
[----:B------:R-:W-:Y:S02]  /*89a0*/  FMNMX.FTZ R137, R7, R4, !PT ;  /* 0x0000000407897209 */ /* 0x000fe40007810000 */
[C---:B------:R-:W-:Y:S01]  /*89b0*/  ISETP.GT.AND P6, PT, R98.reuse, 0x9, PT ;  /* 0x000000096200780c */ /* 0x040fe20003fc4270 */
[----:B------:R-:W3:Y:S01]  /*89c0*/  MUFU.TANH R13, R13 ;  /* 0x0000000d000d7308 */ /* 0x000ee20000002400 */
[----:B0-----:R-:W-:Y:S02]  /*89d0*/  FSEL R9, R9, -INF , P4 ;  /* 0xff80000009097808 */ /* 0x001fe40002000000 */
[----:B------:R-:W-:Y:S02]  /*89e0*/  ISETP.GT.AND P5, PT, R98, 0x10, PT ;  /* 0x000000106200780c */ /* 0x000fe40003fa4270 */
[----:B--2---:R-:W-:-:S02]  /*89f0*/  FSEL R10, R10, -INF , P6 ;  /* 0xff8000000a0a7808 */ /* 0x004fc40003000000 */
[C---:B------:R-:W-:Y:S01]  /*8a00*/  ISETP.GT.AND P3, PT, R98.reuse, 0x11, PT ;  /* 0x000000116200780c */ /* 0x040fe20003f64270 */
[----:B------:R-:W0:Y:S01]  /*8a10*/  MUFU.TANH R14, R14 ;  /* 0x0000000e000e7308 */ /* 0x000e220000002400 */
[----:B------:R-:W-:Y:S02]  /*8a20*/  ISETP.GT.AND P4, PT, R98, 0x18, PT ;  /* 0x000000186200780c */ /* 0x000fe40003f84270 */
[----:B----4-:R-:W-:Y:S02]  /*8a30*/  FSEL R12, R12, -INF , P3 ;  /* 0xff8000000c0c7808 */ /* 0x010fe40001800000 */
[----:B------:R-:W-:Y:S02]  /*8a40*/  ISETP.GT.AND P6, PT, R98, 0x19, PT ;  /* 0x000000196200780c */ /* 0x000fe40003fc4270 */
[----:B-1----:R-:W-:Y:S01]  /*8a50*/  FMNMX.FTZ R135, R134, R135, !PT ;  /* 0x0000008786877209 */ /* 0x002fe20007810000 */
[----:B------:R-:W-:Y:S01]  /*8a60*/  FMUL.FTZ R134, R74, UR5 ;  /* 0x000000054a867c20 */ /* 0x000fe20008410000 */
[----:B------:R-:W-:Y:S01]  /*8a70*/  MUFU.TANH R15, R15 ;  /* 0x0000000f000f7308 */ /* 0x000fe20000002400 */
[----:B---3--:R-:W-:-:S02]  /*8a80*/  FSEL R13, R13, -INF , P4 ;  /* 0xff8000000d0d7808 */ /* 0x008fc40002000000 */
[----:B------:R-:W1:Y:S01]  /*8a90*/  SHFL.BFLY PT, R136, R135, 0x1, 0x1f ;  /* 0x0c201f0087887f89 */ /* 0x000e6200000e0000 */
[C---:B------:R-:W-:Y:S02]  /*8aa0*/  ISETP.GT.AND P3, PT, R98.reuse, 0x21, PT ;  /* 0x000000216200780c */ /* 0x040fe40003f64270 */
[----:B------:R-:W-:Y:S02]  /*8ab0*/  ISETP.GT.AND P4, PT, R98, 0x28, PT ;  /* 0x000000286200780c */ /* 0x000fe40003f84270 */
[----:B------:R-:W2:Y:S01]  /*8ac0*/  MUFU.TANH R20, R20 ;  /* 0x0000001400147308 */ /* 0x000ea20000002400 */
[----:B0-----:R-:W-:Y:S02]  /*8ad0*/  FSEL R14, R14, -INF , P6 ;  /* 0xff8000000e0e7808 */ /* 0x001fe40003000000 */
[----:B------:R-:W-:-:S05]  /*8ae0*/  ISETP.GT.AND P6, PT, R98, 0x29, PT ;  /* 0x000000296200780c */ /* 0x000fca0003fc4270 */
[----:B------:R-:W0:Y:S08]  /*8af0*/  MUFU.TANH R21, R21 ;  /* 0x0000001500157308 */ /* 0x000e300000002400 */
[----:B------:R-:W3:Y:S01]  /*8b00*/  MUFU.TANH R120, R120 ;  /* 0x0000007800787308 */ /* 0x000ee20000002400 */
[----:B--2---:R-:W-:Y:S02]  /*8b10*/  FSEL R20, R20, -INF , P3 ;  /* 0xff80000014147808 */ /* 0x004fe40001800000 */
[----:B-1----:R-:W-:Y:S01]  /*8b20*/  FMNMX.FTZ R74, R135, R136, !PT ;  /* 0x00000088874a7209 */ /* 0x002fe20007810000 */
[----:B------:R-:W-:Y:S01]  /*8b30*/  FMUL.FTZ R136, R78, UR5 ;  /* 0x000000054e887c20 */ /* 0x000fe20008410000 */
[----:B------:R-:W-:-:S02]  /*8b40*/  ISETP.GT.AND P3, PT, R98, 0x31, PT ;  /* 0x000000316200780c */ /* 0x000fc40003f64270 */
[C---:B------:R-:W-:Y:S01]  /*8b50*/  FSETP.NEU.FTZ.AND P2, PT, R74.reuse, -INF , PT ;  /* 0xff8000004a00780b */ /* 0x040fe20003f5d000 */
[----:B------:R-:W-:Y:S01]  /*8b60*/  FMUL.FTZ R78, R74, UR4 ;  /* 0x000000044a4e7c20 */ /* 0x000fe20008410000 */
[----:B------:R1:W-:Y:S04]  /*8b70*/  MUFU.TANH R135, R136 ;  /* 0x0000008800877308 */ /* 0x0003e80000002400 */
[----:B------:R-:W-:-:S04]  /*8b80*/  FSEL R78, R78, RZ, P2 ;  /* 0x000000ff4e4e7208 */ /* 0x000fc80001000000 */
[----:B------:R-:W2:Y:S01]  /*8b90*/  MUFU.TANH R112, R112 ;  /* 0x0000007000707308 */ /* 0x000ea20000002400 */
[----:B-1----:R-:W-:Y:S01]  /*8ba0*/  FMNMX.FTZ R136, R8, R137, !PT ;  /* 0x0000008908887209 */ /* 0x002fe20007810000 */
[--C-:B------:R-:W-:Y:S01]  /*8bb0*/  FFMA.FTZ R138, R100, UR4, -R78.reuse ;  /* 0x00000004648a7c23 */ /* 0x100fe2000801084e */
[----:B------:R-:W-:Y:S01]  /*8bc0*/  FSEL R100, R11, -INF , P5 ;  /* 0xff8000000b647808 */ /* 0x000fe20002800000 */
[--C-:B------:R-:W-:Y:S01]  /*8bd0*/  FFMA.FTZ R139, R80, UR4, -R78.reuse ;  /* 0x00000004508b7c23 */ /* 0x100fe2000801084e */
[----:B------:R-:W-:Y:S01]  /*8be0*/  FMNMX.FTZ R137, R9, R136, !PT ;  /* 0x0000008809897209 */ /* 0x000fe20007810000 */
[--C-:B------:R-:W-:Y:S01]  /*8bf0*/  FFMA.FTZ R121, R121, UR4, -R78.reuse ;  /* 0x0000000479797c23 */ /* 0x100fe2000801084e */
[----:B------:R-:W-:Y:S01]  /*8c00*/  ISETP.GT.AND P5, PT, R98, 0x20, PT ;  /* 0x000000206200780c */ /* 0x000fe20003fa4270 */
[----:B------:R1:W-:Y:S01]  /*8c10*/  MUFU.EX2 R11, R138 ;  /* 0x0000008a000b7308 */ /* 0x0003e20000000800 */
[----:B------:R-:W-:Y:S01]  /*8c20*/  FMNMX.FTZ R137, R10, R137, !PT ;  /* 0x000000890a897209 */ /* 0x000fe20007810000 */
[--C-:B------:R-:W-:Y:S01]  /*8c30*/  FFMA.FTZ R88, R88, UR4, -R78.reuse ;  /* 0x0000000458587c23 */ /* 0x100fe2000801084e */
[----:B0-----:R-:W-:Y:S01]  /*8c40*/  FSEL R80, R21, -INF , P4 ;  /* 0xff80000015507808 */ /* 0x001fe20002000000 */
[--C-:B------:R-:W-:Y:S01]  /*8c50*/  FFMA.FTZ R110, R110, UR4, -R78.reuse ;  /* 0x000000046e6e7c23 */ /* 0x100fe2000801084e */
[----:B------:R-:W-:Y:S01]  /*8c60*/  FMNMX.FTZ R137, R100, R137, !PT ;  /* 0x0000008964897209 */ /* 0x000fe20007810000 */
[--C-:B------:R-:W-:Y:S01]  /*8c70*/  FFMA.FTZ R99, R99, UR4, -R78.reuse ;  /* 0x0000000463637c23 */ /* 0x100fe2000801084e */
[----:B---3--:R-:W-:Y:S01]  /*8c80*/  FSEL R120, R120, -INF , P6 ;  /* 0xff80000078787808 */ /* 0x008fe20003000000 */
[----:B------:R-:W0:Y:S01]  /*8c90*/  MUFU.TANH R113, R113 ;  /* 0x0000007100717308 */ /* 0x000e220000002400 */
[----:B------:R-:W-:Y:S01]  /*8ca0*/  FMNMX.FTZ R136, R12, R137, !PT ;  /* 0x000000890c887209 */ /* 0x000fe20007810000 */
[--C-:B-1----:R-:W-:Y:S01]  /*8cb0*/  FFMA.FTZ R138, R109, UR4, -R78.reuse ;  /* 0x000000046d8a7c23 */ /* 0x102fe2000801084e */
[----:B------:R-:W-:Y:S01]  /*8cc0*/  FSEL R109, R15, -INF , P5 ;  /* 0xff8000000f6d7808 */ /* 0x000fe20002800000 */
[--C-:B------:R-:W-:Y:S01]  /*8cd0*/  FFMA.FTZ R108, R108, UR4, -R78.reuse ;  /* 0x000000046c6c7c23 */ /* 0x100fe2000801084e */
[----:B------:R-:W-:Y:S01]  /*8ce0*/  FMNMX.FTZ R137, R13, R136, !PT ;  /* 0x000000880d897209 */ /* 0x000fe20007810000 */
[--C-:B------:R-:W-:Y:S01]  /*8cf0*/  FFMA.FTZ R92, R92, UR4, -R78.reuse ;  /* 0x000000045c5c7c23 */ /* 0x100fe2000801084e */
[----:B------:R-:W-:Y:S01]  /*8d00*/  ISETP.GT.AND P5, PT, R98, 0x30, PT ;  /* 0x000000306200780c */ /* 0x000fe20003fa4270 */
[----:B------:R-:W-:Y:S01]  /*8d10*/  MUFU.TANH R114, R114 ;  /* 0x0000007200727308 */ /* 0x000fe20000002400 */
[----:B------:R-:W-:Y:S01]  /*8d20*/  FMNMX.FTZ R136, R14, R137, !PT ;  /* 0x000000890e887209 */ /* 0x000fe20007810000 */
[----:B------:R-:W-:Y:S01]  /*8d30*/  FFMA.FTZ R101, R101, UR4, -R78 ;  /* 0x0000000465657c23 */ /* 0x000fe2000801084e */
[----:B------:R-:W-:-:S02]  /*8d40*/  WARPGROUP.DEPBAR.LE gsb0, 0x0 ;  /* 0x00008000000079c5 */ /* 0x000fc40000010000 */
[----:B------:R-:W-:Y:S01]  /*8d50*/  WARPGROUP.ARRIVE ;  /* 0x00000000000079c5 */ /* 0x000fe20000000000 */
[----:B------:R-:W-:Y:S01]  /*8d60*/  FMNMX.FTZ R137, R109, R136, !PT ;  /* 0x000000886d897209 */ /* 0x000fe20007810000 */
[--C-:B------:R-:W-:Y:S01]  /*8d70*/  FFMA.FTZ R89, R89, UR4, -R78.reuse ;  /* 0x0000000459597c23 */ /* 0x100fe2000801084e */
[----:B------:R-:W1:Y:S01]  /*8d80*/  MUFU.TANH R115, R115 ;  /* 0x0000007300737308 */ /* 0x000e620000002400 */
[----:B--2---:R-:W-:Y:S01]  /*8d90*/  FSEL R112, R112, -INF , P5 ;  /* 0xff80000070707808 */ /* 0x004fe20002800000 */
[--C-:B------:R-:W-:Y:S01]  /*8da0*/  FFMA.FTZ R93, R93, UR4, -R78.reuse ;  /* 0x000000045d5d7c23 */ /* 0x100fe2000801084e */
[----:B------:R-:W-:Y:S01]  /*8db0*/  HGMMA.64x96x16.F32 R24, gdesc[UR32].tnspB, R24, gsb0 ;  /* 0x41600000201879f0 */ /* 0x000fe20008000818 */
[----:B------:R-:W-:Y:S01]  /*8dc0*/  UIADD3 UR32, UR10, 0x780, URZ ;  /* 0x000007800a207890 */ /* 0x000fe2000fffe03f */
[----:B------:R-:W-:Y:S01]  /*8dd0*/  FMNMX.FTZ R137, R20, R137, !PT ;  /* 0x0000008914897209 */ /* 0x000fe20007810000 */
[----:B------:R-:W-:Y:S01]  /*8de0*/  UIADD3 UR34, UR11, 0x140, URZ ;  /* 0x000001400b227890 */ /* 0x000fe2000fffe03f */
[----:B------:R-:W-:Y:S01]  /*8df0*/  ISETP.GT.AND P4, PT, R98, 0x38, PT ;  /* 0x000000386200780c */ /* 0x000fe20003f84270 */
[----:B------:R-:W-:Y:S01]  /*8e00*/  UMOV UR33, 0xc0000010 ;  /* 0xc000001000217882 */ /* 0x000fe20000000000 */
[----:B------:R-:W-:Y:S01]  /*8e10*/  UMOV UR35, 0x80000020 ;  /* 0x8000002000237882 */ /* 0x000fe20000000000 */
[----:B------:R-:W-:Y:S01]  /*8e20*/  FMNMX.FTZ R137, R80, R137, !PT ;  /* 0x0000008950897209 */ /* 0x000fe20007810000 */
[----:B------:R-:W2:Y:S01]  /*8e30*/  MUFU.TANH R104, R104 ;  /* 0x0000006800687308 */ /* 0x000ea20000002400 */
[----:B0-----:R-:W-:Y:S01]  /*8e40*/  FSEL R113, R113, -INF , P3 ;  /* 0xff80000071717808 */ /* 0x001fe20001800000 */
[--C-:B------:R-:W-:Y:S01]  /*8e50*/  FFMA.FTZ R111, R111, UR4, -R78.reuse ;  /* 0x000000046f6f7c23 */ /* 0x100fe2000801084e */
[----:B------:R-:W-:Y:S01]  /*8e60*/  FMNMX.FTZ R137, R120, R137, !PT ;  /* 0x0000008978897209 */ /* 0x000fe20007810000 */
[--C-:B------:R-:W-:Y:S01]  /*8e70*/  FFMA.FTZ R81, R81, UR4, -R78.reuse ;  /* 0x0000000451517c23 */ /* 0x100fe2000801084e */
[----:B------:R-:W-:Y:S01]  /*8e80*/  ISETP.GT.AND P6, PT, R98, 0x39, PT ;  /* 0x000000396200780c */ /* 0x000fe20003fc4270 */
[--C-:B------:R-:W-:Y:S01]  /*8e90*/  FFMA.FTZ R84, R84, UR4, -R78.reuse ;  /* 0x0000000454547c23 */ /* 0x100fe2000801084e */
[----:B------:R-:W-:Y:S01]  /*8ea0*/  FMNMX.FTZ R136, R112, R137, !PT ;  /* 0x0000008970887209 */ /* 0x000fe20007810000 */
[----:B------:R-:W0:Y:S01]  /*8eb0*/  MUFU.TANH R105, R105 ;  /* 0x0000006900697308 */ /* 0x000e220000002400 */
[----:B------:R-:W-:Y:S01]  /*8ec0*/  ISETP.GT.AND P5, PT, R98, 0x40, PT ;  /* 0x000000406200780c */ /* 0x000fe20003fa4270 */
[--C-:B------:R-:W-:Y:S01]  /*8ed0*/  FFMA.FTZ R85, R85, UR4, -R78.reuse ;  /* 0x0000000455557c23 */ /* 0x100fe2000801084e */
[----:B------:R-:W-:Y:S01]  /*8ee0*/  FMNMX.FTZ R137, R113, R136, !PT ;  /* 0x0000008871897209 */ /* 0x000fe20007810000 */
[--C-:B------:R-:W-:Y:S01]  /*8ef0*/  FFMA.FTZ R72, R72, UR4, -R78.reuse ;  /* 0x0000000448487c23 */ /* 0x100fe2000801084e */
[----:B-1----:R-:W-:Y:S01]  /*8f00*/  FSEL R115, R115, -INF , P6 ;  /* 0xff80000073737808 */ /* 0x002fe20003000000 */
[--C-:B------:R-:W-:Y:S01]  /*8f10*/  FFMA.FTZ R73, R73, UR4, -R78.reuse ;  /* 0x0000000449497c23 */ /* 0x100fe2000801084e */
[----:B------:R-:W-:Y:S01]  /*8f20*/  ISETP.GT.AND P3, PT, R98, 0x41, PT ;  /* 0x000000416200780c */ /* 0x000fe20003f64270 */
[----:B------:R1:W-:Y:S01]  /*8f30*/  MUFU.EX2 R15, R138 ;  /* 0x0000008a000f7308 */ /* 0x0003e20000000800 */
[----:B--2---:R-:W-:Y:S01]  /*8f40*/  FSEL R104, R104, -INF , P5 ;  /* 0xff80000068687808 */ /* 0x004fe20002800000 */
[--C-:B------:R-:W-:Y:S01]  /*8f50*/  FFMA.FTZ R76, R76, UR4, -R78.reuse ;  /* 0x000000044c4c7c23 */ /* 0x100fe2000801084e */
[----:B------:R-:W-:Y:S01]  /*8f60*/  ISETP.GT.AND P5, PT, R98, 0x49, PT ;  /* 0x000000496200780c */ /* 0x000fe20003fa4270 */
[--C-:B------:R-:W-:Y:S01]  /*8f70*/  FFMA.FTZ R127, R127, UR4, -R78.reuse ;  /* 0x000000047f7f7c23 */ /* 0x100fe2000801084e */
[--C-:B------:R-:W-:Y:S01]  /*8f80*/  FFMA.FTZ R124, R124, UR4, -R78.reuse ;  /* 0x000000047c7c7c23 */ /* 0x100fe2000801084e */
[--C-:B------:R-:W-:Y:S01]  /*8f90*/  FFMA.FTZ R125, R125, UR4, -R78.reuse ;  /* 0x000000047d7d7c23 */ /* 0x100fe2000801084e */
[--C-:B------:R-:W-:Y:S01]  /*8fa0*/  FFMA.FTZ R77, R77, UR4, -R78.reuse ;  /* 0x000000044d4d7c23 */ /* 0x100fe2000801084e */
[----:B------:R-:W2:Y:S01]  /*8fb0*/  MUFU.TANH R106, R106 ;  /* 0x0000006a006a7308 */ /* 0x000ea20000002400 */
[--C-:B-1----:R-:W-:Y:S01]  /*8fc0*/  FFMA.FTZ R138, R116, UR4, -R78.reuse ;  /* 0x00000004748a7c23 */ /* 0x102fe2000801084e */
[----:B------:R-:W-:Y:S01]  /*8fd0*/  FSEL R116, R114, -INF , P4 ;  /* 0xff80000072747808 */ /* 0x000fe20002000000 */
[----:B------:R-:W-:Y:S01]  /*8fe0*/  FFMA.FTZ R126, R126, UR4, -R78 ;  /* 0x000000047e7e7c23 */ /* 0x000fe2000801084e */
[----:B------:R-:W-:-:S02]  /*8ff0*/  ISETP.GT.AND P4, PT, R98, 0x48, PT ;  /* 0x000000486200780c */ /* 0x000fc40003f84270 */
[----:B------:R-:W-:Y:S02]  /*9000*/  FMNMX.FTZ R136, R116, R137, !PT ;  /* 0x0000008974887209 */ /* 0x000fe40007810000 */
[----:B------:R-:W1:Y:S01]  /*9010*/  MUFU.TANH R107, R107 ;  /* 0x0000006b006b7308 */ /* 0x000e620000002400 */
[----:B0-----:R-:W-:Y:S02]  /*9020*/  FSEL R105, R105, -INF , P3 ;  /* 0xff80000069697808 */ /* 0x001fe40001800000 */
[----:B------:R-:W-:Y:S02]  /*9030*/  FMNMX.FTZ R137, R115, R136, !PT ;  /* 0x0000008873897209 */ /* 0x000fe40007810000 */
[----:B------:R-:W-:Y:S02]  /*9040*/  ISETP.GT.AND P3, PT, R98, 0x50, PT ;  /* 0x000000506200780c */ /* 0x000fe40003f64270 */
[----:B------:R-:W-:Y:S01]  /*9050*/  FMNMX.FTZ R136, R104, R137, !PT ;  /* 0x0000008968887209 */ /* 0x000fe20007810000 */
[----:B------:R-:W-:Y:S01]  /*9060*/  MUFU.TANH R96, R96 ;  /* 0x0000006000607308 */ /* 0x000fe20000002400 */
[----:B--2---:R-:W-:-:S02]  /*9070*/  FSEL R106, R106, -INF , P4 ;  /* 0xff8000006a6a7808 */ /* 0x004fc40002000000 */
[----:B------:R-:W-:Y:S02]  /*9080*/  FMNMX.FTZ R137, R105, R136, !PT ;  /* 0x0000008869897209 */ /* 0x000fe40007810000 */
[----:B------:R-:W-:Y:S02]  /*9090*/  ISETP.GT.AND P4, PT, R98, 0x51, PT ;  /* 0x000000516200780c */ /* 0x000fe40003f84270 */
[----:B------:R-:W-:Y:S01]  /*90a0*/  FMNMX.FTZ R136, R106, R137, !PT ;  /* 0x000000896a887209 */ /* 0x000fe20007810000 */
[----:B------:R-:W-:Y:S01]  /*90b0*/  MUFU.TANH R97, R97 ;  /* 0x0000006100617308 */ /* 0x000fe20000002400 */
[----:B-1----:R-:W-:Y:S02]  /*90c0*/  FSEL R107, R107, -INF , P5 ;  /* 0xff8000006b6b7808 */ /* 0x002fe40002800000 */
[----:B------:R-:W-:-:S05]  /*90d0*/  ISETP.GT.AND P5, PT, R98, 0x58, PT ;  /* 0x000000586200780c */ /* 0x000fca0003fa4270 */
[----:B------:R-:W0:Y:S08]  /*90e0*/  MUFU.TANH R102, R102 ;  /* 0x0000006600667308 */ /* 0x000e300000002400 */
[----:B------:R-:W1:Y:S08]  /*90f0*/  MUFU.TANH R103, R103 ;  /* 0x0000006700677308 */ /* 0x000e700000002400 */
[----:B------:R2:W-:Y:S01]  /*9100*/  MUFU.EX2 R21, R139 ;  /* 0x0000008b00157308 */ /* 0x0005e20000000800 */
[----:B0-----:R-:W-:-:S02]  /*9110*/  FSEL R137, R102, -INF , P5 ;  /* 0xff80000066897808 */ /* 0x001fc40002800000 */
[----:B------:R-:W-:-:S05]  /*9120*/  ISETP.GT.AND P5, PT, R98, 0x61, PT ;  /* 0x000000616200780c */ /* 0x000fca0003fa4270 */
[----:B------:R-:W0:Y:S01]  /*9130*/  MUFU.TANH R90, R90 ;  /* 0x0000005a005a7308 */ /* 0x000e220000002400 */
[----:B--2---:R-:W-:Y:S01]  /*9140*/  FFMA.FTZ R139, R117, UR4, -R78 ;  /* 0x00000004758b7c23 */ /* 0x004fe2000801084e */
[----:B------:R-:W-:Y:S02]  /*9150*/  FSEL R117, R96, -INF , P3 ;  /* 0xff80000060757808 */ /* 0x000fe40001800000 */
[----:B------:R-:W-:-:S04]  /*9160*/  ISETP.GT.AND P3, PT, R98, 0x59, PT ;  /* 0x000000596200780c */ /* 0x000fc80003f64270 */
[----:B------:R2:W-:Y:S01]  /*9170*/  MUFU.EX2 R114, R138 ;  /* 0x0000008a00727308 */ /* 0x0005e20000000800 */
[----:B-1----:R-:W-:Y:S02]  /*9180*/  FSEL R103, R103, -INF , P3 ;  /* 0xff80000067677808 */ /* 0x002fe40001800000 */
[----:B------:R-:W-:Y:S01]  /*9190*/  ISETP.GT.AND P3, PT, R98, 0x68, PT ;  /* 0x000000686200780c */ /* 0x000fe20003f64270 */
[----:B------:R-:W-:Y:S02]  /*91a0*/  WARPGROUP.DEPBAR.LE gsb0, 0x0 ;  /* 0x00008000000079c5 */ /* 0x000fe40000010000 */
[----:B------:R-:W-:Y:S01]  /*91b0*/  WARPGROUP.ARRIVE ;  /* 0x00000000000079c5 */ /* 0x000fe20000000000 */
[----:B--2---:R-:W-:Y:S01]  /*91c0*/  FMNMX.FTZ R138, R107, R136, !PT ;  /* 0x000000886b8a7209 */ /* 0x004fe20007810000 */
[----:B------:R-:W-:Y:S01]  /*91d0*/  MUFU.TANH R91, R91 ;  /* 0x0000005b005b7308 */ /* 0x000fe20000002400 */
[----:B------:R-:W-:Y:S02]  /*91e0*/  FSEL R136, R97, -INF , P4 ;  /* 0xff80000061887808 */ /* 0x000fe40002000000 */
[----:B------:R-:W-:Y:S01]  /*91f0*/  FMNMX.FTZ R97, R117, R138, !PT ;  /* 0x0000008a75617209 */ /* 0x000fe20007810000 */
[----:B------:R-:W-:Y:S01]  /*9200*/  HGMMA.64x96x16.F32 R24, gdesc[UR32].tnspB, R24, gsb0 ;  /* 0x41600000201879f0 */ /* 0x000fe20008000818 */
[----:B------:R-:W-:Y:S01]  /*9210*/  UIADD3 UR32, UR10, 0x900, URZ ;  /* 0x000009000a207890 */ /* 0x000fe2000fffe03f */
[----:B------:R-:W-:Y:S01]  /*9220*/  FFMA.FTZ R138, R118, UR4, -R78 ;  /* 0x00000004768a7c23 */ /* 0x000fe2000801084e */
[----:B------:R-:W-:Y:S01]  /*9230*/  UIADD3 UR34, UR11, 0x180, URZ ;  /* 0x000001800b227890 */ /* 0x000fe2000fffe03f */
[----:B------:R-:W-:Y:S01]  /*9240*/  MUFU.TANH R94, R94 ;  /* 0x0000005e005e7308 */ /* 0x000fe20000002400 */
[----:B------:R-:W-:Y:S01]  /*9250*/  UMOV UR33, 0xc0000010 ;  /* 0xc000001000217882 */ /* 0x000fe20000000000 */
[----:B------:R-:W-:Y:S01]  /*9260*/  UMOV UR35, 0x80000020 ;  /* 0x8000002000237882 */ /* 0x000fe20000000000 */
[----:B------:R-:W-:-:S02]  /*9270*/  FMNMX.FTZ R102, R136, R97, !PT ;  /* 0x0000006188667209 */ /* 0x000fc40007810000 */
[----:B------:R-:W-:Y:S02]  /*9280*/  ISETP.GT.AND P4, PT, R98, 0x60, PT ;  /* 0x000000606200780c */ /* 0x000fe40003f84270 */
[----:B------:R-:W-:Y:S01]  /*9290*/  FMNMX.FTZ R118, R137, R102, !PT ;  /* 0x0000006689767209 */ /* 0x000fe20007810000 */
[----:B------:R-:W1:Y:S01]  /*92a0*/  MUFU.TANH R95, R95 ;  /* 0x0000005f005f7308 */ /* 0x000e620000002400 */
[----:B0-----:R-:W-:Y:S02]  /*92b0*/  FSEL R102, R90, -INF , P4 ;  /* 0xff8000005a667808 */ /* 0x001fe40002000000 */
[----:B------:R-:W-:-:S05]  /*92c0*/  ISETP.GT.AND P4, PT, R98, 0x69, PT ;  /* 0x000000696200780c */ /* 0x000fca0003f84270 */
[----:B------:R-:W0:Y:S08]  /*92d0*/  MUFU.TANH R82, R82 ;  /* 0x0000005200527308 */ /* 0x000e300000002400 */
[----:B------:R2:W-:Y:S01]  /*92e0*/  MUFU.EX2 R96, R139 ;  /* 0x0000008b00607308 */ /* 0x0005e20000000800 */
[----:B-1----:R-:W-:Y:S02]  /*92f0*/  FSEL R95, R95, -INF , P4 ;  /* 0xff8000005f5f7808 */ /* 0x002fe40002000000 */
[----:B------:R-:W-:-:S05]  /*9300*/  ISETP.GT.AND P4, PT, R98, 0x78, PT ;  /* 0x000000786200780c */ /* 0x000fca0003f84270 */
[----:B------:R-:W1:Y:S01]  /*9310*/  MUFU.TANH R83, R83 ;  /* 0x0000005300537308 */ /* 0x000e620000002400 */
[----:B--2---:R-:W-:Y:S02]  /*9320*/  FMNMX.FTZ R139, R103, R118, !PT ;  /* 0x00000076678b7209 */ /* 0x004fe40007810000 */
[----:B------:R-:W-:Y:S02]  /*9330*/  FSEL R118, R91, -INF , P5 ;  /* 0xff8000005b767808 */ /* 0x000fe40002800000 */
[----:B------:R-:W-:Y:S02]  /*9340*/  FMNMX.FTZ R139, R102, R139, !PT ;  /* 0x0000008b668b7209 */ /* 0x000fe40007810000 */
[----:B------:R-:W-:Y:S01]  /*9350*/  ISETP.GT.AND P5, PT, R98, 0x70, PT ;  /* 0x000000706200780c */ /* 0x000fe20003fa4270 */
[----:B------:R2:W-:Y:S01]  /*9360*/  MUFU.EX2 R97, R138 ;  /* 0x0000008a00617308 */ /* 0x0005e20000000800 */
[----:B------:R-:W-:Y:S01]  /*9370*/  FMNMX.FTZ R90, R118, R139, !PT ;  /* 0x0000008b765a7209 */ /* 0x000fe20007810000 */
[--C-:B------:R-:W-:Y:S01]  /*9380*/  FFMA.FTZ R139, R122, UR4, -R78.reuse ;  /* 0x000000047a8b7c23 */ /* 0x100fe2000801084e */
[----:B0-----:R-:W-:Y:S01]  /*9390*/  FSEL R82, R82, -INF , P5 ;  /* 0xff80000052527808 */ /* 0x001fe20002800000 */
[--C-:B------:R-:W-:Y:S01]  /*93a0*/  FFMA.FTZ R122, R128, UR4, -R78.reuse ;  /* 0x00000004807a7c23 */ /* 0x100fe2000801084e */
[----:B------:R-:W-:Y:S01]  /*93b0*/  ISETP.GT.AND P5, PT, R98, 0x79, PT ;  /* 0x000000796200780c */ /* 0x000fe20003fa4270 */
[----:B------:R-:W-:-:S02]  /*93c0*/  FFMA.FTZ R128, R130, UR4, -R78 ;  /* 0x0000000482807c23 */ /* 0x000fc4000801084e */
[----:B------:R-:W0:Y:S01]  /*93d0*/  MUFU.TANH R86, R86 ;  /* 0x0000005600567308 */ /* 0x000e220000002400 */
[----:B--2---:R-:W-:Y:S01]  /*93e0*/  FFMA.FTZ R138, R119, UR4, -R78 ;  /* 0x00000004778a7c23 */ /* 0x004fe2000801084e */
[----:B------:R-:W-:Y:S02]  /*93f0*/  FSEL R119, R94, -INF , P3 ;  /* 0xff8000005e777808 */ /* 0x000fe40001800000 */
[----:B------:R-:W-:Y:S02]  /*9400*/  ISETP.GT.AND P3, PT, R98, 0x71, PT ;  /* 0x000000716200780c */ /* 0x000fe40003f64270 */
[----:B------:R-:W-:Y:S02]  /*9410*/  FMNMX.FTZ R90, R119, R90, !PT ;  /* 0x0000005a775a7209 */ /* 0x000fe40007810000 */
[----:B------:R-:W2:Y:S01]  /*9420*/  MUFU.TANH R87, R87 ;  /* 0x0000005700577308 */ /* 0x000ea20000002400 */
[----:B-1----:R-:W-:Y:S02]  /*9430*/  FSEL R83, R83, -INF , P3 ;  /* 0xff80000053537808 */ /* 0x002fe40001800000 */
[----:B------:R-:W-:-:S02]  /*9440*/  FMNMX.FTZ R91, R95, R90, !PT ;  /* 0x0000005a5f5b7209 */ /* 0x000fc40007810000 */
[----:B------:R-:W-:Y:S02]  /*9450*/  ISETP.GT.AND P3, PT, R98, 0x80, PT ;  /* 0x000000806200780c */ /* 0x000fe40003f64270 */
[----:B------:R-:W-:Y:S01]  /*9460*/  FMNMX.FTZ R90, R82, R91, !PT ;  /* 0x0000005b525a7209 */ /* 0x000fe20007810000 */
[----:B------:R-:W1:Y:S01]  /*9470*/  MUFU.TANH R134, R134 ;  /* 0x0000008600867308 */ /* 0x000e620000002400 */
[----:B0-----:R-:W-:Y:S02]  /*9480*/  FSEL R86, R86, -INF , P4 ;  /* 0xff80000056567808 */ /* 0x001fe40002000000 */
[----:B------:R-:W-:Y:S02]  /*9490*/  FMNMX.FTZ R91, R83, R90, !PT ;  /* 0x0000005a535b7209 */ /* 0x000fe40007810000 */
[----:B------:R-:W-:Y:S02]  /*94a0*/  ISETP.GT.AND P4, PT, R98, 0x81, PT ;  /* 0x000000816200780c */ /* 0x000fe40003f84270 */
[----:B------:R-:W-:Y:S01]  /*94b0*/  FMNMX.FTZ R90, R86, R91, !PT ;  /* 0x0000005b565a7209 */ /* 0x000fe20007810000 */
[----:B------:R-:W0:Y:S01]  /*94c0*/  MUFU.TANH R75, R75 ;  /* 0x0000004b004b7308 */ /* 0x000e220000002400 */
[----:B--2---:R-:W-:-:S02]  /*94d0*/  FSEL R87, R87, -INF , P5 ;  /* 0xff80000057577808 */ /* 0x004fc40002800000 */
[----:B------:R-:W-:Y:S02]  /*94e0*/  ISETP.GT.AND P5, PT, R98, 0x88, PT ;  /* 0x000000886200780c */ /* 0x000fe40003fa4270 */
[----:B------:R-:W-:Y:S02]  /*94f0*/  FMNMX.FTZ R91, R87, R90, !PT ;  /* 0x0000005a575b7209 */ /* 0x000fe40007810000 */
[----:B------:R-:W-:Y:S01]  /*9500*/  FSEL R135, R135, -INF , P5 ;  /* 0xff80000087877808 */ /* 0x000fe20002800000 */
[----:B------:R-:W2:Y:S01]  /*9510*/  MUFU.TANH R79, R79 ;  /* 0x0000004f004f7308 */ /* 0x000ea20000002400 */
[----:B-1----:R-:W-:Y:S02]  /*9520*/  FSEL R134, R134, -INF , P3 ;  /* 0xff80000086867808 */ /* 0x002fe40001800000 */
[----:B------:R-:W-:Y:S02]  /*9530*/  ISETP.GT.AND P3, PT, R98, 0x89, PT ;  /* 0x000000896200780c */ /* 0x000fe40003f64270 */
[----:B------:R-:W-:-:S03]  /*9540*/  FMNMX.FTZ R90, R134, R91, !PT ;  /* 0x0000005b865a7209 */ /* 0x000fc60007810000 */
[----:B------:R2:W-:Y:S01]  /*9550*/  MUFU.EX2 R94, R138 ;  /* 0x0000008a005e7308 */ /* 0x0005e20000000800 */
[----:B0-----:R-:W-:-:S04]  /*9560*/  FSEL R75, R75, -INF , P4 ;  /* 0xff8000004b4b7808 */ /* 0x001fc80002000000 */
[----:B------:R-:W-:-:S03]  /*9570*/  FMNMX.FTZ R90, R75, R90, !PT ;  /* 0x0000005a4b5a7209 */ /* 0x000fc60007810000 */
[----:B------:R0:W-:Y:S01]  /*9580*/  MUFU.EX2 R98, R121 ;  /* 0x0000007900627308 */ /* 0x0001e20000000800 */
[----:B--2---:R-:W-:Y:S01]  /*9590*/  FSEL R138, R79, -INF , P3 ;  /* 0xff8000004f8a7808 */ /* 0x004fe20001800000 */
[----:B------:R-:W-:Y:S02]  /*95a0*/  WARPGROUP.DEPBAR.LE gsb0, 0x0 ;  /* 0x00008000000079c5 */ /* 0x000fe40000010000 */
[----:B------:R-:W-:Y:S01]  /*95b0*/  WARPGROUP.ARRIVE ;  /* 0x00000000000079c5 */ /* 0x000fe20000000000 */
[----:B------:R-:W-:-:S03]  /*95c0*/  FMNMX.FTZ R79, R135, R90, !PT ;  /* 0x0000005a874f7209 */ /* 0x000fc60007810000 */
[----:B------:R-:W-:Y:S01]  /*95d0*/  MUFU.EX2 R88, R88 ;  /* 0x0000005800587308 */ /* 0x000fe20000000800 */
[----:B------:R-:W-:Y:S01]  /*95e0*/  FMNMX.FTZ R90, R138, R79, !PT ;  /* 0x0000004f8a5a7209 */ /* 0x000fe20007810000 */
[----:B------:R-:W-:Y:S01]  /*95f0*/  HGMMA.64x96x16.F32 R24, gdesc[UR32].tnspB, R24, gsb0 ;  /* 0x41600000201879f0 */ /* 0x000fe20008000818 */
[----:B------:R-:W-:Y:S01]  /*9600*/  UIADD3 UR32, UR10, 0xa80, URZ ;  /* 0x00000a800a207890 */ /* 0x000fe2000fffe03f */
[--C-:B0-----:R-:W-:Y:S01]  /*9610*/  FFMA.FTZ R121, R123, UR4, -R78.reuse ;  /* 0x000000047b797c23 */ /* 0x101fe2000801084e */
[----:B------:R-:W-:Y:S01]  /*9620*/  UIADD3 UR34, UR11, 0x1c0, URZ ;  /* 0x000001c00b227890 */ /* 0x000fe2000fffe03f */
[----:B------:R-:W0:Y:S01]  /*9630*/  SHFL.BFLY PT, R91, R90, 0x2, 0x1f ;  /* 0x0c401f005a5b7f89 */ /* 0x000e2200000e0000 */
[----:B------:R-:W-:Y:S01]  /*9640*/  UMOV UR33, 0xc0000010 ;  /* 0xc000001000217882 */ /* 0x000fe20000000000 */
[----:B------:R-:W-:Y:S01]  /*9650*/  UMOV UR35, 0x80000020 ;  /* 0x8000002000237882 */ /* 0x000fe20000000000 */
[--C-:B------:R-:W-:Y:S01]  /*9660*/  FFMA.FTZ R123, R129, UR4, -R78.reuse ;  /* 0x00000004817b7c23 */ /* 0x100fe2000801084e */
[--C-:B------:R-:W-:Y:S01]  /*9670*/  FFMA.FTZ R129, R131, UR4, -R78.reuse ;  /* 0x0000000483817c23 */ /* 0x100fe2000801084e */
[----:B------:R-:W-:Y:S01]  /*9680*/  FFMA.FTZ R131, R133, UR4, -R78 ;  /* 0x0000000485837c23 */ /* 0x000fe2000801084e */
[----:B------:R-:W-:Y:S08]  /*9690*/  MUFU.EX2 R110, R110 ;  /* 0x0000006e006e7308 */ /* 0x000ff00000000800 */
[----:B------:R-:W-:Y:S08]  /*96a0*/  MUFU.EX2 R99, R99 ;  /* 0x0000006300637308 */ /* 0x000ff00000000800 */
[----:B------:R-:W-:Y:S01]  /*96b0*/  MUFU.EX2 R108, R108 ;  /* 0x0000006c006c7308 */ /* 0x000fe20000000800 */
[----:B0-----:R-:W-:-:S05]  /*96c0*/  FMNMX.FTZ R91, R90, R91, !PT ;  /* 0x0000005b5a5b7209 */ /* 0x001fca0007810000 */
[----:B------:R-:W0:Y:S02]  /*96d0*/  SHFL.BFLY PT, R90, R91, 0x1, 0x1f ;  /* 0x0c201f005b5a7f89 */ /* 0x000e2400000e0000 */
[----:B------:R-:W-:Y:S08]  /*96e0*/  MUFU.EX2 R92, R92 ;  /* 0x0000005c005c7308 */ /* 0x000ff00000000800 */
[----:B------:R1:W-:Y:S08]  /*96f0*/  MUFU.EX2 R79, R139 ;  /* 0x0000008b004f7308 */ /* 0x0003f00000000800 */
[----:B------:R-:W-:Y:S01]  /*9700*/  MUFU.EX2 R101, R101 ;  /* 0x0000006500657308 */ /* 0x000fe20000000800 */
[----:B0-----:R-:W-:Y:S01]  /*9710*/  FMNMX.FTZ R130, R91, R90, !PT ;  /* 0x0000005a5b827209 */ /* 0x001fe20007810000 */
[----:B------:R-:W-:Y:S01]  /*9720*/  FFMA.FTZ R90, R132, UR4, -R78 ;  /* 0x00000004845a7c23 */ /* 0x000fe2000801084e */
[----:B------:R-:W-:-:S05]  /*9730*/  FSEL R91, R74, RZ, P2 ;  /* 0x000000ff4a5b7208 */ /* 0x000fca0001000000 */
[----:B------:R-:W-:Y:S01]  /*9740*/  MUFU.EX2 R89, R89 ;  /* 0x0000005900597308 */ /* 0x000fe20000000800 */
[C---:B------:R-:W-:Y:S01]  /*9750*/  FSETP.NEU.FTZ.AND P2, PT, R130.reuse, -INF , PT ;  /* 0xff8000008200780b */ /* 0x040fe20003f5d000 */
[C---:B------:R-:W-:Y:S01]  /*9760*/  FMUL.FTZ R133, R130.reuse, UR4 ;  /* 0x0000000482857c20 */ /* 0x040fe20008410000 */
[----:B------:R-:W-:Y:S02]  /*9770*/  FADD.FTZ R91, -R91, R6 ;  /* 0x000000065b5b7221 */ /* 0x000fe40000010100 */
[----:B------:R-:W-:Y:S02]  /*9780*/  FSEL R141, R130, RZ, P2 ;  /* 0x000000ff828d7208 */ /* 0x000fe40001000000 */
[----:B------:R-:W-:Y:S01]  /*9790*/  FSEL R133, R133, RZ, P2 ;  /* 0x000000ff85857208 */ /* 0x000fe20001000000 */
[----:B------:R-:W-:Y:S01]  /*97a0*/  FMUL.FTZ R78, R91, UR4 ;  /* 0x000000045b4e7c20 */ /* 0x000fe20008410000 */
[----:B------:R-:W-:Y:S01]  /*97b0*/  ISETP.GE.U32.AND P2, PT, R143, 0x180, PT ;  /* 0x000001808f00780c */ /* 0x000fe20003f46070 */
[----:B------:R-:W-:Y:S01]  /*97c0*/  FADD.FTZ R141, -R141, R4 ;  /* 0x000000048d8d7221 */ /* 0x000fe20000010100 */
[----:B------:R-:W-:-:S02]  /*97d0*/  VIADD R4, R142, 0x9 ;  /* 0x000000098e047836 */ /* 0x000fc40000000000 */
[--C-:B------:R-:W-:Y:S01]  /*97e0*/  FFMA.FTZ R132, R8, UR4, -R133.reuse ;  /* 0x0000000408847c23 */ /* 0x100fe20008010885 */
[--C-:B------:R-:W-:Y:S01]  /*97f0*/  FFMA.FTZ R7, R7, UR4, -R133.reuse ;  /* 0x0000000407077c23 */ /* 0x100fe20008010885 */
[----:B------:R-:W0:Y:S01]  /*9800*/  MUFU.EX2 R78, R78 ;  /* 0x0000004e004e7308 */ /* 0x000e220000000800 */
[--C-:B------:R-:W-:Y:S01]  /*9810*/  FFMA.FTZ R91, R9, UR4, -R133.reuse ;  /* 0x00000004095b7c23 */ /* 0x100fe20008010885 */
[----:B------:R-:W-:Y:S01]  /*9820*/  SEL R8, R4, 0x9, !P2 ;  /* 0x0000000904087807 */ /* 0x000fe20005000000 */
[----:B------:R-:W-:Y:S01]  /*9830*/  FMUL.FTZ R4, R141, UR4 ;  /* 0x000000048d047c20 */ /* 0x000fe20008410000 */
[--C-:B------:R-:W-:Y:S01]  /*9840*/  FFMA.FTZ R9, R10, UR4, -R133.reuse ;  /* 0x000000040a097c23 */ /* 0x100fe20008010885 */
[----:B------:R-:W-:Y:S02]  /*9850*/  IMAD.U32 R10, RZ, RZ, UR36 ;  /* 0x00000024ff0a7e24 */ /* 0x000fe4000f8e00ff */
[--C-:B-1----:R-:W-:Y:S01]  /*9860*/  FFMA.FTZ R139, R100, UR4, -R133.reuse ;  /* 0x00000004648b7c23 */ /* 0x102fe20008010885 */
[--C-:B------:R-:W-:Y:S01]  /*9870*/  FFMA.FTZ R100, R20, UR4, -R133.reuse ;  /* 0x0000000414647c23 */ /* 0x100fe20008010885 */
[----:B------:R-:W-:Y:S01]  /*9880*/  MUFU.EX2 R7, R7 ;  /* 0x0000000700077308 */ /* 0x000fe20000000800 */
[--C-:B------:R-:W-:Y:S01]  /*9890*/  FFMA.FTZ R20, R104, UR4, -R133.reuse ;  /* 0x0000000468147c23 */ /* 0x100fe20008010885 */
[----:B------:R-:W-:Y:S01]  /*98a0*/  @!P1 LEA R10, R10, UR37, 0x3 ;  /* 0x000000250a0a9c11 */ /* 0x000fe2000f8e18ff */
[--C-:B------:R-:W-:Y:S01]  /*98b0*/  FFMA.FTZ R12, R12, UR4, -R133.reuse ;  /* 0x000000040c0c7c23 */ /* 0x100fe20008010885 */
[--C-:B------:R-:W-:Y:S01]  /*98c0*/  FFMA.FTZ R104, R105, UR4, -R133.reuse ;  /* 0x0000000469687c23 */ /* 0x100fe20008010885 */
[--C-:B------:R-:W-:Y:S01]  /*98d0*/  FFMA.FTZ R105, R106, UR4, -R133.reuse ;  /* 0x000000046a697c23 */ /* 0x100fe20008010885 */
[--C-:B------:R-:W-:Y:S01]  /*98e0*/  FFMA.FTZ R106, R117, UR4, -R133.reuse ;  /* 0x00000004756a7c23 */ /* 0x100fe20008010885 */
[----:B------:R-:W-:Y:S01]  /*98f0*/  @!P1 VIADD R10, R10, 0x31c40 ;  /* 0x00031c400a0a9836 */ /* 0x000fe20000000000 */
[----:B------:R-:W1:Y:S01]  /*9900*/  MUFU.EX2 R4, R4 ;  /* 0x0000000400047308 */ /* 0x000e620000000800 */
[----:B0-----:R-:W-:Y:S01]  /*9910*/  FFMA.FTZ R141, R78, R3, R88 ;  /* 0x000000034e8d7223 */ /* 0x001fe20000010058 */
[--C-:B------:R-:W-:Y:S01]  /*9920*/  FFMA.FTZ R140, R13, UR4, -R133.reuse ;  /* 0x000000040d8c7c23 */ /* 0x100fe20008010885 */
[--C-:B------:R-:W-:Y:S01]  /*9930*/  FFMA.FTZ R14, R14, UR4, -R133.reuse ;  /* 0x000000040e0e7c23 */ /* 0x100fe20008010885 */
[----:B------:R-:W-:Y:S01]  /*9940*/  @!P1 PRMT R10, RZ, 0x654, R10 ;  /* 0x00000654ff0a9816 */ /* 0x000fe2000000000a */
[--C-:B------:R-:W-:Y:S01]  /*9950*/  FFMA.FTZ R13, R109, UR4, -R133.reuse ;  /* 0x000000046d0d7c23 */ /* 0x100fe20008010885 */
[----:B------:R-:W-:Y:S01]  /*9960*/  F2FP.F16.F32.PACK_AB R88, R110, R88 ;  /* 0x000000586e58723e */ /* 0x000fe200000000ff */
[--C-:B------:R-:W-:Y:S01]  /*9970*/  FFMA.FTZ R80, R80, UR4, -R133.reuse ;  /* 0x0000000450507c23 */ /* 0x100fe20008010885 */
[----:B------:R-:W0:Y:S01]  /*9980*/  MUFU.EX2 R132, R132 ;  /* 0x0000008400847308 */ /* 0x000e220000000800 */
[--C-:B------:R-:W-:Y:S01]  /*9990*/  FFMA.FTZ R109, R120, UR4, -R133.reuse ;  /* 0x00000004786d7c23 */ /* 0x100fe20008010885 */
[--C-:B------:R-:W-:Y:S01]  /*99a0*/  FFMA.FTZ R112, R112, UR4, -R133.reuse ;  /* 0x0000000470707c23 */ /* 0x100fe20008010885 */
[----:B------:R-:W-:Y:S01]  /*99b0*/  FFMA.FTZ R107, R107, UR4, -R133 ;  /* 0x000000046b6b7c23 */ /* 0x000fe20008010885 */
[----:B------:R-:W-:-:S02]  /*99c0*/  WARPGROUP.DEPBAR.LE gsb0, 0x0 ;  /* 0x00008000000079c5 */ /* 0x000fc40000010000 */
[----:B------:R-:W-:Y:S01]  /*99d0*/  WARPGROUP.ARRIVE ;  /* 0x00000000000079c5 */ /* 0x000fe20000000000 */
[----:B------:R-:W-:Y:S01]  /*99e0*/  FFMA.FTZ R113, R113, UR4, -R133 ;  /* 0x0000000471717c23 */ /* 0x000fe20008010885 */
[----:B------:R-:W2:Y:S01]  /*99f0*/  MUFU.EX2 R91, R91 ;  /* 0x0000005b005b7308 */ /* 0x000ea20000000800 */
[----:B-1----:R-:W-:Y:S01]  /*9a00*/  FFMA.FTZ R117, R4, R0, R7 ;  /* 0x0000000004757223 */ /* 0x002fe20000010007 */
[--C-:B------:R-:W-:Y:S01]  /*9a10*/  FFMA.FTZ R116, R116, UR4, -R133.reuse ;  /* 0x0000000474747c23 */ /* 0x100fe20008010885 */
[--C-:B------:R-:W-:Y:S01]  /*9a20*/  FFMA.FTZ R115, R115, UR4, -R133.reuse ;  /* 0x0000000473737c23 */ /* 0x100fe20008010885 */
[----:B------:R-:W-:Y:S01]  /*9a30*/  HGMMA.64x96x16.F32 R24, gdesc[UR32].tnspB, R24, gsb0 ;  /* 0x41600000201879f0 */ /* 0x000fe20008000818 */
[----:B------:R-:W-:Y:S01]  /*9a40*/  UIADD3 UR32, UR10, 0xc00, URZ ;  /* 0x00000c000a207890 */ /* 0x000fe2000fffe03f */
[----:B------:R-:W-:Y:S01]  /*9a50*/  IMAD.U32 R120, RZ, RZ, UR7 ;  /* 0x00000007ff787e24 */ /* 0x000fe2000f8e00ff */
[----:B------:R-:W-:Y:S01]  /*9a60*/  UIADD3 UR34, UR11, 0x200, URZ ;  /* 0x000002000b227890 */ /* 0x000fe2000fffe03f */
[----:B------:R1:W-:Y:S01]  /*9a70*/  MUFU.EX2 R6, R90 ;  /* 0x0000005a00067308 */ /* 0x0003e20000000800 */
[----:B------:R-:W-:Y:S01]  /*9a80*/  UMOV UR33, 0xc0000010 ;  /* 0xc000001000217882 */ /* 0x000fe20000000000 */
[----:B------:R-:W-:Y:S01]  /*9a90*/  UMOV UR35, 0x80000020 ;  /* 0x8000002000237882 */ /* 0x000fe20000000000 */
[----:B------:R-:W-:Y:S01]  /*9aa0*/  @!P1 LEA R120, R120, UR37, 0x3 ;  /* 0x0000002578789c11 */ /* 0x000fe2000f8e18ff */
        /* <DEDUP_REMOVED lines=8> */
[--C-:B------:R-:W-:Y:S01]  /*9b30*/  FFMA.FTZ R75, R75, UR4, -R133.reuse ;  /* 0x000000044b4b7c23 */ /* 0x100fe20008010885 */
[----:B------:R-:W-:Y:S01]  /*9b40*/  FADD.FTZ R141, R99, R90 ;  /* 0x0000005a638d7221 */ /* 0x000fe20000010000 */
[C---:B------:R-:W-:Y:S01]  /*9b50*/  F2FP.F16.F32.PACK_AB R90, R108.reuse, R99 ;  /* 0x000000636c5a723e */ /* 0x040fe200000000ff */
[----:B------:R-:W-:Y:S01]  /*9b60*/  FFMA.FTZ R99, R137, UR4, -R133 ;  /* 0x0000000489637c23 */ /* 0x000fe20008010885 */
[----:B------:R-:W1:Y:S01]  /*9b70*/  MUFU.EX2 R139, R139 ;  /* 0x0000008b008b7308 */ /* 0x000e620000000800 */
[----:B------:R-:W-:Y:S01]  /*9b80*/  FADD.FTZ R141, R108, R141 ;  /* 0x0000008d6c8d7221 */ /* 0x000fe20000010000 */
[----:B------:R-:W-:Y:S01]  /*9b90*/  @!P1 PRMT R120, RZ, 0x654, R120 ;  /* 0x00000654ff789816 */ /* 0x000fe20000000078 */
[----:B------:R-:W-:Y:S01]  /*9ba0*/  FFMA.FTZ R135, R135, UR4, -R133 ;  /* 0x0000000487877c23 */ /* 0x000fe20008010885 */
[----:B------:R-:W-:Y:S01]  /*9bb0*/  PLOP3.LUT P2, PT, PT, PT, UP0, 0x80, 0x0 ;  /* 0x000000000000781c */ /* 0x000fe20003f4f008 */
[----:B------:R-:W-:Y:S01]  /*9bc0*/  UIADD3 UR10, UR38, -0x1, URZ ;  /* 0xffffffff260a7890 */ /* 0x000fe2000fffe03f */
[----:B------:R-:W-:-:S02]  /*9bd0*/  UMOV UR7, UR36 ;  /* 0x0000002400077c82 */ /* 0x000fc40008000000 */
[----:B------:R-:W4:Y:S04]  /*9be0*/  MUFU.EX2 R12, R12 ;  /* 0x0000000c000c7308 */ /* 0x000f280000000800 */
[----:B------:R-:W-:-:S04]  /*9bf0*/  UMOV UR38, UR10 ;  /* 0x0000000a00267c82 */ /* 0x000fc80008000000 */
[----:B------:R-:W-:Y:S08]  /*9c00*/  MUFU.EX2 R140, R140 ;  /* 0x0000008c008c7308 */ /* 0x000ff00000000800 */
[----:B------:R-:W5:Y:S08]  /*9c10*/  MUFU.EX2 R93, R93 ;  /* 0x0000005d005d7308 */ /* 0x000f700000000800 */
[----:B------:R-:W5:Y:S08]  /*9c20*/  MUFU.EX2 R14, R14 ;  /* 0x0000000e000e7308 */ /* 0x000f700000000800 */
[----:B------:R-:W5:Y:S08]  /*9c30*/  MUFU.EX2 R13, R13 ;  /* 0x0000000d000d7308 */ /* 0x000f700000000800 */
[----:B------:R-:W-:Y:S08]  /*9c40*/  MUFU.EX2 R100, R100 ;  /* 0x0000006400647308 */ /* 0x000ff00000000800 */
[----:B------:R-:W5:Y:S08]  /*9c50*/  MUFU.EX2 R111, R111 ;  /* 0x0000006f006f7308 */ /* 0x000f700000000800 */
[----:B------:R-:W5:Y:S08]  /*9c60*/  MUFU.EX2 R80, R80 ;  /* 0x0000005000507308 */ /* 0x000f700000000800 */
[----:B------:R-:W-:Y:S08]  /*9c70*/  MUFU.EX2 R109, R109 ;  /* 0x0000006d006d7308 */ /* 0x000ff00000000800 */
[----:B------:R-:W5:Y:S01]  /*9c80*/  MUFU.EX2 R81, R81 ;  /* 0x0000005100517308 */ /* 0x000f620000000800 */
[----:B------:R-:W-:-:S02]  /*9c90*/  WARPGROUP.DEPBAR.LE gsb0, 0x0 ;  /* 0x00008000000079c5 */ /* 0x000fc40000010000 */
[----:B------:R-:W-:-:S05]  /*9ca0*/  WARPGROUP.ARRIVE ;  /* 0x00000000000079c5 */ /* 0x000fca0000000000 */
[----:B------:R-:W-:Y:S01]  /*9cb0*/  MUFU.EX2 R112, R112 ;  /* 0x0000007000707308 */ /* 0x000fe20000000800 */
[----:B------:R-:W-:Y:S07]  /*9cc0*/  HGMMA.64x96x16.F32 R24, gdesc[UR32].tnspB, R24, gsb0 ;  /* 0x41600000201879f0 */ /* 0x000fee0008000818 */
[----:B------:R5:W-:Y:S08]  /*9cd0*/  MUFU.EX2 R3, R107 ;  /* 0x0000006b00037308 */ /* 0x000bf00000000800 */
[----:B------:R-:W5:Y:S08]  /*9ce0*/  MUFU.EX2 R84, R84 ;  /* 0x0000005400547308 */ /* 0x000f700000000800 */
[----:B------:R-:W5:Y:S08]  /*9cf0*/  MUFU.EX2 R113, R113 ;  /* 0x0000007100717308 */ /* 0x000f700000000800 */
[----:B------:R-:W5:Y:S08]  /*9d00*/  MUFU.EX2 R116, R116 ;  /* 0x0000007400747308 */ /* 0x000f700000000800 */
[----:B------:R-:W-:Y:S08]  /*9d10*/  MUFU.EX2 R115, R115 ;  /* 0x0000007300737308 */ /* 0x000ff00000000800 */
[----:B------:R-:W5:Y:S08]  /*9d20*/  MUFU.EX2 R85, R85 ;  /* 0x0000005500557308 */ /* 0x000f700000000800 */
[----:B------:R-:W5:Y:S08]  /*9d30*/  MUFU.EX2 R20, R20 ;  /* 0x0000001400147308 */ /* 0x000f700000000800 */
[----:B------:R-:W-:Y:S08]  /*9d40*/  MUFU.EX2 R104, R104 ;  /* 0x0000006800687308 */ /* 0x000ff00000000800 */
[----:B------:R-:W5:Y:S08]  /*9d50*/  MUFU.EX2 R72, R72 ;  /* 0x0000004800487308 */ /* 0x000f700000000800 */
[----:B------:R-:W-:Y:S08]  /*9d60*/  MUFU.EX2 R105, R105 ;  /* 0x0000006900697308 */ /* 0x000ff00000000800 */
[----:B------:R-:W5:Y:S08]  /*9d70*/  MUFU.EX2 R73, R73 ;  /* 0x0000004900497308 */ /* 0x000f700000000800 */
[----:B------:R-:W-:Y:S01]  /*9d80*/  MUFU.EX2 R106, R106 ;  /* 0x0000006a006a7308 */ /* 0x000fe20000000800 */
[----:B------:R-:W-:-:S02]  /*9d90*/  WARPGROUP.DEPBAR.LE gsb0, 0x0 ;  /* 0x00008000000079c5 */ /* 0x000fc40000010000 */
[----:B------:R0:W-:Y:S06]  /*9da0*/  BAR.ARV R8, 0x100 ;  /* 0x000400080000751d */ /* 0x0001ec0000002000 */
[----:B------:R1:W-:Y:S01]  /*9db0*/  @!P1 SYNCS.ARRIVE.TRANS64.RED.A1T0 RZ, [R10+URZ], RZ ;  /* 0x000000ff0aff99a7 */ /* 0x0003e2000810043f */
[----:B------:R-:W5:Y:S01]  /*9dc0*/  MUFU.EX2 R76, R76 ;  /* 0x0000004c004c7308 */ /* 0x000f620000000800 */
[----:B0-----:R-:W-:Y:S01]  /*9dd0*/  FADD.FTZ R8, R132, R117 ;  /* 0x0000007584087221 */ /* 0x001fe20000010000 */
[-C--:B------:R-:W-:Y:S01]  /*9de0*/  FMUL.FTZ R26, R26, R4.reuse ;  /* 0x000000041a1a7220 */ /* 0x080fe20000410000 */
[-C--:B------:R-:W-:Y:S01]  /*9df0*/  FMUL.FTZ R27, R27, R4.reuse ;  /* 0x000000041b1b7220 */ /* 0x080fe20000410000 */
[-C--:B------:R-:W-:Y:S01]  /*9e00*/  FMUL.FTZ R30, R30, R4.reuse ;  /* 0x000000041e1e7220 */ /* 0x080fe20000410000 */
[----:B--2---:R-:W-:Y:S01]  /*9e10*/  FADD.FTZ R8, R91, R8 ;  /* 0x000000085b087221 */ /* 0x004fe20000010000 */
[----:B---3--:R-:W-:Y:S01]  /*9e20*/  F2FP.F16.F32.PACK_AB R91, R9, R91 ;  /* 0x0000005b095b723e */ /* 0x008fe200000000ff */
[----:B-1----:R-:W-:Y:S01]  /*9e30*/  FADD.FTZ R10, R92, R141 ;  /* 0x0000008d5c0a7221 */ /* 0x002fe20000010000 */
[----:B------:R-:W0:Y:S01]  /*9e40*/  MUFU.EX2 R0, R0 ;  /* 0x0000000000007308 */ /* 0x000e220000000800 */
[----:B------:R1:W-:Y:S01]  /*9e50*/  @!P1 SYNCS.ARRIVE.TRANS64.RED.A1T0 RZ, [R120+URZ], RZ ;  /* 0x000000ff78ff99a7 */ /* 0x0003e2000810043f */
[----:B------:R-:W-:Y:S01]  /*9e60*/  FMUL.FTZ R31, R31, R4 ;  /* 0x000000041f1f7220 */ /* 0x000fe20000410000 */
[----:B------:R-:W-:Y:S01]  /*9e70*/  FADD.FTZ R110, R101, R10 ;  /* 0x0000000a656e7221 */ /* 0x000fe20000010000 */
[----:B------:R-:W-:Y:S01]  /*9e80*/  FADD.FTZ R10, R9, R8 ;  /* 0x00000008090a7221 */ /* 0x000fe20000010000 */
[----:B------:R-:W-:Y:S01]  /*9e90*/  F2FP.F16.F32.PACK_AB R8, R101, R92 ;  /* 0x0000005c6508723e */ /* 0x000fe200000000ff */
[----:B------:R-:W-:Y:S01]  /*9ea0*/  FFMA.FTZ R92, R86, UR4, -R133 ;  /* 0x00000004565c7c23 */ /* 0x000fe20008010885 */
[----:B------:R-:W-:Y:S01]  /*9eb0*/  FADD.FTZ R110, R89, R110 ;  /* 0x0000006e596e7221 */ /* 0x000fe20000010000 */
[----:B------:R-:W-:Y:S01]  /*9ec0*/  FADD.FTZ R101, R139, R10 ;  /* 0x0000000a8b657221 */ /* 0x000fe20000010000 */
[C---:B------:R-:W-:Y:S01]  /*9ed0*/  F2FP.F16.F32.PACK_AB R10, R11.reuse, R89 ;  /* 0x000000590b0a723e */ /* 0x040fe200000000ff */
[----:B------:R-:W-:Y:S01]  /*9ee0*/  MUFU.EX2 R99, R99 ;  /* 0x0000006300637308 */ /* 0x000fe20000000800 */
[----:B------:R-:W-:Y:S01]  /*9ef0*/  FADD.FTZ R110, R11, R110 ;  /* 0x0000006e0b6e7221 */ /* 0x000fe20000010000 */
[C---:B----4-:R-:W-:Y:S01]  /*9f00*/  FADD.FTZ R101, R12.reuse, R101 ;  /* 0x000000650c657221 */ /* 0x050fe20000010000 */
[----:B------:R-:W-:Y:S01]  /*9f10*/  F2FP.F16.F32.PACK_AB R9, R12, R139 ;  /* 0x0000008b0c09723e */ /* 0x000fe200000000ff */
[----:B------:R-:W-:Y:S01]  /*9f20*/  FMUL.FTZ R34, R34, R4 ;  /* 0x0000000422227220 */ /* 0x000fe20000410000 */
[----:B-----5:R-:W-:Y:S01]  /*9f30*/  FADD.FTZ R110, R93, R110 ;  /* 0x0000006e5d6e7221 */ /* 0x020fe20000010000 */
[----:B------:R-:W-:Y:S01]  /*9f40*/  FADD.FTZ R11, R140, R101 ;  /* 0x000000658c0b7221 */ /* 0x000fe20000010000 */
[----:B------:R-:W-:Y:S01]  /*9f50*/  F2FP.F16.F32.PACK_AB R89, R132, R7 ;  /* 0x000000078459723e */ /* 0x000fe200000000ff */
[----:B------:R-:W2:Y:S01]  /*9f60*/  MUFU.EX2 R121, R121 ;  /* 0x0000007900797308 */ /* 0x000ea20000000800 */
[----:B------:R-:W-:Y:S01]  /*9f70*/  FADD.FTZ R110, R15, R110 ;  /* 0x0000006e0f6e7221 */ /* 0x000fe20000010000 */
[C---:B------:R-:W-:Y:S01]  /*9f80*/  FADD.FTZ R12, R14.reuse, R11 ;  /* 0x0000000b0e0c7221 */ /* 0x040fe20000010000 */
[----:B------:R-:W-:Y:S01]  /*9f90*/  F2FP.F16.F32.PACK_AB R11, R14, R140 ;  /* 0x0000008c0e0b723e */ /* 0x000fe200000000ff */
[----:B------:R-:W-:Y:S01]  /*9fa0*/  STSM.16.M88.4 [R2+0x24300], R88 ;  /* 0x0243005802007844 */ /* 0x000fe20000000200 */
[----:B------:R-:W-:Y:S01]  /*9fb0*/  FADD.FTZ R110, R21, R110 ;  /* 0x0000006e156e7221 */ /* 0x000fe20000010000 */
[----:B------:R-:W-:Y:S01]  /*9fc0*/  FADD.FTZ R107, R13, R12 ;  /* 0x0000000c0d6b7221 */ /* 0x000fe20000010000 */
[----:B------:R-:W-:Y:S01]  /*9fd0*/  FFMA.FTZ R12, R95, UR4, -R133 ;  /* 0x000000045f0c7c23 */ /* 0x000fe20008010885 */
[----:B------:R3:W-:Y:S01]  /*9fe0*/  STSM.16.M88.4 [R2+0x25b00], R8 ;  /* 0x025b000802007844 */ /* 0x0007e20000000200 */
[----:B------:R-:W-:Y:S01]  /*9ff0*/  FADD.FTZ R95, R111, R110 ;  /* 0x0000006e6f5f7221 */ /* 0x000fe20000010000 */
[----:B------:R-:W-:Y:S01]  /*a000*/  FADD.FTZ R107, R100, R107 ;  /* 0x0000006b646b7221 */ /* 0x000fe20000010000 */
[----:B------:R-:W-:Y:S01]  /*a010*/  FFMA.FTZ R101, R102, UR4, -R133 ;  /* 0x0000000466657c23 */ /* 0x000fe20008010885 */
[----:B------:R4:W-:Y:S01]  /*a020*/  MUFU.EX2 R7, R103 ;  /* 0x0000006700077308 */ /* 0x0009e20000000800 */
[----:B------:R-:W-:Y:S01]  /*a030*/  FADD.FTZ R108, R114, R95 ;  /* 0x0000005f726c7221 */ /* 0x000fe20000010000 */
[----:B------:R-:W-:Y:S01]  /*a040*/  FADD.FTZ R14, R80, R107 ;  /* 0x0000006b500e7221 */ /* 0x000fe20000010000 */
[--C-:B------:R-:W-:Y:S01]  /*a050*/  FFMA.FTZ R95, R87, UR4, -R133.reuse ;  /* 0x00000004575f7c23 */ /* 0x100fe20008010885 */
[----:B------:R-:W-:Y:S01]  /*a060*/  FFMA.FTZ R102, R83, UR4, -R133 ;  /* 0x0000000453667c23 */ /* 0x000fe20008010885 */
[----:B------:R-:W-:Y:S01]  /*a070*/  FADD.FTZ R107, R81, R108 ;  /* 0x0000006c516b7221 */ /* 0x000fe20000010000 */
[----:B------:R-:W-:Y:S01]  /*a080*/  FADD.FTZ R87, R109, R14 ;  /* 0x0000000e6d577221 */ /* 0x000fe20000010000 */
[----:B------:R-:W-:Y:S01]  /*a090*/  FMUL.FTZ R35, R35, R4 ;  /* 0x0000000423237220 */ /* 0x000fe20000410000 */
[----:B------:R-:W5:Y:S01]  /*a0a0*/  MUFU.EX2 R122, R122 ;  /* 0x0000007a007a7308 */ /* 0x000f620000000800 */
[----:B------:R-:W-:Y:S01]  /*a0b0*/  FADD.FTZ R107, R84, R107 ;  /* 0x0000006b546b7221 */ /* 0x000fe20000010000 */
[----:B------:R-:W-:Y:S01]  /*a0c0*/  FADD.FTZ R14, R112, R87 ;  /* 0x00000057700e7221 */ /* 0x000fe20000010000 */
[----:B----4-:R-:W-:Y:S01]  /*a0d0*/  FFMA.FTZ R103, R82, UR4, -R133 ;  /* 0x0000000452677c23 */ /* 0x010fe20008010885 */
[----:B---3--:R-:W-:Y:S01]  /*a0e0*/  F2FP.F16.F32.PACK_AB R10, R111, R21 ;  /* 0x000000156f0a723e */ /* 0x008fe200000000ff */
[----:B------:R-:W-:Y:S01]  /*a0f0*/  FADD.FTZ R108, R96, R107 ;  /* 0x0000006b606c7221 */ /* 0x000fe20000010000 */
[----:B------:R-:W-:Y:S01]  /*a100*/  FADD.FTZ R87, R113, R14 ;  /* 0x0000000e71577221 */ /* 0x000fe20000010000 */
[----:B------:R-:W-:Y:S01]  /*a110*/  F2FP.F16.F32.PACK_AB R8, R15, R93 ;  /* 0x0000005d0f08723e */ /* 0x000fe200000000ff */
[----:B------:R3:W-:Y:S01]  /*a120*/  MUFU.EX2 R86, R12 ;  /* 0x0000000c00567308 */ /* 0x0007e20000000800 */
[----:B------:R-:W-:Y:S01]  /*a130*/  FADD.FTZ R108, R97, R108 ;  /* 0x0000006c616c7221 */ /* 0x000fe20000010000 */
[----:B------:R-:W-:Y:S01]  /*a140*/  FADD.FTZ R14, R116, R87 ;  /* 0x00000057740e7221 */ /* 0x000fe20000010000 */
[----:B------:R-:W-:Y:S01]  /*a150*/  F2FP.F16.F32.PACK_AB R11, R109, R80 ;  /* 0x000000506d0b723e */ /* 0x000fe200000000ff */
[----:B------:R-:W-:Y:S01]  /*a160*/  FFMA.FTZ R133, R138, UR4, -R133 ;  /* 0x000000048a857c23 */ /* 0x000fe20008010885 */
[----:B------:R-:W-:Y:S01]  /*a170*/  FADD.FTZ R117, R85, R108 ;  /* 0x0000006c55757221 */ /* 0x000fe20000010000 */
[----:B------:R-:W-:Y:S01]  /*a180*/  FADD.FTZ R107, R115, R14 ;  /* 0x0000000e736b7221 */ /* 0x000fe20000010000 */
[----:B------:R-:W-:Y:S01]  /*a190*/  F2FP.F16.F32.PACK_AB R14, R96, R84 ;  /* 0x00000054600e723e */ /* 0x000fe200000000ff */
[----:B------:R-:W-:Y:S01]  /*a1a0*/  MUFU.EX2 R101, R101 ;  /* 0x0000006500657308 */ /* 0x000fe20000000800 */
[----:B------:R-:W-:Y:S01]  /*a1b0*/  FADD.FTZ R117, R94, R117 ;  /* 0x000000755e757221 */ /* 0x000fe20000010000 */
[----:B------:R-:W-:Y:S01]  /*a1c0*/  FADD.FTZ R107, R20, R107 ;  /* 0x0000006b146b7221 */ /* 0x000fe20000010000 */
[----:B---3--:R-:W-:Y:S01]  /*a1d0*/  F2FP.F16.F32.PACK_AB R12, R81, R114 ;  /* 0x00000072510c723e */ /* 0x008fe200000000ff */
[----:B------:R-:W-:Y:S01]  /*a1e0*/  FMUL.FTZ R38, R38, R4 ;  /* 0x0000000426267220 */ /* 0x000fe20000410000 */
[----:B------:R-:W-:Y:S01]  /*a1f0*/  FADD.FTZ R88, R72, R117 ;  /* 0x0000007548587221 */ /* 0x000fe20000010000 */
[----:B------:R-:W-:Y:S01]  /*a200*/  FADD.FTZ R108, R104, R107 ;  /* 0x0000006b686c7221 */ /* 0x000fe20000010000 */
[----:B------:R-:W-:Y:S01]  /*a210*/  F2FP.F16.F32.PACK_AB R9, R100, R13 ;  /* 0x0000000d6409723e */ /* 0x000fe200000000ff */
[----:B------:R-:W3:Y:S01]  /*a220*/  MUFU.EX2 R123, R123 ;  /* 0x0000007b007b7308 */ /* 0x000ee20000000800 */
[----:B------:R-:W-:Y:S01]  /*a230*/  FADD.FTZ R21, R73, R88 ;  /* 0x0000005849157221 */ /* 0x000fe20000010000 */
[----:B------:R-:W-:Y:S01]  /*a240*/  FADD.FTZ R108, R105, R108 ;  /* 0x0000006c696c7221 */ /* 0x000fe20000010000 */
[----:B------:R-:W-:Y:S01]  /*a250*/  F2FP.F16.F32.PACK_AB R94, R72, R94 ;  /* 0x0000005e485e723e */ /* 0x000fe200000000ff */
[----:B------:R4:W-:Y:S01]  /*a260*/  STSM.16.M88.4 [R2+0x27300], R8 ;  /* 0x0273000802007844 */ /* 0x0009e20000000200 */
[----:B------:R-:W-:Y:S01]  /*a270*/  FADD.FTZ R89, R98, R21 ;  /* 0x0000001562597221 */ /* 0x000fe20000010000 */
[----:B------:R-:W-:Y:S01]  /*a280*/  FADD.FTZ R15, R3, R108 ;  /* 0x0000006c030f7221 */ /* 0x000fe20000010000 */
[----:B------:R-:W-:Y:S01]  /*a290*/  F2FP.F16.F32.PACK_AB R13, R113, R112 ;  /* 0x00000070710d723e */ /* 0x000fe200000000ff */
[----:B------:R-:W1:Y:S01]  /*a2a0*/  MUFU.EX2 R82, R118 ;  /* 0x0000007600527308 */ /* 0x000e620000000800 */
[----:B------:R-:W-:Y:S01]  /*a2b0*/  FADD.FTZ R80, R76, R89 ;  /* 0x000000594c507221 */ /* 0x000fe20000010000 */
[----:B------:R-:W-:Y:S01]  /*a2c0*/  FADD.FTZ R81, R106, R15 ;  /* 0x0000000f6a517221 */ /* 0x000fe20000010000 */
[----:B------:R-:W-:Y:S01]  /*a2d0*/  F2FP.F16.F32.PACK_AB R15, R115, R116 ;  /* 0x00000074730f723e */ /* 0x000fe200000000ff */
[----:B------:R-:W-:Y:S01]  /*a2e0*/  FMUL.FTZ R39, R39, R4 ;  /* 0x0000000427277220 */ /* 0x000fe20000410000 */
[----:B------:R-:W-:Y:S01]  /*a2f0*/  FADD.FTZ R88, R79, R80 ;  /* 0x000000504f587221 */ /* 0x000fe20000010000 */
[----:B0-----:R-:W-:Y:S01]  /*a300*/  FADD.FTZ R84, R0, R81 ;  /* 0x0000005100547221 */ /* 0x001fe20000010000 */
[----:B------:R-:W-:Y:S01]  /*a310*/  F2FP.F16.F32.PACK_AB R93, R104, R20 ;  /* 0x00000014685d723e */ /* 0x000fe200000000ff */
[----:B------:R-:W0:Y:S01]  /*a320*/  MUFU.EX2 R127, R127 ;  /* 0x0000007f007f7308 */ /* 0x000e220000000800 */
[----:B--2---:R-:W-:Y:S01]  /*a330*/  FADD.FTZ R81, R121, R88 ;  /* 0x0000005879517221 */ /* 0x004fe20000010000 */
[----:B------:R-:W-:Y:S01]  /*a340*/  FADD.FTZ R84, R99, R84 ;  /* 0x0000005463547221 */ /* 0x000fe20000010000 */
[----:B------:R1:W-:Y:S01]  /*a350*/  STSM.16.M88.4 [R2+0x28b00], R12 ;  /* 0x028b000c02007844 */ /* 0x0003e20000000200 */
[----:B----4-:R-:W-:Y:S01]  /*a360*/  F2FP.F16.F32.PACK_AB R8, R98, R73 ;  /* 0x000000496208723e */ /* 0x010fe200000000ff */
[----:B-----5:R-:W-:Y:S01]  /*a370*/  FADD.FTZ R72, R122, R81 ;  /* 0x000000517a487221 */ /* 0x020fe20000010000 */
[----:B------:R-:W-:Y:S01]  /*a380*/  FADD.FTZ R84, R7, R84 ;  /* 0x0000005407547221 */ /* 0x000fe20000010000 */
[----:B------:R-:W-:Y:S01]  /*a390*/  F2FP.F16.F32.PACK_AB R10, R79, R76 ;  /* 0x0000004c4f0a723e */ /* 0x000fe200000000ff */
[----:B------:R-:W2:Y:S01]  /*a3a0*/  MUFU.EX2 R83, R119 ;  /* 0x0000007700537308 */ /* 0x000ea20000000800 */
[----:B---3--:R-:W-:Y:S01]  /*a3b0*/  FADD.FTZ R72, R123, R72 ;  /* 0x000000487b487221 */ /* 0x008fe20000010000 */
[----:B------:R-:W-:Y:S01]  /*a3c0*/  FADD.FTZ R9, R101, R84 ;  /* 0x0000005465097221 */ /* 0x000fe20000010000 */
[----:B------:R-:W-:Y:S01]  /*a3d0*/  F2FP.F16.F32.PACK_AB R11, R7, R99 ;  /* 0x00000063070b723e */ /* 0x000fe200000000ff */
[-C--:B------:R-:W-:Y:S01]  /*a3e0*/  FMUL.FTZ R42, R42, R4.reuse ;  /* 0x000000042a2a7220 */ /* 0x080fe20000410000 */
[-C--:B------:R-:W-:Y:S01]  /*a3f0*/  FMUL.FTZ R43, R43, R4.reuse ;  /* 0x000000042b2b7220 */ /* 0x080fe20000410000 */
[-C--:B------:R-:W-:Y:S01]  /*a400*/  FMUL.FTZ R46, R46, R4.reuse ;  /* 0x000000042e2e7220 */ /* 0x080fe20000410000 */
[-C--:B------:R-:W-:Y:S01]  /*a410*/  FMUL.FTZ R47, R47, R4.reuse ;  /* 0x000000042f2f7220 */ /* 0x080fe20000410000 */
[----:B------:R-:W3:Y:S01]  /*a420*/  MUFU.EX2 R124, R124 ;  /* 0x0000007c007c7308 */ /* 0x000ee20000000800 */
[-C--:B------:R-:W-:Y:S01]  /*a430*/  FMUL.FTZ R50, R50, R4.reuse ;  /* 0x0000000432327220 */ /* 0x080fe20000410000 */
[-C--:B------:R-:W-:Y:S01]  /*a440*/  FMUL.FTZ R51, R51, R4.reuse ;  /* 0x0000000433337220 */ /* 0x080fe20000410000 */
[----:B-1----:R-:W-:Y:S01]  /*a450*/  FADD.FTZ R12, R82, R9 ;  /* 0x00000009520c7221 */ /* 0x002fe20000010000 */
[----:B0-----:R-:W-:Y:S01]  /*a460*/  FADD.FTZ R9, R127, R72 ;  /* 0x000000487f097221 */ /* 0x001fe20000010000 */
[-C--:B------:R-:W-:Y:S01]  /*a470*/  FMUL.FTZ R54, R54, R4.reuse ;  /* 0x0000000436367220 */ /* 0x080fe20000410000 */
[-C--:B------:R-:W-:Y:S01]  /*a480*/  FMUL.FTZ R55, R55, R4.reuse ;  /* 0x0000000437377220 */ /* 0x080fe20000410000 */
[-C--:B------:R-:W-:Y:S01]  /*a490*/  FMUL.FTZ R58, R58, R4.reuse ;  /* 0x000000043a3a7220 */ /* 0x080fe20000410000 */
[----:B------:R-:W0:Y:S01]  /*a4a0*/  MUFU.EX2 R87, R103 ;  /* 0x0000006700577308 */ /* 0x000e220000000800 */
[-C--:B------:R-:W-:Y:S01]  /*a4b0*/  FMUL.FTZ R59, R59, R4.reuse ;  /* 0x000000043b3b7220 */ /* 0x080fe20000410000 */
[-C--:B------:R-:W-:Y:S01]  /*a4c0*/  FMUL.FTZ R62, R62, R4.reuse ;  /* 0x000000043e3e7220 */ /* 0x080fe20000410000 */
[-C--:B------:R-:W-:Y:S01]  /*a4d0*/  FMUL.FTZ R63, R63, R4.reuse ;  /* 0x000000043f3f7220 */ /* 0x080fe20000410000 */
[-C--:B------:R-:W-:Y:S01]  /*a4e0*/  FMUL.FTZ R66, R66, R4.reuse ;  /* 0x0000000442427220 */ /* 0x080fe20000410000 */
[-C--:B------:R-:W-:Y:S01]  /*a4f0*/  FMUL.FTZ R67, R67, R4.reuse ;  /* 0x0000000443437220 */ /* 0x080fe20000410000 */
[-C--:B------:R-:W-:Y:S01]  /*a500*/  FMUL.FTZ R70, R70, R4.reuse ;  /* 0x0000000446467220 */ /* 0x080fe20000410000 */
[----:B------:R-:W-:Y:S01]  /*a510*/  FMUL.FTZ R71, R71, R4 ;  /* 0x0000000447477220 */ /* 0x000fe20000410000 */
[----:B------:R-:W1:Y:S01]  /*a520*/  MUFU.EX2 R102, R102 ;  /* 0x0000006600667308 */ /* 0x000e620000000800 */
[-C--:B------:R-:W-:Y:S01]  /*a530*/  FMUL.FTZ R24, R24, R78.reuse ;  /* 0x0000004e18187220 */ /* 0x080fe20000410000 */
[-C--:B------:R-:W-:Y:S01]  /*a540*/  FMUL.FTZ R25, R25, R78.reuse ;  /* 0x0000004e19197220 */ /* 0x080fe20000410000 */
[-C--:B------:R-:W-:Y:S01]  /*a550*/  FMUL.FTZ R28, R28, R78.reuse ;  /* 0x0000004e1c1c7220 */ /* 0x080fe20000410000 */
[-C--:B------:R-:W-:Y:S01]  /*a560*/  FMUL.FTZ R29, R29, R78.reuse ;  /* 0x0000004e1d1d7220 */ /* 0x080fe20000410000 */
[-C--:B------:R-:W-:Y:S01]  /*a570*/  FMUL.FTZ R32, R32, R78.reuse ;  /* 0x0000004e20207220 */ /* 0x080fe20000410000 */
[-C--:B------:R-:W-:Y:S01]  /*a580*/  FMUL.FTZ R33, R33, R78.reuse ;  /* 0x0000004e21217220 */ /* 0x080fe20000410000 */
[-C--:B------:R-:W-:Y:S01]  /*a590*/  FMUL.FTZ R36, R36, R78.reuse ;  /* 0x0000004e24247220 */ /* 0x080fe20000410000 */
[----:B------:R4:W-:Y:S01]  /*a5a0*/  MUFU.EX2 R80, R95 ;  /* 0x0000005f00507308 */ /* 0x0009e20000000800 */
[-C--:B------:R-:W-:Y:S01]  /*a5b0*/  FMUL.FTZ R37, R37, R78.reuse ;  /* 0x0000004e25257220 */ /* 0x080fe20000410000 */
[-C--:B------:R-:W-:Y:S01]  /*a5c0*/  FMUL.FTZ R40, R40, R78.reuse ;  /* 0x0000004e28287220 */ /* 0x080fe20000410000 */
[-C--:B------:R-:W-:Y:S01]  /*a5d0*/  FMUL.FTZ R41, R41, R78.reuse ;  /* 0x0000004e29297220 */ /* 0x080fe20000410000 */
[-C--:B------:R-:W-:Y:S01]  /*a5e0*/  FMUL.FTZ R44, R44, R78.reuse ;  /* 0x0000004e2c2c7220 */ /* 0x080fe20000410000 */
[-C--:B------:R-:W-:Y:S01]  /*a5f0*/  FMUL.FTZ R45, R45, R78.reuse ;  /* 0x0000004e2d2d7220 */ /* 0x080fe20000410000 */
[-C--:B------:R-:W-:Y:S01]  /*a600*/  FMUL.FTZ R48, R48, R78.reuse ;  /* 0x0000004e30307220 */ /* 0x080fe20000410000 */
[----:B------:R-:W-:Y:S01]  /*a610*/  FMUL.FTZ R49, R49, R78 ;  /* 0x0000004e31317220 */ /* 0x000fe20000410000 */
[----:B------:R5:W1:Y:S01]  /*a620*/  MUFU.EX2 R21, R92 ;  /* 0x0000005c00157308 */ /* 0x000a620000000800 */
[----:B----4-:R-:W-:Y:S01]  /*a630*/  F2FP.F16.F32.PACK_AB R95, R3, R105 ;  /* 0x00000069035f723e */ /* 0x010fe200000000ff */
[----:B--2---:R-:W-:Y:S01]  /*a640*/  FADD.FTZ R3, R83, R12 ;  /* 0x0000000c53037221 */ /* 0x004fe20000010000 */
[----:B---3--:R-:W-:Y:S01]  /*a650*/  FADD.FTZ R12, R124, R9 ;  /* 0x000000097c0c7221 */ /* 0x008fe20000010000 */
[----:B------:R-:W-:Y:S01]  /*a660*/  F2FP.F16.F32.PACK_AB R9, R0, R106 ;  /* 0x0000006a0009723e */ /* 0x000fe200000000ff */
[-C--:B------:R-:W-:Y:S01]  /*a670*/  FMUL.FTZ R52, R52, R78.reuse ;  /* 0x0000004e34347220 */ /* 0x080fe20000410000 */
[----:B------:R-:W-:Y:S01]  /*a680*/  FADD.FTZ R0, R86, R3 ;  /* 0x0000000356007221 */ /* 0x000fe20000010000 */
[-C--:B------:R-:W-:Y:S01]  /*a690*/  FMUL.FTZ R53, R53, R78.reuse ;  /* 0x0000004e35357220 */ /* 0x080fe20000410000 */
[----:B------:R-:W2:Y:S01]  /*a6a0*/  MUFU.EX2 R125, R125 ;  /* 0x0000007d007d7308 */ /* 0x000ea20000000800 */
[----:B-----5:R-:W-:Y:S01]  /*a6b0*/  F2FP.F16.F32.PACK_AB R92, R85, R97 ;  /* 0x00000061555c723e */ /* 0x020fe200000000ff */
[----:B0-----:R-:W-:Y:S01]  /*a6c0*/  FADD.FTZ R3, R87, R0 ;  /* 0x0000000057037221 */ /* 0x001fe20000010000 */
[-C--:B------:R-:W-:Y:S01]  /*a6d0*/  FMUL.FTZ R56, R56, R78.reuse ;  /* 0x0000004e38387220 */ /* 0x080fe20000410000 */
[-C--:B------:R-:W-:Y:S01]  /*a6e0*/  FMUL.FTZ R57, R57, R78.reuse ;  /* 0x0000004e39397220 */ /* 0x080fe20000410000 */
[-C--:B------:R-:W-:Y:S01]  /*a6f0*/  FMUL.FTZ R60, R60, R78.reuse ;  /* 0x0000004e3c3c7220 */ /* 0x080fe20000410000 */
[----:B-1----:R-:W-:Y:S01]  /*a700*/  FADD.FTZ R0, R102, R3 ;  /* 0x0000000366007221 */ /* 0x002fe20000010000 */
[----:B------:R-:W-:Y:S01]  /*a710*/  STSM.16.M88.4 [R2+0x2a300], R92 ;  /* 0x02a3005c02007844 */ /* 0x000fe20000000200 */
[----:B------:R-:W0:Y:S01]  /*a720*/  MUFU.EX2 R77, R77 ;  /* 0x0000004d004d7308 */ /* 0x000e220000000800 */
[-C--:B------:R-:W-:Y:S01]  /*a730*/  FMUL.FTZ R61, R61, R78.reuse ;  /* 0x0000004e3d3d7220 */ /* 0x080fe20000410000 */
[----:B------:R-:W-:Y:S01]  /*a740*/  FADD.FTZ R3, R21, R0 ;  /* 0x0000000015037221 */ /* 0x000fe20000010000 */
[----:B------:R1:W-:Y:S01]  /*a750*/  STSM.16.M88.4 [R2+0x2bb00], R8 ;  /* 0x02bb000802007844 */ /* 0x0003e20000000200 */
[-C--:B------:R-:W-:Y:S01]  /*a760*/  FMUL.FTZ R64, R64, R78.reuse ;  /* 0x0000004e40407220 */ /* 0x080fe20000410000 */
[-C--:B------:R-:W-:Y:S01]  /*a770*/  FMUL.FTZ R65, R65, R78.reuse ;  /* 0x0000004e41417220 */ /* 0x080fe20000410000 */
[----:B------:R-:W-:Y:S01]  /*a780*/  FADD.FTZ R3, R80, R3 ;  /* 0x0000000350037221 */ /* 0x000fe20000010000 */
[----:B------:R-:W-:Y:S01]  /*a790*/  FMUL.FTZ R68, R68, R78 ;  /* 0x0000004e44447220 */ /* 0x000fe20000410000 */
[----:B------:R-:W3:Y:S01]  /*a7a0*/  MUFU.EX2 R134, R134 ;  /* 0x0000008600867308 */ /* 0x000ee20000000800 */
[C---:B--2---:R-:W-:Y:S01]  /*a7b0*/  FADD.FTZ R12, R125.reuse, R12 ;  /* 0x0000000c7d0c7221 */ /* 0x044fe20000010000 */
[----:B------:R-:W-:Y:S01]  /*a7c0*/  F2FP.F16.F32.PACK_AB R124, R125, R124 ;  /* 0x0000007c7d7c723e */ /* 0x000fe200000000ff */
[----:B------:R-:W-:Y:S01]  /*a7d0*/  FMUL.FTZ R69, R69, R78 ;  /* 0x0000004e45457220 */ /* 0x000fe20000410000 */
[----:B------:R-:W-:-:S02]  /*a7e0*/  F2FP.F16.F32.PACK_AB R125, R102, R87 ;  /* 0x00000057667d723e */ /* 0x000fc400000000ff */
[----:B------:R-:W-:Y:S02]  /*a7f0*/  MOV R4, R130 ;  /* 0x0000008200047202 */ /* 0x000fe40000000f00 */
[----:B------:R-:W2:Y:S01]  /*a800*/  MUFU.EX2 R126, R126 ;  /* 0x0000007e007e7308 */ /* 0x000ea20000000800 */
[----:B0-----:R-:W-:Y:S01]  /*a810*/  FADD.FTZ R7, R77, R12 ;  /* 0x0000000c4d077221 */ /* 0x001fe20000010000 */
[----:B-1----:R-:W-:Y:S02]  /*a820*/  F2FP.F16.F32.PACK_AB R8, R122, R121 ;  /* 0x000000797a08723e */ /* 0x002fe400000000ff */
[----:B------:R-:W-:Y:S02]  /*a830*/  F2FP.F16.F32.PACK_AB R10, R127, R123 ;  /* 0x0000007b7f0a723e */ /* 0x000fe400000000ff */
[----:B------:R-:W-:Y:S02]  /*a840*/  F2FP.F16.F32.PACK_AB R9, R82, R101 ;  /* 0x000000655209723e */ /* 0x000fe400000000ff */
[----:B------:R-:W0:Y:S01]  /*a850*/  MUFU.EX2 R13, R75 ;  /* 0x0000004b000d7308 */ /* 0x000e220000000800 */
[----:B---3--:R-:W-:Y:S01]  /*a860*/  FADD.FTZ R3, R134, R3 ;  /* 0x0000000386037221 */ /* 0x008fe20000010000 */
[----:B------:R-:W-:-:S02]  /*a870*/  F2FP.F16.F32.PACK_AB R11, R86, R83 ;  /* 0x00000053560b723e */ /* 0x000fc400000000ff */
[----:B------:R-:W-:-:S03]  /*a880*/  F2FP.F16.F32.PACK_AB R127, R80, R21 ;  /* 0x00000015507f723e */ /* 0x000fc600000000ff */
[----:B------:R1:W-:Y:S01]  /*a890*/  STSM.16.M88.4 [R2+0x2d300], R8 ;  /* 0x02d3000802007844 */ /* 0x0003e20000000200 */
[----:B------:R-:W3:Y:S01]  /*a8a0*/  MUFU.EX2 R128, R128 ;  /* 0x0000008000807308 */ /* 0x000ee20000000800 */
[C---:B--2---:R-:W-:Y:S01]  /*a8b0*/  FADD.FTZ R7, R126.reuse, R7 ;  /* 0x000000077e077221 */ /* 0x044fe20000010000 */
[----:B------:R-:W-:-:S05]  /*a8c0*/  F2FP.F16.F32.PACK_AB R126, R126, R77 ;  /* 0x0000004d7e7e723e */ /* 0x000fca00000000ff */
[----:B------:R1:W-:Y:S01]  /*a8d0*/  STSM.16.M88.4 [R2+0x2eb00], R124 ;  /* 0x02eb007c02007844 */ /* 0x0003e20000000200 */
[----:B------:R-:W2:Y:S01]  /*a8e0*/  MUFU.EX2 R129, R129 ;  /* 0x0000008100817308 */ /* 0x000ea20000000800 */
[C---:B0-----:R-:W-:Y:S01]  /*a8f0*/  FADD.FTZ R3, R13.reuse, R3 ;  /* 0x000000030d037221 */ /* 0x041fe20000010000 */
[----:B------:R-:W-:-:S06]  /*a900*/  F2FP.F16.F32.PACK_AB R13, R13, R134 ;  /* 0x000000860d0d723e */ /* 0x000fcc00000000ff */
[----:B------:R-:W0:Y:S01]  /*a910*/  MUFU.EX2 R131, R131 ;  /* 0x0000008300837308 */ /* 0x000e220000000800 */
[----:B---3--:R-:W-:-:S07]  /*a920*/  FADD.FTZ R0, R128, R7 ;  /* 0x0000000780007221 */ /* 0x008fce0000010000 */
[----:B------:R-:W3:Y:S01]  /*a930*/  MUFU.EX2 R20, R135 ;  /* 0x0000008700147308 */ /* 0x000ee20000000800 */
[C---:B--2---:R-:W-:Y:S01]  /*a940*/  F2FP.F16.F32.PACK_AB R12, R129.reuse, R128 ;  /* 0x00000080810c723e */ /* 0x044fe200000000ff */
[----:B------:R-:W-:-:S06]  /*a950*/  FADD.FTZ R0, R129, R0 ;  /* 0x0000000081007221 */ /* 0x000fcc0000010000 */
[----:B------:R-:W2:Y:S01]  /*a960*/  MUFU.EX2 R133, R133 ;  /* 0x0000008500857308 */ /* 0x000ea20000000800 */
[----:B0-----:R-:W-:Y:S01]  /*a970*/  F2FP.F16.F32.PACK_AB R14, R6, R131 ;  /* 0x00000083060e723e */ /* 0x001fe200000000ff */
[----:B------:R-:W-:Y:S01]  /*a980*/  FADD.FTZ R131, R131, R0 ;  /* 0x0000000083837221 */ /* 0x000fe20000010000 */
[----:B---3--:R-:W-:-:S03]  /*a990*/  FADD.FTZ R0, R20, R3 ;  /* 0x0000000314007221 */ /* 0x008fc60000010000 */
[----:B------:R-:W-:Y:S01]  /*a9a0*/  FADD.FTZ R3, R6, R131 ;  /* 0x0000008306037221 */ /* 0x000fe20000010000 */
[----:B------:R-:W-:Y:S01]  /*a9b0*/  IMAD.MOV.U32 R6, RZ, RZ, R74 ;  /* 0x000000ffff067224 */ /* 0x000fe200078e004a */
[C---:B--2---:R-:W-:Y:S01]  /*a9c0*/  F2FP.F16.F32.PACK_AB R15, R133.reuse, R20 ;  /* 0x00000014850f723e */ /* 0x044fe200000000ff */
[----:B------:R-:W-:-:S04]  /*a9d0*/  FADD.FTZ R0, R133, R0 ;  /* 0x0000000085007221 */ /* 0x000fc80000010000 */
        /* <DEDUP_REMOVED lines=9> */
[----:B------:R-:W-:-:S05]  /*aa70*/  UMOV UR38, UR10 ;  /* 0x0000000a00267c82 */ /* 0x000fca0008000000 */
.L_x_9930:
[----:B------:R-:W-:-:S13]  /*aa80*/  ISETP.LE.AND P2, PT, RZ, UR38, PT ;  /* 0x00000026ff007c0c */ /* 0x000fda000bf43270 */
[----:B------:R-:W-:Y:S05]  /*aa90*/  @!P2 BRA `(.L_x_9940) ;  /* 0x000000400020a947 */ /* 0x000fea0003800000 */
[----:B------:R-:W-:Y:S01]  /*aaa0*/  IMAD.MOV.U32 R5, RZ, RZ, R130 ;  /* 0x000000ffff057224 */ /* 0x000fe200078e0082 */
[----:B------:R-:W-:Y:S01]  /*aab0*/  UMOV UR39, UR60 ;  /* 0x0000003c00277c82 */ /* 0x000fe20008000000 */
[----:B------:R-:W-:Y:S01]  /*aac0*/  IMAD.MOV.U32 R4, RZ, RZ, R74 ;  /* 0x000000ffff047224 */ /* 0x000fe200078e004a */
[----:B------:R-:W-:Y:S01]  /*aad0*/  UMOV UR7, UR36 ;  /* 0x0000002400077c82 */ /* 0x000fe20008000000 */
[----:B------:R-:W-:-:S05]  /*aae0*/  ULDC UR5, c[0x0][0x9d8] ;  /* 0x0002760000057ab9 */ /* 0x000fca0000000800 */
.L_x_9949:
[----:B------:R-:W-:Y:S01]  /*aaf0*/  R2UR UR4, R16 ;  /* 0x00000000100472ca */ /* 0x000fe200000e0000 */
[----:B------:R-:W-:-:S04]  /*ab00*/  UIADD3 UR36, UR7, 0x1, URZ ;  /* 0x0000000107247890 */ /* 0x000fc8000fffe03f */
[----:B------:R-:W-:-:S04]  /*ab10*/  UISETP.NE.AND UP0, UPT, UR36, 0x2, UPT ;  /* 0x000000022400788c */ /* 0x000fc8000bf05270 */
[----:B------:R-:W-:Y:S02]  /*ab20*/  USEL UR60, URZ, 0x1, UP0 ;  /* 0x000000013f3c7887 */ /* 0x000fe40008000000 */
[----:B------:R-:W-:Y:S02]  /*ab30*/  USEL UR36, UR36, URZ, UP0 ;  /* 0x0000003f24247287 */ /* 0x000fe40008000000 */
[----:B------:R-:W-:Y:S01]  /*ab40*/  ISETP.NE.AND P3, PT, RZ, UR4, PT ;  /* 0x00000004ff007c0c */ /* 0x000fe2000bf65270 */
[----:B------:R-:W-:-:S12]  /*ab50*/  ULOP3.LUT UR60, UR39, UR60, URZ, 0x3c, !UPT ;  /* 0x0000003c273c7292 */ /* 0x000fd8000f8e3c3f */
[----:B0-----:R-:W-:Y:S05]  /*ab60*/  @P3 BRA `(.L_x_9941) ;  /* 0x00000000002c3947 */ /* 0x001fea0003800000 */
[----:B------:R-:W-:Y:S05]  /*ab70*/  @!P0 BRA `(.L_x_9942) ;  /* 0x0000000000048947 */ /* 0x000fea0003800000 */
[----:B------:R-:W-:Y:S01]  /*ab80*/  BPT.TRAP 0x1 ;  /* 0x000000040000795c */ /* 0x000fe20000300000 */
.L_x_9942:
[----:B------:R-:W-:Y:S01]  /*ab90*/  ULEA UR4, UR36, UR37, 0x3 ;  /* 0x0000002524047291 */ /* 0x000fe2000f8e183f */
[----:B------:R-:W-:-:S05]  /*aba0*/  IMAD.U32 R6, RZ, RZ, UR60 ;  /* 0x0000003cff067e24 */ /* 0x000fca000f8e00ff */
[----:B------:R-:W-:-:S04]  /*abb0*/  SHF.L.U32 R6, R6, 0x1f, RZ ;  /* 0x0000001f06067819 */ /* 0x000fc800000006ff */
[----:B------:R0:W2:Y:S01]  /*abc0*/  SYNCS.PHASECHK.TRANS64.TRYWAIT P2, [UR4+0x31c30], R6 ;  /* 0x031c3006ff0075a7 */ /* 0x0000a20008040144 */
[----:B------:R-:W-:Y:S05]  /*abd0*/  @!P0 BRA `(.L_x_9943) ;  /* 0x0000000000048947 */ /* 0x000fea0003800000 */
[----:B------:R-:W-:Y:S01]  /*abe0*/  BPT.TRAP 0x1 ;  /* 0x000000040000795c */ /* 0x000fe20000300000 */
.L_x_9943:
[----:B--2---:R-:W-:Y:S05]  /*abf0*/  @P2 BRA `(.L_x_9941) ;  /* 0x0000000000082947 */ /* 0x004fea0003800000 */
[----:B------:R-:W2:Y:S02]  /*ac00*/  SYNCS.PHASECHK.TRANS64.TRYWAIT P2, [UR4+0x31c30], R6 ;  /* 0x031c3006ff0075a7 */ /* 0x000ea40008040144 */
[----:B--2---:R-:W-:Y:S05]  /*ac10*/  @!P2 BRA `(.L_x_9944) ;  /* 0x000000b00084a947 */ /* 0x004fea0003800000 */
.L_x_9941:
[----:B--2---:R-:W2:Y:S01]  /*ac20*/  S2R R7, SR_TID.X ;  /* 0x0000000000077919 */ /* 0x004ea20000002100 */
        /* <DEDUP_REMOVED lines=24> */
[----:B--2---:R-:W-:Y:S01]  /*adb0*/  SHF.R.U32.HI R7, RZ, 0x7, R7 ;  /* 0x00000007ff077819 */ /* 0x004fe20000011607 */
        /* <DEDUP_REMOVED lines=330> */
.L_x_9946:
[----:B------:R-:W-:Y:S01]  /*c260*/  ULEA UR4, UR7, UR37, 0x3 ;  /* 0x0000002507047291 */ /* 0x000fe2000f8e183f */
[----:B------:R-:W-:-:S05]  /*c270*/  IMAD.U32 R6, RZ, RZ, UR39 ;  /* 0x00000027ff067e24 */ /* 0x000fca000f8e00ff */
[----:B------:R-:W-:-:S04]  /*c280*/  SHF.L.U32 R6, R6, 0x1f, RZ ;  /* 0x0000001f06067819 */ /* 0x000fc800000006ff */
[----:B------:R0:W1:Y:S01]  /*c290*/  SYNCS.PHASECHK.TRANS64.TRYWAIT P2, [UR4+0x31c50], R6 ;  /* 0x031c5006ff0075a7 */ /* 0x0000620008040144 */
[----:B------:R-:W-:Y:S05]  /*c2a0*/  @!P0 BRA `(.L_x_9947) ;  /* 0x0000000000048947 */ /* 0x000fea0003800000 */
[----:B------:R-:W-:Y:S01]  /*c2b0*/  BPT.TRAP 0x1 ;  /* 0x000000040000795c */ /* 0x000fe20000300000 */
.L_x_9947:
[----:B-1----:R-:W-:Y:S05]  /*c2c0*/  @P2 BRA `(.L_x_9945) ;  /* 0x0000000000082947 */ /* 0x002fea0003800000 */
[----:B------:R-:W1:Y:S02]  /*c2d0*/  SYNCS.PHASECHK.TRANS64.TRYWAIT P2, [UR4+0x31c50], R6 ;  /* 0x031c5006ff0075a7 */ /* 0x000e640008040144 */
[----:B-1----:R-:W-:Y:S05]  /*c2e0*/  @!P2 BRA `(.L_x_9948) ;  /* 0x0000009800e8a947 */ /* 0x002fea0003800000 */
.L_x_9945:
        /* <DEDUP_REMOVED lines=88> */
[----:B------:R-:W-:Y:S01]  /*c870*/  ULDC UR14, c[0x0][0x988] ;  /* 0x00026200000e7ab9 */ /* 0x000fe20000000800 */
[----:B------:R-:W-:Y:S01]  /*c880*/  FMUL.FTZ R20, R134, UR5 ;  /* 0x0000000586147c20 */ /* 0x000fe20008410000 */
[----:B------:R-:W-:Y:S01]  /*c890*/  UMOV UR4, UR14 ;  /* 0x0000000e00047c82 */ /* 0x000fe20008000000 */
        /* <DEDUP_REMOVED lines=14> */
[----:B------:R-:W0:Y:S01]  /*c980*/  S2R R138, SR_TID.X ;  /* 0x00000000008a7919 */ /* 0x000e220000002100 */
[----:B------:R-:W-:Y:S01]  /*c990*/  UMOV UR39, UR60 ;  /* 0x0000003c00277c82 */ /* 0x000fe20008000000 */
        /* <DEDUP_REMOVED lines=11> */
[----:B------:R-:W-:Y:S01]  /*ca50*/  UIADD3 UR32, UR10, 0x300, URZ ;  /* 0x000003000a207890 */ /* 0x000fe2000fffe03f */
[----:B0-----:R-:W-:Y:S01]  /*ca60*/  SHF.R.U32.HI R145, RZ, 0x7, R138 ;  /* 0x00000007ff917819 */ /* 0x001fe2000001168a */
[----:B------:R-:W-:-:S03]  /*ca70*/  UIADD3 UR34, UR11, 0x80, URZ ;  /* 0x000000800b227890 */ /* 0x000fc6000fffe03f */
[----:B------:R-:W0:Y:S01]  /*ca80*/  MUFU.TANH R104, R104 ;  /* 0x0000006800687308 */ /* 0x000e220000002400 */
[----:B------:R-:W-:Y:S01]  /*ca90*/  UMOV UR33, 0xc0000010 ;  /* 0xc000001000217882 */ /* 0x000fe20000000000 */
[----:B------:R-:W-:Y:S01]  /*caa0*/  UMOV UR35, 0x80000020 ;  /* 0x8000002000237882 */ /* 0x000fe20000000000 */
[----:B--2---:R-:W-:Y:S02]  /*cab0*/  FMNMX.FTZ R130, R115, R130, !PT ;  /* 0x0000008273827209 */ /* 0x004fe40007810000 */
[----:B------:R-:W-:-:S03]  /*cac0*/  ISETP.GE.U32.AND P2, PT, R138, 0x180, PT ;  /* 0x000001808a00780c */ /* 0x000fc60003f46070 */
        /* <DEDUP_REMOVED lines=24> */
[----:B------:R-:W-:Y:S02]  /*cc50*/  WARPGROUP.DEPBAR.LE gsb0, 0x0 ;  /* 0x00008000000079c5 */ /* 0x000fe40000010000 */
[----:B------:R-:W-:Y:S01]  /*cc60*/  WARPGROUP.ARRIVE ;  /* 0x00000000000079c5 */ /* 0x000fe20000000000 */
[----:B------:R-:W-:Y:S01]  /*cc70*/  FMUL.FTZ R103, R76, UR5 ;  /* 0x000000054c677c20 */ /* 0x000fe20008410000 */
[----:B------:R-:W-:Y:S02]  /*cc80*/  FMUL.FTZ R76, R77, UR5 ;  /* 0x000000054d4c7c20 */ /* 0x000fe40008410000 */
[----:B------:R-:W1:Y:S01]  /*cc90*/  MUFU.TANH R81, R81 ;  /* 0x0000005100517308 */ /* 0x000e620000002400 */
[----:B--2---:R-:W-:Y:S01]  /*cca0*/  FMNMX.FTZ R131, R93, R130, !PT ;  /* 0x000000825d837209 */ /* 0x004fe20007810000 */
[----:B------:R-:W-:Y:S01]  /*ccb0*/  HGMMA.64x96x16.F32 R24, gdesc[UR32].tnspB, R24, gsb0 ;  /* 0x41600000201879f0 */ /* 0x000fe20008000818 */
[----:B------:R-:W-:-:S02]  /*ccc0*/  UIADD3 UR32, UR10, 0x480, URZ ;  /* 0x000004800a207890 */ /* 0x000fc4000fffe03f */
[----:B------:R-:W-:Y:S01]  /*ccd0*/  UIADD3 UR34, UR11, 0xc0, URZ ;  /* 0x000000c00b227890 */ /* 0x000fe2000fffe03f */
[----:B------:R-:W-:Y:S01]  /*cce0*/  UMOV UR33, 0xc0000010 ;  /* 0xc000001000217882 */ /* 0x000fe20000000000 */
[----:B------:R-:W-:Y:S01]  /*ccf0*/  UMOV UR35, 0x80000020 ;  /* 0x8000002000237882 */ /* 0x000fe20000000000 */
[----:B------:R-:W2:Y:S01]  /*cd00*/  MUFU.TANH R84, R84 ;  /* 0x0000005400547308 */ /* 0x000ea20000002400 */
[----:B0-----:R-:W-:-:S07]  /*cd10*/  FMNMX.FTZ R130, R80, R131, !PT ;  /* 0x0000008350827209 */ /* 0x001fce0007810000 */
[----:B------:R-:W0:Y:S01]  /*cd20*/  MUFU.TANH R85, R85 ;  /* 0x0000005500557308 */ /* 0x000e220000002400 */
[----:B-1----:R-:W-:-:S07]  /*cd30*/  FMNMX.FTZ R77, R81, R130, !PT ;  /* 0x00000082514d7209 */ /* 0x002fce0007810000 */
[----:B------:R-:W1:Y:S01]  /*cd40*/  MUFU.TANH R72, R72 ;  /* 0x0000004800487308 */ /* 0x000e620000002400 */
[----:B--2---:R-:W-:Y:S01]  /*cd50*/  FMNMX.FTZ R130, R84, R77, !PT ;  /* 0x0000004d54827209 */ /* 0x004fe20007810000 */
[----:B------:R-:W-:Y:S01]  /*cd60*/  FMUL.FTZ R77, R90, UR5 ;  /* 0x000000055a4d7c20 */ /* 0x000fe20008410000 */
[----:B------:R-:W-:Y:S01]  /*cd70*/  FMUL.FTZ R90, R91, UR5 ;  /* 0x000000055b5a7c20 */ /* 0x000fe20008410000 */
[----:B------:R-:W-:Y:S01]  /*cd80*/  FMUL.FTZ R91, R94, UR5 ;  /* 0x000000055e5b7c20 */ /* 0x000fe20008410000 */
[----:B------:R-:W-:Y:S01]  /*cd90*/  FMUL.FTZ R94, R95, UR5 ;  /* 0x000000055f5e7c20 */ /* 0x000fe20008410000 */
[----:B------:R-:W-:Y:S02]  /*cda0*/  FMUL.FTZ R95, R74, UR5 ;  /* 0x000000054a5f7c20 */ /* 0x000fe40008410000 */
        /* <DEDUP_REMOVED lines=16> */
[----:B------:R-:W2:Y:S01]  /*ceb0*/  SHFL.BFLY PT, R131, R130, 0x1, 0x1f ;  /* 0x0c201f0082837f89 */ /* 0x000ea200000e0000 */
[----:B------:R-:W-:Y:S02]  /*cec0*/  WARPGROUP.DEPBAR.LE gsb0, 0x0 ;  /* 0x00008000000079c5 */ /* 0x000fe40000010000 */
[----:B------:R-:W-:-:S04]  /*ced0*/  WARPGROUP.ARRIVE ;  /* 0x00000000000079c5 */ /* 0x000fc80000000000 */
[----:B------:R-:W1:Y:S02]  /*cee0*/  MUFU.TANH R20, R20 ;  /* 0x0000001400147308 */ /* 0x000e640000002400 */
[----:B------:R-:W-:Y:S01]  /*cef0*/  HGMMA.64x96x16.F32 R24, gdesc[UR32].tnspB, R24, gsb0 ;  /* 0x41600000201879f0 */ /* 0x000fe20008000818 */
[----:B------:R-:W-:Y:S02]  /*cf00*/  UIADD3 UR32, UR10, 0x600, URZ ;  /* 0x000006000a207890 */ /* 0x000fe4000fffe03f */
[----:B------:R-:W-:-:S03]  /*cf10*/  UIADD3 UR34, UR11, 0x100, URZ ;  /* 0x000001000b227890 */ /* 0x000fc6000fffe03f */
[----:B------:R-:W1:Y:S01]  /*cf20*/  MUFU.TANH R128, R128 ;  /* 0x0000008000807308 */ /* 0x000e620000002400 */
[----:B------:R-:W-:Y:S01]  /*cf30*/  UMOV UR33, 0xc0000010 ;  /* 0xc000001000217882 */ /* 0x000fe20000000000 */
[----:B------:R-:W-:Y:S01]  /*cf40*/  UMOV UR35, 0x80000020 ;  /* 0x8000002000237882 */ /* 0x000fe20000000000 */
[----:B--2---:R-:W-:-:S05]  /*cf50*/  FMNMX.FTZ R74, R130, R131, !PT ;  /* 0x00000083824a7209 */ /* 0x004fca0007810000 */
[----:B------:R-:W2:Y:S01]  /*cf60*/  MUFU.TANH R121, R121 ;  /* 0x0000007900797308 */ /* 0x000ea20000002400 */
[C---:B------:R-:W-:Y:S01]  /*cf70*/  FMUL.FTZ R132, R74.reuse, UR4 ;  /* 0x000000044a847c20 */ /* 0x040fe20008410000 */
[----:B------:R-:W-:-:S03]  /*cf80*/  FADD.FTZ R4, -R74, R4 ;  /* 0x000000044a047221 */ /* 0x000fc60000010100 */
[--C-:B------:R-:W-:Y:S01]  /*cf90*/  FFMA.FTZ R134, R12, UR4, -R132.reuse ;  /* 0x000000040c867c23 */ /* 0x100fe20008010884 */
[----:B------:R-:W-:Y:S01]  /*cfa0*/  FMNMX.FTZ R12, R7, R5, !PT ;  /* 0x00000005070c7209 */ /* 0x000fe20007810000 */
[--C-:B------:R-:W-:Y:S01]  /*cfb0*/  FFMA.FTZ R131, R10, UR4, -R132.reuse ;  /* 0x000000040a837c23 */ /* 0x100fe20008010884 */
[--C-:B------:R-:W-:Y:S01]  /*cfc0*/  FFMA.FTZ R10, R15, UR4, -R132.reuse ;  /* 0x000000040f0a7c23 */ /* 0x100fe20008010884 */
[----:B------:R-:W2:Y:S01]  /*cfd0*/  MUFU.TANH R122, R122 ;  /* 0x0000007a007a7308 */ /* 0x000ea20000002400 */
[----:B0-----:R-:W-:Y:S01]  /*cfe0*/  FMNMX.FTZ R12, R9, R12, !PT ;  /* 0x0000000c090c7209 */ /* 0x001fe20007810000 */
[--C-:B------:R-:W-:Y:S01]  /*cff0*/  FFMA.FTZ R133, R8, UR4, -R132.reuse ;  /* 0x0000000408857c23 */ /* 0x100fe20008010884 */
[--C-:B------:R-:W-:Y:S01]  /*d000*/  FFMA.FTZ R8, R14, UR4, -R132.reuse ;  /* 0x000000040e087c23 */ /* 0x100fe20008010884 */
[----:B------:R-:W-:Y:S01]  /*d010*/  FMUL.FTZ R4, R4, UR4 ;  /* 0x0000000404047c20 */ /* 0x000fe20008410000 */
[----:B---3--:R-:W-:Y:S01]  /*d020*/  FMNMX.FTZ R12, R11, R12, !PT ;  /* 0x0000000c0b0c7209 */ /* 0x008fe20007810000 */
[--C-:B------:R-:W-:Y:S01]  /*d030*/  FFMA.FTZ R6, R6, UR4, -R132.reuse ;  /* 0x0000000406067c23 */ /* 0x100fe20008010884 */
[--C-:B------:R-:W-:Y:S01]  /*d040*/  FFMA.FTZ R19, R19, UR4, -R132.reuse ;  /* 0x0000000413137c23 */ /* 0x100fe20008010884 */
[----:B------:R-:W0:Y:S01]  /*d050*/  MUFU.TANH R124, R124 ;  /* 0x0000007c007c7308 */ /* 0x000e220000002400 */
[----:B----4-:R-:W-:Y:S01]  /*d060*/  FMNMX.FTZ R12, R13, R12, !PT ;  /* 0x0000000c0d0c7209 */ /* 0x010fe20007810000 */
[--C-:B------:R-:W-:Y:S01]  /*d070*/  FFMA.FTZ R21, R21, UR4, -R132.reuse ;  /* 0x0000000415157c23 */ /* 0x100fe20008010884 */
[--C-:B------:R-:W-:Y:S01]  /*d080*/  FFMA.FTZ R120, R120, UR4, -R132.reuse ;  /* 0x0000000478787c23 */ /* 0x100fe20008010884 */
[--C-:B------:R-:W-:Y:S01]  /*d090*/  FFMA.FTZ R129, R129, UR4, -R132.reuse ;  /* 0x0000000481817c23 */ /* 0x100fe20008010884 */
[----:B-----5:R-:W-:Y:S01]  /*d0a0*/  FMNMX.FTZ R15, R17, R12, !PT ;  /* 0x0000000c110f7209 */ /* 0x020fe20007810000 */
[--C-:B------:R-:W-:Y:S01]  /*d0b0*/  FFMA.FTZ R123, R123, UR4, -R132.reuse ;  /* 0x000000047b7b7c23 */ /* 0x100fe20008010884 */
[--C-:B------:R-:W-:Y:S01]  /*d0c0*/  FFMA.FTZ R125, R125, UR4, -R132.reuse ;  /* 0x000000047d7d7c23 */ /* 0x100fe20008010884 */
[----:B------:R-:W3:Y:S01]  /*d0d0*/  MUFU.TANH R126, R126 ;  /* 0x0000007e007e7308 */ /* 0x000ee20000002400 */
[----:B-1----:R-:W-:Y:S01]  /*d0e0*/  FMNMX.FTZ R15, R18, R15, !PT ;  /* 0x0000000f120f7209 */ /* 0x002fe20007810000 */
[--C-:B------:R-:W-:Y:S01]  /*d0f0*/  FFMA.FTZ R112, R112, UR4, -R132.reuse ;  /* 0x0000000470707c23 */ /* 0x100fe20008010884 */
[--C-:B------:R-:W-:Y:S01]  /*d100*/  FFMA.FTZ R127, R127, UR4, -R132.reuse ;  /* 0x000000047f7f7c23 */ /* 0x100fe20008010884 */
[--C-:B------:R-:W-:Y:S01]  /*d110*/  FFMA.FTZ R115, R115, UR4, -R132.reuse ;  /* 0x0000000473737c23 */ /* 0x100fe20008010884 */
[----:B------:R-:W-:Y:S01]  /*d120*/  FMNMX.FTZ R15, R20, R15, !PT ;  /* 0x0000000f140f7209 */ /* 0x000fe20007810000 */
[--C-:B------:R-:W-:Y:S01]  /*d130*/  FFMA.FTZ R117, R117, UR4, -R132.reuse ;  /* 0x0000000475757c23 */ /* 0x100fe20008010884 */
[--C-:B------:R-:W-:Y:S01]  /*d140*/  FFMA.FTZ R104, R104, UR4, -R132.reuse ;  /* 0x0000000468687c23 */ /* 0x100fe20008010884 */
[----:B------:R-:W1:Y:S01]  /*d150*/  MUFU.TANH R113, R113 ;  /* 0x0000007100717308 */ /* 0x000e620000002400 */
        /* <DEDUP_REMOVED lines=12> */
[----:B0-----:R-:W-:Y:S01]  /*d220*/  FMNMX.FTZ R15, R124, R15, !PT ;  /* 0x0000000f7c0f7209 */ /* 0x001fe20007810000 */
[--C-:B------:R-:W-:Y:S01]  /*d230*/  FFMA.FTZ R89, R89, UR4, -R132.reuse ;  /* 0x0000000459597c23 */ /* 0x100fe20008010884 */
[--C-:B------:R-:W-:Y:S01]  /*d240*/  FFMA.FTZ R92, R92, UR4, -R132.reuse ;  /* 0x000000045c5c7c23 */ /* 0x100fe20008010884 */
[----:B------:R-:W0:Y:S01]  /*d250*/  MUFU.TANH R116, R116 ;  /* 0x0000007400747308 */ /* 0x000e220000002400 */
[----:B---3--:R-:W-:Y:S01]  /*d260*/  FMNMX.FTZ R12, R126, R15, !PT ;  /* 0x0000000f7e0c7209 */ /* 0x008fe20007810000 */
[--C-:B------:R-:W-:Y:S01]  /*d270*/  FFMA.FTZ R93, R93, UR4, -R132.reuse ;  /* 0x000000045d5d7c23 */ /* 0x100fe20008010884 */
[--C-:B------:R-:W-:Y:S01]  /*d280*/  FFMA.FTZ R80, R80, UR4, -R132.reuse ;  /* 0x0000000450507c23 */ /* 0x100fe20008010884 */
[--C-:B------:R-:W-:Y:S01]  /*d290*/  FFMA.FTZ R81, R81, UR4, -R132.reuse ;  /* 0x0000000451517c23 */ /* 0x100fe20008010884 */
[----:B-1----:R-:W-:Y:S01]  /*d2a0*/  FMNMX.FTZ R15, R113, R12, !PT ;  /* 0x0000000c710f7209 */ /* 0x002fe20007810000 */
[--C-:B------:R-:W-:Y:S01]  /*d2b0*/  FFMA.FTZ R84, R84, UR4, -R132.reuse ;  /* 0x0000000454547c23 */ /* 0x100fe20008010884 */
[--C-:B------:R-:W-:Y:S01]  /*d2c0*/  FFMA.FTZ R85, R85, UR4, -R132.reuse ;  /* 0x0000000455557c23 */ /* 0x100fe20008010884 */
[----:B------:R-:W1:Y:S01]  /*d2d0*/  MUFU.TANH R118, R118 ;  /* 0x0000007600767308 */ /* 0x000e620000002400 */
[----:B--2---:R-:W-:Y:S01]  /*d2e0*/  FMNMX.FTZ R15, R114, R15, !PT ;  /* 0x0000000f720f7209 */ /* 0x004fe20007810000 */
[--C-:B------:R-:W-:Y:S01]  /*d2f0*/  FFMA.FTZ R72, R72, UR4, -R132.reuse ;  /* 0x0000000448487c23 */ /* 0x100fe20008010884 */
[--C-:B------:R-:W-:Y:S01]  /*d300*/  FFMA.FTZ R73, R73, UR4, -R132.reuse ;  /* 0x0000000449497c23 */ /* 0x100fe20008010884 */
[--C-:B------:R-:W-:Y:S01]  /*d310*/  FFMA.FTZ R103, R103, UR4, -R132.reuse ;  /* 0x0000000467677c23 */ /* 0x100fe20008010884 */
[----:B------:R-:W-:-:S03]  /*d320*/  FFMA.FTZ R132, R76, UR4, -R132 ;  /* 0x000000044c847c23 */ /* 0x000fc60008010884 */
[----:B------:R-:W2:Y:S01]  /*d330*/  MUFU.TANH R106, R106 ;  /* 0x0000006a006a7308 */ /* 0x000ea20000002400 */
[----:B0-----:R-:W-:-:S07]  /*d340*/  FMNMX.FTZ R15, R116, R15, !PT ;  /* 0x0000000f740f7209 */ /* 0x001fce0007810000 */
[----:B------:R-:W0:Y:S01]  /*d350*/  MUFU.TANH R107, R107 ;  /* 0x0000006b006b7308 */ /* 0x000e220000002400 */
[----:B-1----:R-:W-:-:S07]  /*d360*/  FMNMX.FTZ R15, R118, R15, !PT ;  /* 0x0000000f760f7209 */ /* 0x002fce0007810000 */
[----:B------:R-:W1:Y:S01]  /*d370*/  MUFU.TANH R109, R109 ;  /* 0x0000006d006d7308 */ /* 0x000e620000002400 */
[----:B--2---:R-:W-:Y:S01]  /*d380*/  FMNMX.FTZ R12, R106, R15, !PT ;  /* 0x0000000f6a0c7209 */ /* 0x004fe20007810000 */
[----:B------:R-:W-:Y:S02]  /*d390*/  WARPGROUP.DEPBAR.LE gsb0, 0x0 ;  /* 0x00008000000079c5 */ /* 0x000fe40000010000 */
[----:B------:R-:W-:-:S04]  /*d3a0*/  WARPGROUP.ARRIVE ;  /* 0x00000000000079c5 */ /* 0x000fc80000000000 */
[----:B------:R-:W2:Y:S01]  /*d3b0*/  MUFU.TANH R110, R110 ;  /* 0x0000006e006e7308 */ /* 0x000ea20000002400 */
[----:B0-----:R-:W-:Y:S01]  /*d3c0*/  FMNMX.FTZ R12, R107, R12, !PT ;  /* 0x0000000c6b0c7209 */ /* 0x001fe20007810000 */
[----:B------:R-:W-:Y:S01]  /*d3d0*/  HGMMA.64x96x16.F32 R24, gdesc[UR32].tnspB, R24, gsb0 ;  /* 0x41600000201879f0 */ /* 0x000fe20008000818 */
[----:B------:R-:W-:Y:S02]  /*d3e0*/  UIADD3 UR32, UR10, 0x780, URZ ;  /* 0x000007800a207890 */ /* 0x000fe4000fffe03f */
[----:B------:R-:W-:-:S03]  /*d3f0*/  UIADD3 UR34, UR11, 0x140, URZ ;  /* 0x000001400b227890 */ /* 0x000fc6000fffe03f */
[----:B------:R-:W0:Y:S01]  /*d400*/  MUFU.TANH R97, R97 ;  /* 0x0000006100617308 */ /* 0x000e220000002400 */
[----:B------:R-:W-:Y:S01]  /*d410*/  UMOV UR33, 0xc0000010 ;  /* 0xc000001000217882 */ /* 0x000fe20000000000 */
[----:B------:R-:W-:Y:S01]  /*d420*/  UMOV UR35, 0x80000020 ;  /* 0x8000002000237882 */ /* 0x000fe20000000000 */
[----:B-1----:R-:W-:-:S05]  /*d430*/  FMNMX.FTZ R15, R109, R12, !PT ;  /* 0x0000000c6d0f7209 */ /* 0x002fca0007810000 */
        /* <DEDUP_REMOVED lines=34> */
[----:B0-----:R-:W-:-:S07]  /*d660*/  FMNMX.FTZ R12, R95, R12, !PT ;  /* 0x0000000c5f0c7209 */ /* 0x001fce0007810000 */
[----:B------:R-:W0:Y:S01]  /*d670*/  MUFU.TANH R79, R79 ;  /* 0x0000004f004f7308 */ /* 0x000e220000002400 */
[----:B-1----:R-:W-:-:S07]  /*d680*/  FMNMX.FTZ R15, R75, R12, !PT ;  /* 0x0000000c4b0f7209 */ /* 0x002fce0007810000 */
[----:B------:R-:W-:Y:S01]  /*d690*/  MUFU.EX2 R4, R4 ;  /* 0x0000000400047308 */ /* 0x000fe20000000800 */
[----:B--2---:R-:W-:-:S07]  /*d6a0*/  FMNMX.FTZ R12, R78, R15, !PT ;  /* 0x0000000f4e0c7209 */ /* 0x004fce0007810000 */
        /* <DEDUP_REMOVED lines=12> */
[----:B0-----:R-:W-:-:S05]  /*d770*/  FMNMX.FTZ R130, R14, R15, !PT ;  /* 0x0000000f0e827209 */ /* 0x001fca0007810000 */
[C---:B------:R-:W-:Y:S01]  /*d780*/  FMUL.FTZ R135, R130.reuse, UR4 ;  /* 0x0000000482877c20 */ /* 0x040fe20008410000 */
[----:B------:R-:W-:Y:S01]  /*d790*/  FADD.FTZ R12, -R130, R5 ;  /* 0x00000005820c7221 */ /* 0x000fe20000010100 */
[----:B------:R-:W-:Y:S02]  /*d7a0*/  MUFU.EX2 R120, R120 ;  /* 0x0000007800787308 */ /* 0x000fe40000000800 */
[--C-:B------:R-:W-:Y:S01]  /*d7b0*/  FFMA.FTZ R7, R7, UR4, -R135.reuse ;  /* 0x0000000407077c23 */ /* 0x100fe20008010887 */
[--C-:B------:R-:W-:Y:S01]  /*d7c0*/  FFMA.FTZ R136, R13, UR4, -R135.reuse ;  /* 0x000000040d887c23 */ /* 0x100fe20008010887 */
[----:B------:R-:W-:Y:S01]  /*d7d0*/  IMAD.U32 R13, RZ, RZ, UR36 ;  /* 0x00000024ff0d7e24 */ /* 0x000fe2000f8e00ff */
[----:B------:R-:W-:Y:S02]  /*d7e0*/  WARPGROUP.DEPBAR.LE gsb0, 0x0 ;  /* 0x00008000000079c5 */ /* 0x000fe40000010000 */
[----:B------:R-:W-:Y:S01]  /*d7f0*/  WARPGROUP.ARRIVE ;  /* 0x00000000000079c5 */ /* 0x000fe20000000000 */
[----:B------:R-:W-:Y:S01]  /*d800*/  FMUL.FTZ R12, R12, UR4 ;  /* 0x000000040c0c7c20 */ /* 0x000fe20008410000 */
[--C-:B------:R-:W-:Y:S01]  /*d810*/  FFMA.FTZ R15, R9, UR4, -R135.reuse ;  /* 0x00000004090f7c23 */ /* 0x100fe20008010887 */
[----:B------:R-:W-:Y:S01]  /*d820*/  MUFU.EX2 R7, R7 ;  /* 0x0000000700077308 */ /* 0x000fe20000000800 */
[--C-:B------:R-:W-:Y:S01]  /*d830*/  FFMA.FTZ R14, R11, UR4, -R135.reuse ;  /* 0x000000040b0e7c23 */ /* 0x100fe20008010887 */
[----:B------:R-:W-:Y:S01]  /*d840*/  @!P1 LEA R13, R13, UR37, 0x3 ;  /* 0x000000250d0d9c11 */ /* 0x000fe2000f8e18ff */
[----:B------:R-:W-:Y:S01]  /*d850*/  HGMMA.64x96x16.F32 R24, gdesc[UR32].tnspB, R24, gsb0 ;  /* 0x41600000201879f0 */ /* 0x000fe20008000818 */
[----:B------:R-:W-:Y:S01]  /*d860*/  UIADD3 UR32, UR10, 0xa80, URZ ;  /* 0x00000a800a207890 */ /* 0x000fe2000fffe03f */
[--C-:B------:R-:W-:Y:S01]  /*d870*/  FFMA.FTZ R137, R18, UR4, -R135.reuse ;  /* 0x0000000412897c23 */ /* 0x100fe20008010887 */
[----:B------:R-:W-:Y:S01]  /*d880*/  UIADD3 UR34, UR11, 0x1c0, URZ ;  /* 0x000001c00b227890 */ /* 0x000fe2000fffe03f */
[----:B------:R-:W-:Y:S01]  /*d890*/  @!P1 VIADD R13, R13, 0x31c40 ;  /* 0x00031c400d0d9836 */ /* 0x000fe20000000000 */
[----:B------:R-:W-:Y:S01]  /*d8a0*/  UMOV UR33, 0xc0000010 ;  /* 0xc000001000217882 */ /* 0x000fe20000000000 */
[----:B------:R-:W-:Y:S01]  /*d8b0*/  UMOV UR35, 0x80000020 ;  /* 0x8000002000237882 */ /* 0x000fe20000000000 */
[----:B------:R0:W1:Y:S01]  /*d8c0*/  MUFU.EX2 R76, R12 ;  /* 0x0000000c004c7308 */ /* 0x0000620000000800 */
[--C-:B------:R-:W-:Y:S01]  /*d8d0*/  FFMA.FTZ R18, R116, UR4, -R135.reuse ;  /* 0x0000000474127c23 */ /* 0x100fe20008010887 */
[--C-:B------:R-:W-:Y:S01]  /*d8e0*/  FFMA.FTZ R116, R118, UR4, -R135.reuse ;  /* 0x0000000476747c23 */ /* 0x100fe20008010887 */
[--C-:B------:R-:W-:Y:S01]  /*d8f0*/  FFMA.FTZ R9, R17, UR4, -R135.reuse ;  /* 0x0000000411097c23 */ /* 0x100fe20008010887 */
[--C-:B------:R-:W-:Y:S01]  /*d900*/  FFMA.FTZ R11, R20, UR4, -R135.reuse ;  /* 0x00000004140b7c23 */ /* 0x100fe20008010887 */
[--C-:B------:R-:W-:Y:S01]  /*d910*/  FFMA.FTZ R128, R128, UR4, -R135.reuse ;  /* 0x0000000480807c23 */ /* 0x100fe20008010887 */
[--C-:B------:R-:W-:Y:S01]  /*d920*/  FFMA.FTZ R121, R121, UR4, -R135.reuse ;  /* 0x0000000479797c23 */ /* 0x100fe20008010887 */
[----:B------:R-:W-:Y:S01]  /*d930*/  FFMA.FTZ R122, R122, UR4, -R135 ;  /* 0x000000047a7a7c23 */ /* 0x000fe20008010887 */
[----:B------:R-:W-:Y:S01]  /*d940*/  MUFU.EX2 R5, R132 ;  /* 0x0000008400057308 */ /* 0x000fe20000000800 */
[----:B0-----:R-:W-:-:S02]  /*d950*/  VIADD R12, R145, 0x9 ;  /* 0x00000009910c7836 */ /* 0x001fc40000000000 */
[--C-:B------:R-:W-:Y:S01]  /*d960*/  FFMA.FTZ R20, R124, UR4, -R135.reuse ;  /* 0x000000047c147c23 */ /* 0x100fe20008010887 */
[--C-:B------:R-:W-:Y:S01]  /*d970*/  FFMA.FTZ R124, R126, UR4, -R135.reuse ;  /* 0x000000047e7c7c23 */ /* 0x100fe20008010887 */
[--C-:B------:R-:W-:Y:S01]  /*d980*/  FFMA.FTZ R113, R113, UR4, -R135.reuse ;  /* 0x0000000471717c23 */ /* 0x100fe20008010887 */
[--C-:B------:R-:W-:Y:S01]  /*d990*/  FFMA.FTZ R114, R114, UR4, -R135.reuse ;  /* 0x0000000472727c23 */ /* 0x100fe20008010887 */
[----:B------:R-:W-:Y:S01]  /*d9a0*/  SEL R118, R12, 0x9, !P2 ;  /* 0x000000090c767807 */ /* 0x000fe20005000000 */
[----:B------:R-:W-:Y:S01]  /*d9b0*/  FFMA.FTZ R17, R106, UR4, -R135 ;  /* 0x000000046a117c23 */ /* 0x000fe20008010887 */
[----:B------:R-:W0:Y:S01]  /*d9c0*/  MUFU.EX2 R15, R15 ;  /* 0x0000000f000f7308 */ /* 0x000e220000000800 */
[----:B------:R-:W-:Y:S01]  /*d9d0*/  @!P1 PRMT R12, RZ, 0x654, R13 ;  /* 0x00000654ff0c9816 */ /* 0x000fe2000000000d */
        /* <DEDUP_REMOVED lines=13> */
[----:B------:R-:W-:Y:S01]  /*dab0*/  FFMA.FTZ R79, R79, UR4, -R135 ;  /* 0x000000044f4f7c23 */ /* 0x000fe20008010887 */
[----:B------:R-:W4:Y:S01]  /*dac0*/  MUFU.EX2 R136, R136 ;  /* 0x0000008800887308 */ /* 0x000f220000000800 */
[----:B--2---:R-:W-:-:S02]  /*dad0*/  IMAD.U32 R14, RZ, RZ, UR7 ;  /* 0x00000007ff0e7e24 */ /* 0x004fc4000f8e00ff */
[----:B------:R-:W-:Y:S01]  /*dae0*/  FFMA.FTZ R95, R95, UR4, -R135 ;  /* 0x000000045f5f7c23 */ /* 0x000fe20008010887 */
[----:B------:R-:W-:Y:S01]  /*daf0*/  ISETP.LT.AND P2, PT, RZ, UR38, PT ;  /* 0x00000026ff007c0c */ /* 0x000fe2000bf41270 */
[----:B------:R-:W-:Y:S01]  /*db00*/  UIADD3 UR7, UR38, -0x1, URZ ;  /* 0xffffffff26077890 */ /* 0x000fe2000fffe03f */
[----:B------:R-:W-:Y:S02]  /*db10*/  @!P1 LEA R14, R14, UR37, 0x3 ;  /* 0x000000250e0e9c11 */ /* 0x000fe4000f8e18ff */
[----:B------:R-:W2:Y:S02]  /*db20*/  MUFU.EX2 R9, R9 ;  /* 0x0000000900097308 */ /* 0x000ea40000000800 */
[----:B------:R-:W-:Y:S01]  /*db30*/  @!P1 IADD3 R13, R14, 0x31c60, RZ ;  /* 0x00031c600e0d9810 */ /* 0x000fe20007ffe0ff */
[----:B-1----:R-:W-:Y:S01]  /*db40*/  FFMA.FTZ R14, R76, R0, R7 ;  /* 0x000000004c0e7223 */ /* 0x002fe20000010007 */
[----:B------:R-:W-:Y:S01]  /*db50*/  FFMA.FTZ R0, R98, UR4, -R135 ;  /* 0x0000000462007c23 */ /* 0x000fe20008010887 */
[----:B------:R-:W-:Y:S01]  /*db60*/  UMOV UR38, UR7 ;  /* 0x0000000700267c82 */ /* 0x000fe20008000000 */
[----:B------:R-:W-:Y:S01]  /*db70*/  @!P1 PRMT R13, RZ, 0x654, R13 ;  /* 0x00000654ff0d9816 */ /* 0x000fe2000000000d */
[----:B------:R-:W-:Y:S01]  /*db80*/  UMOV UR7, UR36 ;  /* 0x0000002400077c82 */ /* 0x000fe20008000000 */
[----:B------:R-:W1:Y:S08]  /*db90*/  MUFU.EX2 R137, R137 ;  /* 0x0000008900897308 */ /* 0x000e700000000800 */
[----:B------:R-:W5:Y:S08]  /*dba0*/  MUFU.EX2 R11, R11 ;  /* 0x0000000b000b7308 */ /* 0x000f700000000800 */
[----:B------:R-:W5:Y:S08]  /*dbb0*/  MUFU.EX2 R128, R128 ;  /* 0x0000008000807308 */ /* 0x000f700000000800 */
[----:B------:R-:W5:Y:S08]  /*dbc0*/  MUFU.EX2 R121, R121 ;  /* 0x0000007900797308 */ /* 0x000f700000000800 */
[----:B------:R-:W-:Y:S08]  /*dbd0*/  MUFU.EX2 R129, R129 ;  /* 0x0000008100817308 */ /* 0x000ff00000000800 */
[----:B------:R-:W5:Y:S01]  /*dbe0*/  MUFU.EX2 R122, R122 ;  /* 0x0000007a007a7308 */ /* 0x000f620000000800 */
[----:B------:R-:W-:-:S02]  /*dbf0*/  WARPGROUP.DEPBAR.LE gsb0, 0x0 ;  /* 0x00008000000079c5 */ /* 0x000fc40000010000 */
[----:B------:R-:W-:-:S05]  /*dc00*/  WARPGROUP.ARRIVE ;  /* 0x00000000000079c5 */ /* 0x000fca0000000000 */
[----:B------:R-:W-:Y:S01]  /*dc10*/  MUFU.EX2 R123, R123 ;  /* 0x0000007b007b7308 */ /* 0x000fe20000000800 */
[----:B------:R-:W-:Y:S01]  /*dc20*/  HGMMA.64x96x16.F32 R24, gdesc[UR32].tnspB, R24, gsb0 ;  /* 0x41600000201879f0 */ /* 0x000fe20008000818 */
[----:B------:R-:W-:Y:S02]  /*dc30*/  UIADD3 UR32, UR10, 0xc00, URZ ;  /* 0x00000c000a207890 */ /* 0x000fe4000fffe03f */
[----:B------:R-:W-:-:S04]  /*dc40*/  UIADD3 UR34, UR11, 0x200, URZ ;  /* 0x000002000b227890 */ /* 0x000fc8000fffe03f */
[----:B------:R-:W-:Y:S01]  /*dc50*/  MUFU.EX2 R20, R20 ;  /* 0x0000001400147308 */ /* 0x000fe20000000800 */
[----:B------:R-:W-:Y:S01]  /*dc60*/  UMOV UR33, 0xc0000010 ;  /* 0xc000001000217882 */ /* 0x000fe20000000000 */
[----:B------:R-:W-:-:S06]  /*dc70*/  UMOV UR35, 0x80000020 ;  /* 0x8000002000237882 */ /* 0x000fcc0000000000 */
[----:B------:R-:W5:Y:S08]  /*dc80*/  MUFU.EX2 R125, R125 ;  /* 0x0000007d007d7308 */ /* 0x000f700000000800 */
[----:B------:R-:W5:Y:S08]  /*dc90*/  MUFU.EX2 R124, R124 ;  /* 0x0000007c007c7308 */ /* 0x000f700000000800 */
[----:B------:R-:W5:Y:S08]  /*dca0*/  MUFU.EX2 R112, R112 ;  /* 0x0000007000707308 */ /* 0x000f700000000800 */
[----:B------:R-:W-:Y:S08]  /*dcb0*/  MUFU.EX2 R113, R113 ;  /* 0x0000007100717308 */ /* 0x000ff00000000800 */
[----:B------:R-:W5:Y:S08]  /*dcc0*/  MUFU.EX2 R127, R127 ;  /* 0x0000007f007f7308 */ /* 0x000f700000000800 */
[----:B------:R-:W5:Y:S08]  /*dcd0*/  MUFU.EX2 R114, R114 ;  /* 0x0000007200727308 */ /* 0x000f700000000800 */
[----:B------:R-:W-:Y:S08]  /*dce0*/  MUFU.EX2 R115, R115 ;  /* 0x0000007300737308 */ /* 0x000ff00000000800 */
[----:B------:R-:W-:Y:S08]  /*dcf0*/  MUFU.EX2 R18, R18 ;  /* 0x0000001200127308 */ /* 0x000ff00000000800 */
[----:B------:R-:W5:Y:S08]  /*dd00*/  MUFU.EX2 R117, R117 ;  /* 0x0000007500757308 */ /* 0x000f700000000800 */
[----:B------:R-:W5:Y:S08]  /*dd10*/  MUFU.EX2 R116, R116 ;  /* 0x0000007400747308 */ /* 0x000f700000000800 */
        /* <DEDUP_REMOVED lines=16> */
[----:B------:R-:W5:Y:S08]  /*de20*/  MUFU.EX2 R101, R101 ;  /* 0x0000006500657308 */ /* 0x000f700000000800 */
        /* <DEDUP_REMOVED lines=12> */
[----:B0-----:R-:W-:Y:S01]  /*def0*/  FADD.FTZ R3, R15, R14 ;  /* 0x0000000e0f037221 */ /* 0x001fe20000010000 */
[----:B------:R0:W-:Y:S01]  /*df00*/  @!P1 SYNCS.ARRIVE.TRANS64.RED.A1T0 RZ, [R13+URZ], RZ ;  /* 0x000000ff0dff99a7 */ /* 0x0001e2000810043f */
[----:B------:R-:W-:Y:S01]  /*df10*/  F2FP.F16.F32.PACK_AB R14, R134, R131 ;  /* 0x00000083860e723e */ /* 0x000fe200000000ff */
[----:B------:R-:W-:Y:S01]  /*df20*/  FADD.FTZ R12, R133, R12 ;  /* 0x0000000c850c7221 */ /* 0x000fe20000010000 */
[----:B------:R-:W-:Y:S01]  /*df30*/  MUFU.EX2 R92, R92 ;  /* 0x0000005c005c7308 */ /* 0x000fe20000000800 */
[-C--:B------:R-:W-:Y:S01]  /*df40*/  FMUL.FTZ R36, R36, R4.reuse ;  /* 0x0000000424247220 */ /* 0x080fe20000410000 */
[-C--:B------:R-:W-:Y:S01]  /*df50*/  FMUL.FTZ R37, R37, R4.reuse ;  /* 0x0000000425257220 */ /* 0x080fe20000410000 */
[-C--:B------:R-:W-:Y:S01]  /*df60*/  FMUL.FTZ R40, R40, R4.reuse ;  /* 0x0000000428287220 */ /* 0x080fe20000410000 */
[----:B------:R-:W-:Y:S01]  /*df70*/  FMUL.FTZ R41, R41, R4 ;  /* 0x0000000429297220 */ /* 0x000fe20000410000 */
[----:B0-----:R-:W-:Y:S01]  /*df80*/  FADD.FTZ R13, R131, R12 ;  /* 0x0000000c830d7221 */ /* 0x001fe20000010000 */
[----:B------:R-:W-:Y:S01]  /*df90*/  F2FP.F16.F32.PACK_AB R12, R133, R6 ;  /* 0x00000006850c723e */ /* 0x000fe200000000ff */
[----:B------:R-:W-:Y:S01]  /*dfa0*/  FADD.FTZ R133, R132, R3 ;  /* 0x0000000384857221 */ /* 0x000fe20000010000 */
[----:B------:R-:W-:Y:S01]  /*dfb0*/  FFMA.FTZ R3, R100, UR4, -R135 ;  /* 0x0000000464037c23 */ /* 0x000fe20008010887 */
[----:B------:R-:W-:Y:S01]  /*dfc0*/  FADD.FTZ R139, R134, R13 ;  /* 0x0000000d868b7221 */ /* 0x000fe20000010000 */
[----:B------:R-:W-:Y:S01]  /*dfd0*/  F2FP.F16.F32.PACK_AB R13, R15, R7 ;  /* 0x000000070f0d723e */ /* 0x000fe200000000ff */
[----:B----4-:R-:W-:Y:S01]  /*dfe0*/  FADD.FTZ R98, R136, R133 ;  /* 0x0000008588627221 */ /* 0x010fe20000010000 */
[----:B------:R-:W-:Y:S01]  /*dff0*/  FFMA.FTZ R7, R77, UR4, -R135 ;  /* 0x000000044d077c23 */ /* 0x000fe20008010887 */
[----:B------:R-:W-:Y:S01]  /*e000*/  FADD.FTZ R139, R8, R139 ;  /* 0x0000008b088b7221 */ /* 0x000fe20000010000 */
[----:B------:R-:W-:Y:S01]  /*e010*/  FFMA.FTZ R77, R82, UR4, -R135 ;  /* 0x00000004524d7c23 */ /* 0x000fe20008010887 */
[----:B--2---:R-:W-:Y:S01]  /*e020*/  FADD.FTZ R98, R9, R98 ;  /* 0x0000006209627221 */ /* 0x004fe20000010000 */
[----:B------:R-:W-:Y:S01]  /*e030*/  F2FP.F16.F32.PACK_AB R15, R136, R132 ;  /* 0x00000084880f723e */ /* 0x000fe200000000ff */
[----:B------:R-:W-:Y:S01]  /*e040*/  FADD.FTZ R100, R10, R139 ;  /* 0x0000008b0a647221 */ /* 0x000fe20000010000 */
[----:B------:R-:W-:Y:S01]  /*e050*/  FFMA.FTZ R6, R102, UR4, -R135 ;  /* 0x0000000466067c23 */ /* 0x000fe20008010887 */
[----:B-1----:R-:W-:Y:S01]  /*e060*/  FADD.FTZ R98, R137, R98 ;  /* 0x0000006289627221 */ /* 0x002fe20000010000 */
[----:B------:R-:W-:Y:S01]  /*e070*/  MUFU.EX2 R3, R3 ;  /* 0x0000000300037308 */ /* 0x000fe20000000800 */
[----:B------:R-:W-:Y:S01]  /*e080*/  FADD.FTZ R100, R19, R100 ;  /* 0x0000006413647221 */ /* 0x000fe20000010000 */
[----:B------:R0:W-:Y:S01]  /*e090*/  STSM.16.M88.4 [R2+0x24300], R12 ;  /* 0x0243000c02007844 */ /* 0x0001e20000000200 */
[----:B-----5:R-:W-:Y:S01]  /*e0a0*/  FADD.FTZ R131, R11, R98 ;  /* 0x000000620b837221 */ /* 0x020fe20000010000 */
        /* <DEDUP_REMOVED lines=18> */
[----:B------:R1:W-:Y:S01]  /*e1d0*/  STSM.16.M88.4 [R2+0x25b00], R8 ;  /* 0x025b000802007844 */ /* 0x0003e20000000200 */
[----:B------:R-:W-:Y:S01]  /*e1e0*/  FADD.FTZ R98, R124, R131 ;  /* 0x000000837c627221 */ /* 0x000fe20000010000 */
[----:B------:R-:W-:Y:S01]  /*e1f0*/  F2FP.F16.F32.PACK_AB R120, R129, R120 ;  /* 0x000000788178723e */ /* 0x000fe200000000ff */
[----:B------:R-:W-:Y:S01]  /*e200*/  FADD.FTZ R100, R112, R133 ;  /* 0x0000008570647221 */ /* 0x000fe20000010000 */
[----:B------:R-:W-:Y:S01]  /*e210*/  F2FP.F16.F32.PACK_AB R112, R127, R112 ;  /* 0x000000707f70723e */ /* 0x000fe200000000ff */
[----:B------:R-:W-:Y:S01]  /*e220*/  FADD.FTZ R131, R113, R98 ;  /* 0x0000006271837221 */ /* 0x000fe20000010000 */
[C---:B------:R-:W-:Y:S01]  /*e230*/  F2FP.F16.F32.PACK_AB R113, R114.reuse, R113 ;  /* 0x000000717271723e */ /* 0x040fe200000000ff */
        /* <DEDUP_REMOVED lines=8> */
[----:B0-----:R-:W-:Y:S01]  /*e2c0*/  FADD.FTZ R13, R117, R100 ;  /* 0x00000064750d7221 */ /* 0x001fe20000010000 */
[----:B------:R-:W-:Y:S01]  /*e2d0*/  MUFU.EX2 R91, R91 ;  /* 0x0000005b005b7308 */ /* 0x000fe20000000800 */
[----:B------:R-:W-:Y:S01]  /*e2e0*/  FADD.FTZ R12, R116, R131 ;  /* 0x00000083740c7221 */ /* 0x000fe20000010000 */
[----:B------:R0:W-:Y:S01]  /*e2f0*/  STSM.16.M88.4 [R2+0x27300], R120 ;  /* 0x0273007802007844 */ /* 0x0001e20000000200 */
[----:B------:R-:W-:Y:S01]  /*e300*/  FADD.FTZ R14, R104, R13 ;  /* 0x0000000d680e7221 */ /* 0x000fe20000010000 */
[----:B------:R-:W-:Y:S01]  /*e310*/  F2FP.F16.F32.PACK_AB R104, R105, R104 ;  /* 0x000000686968723e */ /* 0x000fe200000000ff */
[----:B------:R-:W-:Y:S01]  /*e320*/  FADD.FTZ R13, R17, R12 ;  /* 0x0000000c110d7221 */ /* 0x000fe20000010000 */
[----:B------:R0:W-:Y:S01]  /*e330*/  STSM.16.M88.4 [R2+0x28b00], R112 ;  /* 0x028b007002007844 */ /* 0x0001e20000000200 */
[----:B------:R-:W-:Y:S01]  /*e340*/  FADD.FTZ R15, R105, R14 ;  /* 0x0000000e690f7221 */ /* 0x000fe20000010000 */
[----:B------:R-:W2:Y:S01]  /*e350*/  MUFU.EX2 R93, R93 ;  /* 0x0000005d005d7308 */ /* 0x000ea20000000800 */
[C---:B------:R-:W-:Y:S01]  /*e360*/  FADD.FTZ R14, R106.reuse, R13 ;  /* 0x0000000d6a0e7221 */ /* 0x040fe20000010000 */
[----:B------:R-:W-:Y:S01]  /*e370*/  F2FP.F16.F32.PACK_AB R105, R106, R17 ;  /* 0x000000116a69723e */ /* 0x000fe200000000ff */
[----:B------:R-:W-:Y:S01]  /*e380*/  FADD.FTZ R20, R108, R15 ;  /* 0x0000000f6c147221 */ /* 0x000fe20000010000 */
[----:B------:R-:W-:Y:S01]  /*e390*/  F2FP.F16.F32.PACK_AB R106, R119, R108 ;  /* 0x0000006c776a723e */ /* 0x000fe200000000ff */
[----:B------:R-:W-:Y:S01]  /*e3a0*/  FADD.FTZ R14, R107, R14 ;  /* 0x0000000e6b0e7221 */ /* 0x000fe20000010000 */
        /* <DEDUP_REMOVED lines=8> */
[C---:B------:R-:W-:Y:S01]  /*e430*/  F2FP.F16.F32.PACK_AB R97, R0.reuse, R97 ;  /* 0x000000610061723e */ /* 0x040fe200000000ff */
[----:B------:R-:W-:Y:S01]  /*e440*/  FADD.FTZ R18, R111, R18 ;  /* 0x000000126f127221 */ /* 0x000fe20000010000 */
[----:B------:R-:W4:Y:S01]  /*e450*/  MUFU.EX2 R80, R80 ;  /* 0x0000005000507308 */ /* 0x000f220000000800 */
[----:B------:R-:W-:Y:S01]  /*e460*/  FADD.FTZ R14, R0, R13 ;  /* 0x0000000d000e7221 */ /* 0x000fe20000010000 */
[----:B--2---:R-:W-:Y:S01]  /*e470*/  F2FP.F16.F32.PACK_AB R90, R93, R92 ;  /* 0x0000005c5d5a723e */ /* 0x004fe200000000ff */
[----:B------:R-:W-:Y:S01]  /*e480*/  FADD.FTZ R18, R99, R18 ;  /* 0x0000001263127221 */ /* 0x000fe20000010000 */
[C---:B------:R-:W-:Y:S01]  /*e490*/  F2FP.F16.F32.PACK_AB R99, R6.reuse, R3 ;  /* 0x000000030663723e */ /* 0x040fe200000000ff */
[----:B------:R-:W-:Y:S01]  /*e4a0*/  FADD.FTZ R13, R3, R14 ;  /* 0x0000000e030d7221 */ /* 0x000fe20000010000 */
[----:B------:R0:W-:Y:S01]  /*e4b0*/  STSM.16.M88.4 [R2+0x2a300], R104 ;  /* 0x02a3006802007844 */ /* 0x0001e20000000200 */
[----:B-1----:R-:W-:Y:S01]  /*e4c0*/  FADD.FTZ R9, R101, R18 ;  /* 0x0000001265097221 */ /* 0x002fe20000010000 */
[----:B------:R-:W1:Y:S01]  /*e4d0*/  MUFU.EX2 R77, R77 ;  /* 0x0000004d004d7308 */ /* 0x000e620000000800 */
[----:B------:R-:W-:Y:S01]  /*e4e0*/  FADD.FTZ R8, R6, R13 ;  /* 0x0000000d06087221 */ /* 0x000fe20000010000 */
[----:B------:R0:W-:Y:S01]  /*e4f0*/  STSM.16.M88.4 [R2+0x2bb00], R96 ;  /* 0x02bb006002007844 */ /* 0x0001e20000000200 */
[----:B------:R-:W-:Y:S01]  /*e500*/  FADD.FTZ R10, R88, R9 ;  /* 0x00000009580a7221 */ /* 0x000fe20000010000 */
[----:B------:R-:W-:Y:S01]  /*e510*/  F2FP.F16.F32.PACK_AB R88, R89, R88 ;  /* 0x000000585958723e */ /* 0x000fe200000000ff */
[----:B------:R-:W-:Y:S01]  /*e520*/  FADD.FTZ R9, R7, R8 ;  /* 0x0000000807097221 */ /* 0x000fe20000010000 */
[-C--:B------:R-:W-:Y:S01]  /*e530*/  FMUL.FTZ R45, R45, R4.reuse ;  /* 0x000000042d2d7220 */ /* 0x080fe20000410000 */
[----:B------:R-:W-:Y:S01]  /*e540*/  FADD.FTZ R11, R89, R10 ;  /* 0x0000000a590b7221 */ /* 0x000fe20000010000 */
[----:B------:R-:W2:Y:S01]  /*e550*/  MUFU.EX2 R12, R83 ;  /* 0x00000053000c7308 */ /* 0x000ea20000000800 */
[C---:B------:R-:W-:Y:S01]  /*e560*/  FADD.FTZ R0, R82.reuse, R9 ;  /* 0x0000000952007221 */ /* 0x040fe20000010000 */
[----:B------:R-:W-:Y:S01]  /*e570*/  F2FP.F16.F32.PACK_AB R89, R82, R7 ;  /* 0x000000075259723e */ /* 0x000fe200000000ff */
[----:B------:R-:W-:Y:S01]  /*e580*/  FADD.FTZ R8, R92, R11 ;  /* 0x0000000b5c087221 */ /* 0x000fe20000010000 */
[-C--:B------:R-:W-:Y:S01]  /*e590*/  FMUL.FTZ R48, R48, R4.reuse ;  /* 0x0000000430307220 */ /* 0x080fe20000410000 */
[----:B------:R-:W-:Y:S01]  /*e5a0*/  FADD.FTZ R9, R91, R0 ;  /* 0x000000005b097221 */ /* 0x000fe20000010000 */
[C---:B---3--:R-:W-:Y:S01]  /*e5b0*/  F2FP.F16.F32.PACK_AB R91, R94.reuse, R91 ;  /* 0x0000005b5e5b723e */ /* 0x048fe200000000ff */
[----:B------:R-:W-:Y:S01]  /*e5c0*/  FADD.FTZ R3, R93, R8 ;  /* 0x000000085d037221 */ /* 0x000fe20000010000 */
[----:B------:R-:W3:Y:S01]  /*e5d0*/  MUFU.EX2 R86, R86 ;  /* 0x0000005600567308 */ /* 0x000ee20000000800 */
[----:B------:R-:W-:Y:S01]  /*e5e0*/  FADD.FTZ R0, R94, R9 ;  /* 0x000000095e007221 */ /* 0x000fe20000010000 */
[-C--:B------:R-:W-:Y:S01]  /*e5f0*/  FMUL.FTZ R49, R49, R4.reuse ;  /* 0x0000000431317220 */ /* 0x080fe20000410000 */
[----:B----4-:R-:W-:Y:S01]  /*e600*/  FADD.FTZ R6, R80, R3 ;  /* 0x0000000350067221 */ /* 0x010fe20000010000 */
[----:B------:R0:W-:Y:S01]  /*e610*/  STSM.16.M88.4 [R2+0x2d300], R88 ;  /* 0x02d3005802007844 */ /* 0x0001e20000000200 */
[----:B-1----:R-:W-:Y:S01]  /*e620*/  FADD.FTZ R3, R77, R0 ;  /* 0x000000004d037221 */ /* 0x002fe20000010000 */
        /* <DEDUP_REMOVED lines=13> */
[----:B------:R-:W-:Y:S01]  /*e700*/  FMUL.FTZ R69, R69, R4 ;  /* 0x0000000445457220 */ /* 0x000fe20000410000 */
[-C--:B------:R-:W-:Y:S01]  /*e710*/  FMUL.FTZ R26, R26, R76.reuse ;  /* 0x0000004c1a1a7220 */ /* 0x080fe20000410000 */
[-C--:B------:R-:W-:Y:S01]  /*e720*/  FMUL.FTZ R27, R27, R76.reuse ;  /* 0x0000004c1b1b7220 */ /* 0x080fe20000410000 */
[-C--:B------:R-:W-:Y:S01]  /*e730*/  FMUL.FTZ R30, R30, R76.reuse ;  /* 0x0000004c1e1e7220 */ /* 0x080fe20000410000 */
[----:B------:R-:W-:Y:S01]  /*e740*/  FMUL.FTZ R31, R31, R76 ;  /* 0x0000004c1f1f7220 */ /* 0x000fe20000410000 */
[----:B------:R-:W3:Y:S01]  /*e750*/  MUFU.EX2 R84, R84 ;  /* 0x0000005400547308 */ /* 0x000ee20000000800 */
[C---:B-1----:R-:W-:Y:S01]  /*e760*/  FADD.FTZ R9, R81.reuse, R6 ;  /* 0x0000000651097221 */ /* 0x042fe20000010000 */
[----:B------:R-:W-:Y:S01]  /*e770*/  F2FP.F16.F32.PACK_AB R80, R81, R80 ;  /* 0x000000505150723e */ /* 0x000fe200000000ff */
[-C--:B------:R-:W-:Y:S01]  /*e780*/  FMUL.FTZ R34, R34, R76.reuse ;  /* 0x0000004c22227220 */ /* 0x080fe20000410000 */
[----:B------:R-:W-:Y:S01]  /*e790*/  F2FP.F16.F32.PACK_AB R81, R12, R77 ;  /* 0x0000004d0c51723e */ /* 0x000fe200000000ff */
[-C--:B------:R-:W-:Y:S01]  /*e7a0*/  FMUL.FTZ R35, R35, R76.reuse ;  /* 0x0000004c23237220 */ /* 0x080fe20000410000 */
[-C--:B------:R-:W-:Y:S01]  /*e7b0*/  FMUL.FTZ R38, R38, R76.reuse ;  /* 0x0000004c26267220 */ /* 0x080fe20000410000 */
[----:B------:R-:W-:Y:S01]  /*e7c0*/  FMUL.FTZ R39, R39, R76 ;  /* 0x0000004c27277220 */ /* 0x000fe20000410000 */
[----:B------:R-:W1:Y:S01]  /*e7d0*/  MUFU.EX2 R85, R85 ;  /* 0x0000005500557308 */ /* 0x000e620000000800 */
        /* <DEDUP_REMOVED lines=14> */
[----:B------:R-:W-:Y:S01]  /*e8c0*/  FMUL.FTZ R62, R62, R76 ;  /* 0x0000004c3e3e7220 */ /* 0x000fe20000410000 */
[----:B------:R-:W3:Y:S01]  /*e8d0*/  MUFU.EX2 R73, R73 ;  /* 0x0000004900497308 */ /* 0x000ee20000000800 */
[C---:B-1----:R-:W-:Y:S01]  /*e8e0*/  F2FP.F16.F32.PACK_AB R82, R85.reuse, R84 ;  /* 0x000000545552723e */ /* 0x042fe200000000ff */
[----:B------:R-:W-:Y:S01]  /*e8f0*/  FADD.FTZ R7, R85, R0 ;  /* 0x0000000055077221 */ /* 0x000fe20000010000 */
[-C--:B------:R-:W-:Y:S01]  /*e900*/  FMUL.FTZ R63, R63, R76.reuse ;  /* 0x0000004c3f3f7220 */ /* 0x080fe20000410000 */
[-C--:B------:R-:W-:Y:S01]  /*e910*/  FMUL.FTZ R66, R66, R76.reuse ;  /* 0x0000004c42427220 */ /* 0x080fe20000410000 */
[-C--:B------:R-:W-:Y:S01]  /*e920*/  FMUL.FTZ R67, R67, R76.reuse ;  /* 0x0000004c43437220 */ /* 0x080fe20000410000 */
[----:B------:R0:W-:Y:S01]  /*e930*/  STSM.16.M88.4 [R2+0x2eb00], R80 ;  /* 0x02eb005002007844 */ /* 0x0001e20000000200 */
[-C--:B------:R-:W-:Y:S01]  /*e940*/  FMUL.FTZ R70, R70, R76.reuse ;  /* 0x0000004c46467220 */ /* 0x080fe20000410000 */
[----:B------:R-:W1:Y:S01]  /*e950*/  MUFU.EX2 R103, R103 ;  /* 0x0000006700677308 */ /* 0x000e620000000800 */
[----:B--2---:R-:W-:Y:S01]  /*e960*/  FADD.FTZ R0, R72, R7 ;  /* 0x0000000748007221 */ /* 0x004fe20000010000 */
[----:B------:R-:W-:Y:S01]  /*e970*/  FMUL.FTZ R71, R71, R76 ;  /* 0x0000004c47477220 */ /* 0x000fe20000410000 */
[----:B------:R-:W-:-:S05]  /*e980*/  IMAD.MOV.U32 R4, RZ, RZ, R74 ;  /* 0x000000ffff047224 */ /* 0x000fca00078e004a */
[----:B------:R-:W2:Y:S01]  /*e990*/  MUFU.EX2 R14, R95 ;  /* 0x0000005f000e7308 */ /* 0x000ea20000000800 */
[C---:B---3--:R-:W-:Y:S01]  /*e9a0*/  F2FP.F16.F32.PACK_AB R8, R73.reuse, R72 ;  /* 0x000000484908723e */ /* 0x048fe200000000ff */
[----:B------:R-:W-:-:S06]  /*e9b0*/  FADD.FTZ R0, R73, R0 ;  /* 0x0000000049007221 */ /* 0x000fcc0000010000 */
[----:B------:R-:W3:Y:S01]  /*e9c0*/  MUFU.EX2 R75, R75 ;  /* 0x0000004b004b7308 */ /* 0x000ee20000000800 */
[----:B-1----:R-:W-:Y:S01]  /*e9d0*/  F2FP.F16.F32.PACK_AB R10, R5, R103 ;  /* 0x00000067050a723e */ /* 0x002fe200000000ff */
[----:B------:R-:W-:-:S06]  /*e9e0*/  FADD.FTZ R0, R103, R0 ;  /* 0x0000000067007221 */ /* 0x000fcc0000010000 */
[----:B------:R-:W1:Y:S01]  /*e9f0*/  MUFU.EX2 R78, R78 ;  /* 0x0000004e004e7308 */ /* 0x000e620000000800 */
[----:B--2---:R-:W-:-:S07]  /*ea00*/  FADD.FTZ R3, R14, R3 ;  /* 0x000000030e037221 */ /* 0x004fce0000010000 */
[----:B------:R-:W2:Y:S01]  /*ea10*/  MUFU.EX2 R79, R79 ;  /* 0x0000004f004f7308 */ /* 0x000ea20000000800 */
[C---:B---3--:R-:W-:Y:S01]  /*ea20*/  F2FP.F16.F32.PACK_AB R9, R75.reuse, R14 ;  /* 0x0000000e4b09723e */ /* 0x048fe200000000ff */
[----:B------:R-:W-:-:S04]  /*ea30*/  FADD.FTZ R3, R75, R3 ;  /* 0x000000034b037221 */ /* 0x000fc80000010000 */
[----:B-1----:R-:W-:Y:S01]  /*ea40*/  FADD.FTZ R6, R78, R3 ;  /* 0x000000034e067221 */ /* 0x002fe20000010000 */
        /* <DEDUP_REMOVED lines=13> */
.L_x_9940:
[----:B------:R-:W-:Y:S06]  /*eb20*/  BAR.ARV 0x8, 0x1a0 ;  /* 0x0206800000007b1d */ /* 0x000fec0000002000 */
[----:B------:R-:W-:Y:S05]  /*eb30*/  @!P0 BRA `(.L_x_9950) ;  /* 0x0000000000048947 */ /* 0x000fea0003800000 */
[----:B------:R-:W-:Y:S01]  /*eb40*/  BPT.TRAP 0x1 ;  /* 0x000000040000795c */ /* 0x000fe20000300000 */
.L_x_9950:
[----:B------:R-:W-:Y:S01]  /*eb50*/  ULEA UR6, UR36, UR37, 0x3 ;  /* 0x0000002524067291 */ /* 0x000fe2000f8e183f */
[----:B------:R-:W-:-:S05]  /*eb60*/  IMAD.U32 R4, RZ, RZ, UR60 ;  /* 0x0000003cff047e24 */ /* 0x000fca000f8e00ff */
[----:B------:R-:W-:-:S04]  /*eb70*/  SHF.L.U32 R4, R4, 0x1f, RZ ;  /* 0x0000001f04047819 */ /* 0x000fc800000006ff */
[----:B------:R2:W3:Y:S01]  /*eb80*/  SYNCS.PHASECHK.TRANS64.TRYWAIT P2, [UR6+0x31c50], R4 ;  /* 0x031c5004ff0075a7 */ /* 0x0004e20008040146 */
[----:B------:R-:W-:Y:S05]  /*eb90*/  @!P0 BRA `(.L_x_9951) ;  /* 0x0000000000048947 */ /* 0x000fea0003800000 */
[----:B------:R-:W-:Y:S01]  /*eba0*/  BPT.TRAP 0x1 ;  /* 0x000000040000795c */ /* 0x000fe20000300000 */
.L_x_9951:
[----:B---3--:R-:W-:Y:S05]  /*ebb0*/  @P2 BRA `(.L_x_9952) ;  /* 0x0000000000082947 */ /* 0x008fea0003800000 */
[----:B------:R-:W3:Y:S02]  /*ebc0*/  SYNCS.PHASECHK.TRANS64.TRYWAIT P0, [UR6+0x31c50], R4 ;  /* 0x031c5004ff0075a7 */ /* 0x000ee40008000146 */
[----:B---3--:R-:W-:Y:S05]  /*ebd0*/  @!P0 BRA `(.L_x_9953) ;  /* 0x0000007000c48947 */ /* 0x008fea0003800000 */
.L_x_9952:
[----:B------:R-:W-:Y:S01]  /*ebe0*/  UIADD3 UR37, UR37, 0x200, URZ ;  /* 0x0000020025257890 */ /* 0x000fe2000fffe03f */
[----:B------:R-:W-:Y:S01]  /*ebf0*/  WARPGROUP.ARRIVE ;  /* 0x00000000000079c5 */ /* 0x000fe20000000000 */
[----:B------:R-:W-:Y:S01]  /*ec00*/  ULOP3.LUT UR61, UR61, 0x10000, URZ, 0xfc, !UPT ;  /* 0x000100003d3d7892 */ /* 0x000fe2000f8efc3f */
[----:B--23--:R-:W2:Y:S01]  /*ec10*/  SHFL.BFLY PT, R4, R3, 0x2, 0x1f ;  /* 0x0c401f0003047f89 */ /* 0x00cea200000e0000 */
[----:B------:R-:W-:Y:S01]  /*ec20*/  USHF.R.U32.HI UR37, URZ, 0x4, UR37 ;  /* 0x000000043f257899 */ /* 0x000fe20008011625 */
[----:B01----:R-:W-:Y:S01]  /*ec30*/  IMAD.MOV.U32 R9, RZ, RZ, RZ ;  /* 0x000000ffff097224 */ /* 0x003fe200078e00ff */
[----:B------:R-:W-:Y:S01]  /*ec40*/  UMOV UR9, 0xc0000010 ;  /* 0xc000001000097882 */ /* 0x000fe20000000000 */
[----:B------:R-:W-:Y:S01]  /*ec50*/  UMOV UR11, 0x80000020 ;  /* 0x80000020000b7882 */ /* 0x000fe20000000000 */
[----:B------:R-:W-:Y:S01]  /*ec60*/  ULOP3.LUT UR37, UR37, 0x3fff, URZ, 0xc0, !UPT ;  /* 0x00003fff25257892 */ /* 0x000fe2000f8ec03f */
[----:B------:R-:W0:Y:S01]  /*ec70*/  SHFL.BFLY PT, R5, R0, 0x2, 0x1f ;  /* 0x0c401f0000057f89 */ /* 0x000e2200000e0000 */
[----:B------:R-:W-:Y:S01]  /*ec80*/  UMOV UR8, UR61 ;  /* 0x0000003d00087c82 */ /* 0x000fe20008000000 */
[----:B------:R-:W-:Y:S01]  /*ec90*/  R2UR UR7, R152 ;  /* 0x00000000980772ca */ /* 0x000fe200000e0000 */
[----:B------:R-:W-:-:S04]  /*eca0*/  ULOP3.LUT UR5, UR37, 0x2400000, URZ, 0xfc, !UPT ;  /* 0x0240000025057892 */ /* 0x000fc8000f8efc3f */
[----:B------:R-:W-:Y:S02]  /*ecb0*/  UIMAD UR5, UR36, 0x6c0, UR5 ;  /* 0x000006c0240578a4 */ /* 0x000fe4000f8e0205 */
[----:B------:R-:W-:-:S04]  /*ecc0*/  UIADD3 UR36, UR36, 0x1, URZ ;  /* 0x0000000124247890 */ /* 0x000fc8000fffe03f */
[----:B------:R-:W-:Y:S01]  /*ecd0*/  UISETP.NE.AND UP0, UPT, UR36, 0x2, UPT ;  /* 0x000000022400788c */ /* 0x000fe2000bf05270 */
[----:B------:R-:W-:Y:S01]  /*ece0*/  UMOV UR10, UR5 ;  /* 0x00000005000a7c82 */ /* 0x000fe20008000000 */
[----:B------:R-:W-:Y:S01]  /*ecf0*/  UIADD3 UR7, UR7, 0x1, URZ ;  /* 0x0000000107077890 */ /* 0x000fe2000fffe03f */
[----:B------:R-:W-:Y:S01]  /*ed00*/  HGMMA.64x96x16.F32 R24, gdesc[UR8].tnspB, R24, gsb0 ;  /* 0x41600000081879f0 */ /* 0x000fe20008000818 */
[----:B------:R-:W-:Y:S01]  /*ed10*/  UIADD3 UR8, UR61, 0x180, URZ ;  /* 0x000001803d087890 */ /* 0x000fe2000fffe03f */
[----:B--2---:R-:W-:Y:S01]  /*ed20*/  FADD.FTZ R4, R4, R3 ;  /* 0x0000000304047221 */ /* 0x004fe20000010000 */
[----:B------:R-:W-:Y:S01]  /*ed30*/  UIADD3 UR10, UR5, 0x40, URZ ;  /* 0x00000040050a7890 */ /* 0x000fe2000fffe03f */
[----:B------:R-:W-:Y:S01]  /*ed40*/  IMAD.MOV.U32 R3, RZ, RZ, -0x800000 ;  /* 0xff800000ff037424 */ /* 0x000fe200078e00ff */
[----:B------:R-:W-:Y:S01]  /*ed50*/  UMOV UR9, 0xc0000010 ;  /* 0xc000001000097882 */ /* 0x000fe20000000000 */
[----:B------:R-:W-:Y:S01]  /*ed60*/  UMOV UR11, 0x80000020 ;  /* 0x80000020000b7882 */ /* 0x000fe20000000000 */
[----:B0-----:R-:W-:Y:S01]  /*ed70*/  FADD.FTZ R6, R5, R0 ;  /* 0x0000000005067221 */ /* 0x001fe20000010000 */
[----:B------:R-:W-:Y:S01]  /*ed80*/  IMAD.MOV.U32 R0, RZ, RZ, -0x800000 ;  /* 0xff800000ff007424 */ /* 0x000fe200078e00ff */
[----:B------:R-:W0:Y:S01]  /*ed90*/  SHFL.BFLY PT, R5, R4, 0x1, 0x1f ;  /* 0x0c201f0004057f89 */ /* 0x000e2200000e0000 */
[----:B------:R-:W-:Y:S01]  /*eda0*/  IMAD.U32 R152, RZ, RZ, UR7 ;  /* 0x00000007ff987e24 */ /* 0x000fe2000f8e00ff */
[----:B------:R-:W-:-:S02]  /*edb0*/  USEL UR36, UR36, URZ, UP0 ;  /* 0x0000003f24247287 */ /* 0x000fc40008000000 */
[----:B------:R-:W1:Y:S01]  /*edc0*/  SHFL.BFLY PT, R7, R6, 0x1, 0x1f ;  /* 0x0c201f0006077f89 */ /* 0x000e6200000e0000 */
[----:B0-----:R-:W-:Y:S01]  /*edd0*/  FADD.FTZ R11, R4, R5 ;  /* 0x00000005040b7221 */ /* 0x001fe20000010000 */
[----:B------:R-:W-:Y:S01]  /*ede0*/  MOV R4, UR6 ;  /* 0x0000000600047c02 */ /* 0x000fe20008000f00 */
[----:B------:R-:W-:Y:S02]  /*edf0*/  IMAD.MOV.U32 R5, RZ, RZ, RZ ;  /* 0x000000ffff057224 */ /* 0x000fe400078e00ff */
[----:B-1----:R-:W-:Y:S01]  /*ee00*/  FADD.FTZ R12, R6, R7 ;  /* 0x00000007060c7221 */ /* 0x002fe20000010000 */
[----:B------:R-:W-:Y:S01]  /*ee10*/  FSETP.NE.FTZ.AND P0, PT, R11, RZ, PT ;  /* 0x000000ff0b00720b */ /* 0x000fe20003f15000 */
[----:B------:R-:W-:Y:S02]  /*ee20*/  @!P1 VIADD R4, R4, 0x31c60 ;  /* 0x00031c6004049836 */ /* 0x000fe40000000000 */
[----:B------:R-:W-:Y:S01]  /*ee30*/  IMAD.U32 R7, RZ, RZ, UR4 ;  /* 0x00000004ff077e24 */ /* 0x000fe2000f8e00ff */
[----:B------:R-:W-:Y:S01]  /*ee40*/  FSETP.NE.FTZ.AND P2, PT, R12, RZ, PT ;  /* 0x000000ff0c00720b */ /* 0x000fe20003f55000 */
[----:B------:R-:W-:Y:S01]  /*ee50*/  IMAD.U32 R6, RZ, RZ, UR4 ;  /* 0x00000004ff067e24 */ /* 0x000fe2000f8e00ff */
[----:B------:R-:W-:Y:S01]  /*ee60*/  @!P1 PRMT R4, RZ, 0x654, R4 ;  /* 0x00000654ff049816 */ /* 0x000fe20000000004 */
[----:B------:R-:W-:-:S04]  /*ee70*/  USEL UR4, URZ, 0x1, UP0 ;  /* 0x000000013f047887 */ /* 0x000fc80008000000 */
[----:B------:R-:W-:Y:S02]  /*ee80*/  ULOP3.LUT UR60, UR60, UR4, URZ, 0x3c, !UPT ;  /* 0x000000043c3c7292 */ /* 0x000fe4000f8e3c3f */
[----:B------:R-:W0:Y:S01]  /*ee90*/  @P0 MUFU.LG2 R8, R11 ;  /* 0x0000000b00080308 */ /* 0x000e220000000c00 */
[----:B------:R-:W-:-:S03]  /*eea0*/  @P0 FMUL.FTZ R7, R7, 0.69314718246459960938 ;  /* 0x3f31721807070820 */ /* 0x000fc60000410000 */
[----:B------:R-:W-:-:S04]  /*eeb0*/  @P2 FMUL.FTZ R6, R6, 0.69314718246459960938 ;  /* 0x3f31721806062820 */ /* 0x000fc80000410000 */
[----:B------:R-:W1:Y:S08]  /*eec0*/  @P2 MUFU.LG2 R10, R12 ;  /* 0x0000000c000a2308 */ /* 0x000e700000000c00 */
[----:B------:R1:W2:Y:S01]  /*eed0*/  @P0 MUFU.RCP R5, R11 ;  /* 0x0000000b00050308 */ /* 0x0002a20000001000 */
        /* <DEDUP_REMOVED lines=108> */
.L_x_9923:
[----:B------:R-:W0:Y:S08]  /*f5a0*/  S2UR UR4, SR_CgaCtaId ;  /* 0x00000000000479c3 */ /* 0x000e300000008800 */
[----:B------:R-:W-:Y:S06]  /*f5b0*/  BAR.SYNC.DEFER_BLOCKING 0x5, 0x1a0 ;  /* 0x0146800000007b1d */ /* 0x000fec0000010000 */
[----:B------:R-:W-:Y:S01]  /*f5c0*/  UMOV UR37, 0x400 ;  /* 0x0000040000257882 */ /* 0x000fe20000000000 */
[----:B------:R-:W-:Y:S01]  /*f5d0*/  BSSY B0, `(.L_x_9954) ;  /* 0x00001a3000007945 */ /* 0x000fe20003800000 */
[----:B0-----:R-:W-:-:S09]  /*f5e0*/  ULEA UR37, UR4, UR37, 0x18 ;  /* 0x0000002504257291 */ /* 0x001fd2000f8ec03f */
[----:B------:R-:W0:Y:S02]  /*f5f0*/  LDS.128 R28, [UR37+0x31cd0] ;  /* 0x031cd025ff1c7984 */ /* 0x000e240008000c00 */
[----:B0-----:R-:W-:Y:S02]  /*f600*/  R2UR UR4, R29 ;  /* 0x000000001d0472ca */ /* 0x001fe400000e0000 */
[----:B------:R-:W-:-:S11]  /*f610*/  R2UR UR5, R30 ;  /* 0x000000001e0572ca */ /* 0x000fd600000e0000 */
[----:B------:R-:W-:Y:S01]  /*f620*/  IMAD.U32 R17, RZ, RZ, UR4 ;  /* 0x00000004ff117e24 */ /* 0x000fe2000f8e00ff */
[----:B------:R-:W-:Y:S06]  /*f630*/  BAR.ARV 0x4, 0x1a0 ;  /* 0x0106800000007b1d */ /* 0x000fec0000002000 */
[----:B------:R-:W-:Y:S05]  /*f640*/  @P0 BRA `(.L_x_9955) ;  /* 0x0000001000180947 */ /* 0x000fea0003800000 */
[----:B------:R-:W0:Y:S08]  /*f650*/  S2UR UR4, SR_SWINHI ;  /* 0x00000000000479c3 */ /* 0x000e300000002f00 */
[----:B------:R-:W-:Y:S01]  /*f660*/  BAR.SYNC.DEFER_BLOCKING 0x1, 0x180 ;  /* 0x0046000000007b1d */ /* 0x000fe20000010000 */
[----:B------:R-:W-:Y:S02]  /*f670*/  F2FP.F16.F32.PACK_AB R6, R6, R81 ;  /* 0x000000510606723e */ /* 0x000fe400000000ff */
[----:B------:R-:W-:-:S02]  /*f680*/  F2FP.F16.F32.PACK_AB R7, R7, R12 ;  /* 0x0000000c0707723e */ /* 0x000fc400000000ff */
[----:B------:R-:W-:Y:S01]  /*f690*/  R2UR UR11, R150 ;  /* 0x00000000960b72ca */ /* 0x000fe200000e0000 */
[----:B------:R-:W-:Y:S01]  /*f6a0*/  ULDC.64 UR8, c[0x0][0xbe0] ;  /* 0x0002f80000087ab9 */ /* 0x000fe20000000a00 */
[----:B------:R-:W-:Y:S01]  /*f6b0*/  R2UR UR10, R148 ;  /* 0x00000000940a72ca */ /* 0x000fe200000e0000 */
[----:B------:R-:W-:Y:S01]  /*f6c0*/  UISETP.NE.U32.AND UP0, UPT, UR8, URZ, UPT ;  /* 0x0000003f0800728c */ /* 0x000fe2000bf05070 */
[----:B------:R-:W-:Y:S01]  /*f6d0*/  F2FP.F16.F32.PACK_AB R24, R37, R24 ;  /* 0x000000182518723e */ /* 0x000fe200000000ff */
[----:B------:R-:W-:Y:S01]  /*f6e0*/  ULDC.64 UR12, c[0x0][0x208] ;  /* 0x00008200000c7ab9 */ /* 0x000fe20000000a00 */
[----:B------:R-:W-:Y:S01]  /*f6f0*/  F2FP.F16.F32.PACK_AB R27, R27, R42 ;  /* 0x0000002a1b1b723e */ /* 0x000fe200000000ff */
[----:B------:R-:W-:Y:S01]  /*f700*/  UISETP.NE.AND.EX UP0, UPT, UR9, URZ, UPT, UP0 ;  /* 0x0000003f0900728c */ /* 0x000fe2000bf05300 */
[----:B------:R-:W-:Y:S02]  /*f710*/  F2FP.F16.F32.PACK_AB R68, R41, R32 ;  /* 0x000000202944723e */ /* 0x000fe400000000ff */
[----:B------:R-:W-:-:S02]  /*f720*/  F2FP.F16.F32.PACK_AB R70, R49, R16 ;  /* 0x000000103146723e */ /* 0x000fc400000000ff */
[----:B------:R-:W-:-:S03]  /*f730*/  F2FP.F16.F32.PACK_AB R71, R71, R34 ;  /* 0x000000224747723e */ /* 0x000fc600000000ff */
[----:B------:R-:W-:Y:S02]  /*f740*/  USHF.L.U64.HI UR11, UR10, 0x2, UR11 ;  /* 0x000000020a0b7899 */ /* 0x000fe4000801020b */
[----:B------:R-:W-:Y:S01]  /*f750*/  USHF.L.U32 UR10, UR10, 0x2, URZ ;  /* 0x000000020a0a7899 */ /* 0x000fe2000800063f */
[----:B------:R-:W-:Y:S01]  /*f760*/  UMOV UR6, UR37 ;  /* 0x0000002500067c82 */ /* 0x000fe20008000000 */
[----:B0-----:R-:W-:Y:S01]  /*f770*/  UMOV UR7, UR4 ;  /* 0x0000000400077c82 */ /* 0x001fe20008000000 */
[----:B------:R-:W-:Y:S02]  /*f780*/  IMAD.U32 R18, RZ, RZ, UR6 ;  /* 0x00000006ff127e24 */ /* 0x000fe4000f8e00ff */
[----:B------:R-:W-:Y:S01]  /*f790*/  IMAD.U32 R19, RZ, RZ, UR7 ;  /* 0x00000007ff137e24 */ /* 0x000fe2000f8e00ff */
[----:B------:R-:W-:Y:S02]  /*f7a0*/  ULDC.64 UR6, c[0x0][0xbd8] ;  /* 0x0002f60000067ab9 */ /* 0x000fe40000000a00 */
[----:B------:R-:W-:Y:S01]  /*f7b0*/  UISETP.NE.U32.AND UP1, UPT, UR6, URZ, UPT ;  /* 0x0000003f0600728c */ /* 0x000fe2000bf25070 */
[----:B------:R-:W-:Y:S01]  /*f7c0*/  IMAD.WIDE R4, R155, 0x2, R18 ;  /* 0x000000029b047825 */ /* 0x000fe200078e0212 */
[----:B------:R-:W-:-:S02]  /*f7d0*/  UIADD3 UR4, UP2, UR10, UR6, URZ ;  /* 0x000000060a047290 */ /* 0x000fc4000ff5e03f */
[----:B------:R-:W-:Y:S01]  /*f7e0*/  UISETP.NE.AND.EX UP1, UPT, UR7, URZ, UPT, UP1 ;  /* 0x0000003f0700728c */ /* 0x000fe2000bf25310 */
[C---:B------:R-:W-:Y:S01]  /*f7f0*/  IADD3 R13, P0, R4.reuse, 0x6020, RZ ;  /* 0x00006020040d7810 */ /* 0x040fe20007f1e0ff */
[----:B------:R-:W-:Y:S01]  /*f800*/  @UP0 UIADD3 UR6, UP3, UR10, UR8, URZ ;  /* 0x000000080a060290 */ /* 0x000fe2000ff7e03f */
[C---:B------:R-:W-:Y:S01]  /*f810*/  IADD3 R9, P1, R4.reuse, 0x6000, RZ ;  /* 0x0000600004097810 */ /* 0x040fe20007f3e0ff */
[----:B------:R-:W-:Y:S01]  /*f820*/  UIADD3.X UR8, UR11, UR7, URZ, UP2, !UPT ;  /* 0x000000070b087290 */ /* 0x000fe200097fe43f */
[----:B------:R-:W-:Y:S01]  /*f830*/  LOP3.LUT R11, R4, 0x180, RZ, 0xc0, !PT ;  /* 0x00000180040b7812 */ /* 0x000fe200078ec0ff */
[----:B------:R-:W-:Y:S01]  /*f840*/  @UP0 UIADD3.X UR7, UR11, UR9, URZ, UP3, !UPT ;  /* 0x000000090b070290 */ /* 0x000fe20009ffe43f */
[----:B------:R-:W-:Y:S02]  /*f850*/  LOP3.LUT R8, R13, 0x180, RZ, 0xc0, !PT ;  /* 0x000001800d087812 */ /* 0x000fe400078ec0ff */
[----:B------:R-:W-:Y:S02]  /*f860*/  LOP3.LUT R10, R9, 0x180, RZ, 0xc0, !PT ;  /* 0x00000180090a7812 */ /* 0x000fe400078ec0ff */
[----:B------:R-:W-:-:S02]  /*f870*/  SHF.R.U64 R11, R11, 0x3, RZ ;  /* 0x000000030b0b7819 */ /* 0x000fc400000012ff */
[----:B------:R-:W-:Y:S02]  /*f880*/  SHF.R.U64 R8, R8, 0x3, RZ ;  /* 0x0000000308087819 */ /* 0x000fe400000012ff */
[----:B------:R-:W-:Y:S02]  /*f890*/  SHF.R.U64 R10, R10, 0x3, RZ ;  /* 0x000000030a0a7819 */ /* 0x000fe400000012ff */
[C---:B------:R-:W-:Y:S02]  /*f8a0*/  IADD3 R55, P2, R4.reuse, 0x3020, RZ ;  /* 0x0000302004377810 */ /* 0x040fe40007f5e0ff */
[C---:B------:R-:W-:Y:S02]  /*f8b0*/  IADD3 R51, P3, R4.reuse, 0x3000, RZ ;  /* 0x0000300004337810 */ /* 0x040fe40007f7e0ff */
[----:B------:R-:W-:Y:S02]  /*f8c0*/  IADD3 R29, P4, R4, 0x20, RZ ;  /* 0x00000020041d7810 */ /* 0x000fe40007f9e0ff */
[----:B------:R-:W-:Y:S01]  /*f8d0*/  LOP3.LUT R4, R11, R4, RZ, 0x3c, !PT ;  /* 0x000000040b047212 */ /* 0x000fe200078e3cff */
[--C-:B------:R-:W-:Y:S01]  /*f8e0*/  IMAD.X R11, RZ, RZ, R5.reuse, P1 ;  /* 0x000000ffff0b7224 */ /* 0x100fe200008e0605 */
[----:B------:R-:W-:Y:S01]  /*f8f0*/  LOP3.LUT R8, R8, R13, RZ, 0x3c, !PT ;  /* 0x0000000d08087212 */ /* 0x000fe200078e3cff */
[--C-:B------:R-:W-:Y:S01]  /*f900*/  IMAD.X R13, RZ, RZ, R5.reuse, P2 ;  /* 0x000000ffff0d7224 */ /* 0x100fe200010e0605 */
[----:B------:R-:W-:Y:S01]  /*f910*/  LOP3.LUT R10, R10, R9, RZ, 0x3c, !PT ;  /* 0x000000090a0a7212 */ /* 0x000fe200078e3cff */
[--C-:B------:R-:W-:Y:S01]  /*f920*/  IMAD.X R9, RZ, RZ, R5.reuse, P0 ;  /* 0x000000ffff097224 */ /* 0x100fe200000e0605 */
[-C--:B------:R-:W-:Y:S01]  /*f930*/  IADD3.X R21, RZ, R5.reuse, RZ, P4, !PT ;  /* 0x00000005ff157210 */ /* 0x080fe200027fe4ff */
[----:B------:R-:W-:Y:S01]  /*f940*/  IMAD.X R15, RZ, RZ, R5, P3 ;  /* 0x000000ffff0f7224 */ /* 0x000fe200018e0605 */
[----:B------:R-:W-:-:S02]  /*f950*/  MOV R50, R4 ;  /* 0x0000000400327202 */ /* 0x000fc40000000f00 */
[----:B------:R-:W-:Y:S02]  /*f960*/  F2FP.F16.F32.PACK_AB R4, R20, R83 ;  /* 0x000000531404723e */ /* 0x000fe400000000ff */
[----:B------:R-:W-:Y:S02]  /*f970*/  F2FP.F16.F32.PACK_AB R5, R14, R69 ;  /* 0x000000450e05723e */ /* 0x000fe400000000ff */
[----:B------:R-:W-:Y:S02]  /*f980*/  LOP3.LUT R14, R51, 0x180, RZ, 0xc0, !PT ;  /* 0x00000180330e7812 */ /* 0x000fe400078ec0ff */
[----:B------:R-:W-:Y:S01]  /*f990*/  LOP3.LUT R20, R29, 0x180, RZ, 0xc0, !PT ;  /* 0x000001801d147812 */ /* 0x000fe200078ec0ff */
[----:B------:R0:W-:Y:S01]  /*f9a0*/  STSM.16.M88.4 [R50], R4 ;  /* 0x0000000432007844 */ /* 0x0001e20000000200 */
[----:B------:R-:W-:Y:S02]  /*f9b0*/  LOP3.LUT R28, R55, 0x180, RZ, 0xc0, !PT ;  /* 0x00000180371c7812 */ /* 0x000fe400078ec0ff */
[----:B------:R-:W-:-:S02]  /*f9c0*/  SHF.R.U64 R14, R14, 0x3, RZ ;  /* 0x000000030e0e7819 */ /* 0x000fc400000012ff */
[----:B------:R-:W-:Y:S02]  /*f9d0*/  SHF.R.U64 R20, R20, 0x3, RZ ;  /* 0x0000000314147819 */ /* 0x000fe400000012ff */
[----:B------:R-:W-:Y:S02]  /*f9e0*/  SHF.R.U64 R28, R28, 0x3, RZ ;  /* 0x000000031c1c7819 */ /* 0x000fe400000012ff */
[----:B------:R-:W-:Y:S02]  /*f9f0*/  LOP3.LUT R14, R14, R51, RZ, 0x3c, !PT ;  /* 0x000000330e0e7212 */ /* 0x000fe400078e3cff */
[----:B------:R-:W-:Y:S02]  /*fa00*/  LOP3.LUT R20, R20, R29, RZ, 0x3c, !PT ;  /* 0x0000001d14147212 */ /* 0x000fe400078e3cff */
[----:B------:R-:W-:Y:S02]  /*fa10*/  LOP3.LUT R12, R28, R55, RZ, 0x3c, !PT ;  /* 0x000000371c0c7212 */ /* 0x000fe400078e3cff */
[----:B------:R-:W-:-:S02]  /*fa20*/  MOV R28, R8 ;  /* 0x00000008001c7202 */ /* 0x000fc40000000f00 */
[----:B------:R-:W-:Y:S02]  /*fa30*/  MOV R29, R10 ;  /* 0x0000000a001d7202 */ /* 0x000fe40000000f00 */
[----:B------:R-:W-:Y:S02]  /*fa40*/  MOV R30, R14 ;  /* 0x0000000e001e7202 */ /* 0x000fe40000000f00 */
[----:B------:R-:W-:Y:S02]  /*fa50*/  MOV R21, R20 ;  /* 0x0000001400157202 */ /* 0x000fe40000000f00 */
[----:B------:R-:W-:Y:S02]  /*fa60*/  F2FP.F16.F32.PACK_AB R8, R76, R75 ;  /* 0x0000004b4c08723e */ /* 0x000fe400000000ff */
[----:B------:R-:W-:Y:S02]  /*fa70*/  F2FP.F16.F32.PACK_AB R9, R64, R65 ;  /* 0x000000414009723e */ /* 0x000fe400000000ff */
[----:B------:R-:W-:-:S02]  /*fa80*/  F2FP.F16.F32.PACK_AB R10, R79, R74 ;  /* 0x0000004a4f0a723e */ /* 0x000fc400000000ff */
[----:B------:R-:W-:Y:S02]  /*fa90*/  F2FP.F16.F32.PACK_AB R11, R60, R61 ;  /* 0x0000003d3c0b723e */ /* 0x000fe400000000ff */
[----:B0-----:R-:W-:Y:S02]  /*faa0*/  F2FP.F16.F32.PACK_AB R4, R78, R73 ;  /* 0x000000494e04723e */ /* 0x001fe400000000ff */
[----:B------:R-:W-:Y:S01]  /*fab0*/  F2FP.F16.F32.PACK_AB R5, R56, R57 ;  /* 0x000000393805723e */ /* 0x000fe200000000ff */
[----:B------:R-:W-:Y:S01]  /*fac0*/  STSM.16.M88.4 [R21], R8 ;  /* 0x0000000815007844 */ /* 0x000fe20000000200 */
[----:B------:R-:W-:Y:S02]  /*fad0*/  F2FP.F16.F32.PACK_AB R6, R77, R72 ;  /* 0x000000484d06723e */ /* 0x000fe400000000ff */
[----:B------:R-:W-:Y:S02]  /*fae0*/  F2FP.F16.F32.PACK_AB R7, R52, R53 ;  /* 0x000000353407723e */ /* 0x000fe400000000ff */
[----:B------:R-:W-:-:S02]  /*faf0*/  MOV R20, R12 ;  /* 0x0000000c00147202 */ /* 0x000fc40000000f00 */
[----:B------:R-:W-:Y:S01]  /*fb00*/  F2FP.F16.F32.PACK_AB R14, R44, R25 ;  /* 0x000000192c0e723e */ /* 0x000fe200000000ff */
[----:B------:R0:W-:Y:S01]  /*fb10*/  STSM.16.M88.4 [R30], R4 ;  /* 0x000000041e007844 */ /* 0x0001e20000000200 */
[----:B------:R-:W-:Y:S02]  /*fb20*/  F2FP.F16.F32.PACK_AB R12, R45, R36 ;  /* 0x000000242d0c723e */ /* 0x000fe400000000ff */
[----:B------:R-:W-:Y:S02]  /*fb30*/  F2FP.F16.F32.PACK_AB R13, R47, R48 ;  /* 0x000000302f0d723e */ /* 0x000fe400000000ff */
[----:B------:R-:W-:Y:S02]  /*fb40*/  F2FP.F16.F32.PACK_AB R15, R43, R46 ;  /* 0x0000002e2b0f723e */ /* 0x000fe400000000ff */
[----:B------:R-:W-:Y:S02]  /*fb50*/  F2FP.F16.F32.PACK_AB R25, R26, R39 ;  /* 0x000000271a19723e */ /* 0x000fe400000000ff */
[----:B------:R-:W-:Y:S01]  /*fb60*/  F2FP.F16.F32.PACK_AB R26, R40, R33 ;  /* 0x00000021281a723e */ /* 0x000fe200000000ff */
[----:B------:R1:W-:Y:S01]  /*fb70*/  STSM.16.M88.4 [R20], R12 ;  /* 0x0000000c14007844 */ /* 0x0003e20000000200 */
[----:B------:R-:W-:-:S02]  /*fb80*/  F2FP.F16.F32.PACK_AB R69, R35, R38 ;  /* 0x000000262345723e */ /* 0x000fc400000000ff */
[----:B------:R-:W-:Y:S01]  /*fb90*/  PLOP3.LUT P0, PT, PT, PT, UP1, 0x80, 0x0 ;  /* 0x000000000000781c */ /* 0x000fe20003f0f018 */
[----:B------:R1:W-:Y:S01]  /*fba0*/  STSM.16.M88.4 [R29], R24 ;  /* 0x000000181d007844 */ /* 0x0003e20000000200 */
[----:B------:R-:W-:Y:S01]  /*fbb0*/  PLOP3.LUT P1, PT, PT, PT, UP0, 0x80, 0x0 ;  /* 0x000000000000781c */ /* 0x000fe20003f2f008 */
[----:B0-----:R-:W-:Y:S02]  /*fbc0*/  IMAD.U32 R4, RZ, RZ, UR4 ;  /* 0x00000004ff047e24 */ /* 0x001fe4000f8e00ff */
[----:B------:R1:W-:Y:S01]  /*fbd0*/  STSM.16.M88.4 [R28], R68 ;  /* 0x000000441c007844 */ /* 0x0003e20000000200 */
[----:B------:R-:W-:Y:S02]  /*fbe0*/  IMAD.U32 R6, RZ, RZ, UR6 ;  /* 0x00000006ff067e24 */ /* 0x000fe4000f8e00ff */
[----:B------:R-:W-:Y:S01]  /*fbf0*/  IMAD.U32 R5, RZ, RZ, UR8 ;  /* 0x00000008ff057e24 */ /* 0x000fe2000f8e00ff */
[----:B------:R-:W-:Y:S01]  /*fc00*/  BAR.SYNC.DEFER_BLOCKING 0x1, 0x180 ;  /* 0x0046000000007b1d */ /* 0x000fe20000010000 */
[----:B------:R-:W-:-:S05]  /*fc10*/  IMAD.U32 R7, RZ, RZ, UR7 ;  /* 0x00000007ff077e24 */ /* 0x000fca000f8e00ff */
[----:B------:R-:W2:Y:S04]  /*fc20*/  @P0 LDG.E R8, desc[UR12][R4.64] ;  /* 0x0000000c04080981 */ /* 0x000ea8000c1e1900 */
        /* <DEDUP_REMOVED lines=8> */
[----:B-1----:R-:W-:-:S14]  /*fcb0*/  @P1 BRA `(.L_x_9956) ;  /* 0x00000000001c1947 */ /* 0x002fdc0003800000 */
[----:B------:R-:W-:Y:S05]  /*fcc0*/  @!P0 BRA `(.L_x_9956) ;  /* 0x0000000000188947 */ /* 0x000fea0003800000 */
[----:B------:R-:W-:Y:S02]  /*fcd0*/  ULDC.64 UR6, c[0x0][0x208] ;  /* 0x0000820000067ab9 */ /* 0x000fe40000000a00 */
[----:B------:R-:W2:Y:S04]  /*fce0*/  LDG.E R7, desc[UR6][R4.64] ;  /* 0x0000000604077981 */ /* 0x000ea8000c1e1900 */
[----:B------:R-:W3:Y:S01]  /*fcf0*/  LDG.E R6, desc[UR6][R4.64+0x4] ;  /* 0x0000040604067981 */ /* 0x000ee2000c1e1900 */
[----:B--2---:R-:W-:Y:S02]  /*fd00*/  R2UR UR6, R7 ;  /* 0x00000000070672ca */ /* 0x004fe400000e0000 */
[----:B---3--:R-:W-:-:S13]  /*fd10*/  R2UR UR10, R6 ;  /* 0x00000000060a72ca */ /* 0x008fda00000e0000 */
[----:B------:R-:W-:-:S12]  /*fd20*/  UIADD3 UR10, -UR6, UR10, URZ ;  /* 0x0000000a060a7290 */ /* 0x000fd8000fffe13f */
.L_x_9956:
        /* <DEDUP_REMOVED lines=8> */
[----:B------:R-:W-:Y:S02]  /*fdb0*/  LOP3.LUT R4, R9, 0x180, RZ, 0xc0, !PT ;  /* 0x0000018009047812 */ /* 0x000fe400078ec0ff */
[----:B------:R-:W-:-:S02]  /*fdc0*/  IADD3 R33, P5, R18, 0x3000, RZ ;  /* 0x0000300012217810 */ /* 0x000fc40007fbe0ff */
[----:B------:R-:W-:Y:S01]  /*fdd0*/  SHF.R.U64 R4, R4, 0x3, RZ ;  /* 0x0000000304047819 */ /* 0x000fe200000012ff */
[----:B------:R-:W-:Y:S01]  /*fde0*/  USHF.R.S32.HI UR14, URZ, 0x1f, UR18 ;  /* 0x0000001f3f0e7899 */ /* 0x000fe20008011412 */
[----:B------:R-:W-:Y:S01]  /*fdf0*/  IADD3 R37, P3, R18, 0x6000, RZ ;  /* 0x0000600012257810 */ /* 0x000fe20007f7e0ff */
[----:B------:R-:W-:Y:S01]  /*fe00*/  USEL UR16, UR16, URZ, !UP1 ;  /* 0x0000003f10107287 */ /* 0x000fe2000c800000 */
[----:B------:R-:W-:Y:S01]  /*fe10*/  LOP3.LUT R4, R4, R9, RZ, 0x3c, !PT ;  /* 0x0000000904047212 */ /* 0x000fe200078e3cff */
[----:B------:R-:W-:Y:S01]  /*fe20*/  UIMAD UR11, UR14, UR12, URZ ;  /* 0x0000000c0e0b72a4 */ /* 0x000fe2000f8e023f */
[----:B------:R-:W-:Y:S01]  /*fe30*/  IADD3 R9, P4, R18, 0x4800, RZ ;  /* 0x0000480012097810 */ /* 0x000fe20007f9e0ff */
[----:B------:R-:W-:Y:S01]  /*fe40*/  UIMAD.WIDE.U32 UR8, UR18, UR12, UR6 ;  /* 0x0000000c120872a5 */ /* 0x000fe2000f8e0006 */
[----:B------:R-:W-:Y:S01]  /*fe50*/  IMAD.U32 R5, RZ, RZ, UR17 ;  /* 0x00000011ff057e24 */ /* 0x000fe2000f8e00ff */
[----:B------:R-:W-:Y:S01]  /*fe60*/  UIMAD UR11, UR18, UR13, UR11 ;  /* 0x0000000d120b72a4 */ /* 0x000fe2000f8e020b */
[----:B------:R-:W-:Y:S01]  /*fe70*/  LOP3.LUT R8, R9, 0x180, RZ, 0xc0, !PT ;  /* 0x0000018009087812 */ /* 0x000fe200078ec0ff */
[----:B------:R-:W-:Y:S01]  /*fe80*/  USEL UR15, UR15, URZ, !UP1 ;  /* 0x0000003f0f0f7287 */ /* 0x000fe2000c800000 */
[----:B------:R-:W-:Y:S01]  /*fe90*/  IMAD R10, R5, 0xc0, R144 ;  /* 0x000000c0050a7824 */ /* 0x000fe200078e0290 */
[----:B------:R-:W-:Y:S01]  /*fea0*/  ULDC.64 UR12, c[0x0][0xb78] ;  /* 0x0002de00000c7ab9 */ /* 0x000fe20000000a00 */
[----:B------:R-:W-:Y:S01]  /*feb0*/  UIADD3 UR9, UR9, UR11, URZ ;  /* 0x0000000b09097290 */ /* 0x000fe2000fffe03f */
[----:B------:R-:W-:Y:S01]  /*fec0*/  SHF.R.U64 R8, R8, 0x3, RZ ;  /* 0x0000000308087819 */ /* 0x000fe200000012ff */
[----:B------:R-:W-:Y:S01]  /*fed0*/  UIMAD UR6, UR16, UR12, URZ ;  /* 0x0000000c100672a4 */ /* 0x000fe2000f8e023f */
[----:B------:R-:W-:Y:S01]  /*fee0*/  SHF.R.S32.HI R5, RZ, 0x1f, R10 ;  /* 0x0000001fff057819 */ /* 0x000fe2000001140a */
[----:B------:R-:W-:Y:S01]  /*fef0*/  UIMAD.WIDE.U32 UR8, UR15, UR12, UR8 ;  /* 0x0000000c0f0872a5 */ /* 0x000fe2000f8e0008 */
[----:B------:R-:W-:Y:S01]  /*ff00*/  LOP3.LUT P0, RZ, R153, 0x3, RZ, 0xc0, !PT ;  /* 0x0000000399ff7812 */ /* 0x000fe2000780c0ff */
[----:B------:R-:W-:Y:S01]  /*ff10*/  UIMAD UR6, UR15, UR13, UR6 ;  /* 0x0000000d0f0672a4 */ /* 0x000fe2000f8e0206 */
[----:B------:R-:W-:-:S02]  /*ff20*/  LOP3.LUT R8, R8, R9, RZ, 0x3c, !PT ;  /* 0x0000000908087212 */ /* 0x000fc400078e3cff */
[----:B------:R-:W-:Y:S01]  /*ff30*/  ULDC.64 UR12, c[0x0][0xb40] ;  /* 0x0002d000000c7ab9 */ /* 0x000fe20000000a00 */
[----:B------:R-:W-:Y:S02]  /*ff40*/  IADD3 R6, P1, R10, UR8, RZ ;  /* 0x000000080a067c10 */ /* 0x000fe4000ff3e0ff */
[----:B------:R-:W-:Y:S01]  /*ff50*/  IMAD.U32 R12, RZ, RZ, UR6 ;  /* 0x00000006ff0c7e24 */ /* 0x000fe2000f8e00ff */
[----:B------:R-:W-:Y:S02]  /*ff60*/  LOP3.LUT R32, R33, 0x180, RZ, 0xc0, !PT ;  /* 0x0000018021207812 */ /* 0x000fe400078ec0ff */
[----:B------:R-:W-:Y:S02]  /*ff70*/  LEA R28, P2, R6, UR12, 0x2 ;  /* 0x0000000c061c7c11 */ /* 0x000fe4000f8410ff */
[----:B------:R-:W-:Y:S01]  /*ff80*/  IADD3.X R7, R5, UR9, R12, P1, !PT ;  /* 0x0000000905077c10 */ /* 0x000fe20008ffe40c */
[----:B------:R-:W-:Y:S01]  /*ff90*/  VIADD R5, R10, 0x8 ;  /* 0x000000080a057836 */ /* 0x000fe20000000000 */
[----:B------:R-:W-:Y:S01]  /*ffa0*/  LOP3.LUT R36, R37, 0x180, RZ, 0xc0, !PT ;  /* 0x0000018025247812 */ /* 0x000fe200078ec0ff */
[----:B------:R-:W-:Y:S01]  /*ffb0*/  ULDC.64 UR8, c[0x0][0xaa0] ;  /* 0x0002a80000087ab9 */ /* 0x000fe20000000a00 */
[----:B------:R-:W-:-:S02]  /*ffc0*/  LEA.HI.X R29, R6, UR13, R7, 0x2, P2 ;  /* 0x0000000d061d7c11 */ /* 0x000fc400090f1407 */
[----:B------:R-:W-:Y:S02]  /*ffd0*/  IADD3 R7, P2, R18, 0x7800, RZ ;  /* 0x0000780012077810 */ /* 0x000fe40007f5e0ff */
[----:B------:R-:W-:Y:S02]  /*ffe0*/  ISETP.GE.OR P1, PT, R10, UR10, P0 ;  /* 0x0000000a0a007c0c */ /* 0x000fe40008726670 */
[----:B------:R-:W-:Y:S01]  /*fff0*/  LOP3.LUT R9, R18, 0x180, RZ, 0xc0, !PT ;  /* 0x0000018012097812 */ /* 0x000fe200078ec0ff */
[--C-:B------:R-:W-:Y:S01]  /*10000*/  IMAD.X R13, RZ, RZ, R19.reuse, P2 ;  /* 0x000000ffff0d7224 */ /* 0x100fe200010e0613 */
[----:B------:R-:W-:Y:S01]  /*10010*/  ISETP.GE.OR P0, PT, R5, UR10, P0 ;  /* 0x0000000a05007c0c */ /* 0x000fe20008706670 */
[----:B------:R-:W-:Y:S01]  /*10020*/  IMAD.X R5, RZ, RZ, R19, P6 ;  /* 0x000000ffff057224 */ /* 0x000fe200030e0613 */
[----:B------:R-:W-:Y:S02]  /*10030*/  LOP3.LUT R6, R7, 0x180, RZ, 0xc0, !PT ;  /* 0x0000018007067812 */ /* 0x000fe400078ec0ff */
[----:B------:R-:W-:-:S02]  /*10040*/  SHF.R.U64 R32, R32, 0x3, RZ ;  /* 0x0000000320207819 */ /* 0x000fc400000012ff */
[----:B------:R-:W-:Y:S02]  /*10050*/  SHF.R.U64 R36, R36, 0x3, RZ ;  /* 0x0000000324247819 */ /* 0x000fe400000012ff */
[----:B------:R-:W-:Y:S01]  /*10060*/  SHF.R.U64 R9, R9, 0x3, RZ ;  /* 0x0000000309097819 */ /* 0x000fe200000012ff */
[----:B------:R-:W-:Y:S01]  /*10070*/  UIMAD UR6, UR7, UR8, URZ ;  /* 0x00000008070672a4 */ /* 0x000fe2000f8e023f */
[----:B------:R-:W-:Y:S01]  /*10080*/  SHF.R.U64 R6, R6, 0x3, RZ ;  /* 0x0000000306067819 */ /* 0x000fe200000012ff */
[----:B------:R-:W-:Y:S01]  /*10090*/  IMAD.U32 R41, RZ, RZ, UR8 ;  /* 0x00000008ff297e24 */ /* 0x000fe2000f8e00ff */
[----:B------:R-:W-:Y:S01]  /*100a0*/  LOP3.LUT R32, R32, R33, RZ, 0x3c, !PT ;  /* 0x0000002120207212 */ /* 0x000fe200078e3cff */
[----:B------:R-:W-:Y:S01]  /*100b0*/  IMAD.MOV.U32 R20, RZ, RZ, R22 ;  /* 0x000000ffff147224 */ /* 0x000fe200078e0016 */
[----:B------:R-:W-:Y:S01]  /*100c0*/  LOP3.LUT R36, R36, R37, RZ, 0x3c, !PT ;  /* 0x0000002524247212 */ /* 0x000fe200078e3cff */
[--C-:B------:R-:W-:Y:S01]  /*100d0*/  IMAD.X R37, RZ, RZ, R19.reuse, P3 ;  /* 0x000000ffff257224 */ /* 0x100fe200018e0613 */
[----:B------:R-:W-:Y:S01]  /*100e0*/  LOP3.LUT R18, R9, R18, RZ, 0x3c, !PT ;  /* 0x0000001209127212 */ /* 0x000fe200078e3cff */
[----:B------:R-:W-:Y:S01]  /*100f0*/  IMAD.X R9, RZ, RZ, R19, P4 ;  /* 0x000000ffff097224 */ /* 0x000fe200020e0613 */
[----:B------:R-:W-:Y:S01]  /*10100*/  IADD3.X R33, RZ, R19, RZ, P5, !PT ;  /* 0x00000013ff217210 */ /* 0x000fe20002ffe4ff */
[----:B------:R-:W-:Y:S01]  /*10110*/  @!P1 STG.E desc[UR20][R28.64], R0 ;  /* 0x000000001c009986 */ /* 0x000fe2000c101914 */
[----:B------:R-:W-:-:S02]  /*10120*/  LOP3.LUT R12, R6, R7, RZ, 0x3c, !PT ;  /* 0x00000007060c7212 */ /* 0x000fc400078e3cff */
[----:B------:R-:W-:Y:S01]  /*10130*/  SHF.R.S32.HI R21, RZ, 0x1f, R22 ;  /* 0x0000001fff157819 */ /* 0x000fe20000011416 */
[----:B------:R0:W-:Y:S01]  /*10140*/  @!P0 STG.E desc[UR20][R28.64+0x20], R3 ;  /* 0x000020031c008986 */ /* 0x0001e2000c101914 */
[----:B------:R-:W-:-:S03]  /*10150*/  UIMAD UR6, UR4, UR9, UR6 ;  /* 0x00000009040672a4 */ /* 0x000fc6000f8e0206 */
[----:B------:R1:W5:Y:S01]  /*10160*/  LD.E.128 R24, desc[UR20][R18.64] ;  /* 0x0000001412187980 */ /* 0x000362000c101d00 */
[----:B------:R-:W-:-:S03]  /*10170*/  ULDC.64 UR8, c[0x0][0xae0] ;  /* 0x0002b80000087ab9 */ /* 0x000fc60000000a00 */
[----:B------:R-:W5:Y:S04]  /*10180*/  LD.E.128 R4, desc[UR20][R4.64] ;  /* 0x0000001404047980 */ /* 0x000f68000c101d00 */
[----:B------:R-:W5:Y:S01]  /*10190*/  LD.E.128 R32, desc[UR20][R32.64] ;  /* 0x0000001420207980 */ /* 0x000f62000c101d00 */
[----:B-1----:R-:W-:-:S03]  /*101a0*/  IMAD.WIDE.U32 R18, R41, UR4, R20 ;  /* 0x0000000429127c25 */ /* 0x002fc6000f8e0014 */
[----:B------:R-:W5:Y:S04]  /*101b0*/  LD.E.128 R8, desc[UR20][R8.64] ;  /* 0x0000001408087980 */ /* 0x000f68000c101d00 */
[----:B------:R-:W5:Y:S04]  /*101c0*/  LD.E.128 R36, desc[UR20][R36.64] ;  /* 0x0000001424247980 */ /* 0x000f68000c101d00 */
[----:B------:R-:W5:Y:S01]  /*101d0*/  LD.E.128 R12, desc[UR20][R12.64] ;  /* 0x000000140c0c7980 */ /* 0x000f62000c101d00 */
[----:B------:R-:W-:Y:S01]  /*101e0*/  UIMAD UR4, UR14, UR8, URZ ;  /* 0x000000080e0472a4 */ /* 0x000fe2000f8e023f */
[----:B------:R-:W-:Y:S01]  /*101f0*/  VIADD R19, R19, UR6 ;  /* 0x0000000613137c36 */ /* 0x000fe20008000000 */
[----:B------:R-:W-:Y:S01]  /*10200*/  UIMAD UR10, UR17, -0xc0, UR10 ;  /* 0xffffff40110a78a4 */ /* 0x000fe2000f8e020a */
[----:B------:R-:W-:Y:S01]  /*10210*/  @!PT LDS RZ, [RZ] ;  /* 0x00000000fffff984 */ /* 0x000fe20000000800 */
[----:B------:R-:W-:Y:S01]  /*10220*/  @!PT LDS RZ, [RZ] ;  /* 0x00000000fffff984 */ /* 0x000fe20000000800 */
[----:B------:R-:W-:Y:S01]  /*10230*/  @!PT LDS RZ, [RZ] ;  /* 0x00000000fffff984 */ /* 0x000fe20000000800 */
[----:B------:R-:W-:Y:S01]  /*10240*/  @!PT LDS RZ, [RZ] ;  /* 0x00000000fffff984 */ /* 0x000fe20000000800 */
[----:B------:R1:W-:Y:S06]  /*10250*/  MEMBAR.ALL.CTA ;  /* 0x0000000000007992 */ /* 0x0003ec0000008000 */
[----:B-1----:R-:W1:Y:S01]  /*10260*/  FENCE.VIEW.ASYNC.S ;  /* 0x00000000000073c6 */ /* 0x002e620000000000 */
[----:B0-----:R-:W-:Y:S01]  /*10270*/  IMAD.U32 R3, RZ, RZ, UR8 ;  /* 0x00000008ff037e24 */ /* 0x001fe2000f8e00ff */
[----:B------:R-:W-:Y:S01]  /*10280*/  UIMAD UR6, UR18, UR9, UR4 ;  /* 0x00000009120672a4 */ /* 0x000fe2000f8e0204 */
[C---:B------:R-:W-:Y:S01]  /*10290*/  VIADD R0, R146.reuse, 0x60 ;  /* 0x0000006092007836 */ /* 0x040fe20000000000 */
[----:B------:R-:W-:Y:S01]  /*102a0*/  UIADD3 UR4, UR37, 0x31c20, URZ ;  /* 0x00031c2025047890 */ /* 0x000fe2000fffe03f */
[----:B------:R-:W-:Y:S01]  /*102b0*/  IMAD.WIDE.U32 R18, R3, UR18, R18 ;  /* 0x0000001203127c25 */ /* 0x000fe2000f8e0012 */
[----:B------:R-:W-:Y:S01]  /*102c0*/  ULDC.64 UR8, c[0x0][0xae8] ;  /* 0x0002ba0000087ab9 */ /* 0x000fe20000000a00 */
[----:B------:R-:W-:Y:S01]  /*102d0*/  ISETP.GE.AND P0, PT, R146, UR10, PT ;  /* 0x0000000a92007c0c */ /* 0x000fe2000bf06270 */
[----:B------:R-:W-:Y:S01]  /*102e0*/  UPRMT UR4, URZ, 0x654, UR4 ;  /* 0x000006543f047896 */ /* 0x000fe20008000004 */
[----:B------:R-:W-:Y:S01]  /*102f0*/  VIADD R19, R19, UR6 ;  /* 0x0000000613137c36 */ /* 0x000fe20008000000 */
[----:B------:R-:W-:-:S02]  /*10300*/  UIMAD UR6, UR16, UR8, URZ ;  /* 0x00000008100672a4 */ /* 0x000fc4000f8e023f */
[----:B------:R-:W-:Y:S01]  /*10310*/  MOV R29, UR8 ;  /* 0x00000008001d7c02 */ /* 0x000fe20008000f00 */
[----:B------:R-:W-:Y:S01]  /*10320*/  IMAD.U32 R21, RZ, RZ, UR17 ;  /* 0x00000011ff157e24 */ /* 0x000fe2000f8e00ff */
[----:B------:R-:W-:Y:S01]  /*10330*/  SHF.R.S32.HI R147, RZ, 0x1f, R146 ;  /* 0x0000001fff937819 */ /* 0x000fe20000011492 */
[----:B------:R-:W-:Y:S01]  /*10340*/  UIMAD UR6, UR15, UR9, UR6 ;  /* 0x000000090f0672a4 */ /* 0x000fe2000f8e0206 */
[----:B------:R-:W-:Y:S01]  /*10350*/  BSSY B1, `(.L_x_9957) ;  /* 0x000001b000017945 */ /* 0x000fe20003800000 */
[----:B------:R-:W-:Y:S01]  /*10360*/  IMAD.WIDE.U32 R28, R29, UR15, R18 ;  /* 0x0000000f1d1c7c25 */ /* 0x000fe2000f8e0012 */
[----:B------:R-:W-:-:S03]  /*10370*/  ISETP.GE.AND P3, PT, R0, UR10, PT ;  /* 0x0000000a00007c0c */ /* 0x000fc6000bf66270 */
[----:B------:R-:W-:Y:S02]  /*10380*/  VIADD R43, R29, UR6 ;  /* 0x000000061d2b7c36 */ /* 0x000fe40008000000 */
[----:B------:R-:W-:Y:S01]  /*10390*/  IMAD.WIDE R20, R21, 0xc0, R146 ;  /* 0x000000c015147825 */ /* 0x000fe200078e0292 */
[----:B-1----:R-:W-:Y:S01]  /*103a0*/  SYNCS.ARRIVE.TRANS64.RED.A1T0 RZ, [UR4], RZ ;  /* 0x000000ffffff79a7 */ /* 0x002fe20008100404 */
        /* <DEDUP_REMOVED lines=21> */
.L_x_9958:
[----:B------:R-:W-:Y:S05]  /*10500*/  BSYNC B1 ;  /* 0x0000000000017941 */ /* 0x000fea0003800000 */
.L_x_9957:
        /* <DEDUP_REMOVED lines=20> */
[----:B-----5:R2:W-:Y:S04]  /*10650*/  @!P1 STG.E.128 desc[UR8][R20.64], R4 ;  /* 0x0000000414009986 */ /* 0x0205e8000c101d08 */
[----:B------:R2:W-:Y:S06]  /*10660*/  @!P2 STG.E.128 desc[UR8][R20.64+0x40], R8 ;  /* 0x000040081400a986 */ /* 0x0005ec000c101d08 */
[----:B------:R-:W-:Y:S05]  /*10670*/  @P0 BRA `(.L_x_9959) ;  /* 0x0000000800600947 */ /* 0x000fea0003800000 */
[----:B------:R-:W-:Y:S02]  /*10680*/  ULDC.64 UR6, c[0x0][0x208] ;  /* 0x0000820000067ab9 */ /* 0x000fe40000000a00 */
[----:B------:R3:W-:Y:S01]  /*10690*/  STG.E.128 desc[UR6][R20.64+0x80], R12 ;  /* 0x0000800c14007986 */ /* 0x0007e2000c101d06 */
[----:B------:R-:W-:Y:S05]  /*106a0*/  BRA `(.L_x_9959) ;  /* 0x0000000800547947 */ /* 0x000fea0003800000 */
.L_x_9955:
        /* <DEDUP_REMOVED lines=35> */
.L_x_9960:
        /* <DEDUP_REMOVED lines=13> */
[----:B0-----:R-:W-:-:S05]  /*109b0*/  IMAD R0, R0, 0xc0, R4 ;  /* 0x000000c000007824 */ /* 0x001fca00078e0204 */
[----:B------:R-:W-:-:S04]  /*109c0*/  IADD3 R0, R0, -0x80, RZ ;  /* 0xffffff8000007810 */ /* 0x000fc80007ffe0ff */
        /* <DEDUP_REMOVED lines=23> */
.L_x_9962:
[----:B------:R-:W-:Y:S05]  /*10b40*/  BSYNC B1 ;  /* 0x0000000000017941 */ /* 0x000fea0003800000 */
.L_x_9961:
[----:B------:R-:W-:Y:S01]  /*10b50*/  R2UR UR11, R151 ;  /* 0x00000000970b72ca */ /* 0x000fe200000e0000 */
[----:B------:R-:W-:Y:S01]  /*10b60*/  ULDC.64 UR6, c[0x0][0xaa0] ;  /* 0x0002a80000067ab9 */ /* 0x000fe20000000a00 */
[----:B------:R-:W-:Y:S01]  /*10b70*/  R2UR UR14, R149 ;  /* 0x00000000950e72ca */ /* 0x000fe200000e0000 */
[----:B------:R-:W-:Y:S01]  /*10b80*/  IMAD.MOV.U32 R4, RZ, RZ, R22 ;  /* 0x000000ffff047224 */ /* 0x000fe200078e0016 */
[----:B------:R-:W-:Y:S01]  /*10b90*/  ULDC.64 UR12, c[0x0][0xae0] ;  /* 0x0002b800000c7ab9 */ /* 0x000fe20000000a00 */
[----:B0-----:R-:W-:Y:S01]  /*10ba0*/  IMAD.MOV.U32 R5, RZ, RZ, R9 ;  /* 0x000000ffff057224 */ /* 0x001fe200078e0009 */
[----:B------:R-:W-:Y:S01]  /*10bb0*/  SHF.R.S32.HI R9, RZ, 0x1f, R146 ;  /* 0x0000001fff097819 */ /* 0x000fe20000011492 */
[----:B------:R-:W-:Y:S01]  /*10bc0*/  IMAD R0, R8, UR6, RZ ;  /* 0x0000000608007c24 */ /* 0x000fe2000f8e02ff */
[----:B------:R-:W-:Y:S01]  /*10bd0*/  BSSY B1, `(.L_x_9963) ;  /* 0x000002b000017945 */ /* 0x000fe20003800000 */
[----:B------:R-:W-:Y:S01]  /*10be0*/  IMAD.WIDE.U32 R4, R3, UR6, R4 ;  /* 0x0000000603047c25 */ /* 0x000fe2000f8e0004 */
[----:B------:R-:W-:-:S03]  /*10bf0*/  UIMAD UR6, UR8, UR12, URZ ;  /* 0x0000000c080672a4 */ /* 0x000fc6000f8e023f */
[----:B------:R-:W-:Y:S01]  /*10c00*/  IMAD R3, R3, UR7, R0 ;  /* 0x0000000703037c24 */ /* 0x000fe2000f8e0200 */
[----:B------:R-:W-:Y:S01]  /*10c10*/  UIMAD UR7, UR11, -0xc0, UR4 ;  /* 0xffffff400b0778a4 */ /* 0x000fe2000f8e0204 */
[C---:B------:R-:W-:Y:S01]  /*10c20*/  IADD3 R0, R146.reuse, 0x60, RZ ;  /* 0x0000006092007810 */ /* 0x040fe20007ffe0ff */
[----:B------:R-:W-:Y:S01]  /*10c30*/  UIMAD UR6, UR14, UR13, UR6 ;  /* 0x0000000d0e0672a4 */ /* 0x000fe2000f8e0206 */
[----:B------:R-:W-:Y:S02]  /*10c40*/  IMAD.IADD R5, R5, 0x1, R3 ;  /* 0x0000000105057824 */ /* 0x000fe400078e0203 */
[----:B------:R-:W-:Y:S01]  /*10c50*/  IMAD.U32 R3, RZ, RZ, UR12 ;  /* 0x0000000cff037e24 */ /* 0x000fe2000f8e00ff */
[----:B------:R-:W-:Y:S01]  /*10c60*/  ULDC.64 UR12, c[0x0][0xae8] ;  /* 0x0002ba00000c7ab9 */ /* 0x000fe20000000a00 */
[----:B------:R-:W-:Y:S01]  /*10c70*/  ISETP.GE.AND P0, PT, R146, UR7, PT ;  /* 0x0000000792007c0c */ /* 0x000fe2000bf06270 */
[----:B------:R-:W-:Y:S01]  /*10c80*/  UIMAD UR4, UR10, UR12, URZ ;  /* 0x0000000c0a0472a4 */ /* 0x000fe2000f8e023f */
[----:B------:R-:W-:Y:S01]  /*10c90*/  IMAD.WIDE.U32 R4, R3, UR14, R4 ;  /* 0x0000000e03047c25 */ /* 0x000fe2000f8e0004 */
[----:B------:R-:W-:-:S02]  /*10ca0*/  ISETP.GE.AND P1, PT, R0, UR7, PT ;  /* 0x0000000700007c0c */ /* 0x000fc4000bf26270 */
[----:B------:R-:W-:Y:S01]  /*10cb0*/  UIMAD UR4, UR9, UR13, UR4 ;  /* 0x0000000d090472a4 */ /* 0x000fe2000f8e0204 */
[----:B------:R-:W-:Y:S02]  /*10cc0*/  VIADD R5, R5, UR6 ;  /* 0x0000000605057c36 */ /* 0x000fe40008000000 */
[----:B------:R-:W-:Y:S02]  /*10cd0*/  IMAD.U32 R7, RZ, RZ, UR12 ;  /* 0x0000000cff077e24 */ /* 0x000fe4000f8e00ff */
[----:B------:R-:W-:Y:S02]  /*10ce0*/  IMAD.U32 R3, RZ, RZ, UR11 ;  /* 0x0000000bff037e24 */ /* 0x000fe4000f8e00ff */
[----:B------:R-:W-:-:S04]  /*10cf0*/  IMAD.WIDE.U32 R6, R7, UR9, R4 ;  /* 0x0000000907067c25 */ /* 0x000fc8000f8e0004 */
[----:B------:R-:W-:Y:S02]  /*10d00*/  IMAD.MOV.U32 R8, RZ, RZ, R146 ;  /* 0x000000ffff087224 */ /* 0x000fe400078e0092 */
        /* <DEDUP_REMOVED lines=16> */
[----:B------:R-:W-:Y:S02]  /*10e10*/  ULDC.64 UR8, c[0x0][0xa80] ;  /* 0x0002a00000087ab9 */ /* 0x000fe40000000a00 */
[----:B------:R-:W-:Y:S02]  /*10e20*/  LEA R12, P0, R4, UR8, 0x1 ;  /* 0x00000008040c7c11 */ /* 0x000fe4000f8008ff */
[----:B------:R-:W-:-:S04]  /*10e30*/  IADD3 R3, R5, R3, RZ ;  /* 0x0000000305037210 */ /* 0x000fc80007ffe0ff */
[----:B------:R-:W-:-:S05]  /*10e40*/  LEA.HI.X R13, R4, UR9, R3, 0x1, P0 ;  /* 0x00000009040d7c11 */ /* 0x000fca00080f0c03 */
[----:B------:R0:W-:Y:S04]  /*10e50*/  @!P2 STG.E.128 desc[UR10][R12.64], RZ ;  /* 0x000000ff0c00a986 */ /* 0x0001e8000c101d0a */
[----:B------:R0:W-:Y:S04]  /*10e60*/  @!P3 STG.E.128 desc[UR10][R12.64+0x40], RZ ;  /* 0x000040ff0c00b986 */ /* 0x0001e8000c101d0a */
[----:B------:R0:W-:Y:S02]  /*10e70*/  @!P4 STG.E.128 desc[UR10][R12.64+0x80], RZ ;  /* 0x000080ff0c00c986 */ /* 0x0001e4000c101d0a */
.L_x_9964:
[----:B------:R-:W-:Y:S05]  /*10e80*/  BSYNC B1 ;  /* 0x0000000000017941 */ /* 0x000fea0003800000 */
.L_x_9963:
        /* <DEDUP_REMOVED lines=23> */
.L_x_9959:
[----:B------:R-:W-:Y:S05]  /*11000*/  BSYNC B0 ;  /* 0x0000000000007941 */ /* 0x000fea0003800000 */
.L_x_9954:
[----:B------:R-:W-:Y:S02]  /*11010*/  ULDC UR4, c[0x0][0xc14] ;  /* 0x0003050000047ab9 */ /* 0x000fe40000000800 */
[----:B------:R-:W-:-:S13]  /*11020*/  ISETP.GE.AND P0, PT, R31, UR4, PT ;  /* 0x000000041f007c0c */ /* 0x000fda000bf06270 */
[----:B------:R-:W-:Y:S05]  /*11030*/  @!P0 BRA `(.L_x_9965) ;  /* 0xfffffefc00b08947 */ /* 0x000fea000383ffff */
[----:B------:R-:W-:Y:S05]  /*11040*/  EXIT ;  /* 0x000000000000794d */ /* 0x000fea0003800000 */
.L_x_9918:
        /* <DEDUP_REMOVED lines=23> */
[----:B------:R-:W-:Y:S01]  /*111c0*/  LOP3.LUT R5, R5, 0xfffffffe, RZ, 0xc0, !PT ;  /* 0xfffffffe05057812 */ /* 0x000fe200078ec0ff */
[----:B------:R-:W-:-:S08]  /*111d0*/  IMAD.MOV.U32 R19, RZ, RZ, RZ ;  /* 0x000000ffff137224 */ /* 0x000fd000078e00ff */
        /* <DEDUP_REMOVED lines=37> */
.L_x_9970:
[----:B------:R-:W-:Y:S02]  /*11430*/  VIADD R0, R19, 0x1f ;  /* 0x0000001f13007836 */ /* 0x000fe40000000000 */
[----:B------:R-:W-:-:S03]  /*11440*/  IMAD.U32 R19, RZ, RZ, UR7 ;  /* 0x00000007ff137e24 */ /* 0x000fc6000f8e00ff */
[----:B------:R-:W-:-:S13]  /*11450*/  ISETP.GE.AND P0, PT, R0, UR5, PT ;  /* 0x0000000500007c0c */ /* 0x000fda000bf06270 */
[----:B------:R-:W-:Y:S05]  /*11460*/  @P0 BRA `(.L_x_9967) ;  /* 0x0000000400d40947 */ /* 0x000fea0003800000 */
[----:B------:R-:W-:Y:S01]  /*11470*/  MOV R19, R0 ;  /* 0x0000000000137202 */ /* 0x000fe20000000f00 */
[----:B------:R-:W-:Y:S01]  /*11480*/  BSSY B0, `(.L_x_9968) ;  /* 0x000000a000007945 */ /* 0x000fe20003800000 */
[C---:B------:R-:W-:Y:S01]  /*11490*/  ISETP.NE.AND P1, PT, R26.reuse, 0x1f, PT ;  /* 0x0000001f1a00780c */ /* 0x040fe20003f25270 */
[----:B------:R-:W-:Y:S02]  /*114a0*/  IMAD.MOV.U32 R0, RZ, RZ, RZ ;  /* 0x000000ffff007224 */ /* 0x000fe400078e00ff */
[----:B------:R-:W-:-:S05]  /*114b0*/  IMAD.IADD R7, R26, 0x1, R19 ;  /* 0x000000011a077824 */ /* 0x000fca00078e0213 */
[----:B------:R-:W-:-:S13]  /*114c0*/  ISETP.GE.OR P0, PT, R7, UR5, !P1 ;  /* 0x0000000507007c0c */ /* 0x000fda000cf06670 */
[----:B------:R-:W-:Y:S05]  /*114d0*/  @P0 BRA `(.L_x_9969) ;  /* 0x0000000000100947 */ /* 0x000fea0003800000 */
[----:B------:R-:W0:Y:S01]  /*114e0*/  LDC.64 R2, c[0x0][0xc58] ;  /* 0x00031600ff027b82 */ /* 0x000e220000000a00 */
[----:B------:R-:W-:Y:S01]  /*114f0*/  ULDC.64 UR8, c[0x0][0x208] ;  /* 0x0000820000087ab9 */ /* 0x000fe20000000a00 */
[----:B0-----:R-:W-:-:S05]  /*11500*/  IMAD.WIDE R2, R7, 0x4, R2 ;  /* 0x0000000407027825 */ /* 0x001fca00078e0202 */
[----:B------:R0:W5:Y:S02]  /*11510*/  LDG.E R0, desc[UR8][R2.64] ;  /* 0x0000000802007981 */ /* 0x000164000c1e1900 */
.L_x_9969:
[----:B------:R-:W-:Y:S05]  /*11520*/  BSYNC B0 ;  /* 0x0000000000007941 */ /* 0x000fea0003800000 */
.L_x_9968:
        /* <DEDUP_REMOVED lines=25> */
.L_x_9966:
        /* <DEDUP_REMOVED lines=21> */
.L_x_9971:
[----:B---3--:R-:W-:Y:S01]  /*11810*/  IMAD R16, R16, UR4, R9 ;  /* 0x0000000410107c24 */ /* 0x008fe2000f8e0209 */
[----:B------:R-:W-:Y:S01]  /*11820*/  IABS R2, R4 ;  /* 0x0000000400027213 */ /* 0x000fe20000000000 */
[----:B-12---:R-:W-:-:S03]  /*11830*/  IMAD.MOV R11, RZ, RZ, -R3 ;  /* 0x000000ffff0b7224 */ /* 0x006fc600078e0a03 */
[----:B------:R-:W-:Y:S01]  /*11840*/  IADD3 R9, -R16, UR6, RZ ;  /* 0x0000000610097c10 */ /* 0x000fe2000fffe1ff */
[----:B------:R-:W-:Y:S02]  /*11850*/  IMAD.MOV R10, RZ, RZ, -R2 ;  /* 0x000000ffff0a7224 */ /* 0x000fe400078e0a02 */
        /* <DEDUP_REMOVED lines=25> */
[----:B0-----:R-:W-:Y:S02]  /*119f0*/  IABS R12, R7 ;  /* 0x00000007000c7213 */ /* 0x001fe40000000000 */
        /* <DEDUP_REMOVED lines=28> */
.L_x_9967:
[----:B------:R-:W-:Y:S02]  /*11bc0*/  IMAD.MOV.U32 R17, RZ, RZ, RZ ;  /* 0x000000ffff117224 */ /* 0x000fe400078e00ff */
[----:B------:R-:W-:Y:S02]  /*11bd0*/  IMAD.U32 R16, RZ, RZ, UR6 ;  /* 0x00000006ff107e24 */ /* 0x000fe4000f8e00ff */
[----:B------:R-:W-:-:S07]  /*11be0*/  IMAD.MOV.U32 R18, RZ, RZ, RZ ;  /* 0x000000ffff127224 */ /* 0x000fce00078e00ff */
.L_x_9972:
[----:B------:R-:W-:Y:S01]  /*11bf0*/  ISETP.NE.AND P0, PT, R26, RZ, PT ;  /* 0x000000ff1a00720c */ /* 0x000fe20003f05270 */
[----:B------:R0:W-:Y:S01]  /*11c00*/  STL [R1+0x4], RZ ;  /* 0x000004ff01007387 */ /* 0x0001e20000100800 */
[----:B------:R-:W-:Y:S01]  /*11c10*/  IMAD.MOV.U32 R24, RZ, RZ, 0x1 ;  /* 0x00000001ff187424 */ /* 0x000fe200078e00ff */
[----:B------:R-:W-:-:S10]  /*11c20*/  MOV R22, RZ ;  /* 0x000000ff00167202 */ /* 0x000fd40000000f00 */
        /* <DEDUP_REMOVED lines=12> */
.L_x_10040:
[----:B--2---:R-:W2:Y:S01]  /*11cf0*/  LDC.64 R2, c[0x0][0xc60] ;  /* 0x00031800ff027b82 */ /* 0x004ea20000000a00 */
[----:B------:R-:W-:Y:S01]  /*11d00*/  ULDC.64 UR4, c[0x0][0x208] ;  /* 0x0000820000047ab9 */ /* 0x000fe20000000a00 */
[----:B--2---:R-:W-:-:S05]  /*11d10*/  IMAD.WIDE R2, R19, 0x4, R2 ;  /* 0x0000000413027825 */ /* 0x004fca00078e0202 */
[----:B------:R-:W2:Y:S01]  /*11d20*/  LDG.E R27, desc[UR4][R2.64] ;  /* 0x00000004021b7981 */ /* 0x000ea2000c1e1900 */
[----:B------:R-:W-:Y:S05]  /*11d30*/  YIELD ;  /* 0x0000000000007946 */ /* 0x000fea0003800000 */
[----:B------:R-:W-:Y:S01]  /*11d40*/  ULDC.64 UR4, c[0x0][0xa28] ;  /* 0x00028a0000047ab9 */ /* 0x000fe20000000a00 */
[----:B0-----:R-:W-:Y:S01]  /*11d50*/  IMAD.MOV.U32 R0, RZ, RZ, RZ ;  /* 0x000000ffff007224 */ /* 0x001fe200078e00ff */
[----:B------:R-:W-:Y:S01]  /*11d60*/  ISETP.NE.U32.AND P0, PT, RZ, UR4, PT ;  /* 0x00000004ff007c0c */ /* 0x000fe2000bf05070 */
[----:B------:R-:W-:Y:S01]  /*11d70*/  ULDC.64 UR8, c[0x0][0x208] ;  /* 0x0000820000087ab9 */ /* 0x000fe20000000a00 */
[----:B------:R-:W-:Y:S01]  /*11d80*/  IMAD.MOV.U32 R8, RZ, RZ, RZ ;  /* 0x000000ffff087224 */ /* 0x000fe200078e00ff */
[----:B------:R-:W-:Y:S01]  /*11d90*/  ULDC.64 UR6, c[0x0][0xa08] ;  /* 0x0002820000067ab9 */ /* 0x000fe20000000a00 */
[----:B------:R-:W-:-:S02]  /*11da0*/  ISETP.NE.AND.EX P0, PT, RZ, UR5, PT, P0 ;  /* 0x00000005ff007c0c */ /* 0x000fc4000bf05300 */
[----:B--2---:R-:W-:-:S11]  /*11db0*/  SHF.R.S32.HI R4, RZ, 0x1f, R27 ;  /* 0x0000001fff047819 */ /* 0x004fd6000001141b */
[----:B------:R-:W-:-:S04]  /*11dc0*/  @P0 LEA R2, P1, R27, UR4, 0x2 ;  /* 0x000000041b020c11 */ /* 0x000fc8000f8210ff */
[C-C-:B------:R-:W-:Y:S01]  /*11dd0*/  @P0 LEA.HI.X R3, R27.reuse, UR5, R4.reuse, 0x2, P1 ;  /* 0x000000051b030c11 */ /* 0x140fe200088f1404 */
[----:B------:R-:W-:Y:S02]  /*11de0*/  ULDC.64 UR4, c[0x0][0xa18] ;  /* 0x0002860000047ab9 */ /* 0x000fe40000000a00 */
[----:B------:R-:W-:Y:S01]  /*11df0*/  ISETP.NE.U32.AND P1, PT, RZ, UR4, PT ;  /* 0x00000004ff007c0c */ /* 0x000fe2000bf25070 */
[C---:B------:R-:W-:Y:S01]  /*11e00*/  IMAD.SHL.U32 R29, R27.reuse, 0x4, RZ ;  /* 0x000000041b1d7824 */ /* 0x040fe200078e00ff */
[----:B------:R0:W5:Y:S01]  /*11e10*/  @P0 LDG.E R0, desc[UR8][R2.64] ;  /* 0x0000000802000981 */ /* 0x000162000c1e1900 */
[----:B------:R-:W-:Y:S02]  /*11e20*/  SHF.L.U64.HI R10, R27, 0x2, R4 ;  /* 0x000000021b0a7819 */ /* 0x000fe40000010204 */
[----:B------:R-:W-:-:S03]  /*11e30*/  ISETP.NE.AND.EX P1, PT, RZ, UR5, PT, P1 ;  /* 0x00000005ff007c0c */ /* 0x000fc6000bf25310 */
[----:B------:R-:W-:Y:S10]  /*11e40*/  STL [R1], R10 ;  /* 0x0000000a01007387 */ /* 0x000ff40000100800 */
        /* <DEDUP_REMOVED lines=9> */
[----:B------:R-:W-:-:S05]  /*11ee0*/  IADD3.X R5, R10, UR7, RZ, P0, !PT ;  /* 0x000000070a057c10 */ /* 0x000fca00087fe4ff */
[----:B------:R-:W2:Y:S01]  /*11ef0*/  @P2 LDG.E R8, desc[UR8][R2.64] ;  /* 0x0000000802082981 */ /* 0x000ea2000c1e1900 */
[----:B------:R-:W-:-:S04]  /*11f00*/  ISETP.NE.U32.AND P0, PT, RZ, UR6, PT ;  /* 0x00000006ff007c0c */ /* 0x000fc8000bf05070 */
[----:B------:R-:W-:Y:S01]  /*11f10*/  ISETP.NE.AND.EX P0, PT, RZ, UR7, PT, P0 ;  /* 0x00000007ff007c0c */ /* 0x000fe2000bf05300 */
[----:B--2---:R0:W-:Y:S02]  /*11f20*/  STL [R1+0x8], R8 ;  /* 0x0000080801007387 */ /* 0x0041e40000100800 */
[----:B0-----:R-:W-:Y:S01]  /*11f30*/  IMAD.U32 R8, RZ, RZ, UR4 ;  /* 0x00000004ff087e24 */ /* 0x001fe2000f8e00ff */
        /* <DEDUP_REMOVED lines=9> */
[----:B0-----:R-:W-:Y:S06]  /*11fd0*/  @P1 BRA `(.L_x_9974) ;  /* 0x0000000000141947 */ /* 0x001fec0003800000 */
[----:B------:R-:W-:Y:S05]  /*11fe0*/  @!P2 BRA `(.L_x_9974) ;  /* 0x000000000010a947 */ /* 0x000fea0003800000 */
[----:B------:R-:W-:Y:S02]  /*11ff0*/  ULDC.64 UR4, c[0x0][0x208] ;  /* 0x0000820000047ab9 */ /* 0x000fe40000000a00 */
[----:B------:R-:W2:Y:S04]  /*12000*/  LDG.E R7, desc[UR4][R2.64] ;  /* 0x0000000402077981 */ /* 0x000ea8000c1e1900 */
[----:B-----5:R-:W2:Y:S02]  /*12010*/  LDG.E R8, desc[UR4][R2.64+0x4] ;  /* 0x0000040402087981 */ /* 0x020ea4000c1e1900 */
[----:B--2---:R-:W-:-:S07]  /*12020*/  IMAD.IADD R8, R8, 0x1, -R7 ;  /* 0x0000000108087824 */ /* 0x004fce00078e0a07 */
.L_x_9974:
[----:B------:R-:W-:Y:S01]  /*12030*/  IMAD.MOV.U32 R23, RZ, RZ, RZ ;  /* 0x000000ffff177224 */ /* 0x000fe200078e00ff */
[----:B------:R-:W-:-:S05]  /*12040*/  ULDC.64 UR4, c[0x0][0x208] ;  /* 0x0000820000047ab9 */ /* 0x000fca0000000a00 */
[----:B------:R-:W2:Y:S01]  /*12050*/  @P0 LDG.E R23, desc[UR4][R4.64] ;  /* 0x0000000404170981 */ /* 0x000ea2000c1e1900 */
[----:B------:R-:W-:Y:S02]  /*12060*/  ULDC.64 UR4, c[0x0][0xa20] ;  /* 0x0002880000047ab9 */ /* 0x000fe40000000a00 */
[----:B------:R-:W-:-:S04]  /*12070*/  ISETP.NE.U32.AND P1, PT, RZ, UR4, PT ;  /* 0x00000004ff007c0c */ /* 0x000fc8000bf25070 */
[----:B------:R-:W-:Y:S02]  /*12080*/  ISETP.NE.AND.EX P1, PT, RZ, UR5, PT, P1 ;  /* 0x00000005ff007c0c */ /* 0x000fe4000bf25310 */
[----:B--2--5:R-:W-:-:S11]  /*12090*/  IADD3 R23, R23, R0, RZ ;  /* 0x0000000017177210 */ /* 0x024fd60007ffe0ff */
[----:B------:R-:W-:Y:S05]  /*120a0*/  @!P1 BRA `(.L_x_9975) ;  /* 0x0000000000149947 */ /* 0x000fea0003800000 */
[----:B------:R-:W-:Y:S01]  /*120b0*/  IADD3 R2, P0, R29, UR4, RZ ;  /* 0x000000041d027c10 */ /* 0x000fe2000ff1e0ff */
[----:B------:R-:W-:-:S03]  /*120c0*/  ULDC.64 UR6, c[0x0][0x208] ;  /* 0x0000820000067ab9 */ /* 0x000fc60000000a00 */
[----:B------:R-:W-:-:S05]  /*120d0*/  IADD3.X R3, R10, UR5, RZ, P0, !PT ;  /* 0x000000050a037c10 */ /* 0x000fca00087fe4ff */
[----:B------:R0:W5:Y:S01]  /*120e0*/  LDG.E R9, desc[UR6][R2.64] ;  /* 0x0000000602097981 */ /* 0x000162000c1e1900 */
[----:B------:R-:W-:Y:S05]  /*120f0*/  BRA `(.L_x_9976) ;  /* 0x0000000000147947 */ /* 0x000fea0003800000 */
.L_x_9975:
[----:B------:R-:W-:Y:S05]  /*12100*/  @!P0 BRA `(.L_x_9976) ;  /* 0x0000000000108947 */ /* 0x000fea0003800000 */
[----:B------:R-:W-:Y:S02]  /*12110*/  ULDC.64 UR4, c[0x0][0x208] ;  /* 0x0000820000047ab9 */ /* 0x000fe40000000a00 */
[----:B------:R-:W2:Y:S04]  /*12120*/  LDG.E R2, desc[UR4][R4.64] ;  /* 0x0000000404027981 */ /* 0x000ea8000c1e1900 */
[----:B------:R-:W2:Y:S02]  /*12130*/  LDG.E R9, desc[UR4][R4.64+0x4] ;  /* 0x0000040404097981 */ /* 0x000ea4000c1e1900 */
[----:B--2---:R-:W-:-:S07]  /*12140*/  IMAD.IADD R9, R9, 0x1, -R2 ;  /* 0x0000000109097824 */ /* 0x004fce00078e0a02 */
.L_x_9976:
[----:B0-----:R-:W-:Y:S01]  /*12150*/  IMAD R3, R17, 0xc0, RZ ;  /* 0x000000c011037824 */ /* 0x001fe200078e02ff */
[----:B------:R-:W-:Y:S01]  /*12160*/  BSSY B6, `(.L_x_9977) ;  /* 0x00002bb000067945 */ /* 0x000fe20003800000 */
[----:B-----5:R-:W-:-:S03]  /*12170*/  IMAD.IADD R9, R9, 0x1, -R0 ;  /* 0x0000000109097824 */ /* 0x020fc600078e0a00 */
[----:B------:R-:W-:Y:S01]  /*12180*/  IADD3 R8, -R8, 0x14f, R3 ;  /* 0x0000014f08087810 */ /* 0x000fe20007ffe103 */
[----:B------:R-:W-:-:S04]  /*12190*/  VIADD R0, R9, 0x8f ;  /* 0x0000008f09007836 */ /* 0x000fc80000000000 */
[----:B------:R-:W-:Y:S02]  /*121a0*/  IMAD.IADD R8, R9, 0x1, R8 ;  /* 0x0000000109087824 */ /* 0x000fe400078e0208 */
        /* <DEDUP_REMOVED lines=9> */
[----:B------:R-:W-:-:S13]  /*12240*/  ISETP.NE.AND P1, PT, R26, RZ, PT ;  /* 0x000000ff1a00720c */ /* 0x000fda0003f25270 */
[----:B------:R-:W-:Y:S05]  /*12250*/  @P1 BRA `(.L_x_9979) ;  /* 0x0000002800ac1947 */ /* 0x000fea0003800000 */
[----:B------:R-:W0:Y:S01]  /*12260*/  S2R R7, SR_LANEID ;  /* 0x0000000000077919 */ /* 0x000e220000000000 */
[----:B------:R-:W-:Y:S01]  /*12270*/  VOTEU.ANY UR4, UPT, PT ;  /* 0x0000000000047886 */ /* 0x000fe200038e0100 */
[----:B------:R-:W2:Y:S01]  /*12280*/  LDC.64 R2, c[0x0][0xc38] ;  /* 0x00030e00ff027b82 */ /* 0x000ea20000000a00 */
[----:B------:R-:W0:Y:S01]  /*12290*/  FLO.U32 R0, UR4 ;  /* 0x0000000400007d00 */ /* 0x000e2200080e0000 */
[----:B------:R-:W-:-:S07]  /*122a0*/  ULDC.64 UR6, c[0x0][0x208] ;  /* 0x0000820000067ab9 */ /* 0x000fce0000000a00 */
        /* <DEDUP_REMOVED lines=9> */
.L_x_9978:
        /* <DEDUP_REMOVED lines=22> */
.L_x_9980:
        /* <DEDUP_REMOVED lines=19> */
.L_x_9982:
        /* <DEDUP_REMOVED lines=16> */
.L_x_9981:
[----:B------:R-:W2:Y:S01]  /*126d0*/  LDL.LU R21, [R1] ;  /* 0x0000000001157983 */ /* 0x000ea20000300800 */
[----:B------:R-:W-:Y:S01]  /*126e0*/  ULDC.64 UR4, c[0x0][0x9f8] ;  /* 0x00027e0000047ab9 */ /* 0x000fe20000000a00 */
[----:B------:R-:W0:Y:S02]  /*126f0*/  LDC R0, c[0x0][0x428] ;  /* 0x00010a00ff007b82 */ /* 0x000e240000000800 */
[----:B------:R-:W3:Y:S01]  /*12700*/  LDL.LU R20, [R1+0x8] ;  /* 0x0000080001147983 */ /* 0x000ee20000300800 */
[----:B------:R-:W-:Y:S01]  /*12710*/  ISETP.NE.U32.AND P0, PT, RZ, UR4, PT ;  /* 0x00000004ff007c0c */ /* 0x000fe2000bf05070 */
[----:B------:R-:W-:Y:S01]  /*12720*/  IMAD.MOV.U32 R6, RZ, RZ, R27 ;  /* 0x000000ffff067224 */ /* 0x000fe200078e001b */
[----:B------:R-:W-:Y:S02]  /*12730*/  ULDC.64 UR6, c[0x0][0x208] ;  /* 0x0000820000067ab9 */ /* 0x000fe40000000a00 */
[----:B------:R-:W-:-:S13]  /*12740*/  ISETP.NE.AND.EX P0, PT, RZ, UR5, PT, P0 ;  /* 0x00000005ff007c0c */ /* 0x000fda000bf05300 */
[----:B------:R-:W-:Y:S02]  /*12750*/  @P0 IADD3 R2, P1, R29, UR4, RZ ;  /* 0x000000041d020c10 */ /* 0x000fe4000ff3e0ff */
[----:B------:R-:W-:-:S13]  /*12760*/  ISETP.NE.AND P6, PT, R26, RZ, PT ;  /* 0x000000ff1a00720c */ /* 0x000fda0003fc5270 */
[----:B------:R-:W-:-:S05]  /*12770*/  VOTEU.ALL UP1, P6 ;  /* 0x00000000003f7886 */ /* 0x000fca0003020000 */
[----:B------:R-:W-:-:S04]  /*12780*/  @!UP1 UIADD3 UR8, UP0, UR36, 0x270, URZ ;  /* 0x0000027024089890 */ /* 0x000fc8000ff1e03f */
[----:B------:R-:W-:-:S03]  /*12790*/  @!UP1 UIADD3.X UR9, URZ, UR37, URZ, UP0, !UPT ;  /* 0x000000253f099290 */ /* 0x000fc600087fe43f */
[----:B------:R-:W-:Y:S01]  /*127a0*/  VOTEU.ALL UP0, P6 ;  /* 0x00000000003f7886 */ /* 0x000fe20003000000 */
[----:B--2---:R-:W-:Y:S01]  /*127b0*/  @P0 IADD3.X R3, R21, UR5, RZ, P1, !PT ;  /* 0x0000000515030c10 */ /* 0x004fe20008ffe4ff */
[----:B------:R-:W-:-:S04]  /*127c0*/  ULDC.64 UR4, c[0x0][0xa00] ;  /* 0x0002800000047ab9 */ /* 0x000fc80000000a00 */
[----:B------:R2:W5:Y:S01]  /*127d0*/  @P0 LDG.E R6, desc[UR6][R2.64] ;  /* 0x0000000602060981 */ /* 0x000562000c1e1900 */
[----:B0-----:R-:W-:Y:S01]  /*127e0*/  ISETP.NE.AND P0, PT, R0, 0x1, PT ;  /* 0x000000010000780c */ /* 0x001fe20003f05270 */
[----:B------:R-:W-:Y:S01]  /*127f0*/  IMAD.MOV.U32 R0, RZ, RZ, R18 ;  /* 0x000000ffff007224 */ /* 0x000fe200078e0012 */
[----:B------:R-:W-:Y:S01]  /*12800*/  PLOP3.LUT P1, PT, P6, PT, PT, 0x8, 0x0 ;  /* 0x000000000000781c */ /* 0x000fe2000372e170 */
[----:B---3--:R-:W-:-:S10]  /*12810*/  IMAD R17, R17, 0xc0, R20 ;  /* 0x000000c011117824 */ /* 0x008fd400078e0214 */
[----:B------:R-:W0:Y:S08]  /*12820*/  @P0 LDC R5, c[0x0][0x42c] ;  /* 0x00010b00ff050b82 */ /* 0x000e300000000800 */
[----:B------:R-:W3:Y:S01]  /*12830*/  @P0 LDC R7, c[0x0][0x430] ;  /* 0x00010c00ff070b82 */ /* 0x000ee20000000800 */
[----:B0-----:R-:W-:-:S05]  /*12840*/  @P0 IMAD.HI.U32 R4, R18, R5, RZ ;  /* 0x0000000512040227 */ /* 0x001fca00078e00ff */
[----:B---3--:R-:W-:Y:S02]  /*12850*/  @P0 SHF.R.U32.HI R0, RZ, R7, R4 ;  /* 0x00000007ff000219 */ /* 0x008fe40000011604 */
[----:B------:R-:W-:-:S04]  /*12860*/  ISETP.NE.U32.AND P0, PT, RZ, UR4, PT ;  /* 0x00000004ff007c0c */ /* 0x000fc8000bf05070 */
[----:B------:R-:W-:-:S04]  /*12870*/  ISETP.NE.AND.EX P0, PT, RZ, UR5, PT, P0 ;  /* 0x00000005ff007c0c */ /* 0x000fc8000bf05300 */
[----:B--2---:R-:W-:-:S09]  /*12880*/  SEL R10, R27, RZ, !P0 ;  /* 0x000000ff1b0a7207 */ /* 0x004fd20004000000 */
.L_x_9983:
        /* <DEDUP_REMOVED lines=14> */
.L_x_9984:
        /* <DEDUP_REMOVED lines=13> */
.L_x_9985:
        /* <DEDUP_REMOVED lines=17> */
.L_x_10056:
[----:B------:R-:W-:Y:S01]  /*12b50*/  UMOV UR4, 0xffffffff ;  /* 0xffffffff00047882 */ /* 0x000fe20000000000 */
[----:B------:R-:W-:Y:S02]  /*12b60*/  SHF.R.S32.HI R9, RZ, 0x1f, R6 ;  /* 0x0000001fff097819 */ /* 0x000fe40000011406 */
[----:B------:R-:W-:Y:S05]  /*12b70*/  BRA.DIV UR4, `(.L_x_9987) ;  /* 0x0000003604287947 */ /* 0x000fea000b800000 */
[----:B------:R-:W-:-:S13]  /*12b80*/  ELECT P6, URZ, PT ;  /* 0x00000000003f782f */ /* 0x000fda00038c0000 */
.L_x_10059:
        /* <DEDUP_REMOVED lines=23> */
.L_x_9989:
[----:B------:R-:W-:Y:S01]  /*12d00*/  IMAD R5, R22, 0x8, R25 ;  /* 0x0000000816057824 */ /* 0x000fe200078e0219 */
[----:B------:R-:W-:-:S04]  /*12d10*/  SHF.L.U32 R4, R24, 0x1f, RZ ;  /* 0x0000001f18047819 */ /* 0x000fc800000006ff */
[----:B------:R-:W2:Y:S02]  /*12d20*/  SYNCS.PHASECHK.TRANS64.TRYWAIT P0, [R5+URZ+0x31c40], R4 ;  /* 0x031c4004050075a7 */ /* 0x000ea4000800017f */
[----:B--2---:R-:W-:Y:S05]  /*12d30*/  @!P0 BRA `(.L_x_9990) ;  /* 0x0000003000d88947 */ /* 0x004fea0003800000 */
.L_x_10060:
        /* <DEDUP_REMOVED lines=9> */
.L_x_9991:
        /* <DEDUP_REMOVED lines=28> */
.L_x_9988:
        /* <DEDUP_REMOVED lines=12> */
[----:B------:R-:W-:Y:S01]  /*13050*/  @P0 R2UR UR12, R18 ;  /* 0x00000000120c02ca */ /* 0x000fe200000e0000 */
[----:B------:R-:W-:Y:S01]  /*13060*/  UMOV UR18, URZ ;  /* 0x0000003f00127c82 */ /* 0x000fe20008000000 */
[----:B------:R-:W-:Y:S01]  /*13070*/  @P0 R2UR UR11, R17 ;  /* 0x00000000110b02ca */ /* 0x000fe200000e0000 */
[----:B------:R-:W-:Y:S01]  /*13080*/  UIADD3 UR16, UR24, 0xda00, URZ ;  /* 0x0000da0018107890 */ /* 0x000fe2000fffe03f */
[----:B------:R-:W-:Y:S01]  /*13090*/  @P0 IMAD.MOV.U32 R4, RZ, RZ, 0x9000 ;  /* 0x00009000ff040424 */ /* 0x000fe200078e00ff */
[----:B------:R-:W-:Y:S01]  /*130a0*/  BAR.SYNC.DEFER_BLOCKING 0x8, 0x1a0 ;  /* 0x0206800000007b1d */ /* 0x000fe20000010000 */
[----:B------:R-:W-:-:S02]  /*130b0*/  UIADD3 UR17, UR24, 0x31c00, URZ ;  /* 0x00031c0018117890 */ /* 0x000fc4000fffe03f */
[----:B------:R-:W-:-:S03]  /*130c0*/  UIADD3 UR8, UR24, 0x10a00, URZ ;  /* 0x00010a0018087890 */ /* 0x000fc6000fffe03f */
[----:B------:R-:W-:Y:S01]  /*130d0*/  UMOV UR14, 0x0 ;  /* 0x00000000000e7882 */ /* 0x000fe20000000000 */
[----:B------:R-:W-:Y:S01]  /*130e0*/  UMOV UR15, 0x12f00000 ;  /* 0x12f00000000f7882 */ /* 0x000fe20000000000 */
[----:B------:R-:W-:Y:S01]  /*130f0*/  UMOV UR10, 0x20 ;  /* 0x00000020000a7882 */ /* 0x000fe20000000000 */
[----:B------:R-:W-:Y:S01]  /*13100*/  UMOV UR9, UR17 ;  /* 0x0000001100097c82 */ /* 0x000fe20008000000 */
[----:B------:R-:W-:Y:S01]  /*13110*/  UMOV UR22, 0x0 ;  /* 0x0000000000167882 */ /* 0x000fe20000000000 */
[----:B------:R-:W-:Y:S01]  /*13120*/  UMOV UR23, 0x12f00000 ;  /* 0x12f0000000177882 */ /* 0x000fe20000000000 */
[----:B------:R-:W-:Y:S01]  /*13130*/  BSSY B0, `(.L_x_9992) ;  /* 0x0000013000007945 */ /* 0x000fe20003800000 */
[----:B------:R3:W-:Y:S01]  /*13140*/  @P0 SYNCS.ARRIVE.TRANS64 RZ, [R25+URZ+0x31c00], R4 ;  /* 0x031c000419ff09a7 */ /* 0x0007e2000800003f */
[----:B------:R-:W-:Y:S01]  /*13150*/  UTMALDG.4D [UR16], [UR4], desc[UR6] ;  /* 0x00000610040075b4 */ /* 0x000fe20008019000 */
[----:B------:R4:W-:Y:S02]  /*13160*/  UTMALDG.4D [UR8], [UR4], desc[UR14] ;  /* 0x00000e08040075b4 */ /* 0x0009e40008019000 */
[----:B----4-:R-:W-:Y:S01]  /*13170*/  @P0 R2UR UR13, R10 ;  /* 0x000000000a0d02ca */ /* 0x010fe200000e0000 */
[----:B------:R-:W-:Y:S01]  /*13180*/  UIADD3 UR8, UR24, 0x13a00, URZ ;  /* 0x00013a0018087890 */ /* 0x000fe2000fffe03f */
[----:B------:R-:W-:Y:S01]  /*13190*/  @P0 R2UR UR12, R18 ;  /* 0x00000000120c02ca */ /* 0x000fe200000e0000 */
[----:B------:R-:W-:Y:S01]  /*131a0*/  UMOV UR10, 0x40 ;  /* 0x00000040000a7882 */ /* 0x000fe20000000000 */
[----:B------:R-:W-:Y:S01]  /*131b0*/  @P0 R2UR UR11, R17 ;  /* 0x00000000110b02ca */ /* 0x000fe200000e0000 */
[----:B------:R-:W-:-:S12]  /*131c0*/  UMOV UR9, UR17 ;  /* 0x0000001100097c82 */ /* 0x000fd80008000000 */
[----:B------:R4:W-:Y:S01]  /*131d0*/  UTMALDG.4D [UR8], [UR4], desc[UR22] ;  /* 0x00001608040075b4 */ /* 0x0009e20008019000 */
[----:B--2---:R-:W-:-:S05]  /*131e0*/  VIADD R5, R5, 0x1 ;  /* 0x0000000105057836 */ /* 0x004fca0000000000 */
[----:B---3--:R-:W-:Y:S01]  /*131f0*/  LEA.HI R4, R5, R5, RZ, 0x1 ;  /* 0x0000000505047211 */ /* 0x008fe200078f08ff */
[----:B------:R4:W-:Y:S03]  /*13200*/  STL [R1+0x4], R5 ;  /* 0x0000040501007387 */ /* 0x0009e60000100800 */
[----:B------:R-:W-:-:S05]  /*13210*/  LOP3.LUT R4, R4, 0xfffffffe, RZ, 0xc0, !PT ;  /* 0xfffffffe04047812 */ /* 0x000fca00078ec0ff */
[----:B------:R-:W-:-:S05]  /*13220*/  IMAD.IADD R4, R5, 0x1, -R4 ;  /* 0x0000000105047824 */ /* 0x000fca00078e0a04 */
[----:B------:R-:W-:-:S04]  /*13230*/  SHF.L.U32 R4, R4, 0x1f, RZ ;  /* 0x0000001f04047819 */ /* 0x000fc800000006ff */
[----:B------:R-:W2:Y:S02]  /*13240*/  SYNCS.PHASECHK.TRANS64.TRYWAIT P0, [R25+URZ+0x31c20], R4 ;  /* 0x031c2004190075a7 */ /* 0x000ea4000800017f */
[----:B--2-4-:R-:W-:Y:S05]  /*13250*/  @!P0 BRA `(.L_x_9993) ;  /* 0x0000002c00a48947 */ /* 0x014fea0003800000 */
.L_x_10061:
[----:B------:R-:W-:Y:S05]  /*13260*/  BSYNC B0 ;  /* 0x0000000000007941 */ /* 0x000fea0003800000 */
.L_x_9992:
[----:B------:R-:W-:Y:S01]  /*13270*/  ISETP.GE.AND P0, PT, R28, 0x2, PT ;  /* 0x000000021c00780c */ /* 0x000fe20003f06270 */
[----:B------:R-:W-:-:S12]  /*13280*/  BSSY B0, `(.L_x_9994) ;  /* 0x0000166000007945 */ /* 0x000fd80003800000 */
[----:B------:R-:W-:Y:S05]  /*13290*/  @!P0 BRA `(.L_x_9995) ;  /* 0x0000001400908947 */ /* 0x000fea0003800000 */
[C---:B--2---:R-:W-:Y:S01]  /*132a0*/  LOP3.LUT R4, R28.reuse, 0x1, RZ, 0xc0, !PT ;  /* 0x000000011c047812 */ /* 0x044fe200078ec0ff */
[----:B------:R-:W-:Y:S01]  /*132b0*/  VIADD R11, R28, 0xfffffffe ;  /* 0xfffffffe1c0b7836 */ /* 0x000fe20000000000 */
[----:B------:R-:W-:Y:S02]  /*132c0*/  BSSY B1, `(.L_x_9996) ;  /* 0x0000078000017945 */ /* 0x000fe40003800000 */
[----:B------:R-:W-:Y:S01]  /*132d0*/  ISETP.NE.U32.AND P0, PT, R4, 0x1, PT ;  /* 0x000000010400780c */ /* 0x000fe20003f05070 */
[----:B------:R-:W-:-:S12]  /*132e0*/  IMAD.MOV.U32 R10, RZ, RZ, R11 ;  /* 0x000000ffff0a7224 */ /* 0x000fd800078e000b */
[----:B------:R-:W-:Y:S05]  /*132f0*/  @!P0 BRA `(.L_x_9997) ;  /* 0x0000000400d08947 */ /* 0x000fea0003800000 */
        /* <DEDUP_REMOVED lines=31> */
.L_x_10000:
[----:B0-----:R-:W-:Y:S01]  /*134f0*/  IMAD R3, R12, 0x8, R25 ;  /* 0x000000080c037824 */ /* 0x001fe200078e0219 */
[----:B------:R-:W-:-:S04]  /*13500*/  SHF.L.U32 R2, R13, 0x1f, RZ ;  /* 0x0000001f0d027819 */ /* 0x000fc800000006ff */
[----:B------:R-:W0:Y:S02]  /*13510*/  SYNCS.PHASECHK.TRANS64.TRYWAIT P0, [R3+URZ+0x31c40], R2 ;  /* 0x031c4002030075a7 */ /* 0x000e24000800017f */
[----:B0-----:R-:W-:Y:S05]  /*13520*/  @!P0 BRA `(.L_x_10001) ;  /* 0x0000002c00048947 */ /* 0x001fea0003800000 */
.L_x_10062:
[----:B------:R-:W2:Y:S02]  /*13530*/  S2R R5, SR_TID.X ;  /* 0x0000000000057919 */ /* 0x000ea40000002100 */
[----:B--2---:R-:W-:-:S04]  /*13540*/  LOP3.LUT R5, R5, 0x7f, RZ, 0xc0, !PT ;  /* 0x0000007f05057812 */ /* 0x004fc800078ec0ff */
[----:B------:R-:W-:-:S13]  /*13550*/  ISETP.NE.AND P1, PT, R5, RZ, PT ;  /* 0x000000ff0500720c */ /* 0x000fda0003f25270 */
[----:B------:R-:W-:Y:S05]  /*13560*/  @P1 BRA `(.L_x_10002) ;  /* 0x0000000000141947 */ /* 0x000fea0003800000 */
[----:B------:R-:W-:Y:S01]  /*13570*/  ISETP.NE.AND P0, PT, R26, RZ, PT ;  /* 0x000000ff1a00720c */ /* 0x000fe20003f05270 */
[----:B0-----:R-:W-:-:S04]  /*13580*/  IMAD.MOV.U32 R2, RZ, RZ, 0x6c00 ;  /* 0x00006c00ff027424 */ /* 0x001fc800078e00ff */
[----:B------:R2:W-:Y:S08]  /*13590*/  SYNCS.ARRIVE.TRANS64 RZ, [R3+URZ+0x31c30], R2 ;  /* 0x031c300203ff79a7 */ /* 0x0005f0000800003f */
[----:B------:R-:W-:Y:S05]  /*135a0*/  @!P0 BRA `(.L_x_10002) ;  /* 0x0000000000048947 */ /* 0x000fea0003800000 */
[----:B------:R-:W-:Y:S01]  /*135b0*/  BPT.TRAP 0x1 ;  /* 0x000000040000795c */ /* 0x000fe20000300000 */
.L_x_10002:
        /* <DEDUP_REMOVED lines=31> */
.L_x_10063:
[----:B------:R-:W-:Y:S05]  /*137b0*/  @P1 BRA `(.L_x_10004) ;  /* 0x0000000000181947 */ /* 0x000fea0003800000 */
[----:B------:R-:W-:Y:S01]  /*137c0*/  ISETP.NE.AND P0, PT, R26, RZ, PT ;  /* 0x000000ff1a00720c */ /* 0x000fe20003f05270 */
[----:B0-----:R-:W-:Y:S01]  /*137d0*/  IMAD R2, R22, 0x8, R25 ;  /* 0x0000000816027824 */ /* 0x001fe200078e0219 */
[----:B------:R-:W-:-:S04]  /*137e0*/  MOV R3, 0x6c00 ;  /* 0x00006c0000037802 */ /* 0x000fc80000000f00 */
[----:B------:R2:W-:Y:S07]  /*137f0*/  SYNCS.ARRIVE.TRANS64 RZ, [R2+URZ+0x31c50], R3 ;  /* 0x031c500302ff79a7 */ /* 0x0005ee000800003f */
[----:B------:R-:W-:Y:S05]  /*13800*/  @!P0 BRA `(.L_x_10004) ;  /* 0x0000000000048947 */ /* 0x000fea0003800000 */
[----:B------:R-:W-:Y:S01]  /*13810*/  BPT.TRAP 0x1 ;  /* 0x000000040000795c */ /* 0x000fe20000300000 */
.L_x_10004:
        /* <DEDUP_REMOVED lines=30> */
.L_x_9999:
[----:B------:R-:W-:Y:S05]  /*13a00*/  BSYNC B2 ;  /* 0x0000000000027941 */ /* 0x000fea0003800000 */
.L_x_9998:
[----:B------:R-:W-:Y:S02]  /*13a10*/  VIADD R10, R28, 0xfffffffd ;  /* 0xfffffffd1c0a7836 */ /* 0x000fe40000000000 */
[----:B------:R-:W-:Y:S02]  /*13a20*/  IMAD.MOV.U32 R22, RZ, RZ, R12 ;  /* 0x000000ffff167224 */ /* 0x000fe400078e000c */
[----:B------:R-:W-:-:S07]  /*13a30*/  IMAD.MOV.U32 R24, RZ, RZ, R13 ;  /* 0x000000ffff187224 */ /* 0x000fce00078e000d */
.L_x_9997:
[----:B------:R-:W-:Y:S05]  /*13a40*/  BSYNC B1 ;  /* 0x0000000000017941 */ /* 0x000fea0003800000 */
.L_x_9996:
[----:B------:R-:W-:-:S13]  /*13a50*/  ISETP.NE.AND P0, PT, R11, RZ, PT ;  /* 0x000000ff0b00720c */ /* 0x000fda0003f05270 */
[----:B------:R-:W-:Y:S05]  /*13a60*/  @!P0 BRA `(.L_x_9995) ;  /* 0x0000000c009c8947 */ /* 0x000fea0003800000 */
[----:B------:R-:W-:-:S07]  /*13a70*/  IMAD.MOV.U32 R4, RZ, RZ, R8 ;  /* 0x000000ffff047224 */ /* 0x000fce00078e0008 */
.L_x_10019:
[----:B------:R-:W-:Y:S01]  /*13a80*/  VIADD R11, R22, 0x1 ;  /* 0x00000001160b7836 */ /* 0x000fe20000000000 */
[----:B------:R-:W-:Y:S05]  /*13a90*/  YIELD ;  /* 0x0000000000007946 */ /* 0x000fea0003800000 */
[----:B------:R-:W-:Y:S01]  /*13aa0*/  ISETP.NE.AND P0, PT, R11, 0x2, PT ;  /* 0x000000020b00780c */ /* 0x000fe20003f05270 */
[----:B------:R-:W-:Y:S03]  /*13ab0*/  BSSY B1, `(.L_x_10005) ;  /* 0x000006d000017945 */ /* 0x000fe60003800000 */
[----:B------:R-:W-:-:S02]  /*13ac0*/  SEL R3, RZ, 0x1, P0 ;  /* 0x00000001ff037807 */ /* 0x000fc40000000000 */
        /* <DEDUP_REMOVED lines=27> */
.L_x_10007:
[----:B------:R-:W-:Y:S01]  /*13c80*/  IMAD R3, R11, 0x8, R25 ;  /* 0x000000080b037824 */ /* 0x000fe200078e0219 */
[----:B------:R-:W-:-:S04]  /*13c90*/  SHF.L.U32 R2, R12, 0x1f, RZ ;  /* 0x0000001f0c027819 */ /* 0x000fc800000006ff */
[----:B------:R-:W2:Y:S02]  /*13ca0*/  SYNCS.PHASECHK.TRANS64.TRYWAIT P0, [R3+URZ+0x31c40], R2 ;  /* 0x031c4002030075a7 */ /* 0x000ea4000800017f */
[----:B--2---:R-:W-:Y:S05]  /*13cb0*/  @!P0 BRA `(.L_x_10008) ;  /* 0x0000002400488947 */ /* 0x004fea0003800000 */
.L_x_10064:
        /* <DEDUP_REMOVED lines=9> */
.L_x_10009:
        /* <DEDUP_REMOVED lines=31> */
.L_x_10065:
[----:B------:R-:W-:Y:S05]  /*13f40*/  @P0 BRA `(.L_x_10011) ;  /* 0x0000000000140947 */ /* 0x000fea0003800000 */
[----:B------:R-:W-:Y:S01]  /*13f50*/  ISETP.NE.AND P1, PT, R26, RZ, PT ;  /* 0x000000ff1a00720c */ /* 0x000fe20003f25270 */
[----:B------:R-:W-:-:S04]  /*13f60*/  IMAD.MOV.U32 R2, RZ, RZ, 0x6c00 ;  /* 0x00006c00ff027424 */ /* 0x000fc800078e00ff */
[----:B------:R2:W-:Y:S08]  /*13f70*/  SYNCS.ARRIVE.TRANS64 RZ, [R3+URZ+0x50], R2 ;  /* 0x0000500203ff79a7 */ /* 0x0005f0000800003f */
[----:B------:R-:W-:Y:S05]  /*13f80*/  @!P1 BRA `(.L_x_10011) ;  /* 0x0000000000049947 */ /* 0x000fea0003800000 */
[----:B------:R-:W-:Y:S01]  /*13f90*/  BPT.TRAP 0x1 ;  /* 0x000000040000795c */ /* 0x000fe20000300000 */
.L_x_10011:
        /* <DEDUP_REMOVED lines=30> */
.L_x_10006:
[----:B------:R-:W-:Y:S05]  /*14180*/  BSYNC B1 ;  /* 0x0000000000017941 */ /* 0x000fea0003800000 */
.L_x_10005:
[----:B------:R-:W-:Y:S01]  /*14190*/  VIADD R22, R11, 0x1 ;  /* 0x000000010b167836 */ /* 0x000fe20000000000 */
[----:B------:R-:W-:Y:S04]  /*141a0*/  BSSY B1, `(.L_x_10012) ;  /* 0x000006f000017945 */ /* 0x000fe80003800000 */
[----:B------:R-:W-:-:S04]  /*141b0*/  ISETP.NE.AND P0, PT, R22, 0x2, PT ;  /* 0x000000021600780c */ /* 0x000fc80003f05270 */
[----:B0-2---:R-:W-:Y:S02]  /*141c0*/  SEL R3, RZ, 0x1, P0 ;  /* 0x00000001ff037807 */ /* 0x005fe40000000000 */
        /* <DEDUP_REMOVED lines=27> */
.L_x_10014:
[----:B------:R-:W-:Y:S01]  /*14380*/  IMAD R2, R22, 0x8, R25 ;  /* 0x0000000816027824 */ /* 0x000fe200078e0219 */
[----:B------:R-:W-:-:S04]  /*14390*/  SHF.L.U32 R3, R24, 0x1f, RZ ;  /* 0x0000001f18037819 */ /* 0x000fc800000006ff */
[----:B------:R-:W2:Y:S02]  /*143a0*/  SYNCS.PHASECHK.TRANS64.TRYWAIT P0, [R2+URZ+0x31c40], R3 ;  /* 0x031c4003020075a7 */ /* 0x000ea4000800017f */
[----:B--2---:R-:W-:Y:S05]  /*143b0*/  @!P0 BRA `(.L_x_10015) ;  /* 0x0000001c00b08947 */ /* 0x004fea0003800000 */
.L_x_10066:
        /* <DEDUP_REMOVED lines=9> */
.L_x_10016:
[----:B0-2---:R-:W-:Y:S01]  /*14450*/  IMAD R2, R22, 0x6c00, R25 ;  /* 0x00006c0016027824 */ /* 0x005fe200078e0219 */
        /* <DEDUP_REMOVED lines=9> */
[----:B------:R-:W-:Y:S01]  /*144f0*/  UMOV UR7, 0x14f00000 ;  /* 0x14f0000000077882 */ /* 0x000fe20000000000 */
[----:B------:R-:W-:Y:S01]  /*14500*/  LEA R3, R22, R2, 0x3 ;  /* 0x0000000216037211 */ /* 0x000fe200078e18ff */
[----:B------:R-:W-:Y:S01]  /*14510*/  UMOV UR17, 0x20 ;  /* 0x0000002000117882 */ /* 0x000fe20000000000 */
[----:B------:R-:W-:Y:S01]  /*14520*/  UMOV UR18, 0x40 ;  /* 0x0000004000127882 */ /* 0x000fe20000000000 */
[----:B------:R-:W-:Y:S01]  /*14530*/  IMAD R2, R11, 0x8, R2 ;  /* 0x000000080b027824 */ /* 0x000fe200078e0202 */
[----:B------:R-:W-:Y:S01]  /*14540*/  R2UR UR9, R3 ;  /* 0x00000000030972ca */ /* 0x000fe200000e0000 */
[----:B------:R-:W-:Y:S01]  /*14550*/  UIMAD UR11, UR11, 0x90, UR5 ;  /* 0x000000900b0b78a4 */ /* 0x000fe2000f8e0205 */
        /* <DEDUP_REMOVED lines=16> */
.L_x_10067:
[----:B------:R-:W-:Y:S05]  /*14660*/  @P0 BRA `(.L_x_10018) ;  /* 0x0000000000140947 */ /* 0x000fea0003800000 */
[----:B------:R-:W-:Y:S01]  /*14670*/  ISETP.NE.AND P1, PT, R26, RZ, PT ;  /* 0x000000ff1a00720c */ /* 0x000fe20003f25270 */
[----:B0-----:R-:W-:-:S04]  /*14680*/  IMAD.MOV.U32 R3, RZ, RZ, 0x6c00 ;  /* 0x00006c00ff037424 */ /* 0x001fc800078e00ff */
[----:B------:R2:W-:Y:S08]  /*14690*/  SYNCS.ARRIVE.TRANS64 RZ, [R2+URZ+0x50], R3 ;  /* 0x0000500302ff79a7 */ /* 0x0005f0000800003f */
[----:B------:R-:W-:Y:S05]  /*146a0*/  @!P1 BRA `(.L_x_10018) ;  /* 0x0000000000049947 */ /* 0x000fea0003800000 */
[----:B------:R-:W-:Y:S01]  /*146b0*/  BPT.TRAP 0x1 ;  /* 0x000000040000795c */ /* 0x000fe20000300000 */
.L_x_10018:
        /* <DEDUP_REMOVED lines=29> */
.L_x_10013:
[----:B------:R-:W-:Y:S05]  /*14890*/  BSYNC B1 ;  /* 0x0000000000017941 */ /* 0x000fea0003800000 */
.L_x_10012:
[C---:B------:R-:W-:Y:S01]  /*148a0*/  ISETP.GT.AND P0, PT, R10.reuse, 0x1, PT ;  /* 0x000000010a00780c */ /* 0x040fe20003f04270 */
[----:B0-2---:R-:W-:-:S04]  /*148b0*/  VIADD R2, R10, 0xfffffffe ;  /* 0xfffffffe0a027836 */ /* 0x005fc80000000000 */
[----:B------:R-:W-:-:S08]  /*148c0*/  IMAD.MOV.U32 R10, RZ, RZ, R2 ;  /* 0x000000ffff0a7224 */ /* 0x000fd000078e0002 */
[----:B------:R-:W-:Y:S05]  /*148d0*/  @P0 BRA `(.L_x_10019) ;  /* 0xfffffff000680947 */ /* 0x000fea000383ffff */
.L_x_9995:
[----:B------:R-:W-:Y:S05]  /*148e0*/  BSYNC B0 ;  /* 0x0000000000007941 */ /* 0x000fea0003800000 */
.L_x_9994:
[----:B------:R-:W-:Y:S01]  /*148f0*/  ISETP.NE.AND P0, PT, R26, RZ, PT ;  /* 0x000000ff1a00720c */ /* 0x000fe20003f05270 */
[----:B------:R-:W-:-:S12]  /*14900*/  BSSY B0, `(.L_x_10020) ;  /* 0x000000f000007945 */ /* 0x000fd80003800000 */
[----:B------:R-:W-:Y:S05]  /*14910*/  @P0 BRA `(.L_x_10021) ;  /* 0x0000000000340947 */ /* 0x000fea0003800000 */
[----:B------:R-:W3:Y:S01]  /*14920*/  S2R R9, SR_LANEID ;  /* 0x0000000000097919 */ /* 0x000ee20000000000 */
[----:B------:R-:W-:Y:S01]  /*14930*/  VOTEU.ANY UR4, UPT, PT ;  /* 0x0000000000047886 */ /* 0x000fe200038e0100 */
[----:B------:R-:W4:Y:S01]  /*14940*/  LDC.64 R2, c[0x0][0xc38] ;  /* 0x00030e00ff027b82 */ /* 0x000f220000000a00 */
[----:B--2---:R-:W3:Y:S01]  /*14950*/  FLO.U32 R4, UR4 ;  /* 0x0000000400047d00 */ /* 0x004ee200080e0000 */
[----:B------:R-:W-:-:S07]  /*14960*/  ULDC.64 UR6, c[0x0][0x208] ;  /* 0x0000820000067ab9 */ /* 0x000fce0000000a00 */
[----:B------:R-:W4:Y:S01]  /*14970*/  POPC R5, UR4 ;  /* 0x0000000400057d09 */ /* 0x000f220008000000 */
[----:B---3--:R-:W-:-:S13]  /*14980*/  ISETP.EQ.U32.AND P0, PT, R4, R9, PT ;  /* 0x000000090400720c */ /* 0x008fda0003f02070 */
[----:B----4-:R-:W2:Y:S01]  /*14990*/  @P0 ATOMG.E.ADD.STRONG.GPU PT, R3, desc[UR6][R2.64], R5 ;  /* 0x00000005020309a8 */ /* 0x010ea200081ee1c6 */
[----:B------:R-:W3:Y:S02]  /*149a0*/  S2R R6, SR_LTMASK ;  /* 0x0000000000067919 */ /* 0x000ee40000003900 */
[----:B---3--:R-:W-:-:S04]  /*149b0*/  LOP3.LUT R6, R6, UR4, RZ, 0xc0, !PT ;  /* 0x0000000406067c12 */ /* 0x008fc8000f8ec0ff */
[----:B------:R-:W3:Y:S01]  /*149c0*/  POPC R9, R6 ;  /* 0x0000000600097309 */ /* 0x000ee20000000000 */
[----:B--2---:R-:W3:Y:S02]  /*149d0*/  SHFL.IDX PT, R4, R3, R4, 0x1f ;  /* 0x00001f0403047589 */ /* 0x004ee400000e0000 */
[----:B---3--:R-:W-:-:S07]  /*149e0*/  IADD3 R16, R4, UR38, R9 ;  /* 0x0000002604107c10 */ /* 0x008fce000fffe009 */
.L_x_10021:
[----:B------:R-:W-:Y:S05]  /*149f0*/  BSYNC B0 ;  /* 0x0000000000007941 */ /* 0x000fea0003800000 */
.L_x_10020:
[----:B------:R-:W-:Y:S04]  /*14a00*/  BSSY B0, `(.L_x_10022) ;  /* 0x000002b000007945 */ /* 0x000fe80003800000 */
[----:B------:R-:W-:Y:S05]  /*14a10*/  @!P6 BRA `(.L_x_10023) ;  /* 0x0000000000a4e947 */ /* 0x000fea0003800000 */
[----:B------:R-:W-:Y:S01]  /*14a20*/  IMAD R3, R22, 0x8, R25 ;  /* 0x0000000816037824 */ /* 0x000fe200078e0219 */
[----:B------:R-:W-:-:S04]  /*14a30*/  SHF.L.U32 R2, R24, 0x1f, RZ ;  /* 0x0000001f18027819 */ /* 0x000fc800000006ff */
[----:B------:R-:W3:Y:S02]  /*14a40*/  SYNCS.PHASECHK.TRANS64.TRYWAIT P0, [R3+URZ+0x31c60], R2 ;  /* 0x031c6002030075a7 */ /* 0x000ee4000800017f */
[----:B---3--:R-:W-:Y:S05]  /*14a50*/  @!P0 BRA `(.L_x_10024) ;  /* 0x0000001800308947 */ /* 0x008fea0003800000 */
.L_x_10068:
[----:B--2---:R-:W2:Y:S02]  /*14a60*/  S2R R4, SR_TID.X ;  /* 0x0000000000047919 */ /* 0x004ea40000002100 */
[----:B--2---:R-:W-:-:S04]  /*14a70*/  LOP3.LUT R4, R4, 0x7f, RZ, 0xc0, !PT ;  /* 0x0000007f04047812 */ /* 0x004fc800078ec0ff */
[----:B------:R-:W-:-:S13]  /*14a80*/  ISETP.NE.AND P0, PT, R4, RZ, PT ;  /* 0x000000ff0400720c */ /* 0x000fda0003f05270 */
[----:B------:R-:W-:Y:S05]  /*14a90*/  @P0 BRA `(.L_x_10025) ;  /* 0x0000000000140947 */ /* 0x000fea0003800000 */
[----:B------:R-:W-:Y:S01]  /*14aa0*/  ISETP.NE.AND P1, PT, R26, RZ, PT ;  /* 0x000000ff1a00720c */ /* 0x000fe20003f25270 */
[----:B---3--:R-:W-:-:S04]  /*14ab0*/  IMAD.MOV.U32 R2, RZ, RZ, 0x6c00 ;  /* 0x00006c00ff027424 */ /* 0x008fc800078e00ff */
[----:B------:R2:W-:Y:S08]  /*14ac0*/  SYNCS.ARRIVE.TRANS64 RZ, [R3+URZ+0x31c50], R2 ;  /* 0x031c500203ff79a7 */ /* 0x0005f0000800003f */
[----:B------:R-:W-:Y:S05]  /*14ad0*/  @!P1 BRA `(.L_x_10025) ;  /* 0x0000000000049947 */ /* 0x000fea0003800000 */
[----:B------:R-:W-:Y:S01]  /*14ae0*/  BPT.TRAP 0x1 ;  /* 0x000000040000795c */ /* 0x000fe20000300000 */
.L_x_10025:
        /* <DEDUP_REMOVED lines=28> */
.L_x_10023:
[----:B------:R-:W-:Y:S05]  /*14cb0*/  BSYNC B0 ;  /* 0x0000000000007941 */ /* 0x000fea0003800000 */
.L_x_10022:
[----:B------:R-:W-:-:S05]  /*14cc0*/  VIADD R22, R22, 0x1 ;  /* 0x0000000116167836 */ /* 0x000fca0000000000 */
[----:B------:R-:W-:-:S04]  /*14cd0*/  ISETP.NE.AND P0, PT, R22, 0x2, PT ;  /* 0x000000021600780c */ /* 0x000fc80003f05270 */
[----:B--23--:R-:W-:Y:S02]  /*14ce0*/  SEL R3, RZ, 0x1, P0 ;  /* 0x00000001ff037807 */ /* 0x00cfe40000000000 */
[----:B------:R-:W-:Y:S02]  /*14cf0*/  SEL R22, R22, RZ, P0 ;  /* 0x000000ff16167207 */ /* 0x000fe40000000000 */
[----:B------:R-:W-:-:S07]  /*14d00*/  LOP3.LUT R24, R24, R3, RZ, 0x3c, !PT ;  /* 0x0000000318187212 */ /* 0x000fce00078e3cff */
.L_x_9979:
[----:B------:R-:W-:Y:S05]  /*14d10*/  BSYNC B6 ;  /* 0x0000000000067941 */ /* 0x000fea0003800000 */
.L_x_9977:
[----:B------:R-:W-:-:S03]  /*14d20*/  UMOV UR4, 0xffffffff ;  /* 0xffffffff00047882 */ /* 0x000fc60000000000 */
[----:B------:R-:W-:Y:S05]  /*14d30*/  BRA.DIV UR4, `(.L_x_10026) ;  /* 0x00000016048c7947 */ /* 0x000fea000b800000 */
[----:B------:R2:W3:Y:S04]  /*14d40*/  SHFL.IDX PT, R4, R16, RZ, 0x1f ;  /* 0x00001fff10047589 */ /* 0x0004e800000e0000 */
[----:B------:R2:W4:Y:S02]  /*14d50*/  SHFL.IDX PT, R5, R16, 0x1, 0x1f ;  /* 0x00201f0010057f89 */ /* 0x00052400000e0000 */
.L_x_10072:
[----:B------:R-:W-:Y:S01]  /*14d60*/  ULDC UR4, c[0x0][0xc14] ;  /* 0x0003050000047ab9 */ /* 0x000fe20000000800 */
[C---:B------:R-:W-:Y:S01]  /*14d70*/  ISETP.NE.AND P0, PT, R26.reuse, 0x1f, PT ;  /* 0x0000001f1a00780c */ /* 0x040fe20003f05270 */
[----:B------:R-:W-:Y:S01]  /*14d80*/  IMAD.U32 R0, RZ, RZ, UR4 ;  /* 0x00000004ff007e24 */ /* 0x000fe2000f8e00ff */
[----:B------:R-:W-:Y:S01]  /*14d90*/  IADD3 R7, R26, R19, RZ ;  /* 0x000000131a077210 */ /* 0x000fe20007ffe0ff */
[----:B------:R-:W-:Y:S01]  /*14da0*/  BSSY B0, `(.L_x_10027) ;  /* 0x0000008000007945 */ /* 0x000fe20003800000 */
[----:B------:R-:W-:Y:S02]  /*14db0*/  IMAD.MOV.U32 R2, RZ, RZ, RZ ;  /* 0x000000ffff027224 */ /* 0x000fe400078e00ff */
[----:B------:R-:W-:-:S13]  /*14dc0*/  ISETP.GE.OR P0, PT, R7, R0, !P0 ;  /* 0x000000000700720c */ /* 0x000fda0004706670 */
[----:B------:R-:W-:Y:S05]  /*14dd0*/  @P0 BRA `(.L_x_10028) ;  /* 0x0000000000100947 */ /* 0x000fea0003800000 */
[----:B------:R-:W0:Y:S01]  /*14de0*/  LDC.64 R2, c[0x0][0xc58] ;  /* 0x00031600ff027b82 */ /* 0x000e220000000a00 */
[----:B------:R-:W-:Y:S01]  /*14df0*/  ULDC.64 UR4, c[0x0][0x208] ;  /* 0x0000820000047ab9 */ /* 0x000fe20000000a00 */
[----:B0-----:R-:W-:-:S06]  /*14e00*/  IMAD.WIDE R2, R7, 0x4, R2 ;  /* 0x0000000407027825 */ /* 0x001fcc00078e0202 */
[----:B------:R0:W5:Y:S02]  /*14e10*/  LDG.E R2, desc[UR4][R2.64] ;  /* 0x0000000402027981 */ /* 0x000164000c1e1900 */
.L_x_10028:
[----:B------:R-:W-:Y:S05]  /*14e20*/  BSYNC B0 ;  /* 0x0000000000007941 */ /* 0x000fea0003800000 */
.L_x_10027:
        /* <DEDUP_REMOVED lines=22> */
[----:B------:R0:W0:Y:S02]  /*14f90*/  SHFL.IDX PT, R14, R8, 0x1f, 0x1f ;  /* 0x03e01f00080e7f89 */ /* 0x00002400000e0000 */
.L_x_10080:
[----:B------:R-:W-:Y:S02]  /*14fa0*/  ULDC UR4, c[0x0][0xc10] ;  /* 0x0003040000047ab9 */ /* 0x000fe40000000800 */
[----:B------:R-:W-:-:S04]  /*14fb0*/  IMAD.U32 R7, RZ, RZ, UR4 ;  /* 0x00000004ff077e24 */ /* 0x000fc8000f8e00ff */
[----:B0-----:R-:W-:-:S04]  /*14fc0*/  IMAD R14, R14, R7, RZ ;  /* 0x000000070e0e7224 */ /* 0x001fc800078e02ff */
[----:B----4-:R-:W-:-:S05]  /*14fd0*/  IMAD.IADD R5, R5, 0x1, R14 ;  /* 0x0000000105057824 */ /* 0x010fca00078e020e */
[----:B---3--:R-:W-:-:S13]  /*14fe0*/  ISETP.GT.AND P0, PT, R5, R4, PT ;  /* 0x000000040500720c */ /* 0x008fda0003f04270 */
[----:B------:R-:W-:Y:S05]  /*14ff0*/  @P0 BRA `(.L_x_10030) ;  /* 0x0000000000b00947 */ /* 0x000fea0003800000 */
[----:B------:R-:W0:Y:S02]  /*15000*/  LDC R0, c[0x0][0xc14] ;  /* 0x00030500ff007b82 */ /* 0x000e240000000800 */
.L_x_10035:
[----:B------:R-:W-:-:S04]  /*15010*/  IADD3 R19, R19, 0x1f, RZ ;  /* 0x0000001f13137810 */ /* 0x000fc80007ffe0ff */
[----:B0-----:R-:W-:-:S13]  /*15020*/  ISETP.GE.AND P0, PT, R19, R0, PT ;  /* 0x000000001300720c */ /* 0x001fda0003f06270 */
[----:B------:R-:W-:Y:S05]  /*15030*/  @P0 BRA `(.L_x_10031) ;  /* 0x0000000400ec0947 */ /* 0x000fea0003800000 */
[C---:B------:R-:W-:Y:S01]  /*15040*/  IMAD.IADD R7, R26.reuse, 0x1, R19 ;  /* 0x000000011a077824 */ /* 0x040fe200078e0213 */
[----:B------:R-:W-:Y:S01]  /*15050*/  ISETP.NE.AND P1, PT, R26, 0x1f, PT ;  /* 0x0000001f1a00780c */ /* 0x000fe20003f25270 */
        /* <DEDUP_REMOVED lines=8> */
.L_x_10033:
[----:B------:R-:W-:Y:S05]  /*150e0*/  BSYNC B0 ;  /* 0x0000000000007941 */ /* 0x000fea0003800000 */
.L_x_10032:
        /* <DEDUP_REMOVED lines=11> */
[----:B0-----:R-:W-:-:S05]  /*151a0*/  IMAD.IADD R3, R13, 0x1, R14 ;  /* 0x000000010d037824 */ /* 0x001fca00078e020e */
        /* <DEDUP_REMOVED lines=10> */
[----:B------:R0:W3:Y:S02]  /*15250*/  SHFL.IDX PT, R14, R8, 0x1f, 0x1f ;  /* 0x03e01f00080e7f89 */ /* 0x0000e400000e0000 */
.L_x_10088:
[----:B------:R-:W-:Y:S02]  /*15260*/  ULDC UR4, c[0x0][0xc10] ;  /* 0x0003040000047ab9 */ /* 0x000fe40000000800 */
[----:B------:R-:W-:-:S04]  /*15270*/  IMAD.U32 R7, RZ, RZ, UR4 ;  /* 0x00000004ff077e24 */ /* 0x000fc8000f8e00ff */
[----:B---3--:R-:W-:-:S04]  /*15280*/  IMAD R14, R14, R7, RZ ;  /* 0x000000070e0e7224 */ /* 0x008fc800078e02ff */
[----:B------:R-:W-:-:S05]  /*15290*/  IMAD.IADD R5, R14, 0x1, R5 ;  /* 0x000000010e057824 */ /* 0x000fca00078e0205 */
[----:B------:R-:W-:-:S13]  /*152a0*/  ISETP.GT.AND P0, PT, R5, R4, PT ;  /* 0x000000040500720c */ /* 0x000fda0003f04270 */
[----:B------:R-:W-:Y:S05]  /*152b0*/  @!P0 BRA `(.L_x_10035) ;  /* 0xfffffffc00548947 */ /* 0x000fea000383ffff */
.L_x_10030:
[----:B--2---:R-:W-:Y:S01]  /*152c0*/  IADD3 R16, -R14, R5, RZ ;  /* 0x000000050e107210 */ /* 0x004fe20007ffe1ff */
[----:B------:R-:W-:-:S04]  /*152d0*/  UMOV UR4, 0xffffffff ;  /* 0xffffffff00047882 */ /* 0x000fc80000000000 */
[----:B------:R-:W-:-:S05]  /*152e0*/  IMAD R3, R8, R7, R16 ;  /* 0x0000000708037224 */ /* 0x000fca00078e0210 */
[----:B------:R-:W-:Y:S01]  /*152f0*/  ISETP.GT.AND P6, PT, R3, R4, PT ;  /* 0x000000040300720c */ /* 0x000fe20003fc4270 */
[----:B------:R-:W-:-:S12]  /*15300*/  BRA.DIV UR4, `(.L_x_10036) ;  /* 0x0000001a04047947 */ /* 0x000fd8000b800000 */
[----:B------:R-:W-:-:S04]  /*15310*/  VOTE.ANY R3, PT, !P6 ;  /* 0x0000000000037806 */ /* 0x000fc800070e0100 */
[----:B------:R-:W2:Y:S02]  /*15320*/  POPC R5, R3 ;  /* 0x0000000300057309 */ /* 0x000ea40000000000 */
[----:B--2---:R2:W3:Y:S02]  /*15330*/  SHFL.IDX PT, R17, R2, R5, 0x1f ;  /* 0x00001f0502117589 */ /* 0x0044e400000e0000 */
.L_x_10092:
[----:B------:R-:W-:Y:S01]  /*15340*/  ISETP.NE.AND P0, PT, R3, RZ, PT ;  /* 0x000000ff0300720c */ /* 0x000fe20003f05270 */
[----:B------:R-:W-:-:S12]  /*15350*/  IMAD.MOV.U32 R14, RZ, RZ, RZ ;  /* 0x000000ffff0e7224 */ /* 0x000fd800078e00ff */
[----:B------:R-:W-:Y:S05]  /*15360*/  @!P0 BRA `(.L_x_10037) ;  /* 0x0000000000108947 */ /* 0x000fea0003800000 */
[----:B------:R-:W-:Y:S01]  /*15370*/  UMOV UR4, 0xffffffff ;  /* 0xffffffff00047882 */ /* 0x000fe20000000000 */
[----:B------:R-:W-:Y:S02]  /*15380*/  VIADD R12, R5, 0xffffffff ;  /* 0xffffffff050c7836 */ /* 0x000fe40000000000 */
[----:B------:R-:W-:Y:S05]  /*15390*/  BRA.DIV UR4, `(.L_x_10038) ;  /* 0x0000001a04287947 */ /* 0x000fea000b800000 */
[----:B------:R4:W0:Y:S02]  /*153a0*/  SHFL.IDX PT, R14, R8, R12, 0x1f ;  /* 0x00001f0c080e7589 */ /* 0x00082400000e0000 */
.L_x_10037:
[----:B--2---:R-:W2:Y:S01]  /*153b0*/  LDC.64 R2, c[0x0][0xc68] ;  /* 0x00031a00ff027b82 */ /* 0x004ea20000000a00 */
[----:B------:R-:W-:Y:S01]  /*153c0*/  IMAD.IADD R19, R5, 0x1, R19 ;  /* 0x0000000105137824 */ /* 0x000fe200078e0213 */
[----:B------:R-:W-:-:S03]  /*153d0*/  ULDC.64 UR4, c[0x0][0x208] ;  /* 0x0000820000047ab9 */ /* 0x000fc60000000a00 */
[----:B--2---:R-:W-:-:S05]  /*153e0*/  IMAD.WIDE R2, R19, 0x4, R2 ;  /* 0x0000000413027825 */ /* 0x004fca00078e0202 */
[----:B------:R2:W3:Y:S01]  /*153f0*/  LDG.E R6, desc[UR4][R2.64] ;  /* 0x0000000402067981 */ /* 0x0004e2000c1e1900 */
[----:B0-----:R-:W-:Y:S02]  /*15400*/  IMAD R16, R14, R7, R16 ;  /* 0x000000070e107224 */ /* 0x001fe400078e0210 */
[----:B--2---:R-:W-:Y:S02]  /*15410*/  IMAD.MOV.U32 R2, RZ, RZ, RZ ;  /* 0x000000ffff027224 */ /* 0x004fe400078e00ff */
[----:B---3--:R-:W-:-:S05]  /*15420*/  IMAD R5, R17, R6, RZ ;  /* 0x0000000611057224 */ /* 0x008fca00078e02ff */
[----:B----4-:R-:W-:-:S04]  /*15430*/  IABS R8, R5 ;  /* 0x0000000500087213 */ /* 0x010fc80000000000 */
[----:B------:R-:W0:Y:S08]  /*15440*/  I2F.RP R9, R8 ;  /* 0x0000000800097306 */ /* 0x000e300000209400 */
[----:B0-----:R-:W0:Y:S02]  /*15450*/  MUFU.RCP R9, R9 ;  /* 0x0000000900097308 */ /* 0x001e240000001000 */
[----:B0-----:R-:W-:Y:S01]  /*15460*/  VIADD R10, R9, 0xffffffe ;  /* 0x0ffffffe090a7836 */ /* 0x001fe20000000000 */
[----:B------:R-:W-:-:S05]  /*15470*/  IABS R9, R5 ;  /* 0x0000000500097213 */ /* 0x000fca0000000000 */
[----:B------:R-:W0:Y:S01]  /*15480*/  F2I.FTZ.U32.TRUNC.NTZ R3, R10 ;  /* 0x0000000a00037305 */ /* 0x000e22000021f000 */
[----:B------:R-:W-:Y:S02]  /*15490*/  IMAD.MOV R9, RZ, RZ, -R9 ;  /* 0x000000ffff097224 */ /* 0x000fe400078e0a09 */
[----:B0-----:R-:W-:-:S04]  /*154a0*/  IMAD.MOV R11, RZ, RZ, -R3 ;  /* 0x000000ffff0b7224 */ /* 0x001fc800078e0a03 */
[----:B------:R-:W-:-:S04]  /*154b0*/  IMAD R11, R11, R8, RZ ;  /* 0x000000080b0b7224 */ /* 0x000fc800078e02ff */
[----:B------:R-:W-:-:S04]  /*154c0*/  IMAD.HI.U32 R3, R3, R11, R2 ;  /* 0x0000000b03037227 */ /* 0x000fc800078e0002 */
[----:B------:R-:W-:-:S05]  /*154d0*/  IMAD.IADD R2, R4, 0x1, -R16 ;  /* 0x0000000104027824 */ /* 0x000fca00078e0a10 */
        /* <DEDUP_REMOVED lines=29> */
[----:B------:R-:W-:Y:S01]  /*156b0*/  IMAD.HI.U32 R2, R3, R5, R2 ;  /* 0x0000000503027227 */ /* 0x000fe200078e0002 */
[----:B------:R-:W-:Y:S02]  /*156c0*/  IABS R5, R9 ;  /* 0x0000000900057213 */ /* 0x000fe40000000000 */
[----:B------:R-:W-:-:S03]  /*156d0*/  LOP3.LUT R3, R9, R6, RZ, 0x3c, !PT ;  /* 0x0000000609037212 */ /* 0x000fc600078e3cff */
[----:B------:R-:W-:-:S04]  /*156e0*/  IMAD.HI.U32 R2, R2, R5, RZ ;  /* 0x0000000502027227 */ /* 0x000fc800078e00ff */
[----:B------:R-:W-:-:S05]  /*156f0*/  IMAD R8, R2, R8, R5 ;  /* 0x0000000802087224 */ /* 0x000fca00078e0205 */
[----:B------:R-:W-:-:S13]  /*15700*/  ISETP.GT.U32.AND P0, PT, R7, R8, PT ;  /* 0x000000080700720c */ /* 0x000fda0003f04070 */
[----:B------:R-:W-:Y:S01]  /*15710*/  @!P0 IADD3 R8, R8, -R7, RZ ;  /* 0x8000000708088210 */ /* 0x000fe20007ffe0ff */
[----:B------:R-:W-:-:S03]  /*15720*/  @!P0 VIADD R2, R2, 0x1 ;  /* 0x0000000102028836 */ /* 0x000fc60000000000 */
[----:B------:R-:W-:-:S13]  /*15730*/  ISETP.GE.U32.AND P0, PT, R8, R7, PT ;  /* 0x000000070800720c */ /* 0x000fda0003f06070 */
        /* <DEDUP_REMOVED lines=11> */
.L_x_10031:
[----:B------:R-:W-:Y:S01]  /*157f0*/  UMOV UR4, URZ ;  /* 0x0000003f00047c82 */ /* 0x000fe20008000000 */
[----:B------:R-:W-:Y:S01]  /*15800*/  UMOV UR5, URZ ;  /* 0x0000003f00057c82 */ /* 0x000fe20008000000 */
[----:B------:R-:W-:Y:S01]  /*15810*/  ULDC UR6, c[0x0][0xc14] ;  /* 0x0003050000067ab9 */ /* 0x000fe20000000800 */
[----:B--2---:R-:W-:Y:S01]  /*15820*/  IMAD.MOV.U32 R16, RZ, RZ, R4 ;  /* 0x000000ffff107224 */ /* 0x004fe200078e0004 */
[----:B------:R-:W-:Y:S01]  /*15830*/  MOV R19, UR6 ;  /* 0x0000000600137c02 */ /* 0x000fe20008000f00 */
[----:B------:R-:W-:Y:S02]  /*15840*/  IMAD.U32 R17, RZ, RZ, UR4 ;  /* 0x00000004ff117e24 */ /* 0x000fe4000f8e00ff */
[----:B------:R-:W-:-:S07]  /*15850*/  IMAD.U32 R18, RZ, RZ, UR5 ;  /* 0x00000005ff127e24 */ /* 0x000fce000f8e00ff */
.L_x_10039:
        /* <DEDUP_REMOVED lines=10> */
.L_x_9973:
        /* <DEDUP_REMOVED lines=12> */
.L_x_10095:
[----:B------:R-:W-:Y:S05]  /*159c0*/  BSYNC B0 ;  /* 0x0000000000007941 */ /* 0x000fea0003800000 */
.L_x_10041:
[----:B------:R-:W-:-:S03]  /*159d0*/  UMOV UR4, 0xffffffff ;  /* 0xffffffff00047882 */ /* 0x000fc60000000000 */
[----:B------:R-:W-:Y:S05]  /*159e0*/  BRA.DIV UR4, `(.L_x_10043) ;  /* 0x0000001204cc7947 */ /* 0x000fea000b800000 */
[----:B0-----:R-:W0:Y:S02]  /*159f0*/  S2R R0, SR_TID.X ;  /* 0x0000000000007919 */ /* 0x001e240000002100 */
[----:B0-----:R-:W-:-:S04]  /*15a00*/  SHF.R.U32.HI R0, RZ, 0x5, R0 ;  /* 0x00000005ff007819 */ /* 0x001fc80000011600 */
[----:B------:R-:W-:-:S05]  /*15a10*/  LOP3.LUT R0, R0, 0x3, RZ, 0xc0, !PT ;  /* 0x0000000300007812 */ /* 0x000fca00078ec0ff */
[----:B------:R0:W2:Y:S02]  /*15a20*/  SHFL.IDX PT, R14, R0, RZ, 0x1f ;  /* 0x00001fff000e7589 */ /* 0x0000a400000e0000 */
.L_x_10098:
[----:B--2---:R-:W-:Y:S01]  /*15a30*/  ISETP.NE.AND P0, PT, R14, RZ, PT ;  /* 0x000000ff0e00720c */ /* 0x004fe20003f05270 */
[----:B------:R-:W-:-:S12]  /*15a40*/  BSSY B0, `(.L_x_10044) ;  /* 0x0000026000007945 */ /* 0x000fd80003800000 */
[----:B------:R-:W-:Y:S05]  /*15a50*/  @P0 BRA `(.L_x_10045) ;  /* 0x0000000000900947 */ /* 0x000fea0003800000 */
[----:B------:R-:W-:-:S03]  /*15a60*/  UMOV UR4, 0xffffffff ;  /* 0xffffffff00047882 */ /* 0x000fc60000000000 */
[----:B------:R-:W-:Y:S05]  /*15a70*/  BRA.DIV UR4, `(.L_x_10046) ;  /* 0x0000001204dc7947 */ /* 0x000fea000b800000 */
[----:B------:R-:W-:-:S13]  /*15a80*/  ELECT P6, URZ, PT ;  /* 0x00000000003f782f */ /* 0x000fda00038c0000 */
.L_x_10101:
        /* <DEDUP_REMOVED lines=8> */
.L_x_10047:
        /* <DEDUP_REMOVED lines=12> */
.L_x_10102:
[----:B------:R-:W2:Y:S02]  /*15bd0*/  SYNCS.PHASECHK.TRANS64.TRYWAIT P0, [R3+URZ], R0 ;  /* 0x00000000030075a7 */ /* 0x000ea4000800017f */
[----:B--2---:R-:W-:Y:S05]  /*15be0*/  @!P0 BRA `(.L_x_10049) ;  /* 0x0000001000b48947 */ /* 0x004fea0003800000 */
.L_x_10103:
[----:B------:R-:W-:Y:S05]  /*15bf0*/  @!P2 BRA `(.L_x_10050) ;  /* 0x000000000004a947 */ /* 0x000fea0003800000 */
[----:B------:R-:W-:Y:S01]  /*15c00*/  BPT.TRAP 0x1 ;  /* 0x000000040000795c */ /* 0x000fe20000300000 */
.L_x_10050:
[----:B--2---:R-:W-:-:S04]  /*15c10*/  VIADD R3, R9, 0x31c60 ;  /* 0x00031c6009037836 */ /* 0x004fc80000000000 */
[----:B------:R-:W-:-:S04]  /*15c20*/  IMAD R5, R22, 0x8, R3 ;  /* 0x0000000816057824 */ /* 0x000fc800078e0203 */
[----:B------:R-:W2:Y:S02]  /*15c30*/  SYNCS.PHASECHK.TRANS64.TRYWAIT P0, [R5+URZ], R2 ;  /* 0x00000002050075a7 */ /* 0x000ea4000800017f */
[----:B--2---:R-:W-:Y:S05]  /*15c40*/  @!P0 BRA `(.L_x_10051) ;  /* 0x0000001000b08947 */ /* 0x004fea0003800000 */
.L_x_10104:
[----:B------:R-:W-:-:S07]  /*15c50*/  LEA R3, R4, R3, 0x3 ;  /* 0x0000000304037211 */ /* 0x000fce00078e18ff */
.L_x_10052:
[----:B---3--:R3:W4:Y:S02]  /*15c60*/  SYNCS.PHASECHK.TRANS64.TRYWAIT P0, [R3+URZ], R0 ;  /* 0x00000000030075a7 */ /* 0x008724000800017f */
[----:B----4-:R-:W-:Y:S05]  /*15c70*/  @!P0 NANOSLEEP.SYNCS 0x989680 ;  /* 0x009896800000895d */ /* 0x010fea0003900000 */
[----:B------:R-:W4:Y:S02]  /*15c80*/  @!P0 SYNCS.PHASECHK.TRANS64 P0, [R3+URZ], R0 ;  /* 0x00000000030085a7 */ /* 0x000f24000800007f */
[----:B----4-:R-:W-:Y:S05]  /*15c90*/  @!P0 BRA `(.L_x_10052) ;  /* 0xfffffffc00f08947 */ /* 0x010fea000383ffff */
.L_x_10045:
[----:B------:R-:W-:Y:S05]  /*15ca0*/  BSYNC B0 ;  /* 0x0000000000007941 */ /* 0x000fea0003800000 */
.L_x_10044:
[----:B------:R-:W-:Y:S05]  /*15cb0*/  EXIT ;  /* 0x000000000000794d */ /* 0x000fea0003800000 */
.L_x_9925:
[----:B0-----:R-:W-:-:S04]  /*15cc0*/  IMAD.U32 R3, RZ, RZ, UR37 ;  /* 0x00000025ff037e24 */ /* 0x001fc8000f8e00ff */
[----:B------:R0:W1:Y:S03]  /*15cd0*/  SYNCS.PHASECHK.TRANS64.TRYWAIT P1, [R3+URZ+0x31c00], R0 ;  /* 0x031c0000030075a7 */ /* 0x000066000802017f */
[----:B-1----:R-:W-:Y:S05]  /*15ce0*/  @!P1 NANOSLEEP.SYNCS 0x989680 ;  /* 0x009896800000995d */ /* 0x002fea0003900000 */
[----:B------:R-:W1:Y:S02]  /*15cf0*/  @!P1 SYNCS.PHASECHK.TRANS64 P1, [R3+URZ+0x31c00], R0 ;  /* 0x031c0000030095a7 */ /* 0x000e64000802007f */
[----:B-1----:R-:W-:Y:S05]  /*15d00*/  @!P1 BRA `(.L_x_9925) ;  /* 0xfffffffc00ec9947 */ /* 0x002fea000383ffff */
[----:B------:R-:W-:Y:S05]  /*15d10*/  BRA `(.L_x_10053) ;  /* 0xfffffebc004c7947 */ /* 0x000fea000383ffff */
.L_x_9929:
[----:B-1----:R1:W2:Y:S02]  /*15d20*/  SYNCS.PHASECHK.TRANS64.TRYWAIT P2, [R0+URZ+0x31c30], R3 ;  /* 0x031c3003000075a7 */ /* 0x0022a4000804017f */
[----:B--2---:R-:W-:Y:S05]  /*15d30*/  @!P2 NANOSLEEP.SYNCS 0x989680 ;  /* 0x009896800000a95d */ /* 0x004fea0003900000 */
[----:B------:R-:W2:Y:S02]  /*15d40*/  @!P2 SYNCS.PHASECHK.TRANS64 P2, [R0+URZ+0x31c30], R3 ;  /* 0x031c30030000a5a7 */ /* 0x000ea4000804007f */
[----:B--2---:R-:W-:Y:S05]  /*15d50*/  @!P2 BRA `(.L_x_9929) ;  /* 0xfffffffc00f0a947 */ /* 0x004fea000383ffff */
[----:B------:R-:W-:Y:S05]  /*15d60*/  BRA `(.L_x_9928) ;  /* 0xfffffebc00747947 */ /* 0x000fea000383ffff */
.L_x_9934:
[----:B-1----:R-:W-:-:S04]  /*15d70*/  IMAD.U32 R8, RZ, RZ, UR4 ;  /* 0x00000004ff087e24 */ /* 0x002fc8000f8e00ff */
[----:B------:R1:W2:Y:S03]  /*15d80*/  SYNCS.PHASECHK.TRANS64.TRYWAIT P2, [R8+URZ+0x31c30], R7 ;  /* 0x031c3007080075a7 */ /* 0x0002a6000804017f */
[----:B--2---:R-:W-:Y:S05]  /*15d90*/  @!P2 NANOSLEEP.SYNCS 0x989680 ;  /* 0x009896800000a95d */ /* 0x004fea0003900000 */
[----:B------:R-:W2:Y:S02]  /*15da0*/  @!P2 SYNCS.PHASECHK.TRANS64 P2, [R8+URZ+0x31c30], R7 ;  /* 0x031c30070800a5a7 */ /* 0x000ea4000804007f */
[----:B--2---:R-:W-:Y:S05]  /*15db0*/  @!P2 BRA `(.L_x_9934) ;  /* 0xfffffffc00eca947 */ /* 0x004fea000383ffff */
[----:B------:R-:W-:Y:S05]  /*15dc0*/  BRA `(.L_x_9931) ;  /* 0xffffff0000dc7947 */ /* 0x000fea000383ffff */
.L_x_9938:
[----:B-1----:R-:W-:-:S04]  /*15dd0*/  IMAD.U32 R8, RZ, RZ, UR4 ;  /* 0x00000004ff087e24 */ /* 0x002fc8000f8e00ff */
[----:B------:R1:W2:Y:S03]  /*15de0*/  SYNCS.PHASECHK.TRANS64.TRYWAIT P2, [R8+URZ+0x31c50], R7 ;  /* 0x031c5007080075a7 */ /* 0x0002a6000804017f */
[----:B--2---:R-:W-:Y:S05]  /*15df0*/  @!P2 NANOSLEEP.SYNCS 0x989680 ;  /* 0x009896800000a95d */ /* 0x004fea0003900000 */
[----:B------:R-:W2:Y:S02]  /*15e00*/  @!P2 SYNCS.PHASECHK.TRANS64 P2, [R8+URZ+0x31c50], R7 ;  /* 0x031c50070800a5a7 */ /* 0x000ea4000804007f */
[----:B--2---:R-:W-:Y:S05]  /*15e10*/  @!P2 BRA `(.L_x_9938) ;  /* 0xfffffffc00eca947 */ /* 0x004fea000383ffff */
[----:B------:R-:W-:Y:S05]  /*15e20*/  BRA `(.L_x_9935) ;  /* 0xffffff1800787947 */ /* 0x000fea000383ffff */
.L_x_9944:
[----:B--2---:R-:W-:-:S04]  /*15e30*/  IMAD.U32 R7, RZ, RZ, UR4 ;  /* 0x00000004ff077e24 */ /* 0x004fc8000f8e00ff */
[----:B------:R2:W3:Y:S03]  /*15e40*/  SYNCS.PHASECHK.TRANS64.TRYWAIT P2, [R7+URZ+0x31c30], R6 ;  /* 0x031c3006070075a7 */ /* 0x0004e6000804017f */
[----:B---3--:R-:W-:Y:S05]  /*15e50*/  @!P2 NANOSLEEP.SYNCS 0x989680 ;  /* 0x009896800000a95d */ /* 0x008fea0003900000 */
[----:B------:R-:W3:Y:S02]  /*15e60*/  @!P2 SYNCS.PHASECHK.TRANS64 P2, [R7+URZ+0x31c30], R6 ;  /* 0x031c30060700a5a7 */ /* 0x000ee4000804007f */
[----:B---3--:R-:W-:Y:S05]  /*15e70*/  @!P2 BRA `(.L_x_9944) ;  /* 0xfffffffc00eca947 */ /* 0x008fea000383ffff */
[----:B------:R-:W-:Y:S05]  /*15e80*/  BRA `(.L_x_9941) ;  /* 0xffffff4c00647947 */ /* 0x000fea000383ffff */
.L_x_9948:
[----:B-1----:R-:W-:-:S04]  /*15e90*/  IMAD.U32 R7, RZ, RZ, UR4 ;  /* 0x00000004ff077e24 */ /* 0x002fc8000f8e00ff */
[----:B------:R1:W2:Y:S03]  /*15ea0*/  SYNCS.PHASECHK.TRANS64.TRYWAIT P2, [R7+URZ+0x31c50], R6 ;  /* 0x031c5006070075a7 */ /* 0x0002a6000804017f */
[----:B--2---:R-:W-:Y:S05]  /*15eb0*/  @!P2 NANOSLEEP.SYNCS 0x989680 ;  /* 0x009896800000a95d */ /* 0x004fea0003900000 */
[----:B------:R-:W2:Y:S02]  /*15ec0*/  @!P2 SYNCS.PHASECHK.TRANS64 P2, [R7+URZ+0x31c50], R6 ;  /* 0x031c50060700a5a7 */ /* 0x000ea4000804007f */
[----:B--2---:R-:W-:Y:S05]  /*15ed0*/  @!P2 BRA `(.L_x_9948) ;  /* 0xfffffffc00eca947 */ /* 0x004fea000383ffff */
[----:B------:R-:W-:Y:S05]  /*15ee0*/  BRA `(.L_x_9945) ;  /* 0xffffff6400007947 */ /* 0x000fea000383ffff */
.L_x_9953:
[----:B---3--:R-:W-:-:S04]  /*15ef0*/  IMAD.U32 R5, RZ, RZ, UR6 ;  /* 0x00000006ff057e24 */ /* 0x008fc8000f8e00ff */
[----:B------:R3:W4:Y:S03]  /*15f00*/  SYNCS.PHASECHK.TRANS64.TRYWAIT P0, [R5+URZ+0x31c50], R4 ;  /* 0x031c5004050075a7 */ /* 0x000726000800017f */
[----:B----4-:R-:W-:Y:S05]  /*15f10*/  @!P0 NANOSLEEP.SYNCS 0x989680 ;  /* 0x009896800000895d */ /* 0x010fea0003900000 */
[----:B------:R-:W4:Y:S02]  /*15f20*/  @!P0 SYNCS.PHASECHK.TRANS64 P0, [R5+URZ+0x31c50], R4 ;  /* 0x031c5004050085a7 */ /* 0x000f24000800007f */
[----:B----4-:R-:W-:Y:S05]  /*15f30*/  @!P0 BRA `(.L_x_9953) ;  /* 0xfffffffc00ec8947 */ /* 0x010fea000383ffff */
[----:B------:R-:W-:Y:S05]  /*15f40*/  BRA `(.L_x_9952) ;  /* 0xffffff8c00247947 */ /* 0x000fea000383ffff */
.L_x_9986:
        /* <DEDUP_REMOVED lines=11> */
.L_x_10055:
[----:B------:R-:W-:Y:S05]  /*16000*/  BSYNC B0 ;  /* 0x0000000000007941 */ /* 0x000fea0003800000 */
.L_x_10054:
[----:B------:R-:W-:Y:S05]  /*16010*/  BRA `(.L_x_10056) ;  /* 0xffffffc800cc7947 */ /* 0x000fea000383ffff */
.L_x_9987:
[----:B------:R-:W-:Y:S01]  /*16020*/  BSSY B0, `(.L_x_10057) ;  /* 0x0000006000007945 */ /* 0x000fe20003800000 */
[----:B------:R-:W-:-:S07]  /*16030*/  IMAD.MOV.U32 R15, RZ, RZ, -0x1 ;  /* 0xffffffffff0f7424 */ /* 0x000fce00078e00ff */
[----:B-1----:R-:W-:Y:S05]  /*16040*/  WARPSYNC.COLLECTIVE R15, `(.L_x_10058) ;  /* 0x000000000f0c7348 */ /* 0x002fea0003c00000 */
[----:B------:R-:W-:Y:S02]  /*16050*/  ELECT P6, UR62, PT ;  /* 0x00000000003e782f */ /* 0x000fe400038c0000 */
[----:B------:R-:W-:Y:S01]  /*16060*/  MOV R14, UR62 ;  /* 0x0000003e000e7c02 */ /* 0x000fe20008000f00 */
[----:B-1----:R-:W-:Y:S10]  /*16070*/  ENDCOLLECTIVE ;  /* 0x000000000000791b */ /* 0x002ff40003800000 */
.L_x_10058:
[----:B------:R-:W-:Y:S05]  /*16080*/  BSYNC B0 ;  /* 0x0000000000007941 */ /* 0x000fea0003800000 */
.L_x_10057:
[----:B------:R-:W-:Y:S05]  /*16090*/  BRA `(.L_x_10059) ;  /* 0xffffffc800bc7947 */ /* 0x000fea000383ffff */
.L_x_9990:
[----:B--2---:R2:W3:Y:S02]  /*160a0*/  SYNCS.PHASECHK.TRANS64.TRYWAIT P0, [R5+URZ+0x31c40], R4 ;  /* 0x031c4004050075a7 */ /* 0x0044e4000800017f */
[----:B---3--:R-:W-:Y:S05]  /*160b0*/  @!P0 NANOSLEEP.SYNCS 0x989680 ;  /* 0x009896800000895d */ /* 0x008fea0003900000 */
[----:B------:R-:W3:Y:S02]  /*160c0*/  @!P0 SYNCS.PHASECHK.TRANS64 P0, [R5+URZ+0x31c40], R4 ;  /* 0x031c4004050085a7 */ /* 0x000ee4000800007f */
[----:B---3--:R-:W-:Y:S05]  /*160d0*/  @!P0 BRA `(.L_x_9990) ;  /* 0xfffffffc00f08947 */ /* 0x008fea000383ffff */
[----:B------:R-:W-:Y:S05]  /*160e0*/  BRA `(.L_x_10060) ;  /* 0xffffffcc00147947 */ /* 0x000fea000383ffff */
.L_x_9993:
[----:B--2---:R2:W3:Y:S02]  /*160f0*/  SYNCS.PHASECHK.TRANS64.TRYWAIT P0, [R25+URZ+0x31c20], R4 ;  /* 0x031c2004190075a7 */ /* 0x0044e4000800017f */
[----:B---3--:R-:W-:Y:S05]  /*16100*/  @!P0 NANOSLEEP.SYNCS 0x989680 ;  /* 0x009896800000895d */ /* 0x008fea0003900000 */
[----:B------:R-:W3:Y:S02]  /*16110*/  @!P0 SYNCS.PHASECHK.TRANS64 P0, [R25+URZ+0x31c20], R4 ;  /* 0x031c2004190085a7 */ /* 0x000ee4000800007f */
[----:B---3--:R-:W-:Y:S05]  /*16120*/  @!P0 BRA `(.L_x_9993) ;  /* 0xfffffffc00f08947 */ /* 0x008fea000383ffff */
[----:B------:R-:W-:Y:S05]  /*16130*/  BRA `(.L_x_10061) ;  /* 0xffffffd000487947 */ /* 0x000fea000383ffff */
.L_x_10001:
[----:B0-----:R0:W2:Y:S02]  /*16140*/  SYNCS.PHASECHK.TRANS64.TRYWAIT P0, [R3+URZ+0x31c40], R2 ;  /* 0x031c4002030075a7 */ /* 0x0010a4000800017f */
[----:B--2---:R-:W-:Y:S05]  /*16150*/  @!P0 NANOSLEEP.SYNCS 0x989680 ;  /* 0x009896800000895d */ /* 0x004fea0003900000 */
[----:B------:R-:W2:Y:S02]  /*16160*/  @!P0 SYNCS.PHASECHK.TRANS64 P0, [R3+URZ+0x31c40], R2 ;  /* 0x031c4002030085a7 */ /* 0x000ea4000800007f */
[----:B--2---:R-:W-:Y:S05]  /*16170*/  @!P0 BRA `(.L_x_10001) ;  /* 0xfffffffc00f08947 */ /* 0x004fea000383ffff */
[----:B------:R-:W-:Y:S05]  /*16180*/  BRA `(.L_x_10062) ;  /* 0xffffffd000e87947 */ /* 0x000fea000383ffff */
.L_x_10003:
[----:B0-----:R0:W2:Y:S02]  /*16190*/  SYNCS.PHASECHK.TRANS64.TRYWAIT P0, [R2+URZ+0x60], R5 ;  /* 0x00006005020075a7 */ /* 0x0010a4000800017f */
[----:B--2---:R-:W-:Y:S05]  /*161a0*/  @!P0 NANOSLEEP.SYNCS 0x989680 ;  /* 0x009896800000895d */ /* 0x004fea0003900000 */
[----:B------:R-:W2:Y:S02]  /*161b0*/  @!P0 SYNCS.PHASECHK.TRANS64 P0, [R2+URZ+0x60], R5 ;  /* 0x00006005020085a7 */ /* 0x000ea4000800007f */
[----:B--2---:R-:W-:Y:S05]  /*161c0*/  @!P0 BRA `(.L_x_10003) ;  /* 0xfffffffc00f08947 */ /* 0x004fea000383ffff */
[----:B------:R-:W-:Y:S05]  /*161d0*/  BRA `(.L_x_10063) ;  /* 0xffffffd400747947 */ /* 0x000fea000383ffff */
.L_x_10008:
[----:B--2---:R2:W3:Y:S02]  /*161e0*/  SYNCS.PHASECHK.TRANS64.TRYWAIT P0, [R3+URZ+0x31c40], R2 ;  /* 0x031c4002030075a7 */ /* 0x0044e4000800017f */
[----:B---3--:R-:W-:Y:S05]  /*161f0*/  @!P0 NANOSLEEP.SYNCS 0x989680 ;  /* 0x009896800000895d */ /* 0x008fea0003900000 */
[----:B------:R-:W3:Y:S02]  /*16200*/  @!P0 SYNCS.PHASECHK.TRANS64 P0, [R3+URZ+0x31c40], R2 ;  /* 0x031c4002030085a7 */ /* 0x000ee4000800007f */
[----:B---3--:R-:W-:Y:S05]  /*16210*/  @!P0 BRA `(.L_x_10008) ;  /* 0xfffffffc00f08947 */ /* 0x008fea000383ffff */
[----:B------:R-:W-:Y:S05]  /*16220*/  BRA `(.L_x_10064) ;  /* 0xffffffd800a47947 */ /* 0x000fea000383ffff */
.L_x_10010:
[----:B0-----:R0:W2:Y:S02]  /*16230*/  SYNCS.PHASECHK.TRANS64.TRYWAIT P1, [R3+URZ+0x60], R24 ;  /* 0x00006018030075a7 */ /* 0x0010a4000802017f */
[----:B--2---:R-:W-:Y:S05]  /*16240*/  @!P1 NANOSLEEP.SYNCS 0x989680 ;  /* 0x009896800000995d */ /* 0x004fea0003900000 */
[----:B------:R-:W2:Y:S02]  /*16250*/  @!P1 SYNCS.PHASECHK.TRANS64 P1, [R3+URZ+0x60], R24 ;  /* 0x00006018030095a7 */ /* 0x000ea4000802007f */
[----:B--2---:R-:W-:Y:S05]  /*16260*/  @!P1 BRA `(.L_x_10010) ;  /* 0xfffffffc00f09947 */ /* 0x004fea000383ffff */
[----:B------:R-:W-:Y:S05]  /*16270*/  BRA `(.L_x_10065) ;  /* 0xffffffdc00307947 */ /* 0x000fea000383ffff */
.L_x_10015:
[----:B--2---:R2:W3:Y:S02]  /*16280*/  SYNCS.PHASECHK.TRANS64.TRYWAIT P0, [R2+URZ+0x31c40], R3 ;  /* 0x031c4003020075a7 */ /* 0x0044e4000800017f */
[----:B---3--:R-:W-:Y:S05]  /*16290*/  @!P0 NANOSLEEP.SYNCS 0x989680 ;  /* 0x009896800000895d */ /* 0x008fea0003900000 */
[----:B------:R-:W3:Y:S02]  /*162a0*/  @!P0 SYNCS.PHASECHK.TRANS64 P0, [R2+URZ+0x31c40], R3 ;  /* 0x031c4003020085a7 */ /* 0x000ee4000800007f */
[----:B---3--:R-:W-:Y:S05]  /*162b0*/  @!P0 BRA `(.L_x_10015) ;  /* 0xfffffffc00f08947 */ /* 0x008fea000383ffff */
[----:B------:R-:W-:Y:S05]  /*162c0*/  BRA `(.L_x_10066) ;  /* 0xffffffe0003c7947 */ /* 0x000fea000383ffff */
.L_x_10017:
[----:B0-----:R0:W2:Y:S02]  /*162d0*/  SYNCS.PHASECHK.TRANS64.TRYWAIT P1, [R2+URZ+0x60], R3 ;  /* 0x00006003020075a7 */ /* 0x0010a4000802017f */
[----:B--2---:R-:W-:Y:S05]  /*162e0*/  @!P1 NANOSLEEP.SYNCS 0x989680 ;  /* 0x009896800000995d */ /* 0x004fea0003900000 */
[----:B------:R-:W2:Y:S02]  /*162f0*/  @!P1 SYNCS.PHASECHK.TRANS64 P1, [R2+URZ+0x60], R3 ;  /* 0x00006003020095a7 */ /* 0x000ea4000802007f */
[----:B--2---:R-:W-:Y:S05]  /*16300*/  @!P1 BRA `(.L_x_10017) ;  /* 0xfffffffc00f09947 */ /* 0x004fea000383ffff */
[----:B------:R-:W-:Y:S05]  /*16310*/  BRA `(.L_x_10067) ;  /* 0xffffffe000d07947 */ /* 0x000fea000383ffff */
.L_x_10024:
[----:B---3--:R3:W4:Y:S02]  /*16320*/  SYNCS.PHASECHK.TRANS64.TRYWAIT P0, [R3+URZ+0x31c60], R2 ;  /* 0x031c6002030075a7 */ /* 0x008724000800017f */
[----:B----4-:R-:W-:Y:S05]  /*16330*/  @!P0 NANOSLEEP.SYNCS 0x989680 ;  /* 0x009896800000895d */ /* 0x010fea0003900000 */
[----:B------:R-:W4:Y:S02]  /*16340*/  @!P0 SYNCS.PHASECHK.TRANS64 P0, [R3+URZ+0x31c60], R2 ;  /* 0x031c6002030085a7 */ /* 0x000f24000800007f */
[----:B----4-:R-:W-:Y:S05]  /*16350*/  @!P0 BRA `(.L_x_10024) ;  /* 0xfffffffc00f08947 */ /* 0x010fea000383ffff */
[----:B------:R-:W-:Y:S05]  /*16360*/  BRA `(.L_x_10068) ;  /* 0xffffffe400bc7947 */ /* 0x000fea000383ffff */
.L_x_10026:
        /* <DEDUP_REMOVED lines=8> */
.L_x_10070:
[----:B------:R-:W-:Y:S05]  /*163f0*/  BSYNC B0 ;  /* 0x0000000000007941 */ /* 0x000fea0003800000 */
.L_x_10069:
        /* <DEDUP_REMOVED lines=8> */
.L_x_10071:
[----:B------:R-:W-:Y:S01]  /*16480*/  IMAD.MOV.U32 R5, RZ, RZ, R14 ;  /* 0x000000ffff057224 */ /* 0x000fe200078e000e */
[----:B------:R-:W-:Y:S06]  /*16490*/  BRA `(.L_x_10072) ;  /* 0xffffffe800307947 */ /* 0x000fec000383ffff */
.L_x_10029:
        /* <DEDUP_REMOVED lines=8> */
.L_x_10074:
[----:B------:R-:W-:Y:S05]  /*16520*/  BSYNC B0 ;  /* 0x0000000000007941 */ /* 0x000fea0003800000 */
.L_x_10073:
        /* <DEDUP_REMOVED lines=10> */
.L_x_10075:
        /* <DEDUP_REMOVED lines=8> */
.L_x_10076:
        /* <DEDUP_REMOVED lines=8> */
.L_x_10077:
        /* <DEDUP_REMOVED lines=8> */
.L_x_10078:
        /* <DEDUP_REMOVED lines=8> */
.L_x_10079:
[----:B------:R-:W-:Y:S05]  /*167d0*/  BRA `(.L_x_10080) ;  /* 0xffffffe400f07947 */ /* 0x000fea000383ffff */
.L_x_10034:
[----:B------:R-:W-:Y:S01]  /*167e0*/  BSSY B0, `(.L_x_10081) ;  /* 0x0000008000007945 */ /* 0x000fe20003800000 */
[----:B-----5:R-:W-:Y:S02]  /*167f0*/  IMAD.MOV.U32 R13, RZ, RZ, R2 ;  /* 0x000000ffff0d7224 */ /* 0x020fe400078e0002 */
[----:B------:R-:W-:Y:S02]  /*16800*/  IMAD.MOV.U32 R12, RZ, RZ, 0x1 ;  /* 0x00000001ff0c7424 */ /* 0x000fe400078e00ff */
[----:B------:R-:W-:Y:S02]  /*16810*/  IMAD.MOV.U32 R11, RZ, RZ, RZ ;  /* 0x000000ffff0b7224 */ /* 0x000fe400078e00ff */
[----:B------:R-:W-:-:S07]  /*16820*/  IMAD.MOV.U32 R15, RZ, RZ, -0x1 ;  /* 0xffffffffff0f7424 */ /* 0x000fce00078e00ff */
[----:B012---:R-:W-:Y:S05]  /*16830*/  WARPSYNC.COLLECTIVE R15, `(.L_x_10082) ;  /* 0x000000000f087348 */ /* 0x007fea0003c00000 */
[----:B------:R3:W4:Y:S02]  /*16840*/  SHFL.UP P6, R14, R13, R12, R11 ;  /* 0x0400000c0d0e7389 */ /* 0x00072400000c000b */
[----:B01234-:R-:W-:Y:S01]  /*16850*/  ENDCOLLECTIVE ;  /* 0x000000000000791b */ /* 0x01ffe20003800000 */
.L_x_10082:
[----:B------:R-:W-:Y:S05]  /*16860*/  BSYNC B0 ;  /* 0x0000000000007941 */ /* 0x000fea0003800000 */
.L_x_10081:
        /* <DEDUP_REMOVED lines=10> */
.L_x_10083:
        /* <DEDUP_REMOVED lines=8> */
.L_x_10084:
        /* <DEDUP_REMOVED lines=8> */
.L_x_10085:
        /* <DEDUP_REMOVED lines=8> */
.L_x_10086:
        /* <DEDUP_REMOVED lines=8> */
.L_x_10087:
[----:B------:R-:W-:Y:S05]  /*16b10*/  BRA `(.L_x_10088) ;  /* 0xffffffe400d07947 */ /* 0x000fea000383ffff */
.L_x_10036:
[----:B------:R-:W-:Y:S01]  /*16b20*/  BSSY B0, `(.L_x_10089) ;  /* 0x0000006000007945 */ /* 0x000fe20003800000 */
[----:B------:R-:W-:Y:S01]  /*16b30*/  PLOP3.LUT P6, PT, P6, PT, PT, 0x8, 0x0 ;  /* 0x000000000000781c */ /* 0x000fe200037ce170 */
[----:B------:R-:W-:-:S12]  /*16b40*/  IMAD.MOV.U32 R15, RZ, RZ, -0x1 ;  /* 0xffffffffff0f7424 */ /* 0x000fd800078e00ff */
[----:B01----:R-:W-:Y:S05]  /*16b50*/  WARPSYNC.COLLECTIVE R15, `(.L_x_10090) ;  /* 0x000000000f087348 */ /* 0x003fea0003c00000 */
[----:B------:R-:W-:Y:S01]  /*16b60*/  VOTE.ANY R14, PT, P6 ;  /* 0x00000000000e7806 */ /* 0x000fe200030e0100 */
[----:B01----:R-:W-:Y:S06]  /*16b70*/  ENDCOLLECTIVE ;  /* 0x000000000000791b */ /* 0x003fec0003800000 */
.L_x_10090:
[----:B------:R-:W-:Y:S05]  /*16b80*/  BSYNC B0 ;  /* 0x0000000000007941 */ /* 0x000fea0003800000 */
.L_x_10089:
        /* <DEDUP_REMOVED lines=9> */
.L_x_10091:
[----:B------:R-:W-:Y:S01]  /*16c20*/  MOV R17, R14 ;  /* 0x0000000e00117202 */ /* 0x000fe20000000f00 */
[----:B------:R-:W-:Y:S06]  /*16c30*/  BRA `(.L_x_10092) ;  /* 0xffffffe400c07947 */ /* 0x000fec000383ffff */
.L_x_10038:
[----:B------:R-:W-:Y:S01]  /*16c40*/  BSSY B0, `(.L_x_10093) ;  /* 0x0000007000007945 */ /* 0x000fe20003800000 */
[----:B------:R-:W-:Y:S02]  /*16c50*/  IMAD.MOV.U32 R13, RZ, RZ, R8 ;  /* 0x000000ffff0d7224 */ /* 0x000fe400078e0008 */
[----:B------:R-:W-:Y:S02]  /*16c60*/  IMAD.MOV.U32 R11, RZ, RZ, 0x1f ;  /* 0x0000001fff0b7424 */ /* 0x000fe400078e00ff */
[----:B------:R-:W-:-:S07]  /*16c70*/  IMAD.MOV.U32 R15, RZ, RZ, -0x1 ;  /* 0xffffffffff0f7424 */ /* 0x000fce00078e00ff */
[----:B0123--:R-:W-:Y:S05]  /*16c80*/  WARPSYNC.COLLECTIVE R15, `(.L_x_10094) ;  /* 0x000000000f087348 */ /* 0x00ffea0003c00000 */
[----:B------:R4:W0:Y:S02]  /*16c90*/  SHFL.IDX P6, R14, R13, R12, R11 ;  /* 0x0000000c0d0e7389 */ /* 0x00082400000c000b */
[----:B01234-:R-:W-:Y:S01]  /*16ca0*/  ENDCOLLECTIVE ;  /* 0x000000000000791b */ /* 0x01ffe20003800000 */
.L_x_10094:
[----:B------:R-:W-:Y:S05]  /*16cb0*/  BSYNC B0 ;  /* 0x0000000000007941 */ /* 0x000fea0003800000 */
.L_x_10093:
[----:B------:R-:W-:Y:S05]  /*16cc0*/  BRA `(.L_x_10037) ;  /* 0xffffffe400b87947 */ /* 0x000fea000383ffff */
.L_x_10042:
[----:B0-----:R0:W2:Y:S02]  /*16cd0*/  SYNCS.PHASECHK.TRANS64.TRYWAIT P0, [R9+URZ+0x31c20], R0 ;  /* 0x031c2000090075a7 */ /* 0x0010a4000800017f */
[----:B--2---:R-:W-:Y:S05]  /*16ce0*/  @!P0 NANOSLEEP.SYNCS 0x989680 ;  /* 0x009896800000895d */ /* 0x004fea0003900000 */
[----:B------:R-:W2:Y:S02]  /*16cf0*/  @!P0 SYNCS.PHASECHK.TRANS64 P0, [R9+URZ+0x31c20], R0 ;  /* 0x031c2000090085a7 */ /* 0x000ea4000800007f */
[----:B--2---:R-:W-:Y:S05]  /*16d00*/  @!P0 BRA `(.L_x_10042) ;  /* 0xfffffffc00f08947 */ /* 0x004fea000383ffff */
[----:B------:R-:W-:Y:S05]  /*16d10*/  BRA `(.L_x_10095) ;  /* 0xffffffec00287947 */ /* 0x000fea000383ffff */
.L_x_10043:
        /* <DEDUP_REMOVED lines=11> */
.L_x_10097:
[----:B------:R-:W-:Y:S05]  /*16dd0*/  BSYNC B0 ;  /* 0x0000000000007941 */ /* 0x000fea0003800000 */
.L_x_10096:
[----:B------:R-:W-:Y:S05]  /*16de0*/  BRA `(.L_x_10098) ;  /* 0xffffffec00107947 */ /* 0x000fea000383ffff */
.L_x_10046:
[----:B------:R-:W-:Y:S01]  /*16df0*/  BSSY B1, `(.L_x_10099) ;  /* 0x0000006000017945 */ /* 0x000fe20003800000 */
[----:B------:R-:W-:-:S07]  /*16e00*/  IMAD.MOV.U32 R15, RZ, RZ, -0x1 ;  /* 0xffffffffff0f7424 */ /* 0x000fce00078e00ff */
[----:B01----:R-:W-:Y:S05]  /*16e10*/  WARPSYNC.COLLECTIVE R15, `(.L_x_10100) ;  /* 0x000000000f0c7348 */ /* 0x003fea0003c00000 */
[----:B------:R-:W-:Y:S02]  /*16e20*/  ELECT P6, UR62, PT ;  /* 0x00000000003e782f */ /* 0x000fe400038c0000 */
[----:B------:R-:W-:Y:S01]  /*16e30*/  MOV R14, UR62 ;  /* 0x0000003e000e7c02 */ /* 0x000fe20008000f00 */
[----:B01----:R-:W-:Y:S10]  /*16e40*/  ENDCOLLECTIVE ;  /* 0x000000000000791b */ /* 0x003ff40003800000 */
.L_x_10100:
[----:B------:R-:W-:Y:S05]  /*16e50*/  BSYNC B1 ;  /* 0x0000000000017941 */ /* 0x000fea0003800000 */
.L_x_10099:
[----:B------:R-:W-:Y:S05]  /*16e60*/  BRA `(.L_x_10101) ;  /* 0xffffffec00087947 */ /* 0x000fea000383ffff */
.L_x_10048:
[----:B0-----:R0:W2:Y:S02]  /*16e70*/  SYNCS.PHASECHK.TRANS64.TRYWAIT P0, [R7+URZ], R2 ;  /* 0x00000002070075a7 */ /* 0x0010a4000800017f */
[----:B--2---:R-:W-:Y:S05]  /*16e80*/  @!P0 NANOSLEEP.SYNCS 0x989680 ;  /* 0x009896800000895d */ /* 0x004fea0003900000 */
[----:B------:R-:W2:Y:S02]  /*16e90*/  @!P0 SYNCS.PHASECHK.TRANS64 P0, [R7+URZ], R2 ;  /* 0x00000002070085a7 */ /* 0x000ea4000800007f */
[----:B--2---:R-:W-:Y:S05]  /*16ea0*/  @!P0 BRA `(.L_x_10048) ;  /* 0xfffffffc00f08947 */ /* 0x004fea000383ffff */
[----:B------:R-:W-:Y:S05]  /*16eb0*/  BRA `(.L_x_10102) ;  /* 0xffffffec00447947 */ /* 0x000fea000383ffff */
.L_x_10049:
[----:B--2---:R2:W3:Y:S02]  /*16ec0*/  SYNCS.PHASECHK.TRANS64.TRYWAIT P0, [R3+URZ], R0 ;  /* 0x00000000030075a7 */ /* 0x0044e4000800017f */
[----:B---3--:R-:W-:Y:S05]  /*16ed0*/  @!P0 NANOSLEEP.SYNCS 0x989680 ;  /* 0x009896800000895d */ /* 0x008fea0003900000 */
[----:B------:R-:W3:Y:S02]  /*16ee0*/  @!P0 SYNCS.PHASECHK.TRANS64 P0, [R3+URZ], R0 ;  /* 0x00000000030085a7 */ /* 0x000ee4000800007f */
[----:B---3--:R-:W-:Y:S05]  /*16ef0*/  @!P0 BRA `(.L_x_10049) ;  /* 0xfffffffc00f08947 */ /* 0x008fea000383ffff */
[----:B------:R-:W-:Y:S05]  /*16f00*/  BRA `(.L_x_10103) ;  /* 0xffffffec00387947 */ /* 0x000fea000383ffff */
.L_x_10051:
[----:B--2---:R2:W3:Y:S02]  /*16f10*/  SYNCS.PHASECHK.TRANS64.TRYWAIT P0, [R5+URZ], R2 ;  /* 0x00000002050075a7 */ /* 0x0044e4000800017f */
[----:B---3--:R-:W-:Y:S05]  /*16f20*/  @!P0 NANOSLEEP.SYNCS 0x989680 ;  /* 0x009896800000895d */ /* 0x008fea0003900000 */
[----:B------:R-:W3:Y:S02]  /*16f30*/  @!P0 SYNCS.PHASECHK.TRANS64 P0, [R5+URZ], R2 ;  /* 0x00000002050085a7 */ /* 0x000ee4000800007f */
[----:B---3--:R-:W-:Y:S05]  /*16f40*/  @!P0 BRA `(.L_x_10051) ;  /* 0xfffffffc00f08947 */ /* 0x008fea000383ffff */
[----:B------:R-:W-:Y:S05]  /*16f50*/  BRA `(.L_x_10104) ;  /* 0xffffffec003c7947 */ /* 0x000fea000383ffff */
.L_x_10105:
        /* <DEDUP_REMOVED lines=10> */
.L_x_12783:


//--------------------- .text._ZN7cutlass13device_kernelIN5flash11enable_sm90INS1_16FlashAttnFwdSm90INS1_25CollectiveMainloopFwdSm90ILi2EN4cute5tupleIJNS5_1CILi1EEES8_S8_EEENS6_IJNS7_ILi192EEENS7_ILi144EEENS7_ILi96EEEEEELi96ENS_6half_tEfNS_4arch4Sm90ELb1ELb0ELb1ELb1ELb0ELb1ELb0ELb0ELb1ELb0ELb0ELb0EEENS1_21CollectiveEpilogueFwdINS6_IJSA_SC_SB_EEES9_SE_SG_Li384ELb1ELb0ELb0ELb0EEENS1_36VarlenDynamicPersistentTileSchedulerILi192ELi144ELi384ELi32ELb0ELb0ELb1ELb1ELb1ELb1EEEEEEEEEvNT_6ParamsE --------------------------
	.section	.text._ZN7cutlass13device_kernelIN5flash11enable_sm90INS1_16FlashAttnFwdSm90INS1_25CollectiveMainloopFwdSm90ILi2EN4cute5tupleIJNS5_1CILi1EEES8_S8_EEENS6_IJNS7_ILi192EEENS7_ILi144EEENS7_ILi96EEEEEELi96ENS_6half_tEfNS_4arch4Sm90ELb1ELb0ELb1ELb1ELb0ELb1ELb0ELb0ELb1ELb0ELb0ELb0EEENS1_21CollectiveEpilogueFwdINS6_IJSA_SC_SB_EEES9_SE_SG_Li384ELb1ELb0ELb0ELb0EEENS1_36VarlenDynamicPersistentTileSchedulerILi192ELi144ELi384ELi32ELb0ELb0ELb1ELb1ELb1ELb1EEEEEEEEEvNT_6ParamsE,"ax",@progbits
	.align	128
.text._ZN7cutlass13device_kernelIN5flash11enable_sm90INS1_16FlashAttnFwdSm90INS1_25CollectiveMainloopFwdSm90ILi2EN4cute5tupleIJNS5_1CILi1EEES8_S8_EEENS6_IJNS7_ILi192EEENS7_ILi144EEENS7_ILi96EEEEEELi96ENS_6half_tEfNS_4arch4Sm90ELb1ELb0ELb1ELb1ELb0ELb1ELb0ELb0ELb1ELb0ELb0ELb0EEENS1_21CollectiveEpilogueFwdINS6_IJSA_SC_SB_EEES9_SE_SG_Li384ELb1ELb0ELb0ELb0EEENS1_36VarlenDynamicPersistentTileSchedulerILi192ELi144ELi384ELi32ELb0ELb0ELb1ELb1ELb1ELb1EEEEEEEEEvNT_6ParamsE:
        .type           _ZN7cutlass13device_kernelIN5flash11enable_sm90INS1_16FlashAttnFwdSm90INS1_25CollectiveMainloopFwdSm90ILi2EN4cute5tupleIJNS5_1CILi1EEES8_S8_EEENS6_IJNS7_ILi192EEENS7_ILi144EEENS7_ILi96EEEEEELi96ENS_6half_tEfNS_4arch4Sm90ELb1ELb0ELb1ELb1ELb0ELb1ELb0ELb0ELb1ELb0ELb0ELb0EEENS1_21CollectiveEpilogueFwdINS6_IJSA_SC_SB_EEES9_SE_SG_Li384ELb1ELb0ELb0ELb0EEENS1_36VarlenDynamicPersistentTileSchedulerILi192ELi144ELi384ELi32ELb0ELb0ELb1ELb1ELb1ELb1EEEEEEEEEvNT_6ParamsE,@function
        .size           _ZN7cutlass13device_kernelIN5flash11enable_sm90INS1_16FlashAttnFwdSm90INS1_25CollectiveMainloopFwdSm90ILi2EN4cute5tupleIJNS5_1CILi1EEES8_S8_EEENS6_IJNS7_ILi192EEENS7_ILi144EEENS7_ILi96EEEEEELi96ENS_6half_tEfNS_4arch4Sm90ELb1ELb0ELb1ELb1ELb0ELb1ELb0ELb0ELb1ELb0ELb0ELb0EEENS1_21CollectiveEpilogueFwdINS6_IJSA_SC_SB_EEES9_SE_SG_Li384ELb1ELb0ELb0ELb0EEENS1_36VarlenDynamicPersistentTileSchedulerILi192ELi144ELi384ELi32ELb0ELb0ELb1ELb1ELb1ELb1EEEEEEEEEvNT_6ParamsE,(.L_x_12784 - _ZN7cutlass13device_kernelIN5flash11enable_sm90INS1_16FlashAttnFwdSm90INS1_25CollectiveMainloopFwdSm90ILi2EN4cute5tupleIJNS5_1CILi1EEES8_S8_EEENS6_IJNS7_ILi192EEENS7_ILi144EEENS7_ILi96EEEEEELi96ENS_6half_tEfNS_4arch4Sm90ELb1ELb0ELb1ELb1ELb0ELb1ELb0ELb0ELb1ELb0ELb0ELb0EEENS1_21CollectiveEpilogueFwdINS6_IJSA_SC_SB_EEES9_SE_SG_Li384ELb1ELb0ELb0ELb0EEENS1_36VarlenDynamicPersistentTileSchedulerILi192ELi144ELi384ELi32ELb0ELb0ELb1ELb1ELb1ELb1EEEEEEEEEvNT_6ParamsE)
        .other          _ZN7cutlass13device_kernelIN5flash11enable_sm90INS1_16FlashAttnFwdSm90INS1_25CollectiveMainloopFwdSm90ILi2EN4cute5tupleIJNS5_1CILi1EEES8_S8_EEENS6_IJNS7_ILi192EEENS7_ILi144EEENS7_ILi96EEEEEELi96ENS_6half_tEfNS_4arch4Sm90ELb1ELb0ELb1ELb1ELb0ELb1ELb0ELb0ELb1ELb0ELb0ELb0EEENS1_21CollectiveEpilogueFwdINS6_IJSA_SC_SB_EEES9_SE_SG_Li384ELb1ELb0ELb0ELb0EEENS1_36VarlenDynamicPersistentTileSchedulerILi192ELi144ELi384ELi32ELb0ELb0ELb1ELb1ELb1ELb1EEEEEEEEEvNT_6ParamsE,@"STO_CUDA_ENTRY STV_DEFAULT"
_ZN7cutlass13device_kernelIN5flash11enable_sm90INS1_16FlashAttnFwdSm90INS1_25CollectiveMainloopFwdSm90ILi2EN4cute5tupleIJNS5_1CILi1EEES8_S8_EEENS6_IJNS7_ILi192EEENS7_ILi144EEENS7_ILi96EEEEEELi96ENS_6half_tEfNS_4arch4Sm90ELb1ELb0ELb1ELb1ELb0ELb1ELb0ELb0ELb1ELb0ELb0ELb0EEENS1_21CollectiveEpilogueFwdINS6_IJSA_SC_SB_EEES9_SE_SG_Li384ELb1ELb0ELb0ELb0EEENS1_36VarlenDynamicPersistentTileSchedulerILi192ELi144ELi384ELi32ELb0ELb0ELb1ELb1ELb1ELb1EEEEEEEEEvNT_6ParamsE:
        /* <DEDUP_REMOVED lines=27> */
.L_x_10107:
[----:B------:R-:W-:Y:S05]  /*01b0*/  BSYNC B0 ;  /* 0x0000000000007941 */ /* 0x000fea0003800000 */
.L_x_10106:
        /* <DEDUP_REMOVED lines=41> */
.L_x_10108:
        /* <DEDUP_REMOVED lines=22> */
.L_x_10109:
        /* <DEDUP_REMOVED lines=18> */
.L_x_10110:
        /* <DEDUP_REMOVED lines=22> */
.L_x_10111:
        /* <DEDUP_REMOVED lines=22> */
.L_x_10112:
[----:B------:R-:W-:Y:S01]  /*0990*/  PLOP3.LUT P0, PT, PT, PT, UP0, 0x80, 0x0 ;  /* 0x000000000000781c */ /* 0x000fe20003f0f008 */
[----:B------:R-:W-:Y:S01]  /*09a0*/  UMOV UR60, 0x1 ;  /* 0x00000001003c7882 */ /* 0x000fe20000000000 */
[----:B------:R-:W-:Y:S01]  /*09b0*/  NOP ;  /* 0x0000000000007918 */ /* 0x000fe20000000000 */
[----:B------:R-:W-:Y:S01]  /*09c0*/  USEL UR60, UR60, 0x2, !UP0 ;  /* 0x000000023c3c7887 */ /* 0x000fe2000c000000 */
[----:B------:R-:W-:Y:S01]  /*09d0*/  BSSY B7, `(.L_x_10113) ;  /* 0x000225a000077945 */ /* 0x000fe20003800000 */
[----:B012-4-:R-:W-:Y:S08]  /*09e0*/  BAR.SYNC.DEFER_BLOCKING 0x0 ;  /* 0x0000000000007b1d */ /* 0x017ff00000010000 */
[----:B------:R-:W-:Y:S05]  /*09f0*/  @!P0 BRA `(.L_x_10114) ;  /* 0x000001c800088947 */ /* 0x000fea0003800000 */
.L_x_10115:
[----:B------:R-:W-:-:S08]  /*0a00*/  NOP ;  /* 0x0000000000007918 */ /* 0x000fd00000000000 */
[----:B------:R-:W0:Y:S02]  /*0a10*/  USETMAXREG.TRY_ALLOC.CTAPOOL UP0, 0xa0 ;  /* 0x000000a0000079c8 */ /* 0x000e240008000600 */
[----:B0-----:R-:W-:-:S13]  /*0a20*/  PLOP3.LUT P0, PT, PT, PT, UP0, 0x80, 0x0 ;  /* 0x000000000000781c */ /* 0x001fda0003f0f008 */
[----:B------:R-:W-:Y:S05]  /*0a30*/  @!P0 BRA `(.L_x_10115) ;  /* 0xfffffffc00f08947 */ /* 0x000fea000383ffff */
[----:B------:R-:W2:Y:S01]  /*0a40*/  LDL.LU R0, [R1+0x44] ;  /* 0x0000440001007983 */ /* 0x000ea20000300800 */
        /* <DEDUP_REMOVED lines=18> */
[----:B------:R-:W0:Y:S01]  /*0b70*/  S2R R0, SR_TID.X ;  /* 0x0000000000007919 */ /* 0x000e220000002100 */
[----:B------:R-:W-:Y:S01]  /*0b80*/  R2UR UR61, R16 ;  /* 0x00000000103d72ca */ /* 0x000fe200000e0000 */
[----:B------:R-:W-:-:S12]  /*0b90*/  ULOP3.LUT UR4, UR60, 0x1, URZ, 0xfc, !UPT ;  /* 0x000000013c047892 */ /* 0x000fd8000f8efc3f */
[----:B------:R-:W-:Y:S01]  /*0ba0*/  UIADD3 UR61, UR61, 0xda00, URZ ;  /* 0x0000da003d3d7890 */ /* 0x000fe2000fffe03f */
[----:B0-----:R-:W-:-:S05]  /*0bb0*/  VIADD R24, R0, 0xffffff80 ;  /* 0xffffff8000187836 */ /* 0x001fca0000000000 */
[----:B------:R-:W-:Y:S02]  /*0bc0*/  SHF.R.S32.HI R0, RZ, 0x1f, R24 ;  /* 0x0000001fff007819 */ /* 0x000fe40000011418 */
[-C--:B------:R-:W-:Y:S02]  /*0bd0*/  LEA.HI R13, R24, R24.reuse, RZ, 0x1 ;  /* 0x00000018180d7211 */ /* 0x080fe400078f08ff */
[----:B------:R-:W-:Y:S02]  /*0be0*/  LEA.HI R2, R0, R24, RZ, 0x7 ;  /* 0x0000001800027211 */ /* 0x000fe400078f38ff */
[----:B------:R-:W-:Y:S02]  /*0bf0*/  SHF.R.S32.HI R144, RZ, 0x1, R13 ;  /* 0x00000001ff907819 */ /* 0x000fe4000001140d */
[----:B------:R-:W-:Y:S02]  /*0c00*/  SHF.R.S32.HI R3, RZ, 0x7, R2 ;  /* 0x00000007ff037819 */ /* 0x000fe40000011402 */
[----:B------:R-:W-:-:S02]  /*0c10*/  LOP3.LUT R2, R2, 0xffffff80, RZ, 0xc0, !PT ;  /* 0xffffff8002027812 */ /* 0x000fc400078ec0ff */
[----:B------:R-:W-:Y:S01]  /*0c20*/  LEA.HI R4, R0, R24, RZ, 0x4 ;  /* 0x0000001800047211 */ /* 0x000fe200078f20ff */
[----:B------:R-:W-:Y:S01]  /*0c30*/  IMAD.HI R7, R3, 0x55555556, RZ ;  /* 0x5555555603077827 */ /* 0x000fe200078e02ff */
[----:B------:R-:W-:Y:S02]  /*0c40*/  LEA.HI R12, R13, R144, RZ, 0x1 ;  /* 0x000000900d0c7211 */ /* 0x000fe400078f08ff */
[----:B------:R-:W-:Y:S01]  /*0c50*/  SHF.R.S32.HI R5, RZ, 0x4, R4 ;  /* 0x00000004ff057819 */ /* 0x000fe20000011404 */
[----:B------:R-:W-:Y:S01]  /*0c60*/  IMAD.IADD R6, R24, 0x1, -R2 ;  /* 0x0000000118067824 */ /* 0x000fe200078e0a02 */
[----:B------:R-:W-:Y:S02]  /*0c70*/  LEA.HI R8, R7, R7, RZ, 0x1 ;  /* 0x0000000707087211 */ /* 0x000fe400078f08ff */
[----:B------:R-:W-:Y:S02]  /*0c80*/  LOP3.LUT R15, R12, 0x7fffffe, RZ, 0xc0, !PT ;  /* 0x07fffffe0c0f7812 */ /* 0x000fe400078ec0ff */
[----:B------:R-:W-:Y:S01]  /*0c90*/  SHF.R.S32.HI R7, RZ, 0x1f, R6 ;  /* 0x0000001fff077819 */ /* 0x000fe20000011406 */
[----:B------:R-:W-:Y:S01]  /*0ca0*/  IMAD R8, R8, -0x3, R3 ;  /* 0xfffffffd08087824 */ /* 0x000fe200078e0203 */
[----:B------:R-:W-:Y:S01]  /*0cb0*/  LEA.HI R2, R4, R5, RZ, 0x1 ;  /* 0x0000000504027211 */ /* 0x000fe200078f08ff */
[----:B------:R-:W-:Y:S01]  /*0cc0*/  IMAD.IADD R14, R144, 0x1, -R15 ;  /* 0x00000001900e7824 */ /* 0x000fe200078e0a0f */
[----:B------:R-:W-:-:S02]  /*0cd0*/  LEA.HI R12, R7, R6, RZ, 0x2 ;  /* 0x00000006070c7211 */ /* 0x000fc400078f10ff */
[----:B------:R-:W-:Y:S01]  /*0ce0*/  LOP3.LUT R4, R4, 0xfffffff0, RZ, 0xc0, !PT ;  /* 0xfffffff004047812 */ /* 0x000fe200078ec0ff */
[----:B------:R-:W-:Y:S01]  /*0cf0*/  IMAD R19, R5, 0x8, R14 ;  /* 0x0000000805137824 */ /* 0x000fe200078e020e */
[----:B------:R-:W-:Y:S02]  /*0d00*/  LOP3.LUT R3, R12, 0x7ffffffc, RZ, 0xc0, !PT ;  /* 0x7ffffffc0c037812 */ /* 0x000fe400078ec0ff */
[----:B------:R-:W-:Y:S01]  /*0d10*/  LEA.HI R14, R7, R6, RZ, 0x5 ;  /* 0x00000006070e7211 */ /* 0x000fe200078f28ff */
[----:B------:R-:W-:Y:S01]  /*0d20*/  IMAD.IADD R4, R24, 0x1, -R4 ;  /* 0x0000000118047824 */ /* 0x000fe200078e0a04 */
[----:B------:R-:W-:Y:S01]  /*0d30*/  LOP3.LUT R2, R2, 0x1ffffffe, RZ, 0xc0, !PT ;  /* 0x1ffffffe02027812 */ /* 0x000fe200078ec0ff */
[----:B------:R-:W-:Y:S01]  /*0d40*/  IMAD.IADD R6, R6, 0x1, -R3 ;  /* 0x0000000106067824 */ /* 0x000fe200078e0a03 */
[----:B------:R-:W-:Y:S01]  /*0d50*/  LOP3.LUT R13, R13, 0xfffffffe, RZ, 0xc0, !PT ;  /* 0xfffffffe0d0d7812 */ /* 0x000fe200078ec0ff */
[----:B------:R-:W-:Y:S01]  /*0d60*/  IMAD.SHL.U32 R20, R19, 0x20, RZ ;  /* 0x0000002013147824 */ /* 0x000fe200078e00ff */
[----:B------:R-:W-:Y:S01]  /*0d70*/  SHF.R.S32.HI R3, RZ, 0x1f, R4 ;  /* 0x0000001fff037819 */ /* 0x000fe20000011404 */
[----:B------:R-:W-:Y:S01]  /*0d80*/  IMAD.IADD R2, R5, 0x1, -R2 ;  /* 0x0000000105027824 */ /* 0x000fe200078e0a02 */
[----:B------:R0:W-:Y:S01]  /*0d90*/  STL [R1+0x68], R6 ;  /* 0x0000680601007387 */ /* 0x0001e20000100800 */
[-C--:B------:R-:W-:Y:S01]  /*0da0*/  LEA.HI R5, R0, R24.reuse, RZ, 0x5 ;  /* 0x0000001800057211 */ /* 0x080fe200078f28ff */
[----:B------:R-:W-:Y:S01]  /*0db0*/  IMAD.IADD R18, R24, 0x1, -R13 ;  /* 0x0000000118127824 */ /* 0x000fe200078e0a0d */
[--C-:B------:R-:W-:Y:S01]  /*0dc0*/  SHF.R.S32.HI R13, RZ, 0x2, R12.reuse ;  /* 0x00000002ff0d7819 */ /* 0x100fe2000001140c */
[----:B------:R-:W-:Y:S01]  /*0dd0*/  IMAD.SHL.U32 R2, R2, 0x8, RZ ;  /* 0x0000000802027824 */ /* 0x000fe200078e00ff */
[----:B------:R-:W-:Y:S01]  /*0de0*/  SHF.R.S32.HI R7, RZ, 0x5, R5 ;  /* 0x00000005ff077819 */ /* 0x000fe20000011405 */
[----:B------:R-:W-:Y:S01]  /*0df0*/  IMAD.SHL.U32 R23, R18, 0x8, RZ ;  /* 0x0000000812177824 */ /* 0x000fe200078e00ff */
[----:B------:R-:W-:Y:S01]  /*0e00*/  SHF.R.S32.HI R12, RZ, 0x1f, R12 ;  /* 0x0000001fff0c7819 */ /* 0x000fe2000001140c */
[----:B------:R-:W-:Y:S01]  /*0e10*/  IMAD.MOV.U32 R19, RZ, RZ, RZ ;  /* 0x000000ffff137224 */ /* 0x000fe200078e00ff */
[----:B------:R-:W-:Y:S01]  /*0e20*/  SHF.R.S32.HI R14, RZ, 0x5, R14 ;  /* 0x00000005ff0e7819 */ /* 0x000fe2000001140e */
[----:B------:R-:W-:Y:S01]  /*0e30*/  VIADD R25, R23, 0x10 ;  /* 0x0000001017197836 */ /* 0x000fe20000000000 */
[----:B0-----:R-:W-:Y:S01]  /*0e40*/  LEA.HI R6, R0, R24, RZ, 0x2 ;  /* 0x0000001800067211 */ /* 0x001fe200078f10ff */
[----:B------:R-:W-:Y:S01]  /*0e50*/  IMAD R17, R7, 0x10, R4 ;  /* 0x0000001007117824 */ /* 0x000fe200078e0204 */
[CC--:B------:R-:W-:Y:S01]  /*0e60*/  LEA.HI R0, R3.reuse, R4.reuse, RZ, 0x3 ;  /* 0x0000000403007211 */ /* 0x0c0fe200078f18ff */
[----:B------:R-:W-:Y:S01]  /*0e70*/  IMAD.SHL.U32 R18, R18, 0x4, RZ ;  /* 0x0000000412127824 */ /* 0x000fe200078e00ff */
[----:B------:R-:W-:Y:S01]  /*0e80*/  LEA.HI R3, R3, R4, RZ, 0x2 ;  /* 0x0000000403037211 */ /* 0x000fe200078f10ff */
[----:B------:R-:W-:Y:S01]  /*0e90*/  IMAD.U32 R17, R17, 0x20, R2 ;  /* 0x0000002011117824 */ /* 0x000fe200078e0002 */
[--C-:B------:R-:W-:Y:S01]  /*0ea0*/  SHF.R.S32.HI R26, RZ, 0x2, R6.reuse ;  /* 0x00000002ff1a7819 */ /* 0x100fe20000011406 */
[----:B------:R-:W-:Y:S01]  /*0eb0*/  IMAD.SHL.U32 R0, R0, 0x10, RZ ;  /* 0x0000001000007824 */ /* 0x000fe200078e00ff */
[----:B------:R-:W-:-:S02]  /*0ec0*/  SHF.R.S32.HI R15, RZ, 0x1f, R6 ;  /* 0x0000001fff0f7819 */ /* 0x000fc40000011406 */
[----:B------:R-:W-:Y:S01]  /*0ed0*/  LOP3.LUT R5, R3, 0x7fffffc, RZ, 0xc0, !PT ;  /* 0x07fffffc03057812 */ /* 0x000fe200078ec0ff */
[----:B------:R-:W-:Y:S01]  /*0ee0*/  STL [R1+0x78], R26 ;  /* 0x0000781a01007387 */ /* 0x000fe20000100800 */
[----:B------:R-:W-:Y:S02]  /*0ef0*/  LOP3.LUT R0, R0, 0x7fffff80, RZ, 0xc0, !PT ;  /* 0x7fffff8000007812 */ /* 0x000fe400078ec0ff */
[----:B------:R-:W-:Y:S01]  /*0f00*/  LEA.HI R15, R15, R26, RZ, 0x2 ;  /* 0x0000001a0f0f7211 */ /* 0x000fe200078f10ff */
[----:B------:R-:W-:Y:S01]  /*0f10*/  IMAD.IADD R5, R4, 0x1, -R5 ;  /* 0x0000000104057824 */ /* 0x000fe200078e0a05 */
[----:B------:R-:W-:Y:S01]  /*0f20*/  SHF.R.S32.HI R3, RZ, 0x2, R3 ;  /* 0x00000002ff037819 */ /* 0x000fe20000011403 */
[----:B------:R-:W-:Y:S01]  /*0f30*/  IMAD R0, R7, 0x100, R0 ;  /* 0x0000010007007824 */ /* 0x000fe200078e0200 */
[----:B------:R-:W-:Y:S02]  /*0f40*/  LEA.HI R12, R12, R13, RZ, 0x3 ;  /* 0x0000000d0c0c7211 */ /* 0x000fe400078f18ff */
[----:B------:R-:W-:Y:S01]  /*0f50*/  LOP3.LUT R15, R15, 0xfffffffc, RZ, 0xc0, !PT ;  /* 0xfffffffc0f0f7812 */ /* 0x000fe200078ec0ff */
[----:B------:R-:W-:Y:S01]  /*0f60*/  IMAD R5, R5, 0x10, R0 ;  /* 0x0000001005057824 */ /* 0x000fe200078e0200 */
[----:B------:R-:W-:Y:S01]  /*0f70*/  LOP3.LUT R12, R12, 0xfffffff8, RZ, 0xc0, !PT ;  /* 0xfffffff80c0c7812 */ /* 0x000fe200078ec0ff */
[----:B------:R-:W-:Y:S01]  /*0f80*/  IMAD.SHL.U32 R3, R3, 0x40, RZ ;  /* 0x0000004003037824 */ /* 0x000fe200078e00ff */
[----:B------:R-:W-:Y:S01]  /*0f90*/  SHF.R.S32.HI R0, RZ, 0x1f, R25 ;  /* 0x0000001fff007819 */ /* 0x000fe20000011419 */
[----:B------:R-:W-:Y:S01]  /*0fa0*/  IMAD.IADD R22, R26, 0x1, -R15 ;  /* 0x000000011a167824 */ /* 0x000fe200078e0a0f */
[----:B------:R-:W-:Y:S01]  /*0fb0*/  IADD3 R21, R23, 0x20, RZ ;  /* 0x0000002017157810 */ /* 0x000fe20007ffe0ff */
[----:B------:R-:W-:Y:S01]  /*0fc0*/  IMAD.IADD R13, R13, 0x1, -R12 ;  /* 0x000000010d0d7824 */ /* 0x000fe200078e0a0c */
[----:B------:R-:W-:-:S02]  /*0fd0*/  LEA.HI R4, R0, R25, RZ, 0x3 ;  /* 0x0000001900047211 */ /* 0x000fc400078f18ff */
[----:B------:R-:W-:Y:S01]  /*0fe0*/  LEA.HI R7, R0, R25, RZ, 0x5 ;  /* 0x0000001900077211 */ /* 0x000fe200078f28ff */
[----:B------:R-:W-:Y:S01]  /*0ff0*/  IMAD.SHL.U32 R0, R22, 0x40, RZ ;  /* 0x0000004016007824 */ /* 0x000fe200078e00ff */
[----:B------:R-:W-:Y:S01]  /*1000*/  LOP3.LUT R3, R3, 0x40, RZ, 0xc0, !PT ;  /* 0x0000004003037812 */ /* 0x000fe200078ec0ff */
[----:B------:R0:W-:Y:S01]  /*1010*/  STL [R1+0x8c], R22 ;  /* 0x00008c1601007387 */ /* 0x0001e20000100800 */
[----:B------:R-:W-:Y:S01]  /*1020*/  SHF.R.S32.HI R12, RZ, 0x1f, R21 ;  /* 0x0000001fff0c7819 */ /* 0x000fe20000011415 */
[----:B------:R-:W-:Y:S01]  /*1030*/  IMAD R13, R14, 0x10, R13 ;  /* 0x000000100e0d7824 */ /* 0x000fe200078e020d */
[----:B------:R-:W-:Y:S01]  /*1040*/  LOP3.LUT R2, R3, 0x8, R2, 0xf8, !PT ;  /* 0x0000000803027812 */ /* 0x000fe200078ef802 */
[----:B------:R-:W-:Y:S01]  /*1050*/  STL [R1+0x40], R20 ;  /* 0x0000401401007387 */ /* 0x000fe20000100800 */
[----:B------:R-:W-:Y:S02]  /*1060*/  LEA.HI R15, R12, R21, RZ, 0x3 ;  /* 0x000000150c0f7211 */ /* 0x000fe400078f18ff */
[----:B------:R-:W-:-:S02]  /*1070*/  LOP3.LUT R0, R0, 0xc0, RZ, 0xc0, !PT ;  /* 0x000000c000007812 */ /* 0x000fc400078ec0ff */
[----:B------:R-:W-:Y:S01]  /*1080*/  SHF.R.U32.HI R3, RZ, 0x3, R3 ;  /* 0x00000003ff037819 */ /* 0x000fe20000011603 */
[----:B0-----:R-:W-:Y:S01]  /*1090*/  IMAD.MOV.U32 R22, RZ, RZ, RZ ;  /* 0x000000ffff167224 */ /* 0x001fe200078e00ff */
[----:B------:R-:W-:Y:S01]  /*10a0*/  LEA.HI R12, R12, R21, RZ, 0x5 ;  /* 0x000000150c0c7211 */ /* 0x000fe200078f28ff */
[----:B------:R0:W-:Y:S01]  /*10b0*/  STL [R1+0x38], R0 ;  /* 0x0000380001007387 */ /* 0x0001e20000100800 */
[----:B------:R-:W-:Y:S02]  /*10c0*/  SHF.R.S32.HI R7, RZ, 0x5, R7 ;  /* 0x00000005ff077819 */ /* 0x000fe40000011407 */
[----:B------:R-:W-:Y:S01]  /*10d0*/  LOP3.LUT R4, R0, 0x18, R4, 0xf8, !PT ;  /* 0x0000001800047812 */ /* 0x000fe200078ef804 */
[----:B------:R1:W-:Y:S01]  /*10e0*/  STL [R1+0x98], R17 ;  /* 0x0000981101007387 */ /* 0x0003e20000100800 */
[----:B------:R-:W-:Y:S01]  /*10f0*/  SHF.R.U32.HI R21, RZ, 0x3, R0 ;  /* 0x00000003ff157819 */ /* 0x000fe20000011600 */
[----:B------:R-:W-:Y:S01]  /*1100*/  IMAD R7, R7, 0x1800, R20 ;  /* 0x0000180007077824 */ /* 0x000fe200078e0214 */
[----:B------:R-:W-:-:S02]  /*1110*/  LOP3.LUT R2, R2, R3, RZ, 0x3c, !PT ;  /* 0x0000000302027212 */ /* 0x000fc400078e3cff */
[----:B------:R-:W-:Y:S01]  /*1120*/  SHF.R.S32.HI R12, RZ, 0x5, R12 ;  /* 0x00000005ff0c7819 */ /* 0x000fe2000001140c */
[----:B------:R-:W-:Y:S01]  /*1130*/  STL [R1+0x3c], R21 ;  /* 0x00003c1501007387 */ /* 0x000fe20000100800 */
[----:B------:R-:W-:Y:S01]  /*1140*/  LOP3.LUT R15, R0, 0x18, R15, 0xf8, !PT ;  /* 0x00000018000f7812 */ /* 0x000fe200078ef80f */
[----:B------:R-:W-:Y:S01]  /*1150*/  IMAD.IADD R5, R2, 0x1, R5 ;  /* 0x0000000102057824 */ /* 0x000fe200078e0205 */
[----:B------:R-:W-:Y:S01]  /*1160*/  LOP3.LUT R6, R6, 0x1ffffffc, RZ, 0xc0, !PT ;  /* 0x1ffffffc06067812 */ /* 0x000fe200078ec0ff */
[----:B------:R-:W-:Y:S01]  /*1170*/  IMAD R12, R12, 0x1800, R20 ;  /* 0x000018000c0c7824 */ /* 0x000fe200078e0214 */
[-C--:B------:R-:W-:Y:S01]  /*1180*/  LOP3.LUT R4, R4, R21.reuse, RZ, 0x3c, !PT ;  /* 0x0000001504047212 */ /* 0x080fe200078e3cff */
[----:B------:R-:W-:Y:S01]  /*1190*/  IMAD R2, R8, 0x40, R13 ;  /* 0x0000004008027824 */ /* 0x000fe200078e020d */
[----:B0-----:R-:W-:Y:S01]  /*11a0*/  LOP3.LUT R0, R0, 0x8, R23, 0xf8, !PT ;  /* 0x0000000800007812 */ /* 0x001fe200078ef817 */
[----:B------:R-:W-:Y:S01]  /*11b0*/  IMAD.IADD R6, R24, 0x1, -R6 ;  /* 0x0000000118067824 */ /* 0x000fe200078e0a06 */
[-C--:B------:R-:W-:Y:S01]  /*11c0*/  LOP3.LUT R15, R15, R21.reuse, RZ, 0x3c, !PT ;  /* 0x000000150f0f7212 */ /* 0x080fe200078e3cff */
[----:B------:R-:W-:Y:S01]  /*11d0*/  IMAD.IADD R4, R7, 0x1, R4 ;  /* 0x0000000107047824 */ /* 0x000fe200078e0204 */
[----:B------:R-:W-:Y:S01]  /*11e0*/  LOP3.LUT R0, R0, R21, RZ, 0x3c, !PT ;  /* 0x0000001500007212 */ /* 0x000fe200078e3cff */
[----:B------:R-:W-:Y:S01]  /*11f0*/  STL [R1+0x54], R9 ;  /* 0x0000540901007387 */ /* 0x000fe20000100800 */
[----:B------:R-:W-:Y:S01]  /*1200*/  SHF.L.U32 R6, R6, 0x3, RZ ;  /* 0x0000000306067819 */ /* 0x000fe200000006ff */
[----:B------:R-:W-:-:S02]  /*1210*/  IMAD.IADD R12, R12, 0x1, R15 ;  /* 0x000000010c0c7824 */ /* 0x000fc400078e020f */
[----:B------:R0:W-:Y:S01]  /*1220*/  STL [R1+0x6c], R2 ;  /* 0x00006c0201007387 */ /* 0x0001e20000100800 */
[----:B------:R-:W-:Y:S02]  /*1230*/  IMAD.IADD R3, R20, 0x1, R0 ;  /* 0x0000000114037824 */ /* 0x000fe400078e0200 */
[----:B------:R-:W-:Y:S01]  /*1240*/  LEA R0, R12, UR61, 0x1 ;  /* 0x0000003d0c007c11 */ /* 0x000fe2000f8e08ff */
[----:B------:R2:W-:Y:S01]  /*1250*/  STL [R1+0x58], R10 ;  /* 0x0000580a01007387 */ /* 0x0005e20000100800 */
[----:B-1----:R-:W-:-:S03]  /*1260*/  IMAD R17, R5, 0x2, R16 ;  /* 0x0000000205117824 */ /* 0x002fc600078e0210 */
[----:B------:R2:W-:Y:S01]  /*1270*/  STL [R1+0x5c], R11 ;  /* 0x00005c0b01007387 */ /* 0x0005e20000100800 */
[----:B0-----:R-:W-:Y:S01]  /*1280*/  IMAD.U32 R2, RZ, RZ, UR4 ;  /* 0x00000004ff027e24 */ /* 0x001fe2000f8e00ff */
[----:B------:R-:W-:Y:S02]  /*1290*/  SHF.R.S32.HI R2, RZ, 0x1f, R144 ;  /* 0x0000001fff027819 */ /* 0x000fe40000011490 */
[----:B------:R2:W-:Y:S01]  /*12a0*/  STL [R1+0x84], RZ ;  /* 0x000084ff01007387 */ /* 0x0005e20000100800 */
[----:B------:R-:W-:-:S03]  /*12b0*/  LEA R2, R4, UR61, 0x1 ;  /* 0x0000003d04027c11 */ /* 0x000fc6000f8e08ff */
[----:B------:R2:W-:Y:S04]  /*12c0*/  STL [R1+0x34], RZ ;  /* 0x000034ff01007387 */ /* 0x0005e80000100800 */
[----:B------:R2:W-:Y:S04]  /*12d0*/  STL [R1+0x28], RZ ;  /* 0x000028ff01007387 */ /* 0x0005e80000100800 */
[----:B------:R2:W-:Y:S04]  /*12e0*/  STL [R1+0x60], R6 ;  /* 0x0000600601007387 */ /* 0x0005e80000100800 */
[----:B------:R2:W-:Y:S04]  /*12f0*/  STL [R1+0x64], R3 ;  /* 0x0000640301007387 */ /* 0x0005e80000100800 */
[----:B------:R2:W-:Y:S04]  /*1300*/  STL [R1+0x94], R2 ;  /* 0x0000940201007387 */ /* 0x0005e80000100800 */
[----:B------:R2:W-:Y:S02]  /*1310*/  STL [R1+0x90], R0 ;  /* 0x0000900001007387 */ /* 0x0005e40000100800 */
.L_x_10266:
[----:B--2---:R-:W2:Y:S01]  /*1320*/  LDL.LU R0, [R1+0x5c] ;  /* 0x00005c0001007983 */ /* 0x004ea20000300800 */
[----:B------:R-:W2:Y:S01]  /*1330*/  LDC.64 R2, c[0x0][0xc60] ;  /* 0x00031800ff027b82 */ /* 0x000ea20000000a00 */
[----:B------:R-:W-:Y:S01]  /*1340*/  ULDC.64 UR4, c[0x0][0x208] ;  /* 0x0000820000047ab9 */ /* 0x000fe20000000a00 */
[----:B--2---:R-:W-:-:S05]  /*1350*/  IMAD.WIDE R2, R0, 0x4, R2 ;  /* 0x0000000400027825 */ /* 0x004fca00078e0202 */
[----:B01---5:R0:W2:Y:S01]  /*1360*/  LDG.E R11, desc[UR4][R2.64] ;  /* 0x00000004020b7981 */ /* 0x0230a2000c1e1900 */
[----:B------:R-:W-:Y:S05]  /*1370*/  YIELD ;  /* 0x0000000000007946 */ /* 0x000fea0003800000 */
[----:B------:R-:W-:Y:S01]  /*1380*/  ULDC.64 UR4, c[0x0][0xa28] ;  /* 0x00028a0000047ab9 */ /* 0x000fe20000000a00 */
[----:B------:R-:W-:Y:S01]  /*1390*/  ULDC.64 UR8, c[0x0][0xa18] ;  /* 0x0002860000087ab9 */ /* 0x000fe20000000a00 */
[----:B------:R-:W-:Y:S01]  /*13a0*/  ISETP.NE.U32.AND P1, PT, RZ, UR4, PT ;  /* 0x00000004ff007c0c */ /* 0x000fe2000bf25070 */
[----:B------:R-:W-:Y:S01]  /*13b0*/  ULDC.64 UR10, c[0x0][0x208] ;  /* 0x00008200000a7ab9 */ /* 0x000fe20000000a00 */
[----:B0-----:R-:W-:Y:S01]  /*13c0*/  IMAD.MOV.U32 R3, RZ, RZ, RZ ;  /* 0x000000ffff037224 */ /* 0x001fe200078e00ff */
[----:B------:R-:W-:Y:S01]  /*13d0*/  ULDC.64 UR6, c[0x0][0xa08] ;  /* 0x0002820000067ab9 */ /* 0x000fe20000000a00 */
[----:B------:R-:W-:Y:S01]  /*13e0*/  ISETP.NE.AND.EX P1, PT, RZ, UR5, PT, P1 ;  /* 0x00000005ff007c0c */ /* 0x000fe2000bf25310 */
[----:B------:R-:W-:Y:S01]  /*13f0*/  IMAD.MOV.U32 R79, RZ, RZ, RZ ;  /* 0x000000ffff4f7224 */ /* 0x000fe200078e00ff */
[----:B------:R-:W-:-:S04]  /*1400*/  ISETP.NE.U32.AND P0, PT, RZ, UR6, PT ;  /* 0x00000006ff007c0c */ /* 0x000fc8000bf05070 */
[----:B------:R-:W-:Y:S02]  /*1410*/  ISETP.NE.AND.EX P0, PT, RZ, UR7, PT, P0 ;  /* 0x00000007ff007c0c */ /* 0x000fe4000bf05300 */
[----:B--2---:R-:W-:Y:S01]  /*1420*/  SHF.R.S32.HI R0, RZ, 0x1f, R11 ;  /* 0x0000001fff007819 */ /* 0x004fe2000001140b */
[----:B------:R-:W-:-:S04]  /*1430*/  IMAD.SHL.U32 R29, R11, 0x4, RZ ;  /* 0x000000040b1d7824 */ /* 0x000fc800078e00ff */
[C---:B----4-:R-:W-:Y:S01]  /*1440*/  @P1 LEA R4, P2, R11.reuse, UR4, 0x2 ;  /* 0x000000040b041c11 */ /* 0x050fe2000f8410ff */
[----:B------:R0:W-:Y:S01]  /*1450*/  STL [R1+0x70], R11 ;  /* 0x0000700b01007387 */ /* 0x0001e20000100800 */
        /* <DEDUP_REMOVED lines=8> */
[----:B------:R-:W-:Y:S01]  /*14e0*/  ULDC.64 UR4, c[0x0][0x3f8] ;  /* 0x0000fe0000047ab9 */ /* 0x000fe20000000a00 */
[----:B------:R-:W-:-:S10]  /*14f0*/  IADD3.X R9, R30, UR7, RZ, P3, !PT ;  /* 0x000000071e097c10 */ /* 0x000fd40009ffe4ff */
[----:B------:R-:W-:Y:S01]  /*1500*/  @P2 IADD3 R6, P1, R29, UR8, RZ ;  /* 0x000000081d062c10 */ /* 0x000fe2000ff3e0ff */
[----:B------:R-:W-:Y:S01]  /*1510*/  UISETP.NE.U32.AND UP0, UPT, UR4, URZ, UPT ;  /* 0x0000003f0400728c */ /* 0x000fe2000bf05070 */
[----:B------:R0:W5:Y:S02]  /*1520*/  @P0 LDG.E R79, desc[UR10][R8.64] ;  /* 0x0000000a084f0981 */ /* 0x000164000c1e1900 */
[----:B------:R-:W-:Y:S01]  /*1530*/  @P2 IADD3.X R7, R30, UR9, RZ, P1, !PT ;  /* 0x000000091e072c10 */ /* 0x000fe20008ffe4ff */
[----:B------:R-:W-:-:S04]  /*1540*/  ULDC UR4, c[0x0][0x404] ;  /* 0x0001010000047ab9 */ /* 0x000fc80000000800 */
[----:B------:R-:W2:Y:S01]  /*1550*/  @P2 LDG.E R10, desc[UR10][R6.64] ;  /* 0x0000000a060a2981 */ /* 0x000ea2000c1e1900 */
        /* <DEDUP_REMOVED lines=8> */
[----:B--2---:R0:W-:Y:S01]  /*15e0*/  STL [R1+0x30], R10 ;  /* 0x0000300a01007387 */ /* 0x0041e20000100800 */
[----:B------:R-:W-:Y:S05]  /*15f0*/  @P2 BRA `(.L_x_10117) ;  /* 0x00000000002c2947 */ /* 0x000fea0003800000 */
[----:B------:R-:W-:Y:S02]  /*1600*/  ULDC.64 UR4, c[0x0][0xa00] ;  /* 0x0002800000047ab9 */ /* 0x000fe40000000a00 */
[----:B------:R-:W-:-:S04]  /*1610*/  ISETP.NE.U32.AND P1, PT, RZ, UR4, PT ;  /* 0x00000004ff007c0c */ /* 0x000fc8000bf25070 */
[----:B------:R-:W-:-:S13]  /*1620*/  ISETP.NE.AND.EX P1, PT, RZ, UR5, PT, P1 ;  /* 0x00000005ff007c0c */ /* 0x000fda000bf25310 */
[----:B------:R-:W-:Y:S05]  /*1630*/  @!P1 BRA `(.L_x_10117) ;  /* 0x00000000001c9947 */ /* 0x000fea0003800000 */
[----:B0-----:R-:W0:Y:S01]  /*1640*/  LDC.64 R4, c[0x0][0xa00] ;  /* 0x00028000ff047b82 */ /* 0x001e220000000a00 */
[----:B------:R-:W-:Y:S01]  /*1650*/  ULDC.64 UR4, c[0x0][0x208] ;  /* 0x0000820000047ab9 */ /* 0x000fe20000000a00 */
[----:B0-----:R-:W-:-:S05]  /*1660*/  IMAD.WIDE R4, R27, 0x4, R4 ;  /* 0x000000041b047825 */ /* 0x001fca00078e0204 */
[----:B------:R-:W2:Y:S04]  /*1670*/  LDG.E R0, desc[UR4][R4.64] ;  /* 0x0000000404007981 */ /* 0x000ea8000c1e1900 */
[----:B------:R-:W2:Y:S02]  /*1680*/  LDG.E R7, desc[UR4][R4.64+0x4] ;  /* 0x0000040404077981 */ /* 0x000ea4000c1e1900 */
[----:B--2---:R-:W-:-:S05]  /*1690*/  IMAD.IADD R10, R7, 0x1, -R0 ;  /* 0x00000001070a7824 */ /* 0x004fca00078e0a00 */
[----:B------:R1:W-:Y:S02]  /*16a0*/  STL [R1+0x30], R10 ;  /* 0x0000300a01007387 */ /* 0x0003e40000100800 */
.L_x_10117:
[----:B0-----:R-:W2:Y:S01]  /*16b0*/  LDL R11, [R1+0x54] ;  /* 0x00005400010b7983 */ /* 0x001ea20000100800 */
[----:B------:R-:W-:-:S03]  /*16c0*/  ULDC.64 UR4, c[0x0][0xa20] ;  /* 0x0002880000047ab9 */ /* 0x000fc60000000a00 */
[----:B------:R-:W3:Y:S01]  /*16d0*/  LDL R31, [R1+0x58] ;  /* 0x00005800011f7983 */ /* 0x000ee20000100800 */
[----:B------:R-:W-:-:S04]  /*16e0*/  ISETP.NE.U32.AND P1, PT, RZ, UR4, PT ;  /* 0x00000004ff007c0c */ /* 0x000fc8000bf25070 */
[----:B------:R-:W-:Y:S01]  /*16f0*/  ISETP.NE.AND.EX P1, PT, RZ, UR5, PT, P1 ;  /* 0x00000005ff007c0c */ /* 0x000fe2000bf25310 */
[----:B--2---:R0:W-:Y:S04]  /*1700*/  STL [R1+0x88], R11 ;  /* 0x0000880b01007387 */ /* 0x0041e80000100800 */
[----:B---3--:R0:W-:Y:S08]  /*1710*/  STL [R1+0x80], R31 ;  /* 0x0000801f01007387 */ /* 0x0081f00000100800 */
[----:B------:R-:W-:Y:S05]  /*1720*/  @!P1 BRA `(.L_x_10118) ;  /* 0x0000000000149947 */ /* 0x000fea0003800000 */
[----:B------:R-:W-:Y:S01]  /*1730*/  IADD3 R4, P0, R29, UR4, RZ ;  /* 0x000000041d047c10 */ /* 0x000fe2000ff1e0ff */
[----:B------:R-:W-:-:S03]  /*1740*/  ULDC.64 UR6, c[0x0][0x208] ;  /* 0x0000820000067ab9 */ /* 0x000fc60000000a00 */
[----:B------:R-:W-:-:S05]  /*1750*/  IADD3.X R5, R30, UR5, RZ, P0, !PT ;  /* 0x000000051e057c10 */ /* 0x000fca00087fe4ff */
[----:B------:R2:W5:Y:S01]  /*1760*/  LDG.E R28, desc[UR6][R4.64] ;  /* 0x00000006041c7981 */ /* 0x000562000c1e1900 */
[----:B------:R-:W-:Y:S05]  /*1770*/  BRA `(.L_x_10119) ;  /* 0x0000000000147947 */ /* 0x000fea0003800000 */
.L_x_10118:
[----:B------:R-:W-:Y:S05]  /*1780*/  @!P0 BRA `(.L_x_10119) ;  /* 0x0000000000108947 */ /* 0x000fea0003800000 */
[----:B------:R-:W-:Y:S02]  /*1790*/  ULDC.64 UR4, c[0x0][0x208] ;  /* 0x0000820000047ab9 */ /* 0x000fe40000000a00 */
[----:B------:R-:W2:Y:S04]  /*17a0*/  LDG.E R5, desc[UR4][R8.64] ;  /* 0x0000000408057981 */ /* 0x000ea8000c1e1900 */
[----:B------:R-:W2:Y:S02]  /*17b0*/  LDG.E R28, desc[UR4][R8.64+0x4] ;  /* 0x00000404081c7981 */ /* 0x000ea4000c1e1900 */
[----:B--2---:R-:W-:-:S07]  /*17c0*/  IMAD.IADD R28, R28, 0x1, -R5 ;  /* 0x000000011c1c7824 */ /* 0x004fce00078e0a05 */
.L_x_10119:
[----:B------:R-:W-:Y:S01]  /*17d0*/  ULDC.64 UR4, c[0x0][0xa10] ;  /* 0x0002840000047ab9 */ /* 0x000fe20000000a00 */
[----:B------:R-:W-:Y:S01]  /*17e0*/  ULDC.64 UR6, c[0x0][0x208] ;  /* 0x0000820000067ab9 */ /* 0x000fe20000000a00 */
[----:B------:R-:W-:-:S04]  /*17f0*/  ISETP.NE.U32.AND P0, PT, RZ, UR4, PT ;  /* 0x00000004ff007c0c */ /* 0x000fc8000bf05070 */
[----:B------:R-:W-:Y:S01]  /*1800*/  ISETP.NE.AND.EX P0, PT, RZ, UR5, PT, P0 ;  /* 0x00000005ff007c0c */ /* 0x000fe2000bf05300 */
[----:B------:R-:W-:Y:S01]  /*1810*/  IMAD.MOV.U32 R8, RZ, RZ, 0xc0 ;  /* 0x000000c0ff087424 */ /* 0x000fe200078e00ff */
[----:B------:R-:W-:-:S11]  /*1820*/  ULDC.64 UR4, c[0x0][0xa30] ;  /* 0x00028c0000047ab9 */ /* 0x000fd60000000a00 */
[----:B--2---:R-:W2:Y:S02]  /*1830*/  @P0 LDC.64 R4, c[0x0][0xa10] ;  /* 0x00028400ff040b82 */ /* 0x004ea40000000a00 */
[----:B--2---:R-:W-:-:S05]  /*1840*/  @P0 IMAD.WIDE R4, R27, 0x4, R4 ;  /* 0x000000041b040825 */ /* 0x004fca00078e0204 */
[----:B------:R-:W2:Y:S04]  /*1850*/  @P0 LDG.E R0, desc[UR6][R4.64] ;  /* 0x0000000604000981 */ /* 0x000ea8000c1e1900 */
[----:B------:R-:W2:Y:S01]  /*1860*/  @P0 LDG.E R9, desc[UR6][R4.64+0x4] ;  /* 0x0000040604090981 */ /* 0x000ea2000c1e1900 */
[----:B------:R-:W-:Y:S01]  /*1870*/  ISETP.NE.U32.AND P1, PT, RZ, UR4, PT ;  /* 0x00000004ff007c0c */ /* 0x000fe2000bf25070 */
[----:B-----5:R-:W-:-:S03]  /*1880*/  IMAD.MOV.U32 R106, RZ, RZ, R28 ;  /* 0x000000ffff6a7224 */ /* 0x020fc600078e001c */
[----:B------:R-:W-:-:S13]  /*1890*/  ISETP.NE.AND.EX P1, PT, RZ, UR5, PT, P1 ;  /* 0x00000005ff007c0c */ /* 0x000fda000bf25310 */
[----:B------:R-:W-:-:S04]  /*18a0*/  @P1 IADD3 R6, P2, R29, UR4, RZ ;  /* 0x000000041d061c10 */ /* 0x000fc8000ff5e0ff */
[----:B------:R-:W-:-:S05]  /*18b0*/  @P1 IADD3.X R7, R30, UR5, RZ, P2, !PT ;  /* 0x000000051e071c10 */ /* 0x000fca00097fe4ff */
[----:B------:R3:W5:Y:S01]  /*18c0*/  @P1 LDG.E R106, desc[UR6][R6.64] ;  /* 0x00000006066a1981 */ /* 0x000762000c1e1900 */
[----:B--2---:R-:W-:Y:S02]  /*18d0*/  @P0 IMAD.IADD R2, R9, 0x1, -R0 ;  /* 0x0000000109020824 */ /* 0x004fe400078e0a00 */
[----:B------:R-:W-:Y:S02]  /*18e0*/  IMAD.IADD R9, R28, 0x1, -R3 ;  /* 0x000000011c097824 */ /* 0x000fe400078e0a03 */
[----:B------:R-:W-:Y:S02]  /*18f0*/  IMAD R3, R11, R8, 0x14f ;  /* 0x0000014f0b037424 */ /* 0x000fe400078e0208 */
[C---:B------:R-:W-:Y:S01]  /*1900*/  IMAD.IADD R4, R9.reuse, 0x1, R2 ;  /* 0x0000000109047824 */ /* 0x040fe200078e0202 */
[----:B------:R-:W-:-:S03]  /*1910*/  IADD3 R24, -R9, RZ, RZ ;  /* 0x000000ff09187210 */ /* 0x000fc60007ffe1ff */
[C---:B------:R-:W-:Y:S01]  /*1920*/  VIADD R0, R4.reuse, 0x8f ;  /* 0x0000008f04007836 */ /* 0x040fe20000000000 */
[----:B------:R-:W-:Y:S01]  /*1930*/  IADD3 R3, R4, R3, -R10 ;  /* 0x0000000304037210 */ /* 0x000fe20007ffe80a */
[----:B------:R2:W-:Y:S01]  /*1940*/  STL [R1+0x5c], R4 ;  /* 0x00005c0401007387 */ /* 0x0005e20000100800 */
[----:B------:R-:W-:Y:S01]  /*1950*/  VIMNMX R24, RZ, R24, !PT ;  /* 0x00000018ff187248 */ /* 0x000fe20007fe0100 */
[----:B------:R-:W-:-:S04]  /*1960*/  IMAD.HI R0, R0, 0x38e38e39, RZ ;  /* 0x38e38e3900007827 */ /* 0x000fc800078e02ff */
[----:B--2---:R-:W-:Y:S01]  /*1970*/  IMAD.HI R4, R3, 0x38e38e39, RZ ;  /* 0x38e38e3903047827 */ /* 0x004fe200078e02ff */
        /* <DEDUP_REMOVED lines=17> */
[----:B---3--:R-:W-:Y:S05]  /*1a90*/  @!P1 BRA `(.L_x_10120) ;  /* 0x0000005000a49947 */ /* 0x008fea0003800000 */
        /* <DEDUP_REMOVED lines=8> */
[----:B------:R2:W3:Y:S01]  /*1b20*/  LDC.64 R14, c[0x4][R0] ;  /* 0x01000000000e7b82 */ /* 0x0004e20000000a00 */
[----:B------:R-:W-:Y:S01]  /*1b30*/  IMAD.U32 R5, RZ, RZ, UR5 ;  /* 0x00000005ff057e24 */ /* 0x000fe2000f8e00ff */
[----:B------:R-:W-:Y:S01]  /*1b40*/  ULDC.64 UR4, c[0x4][0x1c0] ;  /* 0x0100700000047ab9 */ /* 0x000fe20000000a00 */
[----:B-1----:R-:W-:Y:S02]  /*1b50*/  IMAD.U32 R10, RZ, RZ, UR6 ;  /* 0x00000006ff0a7e24 */ /* 0x002fe4000f8e00ff */
[----:B------:R-:W-:Y:S02]  /*1b60*/  IMAD.U32 R6, RZ, RZ, UR4 ;  /* 0x00000004ff067e24 */ /* 0x000fe4000f8e00ff */
[----:B------:R-:W-:-:S02]  /*1b70*/  IMAD.U32 R7, RZ, RZ, UR5 ;  /* 0x00000005ff077e24 */ /* 0x000fc4000f8e00ff */
[----:B0-----:R-:W-:Y:S02]  /*1b80*/  IMAD.U32 R11, RZ, RZ, UR7 ;  /* 0x00000007ff0b7e24 */ /* 0x001fe4000f8e00ff */
[----:B------:R-:W-:Y:S02]  /*1b90*/  IMAD.MOV.U32 R8, RZ, RZ, 0x70 ;  /* 0x00000070ff087424 */ /* 0x000fe400078e00ff */
[----:B------:R-:W-:Y:S02]  /*1ba0*/  IMAD.MOV.U32 R12, RZ, RZ, 0x1 ;  /* 0x00000001ff0c7424 */ /* 0x000fe400078e00ff */
[----:B--2---:R-:W-:-:S07]  /*1bb0*/  IMAD.MOV.U32 R13, RZ, RZ, RZ ;  /* 0x000000ffff0d7224 */ /* 0x004fce00078e00ff */
[----:B------:R-:W-:-:S07]  /*1bc0*/  LEPC R20, `(.L_x_10122) ;  /* 0x000000001014794e */ /* 0x000fce0000000000 */
[----:B---3-5:R-:W-:Y:S05]  /*1bd0*/  CALL.ABS.NOINC R14 ;  /* 0x000000000e007343 */ /* 0x028fea0003c00000 */
.L_x_10122:
[----:B------:R-:W-:Y:S05]  /*1be0*/  BSYNC B6 ;  /* 0x0000000000067941 */ /* 0x000fea0003800000 */
.L_x_10121:
        /* <DEDUP_REMOVED lines=11> */
[----:B-1----:R-:W-:Y:S01]  /*1ca0*/  IMAD.U32 R10, RZ, RZ, UR6 ;  /* 0x00000006ff0a7e24 */ /* 0x002fe2000f8e00ff */
[----:B------:R-:W-:Y:S01]  /*1cb0*/  MOV R7, UR5 ;  /* 0x0000000500077c02 */ /* 0x000fe20008000f00 */
[----:B------:R-:W-:Y:S02]  /*1cc0*/  IMAD.U32 R6, RZ, RZ, UR4 ;  /* 0x00000004ff067e24 */ /* 0x000fe4000f8e00ff */
[----:B0-----:R-:W-:-:S02]  /*1cd0*/  IMAD.U32 R11, RZ, RZ, UR7 ;  /* 0x00000007ff0b7e24 */ /* 0x001fc4000f8e00ff */
[----:B------:R-:W-:Y:S02]  /*1ce0*/  IMAD.MOV.U32 R8, RZ, RZ, 0x70 ;  /* 0x00000070ff087424 */ /* 0x000fe400078e00ff */
[----:B------:R-:W-:Y:S02]  /*1cf0*/  IMAD.MOV.U32 R12, RZ, RZ, 0x1 ;  /* 0x00000001ff0c7424 */ /* 0x000fe400078e00ff */
[----:B--2---:R-:W-:-:S07]  /*1d00*/  IMAD.MOV.U32 R13, RZ, RZ, RZ ;  /* 0x000000ffff0d7224 */ /* 0x004fce00078e00ff */
[----:B------:R-:W-:-:S07]  /*1d10*/  LEPC R20, `(.L_x_10124) ;  /* 0x000000001014794e */ /* 0x000fce0000000000 */
[----:B---3-5:R-:W-:Y:S05]  /*1d20*/  CALL.ABS.NOINC R14 ;  /* 0x000000000e007343 */ /* 0x028fea0003c00000 */
.L_x_10124:
[----:B------:R-:W-:Y:S05]  /*1d30*/  BSYNC B6 ;  /* 0x0000000000067941 */ /* 0x000fea0003800000 */
.L_x_10123:
[----:B------:R-:W-:Y:S01]  /*1d40*/  ULDC.64 UR4, c[0x0][0x9f8] ;  /* 0x00027e0000047ab9 */ /* 0x000fe20000000a00 */
[----:B------:R-:W-:Y:S01]  /*1d50*/  ULDC.64 UR6, c[0x0][0x208] ;  /* 0x0000820000067ab9 */ /* 0x000fe20000000a00 */
[----:B------:R-:W-:Y:S01]  /*1d60*/  ISETP.NE.U32.AND P0, PT, RZ, UR4, PT ;  /* 0x00000004ff007c0c */ /* 0x000fe2000bf05070 */
[----:B------:R-:W2:Y:S01]  /*1d70*/  LDC R0, c[0x0][0x428] ;  /* 0x00010a00ff007b82 */ /* 0x000ea20000000800 */
[----:B------:R-:W3:Y:S02]  /*1d80*/  S2R R20, SR_TID.X ;  /* 0x0000000000147919 */ /* 0x000ee40000002100 */
[----:B------:R-:W-:-:S05]  /*1d90*/  ISETP.NE.AND.EX P0, PT, RZ, UR5, PT, P0 ;  /* 0x00000005ff007c0c */ /* 0x000fca000bf05300 */
[----:B------:R-:W4:Y:S01]  /*1da0*/  LDC.64 R32, c[0x0][0x2f0] ;  /* 0x0000bc00ff207b82 */ /* 0x000f220000000a00 */
[----:B------:R-:W-:Y:S01]  /*1db0*/  IMAD.IADD R79, R79, 0x1, R28 ;  /* 0x000000014f4f7824 */ /* 0x000fe200078e021c */
[----:B------:R-:W3:Y:S01]  /*1dc0*/  LDL R14, [R1+0x38] ;  /* 0x00003800010e7983 */ /* 0x000ee20000100800 */
[----:B------:R-:W-:-:S03]  /*1dd0*/  IMAD.MOV.U32 R3, RZ, RZ, R31 ;  /* 0x000000ffff037224 */ /* 0x000fc600078e001f */
[----:B------:R-:W3:Y:S02]  /*1de0*/  LDL R40, [R1+0x40] ;  /* 0x0000400001287983 */ /* 0x000ee40000100800 */
[----:B------:R-:W-:Y:S01]  /*1df0*/  @P0 IADD3 R4, P1, R29, UR4, RZ ;  /* 0x000000041d040c10 */ /* 0x000fe2000ff3e0ff */
[----:B------:R-:W0:Y:S01]  /*1e00*/  LDC.64 R70, c[0x0][0x3e8] ;  /* 0x0000fa00ff467b82 */ /* 0x000e220000000a00 */
[----:B------:R-:W3:Y:S02]  /*1e10*/  LDL R39, [R1+0x3c] ;  /* 0x00003c0001277983 */ /* 0x000ee40000100800 */
[----:B------:R-:W-:Y:S01]  /*1e20*/  @P0 IADD3.X R5, R30, UR5, RZ, P1, !PT ;  /* 0x000000051e050c10 */ /* 0x000fe20008ffe4ff */
[----:B------:R-:W-:Y:S01]  /*1e30*/  ULDC.64 UR4, c[0x0][0x2f8] ;  /* 0x0000be0000047ab9 */ /* 0x000fe20000000a00 */
[----:B------:R-:W-:Y:S01]  /*1e40*/  SHF.R.S32.HI R7, RZ, 0x1f, R79 ;  /* 0x0000001fff077819 */ /* 0x000fe2000001144f */
[C---:B------:R-:W-:Y:S02]  /*1e50*/  VIADD R38, R23.reuse, 0x10 ;  /* 0x0000001017267836 */ /* 0x040fe40000000000 */
[----:B------:R-:W1:Y:S01]  /*1e60*/  LDC.64 R76, c[0x0][0x3d8] ;  /* 0x0000f600ff4c7b82 */ /* 0x000e620000000a00 */
[----:B------:R3:W3:Y:S01]  /*1e70*/  @P0 LDG.E R27, desc[UR6][R4.64] ;  /* 0x00000006041b0981 */ /* 0x0006e2000c1e1900 */
[----:B--2---:R-:W-:Y:S01]  /*1e80*/  ISETP.NE.AND P0, PT, R0, 0x1, PT ;  /* 0x000000010000780c */ /* 0x004fe20003f05270 */
[----:B------:R-:W-:Y:S01]  /*1e90*/  ULDC.64 UR6, c[0x0][0xa08] ;  /* 0x0002820000067ab9 */ /* 0x000fe20000000a00 */
[C---:B------:R-:W-:Y:S01]  /*1ea0*/  VIADD R21, R23.reuse, 0x20 ;  /* 0x0000002017157836 */ /* 0x040fe20000000000 */
[----:B------:R-:W-:-:S03]  /*1eb0*/  IADD3 R103, R23, 0x30, RZ ;  /* 0x0000003017677810 */ /* 0x000fc60007ffe0ff */
[----:B------:R-:W2:Y:S01]  /*1ec0*/  LDC R104, c[0x0][0x3d4] ;  /* 0x0000f500ff687b82 */ /* 0x000ea20000000800 */
[-C--:B----4-:R-:W-:Y:S01]  /*1ed0*/  IMAD R6, R7, R32.reuse, RZ ;  /* 0x0000002007067224 */ /* 0x090fe200078e02ff */
[----:B---3--:R-:W-:Y:S01]  /*1ee0*/  SHF.R.U32.HI R36, RZ, 0x7, R20 ;  /* 0x00000007ff247819 */ /* 0x008fe20000011614 */
[----:B------:R-:W-:Y:S01]  /*1ef0*/  IMAD.WIDE.U32 R4, R79, R32, RZ ;  /* 0x000000204f047225 */ /* 0x000fe200078e00ff */
[----:B------:R-:W3:Y:S04]  /*1f00*/  LDL.LU R37, [R1+0x44] ;  /* 0x0000440001257983 */ /* 0x000ee80000300800 */
[----:B------:R-:W4:Y:S08]  /*1f10*/  @P0 LDC R0, c[0x0][0x42c] ;  /* 0x00010b00ff000b82 */ /* 0x000f300000000800 */
[----:B------:R-:W0:Y:S01]  /*1f20*/  @P0 LDC R9, c[0x0][0x430] ;  /* 0x00010c00ff090b82 */ /* 0x000e220000000800 */
[----:B------:R-:W-:Y:S01]  /*1f30*/  ISETP.NE.AND P6, PT, R36, 0x1, PT ;  /* 0x000000012400780c */ /* 0x000fe20003fc5270 */
[----:B----4-:R-:W-:-:S05]  /*1f40*/  @P0 IMAD.HI.U32 R0, R31, R0, RZ ;  /* 0x000000001f000227 */ /* 0x010fca00078e00ff */
[----:B0-----:R-:W-:Y:S01]  /*1f50*/  @P0 SHF.R.U32.HI R3, RZ, R9, R0 ;  /* 0x00000009ff030219 */ /* 0x001fe20000011600 */
[----:B------:R-:W-:Y:S01]  /*1f60*/  IMAD R9, R79, R33, R6 ;  /* 0x000000214f097224 */ /* 0x000fe200078e0206 */
[----:B------:R-:W-:Y:S02]  /*1f70*/  ISETP.NE.U32.AND P0, PT, RZ, UR6, PT ;  /* 0x00000006ff007c0c */ /* 0x000fe4000bf05070 */
[----:B------:R-:W-:Y:S01]  /*1f80*/  SHF.R.S32.HI R8, RZ, 0x1f, R3 ;  /* 0x0000001fff087819 */ /* 0x000fe20000011403 */
[----:B------:R-:W-:Y:S01]  /*1f90*/  IMAD.IADD R5, R5, 0x1, R9 ;  /* 0x0000000105057824 */ /* 0x000fe200078e0209 */
[----:B------:R-:W-:-:S03]  /*1fa0*/  ISETP.NE.AND.EX P0, PT, RZ, UR7, PT, P0 ;  /* 0x00000007ff007c0c */ /* 0x000fc6000bf05300 */
[----:B------:R-:W-:Y:S02]  /*1fb0*/  IMAD R6, R8, UR4, RZ ;  /* 0x0000000408067c24 */ /* 0x000fe4000f8e02ff */
[----:B------:R-:W-:-:S04]  /*1fc0*/  IMAD.WIDE.U32 R4, R3, UR4, R4 ;  /* 0x0000000403047c25 */ /* 0x000fc8000f8e0004 */
[----:B------:R-:W-:Y:S01]  /*1fd0*/  IMAD R29, R3, UR5, R6 ;  /* 0x00000005031d7c24 */ /* 0x000fe2000f8e0206 */
[----:B------:R-:W-:Y:S01]  /*1fe0*/  ULDC.64 UR4, c[0x0][0x300] ;  /* 0x0000c00000047ab9 */ /* 0x000fe20000000a00 */
[----:B------:R-:W-:Y:S02]  /*1ff0*/  IMAD.MOV.U32 R28, RZ, RZ, R4 ;  /* 0x000000ffff1c7224 */ /* 0x000fe400078e0004 */
[----:B------:R-:W-:Y:S01]  /*2000*/  IMAD.IADD R29, R5, 0x1, R29 ;  /* 0x00000001051d7824 */ /* 0x000fe200078e021d */
[--C-:B------:R-:W-:Y:S01]  /*2010*/  SHF.R.S32.HI R5, RZ, 0x1f, R23.reuse ;  /* 0x0000001fff057819 */ /* 0x100fe20000011417 */
[----:B------:R-:W-:Y:S01]  /*2020*/  IMAD.MOV.U32 R4, RZ, RZ, R23 ;  /* 0x000000ffff047224 */ /* 0x000fe200078e0017 */
[----:B------:R-:W-:Y:S01]  /*2030*/  SHF.R.S32.HI R20, RZ, 0x1f, R144 ;  /* 0x0000001fff147819 */ /* 0x000fe20000011490 */
[----:B------:R-:W-:Y:S02]  /*2040*/  VIADD R102, R23, 0x40 ;  /* 0x0000004017667836 */ /* 0x000fe40000000000 */
[----:B------:R-:W-:Y:S01]  /*2050*/  IMAD.WIDE.U32 R34, R144, R70, R4 ;  /* 0x0000004690227225 */ /* 0x000fe200078e0004 */
[----:B------:R-:W-:-:S04]  /*2060*/  SHF.R.S32.HI R0, RZ, 0x1f, R27 ;  /* 0x0000001fff007819 */ /* 0x000fc8000001141b */
[----:B------:R-:W-:Y:S02]  /*2070*/  SEL R12, R0, RZ, !P0 ;  /* 0x000000ff000c7207 */ /* 0x000fe40004000000 */
[----:B------:R-:W-:-:S03]  /*2080*/  SEL R15, R27, RZ, !P0 ;  /* 0x000000ff1b0f7207 */ /* 0x000fc60004000000 */
[----:B------:R-:W-:Y:S02]  /*2090*/  IMAD R0, R12, UR4, RZ ;  /* 0x000000040c007c24 */ /* 0x000fe4000f8e02ff */
[----:B------:R-:W-:-:S04]  /*20a0*/  IMAD.WIDE.U32 R28, R15, UR4, R28 ;  /* 0x000000040f1c7c25 */ /* 0x000fc8000f8e001c */
[----:B------:R-:W-:Y:S01]  /*20b0*/  IMAD R13, R15, UR5, R0 ;  /* 0x000000050f0d7c24 */ /* 0x000fe2000f8e0200 */
[----:B------:R-:W-:Y:S05]  /*20c0*/  @!P6 WARPSYNC.ALL ;  /* 0x000000000000e948 */ /* 0x000fea0003800000 */
[----:B------:R-:W-:Y:S01]  /*20d0*/  ULDC.64 UR4, c[0x0][0x320] ;  /* 0x0000c80000047ab9 */ /* 0x000fe20000000a00 */
[----:B--2---:R-:W-:Y:S01]  /*20e0*/  ISETP.GE.AND P2, PT, R21, R104, PT ;  /* 0x000000681500720c */ /* 0x004fe20003f46270 */
[----:B------:R-:W-:Y:S01]  /*20f0*/  IMAD R0, R8, UR4, RZ ;  /* 0x0000000408007c24 */ /* 0x000fe2000f8e02ff */
[----:B------:R-:W-:Y:S01]  /*2100*/  ULDC.64 UR6, c[0x0][0x328] ;  /* 0x0000ca0000067ab9 */ /* 0x000fe20000000a00 */
[----:B-1----:R-:W-:Y:S01]  /*2110*/  IMAD.WIDE.U32 R10, R3, UR4, R4 ;  /* 0x00000004030a7c25 */ /* 0x002fe2000f8e0004 */
[----:B------:R-:W-:-:S02]  /*2120*/  ULDC UR4, c[0x0][0x2e4] ;  /* 0x0000b90000047ab9 */ /* 0x000fc40000000800 */
[----:B------:R-:W-:Y:S01]  /*2130*/  ISETP.GE.AND P1, PT, R38, UR4, PT ;  /* 0x0000000426007c0c */ /* 0x000fe2000bf26270 */
[----:B------:R-:W-:Y:S01]  /*2140*/  IMAD R3, R3, UR5, R0 ;  /* 0x0000000503037c24 */ /* 0x000fe2000f8e0200 */
[----:B------:R-:W-:Y:S01]  /*2150*/  ISETP.GE.AND P0, PT, R23, UR4, PT ;  /* 0x0000000417007c0c */ /* 0x000fe2000bf06270 */
[-C--:B------:R-:W-:Y:S01]  /*2160*/  IMAD R0, R20, R32.reuse, RZ ;  /* 0x0000002014007224 */ /* 0x080fe200078e02ff */
[----:B------:R-:W-:Y:S01]  /*2170*/  SEL R6, RZ, 0xffffffff, P1 ;  /* 0xffffffffff067807 */ /* 0x000fe20000800000 */
[----:B------:R-:W-:-:S04]  /*2180*/  IMAD.WIDE.U32 R8, R144, R32, R4 ;  /* 0x0000002090087225 */ /* 0x000fc800078e0004 */
[----:B------:R-:W-:Y:S02]  /*2190*/  IMAD R83, R144, R33, R0 ;  /* 0x0000002190537224 */ /* 0x000fe400078e0200 */
[----:B------:R-:W-:Y:S01]  /*21a0*/  IMAD.IADD R31, R11, 0x1, R3 ;  /* 0x000000010b1f7824 */ /* 0x000fe200078e0203 */
[----:B------:R-:W-:Y:S01]  /*21b0*/  SEL R3, RZ, 0x1, P0 ;  /* 0x00000001ff037807 */ /* 0x000fe20000000000 */
[----:B------:R-:W-:Y:S01]  /*21c0*/  IMAD.SHL.U32 R6, R6, 0x2, RZ ;  /* 0x0000000206067824 */ /* 0x000fe200078e00ff */
[----:B------:R-:W-:Y:S01]  /*21d0*/  IADD3 R85, P1, R28, R8, RZ ;  /* 0x000000081c557210 */ /* 0x000fe20007f3e0ff */
[----:B------:R-:W-:Y:S01]  /*21e0*/  IMAD.IADD R0, R29, 0x1, R13 ;  /* 0x000000011d007824 */ /* 0x000fe200078e020d */
[----:B------:R-:W-:Y:S02]  /*21f0*/  ISETP.GE.AND P0, PT, R21, UR4, PT ;  /* 0x0000000415007c0c */ /* 0x000fe4000bf06270 */
[----:B------:R-:W-:Y:S01]  /*2200*/  LOP3.LUT R3, R6, 0x2, R3, 0xe2, !PT ;  /* 0x0000000206037812 */ /* 0x000fe200078ee203 */
[----:B------:R-:W-:Y:S01]  /*2210*/  IMAD R6, R20, R70, RZ ;  /* 0x0000004614067224 */ /* 0x000fe200078e02ff */
[----:B------:R-:W-:-:S02]  /*2220*/  IADD3.X R83, R0, R9, R83, P1, !PT ;  /* 0x0000000900537210 */ /* 0x000fc40000ffe453 */
[----:B------:R-:W-:Y:S01]  /*2230*/  ISETP.GE.AND P1, PT, R103, UR4, PT ;  /* 0x0000000467007c0c */ /* 0x000fe2000bf26270 */
[----:B------:R-:W-:Y:S02]  /*2240*/  IMAD.MOV.U32 R30, RZ, RZ, R10 ;  /* 0x000000ffff1e7224 */ /* 0x000fe400078e000a */
[----:B------:R-:W-:Y:S01]  /*2250*/  IMAD R13, R144, R71, R6 ;  /* 0x00000047900d7224 */ /* 0x000fe200078e0206 */
[----:B------:R-:W-:Y:S02]  /*2260*/  SEL R6, RZ, 0x4, P0 ;  /* 0x00000004ff067807 */ /* 0x000fe40000000000 */
[----:B------:R-:W-:Y:S02]  /*2270*/  SEL R10, RZ, 0x8, P1 ;  /* 0x00000008ff0a7807 */ /* 0x000fe40000800000 */
[----:B------:R-:W-:Y:S01]  /*2280*/  ISETP.GE.AND P0, PT, R102, UR4, PT ;  /* 0x0000000466007c0c */ /* 0x000fe2000bf06270 */
[--C-:B------:R-:W-:Y:S01]  /*2290*/  IMAD.MOV.U32 R8, RZ, RZ, R18.reuse ;  /* 0x000000ffff087224 */ /* 0x100fe200078e0012 */
[----:B------:R-:W-:-:S02]  /*22a0*/  SHF.R.S32.HI R9, RZ, 0x1f, R18 ;  /* 0x0000001fff097819 */ /* 0x000fc40000011412 */
[----:B------:R-:W-:Y:S02]  /*22b0*/  LOP3.LUT R10, R10, R3, R6, 0xfe, !PT ;  /* 0x000000030a0a7212 */ /* 0x000fe400078efe06 */
[----:B------:R-:W-:Y:S01]  /*22c0*/  SEL R3, RZ, 0x10, P0 ;  /* 0x00000010ff037807 */ /* 0x000fe20000000000 */
[----:B------:R-:W-:Y:S01]  /*22d0*/  IMAD.WIDE.U32 R68, R144, R70, R8 ;  /* 0x0000004690447225 */ /* 0x000fe200078e0008 */
[----:B------:R-:W-:Y:S02]  /*22e0*/  ISETP.GE.AND P1, PT, R38, R104, PT ;  /* 0x000000682600720c */ /* 0x000fe40003f26270 */
[----:B------:R-:W-:Y:S01]  /*22f0*/  LOP3.LUT R10, R10, R3, RZ, 0xfc, !PT ;  /* 0x000000030a0a7212 */ /* 0x000fe200078efcff */
[----:B------:R-:W-:Y:S02]  /*2300*/  IMAD R3, R20, R76, RZ ;  /* 0x0000004c14037224 */ /* 0x000fe400078e02ff */
[----:B------:R-:W-:Y:S02]  /*2310*/  IMAD.IADD R35, R35, 0x1, R13 ;  /* 0x0000000123237824 */ /* 0x000fe400078e020d */
[----:B------:R-:W-:-:S02]  /*2320*/  IMAD.IADD R69, R13, 0x1, R69 ;  /* 0x000000010d457824 */ /* 0x000fc400078e0245 */
[----:B------:R-:W-:Y:S01]  /*2330*/  IMAD R13, R144, R77, R3 ;  /* 0x0000004d900d7224 */ /* 0x000fe200078e0203 */
[----:B------:R-:W-:Y:S01]  /*2340*/  SEL R3, R104, RZ, P1 ;  /* 0x000000ff68037207 */ /* 0x000fe20000800000 */
[----:B------:R-:W-:-:S04]  /*2350*/  IMAD.WIDE.U32 R74, R144, R76, R8 ;  /* 0x0000004c904a7225 */ /* 0x000fc800078e0008 */
[----:B------:R-:W-:Y:S02]  /*2360*/  IMAD.IADD R8, R38, 0x1, R3 ;  /* 0x0000000126087824 */ /* 0x000fe400078e0203 */
[----:B------:R-:W2:Y:S01]  /*2370*/  LDL R38, [R1+0x8c] ;  /* 0x00008c0001267983 */ /* 0x000ea20000100800 */
[----:B------:R-:W-:Y:S01]  /*2380*/  ISETP.GE.AND P0, PT, R23, R104, PT ;  /* 0x000000681700720c */ /* 0x000fe20003f06270 */
[----:B------:R-:W-:Y:S01]  /*2390*/  IMAD.WIDE.U32 R72, R144, R76, R4 ;  /* 0x0000004c90487225 */ /* 0x000fe200078e0004 */
[C---:B------:R-:W-:Y:S02]  /*23a0*/  SEL R5, R104.reuse, RZ, P2 ;  /* 0x000000ff68057207 */ /* 0x040fe40001000000 */
[----:B------:R-:W-:Y:S01]  /*23b0*/  SEL R4, R104, RZ, P0 ;  /* 0x000000ff68047207 */ /* 0x000fe20000000000 */
[----:B------:R-:W-:Y:S02]  /*23c0*/  IMAD R11, R12, UR6, RZ ;  /* 0x000000060c0b7c24 */ /* 0x000fe4000f8e02ff */
[----:B------:R-:W-:-:S02]  /*23d0*/  IMAD.IADD R12, R21, 0x1, R5 ;  /* 0x00000001150c7824 */ /* 0x000fc400078e0205 */
[----:B------:R-:W-:Y:S01]  /*23e0*/  IMAD.IADD R4, R23, 0x1, R4 ;  /* 0x0000000117047824 */ /* 0x000fe200078e0204 */
[----:B---3--:R-:W-:Y:S01]  /*23f0*/  LOP3.LUT R37, R37, 0xfffffffe, RZ, 0xc0, !PT ;  /* 0xfffffffe25257812 */ /* 0x008fe200078ec0ff */
[----:B------:R-:W-:Y:S02]  /*2400*/  IMAD.IADD R73, R73, 0x1, R13 ;  /* 0x0000000149497824 */ /* 0x000fe400078e020d */
[----:B------:R-:W-:Y:S01]  /*2410*/  IMAD.IADD R75, R13, 0x1, R75 ;  /* 0x000000010d4b7824 */ /* 0x000fe200078e024b */
[----:B------:R-:W-:Y:S02]  /*2420*/  SHF.R.S32.HI R5, RZ, 0x1f, R4 ;  /* 0x0000001fff057819 */ /* 0x000fe40000011404 */
[----:B------:R-:W-:Y:S02]  /*2430*/  SHF.R.S32.HI R13, RZ, 0x1f, R12 ;  /* 0x0000001fff0d7819 */ /* 0x000fe4000001140c */
[----:B------:R-:W-:Y:S02]  /*2440*/  SHF.R.S32.HI R9, RZ, 0x1f, R8 ;  /* 0x0000001fff097819 */ /* 0x000fe40000011408 */
[----:B------:R-:W-:-:S02]  /*2450*/  @P2 LOP3.LUT R37, R37, 0x1, RZ, 0xfc, !PT ;  /* 0x0000000125252812 */ /* 0x000fc400078efcff */
[CC--:B------:R-:W-:Y:S02]  /*2460*/  LEA.HI R3, R5.reuse, R4.reuse, RZ, 0x3 ;  /* 0x0000000405037211 */ /* 0x0c0fe400078f18ff */
[----:B------:R-:W-:Y:S02]  /*2470*/  LEA.HI R6, R5, R4, RZ, 0x5 ;  /* 0x0000000405067211 */ /* 0x000fe400078f28ff */
[----:B------:R-:W-:Y:S02]  /*2480*/  LEA.HI R5, R13, R12, RZ, 0x3 ;  /* 0x0000000c0d057211 */ /* 0x000fe400078f18ff */
[----:B------:R-:W-:Y:S02]  /*2490*/  LEA.HI R4, R9, R8, RZ, 0x3 ;  /* 0x0000000809047211 */ /* 0x000fe400078f18ff */
[----:B------:R-:W-:Y:S02]  /*24a0*/  LEA.HI R12, R13, R12, RZ, 0x5 ;  /* 0x0000000c0d0c7211 */ /* 0x000fe400078f28ff */
[----:B------:R-:W-:-:S02]  /*24b0*/  LEA.HI R9, R9, R8, RZ, 0x5 ;  /* 0x0000000809097211 */ /* 0x000fc400078f28ff */
[----:B------:R-:W-:Y:S01]  /*24c0*/  LOP3.LUT R37, R37, 0xfffffffd, RZ, 0xc0, !PT ;  /* 0xfffffffd25257812 */ /* 0x000fe200078ec0ff */
[C---:B------:R-:W-:Y:S01]  /*24d0*/  IMAD R11, R15.reuse, UR7, R11 ;  /* 0x000000070f0b7c24 */ /* 0x040fe2000f8e020b */
[----:B------:R-:W-:Y:S01]  /*24e0*/  SHF.R.S32.HI R8, RZ, 0x5, R6 ;  /* 0x00000005ff087819 */ /* 0x000fe20000011406 */
[----:B------:R-:W-:Y:S01]  /*24f0*/  IMAD.WIDE.U32 R30, R15, UR6, R30 ;  /* 0x000000060f1e7c25 */ /* 0x000fe2000f8e001e */
[----:B------:R-:W-:Y:S02]  /*2500*/  SHF.R.S32.HI R15, RZ, 0x5, R12 ;  /* 0x00000005ff0f7819 */ /* 0x000fe4000001140c */
[----:B-----5:R-:W-:Y:S02]  /*2510*/  SHF.R.S32.HI R21, RZ, 0x1f, R106 ;  /* 0x0000001fff157819 */ /* 0x020fe4000001146a */
[----:B------:R-:W-:Y:S02]  /*2520*/  SHF.R.S32.HI R13, RZ, 0x5, R9 ;  /* 0x00000005ff0d7819 */ /* 0x000fe40000011409 */
[----:B------:R-:W-:-:S02]  /*2530*/  LOP3.LUT R6, R14, 0x18, R3, 0xf8, !PT ;  /* 0x000000180e067812 */ /* 0x000fc400078ef803 */
[----:B------:R-:W-:Y:S01]  /*2540*/  LOP3.LUT R12, R14, 0x18, R4, 0xf8, !PT ;  /* 0x000000180e0c7812 */ /* 0x000fe200078ef804 */
[----:B------:R-:W-:Y:S01]  /*2550*/  IMAD R13, R13, 0x1200, R40 ;  /* 0x000012000d0d7824 */ /* 0x000fe200078e0228 */
[-C--:B------:R-:W-:Y:S01]  /*2560*/  LOP3.LUT R9, R6, R39.reuse, RZ, 0x3c, !PT ;  /* 0x0000002706097212 */ /* 0x080fe200078e3cff */
[C---:B------:R-:W-:Y:S01]  /*2570*/  IMAD R6, R21.reuse, R70, RZ ;  /* 0x0000004615067224 */ /* 0x040fe200078e02ff */
[----:B------:R-:W-:Y:S01]  /*2580*/  LOP3.LUT R12, R12, R39, RZ, 0x3c, !PT ;  /* 0x000000270c0c7212 */ /* 0x000fe200078e3cff */
[----:B------:R-:W-:Y:S01]  /*2590*/  IMAD R21, R21, R76, RZ ;  /* 0x0000004c15157224 */ /* 0x000fe200078e02ff */
[----:B------:R-:W-:Y:S01]  /*25a0*/  IADD3 R78, P2, R144, R79, RZ ;  /* 0x0000004f904e7210 */ /* 0x000fe20007f5e0ff */
[----:B------:R-:W-:Y:S01]  /*25b0*/  VIADD R101, R23, 0x50 ;  /* 0x0000005017657836 */ /* 0x000fe20000000000 */
[----:B------:R-:W-:Y:S01]  /*25c0*/  LOP3.LUT R14, R14, 0x18, R5, 0xf8, !PT ;  /* 0x000000180e0e7812 */ /* 0x000fe200078ef805 */
[----:B------:R-:W-:Y:S01]  /*25d0*/  IMAD.IADD R99, R13, 0x1, R12 ;  /* 0x000000010d637824 */ /* 0x000fe200078e020c */
[----:B------:R-:W-:Y:S01]  /*25e0*/  IADD3.X R79, R20, R7, RZ, P2, !PT ;  /* 0x00000007144f7210 */ /* 0x000fe200017fe4ff */
[----:B------:R-:W-:-:S02]  /*25f0*/  IMAD R8, R8, 0x1200, R40 ;  /* 0x0000120008087824 */ /* 0x000fc400078e0228 */
[C---:B------:R-:W-:Y:S02]  /*2600*/  IMAD R21, R106.reuse, R77, R21 ;  /* 0x0000004d6a157224 */ /* 0x040fe400078e0215 */
[----:B------:R-:W-:Y:S02]  /*2610*/  IMAD R13, R77, 0x90, RZ ;  /* 0x000000904d0d7824 */ /* 0x000fe400078e02ff */
[----:B------:R-:W-:Y:S01]  /*2620*/  IMAD.WIDE.U32 R72, R106, R76, R72 ;  /* 0x0000004c6a487225 */ /* 0x000fe200078e0048 */
[----:B------:R-:W-:-:S03]  /*2630*/  ISETP.GE.AND P2, PT, R101, UR4, PT ;  /* 0x0000000465007c0c */ /* 0x000fc6000bf46270 */
[----:B------:R-:W-:Y:S01]  /*2640*/  IMAD.WIDE.U32 R74, R106, R76, R74 ;  /* 0x0000004c6a4a7225 */ /* 0x000fe200078e004a */
[----:B------:R-:W-:-:S03]  /*2650*/  LOP3.LUT R14, R14, R39, RZ, 0x3c, !PT ;  /* 0x000000270e0e7212 */ /* 0x000fc600078e3cff */
[----:B------:R-:W-:-:S04]  /*2660*/  IMAD.WIDE.U32 R76, R76, 0x90, RZ ;  /* 0x000000904c4c7825 */ /* 0x000fc800078e00ff */
[----:B------:R-:W-:Y:S02]  /*2670*/  IMAD.IADD R100, R8, 0x1, R9 ;  /* 0x0000000108647824 */ /* 0x000fe400078e0209 */
[----:B------:R-:W-:Y:S02]  /*2680*/  IMAD R15, R15, 0x1200, R40 ;  /* 0x000012000f0f7824 */ /* 0x000fe400078e0228 */
[----:B------:R-:W-:Y:S02]  /*2690*/  IMAD R9, R33, 0x90, RZ ;  /* 0x0000009021097824 */ /* 0x000fe400078e02ff */
[----:B------:R-:W-:Y:S01]  /*26a0*/  IMAD.IADD R88, R77, 0x1, R13 ;  /* 0x000000014d587824 */ /* 0x000fe200078e020d */
[----:B------:R-:W-:Y:S01]  /*26b0*/  SEL R13, RZ, 0x20, P2 ;  /* 0x00000020ff0d7807 */ /* 0x000fe20001000000 */
[----:B------:R-:W-:Y:S01]  /*26c0*/  IMAD.WIDE.U32 R32, R32, 0x90, RZ ;  /* 0x0000009020207825 */ /* 0x000fe200078e00ff */
[----:B------:R-:W-:-:S03]  /*26d0*/  LOP3.LUT R7, R3, 0xfffffff8, RZ, 0xc0, !PT ;  /* 0xfffffff803077812 */ /* 0x000fc600078ec0ff */
[----:B------:R-:W-:Y:S01]  /*26e0*/  IMAD.IADD R98, R15, 0x1, R14 ;  /* 0x000000010f627824 */ /* 0x000fe200078e020e */
[----:B------:R-:W-:Y:S01]  /*26f0*/  LOP3.LUT R15, R10, R13, RZ, 0xfc, !PT ;  /* 0x0000000d0a0f7212 */ /* 0x000fe200078efcff */
[----:B------:R-:W-:Y:S01]  /*2700*/  IMAD R27, R106, R71, R6 ;  /* 0x000000476a1b7224 */ /* 0x000fe200078e0206 */
[----:B------:R-:W-:Y:S01]  /*2710*/  LOP3.LUT R8, R4, 0xfffffff8, RZ, 0xc0, !PT ;  /* 0xfffffff804087812 */ /* 0x000fe200078ec0ff */
[----:B------:R-:W-:Y:S02]  /*2720*/  IMAD R87, R71, 0x90, RZ ;  /* 0x0000009047577824 */ /* 0x000fe400078e02ff */
[----:B------:R-:W-:-:S04]  /*2730*/  IMAD.WIDE.U32 R34, R106, R70, R34 ;  /* 0x000000466a227225 */ /* 0x000fc800078e0022 */
[----:B------:R-:W-:-:S04]  /*2740*/  IMAD.WIDE.U32 R68, R106, R70, R68 ;  /* 0x000000466a447225 */ /* 0x000fc800078e0044 */
[----:B------:R-:W-:Y:S01]  /*2750*/  IMAD.IADD R86, R33, 0x1, R9 ;  /* 0x0000000121567824 */ /* 0x000fe200078e0209 */
[----:B------:R-:W-:Y:S01]  /*2760*/  LOP3.LUT R9, R5, 0xfffffff8, RZ, 0xc0, !PT ;  /* 0xfffffff805097812 */ /* 0x000fe200078ec0ff */
[----:B------:R-:W-:Y:S01]  /*2770*/  IMAD.WIDE.U32 R70, R70, 0x90, RZ ;  /* 0x0000009046467825 */ /* 0x000fe200078e00ff */
[C---:B------:R-:W-:Y:S02]  /*2780*/  LOP3.LUT R12, R15.reuse, 0x4, RZ, 0xc0, !PT ;  /* 0x000000040f0c7812 */ /* 0x040fe400078ec0ff */
[----:B------:R-:W-:Y:S01]  /*2790*/  LOP3.LUT R13, R15, 0x8, RZ, 0xc0, !PT ;  /* 0x000000080f0d7812 */ /* 0x000fe200078ec0ff */
[----:B------:R-:W-:Y:S01]  /*27a0*/  IMAD.IADD R82, R31, 0x1, R11 ;  /* 0x000000011f527824 */ /* 0x000fe200078e020b */
[----:B------:R-:W-:Y:S01]  /*27b0*/  LOP3.LUT R11, R15, 0x2, RZ, 0xc0, !PT ;  /* 0x000000020f0b7812 */ /* 0x000fe200078ec0ff */
[----:B------:R-:W-:Y:S01]  /*27c0*/  IMAD.IADD R81, R35, 0x1, R27 ;  /* 0x0000000123517824 */ /* 0x000fe200078e021b */
[----:B------:R-:W-:Y:S01]  /*27d0*/  LOP3.LUT R14, R15, 0x10, RZ, 0xc0, !PT ;  /* 0x000000100f0e7812 */ /* 0x000fe200078ec0ff */
[----:B------:R-:W-:Y:S01]  /*27e0*/  VIADD R109, R36, 0x8 ;  /* 0x00000008246d7836 */ /* 0x000fe20000000000 */
[----:B------:R-:W-:Y:S01]  /*27f0*/  SHF.R.S32.HI R93, RZ, 0x1f, R7 ;  /* 0x0000001fff5d7819 */ /* 0x000fe20000011407 */
[----:B------:R-:W-:Y:S01]  /*2800*/  IMAD.SHL.U32 R107, R104, 0x2, RZ ;  /* 0x00000002686b7824 */ /* 0x000fe200078e00ff */
[----:B------:R-:W-:Y:S01]  /*2810*/  SHF.R.S32.HI R90, RZ, 0x1f, R8 ;  /* 0x0000001fff5a7819 */ /* 0x000fe20000011408 */
[----:B------:R-:W-:Y:S01]  /*2820*/  IMAD.IADD R87, R71, 0x1, R87 ;  /* 0x0000000147577824 */ /* 0x000fe200078e0257 */
[----:B------:R-:W-:Y:S01]  /*2830*/  SHF.R.S32.HI R89, RZ, 0x1f, R9 ;  /* 0x0000001fff597819 */ /* 0x000fe20000011409 */
[----:B------:R-:W-:Y:S01]  /*2840*/  IMAD.IADD R27, R27, 0x1, R69 ;  /* 0x000000011b1b7824 */ /* 0x000fe200078e0245 */
[----:B------:R-:W-:Y:S01]  /*2850*/  LOP3.LUT R10, R10, 0x1, RZ, 0xc0, !PT ;  /* 0x000000010a0a7812 */ /* 0x000fe200078ec0ff */
[----:B------:R-:W-:Y:S01]  /*2860*/  IMAD.IADD R80, R73, 0x1, R21 ;  /* 0x0000000149507824 */ /* 0x000fe200078e0215 */
[----:B------:R-:W-:Y:S01]  /*2870*/  LOP3.LUT R15, R15, 0x20, RZ, 0xc0, !PT ;  /* 0x000000200f0f7812 */ /* 0x000fe200078ec0ff */
[----:B------:R-:W-:Y:S01]  /*2880*/  IMAD.IADD R6, R21, 0x1, R75 ;  /* 0x0000000115067824 */ /* 0x000fe200078e024b */
[----:B------:R-:W-:Y:S01]  /*2890*/  @!P6 BAR.SYNC.DEFER_BLOCKING 0x9, 0x100 ;  /* 0x024400000000eb1d */ /* 0x000fe20000010000 */
[----:B--2---:R-:W-:-:S13]  /*28a0*/  LOP3.LUT P3, RZ, R38, 0x2, RZ, 0xc0, !PT ;  /* 0x0000000226ff7812 */ /* 0x004fda000786c0ff */
[----:B------:R-:W-:-:S05]  /*28b0*/  @P3 LOP3.LUT R37, R37, 0x2, RZ, 0xfc, !PT ;  /* 0x0000000225253812 */ /* 0x000fca00078efcff */
[----:B------:R0:W-:Y:S02]  /*28c0*/  STL [R1+0x44], R37 ;  /* 0x0000442501007387 */ /* 0x0001e40000100800 */
.L_x_10180:
[----:B--2---:R-:W2:Y:S01]  /*28d0*/  LDL R20, [R1+0x44] ;  /* 0x0000440001147983 */ /* 0x004ea20000100800 */
[----:B-1----:R-:W1:Y:S03]  /*28e0*/  LDC.64 R94, c[0x0][0x2d8] ;  /* 0x0000b600ff5e7b82 */ /* 0x002e660000000a00 */
[----:B0--3--:R-:W3:Y:S01]  /*28f0*/  LDL R37, [R1+0x64] ;  /* 0x0000640001257983 */ /* 0x009ee20000100800 */
[----:B------:R-:W-:Y:S01]  /*2900*/  VIADD R43, R25, 0xffffffff ;  /* 0xffffffff192b7836 */ /* 0x000fe20000000000 */
[----:B------:R-:W-:Y:S05]  /*2910*/  YIELD ;  /* 0x0000000000007946 */ /* 0x000fea0003800000 */
[----:B------:R-:W0:Y:S01]  /*2920*/  LDC R105, c[0x0][0x3d4] ;  /* 0x0000f500ff697b82 */ /* 0x000e220000000800 */
[----:B------:R-:W-:Y:S01]  /*2930*/  SHF.R.S32.HI R36, RZ, 0x1f, R43 ;  /* 0x0000001fff247819 */ /* 0x000fe2000001142b */
[-C--:B------:R-:W-:Y:S01]  /*2940*/  IMAD R21, R86, R43.reuse, RZ ;  /* 0x0000002b56157224 */ /* 0x080fe200078e02ff */
[----:B------:R-:W-:Y:S01]  /*2950*/  BSSY B0, `(.L_x_10125) ;  /* 0x00003eb000007945 */ /* 0x000fe20003800000 */
[----:B------:R-:W-:-:S04]  /*2960*/  IMAD.WIDE.U32 R64, R32, R43, RZ ;  /* 0x0000002b20407225 */ /* 0x000fc800078e00ff */
[----:B------:R-:W-:-:S04]  /*2970*/  IMAD R21, R36, R32, R21 ;  /* 0x0000002024157224 */ /* 0x000fc800078e0215 */
[----:B------:R-:W-:Y:S01]  /*2980*/  IMAD.IADD R97, R65, 0x1, R21 ;  /* 0x0000000141617824 */ /* 0x000fe200078e0215 */
[----:B--2---:R-:W-:Y:S02]  /*2990*/  LOP3.LUT P4, RZ, R20, 0x2, RZ, 0xc0, !PT ;  /* 0x0000000214ff7812 */ /* 0x004fe4000788c0ff */
[----:B------:R-:W-:Y:S01]  /*29a0*/  IADD3 R20, P2, R85, R64, RZ ;  /* 0x0000004055147210 */ /* 0x000fe20007f5e0ff */
[----:B---3--:R-:W-:-:S03]  /*29b0*/  IMAD R21, R19, 0x3600, R37 ;  /* 0x0000360013157824 */ /* 0x008fc600078e0225 */
[C---:B-1----:R-:W-:Y:S01]  /*29c0*/  LEA R40, P3, R20.reuse, R94, 0x1 ;  /* 0x0000005e14287211 */ /* 0x042fe200078608ff */
[----:B------:R-:W-:Y:S01]  /*29d0*/  IMAD.X R25, R97, 0x1, R83, P2 ;  /* 0x0000000161197824 */ /* 0x000fe200010e0653 */
[----:B------:R-:W-:Y:S01]  /*29e0*/  ISETP.GT.AND P2, PT, R43, R24, PT ;  /* 0x000000182b00720c */ /* 0x000fe20003f44270 */
[C---:B------:R-:W-:Y:S02]  /*29f0*/  VIADD R37, R21.reuse, 0x10 ;  /* 0x0000001015257836 */ /* 0x040fe40000000000 */
[C-C-:B------:R-:W-:Y:S01]  /*2a00*/  IMAD R84, R21.reuse, 0x2, R26.reuse ;  /* 0x0000000215547824 */ /* 0x140fe200078e021a */
[----:B------:R-:W-:Y:S01]  /*2a10*/  LEA.HI.X R41, R20, R95, R25, 0x1, P3 ;  /* 0x0000005f14297211 */ /* 0x000fe200018f0c19 */
[----:B------:R-:W-:Y:S01]  /*2a20*/  @P4 VIADD R37, R21, 0xfffffff0 ;  /* 0xfffffff015254836 */ /* 0x000fe20000000000 */
[----:B0-----:R-:W-:Y:S01]  /*2a30*/  ISETP.GE.AND P3, PT, R105, 0x1, PT ;  /* 0x000000016900780c */ /* 0x001fe20003f66270 */
[----:B------:R-:W-:Y:S02]  /*2a40*/  IMAD.MOV.U32 R25, RZ, RZ, R43 ;  /* 0x000000ffff197224 */ /* 0x000fe400078e002b */
[----:B------:R-:W-:-:S10]  /*2a50*/  IMAD R21, R37, 0x2, R26 ;  /* 0x0000000225157824 */ /* 0x000fd400078e021a */
        /* <DEDUP_REMOVED lines=75> */
.L_x_10129:
[----:B------:R-:W-:Y:S05]  /*2f10*/  BSYNC B1 ;  /* 0x0000000000017941 */ /* 0x000fea0003800000 */
.L_x_10128:
[----:B-----5:R-:W-:Y:S01]  /*2f20*/  IMAD.MOV.U32 R20, RZ, RZ, R42 ;  /* 0x000000ffff147224 */ /* 0x020fe200078e002a */
[----:B------:R-:W-:Y:S01]  /*2f30*/  ULOP3.LUT UR4, UR60, 0x1, URZ, 0xfc, !UPT ;  /* 0x000000013c047892 */ /* 0x000fe2000f8efc3f */
[----:B0-----:R-:W-:Y:S02]  /*2f40*/  IMAD.MOV.U32 R36, RZ, RZ, R43 ;  /* 0x000000ffff247224 */ /* 0x001fe400078e002b */
[----:B------:R-:W-:Y:S01]  /*2f50*/  IMAD.MOV.U32 R37, RZ, RZ, R46 ;  /* 0x000000ffff257224 */ /* 0x000fe200078e002e */
[----:B------:R-:W-:Y:S01]  /*2f60*/  UISETP.NE.AND UP0, UPT, UR4, 0x3, UPT ;  /* 0x000000030400788c */ /* 0x000fe2000bf05270 */
[----:B------:R-:W-:Y:S01]  /*2f70*/  IMAD.MOV.U32 R38, RZ, RZ, R47 ;  /* 0x000000ffff267224 */ /* 0x000fe200078e002f */
[----:B------:R-:W-:Y:S01]  /*2f80*/  PRMT R62, R36, 0x5410, R20 ;  /* 0x00005410243e7816 */ /* 0x000fe20000000014 */
        /* <DEDUP_REMOVED lines=30> */
[----:B------:R-:W-:Y:S02]  /*3170*/  PRMT R119, R20, 0x5410, R36 ;  /* 0x0000541014777816 */ /* 0x000fe40000000024 */
[----:B------:R-:W-:Y:S02]  /*3180*/  PRMT R110, R37, 0x7610, R110 ;  /* 0x00007610256e7816 */ /* 0x000fe4000000006e */
[----:B------:R-:W-:Y:S01]  /*3190*/  PRMT R121, R38, 0x7610, R121 ;  /* 0x0000761026797816 */ /* 0x000fe20000000079 */
[----:B------:R-:W-:Y:S06]  /*31a0*/  @!P3 BRA `(.L_x_10130) ;  /* 0x000000000004b947 */ /* 0x000fec0003800000 */
[----:B------:R-:W-:Y:S01]  /*31b0*/  BPT.TRAP 0x1 ;  /* 0x000000040000795c */ /* 0x000fe20000300000 */
.L_x_10130:
[----:B------:R-:W2:Y:S01]  /*31c0*/  LDL R36, [R1+0x34] ;  /* 0x0000340001247983 */ /* 0x000ea20000100800 */
[----:B------:R-:W-:Y:S01]  /*31d0*/  IMAD R20, R19, 0x8, R16 ;  /* 0x0000000813147824 */ /* 0x000fe200078e0210 */
[----:B------:R-:W-:Y:S01]  /*31e0*/  BSSY B1, `(.L_x_10131) ;  /* 0x0000004000017945 */ /* 0x000fe20003800000 */
[----:B--2---:R-:W-:-:S04]  /*31f0*/  SHF.L.U32 R92, R36, 0x1f, RZ ;  /* 0x0000001f245c7819 */ /* 0x004fc800000006ff */
[----:B------:R-:W0:Y:S02]  /*3200*/  SYNCS.PHASECHK.TRANS64.TRYWAIT P5, [R20+URZ+0x31c90], R92 ;  /* 0x031c905c140075a7 */ /* 0x000e2400080a017f */
[----:B0-----:R-:W-:Y:S05]  /*3210*/  @!P5 BRA `(.L_x_10132) ;  /* 0x000001fc005cd947 */ /* 0x001fea0003800000 */
.L_x_10375:
[----:B------:R-:W-:Y:S05]  /*3220*/  BSYNC B1 ;  /* 0x0000000000017941 */ /* 0x000fea0003800000 */
.L_x_10131:
        /* <DEDUP_REMOVED lines=15> */
[----:B------:R-:W-:Y:S01]  /*3320*/  HADD2.F32 R66, -RZ, R94.H0_H0 ;  /* 0x2000005eff427230 */ /* 0x000fe20000004100 */
[----:B------:R-:W-:Y:S01]  /*3330*/  SHF.R.U32.HI R94, RZ, 0x10, R95 ;  /* 0x00000010ff5e7819 */ /* 0x000fe2000001165f */
[----:B------:R-:W-:-:S02]  /*3340*/  HADD2.F32 R61, -RZ, R61.H0_H0 ;  /* 0x2000003dff3d7230 */ /* 0x000fc40000004100 */
[-C--:B------:R-:W-:Y:S01]  /*3350*/  FMUL.FTZ R97, R60, R37.reuse ;  /* 0x000000253c617220 */ /* 0x080fe20000410000 */
[----:B------:R-:W-:Y:S02]  /*3360*/  HADD2.F32 R96, -RZ, R67.H0_H0 ;  /* 0x20000043ff607230 */ /* 0x000fe40000004100 */
[C---:B------:R-:W-:Y:S01]  /*3370*/  FMUL.FTZ R111, R66.reuse, R37 ;  /* 0x00000025426f7220 */ /* 0x040fe20000410000 */
[----:B------:R-:W-:Y:S02]  /*3380*/  HADD2.F32 R94, -RZ, R94.H0_H0 ;  /* 0x2000005eff5e7230 */ /* 0x000fe40000004100 */
[-C--:B------:R-:W-:Y:S01]  /*3390*/  FFMA.FTZ R37, R66, R61.reuse, -R97 ;  /* 0x0000003d42257223 */ /* 0x080fe20000010861 */
[----:B------:R-:W-:Y:S02]  /*33a0*/  IMAD.MOV.U32 R66, RZ, RZ, R36 ;  /* 0x000000ffff427224 */ /* 0x000fe400078e0024 */
[----:B------:R-:W-:Y:S01]  /*33b0*/  FFMA.FTZ R60, R60, R61, R111 ;  /* 0x0000003d3c3c7223 */ /* 0x000fe2000001006f */
[----:B------:R-:W-:-:S02]  /*33c0*/  IMAD.MOV.U32 R61, RZ, RZ, R39 ;  /* 0x000000ffff3d7224 */ /* 0x000fc400078e0027 */
[----:B------:R-:W-:Y:S02]  /*33d0*/  IMAD.MOV.U32 R67, RZ, RZ, R38 ;  /* 0x000000ffff437224 */ /* 0x000fe400078e0026 */
[----:B------:R-:W-:Y:S01]  /*33e0*/  HADD2.F32 R95, -RZ, R66.H0_H0 ;  /* 0x20000042ff5f7230 */ /* 0x000fe20000004100 */
[----:B------:R-:W-:Y:S01]  /*33f0*/  F2FP.F16.F32.PACK_AB R37, R60, R37 ;  /* 0x000000253c25723e */ /* 0x000fe200000000ff */
[--C-:B------:R-:W-:Y:S02]  /*3400*/  HADD2.F32 R39, -RZ, R61.reuse.H1_H1 ;  /* 0x3000003dff277230 */ /* 0x100fe40000004100 */
[----:B------:R-:W-:-:S03]  /*3410*/  HADD2.F32 R61, -RZ, R61.H0_H0 ;  /* 0x2000003dff3d7230 */ /* 0x000fc60000004100 */
[-C--:B------:R-:W-:Y:S02]  /*3420*/  FMUL.FTZ R36, R39, R94.reuse ;  /* 0x0000005e27247220 */ /* 0x080fe40000410000 */
[C---:B------:R-:W-:Y:S02]  /*3430*/  FMUL.FTZ R94, R61.reuse, R94 ;  /* 0x0000005e3d5e7220 */ /* 0x040fe40000410000 */
[-C--:B------:R-:W-:Y:S01]  /*3440*/  FFMA.FTZ R36, R61, R96.reuse, -R36 ;  /* 0x000000603d247223 */ /* 0x080fe20000010824 */
[----:B------:R-:W-:Y:S02]  /*3450*/  HADD2.F32 R61, -RZ, R66.H1_H1 ;  /* 0x30000042ff3d7230 */ /* 0x000fe40000004100 */
[----:B------:R-:W-:Y:S01]  /*3460*/  FFMA.FTZ R39, R39, R96, R94 ;  /* 0x0000006027277223 */ /* 0x000fe2000001005e */
[----:B------:R-:W-:Y:S02]  /*3470*/  HADD2.F32 R94, -RZ, R120.H1_H1 ;  /* 0x30000078ff5e7230 */ /* 0x000fe40000004100 */
[----:B------:R-:W-:-:S02]  /*3480*/  HADD2.F32 R66, -RZ, R67.H1_H1 ;  /* 0x30000043ff427230 */ /* 0x000fc40000004100 */
[-C--:B------:R-:W-:Y:S01]  /*3490*/  FMUL.FTZ R38, R61, R110.reuse ;  /* 0x0000006e3d267220 */ /* 0x080fe20000410000 */
[----:B------:R-:W-:Y:S01]  /*34a0*/  FMUL.FTZ R110, R95, R110 ;  /* 0x0000006e5f6e7220 */ /* 0x000fe20000410000 */
[----:B------:R-:W-:Y:S01]  /*34b0*/  HADD2.F32 R96, -RZ, R67.H0_H0 ;  /* 0x20000043ff607230 */ /* 0x000fe20000004100 */
[----:B------:R-:W-:Y:S01]  /*34c0*/  F2FP.F16.F32.PACK_AB R39, R39, R36 ;  /* 0x000000242727723e */ /* 0x000fe200000000ff */
[-C--:B------:R-:W-:Y:S01]  /*34d0*/  FFMA.FTZ R38, R95, R94.reuse, -R38 ;  /* 0x0000005e5f267223 */ /* 0x080fe20000010826 */
[----:B------:R-:W-:Y:S02]  /*34e0*/  HADD2.F32 R95, -RZ, R121.H0_H0 ;  /* 0x20000079ff5f7230 */ /* 0x000fe40000004100 */
[----:B------:R-:W-:Y:S01]  /*34f0*/  FFMA.FTZ R61, R61, R94, R110 ;  /* 0x0000005e3d3d7223 */ /* 0x000fe2000001006e */
[----:B------:R-:W-:Y:S02]  /*3500*/  HADD2.F32 R67, -RZ, R120.H0_H0 ;  /* 0x20000078ff437230 */ /* 0x000fe40000004100 */
[-C--:B------:R-:W-:Y:S01]  /*3510*/  FMUL.FTZ R97, R66, R95.reuse ;  /* 0x0000005f42617220 */ /* 0x080fe20000410000 */
[----:B------:R-:W-:Y:S01]  /*3520*/  FMUL.FTZ R95, R96, R95 ;  /* 0x0000005f605f7220 */ /* 0x000fe20000410000 */
[----:B------:R-:W-:-:S02]  /*3530*/  F2FP.F16.F32.PACK_AB R36, R61, R38 ;  /* 0x000000263d24723e */ /* 0x000fc400000000ff */
[-C--:B------:R-:W-:Y:S01]  /*3540*/  FFMA.FTZ R97, R96, R67.reuse, -R97 ;  /* 0x0000004360617223 */ /* 0x080fe20000010861 */
[----:B------:R-:W-:-:S05]  /*3550*/  FFMA.FTZ R66, R66, R67, R95 ;  /* 0x0000004342427223 */ /* 0x000fca000001005f */
[----:B------:R-:W-:-:S07]  /*3560*/  F2FP.F16.F32.PACK_AB R38, R66, R97 ;  /* 0x000000614226723e */ /* 0x000fce00000000ff */
.L_x_10137:
[----:B------:R-:W-:Y:S05]  /*3570*/  BSYNC B2 ;  /* 0x0000000000027941 */ /* 0x000fea0003800000 */
.L_x_10136:
[----:B------:R-:W-:Y:S02]  /*3580*/  ULDC.64 UR4, c[0x0][0x208] ;  /* 0x0000820000047ab9 */ /* 0x000fe40000000a00 */
[----:B--2---:R1:W-:Y:S03]  /*3590*/  STG.E.128 desc[UR4][R40.64], R36 ;  /* 0x0000002428007986 */ /* 0x0043e6000c101d04 */
.L_x_10135:
[----:B------:R-:W-:Y:S05]  /*35a0*/  BSYNC B1 ;  /* 0x0000000000017941 */ /* 0x000fea0003800000 */
.L_x_10134:
        /* <DEDUP_REMOVED lines=18> */
[-C--:B------:R-:W-:Y:S01]  /*36d0*/  FMUL.FTZ R96, R61, R94.reuse ;  /* 0x0000005e3d607220 */ /* 0x080fe20000410000 */
[----:B------:R-:W-:Y:S02]  /*36e0*/  HADD2.F32 R59, -RZ, R59.H0_H0 ;  /* 0x2000003bff3b7230 */ /* 0x000fe40000004100 */
[----:B------:R-:W-:Y:S02]  /*36f0*/  HADD2.F32 R64, -RZ, R58.H0_H0 ;  /* 0x2000003aff407230 */ /* 0x000fe40000004100 */
[----:B------:R-:W-:Y:S01]  /*3700*/  FMUL.FTZ R58, R39, R94 ;  /* 0x0000005e273a7220 */ /* 0x000fe20000410000 */
[----:B------:R-:W-:-:S02]  /*3710*/  HADD2.F32 R60, -RZ, R60.H0_H0 ;  /* 0x2000003cff3c7230 */ /* 0x000fc40000004100 */
[-C--:B------:R-:W-:Y:S01]  /*3720*/  FMUL.FTZ R94, R37, R66.reuse ;  /* 0x00000042255e7220 */ /* 0x080fe20000410000 */
[----:B------:R-:W-:Y:S01]  /*3730*/  FMUL.FTZ R66, R59, R66 ;  /* 0x000000423b427220 */ /* 0x000fe20000410000 */
[----:B------:R-:W-:Y:S02]  /*3740*/  HADD2.F32 R65, -RZ, R119.H0_H0 ;  /* 0x20000077ff417230 */ /* 0x000fe40000004100 */
[-C--:B------:R-:W-:Y:S01]  /*3750*/  FFMA.FTZ R58, R61, R60.reuse, -R58 ;  /* 0x0000003c3d3a7223 */ /* 0x080fe2000001083a */
[----:B------:R-:W-:Y:S01]  /*3760*/  FFMA.FTZ R39, R39, R60, R96 ;  /* 0x0000003c27277223 */ /* 0x000fe20000010060 */
[-C--:B------:R-:W-:Y:S01]  /*3770*/  FFMA.FTZ R59, R59, R64.reuse, -R94 ;  /* 0x000000403b3b7223 */ /* 0x080fe2000001085e */
[----:B------:R-:W-:Y:S01]  /*3780*/  FFMA.FTZ R64, R37, R64, R66 ;  /* 0x0000004025407223 */ /* 0x000fe20000010042 */
[--C-:B------:R-:W-:Y:S02]  /*3790*/  HADD2.F32 R60, -RZ, R36.reuse.H1_H1 ;  /* 0x30000024ff3c7230 */ /* 0x100fe40000004100 */
[----:B------:R-:W-:-:S02]  /*37a0*/  HADD2.F32 R66, -RZ, R36.H0_H0 ;  /* 0x20000024ff427230 */ /* 0x000fc40000004100 */
[----:B------:R-:W-:Y:S02]  /*37b0*/  HADD2.F32 R119, -RZ, R119.H1_H1 ;  /* 0x30000077ff777230 */ /* 0x000fe40000004100 */
[-C--:B------:R-:W-:Y:S01]  /*37c0*/  FMUL.FTZ R67, R60, R65.reuse ;  /* 0x000000413c437220 */ /* 0x080fe20000410000 */
[----:B------:R-:W-:Y:S02]  /*37d0*/  HADD2.F32 R36, -RZ, R38.H1_H1 ;  /* 0x30000026ff247230 */ /* 0x000fe40000004100 */
[----:B------:R-:W-:Y:S01]  /*37e0*/  FMUL.FTZ R65, R66, R65 ;  /* 0x0000004142417220 */ /* 0x000fe20000410000 */
[----:B------:R-:W-:Y:S02]  /*37f0*/  HADD2.F32 R37, -RZ, R118.H1_H1 ;  /* 0x30000076ff257230 */ /* 0x000fe40000004100 */
[----:B------:R-:W-:Y:S02]  /*3800*/  HADD2.F32 R38, -RZ, R38.H0_H0 ;  /* 0x20000026ff267230 */ /* 0x000fe40000004100 */
[----:B------:R-:W-:Y:S01]  /*3810*/  FMUL.FTZ R95, R36, R119 ;  /* 0x00000077245f7220 */ /* 0x000fe20000410000 */
[----:B------:R-:W-:-:S02]  /*3820*/  HADD2.F32 R61, -RZ, R118.H0_H0 ;  /* 0x20000076ff3d7230 */ /* 0x000fc40000004100 */
[-C--:B------:R-:W-:Y:S01]  /*3830*/  FFMA.FTZ R67, R66, R37.reuse, -R67 ;  /* 0x0000002542437223 */ /* 0x080fe20000010843 */
[----:B------:R-:W-:Y:S01]  /*3840*/  FFMA.FTZ R60, R60, R37, R65 ;  /* 0x000000253c3c7223 */ /* 0x000fe20000010041 */
[C---:B------:R-:W-:Y:S01]  /*3850*/  FMUL.FTZ R119, R38.reuse, R119 ;  /* 0x0000007726777220 */ /* 0x040fe20000410000 */
[----:B------:R-:W-:Y:S01]  /*3860*/  F2FP.F16.F32.PACK_AB R37, R39, R58 ;  /* 0x0000003a2725723e */ /* 0x000fe200000000ff */
[----:B------:R-:W-:Y:S01]  /*3870*/  FFMA.FTZ R95, R38, R61, -R95 ;  /* 0x0000003d265f7223 */ /* 0x000fe2000001085f */
[----:B------:R-:W-:Y:S01]  /*3880*/  F2FP.F16.F32.PACK_AB R39, R64, R59 ;  /* 0x0000003b4027723e */ /* 0x000fe200000000ff */
[----:B------:R-:W-:Y:S01]  /*3890*/  FFMA.FTZ R36, R36, R61, R119 ;  /* 0x0000003d24247223 */ /* 0x000fe20000010077 */
[----:B------:R-:W-:-:S04]  /*38a0*/  F2FP.F16.F32.PACK_AB R60, R60, R67 ;  /* 0x000000433c3c723e */ /* 0x000fc800000000ff */
[----:B------:R-:W-:Y:S01]  /*38b0*/  F2FP.F16.F32.PACK_AB R38, R36, R95 ;  /* 0x0000005f2426723e */ /* 0x000fe200000000ff */
[----:B------:R-:W-:-:S07]  /*38c0*/  IMAD.MOV.U32 R36, RZ, RZ, R60 ;  /* 0x000000ffff247224 */ /* 0x000fce00078e003c */
.L_x_10141:
[----:B------:R-:W-:Y:S05]  /*38d0*/  BSYNC B2 ;  /* 0x0000000000027941 */ /* 0x000fea0003800000 */
.L_x_10140:
[----:B------:R-:W-:Y:S02]  /*38e0*/  ULDC.64 UR4, c[0x0][0x208] ;  /* 0x0000820000047ab9 */ /* 0x000fe40000000a00 */
[----:B--2---:R2:W-:Y:S03]  /*38f0*/  STG.E.128 desc[UR4][R40.64+0x20], R36 ;  /* 0x0000202428007986 */ /* 0x0045e6000c101d04 */
.L_x_10139:
[----:B------:R-:W-:Y:S05]  /*3900*/  BSYNC B1 ;  /* 0x0000000000017941 */ /* 0x000fea0003800000 */
.L_x_10138:
        /* <DEDUP_REMOVED lines=8> */
[----:B------:R-:W-:Y:S02]  /*3990*/  SHF.R.U64 R59, R56, 0x10, R57 ;  /* 0x00000010383b7819 */ /* 0x000fe40000001239 */
[--C-:B------:R-:W-:Y:S01]  /*39a0*/  SHF.R.U64 R61, R54, 0x10, R55.reuse ;  /* 0x00000010363d7819 */ /* 0x100fe20000001237 */
[----:B--2---:R-:W-:Y:S01]  /*39b0*/  IMAD.MOV.U32 R54, RZ, RZ, R36 ;  /* 0x000000ffff367224 */ /* 0x004fe200078e0024 */
[----:B------:R-:W-:Y:S01]  /*39c0*/  SHF.R.U32.HI R58, RZ, 0x10, R55 ;  /* 0x00000010ff3a7819 */ /* 0x000fe20000011637 */
[----:B------:R-:W-:Y:S01]  /*39d0*/  IMAD.MOV.U32 R55, RZ, RZ, R39 ;  /* 0x000000ffff377224 */ /* 0x000fe200078e0027 */
[----:B------:R-:W-:Y:S01]  /*39e0*/  SHF.R.U32.HI R60, RZ, 0x10, R57 ;  /* 0x00000010ff3c7819 */ /* 0x000fe20000011639 */
[----:B------:R-:W-:Y:S02]  /*39f0*/  HADD2.F32 R59, -RZ, R59.H0_H0 ;  /* 0x2000003bff3b7230 */ /* 0x000fe40000004100 */
[--C-:B------:R-:W-:Y:S02]  /*3a00*/  HADD2.F32 R39, -RZ, R37.reuse.H1_H1 ;  /* 0x30000025ff277230 */ /* 0x100fe40000004100 */
[----:B------:R-:W-:-:S02]  /*3a10*/  HADD2.F32 R36, -RZ, R37.H0_H0 ;  /* 0x20000025ff247230 */ /* 0x000fc40000004100 */
[----:B------:R-:W-:Y:S02]  /*3a20*/  HADD2.F32 R60, -RZ, R60.H0_H0 ;  /* 0x2000003cff3c7230 */ /* 0x000fe40000004100 */
[-C--:B------:R-:W-:Y:S01]  /*3a30*/  FMUL.FTZ R37, R39, R59.reuse ;  /* 0x0000003b27257220 */ /* 0x080fe20000410000 */
[--C-:B------:R-:W-:Y:S02]  /*3a40*/  HADD2.F32 R56, -RZ, R55.reuse.H1_H1 ;  /* 0x30000037ff387230 */ /* 0x100fe40000004100 */
[----:B------:R-:W-:Y:S01]  /*3a50*/  FMUL.FTZ R64, R36, R59 ;  /* 0x0000003b24407220 */ /* 0x000fe20000410000 */
[----:B------:R-:W-:Y:S02]  /*3a60*/  HADD2.F32 R55, -RZ, R55.H0_H0 ;  /* 0x20000037ff377230 */ /* 0x000fe40000004100 */
[----:B------:R-:W-:Y:S02]  /*3a70*/  HADD2.F32 R57, -RZ, R61.H0_H0 ;  /* 0x2000003dff397230 */ /* 0x000fe40000004100 */
[----:B------:R-:W-:Y:S01]  /*3a80*/  FMUL.FTZ R66, R56, R60 ;  /* 0x0000003c38427220 */ /* 0x000fe20000410000 */
[----:B------:R-:W-:-:S02]  /*3a90*/  HADD2.F32 R58, -RZ, R58.H0_H0 ;  /* 0x2000003aff3a7230 */ /* 0x000fc40000004100 */
[----:B------:R-:W-:Y:S01]  /*3aa0*/  FMUL.FTZ R59, R55, R60 ;  /* 0x0000003c373b7220 */ /* 0x000fe20000410000 */
[-C--:B------:R-:W-:Y:S01]  /*3ab0*/  FFMA.FTZ R36, R36, R57.reuse, -R37 ;  /* 0x0000003924247223 */ /* 0x080fe20000010825 */
[----:B------:R-:W-:Y:S01]  /*3ac0*/  FFMA.FTZ R37, R39, R57, R64 ;  /* 0x0000003927257223 */ /* 0x000fe20000010040 */
[-C--:B------:R-:W-:Y:S01]  /*3ad0*/  FFMA.FTZ R39, R55, R58.reuse, -R66 ;  /* 0x0000003a37277223 */ /* 0x080fe20000010842 */
[----:B------:R-:W-:Y:S01]  /*3ae0*/  FFMA.FTZ R56, R56, R58, R59 ;  /* 0x0000003a38387223 */ /* 0x000fe2000001003b */
[--C-:B------:R-:W-:Y:S02]  /*3af0*/  HADD2.F32 R55, -RZ, R54.reuse.H1_H1 ;  /* 0x30000036ff377230 */ /* 0x100fe40000004100 */
        /* <DEDUP_REMOVED lines=19> */
.L_x_10145:
[----:B------:R-:W-:Y:S05]  /*3c30*/  BSYNC B2 ;  /* 0x0000000000027941 */ /* 0x000fea0003800000 */
.L_x_10144:
[----:B------:R-:W-:Y:S02]  /*3c40*/  ULDC.64 UR4, c[0x0][0x208] ;  /* 0x0000820000047ab9 */ /* 0x000fe40000000a00 */
[----:B--2---:R3:W-:Y:S03]  /*3c50*/  STG.E.128 desc[UR4][R40.64+0x40], R36 ;  /* 0x0000402428007986 */ /* 0x0047e6000c101d04 */
.L_x_10143:
[----:B------:R-:W-:Y:S05]  /*3c60*/  BSYNC B1 ;  /* 0x0000000000017941 */ /* 0x000fea0003800000 */
.L_x_10142:
        /* <DEDUP_REMOVED lines=49> */
.L_x_10149:
[----:B------:R-:W-:Y:S05]  /*3f80*/  BSYNC B2 ;  /* 0x0000000000027941 */ /* 0x000fea0003800000 */
.L_x_10148:
[----:B------:R-:W-:Y:S02]  /*3f90*/  ULDC.64 UR4, c[0x0][0x208] ;  /* 0x0000820000047ab9 */ /* 0x000fe40000000a00 */
[----:B--2---:R4:W-:Y:S03]  /*3fa0*/  STG.E.128 desc[UR4][R40.64+0x60], R36 ;  /* 0x0000602428007986 */ /* 0x0049e6000c101d04 */
.L_x_10147:
[----:B------:R-:W-:Y:S05]  /*3fb0*/  BSYNC B1 ;  /* 0x0000000000017941 */ /* 0x000fea0003800000 */
.L_x_10146:
        /* <DEDUP_REMOVED lines=49> */
.L_x_10153:
[----:B------:R-:W-:Y:S05]  /*42d0*/  BSYNC B2 ;  /* 0x0000000000027941 */ /* 0x000fea0003800000 */
.L_x_10152:
[----:B------:R-:W-:Y:S02]  /*42e0*/  ULDC.64 UR4, c[0x0][0x208] ;  /* 0x0000820000047ab9 */ /* 0x000fe40000000a00 */
[----:B--2---:R1:W-:Y:S03]  /*42f0*/  STG.E.128 desc[UR4][R40.64+0x80], R36 ;  /* 0x0000802428007986 */ /* 0x0043e6000c101d04 */
.L_x_10151:
[----:B------:R-:W-:Y:S05]  /*4300*/  BSYNC B1 ;  /* 0x0000000000017941 */ /* 0x000fea0003800000 */
.L_x_10150:
        /* <DEDUP_REMOVED lines=48> */
.L_x_10155:
[----:B------:R-:W-:Y:S05]  /*4610*/  BSYNC B1 ;  /* 0x0000000000017941 */ /* 0x000fea0003800000 */
.L_x_10154:
[----:B------:R-:W-:Y:S02]  /*4620*/  ULDC.64 UR4, c[0x0][0x208] ;  /* 0x0000820000047ab9 */ /* 0x000fe40000000a00 */
[----:B--2---:R1:W-:Y:S01]  /*4630*/  STG.E.128 desc[UR4][R40.64+0xa0], R36 ;  /* 0x0000a02428007986 */ /* 0x0043e2000c101d04 */
[----:B------:R-:W-:Y:S05]  /*4640*/  BRA `(.L_x_10133) ;  /* 0x00000020006c7947 */ /* 0x000fea0003800000 */
.L_x_10127:
        /* <DEDUP_REMOVED lines=22> */
[----:B------:R-:W-:Y:S01]  /*47b0*/  CS2R R56, SRZ ;  /* 0x0000000000387805 */ /* 0x000fe2000001ff00 */
[----:B------:R-:W-:Y:S01]  /*47c0*/  ULDC.64 UR6, c[0x0][0x208] ;  /* 0x0000820000067ab9 */ /* 0x000fe20000000a00 */
[----:B------:R-:W-:-:S02]  /*47d0*/  IADD3.X R37, R92, R81, RZ, P3, !PT ;  /* 0x000000515c257210 */ /* 0x000fc40001ffe4ff */
        /* <DEDUP_REMOVED lines=24> */
.L_x_10157:
[----:B------:R-:W-:Y:S05]  /*4960*/  BSYNC B1 ;  /* 0x0000000000017941 */ /* 0x000fea0003800000 */
.L_x_10156:
        /* <DEDUP_REMOVED lines=47> */
.L_x_10158:
[----:B------:R-:W2:Y:S01]  /*4c60*/  LDL R60, [R1+0x34] ;  /* 0x00003400013c7983 */ /* 0x000ea20000100800 */
[----:B------:R-:W-:Y:S01]  /*4c70*/  IMAD R20, R19, 0x8, R16 ;  /* 0x0000000813147824 */ /* 0x000fe200078e0210 */
[----:B------:R-:W-:Y:S01]  /*4c80*/  BSSY B1, `(.L_x_10159) ;  /* 0x0000004000017945 */ /* 0x000fe20003800000 */
[----:B--2---:R-:W-:-:S04]  /*4c90*/  SHF.L.U32 R92, R60, 0x1f, RZ ;  /* 0x0000001f3c5c7819 */ /* 0x004fc800000006ff */
[----:B------:R-:W0:Y:S02]  /*4ca0*/  SYNCS.PHASECHK.TRANS64.TRYWAIT P5, [R20+URZ+0x31c90], R92 ;  /* 0x031c905c140075a7 */ /* 0x000e2400080a017f */
[----:B0-----:R-:W-:Y:S05]  /*4cb0*/  @!P5 BRA `(.L_x_10160) ;  /* 0x000001e000c8d947 */ /* 0x001fea0003800000 */
.L_x_10376:
[----:B------:R-:W-:Y:S05]  /*4cc0*/  BSYNC B1 ;  /* 0x0000000000017941 */ /* 0x000fea0003800000 */
.L_x_10159:
[----:B------:R-:W-:Y:S05]  /*4cd0*/  @P4 BRA `(.L_x_10133) ;  /* 0x0000001800c84947 */ /* 0x000fea0003800000 */
[----:B------:R-:W1:Y:S01]  /*4ce0*/  LDC R110, c[0x0][0x2e4] ;  /* 0x0000b900ff6e7b82 */ /* 0x000e620000000800 */
[----:B------:R-:W-:Y:S01]  /*4cf0*/  ISETP.NE.AND P4, PT, R10, RZ, PT ;  /* 0x000000ff0a00720c */ /* 0x000fe20003f85270 */
[----:B------:R-:W-:Y:S01]  /*4d00*/  ULDC.64 UR4, c[0x0][0x2f0] ;  /* 0x0000bc0000047ab9 */ /* 0x000fe20000000a00 */
[----:B------:R-:W-:Y:S01]  /*4d10*/  SHF.R.S32.HI R60, RZ, 0x1f, R144 ;  /* 0x0000001fff3c7819 */ /* 0x000fe20000011490 */
[----:B------:R-:W-:Y:S01]  /*4d20*/  IMAD.MOV.U32 R96, RZ, RZ, R64 ;  /* 0x000000ffff607224 */ /* 0x000fe200078e0040 */
[----:B------:R-:W-:Y:S03]  /*4d30*/  BSSY B1, `(.L_x_10161) ;  /* 0x0000083000017945 */ /* 0x000fe60003800000 */
        /* <DEDUP_REMOVED lines=9> */
[----:B------:R-:W-:-:S04]  /*4dd0*/  SEL R60, R107, R112, !P0 ;  /* 0x000000706b3c7207 */ /* 0x000fc80004000000 */
        /* <DEDUP_REMOVED lines=8> */
[----:B------:R-:W-:Y:S01]  /*4e60*/  ISETP.GE.AND P4, PT, R23, R105, PT ;  /* 0x000000691700720c */ /* 0x000fe20003f86270 */
[----:B------:R-:W-:Y:S01]  /*4e70*/  BSSY B2, `(.L_x_10163) ;  /* 0x0000061000027945 */ /* 0x000fe20003800000 */
[----:B--2---:R-:W-:-:S04]  /*4e80*/  LOP3.LUT R60, R66, 0x18, R113, 0xf8, !PT ;  /* 0x00000018423c7812 */ /* 0x004fc800078ef871 */
[----:B---3--:R-:W-:Y:S01]  /*4e90*/  LOP3.LUT R60, R60, R62, RZ, 0x3c, !PT ;  /* 0x0000003e3c3c7212 */ /* 0x008fe200078e3cff */
        /* <DEDUP_REMOVED lines=8> */
[----:B------:R-:W-:Y:S05]  /*4f20*/  @P4 BRA `(.L_x_10164) ;  /* 0x0000000400544947 */ /* 0x000fea0003800000 */
[----:B--2---:R-:W-:Y:S01]  /*4f30*/  IMAD.MOV.U32 R115, RZ, RZ, R65 ;  /* 0x000000ffff737224 */ /* 0x004fe200078e0041 */
[----:B------:R-:W-:Y:S01]  /*4f40*/  SHF.R.U64 R44, R44, 0x10, R45 ;  /* 0x000000102c2c7819 */ /* 0x000fe2000000122d */
[----:B-1----:R-:W-:Y:S01]  /*4f50*/  IMAD.MOV.U32 R114, RZ, RZ, R61 ;  /* 0x000000ffff727224 */ /* 0x002fe200078e003d */
[----:B------:R-:W-:Y:S01]  /*4f60*/  SHF.R.U32.HI R45, RZ, 0x10, R45 ;  /* 0x00000010ff2d7819 */ /* 0x000fe2000001162d */
[----:B------:R-:W-:Y:S01]  /*4f70*/  HADD2.F32 R116, -RZ, R116.H0_H0 ;  /* 0x20000074ff747230 */ /* 0x000fe20000004100 */
[----:B------:R-:W-:Y:S01]  /*4f80*/  SHF.R.U64 R46, R46, 0x10, R47 ;  /* 0x000000102e2e7819 */ /* 0x000fe2000000122f */
[----:B------:R-:W-:Y:S02]  /*4f90*/  HADD2.F32 R61, -RZ, R115.H0_H0 ;  /* 0x20000073ff3d7230 */ /* 0x000fe40000004100 */
[----:B------:R-:W-:Y:S02]  /*4fa0*/  HADD2.F32 R117, -RZ, R114.H0_H0 ;  /* 0x20000072ff757230 */ /* 0x000fe40000004100 */
[----:B------:R-:W-:-:S02]  /*4fb0*/  HADD2.F32 R118, -RZ, R118.H0_H0 ;  /* 0x20000076ff767230 */ /* 0x000fc40000004100 */
[-C--:B------:R-:W-:Y:S01]  /*4fc0*/  FMUL.FTZ R120, R61, R116.reuse ;  /* 0x000000743d787220 */ /* 0x080fe20000410000 */
[----:B------:R-:W-:Y:S02]  /*4fd0*/  HADD2.F32 R114, -RZ, R114.H1_H1 ;  /* 0x30000072ff727230 */ /* 0x000fe40000004100 */
[C---:B------:R-:W-:Y:S01]  /*4fe0*/  FMUL.FTZ R116, R117.reuse, R116 ;  /* 0x0000007475747220 */ /* 0x040fe20000410000 */
[----:B------:R-:W-:Y:S02]  /*4ff0*/  HADD2.F32 R45, -RZ, R45.H0_H0 ;  /* 0x2000002dff2d7230 */ /* 0x000fe40000004100 */
[-C--:B------:R-:W-:Y:S01]  /*5000*/  FFMA.FTZ R65, R117, R118.reuse, -R120 ;  /* 0x0000007675417223 */ /* 0x080fe20000010878 */
[----:B------:R-:W-:Y:S01]  /*5010*/  FFMA.FTZ R61, R61, R118, R116 ;  /* 0x000000763d3d7223 */ /* 0x000fe20000010074 */
[--C-:B------:R-:W-:Y:S01]  /*5020*/  SHF.R.U32.HI R116, RZ, 0x10, R57.reuse ;  /* 0x00000010ff747819 */ /* 0x100fe20000011639 */
[----:B------:R-:W-:Y:S01]  /*5030*/  HADD2.F32 R118, -RZ, R124.H1_H1 ;  /* 0x3000007cff767230 */ /* 0x000fe20000004100 */
[----:B------:R-:W-:Y:S01]  /*5040*/  SHF.R.U64 R57, R56, 0x10, R57 ;  /* 0x0000001038397819 */ /* 0x000fe20000001239 */
[----:B------:R-:W-:-:S02]  /*5050*/  HADD2.F32 R56, -RZ, R115.H1_H1 ;  /* 0x30000073ff387230 */ /* 0x000fc40000004100 */
[----:B------:R-:W-:Y:S02]  /*5060*/  HADD2.F32 R115, -RZ, R116.H0_H0 ;  /* 0x20000074ff737230 */ /* 0x000fe40000004100 */
[----:B------:R-:W-:Y:S02]  /*5070*/  HADD2.F32 R116, -RZ, R124.H0_H0 ;  /* 0x2000007cff747230 */ /* 0x000fe40000004100 */
[----:B------:R-:W-:Y:S02]  /*5080*/  HADD2.F32 R124, -RZ, R130.H1_H1 ;  /* 0x30000082ff7c7230 */ /* 0x000fe40000004100 */
[-C--:B------:R-:W-:Y:S01]  /*5090*/  FMUL.FTZ R117, R56, R115.reuse ;  /* 0x0000007338757220 */ /* 0x080fe20000410000 */
[C---:B------:R-:W-:Y:S01]  /*50a0*/  FMUL.FTZ R115, R114.reuse, R115 ;  /* 0x0000007372737220 */ /* 0x040fe20000410000 */
[----:B------:R-:W-:Y:S02]  /*50b0*/  HADD2.F32 R57, -RZ, R57.H0_H0 ;  /* 0x20000039ff397230 */ /* 0x000fe40000004100 */
[-C--:B------:R-:W-:Y:S01]  /*50c0*/  FFMA.FTZ R114, R114, R45.reuse, -R117 ;  /* 0x0000002d72727223 */ /* 0x080fe20000010875 */
[----:B------:R-:W-:Y:S01]  /*50d0*/  FFMA.FTZ R56, R56, R45, R115 ;  /* 0x0000002d38387223 */ /* 0x000fe20000010073 */
[----:B------:R-:W-:-:S02]  /*50e0*/  HADD2.F32 R115, -RZ, R67.H0_H0 ;  /* 0x20000043ff737230 */ /* 0x000fc40000004100 */
[--C-:B------:R-:W-:Y:S01]  /*50f0*/  HADD2.F32 R117, -RZ, R63.reuse.H0_H0 ;  /* 0x2000003fff757230 */ /* 0x100fe20000004100 */
[----:B------:R-:W-:Y:S02]  /*5100*/  F2FP.F16.F32.PACK_AB R65, R114, R65 ;  /* 0x000000417241723e */ /* 0x000fe400000000ff */
[-C--:B------:R-:W-:Y:S01]  /*5110*/  FMUL.FTZ R120, R115, R118.reuse ;  /* 0x0000007673787220 */ /* 0x080fe20000410000 */
[----:B------:R-:W-:Y:S01]  /*5120*/  F2FP.F16.F32.PACK_AB R56, R56, R61 ;  /* 0x0000003d3838723e */ /* 0x000fe200000000ff */
[C---:B------:R-:W-:Y:S01]  /*5130*/  FMUL.FTZ R118, R117.reuse, R118 ;  /* 0x0000007675767220 */ /* 0x040fe20000410000 */
[----:B------:R-:W-:Y:S02]  /*5140*/  IMAD.MOV.U32 R61, RZ, RZ, R65 ;  /* 0x000000ffff3d7224 */ /* 0x000fe400078e0041 */
[-C--:B------:R-:W-:Y:S01]  /*5150*/  FFMA.FTZ R45, R117, R116.reuse, -R120 ;  /* 0x00000074752d7223 */ /* 0x080fe20000010878 */
[----:B------:R-:W-:Y:S02]  /*5160*/  HADD2.F32 R117, -RZ, R130.H0_H0 ;  /* 0x20000082ff757230 */ /* 0x000fe40000004100 */
[----:B------:R-:W-:Y:S01]  /*5170*/  FFMA.FTZ R115, R115, R116, R118 ;  /* 0x0000007473737223 */ /* 0x000fe20000010076 */
[----:B------:R-:W-:Y:S01]  /*5180*/  SHF.R.U32.HI R116, RZ, 0x10, R47 ;  /* 0x00000010ff747819 */ /* 0x000fe2000001162f */
[----:B------:R-:W-:Y:S01]  /*5190*/  HADD2.F32 R118, -RZ, R63.H1_H1 ;  /* 0x3000003fff767230 */ /* 0x000fe20000004100 */
[--C-:B------:R-:W-:Y:S01]  /*51a0*/  SHF.R.U64 R47, R58, 0x10, R59.reuse ;  /* 0x000000103a2f7819 */ /* 0x100fe2000000123b */
[----:B------:R-:W-:Y:S01]  /*51b0*/  HADD2.F32 R58, -RZ, R67.H1_H1 ;  /* 0x30000043ff3a7230 */ /* 0x000fe20000004100 */
[----:B------:R-:W-:Y:S01]  /*51c0*/  SHF.R.U32.HI R59, RZ, 0x10, R59 ;  /* 0x00000010ff3b7819 */ /* 0x000fe2000001163b */
[----:B------:R-:W-:-:S02]  /*51d0*/  HADD2.F32 R63, -RZ, R116.H0_H0 ;  /* 0x20000074ff3f7230 */ /* 0x000fc40000004100 */
[----:B------:R-:W-:Y:S02]  /*51e0*/  HADD2.F32 R47, -RZ, R47.H0_H0 ;  /* 0x2000002fff2f7230 */ /* 0x000fe40000004100 */
[----:B------:R-:W-:Y:S02]  /*51f0*/  HADD2.F32 R59, -RZ, R59.H0_H0 ;  /* 0x2000003bff3b7230 */ /* 0x000fe40000004100 */
[----:B------:R-:W-:-:S03]  /*5200*/  IMAD.MOV.U32 R65, RZ, RZ, R56 ;  /* 0x000000ffff417224 */ /* 0x000fc600078e0038 */
[-C--:B------:R-:W-:Y:S01]  /*5210*/  FMUL.FTZ R67, R58, R59.reuse ;  /* 0x0000003b3a437220 */ /* 0x080fe20000410000 */
[----:B------:R-:W-:-:S03]  /*5220*/  FMUL.FTZ R59, R118, R59 ;  /* 0x0000003b763b7220 */ /* 0x000fc60000410000 */
[-C--:B------:R-:W-:Y:S01]  /*5230*/  FFMA.FTZ R116, R118, R63.reuse, -R67 ;  /* 0x0000003f76747223 */ /* 0x080fe20000010843 */
[----:B------:R-:W-:Y:S01]  /*5240*/  FFMA.FTZ R58, R58, R63, R59 ;  /* 0x0000003f3a3a7223 */ /* 0x000fe2000001003b */
[----:B------:R-:W-:Y:S02]  /*5250*/  HADD2.F32 R59, -RZ, R64.H0_H0 ;  /* 0x20000040ff3b7230 */ /* 0x000fe40000004100 */
[----:B------:R-:W-:Y:S02]  /*5260*/  HADD2.F32 R63, -RZ, R60.H0_H0 ;  /* 0x2000003cff3f7230 */ /* 0x000fe40000004100 */
[----:B------:R-:W-:Y:S02]  /*5270*/  HADD2.F32 R118, -RZ, R127.H1_H1 ;  /* 0x3000007fff767230 */ /* 0x000fe40000004100 */
[-C--:B------:R-:W-:Y:S01]  /*5280*/  FMUL.FTZ R120, R59, R124.reuse ;  /* 0x0000007c3b787220 */ /* 0x080fe20000410000 */
[----:B------:R-:W-:Y:S02]  /*5290*/  HADD2.F32 R64, -RZ, R64.H1_H1 ;  /* 0x30000040ff407230 */ /* 0x000fe40000004100 */
[----:B------:R-:W-:Y:S01]  /*52a0*/  FMUL.FTZ R124, R63, R124 ;  /* 0x0000007c3f7c7220 */ /* 0x000fe20000410000 */
[----:B------:R-:W-:-:S02]  /*52b0*/  HADD2.F32 R60, -RZ, R60.H1_H1 ;  /* 0x3000003cff3c7230 */ /* 0x000fc40000004100 */
[-C--:B------:R-:W-:Y:S01]  /*52c0*/  FFMA.FTZ R120, R63, R118.reuse, -R120 ;  /* 0x000000763f787223 */ /* 0x080fe20000010878 */
[----:B------:R-:W-:Y:S01]  /*52d0*/  F2FP.F16.F32.PACK_AB R58, R58, R115 ;  /* 0x000000733a3a723e */ /* 0x000fe200000000ff */
[----:B------:R-:W-:Y:S01]  /*52e0*/  FFMA.FTZ R124, R59, R118, R124 ;  /* 0x000000763b7c7223 */ /* 0x000fe2000001007c */
[----:B------:R-:W-:Y:S02]  /*52f0*/  HADD2.F32 R59, -RZ, R44.H0_H0 ;  /* 0x2000002cff3b7230 */ /* 0x000fe40000004100 */
[-C--:B------:R-:W-:Y:S01]  /*5300*/  FMUL.FTZ R63, R64, R57.reuse ;  /* 0x00000039403f7220 */ /* 0x080fe20000410000 */
[C---:B------:R-:W-:Y:S01]  /*5310*/  FMUL.FTZ R67, R60.reuse, R57 ;  /* 0x000000393c437220 */ /* 0x040fe20000410000 */
[----:B------:R-:W-:Y:S02]  /*5320*/  HADD2.F32 R44, -RZ, R66.H0_H0 ;  /* 0x20000042ff2c7230 */ /* 0x000fe40000004100 */
[----:B------:R-:W-:Y:S01]  /*5330*/  FFMA.FTZ R57, R60, R59, -R63 ;  /* 0x0000003b3c397223 */ /* 0x000fe2000001083f */
[----:B------:R-:W-:-:S02]  /*5340*/  HADD2.F32 R60, -RZ, R62.H0_H0 ;  /* 0x2000003eff3c7230 */ /* 0x000fc40000004100 */
[----:B------:R-:W-:Y:S01]  /*5350*/  FFMA.FTZ R59, R64, R59, R67 ;  /* 0x0000003b403b7223 */ /* 0x000fe20000010043 */
[----:B------:R-:W-:Y:S02]  /*5360*/  HADD2.F32 R63, -RZ, R127.H0_H0 ;  /* 0x2000007fff3f7230 */ /* 0x000fe40000004100 */
[-C--:B------:R-:W-:Y:S01]  /*5370*/  FMUL.FTZ R67, R44, R117.reuse ;  /* 0x000000752c437220 */ /* 0x080fe20000410000 */
[----:B------:R-:W-:Y:S02]  /*5380*/  HADD2.F32 R66, -RZ, R66.H1_H1 ;  /* 0x30000042ff427230 */ /* 0x000fe40000004100 */
[C---:B------:R-:W-:Y:S01]  /*5390*/  FMUL.FTZ R117, R60.reuse, R117 ;  /* 0x000000753c757220 */ /* 0x040fe20000410000 */
[----:B------:R-:W-:Y:S02]  /*53a0*/  HADD2.F32 R62, -RZ, R62.H1_H1 ;  /* 0x3000003eff3e7230 */ /* 0x000fe40000004100 */
[-C--:B------:R-:W-:Y:S01]  /*53b0*/  FFMA.FTZ R67, R60, R63.reuse, -R67 ;  /* 0x0000003f3c437223 */ /* 0x080fe20000010843 */
[----:B------:R-:W-:Y:S01]  /*53c0*/  F2FP.F16.F32.PACK_AB R60, R57, R120 ;  /* 0x00000078393c723e */ /* 0x000fe200000000ff */
[----:B------:R-:W-:Y:S01]  /*53d0*/  FFMA.FTZ R117, R44, R63, R117 ;  /* 0x0000003f2c757223 */ /* 0x000fe20000010075 */
[----:B------:R-:W-:-:S02]  /*53e0*/  HADD2.F32 R63, -RZ, R46.H0_H0 ;  /* 0x2000002eff3f7230 */ /* 0x000fc40000004100 */
[-C--:B------:R-:W-:Y:S01]  /*53f0*/  FMUL.FTZ R127, R66, R47.reuse ;  /* 0x0000002f427f7220 */ /* 0x080fe20000410000 */
[C---:B------:R-:W-:Y:S01]  /*5400*/  FMUL.FTZ R47, R62.reuse, R47 ;  /* 0x0000002f3e2f7220 */ /* 0x040fe20000410000 */
[----:B------:R-:W-:Y:S02]  /*5410*/  F2FP.F16.F32.PACK_AB R64, R59, R124 ;  /* 0x0000007c3b40723e */ /* 0x000fe400000000ff */
[-C--:B------:R-:W-:Y:S01]  /*5420*/  FFMA.FTZ R62, R62, R63.reuse, -R127 ;  /* 0x0000003f3e3e7223 */ /* 0x080fe2000001087f */
[----:B------:R-:W-:Y:S01]  /*5430*/  FFMA.FTZ R66, R66, R63, R47 ;  /* 0x0000003f42427223 */ /* 0x000fe2000001002f */
[----:B------:R-:W-:-:S03]  /*5440*/  F2FP.F16.F32.PACK_AB R63, R116, R45 ;  /* 0x0000002d743f723e */ /* 0x000fc600000000ff */
[----:B------:R-:W-:Y:S01]  /*5450*/  F2FP.F16.F32.PACK_AB R62, R62, R67 ;  /* 0x000000433e3e723e */ /* 0x000fe200000000ff */
[----:B------:R-:W-:Y:S01]  /*5460*/  IMAD.MOV.U32 R67, RZ, RZ, R58 ;  /* 0x000000ffff437224 */ /* 0x000fe200078e003a */
[----:B------:R-:W-:-:S07]  /*5470*/  F2FP.F16.F32.PACK_AB R66, R66, R117 ;  /* 0x000000754242723e */ /* 0x000fce00000000ff */
.L_x_10164:
[----:B------:R-:W-:Y:S05]  /*5480*/  BSYNC B2 ;  /* 0x0000000000027941 */ /* 0x000fea0003800000 */
.L_x_10163:
[----:B------:R-:W-:Y:S01]  /*5490*/  IADD3 R45, P4, P5, R28, R96, R7 ;  /* 0x000000601c2d7210 */ /* 0x000fe20007d9e007 */
[----:B------:R-:W-:-:S03]  /*54a0*/  ULDC.64 UR4, c[0x0][0x208] ;  /* 0x0000820000047ab9 */ /* 0x000fc60000000a00 */
        /* <DEDUP_REMOVED lines=11> */
.L_x_10162:
[----:B------:R-:W-:Y:S05]  /*5560*/  BSYNC B1 ;  /* 0x0000000000017941 */ /* 0x000fea0003800000 */
.L_x_10161:
[----:B------:R-:W-:Y:S01]  /*5570*/  ISETP.NE.AND P4, PT, R11, RZ, PT ;  /* 0x000000ff0b00720c */ /* 0x000fe20003f85270 */
[----:B------:R-:W-:-:S12]  /*5580*/  BSSY B1, `(.L_x_10165) ;  /* 0x0000081000017945 */ /* 0x000fd80003800000 */
[----:B------:R-:W-:Y:S05]  /*5590*/  @!P4 BRA `(.L_x_10166) ;  /* 0x0000000400fcc947 */ /* 0x000fea0003800000 */
[----:B------:R-:W2:Y:S04]  /*55a0*/  LDL R56, [R1+0x38] ;  /* 0x0000380001387983 */ /* 0x000ea80000100800 */
[----:B-1----:R-:W3:Y:S04]  /*55b0*/  LDL R46, [R1+0x3c] ;  /* 0x00003c00012e7983 */ /* 0x002ee80000100800 */
[----:B------:R-:W4:Y:S01]  /*55c0*/  LDL R47, [R1+0x40] ;  /* 0x00004000012f7983 */ /* 0x000f220000100800 */
        /* <DEDUP_REMOVED lines=9> */
[----:B------:R-:W-:Y:S01]  /*5660*/  VIADD R62, R23, 0x10 ;  /* 0x00000010173e7836 */ /* 0x000fe20000000000 */
[----:B------:R-:W-:-:S04]  /*5670*/  IADD3 R60, P4, P5, R28, R96, R8 ;  /* 0x000000601c3c7210 */ /* 0x000fc80007d9e008 */
[----:B------:R-:W-:Y:S02]  /*5680*/  IADD3.X R61, R0, R111, R90, P4, P5 ;  /* 0x0000006f003d7210 */ /* 0x000fe400027ea45a */
        /* <DEDUP_REMOVED lines=13> */
[----:B--2---:R-:W-:Y:S01]  /*5760*/  IMAD.MOV.U32 R65, RZ, RZ, R57 ;  /* 0x000000ffff417224 */ /* 0x004fe200078e0039 */
[----:B------:R-:W-:Y:S01]  /*5770*/  SHF.R.U32.HI R114, RZ, 0x10, R53 ;  /* 0x00000010ff727819 */ /* 0x000fe20000011635 */
[----:B-1----:R-:W-:Y:S01]  /*5780*/  IMAD.MOV.U32 R57, RZ, RZ, R45 ;  /* 0x000000ffff397224 */ /* 0x002fe200078e002d */
[----:B------:R-:W-:Y:S01]  /*5790*/  SHF.R.U32.HI R66, RZ, 0x10, R41 ;  /* 0x00000010ff427819 */ /* 0x000fe20000011629 */
        /* <DEDUP_REMOVED lines=14> */
[----:B------:R-:W-:Y:S01]  /*5880*/  HADD2.F32 R45, -RZ, R65.H1_H1 ;  /* 0x30000041ff2d7230 */ /* 0x000fe20000004100 */
[----:B------:R-:W-:Y:S01]  /*5890*/  SHF.R.U64 R54, R54, 0x10, R55 ;  /* 0x0000001036367819 */ /* 0x000fe20000001237 */
[----:B------:R-:W-:-:S02]  /*58a0*/  IMAD.MOV.U32 R65, RZ, RZ, R59 ;  /* 0x000000ffff417224 */ /* 0x000fc400078e003b */
[--C-:B------:R-:W-:Y:S02]  /*58b0*/  HADD2.F32 R113, -RZ, R128.reuse.H1_H1 ;  /* 0x30000080ff717230 */ /* 0x100fe40000004100 */
        /* <DEDUP_REMOVED lines=10> */
[----:B------:R-:W-:Y:S02]  /*5960*/  HADD2.F32 R116, -RZ, R126.H0_H0 ;  /* 0x2000007eff747230 */ /* 0x000fe40000004100 */
        /* <DEDUP_REMOVED lines=8> */
[----:B------:R-:W-:-:S02]  /*59f0*/  IMAD.MOV.U32 R45, RZ, RZ, R57 ;  /* 0x000000ffff2d7224 */ /* 0x000fc400078e0039 */
[----:B------:R-:W-:Y:S01]  /*5a00*/  HADD2.F32 R65, -RZ, R67.H0_H0 ;  /* 0x20000043ff417230 */ /* 0x000fe20000004100 */
[----:B------:R-:W-:Y:S01]  /*5a10*/  SHF.R.U32.HI R67, RZ, 0x10, R43 ;  /* 0x00000010ff437819 */ /* 0x000fe2000001162b */
[----:B------:R-:W-:Y:S01]  /*5a20*/  HADD2.F32 R43, -RZ, R40.H0_H0 ;  /* 0x20000028ff2b7230 */ /* 0x000fe20000004100 */
[----:B------:R-:W-:Y:S01]  /*5a30*/  MOV R57, R62 ;  /* 0x0000003e00397202 */ /* 0x000fe20000000f00 */
[--C-:B------:R-:W-:Y:S02]  /*5a40*/  HADD2.F32 R40, -RZ, R58.reuse.H0_H0 ;  /* 0x2000003aff287230 */ /* 0x100fe40000004100 */
[----:B------:R-:W-:Y:S02]  /*5a50*/  HADD2.F32 R47, -RZ, R67.H0_H0 ;  /* 0x20000043ff2f7230 */ /* 0x000fe40000004100 */
[-C--:B------:R-:W-:Y:S01]  /*5a60*/  FMUL.FTZ R67, R66, R65.reuse ;  /* 0x0000004142437220 */ /* 0x080fe20000410000 */
[----:B------:R-:W-:Y:S01]  /*5a70*/  FMUL.FTZ R65, R114, R65 ;  /* 0x0000004172417220 */ /* 0x000fe20000410000 */
[----:B------:R-:W-:-:S02]  /*5a80*/  HADD2.F32 R58, -RZ, R58.H1_H1 ;  /* 0x3000003aff3a7230 */ /* 0x000fc40000004100 */
[-C--:B------:R-:W-:Y:S01]  /*5a90*/  FFMA.FTZ R114, R114, R47.reuse, -R67 ;  /* 0x0000002f72727223 */ /* 0x080fe20000010843 */
[----:B------:R-:W-:Y:S01]  /*5aa0*/  FFMA.FTZ R66, R66, R47, R65 ;  /* 0x0000002f42427223 */ /* 0x000fe20000010041 */
[----:B------:R-:W-:Y:S02]  /*5ab0*/  HADD2.F32 R47, -RZ, R56.H0_H0 ;  /* 0x20000038ff2f7230 */ /* 0x000fe40000004100 */
[----:B------:R-:W-:Y:S02]  /*5ac0*/  HADD2.F32 R65, -RZ, R44.H0_H0 ;  /* 0x2000002cff417230 */ /* 0x000fe40000004100 */
[----:B------:R-:W-:Y:S02]  /*5ad0*/  HADD2.F32 R56, -RZ, R56.H1_H1 ;  /* 0x30000038ff387230 */ /* 0x000fe40000004100 */
[-C--:B------:R-:W-:Y:S01]  /*5ae0*/  FMUL.FTZ R118, R47, R120.reuse ;  /* 0x000000782f767220 */ /* 0x080fe20000410000 */
[----:B------:R-:W-:Y:S02]  /*5af0*/  HADD2.F32 R44, -RZ, R44.H1_H1 ;  /* 0x3000002cff2c7230 */ /* 0x000fe40000004100 */
[C---:B------:R-:W-:Y:S01]  /*5b00*/  FMUL.FTZ R120, R65.reuse, R120 ;  /* 0x0000007841787220 */ /* 0x040fe20000410000 */
[----:B------:R-:W-:-:S03]  /*5b10*/  FFMA.FTZ R118, R65, R116, -R118 ;  /* 0x0000007441767223 */ /* 0x000fc60000010876 */
[----:B------:R-:W-:Y:S01]  /*5b20*/  FFMA.FTZ R120, R47, R116, R120 ;  /* 0x000000742f787223 */ /* 0x000fe20000010078 */
[-C--:B------:R-:W-:Y:S01]  /*5b30*/  FMUL.FTZ R47, R56, R41.reuse ;  /* 0x00000029382f7220 */ /* 0x080fe20000410000 */
[----:B------:R-:W-:-:S03]  /*5b40*/  FMUL.FTZ R53, R44, R41 ;  /* 0x000000292c357220 */ /* 0x000fc60000410000 */
[-C--:B------:R-:W-:Y:S01]  /*5b50*/  FFMA.FTZ R41, R44, R43.reuse, -R47 ;  /* 0x0000002b2c297223 */ /* 0x080fe2000001082f */
[--C-:B------:R-:W-:Y:S02]  /*5b60*/  HADD2.F32 R47, -RZ, R125.reuse.H1_H1 ;  /* 0x3000007dff2f7230 */ /* 0x100fe40000004100 */
[----:B------:R-:W-:Y:S01]  /*5b70*/  FFMA.FTZ R43, R56, R43, R53 ;  /* 0x0000002b382b7223 */ /* 0x000fe20000010035 */
[----:B------:R-:W-:Y:S02]  /*5b80*/  HADD2.F32 R44, -RZ, R46.H0_H0 ;  /* 0x2000002eff2c7230 */ /* 0x000fe40000004100 */
[----:B------:R-:W-:Y:S02]  /*5b90*/  HADD2.F32 R125, -RZ, R125.H0_H0 ;  /* 0x2000007dff7d7230 */ /* 0x000fe40000004100 */
[-C--:B------:R-:W-:Y:S01]  /*5ba0*/  FMUL.FTZ R55, R40, R47.reuse ;  /* 0x0000002f28377220 */ /* 0x080fe20000410000 */
[----:B------:R-:W-:Y:S02]  /*5bb0*/  HADD2.F32 R53, -RZ, R54.H0_H0 ;  /* 0x20000036ff357230 */ /* 0x000fe40000004100 */
[----:B------:R-:W-:Y:S01]  /*5bc0*/  FMUL.FTZ R65, R44, R47 ;  /* 0x0000002f2c417220 */ /* 0x000fe20000410000 */
[----:B------:R-:W-:-:S02]  /*5bd0*/  HADD2.F32 R46, -RZ, R46.H1_H1 ;  /* 0x3000002eff2e7230 */ /* 0x000fc40000004100 */
[----:B------:R-:W-:Y:S01]  /*5be0*/  FFMA.FTZ R44, R44, R125, -R55 ;  /* 0x0000007d2c2c7223 */ /* 0x000fe20000010837 */
[----:B------:R-:W-:Y:S02]  /*5bf0*/  HADD2.F32 R47, -RZ, R42.H0_H0 ;  /* 0x2000002aff2f7230 */ /* 0x000fe40000004100 */
[-C--:B------:R-:W-:Y:S01]  /*5c00*/  FMUL.FTZ R55, R58, R53.reuse ;  /* 0x000000353a377220 */ /* 0x080fe20000410000 */
[----:B------:R-:W-:Y:S01]  /*5c10*/  F2FP.F16.F32.PACK_AB R56, R41, R118 ;  /* 0x000000762938723e */ /* 0x000fe200000000ff */
[----:B------:R-:W-:Y:S01]  /*5c20*/  FMUL.FTZ R53, R46, R53 ;  /* 0x000000352e357220 */ /* 0x000fe20000410000 */
[----:B------:R-:W-:Y:S01]  /*5c30*/  FFMA.FTZ R40, R40, R125, R65 ;  /* 0x0000007d28287223 */ /* 0x000fe20000010041 */
[-C--:B------:R-:W-:Y:S01]  /*5c40*/  FFMA.FTZ R55, R46, R47.reuse, -R55 ;  /* 0x0000002f2e377223 */ /* 0x080fe20000010837 */
[----:B------:R-:W-:Y:S01]  /*5c50*/  F2FP.F16.F32.PACK_AB R43, R43, R120 ;  /* 0x000000782b2b723e */ /* 0x000fe200000000ff */
[----:B------:R-:W-:Y:S01]  /*5c60*/  FFMA.FTZ R53, R58, R47, R53 ;  /* 0x0000002f3a357223 */ /* 0x000fe20000010035 */
[----:B------:R-:W-:-:S02]  /*5c70*/  F2FP.F16.F32.PACK_AB R47, R114, R59 ;  /* 0x0000003b722f723e */ /* 0x000fc400000000ff */
[----:B------:R-:W-:Y:S01]  /*5c80*/  F2FP.F16.F32.PACK_AB R46, R55, R44 ;  /* 0x0000002c372e723e */ /* 0x000fe200000000ff */
[----:B------:R-:W-:Y:S01]  /*5c90*/  IMAD.MOV.U32 R44, RZ, RZ, R56 ;  /* 0x000000ffff2c7224 */ /* 0x000fe200078e0038 */
[----:B------:R-:W-:Y:S01]  /*5ca0*/  F2FP.F16.F32.PACK_AB R59, R66, R113 ;  /* 0x00000071423b723e */ /* 0x000fe200000000ff */
[----:B------:R-:W-:Y:S01]  /*5cb0*/  IMAD.MOV.U32 R56, RZ, RZ, R43 ;  /* 0x000000ffff387224 */ /* 0x000fe200078e002b */
[----:B------:R-:W-:-:S07]  /*5cc0*/  F2FP.F16.F32.PACK_AB R58, R53, R40 ;  /* 0x00000028353a723e */ /* 0x000fce00000000ff */
.L_x_10168:
[----:B------:R-:W-:Y:S05]  /*5cd0*/  BSYNC B2 ;  /* 0x0000000000027941 */ /* 0x000fea0003800000 */
.L_x_10167:
        /* <DEDUP_REMOVED lines=11> */
.L_x_10166:
[----:B------:R-:W-:Y:S05]  /*5d90*/  BSYNC B1 ;  /* 0x0000000000017941 */ /* 0x000fea0003800000 */
.L_x_10165:
[----:B------:R-:W-:-:S13]  /*5da0*/  ISETP.NE.AND P4, PT, R12, RZ, PT ;  /* 0x000000ff0c00720c */ /* 0x000fda0003f85270 */
[----:B------:R-:W-:Y:S05]  /*5db0*/  @!P4 BRA `(.L_x_10133) ;  /* 0x000000080090c947 */ /* 0x000fea0003800000 */
[----:B-1-3--:R-:W2:Y:S04]  /*5dc0*/  LDL R44, [R1+0x38] ;  /* 0x00003800012c7983 */ /* 0x00aea80000100800 */
[----:B------:R-:W3:Y:S04]  /*5dd0*/  LDL R42, [R1+0x3c] ;  /* 0x00003c00012a7983 */ /* 0x000ee80000100800 */
[----:B------:R-:W4:Y:S01]  /*5de0*/  LDL R43, [R1+0x40] ;  /* 0x00004000012b7983 */ /* 0x000f220000100800 */
[----:B------:R-:W-:Y:S01]  /*5df0*/  VIADD R54, R23, 0x20 ;  /* 0x0000002017367836 */ /* 0x000fe20000000000 */
[----:B------:R-:W-:-:S04]  /*5e00*/  IADD3 R40, P4, P5, R28, R96, R9 ;  /* 0x000000601c287210 */ /* 0x000fc80007d9e009 */
[----:B------:R-:W-:Y:S02]  /*5e10*/  ISETP.GE.AND P6, PT, R54, R104, PT ;  /* 0x000000683600720c */ /* 0x000fe40003fc6270 */
[----:B------:R-:W-:Y:S02]  /*5e20*/  IADD3.X R41, R0, R111, R89, P4, P5 ;  /* 0x0000006f00297210 */ /* 0x000fe400027ea459 */
[C---:B------:R-:W-:Y:S02]  /*5e30*/  LEA R52, P4, R40.reuse, R94, 0x1 ;  /* 0x0000005e28347211 */ /* 0x040fe400078808ff */
[----:B------:R-:W-:Y:S02]  /*5e40*/  SEL R112, R107, R112, !P6 ;  /* 0x000000706b707207 */ /* 0x000fe40007000000 */
[----:B------:R-:W-:Y:S02]  /*5e50*/  LEA.HI.X R53, R40, R95, R41, 0x1, P4 ;  /* 0x0000005f28357211 */ /* 0x000fe400020f0c29 */
[----:B------:R-:W-:-:S04]  /*5e60*/  SHF.R.S32.HI R41, RZ, 0x1f, R112 ;  /* 0x0000001fff297819 */ /* 0x000fc80000011470 */
[----:B------:R-:W-:-:S04]  /*5e70*/  LEA.HI R41, R41, R112, RZ, 0x4 ;  /* 0x0000007029297211 */ /* 0x000fc800078f20ff */
[----:B------:R-:W-:-:S04]  /*5e80*/  SHF.R.S32.HI R40, RZ, 0x4, R41 ;  /* 0x00000004ff287819 */ /* 0x000fc80000011429 */
[----:B------:R-:W-:-:S04]  /*5e90*/  LEA.HI.SX32 R40, R5, R40, 0x1d ;  /* 0x0000002805287211 */ /* 0x000fc800078feaff */
[----:B------:R-:W-:Y:S01]  /*5ea0*/  SHF.R.S32.HI R41, RZ, 0x1f, R40 ;  /* 0x0000001fff297819 */ /* 0x000fe20000011428 */
[----:B------:R-:W-:-:S03]  /*5eb0*/  IMAD.SHL.U32 R55, R40, 0x8, RZ ;  /* 0x0000000828377824 */ /* 0x000fc600078e00ff */
[----:B------:R-:W-:-:S04]  /*5ec0*/  LEA.HI R41, R41, R40, RZ, 0x2 ;  /* 0x0000002829297211 */ /* 0x000fc800078f10ff */
        /* <DEDUP_REMOVED lines=14> */
[--C-:B------:R-:W-:Y:S01]  /*5fb0*/  SHF.R.U64 R48, R48, 0x10, R49.reuse ;  /* 0x0000001030307819 */ /* 0x100fe20000001231 */
[----:B------:R-:W-:Y:S01]  /*5fc0*/  HADD2.F32 R58, -RZ, R123.H1_H1 ;  /* 0x3000007bff3a7230 */ /* 0x000fe20000004100 */
[----:B------:R-:W-:Y:S01]  /*5fd0*/  SHF.R.U32.HI R59, RZ, 0x10, R49 ;  /* 0x00000010ff3b7819 */ /* 0x000fe20000011631 */
[----:B--2---:R-:W-:Y:S01]  /*5fe0*/  IMAD.MOV.U32 R49, RZ, RZ, R45 ;  /* 0x000000ffff317224 */ /* 0x004fe200078e002d */
[----:B------:R-:W-:Y:S01]  /*5ff0*/  SHF.R.U64 R36, R36, 0x10, R37 ;  /* 0x0000001024247819 */ /* 0x000fe20000001225 */
[----:B-1----:R-:W-:Y:S01]  /*6000*/  IMAD.MOV.U32 R45, RZ, RZ, R43 ;  /* 0x000000ffff2d7224 */ /* 0x002fe200078e002b */
[----:B------:R-:W-:Y:S01]  /*6010*/  SHF.R.U32.HI R54, RZ, 0x10, R37 ;  /* 0x00000010ff367819 */ /* 0x000fe20000011625 */
[----:B------:R-:W-:Y:S01]  /*6020*/  HADD2.F32 R43, -RZ, R41.H0_H0 ;  /* 0x20000029ff2b7230 */ /* 0x000fe20000004100 */
[----:B------:R-:W-:Y:S01]  /*6030*/  SHF.R.U64 R37, R38, 0x10, R39 ;  /* 0x0000001026257819 */ /* 0x000fe20000001227 */
[--C-:B------:R-:W-:Y:S01]  /*6040*/  HADD2.F32 R56, -RZ, R49.reuse.H0_H0 ;  /* 0x20000031ff387230 */ /* 0x100fe20000004100 */
[----:B------:R-:W-:Y:S01]  /*6050*/  SHF.R.U64 R38, R50, 0x10, R51 ;  /* 0x0000001032267819 */ /* 0x000fe20000001233 */
[----:B------:R-:W-:-:S02]  /*6060*/  HADD2.F32 R49, -RZ, R49.H1_H1 ;  /* 0x30000031ff317230 */ /* 0x000fc40000004100 */
[-C--:B------:R-:W-:Y:S01]  /*6070*/  FMUL.FTZ R61, R43, R58.reuse ;  /* 0x0000003a2b3d7220 */ /* 0x080fe20000410000 */
[----:B------:R-:W-:Y:S02]  /*6080*/  HADD2.F32 R59, -RZ, R59.H0_H0 ;  /* 0x2000003bff3b7230 */ /* 0x000fe40000004100 */
[----:B------:R-:W-:Y:S01]  /*6090*/  FMUL.FTZ R60, R56, R58 ;  /* 0x0000003a383c7220 */ /* 0x000fe20000410000 */
[----:B------:R-:W-:Y:S01]  /*60a0*/  HADD2.F32 R50, -RZ, R41.H1_H1 ;  /* 0x30000029ff327230 */ /* 0x000fe20000004100 */
[----:B------:R-:W-:Y:S01]  /*60b0*/  SHF.R.U32.HI R51, RZ, 0x10, R51 ;  /* 0x00000010ff337819 */ /* 0x000fe20000011633 */
[----:B------:R-:W-:Y:S02]  /*60c0*/  HADD2.F32 R57, -RZ, R121.H1_H1 ;  /* 0x30000079ff397230 */ /* 0x000fe40000004100 */
[-C--:B------:R-:W-:Y:S01]  /*60d0*/  FMUL.FTZ R63, R49, R59.reuse ;  /* 0x0000003b313f7220 */ /* 0x080fe20000410000 */
[----:B------:R-:W-:Y:S02]  /*60e0*/  HADD2.F32 R54, -RZ, R54.H0_H0 ;  /* 0x20000036ff367230 */ /* 0x000fe40000004100 */
[----:B------:R-:W-:Y:S01]  /*60f0*/  FMUL.FTZ R58, R50, R59 ;  /* 0x0000003b323a7220 */ /* 0x000fe20000410000 */
[----:B------:R-:W-:Y:S01]  /*6100*/  SHF.R.U32.HI R39, RZ, 0x10, R39 ;  /* 0x00000010ff277819 */ /* 0x000fe20000011627 */
        /* <DEDUP_REMOVED lines=14> */
[----:B------:R-:W-:Y:S02]  /*61f0*/  HADD2.F32 R60, -RZ, R119.H1_H1 ;  /* 0x30000077ff3c7230 */ /* 0x000fe40000004100 */
[-C--:B------:R-:W-:Y:S01]  /*6200*/  FMUL.FTZ R64, R49, R62.reuse ;  /* 0x0000003e31407220 */ /* 0x080fe20000410000 */
[----:B------:R-:W-:Y:S02]  /*6210*/  HADD2.F32 R47, -RZ, R45.H0_H0 ;  /* 0x2000002dff2f7230 */ /* 0x000fe40000004100 */
[-C--:B------:R-:W-:Y:S01]  /*6220*/  FFMA.FTZ R56, R56, R51.reuse, -R59 ;  /* 0x0000003338387223 */ /* 0x080fe2000001083b */
[----:B------:R-:W-:Y:S01]  /*6230*/  FFMA.FTZ R58, R58, R51, R57 ;  /* 0x000000333a3a7223 */ /* 0x000fe20000010039 */
[----:B------:R-:W-:Y:S02]  /*6240*/  HADD2.F32 R51, -RZ, R48.H0_H0 ;  /* 0x20000030ff337230 */ /* 0x000fe40000004100 */
[C---:B------:R-:W-:Y:S01]  /*6250*/  FMUL.FTZ R62, R47.reuse, R62 ;  /* 0x0000003e2f3e7220 */ /* 0x040fe20000410000 */
[----:B------:R-:W-:Y:S01]  /*6260*/  FFMA.FTZ R39, R47, R60, -R64 ;  /* 0x0000003c2f277223 */ /* 0x000fe20000010840 */
[----:B------:R-:W-:-:S02]  /*6270*/  HADD2.F32 R48, -RZ, R44.H0_H0 ;  /* 0x2000002cff307230 */ /* 0x000fc40000004100 */
[----:B------:R-:W-:Y:S02]  /*6280*/  HADD2.F32 R47, -RZ, R40.H0_H0 ;  /* 0x20000028ff2f7230 */ /* 0x000fe40000004100 */
[----:B------:R-:W-:Y:S01]  /*6290*/  FFMA.FTZ R45, R49, R60, R62 ;  /* 0x0000003c312d7223 */ /* 0x000fe2000001003e */
[----:B------:R-:W-:Y:S01]  /*62a0*/  HADD2.F32 R44, -RZ, R44.H1_H1 ;  /* 0x3000002cff2c7230 */ /* 0x000fe20000004100 */
[----:B------:R-:W-:Y:S01]  /*62b0*/  F2FP.F16.F32.PACK_AB R39, R56, R39 ;  /* 0x000000273827723e */ /* 0x000fe200000000ff */
[----:B------:R-:W-:Y:S02]  /*62c0*/  HADD2.F32 R40, -RZ, R40.H1_H1 ;  /* 0x30000028ff287230 */ /* 0x000fe40000004100 */
[----:B------:R-:W-:Y:S02]  /*62d0*/  HADD2.F32 R123, -RZ, R123.H0_H0 ;  /* 0x2000007bff7b7230 */ /* 0x000fe40000004100 */
[----:B------:R-:W-:Y:S01]  /*62e0*/  FMUL.FTZ R57, R44, R51 ;  /* 0x000000332c397220 */ /* 0x000fe20000410000 */
[----:B------:R-:W-:-:S02]  /*62f0*/  HADD2.F32 R49, -RZ, R36.H0_H0 ;  /* 0x20000024ff317230 */ /* 0x000fc40000004100 */
[----:B------:R-:W-:Y:S01]  /*6300*/  FMUL.FTZ R51, R40, R51 ;  /* 0x0000003328337220 */ /* 0x000fe20000410000 */
[----:B------:R-:W-:Y:S02]  /*6310*/  HADD2.F32 R121, -RZ, R121.H0_H0 ;  /* 0x20000079ff797230 */ /* 0x000fe40000004100 */
[-C--:B------:R-:W-:Y:S01]  /*6320*/  FMUL.FTZ R36, R48, R123.reuse ;  /* 0x0000007b30247220 */ /* 0x080fe20000410000 */
[C---:B------:R-:W-:Y:S01]  /*6330*/  FMUL.FTZ R123, R47.reuse, R123 ;  /* 0x0000007b2f7b7220 */ /* 0x040fe20000410000 */
[-C--:B------:R-:W-:Y:S01]  /*6340*/  FFMA.FTZ R57, R40, R49.reuse, -R57 ;  /* 0x0000003128397223 */ /* 0x080fe20000010839 */
[----:B------:R-:W-:Y:S01]  /*6350*/  FFMA.FTZ R44, R44, R49, R51 ;  /* 0x000000312c2c7223 */ /* 0x000fe20000010033 */
[-C--:B------:R-:W-:Y:S01]  /*6360*/  FFMA.FTZ R36, R47, R121.reuse, -R36 ;  /* 0x000000792f247223 */ /* 0x080fe20000010824 */
        /* <DEDUP_REMOVED lines=20> */
[----:B------:R-:W-:Y:S01]  /*64b0*/  F2FP.F16.F32.PACK_AB R40, R57, R36 ;  /* 0x000000243928723e */ /* 0x000fe200000000ff */
[----:B------:R-:W-:Y:S02]  /*64c0*/  IMAD.MOV.U32 R43, RZ, RZ, R39 ;  /* 0x000000ffff2b7224 */ /* 0x000fe400078e0027 */
[----:B------:R-:W-:Y:S01]  /*64d0*/  F2FP.F16.F32.PACK_AB R46, R46, R47 ;  /* 0x0000002f2e2e723e */ /* 0x000fe200000000ff */
[----:B------:R-:W-:Y:S01]  /*64e0*/  IMAD.MOV.U32 R47, RZ, RZ, R58 ;  /* 0x000000ffff2f7224 */ /* 0x000fe200078e003a */
[----:B------:R-:W-:-:S07]  /*64f0*/  F2FP.F16.F32.PACK_AB R42, R42, R51 ;  /* 0x000000332a2a723e */ /* 0x000fce00000000ff */
.L_x_10170:
[----:B------:R-:W-:Y:S05]  /*6500*/  BSYNC B1 ;  /* 0x0000000000017941 */ /* 0x000fea0003800000 */
.L_x_10169:
[----:B------:R-:W-:Y:S01]  /*6510*/  ISETP.GE.AND P4, PT, R55, R110, PT ;  /* 0x0000006e3700720c */ /* 0x000fe20003f86270 */
[----:B------:R-:W-:Y:S02]  /*6520*/  ULDC.64 UR4, c[0x0][0x208] ;  /* 0x0000820000047ab9 */ /* 0x000fe40000000a00 */
[----:B-1----:R4:W-:Y:S10]  /*6530*/  STG.E.128 desc[UR4][R52.64], R40 ;  /* 0x0000002834007986 */ /* 0x0029f4000c101d04 */
[----:B------:R-:W-:Y:S05]  /*6540*/  @P4 BRA `(.L_x_10133) ;  /* 0x0000000000ac4947 */ /* 0x000fea0003800000 */
[--C-:B------:R-:W-:Y:S01]  /*6550*/  SHF.R.S32.HI R36, RZ, 0x1f, R55.reuse ;  /* 0x0000001fff247819 */ /* 0x100fe20000011437 */
[----:B------:R-:W-:Y:S01]  /*6560*/  ULDC.64 UR4, c[0x0][0x208] ;  /* 0x0000820000047ab9 */ /* 0x000fe20000000a00 */
[----:B------:R-:W-:-:S04]  /*6570*/  IADD3 R55, P4, P5, R28, R96, R55 ;  /* 0x000000601c377210 */ /* 0x000fc80007d9e037 */
[----:B------:R-:W-:Y:S02]  /*6580*/  IADD3.X R36, R0, R111, R36, P4, P5 ;  /* 0x0000006f00247210 */ /* 0x000fe400027ea424 */
[----:B------:R-:W-:-:S04]  /*6590*/  LEA R94, P4, R55, R94, 0x1 ;  /* 0x0000005e375e7211 */ /* 0x000fc800078808ff */
[----:B------:R-:W-:-:S05]  /*65a0*/  LEA.HI.X R95, R55, R95, R36, 0x1, P4 ;  /* 0x0000005f375f7211 */ /* 0x000fca00020f0c24 */
[----:B--2---:R1:W-:Y:S01]  /*65b0*/  STG.E.128 desc[UR4][R94.64], R44 ;  /* 0x0000002c5e007986 */ /* 0x0043e2000c101d04 */
[----:B------:R-:W-:Y:S05]  /*65c0*/  BRA `(.L_x_10133) ;  /* 0x00000000008c7947 */ /* 0x000fea0003800000 */
.L_x_10126:
[----:B------:R-:W-:-:S04]  /*65d0*/  ULOP3.LUT UR4, UR60, 0x1, URZ, 0xfc, !UPT ;  /* 0x000000013c047892 */ /* 0x000fc8000f8efc3f */
[----:B------:R-:W-:-:S06]  /*65e0*/  UISETP.NE.AND UP0, UPT, UR4, 0x3, UPT ;  /* 0x000000030400788c */ /* 0x000fcc000bf05270 */
[----:B------:R-:W-:-:S13]  /*65f0*/  PLOP3.LUT P3, PT, PT, PT, UP0, 0x80, 0x0 ;  /* 0x000000000000781c */ /* 0x000fda0003f6f008 */
[----:B------:R-:W-:Y:S05]  /*6600*/  @!P3 BRA `(.L_x_10171) ;  /* 0x000000000004b947 */ /* 0x000fea0003800000 */
[----:B------:R-:W-:Y:S01]  /*6610*/  BPT.TRAP 0x1 ;  /* 0x000000040000795c */ /* 0x000fe20000300000 */
.L_x_10171:
[----:B------:R-:W2:Y:S01]  /*6620*/  LDL R36, [R1+0x34] ;  /* 0x0000340001247983 */ /* 0x000ea20000100800 */
[----:B------:R-:W-:Y:S01]  /*6630*/  IMAD R20, R19, 0x8, R16 ;  /* 0x0000000813147824 */ /* 0x000fe200078e0210 */
[----:B------:R-:W-:Y:S01]  /*6640*/  BSSY B1, `(.L_x_10172) ;  /* 0x0000006000017945 */ /* 0x000fe20003800000 */
[----:B------:R-:W-:-:S05]  /*6650*/  IMAD R91, R25, -0x90, R2 ;  /* 0xffffff70195b7824 */ /* 0x000fca00078e0202 */
[----:B------:R-:W-:Y:S02]  /*6660*/  VIMNMX R91, R91, 0x90, PT ;  /* 0x000000905b5b7848 */ /* 0x000fe40003fe0100 */
[----:B--2---:R-:W-:-:S04]  /*6670*/  SHF.L.U32 R92, R36, 0x1f, RZ ;  /* 0x0000001f245c7819 */ /* 0x004fc800000006ff */
[----:B------:R-:W0:Y:S02]  /*6680*/  SYNCS.PHASECHK.TRANS64.TRYWAIT P4, [R20+URZ+0x31c90], R92 ;  /* 0x031c905c140075a7 */ /* 0x000e24000808017f */
[----:B0-----:R-:W-:Y:S05]  /*6690*/  @!P4 BRA `(.L_x_10173) ;  /* 0x000001c80064c947 */ /* 0x001fea0003800000 */
.L_x_10377:
[----:B------:R-:W-:Y:S05]  /*66a0*/  BSYNC B1 ;  /* 0x0000000000017941 */ /* 0x000fea0003800000 */
.L_x_10172:
[----:B------:R-:W-:-:S13]  /*66b0*/  ISETP.GE.AND P4, PT, R144, R91, PT ;  /* 0x0000005b9000720c */ /* 0x000fda0003f86270 */
        /* <DEDUP_REMOVED lines=20> */
.L_x_10133:
[----:B------:R-:W-:Y:S05]  /*6800*/  BSYNC B0 ;  /* 0x0000000000007941 */ /* 0x000fea0003800000 */
.L_x_10125:
        /* <DEDUP_REMOVED lines=17> */
.L_x_10175:
[----:B------:R-:W-:Y:S05]  /*6920*/  BSYNC B0 ;  /* 0x0000000000007941 */ /* 0x000fea0003800000 */
.L_x_10174:
[----:B------:R-:W2:Y:S01]  /*6930*/  SYNCS.PHASECHK.TRANS64.TRYWAIT P3, [R20+URZ+0x31cb0], R92 ;  /* 0x031cb05c140075a7 */ /* 0x000ea2000806017f */
[----:B------:R-:W-:Y:S04]  /*6940*/  BSSY B0, `(.L_x_10176) ;  /* 0x0000002000007945 */ /* 0x000fe80003800000 */
[----:B--2---:R-:W-:Y:S05]  /*6950*/  @!P3 BRA `(.L_x_10177) ;  /* 0x000001c400c8b947 */ /* 0x004fea0003800000 */
.L_x_10378:
[----:B------:R-:W-:Y:S05]  /*6960*/  BSYNC B0 ;  /* 0x0000000000007941 */ /* 0x000fea0003800000 */
.L_x_10176:
[----:B------:R-:W-:Y:S01]  /*6970*/  ISETP.GE.AND P3, PT, R144, R91, PT ;  /* 0x0000005b9000720c */ /* 0x000fe20003f66270 */
[----:B------:R-:W-:-:S12]  /*6980*/  BSSY B0, `(.L_x_10178) ;  /* 0x0000023000007945 */ /* 0x000fd80003800000 */
[----:B------:R-:W-:Y:S05]  /*6990*/  @P3 BRA `(.L_x_10179) ;  /* 0x0000000000843947 */ /* 0x000fea0003800000 */
[----:B------:R-:W-:Y:S01]  /*69a0*/  IMAD.WIDE R38, R25, 0x90, R78 ;  /* 0x0000009019267825 */ /* 0x000fe200078e024e */
[----:B------:R-:W-:Y:S01]  /*69b0*/  ULDC.64 UR4, c[0x0][0x318] ;  /* 0x0000c60000047ab9 */ /* 0x000fe20000000a00 */
[----:B------:R-:W-:Y:S02]  /*69c0*/  ULDC.64 UR6, c[0x0][0x208] ;  /* 0x0000820000067ab9 */ /* 0x000fe40000000a00 */
[----:B------:R-:W-:Y:S02]  /*69d0*/  IMAD R39, R39, UR4, RZ ;  /* 0x0000000427277c24 */ /* 0x000fe4000f8e02ff */
[----:B-1----:R-:W-:Y:S02]  /*69e0*/  IMAD.MOV.U32 R36, RZ, RZ, R30 ;  /* 0x000000ffff247224 */ /* 0x002fe400078e001e */
[----:B------:R-:W-:Y:S02]  /*69f0*/  IMAD.MOV.U32 R37, RZ, RZ, R82 ;  /* 0x000000ffff257224 */ /* 0x000fe400078e0052 */
[----:B------:R-:W-:-:S02]  /*6a00*/  IMAD R39, R38, UR5, R39 ;  /* 0x0000000526277c24 */ /* 0x000fc4000f8e0227 */
        /* <DEDUP_REMOVED lines=10> */
[----:B------:R-:W-:Y:S02]  /*6ab0*/  ISETP.GE.AND P3, PT, R42, UR4, PT ;  /* 0x000000042a007c0c */ /* 0x000fe4000bf66270 */
[----:B------:R-:W-:-:S11]  /*6ac0*/  IADD3 R42, R23, 0x10, RZ ;  /* 0x00000010172a7810 */ /* 0x000fd60007ffe0ff */
        /* <DEDUP_REMOVED lines=14> */
.L_x_10179:
[----:B------:R-:W-:Y:S05]  /*6bb0*/  BSYNC B0 ;  /* 0x0000000000007941 */ /* 0x000fea0003800000 */
.L_x_10178:
[----:B------:R-:W4:Y:S01]  /*6bc0*/  LDL.LU R21, [R1+0x34] ;  /* 0x0000340001157983 */ /* 0x000f220000300800 */
[----:B0-2---:R-:W-:Y:S02]  /*6bd0*/  @!P4 VIADD R20, R20, 0x31cc0 ;  /* 0x00031cc01414c836 */ /* 0x005fe40000000000 */
        /* <DEDUP_REMOVED lines=8> */
[----:B0-----:R2:W-:Y:S01]  /*6c60*/  BAR.SYNC.DEFER_BLOCKING R109, 0x80 ;  /* 0x0002006d0000751d */ /* 0x0015e20000010000 */
[----:B------:R-:W-:-:S04]  /*6c70*/  ISETP.NE.AND P3, PT, R19, 0x2, PT ;  /* 0x000000021300780c */ /* 0x000fc80003f65270 */
[----:B------:R-:W-:Y:S01]  /*6c80*/  SEL R19, R19, RZ, P3 ;  /* 0x000000ff13137207 */ /* 0x000fe20001800000 */
[----:B------:R0:W-:Y:S02]  /*6c90*/  @!P4 SYNCS.ARRIVE.TRANS64.RED.A1T0 RZ, [R20+URZ], RZ ;  /* 0x000000ff14ffc9a7 */ /* 0x0001e4000810043f */
[----:B0-----:R-:W-:-:S04]  /*6ca0*/  SEL R20, RZ, 0x1, P3 ;  /* 0x00000001ff147807 */ /* 0x001fc80001800000 */
[----:B----4-:R-:W-:-:S05]  /*6cb0*/  LOP3.LUT R21, R21, R20, RZ, 0x3c, !PT ;  /* 0x0000001415157212 */ /* 0x010fca00078e3cff */
[----:B------:R2:W-:Y:S01]  /*6cc0*/  STL [R1+0x34], R21 ;  /* 0x0000341501007387 */ /* 0x0005e20000100800 */
[----:B------:R-:W-:Y:S05]  /*6cd0*/  @P2 BRA `(.L_x_10180) ;  /* 0xffffffb800fc2947 */ /* 0x000fea000383ffff */
[----:B--2---:R-:W0:Y:S01]  /*6ce0*/  S2R R21, SR_TID.X ;  /* 0x0000000000157919 */ /* 0x004e220000002100 */
[----:B------:R-:W-:Y:S02]  /*6cf0*/  PLOP3.LUT P0, PT, PT, PT, PT, 0x8, 0x0 ;  /* 0x000000000000781c */ /* 0x000fe40003f0e170 */
[----:B0-----:R-:W-:-:S04]  /*6d00*/  SHF.R.U32.HI R21, RZ, 0x7, R21 ;  /* 0x00000007ff157819 */ /* 0x001fc80000011615 */
[----:B------:R-:W-:-:S13]  /*6d10*/  ISETP.NE.AND P5, PT, R21, 0x1, PT ;  /* 0x000000011500780c */ /* 0x000fda0003fa5270 */
[----:B------:R-:W-:Y:S06]  /*6d20*/  @!P5 BAR.ARV 0x9, 0x100 ;  /* 0x024400000000db1d */ /* 0x000fec0000002000 */
.L_x_10120:
[----:B------:R-:W-:Y:S02]  /*6d30*/  ISETP.GE.AND P2, PT, R108, 0x1, PT ;  /* 0x000000016c00780c */ /* 0x000fe40003f46270 */
[----:B------:R-:W-:Y:S02]  /*6d40*/  CS2R R72, SRZ ;  /* 0x0000000000487805 */ /* 0x000fe4000001ff00 */
[----:B------:R-:W-:Y:S01]  /*6d50*/  PLOP3.LUT P1, PT, PT, PT, PT, 0x80, 0x0 ;  /* 0x000000000000781c */ /* 0x000fe20003f2f070 */
[----:B------:R-:W-:Y:S01]  /*6d60*/  IMAD.MOV.U32 R0, RZ, RZ, RZ ;  /* 0x000000ffff007224 */ /* 0x000fe200078e00ff */
[----:B---3--:R-:W-:Y:S02]  /*6d70*/  CS2R R38, SRZ ;  /* 0x0000000000267805 */ /* 0x008fe4000001ff00 */
        /* <DEDUP_REMOVED lines=20> */
[----:B------:R-:W-:Y:S02]  /*6ec0*/  IMAD.MOV.U32 R80, RZ, RZ, RZ ;  /* 0x000000ffff507224 */ /* 0x000fe400078e00ff */
[----:B------:R-:W-:-:S02]  /*6ed0*/  IMAD.MOV.U32 R6, RZ, RZ, RZ ;  /* 0x000000ffff067224 */ /* 0x000fc400078e00ff */
[----:B------:R-:W-:Y:S02]  /*6ee0*/  IMAD.MOV.U32 R79, RZ, RZ, RZ ;  /* 0x000000ffff4f7224 */ /* 0x000fe400078e00ff */
[----:B------:R-:W-:Y:S01]  /*6ef0*/  IMAD.MOV.U32 R82, RZ, RZ, RZ ;  /* 0x000000ffff527224 */ /* 0x000fe200078e00ff */
[----:B------:R-:W-:Y:S06]  /*6f00*/  @P0 BRA `(.L_x_10181) ;  /* 0x00000000000c0947 */ /* 0x000fec0003800000 */
[----:B------:R-:W1:Y:S01]  /*6f10*/  FENCE.VIEW.ASYNC.G ;  /* 0x00000000000073c6 */ /* 0x000e620000000100 */
[----:B------:R-:W-:Y:S05]  /*6f20*/  WARPSYNC.ALL ;  /* 0x0000000000007948 */ /* 0x000fea0003800000 */
[----:B-1----:R-:W-:Y:S06]  /*6f30*/  BAR.ARV 0xc, 0x1a0 ;  /* 0x0306800000007b1d */ /* 0x002fec0000002000 */
.L_x_10181:
[----:B------:R-:W-:Y:S02]  /*6f40*/  IMAD.MOV.U32 R78, RZ, RZ, RZ ;  /* 0x000000ffff4e7224 */ /* 0x000fe400078e00ff */
[----:B------:R-:W-:Y:S01]  /*6f50*/  IMAD.MOV.U32 R7, RZ, RZ, RZ ;  /* 0x000000ffff077224 */ /* 0x000fe200078e00ff */
[----:B------:R-:W-:Y:S06]  /*6f60*/  @!P2 BRA `(.L_x_10182) ;  /* 0x000001480058a947 */ /* 0x000fec0003800000 */
[----:B------:R-:W1:Y:S01]  /*6f70*/  S2R R2, SR_TID.X ;  /* 0x0000000000027919 */ /* 0x000e620000002100 */
[----:B------:R-:W-:Y:S01]  /*6f80*/  UMOV UR4, 0xffffffff ;  /* 0xffffffff00047882 */ /* 0x000fe20000000000 */
[----:B-1----:R-:W-:-:S05]  /*6f90*/  VIADD R2, R2, 0xffffff80 ;  /* 0xffffff8002027836 */ /* 0x002fca0000000000 */
[----:B------:R-:W-:-:S04]  /*6fa0*/  SHF.R.S32.HI R0, RZ, 0x1f, R2 ;  /* 0x0000001fff007819 */ /* 0x000fc80000011402 */
[----:B------:R-:W-:-:S04]  /*6fb0*/  LEA.HI R0, R0, R2, RZ, 0x7 ;  /* 0x0000000200007211 */ /* 0x000fc800078f38ff */
[----:B------:R-:W-:Y:S01]  /*6fc0*/  SHF.R.S32.HI R13, RZ, 0x7, R0 ;  /* 0x00000007ff0d7819 */ /* 0x000fe20000011400 */
[----:B------:R-:W-:Y:S06]  /*6fd0*/  BRA.DIV UR4, `(.L_x_10183) ;  /* 0x000001c2043c7947 */ /* 0x000fec000b800000 */
[----:B------:R-:W1:Y:S04]  /*6fe0*/  SHFL.IDX PT, R0, R13, RZ, 0x1f ;  /* 0x00001fff0d007589 */ /* 0x000e6800000e0000 */
[----:B-1----:R1:W-:Y:S02]  /*6ff0*/  STL [R1+0x48], R0 ;  /* 0x0000480001007387 */ /* 0x0023e40000100800 */
.L_x_10381:
        /* <DEDUP_REMOVED lines=28> */
.L_x_10185:
[----:B------:R-:W-:Y:S05]  /*71c0*/  BSYNC B6 ;  /* 0x0000000000067941 */ /* 0x000fea0003800000 */
.L_x_10184:
[----:B------:R-:W-:Y:S02]  /*71d0*/  ULDC UR4, c[0x0][0x3d4] ;  /* 0x0000f50000047ab9 */ /* 0x000fe40000000800 */
[----:B------:R-:W-:-:S13]  /*71e0*/  ISETP.LT.AND P0, PT, RZ, UR4, PT ;  /* 0x00000004ff007c0c */ /* 0x000fda000bf01270 */
[----:B------:R-:W-:Y:S05]  /*71f0*/  @P0 BRA `(.L_x_10186) ;  /* 0x0000000000400947 */ /* 0x000fea0003800000 */
[----:B------:R-:W1:Y:S02]  /*7200*/  LDL R20, [R1+0x84] ;  /* 0x0000840001147983 */ /* 0x000e640000100800 */
[----:B-1----:R-:W-:-:S04]  /*7210*/  LEA.HI R0, R20, R20, RZ, 0x1 ;  /* 0x0000001414007211 */ /* 0x002fc800078f08ff */
        /* <DEDUP_REMOVED lines=8> */
.L_x_10189:
[----:B--2---:R2:W3:Y:S02]  /*72a0*/  SYNCS.PHASECHK.TRANS64.TRYWAIT P0, [R16+URZ+0x31c00], R3 ;  /* 0x031c0003100075a7 */ /* 0x0044e4000800017f */
[----:B---3--:R-:W-:Y:S05]  /*72b0*/  @!P0 NANOSLEEP.SYNCS 0x989680 ;  /* 0x009896800000895d */ /* 0x008fea0003900000 */
[----:B------:R-:W3:Y:S02]  /*72c0*/  @!P0 SYNCS.PHASECHK.TRANS64 P0, [R16+URZ+0x31c00], R3 ;  /* 0x031c0003100085a7 */ /* 0x000ee4000800007f */
[----:B---3--:R-:W-:Y:S05]  /*72d0*/  @!P0 BRA `(.L_x_10189) ;  /* 0xfffffffc00f08947 */ /* 0x008fea000383ffff */
.L_x_10188:
[----:B------:R-:W-:Y:S05]  /*72e0*/  BSYNC B0 ;  /* 0x0000000000007941 */ /* 0x000fea0003800000 */
.L_x_10187:
[----:B------:R-:W-:Y:S05]  /*72f0*/  BRA `(.L_x_10190) ;  /* 0x0000003c002c7947 */ /* 0x000fea0003800000 */
.L_x_10186:
[----:B------:R-:W-:Y:S01]  /*7300*/  ULOP3.LUT UP0, URZ, UR61, 0x1bf, URZ, 0xc0, !UPT ;  /* 0x000001bf3d3f7892 */ /* 0x000fe2000f80c03f */
[----:B-1---5:R-:W-:Y:S01]  /*7310*/  SHF.R.S32.HI R0, RZ, 0x1f, R106 ;  /* 0x0000001fff007819 */ /* 0x022fe2000001146a */
        /* <DEDUP_REMOVED lines=18> */
[----:B0-----:R0:W1:Y:S01]  /*7440*/  LDC.64 R14, c[0x4][R0] ;  /* 0x01000000000e7b82 */ /* 0x0010620000000a00 */
        /* <DEDUP_REMOVED lines=11> */
.L_x_10191:
[----:B------:R-:W2:Y:S01]  /*7500*/  LDL R50, [R1+0x54] ;  /* 0x0000540001327983 */ /* 0x000ea20000100800 */
[----:B------:R-:W1:Y:S01]  /*7510*/  LDC.64 R12, c[0x0][0x3d8] ;  /* 0x0000f600ff0c7b82 */ /* 0x000e620000000a00 */
[----:B------:R-:W-:Y:S02]  /*7520*/  ULDC.U8 UR4, c[0x0][0x3f0] ;  /* 0x0000fc0000047ab9 */ /* 0x000fe40000000000 */
[----:B------:R-:W3:Y:S05]  /*7530*/  LDL R20, [R1+0x30] ;  /* 0x0000300001147983 */ /* 0x000eea0000100800 */
[----:B0-----:R-:W0:Y:S01]  /*7540*/  LDC.64 R10, c[0x0][0x3e8] ;  /* 0x0000fa00ff0a7b82 */ /* 0x001e220000000a00 */
[----:B------:R-:W-:Y:S01]  /*7550*/  ISETP.NE.AND P0, PT, RZ, UR4, PT ;  /* 0x00000004ff007c0c */ /* 0x000fe2000bf05270 */
[----:B------:R-:W-:Y:S01]  /*7560*/  BSSY B0, `(.L_x_10192) ;  /* 0x000039c000007945 */ /* 0x000fe20003800000 */
[----:B--2---:R-:W-:Y:S01]  /*7570*/  SHF.R.S32.HI R3, RZ, 0x1f, R50 ;  /* 0x0000001fff037819 */ /* 0x004fe20000011432 */
[----:B-1----:R-:W-:-:S04]  /*7580*/  IMAD.WIDE.U32 R46, R50, R12, RZ ;  /* 0x0000000c322e7225 */ /* 0x002fc800078e00ff */
[C---:B------:R-:W-:Y:S02]  /*7590*/  IMAD R4, R3.reuse, R12, RZ ;  /* 0x0000000c03047224 */ /* 0x040fe400078e02ff */
[-C--:B0-----:R-:W-:Y:S02]  /*75a0*/  IMAD R6, R3, R10.reuse, RZ ;  /* 0x0000000a03067224 */ /* 0x081fe400078e02ff */
[C---:B---3--:R-:W-:Y:S02]  /*75b0*/  IMAD R0, R50.reuse, -0xc0, R20 ;  /* 0xffffff4032007824 */ /* 0x048fe400078e0214 */
[----:B------:R-:W-:-:S04]  /*75c0*/  IMAD.WIDE.U32 R14, R50, R10, RZ ;  /* 0x0000000a320e7225 */ /* 0x000fc800078e00ff */
        /* <DEDUP_REMOVED lines=24> */
[----:B------:R-:W-:Y:S01]  /*7750*/  ULDC UR4, c[0x0][0x3d4] ;  /* 0x0000f50000047ab9 */ /* 0x000fe20000000800 */
[----:B------:R-:W-:Y:S01]  /*7760*/  IMAD.MOV.U32 R5, RZ, RZ, R55 ;  /* 0x000000ffff057224 */ /* 0x000fe200078e0037 */
[----:B------:R-:W-:Y:S01]  /*7770*/  ISETP.GE.AND P4, PT, R18, UR4, PT ;  /* 0x0000000412007c0c */ /* 0x000fe2000bf86270 */
[-C--:B------:R-:W-:Y:S01]  /*7780*/  IMAD R3, R52, R12.reuse, RZ ;  /* 0x0000000c34037224 */ /* 0x080fe200078e02ff */
[----:B------:R-:W-:Y:S01]  /*7790*/  ULDC.64 UR6, c[0x0][0x3c8] ;  /* 0x0000f20000067ab9 */ /* 0x000fe20000000a00 */
[--C-:B------:R-:W-:Y:S01]  /*77a0*/  IMAD.WIDE.U32 R6, R144, R12, R4.reuse ;  /* 0x0000000c90067225 */ /* 0x100fe200078e0004 */
[----:B------:R-:W-:Y:S01]  /*77b0*/  ULDC.64 UR8, c[0x0][0x3e0] ;  /* 0x0000f80000087ab9 */ /* 0x000fe20000000a00 */
[----:B------:R-:W-:Y:S02]  /*77c0*/  CS2R R40, SRZ ;  /* 0x0000000000287805 */ /* 0x000fe4000001ff00 */
[----:B------:R-:W-:Y:S01]  /*77d0*/  CS2R R42, SRZ ;  /* 0x00000000002a7805 */ /* 0x000fe2000001ff00 */
[-C--:B------:R-:W-:Y:S01]  /*77e0*/  IMAD R15, R52, R10.reuse, RZ ;  /* 0x0000000a340f7224 */ /* 0x080fe200078e02ff */
[----:B------:R-:W-:Y:S01]  /*77f0*/  ULDC.64 UR10, c[0x0][0x208] ;  /* 0x00008200000a7ab9 */ /* 0x000fe20000000a00 */
[----:B------:R-:W-:Y:S01]  /*7800*/  IMAD.WIDE.U32 R8, R144, R10, R4 ;  /* 0x0000000a90087225 */ /* 0x000fe200078e0004 */
[----:B------:R-:W-:-:S03]  /*7810*/  IADD3 R4, P1, R6, R44, RZ ;  /* 0x0000002c06047210 */ /* 0x000fc60007f3e0ff */
[----:B------:R-:W-:Y:S01]  /*7820*/  IMAD R3, R144, R13, R3 ;  /* 0x0000000d90037224 */ /* 0x000fe200078e0203 */
[----:B------:R-:W-:Y:S01]  /*7830*/  IADD3 R6, P2, R8, R106, RZ ;  /* 0x0000006a08067210 */ /* 0x000fe20007f5e0ff */
[----:B------:R-:W-:Y:S02]  /*7840*/  IMAD R15, R144, R11, R15 ;  /* 0x0000000b900f7224 */ /* 0x000fe400078e020f */
[C---:B------:R-:W-:Y:S01]  /*7850*/  VIADD R8, R18.reuse, 0x10 ;  /* 0x0000001012087836 */ /* 0x040fe20000000000 */
[----:B------:R-:W-:Y:S01]  /*7860*/  IADD3.X R5, R51, R3, R7, P1, !PT ;  /* 0x0000000333057210 */ /* 0x000fe20000ffe407 */
[----:B------:R-:W-:Y:S01]  /*7870*/  VIADD R3, R18, 0x8 ;  /* 0x0000000812037836 */ /* 0x000fe20000000000 */
        /* <DEDUP_REMOVED lines=41> */
.L_x_10195:
[----:B------:R-:W-:Y:S05]  /*7b10*/  BSYNC B1 ;  /* 0x0000000000017941 */ /* 0x000fea0003800000 */
.L_x_10194:
[----:B------:R-:W2:Y:S01]  /*7b20*/  LDL R46, [R1+0x84] ;  /* 0x00008400012e7983 */ /* 0x000ea20000100800 */
[----:B0-----:R-:W-:Y:S01]  /*7b30*/  ISETP.NE.AND P1, PT, R48, 0x1, PT ;  /* 0x000000013000780c */ /* 0x001fe20003f25270 */
[----:B------:R-:W-:Y:S02]  /*7b40*/  IMAD R3, R50, 0xc0, R144 ;  /* 0x000000c032037824 */ /* 0x000fe400078e0290 */
[----:B-1---5:R-:W-:Y:S02]  /*7b50*/  IMAD.MOV.U32 R4, RZ, RZ, R43 ;  /* 0x000000ffff047224 */ /* 0x022fe400078e002b */
[----:B------:R-:W-:Y:S01]  /*7b60*/  IMAD.MOV.U32 R6, RZ, RZ, R38 ;  /* 0x000000ffff067224 */ /* 0x000fe200078e0026 */
[----:B------:R-:W-:Y:S01]  /*7b70*/  MOV R7, R39 ;  /* 0x0000002700077202 */ /* 0x000fe20000000f00 */
[----:B------:R-:W-:Y:S01]  /*7b80*/  ULDC.64 UR4, c[0x0][0x3c8] ;  /* 0x0000f20000047ab9 */ /* 0x000fe20000000a00 */
[----:B------:R-:W-:-:S05]  /*7b90*/  ULDC.64 UR6, c[0x0][0x3e0] ;  /* 0x0000f80000067ab9 */ /* 0x000fca0000000a00 */
[----:B------:R-:W0:Y:S08]  /*7ba0*/  @P1 LDC R0, c[0x0][0x42c] ;  /* 0x00010b00ff001b82 */ /* 0x000e300000000800 */
[----:B------:R-:W1:Y:S01]  /*7bb0*/  @P1 LDC R5, c[0x0][0x430] ;  /* 0x00010c00ff051b82 */ /* 0x000e620000000800 */
[----:B------:R-:W-:Y:S01]  /*7bc0*/  IMAD.MOV.U32 R50, RZ, RZ, R44 ;  /* 0x000000ffff327224 */ /* 0x000fe200078e002c */
[----:B------:R-:W-:Y:S01]  /*7bd0*/  PRMT R56, R4, 0x5410, R6 ;  /* 0x0000541004387816 */ /* 0x000fe20000000006 */
[----:B0-----:R-:W-:-:S05]  /*7be0*/  @P1 IMAD.HI.U32 R0, R3, R0, RZ ;  /* 0x0000000003001227 */ /* 0x001fca00078e00ff */
[----:B-1----:R-:W-:Y:S01]  /*7bf0*/  @P1 SHF.R.U32.HI R3, RZ, R5, R0 ;  /* 0x00000005ff031219 */ /* 0x002fe20000011600 */
[----:B------:R-:W-:-:S03]  /*7c00*/  IMAD.MOV.U32 R0, RZ, RZ, R42 ;  /* 0x000000ffff007224 */ /* 0x000fc600078e002a */
[----:B------:R-:W-:Y:S01]  /*7c10*/  SHF.R.S32.HI R5, RZ, 0x1f, R3 ;  /* 0x0000001fff057819 */ /* 0x000fe20000011403 */
[----:B------:R-:W-:Y:S01]  /*7c20*/  IMAD.MOV.U32 R48, RZ, RZ, R106 ;  /* 0x000000ffff307224 */ /* 0x000fe200078e006a */
[----:B------:R-:W-:-:S03]  /*7c30*/  PRMT R52, R0, 0x7610, R52 ;  /* 0x0000761000347816 */ /* 0x000fc60000000034 */
        /* <DEDUP_REMOVED lines=17> */
[----:B------:R-:W-:Y:S02]  /*7d50*/  PRMT R44, R10, 0x7610, R44 ;  /* 0x000076100a2c7816 */ /* 0x000fe4000000002c */
[----:B--2---:R-:W-:Y:S01]  /*7d60*/  LEA.HI R5, R46, R46, RZ, 0x1 ;  /* 0x0000002e2e057211 */ /* 0x004fe200078f08ff */
[----:B------:R-:W-:Y:S06]  /*7d70*/  BRA.DIV UR4, `(.L_x_10196) ;  /* 0x000001b204fc7947 */ /* 0x000fec000b800000 */
.L_x_10384:
[----:B------:R-:W-:Y:S01]  /*7d80*/  UMOV UR4, 0xffffffff ;  /* 0xffffffff00047882 */ /* 0x000fe20000000000 */
[----:B------:R-:W-:Y:S02]  /*7d90*/  LOP3.LUT R5, R5, 0xfffffffe, RZ, 0xc0, !PT ;  /* 0xfffffffe05057812 */ /* 0x000fe400078ec0ff */
[----:B------:R-:W-:Y:S05]  /*7da0*/  BRA.DIV UR4, `(.L_x_10197) ;  /* 0x000001b604147947 */ /* 0x000fea000b800000 */
.L_x_10387:
[----:B------:R-:W-:Y:S01]  /*7db0*/  UMOV UR4, 0xffffffff ;  /* 0xffffffff00047882 */ /* 0x000fe20000000000 */
[----:B------:R-:W-:Y:S02]  /*7dc0*/  IMAD.IADD R5, R46, 0x1, -R5 ;  /* 0x000000012e057824 */ /* 0x000fe400078e0a05 */
[----:B------:R-:W-:Y:S05]  /*7dd0*/  BRA.DIV UR4, `(.L_x_10198) ;  /* 0x000001b604307947 */ /* 0x000fea000b800000 */
.L_x_10390:
[----:B------:R-:W-:Y:S01]  /*7de0*/  UMOV UR4, 0xffffffff ;  /* 0xffffffff00047882 */ /* 0x000fe20000000000 */
[----:B------:R-:W-:Y:S02]  /*7df0*/  SHF.L.U32 R3, R5, 0x1f, RZ ;  /* 0x0000001f05037819 */ /* 0x000fe400000006ff */
[----:B------:R-:W-:Y:S05]  /*7e00*/  BRA.DIV UR4, `(.L_x_10199) ;  /* 0x000001b6044c7947 */ /* 0x000fea000b800000 */
.L_x_10393:
        /* <DEDUP_REMOVED lines=31> */
.L_x_10394:
[----:B------:R-:W-:Y:S05]  /*8000*/  BSYNC B1 ;  /* 0x0000000000017941 */ /* 0x000fea0003800000 */
.L_x_10200:
[----:B------:R-:W-:Y:S01]  /*8010*/  PRMT R11, R0, 0x5410, R4 ;  /* 0x00005410000b7816 */ /* 0x000fe20000000004 */
[----:B------:R-:W-:Y:S06]  /*8020*/  @P0 BRA `(.L_x_10202) ;  /* 0x0000002c00bc0947 */ /* 0x000fec0003800000 */
[----:B------:R-:W0:Y:S01]  /*8030*/  LDL R47, [R1+0x64] ;  /* 0x00006400012f7983 */ /* 0x000e220000100800 */
[----:B------:R-:W1:Y:S03]  /*8040*/  LDC R5, c[0x0][0x3d4] ;  /* 0x0000f500ff057b82 */ /* 0x000e660000000800 */
[----:B------:R-:W2:Y:S01]  /*8050*/  LDL R7, [R1+0x8c] ;  /* 0x00008c0001077983 */ /* 0x000ea20000100800 */
[C---:B------:R-:W-:Y:S01]  /*8060*/  VIADD R0, R18.reuse, 0x8 ;  /* 0x0000000812007836 */ /* 0x040fe20000000000 */
[----:B------:R-:W-:Y:S01]  /*8070*/  BSSY B1, `(.L_x_10203) ;  /* 0x0000039000017945 */ /* 0x000fe20003800000 */
[C---:B------:R-:W-:Y:S02]  /*8080*/  VIADD R4, R18.reuse, 0x10 ;  /* 0x0000001012047836 */ /* 0x040fe40000000000 */
[C---:B------:R-:W-:Y:S01]  /*8090*/  VIADD R6, R18.reuse, 0x18 ;  /* 0x0000001812067836 */ /* 0x040fe20000000000 */
[----:B-1----:R-:W-:-:S02]  /*80a0*/  ISETP.GE.AND P6, PT, R18, R5, PT ;  /* 0x000000051200720c */ /* 0x002fc40003fc6270 */
[-C--:B------:R-:W-:Y:S01]  /*80b0*/  ISETP.GE.AND P0, PT, R0, R5.reuse, PT ;  /* 0x000000050000720c */ /* 0x080fe20003f06270 */
[----:B------:R-:W-:Y:S01]  /*80c0*/  VIADD R0, R18, 0x20 ;  /* 0x0000002012007836 */ /* 0x000fe20000000000 */
[-C--:B------:R-:W-:Y:S01]  /*80d0*/  ISETP.GE.AND P1, PT, R4, R5.reuse, PT ;  /* 0x000000050400720c */ /* 0x080fe20003f26270 */
[----:B------:R-:W-:Y:S01]  /*80e0*/  VIADD R4, R18, 0x28 ;  /* 0x0000002812047836 */ /* 0x000fe20000000000 */
[-C--:B------:R-:W-:Y:S02]  /*80f0*/  ISETP.GE.AND P2, PT, R6, R5.reuse, PT ;  /* 0x000000050600720c */ /* 0x080fe40003f46270 */
        /* <DEDUP_REMOVED lines=48> */
.L_x_10204:
[----:B------:R-:W-:Y:S05]  /*8400*/  BSYNC B1 ;  /* 0x0000000000017941 */ /* 0x000fea0003800000 */
.L_x_10203:
[----:B------:R-:W-:Y:S01]  /*8410*/  BSSY B1, `(.L_x_10205) ;  /* 0x000002d000017945 */ /* 0x000fe20003800000 */
[----:B------:R-:W-:-:S03]  /*8420*/  @P5 VIADD R0, R3, 0xffffffe0 ;  /* 0xffffffe003005836 */ /* 0x000fc60000000000 */
[----:B------:R-:W-:Y:S05]  /*8430*/  @P0 BRA `(.L_x_10206) ;  /* 0x0000000000a80947 */ /* 0x000fea0003800000 */
[----:B0-----:R-:W0:Y:S01]  /*8440*/  LDS.128 R4, [R0+0xda00] ;  /* 0x00da000000047984 */ /* 0x001e220000000c00 */
        /* <DEDUP_REMOVED lines=41> */
.L_x_10206:
[----:B------:R-:W-:Y:S05]  /*86e0*/  BSYNC B1 ;  /* 0x0000000000017941 */ /* 0x000fea0003800000 */
.L_x_10205:
[----:B------:R-:W-:Y:S04]  /*86f0*/  BSSY B1, `(.L_x_10207) ;  /* 0x000002c000017945 */ /* 0x000fe80003800000 */
[----:B------:R-:W-:Y:S05]  /*8700*/  @P1 BRA `(.L_x_10208) ;  /* 0x0000000000a81947 */ /* 0x000fea0003800000 */
[----:B01----:R-:W0:Y:S01]  /*8710*/  LDS.128 R4, [R3+0x10a00] ;  /* 0x010a000003047984 */ /* 0x003e220000000c00 */
        /* <DEDUP_REMOVED lines=18> */
[--C-:B------:R-:W-:Y:S02]  /*8840*/  HADD2.F32 R35, -RZ, R44.reuse.H0_H0 ;  /* 0x2000002cff237230 */ /* 0x100fe40000004100 */
[----:B------:R-:W-:Y:S01]  /*8850*/  FFMA.FTZ R39, R34, R37, -R39 ;  /* 0x0000002522277223 */ /* 0x000fe20000010827 */
        /* <DEDUP_REMOVED lines=21> */
.L_x_10208:
[----:B------:R-:W-:Y:S05]  /*89b0*/  BSYNC B1 ;  /* 0x0000000000017941 */ /* 0x000fea0003800000 */
.L_x_10207:
        /* <DEDUP_REMOVED lines=44> */
.L_x_10210:
[----:B------:R-:W-:Y:S05]  /*8c80*/  BSYNC B1 ;  /* 0x0000000000017941 */ /* 0x000fea0003800000 */
.L_x_10209:
        /* <DEDUP_REMOVED lines=44> */
.L_x_10212:
[----:B------:R-:W-:Y:S05]  /*8f50*/  BSYNC B1 ;  /* 0x0000000000017941 */ /* 0x000fea0003800000 */
.L_x_10211:
        /* <DEDUP_REMOVED lines=44> */
.L_x_10193:
        /* <DEDUP_REMOVED lines=24> */
[----:B------:R-:W-:Y:S01]  /*93a0*/  MOV R4, R23 ;  /* 0x0000001700047202 */ /* 0x000fe20000000f00 */
[----:B------:R-:W-:Y:S01]  /*93b0*/  IMAD.MOV.U32 R5, RZ, RZ, R54 ;  /* 0x000000ffff057224 */ /* 0x000fe200078e0036 */
[----:B------:R-:W-:Y:S01]  /*93c0*/  SHF.R.S32.HI R9, RZ, 0x1f, R144 ;  /* 0x0000001fff097819 */ /* 0x000fe20000011490 */
[----:B------:R-:W-:Y:S01]  /*93d0*/  ULDC.64 UR4, c[0x0][0x3c8] ;  /* 0x0000f20000047ab9 */ /* 0x000fe20000000a00 */
[----:B------:R-:W-:Y:S01]  /*93e0*/  ULDC.64 UR6, c[0x0][0x3e0] ;  /* 0x0000f80000067ab9 */ /* 0x000fe20000000a00 */
[-CC-:B------:R-:W-:Y:S01]  /*93f0*/  IMAD.WIDE.U32 R6, R144, R12.reuse, R4.reuse ;  /* 0x0000000c90067225 */ /* 0x180fe200078e0004 */
[----:B------:R-:W-:Y:S02]  /*9400*/  CS2R R32, SRZ ;  /* 0x0000000000207805 */ /* 0x000fe4000001ff00 */
[----:B------:R-:W-:Y:S02]  /*9410*/  CS2R R34, SRZ ;  /* 0x0000000000227805 */ /* 0x000fe4000001ff00 */
[----:B------:R-:W-:Y:S01]  /*9420*/  CS2R R36, SRZ ;  /* 0x0000000000247805 */ /* 0x000fe2000001ff00 */
[C---:B------:R-:W-:Y:S01]  /*9430*/  IMAD R8, R9.reuse, R12, RZ ;  /* 0x0000000c09087224 */ /* 0x040fe200078e02ff */
[----:B------:R-:W-:Y:S01]  /*9440*/  IADD3 R44, P2, R6, R44, RZ ;  /* 0x0000002c062c7210 */ /* 0x000fe20007f5e0ff */
[-C--:B------:R-:W-:Y:S01]  /*9450*/  IMAD R9, R9, R10.reuse, RZ ;  /* 0x0000000a09097224 */ /* 0x080fe200078e02ff */
[----:B------:R-:W-:Y:S01]  /*9460*/  CS2R R38, SRZ ;  /* 0x0000000000267805 */ /* 0x000fe2000001ff00 */
[----:B------:R-:W-:Y:S01]  /*9470*/  IMAD.WIDE.U32 R4, R144, R10, R4 ;  /* 0x0000000a90047225 */ /* 0x000fe200078e0004 */
[----:B------:R-:W-:-:S02]  /*9480*/  CS2R R40, SRZ ;  /* 0x0000000000287805 */ /* 0x000fc4000001ff00 */
[----:B------:R-:W-:Y:S02]  /*9490*/  CS2R R42, SRZ ;  /* 0x00000000002a7805 */ /* 0x000fe4000001ff00 */
[----:B------:R-:W-:Y:S01]  /*94a0*/  CS2R R24, SRZ ;  /* 0x0000000000187805 */ /* 0x000fe2000001ff00 */
[----:B------:R-:W-:Y:S01]  /*94b0*/  IMAD R6, R144, R13, R8 ;  /* 0x0000000d90067224 */ /* 0x000fe200078e0208 */
        /* <DEDUP_REMOVED lines=9> */
[----:B------:R-:W-:Y:S01]  /*9550*/  IMAD.WIDE.U32 R46, R46, 0xc0, R44 ;  /* 0x000000c02e2e7825 */ /* 0x000fe200078e002c */
[----:B------:R-:W-:Y:S01]  /*9560*/  CS2R R30, SRZ ;  /* 0x00000000001e7805 */ /* 0x000fe2000001ff00 */
[----:B------:R-:W-:-:S02]  /*9570*/  ULDC.64 UR8, c[0x0][0x208] ;  /* 0x0000820000087ab9 */ /* 0x000fc40000000a00 */
[----:B------:R-:W-:Y:S01]  /*9580*/  IMAD.WIDE.U32 R14, R14, 0xc0, R106 ;  /* 0x000000c00e0e7825 */ /* 0x000fe200078e006a */
[----:B------:R-:W-:Y:S01]  /*9590*/  LEA R8, P2, R46, UR4, 0x1 ;  /* 0x000000042e087c11 */ /* 0x000fe2000f8408ff */
[----:B------:R-:W-:Y:S02]  /*95a0*/  ULDC UR4, c[0x0][0x3d4] ;  /* 0x0000f50000047ab9 */ /* 0x000fe40000000800 */
[----:B------:R-:W-:Y:S01]  /*95b0*/  IMAD.IADD R7, R7, 0x1, R47 ;  /* 0x0000000107077824 */ /* 0x000fe200078e022f */
[----:B------:R-:W-:Y:S01]  /*95c0*/  LEA R20, P3, R14, UR6, 0x1 ;  /* 0x000000060e147c11 */ /* 0x000fe2000f8608ff */
[----:B------:R-:W-:Y:S02]  /*95d0*/  IMAD.IADD R5, R5, 0x1, R15 ;  /* 0x0000000105057824 */ /* 0x000fe400078e020f */
[----:B------:R-:W-:Y:S01]  /*95e0*/  VIADD R56, R23, 0x20 ;  /* 0x0000002017387836 */ /* 0x000fe20000000000 */
[----:B------:R-:W-:Y:S02]  /*95f0*/  LEA.HI.X R9, R46, UR5, R7, 0x1, P2 ;  /* 0x000000052e097c11 */ /* 0x000fe400090f0c07 */
[----:B------:R-:W-:-:S02]  /*9600*/  CS2R R6, SRZ ;  /* 0x0000000000067805 */ /* 0x000fc4000001ff00 */
[----:B------:R-:W-:Y:S02]  /*9610*/  LEA.HI.X R21, R14, UR7, R5, 0x1, P3 ;  /* 0x000000070e157c11 */ /* 0x000fe400098f0c05 */
[----:B------:R-:W-:Y:S02]  /*9620*/  CS2R R4, SRZ ;  /* 0x0000000000047805 */ /* 0x000fe4000001ff00 */
[----:B------:R-:W-:Y:S02]  /*9630*/  ISETP.GE.AND P2, PT, R23, UR4, PT ;  /* 0x0000000417007c0c */ /* 0x000fe4000bf46270 */
[----:B------:R-:W-:Y:S02]  /*9640*/  ISETP.GE.AND P3, PT, R57, UR4, PT ;  /* 0x0000000439007c0c */ /* 0x000fe4000bf66270 */
[----:B------:R-:W-:-:S09]  /*9650*/  ISETP.GE.AND P4, PT, R56, UR4, PT ;  /* 0x0000000438007c0c */ /* 0x000fd2000bf86270 */
[----:B------:R0:W5:Y:S04]  /*9660*/  @!P2 LDG.E.128 R32, desc[UR8][R8.64] ;  /* 0x000000080820a981 */ /* 0x000168000c1e1d00 */
[----:B------:R0:W5:Y:S04]  /*9670*/  @!P3 LDG.E.128 R36, desc[UR8][R8.64+0x20] ;  /* 0x000020080824b981 */ /* 0x000168000c1e1d00 */
[----:B------:R0:W5:Y:S04]  /*9680*/  @!P4 LDG.E.128 R40, desc[UR8][R8.64+0x40] ;  /* 0x000040080828c981 */ /* 0x000168000c1e1d00 */
[----:B------:R0:W5:Y:S04]  /*9690*/  @!P2 LDG.E.128 R4, desc[UR8][R20.64] ;  /* 0x000000081404a981 */ /* 0x000168000c1e1d00 */
[----:B------:R0:W5:Y:S04]  /*96a0*/  @!P3 LDG.E.128 R24, desc[UR8][R20.64+0x20] ;  /* 0x000020081418b981 */ /* 0x000168000c1e1d00 */
[----:B------:R0:W5:Y:S02]  /*96b0*/  @!P4 LDG.E.128 R28, desc[UR8][R20.64+0x40] ;  /* 0x00004008141cc981 */ /* 0x000164000c1e1d00 */
.L_x_10214:
[----:B------:R-:W-:Y:S05]  /*96c0*/  BSYNC B1 ;  /* 0x0000000000017941 */ /* 0x000fea0003800000 */
.L_x_10213:
[----:B0-----:R-:W2:Y:S01]  /*96d0*/  LDL R20, [R1+0x84] ;  /* 0x0000840001147983 */ /* 0x001ea20000100800 */
[----:B------:R-:W-:Y:S01]  /*96e0*/  @P1 SHF.R.U32.HI R3, RZ, R55, R52 ;  /* 0x00000037ff031219 */ /* 0x000fe20000011634 */
[----:B-----5:R-:W-:Y:S01]  /*96f0*/  IMAD.MOV.U32 R0, RZ, RZ, R4 ;  /* 0x000000ffff007224 */ /* 0x020fe200078e0004 */
[----:B------:R-:W-:Y:S01]  /*9700*/  ULDC.64 UR4, c[0x0][0x3c8] ;  /* 0x0000f20000047ab9 */ /* 0x000fe20000000a00 */
[----:B------:R-:W-:Y:S01]  /*9710*/  IMAD.MOV.U32 R8, RZ, RZ, R5 ;  /* 0x000000ffff087224 */ /* 0x000fe200078e0005 */
[----:B------:R-:W-:Y:S01]  /*9720*/  SHF.R.S32.HI R9, RZ, 0x1f, R3 ;  /* 0x0000001fff097819 */ /* 0x000fe20000011403 */
[-C--:B------:R-:W-:Y:S01]  /*9730*/  IMAD.WIDE.U32 R50, R3, R12.reuse, R50 ;  /* 0x0000000c03327225 */ /* 0x080fe200078e0032 */
[----:B------:R-:W-:Y:S01]  /*9740*/  PRMT R58, R0, 0x7610, R58 ;  /* 0x00007610003a7816 */ /* 0x000fe2000000003a */
[----:B------:R-:W-:Y:S01]  /*9750*/  ULDC.64 UR6, c[0x0][0x3e0] ;  /* 0x0000f80000067ab9 */ /* 0x000fe20000000a00 */
        /* <DEDUP_REMOVED lines=8> */
[----:B------:R-:W-:Y:S01]  /*97e0*/  IMAD.IADD R13, R51, 0x1, R13 ;  /* 0x00000001330d7824 */ /* 0x000fe200078e020d */
[----:B------:R-:W-:Y:S01]  /*97f0*/  UMOV UR4, 0xffffffff ;  /* 0xffffffff00047882 */ /* 0x000fe20000000000 */
[----:B------:R-:W-:Y:S02]  /*9800*/  IMAD.IADD R3, R49, 0x1, R3 ;  /* 0x0000000131037824 */ /* 0x000fe400078e0203 */
[----:B------:R-:W-:Y:S01]  /*9810*/  IMAD.MOV.U32 R9, RZ, RZ, R24 ;  /* 0x000000ffff097224 */ /* 0x000fe200078e0018 */
[----:B------:R-:W-:Y:S01]  /*9820*/  LEA.HI.X R13, R50, UR5, R13, 0x1, P1 ;  /* 0x00000005320d7c11 */ /* 0x000fe200088f0c0d */
[----:B------:R-:W-:Y:S01]  /*9830*/  IMAD.MOV.U32 R10, RZ, RZ, R25 ;  /* 0x000000ffff0a7224 */ /* 0x000fe200078e0019 */
[----:B------:R-:W-:Y:S01]  /*9840*/  LEA.HI.X R3, R48, UR7, R3, 0x1, P2 ;  /* 0x0000000730037c11 */ /* 0x000fe200090f0c03 */
[----:B------:R-:W-:-:S02]  /*9850*/  IMAD.MOV.U32 R14, RZ, RZ, R6 ;  /* 0x000000ffff0e7224 */ /* 0x000fc400078e0006 */
[----:B------:R-:W-:Y:S01]  /*9860*/  IMAD.MOV.U32 R15, RZ, RZ, R7 ;  /* 0x000000ffff0f7224 */ /* 0x000fe200078e0007 */
[----:B------:R-:W-:-:S04]  /*9870*/  PRMT R47, R9, 0x5410, R10 ;  /* 0x00005410092f7816 */ /* 0x000fc8000000000a */
[----:B------:R-:W-:Y:S02]  /*9880*/  PRMT R52, R15, 0x5410, R14 ;  /* 0x000054100f347816 */ /* 0x000fe4000000000e */
[----:B--2---:R-:W-:Y:S01]  /*9890*/  LEA.HI R9, R20, R20, RZ, 0x1 ;  /* 0x0000001414097211 */ /* 0x004fe200078f08ff */
[----:B------:R-:W-:Y:S06]  /*98a0*/  BRA.DIV UR4, `(.L_x_10215) ;  /* 0x0000019a04e07947 */ /* 0x000fec000b800000 */
.L_x_10397:
[----:B------:R-:W-:Y:S01]  /*98b0*/  UMOV UR4, 0xffffffff ;  /* 0xffffffff00047882 */ /* 0x000fe20000000000 */
[----:B------:R-:W-:Y:S02]  /*98c0*/  LOP3.LUT R9, R9, 0xfffffffe, RZ, 0xc0, !PT ;  /* 0xfffffffe09097812 */ /* 0x000fe400078ec0ff */
[----:B------:R-:W-:Y:S05]  /*98d0*/  BRA.DIV UR4, `(.L_x_10216) ;  /* 0x0000019a04f87947 */ /* 0x000fea000b800000 */
.L_x_10400:
[----:B------:R-:W-:Y:S01]  /*98e0*/  UMOV UR4, 0xffffffff ;  /* 0xffffffff00047882 */ /* 0x000fe20000000000 */
[----:B------:R-:W-:Y:S02]  /*98f0*/  IMAD.IADD R9, R20, 0x1, -R9 ;  /* 0x0000000114097824 */ /* 0x000fe400078e0a09 */
[----:B------:R-:W-:Y:S05]  /*9900*/  BRA.DIV UR4, `(.L_x_10217) ;  /* 0x0000019e04147947 */ /* 0x000fea000b800000 */
.L_x_10403:
[----:B------:R-:W-:Y:S01]  /*9910*/  UMOV UR4, 0xffffffff ;  /* 0xffffffff00047882 */ /* 0x000fe20000000000 */
[----:B------:R-:W-:Y:S02]  /*9920*/  SHF.L.U32 R3, R9, 0x1f, RZ ;  /* 0x0000001f09037819 */ /* 0x000fe400000006ff */
[----:B------:R-:W-:Y:S05]  /*9930*/  BRA.DIV UR4, `(.L_x_10218) ;  /* 0x0000019e04307947 */ /* 0x000fea000b800000 */
.L_x_10406:
[----:B------:R-:W0:Y:S01]  /*9940*/  SYNCS.PHASECHK.TRANS64.TRYWAIT P1, [R16+URZ+0x31c00], R3 ;  /* 0x031c0003100075a7 */ /* 0x000e22000802017f */
        /* <DEDUP_REMOVED lines=30> */
[----:B0-----:R-:W-:Y:S06]  /*9b30*/  @!P1 BRA `(.L_x_10220) ;  /* 0x0000019800d89947 */ /* 0x001fec0003800000 */
.L_x_10407:
[----:B------:R-:W-:Y:S05]  /*9b40*/  BSYNC B1 ;  /* 0x0000000000017941 */ /* 0x000fea0003800000 */
.L_x_10219:
[----:B------:R-:W-:Y:S01]  /*9b50*/  PRMT R46, R0, 0x5410, R8 ;  /* 0x00005410002e7816 */ /* 0x000fe20000000008 */
[----:B------:R-:W-:Y:S06]  /*9b60*/  @P0 BRA `(.L_x_10202) ;  /* 0x0000001000ec0947 */ /* 0x000fec0003800000 */
[----:B------:R1:W5:Y:S01]  /*9b70*/  LDL R70, [R1+0x38] ;  /* 0x0000380001467983 */ /* 0x0003620000100800 */
[----:B------:R-:W2:Y:S03]  /*9b80*/  LDC R0, c[0x0][0x3d4] ;  /* 0x0000f500ff007b82 */ /* 0x000ea60000000800 */
[----:B------:R1:W5:Y:S04]  /*9b90*/  LDL R69, [R1+0x40] ;  /* 0x0000400001457983 */ /* 0x0003680000100800 */
[----:B------:R1:W5:Y:S01]  /*9ba0*/  LDL R68, [R1+0x3c] ;  /* 0x00003c0001447983 */ /* 0x0003620000100800 */
[C---:B------:R-:W-:Y:S01]  /*9bb0*/  VIADD R72, R23.reuse, 0x10 ;  /* 0x0000001017487836 */ /* 0x040fe20000000000 */
[C---:B------:R-:W-:Y:S01]  /*9bc0*/  IADD3 R71, R23.reuse, 0x20, RZ ;  /* 0x0000002017477810 */ /* 0x040fe20007ffe0ff */
[----:B------:R-:W-:Y:S01]  /*9bd0*/  BSSY B1, `(.L_x_10221) ;  /* 0x000006c000017945 */ /* 0x000fe20003800000 */
[----:B--2---:R-:W-:-:S02]  /*9be0*/  ISETP.GE.AND P0, PT, R23, R0, PT ;  /* 0x000000001700720c */ /* 0x004fc40003f06270 */
[-C--:B------:R-:W-:Y:S02]  /*9bf0*/  ISETP.GE.AND P1, PT, R72, R0.reuse, PT ;  /* 0x000000004800720c */ /* 0x080fe40003f26270 */
[----:B------:R-:W-:-:S09]  /*9c00*/  ISETP.GE.AND P2, PT, R71, R0, PT ;  /* 0x000000004700720c */ /* 0x000fd20003f46270 */
[----:B-1----:R-:W-:Y:S05]  /*9c10*/  @P0 BRA `(.L_x_10222) ;  /* 0x00000004009c0947 */ /* 0x002fea0003800000 */
[----:B------:R-:W1:Y:S01]  /*9c20*/  S2R R9, SR_TID.X ;  /* 0x0000000000097919 */ /* 0x000e620000002100 */
[--C-:B------:R-:W-:Y:S01]  /*9c30*/  SHF.R.U64 R32, R32, 0x10, R33.reuse ;  /* 0x0000001020207819 */ /* 0x100fe20000001221 */
[----:B------:R-:W-:Y:S01]  /*9c40*/  HADD2.F32 R57, -RZ, R57.H0_H0 ;  /* 0x20000039ff397230 */ /* 0x000fe20000004100 */
[----:B------:R-:W-:Y:S01]  /*9c50*/  SHF.R.U32.HI R56, RZ, 0x10, R33 ;  /* 0x00000010ff387819 */ /* 0x000fe20000011621 */
[----:B------:R-:W-:Y:S01]  /*9c60*/  HADD2.F32 R55, -RZ, R55.H0_H0 ;  /* 0x20000037ff377230 */ /* 0x000fe20000004100 */
[----:B------:R-:W-:Y:S01]  /*9c70*/  SHF.R.U64 R33, R4, 0x10, R5 ;  /* 0x0000001004217819 */ /* 0x000fe20000001205 */
[----:B------:R-:W-:Y:S01]  /*9c80*/  HADD2.F32 R58, -RZ, R58.H0_H0 ;  /* 0x2000003aff3a7230 */ /* 0x000fe20000004100 */
[--C-:B------:R-:W-:Y:S01]  /*9c90*/  SHF.R.U64 R4, R34, 0x10, R35.reuse ;  /* 0x0000001022047819 */ /* 0x100fe20000001223 */
[----:B------:R-:W-:Y:S01]  /*9ca0*/  HADD2.F32 R56, -RZ, R56.H0_H0 ;  /* 0x20000038ff387230 */ /* 0x000fe20000004100 */
[----:B------:R-:W-:Y:S01]  /*9cb0*/  SHF.R.U32.HI R65, RZ, 0x10, R35 ;  /* 0x00000010ff417819 */ /* 0x000fe20000011623 */
[----:B------:R-:W-:Y:S01]  /*9cc0*/  HADD2.F32 R33, -RZ, R33.H0_H0 ;  /* 0x20000021ff217230 */ /* 0x000fe20000004100 */
[----:B------:R-:W-:-:S02]  /*9cd0*/  SHF.R.U32.HI R60, RZ, 0x10, R5 ;  /* 0x00000010ff3c7819 */ /* 0x000fc40000011605 */
[--C-:B------:R-:W-:Y:S02]  /*9ce0*/  SHF.R.U64 R63, R6, 0x10, R7.reuse ;  /* 0x00000010063f7819 */ /* 0x100fe40000001207 */
[----:B------:R-:W-:Y:S01]  /*9cf0*/  SHF.R.U32.HI R61, RZ, 0x10, R7 ;  /* 0x00000010ff3d7819 */ /* 0x000fe20000011607 */
[----:B------:R-:W-:Y:S02]  /*9d00*/  HADD2.F32 R60, -RZ, R60.H0_H0 ;  /* 0x2000003cff3c7230 */ /* 0x000fe40000004100 */
[----:B-1----:R-:W-:-:S05]  /*9d10*/  VIADD R9, R9, 0xffffff80 ;  /* 0xffffff8009097836 */ /* 0x002fca0000000000 */
[----:B0-----:R-:W-:-:S04]  /*9d20*/  LEA.HI R3, R9, R9, RZ, 0x1 ;  /* 0x0000000909037211 */ /* 0x001fc800078f08ff */
[----:B------:R-:W-:-:S05]  /*9d30*/  LOP3.LUT R3, R3, 0xfffffffe, RZ, 0xc0, !PT ;  /* 0xfffffffe03037812 */ /* 0x000fca00078ec0ff */
[----:B------:R-:W-:Y:S01]  /*9d40*/  IMAD.IADD R3, R9, 0x1, -R3 ;  /* 0x0000000109037824 */ /* 0x000fe200078e0a03 */
[----:B-----5:R-:W-:-:S04]  /*9d50*/  LOP3.LUT R9, R70, 0x18, R23, 0xf8, !PT ;  /* 0x0000001846097812 */ /* 0x020fc800078ef817 */
[----:B------:R-:W-:Y:S02]  /*9d60*/  LEA.HI R3, R0, R3, RZ, 0x1d ;  /* 0x0000000300037211 */ /* 0x000fe400078fe8ff */
[----:B------:R-:W-:Y:S02]  /*9d70*/  LOP3.LUT R9, R9, R68, RZ, 0x3c, !PT ;  /* 0x0000004409097212 */ /* 0x000fe400078e3cff */
[----:B------:R-:W-:-:S03]  /*9d80*/  SHF.R.S32.HI R8, RZ, 0x1f, R3 ;  /* 0x0000001fff087819 */ /* 0x000fc60000011403 */
[----:B------:R-:W-:Y:S01]  /*9d90*/  IMAD.IADD R10, R69, 0x1, R9 ;  /* 0x00000001450a7824 */ /* 0x000fe200078e0209 */
[----:B------:R-:W-:Y:S01]  /*9da0*/  LEA.HI R8, R8, R3, RZ, 0x2 ;  /* 0x0000000308087211 */ /* 0x000fe200078f10ff */
[----:B------:R-:W-:-:S03]  /*9db0*/  IMAD.SHL.U32 R3, R3, 0x8, RZ ;  /* 0x0000000803037824 */ /* 0x000fc600078e00ff */
[----:B------:R-:W-:Y:S02]  /*9dc0*/  SHF.R.S32.HI R9, RZ, 0x2, R8 ;  /* 0x00000002ff097819 */ /* 0x000fe40000011408 */
[----:B------:R-:W-:Y:S02]  /*9dd0*/  LOP3.LUT R8, R70, 0x18, R3, 0xf8, !PT ;  /* 0x0000001846087812 */ /* 0x000fe400078ef803 */
[----:B------:R-:W-:Y:S01]  /*9de0*/  LEA R3, R10, UR61, 0x1 ;  /* 0x0000003d0a037c11 */ /* 0x000fe2000f8e08ff */
[----:B------:R-:W-:Y:S01]  /*9df0*/  IMAD R12, R9, 0x1800, R69 ;  /* 0x00001800090c7824 */ /* 0x000fe200078e0245 */
[----:B------:R-:W-:-:S03]  /*9e00*/  LOP3.LUT R13, R8, R68, RZ, 0x3c, !PT ;  /* 0x00000044080d7212 */ /* 0x000fc600078e3cff */
[----:B------:R-:W0:Y:S02]  /*9e10*/  LDS.128 R8, [R3] ;  /* 0x0000000003087984 */ /* 0x000e240000000c00 */
[----:B------:R-:W-:-:S04]  /*9e20*/  IMAD.IADD R13, R12, 0x1, R13 ;  /* 0x000000010c0d7824 */ /* 0x000fc800078e020d */
        /* <DEDUP_REMOVED lines=13> */
[C---:B------:R-:W-:Y:S01]  /*9f00*/  FMUL.FTZ R62, R51.reuse, R60 ;  /* 0x0000003c333e7220 */ /* 0x040fe20000410000 */
[----:B------:R-:W-:Y:S01]  /*9f10*/  FMUL.FTZ R66, R51, R56 ;  /* 0x0000003833427220 */ /* 0x000fe20000410000 */
[C---:B------:R-:W-:Y:S01]  /*9f20*/  FFMA.FTZ R59, R6.reuse, R55, -R59 ;  /* 0x00000037063b7223 */ /* 0x040fe2000001083b */
[----:B------:R-:W-:Y:S01]  /*9f30*/  FFMA.FTZ R35, R6, R57, R35 ;  /* 0x0000003906237223 */ /* 0x000fe20000010023 */
[----:B------:R-:W-:-:S02]  /*9f40*/  HADD2.F32 R6, -RZ, R64.H0_H0 ;  /* 0x20000040ff067230 */ /* 0x000fc40000004100 */
[----:B------:R-:W-:Y:S01]  /*9f50*/  FFMA.FTZ R64, R9, R56, -R62 ;  /* 0x0000003809407223 */ /* 0x000fe2000001083e */
[----:B------:R-:W-:Y:S01]  /*9f60*/  FMUL.FTZ R62, R13, R58 ;  /* 0x0000003a0d3e7220 */ /* 0x000fe20000410000 */
[----:B------:R-:W-:Y:S02]  /*9f70*/  HADD2.F32 R53, -RZ, R14.H0_H0 ;  /* 0x2000000eff357230 */ /* 0x000fe40000004100 */
[----:B------:R-:W-:Y:S01]  /*9f80*/  FFMA.FTZ R66, R9, R60, R66 ;  /* 0x0000003c09427223 */ /* 0x000fe20000010042 */
[----:B------:R-:W-:Y:S02]  /*9f90*/  HADD2.F32 R56, -RZ, R52.H1_H1 ;  /* 0x30000034ff387230 */ /* 0x000fe40000004100 */
[-C--:B------:R-:W-:Y:S01]  /*9fa0*/  FMUL.FTZ R13, R13, R6.reuse ;  /* 0x000000060d0d7220 */ /* 0x080fe20000410000 */
[----:B------:R-:W-:Y:S01]  /*9fb0*/  FFMA.FTZ R62, R5, R6, -R62 ;  /* 0x00000006053e7223 */ /* 0x000fe2000001083e */
[----:B------:R-:W-:Y:S02]  /*9fc0*/  HADD2.F32 R54, -RZ, R15.H0_H0 ;  /* 0x2000000fff367230 */ /* 0x000fe40000004100 */
        /* <DEDUP_REMOVED lines=8> */
[----:B------:R-:W-:Y:S01]  /*a050*/  FMUL.FTZ R51, R54, R9 ;  /* 0x0000000936337220 */ /* 0x000fe20000410000 */
[----:B------:R-:W-:-:S02]  /*a060*/  HADD2.F32 R52, -RZ, R61.H0_H0 ;  /* 0x2000003dff347230 */ /* 0x000fc40000004100 */
        /* <DEDUP_REMOVED lines=8> */
[----:B------:R-:W-:-:S02]  /*a0f0*/  HADD2.F32 R14, -RZ, R14.H1_H1 ;  /* 0x3000000eff0e7230 */ /* 0x000fc40000004100 */
[----:B------:R-:W-:Y:S02]  /*a100*/  HADD2.F32 R5, -RZ, R32.H0_H0 ;  /* 0x20000020ff057230 */ /* 0x000fe40000004100 */
[C---:B------:R-:W-:Y:S01]  /*a110*/  FFMA.FTZ R56, R11.reuse, R6, -R56 ;  /* 0x000000060b387223 */ /* 0x040fe20000010838 */
[----:B------:R-:W-:Y:S02]  /*a120*/  HADD2.F32 R9, -RZ, R63.H0_H0 ;  /* 0x2000003fff097230 */ /* 0x000fe40000004100 */
[----:B------:R-:W-:Y:S01]  /*a130*/  FFMA.FTZ R55, R11, R52, R34 ;  /* 0x000000340b377223 */ /* 0x000fe20000010022 */
[----:B------:R-:W-:Y:S02]  /*a140*/  HADD2.F32 R7, -RZ, R4.H0_H0 ;  /* 0x20000004ff077230 */ /* 0x000fe40000004100 */
[C---:B------:R-:W-:Y:S01]  /*a150*/  FMUL.FTZ R11, R12.reuse, R33 ;  /* 0x000000210c0b7220 */ /* 0x040fe20000410000 */
[----:B------:R-:W-:Y:S02]  /*a160*/  HADD2.F32 R8, -RZ, R8.H1_H1 ;  /* 0x30000008ff087230 */ /* 0x000fe40000004100 */
[----:B------:R-:W-:Y:S01]  /*a170*/  FMUL.FTZ R12, R12, R5 ;  /* 0x000000050c0c7220 */ /* 0x000fe20000410000 */
[----:B------:R-:W-:-:S02]  /*a180*/  HADD2.F32 R10, -RZ, R10.H1_H1 ;  /* 0x3000000aff0a7230 */ /* 0x000fc40000004100 */
[C---:B------:R-:W-:Y:S01]  /*a190*/  FMUL.FTZ R51, R14.reuse, R9 ;  /* 0x000000090e337220 */ /* 0x040fe20000410000 */
[----:B------:R-:W-:Y:S01]  /*a1a0*/  FMUL.FTZ R14, R14, R7 ;  /* 0x000000070e0e7220 */ /* 0x000fe20000410000 */
[C---:B------:R-:W-:Y:S01]  /*a1b0*/  FFMA.FTZ R15, R8.reuse, R5, -R11 ;  /* 0x00000005080f7223 */ /* 0x040fe2000001080b */
[----:B------:R-:W-:Y:S01]  /*a1c0*/  FFMA.FTZ R8, R8, R33, R12 ;  /* 0x0000002108087223 */ /* 0x000fe2000001000c */
[C---:B------:R-:W-:Y:S01]  /*a1d0*/  FFMA.FTZ R51, R10.reuse, R7, -R51 ;  /* 0x000000070a337223 */ /* 0x040fe20000010833 */
[----:B------:R-:W-:Y:S01]  /*a1e0*/  FFMA.FTZ R33, R10, R9, R14 ;  /* 0x000000090a217223 */ /* 0x000fe2000001000e */
[----:B------:R-:W-:Y:S02]  /*a1f0*/  F2FP.F16.F32.PACK_AB R7, R56, R53 ;  /* 0x000000353807723e */ /* 0x000fe400000000ff */
        /* <DEDUP_REMOVED lines=9> */
.L_x_10222:
[----:B------:R-:W-:Y:S05]  /*a290*/  BSYNC B1 ;  /* 0x0000000000017941 */ /* 0x000fea0003800000 */
.L_x_10221:
[----:B------:R-:W-:Y:S04]  /*a2a0*/  BSSY B1, `(.L_x_10223) ;  /* 0x0000064000017945 */ /* 0x000fe80003800000 */
[----:B------:R-:W-:Y:S05]  /*a2b0*/  @P1 BRA `(.L_x_10224) ;  /* 0x0000000400881947 */ /* 0x000fea0003800000 */
[----:B------:R-:W2:Y:S01]  /*a2c0*/  LDL R56, [R1+0x94] ;  /* 0x0000940001387983 */ /* 0x000ea20000100800 */
[----:B01----:R-:W-:Y:S01]  /*a2d0*/  SHF.R.S32.HI R3, RZ, 0x1f, R72 ;  /* 0x0000001fff037819 */ /* 0x003fe20000011448 */
[--C-:B------:R-:W-:Y:S01]  /*a2e0*/  HADD2.F32 R33, -RZ, R47.reuse.H1_H1 ;  /* 0x3000002fff217230 */ /* 0x100fe20000004100 */
[--C-:B------:R-:W-:Y:S01]  /*a2f0*/  SHF.R.U64 R54, R38, 0x10, R39.reuse ;  /* 0x0000001026367819 */ /* 0x100fe20000001227 */
[----:B------:R-:W-:Y:S01]  /*a300*/  HADD2.F32 R32, -RZ, R47.H0_H0 ;  /* 0x2000002fff207230 */ /* 0x000fe20000004100 */
[----:B------:R-:W-:Y:S02]  /*a310*/  LEA.HI R3, R3, R72, RZ, 0x3 ;  /* 0x0000004803037211 */ /* 0x000fe400078f18ff */
[----:B------:R-:W-:Y:S02]  /*a320*/  SHF.R.U32.HI R53, RZ, 0x10, R39 ;  /* 0x00000010ff357819 */ /* 0x000fe40000011627 */
[----:B------:R-:W-:Y:S02]  /*a330*/  SHF.R.S32.HI R3, RZ, 0x3, R3 ;  /* 0x00000003ff037819 */ /* 0x000fe40000011403 */
[----:B------:R-:W-:-:S02]  /*a340*/  SHF.R.U64 R51, R26, 0x10, R27 ;  /* 0x000000101a337819 */ /* 0x000fc4000000121b */
[----:B------:R-:W-:Y:S02]  /*a350*/  LEA.HI R3, R0, R3, RZ, 0x1d ;  /* 0x0000000300037211 */ /* 0x000fe400078fe8ff */
[----:B------:R-:W-:Y:S01]  /*a360*/  SHF.R.U32.HI R39, RZ, 0x10, R27 ;  /* 0x00000010ff277819 */ /* 0x000fe2000001161b */
[--C-:B------:R-:W-:Y:S01]  /*a370*/  HADD2.F32 R27, -RZ, R50.reuse.H1_H1 ;  /* 0x30000032ff1b7230 */ /* 0x100fe20000004100 */
[----:B------:R-:W-:Y:S01]  /*a380*/  SHF.R.S32.HI R4, RZ, 0x1f, R3 ;  /* 0x0000001fff047819 */ /* 0x000fe20000011403 */
[----:B------:R-:W-:Y:S01]  /*a390*/  HADD2.F32 R50, -RZ, R50.H0_H0 ;  /* 0x20000032ff327230 */ /* 0x000fe20000004100 */
[----:B------:R-:W-:Y:S02]  /*a3a0*/  SHF.R.U32.HI R34, RZ, 0x10, R25 ;  /* 0x00000010ff227819 */ /* 0x000fe40000011619 */
[----:B------:R-:W-:Y:S01]  /*a3b0*/  LEA.HI R4, R4, R3, RZ, 0x2 ;  /* 0x0000000304047211 */ /* 0x000fe200078f10ff */
[----:B------:R-:W-:Y:S01]  /*a3c0*/  IMAD.SHL.U32 R3, R3, 0x8, RZ ;  /* 0x0000000803037824 */ /* 0x000fe200078e00ff */
[----:B------:R-:W-:Y:S01]  /*a3d0*/  SHF.R.U64 R55, R36, 0x10, R37 ;  /* 0x0000001024377819 */ /* 0x000fe20000001225 */
[----:B------:R-:W-:Y:S01]  /*a3e0*/  HADD2.F32 R34, -RZ, R34.H0_H0 ;  /* 0x20000022ff227230 */ /* 0x000fe20000004100 */
[----:B------:R-:W-:-:S02]  /*a3f0*/  SHF.R.S32.HI R4, RZ, 0x2, R4 ;  /* 0x00000002ff047819 */ /* 0x000fc40000011404 */
[----:B-----5:R-:W-:Y:S02]  /*a400*/  LOP3.LUT R3, R70, 0x18, R3, 0xf8, !PT ;  /* 0x0000001846037812 */ /* 0x020fe400078ef803 */
[----:B------:R-:W-:Y:S01]  /*a410*/  SHF.R.U32.HI R36, RZ, 0x10, R37 ;  /* 0x00000010ff247819 */ /* 0x000fe20000011625 */
[----:B------:R-:W-:Y:S01]  /*a420*/  IMAD R8, R4, 0x1800, R69 ;  /* 0x0000180004087824 */ /* 0x000fe200078e0245 */
[----:B------:R-:W-:Y:S02]  /*a430*/  LOP3.LUT R3, R3, R68, RZ, 0x3c, !PT ;  /* 0x0000004403037212 */ /* 0x000fe400078e3cff */
[----:B------:R-:W-:-:S03]  /*a440*/  SHF.R.U64 R52, R24, 0x10, R25 ;  /* 0x0000001018347819 */ /* 0x000fc60000001219 */
[----:B------:R-:W-:-:S04]  /*a450*/  IMAD.IADD R3, R8, 0x1, R3 ;  /* 0x0000000108037824 */ /* 0x000fc800078e0203 */
[----:B------:R-:W-:-:S05]  /*a460*/  IMAD R3, R3, 0x2, R16 ;  /* 0x0000000203037824 */ /* 0x000fca00078e0210 */
        /* <DEDUP_REMOVED lines=11> */
[----:B------:R-:W-:Y:S01]  /*a520*/  FMUL.FTZ R24, R9, R32 ;  /* 0x0000002009187220 */ /* 0x000fe20000410000 */
[----:B------:R-:W-:Y:S02]  /*a530*/  HADD2.F32 R11, -RZ, R11.H1_H1 ;  /* 0x3000000bff0b7230 */ /* 0x000fe40000004100 */
[----:B------:R-:W-:Y:S02]  /*a540*/  HADD2.F32 R8, -RZ, R8.H1_H1 ;  /* 0x30000008ff087230 */ /* 0x000fe40000004100 */
[----:B------:R-:W-:Y:S01]  /*a550*/  HADD2.F32 R10, -RZ, R10.H1_H1 ;  /* 0x3000000aff0a7230 */ /* 0x000fe20000004100 */
[----:B--2---:R-:W0:Y:S02]  /*a560*/  LDS.128 R4, [R56] ;  /* 0x0000000038047984 */ /* 0x004e240000000c00 */
[----:B0-----:R-:W-:-:S02]  /*a570*/  HADD2.F32 R12, -RZ, R5.H0_H0 ;  /* 0x20000005ff0c7230 */ /* 0x001fc40000004100 */
[----:B------:R-:W-:Y:S02]  /*a580*/  HADD2.F32 R13, -RZ, R5.H1_H1 ;  /* 0x30000005ff0d7230 */ /* 0x000fe40000004100 */
[----:B------:R-:W-:Y:S02]  /*a590*/  HADD2.F32 R5, -RZ, R4.H0_H0 ;  /* 0x20000004ff057230 */ /* 0x000fe40000004100 */
[C---:B------:R-:W-:Y:S01]  /*a5a0*/  FFMA.FTZ R35, R12.reuse, R27, -R35 ;  /* 0x0000001b0c237223 */ /* 0x040fe20000010823 */
[----:B------:R-:W-:Y:S01]  /*a5b0*/  FFMA.FTZ R37, R12, R33, R37 ;  /* 0x000000210c257223 */ /* 0x000fe20000010025 */
[--C-:B------:R-:W-:Y:S02]  /*a5c0*/  HADD2.F32 R12, -RZ, R49.reuse.H1_H1 ;  /* 0x30000031ff0c7230 */ /* 0x100fe40000004100 */
[C---:B------:R-:W-:Y:S01]  /*a5d0*/  FFMA.FTZ R36, R13.reuse, R20, -R36 ;  /* 0x000000140d247223 */ /* 0x040fe20000010824 */
[----:B------:R-:W-:Y:S02]  /*a5e0*/  HADD2.F32 R20, -RZ, R48.H0_H0 ;  /* 0x20000030ff147230 */ /* 0x000fe40000004100 */
[----:B------:R-:W-:Y:S01]  /*a5f0*/  FFMA.FTZ R38, R13, R34, R38 ;  /* 0x000000220d267223 */ /* 0x000fe20000010026 */
[----:B------:R-:W-:-:S02]  /*a600*/  HADD2.F32 R49, -RZ, R49.H0_H0 ;  /* 0x20000031ff317230 */ /* 0x000fc40000004100 */
[-C--:B------:R-:W-:Y:S01]  /*a610*/  FMUL.FTZ R9, R9, R12.reuse ;  /* 0x0000000c09097220 */ /* 0x080fe20000410000 */
[----:B------:R-:W-:Y:S02]  /*a620*/  HADD2.F32 R14, -RZ, R6.H0_H0 ;  /* 0x20000006ff0e7230 */ /* 0x000fe40000004100 */
[C---:B------:R-:W-:Y:S01]  /*a630*/  FFMA.FTZ R27, R5.reuse, R12, -R24 ;  /* 0x0000000c051b7223 */ /* 0x040fe20000010818 */
[----:B------:R-:W-:Y:S02]  /*a640*/  HADD2.F32 R48, -RZ, R48.H1_H1 ;  /* 0x30000030ff307230 */ /* 0x000fe40000004100 */
[----:B------:R-:W-:Y:S01]  /*a650*/  FFMA.FTZ R32, R5, R32, R9 ;  /* 0x0000002005207223 */ /* 0x000fe20000010009 */
[C---:B------:R-:W-:Y:S01]  /*a660*/  FMUL.FTZ R5, R25.reuse, R20 ;  /* 0x0000001419057220 */ /* 0x040fe20000410000 */
[----:B------:R-:W-:Y:S01]  /*a670*/  FMUL.FTZ R25, R25, R49 ;  /* 0x0000003119197220 */ /* 0x000fe20000410000 */
[----:B------:R-:W-:Y:S02]  /*a680*/  HADD2.F32 R24, -RZ, R39.H0_H0 ;  /* 0x20000027ff187230 */ /* 0x000fe40000004100 */
[----:B------:R-:W-:Y:S01]  /*a690*/  FMUL.FTZ R34, R26, R48 ;  /* 0x000000301a227220 */ /* 0x000fe20000410000 */
[----:B------:R-:W-:-:S02]  /*a6a0*/  HADD2.F32 R12, -RZ, R53.H0_H0 ;  /* 0x20000035ff0c7230 */ /* 0x000fc40000004100 */
[----:B------:R-:W-:Y:S01]  /*a6b0*/  FFMA.FTZ R49, R14, R49, -R5 ;  /* 0x000000310e317223 */ /* 0x000fe20000010805 */
[--C-:B------:R-:W-:Y:S02]  /*a6c0*/  HADD2.F32 R15, -RZ, R7.reuse.H0_H0 ;  /* 0x20000007ff0f7230 */ /* 0x100fe40000004100 */
[----:B------:R-:W-:Y:S01]  /*a6d0*/  FMUL.FTZ R5, R26, R50 ;  /* 0x000000321a057220 */ /* 0x000fe20000410000 */
[----:B------:R-:W-:Y:S01]  /*a6e0*/  FFMA.FTZ R25, R14, R20, R25 ;  /* 0x000000140e197223 */ /* 0x000fe20000010019 */
[----:B------:R-:W-:Y:S02]  /*a6f0*/  HADD2.F32 R7, -RZ, R7.H1_H1 ;  /* 0x30000007ff077230 */ /* 0x000fe40000004100 */
[C---:B------:R-:W-:Y:S01]  /*a700*/  FMUL.FTZ R14, R11.reuse, R24 ;  /* 0x000000180b0e7220 */ /* 0x040fe20000410000 */
[----:B------:R-:W-:Y:S01]  /*a710*/  FMUL.FTZ R20, R11, R12 ;  /* 0x0000000c0b147220 */ /* 0x000fe20000410000 */
[----:B------:R-:W-:Y:S01]  /*a720*/  FFMA.FTZ R48, R15, R48, R5 ;  /* 0x000000300f307223 */ /* 0x000fe20000010005 */
        /* <DEDUP_REMOVED lines=12> */
[----:B------:R-:W-:Y:S01]  /*a7f0*/  FFMA.FTZ R34, R15, R50, -R34 ;  /* 0x000000320f227223 */ /* 0x000fe20000010822 */
        /* <DEDUP_REMOVED lines=14> */
.L_x_10224:
[----:B------:R-:W-:Y:S05]  /*a8e0*/  BSYNC B1 ;  /* 0x0000000000017941 */ /* 0x000fea0003800000 */
.L_x_10223:
[----:B------:R-:W-:Y:S05]  /*a8f0*/  @P2 BRA `(.L_x_10202) ;  /* 0x0000000400882947 */ /* 0x000fea0003800000 */
[----:B------:R-:W3:Y:S01]  /*a900*/  LDL R37, [R1+0x90] ;  /* 0x0000900001257983 */ /* 0x000ee20000100800 */
[----:B012---:R-:W-:Y:S01]  /*a910*/  SHF.R.S32.HI R3, RZ, 0x1f, R71 ;  /* 0x0000001fff037819 */ /* 0x007fe20000011447 */
[----:B------:R-:W-:Y:S01]  /*a920*/  HADD2.F32 R27, -RZ, R21.H1_H1 ;  /* 0x30000015ff1b7230 */ /* 0x000fe20000004100 */
[--C-:B------:R-:W-:Y:S01]  /*a930*/  SHF.R.U64 R34, R28, 0x10, R29.reuse ;  /* 0x000000101c227819 */ /* 0x100fe2000000121d */
[----:B------:R-:W-:Y:S01]  /*a940*/  HADD2.F32 R26, -RZ, R45.H1_H1 ;  /* 0x3000002dff1a7230 */ /* 0x000fe20000004100 */
[----:B------:R-:W-:Y:S01]  /*a950*/  LEA.HI R3, R3, R71, RZ, 0x3 ;  /* 0x0000004703037211 */ /* 0x000fe200078f18ff */
[----:B------:R-:W-:Y:S01]  /*a960*/  HADD2.F32 R21, -RZ, R21.H0_H0 ;  /* 0x20000015ff157230 */ /* 0x000fe20000004100 */
[----:B------:R-:W-:Y:S01]  /*a970*/  SHF.R.U32.HI R28, RZ, 0x10, R29 ;  /* 0x00000010ff1c7819 */ /* 0x000fe2000001161d */
[----:B------:R-:W-:Y:S01]  /*a980*/  HADD2.F32 R45, -RZ, R45.H0_H0 ;  /* 0x2000002dff2d7230 */ /* 0x000fe20000004100 */
[----:B------:R-:W-:Y:S02]  /*a990*/  SHF.R.S32.HI R3, RZ, 0x3, R3 ;  /* 0x00000003ff037819 */ /* 0x000fe40000011403 */
[----:B------:R-:W-:Y:S01]  /*a9a0*/  SHF.R.U64 R36, R40, 0x10, R41 ;  /* 0x0000001028247819 */ /* 0x000fe20000001229 */
[----:B------:R-:W-:Y:S01]  /*a9b0*/  HADD2.F32 R28, -RZ, R28.H0_H0 ;  /* 0x2000001cff1c7230 */ /* 0x000fe20000004100 */
[----:B------:R-:W-:-:S02]  /*a9c0*/  LEA.HI R0, R0, R3, RZ, 0x1d ;  /* 0x0000000300007211 */ /* 0x000fc400078fe8ff */
[----:B------:R-:W-:Y:S02]  /*a9d0*/  SHF.R.U32.HI R40, RZ, 0x10, R41 ;  /* 0x00000010ff287819 */ /* 0x000fe40000011629 */
[----:B------:R-:W-:Y:S02]  /*a9e0*/  SHF.R.S32.HI R3, RZ, 0x1f, R0 ;  /* 0x0000001fff037819 */ /* 0x000fe40000011400 */
[--C-:B------:R-:W-:Y:S02]  /*a9f0*/  SHF.R.U64 R33, R30, 0x10, R31.reuse ;  /* 0x000000101e217819 */ /* 0x100fe4000000121f */
[----:B------:R-:W-:Y:S01]  /*aa00*/  LEA.HI R3, R3, R0, RZ, 0x2 ;  /* 0x0000000003037211 */ /* 0x000fe200078f10ff */
[----:B------:R-:W-:Y:S01]  /*aa10*/  IMAD.SHL.U32 R0, R0, 0x8, RZ ;  /* 0x0000000800007824 */ /* 0x000fe200078e00ff */
[----:B------:R-:W-:Y:S02]  /*aa20*/  SHF.R.U32.HI R32, RZ, 0x10, R31 ;  /* 0x00000010ff207819 */ /* 0x000fe4000001161f */
[----:B------:R-:W-:-:S02]  /*aa30*/  SHF.R.S32.HI R3, RZ, 0x2, R3 ;  /* 0x00000002ff037819 */ /* 0x000fc40000011403 */
[----:B-----5:R-:W-:Y:S02]  /*aa40*/  LOP3.LUT R0, R70, 0x18, R0, 0xf8, !PT ;  /* 0x0000001846007812 */ /* 0x020fe400078ef800 */
[----:B------:R-:W-:Y:S01]  /*aa50*/  SHF.R.U64 R35, R42, 0x10, R43 ;  /* 0x000000102a237819 */ /* 0x000fe2000000122b */
[----:B------:R-:W-:Y:S01]  /*aa60*/  IMAD R3, R3, 0x1800, R69 ;  /* 0x0000180003037824 */ /* 0x000fe200078e0245 */
[----:B------:R-:W-:Y:S02]  /*aa70*/  LOP3.LUT R0, R0, R68, RZ, 0x3c, !PT ;  /* 0x0000004400007212 */ /* 0x000fe400078e3cff */
[----:B------:R-:W-:-:S03]  /*aa80*/  SHF.R.U32.HI R42, RZ, 0x10, R43 ;  /* 0x00000010ff2a7819 */ /* 0x000fc6000001162b */
        /* <DEDUP_REMOVED lines=15> */
[----:B---3--:R-:W0:Y:S02]  /*ab80*/  LDS.128 R4, [R37] ;  /* 0x0000000025047984 */ /* 0x008e240000000c00 */
[----:B0-----:R-:W-:-:S02]  /*ab90*/  HADD2.F32 R12, -RZ, R5.H0_H0 ;  /* 0x20000005ff0c7230 */ /* 0x001fc40000004100 */
[----:B------:R-:W-:Y:S02]  /*aba0*/  HADD2.F32 R5, -RZ, R5.H1_H1 ;  /* 0x30000005ff057230 */ /* 0x000fe40000004100 */
[----:B------:R-:W-:Y:S02]  /*abb0*/  HADD2.F32 R0, -RZ, R4.H0_H0 ;  /* 0x20000004ff007230 */ /* 0x000fe40000004100 */
[----:B------:R-:W-:Y:S01]  /*abc0*/  FFMA.FTZ R29, R12, R26, -R29 ;  /* 0x0000001a0c1d7223 */ /* 0x000fe2000001081d */
[-C--:B------:R-:W-:Y:S01]  /*abd0*/  FMUL.FTZ R26, R20, R28.reuse ;  /* 0x0000001c141a7220 */ /* 0x080fe20000410000 */
[----:B------:R-:W-:Y:S01]  /*abe0*/  FFMA.FTZ R31, R12, R27, R31 ;  /* 0x0000001b0c1f7223 */ /* 0x000fe2000001001f */
[----:B------:R-:W-:Y:S02]  /*abf0*/  HADD2.F32 R12, -RZ, R44.H0_H0 ;  /* 0x2000002cff0c7230 */ /* 0x000fe40000004100 */
[----:B------:R-:W-:Y:S01]  /*ac00*/  FMUL.FTZ R20, R9, R45 ;  /* 0x0000002d09147220 */ /* 0x000fe20000410000 */
[----:B------:R-:W-:Y:S01]  /*ac10*/  FFMA.FTZ R26, R5, R15, -R26 ;  /* 0x0000000f051a7223 */ /* 0x000fe2000001081a */
[----:B------:R-:W-:Y:S01]  /*ac20*/  FMUL.FTZ R15, R9, R21 ;  /* 0x00000015090f7220 */ /* 0x000fe20000410000 */
[----:B------:R-:W-:Y:S01]  /*ac30*/  FFMA.FTZ R30, R5, R28, R30 ;  /* 0x0000001c051e7223 */ /* 0x000fe2000001001e */
[----:B------:R-:W-:-:S02]  /*ac40*/  HADD2.F32 R5, -RZ, R46.H0_H0 ;  /* 0x2000002eff057230 */ /* 0x000fc40000004100 */
[C---:B------:R-:W-:Y:S01]  /*ac50*/  FFMA.FTZ R21, R0.reuse, R21, R20 ;  /* 0x0000001500157223 */ /* 0x040fe20000010014 */
[----:B------:R-:W-:Y:S02]  /*ac60*/  HADD2.F32 R13, -RZ, R6.H0_H0 ;  /* 0x20000006ff0d7230 */ /* 0x000fe40000004100 */
[----:B------:R-:W-:Y:S01]  /*ac70*/  FFMA.FTZ R15, R0, R45, -R15 ;  /* 0x0000002d000f7223 */ /* 0x000fe2000001080f */
[C---:B------:R-:W-:Y:S01]  /*ac80*/  FMUL.FTZ R0, R24.reuse, R12 ;  /* 0x0000000c18007220 */ /* 0x040fe20000410000 */
[----:B------:R-:W-:Y:S02]  /*ac90*/  HADD2.F32 R44, -RZ, R44.H1_H1 ;  /* 0x3000002cff2c7230 */ /* 0x000fe40000004100 */
[-C--:B------:R-:W-:Y:S01]  /*aca0*/  FMUL.FTZ R28, R24, R5.reuse ;  /* 0x00000005181c7220 */ /* 0x080fe20000410000 */
[----:B------:R-:W-:Y:S02]  /*acb0*/  HADD2.F32 R46, -RZ, R46.H1_H1 ;  /* 0x3000002eff2e7230 */ /* 0x000fe40000004100 */
[----:B------:R-:W-:Y:S01]  /*acc0*/  FFMA.FTZ R24, R13, R5, -R0 ;  /* 0x000000050d187223 */ /* 0x000fe20000010800 */
[----:B------:R-:W-:-:S02]  /*acd0*/  HADD2.F32 R20, -RZ, R32.H0_H0 ;  /* 0x20000020ff147230 */ /* 0x000fc40000004100 */
[----:B------:R-:W-:Y:S01]  /*ace0*/  FMUL.FTZ R5, R25, R44 ;  /* 0x0000002c19057220 */ /* 0x000fe20000410000 */
[----:B------:R-:W-:Y:S02]  /*acf0*/  HADD2.F32 R0, -RZ, R42.H0_H0 ;  /* 0x2000002aff007230 */ /* 0x000fe40000004100 */
[----:B------:R-:W-:Y:S01]  /*ad00*/  FFMA.FTZ R28, R13, R12, R28 ;  /* 0x0000000c0d1c7223 */ /* 0x000fe2000001001c */
[--C-:B------:R-:W-:Y:S02]  /*ad10*/  HADD2.F32 R14, -RZ, R7.reuse.H0_H0 ;  /* 0x20000007ff0e7230 */ /* 0x100fe40000004100 */
[----:B------:R-:W-:Y:S01]  /*ad20*/  FMUL.FTZ R25, R25, R46 ;  /* 0x0000002e19197220 */ /* 0x000fe20000410000 */
[----:B------:R-:W-:Y:S02]  /*ad30*/  HADD2.F32 R7, -RZ, R7.H1_H1 ;  /* 0x30000007ff077230 */ /* 0x000fe40000004100 */
[C---:B------:R-:W-:Y:S01]  /*ad40*/  FMUL.FTZ R12, R11.reuse, R20 ;  /* 0x000000140b0c7220 */ /* 0x040fe20000410000 */
[----:B------:R-:W-:Y:S01]  /*ad50*/  FMUL.FTZ R32, R11, R0 ;  /* 0x000000000b207220 */ /* 0x000fe20000410000 */
[----:B------:R-:W-:Y:S01]  /*ad60*/  FFMA.FTZ R46, R14, R46, -R5 ;  /* 0x0000002e0e2e7223 */ /* 0x000fe20000010805 */
[----:B------:R-:W-:-:S02]  /*ad70*/  HADD2.F32 R11, -RZ, R34.H0_H0 ;  /* 0x20000022ff0b7230 */ /* 0x000fc40000004100 */
[----:B------:R-:W-:Y:S01]  /*ad80*/  FFMA.FTZ R14, R14, R44, R25 ;  /* 0x0000002c0e0e7223 */ /* 0x000fe20000010019 */
[----:B------:R-:W-:Y:S02]  /*ad90*/  HADD2.F32 R13, -RZ, R33.H0_H0 ;  /* 0x20000021ff0d7230 */ /* 0x000fe40000004100 */
[C---:B------:R-:W-:Y:S01]  /*ada0*/  FFMA.FTZ R27, R7.reuse, R0, -R12 ;  /* 0x00000000071b7223 */ /* 0x040fe2000001080c */
[----:B------:R-:W-:Y:S02]  /*adb0*/  HADD2.F32 R5, -RZ, R36.H0_H0 ;  /* 0x20000024ff057230 */ /* 0x000fe40000004100 */
[----:B------:R-:W-:Y:S01]  /*adc0*/  FFMA.FTZ R33, R7, R20, R32 ;  /* 0x0000001407217223 */ /* 0x000fe20000010020 */
[----:B------:R-:W-:Y:S02]  /*add0*/  HADD2.F32 R9, -RZ, R35.H0_H0 ;  /* 0x20000023ff097230 */ /* 0x000fe40000004100 */
[----:B------:R-:W-:Y:S01]  /*ade0*/  FMUL.FTZ R7, R8, R11 ;  /* 0x0000000b08077220 */ /* 0x000fe20000410000 */
[----:B------:R-:W-:-:S02]  /*adf0*/  HADD2.F32 R4, -RZ, R4.H1_H1 ;  /* 0x30000004ff047230 */ /* 0x000fc40000004100 */
        /* <DEDUP_REMOVED lines=18> */
.L_x_10202:
[----:B------:R-:W-:Y:S05]  /*af20*/  BSYNC B0 ;  /* 0x0000000000007941 */ /* 0x000fea0003800000 */
.L_x_10192:
        /* <DEDUP_REMOVED lines=8> */
.L_x_10190:
[----:B------:R-:W-:-:S06]  /*afb0*/  ULOP3.LUT UR4, UR60, 0x1, URZ, 0xfc, !UPT ;  /* 0x000000013c047892 */ /* 0x000fcc000f8efc3f */
[----:B0--3--:R-:W-:-:S05]  /*afc0*/  IMAD.U32 R0, RZ, RZ, UR4 ;  /* 0x00000004ff007e24 */ /* 0x009fca000f8e00ff */
[----:B------:R-:W-:-:S13]  /*afd0*/  ISETP.NE.AND P0, PT, R0, 0x3, PT ;  /* 0x000000030000780c */ /* 0x000fda0003f05270 */
[----:B------:R-:W-:Y:S05]  /*afe0*/  @!P0 BRA `(.L_x_10225) ;  /* 0x0000000000048947 */ /* 0x000fea0003800000 */
[----:B------:R-:W-:Y:S01]  /*aff0*/  BPT.TRAP 0x1 ;  /* 0x000000040000795c */ /* 0x000fe20000300000 */
.L_x_10225:
[----:B-12-4-:R-:W2:Y:S01]  /*b000*/  LDL R3, [R1+0x28] ;  /* 0x0000280001037983 */ /* 0x016ea20000100800 */
[----:B------:R-:W-:Y:S01]  /*b010*/  IMAD R0, R22, 0x8, R16 ;  /* 0x0000000816007824 */ /* 0x000fe200078e0210 */
[----:B--2---:R-:W-:-:S04]  /*b020*/  SHF.L.U32 R5, R3, 0x1f, RZ ;  /* 0x0000001f03057819 */ /* 0x004fc800000006ff */
[----:B------:R0:W1:Y:S01]  /*b030*/  SYNCS.PHASECHK.TRANS64.TRYWAIT P1, [R0+URZ+0x31c30], R5 ;  /* 0x031c3005000075a7 */ /* 0x000062000802017f */
[----:B------:R-:W-:Y:S05]  /*b040*/  @!P0 BRA `(.L_x_10226) ;  /* 0x0000000000048947 */ /* 0x000fea0003800000 */
[----:B------:R-:W-:Y:S01]  /*b050*/  BPT.TRAP 0x1 ;  /* 0x000000040000795c */ /* 0x000fe20000300000 */
.L_x_10226:
[----:B------:R-:W-:Y:S02]  /*b060*/  IMAD R2, R2, 0x1000, R16 ;  /* 0x0000100002027824 */ /* 0x000fe400078e0210 */
[----:B------:R-:W-:-:S03]  /*b070*/  VIADD R4, R16, 0x16a00 ;  /* 0x00016a0010047836 */ /* 0x000fc60000000000 */
[----:B------:R-:W-:Y:S02]  /*b080*/  IADD3 R3, R2, 0xda00, RZ ;  /* 0x0000da0002037810 */ /* 0x000fe40007ffe0ff */
        /* <DEDUP_REMOVED lines=9> */
.L_x_10227:
[----:B------:R-:W3:Y:S01]  /*b120*/  LDL R4, [R1+0x50] ;  /* 0x0000500001047983 */ /* 0x000ee20000100800 */
[----:B--2---:R-:W-:Y:S01]  /*b130*/  LOP3.LUT R2, R3, 0x10000, RZ, 0xfc, !PT ;  /* 0x0001000003027812 */ /* 0x004fe200078efcff */
[----:B------:R-:W-:Y:S02]  /*b140*/  IMAD.MOV.U32 R15, RZ, RZ, -0x7fffffe0 ;  /* 0x80000020ff0f7424 */ /* 0x000fe400078e00ff */
[----:B------:R-:W-:Y:S01]  /*b150*/  IMAD.MOV.U32 R3, RZ, RZ, -0x7fffffe0 ;  /* 0x80000020ff037424 */ /* 0x000fe200078e00ff */
[----:B------:R-:W-:Y:S05]  /*b160*/  WARPSYNC.ALL ;  /* 0x0000000000007948 */ /* 0x000fea0003800000 */
[----:B------:R-:W-:Y:S01]  /*b170*/  R2UR UR7, R15 ;  /* 0x000000000f0772ca */ /* 0x000fe200000e0000 */
[----:B------:R-:W2:Y:S01]  /*b180*/  LDL R101, [R1+0x5c] ;  /* 0x00005c0001657983 */ /* 0x000ea20000100800 */
[----:B------:R-:W-:-:S02]  /*b190*/  R2UR UR4, R2 ;  /* 0x00000000020472ca */ /* 0x000fc400000e0000 */
[C---:B------:R-:W-:Y:S01]  /*b1a0*/  R2UR UR5, R3.reuse ;  /* 0x00000000030572ca */ /* 0x040fe200000e0000 */
[----:B------:R-:W-:Y:S01]  /*b1b0*/  WARPGROUP.ARRIVE ;  /* 0x00000000000079c5 */ /* 0x000fe20000000000 */
[----:B01----:R-:W-:Y:S01]  /*b1c0*/  IMAD.MOV.U32 R5, RZ, RZ, -0x7fffffe0 ;  /* 0x80000020ff057424 */ /* 0x003fe200078e00ff */
[----:B------:R-:W4:Y:S01]  /*b1d0*/  LDL R100, [R1+0x68] ;  /* 0x0000680001647983 */ /* 0x000f220000100800 */
[----:B------:R-:W-:Y:S01]  /*b1e0*/  IMAD.MOV.U32 R7, RZ, RZ, -0x7fffffe0 ;  /* 0x80000020ff077424 */ /* 0x000fe200078e00ff */
[C---:B------:R-:W-:Y:S02]  /*b1f0*/  R2UR UR8, R2.reuse ;  /* 0x00000000020872ca */ /* 0x040fe400000e0000 */
[----:B------:R-:W-:Y:S01]  /*b200*/  R2UR UR9, R3 ;  /* 0x00000000030972ca */ /* 0x000fe200000e0000 */
[----:B------:R-:W4:Y:S01]  /*b210*/  LDL R103, [R1+0x30] ;  /* 0x0000300001677983 */ /* 0x000f220000100800 */
[----:B------:R-:W-:Y:S02]  /*b220*/  R2UR UR11, R7 ;  /* 0x00000000070b72ca */ /* 0x000fe400000e0000 */
[C---:B------:R-:W-:Y:S01]  /*b230*/  R2UR UR12, R2.reuse ;  /* 0x00000000020c72ca */ /* 0x040fe200000e0000 */
[----:B------:R-:W4:Y:S01]  /*b240*/  LDL R102, [R1+0x6c] ;  /* 0x00006c0001667983 */ /* 0x000f220000100800 */
[C---:B------:R-:W-:Y:S01]  /*b250*/  R2UR UR13, R3.reuse ;  /* 0x00000000030d72ca */ /* 0x040fe200000e0000 */
[----:B------:R-:W-:Y:S01]  /*b260*/  IMAD.MOV.U32 R9, RZ, RZ, -0x7fffffe0 ;  /* 0x80000020ff097424 */ /* 0x000fe200078e00ff */
[----:B------:R-:W-:Y:S01]  /*b270*/  R2UR UR16, R2 ;  /* 0x00000000021072ca */ /* 0x000fe200000e0000 */
[----:B------:R-:W4:Y:S01]  /*b280*/  LDL R99, [R1+0x54] ;  /* 0x0000540001637983 */ /* 0x000f220000100800 */
[----:B------:R-:W-:-:S02]  /*b290*/  R2UR UR17, R3 ;  /* 0x00000000031172ca */ /* 0x000fc400000e0000 */
        /* <DEDUP_REMOVED lines=17> */
[----:B------:R-:W-:Y:S02]  /*b3b0*/  VIADD R4, R14, 0xc0 ;  /* 0x000000c00e047836 */ /* 0x000fe40000000000 */
[----:B------:R-:W-:-:S03]  /*b3c0*/  IMAD.MOV.U32 R5, RZ, RZ, -0x7fffffe0 ;  /* 0x80000020ff057424 */ /* 0x000fc600078e00ff */
        /* <DEDUP_REMOVED lines=46> */
[----:B------:R-:W-:Y:S01]  /*b6b0*/  IMAD.MOV.U32 R5, RZ, RZ, -0x7fffffe0 ;  /* 0x80000020ff057424 */ /* 0x000fe200078e00ff */
[----:B------:R-:W-:Y:S01]  /*b6c0*/  IADD3 R4, R14, 0x2, RZ ;  /* 0x000000020e047810 */ /* 0x000fe20007ffe0ff */
[----:B------:R-:W-:Y:S02]  /*b6d0*/  VIADD R12, R2, 0x2 ;  /* 0x00000002020c7836 */ /* 0x000fe40000000000 */
[----:B------:R-:W-:Y:S01]  /*b6e0*/  IMAD.MOV.U32 R13, RZ, RZ, -0x7fffffe0 ;  /* 0x80000020ff0d7424 */ /* 0x000fe200078e00ff */
        /* <DEDUP_REMOVED lines=166> */
[----:B------:R-:W-:Y:S01]  /*c150*/  R2UR UR39, R7 ;  /* 0x00000000072772ca */ /* 0x000fe200000e0000 */
[----:B------:R-:W-:-:S03]  /*c160*/  IMAD.MOV.U32 R7, RZ, RZ, -0x7fffffe0 ;  /* 0x80000020ff077424 */ /* 0x000fc600078e00ff */
        /* <DEDUP_REMOVED lines=181> */
[----:B------:R-:W-:Y:S01]  /*ccc0*/  R2UR UR8, R4 ;  /* 0x00000000040872ca */ /* 0x000fe200000e0000 */
[----:B------:R-:W-:Y:S01]  /*ccd0*/  IMAD.MOV.U32 R21, RZ, RZ, -0x7fffffe0 ;  /* 0x80000020ff157424 */ /* 0x000fe200078e00ff */
[----:B------:R-:W-:Y:S01]  /*cce0*/  R2UR UR9, R5 ;  /* 0x00000000050972ca */ /* 0x000fe200000e0000 */
[----:B--2---:R-:W-:Y:S01]  /*ccf0*/  IMAD R15, R108, -0x90, R101 ;  /* 0xffffff706c0f7824 */ /* 0x004fe200078e0265 */
[----:B------:R-:W-:Y:S01]  /*cd00*/  R2UR UR10, R20 ;  /* 0x00000000140a72ca */ /* 0x000fe200000e0000 */
[----:B------:R-:W-:Y:S01]  /*cd10*/  ULDC UR4, c[0x0][0x9d8] ;  /* 0x0002760000047ab9 */ /* 0x000fe20000000800 */
[----:B------:R-:W-:Y:S01]  /*cd20*/  R2UR UR11, R21 ;  /* 0x00000000150b72ca */ /* 0x000fe200000e0000 */
[----:B------:R-:W-:Y:S01]  /*cd30*/  ULDC UR5, c[0x0][0x988] ;  /* 0x0002620000057ab9 */ /* 0x000fe20000000800 */
[----:B------:R-:W-:-:S02]  /*cd40*/  WARPGROUP.DEPBAR.LE gsb0, 0x0 ;  /* 0x00008000000079c5 */ /* 0x000fc40000010000 */
[----:B------:R-:W-:-:S09]  /*cd50*/  WARPGROUP.ARRIVE ;  /* 0x00000000000079c5 */ /* 0x000fd20000000000 */
        /* <DEDUP_REMOVED lines=37> */
[----:B------:R-:W-:Y:S01]  /*cfb0*/  FMUL.FTZ R96, R88, UR4 ;  /* 0x0000000458607c20 */ /* 0x000fe20008410000 */
[----:B------:R-:W-:Y:S02]  /*cfc0*/  VIADD R21, R15, 0x90 ;  /* 0x000000900f157836 */ /* 0x000fe40000000000 */
[----:B------:R-:W-:Y:S01]  /*cfd0*/  FMUL.FTZ R88, R90, UR4 ;  /* 0x000000045a587c20 */ /* 0x000fe20008410000 */
[----:B------:R-:W-:Y:S01]  /*cfe0*/  FMUL.FTZ R90, R91, UR4 ;  /* 0x000000045b5a7c20 */ /* 0x000fe20008410000 */
[----:B------:R-:W-:Y:S01]  /*cff0*/  FMUL.FTZ R91, R92, UR4 ;  /* 0x000000045c5b7c20 */ /* 0x000fe20008410000 */
[----:B------:R-:W-:Y:S01]  /*d000*/  FMUL.FTZ R118, R48, UR4 ;  /* 0x0000000430767c20 */ /* 0x000fe20008410000 */
[----:B------:R-:W-:Y:S01]  /*d010*/  FMUL.FTZ R92, R94, UR4 ;  /* 0x000000045e5c7c20 */ /* 0x000fe20008410000 */
[----:B----4-:R-:W-:Y:S02]  /*d020*/  IMAD R48, R100, -0x2, R21 ;  /* 0xfffffffe64307824 */ /* 0x010fe400078e0215 */
[----:B------:R-:W-:Y:S01]  /*d030*/  FMUL.FTZ R94, R81, UR4 ;  /* 0x00000004515e7c20 */ /* 0x000fe20008410000 */
[----:B------:R-:W-:-:S02]  /*d040*/  VIADD R20, R14, 0x642 ;  /* 0x000006420e147836 */ /* 0x000fc40000000000 */
[----:B------:R-:W-:Y:S01]  /*d050*/  FMUL.FTZ R81, R82, UR4 ;  /* 0x0000000452517c20 */ /* 0x000fe20008410000 */
[----:B------:R-:W-:Y:S02]  /*d060*/  IMAD.MOV.U32 R21, RZ, RZ, -0x7fffffe0 ;  /* 0x80000020ff157424 */ /* 0x000fe400078e00ff */
[----:B------:R-:W-:Y:S01]  /*d070*/  FMUL.FTZ R82, R83, UR4 ;  /* 0x0000000453527c20 */ /* 0x000fe20008410000 */
[----:B------:R-:W-:Y:S01]  /*d080*/  FMUL.FTZ R83, R84, UR4 ;  /* 0x0000000454537c20 */ /* 0x000fe20008410000 */
[----:B------:R-:W-:Y:S01]  /*d090*/  FMUL.FTZ R84, R86, UR4 ;  /* 0x0000000456547c20 */ /* 0x000fe20008410000 */
[----:B------:R-:W-:Y:S01]  /*d0a0*/  FMUL.FTZ R86, R87, UR4 ;  /* 0x0000000457567c20 */ /* 0x000fe20008410000 */
[----:B------:R-:W-:Y:S01]  /*d0b0*/  R2UR UR10, R20 ;  /* 0x00000000140a72ca */ /* 0x000fe200000e0000 */
[----:B------:R-:W-:Y:S01]  /*d0c0*/  FMUL.FTZ R87, R73, UR4 ;  /* 0x0000000449577c20 */ /* 0x000fe20008410000 */
[----:B------:R-:W-:Y:S02]  /*d0d0*/  R2UR UR11, R21 ;  /* 0x00000000150b72ca */ /* 0x000fe400000e0000 */
[----:B------:R-:W-:-:S02]  /*d0e0*/  R2UR UR8, R4 ;  /* 0x00000000040872ca */ /* 0x000fc400000e0000 */
        /* <DEDUP_REMOVED lines=16> */
[----:B------:R-:W-:Y:S01]  /*d1f0*/  IADD3 R98, -R103, 0x91, R15 ;  /* 0x0000009167627810 */ /* 0x000fe20007ffe10f */
[----:B------:R-:W0:Y:S01]  /*d200*/  MUFU.TANH R96, R96 ;  /* 0x0000006000607308 */ /* 0x000e220000002400 */
[----:B------:R-:W-:Y:S01]  /*d210*/  FMUL.FTZ R59, R60, UR4 ;  /* 0x000000043c3b7c20 */ /* 0x000fe20008410000 */
[----:B------:R-:W-:-:S02]  /*d220*/  WARPGROUP.DEPBAR.LE gsb0, 0x0 ;  /* 0x00008000000079c5 */ /* 0x000fc40000010000 */
[----:B------:R-:W-:-:S04]  /*d230*/  WARPGROUP.ARRIVE ;  /* 0x00000000000079c5 */ /* 0x000fc80000000000 */
[----:B------:R-:W1:Y:S01]  /*d240*/  MUFU.TANH R89, R89 ;  /* 0x0000005900597308 */ /* 0x000e620000002400 */
[----:B------:R-:W-:Y:S01]  /*d250*/  FMUL.FTZ R60, R61, UR4 ;  /* 0x000000043d3c7c20 */ /* 0x000fe20008410000 */
[----:B------:R-:W-:Y:S01]  /*d260*/  HGMMA.64x16x16.F32 R32, gdesc[UR8], R32, gsb0 ;  /* 0x00200000082079f0 */ /* 0x000fe20008000820 */
[----:B------:R-:W-:Y:S01]  /*d270*/  FMUL.FTZ R97, R93, UR4 ;  /* 0x000000045d617c20 */ /* 0x000fe20008410000 */
[----:B------:R-:W-:Y:S01]  /*d280*/  FMUL.FTZ R61, R62, UR4 ;  /* 0x000000043e3d7c20 */ /* 0x000fe20008410000 */
[----:B------:R-:W-:-:S03]  /*d290*/  FMUL.FTZ R62, R63, UR4 ;  /* 0x000000043f3e7c20 */ /* 0x000fc60008410000 */
[----:B------:R-:W2:Y:S01]  /*d2a0*/  MUFU.TANH R91, R91 ;  /* 0x0000005b005b7308 */ /* 0x000ea20000002400 */
[----:B------:R-:W-:Y:S02]  /*d2b0*/  IMAD R63, R99, 0xc0, R102 ;  /* 0x000000c0633f7824 */ /* 0x000fe400078e0266 */
[----:B------:R-:W-:Y:S02]  /*d2c0*/  IMAD R98, R100, -0x2, R98 ;  /* 0xfffffffe64627824 */ /* 0x000fe400078e0262 */
[----:B------:R-:W-:-:S03]  /*d2d0*/  FMUL.FTZ R80, R80, UR4 ;  /* 0x0000000450507c20 */ /* 0x000fc60008410000 */
[----:B------:R-:W3:Y:S01]  /*d2e0*/  MUFU.TANH R97, R97 ;  /* 0x0000006100617308 */ /* 0x000ee20000002400 */
[----:B------:R-:W-:Y:S01]  /*d2f0*/  VIADDMNMX R20, R63, R98, R48, PT ;  /* 0x000000623f147246 */ /* 0x000fe20003800130 */
[----:B------:R-:W-:-:S03]  /*d300*/  VIADD R14, R14, 0x682 ;  /* 0x000006820e0e7836 */ /* 0x000fc60000000000 */
[C---:B------:R-:W-:Y:S02]  /*d310*/  ISETP.GT.AND P1, PT, R20.reuse, RZ, PT ;  /* 0x000000ff1400720c */ /* 0x040fe40003f24270 */
[C---:B------:R-:W-:Y:S01]  /*d320*/  ISETP.GT.AND P2, PT, R20.reuse, 0x1, PT ;  /* 0x000000011400780c */ /* 0x040fe20003f44270 */
[----:B------:R-:W4:Y:S01]  /*d330*/  MUFU.TANH R80, R80 ;  /* 0x0000005000507308 */ /* 0x000f220000002400 */
[----:B------:R-:W-:Y:S01]  /*d340*/  ISETP.GT.AND P4, PT, R20, 0x8, PT ;  /* 0x000000081400780c */ /* 0x000fe20003f84270 */
[----:B------:R-:W-:Y:S01]  /*d350*/  FMUL.FTZ R85, R85, UR4 ;  /* 0x0000000455557c20 */ /* 0x000fe20008410000 */
[----:B0-----:R-:W-:Y:S02]  /*d360*/  FSEL R96, R96, -INF , P1 ;  /* 0xff80000060607808 */ /* 0x001fe40000800000 */
[----:B-1----:R-:W-:-:S03]  /*d370*/  FSEL R89, R89, -INF , P2 ;  /* 0xff80000059597808 */ /* 0x002fc60001000000 */
[----:B------:R-:W0:Y:S01]  /*d380*/  MUFU.TANH R94, R94 ;  /* 0x0000005e005e7308 */ /* 0x000e220000002400 */
[----:B------:R-:W-:Y:S01]  /*d390*/  R2UR UR14, R14 ;  /* 0x000000000e0e72ca */ /* 0x000fe200000e0000 */
[----:B------:R-:W-:Y:S01]  /*d3a0*/  FMUL.FTZ R21, R49, UR4 ;  /* 0x0000000431157c20 */ /* 0x000fe20008410000 */
[----:B------:R-:W-:Y:S01]  /*d3b0*/  FMUL.FTZ R14, R50, UR4 ;  /* 0x00000004320e7c20 */ /* 0x000fe20008410000 */
[----:B------:R-:W-:Y:S01]  /*d3c0*/  ISETP.GT.AND P5, PT, R20, 0x9, PT ;  /* 0x000000091400780c */ /* 0x000fe20003fa4270 */
[----:B------:R-:W-:Y:S01]  /*d3d0*/  FMUL.FTZ R72, R72, UR4 ;  /* 0x0000000448487c20 */ /* 0x000fe20008410000 */
[----:B--2---:R-:W-:Y:S02]  /*d3e0*/  FSEL R50, R91, -INF , P4 ;  /* 0xff8000005b327808 */ /* 0x004fe40002000000 */
[----:B------:R-:W1:Y:S01]  /*d3f0*/  MUFU.TANH R83, R83 ;  /* 0x0000005300537308 */ /* 0x000e620000002400 */
[----:B------:R-:W-:Y:S02]  /*d400*/  FMNMX.FTZ R49, R96, R89, !PT ;  /* 0x0000005960317209 */ /* 0x000fe40007810000 */
[----:B------:R-:W-:-:S02]  /*d410*/  ISETP.GT.AND P3, PT, R20, 0x10, PT ;  /* 0x000000101400780c */ /* 0x000fc40003f64270 */
[----:B---3--:R-:W-:Y:S02]  /*d420*/  FSEL R100, R97, -INF , P5 ;  /* 0xff80000061647808 */ /* 0x008fe40002800000 */
[----:B------:R-:W-:Y:S01]  /*d430*/  FMNMX.FTZ R49, R50, R49, !PT ;  /* 0x0000003132317209 */ /* 0x000fe20007810000 */
[----:B------:R-:W2:Y:S01]  /*d440*/  MUFU.TANH R85, R85 ;  /* 0x0000005500557308 */ /* 0x000ea20000002400 */
[----:B------:R-:W-:Y:S02]  /*d450*/  ISETP.GT.AND P1, PT, R20, 0x11, PT ;  /* 0x000000111400780c */ /* 0x000fe40003f24270 */
[----:B----4-:R-:W-:Y:S02]  /*d460*/  FSEL R80, R80, -INF , P3 ;  /* 0xff80000050507808 */ /* 0x010fe40001800000 */
[----:B------:R-:W-:-:S03]  /*d470*/  FMNMX.FTZ R49, R100, R49, !PT ;  /* 0x0000003164317209 */ /* 0x000fc60007810000 */
[----:B------:R-:W3:Y:S01]  /*d480*/  MUFU.TANH R72, R72 ;  /* 0x0000004800487308 */ /* 0x000ee20000002400 */
[----:B------:R-:W-:Y:S01]  /*d490*/  ISETP.GT.AND P2, PT, R20, 0x18, PT ;  /* 0x000000181400780c */ /* 0x000fe20003f44270 */
[----:B------:R-:W-:Y:S01]  /*d4a0*/  FMUL.FTZ R77, R77, UR4 ;  /* 0x000000044d4d7c20 */ /* 0x000fe20008410000 */
[----:B0-----:R-:W-:Y:S02]  /*d4b0*/  FSEL R94, R94, -INF , P1 ;  /* 0xff8000005e5e7808 */ /* 0x001fe40000800000 */
[----:B------:R-:W-:-:S03]  /*d4c0*/  FMNMX.FTZ R49, R80, R49, !PT ;  /* 0x0000003150317209 */ /* 0x000fc60007810000 */
[----:B------:R-:W0:Y:S01]  /*d4d0*/  MUFU.TANH R87, R87 ;  /* 0x0000005700577308 */ /* 0x000e220000002400 */
[----:B------:R-:W-:Y:S01]  /*d4e0*/  MOV R15, 0x80000020 ;  /* 0x80000020000f7802 */ /* 0x000fe20000000f00 */
[----:B------:R-:W-:Y:S01]  /*d4f0*/  FMUL.FTZ R120, R52, UR4 ;  /* 0x0000000434787c20 */ /* 0x000fe20008410000 */
[----:B------:R-:W-:Y:S01]  /*d500*/  ISETP.GT.AND P4, PT, R20, 0x19, PT ;  /* 0x000000191400780c */ /* 0x000fe20003f84270 */
[----:B------:R-:W-:Y:S01]  /*d510*/  FMUL.FTZ R64, R64, UR4 ;  /* 0x0000000440407c20 */ /* 0x000fe20008410000 */
[----:B-1----:R-:W-:Y:S02]  /*d520*/  FSEL R52, R83, -INF , P2 ;  /* 0xff80000053347808 */ /* 0x002fe40001000000 */
[----:B------:R-:W-:Y:S01]  /*d530*/  FMNMX.FTZ R49, R94, R49, !PT ;  /* 0x000000315e317209 */ /* 0x000fe20007810000 */
[----:B------:R-:W1:Y:S01]  /*d540*/  MUFU.TANH R75, R75 ;  /* 0x0000004b004b7308 */ /* 0x000e620000002400 */
[----:B------:R-:W-:Y:S01]  /*d550*/  R2UR UR15, R15 ;  /* 0x000000000f0f72ca */ /* 0x000fe200000e0000 */
[----:B------:R-:W-:Y:S01]  /*d560*/  FMUL.FTZ R15, R51, UR4 ;  /* 0x00000004330f7c20 */ /* 0x000fe20008410000 */
[----:B------:R-:W-:-:S02]  /*d570*/  ISETP.GT.AND P3, PT, R20, 0x20, PT ;  /* 0x000000201400780c */ /* 0x000fc40003f64270 */
[----:B--2---:R-:W-:Y:S02]  /*d580*/  FSEL R102, R85, -INF , P4 ;  /* 0xff80000055667808 */ /* 0x004fe40002000000 */
[----:B------:R-:W-:Y:S01]  /*d590*/  FMNMX.FTZ R51, R52, R49, !PT ;  /* 0x0000003134337209 */ /* 0x000fe20007810000 */
[----:B------:R-:W2:Y:S01]  /*d5a0*/  MUFU.TANH R77, R77 ;  /* 0x0000004d004d7308 */ /* 0x000ea20000002400 */
[----:B------:R-:W-:Y:S02]  /*d5b0*/  R2UR UR12, R4 ;  /* 0x00000000040c72ca */ /* 0x000fe400000e0000 */
[----:B------:R-:W-:Y:S02]  /*d5c0*/  R2UR UR13, R5 ;  /* 0x00000000050d72ca */ /* 0x000fe400000e0000 */
[----:B------:R-:W-:Y:S02]  /*d5d0*/  ISETP.GT.AND P1, PT, R20, 0x21, PT ;  /* 0x000000211400780c */ /* 0x000fe40003f24270 */
[----:B---3--:R-:W-:Y:S01]  /*d5e0*/  FSEL R72, R72, -INF , P3 ;  /* 0xff80000048487808 */ /* 0x008fe20001800000 */
[----:B------:R-:W3:Y:S01]  /*d5f0*/  MUFU.TANH R64, R64 ;  /* 0x0000004000407308 */ /* 0x000ee20000002400 */
[----:B------:R-:W-:Y:S01]  /*d600*/  FMNMX.FTZ R51, R102, R51, !PT ;  /* 0x0000003366337209 */ /* 0x000fe20007810000 */
[----:B------:R-:W-:Y:S01]  /*d610*/  FMUL.FTZ R49, R40, UR4 ;  /* 0x0000000428317c20 */ /* 0x000fe20008410000 */
[----:B------:R-:W-:-:S02]  /*d620*/  WARPGROUP.DEPBAR.LE gsb0, 0x0 ;  /* 0x00008000000079c5 */ /* 0x000fc40000010000 */
[----:B------:R-:W-:Y:S01]  /*d630*/  ISETP.GT.AND P2, PT, R20, 0x28, PT ;  /* 0x000000281400780c */ /* 0x000fe20003f44270 */
[----:B------:R-:W-:Y:S01]  /*d640*/  FMUL.FTZ R69, R69, UR4 ;  /* 0x0000000445457c20 */ /* 0x000fe20008410000 */
[----:B0-----:R-:W-:Y:S01]  /*d650*/  FSEL R40, R87, -INF , P1 ;  /* 0xff80000057287808 */ /* 0x001fe20000800000 */
[----:B------:R-:W0:Y:S01]  /*d660*/  MUFU.TANH R79, R79 ;  /* 0x0000004f004f7308 */ /* 0x000e220000002400 */
[----:B------:R-:W-:Y:S01]  /*d670*/  FMNMX.FTZ R51, R72, R51, !PT ;  /* 0x0000003348337209 */ /* 0x000fe20007810000 */
[----:B------:R-:W-:Y:S01]  /*d680*/  WARPGROUP.ARRIVE ;  /* 0x00000000000079c5 */ /* 0x000fe20000000000 */
[----:B------:R-:W-:Y:S02]  /*d690*/  ISETP.GT.AND P3, PT, R20, 0x29, PT ;  /* 0x000000291400780c */ /* 0x000fe40003f64270 */
[----:B-1----:R-:W-:Y:S02]  /*d6a0*/  FSEL R104, R75, -INF , P2 ;  /* 0xff8000004b687808 */ /* 0x002fe40001000000 */
[----:B------:R-:W-:Y:S01]  /*d6b0*/  FMNMX.FTZ R51, R40, R51, !PT ;  /* 0x0000003328337209 */ /* 0x000fe20007810000 */
[----:B------:R-:W1:Y:S01]  /*d6c0*/  MUFU.TANH R67, R67 ;  /* 0x0000004300437308 */ /* 0x000e620000002400 */
[----:B------:R-:W-:Y:S01]  /*d6d0*/  HGMMA.64x16x16.F32 R24, gdesc[UR12], R24, gsb0 ;  /* 0x002000000c1879f0 */ /* 0x000fe20008000818 */
[----:B------:R-:W-:Y:S01]  /*d6e0*/  ISETP.GT.AND P1, PT, R20, 0x30, PT ;  /* 0x000000301400780c */ /* 0x000fe20003f24270 */
[----:B------:R-:W-:Y:S01]  /*d6f0*/  FMUL.FTZ R57, R57, UR4 ;  /* 0x0000000439397c20 */ /* 0x000fe20008410000 */
[----:B--2---:R-:W-:-:S02]  /*d700*/  FSEL R106, R77, -INF , P3 ;  /* 0xff8000004d6a7808 */ /* 0x004fc40001800000 */
[----:B------:R-:W-:Y:S02]  /*d710*/  FMNMX.FTZ R51, R104, R51, !PT ;  /* 0x0000003368337209 */ /* 0x000fe40007810000 */
[----:B------:R-:W2:Y:S01]  /*d720*/  MUFU.TANH R69, R69 ;  /* 0x0000004500457308 */ /* 0x000ea20000002400 */
[----:B------:R-:W-:Y:S02]  /*d730*/  ISETP.GT.AND P2, PT, R20, 0x31, PT ;  /* 0x000000311400780c */ /* 0x000fe40003f44270 */
[----:B---3--:R-:W-:Y:S02]  /*d740*/  FSEL R64, R64, -INF , P1 ;  /* 0xff80000040407808 */ /* 0x008fe40000800000 */
[----:B------:R-:W-:-:S03]  /*d750*/  FMNMX.FTZ R51, R106, R51, !PT ;  /* 0x000000336a337209 */ /* 0x000fc60007810000 */
[----:B------:R-:W3:Y:S01]  /*d760*/  MUFU.TANH R71, R71 ;  /* 0x0000004700477308 */ /* 0x000ee20000002400 */
[----:B------:R-:W-:Y:S01]  /*d770*/  FMUL.FTZ R126, R44, UR4 ;  /* 0x000000042c7e7c20 */ /* 0x000fe20008410000 */
[----:B------:R-:W-:Y:S02]  /*d780*/  ISETP.GT.AND P1, PT, R20, 0x38, PT ;  /* 0x000000381400780c */ /* 0x000fe40003f24270 */
[----:B0-----:R-:W-:Y:S02]  /*d790*/  FSEL R44, R79, -INF , P2 ;  /* 0xff8000004f2c7808 */ /* 0x001fe40001000000 */
[----:B------:R-:W-:Y:S02]  /*d7a0*/  FMNMX.FTZ R51, R64, R51, !PT ;  /* 0x0000003340337209 */ /* 0x000fe40007810000 */
[----:B------:R-:W0:Y:S01]  /*d7b0*/  MUFU.TANH R57, R57 ;  /* 0x0000003900397308 */ /* 0x000e220000002400 */
[----:B------:R-:W-:Y:S02]  /*d7c0*/  ISETP.GT.AND P2, PT, R20, 0x39, PT ;  /* 0x000000391400780c */ /* 0x000fe40003f44270 */
[----:B-1----:R-:W-:-:S02]  /*d7d0*/  FSEL R110, R67, -INF , P1 ;  /* 0xff800000436e7808 */ /* 0x002fc40000800000 */
[----:B------:R-:W-:-:S03]  /*d7e0*/  FMNMX.FTZ R51, R44, R51, !PT ;  /* 0x000000332c337209 */ /* 0x000fc60007810000 */
[----:B------:R-:W1:Y:S01]  /*d7f0*/  MUFU.TANH R59, R59 ;  /* 0x0000003b003b7308 */ /* 0x000e620000002400 */
[----:B------:R-:W-:Y:S02]  /*d800*/  ISETP.GT.AND P1, PT, R20, 0x40, PT ;  /* 0x000000401400780c */ /* 0x000fe40003f24270 */
[----:B--2---:R-:W-:Y:S02]  /*d810*/  FSEL R112, R69, -INF , P2 ;  /* 0xff80000045707808 */ /* 0x004fe40001000000 */
[----:B------:R-:W-:-:S03]  /*d820*/  FMNMX.FTZ R51, R110, R51, !PT ;  /* 0x000000336e337209 */ /* 0x000fc60007810000 */
[----:B------:R-:W2:Y:S01]  /*d830*/  MUFU.TANH R60, R60 ;  /* 0x0000003c003c7308 */ /* 0x000ea20000002400 */
[----:B------:R-:W-:Y:S01]  /*d840*/  FMUL.FTZ R130, R32, UR4 ;  /* 0x0000000420827c20 */ /* 0x000fe20008410000 */
[----:B------:R-:W-:Y:S02]  /*d850*/  ISETP.GT.AND P2, PT, R20, 0x41, PT ;  /* 0x000000411400780c */ /* 0x000fe40003f44270 */
[----:B---3--:R-:W-:Y:S02]  /*d860*/  FSEL R32, R71, -INF , P1 ;  /* 0xff80000047207808 */ /* 0x008fe40000800000 */
[----:B------:R-:W-:Y:S02]  /*d870*/  FMNMX.FTZ R51, R112, R51, !PT ;  /* 0x0000003370337209 */ /* 0x000fe40007810000 */
[----:B------:R-:W3:Y:S01]  /*d880*/  MUFU.TANH R118, R118 ;  /* 0x0000007600767308 */ /* 0x000ee20000002400 */
[----:B------:R-:W-:Y:S01]  /*d890*/  ISETP.GT.AND P1, PT, R20, 0x48, PT ;  /* 0x000000481400780c */ /* 0x000fe20003f24270 */
[----:B------:R-:W-:Y:S01]  /*d8a0*/  FMUL.FTZ R122, R53, UR4 ;  /* 0x00000004357a7c20 */ /* 0x000fe20008410000 */
[----:B0-----:R-:W-:-:S02]  /*d8b0*/  FSEL R114, R57, -INF , P2 ;  /* 0xff80000039727808 */ /* 0x001fc40001000000 */
[----:B------:R-:W-:-:S03]  /*d8c0*/  FMNMX.FTZ R51, R32, R51, !PT ;  /* 0x0000003320337209 */ /* 0x000fc60007810000 */
[----:B------:R-:W0:Y:S01]  /*d8d0*/  MUFU.TANH R21, R21 ;  /* 0x0000001500157308 */ /* 0x000e220000002400 */
[----:B------:R-:W-:Y:S02]  /*d8e0*/  ISETP.GT.AND P2, PT, R20, 0x49, PT ;  /* 0x000000491400780c */ /* 0x000fe40003f44270 */
[----:B-1----:R-:W-:Y:S02]  /*d8f0*/  FSEL R116, R59, -INF , P1 ;  /* 0xff8000003b747808 */ /* 0x002fe40000800000 */
[----:B------:R-:W-:-:S03]  /*d900*/  FMNMX.FTZ R51, R114, R51, !PT ;  /* 0x0000003372337209 */ /* 0x000fc60007810000 */
[----:B------:R-:W1:Y:S01]  /*d910*/  MUFU.TANH R120, R120 ;  /* 0x0000007800787308 */ /* 0x000e620000002400 */
[----:B------:R-:W-:Y:S01]  /*d920*/  ISETP.GT.AND P1, PT, R20, 0x50, PT ;  /* 0x000000501400780c */ /* 0x000fe20003f24270 */
[----:B------:R-:W-:Y:S01]  /*d930*/  FMUL.FTZ R124, R41, UR4 ;  /* 0x00000004297c7c20 */ /* 0x000fe20008410000 */
[----:B--2---:R-:W-:Y:S02]  /*d940*/  FSEL R60, R60, -INF , P2 ;  /* 0xff8000003c3c7808 */ /* 0x004fe40001000000 */
[----:B------:R-:W-:-:S03]  /*d950*/  FMNMX.FTZ R51, R116, R51, !PT ;  /* 0x0000003374337209 */ /* 0x000fc60007810000 */
[----:B------:R-:W2:Y:S01]  /*d960*/  MUFU.TANH R122, R122 ;  /* 0x0000007a007a7308 */ /* 0x000ea20000002400 */
[----:B------:R-:W-:Y:S02]  /*d970*/  ISETP.GT.AND P2, PT, R20, 0x51, PT ;  /* 0x000000511400780c */ /* 0x000fe40003f44270 */
[----:B---3--:R-:W-:Y:S02]  /*d980*/  FSEL R118, R118, -INF , P1 ;  /* 0xff80000076767808 */ /* 0x008fe40000800000 */
[----:B------:R-:W-:-:S03]  /*d990*/  FMNMX.FTZ R51, R60, R51, !PT ;  /* 0x000000333c337209 */ /* 0x000fc60007810000 */
[----:B------:R-:W3:Y:S01]  /*d9a0*/  MUFU.TANH R49, R49 ;  /* 0x0000003100317308 */ /* 0x000ee20000002400 */
[----:B------:R-:W-:Y:S01]  /*d9b0*/  FMUL.FTZ R132, R36, UR4 ;  /* 0x0000000424847c20 */ /* 0x000fe20008410000 */
[----:B------:R-:W-:Y:S01]  /*d9c0*/  ISETP.GT.AND P1, PT, R20, 0x58, PT ;  /* 0x000000581400780c */ /* 0x000fe20003f24270 */
[----:B------:R-:W-:Y:S01]  /*d9d0*/  FMUL.FTZ R128, R45, UR4 ;  /* 0x000000042d807c20 */ /* 0x000fe20008410000 */
[----:B0-----:R-:W-:Y:S02]  /*d9e0*/  FSEL R36, R21, -INF , P2 ;  /* 0xff80000015247808 */ /* 0x001fe40001000000 */
[----:B------:R-:W-:Y:S02]  /*d9f0*/  FMNMX.FTZ R51, R118, R51, !PT ;  /* 0x0000003376337209 */ /* 0x000fe40007810000 */
[----:B------:R-:W0:Y:S01]  /*da00*/  MUFU.TANH R124, R124 ;  /* 0x0000007c007c7308 */ /* 0x000e220000002400 */
[----:B------:R-:W-:Y:S02]  /*da10*/  ISETP.GT.AND P2, PT, R20, 0x59, PT ;  /* 0x000000591400780c */ /* 0x000fe40003f44270 */
[----:B-1----:R-:W-:-:S02]  /*da20*/  FSEL R120, R120, -INF , P1 ;  /* 0xff80000078787808 */ /* 0x002fc40000800000 */
[----:B------:R-:W-:-:S03]  /*da30*/  FMNMX.FTZ R51, R36, R51, !PT ;  /* 0x0000003324337209 */ /* 0x000fc60007810000 */
[----:B------:R-:W1:Y:S01]  /*da40*/  MUFU.TANH R126, R126 ;  /* 0x0000007e007e7308 */ /* 0x000e620000002400 */
[----:B------:R-:W-:Y:S01]  /*da50*/  ISETP.GT.AND P1, PT, R20, 0x60, PT ;  /* 0x000000601400780c */ /* 0x000fe20003f24270 */
[----:B------:R-:W-:Y:S01]  /*da60*/  FMUL.FTZ R33, R33, UR4 ;  /* 0x0000000421217c20 */ /* 0x000fe20008410000 */
[----:B--2---:R-:W-:Y:S02]  /*da70*/  FSEL R122, R122, -INF , P2 ;  /* 0xff8000007a7a7808 */ /* 0x004fe40001000000 */
[----:B------:R-:W-:-:S03]  /*da80*/  FMNMX.FTZ R51, R120, R51, !PT ;  /* 0x0000003378337209 */ /* 0x000fc60007810000 */
[----:B------:R-:W2:Y:S01]  /*da90*/  MUFU.TANH R128, R128 ;  /* 0x0000008000807308 */ /* 0x000ea20000002400 */
[----:B------:R-:W-:Y:S02]  /*daa0*/  WARPGROUP.DEPBAR.LE gsb0, 0x0 ;  /* 0x00008000000079c5 */ /* 0x000fe40000010000 */
[----:B------:R-:W-:Y:S01]  /*dab0*/  FMUL.FTZ R21, R24, UR4 ;  /* 0x0000000418157c20 */ /* 0x000fe20008410000 */
[----:B------:R-:W-:Y:S02]  /*dac0*/  ISETP.GT.AND P2, PT, R20, 0x61, PT ;  /* 0x000000611400780c */ /* 0x000fe40003f44270 */
[----:B---3--:R-:W-:Y:S02]  /*dad0*/  FSEL R24, R49, -INF , P1 ;  /* 0xff80000031187808 */ /* 0x008fe40000800000 */
[----:B------:R-:W3:Y:S01]  /*dae0*/  MUFU.TANH R130, R130 ;  /* 0x0000008200827308 */ /* 0x000ee20000002400 */
[----:B------:R-:W-:Y:S01]  /*daf0*/  FMNMX.FTZ R51, R122, R51, !PT ;  /* 0x000000337a337209 */ /* 0x000fe20007810000 */
[----:B------:R-:W-:Y:S01]  /*db00*/  FMUL.FTZ R37, R37, UR4 ;  /* 0x0000000425257c20 */ /* 0x000fe20008410000 */
[----:B------:R-:W-:-:S02]  /*db10*/  ISETP.GT.AND P1, PT, R20, 0x68, PT ;  /* 0x000000681400780c */ /* 0x000fc40003f24270 */
[----:B0-----:R-:W-:Y:S02]  /*db20*/  FSEL R124, R124, -INF , P2 ;  /* 0xff8000007c7c7808 */ /* 0x001fe40001000000 */
[----:B------:R-:W-:Y:S01]  /*db30*/  FMNMX.FTZ R51, R24, R51, !PT ;  /* 0x0000003318337209 */ /* 0x000fe20007810000 */
[----:B------:R-:W0:Y:S01]  /*db40*/  MUFU.TANH R33, R33 ;  /* 0x0000002100217308 */ /* 0x000e220000002400 */
[----:B------:R-:W-:Y:S02]  /*db50*/  ISETP.GT.AND P2, PT, R20, 0x69, PT ;  /* 0x000000691400780c */ /* 0x000fe40003f44270 */
[----:B-1----:R-:W-:Y:S02]  /*db60*/  FSEL R126, R126, -INF , P1 ;  /* 0xff8000007e7e7808 */ /* 0x002fe40000800000 */
[----:B------:R-:W-:-:S03]  /*db70*/  FMNMX.FTZ R51, R124, R51, !PT ;  /* 0x000000337c337209 */ /* 0x000fc60007810000 */
[----:B------:R-:W1:Y:S01]  /*db80*/  MUFU.TANH R132, R132 ;  /* 0x0000008400847308 */ /* 0x000e620000002400 */
[----:B------:R-:W-:Y:S02]  /*db90*/  ISETP.GT.AND P1, PT, R20, 0x70, PT ;  /* 0x000000701400780c */ /* 0x000fe40003f24270 */
[----:B--2---:R-:W-:Y:S02]  /*dba0*/  FSEL R128, R128, -INF , P2 ;  /* 0xff80000080807808 */ /* 0x004fe40001000000 */
[----:B------:R-:W-:-:S03]  /*dbb0*/  FMNMX.FTZ R51, R126, R51, !PT ;  /* 0x000000337e337209 */ /* 0x000fc60007810000 */
[----:B------:R-:W2:Y:S01]  /*dbc0*/  MUFU.TANH R37, R37 ;  /* 0x0000002500257308 */ /* 0x000ea20000002400 */
[----:B------:R-:W-:Y:S01]  /*dbd0*/  FMUL.FTZ R25, R25, UR4 ;  /* 0x0000000419197c20 */ /* 0x000fe20008410000 */
[----:B------:R-:W-:Y:S01]  /*dbe0*/  ISETP.GT.AND P2, PT, R20, 0x71, PT ;  /* 0x000000711400780c */ /* 0x000fe20003f44270 */
[----:B------:R-:W-:Y:S01]  /*dbf0*/  FMUL.FTZ R41, R28, UR4 ;  /* 0x000000041c297c20 */ /* 0x000fe20008410000 */
[----:B---3--:R-:W-:Y:S02]  /*dc00*/  FSEL R130, R130, -INF , P1 ;  /* 0xff80000082827808 */ /* 0x008fe40000800000 */
[----:B------:R-:W-:Y:S02]  /*dc10*/  FMNMX.FTZ R51, R128, R51, !PT ;  /* 0x0000003380337209 */ /* 0x000fe40007810000 */
[----:B------:R-:W3:Y:S01]  /*dc20*/  MUFU.TANH R21, R21 ;  /* 0x0000001500157308 */ /* 0x000ee20000002400 */
[----:B------:R-:W-:Y:S02]  /*dc30*/  ISETP.GT.AND P1, PT, R20, 0x78, PT ;  /* 0x000000781400780c */ /* 0x000fe40003f24270 */
[----:B0-----:R-:W-:-:S02]  /*dc40*/  FSEL R28, R33, -INF , P2 ;  /* 0xff800000211c7808 */ /* 0x001fc40001000000 */
[----:B------:R-:W-:-:S03]  /*dc50*/  FMNMX.FTZ R51, R130, R51, !PT ;  /* 0x0000003382337209 */ /* 0x000fc60007810000 */
[----:B------:R0:W4:Y:S01]  /*dc60*/  MUFU.TANH R136, R25 ;  /* 0x0000001900887308 */ /* 0x0001220000002400 */
[----:B------:R-:W-:Y:S01]  /*dc70*/  FMUL.FTZ R29, R29, UR4 ;  /* 0x000000041d1d7c20 */ /* 0x000fe20008410000 */
[----:B------:R-:W-:Y:S02]  /*dc80*/  ISETP.GT.AND P2, PT, R20, 0x79, PT ;  /* 0x000000791400780c */ /* 0x000fe40003f44270 */
[----:B-1----:R-:W-:Y:S02]  /*dc90*/  FSEL R132, R132, -INF , P1 ;  /* 0xff80000084847808 */ /* 0x002fe40000800000 */
[----:B------:R-:W-:Y:S02]  /*dca0*/  FMNMX.FTZ R51, R28, R51, !PT ;  /* 0x000000331c337209 */ /* 0x000fe40007810000 */
[----:B------:R-:W1:Y:S01]  /*dcb0*/  MUFU.TANH R41, R41 ;  /* 0x0000002900297308 */ /* 0x000e620000002400 */
[----:B------:R-:W-:Y:S02]  /*dcc0*/  ISETP.GT.AND P1, PT, R20, 0x80, PT ;  /* 0x000000801400780c */ /* 0x000fe40003f24270 */
[----:B--2---:R-:W-:-:S02]  /*dcd0*/  FSEL R134, R37, -INF , P2 ;  /* 0xff80000025867808 */ /* 0x004fc40001000000 */
[----:B------:R-:W-:-:S03]  /*dce0*/  FMNMX.FTZ R51, R132, R51, !PT ;  /* 0x0000003384337209 */ /* 0x000fc60007810000 */
[----:B------:R-:W2:Y:S01]  /*dcf0*/  MUFU.TANH R140, R29 ;  /* 0x0000001d008c7308 */ /* 0x000ea20000002400 */
[----:B0-----:R-:W-:Y:S01]  /*dd00*/  FMUL.FTZ R25, R54, UR4 ;  /* 0x0000000436197c20 */ /* 0x001fe20008410000 */
[----:B------:R-:W-:Y:S02]  /*dd10*/  ISETP.GT.AND P2, PT, R20, 0x81, PT ;  /* 0x000000811400780c */ /* 0x000fe40003f44270 */
[----:B---3--:R-:W-:Y:S02]  /*dd20*/  FSEL R54, R21, -INF , P1 ;  /* 0xff80000015367808 */ /* 0x008fe40000800000 */
[----:B------:R-:W-:Y:S02]  /*dd30*/  FMNMX.FTZ R51, R134, R51, !PT ;  /* 0x0000003386337209 */ /* 0x000fe40007810000 */
[----:B------:R-:W-:Y:S02]  /*dd40*/  ISETP.GT.AND P1, PT, R20, 0x88, PT ;  /* 0x000000881400780c */ /* 0x000fe40003f24270 */
[----:B----4-:R-:W-:-:S02]  /*dd50*/  FSEL R136, R136, -INF , P2 ;  /* 0xff80000088887808 */ /* 0x010fc40001000000 */
[----:B------:R-:W-:Y:S02]  /*dd60*/  FMNMX.FTZ R51, R54, R51, !PT ;  /* 0x0000003336337209 */ /* 0x000fe40007810000 */
[----:B------:R-:W-:Y:S02]  /*dd70*/  ISETP.GT.AND P2, PT, R20, 0x89, PT ;  /* 0x000000891400780c */ /* 0x000fe40003f44270 */
[----:B-1----:R-:W-:Y:S02]  /*dd80*/  FSEL R138, R41, -INF , P1 ;  /* 0xff800000298a7808 */ /* 0x002fe40000800000 */
[----:B------:R-:W-:Y:S02]  /*dd90*/  FMNMX.FTZ R51, R136, R51, !PT ;  /* 0x0000003388337209 */ /* 0x000fe40007810000 */
[----:B--2---:R-:W-:Y:S02]  /*dda0*/  FSEL R140, R140, -INF , P2 ;  /* 0xff8000008c8c7808 */ /* 0x004fe40001000000 */
[----:B------:R-:W-:-:S04]  /*ddb0*/  FMNMX.FTZ R51, R138, R51, !PT ;  /* 0x000000338a337209 */ /* 0x000fc80007810000 */
[----:B------:R-:W-:-:S05]  /*ddc0*/  FMNMX.FTZ R51, R140, R51, !PT ;  /* 0x000000338c337209 */ /* 0x000fca0007810000 */
[----:B------:R-:W0:Y:S02]  /*ddd0*/  SHFL.BFLY PT, R20, R51, 0x2, 0x1f ;  /* 0x0c401f0033147f89 */ /* 0x000e2400000e0000 */
[----:B0-----:R-:W-:-:S05]  /*dde0*/  FMNMX.FTZ R21, R51, R20, !PT ;  /* 0x0000001433157209 */ /* 0x001fca0007810000 */
[----:B------:R-:W0:Y:S01]  /*ddf0*/  SHFL.BFLY PT, R20, R21, 0x1, 0x1f ;  /* 0x0c201f0015147f89 */ /* 0x000e2200000e0000 */
[----:B------:R-:W-:Y:S01]  /*de00*/  FMUL.FTZ R37, R43, UR4 ;  /* 0x000000042b257c20 */ /* 0x000fe20008410000 */
[----:B------:R-:W-:Y:S01]  /*de10*/  FMUL.FTZ R43, R30, UR4 ;  /* 0x000000041e2b7c20 */ /* 0x000fe20008410000 */
[----:B------:R-:W1:Y:S01]  /*de20*/  MUFU.TANH R88, R88 ;  /* 0x0000005800587308 */ /* 0x000e620000002400 */
[----:B------:R-:W-:Y:S01]  /*de30*/  FMUL.FTZ R93, R95, UR4 ;  /* 0x000000045f5d7c20 */ /* 0x000fe20008410000 */
[----:B------:R-:W-:Y:S01]  /*de40*/  FMUL.FTZ R45, R31, UR4 ;  /* 0x000000041f2d7c20 */ /* 0x000fe20008410000 */
[----:B------:R-:W-:-:S05]  /*de50*/  IADD3 R63, R98, 0x8, R63 ;  /* 0x00000008623f7810 */ /* 0x000fca0007ffe03f */
[----:B------:R-:W2:Y:S01]  /*de60*/  MUFU.TANH R90, R90 ;  /* 0x0000005a005a7308 */ /* 0x000ea20000002400 */
[----:B0-----:R-:W-:Y:S01]  /*de70*/  FMNMX.FTZ R20, R21, R20, !PT ;  /* 0x0000001415147209 */ /* 0x001fe20007810000 */
[----:B------:R-:W-:-:S03]  /*de80*/  IMAD.U32 R21, RZ, RZ, UR5 ;  /* 0x00000005ff157e24 */ /* 0x000fc6000f8e00ff */
[C---:B------:R-:W-:Y:S01]  /*de90*/  FSETP.NEU.FTZ.AND P1, PT, R20.reuse, -INF , PT ;  /* 0xff8000001400780b */ /* 0x040fe20003f3d000 */
[----:B------:R-:W-:Y:S02]  /*dea0*/  FMUL.FTZ R30, R20, R21 ;  /* 0x00000015141e7220 */ /* 0x000fe40000410000 */
[----:B------:R-:W0:Y:S03]  /*deb0*/  MUFU.TANH R92, R92 ;  /* 0x0000005c005c7308 */ /* 0x000e260000002400 */
[----:B------:R-:W-:Y:S01]  /*dec0*/  FSEL R31, R30, RZ, P1 ;  /* 0x000000ff1e1f7208 */ /* 0x000fe20000800000 */
[----:B------:R-:W-:-:S04]  /*ded0*/  FMUL.FTZ R41, R46, UR4 ;  /* 0x000000042e297c20 */ /* 0x000fc80008410000 */
[----:B------:R-:W3:Y:S01]  /*dee0*/  MUFU.TANH R93, R93 ;  /* 0x0000005d005d7308 */ /* 0x000ee20000002400 */
[----:B------:R-:W-:Y:S01]  /*def0*/  FFMA.FTZ R46, R50, R21, -R31 ;  /* 0x00000015322e7223 */ /* 0x000fe2000001081f */
[----:B------:R-:W-:-:S04]  /*df00*/  VIMNMX R50, R48, R63, PT ;  /* 0x0000003f30327248 */ /* 0x000fc80003fe0100 */
[C---:B------:R-:W-:Y:S02]  /*df10*/  ISETP.GT.AND P1, PT, R50.reuse, RZ, PT ;  /* 0x000000ff3200720c */ /* 0x040fe40003f24270 */
[----:B------:R-:W4:Y:S01]  /*df20*/  MUFU.TANH R81, R81 ;  /* 0x0000005100517308 */ /* 0x000f220000002400 */
[C---:B------:R-:W-:Y:S02]  /*df30*/  ISETP.GT.AND P2, PT, R50.reuse, 0x1, PT ;  /* 0x000000013200780c */ /* 0x040fe40003f44270 */
[----:B------:R-:W-:Y:S02]  /*df40*/  ISETP.GT.AND P3, PT, R50, 0x8, PT ;  /* 0x000000083200780c */ /* 0x000fe40003f64270 */
[----:B-1----:R-:W-:Y:S02]  /*df50*/  FSEL R88, R88, -INF , P1 ;  /* 0xff80000058587808 */ /* 0x002fe40000800000 */
[----:B--2---:R-:W-:Y:S01]  /*df60*/  FSEL R90, R90, -INF , P2 ;  /* 0xff8000005a5a7808 */ /* 0x004fe20001000000 */
[----:B------:R-:W1:Y:S01]  /*df70*/  MUFU.TANH R82, R82 ;  /* 0x0000005200527308 */ /* 0x000e620000002400 */
[----:B------:R-:W-:-:S02]  /*df80*/  ISETP.GT.AND P1, PT, R50, 0x9, PT ;  /* 0x000000093200780c */ /* 0x000fc40003f24270 */
[----:B0-----:R-:W-:Y:S02]  /*df90*/  FSEL R92, R92, -INF , P3 ;  /* 0xff8000005c5c7808 */ /* 0x001fe40001800000 */
[----:B------:R-:W-:-:S03]  /*dfa0*/  FMNMX.FTZ R53, R88, R90, !PT ;  /* 0x0000005a58357209 */ /* 0x000fc60007810000 */
[----:B------:R-:W0:Y:S01]  /*dfb0*/  MUFU.TANH R84, R84 ;  /* 0x0000005400547308 */ /* 0x000e220000002400 */
[--C-:B------:R-:W-:Y:S01]  /*dfc0*/  FFMA.FTZ R48, R80, R21, -R31.reuse ;  /* 0x0000001550307223 */ /* 0x100fe2000001081f */
[----:B------:R-:W-:Y:S02]  /*dfd0*/  ISETP.GT.AND P2, PT, R50, 0x10, PT ;  /* 0x000000103200780c */ /* 0x000fe40003f44270 */
[----:B---3--:R-:W-:Y:S02]  /*dfe0*/  FSEL R80, R93, -INF , P1 ;  /* 0xff8000005d507808 */ /* 0x008fe40000800000 */
[----:B------:R-:W-:Y:S02]  /*dff0*/  FMNMX.FTZ R53, R92, R53, !PT ;  /* 0x000000355c357209 */ /* 0x000fe40007810000 */
[----:B------:R-:W2:Y:S01]  /*e000*/  MUFU.TANH R86, R86 ;  /* 0x0000005600567308 */ /* 0x000ea20000002400 */
[----:B------:R-:W-:Y:S01]  /*e010*/  FFMA.FTZ R51, R94, R21, -R31 ;  /* 0x000000155e337223 */ /* 0x000fe2000001081f */
[----:B------:R-:W-:-:S02]  /*e020*/  ISETP.GT.AND P1, PT, R50, 0x11, PT ;  /* 0x000000113200780c */ /* 0x000fc40003f24270 */
[----:B----4-:R-:W-:Y:S02]  /*e030*/  FSEL R94, R81, -INF , P2 ;  /* 0xff800000515e7808 */ /* 0x010fe40001000000 */
[----:B------:R-:W-:Y:S02]  /*e040*/  FMNMX.FTZ R53, R80, R53, !PT ;  /* 0x0000003550357209 */ /* 0x000fe40007810000 */
[----:B------:R-:W3:Y:S01]  /*e050*/  MUFU.TANH R73, R73 ;  /* 0x0000004900497308 */ /* 0x000ee20000002400 */
[----:B------:R-:W-:Y:S02]  /*e060*/  ISETP.GT.AND P2, PT, R50, 0x18, PT ;  /* 0x000000183200780c */ /* 0x000fe40003f44270 */
[----:B-1----:R-:W-:Y:S02]  /*e070*/  FSEL R82, R82, -INF , P1 ;  /* 0xff80000052527808 */ /* 0x002fe40000800000 */
[----:B------:R-:W-:-:S03]  /*e080*/  FMNMX.FTZ R53, R94, R53, !PT ;  /* 0x000000355e357209 */ /* 0x000fc60007810000 */
[----:B------:R-:W1:Y:S01]  /*e090*/  MUFU.TANH R74, R74 ;  /* 0x0000004a004a7308 */ /* 0x000e620000002400 */
[----:B------:R-:W-:Y:S01]  /*e0a0*/  FMUL.FTZ R29, R55, UR4 ;  /* 0x00000004371d7c20 */ /* 0x000fe20008410000 */
[----:B------:R-:W-:Y:S02]  /*e0b0*/  ISETP.GT.AND P1, PT, R50, 0x19, PT ;  /* 0x000000193200780c */ /* 0x000fe40003f24270 */
[----:B0-----:R-:W-:Y:S02]  /*e0c0*/  FSEL R84, R84, -INF , P2 ;  /* 0xff80000054547808 */ /* 0x001fe40001000000 */
[----:B------:R-:W-:Y:S02]  /*e0d0*/  FMNMX.FTZ R55, R82, R53, !PT ;  /* 0x0000003552377209 */ /* 0x000fe40007810000 */
[----:B------:R-:W0:Y:S01]  /*e0e0*/  MUFU.TANH R76, R76 ;  /* 0x0000004c004c7308 */ /* 0x000e220000002400 */
[----:B------:R-:W-:Y:S02]  /*e0f0*/  ISETP.GT.AND P2, PT, R50, 0x20, PT ;  /* 0x000000203200780c */ /* 0x000fe40003f44270 */
[----:B--2---:R-:W-:-:S02]  /*e100*/  FSEL R86, R86, -INF , P1 ;  /* 0xff80000056567808 */ /* 0x004fc40000800000 */
[----:B------:R-:W-:-:S03]  /*e110*/  FMNMX.FTZ R55, R84, R55, !PT ;  /* 0x0000003754377209 */ /* 0x000fc60007810000 */
[----:B------:R-:W2:Y:S01]  /*e120*/  MUFU.TANH R78, R78 ;  /* 0x0000004e004e7308 */ /* 0x000ea20000002400 */
[--C-:B------:R-:W-:Y:S01]  /*e130*/  FFMA.FTZ R30, R96, R21, -R31.reuse ;  /* 0x00000015601e7223 */ /* 0x100fe2000001081f */
[----:B------:R-:W-:Y:S02]  /*e140*/  ISETP.GT.AND P1, PT, R50, 0x21, PT ;  /* 0x000000213200780c */ /* 0x000fe40003f24270 */
[----:B---3--:R-:W-:Y:S02]  /*e150*/  FSEL R96, R73, -INF , P2 ;  /* 0xff80000049607808 */ /* 0x008fe40001000000 */
[----:B------:R-:W-:Y:S02]  /*e160*/  FMNMX.FTZ R57, R86, R55, !PT ;  /* 0x0000003756397209 */ /* 0x000fe40007810000 */
[----:B------:R-:W3:Y:S01]  /*e170*/  MUFU.TANH R65, R65 ;  /* 0x0000004100417308 */ /* 0x000ee20000002400 */
[----:B------:R-:W-:Y:S01]  /*e180*/  FFMA.FTZ R59, R72, R21, -R31 ;  /* 0x00000015483b7223 */ /* 0x000fe2000001081f */
[----:B------:R-:W-:-:S02]  /*e190*/  ISETP.GT.AND P2, PT, R50, 0x28, PT ;  /* 0x000000283200780c */ /* 0x000fc40003f44270 */
[----:B-1----:R-:W-:Y:S02]  /*e1a0*/  FSEL R72, R74, -INF , P1 ;  /* 0xff8000004a487808 */ /* 0x002fe40000800000 */
[----:B------:R-:W-:Y:S02]  /*e1b0*/  FMNMX.FTZ R57, R96, R57, !PT ;  /* 0x0000003960397209 */ /* 0x000fe40007810000 */
[----:B------:R-:W1:Y:S01]  /*e1c0*/  MUFU.TANH R66, R66 ;  /* 0x0000004200427308 */ /* 0x000e620000002400 */
[----:B------:R-:W-:Y:S02]  /*e1d0*/  ISETP.GT.AND P1, PT, R50, 0x29, PT ;  /* 0x000000293200780c */ /* 0x000fe40003f24270 */
[----:B0-----:R-:W-:Y:S02]  /*e1e0*/  FSEL R76, R76, -INF , P2 ;  /* 0xff8000004c4c7808 */ /* 0x001fe40001000000 */
[----:B------:R-:W-:-:S03]  /*e1f0*/  FMNMX.FTZ R57, R72, R57, !PT ;  /* 0x0000003948397209 */ /* 0x000fc60007810000 */
[----:B------:R-:W0:Y:S01]  /*e200*/  MUFU.TANH R68, R68 ;  /* 0x0000004400447308 */ /* 0x000e220000002400 */
[----:B------:R-:W-:Y:S02]  /*e210*/  ISETP.GT.AND P2, PT, R50, 0x30, PT ;  /* 0x000000303200780c */ /* 0x000fe40003f44270 */
[----:B--2---:R-:W-:Y:S02]  /*e220*/  FSEL R78, R78, -INF , P1 ;  /* 0xff8000004e4e7808 */ /* 0x004fe40000800000 */
[----:B------:R-:W-:-:S03]  /*e230*/  FMNMX.FTZ R57, R76, R57, !PT ;  /* 0x000000394c397209 */ /* 0x000fc60007810000 */
[----:B------:R-:W2:Y:S01]  /*e240*/  MUFU.TANH R70, R70 ;  /* 0x0000004600467308 */ /* 0x000ea20000002400 */
[----:B------:R-:W-:Y:S02]  /*e250*/  ISETP.GT.AND P1, PT, R50, 0x31, PT ;  /* 0x000000313200780c */ /* 0x000fe40003f24270 */
[----:B---3--:R-:W-:Y:S01]  /*e260*/  FSEL R98, R65, -INF , P2 ;  /* 0xff80000041627808 */ /* 0x008fe20001000000 */
[----:B------:R-:W-:-:S04]  /*e270*/  FFMA.FTZ R49, R100, R21, -R31 ;  /* 0x0000001564317223 */ /* 0x000fc8000001081f */
[----:B------:R-:W-:Y:S01]  /*e280*/  MUFU.TANH R56, R56 ;  /* 0x0000003800387308 */ /* 0x000fe20000002400 */
[----:B------:R-:W-:Y:S02]  /*e290*/  ISETP.GT.AND P2, PT, R50, 0x38, PT ;  /* 0x000000383200780c */ /* 0x000fe40003f44270 */
[----:B-1----:R-:W-:-:S05]  /*e2a0*/  FSEL R100, R66, -INF , P1 ;  /* 0xff80000042647808 */ /* 0x002fca0000800000 */
[----:B------:R1:W-:Y:S01]  /*e2b0*/  MUFU.EX2 R55, R59 ;  /* 0x0000003b00377308 */ /* 0x0003e20000000800 */
[----:B------:R-:W-:Y:S02]  /*e2c0*/  ISETP.GT.AND P1, PT, R50, 0x39, PT ;  /* 0x000000393200780c */ /* 0x000fe40003f24270 */
[----:B-1----:R-:W-:-:S05]  /*e2d0*/  FMNMX.FTZ R59, R78, R57, !PT ;  /* 0x000000394e3b7209 */ /* 0x002fca0007810000 */
[----:B------:R-:W1:Y:S01]  /*e2e0*/  MUFU.TANH R58, R58 ;  /* 0x0000003a003a7308 */ /* 0x000e620000002400 */
[----:B------:R-:W-:Y:S02]  /*e2f0*/  FMNMX.FTZ R59, R98, R59, !PT ;  /* 0x0000003b623b7209 */ /* 0x000fe40007810000 */
[----:B0-----:R-:W-:-:S05]  /*e300*/  FSEL R68, R68, -INF , P2 ;  /* 0xff80000044447808 */ /* 0x001fca0001000000 */
[----:B------:R-:W0:Y:S01]  /*e310*/  MUFU.TANH R61, R61 ;  /* 0x0000003d003d7308 */ /* 0x000e220000002400 */
[----:B------:R-:W-:Y:S01]  /*e320*/  FMNMX.FTZ R59, R100, R59, !PT ;  /* 0x0000003b643b7209 */ /* 0x000fe20007810000 */
[----:B------:R-:W-:Y:S01]  /*e330*/  FFMA.FTZ R102, R102, R21, -R31 ;  /* 0x0000001566667223 */ /* 0x000fe2000001081f */
[----:B------:R-:W-:Y:S02]  /*e340*/  ISETP.GT.AND P2, PT, R50, 0x40, PT ;  /* 0x000000403200780c */ /* 0x000fe40003f44270 */
[----:B--2---:R-:W-:Y:S02]  /*e350*/  FSEL R70, R70, -INF , P1 ;  /* 0xff80000046467808 */ /* 0x004fe40000800000 */
[----:B------:R-:W-:Y:S01]  /*e360*/  FMNMX.FTZ R59, R68, R59, !PT ;  /* 0x0000003b443b7209 */ /* 0x000fe20007810000 */
[----:B------:R-:W2:Y:S01]  /*e370*/  MUFU.TANH R62, R62 ;  /* 0x0000003e003e7308 */ /* 0x000ea20000002400 */
[----:B------:R-:W-:Y:S02]  /*e380*/  ISETP.GT.AND P1, PT, R50, 0x41, PT ;  /* 0x000000413200780c */ /* 0x000fe40003f24270 */
[----:B------:R-:W-:-:S05]  /*e390*/  FMNMX.FTZ R59, R70, R59, !PT ;  /* 0x0000003b463b7209 */ /* 0x000fca0007810000 */
[----:B------:R-:W3:Y:S01]  /*e3a0*/  MUFU.TANH R14, R14 ;  /* 0x0000000e000e7308 */ /* 0x000ee20000002400 */
[----:B-1----:R-:W-:-:S07]  /*e3b0*/  FSEL R58, R58, -INF , P1 ;  /* 0xff8000003a3a7808 */ /* 0x002fce0000800000 */
[----:B------:R1:W-:Y:S01]  /*e3c0*/  MUFU.EX2 R53, R102 ;  /* 0x0000006600357308 */ /* 0x0003e20000000800 */
[----:B------:R-:W-:Y:S02]  /*e3d0*/  ISETP.GT.AND P1, PT, R50, 0x49, PT ;  /* 0x000000493200780c */ /* 0x000fe40003f24270 */
[----:B-1----:R-:W-:-:S05]  /*e3e0*/  FSEL R102, R56, -INF , P2 ;  /* 0xff80000038667808 */ /* 0x002fca0001000000 */
[----:B------:R-:W1:Y:S01]  /*e3f0*/  MUFU.TANH R15, R15 ;  /* 0x0000000f000f7308 */ /* 0x000e620000002400 */
[----:B------:R-:W-:Y:S02]  /*e400*/  ISETP.GT.AND P2, PT, R50, 0x48, PT ;  /* 0x000000483200780c */ /* 0x000fe40003f44270 */
[----:B------:R-:W-:Y:S01]  /*e410*/  FMNMX.FTZ R59, R102, R59, !PT ;  /* 0x0000003b663b7209 */ /* 0x000fe20007810000 */
[----:B------:R-:W-:Y:S01]  /*e420*/  FFMA.FTZ R56, R64, R21, -R31 ;  /* 0x0000001540387223 */ /* 0x000fe2000001081f */
[----:B0-----:R-:W-:Y:S01]  /*e430*/  FSEL R64, R61, -INF , P2 ;  /* 0xff8000003d407808 */ /* 0x001fe20001000000 */
[----:B------:R-:W-:Y:S01]  /*e440*/  FMUL.FTZ R33, R42, UR4 ;  /* 0x000000042a217c20 */ /* 0x000fe20008410000 */
[----:B------:R-:W-:Y:S01]  /*e450*/  FMNMX.FTZ R61, R58, R59, !PT ;  /* 0x0000003b3a3d7209 */ /* 0x000fe20007810000 */
[----:B------:R-:W-:Y:S01]  /*e460*/  MUFU.TANH R25, R25 ;  /* 0x0000001900197308 */ /* 0x000fe20000002400 */
[----:B------:R-:W-:Y:S02]  /*e470*/  ISETP.GT.AND P2, PT, R50, 0x50, PT ;  /* 0x000000503200780c */ /* 0x000fe40003f44270 */
[----:B--2---:R-:W-:-:S02]  /*e480*/  FSEL R62, R62, -INF , P1 ;  /* 0xff8000003e3e7808 */ /* 0x004fc40000800000 */
[----:B------:R-:W-:-:S03]  /*e490*/  FMNMX.FTZ R61, R64, R61, !PT ;  /* 0x0000003d403d7209 */ /* 0x000fc60007810000 */
[----:B------:R-:W0:Y:S01]  /*e4a0*/  MUFU.TANH R29, R29 ;  /* 0x0000001d001d7308 */ /* 0x000e220000002400 */
[----:B------:R-:W-:Y:S02]  /*e4b0*/  ISETP.GT.AND P1, PT, R50, 0x51, PT ;  /* 0x000000513200780c */ /* 0x000fe40003f24270 */
[----:B---3--:R-:W-:Y:S02]  /*e4c0*/  FSEL R142, R14, -INF , P2 ;  /* 0xff8000000e8e7808 */ /* 0x008fe40001000000 */
[----:B------:R-:W-:-:S03]  /*e4d0*/  FMNMX.FTZ R61, R62, R61, !PT ;  /* 0x0000003d3e3d7209 */ /* 0x000fc60007810000 */
[----:B------:R-:W2:Y:S01]  /*e4e0*/  MUFU.TANH R33, R33 ;  /* 0x0000002100217308 */ /* 0x000ea20000002400 */
[-CC-:B------:R-:W-:Y:S01]  /*e4f0*/  FFMA.FTZ R104, R104, R21.reuse, -R31.reuse ;  /* 0x0000001568687223 */ /* 0x180fe2000001081f */
[--C-:B------:R-:W-:Y:S01]  /*e500*/  FFMA.FTZ R14, R110, R21, -R31.reuse ;  /* 0x000000156e0e7223 */ /* 0x100fe2000001081f */
[----:B------:R-:W-:Y:S01]  /*e510*/  ISETP.GT.AND P2, PT, R50, 0x58, PT ;  /* 0x000000583200780c */ /* 0x000fe20003f44270 */
[----:B------:R-:W-:Y:S01]  /*e520*/  FMUL.FTZ R42, R47, UR4 ;  /* 0x000000042f2a7c20 */ /* 0x000fe20008410000 */
[----:B-1----:R-:W-:Y:S02]  /*e530*/  FSEL R110, R15, -INF , P1 ;  /* 0xff8000000f6e7808 */ /* 0x002fe40000800000 */
[----:B------:R-:W-:Y:S01]  /*e540*/  FMNMX.FTZ R61, R142, R61, !PT ;  /* 0x0000003d8e3d7209 */ /* 0x000fe20007810000 */
[----:B------:R-:W1:Y:S01]  /*e550*/  MUFU.TANH R37, R37 ;  /* 0x0000002500257308 */ /* 0x000e620000002400 */
[----:B------:R-:W-:Y:S01]  /*e560*/  ISETP.GT.AND P1, PT, R50, 0x59, PT ;  /* 0x000000593200780c */ /* 0x000fe20003f24270 */
[----:B------:R-:W-:Y:S01]  /*e570*/  FMUL.FTZ R34, R34, UR4 ;  /* 0x0000000422227c20 */ /* 0x000fe20008410000 */
[----:B------:R-:W-:Y:S01]  /*e580*/  FMNMX.FTZ R61, R110, R61, !PT ;  /* 0x0000003d6e3d7209 */ /* 0x000fe20007810000 */
[----:B------:R-:W-:-:S04]  /*e590*/  FFMA.FTZ R66, R106, R21, -R31 ;  /* 0x000000156a427223 */ /* 0x000fc8000001081f */
[----:B------:R-:W3:Y:S01]  /*e5a0*/  MUFU.TANH R41, R41 ;  /* 0x0000002900297308 */ /* 0x000ee20000002400 */
[----:B0-----:R-:W-:Y:S01]  /*e5b0*/  FSEL R106, R29, -INF , P1 ;  /* 0xff8000001d6a7808 */ /* 0x001fe20000800000 */
[----:B------:R-:W-:-:S06]  /*e5c0*/  FMUL.FTZ R35, R35, UR4 ;  /* 0x0000000423237c20 */ /* 0x000fcc0008410000 */
[----:B------:R0:W-:Y:S01]  /*e5d0*/  MUFU.EX2 R57, R104 ;  /* 0x0000006800397308 */ /* 0x0001e20000000800 */
[----:B------:R-:W-:Y:S01]  /*e5e0*/  FFMA.FTZ R15, R112, R21, -R31 ;  /* 0x00000015700f7223 */ /* 0x000fe2000001081f */
[----:B0-----:R-:W-:-:S06]  /*e5f0*/  FSEL R104, R25, -INF , P2 ;  /* 0xff80000019687808 */ /* 0x001fcc0001000000 */
[----:B------:R-:W0:Y:S01]  /*e600*/  MUFU.TANH R42, R42 ;  /* 0x0000002a002a7308 */ /* 0x000e220000002400 */
[----:B------:R-:W-:Y:S02]  /*e610*/  ISETP.GT.AND P2, PT, R50, 0x60, PT ;  /* 0x000000603200780c */ /* 0x000fe40003f44270 */
[----:B------:R-:W-:Y:S01]  /*e620*/  FMNMX.FTZ R61, R104, R61, !PT ;  /* 0x0000003d683d7209 */ /* 0x000fe20007810000 */
[----:B------:R-:W-:Y:S01]  /*e630*/  FMUL.FTZ R38, R38, UR4 ;  /* 0x0000000426267c20 */ /* 0x000fe20008410000 */
[----:B------:R-:W-:Y:S02]  /*e640*/  ISETP.GT.AND P1, PT, R50, 0x61, PT ;  /* 0x000000613200780c */ /* 0x000fe40003f24270 */
[----:B--2---:R-:W-:Y:S01]  /*e650*/  FSEL R112, R33, -INF , P2 ;  /* 0xff80000021707808 */ /* 0x004fe20001000000 */
[----:B------:R-:W2:Y:S01]  /*e660*/  MUFU.TANH R34, R34 ;  /* 0x0000002200227308 */ /* 0x000ea20000002400 */
[----:B------:R-:W-:Y:S01]  /*e670*/  FMNMX.FTZ R61, R106, R61, !PT ;  /* 0x0000003d6a3d7209 */ /* 0x000fe20007810000 */
[----:B------:R-:W-:Y:S01]  /*e680*/  FFMA.FTZ R25, R32, R21, -R31 ;  /* 0x0000001520197223 */ /* 0x000fe2000001081f */
[----:B------:R-:W-:Y:S01]  /*e690*/  ISETP.GT.AND P2, PT, R50, 0x68, PT ;  /* 0x000000683200780c */ /* 0x000fe20003f44270 */
[----:B------:R-:W-:Y:S01]  /*e6a0*/  FMUL.FTZ R39, R39, UR4 ;  /* 0x0000000427277c20 */ /* 0x000fe20008410000 */
[----:B-1----:R-:W-:-:S02]  /*e6b0*/  FSEL R32, R37, -INF , P1 ;  /* 0xff80000025207808 */ /* 0x002fc40000800000 */
[----:B------:R-:W-:Y:S01]  /*e6c0*/  FMNMX.FTZ R61, R112, R61, !PT ;  /* 0x0000003d703d7209 */ /* 0x000fe20007810000 */
[----:B------:R-:W1:Y:S01]  /*e6d0*/  MUFU.TANH R35, R35 ;  /* 0x0000002300237308 */ /* 0x000e620000002400 */
[----:B------:R-:W-:Y:S01]  /*e6e0*/  ISETP.GT.AND P1, PT, R50, 0x69, PT ;  /* 0x000000693200780c */ /* 0x000fe20003f24270 */
[----:B------:R-:W-:Y:S01]  /*e6f0*/  FMUL.FTZ R26, R26, UR4 ;  /* 0x000000041a1a7c20 */ /* 0x000fe20008410000 */
[----:B---3--:R-:W-:Y:S02]  /*e700*/  FSEL R146, R41, -INF , P2 ;  /* 0xff80000029927808 */ /* 0x008fe40001000000 */
[----:B------:R-:W-:-:S03]  /*e710*/  FMNMX.FTZ R61, R32, R61, !PT ;  /* 0x0000003d203d7209 */ /* 0x000fc60007810000 */
[----:B------:R-:W3:Y:S01]  /*e720*/  MUFU.TANH R38, R38 ;  /* 0x0000002600267308 */ /* 0x000ee20000002400 */
[----:B------:R-:W-:Y:S01]  /*e730*/  ISETP.GT.AND P2, PT, R50, 0x70, PT ;  /* 0x000000703200780c */ /* 0x000fe20003f44270 */
[----:B------:R-:W-:Y:S01]  /*e740*/  FMUL.FTZ R27, R27, UR4 ;  /* 0x000000041b1b7c20 */ /* 0x000fe20008410000 */
        /* <DEDUP_REMOVED lines=8> */
[----:B-1----:R-:W-:Y:S02]  /*e7d0*/  FSEL R150, R35, -INF , P1 ;  /* 0xff80000023967808 */ /* 0x002fe40000800000 */
[----:B------:R-:W-:-:S03]  /*e7e0*/  FMNMX.FTZ R61, R34, R61, !PT ;  /* 0x0000003d223d7209 */ /* 0x000fc60007810000 */
[----:B------:R-:W1:Y:S01]  /*e7f0*/  MUFU.TANH R27, R27 ;  /* 0x0000001b001b7308 */ /* 0x000e620000002400 */
[----:B------:R-:W-:Y:S02]  /*e800*/  ISETP.GT.AND P1, PT, R50, 0x79, PT ;  /* 0x000000793200780c */ /* 0x000fe40003f24270 */
[----:B---3--:R-:W-:Y:S02]  /*e810*/  FSEL R152, R38, -INF , P2 ;  /* 0xff80000026987808 */ /* 0x008fe40001000000 */
[----:B------:R-:W-:-:S03]  /*e820*/  FMNMX.FTZ R61, R150, R61, !PT ;  /* 0x0000003d963d7209 */ /* 0x000fc60007810000 */
[----:B------:R-:W3:Y:S01]  /*e830*/  MUFU.TANH R43, R43 ;  /* 0x0000002b002b7308 */ /* 0x000ee20000002400 */
[----:B------:R-:W-:Y:S02]  /*e840*/  ISETP.GT.AND P2, PT, R50, 0x80, PT ;  /* 0x000000803200780c */ /* 0x000fe40003f44270 */
[----:B0-----:R-:W-:Y:S02]  /*e850*/  FSEL R154, R39, -INF , P1 ;  /* 0xff800000279a7808 */ /* 0x001fe40000800000 */
[----:B------:R-:W-:-:S03]  /*e860*/  FMNMX.FTZ R61, R152, R61, !PT ;  /* 0x0000003d983d7209 */ /* 0x000fc60007810000 */
[----:B------:R-:W0:Y:S01]  /*e870*/  MUFU.TANH R45, R45 ;  /* 0x0000002d002d7308 */ /* 0x000e220000002400 */
[----:B------:R-:W-:Y:S02]  /*e880*/  ISETP.GT.AND P1, PT, R50, 0x81, PT ;  /* 0x000000813200780c */ /* 0x000fe40003f24270 */
[----:B--2---:R-:W-:Y:S02]  /*e890*/  FSEL R156, R26, -INF , P2 ;  /* 0xff8000001a9c7808 */ /* 0x004fe40001000000 */
[----:B------:R-:W-:Y:S02]  /*e8a0*/  FMNMX.FTZ R61, R154, R61, !PT ;  /* 0x0000003d9a3d7209 */ /* 0x000fe40007810000 */
[----:B------:R-:W-:Y:S02]  /*e8b0*/  ISETP.GT.AND P2, PT, R50, 0x88, PT ;  /* 0x000000883200780c */ /* 0x000fe40003f44270 */
[----:B-1----:R-:W-:Y:S02]  /*e8c0*/  FSEL R29, R27, -INF , P1 ;  /* 0xff8000001b1d7808 */ /* 0x002fe40000800000 */
[----:B------:R-:W-:-:S02]  /*e8d0*/  FMNMX.FTZ R26, R156, R61, !PT ;  /* 0x0000003d9c1a7209 */ /* 0x000fc40007810000 */
[----:B------:R-:W-:Y:S02]  /*e8e0*/  ISETP.GT.AND P1, PT, R50, 0x89, PT ;  /* 0x000000893200780c */ /* 0x000fe40003f24270 */
[----:B---3--:R-:W-:Y:S02]  /*e8f0*/  FSEL R33, R43, -INF , P2 ;  /* 0xff8000002b217808 */ /* 0x008fe40001000000 */
[----:B------:R-:W-:Y:S01]  /*e900*/  FMNMX.FTZ R26, R29, R26, !PT ;  /* 0x0000001a1d1a7209 */ /* 0x000fe20007810000 */
[----:B------:R1:W-:Y:S01]  /*e910*/  MUFU.EX2 R37, R25 ;  /* 0x0000001900257308 */ /* 0x0003e20000000800 */
[----:B------:R-:W-:Y:S01]  /*e920*/  FFMA.FTZ R67, R36, R21, -R31 ;  /* 0x0000001524437223 */ /* 0x000fe2000001081f */
[----:B0-----:R-:W-:Y:S02]  /*e930*/  FSEL R36, R45, -INF , P1 ;  /* 0xff8000002d247808 */ /* 0x001fe40000800000 */
[----:B-1----:R-:W-:-:S04]  /*e940*/  FMNMX.FTZ R25, R33, R26, !PT ;  /* 0x0000001a21197209 */ /* 0x002fc80007810000 */
[----:B------:R-:W-:-:S05]  /*e950*/  FMNMX.FTZ R25, R36, R25, !PT ;  /* 0x0000001924197209 */ /* 0x000fca0007810000 */
[----:B------:R-:W0:Y:S01]  /*e960*/  SHFL.BFLY PT, R26, R25, 0x2, 0x1f ;  /* 0x0c401f00191a7f89 */ /* 0x000e2200000e0000 */
[----:B------:R-:W1:Y:S01]  /*e970*/  S2R R105, SR_TID.X ;  /* 0x0000000000697919 */ /* 0x000e620000002100 */
[----:B0-----:R-:W-:-:S05]  /*e980*/  FMNMX.FTZ R26, R25, R26, !PT ;  /* 0x0000001a191a7209 */ /* 0x001fca0007810000 */
[----:B------:R-:W0:Y:S01]  /*e990*/  SHFL.BFLY PT, R25, R26, 0x1, 0x1f ;  /* 0x0c201f001a197f89 */ /* 0x000e2200000e0000 */
        /* <DEDUP_REMOVED lines=13> */
[-CC-:B--2---:R-:W-:Y:S01]  /*ea70*/  FFMA.FTZ R44, R118, R21.reuse, -R31.reuse ;  /* 0x00000015762c7223 */ /* 0x184fe2000001081f */
[--C-:B------:R-:W-:Y:S01]  /*ea80*/  FFMA.FTZ R116, R128, R21, -R31.reuse ;  /* 0x0000001580747223 */ /* 0x100fe2000001081f */
[----:B0-----:R-:W-:Y:S01]  /*ea90*/  FMNMX.FTZ R74, R26, R25, !PT ;  /* 0x000000191a4a7209 */ /* 0x001fe20007810000 */
[----:B---3--:R-:W-:-:S03]  /*eaa0*/  FFMA.FTZ R114, R122, R21, -R31 ;  /* 0x000000157a727223 */ /* 0x008fc6000001081f */
[C---:B------:R-:W-:Y:S01]  /*eab0*/  FSETP.NEU.FTZ.AND P1, PT, R74.reuse, -INF , PT ;  /* 0xff8000004a00780b */ /* 0x040fe20003f3d000 */
        /* <DEDUP_REMOVED lines=9> */
[----:B------:R-:W-:-:S02]  /*eb50*/  FSEL R31, R24, RZ, P1 ;  /* 0x000000ff181f7208 */ /* 0x000fc40000800000 */
[----:B-1----:R-:W-:-:S03]  /*eb60*/  LOP3.LUT R95, R105, 0x7f, RZ, 0xc0, !PT ;  /* 0x0000007f695f7812 */ /* 0x002fc600078ec0ff */
[-CC-:B------:R-:W-:Y:S01]  /*eb70*/  FFMA.FTZ R25, R88, R21.reuse, -R31.reuse ;  /* 0x0000001558197223 */ /* 0x180fe2000001081f */
[-CC-:B------:R-:W-:Y:S01]  /*eb80*/  FFMA.FTZ R88, R90, R21.reuse, -R31.reuse ;  /* 0x000000155a587223 */ /* 0x180fe2000001081f */
[----:B------:R-:W-:Y:S01]  /*eb90*/  ISETP.NE.AND P1, PT, R95, RZ, PT ;  /* 0x000000ff5f00720c */ /* 0x000fe20003f25270 */
[-C--:B------:R-:W-:Y:S01]  /*eba0*/  FFMA.FTZ R27, R92, R21.reuse, -R31 ;  /* 0x000000155c1b7223 */ /* 0x080fe2000001081f */
[----:B------:R-:W-:Y:S01]  /*ebb0*/  IMAD.IADD R24, R101, 0x1, -R103 ;  /* 0x0000000165187824 */ /* 0x000fe200078e0a67 */
[----:B------:R-:W-:Y:S01]  /*ebc0*/  MUFU.EX2 R30, R30 ;  /* 0x0000001e001e7308 */ /* 0x000fe20000000800 */
[----:B------:R-:W-:Y:S02]  /*ebd0*/  FFMA.FTZ R90, R80, R21, -R31 ;  /* 0x00000015505a7223 */ /* 0x000fe4000001081f */
[----:B------:R-:W-:-:S05]  /*ebe0*/  IMAD R24, R99, 0xc0, R24 ;  /* 0x000000c063187824 */ /* 0x000fca00078e0218 */
[----:B------:R-:W0:Y:S01]  /*ebf0*/  MUFU.EX2 R47, R47 ;  /* 0x0000002f002f7308 */ /* 0x000e220000000800 */
[----:B------:R-:W-:Y:S01]  /*ec00*/  FFMA.FTZ R77, R94, R21, -R31 ;  /* 0x000000155e4d7223 */ /* 0x000fe2000001081f */
[----:B------:R-:W-:-:S06]  /*ec10*/  IMAD.HI R26, R24, 0x38e38e39, RZ ;  /* 0x38e38e39181a7827 */ /* 0x000fcc00078e02ff */
[----:B------:R-:W-:Y:S08]  /*ec20*/  MUFU.EX2 R25, R25 ;  /* 0x0000001900197308 */ /* 0x000ff00000000800 */
[----:B------:R-:W1:Y:S01]  /*ec30*/  MUFU.EX2 R88, R88 ;  /* 0x0000005800587308 */ /* 0x000e620000000800 */
[----:B------:R-:W-:-:S07]  /*ec40*/  @!P1 VIADD R0, R0, 0x31c40 ;  /* 0x00031c4000009836 */ /* 0x000fce0000000000 */
[----:B------:R-:W2:Y:S01]  /*ec50*/  MUFU.EX2 R46, R46 ;  /* 0x0000002e002e7308 */ /* 0x000ea20000000800 */
[----:B------:R-:W-:-:S07]  /*ec60*/  FFMA.FTZ R82, R82, R21, -R31 ;  /* 0x0000001552527223 */ /* 0x000fce000001081f */
[----:B------:R-:W3:Y:S01]  /*ec70*/  MUFU.EX2 R27, R27 ;  /* 0x0000001b001b7308 */ /* 0x000ee20000000800 */
[----:B------:R-:W-:-:S07]  /*ec80*/  SHF.R.U32.HI R85, RZ, 0x1f, R26 ;  /* 0x0000001fff557819 */ /* 0x000fce000001161a */
[----:B------:R-:W4:Y:S01]  /*ec90*/  MUFU.EX2 R49, R49 ;  /* 0x0000003100317308 */ /* 0x000f220000000800 */
[----:B------:R-:W-:Y:S01]  /*eca0*/  FFMA.FTZ R28, R84, R21, -R31 ;  /* 0x00000015541c7223 */ /* 0x000fe2000001081f */
[----:B------:R-:W-:-:S06]  /*ecb0*/  @!P1 PRMT R24, RZ, 0x654, R0 ;  /* 0x00000654ff189816 */ /* 0x000fcc0000000000 */
[----:B------:R-:W4:Y:S01]  /*ecc0*/  MUFU.EX2 R90, R90 ;  /* 0x0000005a005a7308 */ /* 0x000f220000000800 */
[----:B------:R-:W-:Y:S01]  /*ecd0*/  LEA.HI.SX32 R0, R26, R85, 0x1b ;  /* 0x000000551a007211 */ /* 0x000fe200078fdaff */
[----:B0-----:R-:W-:-:S06]  /*ece0*/  FADD.FTZ R85, R30, R47 ;  /* 0x0000002f1e557221 */ /* 0x001fcc0000010000 */
[----:B------:R-:W0:Y:S01]  /*ecf0*/  MUFU.EX2 R48, R48 ;  /* 0x0000003000307308 */ /* 0x000e220000000800 */
[----:B-1----:R-:W-:Y:S01]  /*ed00*/  FADD.FTZ R26, R25, R88 ;  /* 0x00000058191a7221 */ /* 0x002fe20000010000 */
[-CC-:B------:R-:W-:Y:S01]  /*ed10*/  FFMA.FTZ R83, R86, R21.reuse, -R31.reuse ;  /* 0x0000001556537223 */ /* 0x180fe2000001081f */
[----:B------:R-:W-:-:S05]  /*ed20*/  FFMA.FTZ R39, R64, R21, -R31 ;  /* 0x0000001540277223 */ /* 0x000fca000001081f */
[----:B------:R-:W1:Y:S01]  /*ed30*/  MUFU.EX2 R77, R77 ;  /* 0x0000004d004d7308 */ /* 0x000e620000000800 */
[----:B--2---:R-:W-:Y:S01]  /*ed40*/  FADD.FTZ R64, R46, R85 ;  /* 0x000000552e407221 */ /* 0x004fe20000010000 */
[----:B---3--:R-:W-:-:S06]  /*ed50*/  FADD.FTZ R85, R27, R26 ;  /* 0x0000001a1b557221 */ /* 0x008fcc0000010000 */
[----:B------:R-:W2:Y:S01]  /*ed60*/  MUFU.EX2 R51, R51 ;  /* 0x0000003300337308 */ /* 0x000ea20000000800 */
[----:B------:R-:W-:Y:S01]  /*ed70*/  FFMA.FTZ R75, R96, R21, -R31 ;  /* 0x00000015604b7223 */ /* 0x000fe2000001081f */
[----:B------:R3:W-:Y:S06]  /*ed80*/  @!P1 SYNCS.ARRIVE.TRANS64.RED.A1T0 RZ, [R24+URZ], RZ ;  /* 0x000000ff18ff99a7 */ /* 0x0007ec000810043f */
[----:B------:R-:W2:Y:S01]  /*ed90*/  MUFU.EX2 R82, R82 ;  /* 0x0000005200527308 */ /* 0x000ea20000000800 */
[----:B----4-:R-:W-:Y:S01]  /*eda0*/  FADD.FTZ R87, R49, R64 ;  /* 0x0000004031577221 */ /* 0x010fe20000010000 */
[----:B---3--:R-:W-:-:S06]  /*edb0*/  F2FP.F16.F32.PACK_AB R24, R47, R30 ;  /* 0x0000001e2f18723e */ /* 0x008fcc00000000ff */
[----:B------:R-:W3:Y:S01]  /*edc0*/  MUFU.EX2 R52, R52 ;  /* 0x0000003400347308 */ /* 0x000ee20000000800 */
[----:B------:R-:W-:Y:S01]  /*edd0*/  FADD.FTZ R30, R90, R85 ;  /* 0x000000555a1e7221 */ /* 0x000fe20000010000 */
[----:B------:R-:W-:-:S06]  /*ede0*/  FFMA.FTZ R80, R72, R21, -R31 ;  /* 0x0000001548507223 */ /* 0x000fcc000001081f */
[----:B------:R-:W4:Y:S01]  /*edf0*/  MUFU.EX2 R28, R28 ;  /* 0x0000001c001c7308 */ /* 0x000f220000000800 */
[-CC-:B------:R-:W-:Y:S01]  /*ee00*/  FFMA.FTZ R73, R76, R21.reuse, -R31.reuse ;  /* 0x000000154c497223 */ /* 0x180fe2000001081f */
[----:B------:R-:W-:Y:S01]  /*ee10*/  FFMA.FTZ R76, R78, R21, -R31 ;  /* 0x000000154e4c7223 */ /* 0x000fe2000001081f */
[----:B0-----:R-:W-:-:S05]  /*ee20*/  FADD.FTZ R78, R48, R87 ;  /* 0x00000057304e7221 */ /* 0x001fca0000010000 */
[----:B------:R-:W0:Y:S01]  /*ee30*/  MUFU.EX2 R83, R83 ;  /* 0x0000005300537308 */ /* 0x000e220000000800 */
[----:B-1----:R-:W-:Y:S01]  /*ee40*/  FADD.FTZ R89, R77, R30 ;  /* 0x0000001e4d597221 */ /* 0x002fe20000010000 */
[----:B--2---:R-:W-:-:S06]  /*ee50*/  FADD.FTZ R91, R51, R78 ;  /* 0x0000004e335b7221 */ /* 0x004fcc0000010000 */
[----:B------:R-:W1:Y:S01]  /*ee60*/  MUFU.EX2 R75, R75 ;  /* 0x0000004b004b7308 */ /* 0x000e620000000800 */
[----:B------:R-:W-:Y:S01]  /*ee70*/  FADD.FTZ R89, R82, R89 ;  /* 0x0000005952597221 */ /* 0x000fe20000010000 */
[----:B------:R-:W-:Y:S01]  /*ee80*/  FFMA.FTZ R85, R32, R21, -R31 ;  /* 0x0000001520557223 */ /* 0x000fe2000001081f */
[----:B---3--:R-:W-:-:S05]  /*ee90*/  FADD.FTZ R30, R52, R91 ;  /* 0x0000005b341e7221 */ /* 0x008fca0000010000 */
[----:B------:R-:W2:Y:S01]  /*eea0*/  MUFU.EX2 R40, R40 ;  /* 0x0000002800287308 */ /* 0x000ea20000000800 */
[----:B----4-:R-:W-:Y:S01]  /*eeb0*/  FADD.FTZ R32, R28, R89 ;  /* 0x000000591c207221 */ /* 0x010fe20000010000 */
[----:B------:R-:W-:-:S06]  /*eec0*/  FFMA.FTZ R72, R98, R21, -R31 ;  /* 0x0000001562487223 */ /* 0x000fcc000001081f */
[----:B------:R-:W3:Y:S01]  /*eed0*/  MUFU.EX2 R80, R80 ;  /* 0x0000005000507308 */ /* 0x000ee20000000800 */
[----:B------:R-:W-:Y:S01]  /*eee0*/  FADD.FTZ R30, R53, R30 ;  /* 0x0000001e351e7221 */ /* 0x000fe20000010000 */
[----:B0-----:R-:W-:-:S06]  /*eef0*/  FADD.FTZ R32, R83, R32 ;  /* 0x0000002053207221 */ /* 0x001fcc0000010000 */
[----:B------:R-:W0:Y:S01]  /*ef00*/  MUFU.EX2 R73, R73 ;  /* 0x0000004900497308 */ /* 0x000e220000000800 */
[----:B------:R-:W-:Y:S01]  /*ef10*/  FFMA.FTZ R81, R100, R21, -R31 ;  /* 0x0000001564517223 */ /* 0x000fe2000001081f */
[----:B------:R-:W-:-:S06]  /*ef20*/  FADD.FTZ R89, R55, R30 ;  /* 0x0000001e37597221 */ /* 0x000fcc0000010000 */
[----:B------:R-:W4:Y:S01]  /*ef30*/  MUFU.EX2 R66, R66 ;  /* 0x0000004200427308 */ /* 0x000f220000000800 */
[----:B-1----:R-:W-:Y:S01]  /*ef40*/  FADD.FTZ R91, R75, R32 ;  /* 0x000000204b5b7221 */ /* 0x002fe20000010000 */
[----:B------:R-:W-:-:S06]  /*ef50*/  FFMA.FTZ R35, R68, R21, -R31 ;  /* 0x0000001544237223 */ /* 0x000fcc000001081f */
[----:B------:R-:W1:Y:S01]  /*ef60*/  MUFU.EX2 R76, R76 ;  /* 0x0000004c004c7308 */ /* 0x000e620000000800 */
[----:B--2---:R-:W-:Y:S01]  /*ef70*/  FADD.FTZ R30, R40, R89 ;  /* 0x00000059281e7221 */ /* 0x004fe20000010000 */
[----:B---3--:R-:W-:-:S06]  /*ef80*/  FADD.FTZ R32, R80, R91 ;  /* 0x0000005b50207221 */ /* 0x008fcc0000010000 */
[----:B------:R-:W2:Y:S01]  /*ef90*/  MUFU.EX2 R56, R56 ;  /* 0x0000003800387308 */ /* 0x000ea20000000800 */
[----:B------:R-:W-:-:S07]  /*efa0*/  FFMA.FTZ R70, R70, R21, -R31 ;  /* 0x0000001546467223 */ /* 0x000fce000001081f */
[----:B------:R-:W3:Y:S01]  /*efb0*/  MUFU.EX2 R72, R72 ;  /* 0x0000004800487308 */ /* 0x000ee20000000800 */
[-CC-:B------:R-:W-:Y:S01]  /*efc0*/  FFMA.FTZ R78, R29, R21.reuse, -R31.reuse ;  /* 0x000000151d4e7223 */ /* 0x180fe2000001081f */
[----:B------:R-:W-:Y:S01]  /*efd0*/  FADD.FTZ R29, R57, R30 ;  /* 0x0000001e391d7221 */ /* 0x000fe20000010000 */
[----:B------:R-:W-:-:S05]  /*efe0*/  FFMA.FTZ R84, R33, R21, -R31 ;  /* 0x0000001521547223 */ /* 0x000fca000001081f */
[----:B------:R-:W3:Y:S01]  /*eff0*/  MUFU.EX2 R81, R81 ;  /* 0x0000005100517308 */ /* 0x000ee20000000800 */
[----:B0-----:R-:W-:Y:S01]  /*f000*/  FADD.FTZ R33, R73, R32 ;  /* 0x0000002049217221 */ /* 0x001fe20000010000 */
[----:B------:R-:W-:Y:S01]  /*f010*/  FFMA.FTZ R68, R102, R21, -R31 ;  /* 0x0000001566447223 */ /* 0x000fe2000001081f */
[----:B----4-:R-:W-:-:S05]  /*f020*/  FADD.FTZ R29, R66, R29 ;  /* 0x0000001d421d7221 */ /* 0x010fca0000010000 */
[----:B------:R-:W0:Y:S01]  /*f030*/  MUFU.EX2 R14, R14 ;  /* 0x0000000e000e7308 */ /* 0x000e220000000800 */
[----:B-1----:R-:W-:Y:S01]  /*f040*/  FADD.FTZ R33, R76, R33 ;  /* 0x000000214c217221 */ /* 0x002fe20000010000 */
[----:B------:R-:W-:-:S06]  /*f050*/  FFMA.FTZ R79, R58, R21, -R31 ;  /* 0x000000153a4f7223 */ /* 0x000fcc000001081f */
[----:B------:R-:W1:Y:S01]  /*f060*/  MUFU.EX2 R35, R35 ;  /* 0x0000002300237308 */ /* 0x000e620000000800 */
[----:B--2---:R-:W-:Y:S01]  /*f070*/  FADD.FTZ R30, R56, R29 ;  /* 0x0000001d381e7221 */ /* 0x004fe20000010000 */
[----:B---3--:R-:W-:-:S06]  /*f080*/  FADD.FTZ R32, R72, R33 ;  /* 0x0000002148207221 */ /* 0x008fcc0000010000 */
[----:B------:R-:W2:Y:S08]  /*f090*/  MUFU.EX2 R15, R15 ;  /* 0x0000000f000f7308 */ /* 0x000eb00000000800 */
[----:B------:R-:W3:Y:S01]  /*f0a0*/  MUFU.EX2 R70, R70 ;  /* 0x0000004600467308 */ /* 0x000ee20000000800 */
[----:B------:R-:W-:Y:S01]  /*f0b0*/  FADD.FTZ R29, R59, R30 ;  /* 0x0000001e3b1d7221 */ /* 0x000fe20000010000 */
[----:B------:R-:W-:-:S06]  /*f0c0*/  FADD.FTZ R32, R81, R32 ;  /* 0x0000002051207221 */ /* 0x000fcc0000010000 */
[----:B------:R-:W4:Y:S01]  /*f0d0*/  MUFU.EX2 R68, R68 ;  /* 0x0000004400447308 */ /* 0x000f220000000800 */
[-CC-:B------:R-:W-:Y:S01]  /*f0e0*/  FFMA.FTZ R58, R62, R21.reuse, -R31.reuse ;  /* 0x000000153e3a7223 */ /* 0x180fe2000001081f */
[----:B------:R-:W-:Y:S01]  /*f0f0*/  F2FP.F16.F32.PACK_AB R26, R49, R46 ;  /* 0x0000002e311a723e */ /* 0x000fe200000000ff */
[-CC-:B------:R-:W-:Y:S01]  /*f100*/  FFMA.FTZ R62, R142, R21.reuse, -R31.reuse ;  /* 0x000000158e3e7223 */ /* 0x180fe2000001081f */
[----:B------:R-:W-:-:S04]  /*f110*/  FFMA.FTZ R110, R110, R21, -R31 ;  /* 0x000000156e6e7223 */ /* 0x000fc8000001081f */
[----:B------:R-:W4:Y:S01]  /*f120*/  MUFU.EX2 R79, R79 ;  /* 0x0000004f004f7308 */ /* 0x000f220000000800 */
        /* <DEDUP_REMOVED lines=8> */
[-CC-:B------:R-:W-:Y:S01]  /*f1b0*/  FFMA.FTZ R152, R152, R21.reuse, -R31.reuse ;  /* 0x0000001598987223 */ /* 0x180fe2000001081f */
[-CC-:B------:R-:W-:Y:S01]  /*f1c0*/  FFMA.FTZ R154, R154, R21.reuse, -R31.reuse ;  /* 0x000000159a9a7223 */ /* 0x180fe2000001081f */
[-CC-:B------:R-:W-:Y:S01]  /*f1d0*/  FFMA.FTZ R156, R156, R21.reuse, -R31.reuse ;  /* 0x000000159c9c7223 */ /* 0x180fe2000001081f */
[----:B------:R-:W-:Y:S01]  /*f1e0*/  FFMA.FTZ R86, R36, R21, -R31 ;  /* 0x0000001524567223 */ /* 0x000fe2000001081f */
[----:B0-----:R-:W-:Y:S01]  /*f1f0*/  FADD.FTZ R30, R14, R29 ;  /* 0x0000001d0e1e7221 */ /* 0x001fe20000010000 */
[----:B-1----:R-:W-:-:S02]  /*f200*/  FADD.FTZ R31, R35, R32 ;  /* 0x00000020231f7221 */ /* 0x002fc40000010000 */
[----:B------:R-:W0:Y:S01]  /*f210*/  MUFU.EX2 R39, R39 ;  /* 0x0000002700277308 */ /* 0x000e220000000800 */
[----:B--2---:R-:W-:Y:S01]  /*f220*/  FADD.FTZ R30, R15, R30 ;  /* 0x0000001e0f1e7221 */ /* 0x004fe20000010000 */
[----:B------:R-:W-:Y:S01]  /*f230*/  F2FP.F16.F32.PACK_AB R25, R88, R25 ;  /* 0x000000195819723e */ /* 0x000fe200000000ff */
[----:B---3--:R-:W-:Y:S01]  /*f240*/  FADD.FTZ R31, R70, R31 ;  /* 0x0000001f461f7221 */ /* 0x008fe20000010000 */
[----:B------:R-:W-:-:S04]  /*f250*/  F2FP.F16.F32.PACK_AB R27, R90, R27 ;  /* 0x0000001b5a1b723e */ /* 0x000fc800000000ff */
[----:B------:R-:W1:Y:S01]  /*f260*/  MUFU.EX2 R38, R38 ;  /* 0x0000002600267308 */ /* 0x000e620000000800 */
[----:B------:R-:W-:Y:S01]  /*f270*/  FADD.FTZ R33, R37, R30 ;  /* 0x0000001e25217221 */ /* 0x000fe20000010000 */
[----:B----4-:R-:W-:-:S06]  /*f280*/  FADD.FTZ R36, R68, R31 ;  /* 0x0000001f44247221 */ /* 0x010fcc0000010000 */
[----:B------:R-:W2:Y:S01]  /*f290*/  MUFU.EX2 R58, R58 ;  /* 0x0000003a003a7308 */ /* 0x000ea20000000800 */
[----:B------:R3:W-:Y:S01]  /*f2a0*/  STSM.16.M88.4 [R17+0x24300], R24 ;  /* 0x0243001811007844 */ /* 0x0007e20000000200 */
[----:B------:R-:W-:-:S06]  /*f2b0*/  FADD.FTZ R36, R79, R36 ;  /* 0x000000244f247221 */ /* 0x000fcc0000010000 */
[----:B------:R-:W-:Y:S08]  /*f2c0*/  MUFU.EX2 R44, R44 ;  /* 0x0000002c002c7308 */ /* 0x000ff00000000800 */
[----:B------:R-:W4:Y:S01]  /*f2d0*/  MUFU.EX2 R62, R62 ;  /* 0x0000003e003e7308 */ /* 0x000f220000000800 */
[----:B---3--:R-:W-:Y:S01]  /*f2e0*/  F2FP.F16.F32.PACK_AB R24, R51, R48 ;  /* 0x000000303318723e */ /* 0x008fe200000000ff */
[----:B------:R-:W-:Y:S01]  /*f2f0*/  FADD.FTZ R48, R42, R33 ;  /* 0x000000212a307221 */ /* 0x000fe20000010000 */
[----:B------:R-:W-:-:S05]  /*f300*/  F2FP.F16.F32.PACK_AB R26, R53, R52 ;  /* 0x00000034351a723e */ /* 0x000fca00000000ff */
[----:B------:R-:W-:Y:S01]  /*f310*/  MUFU.EX2 R67, R67 ;  /* 0x0000004300437308 */ /* 0x000fe20000000800 */
[----:B------:R-:W-:Y:S01]  /*f320*/  F2FP.F16.F32.PACK_AB R27, R83, R28 ;  /* 0x0000001c531b723e */ /* 0x000fe200000000ff */
[----:B------:R-:W-:Y:S01]  /*f330*/  FADD.FTZ R53, R41, R48 ;  /* 0x0000003029357221 */ /* 0x000fe20000010000 */
[----:B------:R-:W-:-:S05]  /*f340*/  F2FP.F16.F32.PACK_AB R28, R40, R55 ;  /* 0x00000037281c723e */ /* 0x000fca00000000ff */
[----:B------:R-:W3:Y:S01]  /*f350*/  MUFU.EX2 R47, R110 ;  /* 0x0000006e002f7308 */ /* 0x000ee20000000800 */
[----:B0-----:R-:W-:Y:S01]  /*f360*/  FADD.FTZ R55, R39, R36 ;  /* 0x0000002427377221 */ /* 0x001fe20000010000 */
[----:B-1----:R-:W-:-:S06]  /*f370*/  FADD.FTZ R53, R38, R53 ;  /* 0x0000003526357221 */ /* 0x002fcc0000010000 */
[----:B------:R-:W0:Y:S01]  /*f380*/  MUFU.EX2 R45, R45 ;  /* 0x0000002d002d7308 */ /* 0x000e220000000800 */
[----:B--2---:R-:W-:-:S07]  /*f390*/  FADD.FTZ R55, R58, R55 ;  /* 0x000000373a377221 */ /* 0x004fce0000010000 */
[----:B------:R-:W1:Y:S01]  /*f3a0*/  MUFU.EX2 R46, R46 ;  /* 0x0000002e002e7308 */ /* 0x000e620000000800 */
[----:B----4-:R-:W-:-:S07]  /*f3b0*/  FADD.FTZ R36, R62, R55 ;  /* 0x000000373e247221 */ /* 0x010fce0000010000 */
[----:B------:R-:W2:Y:S08]  /*f3c0*/  MUFU.EX2 R114, R114 ;  /* 0x0000007200727308 */ /* 0x000eb00000000800 */
[----:B------:R-:W4:Y:S08]  /*f3d0*/  MUFU.EX2 R49, R49 ;  /* 0x0000003100317308 */ /* 0x000f300000000800 */
[----:B------:R3:W-:Y:S08]  /*f3e0*/  MUFU.EX2 R40, R34 ;  /* 0x0000002200287308 */ /* 0x0007f00000000800 */
[----:B------:R-:W4:Y:S01]  /*f3f0*/  MUFU.EX2 R60, R60 ;  /* 0x0000003c003c7308 */ /* 0x000f220000000800 */
[----:B---3--:R-:W-:Y:S01]  /*f400*/  F2FP.F16.F32.PACK_AB R34, R15, R14 ;  /* 0x0000000e0f22723e */ /* 0x008fe200000000ff */
[----:B------:R-:W-:Y:S01]  /*f410*/  FADD.FTZ R14, R44, R53 ;  /* 0x000000352c0e7221 */ /* 0x000fe20000010000 */
[----:B------:R-:W-:-:S05]  /*f420*/  FADD.FTZ R53, R47, R36 ;  /* 0x000000242f357221 */ /* 0x000fca0000010000 */
[----:B------:R-:W3:Y:S01]  /*f430*/  MUFU.EX2 R64, R64 ;  /* 0x0000004000407308 */ /* 0x000ee20000000800 */
[----:B------:R-:W-:Y:S01]  /*f440*/  FADD.FTZ R14, R67, R14 ;  /* 0x0000000e430e7221 */ /* 0x000fe20000010000 */
[----:B------:R-:W-:-:S06]  /*f450*/  F2FP.F16.F32.PACK_AB R25, R82, R77 ;  /* 0x0000004d5219723e */ /* 0x000fcc00000000ff */
[----:B------:R-:W3:Y:S01]  /*f460*/  MUFU.EX2 R69, R69 ;  /* 0x0000004500457308 */ /* 0x000ee20000000800 */
[----:B0-----:R-:W-:Y:S01]  /*f470*/  FADD.FTZ R55, R45, R14 ;  /* 0x0000000e2d377221 */ /* 0x001fe20000010000 */
[----:B-1----:R-:W-:-:S06]  /*f480*/  FADD.FTZ R14, R46, R53 ;  /* 0x000000352e0e7221 */ /* 0x002fcc0000010000 */
[----:B------:R-:W0:Y:S01]  /*f490*/  MUFU.EX2 R85, R85 ;  /* 0x0000005500557308 */ /* 0x000e220000000800 */
[----:B------:R4:W-:Y:S01]  /*f4a0*/  STSM.16.M88.4 [R17+0x25b00], R24 ;  /* 0x025b001811007844 */ /* 0x0009e20000000200 */
[----:B--2---:R-:W-:-:S06]  /*f4b0*/  FADD.FTZ R55, R114, R55 ;  /* 0x0000003772377221 */ /* 0x004fcc0000010000 */
[----:B------:R-:W1:Y:S08]  /*f4c0*/  MUFU.EX2 R61, R61 ;  /* 0x0000003d003d7308 */ /* 0x000e700000000800 */
[----:B------:R-:W2:Y:S01]  /*f4d0*/  MUFU.EX2 R87, R87 ;  /* 0x0000005700577308 */ /* 0x000ea20000000800 */
[----:B----4-:R-:W-:Y:S01]  /*f4e0*/  FADD.FTZ R25, R49, R14 ;  /* 0x0000000e31197221 */ /* 0x010fe20000010000 */
[----:B------:R-:W-:-:S06]  /*f4f0*/  FADD.FTZ R14, R60, R55 ;  /* 0x000000373c0e7221 */ /* 0x000fcc0000010000 */
[----:B------:R-:W4:Y:S01]  /*f500*/  MUFU.EX2 R116, R116 ;  /* 0x0000007400747308 */ /* 0x000f220000000800 */
[----:B---3--:R-:W-:-:S07]  /*f510*/  FADD.FTZ R24, R64, R25 ;  /* 0x0000001940187221 */ /* 0x008fce0000010000 */
[----:B------:R-:W3:Y:S01]  /*f520*/  MUFU.EX2 R148, R148 ;  /* 0x0000009400947308 */ /* 0x000ee20000000800 */
[----:B------:R-:W-:Y:S01]  /*f530*/  FADD.FTZ R14, R69, R14 ;  /* 0x0000000e450e7221 */ /* 0x000fe20000010000 */
[----:B0-----:R-:W-:-:S06]  /*f540*/  FADD.FTZ R24, R85, R24 ;  /* 0x0000001855187221 */ /* 0x001fcc0000010000 */
[----:B------:R-:W0:Y:S01]  /*f550*/  MUFU.EX2 R63, R63 ;  /* 0x0000003f003f7308 */ /* 0x000e220000000800 */
[----:B-1----:R-:W-:Y:S01]  /*f560*/  FADD.FTZ R25, R61, R14 ;  /* 0x0000000e3d197221 */ /* 0x002fe20000010000 */
[----:B--2---:R-:W-:-:S06]  /*f570*/  FADD.FTZ R27, R87, R24 ;  /* 0x00000018571b7221 */ /* 0x004fcc0000010000 */
[----:B------:R-:W1:Y:S08]  /*f580*/  MUFU.EX2 R118, R118 ;  /* 0x0000007600767308 */ /* 0x000e700000000800 */
[----:B------:R-:W2:Y:S01]  /*f590*/  MUFU.EX2 R51, R150 ;  /* 0x0000009600337308 */ /* 0x000ea20000000800 */
[----:B----4-:R-:W-:Y:S01]  /*f5a0*/  FADD.FTZ R14, R116, R25 ;  /* 0x00000019740e7221 */ /* 0x010fe20000010000 */
[----:B------:R-:W-:-:S06]  /*f5b0*/  F2FP.F16.F32.PACK_AB R29, R80, R75 ;  /* 0x0000004b501d723e */ /* 0x000fcc00000000ff */
[----:B------:R-:W4:Y:S01]  /*f5c0*/  MUFU.EX2 R65, R65 ;  /* 0x0000004100417308 */ /* 0x000f220000000800 */
[----:B------:R-:W-:Y:S01]  /*f5d0*/  F2FP.F16.F32.PACK_AB R30, R66, R57 ;  /* 0x00000039421e723e */ /* 0x000fe200000000ff */
[----:B---3--:R-:W-:Y:S01]  /*f5e0*/  FADD.FTZ R27, R148, R27 ;  /* 0x0000001b941b7221 */ /* 0x008fe20000010000 */
[----:B------:R-:W-:-:S05]  /*f5f0*/  F2FP.F16.F32.PACK_AB R31, R76, R73 ;  /* 0x000000494c1f723e */ /* 0x000fca00000000ff */
[----:B------:R-:W3:Y:S01]  /*f600*/  MUFU.EX2 R152, R152 ;  /* 0x0000009800987308 */ /* 0x000ee20000000800 */
[----:B------:R-:W-:Y:S02]  /*f610*/  F2FP.F16.F32.PACK_AB R32, R59, R56 ;  /* 0x000000383b20723e */ /* 0x000fe400000000ff */
[----:B------:R-:W-:Y:S02]  /*f620*/  F2FP.F16.F32.PACK_AB R33, R81, R72 ;  /* 0x000000485121723e */ /* 0x000fe400000000ff */
[----:B------:R-:W-:-:S03]  /*f630*/  F2FP.F16.F32.PACK_AB R35, R70, R35 ;  /* 0x000000234623723e */ /* 0x000fc600000000ff */
[----:B------:R-:W3:Y:S01]  /*f640*/  MUFU.EX2 R120, R120 ;  /* 0x0000007800787308 */ /* 0x000ee20000000800 */
[----:B0-----:R-:W-:Y:S01]  /*f650*/  FADD.FTZ R25, R63, R14 ;  /* 0x0000000e3f197221 */ /* 0x001fe20000010000 */
[----:B------:R-:W-:-:S06]  /*f660*/  FADD.FTZ R14, R40, R27 ;  /* 0x0000001b280e7221 */ /* 0x000fcc0000010000 */
[----:B------:R-:W0:Y:S01]  /*f670*/  MUFU.EX2 R15, R154 ;  /* 0x0000009a000f7308 */ /* 0x000e220000000800 */
[----:B------:R4:W-:Y:S01]  /*f680*/  STSM.16.M88.4 [R17+0x27300], R28 ;  /* 0x0273001c11007844 */ /* 0x0009e20000000200 */
[----:B-1----:R-:W-:-:S06]  /*f690*/  FADD.FTZ R26, R118, R25 ;  /* 0x00000019761a7221 */ /* 0x002fcc0000010000 */
[----:B------:R-:W1:Y:S01]  /*f6a0*/  MUFU.EX2 R54, R54 ;  /* 0x0000003600367308 */ /* 0x000e620000000800 */
[----:B------:R3:W-:Y:S01]  /*f6b0*/  STSM.16.M88.4 [R17+0x28b00], R32 ;  /* 0x028b002011007844 */ /* 0x0007e20000000200 */
[----:B------:R-:W-:Y:S01]  /*f6c0*/  F2FP.F16.F32.PACK_AB R36, R42, R37 ;  /* 0x000000252a24723e */ /* 0x000fe200000000ff */
[----:B--2---:R-:W-:-:S05]  /*f6d0*/  FADD.FTZ R27, R51, R14 ;  /* 0x0000000e331b7221 */ /* 0x004fca0000010000 */
[----:B------:R-:W2:Y:S01]  /*f6e0*/  MUFU.EX2 R156, R156 ;  /* 0x0000009c009c7308 */ /* 0x000ea20000000800 */
[----:B------:R-:W-:Y:S02]  /*f6f0*/  F2FP.F16.F32.PACK_AB R38, R38, R41 ;  /* 0x000000292626723e */ /* 0x000fe400000000ff */
[----:B------:R-:W-:Y:S02]  /*f700*/  F2FP.F16.F32.PACK_AB R37, R79, R68 ;  /* 0x000000444f25723e */ /* 0x000fe400000000ff */
[----:B------:R-:W-:-:S03]  /*f710*/  F2FP.F16.F32.PACK_AB R39, R58, R39 ;  /* 0x000000273a27723e */ /* 0x000fc600000000ff */
[----:B------:R-:W2:Y:S01]  /*f720*/  MUFU.EX2 R71, R71 ;  /* 0x0000004700477308 */ /* 0x000ea20000000800 */
[----:B----4-:R-:W-:Y:S01]  /*f730*/  F2FP.F16.F32.PACK_AB R28, R67, R44 ;  /* 0x0000002c431c723e */ /* 0x010fe200000000ff */
[----:B---3--:R-:W-:Y:S01]  /*f740*/  FADD.FTZ R35, R65, R26 ;  /* 0x0000001a41237221 */ /* 0x008fe20000010000 */
[----:B------:R-:W-:Y:S02]  /*f750*/  F2FP.F16.F32.PACK_AB R29, R47, R62 ;  /* 0x0000003e2f1d723e */ /* 0x000fe400000000ff */
[----:B------:R-:W-:-:S03]  /*f760*/  F2FP.F16.F32.PACK_AB R30, R114, R45 ;  /* 0x0000002d721e723e */ /* 0x000fc600000000ff */
[----:B------:R-:W3:Y:S01]  /*f770*/  MUFU.EX2 R33, R78 ;  /* 0x0000004e00217308 */ /* 0x000ee20000000800 */
[----:B------:R-:W-:Y:S01]  /*f780*/  F2FP.F16.F32.PACK_AB R31, R49, R46 ;  /* 0x0000002e311f723e */ /* 0x000fe200000000ff */
[----:B------:R-:W-:Y:S01]  /*f790*/  FADD.FTZ R14, R152, R27 ;  /* 0x0000001b980e7221 */ /* 0x000fe20000010000 */
[----:B------:R-:W-:Y:S05]  /*f7a0*/  STSM.16.M88.4 [R17+0x2a300], R36 ;  /* 0x02a3002411007844 */ /* 0x000fea0000000200 */
[----:B------:R-:W-:Y:S01]  /*f7b0*/  MUFU.EX2 R43, R43 ;  /* 0x0000002b002b7308 */ /* 0x000fe20000000800 */
[----:B------:R0:W-:Y:S01]  /*f7c0*/  STSM.16.M88.4 [R17+0x2bb00], R28 ;  /* 0x02bb001c11007844 */ /* 0x0001e20000000200 */
[----:B------:R-:W-:-:S06]  /*f7d0*/  FADD.FTZ R35, R120, R35 ;  /* 0x0000002378237221 */ /* 0x000fcc0000010000 */
[----:B------:R-:W4:Y:S08]  /*f7e0*/  MUFU.EX2 R50, R50 ;  /* 0x0000003200327308 */ /* 0x000f300000000800 */
[----:B------:R-:W-:Y:S01]  /*f7f0*/  MUFU.EX2 R84, R84 ;  /* 0x0000005400547308 */ /* 0x000fe20000000800 */
[----:B0-----:R-:W-:-:S07]  /*f800*/  FADD.FTZ R31, R15, R14 ;  /* 0x0000000e0f1f7221 */ /* 0x001fce0000010000 */
[----:B------:R-:W0:Y:S01]  /*f810*/  MUFU.EX2 R41, R86 ;  /* 0x0000005600297308 */ /* 0x000e220000000800 */
[----:B-1----:R-:W-:Y:S01]  /*f820*/  FADD.FTZ R14, R54, R35 ;  /* 0x00000023360e7221 */ /* 0x002fe20000010000 */
[----:B--2---:R-:W-:Y:S01]  /*f830*/  FADD.FTZ R34, R156, R31 ;  /* 0x0000001f9c227221 */ /* 0x004fe20000010000 */
[----:B------:R-:W-:Y:S02]  /*f840*/  F2FP.F16.F32.PACK_AB R31, R15, R152 ;  /* 0x000000980f1f723e */ /* 0x000fe400000000ff */
[----:B------:R-:W-:Y:S01]  /*f850*/  FADD.FTZ R14, R71, R14 ;  /* 0x0000000e470e7221 */ /* 0x000fe20000010000 */
[----:B------:R-:W-:Y:S01]  /*f860*/  F2FP.F16.F32.PACK_AB R24, R69, R60 ;  /* 0x0000003c4518723e */ /* 0x000fe200000000ff */
[----:B---3--:R-:W-:Y:S01]  /*f870*/  FADD.FTZ R15, R33, R34 ;  /* 0x00000022210f7221 */ /* 0x008fe20000010000 */
        /* <DEDUP_REMOVED lines=8> */
[----:B----4-:R-:W-:Y:S01]  /*f900*/  F2FP.F16.F32.PACK_AB R34, R50, R43 ;  /* 0x0000002b3222723e */ /* 0x010fe200000000ff */
[----:B------:R-:W-:Y:S01]  /*f910*/  FADD.FTZ R43, R43, R14 ;  /* 0x0000000e2b2b7221 */ /* 0x000fe20000010000 */
[----:B0-----:R-:W-:Y:S01]  /*f920*/  F2FP.F16.F32.PACK_AB R35, R41, R84 ;  /* 0x000000542923723e */ /* 0x001fe200000000ff */
[----:B------:R-:W-:Y:S01]  /*f930*/  FADD.FTZ R84, R84, R15 ;  /* 0x0000000f54547221 */ /* 0x000fe20000010000 */
[----:B------:R0:W-:Y:S01]  /*f940*/  STSM.16.M88.4 [R17+0x2d300], R24 ;  /* 0x02d3001811007844 */ /* 0x0001e20000000200 */
[----:B------:R-:W-:-:S03]  /*f950*/  VIADD R14, R108, 0xfffffffe ;  /* 0xfffffffe6c0e7836 */ /* 0x000fc60000000000 */
[----:B------:R-:W-:Y:S01]  /*f960*/  STSM.16.M88.4 [R17+0x2eb00], R28 ;  /* 0x02eb001c11007844 */ /* 0x000fe20000000200 */
[----:B------:R-:W-:-:S03]  /*f970*/  FADD.FTZ R15, R41, R84 ;  /* 0x00000054290f7221 */ /* 0x000fc60000010000 */
[----:B------:R1:W-:Y:S01]  /*f980*/  STSM.16.M88.4 [R17+0x30300], R32 ;  /* 0x0303002011007844 */ /* 0x0003e20000000200 */
[----:B------:R-:W-:Y:S01]  /*f990*/  VIMNMX R0, RZ, R0, !PT ;  /* 0x00000000ff007248 */ /* 0x000fe20007fe0100 */
[----:B------:R2:W-:Y:S06]  /*f9a0*/  MEMBAR.ALL.CTA ;  /* 0x0000000000007992 */ /* 0x0005ec0000008000 */
[----:B--2---:R-:W2:Y:S01]  /*f9b0*/  FENCE.VIEW.ASYNC.S ;  /* 0x00000000000073c6 */ /* 0x004ea20000000000 */
[----:B0-----:R-:W-:-:S05]  /*f9c0*/  FADD.FTZ R24, R50, R43 ;  /* 0x0000002b32187221 */ /* 0x001fca0000010000 */
[----:B------:R0:W-:Y:S04]  /*f9d0*/  STL [R1+0x18], R24 ;  /* 0x0000181801007387 */ /* 0x0001e80000100800 */
[----:B------:R3:W-:Y:S04]  /*f9e0*/  STL [R1+0x2c], R15 ;  /* 0x00002c0f01007387 */ /* 0x0007e80000100800 */
[----:B------:R3:W-:Y:S04]  /*f9f0*/  STL [R1+0x20], R14 ;  /* 0x0000200e01007387 */ /* 0x0007e80000100800 */
[----:B------:R3:W-:Y:S01]  /*fa00*/  STL [R1+0x24], R0 ;  /* 0x0000240001007387 */ /* 0x0007e20000100800 */
[----:B------:R-:W-:Y:S01]  /*fa10*/  ISETP.GE.AND P2, PT, R14, R0, PT ;  /* 0x000000000e00720c */ /* 0x000fe20003f46270 */
[----:B------:R-:W-:-:S04]  /*fa20*/  IMAD.MOV.U32 R71, RZ, RZ, RZ ;  /* 0x000000ffff477224 */ /* 0x000fc800078e00ff */
[--C-:B------:R-:W-:Y:S01]  /*fa30*/  IMAD.MOV.U32 R70, RZ, RZ, R71.reuse ;  /* 0x000000ffff467224 */ /* 0x100fe200078e0047 */
[-C--:B------:R-:W-:Y:S01]  /*fa40*/  MOV R59, R71.reuse ;  /* 0x00000047003b7202 */ /* 0x080fe20000000f00 */
[--C-:B------:R-:W-:Y:S01]  /*fa50*/  IMAD.MOV.U32 R69, RZ, RZ, R71.reuse ;  /* 0x000000ffff457224 */ /* 0x100fe200078e0047 */
[-C--:B------:R-:W-:Y:S01]  /*fa60*/  MOV R42, R71.reuse ;  /* 0x00000047002a7202 */ /* 0x080fe20000000f00 */
[--C-:B------:R-:W-:Y:S01]  /*fa70*/  IMAD.MOV.U32 R68, RZ, RZ, R71.reuse ;  /* 0x000000ffff447224 */ /* 0x100fe200078e0047 */
[----:B------:R-:W-:Y:S01]  /*fa80*/  MOV R25, R71 ;  /* 0x0000004700197202 */ /* 0x000fe20000000f00 */
        /* <DEDUP_REMOVED lines=30> */
[--C-:B-1----:R-:W-:Y:S02]  /*fc70*/  IMAD.MOV.U32 R35, RZ, RZ, R71.reuse ;  /* 0x000000ffff237224 */ /* 0x102fe400078e0047 */
        /* <DEDUP_REMOVED lines=9> */
[----:B0-----:R-:W-:Y:S01]  /*fd10*/  IMAD.MOV.U32 R24, RZ, RZ, R71 ;  /* 0x000000ffff187224 */ /* 0x001fe200078e0047 */
[----:B--2---:R-:W-:Y:S01]  /*fd20*/  NOP ;  /* 0x0000000000007918 */ /* 0x004fe20000000000 */
[----:B---3--:R-:W-:Y:S05]  /*fd30*/  @!P2 BRA `(.L_x_10229) ;  /* 0x0000005c0048a947 */ /* 0x008fea0003800000 */
[----:B------:R0:W-:Y:S01]  /*fd40*/  STL [R1+0x1c], R74 ;  /* 0x00001c4a01007387 */ /* 0x0001e20000100800 */
[----:B------:R-:W-:-:S03]  /*fd50*/  IMAD.MOV.U32 R0, RZ, RZ, R20 ;  /* 0x000000ffff007224 */ /* 0x000fc600078e0014 */
[----:B------:R0:W5:Y:S01]  /*fd60*/  LDL.LU R145, [R1+0x28] ;  /* 0x0000280001917983 */ /* 0x0001620000300800 */
        /* <DEDUP_REMOVED lines=24> */
[----:B0-----:R-:W-:-:S07]  /*fef0*/  CS2R R24, SRZ ;  /* 0x0000000000187805 */ /* 0x001fce000001ff00 */
.L_x_10239:
        /* <DEDUP_REMOVED lines=12> */
.L_x_10231:
[----:B------:R-:W-:Y:S01]  /*ffc0*/  IMAD R20, R22, 0x8, R16 ;  /* 0x0000000816147824 */ /* 0x000fe200078e0210 */
[----:B0-----:R-:W-:-:S04]  /*ffd0*/  SHF.L.U32 R21, R21, 0x1f, RZ ;  /* 0x0000001f15157819 */ /* 0x001fc800000006ff */
[----:B------:R0:W1:Y:S01]  /*ffe0*/  SYNCS.PHASECHK.TRANS64.TRYWAIT P3, [R20+URZ+0x31c30], R21 ;  /* 0x031c3015140075a7 */ /* 0x000062000806017f */
[----:B------:R-:W-:Y:S05]  /*fff0*/  @!P0 BRA `(.L_x_10232) ;  /* 0x0000000000048947 */ /* 0x000fea0003800000 */
[----:B------:R-:W-:Y:S01]  /*10000*/  BPT.TRAP 0x1 ;  /* 0x000000040000795c */ /* 0x000fe20000300000 */
.L_x_10232:
[----:B------:R-:W-:Y:S04]  /*10010*/  BSSY B0, `(.L_x_10230) ;  /* 0x0000004000007945 */ /* 0x000fe80003800000 */
[----:B-1----:R-:W-:Y:S05]  /*10020*/  @P3 BRA `(.L_x_10233) ;  /* 0x0000000000083947 */ /* 0x002fea0003800000 */
[----:B------:R-:W1:Y:S02]  /*10030*/  SYNCS.PHASECHK.TRANS64.TRYWAIT P3, [R20+URZ+0x31c30], R21 ;  /* 0x031c3015140075a7 */ /* 0x000e64000806017f */
[----:B-1----:R-:W-:Y:S05]  /*10040*/  @!P3 BRA `(.L_x_10234) ;  /* 0x0000013400bcb947 */ /* 0x002fea0003800000 */
.L_x_10233:
[----:B------:R-:W-:Y:S05]  /*10050*/  BSYNC B0 ;  /* 0x0000000000007941 */ /* 0x000fea0003800000 */
.L_x_10230:
[----:B01----:R-:W2:Y:S01]  /*10060*/  LDL R20, [R1+0x50] ;  /* 0x0000500001147983 */ /* 0x003ea20000100800 */
[----:B------:R-:W-:Y:S05]  /*10070*/  WARPSYNC.ALL ;  /* 0x0000000000007948 */ /* 0x000fea0003800000 */
[----:B------:R-:W0:Y:S01]  /*10080*/  S2R R72, SR_TID.X ;  /* 0x0000000000487919 */ /* 0x000e220000002100 */
[----:B------:R-:W-:Y:S01]  /*10090*/  IMAD.MOV.U32 R21, RZ, RZ, -0x7fffffe0 ;  /* 0x80000020ff157424 */ /* 0x000fe200078e00ff */
[C---:B------:R-:W-:Y:S01]  /*100a0*/  R2UR UR44, R2.reuse ;  /* 0x00000000022c72ca */ /* 0x040fe200000e0000 */
[----:B------:R-:W-:Y:S01]  /*100b0*/  IMAD.MOV.U32 R73, RZ, RZ, -0x7fffffe0 ;  /* 0x80000020ff497424 */ /* 0x000fe200078e00ff */
[----:B------:R-:W-:Y:S01]  /*100c0*/  R2UR UR45, R3 ;  /* 0x00000000032d72ca */ /* 0x000fe200000e0000 */
[----:B------:R-:W-:Y:S01]  /*100d0*/  IMAD.MOV.U32 R77, RZ, RZ, -0x7fffffe0 ;  /* 0x80000020ff4d7424 */ /* 0x000fe200078e00ff */
[----:B------:R-:W-:Y:S01]  /*100e0*/  R2UR UR47, R21 ;  /* 0x00000000152f72ca */ /* 0x000fe200000e0000 */
[----:B------:R-:W-:Y:S01]  /*100f0*/  IMAD.MOV.U32 R75, RZ, RZ, -0x7fffffe0 ;  /* 0x80000020ff4b7424 */ /* 0x000fe200078e00ff */
[----:B------:R-:W-:Y:S01]  /*10100*/  R2UR UR51, R73 ;  /* 0x00000000493372ca */ /* 0x000fe200000e0000 */
[----:B------:R-:W-:Y:S01]  /*10110*/  IMAD.MOV.U32 R79, RZ, RZ, -0x7fffffe0 ;  /* 0x80000020ff4f7424 */ /* 0x000fe200078e00ff */
[C---:B------:R-:W-:Y:S01]  /*10120*/  R2UR UR48, R2.reuse ;  /* 0x00000000023072ca */ /* 0x040fe200000e0000 */
[----:B------:R-:W-:Y:S01]  /*10130*/  STL [R1+0xbc], R24 ;  /* 0x0000bc1801007387 */ /* 0x000fe20000100800 */
[----:B------:R-:W-:Y:S01]  /*10140*/  R2UR UR49, R3 ;  /* 0x00000000033172ca */ /* 0x000fe200000e0000 */
[----:B------:R-:W-:Y:S01]  /*10150*/  IMAD.MOV.U32 R147, RZ, RZ, -0x7fffffe0 ;  /* 0x80000020ff937424 */ /* 0x000fe200078e00ff */
[----:B------:R-:W-:Y:S01]  /*10160*/  R2UR UR55, R77 ;  /* 0x000000004d3772ca */ /* 0x000fe200000e0000 */
[----:B------:R-:W-:Y:S01]  /*10170*/  STL [R1+0xb8], R23 ;  /* 0x0000b81701007387 */ /* 0x000fe20000100800 */
[----:B------:R-:W-:-:S02]  /*10180*/  R2UR UR52, R2 ;  /* 0x00000000023472ca */ /* 0x000fc400000e0000 */
[----:B------:R-:W-:Y:S01]  /*10190*/  R2UR UR53, R3 ;  /* 0x00000000033572ca */ /* 0x000fe200000e0000 */
[----:B------:R1:W-:Y:S01]  /*101a0*/  STL [R1+0xb4], R19 ;  /* 0x0000b41301007387 */ /* 0x0003e20000100800 */
[----:B------:R-:W-:Y:S02]  /*101b0*/  R2UR UR15, R75 ;  /* 0x000000004b0f72ca */ /* 0x000fe400000e0000 */
[----:B------:R-:W-:Y:S01]  /*101c0*/  R2UR UR12, R2 ;  /* 0x00000000020c72ca */ /* 0x000fe200000e0000 */
[----:B------:R-:W-:Y:S01]  /*101d0*/  STL [R1+0xb0], R18 ;  /* 0x0000b01201007387 */ /* 0x000fe20000100800 */
[----:B------:R-:W-:Y:S02]  /*101e0*/  R2UR UR13, R3 ;  /* 0x00000000030d72ca */ /* 0x000fe400000e0000 */
[C---:B------:R-:W-:Y:S01]  /*101f0*/  R2UR UR5, R77.reuse ;  /* 0x000000004d0572ca */ /* 0x040fe200000e0000 */
[----:B------:R3:W-:Y:S01]  /*10200*/  STL [R1+0xac], R17 ;  /* 0x0000ac1101007387 */ /* 0x0007e20000100800 */
[----:B------:R-:W-:-:S02]  /*10210*/  R2UR UR19, R77 ;  /* 0x000000004d1372ca */ /* 0x000fc400000e0000 */
[C---:B------:R-:W-:Y:S01]  /*10220*/  R2UR UR35, R77.reuse ;  /* 0x000000004d2372ca */ /* 0x040fe200000e0000 */
[----:B------:R4:W-:Y:S01]  /*10230*/  STL [R1+0xa8], R16 ;  /* 0x0000a81001007387 */ /* 0x0009e20000100800 */
[----:B0-----:R-:W-:Y:S02]  /*10240*/  SHF.R.U32.HI R72, RZ, 0x7, R72 ;  /* 0x00000007ff487819 */ /* 0x001fe40000011648 */
[C---:B------:R-:W-:Y:S01]  /*10250*/  R2UR UR33, R77.reuse ;  /* 0x000000004d2172ca */ /* 0x040fe200000e0000 */
[----:B------:R0:W-:Y:S01]  /*10260*/  STL [R1+0xa4], R15 ;  /* 0x0000a40f01007387 */ /* 0x0001e20000100800 */
[----:B------:R-:W-:Y:S01]  /*10270*/  R2UR UR57, R77 ;  /* 0x000000004d3972ca */ /* 0x000fe200000e0000 */
[----:B------:R-:W-:Y:S01]  /*10280*/  VIADD R78, R72, 0x8 ;  /* 0x00000008484e7836 */ /* 0x000fe20000000000 */
[C---:B------:R-:W-:Y:S01]  /*10290*/  R2UR UR11, R75.reuse ;  /* 0x000000004b0b72ca */ /* 0x040fe200000e0000 */
[----:B------:R-:W-:Y:S01]  /*102a0*/  IMAD.MOV.U32 R77, RZ, RZ, -0x7fffffe0 ;  /* 0x80000020ff4d7424 */ /* 0x000fe200078e00ff */
[C---:B------:R-:W-:Y:S01]  /*102b0*/  R2UR UR27, R75.reuse ;  /* 0x000000004b1b72ca */ /* 0x040fe200000e0000 */
[----:B------:R0:W-:Y:S01]  /*102c0*/  STL [R1+0xa0], R14 ;  /* 0x0000a00e01007387 */ /* 0x0001e20000100800 */
[----:B------:R-:W-:-:S02]  /*102d0*/  R2UR UR39, R75 ;  /* 0x000000004b2772ca */ /* 0x000fc400000e0000 */
[----:B------:R-:W-:Y:S01]  /*102e0*/  R2UR UR29, R75 ;  /* 0x000000004b1d72ca */ /* 0x000fe200000e0000 */
[----:B------:R3:W-:Y:S01]  /*102f0*/  BAR.SYNC.DEFER_BLOCKING R78, 0x100 ;  /* 0x0004004e0000751d */ /* 0x0007e20000010000 */
[----:B------:R-:W-:Y:S01]  /*10300*/  IMAD.U32 R75, RZ, RZ, UR5 ;  /* 0x00000005ff4b7e24 */ /* 0x000fe2000f8e00ff */
[C---:B------:R-:W-:Y:S02]  /*10310*/  R2UR UR5, R73.reuse ;  /* 0x00000000490572ca */ /* 0x040fe400000e0000 */
[C---:B------:R-:W-:Y:S02]  /*10320*/  R2UR UR7, R73.reuse ;  /* 0x00000000490772ca */ /* 0x040fe400000e0000 */
[C---:B------:R-:W-:Y:S02]  /*10330*/  R2UR UR23, R73.reuse ;  /* 0x00000000491772ca */ /* 0x040fe400000e0000 */
[C---:B------:R-:W-:Y:S01]  /*10340*/  R2UR UR31, R73.reuse ;  /* 0x00000000491f72ca */ /* 0x040fe200000e0000 */
[----:B------:R0:W-:Y:S01]  /*10350*/  STL [R1+0x9c], R0 ;  /* 0x00009c0001007387 */ /* 0x0001e20000100800 */
[----:B------:R-:W-:-:S02]  /*10360*/  R2UR UR25, R73 ;  /* 0x00000000491972ca */ /* 0x000fc400000e0000 */
[C---:B------:R-:W-:Y:S02]  /*10370*/  R2UR UR21, R73.reuse ;  /* 0x00000000491572ca */ /* 0x040fe400000e0000 */
[----:B------:R-:W-:Y:S02]  /*10380*/  R2UR UR41, R73 ;  /* 0x00000000492972ca */ /* 0x000fe400000e0000 */
[----:B------:R-:W-:Y:S02]  /*10390*/  R2UR UR9, R79 ;  /* 0x000000004f0972ca */ /* 0x000fe400000e0000 */
[----:B------:R-:W-:Y:S02]  /*103a0*/  R2UR UR16, R2 ;  /* 0x00000000021072ca */ /* 0x000fe400000e0000 */
[----:B------:R-:W-:Y:S02]  /*103b0*/  R2UR UR17, R3 ;  /* 0x00000000031172ca */ /* 0x000fe400000e0000 */
[C---:B------:R-:W-:Y:S01]  /*103c0*/  R2UR UR37, R79.reuse ;  /* 0x000000004f2572ca */ /* 0x040fe200000e0000 */
[----:B------:R-:W-:Y:S01]  /*103d0*/  WARPGROUP.ARRIVE ;  /* 0x00000000000079c5 */ /* 0x000fe20000000000 */
[----:B------:R-:W-:-:S13]  /*103e0*/  R2UR UR43, R79 ;  /* 0x000000004f2b72ca */ /* 0x000fda00000e0000 */
[----:B-1----:R-:W-:Y:S01]  /*103f0*/  MOV R19, UR43 ;  /* 0x0000002b00137c02 */ /* 0x002fe20008000f00 */
[----:B------:R-:W-:Y:S01]  /*10400*/  UMOV UR43, UR33 ;  /* 0x00000021002b7c82 */ /* 0x000fe20008000000 */
        /* <DEDUP_REMOVED lines=8> */
[----:B------:R-:W-:Y:S01]  /*10490*/  R2UR UR54, R76 ;  /* 0x000000004c3672ca */ /* 0x000fe200000e0000 */
[----:B------:R-:W-:Y:S01]  /*104a0*/  VIADD R76, R20, 0x180 ;  /* 0x00000180144c7836 */ /* 0x000fe20000000000 */
[----:B------:R-:W-:Y:S01]  /*104b0*/  R2UR UR14, R74 ;  /* 0x000000004a0e72ca */ /* 0x000fe200000e0000 */
[----:B------:R-:W-:Y:S01]  /*104c0*/  VIADD R74, R20, 0x140 ;  /* 0x00000140144a7836 */ /* 0x000fe20000000000 */
[----:B------:R-:W-:Y:S01]  /*104d0*/  R2UR UR6, R72 ;  /* 0x00000000480672ca */ /* 0x000fe200000e0000 */
[----:B---3--:R-:W-:Y:S01]  /*104e0*/  VIADD R78, R20, 0x1c2 ;  /* 0x000001c2144e7836 */ /* 0x008fe20000000000 */
[----:B------:R-:W-:Y:S01]  /*104f0*/  R2UR UR18, R76 ;  /* 0x000000004c1272ca */ /* 0x000fe200000e0000 */
[----:B------:R-:W-:Y:S01]  /*10500*/  HGMMA.64x16x16.F32 R136, gdesc[UR44], RZ, !UPT, gsb0 ;  /* 0x002000002c8879f0 */ /* 0x000fe2000c0008ff */
[C---:B------:R-:W-:Y:S01]  /*10510*/  VIADD R76, R20.reuse, 0x42 ;  /* 0x00000042144c7836 */ /* 0x040fe20000000000 */
[C---:B------:R-:W-:Y:S01]  /*10520*/  IADD3 R72, R20.reuse, 0x1c0, RZ ;  /* 0x000001c014487810 */ /* 0x040fe20007ffe0ff */
        /* <DEDUP_REMOVED lines=17> */
[----:B------:R-:W-:-:S02]  /*10640*/  R2UR UR32, R76 ;  /* 0x000000004c2072ca */ /* 0x000fc400000e0000 */
[----:B------:R-:W-:Y:S02]  /*10650*/  IADD3 R76, R20, 0x300, RZ ;  /* 0x00000300144c7810 */ /* 0x000fe40007ffe0ff */
[----:B------:R-:W-:Y:S01]  /*10660*/  R2UR UR20, R72 ;  /* 0x00000000481472ca */ /* 0x000fe200000e0000 */
[----:B------:R-:W-:Y:S01]  /*10670*/  VIADD R72, R20, 0x202 ;  /* 0x0000020214487836 */ /* 0x000fe20000000000 */
[----:B------:R-:W-:Y:S01]  /*10680*/  R2UR UR56, R76 ;  /* 0x000000004c3872ca */ /* 0x000fe200000e0000 */
[----:B------:R-:W-:Y:S01]  /*10690*/  VIADD R76, R20, 0x3c0 ;  /* 0x000003c0144c7836 */ /* 0x000fe20000000000 */
[----:B------:R-:W-:Y:S01]  /*106a0*/  R2UR UR28, R74 ;  /* 0x000000004a1c72ca */ /* 0x000fe200000e0000 */
[----:B------:R-:W-:Y:S01]  /*106b0*/  IMAD.U32 R74, RZ, RZ, UR4 ;  /* 0x00000004ff4a7e24 */ /* 0x000fe2000f8e00ff */
[----:B------:R-:W-:Y:S01]  /*106c0*/  R2UR UR4, R72 ;  /* 0x00000000480472ca */ /* 0x000fe200000e0000 */
[----:B------:R-:W-:Y:S01]  /*106d0*/  VIADD R72, R20, 0x2c0 ;  /* 0x000002c014487836 */ /* 0x000fe20000000000 */
[----:B------:R-:W-:Y:S01]  /*106e0*/  R2UR UR47, R73 ;  /* 0x00000000492f72ca */ /* 0x000fe200000e0000 */
[----:B------:R-:W-:Y:S01]  /*106f0*/  IMAD.MOV.U32 R73, RZ, RZ, -0x7fffffe0 ;  /* 0x80000020ff497424 */ /* 0x000fe200078e00ff */
[----:B------:R-:W-:Y:S01]  /*10700*/  R2UR UR8, R78 ;  /* 0x000000004e0872ca */ /* 0x000fe200000e0000 */
[----:B------:R-:W-:Y:S01]  /*10710*/  VIADD R78, R20, 0x280 ;  /* 0x00000280144e7836 */ /* 0x000fe20000000000 */
[----:B------:R-:W-:Y:S01]  /*10720*/  R2UR UR40, R72 ;  /* 0x00000000482872ca */ /* 0x000fe200000e0000 */
[----:B------:R-:W-:-:S03]  /*10730*/  VIADD R72, R20, 0x380 ;  /* 0x0000038014487836 */ /* 0x000fc60000000000 */
[----:B------:R-:W-:Y:S01]  /*10740*/  R2UR UR36, R78 ;  /* 0x000000004e2472ca */ /* 0x000fe200000e0000 */
[----:B------:R-:W-:Y:S01]  /*10750*/  VIADD R78, R20, 0x340 ;  /* 0x00000340144e7836 */ /* 0x000fe20000000000 */
[----:B------:R-:W-:Y:S01]  /*10760*/  R2UR UR46, R72 ;  /* 0x00000000482e72ca */ /* 0x000fe200000e0000 */
[----:B------:R-:W-:Y:S02]  /*10770*/  VIADD R72, R20, 0x400 ;  /* 0x0000040014487836 */ /* 0x000fe40000000000 */
[----:B------:R-:W-:Y:S01]  /*10780*/  MOV R17, UR47 ;  /* 0x0000002f00117c02 */ /* 0x000fe20008000f00 */
[----:B------:R-:W-:Y:S01]  /*10790*/  UMOV UR47, UR37 ;  /* 0x00000025002f7c82 */ /* 0x000fe20008000000 */
[----:B------:R-:W-:Y:S02]  /*107a0*/  R2UR UR42, R78 ;  /* 0x000000004e2a72ca */ /* 0x000fe400000e0000 */
[----:B------:R-:W-:Y:S01]  /*107b0*/  R2UR UR37, R13 ;  /* 0x000000000d2572ca */ /* 0x000fe200000e0000 */
[----:B------:R-:W-:-:S02]  /*107c0*/  WARPGROUP.DEPBAR.LE gsb0, 0x0 ;  /* 0x00008000000079c5 */ /* 0x000fc40000010000 */
[----:B------:R-:W-:-:S03]  /*107d0*/  WARPGROUP.ARRIVE ;  /* 0x00000000000079c5 */ /* 0x000fc60000000000 */
[----:B----4-:R-:W-:Y:S01]  /*107e0*/  MOV R16, UR46 ;  /* 0x0000002e00107c02 */ /* 0x010fe20008000f00 */
[----:B------:R-:W-:Y:S01]  /*107f0*/  UMOV UR46, UR36 ;  /* 0x00000024002e7c82 */ /* 0x000fe20008000000 */
[----:B------:R-:W-:Y:S01]  /*10800*/  R2UR UR36, R12 ;  /* 0x000000000c2472ca */ /* 0x000fe200000e0000 */
[----:B------:R-:W-:Y:S01]  /*10810*/  HGMMA.64x16x16.F32 R128, gdesc[UR48], RZ, !UPT, gsb0 ;  /* 0x00200000308079f0 */ /* 0x000fe2000c0008ff */
[----:B------:R-:W-:Y:S01]  /*10820*/  R2UR UR50, R76 ;  /* 0x000000004c3272ca */ /* 0x000fe200000e0000 */
[----:B------:R-:W-:Y:S01]  /*10830*/  VIADD R76, R20, 0x440 ;  /* 0x00000440144c7836 */ /* 0x000fe20000000000 */
[----:B------:R-:W-:Y:S01]  /*10840*/  R2UR UR51, R77 ;  /* 0x000000004d3372ca */ /* 0x000fe200000e0000 */
[----:B------:R-:W-:Y:S01]  /*10850*/  IMAD.MOV.U32 R77, RZ, RZ, -0x7fffffe0 ;  /* 0x80000020ff4d7424 */ /* 0x000fe200078e00ff */
[----:B------:R-:W-:Y:S01]  /*10860*/  MOV R18, UR42 ;  /* 0x0000002a00127c02 */ /* 0x000fe20008000f00 */
[----:B------:R-:W-:Y:S01]  /*10870*/  UMOV UR42, UR32 ;  /* 0x00000020002a7c82 */ /* 0x000fe20008000000 */
[----:B------:R-:W-:Y:S01]  /*10880*/  R2UR UR58, R76 ;  /* 0x000000004c3a72ca */ /* 0x000fe200000e0000 */
[----:B------:R-:W-:Y:S01]  /*10890*/  VIADD R76, R20, 0x282 ;  /* 0x00000282144c7836 */ /* 0x000fe20000000000 */
[----:B------:R-:W-:Y:S01]  /*108a0*/  R2UR UR59, R77 ;  /* 0x000000004d3b72ca */ /* 0x000fe200000e0000 */
[----:B------:R-:W-:Y:S01]  /*108b0*/  IMAD.MOV.U32 R77, RZ, RZ, -0x7fffffe0 ;  /* 0x80000020ff4d7424 */ /* 0x000fe200078e00ff */
[----:B------:R-:W-:-:S02]  /*108c0*/  R2UR UR32, R12 ;  /* 0x000000000c2072ca */ /* 0x000fc400000e0000 */
[----:B------:R-:W-:Y:S02]  /*108d0*/  R2UR UR48, R12 ;  /* 0x000000000c3072ca */ /* 0x000fe400000e0000 */
[----:B------:R-:W-:Y:S01]  /*108e0*/  MOV R151, UR50 ;  /* 0x0000003200977c02 */ /* 0x000fe20008000f00 */
[----:B------:R-:W-:Y:S01]  /*108f0*/  UMOV UR50, UR4 ;  /* 0x0000000400327c82 */ /* 0x000fe20008000000 */
[----:B------:R-:W-:Y:S01]  /*10900*/  MOV R152, UR51 ;  /* 0x0000003300987c02 */ /* 0x000fe20008000f00 */
[----:B------:R-:W-:Y:S01]  /*10910*/  UMOV UR51, UR5 ;  /* 0x0000000500337c82 */ /* 0x000fe20008000000 */
[----:B------:R-:W-:Y:S02]  /*10920*/  R2UR UR4, R2 ;  /* 0x00000000020472ca */ /* 0x000fe400000e0000 */
[----:B------:R-:W-:Y:S02]  /*10930*/  R2UR UR5, R3 ;  /* 0x00000000030572ca */ /* 0x000fe400000e0000 */
[----:B------:R-:W-:Y:S01]  /*10940*/  MOV R21, UR51 ;  /* 0x0000003300157c02 */ /* 0x000fe20008000f00 */
[----:B------:R-:W-:Y:S01]  /*10950*/  UMOV UR51, UR29 ;  /* 0x0000001d00337c82 */ /* 0x000fe20008000000 */
[----:B------:R-:W-:Y:S01]  /*10960*/  MOV R148, UR50 ;  /* 0x0000003200947c02 */ /* 0x000fe20008000f00 */
[----:B------:R-:W-:Y:S01]  /*10970*/  UMOV UR50, UR28 ;  /* 0x0000001c00327c82 */ /* 0x000fe20008000000 */
[----:B------:R-:W-:-:S02]  /*10980*/  R2UR UR28, R12 ;  /* 0x000000000c1c72ca */ /* 0x000fc400000e0000 */
[C---:B------:R-:W-:Y:S02]  /*10990*/  R2UR UR29, R13.reuse ;  /* 0x000000000d1d72ca */ /* 0x040fe400000e0000 */
[----:B------:R-:W-:Y:S02]  /*109a0*/  R2UR UR49, R13 ;  /* 0x000000000d3172ca */ /* 0x000fe400000e0000 */
[----:B0-----:R-:W-:Y:S01]  /*109b0*/  MOV R15, UR59 ;  /* 0x0000003b000f7c02 */ /* 0x001fe20008000f00 */
[----:B------:R-:W-:Y:S01]  /*109c0*/  UMOV UR59, UR41 ;  /* 0x00000029003b7c82 */ /* 0x000fe20008000000 */
[----:B------:R-:W-:Y:S01]  /*109d0*/  MOV R14, UR58 ;  /* 0x0000003a000e7c02 */ /* 0x000fe20008000f00 */
[----:B------:R-:W-:Y:S01]  /*109e0*/  UMOV UR58, UR40 ;  /* 0x00000028003a7c82 */ /* 0x000fe20008000000 */
        /* <DEDUP_REMOVED lines=23> */
[----:B------:R-:W-:Y:S03]  /*10b60*/  HGMMA.64x16x16.F32 R112, gdesc[UR12], RZ, !UPT, gsb0 ;  /* 0x002000000c7079f0 */ /* 0x000fe6000c0008ff */
        /* <DEDUP_REMOVED lines=9> */
[----:B------:R-:W-:Y:S01]  /*10c00*/  VIADD R72, R20, 0x342 ;  /* 0x0000034214487836 */ /* 0x000fe20000000000 */
[----:B------:R-:W-:Y:S01]  /*10c10*/  R2UR UR15, R73 ;  /* 0x00000000490f72ca */ /* 0x000fe200000e0000 */
[----:B------:R-:W-:Y:S01]  /*10c20*/  IMAD.MOV.U32 R73, RZ, RZ, -0x7fffffe0 ;  /* 0x80000020ff497424 */ /* 0x000fe200078e00ff */
[----:B------:R-:W-:-:S03]  /*10c30*/  R2UR UR5, R13 ;  /* 0x000000000d0572ca */ /* 0x000fc600000e0000 */
        /* <DEDUP_REMOVED lines=9> */
[----:B------:R-:W-:Y:S02]  /*10cd0*/  R2UR UR10, R76 ;  /* 0x000000004c0a72ca */ /* 0x000fe400000e0000 */
[----:B------:R-:W-:Y:S02]  /*10ce0*/  R2UR UR11, R77 ;  /* 0x000000004d0b72ca */ /* 0x000fe400000e0000 */
[----:B------:R-:W-:Y:S02]  /*10cf0*/  R2UR UR8, R12 ;  /* 0x000000000c0872ca */ /* 0x000fe400000e0000 */
[----:B------:R-:W-:-:S07]  /*10d00*/  R2UR UR9, R13 ;  /* 0x000000000d0972ca */ /* 0x000fce00000e0000 */
[----:B------:R-:W-:Y:S02]  /*10d10*/  MOV R156, UR10 ;  /* 0x0000000a009c7c02 */ /* 0x000fe40008000f00 */
[----:B------:R-:W-:Y:S02]  /*10d20*/  MOV R24, UR11 ;  /* 0x0000000b00187c02 */ /* 0x000fe40008000f00 */
[----:B------:R-:W-:Y:S01]  /*10d30*/  R2UR UR10, R74 ;  /* 0x000000004a0a72ca */ /* 0x000fe200000e0000 */
[----:B------:R-:W-:Y:S01]  /*10d40*/  VIADD R74, R20, 0x302 ;  /* 0x00000302144a7836 */ /* 0x000fe20000000000 */
[----:B------:R-:W-:Y:S02]  /*10d50*/  R2UR UR11, R75 ;  /* 0x000000004b0b72ca */ /* 0x000fe400000e0000 */
[----:B------:R-:W-:Y:S01]  /*10d60*/  MOV R75, 0x80000020 ;  /* 0x80000020004b7802 */ /* 0x000fe20000000f00 */
[----:B------:R-:W-:Y:S02]  /*10d70*/  WARPGROUP.DEPBAR.LE gsb0, 0x0 ;  /* 0x00008000000079c5 */ /* 0x000fe40000010000 */
[----:B------:R-:W-:-:S06]  /*10d80*/  WARPGROUP.ARRIVE ;  /* 0x00000000000079c5 */ /* 0x000fcc0000000000 */
[----:B------:R-:W-:Y:S01]  /*10d90*/  HGMMA.64x16x16.F32 R88, gdesc[UR16], RZ, !UPT, gsb0 ;  /* 0x00200000105879f0 */ /* 0x000fe2000c0008ff */
[----:B------:R-:W-:Y:S02]  /*10da0*/  R2UR UR18, R74 ;  /* 0x000000004a1272ca */ /* 0x000fe400000e0000 */
[----:B------:R-:W-:Y:S01]  /*10db0*/  R2UR UR19, R75 ;  /* 0x000000004b1372ca */ /* 0x000fe200000e0000 */
        /* <DEDUP_REMOVED lines=8> */
[C---:B------:R-:W-:Y:S02]  /*10e40*/  R2UR UR40, R8.reuse ;  /* 0x00000000082872ca */ /* 0x040fe400000e0000 */
[C---:B------:R-:W-:Y:S02]  /*10e50*/  R2UR UR41, R9.reuse ;  /* 0x00000000092972ca */ /* 0x040fe400000e0000 */
[----:B------:R-:W-:Y:S02]  /*10e60*/  R2UR UR44, R8 ;  /* 0x00000000082c72ca */ /* 0x000fe400000e0000 */
[----:B------:R-:W-:Y:S02]  /*10e70*/  R2UR UR45, R9 ;  /* 0x00000000092d72ca */ /* 0x000fe400000e0000 */
[----:B------:R-:W-:Y:S01]  /*10e80*/  R2UR UR26, R146 ;  /* 0x00000000921a72ca */ /* 0x000fe200000e0000 */
[----:B------:R-:W-:Y:S01]  /*10e90*/  VIADD R146, R20, 0x3c2 ;  /* 0x000003c214927836 */ /* 0x000fe20000000000 */
[----:B------:R-:W-:Y:S01]  /*10ea0*/  R2UR UR27, R147 ;  /* 0x00000000931b72ca */ /* 0x000fe200000e0000 */
[----:B------:R-:W-:-:S10]  /*10eb0*/  IMAD.MOV.U32 R147, RZ, RZ, -0x7fffffe0 ;  /* 0x80000020ff937424 */ /* 0x000fd400078e00ff */
[----:B------:R-:W-:Y:S01]  /*10ec0*/  MOV R157, UR26 ;  /* 0x0000001a009d7c02 */ /* 0x000fe20008000f00 */
[----:B------:R-:W-:Y:S01]  /*10ed0*/  UMOV UR26, UR56 ;  /* 0x00000038001a7c82 */ /* 0x000fe20008000000 */
[----:B------:R-:W-:Y:S01]  /*10ee0*/  MOV R0, UR27 ;  /* 0x0000001b00007c02 */ /* 0x000fe20008000f00 */
[----:B------:R-:W-:Y:S01]  /*10ef0*/  UMOV UR27, UR57 ;  /* 0x00000039001b7c82 */ /* 0x000fe20008000000 */
[----:B------:R-:W-:Y:S02]  /*10f00*/  WARPGROUP.DEPBAR.LE gsb0, 0x0 ;  /* 0x00008000000079c5 */ /* 0x000fe40000010000 */
[----:B------:R-:W-:-:S06]  /*10f10*/  WARPGROUP.ARRIVE ;  /* 0x00000000000079c5 */ /* 0x000fcc0000000000 */
[----:B------:R-:W-:Y:S01]  /*10f20*/  HGMMA.64x16x16.F32 R136, gdesc[UR28], R136, gsb0 ;  /* 0x002000001c8879f0 */ /* 0x000fe20008000888 */
[C---:B------:R-:W-:Y:S02]  /*10f30*/  R2UR UR56, R8.reuse ;  /* 0x00000000083872ca */ /* 0x040fe400000e0000 */
[C---:B------:R-:W-:Y:S02]  /*10f40*/  R2UR UR57, R9.reuse ;  /* 0x00000000093972ca */ /* 0x040fe400000e0000 */
        /* <DEDUP_REMOVED lines=9> */
[----:B------:R-:W-:Y:S01]  /*10fe0*/  R2UR UR34, R146 ;  /* 0x00000000922272ca */ /* 0x000fe200000e0000 */
[----:B------:R-:W-:Y:S01]  /*10ff0*/  VIADD R146, R20, 0x442 ;  /* 0x0000044214927836 */ /* 0x000fe20000000000 */
[----:B------:R-:W-:Y:S01]  /*11000*/  R2UR UR35, R147 ;  /* 0x00000000932372ca */ /* 0x000fe200000e0000 */
[----:B------:R-:W-:Y:S01]  /*11010*/  IMAD.MOV.U32 R147, RZ, RZ, -0x7fffffe0 ;  /* 0x80000020ff937424 */ /* 0x000fe200078e00ff */
[----:B------:R-:W-:Y:S02]  /*11020*/  WARPGROUP.DEPBAR.LE gsb0, 0x0 ;  /* 0x00008000000079c5 */ /* 0x000fe40000010000 */
[----:B------:R-:W-:-:S06]  /*11030*/  WARPGROUP.ARRIVE ;  /* 0x00000000000079c5 */ /* 0x000fcc0000000000 */
[----:B------:R-:W-:Y:S01]  /*11040*/  HGMMA.64x16x16.F32 R120, gdesc[UR36], R120, gsb0 ;  /* 0x00200000247879f0 */ /* 0x000fe20008000878 */
[----:B------:R-:W-:Y:S01]  /*11050*/  R2UR UR38, R146 ;  /* 0x00000000922672ca */ /* 0x000fe200000e0000 */
[----:B------:R-:W-:Y:S01]  /*11060*/  VIADD R146, R20, 0x480 ;  /* 0x0000048014927836 */ /* 0x000fe20000000000 */
        /* <DEDUP_REMOVED lines=18> */
[----:B------:R-:W-:Y:S01]  /*11190*/  IMAD.MOV.U32 R147, RZ, RZ, -0x7fffffe0 ;  /* 0x80000020ff937424 */ /* 0x000fe200078e00ff */
[----:B------:R-:W-:Y:S02]  /*111a0*/  R2UR UR16, R146 ;  /* 0x00000000921072ca */ /* 0x000fe400000e0000 */
[----:B------:R-:W-:Y:S01]  /*111b0*/  R2UR UR11, R24 ;  /* 0x00000000180b72ca */ /* 0x000fe200000e0000 */
[----:B------:R-:W-:Y:S02]  /*111c0*/  WARPGROUP.DEPBAR.LE gsb0, 0x0 ;  /* 0x00008000000079c5 */ /* 0x000fe40000010000 */
[----:B------:R-:W-:Y:S01]  /*111d0*/  WARPGROUP.ARRIVE ;  /* 0x00000000000079c5 */ /* 0x000fe20000000000 */
[----:B------:R-:W-:Y:S01]  /*111e0*/  R2UR UR17, R147 ;  /* 0x00000000931172ca */ /* 0x000fe200000e0000 */
[----:B------:R-:W-:Y:S01]  /*111f0*/  VIADD R146, R20, 0x4c0 ;  /* 0x000004c014927836 */ /* 0x000fe20000000000 */
[----:B------:R-:W-:Y:S01]  /*11200*/  R2UR UR10, R156 ;  /* 0x000000009c0a72ca */ /* 0x000fe200000e0000 */
[----:B------:R0:W5:Y:S02]  /*11210*/  LDL.LU R24, [R1+0xbc] ;  /* 0x0000bc0001187983 */ /* 0x0001640000300800 */
[----:B------:R-:W-:Y:S01]  /*11220*/  HGMMA.64x16x16.F32 R88, gdesc[UR4], R88, gsb0 ;  /* 0x00200000045879f0 */ /* 0x000fe20008000858 */
[----:B------:R-:W-:Y:S01]  /*11230*/  IMAD.MOV.U32 R147, RZ, RZ, -0x7fffffe0 ;  /* 0x80000020ff937424 */ /* 0x000fe200078e00ff */
[----:B------:R-:W-:-:S02]  /*11240*/  R2UR UR12, R146 ;  /* 0x00000000920c72ca */ /* 0x000fc400000e0000 */
[----:B------:R-:W-:Y:S01]  /*11250*/  R2UR UR7, R23 ;  /* 0x00000000170772ca */ /* 0x000fe200000e0000 */
[----:B------:R-:W-:Y:S02]  /*11260*/  WARPGROUP.DEPBAR.LE gsb0, 0x0 ;  /* 0x00008000000079c5 */ /* 0x000fe40000010000 */
[----:B------:R-:W-:Y:S01]  /*11270*/  WARPGROUP.ARRIVE ;  /* 0x00000000000079c5 */ /* 0x000fe20000000000 */
[----:B------:R-:W-:Y:S01]  /*11280*/  R2UR UR13, R147 ;  /* 0x00000000930d72ca */ /* 0x000fe200000e0000 */
[----:B------:R-:W-:Y:S01]  /*11290*/  VIADD R146, R20, 0x500 ;  /* 0x0000050014927836 */ /* 0x000fe20000000000 */
[----:B------:R-:W-:Y:S01]  /*112a0*/  R2UR UR6, R155 ;  /* 0x000000009b0672ca */ /* 0x000fe200000e0000 */
[----:B------:R0:W5:Y:S01]  /*112b0*/  LDL.LU R23, [R1+0xb8] ;  /* 0x0000b80001177983 */ /* 0x0001620000300800 */
[----:B------:R-:W-:Y:S01]  /*112c0*/  IMAD.MOV.U32 R147, RZ, RZ, -0x7fffffe0 ;  /* 0x80000020ff937424 */ /* 0x000fe200078e00ff */
[----:B------:R-:W-:Y:S01]  /*112d0*/  HGMMA.64x16x16.F32 R80, gdesc[UR52], R80, gsb0 ;  /* 0x00200000345079f0 */ /* 0x000fe20008000850 */
[----:B------:R-:W-:-:S02]  /*112e0*/  R2UR UR55, R154 ;  /* 0x000000009a3772ca */ /* 0x000fc400000e0000 */
[----:B------:R-:W-:Y:S02]  /*112f0*/  R2UR UR54, R153 ;  /* 0x00000000993672ca */ /* 0x000fe400000e0000 */
[----:B------:R-:W-:Y:S01]  /*11300*/  R2UR UR8, R146 ;  /* 0x00000000920872ca */ /* 0x000fe200000e0000 */
[----:B------:R-:W-:Y:S01]  /*11310*/  VIADD R146, R20, 0x540 ;  /* 0x0000054014927836 */ /* 0x000fe20000000000 */
[----:B------:R-:W-:Y:S02]  /*11320*/  R2UR UR52, R8 ;  /* 0x00000000083472ca */ /* 0x000fe400000e0000 */
[----:B------:R-:W-:Y:S02]  /*11330*/  R2UR UR53, R9 ;  /* 0x00000000093572ca */ /* 0x000fe400000e0000 */
[----:B------:R-:W-:Y:S02]  /*11340*/  R2UR UR9, R147 ;  /* 0x00000000930972ca */ /* 0x000fe400000e0000 */
[----:B------:R-:W-:-:S02]  /*11350*/  MOV R147, 0x80000020 ;  /* 0x8000002000937802 */ /* 0x000fc40000000f00 */
        /* <DEDUP_REMOVED lines=12> */
[----:B------:R-:W-:Y:S01]  /*11420*/  VIADD R146, R20, 0x580 ;  /* 0x0000058014927836 */ /* 0x000fe20000000000 */
[C---:B------:R-:W-:Y:S01]  /*11430*/  R2UR UR40, R8.reuse ;  /* 0x00000000082872ca */ /* 0x040fe200000e0000 */
[----:B------:R-:W-:Y:S01]  /*11440*/  IMAD.MOV.U32 R147, RZ, RZ, -0x7fffffe0 ;  /* 0x80000020ff937424 */ /* 0x000fe200078e00ff */
[----:B------:R-:W-:Y:S01]  /*11450*/  R2UR UR41, R9 ;  /* 0x00000000092972ca */ /* 0x000fe200000e0000 */
[----:B------:R0:W5:Y:S01]  /*11460*/  LDL.LU R19, [R1+0xb4] ;  /* 0x0000b40001137983 */ /* 0x0001620000300800 */
[----:B------:R-:W-:Y:S02]  /*11470*/  WARPGROUP.DEPBAR.LE gsb0, 0x0 ;  /* 0x00008000000079c5 */ /* 0x000fe40000010000 */
[----:B------:R-:W-:Y:S01]  /*11480*/  WARPGROUP.ARRIVE ;  /* 0x00000000000079c5 */ /* 0x000fe20000000000 */
[----:B------:R-:W-:Y:S01]  /*11490*/  R2UR UR48, R8 ;  /* 0x00000000083072ca */ /* 0x000fe200000e0000 */
[----:B------:R0:W5:Y:S04]  /*114a0*/  LDL.LU R18, [R1+0xb0] ;  /* 0x0000b00001127983 */ /* 0x0001680000300800 */
[----:B------:R-:W-:Y:S03]  /*114b0*/  HGMMA.64x16x16.F32 R128, gdesc[UR44], R128, gsb0 ;  /* 0x002000002c8079f0 */ /* 0x000fe60008000880 */
        /* <DEDUP_REMOVED lines=10> */
[----:B------:R-:W-:Y:S02]  /*11560*/  R2UR UR46, R16 ;  /* 0x00000000102e72ca */ /* 0x000fe400000e0000 */
[----:B------:R-:W-:Y:S02]  /*11570*/  R2UR UR44, R8 ;  /* 0x00000000082c72ca */ /* 0x000fe400000e0000 */
[C---:B------:R-:W-:Y:S02]  /*11580*/  R2UR UR45, R9.reuse ;  /* 0x00000000092d72ca */ /* 0x040fe400000e0000 */
[----:B------:R-:W-:Y:S02]  /*11590*/  R2UR UR49, R9 ;  /* 0x00000000093172ca */ /* 0x000fe400000e0000 */
[----:B------:R-:W-:-:S02]  /*115a0*/  R2UR UR59, R15 ;  /* 0x000000000f3b72ca */ /* 0x000fc400000e0000 */
[----:B------:R-:W-:Y:S02]  /*115b0*/  R2UR UR58, R14 ;  /* 0x000000000e3a72ca */ /* 0x000fe400000e0000 */
[----:B------:R-:W-:Y:S02]  /*115c0*/  R2UR UR56, R8 ;  /* 0x00000000083872ca */ /* 0x000fe400000e0000 */
[----:B------:R-:W-:Y:S01]  /*115d0*/  R2UR UR57, R9 ;  /* 0x00000000093972ca */ /* 0x000fe200000e0000 */
[----:B------:R-:W-:Y:S01]  /*115e0*/  UMOV UR40, UR16 ;  /* 0x0000001000287c82 */ /* 0x000fe20008000000 */
[----:B------:R-:W-:Y:S02]  /*115f0*/  WARPGROUP.DEPBAR.LE gsb0, 0x0 ;  /* 0x00008000000079c5 */ /* 0x000fe40000010000 */
[----:B------:R-:W-:Y:S01]  /*11600*/  WARPGROUP.ARRIVE ;  /* 0x00000000000079c5 */ /* 0x000fe20000000000 */
[----:B------:R-:W-:Y:S01]  /*11610*/  UMOV UR41, UR17 ;  /* 0x0000001100297c82 */ /* 0x000fe20008000000 */
[----:B------:R-:W-:Y:S01]  /*11620*/  R2UR UR20, R146 ;  /* 0x00000000921472ca */ /* 0x000fe200000e0000 */
[----:B------:R0:W5:Y:S03]  /*11630*/  LDL.LU R17, [R1+0xac] ;  /* 0x0000ac0001117983 */ /* 0x0001660000300800 */
[----:B------:R-:W-:Y:S01]  /*11640*/  HGMMA.64x16x16.F32 R96, gdesc[UR44], R96, gsb0 ;  /* 0x002000002c6079f0 */ /* 0x000fe20008000860 */
[----:B------:R-:W-:-:S02]  /*11650*/  R2UR UR16, R6 ;  /* 0x00000000061072ca */ /* 0x000fc400000e0000 */
[----:B------:R-:W-:Y:S02]  /*11660*/  R2UR UR17, R7 ;  /* 0x00000000071172ca */ /* 0x000fe400000e0000 */
[----:B------:R-:W-:Y:S02]  /*11670*/  R2UR UR21, R147 ;  /* 0x00000000931572ca */ /* 0x000fe400000e0000 */
[----:B------:R-:W-:Y:S02]  /*11680*/  R2UR UR27, R0 ;  /* 0x00000000001b72ca */ /* 0x000fe400000e0000 */
[----:B------:R-:W-:Y:S02]  /*11690*/  R2UR UR26, R157 ;  /* 0x000000009d1a72ca */ /* 0x000fe400000e0000 */
[----:B------:R-:W-:Y:S02]  /*116a0*/  R2UR UR24, R6 ;  /* 0x00000000061872ca */ /* 0x000fe400000e0000 */
[----:B------:R-:W-:-:S02]  /*116b0*/  R2UR UR25, R7 ;  /* 0x00000000071972ca */ /* 0x000fc400000e0000 */
[C---:B------:R-:W-:Y:S02]  /*116c0*/  R2UR UR28, R6.reuse ;  /* 0x00000000061c72ca */ /* 0x040fe400000e0000 */
[C---:B------:R-:W-:Y:S02]  /*116d0*/  R2UR UR29, R7.reuse ;  /* 0x00000000071d72ca */ /* 0x040fe400000e0000 */
[C---:B------:R-:W-:Y:S02]  /*116e0*/  R2UR UR32, R6.reuse ;  /* 0x00000000062072ca */ /* 0x040fe400000e0000 */
[C---:B------:R-:W-:Y:S02]  /*116f0*/  R2UR UR33, R7.reuse ;  /* 0x00000000072172ca */ /* 0x040fe400000e0000 */
[----:B------:R-:W-:Y:S02]  /*11700*/  R2UR UR36, R6 ;  /* 0x00000000062472ca */ /* 0x000fe400000e0000 */
[----:B------:R-:W-:Y:S01]  /*11710*/  R2UR UR37, R7 ;  /* 0x00000000072572ca */ /* 0x000fe200000e0000 */
[----:B------:R-:W-:Y:S01]  /*11720*/  VIADD R146, R20, 0x5c0 ;  /* 0x000005c014927836 */ /* 0x000fe20000000000 */
[----:B------:R0:W5:Y:S01]  /*11730*/  LDL.LU R16, [R1+0xa8] ;  /* 0x0000a80001107983 */ /* 0x0001620000300800 */
[----:B------:R-:W-:-:S02]  /*11740*/  WARPGROUP.DEPBAR.LE gsb0, 0x0 ;  /* 0x00008000000079c5 */ /* 0x000fc40000010000 */
[----:B------:R-:W-:Y:S01]  /*11750*/  WARPGROUP.ARRIVE ;  /* 0x00000000000079c5 */ /* 0x000fe20000000000 */
[----:B------:R-:W-:Y:S01]  /*11760*/  UMOV UR44, UR12 ;  /* 0x0000000c002c7c82 */ /* 0x000fe20008000000 */
[----:B------:R-:W-:Y:S01]  /*11770*/  UMOV UR45, UR13 ;  /* 0x0000000d002d7c82 */ /* 0x000fe20008000000 */
[----:B------:R-:W-:Y:S01]  /*11780*/  IMAD.MOV.U32 R147, RZ, RZ, -0x7fffffe0 ;  /* 0x80000020ff937424 */ /* 0x000fe200078e00ff */
[----:B------:R0:W5:Y:S02]  /*11790*/  LDL.LU R15, [R1+0xa4] ;  /* 0x0000a400010f7983 */ /* 0x0001640000300800 */
[----:B------:R-:W-:Y:S01]  /*117a0*/  HGMMA.64x16x16.F32 R88, gdesc[UR48], R88, gsb0 ;  /* 0x00200000305879f0 */ /* 0x000fe20008000858 */
[----:B------:R-:W-:Y:S01]  /*117b0*/  R2UR UR12, R6 ;  /* 0x00000000060c72ca */ /* 0x000fe200000e0000 */
[----:B------:R0:W5:Y:S01]  /*117c0*/  LDL.LU R14, [R1+0xa0] ;  /* 0x0000a000010e7983 */ /* 0x0001620000300800 */
[----:B------:R-:W-:Y:S01]  /*117d0*/  UMOV UR48, UR8 ;  /* 0x0000000800307c82 */ /* 0x000fe20008000000 */
[----:B------:R-:W-:-:S02]  /*117e0*/  WARPGROUP.DEPBAR.LE gsb0, 0x0 ;  /* 0x00008000000079c5 */ /* 0x000fc40000010000 */
[----:B------:R-:W-:Y:S01]  /*117f0*/  WARPGROUP.ARRIVE ;  /* 0x00000000000079c5 */ /* 0x000fe20000000000 */
[----:B------:R-:W-:Y:S01]  /*11800*/  UMOV UR49, UR9 ;  /* 0x0000000900317c82 */ /* 0x000fe20008000000 */
[----:B------:R-:W-:Y:S01]  /*11810*/  R2UR UR13, R7 ;  /* 0x00000000070d72ca */ /* 0x000fe200000e0000 */
[----:B------:R0:W5:Y:S03]  /*11820*/  LDL.LU R0, [R1+0x9c] ;  /* 0x00009c0001007983 */ /* 0x0001660000300800 */
        /* <DEDUP_REMOVED lines=193> */
.L_x_10236:
[----:B------:R-:W-:Y:S01]  /*12440*/  SHF.L.U32 R20, R145, 0x1f, RZ ;  /* 0x0000001f91147819 */ /* 0x000fe200000006ff */
[----:B-----5:R-:W-:-:S04]  /*12450*/  IMAD R21, R15, 0x8, R16 ;  /* 0x000000080f157824 */ /* 0x020fc800078e0210 */
[----:B------:R0:W1:Y:S01]  /*12460*/  SYNCS.PHASECHK.TRANS64.TRYWAIT P2, [R21+URZ+0x31c50], R20 ;  /* 0x031c5014150075a7 */ /* 0x000062000804017f */
[----:B------:R-:W-:Y:S05]  /*12470*/  @!P0 BRA `(.L_x_10237) ;  /* 0x0000000000048947 */ /* 0x000fea0003800000 */
[----:B------:R-:W-:Y:S01]  /*12480*/  BPT.TRAP 0x1 ;  /* 0x000000040000795c */ /* 0x000fe20000300000 */
.L_x_10237:
[----:B-1----:R-:W-:Y:S05]  /*12490*/  @P2 BRA `(.L_x_10235) ;  /* 0x0000000000082947 */ /* 0x002fea0003800000 */
[----:B------:R-:W1:Y:S02]  /*124a0*/  SYNCS.PHASECHK.TRANS64.TRYWAIT P2, [R21+URZ+0x31c50], R20 ;  /* 0x031c5014150075a7 */ /* 0x000e64000804017f */
[----:B-1----:R-:W-:Y:S05]  /*124b0*/  @!P2 BRA `(.L_x_10238) ;  /* 0x0000011000b4a947 */ /* 0x002fea0003800000 */
.L_x_10235:
[----:B------:R-:W-:Y:S05]  /*124c0*/  WARPSYNC.ALL ;  /* 0x0000000000007948 */ /* 0x000fea0003800000 */
[----:B------:R-:W-:Y:S01]  /*124d0*/  ULDC UR4, c[0x0][0x9d8] ;  /* 0x0002760000047ab9 */ /* 0x000fe20000000800 */
[----:B------:R-:W-:Y:S01]  /*124e0*/  ULDC UR5, c[0x0][0x988] ;  /* 0x0002620000057ab9 */ /* 0x000fe20000000800 */
[----:B------:R-:W-:Y:S01]  /*124f0*/  FMUL.FTZ R138, R138, UR4 ;  /* 0x000000048a8a7c20 */ /* 0x000fe20008410000 */
[----:B------:R-:W-:Y:S01]  /*12500*/  FMUL.FTZ R139, R139, UR4 ;  /* 0x000000048b8b7c20 */ /* 0x000fe20008410000 */
[----:B------:R-:W-:Y:S01]  /*12510*/  FMUL.FTZ R131, R131, UR4 ;  /* 0x0000000483837c20 */ /* 0x000fe20008410000 */
[----:B------:R-:W-:Y:S01]  /*12520*/  FMUL.FTZ R130, R130, UR4 ;  /* 0x0000000482827c20 */ /* 0x000fe20008410000 */
[----:B01----:R0:W1:Y:S01]  /*12530*/  MUFU.TANH R20, R138 ;  /* 0x0000008a00147308 */ /* 0x0030620000002400 */
        /* <DEDUP_REMOVED lines=14> */
[----:B0-----:R-:W-:Y:S01]  /*12620*/  FMUL.FTZ R138, R140, UR4 ;  /* 0x000000048c8a7c20 */ /* 0x001fe20008410000 */
[----:B------:R0:W3:Y:S01]  /*12630*/  MUFU.TANH R147, R131 ;  /* 0x0000008300937308 */ /* 0x0000e20000002400 */
[----:B-1----:R-:W-:-:S02]  /*12640*/  IMAD.MOV.U32 R120, RZ, RZ, R20 ;  /* 0x000000ffff787224 */ /* 0x002fc400078e0014 */
[----:B------:R-:W-:Y:S01]  /*12650*/  FMUL.FTZ R123, R123, UR4 ;  /* 0x000000047b7b7c20 */ /* 0x000fe20008410000 */
[----:B------:R-:W-:Y:S01]  /*12660*/  FMUL.FTZ R126, R126, UR4 ;  /* 0x000000047e7e7c20 */ /* 0x000fe20008410000 */
[----:B------:R-:W-:Y:S01]  /*12670*/  FMUL.FTZ R128, R128, UR4 ;  /* 0x0000000480807c20 */ /* 0x000fe20008410000 */
[----:B------:R-:W-:Y:S01]  /*12680*/  FMUL.FTZ R129, R129, UR4 ;  /* 0x0000000481817c20 */ /* 0x000fe20008410000 */
[----:B------:R-:W-:Y:S01]  /*12690*/  FMUL.FTZ R156, R114, UR4 ;  /* 0x00000004729c7c20 */ /* 0x000fe20008410000 */
[----:B------:R-:W-:Y:S01]  /*126a0*/  FMUL.FTZ R152, R106, UR4 ;  /* 0x000000046a987c20 */ /* 0x000fe20008410000 */
[----:B------:R1:W-:Y:S01]  /*126b0*/  MUFU.TANH R148, R130 ;  /* 0x0000008200947308 */ /* 0x0003e20000002400 */
[----:B------:R-:W-:-:S07]  /*126c0*/  FMUL.FTZ R154, R118, UR4 ;  /* 0x00000004769a7c20 */ /* 0x000fce0008410000 */
[----:B------:R-:W4:Y:S01]  /*126d0*/  MUFU.TANH R149, R143 ;  /* 0x0000008f00957308 */ /* 0x000f220000002400 */
[----:B------:R-:W-:Y:S01]  /*126e0*/  FMUL.FTZ R100, R91, UR4 ;  /* 0x000000045b647c20 */ /* 0x000fe20008410000 */
[----:B------:R-:W-:Y:S01]  /*126f0*/  FMUL.FTZ R119, R111, UR4 ;  /* 0x000000046f777c20 */ /* 0x000fe20008410000 */
[----:B------:R-:W4:Y:S01]  /*12700*/  LDL R91, [R1+0x30] ;  /* 0x00003000015b7983 */ /* 0x000f220000100800 */
[----:B0-----:R-:W-:Y:S01]  /*12710*/  FMUL.FTZ R131, R132, UR4 ;  /* 0x0000000484837c20 */ /* 0x001fe20008410000 */
[----:B------:R-:W-:Y:S01]  /*12720*/  FMUL.FTZ R132, R105, UR4 ;  /* 0x0000000469847c20 */ /* 0x000fe20008410000 */
[----:B------:R-:W-:Y:S01]  /*12730*/  FMUL.FTZ R105, R108, UR4 ;  /* 0x000000046c697c20 */ /* 0x000fe20008410000 */
[----:B-1----:R-:W-:Y:S01]  /*12740*/  FMUL.FTZ R130, R133, UR4 ;  /* 0x0000000485827c20 */ /* 0x002fe20008410000 */
        /* <DEDUP_REMOVED lines=11> */
[----:B--2---:R-:W-:-:S02]  /*12800*/  IMAD.MOV.U32 R113, RZ, RZ, R151 ;  /* 0x000000ffff717224 */ /* 0x004fc400078e0097 */
[----:B------:R-:W-:Y:S01]  /*12810*/  FMUL.FTZ R151, R107, UR4 ;  /* 0x000000046b977c20 */ /* 0x000fe20008410000 */
[----:B---3--:R-:W-:Y:S02]  /*12820*/  IMAD.MOV.U32 R107, RZ, RZ, R147 ;  /* 0x000000ffff6b7224 */ /* 0x008fe400078e0093 */
[----:B------:R-:W-:Y:S01]  /*12830*/  FMUL.FTZ R124, R89, UR4 ;  /* 0x00000004597c7c20 */ /* 0x000fe20008410000 */
[----:B------:R-:W2:Y:S01]  /*12840*/  LDL R147, [R1+0x54] ;  /* 0x0000540001937983 */ /* 0x000ea20000100800 */
[----:B----4-:R-:W-:Y:S02]  /*12850*/  IMAD.MOV.U32 R115, RZ, RZ, R149 ;  /* 0x000000ffff737224 */ /* 0x010fe400078e0095 */
[----:B-1----:R-:W-:Y:S01]  /*12860*/  FMUL.FTZ R135, R116, UR4 ;  /* 0x0000000474877c20 */ /* 0x002fe20008410000 */
[----:B------:R-:W-:Y:S01]  /*12870*/  MOV R116, R148 ;  /* 0x0000009400747202 */ /* 0x000fe20000000f00 */
[----:B------:R-:W3:Y:S01]  /*12880*/  LDL R149, [R1+0x68] ;  /* 0x0000680001957983 */ /* 0x000ee20000100800 */
[----:B------:R-:W-:-:S02]  /*12890*/  IMAD.MOV.U32 R111, RZ, RZ, R20 ;  /* 0x000000ffff6f7224 */ /* 0x000fc400078e0014 */
[----:B------:R-:W-:Y:S01]  /*128a0*/  FMUL.FTZ R20, R103, UR4 ;  /* 0x0000000467147c20 */ /* 0x000fe20008410000 */
[----:B------:R0:W1:Y:S01]  /*128b0*/  MUFU.TANH R146, R134 ;  /* 0x0000008600927308 */ /* 0x0000620000002400 */
[----:B------:R-:W4:Y:S01]  /*128c0*/  LDL R148, [R1+0x5c] ;  /* 0x00005c0001947983 */ /* 0x000f220000100800 */
[----:B------:R-:W-:Y:S01]  /*128d0*/  FMUL.FTZ R118, R98, UR4 ;  /* 0x0000000462767c20 */ /* 0x000fe20008410000 */
[----:B------:R-:W-:Y:S02]  /*128e0*/  IMAD.MOV.U32 R109, RZ, RZ, R145 ;  /* 0x000000ffff6d7224 */ /* 0x000fe400078e0091 */
[----:B------:R-:W-:Y:S01]  /*128f0*/  FMUL.FTZ R125, R88, UR4 ;  /* 0x00000004587d7c20 */ /* 0x000fe20008410000 */
[----:B------:R-:W3:Y:S02]  /*12900*/  LDL R103, [R1+0x6c] ;  /* 0x00006c0001677983 */ /* 0x000ee40000100800 */
[----:B------:R-:W1:Y:S01]  /*12910*/  MUFU.TANH R150, R142 ;  /* 0x0000008e00967308 */ /* 0x000e620000002400 */
[----:B0-----:R-:W-:Y:S01]  /*12920*/  FMUL.FTZ R134, R117, UR4 ;  /* 0x0000000475867c20 */ /* 0x001fe20008410000 */
[----:B------:R-:W-:-:S06]  /*12930*/  FMUL.FTZ R117, R99, UR4 ;  /* 0x0000000463757c20 */ /* 0x000fcc0008410000 */
[----:B------:R-:W0:Y:S01]  /*12940*/  MUFU.TANH R143, R123 ;  /* 0x0000007b008f7308 */ /* 0x000e220000002400 */
[----:B-1----:R-:W-:Y:S02]  /*12950*/  IMAD.MOV.U32 R108, RZ, RZ, R146 ;  /* 0x000000ffff6c7224 */ /* 0x002fe400078e0092 */
[----:B------:R-:W-:-:S05]  /*12960*/  FMUL.FTZ R146, R72, UR4 ;  /* 0x0000000448927c20 */ /* 0x000fca0008410000 */
[----:B------:R-:W-:Y:S01]  /*12970*/  MUFU.TANH R136, R136 ;  /* 0x0000008800887308 */ /* 0x000fe20000002400 */
[----:B------:R-:W-:Y:S02]  /*12980*/  IMAD.MOV.U32 R114, RZ, RZ, R150 ;  /* 0x000000ffff727224 */ /* 0x000fe400078e0096 */
[----:B------:R-:W-:Y:S01]  /*12990*/  FMUL.FTZ R150, R110, UR4 ;  /* 0x000000046e967c20 */ /* 0x000fe20008410000 */
[----:B------:R-:W-:Y:S01]  /*129a0*/  FMUL.FTZ R110, R102, UR4 ;  /* 0x00000004666e7c20 */ /* 0x000fe20008410000 */
[----:B------:R-:W-:-:S03]  /*129b0*/  FMUL.FTZ R102, R90, UR4 ;  /* 0x000000045a667c20 */ /* 0x000fc60008410000 */
[----:B------:R-:W-:Y:S01]  /*129c0*/  MUFU.TANH R21, R21 ;  /* 0x0000001500157308 */ /* 0x000fe20000002400 */
[----:B0-----:R-:W-:-:S07]  /*129d0*/  IMAD.MOV.U32 R90, RZ, RZ, R143 ;  /* 0x000000ffff5a7224 */ /* 0x001fce00078e008f */
[----:B------:R-:W-:Y:S08]  /*129e0*/  MUFU.TANH R138, R138 ;  /* 0x0000008a008a7308 */ /* 0x000ff00000002400 */
[----:B------:R-:W-:Y:S08]  /*129f0*/  MUFU.TANH R137, R137 ;  /* 0x0000008900897308 */ /* 0x000ff00000002400 */
[----:B------:R0:W1:Y:S08]  /*12a00*/  MUFU.TANH R142, R126 ;  /* 0x0000007e008e7308 */ /* 0x0000700000002400 */
[----:B------:R-:W3:Y:S01]  /*12a10*/  MUFU.TANH R128, R128 ;  /* 0x0000008000807308 */ /* 0x000ee20000002400 */
[----:B0-----:R-:W-:-:S07]  /*12a20*/  FMUL.FTZ R126, R101, UR4 ;  /* 0x00000004657e7c20 */ /* 0x001fce0008410000 */
[----:B------:R-:W0:Y:S08]  /*12a30*/  MUFU.TANH R129, R129 ;  /* 0x0000008100817308 */ /* 0x000e300000002400 */
[----:B------:R-:W0:Y:S08]  /*12a40*/  MUFU.TANH R131, R131 ;  /* 0x0000008300837308 */ /* 0x000e300000002400 */
[----:B------:R-:W0:Y:S01]  /*12a50*/  MUFU.TANH R130, R130 ;  /* 0x0000008200827308 */ /* 0x000e220000002400 */
[----:B------:R-:W-:Y:S01]  /*12a60*/  FMUL.FTZ R99, R94, UR4 ;  /* 0x000000045e637c20 */ /* 0x000fe20008410000 */
[----:B------:R-:W-:-:S06]  /*12a70*/  FMUL.FTZ R143, R84, UR4 ;  /* 0x00000004548f7c20 */ /* 0x000fcc0008410000 */
[----:B------:R-:W0:Y:S01]  /*12a80*/  MUFU.TANH R141, R141 ;  /* 0x0000008d008d7308 */ /* 0x000e220000002400 */
[----:B------:R-:W-:Y:S01]  /*12a90*/  FMUL.FTZ R101, R86, UR4 ;  /* 0x0000000456657c20 */ /* 0x000fe20008410000 */
[----:B------:R-:W-:-:S06]  /*12aa0*/  IMAD.MOV.U32 R94, RZ, RZ, R116 ;  /* 0x000000ffff5e7224 */ /* 0x000fcc00078e0074 */
[----:B------:R-:W0:Y:S01]  /*12ab0*/  MUFU.TANH R140, R140 ;  /* 0x0000008c008c7308 */ /* 0x000e220000002400 */
[----:B-1----:R-:W-:-:S07]  /*12ac0*/  IMAD.MOV.U32 R97, RZ, RZ, R142 ;  /* 0x000000ffff617224 */ /* 0x002fce00078e008e */
[----:B------:R-:W1:Y:S08]  /*12ad0*/  MUFU.TANH R139, R139 ;  /* 0x0000008b008b7308 */ /* 0x000e700000002400 */
[----:B------:R-:W1:Y:S01]  /*12ae0*/  MUFU.TANH R121, R121 ;  /* 0x0000007900797308 */ /* 0x000e620000002400 */
[----:B------:R-:W-:Y:S01]  /*12af0*/  FMUL.FTZ R123, R92, UR4 ;  /* 0x000000045c7b7c20 */ /* 0x000fe20008410000 */
[----:B------:R-:W-:Y:S01]  /*12b00*/  FMUL.FTZ R89, R93, UR4 ;  /* 0x000000045d597c20 */ /* 0x000fe20008410000 */
[----:B------:R-:W-:-:S05]  /*12b10*/  FMUL.FTZ R98, R95, UR4 ;  /* 0x000000045f627c20 */ /* 0x000fca0008410000 */
[----:B------:R-:W1:Y:S01]  /*12b20*/  MUFU.TANH R122, R122 ;  /* 0x0000007a007a7308 */ /* 0x000e620000002400 */
[----:B------:R-:W-:Y:S01]  /*12b30*/  FMUL.FTZ R142, R81, UR4 ;  /* 0x00000004518e7c20 */ /* 0x000fe20008410000 */
[----:B------:R-:W-:-:S06]  /*12b40*/  IMAD.MOV.U32 R92, RZ, RZ, R109 ;  /* 0x000000ffff5c7224 */ /* 0x000fcc00078e006d */
[----:B------:R-:W1:Y:S01]  /*12b50*/  MUFU.TANH R112, R112 ;  /* 0x0000007000707308 */ /* 0x000e620000002400 */
[----:B------:R-:W-:-:S07]  /*12b60*/  IMAD.MOV.U32 R93, RZ, RZ, R108 ;  /* 0x000000ffff5d7224 */ /* 0x000fce00078e006c */
[----:B------:R-:W1:Y:S01]  /*12b70*/  MUFU.TANH R135, R135 ;  /* 0x0000008700877308 */ /* 0x000e620000002400 */
[----:B------:R-:W-:-:S07]  /*12b80*/  IMAD.MOV.U32 R109, RZ, RZ, R115 ;  /* 0x000000ffff6d7224 */ /* 0x000fce00078e0073 */
[----:B------:R-:W1:Y:S01]  /*12b90*/  MUFU.TANH R134, R134 ;  /* 0x0000008600867308 */ /* 0x000e620000002400 */
[----:B------:R-:W-:Y:S02]  /*12ba0*/  IMAD.MOV.U32 R95, RZ, RZ, R114 ;  /* 0x000000ffff5f7224 */ /* 0x000fe400078e0072 */
[----:B------:R-:W-:Y:S02]  /*12bb0*/  IMAD.MOV.U32 R108, RZ, RZ, R113 ;  /* 0x000000ffff6c7224 */ /* 0x000fe400078e0071 */
[----:B------:R-:W-:-:S03]  /*12bc0*/  IMAD.MOV.U32 R81, RZ, RZ, R120 ;  /* 0x000000ffff517224 */ /* 0x000fc600078e0078 */
[----:B------:R-:W1:Y:S08]  /*12bd0*/  MUFU.TANH R133, R133 ;  /* 0x0000008500857308 */ /* 0x000e700000002400 */
[----:B------:R-:W1:Y:S08]  /*12be0*/  MUFU.TANH R132, R132 ;  /* 0x0000008400847308 */ /* 0x000e700000002400 */
[----:B------:R-:W1:Y:S08]  /*12bf0*/  MUFU.TANH R105, R105 ;  /* 0x0000006900697308 */ /* 0x000e700000002400 */
[----:B------:R-:W1:Y:S01]  /*12c00*/  MUFU.TANH R104, R104 ;  /* 0x0000006800687308 */ /* 0x000e620000002400 */
[----:B------:R-:W-:Y:S01]  /*12c10*/  FMUL.FTZ R80, R80, UR4 ;  /* 0x0000000450507c20 */ /* 0x000fe20008410000 */
[----:B------:R-:W-:-:S06]  /*12c20*/  FMUL.FTZ R145, R85, UR4 ;  /* 0x0000000455917c20 */ /* 0x000fcc0008410000 */
        /* <DEDUP_REMOVED lines=8> */
[----:B------:R-:W-:Y:S08]  /*12cb0*/  MUFU.TANH R155, R155 ;  /* 0x0000009b009b7308 */ /* 0x000ff00000002400 */
[----:B------:R-:W-:Y:S01]  /*12cc0*/  MUFU.TANH R154, R154 ;  /* 0x0000009a009a7308 */ /* 0x000fe20000002400 */
[----:B------:R-:W-:-:S07]  /*12cd0*/  FMUL.FTZ R88, R82, UR4 ;  /* 0x0000000452587c20 */ /* 0x000fce0008410000 */
[----:B------:R-:W-:Y:S08]  /*12ce0*/  MUFU.TANH R157, R157 ;  /* 0x0000009d009d7308 */ /* 0x000ff00000002400 */
[----:B------:R-:W-:Y:S08]  /*12cf0*/  MUFU.TANH R153, R153 ;  /* 0x0000009900997308 */ /* 0x000ff00000002400 */
[----:B------:R-:W-:Y:S01]  /*12d00*/  MUFU.TANH R119, R119 ;  /* 0x0000007700777308 */ /* 0x000fe20000002400 */
[----:B--2---:R-:W-:-:S07]  /*12d10*/  IMAD R72, R147, 0xc0, RZ ;  /* 0x000000c093487824 */ /* 0x004fce00078e02ff */
[----:B------:R-:W-:Y:S01]  /*12d20*/  MUFU.TANH R146, R146 ;  /* 0x0000009200927308 */ /* 0x000fe20000002400 */
[----:B-----5:R-:W-:-:S05]  /*12d30*/  IMAD R72, R14, -0x90, R72 ;  /* 0xffffff700e487824 */ /* 0x020fca00078e0248 */
[----:B----4-:R-:W-:Y:S02]  /*12d40*/  IADD3 R72, R72, 0x1, R148 ;  /* 0x0000000148487810 */ /* 0x010fe40007ffe094 */
[----:B------:R-:W-:Y:S03]  /*12d50*/  MUFU.TANH R20, R20 ;  /* 0x0000001400147308 */ /* 0x000fe60000002400 */
[----:B------:R-:W-:-:S04]  /*12d60*/  IMAD.IADD R72, R72, 0x1, -R91 ;  /* 0x0000000148487824 */ /* 0x000fc800078e0a5b */
[----:B---3--:R-:W-:Y:S01]  /*12d70*/  IMAD R72, R149, -0x2, R72 ;  /* 0xfffffffe95487824 */ /* 0x008fe200078e0248 */
[----:B------:R-:W-:Y:S03]  /*12d80*/  MUFU.TANH R150, R150 ;  /* 0x0000009600967308 */ /* 0x000fe60000002400 */
[----:B------:R-:W-:Y:S02]  /*12d90*/  IMAD.IADD R103, R103, 0x1, R72 ;  /* 0x0000000167677824 */ /* 0x000fe400078e0248 */
[----:B------:R-:W-:-:S03]  /*12da0*/  IMAD.MOV.U32 R91, RZ, RZ, R111 ;  /* 0x000000ffff5b7224 */ /* 0x000fc600078e006f */
[C---:B------:R-:W-:Y:S01]  /*12db0*/  ISETP.GT.AND P2, PT, R103.reuse, RZ, PT ;  /* 0x000000ff6700720c */ /* 0x040fe20003f44270 */
[----:B------:R-:W-:Y:S01]  /*12dc0*/  MUFU.TANH R156, R156 ;  /* 0x0000009c009c7308 */ /* 0x000fe20000002400 */
[C---:B------:R-:W-:Y:S02]  /*12dd0*/  ISETP.GT.AND P3, PT, R103.reuse, 0x1, PT ;  /* 0x000000016700780c */ /* 0x040fe40003f64270 */
[C---:B------:R-:W-:Y:S02]  /*12de0*/  ISETP.GT.AND P4, PT, R103.reuse, 0x8, PT ;  /* 0x000000086700780c */ /* 0x040fe40003f84270 */
[----:B------:R-:W-:Y:S02]  /*12df0*/  ISETP.GT.AND P5, PT, R103, 0x9, PT ;  /* 0x000000096700780c */ /* 0x000fe40003fa4270 */
[----:B------:R-:W-:Y:S01]  /*12e00*/  FSEL R111, R136, -INF , P2 ;  /* 0xff800000886f7808 */ /* 0x000fe20001000000 */
[----:B------:R-:W-:Y:S01]  /*12e10*/  MUFU.TANH R110, R110 ;  /* 0x0000006e006e7308 */ /* 0x000fe20000002400 */
[----:B------:R-:W-:-:S02]  /*12e20*/  FSEL R84, R21, -INF , P3 ;  /* 0xff80000015547808 */ /* 0x000fc40001800000 */
[----:B------:R-:W-:Y:S02]  /*12e30*/  FSEL R86, R138, -INF , P4 ;  /* 0xff8000008a567808 */ /* 0x000fe40002000000 */
[----:B------:R-:W-:Y:S02]  /*12e40*/  FSEL R116, R137, -INF , P5 ;  /* 0xff80000089747808 */ /* 0x000fe40002800000 */
[C---:B------:R-:W-:Y:S01]  /*12e50*/  ISETP.GT.AND P2, PT, R103.reuse, 0x10, PT ;  /* 0x000000106700780c */ /* 0x040fe20003f44270 */
[----:B------:R-:W-:Y:S01]  /*12e60*/  MUFU.TANH R152, R152 ;  /* 0x0000009800987308 */ /* 0x000fe20000002400 */
[C---:B------:R-:W-:Y:S02]  /*12e70*/  ISETP.GT.AND P3, PT, R103.reuse, 0x11, PT ;  /* 0x000000116700780c */ /* 0x040fe40003f64270 */
[C---:B------:R-:W-:Y:S02]  /*12e80*/  ISETP.GT.AND P4, PT, R103.reuse, 0x18, PT ;  /* 0x000000186700780c */ /* 0x040fe40003f84270 */
[----:B------:R-:W-:-:S02]  /*12e90*/  ISETP.GT.AND P5, PT, R103, 0x19, PT ;  /* 0x000000196700780c */ /* 0x000fc40003fa4270 */
[----:B------:R-:W-:Y:S01]  /*12ea0*/  FSEL R120, R128, -INF , P2 ;  /* 0xff80000080787808 */ /* 0x000fe20001000000 */
[----:B------:R-:W-:Y:S01]  /*12eb0*/  MUFU.TANH R151, R151 ;  /* 0x0000009700977308 */ /* 0x000fe20000002400 */
[----:B0-----:R-:W-:Y:S02]  /*12ec0*/  FSEL R113, R129, -INF , P3 ;  /* 0xff80000081717808 */ /* 0x001fe40001800000 */
[----:B------:R-:W-:Y:S02]  /*12ed0*/  FSEL R114, R131, -INF , P4 ;  /* 0xff80000083727808 */ /* 0x000fe40002000000 */
[----:B------:R-:W-:Y:S02]  /*12ee0*/  FSEL R115, R130, -INF , P5 ;  /* 0xff80000082737808 */ /* 0x000fe40002800000 */
[C---:B------:R-:W-:Y:S01]  /*12ef0*/  ISETP.GT.AND P2, PT, R103.reuse, 0x20, PT ;  /* 0x000000206700780c */ /* 0x040fe20003f44270 */
[----:B------:R-:W-:Y:S01]  /*12f00*/  MUFU.TANH R118, R118 ;  /* 0x0000007600767308 */ /* 0x000fe20000002400 */
[----:B------:R-:W-:-:S02]  /*12f10*/  ISETP.GT.AND P3, PT, R103, 0x21, PT ;  /* 0x000000216700780c */ /* 0x000fc40003f64270 */
[C---:B------:R-:W-:Y:S02]  /*12f20*/  ISETP.GT.AND P4, PT, R103.reuse, 0x28, PT ;  /* 0x000000286700780c */ /* 0x040fe40003f84270 */
[----:B------:R-:W-:Y:S02]  /*12f30*/  ISETP.GT.AND P5, PT, R103, 0x29, PT ;  /* 0x000000296700780c */ /* 0x000fe40003fa4270 */
[----:B------:R-:W-:Y:S01]  /*12f40*/  FSEL R141, R141, -INF , P2 ;  /* 0xff8000008d8d7808 */ /* 0x000fe20001000000 */
[----:B------:R-:W-:Y:S01]  /*12f50*/  MUFU.TANH R117, R117 ;  /* 0x0000007500757308 */ /* 0x000fe20000002400 */
[----:B------:R-:W-:Y:S02]  /*12f60*/  FSEL R140, R140, -INF , P3 ;  /* 0xff8000008c8c7808 */ /* 0x000fe40001800000 */
[----:B-1----:R-:W-:Y:S02]  /*12f70*/  FSEL R139, R139, -INF , P4 ;  /* 0xff8000008b8b7808 */ /* 0x002fe40002000000 */
[----:B------:R-:W-:-:S02]  /*12f80*/  FSEL R138, R121, -INF , P5 ;  /* 0xff800000798a7808 */ /* 0x000fc40002800000 */
[C---:B------:R-:W-:Y:S02]  /*12f90*/  ISETP.GT.AND P2, PT, R103.reuse, 0x30, PT ;  /* 0x000000306700780c */ /* 0x040fe40003f44270 */
[C---:B------:R-:W-:Y:S02]  /*12fa0*/  ISETP.GT.AND P3, PT, R103.reuse, 0x31, PT ;  /* 0x000000316700780c */ /* 0x040fe40003f64270 */
[C---:B------:R-:W-:Y:S02]  /*12fb0*/  ISETP.GT.AND P4, PT, R103.reuse, 0x38, PT ;  /* 0x000000386700780c */ /* 0x040fe40003f84270 */
[----:B------:R-:W-:Y:S02]  /*12fc0*/  ISETP.GT.AND P5, PT, R103, 0x39, PT ;  /* 0x000000396700780c */ /* 0x000fe40003fa4270 */
[----:B------:R-:W-:Y:S02]  /*12fd0*/  FSEL R137, R122, -INF , P2 ;  /* 0xff8000007a897808 */ /* 0x000fe40001000000 */
[----:B------:R-:W-:-:S02]  /*12fe0*/  FSEL R136, R112, -INF , P3 ;  /* 0xff80000070887808 */ /* 0x000fc40001800000 */
[----:B------:R-:W-:Y:S02]  /*12ff0*/  FSEL R135, R135, -INF , P4 ;  /* 0xff80000087877808 */ /* 0x000fe40002000000 */
[----:B------:R-:W-:Y:S01]  /*13000*/  FSEL R134, R134, -INF , P5 ;  /* 0xff80000086867808 */ /* 0x000fe20002800000 */
[----:B------:R-:W-:Y:S01]  /*13010*/  FMUL.FTZ R147, R73, UR4 ;  /* 0x0000000449937c20 */ /* 0x000fe20008410000 */
[C---:B------:R-:W-:Y:S02]  /*13020*/  ISETP.GT.AND P2, PT, R103.reuse, 0x40, PT ;  /* 0x000000406700780c */ /* 0x040fe40003f44270 */
[C---:B------:R-:W-:Y:S02]  /*13030*/  ISETP.GT.AND P3, PT, R103.reuse, 0x41, PT ;  /* 0x000000416700780c */ /* 0x040fe40003f64270 */
[C---:B------:R-:W-:Y:S02]  /*13040*/  ISETP.GT.AND P4, PT, R103.reuse, 0x48, PT ;  /* 0x000000486700780c */ /* 0x040fe40003f84270 */
[----:B------:R-:W-:Y:S01]  /*13050*/  ISETP.GT.AND P5, PT, R103, 0x49, PT ;  /* 0x000000496700780c */ /* 0x000fe20003fa4270 */
[----:B------:R-:W0:Y:S01]  /*13060*/  MUFU.TANH R80, R80 ;  /* 0x0000005000507308 */ /* 0x000e220000002400 */
[----:B------:R-:W-:Y:S01]  /*13070*/  FMUL.FTZ R148, R76, UR4 ;  /* 0x000000044c947c20 */ /* 0x000fe20008410000 */
[----:B------:R-:W-:-:S02]  /*13080*/  FSEL R133, R133, -INF , P2 ;  /* 0xff80000085857808 */ /* 0x000fc40001000000 */
[----:B------:R-:W-:Y:S02]  /*13090*/  FSEL R132, R132, -INF , P3 ;  /* 0xff80000084847808 */ /* 0x000fe40001800000 */
[----:B------:R-:W-:Y:S02]  /*130a0*/  FSEL R131, R105, -INF , P4 ;  /* 0xff80000069837808 */ /* 0x000fe40002000000 */
[----:B------:R-:W1:Y:S01]  /*130b0*/  MUFU.TANH R142, R142 ;  /* 0x0000008e008e7308 */ /* 0x000e620000002400 */
[----:B------:R-:W-:Y:S02]  /*130c0*/  FSEL R130, R104, -INF , P5 ;  /* 0xff80000068827808 */ /* 0x000fe40002800000 */
[C---:B------:R-:W-:Y:S02]  /*130d0*/  ISETP.GT.AND P2, PT, R103.reuse, 0x50, PT ;  /* 0x000000506700780c */ /* 0x040fe40003f44270 */
[----:B------:R-:W-:-:S03]  /*130e0*/  ISETP.GT.AND P3, PT, R103, 0x51, PT ;  /* 0x000000516700780c */ /* 0x000fc60003f64270 */
[----:B------:R-:W2:Y:S01]  /*130f0*/  MUFU.TANH R143, R143 ;  /* 0x0000008f008f7308 */ /* 0x000ea20000002400 */
[C---:B------:R-:W-:Y:S02]  /*13100*/  ISETP.GT.AND P4, PT, R103.reuse, 0x58, PT ;  /* 0x000000586700780c */ /* 0x040fe40003f84270 */
[----:B------:R-:W-:-:S05]  /*13110*/  ISETP.GT.AND P5, PT, R103, 0x59, PT ;  /* 0x000000596700780c */ /* 0x000fca0003fa4270 */
[----:B------:R-:W3:Y:S01]  /*13120*/  MUFU.TANH R145, R145 ;  /* 0x0000009100917308 */ /* 0x000ee20000002400 */
[----:B------:R-:W-:Y:S01]  /*13130*/  FSEL R129, R106, -INF , P2 ;  /* 0xff8000006a817808 */ /* 0x000fe20001000000 */
[----:B------:R-:W-:Y:S01]  /*13140*/  FMUL.FTZ R149, R77, UR4 ;  /* 0x000000044d957c20 */ /* 0x000fe20008410000 */
[----:B------:R-:W-:Y:S02]  /*13150*/  FSEL R128, R96, -INF , P3 ;  /* 0xff80000060807808 */ /* 0x000fe40001800000 */
[----:B------:R-:W-:-:S03]  /*13160*/  FSEL R127, R127, -INF , P4 ;  /* 0xff8000007f7f7808 */ /* 0x000fc60002000000 */
[----:B------:R-:W4:Y:S01]  /*13170*/  MUFU.TANH R147, R147 ;  /* 0x0000009300937308 */ /* 0x000f220000002400 */
[----:B------:R-:W-:Y:S02]  /*13180*/  FSEL R126, R126, -INF , P5 ;  /* 0xff8000007e7e7808 */ /* 0x000fe40002800000 */
[C---:B------:R-:W-:Y:S02]  /*13190*/  ISETP.GT.AND P2, PT, R103.reuse, 0x60, PT ;  /* 0x000000606700780c */ /* 0x040fe40003f44270 */
[----:B------:R-:W-:-:S03]  /*131a0*/  ISETP.GT.AND P3, PT, R103, 0x61, PT ;  /* 0x000000616700780c */ /* 0x000fc60003f64270 */
[----:B------:R-:W4:Y:S01]  /*131b0*/  MUFU.TANH R148, R148 ;  /* 0x0000009400947308 */ /* 0x000f220000002400 */
[C---:B------:R-:W-:Y:S02]  /*131c0*/  ISETP.GT.AND P4, PT, R103.reuse, 0x68, PT ;  /* 0x000000686700780c */ /* 0x040fe40003f84270 */
[----:B------:R-:W-:Y:S02]  /*131d0*/  ISETP.GT.AND P5, PT, R103, 0x69, PT ;  /* 0x000000696700780c */ /* 0x000fe40003fa4270 */
[----:B------:R-:W-:Y:S02]  /*131e0*/  FSEL R125, R125, -INF , P2 ;  /* 0xff8000007d7d7808 */ /* 0x000fe40001000000 */
[----:B------:R-:W-:Y:S02]  /*131f0*/  FSEL R124, R124, -INF , P3 ;  /* 0xff8000007c7c7808 */ /* 0x000fe40001800000 */
[----:B------:R-:W-:Y:S02]  /*13200*/  FSEL R123, R123, -INF , P4 ;  /* 0xff8000007b7b7808 */ /* 0x000fe40002000000 */
[----:B------:R-:W-:Y:S01]  /*13210*/  FSEL R122, R89, -INF , P5 ;  /* 0xff800000597a7808 */ /* 0x000fe20002800000 */
[----:B------:R-:W4:Y:S01]  /*13220*/  MUFU.TANH R149, R149 ;  /* 0x0000009500957308 */ /* 0x000f220000002400 */
[----:B------:R-:W-:-:S02]  /*13230*/  ISETP.GT.AND P2, PT, R103, 0x70, PT ;  /* 0x000000706700780c */ /* 0x000fc40003f44270 */
[C---:B------:R-:W-:Y:S02]  /*13240*/  ISETP.GT.AND P3, PT, R103.reuse, 0x71, PT ;  /* 0x000000716700780c */ /* 0x040fe40003f64270 */
[C---:B------:R-:W-:Y:S02]  /*13250*/  ISETP.GT.AND P4, PT, R103.reuse, 0x78, PT ;  /* 0x000000786700780c */ /* 0x040fe40003f84270 */
[----:B------:R-:W-:Y:S02]  /*13260*/  ISETP.GT.AND P5, PT, R103, 0x79, PT ;  /* 0x000000796700780c */ /* 0x000fe40003fa4270 */
[----:B0-----:R-:W-:Y:S02]  /*13270*/  FSEL R121, R80, -INF , P2 ;  /* 0xff80000050797808 */ /* 0x001fe40001000000 */
[----:B-1----:R-:W-:Y:S02]  /*13280*/  FSEL R142, R142, -INF , P3 ;  /* 0xff8000008e8e7808 */ /* 0x002fe40001800000 */
[----:B--2---:R-:W-:-:S02]  /*13290*/  FSEL R143, R143, -INF , P4 ;  /* 0xff8000008f8f7808 */ /* 0x004fc40002000000 */
[----:B---3--:R-:W-:Y:S02]  /*132a0*/  FSEL R145, R145, -INF , P5 ;  /* 0xff80000091917808 */ /* 0x008fe40002800000 */
[C---:B------:R-:W-:Y:S02]  /*132b0*/  ISETP.GT.AND P2, PT, R103.reuse, 0x80, PT ;  /* 0x000000806700780c */ /* 0x040fe40003f44270 */
[C---:B------:R-:W-:Y:S02]  /*132c0*/  ISETP.GT.AND P3, PT, R103.reuse, 0x81, PT ;  /* 0x000000816700780c */ /* 0x040fe40003f64270 */
[C---:B------:R-:W-:Y:S02]  /*132d0*/  ISETP.GT.AND P4, PT, R103.reuse, 0x88, PT ;  /* 0x000000886700780c */ /* 0x040fe40003f84270 */
[C---:B------:R-:W-:Y:S02]  /*132e0*/  ISETP.GT.AND P5, PT, R103.reuse, 0x89, PT ;  /* 0x000000896700780c */ /* 0x040fe40003fa4270 */
[----:B------:R-:W-:-:S02]  /*132f0*/  IADD3 R103, R103, 0x8, RZ ;  /* 0x0000000867677810 */ /* 0x000fc40007ffe0ff */
[----:B----4-:R-:W-:Y:S02]  /*13300*/  FSEL R147, R147, -INF , P3 ;  /* 0xff80000093937808 */ /* 0x010fe40001800000 */
[----:B------:R-:W-:Y:S02]  /*13310*/  FSEL R148, R148, -INF , P4 ;  /* 0xff80000094947808 */ /* 0x000fe40002000000 */
[C---:B------:R-:W-:Y:S02]  /*13320*/  ISETP.GT.AND P3, PT, R103.reuse, 0x1, PT ;  /* 0x000000016700780c */ /* 0x040fe40003f64270 */
[C---:B------:R-:W-:Y:S02]  /*13330*/  ISETP.GT.AND P4, PT, R103.reuse, 0x8, PT ;  /* 0x000000086700780c */ /* 0x040fe40003f84270 */
[----:B------:R-:W-:Y:S02]  /*13340*/  FSEL R108, R108, -INF , P3 ;  /* 0xff8000006c6c7808 */ /* 0x000fe40001800000 */
[----:B------:R-:W-:-:S02]  /*13350*/  ISETP.GT.AND P3, PT, R103, 0x11, PT ;  /* 0x000000116700780c */ /* 0x000fc40003f64270 */
[----:B------:R-:W-:Y:S02]  /*13360*/  FSEL R85, R95, -INF , P4 ;  /* 0xff8000005f557808 */ /* 0x000fe40002000000 */
[----:B------:R-:W-:Y:S02]  /*13370*/  ISETP.GT.AND P4, PT, R103, 0x18, PT ;  /* 0x000000186700780c */ /* 0x000fe40003f84270 */
[----:B------:R-:W-:Y:S02]  /*13380*/  FSEL R149, R149, -INF , P5 ;  /* 0xff80000095957808 */ /* 0x000fe40002800000 */
[----:B------:R-:W-:Y:S02]  /*13390*/  ISETP.GT.AND P5, PT, R103, 0x9, PT ;  /* 0x000000096700780c */ /* 0x000fe40003fa4270 */
[----:B------:R-:W-:Y:S02]  /*133a0*/  FSEL R107, R107, -INF , P3 ;  /* 0xff8000006b6b7808 */ /* 0x000fe40001800000 */
[----:B------:R-:W-:-:S02]  /*133b0*/  ISETP.GT.AND P3, PT, R103, 0x21, PT ;  /* 0x000000216700780c */ /* 0x000fc40003f64270 */
[----:B------:R-:W-:Y:S02]  /*133c0*/  FSEL R105, R93, -INF , P4 ;  /* 0xff8000005d697808 */ /* 0x000fe40002000000 */
[----:B------:R-:W-:Y:S02]  /*133d0*/  ISETP.GT.AND P4, PT, R103, 0x28, PT ;  /* 0x000000286700780c */ /* 0x000fe40003f84270 */
[----:B------:R-:W-:Y:S02]  /*133e0*/  FSEL R109, R109, -INF , P5 ;  /* 0xff8000006d6d7808 */ /* 0x000fe40002800000 */
[C---:B------:R-:W-:Y:S02]  /*133f0*/  ISETP.GT.AND P5, PT, R103.reuse, 0x19, PT ;  /* 0x000000196700780c */ /* 0x040fe40003fa4270 */
[----:B------:R-:W-:Y:S02]  /*13400*/  FSEL R93, R90, -INF , P3 ;  /* 0xff8000005a5d7808 */ /* 0x000fe40001800000 */
[----:B------:R-:W-:-:S02]  /*13410*/  ISETP.GT.AND P3, PT, R103, 0x31, PT ;  /* 0x000000316700780c */ /* 0x000fc40003f64270 */
[----:B------:R-:W-:Y:S02]  /*13420*/  FSEL R82, R97, -INF , P4 ;  /* 0xff80000061527808 */ /* 0x000fe40002000000 */
[----:B------:R-:W-:Y:S02]  /*13430*/  ISETP.GT.AND P4, PT, R103, 0x38, PT ;  /* 0x000000386700780c */ /* 0x000fe40003f84270 */
[----:B------:R-:W-:Y:S02]  /*13440*/  FSEL R104, R92, -INF , P5 ;  /* 0xff8000005c687808 */ /* 0x000fe40002800000 */
[----:B------:R-:W-:Y:S02]  /*13450*/  FSEL R92, R155, -INF , P3 ;  /* 0xff8000009b5c7808 */ /* 0x000fe40001800000 */
[----:B------:R-:W2:Y:S01]  /*13460*/  LDL.LU R155, [R1+0x1c] ;  /* 0x00001c00019b7983 */ /* 0x000ea20000300800 */
[----:B------:R-:W-:-:S03]  /*13470*/  FSEL R90, R154, -INF , P4 ;  /* 0xff8000009a5a7808 */ /* 0x000fc60002000000 */
[----:B------:R-:W3:Y:S01]  /*13480*/  LDL.LU R154, [R1+0x18] ;  /* 0x00001800019a7983 */ /* 0x000ee20000300800 */
[----:B------:R-:W-:Y:S02]  /*13490*/  FSEL R146, R146, -INF , P2 ;  /* 0xff80000092927808 */ /* 0x000fe40001000000 */
[----:B------:R-:W-:-:S04]  /*134a0*/  ISETP.GT.AND P2, PT, R103, RZ, PT ;  /* 0x000000ff6700720c */ /* 0x000fc80003f44270 */
[----:B------:R-:W-:Y:S02]  /*134b0*/  FSEL R112, R81, -INF , P2 ;  /* 0xff80000051707808 */ /* 0x000fe40001000000 */
[C---:B------:R-:W-:Y:S02]  /*134c0*/  ISETP.GT.AND P2, PT, R103.reuse, 0x10, PT ;  /* 0x000000106700780c */ /* 0x040fe40003f44270 */
[C---:B------:R-:W-:Y:S02]  /*134d0*/  ISETP.GT.AND P5, PT, R103.reuse, 0x29, PT ;  /* 0x000000296700780c */ /* 0x040fe40003fa4270 */
[----:B------:R-:W-:Y:S02]  /*134e0*/  FSEL R106, R94, -INF , P2 ;  /* 0xff8000005e6a7808 */ /* 0x000fe40001000000 */
[----:B------:R-:W-:-:S04]  /*134f0*/  ISETP.GT.AND P2, PT, R103, 0x20, PT ;  /* 0x000000206700780c */ /* 0x000fc80003f44270 */
[----:B------:R-:W-:Y:S02]  /*13500*/  FSEL R96, R91, -INF , P2 ;  /* 0xff8000005b607808 */ /* 0x000fe40001000000 */
[----:B------:R-:W-:Y:S02]  /*13510*/  FSEL R91, R157, -INF , P5 ;  /* 0xff8000009d5b7808 */ /* 0x000fe40002800000 */
[----:B------:R-:W-:-:S04]  /*13520*/  ISETP.GT.AND P5, PT, R103, 0x39, PT ;  /* 0x000000396700780c */ /* 0x000fc80003fa4270 */
[----:B------:R-:W-:Y:S02]  /*13530*/  FSEL R72, R153, -INF , P5 ;  /* 0xff80000099487808 */ /* 0x000fe40002800000 */
[----:B------:R-:W-:-:S04]  /*13540*/  ISETP.GT.AND P5, PT, R103, 0x49, PT ;  /* 0x000000496700780c */ /* 0x000fc80003fa4270 */
[----:B------:R-:W-:Y:S02]  /*13550*/  FSEL R97, R119, -INF , P5 ;  /* 0xff80000077617808 */ /* 0x000fe40002800000 */
[----:B------:R-:W-:-:S04]  /*13560*/  ISETP.GT.AND P5, PT, R103, 0x59, PT ;  /* 0x000000596700780c */ /* 0x000fc80003fa4270 */
[----:B------:R-:W-:Y:S02]  /*13570*/  FSEL R94, R20, -INF , P5 ;  /* 0xff800000145e7808 */ /* 0x000fe40002800000 */
        /* <DEDUP_REMOVED lines=36> */
[----:B------:R-:W0:Y:S01]  /*137c0*/  SHFL.BFLY PT, R21, R20, 0x2, 0x1f ;  /* 0x0c401f0014157f89 */ /* 0x000e2200000e0000 */
[----:B------:R-:W-:-:S04]  /*137d0*/  ISETP.GT.AND P4, PT, R103, 0x48, PT ;  /* 0x000000486700780c */ /* 0x000fc80003f84270 */
[----:B------:R-:W-:Y:S02]  /*137e0*/  FSEL R76, R150, -INF , P4 ;  /* 0xff800000964c7808 */ /* 0x000fe40002000000 */
[----:B------:R-:W4:Y:S01]  /*137f0*/  LDL R150, [R1+0x58] ;  /* 0x0000580001967983 */ /* 0x000f220000100800 */
[----:B0-----:R-:W-:-:S05]  /*13800*/  FMNMX.FTZ R20, R20, R21, !PT ;  /* 0x0000001514147209 */ /* 0x001fca0007810000 */
[----:B------:R-:W0:Y:S01]  /*13810*/  SHFL.BFLY PT, R21, R20, 0x1, 0x1f ;  /* 0x0c201f0014157f89 */ /* 0x000e2200000e0000 */
[----:B------:R-:W-:Y:S01]  /*13820*/  ISETP.GT.AND P2, PT, R103, 0x30, PT ;  /* 0x000000306700780c */ /* 0x000fe20003f44270 */
[----:B------:R-:W-:Y:S01]  /*13830*/  FMUL.FTZ R83, R83, UR4 ;  /* 0x0000000453537c20 */ /* 0x000fe20008410000 */
[----:B------:R-:W-:Y:S01]  /*13840*/  ISETP.GT.AND P4, PT, R103, 0x58, PT ;  /* 0x000000586700780c */ /* 0x000fe20003f84270 */
[----:B------:R-:W1:Y:S01]  /*13850*/  MUFU.TANH R102, R102 ;  /* 0x0000006600667308 */ /* 0x000e620000002400 */
[----:B------:R-:W-:Y:S01]  /*13860*/  FMUL.FTZ R87, R87, UR4 ;  /* 0x0000000457577c20 */ /* 0x000fe20008410000 */
[----:B------:R-:W-:Y:S02]  /*13870*/  FSEL R89, R156, -INF , P2 ;  /* 0xff8000009c597808 */ /* 0x000fe40001000000 */
[----:B0-----:R-:W-:-:S04]  /*13880*/  FMNMX.FTZ R20, R20, R21, !PT ;  /* 0x0000001514147209 */ /* 0x001fc80007810000 */
[----:B------:R-:W-:-:S04]  /*13890*/  FSETP.NEU.FTZ.AND P6, PT, R20, -INF , PT ;  /* 0xff8000001400780b */ /* 0x000fc80003fdd000 */
[----:B------:R-:W-:Y:S01]  /*138a0*/  FSEL R21, R20, RZ, P6 ;  /* 0x000000ff14157208 */ /* 0x000fe20003000000 */
[----:B------:R-:W0:Y:S04]  /*138b0*/  MUFU.TANH R100, R100 ;  /* 0x0000006400647308 */ /* 0x000e280000002400 */
[----:B------:R-:W-:Y:S01]  /*138c0*/  FADD.FTZ R0, -R21, R0 ;  /* 0x0000000015007221 */ /* 0x000fe20000010100 */
[----:B------:R-:W-:Y:S01]  /*138d0*/  IMAD.U32 R21, RZ, RZ, UR5 ;  /* 0x00000005ff157e24 */ /* 0x000fe2000f8e00ff */
[----:B------:R-:W-:Y:S02]  /*138e0*/  FSEL R73, R110, -INF , P4 ;  /* 0xff8000006e497808 */ /* 0x000fe40002000000 */
[----:B------:R-:W0:Y:S01]  /*138f0*/  MUFU.TANH R99, R99 ;  /* 0x0000006300637308 */ /* 0x000e220000002400 */
[C---:B------:R-:W-:Y:S01]  /*13900*/  ISETP.GT.AND P2, PT, R103.reuse, 0x40, PT ;  /* 0x000000406700780c */ /* 0x040fe20003f44270 */
[----:B------:R-:W-:Y:S01]  /*13910*/  FMUL.FTZ R110, R20, R21 ;  /* 0x00000015146e7220 */ /* 0x000fe20000410000 */
[----:B------:R-:W-:-:S02]  /*13920*/  ISETP.GT.AND P3, PT, R103, 0x41, PT ;  /* 0x000000416700780c */ /* 0x000fc40003f64270 */
[----:B------:R-:W-:-:S03]  /*13930*/  FSEL R81, R152, -INF , P2 ;  /* 0xff80000098517808 */ /* 0x000fc60001000000 */
[----:B------:R-:W0:Y:S01]  /*13940*/  MUFU.TANH R98, R98 ;  /* 0x0000006200627308 */ /* 0x000e220000002400 */
[----:B------:R-:W-:Y:S02]  /*13950*/  FSEL R80, R151, -INF , P3 ;  /* 0xff80000097507808 */ /* 0x000fe40001800000 */
[C---:B------:R-:W-:Y:S02]  /*13960*/  ISETP.GT.AND P2, PT, R103.reuse, 0x50, PT ;  /* 0x000000506700780c */ /* 0x040fe40003f44270 */
[----:B------:R-:W-:-:S03]  /*13970*/  ISETP.GT.AND P3, PT, R103, 0x51, PT ;  /* 0x000000516700780c */ /* 0x000fc60003f64270 */
[----:B------:R-:W2:Y:S01]  /*13980*/  MUFU.TANH R88, R88 ;  /* 0x0000005800587308 */ /* 0x000ea20000002400 */
[----:B------:R-:W-:-:S07]  /*13990*/  FSEL R110, R110, RZ, P6 ;  /* 0x000000ff6e6e7208 */ /* 0x000fce0003000000 */
[----:B------:R-:W2:Y:S01]  /*139a0*/  MUFU.TANH R83, R83 ;  /* 0x0000005300537308 */ /* 0x000ea20000002400 */
[----:B------:R-:W-:-:S07]  /*139b0*/  FSEL R77, R118, -INF , P2 ;  /* 0xff800000764d7808 */ /* 0x000fce0001000000 */
[----:B------:R-:W3:Y:S01]  /*139c0*/  MUFU.TANH R101, R101 ;  /* 0x0000006500657308 */ /* 0x000ee20000002400 */
[----:B------:R-:W-:Y:S01]  /*139d0*/  FSEL R95, R117, -INF , P3 ;  /* 0xff800000755f7808 */ /* 0x000fe20001800000 */
[----:B------:R-:W-:-:S06]  /*139e0*/  FFMA.FTZ R111, R111, R21, -R110 ;  /* 0x000000156f6f7223 */ /* 0x000fcc000001086e */
[----:B------:R-:W3:Y:S01]  /*139f0*/  MUFU.TANH R87, R87 ;  /* 0x0000005700577308 */ /* 0x000ee20000002400 */
[C---:B------:R-:W-:Y:S01]  /*13a00*/  ISETP.GT.AND P2, PT, R103.reuse, 0x60, PT ;  /* 0x000000606700780c */ /* 0x040fe20003f44270 */
[-C--:B------:R-:W-:Y:S01]  /*13a10*/  FMUL.FTZ R0, R0, R21.reuse ;  /* 0x0000001500007220 */ /* 0x080fe20000410000 */
[C---:B------:R-:W-:Y:S02]  /*13a20*/  ISETP.GT.AND P3, PT, R103.reuse, 0x61, PT ;  /* 0x000000616700780c */ /* 0x040fe40003f64270 */
[----:B------:R-:W-:Y:S01]  /*13a30*/  ISETP.GT.AND P4, PT, R103, 0x68, PT ;  /* 0x000000686700780c */ /* 0x000fe20003f84270 */
[----:B------:R-:W-:Y:S01]  /*13a40*/  FFMA.FTZ R84, R84, R21, -R110 ;  /* 0x0000001554547223 */ /* 0x000fe2000001086e */
[----:B-1----:R-:W-:Y:S02]  /*13a50*/  FSEL R102, R102, -INF , P2 ;  /* 0xff80000066667808 */ /* 0x002fe40001000000 */
[----:B0-----:R-:W-:Y:S02]  /*13a60*/  FSEL R100, R100, -INF , P3 ;  /* 0xff80000064647808 */ /* 0x001fe40001800000 */
[----:B------:R-:W-:Y:S01]  /*13a70*/  FSEL R99, R99, -INF , P4 ;  /* 0xff80000063637808 */ /* 0x000fe20002000000 */
[----:B------:R-:W-:Y:S01]  /*13a80*/  MUFU.EX2 R111, R111 ;  /* 0x0000006f006f7308 */ /* 0x000fe20000000800 */
[----:B------:R-:W-:-:S02]  /*13a90*/  ISETP.GT.AND P5, PT, R103, 0x69, PT ;  /* 0x000000696700780c */ /* 0x000fc40003fa4270 */
[C---:B------:R-:W-:Y:S02]  /*13aa0*/  ISETP.GT.AND P2, PT, R103.reuse, 0x70, PT ;  /* 0x000000706700780c */ /* 0x040fe40003f44270 */
[C---:B------:R-:W-:Y:S02]  /*13ab0*/  ISETP.GT.AND P3, PT, R103.reuse, 0x71, PT ;  /* 0x000000716700780c */ /* 0x040fe40003f64270 */
[C---:B------:R-:W-:Y:S01]  /*13ac0*/  ISETP.GT.AND P4, PT, R103.reuse, 0x78, PT ;  /* 0x000000786700780c */ /* 0x040fe20003f84270 */
[----:B------:R-:W0:Y:S01]  /*13ad0*/  MUFU.EX2 R0, R0 ;  /* 0x0000000000007308 */ /* 0x000e220000000800 */
[----:B------:R-:W-:Y:S01]  /*13ae0*/  ISETP.GT.AND P6, PT, R103, 0x79, PT ;  /* 0x000000796700780c */ /* 0x000fe20003fc4270 */
[----:B------:R-:W-:Y:S01]  /*13af0*/  FFMA.FTZ R86, R86, R21, -R110 ;  /* 0x0000001556567223 */ /* 0x000fe2000001086e */
[----:B------:R-:W-:Y:S02]  /*13b00*/  FSEL R98, R98, -INF , P5 ;  /* 0xff80000062627808 */ /* 0x000fe40002800000 */
[----:B--2---:R-:W-:-:S02]  /*13b10*/  FSEL R88, R88, -INF , P2 ;  /* 0xff80000058587808 */ /* 0x004fc40001000000 */
[----:B------:R-:W-:Y:S01]  /*13b20*/  FSEL R83, R83, -INF , P3 ;  /* 0xff80000053537808 */ /* 0x000fe20001800000 */
[----:B------:R-:W1:Y:S01]  /*13b30*/  MUFU.EX2 R84, R84 ;  /* 0x0000005400547308 */ /* 0x000e620000000800 */
[----:B---3--:R-:W-:Y:S02]  /*13b40*/  FSEL R101, R101, -INF , P4 ;  /* 0xff80000065657808 */ /* 0x008fe40002000000 */
[C---:B------:R-:W-:Y:S02]  /*13b50*/  ISETP.GT.AND P2, PT, R103.reuse, 0x80, PT ;  /* 0x000000806700780c */ /* 0x040fe40003f44270 */
[C---:B------:R-:W-:Y:S02]  /*13b60*/  ISETP.GT.AND P3, PT, R103.reuse, 0x81, PT ;  /* 0x000000816700780c */ /* 0x040fe40003f64270 */
[C---:B------:R-:W-:Y:S02]  /*13b70*/  ISETP.GT.AND P4, PT, R103.reuse, 0x88, PT ;  /* 0x000000886700780c */ /* 0x040fe40003f84270 */
[----:B------:R-:W-:-:S02]  /*13b80*/  ISETP.GT.AND P5, PT, R103, 0x89, PT ;  /* 0x000000896700780c */ /* 0x000fc40003fa4270 */
[----:B------:R-:W-:Y:S01]  /*13b90*/  FSEL R103, R87, -INF , P6 ;  /* 0xff80000057677808 */ /* 0x000fe20003000000 */
[-CC-:B------:R-:W-:Y:S01]  /*13ba0*/  FFMA.FTZ R87, R116, R21.reuse, -R110.reuse ;  /* 0x0000001574577223 */ /* 0x180fe2000001086e */
[----:B------:R-:W2:Y:S01]  /*13bb0*/  MUFU.EX2 R86, R86 ;  /* 0x0000005600567308 */ /* 0x000ea20000000800 */
[-CC-:B------:R-:W-:Y:S01]  /*13bc0*/  FFMA.FTZ R120, R120, R21.reuse, -R110.reuse ;  /* 0x0000001578787223 */ /* 0x180fe2000001086e */
        /* <DEDUP_REMOVED lines=32> */
[----:B0-----:R-:W-:-:S04]  /*13dd0*/  FFMA.FTZ R110, R0, R154, R111 ;  /* 0x0000009a006e7223 */ /* 0x001fc8000001006f */
[----:B-1----:R-:W-:-:S04]  /*13de0*/  FADD.FTZ R110, R84, R110 ;  /* 0x0000006e546e7221 */ /* 0x002fc80000010000 */
[----:B--2---:R-:W-:Y:S01]  /*13df0*/  FADD.FTZ R110, R86, R110 ;  /* 0x0000006e566e7221 */ /* 0x004fe20000010000 */
[----:B---3--:R-:W-:-:S03]  /*13e00*/  F2FP.F16.F32.PACK_AB R86, R87, R86 ;  /* 0x000000565756723e */ /* 0x008fc600000000ff */
[----:B------:R-:W-:Y:S01]  /*13e10*/  FADD.FTZ R116, R87, R110 ;  /* 0x0000006e57747221 */ /* 0x000fe20000010000 */
        /* <DEDUP_REMOVED lines=34> */
[----:B------:R-:W1:Y:S03]  /*14040*/  MUFU.TANH R117, R117 ;  /* 0x0000007500757308 */ /* 0x000e660000002400 */
[----:B------:R-:W-:-:S05]  /*14050*/  FMNMX.FTZ R87, R83, R87, !PT ;  /* 0x0000005753577209 */ /* 0x000fca0007810000 */
[----:B------:R-:W2:Y:S01]  /*14060*/  MUFU.TANH R118, R118 ;  /* 0x0000007600767308 */ /* 0x000ea20000002400 */
[----:B------:R-:W-:Y:S02]  /*14070*/  FMNMX.FTZ R87, R101, R87, !PT ;  /* 0x0000005765577209 */ /* 0x000fe40007810000 */
[----:B0-----:R-:W-:-:S05]  /*14080*/  FSEL R75, R74, -INF , P2 ;  /* 0xff8000004a4b7808 */ /* 0x001fca0001000000 */
[----:B------:R-:W0:Y:S01]  /*14090*/  MUFU.TANH R119, R119 ;  /* 0x0000007700777308 */ /* 0x000e220000002400 */
[----:B------:R-:W-:Y:S02]  /*140a0*/  FMNMX.FTZ R87, R103, R87, !PT ;  /* 0x0000005767577209 */ /* 0x000fe40007810000 */
[----:B-1----:R-:W-:Y:S02]  /*140b0*/  FSEL R117, R117, -INF , P3 ;  /* 0xff80000075757808 */ /* 0x002fe40001800000 */
[----:B------:R-:W-:Y:S02]  /*140c0*/  FMNMX.FTZ R87, R75, R87, !PT ;  /* 0x000000574b577209 */ /* 0x000fe40007810000 */
[----:B--2---:R-:W-:Y:S02]  /*140d0*/  FSEL R118, R118, -INF , P4 ;  /* 0xff80000076767808 */ /* 0x004fe40002000000 */
[----:B------:R-:W-:-:S04]  /*140e0*/  FMNMX.FTZ R87, R117, R87, !PT ;  /* 0x0000005775577209 */ /* 0x000fc80007810000 */
[----:B------:R-:W-:Y:S02]  /*140f0*/  FMNMX.FTZ R74, R118, R87, !PT ;  /* 0x00000057764a7209 */ /* 0x000fe40007810000 */
[----:B0-----:R-:W-:-:S04]  /*14100*/  FSEL R119, R119, -INF , P5 ;  /* 0xff80000077777808 */ /* 0x001fc80002800000 */
[----:B------:R-:W-:-:S05]  /*14110*/  FMNMX.FTZ R74, R119, R74, !PT ;  /* 0x0000004a774a7209 */ /* 0x000fca0007810000 */
[----:B------:R-:W0:Y:S02]  /*14120*/  SHFL.BFLY PT, R78, R74, 0x2, 0x1f ;  /* 0x0c401f004a4e7f89 */ /* 0x000e2400000e0000 */
[----:B0-----:R-:W-:-:S05]  /*14130*/  FMNMX.FTZ R74, R74, R78, !PT ;  /* 0x0000004e4a4a7209 */ /* 0x001fca0007810000 */
[----:B------:R-:W0:Y:S02]  /*14140*/  SHFL.BFLY PT, R78, R74, 0x1, 0x1f ;  /* 0x0c201f004a4e7f89 */ /* 0x000e2400000e0000 */
[----:B0-----:R-:W-:Y:S02]  /*14150*/  FMNMX.FTZ R74, R74, R78, !PT ;  /* 0x0000004e4a4a7209 */ /* 0x001fe40007810000 */
[----:B----4-:R-:W-:Y:S01]  /*14160*/  LOP3.LUT R78, R150, 0x10000, RZ, 0xfc, !PT ;  /* 0x00010000964e7812 */ /* 0x010fe200078efcff */
[----:B------:R-:W-:Y:S01]  /*14170*/  IMAD.MOV.U32 R79, RZ, RZ, -0x3ffffff0 ;  /* 0xc0000010ff4f7424 */ /* 0x000fe200078e00ff */
[----:B------:R-:W-:Y:S01]  /*14180*/  WARPGROUP.ARRIVE ;  /* 0x00000000000079c5 */ /* 0x000fe20000000000 */
[----:B------:R-:W-:Y:S01]  /*14190*/  F2FP.F16.F32.PACK_AB R84, R84, R111 ;  /* 0x0000006f5454723e */ /* 0x000fe200000000ff */
[----:B------:R-:W2:Y:S01]  /*141a0*/  LDL.LU R150, [R1+0x2c] ;  /* 0x00002c0001967983 */ /* 0x000ea20000300800 */
[----:B------:R-:W-:-:S05]  /*141b0*/  VIADD R110, R78, 0x180 ;  /* 0x000001804e6e7836 */ /* 0x000fca0000000000 */
[----:B------:R-:W-:Y:S01]  /*141c0*/  R2UR UR8, R110 ;  /* 0x000000006e0872ca */ /* 0x000fe200000e0000 */
        /* <DEDUP_REMOVED lines=9> */
[----:B------:R-:W-:-:S04]  /*14260*/  R2UR UR4, R78 ;  /* 0x000000004e0472ca */ /* 0x000fc800000e0000 */
[----:B------:R-:W-:Y:S01]  /*14270*/  R2UR UR28, R110 ;  /* 0x000000006e1c72ca */ /* 0x000fe200000e0000 */
[C---:B------:R-:W-:Y:S02]  /*14280*/  VIADD R110, R78.reuse, 0xa80 ;  /* 0x00000a804e6e7836 */ /* 0x040fe40000000000 */
[----:B------:R-:W-:-:S05]  /*14290*/  VIADD R78, R78, 0xc00 ;  /* 0x00000c004e4e7836 */ /* 0x000fca0000000000 */
[----:B------:R-:W-:Y:S01]  /*142a0*/  R2UR UR36, R78 ;  /* 0x000000004e2472ca */ /* 0x000fe200000e0000 */
[----:B------:R-:W-:-:S05]  /*142b0*/  VIADD R78, R16, 0x200 ;  /* 0x00000200104e7836 */ /* 0x000fca0000000000 */
[----:B------:R-:W-:-:S04]  /*142c0*/  SHF.R.U32.HI R78, RZ, 0x4, R78 ;  /* 0x00000004ff4e7819 */ /* 0x000fc8000001164e */
[----:B------:R-:W-:-:S04]  /*142d0*/  LOP3.LUT R78, R78, 0x3fff, RZ, 0xc0, !PT ;  /* 0x00003fff4e4e7812 */ /* 0x000fc800078ec0ff */
[----:B------:R-:W-:Y:S02]  /*142e0*/  LOP3.LUT R78, R78, 0x2400000, RZ, 0xfc, !PT ;  /* 0x024000004e4e7812 */ /* 0x000fe400078efcff */
[C---:B------:R-:W-:Y:S02]  /*142f0*/  R2UR UR5, R79.reuse ;  /* 0x000000004f0572ca */ /* 0x040fe400000e0000 */
[----:B------:R-:W-:Y:S01]  /*14300*/  R2UR UR37, R79 ;  /* 0x000000004f2572ca */ /* 0x000fe200000e0000 */
[----:B------:R-:W-:Y:S02]  /*14310*/  IMAD R78, R15, 0x6c0, R78 ;  /* 0x000006c00f4e7824 */ /* 0x000fe400078e024e */
[----:B------:R-:W-:-:S03]  /*14320*/  IMAD.MOV.U32 R79, RZ, RZ, -0x7fffffe0 ;  /* 0x80000020ff4f7424 */ /* 0x000fc600078e00ff */
[----:B------:R-:W-:Y:S02]  /*14330*/  R2UR UR6, R78 ;  /* 0x000000004e0672ca */ /* 0x000fe400000e0000 */
[----:B------:R-:W-:-:S13]  /*14340*/  R2UR UR7, R79 ;  /* 0x000000004f0772ca */ /* 0x000fda00000e0000 */
[----:B------:R-:W-:Y:S01]  /*14350*/  HGMMA.64x96x16.F32 R24, gdesc[UR4].tnspB, R24, gsb0 ;  /* 0x41600000041879f0 */ /* 0x000fe20008000818 */
[----:B------:R-:W-:Y:S01]  /*14360*/  IMAD.MOV.U32 R111, RZ, RZ, -0x3ffffff0 ;  /* 0xc0000010ff6f7424 */ /* 0x000fe200078e00ff */
[----:B------:R-:W-:Y:S01]  /*14370*/  R2UR UR32, R110 ;  /* 0x000000006e2072ca */ /* 0x000fe200000e0000 */
[----:B------:R-:W-:-:S03]  /*14380*/  VIADD R110, R78, 0x40 ;  /* 0x000000404e6e7836 */ /* 0x000fc60000000000 */
[C---:B------:R-:W-:Y:S02]  /*14390*/  R2UR UR9, R111.reuse ;  /* 0x000000006f0972ca */ /* 0x040fe400000e0000 */
[C---:B------:R-:W-:Y:S02]  /*143a0*/  R2UR UR13, R111.reuse ;  /* 0x000000006f0d72ca */ /* 0x040fe400000e0000 */
[C---:B------:R-:W-:Y:S02]  /*143b0*/  R2UR UR17, R111.reuse ;  /* 0x000000006f1172ca */ /* 0x040fe400000e0000 */
[C---:B------:R-:W-:Y:S02]  /*143c0*/  R2UR UR21, R111.reuse ;  /* 0x000000006f1572ca */ /* 0x040fe400000e0000 */
[C---:B------:R-:W-:Y:S02]  /*143d0*/  R2UR UR25, R111.reuse ;  /* 0x000000006f1972ca */ /* 0x040fe400000e0000 */
[----:B------:R-:W-:-:S02]  /*143e0*/  R2UR UR29, R111 ;  /* 0x000000006f1d72ca */ /* 0x000fc400000e0000 */
[----:B------:R-:W-:Y:S01]  /*143f0*/  R2UR UR33, R111 ;  /* 0x000000006f2172ca */ /* 0x000fe200000e0000 */
[----:B------:R-:W-:Y:S01]  /*14400*/  IMAD.MOV.U32 R111, RZ, RZ, -0x7fffffe0 ;  /* 0x80000020ff6f7424 */ /* 0x000fe200078e00ff */
[----:B------:R-:W-:-:S04]  /*14410*/  R2UR UR10, R110 ;  /* 0x000000006e0a72ca */ /* 0x000fc800000e0000 */
[----:B------:R-:W-:Y:S01]  /*14420*/  R2UR UR11, R111 ;  /* 0x000000006f0b72ca */ /* 0x000fe200000e0000 */
[----:B------:R-:W-:Y:S02]  /*14430*/  WARPGROUP.DEPBAR.LE gsb0, 0x0 ;  /* 0x00008000000079c5 */ /* 0x000fe40000010000 */
[----:B------:R-:W-:-:S10]  /*14440*/  WARPGROUP.ARRIVE ;  /* 0x00000000000079c5 */ /* 0x000fd40000000000 */
[----:B------:R-:W-:Y:S01]  /*14450*/  HGMMA.64x96x16.F32 R24, gdesc[UR8].tnspB, R24, gsb0 ;  /* 0x41600000081879f0 */ /* 0x000fe20008000818 */
[----:B------:R-:W-:Y:S01]  /*14460*/  VIADD R110, R78, 0x80 ;  /* 0x000000804e6e7836 */ /* 0x000fe20000000000 */
[----:B------:R-:W-:-:S04]  /*14470*/  MOV R111, 0x80000020 ;  /* 0x80000020006f7802 */ /* 0x000fc80000000f00 */
[----:B------:R-:W-:Y:S02]  /*14480*/  R2UR UR14, R110 ;  /* 0x000000006e0e72ca */ /* 0x000fe400000e0000 */
[----:B------:R-:W-:Y:S01]  /*14490*/  R2UR UR15, R111 ;  /* 0x000000006f0f72ca */ /* 0x000fe200000e0000 */
[----:B------:R-:W-:Y:S02]  /*144a0*/  VIADD R110, R78, 0xc0 ;  /* 0x000000c04e6e7836 */ /* 0x000fe40000000000 */
[----:B------:R-:W-:Y:S01]  /*144b0*/  IMAD.MOV.U32 R111, RZ, RZ, -0x7fffffe0 ;  /* 0x80000020ff6f7424 */ /* 0x000fe200078e00ff */
[----:B------:R-:W-:Y:S02]  /*144c0*/  WARPGROUP.DEPBAR.LE gsb0, 0x0 ;  /* 0x00008000000079c5 */ /* 0x000fe40000010000 */
[----:B------:R-:W-:-:S07]  /*144d0*/  WARPGROUP.ARRIVE ;  /* 0x00000000000079c5 */ /* 0x000fce0000000000 */
[----:B------:R-:W-:Y:S01]  /*144e0*/  HGMMA.64x96x16.F32 R24, gdesc[UR12].tnspB, R24, gsb0 ;  /* 0x416000000c1879f0 */ /* 0x000fe20008000818 */
[----:B------:R-:W-:Y:S02]  /*144f0*/  R2UR UR18, R110 ;  /* 0x000000006e1272ca */ /* 0x000fe400000e0000 */
[----:B------:R-:W-:Y:S01]  /*14500*/  R2UR UR19, R111 ;  /* 0x000000006f1372ca */ /* 0x000fe200000e0000 */
[----:B------:R-:W-:Y:S02]  /*14510*/  VIADD R110, R78, 0x100 ;  /* 0x000001004e6e7836 */ /* 0x000fe40000000000 */
[----:B------:R-:W-:-:S03]  /*14520*/  IMAD.MOV.U32 R111, RZ, RZ, -0x7fffffe0 ;  /* 0x80000020ff6f7424 */ /* 0x000fc600078e00ff */
[----:B------:R-:W-:Y:S01]  /*14530*/  R2UR UR22, R110 ;  /* 0x000000006e1672ca */ /* 0x000fe200000e0000 */
[----:B------:R-:W-:Y:S02]  /*14540*/  WARPGROUP.DEPBAR.LE gsb0, 0x0 ;  /* 0x00008000000079c5 */ /* 0x000fe40000010000 */
[----:B------:R-:W-:-:S06]  /*14550*/  WARPGROUP.ARRIVE ;  /* 0x00000000000079c5 */ /* 0x000fcc0000000000 */
        /* <DEDUP_REMOVED lines=30> */
[C---:B------:R-:W-:Y:S01]  /*14740*/  FMUL.FTZ R78, R74.reuse, R21 ;  /* 0x000000154a4e7220 */ /* 0x040fe20000410000 */
[----:B------:R-:W-:-:S04]  /*14750*/  FSETP.NEU.FTZ.AND P3, PT, R74, -INF , PT ;  /* 0xff8000004a00780b */ /* 0x000fc80003f7d000 */
[----:B------:R-:W-:-:S05]  /*14760*/  FSEL R78, R78, RZ, P3 ;  /* 0x000000ff4e4e7208 */ /* 0x000fca0001800000 */
[----:B------:R-:W-:Y:S02]  /*14770*/  FFMA.FTZ R79, R112, R21, -R78 ;  /* 0x00000015704f7223 */ /* 0x000fe4000001084e */
[----:B------:R0:W-:Y:S02]  /*14780*/  MUFU.EX2 R112, R143 ;  /* 0x0000008f00707308 */ /* 0x0001e40000000800 */
[----:B0-----:R-:W3:Y:S01]  /*14790*/  LDL R143, [R1+0x24] ;  /* 0x00002400018f7983 */ /* 0x001ee20000100800 */
[----:B------:R-:W0:Y:S01]  /*147a0*/  S2R R154, SR_TID.X ;  /* 0x00000000009a7919 */ /* 0x000e220000002100 */
[----:B------:R-:W-:Y:S02]  /*147b0*/  WARPGROUP.DEPBAR.LE gsb0, 0x0 ;  /* 0x00008000000079c5 */ /* 0x000fe40000010000 */
[----:B------:R-:W-:-:S06]  /*147c0*/  WARPGROUP.ARRIVE ;  /* 0x00000000000079c5 */ /* 0x000fcc0000000000 */
[----:B------:R-:W-:Y:S01]  /*147d0*/  HGMMA.64x96x16.F32 R24, gdesc[UR36].tnspB, R24, gsb0 ;  /* 0x41600000241879f0 */ /* 0x000fe20008000818 */
[----:B0-----:R-:W-:Y:S02]  /*147e0*/  SHF.R.U32.HI R87, RZ, 0x7, R154 ;  /* 0x00000007ff577819 */ /* 0x001fe4000001169a */
[----:B------:R-:W-:-:S03]  /*147f0*/  ISETP.GE.U32.AND P2, PT, R154, 0x180, PT ;  /* 0x000001809a00780c */ /* 0x000fc60003f46070 */
[----:B------:R-:W-:Y:S02]  /*14800*/  VIADD R87, R87, 0x9 ;  /* 0x0000000957577836 */ /* 0x000fe40000000000 */
[-CC-:B------:R-:W-:Y:S01]  /*14810*/  FFMA.FTZ R108, R108, R21.reuse, -R78.reuse ;  /* 0x000000156c6c7223 */ /* 0x180fe2000001084e */
[-CC-:B------:R-:W-:Y:S01]  /*14820*/  FFMA.FTZ R110, R85, R21.reuse, -R78.reuse ;  /* 0x00000015556e7223 */ /* 0x180fe2000001084e */
[----:B------:R-:W-:Y:S01]  /*14830*/  FFMA.FTZ R109, R109, R21, -R78 ;  /* 0x000000156d6d7223 */ /* 0x000fe2000001084e */
[----:B------:R-:W-:Y:S01]  /*14840*/  SEL R85, R87, 0x9, !P2 ;  /* 0x0000000957557807 */ /* 0x000fe20005000000 */
[----:B------:R-:W-:Y:S08]  /*14850*/  MUFU.EX2 R79, R79 ;  /* 0x0000004f004f7308 */ /* 0x000ff00000000800 */
[----:B------:R-:W-:Y:S08]  /*14860*/  MUFU.EX2 R108, R108 ;  /* 0x0000006c006c7308 */ /* 0x000ff00000000800 */
[----:B------:R-:W-:Y:S08]  /*14870*/  MUFU.EX2 R110, R110 ;  /* 0x0000006e006e7308 */ /* 0x000ff00000000800 */
[----:B------:R-:W0:Y:S02]  /*14880*/  MUFU.EX2 R109, R109 ;  /* 0x0000006d006d7308 */ /* 0x000e240000000800 */
[----:B0-----:R-:W-:Y:S01]  /*14890*/  F2FP.F16.F32.PACK_AB R87, R109, R110 ;  /* 0x0000006e6d57723e */ /* 0x001fe200000000ff */
[----:B------:R-:W-:-:S02]  /*148a0*/  WARPGROUP.DEPBAR.LE gsb0, 0x0 ;  /* 0x00008000000079c5 */ /* 0x000fc40000010000 */
[----:B------:R0:W-:Y:S06]  /*148b0*/  BAR.ARV R85, 0x100 ;  /* 0x000400550000751d */ /* 0x0001ec0000002000 */
[--C-:B0-----:R-:W-:Y:S02]  /*148c0*/  @!P1 IMAD R85, R15, 0x8, R16.reuse ;  /* 0x000000080f559824 */ /* 0x101fe400078e0210 */
[----:B------:R-:W-:-:S04]  /*148d0*/  @!P1 IMAD R15, R22, 0x8, R16 ;  /* 0x00000008160f9824 */ /* 0x000fc800078e0210 */
[----:B------:R-:W-:Y:S01]  /*148e0*/  @!P1 VIADD R15, R15, 0x31c40 ;  /* 0x00031c400f0f9836 */ /* 0x000fe20000000000 */
[----:B------:R-:W-:-:S04]  /*148f0*/  @!P1 IADD3 R85, R85, 0x31c60, RZ ;  /* 0x00031c6055559810 */ /* 0x000fc80007ffe0ff */
[----:B------:R-:W-:Y:S02]  /*14900*/  @!P1 PRMT R15, RZ, 0x654, R15 ;  /* 0x00000654ff0f9816 */ /* 0x000fe4000000000f */
[----:B------:R-:W-:Y:S02]  /*14910*/  @!P1 PRMT R85, RZ, 0x654, R85 ;  /* 0x00000654ff559816 */ /* 0x000fe40000000055 */
[----:B------:R-:W-:Y:S02]  /*14920*/  @!P1 SYNCS.ARRIVE.TRANS64.RED.A1T0 RZ, [R15+URZ], RZ ;  /* 0x000000ff0fff99a7 */ /* 0x000fe4000810043f */
[----:B------:R0:W-:Y:S02]  /*14930*/  @!P1 SYNCS.ARRIVE.TRANS64.RED.A1T0 RZ, [R85+URZ], RZ ;  /* 0x000000ff55ff99a7 */ /* 0x0001e4000810043f */
[----:B0-----:R-:W-:-:S05]  /*14940*/  F2FP.F16.F32.PACK_AB R85, R108, R79 ;  /* 0x0000004f6c55723e */ /* 0x001fca00000000ff */
[----:B------:R0:W-:Y:S01]  /*14950*/  STSM.16.M88.4 [R17+0x24300], R84 ;  /* 0x0243005411007844 */ /* 0x0001e20000000200 */
[-CC-:B------:R-:W-:Y:S01]  /*14960*/  FFMA.FTZ R15, R106, R21.reuse, -R78.reuse ;  /* 0x000000156a0f7223 */ /* 0x180fe2000001084e */
[----:B0-----:R-:W0:Y:S01]  /*14970*/  MUFU.EX2 R84, R120 ;  /* 0x0000007800547308 */ /* 0x001e220000000800 */
[----:B------:R-:W-:Y:S01]  /*14980*/  FFMA.FTZ R106, R107, R21, -R78 ;  /* 0x000000156b6a7223 */ /* 0x000fe2000001084e */
[----:B0-----:R-:W-:-:S06]  /*14990*/  FADD.FTZ R107, R84, R116 ;  /* 0x00000074546b7221 */ /* 0x001fcc0000010000 */
[----:B------:R0:W-:Y:S02]  /*149a0*/  MUFU.EX2 R116, R128 ;  /* 0x0000008000747308 */ /* 0x0001e40000000800 */
[----:B0-----:R-:W-:Y:S01]  /*149b0*/  FFMA.FTZ R128, R82, R21, -R78 ;  /* 0x0000001552807223 */ /* 0x001fe2000001084e */
[----:B------:R-:W-:-:S05]  /*149c0*/  FSEL R82, R74, RZ, P3 ;  /* 0x000000ff4a527208 */ /* 0x000fca0001800000 */
[----:B------:R-:W-:-:S04]  /*149d0*/  FADD.FTZ R82, -R82, R155 ;  /* 0x0000009b52527221 */ /* 0x000fc80000010100 */
[----:B------:R-:W-:-:S06]  /*149e0*/  FMUL.FTZ R82, R82, R21 ;  /* 0x0000001552527220 */ /* 0x000fcc0000410000 */
[----:B------:R-:W2:Y:S01]  /*149f0*/  MUFU.EX2 R82, R82 ;  /* 0x0000005200527308 */ /* 0x000ea20000000800 */
[----:B------:R-:W-:-:S07]  /*14a00*/  FFMA.FTZ R105, R105, R21, -R78 ;  /* 0x0000001569697223 */ /* 0x000fce000001084e */
[----:B------:R-:W0:Y:S01]  /*14a10*/  MUFU.EX2 R113, R113 ;  /* 0x0000007100717308 */ /* 0x000e220000000800 */
[----:B------:R-:W-:-:S07]  /*14a20*/  FFMA.FTZ R104, R104, R21, -R78 ;  /* 0x0000001568687223 */ /* 0x000fce000001084e */
[----:B------:R-:W1:Y:S01]  /*14a30*/  MUFU.EX2 R15, R15 ;  /* 0x0000000f000f7308 */ /* 0x000e620000000800 */
[----:B--2---:R-:W-:-:S04]  /*14a40*/  FFMA.FTZ R79, R82, R150, R79 ;  /* 0x00000096524f7223 */ /* 0x004fc8000001004f */
[----:B------:R-:W-:-:S03]  /*14a50*/  FADD.FTZ R79, R108, R79 ;  /* 0x0000004f6c4f7221 */ /* 0x000fc60000010000 */
[----:B------:R-:W2:Y:S01]  /*14a60*/  MUFU.EX2 R114, R114 ;  /* 0x0000007200727308 */ /* 0x000ea20000000800 */
[----:B------:R-:W-:Y:S01]  /*14a70*/  FADD.FTZ R79, R110, R79 ;  /* 0x0000004f6e4f7221 */ /* 0x000fe20000010000 */
[----:B------:R-:W-:-:S06]  /*14a80*/  FFMA.FTZ R96, R96, R21, -R78 ;  /* 0x0000001560607223 */ /* 0x000fcc000001084e */
[----:B------:R-:W4:Y:S01]  /*14a90*/  MUFU.EX2 R106, R106 ;  /* 0x0000006a006a7308 */ /* 0x000f220000000800 */
[----:B------:R-:W-:-:S07]  /*14aa0*/  FADD.FTZ R79, R109, R79 ;  /* 0x0000004f6d4f7221 */ /* 0x000fce0000010000 */
[----:B------:R-:W4:Y:S01]  /*14ab0*/  MUFU.EX2 R115, R115 ;  /* 0x0000007300737308 */ /* 0x000f220000000800 */
[----:B------:R-:W-:-:S07]  /*14ac0*/  FFMA.FTZ R93, R93, R21, -R78 ;  /* 0x000000155d5d7223 */ /* 0x000fce000001084e */
[----:B------:R-:W4:Y:S01]  /*14ad0*/  MUFU.EX2 R105, R105 ;  /* 0x0000006900697308 */ /* 0x000f220000000800 */
[----:B0-----:R-:W-:-:S07]  /*14ae0*/  FADD.FTZ R107, R113, R107 ;  /* 0x0000006b716b7221 */ /* 0x001fce0000010000 */
[----:B------:R-:W0:Y:S01]  /*14af0*/  MUFU.EX2 R141, R141 ;  /* 0x0000008d008d7308 */ /* 0x000e220000000800 */
[----:B-1----:R-:W-:-:S07]  /*14b00*/  FADD.FTZ R79, R15, R79 ;  /* 0x0000004f0f4f7221 */ /* 0x002fce0000010000 */
[----:B------:R-:W1:Y:S01]  /*14b10*/  MUFU.EX2 R104, R104 ;  /* 0x0000006800687308 */ /* 0x000e620000000800 */
[----:B--2---:R-:W-:-:S07]  /*14b20*/  FADD.FTZ R107, R114, R107 ;  /* 0x0000006b726b7221 */ /* 0x004fce0000010000 */
[----:B------:R-:W2:Y:S01]  /*14b30*/  MUFU.EX2 R140, R140 ;  /* 0x0000008c008c7308 */ /* 0x000ea20000000800 */
[----:B----4-:R-:W-:Y:S01]  /*14b40*/  FADD.FTZ R79, R106, R79 ;  /* 0x0000004f6a4f7221 */ /* 0x010fe20000010000 */
[----:B------:R-:W-:-:S06]  /*14b50*/  FFMA.FTZ R91, R91, R21, -R78 ;  /* 0x000000155b5b7223 */ /* 0x000fcc000001084e */
[----:B------:R-:W4:Y:S01]  /*14b60*/  MUFU.EX2 R96, R96 ;  /* 0x0000006000607308 */ /* 0x000f220000000800 */
[----:B------:R-:W-:Y:S01]  /*14b70*/  FADD.FTZ R107, R115, R107 ;  /* 0x0000006b736b7221 */ /* 0x000fe20000010000 */
[----:B------:R-:W-:-:S06]  /*14b80*/  F2FP.F16.F32.PACK_AB R84, R113, R84 ;  /* 0x000000547154723e */ /* 0x000fcc00000000ff */
[----:B------:R-:W3:Y:S01]  /*14b90*/  MUFU.EX2 R139, R139 ;  /* 0x0000008b008b7308 */ /* 0x000ee20000000800 */
[----:B------:R-:W-:Y:S01]  /*14ba0*/  FADD.FTZ R79, R105, R79 ;  /* 0x0000004f694f7221 */ /* 0x000fe20000010000 */
[----:B------:R-:W-:-:S06]  /*14bb0*/  FFMA.FTZ R89, R89, R21, -R78 ;  /* 0x0000001559597223 */ /* 0x000fcc000001084e */
[----:B------:R-:W3:Y:S01]  /*14bc0*/  MUFU.EX2 R93, R93 ;  /* 0x0000005d005d7308 */ /* 0x000ee20000000800 */
[----:B0-----:R-:W-:-:S07]  /*14bd0*/  FADD.FTZ R107, R141, R107 ;  /* 0x0000006b8d6b7221 */ /* 0x001fce0000010000 */
[----:B------:R-:W0:Y:S01]  /*14be0*/  MUFU.EX2 R138, R138 ;  /* 0x0000008a008a7308 */ /* 0x000e220000000800 */
[----:B------:R-:W-:-:S07]  /*14bf0*/  FFMA.FTZ R92, R92, R21, -R78 ;  /* 0x000000155c5c7223 */ /* 0x000fce000001084e */
[----:B------:R-:W0:Y:S08]  /*14c00*/  MUFU.EX2 R128, R128 ;  /* 0x0000008000807308 */ /* 0x000e300000000800 */
[----:B------:R1:W-:Y:S08]  /*14c10*/  MUFU.EX2 R113, R142 ;  /* 0x0000008e00717308 */ /* 0x0003f00000000800 */
[----:B------:R-:W0:Y:S01]  /*14c20*/  MUFU.EX2 R137, R137 ;  /* 0x0000008900897308 */ /* 0x000e220000000800 */
[-CC-:B-1----:R-:W-:Y:S01]  /*14c30*/  FFMA.FTZ R142, R72, R21.reuse, -R78.reuse ;  /* 0x00000015488e7223 */ /* 0x182fe2000001084e */
[-CC-:B------:R-:W-:Y:S01]  /*14c40*/  FFMA.FTZ R72, R81, R21.reuse, -R78.reuse ;  /* 0x0000001551487223 */ /* 0x180fe2000001084e */
[----:B------:R-:W-:Y:S01]  /*14c50*/  FFMA.FTZ R81, R76, R21, -R78 ;  /* 0x000000154c517223 */ /* 0x000fe2000001084e */
[----:B------:R-:W-:Y:S01]  /*14c60*/  FADD.FTZ R76, R104, R79 ;  /* 0x0000004f684c7221 */ /* 0x000fe20000010000 */
[----:B--2---:R-:W-:-:S03]  /*14c70*/  FADD.FTZ R79, R140, R107 ;  /* 0x0000006b8c4f7221 */ /* 0x004fc60000010000 */
[----:B------:R-:W1:Y:S01]  /*14c80*/  MUFU.EX2 R91, R91 ;  /* 0x0000005b005b7308 */ /* 0x000e620000000800 */
[----:B----4-:R-:W-:Y:S01]  /*14c90*/  FADD.FTZ R76, R96, R76 ;  /* 0x0000004c604c7221 */ /* 0x010fe20000010000 */
[----:B------:R-:W-:Y:S01]  /*14ca0*/  F2FP.F16.F32.PACK_AB R85, R106, R15 ;  /* 0x0000000f6a55723e */ /* 0x000fe200000000ff */
[----:B------:R-:W-:-:S05]  /*14cb0*/  FFMA.FTZ R90, R90, R21, -R78 ;  /* 0x000000155a5a7223 */ /* 0x000fca000001084e */
[----:B------:R-:W2:Y:S01]  /*14cc0*/  MUFU.EX2 R120, R136 ;  /* 0x0000008800787308 */ /* 0x000ea20000000800 */
[-CC-:B------:R-:W-:Y:S01]  /*14cd0*/  FFMA.FTZ R106, R94, R21.reuse, -R78.reuse ;  /* 0x000000155e6a7223 */ /* 0x180fe2000001084e */
[----:B---3--:R-:W-:Y:S01]  /*14ce0*/  FADD.FTZ R79, R139, R79 ;  /* 0x0000004f8b4f7221 */ /* 0x008fe20000010000 */
[----:B------:R-:W-:-:S05]  /*14cf0*/  FFMA.FTZ R94, R100, R21, -R78 ;  /* 0x00000015645e7223 */ /* 0x000fca000001084e */
[----:B------:R-:W-:Y:S01]  /*14d00*/  MUFU.EX2 R89, R89 ;  /* 0x0000005900597308 */ /* 0x000fe20000000800 */
[----:B------:R-:W-:Y:S01]  /*14d10*/  FADD.FTZ R100, R93, R76 ;  /* 0x0000004c5d647221 */ /* 0x000fe20000010000 */
[----:B0-----:R-:W-:-:S06]  /*14d20*/  FADD.FTZ R79, R138, R79 ;  /* 0x0000004f8a4f7221 */ /* 0x001fcc0000010000 */
[----:B------:R-:W0:Y:S01]  /*14d30*/  MUFU.EX2 R135, R135 ;  /* 0x0000008700877308 */ /* 0x000e220000000800 */
[----:B------:R-:W-:-:S07]  /*14d40*/  FADD.FTZ R100, R128, R100 ;  /* 0x0000006480647221 */ /* 0x000fce0000010000 */
[----:B------:R-:W-:Y:S01]  /*14d50*/  MUFU.EX2 R92, R92 ;  /* 0x0000005c005c7308 */ /* 0x000fe20000000800 */
[-CC-:B------:R-:W-:Y:S01]  /*14d60*/  FFMA.FTZ R108, R77, R21.reuse, -R78.reuse ;  /* 0x000000154d6c7223 */ /* 0x180fe2000001084e */
[----:B------:R-:W-:Y:S01]  /*14d70*/  FFMA.FTZ R76, R98, R21, -R78 ;  /* 0x00000015624c7223 */ /* 0x000fe2000001084e */
[----:B------:R-:W-:-:S05]  /*14d80*/  FADD.FTZ R79, R137, R79 ;  /* 0x0000004f894f7221 */ /* 0x000fca0000010000 */
[----:B------:R-:W3:Y:S01]  /*14d90*/  MUFU.EX2 R134, R134 ;  /* 0x0000008600867308 */ /* 0x000ee20000000800 */
[-CC-:B------:R-:W-:Y:S01]  /*14da0*/  FFMA.FTZ R77, R99, R21.reuse, -R78.reuse ;  /* 0x00000015634d7223 */ /* 0x180fe2000001084e */
[----:B------:R-:W-:Y:S01]  /*14db0*/  FFMA.FTZ R98, R88, R21, -R78 ;  /* 0x0000001558627223 */ /* 0x000fe2000001084e */
[----:B-1----:R-:W-:-:S05]  /*14dc0*/  FADD.FTZ R88, R91, R100 ;  /* 0x000000645b587221 */ /* 0x002fca0000010000 */
[----:B------:R-:W1:Y:S01]  /*14dd0*/  MUFU.EX2 R90, R90 ;  /* 0x0000005a005a7308 */ /* 0x000e620000000800 */
[-CC-:B------:R-:W-:Y:S01]  /*14de0*/  FFMA.FTZ R80, R80, R21.reuse, -R78.reuse ;  /* 0x0000001550507223 */ /* 0x180fe2000001084e */
[----:B------:R-:W-:Y:S01]  /*14df0*/  FFMA.FTZ R99, R83, R21, -R78 ;  /* 0x0000001553637223 */ /* 0x000fe2000001084e */
[----:B--2---:R-:W-:-:S05]  /*14e00*/  FADD.FTZ R79, R120, R79 ;  /* 0x0000004f784f7221 */ /* 0x004fca0000010000 */
[----:B------:R-:W2:Y:S01]  /*14e10*/  MUFU.EX2 R133, R133 ;  /* 0x0000008500857308 */ /* 0x000ea20000000800 */
[----:B0-----:R-:W-:-:S07]  /*14e20*/  FADD.FTZ R79, R135, R79 ;  /* 0x0000004f874f7221 */ /* 0x001fce0000010000 */
[----:B------:R-:W0:Y:S08]  /*14e30*/  MUFU.EX2 R142, R142 ;  /* 0x0000008e008e7308 */ /* 0x000e300000000800 */
[----:B------:R-:W4:Y:S01]  /*14e40*/  MUFU.EX2 R132, R132 ;  /* 0x0000008400847308 */ /* 0x000f220000000800 */
[----:B------:R-:W-:-:S07]  /*14e50*/  FFMA.FTZ R97, R97, R21, -R78 ;  /* 0x0000001561617223 */ /* 0x000fce000001084e */
[----:B------:R-:W4:Y:S01]  /*14e60*/  MUFU.EX2 R72, R72 ;  /* 0x0000004800487308 */ /* 0x000f220000000800 */
[----:B---3--:R-:W-:-:S07]  /*14e70*/  FADD.FTZ R79, R134, R79 ;  /* 0x0000004f864f7221 */ /* 0x008fce0000010000 */
[----:B------:R3:W-:Y:S08]  /*14e80*/  MUFU.EX2 R83, R77 ;  /* 0x0000004d00537308 */ /* 0x0007f00000000800 */
[----:B------:R-:W4:Y:S01]  /*14e90*/  MUFU.EX2 R131, R131 ;  /* 0x0000008300837308 */ /* 0x000f220000000800 */
[----:B---3--:R-:W-:-:S04]  /*14ea0*/  FADD.FTZ R77, R89, R88 ;  /* 0x00000058594d7221 */ /* 0x008fc80000010000 */
[----:B------:R-:W-:-:S03]  /*14eb0*/  FADD.FTZ R77, R92, R77 ;  /* 0x0000004d5c4d7221 */ /* 0x000fc60000010000 */
[----:B------:R-:W3:Y:S01]  /*14ec0*/  MUFU.EX2 R80, R80 ;  /* 0x0000005000507308 */ /* 0x000ee20000000800 */
[----:B-1----:R-:W-:Y:S01]  /*14ed0*/  FADD.FTZ R77, R90, R77 ;  /* 0x0000004d5a4d7221 */ /* 0x002fe20000010000 */
[----:B--2---:R-:W-:-:S06]  /*14ee0*/  FADD.FTZ R79, R133, R79 ;  /* 0x0000004f854f7221 */ /* 0x004fcc0000010000 */
[----:B------:R-:W1:Y:S01]  /*14ef0*/  MUFU.EX2 R130, R130 ;  /* 0x0000008200827308 */ /* 0x000e620000000800 */
[----:B0-----:R-:W-:Y:S01]  /*14f00*/  FADD.FTZ R77, R142, R77 ;  /* 0x0000004d8e4d7221 */ /* 0x001fe20000010000 */
[----:B------:R-:W-:-:S06]  /*14f10*/  FFMA.FTZ R95, R95, R21, -R78 ;  /* 0x000000155f5f7223 */ /* 0x000fcc000001084e */
[----:B------:R-:W0:Y:S01]  /*14f20*/  MUFU.EX2 R81, R81 ;  /* 0x0000005100517308 */ /* 0x000e220000000800 */
[----:B----4-:R-:W-:-:S07]  /*14f30*/  FADD.FTZ R79, R132, R79 ;  /* 0x0000004f844f7221 */ /* 0x010fce0000010000 */
[----:B------:R-:W2:Y:S01]  /*14f40*/  MUFU.EX2 R129, R129 ;  /* 0x0000008100817308 */ /* 0x000ea20000000800 */
[----:B------:R-:W-:Y:S01]  /*14f50*/  FADD.FTZ R77, R72, R77 ;  /* 0x0000004d484d7221 */ /* 0x000fe20000010000 */
[----:B------:R-:W-:-:S06]  /*14f60*/  FFMA.FTZ R15, R73, R21, -R78 ;  /* 0x00000015490f7223 */ /* 0x000fcc000001084e */
[----:B------:R-:W4:Y:S01]  /*14f70*/  MUFU.EX2 R97, R97 ;  /* 0x0000006100617308 */ /* 0x000f220000000800 */
[----:B------:R-:W-:Y:S01]  /*14f80*/  FADD.FTZ R79, R131, R79 ;  /* 0x0000004f834f7221 */ /* 0x000fe20000010000 */
[----:B---3--:R-:W-:-:S06]  /*14f90*/  FADD.FTZ R77, R80, R77 ;  /* 0x0000004d504d7221 */ /* 0x008fcc0000010000 */
[----:B------:R-:W3:Y:S01]  /*14fa0*/  MUFU.EX2 R108, R108 ;  /* 0x0000006c006c7308 */ /* 0x000ee20000000800 */
[----:B-1----:R-:W-:-:S07]  /*14fb0*/  FADD.FTZ R79, R130, R79 ;  /* 0x0000004f824f7221 */ /* 0x002fce0000010000 */
[----:B------:R-:W1:Y:S01]  /*14fc0*/  MUFU.EX2 R127, R127 ;  /* 0x0000007f007f7308 */ /* 0x000e620000000800 */
[----:B0-----:R-:W-:Y:S01]  /*14fd0*/  FADD.FTZ R77, R81, R77 ;  /* 0x0000004d514d7221 */ /* 0x001fe20000010000 */
[----:B------:R-:W-:-:S06]  /*14fe0*/  FFMA.FTZ R73, R102, R21, -R78 ;  /* 0x0000001566497223 */ /* 0x000fcc000001084e */
[----:B------:R-:W0:Y:S01]  /*14ff0*/  MUFU.EX2 R95, R95 ;  /* 0x0000005f005f7308 */ /* 0x000e220000000800 */
[----:B------:R-:W-:Y:S01]  /*15000*/  F2FP.F16.F32.PACK_AB R138, R138, R139 ;  /* 0x0000008b8a8a723e */ /* 0x000fe200000000ff */
[----:B--2---:R-:W-:Y:S01]  /*15010*/  FADD.FTZ R79, R129, R79 ;  /* 0x0000004f814f7221 */ /* 0x004fe20000010000 */
[----:B------:R-:W-:-:S05]  /*15020*/  F2FP.F16.F32.PACK_AB R139, R91, R128 ;  /* 0x000000805b8b723e */ /* 0x000fca00000000ff */
[----:B------:R-:W2:Y:S01]  /*15030*/  MUFU.EX2 R126, R126 ;  /* 0x0000007e007e7308 */ /* 0x000ea20000000800 */
[----:B----4-:R-:W-:-:S07]  /*15040*/  FADD.FTZ R91, R97, R77 ;  /* 0x0000004d615b7221 */ /* 0x010fce0000010000 */
[----:B------:R-:W4:Y:S01]  /*15050*/  MUFU.EX2 R15, R15 ;  /* 0x0000000f000f7308 */ /* 0x000f220000000800 */
[----:B------:R-:W-:Y:S01]  /*15060*/  FADD.FTZ R79, R116, R79 ;  /* 0x0000004f744f7221 */ /* 0x000fe20000010000 */
[----:B---3--:R-:W-:-:S06]  /*15070*/  FADD.FTZ R91, R108, R91 ;  /* 0x0000005b6c5b7221 */ /* 0x008fcc0000010000 */
[----:B------:R-:W3:Y:S01]  /*15080*/  MUFU.EX2 R125, R125 ;  /* 0x0000007d007d7308 */ /* 0x000ee20000000800 */
[----:B------:R-:W-:-:S07]  /*15090*/  F2FP.F16.F32.PACK_AB R77, R92, R89 ;  /* 0x000000595c4d723e */ /* 0x000fce00000000ff */
[----:B------:R-:W3:Y:S01]  /*150a0*/  MUFU.EX2 R106, R106 ;  /* 0x0000006a006a7308 */ /* 0x000ee20000000800 */
[----:B-1----:R-:W-:Y:S01]  /*150b0*/  FADD.FTZ R89, R127, R79 ;  /* 0x0000004f7f597221 */ /* 0x002fe20000010000 */
[----:B------:R-:W-:-:S06]  /*150c0*/  F2FP.F16.F32.PACK_AB R79, R142, R90 ;  /* 0x0000005a8e4f723e */ /* 0x000fcc00000000ff */
[----:B------:R-:W1:Y:S01]  /*150d0*/  MUFU.EX2 R124, R124 ;  /* 0x0000007c007c7308 */ /* 0x000e620000000800 */
[----:B0-----:R-:W-:-:S07]  /*150e0*/  FADD.FTZ R90, R95, R91 ;  /* 0x0000005b5f5a7221 */ /* 0x001fce0000010000 */
[----:B------:R-:W0:Y:S01]  /*150f0*/  MUFU.EX2 R73, R73 ;  /* 0x0000004900497308 */ /* 0x000e220000000800 */
[----:B--2---:R-:W-:Y:S01]  /*15100*/  FADD.FTZ R92, R126, R89 ;  /* 0x000000597e5c7221 */ /* 0x004fe20000010000 */
[----:B------:R-:W-:-:S06]  /*15110*/  FFMA.FTZ R88, R75, R21, -R78 ;  /* 0x000000154b587223 */ /* 0x000fcc000001084e */
[----:B------:R-:W2:Y:S01]  /*15120*/  MUFU.EX2 R123, R123 ;  /* 0x0000007b007b7308 */ /* 0x000ea20000000800 */
[----:B----4-:R-:W-:-:S07]  /*15130*/  FADD.FTZ R89, R15, R90 ;  /* 0x0000005a0f597221 */ /* 0x010fce0000010000 */
[----:B------:R-:W-:Y:S01]  /*15140*/  MUFU.EX2 R94, R94 ;  /* 0x0000005e005e7308 */ /* 0x000fe20000000800 */
[----:B------:R-:W-:Y:S01]  /*15150*/  F2FP.F16.F32.PACK_AB R86, R115, R114 ;  /* 0x000000727356723e */ /* 0x000fe200000000ff */
[----:B------:R-:W-:Y:S01]  /*15160*/  FFMA.FTZ R101, R101, R21, -R78 ;  /* 0x0000001565657223 */ /* 0x000fe2000001084e */
[----:B------:R-:W-:-:S05]  /*15170*/  F2FP.F16.F32.PACK_AB R87, R104, R105 ;  /* 0x000000696857723e */ /* 0x000fca00000000ff */
[----:B------:R-:W4:Y:S01]  /*15180*/  MUFU.EX2 R122, R122 ;  /* 0x0000007a007a7308 */ /* 0x000f220000000800 */
[-CC-:B------:R-:W-:Y:S01]  /*15190*/  FFMA.FTZ R103, R103, R21.reuse, -R78.reuse ;  /* 0x0000001567677223 */ /* 0x180fe2000001084e */
[-CC-:B------:R-:W-:Y:S01]  /*151a0*/  FFMA.FTZ R117, R117, R21.reuse, -R78.reuse ;  /* 0x0000001575757223 */ /* 0x180fe2000001084e */
[-CC-:B------:R-:W-:Y:S01]  /*151b0*/  FFMA.FTZ R118, R118, R21.reuse, -R78.reuse ;  /* 0x0000001576767223 */ /* 0x180fe2000001084e */
[----:B------:R-:W-:Y:S01]  /*151c0*/  FFMA.FTZ R119, R119, R21, -R78 ;  /* 0x0000001577777223 */ /* 0x000fe2000001084e */
[----:B------:R-:W-:Y:S01]  /*151d0*/  F2FP.F16.F32.PACK_AB R136, R140, R141 ;  /* 0x0000008d8c88723e */ /* 0x000fe200000000ff */
[----:B---3--:R-:W-:Y:S02]  /*151e0*/  FADD.FTZ R91, R125, R92 ;  /* 0x0000005c7d5b7221 */ /* 0x008fe40000010000 */
[----:B------:R3:W-:Y:S01]  /*151f0*/  MUFU.EX2 R75, R76 ;  /* 0x0000004c004b7308 */ /* 0x0007e20000000800 */
[----:B------:R-:W-:Y:S01]  /*15200*/  F2FP.F16.F32.PACK_AB R78, R134, R135 ;  /* 0x00000087864e723e */ /* 0x000fe200000000ff */
[----:B------:R-:W-:Y:S01]  /*15210*/  FADD.FTZ R90, R106, R89 ;  /* 0x000000596a5a7221 */ /* 0x000fe20000010000 */
[----:B------:R-:W-:Y:S05]  /*15220*/  STSM.16.M88.4 [R17+0x25b00], R84 ;  /* 0x025b005411007844 */ /* 0x000fea0000000200 */
[----:B------:R-:W4:Y:S01]  /*15230*/  MUFU.EX2 R121, R121 ;  /* 0x0000007900797308 */ /* 0x000f220000000800 */
[----:B---3--:R-:W-:-:S02]  /*15240*/  F2FP.F16.F32.PACK_AB R76, R120, R137 ;  /* 0x00000089784c723e */ /* 0x008fc400000000ff */
[----:B------:R-:W-:Y:S01]  /*15250*/  F2FP.F16.F32.PACK_AB R137, R93, R96 ;  /* 0x000000605d89723e */ /* 0x000fe200000000ff */
[----:B-1----:R-:W-:Y:S01]  /*15260*/  FADD.FTZ R92, R124, R91 ;  /* 0x0000005b7c5c7221 */ /* 0x002fe20000010000 */
[----:B0-----:R-:W-:-:S03]  /*15270*/  FADD.FTZ R91, R73, R90 ;  /* 0x0000005a495b7221 */ /* 0x001fc60000010000 */
[----:B------:R-:W0:Y:S01]  /*15280*/  MUFU.EX2 R98, R98 ;  /* 0x0000006200627308 */ /* 0x000e220000000800 */
[----:B------:R-:W-:Y:S01]  /*15290*/  STSM.16.M88.4 [R17+0x27300], R136 ;  /* 0x0273008811007844 */ /* 0x000fe20000000200 */
[----:B--2---:R-:W-:-:S03]  /*152a0*/  FADD.FTZ R93, R123, R92 ;  /* 0x0000005c7b5d7221 */ /* 0x004fc60000010000 */
[----:B------:R1:W-:Y:S03]  /*152b0*/  STSM.16.M88.4 [R17+0x28b00], R76 ;  /* 0x028b004c11007844 */ /* 0x0003e60000000200 */
[----:B------:R-:W2:Y:S01]  /*152c0*/  MUFU.EX2 R99, R99 ;  /* 0x0000006300637308 */ /* 0x000ea20000000800 */
[----:B----4-:R-:W-:-:S07]  /*152d0*/  FADD.FTZ R90, R122, R93 ;  /* 0x0000005d7a5a7221 */ /* 0x010fce0000010000 */
[----:B------:R-:W-:Y:S01]  /*152e0*/  MUFU.EX2 R111, R145 ;  /* 0x00000091006f7308 */ /* 0x000fe20000000800 */
[----:B-1----:R-:W-:Y:S02]  /*152f0*/  F2FP.F16.F32.PACK_AB R76, R116, R129 ;  /* 0x00000081744c723e */ /* 0x002fe400000000ff */
[----:B------:R-:W-:Y:S01]  /*15300*/  F2FP.F16.F32.PACK_AB R129, R80, R72 ;  /* 0x000000485081723e */ /* 0x000fe200000000ff */
[----:B------:R-:W-:-:S04]  /*15310*/  FADD.FTZ R80, R94, R91 ;  /* 0x0000005b5e507221 */ /* 0x000fc80000010000 */
[----:B------:R-:W1:Y:S01]  /*15320*/  MUFU.EX2 R101, R101 ;  /* 0x0000006500657308 */ /* 0x000e620000000800 */
[----:B------:R-:W-:Y:S01]  /*15330*/  FADD.FTZ R80, R83, R80 ;  /* 0x0000005053507221 */ /* 0x000fe20000010000 */
[----:B------:R-:W-:Y:S01]  /*15340*/  FADD.FTZ R90, R121, R90 ;  /* 0x0000005a795a7221 */ /* 0x000fe20000010000 */
[----:B------:R-:W-:-:S05]  /*15350*/  F2FP.F16.F32.PACK_AB R79, R106, R15 ;  /* 0x0000000f6a4f723e */ /* 0x000fca00000000ff */
[----:B------:R-:W3:Y:S01]  /*15360*/  MUFU.EX2 R87, R146 ;  /* 0x0000009200577308 */ /* 0x000ee20000000800 */
[----:B------:R-:W-:Y:S01]  /*15370*/  FADD.FTZ R15, R75, R80 ;  /* 0x000000504b0f7221 */ /* 0x000fe20000010000 */
[----:B------:R-:W-:Y:S02]  /*15380*/  F2FP.F16.F32.PACK_AB R130, R130, R131 ;  /* 0x000000838282723e */ /* 0x000fe400000000ff */
[----:B------:R-:W-:-:S04]  /*15390*/  F2FP.F16.F32.PACK_AB R131, R97, R81 ;  /* 0x000000516183723e */ /* 0x000fc800000000ff */
[----:B------:R-:W4:Y:S01]  /*153a0*/  MUFU.EX2 R103, R103 ;  /* 0x0000006700677308 */ /* 0x000f220000000800 */
[----:B------:R-:W-:Y:S01]  /*153b0*/  FADD.FTZ R81, R113, R90 ;  /* 0x0000005a71517221 */ /* 0x000fe20000010000 */
[----:B0-----:R-:W-:-:S06]  /*153c0*/  FADD.FTZ R80, R98, R15 ;  /* 0x0000000f62507221 */ /* 0x001fcc0000010000 */
[----:B------:R-:W0:Y:S01]  /*153d0*/  MUFU.EX2 R86, R147 ;  /* 0x0000009300567308 */ /* 0x000e220000000800 */
[----:B--2---:R-:W-:-:S07]  /*153e0*/  FADD.FTZ R80, R99, R80 ;  /* 0x0000005063507221 */ /* 0x004fce0000010000 */
[----:B------:R2:W0:Y:S01]  /*153f0*/  MUFU.EX2 R89, R88 ;  /* 0x0000005800597308 */ /* 0x0004220000000800 */
[----:B-1----:R-:W-:-:S07]  /*15400*/  FADD.FTZ R80, R101, R80 ;  /* 0x0000005065507221 */ /* 0x002fce0000010000 */
[----:B------:R-:W1:Y:S01]  /*15410*/  MUFU.EX2 R72, R117 ;  /* 0x0000007500487308 */ /* 0x000e620000000800 */
[----:B--2---:R-:W-:-:S04]  /*15420*/  FADD.FTZ R88, R112, R81 ;  /* 0x0000005170587221 */ /* 0x004fc80000010000 */
[----:B------:R-:W-:-:S03]  /*15430*/  FADD.FTZ R88, R111, R88 ;  /* 0x000000586f587221 */ /* 0x000fc60000010000 */
[----:B------:R-:W-:Y:S01]  /*15440*/  MUFU.EX2 R84, R148 ;  /* 0x0000009400547308 */ /* 0x000fe20000000800 */
[----:B---3--:R-:W-:-:S07]  /*15450*/  FADD.FTZ R15, R87, R88 ;  /* 0x00000058570f7221 */ /* 0x008fce0000010000 */
[----:B------:R-:W2:Y:S01]  /*15460*/  MUFU.EX2 R85, R149 ;  /* 0x0000009500557308 */ /* 0x000ea20000000800 */
[----:B----4-:R-:W-:-:S07]  /*15470*/  FADD.FTZ R80, R103, R80 ;  /* 0x0000005067507221 */ /* 0x010fce0000010000 */
[----:B------:R-:W-:Y:S08]  /*15480*/  MUFU.EX2 R118, R118 ;  /* 0x0000007600767308 */ /* 0x000ff00000000800 */
[----:B------:R-:W3:Y:S01]  /*15490*/  MUFU.EX2 R119, R119 ;  /* 0x0000007700777308 */ /* 0x000ee20000000800 */
[----:B------:R-:W-:Y:S01]  /*154a0*/  F2FP.F16.F32.PACK_AB R128, R132, R133 ;  /* 0x000000858480723e */ /* 0x000fe200000000ff */
[----:B0-----:R-:W-:Y:S01]  /*154b0*/  FADD.FTZ R81, R86, R15 ;  /* 0x0000000f56517221 */ /* 0x001fe20000010000 */
[----:B------:R-:W-:Y:S01]  /*154c0*/  F2FP.F16.F32.PACK_AB R78, R126, R127 ;  /* 0x0000007f7e4e723e */ /* 0x000fe200000000ff */
[----:B------:R-:W-:Y:S01]  /*154d0*/  FADD.FTZ R15, R89, R80 ;  /* 0x00000050590f7221 */ /* 0x000fe20000010000 */
[----:B------:R-:W-:Y:S01]  /*154e0*/  F2FP.F16.F32.PACK_AB R77, R95, R108 ;  /* 0x0000006c5f4d723e */ /* 0x000fe200000000ff */
[----:B------:R-:W-:Y:S01]  /*154f0*/  STSM.16.M88.4 [R17+0x2a300], R128 ;  /* 0x02a3008011007844 */ /* 0x000fe20000000200 */
[----:B------:R-:W-:Y:S01]  /*15500*/  F2FP.F16.F32.PACK_AB R124, R124, R125 ;  /* 0x0000007d7c7c723e */ /* 0x000fe200000000ff */
[----:B-1----:R-:W-:Y:S01]  /*15510*/  FADD.FTZ R15, R72, R15 ;  /* 0x0000000f480f7221 */ /* 0x002fe20000010000 */
[----:B------:R-:W-:Y:S01]  /*15520*/  F2FP.F16.F32.PACK_AB R126, R122, R123 ;  /* 0x0000007b7a7e723e */ /* 0x000fe200000000ff */
[----:B------:R0:W-:Y:S01]  /*15530*/  STSM.16.M88.4 [R17+0x2bb00], R76 ;  /* 0x02bb004c11007844 */ /* 0x0001e20000000200 */
[----:B------:R-:W-:-:S02]  /*15540*/  F2FP.F16.F32.PACK_AB R125, R94, R73 ;  /* 0x000000495e7d723e */ /* 0x000fc400000000ff */
[----:B------:R-:W-:Y:S02]  /*15550*/  F2FP.F16.F32.PACK_AB R127, R75, R83 ;  /* 0x000000534b7f723e */ /* 0x000fe400000000ff */
[----:B------:R-:W-:Y:S02]  /*15560*/  F2FP.F16.F32.PACK_AB R88, R86, R87 ;  /* 0x000000575658723e */ /* 0x000fe400000000ff */
[----:B------:R-:W-:Y:S02]  /*15570*/  F2FP.F16.F32.PACK_AB R89, R72, R89 ;  /* 0x000000594859723e */ /* 0x000fe400000000ff */
[----:B--2---:R-:W-:Y:S01]  /*15580*/  F2FP.F16.F32.PACK_AB R90, R85, R84 ;  /* 0x00000054555a723e */ /* 0x004fe200000000ff */
[----:B------:R-:W-:Y:S01]  /*15590*/  FADD.FTZ R84, R84, R81 ;  /* 0x0000005154547221 */ /* 0x000fe20000010000 */
[----:B---3--:R-:W-:Y:S01]  /*155a0*/  F2FP.F16.F32.PACK_AB R91, R119, R118 ;  /* 0x00000076775b723e */ /* 0x008fe200000000ff */
[----:B------:R-:W-:Y:S01]  /*155b0*/  FADD.FTZ R15, R118, R15 ;  /* 0x0000000f760f7221 */ /* 0x000fe20000010000 */
[----:B0-----:R-:W-:-:S02]  /*155c0*/  F2FP.F16.F32.PACK_AB R76, R113, R121 ;  /* 0x00000079714c723e */ /* 0x001fc400000000ff */
[----:B------:R-:W-:Y:S02]  /*155d0*/  F2FP.F16.F32.PACK_AB R78, R111, R112 ;  /* 0x000000706f4e723e */ /* 0x000fe400000000ff */
[----:B------:R-:W-:Y:S02]  /*155e0*/  F2FP.F16.F32.PACK_AB R77, R99, R98 ;  /* 0x00000062634d723e */ /* 0x000fe400000000ff */
[----:B------:R-:W-:Y:S01]  /*155f0*/  F2FP.F16.F32.PACK_AB R79, R103, R101 ;  /* 0x00000065674f723e */ /* 0x000fe200000000ff */
[----:B------:R-:W-:Y:S01]  /*15600*/  STSM.16.M88.4 [R17+0x2d300], R124 ;  /* 0x02d3007c11007844 */ /* 0x000fe20000000200 */
[----:B------:R-:W-:Y:S01]  /*15610*/  FADD.FTZ R72, R85, R84 ;  /* 0x0000005455487221 */ /* 0x000fe20000010000 */
[----:B------:R-:W-:Y:S02]  /*15620*/  FADD.FTZ R15, R119, R15 ;  /* 0x0000000f770f7221 */ /* 0x000fe40000010000 */
[----:B------:R-:W-:Y:S04]  /*15630*/  STSM.16.M88.4 [R17+0x2eb00], R76 ;  /* 0x02eb004c11007844 */ /* 0x000fe80000000200 */
[----:B------:R-:W-:Y:S01]  /*15640*/  STSM.16.M88.4 [R17+0x30300], R88 ;  /* 0x0303005811007844 */ /* 0x000fe20000000200 */
[----:B------:R-:W-:Y:S01]  /*15650*/  @!PT LDS RZ, [RZ] ;  /* 0x00000000fffff984 */ /* 0x000fe20000000800 */
[----:B------:R-:W-:Y:S01]  /*15660*/  @!PT LDS RZ, [RZ] ;  /* 0x00000000fffff984 */ /* 0x000fe20000000800 */
[----:B------:R-:W-:Y:S01]  /*15670*/  @!PT LDS RZ, [RZ] ;  /* 0x00000000fffff984 */ /* 0x000fe20000000800 */
[----:B------:R-:W-:Y:S01]  /*15680*/  @!PT LDS RZ, [RZ] ;  /* 0x00000000fffff984 */ /* 0x000fe20000000800 */
[----:B------:R0:W-:Y:S06]  /*15690*/  MEMBAR.ALL.CTA ;  /* 0x0000000000007992 */ /* 0x0001ec0000008000 */
[----:B0-----:R-:W0:Y:S04]  /*156a0*/  FENCE.VIEW.ASYNC.S ;  /* 0x00000000000073c6 */ /* 0x001e280000000000 */
[----:B------:R-:W-:Y:S04]  /*156b0*/  STL [R1+0x18], R72 ;  /* 0x0000184801007387 */ /* 0x000fe80000100800 */
[----:B------:R1:W-:Y:S04]  /*156c0*/  STL [R1+0x2c], R15 ;  /* 0x00002c0f01007387 */ /* 0x0003e80000100800 */
[----:B------:R2:W5:Y:S04]  /*156d0*/  LDL R145, [R1+0x28] ;  /* 0x0000280001917983 */ /* 0x0005680000100800 */
[----:B------:R2:W-:Y:S01]  /*156e0*/  STL [R1+0x1c], R74 ;  /* 0x00001c4a01007387 */ /* 0x0005e20000100800 */
[----:B------:R-:W-:Y:S01]  /*156f0*/  ISETP.GT.AND P2, PT, R14, R143, PT ;  /* 0x0000008f0e00720c */ /* 0x000fe20003f44270 */
        /* <DEDUP_REMOVED lines=49> */
[----:B-1----:R-:W-:-:S02]  /*15a10*/  IMAD.MOV.U32 R15, RZ, RZ, R22 ;  /* 0x000000ffff0f7224 */ /* 0x002fc400078e0016 */
[----:B------:R-:W-:Y:S01]  /*15a20*/  IMAD.MOV.U32 R0, RZ, RZ, R20 ;  /* 0x000000ffff007224 */ /* 0x000fe200078e0014 */
[----:B0-----:R-:W-:Y:S01]  /*15a30*/  NOP ;  /* 0x0000000000007918 */ /* 0x001fe20000000000 */
[----:B--2---:R-:W-:Y:S05]  /*15a40*/  @P2 BRA `(.L_x_10239) ;  /* 0xffffffa4002c2947 */ /* 0x004fea000383ffff */
[----:B------:R0:W-:Y:S02]  /*15a50*/  STL [R1+0x20], R14 ;  /* 0x0000200e01007387 */ /* 0x0001e40000100800 */
.L_x_10229:
[----:B------:R-:W2:Y:S02]  /*15a60*/  LDL R0, [R1+0x20] ;  /* 0x0000200001007983 */ /* 0x000ea40000100800 */
[----:B--2---:R-:W-:-:S13]  /*15a70*/  ISETP.GE.AND P2, PT, R0, RZ, PT ;  /* 0x000000ff0000720c */ /* 0x004fda0003f46270 */
[----:B------:R-:W-:Y:S05]  /*15a80*/  @!P2 BRA `(.L_x_10240) ;  /* 0x00000050005ca947 */ /* 0x000fea0003800000 */
[----:B------:R1:W-:Y:S01]  /*15a90*/  STL [R1+0x14], R74 ;  /* 0x0000144a01007387 */ /* 0x0003e20000100800 */
[----:B------:R-:W-:-:S03]  /*15aa0*/  IMAD.MOV.U32 R0, RZ, RZ, R20 ;  /* 0x000000ffff007224 */ /* 0x000fc600078e0014 */
[----:B0-----:R1:W5:Y:S01]  /*15ab0*/  LDL.LU R14, [R1+0x28] ;  /* 0x00002800010e7983 */ /* 0x0013620000300800 */
[----:B------:R-:W-:-:S07]  /*15ac0*/  IMAD.MOV.U32 R15, RZ, RZ, R22 ;  /* 0x000000ffff0f7224 */ /* 0x000fce00078e0016 */
.L_x_10250:
        /* <DEDUP_REMOVED lines=12> */
.L_x_10242:
[----:B------:R-:W-:Y:S01]  /*15b90*/  IMAD R20, R22, 0x8, R16 ;  /* 0x0000000816147824 */ /* 0x000fe200078e0210 */
[----:B------:R-:W-:-:S04]  /*15ba0*/  SHF.L.U32 R21, R21, 0x1f, RZ ;  /* 0x0000001f15157819 */ /* 0x000fc800000006ff */
[----:B------:R0:W2:Y:S01]  /*15bb0*/  SYNCS.PHASECHK.TRANS64.TRYWAIT P3, [R20+URZ+0x31c30], R21 ;  /* 0x031c3015140075a7 */ /* 0x0000a2000806017f */
[----:B------:R-:W-:Y:S05]  /*15bc0*/  @!P0 BRA `(.L_x_10243) ;  /* 0x0000000000048947 */ /* 0x000fea0003800000 */
[----:B------:R-:W-:Y:S01]  /*15bd0*/  BPT.TRAP 0x1 ;  /* 0x000000040000795c */ /* 0x000fe20000300000 */
.L_x_10243:
[----:B------:R-:W-:Y:S04]  /*15be0*/  BSSY B0, `(.L_x_10241) ;  /* 0x0000004000007945 */ /* 0x000fe80003800000 */
[----:B--2---:R-:W-:Y:S05]  /*15bf0*/  @P3 BRA `(.L_x_10244) ;  /* 0x0000000000083947 */ /* 0x004fea0003800000 */
[----:B------:R-:W2:Y:S02]  /*15c00*/  SYNCS.PHASECHK.TRANS64.TRYWAIT P3, [R20+URZ+0x31c30], R21 ;  /* 0x031c3015140075a7 */ /* 0x000ea4000806017f */
[----:B--2---:R-:W-:Y:S05]  /*15c10*/  @!P3 BRA `(.L_x_10245) ;  /* 0x000000d800f0b947 */ /* 0x004fea0003800000 */
.L_x_10244:
[----:B------:R-:W-:Y:S05]  /*15c20*/  BSYNC B0 ;  /* 0x0000000000007941 */ /* 0x000fea0003800000 */
.L_x_10241:
[----:B0-2---:R-:W2:Y:S01]  /*15c30*/  LDL R20, [R1+0x50] ;  /* 0x0000500001147983 */ /* 0x005ea20000100800 */
        /* <DEDUP_REMOVED lines=16> */
[----:B------:R3:W-:Y:S01]  /*15d40*/  STL [R1+0xb4], R19 ;  /* 0x0000b41301007387 */ /* 0x0007e20000100800 */
[----:B------:R-:W-:-:S02]  /*15d50*/  R2UR UR52, R2 ;  /* 0x00000000023472ca */ /* 0x000fc400000e0000 */
[----:B------:R-:W-:Y:S01]  /*15d60*/  R2UR UR53, R3 ;  /* 0x00000000033572ca */ /* 0x000fe200000e0000 */
[----:B------:R-:W-:Y:S01]  /*15d70*/  STL [R1+0xb0], R18 ;  /* 0x0000b01201007387 */ /* 0x000fe20000100800 */
[----:B------:R-:W-:Y:S02]  /*15d80*/  R2UR UR15, R75 ;  /* 0x000000004b0f72ca */ /* 0x000fe400000e0000 */
[----:B------:R-:W-:Y:S01]  /*15d90*/  R2UR UR12, R2 ;  /* 0x00000000020c72ca */ /* 0x000fe200000e0000 */
[----:B------:R4:W-:Y:S01]  /*15da0*/  STL [R1+0xac], R17 ;  /* 0x0000ac1101007387 */ /* 0x0009e20000100800 */
        /* <DEDUP_REMOVED lines=22> */
[C---:B------:R-:W-:Y:S02]  /*15f10*/  R2UR UR31, R73.reuse ;  /* 0x00000000491f72ca */ /* 0x040fe400000e0000 */
        /* <DEDUP_REMOVED lines=9> */
[----:B---3--:R-:W-:Y:S01]  /*15fb0*/  MOV R19, UR43 ;  /* 0x0000002b00137c02 */ /* 0x008fe20008000f00 */
[----:B------:R-:W-:Y:S01]  /*15fc0*/  UMOV UR43, UR33 ;  /* 0x00000021002b7c82 */ /* 0x000fe20008000000 */
[----:B------:R-:W-:Y:S01]  /*15fd0*/  R2UR UR33, R13 ;  /* 0x000000000d2172ca */ /* 0x000fe200000e0000 */
[----:B--2---:R-:W-:-:S04]  /*15fe0*/  IMAD R20, R22, 0x6c0, R20 ;  /* 0x000006c016147824 */ /* 0x004fc800078e0214 */
[C---:B------:R-:W-:Y:S01]  /*15ff0*/  VIADD R72, R20.reuse, 0x40 ;  /* 0x0000004014487836 */ /* 0x040fe20000000000 */
[C---:B------:R-:W-:Y:S01]  /*16000*/  R2UR UR46, R20.reuse ;  /* 0x00000000142e72ca */ /* 0x040fe200000e0000 */
[C---:B------:R-:W-:Y:S02]  /*16010*/  VIADD R76, R20.reuse, 0x80 ;  /* 0x00000080144c7836 */ /* 0x040fe40000000000 */
[----:B-1----:R-:W-:Y:S01]  /*16020*/  VIADD R74, R20, 0xc0 ;  /* 0x000000c0144a7836 */ /* 0x002fe20000000000 */
[----:B------:R-:W-:Y:S01]  /*16030*/  R2UR UR50, R72 ;  /* 0x00000000483272ca */ /* 0x000fe200000e0000 */
[----:B------:R-:W-:Y:S01]  /*16040*/  VIADD R72, R20, 0x100 ;  /* 0x0000010014487836 */ /* 0x000fe20000000000 */
[----:B------:R-:W-:Y:S01]  /*16050*/  R2UR UR54, R76 ;  /* 0x000000004c3672ca */ /* 0x000fe200000e0000 */
[----:B------:R-:W-:Y:S01]  /*16060*/  VIADD R76, R20, 0x180 ;  /* 0x00000180144c7836 */ /* 0x000fe20000000000 */
[----:B------:R-:W-:Y:S01]  /*16070*/  R2UR UR14, R74 ;  /* 0x000000004a0e72ca */ /* 0x000fe200000e0000 */
[----:B----4-:R-:W-:Y:S01]  /*16080*/  VIADD R78, R20, 0x1c2 ;  /* 0x000001c2144e7836 */ /* 0x010fe20000000000 */
[----:B------:R-:W-:Y:S01]  /*16090*/  R2UR UR6, R72 ;  /* 0x00000000480672ca */ /* 0x000fe200000e0000 */
[----:B------:R-:W-:Y:S01]  /*160a0*/  VIADD R72, R20, 0x1c0 ;  /* 0x000001c014487836 */ /* 0x000fe20000000000 */
        /* <DEDUP_REMOVED lines=33> */
[----:B------:R-:W-:-:S02]  /*162c0*/  R2UR UR8, R78 ;  /* 0x000000004e0872ca */ /* 0x000fc400000e0000 */
[----:B------:R-:W-:Y:S01]  /*162d0*/  R2UR UR40, R72 ;  /* 0x00000000482872ca */ /* 0x000fe200000e0000 */
[C---:B------:R-:W-:Y:S01]  /*162e0*/  VIADD R72, R20.reuse, 0x380 ;  /* 0x0000038014487836 */ /* 0x040fe20000000000 */
[----:B------:R-:W-:-:S04]  /*162f0*/  IADD3 R78, R20, 0x280, RZ ;  /* 0x00000280144e7810 */ /* 0x000fc80007ffe0ff */
[----:B------:R-:W-:Y:S01]  /*16300*/  R2UR UR46, R72 ;  /* 0x00000000482e72ca */ /* 0x000fe200000e0000 */
[----:B------:R-:W-:Y:S01]  /*16310*/  VIADD R72, R20, 0x400 ;  /* 0x0000040014487836 */ /* 0x000fe20000000000 */
[----:B------:R-:W-:Y:S01]  /*16320*/  R2UR UR36, R78 ;  /* 0x000000004e2472ca */ /* 0x000fe200000e0000 */
[----:B------:R-:W-:Y:S01]  /*16330*/  VIADD R78, R20, 0x340 ;  /* 0x00000340144e7836 */ /* 0x000fe20000000000 */
[----:B------:R-:W-:Y:S01]  /*16340*/  MOV R17, UR47 ;  /* 0x0000002f00117c02 */ /* 0x000fe20008000f00 */
[----:B------:R-:W-:Y:S01]  /*16350*/  UMOV UR47, UR37 ;  /* 0x00000025002f7c82 */ /* 0x000fe20008000000 */
[----:B------:R-:W-:Y:S02]  /*16360*/  R2UR UR37, R13 ;  /* 0x000000000d2572ca */ /* 0x000fe400000e0000 */
[----:B------:R-:W-:Y:S01]  /*16370*/  R2UR UR42, R78 ;  /* 0x000000004e2a72ca */ /* 0x000fe200000e0000 */
[----:B------:R-:W-:Y:S02]  /*16380*/  WARPGROUP.DEPBAR.LE gsb0, 0x0 ;  /* 0x00008000000079c5 */ /* 0x000fe40000010000 */
[----:B------:R-:W-:-:S02]  /*16390*/  WARPGROUP.ARRIVE ;  /* 0x00000000000079c5 */ /* 0x000fc40000000000 */
[----:B------:R-:W-:Y:S02]  /*163a0*/  MOV R16, UR46 ;  /* 0x0000002e00107c02 */ /* 0x000fe40008000f00 */
        /* <DEDUP_REMOVED lines=28> */
[----:B------:R-:W-:Y:S01]  /*16570*/  MOV R15, UR59 ;  /* 0x0000003b000f7c02 */ /* 0x000fe20008000f00 */
[----:B------:R-:W-:Y:S01]  /*16580*/  UMOV UR59, UR41 ;  /* 0x00000029003b7c82 */ /* 0x000fe20008000000 */
[----:B0-----:R-:W-:Y:S01]  /*16590*/  MOV R14, UR58 ;  /* 0x0000003a000e7c02 */ /* 0x001fe20008000f00 */
        /* <DEDUP_REMOVED lines=30> */
[----:B------:R-:W-:Y:S02]  /*16780*/  R2UR UR7, R73 ;  /* 0x00000000490772ca */ /* 0x000fe400000e0000 */
[----:B------:R-:W-:Y:S02]  /*16790*/  MOV R73, 0x80000020 ;  /* 0x8000002000497802 */ /* 0x000fe40000000f00 */
        /* <DEDUP_REMOVED lines=23> */
[----:B------:R-:W-:Y:S01]  /*16910*/  R2UR UR11, R75 ;  /* 0x000000004b0b72ca */ /* 0x000fe200000e0000 */
[----:B------:R-:W-:Y:S01]  /*16920*/  IMAD.MOV.U32 R75, RZ, RZ, -0x7fffffe0 ;  /* 0x80000020ff4b7424 */ /* 0x000fe200078e00ff */
        /* <DEDUP_REMOVED lines=77> */
[----:B------:R-:W-:Y:S01]  /*16e00*/  R2UR UR12, R146 ;  /* 0x00000000920c72ca */ /* 0x000fe200000e0000 */
[----:B------:R-:W-:Y:S01]  /*16e10*/  VIADD R146, R20, 0x500 ;  /* 0x0000050014927836 */ /* 0x000fe20000000000 */
[----:B------:R-:W-:-:S02]  /*16e20*/  R2UR UR7, R155 ;  /* 0x000000009b0772ca */ /* 0x000fc400000e0000 */
[----:B------:R-:W-:Y:S02]  /*16e30*/  R2UR UR13, R147 ;  /* 0x00000000930d72ca */ /* 0x000fe400000e0000 */
[----:B------:R-:W-:Y:S02]  /*16e40*/  MOV R147, 0x80000020 ;  /* 0x8000002000937802 */ /* 0x000fe40000000f00 */
[----:B------:R-:W-:Y:S01]  /*16e50*/  R2UR UR8, R146 ;  /* 0x00000000920872ca */ /* 0x000fe200000e0000 */
[----:B------:R-:W-:Y:S01]  /*16e60*/  VIADD R146, R20, 0x540 ;  /* 0x0000054014927836 */ /* 0x000fe20000000000 */
[----:B------:R-:W-:Y:S01]  /*16e70*/  R2UR UR9, R147 ;  /* 0x00000000930972ca */ /* 0x000fe200000e0000 */
[----:B------:R-:W-:Y:S01]  /*16e80*/  IMAD.MOV.U32 R147, RZ, RZ, -0x7fffffe0 ;  /* 0x80000020ff937424 */ /* 0x000fe200078e00ff */
[----:B------:R-:W-:Y:S02]  /*16e90*/  R2UR UR6, R154 ;  /* 0x000000009a0672ca */ /* 0x000fe400000e0000 */
[----:B------:R-:W-:-:S02]  /*16ea0*/  R2UR UR4, R146 ;  /* 0x00000000920472ca */ /* 0x000fc400000e0000 */
        /* <DEDUP_REMOVED lines=37> */
[C---:B------:R-:W-:Y:S02]  /*17100*/  R2UR UR44, R8.reuse ;  /* 0x00000000082c72ca */ /* 0x040fe400000e0000 */
[C---:B------:R-:W-:Y:S02]  /*17110*/  R2UR UR45, R9.reuse ;  /* 0x00000000092d72ca */ /* 0x040fe400000e0000 */
[----:B------:R-:W-:Y:S02]  /*17120*/  R2UR UR49, R9 ;  /* 0x00000000093172ca */ /* 0x000fe400000e0000 */
[----:B------:R-:W-:-:S02]  /*17130*/  R2UR UR52, R8 ;  /* 0x00000000083472ca */ /* 0x000fc400000e0000 */
[----:B------:R-:W-:Y:S02]  /*17140*/  R2UR UR53, R9 ;  /* 0x00000000093572ca */ /* 0x000fe400000e0000 */
[----:B------:R-:W-:Y:S02]  /*17150*/  R2UR UR59, R15 ;  /* 0x000000000f3b72ca */ /* 0x000fe400000e0000 */
[----:B------:R-:W-:Y:S02]  /*17160*/  R2UR UR58, R14 ;  /* 0x000000000e3a72ca */ /* 0x000fe400000e0000 */
[----:B------:R-:W-:Y:S02]  /*17170*/  R2UR UR56, R8 ;  /* 0x00000000083872ca */ /* 0x000fe400000e0000 */
[----:B------:R-:W-:Y:S01]  /*17180*/  R2UR UR57, R9 ;  /* 0x00000000093972ca */ /* 0x000fe200000e0000 */
[----:B------:R-:W-:Y:S01]  /*17190*/  UMOV UR40, UR16 ;  /* 0x0000001000287c82 */ /* 0x000fe20008000000 */
[----:B------:R-:W-:-:S02]  /*171a0*/  WARPGROUP.DEPBAR.LE gsb0, 0x0 ;  /* 0x00008000000079c5 */ /* 0x000fc40000010000 */
[----:B------:R-:W-:Y:S01]  /*171b0*/  WARPGROUP.ARRIVE ;  /* 0x00000000000079c5 */ /* 0x000fe20000000000 */
[----:B------:R-:W-:Y:S01]  /*171c0*/  UMOV UR41, UR17 ;  /* 0x0000001100297c82 */ /* 0x000fe20008000000 */
[----:B------:R-:W-:Y:S01]  /*171d0*/  R2UR UR20, R146 ;  /* 0x00000000921472ca */ /* 0x000fe200000e0000 */
[----:B------:R0:W5:Y:S03]  /*171e0*/  LDL.LU R17, [R1+0xac] ;  /* 0x0000ac0001117983 */ /* 0x0001660000300800 */
[----:B------:R-:W-:Y:S01]  /*171f0*/  HGMMA.64x16x16.F32 R96, gdesc[UR44], R96, gsb0 ;  /* 0x002000002c6079f0 */ /* 0x000fe20008000860 */
[----:B------:R-:W-:Y:S02]  /*17200*/  R2UR UR16, R6 ;  /* 0x00000000061072ca */ /* 0x000fe400000e0000 */
[----:B------:R-:W-:Y:S02]  /*17210*/  R2UR UR17, R7 ;  /* 0x00000000071172ca */ /* 0x000fe400000e0000 */
[----:B------:R-:W-:-:S02]  /*17220*/  R2UR UR21, R147 ;  /* 0x00000000931572ca */ /* 0x000fc400000e0000 */
[----:B------:R-:W-:Y:S02]  /*17230*/  R2UR UR27, R0 ;  /* 0x00000000001b72ca */ /* 0x000fe400000e0000 */
[----:B------:R-:W-:Y:S02]  /*17240*/  R2UR UR26, R157 ;  /* 0x000000009d1a72ca */ /* 0x000fe400000e0000 */
[C---:B------:R-:W-:Y:S02]  /*17250*/  R2UR UR24, R6.reuse ;  /* 0x00000000061872ca */ /* 0x040fe400000e0000 */
[C---:B------:R-:W-:Y:S02]  /*17260*/  R2UR UR25, R7.reuse ;  /* 0x00000000071972ca */ /* 0x040fe400000e0000 */
[----:B------:R-:W-:Y:S02]  /*17270*/  R2UR UR28, R6 ;  /* 0x00000000061c72ca */ /* 0x000fe400000e0000 */
[----:B------:R-:W-:-:S02]  /*17280*/  R2UR UR29, R7 ;  /* 0x00000000071d72ca */ /* 0x000fc400000e0000 */
[C---:B------:R-:W-:Y:S02]  /*17290*/  R2UR UR32, R6.reuse ;  /* 0x00000000062072ca */ /* 0x040fe400000e0000 */
[C---:B------:R-:W-:Y:S02]  /*172a0*/  R2UR UR33, R7.reuse ;  /* 0x00000000072172ca */ /* 0x040fe400000e0000 */
[----:B------:R-:W-:Y:S02]  /*172b0*/  R2UR UR36, R6 ;  /* 0x00000000062472ca */ /* 0x000fe400000e0000 */
[----:B------:R-:W-:Y:S01]  /*172c0*/  R2UR UR37, R7 ;  /* 0x00000000072572ca */ /* 0x000fe200000e0000 */
[----:B------:R-:W-:Y:S01]  /*172d0*/  VIADD R146, R20, 0x5c0 ;  /* 0x000005c014927836 */ /* 0x000fe20000000000 */
[----:B------:R0:W5:Y:S01]  /*172e0*/  LDL.LU R16, [R1+0xa8] ;  /* 0x0000a80001107983 */ /* 0x0001620000300800 */
[----:B------:R-:W-:Y:S02]  /*172f0*/  WARPGROUP.DEPBAR.LE gsb0, 0x0 ;  /* 0x00008000000079c5 */ /* 0x000fe40000010000 */
        /* <DEDUP_REMOVED lines=207> */
.L_x_10247:
[----:B-----5:R-:W-:Y:S01]  /*17ff0*/  SHF.L.U32 R14, R14, 0x1f, RZ ;  /* 0x0000001f0e0e7819 */ /* 0x020fe200000006ff */
[----:B------:R-:W-:-:S04]  /*18000*/  IMAD R20, R15, 0x8, R16 ;  /* 0x000000080f147824 */ /* 0x000fc800078e0210 */
[----:B------:R0:W1:Y:S01]  /*18010*/  SYNCS.PHASECHK.TRANS64.TRYWAIT P2, [R20+URZ+0x31c50], R14 ;  /* 0x031c500e140075a7 */ /* 0x000062000804017f */
[----:B------:R-:W-:Y:S05]  /*18020*/  @!P0 BRA `(.L_x_10248) ;  /* 0x0000000000048947 */ /* 0x000fea0003800000 */
[----:B------:R-:W-:Y:S01]  /*18030*/  BPT.TRAP 0x1 ;  /* 0x000000040000795c */ /* 0x000fe20000300000 */
.L_x_10248:
[----:B-1----:R-:W-:Y:S05]  /*18040*/  @P2 BRA `(.L_x_10246) ;  /* 0x0000000000082947 */ /* 0x002fea0003800000 */
[----:B------:R-:W1:Y:S02]  /*18050*/  SYNCS.PHASECHK.TRANS64.TRYWAIT P2, [R20+URZ+0x31c50], R14 ;  /* 0x031c500e140075a7 */ /* 0x000e64000804017f */
[----:B-1----:R-:W-:Y:S05]  /*18060*/  @!P2 BRA `(.L_x_10249) ;  /* 0x000000b400f0a947 */ /* 0x002fea0003800000 */
.L_x_10246:
[----:B------:R-:W-:Y:S05]  /*18070*/  WARPSYNC.ALL ;  /* 0x0000000000007948 */ /* 0x000fea0003800000 */
[----:B------:R-:W-:Y:S01]  /*18080*/  ULDC UR4, c[0x0][0x9d8] ;  /* 0x0002760000047ab9 */ /* 0x000fe20000000800 */
[----:B------:R2:W-:Y:S01]  /*18090*/  STL [R1+0x9c], R2 ;  /* 0x00009c0201007387 */ /* 0x0005e20000100800 */
        /* <DEDUP_REMOVED lines=12> */
[----:B01---5:R-:W-:Y:S01]  /*18160*/  FMUL.FTZ R14, R125, UR4 ;  /* 0x000000047d0e7c20 */ /* 0x023fe20008410000 */
        /* <DEDUP_REMOVED lines=35> */
[----:B------:R-:W-:Y:S01]  /*183a0*/  ULDC UR5, c[0x0][0x988] ;  /* 0x0002620000057ab9 */ /* 0x000fe20000000800 */
[----:B------:R-:W-:Y:S01]  /*183b0*/  FMUL.FTZ R122, R122, UR4 ;  /* 0x000000047a7a7c20 */ /* 0x000fe20008410000 */
[----:B------:R-:W-:Y:S01]  /*183c0*/  FMUL.FTZ R123, R123, UR4 ;  /* 0x000000047b7b7c20 */ /* 0x000fe20008410000 */
[----:B------:R-:W-:Y:S01]  /*183d0*/  FMUL.FTZ R156, R115, UR4 ;  /* 0x00000004739c7c20 */ /* 0x000fe20008410000 */
[----:B------:R-:W-:Y:S01]  /*183e0*/  FMUL.FTZ R139, R139, UR4 ;  /* 0x000000048b8b7c20 */ /* 0x000fe20008410000 */
[----:B------:R-:W-:Y:S01]  /*183f0*/  FMUL.FTZ R127, R127, UR4 ;  /* 0x000000047f7f7c20 */ /* 0x000fe20008410000 */
[----:B--2---:R2:W3:Y:S01]  /*18400*/  MUFU.TANH R2, R138 ;  /* 0x0000008a00027308 */ /* 0x0044e20000002400 */
        /* <DEDUP_REMOVED lines=8> */
[----:B--2---:R-:W-:Y:S01]  /*18490*/  FMUL.FTZ R138, R133, UR4 ;  /* 0x00000004858a7c20 */ /* 0x004fe20008410000 */
[----:B-1----:R-:W-:-:S06]  /*184a0*/  FMNMX.FTZ R20, R140, R20, !PT ;  /* 0x000000148c147209 */ /* 0x002fcc0007810000 */
[----:B------:R-:W1:Y:S01]  /*184b0*/  MUFU.TANH R138, R138 ;  /* 0x0000008a008a7308 */ /* 0x000e620000002400 */
[----:B---3--:R2:W-:Y:S07]  /*184c0*/  STL [R1+0x30], R2 ;  /* 0x0000300201007387 */ /* 0x0085ee0000100800 */
        /* <DEDUP_REMOVED lines=56> */
[----:B------:R-:W-:Y:S01]  /*18850*/  MUFU.TANH R89, R126 ;  /* 0x0000007e00597308 */ /* 0x000fe20000002400 */
[----:B-1----:R-:W-:-:S07]  /*18860*/  FMNMX.FTZ R20, R152, R20, !PT ;  /* 0x0000001498147209 */ /* 0x002fce0007810000 */
[----:B------:R-:W0:Y:S01]  /*18870*/  MUFU.TANH R80, R142 ;  /* 0x0000008e00507308 */ /* 0x000e220000002400 */
[----:B---3--:R-:W-:-:S05]  /*18880*/  FMNMX.FTZ R20, R153, R20, !PT ;  /* 0x0000001499147209 */ /* 0x008fca0007810000 */
[----:B------:R-:W1:Y:S02]  /*18890*/  SHFL.BFLY PT, R21, R20, 0x2, 0x1f ;  /* 0x0c401f0014157f89 */ /* 0x000e6400000e0000 */
[----:B------:R-:W-:Y:S08]  /*188a0*/  MUFU.TANH R142, R122 ;  /* 0x0000007a008e7308 */ /* 0x000ff00000002400 */
[----:B------:R0:W3:Y:S08]  /*188b0*/  MUFU.TANH R93, R123 ;  /* 0x0000007b005d7308 */ /* 0x0000f00000002400 */
[----:B--2---:R2:W-:Y:S01]  /*188c0*/  MUFU.TANH R2, R139 ;  /* 0x0000008b00027308 */ /* 0x0045e20000002400 */
[----:B-1----:R-:W-:Y:S01]  /*188d0*/  FMNMX.FTZ R20, R20, R21, !PT ;  /* 0x0000001514147209 */ /* 0x002fe20007810000 */
[----:B0-----:R-:W-:-:S06]  /*188e0*/  IMAD.MOV.U32 R123, RZ, RZ, R80 ;  /* 0x000000ffff7b7224 */ /* 0x001fcc00078e0050 */
[----:B------:R-:W0:Y:S01]  /*188f0*/  MUFU.TANH R97, R127 ;  /* 0x0000007f00617308 */ /* 0x000e220000002400 */
[----:B--2---:R-:W-:Y:S01]  /*18900*/  FMUL.FTZ R139, R118, UR4 ;  /* 0x00000004768b7c20 */ /* 0x004fe20008410000 */
[----:B------:R-:W1:Y:S06]  /*18910*/  SHFL.BFLY PT, R21, R20, 0x1, 0x1f ;  /* 0x0c201f0014157f89 */ /* 0x000e6c00000e0000 */
[----:B------:R-:W2:Y:S08]  /*18920*/  MUFU.TANH R133, R143 ;  /* 0x0000008f00857308 */ /* 0x000eb00000002400 */
[----:B------:R-:W4:Y:S08]  /*18930*/  MUFU.TANH R84, R134 ;  /* 0x0000008600547308 */ /* 0x000f300000002400 */
[----:B------:R-:W4:Y:S01]  /*18940*/  MUFU.TANH R92, R135 ;  /* 0x00000087005c7308 */ /* 0x000f220000002400 */
[----:B-1----:R-:W-:Y:S01]  /*18950*/  FMNMX.FTZ R20, R20, R21, !PT ;  /* 0x0000001514147209 */ /* 0x002fe20007810000 */
[----:B------:R-:W-:-:S04]  /*18960*/  IMAD.U32 R21, RZ, RZ, UR5 ;  /* 0x00000005ff157e24 */ /* 0x000fc8000f8e00ff */
[CC--:B------:R-:W-:Y:S01]  /*18970*/  FMUL.FTZ R122, R20.reuse, R21.reuse ;  /* 0x00000015147a7220 */ /* 0x0c0fe20000410000 */
[----:B------:R-:W-:Y:S01]  /*18980*/  FADD.FTZ R0, -R20, R0 ;  /* 0x0000000014007221 */ /* 0x000fe20000010100 */
[----:B------:R-:W1:Y:S02]  /*18990*/  MUFU.TANH R81, R131 ;  /* 0x0000008300517308 */ /* 0x000e640000002400 */
[-CC-:B------:R-:W-:Y:S01]  /*189a0*/  FFMA.FTZ R126, R112, R21.reuse, -R122.reuse ;  /* 0x00000015707e7223 */ /* 0x180fe2000001087a */
[-CC-:B------:R-:W-:Y:S01]  /*189b0*/  FFMA.FTZ R115, R155, R21.reuse, -R122.reuse ;  /* 0x000000159b737223 */ /* 0x180fe2000001087a */
[----:B------:R-:W-:Y:S01]  /*189c0*/  IMAD.MOV.U32 R112, RZ, RZ, R89 ;  /* 0x000000ffff707224 */ /* 0x000fe200078e0059 */
[----:B------:R-:W4:Y:S01]  /*189d0*/  LDL.LU R155, [R1+0x14] ;  /* 0x00001400019b7983 */ /* 0x000f220000300800 */
[-CC-:B------:R-:W-:Y:S01]  /*189e0*/  FFMA.FTZ R89, R108, R21.reuse, -R122.reuse ;  /* 0x000000156c597223 */ /* 0x180fe2000001087a */
[-CC-:B------:R-:W-:Y:S01]  /*189f0*/  FFMA.FTZ R80, R105, R21.reuse, -R122.reuse ;  /* 0x0000001569507223 */ /* 0x180fe2000001087a */
[-C--:B------:R-:W-:Y:S01]  /*18a00*/  FMUL.FTZ R0, R0, R21.reuse ;  /* 0x0000001500007220 */ /* 0x080fe20000410000 */
[----:B------:R-:W4:Y:S01]  /*18a10*/  LDL.LU R108, [R1+0x18] ;  /* 0x00001800016c7983 */ /* 0x000f220000300800 */
[----:B------:R3:W1:Y:S03]  /*18a20*/  MUFU.TANH R143, R130 ;  /* 0x00000082008f7308 */ /* 0x0006660000002400 */
[----:B------:R-:W4:Y:S01]  /*18a30*/  LDL.LU R105, [R1+0x30] ;  /* 0x0000300001697983 */ /* 0x000f220000300800 */
[-CC-:B------:R-:W-:Y:S01]  /*18a40*/  FFMA.FTZ R118, R154, R21.reuse, -R122.reuse ;  /* 0x000000159a767223 */ /* 0x180fe2000001087a */
[----:B------:R-:W-:-:S03]  /*18a50*/  FFMA.FTZ R73, R104, R21, -R122 ;  /* 0x0000001568497223 */ /* 0x000fc6000001087a */
[----:B------:R-:W-:Y:S01]  /*18a60*/  MUFU.EX2 R0, R0 ;  /* 0x0000000000007308 */ /* 0x000fe20000000800 */
[-CC-:B------:R-:W-:Y:S01]  /*18a70*/  FFMA.FTZ R146, R146, R21.reuse, -R122.reuse ;  /* 0x0000001592927223 */ /* 0x180fe2000001087a */
[----:B------:R-:W-:-:S06]  /*18a80*/  FFMA.FTZ R114, R145, R21, -R122 ;  /* 0x0000001591727223 */ /* 0x000fcc000001087a */
[----:B------:R1:W1:Y:S01]  /*18a90*/  MUFU.EX2 R104, R115 ;  /* 0x0000007300687308 */ /* 0x0002620000000800 */
[----:B------:R-:W-:Y:S01]  /*18aa0*/  FFMA.FTZ R72, R117, R21, -R122 ;  /* 0x0000001575487223 */ /* 0x000fe2000001087a */
[----:B------:R-:W-:-:S06]  /*18ab0*/  FMUL.FTZ R117, R106, UR4 ;  /* 0x000000046a757c20 */ /* 0x000fcc0008410000 */
[----:B------:R-:W1:Y:S01]  /*18ac0*/  MUFU.EX2 R118, R118 ;  /* 0x0000007600767308 */ /* 0x000e620000000800 */
[-CC-:B---3--:R-:W-:Y:S01]  /*18ad0*/  FFMA.FTZ R130, R137, R21.reuse, -R122.reuse ;  /* 0x0000001589827223 */ /* 0x188fe2000001087a */
[----:B------:R-:W-:Y:S02]  /*18ae0*/  IMAD.MOV.U32 R137, RZ, RZ, R93 ;  /* 0x000000ffff897224 */ /* 0x000fe400078e005d */
[----:B------:R-:W-:-:S04]  /*18af0*/  FFMA.FTZ R93, R121, R21, -R122 ;  /* 0x00000015795d7223 */ /* 0x000fc8000001087a */
[----:B------:R3:W3:Y:S01]  /*18b00*/  MUFU.EX2 R106, R146 ;  /* 0x00000092006a7308 */ /* 0x0006e20000000800 */
[----:B0-----:R-:W-:Y:S02]  /*18b10*/  IMAD.MOV.U32 R154, RZ, RZ, R97 ;  /* 0x000000ffff9a7224 */ /* 0x001fe400078e0061 */
[----:B------:R-:W-:Y:S01]  /*18b20*/  FMUL.FTZ R121, R98, UR4 ;  /* 0x0000000462797c20 */ /* 0x000fe20008410000 */
[-CC-:B------:R-:W-:Y:S01]  /*18b30*/  FFMA.FTZ R97, R96, R21.reuse, -R122.reuse ;  /* 0x0000001560617223 */ /* 0x180fe2000001087a */
[----:B------:R-:W-:-:S03]  /*18b40*/  FFMA.FTZ R96, R100, R21, -R122 ;  /* 0x0000001564607223 */ /* 0x000fc6000001087a */
[----:B------:R-:W0:Y:S01]  /*18b50*/  MUFU.EX2 R114, R114 ;  /* 0x0000007200727308 */ /* 0x000e220000000800 */
[-C--:B------:R-:W-:Y:S01]  /*18b60*/  FFMA.FTZ R134, R141, R21.reuse, -R122 ;  /* 0x000000158d867223 */ /* 0x080fe2000001087a */
[----:B--2---:R-:W-:Y:S02]  /*18b70*/  IMAD.MOV.U32 R141, RZ, RZ, R133 ;  /* 0x000000ffff8d7224 */ /* 0x004fe400078e0085 */
[----:B----4-:R-:W-:Y:S02]  /*18b80*/  IMAD.MOV.U32 R145, RZ, RZ, R84 ;  /* 0x000000ffff917224 */ /* 0x010fe400078e0054 */
[-CC-:B------:R-:W-:Y:S01]  /*18b90*/  FFMA.FTZ R76, R113, R21.reuse, -R122.reuse ;  /* 0x00000015714c7223 */ /* 0x180fe2000001087a */
[-CC-:B------:R-:W-:Y:S01]  /*18ba0*/  FFMA.FTZ R84, R124, R21.reuse, -R122.reuse ;  /* 0x000000157c547223 */ /* 0x180fe2000001087a */
[----:B------:R-:W-:Y:S01]  /*18bb0*/  FFMA.FTZ R131, R138, R21, -R122 ;  /* 0x000000158a837223 */ /* 0x000fe2000001087a */
[----:B------:R-:W-:Y:S01]  /*18bc0*/  IMAD.MOV.U32 R113, RZ, RZ, R92 ;  /* 0x000000ffff717224 */ /* 0x000fe200078e005c */
[----:B-1----:R-:W-:Y:S01]  /*18bd0*/  MOV R135, R81 ;  /* 0x0000005100877202 */ /* 0x002fe20000000f00 */
[----:B------:R-:W-:-:S02]  /*18be0*/  IMAD.MOV.U32 R124, RZ, RZ, R141 ;  /* 0x000000ffff7c7224 */ /* 0x000fc400078e008d */
[-CC-:B------:R-:W-:Y:S01]  /*18bf0*/  FFMA.FTZ R133, R140, R21.reuse, -R122.reuse ;  /* 0x000000158c857223 */ /* 0x180fe2000001087a */
[-CC-:B------:R-:W-:Y:S01]  /*18c00*/  FFMA.FTZ R127, R14, R21.reuse, -R122.reuse ;  /* 0x000000150e7f7223 */ /* 0x180fe2000001087a */
[-CC-:B------:R-:W-:Y:S01]  /*18c10*/  FFMA.FTZ R92, R88, R21.reuse, -R122.reuse ;  /* 0x00000015585c7223 */ /* 0x180fe2000001087a */
[----:B------:R-:W-:Y:S02]  /*18c20*/  IMAD.MOV.U32 R138, RZ, RZ, R145 ;  /* 0x000000ffff8a7224 */ /* 0x000fe400078e0091 */
        /* <DEDUP_REMOVED lines=16> */
[----:B------:R-:W-:Y:S01]  /*18d30*/  FMUL.FTZ R122, R99, UR4 ;  /* 0x00000004637a7c20 */ /* 0x000fe20008410000 */
[----:B------:R-:W-:Y:S01]  /*18d40*/  IMAD.MOV.U32 R99, RZ, RZ, R143 ;  /* 0x000000ffff637224 */ /* 0x000fe200078e008f */
[----:B------:R-:W1:Y:S01]  /*18d50*/  MUFU.TANH R157, R157 ;  /* 0x0000009d009d7308 */ /* 0x000e620000002400 */
[----:B------:R-:W-:-:S02]  /*18d60*/  IMAD.MOV.U32 R101, RZ, RZ, R142 ;  /* 0x000000ffff657224 */ /* 0x000fc400078e008e */
[----:B------:R-:W-:Y:S02]  /*18d70*/  IMAD.MOV.U32 R115, RZ, RZ, R113 ;  /* 0x000000ffff737224 */ /* 0x000fe400078e0071 */
[----:B------:R-:W-:Y:S02]  /*18d80*/  IMAD.MOV.U32 R113, RZ, RZ, R137 ;  /* 0x000000ffff717224 */ /* 0x000fe400078e0089 */
[----:B------:R-:W-:Y:S01]  /*18d90*/  FMUL.FTZ R116, R119, UR4 ;  /* 0x0000000477747c20 */ /* 0x000fe20008410000 */
[----:B------:R-:W2:Y:S08]  /*18da0*/  MUFU.TANH R156, R156 ;  /* 0x0000009c009c7308 */ /* 0x000eb00000002400 */
[----:B------:R-:W4:Y:S01]  /*18db0*/  MUFU.TANH R139, R139 ;  /* 0x0000008b008b7308 */ /* 0x000f220000002400 */
[----:B------:R-:W-:-:S07]  /*18dc0*/  FMUL.FTZ R119, R110, UR4 ;  /* 0x000000046e777c20 */ /* 0x000fce0008410000 */
[----:B------:R-:W4:Y:S01]  /*18dd0*/  MUFU.TANH R116, R116 ;  /* 0x0000007400747308 */ /* 0x000f220000002400 */
[----:B------:R-:W-:-:S07]  /*18de0*/  FMUL.FTZ R120, R111, UR4 ;  /* 0x000000046f787c20 */ /* 0x000fce0008410000 */
[----:B------:R-:W4:Y:S08]  /*18df0*/  MUFU.TANH R117, R117 ;  /* 0x0000007500757308 */ /* 0x000f300000002400 */
[----:B------:R-:W-:Y:S08]  /*18e00*/  MUFU.TANH R119, R119 ;  /* 0x0000007700777308 */ /* 0x000ff00000002400 */
[----:B------:R-:W-:Y:S01]  /*18e10*/  MUFU.TANH R120, R120 ;  /* 0x0000007800787308 */ /* 0x000fe20000002400 */
[----:B------:R-:W-:-:S07]  /*18e20*/  FMUL.FTZ R109, R103, UR4 ;  /* 0x00000004676d7c20 */ /* 0x000fce0008410000 */
[----:B------:R-:W-:Y:S01]  /*18e30*/  MUFU.TANH R121, R121 ;  /* 0x0000007900797308 */ /* 0x000fe20000002400 */
[----:B------:R-:W-:-:S07]  /*18e40*/  FMUL.FTZ R110, R90, UR4 ;  /* 0x000000045a6e7c20 */ /* 0x000fce0008410000 */
[----:B------:R-:W-:Y:S01]  /*18e50*/  MUFU.TANH R122, R122 ;  /* 0x0000007a007a7308 */ /* 0x000fe20000002400 */
[----:B------:R-:W-:Y:S01]  /*18e60*/  FMUL.FTZ R111, R91, UR4 ;  /* 0x000000045b6f7c20 */ /* 0x000fe20008410000 */
[----:B------:R-:W-:-:S06]  /*18e70*/  FMUL.FTZ R94, R94, UR4 ;  /* 0x000000045e5e7c20 */ /* 0x000fcc0008410000 */
[----:B------:R-:W-:Y:S08]  /*18e80*/  MUFU.TANH R109, R109 ;  /* 0x0000006d006d7308 */ /* 0x000ff00000002400 */
[----:B------:R-:W-:Y:S01]  /*18e90*/  MUFU.TANH R110, R110 ;  /* 0x0000006e006e7308 */ /* 0x000fe20000002400 */
[----:B------:R-:W-:-:S07]  /*18ea0*/  FMUL.FTZ R82, R82, UR4 ;  /* 0x0000000452527c20 */ /* 0x000fce0008410000 */
[----:B------:R-:W-:Y:S01]  /*18eb0*/  MUFU.TANH R111, R111 ;  /* 0x0000006f006f7308 */ /* 0x000fe20000002400 */
[----:B------:R-:W-:-:S07]  /*18ec0*/  FMUL.FTZ R136, R83, UR4 ;  /* 0x0000000453887c20 */ /* 0x000fce0008410000 */
[----:B------:R-:W-:Y:S01]  /*18ed0*/  MUFU.TANH R94, R94 ;  /* 0x0000005e005e7308 */ /* 0x000fe20000002400 */
[----:B------:R-:W-:-:S07]  /*18ee0*/  FMUL.FTZ R137, R86, UR4 ;  /* 0x0000000456897c20 */ /* 0x000fce0008410000 */
[----:B------:R-:W-:Y:S01]  /*18ef0*/  MUFU.TANH R82, R82 ;  /* 0x0000005200527308 */ /* 0x000fe20000002400 */
[----:B------:R-:W-:-:S07]  /*18f00*/  FMUL.FTZ R143, R74, UR4 ;  /* 0x000000044a8f7c20 */ /* 0x000fce0008410000 */
[----:B------:R-:W-:Y:S01]  /*18f10*/  MUFU.TANH R136, R136 ;  /* 0x0000008800887308 */ /* 0x000fe20000002400 */
[----:B---3--:R-:W-:-:S07]  /*18f20*/  FMUL.FTZ R146, R75, UR4 ;  /* 0x000000044b927c20 */ /* 0x008fce0008410000 */
[----:B------:R-:W-:Y:S01]  /*18f30*/  MUFU.TANH R137, R137 ;  /* 0x0000008900897308 */ /* 0x000fe20000002400 */
[----:B------:R-:W-:Y:S01]  /*18f40*/  FFMA.FTZ R100, R0, R108, R104 ;  /* 0x0000006c00647223 */ /* 0x000fe20000010068 */
[----:B------:R-:W-:-:S03]  /*18f50*/  FMNMX.FTZ R98, R105, R155, !PT ;  /* 0x0000009b69627209 */ /* 0x000fc60007810000 */
[----:B------:R-:W-:Y:S01]  /*18f60*/  FADD.FTZ R100, R118, R100 ;  /* 0x0000006476647221 */ /* 0x000fe20000010000 */
[----:B------:R-:W-:-:S03]  /*18f70*/  FMNMX.FTZ R98, R2, R98, !PT ;  /* 0x0000006202627209 */ /* 0x000fc60007810000 */
[----:B------:R-:W-:Y:S01]  /*18f80*/  FADD.FTZ R100, R106, R100 ;  /* 0x000000646a647221 */ /* 0x000fe20000010000 */
[----:B------:R-:W-:-:S03]  /*18f90*/  FMNMX.FTZ R98, R123, R98, !PT ;  /* 0x000000627b627209 */ /* 0x000fc60007810000 */
[C---:B0-----:R-:W-:Y:S01]  /*18fa0*/  FADD.FTZ R142, R114.reuse, R100 ;  /* 0x00000064728e7221 */ /* 0x041fe20000010000 */
[----:B------:R-:W-:Y:S02]  /*18fb0*/  F2FP.F16.F32.PACK_AB R106, R114, R106 ;  /* 0x0000006a726a723e */ /* 0x000fe400000000ff */
[----:B------:R-:W-:Y:S01]  /*18fc0*/  FMNMX.FTZ R98, R124, R98, !PT ;  /* 0x000000627c627209 */ /* 0x000fe20007810000 */
[----:B------:R-:W-:-:S03]  /*18fd0*/  IMAD.MOV.U32 R114, RZ, RZ, R135 ;  /* 0x000000ffff727224 */ /* 0x000fc600078e0087 */
[----:B------:R-:W-:Y:S01]  /*18fe0*/  FMNMX.FTZ R98, R99, R98, !PT ;  /* 0x0000006263627209 */ /* 0x000fe20007810000 */
[----:B------:R-:W-:-:S03]  /*18ff0*/  IMAD.MOV.U32 R100, RZ, RZ, R138 ;  /* 0x000000ffff647224 */ /* 0x000fc600078e008a */
[----:B------:R-:W-:-:S04]  /*19000*/  FMNMX.FTZ R98, R114, R98, !PT ;  /* 0x0000006272627209 */ /* 0x000fc80007810000 */
[----:B------:R-:W-:-:S04]  /*19010*/  FMNMX.FTZ R98, R100, R98, !PT ;  /* 0x0000006264627209 */ /* 0x000fc80007810000 */
[----:B------:R-:W-:-:S04]  /*19020*/  FMNMX.FTZ R98, R115, R98, !PT ;  /* 0x0000006273627209 */ /* 0x000fc80007810000 */
[----:B------:R-:W-:-:S04]  /*19030*/  FMNMX.FTZ R98, R101, R98, !PT ;  /* 0x0000006265627209 */ /* 0x000fc80007810000 */
[----:B------:R-:W-:-:S04]  /*19040*/  FMNMX.FTZ R98, R113, R98, !PT ;  /* 0x0000006271627209 */ /* 0x000fc80007810000 */
[----:B------:R-:W-:Y:S02]  /*19050*/  FMNMX.FTZ R98, R112, R98, !PT ;  /* 0x0000006270627209 */ /* 0x000fe40007810000 */
[----:B------:R-:W-:Y:S01]  /*19060*/  F2FP.F16.F32.PACK_AB R104, R118, R104 ;  /* 0x000000687668723e */ /* 0x000fe200000000ff */
[----:B------:R-:W-:Y:S01]  /*19070*/  FMUL.FTZ R118, R107, UR4 ;  /* 0x000000046b767c20 */ /* 0x000fe20008410000 */
[----:B------:R-:W-:-:S04]  /*19080*/  FMNMX.FTZ R98, R154, R98, !PT ;  /* 0x000000629a627209 */ /* 0x000fc80007810000 */
[----:B-1----:R-:W-:Y:S01]  /*19090*/  FMNMX.FTZ R98, R157, R98, !PT ;  /* 0x000000629d627209 */ /* 0x002fe20007810000 */
[----:B------:R-:W0:Y:S03]  /*190a0*/  MUFU.TANH R118, R118 ;  /* 0x0000007600767308 */ /* 0x000e260000002400 */
[----:B--2---:R-:W-:-:S04]  /*190b0*/  FMNMX.FTZ R98, R156, R98, !PT ;  /* 0x000000629c627209 */ /* 0x004fc80007810000 */
[----:B----4-:R-:W-:-:S04]  /*190c0*/  FMNMX.FTZ R98, R139, R98, !PT ;  /* 0x000000628b627209 */ /* 0x010fc80007810000 */
[----:B------:R-:W-:Y:S01]  /*190d0*/  FMNMX.FTZ R98, R116, R98, !PT ;  /* 0x0000006274627209 */ /* 0x000fe20007810000 */
[----:B------:R-:W-:-:S03]  /*190e0*/  FMUL.FTZ R108, R102, UR4 ;  /* 0x00000004666c7c20 */ /* 0x000fc60008410000 */
[----:B------:R-:W-:-:S04]  /*190f0*/  FMNMX.FTZ R98, R117, R98, !PT ;  /* 0x0000006275627209 */ /* 0x000fc80007810000 */
[----:B0-----:R-:W-:Y:S01]  /*19100*/  FMNMX.FTZ R98, R118, R98, !PT ;  /* 0x0000006276627209 */ /* 0x001fe20007810000 */
[----:B------:R-:W0:Y:S03]  /*19110*/  MUFU.TANH R108, R108 ;  /* 0x0000006c006c7308 */ /* 0x000e260000002400 */
[----:B------:R-:W-:-:S04]  /*19120*/  FMNMX.FTZ R98, R119, R98, !PT ;  /* 0x0000006277627209 */ /* 0x000fc80007810000 */
[----:B------:R-:W-:-:S04]  /*19130*/  FMNMX.FTZ R98, R120, R98, !PT ;  /* 0x0000006278627209 */ /* 0x000fc80007810000 */
[----:B------:R-:W-:Y:S01]  /*19140*/  FMNMX.FTZ R98, R121, R98, !PT ;  /* 0x0000006279627209 */ /* 0x000fe20007810000 */
[----:B------:R-:W-:-:S03]  /*19150*/  FMUL.FTZ R135, R95, UR4 ;  /* 0x000000045f877c20 */ /* 0x000fc60008410000 */
[----:B------:R-:W-:-:S04]  /*19160*/  FMNMX.FTZ R98, R122, R98, !PT ;  /* 0x000000627a627209 */ /* 0x000fc80007810000 */
[----:B0-----:R-:W-:Y:S01]  /*19170*/  FMNMX.FTZ R98, R108, R98, !PT ;  /* 0x000000626c627209 */ /* 0x001fe20007810000 */
[----:B------:R-:W0:Y:S03]  /*19180*/  MUFU.TANH R135, R135 ;  /* 0x0000008700877308 */ /* 0x000e260000002400 */
[----:B------:R-:W-:-:S04]  /*19190*/  FMNMX.FTZ R98, R109, R98, !PT ;  /* 0x000000626d627209 */ /* 0x000fc80007810000 */
[----:B------:R-:W-:Y:S01]  /*191a0*/  FMNMX.FTZ R98, R110, R98, !PT ;  /* 0x000000626e627209 */ /* 0x000fe20007810000 */
[----:B------:R-:W-:-:S03]  /*191b0*/  FMUL.FTZ R138, R87, UR4 ;  /* 0x00000004578a7c20 */ /* 0x000fc60008410000 */
[----:B------:R-:W-:-:S04]  /*191c0*/  FMNMX.FTZ R98, R111, R98, !PT ;  /* 0x000000626f627209 */ /* 0x000fc80007810000 */
[----:B------:R-:W-:Y:S01]  /*191d0*/  FMNMX.FTZ R98, R94, R98, !PT ;  /* 0x000000625e627209 */ /* 0x000fe20007810000 */
[----:B------:R-:W1:Y:S03]  /*191e0*/  MUFU.TANH R138, R138 ;  /* 0x0000008a008a7308 */ /* 0x000e660000002400 */
[----:B0-----:R-:W-:Y:S01]  /*191f0*/  FMNMX.FTZ R98, R135, R98, !PT ;  /* 0x0000006287627209 */ /* 0x001fe20007810000 */
[----:B------:R-:W-:-:S03]  /*19200*/  FMUL.FTZ R147, R78, UR4 ;  /* 0x000000044e937c20 */ /* 0x000fc60008410000 */
[----:B------:R-:W-:Y:S01]  /*19210*/  FMNMX.FTZ R98, R82, R98, !PT ;  /* 0x0000006252627209 */ /* 0x000fe20007810000 */
[----:B------:R-:W0:Y:S01]  /*19220*/  MUFU.TANH R143, R143 ;  /* 0x0000008f008f7308 */ /* 0x000e220000002400 */
[----:B------:R-:W-:Y:S02]  /*19230*/  FMUL.FTZ R148, R79, UR4 ;  /* 0x000000044f947c20 */ /* 0x000fe40008410000 */
[----:B------:R-:W-:-:S05]  /*19240*/  FMNMX.FTZ R98, R136, R98, !PT ;  /* 0x0000006288627209 */ /* 0x000fca0007810000 */
[----:B------:R-:W2:Y:S01]  /*19250*/  MUFU.TANH R146, R146 ;  /* 0x0000009200927308 */ /* 0x000ea20000002400 */
[----:B------:R-:W-:-:S07]  /*19260*/  FMNMX.FTZ R98, R137, R98, !PT ;  /* 0x0000006289627209 */ /* 0x000fce0007810000 */
[----:B------:R-:W3:Y:S01]  /*19270*/  MUFU.TANH R147, R147 ;  /* 0x0000009300937308 */ /* 0x000ee20000002400 */
[----:B-1----:R-:W-:-:S07]  /*19280*/  FMNMX.FTZ R98, R138, R98, !PT ;  /* 0x000000628a627209 */ /* 0x002fce0007810000 */
[----:B------:R-:W1:Y:S01]  /*19290*/  MUFU.TANH R148, R148 ;  /* 0x0000009400947308 */ /* 0x000e620000002400 */
[----:B0-----:R-:W-:-:S04]  /*192a0*/  FMNMX.FTZ R98, R143, R98, !PT ;  /* 0x000000628f627209 */ /* 0x001fc80007810000 */
[----:B--2---:R-:W-:-:S04]  /*192b0*/  FMNMX.FTZ R98, R146, R98, !PT ;  /* 0x0000006292627209 */ /* 0x004fc80007810000 */
[----:B---3--:R-:W-:-:S04]  /*192c0*/  FMNMX.FTZ R74, R147, R98, !PT ;  /* 0x00000062934a7209 */ /* 0x008fc80007810000 */
[----:B-1----:R-:W-:-:S05]  /*192d0*/  FMNMX.FTZ R74, R148, R74, !PT ;  /* 0x0000004a944a7209 */ /* 0x002fca0007810000 */
[----:B------:R-:W0:Y:S02]  /*192e0*/  SHFL.BFLY PT, R75, R74, 0x2, 0x1f ;  /* 0x0c401f004a4b7f89 */ /* 0x000e2400000e0000 */
[----:B0-----:R-:W-:-:S05]  /*192f0*/  FMNMX.FTZ R74, R74, R75, !PT ;  /* 0x0000004b4a4a7209 */ /* 0x001fca0007810000 */
[----:B------:R-:W0:Y:S02]  /*19300*/  SHFL.BFLY PT, R75, R74, 0x1, 0x1f ;  /* 0x0c201f004a4b7f89 */ /* 0x000e2400000e0000 */
[----:B0-----:R-:W-:-:S05]  /*19310*/  FMNMX.FTZ R74, R74, R75, !PT ;  /* 0x0000004b4a4a7209 */ /* 0x001fca0007810000 */
[----:B------:R-:W-:-:S04]  /*19320*/  FMUL.FTZ R150, R74, R21 ;  /* 0x000000154a967220 */ /* 0x000fc80000410000 */
[-CC-:B------:R-:W-:Y:S01]  /*19330*/  FFMA.FTZ R107, R2, R21.reuse, -R150.reuse ;  /* 0x00000015026b7223 */ /* 0x180fe20000010896 */
[-CC-:B------:R-:W-:Y:S01]  /*19340*/  FFMA.FTZ R103, R112, R21.reuse, -R150.reuse ;  /* 0x0000001570677223 */ /* 0x180fe20000010896 */
[----:B------:R2:W5:Y:S01]  /*19350*/  LDL.LU R2, [R1+0x9c] ;  /* 0x00009c0001027983 */ /* 0x0005620000300800 */
[----:B------:R-:W-:-:S03]  /*19360*/  FFMA.FTZ R112, R154, R21, -R150 ;  /* 0x000000159a707223 */ /* 0x000fc60000010896 */
[----:B------:R-:W3:Y:S01]  /*19370*/  LDL R154, [R1+0x58] ;  /* 0x00005800019a7983 */ /* 0x000ee20000100800 */
[----:B------:R-:W-:Y:S01]  /*19380*/  FFMA.FTZ R90, R108, R21, -R150 ;  /* 0x000000156c5a7223 */ /* 0x000fe20000010896 */
[----:B------:R-:W-:-:S05]  /*19390*/  VIADD R108, R16, 0x200 ;  /* 0x00000200106c7836 */ /* 0x000fca0000000000 */
[----:B------:R-:W-:-:S04]  /*193a0*/  SHF.R.U32.HI R108, RZ, 0x4, R108 ;  /* 0x00000004ff6c7819 */ /* 0x000fc8000001166c */
[----:B------:R-:W-:-:S04]  /*193b0*/  LOP3.LUT R108, R108, 0x3fff, RZ, 0xc0, !PT ;  /* 0x00003fff6c6c7812 */ /* 0x000fc800078ec0ff */
[----:B------:R-:W-:Y:S01]  /*193c0*/  LOP3.LUT R108, R108, 0x2400000, RZ, 0xfc, !PT ;  /* 0x024000006c6c7812 */ /* 0x000fe200078efcff */
[----:B------:R-:W-:-:S04]  /*193d0*/  FFMA.FTZ R83, R110, R21, -R150 ;  /* 0x000000156e537223 */ /* 0x000fc80000010896 */
[----:B------:R-:W-:-:S05]  /*193e0*/  IMAD R108, R15, 0x6c0, R108 ;  /* 0x000006c00f6c7824 */ /* 0x000fca00078e026c */
        /* <DEDUP_REMOVED lines=36> */
[----:B---3--:R-:W-:-:S04]  /*19630*/  LOP3.LUT R108, R154, 0x10000, RZ, 0xfc, !PT ;  /* 0x000100009a6c7812 */ /* 0x008fc800078efcff */
[----:B------:R-:W-:-:S13]  /*19640*/  R2UR UR4, R108 ;  /* 0x000000006c0472ca */ /* 0x000fda00000e0000 */
[----:B------:R-:W-:Y:S01]  /*19650*/  HGMMA.64x96x16.F32 R24, gdesc[UR4].tnspB, R24, gsb0 ;  /* 0x41600000041879f0 */ /* 0x000fe20008000818 */
[----:B------:R-:W-:-:S05]  /*19660*/  VIADD R110, R108, 0x180 ;  /* 0x000001806c6e7836 */ /* 0x000fca0000000000 */
[----:B------:R-:W-:Y:S01]  /*19670*/  R2UR UR8, R110 ;  /* 0x000000006e0872ca */ /* 0x000fe200000e0000 */
[----:B------:R-:W-:Y:S01]  /*19680*/  VIADD R110, R108, 0x300 ;  /* 0x000003006c6e7836 */ /* 0x000fe20000000000 */
[----:B------:R-:W-:Y:S01]  /*19690*/  R2UR UR13, R111 ;  /* 0x000000006f0d72ca */ /* 0x000fe200000e0000 */
[----:B------:R-:W-:Y:S02]  /*196a0*/  WARPGROUP.DEPBAR.LE gsb0, 0x0 ;  /* 0x00008000000079c5 */ /* 0x000fe40000010000 */
[----:B------:R-:W-:-:S08]  /*196b0*/  WARPGROUP.ARRIVE ;  /* 0x00000000000079c5 */ /* 0x000fd00000000000 */
        /* <DEDUP_REMOVED lines=9> */
[----:B------:R-:W-:Y:S01]  /*19750*/  VIADD R110, R108, 0x600 ;  /* 0x000006006c6e7836 */ /* 0x000fe20000000000 */
[----:B------:R-:W-:-:S04]  /*19760*/  MOV R111, 0xc0000010 ;  /* 0xc0000010006f7802 */ /* 0x000fc80000000f00 */
        /* <DEDUP_REMOVED lines=13> */
[----:B------:R-:W-:Y:S02]  /*19840*/  IMAD.MOV.U32 R111, RZ, RZ, -0x3ffffff0 ;  /* 0xc0000010ff6f7424 */ /* 0x000fe400078e00ff */
[-CC-:B------:R-:W-:Y:S01]  /*19850*/  FFMA.FTZ R87, R94, R21.reuse, -R150.reuse ;  /* 0x000000155e577223 */ /* 0x180fe20000010896 */
[----:B------:R-:W-:Y:S01]  /*19860*/  FFMA.FTZ R94, R135, R21, -R150 ;  /* 0x00000015875e7223 */ /* 0x000fe20000010896 */
[----:B------:R-:W-:Y:S01]  /*19870*/  R2UR UR28, R110 ;  /* 0x000000006e1c72ca */ /* 0x000fe200000e0000 */
[----:B------:R-:W3:Y:S01]  /*19880*/  LDL.LU R135, [R1+0x2c] ;  /* 0x00002c0001877983 */ /* 0x000ee20000300800 */
[----:B------:R-:W-:Y:S01]  /*19890*/  R2UR UR29, R111 ;  /* 0x000000006f1d72ca */ /* 0x000fe200000e0000 */
[----:B------:R-:W-:-:S02]  /*198a0*/  WARPGROUP.DEPBAR.LE gsb0, 0x0 ;  /* 0x00008000000079c5 */ /* 0x000fc40000010000 */
        /* <DEDUP_REMOVED lines=16> */
[----:B0-----:R-:W-:Y:S01]  /*199b0*/  IMAD.MOV.U32 R109, RZ, RZ, -0x3ffffff0 ;  /* 0xc0000010ff6d7424 */ /* 0x001fe200078e00ff */
[----:B------:R-:W-:-:S04]  /*199c0*/  R2UR UR36, R108 ;  /* 0x000000006c2472ca */ /* 0x000fc800000e0000 */
[----:B------:R-:W-:Y:S01]  /*199d0*/  R2UR UR37, R109 ;  /* 0x000000006d2572ca */ /* 0x000fe200000e0000 */
[----:B------:R-:W0:Y:S01]  /*199e0*/  S2R R155, SR_TID.X ;  /* 0x00000000009b7919 */ /* 0x000e220000002100 */
[-CC-:B------:R-:W-:Y:S01]  /*199f0*/  FFMA.FTZ R105, R105, R21.reuse, -R150.reuse ;  /* 0x0000001569697223 */ /* 0x180fe20000010896 */
[----:B------:R-:W-:Y:S01]  /*19a00*/  FFMA.FTZ R75, R136, R21, -R150 ;  /* 0x00000015884b7223 */ /* 0x000fe20000010896 */
[----:B------:R-:W-:Y:S08]  /*19a10*/  MUFU.EX2 R108, R107 ;  /* 0x0000006b006c7308 */ /* 0x000ff00000000800 */
[----:B------:R-:W3:Y:S01]  /*19a20*/  MUFU.EX2 R105, R105 ;  /* 0x0000006900697308 */ /* 0x000ee20000000800 */
[----:B------:R-:W-:-:S02]  /*19a30*/  WARPGROUP.DEPBAR.LE gsb0, 0x0 ;  /* 0x00008000000079c5 */ /* 0x000fc40000010000 */
[----:B------:R-:W-:-:S06]  /*19a40*/  WARPGROUP.ARRIVE ;  /* 0x00000000000079c5 */ /* 0x000fcc0000000000 */
[----:B------:R-:W-:Y:S01]  /*19a50*/  HGMMA.64x96x16.F32 R24, gdesc[UR36].tnspB, R24, gsb0 ;  /* 0x41600000241879f0 */ /* 0x000fe20008000818 */
[----:B0-----:R-:W-:Y:S01]  /*19a60*/  SHF.R.U32.HI R136, RZ, 0x7, R155 ;  /* 0x00000007ff887819 */ /* 0x001fe2000001169b */
[-CC-:B------:R-:W-:Y:S01]  /*19a70*/  FFMA.FTZ R124, R124, R21.reuse, -R150.reuse ;  /* 0x000000157c7c7223 */ /* 0x180fe20000010896 */
[----:B------:R-:W-:Y:S01]  /*19a80*/  FFMA.FTZ R123, R123, R21, -R150 ;  /* 0x000000157b7b7223 */ /* 0x000fe20000010896 */
[----:B------:R-:W-:Y:S02]  /*19a90*/  ISETP.GE.U32.AND P2, PT, R155, 0x180, PT ;  /* 0x000001809b00780c */ /* 0x000fe40003f46070 */
[----:B------:R-:W-:Y:S01]  /*19aa0*/  VIADD R109, R136, 0x9 ;  /* 0x00000009886d7836 */ /* 0x000fe20000000000 */
[----:B------:R-:W-:Y:S01]  /*19ab0*/  MUFU.EX2 R107, R123 ;  /* 0x0000007b006b7308 */ /* 0x000fe20000000800 */
[----:B---3--:R-:W-:-:S03]  /*19ac0*/  FFMA.FTZ R111, R110, R135, R105 ;  /* 0x000000876e6f7223 */ /* 0x008fc60000010069 */
[----:B------:R-:W-:-:S04]  /*19ad0*/  SEL R109, R109, 0x9, !P2 ;  /* 0x000000096d6d7807 */ /* 0x000fc80005000000 */
[----:B------:R-:W-:Y:S01]  /*19ae0*/  MUFU.EX2 R124, R124 ;  /* 0x0000007c007c7308 */ /* 0x000fe20000000800 */
[----:B------:R-:W-:Y:S01]  /*19af0*/  F2FP.F16.F32.PACK_AB R105, R108, R105 ;  /* 0x000000696c69723e */ /* 0x000fe200000000ff */
[-CC-:B------:R-:W-:Y:S01]  /*19b00*/  FFMA.FTZ R95, R99, R21.reuse, -R150.reuse ;  /* 0x00000015635f7223 */ /* 0x180fe20000010896 */
[----:B------:R-:W-:-:S05]  /*19b10*/  FFMA.FTZ R98, R114, R21, -R150 ;  /* 0x0000001572627223 */ /* 0x000fca0000010896 */
[----:B------:R-:W0:Y:S01]  /*19b20*/  MUFU.EX2 R134, R134 ;  /* 0x0000008600867308 */ /* 0x000e220000000800 */
[----:B------:R-:W-:-:S07]  /*19b30*/  FFMA.FTZ R99, R100, R21, -R150 ;  /* 0x0000001564637223 */ /* 0x000fce0000010896 */
[----:B------:R-:W1:Y:S01]  /*19b40*/  MUFU.EX2 R133, R133 ;  /* 0x0000008500857308 */ /* 0x000e620000000800 */
[----:B------:R-:W-:-:S07]  /*19b50*/  FFMA.FTZ R100, R115, R21, -R150 ;  /* 0x0000001573647223 */ /* 0x000fce0000010896 */
[----:B------:R-:W3:Y:S08]  /*19b60*/  MUFU.EX2 R132, R132 ;  /* 0x0000008400847308 */ /* 0x000ef00000000800 */
[----:B------:R-:W-:Y:S01]  /*19b70*/  MUFU.EX2 R98, R98 ;  /* 0x0000006200627308 */ /* 0x000fe20000000800 */
[----:B------:R-:W-:Y:S01]  /*19b80*/  FFMA.FTZ R101, R101, R21, -R150 ;  /* 0x0000001565657223 */ /* 0x000fe20000010896 */
[----:B0-----:R-:W-:-:S06]  /*19b90*/  FADD.FTZ R142, R134, R142 ;  /* 0x0000008e868e7221 */ /* 0x001fcc0000010000 */
[----:B------:R-:W-:Y:S01]  /*19ba0*/  MUFU.EX2 R131, R131 ;  /* 0x0000008300837308 */ /* 0x000fe20000000800 */
[----:B------:R-:W-:-:S07]  /*19bb0*/  FFMA.FTZ R102, R113, R21, -R150 ;  /* 0x0000001571667223 */ /* 0x000fce0000010896 */
[----:B------:R-:W-:Y:S01]  /*19bc0*/  MUFU.EX2 R99, R99 ;  /* 0x0000006300637308 */ /* 0x000fe20000000800 */
[----:B-1----:R-:W-:-:S07]  /*19bd0*/  FADD.FTZ R142, R133, R142 ;  /* 0x0000008e858e7221 */ /* 0x002fce0000010000 */
[----:B------:R-:W-:Y:S01]  /*19be0*/  MUFU.EX2 R130, R130 ;  /* 0x0000008200827308 */ /* 0x000fe20000000800 */
[----:B------:R-:W-:Y:S02]  /*19bf0*/  WARPGROUP.DEPBAR.LE gsb0, 0x0 ;  /* 0x00008000000079c5 */ /* 0x000fe40000010000 */
[----:B------:R0:W-:Y:S06]  /*19c00*/  BAR.ARV R109, 0x100 ;  /* 0x0004006d0000751d */ /* 0x0001ec0000002000 */
[----:B0-----:R-:W-:Y:S01]  /*19c10*/  FADD.FTZ R109, R108, R111 ;  /* 0x0000006f6c6d7221 */ /* 0x001fe20000010000 */
[----:B------:R-:W-:-:S02]  /*19c20*/  @!P1 IMAD R111, R22, 0x8, R16 ;  /* 0x00000008166f9824 */ /* 0x000fc400078e0210 */
[----:B------:R-:W-:Y:S02]  /*19c30*/  @!P1 IMAD R108, R15, 0x8, R16 ;  /* 0x000000080f6c9824 */ /* 0x000fe400078e0210 */
[----:B------:R-:W-:Y:S02]  /*19c40*/  @!P1 VIADD R111, R111, 0x31c40 ;  /* 0x00031c406f6f9836 */ /* 0x000fe40000000000 */
[----:B------:R-:W-:Y:S02]  /*19c50*/  @!P1 VIADD R108, R108, 0x31c60 ;  /* 0x00031c606c6c9836 */ /* 0x000fe40000000000 */
[----:B------:R-:W-:Y:S01]  /*19c60*/  FADD.FTZ R15, R107, R109 ;  /* 0x0000006d6b0f7221 */ /* 0x000fe20000010000 */
[----:B------:R-:W-:Y:S02]  /*19c70*/  F2FP.F16.F32.PACK_AB R107, R124, R107 ;  /* 0x0000006b7c6b723e */ /* 0x000fe400000000ff */
[----:B------:R-:W-:Y:S02]  /*19c80*/  @!P1 PRMT R111, RZ, 0x654, R111 ;  /* 0x00000654ff6f9816 */ /* 0x000fe4000000006f */
[----:B------:R-:W-:-:S02]  /*19c90*/  @!P1 PRMT R108, RZ, 0x654, R108 ;  /* 0x00000654ff6c9816 */ /* 0x000fc4000000006c */
[----:B------:R0:W-:Y:S02]  /*19ca0*/  @!P1 SYNCS.ARRIVE.TRANS64.RED.A1T0 RZ, [R111+URZ], RZ ;  /* 0x000000ff6fff99a7 */ /* 0x0001e4000810043f */
[----:B------:R1:W-:Y:S01]  /*19cb0*/  @!P1 SYNCS.ARRIVE.TRANS64.RED.A1T0 RZ, [R108+URZ], RZ ;  /* 0x000000ff6cff99a7 */ /* 0x0003e2000810043f */
[----:B------:R4:W-:Y:S01]  /*19cc0*/  STSM.16.M88.4 [R17+0x24300], R104 ;  /* 0x0243006811007844 */ /* 0x0009e20000000200 */
[----:B------:R-:W-:Y:S01]  /*19cd0*/  MUFU.EX2 R100, R100 ;  /* 0x0000006400647308 */ /* 0x000fe20000000800 */
[----:B------:R-:W-:-:S07]  /*19ce0*/  FADD.FTZ R124, R124, R15 ;  /* 0x0000000f7c7c7221 */ /* 0x000fce0000010000 */
[----:B----4-:R-:W-:Y:S08]  /*19cf0*/  MUFU.EX2 R105, R89 ;  /* 0x0000005900697308 */ /* 0x010ff00000000800 */
[----:B------:R-:W4:Y:S01]  /*19d00*/  MUFU.EX2 R89, R95 ;  /* 0x0000005f00597308 */ /* 0x000f220000000800 */
[----:B---3--:R-:W-:-:S07]  /*19d10*/  FADD.FTZ R142, R132, R142 ;  /* 0x0000008e848e7221 */ /* 0x008fce0000010000 */
[----:B------:R-:W3:Y:S08]  /*19d20*/  MUFU.EX2 R129, R129 ;  /* 0x0000008100817308 */ /* 0x000ef00000000800 */
[----:B0-----:R-:W-:Y:S08]  /*19d30*/  MUFU.EX2 R111, R81 ;  /* 0x00000051006f7308 */ /* 0x001ff00000000800 */
[----:B------:R4:W-:Y:S08]  /*19d40*/  MUFU.EX2 R123, R80 ;  /* 0x00000050007b7308 */ /* 0x0009f00000000800 */
[----:B------:R-:W0:Y:S01]  /*19d50*/  MUFU.EX2 R81, R101 ;  /* 0x0000006500517308 */ /* 0x000e220000000800 */
[----:B----4-:R-:W-:Y:S01]  /*19d60*/  FADD.FTZ R80, R89, R124 ;  /* 0x0000007c59507221 */ /* 0x010fe20000010000 */
[----:B------:R-:W-:-:S03]  /*19d70*/  FADD.FTZ R142, R131, R142 ;  /* 0x0000008e838e7221 */ /* 0x000fc60000010000 */
[----:B------:R-:W-:-:S03]  /*19d80*/  FADD.FTZ R80, R98, R80 ;  /* 0x0000005062507221 */ /* 0x000fc60000010000 */
[----:B------:R-:W4:Y:S01]  /*19d90*/  MUFU.EX2 R128, R128 ;  /* 0x0000008000807308 */ /* 0x000f220000000800 */
[----:B------:R-:W-:-:S07]  /*19da0*/  FADD.FTZ R80, R99, R80 ;  /* 0x0000005063507221 */ /* 0x000fce0000010000 */
[----:B------:R-:W2:Y:S01]  /*19db0*/  MUFU.EX2 R102, R102 ;  /* 0x0000006600667308 */ /* 0x000ea20000000800 */
[-CC-:B------:R-:W-:Y:S01]  /*19dc0*/  FFMA.FTZ R115, R139, R21.reuse, -R150.reuse ;  /* 0x000000158b737223 */ /* 0x180fe20000010896 */
[----:B------:R-:W-:Y:S01]  /*19dd0*/  FFMA.FTZ R113, R157, R21, -R150 ;  /* 0x000000159d717223 */ /* 0x000fe20000010896 */
[----:B------:R-:W-:-:S05]  /*19de0*/  FADD.FTZ R142, R130, R142 ;  /* 0x0000008e828e7221 */ /* 0x000fca0000010000 */
[----:B------:R-:W1:Y:S01]  /*19df0*/  MUFU.EX2 R127, R127 ;  /* 0x0000007f007f7308 */ /* 0x000e620000000800 */
[-CC-:B------:R-:W-:Y:S01]  /*19e00*/  FFMA.FTZ R114, R156, R21.reuse, -R150.reuse ;  /* 0x000000159c727223 */ /* 0x180fe20000010896 */
[----:B------:R-:W-:-:S06]  /*19e10*/  FFMA.FTZ R79, R138, R21, -R150 ;  /* 0x000000158a4f7223 */ /* 0x000fcc0000010896 */
[----:B------:R-:W1:Y:S01]  /*19e20*/  MUFU.EX2 R103, R103 ;  /* 0x0000006700677308 */ /* 0x000e620000000800 */
[----:B------:R-:W-:Y:S01]  /*19e30*/  F2FP.F16.F32.PACK_AB R89, R98, R89 ;  /* 0x000000596259723e */ /* 0x000fe200000000ff */
[----:B---3--:R-:W-:-:S06]  /*19e40*/  FADD.FTZ R142, R129, R142 ;  /* 0x0000008e818e7221 */ /* 0x008fcc0000010000 */
[----:B------:R-:W3:Y:S08]  /*19e50*/  MUFU.EX2 R126, R126 ;  /* 0x0000007e007e7308 */ /* 0x000ef00000000800 */
[----:B------:R0:W-:Y:S08]  /*19e60*/  MUFU.EX2 R139, R84 ;  /* 0x00000054008b7308 */ /* 0x0001f00000000800 */
[----:B------:R-:W3:Y:S01]  /*19e70*/  MUFU.EX2 R112, R112 ;  /* 0x0000007000707308 */ /* 0x000ee20000000800 */
[----:B0-----:R-:W-:-:S07]  /*19e80*/  FADD.FTZ R84, R100, R80 ;  /* 0x0000005064547221 */ /* 0x001fce0000010000 */
[----:B------:R-:W0:Y:S01]  /*19e90*/  MUFU.EX2 R125, R125 ;  /* 0x0000007d007d7308 */ /* 0x000e220000000800 */
[----:B------:R-:W-:-:S07]  /*19ea0*/  FFMA.FTZ R116, R116, R21, -R150 ;  /* 0x0000001574747223 */ /* 0x000fce0000010896 */
[----:B------:R-:W-:Y:S08]  /*19eb0*/  MUFU.EX2 R138, R85 ;  /* 0x00000055008a7308 */ /* 0x000ff00000000800 */
[----:B------:R-:W0:Y:S08]  /*19ec0*/  MUFU.EX2 R85, R113 ;  /* 0x0000007100557308 */ /* 0x000e300000000800 */
[----:B------:R4:W-:Y:S02]  /*19ed0*/  MUFU.EX2 R98, R83 ;  /* 0x0000005300627308 */ /* 0x0009e40000000800 */
[----:B----4-:R-:W-:-:S06]  /*19ee0*/  FADD.FTZ R83, R81, R84 ;  /* 0x0000005451537221 */ /* 0x010fcc0000010000 */
[----:B------:R-:W4:Y:S01]  /*19ef0*/  MUFU.EX2 R107, R76 ;  /* 0x0000004c006b7308 */ /* 0x000f220000000800 */
[----:B------:R-:W-:Y:S01]  /*19f00*/  FADD.FTZ R84, R128, R142 ;  /* 0x0000008e80547221 */ /* 0x000fe20000010000 */
[----:B--2---:R-:W-:-:S06]  /*19f10*/  FADD.FTZ R83, R102, R83 ;  /* 0x0000005366537221 */ /* 0x004fcc0000010000 */
[----:B------:R-:W2:Y:S01]  /*19f20*/  MUFU.EX2 R114, R114 ;  /* 0x0000007200727308 */ /* 0x000ea20000000800 */
[----:B-1----:R-:W-:Y:S01]  /*19f30*/  FADD.FTZ R84, R127, R84 ;  /* 0x000000547f547221 */ /* 0x002fe20000010000 */
[----:B------:R-:W-:Y:S01]  /*19f40*/  FADD.FTZ R83, R103, R83 ;  /* 0x0000005367537221 */ /* 0x000fe20000010000 */
[----:B------:R-:W-:-:S05]  /*19f50*/  FFMA.FTZ R117, R117, R21, -R150 ;  /* 0x0000001575757223 */ /* 0x000fca0000010896 */
[----:B------:R-:W1:Y:S01]  /*19f60*/  MUFU.EX2 R115, R115 ;  /* 0x0000007300737308 */ /* 0x000e620000000800 */
[----:B---3--:R-:W-:Y:S01]  /*19f70*/  FADD.FTZ R84, R126, R84 ;  /* 0x000000547e547221 */ /* 0x008fe20000010000 */
[----:B------:R-:W-:Y:S01]  /*19f80*/  FADD.FTZ R83, R112, R83 ;  /* 0x0000005370537221 */ /* 0x000fe20000010000 */
[----:B------:R-:W-:-:S05]  /*19f90*/  FFMA.FTZ R118, R118, R21, -R150 ;  /* 0x0000001576767223 */ /* 0x000fca0000010896 */
[----:B------:R-:W3:Y:S01]  /*19fa0*/  MUFU.EX2 R106, R73 ;  /* 0x00000049006a7308 */ /* 0x000ee20000000800 */
[----:B0-----:R-:W-:Y:S01]  /*19fb0*/  FADD.FTZ R84, R125, R84 ;  /* 0x000000547d547221 */ /* 0x001fe20000010000 */
[----:B------:R-:W-:-:S06]  /*19fc0*/  FADD.FTZ R83, R85, R83 ;  /* 0x0000005355537221 */ /* 0x000fcc0000010000 */
[----:B------:R-:W0:Y:S01]  /*19fd0*/  MUFU.EX2 R116, R116 ;  /* 0x0000007400747308 */ /* 0x000e220000000800 */
[----:B------:R-:W-:Y:S01]  /*19fe0*/  FFMA.FTZ R119, R119, R21, -R150 ;  /* 0x0000001577777223 */ /* 0x000fe20000010896 */
[----:B----4-:R-:W-:Y:S01]  /*19ff0*/  FADD.FTZ R84, R107, R84 ;  /* 0x000000546b547221 */ /* 0x010fe20000010000 */
[----:B--2---:R-:W-:-:S05]  /*1a000*/  FADD.FTZ R83, R114, R83 ;  /* 0x0000005372537221 */ /* 0x004fca0000010000 */
[----:B------:R-:W-:Y:S01]  /*1a010*/  MUFU.EX2 R117, R117 ;  /* 0x0000007500757308 */ /* 0x000fe20000000800 */
[----:B------:R-:W-:Y:S01]  /*1a020*/  FFMA.FTZ R120, R120, R21, -R150 ;  /* 0x0000001578787223 */ /* 0x000fe20000010896 */
[----:B------:R-:W-:Y:S01]  /*1a030*/  FADD.FTZ R84, R111, R84 ;  /* 0x000000546f547221 */ /* 0x000fe20000010000 */
[----:B-1----:R-:W-:-:S05]  /*1a040*/  FADD.FTZ R83, R115, R83 ;  /* 0x0000005373537221 */ /* 0x002fca0000010000 */
[----:B------:R-:W-:Y:S01]  /*1a050*/  MUFU.EX2 R118, R118 ;  /* 0x0000007600767308 */ /* 0x000fe20000000800 */
[----:B------:R-:W-:Y:S01]  /*1a060*/  FFMA.FTZ R121, R121, R21, -R150 ;  /* 0x0000001579797223 */ /* 0x000fe20000010896 */
[----:B---3--:R-:W-:-:S06]  /*1a070*/  FADD.FTZ R84, R106, R84 ;  /* 0x000000546a547221 */ /* 0x008fcc0000010000 */
[----:B------:R-:W1:Y:S01]  /*1a080*/  MUFU.EX2 R135, R77 ;  /* 0x0000004d00877308 */ /* 0x000e620000000800 */
[----:B0-----:R-:W-:Y:S01]  /*1a090*/  FADD.FTZ R83, R116, R83 ;  /* 0x0000005374537221 */ /* 0x001fe20000010000 */
[----:B------:R-:W-:-:S06]  /*1a0a0*/  FFMA.FTZ R122, R122, R21, -R150 ;  /* 0x000000157a7a7223 */ /* 0x000fcc0000010896 */
[----:B------:R-:W0:Y:S01]  /*1a0b0*/  MUFU.EX2 R119, R119 ;  /* 0x0000007700777308 */ /* 0x000e220000000800 */
[----:B------:R-:W-:-:S07]  /*1a0c0*/  FADD.FTZ R84, R123, R84 ;  /* 0x000000547b547221 */ /* 0x000fce0000010000 */
[----:B------:R-:W-:Y:S08]  /*1a0d0*/  MUFU.EX2 R104, R97 ;  /* 0x0000006100687308 */ /* 0x000ff00000000800 */
[----:B------:R-:W2:Y:S01]  /*1a0e0*/  MUFU.EX2 R120, R120 ;  /* 0x0000007800787308 */ /* 0x000ea20000000800 */
[----:B------:R-:W-:-:S07]  /*1a0f0*/  FADD.FTZ R84, R105, R84 ;  /* 0x0000005469547221 */ /* 0x000fce0000010000 */
[----:B------:R3:W-:Y:S01]  /*1a100*/  MUFU.EX2 R95, R91 ;  /* 0x0000005b005f7308 */ /* 0x0007e20000000800 */
[----:B------:R-:W-:-:S07]  /*1a110*/  FFMA.FTZ R78, R137, R21, -R150 ;  /* 0x00000015894e7223 */ /* 0x000fce0000010896 */
[----:B------:R-:W4:Y:S01]  /*1a120*/  MUFU.EX2 R136, R72 ;  /* 0x0000004800887308 */ /* 0x000f220000000800 */
[----:B---3--:R-:W-:-:S07]  /*1a130*/  F2FP.F16.F32.PACK_AB R91, R100, R99 ;  /* 0x00000063645b723e */ /* 0x008fce00000000ff */
[----:B------:R-:W3:Y:S08]  /*1a140*/  MUFU.EX2 R121, R121 ;  /* 0x0000007900797308 */ /* 0x000ef00000000800 */
[----:B------:R0:W-:Y:S01]  /*1a150*/  MUFU.EX2 R100, R86 ;  /* 0x0000005600647308 */ /* 0x0001e20000000800 */
[----:B-1----:R-:W-:Y:S01]  /*1a160*/  FADD.FTZ R84, R135, R84 ;  /* 0x0000005487547221 */ /* 0x002fe20000010000 */
[----:B0-----:R-:W-:-:S06]  /*1a170*/  FADD.FTZ R86, R117, R83 ;  /* 0x0000005375567221 */ /* 0x001fcc0000010000 */
[----:B------:R-:W0:Y:S01]  /*1a180*/  MUFU.EX2 R97, R96 ;  /* 0x0000006000617308 */ /* 0x000e220000000800 */
[----:B------:R-:W-:-:S07]  /*1a190*/  FADD.FTZ R86, R118, R86 ;  /* 0x0000005676567221 */ /* 0x000fce0000010000 */
[----:B------:R-:W1:Y:S01]  /*1a1a0*/  MUFU.EX2 R122, R122 ;  /* 0x0000007a007a7308 */ /* 0x000e620000000800 */
[----:B------:R-:W-:Y:S01]  /*1a1b0*/  FADD.FTZ R86, R119, R86 ;  /* 0x0000005677567221 */ /* 0x000fe20000010000 */
[----:B------:R-:W-:-:S06]  /*1a1c0*/  FFMA.FTZ R82, R82, R21, -R150 ;  /* 0x0000001552527223 */ /* 0x000fcc0000010896 */
[----:B------:R-:W1:Y:S01]  /*1a1d0*/  MUFU.EX2 R137, R14 ;  /* 0x0000000e00897308 */ /* 0x000e620000000800 */
[----:B--2---:R-:W-:-:S07]  /*1a1e0*/  FADD.FTZ R86, R120, R86 ;  /* 0x0000005678567221 */ /* 0x004fce0000010000 */
[----:B------:R2:W1:Y:S01]  /*1a1f0*/  MUFU.EX2 R15, R90 ;  /* 0x0000005a000f7308 */ /* 0x0004620000000800 */
[----:B------:R-:W-:Y:S02]  /*1a200*/  F2FP.F16.F32.PACK_AB R80, R129, R130 ;  /* 0x000000828150723e */ /* 0x000fe400000000ff */
[----:B------:R-:W-:-:S05]  /*1a210*/  F2FP.F16.F32.PACK_AB R81, R102, R81 ;  /* 0x000000516651723e */ /* 0x000fca00000000ff */
[----:B------:R4:W-:Y:S01]  /*1a220*/  MUFU.EX2 R108, R88 ;  /* 0x00000058006c7308 */ /* 0x0009e20000000800 */
[----:B--2---:R-:W-:Y:S02]  /*1a230*/  F2FP.F16.F32.PACK_AB R90, R131, R132 ;  /* 0x00000084835a723e */ /* 0x004fe400000000ff */
[----:B------:R-:W-:-:S05]  /*1a240*/  F2FP.F16.F32.PACK_AB R83, R112, R103 ;  /* 0x000000677053723e */ /* 0x000fca00000000ff */
[----:B------:R-:W2:Y:S01]  /*1a250*/  MUFU.EX2 R96, R92 ;  /* 0x0000005c00607308 */ /* 0x000ea20000000800 */
[----:B----4-:R-:W-:-:S07]  /*1a260*/  F2FP.F16.F32.PACK_AB R88, R133, R134 ;  /* 0x000000868558723e */ /* 0x010fce00000000ff */
[----:B------:R4:W-:Y:S01]  /*1a270*/  MUFU.EX2 R99, R87 ;  /* 0x0000005700637308 */ /* 0x0009e20000000800 */
[----:B------:R3:W-:Y:S01]  /*1a280*/  STSM.16.M88.4 [R17+0x25b00], R88 ;  /* 0x025b005811007844 */ /* 0x0007e20000000200 */
[----:B----4-:R-:W-:-:S06]  /*1a290*/  FADD.FTZ R87, R104, R84 ;  /* 0x0000005468577221 */ /* 0x010fcc0000010000 */
[----:B------:R4:W-:Y:S01]  /*1a2a0*/  MUFU.EX2 R101, R82 ;  /* 0x0000005200657308 */ /* 0x0009e20000000800 */
[----:B------:R-:W-:Y:S01]  /*1a2b0*/  FADD.FTZ R102, R136, R87 ;  /* 0x0000005788667221 */ /* 0x000fe20000010000 */
[----:B---3--:R-:W-:Y:S01]  /*1a2c0*/  FADD.FTZ R89, R121, R86 ;  /* 0x0000005679597221 */ /* 0x008fe20000010000 */
[----:B----4-:R-:W-:-:S05]  /*1a2d0*/  F2FP.F16.F32.PACK_AB R82, R127, R128 ;  /* 0x000000807f52723e */ /* 0x010fca00000000ff */
[----:B------:R-:W3:Y:S01]  /*1a2e0*/  MUFU.EX2 R93, R93 ;  /* 0x0000005d005d7308 */ /* 0x000ee20000000800 */
[----:B0-----:R-:W-:Y:S01]  /*1a2f0*/  FADD.FTZ R102, R97, R102 ;  /* 0x0000006661667221 */ /* 0x001fe20000010000 */
[----:B------:R1:W-:Y:S06]  /*1a300*/  STSM.16.M88.4 [R17+0x27300], R80 ;  /* 0x0273005011007844 */ /* 0x0003ec0000000200 */
[----:B------:R-:W0:Y:S01]  /*1a310*/  MUFU.EX2 R94, R94 ;  /* 0x0000005e005e7308 */ /* 0x000e220000000800 */
[----:B-1----:R-:W-:Y:S01]  /*1a320*/  FADD.FTZ R82, R122, R89 ;  /* 0x000000597a527221 */ /* 0x002fe20000010000 */
[----:B------:R-:W-:-:S03]  /*1a330*/  FADD.FTZ R83, R137, R102 ;  /* 0x0000006689537221 */ /* 0x000fc60000010000 */
[----:B------:R-:W-:Y:S01]  /*1a340*/  FADD.FTZ R88, R15, R82 ;  /* 0x000000520f587221 */ /* 0x000fe20000010000 */
[----:B--2---:R-:W-:Y:S02]  /*1a350*/  FADD.FTZ R91, R96, R83 ;  /* 0x00000053605b7221 */ /* 0x004fe40000010000 */
[----:B------:R-:W1:Y:S01]  /*1a360*/  MUFU.EX2 R109, R140 ;  /* 0x0000008c006d7308 */ /* 0x000e620000000800 */
[----:B------:R-:W-:Y:S01]  /*1a370*/  FADD.FTZ R89, R95, R88 ;  /* 0x000000585f597221 */ /* 0x000fe20000010000 */
[----:B------:R-:W-:-:S03]  /*1a380*/  FADD.FTZ R88, R138, R91 ;  /* 0x0000005b8a587221 */ /* 0x000fc60000010000 */
[----:B------:R-:W-:Y:S01]  /*1a390*/  FADD.FTZ R89, R98, R89 ;  /* 0x0000005962597221 */ /* 0x000fe20000010000 */
[----:B---3--:R-:W-:Y:S02]  /*1a3a0*/  FADD.FTZ R102, R93, R88 ;  /* 0x000000585d667221 */ /* 0x008fe40000010000 */
[----:B------:R-:W-:Y:S01]  /*1a3b0*/  MUFU.EX2 R77, R141 ;  /* 0x0000008d004d7308 */ /* 0x000fe20000000800 */
[----:B------:R-:W-:Y:S01]  /*1a3c0*/  FADD.FTZ R90, R100, R89 ;  /* 0x00000059645a7221 */ /* 0x000fe20000010000 */
[----:B------:R-:W-:Y:S01]  /*1a3d0*/  F2FP.F16.F32.PACK_AB R84, R125, R126 ;  /* 0x0000007e7d54723e */ /* 0x000fe200000000ff */
[----:B------:R-:W-:Y:S01]  /*1a3e0*/  FADD.FTZ R103, R139, R102 ;  /* 0x000000668b677221 */ /* 0x000fe20000010000 */
[----:B------:R-:W-:-:S04]  /*1a3f0*/  F2FP.F16.F32.PACK_AB R85, R114, R85 ;  /* 0x000000557255723e */ /* 0x000fc800000000ff */
[----:B------:R-:W2:Y:S01]  /*1a400*/  MUFU.EX2 R75, R75 ;  /* 0x0000004b004b7308 */ /* 0x000ea20000000800 */
[----:B------:R-:W-:Y:S02]  /*1a410*/  F2FP.F16.F32.PACK_AB R86, R111, R107 ;  /* 0x0000006b6f56723e */ /* 0x000fe400000000ff */
[----:B------:R-:W-:Y:S01]  /*1a420*/  F2FP.F16.F32.PACK_AB R87, R116, R115 ;  /* 0x000000737457723e */ /* 0x000fe200000000ff */
[----:B------:R-:W-:Y:S01]  /*1a430*/  FADD.FTZ R91, R99, R90 ;  /* 0x0000005a635b7221 */ /* 0x000fe20000010000 */
[----:B------:R-:W-:-:S03]  /*1a440*/  FFMA.FTZ R143, R143, R21, -R150 ;  /* 0x000000158f8f7223 */ /* 0x000fc60000010896 */
[----:B------:R-:W-:Y:S01]  /*1a450*/  MUFU.EX2 R92, R145 ;  /* 0x00000091005c7308 */ /* 0x000fe20000000800 */
[----:B------:R0:W-:Y:S01]  /*1a460*/  STSM.16.M88.4 [R17+0x28b00], R84 ;  /* 0x028b005411007844 */ /* 0x0001e20000000200 */
[----:B------:R-:W-:-:S06]  /*1a470*/  FADD.FTZ R102, R108, R103 ;  /* 0x000000676c667221 */ /* 0x000fcc0000010000 */
[----:B------:R-:W3:Y:S01]  /*1a480*/  MUFU.EX2 R78, R78 ;  /* 0x0000004e004e7308 */ /* 0x000ee20000000800 */
[----:B------:R-:W-:Y:S01]  /*1a490*/  F2FP.F16.F32.PACK_AB R80, R123, R106 ;  /* 0x0000006a7b50723e */ /* 0x000fe200000000ff */
[----:B------:R-:W-:Y:S01]  /*1a4a0*/  FFMA.FTZ R146, R146, R21, -R150 ;  /* 0x0000001592927223 */ /* 0x000fe20000010896 */
[----:B------:R-:W-:Y:S02]  /*1a4b0*/  F2FP.F16.F32.PACK_AB R81, R118, R117 ;  /* 0x000000757651723e */ /* 0x000fe400000000ff */
[----:B------:R-:W-:-:S03]  /*1a4c0*/  F2FP.F16.F32.PACK_AB R82, R135, R105 ;  /* 0x000000698752723e */ /* 0x000fc600000000ff */
[----:B------:R-:W-:Y:S01]  /*1a4d0*/  MUFU.EX2 R14, R149 ;  /* 0x00000095000e7308 */ /* 0x000fe20000000800 */
[----:B0-----:R-:W-:Y:S01]  /*1a4e0*/  FADD.FTZ R84, R94, R91 ;  /* 0x0000005b5e547221 */ /* 0x001fe20000010000 */
[----:B------:R-:W-:Y:S01]  /*1a4f0*/  F2FP.F16.F32.PACK_AB R83, R120, R119 ;  /* 0x000000777853723e */ /* 0x000fe200000000ff */
[----:B-1----:R-:W-:-:S05]  /*1a500*/  FADD.FTZ R102, R109, R102 ;  /* 0x000000666d667221 */ /* 0x002fca0000010000 */
[----:B------:R-:W0:Y:S01]  /*1a510*/  MUFU.EX2 R79, R79 ;  /* 0x0000004f004f7308 */ /* 0x000e220000000800 */
[----:B------:R-:W-:Y:S01]  /*1a520*/  FADD.FTZ R84, R101, R84 ;  /* 0x0000005465547221 */ /* 0x000fe20000010000 */
[----:B------:R1:W-:Y:S01]  /*1a530*/  STSM.16.M88.4 [R17+0x2a300], R80 ;  /* 0x02a3005011007844 */ /* 0x0003e20000000200 */
[----:B------:R-:W-:-:S05]  /*1a540*/  F2FP.F16.F32.PACK_AB R91, R95, R15 ;  /* 0x0000000f5f5b723e */ /* 0x000fca00000000ff */
[----:B------:R-:W4:Y:S01]  /*1a550*/  MUFU.EX2 R72, R151 ;  /* 0x0000009700487308 */ /* 0x000f220000000800 */
[----:B--2---:R-:W-:-:S07]  /*1a560*/  FADD.FTZ R15, R75, R84 ;  /* 0x000000544b0f7221 */ /* 0x004fce0000010000 */
[----:B------:R-:W2:Y:S01]  /*1a570*/  MUFU.EX2 R143, R143 ;  /* 0x0000008f008f7308 */ /* 0x000ea20000000800 */
[----:B-1----:R-:W-:Y:S01]  /*1a580*/  FADD.FTZ R83, R77, R102 ;  /* 0x000000664d537221 */ /* 0x002fe20000010000 */
[----:B---3--:R-:W-:-:S06]  /*1a590*/  FADD.FTZ R86, R78, R15 ;  /* 0x0000000f4e567221 */ /* 0x008fcc0000010000 */
[----:B------:R-:W1:Y:S01]  /*1a5a0*/  MUFU.EX2 R146, R146 ;  /* 0x0000009200927308 */ /* 0x000e620000000800 */
[----:B------:R-:W-:Y:S01]  /*1a5b0*/  FADD.FTZ R85, R92, R83 ;  /* 0x000000535c557221 */ /* 0x000fe20000010000 */
[----:B------:R-:W-:Y:S01]  /*1a5c0*/  F2FP.F16.F32.PACK_AB R83, R94, R99 ;  /* 0x000000635e53723e */ /* 0x000fe200000000ff */
[----:B0-----:R-:W-:Y:S02]  /*1a5d0*/  FADD.FTZ R94, R79, R86 ;  /* 0x000000564f5e7221 */ /* 0x001fe40000010000 */
[----:B------:R-:W-:Y:S01]  /*1a5e0*/  FADD.FTZ R15, R14, R85 ;  /* 0x000000550e0f7221 */ /* 0x000fe20000010000 */
[----:B------:R-:W-:-:S03]  /*1a5f0*/  F2FP.F16.F32.PACK_AB R80, R138, R96 ;  /* 0x000000608a50723e */ /* 0x000fc600000000ff */
[----:B----4-:R-:W-:Y:S01]  /*1a600*/  FADD.FTZ R96, R72, R15 ;  /* 0x0000000f48607221 */ /* 0x010fe20000010000 */
[----:B--2---:R-:W-:Y:S01]  /*1a610*/  FADD.FTZ R15, R143, R94 ;  /* 0x0000005e8f0f7221 */ /* 0x004fe20000010000 */
[----:B------:R-:W-:Y:S02]  /*1a620*/  F2FP.F16.F32.PACK_AB R86, R92, R77 ;  /* 0x0000004d5c56723e */ /* 0x000fe400000000ff */
[----:B------:R-:W-:Y:S01]  /*1a630*/  F2FP.F16.F32.PACK_AB R92, R72, R14 ;  /* 0x0000000e485c723e */ /* 0x000fe200000000ff */
[----:B-1----:R-:W-:Y:S02]  /*1a640*/  FADD.FTZ R14, R146, R15 ;  /* 0x0000000f920e7221 */ /* 0x002fe40000010000 */
[----:B------:R-:W2:Y:S01]  /*1a650*/  LDL.LU R15, [R1+0x20] ;  /* 0x00002000010f7983 */ /* 0x000ea20000300800 */
[-CC-:B------:R-:W-:Y:S01]  /*1a660*/  FFMA.FTZ R147, R147, R21.reuse, -R150.reuse ;  /* 0x0000001593937223 */ /* 0x180fe20000010896 */
[----:B------:R-:W-:Y:S01]  /*1a670*/  FFMA.FTZ R148, R148, R21, -R150 ;  /* 0x0000001594947223 */ /* 0x000fe20000010896 */
[----:B------:R-:W0:Y:S08]  /*1a680*/  MUFU.EX2 R73, R152 ;  /* 0x0000009800497308 */ /* 0x000e300000000800 */
[----:B------:R-:W-:Y:S08]  /*1a690*/  MUFU.EX2 R76, R153 ;  /* 0x00000099004c7308 */ /* 0x000ff00000000800 */
[----:B------:R-:W1:Y:S08]  /*1a6a0*/  MUFU.EX2 R147, R147 ;  /* 0x0000009300937308 */ /* 0x000e700000000800 */
[----:B------:R-:W3:Y:S01]  /*1a6b0*/  MUFU.EX2 R148, R148 ;  /* 0x0000009400947308 */ /* 0x000ee20000000800 */
[----:B------:R-:W-:-:S02]  /*1a6c0*/  F2FP.F16.F32.PACK_AB R88, R136, R104 ;  /* 0x000000688858723e */ /* 0x000fc400000000ff */
[----:B------:R-:W-:Y:S02]  /*1a6d0*/  F2FP.F16.F32.PACK_AB R89, R122, R121 ;  /* 0x000000797a59723e */ /* 0x000fe400000000ff */
[----:B------:R-:W-:Y:S02]  /*1a6e0*/  F2FP.F16.F32.PACK_AB R90, R137, R97 ;  /* 0x00000061895a723e */ /* 0x000fe400000000ff */
[----:B------:R-:W-:Y:S02]  /*1a6f0*/  F2FP.F16.F32.PACK_AB R81, R100, R98 ;  /* 0x000000626451723e */ /* 0x000fe400000000ff */
[----:B------:R-:W-:Y:S02]  /*1a700*/  F2FP.F16.F32.PACK_AB R82, R139, R93 ;  /* 0x0000005d8b52723e */ /* 0x000fe400000000ff */
[----:B------:R-:W-:Y:S02]  /*1a710*/  F2FP.F16.F32.PACK_AB R84, R109, R108 ;  /* 0x0000006c6d54723e */ /* 0x000fe400000000ff */
[----:B------:R-:W-:Y:S01]  /*1a720*/  F2FP.F16.F32.PACK_AB R85, R75, R101 ;  /* 0x000000654b55723e */ /* 0x000fe200000000ff */
[----:B0-----:R-:W-:Y:S01]  /*1a730*/  FADD.FTZ R75, R73, R96 ;  /* 0x00000060494b7221 */ /* 0x001fe20000010000 */
[----:B------:R-:W-:Y:S01]  /*1a740*/  F2FP.F16.F32.PACK_AB R87, R79, R78 ;  /* 0x0000004e4f57723e */ /* 0x000fe200000000ff */
[----:B-1----:R-:W-:Y:S01]  /*1a750*/  FADD.FTZ R14, R147, R14 ;  /* 0x0000000e930e7221 */ /* 0x002fe20000010000 */
[----:B------:R-:W-:-:S02]  /*1a760*/  F2FP.F16.F32.PACK_AB R93, R146, R143 ;  /* 0x0000008f925d723e */ /* 0x000fc400000000ff */
[----:B------:R-:W-:Y:S02]  /*1a770*/  F2FP.F16.F32.PACK_AB R94, R76, R73 ;  /* 0x000000494c5e723e */ /* 0x000fe400000000ff */
[----:B---3--:R-:W-:Y:S01]  /*1a780*/  F2FP.F16.F32.PACK_AB R95, R148, R147 ;  /* 0x00000093945f723e */ /* 0x008fe200000000ff */
[----:B------:R-:W-:Y:S01]  /*1a790*/  STSM.16.M88.4 [R17+0x2bb00], R88 ;  /* 0x02bb005811007844 */ /* 0x000fe20000000200 */
[----:B------:R-:W-:Y:S01]  /*1a7a0*/  FADD.FTZ R72, R76, R75 ;  /* 0x0000004b4c487221 */ /* 0x000fe20000010000 */
[----:B------:R-:W-:Y:S02]  /*1a7b0*/  FADD.FTZ R14, R148, R14 ;  /* 0x0000000e940e7221 */ /* 0x000fe40000010000 */
[----:B------:R-:W-:Y:S01]  /*1a7c0*/  STSM.16.M88.4 [R17+0x2d300], R80 ;  /* 0x02d3005011007844 */ /* 0x000fe20000000200 */
[-C--:B------:R-:W-:Y:S01]  /*1a7d0*/  FMUL.FTZ R24, R24, R0.reuse ;  /* 0x0000000018187220 */ /* 0x080fe20000410000 */
[-C--:B------:R-:W-:Y:S02]  /*1a7e0*/  FMUL.FTZ R25, R25, R0.reuse ;  /* 0x0000000019197220 */ /* 0x080fe40000410000 */
[----:B------:R-:W-:Y:S01]  /*1a7f0*/  STSM.16.M88.4 [R17+0x2eb00], R84 ;  /* 0x02eb005411007844 */ /* 0x000fe20000000200 */
[-C--:B------:R-:W-:Y:S01]  /*1a800*/  FMUL.FTZ R28, R28, R0.reuse ;  /* 0x000000001c1c7220 */ /* 0x080fe20000410000 */
[-C--:B------:R-:W-:Y:S01]  /*1a810*/  FMUL.FTZ R29, R29, R0.reuse ;  /* 0x000000001d1d7220 */ /* 0x080fe20000410000 */
[-C--:B------:R-:W-:Y:S01]  /*1a820*/  FMUL.FTZ R32, R32, R0.reuse ;  /* 0x0000000020207220 */ /* 0x080fe20000410000 */
[----:B------:R-:W-:Y:S01]  /*1a830*/  STSM.16.M88.4 [R17+0x30300], R92 ;  /* 0x0303005c11007844 */ /* 0x000fe20000000200 */
        /* <DEDUP_REMOVED lines=27> */
[----:B-1----:R3:W5:Y:S01]  /*1a9f0*/  LDL R14, [R1+0x28] ;  /* 0x00002800010e7983 */ /* 0x0027620000100800 */
        /* <DEDUP_REMOVED lines=25> */
[----:B------:R1:W-:Y:S04]  /*1ab90*/  STL [R1+0x20], R0 ;  /* 0x0000200001007387 */ /* 0x0003e80000100800 */
[----:B------:R3:W-:Y:S01]  /*1aba0*/  STL [R1+0x14], R74 ;  /* 0x0000144a01007387 */ /* 0x0007e20000100800 */
[----:B------:R-:W-:Y:S01]  /*1abb0*/  ISETP.GT.AND P2, PT, R15, RZ, PT ;  /* 0x000000ff0f00720c */ /* 0x000fe20003f44270 */
[----:B------:R-:W-:Y:S02]  /*1abc0*/  IMAD.MOV.U32 R15, RZ, RZ, R22 ;  /* 0x000000ffff0f7224 */ /* 0x000fe400078e0016 */
[----:B-1----:R-:W-:Y:S01]  /*1abd0*/  IMAD.MOV.U32 R0, RZ, RZ, R20 ;  /* 0x000000ffff007224 */ /* 0x002fe200078e0014 */
[----:B0-----:R-:W-:-:S09]  /*1abe0*/  NOP ;  /* 0x0000000000007918 */ /* 0x001fd20000000000 */
[----:B---3--:R-:W-:Y:S05]  /*1abf0*/  @P2 BRA `(.L_x_10250) ;  /* 0xffffffac00b42947 */ /* 0x008fea000383ffff */
.L_x_10240:
[----:B------:R-:W-:Y:S05]  /*1ac00*/  WARPSYNC.ALL ;  /* 0x0000000000007948 */ /* 0x000fea0003800000 */
[----:B------:R-:W-:Y:S06]  /*1ac10*/  BAR.ARV 0x8, 0x1a0 ;  /* 0x0206800000007b1d */ /* 0x000fec0000002000 */
[----:B------:R-:W-:Y:S05]  /*1ac20*/  @!P0 BRA `(.L_x_10251) ;  /* 0x0000000000048947 */ /* 0x000fea0003800000 */
[----:B------:R-:W-:Y:S01]  /*1ac30*/  BPT.TRAP 0x1 ;  /* 0x000000040000795c */ /* 0x000fe20000300000 */
.L_x_10251:
[----:B------:R-:W2:Y:S01]  /*1ac40*/  LDL R0, [R1+0x28] ;  /* 0x0000280001007983 */ /* 0x000ea20000100800 */
[----:B------:R-:W-:Y:S02]  /*1ac50*/  LEA R7, R22, R16, 0x3 ;  /* 0x0000001016077211 */ /* 0x000fe400078e18ff */
[----:B--2---:R-:W-:-:S04]  /*1ac60*/  SHF.L.U32 R0, R0, 0x1f, RZ ;  /* 0x0000001f00007819 */ /* 0x004fc800000006ff */
[----:B------:R1:W2:Y:S01]  /*1ac70*/  SYNCS.PHASECHK.TRANS64.TRYWAIT P2, [R7+URZ+0x31c50], R0 ;  /* 0x031c5000070075a7 */ /* 0x0002a2000804017f */
[----:B------:R-:W-:Y:S05]  /*1ac80*/  @!P0 BRA `(.L_x_10252) ;  /* 0x0000000000048947 */ /* 0x000fea0003800000 */
[----:B------:R-:W-:Y:S01]  /*1ac90*/  BPT.TRAP 0x1 ;  /* 0x000000040000795c */ /* 0x000fe20000300000 */
.L_x_10252:
[----:B-----5:R-:W3:Y:S01]  /*1aca0*/  LDL.LU R2, [R1+0x58] ;  /* 0x0000580001027983 */ /* 0x020ee20000300800 */
[----:B------:R-:W-:Y:S02]  /*1acb0*/  VIADD R16, R16, 0x200 ;  /* 0x0000020010107836 */ /* 0x000fe40000000000 */
[----:B------:R-:W-:-:S03]  /*1acc0*/  IMAD.MOV.U32 R3, RZ, RZ, -0x3ffffff0 ;  /* 0xc0000010ff037424 */ /* 0x000fc600078e00ff */
[----:B------:R-:W-:-:S04]  /*1acd0*/  SHF.R.U32.HI R16, RZ, 0x4, R16 ;  /* 0x00000004ff107819 */ /* 0x000fc80000011610 */
[----:B------:R-:W-:-:S04]  /*1ace0*/  LOP3.LUT R16, R16, 0x3fff, RZ, 0xc0, !PT ;  /* 0x00003fff10107812 */ /* 0x000fc800078ec0ff */
[----:B------:R-:W-:Y:S02]  /*1acf0*/  LOP3.LUT R5, R16, 0x2400000, RZ, 0xfc, !PT ;  /* 0x0240000010057812 */ /* 0x000fe400078efcff */
[----:B---3--:R-:W-:Y:S01]  /*1ad00*/  LOP3.LUT R2, R2, 0x10000, RZ, 0xfc, !PT ;  /* 0x0001000002027812 */ /* 0x008fe200078efcff */
[----:B--2---:R-:W-:Y:S06]  /*1ad10*/  @P2 BRA `(.L_x_10253) ;  /* 0x0000000000082947 */ /* 0x004fec0003800000 */
[----:B------:R-:W2:Y:S02]  /*1ad20*/  SYNCS.PHASECHK.TRANS64.TRYWAIT P0, [R7+URZ+0x31c50], R0 ;  /* 0x031c5000070075a7 */ /* 0x000ea4000800017f */
[----:B--2---:R-:W-:Y:S05]  /*1ad30*/  @!P0 BRA `(.L_x_10254) ;  /* 0x0000008800d08947 */ /* 0x004fea0003800000 */
.L_x_10253:
[----:B------:R-:W-:Y:S01]  /*1ad40*/  IMAD R4, R22, 0x6c0, R5 ;  /* 0x000006c016047824 */ /* 0x000fe200078e0205 */
[----:B------:R-:W1:Y:S01]  /*1ad50*/  LDL.LU R13, [R1+0x18] ;  /* 0x00001800010d7983 */ /* 0x000e620000300800 */
        /* <DEDUP_REMOVED lines=11> */
[----:B------:R-:W3:Y:S01]  /*1ae10*/  LDL.LU R6, [R1+0x2c] ;  /* 0x00002c0001067983 */ /* 0x000ee20000300800 */
[----:B------:R-:W-:Y:S01]  /*1ae20*/  MOV R3, 0xc0000010 ;  /* 0xc000001000037802 */ /* 0x000fe20000000f00 */
[----:B------:R-:W-:-:S02]  /*1ae30*/  IMAD.MOV.U32 R5, RZ, RZ, -0x7fffffe0 ;  /* 0x80000020ff057424 */ /* 0x000fc400078e00ff */
[----:B------:R-:W4:Y:S01]  /*1ae40*/  LDL.LU R12, [R1+0x28] ;  /* 0x00002800010c7983 */ /* 0x000f220000300800 */
[----:B------:R-:W-:-:S05]  /*1ae50*/  VIADD R22, R22, 0x1 ;  /* 0x0000000116167836 */ /* 0x000fca0000000000 */
        /* <DEDUP_REMOVED lines=9> */
[----:B------:R-:W-:Y:S01]  /*1aef0*/  ISETP.NE.AND P0, PT, R22, 0x2, PT ;  /* 0x000000021600780c */ /* 0x000fe20003f05270 */
        /* <DEDUP_REMOVED lines=17> */
[----:B------:R-:W-:Y:S01]  /*1b010*/  IMAD.MOV.U32 R11, RZ, RZ, -0x3ffffff0 ;  /* 0xc0000010ff0b7424 */ /* 0x000fe200078e00ff */
[----:B------:R-:W-:Y:S02]  /*1b020*/  R2UR UR6, R8 ;  /* 0x00000000080672ca */ /* 0x000fe400000e0000 */
[----:B------:R-:W-:Y:S01]  /*1b030*/  R2UR UR7, R9 ;  /* 0x00000000090772ca */ /* 0x000fe200000e0000 */
[----:B------:R-:W-:Y:S01]  /*1b040*/  IMAD.MOV.U32 R9, RZ, RZ, -0x7fffffe0 ;  /* 0x80000020ff097424 */ /* 0x000fe200078e00ff */
[----:B------:R-:W-:Y:S01]  /*1b050*/  IADD3 R8, R4, 0x100, RZ ;  /* 0x0000010004087810 */ /* 0x000fe20007ffe0ff */
[----:B-12---:R-:W1:Y:S02]  /*1b060*/  SHFL.BFLY PT, R0, R13, 0x2, 0x1f ;  /* 0x0c401f000d007f89 */ /* 0x006e6400000e0000 */
[----:B-1----:R-:W-:Y:S01]  /*1b070*/  FADD.FTZ R0, R0, R13 ;  /* 0x0000000d00007221 */ /* 0x002fe20000010000 */
        /* <DEDUP_REMOVED lines=46> */
[----:B---3--:R-:W1:Y:S01]  /*1b360*/  SHFL.BFLY PT, R2, R6, 0x2, 0x1f ;  /* 0x0c401f0006027f89 */ /* 0x008e6200000e0000 */
[----:B------:R-:W-:Y:S02]  /*1b370*/  R2UR UR5, R3 ;  /* 0x00000000030572ca */ /* 0x000fe400000e0000 */
[----:B------:R-:W-:Y:S01]  /*1b380*/  R2UR UR7, R5 ;  /* 0x00000000050772ca */ /* 0x000fe200000e0000 */
[----:B------:R-:W2:Y:S01]  /*1b390*/  SHFL.BFLY PT, R3, R0, 0x1, 0x1f ;  /* 0x0c201f0000037f89 */ /* 0x000ea200000e0000 */
[----:B------:R-:W-:Y:S01]  /*1b3a0*/  R2UR UR6, R4 ;  /* 0x00000000040672ca */ /* 0x000fe200000e0000 */
[----:B-1----:R-:W-:Y:S01]  /*1b3b0*/  FADD.FTZ R2, R2, R6 ;  /* 0x0000000602027221 */ /* 0x002fe20000010000 */
[----:B--2---:R-:W-:-:S04]  /*1b3c0*/  FADD.FTZ R9, R0, R3 ;  /* 0x0000000300097221 */ /* 0x004fc80000010000 */
[----:B------:R-:W1:Y:S01]  /*1b3d0*/  SHFL.BFLY PT, R5, R2, 0x1, 0x1f ;  /* 0x0c201f0002057f89 */ /* 0x000e6200000e0000 */
[----:B------:R-:W-:Y:S02]  /*1b3e0*/  SEL R0, RZ, 0x1, P0 ;  /* 0x00000001ff007807 */ /* 0x000fe40000000000 */
[----:B------:R-:W-:Y:S02]  /*1b3f0*/  FSETP.NE.FTZ.AND P2, PT, R9, RZ, PT ;  /* 0x000000ff0900720b */ /* 0x000fe40003f55000 */
[----:B----4-:R-:W-:-:S11]  /*1b400*/  LOP3.LUT R12, R12, R0, RZ, 0x3c, !PT ;  /* 0x000000000c0c7212 */ /* 0x010fd600078e3cff */
[----:B------:R-:W-:Y:S01]  /*1b410*/  @P2 MUFU.LG2 R4, R9 ;  /* 0x0000000900042308 */ /* 0x000fe20000000c00 */
[----:B-1----:R-:W-:Y:S01]  /*1b420*/  FADD.FTZ R10, R2, R5 ;  /* 0x00000005020a7221 */ /* 0x002fe20000010000 */
[----:B------:R-:W-:-:S04]  /*1b430*/  CS2R R2, SRZ ;  /* 0x0000000000027805 */ /* 0x000fc8000001ff00 */
[----:B------:R-:W-:Y:S02]  /*1b440*/  FSETP.NE.FTZ.AND P3, PT, R10, RZ, PT ;  /* 0x000000ff0a00720b */ /* 0x000fe40003f75000 */
[----:B------:R1:W-:Y:S02]  /*1b450*/  @P2 MUFU.RCP R3, R9 ;  /* 0x0000000900032308 */ /* 0x0003e40000001000 */
[----:B-1----:R-:W2:Y:S09]  /*1b460*/  LDL.LU R9, [R1+0x84] ;  /* 0x0000840001097983 */ /* 0x002eb20000300800 */
[----:B------:R-:W1:Y:S01]  /*1b470*/  @P3 MUFU.LG2 R6, R10 ;  /* 0x0000000a00063308 */ /* 0x000e620000000c00 */
[----:B------:R-:W-:-:S02]  /*1b480*/  WARPGROUP.DEPBAR.LE gsb0, 0x0 ;  /* 0x00008000000079c5 */ /* 0x000fc40000010000 */
[----:B------:R-:W-:-:S06]  /*1b490*/  WARPGROUP.ARRIVE ;  /* 0x00000000000079c5 */ /* 0x000fcc0000000000 */
[----:B------:R-:W-:Y:S01]  /*1b4a0*/  HGMMA.64x96x16.F32 R24, gdesc[UR4].tnspB, R24, gsb0 ;  /* 0x41600000041879f0 */ /* 0x000fe20008000818 */
[----:B------:R3:W-:Y:S01]  /*1b4b0*/  STL [R1+0x28], R12 ;  /* 0x0000280c01007387 */ /* 0x0007e20000100800 */
[----:B------:R-:W4:Y:S01]  /*1b4c0*/  @P3 MUFU.RCP R2, R10 ;  /* 0x0000000a00023308 */ /* 0x000f220000001000 */
[----:B------:R-:W-:Y:S02]  /*1b4d0*/  @!P1 VIADD R8, R7, 0x31c60 ;  /* 0x00031c6007089836 */ /* 0x000fe40000000000 */
[----:B-1----:R-:W-:Y:S01]  /*1b4e0*/  @P3 FMUL.FTZ R7, R6, 0.69314718246459960938 ;  /* 0x3f31721806073820 */ /* 0x002fe20000410000 */
[----:B------:R-:W-:Y:S02]  /*1b4f0*/  IMAD.MOV.U32 R72, RZ, RZ, -0x800000 ;  /* 0xff800000ff487424 */ /* 0x000fe400078e00ff */
[C---:B---3--:R-:W-:Y:S01]  /*1b500*/  @P3 FMUL.FTZ R12, R21.reuse, 0.69314718246459960938 ;  /* 0x3f317218150c3820 */ /* 0x048fe20000410000 */
[----:B------:R-:W-:Y:S01]  /*1b510*/  @!P1 PRMT R8, RZ, 0x654, R8 ;  /* 0x00000654ff089816 */ /* 0x000fe20000000008 */
[----:B------:R-:W-:-:S02]  /*1b520*/  @P2 FMUL.FTZ R5, R21, 0.69314718246459960938 ;  /* 0x3f31721815052820 */ /* 0x000fc40000410000 */
[----:B------:R-:W-:Y:S01]  /*1b530*/  @P3 FFMA.FTZ R72, R12, R74, R7 ;  /* 0x0000004a0c483223 */ /* 0x000fe20000010007 */
[----:B------:R-:W-:Y:S01]  /*1b540*/  @P2 FMUL.FTZ R4, R4, 0.69314718246459960938 ;  /* 0x3f31721804042820 */ /* 0x000fe20000410000 */
[----:B------:R-:W-:Y:S01]  /*1b550*/  IMAD.MOV.U32 R0, RZ, RZ, -0x800000 ;  /* 0xff800000ff007424 */ /* 0x000fe200078e00ff */
[----:B------:R-:W-:Y:S02]  /*1b560*/  SEL R22, R22, RZ, P0 ;  /* 0x000000ff16167207 */ /* 0x000fe40000000000 */
[----:B------:R-:W-:Y:S01]  /*1b570*/  @P2 FFMA.FTZ R0, R5, R20, R4 ;  /* 0x0000001405002223 */ /* 0x000fe20000010004 */
        /* <DEDUP_REMOVED lines=53> */
.L_x_10182:
[----:B------:R-:W2:Y:S01]  /*1b8d0*/  LDL R66, [R1+0x70] ;  /* 0x0000700001427983 */ /* 0x000ea20000100800 */
[----:B------:R-:W-:Y:S05]  /*1b8e0*/  WARPSYNC.ALL ;  /* 0x0000000000007948 */ /* 0x000fea0003800000 */
[----:B------:R-:W3:Y:S01]  /*1b8f0*/  S2UR UR5, SR_CgaCtaId ;  /* 0x00000000000579c3 */ /* 0x000ee20000008800 */
[----:B------:R-:W-:Y:S01]  /*1b900*/  UMOV UR4, 0x400 ;  /* 0x0000040000047882 */ /* 0x000fe20000000000 */
[----:B------:R-:W-:Y:S01]  /*1b910*/  BSSY B0, `(.L_x_10255) ;  /* 0x000018b000007945 */ /* 0x000fe20003800000 */
[----:B---3--:R-:W-:-:S06]  /*1b920*/  ULEA UR4, UR5, UR4, 0x18 ;  /* 0x0000000405047291 */ /* 0x008fcc000f8ec03f */
[----:B------:R-:W-:Y:S01]  /*1b930*/  IMAD.U32 R16, RZ, RZ, UR4 ;  /* 0x00000004ff107e24 */ /* 0x000fe2000f8e00ff */
[----:B------:R-:W-:Y:S06]  /*1b940*/  BAR.SYNC.DEFER_BLOCKING 0x5, 0x1a0 ;  /* 0x0146800000007b1d */ /* 0x000fec0000010000 */
[----:B01----:R-:W0:Y:S04]  /*1b950*/  LDS.128 R8, [R16+0x31cd0] ;  /* 0x031cd00010087984 */ /* 0x003e280000000c00 */
[----:B0-----:R0:W-:Y:S04]  /*1b960*/  STL.64 [R1+0x50], R8 ;  /* 0x0000500801007387 */ /* 0x0011e80000100a00 */
[----:B------:R0:W-:Y:S01]  /*1b970*/  STL.64 [R1+0x58], R10 ;  /* 0x0000580a01007387 */ /* 0x0001e20000100a00 */
[----:B--2---:R-:W-:Y:S01]  /*1b980*/  SHF.R.S32.HI R30, RZ, 0x1f, R66 ;  /* 0x0000001fff1e7819 */ /* 0x004fe20000011442 */
[----:B------:R-:W-:-:S03]  /*1b990*/  IMAD.SHL.U32 R50, R66, 0x4, RZ ;  /* 0x0000000442327824 */ /* 0x000fc600078e00ff */
[----:B------:R-:W-:Y:S01]  /*1b9a0*/  SHF.L.U64.HI R31, R66, 0x2, R30 ;  /* 0x00000002421f7819 */ /* 0x000fe2000001021e */
[----:B------:R-:W-:Y:S06]  /*1b9b0*/  BAR.ARV 0x4, 0x1a0 ;  /* 0x0106800000007b1d */ /* 0x000fec0000002000 */
[----:B0-----:R-:W-:Y:S05]  /*1b9c0*/  @P1 BRA `(.L_x_10256) ;  /* 0x0000000c00f41947 */ /* 0x001fea0003800000 */
[----:B------:R-:W2:Y:S01]  /*1b9d0*/  LDL R4, [R1+0x98] ;  /* 0x0000980001047983 */ /* 0x000ea20000100800 */
[----:B------:R-:W-:Y:S05]  /*1b9e0*/  WARPSYNC.ALL ;  /* 0x0000000000007948 */ /* 0x000fea0003800000 */
[----:B------:R-:W0:Y:S01]  /*1b9f0*/  S2R R5, SR_SWINHI ;  /* 0x0000000000057919 */ /* 0x000e220000002f00 */
[----:B------:R-:W-:Y:S01]  /*1ba00*/  F2FP.F16.F32.PACK_AB R6, R73, R6 ;  /* 0x000000064906723e */ /* 0x000fe200000000ff */
[----:B------:R-:W-:Y:S01]  /*1ba10*/  ULDC.64 UR4, c[0x0][0xbd8] ;  /* 0x0002f60000047ab9 */ /* 0x000fe20000000a00 */
[----:B------:R-:W-:Y:S01]  /*1ba20*/  F2FP.F16.F32.PACK_AB R27, R64, R27 ;  /* 0x0000001b401b723e */ /* 0x000fe200000000ff */
[----:B------:R-:W1:Y:S01]  /*1ba30*/  S2R R70, SR_TID.X ;  /* 0x0000000000467919 */ /* 0x000e620000002100 */
[----:B------:R-:W-:Y:S01]  /*1ba40*/  ULDC.64 UR6, c[0x0][0x208] ;  /* 0x0000820000067ab9 */ /* 0x000fe20000000a00 */
[----:B------:R-:W-:-:S02]  /*1ba50*/  MOV R2, R16 ;  /* 0x0000001000027202 */ /* 0x000fc40000000f00 */
[----:B0-----:R-:W-:Y:S01]  /*1ba60*/  MOV R3, R5 ;  /* 0x0000000500037202 */ /* 0x001fe20000000f00 */
[----:B-1----:R-:W-:Y:S01]  /*1ba70*/  VIADD R70, R70, 0xffffff80 ;  /* 0xffffff8046467836 */ /* 0x002fe20000000000 */
[----:B------:R-:W-:Y:S01]  /*1ba80*/  BAR.SYNC.DEFER_BLOCKING 0x1, 0x180 ;  /* 0x0046000000007b1d */ /* 0x000fe20000010000 */
[----:B--2---:R-:W-:-:S03]  /*1ba90*/  IMAD.WIDE R4, R4, 0x2, R2 ;  /* 0x0000000204047825 */ /* 0x004fc600078e0202 */
[C---:B------:R-:W-:Y:S02]  /*1baa0*/  IADD3 R59, P4, R4.reuse, 0x20, RZ ;  /* 0x00000020043b7810 */ /* 0x040fe40007f9e0ff */
[C---:B------:R-:W-:Y:S02]  /*1bab0*/  IADD3 R63, P3, R4.reuse, 0x3000, RZ ;  /* 0x00003000043f7810 */ /* 0x040fe40007f7e0ff */
[----:B------:R-:W-:Y:S01]  /*1bac0*/  LOP3.LUT R8, R59, 0x180, RZ, 0xc0, !PT ;  /* 0x000001803b087812 */ /* 0x000fe200078ec0ff */
[--C-:B------:R-:W-:Y:S01]  /*1bad0*/  IMAD.X R13, RZ, RZ, R5.reuse, P4 ;  /* 0x000000ffff0d7224 */ /* 0x100fe200020e0605 */
[----:B------:R-:W-:Y:S01]  /*1bae0*/  LOP3.LUT R9, R4, 0x180, RZ, 0xc0, !PT ;  /* 0x0000018004097812 */ /* 0x000fe200078ec0ff */
[----:B------:R-:W-:Y:S01]  /*1baf0*/  IMAD.X R15, RZ, RZ, R5, P3 ;  /* 0x000000ffff0f7224 */ /* 0x000fe200018e0605 */
[----:B------:R-:W-:Y:S02]  /*1bb00*/  SHF.R.U64 R8, R8, 0x3, RZ ;  /* 0x0000000308087819 */ /* 0x000fe400000012ff */
[----:B------:R-:W-:-:S02]  /*1bb10*/  IADD3 R67, P2, R4, 0x3020, RZ ;  /* 0x0000302004437810 */ /* 0x000fc40007f5e0ff */
[----:B------:R-:W-:Y:S02]  /*1bb20*/  IADD3 R62, P0, R4, 0x6020, RZ ;  /* 0x00006020043e7810 */ /* 0x000fe40007f1e0ff */
[----:B------:R-:W-:Y:S01]  /*1bb30*/  LOP3.LUT R12, R8, R59, RZ, 0x3c, !PT ;  /* 0x0000003b080c7212 */ /* 0x000fe200078e3cff */
[--C-:B------:R-:W-:Y:S01]  /*1bb40*/  IMAD.X R21, RZ, RZ, R5.reuse, P2 ;  /* 0x000000ffff157224 */ /* 0x100fe200010e0605 */
[----:B------:R-:W-:Y:S01]  /*1bb50*/  LOP3.LUT R8, R63, 0x180, RZ, 0xc0, !PT ;  /* 0x000001803f087812 */ /* 0x000fe200078ec0ff */
[----:B------:R-:W-:Y:S01]  /*1bb60*/  IMAD.X R11, RZ, RZ, R5, P0 ;  /* 0x000000ffff0b7224 */ /* 0x000fe200000e0605 */
[----:B------:R-:W-:Y:S02]  /*1bb70*/  IADD3 R71, P1, R4, 0x6000, RZ ;  /* 0x0000600004477810 */ /* 0x000fe40007f3e0ff */
[----:B------:R-:W-:Y:S02]  /*1bb80*/  SHF.R.U64 R9, R9, 0x3, RZ ;  /* 0x0000000309097819 */ /* 0x000fe400000012ff */
[----:B------:R-:W-:-:S02]  /*1bb90*/  LOP3.LUT R10, R67, 0x180, RZ, 0xc0, !PT ;  /* 0x00000180430a7812 */ /* 0x000fc400078ec0ff */
[----:B------:R-:W-:Y:S02]  /*1bba0*/  LOP3.LUT R59, R62, 0x180, RZ, 0xc0, !PT ;  /* 0x000001803e3b7812 */ /* 0x000fe400078ec0ff */
[----:B------:R-:W-:Y:S02]  /*1bbb0*/  SHF.R.U64 R8, R8, 0x3, RZ ;  /* 0x0000000308087819 */ /* 0x000fe400000012ff */
[----:B------:R-:W-:Y:S01]  /*1bbc0*/  LOP3.LUT R4, R9, R4, RZ, 0x3c, !PT ;  /* 0x0000000409047212 */ /* 0x000fe200078e3cff */
[----:B------:R-:W-:Y:S01]  /*1bbd0*/  IMAD.X R9, RZ, RZ, R5, P1 ;  /* 0x000000ffff097224 */ /* 0x000fe200008e0605 */
[----:B------:R-:W-:Y:S02]  /*1bbe0*/  LOP3.LUT R58, R71, 0x180, RZ, 0xc0, !PT ;  /* 0x00000180473a7812 */ /* 0x000fe400078ec0ff */
[----:B------:R-:W-:Y:S02]  /*1bbf0*/  SHF.R.U64 R10, R10, 0x3, RZ ;  /* 0x000000030a0a7819 */ /* 0x000fe400000012ff */
[----:B------:R-:W-:-:S02]  /*1bc00*/  SHF.R.U64 R59, R59, 0x3, RZ ;  /* 0x000000033b3b7819 */ /* 0x000fc400000012ff */
[----:B------:R-:W-:Y:S02]  /*1bc10*/  LOP3.LUT R14, R8, R63, RZ, 0x3c, !PT ;  /* 0x0000003f080e7212 */ /* 0x000fe400078e3cff */
[----:B------:R-:W-:Y:S02]  /*1bc20*/  SHF.R.U64 R58, R58, 0x3, RZ ;  /* 0x000000033a3a7819 */ /* 0x000fe400000012ff */
[----:B------:R-:W-:Y:S02]  /*1bc30*/  MOV R63, R4 ;  /* 0x00000004003f7202 */ /* 0x000fe40000000f00 */
[----:B------:R-:W-:Y:S02]  /*1bc40*/  LOP3.LUT R20, R10, R67, RZ, 0x3c, !PT ;  /* 0x000000430a147212 */ /* 0x000fe400078e3cff */
[----:B------:R-:W-:Y:S02]  /*1bc50*/  F2FP.F16.F32.PACK_AB R4, R78, R7 ;  /* 0x000000074e04723e */ /* 0x000fe400000000ff */
[----:B------:R-:W-:-:S02]  /*1bc60*/  LOP3.LUT R10, R59, R62, RZ, 0x3c, !PT ;  /* 0x0000003e3b0a7212 */ /* 0x000fc400078e3cff */
[----:B------:R-:W-:Y:S02]  /*1bc70*/  F2FP.F16.F32.PACK_AB R5, R79, R82 ;  /* 0x000000524f05723e */ /* 0x000fe400000000ff */
[----:B------:R-:W-:Y:S02]  /*1bc80*/  F2FP.F16.F32.PACK_AB R7, R69, R80 ;  /* 0x000000504507723e */ /* 0x000fe400000000ff */
[----:B------:R-:W-:Y:S02]  /*1bc90*/  MOV R62, R12 ;  /* 0x0000000c003e7202 */ /* 0x000fe40000000f00 */
[----:B------:R-:W-:Y:S01]  /*1bca0*/  MOV R59, R14 ;  /* 0x0000000e003b7202 */ /* 0x000fe20000000f00 */
[----:B------:R0:W-:Y:S01]  /*1bcb0*/  STSM.16.M88.4 [R63], R4 ;  /* 0x000000043f007844 */ /* 0x0001e20000000200 */
[----:B------:R-:W-:Y:S02]  /*1bcc0*/  LOP3.LUT R8, R58, R71, RZ, 0x3c, !PT ;  /* 0x000000473a087212 */ /* 0x000fe400078e3cff */
        /* <DEDUP_REMOVED lines=8> */
[----:B------:R-:W-:Y:S02]  /*1bd50*/  F2FP.F16.F32.PACK_AB R26, R76, R33 ;  /* 0x000000214c1a723e */ /* 0x000fe400000000ff */
[----:B------:R-:W-:Y:S02]  /*1bd60*/  ISETP.NE.U32.AND P1, PT, RZ, UR4, PT ;  /* 0x00000004ff007c0c */ /* 0x000fe4000bf25070 */
[----:B------:R-:W-:Y:S01]  /*1bd70*/  IADD3 R20, P0, R50, UR4, RZ ;  /* 0x0000000432147c10 */ /* 0x000fe2000ff1e0ff */
[----:B------:R-:W-:Y:S01]  /*1bd80*/  STSM.16.M88.4 [R59], R24 ;  /* 0x000000183b007844 */ /* 0x000fe20000000200 */
[----:B------:R-:W-:Y:S02]  /*1bd90*/  MOV R33, R8 ;  /* 0x0000000800217202 */ /* 0x000fe40000000f00 */
[----:B------:R-:W-:Y:S02]  /*1bda0*/  MOV R32, R10 ;  /* 0x0000000a00207202 */ /* 0x000fe40000000f00 */
[----:B0-----:R-:W-:-:S02]  /*1bdb0*/  F2FP.F16.F32.PACK_AB R4, R45, R36 ;  /* 0x000000242d04723e */ /* 0x001fc400000000ff */
[----:B------:R-:W-:Y:S02]  /*1bdc0*/  F2FP.F16.F32.PACK_AB R5, R56, R47 ;  /* 0x0000002f3805723e */ /* 0x000fe400000000ff */
[----:B------:R-:W-:Y:S02]  /*1bdd0*/  F2FP.F16.F32.PACK_AB R6, R48, R37 ;  /* 0x000000253006723e */ /* 0x000fe400000000ff */
[----:B------:R-:W-:Y:S02]  /*1bde0*/  F2FP.F16.F32.PACK_AB R7, R55, R46 ;  /* 0x0000002e3707723e */ /* 0x000fe400000000ff */
[----:B------:R-:W-:Y:S02]  /*1bdf0*/  F2FP.F16.F32.PACK_AB R8, R49, R40 ;  /* 0x000000283108723e */ /* 0x000fe400000000ff */
[----:B------:R-:W-:Y:S01]  /*1be00*/  F2FP.F16.F32.PACK_AB R9, R54, R43 ;  /* 0x0000002b3609723e */ /* 0x000fe200000000ff */
[----:B------:R0:W-:Y:S01]  /*1be10*/  STSM.16.M88.4 [R58], R4 ;  /* 0x000000043a007844 */ /* 0x0001e20000000200 */
[----:B------:R-:W-:Y:S01]  /*1be20*/  F2FP.F16.F32.PACK_AB R10, R52, R41 ;  /* 0x00000029340a723e */ /* 0x000fe200000000ff */
[----:B------:R-:W-:Y:S01]  /*1be30*/  IMAD.MOV.U32 R41, RZ, RZ, RZ ;  /* 0x000000ffff297224 */ /* 0x000fe200078e00ff */
[----:B------:R-:W-:-:S02]  /*1be40*/  F2FP.F16.F32.PACK_AB R11, R51, R42 ;  /* 0x0000002a330b723e */ /* 0x000fc400000000ff */
[----:B-1----:R-:W-:Y:S02]  /*1be50*/  F2FP.F16.F32.PACK_AB R12, R53, R44 ;  /* 0x0000002c350c723e */ /* 0x002fe400000000ff */
[----:B------:R-:W-:Y:S01]  /*1be60*/  F2FP.F16.F32.PACK_AB R13, R39, R34 ;  /* 0x00000022270d723e */ /* 0x000fe200000000ff */
[----:B------:R1:W-:Y:S01]  /*1be70*/  STSM.16.M88.4 [R33], R8 ;  /* 0x0000000821007844 */ /* 0x0003e20000000200 */
[----:B------:R-:W-:Y:S02]  /*1be80*/  F2FP.F16.F32.PACK_AB R14, R29, R28 ;  /* 0x0000001c1d0e723e */ /* 0x000fe400000000ff */
[----:B------:R-:W-:Y:S02]  /*1be90*/  F2FP.F16.F32.PACK_AB R15, R38, R35 ;  /* 0x00000023260f723e */ /* 0x000fe400000000ff */
[----:B------:R-:W-:Y:S02]  /*1bea0*/  ISETP.NE.AND.EX P1, PT, RZ, UR5, PT, P1 ;  /* 0x00000005ff007c0c */ /* 0x000fe4000bf25310 */
[----:B------:R-:W-:Y:S01]  /*1beb0*/  IADD3.X R21, R31, UR5, RZ, P0, !PT ;  /* 0x000000051f157c10 */ /* 0x000fe200087fe4ff */
[----:B------:R-:W-:Y:S01]  /*1bec0*/  ULDC.64 UR4, c[0x0][0xbe0] ;  /* 0x0002f80000047ab9 */ /* 0x000fe20000000a00 */
[----:B------:R1:W-:Y:S01]  /*1bed0*/  STSM.16.M88.4 [R32], R12 ;  /* 0x0000000c20007844 */ /* 0x0003e20000000200 */
[----:B------:R-:W-:Y:S01]  /*1bee0*/  BAR.SYNC.DEFER_BLOCKING 0x1, 0x180 ;  /* 0x0046000000007b1d */ /* 0x000fe20000010000 */
[----:B------:R-:W-:-:S04]  /*1bef0*/  ISETP.NE.U32.AND P0, PT, RZ, UR4, PT ;  /* 0x00000004ff007c0c */ /* 0x000fc8000bf05070 */
[----:B------:R-:W-:Y:S02]  /*1bf00*/  ISETP.NE.AND.EX P0, PT, RZ, UR5, PT, P0 ;  /* 0x00000005ff007c0c */ /* 0x000fe4000bf05300 */
[----:B0-----:R-:W-:-:S11]  /*1bf10*/  SHF.R.S32.HI R4, RZ, 0x1f, R70 ;  /* 0x0000001fff047819 */ /* 0x001fd60000011446 */
[----:B------:R-:W-:Y:S01]  /*1bf20*/  @P0 IADD3 R50, P2, R50, UR4, RZ ;  /* 0x0000000432320c10 */ /* 0x000fe2000ff5e0ff */
[----:B------:R-:W-:Y:S02]  /*1bf30*/  ULDC UR4, c[0x0][0xa88] ;  /* 0x0002a20000047ab9 */ /* 0x000fe40000000800 */
[----:B------:R-:W-:Y:S01]  /*1bf40*/  IMAD.U32 R40, RZ, RZ, UR4 ;  /* 0x00000004ff287e24 */ /* 0x000fe2000f8e00ff */
[----:B------:R-:W-:Y:S01]  /*1bf50*/  @P0 IADD3.X R51, R31, UR5, RZ, P2, !PT ;  /* 0x000000051f330c10 */ /* 0x000fe200097fe4ff */
[----:B------:R1:W5:Y:S01]  /*1bf60*/  @P1 LDG.E R41, desc[UR6][R20.64] ;  /* 0x0000000614291981 */ /* 0x000362000c1e1900 */
[----:B------:R-:W-:-:S03]  /*1bf70*/  LEA.HI R4, R4, R70, RZ, 0x7 ;  /* 0x0000004604047211 */ /* 0x000fc600078f38ff */
[----:B------:R1:W5:Y:S01]  /*1bf80*/  @P0 LDG.E R40, desc[UR6][R50.64] ;  /* 0x0000000632280981 */ /* 0x000362000c1e1900 */
[----:B------:R-:W-:Y:S05]  /*1bf90*/  @P0 BRA `(.L_x_10257) ;  /* 0x0000000000140947 */ /* 0x000fea0003800000 */
[----:B------:R-:W-:Y:S05]  /*1bfa0*/  @!P1 BRA `(.L_x_10257) ;  /* 0x0000000000109947 */ /* 0x000fea0003800000 */
[----:B------:R-:W-:Y:S02]  /*1bfb0*/  ULDC.64 UR4, c[0x0][0x208] ;  /* 0x0000820000047ab9 */ /* 0x000fe40000000a00 */
[----:B------:R-:W2:Y:S04]  /*1bfc0*/  LDG.E R5, desc[UR4][R20.64] ;  /* 0x0000000414057981 */ /* 0x000ea8000c1e1900 */
[----:B-----5:R-:W2:Y:S02]  /*1bfd0*/  LDG.E R40, desc[UR4][R20.64+0x4] ;  /* 0x0000040414287981 */ /* 0x020ea4000c1e1900 */
[----:B--2---:R-:W-:-:S07]  /*1bfe0*/  IADD3 R40, -R5, R40, RZ ;  /* 0x0000002805287210 */ /* 0x004fce0007ffe1ff */
.L_x_10257:
[----:B------:R-:W2:Y:S01]  /*1bff0*/  LDL.64 R6, [R1+0x78] ;  /* 0x0000780001067983 */ /* 0x000ea20000100a00 */
[----:B------:R-:W-:-:S03]  /*1c000*/  ULDC.64 UR4, c[0x0][0xb70] ;  /* 0x0002dc0000047ab9 */ /* 0x000fc60000000a00 */
[----:B-1----:R-:W3:Y:S04]  /*1c010*/  LDL R8, [R1+0x6c] ;  /* 0x00006c0001087983 */ /* 0x002ee80000100800 */
[----:B------:R-:W4:Y:S04]  /*1c020*/  LDL.LU R50, [R1+0x80] ;  /* 0x0000800001327983 */ /* 0x000f280000300800 */
[----:B------:R-:W2:Y:S04]  /*1c030*/  LDL.64 R48, [R1+0x78] ;  /* 0x0000780001307983 */ /* 0x000ea80000100a00 */
[----:B------:R-:W3:Y:S04]  /*1c040*/  LDL.LU R47, [R1+0x88] ;  /* 0x00008800012f7983 */ /* 0x000ee80000300800 */
[----:B------:R-:W3:Y:S01]  /*1c050*/  LDL R46, [R1+0x60] ;  /* 0x00006000012e7983 */ /* 0x000ee20000100800 */
[--C-:B-----5:R-:W-:Y:S01]  /*1c060*/  SHF.R.S32.HI R21, RZ, 0x1f, R41.reuse ;  /* 0x0000001fff157819 */ /* 0x120fe20000011429 */
[----:B------:R-:W-:Y:S01]  /*1c070*/  IMAD.MOV.U32 R20, RZ, RZ, R41 ;  /* 0x000000ffff147224 */ /* 0x000fe200078e0029 */
[----:B------:R-:W-:Y:S01]  /*1c080*/  SEL R44, R30, RZ, !P1 ;  /* 0x000000ff1e2c7207 */ /* 0x000fe20004800000 */
[----:B------:R-:W-:Y:S01]  /*1c090*/  ULDC.64 UR6, c[0x0][0x208] ;  /* 0x0000820000067ab9 */ /* 0x000fe20000000a00 */
[----:B------:R-:W-:Y:S01]  /*1c0a0*/  SEL R45, R66, RZ, !P1 ;  /* 0x000000ff422d7207 */ /* 0x000fe20004800000 */
[----:B------:R-:W-:Y:S01]  /*1c0b0*/  BSSY B1, `(.L_x_10258) ;  /* 0x0000074000017945 */ /* 0x000fe20003800000 */
[----:B----4-:R-:W-:Y:S01]  /*1c0c0*/  SHF.R.S32.HI R43, RZ, 0x1f, R50 ;  /* 0x0000001fff2b7819 */ /* 0x010fe20000011432 */
[----:B--2---:R-:W-:Y:S01]  /*1c0d0*/  IMAD.MOV.U32 R48, RZ, RZ, R6 ;  /* 0x000000ffff307224 */ /* 0x004fe200078e0006 */
[----:B------:R-:W-:-:S03]  /*1c0e0*/  LOP3.LUT R6, R4, 0xffffff80, RZ, 0xc0, !PT ;  /* 0xffffff8004067812 */ /* 0x000fc600078ec0ff */
[----:B------:R-:W-:Y:S02]  /*1c0f0*/  IMAD R4, R43, UR4, RZ ;  /* 0x000000042b047c24 */ /* 0x000fe4000f8e02ff */
[----:B---3--:R-:W-:Y:S02]  /*1c100*/  IMAD R11, R47, 0xc0, R8 ;  /* 0x000000c02f0b7824 */ /* 0x008fe400078e0208 */
[----:B------:R-:W-:Y:S02]  /*1c110*/  IMAD R7, R50, UR5, R4 ;  /* 0x0000000532077c24 */ /* 0x000fe4000f8e0204 */
[----:B------:R-:W-:Y:S02]  /*1c120*/  IMAD R5, R48, 0x20, R46 ;  /* 0x0000002030057824 */ /* 0x000fe400078e022e */
[----:B------:R-:W-:Y:S02]  /*1c130*/  IMAD.IADD R6, R70, 0x1, -R6 ;  /* 0x0000000146067824 */ /* 0x000fe400078e0a06 */
[----:B------:R-:W-:-:S03]  /*1c140*/  IMAD.WIDE R2, R5, 0x2, R2 ;  /* 0x0000000205027825 */ /* 0x000fc600078e0202 */
[----:B------:R-:W-:Y:S01]  /*1c150*/  LOP3.LUT P0, RZ, R6, 0x3, RZ, 0xc0, !PT ;  /* 0x0000000306ff7812 */ /* 0x000fe2000780c0ff */
[----:B------:R-:W-:Y:S01]  /*1c160*/  IMAD.WIDE.U32 R4, R50, UR4, R20 ;  /* 0x0000000432047c25 */ /* 0x000fe2000f8e0014 */
[----:B------:R-:W-:Y:S01]  /*1c170*/  ULDC.64 UR4, c[0x0][0xb78] ;  /* 0x0002de0000047ab9 */ /* 0x000fe20000000a00 */
[----:B------:R-:W-:Y:S02]  /*1c180*/  IADD3 R9, P2, R2, 0x1800, RZ ;  /* 0x0000180002097810 */ /* 0x000fe40007f5e0ff */
[----:B------:R-:W-:Y:S01]  /*1c190*/  IMAD.IADD R5, R5, 0x1, R7 ;  /* 0x0000000105057824 */ /* 0x000fe200078e0207 */
[----:B------:R-:W-:Y:S01]  /*1c1a0*/  SHF.R.S32.HI R7, RZ, 0x1f, R11 ;  /* 0x0000001fff077819 */ /* 0x000fe2000001140b */
[----:B------:R-:W-:Y:S01]  /*1c1b0*/  IMAD R6, R44, UR4, RZ ;  /* 0x000000042c067c24 */ /* 0x000fe2000f8e02ff */
[----:B------:R-:W-:Y:S01]  /*1c1c0*/  LOP3.LUT R8, R9, 0x180, RZ, 0xc0, !PT ;  /* 0x0000018009087812 */ /* 0x000fe200078ec0ff */
[----:B------:R-:W-:Y:S01]  /*1c1d0*/  IMAD.WIDE.U32 R4, R45, UR4, R4 ;  /* 0x000000042d047c25 */ /* 0x000fe2000f8e0004 */
[----:B------:R-:W-:-:S02]  /*1c1e0*/  IADD3 R13, P1, R2, 0x3000, RZ ;  /* 0x00003000020d7810 */ /* 0x000fc40007f3e0ff */
[----:B------:R-:W-:Y:S01]  /*1c1f0*/  SHF.R.U64 R8, R8, 0x3, RZ ;  /* 0x0000000308087819 */ /* 0x000fe200000012ff */
[----:B------:R-:W-:Y:S01]  /*1c200*/  IMAD R6, R45, UR5, R6 ;  /* 0x000000052d067c24 */ /* 0x000fe2000f8e0206 */
[----:B------:R-:W-:Y:S01]  /*1c210*/  IADD3 R4, P3, R11, R4, RZ ;  /* 0x000000040b047210 */ /* 0x000fe20007f7e0ff */
[----:B------:R-:W-:Y:S01]  /*1c220*/  ULDC.64 UR4, c[0x0][0xb40] ;  /* 0x0002d00000047ab9 */ /* 0x000fe20000000a00 */
[----:B------:R-:W-:Y:S01]  /*1c230*/  LOP3.LUT R8, R8, R9, RZ, 0x3c, !PT ;  /* 0x0000000908087212 */ /* 0x000fe200078e3cff */
[----:B------:R-:W-:Y:S01]  /*1c240*/  IMAD.X R9, RZ, RZ, R3, P2 ;  /* 0x000000ffff097224 */ /* 0x000fe200010e0603 */
[----:B------:R-:W-:Y:S01]  /*1c250*/  IADD3.X R7, R7, R5, R6, P3, !PT ;  /* 0x0000000507077210 */ /* 0x000fe20001ffe406 */
[----:B------:R-:W-:Y:S01]  /*1c260*/  VIADD R5, R11, 0x8 ;  /* 0x000000080b057836 */ /* 0x000fe20000000000 */
[----:B------:R-:W-:Y:S02]  /*1c270*/  LEA R38, P3, R4, UR4, 0x2 ;  /* 0x0000000404267c11 */ /* 0x000fe4000f8610ff */
[----:B------:R-:W-:-:S02]  /*1c280*/  IADD3 R25, P5, R2, 0x4800, RZ ;  /* 0x0000480002197810 */ /* 0x000fc40007fbe0ff */
[----:B------:R-:W-:Y:S01]  /*1c290*/  LEA.HI.X R39, R4, UR5, R7, 0x2, P3 ;  /* 0x0000000504277c11 */ /* 0x000fe200098f1407 */
[----:B------:R-:W-:Y:S01]  /*1c2a0*/  ULDC.64 UR4, c[0x0][0xaa0] ;  /* 0x0002a80000047ab9 */ /* 0x000fe20000000a00 */
[C---:B------:R-:W-:Y:S02]  /*1c2b0*/  IADD3 R29, P4, R2.reuse, 0x6000, RZ ;  /* 0x00006000021d7810 */ /* 0x040fe40007f9e0ff */
[C---:B------:R-:W-:Y:S02]  /*1c2c0*/  LOP3.LUT R4, R2.reuse, 0x180, RZ, 0xc0, !PT ;  /* 0x0000018002047812 */ /* 0x040fe400078ec0ff */
[----:B------:R-:W-:Y:S02]  /*1c2d0*/  IADD3 R7, P2, R2, 0x7800, RZ ;  /* 0x0000780002077810 */ /* 0x000fe40007f5e0ff */
[-C--:B------:R-:W-:Y:S02]  /*1c2e0*/  ISETP.GE.OR P3, PT, R11, R40.reuse, P0 ;  /* 0x000000280b00720c */ /* 0x080fe40000766670 */
[----:B------:R-:W-:Y:S01]  /*1c2f0*/  ISETP.GE.OR P0, PT, R5, R40, P0 ;  /* 0x000000280500720c */ /* 0x000fe20000706670 */
[----:B------:R-:W-:Y:S01]  /*1c300*/  IMAD.X R33, RZ, RZ, R3, P2 ;  /* 0x000000ffff217224 */ /* 0x000fe200010e0603 */
[----:B------:R-:W-:-:S02]  /*1c310*/  LOP3.LUT R12, R13, 0x180, RZ, 0xc0, !PT ;  /* 0x000001800d0c7812 */ /* 0x000fc400078ec0ff */
[----:B------:R-:W-:Y:S02]  /*1c320*/  LOP3.LUT R24, R25, 0x180, RZ, 0xc0, !PT ;  /* 0x0000018019187812 */ /* 0x000fe400078ec0ff */
[----:B------:R-:W-:Y:S02]  /*1c330*/  LOP3.LUT R28, R29, 0x180, RZ, 0xc0, !PT ;  /* 0x000001801d1c7812 */ /* 0x000fe400078ec0ff */
[----:B------:R-:W-:Y:S02]  /*1c340*/  SHF.R.U64 R5, R4, 0x3, RZ ;  /* 0x0000000304057819 */ /* 0x000fe400000012ff */
[----:B------:R-:W-:Y:S01]  /*1c350*/  LOP3.LUT R4, R7, 0x180, RZ, 0xc0, !PT ;  /* 0x0000018007047812 */ /* 0x000fe200078ec0ff */
[----:B------:R-:W-:Y:S01]  /*1c360*/  @!P3 STG.E desc[UR6][R38.64], R0 ;  /* 0x000000002600b986 */ /* 0x000fe2000c101906 */
[----:B------:R-:W-:Y:S02]  /*1c370*/  SHF.R.U64 R12, R12, 0x3, RZ ;  /* 0x000000030c0c7819 */ /* 0x000fe400000012ff */
[----:B------:R-:W-:Y:S01]  /*1c380*/  SHF.R.U64 R24, R24, 0x3, RZ ;  /* 0x0000000318187819 */ /* 0x000fe200000012ff */
[----:B------:R0:W-:Y:S01]  /*1c390*/  @!P0 STG.E desc[UR6][R38.64+0x20], R72 ;  /* 0x0000204826008986 */ /* 0x0001e2000c101906 */
[----:B------:R-:W-:-:S02]  /*1c3a0*/  SHF.R.U64 R28, R28, 0x3, RZ ;  /* 0x000000031c1c7819 */ /* 0x000fc400000012ff */
[----:B------:R-:W-:Y:S01]  /*1c3b0*/  SHF.R.U64 R4, R4, 0x3, RZ ;  /* 0x0000000304047819 */ /* 0x000fe200000012ff */
[----:B------:R-:W5:Y:S01]  /*1c3c0*/  LD.E.128 R8, desc[UR6][R8.64] ;  /* 0x0000000608087980 */ /* 0x000f62000c101d00 */
        /* <DEDUP_REMOVED lines=9> */
[--C-:B------:R-:W-:Y:S01]  /*1c460*/  IMAD.MOV.U32 R36, RZ, RZ, R46.reuse ;  /* 0x000000ffff247224 */ /* 0x100fe200078e002e */
[----:B------:R-:W-:Y:S01]  /*1c470*/  SHF.R.S32.HI R37, RZ, 0x1f, R46 ;  /* 0x0000001fff257819 */ /* 0x000fe2000001142e */
[----:B------:R-:W5:Y:S01]  /*1c480*/  LD.E.128 R24, desc[UR6][R24.64] ;  /* 0x0000000618187980 */ /* 0x000f62000c101d00 */
[----:B------:R-:W-:-:S03]  /*1c490*/  IMAD R42, R21, UR4, RZ ;  /* 0x00000004152a7c24 */ /* 0x000fc6000f8e02ff */
[----:B------:R1:W5:Y:S01]  /*1c4a0*/  LD.E.128 R4, desc[UR6][R2.64] ;  /* 0x0000000602047980 */ /* 0x000362000c101d00 */
[----:B------:R-:W-:-:S03]  /*1c4b0*/  SHF.R.S32.HI R49, RZ, 0x1f, R48 ;  /* 0x0000001fff317819 */ /* 0x000fc60000011430 */
        /* <DEDUP_REMOVED lines=8> */
[----:B------:R-:W-:-:S03]  /*1c540*/  IMAD.WIDE.U32 R20, R41, UR4, R36 ;  /* 0x0000000429147c25 */ /* 0x000fc6000f8e0024 */
[----:B------:R3:W-:Y:S01]  /*1c550*/  STL [R1+0x7c], R49 ;  /* 0x00007c3101007387 */ /* 0x0007e20000100800 */
[----:B------:R-:W-:Y:S01]  /*1c560*/  IMAD R41, R41, UR5, R42 ;  /* 0x0000000529297c24 */ /* 0x000fe2000f8e022a */
[----:B------:R-:W-:Y:S01]  /*1c570*/  ULDC.64 UR4, c[0x0][0xae0] ;  /* 0x0002b80000047ab9 */ /* 0x000fe20000000a00 */
[----:B0-----:R-:W-:Y:S02]  /*1c580*/  IMAD R39, R47, -0xc0, R40 ;  /* 0xffffff402f277824 */ /* 0x001fe400078e0228 */
[----:B-1----:R-:W-:Y:S02]  /*1c590*/  IMAD R2, R43, UR4, RZ ;  /* 0x000000042b027c24 */ /* 0x002fe4000f8e02ff */
[----:B------:R-:W-:Y:S01]  /*1c5a0*/  IMAD.IADD R21, R21, 0x1, R41 ;  /* 0x0000000115157824 */ /* 0x000fe200078e0229 */
[----:B------:R-:W-:Y:S01]  /*1c5b0*/  ISETP.GE.AND P0, PT, R48, R39, PT ;  /* 0x000000273000720c */ /* 0x000fe20003f06270 */
[C---:B------:R-:W-:Y:S02]  /*1c5c0*/  IMAD R37, R50.reuse, UR5, R2 ;  /* 0x0000000532257c24 */ /* 0x040fe4000f8e0202 */
[----:B------:R-:W-:Y:S01]  /*1c5d0*/  IMAD.WIDE.U32 R2, R50, UR4, R20 ;  /* 0x0000000432027c25 */ /* 0x000fe2000f8e0014 */
[----:B------:R-:W-:-:S03]  /*1c5e0*/  ULDC.64 UR4, c[0x0][0xae8] ;  /* 0x0002ba0000047ab9 */ /* 0x000fc60000000a00 */
[----:B------:R-:W-:Y:S02]  /*1c5f0*/  VIADD R0, R16, 0x31c20 ;  /* 0x00031c2010007836 */ /* 0x000fe40000000000 */
[----:B------:R-:W-:Y:S02]  /*1c600*/  VIADD R36, R48, 0x60 ;  /* 0x0000006030247836 */ /* 0x000fe40000000000 */
[----:B------:R-:W-:Y:S02]  /*1c610*/  IMAD.IADD R3, R3, 0x1, R37 ;  /* 0x0000000103037824 */ /* 0x000fe400078e0225 */
[----:B------:R-:W-:Y:S01]  /*1c620*/  IMAD R20, R44, UR4, RZ ;  /* 0x000000042c147c24 */ /* 0x000fe2000f8e02ff */
[----:B------:R-:W-:Y:S02]  /*1c630*/  PRMT R0, RZ, 0x654, R0 ;  /* 0x00000654ff007816 */ /* 0x000fe40000000000 */
[----:B------:R-:W-:Y:S01]  /*1c640*/  ISETP.GE.AND P3, PT, R36, R39, PT ;  /* 0x000000272400720c */ /* 0x000fe20003f66270 */
[C---:B------:R-:W-:Y:S01]  /*1c650*/  IMAD R39, R45.reuse, UR5, R20 ;  /* 0x000000052d277c24 */ /* 0x040fe2000f8e0214 */
[----:B--2---:R3:W-:Y:S01]  /*1c660*/  SYNCS.ARRIVE.TRANS64.RED.A1T0 RZ, [R0+URZ], RZ ;  /* 0x000000ff00ff79a7 */ /* 0x0047e2000810043f */
[----:B------:R-:W-:-:S04]  /*1c670*/  IMAD.WIDE.U32 R36, R45, UR4, R2 ;  /* 0x000000042d247c25 */ /* 0x000fc8000f8e0002 */
[----:B------:R-:W-:Y:S01]  /*1c680*/  IMAD.WIDE R20, R47, 0xc0, R48 ;  /* 0x000000c02f147825 */ /* 0x000fe200078e0230 */
[----:B------:R-:W-:Y:S01]  /*1c690*/  IADD3 R41, R37, R39, RZ ;  /* 0x0000002725297210 */ /* 0x000fe20007ffe0ff */
[----:B------:R-:W-:Y:S06]  /*1c6a0*/  @P0 BRA `(.L_x_10259) ;  /* 0x0000000000500947 */ /* 0x000fec0003800000 */
[----:B------:R-:W-:Y:S01]  /*1c6b0*/  ULDC.64 UR6, c[0x0][0xad8] ;  /* 0x0002b60000067ab9 */ /* 0x000fe20000000a00 */
[C---:B---3--:R-:W-:Y:S01]  /*1c6c0*/  VIADD R0, R46.reuse, 0x20 ;  /* 0x000000202e007836 */ /* 0x048fe20000000000 */
        /* <DEDUP_REMOVED lines=18> */
.L_x_10259:
[----:B------:R-:W-:Y:S05]  /*1c7f0*/  BSYNC B1 ;  /* 0x0000000000017941 */ /* 0x000fea0003800000 */
.L_x_10258:
[----:B------:R-:W-:Y:S05]  /*1c800*/  @P3 BRA `(.L_x_10260) ;  /* 0x00000008006c3947 */ /* 0x000fea0003800000 */
[----:B0----5:R-:W-:Y:S01]  /*1c810*/  IADD3 R5, P0, R20, 0x60, RZ ;  /* 0x0000006014057810 */ /* 0x021fe20007f1e0ff */
[----:B------:R-:W-:Y:S01]  /*1c820*/  ULDC.64 UR4, c[0x0][0xad8] ;  /* 0x0002b60000047ab9 */ /* 0x000fe20000000a00 */
[----:B------:R-:W-:Y:S01]  /*1c830*/  IMAD.MOV.U32 R2, RZ, RZ, R36 ;  /* 0x000000ffff027224 */ /* 0x000fe200078e0024 */
[----:B------:R-:W-:Y:S01]  /*1c840*/  ULDC.64 UR6, c[0x0][0xa80] ;  /* 0x0002a00000067ab9 */ /* 0x000fe20000000a00 */
[----:B------:R-:W-:Y:S01]  /*1c850*/  IMAD.MOV.U32 R3, RZ, RZ, R41 ;  /* 0x000000ffff037224 */ /* 0x000fe200078e0029 */
[----:B------:R-:W-:Y:S01]  /*1c860*/  ULDC.64 UR8, c[0x0][0x208] ;  /* 0x0000820000087ab9 */ /* 0x000fe20000000a00 */
[----:B------:R-:W-:Y:S02]  /*1c870*/  IMAD.X R20, RZ, RZ, R21, P0 ;  /* 0x000000ffff147224 */ /* 0x000fe400000e0615 */
[----:B---3--:R-:W-:Y:S02]  /*1c880*/  VIADD R0, R46, 0x20 ;  /* 0x000000202e007836 */ /* 0x008fe40000000000 */
[----:B------:R-:W-:-:S02]  /*1c890*/  IMAD R20, R20, UR4, RZ ;  /* 0x0000000414147c24 */ /* 0x000fc4000f8e02ff */
[C---:B------:R-:W-:Y:S01]  /*1c8a0*/  IMAD.WIDE.U32 R2, R5.reuse, UR4, R2 ;  /* 0x0000000405027c25 */ /* 0x040fe2000f8e0002 */
[----:B------:R-:W-:Y:S02]  /*1c8b0*/  ULDC UR4, c[0x0][0xa8c] ;  /* 0x0002a30000047ab9 */ /* 0x000fe40000000800 */
[----:B------:R-:W-:Y:S01]  /*1c8c0*/  ISETP.GE.AND P2, PT, R0, UR4, PT ;  /* 0x0000000400007c0c */ /* 0x000fe2000bf46270 */
[----:B------:R-:W-:Y:S01]  /*1c8d0*/  IMAD R5, R5, UR5, R20 ;  /* 0x0000000505057c24 */ /* 0x000fe2000f8e0214 */
[----:B------:R-:W-:Y:S01]  /*1c8e0*/  LEA R4, P0, R2, UR6, 0x1 ;  /* 0x0000000602047c11 */ /* 0x000fe2000f8008ff */
[C---:B------:R-:W-:Y:S01]  /*1c8f0*/  VIADD R0, R46.reuse, 0x40 ;  /* 0x000000402e007836 */ /* 0x040fe20000000000 */
[----:B------:R-:W-:Y:S01]  /*1c900*/  ISETP.GE.AND P1, PT, R46, UR4, PT ;  /* 0x000000042e007c0c */ /* 0x000fe2000bf26270 */
        /* <DEDUP_REMOVED lines=9> */
.L_x_10256:
[----:B------:R-:W0:Y:S01]  /*1c9a0*/  S2R R0, SR_TID.X ;  /* 0x0000000000007919 */ /* 0x000e220000002100 */
[----:B------:R-:W-:Y:S01]  /*1c9b0*/  ULDC.64 UR4, c[0x0][0xbd8] ;  /* 0x0002f60000047ab9 */ /* 0x000fe20000000a00 */
[----:B------:R-:W-:Y:S01]  /*1c9c0*/  IMAD.MOV.U32 R7, RZ, RZ, RZ ;  /* 0x000000ffff077224 */ /* 0x000fe200078e00ff */
[----:B------:R-:W-:Y:S01]  /*1c9d0*/  ISETP.NE.U32.AND P0, PT, RZ, UR4, PT ;  /* 0x00000004ff007c0c */ /* 0x000fe2000bf05070 */
[----:B------:R-:W-:Y:S01]  /*1c9e0*/  ULDC.64 UR6, c[0x0][0x208] ;  /* 0x0000820000067ab9 */ /* 0x000fe20000000a00 */
        /* <DEDUP_REMOVED lines=9> */
[----:B0-----:R-:W-:-:S02]  /*1ca80*/  VIADD R4, R0, 0xffffff80 ;  /* 0xffffff8000047836 */ /* 0x001fc40000000000 */
[----:B------:R-:W-:Y:S01]  /*1ca90*/  @P1 IADD3.X R51, R31, UR5, RZ, P2, !PT ;  /* 0x000000051f331c10 */ /* 0x000fe200097fe4ff */
[----:B------:R-:W-:Y:S02]  /*1caa0*/  IMAD.U32 R0, RZ, RZ, UR4 ;  /* 0x00000004ff007e24 */ /* 0x000fe4000f8e00ff */
[----:B------:R-:W-:-:S04]  /*1cab0*/  ISETP.GT.AND P2, PT, R4, 0xbf, PT ;  /* 0x000000bf0400780c */ /* 0x000fc80003f44270 */
[----:B------:R1:W5:Y:S01]  /*1cac0*/  @P1 LDG.E R0, desc[UR6][R50.64] ;  /* 0x0000000632001981 */ /* 0x000362000c1e1900 */
[----:B------:R-:W-:Y:S08]  /*1cad0*/  @P1 BRA `(.L_x_10261) ;  /* 0x0000000000141947 */ /* 0x000ff00003800000 */
[----:B------:R-:W-:Y:S05]  /*1cae0*/  @!P0 BRA `(.L_x_10261) ;  /* 0x0000000000108947 */ /* 0x000fea0003800000 */
[----:B------:R-:W-:Y:S02]  /*1caf0*/  ULDC.64 UR4, c[0x0][0x208] ;  /* 0x0000820000047ab9 */ /* 0x000fe40000000a00 */
[----:B------:R-:W2:Y:S04]  /*1cb00*/  LDG.E R5, desc[UR4][R2.64] ;  /* 0x0000000402057981 */ /* 0x000ea8000c1e1900 */
[----:B-----5:R-:W2:Y:S02]  /*1cb10*/  LDG.E R0, desc[UR4][R2.64+0x4] ;  /* 0x0000040402007981 */ /* 0x020ea4000c1e1900 */
[----:B--2---:R-:W-:-:S07]  /*1cb20*/  IMAD.IADD R0, R0, 0x1, -R5 ;  /* 0x0000000100007824 */ /* 0x004fce00078e0a05 */
.L_x_10261:
[----:B------:R-:W2:Y:S04]  /*1cb30*/  LDL R13, [R1+0x80] ;  /* 0x00008000010d7983 */ /* 0x000ea80000100800 */
[----:B------:R-:W3:Y:S04]  /*1cb40*/  LDL R10, [R1+0x60] ;  /* 0x00006000010a7983 */ /* 0x000ee80000100800 */
[----:B------:R0:W5:Y:S01]  /*1cb50*/  LDL R12, [R1+0x88] ;  /* 0x00008800010c7983 */ /* 0x0001620000100800 */
[----:B------:R-:W-:Y:S01]  /*1cb60*/  BSSY B1, `(.L_x_10262) ;  /* 0x000001e000017945 */ /* 0x000fe20003800000 */
[----:B------:R-:W-:-:S02]  /*1cb70*/  SEL R11, R66, RZ, !P0 ;  /* 0x000000ff420b7207 */ /* 0x000fc40004000000 */
[----:B------:R-:W-:Y:S02]  /*1cb80*/  SEL R30, R30, RZ, !P0 ;  /* 0x000000ff1e1e7207 */ /* 0x000fe40004000000 */
[----:B-----5:R-:W-:Y:S02]  /*1cb90*/  SHF.R.S32.HI R6, RZ, 0x1f, R7 ;  /* 0x0000001fff067819 */ /* 0x020fe40000011407 */
[----:B--2---:R-:W-:Y:S02]  /*1cba0*/  SHF.R.S32.HI R8, RZ, 0x1f, R13 ;  /* 0x0000001fff087819 */ /* 0x004fe4000001140d */
[----:B---3--:R-:W-:Y:S01]  /*1cbb0*/  SHF.R.S32.HI R9, RZ, 0x1f, R10 ;  /* 0x0000001fff097819 */ /* 0x008fe2000001140a */
[----:B0-----:R-:W-:Y:S06]  /*1cbc0*/  @P2 BRA `(.L_x_10263) ;  /* 0x00000000005c2947 */ /* 0x001fec0003800000 */
[----:B-1----:R-:W0:Y:S02]  /*1cbd0*/  S2R R2, SR_TID.X ;  /* 0x0000000000027919 */ /* 0x002e240000002100 */
[----:B0-----:R-:W-:-:S04]  /*1cbe0*/  IMAD R2, R12, 0xc0, R2 ;  /* 0x000000c00c027824 */ /* 0x001fc800078e0202 */
[----:B------:R-:W-:-:S05]  /*1cbf0*/  VIADD R3, R2, 0xffffff80 ;  /* 0xffffff8002037836 */ /* 0x000fca0000000000 */
[----:B------:R-:W-:-:S13]  /*1cc00*/  ISETP.GE.AND P0, PT, R3, R0, PT ;  /* 0x000000000300720c */ /* 0x000fda0003f06270 */
[----:B------:R-:W-:Y:S05]  /*1cc10*/  @P0 BRA `(.L_x_10263) ;  /* 0x0000000000480947 */ /* 0x000fea0003800000 */
[C---:B------:R-:W-:Y:S01]  /*1cc20*/  IADD3 R2, P0, R3.reuse, R7, RZ ;  /* 0x0000000703027210 */ /* 0x040fe20007f1e0ff */
        /* <DEDUP_REMOVED lines=17> */
.L_x_10263:
[----:B------:R-:W-:Y:S05]  /*1cd40*/  BSYNC B1 ;  /* 0x0000000000017941 */ /* 0x000fea0003800000 */
.L_x_10262:
[----:B------:R-:W2:Y:S01]  /*1cd50*/  LDL.64 R14, [R1+0x78] ;  /* 0x00007800010e7983 */ /* 0x000ea20000100a00 */
[----:B------:R-:W-:Y:S01]  /*1cd60*/  ULDC.64 UR4, c[0x0][0xaa0] ;  /* 0x0002a80000047ab9 */ /* 0x000fe20000000a00 */
[----:B-1----:R-:W-:Y:S01]  /*1cd70*/  IMAD.MOV.U32 R2, RZ, RZ, R10 ;  /* 0x000000ffff027224 */ /* 0x002fe200078e000a */
        /* <DEDUP_REMOVED lines=15> */
[C---:B--2---:R-:W-:Y:S01]  /*1ce70*/  ISETP.GE.AND P0, PT, R14.reuse, R4, PT ;  /* 0x000000040e00720c */ /* 0x044fe20003f06270 */
[----:B------:R-:W-:Y:S02]  /*1ce80*/  VIADD R7, R14, 0x60 ;  /* 0x000000600e077836 */ /* 0x000fe40000000000 */
[----:B------:R-:W-:-:S03]  /*1ce90*/  IMAD.MOV.U32 R6, RZ, RZ, R14 ;  /* 0x000000ffff067224 */ /* 0x000fc600078e000e */
        /* <DEDUP_REMOVED lines=26> */
.L_x_10265:
[----:B------:R-:W-:Y:S05]  /*1d040*/  BSYNC B1 ;  /* 0x0000000000017941 */ /* 0x000fea0003800000 */
.L_x_10264:
        /* <DEDUP_REMOVED lines=23> */
.L_x_10260:
[----:B------:R-:W-:Y:S05]  /*1d1c0*/  BSYNC B0 ;  /* 0x0000000000007941 */ /* 0x000fea0003800000 */
.L_x_10255:
[----:B---3--:R-:W3:Y:S01]  /*1d1d0*/  LDL R0, [R1+0x5c] ;  /* 0x00005c0001007983 */ /* 0x008ee20000100800 */
[----:B------:R-:W-:Y:S02]  /*1d1e0*/  ULDC UR4, c[0x0][0xc14] ;  /* 0x0003050000047ab9 */ /* 0x000fe40000000800 */
[----:B---3--:R-:W-:-:S13]  /*1d1f0*/  ISETP.GE.AND P0, PT, R0, UR4, PT ;  /* 0x0000000400007c0c */ /* 0x008fda000bf06270 */
[----:B------:R-:W-:Y:S05]  /*1d200*/  @!P0 BRA `(.L_x_10266) ;  /* 0xfffffe4000448947 */ /* 0x000fea000383ffff */
[----:B------:R-:W-:Y:S05]  /*1d210*/  BRA `(.L_x_10116) ;  /* 0x0000005c00547947 */ /* 0x000fea0003800000 */
.L_x_10114:
[----:B------:R-:W-:-:S08]  /*1d220*/  NOP ;  /* 0x0000000000007918 */ /* 0x000fd00000000000 */
[----:B------:R-:W0:-:S00]  /*1d230*/  USETMAXREG.DEALLOC.CTAPOOL 0x20 ;  /* 0x00000020000079c8 */ /* 0x000e0000080e0500 */
        /* <DEDUP_REMOVED lines=54> */
[----:B------:R-:W-:Y:S02]  /*1d5a0*/  IMAD.MOV.U32 R6, RZ, RZ, RZ ;  /* 0x000000ffff067224 */ /* 0x000fe400078e00ff */
[----:B------:R-:W-:-:S10]  /*1d5b0*/  IMAD.MOV.U32 R3, RZ, RZ, R4 ;  /* 0x000000ffff037224 */ /* 0x000fd400078e0004 */
[----:B--2---:R-:W-:Y:S05]  /*1d5c0*/  @P0 BRA `(.L_x_10267) ;  /* 0x0000000000b80947 */ /* 0x004fea0003800000 */
[----:B------:R-:W-:Y:S01]  /*1d5d0*/  IMAD.MOV.U32 R4, RZ, RZ, R3 ;  /* 0x000000ffff047224 */ /* 0x000fe200078e0003 */
[----:B------:R-:W-:Y:S01]  /*1d5e0*/  ULDC UR5, c[0x0][0xc14] ;  /* 0x0003050000057ab9 */ /* 0x000fe20000000800 */
[----:B------:R-:W-:Y:S01]  /*1d5f0*/  IMAD.MOV.U32 R6, RZ, RZ, RZ ;  /* 0x000000ffff067224 */ /* 0x000fe200078e00ff */
[----:B------:R-:W-:Y:S01]  /*1d600*/  ULDC UR7, c[0x0][0xc14] ;  /* 0x0003050000077ab9 */ /* 0x000fe20000000800 */
[----:B------:R-:W-:-:S05]  /*1d610*/  ULDC UR4, c[0x0][0xc10] ;  /* 0x0003040000047ab9 */ /* 0x000fca0000000800 */
.L_x_10271:
[----:B------:R-:W-:Y:S02]  /*1d620*/  VIADD R6, R6, 0x1f ;  /* 0x0000001f06067836 */ /* 0x000fe40000000000 */
[----:B------:R-:W-:-:S03]  /*1d630*/  IMAD.U32 R19, RZ, RZ, UR7 ;  /* 0x00000007ff137e24 */ /* 0x000fc6000f8e00ff */
[----:B------:R-:W-:-:S13]  /*1d640*/  ISETP.GE.AND P0, PT, R6, UR5, PT ;  /* 0x0000000506007c0c */ /* 0x000fda000bf06270 */
[----:B------:R-:W-:Y:S05]  /*1d650*/  @P0 BRA `(.L_x_10268) ;  /* 0x0000000400d40947 */ /* 0x000fea0003800000 */
[C---:B------:R-:W-:Y:S01]  /*1d660*/  ISETP.NE.AND P1, PT, R27.reuse, 0x1f, PT ;  /* 0x0000001f1b00780c */ /* 0x040fe20003f25270 */
[----:B------:R-:W-:Y:S01]  /*1d670*/  BSSY B0, `(.L_x_10269) ;  /* 0x0000009000007945 */ /* 0x000fe20003800000 */
[----:B------:R-:W-:Y:S01]  /*1d680*/  IADD3 R5, R27, R6, RZ ;  /* 0x000000061b057210 */ /* 0x000fe20007ffe0ff */
[----:B------:R-:W-:-:S03]  /*1d690*/  IMAD.MOV.U32 R0, RZ, RZ, RZ ;  /* 0x000000ffff007224 */ /* 0x000fc600078e00ff */
[----:B------:R-:W-:-:S13]  /*1d6a0*/  ISETP.GE.OR P0, PT, R5, UR5, !P1 ;  /* 0x0000000505007c0c */ /* 0x000fda000cf06670 */
[----:B------:R-:W-:Y:S05]  /*1d6b0*/  @P0 BRA `(.L_x_10270) ;  /* 0x0000000000100947 */ /* 0x000fea0003800000 */
[----:B------:R-:W0:Y:S01]  /*1d6c0*/  LDC.64 R2, c[0x0][0xc58] ;  /* 0x00031600ff027b82 */ /* 0x000e220000000a00 */
[----:B------:R-:W-:Y:S01]  /*1d6d0*/  ULDC.64 UR8, c[0x0][0x208] ;  /* 0x0000820000087ab9 */ /* 0x000fe20000000a00 */
[----:B0-----:R-:W-:-:S05]  /*1d6e0*/  IMAD.WIDE R2, R5, 0x4, R2 ;  /* 0x0000000405027825 */ /* 0x001fca00078e0202 */
[----:B------:R0:W5:Y:S02]  /*1d6f0*/  LDG.E R0, desc[UR8][R2.64] ;  /* 0x0000000802007981 */ /* 0x000164000c1e1900 */
.L_x_10270:
[----:B------:R-:W-:Y:S05]  /*1d700*/  BSYNC B0 ;  /* 0x0000000000007941 */ /* 0x000fea0003800000 */
.L_x_10269:
        /* <DEDUP_REMOVED lines=26> */
.L_x_10267:
        /* <DEDUP_REMOVED lines=21> */
.L_x_10272:
        /* <DEDUP_REMOVED lines=9> */
[----:B------:R-:W-:Y:S01]  /*1da90*/  IMAD.MOV.U32 R3, RZ, RZ, R8 ;  /* 0x000000ffff037224 */ /* 0x000fe200078e0008 */
[----:B------:R-:W-:-:S03]  /*1daa0*/  MOV R8, R10 ;  /* 0x0000000a00087202 */ /* 0x000fc60000000f00 */
        /* <DEDUP_REMOVED lines=48> */
.L_x_10268:
[----:B------:R-:W-:Y:S02]  /*1ddb0*/  IMAD.MOV.U32 R17, RZ, RZ, RZ ;  /* 0x000000ffff117224 */ /* 0x000fe400078e00ff */
[----:B------:R-:W-:Y:S02]  /*1ddc0*/  IMAD.U32 R16, RZ, RZ, UR6 ;  /* 0x00000006ff107e24 */ /* 0x000fe4000f8e00ff */
[----:B------:R-:W-:-:S07]  /*1ddd0*/  IMAD.MOV.U32 R18, RZ, RZ, RZ ;  /* 0x000000ffff127224 */ /* 0x000fce00078e00ff */
.L_x_10273:
        /* <DEDUP_REMOVED lines=32> */
[----:B------:R0:W-:Y:S02]  /*1dfe0*/  STL [R1+0x44], R2 ;  /* 0x0000440201007387 */ /* 0x0001e40000100800 */
.L_x_10364:
[----:B01----:R-:W0:Y:S01]  /*1dff0*/  LDC.64 R2, c[0x0][0xc60] ;  /* 0x00031800ff027b82 */ /* 0x003e220000000a00 */
[----:B------:R-:W-:Y:S01]  /*1e000*/  ULDC.64 UR4, c[0x0][0x208] ;  /* 0x0000820000047ab9 */ /* 0x000fe20000000a00 */
[----:B0-----:R-:W-:-:S05]  /*1e010*/  IMAD.WIDE R2, R19, 0x4, R2 ;  /* 0x0000000413027825 */ /* 0x001fca00078e0202 */
[----:B------:R-:W2:Y:S01]  /*1e020*/  LDG.E R29, desc[UR4][R2.64] ;  /* 0x00000004021d7981 */ /* 0x000ea2000c1e1900 */
[----:B------:R-:W-:Y:S05]  /*1e030*/  YIELD ;  /* 0x0000000000007946 */ /* 0x000fea0003800000 */
[----:B------:R-:W-:Y:S01]  /*1e040*/  ULDC.64 UR4, c[0x0][0xa28] ;  /* 0x00028a0000047ab9 */ /* 0x000fe20000000a00 */
[----:B------:R-:W-:Y:S01]  /*1e050*/  ULDC.64 UR6, c[0x0][0x208] ;  /* 0x0000820000067ab9 */ /* 0x000fe20000000a00 */
[----:B------:R-:W-:Y:S01]  /*1e060*/  ISETP.NE.U32.AND P1, PT, RZ, UR4, PT ;  /* 0x00000004ff007c0c */ /* 0x000fe2000bf25070 */
[----:B------:R-:W-:Y:S01]  /*1e070*/  IMAD.MOV.U32 R10, RZ, RZ, RZ ;  /* 0x000000ffff0a7224 */ /* 0x000fe200078e00ff */
[----:B------:R-:W-:Y:S01]  /*1e080*/  ULDC.64 UR8, c[0x0][0xa08] ;  /* 0x0002820000087ab9 */ /* 0x000fe20000000a00 */
[----:B------:R-:W-:Y:S01]  /*1e090*/  ULDC.64 UR10, c[0x0][0xa10] ;  /* 0x00028400000a7ab9 */ /* 0x000fe20000000a00 */
[----:B------:R-:W-:-:S02]  /*1e0a0*/  ISETP.NE.AND.EX P1, PT, RZ, UR5, PT, P1 ;  /* 0x00000005ff007c0c */ /* 0x000fc4000bf25310 */
[----:B--2---:R-:W-:Y:S01]  /*1e0b0*/  SHF.R.S32.HI R0, RZ, 0x1f, R29 ;  /* 0x0000001fff007819 */ /* 0x004fe2000001141d */
[----:B------:R-:W-:-:S10]  /*1e0c0*/  IMAD.SHL.U32 R14, R29, 0x4, RZ ;  /* 0x000000041d0e7824 */ /* 0x000fd400078e00ff */
[C---:B------:R-:W-:Y:S02]  /*1e0d0*/  @P1 LEA R2, P0, R29.reuse, UR4, 0x2 ;  /* 0x000000041d021c11 */ /* 0x040fe4000f8010ff */
[C-C-:B------:R-:W-:Y:S02]  /*1e0e0*/  SHF.L.U64.HI R12, R29.reuse, 0x2, R0.reuse ;  /* 0x000000021d0c7819 */ /* 0x140fe40000010200 */
[----:B------:R-:W-:Y:S01]  /*1e0f0*/  @P1 LEA.HI.X R3, R29, UR5, R0, 0x2, P0 ;  /* 0x000000051d031c11 */ /* 0x000fe200080f1400 */
[----:B------:R-:W-:Y:S01]  /*1e100*/  ULDC.64 UR4, c[0x0][0xa18] ;  /* 0x0002860000047ab9 */ /* 0x000fe20000000a00 */
[----:B------:R-:W-:Y:S01]  /*1e110*/  IMAD.MOV.U32 R0, RZ, RZ, RZ ;  /* 0x000000ffff007224 */ /* 0x000fe200078e00ff */
[----:B------:R-:W-:Y:S01]  /*1e120*/  ISETP.NE.U32.AND P0, PT, RZ, UR4, PT ;  /* 0x00000004ff007c0c */ /* 0x000fe2000bf05070 */
[----:B------:R-:W-:Y:S03]  /*1e130*/  STL [R1+0x4], R14 ;  /* 0x0000040e01007387 */ /* 0x000fe60000100800 */
[----:B------:R-:W-:Y:S01]  /*1e140*/  ISETP.NE.AND.EX P0, PT, RZ, UR5, PT, P0 ;  /* 0x00000005ff007c0c */ /* 0x000fe2000bf05300 */
[----:B------:R0:W5:Y:S04]  /*1e150*/  @P1 LDG.E R0, desc[UR6][R2.64] ;  /* 0x0000000602001981 */ /* 0x000168000c1e1900 */
[----:B------:R-:W-:Y:S08]  /*1e160*/  STL [R1+0x8], R12 ;  /* 0x0000080c01007387 */ /* 0x000ff00000100800 */
[----:B------:R-:W-:-:S04]  /*1e170*/  @P0 IADD3 R8, P2, R14, UR4, RZ ;  /* 0x000000040e080c10 */ /* 0x000fc8000ff5e0ff */
[----:B------:R-:W-:Y:S01]  /*1e180*/  @P0 IADD3.X R9, R12, UR5, RZ, P2, !PT ;  /* 0x000000050c090c10 */ /* 0x000fe200097fe4ff */
[----:B------:R-:W-:Y:S02]  /*1e190*/  ULDC.64 UR4, c[0x0][0xa00] ;  /* 0x0002800000047ab9 */ /* 0x000fe40000000a00 */
[----:B------:R-:W-:-:S04]  /*1e1a0*/  ISETP.NE.U32.AND P2, PT, RZ, UR4, PT ;  /* 0x00000004ff007c0c */ /* 0x000fc8000bf45070 */
[----:B------:R-:W-:Y:S02]  /*1e1b0*/  ISETP.NE.AND.EX P2, PT, RZ, UR5, PT, P2 ;  /* 0x00000005ff007c0c */ /* 0x000fe4000bf45320 */
[----:B0-----:R-:W-:-:S04]  /*1e1c0*/  IADD3 R2, P1, R14, UR4, RZ ;  /* 0x000000040e027c10 */ /* 0x001fc8000ff3e0ff */
[----:B------:R-:W-:-:S07]  /*1e1d0*/  IADD3.X R3, R12, UR5, RZ, P1, !PT ;  /* 0x000000050c037c10 */ /* 0x000fce0008ffe4ff */
[----:B------:R-:W2:Y:S01]  /*1e1e0*/  @P2 LDG.E R10, desc[UR6][R2.64] ;  /* 0x00000006020a2981 */ /* 0x000ea2000c1e1900 */
[----:B------:R-:W-:Y:S01]  /*1e1f0*/  ULDC UR4, c[0x0][0x288] ;  /* 0x0000a20000047ab9 */ /* 0x000fe20000000800 */
[----:B------:R-:W-:-:S04]  /*1e200*/  IADD3 R6, P1, R14, UR8, RZ ;  /* 0x000000080e067c10 */ /* 0x000fc8000ff3e0ff */
[----:B------:R-:W-:Y:S02]  /*1e210*/  IADD3.X R7, R12, UR9, RZ, P1, !PT ;  /* 0x000000090c077c10 */ /* 0x000fe40008ffe4ff */
[----:B------:R-:W-:-:S04]  /*1e220*/  IADD3 R4, P1, R14, UR10, RZ ;  /* 0x0000000a0e047c10 */ /* 0x000fc8000ff3e0ff */
[----:B------:R-:W-:Y:S02]  /*1e230*/  IADD3.X R5, R12, UR11, RZ, P1, !PT ;  /* 0x0000000b0c057c10 */ /* 0x000fe40008ffe4ff */
[----:B------:R-:W-:-:S04]  /*1e240*/  ISETP.NE.U32.AND P1, PT, RZ, UR8, PT ;  /* 0x00000008ff007c0c */ /* 0x000fc8000bf25070 */
[----:B------:R-:W-:Y:S02]  /*1e250*/  ISETP.NE.AND.EX P3, PT, RZ, UR9, PT, P1 ;  /* 0x00000009ff007c0c */ /* 0x000fe4000bf65310 */
        /* <DEDUP_REMOVED lines=12> */
[----:B------:R-:W-:Y:S02]  /*1e320*/  ULDC UR6, c[0x0][0x338] ;  /* 0x0000ce0000067ab9 */ /* 0x000fe40000000800 */
[----:B0-----:R-:W-:-:S03]  /*1e330*/  IMAD.U32 R9, RZ, RZ, UR6 ;  /* 0x00000006ff097e24 */ /* 0x001fc6000f8e00ff */
[----:B------:R-:W-:Y:S01]  /*1e340*/  IMAD.U32 R11, RZ, RZ, UR4 ;  /* 0x00000004ff0b7e24 */ /* 0x000fe2000f8e00ff */
[----:B------:R-:W-:Y:S06]  /*1e350*/  @P0 BRA `(.L_x_10275) ;  /* 0x0000000000140947 */ /* 0x000fec0003800000 */
[----:B------:R-:W-:Y:S05]  /*1e360*/  @!P2 BRA `(.L_x_10275) ;  /* 0x000000000010a947 */ /* 0x000fea0003800000 */
[----:B------:R-:W-:Y:S02]  /*1e370*/  ULDC.64 UR4, c[0x0][0x208] ;  /* 0x0000820000047ab9 */ /* 0x000fe40000000a00 */
[----:B------:R-:W2:Y:S04]  /*1e380*/  LDG.E R13, desc[UR4][R2.64] ;  /* 0x00000004020d7981 */ /* 0x000ea8000c1e1900 */
[----:B-----5:R-:W2:Y:S02]  /*1e390*/  LDG.E R10, desc[UR4][R2.64+0x4] ;  /* 0x00000404020a7981 */ /* 0x020ea4000c1e1900 */
[----:B--2---:R-:W-:-:S07]  /*1e3a0*/  IADD3 R10, -R13, R10, RZ ;  /* 0x0000000a0d0a7210 */ /* 0x004fce0007ffe1ff */
.L_x_10275:
[----:B------:R-:W-:Y:S01]  /*1e3b0*/  IMAD.MOV.U32 R23, RZ, RZ, RZ ;  /* 0x000000ffff177224 */ /* 0x000fe200078e00ff */
[----:B------:R-:W-:-:S05]  /*1e3c0*/  ULDC.64 UR4, c[0x0][0x208] ;  /* 0x0000820000047ab9 */ /* 0x000fca0000000a00 */
[----:B------:R-:W2:Y:S01]  /*1e3d0*/  @P3 LDG.E R23, desc[UR4][R6.64] ;  /* 0x0000000406173981 */ /* 0x000ea2000c1e1900 */
[----:B------:R-:W-:-:S06]  /*1e3e0*/  IMAD.MOV.U32 R8, RZ, RZ, RZ ;  /* 0x000000ffff087224 */ /* 0x000fcc00078e00ff */
[----:B------:R0:W5:Y:S01]  /*1e3f0*/  @P1 LDG.E R8, desc[UR4][R4.64] ;  /* 0x0000000404081981 */ /* 0x000162000c1e1900 */
[----:B------:R-:W-:Y:S02]  /*1e400*/  ULDC.64 UR4, c[0x0][0xa20] ;  /* 0x0002880000047ab9 */ /* 0x000fe40000000a00 */
[----:B------:R-:W-:-:S04]  /*1e410*/  ISETP.NE.U32.AND P0, PT, RZ, UR4, PT ;  /* 0x00000004ff007c0c */ /* 0x000fc8000bf05070 */
[----:B------:R-:W-:Y:S01]  /*1e420*/  ISETP.NE.AND.EX P0, PT, RZ, UR5, PT, P0 ;  /* 0x00000005ff007c0c */ /* 0x000fe2000bf05300 */
[----:B--2--5:R-:W-:-:S12]  /*1e430*/  IMAD.IADD R23, R23, 0x1, R0 ;  /* 0x0000000117177824 */ /* 0x024fd800078e0200 */
[----:B0-----:R-:W-:Y:S05]  /*1e440*/  @!P0 BRA `(.L_x_10276) ;  /* 0x0000000000148947 */ /* 0x001fea0003800000 */
[----:B------:R-:W-:Y:S01]  /*1e450*/  IADD3 R2, P0, R14, UR4, RZ ;  /* 0x000000040e027c10 */ /* 0x000fe2000ff1e0ff */
[----:B------:R-:W-:-:S03]  /*1e460*/  ULDC.64 UR6, c[0x0][0x208] ;  /* 0x0000820000067ab9 */ /* 0x000fc60000000a00 */
[----:B------:R-:W-:-:S05]  /*1e470*/  IADD3.X R3, R12, UR5, RZ, P0, !PT ;  /* 0x000000050c037c10 */ /* 0x000fca00087fe4ff */
[----:B------:R0:W5:Y:S01]  /*1e480*/  LDG.E R11, desc[UR6][R2.64] ;  /* 0x00000006020b7981 */ /* 0x000162000c1e1900 */
[----:B------:R-:W-:Y:S05]  /*1e490*/  BRA `(.L_x_10277) ;  /* 0x0000000000147947 */ /* 0x000fea0003800000 */
.L_x_10276:
[----:B------:R-:W-:Y:S05]  /*1e4a0*/  @!P3 BRA `(.L_x_10277) ;  /* 0x000000000010b947 */ /* 0x000fea0003800000 */
[----:B------:R-:W-:Y:S02]  /*1e4b0*/  ULDC.64 UR4, c[0x0][0x208] ;  /* 0x0000820000047ab9 */ /* 0x000fe40000000a00 */
[----:B------:R-:W2:Y:S04]  /*1e4c0*/  LDG.E R2, desc[UR4][R6.64] ;  /* 0x0000000406027981 */ /* 0x000ea8000c1e1900 */
[----:B------:R-:W2:Y:S02]  /*1e4d0*/  LDG.E R11, desc[UR4][R6.64+0x4] ;  /* 0x00000404060b7981 */ /* 0x000ea4000c1e1900 */
[----:B--2---:R-:W-:-:S07]  /*1e4e0*/  IMAD.IADD R11, R11, 0x1, -R2 ;  /* 0x000000010b0b7824 */ /* 0x004fce00078e0a02 */
.L_x_10277:
[----:B------:R-:W-:Y:S02]  /*1e4f0*/  ULDC.64 UR4, c[0x0][0x208] ;  /* 0x0000820000047ab9 */ /* 0x000fe40000000a00 */
[----:B0-----:R-:W2:Y:S04]  /*1e500*/  @P1 LDG.E R3, desc[UR4][R4.64] ;  /* 0x0000000404031981 */ /* 0x001ea8000c1e1900 */
[----:B------:R-:W2:Y:S01]  /*1e510*/  @P1 LDG.E R2, desc[UR4][R4.64+0x4] ;  /* 0x0000040404021981 */ /* 0x000ea2000c1e1900 */
[----:B-----5:R-:W-:Y:S01]  /*1e520*/  IMAD.IADD R0, R11, 0x1, -R0 ;  /* 0x000000010b007824 */ /* 0x020fe200078e0a00 */
[----:B------:R-:W-:Y:S01]  /*1e530*/  BSSY B0, `(.L_x_10278) ;  /* 0x00000de000007945 */ /* 0x000fe20003800000 */
[----:B------:R-:W-:Y:S01]  /*1e540*/  PLOP3.LUT P2, PT, PT, PT, PT, 0x80, 0x0 ;  /* 0x000000000000781c */ /* 0x000fe20003f4f070 */
[----:B--2---:R-:W-:-:S02]  /*1e550*/  @P1 IMAD.IADD R9, R2, 0x1, -R3 ;  /* 0x0000000102091824 */ /* 0x004fc400078e0a03 */
[----:B------:R-:W-:Y:S02]  /*1e560*/  IMAD R3, R17, 0xc0, RZ ;  /* 0x000000c011037824 */ /* 0x000fe400078e02ff */
[----:B------:R-:W-:-:S03]  /*1e570*/  IMAD.IADD R2, R0, 0x1, R9 ;  /* 0x0000000100027824 */ /* 0x000fc600078e0209 */
        /* <DEDUP_REMOVED lines=9> */
[----:B------:R-:W-:-:S05]  /*1e610*/  VIMNMX R6, R2, R7, PT ;  /* 0x0000000702067248 */ /* 0x000fca0003fe0100 */
[--C-:B------:R-:W-:Y:S01]  /*1e620*/  IMAD R2, R6, 0x90, -R0.reuse ;  /* 0x0000009006027824 */ /* 0x100fe200078e0a00 */
[----:B------:R0:W-:Y:S01]  /*1e630*/  STL [R1], R6 ;  /* 0x0000000601007387 */ /* 0x0001e20000100800 */
[----:B------:R-:W-:-:S03]  /*1e640*/  IMAD.MOV R0, RZ, RZ, -R0 ;  /* 0x000000ffff007224 */ /* 0x000fc600078e0a00 */
[----:B------:R-:W-:Y:S02]  /*1e650*/  VIMNMX R9, R2, R9, PT ;  /* 0x0000000902097248 */ /* 0x000fe40003fe0100 */
[----:B------:R-:W-:-:S04]  /*1e660*/  VIMNMX R2, RZ, R0, !PT ;  /* 0x00000000ff027248 */ /* 0x000fc80007fe0100 */
[----:B------:R-:W-:Y:S01]  /*1e670*/  ISETP.GT.AND P0, PT, R9, R2, PT ;  /* 0x000000020900720c */ /* 0x000fe20003f04270 */
[----:B------:R-:W-:-:S05]  /*1e680*/  IMAD.WIDE.U32 R2, R2, 0x38e38e39, RZ ;  /* 0x38e38e3902027825 */ /* 0x000fca00078e00ff */
[----:B------:R-:W-:-:S05]  /*1e690*/  SHF.R.U32.HI R2, RZ, 0x5, R3 ;  /* 0x00000005ff027819 */ /* 0x000fca0000011603 */
[----:B------:R-:W-:Y:S02]  /*1e6a0*/  IMAD.MOV.U32 R3, RZ, RZ, R2 ;  /* 0x000000ffff037224 */ /* 0x000fe400078e0002 */
[----:B------:R-:W-:-:S04]  /*1e6b0*/  @P0 VIADD R0, R9, 0x8f ;  /* 0x0000008f09000836 */ /* 0x000fc80000000000 */
[----:B------:R-:W-:-:S05]  /*1e6c0*/  @P0 IMAD.HI R0, R0, 0x38e38e39, RZ ;  /* 0x38e38e3900000827 */ /* 0x000fca00078e02ff */
[----:B------:R-:W-:-:S04]  /*1e6d0*/  @P0 SHF.R.U32.HI R5, RZ, 0x1f, R0 ;  /* 0x0000001fff050819 */ /* 0x000fc80000011600 */
        /* <DEDUP_REMOVED lines=13> */
.L_x_10410:
[----:B------:R-:W-:-:S03]  /*1e7b0*/  UMOV UR4, 0xffffffff ;  /* 0xffffffff00047882 */ /* 0x000fc60000000000 */
[----:B------:R-:W-:Y:S05]  /*1e7c0*/  BRA.DIV UR4, `(.L_x_10281) ;  /* 0x0000005204747947 */ /* 0x000fea000b800000 */
[----:B------:R-:W-:-:S13]  /*1e7d0*/  ELECT P6, URZ, PT ;  /* 0x00000000003f782f */ /* 0x000fda00038c0000 */
.L_x_10413:
[----:B------:R-:W2:Y:S01]  /*1e7e0*/  LDL R5, [R1+0xc] ;  /* 0x00000c0001057983 */ /* 0x000ea20000100800 */
[----:B------:R-:W-:Y:S01]  /*1e7f0*/  BSSY B1, `(.L_x_10282) ;  /* 0x000000b000017945 */ /* 0x000fe20003800000 */
[----:B------:R-:W0:Y:S01]  /*1e800*/  S2R R6, SR_CgaCtaId ;  /* 0x0000000000067919 */ /* 0x000e220000008800 */
[----:B--2---:R-:W-:-:S05]  /*1e810*/  VIADD R5, R5, 0x1 ;  /* 0x0000000105057836 */ /* 0x004fca0000000000 */
[----:B------:R-:W-:-:S04]  /*1e820*/  LEA.HI R7, R5, R5, RZ, 0x1 ;  /* 0x0000000505077211 */ /* 0x000fc800078f08ff */
[----:B------:R-:W-:Y:S02]  /*1e830*/  LOP3.LUT R10, R7, 0xfffffffe, RZ, 0xc0, !PT ;  /* 0xfffffffe070a7812 */ /* 0x000fe400078ec0ff */
[----:B------:R-:W-:-:S03]  /*1e840*/  MOV R7, 0x400 ;  /* 0x0000040000077802 */ /* 0x000fc60000000f00 */
[----:B------:R-:W-:Y:S01]  /*1e850*/  IMAD.IADD R5, R5, 0x1, -R10 ;  /* 0x0000000105057824 */ /* 0x000fe200078e0a0a */
[----:B0-----:R-:W-:-:S04]  /*1e860*/  LEA R6, R6, R7, 0x18 ;  /* 0x0000000706067211 */ /* 0x001fc800078ec0ff */
[----:B------:R-:W-:-:S04]  /*1e870*/  SHF.L.U32 R5, R5, 0x1f, RZ ;  /* 0x0000001f05057819 */ /* 0x000fc800000006ff */
[----:B------:R-:W0:Y:S02]  /*1e880*/  SYNCS.PHASECHK.TRANS64.TRYWAIT P0, [R6+URZ+0x31c20], R5 ;  /* 0x031c2005060075a7 */ /* 0x000e24000800017f */
[----:B0-----:R-:W-:Y:S05]  /*1e890*/  @!P0 BRA `(.L_x_10283) ;  /* 0x0000005000608947 */ /* 0x001fea0003800000 */
.L_x_10414:
[----:B------:R-:W-:Y:S05]  /*1e8a0*/  BSYNC B1 ;  /* 0x0000000000017941 */ /* 0x000fea0003800000 */
.L_x_10282:
[----:B------:R-:W-:Y:S04]  /*1e8b0*/  BSSY B1, `(.L_x_10284) ;  /* 0x0000049000017945 */ /* 0x000fe80003800000 */
[----:B------:R-:W-:Y:S05]  /*1e8c0*/  @!P6 BRA `(.L_x_10285) ;  /* 0x00000004001ce947 */ /* 0x000fea0003800000 */
[----:B0-----:R-:W-:Y:S01]  /*1e8d0*/  IMAD R5, R25, 0x8, R6 ;  /* 0x0000000819057824 */ /* 0x001fe200078e0206 */
[----:B------:R-:W-:-:S04]  /*1e8e0*/  SHF.L.U32 R10, R26, 0x1f, RZ ;  /* 0x0000001f1a0a7819 */ /* 0x000fc800000006ff */
[----:B------:R-:W0:Y:S02]  /*1e8f0*/  SYNCS.PHASECHK.TRANS64.TRYWAIT P0, [R5+URZ+0x31ca0], R10 ;  /* 0x031ca00a050075a7 */ /* 0x000e24000800017f */
[----:B0-----:R-:W-:Y:S05]  /*1e900*/  @!P0 BRA `(.L_x_10286) ;  /* 0x0000005000588947 */ /* 0x001fea0003800000 */
.L_x_10415:
        /* <DEDUP_REMOVED lines=9> */
.L_x_10287:
[----:B------:R-:W-:Y:S01]  /*1e9a0*/  IMAD R9, R25, 0x6c00, R6 ;  /* 0x00006c0019097824 */ /* 0x000fe200078e0206 */
[----:B------:R-:W-:Y:S01]  /*1e9b0*/  R2UR UR9, R5 ;  /* 0x00000000050972ca */ /* 0x000fe200000e0000 */
[----:B------:R-:W-:Y:S01]  /*1e9c0*/  IMAD R7, R3, 0x90, R8 ;  /* 0x0000009003077824 */ /* 0x000fe200078e0208 */
        /* <DEDUP_REMOVED lines=22> */
[----:B------:R2:W-:Y:S01]  /*1eb30*/  UTMALDG.4D [UR8], [UR4], desc[UR6] ;  /* 0x00000608040075b4 */ /* 0x0005e20008019000 */
[----:B------:R-:W3:Y:S02]  /*1eb40*/  SYNCS.PHASECHK.TRANS64.TRYWAIT P0, [R5+URZ+0x31cc0], R10 ;  /* 0x031cc00a050075a7 */ /* 0x000ee4000800017f */
[----:B--23--:R-:W-:Y:S05]  /*1eb50*/  @!P0 BRA `(.L_x_10288) ;  /* 0x0000004c00d88947 */ /* 0x00cfea0003800000 */
.L_x_10416:
[----:B------:R-:W-:Y:S05]  /*1eb60*/  @P1 BRA `(.L_x_10289) ;  /* 0x0000000000141947 */ /* 0x000fea0003800000 */
[----:B------:R-:W-:Y:S01]  /*1eb70*/  ISETP.NE.AND P0, PT, R27, RZ, PT ;  /* 0x000000ff1b00720c */ /* 0x000fe20003f05270 */
[----:B0-2---:R-:W-:-:S04]  /*1eb80*/  IMAD.MOV.U32 R10, RZ, RZ, 0x6c00 ;  /* 0x00006c00ff0a7424 */ /* 0x005fc800078e00ff */
[----:B------:R3:W-:Y:S08]  /*1eb90*/  SYNCS.ARRIVE.TRANS64 RZ, [R5+URZ+0x31cb0], R10 ;  /* 0x031cb00a05ff79a7 */ /* 0x0007f0000800003f */
[----:B------:R-:W-:Y:S05]  /*1eba0*/  @!P0 BRA `(.L_x_10289) ;  /* 0x0000000000048947 */ /* 0x000fea0003800000 */
[----:B------:R-:W-:Y:S01]  /*1ebb0*/  BPT.TRAP 0x1 ;  /* 0x000000040000795c */ /* 0x000fe20000300000 */
.L_x_10289:
        /* <DEDUP_REMOVED lines=16> */
[----:B----4-:R-:W-:Y:S01]  /*1ecc0*/  UMOV UR8, UR14 ;  /* 0x0000000e00087c82 */ /* 0x010fe20008000000 */
[----:B------:R-:W-:Y:S01]  /*1ecd0*/  UMOV UR10, UR16 ;  /* 0x00000010000a7c82 */ /* 0x000fe20008000000 */
[----:B------:R-:W-:Y:S01]  /*1ece0*/  UMOV UR14, 0x40 ;  /* 0x00000040000e7882 */ /* 0x000fe20000000000 */
[----:B------:R4:W-:Y:S02]  /*1ecf0*/  UTMALDG.4D [UR8], [UR4], desc[UR6] ;  /* 0x00000608040075b4 */ /* 0x0009e40008019000 */
[----:B----4-:R-:W-:Y:S01]  /*1ed00*/  UMOV UR8, UR15 ;  /* 0x0000000f00087c82 */ /* 0x010fe20008000000 */
[----:B------:R-:W-:Y:S02]  /*1ed10*/  UMOV UR10, UR14 ;  /* 0x0000000e000a7c82 */ /* 0x000fe40008000000 */
[----:B------:R4:W-:Y:S02]  /*1ed20*/  UTMALDG.4D [UR8], [UR4], desc[UR6] ;  /* 0x00000608040075b4 */ /* 0x0009e40008019000 */
[----:B----4-:R-:W-:Y:S01]  /*1ed30*/  NOP ;  /* 0x0000000000007918 */ /* 0x010fe20000000000 */
.L_x_10285:
[----:B------:R-:W-:Y:S05]  /*1ed40*/  BSYNC B1 ;  /* 0x0000000000017941 */ /* 0x000fea0003800000 */
.L_x_10284:
[----:B------:R-:W-:Y:S01]  /*1ed50*/  VIADD R25, R25, 0x1 ;  /* 0x0000000119197836 */ /* 0x000fe20000000000 */
[----:B------:R-:W-:Y:S01]  /*1ed60*/  PLOP3.LUT P2, PT, PT, PT, PT, 0x8, 0x0 ;  /* 0x000000000000781c */ /* 0x000fe20003f4e170 */
[----:B------:R-:W-:-:S03]  /*1ed70*/  VIADD R3, R3, 0xfffffffe ;  /* 0xfffffffe03037836 */ /* 0x000fc60000000000 */
[----:B------:R-:W-:-:S04]  /*1ed80*/  ISETP.NE.AND P0, PT, R25, 0x2, PT ;  /* 0x000000021900780c */ /* 0x000fc80003f05270 */
[----:B------:R-:W-:Y:S02]  /*1ed90*/  SEL R25, R25, RZ, P0 ;  /* 0x000000ff19197207 */ /* 0x000fe40000000000 */
[----:B0123--:R-:W-:Y:S02]  /*1eda0*/  SEL R5, RZ, 0x1, P0 ;  /* 0x00000001ff057807 */ /* 0x00ffe40000000000 */
[----:B------:R-:W-:Y:S02]  /*1edb0*/  ISETP.GE.AND P0, PT, R3, R2, PT ;  /* 0x000000020300720c */ /* 0x000fe40003f06270 */
[----:B------:R-:W-:-:S11]  /*1edc0*/  LOP3.LUT R26, R26, R5, RZ, 0x3c, !PT ;  /* 0x000000051a1a7212 */ /* 0x000fd600078e3cff */
[----:B------:R-:W-:Y:S05]  /*1edd0*/  @!P0 BRA `(.L_x_10279) ;  /* 0x00000004004c8947 */ /* 0x000fea0003800000 */
.L_x_10296:
[----:B------:R-:W-:Y:S05]  /*1ede0*/  YIELD ;  /* 0x0000000000007946 */ /* 0x000fea0003800000 */
[----:B------:R-:W-:Y:S04]  /*1edf0*/  BSSY B1, `(.L_x_10290) ;  /* 0x0000048000017945 */ /* 0x000fe80003800000 */
[----:B------:R-:W-:Y:S05]  /*1ee00*/  @!P6 BRA `(.L_x_10291) ;  /* 0x000000040018e947 */ /* 0x000fea0003800000 */
[----:B------:R-:W-:Y:S01]  /*1ee10*/  IMAD R10, R25, 0x8, R6 ;  /* 0x00000008190a7824 */ /* 0x000fe200078e0206 */
[----:B------:R-:W-:-:S04]  /*1ee20*/  SHF.L.U32 R5, R26, 0x1f, RZ ;  /* 0x0000001f1a057819 */ /* 0x000fc800000006ff */
[----:B------:R-:W0:Y:S02]  /*1ee30*/  SYNCS.PHASECHK.TRANS64.TRYWAIT P0, [R10+URZ+0x31ca0], R5 ;  /* 0x031ca0050a0075a7 */ /* 0x000e24000800017f */
[----:B0-----:R-:W-:Y:S05]  /*1ee40*/  @!P0 BRA `(.L_x_10292) ;  /* 0x0000004c00308947 */ /* 0x001fea0003800000 */
.L_x_10417:
        /* <DEDUP_REMOVED lines=9> */
.L_x_10293:
        /* <DEDUP_REMOVED lines=27> */
.L_x_10418:
[----:B------:R-:W-:Y:S05]  /*1f090*/  @P0 BRA `(.L_x_10295) ;  /* 0x0000000000140947 */ /* 0x000fea0003800000 */
[----:B------:R-:W-:Y:S01]  /*1f0a0*/  ISETP.NE.AND P1, PT, R27, RZ, PT ;  /* 0x000000ff1b00720c */ /* 0x000fe20003f25270 */
[----:B01----:R-:W-:-:S04]  /*1f0b0*/  IMAD.MOV.U32 R5, RZ, RZ, 0x6c00 ;  /* 0x00006c00ff057424 */ /* 0x003fc800078e00ff */
[----:B------:R2:W-:Y:S08]  /*1f0c0*/  SYNCS.ARRIVE.TRANS64 RZ, [R10+URZ+0x31cb0], R5 ;  /* 0x031cb0050aff79a7 */ /* 0x0005f0000800003f */
[----:B------:R-:W-:Y:S05]  /*1f0d0*/  @!P1 BRA `(.L_x_10295) ;  /* 0x0000000000049947 */ /* 0x000fea0003800000 */
[----:B------:R-:W-:Y:S01]  /*1f0e0*/  BPT.TRAP 0x1 ;  /* 0x000000040000795c */ /* 0x000fe20000300000 */
.L_x_10295:
        /* <DEDUP_REMOVED lines=24> */
.L_x_10291:
[----:B------:R-:W-:Y:S05]  /*1f270*/  BSYNC B1 ;  /* 0x0000000000017941 */ /* 0x000fea0003800000 */
.L_x_10290:
[----:B------:R-:W-:-:S05]  /*1f280*/  VIADD R25, R25, 0x1 ;  /* 0x0000000119197836 */ /* 0x000fca0000000000 */
[----:B------:R-:W-:-:S04]  /*1f290*/  ISETP.NE.AND P0, PT, R25, 0x2, PT ;  /* 0x000000021900780c */ /* 0x000fc80003f05270 */
[----:B012---:R-:W-:Y:S02]  /*1f2a0*/  SEL R5, RZ, 0x1, P0 ;  /* 0x00000001ff057807 */ /* 0x007fe40000000000 */
[----:B------:R-:W-:Y:S02]  /*1f2b0*/  SEL R25, R25, RZ, P0 ;  /* 0x000000ff19197207 */ /* 0x000fe40000000000 */
[C---:B------:R-:W-:Y:S02]  /*1f2c0*/  ISETP.GT.AND P0, PT, R3.reuse, R2, PT ;  /* 0x000000020300720c */ /* 0x040fe40003f04270 */
[----:B------:R-:W-:Y:S01]  /*1f2d0*/  LOP3.LUT R26, R26, R5, RZ, 0x3c, !PT ;  /* 0x000000051a1a7212 */ /* 0x000fe200078e3cff */
[----:B------:R-:W-:-:S04]  /*1f2e0*/  VIADD R5, R3, 0xffffffff ;  /* 0xffffffff03057836 */ /* 0x000fc80000000000 */
[----:B------:R-:W-:-:S06]  /*1f2f0*/  IMAD.MOV.U32 R3, RZ, RZ, R5 ;  /* 0x000000ffff037224 */ /* 0x000fcc00078e0005 */
[----:B------:R-:W-:Y:S05]  /*1f300*/  @P0 BRA `(.L_x_10296) ;  /* 0xfffffff800b40947 */ /* 0x000fea000383ffff */
.L_x_10279:
[----:B------:R-:W-:Y:S05]  /*1f310*/  BSYNC B0 ;  /* 0x0000000000007941 */ /* 0x000fea0003800000 */
.L_x_10278:
[----:B------:R-:W2:Y:S01]  /*1f320*/  LDL R5, [R1] ;  /* 0x0000000001057983 */ /* 0x000ea20000100800 */
        /* <DEDUP_REMOVED lines=21> */
.L_x_10298:
        /* <DEDUP_REMOVED lines=22> */
.L_x_10300:
        /* <DEDUP_REMOVED lines=19> */
.L_x_10302:
        /* <DEDUP_REMOVED lines=16> */
.L_x_10301:
[----:B------:R-:W2:Y:S01]  /*1f810*/  LDL.LU R2, [R1+0x4] ;  /* 0x0000040001027983 */ /* 0x000ea20000300800 */
[----:B------:R-:W-:Y:S01]  /*1f820*/  ULDC.64 UR4, c[0x0][0x9f8] ;  /* 0x00027e0000047ab9 */ /* 0x000fe20000000a00 */
[----:B------:R-:W0:Y:S02]  /*1f830*/  LDC R0, c[0x0][0x428] ;  /* 0x00010a00ff007b82 */ /* 0x000e240000000800 */
[----:B------:R-:W3:Y:S04]  /*1f840*/  LDL.LU R21, [R1+0x8] ;  /* 0x0000080001157983 */ /* 0x000ee80000300800 */
[----:B------:R-:W4:Y:S01]  /*1f850*/  LDL.LU R20, [R1+0x10] ;  /* 0x0000100001147983 */ /* 0x000f220000300800 */
[----:B------:R-:W-:Y:S01]  /*1f860*/  ISETP.NE.U32.AND P0, PT, RZ, UR4, PT ;  /* 0x00000004ff007c0c */ /* 0x000fe2000bf05070 */
[----:B------:R-:W-:Y:S01]  /*1f870*/  IMAD.MOV.U32 R6, RZ, RZ, R29 ;  /* 0x000000ffff067224 */ /* 0x000fe200078e001d */
[----:B------:R-:W-:-:S02]  /*1f880*/  ULDC.64 UR6, c[0x0][0x208] ;  /* 0x0000820000067ab9 */ /* 0x000fc40000000a00 */
        /* <DEDUP_REMOVED lines=15> */
[----:B------:R-:W2:Y:S01]  /*1f980*/  @P0 LDC R4, c[0x0][0x430] ;  /* 0x00010c00ff040b82 */ /* 0x000ea20000000800 */
[----:B0-----:R-:W-:-:S05]  /*1f990*/  @P0 IMAD.HI.U32 R5, R18, R5, RZ ;  /* 0x0000000512050227 */ /* 0x001fca00078e00ff */
[----:B--2---:R-:W-:Y:S02]  /*1f9a0*/  @P0 SHF.R.U32.HI R0, RZ, R4, R5 ;  /* 0x00000004ff000219 */ /* 0x004fe40000011605 */
[----:B------:R-:W-:-:S04]  /*1f9b0*/  ISETP.NE.U32.AND P0, PT, RZ, UR4, PT ;  /* 0x00000004ff007c0c */ /* 0x000fc8000bf05070 */
[----:B------:R-:W-:-:S04]  /*1f9c0*/  ISETP.NE.AND.EX P0, PT, RZ, UR5, PT, P0 ;  /* 0x00000005ff007c0c */ /* 0x000fc8000bf05300 */
[----:B-1----:R-:W-:-:S09]  /*1f9d0*/  SEL R9, R29, RZ, !P0 ;  /* 0x000000ff1d097207 */ /* 0x002fd20004000000 */
.L_x_10303:
        /* <DEDUP_REMOVED lines=14> */
.L_x_10304:
        /* <DEDUP_REMOVED lines=13> */
.L_x_10305:
        /* <DEDUP_REMOVED lines=9> */
[----:B------:R-:W2:Y:S01]  /*1fc20*/  LDL R4, [R1] ;  /* 0x0000000001047983 */ /* 0x000ea20000100800 */
        /* <DEDUP_REMOVED lines=8> */
.L_x_10421:
[----:B------:R-:W-:Y:S01]  /*1fcb0*/  UMOV UR4, 0xffffffff ;  /* 0xffffffff00047882 */ /* 0x000fe20000000000 */
[----:B------:R-:W-:Y:S02]  /*1fcc0*/  SHF.R.S32.HI R12, RZ, 0x1f, R6 ;  /* 0x0000001fff0c7819 */ /* 0x000fe40000011406 */
[----:B------:R-:W-:Y:S05]  /*1fcd0*/  BRA.DIV UR4, `(.L_x_10307) ;  /* 0x0000003e04e87947 */ /* 0x000fea000b800000 */
[----:B------:R-:W-:-:S13]  /*1fce0*/  ELECT P6, URZ, PT ;  /* 0x00000000003f782f */ /* 0x000fda00038c0000 */
.L_x_10424:
        /* <DEDUP_REMOVED lines=21> */
[----:B------:R0:W5:Y:S01]  /*1fe40*/  LDG.E R8, desc[UR6][R10.64] ;  /* 0x000000060a087981 */ /* 0x000162000c1e1900 */
[----:B------:R-:W-:-:S07]  /*1fe50*/  IMAD R7, R13, R4, R7 ;  /* 0x000000040d077224 */ /* 0x000fce00078e0207 */
.L_x_10309:
[----:B------:R-:W-:Y:S01]  /*1fe60*/  IMAD R5, R22, 0x8, R28 ;  /* 0x0000000816057824 */ /* 0x000fe200078e021c */
[----:B------:R-:W-:-:S04]  /*1fe70*/  SHF.L.U32 R4, R24, 0x1f, RZ ;  /* 0x0000001f18047819 */ /* 0x000fc800000006ff */
[----:B------:R-:W1:Y:S02]  /*1fe80*/  SYNCS.PHASECHK.TRANS64.TRYWAIT P0, [R5+URZ+0x31c40], R4 ;  /* 0x031c4004050075a7 */ /* 0x000e64000800017f */
[----:B-1----:R-:W-:Y:S05]  /*1fe90*/  @!P0 BRA `(.L_x_10310) ;  /* 0x0000003c00988947 */ /* 0x002fea0003800000 */
.L_x_10425:
        /* <DEDUP_REMOVED lines=9> */
.L_x_10311:
        /* <DEDUP_REMOVED lines=28> */
.L_x_10308:
        /* <DEDUP_REMOVED lines=41> */
[----:B0-----:R-:W-:-:S04]  /*20380*/  SHF.L.U32 R5, R4, 0x1f, RZ ;  /* 0x0000001f04057819 */ /* 0x001fc800000006ff */
[----:B------:R-:W0:Y:S02]  /*20390*/  SYNCS.PHASECHK.TRANS64.TRYWAIT P0, [R28+URZ+0x31c20], R5 ;  /* 0x031c20051c0075a7 */ /* 0x000e24000800017f */
[----:B0--3--:R-:W-:Y:S05]  /*203a0*/  @!P0 BRA `(.L_x_10313) ;  /* 0x0000003800688947 */ /* 0x009fea0003800000 */
.L_x_10426:
[----:B------:R-:W-:Y:S05]  /*203b0*/  BSYNC B0 ;  /* 0x0000000000007941 */ /* 0x000fea0003800000 */
.L_x_10312:
[----:B------:R-:W2:Y:S01]  /*203c0*/  LDL R4, [R1] ;  /* 0x0000000001047983 */ /* 0x000ea20000100800 */
[----:B------:R-:W-:Y:S01]  /*203d0*/  BSSY B0, `(.L_x_10314) ;  /* 0x000017c000007945 */ /* 0x000fe20003800000 */
[----:B--2---:R-:W-:-:S13]  /*203e0*/  ISETP.GE.AND P0, PT, R4, 0x2, PT ;  /* 0x000000020400780c */ /* 0x004fda0003f06270 */
[----:B------:R-:W-:Y:S05]  /*203f0*/  @!P0 BRA `(.L_x_10315) ;  /* 0x0000001400e48947 */ /* 0x000fea0003800000 */
[C---:B------:R-:W-:Y:S01]  /*20400*/  VIADD R10, R4.reuse, 0xfffffffe ;  /* 0xfffffffe040a7836 */ /* 0x040fe20000000000 */
[----:B------:R-:W-:Y:S01]  /*20410*/  LOP3.LUT R4, R4, 0x1, RZ, 0xc0, !PT ;  /* 0x0000000104047812 */ /* 0x000fe200078ec0ff */
[----:B------:R-:W-:Y:S02]  /*20420*/  BSSY B1, `(.L_x_10316) ;  /* 0x000007f000017945 */ /* 0x000fe40003800000 */
[----:B------:R-:W-:Y:S01]  /*20430*/  IMAD.MOV.U32 R9, RZ, RZ, R10 ;  /* 0x000000ffff097224 */ /* 0x000fe200078e000a */
[----:B------:R-:W-:-:S13]  /*20440*/  ISETP.NE.U32.AND P0, PT, R4, 0x1, PT ;  /* 0x000000010400780c */ /* 0x000fda0003f05070 */
        /* <DEDUP_REMOVED lines=9> */
[----:B------:R-:W-:Y:S02]  /*204e0*/  IMAD.MOV.U32 R15, RZ, RZ, R10 ;  /* 0x000000ffff0f7224 */ /* 0x000fe400078e000a */
[----:B------:R-:W-:Y:S01]  /*204f0*/  IMAD.MOV.U32 R4, RZ, RZ, R8 ;  /* 0x000000ffff047224 */ /* 0x000fe200078e0008 */
[----:B------:R-:W-:-:S13]  /*20500*/  ISETP.NE.AND.EX P0, PT, R3, RZ, PT, P0 ;  /* 0x000000ff0300720c */ /* 0x000fda0003f05300 */
[----:B------:R-:W-:Y:S05]  /*20510*/  @!P0 BRA `(.L_x_10320) ;  /* 0x00000000004c8947 */ /* 0x000fea0003800000 */
[----:B------:R-:W1:Y:S01]  /*20520*/  LDC R15, c[0x0][0x41c] ;  /* 0x00010700ff0f7b82 */ /* 0x000e620000000800 */
[----:B------:R-:W-:Y:S01]  /*20530*/  IMAD.MOV.U32 R9, RZ, RZ, R10 ;  /* 0x000000ffff097224 */ /* 0x000fe200078e000a */
[----:B------:R-:W-:Y:S01]  /*20540*/  ULDC.64 UR4, c[0x0][0x408] ;  /* 0x0001020000047ab9 */ /* 0x000fe20000000a00 */
[----:B------:R-:W-:Y:S01]  /*20550*/  ULDC.64 UR6, c[0x0][0x208] ;  /* 0x0000820000067ab9 */ /* 0x000fe20000000a00 */
[----:B------:R-:W-:-:S04]  /*20560*/  IMAD R17, R12, UR4, RZ ;  /* 0x000000040c117c24 */ /* 0x000fc8000f8e02ff */
[----:B------:R-:W-:Y:S01]  /*20570*/  IMAD R14, R6, UR5, R17 ;  /* 0x00000005060e7c24 */ /* 0x000fe2000f8e0211 */
[----:B-1----:R-:W-:-:S13]  /*20580*/  ISETP.NE.AND P0, PT, R15, 0x1, PT ;  /* 0x000000010f00780c */ /* 0x002fda0003f05270 */
        /* <DEDUP_REMOVED lines=12> */
.L_x_10320:
[----:B-1----:R-:W-:Y:S01]  /*20650*/  IMAD R3, R11, 0x8, R28 ;  /* 0x000000080b037824 */ /* 0x002fe200078e021c */
[----:B------:R-:W-:-:S04]  /*20660*/  SHF.L.U32 R2, R13, 0x1f, RZ ;  /* 0x0000001f0d027819 */ /* 0x000fc800000006ff */
[----:B------:R-:W1:Y:S02]  /*20670*/  SYNCS.PHASECHK.TRANS64.TRYWAIT P0, [R3+URZ+0x31c40], R2 ;  /* 0x031c4002030075a7 */ /* 0x000e64000800017f */
[----:B-1----:R-:W-:Y:S05]  /*20680*/  @!P0 BRA `(.L_x_10321) ;  /* 0x0000003400c48947 */ /* 0x002fea0003800000 */
.L_x_10427:
        /* <DEDUP_REMOVED lines=9> */
.L_x_10322:
        /* <DEDUP_REMOVED lines=31> */
.L_x_10428:
        /* <DEDUP_REMOVED lines=10> */
.L_x_10324:
[----:B------:R-:W2:Y:S02]  /*209b0*/  LDL R3, [R1+0x44] ;  /* 0x0000440001037983 */ /* 0x000ea40000100800 */
[----:B--2---:R-:W-:-:S13]  /*209c0*/  LOP3.LUT P0, RZ, R3, 0x40, RZ, 0xc0, !PT ;  /* 0x0000004003ff7812 */ /* 0x004fda000780c0ff */
[----:B------:R-:W-:Y:S05]  /*209d0*/  @P0 BRA `(.L_x_10325) ;  /* 0x0000000000040947 */ /* 0x000fea0003800000 */
[----:B------:R-:W-:Y:S01]  /*209e0*/  BPT.TRAP 0x1 ;  /* 0x000000040000795c */ /* 0x000fe20000300000 */
.L_x_10325:
        /* <DEDUP_REMOVED lines=29> */
.L_x_10319:
[----:B------:R-:W-:Y:S05]  /*20bc0*/  BSYNC B2 ;  /* 0x0000000000027941 */ /* 0x000fea0003800000 */
.L_x_10318:
[----:B------:R-:W2:Y:S01]  /*20bd0*/  LDL.LU R2, [R1] ;  /* 0x0000000001027983 */ /* 0x000ea20000300800 */
[----:B------:R-:W-:Y:S01]  /*20be0*/  MOV R22, R11 ;  /* 0x0000000b00167202 */ /* 0x000fe20000000f00 */
[----:B------:R-:W-:Y:S02]  /*20bf0*/  IMAD.MOV.U32 R24, RZ, RZ, R13 ;  /* 0x000000ffff187224 */ /* 0x000fe400078e000d */
[----:B--2---:R-:W-:-:S07]  /*20c00*/  VIADD R9, R2, 0xfffffffd ;  /* 0xfffffffd02097836 */ /* 0x004fce0000000000 */
.L_x_10317:
[----:B------:R-:W-:Y:S05]  /*20c10*/  BSYNC B1 ;  /* 0x0000000000017941 */ /* 0x000fea0003800000 */
.L_x_10316:
[----:B------:R-:W-:-:S13]  /*20c20*/  ISETP.NE.AND P0, PT, R10, RZ, PT ;  /* 0x000000ff0a00720c */ /* 0x000fda0003f05270 */
[----:B------:R-:W-:Y:S05]  /*20c30*/  @!P0 BRA `(.L_x_10315) ;  /* 0x0000000c00d48947 */ /* 0x000fea0003800000 */
[----:B------:R-:W-:-:S07]  /*20c40*/  IMAD.MOV.U32 R4, RZ, RZ, R8 ;  /* 0x000000ffff047224 */ /* 0x000fce00078e0008 */
.L_x_10342:
        /* <DEDUP_REMOVED lines=13> */
[----:B------:R-:W1:Y:S01]  /*20d20*/  LDC R13, c[0x0][0x41c] ;  /* 0x00010700ff0d7b82 */ /* 0x000e620000000800 */
[----:B------:R-:W-:Y:S01]  /*20d30*/  IMAD.MOV.U32 R14, RZ, RZ, R9 ;  /* 0x000000ffff0e7224 */ /* 0x000fe200078e0009 */
[----:B------:R-:W-:Y:S01]  /*20d40*/  ULDC.64 UR6, c[0x0][0x408] ;  /* 0x0001020000067ab9 */ /* 0x000fe20000000a00 */
[----:B------:R-:W-:Y:S01]  /*20d50*/  ULDC.64 UR8, c[0x0][0x208] ;  /* 0x0000820000087ab9 */ /* 0x000fe20000000a00 */
[----:B0-----:R-:W-:-:S04]  /*20d60*/  IMAD R5, R12, UR6, RZ ;  /* 0x000000060c057c24 */ /* 0x001fc8000f8e02ff */
[----:B------:R-:W-:Y:S01]  /*20d70*/  IMAD R5, R6, UR7, R5 ;  /* 0x0000000706057c24 */ /* 0x000fe2000f8e0205 */
[----:B-1----:R-:W-:-:S13]  /*20d80*/  ISETP.NE.AND P0, PT, R13, 0x1, PT ;  /* 0x000000010d00780c */ /* 0x002fda0003f05270 */
        /* <DEDUP_REMOVED lines=12> */
.L_x_10328:
[----:B------:R-:W-:Y:S01]  /*20e50*/  IMAD R3, R10, 0x8, R28 ;  /* 0x000000080a037824 */ /* 0x000fe200078e021c */
[----:B------:R-:W-:-:S04]  /*20e60*/  SHF.L.U32 R2, R11, 0x1f, RZ ;  /* 0x0000001f0b027819 */ /* 0x000fc800000006ff */
[----:B------:R-:W2:Y:S02]  /*20e70*/  SYNCS.PHASECHK.TRANS64.TRYWAIT P0, [R3+URZ+0x31c40], R2 ;  /* 0x031c4002030075a7 */ /* 0x000ea4000800017f */
[----:B--2---:R-:W-:Y:S05]  /*20e80*/  @!P0 BRA `(.L_x_10329) ;  /* 0x0000002c00ec8947 */ /* 0x004fea0003800000 */
.L_x_10429:
[----:B01----:R-:W0:Y:S02]  /*20e90*/  S2R R5, SR_TID.X ;  /* 0x0000000000057919 */ /* 0x003e240000002100 */
        /* <DEDUP_REMOVED lines=8> */
.L_x_10330:
[--C-:B0-2---:R-:W-:Y:S01]  /*20f20*/  IMAD R2, R10, 0x6c00, R28.reuse ;  /* 0x00006c000a027824 */ /* 0x105fe200078e021c */
        /* <DEDUP_REMOVED lines=30> */
.L_x_10430:
        /* <DEDUP_REMOVED lines=10> */
.L_x_10332:
[----:B------:R-:W2:Y:S02]  /*211b0*/  LDL R2, [R1+0x44] ;  /* 0x0000440001027983 */ /* 0x000ea40000100800 */
[----:B--2---:R-:W-:-:S13]  /*211c0*/  LOP3.LUT P0, RZ, R2, 0x40, RZ, 0xc0, !PT ;  /* 0x0000004002ff7812 */ /* 0x004fda000780c0ff */
[----:B------:R-:W-:Y:S05]  /*211d0*/  @P0 BRA `(.L_x_10333) ;  /* 0x0000000000040947 */ /* 0x000fea0003800000 */
[----:B------:R-:W-:Y:S01]  /*211e0*/  BPT.TRAP 0x1 ;  /* 0x000000040000795c */ /* 0x000fe20000300000 */
.L_x_10333:
        /* <DEDUP_REMOVED lines=30> */
.L_x_10327:
[----:B------:R-:W-:Y:S05]  /*213d0*/  BSYNC B1 ;  /* 0x0000000000017941 */ /* 0x000fea0003800000 */
.L_x_10326:
        /* <DEDUP_REMOVED lines=31> */
.L_x_10336:
[----:B------:R-:W-:Y:S01]  /*215d0*/  IMAD R2, R22, 0x8, R28 ;  /* 0x0000000816027824 */ /* 0x000fe200078e021c */
[----:B------:R-:W-:-:S04]  /*215e0*/  SHF.L.U32 R3, R24, 0x1f, RZ ;  /* 0x0000001f18037819 */ /* 0x000fc800000006ff */
[----:B------:R-:W1:Y:S02]  /*215f0*/  SYNCS.PHASECHK.TRANS64.TRYWAIT P0, [R2+URZ+0x31c40], R3 ;  /* 0x031c4003020075a7 */ /* 0x000e64000800017f */
[----:B-1----:R-:W-:Y:S05]  /*21600*/  @!P0 BRA `(.L_x_10337) ;  /* 0x0000002800348947 */ /* 0x002fea0003800000 */
.L_x_10431:
        /* <DEDUP_REMOVED lines=9> */
.L_x_10338:
        /* <DEDUP_REMOVED lines=31> */
.L_x_10432:
        /* <DEDUP_REMOVED lines=10> */
.L_x_10340:
[----:B------:R-:W2:Y:S02]  /*21930*/  LDL R3, [R1+0x44] ;  /* 0x0000440001037983 */ /* 0x000ea40000100800 */
[----:B--2---:R-:W-:-:S13]  /*21940*/  LOP3.LUT P0, RZ, R3, 0x40, RZ, 0xc0, !PT ;  /* 0x0000004003ff7812 */ /* 0x004fda000780c0ff */
[----:B------:R-:W-:Y:S05]  /*21950*/  @P0 BRA `(.L_x_10341) ;  /* 0x0000000000040947 */ /* 0x000fea0003800000 */
[----:B------:R-:W-:Y:S01]  /*21960*/  BPT.TRAP 0x1 ;  /* 0x000000040000795c */ /* 0x000fe20000300000 */
.L_x_10341:
        /* <DEDUP_REMOVED lines=29> */
.L_x_10335:
[----:B------:R-:W-:Y:S05]  /*21b40*/  BSYNC B1 ;  /* 0x0000000000017941 */ /* 0x000fea0003800000 */
.L_x_10334:
[C---:B------:R-:W-:Y:S01]  /*21b50*/  ISETP.GT.AND P0, PT, R9.reuse, 0x1, PT ;  /* 0x000000010900780c */ /* 0x040fe20003f04270 */
[----:B0-----:R-:W-:-:S04]  /*21b60*/  VIADD R2, R9, 0xfffffffe ;  /* 0xfffffffe09027836 */ /* 0x001fc80000000000 */
[----:B------:R-:W-:-:S08]  /*21b70*/  IMAD.MOV.U32 R9, RZ, RZ, R2 ;  /* 0x000000ffff097224 */ /* 0x000fd000078e0002 */
[----:B------:R-:W-:Y:S05]  /*21b80*/  @P0 BRA `(.L_x_10342) ;  /* 0xfffffff000300947 */ /* 0x000fea000383ffff */
.L_x_10315:
[----:B------:R-:W-:Y:S05]  /*21b90*/  BSYNC B0 ;  /* 0x0000000000007941 */ /* 0x000fea0003800000 */
.L_x_10314:
[----:B------:R-:W-:Y:S01]  /*21ba0*/  ISETP.NE.AND P0, PT, R27, RZ, PT ;  /* 0x000000ff1b00720c */ /* 0x000fe20003f05270 */
[----:B------:R-:W-:-:S12]  /*21bb0*/  BSSY B0, `(.L_x_10343) ;  /* 0x000000f000007945 */ /* 0x000fd80003800000 */
[----:B------:R-:W-:Y:S05]  /*21bc0*/  @P0 BRA `(.L_x_10344) ;  /* 0x0000000000340947 */ /* 0x000fea0003800000 */
[----:B------:R-:W1:Y:S01]  /*21bd0*/  S2R R9, SR_LANEID ;  /* 0x0000000000097919 */ /* 0x000e620000000000 */
[----:B------:R-:W-:Y:S01]  /*21be0*/  VOTEU.ANY UR4, UPT, PT ;  /* 0x0000000000047886 */ /* 0x000fe200038e0100 */
[----:B------:R-:W2:Y:S01]  /*21bf0*/  LDC.64 R2, c[0x0][0xc38] ;  /* 0x00030e00ff027b82 */ /* 0x000ea20000000a00 */
[----:B------:R-:W1:Y:S01]  /*21c00*/  FLO.U32 R4, UR4 ;  /* 0x0000000400047d00 */ /* 0x000e6200080e0000 */
[----:B------:R-:W-:-:S07]  /*21c10*/  ULDC.64 UR6, c[0x0][0x208] ;  /* 0x0000820000067ab9 */ /* 0x000fce0000000a00 */
[----:B0-----:R-:W2:Y:S01]  /*21c20*/  POPC R5, UR4 ;  /* 0x0000000400057d09 */ /* 0x001ea20008000000 */
[----:B-1----:R-:W-:-:S13]  /*21c30*/  ISETP.EQ.U32.AND P0, PT, R4, R9, PT ;  /* 0x000000090400720c */ /* 0x002fda0003f02070 */
[----:B--2---:R-:W2:Y:S01]  /*21c40*/  @P0 ATOMG.E.ADD.STRONG.GPU PT, R3, desc[UR6][R2.64], R5 ;  /* 0x00000005020309a8 */ /* 0x004ea200081ee1c6 */
[----:B------:R-:W0:Y:S02]  /*21c50*/  S2R R6, SR_LTMASK ;  /* 0x0000000000067919 */ /* 0x000e240000003900 */
[----:B0-----:R-:W-:-:S04]  /*21c60*/  LOP3.LUT R6, R6, UR4, RZ, 0xc0, !PT ;  /* 0x0000000406067c12 */ /* 0x001fc8000f8ec0ff */
[----:B------:R-:W0:Y:S01]  /*21c70*/  POPC R9, R6 ;  /* 0x0000000600097309 */ /* 0x000e220000000000 */
[----:B--2---:R-:W0:Y:S02]  /*21c80*/  SHFL.IDX PT, R4, R3, R4, 0x1f ;  /* 0x00001f0403047589 */ /* 0x004e2400000e0000 */
[----:B0-----:R-:W-:-:S07]  /*21c90*/  IADD3 R16, R4, UR36, R9 ;  /* 0x0000002404107c10 */ /* 0x001fce000fffe009 */
.L_x_10344:
[----:B------:R-:W-:Y:S05]  /*21ca0*/  BSYNC B0 ;  /* 0x0000000000007941 */ /* 0x000fea0003800000 */
.L_x_10343:
[----:B------:R-:W-:Y:S04]  /*21cb0*/  BSSY B0, `(.L_x_10345) ;  /* 0x0000030000007945 */ /* 0x000fe80003800000 */
[----:B------:R-:W-:Y:S05]  /*21cc0*/  @!P6 BRA `(.L_x_10346) ;  /* 0x0000000000b8e947 */ /* 0x000fea0003800000 */
[----:B------:R-:W-:Y:S01]  /*21cd0*/  IMAD R3, R22, 0x8, R28 ;  /* 0x0000000816037824 */ /* 0x000fe200078e021c */
[----:B------:R-:W-:-:S04]  /*21ce0*/  SHF.L.U32 R2, R24, 0x1f, RZ ;  /* 0x0000001f18027819 */ /* 0x000fc800000006ff */
[----:B------:R-:W1:Y:S02]  /*21cf0*/  SYNCS.PHASECHK.TRANS64.TRYWAIT P0, [R3+URZ+0x31c60], R2 ;  /* 0x031c6002030075a7 */ /* 0x000e64000800017f */
[----:B-1----:R-:W-:Y:S05]  /*21d00*/  @!P0 BRA `(.L_x_10347) ;  /* 0x00000020009c8947 */ /* 0x002fea0003800000 */
.L_x_10433:
        /* <DEDUP_REMOVED lines=10> */
.L_x_10348:
[----:B------:R-:W2:Y:S02]  /*21db0*/  LDL R2, [R1+0x44] ;  /* 0x0000440001027983 */ /* 0x000ea40000100800 */
[----:B--2---:R-:W-:-:S13]  /*21dc0*/  LOP3.LUT P0, RZ, R2, 0x40, RZ, 0xc0, !PT ;  /* 0x0000004002ff7812 */ /* 0x004fda000780c0ff */
[----:B------:R-:W-:Y:S05]  /*21dd0*/  @P0 BRA `(.L_x_10349) ;  /* 0x0000000000040947 */ /* 0x000fea0003800000 */
[----:B------:R-:W-:Y:S01]  /*21de0*/  BPT.TRAP 0x1 ;  /* 0x000000040000795c */ /* 0x000fe20000300000 */
.L_x_10349:
        /* <DEDUP_REMOVED lines=28> */
.L_x_10346:
[----:B------:R-:W-:Y:S05]  /*21fb0*/  BSYNC B0 ;  /* 0x0000000000007941 */ /* 0x000fea0003800000 */
.L_x_10345:
[----:B------:R-:W-:-:S05]  /*21fc0*/  VIADD R22, R22, 0x1 ;  /* 0x0000000116167836 */ /* 0x000fca0000000000 */
[----:B------:R-:W-:-:S04]  /*21fd0*/  ISETP.NE.AND P0, PT, R22, 0x2, PT ;  /* 0x000000021600780c */ /* 0x000fc80003f05270 */
[----:B------:R-:W-:Y:S02]  /*21fe0*/  SEL R3, RZ, 0x1, P0 ;  /* 0x00000001ff037807 */ /* 0x000fe40000000000 */
[----:B------:R-:W-:Y:S02]  /*21ff0*/  SEL R22, R22, RZ, P0 ;  /* 0x000000ff16167207 */ /* 0x000fe40000000000 */
[----:B------:R-:W-:-:S07]  /*22000*/  LOP3.LUT R24, R24, R3, RZ, 0x3c, !PT ;  /* 0x0000000318187212 */ /* 0x000fce00078e3cff */
.L_x_10299:
[----:B------:R-:W-:Y:S05]  /*22010*/  BSYNC B6 ;  /* 0x0000000000067941 */ /* 0x000fea0003800000 */
.L_x_10297:
[----:B------:R-:W-:-:S03]  /*22020*/  UMOV UR4, 0xffffffff ;  /* 0xffffffff00047882 */ /* 0x000fc60000000000 */
[----:B------:R-:W-:Y:S05]  /*22030*/  BRA.DIV UR4, `(.L_x_10350) ;  /* 0x0000001e04e47947 */ /* 0x000fea000b800000 */
[----:B------:R1:W2:Y:S04]  /*22040*/  SHFL.IDX PT, R4, R16, RZ, 0x1f ;  /* 0x00001fff10047589 */ /* 0x0002a800000e0000 */
[----:B0-----:R1:W0:Y:S02]  /*22050*/  SHFL.IDX PT, R5, R16, 0x1, 0x1f ;  /* 0x00201f0010057f89 */ /* 0x00122400000e0000 */
.L_x_10437:
[----:B------:R-:W-:Y:S01]  /*22060*/  ULDC UR4, c[0x0][0xc14] ;  /* 0x0003050000047ab9 */ /* 0x000fe20000000800 */
[C---:B------:R-:W-:Y:S01]  /*22070*/  IMAD.IADD R7, R27.reuse, 0x1, R19 ;  /* 0x000000011b077824 */ /* 0x040fe200078e0213 */
[----:B------:R-:W-:Y:S01]  /*22080*/  ISETP.NE.AND P0, PT, R27, 0x1f, PT ;  /* 0x0000001f1b00780c */ /* 0x000fe20003f05270 */
[----:B------:R-:W-:Y:S01]  /*22090*/  IMAD.U32 R0, RZ, RZ, UR4 ;  /* 0x00000004ff007e24 */ /* 0x000fe2000f8e00ff */
[----:B------:R-:W-:Y:S01]  /*220a0*/  BSSY B0, `(.L_x_10351) ;  /* 0x0000008000007945 */ /* 0x000fe20003800000 */
[----:B------:R-:W-:-:S03]  /*220b0*/  MOV R2, RZ ;  /* 0x000000ff00027202 */ /* 0x000fc60000000f00 */
[----:B------:R-:W-:-:S13]  /*220c0*/  ISETP.GE.OR P0, PT, R7, R0, !P0 ;  /* 0x000000000700720c */ /* 0x000fda0004706670 */
[----:B------:R-:W-:Y:S05]  /*220d0*/  @P0 BRA `(.L_x_10352) ;  /* 0x0000000000100947 */ /* 0x000fea0003800000 */
[----:B------:R-:W3:Y:S01]  /*220e0*/  LDC.64 R2, c[0x0][0xc58] ;  /* 0x00031600ff027b82 */ /* 0x000ee20000000a00 */
[----:B------:R-:W-:Y:S01]  /*220f0*/  ULDC.64 UR4, c[0x0][0x208] ;  /* 0x0000820000047ab9 */ /* 0x000fe20000000a00 */
[----:B---3--:R-:W-:-:S06]  /*22100*/  IMAD.WIDE R2, R7, 0x4, R2 ;  /* 0x0000000407027825 */ /* 0x008fcc00078e0202 */
[----:B------:R3:W5:Y:S02]  /*22110*/  LDG.E R2, desc[UR4][R2.64] ;  /* 0x0000000402027981 */ /* 0x000764000c1e1900 */
.L_x_10352:
[----:B------:R-:W-:Y:S05]  /*22120*/  BSYNC B0 ;  /* 0x0000000000007941 */ /* 0x000fea0003800000 */
.L_x_10351:
        /* <DEDUP_REMOVED lines=23> */
.L_x_10445:
[----:B------:R-:W-:Y:S02]  /*222a0*/  ULDC UR4, c[0x0][0xc10] ;  /* 0x0003040000047ab9 */ /* 0x000fe40000000800 */
[----:B------:R-:W-:-:S04]  /*222b0*/  IMAD.U32 R6, RZ, RZ, UR4 ;  /* 0x00000004ff067e24 */ /* 0x000fc8000f8e00ff */
[----:B----4-:R-:W-:-:S04]  /*222c0*/  IMAD R14, R14, R6, RZ ;  /* 0x000000060e0e7224 */ /* 0x010fc800078e02ff */
[----:B0-----:R-:W-:-:S05]  /*222d0*/  IMAD.IADD R5, R5, 0x1, R14 ;  /* 0x0000000105057824 */ /* 0x001fca00078e020e */
[----:B--2---:R-:W-:-:S13]  /*222e0*/  ISETP.GT.AND P0, PT, R5, R4, PT ;  /* 0x000000040500720c */ /* 0x004fda0003f04270 */
[----:B------:R-:W-:Y:S05]  /*222f0*/  @P0 BRA `(.L_x_10354) ;  /* 0x0000000000b00947 */ /* 0x000fea0003800000 */
[----:B------:R-:W0:Y:S02]  /*22300*/  LDC R0, c[0x0][0xc14] ;  /* 0x00030500ff007b82 */ /* 0x000e240000000800 */
.L_x_10359:
[----:B------:R-:W-:-:S05]  /*22310*/  VIADD R19, R19, 0x1f ;  /* 0x0000001f13137836 */ /* 0x000fca0000000000 */
        /* <DEDUP_REMOVED lines=8> */
[----:B---3--:R-:W0:Y:S01]  /*223a0*/  LDC.64 R2, c[0x0][0xc58] ;  /* 0x00031600ff027b82 */ /* 0x008e220000000a00 */
[----:B------:R-:W-:Y:S01]  /*223b0*/  ULDC.64 UR4, c[0x0][0x208] ;  /* 0x0000820000047ab9 */ /* 0x000fe20000000a00 */
[----:B0-----:R-:W-:-:S06]  /*223c0*/  IMAD.WIDE R2, R7, 0x4, R2 ;  /* 0x0000000407027825 */ /* 0x001fcc00078e0202 */
[----:B------:R0:W5:Y:S02]  /*223d0*/  LDG.E R2, desc[UR4][R2.64] ;  /* 0x0000000402027981 */ /* 0x000164000c1e1900 */
.L_x_10357:
[----:B------:R-:W-:Y:S05]  /*223e0*/  BSYNC B0 ;  /* 0x0000000000007941 */ /* 0x000fea0003800000 */
.L_x_10356:
        /* <DEDUP_REMOVED lines=11> */
[----:B0--3--:R-:W-:-:S05]  /*224a0*/  IMAD.IADD R3, R13, 0x1, R14 ;  /* 0x000000010d037824 */ /* 0x009fca00078e020e */
        /* <DEDUP_REMOVED lines=10> */
[----:B------:R0:W2:Y:S02]  /*22550*/  SHFL.IDX PT, R14, R3, 0x1f, 0x1f ;  /* 0x03e01f00030e7f89 */ /* 0x0000a400000e0000 */
.L_x_10453:
[----:B------:R-:W-:Y:S02]  /*22560*/  ULDC UR4, c[0x0][0xc10] ;  /* 0x0003040000047ab9 */ /* 0x000fe40000000800 */
[----:B------:R-:W-:-:S04]  /*22570*/  IMAD.U32 R6, RZ, RZ, UR4 ;  /* 0x00000004ff067e24 */ /* 0x000fc8000f8e00ff */
[----:B--2---:R-:W-:-:S05]  /*22580*/  IMAD R14, R14, R6, RZ ;  /* 0x000000060e0e7224 */ /* 0x004fca00078e02ff */
[----:B------:R-:W-:-:S04]  /*22590*/  IADD3 R5, R14, R5, RZ ;  /* 0x000000050e057210 */ /* 0x000fc80007ffe0ff */
[----:B------:R-:W-:-:S13]  /*225a0*/  ISETP.GT.AND P0, PT, R5, R4, PT ;  /* 0x000000040500720c */ /* 0x000fda0003f04270 */
[----:B------:R-:W-:Y:S05]  /*225b0*/  @!P0 BRA `(.L_x_10359) ;  /* 0xfffffffc00548947 */ /* 0x000fea000383ffff */
.L_x_10354:
        /* <DEDUP_REMOVED lines=8> */
.L_x_10457:
[----:B------:R-:W-:Y:S01]  /*22640*/  ISETP.NE.AND P0, PT, R5, RZ, PT ;  /* 0x000000ff0500720c */ /* 0x000fe20003f05270 */
[----:B------:R-:W-:-:S12]  /*22650*/  IMAD.MOV.U32 R14, RZ, RZ, RZ ;  /* 0x000000ffff0e7224 */ /* 0x000fd800078e00ff */
[----:B------:R-:W-:Y:S05]  /*22660*/  @!P0 BRA `(.L_x_10361) ;  /* 0x0000000000108947 */ /* 0x000fea0003800000 */
[----:B------:R-:W-:Y:S01]  /*22670*/  UMOV UR4, 0xffffffff ;  /* 0xffffffff00047882 */ /* 0x000fe20000000000 */
[----:B------:R-:W-:Y:S02]  /*22680*/  VIADD R12, R8, 0xffffffff ;  /* 0xffffffff080c7836 */ /* 0x000fe40000000000 */
[----:B------:R-:W-:Y:S05]  /*22690*/  BRA.DIV UR4, `(.L_x_10362) ;  /* 0x0000002204807947 */ /* 0x000fea000b800000 */
[----:B------:R0:W0:Y:S02]  /*226a0*/  SHFL.IDX PT, R14, R3, R12, 0x1f ;  /* 0x00001f0c030e7589 */ /* 0x00002400000e0000 */
.L_x_10361:
[----:B0-23--:R-:W0:Y:S01]  /*226b0*/  LDC.64 R2, c[0x0][0xc68] ;  /* 0x00031a00ff027b82 */ /* 0x00de220000000a00 */
[----:B------:R-:W-:Y:S01]  /*226c0*/  IMAD.IADD R19, R8, 0x1, R19 ;  /* 0x0000000108137824 */ /* 0x000fe200078e0213 */
[----:B------:R-:W-:-:S03]  /*226d0*/  ULDC.64 UR4, c[0x0][0x208] ;  /* 0x0000820000047ab9 */ /* 0x000fc60000000a00 */
[----:B0-----:R-:W-:-:S05]  /*226e0*/  IMAD.WIDE R2, R19, 0x4, R2 ;  /* 0x0000000413027825 */ /* 0x001fca00078e0202 */
[----:B------:R0:W4:Y:S01]  /*226f0*/  LDG.E R8, desc[UR4][R2.64] ;  /* 0x0000000402087981 */ /* 0x000122000c1e1900 */
[----:B-1----:R-:W-:Y:S02]  /*22700*/  IMAD R16, R14, R6, R7 ;  /* 0x000000060e107224 */ /* 0x002fe400078e0207 */
        /* <DEDUP_REMOVED lines=62> */
.L_x_10355:
[----:B------:R-:W-:Y:S01]  /*22af0*/  UMOV UR4, URZ ;  /* 0x0000003f00047c82 */ /* 0x000fe20008000000 */
[----:B------:R-:W-:Y:S01]  /*22b00*/  UMOV UR5, URZ ;  /* 0x0000003f00057c82 */ /* 0x000fe20008000000 */
[----:B------:R-:W-:Y:S01]  /*22b10*/  ULDC UR6, c[0x0][0xc14] ;  /* 0x0003050000067ab9 */ /* 0x000fe20000000800 */
[----:B-1----:R-:W-:Y:S02]  /*22b20*/  IMAD.MOV.U32 R16, RZ, RZ, R4 ;  /* 0x000000ffff107224 */ /* 0x002fe400078e0004 */
[----:B------:R-:W-:Y:S02]  /*22b30*/  IMAD.U32 R17, RZ, RZ, UR4 ;  /* 0x00000004ff117e24 */ /* 0x000fe4000f8e00ff */
[----:B------:R-:W-:Y:S02]  /*22b40*/  IMAD.U32 R18, RZ, RZ, UR5 ;  /* 0x00000005ff127e24 */ /* 0x000fe4000f8e00ff */
[----:B------:R-:W-:-:S07]  /*22b50*/  IMAD.U32 R19, RZ, RZ, UR6 ;  /* 0x00000006ff137e24 */ /* 0x000fce000f8e00ff */
.L_x_10363:
        /* <DEDUP_REMOVED lines=10> */
.L_x_10274:
        /* <DEDUP_REMOVED lines=12> */
.L_x_10460:
[----:B------:R-:W-:Y:S05]  /*22cc0*/  BSYNC B0 ;  /* 0x0000000000007941 */ /* 0x000fea0003800000 */
.L_x_10365:
[----:B------:R-:W-:-:S03]  /*22cd0*/  UMOV UR4, 0xffffffff ;  /* 0xffffffff00047882 */ /* 0x000fc60000000000 */
[----:B------:R-:W-:Y:S05]  /*22ce0*/  BRA.DIV UR4, `(.L_x_10367) ;  /* 0x0000001e04247947 */ /* 0x000fea000b800000 */
[----:B0-----:R-:W0:Y:S02]  /*22cf0*/  S2R R0, SR_TID.X ;  /* 0x0000000000007919 */ /* 0x001e240000002100 */
[----:B0-----:R-:W-:-:S04]  /*22d00*/  SHF.R.U32.HI R0, RZ, 0x5, R0 ;  /* 0x00000005ff007819 */ /* 0x001fc80000011600 */
[----:B------:R-:W-:-:S05]  /*22d10*/  LOP3.LUT R0, R0, 0x3, RZ, 0xc0, !PT ;  /* 0x0000000300007812 */ /* 0x000fca00078ec0ff */
[----:B------:R0:W1:Y:S02]  /*22d20*/  SHFL.IDX PT, R14, R0, RZ, 0x1f ;  /* 0x00001fff000e7589 */ /* 0x00006400000e0000 */
.L_x_10463:
[----:B-1----:R-:W-:-:S13]  /*22d30*/  ISETP.NE.AND P0, PT, R14, RZ, PT ;  /* 0x000000ff0e00720c */ /* 0x002fda0003f05270 */
[----:B------:R-:W-:Y:S05]  /*22d40*/  @P0 BRA `(.L_x_10116) ;  /* 0x0000000000880947 */ /* 0x000fea0003800000 */
[----:B------:R-:W-:-:S03]  /*22d50*/  UMOV UR4, 0xffffffff ;  /* 0xffffffff00047882 */ /* 0x000fc60000000000 */
[----:B------:R-:W-:Y:S05]  /*22d60*/  BRA.DIV UR4, `(.L_x_10368) ;  /* 0x0000001e04387947 */ /* 0x000fea000b800000 */
[----:B------:R-:W-:-:S13]  /*22d70*/  ELECT P6, URZ, PT ;  /* 0x00000000003f782f */ /* 0x000fda00038c0000 */
.L_x_10466:
[----:B------:R-:W-:Y:S05]  /*22d80*/  @!P6 BRA `(.L_x_10116) ;  /* 0x000000000078e947 */ /* 0x000fea0003800000 */
[----:B------:R-:W-:-:S06]  /*22d90*/  ULOP3.LUT UR4, UR60, 0x2, URZ, 0xfc, !UPT ;  /* 0x000000023c047892 */ /* 0x000fcc000f8efc3f */
[----:B0-----:R-:W-:-:S04]  /*22da0*/  MOV R0, UR4 ;  /* 0x0000000400007c02 */ /* 0x001fc80008000f00 */
[----:B------:R-:W-:-:S13]  /*22db0*/  ISETP.NE.AND P2, PT, R0, 0x3, PT ;  /* 0x000000030000780c */ /* 0x000fda0003f45270 */
[----:B------:R-:W-:Y:S05]  /*22dc0*/  @!P2 BRA `(.L_x_10369) ;  /* 0x000000000004a947 */ /* 0x000fea0003800000 */
[----:B------:R-:W-:Y:S01]  /*22dd0*/  BPT.TRAP 0x1 ;  /* 0x000000040000795c */ /* 0x000fe20000300000 */
.L_x_10369:
        /* <DEDUP_REMOVED lines=12> */
.L_x_10467:
[----:B------:R-:W1:Y:S02]  /*22ea0*/  SYNCS.PHASECHK.TRANS64.TRYWAIT P0, [R3+URZ], R0 ;  /* 0x00000000030075a7 */ /* 0x000e64000800017f */
[----:B-1----:R-:W-:Y:S05]  /*22eb0*/  @!P0 BRA `(.L_x_10371) ;  /* 0x0000001c00188947 */ /* 0x002fea0003800000 */
.L_x_10468:
[----:B------:R-:W-:Y:S05]  /*22ec0*/  @!P2 BRA `(.L_x_10372) ;  /* 0x000000000004a947 */ /* 0x000fea0003800000 */
[----:B------:R-:W-:Y:S01]  /*22ed0*/  BPT.TRAP 0x1 ;  /* 0x000000040000795c */ /* 0x000fe20000300000 */
.L_x_10372:
[----:B-1----:R-:W-:-:S04]  /*22ee0*/  VIADD R3, R9, 0x31c60 ;  /* 0x00031c6009037836 */ /* 0x002fc80000000000 */
[----:B------:R-:W-:-:S04]  /*22ef0*/  IMAD R5, R22, 0x8, R3 ;  /* 0x0000000816057824 */ /* 0x000fc800078e0203 */
[----:B------:R-:W1:Y:S02]  /*22f00*/  SYNCS.PHASECHK.TRANS64.TRYWAIT P0, [R5+URZ], R2 ;  /* 0x00000002050075a7 */ /* 0x000e64000800017f */
[----:B-1----:R-:W-:Y:S05]  /*22f10*/  @!P0 BRA `(.L_x_10373) ;  /* 0x0000001c00148947 */ /* 0x002fea0003800000 */
.L_x_10469:
[----:B------:R-:W-:-:S07]  /*22f20*/  IMAD R3, R4, 0x8, R3 ;  /* 0x0000000804037824 */ /* 0x000fce00078e0203 */
.L_x_10374:
[----:B--2---:R2:W3:Y:S02]  /*22f30*/  SYNCS.PHASECHK.TRANS64.TRYWAIT P0, [R3+URZ], R0 ;  /* 0x00000000030075a7 */ /* 0x0044e4000800017f */
[----:B---3--:R-:W-:Y:S05]  /*22f40*/  @!P0 NANOSLEEP.SYNCS 0x989680 ;  /* 0x009896800000895d */ /* 0x008fea0003900000 */
[----:B------:R-:W3:Y:S02]  /*22f50*/  @!P0 SYNCS.PHASECHK.TRANS64 P0, [R3+URZ], R0 ;  /* 0x00000000030085a7 */ /* 0x000ee4000800007f */
[----:B---3--:R-:W-:Y:S05]  /*22f60*/  @!P0 BRA `(.L_x_10374) ;  /* 0xfffffffc00f08947 */ /* 0x008fea000383ffff */
.L_x_10116:
[----:B------:R-:W-:Y:S05]  /*22f70*/  BSYNC B7 ;  /* 0x0000000000077941 */ /* 0x000fea0003800000 */
.L_x_10113:
[----:B------:R-:W-:Y:S05]  /*22f80*/  EXIT ;  /* 0x000000000000794d */ /* 0x000fea0003800000 */
.L_x_10132:
[----:B0-----:R0:W1:Y:S02]  /*22f90*/  SYNCS.PHASECHK.TRANS64.TRYWAIT P5, [R20+URZ+0x31c90], R92 ;  /* 0x031c905c140075a7 */ /* 0x00106400080a017f */
[----:B-1----:R-:W-:Y:S05]  /*22fa0*/  @!P5 NANOSLEEP.SYNCS 0x989680 ;  /* 0x009896800000d95d */ /* 0x002fea0003900000 */
[----:B------:R-:W1:Y:S02]  /*22fb0*/  @!P5 SYNCS.PHASECHK.TRANS64 P5, [R20+URZ+0x31c90], R92 ;  /* 0x031c905c1400d5a7 */ /* 0x000e6400080a007f */
[----:B-1----:R-:W-:Y:S05]  /*22fc0*/  @!P5 BRA `(.L_x_10132) ;  /* 0xfffffffc00f0d947 */ /* 0x002fea000383ffff */
[----:B------:R-:W-:Y:S05]  /*22fd0*/  BRA `(.L_x_10375) ;  /* 0xfffffe0000907947 */ /* 0x000fea000383ffff */
.L_x_10160:
[----:B0-----:R0:W1:Y:S02]  /*22fe0*/  SYNCS.PHASECHK.TRANS64.TRYWAIT P5, [R20+URZ+0x31c90], R92 ;  /* 0x031c905c140075a7 */ /* 0x00106400080a017f */
[----:B-1----:R-:W-:Y:S05]  /*22ff0*/  @!P5 NANOSLEEP.SYNCS 0x989680 ;  /* 0x009896800000d95d */ /* 0x002fea0003900000 */
[----:B------:R-:W1:Y:S02]  /*23000*/  @!P5 SYNCS.PHASECHK.TRANS64 P5, [R20+URZ+0x31c90], R92 ;  /* 0x031c905c1400d5a7 */ /* 0x000e6400080a007f */
[----:B-1----:R-:W-:Y:S05]  /*23010*/  @!P5 BRA `(.L_x_10160) ;  /* 0xfffffffc00f0d947 */ /* 0x002fea000383ffff */
[----:B------:R-:W-:Y:S05]  /*23020*/  BRA `(.L_x_10376) ;  /* 0xfffffe1c00247947 */ /* 0x000fea000383ffff */
.L_x_10173:
[----:B0-----:R0:W1:Y:S02]  /*23030*/  SYNCS.PHASECHK.TRANS64.TRYWAIT P4, [R20+URZ+0x31c90], R92 ;  /* 0x031c905c140075a7 */ /* 0x001064000808017f */
[----:B-1----:R-:W-:Y:S05]  /*23040*/  @!P4 NANOSLEEP.SYNCS 0x989680 ;  /* 0x009896800000c95d */ /* 0x002fea0003900000 */
[----:B------:R-:W1:Y:S02]  /*23050*/  @!P4 SYNCS.PHASECHK.TRANS64 P4, [R20+URZ+0x31c90], R92 ;  /* 0x031c905c1400c5a7 */ /* 0x000e64000808007f */
[----:B-1----:R-:W-:Y:S05]  /*23060*/  @!P4 BRA `(.L_x_10173) ;  /* 0xfffffffc00f0c947 */ /* 0x002fea000383ffff */
[----:B------:R-:W-:Y:S05]  /*23070*/  BRA `(.L_x_10377) ;  /* 0xfffffe3400887947 */ /* 0x000fea000383ffff */
.L_x_10177:
[----:B--2---:R2:W3:Y:S02]  /*23080*/  SYNCS.PHASECHK.TRANS64.TRYWAIT P3, [R20+URZ+0x31cb0], R92 ;  /* 0x031cb05c140075a7 */ /* 0x0044e4000806017f */
[----:B---3--:R-:W-:Y:S05]  /*23090*/  @!P3 NANOSLEEP.SYNCS 0x989680 ;  /* 0x009896800000b95d */ /* 0x008fea0003900000 */
[----:B------:R-:W3:Y:S02]  /*230a0*/  @!P3 SYNCS.PHASECHK.TRANS64 P3, [R20+URZ+0x31cb0], R92 ;  /* 0x031cb05c1400b5a7 */ /* 0x000ee4000806007f */
[----:B---3--:R-:W-:Y:S05]  /*230b0*/  @!P3 BRA `(.L_x_10177) ;  /* 0xfffffffc00f0b947 */ /* 0x008fea000383ffff */
[----:B------:R-:W-:Y:S05]  /*230c0*/  BRA `(.L_x_10378) ;  /* 0xfffffe3800247947 */ /* 0x000fea000383ffff */
.L_x_10183:
[----:B------:R-:W-:Y:S01]  /*230d0*/  BSSY B0, `(.L_x_10379) ;  /* 0x0000007000007945 */ /* 0x000fe20003800000 */
[----:B------:R-:W-:Y:S02]  /*230e0*/  IMAD.MOV.U32 R12, RZ, RZ, RZ ;  /* 0x000000ffff0c7224 */ /* 0x000fe400078e00ff */
[----:B0-----:R-:W-:Y:S02]  /*230f0*/  IMAD.MOV.U32 R11, RZ, RZ, 0x1f ;  /* 0x0000001fff0b7424 */ /* 0x001fe400078e00ff */
[----:B------:R-:W-:-:S07]  /*23100*/  IMAD.MOV.U32 R15, RZ, RZ, -0x1 ;  /* 0xffffffffff0f7424 */ /* 0x000fce00078e00ff */
[----:B-----5:R-:W-:Y:S05]  /*23110*/  WARPSYNC.COLLECTIVE R15, `(.L_x_10380) ;  /* 0x000000000f087348 */ /* 0x020fea0003c00000 */
[----:B------:R0:W1:Y:S02]  /*23120*/  SHFL.IDX P6, R14, R13, R12, R11 ;  /* 0x0000000c0d0e7389 */ /* 0x00006400000c000b */
[----:B01---5:R-:W-:Y:S01]  /*23130*/  ENDCOLLECTIVE ;  /* 0x000000000000791b */ /* 0x023fe20003800000 */
.L_x_10380:
[----:B------:R-:W-:Y:S05]  /*23140*/  BSYNC B0 ;  /* 0x0000000000007941 */ /* 0x000fea0003800000 */
.L_x_10379:
[----:B------:R0:W-:Y:S01]  /*23150*/  STL [R1+0x48], R14 ;  /* 0x0000480e01007387 */ /* 0x0001e20000100800 */
[----:B------:R-:W-:Y:S05]  /*23160*/  BRA `(.L_x_10381) ;  /* 0xfffffe3c00a47947 */ /* 0x000fea000383ffff */
.L_x_10196:
[----:B------:R-:W-:Y:S01]  /*23170*/  BSSY B1, `(.L_x_10382) ;  /* 0x0000007000017945 */ /* 0x000fe20003800000 */
[----:B------:R-:W-:Y:S02]  /*23180*/  IMAD.MOV.U32 R12, RZ, RZ, RZ ;  /* 0x000000ffff0c7224 */ /* 0x000fe400078e00ff */
[----:B------:R-:W-:Y:S02]  /*23190*/  IMAD.MOV.U32 R11, RZ, RZ, 0x1e1f ;  /* 0x00001e1fff0b7424 */ /* 0x000fe400078e00ff */
[----:B------:R-:W-:-:S07]  /*231a0*/  IMAD.MOV.U32 R15, RZ, RZ, -0x1 ;  /* 0xffffffffff0f7424 */ /* 0x000fce00078e00ff */
[----:B------:R-:W-:Y:S05]  /*231b0*/  WARPSYNC.COLLECTIVE R15, `(.L_x_10383) ;  /* 0x000000000f087348 */ /* 0x000fea0003c00000 */
[----:B------:R0:W1:Y:S02]  /*231c0*/  SHFL.IDX P6, R14, R13, R12, R11 ;  /* 0x0000000c0d0e7389 */ /* 0x00006400000c000b */
[----:B01----:R-:W-:Y:S01]  /*231d0*/  ENDCOLLECTIVE ;  /* 0x000000000000791b */ /* 0x003fe20003800000 */
.L_x_10383:
[----:B------:R-:W-:Y:S05]  /*231e0*/  BSYNC B1 ;  /* 0x0000000000017941 */ /* 0x000fea0003800000 */
.L_x_10382:
[----:B------:R-:W-:Y:S05]  /*231f0*/  BRA `(.L_x_10384) ;  /* 0xfffffe4800e07947 */ /* 0x000fea000383ffff */
.L_x_10197:
[----:B------:R-:W-:Y:S01]  /*23200*/  BSSY B1, `(.L_x_10385) ;  /* 0x0000008000017945 */ /* 0x000fe20003800000 */
[----:B------:R-:W-:Y:S01]  /*23210*/  IMAD.MOV.U32 R13, RZ, RZ, R4 ;  /* 0x000000ffff0d7224 */ /* 0x000fe200078e0004 */
[----:B------:R-:W-:Y:S01]  /*23220*/  MOV R15, 0xffffffff ;  /* 0xffffffff000f7802 */ /* 0x000fe20000000f00 */
[----:B------:R-:W-:Y:S02]  /*23230*/  IMAD.MOV.U32 R12, RZ, RZ, RZ ;  /* 0x000000ffff0c7224 */ /* 0x000fe400078e00ff */
[----:B------:R-:W-:-:S07]  /*23240*/  IMAD.MOV.U32 R11, RZ, RZ, 0x1e1f ;  /* 0x00001e1fff0b7424 */ /* 0x000fce00078e00ff */
[----:B------:R-:W-:Y:S05]  /*23250*/  WARPSYNC.COLLECTIVE R15, `(.L_x_10386) ;  /* 0x000000000f087348 */ /* 0x000fea0003c00000 */
[----:B------:R0:W1:Y:S02]  /*23260*/  SHFL.IDX P6, R14, R13, R12, R11 ;  /* 0x0000000c0d0e7389 */ /* 0x00006400000c000b */
[----:B01----:R-:W-:Y:S01]  /*23270*/  ENDCOLLECTIVE ;  /* 0x000000000000791b */ /* 0x003fe20003800000 */
.L_x_10386:
[----:B------:R-:W-:Y:S05]  /*23280*/  BSYNC B1 ;  /* 0x0000000000017941 */ /* 0x000fea0003800000 */
.L_x_10385:
[----:B------:R-:W-:Y:S05]  /*23290*/  BRA `(.L_x_10387) ;  /* 0xfffffe4800c47947 */ /* 0x000fea000383ffff */
.L_x_10198:
        /* <DEDUP_REMOVED lines=8> */
.L_x_10389:
[----:B------:R-:W-:Y:S05]  /*23320*/  BSYNC B1 ;  /* 0x0000000000017941 */ /* 0x000fea0003800000 */
.L_x_10388:
[----:B------:R-:W-:Y:S05]  /*23330*/  BRA `(.L_x_10390) ;  /* 0xfffffe4800a87947 */ /* 0x000fea000383ffff */
.L_x_10199:
        /* <DEDUP_REMOVED lines=8> */
.L_x_10392:
[----:B------:R-:W-:Y:S05]  /*233c0*/  BSYNC B1 ;  /* 0x0000000000017941 */ /* 0x000fea0003800000 */
.L_x_10391:
[----:B------:R-:W-:Y:S05]  /*233d0*/  BRA `(.L_x_10393) ;  /* 0xfffffe48008c7947 */ /* 0x000fea000383ffff */
.L_x_10201:
[----:B0-----:R0:W1:Y:S02]  /*233e0*/  SYNCS.PHASECHK.TRANS64.TRYWAIT P1, [R16+URZ+0x31c00], R3 ;  /* 0x031c0003100075a7 */ /* 0x001064000802017f */
[----:B-1----:R-:W-:Y:S05]  /*233f0*/  @!P1 NANOSLEEP.SYNCS 0x989680 ;  /* 0x009896800000995d */ /* 0x002fea0003900000 */
[----:B------:R-:W1:Y:S02]  /*23400*/  @!P1 SYNCS.PHASECHK.TRANS64 P1, [R16+URZ+0x31c00], R3 ;  /* 0x031c0003100095a7 */ /* 0x000e64000802007f */
[----:B-1----:R-:W-:Y:S05]  /*23410*/  @!P1 BRA `(.L_x_10201) ;  /* 0xfffffffc00f09947 */ /* 0x002fea000383ffff */
[----:B------:R-:W-:Y:S05]  /*23420*/  BRA `(.L_x_10394) ;  /* 0xfffffe4800f47947 */ /* 0x000fea000383ffff */
.L_x_10215:
[----:B------:R-:W-:Y:S01]  /*23430*/  BSSY B1, `(.L_x_10395) ;  /* 0x0000007000017945 */ /* 0x000fe20003800000 */
[----:B------:R-:W-:Y:S02]  /*23440*/  IMAD.MOV.U32 R12, RZ, RZ, RZ ;  /* 0x000000ffff0c7224 */ /* 0x000fe400078e00ff */
[----:B------:R-:W-:Y:S02]  /*23450*/  IMAD.MOV.U32 R11, RZ, RZ, 0x1e1f ;  /* 0x00001e1fff0b7424 */ /* 0x000fe400078e00ff */
[----:B------:R-:W-:-:S07]  /*23460*/  IMAD.MOV.U32 R15, RZ, RZ, -0x1 ;  /* 0xffffffffff0f7424 */ /* 0x000fce00078e00ff */
[----:B------:R-:W-:Y:S05]  /*23470*/  WARPSYNC.COLLECTIVE R15, `(.L_x_10396) ;  /* 0x000000000f087348 */ /* 0x000fea0003c00000 */
[----:B------:R0:W1:Y:S02]  /*23480*/  SHFL.IDX P6, R14, R13, R12, R11 ;  /* 0x0000000c0d0e7389 */ /* 0x00006400000c000b */
[----:B01----:R-:W-:Y:S01]  /*23490*/  ENDCOLLECTIVE ;  /* 0x000000000000791b */ /* 0x003fe20003800000 */
.L_x_10396:
[----:B------:R-:W-:Y:S05]  /*234a0*/  BSYNC B1 ;  /* 0x0000000000017941 */ /* 0x000fea0003800000 */
.L_x_10395:
[----:B------:R-:W-:Y:S05]  /*234b0*/  BRA `(.L_x_10397) ;  /* 0xfffffe6000fc7947 */ /* 0x000fea000383ffff */
.L_x_10216:
        /* <DEDUP_REMOVED lines=8> */
.L_x_10399:
[----:B------:R-:W-:Y:S05]  /*23540*/  BSYNC B1 ;  /* 0x0000000000017941 */ /* 0x000fea0003800000 */
.L_x_10398:
[----:B------:R-:W-:Y:S05]  /*23550*/  BRA `(.L_x_10400) ;  /* 0xfffffe6000e07947 */ /* 0x000fea000383ffff */
.L_x_10217:
        /* <DEDUP_REMOVED lines=8> */
.L_x_10402:
[----:B------:R-:W-:Y:S05]  /*235e0*/  BSYNC B1 ;  /* 0x0000000000017941 */ /* 0x000fea0003800000 */
.L_x_10401:
[----:B------:R-:W-:Y:S05]  /*235f0*/  BRA `(.L_x_10403) ;  /* 0xfffffe6000c47947 */ /* 0x000fea000383ffff */
.L_x_10218:
        /* <DEDUP_REMOVED lines=8> */
.L_x_10405:
[----:B------:R-:W-:Y:S05]  /*23680*/  BSYNC B1 ;  /* 0x0000000000017941 */ /* 0x000fea0003800000 */
.L_x_10404:
[----:B------:R-:W-:Y:S05]  /*23690*/  BRA `(.L_x_10406) ;  /* 0xfffffe6000a87947 */ /* 0x000fea000383ffff */
.L_x_10220:
[----:B0-----:R0:W1:Y:S02]  /*236a0*/  SYNCS.PHASECHK.TRANS64.TRYWAIT P1, [R16+URZ+0x31c00], R3 ;  /* 0x031c0003100075a7 */ /* 0x001064000802017f */
[----:B-1----:R-:W-:Y:S05]  /*236b0*/  @!P1 NANOSLEEP.SYNCS 0x989680 ;  /* 0x009896800000995d */ /* 0x002fea0003900000 */
[----:B------:R-:W1:Y:S02]  /*236c0*/  @!P1 SYNCS.PHASECHK.TRANS64 P1, [R16+URZ+0x31c00], R3 ;  /* 0x031c0003100095a7 */ /* 0x000e64000802007f */
[----:B-1----:R-:W-:Y:S05]  /*236d0*/  @!P1 BRA `(.L_x_10220) ;  /* 0xfffffffc00f09947 */ /* 0x002fea000383ffff */
[----:B------:R-:W-:Y:S05]  /*236e0*/  BRA `(.L_x_10407) ;  /* 0xfffffe6400147947 */ /* 0x000fea000383ffff */
.L_x_10228:
[----:B-1----:R1:W3:Y:S02]  /*236f0*/  SYNCS.PHASECHK.TRANS64.TRYWAIT P1, [R0+URZ+0x31c30], R5 ;  /* 0x031c3005000075a7 */ /* 0x0022e4000802017f */
[----:B---3--:R-:W-:Y:S05]  /*23700*/  @!P1 NANOSLEEP.SYNCS 0x989680 ;  /* 0x009896800000995d */ /* 0x008fea0003900000 */
[----:B------:R-:W3:Y:S02]  /*23710*/  @!P1 SYNCS.PHASECHK.TRANS64 P1, [R0+URZ+0x31c30], R5 ;  /* 0x031c3005000095a7 */ /* 0x000ee4000802007f */
[----:B---3--:R-:W-:Y:S05]  /*23720*/  @!P1 BRA `(.L_x_10228) ;  /* 0xfffffffc00f09947 */ /* 0x008fea000383ffff */
[----:B------:R-:W-:Y:S05]  /*23730*/  BRA `(.L_x_10227) ;  /* 0xfffffe7800787947 */ /* 0x000fea000383ffff */
.L_x_10234:
[----:B-1----:R1:W2:Y:S02]  /*23740*/  SYNCS.PHASECHK.TRANS64.TRYWAIT P3, [R20+URZ+0x31c30], R21 ;  /* 0x031c3015140075a7 */ /* 0x0022a4000806017f */
[----:B--2---:R-:W-:Y:S05]  /*23750*/  @!P3 NANOSLEEP.SYNCS 0x989680 ;  /* 0x009896800000b95d */ /* 0x004fea0003900000 */
[----:B------:R-:W2:Y:S02]  /*23760*/  @!P3 SYNCS.PHASECHK.TRANS64 P3, [R20+URZ+0x31c30], R21 ;  /* 0x031c30151400b5a7 */ /* 0x000ea4000806007f */
[----:B--2---:R-:W-:Y:S05]  /*23770*/  @!P3 BRA `(.L_x_10234) ;  /* 0xfffffffc00f0b947 */ /* 0x004fea000383ffff */
[----:B------:R-:W-:Y:S05]  /*23780*/  BRA `(.L_x_10233) ;  /* 0xfffffec800307947 */ /* 0x000fea000383ffff */
.L_x_10238:
[----:B-1----:R1:W2:Y:S02]  /*23790*/  SYNCS.PHASECHK.TRANS64.TRYWAIT P2, [R21+URZ+0x31c50], R20 ;  /* 0x031c5014150075a7 */ /* 0x0022a4000804017f */
[----:B--2---:R-:W-:Y:S05]  /*237a0*/  @!P2 NANOSLEEP.SYNCS 0x989680 ;  /* 0x009896800000a95d */ /* 0x004fea0003900000 */
[----:B------:R-:W2:Y:S02]  /*237b0*/  @!P2 SYNCS.PHASECHK.TRANS64 P2, [R21+URZ+0x31c50], R20 ;  /* 0x031c50141500a5a7 */ /* 0x000ea4000804007f */
[----:B--2---:R-:W-:Y:S05]  /*237c0*/  @!P2 BRA `(.L_x_10238) ;  /* 0xfffffffc00f0a947 */ /* 0x004fea000383ffff */
[----:B------:R-:W-:Y:S05]  /*237d0*/  BRA `(.L_x_10235) ;  /* 0xfffffeec00387947 */ /* 0x000fea000383ffff */
.L_x_10245:
[----:B--2---:R2:W3:Y:S02]  /*237e0*/  SYNCS.PHASECHK.TRANS64.TRYWAIT P3, [R20+URZ+0x31c30], R21 ;  /* 0x031c3015140075a7 */ /* 0x0044e4000806017f */
[----:B---3--:R-:W-:Y:S05]  /*237f0*/  @!P3 NANOSLEEP.SYNCS 0x989680 ;  /* 0x009896800000b95d */ /* 0x008fea0003900000 */
[----:B------:R-:W3:Y:S02]  /*23800*/  @!P3 SYNCS.PHASECHK.TRANS64 P3, [R20+URZ+0x31c30], R21 ;  /* 0x031c30151400b5a7 */ /* 0x000ee4000806007f */
[----:B---3--:R-:W-:Y:S05]  /*23810*/  @!P3 BRA `(.L_x_10245) ;  /* 0xfffffffc00f0b947 */ /* 0x008fea000383ffff */
[----:B------:R-:W-:Y:S05]  /*23820*/  BRA `(.L_x_10244) ;  /* 0xffffff2000fc7947 */ /* 0x000fea000383ffff */
.L_x_10249:
[----:B-1----:R1:W2:Y:S02]  /*23830*/  SYNCS.PHASECHK.TRANS64.TRYWAIT P2, [R20+URZ+0x31c50], R14 ;  /* 0x031c500e140075a7 */ /* 0x0022a4000804017f */
[----:B--2---:R-:W-:Y:S05]  /*23840*/  @!P2 NANOSLEEP.SYNCS 0x989680 ;  /* 0x009896800000a95d */ /* 0x004fea0003900000 */
[----:B------:R-:W2:Y:S02]  /*23850*/  @!P2 SYNCS.PHASECHK.TRANS64 P2, [R20+URZ+0x31c50], R14 ;  /* 0x031c500e1400a5a7 */ /* 0x000ea4000804007f */
[----:B--2---:R-:W-:Y:S05]  /*23860*/  @!P2 BRA `(.L_x_10249) ;  /* 0xfffffffc00f0a947 */ /* 0x004fea000383ffff */
[----:B------:R-:W-:Y:S05]  /*23870*/  BRA `(.L_x_10246) ;  /* 0xffffff4400fc7947 */ /* 0x000fea000383ffff */
.L_x_10254:
[----:B--2---:R2:W3:Y:S02]  /*23880*/  SYNCS.PHASECHK.TRANS64.TRYWAIT P0, [R7+URZ+0x31c50], R0 ;  /* 0x031c5000070075a7 */ /* 0x0044e4000800017f */
[----:B---3--:R-:W-:Y:S05]  /*23890*/  @!P0 NANOSLEEP.SYNCS 0x989680 ;  /* 0x009896800000895d */ /* 0x008fea0003900000 */
[----:B------:R-:W3:Y:S02]  /*238a0*/  @!P0 SYNCS.PHASECHK.TRANS64 P0, [R7+URZ+0x31c50], R0 ;  /* 0x031c5000070085a7 */ /* 0x000ee4000800007f */
[----:B---3--:R-:W-:Y:S05]  /*238b0*/  @!P0 BRA `(.L_x_10254) ;  /* 0xfffffffc00f08947 */ /* 0x008fea000383ffff */
[----:B------:R-:W-:Y:S05]  /*238c0*/  BRA `(.L_x_10253) ;  /* 0xffffff74001c7947 */ /* 0x000fea000383ffff */
.L_x_10280:
        /* <DEDUP_REMOVED lines=11> */
.L_x_10409:
[----:B------:R-:W-:Y:S05]  /*23980*/  BSYNC B1 ;  /* 0x0000000000017941 */ /* 0x000fea0003800000 */
.L_x_10408:
[----:B------:R-:W-:Y:S05]  /*23990*/  BRA `(.L_x_10410) ;  /* 0xffffffac00847947 */ /* 0x000fea000383ffff */
.L_x_10281:
[----:B------:R-:W-:Y:S01]  /*239a0*/  BSSY B1, `(.L_x_10411) ;  /* 0x0000006000017945 */ /* 0x000fe20003800000 */
[----:B------:R-:W-:-:S07]  /*239b0*/  IMAD.MOV.U32 R15, RZ, RZ, -0x1 ;  /* 0xffffffffff0f7424 */ /* 0x000fce00078e00ff */
[----:B------:R-:W-:Y:S05]  /*239c0*/  WARPSYNC.COLLECTIVE R15, `(.L_x_10412) ;  /* 0x000000000f0c7348 */ /* 0x000fea0003c00000 */
[----:B------:R-:W-:Y:S02]  /*239d0*/  ELECT P6, UR62, PT ;  /* 0x00000000003e782f */ /* 0x000fe400038c0000 */
[----:B------:R-:W-:Y:S01]  /*239e0*/  MOV R14, UR62 ;  /* 0x0000003e000e7c02 */ /* 0x000fe20008000f00 */
[----:B------:R-:W-:Y:S10]  /*239f0*/  ENDCOLLECTIVE ;  /* 0x000000000000791b */ /* 0x000ff40003800000 */
.L_x_10412:
[----:B------:R-:W-:Y:S05]  /*23a00*/  BSYNC B1 ;  /* 0x0000000000017941 */ /* 0x000fea0003800000 */
.L_x_10411:
[----:B------:R-:W-:Y:S05]  /*23a10*/  BRA `(.L_x_10413) ;  /* 0xffffffac00707947 */ /* 0x000fea000383ffff */
.L_x_10283:
[----:B0-----:R0:W1:Y:S02]  /*23a20*/  SYNCS.PHASECHK.TRANS64.TRYWAIT P0, [R6+URZ+0x31c20], R5 ;  /* 0x031c2005060075a7 */ /* 0x001064000800017f */
[----:B-1----:R-:W-:Y:S05]  /*23a30*/  @!P0 NANOSLEEP.SYNCS 0x989680 ;  /* 0x009896800000895d */ /* 0x002fea0003900000 */
[----:B------:R-:W1:Y:S02]  /*23a40*/  @!P0 SYNCS.PHASECHK.TRANS64 P0, [R6+URZ+0x31c20], R5 ;  /* 0x031c2005060085a7 */ /* 0x000e64000800007f */
[----:B-1----:R-:W-:Y:S05]  /*23a50*/  @!P0 BRA `(.L_x_10283) ;  /* 0xfffffffc00f08947 */ /* 0x002fea000383ffff */
[----:B------:R-:W-:Y:S05]  /*23a60*/  BRA `(.L_x_10414) ;  /* 0xffffffac008c7947 */ /* 0x000fea000383ffff */
.L_x_10286:
[----:B0-----:R0:W1:Y:S02]  /*23a70*/  SYNCS.PHASECHK.TRANS64.TRYWAIT P0, [R5+URZ+0x31ca0], R10 ;  /* 0x031ca00a050075a7 */ /* 0x001064000800017f */
[----:B-1----:R-:W-:Y:S05]  /*23a80*/  @!P0 NANOSLEEP.SYNCS 0x989680 ;  /* 0x009896800000895d */ /* 0x002fea0003900000 */
[----:B------:R-:W1:Y:S02]  /*23a90*/  @!P0 SYNCS.PHASECHK.TRANS64 P0, [R5+URZ+0x31ca0], R10 ;  /* 0x031ca00a050085a7 */ /* 0x000e64000800007f */
[----:B-1----:R-:W-:Y:S05]  /*23aa0*/  @!P0 BRA `(.L_x_10286) ;  /* 0xfffffffc00f08947 */ /* 0x002fea000383ffff */
[----:B------:R-:W-:Y:S05]  /*23ab0*/  BRA `(.L_x_10415) ;  /* 0xffffffac00947947 */ /* 0x000fea000383ffff */
.L_x_10288:
[----:B--2---:R2:W3:Y:S02]  /*23ac0*/  SYNCS.PHASECHK.TRANS64.TRYWAIT P0, [R5+URZ+0x31cc0], R10 ;  /* 0x031cc00a050075a7 */ /* 0x0044e4000800017f */
[----:B---3--:R-:W-:Y:S05]  /*23ad0*/  @!P0 NANOSLEEP.SYNCS 0x989680 ;  /* 0x009896800000895d */ /* 0x008fea0003900000 */
[----:B------:R-:W3:Y:S02]  /*23ae0*/  @!P0 SYNCS.PHASECHK.TRANS64 P0, [R5+URZ+0x31cc0], R10 ;  /* 0x031cc00a050085a7 */ /* 0x000ee4000800007f */
[----:B---3--:R-:W-:Y:S05]  /*23af0*/  @!P0 BRA `(.L_x_10288) ;  /* 0xfffffffc00f08947 */ /* 0x008fea000383ffff */
[----:B------:R-:W-:Y:S05]  /*23b00*/  BRA `(.L_x_10416) ;  /* 0xffffffb000147947 */ /* 0x000fea000383ffff */
.L_x_10292:
[----:B0-----:R0:W1:Y:S02]  /*23b10*/  SYNCS.PHASECHK.TRANS64.TRYWAIT P0, [R10+URZ+0x31ca0], R5 ;  /* 0x031ca0050a0075a7 */ /* 0x001064000800017f */
[----:B-1----:R-:W-:Y:S05]  /*23b20*/  @!P0 NANOSLEEP.SYNCS 0x989680 ;  /* 0x009896800000895d */ /* 0x002fea0003900000 */
[----:B------:R-:W1:Y:S02]  /*23b30*/  @!P0 SYNCS.PHASECHK.TRANS64 P0, [R10+URZ+0x31ca0], R5 ;  /* 0x031ca0050a0085a7 */ /* 0x000e64000800007f */
[----:B-1----:R-:W-:Y:S05]  /*23b40*/  @!P0 BRA `(.L_x_10292) ;  /* 0xfffffffc00f08947 */ /* 0x002fea000383ffff */
[----:B------:R-:W-:Y:S05]  /*23b50*/  BRA `(.L_x_10417) ;  /* 0xffffffb000bc7947 */ /* 0x000fea000383ffff */
.L_x_10294:
[----:B-1----:R1:W2:Y:S02]  /*23b60*/  SYNCS.PHASECHK.TRANS64.TRYWAIT P1, [R10+URZ+0x31cc0], R5 ;  /* 0x031cc0050a0075a7 */ /* 0x0022a4000802017f */
[----:B--2---:R-:W-:Y:S05]  /*23b70*/  @!P1 NANOSLEEP.SYNCS 0x989680 ;  /* 0x009896800000995d */ /* 0x004fea0003900000 */
[----:B------:R-:W2:Y:S02]  /*23b80*/  @!P1 SYNCS.PHASECHK.TRANS64 P1, [R10+URZ+0x31cc0], R5 ;  /* 0x031cc0050a0095a7 */ /* 0x000ea4000802007f */
[----:B--2---:R-:W-:Y:S05]  /*23b90*/  @!P1 BRA `(.L_x_10294) ;  /* 0xfffffffc00f09947 */ /* 0x004fea000383ffff */
[----:B------:R-:W-:Y:S05]  /*23ba0*/  BRA `(.L_x_10418) ;  /* 0xffffffb400387947 */ /* 0x000fea000383ffff */
.L_x_10306:
        /* <DEDUP_REMOVED lines=11> */
.L_x_10420:
[----:B------:R-:W-:Y:S05]  /*23c60*/  BSYNC B0 ;  /* 0x0000000000007941 */ /* 0x000fea0003800000 */
.L_x_10419:
[----:B------:R-:W-:Y:S05]  /*23c70*/  BRA `(.L_x_10421) ;  /* 0xffffffc0000c7947 */ /* 0x000fea000383ffff */
.L_x_10307:
[----:B------:R-:W-:Y:S01]  /*23c80*/  BSSY B0, `(.L_x_10422) ;  /* 0x0000006000007945 */ /* 0x000fe20003800000 */
[----:B------:R-:W-:-:S07]  /*23c90*/  IMAD.MOV.U32 R15, RZ, RZ, -0x1 ;  /* 0xffffffffff0f7424 */ /* 0x000fce00078e00ff */
[----:B------:R-:W-:Y:S05]  /*23ca0*/  WARPSYNC.COLLECTIVE R15, `(.L_x_10423) ;  /* 0x000000000f0c7348 */ /* 0x000fea0003c00000 */
[----:B------:R-:W-:Y:S02]  /*23cb0*/  ELECT P6, UR62, PT ;  /* 0x00000000003e782f */ /* 0x000fe400038c0000 */
[----:B------:R-:W-:Y:S01]  /*23cc0*/  MOV R14, UR62 ;  /* 0x0000003e000e7c02 */ /* 0x000fe20008000f00 */
[----:B------:R-:W-:Y:S10]  /*23cd0*/  ENDCOLLECTIVE ;  /* 0x000000000000791b */ /* 0x000ff40003800000 */
.L_x_10423:
[----:B------:R-:W-:Y:S05]  /*23ce0*/  BSYNC B0 ;  /* 0x0000000000007941 */ /* 0x000fea0003800000 */
.L_x_10422:
[----:B------:R-:W-:Y:S05]  /*23cf0*/  BRA `(.L_x_10424) ;  /* 0xffffffbc00fc7947 */ /* 0x000fea000383ffff */
.L_x_10310:
[----:B-1----:R1:W2:Y:S02]  /*23d00*/  SYNCS.PHASECHK.TRANS64.TRYWAIT P0, [R5+URZ+0x31c40], R4 ;  /* 0x031c4004050075a7 */ /* 0x0022a4000800017f */
[----:B--2---:R-:W-:Y:S05]  /*23d10*/  @!P0 NANOSLEEP.SYNCS 0x989680 ;  /* 0x009896800000895d */ /* 0x004fea0003900000 */
[----:B------:R-:W2:Y:S02]  /*23d20*/  @!P0 SYNCS.PHASECHK.TRANS64 P0, [R5+URZ+0x31c40], R4 ;  /* 0x031c4004050085a7 */ /* 0x000ea4000800007f */
[----:B--2---:R-:W-:Y:S05]  /*23d30*/  @!P0 BRA `(.L_x_10310) ;  /* 0xfffffffc00f08947 */ /* 0x004fea000383ffff */
[----:B------:R-:W-:Y:S05]  /*23d40*/  BRA `(.L_x_10425) ;  /* 0xffffffc000547947 */ /* 0x000fea000383ffff */
.L_x_10313:
[----:B0-----:R0:W1:Y:S02]  /*23d50*/  SYNCS.PHASECHK.TRANS64.TRYWAIT P0, [R28+URZ+0x31c20], R5 ;  /* 0x031c20051c0075a7 */ /* 0x001064000800017f */
[----:B-1----:R-:W-:Y:S05]  /*23d60*/  @!P0 NANOSLEEP.SYNCS 0x989680 ;  /* 0x009896800000895d */ /* 0x002fea0003900000 */
[----:B------:R-:W1:Y:S02]  /*23d70*/  @!P0 SYNCS.PHASECHK.TRANS64 P0, [R28+URZ+0x31c20], R5 ;  /* 0x031c20051c0085a7 */ /* 0x000e64000800007f */
[----:B-1----:R-:W-:Y:S05]  /*23d80*/  @!P0 BRA `(.L_x_10313) ;  /* 0xfffffffc00f08947 */ /* 0x002fea000383ffff */
[----:B------:R-:W-:Y:S05]  /*23d90*/  BRA `(.L_x_10426) ;  /* 0xffffffc400847947 */ /* 0x000fea000383ffff */
.L_x_10321:
[----:B-1----:R1:W2:Y:S02]  /*23da0*/  SYNCS.PHASECHK.TRANS64.TRYWAIT P0, [R3+URZ+0x31c40], R2 ;  /* 0x031c4002030075a7 */ /* 0x0022a4000800017f */
[----:B--2---:R-:W-:Y:S05]  /*23db0*/  @!P0 NANOSLEEP.SYNCS 0x989680 ;  /* 0x009896800000895d */ /* 0x004fea0003900000 */
[----:B------:R-:W2:Y:S02]  /*23dc0*/  @!P0 SYNCS.PHASECHK.TRANS64 P0, [R3+URZ+0x31c40], R2 ;  /* 0x031c4002030085a7 */ /* 0x000ea4000800007f */
[----:B--2---:R-:W-:Y:S05]  /*23dd0*/  @!P0 BRA `(.L_x_10321) ;  /* 0xfffffffc00f08947 */ /* 0x004fea000383ffff */
[----:B------:R-:W-:Y:S05]  /*23de0*/  BRA `(.L_x_10427) ;  /* 0xffffffc800287947 */ /* 0x000fea000383ffff */
.L_x_10323:
[----:B0-----:R0:W1:Y:S02]  /*23df0*/  SYNCS.PHASECHK.TRANS64.TRYWAIT P0, [R2+URZ+0x31c60], R3 ;  /* 0x031c6003020075a7 */ /* 0x001064000800017f */
[----:B-1----:R-:W-:Y:S05]  /*23e00*/  @!P0 NANOSLEEP.SYNCS 0x989680 ;  /* 0x009896800000895d */ /* 0x002fea0003900000 */
[----:B------:R-:W1:Y:S02]  /*23e10*/  @!P0 SYNCS.PHASECHK.TRANS64 P0, [R2+URZ+0x31c60], R3 ;  /* 0x031c6003020085a7 */ /* 0x000e64000800007f */
[----:B-1----:R-:W-:Y:S05]  /*23e20*/  @!P0 BRA `(.L_x_10323) ;  /* 0xfffffffc00f08947 */ /* 0x002fea000383ffff */
[----:B------:R-:W-:Y:S05]  /*23e30*/  BRA `(.L_x_10428) ;  /* 0xffffffc800b47947 */ /* 0x000fea000383ffff */
.L_x_10329:
[----:B--2---:R2:W3:Y:S02]  /*23e40*/  SYNCS.PHASECHK.TRANS64.TRYWAIT P0, [R3+URZ+0x31c40], R2 ;  /* 0x031c4002030075a7 */ /* 0x0044e4000800017f */
[----:B---3--:R-:W-:Y:S05]  /*23e50*/  @!P0 NANOSLEEP.SYNCS 0x989680 ;  /* 0x009896800000895d */ /* 0x008fea0003900000 */
[----:B------:R-:W3:Y:S02]  /*23e60*/  @!P0 SYNCS.PHASECHK.TRANS64 P0, [R3+URZ+0x31c40], R2 ;  /* 0x031c4002030085a7 */ /* 0x000ee4000800007f */
[----:B---3--:R-:W-:Y:S05]  /*23e70*/  @!P0 BRA `(.L_x_10329) ;  /* 0xfffffffc00f08947 */ /* 0x008fea000383ffff */
[----:B------:R-:W-:Y:S05]  /*23e80*/  BRA `(.L_x_10429) ;  /* 0xffffffd000007947 */ /* 0x000fea000383ffff */
.L_x_10331:
[----:B0-----:R0:W1:Y:S02]  /*23e90*/  SYNCS.PHASECHK.TRANS64.TRYWAIT P0, [R3+URZ+0x31c60], R24 ;  /* 0x031c6018030075a7 */ /* 0x001064000800017f */
[----:B-1----:R-:W-:Y:S05]  /*23ea0*/  @!P0 NANOSLEEP.SYNCS 0x989680 ;  /* 0x009896800000895d */ /* 0x002fea0003900000 */
[----:B------:R-:W1:Y:S02]  /*23eb0*/  @!P0 SYNCS.PHASECHK.TRANS64 P0, [R3+URZ+0x31c60], R24 ;  /* 0x031c6018030085a7 */ /* 0x000e64000800007f */
[----:B-1----:R-:W-:Y:S05]  /*23ec0*/  @!P0 BRA `(.L_x_10331) ;  /* 0xfffffffc00f08947 */ /* 0x002fea000383ffff */
[----:B------:R-:W-:Y:S05]  /*23ed0*/  BRA `(.L_x_10430) ;  /* 0xffffffd0008c7947 */ /* 0x000fea000383ffff */
.L_x_10337:
[----:B-1----:R1:W2:Y:S02]  /*23ee0*/  SYNCS.PHASECHK.TRANS64.TRYWAIT P0, [R2+URZ+0x31c40], R3 ;  /* 0x031c4003020075a7 */ /* 0x0022a4000800017f */
[----:B--2---:R-:W-:Y:S05]  /*23ef0*/  @!P0 NANOSLEEP.SYNCS 0x989680 ;  /* 0x009896800000895d */ /* 0x004fea0003900000 */
[----:B------:R-:W2:Y:S02]  /*23f00*/  @!P0 SYNCS.PHASECHK.TRANS64 P0, [R2+URZ+0x31c40], R3 ;  /* 0x031c4003020085a7 */ /* 0x000ea4000800007f */
[----:B--2---:R-:W-:Y:S05]  /*23f10*/  @!P0 BRA `(.L_x_10337) ;  /* 0xfffffffc00f08947 */ /* 0x004fea000383ffff */
[----:B------:R-:W-:Y:S05]  /*23f20*/  BRA `(.L_x_10431) ;  /* 0xffffffd400b87947 */ /* 0x000fea000383ffff */
.L_x_10339:
[----:B0-----:R0:W1:Y:S02]  /*23f30*/  SYNCS.PHASECHK.TRANS64.TRYWAIT P0, [R2+URZ+0x31c60], R11 ;  /* 0x031c600b020075a7 */ /* 0x001064000800017f */
[----:B-1----:R-:W-:Y:S05]  /*23f40*/  @!P0 NANOSLEEP.SYNCS 0x989680 ;  /* 0x009896800000895d */ /* 0x002fea0003900000 */
[----:B------:R-:W1:Y:S02]  /*23f50*/  @!P0 SYNCS.PHASECHK.TRANS64 P0, [R2+URZ+0x31c60], R11 ;  /* 0x031c600b020085a7 */ /* 0x000e64000800007f */
[----:B-1----:R-:W-:Y:S05]  /*23f60*/  @!P0 BRA `(.L_x_10339) ;  /* 0xfffffffc00f08947 */ /* 0x002fea000383ffff */
[----:B------:R-:W-:Y:S05]  /*23f70*/  BRA `(.L_x_10432) ;  /* 0xffffffd800447947 */ /* 0x000fea000383ffff */
.L_x_10347:
[----:B-1----:R1:W2:Y:S02]  /*23f80*/  SYNCS.PHASECHK.TRANS64.TRYWAIT P0, [R3+URZ+0x31c60], R2 ;  /* 0x031c6002030075a7 */ /* 0x0022a4000800017f */
[----:B--2---:R-:W-:Y:S05]  /*23f90*/  @!P0 NANOSLEEP.SYNCS 0x989680 ;  /* 0x009896800000895d */ /* 0x004fea0003900000 */
[----:B------:R-:W2:Y:S02]  /*23fa0*/  @!P0 SYNCS.PHASECHK.TRANS64 P0, [R3+URZ+0x31c60], R2 ;  /* 0x031c6002030085a7 */ /* 0x000ea4000800007f */
[----:B--2---:R-:W-:Y:S05]  /*23fb0*/  @!P0 BRA `(.L_x_10347) ;  /* 0xfffffffc00f08947 */ /* 0x004fea000383ffff */
[----:B------:R-:W-:Y:S05]  /*23fc0*/  BRA `(.L_x_10433) ;  /* 0xffffffdc00507947 */ /* 0x000fea000383ffff */
.L_x_10350:
[----:B------:R-:W-:Y:S01]  /*23fd0*/  BSSY B0, `(.L_x_10434) ;  /* 0x0000008000007945 */ /* 0x000fe20003800000 */
[----:B------:R-:W-:Y:S01]  /*23fe0*/  MOV R13, R16 ;  /* 0x00000010000d7202 */ /* 0x000fe20000000f00 */
[----:B------:R-:W-:Y:S02]  /*23ff0*/  IMAD.MOV.U32 R12, RZ, RZ, RZ ;  /* 0x000000ffff0c7224 */ /* 0x000fe400078e00ff */
[----:B------:R-:W-:Y:S02]  /*24000*/  IMAD.MOV.U32 R11, RZ, RZ, 0x1f ;  /* 0x0000001fff0b7424 */ /* 0x000fe400078e00ff */
[----:B------:R-:W-:-:S07]  /*24010*/  IMAD.MOV.U32 R15, RZ, RZ, -0x1 ;  /* 0xffffffffff0f7424 */ /* 0x000fce00078e00ff */
[----:B0-----:R-:W-:Y:S05]  /*24020*/  WARPSYNC.COLLECTIVE R15, `(.L_x_10435) ;  /* 0x000000000f087348 */ /* 0x001fea0003c00000 */
[----:B------:R1:W2:Y:S02]  /*24030*/  SHFL.IDX P6, R14, R13, R12, R11 ;  /* 0x0000000c0d0e7389 */ /* 0x0002a400000c000b */
[----:B012---:R-:W-:Y:S01]  /*24040*/  ENDCOLLECTIVE ;  /* 0x000000000000791b */ /* 0x007fe20003800000 */
.L_x_10435:
[----:B------:R-:W-:Y:S05]  /*24050*/  BSYNC B0 ;  /* 0x0000000000007941 */ /* 0x000fea0003800000 */
.L_x_10434:
        /* <DEDUP_REMOVED lines=8> */
.L_x_10436:
[----:B------:R-:W-:Y:S01]  /*240e0*/  IMAD.MOV.U32 R5, RZ, RZ, R14 ;  /* 0x000000ffff057224 */ /* 0x000fe200078e000e */
[----:B------:R-:W-:Y:S06]  /*240f0*/  BRA `(.L_x_10437) ;  /* 0xffffffdc00d87947 */ /* 0x000fec000383ffff */
.L_x_10353:
        /* <DEDUP_REMOVED lines=8> */
.L_x_10439:
[----:B------:R-:W-:Y:S05]  /*24180*/  BSYNC B0 ;  /* 0x0000000000007941 */ /* 0x000fea0003800000 */
.L_x_10438:
[C---:B------:R-:W-:Y:S01]  /*24190*/  ISETP.NE.AND P0, PT, R27.reuse, RZ, PT ;  /* 0x000000ff1b00720c */ /* 0x040fe20003f05270 */
        /* <DEDUP_REMOVED lines=9> */
.L_x_10440:
        /* <DEDUP_REMOVED lines=8> */
.L_x_10441:
        /* <DEDUP_REMOVED lines=8> */
.L_x_10442:
        /* <DEDUP_REMOVED lines=8> */
.L_x_10443:
        /* <DEDUP_REMOVED lines=8> */
.L_x_10444:
[----:B------:R-:W-:Y:S05]  /*24430*/  BRA `(.L_x_10445) ;  /* 0xffffffdc00987947 */ /* 0x000fea000383ffff */
.L_x_10358:
[----:B------:R-:W-:Y:S01]  /*24440*/  BSSY B0, `(.L_x_10446) ;  /* 0x0000008000007945 */ /* 0x000fe20003800000 */
[----:B-----5:R-:W-:Y:S01]  /*24450*/  IMAD.MOV.U32 R13, RZ, RZ, R2 ;  /* 0x000000ffff0d7224 */ /* 0x020fe200078e0002 */
[----:B------:R-:W-:Y:S01]  /*24460*/  MOV R15, 0xffffffff ;  /* 0xffffffff000f7802 */ /* 0x000fe20000000f00 */
[----:B------:R-:W-:Y:S02]  /*24470*/  IMAD.MOV.U32 R12, RZ, RZ, 0x1 ;  /* 0x00000001ff0c7424 */ /* 0x000fe400078e00ff */
[----:B------:R-:W-:-:S07]  /*24480*/  IMAD.MOV.U32 R11, RZ, RZ, RZ ;  /* 0x000000ffff0b7224 */ /* 0x000fce00078e00ff */
[----:B01-3--:R-:W-:Y:S05]  /*24490*/  WARPSYNC.COLLECTIVE R15, `(.L_x_10447) ;  /* 0x000000000f087348 */ /* 0x00bfea0003c00000 */
[----:B------:R2:W4:Y:S02]  /*244a0*/  SHFL.UP P6, R14, R13, R12, R11 ;  /* 0x0400000c0d0e7389 */ /* 0x00052400000c000b */
[----:B01234-:R-:W-:Y:S01]  /*244b0*/  ENDCOLLECTIVE ;  /* 0x000000000000791b */ /* 0x01ffe20003800000 */
.L_x_10447:
[----:B------:R-:W-:Y:S05]  /*244c0*/  BSYNC B0 ;  /* 0x0000000000007941 */ /* 0x000fea0003800000 */
.L_x_10446:
        /* <DEDUP_REMOVED lines=10> */
.L_x_10448:
        /* <DEDUP_REMOVED lines=8> */
.L_x_10449:
        /* <DEDUP_REMOVED lines=8> */
.L_x_10450:
        /* <DEDUP_REMOVED lines=8> */
.L_x_10451:
[----:B------:R-:W-:Y:S01]  /*246f0*/  IMAD.MOV.U32 R12, RZ, RZ, 0x1f ;  /* 0x0000001fff0c7424 */ /* 0x000fe200078e00ff */
[----:B------:R-:W-:Y:S02]  /*24700*/  MOV R11, 0x1f ;  /* 0x0000001f000b7802 */ /* 0x000fe40000000f00 */
[----:B------:R-:W-:-:S05]  /*24710*/  SEL R14, R14, RZ, P0 ;  /* 0x000000ff0e0e7207 */ /* 0x000fca0000000000 */
[----:B------:R-:W-:-:S04]  /*24720*/  IMAD.IADD R3, R7, 0x1, R14 ;  /* 0x0000000107037824 */ /* 0x000fc800078e020e */
[----:B------:R-:W-:-:S07]  /*24730*/  IMAD.MOV.U32 R13, RZ, RZ, R3 ;  /* 0x000000ffff0d7224 */ /* 0x000fce00078e0003 */
[----:B------:R-:W-:Y:S05]  /*24740*/  WARPSYNC.COLLECTIVE R15, `(.L_x_10452) ;  /* 0x000000000f087348 */ /* 0x000fea0003c00000 */
[----:B------:R0:W1:Y:S02]  /*24750*/  SHFL.IDX P6, R14, R13, R12, R11 ;  /* 0x0000000c0d0e7389 */ /* 0x00006400000c000b */
[----:B01----:R-:W-:Y:S01]  /*24760*/  ENDCOLLECTIVE ;  /* 0x000000000000791b */ /* 0x003fe20003800000 */
.L_x_10452:
[----:B------:R-:W-:Y:S05]  /*24770*/  BRA `(.L_x_10453) ;  /* 0xffffffdc00787947 */ /* 0x000fea000383ffff */
.L_x_10360:
[----:B------:R-:W-:Y:S01]  /*24780*/  BSSY B0, `(.L_x_10454) ;  /* 0x0000006000007945 */ /* 0x000fe20003800000 */
[----:B------:R-:W-:Y:S01]  /*24790*/  PLOP3.LUT P6, PT, P6, PT, PT, 0x8, 0x0 ;  /* 0x000000000000781c */ /* 0x000fe200037ce170 */
[----:B------:R-:W-:-:S12]  /*247a0*/  IMAD.MOV.U32 R15, RZ, RZ, -0x1 ;  /* 0xffffffffff0f7424 */ /* 0x000fd800078e00ff */
[----:B01-3--:R-:W-:Y:S05]  /*247b0*/  WARPSYNC.COLLECTIVE R15, `(.L_x_10455) ;  /* 0x000000000f087348 */ /* 0x00bfea0003c00000 */
[----:B------:R-:W-:Y:S01]  /*247c0*/  VOTE.ANY R14, PT, P6 ;  /* 0x00000000000e7806 */ /* 0x000fe200030e0100 */
[----:B01-3--:R-:W-:Y:S06]  /*247d0*/  ENDCOLLECTIVE ;  /* 0x000000000000791b */ /* 0x00bfec0003800000 */
.L_x_10455:
[----:B------:R-:W-:Y:S05]  /*247e0*/  BSYNC B0 ;  /* 0x0000000000007941 */ /* 0x000fea0003800000 */
.L_x_10454:
        /* <DEDUP_REMOVED lines=9> */
.L_x_10456:
[----:B------:R-:W-:Y:S01]  /*24880*/  IMAD.MOV.U32 R17, RZ, RZ, R14 ;  /* 0x000000ffff117224 */ /* 0x000fe200078e000e */
[----:B------:R-:W-:Y:S06]  /*24890*/  BRA `(.L_x_10457) ;  /* 0xffffffdc00687947 */ /* 0x000fec000383ffff */
.L_x_10362:
[----:B------:R-:W-:Y:S01]  /*248a0*/  BSSY B0, `(.L_x_10458) ;  /* 0x0000007000007945 */ /* 0x000fe20003800000 */
[----:B------:R-:W-:Y:S02]  /*248b0*/  IMAD.MOV.U32 R13, RZ, RZ, R3 ;  /* 0x000000ffff0d7224 */ /* 0x000fe400078e0003 */
[----:B------:R-:W-:Y:S02]  /*248c0*/  IMAD.MOV.U32 R11, RZ, RZ, 0x1f ;  /* 0x0000001fff0b7424 */ /* 0x000fe400078e00ff */
[----:B------:R-:W-:-:S07]  /*248d0*/  IMAD.MOV.U32 R15, RZ, RZ, -0x1 ;  /* 0xffffffffff0f7424 */ /* 0x000fce00078e00ff */
[----:B01234-:R-:W-:Y:S05]  /*248e0*/  WARPSYNC.COLLECTIVE R15, `(.L_x_10459) ;  /* 0x000000000f087348 */ /* 0x01ffea0003c00000 */
[----:B------:R0:W0:Y:S02]  /*248f0*/  SHFL.IDX P6, R14, R13, R12, R11 ;  /* 0x0000000c0d0e7389 */ /* 0x00002400000c000b */
[----:B01234-:R-:W-:Y:S01]  /*24900*/  ENDCOLLECTIVE ;  /* 0x000000000000791b */ /* 0x01ffe20003800000 */
.L_x_10459:
[----:B------:R-:W-:Y:S05]  /*24910*/  BSYNC B0 ;  /* 0x0000000000007941 */ /* 0x000fea0003800000 */
.L_x_10458:
[----:B------:R-:W-:Y:S05]  /*24920*/  BRA `(.L_x_10361) ;  /* 0xffffffdc00607947 */ /* 0x000fea000383ffff */
.L_x_10366:
[----:B0-----:R0:W1:Y:S02]  /*24930*/  SYNCS.PHASECHK.TRANS64.TRYWAIT P0, [R9+URZ+0x31c20], R0 ;  /* 0x031c2000090075a7 */ /* 0x001064000800017f */
[----:B-1----:R-:W-:Y:S05]  /*24940*/  @!P0 NANOSLEEP.SYNCS 0x989680 ;  /* 0x009896800000895d */ /* 0x002fea0003900000 */
[----:B------:R-:W1:Y:S02]  /*24950*/  @!P0 SYNCS.PHASECHK.TRANS64 P0, [R9+URZ+0x31c20], R0 ;  /* 0x031c2000090085a7 */ /* 0x000e64000800007f */
[----:B-1----:R-:W-:Y:S05]  /*24960*/  @!P0 BRA `(.L_x_10366) ;  /* 0xfffffffc00f08947 */ /* 0x002fea000383ffff */
[----:B------:R-:W-:Y:S05]  /*24970*/  BRA `(.L_x_10460) ;  /* 0xffffffe000d07947 */ /* 0x000fea000383ffff */
.L_x_10367:
        /* <DEDUP_REMOVED lines=11> */
.L_x_10462:
[----:B------:R-:W-:Y:S05]  /*24a30*/  BSYNC B0 ;  /* 0x0000000000007941 */ /* 0x000fea0003800000 */
.L_x_10461:
[----:B------:R-:W-:Y:S05]  /*24a40*/  BRA `(.L_x_10463) ;  /* 0xffffffe000b87947 */ /* 0x000fea000383ffff */
.L_x_10368:
[----:B------:R-:W-:Y:S01]  /*24a50*/  BSSY B0, `(.L_x_10464) ;  /* 0x0000006000007945 */ /* 0x000fe20003800000 */
[----:B------:R-:W-:-:S07]  /*24a60*/  IMAD.MOV.U32 R15, RZ, RZ, -0x1 ;  /* 0xffffffffff0f7424 */ /* 0x000fce00078e00ff */
[----:B0-----:R-:W-:Y:S05]  /*24a70*/  WARPSYNC.COLLECTIVE R15, `(.L_x_10465) ;  /* 0x000000000f0c7348 */ /* 0x001fea0003c00000 */
[----:B------:R-:W-:Y:S02]  /*24a80*/  ELECT P6, UR62, PT ;  /* 0x00000000003e782f */ /* 0x000fe400038c0000 */
[----:B------:R-:W-:Y:S01]  /*24a90*/  MOV R14, UR62 ;  /* 0x0000003e000e7c02 */ /* 0x000fe20008000f00 */
[----:B0-----:R-:W-:Y:S10]  /*24aa0*/  ENDCOLLECTIVE ;  /* 0x000000000000791b */ /* 0x001ff40003800000 */
.L_x_10465:
[----:B------:R-:W-:Y:S05]  /*24ab0*/  BSYNC B0 ;  /* 0x0000000000007941 */ /* 0x000fea0003800000 */
.L_x_10464:
[----:B------:R-:W-:Y:S05]  /*24ac0*/  BRA `(.L_x_10466) ;  /* 0xffffffe000ac7947 */ /* 0x000fea000383ffff */
.L_x_10370:
[----:B0-----:R0:W1:Y:S02]  /*24ad0*/  SYNCS.PHASECHK.TRANS64.TRYWAIT P0, [R7+URZ], R2 ;  /* 0x00000002070075a7 */ /* 0x001064000800017f */
[----:B-1----:R-:W-:Y:S05]  /*24ae0*/  @!P0 NANOSLEEP.SYNCS 0x989680 ;  /* 0x009896800000895d */ /* 0x002fea0003900000 */
[----:B------:R-:W1:Y:S02]  /*24af0*/  @!P0 SYNCS.PHASECHK.TRANS64 P0, [R7+URZ], R2 ;  /* 0x00000002070085a7 */ /* 0x000e64000800007f */
[----:B-1----:R-:W-:Y:S05]  /*24b00*/  @!P0 BRA `(.L_x_10370) ;  /* 0xfffffffc00f08947 */ /* 0x002fea000383ffff */
[----:B------:R-:W-:Y:S05]  /*24b10*/  BRA `(.L_x_10467) ;  /* 0xffffffe000e07947 */ /* 0x000fea000383ffff */
.L_x_10371:
[----:B-1----:R1:W2:Y:S02]  /*24b20*/  SYNCS.PHASECHK.TRANS64.TRYWAIT P0, [R3+URZ], R0 ;  /* 0x00000000030075a7 */ /* 0x0022a4000800017f */
[----:B--2---:R-:W-:Y:S05]  /*24b30*/  @!P0 NANOSLEEP.SYNCS 0x989680 ;  /* 0x009896800000895d */ /* 0x004fea0003900000 */
[----:B------:R-:W2:Y:S02]  /*24b40*/  @!P0 SYNCS.PHASECHK.TRANS64 P0, [R3+URZ], R0 ;  /* 0x00000000030085a7 */ /* 0x000ea4000800007f */
[----:B--2---:R-:W-:Y:S05]  /*24b50*/  @!P0 BRA `(.L_x_10371) ;  /* 0xfffffffc00f08947 */ /* 0x004fea000383ffff */
[----:B------:R-:W-:Y:S05]  /*24b60*/  BRA `(.L_x_10468) ;  /* 0xffffffe000d47947 */ /* 0x000fea000383ffff */
.L_x_10373:
[----:B-1----:R1:W2:Y:S02]  /*24b70*/  SYNCS.PHASECHK.TRANS64.TRYWAIT P0, [R5+URZ], R2 ;  /* 0x00000002050075a7 */ /* 0x0022a4000800017f */
[----:B--2---:R-:W-:Y:S05]  /*24b80*/  @!P0 NANOSLEEP.SYNCS 0x989680 ;  /* 0x009896800000895d */ /* 0x004fea0003900000 */
[----:B------:R-:W2:Y:S02]  /*24b90*/  @!P0 SYNCS.PHASECHK.TRANS64 P0, [R5+URZ], R2 ;  /* 0x00000002050085a7 */ /* 0x000ea4000800007f */
[----:B--2---:R-:W-:Y:S05]  /*24ba0*/  @!P0 BRA `(.L_x_10373) ;  /* 0xfffffffc00f08947 */ /* 0x004fea000383ffff */
[----:B------:R-:W-:Y:S05]  /*24bb0*/  BRA `(.L_x_10469) ;  /* 0xffffffe000d87947 */ /* 0x000fea000383ffff */
.L_x_10470:
        /* <DEDUP_REMOVED lines=12> */
.L_x_12784:


//--------------------- .text._ZN7cutlass13device_kernelIN5flash11enable_sm90INS1_16FlashAttnFwdSm90INS1_25CollectiveMainloopFwdSm90ILi2EN4cute5tupleIJNS5_1CILi1EEES8_S8_EEENS6_IJNS7_ILi192EEESA_NS7_ILi64EEEEEELi64ENS_6half_tEfNS_4arch4Sm90ELb0ELb0ELb1ELb0ELb0ELb0ELb0ELb0ELb1ELb0ELb0ELb0EEENS1_21CollectiveEpilogueFwdINS6_IJSA_SB_SA_EEES9_SD_SF_Li384ELb0ELb0ELb0ELb0EEENS1_29StaticPersistentTileSchedulerILb0EEEEEEEEEvNT_6ParamsE --------------------------
	.section	.text._ZN7cutlass13device_kernelIN5flash11enable_sm90INS1_16FlashAttnFwdSm90INS1_25CollectiveMainloopFwdSm90ILi2EN4cute5tupleIJNS5_1CILi1EEES8_S8_EEENS6_IJNS7_ILi192EEESA_NS7_ILi64EEEEEELi64ENS_6half_tEfNS_4arch4Sm90ELb0ELb0ELb1ELb0ELb0ELb0ELb0ELb0ELb1ELb0ELb0ELb0EEENS1_21CollectiveEpilogueFwdINS6_IJSA_SB_SA_EEES9_SD_SF_Li384ELb0ELb0ELb0ELb0EEENS1_29StaticPersistentTileSchedulerILb0EEEEEEEEEvNT_6ParamsE,"ax",@progbits
	.align	128
.text._ZN7cutlass13device_kernelIN5flash11enable_sm90INS1_16FlashAttnFwdSm90INS1_25CollectiveMainloopFwdSm90ILi2EN4cute5tupleIJNS5_1CILi1EEES8_S8_EEENS6_IJNS7_ILi192EEESA_NS7_ILi64EEEEEELi64ENS_6half_tEfNS_4arch4Sm90ELb0ELb0ELb1ELb0ELb0ELb0ELb0ELb0ELb1ELb0ELb0ELb0EEENS1_21CollectiveEpilogueFwdINS6_IJSA_SB_SA_EEES9_SD_SF_Li384ELb0ELb0ELb0ELb0EEENS1_29StaticPersistentTileSchedulerILb0EEEEEEEEEvNT_6ParamsE:
        .type           _ZN7cutlass13device_kernelIN5flash11enable_sm90INS1_16FlashAttnFwdSm90INS1_25CollectiveMainloopFwdSm90ILi2EN4cute5tupleIJNS5_1CILi1EEES8_S8_EEENS6_IJNS7_ILi192EEESA_NS7_ILi64EEEEEELi64ENS_6half_tEfNS_4arch4Sm90ELb0ELb0ELb1ELb0ELb0ELb0ELb0ELb0ELb1ELb0ELb0ELb0EEENS1_21CollectiveEpilogueFwdINS6_IJSA_SB_SA_EEES9_SD_SF_Li384ELb0ELb0ELb0ELb0EEENS1_29StaticPersistentTileSchedulerILb0EEEEEEEEEvNT_6ParamsE,@function
        .size           _ZN7cutlass13device_kernelIN5flash11enable_sm90INS1_16FlashAttnFwdSm90INS1_25CollectiveMainloopFwdSm90ILi2EN4cute5tupleIJNS5_1CILi1EEES8_S8_EEENS6_IJNS7_ILi192EEESA_NS7_ILi64EEEEEELi64ENS_6half_tEfNS_4arch4Sm90ELb0ELb0ELb1ELb0ELb0ELb0ELb0ELb0ELb1ELb0ELb0ELb0EEENS1_21CollectiveEpilogueFwdINS6_IJSA_SB_SA_EEES9_SD_SF_Li384ELb0ELb0ELb0ELb0EEENS1_29StaticPersistentTileSchedulerILb0EEEEEEEEEvNT_6ParamsE,(.L_x_12785 - _ZN7cutlass13device_kernelIN5flash11enable_sm90INS1_16FlashAttnFwdSm90INS1_25CollectiveMainloopFwdSm90ILi2EN4cute5tupleIJNS5_1CILi1EEES8_S8_EEENS6_IJNS7_ILi192EEESA_NS7_ILi64EEEEEELi64ENS_6half_tEfNS_4arch4Sm90ELb0ELb0ELb1ELb0ELb0ELb0ELb0ELb0ELb1ELb0ELb0ELb0EEENS1_21CollectiveEpilogueFwdINS6_IJSA_SB_SA_EEES9_SD_SF_Li384ELb0ELb0ELb0ELb0EEENS1_29StaticPersistentTileSchedulerILb0EEEEEEEEEvNT_6ParamsE)
        .other          _ZN7cutlass13device_kernelIN5flash11enable_sm90INS1_16FlashAttnFwdSm90INS1_25CollectiveMainloopFwdSm90ILi2EN4cute5tupleIJNS5_1CILi1EEES8_S8_EEENS6_IJNS7_ILi192EEESA_NS7_ILi64EEEEEELi64ENS_6half_tEfNS_4arch4Sm90ELb0ELb0ELb1ELb0ELb0ELb0ELb0ELb0ELb1ELb0ELb0ELb0EEENS1_21CollectiveEpilogueFwdINS6_IJSA_SB_SA_EEES9_SD_SF_Li384ELb0ELb0ELb0ELb0EEENS1_29StaticPersistentTileSchedulerILb0EEEEEEEEEvNT_6ParamsE,@"STO_CUDA_ENTRY STV_DEFAULT"
_ZN7cutlass13device_kernelIN5flash11enable_sm90INS1_16FlashAttnFwdSm90INS1_25CollectiveMainloopFwdSm90ILi2EN4cute5tupleIJNS5_1CILi1EEES8_S8_EEENS6_IJNS7_ILi192EEESA_NS7_ILi64EEEEEELi64ENS_6half_tEfNS_4arch4Sm90ELb0ELb0ELb1ELb0ELb0ELb0ELb0ELb0ELb1ELb0ELb0ELb0EEENS1_21CollectiveEpilogueFwdINS6_IJSA_SB_SA_EEES9_SD_SF_Li384ELb0ELb0ELb0ELb0EEENS1_29StaticPersistentTileSchedulerILb0EEEEEEEEEvNT_6ParamsE:
        /* <DEDUP_REMOVED lines=23> */
.L_x_10472:
[----:B------:R-:W-:Y:S05]  /*0170*/  BSYNC B0 ;  /* 0x0000000000007941 */ /* 0x000fea0003800000 */
.L_x_10471:
        /* <DEDUP_REMOVED lines=36> */
.L_x_10473:
        /* <DEDUP_REMOVED lines=22> */
.L_x_10474:
        /* <DEDUP_REMOVED lines=18> */
.L_x_10475:
        /* <DEDUP_REMOVED lines=22> */
.L_x_10476:
        /* <DEDUP_REMOVED lines=22> */
.L_x_10477:
[----:B---3--:R-:W-:Y:S01]  /*0900*/  ISETP.NE.AND P0, PT, R3, RZ, PT ;  /* 0x000000ff0300720c */ /* 0x008fe20003f05270 */
[----:B------:R-:W-:Y:S01]  /*0910*/  IMAD.MOV.U32 R17, RZ, RZ, 0x1 ;  /* 0x00000001ff117424 */ /* 0x000fe200078e00ff */
[----:B------:R-:W-:Y:S01]  /*0920*/  NOP ;  /* 0x0000000000007918 */ /* 0x000fe20000000000 */
[----:B------:R-:W-:Y:S01]  /*0930*/  ULDC.64 UR38, c[0x0][0x208] ;  /* 0x0000820000267ab9 */ /* 0x000fe20000000a00 */
[----:B------:R-:W-:Y:S02]  /*0940*/  LOP3.LUT R18, R2, 0x7f, RZ, 0xc0, !PT ;  /* 0x0000007f02127812 */ /* 0x000fe400078ec0ff */
[----:B------:R-:W-:Y:S01]  /*0950*/  SEL R17, R17, 0x2, !P0 ;  /* 0x0000000211117807 */ /* 0x000fe20004000000 */
[----:B-12-4-:R-:W-:Y:S06]  /*0960*/  BAR.SYNC.DEFER_BLOCKING 0x0 ;  /* 0x0000000000007b1d */ /* 0x016fec0000010000 */
[----:B------:R-:W-:Y:S05]  /*0970*/  @!P0 BRA `(.L_x_10478) ;  /* 0x0000008800908947 */ /* 0x000fea0003800000 */
.L_x_10479:
[----:B------:R-:W-:-:S08]  /*0980*/  NOP ;  /* 0x0000000000007918 */ /* 0x000fd00000000000 */
[----:B------:R-:W1:Y:S02]  /*0990*/  USETMAXREG.TRY_ALLOC.CTAPOOL UP0, 0xa0 ;  /* 0x000000a0000079c8 */ /* 0x000e640008000600 */
[----:B-1----:R-:W-:-:S13]  /*09a0*/  PLOP3.LUT P0, PT, PT, PT, UP0, 0x80, 0x0 ;  /* 0x000000000000781c */ /* 0x002fda0003f0f008 */
[----:B------:R-:W-:Y:S05]  /*09b0*/  @!P0 BRA `(.L_x_10479) ;  /* 0xfffffffc00f08947 */ /* 0x000fea000383ffff */
[----:B------:R-:W-:Y:S01]  /*09c0*/  LOP3.LUT R0, R2, 0xffffff80, RZ, 0xc0, !PT ;  /* 0xffffff8002007812 */ /* 0x000fe200078ec0ff */
[----:B------:R-:W1:Y:S08]  /*09d0*/  S2UR UR46, SR_CTAID.X ;  /* 0x00000000002e79c3 */ /* 0x000e700000002500 */
[----:B------:R-:W-:Y:S06]  /*09e0*/  BAR.ARV 0x8, 0x1a0 ;  /* 0x0206800000007b1d */ /* 0x000fec0000002000 */
[----:B------:R-:W-:-:S02]  /*09f0*/  ISETP.NE.AND P0, PT, R0, 0x80, PT ;  /* 0x000000800000780c */ /* 0x000fc40003f05270 */
[----:B------:R-:W1:Y:S11]  /*0a00*/  LDC R0, c[0x0][0xda4] ;  /* 0x00036900ff007b82 */ /* 0x000e760000000800 */
[----:B------:R-:W-:Y:S06]  /*0a10*/  @!P0 BAR.ARV 0x9, 0x100 ;  /* 0x0244000000008b1d */ /* 0x000fec0000002000 */
[----:B-1----:R-:W-:-:S13]  /*0a20*/  ISETP.LE.AND P0, PT, R0, UR46, PT ;  /* 0x0000002e00007c0c */ /* 0x002fda000bf03270 */
[----:B------:R-:W-:Y:S05]  /*0a30*/  @P0 EXIT ;  /* 0x000000000000094d */ /* 0x000fea0003800000 */
[----:B------:R-:W-:Y:S01]  /*0a40*/  IADD3 R0, R2, -0x80, RZ ;  /* 0xffffff8002007810 */ /* 0x000fe20007ffe0ff */
[----:B------:R-:W1:Y:S01]  /*0a50*/  S2UR UR4, SR_CgaCtaId ;  /* 0x00000000000479c3 */ /* 0x000e620000008800 */
[----:B------:R-:W-:Y:S01]  /*0a60*/  UMOV UR40, 0x400 ;  /* 0x0000040000287882 */ /* 0x000fe20000000000 */
[----:B------:R-:W-:Y:S01]  /*0a70*/  MOV R19, 0x40 ;  /* 0x0000004000137802 */ /* 0x000fe20000000f00 */
[----:B------:R-:W-:Y:S01]  /*0a80*/  IMAD.MOV.U32 R15, RZ, RZ, -0x2 ;  /* 0xfffffffeff0f7424 */ /* 0x000fe200078e00ff */
[----:B------:R-:W-:Y:S01]  /*0a90*/  SHF.R.S32.HI R3, RZ, 0x1f, R0 ;  /* 0x0000001fff037819 */ /* 0x000fe20000011400 */
[----:B------:R-:W-:Y:S01]  /*0aa0*/  IMAD.MOV.U32 R23, RZ, RZ, RZ ;  /* 0x000000ffff177224 */ /* 0x000fe200078e00ff */
[----:B------:R-:W-:Y:S01]  /*0ab0*/  ULDC.64 UR48, c[0x0][0x198] ;  /* 0x0000660000307ab9 */ /* 0x000fe20000000a00 */
[----:B------:R-:W-:Y:S01]  /*0ac0*/  UMOV UR37, URZ ;  /* 0x0000003f00257c82 */ /* 0x000fe20008000000 */
[CC--:B------:R-:W-:Y:S01]  /*0ad0*/  LEA.HI R5, R3.reuse, R0.reuse, RZ, 0x4 ;  /* 0x0000000003057211 */ /* 0x0c0fe200078f20ff */
[----:B------:R-:W2:Y:S01]  /*0ae0*/  S2UR UR6, SR_SWINHI ;  /* 0x00000000000679c3 */ /* 0x000ea20000002f00 */
[----:B------:R-:W-:Y:S01]  /*0af0*/  LEA.HI R4, R3, R0, RZ, 0x7 ;  /* 0x0000000003047211 */ /* 0x000fe200078f38ff */
[----:B------:R-:W-:Y:S01]  /*0b00*/  UMOV UR36, URZ ;  /* 0x0000003f00247c82 */ /* 0x000fe20008000000 */
[----:B------:R-:W-:-:S02]  /*0b10*/  LOP3.LUT R7, R5, 0xfffffff0, RZ, 0xc0, !PT ;  /* 0xfffffff005077812 */ /* 0x000fc400078ec0ff */
[----:B------:R-:W-:Y:S02]  /*0b20*/  LOP3.LUT R157, R4, 0xffffff80, RZ, 0xc0, !PT ;  /* 0xffffff80049d7812 */ /* 0x000fe400078ec0ff */
[----:B------:R-:W-:Y:S01]  /*0b30*/  SHF.R.S32.HI R8, RZ, 0x4, R5 ;  /* 0x00000004ff087819 */ /* 0x000fe20000011405 */
[C---:B------:R-:W-:Y:S01]  /*0b40*/  IMAD.IADD R7, R0.reuse, 0x1, -R7 ;  /* 0x0000000100077824 */ /* 0x040fe200078e0a07 */
[----:B------:R-:W-:Y:S01]  /*0b50*/  LEA.HI R3, R3, R0, RZ, 0x5 ;  /* 0x0000000003037211 */ /* 0x000fe200078f28ff */
[----:B------:R-:W-:Y:S01]  /*0b60*/  IMAD.IADD R157, R0, 0x1, -R157 ;  /* 0x00000001009d7824 */ /* 0x000fe200078e0a9d */
[----:B------:R-:W-:Y:S02]  /*0b70*/  LEA.HI R5, R5, R8, RZ, 0x1 ;  /* 0x0000000805057211 */ /* 0x000fe400078f08ff */
[----:B------:R-:W-:Y:S02]  /*0b80*/  SHF.R.S32.HI R6, RZ, 0x1f, R7 ;  /* 0x0000001fff067819 */ /* 0x000fe40000011407 */
[----:B------:R-:W-:Y:S01]  /*0b90*/  SHF.R.S32.HI R10, RZ, 0x1f, R157 ;  /* 0x0000001fff0a7819 */ /* 0x000fe2000001149d */
[----:B-1----:R-:W-:Y:S01]  /*0ba0*/  ULEA UR40, UR4, UR40, 0x18 ;  /* 0x0000002804287291 */ /* 0x002fe2000f8ec03f */
[----:B------:R-:W-:-:S02]  /*0bb0*/  LEA.HI R6, R6, R7, RZ, 0x3 ;  /* 0x0000000706067211 */ /* 0x000fc400078f18ff */
[----:B------:R-:W-:Y:S02]  /*0bc0*/  LEA.HI R11, R10, R157, RZ, 0x2 ;  /* 0x0000009d0a0b7211 */ /* 0x000fe400078f10ff */
[----:B------:R-:W-:Y:S02]  /*0bd0*/  LOP3.LUT R0, R6, 0xfffffff8, RZ, 0xc0, !PT ;  /* 0xfffffff806007812 */ /* 0x000fe400078ec0ff */
[--C-:B------:R-:W-:Y:S01]  /*0be0*/  SHF.R.S32.HI R12, RZ, 0x2, R11.reuse ;  /* 0x00000002ff0c7819 */ /* 0x100fe2000001140b */
[----:B------:R-:W-:Y:S01]  /*0bf0*/  UMOV UR4, UR40 ;  /* 0x0000002800047c82 */ /* 0x000fe20008000000 */
[----:B--2---:R-:W-:Y:S01]  /*0c00*/  UMOV UR5, UR6 ;  /* 0x0000000600057c82 */ /* 0x004fe20008000000 */
[----:B------:R-:W-:Y:S01]  /*0c10*/  SHF.R.S32.HI R13, RZ, 0x1f, R11 ;  /* 0x0000001fff0d7819 */ /* 0x000fe2000001140b */
[----:B------:R-:W-:Y:S01]  /*0c20*/  IMAD.IADD R0, R7, 0x1, -R0 ;  /* 0x0000000107007824 */ /* 0x000fe200078e0a00 */
[----:B------:R-:W-:Y:S02]  /*0c30*/  LOP3.LUT R5, R5, 0x1ffffffe, RZ, 0xc0, !PT ;  /* 0x1ffffffe05057812 */ /* 0x000fe400078ec0ff */
[----:B------:R-:W-:-:S02]  /*0c40*/  SHF.R.S32.HI R9, RZ, 0x5, R3 ;  /* 0x00000005ff097819 */ /* 0x000fc40000011403 */
[----:B------:R-:W-:Y:S02]  /*0c50*/  SHF.R.S32.HI R14, RZ, 0x7, R4 ;  /* 0x00000007ff0e7819 */ /* 0x000fe40000011404 */
[----:B------:R-:W-:Y:S01]  /*0c60*/  LEA.HI R13, R13, R12, RZ, 0x3 ;  /* 0x0000000c0d0d7211 */ /* 0x000fe200078f18ff */
[----:B------:R-:W-:Y:S01]  /*0c70*/  IMAD.SHL.U32 R9, R9, 0x400, RZ ;  /* 0x0000040009097824 */ /* 0x000fe200078e00ff */
[----:B------:R-:W-:Y:S02]  /*0c80*/  IADD3 R5, R8, -R5, RZ ;  /* 0x8000000508057210 */ /* 0x000fe40007ffe0ff */
[C---:B------:R-:W-:Y:S01]  /*0c90*/  SHF.L.U32 R3, R0.reuse, 0x6, RZ ;  /* 0x0000000600037819 */ /* 0x040fe200000006ff */
[----:B------:R-:W-:Y:S01]  /*0ca0*/  IMAD R7, R7, 0x40, R9 ;  /* 0x0000004007077824 */ /* 0x000fe200078e0209 */
[----:B------:R-:W-:Y:S01]  /*0cb0*/  R2P PR, R0, 0x6 ;  /* 0x0000000600007804 */ /* 0x000fe20000000000 */
[----:B------:R-:W-:Y:S01]  /*0cc0*/  IMAD.HI R0, R14, 0x55555556, RZ ;  /* 0x555555560e007827 */ /* 0x000fe200078e02ff */
[----:B------:R-:W-:-:S02]  /*0cd0*/  LOP3.LUT R13, R13, 0xfffffff8, RZ, 0xc0, !PT ;  /* 0xfffffff80d0d7812 */ /* 0x000fc400078ec0ff */
[----:B------:R-:W-:Y:S01]  /*0ce0*/  LEA.HI R10, R10, R157, RZ, 0x5 ;  /* 0x0000009d0a0a7211 */ /* 0x000fe200078f28ff */
[----:B------:R-:W-:Y:S01]  /*0cf0*/  IMAD.SHL.U32 R8, R5, 0x8, RZ ;  /* 0x0000000805087824 */ /* 0x000fe200078e00ff */
[----:B------:R-:W-:Y:S01]  /*0d00*/  LOP3.LUT R4, R11, 0x7ffffffc, RZ, 0xc0, !PT ;  /* 0x7ffffffc0b047812 */ /* 0x000fe200078ec0ff */
[----:B------:R-:W-:Y:S01]  /*0d10*/  IMAD.IADD R13, R12, 0x1, -R13 ;  /* 0x000000010c0d7824 */ /* 0x000fe200078e0a0d */
[----:B------:R-:W-:Y:S02]  /*0d20*/  LEA.HI R0, R0, R0, RZ, 0x1 ;  /* 0x0000000000007211 */ /* 0x000fe400078f08ff */
[----:B------:R-:W-:Y:S01]  /*0d30*/  SHF.R.S32.HI R10, RZ, 0x5, R10 ;  /* 0x00000005ff0a7819 */ /* 0x000fe2000001140a */
[----:B------:R-:W-:Y:S01]  /*0d40*/  IMAD.IADD R156, R157, 0x1, -R4 ;  /* 0x000000019d9c7824 */ /* 0x000fe200078e0a04 */
[----:B------:R-:W-:Y:S01]  /*0d50*/  LOP3.LUT R3, R3, 0x1c0, RZ, 0xc0, !PT ;  /* 0x000001c003037812 */ /* 0x000fe200078ec0ff */
[----:B------:R-:W-:Y:S01]  /*0d60*/  IMAD.U32 R4, RZ, RZ, UR4 ;  /* 0x00000004ff047e24 */ /* 0x000fe2000f8e00ff */
[----:B------:R-:W-:Y:S01]  /*0d70*/  IADD3 R7, R8, R7, RZ ;  /* 0x0000000708077210 */ /* 0x000fe20007ffe0ff */
[----:B------:R-:W-:Y:S01]  /*0d80*/  IMAD R0, R0, -0x3, R14 ;  /* 0xfffffffd00007824 */ /* 0x000fe200078e020e */
[----:B------:R-:W-:Y:S01]  /*0d90*/  MOV R5, UR5 ;  /* 0x0000000500057c02 */ /* 0x000fe20008000f00 */
[----:B------:R-:W-:Y:S01]  /*0da0*/  IMAD R13, R10, 0x10, R13 ;  /* 0x000000100a0d7824 */ /* 0x000fe200078e020d */
[----:B------:R-:W-:Y:S01]  /*0db0*/  LOP3.LUT R8, R3, 0x8, R8, 0xf8, !PT ;  /* 0x0000000803087812 */ /* 0x000fe200078ef808 */
[----:B------:R-:W-:Y:S01]  /*0dc0*/  IMAD R156, R156, R15, 0xc0 ;  /* 0x000000c09c9c7424 */ /* 0x000fe200078e020f */
[----:B------:R-:W-:Y:S01]  /*0dd0*/  SHF.R.U32.HI R3, RZ, 0x3, R3 ;  /* 0x00000003ff037819 */ /* 0x000fe20000011603 */
[----:B------:R-:W-:Y:S01]  /*0de0*/  IMAD.WIDE R4, R7, 0x2, R4 ;  /* 0x0000000207047825 */ /* 0x000fe200078e0204 */
[----:B------:R-:W-:-:S02]  /*0df0*/  SHF.L.U32 R6, R6, 0x6, RZ ;  /* 0x0000000606067819 */ /* 0x000fc400000006ff */
[----:B------:R-:W-:Y:S01]  /*0e00*/  LOP3.LUT R3, R8, R3, RZ, 0x3c, !PT ;  /* 0x0000000308037212 */ /* 0x000fe200078e3cff */
[----:B------:R-:W-:Y:S01]  /*0e10*/  IMAD R152, R0, 0x40, R13 ;  /* 0x0000004000987824 */ /* 0x000fe200078e020d */
[----:B------:R-:W-:Y:S01]  /*0e20*/  LOP3.LUT R0, R17, 0x1, RZ, 0xfc, !PT ;  /* 0x0000000111007812 */ /* 0x000fe200078efcff */
[----:B------:R1:W-:Y:S01]  /*0e30*/  STL.64 [R1+0x10], R4 ;  /* 0x0000100401007387 */ /* 0x0003e20000100a00 */
[----:B------:R-:W-:Y:S02]  /*0e40*/  LOP3.LUT R6, R6, 0x7ffffe00, RZ, 0xc0, !PT ;  /* 0x7ffffe0006067812 */ /* 0x000fe400078ec0ff */
[----:B------:R-:W-:Y:S01]  /*0e50*/  SEL R19, R19, 0xffffffc0, !P2 ;  /* 0xffffffc013137807 */ /* 0x000fe20005000000 */
[----:B------:R1:W-:Y:S01]  /*0e60*/  STL [R1], R0 ;  /* 0x0000000001007387 */ /* 0x0003e20000100800 */
[----:B------:R-:W-:-:S04]  /*0e70*/  IADD3 R3, R3, R6, R9 ;  /* 0x0000000603037210 */ /* 0x000fc80007ffe009 */
[----:B------:R-:W-:-:S05]  /*0e80*/  LEA R155, R3, UR40, 0x1 ;  /* 0x00000028039b7c11 */ /* 0x000fca000f8e08ff */
[C---:B------:R-:W-:Y:S02]  /*0e90*/  VIADD R153, R155.reuse, 0x1e800 ;  /* 0x0001e8009b997836 */ /* 0x040fe40000000000 */
[----:B------:R-:W-:-:S03]  /*0ea0*/  VIADD R154, R155, 0x1e820 ;  /* 0x0001e8209b9a7836 */ /* 0x000fc60000000000 */
[C---:B------:R-:W-:Y:S01]  /*0eb0*/  @P1 IADD3 R154, R153.reuse, -0x20, RZ ;  /* 0xffffffe0999a1810 */ /* 0x040fe20007ffe0ff */
[----:B------:R-:W-:-:S03]  /*0ec0*/  IMAD.IADD R153, R153, 0x1, R19 ;  /* 0x0000000199997824 */ /* 0x000fc600078e0213 */
[----:B------:R-:W-:Y:S01]  /*0ed0*/  IADD3 R19, R19, R154, RZ ;  /* 0x0000009a13137210 */ /* 0x000fe20007ffe0ff */
[C---:B------:R-:W-:Y:S02]  /*0ee0*/  VIADD R18, R154.reuse, 0x6000 ;  /* 0x000060009a127836 */ /* 0x040fe40000000000 */
[----:B-1----:R-:W-:-:S07]  /*0ef0*/  VIADD R17, R154, 0xc000 ;  /* 0x0000c0009a117836 */ /* 0x002fce0000000000 */
.L_x_10502:
[C---:B------:R-:W-:Y:S01]  /*0f00*/  VIADD R0, R2.reuse, 0xffffff80 ;  /* 0xffffff8002007836 */ /* 0x040fe20000000000 */
[----:B------:R-:W-:Y:S01]  /*0f10*/  IADD3 R3, R2, -0x80, RZ ;  /* 0xffffff8002037810 */ /* 0x000fe20007ffe0ff */
[----:B------:R-:W1:Y:S01]  /*0f20*/  LDC R121, c[0x0][0x2e0] ;  /* 0x0000b800ff797b82 */ /* 0x000e620000000800 */
[----:B------:R-:W-:Y:S01]  /*0f30*/  ULDC.64 UR6, c[0x0][0x3f8] ;  /* 0x0000fe0000067ab9 */ /* 0x000fe20000000a00 */
[----:B------:R-:W-:Y:S01]  /*0f40*/  ULDC UR4, c[0x0][0xda8] ;  /* 0x00036a0000047ab9 */ /* 0x000fe20000000800 */
[----:B------:R-:W-:Y:S01]  /*0f50*/  SHF.R.S32.HI R0, RZ, 0x1f, R0 ;  /* 0x0000001fff007819 */ /* 0x000fe20000011400 */
[----:B------:R-:W-:Y:S02]  /*0f60*/  UISETP.NE.U32.AND UP0, UPT, UR6, URZ, UPT ;  /* 0x0000003f0600728c */ /* 0x000fe4000bf05070 */
[----:B------:R-:W-:Y:S01]  /*0f70*/  UISETP.NE.AND UP1, UPT, UR4, 0x1, UPT ;  /* 0x000000010400788c */ /* 0x000fe2000bf25270 */
[----:B------:R-:W-:Y:S01]  /*0f80*/  LEA.HI R0, R0, R3, RZ, 0x7 ;  /* 0x0000000300007211 */ /* 0x000fe200078f38ff */
[----:B------:R-:W-:Y:S01]  /*0f90*/  UISETP.NE.AND.EX UP0, UPT, UR7, URZ, UPT, UP0 ;  /* 0x0000003f0700728c */ /* 0x000fe2000bf05300 */
[----:B------:R-:W-:-:S02]  /*0fa0*/  ULDC UR6, c[0x0][0x404] ;  /* 0x0001010000067ab9 */ /* 0x000fc40000000800 */
[----:B------:R-:W-:Y:S01]  /*0fb0*/  SHF.R.S32.HI R0, RZ, 0x7, R0 ;  /* 0x00000007ff007819 */ /* 0x000fe20000011400 */
[----:B------:R-:W-:Y:S02]  /*0fc0*/  USEL UR6, UR6, 0x1, UP0 ;  /* 0x0000000106067887 */ /* 0x000fe40008000000 */
[----:B------:R-:W-:Y:S02]  /*0fd0*/  UIADD3 UR7, UR40, 0x1e800, URZ ;  /* 0x0001e80028077890 */ /* 0x000fe4000fffe03f */
[----:B------:R2:W3:Y:S01]  /*0fe0*/  SHFL.IDX PT, R22, R0, RZ, 0x1f ;  /* 0x00001fff00167589 */ /* 0x0004e200000e0000 */
[----:B------:R-:W-:Y:S01]  /*0ff0*/  ULDC UR4, c[0x0][0xdb4] ;  /* 0x00036d0000047ab9 */ /* 0x000fe20000000800 */
[----:B------:R-:W-:Y:S02]  /*1000*/  ULOP3.LUT UP0, URZ, UR7, 0x3ff, URZ, 0xc0, !UPT ;  /* 0x000003ff073f7892 */ /* 0x000fe4000f80c03f */
[----:B------:R-:W-:Y:S01]  /*1010*/  UISETP.NE.AND UP2, UPT, UR4, 0x1, UPT ;  /* 0x000000010400788c */ /* 0x000fe2000bf45270 */
[----:B------:R-:W-:-:S02]  /*1020*/  UMOV UR41, UR46 ;  /* 0x0000002e00297c82 */ /* 0x000fc40008000000 */
[----:B------:R-:W-:Y:S01]  /*1030*/  @UP1 ULDC UR4, c[0x0][0xdac] ;  /* 0x00036b0000041ab9 */ /* 0x000fe20000000800 */
[----:B-1----:R-:W-:Y:S01]  /*1040*/  IMAD R121, R121, UR6, RZ ;  /* 0x0000000679797c24 */ /* 0x002fe2000f8e02ff */
[----:B------:R-:W-:Y:S01]  /*1050*/  UIMAD.WIDE.U32 UR4, UR46, UR4, URZ ;  /* 0x000000042e0472a5 */ /* 0x000fe2000f8e003f */
[----:B------:R-:W-:Y:S01]  /*1060*/  PLOP3.LUT P0, PT, PT, PT, UP0, 0x80, 0x0 ;  /* 0x000000000000781c */ /* 0x000fe20003f0f008 */
[----:B------:R-:W-:Y:S01]  /*1070*/  @UP1 ULDC UR6, c[0x0][0xdb0] ;  /* 0x00036c0000061ab9 */ /* 0x000fe20000000800 */
[----:B--2---:R-:W-:Y:S01]  /*1080*/  VIADD R0, R121, 0xbf ;  /* 0x000000bf79007836 */ /* 0x004fe20000000000 */
[----:B------:R-:W-:-:S03]  /*1090*/  @UP1 USHF.R.U32.HI UR41, URZ, UR6, UR5 ;  /* 0x000000063f291299 */ /* 0x000fc60008011605 */
[----:B------:R-:W-:Y:S01]  /*10a0*/  IMAD.HI R0, R0, 0x2aaaaaab, RZ ;  /* 0x2aaaaaab00007827 */ /* 0x000fe200078e02ff */
[----:B------:R-:W-:Y:S02]  /*10b0*/  @UP2 ULDC.64 UR6, c[0x0][0xdb8] ;  /* 0x00036e0000062ab9 */ /* 0x000fe40000000a00 */
[----:B------:R-:W-:Y:S02]  /*10c0*/  UIMAD.WIDE.U32 UR4, UR41, UR6, URZ ;  /* 0x00000006290472a5 */ /* 0x000fe4000f8e003f */
[----:B------:R-:W-:Y:S02]  /*10d0*/  UMOV UR44, UR41 ;  /* 0x00000029002c7c82 */ /* 0x000fe40008000000 */
[----:B------:R-:W-:Y:S01]  /*10e0*/  @UP2 USHF.R.U32.HI UR44, URZ, UR7, UR5 ;  /* 0x000000073f2c2299 */ /* 0x000fe20008011605 */
[----:B---3--:R-:W-:-:S05]  /*10f0*/  IMAD.HI R3, R22, 0x55555556, RZ ;  /* 0x5555555616037827 */ /* 0x008fca00078e02ff */
[----:B------:R-:W-:Y:S02]  /*1100*/  LEA.HI R5, R3, R3, RZ, 0x1 ;  /* 0x0000000303057211 */ /* 0x000fe400078f08ff */
[----:B------:R-:W-:-:S03]  /*1110*/  SHF.R.U32.HI R3, RZ, 0x1f, R0 ;  /* 0x0000001fff037819 */ /* 0x000fc60000011600 */
[----:B------:R-:W-:Y:S01]  /*1120*/  IMAD R24, R5, -0x3, R22 ;  /* 0xfffffffd05187824 */ /* 0x000fe200078e0216 */
[----:B------:R-:W-:-:S05]  /*1130*/  LEA.HI.SX32 R0, R0, R3, 0x1b ;  /* 0x0000000300007211 */ /* 0x000fca00078fdaff */
[----:B------:R1:W-:Y:S01]  /*1140*/  STL [R1+0xc], R0 ;  /* 0x00000c0001007387 */ /* 0x0003e20000100800 */
[----:B------:R-:W-:Y:S05]  /*1150*/  @!P0 BRA `(.L_x_10480) ;  /* 0x0000000000408947 */ /* 0x000fea0003800000 */
[----:B-1----:R-:W-:Y:S01]  /*1160*/  MOV R0, 0x0 ;  /* 0x0000000000007802 */ /* 0x002fe20000000f00 */
[----:B------:R-:W-:Y:S01]  /*1170*/  ULDC.64 UR4, c[0x4][0x1b8] ;  /* 0x01006e0000047ab9 */ /* 0x000fe20000000a00 */
[----:B------:R-:W-:Y:S01]  /*1180*/  ULDC.64 UR6, c[0x4][0x48] ;  /* 0x0100120000067ab9 */ /* 0x000fe20000000a00 */
[----:B------:R-:W-:Y:S01]  /*1190*/  MOV R4, UR4 ;  /* 0x0000000400047c02 */ /* 0x000fe20008000f00 */
        /* <DEDUP_REMOVED lines=12> */
.L_x_10480:
[----:B------:R-:W2:Y:S01]  /*1260*/  LDL R20, [R1] ;  /* 0x0000000001147983 */ /* 0x000ea20000100800 */
[----:B-1----:R-:W-:-:S04]  /*1270*/  LOP3.LUT R0, R23, 0x1, RZ, 0xc0, !PT ;  /* 0x0000000117007812 */ /* 0x002fc800078ec0ff */
[----:B------:R-:W-:-:S04]  /*1280*/  SHF.L.U32 R0, R0, 0x1f, RZ ;  /* 0x0000001f00007819 */ /* 0x000fc800000006ff */
[----:B------:R-:W1:Y:S01]  /*1290*/  SYNCS.PHASECHK.TRANS64.TRYWAIT P1, [UR40+0x30800], R0 ;  /* 0x03080000ff0075a7 */ /* 0x000e620008020168 */
[----:B--2---:R-:W-:Y:S01]  /*12a0*/  ISETP.NE.AND P0, PT, R20, 0x3, PT ;  /* 0x000000031400780c */ /* 0x004fe20003f05270 */
[----:B-1----:R-:W-:-:S12]  /*12b0*/  @!P1 BRA `(.L_x_10481) ;  /* 0x000000a400849947 */ /* 0x002fd80003800000 */
.L_x_10558:
[----:B------:R-:W-:Y:S05]  /*12c0*/  @!P0 BRA `(.L_x_10482) ;  /* 0x0000000000048947 */ /* 0x000fea0003800000 */
[----:B------:R-:W-:Y:S01]  /*12d0*/  BPT.TRAP 0x1 ;  /* 0x000000040000795c */ /* 0x000fe20000300000 */
.L_x_10482:
[----:B------:R-:W-:Y:S01]  /*12e0*/  IMAD.U32 R6, RZ, RZ, UR37 ;  /* 0x00000025ff067e24 */ /* 0x000fe2000f8e00ff */
[----:B-1----:R-:W-:-:S04]  /*12f0*/  MOV R3, UR36 ;  /* 0x0000002400037c02 */ /* 0x002fc80008000f00 */
[----:B------:R-:W-:Y:S02]  /*1300*/  LEA R3, R3, UR40, 0x3 ;  /* 0x0000002803037c11 */ /* 0x000fe4000f8e18ff */
[----:B------:R-:W-:-:S04]  /*1310*/  SHF.L.U32 R6, R6, 0x1f, RZ ;  /* 0x0000001f06067819 */ /* 0x000fc800000006ff */
[----:B------:R1:W2:Y:S01]  /*1320*/  SYNCS.PHASECHK.TRANS64.TRYWAIT P2, [R3+URZ+0x30830], R6 ;  /* 0x03083006030075a7 */ /* 0x0002a2000804017f */
[----:B------:R-:W-:Y:S05]  /*1330*/  @!P0 BRA `(.L_x_10483) ;  /* 0x0000000000048947 */ /* 0x000fea0003800000 */
[----:B------:R-:W-:Y:S01]  /*1340*/  BPT.TRAP 0x1 ;  /* 0x000000040000795c */ /* 0x000fe20000300000 */
.L_x_10483:
[----:B------:R-:W-:Y:S02]  /*1350*/  LEA R0, R24, UR40, 0xd ;  /* 0x0000002818007c11 */ /* 0x000fe4000f8e68ff */
[----:B------:R-:W-:-:S03]  /*1360*/  LOP3.LUT P1, RZ, R2, 0x7f, RZ, 0xc0, !PT ;  /* 0x0000007f02ff7812 */ /* 0x000fc6000782c0ff */
[----:B------:R-:W-:-:S05]  /*1370*/  VIADD R4, R0, 0xc400 ;  /* 0x0000c40000047836 */ /* 0x000fca0000000000 */
[----:B------:R-:W-:-:S04]  /*1380*/  SHF.R.U32.HI R4, RZ, 0x4, R4 ;  /* 0x00000004ff047819 */ /* 0x000fc80000011604 */
[----:B------:R-:W-:Y:S01]  /*1390*/  LOP3.LUT R4, R4, 0x3fff, RZ, 0xc0, !PT ;  /* 0x00003fff04047812 */ /* 0x000fe200078ec0ff */
[----:B--2---:R-:W-:Y:S06]  /*13a0*/  @P2 BRA `(.L_x_10484) ;  /* 0x0000000000082947 */ /* 0x004fec0003800000 */
[----:B------:R-:W2:Y:S02]  /*13b0*/  SYNCS.PHASECHK.TRANS64.TRYWAIT P2, [R3+URZ+0x30830], R6 ;  /* 0x03083006030075a7 */ /* 0x000ea4000804017f */
[----:B--2---:R-:W-:Y:S05]  /*13c0*/  @!P2 BRA `(.L_x_10485) ;  /* 0x000000a40058a947 */ /* 0x004fea0003800000 */
.L_x_10484:
[----:B------:R-:W-:Y:S05]  /*13d0*/  WARPSYNC.ALL ;  /* 0x0000000000007948 */ /* 0x000fea0003800000 */
[----:B------:R-:W-:Y:S01]  /*13e0*/  MOV R151, RZ ;  /* 0x000000ff00977202 */ /* 0x000fe20000000f00 */
[----:B------:R-:W-:Y:S01]  /*13f0*/  IMAD.MOV.U32 R9, RZ, RZ, 0x40000040 ;  /* 0x40000040ff097424 */ /* 0x000fe200078e00ff */
[----:B------:R-:W-:Y:S01]  /*1400*/  LOP3.LUT R8, R4, 0x10000, RZ, 0xfc, !PT ;  /* 0x0001000004087812 */ /* 0x000fe200078efcff */
[----:B------:R-:W-:-:S03]  /*1410*/  UIADD3 UR4, UR40, 0x12400, URZ ;  /* 0x0001240028047890 */ /* 0x000fc6000fffe03f */
[C---:B------:R-:W-:Y:S01]  /*1420*/  R2UR UR8, R8.reuse ;  /* 0x00000000080872ca */ /* 0x040fe200000e0000 */
[----:B------:R-:W-:Y:S01]  /*1430*/  WARPGROUP.ARRIVE ;  /* 0x00000000000079c5 */ /* 0x000fe20000000000 */
[----:B------:R-:W-:Y:S01]  /*1440*/  R2UR UR9, R9 ;  /* 0x00000000090972ca */ /* 0x000fe200000e0000 */
[----:B------:R-:W-:Y:S01]  /*1450*/  USHF.R.U32.HI UR4, URZ, 0x4, UR4 ;  /* 0x000000043f047899 */ /* 0x000fe20008011604 */
[----:B------:R-:W-:Y:S01]  /*1460*/  R2UR UR16, R8 ;  /* 0x00000000081072ca */ /* 0x000fe200000e0000 */
[----:B------:R-:W-:Y:S01]  /*1470*/  UMOV UR11, 0x40000040 ;  /* 0x40000040000b7882 */ /* 0x000fe20000000000 */
[----:B------:R-:W-:Y:S01]  /*1480*/  UMOV UR13, 0x40000040 ;  /* 0x40000040000d7882 */ /* 0x000fe20000000000 */
[----:B------:R-:W-:Y:S01]  /*1490*/  ULOP3.LUT UR4, UR4, 0x3fff, URZ, 0xc0, !UPT ;  /* 0x00003fff04047892 */ /* 0x000fe2000f8ec03f */
[C---:B------:R-:W-:Y:S01]  /*14a0*/  VIADD R123, R121.reuse, 0xbf ;  /* 0x000000bf797b7836 */ /* 0x040fe20000000000 */
[----:B------:R-:W-:Y:S01]  /*14b0*/  UMOV UR15, 0x40000040 ;  /* 0x40000040000f7882 */ /* 0x000fe20000000000 */
[----:B------:R-:W-:Y:S01]  /*14c0*/  UMOV UR17, 0x40000040 ;  /* 0x4000004000117882 */ /* 0x000fe20000000000 */
[----:B------:R-:W-:Y:S01]  /*14d0*/  ULOP3.LUT UR4, UR4, 0x10000, URZ, 0xfc, !UPT ;  /* 0x0001000004047892 */ /* 0x000fe2000f8efc3f */
[----:B------:R-:W-:Y:S01]  /*14e0*/  IADD3 R122, R121, 0xbf, RZ ;  /* 0x000000bf797a7810 */ /* 0x000fe20007ffe0ff */
[----:B------:R-:W-:Y:S01]  /*14f0*/  UMOV UR19, 0x40000040 ;  /* 0x4000004000137882 */ /* 0x000fe20000000000 */
[----:B------:R-:W-:Y:S01]  /*1500*/  ULDC UR5, c[0x0][0x9d8] ;  /* 0x0002760000057ab9 */ /* 0x000fe20000000800 */
[----:B------:R-:W-:Y:S01]  /*1510*/  UIMAD UR6, UR36, 0x600, UR4 ;  /* 0x00000600240678a4 */ /* 0x000fe2000f8e0204 */
[----:B------:R-:W-:Y:S01]  /*1520*/  IMAD.HI R123, R123, 0x2aaaaaab, RZ ;  /* 0x2aaaaaab7b7b7827 */ /* 0x000fe200078e02ff */
[----:B------:R-:W-:Y:S01]  /*1530*/  UIADD3 UR12, UR16, 0x4, URZ ;  /* 0x00000004100c7890 */ /* 0x000fe2000fffe03f */
[----:B------:R-:W-:Y:S01]  /*1540*/  P2R R120, PR, RZ, 0x1 ;  /* 0x00000001ff787803 */ /* 0x000fe20000000000 */
[----:B------:R-:W-:Y:S01]  /*1550*/  UIADD3 UR14, UR6, 0x4, URZ ;  /* 0x00000004060e7890 */ /* 0x000fe2000fffe03f */
[----:B------:R-:W-:Y:S01]  /*1560*/  IMAD.HI R122, R122, 0x2aaaaaab, RZ ;  /* 0x2aaaaaab7a7a7827 */ /* 0x000fe200078e02ff */
[----:B------:R-:W-:Y:S01]  /*1570*/  UIADD3 UR18, UR6, 0x6, URZ ;  /* 0x0000000606127890 */ /* 0x000fe2000fffe03f */
[----:B------:R-:W-:Y:S01]  /*1580*/  SHF.R.U32.HI R123, RZ, 0x1f, R123 ;  /* 0x0000001fff7b7819 */ /* 0x000fe2000001167b */
[----:B------:R-:W-:Y:S01]  /*1590*/  UMOV UR10, UR6 ;  /* 0x00000006000a7c82 */ /* 0x000fe20008000000 */
[--C-:B------:R-:W-:Y:S01]  /*15a0*/  IMAD.MOV.U32 R149, RZ, RZ, R151.reuse ;  /* 0x000000ffff957224 */ /* 0x100fe200078e0097 */
[----:B------:R-:W-:Y:S01]  /*15b0*/  HGMMA.64x192x16.F32 R24, gdesc[UR8], RZ, !UPT, gsb0 ;  /* 0x02e00000081879f0 */ /* 0x000fe2000c0008ff */
[----:B------:R-:W-:Y:S01]  /*15c0*/  UIADD3 UR8, UR16, 0x2, URZ ;  /* 0x0000000210087890 */ /* 0x000fe2000fffe03f */
[----:B------:R-:W-:Y:S01]  /*15d0*/  LEA.HI.SX32 R122, R122, R123, 0x1b ;  /* 0x0000007b7a7a7211 */ /* 0x000fe200078fdaff */
[----:B------:R-:W-:Y:S01]  /*15e0*/  UIADD3 UR10, UR6, 0x2, URZ ;  /* 0x00000002060a7890 */ /* 0x000fe2000fffe03f */
[--C-:B------:R-:W-:Y:S01]  /*15f0*/  IMAD.MOV.U32 R147, RZ, RZ, R151.reuse ;  /* 0x000000ffff937224 */ /* 0x100fe200078e0097 */
[----:B------:R-:W-:Y:S01]  /*1600*/  UMOV UR9, 0x40000040 ;  /* 0x4000004000097882 */ /* 0x000fe20000000000 */
[----:B------:R-:W-:Y:S01]  /*1610*/  UMOV UR11, 0x40000040 ;  /* 0x40000040000b7882 */ /* 0x000fe20000000000 */
[----:B------:R-:W-:Y:S01]  /*1620*/  UIADD3 UR16, UR16, 0x6, URZ ;  /* 0x0000000610107890 */ /* 0x000fe2000fffe03f */
[-C--:B------:R-:W-:Y:S01]  /*1630*/  MOV R145, R151.reuse ;  /* 0x0000009700917202 */ /* 0x080fe20000000f00 */
[----:B------:R-:W-:Y:S01]  /*1640*/  ULDC UR6, c[0x0][0x988] ;  /* 0x0002620000067ab9 */ /* 0x000fe20000000800 */
        /* <DEDUP_REMOVED lines=10> */
[----:B------:R-:W-:Y:S01]  /*16f0*/  IMAD.MOV.U32 R123, RZ, RZ, R151 ;  /* 0x000000ffff7b7224 */ /* 0x000fe200078e0097 */
[----:B------:R-:W-:Y:S02]  /*1700*/  WARPGROUP.DEPBAR.LE gsb0, 0x0 ;  /* 0x00008000000079c5 */ /* 0x000fe40000010000 */
[----:B------:R-:W-:-:S06]  /*1710*/  WARPGROUP.ARRIVE ;  /* 0x00000000000079c5 */ /* 0x000fcc0000000000 */
[----:B------:R-:W-:Y:S03]  /*1720*/  HGMMA.64x192x16.F32 R24, gdesc[UR8], R24, gsb0 ;  /* 0x02e00000081879f0 */ /* 0x000fe60008000818 */
[----:B------:R-:W-:Y:S02]  /*1730*/  WARPGROUP.DEPBAR.LE gsb0, 0x0 ;  /* 0x00008000000079c5 */ /* 0x000fe40000010000 */
[----:B------:R-:W-:-:S15]  /*1740*/  WARPGROUP.ARRIVE ;  /* 0x00000000000079c5 */ /* 0x000fde0000000000 */
[----:B------:R-:W-:Y:S03]  /*1750*/  HGMMA.64x192x16.F32 R24, gdesc[UR12], R24, gsb0 ;  /* 0x02e000000c1879f0 */ /* 0x000fe60008000818 */
[----:B------:R-:W-:Y:S02]  /*1760*/  WARPGROUP.DEPBAR.LE gsb0, 0x0 ;  /* 0x00008000000079c5 */ /* 0x000fe40000010000 */
[----:B------:R-:W-:-:S15]  /*1770*/  WARPGROUP.ARRIVE ;  /* 0x00000000000079c5 */ /* 0x000fde0000000000 */
[----:B------:R-:W-:Y:S03]  /*1780*/  HGMMA.64x192x16.F32 R24, gdesc[UR16], R24, gsb0 ;  /* 0x02e00000101879f0 */ /* 0x000fe60008000818 */
[----:B------:R-:W-:Y:S02]  /*1790*/  WARPGROUP.DEPBAR.LE gsb0, 0x0 ;  /* 0x00008000000079c5 */ /* 0x000fe40000010000 */
[----:B------:R-:W-:Y:S01]  /*17a0*/  FMUL.FTZ R10, R28, UR5 ;  /* 0x000000051c0a7c20 */ /* 0x000fe20008410000 */
[----:B------:R-:W-:Y:S01]  /*17b0*/  FMUL.FTZ R12, R30, UR5 ;  /* 0x000000051e0c7c20 */ /* 0x000fe20008410000 */
[----:B-12---:R-:W-:Y:S01]  /*17c0*/  FMUL.FTZ R6, R26, UR5 ;  /* 0x000000051a067c20 */ /* 0x006fe20008410000 */
        /* <DEDUP_REMOVED lines=11> */
[----:B------:R-:W-:Y:S01]  /*1880*/  IMAD.IADD R80, R156, 0x1, R121 ;  /* 0x000000019c507824 */ /* 0x000fe200078e0279 */
        /* <DEDUP_REMOVED lines=8> */
[----:B------:R-:W3:Y:S01]  /*1910*/  MUFU.TANH R6, R6 ;  /* 0x0000000600067308 */ /* 0x000ee20000002400 */
[----:B------:R-:W-:Y:S01]  /*1920*/  ISETP.GT.AND P3, PT, R80, 0x8, PT ;  /* 0x000000085000780c */ /* 0x000fe20003f64270 */
[----:B------:R-:W-:Y:S01]  /*1930*/  FMUL.FTZ R26, R38, UR5 ;  /* 0x00000005261a7c20 */ /* 0x000fe20008410000 */
[C---:B------:R-:W-:Y:S01]  /*1940*/  ISETP.GT.AND P4, PT, R80.reuse, RZ, PT ;  /* 0x000000ff5000720c */ /* 0x040fe20003f84270 */
[----:B------:R-:W-:Y:S01]  /*1950*/  FMUL.FTZ R33, R45, UR5 ;  /* 0x000000052d217c20 */ /* 0x000fe20008410000 */
[----:B------:R-:W-:Y:S01]  /*1960*/  ISETP.GT.AND P2, PT, R80, 0x1, PT ;  /* 0x000000015000780c */ /* 0x000fe20003f44270 */
[----:B------:R-:W-:Y:S01]  /*1970*/  FMUL.FTZ R45, R57, UR5 ;  /* 0x00000005392d7c20 */ /* 0x000fe20008410000 */
[----:B-1----:R-:W-:Y:S01]  /*1980*/  FSEL R10, R10, -INF , P3 ;  /* 0xff8000000a0a7808 */ /* 0x002fe20001800000 */
[----:B------:R-:W1:Y:S01]  /*1990*/  MUFU.TANH R7, R7 ;  /* 0x0000000700077308 */ /* 0x000e620000002400 */
[----:B--2---:R-:W-:Y:S01]  /*19a0*/  FSEL R12, R12, -INF , P3 ;  /* 0xff8000000c0c7808 */ /* 0x004fe20001800000 */
[----:B------:R-:W-:Y:S01]  /*19b0*/  FMUL.FTZ R57, R69, UR5 ;  /* 0x0000000545397c20 */ /* 0x000fe20008410000 */
[----:B------:R-:W-:Y:S01]  /*19c0*/  ISETP.GT.AND P3, PT, R80, 0x19, PT ;  /* 0x000000195000780c */ /* 0x000fe20003f64270 */
[----:B------:R-:W-:Y:S01]  /*19d0*/  FMUL.FTZ R69, R81, UR5 ;  /* 0x0000000551457c20 */ /* 0x000fe20008410000 */
[----:B------:R-:W-:Y:S01]  /*19e0*/  FMUL.FTZ R35, R47, UR5 ;  /* 0x000000052f237c20 */ /* 0x000fe20008410000 */
[----:B------:R-:W-:Y:S01]  /*19f0*/  FMUL.FTZ R81, R92, UR5 ;  /* 0x000000055c517c20 */ /* 0x000fe20008410000 */
[----:B------:R-:W-:Y:S01]  /*1a00*/  FMUL.FTZ R24, R36, UR5 ;  /* 0x0000000524187c20 */ /* 0x000fe20008410000 */
[----:B------:R-:W2:Y:S01]  /*1a10*/  MUFU.TANH R25, R25 ;  /* 0x0000001900197308 */ /* 0x000ea20000002400 */
[----:B---3--:R-:W-:Y:S01]  /*1a20*/  FSEL R6, R6, -INF , P4 ;  /* 0xff80000006067808 */ /* 0x008fe20002000000 */
[----:B------:R-:W-:Y:S01]  /*1a30*/  FMUL.FTZ R47, R59, UR5 ;  /* 0x000000053b2f7c20 */ /* 0x000fe20008410000 */
[----:B------:R-:W-:Y:S01]  /*1a40*/  FMUL.FTZ R31, R43, UR5 ;  /* 0x000000052b1f7c20 */ /* 0x000fe20008410000 */
[----:B------:R-:W-:Y:S01]  /*1a50*/  FMUL.FTZ R36, R48, UR5 ;  /* 0x0000000530247c20 */ /* 0x000fe20008410000 */
[----:B------:R-:W-:Y:S01]  /*1a60*/  FMUL.FTZ R59, R71, UR5 ;  /* 0x00000005473b7c20 */ /* 0x000fe20008410000 */
[----:B------:R-:W-:Y:S01]  /*1a70*/  ISETP.GT.AND P6, PT, R80, 0x9, PT ;  /* 0x000000095000780c */ /* 0x000fe20003fc4270 */
[----:B------:R-:W-:Y:S01]  /*1a80*/  FMUL.FTZ R30, R42, UR5 ;  /* 0x000000052a1e7c20 */ /* 0x000fe20008410000 */
[----:B------:R-:W3:Y:S01]  /*1a90*/  MUFU.TANH R27, R27 ;  /* 0x0000001b001b7308 */ /* 0x000ee20000002400 */
[----:B-1----:R-:W-:Y:S01]  /*1aa0*/  FSEL R7, R7, -INF , P2 ;  /* 0xff80000007077808 */ /* 0x002fe20001000000 */
[----:B------:R-:W-:Y:S01]  /*1ab0*/  FMUL.FTZ R48, R60, UR5 ;  /* 0x000000053c307c20 */ /* 0x000fe20008410000 */
[----:B------:R-:W-:Y:S01]  /*1ac0*/  FMUL.FTZ R71, R83, UR5 ;  /* 0x0000000553477c20 */ /* 0x000fe20008410000 */
[----:B------:R-:W-:Y:S01]  /*1ad0*/  FMUL.FTZ R60, R72, UR5 ;  /* 0x00000005483c7c20 */ /* 0x000fe20008410000 */
[----:B------:R-:W-:Y:S01]  /*1ae0*/  ISETP.GT.AND P5, PT, R80, 0x10, PT ;  /* 0x000000105000780c */ /* 0x000fe20003fa4270 */
[----:B------:R-:W-:Y:S01]  /*1af0*/  FMUL.FTZ R83, R94, UR5 ;  /* 0x000000055e537c20 */ /* 0x000fe20008410000 */
[----:B------:R-:W-:Y:S01]  /*1b00*/  FMUL.FTZ R72, R84, UR5 ;  /* 0x0000000554487c20 */ /* 0x000fe20008410000 */
[----:B------:R-:W1:Y:S01]  /*1b10*/  MUFU.TANH R13, R13 ;  /* 0x0000000d000d7308 */ /* 0x000e620000002400 */
[----:B--2---:R-:W-:Y:S01]  /*1b20*/  FSEL R92, R25, -INF , P3 ;  /* 0xff800000195c7808 */ /* 0x004fe20001800000 */
[----:B------:R-:W-:Y:S01]  /*1b30*/  FMUL.FTZ R42, R54, UR5 ;  /* 0x00000005362a7c20 */ /* 0x000fe20008410000 */
[----:B------:R-:W-:Y:S01]  /*1b40*/  FMNMX.FTZ R25, R6, R7, !PT ;  /* 0x0000000706197209 */ /* 0x000fe20007810000 */
[----:B------:R-:W-:Y:S01]  /*1b50*/  FMUL.FTZ R34, R46, UR5 ;  /* 0x000000052e227c20 */ /* 0x000fe20008410000 */
[----:B------:R-:W-:Y:S01]  /*1b60*/  FMUL.FTZ R54, R66, UR5 ;  /* 0x0000000542367c20 */ /* 0x000fe20008410000 */
[----:B------:R-:W-:Y:S01]  /*1b70*/  FMUL.FTZ R66, R78, UR5 ;  /* 0x000000054e427c20 */ /* 0x000fe20008410000 */
[----:B------:R-:W-:Y:S01]  /*1b80*/  FMUL.FTZ R78, R90, UR5 ;  /* 0x000000055a4e7c20 */ /* 0x000fe20008410000 */
[----:B------:R-:W2:Y:S01]  /*1b90*/  MUFU.TANH R14, R14 ;  /* 0x0000000e000e7308 */ /* 0x000ea20000002400 */
[----:B---3--:R-:W-:Y:S01]  /*1ba0*/  FSEL R94, R27, -INF , P3 ;  /* 0xff8000001b5e7808 */ /* 0x008fe20001800000 */
[----:B------:R-:W-:Y:S01]  /*1bb0*/  FMUL.FTZ R38, R50, UR5 ;  /* 0x0000000532267c20 */ /* 0x000fe20008410000 */
[----:B------:R-:W-:Y:S01]  /*1bc0*/  FMNMX.FTZ R27, R12, R25, !PT ;  /* 0x000000190c1b7209 */ /* 0x000fe20007810000 */
[----:B------:R-:W-:Y:S01]  /*1bd0*/  FMUL.FTZ R28, R40, UR5 ;  /* 0x00000005281c7c20 */ /* 0x000fe20008410000 */
[----:B------:R-:W-:Y:S01]  /*1be0*/  FMUL.FTZ R50, R62, UR5 ;  /* 0x000000053e327c20 */ /* 0x000fe20008410000 */
[----:B------:R-:W-:Y:S01]  /*1bf0*/  FMUL.FTZ R62, R74, UR5 ;  /* 0x000000054a3e7c20 */ /* 0x000fe20008410000 */
[----:B------:R-:W-:Y:S01]  /*1c00*/  FMUL.FTZ R74, R86, UR5 ;  /* 0x00000005564a7c20 */ /* 0x000fe20008410000 */
[----:B------:R-:W3:Y:S01]  /*1c10*/  MUFU.TANH R20, R20 ;  /* 0x0000001400147308 */ /* 0x000ee20000002400 */
        /* <DEDUP_REMOVED lines=12> */
[----:B------:R-:W-:Y:S01]  /*1ce0*/  FMUL.FTZ R46, R58, UR5 ;  /* 0x000000053a2e7c20 */ /* 0x000fe20008410000 */
[----:B------:R-:W-:Y:S01]  /*1cf0*/  ISETP.GT.AND P3, PT, R80, 0x30, PT ;  /* 0x000000305000780c */ /* 0x000fe20003f64270 */
[----:B------:R-:W-:Y:S01]  /*1d00*/  FMUL.FTZ R41, R53, UR5 ;  /* 0x0000000535297c20 */ /* 0x000fe20008410000 */
[----:B------:R-:W2:Y:S01]  /*1d10*/  MUFU.TANH R5, R5 ;  /* 0x0000000500057308 */ /* 0x000ea20000002400 */
        /* <DEDUP_REMOVED lines=36> */
[----:B------:R-:W-:-:S03]  /*1f60*/  FMNMX.FTZ R29, R90, R29, !PT ;  /* 0x0000001d5a1d7209 */ /* 0x000fc60007810000 */
[----:B------:R-:W1:Y:S01]  /*1f70*/  MUFU.TANH R31, R31 ;  /* 0x0000001f001f7308 */ /* 0x000e620000002400 */
[----:B--2---:R-:W-:-:S04]  /*1f80*/  FSEL R26, R26, -INF , P2 ;  /* 0xff8000001a1a7808 */ /* 0x004fc80001000000 */
[----:B------:R-:W-:-:S03]  /*1f90*/  FMNMX.FTZ R29, R26, R29, !PT ;  /* 0x0000001d1a1d7209 */ /* 0x000fc60007810000 */
[----:B------:R-:W2:Y:S01]  /*1fa0*/  MUFU.TANH R30, R30 ;  /* 0x0000001e001e7308 */ /* 0x000ea20000002400 */
[----:B---3--:R-:W-:Y:S01]  /*1fb0*/  FSEL R86, R11, -INF , P6 ;  /* 0xff8000000b567808 */ /* 0x008fe20003000000 */
[----:B------:R-:W-:Y:S01]  /*1fc0*/  FMUL.FTZ R11, R95, UR5 ;  /* 0x000000055f0b7c20 */ /* 0x000fe20008410000 */
[----:B------:R-:W-:Y:S01]  /*1fd0*/  ISETP.GT.AND P6, PT, R80, 0x20, PT ;  /* 0x000000205000780c */ /* 0x000fe20003fc4270 */
[----:B------:R-:W-:-:S04]  /*1fe0*/  FMUL.FTZ R95, R109, UR5 ;  /* 0x000000056d5f7c20 */ /* 0x000fc80008410000 */
[----:B------:R-:W3:Y:S01]  /*1ff0*/  MUFU.TANH R15, R15 ;  /* 0x0000000f000f7308 */ /* 0x000ee20000002400 */
[----:B-1----:R-:W-:Y:S02]  /*2000*/  FSEL R122, R31, -INF , P5 ;  /* 0xff8000001f7a7808 */ /* 0x002fe40002800000 */
[----:B------:R-:W-:Y:S01]  /*2010*/  FMNMX.FTZ R31, R94, R29, !PT ;  /* 0x0000001d5e1f7209 */ /* 0x000fe20007810000 */
[----:B------:R-:W-:Y:S01]  /*2020*/  FMUL.FTZ R29, R101, UR5 ;  /* 0x00000005651d7c20 */ /* 0x000fe20008410000 */
[----:B------:R-:W-:Y:S01]  /*2030*/  ISETP.GT.AND P5, PT, R80, 0x38, PT ;  /* 0x000000385000780c */ /* 0x000fe20003fa4270 */
[----:B------:R-:W-:Y:S02]  /*2040*/  FMUL.FTZ R101, R117, UR5 ;  /* 0x0000000575657c20 */ /* 0x000fe40008410000 */
[----:B------:R-:W1:Y:S01]  /*2050*/  MUFU.TANH R24, R24 ;  /* 0x0000001800187308 */ /* 0x000e620000002400 */
[----:B--2---:R-:W-:-:S04]  /*2060*/  FSEL R30, R30, -INF , P6 ;  /* 0xff8000001e1e7808 */ /* 0x004fc80003000000 */
[----:B------:R-:W-:-:S03]  /*2070*/  FMNMX.FTZ R31, R30, R31, !PT ;  /* 0x0000001f1e1f7209 */ /* 0x000fc60007810000 */
[----:B------:R-:W2:Y:S01]  /*2080*/  MUFU.TANH R34, R34 ;  /* 0x0000002200227308 */ /* 0x000ea20000002400 */
[----:B---3--:R-:W-:Y:S01]  /*2090*/  FSEL R88, R15, -INF , P4 ;  /* 0xff8000000f587808 */ /* 0x008fe20002000000 */
[----:B------:R-:W-:Y:S01]  /*20a0*/  FMUL.FTZ R15, R97, UR5 ;  /* 0x00000005610f7c20 */ /* 0x000fe20008410000 */
[----:B------:R-:W-:Y:S01]  /*20b0*/  ISETP.GT.AND P4, PT, R80, 0x28, PT ;  /* 0x000000285000780c */ /* 0x000fe20003f84270 */
[----:B------:R-:W-:Y:S01]  /*20c0*/  FMUL.FTZ R97, R113, UR5 ;  /* 0x0000000571617c20 */ /* 0x000fe20008410000 */
[----:B------:R-:W-:-:S03]  /*20d0*/  FMNMX.FTZ R31, R122, R31, !PT ;  /* 0x0000001f7a1f7209 */ /* 0x000fc60007810000 */
[----:B------:R-:W3:Y:S01]  /*20e0*/  MUFU.TANH R33, R33 ;  /* 0x0000002100217308 */ /* 0x000ee20000002400 */
[----:B-1----:R-:W-:Y:S02]  /*20f0*/  FSEL R24, R24, -INF , P2 ;  /* 0xff80000018187808 */ /* 0x002fe40001000000 */
[----:B------:R-:W-:-:S05]  /*2100*/  ISETP.GT.AND P2, PT, R80, 0x29, PT ;  /* 0x000000295000780c */ /* 0x000fca0003f44270 */
[----:B------:R-:W1:Y:S01]  /*2110*/  MUFU.TANH R35, R35 ;  /* 0x0000002300237308 */ /* 0x000e620000002400 */
[----:B--2---:R-:W-:-:S07]  /*2120*/  FSEL R34, R34, -INF , P4 ;  /* 0xff80000022227808 */ /* 0x004fce0002000000 */
[----:B------:R-:W2:Y:S01]  /*2130*/  MUFU.TANH R28, R28 ;  /* 0x0000001c001c7308 */ /* 0x000ea20000002400 */
[----:B---3--:R-:W-:Y:S02]  /*2140*/  FSEL R124, R33, -INF , P2 ;  /* 0xff800000217c7808 */ /* 0x008fe40001000000 */
[----:B------:R-:W-:Y:S01]  /*2150*/  FMNMX.FTZ R33, R34, R31, !PT ;  /* 0x0000001f22217209 */ /* 0x000fe20007810000 */
[----:B------:R-:W-:-:S04]  /*2160*/  FMUL.FTZ R31, R102, UR5 ;  /* 0x00000005661f7c20 */ /* 0x000fc80008410000 */
[----:B------:R-:W3:Y:S01]  /*2170*/  MUFU.TANH R38, R38 ;  /* 0x0000002600267308 */ /* 0x000ee20000002400 */
[----:B-1----:R-:W-:Y:S02]  /*2180*/  FSEL R126, R35, -INF , P2 ;  /* 0xff800000237e7808 */ /* 0x002fe40001000000 */
[----:B------:R-:W-:Y:S02]  /*2190*/  ISETP.GT.AND P2, PT, R80, 0x40, PT ;  /* 0x000000405000780c */ /* 0x000fe40003f44270 */
[----:B------:R-:W-:-:S03]  /*21a0*/  FMNMX.FTZ R33, R126, R33, !PT ;  /* 0x000000217e217209 */ /* 0x000fc60007810000 */
[----:B------:R-:W1:Y:S01]  /*21b0*/  MUFU.TANH R39, R39 ;  /* 0x0000002700277308 */ /* 0x000e620000002400 */
[----:B--2---:R-:W-:Y:S02]  /*21c0*/  FSEL R28, R28, -INF , P6 ;  /* 0xff8000001c1c7808 */ /* 0x004fe40003000000 */
[----:B------:R-:W-:-:S05]  /*21d0*/  ISETP.GT.AND P6, PT, R80, 0x31, PT ;  /* 0x000000315000780c */ /* 0x000fca0003fc4270 */
[----:B------:R-:W2:Y:S01]  /*21e0*/  MUFU.TANH R32, R32 ;  /* 0x0000002000207308 */ /* 0x000ea20000002400 */
[----:B---3--:R-:W-:-:S04]  /*21f0*/  FSEL R38, R38, -INF , P3 ;  /* 0xff80000026267808 */ /* 0x008fc80001800000 */
[----:B------:R-:W-:Y:S01]  /*2200*/  FMNMX.FTZ R35, R38, R33, !PT ;  /* 0x0000002126237209 */ /* 0x000fe20007810000 */
[----:B------:R-:W-:Y:S02]  /*2210*/  FMUL.FTZ R33, R103, UR5 ;  /* 0x0000000567217c20 */ /* 0x000fe40008410000 */
[----:B------:R-:W3:Y:S01]  /*2220*/  MUFU.TANH R42, R42 ;  /* 0x0000002a002a7308 */ /* 0x000ee20000002400 */
[----:B-1----:R-:W-:-:S04]  /*2230*/  FSEL R128, R39, -INF , P6 ;  /* 0xff80000027807808 */ /* 0x002fc80003000000 */
[----:B------:R-:W-:-:S03]  /*2240*/  FMNMX.FTZ R35, R128, R35, !PT ;  /* 0x0000002380237209 */ /* 0x000fc60007810000 */
[----:B------:R-:W1:Y:S01]  /*2250*/  MUFU.TANH R43, R43 ;  /* 0x0000002b002b7308 */ /* 0x000e620000002400 */
[----:B--2---:R-:W-:Y:S02]  /*2260*/  FSEL R32, R32, -INF , P4 ;  /* 0xff80000020207808 */ /* 0x004fe40002000000 */
[----:B------:R-:W-:-:S05]  /*2270*/  ISETP.GT.AND P4, PT, R80, 0x39, PT ;  /* 0x000000395000780c */ /* 0x000fca0003f84270 */
[----:B------:R-:W2:Y:S01]  /*2280*/  MUFU.TANH R36, R36 ;  /* 0x0000002400247308 */ /* 0x000ea20000002400 */
[----:B---3--:R-:W-:-:S04]  /*2290*/  FSEL R42, R42, -INF , P5 ;  /* 0xff8000002a2a7808 */ /* 0x008fc80002800000 */
[----:B------:R-:W-:-:S03]  /*22a0*/  FMNMX.FTZ R35, R42, R35, !PT ;  /* 0x000000232a237209 */ /* 0x000fc60007810000 */
[----:B------:R-:W3:Y:S01]  /*22b0*/  MUFU.TANH R37, R37 ;  /* 0x0000002500257308 */ /* 0x000ee20000002400 */
[----:B-1----:R-:W-:-:S07]  /*22c0*/  FSEL R100, R43, -INF , P4 ;  /* 0xff8000002b647808 */ /* 0x002fce0002000000 */
[----:B------:R-:W1:Y:S01]  /*22d0*/  MUFU.TANH R46, R46 ;  /* 0x0000002e002e7308 */ /* 0x000e620000002400 */
[----:B--2---:R-:W-:Y:S02]  /*22e0*/  FSEL R36, R36, -INF , P3 ;  /* 0xff80000024247808 */ /* 0x004fe40001800000 */
[----:B------:R-:W-:-:S05]  /*22f0*/  ISETP.GT.AND P3, PT, R80, 0x41, PT ;  /* 0x000000415000780c */ /* 0x000fca0003f64270 */
[----:B------:R-:W2:Y:S01]  /*2300*/  MUFU.TANH R47, R47 ;  /* 0x0000002f002f7308 */ /* 0x000ea20000002400 */
[----:B---3--:R-:W-:Y:S02]  /*2310*/  FSEL R130, R37, -INF , P6 ;  /* 0xff80000025827808 */ /* 0x008fe40003000000 */
[----:B------:R-:W-:Y:S01]  /*2320*/  FMNMX.FTZ R37, R100, R35, !PT ;  /* 0x0000002364257209 */ /* 0x000fe20007810000 */
[----:B------:R-:W-:Y:S01]  /*2330*/  FMUL.FTZ R35, R104, UR5 ;  /* 0x0000000568237c20 */ /* 0x000fe20008410000 */
[----:B------:R-:W-:-:S03]  /*2340*/  ISETP.GT.AND P6, PT, R80, 0x48, PT ;  /* 0x000000485000780c */ /* 0x000fc60003fc4270 */
[----:B------:R-:W3:Y:S01]  /*2350*/  MUFU.TANH R40, R40 ;  /* 0x0000002800287308 */ /* 0x000ee20000002400 */
[----:B-1----:R-:W-:-:S04]  /*2360*/  FSEL R46, R46, -INF , P2 ;  /* 0xff8000002e2e7808 */ /* 0x002fc80001000000 */
[----:B------:R-:W-:-:S03]  /*2370*/  FMNMX.FTZ R37, R46, R37, !PT ;  /* 0x000000252e257209 */ /* 0x000fc60007810000 */
[----:B------:R-:W1:Y:S01]  /*2380*/  MUFU.TANH R50, R50 ;  /* 0x0000003200327308 */ /* 0x000e620000002400 */
[----:B--2---:R-:W-:Y:S01]  /*2390*/  FSEL R134, R47, -INF , P3 ;  /* 0xff8000002f867808 */ /* 0x004fe20001800000 */
[----:B------:R-:W-:-:S03]  /*23a0*/  FMUL.FTZ R47, R110, UR5 ;  /* 0x000000056e2f7c20 */ /* 0x000fc60008410000 */
[----:B------:R-:W-:-:S03]  /*23b0*/  FMNMX.FTZ R37, R134, R37, !PT ;  /* 0x0000002586257209 */ /* 0x000fc60007810000 */
[----:B------:R-:W2:Y:S01]  /*23c0*/  MUFU.TANH R41, R41 ;  /* 0x0000002900297308 */ /* 0x000ea20000002400 */
[----:B---3--:R-:W-:Y:S02]  /*23d0*/  FSEL R40, R40, -INF , P5 ;  /* 0xff80000028287808 */ /* 0x008fe40002800000 */
[----:B------:R-:W-:-:S05]  /*23e0*/  ISETP.GT.AND P5, PT, R80, 0x49, PT ;  /* 0x000000495000780c */ /* 0x000fca0003fa4270 */
[----:B------:R-:W3:Y:S01]  /*23f0*/  MUFU.TANH R51, R51 ;  /* 0x0000003300337308 */ /* 0x000ee20000002400 */
[----:B-1----:R-:W-:-:S04]  /*2400*/  FSEL R50, R50, -INF , P6 ;  /* 0xff80000032327808 */ /* 0x002fc80003000000 */
[----:B------:R-:W-:Y:S01]  /*2410*/  FMNMX.FTZ R39, R50, R37, !PT ;  /* 0x0000002532277209 */ /* 0x000fe20007810000 */
[----:B------:R-:W-:Y:S02]  /*2420*/  FMUL.FTZ R37, R105, UR5 ;  /* 0x0000000569257c20 */ /* 0x000fe40008410000 */
[----:B------:R-:W1:Y:S01]  /*2430*/  MUFU.TANH R44, R44 ;  /* 0x0000002c002c7308 */ /* 0x000e620000002400 */
[----:B--2---:R-:W-:Y:S02]  /*2440*/  FSEL R132, R41, -INF , P4 ;  /* 0xff80000029847808 */ /* 0x004fe40002000000 */
[----:B------:R-:W-:-:S05]  /*2450*/  ISETP.GT.AND P4, PT, R80, 0x50, PT ;  /* 0x000000505000780c */ /* 0x000fca0003f84270 */
[----:B------:R-:W2:Y:S01]  /*2460*/  MUFU.TANH R54, R54 ;  /* 0x0000003600367308 */ /* 0x000ea20000002400 */
[----:B---3--:R-:W-:Y:S01]  /*2470*/  FSEL R102, R51, -INF , P5 ;  /* 0xff80000033667808 */ /* 0x008fe20002800000 */
[----:B------:R-:W-:-:S03]  /*2480*/  FMUL.FTZ R51, R108, UR5 ;  /* 0x000000056c337c20 */ /* 0x000fc60008410000 */
[----:B------:R-:W-:-:S03]  /*2490*/  FMNMX.FTZ R39, R102, R39, !PT ;  /* 0x0000002766277209 */ /* 0x000fc60007810000 */
[----:B------:R-:W3:Y:S01]  /*24a0*/  MUFU.TANH R45, R45 ;  /* 0x0000002d002d7308 */ /* 0x000ee20000002400 */
[----:B-1----:R-:W-:Y:S02]  /*24b0*/  FSEL R44, R44, -INF , P2 ;  /* 0xff8000002c2c7808 */ /* 0x002fe40001000000 */
[----:B------:R-:W-:-:S05]  /*24c0*/  ISETP.GT.AND P2, PT, R80, 0x51, PT ;  /* 0x000000515000780c */ /* 0x000fca0003f44270 */
[----:B------:R-:W1:Y:S01]  /*24d0*/  MUFU.TANH R55, R55 ;  /* 0x0000003700377308 */ /* 0x000e620000002400 */
[----:B--2---:R-:W-:-:S04]  /*24e0*/  FSEL R140, R54, -INF , P4 ;  /* 0xff800000368c7808 */ /* 0x004fc80002000000 */
[----:B------:R-:W-:Y:S01]  /*24f0*/  FMNMX.FTZ R41, R140, R39, !PT ;  /* 0x000000278c297209 */ /* 0x000fe20007810000 */
[----:B------:R-:W-:Y:S02]  /*2500*/  FMUL.FTZ R39, R106, UR5 ;  /* 0x000000056a277c20 */ /* 0x000fe40008410000 */
[----:B------:R-:W2:Y:S01]  /*2510*/  MUFU.TANH R48, R48 ;  /* 0x0000003000307308 */ /* 0x000ea20000002400 */
[----:B---3--:R-:W-:Y:S01]  /*2520*/  FSEL R136, R45, -INF , P3 ;  /* 0xff8000002d887808 */ /* 0x008fe20001800000 */
[----:B------:R-:W-:Y:S01]  /*2530*/  FMUL.FTZ R45, R107, UR5 ;  /* 0x000000056b2d7c20 */ /* 0x000fe20008410000 */
[----:B------:R-:W-:-:S05]  /*2540*/  ISETP.GT.AND P3, PT, R80, 0x58, PT ;  /* 0x000000585000780c */ /* 0x000fca0003f64270 */
[----:B------:R-:W3:Y:S01]  /*2550*/  MUFU.TANH R58, R58 ;  /* 0x0000003a003a7308 */ /* 0x000ee20000002400 */
[----:B-1----:R-:W-:Y:S01]  /*2560*/  FSEL R142, R55, -INF , P2 ;  /* 0xff800000378e7808 */ /* 0x002fe20001000000 */
[----:B------:R-:W-:-:S03]  /*2570*/  FMUL.FTZ R55, R118, UR5 ;  /* 0x0000000576377c20 */ /* 0x000fc60008410000 */
        /* <DEDUP_REMOVED lines=8> */
[----:B-1----:R-:W-:Y:S01]  /*2600*/  FSEL R138, R49, -INF , P5 ;  /* 0xff800000318a7808 */ /* 0x002fe20002800000 */
[----:B------:R-:W-:Y:S01]  /*2610*/  FMUL.FTZ R49, R114, UR5 ;  /* 0x0000000572317c20 */ /* 0x000fe20008410000 */
[----:B------:R-:W-:-:S05]  /*2620*/  ISETP.GT.AND P5, PT, R80, 0x60, PT ;  /* 0x000000605000780c */ /* 0x000fca0003fa4270 */
[----:B------:R-:W1:Y:S01]  /*2630*/  MUFU.TANH R62, R62 ;  /* 0x0000003e003e7308 */ /* 0x000e620000002400 */
[----:B--2---:R-:W-:-:S04]  /*2640*/  FSEL R144, R59, -INF , P6 ;  /* 0xff8000003b907808 */ /* 0x004fc80003000000 */
[----:B------:R-:W-:-:S03]  /*2650*/  FMNMX.FTZ R41, R144, R41, !PT ;  /* 0x0000002990297209 */ /* 0x000fc60007810000 */
[----:B------:R-:W2:Y:S01]  /*2660*/  MUFU.TANH R53, R53 ;  /* 0x0000003500357308 */ /* 0x000ea20000002400 */
[----:B---3--:R-:W-:Y:S02]  /*2670*/  FSEL R52, R52, -INF , P4 ;  /* 0xff80000034347808 */ /* 0x008fe40002000000 */
[----:B------:R-:W-:-:S05]  /*2680*/  ISETP.GT.AND P4, PT, R80, 0x61, PT ;  /* 0x000000615000780c */ /* 0x000fca0003f84270 */
        /* <DEDUP_REMOVED lines=10> */
[----:B-1----:R-:W-:Y:S02]  /*2730*/  FSEL R58, R57, -INF , P6 ;  /* 0xff800000393a7808 */ /* 0x002fe40003000000 */
[----:B------:R-:W-:-:S05]  /*2740*/  ISETP.GT.AND P6, PT, R80, 0x70, PT ;  /* 0x000000705000780c */ /* 0x000fca0003fc4270 */
[----:B------:R-:W1:Y:S01]  /*2750*/  MUFU.TANH R61, R61 ;  /* 0x0000003d003d7308 */ /* 0x000e620000002400 */
[----:B--2---:R-:W-:Y:S02]  /*2760*/  FSEL R56, R56, -INF , P3 ;  /* 0xff80000038387808 */ /* 0x004fe40001800000 */
[----:B------:R-:W-:-:S05]  /*2770*/  ISETP.GT.AND P3, PT, R80, 0x69, PT ;  /* 0x000000695000780c */ /* 0x000fca0003f64270 */
[----:B------:R-:W2:Y:S01]  /*2780*/  MUFU.TANH R70, R70 ;  /* 0x0000004600467308 */ /* 0x000ea20000002400 */
[----:B---3--:R-:W-:-:S07]  /*2790*/  FSEL R106, R66, -INF , P2 ;  /* 0xff800000426a7808 */ /* 0x008fce0001000000 */
[----:B------:R-:W3:Y:S01]  /*27a0*/  MUFU.TANH R67, R67 ;  /* 0x0000004300437308 */ /* 0x000ee20000002400 */
[----:B-1----:R-:W-:Y:S02]  /*27b0*/  FSEL R62, R61, -INF , P4 ;  /* 0xff8000003d3e7808 */ /* 0x002fe40002000000 */
[----:B------:R-:W-:-:S05]  /*27c0*/  ISETP.GT.AND P4, PT, R80, 0x78, PT ;  /* 0x000000785000780c */ /* 0x000fca0003f84270 */
[----:B------:R-:W1:Y:S01]  /*27d0*/  MUFU.TANH R60, R60 ;  /* 0x0000003c003c7308 */ /* 0x000e620000002400 */
[----:B--2---:R-:W-:Y:S02]  /*27e0*/  FSEL R41, R70, -INF , P6 ;  /* 0xff80000046297808 */ /* 0x004fe40003000000 */
[----:B------:R-:W-:-:S05]  /*27f0*/  FMNMX.FTZ R70, R106, R43, !PT ;  /* 0x0000002b6a467209 */ /* 0x000fca0007810000 */
[----:B------:R-:W2:Y:S01]  /*2800*/  MUFU.TANH R74, R74 ;  /* 0x0000004a004a7308 */ /* 0x000ea20000002400 */
[----:B---3--:R-:W-:-:S07]  /*2810*/  FSEL R67, R67, -INF , P3 ;  /* 0xff80000043437808 */ /* 0x008fce0001800000 */
[----:B------:R-:W3:Y:S01]  /*2820*/  MUFU.TANH R71, R71 ;  /* 0x0000004700477308 */ /* 0x000ee20000002400 */
[----:B-1----:R-:W-:Y:S02]  /*2830*/  FSEL R60, R60, -INF , P5 ;  /* 0xff8000003c3c7808 */ /* 0x002fe40002800000 */
[----:B------:R-:W-:-:S05]  /*2840*/  ISETP.GT.AND P5, PT, R80, 0x71, PT ;  /* 0x000000715000780c */ /* 0x000fca0003fa4270 */
[----:B------:R-:W1:Y:S01]  /*2850*/  MUFU.TANH R65, R65 ;  /* 0x0000004100417308 */ /* 0x000e620000002400 */
[----:B--2---:R-:W-:Y:S02]  /*2860*/  FSEL R108, R74, -INF , P4 ;  /* 0xff8000004a6c7808 */ /* 0x004fe40002000000 */
[----:B------:R-:W-:-:S04]  /*2870*/  FMNMX.FTZ R74, R67, R70, !PT ;  /* 0x00000046434a7209 */ /* 0x000fc80007810000 */
[----:B------:R-:W-:Y:S01]  /*2880*/  FMNMX.FTZ R74, R41, R74, !PT ;  /* 0x0000004a294a7209 */ /* 0x000fe20007810000 */
        /* <DEDUP_REMOVED lines=10> */
[----:B---3--:R-:W-:Y:S02]  /*2930*/  FSEL R110, R78, -INF , P3 ;  /* 0xff8000004e6e7808 */ /* 0x008fe40001800000 */
[----:B------:R-:W-:-:S05]  /*2940*/  FMNMX.FTZ R78, R108, R43, !PT ;  /* 0x0000002b6c4e7209 */ /* 0x000fca0007810000 */
[----:B------:R-:W3:Y:S01]  /*2950*/  MUFU.TANH R69, R69 ;  /* 0x0000004500457308 */ /* 0x000ee20000002400 */
[----:B-1----:R-:W-:-:S04]  /*2960*/  FSEL R75, R75, -INF , P2 ;  /* 0xff8000004b4b7808 */ /* 0x002fc80001000000 */
[----:B------:R-:W-:-:S03]  /*2970*/  FMNMX.FTZ R43, R75, R78, !PT ;  /* 0x0000004e4b2b7209 */ /* 0x000fc60007810000 */
[----:B------:R-:W1:Y:S01]  /*2980*/  MUFU.TANH R79, R79 ;  /* 0x0000004f004f7308 */ /* 0x000e620000002400 */
[----:B--2---:R-:W-:Y:S02]  /*2990*/  FSEL R150, R68, -INF , P6 ;  /* 0xff80000044967808 */ /* 0x004fe40003000000 */
[----:B------:R-:W-:Y:S02]  /*29a0*/  ISETP.GT.AND P6, PT, R80, 0x81, PT ;  /* 0x000000815000780c */ /* 0x000fe40003fc4270 */
        /* <DEDUP_REMOVED lines=47> */
[----:B---3--:R-:W-:Y:S01]  /*2ca0*/  FSEL R15, R39, -INF , P4 ;  /* 0xff800000270f7808 */ /* 0x008fe20002000000 */
[----:B------:R-:W-:-:S03]  /*2cb0*/  IMAD.U32 R39, RZ, RZ, UR6 ;  /* 0x00000006ff277e24 */ /* 0x000fc6000f8e00ff */
        /* <DEDUP_REMOVED lines=38> */
[----:B-1----:R-:W-:-:S04]  /*2f20*/  FSEL R55, R119, -INF , P2 ;  /* 0xff80000077377808 */ /* 0x002fc80001000000 */
[----:B------:R-:W-:-:S03]  /*2f30*/  FMNMX.FTZ R57, R55, R98, !PT ;  /* 0x0000006237397209 */ /* 0x000fc60007810000 */
[----:B------:R-:W1:Y:S02]  /*2f40*/  MUFU.TANH R97, R97 ;  /* 0x0000006100617308 */ /* 0x000e640000002400 */
[----:B------:R-:W4:Y:S06]  /*2f50*/  SHFL.BFLY PT, R80, R57, 0x2, 0x1f ;  /* 0x0c401f0039507f89 */ /* 0x000f2c00000e0000 */
[----:B------:R-:W-:Y:S08]  /*2f60*/  MUFU.TANH R99, R99 ;  /* 0x0000006300637308 */ /* 0x000ff00000002400 */
[----:B------:R-:W-:Y:S01]  /*2f70*/  MUFU.TANH R101, R101 ;  /* 0x0000006500657308 */ /* 0x000fe20000002400 */
[----:B----4-:R-:W-:-:S05]  /*2f80*/  FMNMX.FTZ R59, R57, R80, !PT ;  /* 0x00000050393b7209 */ /* 0x010fca0007810000 */
[----:B------:R-:W4:Y:S02]  /*2f90*/  SHFL.BFLY PT, R98, R59, 0x1, 0x1f ;  /* 0x0c201f003b627f89 */ /* 0x000f2400000e0000 */
[----:B----4-:R-:W-:Y:S02]  /*2fa0*/  FMNMX.FTZ R98, R59, R98, !PT ;  /* 0x000000623b627209 */ /* 0x010fe40007810000 */
        /* <DEDUP_REMOVED lines=15> */
[----:B--2---:R-:W-:Y:S01]  /*30a0*/  FSEL R128, R95, -INF , P6 ;  /* 0xff8000005f807808 */ /* 0x004fe20003000000 */
[--C-:B------:R-:W-:Y:S01]  /*30b0*/  FFMA.FTZ R116, R134, R39, -R80.reuse ;  /* 0x0000002786747223 */ /* 0x100fe20000010850 */
[----:B------:R-:W-:Y:S01]  /*30c0*/  FMNMX.FTZ R59, R92, R59, !PT ;  /* 0x0000003b5c3b7209 */ /* 0x000fe20007810000 */
[-CC-:B------:R-:W-:Y:S01]  /*30d0*/  FFMA.FTZ R87, R26, R39.reuse, -R80.reuse ;  /* 0x000000271a577223 */ /* 0x180fe20000010850 */
[----:B---3--:R-:W-:Y:S01]  /*30e0*/  FSEL R134, R93, -INF , P5 ;  /* 0xff8000005d867808 */ /* 0x008fe20002800000 */
[--C-:B------:R-:W-:Y:S01]  /*30f0*/  FFMA.FTZ R26, R34, R39, -R80.reuse ;  /* 0x00000027221a7223 */ /* 0x100fe20000010850 */
[----:B------:R-:W-:Y:S01]  /*3100*/  FMNMX.FTZ R59, R28, R59, !PT ;  /* 0x0000003b1c3b7209 */ /* 0x000fe20007810000 */
[-CC-:B------:R-:W-:Y:S01]  /*3110*/  FFMA.FTZ R34, R140, R39.reuse, -R80.reuse ;  /* 0x000000278c227223 */ /* 0x180fe20000010850 */
        /* <DEDUP_REMOVED lines=41> */
[----:B-1----:R-:W-:Y:S01]  /*33b0*/  FADD.FTZ R13, R6, R7 ;  /* 0x00000007060d7221 */ /* 0x002fe20000010000 */
        /* <DEDUP_REMOVED lines=12> */
[----:B------:R-:W-:Y:S01]  /*3480*/  FFMA.FTZ R45, R45, R39, -R80 ;  /* 0x000000272d2d7223 */ /* 0x000fe20000010850 */
[----:B------:R-:W-:Y:S01]  /*3490*/  FMNMX.FTZ R61, R56, R61, !PT ;  /* 0x0000003d383d7209 */ /* 0x000fe20007810000 */
[----:B------:R4:W-:Y:S01]  /*34a0*/  MUFU.EX2 R59, R142 ;  /* 0x0000008e003b7308 */ /* 0x0009e20000000800 */
[----:B------:R-:W-:-:S02]  /*34b0*/  MOV R148, R151 ;  /* 0x0000009700947202 */ /* 0x000fc40000000f00 */
[----:B------:R-:W-:-:S04]  /*34c0*/  FMNMX.FTZ R61, R58, R61, !PT ;  /* 0x0000003d3a3d7209 */ /* 0x000fc80007810000 */
[----:B------:R-:W-:Y:S01]  /*34d0*/  FMNMX.FTZ R61, R60, R61, !PT ;  /* 0x0000003d3c3d7209 */ /* 0x000fe20007810000 */
[----:B------:R-:W-:Y:S01]  /*34e0*/  MUFU.EX2 R90, R90 ;  /* 0x0000005a005a7308 */ /* 0x000fe20000000800 */
[----:B----4-:R-:W-:Y:S02]  /*34f0*/  FSEL R142, R99, -INF , P3 ;  /* 0xff800000638e7808 */ /* 0x010fe40001800000 */
[----:B------:R-:W-:-:S04]  /*3500*/  FMNMX.FTZ R65, R62, R61, !PT ;  /* 0x0000003d3e417209 */ /* 0x000fc80007810000 */
[----:B------:R-:W-:Y:S01]  /*3510*/  FMNMX.FTZ R65, R64, R65, !PT ;  /* 0x0000004140417209 */ /* 0x000fe20007810000 */
[----:B------:R4:W-:Y:S03]  /*3520*/  MUFU.EX2 R61, R144 ;  /* 0x00000090003d7308 */ /* 0x0009e60000000800 */
[----:B------:R-:W-:-:S04]  /*3530*/  FMNMX.FTZ R81, R66, R65, !PT ;  /* 0x0000004142517209 */ /* 0x000fc80007810000 */
[----:B------:R-:W-:Y:S01]  /*3540*/  FMNMX.FTZ R81, R150, R81, !PT ;  /* 0x0000005196517209 */ /* 0x000fe20007810000 */
[----:B------:R-:W-:Y:S01]  /*3550*/  MUFU.EX2 R65, R146 ;  /* 0x0000009200417308 */ /* 0x000fe20000000800 */
[----:B----4-:R-:W-:Y:S02]  /*3560*/  FSEL R144, R101, -INF , P2 ;  /* 0xff80000065907808 */ /* 0x010fe40001000000 */
        /* <DEDUP_REMOVED lines=15> */
[----:B----4-:R-:W-:Y:S02]  /*3660*/  FFMA.FTZ R106, R43, R39, -R80 ;  /* 0x000000272b6a7223 */ /* 0x010fe40000010850 */
[----:B------:R-:W-:-:S04]  /*3670*/  FMNMX.FTZ R50, R29, R46, !PT ;  /* 0x0000002e1d327209 */ /* 0x000fc80007810000 */
[----:B------:R-:W-:Y:S01]  /*3680*/  FMNMX.FTZ R50, R35, R50, !PT ;  /* 0x0000003223327209 */ /* 0x000fe20007810000 */
[----:B------:R4:W-:Y:S03]  /*3690*/  MUFU.EX2 R46, R108 ;  /* 0x0000006c002e7308 */ /* 0x0009e60000000800 */
[----:B------:R-:W-:-:S04]  /*36a0*/  FMNMX.FTZ R50, R37, R50, !PT ;  /* 0x0000003225327209 */ /* 0x000fc80007810000 */
[----:B------:R-:W-:Y:S01]  /*36b0*/  FMNMX.FTZ R67, R27, R50, !PT ;  /* 0x000000321b437209 */ /* 0x000fe20007810000 */
[----:B------:R-:W-:Y:S01]  /*36c0*/  MUFU.EX2 R26, R26 ;  /* 0x0000001a001a7308 */ /* 0x000fe20000000800 */
[-CC-:B----4-:R-:W-:Y:S01]  /*36d0*/  FFMA.FTZ R108, R33, R39.reuse, -R80.reuse ;  /* 0x00000027216c7223 */ /* 0x190fe20000010850 */
[--C-:B------:R-:W-:Y:S01]  /*36e0*/  FFMA.FTZ R33, R15, R39, -R80.reuse ;  /* 0x000000270f217223 */ /* 0x100fe20000010850 */
[----:B------:R-:W-:Y:S01]  /*36f0*/  FMNMX.FTZ R67, R128, R67, !PT ;  /* 0x0000004380437209 */ /* 0x000fe20007810000 */
[----:B------:R-:W-:-:S03]  /*3700*/  FFMA.FTZ R80, R55, R39, -R80 ;  /* 0x0000002737507223 */ /* 0x000fc60000010850 */
[----:B------:R-:W-:Y:S01]  /*3710*/  FMNMX.FTZ R67, R134, R67, !PT ;  /* 0x0000004386437209 */ /* 0x000fe20007810000 */
[----:B------:R-:W-:Y:S03]  /*3720*/  MUFU.EX2 R63, R63 ;  /* 0x0000003f003f7308 */ /* 0x000fe60000000800 */
[----:B------:R-:W-:-:S04]  /*3730*/  FMNMX.FTZ R67, R140, R67, !PT ;  /* 0x000000438c437209 */ /* 0x000fc80007810000 */
[----:B------:R-:W-:Y:S01]  /*3740*/  FMNMX.FTZ R67, R142, R67, !PT ;  /* 0x000000438e437209 */ /* 0x000fe20007810000 */
[----:B------:R-:W-:Y:S03]  /*3750*/  MUFU.EX2 R30, R30 ;  /* 0x0000001e001e7308 */ /* 0x000fe60000000800 */
        /* <DEDUP_REMOVED lines=11> */
[----:B----4-:R-:W-:-:S04]  /*3810*/  FMNMX.FTZ R50, R25, R50, !PT ;  /* 0x0000003219327209 */ /* 0x010fc80007810000 */
[C---:B------:R-:W-:Y:S01]  /*3820*/  FSETP.NEU.FTZ.AND P2, PT, R50.reuse, -INF , PT ;  /* 0xff8000003200780b */ /* 0x040fe20003f5d000 */
[----:B------:R-:W-:Y:S02]  /*3830*/  FMUL.FTZ R25, R50, R39 ;  /* 0x0000002732197220 */ /* 0x000fe40000410000 */
[----:B------:R-:W-:Y:S03]  /*3840*/  MUFU.EX2 R34, R34 ;  /* 0x0000002200227308 */ /* 0x000fe60000000800 */
[----:B------:R-:W-:Y:S02]  /*3850*/  FSEL R25, R25, RZ, P2 ;  /* 0x000000ff19197208 */ /* 0x000fe40001000000 */
[----:B------:R-:W-:-:S03]  /*3860*/  ISETP.GE.AND P2, PT, R121, 0xc1, PT ;  /* 0x000000c17900780c */ /* 0x000fc60003f46270 */
        /* <DEDUP_REMOVED lines=11> */
[-C--:B------:R-:W-:Y:S01]  /*3920*/  FFMA.FTZ R36, R56, R39.reuse, -R25 ;  /* 0x0000002738247223 */ /* 0x080fe20000010819 */
[----:B--2---:R-:W-:Y:S01]  /*3930*/  FADD.FTZ R56, R12, R13 ;  /* 0x0000000d0c387221 */ /* 0x004fe20000010000 */
[-CC-:B------:R-:W-:Y:S01]  /*3940*/  FFMA.FTZ R53, R54, R39.reuse, -R25.reuse ;  /* 0x0000002736357223 */ /* 0x180fe20000010819 */
[-CC-:B------:R-:W-:Y:S01]  /*3950*/  FFMA.FTZ R103, R92, R39.reuse, -R25.reuse ;  /* 0x000000275c677223 */ /* 0x180fe20000010819 */
[----:B------:R-:W-:Y:S01]  /*3960*/  @!P1 IADD3 R5, R3, 0x30840, RZ ;  /* 0x0003084003059810 */ /* 0x000fe20007ffe0ff */
[----:B------:R-:W2:Y:S01]  /*3970*/  MUFU.EX2 R31, R31 ;  /* 0x0000001f001f7308 */ /* 0x000ea20000000800 */
[----:B---3--:R-:W-:Y:S01]  /*3980*/  FADD.FTZ R56, R69, R56 ;  /* 0x0000003845387221 */ /* 0x008fe20000010000 */
[-C--:B------:R-:W-:Y:S01]  /*3990*/  FFMA.FTZ R43, R96, R39.reuse, -R25 ;  /* 0x00000027602b7223 */ /* 0x080fe20000010819 */
[----:B------:R-:W-:Y:S01]  /*39a0*/  @!P1 PRMT R5, RZ, 0x654, R5 ;  /* 0x00000654ff059816 */ /* 0x000fe20000000005 */
[-CC-:B------:R-:W-:Y:S01]  /*39b0*/  FFMA.FTZ R10, R32, R39.reuse, -R25.reuse ;  /* 0x00000027200a7223 */ /* 0x180fe20000010819 */
[----:B-1----:R-:W-:Y:S01]  /*39c0*/  FADD.FTZ R15, R73, R56 ;  /* 0x00000038490f7221 */ /* 0x002fe20000010000 */
[-CC-:B------:R-:W-:Y:S01]  /*39d0*/  FFMA.FTZ R51, R124, R39.reuse, -R25.reuse ;  /* 0x000000277c337223 */ /* 0x180fe20000010819 */
[----:B------:R1:W-:Y:S01]  /*39e0*/  @!P1 SYNCS.ARRIVE.TRANS64.RED.A1T0 RZ, [R5+URZ], RZ ;  /* 0x000000ff05ff99a7 */ /* 0x0003e2000810043f */
[----:B------:R-:W3:Y:S01]  /*39f0*/  MUFU.EX2 R99, R99 ;  /* 0x0000006300637308 */ /* 0x000ee20000000800 */
[-CC-:B------:R-:W-:Y:S01]  /*3a00*/  FFMA.FTZ R93, R58, R39.reuse, -R25.reuse ;  /* 0x000000273a5d7223 */ /* 0x180fe20000010819 */
[-CC-:B------:R-:W-:Y:S01]  /*3a10*/  FFMA.FTZ R55, R130, R39.reuse, -R25.reuse ;  /* 0x0000002782377223 */ /* 0x180fe20000010819 */
[-CC-:B------:R-:W-:Y:S01]  /*3a20*/  FFMA.FTZ R86, R44, R39.reuse, -R25.reuse ;  /* 0x000000272c567223 */ /* 0x180fe20000010819 */
[-CC-:B------:R-:W-:Y:S01]  /*3a30*/  FFMA.FTZ R44, R60, R39.reuse, -R25.reuse ;  /* 0x000000273c2c7223 */ /* 0x180fe20000010819 */
[-CC-:B------:R-:W-:Y:S01]  /*3a40*/  FFMA.FTZ R40, R40, R39.reuse, -R25.reuse ;  /* 0x0000002728287223 */ /* 0x180fe20000010819 */
[-C--:B------:R-:W-:Y:S01]  /*3a50*/  FFMA.FTZ R66, R66, R39.reuse, -R25 ;  /* 0x0000002742427223 */ /* 0x080fe20000010819 */
[----:B-1----:R-:W-:Y:S01]  /*3a60*/  F2FP.F16.F32.PACK_AB R5, R7, R6 ;  /* 0x000000060705723e */ /* 0x002fe200000000ff */
[----:B------:R-:W1:Y:S01]  /*3a70*/  MUFU.EX2 R146, R146 ;  /* 0x0000009200927308 */ /* 0x000e620000000800 */
[----:B--2---:R-:W-:Y:S01]  /*3a80*/  FADD.FTZ R54, R4, R31 ;  /* 0x0000001f04367221 */ /* 0x004fe20000010000 */
[----:B------:R-:W-:Y:S01]  /*3a90*/  F2FP.F16.F32.PACK_AB R4, R31, R4 ;  /* 0x000000041f04723e */ /* 0x000fe200000000ff */
[-CC-:B------:R-:W-:Y:S01]  /*3aa0*/  FFMA.FTZ R67, R132, R39.reuse, -R25.reuse ;  /* 0x0000002784437223 */ /* 0x180fe20000010819 */
[-CC-:B------:R-:W-:Y:S01]  /*3ab0*/  FFMA.FTZ R62, R62, R39.reuse, -R25.reuse ;  /* 0x000000273e3e7223 */ /* 0x180fe20000010819 */
[----:B------:R-:W-:Y:S01]  /*3ac0*/  F2FP.F16.F32.PACK_AB R7, R69, R12 ;  /* 0x0000000c4507723e */ /* 0x000fe200000000ff */
[-CC-:B------:R-:W-:Y:S01]  /*3ad0*/  FFMA.FTZ R95, R136, R39.reuse, -R25.reuse ;  /* 0x00000027885f7223 */ /* 0x180fe20000010819 */
[-C--:B------:R-:W-:Y:S01]  /*3ae0*/  FFMA.FTZ R48, R48, R39.reuse, -R25 ;  /* 0x0000002730307223 */ /* 0x080fe20000010819 */
[----:B------:R-:W2:Y:S01]  /*3af0*/  MUFU.EX2 R14, R14 ;  /* 0x0000000e000e7308 */ /* 0x000ea20000000800 */
[----:B---3--:R-:W-:Y:S01]  /*3b00*/  FADD.FTZ R13, R99, R54 ;  /* 0x00000036630d7221 */ /* 0x008fe20000010000 */
[----:B------:R-:W-:Y:S01]  /*3b10*/  FADD.FTZ R54, R90, R15 ;  /* 0x0000000f5a367221 */ /* 0x000fe20000010000 */
[-CC-:B------:R-:W-:Y:S01]  /*3b20*/  FFMA.FTZ R97, R138, R39.reuse, -R25.reuse ;  /* 0x000000278a617223 */ /* 0x180fe20000010819 */
[-CC-:B------:R-:W-:Y:S01]  /*3b30*/  FFMA.FTZ R32, R52, R39.reuse, -R25.reuse ;  /* 0x0000002734207223 */ /* 0x180fe20000010819 */
[-CC-:B------:R-:W-:Y:S01]  /*3b40*/  FFMA.FTZ R52, R64, R39.reuse, -R25.reuse ;  /* 0x0000002740347223 */ /* 0x180fe20000010819 */
[----:B------:R-:W-:Y:S01]  /*3b50*/  FADD.FTZ R15, R87, R54 ;  /* 0x00000036570f7221 */ /* 0x000fe20000010000 */
[----:B------:R-:W-:Y:S01]  /*3b60*/  FFMA.FTZ R54, R150, R39, -R25 ;  /* 0x0000002796367223 */ /* 0x000fe20000010819 */
[----:B------:R-:W3:Y:S01]  /*3b70*/  MUFU.EX2 R101, R101 ;  /* 0x0000006500657308 */ /* 0x000ee20000000800 */
[----:B-1----:R-:W-:Y:S01]  /*3b80*/  FADD.FTZ R13, R146, R13 ;  /* 0x0000000d920d7221 */ /* 0x002fe20000010000 */
[C---:B------:R-:W-:Y:S01]  /*3b90*/  FADD.FTZ R105, R112.reuse, R15 ;  /* 0x0000000f70697221 */ /* 0x040fe20000010000 */
[----:B------:R-:W-:Y:S01]  /*3ba0*/  F2FP.F16.F32.PACK_AB R15, R112, R87 ;  /* 0x00000057700f723e */ /* 0x000fe200000000ff */
[-CC-:B------:R-:W-:Y:S01]  /*3bb0*/  FFMA.FTZ R70, R70, R39.reuse, -R25.reuse ;  /* 0x0000002746467223 */ /* 0x180fe20000010819 */
[-C--:B------:R-:W-:Y:S01]  /*3bc0*/  FFMA.FTZ R76, R76, R39.reuse, -R25 ;  /* 0x000000274c4c7223 */ /* 0x080fe20000010819 */
[----:B------:R-:W-:Y:S01]  /*3bd0*/  FADD.FTZ R58, R20, R105 ;  /* 0x00000069143a7221 */ /* 0x000fe20000010000 */
[----:B------:R-:W-:Y:S01]  /*3be0*/  FFMA.FTZ R74, R74, R39, -R25 ;  /* 0x000000274a4a7223 */ /* 0x000fe20000010819 */
[----:B------:R-:W1:Y:S01]  /*3bf0*/  MUFU.EX2 R88, R88 ;  /* 0x0000005800587308 */ /* 0x000e620000000800 */
[----:B--2---:R-:W-:Y:S01]  /*3c00*/  FADD.FTZ R6, R14, R13 ;  /* 0x0000000d0e067221 */ /* 0x004fe20000010000 */
[----:B------:R-:W-:Y:S01]  /*3c10*/  F2FP.F16.F32.PACK_AB R13, R90, R73 ;  /* 0x000000495a0d723e */ /* 0x000fe200000000ff */
[-CC-:B------:R-:W-:Y:S01]  /*3c20*/  FFMA.FTZ R78, R78, R39.reuse, -R25.reuse ;  /* 0x000000274e4e7223 */ /* 0x180fe20000010819 */
[-CC-:B------:R-:W-:Y:S01]  /*3c30*/  FFMA.FTZ R87, R82, R39.reuse, -R25.reuse ;  /* 0x0000002752577223 */ /* 0x180fe20000010819 */
[-CC-:B------:R-:W-:Y:S01]  /*3c40*/  FFMA.FTZ R114, R114, R39.reuse, -R25.reuse ;  /* 0x0000002772727223 */ /* 0x180fe20000010819 */
[-CC-:B------:R-:W-:Y:S01]  /*3c50*/  FFMA.FTZ R64, R11, R39.reuse, -R25.reuse ;  /* 0x000000270b407223 */ /* 0x180fe20000010819 */
[--C-:B------:R-:W-:Y:S01]  /*3c60*/  FFMA.FTZ R118, R118, R39, -R25.reuse ;  /* 0x0000002776767223 */ /* 0x100fe20000010819 */
[----:B------:R-:W2:Y:S01]  /*3c70*/  MUFU.EX2 R103, R103 ;  /* 0x0000006700677308 */ /* 0x000ea20000000800 */
[----:B---3--:R-:W-:Y:S01]  /*3c80*/  FADD.FTZ R73, R101, R6 ;  /* 0x0000000665497221 */ /* 0x008fe20000010000 */
[----:B------:R-:W-:Y:S01]  /*3c90*/  F2FP.F16.F32.PACK_AB R6, R146, R99 ;  /* 0x000000639206723e */ /* 0x000fe200000000ff */
        /* <DEDUP_REMOVED lines=11> */
[----:B------:R1:W-:Y:S01]  /*3d50*/  STSM.16.M88.4 [R155+0x1e800], R4 ;  /* 0x01e800049b007844 */ /* 0x0003e20000000200 */
[----:B------:R-:W-:Y:S01]  /*3d60*/  F2FP.F16.F32.PACK_AB R12, R101, R14 ;  /* 0x0000000e650c723e */ /* 0x000fe200000000ff */
[----:B------:R-:W4:Y:S01]  /*3d70*/  MUFU.EX2 R43, R43 ;  /* 0x0000002b002b7308 */ /* 0x000f220000000800 */
[C---:B--2---:R-:W-:Y:S01]  /*3d80*/  FADD.FTZ R31, R103.reuse, R56 ;  /* 0x00000038671f7221 */ /* 0x044fe20000010000 */
[----:B------:R-:W-:Y:S01]  /*3d90*/  FFMA.FTZ R56, R72, R39, -R25 ;  /* 0x0000002748387223 */ /* 0x000fe20000010819 */
[----:B------:R-:W-:Y:S01]  /*3da0*/  F2FP.F16.F32.PACK_AB R14, R103, R88 ;  /* 0x00000058670e723e */ /* 0x000fe200000000ff */
[--C-:B------:R-:W-:Y:S01]  /*3db0*/  IMAD.MOV.U32 R150, RZ, RZ, R151.reuse ;  /* 0x000000ffff967224 */ /* 0x100fe200078e0097 */
[-C--:B------:R-:W-:Y:S01]  /*3dc0*/  MOV R136, R151.reuse ;  /* 0x0000009700887202 */ /* 0x080fe20000000f00 */
[----:B------:R-:W-:Y:S01]  /*3dd0*/  IMAD.MOV.U32 R146, RZ, RZ, R151 ;  /* 0x000000ffff927224 */ /* 0x000fe200078e0097 */
[-C--:B------:R-:W-:Y:S01]  /*3de0*/  MOV R130, R151.reuse ;  /* 0x0000009700827202 */ /* 0x080fe20000000f00 */
[----:B------:R-:W2:Y:S01]  /*3df0*/  MUFU.EX2 R10, R10 ;  /* 0x0000000a000a7308 */ /* 0x000ea20000000800 */
[----:B---3--:R-:W-:Y:S01]  /*3e00*/  FADD.FTZ R58, R24, R31 ;  /* 0x0000001f183a7221 */ /* 0x008fe20000010000 */
[----:B------:R3:W-:Y:S01]  /*3e10*/  STSM.16.M88.4 [R154], R12 ;  /* 0x0000000c9a007844 */ /* 0x0007e20000000200 */
[--C-:B------:R-:W-:Y:S01]  /*3e20*/  IMAD.MOV.U32 R138, RZ, RZ, R151.reuse ;  /* 0x000000ffff8a7224 */ /* 0x100fe200078e0097 */
[----:B------:R-:W-:Y:S01]  /*3e30*/  MOV R124, R151 ;  /* 0x00000097007c7202 */ /* 0x000fe20000000f00 */
[----:B------:R-:W-:Y:S01]  /*3e40*/  IMAD.MOV.U32 R132, RZ, RZ, R151 ;  /* 0x000000ffff847224 */ /* 0x000fe200078e0097 */
[----:B-1----:R-:W-:-:S02]  /*3e50*/  F2FP.F16.F32.PACK_AB R7, R120, R91 ;  /* 0x0000005b7807723e */ /* 0x002fc400000000ff */
[----:B------:R-:W1:Y:S01]  /*3e60*/  MUFU.EX2 R51, R51 ;  /* 0x0000003300337308 */ /* 0x000e620000000800 */
[----:B----4-:R-:W-:Y:S01]  /*3e70*/  FADD.FTZ R31, R43, R58 ;  /* 0x0000003a2b1f7221 */ /* 0x010fe20000010000 */
[----:B------:R-:W-:Y:S01]  /*3e80*/  FFMA.FTZ R58, R35, R39, -R25 ;  /* 0x00000027233a7223 */ /* 0x000fe20000010819 */
[----:B------:R-:W-:Y:S02]  /*3e90*/  F2FP.F16.F32.PACK_AB R24, R43, R24 ;  /* 0x000000182b18723e */ /* 0x000fe400000000ff */
[----:B------:R-:W-:-:S03]  /*3ea0*/  MOV R121, R151 ;  /* 0x0000009700797202 */ /* 0x000fc60000000f00 */
[----:B------:R-:W4:Y:S01]  /*3eb0*/  MUFU.EX2 R28, R28 ;  /* 0x0000001c001c7308 */ /* 0x000f220000000800 */
[----:B--2---:R-:W-:Y:S01]  /*3ec0*/  FADD.FTZ R60, R10, R31 ;  /* 0x0000001f0a3c7221 */ /* 0x004fe20000010000 */
[----:B------:R-:W-:-:S06]  /*3ed0*/  F2FP.F16.F32.PACK_AB R31, R100, R85 ;  /* 0x00000055641f723e */ /* 0x000fcc00000000ff */
[----:B------:R-:W2:Y:S08]  /*3ee0*/  MUFU.EX2 R55, R55 ;  /* 0x0000003700377308 */ /* 0x000eb00000000800 */
[----:B------:R-:W5:Y:S08]  /*3ef0*/  MUFU.EX2 R40, R40 ;  /* 0x0000002800287308 */ /* 0x000f700000000800 */
[----:B------:R3:W-:Y:S08]  /*3f00*/  MUFU.EX2 R69, R66 ;  /* 0x0000004200457308 */ /* 0x0007f00000000800 */
[----:B------:R1:W-:Y:S01]  /*3f10*/  MUFU.EX2 R3, R62 ;  /* 0x0000003e00037308 */ /* 0x0003e20000000800 */
[----:B---3--:R-:W-:-:S04]  /*3f20*/  FADD.FTZ R66, R30, R99 ;  /* 0x000000631e427221 */ /* 0x008fc80000010000 */
[----:B------:R-:W-:-:S03]  /*3f30*/  FADD.FTZ R68, R77, R66 ;  /* 0x000000424d447221 */ /* 0x000fc60000010000 */
[----:B------:R-:W3:Y:S01]  /*3f40*/  MUFU.EX2 R67, R67 ;  /* 0x0000004300437308 */ /* 0x000ee20000000800 */
[-CC-:B-1----:R-:W-:Y:S01]  /*3f50*/  FFMA.FTZ R62, R29, R39.reuse, -R25.reuse ;  /* 0x000000271d3e7223 */ /* 0x182fe20000010819 */
[----:B------:R-:W-:Y:S01]  /*3f60*/  FADD.FTZ R29, R51, R60 ;  /* 0x0000003c331d7221 */ /* 0x000fe20000010000 */
[-CC-:B------:R-:W-:Y:S01]  /*3f70*/  FFMA.FTZ R60, R37, R39.reuse, -R25.reuse ;  /* 0x00000027253c7223 */ /* 0x180fe20000010819 */
[----:B------:R-:W-:Y:S02]  /*3f80*/  FFMA.FTZ R37, R27, R39, -R25 ;  /* 0x000000271b257223 */ /* 0x000fe40000010819 */
[----:B----4-:R-:W-:Y:S01]  /*3f90*/  FADD.FTZ R66, R28, R29 ;  /* 0x0000001d1c427221 */ /* 0x010fe20000010000 */
[----:B------:R-:W-:Y:S01]  /*3fa0*/  FADD.FTZ R29, R85, R68 ;  /* 0x00000044551d7221 */ /* 0x000fe20000010000 */
[----:B------:R-:W1:Y:S01]  /*3fb0*/  MUFU.EX2 R86, R86 ;  /* 0x0000005600567308 */ /* 0x000e620000000800 */
[C---:B--2---:R-:W-:Y:S01]  /*3fc0*/  F2FP.F16.F32.PACK_AB R28, R55.reuse, R28 ;  /* 0x0000001c371c723e */ /* 0x044fe200000000ff */
[----:B------:R-:W-:Y:S01]  /*3fd0*/  FADD.FTZ R27, R55, R66 ;  /* 0x00000042371b7221 */ /* 0x000fe20000010000 */
[----:B------:R-:W-:-:S03]  /*3fe0*/  FADD.FTZ R68, R100, R29 ;  /* 0x0000001d64447221 */ /* 0x000fc60000010000 */
[----:B-----5:R-:W-:Y:S01]  /*3ff0*/  FADD.FTZ R66, R40, R27 ;  /* 0x0000001b28427221 */ /* 0x020fe20000010000 */
[----:B------:R-:W-:Y:S01]  /*4000*/  FADD.FTZ R29, R89, R68 ;  /* 0x00000044591d7221 */ /* 0x000fe20000010000 */
[----:B------:R-:W2:Y:S02]  /*4010*/  MUFU.EX2 R95, R95 ;  /* 0x0000005f005f7308 */ /* 0x000ea40000000800 */
[----:B---3--:R-:W-:Y:S01]  /*4020*/  FADD.FTZ R27, R67, R66 ;  /* 0x00000042431b7221 */ /* 0x008fe20000010000 */
[----:B------:R-:W-:-:S04]  /*4030*/  FADD.FTZ R68, R116, R29 ;  /* 0x0000001d74447221 */ /* 0x000fc80000010000 */
[----:B------:R-:W-:Y:S01]  /*4040*/  FADD.FTZ R25, R91, R68 ;  /* 0x000000445b197221 */ /* 0x000fe20000010000 */
[----:B------:R-:W3:Y:S01]  /*4050*/  MUFU.EX2 R48, R48 ;  /* 0x0000003000307308 */ /* 0x000ee20000000800 */
[----:B-1----:R-:W-:Y:S02]  /*4060*/  FADD.FTZ R66, R86, R27 ;  /* 0x0000001b56427221 */ /* 0x002fe40000010000 */
[----:B------:R-:W-:Y:S01]  /*4070*/  FADD.FTZ R29, R120, R25 ;  /* 0x00000019781d7221 */ /* 0x000fe20000010000 */
[----:B------:R-:W-:Y:S01]  /*4080*/  F2FP.F16.F32.PACK_AB R25, R57, R20 ;  /* 0x000000143919723e */ /* 0x000fe200000000ff */
[----:B------:R-:W-:-:S03]  /*4090*/  IMAD.MOV.U32 R120, RZ, RZ, R151 ;  /* 0x000000ffff787224 */ /* 0x000fc600078e0097 */
[----:B------:R-:W1:Y:S01]  /*40a0*/  MUFU.EX2 R97, R97 ;  /* 0x0000006100617308 */ /* 0x000e620000000800 */
[----:B--2---:R-:W-:Y:S01]  /*40b0*/  FADD.FTZ R27, R95, R66 ;  /* 0x000000425f1b7221 */ /* 0x004fe20000010000 */
[----:B------:R-:W-:Y:S01]  /*40c0*/  FADD.FTZ R66, R34, R29 ;  /* 0x0000001d22427221 */ /* 0x000fe20000010000 */
[----:B------:R-:W-:Y:S02]  /*40d0*/  F2FP.F16.F32.PACK_AB R29, R77, R30 ;  /* 0x0000001e4d1d723e */ /* 0x000fe400000000ff */
[----:B------:R-:W-:Y:S01]  /*40e0*/  F2FP.F16.F32.PACK_AB R30, R67, R40 ;  /* 0x00000028431e723e */ /* 0x000fe200000000ff */
[----:B------:R-:W-:Y:S02]  /*40f0*/  FADD.FTZ R5, R59, R66 ;  /* 0x000000423b057221 */ /* 0x000fe40000010000 */
[----:B------:R-:W2:Y:S01]  /*4100*/  MUFU.EX2 R32, R32 ;  /* 0x0000002000207308 */ /* 0x000ea20000000800 */
[----:B---3--:R-:W-:Y:S01]  /*4110*/  FADD.FTZ R20, R48, R27 ;  /* 0x0000001b30147221 */ /* 0x008fe20000010000 */
[----:B------:R-:W-:Y:S01]  /*4120*/  FADD.FTZ R6, R42, R5 ;  /* 0x000000052a067221 */ /* 0x000fe20000010000 */
[----:B------:R-:W-:-:S02]  /*4130*/  F2FP.F16.F32.PACK_AB R27, R63, R26 ;  /* 0x0000001a3f1b723e */ /* 0x000fc400000000ff */
[----:B------:R-:W-:Y:S01]  /*4140*/  F2FP.F16.F32.PACK_AB R26, R51, R10 ;  /* 0x0000000a331a723e */ /* 0x000fe200000000ff */
[----:B------:R-:W-:Y:S01]  /*4150*/  FADD.FTZ R6, R61, R6 ;  /* 0x000000063d067221 */ /* 0x000fe20000010000 */
[----:B------:R-:W-:Y:S01]  /*4160*/  F2FP.F16.F32.PACK_AB R5, R116, R89 ;  /* 0x000000597405723e */ /* 0x000fe200000000ff */
[----:B------:R-:W3:Y:S01]  /*4170*/  MUFU.EX2 R53, R53 ;  /* 0x0000003500357308 */ /* 0x000ee20000000800 */
[----:B-1----:R-:W-:Y:S01]  /*4180*/  FADD.FTZ R57, R97, R20 ;  /* 0x0000001461397221 */ /* 0x002fe20000010000 */
[----:B------:R-:W-:Y:S01]  /*4190*/  FADD.FTZ R15, R65, R6 ;  /* 0x00000006410f7221 */ /* 0x000fe20000010000 */
[----:B------:R-:W-:Y:S01]  /*41a0*/  F2FP.F16.F32.PACK_AB R6, R97, R48 ;  /* 0x000000306106723e */ /* 0x000fe200000000ff */
[----:B------:R1:W-:Y:S04]  /*41b0*/  STSM.16.M88.4 [R153], R24 ;  /* 0x0000001899007844 */ /* 0x0003e80000000200 */
[----:B------:R-:W4:Y:S01]  /*41c0*/  MUFU.EX2 R36, R36 ;  /* 0x0000002400247308 */ /* 0x000f220000000800 */
[----:B--2---:R-:W-:Y:S01]  /*41d0*/  FADD.FTZ R4, R32, R57 ;  /* 0x0000003920047221 */ /* 0x004fe20000010000 */
[----:B------:R-:W-:Y:S06]  /*41e0*/  STSM.16.M88.4 [R19], R28 ;  /* 0x0000001c13007844 */ /* 0x000fec0000000200 */
        /* <DEDUP_REMOVED lines=9> */
[----:B------:R-:W-:-:S03]  /*4280*/  F2FP.F16.F32.PACK_AB R65, R84, R65 ;  /* 0x000000415441723e */ /* 0x000fc600000000ff */
[----:B------:R-:W-:Y:S01]  /*4290*/  FADD.FTZ R15, R81, R4 ;  /* 0x00000004510f7221 */ /* 0x000fe20000010000 */
[----:B------:R-:W-:Y:S02]  /*42a0*/  F2FP.F16.F32.PACK_AB R4, R95, R86 ;  /* 0x000000565f04723e */ /* 0x000fe400000000ff */
[----:B------:R-:W3:Y:S01]  /*42b0*/  MUFU.EX2 R52, R52 ;  /* 0x0000003400347308 */ /* 0x000ee20000000800 */
[----:B----4-:R-:W-:Y:S02]  /*42c0*/  FADD.FTZ R10, R44, R13 ;  /* 0x0000000d2c0a7221 */ /* 0x010fe40000010000 */
[----:B------:R4:W-:Y:S02]  /*42d0*/  STSM.16.M88.4 [R155+0x24800], R4 ;  /* 0x024800049b007844 */ /* 0x0009e40000000200 */
[----:B------:R-:W-:-:S03]  /*42e0*/  FADD.FTZ R13, R3, R10 ;  /* 0x0000000a030d7221 */ /* 0x000fc60000010000 */
[----:B------:R-:W5:Y:S01]  /*42f0*/  MUFU.EX2 R38, R38 ;  /* 0x0000002600267308 */ /* 0x000f620000000800 */
[C---:B--2---:R-:W-:Y:S01]  /*4300*/  FADD.FTZ R15, R94.reuse, R15 ;  /* 0x0000000f5e0f7221 */ /* 0x044fe20000010000 */
[----:B------:R-:W-:-:S06]  /*4310*/  F2FP.F16.F32.PACK_AB R67, R94, R81 ;  /* 0x000000515e43723e */ /* 0x000fcc00000000ff */
[----:B------:R-:W2:Y:S01]  /*4320*/  MUFU.EX2 R41, R41 ;  /* 0x0000002900297308 */ /* 0x000ea20000000800 */
[----:B---3--:R-:W-:Y:S01]  /*4330*/  FADD.FTZ R10, R52, R13 ;  /* 0x0000000d340a7221 */ /* 0x008fe20000010000 */
[----:B------:R-:W-:Y:S02]  /*4340*/  F2FP.F16.F32.PACK_AB R13, R59, R34 ;  /* 0x000000223b0d723e */ /* 0x000fe400000000ff */
[----:B------:R-:W-:-:S04]  /*4350*/  F2FP.F16.F32.PACK_AB R66, R69, R52 ;  /* 0x000000344542723e */ /* 0x000fc800000000ff */
[----:B------:R-:W3:Y:S01]  /*4360*/  MUFU.EX2 R54, R54 ;  /* 0x0000003600367308 */ /* 0x000ee20000000800 */
[----:B-----5:R-:W-:Y:S01]  /*4370*/  FADD.FTZ R12, R38, R15 ;  /* 0x0000000f260c7221 */ /* 0x020fe20000010000 */
[----:B------:R-:W-:-:S06]  /*4380*/  FADD.FTZ R15, R69, R10 ;  /* 0x0000000a450f7221 */ /* 0x000fcc0000010000 */
[----:B------:R-:W1:Y:S01]  /*4390*/  MUFU.EX2 R73, R73 ;  /* 0x0000004900497308 */ /* 0x000e620000000800 */
[C---:B--2---:R-:W-:Y:S01]  /*43a0*/  FADD.FTZ R43, R41.reuse, R12 ;  /* 0x0000000c292b7221 */ /* 0x044fe20000010000 */
[----:B------:R-:W-:-:S03]  /*43b0*/  F2FP.F16.F32.PACK_AB R41, R41, R38 ;  /* 0x000000262929723e */ /* 0x000fc600000000ff */
[----:B------:R-:W-:-:S03]  /*43c0*/  FADD.FTZ R12, R46, R43 ;  /* 0x0000002b2e0c7221 */ /* 0x000fc60000010000 */
[----:B------:R-:W2:Y:S01]  /*43d0*/  MUFU.EX2 R71, R71 ;  /* 0x0000004700477308 */ /* 0x000ea20000000800 */
[----:B---3--:R-:W-:Y:S01]  /*43e0*/  FADD.FTZ R10, R54, R15 ;  /* 0x0000000f360a7221 */ /* 0x008fe20000010000 */
[----:B------:R-:W-:-:S06]  /*43f0*/  F2FP.F16.F32.PACK_AB R15, R61, R42 ;  /* 0x0000002a3d0f723e */ /* 0x000fcc00000000ff */
        /* <DEDUP_REMOVED lines=8> */
[----:B------:R-:W3:Y:S01]  /*4480*/  MUFU.EX2 R102, R102 ;  /* 0x0000006600667308 */ /* 0x000ee20000000800 */
[----:B-1----:R-:W-:Y:S01]  /*4490*/  FADD.FTZ R25, R75, R12 ;  /* 0x0000000c4b197221 */ /* 0x002fe20000010000 */
[----:B------:R-:W-:-:S05]  /*44a0*/  F2FP.F16.F32.PACK_AB R12, R53, R32 ;  /* 0x00000020350c723e */ /* 0x000fca00000000ff */
[----:B------:R1:W-:Y:S01]  /*44b0*/  STSM.16.M88.4 [R18], R12 ;  /* 0x0000000c12007844 */ /* 0x0003e20000000200 */
[----:B------:R-:W4:Y:S01]  /*44c0*/  MUFU.EX2 R76, R76 ;  /* 0x0000004c004c7308 */ /* 0x000f220000000800 */
[C---:B--2---:R-:W-:Y:S01]  /*44d0*/  FADD.FTZ R7, R11.reuse, R4 ;  /* 0x000000040b077221 */ /* 0x044fe20000010000 */
[----:B------:R-:W-:-:S06]  /*44e0*/  F2FP.F16.F32.PACK_AB R42, R11, R56 ;  /* 0x000000380b2a723e */ /* 0x000fcc00000000ff */
[----:B------:R-:W-:Y:S01]  /*44f0*/  MUFU.EX2 R79, R79 ;  /* 0x0000004f004f7308 */ /* 0x000fe20000000800 */
[C---:B---3--:R-:W-:Y:S01]  /*4500*/  FADD.FTZ R6, R102.reuse, R25 ;  /* 0x0000001966067221 */ /* 0x048fe20000010000 */
[----:B------:R-:W-:-:S06]  /*4510*/  F2FP.F16.F32.PACK_AB R77, R102, R75 ;  /* 0x0000004b664d723e */ /* 0x000fcc00000000ff */
[----:B------:R-:W2:Y:S01]  /*4520*/  MUFU.EX2 R35, R74 ;  /* 0x0000004a00237308 */ /* 0x000ea20000000800 */
[----:B----4-:R-:W-:-:S07]  /*4530*/  FADD.FTZ R4, R76, R7 ;  /* 0x000000074c047221 */ /* 0x010fce0000010000 */
[----:B------:R-:W-:Y:S08]  /*4540*/  MUFU.EX2 R106, R106 ;  /* 0x0000006a006a7308 */ /* 0x000ff00000000800 */
[----:B------:R-:W3:Y:S01]  /*4550*/  MUFU.EX2 R78, R78 ;  /* 0x0000004e004e7308 */ /* 0x000ee20000000800 */
[C---:B--2---:R-:W-:Y:S01]  /*4560*/  FADD.FTZ R7, R35.reuse, R4 ;  /* 0x0000000423077221 */ /* 0x044fe20000010000 */
[----:B------:R-:W-:-:S06]  /*4570*/  F2FP.F16.F32.PACK_AB R76, R35, R76 ;  /* 0x0000004c234c723e */ /* 0x000fcc00000000ff */
[----:B------:R-:W-:Y:S08]  /*4580*/  MUFU.EX2 R21, R21 ;  /* 0x0000001500157308 */ /* 0x000ff00000000800 */
[----:B------:R-:W2:Y:S01]  /*4590*/  MUFU.EX2 R87, R87 ;  /* 0x0000005700577308 */ /* 0x000ea20000000800 */
[----:B---3--:R-:W-:-:S07]  /*45a0*/  FADD.FTZ R4, R78, R7 ;  /* 0x000000074e047221 */ /* 0x008fce0000010000 */
[----:B------:R-:W-:Y:S08]  /*45b0*/  MUFU.EX2 R104, R104 ;  /* 0x0000006800687308 */ /* 0x000ff00000000800 */
[----:B------:R-:W3:Y:S01]  /*45c0*/  MUFU.EX2 R114, R114 ;  /* 0x0000007200727308 */ /* 0x000ee20000000800 */
[C---:B--2---:R-:W-:Y:S01]  /*45d0*/  FADD.FTZ R7, R87.reuse, R4 ;  /* 0x0000000457077221 */ /* 0x044fe20000010000 */
[----:B------:R-:W-:-:S06]  /*45e0*/  F2FP.F16.F32.PACK_AB R78, R87, R78 ;  /* 0x0000004e574e723e */ /* 0x000fcc00000000ff */
[----:B------:R2:W1:Y:S08]  /*45f0*/  MUFU.EX2 R57, R64 ;  /* 0x0000004000397308 */ /* 0x0004700000000800 */
[----:B------:R-:W4:Y:S01]  /*4600*/  MUFU.EX2 R83, R83 ;  /* 0x0000005300537308 */ /* 0x000f220000000800 */
[----:B--2---:R-:W-:Y:S01]  /*4610*/  F2FP.F16.F32.PACK_AB R64, R3, R44 ;  /* 0x0000002c0340723e */ /* 0x004fe200000000ff */
[----:B------:R-:W-:Y:S01]  /*4620*/  FADD.FTZ R3, R79, R6 ;  /* 0x000000064f037221 */ /* 0x000fe20000010000 */
[----:B---3--:R-:W-:Y:S01]  /*4630*/  FADD.FTZ R4, R114, R7 ;  /* 0x0000000772047221 */ /* 0x008fe20000010000 */
[----:B------:R-:W-:-:S02]  /*4640*/  F2FP.F16.F32.PACK_AB R79, R106, R79 ;  /* 0x0000004f6a4f723e */ /* 0x000fc400000000ff */
[----:B------:R-:W-:Y:S01]  /*4650*/  FADD.FTZ R6, R106, R3 ;  /* 0x000000036a067221 */ /* 0x000fe20000010000 */
[----:B------:R2:W-:Y:S01]  /*4660*/  STSM.16.M88.4 [R153+0x6000], R64 ;  /* 0x0060004099007844 */ /* 0x0005e20000000200 */
[----:B------:R-:W3:Y:S01]  /*4670*/  MUFU.EX2 R108, R108 ;  /* 0x0000006c006c7308 */ /* 0x000ee20000000800 */
[----:B-1----:R-:W-:Y:S01]  /*4680*/  FADD.FTZ R13, R57, R4 ;  /* 0x00000004390d7221 */ /* 0x002fe20000010000 */
[----:B------:R-:W-:Y:S01]  /*4690*/  FADD.FTZ R25, R21, R6 ;  /* 0x0000000615197221 */ /* 0x000fe20000010000 */
[----:B------:R-:W-:Y:S01]  /*46a0*/  F2FP.F16.F32.PACK_AB R12, R57, R114 ;  /* 0x00000072390c723e */ /* 0x000fe200000000ff */
[----:B------:R2:W-:Y:S02]  /*46b0*/  STSM.16.M88.4 [R19+0x6000], R40 ;  /* 0x0060002813007844 */ /* 0x0005e40000000200 */
[----:B------:R-:W-:Y:S02]  /*46c0*/  FADD.FTZ R6, R104, R25 ;  /* 0x0000001968067221 */ /* 0x000fe40000010000 */
[----:B------:R-:W1:Y:S01]  /*46d0*/  MUFU.EX2 R118, R118 ;  /* 0x0000007600767308 */ /* 0x000e620000000800 */
[----:B------:R2:W-:Y:S01]  /*46e0*/  STSM.16.M88.4 [R155+0x2a800], R76 ;  /* 0x02a8004c9b007844 */ /* 0x0005e20000000200 */
[----:B----4-:R-:W-:-:S06]  /*46f0*/  FADD.FTZ R7, R83, R6 ;  /* 0x0000000653077221 */ /* 0x010fcc0000010000 */
[----:B------:R-:W4:Y:S01]  /*4700*/  MUFU.EX2 R33, R33 ;  /* 0x0000002100217308 */ /* 0x000f220000000800 */
[C---:B---3--:R-:W-:Y:S01]  /*4710*/  FADD.FTZ R6, R108.reuse, R7 ;  /* 0x000000076c067221 */ /* 0x048fe20000010000 */
[----:B------:R-:W-:-:S06]  /*4720*/  F2FP.F16.F32.PACK_AB R15, R108, R83 ;  /* 0x000000536c0f723e */ /* 0x000fcc00000000ff */
[----:B------:R-:W3:Y:S01]  /*4730*/  MUFU.EX2 R51, R62 ;  /* 0x0000003e00337308 */ /* 0x000ee20000000800 */
[----:B-1----:R-:W-:-:S07]  /*4740*/  FADD.FTZ R4, R118, R13 ;  /* 0x0000000d76047221 */ /* 0x002fce0000010000 */
[----:B------:R-:W1:Y:S01]  /*4750*/  MUFU.EX2 R110, R110 ;  /* 0x0000006e006e7308 */ /* 0x000e620000000800 */
[----:B----4-:R-:W-:-:S07]  /*4760*/  FADD.FTZ R13, R33, R6 ;  /* 0x00000006210d7221 */ /* 0x010fce0000010000 */
[----:B------:R-:W4:Y:S01]  /*4770*/  MUFU.EX2 R58, R58 ;  /* 0x0000003a003a7308 */ /* 0x000f220000000800 */
[C---:B---3--:R-:W-:Y:S01]  /*4780*/  FADD.FTZ R11, R51.reuse, R4 ;  /* 0x00000004330b7221 */ /* 0x048fe20000010000 */
[----:B------:R-:W-:-:S06]  /*4790*/  F2FP.F16.F32.PACK_AB R14, R51, R118 ;  /* 0x00000076330e723e */ /* 0x000fcc00000000ff */
[----:B------:R-:W3:Y:S01]  /*47a0*/  MUFU.EX2 R45, R45 ;  /* 0x0000002d002d7308 */ /* 0x000ee20000000800 */
[----:B-1----:R-:W-:Y:S01]  /*47b0*/  FADD.FTZ R6, R110, R13 ;  /* 0x0000000d6e067221 */ /* 0x002fe20000010000 */
[----:B------:R-:W-:Y:S02]  /*47c0*/  F2FP.F16.F32.PACK_AB R13, R104, R21 ;  /* 0x00000015680d723e */ /* 0x000fe400000000ff */
[----:B------:R-:W-:-:S03]  /*47d0*/  F2FP.F16.F32.PACK_AB R33, R110, R33 ;  /* 0x000000216e21723e */ /* 0x000fc600000000ff */
[----:B------:R2:W-:Y:S01]  /*47e0*/  STSM.16.M88.4 [R17], R12 ;  /* 0x0000000c11007844 */ /* 0x0005e20000000200 */
[----:B------:R-:W1:Y:S01]  /*47f0*/  MUFU.EX2 R122, R122 ;  /* 0x0000007a007a7308 */ /* 0x000e620000000800 */
[----:B----4-:R-:W-:-:S07]  /*4800*/  FADD.FTZ R4, R58, R11 ;  /* 0x0000000b3a047221 */ /* 0x010fce0000010000 */
[----:B------:R-:W4:Y:S01]  /*4810*/  MUFU.EX2 R5, R60 ;  /* 0x0000003c00057308 */ /* 0x000f220000000800 */
[----:B---3--:R-:W-:-:S07]  /*4820*/  FADD.FTZ R11, R45, R6 ;  /* 0x000000062d0b7221 */ /* 0x008fce0000010000 */
[----:B------:R-:W3:Y:S01]  /*4830*/  MUFU.EX2 R34, R37 ;  /* 0x0000002500227308 */ /* 0x000ee20000000800 */
[C---:B-1----:R-:W-:Y:S01]  /*4840*/  FADD.FTZ R6, R122.reuse, R11 ;  /* 0x0000000b7a067221 */ /* 0x042fe20000010000 */
[----:B------:R-:W-:Y:S01]  /*4850*/  F2FP.F16.F32.PACK_AB R35, R122, R45 ;  /* 0x0000002d7a23723e */ /* 0x000fe200000000ff */
[----:B------:R-:W-:-:S05]  /*4860*/  IMAD.MOV.U32 R122, RZ, RZ, R151 ;  /* 0x000000ffff7a7224 */ /* 0x000fca00078e0097 */
[----:B------:R-:W1:Y:S01]  /*4870*/  MUFU.EX2 R47, R47 ;  /* 0x0000002f002f7308 */ /* 0x000e620000000800 */
[C---:B----4-:R-:W-:Y:S01]  /*4880*/  FADD.FTZ R21, R5.reuse, R4 ;  /* 0x0000000405157221 */ /* 0x050fe20000010000 */
[----:B------:R-:W-:-:S06]  /*4890*/  F2FP.F16.F32.PACK_AB R32, R5, R58 ;  /* 0x0000003a0520723e */ /* 0x000fcc00000000ff */
[----:B------:R4:W5:Y:S01]  /*48a0*/  MUFU.EX2 R3, R128 ;  /* 0x0000008000037308 */ /* 0x0009620000000800 */
[----:B---3--:R-:W-:-:S07]  /*48b0*/  FADD.FTZ R4, R34, R21 ;  /* 0x0000001522047221 */ /* 0x008fce0000010000 */
[----:B------:R-:W3:Y:S01]  /*48c0*/  MUFU.EX2 R126, R126 ;  /* 0x0000007e007e7308 */ /* 0x000ee20000000800 */
[----:B-1----:R-:W-:Y:S01]  /*48d0*/  FADD.FTZ R25, R47, R6 ;  /* 0x000000062f197221 */ /* 0x002fe20000010000 */
[----:B----4-:R-:W-:-:S06]  /*48e0*/  IMAD.MOV.U32 R128, RZ, RZ, R151 ;  /* 0x000000ffff807224 */ /* 0x010fcc00078e0097 */
[----:B------:R1:W4:Y:S01]  /*48f0*/  MUFU.EX2 R24, R134 ;  /* 0x0000008600187308 */ /* 0x0003220000000800 */
[C---:B-----5:R-:W-:Y:S01]  /*4900*/  FADD.FTZ R21, R3.reuse, R4 ;  /* 0x0000000403157221 */ /* 0x060fe20000010000 */
[----:B------:R-:W-:-:S05]  /*4910*/  F2FP.F16.F32.PACK_AB R34, R3, R34 ;  /* 0x000000220322723e */ /* 0x000fca00000000ff */
[----:B------:R2:W-:Y:S01]  /*4920*/  STSM.16.M88.4 [R153+0xc000], R32 ;  /* 0x00c0002099007844 */ /* 0x0005e20000000200 */
[----:B------:R-:W5:Y:S01]  /*4930*/  MUFU.EX2 R49, R49 ;  /* 0x0000003100317308 */ /* 0x000f620000000800 */
[C---:B---3--:R-:W-:Y:S01]  /*4940*/  FADD.FTZ R6, R126.reuse, R25 ;  /* 0x000000197e067221 */ /* 0x048fe20000010000 */
[----:B------:R-:W-:Y:S01]  /*4950*/  F2FP.F16.F32.PACK_AB R25, R126, R47 ;  /* 0x0000002f7e19723e */ /* 0x000fe200000000ff */
[--C-:B-1----:R-:W-:Y:S02]  /*4960*/  IMAD.MOV.U32 R134, RZ, RZ, R151.reuse ;  /* 0x000000ffff867224 */ /* 0x102fe400078e0097 */
[----:B------:R-:W-:-:S03]  /*4970*/  IMAD.MOV.U32 R126, RZ, RZ, R151 ;  /* 0x000000ffff7e7224 */ /* 0x000fc600078e0097 */
[----:B------:R-:W1:Y:S01]  /*4980*/  MUFU.EX2 R80, R80 ;  /* 0x0000005000507308 */ /* 0x000e620000000800 */
[----:B----4-:R-:W-:-:S07]  /*4990*/  FADD.FTZ R4, R24, R21 ;  /* 0x0000001518047221 */ /* 0x010fce0000010000 */
[----:B------:R3:W4:Y:S01]  /*49a0*/  MUFU.EX2 R7, R140 ;  /* 0x0000008c00077308 */ /* 0x0007220000000800 */
[----:B-----5:R-:W-:-:S07]  /*49b0*/  FADD.FTZ R5, R49, R6 ;  /* 0x0000000631057221 */ /* 0x020fce0000010000 */
[----:B------:R-:W5:Y:S01]  /*49c0*/  MUFU.EX2 R142, R142 ;  /* 0x0000008e008e7308 */ /* 0x000f620000000800 */
[C---:B-1----:R-:W-:Y:S01]  /*49d0*/  F2FP.F16.F32.PACK_AB R27, R80.reuse, R49 ;  /* 0x00000031501b723e */ /* 0x042fe200000000ff */
[----:B------:R-:W-:Y:S01]  /*49e0*/  FADD.FTZ R5, R80, R5 ;  /* 0x0000000550057221 */ /* 0x000fe20000010000 */
[----:B---3--:R-:W-:-:S05]  /*49f0*/  IMAD.MOV.U32 R140, RZ, RZ, R151 ;  /* 0x000000ffff8c7224 */ /* 0x008fca00078e0097 */
[----:B------:R1:W3:Y:S01]  /*4a00*/  MUFU.EX2 R11, R144 ;  /* 0x00000090000b7308 */ /* 0x0002e20000000800 */
[C---:B----4-:R-:W-:Y:S01]  /*4a10*/  F2FP.F16.F32.PACK_AB R24, R7.reuse, R24 ;  /* 0x000000180718723e */ /* 0x050fe200000000ff */
[----:B------:R-:W-:-:S04]  /*4a20*/  FADD.FTZ R3, R7, R4 ;  /* 0x0000000407037221 */ /* 0x000fc80000010000 */
[----:B-----5:R-:W-:Y:S01]  /*4a30*/  FADD.FTZ R6, R142, R3 ;  /* 0x000000038e067221 */ /* 0x020fe20000010000 */
[----:B-1----:R-:W-:Y:S01]  /*4a40*/  IMAD.MOV.U32 R144, RZ, RZ, R151 ;  /* 0x000000ffff907224 */ /* 0x002fe200078e0097 */
[C---:B---3--:R-:W-:Y:S02]  /*4a50*/  F2FP.F16.F32.PACK_AB R26, R11.reuse, R142 ;  /* 0x0000008e0b1a723e */ /* 0x048fe400000000ff */
[----:B------:R-:W-:Y:S01]  /*4a60*/  FADD.FTZ R6, R11, R6 ;  /* 0x000000060b067221 */ /* 0x000fe20000010000 */
[----:B------:R-:W-:Y:S02]  /*4a70*/  MOV R142, R151 ;  /* 0x00000097008e7202 */ /* 0x000fe40000000f00 */
[----:B------:R2:W-:Y:S01]  /*4a80*/  STSM.16.M88.4 [R19+0xc000], R24 ;  /* 0x00c0001813007844 */ /* 0x0005e20000000200 */
[----:B------:R1:W-:Y:S06]  /*4a90*/  MEMBAR.ALL.CTA ;  /* 0x0000000000007992 */ /* 0x0003ec0000008000 */
[----:B-1----:R-:W1:Y:S02]  /*4aa0*/  FENCE.VIEW.ASYNC.S ;  /* 0x00000000000073c6 */ /* 0x002e640000000000 */
[----:B-1----:R-:W-:Y:S01]  /*4ab0*/  NOP ;  /* 0x0000000000007918 */ /* 0x002fe20000000000 */
[----:B------:R-:W-:Y:S05]  /*4ac0*/  @!P2 BRA `(.L_x_10486) ;  /* 0x0000003400cca947 */ /* 0x000fea0003800000 */
[----:B------:R-:W3:Y:S01]  /*4ad0*/  LDL.LU R107, [R1+0xc] ;  /* 0x00000c00016b7983 */ /* 0x000ee20000300800 */
        /* <DEDUP_REMOVED lines=18> */
[----:B------:R-:W-:Y:S01]  /*4c00*/  UMOV UR7, UR37 ;  /* 0x0000002500077c82 */ /* 0x000fe20008000000 */
[----:B------:R-:W-:Y:S01]  /*4c10*/  UMOV UR6, UR36 ;  /* 0x0000002400067c82 */ /* 0x000fe20008000000 */
[----:B------:R-:W-:Y:S01]  /*4c20*/  ULDC UR5, c[0x0][0x9d8] ;  /* 0x0002760000057ab9 */ /* 0x000fe20000000800 */
[----:B---3--:R-:W-:-:S07]  /*4c30*/  VIADD R3, R107, 0xfffffffe ;  /* 0xfffffffe6b037836 */ /* 0x008fce0000000000 */
.L_x_10495:
[----:B------:R-:W-:Y:S01]  /*4c40*/  UIADD3 UR36, UR6, 0x1, URZ ;  /* 0x0000000106247890 */ /* 0x000fe2000fffe03f */
[----:B------:R-:W-:-:S03]  /*4c50*/  ISETP.NE.AND P3, PT, R22, RZ, PT ;  /* 0x000000ff1600720c */ /* 0x000fc60003f65270 */
[----:B------:R-:W-:-:S04]  /*4c60*/  UISETP.NE.AND UP0, UPT, UR36, 0x2, UPT ;  /* 0x000000022400788c */ /* 0x000fc8000bf05270 */
[----:B------:R-:W-:Y:S02]  /*4c70*/  USEL UR37, URZ, 0x1, UP0 ;  /* 0x000000013f257887 */ /* 0x000fe40008000000 */
[----:B------:R-:W-:Y:S02]  /*4c80*/  USEL UR36, UR36, URZ, UP0 ;  /* 0x0000003f24247287 */ /* 0x000fe40008000000 */
[----:B------:R-:W-:Y:S02]  /*4c90*/  ULOP3.LUT UR37, UR7, UR37, URZ, 0x3c, !UPT ;  /* 0x0000002507257292 */ /* 0x000fe4000f8e3c3f */
[----:B---3--:R-:W-:Y:S10]  /*4ca0*/  @P3 BRA `(.L_x_10487) ;  /* 0x00000000002c3947 */ /* 0x008ff40003800000 */
[----:B------:R-:W-:Y:S05]  /*4cb0*/  @!P0 BRA `(.L_x_10488) ;  /* 0x0000000000048947 */ /* 0x000fea0003800000 */
[----:B------:R-:W-:Y:S01]  /*4cc0*/  BPT.TRAP 0x1 ;  /* 0x000000040000795c */ /* 0x000fe20000300000 */
.L_x_10488:
[----:B------:R-:W-:Y:S01]  /*4cd0*/  ULEA UR10, UR36, UR40, 0x3 ;  /* 0x00000028240a7291 */ /* 0x000fe2000f8e183f */
[----:B------:R-:W-:-:S05]  /*4ce0*/  IMAD.U32 R10, RZ, RZ, UR37 ;  /* 0x00000025ff0a7e24 */ /* 0x000fca000f8e00ff */
[----:B------:R-:W-:-:S04]  /*4cf0*/  SHF.L.U32 R10, R10, 0x1f, RZ ;  /* 0x0000001f0a0a7819 */ /* 0x000fc800000006ff */
[----:B------:R1:W3:Y:S01]  /*4d00*/  SYNCS.PHASECHK.TRANS64.TRYWAIT P2, [UR10+0x30830], R10 ;  /* 0x0308300aff0075a7 */ /* 0x0002e2000804014a */
[----:B------:R-:W-:Y:S05]  /*4d10*/  @!P0 BRA `(.L_x_10489) ;  /* 0x0000000000048947 */ /* 0x000fea0003800000 */
[----:B------:R-:W-:Y:S01]  /*4d20*/  BPT.TRAP 0x1 ;  /* 0x000000040000795c */ /* 0x000fe20000300000 */
.L_x_10489:
[----:B---3--:R-:W-:Y:S05]  /*4d30*/  @P2 BRA `(.L_x_10487) ;  /* 0x0000000000082947 */ /* 0x008fea0003800000 */
[----:B------:R-:W3:Y:S02]  /*4d40*/  SYNCS.PHASECHK.TRANS64.TRYWAIT P2, [UR10+0x30830], R10 ;  /* 0x0308300aff0075a7 */ /* 0x000ee4000804014a */
[----:B---3--:R-:W-:Y:S05]  /*4d50*/  @!P2 BRA `(.L_x_10490) ;  /* 0x0000006c0008a947 */ /* 0x008fea0003800000 */
.L_x_10487:
[----:B-1-3--:R-:W-:Y:S01]  /*4d60*/  IADD3 R10, R16, 0x8, RZ ;  /* 0x00000008100a7810 */ /* 0x00afe20007ffe0ff */
[----:B------:R-:W-:Y:S01]  /*4d70*/  UIMAD UR22, UR36, 0x600, UR4 ;  /* 0x00000600241678a4 */ /* 0x000fe2000f8e0204 */
[----:B------:R-:W-:Y:S01]  /*4d80*/  R2UR UR20, R8 ;  /* 0x00000000081472ca */ /* 0x000fe200000e0000 */
[----:B------:R-:W-:Y:S01]  /*4d90*/  UMOV UR23, 0x40000040 ;  /* 0x4000004000177882 */ /* 0x000fe20000000000 */
[----:B------:R-:W-:Y:S01]  /*4da0*/  R2UR UR21, R9 ;  /* 0x00000000091572ca */ /* 0x000fe200000e0000 */
[----:B------:R1:W-:Y:S01]  /*4db0*/  BAR.SYNC.DEFER_BLOCKING R10, 0x100 ;  /* 0x0004000a0000751d */ /* 0x0003e20000010000 */
[----:B------:R-:W-:Y:S02]  /*4dc0*/  UIADD3 UR10, UR22, 0x2, URZ ;  /* 0x00000002160a7890 */ /* 0x000fe4000fffe03f */
[----:B------:R-:W-:Y:S02]  /*4dd0*/  UIADD3 UR14, UR22, 0x4, URZ ;  /* 0x00000004160e7890 */ /* 0x000fe4000fffe03f */
[----:B------:R-:W-:Y:S01]  /*4de0*/  UIADD3 UR18, UR22, 0x6, URZ ;  /* 0x0000000616127890 */ /* 0x000fe2000fffe03f */
[----:B------:R-:W-:Y:S01]  /*4df0*/  UMOV UR11, 0x40000040 ;  /* 0x40000040000b7882 */ /* 0x000fe20000000000 */
[----:B------:R-:W-:Y:S01]  /*4e00*/  UMOV UR15, 0x40000040 ;  /* 0x40000040000f7882 */ /* 0x000fe20000000000 */
[----:B------:R-:W-:Y:S01]  /*4e10*/  UMOV UR19, 0x40000040 ;  /* 0x4000004000137882 */ /* 0x000fe20000000000 */
[----:B--2---:R-:W-:-:S06]  /*4e20*/  WARPGROUP.ARRIVE ;  /* 0x00000000000079c5 */ /* 0x004fcc0000000000 */
[----:B------:R-:W-:Y:S03]  /*4e30*/  HGMMA.64x192x16.F32 R24, gdesc[UR20], RZ, !UPT, gsb0 ;  /* 0x02e00000141879f0 */ /* 0x000fe6000c0008ff */
[----:B------:R-:W-:Y:S02]  /*4e40*/  WARPGROUP.DEPBAR.LE gsb0, 0x0 ;  /* 0x00008000000079c5 */ /* 0x000fe40000010000 */
[----:B------:R-:W-:-:S15]  /*4e50*/  WARPGROUP.ARRIVE ;  /* 0x00000000000079c5 */ /* 0x000fde0000000000 */
        /* <DEDUP_REMOVED lines=8> */
[----:B-1----:R-:W-:Y:S05]  /*4ee0*/  @P3 BRA `(.L_x_10491) ;  /* 0x00000000002c3947 */ /* 0x002fea0003800000 */
[----:B------:R-:W-:Y:S05]  /*4ef0*/  @!P0 BRA `(.L_x_10492) ;  /* 0x0000000000048947 */ /* 0x000fea0003800000 */
[----:B------:R-:W-:Y:S01]  /*4f00*/  BPT.TRAP 0x1 ;  /* 0x000000040000795c */ /* 0x000fe20000300000 */
.L_x_10492:
[----:B------:R-:W-:Y:S01]  /*4f10*/  ULEA UR10, UR6, UR40, 0x3 ;  /* 0x00000028060a7291 */ /* 0x000fe2000f8e183f */
[----:B------:R-:W-:-:S05]  /*4f20*/  IMAD.U32 R10, RZ, RZ, UR7 ;  /* 0x00000007ff0a7e24 */ /* 0x000fca000f8e00ff */
[----:B------:R-:W-:-:S04]  /*4f30*/  SHF.L.U32 R10, R10, 0x1f, RZ ;  /* 0x0000001f0a0a7819 */ /* 0x000fc800000006ff */
[----:B------:R1:W2:Y:S01]  /*4f40*/  SYNCS.PHASECHK.TRANS64.TRYWAIT P2, [UR10+0x30850], R10 ;  /* 0x0308500aff0075a7 */ /* 0x0002a2000804014a */
[----:B------:R-:W-:Y:S05]  /*4f50*/  @!P0 BRA `(.L_x_10493) ;  /* 0x0000000000048947 */ /* 0x000fea0003800000 */
[----:B------:R-:W-:Y:S01]  /*4f60*/  BPT.TRAP 0x1 ;  /* 0x000000040000795c */ /* 0x000fe20000300000 */
.L_x_10493:
[----:B--2---:R-:W-:Y:S05]  /*4f70*/  @P2 BRA `(.L_x_10491) ;  /* 0x0000000000082947 */ /* 0x004fea0003800000 */
[----:B------:R-:W2:Y:S02]  /*4f80*/  SYNCS.PHASECHK.TRANS64.TRYWAIT P2, [UR10+0x30850], R10 ;  /* 0x0308500aff0075a7 */ /* 0x000ea4000804014a */
[----:B--2---:R-:W-:Y:S05]  /*4f90*/  @!P2 BRA `(.L_x_10494) ;  /* 0x000000680090a947 */ /* 0x004fea0003800000 */
.L_x_10491:
[----:B------:R-:W-:Y:S01]  /*4fa0*/  R2UR UR10, R0 ;  /* 0x00000000000a72ca */ /* 0x000fe200000e0000 */
[----:B------:R-:W-:Y:S01]  /*4fb0*/  UIADD3 UR7, UR40, 0x400, URZ ;  /* 0x0000040028077890 */ /* 0x000fe2000fffe03f */
[----:B------:R-:W-:Y:S01]  /*4fc0*/  WARPGROUP.ARRIVE ;  /* 0x00000000000079c5 */ /* 0x000fe20000000000 */
[----:B------:R-:W-:Y:S01]  /*4fd0*/  UMOV UR23, 0x40000040 ;  /* 0x4000004000177882 */ /* 0x000fe20000000000 */
[----:B------:R-:W-:Y:S01]  /*4fe0*/  UMOV UR21, 0x40000040 ;  /* 0x4000004000157882 */ /* 0x000fe20000000000 */
[----:B------:R-:W-:Y:S01]  /*4ff0*/  USHF.R.U32.HI UR7, URZ, 0x4, UR7 ;  /* 0x000000043f077899 */ /* 0x000fe20008011607 */
[----:B--2---:R-:W-:Y:S01]  /*5000*/  FMUL.FTZ R11, R24, UR5 ;  /* 0x00000005180b7c20 */ /* 0x004fe20008410000 */
[----:B------:R-:W-:Y:S01]  /*5010*/  FMUL.FTZ R13, R25, UR5 ;  /* 0x00000005190d7c20 */ /* 0x000fe20008410000 */
[----:B------:R-:W-:Y:S01]  /*5020*/  FMUL.FTZ R14, R28, UR5 ;  /* 0x000000051c0e7c20 */ /* 0x000fe20008410000 */
[----:B------:R-:W-:Y:S01]  /*5030*/  ULOP3.LUT UR7, UR7, 0x3fff, URZ, 0xc0, !UPT ;  /* 0x00003fff07077892 */ /* 0x000fe2000f8ec03f */
[----:B------:R-:W-:Y:S01]  /*5040*/  FMUL.FTZ R21, R29, UR5 ;  /* 0x000000051d157c20 */ /* 0x000fe20008410000 */
[----:B------:R-:W-:Y:S01]  /*5050*/  FMUL.FTZ R24, R32, UR5 ;  /* 0x0000000520187c20 */ /* 0x000fe20008410000 */
[----:B------:R-:W2:Y:S01]  /*5060*/  MUFU.TANH R11, R11 ;  /* 0x0000000b000b7308 */ /* 0x000ea20000002400 */
[----:B------:R-:W-:Y:S01]  /*5070*/  UIADD3 UR10, UR10, 0x1e800, URZ ;  /* 0x0001e8000a0a7890 */ /* 0x000fe2000fffe03f */
[----:B------:R-:W-:Y:S01]  /*5080*/  FMUL.FTZ R25, R33, UR5 ;  /* 0x0000000521197c20 */ /* 0x000fe20008410000 */
[----:B------:R-:W-:Y:S01]  /*5090*/  FMUL.FTZ R32, R48, UR5 ;  /* 0x0000000530207c20 */ /* 0x000fe20008410000 */
[----:B------:R-:W-:Y:S01]  /*50a0*/  FMUL.FTZ R48, R64, UR5 ;  /* 0x0000000540307c20 */ /* 0x000fe20008410000 */
[----:B------:R-:W-:Y:S01]  /*50b0*/  USHF.R.U32.HI UR10, URZ, 0x4, UR10 ;  /* 0x000000043f0a7899 */ /* 0x000fe2000801160a */
[----:B-1----:R-:W-:Y:S01]  /*50c0*/  FMUL.FTZ R10, R26, UR5 ;  /* 0x000000051a0a7c20 */ /* 0x002fe20008410000 */
[----:B------:R-:W-:Y:S01]  /*50d0*/  FMUL.FTZ R26, R36, UR5 ;  /* 0x00000005241a7c20 */ /* 0x000fe20008410000 */
[----:B------:R-:W1:Y:S01]  /*50e0*/  MUFU.TANH R13, R13 ;  /* 0x0000000d000d7308 */ /* 0x000e620000002400 */
[----:B------:R-:W-:Y:S01]  /*50f0*/  ULOP3.LUT UR11, UR10, 0x3fff, URZ, 0xc0, !UPT ;  /* 0x00003fff0a0b7892 */ /* 0x000fe2000f8ec03f */
[----:B------:R-:W-:Y:S01]  /*5100*/  FMUL.FTZ R33, R49, UR5 ;  /* 0x0000000531217c20 */ /* 0x000fe20008410000 */
[----:B------:R-:W-:Y:S01]  /*5110*/  UIMAD UR10, UR6, 0x600, UR7 ;  /* 0x00000600060a78a4 */ /* 0x000fe2000f8e0207 */
[----:B------:R-:W-:Y:S01]  /*5120*/  FMUL.FTZ R49, R65, UR5 ;  /* 0x0000000541317c20 */ /* 0x000fe20008410000 */
[----:B------:R-:W-:Y:S01]  /*5130*/  ULOP3.LUT UR7, UR11, 0x10000, URZ, 0xfc, !UPT ;  /* 0x000100000b077892 */ /* 0x000fe2000f8efc3f */
[----:B------:R-:W-:Y:S01]  /*5140*/  FMUL.FTZ R12, R27, UR5 ;  /* 0x000000051b0c7c20 */ /* 0x000fe20008410000 */
[----:B------:R-:W-:Y:S01]  /*5150*/  FMUL.FTZ R27, R37, UR5 ;  /* 0x00000005251b7c20 */ /* 0x000fe20008410000 */
[----:B------:R-:W3:Y:S01]  /*5160*/  MUFU.TANH R14, R14 ;  /* 0x0000000e000e7308 */ /* 0x000ee20000002400 */
[----:B--2---:R-:W-:Y:S01]  /*5170*/  FMNMX.FTZ R64, R11, R4, !PT ;  /* 0x000000040b407209 */ /* 0x004fe20007810000 */
[----:B------:R-:W-:Y:S01]  /*5180*/  UMOV UR22, UR10 ;  /* 0x0000000a00167c82 */ /* 0x000fe20008000000 */
[----:B------:R-:W-:Y:S01]  /*5190*/  FMUL.FTZ R36, R52, UR5 ;  /* 0x0000000534247c20 */ /* 0x000fe20008410000 */
[----:B------:R-:W-:Y:S01]  /*51a0*/  UMOV UR20, UR7 ;  /* 0x0000000700147c82 */ /* 0x000fe20008000000 */
[----:B------:R-:W-:Y:S01]  /*51b0*/  FMUL.FTZ R52, R68, UR5 ;  /* 0x0000000544347c20 */ /* 0x000fe20008410000 */
[----:B------:R-:W-:Y:S01]  /*51c0*/  HGMMA.64x64x16.F32 R120, gdesc[UR20].tnspB, R120, gsb0 ;  /* 0x40e00000147879f0 */ /* 0x000fe20008000878 */
[----:B------:R-:W-:Y:S01]  /*51d0*/  UIADD3 UR22, UR10, 0x80, URZ ;  /* 0x000000800a167890 */ /* 0x000fe2000fffe03f */
[----:B------:R-:W2:Y:S01]  /*51e0*/  MUFU.TANH R21, R21 ;  /* 0x0000001500157308 */ /* 0x000ea20000002400 */
        /* <DEDUP_REMOVED lines=59> */
[----:B------:R-:W-:-:S04]  /*55a0*/  ISETP.GE.U32.AND P2, PT, R2, 0x180, PT ;  /* 0x000001800200780c */ /* 0x000fc80003f46070 */
[----:B------:R-:W3:Y:S01]  /*55b0*/  MUFU.TANH R31, R31 ;  /* 0x0000001f001f7308 */ /* 0x000ee20000002400 */
[----:B--2---:R-:W-:Y:S01]  /*55c0*/  FMNMX.FTZ R73, R29, R72, !PT ;  /* 0x000000481d497209 */ /* 0x004fe20007810000 */
[----:B------:R-:W-:-:S06]  /*55d0*/  FMUL.FTZ R72, R88, UR5 ;  /* 0x0000000558487c20 */ /* 0x000fcc0008410000 */
[----:B------:R-:W2:Y:S01]  /*55e0*/  MUFU.TANH R32, R32 ;  /* 0x0000002000207308 */ /* 0x000ea20000002400 */
[----:B-1----:R-:W-:Y:S01]  /*55f0*/  FMNMX.FTZ R76, R30, R73, !PT ;  /* 0x000000491e4c7209 */ /* 0x002fe20007810000 */
[----:B------:R-:W-:Y:S02]  /*5600*/  WARPGROUP.DEPBAR.LE gsb0, 0x0 ;  /* 0x00008000000079c5 */ /* 0x000fe40000010000 */
[----:B------:R-:W-:-:S04]  /*5610*/  WARPGROUP.ARRIVE ;  /* 0x00000000000079c5 */ /* 0x000fc80000000000 */
[----:B------:R-:W1:Y:S01]  /*5620*/  MUFU.TANH R33, R33 ;  /* 0x0000002100217308 */ /* 0x000e620000002400 */
[----:B---3--:R-:W-:Y:S01]  /*5630*/  FMNMX.FTZ R73, R31, R76, !PT ;  /* 0x0000004c1f497209 */ /* 0x008fe20007810000 */
[----:B------:R-:W-:Y:S01]  /*5640*/  HGMMA.64x64x16.F32 R120, gdesc[UR20].tnspB, R120, gsb0 ;  /* 0x40e00000147879f0 */ /* 0x000fe20008000878 */
[----:B------:R-:W-:Y:S02]  /*5650*/  UIADD3 UR22, UR10, 0x100, URZ ;  /* 0x000001000a167890 */ /* 0x000fe4000fffe03f */
[----:B------:R-:W-:Y:S01]  /*5660*/  UIADD3 UR20, UR7, 0x4, URZ ;  /* 0x0000000407147890 */ /* 0x000fe2000fffe03f */
[----:B------:R-:W-:Y:S01]  /*5670*/  UMOV UR23, 0x40000040 ;  /* 0x4000004000177882 */ /* 0x000fe20000000000 */
[----:B------:R-:W-:Y:S01]  /*5680*/  UMOV UR21, 0x40000040 ;  /* 0x4000004000157882 */ /* 0x000fe20000000000 */
[----:B------:R-:W3:Y:S01]  /*5690*/  MUFU.TANH R36, R36 ;  /* 0x0000002400247308 */ /* 0x000ee20000002400 */
[----:B--2---:R-:W-:Y:S01]  /*56a0*/  FMNMX.FTZ R76, R32, R73, !PT ;  /* 0x00000049204c7209 */ /* 0x004fe20007810000 */
[----:B------:R-:W-:-:S06]  /*56b0*/  FMUL.FTZ R73, R89, UR5 ;  /* 0x0000000559497c20 */ /* 0x000fcc0008410000 */
[----:B------:R-:W2:Y:S01]  /*56c0*/  MUFU.TANH R37, R37 ;  /* 0x0000002500257308 */ /* 0x000ea20000002400 */
[----:B-1----:R-:W-:Y:S01]  /*56d0*/  FMNMX.FTZ R77, R33, R76, !PT ;  /* 0x0000004c214d7209 */ /* 0x002fe20007810000 */
[----:B------:R-:W-:-:S06]  /*56e0*/  FMUL.FTZ R76, R92, UR5 ;  /* 0x000000055c4c7c20 */ /* 0x000fcc0008410000 */
        /* <DEDUP_REMOVED lines=8> */
[----:B---3--:R-:W-:Y:S01]  /*5770*/  FMNMX.FTZ R81, R41, R80, !PT ;  /* 0x0000005029517209 */ /* 0x008fe20007810000 */
[----:B------:R-:W-:-:S06]  /*5780*/  FMUL.FTZ R80, R96, UR5 ;  /* 0x0000000560507c20 */ /* 0x000fcc0008410000 */
[----:B------:R-:W3:Y:S01]  /*5790*/  MUFU.TANH R48, R48 ;  /* 0x0000003000307308 */ /* 0x000ee20000002400 */
[----:B--2---:R-:W-:-:S07]  /*57a0*/  FMNMX.FTZ R84, R44, R81, !PT ;  /* 0x000000512c547209 */ /* 0x004fce0007810000 */
[----:B------:R-:W2:Y:S01]  /*57b0*/  MUFU.TANH R49, R49 ;  /* 0x0000003100317308 */ /* 0x000ea20000002400 */
[----:B-1----:R-:W-:-:S07]  /*57c0*/  FMNMX.FTZ R81, R45, R84, !PT ;  /* 0x000000542d517209 */ /* 0x002fce0007810000 */
[----:B------:R-:W1:Y:S01]  /*57d0*/  MUFU.TANH R52, R52 ;  /* 0x0000003400347308 */ /* 0x000e620000002400 */
[----:B---3--:R-:W-:Y:S01]  /*57e0*/  FMNMX.FTZ R84, R48, R81, !PT ;  /* 0x0000005130547209 */ /* 0x008fe20007810000 */
[----:B------:R-:W-:Y:S01]  /*57f0*/  FMUL.FTZ R81, R97, UR5 ;  /* 0x0000000561517c20 */ /* 0x000fe20008410000 */
[----:B------:R-:W-:Y:S02]  /*5800*/  WARPGROUP.DEPBAR.LE gsb0, 0x0 ;  /* 0x00008000000079c5 */ /* 0x000fe40000010000 */
[----:B------:R-:W-:-:S03]  /*5810*/  WARPGROUP.ARRIVE ;  /* 0x00000000000079c5 */ /* 0x000fc60000000000 */
[----:B------:R-:W3:Y:S01]  /*5820*/  MUFU.TANH R53, R53 ;  /* 0x0000003500357308 */ /* 0x000ee20000002400 */
[----:B--2---:R-:W-:Y:S01]  /*5830*/  FMNMX.FTZ R85, R49, R84, !PT ;  /* 0x0000005431557209 */ /* 0x004fe20007810000 */
[----:B------:R-:W-:Y:S01]  /*5840*/  FMUL.FTZ R84, R100, UR5 ;  /* 0x0000000564547c20 */ /* 0x000fe20008410000 */
[----:B------:R-:W-:Y:S01]  /*5850*/  HGMMA.64x64x16.F32 R120, gdesc[UR20].tnspB, R120, gsb0 ;  /* 0x40e00000147879f0 */ /* 0x000fe20008000878 */
[----:B------:R-:W-:Y:S02]  /*5860*/  UIADD3 UR22, UR10, 0x180, URZ ;  /* 0x000001800a167890 */ /* 0x000fe4000fffe03f */
[----:B------:R-:W-:Y:S02]  /*5870*/  UIADD3 UR20, UR7, 0x6, URZ ;  /* 0x0000000607147890 */ /* 0x000fe4000fffe03f */
[----:B------:R-:W2:Y:S01]  /*5880*/  MUFU.TANH R56, R56 ;  /* 0x0000003800387308 */ /* 0x000ea20000002400 */
[----:B------:R-:W-:Y:S01]  /*5890*/  UMOV UR23, 0x40000040 ;  /* 0x4000004000177882 */ /* 0x000fe20000000000 */
[----:B------:R-:W-:Y:S01]  /*58a0*/  UMOV UR21, 0x40000040 ;  /* 0x4000004000157882 */ /* 0x000fe20000000000 */
[----:B-1----:R-:W-:-:S05]  /*58b0*/  FMNMX.FTZ R88, R52, R85, !PT ;  /* 0x0000005534587209 */ /* 0x002fca0007810000 */
[----:B------:R-:W1:Y:S01]  /*58c0*/  MUFU.TANH R57, R57 ;  /* 0x0000003900397308 */ /* 0x000e620000002400 */
[----:B---3--:R-:W-:-:S07]  /*58d0*/  FMNMX.FTZ R85, R53, R88, !PT ;  /* 0x0000005835557209 */ /* 0x008fce0007810000 */
        /* <DEDUP_REMOVED lines=17> */
[----:B--2---:R-:W-:Y:S01]  /*59f0*/  FMNMX.FTZ R96, R68, R93, !PT ;  /* 0x0000005d44607209 */ /* 0x004fe20007810000 */
[----:B------:R-:W-:Y:S02]  /*5a00*/  WARPGROUP.DEPBAR.LE gsb0, 0x0 ;  /* 0x00008000000079c5 */ /* 0x000fe40000010000 */
[----:B------:R-:W-:-:S04]  /*5a10*/  WARPGROUP.ARRIVE ;  /* 0x00000000000079c5 */ /* 0x000fc80000000000 */
[----:B------:R-:W2:Y:S01]  /*5a20*/  MUFU.TANH R73, R73 ;  /* 0x0000004900497308 */ /* 0x000ea20000002400 */
[----:B-1----:R-:W-:Y:S01]  /*5a30*/  FMNMX.FTZ R93, R69, R96, !PT ;  /* 0x00000060455d7209 */ /* 0x002fe20007810000 */
[----:B------:R-:W-:Y:S01]  /*5a40*/  HGMMA.64x64x16.F32 R120, gdesc[UR20].tnspB, R120, gsb0 ;  /* 0x40e00000147879f0 */ /* 0x000fe20008000878 */
[----:B------:R-:W-:Y:S02]  /*5a50*/  UIADD3 UR22, UR10, 0x200, URZ ;  /* 0x000002000a167890 */ /* 0x000fe4000fffe03f */
[----:B---3--:R-:W-:Y:S01]  /*5a60*/  FMNMX.FTZ R96, R72, R93, !PT ;  /* 0x0000005d48607209 */ /* 0x008fe20007810000 */
[----:B------:R-:W-:Y:S02]  /*5a70*/  UIADD3 UR20, UR7, 0x600, URZ ;  /* 0x0000060007147890 */ /* 0x000fe4000fffe03f */
[----:B------:R-:W1:Y:S01]  /*5a80*/  MUFU.TANH R76, R76 ;  /* 0x0000004c004c7308 */ /* 0x000e620000002400 */
[----:B------:R-:W-:Y:S01]  /*5a90*/  UMOV UR23, 0x40000040 ;  /* 0x4000004000177882 */ /* 0x000fe20000000000 */
[----:B------:R-:W-:Y:S01]  /*5aa0*/  UMOV UR21, 0x40000040 ;  /* 0x4000004000157882 */ /* 0x000fe20000000000 */
[----:B------:R-:W-:-:S05]  /*5ab0*/  FMUL.FTZ R93, R109, UR5 ;  /* 0x000000056d5d7c20 */ /* 0x000fca0008410000 */
[----:B------:R-:W3:Y:S01]  /*5ac0*/  MUFU.TANH R77, R77 ;  /* 0x0000004d004d7308 */ /* 0x000ee20000002400 */
[----:B--2---:R-:W-:Y:S01]  /*5ad0*/  FMNMX.FTZ R97, R73, R96, !PT ;  /* 0x0000006049617209 */ /* 0x004fe20007810000 */
[----:B------:R-:W-:Y:S01]  /*5ae0*/  FMUL.FTZ R96, R112, UR5 ;  /* 0x0000000570607c20 */ /* 0x000fe20008410000 */
[----:B------:R-:W-:Y:S01]  /*5af0*/  FMUL.FTZ R112, R43, UR5 ;  /* 0x000000052b707c20 */ /* 0x000fe20008410000 */
[----:B------:R-:W-:-:S04]  /*5b00*/  FMUL.FTZ R43, R50, UR5 ;  /* 0x00000005322b7c20 */ /* 0x000fc80008410000 */
[----:B------:R-:W2:Y:S01]  /*5b10*/  MUFU.TANH R80, R80 ;  /* 0x0000005000507308 */ /* 0x000ea20000002400 */
[----:B-1----:R-:W-:-:S07]  /*5b20*/  FMNMX.FTZ R100, R76, R97, !PT ;  /* 0x000000614c647209 */ /* 0x002fce0007810000 */
        /* <DEDUP_REMOVED lines=21> */
[----:B--2---:R-:W-:Y:S01]  /*5c80*/  FMNMX.FTZ R108, R92, R101, !PT ;  /* 0x000000655c6c7209 */ /* 0x004fe20007810000 */
[----:B------:R-:W-:Y:S02]  /*5c90*/  UIADD3 UR20, UR7, 0x602, URZ ;  /* 0x0000060207147890 */ /* 0x000fe4000fffe03f */
[----:B------:R-:W2:Y:S01]  /*5ca0*/  MUFU.TANH R96, R96 ;  /* 0x0000006000607308 */ /* 0x000ea20000002400 */
[----:B------:R-:W-:Y:S01]  /*5cb0*/  UMOV UR23, 0x40000040 ;  /* 0x4000004000177882 */ /* 0x000fe20000000000 */
[----:B------:R-:W-:-:S06]  /*5cc0*/  UMOV UR21, 0x40000040 ;  /* 0x4000004000157882 */ /* 0x000fcc0000000000 */
[----:B------:R-:W3:Y:S01]  /*5cd0*/  MUFU.TANH R97, R97 ;  /* 0x0000006100617308 */ /* 0x000ee20000002400 */
[----:B-1----:R-:W-:-:S07]  /*5ce0*/  FMNMX.FTZ R101, R93, R108, !PT ;  /* 0x0000006c5d657209 */ /* 0x002fce0007810000 */
[----:B------:R-:W1:Y:S01]  /*5cf0*/  MUFU.TANH R100, R100 ;  /* 0x0000006400647308 */ /* 0x000e620000002400 */
[----:B--2---:R-:W-:-:S07]  /*5d00*/  FMNMX.FTZ R108, R96, R101, !PT ;  /* 0x00000065606c7209 */ /* 0x004fce0007810000 */
[----:B------:R-:W2:Y:S01]  /*5d10*/  MUFU.TANH R104, R104 ;  /* 0x0000006800687308 */ /* 0x000ea20000002400 */
[----:B---3--:R-:W-:Y:S01]  /*5d20*/  FMNMX.FTZ R101, R97, R108, !PT ;  /* 0x0000006c61657209 */ /* 0x008fe20007810000 */
[----:B------:R-:W-:-:S06]  /*5d30*/  FMUL.FTZ R108, R39, UR5 ;  /* 0x00000005276c7c20 */ /* 0x000fcc0008410000 */
[----:B------:R-:W-:Y:S01]  /*5d40*/  MUFU.TANH R10, R10 ;  /* 0x0000000a000a7308 */ /* 0x000fe20000002400 */
[----:B-1----:R-:W-:-:S07]  /*5d50*/  FMNMX.FTZ R101, R100, R101, !PT ;  /* 0x0000006564657209 */ /* 0x002fce0007810000 */
[----:B------:R-:W-:Y:S01]  /*5d60*/  MUFU.TANH R12, R12 ;  /* 0x0000000c000c7308 */ /* 0x000fe20000002400 */
[----:B--2---:R-:W-:-:S05]  /*5d70*/  FMNMX.FTZ R116, R104, R101, !PT ;  /* 0x0000006568747209 */ /* 0x004fca0007810000 */
[----:B------:R-:W1:Y:S02]  /*5d80*/  SHFL.BFLY PT, R101, R116, 0x2, 0x1f ;  /* 0x0c401f0074657f89 */ /* 0x000e6400000e0000 */
[----:B------:R-:W-:Y:S08]  /*5d90*/  MUFU.TANH R15, R15 ;  /* 0x0000000f000f7308 */ /* 0x000ff00000002400 */
[----:B------:R-:W-:Y:S08]  /*5da0*/  MUFU.TANH R20, R20 ;  /* 0x0000001400147308 */ /* 0x000ff00000002400 */
[----:B------:R-:W-:Y:S01]  /*5db0*/  MUFU.TANH R34, R34 ;  /* 0x0000002200227308 */ /* 0x000fe20000002400 */
[----:B-1----:R-:W-:Y:S01]  /*5dc0*/  FMNMX.FTZ R39, R116, R101, !PT ;  /* 0x0000006574277209 */ /* 0x002fe20007810000 */
[----:B------:R-:W-:Y:S01]  /*5dd0*/  FMUL.FTZ R101, R47, UR5 ;  /* 0x000000052f657c20 */ /* 0x000fe20008410000 */
[----:B------:R-:W-:-:S02]  /*5de0*/  WARPGROUP.DEPBAR.LE gsb0, 0x0 ;  /* 0x00008000000079c5 */ /* 0x000fc40000010000 */
[----:B------:R-:W-:Y:S01]  /*5df0*/  WARPGROUP.ARRIVE ;  /* 0x00000000000079c5 */ /* 0x000fe20000000000 */
[----:B------:R-:W1:Y:S01]  /*5e00*/  SHFL.BFLY PT, R50, R39, 0x1, 0x1f ;  /* 0x0c201f0027327f89 */ /* 0x000e6200000e0000 */
[----:B------:R-:W-:Y:S01]  /*5e10*/  FMUL.FTZ R47, R51, UR5 ;  /* 0x00000005332f7c20 */ /* 0x000fe20008410000 */
[----:B------:R-:W-:Y:S01]  /*5e20*/  FMUL.FTZ R51, R55, UR5 ;  /* 0x0000000537337c20 */ /* 0x000fe20008410000 */
[----:B------:R-:W-:Y:S01]  /*5e30*/  FMUL.FTZ R55, R59, UR5 ;  /* 0x000000053b377c20 */ /* 0x000fe20008410000 */
[----:B------:R-:W-:Y:S01]  /*5e40*/  FMUL.FTZ R59, R63, UR5 ;  /* 0x000000053f3b7c20 */ /* 0x000fe20008410000 */
[----:B------:R-:W-:Y:S01]  /*5e50*/  HGMMA.64x64x16.F32 R120, gdesc[UR20].tnspB, R120, gsb0 ;  /* 0x40e00000147879f0 */ /* 0x000fe20008000878 */
[----:B------:R-:W-:Y:S01]  /*5e60*/  UIADD3 UR22, UR10, 0x300, URZ ;  /* 0x000003000a167890 */ /* 0x000fe2000fffe03f */
[----:B------:R2:W-:Y:S01]  /*5e70*/  MUFU.TANH R116, R101 ;  /* 0x0000006500747308 */ /* 0x0005e20000002400 */
[----:B------:R-:W-:Y:S01]  /*5e80*/  UIADD3 UR20, UR7, 0x604, URZ ;  /* 0x0000060407147890 */ /* 0x000fe2000fffe03f */
[----:B------:R-:W-:Y:S01]  /*5e90*/  UMOV UR23, 0x40000040 ;  /* 0x4000004000177882 */ /* 0x000fe20000000000 */
[----:B------:R-:W-:-:S05]  /*5ea0*/  UMOV UR21, 0x40000040 ;  /* 0x4000004000157882 */ /* 0x000fca0000000000 */
[----:B------:R-:W-:Y:S08]  /*5eb0*/  MUFU.TANH R35, R35 ;  /* 0x0000002300237308 */ /* 0x000ff00000002400 */
[----:B------:R-:W-:Y:S01]  /*5ec0*/  MUFU.TANH R38, R38 ;  /* 0x0000002600267308 */ /* 0x000fe20000002400 */
[----:B-1----:R-:W-:Y:S02]  /*5ed0*/  FMNMX.FTZ R50, R39, R50, !PT ;  /* 0x0000003227327209 */ /* 0x002fe40007810000 */
[----:B------:R-:W1:Y:S03]  /*5ee0*/  LDC R39, c[0x0][0x988] ;  /* 0x00026200ff277b82 */ /* 0x000e660000000800 */
[----:B------:R-:W-:-:S02]  /*5ef0*/  FADD.FTZ R4, -R50, R4 ;  /* 0x0000000432047221 */ /* 0x000fc40000010100 */
[----:B------:R-:W-:Y:S08]  /*5f00*/  MUFU.TANH R108, R108 ;  /* 0x0000006c006c7308 */ /* 0x000ff00000002400 */
[----:B------:R-:W-:Y:S08]  /*5f10*/  MUFU.TANH R42, R42 ;  /* 0x0000002a002a7308 */ /* 0x000ff00000002400 */
[----:B------:R-:W-:Y:S01]  /*5f20*/  MUFU.TANH R112, R112 ;  /* 0x0000007000707308 */ /* 0x000fe20000002400 */
[-C--:B-1----:R-:W-:Y:S01]  /*5f30*/  FMUL.FTZ R63, R50, R39.reuse ;  /* 0x00000027323f7220 */ /* 0x082fe20000410000 */
[----:B------:R-:W-:-:S03]  /*5f40*/  FMUL.FTZ R4, R4, R39 ;  /* 0x0000002704047220 */ /* 0x000fc60000410000 */
[-CC-:B------:R-:W-:Y:S01]  /*5f50*/  FFMA.FTZ R11, R11, R39.reuse, -R63.reuse ;  /* 0x000000270b0b7223 */ /* 0x180fe2000001083f */
[-CC-:B------:R-:W-:Y:S01]  /*5f60*/  FFMA.FTZ R13, R13, R39.reuse, -R63.reuse ;  /* 0x000000270d0d7223 */ /* 0x180fe2000001083f */
[-CC-:B--2---:R-:W-:Y:S01]  /*5f70*/  FFMA.FTZ R101, R21, R39.reuse, -R63.reuse ;  /* 0x0000002715657223 */ /* 0x184fe2000001083f */
        /* <DEDUP_REMOVED lines=24> */
[----:B------:R-:W-:-:S02]  /*6100*/  WARPGROUP.DEPBAR.LE gsb0, 0x0 ;  /* 0x00008000000079c5 */ /* 0x000fc40000010000 */
[----:B------:R-:W-:Y:S01]  /*6110*/  WARPGROUP.ARRIVE ;  /* 0x00000000000079c5 */ /* 0x000fe20000000000 */
[----:B-1----:R-:W-:Y:S01]  /*6120*/  FFMA.FTZ R6, R85, R6, R24 ;  /* 0x0000000655067223 */ /* 0x002fe20000010018 */
[-CC-:B------:R-:W-:Y:S01]  /*6130*/  FFMA.FTZ R53, R53, R39.reuse, -R63.reuse ;  /* 0x0000002735357223 */ /* 0x180fe2000001083f */
[-CC-:B------:R-:W-:Y:S01]  /*6140*/  FFMA.FTZ R56, R56, R39.reuse, -R63.reuse ;  /* 0x0000002738387223 */ /* 0x180fe2000001083f */
[-CC-:B------:R-:W-:Y:S01]  /*6150*/  FFMA.FTZ R57, R57, R39.reuse, -R63.reuse ;  /* 0x0000002739397223 */ /* 0x180fe2000001083f */
[-CC-:B------:R-:W-:Y:S01]  /*6160*/  FFMA.FTZ R60, R60, R39.reuse, -R63.reuse ;  /* 0x000000273c3c7223 */ /* 0x180fe2000001083f */
[----:B------:R-:W-:Y:S01]  /*6170*/  HGMMA.64x64x16.F32 R120, gdesc[UR20].tnspB, R120, gsb0 ;  /* 0x40e00000147879f0 */ /* 0x000fe20008000878 */
[----:B------:R-:W-:Y:S01]  /*6180*/  UIADD3 UR22, UR10, 0x380, URZ ;  /* 0x000003800a167890 */ /* 0x000fe2000fffe03f */
[-CC-:B------:R-:W-:Y:S01]  /*6190*/  FFMA.FTZ R61, R61, R39.reuse, -R63.reuse ;  /* 0x000000273d3d7223 */ /* 0x180fe2000001083f */
[----:B------:R-:W-:Y:S01]  /*61a0*/  UIADD3 UR20, UR7, 0x606, URZ ;  /* 0x0000060607147890 */ /* 0x000fe2000fffe03f */
[C---:B--2---:R-:W-:Y:S01]  /*61b0*/  FADD.FTZ R6, R13.reuse, R6 ;  /* 0x000000060d067221 */ /* 0x044fe20000010000 */
[----:B------:R-:W-:Y:S01]  /*61c0*/  UMOV UR23, 0x40000040 ;  /* 0x4000004000177882 */ /* 0x000fe20000000000 */
[----:B------:R-:W-:Y:S01]  /*61d0*/  UMOV UR21, 0x40000040 ;  /* 0x4000004000157882 */ /* 0x000fe20000000000 */
[----:B------:R-:W-:Y:S01]  /*61e0*/  F2FP.F16.F32.PACK_AB R4, R13, R24 ;  /* 0x000000180d04723e */ /* 0x000fe200000000ff */
        /* <DEDUP_REMOVED lines=22> */
[----:B-1----:R-:W-:Y:S01]  /*6350*/  FADD.FTZ R67, R13, R6 ;  /* 0x000000060d437221 */ /* 0x002fe20000010000 */
[----:B------:R-:W-:Y:S01]  /*6360*/  MUFU.EX2 R25, R25 ;  /* 0x0000001900197308 */ /* 0x000fe20000000800 */
[----:B------:R-:W-:Y:S01]  /*6370*/  FMUL.FTZ R11, R71, UR5 ;  /* 0x00000005470b7c20 */ /* 0x000fe20008410000 */
[----:B------:R-:W-:Y:S01]  /*6380*/  FMUL.FTZ R14, R75, UR5 ;  /* 0x000000054b0e7c20 */ /* 0x000fe20008410000 */
[C---:B--2---:R-:W-:Y:S01]  /*6390*/  FADD.FTZ R67, R24.reuse, R67 ;  /* 0x0000004318437221 */ /* 0x044fe20000010000 */
[----:B------:R-:W-:-:S04]  /*63a0*/  F2FP.F16.F32.PACK_AB R6, R24, R13 ;  /* 0x0000000d1806723e */ /* 0x000fc800000000ff */
[----:B------:R1:W2:Y:S08]  /*63b0*/  MUFU.EX2 R24, R21 ;  /* 0x0000001500187308 */ /* 0x0002b00000000800 */
[----:B------:R-:W3:Y:S01]  /*63c0*/  MUFU.TANH R46, R46 ;  /* 0x0000002e002e7308 */ /* 0x000ee20000002400 */
[----:B-1----:R-:W-:-:S04]  /*63d0*/  FMNMX.FTZ R21, R10, R7, !PT ;  /* 0x000000070a157209 */ /* 0x002fc80007810000 */
[----:B------:R-:W-:-:S03]  /*63e0*/  FMNMX.FTZ R21, R12, R21, !PT ;  /* 0x000000150c157209 */ /* 0x000fc60007810000 */
[----:B------:R-:W1:Y:S01]  /*63f0*/  MUFU.TANH R43, R43 ;  /* 0x0000002b002b7308 */ /* 0x000e620000002400 */
[----:B--2---:R-:W-:Y:S01]  /*6400*/  FADD.FTZ R13, R24, R67 ;  /* 0x00000043180d7221 */ /* 0x004fe20000010000 */
[----:B------:R-:W-:Y:S01]  /*6410*/  FMNMX.FTZ R21, R15, R21, !PT ;  /* 0x000000150f157209 */ /* 0x000fe20007810000 */
[----:B------:R-:W-:Y:S01]  /*6420*/  FMUL.FTZ R67, R79, UR5 ;  /* 0x000000054f437c20 */ /* 0x000fe20008410000 */
[C---:B------:R-:W-:Y:S01]  /*6430*/  F2FP.F16.F32.PACK_AB R24, R25.reuse, R24 ;  /* 0x000000181918723e */ /* 0x040fe200000000ff */
[----:B------:R-:W-:Y:S01]  /*6440*/  FADD.FTZ R13, R25, R13 ;  /* 0x0000000d190d7221 */ /* 0x000fe20000010000 */
[----:B------:R-:W-:Y:S01]  /*6450*/  FMNMX.FTZ R25, R20, R21, !PT ;  /* 0x0000001514197209 */ /* 0x000fe20007810000 */
[----:B------:R-:W-:Y:S01]  /*6460*/  FMUL.FTZ R21, R83, UR5 ;  /* 0x0000000553157c20 */ /* 0x000fe20008410000 */
[----:B------:R-:W2:Y:S02]  /*6470*/  MUFU.TANH R47, R47 ;  /* 0x0000002f002f7308 */ /* 0x000ea40000002400 */
[----:B------:R-:W-:-:S04]  /*6480*/  FMNMX.FTZ R25, R34, R25, !PT ;  /* 0x0000001922197209 */ /* 0x000fc80007810000 */
[----:B------:R-:W-:Y:S02]  /*6490*/  FMNMX.FTZ R25, R35, R25, !PT ;  /* 0x0000001923197209 */ /* 0x000fe40007810000 */
[----:B------:R-:W4:Y:S02]  /*64a0*/  MUFU.TANH R54, R54 ;  /* 0x0000003600367308 */ /* 0x000f240000002400 */
[----:B------:R-:W-:Y:S01]  /*64b0*/  FMNMX.FTZ R25, R38, R25, !PT ;  /* 0x0000001926197209 */ /* 0x000fe20007810000 */
[----:B------:R-:W-:Y:S02]  /*64c0*/  WARPGROUP.DEPBAR.LE gsb0, 0x0 ;  /* 0x00008000000079c5 */ /* 0x000fe40000010000 */
[----:B------:R-:W-:Y:S01]  /*64d0*/  WARPGROUP.ARRIVE ;  /* 0x00000000000079c5 */ /* 0x000fe20000000000 */
[----:B------:R-:W-:Y:S02]  /*64e0*/  FMNMX.FTZ R71, R108, R25, !PT ;  /* 0x000000196c477209 */ /* 0x000fe40007810000 */
[----:B------:R-:W5:Y:S01]  /*64f0*/  MUFU.TANH R51, R51 ;  /* 0x0000003300337308 */ /* 0x000f620000002400 */
[----:B------:R-:W-:Y:S01]  /*6500*/  FMUL.FTZ R25, R87, UR5 ;  /* 0x0000000557197c20 */ /* 0x000fe20008410000 */
[----:B------:R-:W-:Y:S01]  /*6510*/  FMNMX.FTZ R71, R42, R71, !PT ;  /* 0x000000472a477209 */ /* 0x000fe20007810000 */
[----:B------:R-:W-:Y:S01]  /*6520*/  HGMMA.64x64x16.F32 R120, gdesc[UR20].tnspB, R120, gsb0 ;  /* 0x40e00000147879f0 */ /* 0x000fe20008000878 */
[----:B------:R-:W-:-:S02]  /*6530*/  UIADD3 UR22, UR10, 0x400, URZ ;  /* 0x000004000a167890 */ /* 0x000fc4000fffe03f */
[----:B------:R-:W-:Y:S01]  /*6540*/  UIADD3 UR20, UR7, 0xc00, URZ ;  /* 0x00000c0007147890 */ /* 0x000fe2000fffe03f */
[----:B------:R-:W-:Y:S01]  /*6550*/  FMNMX.FTZ R71, R112, R71, !PT ;  /* 0x0000004770477209 */ /* 0x000fe20007810000 */
[----:B------:R-:W-:Y:S01]  /*6560*/  UMOV UR23, 0x40000040 ;  /* 0x4000004000177882 */ /* 0x000fe20000000000 */
[----:B------:R-:W-:Y:S01]  /*6570*/  UMOV UR21, 0x40000040 ;  /* 0x4000004000157882 */ /* 0x000fe20000000000 */
[----:B------:R-:W5:Y:S01]  /*6580*/  MUFU.TANH R58, R58 ;  /* 0x0000003a003a7308 */ /* 0x000f620000002400 */
[----:B---3--:R-:W-:-:S04]  /*6590*/  FMNMX.FTZ R71, R46, R71, !PT ;  /* 0x000000472e477209 */ /* 0x008fc80007810000 */
[----:B------:R-:W-:Y:S01]  /*65a0*/  FMNMX.FTZ R75, R116, R71, !PT ;  /* 0x00000047744b7209 */ /* 0x000fe20007810000 */
[----:B------:R-:W-:Y:S02]  /*65b0*/  FMUL.FTZ R71, R91, UR5 ;  /* 0x000000055b477c20 */ /* 0x000fe40008410000 */
[----:B------:R-:W3:Y:S01]  /*65c0*/  MUFU.TANH R55, R55 ;  /* 0x0000003700377308 */ /* 0x000ee20000002400 */
[----:B-1----:R-:W-:-:S04]  /*65d0*/  FMNMX.FTZ R75, R43, R75, !PT ;  /* 0x0000004b2b4b7209 */ /* 0x002fc80007810000 */
[----:B--2---:R-:W-:-:S03]  /*65e0*/  FMNMX.FTZ R75, R47, R75, !PT ;  /* 0x0000004b2f4b7209 */ /* 0x004fc60007810000 */
[----:B------:R-:W1:Y:S01]  /*65f0*/  MUFU.TANH R62, R62 ;  /* 0x0000003e003e7308 */ /* 0x000e620000002400 */
[----:B----4-:R-:W-:-:S04]  /*6600*/  FMNMX.FTZ R75, R54, R75, !PT ;  /* 0x0000004b364b7209 */ /* 0x010fc80007810000 */
[----:B-----5:R-:W-:Y:S01]  /*6610*/  FMNMX.FTZ R79, R51, R75, !PT ;  /* 0x0000004b334f7209 */ /* 0x020fe20007810000 */
[----:B------:R-:W-:Y:S02]  /*6620*/  FMUL.FTZ R75, R95, UR5 ;  /* 0x000000055f4b7c20 */ /* 0x000fe40008410000 */
[----:B------:R-:W2:Y:S01]  /*6630*/  MUFU.TANH R59, R59 ;  /* 0x0000003b003b7308 */ /* 0x000ea20000002400 */
[----:B------:R-:W-:-:S04]  /*6640*/  FMNMX.FTZ R79, R58, R79, !PT ;  /* 0x0000004f3a4f7209 */ /* 0x000fc80007810000 */
[----:B---3--:R-:W-:Y:S01]  /*6650*/  FMNMX.FTZ R83, R55, R79, !PT ;  /* 0x0000004f37537209 */ /* 0x008fe20007810000 */
[----:B------:R-:W-:Y:S02]  /*6660*/  FMUL.FTZ R79, R98, UR5 ;  /* 0x00000005624f7c20 */ /* 0x000fe40008410000 */
        /* <DEDUP_REMOVED lines=11> */
[----:B------:R-:W-:Y:S02]  /*6720*/  WARPGROUP.DEPBAR.LE gsb0, 0x0 ;  /* 0x00008000000079c5 */ /* 0x000fe40000010000 */
[----:B------:R-:W-:-:S04]  /*6730*/  WARPGROUP.ARRIVE ;  /* 0x00000000000079c5 */ /* 0x000fc80000000000 */
[----:B------:R-:W2:Y:S01]  /*6740*/  MUFU.TANH R14, R14 ;  /* 0x0000000e000e7308 */ /* 0x000ea20000002400 */
[----:B---3--:R-:W-:Y:S01]  /*6750*/  FMNMX.FTZ R87, R11, R98, !PT ;  /* 0x000000620b577209 */ /* 0x008fe20007810000 */
[----:B------:R-:W-:Y:S01]  /*6760*/  HGMMA.64x64x16.F32 R120, gdesc[UR20].tnspB, R120, gsb0 ;  /* 0x40e00000147879f0 */ /* 0x000fe20008000878 */
[----:B------:R-:W-:Y:S02]  /*6770*/  UIADD3 UR22, UR10, 0x480, URZ ;  /* 0x000004800a167890 */ /* 0x000fe4000fffe03f */
[----:B------:R-:W-:-:S03]  /*6780*/  UIADD3 UR20, UR7, 0xc02, URZ ;  /* 0x00000c0207147890 */ /* 0x000fc6000fffe03f */
[----:B------:R-:W3:Y:S01]  /*6790*/  MUFU.TANH R78, R78 ;  /* 0x0000004e004e7308 */ /* 0x000ee20000002400 */
[----:B------:R-:W-:Y:S01]  /*67a0*/  UMOV UR23, 0x40000040 ;  /* 0x4000004000177882 */ /* 0x000fe20000000000 */
[----:B------:R-:W-:Y:S01]  /*67b0*/  UMOV UR21, 0x40000040 ;  /* 0x4000004000157882 */ /* 0x000fe20000000000 */
[----:B-1----:R-:W-:Y:S01]  /*67c0*/  FMNMX.FTZ R91, R74, R87, !PT ;  /* 0x000000574a5b7209 */ /* 0x002fe20007810000 */
[----:B------:R-:W-:Y:S01]  /*67d0*/  FMUL.FTZ R87, R103, UR5 ;  /* 0x0000000567577c20 */ /* 0x000fe20008410000 */
[----:B------:R-:W-:-:S03]  /*67e0*/  FMUL.FTZ R103, R119, UR5 ;  /* 0x0000000577677c20 */ /* 0x000fc60008410000 */
        /* <DEDUP_REMOVED lines=17> */
[----:B------:R-:W-:Y:S01]  /*6900*/  FMUL.FTZ R95, R111, UR5 ;  /* 0x000000056f5f7c20 */ /* 0x000fe20008410000 */
[----:B------:R-:W-:Y:S02]  /*6910*/  WARPGROUP.DEPBAR.LE gsb0, 0x0 ;  /* 0x00008000000079c5 */ /* 0x000fe40000010000 */
[----:B------:R-:W-:-:S03]  /*6920*/  WARPGROUP.ARRIVE ;  /* 0x00000000000079c5 */ /* 0x000fc60000000000 */
[----:B------:R-:W3:Y:S01]  /*6930*/  MUFU.TANH R75, R75 ;  /* 0x0000004b004b7308 */ /* 0x000ee20000002400 */
[----:B-1----:R-:W-:Y:S02]  /*6940*/  FMNMX.FTZ R99, R71, R98, !PT ;  /* 0x0000006247637209 */ /* 0x002fe40007810000 */
[----:B------:R-:W-:Y:S01]  /*6950*/  HGMMA.64x64x16.F32 R120, gdesc[UR20].tnspB, R120, gsb0 ;  /* 0x40e00000147879f0 */ /* 0x000fe20008000878 */
[----:B------:R-:W-:Y:S01]  /*6960*/  UIADD3 UR22, UR10, 0x500, URZ ;  /* 0x000005000a167890 */ /* 0x000fe2000fffe03f */
[----:B--2---:R-:W-:Y:S01]  /*6970*/  FMNMX.FTZ R98, R94, R99, !PT ;  /* 0x000000635e627209 */ /* 0x004fe20007810000 */
[----:B------:R-:W-:Y:S02]  /*6980*/  UIADD3 UR20, UR7, 0xc04, URZ ;  /* 0x00000c0407147890 */ /* 0x000fe4000fffe03f */
[----:B------:R-:W1:Y:S01]  /*6990*/  MUFU.TANH R79, R79 ;  /* 0x0000004f004f7308 */ /* 0x000e620000002400 */
[----:B------:R-:W-:Y:S01]  /*69a0*/  UMOV UR23, 0x40000040 ;  /* 0x4000004000177882 */ /* 0x000fe20000000000 */
[----:B------:R-:W-:Y:S01]  /*69b0*/  UMOV UR21, 0x40000040 ;  /* 0x4000004000157882 */ /* 0x000fe20000000000 */
[----:B------:R-:W-:-:S05]  /*69c0*/  FMUL.FTZ R99, R115, UR5 ;  /* 0x0000000573637c20 */ /* 0x000fca0008410000 */
        /* <DEDUP_REMOVED lines=20> */
[----:B------:R-:W-:Y:S03]  /*6b10*/  HGMMA.64x64x16.F32 R120, gdesc[UR20].tnspB, R120, gsb0 ;  /* 0x40e00000147879f0 */ /* 0x000fe60008000878 */
[----:B---3--:R-:W-:Y:S01]  /*6b20*/  FMNMX.FTZ R98, R114, R101, !PT ;  /* 0x0000006572627209 */ /* 0x008fe20007810000 */
[----:B------:R-:W-:Y:S02]  /*6b30*/  UIADD3 UR22, UR10, 0x580, URZ ;  /* 0x000005800a167890 */ /* 0x000fe4000fffe03f */
[----:B------:R-:W2:Y:S01]  /*6b40*/  MUFU.TANH R118, R118 ;  /* 0x0000007600767308 */ /* 0x000ea20000002400 */
[----:B------:R-:W-:Y:S01]  /*6b50*/  UIADD3 UR20, UR7, 0xc06, URZ ;  /* 0x00000c0607147890 */ /* 0x000fe2000fffe03f */
[----:B------:R-:W-:Y:S01]  /*6b60*/  UMOV UR23, 0x40000040 ;  /* 0x4000004000177882 */ /* 0x000fe20000000000 */
[----:B------:R-:W-:Y:S01]  /*6b70*/  UMOV UR21, 0x40000040 ;  /* 0x4000004000157882 */ /* 0x000fe20000000000 */
[----:B------:R-:W-:-:S04]  /*6b80*/  UMOV UR7, UR37 ;  /* 0x0000002500077c82 */ /* 0x000fc80008000000 */
[----:B------:R-:W3:Y:S01]  /*6b90*/  MUFU.TANH R103, R103 ;  /* 0x0000006700677308 */ /* 0x000ee20000002400 */
[----:B-1----:R-:W-:-:S07]  /*6ba0*/  FMNMX.FTZ R101, R99, R98, !PT ;  /* 0x0000006263657209 */ /* 0x002fce0007810000 */
[----:B------:R-:W-:Y:S01]  /*6bb0*/  MUFU.EX2 R26, R26 ;  /* 0x0000001a001a7308 */ /* 0x000fe20000000800 */
[----:B--2---:R-:W-:-:S07]  /*6bc0*/  FMNMX.FTZ R98, R118, R101, !PT ;  /* 0x0000006576627209 */ /* 0x004fce0007810000 */
[----:B------:R-:W-:Y:S01]  /*6bd0*/  MUFU.EX2 R27, R27 ;  /* 0x0000001b001b7308 */ /* 0x000fe20000000800 */
[----:B---3--:R-:W-:-:S05]  /*6be0*/  FMNMX.FTZ R107, R103, R98, !PT ;  /* 0x00000062676b7209 */ /* 0x008fca0007810000 */
[----:B------:R-:W1:Y:S02]  /*6bf0*/  SHFL.BFLY PT, R98, R107, 0x2, 0x1f ;  /* 0x0c401f006b627f89 */ /* 0x000e6400000e0000 */
[----:B------:R-:W-:Y:S08]  /*6c00*/  MUFU.EX2 R28, R28 ;  /* 0x0000001c001c7308 */ /* 0x000ff00000000800 */
[----:B------:R-:W-:Y:S08]  /*6c10*/  MUFU.EX2 R29, R29 ;  /* 0x0000001d001d7308 */ /* 0x000ff00000000800 */
[----:B------:R-:W-:Y:S01]  /*6c20*/  MUFU.EX2 R30, R30 ;  /* 0x0000001e001e7308 */ /* 0x000fe20000000800 */
[----:B-1----:R-:W-:-:S07]  /*6c30*/  FMNMX.FTZ R109, R107, R98, !PT ;  /* 0x000000626b6d7209 */ /* 0x002fce0007810000 */
[----:B------:R-:W-:Y:S01]  /*6c40*/  MUFU.EX2 R31, R31 ;  /* 0x0000001f001f7308 */ /* 0x000fe20000000800 */
[----:B------:R-:W1:Y:S07]  /*6c50*/  SHFL.BFLY PT, R98, R109, 0x1, 0x1f ;  /* 0x0c201f006d627f89 */ /* 0x000e6e00000e0000 */
[----:B------:R-:W-:Y:S08]  /*6c60*/  MUFU.EX2 R33, R33 ;  /* 0x0000002100217308 */ /* 0x000ff00000000800 */
[----:B------:R-:W-:Y:S01]  /*6c70*/  MUFU.EX2 R36, R36 ;  /* 0x0000002400247308 */ /* 0x000fe20000000800 */
[----:B------:R-:W-:-:S02]  /*6c80*/  WARPGROUP.DEPBAR.LE gsb0, 0x0 ;  /* 0x00008000000079c5 */ /* 0x000fc40000010000 */
[----:B------:R-:W-:-:S05]  /*6c90*/  WARPGROUP.ARRIVE ;  /* 0x00000000000079c5 */ /* 0x000fca0000000000 */
[----:B------:R-:W-:Y:S01]  /*6ca0*/  MUFU.EX2 R37, R37 ;  /* 0x0000002500257308 */ /* 0x000fe20000000800 */
[----:B------:R-:W-:Y:S01]  /*6cb0*/  HGMMA.64x64x16.F32 R120, gdesc[UR20].tnspB, R120, gsb0 ;  /* 0x40e00000147879f0 */ /* 0x000fe20008000878 */
[----:B-1----:R-:W-:-:S05]  /*6cc0*/  FMNMX.FTZ R98, R109, R98, !PT ;  /* 0x000000626d627209 */ /* 0x002fca0007810000 */
[CC--:B------:R-:W-:Y:S01]  /*6cd0*/  FMUL.FTZ R101, R98.reuse, R39.reuse ;  /* 0x0000002762657220 */ /* 0x0c0fe20000410000 */
[----:B------:R-:W-:Y:S01]  /*6ce0*/  FADD.FTZ R7, -R98, R7 ;  /* 0x0000000762077221 */ /* 0x000fe20000010100 */
[----:B------:R-:W-:Y:S02]  /*6cf0*/  MUFU.EX2 R40, R40 ;  /* 0x0000002800287308 */ /* 0x000fe40000000800 */
        /* <DEDUP_REMOVED lines=48> */
[----:B------:R-:W-:Y:S01]  /*7000*/  MOV R103, UR36 ;  /* 0x0000002400677c02 */ /* 0x000fe20008000f00 */
[----:B------:R-:W-:Y:S01]  /*7010*/  FMUL.FTZ R70, R7, R39 ;  /* 0x0000002707467220 */ /* 0x000fe20000410000 */
[----:B------:R-:W-:Y:S01]  /*7020*/  VIADD R7, R16, 0x9 ;  /* 0x0000000910077836 */ /* 0x000fe20000000000 */
[----:B------:R-:W-:Y:S01]  /*7030*/  MUFU.EX2 R12, R12 ;  /* 0x0000000c000c7308 */ /* 0x000fe20000000800 */
[----:B------:R-:W-:-:S03]  /*7040*/  @!P1 LEA R103, R103, UR40, 0x3 ;  /* 0x0000002867679c11 */ /* 0x000fc6000f8e18ff */
[----:B------:R-:W-:Y:S02]  /*7050*/  SEL R25, R7, 0x9, !P2 ;  /* 0x0000000907197807 */ /* 0x000fe40005000000 */
[----:B------:R-:W-:Y:S01]  /*7060*/  @!P1 VIADD R103, R103, 0x30840 ;  /* 0x0003084067679836 */ /* 0x000fe20000000000 */
[C---:B------:R-:W-:Y:S01]  /*7070*/  ISETP.GT.AND P2, PT, R3.reuse, RZ, PT ;  /* 0x000000ff0300720c */ /* 0x040fe20003f44270 */
[----:B------:R-:W-:Y:S01]  /*7080*/  MUFU.EX2 R70, R70 ;  /* 0x0000004600467308 */ /* 0x000fe20000000800 */
[----:B------:R-:W-:Y:S02]  /*7090*/  VIADD R3, R3, 0xffffffff ;  /* 0xffffffff03037836 */ /* 0x000fe40000000000 */
[----:B------:R-:W-:Y:S01]  /*70a0*/  @!P1 PRMT R103, RZ, 0x654, R103 ;  /* 0x00000654ff679816 */ /* 0x000fe20000000067 */
[----:B------:R-:W-:-:S04]  /*70b0*/  WARPGROUP.DEPBAR.LE gsb0, 0x0 ;  /* 0x00008000000079c5 */ /* 0x000fc80000010000 */
[----:B------:R-:W1:Y:S01]  /*70c0*/  MUFU.EX2 R7, R10 ;  /* 0x0000000a00077308 */ /* 0x000e620000000800 */
        /* <DEDUP_REMOVED lines=9> */
[----:B---3--:R-:W-:Y:S01]  /*7160*/  IMAD.U32 R103, RZ, RZ, UR6 ;  /* 0x00000006ff677e24 */ /* 0x008fe2000f8e00ff */
[----:B------:R-:W3:Y:S01]  /*7170*/  MUFU.EX2 R20, R20 ;  /* 0x0000001400147308 */ /* 0x000ee20000000800 */
[----:B-1----:R-:W-:Y:S01]  /*7180*/  FFMA.FTZ R5, R70, R5, R7 ;  /* 0x0000000546057223 */ /* 0x002fe20000010007 */
[----:B------:R-:W-:Y:S01]  /*7190*/  UMOV UR6, UR36 ;  /* 0x0000002400067c82 */ /* 0x000fe20008000000 */
[-C--:B------:R-:W-:Y:S01]  /*71a0*/  FMUL.FTZ R132, R132, R85.reuse ;  /* 0x0000005584847220 */ /* 0x080fe20000410000 */
[----:B------:R-:W-:Y:S01]  /*71b0*/  @!P1 LEA R10, R103, UR40, 0x3 ;  /* 0x00000028670a9c11 */ /* 0x000fe2000f8e18ff */
[-C--:B------:R-:W-:Y:S01]  /*71c0*/  FMUL.FTZ R133, R133, R85.reuse ;  /* 0x0000005585857220 */ /* 0x080fe20000410000 */
[-C--:B------:R-:W-:Y:S01]  /*71d0*/  FMUL.FTZ R136, R136, R85.reuse ;  /* 0x0000005588887220 */ /* 0x080fe20000410000 */
[-C--:B------:R-:W-:Y:S01]  /*71e0*/  FMUL.FTZ R137, R137, R85.reuse ;  /* 0x0000005589897220 */ /* 0x080fe20000410000 */
[----:B------:R-:W-:Y:S01]  /*71f0*/  @!P1 IADD3 R10, R10, 0x30860, RZ ;  /* 0x000308600a0a9810 */ /* 0x000fe20007ffe0ff */
[----:B--2---:R-:W1:Y:S01]  /*7200*/  MUFU.EX2 R25, R34 ;  /* 0x0000002200197308 */ /* 0x004e620000000800 */
[-C--:B------:R-:W-:Y:S01]  /*7210*/  FMUL.FTZ R140, R140, R85.reuse ;  /* 0x000000558c8c7220 */ /* 0x080fe20000410000 */
[-C--:B------:R-:W-:Y:S01]  /*7220*/  FMUL.FTZ R141, R141, R85.reuse ;  /* 0x000000558d8d7220 */ /* 0x080fe20000410000 */
[----:B------:R-:W-:Y:S01]  /*7230*/  @!P1 PRMT R10, RZ, 0x654, R10 ;  /* 0x00000654ff0a9816 */ /* 0x000fe2000000000a */
[-C--:B------:R-:W-:Y:S01]  /*7240*/  FMUL.FTZ R144, R144, R85.reuse ;  /* 0x0000005590907220 */ /* 0x080fe20000410000 */
[-C--:B------:R-:W-:Y:S01]  /*7250*/  FMUL.FTZ R145, R145, R85.reuse ;  /* 0x0000005591917220 */ /* 0x080fe20000410000 */
[-C--:B------:R-:W-:Y:S01]  /*7260*/  FMUL.FTZ R148, R148, R85.reuse ;  /* 0x0000005594947220 */ /* 0x080fe20000410000 */
[----:B------:R2:W-:Y:S01]  /*7270*/  @!P1 SYNCS.ARRIVE.TRANS64.RED.A1T0 RZ, [R10+URZ], RZ ;  /* 0x000000ff0aff99a7 */ /* 0x0005e2000810043f */
[----:B------:R-:W-:Y:S01]  /*7280*/  MUFU.EX2 R38, R38 ;  /* 0x0000002600267308 */ /* 0x000fe20000000800 */
[----:B------:R-:W-:Y:S01]  /*7290*/  FMUL.FTZ R149, R149, R85 ;  /* 0x0000005595957220 */ /* 0x000fe20000410000 */
[-C--:B------:R-:W-:Y:S01]  /*72a0*/  FMUL.FTZ R122, R122, R70.reuse ;  /* 0x000000467a7a7220 */ /* 0x080fe20000410000 */
[-C--:B------:R-:W-:Y:S01]  /*72b0*/  FMUL.FTZ R123, R123, R70.reuse ;  /* 0x000000467b7b7220 */ /* 0x080fe20000410000 */
[-C--:B------:R-:W-:Y:S01]  /*72c0*/  FMUL.FTZ R126, R126, R70.reuse ;  /* 0x000000467e7e7220 */ /* 0x080fe20000410000 */
[-C--:B------:R-:W-:Y:S01]  /*72d0*/  FMUL.FTZ R127, R127, R70.reuse ;  /* 0x000000467f7f7220 */ /* 0x080fe20000410000 */
[-C--:B------:R-:W-:Y:S01]  /*72e0*/  FMUL.FTZ R130, R130, R70.reuse ;  /* 0x0000004682827220 */ /* 0x080fe20000410000 */
[C---:B--2---:R-:W-:Y:S01]  /*72f0*/  FADD.FTZ R10, R12.reuse, R5 ;  /* 0x000000050c0a7221 */ /* 0x044fe20000010000 */
[----:B------:R-:W-:Y:S01]  /*7300*/  F2FP.F16.F32.PACK_AB R5, R12, R7 ;  /* 0x000000070c05723e */ /* 0x000fe200000000ff */
[----:B------:R-:W2:Y:S01]  /*7310*/  MUFU.EX2 R111, R108 ;  /* 0x0000006c006f7308 */ /* 0x000ea20000000800 */
[----:B---3--:R-:W-:Y:S01]  /*7320*/  F2FP.F16.F32.PACK_AB R7, R20, R15 ;  /* 0x0000000f1407723e */ /* 0x008fe200000000ff */
[----:B------:R-:W-:Y:S01]  /*7330*/  FADD.FTZ R15, R15, R10 ;  /* 0x0000000a0f0f7221 */ /* 0x000fe20000010000 */
[-C--:B------:R-:W-:Y:S01]  /*7340*/  FMUL.FTZ R131, R131, R70.reuse ;  /* 0x0000004683837220 */ /* 0x080fe20000410000 */
[-C--:B------:R-:W-:Y:S01]  /*7350*/  FMUL.FTZ R134, R134, R70.reuse ;  /* 0x0000004686867220 */ /* 0x080fe20000410000 */
[-C--:B------:R-:W-:Y:S01]  /*7360*/  FMUL.FTZ R135, R135, R70.reuse ;  /* 0x0000004687877220 */ /* 0x080fe20000410000 */
[----:B------:R3:W-:Y:S01]  /*7370*/  STSM.16.M88.4 [R155+0x1e800], R4 ;  /* 0x01e800049b007844 */ /* 0x0007e20000000200 */
[----:B------:R-:W-:Y:S01]  /*7380*/  FADD.FTZ R20, R20, R15 ;  /* 0x0000000f14147221 */ /* 0x000fe20000010000 */
[----:B------:R-:W-:Y:S01]  /*7390*/  MUFU.EX2 R112, R112 ;  /* 0x0000007000707308 */ /* 0x000fe20000000800 */
[-C--:B------:R-:W-:Y:S01]  /*73a0*/  FMUL.FTZ R138, R138, R70.reuse ;  /* 0x000000468a8a7220 */ /* 0x080fe20000410000 */
[-C--:B------:R-:W-:Y:S01]  /*73b0*/  FMUL.FTZ R139, R139, R70.reuse ;  /* 0x000000468b8b7220 */ /* 0x080fe20000410000 */
[----:B-1----:R-:W-:Y:S01]  /*73c0*/  FADD.FTZ R15, R25, R20 ;  /* 0x00000014190f7221 */ /* 0x002fe20000010000 */
[-C--:B------:R-:W-:Y:S01]  /*73d0*/  FMUL.FTZ R142, R142, R70.reuse ;  /* 0x000000468e8e7220 */ /* 0x080fe20000410000 */
[-C--:B------:R-:W-:Y:S01]  /*73e0*/  FMUL.FTZ R143, R143, R70.reuse ;  /* 0x000000468f8f7220 */ /* 0x080fe20000410000 */
[-C--:B------:R-:W-:Y:S01]  /*73f0*/  FMUL.FTZ R146, R146, R70.reuse ;  /* 0x0000004692927220 */ /* 0x080fe20000410000 */
[-C--:B------:R-:W-:Y:S01]  /*7400*/  FMUL.FTZ R147, R147, R70.reuse ;  /* 0x0000004693937220 */ /* 0x080fe20000410000 */
[----:B------:R1:W-:Y:S01]  /*7410*/  MUFU.EX2 R34, R11 ;  /* 0x0000000b00227308 */ /* 0x0003e20000000800 */
[-C--:B------:R-:W-:Y:S01]  /*7420*/  FMUL.FTZ R150, R150, R70.reuse ;  /* 0x0000004696967220 */ /* 0x080fe20000410000 */
[----:B------:R-:W-:Y:S01]  /*7430*/  FMUL.FTZ R151, R151, R70 ;  /* 0x0000004697977220 */ /* 0x000fe20000410000 */
[----:B---3--:R-:W-:Y:S01]  /*7440*/  FADD.FTZ R6, R26, R13 ;  /* 0x0000000d1a067221 */ /* 0x008fe20000010000 */
[----:B------:R-:W-:-:S04]  /*7450*/  F2FP.F16.F32.PACK_AB R26, R27, R26 ;  /* 0x0000001a1b1a723e */ /* 0x000fc800000000ff */
[----:B------:R-:W3:Y:S01]  /*7460*/  MUFU.EX2 R4, R35 ;  /* 0x0000002300047308 */ /* 0x000ee20000000800 */
[----:B-1----:R-:W-:Y:S01]  /*7470*/  FADD.FTZ R11, R27, R6 ;  /* 0x000000061b0b7221 */ /* 0x002fe20000010000 */
[----:B--2---:R-:W-:-:S03]  /*7480*/  F2FP.F16.F32.PACK_AB R27, R111, R38 ;  /* 0x000000266f1b723e */ /* 0x004fc600000000ff */
[----:B------:R-:W-:-:S03]  /*7490*/  FADD.FTZ R10, R28, R11 ;  /* 0x0000000b1c0a7221 */ /* 0x000fc60000010000 */
[----:B------:R-:W1:Y:S01]  /*74a0*/  MUFU.EX2 R5, R42 ;  /* 0x0000002a00057308 */ /* 0x000e620000000800 */
[----:B------:R-:W-:-:S04]  /*74b0*/  FADD.FTZ R13, R29, R10 ;  /* 0x0000000a1d0d7221 */ /* 0x000fc80000010000 */
[----:B------:R-:W-:-:S03]  /*74c0*/  FADD.FTZ R10, R30, R13 ;  /* 0x0000000d1e0a7221 */ /* 0x000fc60000010000 */
[----:B------:R-:W2:Y:S01]  /*74d0*/  MUFU.EX2 R7, R46 ;  /* 0x0000002e00077308 */ /* 0x000ea20000000800 */
[C---:B---3--:R-:W-:Y:S01]  /*74e0*/  FADD.FTZ R15, R4.reuse, R15 ;  /* 0x0000000f040f7221 */ /* 0x048fe20000010000 */
[----:B------:R-:W-:Y:S01]  /*74f0*/  F2FP.F16.F32.PACK_AB R25, R4, R25 ;  /* 0x000000190419723e */ /* 0x000fe200000000ff */
[----:B------:R-:W-:Y:S02]  /*7500*/  FADD.FTZ R13, R31, R10 ;  /* 0x0000000a1f0d7221 */ /* 0x000fe40000010000 */
[----:B------:R-:W-:Y:S02]  /*7510*/  FADD.FTZ R4, R38, R15 ;  /* 0x0000000f26047221 */ /* 0x000fe40000010000 */
[----:B------:R-:W-:Y:S01]  /*7520*/  STSM.16.M88.4 [R154], R24 ;  /* 0x000000189a007844 */ /* 0x000fe20000000200 */
[----:B------:R-:W3:Y:S01]  /*7530*/  MUFU.EX2 R12, R32 ;  /* 0x00000020000c7308 */ /* 0x000ee20000000800 */
[----:B------:R-:W-:Y:S01]  /*7540*/  FADD.FTZ R6, R111, R4 ;  /* 0x000000046f067221 */ /* 0x000fe20000010000 */
[----:B------:R-:W-:-:S03]  /*7550*/  F2FP.F16.F32.PACK_AB R4, R29, R28 ;  /* 0x0000001c1d04723e */ /* 0x000fc600000000ff */
[----:B-1----:R-:W-:Y:S01]  /*7560*/  FADD.FTZ R11, R5, R6 ;  /* 0x00000006050b7221 */ /* 0x002fe20000010000 */
[C---:B------:R-:W-:Y:S02]  /*7570*/  F2FP.F16.F32.PACK_AB R5, R112.reuse, R5 ;  /* 0x000000057005723e */ /* 0x040fe400000000ff */
[----:B------:R-:W1:Y:S01]  /*7580*/  MUFU.EX2 R116, R116 ;  /* 0x0000007400747308 */ /* 0x000e620000000800 */
[----:B------:R-:W-:-:S04]  /*7590*/  FADD.FTZ R6, R112, R11 ;  /* 0x0000000b70067221 */ /* 0x000fc80000010000 */
[----:B--2---:R-:W-:-:S03]  /*75a0*/  FADD.FTZ R11, R7, R6 ;  /* 0x00000006070b7221 */ /* 0x004fc60000010000 */
[----:B------:R-:W2:Y:S01]  /*75b0*/  MUFU.EX2 R43, R43 ;  /* 0x0000002b002b7308 */ /* 0x000ea20000000800 */
[----:B---3--:R-:W-:Y:S01]  /*75c0*/  FADD.FTZ R10, R12, R13 ;  /* 0x0000000d0c0a7221 */ /* 0x008fe20000010000 */
[----:B------:R-:W-:-:S03]  /*75d0*/  F2FP.F16.F32.PACK_AB R12, R33, R12 ;  /* 0x0000000c210c723e */ /* 0x000fc600000000ff */
[----:B------:R-:W-:-:S03]  /*75e0*/  FADD.FTZ R13, R33, R10 ;  /* 0x0000000a210d7221 */ /* 0x000fc60000010000 */
[----:B------:R-:W-:Y:S01]  /*75f0*/  MUFU.EX2 R32, R96 ;  /* 0x0000006000207308 */ /* 0x000fe20000000800 */
[C---:B-1----:R-:W-:Y:S01]  /*7600*/  FADD.FTZ R6, R116.reuse, R11 ;  /* 0x0000000b74067221 */ /* 0x042fe20000010000 */
[----:B------:R-:W-:-:S06]  /*7610*/  F2FP.F16.F32.PACK_AB R7, R116, R7 ;  /* 0x000000077407723e */ /* 0x000fcc00000000ff */
[----:B------:R-:W1:Y:S01]  /*7620*/  MUFU.EX2 R96, R47 ;  /* 0x0000002f00607308 */ /* 0x000e620000000800 */
[----:B--2---:R-:W-:Y:S01]  /*7630*/  FADD.FTZ R11, R43, R6 ;  /* 0x000000062b0b7221 */ /* 0x004fe20000010000 */
[----:B------:R-:W-:-:S04]  /*7640*/  FADD.FTZ R6, R36, R13 ;  /* 0x0000000d24067221 */ /* 0x000fc80000010000 */
[----:B------:R-:W-:Y:S02]  /*7650*/  FADD.FTZ R13, R37, R6 ;  /* 0x00000006250d7221 */ /* 0x000fe40000010000 */
[----:B------:R-:W2:Y:S02]  /*7660*/  MUFU.EX2 R54, R54 ;  /* 0x0000003600367308 */ /* 0x000ea40000000800 */
[----:B------:R-:W-:-:S06]  /*7670*/  FADD.FTZ R10, R40, R13 ;  /* 0x0000000d280a7221 */ /* 0x000fcc0000010000 */
        /* <DEDUP_REMOVED lines=14> */
[----:B------:R-:W-:-:S05]  /*7760*/  F2FP.F16.F32.PACK_AB R6, R31, R30 ;  /* 0x0000001e1f06723e */ /* 0x000fca00000000ff */
[----:B------:R1:W-:Y:S01]  /*7770*/  STSM.16.M88.4 [R153], R4 ;  /* 0x0000000499007844 */ /* 0x0003e20000000200 */
[----:B------:R-:W-:Y:S01]  /*7780*/  MUFU.EX2 R48, R48 ;  /* 0x0000003000307308 */ /* 0x000fe20000000800 */
[C---:B--2---:R-:W-:Y:S01]  /*7790*/  FADD.FTZ R13, R45.reuse, R10 ;  /* 0x0000000a2d0d7221 */ /* 0x044fe20000010000 */
[----:B------:R-:W-:-:S06]  /*77a0*/  F2FP.F16.F32.PACK_AB R30, R45, R44 ;  /* 0x0000002c2d1e723e */ /* 0x000fcc00000000ff */
[----:B------:R-:W2:Y:S01]  /*77b0*/  MUFU.EX2 R59, R59 ;  /* 0x0000003b003b7308 */ /* 0x000ea20000000800 */
[----:B---3--:R-:W-:-:S07]  /*77c0*/  FADD.FTZ R10, R62, R11 ;  /* 0x0000000b3e0a7221 */ /* 0x008fce0000010000 */
[----:B------:R-:W1:Y:S08]  /*77d0*/  MUFU.EX2 R49, R49 ;  /* 0x0000003100317308 */ /* 0x000e700000000800 */
[----:B------:R-:W3:Y:S01]  /*77e0*/  MUFU.EX2 R66, R66 ;  /* 0x0000004200427308 */ /* 0x000ee20000000800 */
[C---:B--2---:R-:W-:Y:S01]  /*77f0*/  FADD.FTZ R11, R59.reuse, R10 ;  /* 0x0000000a3b0b7221 */ /* 0x044fe20000010000 */
[----:B------:R-:W-:-:S06]  /*7800*/  F2FP.F16.F32.PACK_AB R31, R59, R62 ;  /* 0x0000003e3b1f723e */ /* 0x000fcc00000000ff */
[----:B------:R-:W-:Y:S01]  /*7810*/  MUFU.EX2 R52, R52 ;  /* 0x0000003400347308 */ /* 0x000fe20000000800 */
[----:B-1----:R-:W-:-:S07]  /*7820*/  F2FP.F16.F32.PACK_AB R4, R49, R48 ;  /* 0x000000303104723e */ /* 0x002fce00000000ff */
[----:B------:R-:W1:Y:S01]  /*7830*/  MUFU.EX2 R103, R104 ;  /* 0x0000006800677308 */ /* 0x000e620000000800 */
[----:B---3--:R-:W-:-:S07]  /*7840*/  FADD.FTZ R10, R66, R11 ;  /* 0x0000000b420a7221 */ /* 0x008fce0000010000 */
[----:B------:R-:W-:Y:S08]  /*7850*/  MUFU.EX2 R53, R53 ;  /* 0x0000003500357308 */ /* 0x000ff00000000800 */
[----:B------:R-:W2:Y:S01]  /*7860*/  MUFU.EX2 R107, R107 ;  /* 0x0000006b006b7308 */ /* 0x000ea20000000800 */
[----:B-1----:R-:W-:-:S07]  /*7870*/  FADD.FTZ R20, R103, R10 ;  /* 0x0000000a67147221 */ /* 0x002fce0000010000 */
[----:B------:R-:W1:Y:S08]  /*7880*/  MUFU.EX2 R56, R56 ;  /* 0x0000003800387308 */ /* 0x000e700000000800 */
[----:B------:R3:W-:Y:S01]  /*7890*/  MUFU.EX2 R35, R14 ;  /* 0x0000000e00237308 */ /* 0x0007e20000000800 */
[----:B--2---:R-:W-:-:S04]  /*78a0*/  FADD.FTZ R11, R107, R20 ;  /* 0x000000146b0b7221 */ /* 0x004fc80000010000 */
[----:B------:R-:W-:-:S03]  /*78b0*/  FADD.FTZ R11, R34, R11 ;  /* 0x0000000b220b7221 */ /* 0x000fc60000010000 */
[----:B------:R-:W2:Y:S01]  /*78c0*/  MUFU.EX2 R57, R57 ;  /* 0x0000003900397308 */ /* 0x000ea20000000800 */
[----:B---3--:R-:W-:Y:S01]  /*78d0*/  FADD.FTZ R14, R48, R13 ;  /* 0x0000000d300e7221 */ /* 0x008fe20000010000 */
[----:B------:R-:W-:-:S03]  /*78e0*/  F2FP.F16.F32.PACK_AB R13, R96, R43 ;  /* 0x0000002b600d723e */ /* 0x000fc600000000ff */
[----:B------:R-:W-:Y:S01]  /*78f0*/  FADD.FTZ R15, R49, R14 ;  /* 0x0000000e310f7221 */ /* 0x000fe20000010000 */
[----:B------:R-:W-:Y:S02]  /*7900*/  F2FP.F16.F32.PACK_AB R14, R37, R36 ;  /* 0x00000024250e723e */ /* 0x000fe400000000ff */
[----:B------:R-:W3:Y:S01]  /*7910*/  MUFU.EX2 R74, R74 ;  /* 0x0000004a004a7308 */ /* 0x000ee20000000800 */
[----:B------:R-:W-:Y:S01]  /*7920*/  FADD.FTZ R28, R52, R15 ;  /* 0x0000000f341c7221 */ /* 0x000fe20000010000 */
[----:B------:R-:W-:-:S03]  /*7930*/  F2FP.F16.F32.PACK_AB R15, R51, R54 ;  /* 0x00000036330f723e */ /* 0x000fc600000000ff */
[----:B------:R-:W-:Y:S01]  /*7940*/  FADD.FTZ R29, R53, R28 ;  /* 0x0000001c351d7221 */ /* 0x000fe20000010000 */
[----:B------:R-:W-:Y:S01]  /*7950*/  F2FP.F16.F32.PACK_AB R28, R41, R40 ;  /* 0x00000028291c723e */ /* 0x000fe200000000ff */
[----:B------:R4:W-:Y:S01]  /*7960*/  STSM.16.M88.4 [R19], R12 ;  /* 0x0000000c13007844 */ /* 0x0009e20000000200 */
[----:B------:R-:W5:Y:S01]  /*7970*/  MUFU.EX2 R60, R60 ;  /* 0x0000003c003c7308 */ /* 0x000f620000000800 */
[----:B-1----:R-:W-:-:S04]  /*7980*/  FADD.FTZ R20, R56, R29 ;  /* 0x0000001d38147221 */ /* 0x002fc80000010000 */
[----:B--2---:R-:W-:-:S03]  /*7990*/  FADD.FTZ R29, R57, R20 ;  /* 0x00000014391d7221 */ /* 0x004fc60000010000 */
[----:B------:R-:W1:Y:S01]  /*79a0*/  MUFU.EX2 R61, R61 ;  /* 0x0000003d003d7308 */ /* 0x000e620000000800 */
[----:B---3--:R-:W-:-:S04]  /*79b0*/  FADD.FTZ R20, R74, R11 ;  /* 0x0000000b4a147221 */ /* 0x008fc80000010000 */
[----:B------:R-:W-:-:S03]  /*79c0*/  FADD.FTZ R11, R35, R20 ;  /* 0x00000014230b7221 */ /* 0x000fc60000010000 */
[----:B------:R-:W2:Y:S01]  /*79d0*/  MUFU.EX2 R78, R78 ;  /* 0x0000004e004e7308 */ /* 0x000ea20000000800 */
[----:B-----5:R-:W-:Y:S01]  /*79e0*/  FADD.FTZ R36, R60, R29 ;  /* 0x0000001d3c247221 */ /* 0x020fe20000010000 */
[----:B------:R-:W-:-:S05]  /*79f0*/  F2FP.F16.F32.PACK_AB R29, R55, R58 ;  /* 0x0000003a371d723e */ /* 0x000fca00000000ff */
[----:B------:R-:W-:Y:S01]  /*7a00*/  STSM.16.M88.4 [R155+0x24800], R28 ;  /* 0x0248001c9b007844 */ /* 0x000fe20000000200 */
[----:B------:R-:W4:Y:S01]  /*7a10*/  MUFU.EX2 R64, R64 ;  /* 0x0000004000407308 */ /* 0x000f220000000800 */
[----:B-1----:R-:W-:-:S07]  /*7a20*/  FADD.FTZ R5, R61, R36 ;  /* 0x000000243d057221 */ /* 0x002fce0000010000 */
[----:B------:R-:W1:Y:S01]  /*7a30*/  MUFU.EX2 R109, R109 ;  /* 0x0000006d006d7308 */ /* 0x000e620000000800 */
[----:B--2---:R-:W-:-:S07]  /*7a40*/  FADD.FTZ R6, R78, R11 ;  /* 0x0000000b4e067221 */ /* 0x004fce0000010000 */
[----:B------:R-:W2:Y:S01]  /*7a50*/  MUFU.EX2 R65, R65 ;  /* 0x0000004100417308 */ /* 0x000ea20000000800 */
[----:B----4-:R-:W-:Y:S01]  /*7a60*/  FADD.FTZ R12, R64, R5 ;  /* 0x00000005400c7221 */ /* 0x010fe20000010000 */
[----:B------:R-:W-:-:S06]  /*7a70*/  F2FP.F16.F32.PACK_AB R5, R103, R66 ;  /* 0x000000426705723e */ /* 0x000fcc00000000ff */
[----:B------:R-:W3:Y:S01]  /*7a80*/  MUFU.EX2 R82, R82 ;  /* 0x0000005200527308 */ /* 0x000ee20000000800 */
[----:B-1----:R-:W-:Y:S01]  /*7a90*/  FADD.FTZ R7, R109, R6 ;  /* 0x000000066d077221 */ /* 0x002fe20000010000 */
[----:B------:R-:W-:-:S06]  /*7aa0*/  F2FP.F16.F32.PACK_AB R6, R53, R52 ;  /* 0x000000343506723e */ /* 0x000fcc00000000ff */
[----:B------:R-:W1:Y:S01]  /*7ab0*/  MUFU.EX2 R68, R68 ;  /* 0x0000004400447308 */ /* 0x000e620000000800 */
[----:B--2---:R-:W-:-:S07]  /*7ac0*/  FADD.FTZ R11, R65, R12 ;  /* 0x0000000c410b7221 */ /* 0x004fce0000010000 */
[----:B------:R-:W2:Y:S01]  /*7ad0*/  MUFU.EX2 R67, R67 ;  /* 0x0000004300437308 */ /* 0x000ea20000000800 */
[----:B---3--:R-:W-:Y:S01]  /*7ae0*/  FADD.FTZ R12, R82, R7 ;  /* 0x00000007520c7221 */ /* 0x008fe20000010000 */
[----:B------:R-:W-:-:S05]  /*7af0*/  F2FP.F16.F32.PACK_AB R7, R34, R107 ;  /* 0x0000006b2207723e */ /* 0x000fca00000000ff */
[----:B------:R3:W-:Y:S01]  /*7b00*/  STSM.16.M88.4 [R18], R4 ;  /* 0x0000000412007844 */ /* 0x0007e20000000200 */
[----:B------:R-:W4:Y:S01]  /*7b10*/  MUFU.EX2 R69, R69 ;  /* 0x0000004500457308 */ /* 0x000f220000000800 */
[----:B-1----:R-:W-:-:S07]  /*7b20*/  FADD.FTZ R14, R68, R11 ;  /* 0x0000000b440e7221 */ /* 0x002fce0000010000 */
[----:B------:R-:W1:Y:S01]  /*7b30*/  MUFU.EX2 R86, R86 ;  /* 0x0000005600567308 */ /* 0x000e620000000800 */
[----:B--2---:R-:W-:Y:S01]  /*7b40*/  FADD.FTZ R11, R67, R12 ;  /* 0x0000000c430b7221 */ /* 0x004fe20000010000 */
[----:B------:R-:W-:Y:S02]  /*7b50*/  F2FP.F16.F32.PACK_AB R12, R57, R56 ;  /* 0x00000038390c723e */ /* 0x000fe400000000ff */
[----:B---3--:R-:W-:-:S04]  /*7b60*/  F2FP.F16.F32.PACK_AB R4, R65, R64 ;  /* 0x000000404104723e */ /* 0x008fc800000000ff */
[----:B------:R-:W2:Y:S01]  /*7b70*/  MUFU.EX2 R72, R72 ;  /* 0x0000004800487308 */ /* 0x000ea20000000800 */
[C---:B----4-:R-:W-:Y:S01]  /*7b80*/  FADD.FTZ R13, R69.reuse, R14 ;  /* 0x0000000e450d7221 */ /* 0x050fe20000010000 */
[----:B------:R-:W-:-:S06]  /*7b90*/  F2FP.F16.F32.PACK_AB R6, R69, R68 ;  /* 0x000000444506723e */ /* 0x000fcc00000000ff */
[----:B------:R-:W3:Y:S01]  /*7ba0*/  MUFU.EX2 R21, R21 ;  /* 0x0000001500157308 */ /* 0x000ee20000000800 */
[----:B-1----:R-:W-:-:S07]  /*7bb0*/  FADD.FTZ R14, R86, R11 ;  /* 0x0000000b560e7221 */ /* 0x002fce0000010000 */
[----:B------:R-:W1:Y:S01]  /*7bc0*/  MUFU.EX2 R73, R73 ;  /* 0x0000004900497308 */ /* 0x000e620000000800 */
[----:B--2---:R-:W-:Y:S01]  /*7bd0*/  FADD.FTZ R20, R72, R13 ;  /* 0x0000000d48147221 */ /* 0x004fe20000010000 */
[----:B------:R-:W-:-:S06]  /*7be0*/  F2FP.F16.F32.PACK_AB R13, R35, R74 ;  /* 0x0000004a230d723e */ /* 0x000fcc00000000ff */
[----:B------:R-:W2:Y:S01]  /*7bf0*/  MUFU.EX2 R90, R90 ;  /* 0x0000005a005a7308 */ /* 0x000ea20000000800 */
[----:B---3--:R-:W-:Y:S01]  /*7c00*/  FADD.FTZ R11, R21, R14 ;  /* 0x0000000e150b7221 */ /* 0x008fe20000010000 */
[----:B------:R-:W-:-:S06]  /*7c10*/  F2FP.F16.F32.PACK_AB R14, R61, R60 ;  /* 0x0000003c3d0e723e */ /* 0x000fcc00000000ff */
[----:B------:R-:W3:Y:S01]  /*7c20*/  MUFU.EX2 R76, R76 ;  /* 0x0000004c004c7308 */ /* 0x000ee20000000800 */
[----:B-1----:R-:W-:-:S07]  /*7c30*/  FADD.FTZ R15, R73, R20 ;  /* 0x00000014490f7221 */ /* 0x002fce0000010000 */
[----:B------:R-:W1:Y:S01]  /*7c40*/  MUFU.EX2 R71, R71 ;  /* 0x0000004700477308 */ /* 0x000e620000000800 */
[----:B--2---:R-:W-:-:S07]  /*7c50*/  FADD.FTZ R20, R90, R11 ;  /* 0x0000000b5a147221 */ /* 0x004fce0000010000 */
[----:B------:R-:W2:Y:S01]  /*7c60*/  MUFU.EX2 R77, R77 ;  /* 0x0000004d004d7308 */ /* 0x000ea20000000800 */
[----:B---3--:R-:W-:Y:S01]  /*7c70*/  FADD.FTZ R24, R76, R15 ;  /* 0x0000000f4c187221 */ /* 0x008fe20000010000 */
[----:B------:R-:W-:-:S05]  /*7c80*/  F2FP.F16.F32.PACK_AB R15, R109, R78 ;  /* 0x0000004e6d0f723e */ /* 0x000fca00000000ff */
[----:B------:R3:W-:Y:S01]  /*7c90*/  STSM.16.M88.4 [R153+0x6000], R12 ;  /* 0x0060000c99007844 */ /* 0x0007e20000000200 */
[----:B------:R-:W4:Y:S01]  /*7ca0*/  MUFU.EX2 R94, R94 ;  /* 0x0000005e005e7308 */ /* 0x000f220000000800 */
[C---:B-1----:R-:W-:Y:S01]  /*7cb0*/  FADD.FTZ R5, R71.reuse, R20 ;  /* 0x0000001447057221 */ /* 0x042fe20000010000 */
[----:B------:R-:W-:-:S06]  /*7cc0*/  F2FP.F16.F32.PACK_AB R25, R71, R90 ;  /* 0x0000005a4719723e */ /* 0x000fcc00000000ff */
[----:B------:R-:W1:Y:S01]  /*7cd0*/  MUFU.EX2 R80, R80 ;  /* 0x0000005000507308 */ /* 0x000e620000000800 */
[C---:B--2---:R-:W-:Y:S01]  /*7ce0*/  FADD.FTZ R7, R77.reuse, R24 ;  /* 0x000000184d077221 */ /* 0x044fe20000010000 */
[----:B------:R-:W-:-:S06]  /*7cf0*/  F2FP.F16.F32.PACK_AB R26, R77, R76 ;  /* 0x0000004c4d1a723e */ /* 0x000fcc00000000ff */
[----:B------:R-:W2:Y:S01]  /*7d00*/  MUFU.EX2 R75, R75 ;  /* 0x0000004b004b7308 */ /* 0x000ea20000000800 */
[----:B----4-:R-:W-:Y:S01]  /*7d10*/  FADD.FTZ R20, R94, R5 ;  /* 0x000000055e147221 */ /* 0x010fe20000010000 */
[----:B------:R-:W-:-:S06]  /*7d20*/  F2FP.F16.F32.PACK_AB R5, R67, R82 ;  /* 0x000000524305723e */ /* 0x000fcc00000000ff */
[----:B------:R-:W4:Y:S01]  /*7d30*/  MUFU.EX2 R81, R81 ;  /* 0x0000005100517308 */ /* 0x000f220000000800 */
[----:B-1----:R-:W-:Y:S01]  /*7d40*/  FADD.FTZ R24, R80, R7 ;  /* 0x0000000750187221 */ /* 0x002fe20000010000 */
[----:B------:R-:W-:-:S05]  /*7d50*/  F2FP.F16.F32.PACK_AB R7, R21, R86 ;  /* 0x000000561507723e */ /* 0x000fca00000000ff */
[----:B------:R1:W-:Y:S01]  /*7d60*/  STSM.16.M88.4 [R19+0x6000], R4 ;  /* 0x0060000413007844 */ /* 0x0003e20000000200 */
[----:B------:R-:W5:Y:S01]  /*7d70*/  MUFU.EX2 R79, R79 ;  /* 0x0000004f004f7308 */ /* 0x000f620000000800 */
[C---:B--2---:R-:W-:Y:S01]  /*7d80*/  FADD.FTZ R20, R75.reuse, R20 ;  /* 0x000000144b147221 */ /* 0x044fe20000010000 */
[----:B------:R-:W-:-:S06]  /*7d90*/  F2FP.F16.F32.PACK_AB R27, R75, R94 ;  /* 0x0000005e4b1b723e */ /* 0x000fcc00000000ff */
[----:B------:R-:W2:Y:S01]  /*7da0*/  MUFU.EX2 R84, R84 ;  /* 0x0000005400547308 */ /* 0x000ea20000000800 */
[----:B----4-:R-:W-:Y:S01]  /*7db0*/  FADD.FTZ R21, R81, R24 ;  /* 0x0000001851157221 */ /* 0x010fe20000010000 */
[----:B------:R-:W-:Y:S02]  /*7dc0*/  F2FP.F16.F32.PACK_AB R24, R73, R72 ;  /* 0x000000484918723e */ /* 0x000fe400000000ff */
[----:B---3--:R-:W-:-:S03]  /*7dd0*/  F2FP.F16.F32.PACK_AB R12, R81, R80 ;  /* 0x00000050510c723e */ /* 0x008fc600000000ff */
[----:B------:R3:W-:Y:S01]  /*7de0*/  STSM.16.M88.4 [R155+0x2a800], R24 ;  /* 0x02a800189b007844 */ /* 0x0007e20000000200 */
[----:B------:R-:W4:Y:S01]  /*7df0*/  MUFU.EX2 R10, R83 ;  /* 0x00000053000a7308 */ /* 0x000f220000000800 */
[----:B-----5:R-:W-:-:S07]  /*7e00*/  FADD.FTZ R11, R79, R20 ;  /* 0x000000144f0b7221 */ /* 0x020fce0000010000 */
[----:B------:R-:W5:Y:S01]  /*7e10*/  MUFU.EX2 R105, R105 ;  /* 0x0000006900697308 */ /* 0x000f620000000800 */
[----:B--2---:R-:W-:-:S07]  /*7e20*/  FADD.FTZ R20, R84, R21 ;  /* 0x0000001554147221 */ /* 0x004fce0000010000 */
[----:B------:R-:W2:Y:S01]  /*7e30*/  MUFU.EX2 R102, R102 ;  /* 0x0000006600667308 */ /* 0x000ea20000000800 */
[C---:B----4-:R-:W-:Y:S01]  /*7e40*/  FADD.FTZ R11, R10.reuse, R11 ;  /* 0x0000000b0a0b7221 */ /* 0x050fe20000010000 */
[----:B------:R-:W-:-:S06]  /*7e50*/  F2FP.F16.F32.PACK_AB R13, R10, R79 ;  /* 0x0000004f0a0d723e */ /* 0x000fcc00000000ff */
[----:B------:R-:W4:Y:S01]  /*7e60*/  MUFU.EX2 R87, R87 ;  /* 0x0000005700577308 */ /* 0x000f220000000800 */
[C---:B-----5:R-:W-:Y:S01]  /*7e70*/  FADD.FTZ R21, R105.reuse, R20 ;  /* 0x0000001469157221 */ /* 0x060fe20000010000 */
[----:B------:R-:W-:-:S06]  /*7e80*/  F2FP.F16.F32.PACK_AB R14, R105, R84 ;  /* 0x00000054690e723e */ /* 0x000fcc00000000ff */
[----:B------:R-:W5:Y:S01]  /*7e90*/  MUFU.EX2 R88, R88 ;  /* 0x0000005800587308 */ /* 0x000f620000000800 */
[----:B--2---:R-:W-:-:S07]  /*7ea0*/  FADD.FTZ R20, R102, R11 ;  /* 0x0000000b66147221 */ /* 0x004fce0000010000 */
[----:B------:R-:W1:Y:S01]  /*7eb0*/  MUFU.EX2 R106, R106 ;  /* 0x0000006a006a7308 */ /* 0x000e620000000800 */
[C---:B----4-:R-:W-:Y:S01]  /*7ec0*/  FADD.FTZ R11, R87.reuse, R20 ;  /* 0x00000014570b7221 */ /* 0x050fe20000010000 */
[----:B------:R-:W-:-:S05]  /*7ed0*/  F2FP.F16.F32.PACK_AB R15, R87, R102 ;  /* 0x00000066570f723e */ /* 0x000fca00000000ff */
[----:B------:R3:W-:Y:S01]  /*7ee0*/  STSM.16.M88.4 [R17], R12 ;  /* 0x0000000c11007844 */ /* 0x0007e20000000200 */
[----:B------:R-:W2:Y:S01]  /*7ef0*/  MUFU.EX2 R89, R89 ;  /* 0x0000005900597308 */ /* 0x000ea20000000800 */
[----:B-----5:R-:W-:-:S07]  /*7f00*/  FADD.FTZ R28, R88, R21 ;  /* 0x00000015581c7221 */ /* 0x020fce0000010000 */
[----:B------:R-:W4:Y:S01]  /*7f10*/  MUFU.EX2 R91, R91 ;  /* 0x0000005b005b7308 */ /* 0x000f220000000800 */
[----:B-1----:R-:W-:-:S07]  /*7f20*/  FADD.FTZ R4, R106, R11 ;  /* 0x0000000b6a047221 */ /* 0x002fce0000010000 */
[----:B------:R-:W1:Y:S01]  /*7f30*/  MUFU.EX2 R92, R92 ;  /* 0x0000005c005c7308 */ /* 0x000e620000000800 */
[C---:B--2---:R-:W-:Y:S01]  /*7f40*/  FADD.FTZ R5, R89.reuse, R28 ;  /* 0x0000001c59057221 */ /* 0x044fe20000010000 */
[----:B------:R-:W-:-:S06]  /*7f50*/  F2FP.F16.F32.PACK_AB R28, R89, R88 ;  /* 0x00000058591c723e */ /* 0x000fcc00000000ff */
        /* <DEDUP_REMOVED lines=9> */
[----:B------:R-:W-:-:S03]  /*7ff0*/  F2FP.F16.F32.PACK_AB R30, R93, R92 ;  /* 0x0000005c5d1e723e */ /* 0x000fc600000000ff */
[----:B------:R-:W-:-:S03]  /*8000*/  FADD.FTZ R6, R32, R5 ;  /* 0x0000000520067221 */ /* 0x000fc60000010000 */
[----:B------:R-:W4:Y:S01]  /*8010*/  MUFU.EX2 R99, R99 ;  /* 0x0000006300637308 */ /* 0x000f220000000800 */
[C---:B-1----:R-:W-:Y:S01]  /*8020*/  FADD.FTZ R4, R31.reuse, R4 ;  /* 0x000000041f047221 */ /* 0x042fe20000010000 */
[----:B------:R-:W-:-:S05]  /*8030*/  F2FP.F16.F32.PACK_AB R31, R31, R33 ;  /* 0x000000211f1f723e */ /* 0x000fca00000000ff */
[----:B------:R3:W-:Y:S01]  /*8040*/  STSM.16.M88.4 [R153+0xc000], R28 ;  /* 0x00c0001c99007844 */ /* 0x0007e20000000200 */
[----:B------:R-:W1:Y:S01]  /*8050*/  MUFU.EX2 R97, R97 ;  /* 0x0000006100617308 */ /* 0x000e620000000800 */
[----:B--2---:R-:W-:-:S07]  /*8060*/  FADD.FTZ R4, R35, R4 ;  /* 0x0000000423047221 */ /* 0x004fce0000010000 */
[----:B------:R-:W2:Y:S01]  /*8070*/  MUFU.EX2 R100, R100 ;  /* 0x0000006400647308 */ /* 0x000ea20000000800 */
[C---:B----4-:R-:W-:Y:S01]  /*8080*/  F2FP.F16.F32.PACK_AB R33, R99.reuse, R35 ;  /* 0x000000236321723e */ /* 0x050fe200000000ff */
[----:B------:R-:W-:-:S06]  /*8090*/  FADD.FTZ R4, R99, R4 ;  /* 0x0000000463047221 */ /* 0x000fcc0000010000 */
[----:B------:R-:W4:Y:S01]  /*80a0*/  MUFU.EX2 R63, R63 ;  /* 0x0000003f003f7308 */ /* 0x000f220000000800 */
[C---:B-1----:R-:W-:Y:S01]  /*80b0*/  F2FP.F16.F32.PACK_AB R32, R97.reuse, R32 ;  /* 0x000000206120723e */ /* 0x042fe200000000ff */
[----:B------:R-:W-:-:S06]  /*80c0*/  FADD.FTZ R5, R97, R6 ;  /* 0x0000000661057221 */ /* 0x000fcc0000010000 */
[----:B------:R-:W1:Y:S01]  /*80d0*/  MUFU.EX2 R7, R118 ;  /* 0x0000007600077308 */ /* 0x000e620000000800 */
[----:B--2---:R-:W-:-:S07]  /*80e0*/  FADD.FTZ R6, R100, R5 ;  /* 0x0000000564067221 */ /* 0x004fce0000010000 */
[----:B------:R-:W2:Y:S01]  /*80f0*/  MUFU.EX2 R101, R101 ;  /* 0x0000006500657308 */ /* 0x000ea20000000800 */
[C---:B----4-:R-:W-:Y:S01]  /*8100*/  F2FP.F16.F32.PACK_AB R34, R63.reuse, R100 ;  /* 0x000000643f22723e */ /* 0x050fe200000000ff */
[----:B------:R-:W-:Y:S01]  /*8110*/  FADD.FTZ R6, R63, R6 ;  /* 0x000000063f067221 */ /* 0x000fe20000010000 */
[----:B-1----:R-:W-:Y:S01]  /*8120*/  FADD.FTZ R4, R7, R4 ;  /* 0x0000000407047221 */ /* 0x002fe20000010000 */
[----:B--2---:R-:W-:-:S03]  /*8130*/  F2FP.F16.F32.PACK_AB R35, R101, R7 ;  /* 0x000000076523723e */ /* 0x004fc600000000ff */
[----:B------:R-:W-:Y:S01]  /*8140*/  FADD.FTZ R5, R101, R4 ;  /* 0x0000000465057221 */ /* 0x000fe20000010000 */
[----:B------:R-:W-:Y:S01]  /*8150*/  IMAD.MOV.U32 R7, RZ, RZ, R98 ;  /* 0x000000ffff077224 */ /* 0x000fe200078e0062 */
[----:B------:R-:W-:Y:S01]  /*8160*/  MOV R4, R50 ;  /* 0x0000003200047202 */ /* 0x000fe20000000f00 */
        /* <DEDUP_REMOVED lines=9> */
.L_x_10486:
[----:B------:R-:W-:Y:S06]  /*8200*/  BAR.ARV 0x8, 0x1a0 ;  /* 0x0206800000007b1d */ /* 0x000fec0000002000 */
[----:B------:R-:W-:Y:S05]  /*8210*/  @!P0 BRA `(.L_x_10496) ;  /* 0x0000000000048947 */ /* 0x000fea0003800000 */
[----:B------:R-:W-:Y:S01]  /*8220*/  BPT.TRAP 0x1 ;  /* 0x000000040000795c */ /* 0x000fe20000300000 */
.L_x_10496:
[----:B------:R-:W-:Y:S01]  /*8230*/  ULEA UR12, UR36, UR40, 0x3 ;  /* 0x00000028240c7291 */ /* 0x000fe2000f8e183f */
[----:B------:R-:W-:-:S05]  /*8240*/  IMAD.U32 R3, RZ, RZ, UR37 ;  /* 0x00000025ff037e24 */ /* 0x000fca000f8e00ff */
[----:B------:R-:W-:-:S04]  /*8250*/  SHF.L.U32 R3, R3, 0x1f, RZ ;  /* 0x0000001f03037819 */ /* 0x000fc800000006ff */
[----:B------:R1:W4:Y:S01]  /*8260*/  SYNCS.PHASECHK.TRANS64.TRYWAIT P2, [UR12+0x30850], R3 ;  /* 0x03085003ff0075a7 */ /* 0x000322000804014c */
[----:B------:R-:W-:Y:S05]  /*8270*/  @!P0 BRA `(.L_x_10497) ;  /* 0x0000000000048947 */ /* 0x000fea0003800000 */
[----:B------:R-:W-:Y:S01]  /*8280*/  BPT.TRAP 0x1 ;  /* 0x000000040000795c */ /* 0x000fe20000300000 */
.L_x_10497:
[----:B----4-:R-:W-:Y:S05]  /*8290*/  @P2 BRA `(.L_x_10498) ;  /* 0x0000000000082947 */ /* 0x010fea0003800000 */
[----:B------:R-:W4:Y:S02]  /*82a0*/  SYNCS.PHASECHK.TRANS64.TRYWAIT P0, [UR12+0x30850], R3 ;  /* 0x03085003ff0075a7 */ /* 0x000f24000800014c */
[----:B----4-:R-:W-:Y:S05]  /*82b0*/  @!P0 BRA `(.L_x_10499) ;  /* 0x0000003400e08947 */ /* 0x010fea0003800000 */
.L_x_10498:
[----:B------:R-:W-:Y:S01]  /*82c0*/  R2UR UR4, R0 ;  /* 0x00000000000472ca */ /* 0x000fe200000e0000 */
[----:B------:R-:W-:Y:S01]  /*82d0*/  UIADD3 UR5, UR40, 0x400, URZ ;  /* 0x0000040028057890 */ /* 0x000fe2000fffe03f */
[----:B------:R-:W5:Y:S01]  /*82e0*/  LDL.64 R20, [R1+0x10] ;  /* 0x0000100001147983 */ /* 0x000f620000100a00 */
[----:B------:R-:W-:Y:S01]  /*82f0*/  WARPGROUP.ARRIVE ;  /* 0x00000000000079c5 */ /* 0x000fe20000000000 */
[----:B------:R-:W-:Y:S01]  /*8300*/  UMOV UR7, 0x40000040 ;  /* 0x4000004000077882 */ /* 0x000fe20000000000 */
[----:B------:R-:W-:Y:S01]  /*8310*/  USHF.R.U32.HI UR5, URZ, 0x4, UR5 ;  /* 0x000000043f057899 */ /* 0x000fe20008011605 */
[----:B----4-:R-:W4:Y:S01]  /*8320*/  SHFL.BFLY PT, R4, R5, 0x2, 0x1f ;  /* 0x0c401f0005047f89 */ /* 0x010f2200000e0000 */
[----:B------:R-:W-:Y:S01]  /*8330*/  UMOV UR11, 0x40000040 ;  /* 0x40000040000b7882 */ /* 0x000fe20000000000 */
[----:B------:R-:W-:Y:S01]  /*8340*/  UMOV UR9, 0x40000040 ;  /* 0x4000004000097882 */ /* 0x000fe20000000000 */
[----:B------:R-:W-:Y:S01]  /*8350*/  ULOP3.LUT UR5, UR5, 0x3fff, URZ, 0xc0, !UPT ;  /* 0x00003fff05057892 */ /* 0x000fe2000f8ec03f */
[----:B-1----:R-:W1:Y:S01]  /*8360*/  SHFL.BFLY PT, R3, R6, 0x2, 0x1f ;  /* 0x0c401f0006037f89 */ /* 0x002e6200000e0000 */
[----:B------:R-:W-:Y:S01]  /*8370*/  UIADD3 UR42, -UR41, URZ, URZ ;  /* 0x0000003f292a7290 */ /* 0x000fe2000fffe13f */
[C---:B------:R-:W-:Y:S01]  /*8380*/  IADD3 R47, R2.reuse, -0x80, RZ ;  /* 0xffffff80022f7810 */ /* 0x040fe20007ffe0ff */
[----:B------:R-:W-:Y:S01]  /*8390*/  UIADD3 UR4, UR4, 0x1e800, URZ ;  /* 0x0001e80004047890 */ /* 0x000fe2000fffe03f */
[----:B------:R-:W-:Y:S01]  /*83a0*/  VIADD R48, R2, 0xffffff80 ;  /* 0xffffff8002307836 */ /* 0x000fe20000000000 */
[----:B------:R-:W-:Y:S01]  /*83b0*/  UIMAD UR6, UR36, 0x600, UR5 ;  /* 0x00000600240678a4 */ /* 0x000fe2000f8e0205 */
[----:B------:R-:W-:Y:S01]  /*83c0*/  SHF.R.S32.HI R47, RZ, 0x1f, R47 ;  /* 0x0000001fff2f7819 */ /* 0x000fe2000001142f */
[----:B------:R-:W-:Y:S01]  /*83d0*/  USHF.R.U32.HI UR4, URZ, 0x4, UR4 ;  /* 0x000000043f047899 */ /* 0x000fe20008011604 */
[----:B------:R-:W-:Y:S01]  /*83e0*/  UMOV UR5, 0x40000040 ;  /* 0x4000004000057882 */ /* 0x000fe20000000000 */
[----:B------:R-:W-:Y:S01]  /*83f0*/  UIADD3 UR10, UR6, 0x80, URZ ;  /* 0x00000080060a7890 */ /* 0x000fe2000fffe03f */
[----:B------:R-:W-:Y:S01]  /*8400*/  LEA.HI R47, R47, R48, RZ, 0x5 ;  /* 0x000000302f2f7211 */ /* 0x000fe200078f28ff */
[----:B------:R-:W-:-:S02]  /*8410*/  ULOP3.LUT UR4, UR4, 0x3fff, URZ, 0xc0, !UPT ;  /* 0x00003fff04047892 */ /* 0x000fc4000f8ec03f */
[----:B------:R-:W-:Y:S01]  /*8420*/  UIADD3 UR43, -UR44, URZ, URZ ;  /* 0x0000003f2c2b7290 */ /* 0x000fe2000fffe13f */
[----:B------:R-:W-:Y:S01]  /*8430*/  SHF.R.S32.HI R47, RZ, 0x5, R47 ;  /* 0x00000005ff2f7819 */ /* 0x000fe2000001142f */
[----:B------:R-:W-:-:S04]  /*8440*/  ULOP3.LUT UR4, UR4, 0x10000, URZ, 0xfc, !UPT ;  /* 0x0001000004047892 */ /* 0x000fc8000f8efc3f */
[----:B------:R-:W-:Y:S01]  /*8450*/  UIADD3 UR8, UR4, 0x2, URZ ;  /* 0x0000000204087890 */ /* 0x000fe2000fffe03f */
[----:B----4-:R-:W-:Y:S01]  /*8460*/  FADD.FTZ R7, R4, R5 ;  /* 0x0000000504077221 */ /* 0x010fe20000010000 */
[----:B-1----:R-:W-:-:S03]  /*8470*/  FADD.FTZ R3, R3, R6 ;  /* 0x0000000603037221 */ /* 0x002fc60000010000 */
[----:B------:R-:W-:Y:S01]  /*8480*/  HGMMA.64x64x16.F32 R120, gdesc[UR4].tnspB, R120, gsb0 ;  /* 0x40e00000047879f0 */ /* 0x000fe20008000878 */
[----:B------:R-:W-:Y:S01]  /*8490*/  UMOV UR7, 0x40000040 ;  /* 0x4000004000077882 */ /* 0x000fe20000000000 */
[----:B------:R-:W-:Y:S01]  /*84a0*/  UMOV UR5, 0x40000040 ;  /* 0x4000004000057882 */ /* 0x000fe20000000000 */
[----:B--23--:R-:W1:Y:S04]  /*84b0*/  SHFL.BFLY PT, R12, R7, 0x1, 0x1f ;  /* 0x0c201f00070c7f89 */ /* 0x00ce6800000e0000 */
[----:B------:R-:W2:Y:S01]  /*84c0*/  SHFL.BFLY PT, R0, R3, 0x1, 0x1f ;  /* 0x0c201f0003007f89 */ /* 0x000ea200000e0000 */
[----:B-1----:R-:W-:Y:S01]  /*84d0*/  FADD.FTZ R14, R7, R12 ;  /* 0x0000000c070e7221 */ /* 0x002fe20000010000 */
[----:B------:R-:W-:Y:S02]  /*84e0*/  IMAD.U32 R12, RZ, RZ, UR12 ;  /* 0x0000000cff0c7e24 */ /* 0x000fe4000f8e00ff */
[----:B--2---:R-:W-:Y:S01]  /*84f0*/  FADD.FTZ R13, R3, R0 ;  /* 0x00000000030d7221 */ /* 0x004fe20000010000 */
[----:B------:R-:W-:-:S02]  /*8500*/  IMAD.MOV.U32 R0, RZ, RZ, RZ ;  /* 0x000000ffff007224 */ /* 0x000fc400078e00ff */
[----:B------:R-:W-:Y:S02]  /*8510*/  @!P1 VIADD R12, R12, 0x30860 ;  /* 0x000308600c0c9836 */ /* 0x000fe40000000000 */
[----:B------:R-:W-:-:S03]  /*8520*/  FSETP.NE.FTZ.AND P2, PT, R13, RZ, PT ;  /* 0x000000ff0d00720b */ /* 0x000fc60003f55000 */
[----:B------:R-:W-:-:S10]  /*8530*/  @!P1 PRMT R12, RZ, 0x654, R12 ;  /* 0x00000654ff0c9816 */ /* 0x000fd4000000000c */
[----:B------:R-:W-:Y:S01]  /*8540*/  @P2 MUFU.RCP R0, R13 ;  /* 0x0000000d00002308 */ /* 0x000fe20000001000 */
[----:B------:R-:W-:Y:S02]  /*8550*/  WARPGROUP.DEPBAR.LE gsb0, 0x0 ;  /* 0x00008000000079c5 */ /* 0x000fe40000010000 */
[----:B------:R-:W-:-:S06]  /*8560*/  WARPGROUP.ARRIVE ;  /* 0x00000000000079c5 */ /* 0x000fcc0000000000 */
[----:B------:R-:W-:Y:S01]  /*8570*/  HGMMA.64x64x16.F32 R120, gdesc[UR8].tnspB, R120, gsb0 ;  /* 0x40e00000087879f0 */ /* 0x000fe20008000878 */
[----:B------:R-:W-:Y:S02]  /*8580*/  UIADD3 UR10, UR6, 0x100, URZ ;  /* 0x00000100060a7890 */ /* 0x000fe4000fffe03f */
[----:B------:R-:W-:Y:S01]  /*8590*/  UIADD3 UR8, UR4, 0x4, URZ ;  /* 0x0000000404087890 */ /* 0x000fe2000fffe03f */
[----:B------:R-:W-:Y:S01]  /*85a0*/  UMOV UR11, 0x40000040 ;  /* 0x40000040000b7882 */ /* 0x000fe20000000000 */
[----:B------:R-:W-:Y:S01]  /*85b0*/  UMOV UR9, 0x40000040 ;  /* 0x4000004000097882 */ /* 0x000fe20000000000 */
        /* <DEDUP_REMOVED lines=14> */
[C---:B-----5:R-:W-:Y:S02]  /*86a0*/  IADD3 R9, P4, R20.reuse, 0x20, RZ ;  /* 0x0000002014097810 */ /* 0x060fe40007f9e0ff */
[----:B------:R-:W-:Y:S02]  /*86b0*/  IADD3 R5, P0, R20, 0x60, RZ ;  /* 0x0000006014057810 */ /* 0x000fe40007f1e0ff */
[----:B------:R-:W-:-:S02]  /*86c0*/  LOP3.LUT R8, R9, 0x380, RZ, 0xc0, !PT ;  /* 0x0000038009087812 */ /* 0x000fc400078ec0ff */
[----:B------:R-:W-:Y:S02]  /*86d0*/  LOP3.LUT R4, R5, 0x380, RZ, 0xc0, !PT ;  /* 0x0000038005047812 */ /* 0x000fe400078ec0ff */
[----:B------:R-:W-:Y:S02]  /*86e0*/  SHF.R.U64 R8, R8, 0x3, RZ ;  /* 0x0000000308087819 */ /* 0x000fe400000012ff */
[----:B------:R-:W-:Y:S02]  /*86f0*/  IADD3 R3, P3, R20, 0x40, RZ ;  /* 0x0000004014037810 */ /* 0x000fe40007f7e0ff */
[----:B------:R-:W-:Y:S01]  /*8700*/  LOP3.LUT R8, R8, R9, RZ, 0x3c, !PT ;  /* 0x0000000908087212 */ /* 0x000fe200078e3cff */
[--C-:B------:R-:W-:Y:S01]  /*8710*/  IMAD.X R9, RZ, RZ, R21.reuse, P4 ;  /* 0x000000ffff097224 */ /* 0x100fe200020e0615 */
[----:B------:R-:W-:Y:S01]  /*8720*/  LOP3.LUT R10, R20, 0x380, RZ, 0xc0, !PT ;  /* 0x00000380140a7812 */ /* 0x000fe200078ec0ff */
[----:B------:R-:W-:Y:S01]  /*8730*/  IMAD.X R7, RZ, RZ, R21, P3 ;  /* 0x000000ffff077224 */ /* 0x000fe200018e0615 */
[----:B------:R-:W-:-:S02]  /*8740*/  SHF.R.U64 R4, R4, 0x3, RZ ;  /* 0x0000000304047819 */ /* 0x000fc400000012ff */
[----:B------:R-:W-:Y:S02]  /*8750*/  FSETP.NE.FTZ.AND P4, PT, R14, RZ, PT ;  /* 0x000000ff0e00720b */ /* 0x000fe40003f95000 */
[----:B------:R-:W-:Y:S02]  /*8760*/  LOP3.LUT R6, R3, 0x380, RZ, 0xc0, !PT ;  /* 0x0000038003067812 */ /* 0x000fe400078ec0ff */
[----:B------:R-:W-:Y:S02]  /*8770*/  SHF.R.U64 R10, R10, 0x3, RZ ;  /* 0x000000030a0a7819 */ /* 0x000fe400000012ff */
[----:B------:R-:W-:Y:S02]  /*8780*/  LOP3.LUT R4, R4, R5, RZ, 0x3c, !PT ;  /* 0x0000000504047212 */ /* 0x000fe400078e3cff */
[----:B------:R-:W-:Y:S02]  /*8790*/  IADD3.X R5, RZ, R21, RZ, P0, !PT ;  /* 0x00000015ff057210 */ /* 0x000fe400007fe4ff */
[----:B------:R-:W-:-:S02]  /*87a0*/  SHF.R.U64 R6, R6, 0x3, RZ ;  /* 0x0000000306067819 */ /* 0x000fc400000012ff */
[----:B------:R-:W-:Y:S02]  /*87b0*/  MOV R11, R21 ;  /* 0x00000015000b7202 */ /* 0x000fe40000000f00 */
[----:B------:R-:W-:Y:S02]  /*87c0*/  LOP3.LUT R10, R10, R20, RZ, 0x3c, !PT ;  /* 0x000000140a0a7212 */ /* 0x000fe400078e3cff */
[----:B------:R-:W-:Y:S02]  /*87d0*/  MOV R38, R4 ;  /* 0x0000000400267202 */ /* 0x000fe40000000f00 */
[----:B------:R-:W-:Y:S01]  /*87e0*/  LOP3.LUT R6, R6, R3, RZ, 0x3c, !PT ;  /* 0x0000000306067212 */ /* 0x000fe200078e3cff */
[----:B------:R-:W1:Y:S01]  /*87f0*/  LDC.64 R4, c[0x0][0xb78] ;  /* 0x0002de00ff047b82 */ /* 0x000e620000000a00 */
[----:B------:R-:W-:Y:S01]  /*8800*/  MOV R43, R10 ;  /* 0x0000000a002b7202 */ /* 0x000fe20000000f00 */
[----:B------:R-:W-:Y:S01]  /*8810*/  IMAD.MOV.U32 R10, RZ, RZ, RZ ;  /* 0x000000ffff0a7224 */ /* 0x000fe200078e00ff */
[----:B------:R-:W2:Y:S01]  /*8820*/  @P4 MUFU.LG2 R11, R14 ;  /* 0x0000000e000b4308 */ /* 0x000ea20000000c00 */
[----:B------:R-:W-:Y:S01]  /*8830*/  MOV R40, R6 ;  /* 0x0000000600287202 */ /* 0x000fe20000000f00 */
[----:B------:R-:W-:Y:S01]  /*8840*/  @P2 FMUL.FTZ R7, R39, 0.69314718246459960938 ;  /* 0x3f31721827072820 */ /* 0x000fe20000410000 */
[----:B------:R-:W-:-:S02]  /*8850*/  MOV R42, R8 ;  /* 0x00000008002a7202 */ /* 0x000fc40000000f00 */
[----:B------:R-:W-:Y:S02]  /*8860*/  LOP3.LUT P0, RZ, R157, 0x3, RZ, 0xc0, !PT ;  /* 0x000000039dff7812 */ /* 0x000fe4000780c0ff */
[----:B------:R-:W-:Y:S01]  /*8870*/  MOV R21, 0xff800000 ;  /* 0xff80000000157802 */ /* 0x000fe20000000f00 */
[----:B------:R-:W3:Y:S08]  /*8880*/  @P2 MUFU.LG2 R6, R13 ;  /* 0x0000000d00062308 */ /* 0x000ef00000000c00 */
[----:B------:R4:W5:Y:S01]  /*8890*/  @P4 MUFU.RCP R10, R14 ;  /* 0x0000000e000a4308 */ /* 0x0009620000001000 */
[----:B--2---:R-:W-:Y:S01]  /*88a0*/  @P4 FMUL.FTZ R11, R11, 0.69314718246459960938 ;  /* 0x3f3172180b0b4820 */ /* 0x004fe20000410000 */
[----:B------:R-:W-:-:S02]  /*88b0*/  WARPGROUP.DEPBAR.LE gsb0, 0x0 ;  /* 0x00008000000079c5 */ /* 0x000fc40000010000 */
[----:B------:R-:W-:Y:S01]  /*88c0*/  WARPGROUP.ARRIVE ;  /* 0x00000000000079c5 */ /* 0x000fe20000000000 */
[----:B----4-:R-:W-:Y:S01]  /*88d0*/  @P4 FMUL.FTZ R14, R39, 0.69314718246459960938 ;  /* 0x3f317218270e4820 */ /* 0x010fe20000410000 */
[----:B---3--:R-:W-:-:S04]  /*88e0*/  @P2 FMUL.FTZ R6, R6, 0.69314718246459960938 ;  /* 0x3f31721806062820 */ /* 0x008fc80000410000 */
[----:B------:R-:W-:Y:S01]  /*88f0*/  HGMMA.64x64x16.F32 R120, gdesc[UR8].tnspB, R120, gsb0 ;  /* 0x40e00000087879f0 */ /* 0x000fe20008000878 */
[----:B------:R-:W-:Y:S01]  /*8900*/  UIADD3 UR10, UR6, 0x280, URZ ;  /* 0x00000280060a7890 */ /* 0x000fe2000fffe03f */
[----:B------:R-:W-:Y:S01]  /*8910*/  @P4 FFMA.FTZ R21, R14, R98, R11 ;  /* 0x000000620e154223 */ /* 0x000fe2000001000b */
        /* <DEDUP_REMOVED lines=42> */
[----:B------:R-:W-:Y:S01]  /*8bc0*/  HGMMA.64x64x16.F32 R120, gdesc[UR8].tnspB, R120, gsb0 ;  /* 0x40e00000087879f0 */ /* 0x000fe20008000878 */
[----:B------:R-:W-:Y:S02]  /*8bd0*/  ULDC.64 UR8, c[0x0][0xb70] ;  /* 0x0002dc0000087ab9 */ /* 0x000fe40000000a00 */
[----:B------:R-:W-:Y:S02]  /*8be0*/  WARPGROUP.DEPBAR.LE gsb0, 0x0 ;  /* 0x00008000000079c5 */ /* 0x000fe40000010000 */
[----:B------:R-:W-:-:S06]  /*8bf0*/  WARPGROUP.ARRIVE ;  /* 0x00000000000079c5 */ /* 0x000fcc0000000000 */
[----:B------:R-:W-:Y:S01]  /*8c00*/  HGMMA.64x64x16.F32 R120, gdesc[UR4].tnspB, R120, gsb0 ;  /* 0x40e00000047879f0 */ /* 0x000fe20008000878 */
[----:B------:R-:W-:Y:S01]  /*8c10*/  ULDC UR4, c[0x0][0xda8] ;  /* 0x00036a0000047ab9 */ /* 0x000fe20000000800 */
[----:B------:R-:W-:Y:S01]  /*8c20*/  ULDC UR7, c[0x0][0xa88] ;  /* 0x0002a20000077ab9 */ /* 0x000fe20000000800 */
[----:B------:R-:W-:-:S03]  /*8c30*/  UIMAD UR42, UR4, UR42, UR46 ;  /* 0x0000002a042a72a4 */ /* 0x000fc6000f8e022e */
[----:B------:R-:W-:Y:S01]  /*8c40*/  ULDC UR4, c[0x0][0xdb4] ;  /* 0x00036d0000047ab9 */ /* 0x000fe20000000800 */
[----:B------:R-:W-:Y:S02]  /*8c50*/  UIMAD UR42, UR42, 0xc0, URZ ;  /* 0x000000c02a2a78a4 */ /* 0x000fe4000f8e023f */
[----:B------:R-:W-:-:S04]  /*8c60*/  UIMAD UR43, UR4, UR43, UR41 ;  /* 0x0000002b042b72a4 */ /* 0x000fc8000f8e0229 */
[----:B------:R-:W-:Y:S01]  /*8c70*/  USHF.R.S32.HI UR4, URZ, 0x1f, UR43 ;  /* 0x0000001f3f047899 */ /* 0x000fe2000801142b */
[----:B------:R-:W-:-:S03]  /*8c80*/  VIADD R29, R152, UR42 ;  /* 0x0000002a981d7c36 */ /* 0x000fc60008000000 */
[----:B------:R-:W-:Y:S02]  /*8c90*/  UIMAD UR6, UR4, UR8, URZ ;  /* 0x00000008040672a4 */ /* 0x000fe4000f8e023f */
[----:B------:R-:W-:Y:S01]  /*8ca0*/  UIMAD.WIDE.U32 UR4, UR43, UR8, URZ ;  /* 0x000000082b0472a5 */ /* 0x000fe2000f8e003f */
[----:B------:R-:W-:Y:S01]  /*8cb0*/  IADD3 R3, R29, 0x8, RZ ;  /* 0x000000081d037810 */ /* 0x000fe20007ffe0ff */
[----:B------:R-:W-:Y:S01]  /*8cc0*/  UIMAD UR6, UR43, UR9, UR6 ;  /* 0x000000092b0672a4 */ /* 0x000fe2000f8e0206 */
[----:B------:R-:W-:Y:S02]  /*8cd0*/  SHF.R.S32.HI R45, RZ, 0x1f, R29 ;  /* 0x0000001fff2d7819 */ /* 0x000fe4000001141d */
[----:B------:R-:W-:Y:S01]  /*8ce0*/  ISETP.GE.OR P3, PT, R3, UR7, P0 ;  /* 0x0000000703007c0c */ /* 0x000fe20008766670 */
[----:B------:R-:W-:Y:S01]  /*8cf0*/  IMAD.U32 R8, RZ, RZ, UR4 ;  /* 0x00000004ff087e24 */ /* 0x000fe2000f8e00ff */
[----:B------:R-:W-:Y:S01]  /*8d00*/  USHF.R.S32.HI UR4, URZ, 0x1f, UR44 ;  /* 0x0000001f3f047899 */ /* 0x000fe2000801142c */
[----:B------:R-:W-:Y:S01]  /*8d10*/  MOV R9, UR5 ;  /* 0x0000000500097c02 */ /* 0x000fe20008000f00 */
[----:B------:R-:W-:Y:S01]  /*8d20*/  UIADD3 UR6, UR5, UR6, URZ ;  /* 0x0000000605067290 */ /* 0x000fe2000fffe03f */
[----:B------:R-:W-:-:S02]  /*8d30*/  IMAD.MOV.U32 R3, RZ, RZ, -0x800000 ;  /* 0xff800000ff037424 */ /* 0x000fc400078e00ff */
[----:B------:R-:W-:Y:S01]  /*8d40*/  @P2 FFMA.FTZ R3, R7, R50, R6 ;  /* 0x0000003207032223 */ /* 0x000fe20000010006 */
[----:B------:R-:W-:Y:S01]  /*8d50*/  ISETP.GE.OR P0, PT, R29, UR7, P0 ;  /* 0x000000071d007c0c */ /* 0x000fe20008706670 */
[C---:B-1----:R-:W-:Y:S01]  /*8d60*/  IMAD R14, R4.reuse, UR4, RZ ;  /* 0x00000004040e7c24 */ /* 0x042fe2000f8e02ff */
[----:B------:R-:W-:Y:S01]  /*8d70*/  ULDC.64 UR4, c[0x0][0xb40] ;  /* 0x0002d00000047ab9 */ /* 0x000fe20000000a00 */
[----:B------:R-:W-:Y:S02]  /*8d80*/  IMAD.U32 R9, RZ, RZ, UR6 ;  /* 0x00000006ff097e24 */ /* 0x000fe4000f8e00ff */
[----:B------:R-:W-:Y:S02]  /*8d90*/  IMAD R46, R5, UR44, R14 ;  /* 0x0000002c052e7c24 */ /* 0x000fe4000f8e020e */
[----:B------:R-:W-:Y:S01]  /*8da0*/  IMAD.WIDE.U32 R8, R4, UR44, R8 ;  /* 0x0000002c04087c25 */ /* 0x000fe2000f8e0008 */
        /* <DEDUP_REMOVED lines=18> */
[-C--:B-----5:R-:W-:Y:S01]  /*8ed0*/  FMUL.FTZ R5, R123, R10.reuse ;  /* 0x0000000a7b057220 */ /* 0x0a0fe20000410000 */
[-C--:B------:R-:W-:Y:S01]  /*8ee0*/  FMUL.FTZ R0, R122, R10.reuse ;  /* 0x0000000a7a007220 */ /* 0x080fe20000410000 */
[-C--:B------:R-:W-:Y:S01]  /*8ef0*/  FMUL.FTZ R13, R127, R10.reuse ;  /* 0x0000000a7f0d7220 */ /* 0x080fe20000410000 */
        /* <DEDUP_REMOVED lines=8> */
[----:B------:R-:W-:Y:S01]  /*8f80*/  BAR.SYNC.DEFER_BLOCKING 0x1, 0x180 ;  /* 0x0046000000007b1d */ /* 0x000fe20000010000 */
[----:B------:R-:W-:Y:S01]  /*8f90*/  IADD3 R44, P1, R29, R8, RZ ;  /* 0x000000081d2c7210 */ /* 0x000fe20007f3e0ff */
        /* <DEDUP_REMOVED lines=9> */
[----:B------:R-:W-:-:S02]  /*9030*/  IADD3.X R45, R45, R9, R46, P1, !PT ;  /* 0x000000092d2d7210 */ /* 0x000fc40000ffe42e */
[----:B------:R-:W-:Y:S02]  /*9040*/  F2FP.F16.F32.PACK_AB R9, R0, R11 ;  /* 0x0000000b0009723e */ /* 0x000fe400000000ff */
[----:B------:R-:W-:Y:S01]  /*9050*/  F2FP.F16.F32.PACK_AB R11, R12, R13 ;  /* 0x0000000d0c0b723e */ /* 0x000fe200000000ff */
[----:B------:R-:W1:Y:S01]  /*9060*/  SHFL.IDX PT, R0, R47, RZ, 0x1f ;  /* 0x00001fff2f007589 */ /* 0x000e6200000e0000 */
[----:B------:R-:W-:Y:S02]  /*9070*/  F2FP.F16.F32.PACK_AB R8, R15, R20 ;  /* 0x000000140f08723e */ /* 0x000fe400000000ff */
[----:B------:R-:W-:Y:S02]  /*9080*/  F2FP.F16.F32.PACK_AB R10, R22, R25 ;  /* 0x00000019160a723e */ /* 0x000fe400000000ff */
[----:B------:R-:W-:Y:S02]  /*9090*/  F2FP.F16.F32.PACK_AB R13, R14, R29 ;  /* 0x0000001d0e0d723e */ /* 0x000fe400000000ff */
[----:B------:R-:W-:Y:S01]  /*90a0*/  F2FP.F16.F32.PACK_AB R12, R24, R27 ;  /* 0x0000001b180c723e */ /* 0x000fe200000000ff */
[----:B------:R2:W-:Y:S01]  /*90b0*/  STSM.16.M88.4 [R43], R4 ;  /* 0x000000042b007844 */ /* 0x0005e20000000200 */
[----:B------:R-:W-:-:S02]  /*90c0*/  F2FP.F16.F32.PACK_AB R14, R26, R31 ;  /* 0x0000001f1a0e723e */ /* 0x000fc400000000ff */
[----:B------:R-:W-:Y:S01]  /*90d0*/  F2FP.F16.F32.PACK_AB R15, R28, R33 ;  /* 0x000000211c0f723e */ /* 0x000fe200000000ff */
[----:B------:R3:W-:Y:S01]  /*90e0*/  STSM.16.M88.4 [R42], R8 ;  /* 0x000000082a007844 */ /* 0x0007e20000000200 */
[----:B------:R-:W-:Y:S02]  /*90f0*/  F2FP.F16.F32.PACK_AB R24, R30, R35 ;  /* 0x000000231e18723e */ /* 0x000fe400000000ff */
[----:B------:R-:W-:Y:S01]  /*9100*/  F2FP.F16.F32.PACK_AB R25, R32, R37 ;  /* 0x000000252019723e */ /* 0x000fe200000000ff */
[----:B------:R3:W-:Y:S01]  /*9110*/  STSM.16.M88.4 [R40], R12 ;  /* 0x0000000c28007844 */ /* 0x0007e20000000200 */
[----:B------:R-:W-:Y:S02]  /*9120*/  F2FP.F16.F32.PACK_AB R26, R34, R39 ;  /* 0x00000027221a723e */ /* 0x000fe400000000ff */
[----:B------:R-:W-:-:S05]  /*9130*/  F2FP.F16.F32.PACK_AB R27, R36, R41 ;  /* 0x00000029241b723e */ /* 0x000fca00000000ff */
[----:B------:R3:W-:Y:S01]  /*9140*/  STSM.16.M88.4 [R38], R24 ;  /* 0x0000001826007844 */ /* 0x0007e20000000200 */
[C---:B--2---:R-:W-:Y:S01]  /*9150*/  LEA R4, P1, R44.reuse, UR4, 0x2 ;  /* 0x000000042c047c11 */ /* 0x044fe2000f8210ff */
[----:B------:R-:W-:Y:S01]  /*9160*/  ULDC UR4, c[0x0][0xc] ;  /* 0x0000030000047ab9 */ /* 0x000fe20000000800 */
[----:B------:R-:W-:Y:S01]  /*9170*/  @!PT LDS RZ, [RZ] ;  /* 0x00000000fffff984 */ /* 0x000fe20000000800 */
[----:B------:R-:W-:Y:S01]  /*9180*/  @!PT LDS RZ, [RZ] ;  /* 0x00000000fffff984 */ /* 0x000fe20000000800 */
[----:B------:R-:W-:Y:S01]  /*9190*/  @!PT LDS RZ, [RZ] ;  /* 0x00000000fffff984 */ /* 0x000fe20000000800 */
[----:B------:R2:W-:Y:S06]  /*91a0*/  MEMBAR.ALL.CTA ;  /* 0x0000000000007992 */ /* 0x0005ec0000008000 */
[----:B--2---:R-:W2:Y:S01]  /*91b0*/  FENCE.VIEW.ASYNC.S ;  /* 0x00000000000073c6 */ /* 0x004ea20000000000 */
[----:B------:R-:W-:Y:S01]  /*91c0*/  LEA.HI.X R5, R44, UR5, R45, 0x2, P1 ;  /* 0x000000052c057c11 */ /* 0x000fe200088f142d */
[----:B------:R-:W-:Y:S01]  /*91d0*/  UIADD3 UR46, UR4, UR46, URZ ;  /* 0x0000002e042e7290 */ /* 0x000fe2000fffe03f */
[----:B--2---:R-:W-:Y:S06]  /*91e0*/  BAR.ARV 0x1, 0x1a0 ;  /* 0x0046800000007b1d */ /* 0x004fec0000002000 */
        /* <DEDUP_REMOVED lines=8> */
[----:B------:R-:W-:Y:S01]  /*9270*/  UIADD3 UR4, UP0, UR48, 0x9f0, URZ ;  /* 0x000009f030047890 */ /* 0x000fe2000ff1e03f */
[----:B------:R-:W-:Y:S01]  /*9280*/  UMOV UR41, URZ ;  /* 0x0000003f00297c82 */ /* 0x000fe20008000000 */
[----:B------:R-:W-:Y:S02]  /*9290*/  UMOV UR45, URZ ;  /* 0x0000003f002d7c82 */ /* 0x000fe40008000000 */
[----:B------:R-:W-:Y:S02]  /*92a0*/  UIADD3.X UR5, URZ, UR49, URZ, UP0, !UPT ;  /* 0x000000313f057290 */ /* 0x000fe400087fe43f */
[----:B------:R-:W-:-:S04]  /*92b0*/  UIADD3 UR6, UR40, 0x30820, URZ ;  /* 0x0003082028067890 */ /* 0x000fc8000fffe03f */
[----:B------:R-:W-:-:S03]  /*92c0*/  UPRMT UR6, URZ, 0x654, UR6 ;  /* 0x000006543f067896 */ /* 0x000fc60008000006 */
[----:B------:R1:W-:Y:S01]  /*92d0*/  UTMASTG.5D [UR40], [UR4] ;  /* 0x00000028040073b5 */ /* 0x0003e20008020000 */
[----:B------:R0:W-:Y:S01]  /*92e0*/  UTMACMDFLUSH ;  /* 0x00000000000079b7 */ /* 0x0001e20000000000 */
[----:B------:R-:W-:-:S04]  /*92f0*/  DEPBAR.LE SB0, 0x0 ;  /* 0x000080000000791a */ /* 0x000fc80000000000 */
[----:B-1----:R-:W-:Y:S03]  /*9300*/  SYNCS.ARRIVE.TRANS64.RED.A1T0 RZ, [UR6], RZ ;  /* 0x000000ffffff79a7 */ /* 0x002fe60008100406 */
.L_x_10501:
[----:B------:R-:W-:Y:S05]  /*9310*/  BSYNC B0 ;  /* 0x0000000000007941 */ /* 0x000fea0003800000 */
.L_x_10500:
[----:B------:R-:W1:Y:S01]  /*9320*/  LDC R0, c[0x0][0xda4] ;  /* 0x00036900ff007b82 */ /* 0x000e620000000800 */
        /* <DEDUP_REMOVED lines=9> */
.L_x_10478:
        /* <DEDUP_REMOVED lines=13> */
[----:B------:R-:W-:Y:S01]  /*9490*/  LOP3.LUT R28, R2, 0x1f, RZ, 0xc0, !PT ;  /* 0x0000001f021c7812 */ /* 0x000fe200078ec0ff */
[----:B------:R-:W-:Y:S01]  /*94a0*/  IMAD.U32 R29, RZ, RZ, UR4 ;  /* 0x00000004ff1d7e24 */ /* 0x000fe2000f8e00ff */
[----:B------:R-:W-:Y:S01]  /*94b0*/  MOV R22, RZ ;  /* 0x000000ff00167202 */ /* 0x000fe20000000f00 */
[----:B------:R-:W-:Y:S01]  /*94c0*/  IMAD.MOV.U32 R19, RZ, RZ, 0x1 ;  /* 0x00000001ff137424 */ /* 0x000fe200078e00ff */
[----:B------:R-:W-:Y:S01]  /*94d0*/  ULDC.64 UR40, c[0x0][0x198] ;  /* 0x0000660000287ab9 */ /* 0x000fe20000000a00 */
[----:B------:R-:W-:Y:S01]  /*94e0*/  IMAD.MOV.U32 R27, RZ, RZ, RZ ;  /* 0x000000ffff1b7224 */ /* 0x000fe200078e00ff */
[----:B------:R-:W-:-:S06]  /*94f0*/  ULDC UR36, c[0x0][0xc] ;  /* 0x0000030000247ab9 */ /* 0x000fcc0000000800 */
.L_x_10545:
[----:B-1----:R-:W1:Y:S01]  /*9500*/  LDC R0, c[0x0][0xda8] ;  /* 0x00036a00ff007b82 */ /* 0x002e620000000800 */
[----:B--2---:R-:W2:Y:S01]  /*9510*/  S2R R6, SR_CgaCtaId ;  /* 0x0000000000067919 */ /* 0x004ea20000008800 */
[----:B------:R-:W-:Y:S05]  /*9520*/  YIELD ;  /* 0x0000000000007946 */ /* 0x000fea0003800000 */
[----:B------:R-:W-:Y:S01]  /*9530*/  ULDC.64 UR4, c[0x0][0x3f8] ;  /* 0x0000fe0000047ab9 */ /* 0x000fe20000000a00 */
[----:B------:R-:W3:Y:S01]  /*9540*/  LDC R4, c[0x0][0xdb4] ;  /* 0x00036d00ff047b82 */ /* 0x000ee20000000800 */
[----:B------:R-:W-:Y:S01]  /*9550*/  UISETP.NE.U32.AND UP0, UPT, UR4, URZ, UPT ;  /* 0x0000003f0400728c */ /* 0x000fe2000bf05070 */
[----:B------:R-:W-:-:S02]  /*9560*/  MOV R7, R29 ;  /* 0x0000001d00077202 */ /* 0x000fc40000000f00 */
[----:B------:R-:W-:Y:S01]  /*9570*/  MOV R25, 0x400 ;  /* 0x0000040000197802 */ /* 0x000fe20000000f00 */
[----:B------:R-:W-:Y:S01]  /*9580*/  UISETP.NE.AND.EX UP0, UPT, UR5, URZ, UPT, UP0 ;  /* 0x0000003f0500728c */ /* 0x000fe2000bf05300 */
[----:B------:R-:W-:Y:S02]  /*9590*/  ULDC UR4, c[0x0][0x404] ;  /* 0x0001010000047ab9 */ /* 0x000fe40000000800 */
[----:B------:R-:W4:Y:S01]  /*95a0*/  LDC R26, c[0x0][0x2e0] ;  /* 0x0000b800ff1a7b82 */ /* 0x000f220000000800 */
        /* <DEDUP_REMOVED lines=11> */
[----:B------:R-:W-:Y:S01]  /*9660*/  IMAD.MOV.U32 R24, RZ, RZ, R7 ;  /* 0x000000ffff187224 */ /* 0x000fe200078e0007 */
[----:B------:R1:W-:Y:S01]  /*9670*/  STL [R1+0x8], R7 ;  /* 0x0000080701007387 */ /* 0x0003e20000100800 */
[----:B------:R-:W-:-:S04]  /*9680*/  IMAD.HI R0, R0, 0x2aaaaaab, RZ ;  /* 0x2aaaaaab00007827 */ /* 0x000fc800078e02ff */
[----:B---3--:R-:W-:-:S05]  /*9690*/  @P1 IMAD.HI.U32 R2, R7, R2, RZ ;  /* 0x0000000207021227 */ /* 0x008fca00078e00ff */
[----:B------:R-:W-:Y:S02]  /*96a0*/  @P1 SHF.R.U32.HI R24, RZ, R3, R2 ;  /* 0x00000003ff181219 */ /* 0x000fe40000011602 */
[----:B------:R-:W-:Y:S02]  /*96b0*/  IADD3 R2, R25, 0x12400, RZ ;  /* 0x0001240019027810 */ /* 0x000fe40007ffe0ff */
[----:B------:R-:W-:Y:S01]  /*96c0*/  SHF.R.U32.HI R3, RZ, 0x1f, R0 ;  /* 0x0000001fff037819 */ /* 0x000fe20000011600 */
[----:B------:R-:W-:Y:S01]  /*96d0*/  IMAD.MOV R23, RZ, RZ, -R24 ;  /* 0x000000ffff177224 */ /* 0x000fe200078e0a18 */
[----:B------:R-:W-:Y:S02]  /*96e0*/  LOP3.LUT P0, RZ, R2, 0x3ff, RZ, 0xc0, !PT ;  /* 0x000003ff02ff7812 */ /* 0x000fe4000780c0ff */
[----:B------:R-:W-:Y:S01]  /*96f0*/  LEA.HI.SX32 R2, R0, R3, 0x1b ;  /* 0x0000000300027211 */ /* 0x000fe200078fdaff */
[----:B------:R-:W-:-:S10]  /*9700*/  IMAD R23, R4, R23, R7 ;  /* 0x0000001704177224 */ /* 0x000fd400078e0207 */
        /* <DEDUP_REMOVED lines=17> */
.L_x_10504:
        /* <DEDUP_REMOVED lines=19> */
.L_x_10506:
        /* <DEDUP_REMOVED lines=16> */
.L_x_10505:
[----:B------:R-:W2:Y:S01]  /*9a50*/  LDL.LU R20, [R1+0x8] ;  /* 0x0000080001147983 */ /* 0x000ea20000300800 */
[----:B------:R-:W-:Y:S01]  /*9a60*/  ULDC.64 UR4, c[0x0][0x9f8] ;  /* 0x00027e0000047ab9 */ /* 0x000fe20000000a00 */
[----:B------:R-:W1:Y:S01]  /*9a70*/  LDC R3, c[0x0][0x428] ;  /* 0x00010a00ff037b82 */ /* 0x000e620000000800 */
[----:B------:R-:W-:Y:S01]  /*9a80*/  ISETP.NE.U32.AND P0, PT, RZ, UR4, PT ;  /* 0x00000004ff007c0c */ /* 0x000fe2000bf05070 */
[----:B------:R-:W-:Y:S01]  /*9a90*/  ULDC UR4, c[0x0][0xda8] ;  /* 0x00036a0000047ab9 */ /* 0x000fe20000000800 */
[----:B------:R-:W-:Y:S02]  /*9aa0*/  MOV R0, R24 ;  /* 0x0000001800007202 */ /* 0x000fe40000000f00 */
[----:B------:R-:W-:-:S13]  /*9ab0*/  ISETP.NE.AND.EX P0, PT, RZ, UR5, PT, P0 ;  /* 0x00000005ff007c0c */ /* 0x000fda000bf05300 */
[----:B------:R-:W3:Y:S02]  /*9ac0*/  @P0 LDC.64 R4, c[0x0][0x9f8] ;  /* 0x00027e00ff040b82 */ /* 0x000ee40000000a00 */
[----:B---3--:R-:W-:-:S05]  /*9ad0*/  @P0 IMAD.WIDE R4, R24, 0x4, R4 ;  /* 0x0000000418040825 */ /* 0x008fca00078e0204 */
        /* <DEDUP_REMOVED lines=8> */
[----:B------:R-:W4:Y:S03]  /*9b60*/  @P0 LDC R7, c[0x0][0x430] ;  /* 0x00010c00ff070b82 */ /* 0x000f260000000800 */
[----:B------:R-:W-:-:S03]  /*9b70*/  @!UP1 UIADD3.X UR9, URZ, UR41, URZ, UP0, !UPT ;  /* 0x000000293f099290 */ /* 0x000fc600087fe43f */
[----:B------:R-:W-:Y:S01]  /*9b80*/  VOTEU.ALL UP0, P1 ;  /* 0x00000000003f7886 */ /* 0x000fe20000800000 */
[----:B-1----:R-:W-:-:S05]  /*9b90*/  @P0 IMAD.HI.U32 R6, R23, R6, RZ ;  /* 0x0000000617060227 */ /* 0x002fca00078e00ff */
[----:B----4-:R-:W-:Y:S01]  /*9ba0*/  @P0 SHF.R.U32.HI R3, RZ, R7, R6 ;  /* 0x00000007ff030219 */ /* 0x010fe20000011606 */
[----:B--2---:R-:W-:-:S04]  /*9bb0*/  IMAD.MOV R10, RZ, RZ, -R20 ;  /* 0x000000ffff0a7224 */ /* 0x004fc800078e0a14 */
[----:B------:R-:W-:-:S04]  /*9bc0*/  IMAD R10, R10, UR4, R29 ;  /* 0x000000040a0a7c24 */ /* 0x000fc8000f8e021d */
[----:B---3--:R-:W-:-:S07]  /*9bd0*/  IMAD R10, R10, 0xc0, RZ ;  /* 0x000000c00a0a7824 */ /* 0x008fce00078e02ff */
.L_x_10507:
        /* <DEDUP_REMOVED lines=16> */
.L_x_10561:
[----:B------:R-:W-:Y:S01]  /*9ce0*/  UMOV UR4, 0xffffffff ;  /* 0xffffffff00047882 */ /* 0x000fe20000000000 */
[----:B------:R-:W-:Y:S02]  /*9cf0*/  SHF.R.S32.HI R8, RZ, 0x1f, R0 ;  /* 0x0000001fff087819 */ /* 0x000fe40000011400 */
[----:B------:R-:W-:Y:S01]  /*9d00*/  IADD3 R13, R2, -0x1, RZ ;  /* 0xffffffff020d7810 */ /* 0x000fe20007ffe0ff */
[----:B------:R-:W-:Y:S06]  /*9d10*/  BRA.DIV UR4, `(.L_x_10509) ;  /* 0x0000001e04887947 */ /* 0x000fec000b800000 */
[----:B------:R-:W-:-:S13]  /*9d20*/  ELECT P6, URZ, PT ;  /* 0x00000000003f782f */ /* 0x000fda00038c0000 */
.L_x_10564:
[----:B------:R-:W-:Y:S05]  /*9d30*/  @!P6 BRA `(.L_x_10510) ;  /* 0x0000000000c4e947 */ /* 0x000fea0003800000 */
[----:B------:R1:W-:Y:S01]  /*9d40*/  STL [R1], R13 ;  /* 0x0000000d01007387 */ /* 0x0003e20000100800 */
[----:B------:R-:W-:Y:S01]  /*9d50*/  IMAD.MOV.U32 R9, RZ, RZ, R0 ;  /* 0x000000ffff097224 */ /* 0x000fe200078e0000 */
[----:B------:R-:W-:Y:S06]  /*9d60*/  @!P0 BRA `(.L_x_10511) ;  /* 0x0000000000488947 */ /* 0x000fec0003800000 */
[----:B------:R-:W2:Y:S01]  /*9d70*/  LDC R12, c[0x0][0x41c] ;  /* 0x00010700ff0c7b82 */ /* 0x000ea20000000800 */
[----:B------:R-:W-:Y:S01]  /*9d80*/  IMAD.MOV.U32 R20, RZ, RZ, R13 ;  /* 0x000000ffff147224 */ /* 0x000fe200078e000d */
[----:B------:R-:W-:Y:S01]  /*9d90*/  ULDC.64 UR4, c[0x0][0x408] ;  /* 0x0001020000047ab9 */ /* 0x000fe20000000a00 */
[----:B--2---:R-:W-:-:S13]  /*9da0*/  ISETP.NE.AND P1, PT, R12, 0x1, PT ;  /* 0x000000010c00780c */ /* 0x004fda0003f25270 */
[----:B------:R-:W2:Y:S02]  /*9db0*/  @P1 LDC.64 R6, c[0x0][0x420] ;  /* 0x00010800ff061b82 */ /* 0x000ea40000000a00 */
[----:B--2---:R-:W-:-:S05]  /*9dc0*/  @P1 IMAD.HI.U32 R6, R13, R6, RZ ;  /* 0x000000060d061227 */ /* 0x004fca00078e00ff */
[----:B------:R-:W-:Y:S01]  /*9dd0*/  @P1 SHF.R.U32.HI R20, RZ, R7, R6 ;  /* 0x00000007ff141219 */ /* 0x000fe20000011606 */
[----:B------:R-:W-:-:S03]  /*9de0*/  IMAD R7, R8, UR4, RZ ;  /* 0x0000000408077c24 */ /* 0x000fc6000f8e02ff */
[--C-:B------:R-:W-:Y:S01]  /*9df0*/  SHF.R.S32.HI R21, RZ, 0x1f, R20.reuse ;  /* 0x0000001fff157819 */ /* 0x100fe20000011414 */
[C---:B------:R-:W-:Y:S02]  /*9e00*/  IMAD R7, R0.reuse, UR5, R7 ;  /* 0x0000000500077c24 */ /* 0x040fe4000f8e0207 */
[----:B------:R-:W-:-:S05]  /*9e10*/  IMAD.WIDE.U32 R14, R0, UR4, R20 ;  /* 0x00000004000e7c25 */ /* 0x000fca000f8e0014 */
[----:B------:R-:W-:Y:S02]  /*9e20*/  IADD3 R7, R15, R7, RZ ;  /* 0x000000070f077210 */ /* 0x000fe40007ffe0ff */
[----:B------:R-:W-:Y:S01]  /*9e30*/  LEA R6, P1, R14, R4, 0x2 ;  /* 0x000000040e067211 */ /* 0x000fe200078210ff */
[----:B------:R-:W-:-:S03]  /*9e40*/  IMAD.MOV R11, RZ, RZ, -R20 ;  /* 0x000000ffff0b7224 */ /* 0x000fc600078e0a14 */
[----:B------:R-:W-:-:S05]  /*9e50*/  LEA.HI.X R7, R14, R5, R7, 0x2, P1 ;  /* 0x000000050e077211 */ /* 0x000fca00008f1407 */
[----:B------:R2:W5:Y:S02]  /*9e60*/  LDG.E R9, desc[UR38][R6.64] ;  /* 0x0000002606097981 */ /* 0x000564000c1e1900 */
[----:B--2---:R-:W-:-:S05]  /*9e70*/  IMAD R6, R12, R11, R13 ;  /* 0x0000000b0c067224 */ /* 0x004fca00078e020d */
[----:B------:R2:W-:Y:S02]  /*9e80*/  STL [R1], R6 ;  /* 0x0000000601007387 */ /* 0x0005e40000100800 */
.L_x_10511:
[----:B------:R-:W-:Y:S01]  /*9e90*/  IMAD R7, R22, 0x8, R25 ;  /* 0x0000000816077824 */ /* 0x000fe200078e0219 */
[----:B--2---:R-:W-:Y:S02]  /*9ea0*/  SHF.L.U32 R6, R19, 0x1f, RZ ;  /* 0x0000001f13067819 */ /* 0x004fe400000006ff */
[----:B------:R-:W-:Y:S02]  /*9eb0*/  ISETP.NE.AND P2, PT, R18, RZ, PT ;  /* 0x000000ff1200720c */ /* 0x000fe40003f45270 */
[----:B------:R-:W2:Y:S02]  /*9ec0*/  SYNCS.PHASECHK.TRANS64.TRYWAIT P1, [R7+URZ+0x30840], R6 ;  /* 0x03084006070075a7 */ /* 0x000ea4000802017f */
[----:B--2---:R-:W-:Y:S09]  /*9ed0*/  @!P1 BRA `(.L_x_10512) ;  /* 0x0000001c00389947 */ /* 0x004ff20003800000 */
.L_x_10565:
[----:B------:R-:W-:Y:S05]  /*9ee0*/  @P2 BRA `(.L_x_10513) ;  /* 0x0000000000142947 */ /* 0x000fea0003800000 */
[----:B------:R-:W-:Y:S02]  /*9ef0*/  ISETP.NE.AND P1, PT, R28, RZ, PT ;  /* 0x000000ff1c00720c */ /* 0x000fe40003f25270 */
[----:B--2---:R-:W-:-:S04]  /*9f00*/  MOV R6, 0x6000 ;  /* 0x0000600000067802 */ /* 0x004fc80000000f00 */
[----:B------:R3:W-:Y:S07]  /*9f10*/  SYNCS.ARRIVE.TRANS64 RZ, [R7+URZ+0x30830], R6 ;  /* 0x0308300607ff79a7 */ /* 0x0007ee000800003f */
[----:B------:R-:W-:Y:S05]  /*9f20*/  @!P1 BRA `(.L_x_10513) ;  /* 0x0000000000049947 */ /* 0x000fea0003800000 */
[----:B------:R-:W-:Y:S01]  /*9f30*/  BPT.TRAP 0x1 ;  /* 0x000000040000795c */ /* 0x000fe20000300000 */
.L_x_10513:
[----:B------:R-:W4:Y:S01]  /*9f40*/  LDL R11, [R1] ;  /* 0x00000000010b7983 */ /* 0x000f220000100800 */
[----:B--23--:R-:W-:Y:S01]  /*9f50*/  IMAD R6, R22, 0x6000, R25 ;  /* 0x0000600016067824 */ /* 0x00cfe200078e0219 */
[----:B------:R-:W-:Y:S01]  /*9f60*/  R2UR UR9, R7 ;  /* 0x00000000070972ca */ /* 0x000fe200000e0000 */
[----:B------:R-:W-:Y:S01]  /*9f70*/  UIADD3 UR4, UP0, UR40, 0x370, URZ ;  /* 0x0000037028047890 */ /* 0x000fe2000ff1e03f */
[----:B------:R-:W-:Y:S01]  /*9f80*/  R2UR UR12, R3 ;  /* 0x00000000030c72ca */ /* 0x000fe200000e0000 */
[----:B------:R-:W-:Y:S01]  /*9f90*/  UMOV UR6, 0x0 ;  /* 0x0000000000067882 */ /* 0x000fe20000000000 */
[----:B------:R-:W-:Y:S01]  /*9fa0*/  R2UR UR8, R6 ;  /* 0x00000000060872ca */ /* 0x000fe200000e0000 */
[----:B------:R-:W-:Y:S01]  /*9fb0*/  UIADD3.X UR5, URZ, UR41, URZ, UP0, !UPT ;  /* 0x000000293f057290 */ /* 0x000fe200087fe43f */
[----:B-----5:R-:W-:Y:S01]  /*9fc0*/  R2UR UR13, R9 ;  /* 0x00000000090d72ca */ /* 0x020fe200000e0000 */
[----:B------:R-:W-:Y:S01]  /*9fd0*/  UMOV UR7, 0x14f00000 ;  /* 0x14f0000000077882 */ /* 0x000fe20000000000 */
[----:B------:R-:W-:-:S05]  /*9fe0*/  UMOV UR10, URZ ;  /* 0x0000003f000a7c82 */ /* 0x000fca0008000000 */
[----:B------:R-:W-:-:S04]  /*9ff0*/  UIADD3 UR9, UR9, 0x30830, URZ ;  /* 0x0003083009097890 */ /* 0x000fc8000fffe03f */
[----:B------:R-:W-:Y:S01]  /*a000*/  UIADD3 UR8, UR8, 0x12400, URZ ;  /* 0x0001240008087890 */ /* 0x000fe2000fffe03f */
[----:B----4-:R-:W-:-:S13]  /*a010*/  R2UR UR11, R11 ;  /* 0x000000000b0b72ca */ /* 0x010fda00000e0000 */
[----:B------:R-:W-:-:S09]  /*a020*/  UIMAD UR11, UR11, 0xc0, URZ ;  /* 0x000000c00b0b78a4 */ /* 0x000fd2000f8e023f */
[----:B------:R2:W-:Y:S02]  /*a030*/  UTMALDG.4D [UR8], [UR4], desc[UR6] ;  /* 0x00000608040075b4 */ /* 0x0005e40008019000 */
[----:B--2---:R-:W-:Y:S01]  /*a040*/  NOP ;  /* 0x0000000000007918 */ /* 0x004fe20000000000 */
.L_x_10510:
[----:B------:R-:W-:Y:S05]  /*a050*/  WARPSYNC.ALL ;  /* 0x0000000000007948 */ /* 0x000fea0003800000 */
[----:B------:R-:W-:Y:S01]  /*a060*/  BAR.SYNC.DEFER_BLOCKING 0x8, 0x1a0 ;  /* 0x0206800000007b1d */ /* 0x000fe20000010000 */
[----:B------:R-:W-:Y:S02]  /*a070*/  ELECT P1, URZ, PT ;  /* 0x00000000003f782f */ /* 0x000fe40003820000 */
[----:B------:R-:W-:Y:S01]  /*a080*/  R2UR UR9, R25 ;  /* 0x00000000190972ca */ /* 0x000fe200000e0000 */
[----:B------:R-:W-:-:S10]  /*a090*/  UIADD3 UR4, UP0, UR40, 0x270, URZ ;  /* 0x0000027028047890 */ /* 0x000fd4000ff1e03f */
[----:B------:R-:W-:Y:S02]  /*a0a0*/  @P1 R2UR UR13, R24 ;  /* 0x00000000180d12ca */ /* 0x000fe400000e0000 */
[----:B------:R-:W-:Y:S01]  /*a0b0*/  @P1 R2UR UR12, R23 ;  /* 0x00000000170c12ca */ /* 0x000fe200000e0000 */
[----:B------:R-:W-:Y:S01]  /*a0c0*/  UIADD3.X UR5, URZ, UR41, URZ, UP0, !UPT ;  /* 0x000000293f057290 */ /* 0x000fe200087fe43f */
[----:B------:R-:W-:Y:S01]  /*a0d0*/  @P1 R2UR UR11, R10 ;  /* 0x000000000a0b12ca */ /* 0x000fe200000e0000 */
[----:B------:R-:W-:Y:S01]  /*a0e0*/  UMOV UR6, 0x0 ;  /* 0x0000000000067882 */ /* 0x000fe20000000000 */
[----:B------:R-:W-:Y:S01]  /*a0f0*/  UMOV UR7, 0x12f00000 ;  /* 0x12f0000000077882 */ /* 0x000fe20000000000 */
[----:B------:R-:W-:Y:S01]  /*a100*/  UMOV UR10, URZ ;  /* 0x0000003f000a7c82 */ /* 0x000fe20008000000 */
[----:B------:R-:W-:Y:S01]  /*a110*/  BSSY B0, `(.L_x_10514) ;  /* 0x000000b000007945 */ /* 0x000fe20003800000 */
[----:B------:R-:W-:Y:S01]  /*a120*/  ISETP.GE.AND P2, PT, R26, 0xc1, PT ;  /* 0x000000c11a00780c */ /* 0x000fe20003f46270 */
[----:B------:R-:W-:Y:S01]  /*a130*/  @P1 IMAD.MOV.U32 R6, RZ, RZ, 0x6000 ;  /* 0x00006000ff061424 */ /* 0x000fe200078e00ff */
[----:B------:R-:W-:-:S02]  /*a140*/  UIADD3 UR8, UR9, 0xc400, URZ ;  /* 0x0000c40009087890 */ /* 0x000fc4000fffe03f */
[----:B------:R-:W-:Y:S01]  /*a150*/  UIADD3 UR9, UR9, 0x30800, URZ ;  /* 0x0003080009097890 */ /* 0x000fe2000fffe03f */
[----:B------:R2:W-:Y:S08]  /*a160*/  @P1 SYNCS.ARRIVE.TRANS64 RZ, [R25+URZ+0x30800], R6 ;  /* 0x0308000619ff19a7 */ /* 0x0005f0000800003f */
[----:B------:R3:W-:Y:S01]  /*a170*/  UTMALDG.4D [UR8], [UR4], desc[UR6] ;  /* 0x00000608040075b4 */ /* 0x0007e20008019000 */
[----:B--2---:R-:W-:-:S04]  /*a180*/  LOP3.LUT R6, R27, 0x1, RZ, 0xc, !PT ;  /* 0x000000011b067812 */ /* 0x004fc800078e0cff */
[----:B------:R-:W-:-:S04]  /*a190*/  SHF.L.U32 R6, R6, 0x1f, RZ ;  /* 0x0000001f06067819 */ /* 0x000fc800000006ff */
[----:B------:R-:W2:Y:S02]  /*a1a0*/  SYNCS.PHASECHK.TRANS64.TRYWAIT P1, [R25+URZ+0x30820], R6 ;  /* 0x03082006190075a7 */ /* 0x000ea4000802017f */
[----:B--23--:R-:W-:Y:S05]  /*a1b0*/  @!P1 BRA `(.L_x_10515) ;  /* 0x0000001800949947 */ /* 0x00cfea0003800000 */
.L_x_10566:
[----:B------:R-:W-:Y:S05]  /*a1c0*/  BSYNC B0 ;  /* 0x0000000000007941 */ /* 0x000fea0003800000 */
.L_x_10514:
[----:B------:R-:W-:Y:S05]  /*a1d0*/  @!P2 BRA `(.L_x_10516) ;  /* 0x000000100050a947 */ /* 0x000fea0003800000 */
[----:B------:R-:W-:Y:S01]  /*a1e0*/  IMAD.MOV R15, RZ, RZ, -R2 ;  /* 0x000000ffff0f7224 */ /* 0x000fe200078e0a02 */
[----:B--2---:R-:W-:Y:S01]  /*a1f0*/  MOV R6, 0x1 ;  /* 0x0000000100067802 */ /* 0x004fe20000000f00 */
[----:B------:R-:W-:-:S03]  /*a200*/  VIADD R11, R2, 0xfffffffe ;  /* 0xfffffffe020b7836 */ /* 0x000fc60000000000 */
[----:B------:R-:W-:-:S05]  /*a210*/  VIADDMNMX R15, R15, R6, 0xffffffff, !PT ;  /* 0xffffffff0f0f7446 */ /* 0x000fca0007800106 */
        /* <DEDUP_REMOVED lines=13> */
[----:B------:R-:W2:Y:S01]  /*a2f0*/  LDC R20, c[0x0][0x41c] ;  /* 0x00010700ff147b82 */ /* 0x000ea20000000800 */
[----:B------:R-:W-:Y:S02]  /*a300*/  ULDC.64 UR4, c[0x0][0x408] ;  /* 0x0001020000047ab9 */ /* 0x000fe40000000a00 */
[----:B------:R-:W-:-:S04]  /*a310*/  IMAD R21, R8, UR4, RZ ;  /* 0x0000000408157c24 */ /* 0x000fc8000f8e02ff */
[----:B------:R-:W-:Y:S01]  /*a320*/  IMAD R21, R0, UR5, R21 ;  /* 0x0000000500157c24 */ /* 0x000fe2000f8e0215 */
[----:B--2---:R-:W-:-:S13]  /*a330*/  ISETP.NE.AND P1, PT, R20, 0x1, PT ;  /* 0x000000011400780c */ /* 0x004fda0003f25270 */
[----:B------:R-:W2:Y:S02]  /*a340*/  @P1 LDC.64 R6, c[0x0][0x420] ;  /* 0x00010800ff061b82 */ /* 0x000ea40000000a00 */
[----:B--2---:R-:W-:-:S04]  /*a350*/  @P1 IMAD.HI.U32 R14, R11, R6, RZ ;  /* 0x000000060b0e1227 */ /* 0x004fc800078e00ff */
[----:B------:R-:W-:Y:S01]  /*a360*/  IMAD.MOV.U32 R6, RZ, RZ, R11 ;  /* 0x000000ffff067224 */ /* 0x000fe200078e000b */
[----:B------:R-:W-:-:S04]  /*a370*/  @P1 SHF.R.U32.HI R6, RZ, R7, R14 ;  /* 0x00000007ff061219 */ /* 0x000fc8000001160e */
[--C-:B------:R-:W-:Y:S02]  /*a380*/  SHF.R.S32.HI R7, RZ, 0x1f, R6.reuse ;  /* 0x0000001fff077819 */ /* 0x100fe40000011406 */
[----:B------:R-:W-:Y:S01]  /*a390*/  IADD3 R14, -R6, RZ, RZ ;  /* 0x000000ff060e7210 */ /* 0x000fe20007ffe1ff */
[----:B------:R-:W-:-:S04]  /*a3a0*/  IMAD.WIDE.U32 R6, R0, UR4, R6 ;  /* 0x0000000400067c25 */ /* 0x000fc8000f8e0006 */
[----:B------:R-:W-:Y:S01]  /*a3b0*/  IMAD.IADD R7, R21, 0x1, R7 ;  /* 0x0000000115077824 */ /* 0x000fe200078e0207 */
[----:B------:R-:W-:Y:S01]  /*a3c0*/  LEA R4, P1, R6, R4, 0x2 ;  /* 0x0000000406047211 */ /* 0x000fe200078210ff */
[----:B------:R-:W-:-:S03]  /*a3d0*/  IMAD R11, R20, R14, R11 ;  /* 0x0000000e140b7224 */ /* 0x000fc600078e020b */
[----:B------:R-:W-:-:S05]  /*a3e0*/  LEA.HI.X R5, R6, R5, R7, 0x2, P1 ;  /* 0x0000000506057211 */ /* 0x000fca00008f1407 */
[----:B------:R2:W5:Y:S04]  /*a3f0*/  LDG.E R6, desc[UR38][R4.64] ;  /* 0x0000002604067981 */ /* 0x000568000c1e1900 */
.L_x_10520:
[----:B--2---:R-:W-:Y:S01]  /*a400*/  IMAD R5, R10, 0x8, R25 ;  /* 0x000000080a057824 */ /* 0x004fe200078e0219 */
[----:B------:R-:W-:Y:S02]  /*a410*/  SHF.L.U32 R4, R12, 0x1f, RZ ;  /* 0x0000001f0c047819 */ /* 0x000fe400000006ff */
[----:B------:R-:W-:Y:S02]  /*a420*/  ISETP.NE.AND P1, PT, R18, RZ, PT ;  /* 0x000000ff1200720c */ /* 0x000fe40003f25270 */
[----:B------:R-:W2:Y:S02]  /*a430*/  SYNCS.PHASECHK.TRANS64.TRYWAIT P2, [R5+URZ+0x30840], R4 ;  /* 0x03084004050075a7 */ /* 0x000ea4000804017f */
[----:B--2---:R-:W-:Y:S09]  /*a440*/  @!P2 BRA `(.L_x_10521) ;  /* 0x000000180004a947 */ /* 0x004ff20003800000 */
.L_x_10567:
[----:B------:R-:W-:Y:S05]  /*a450*/  @P1 BRA `(.L_x_10522) ;  /* 0x0000000000141947 */ /* 0x000fea0003800000 */
[----:B------:R-:W-:Y:S02]  /*a460*/  ISETP.NE.AND P2, PT, R28, RZ, PT ;  /* 0x000000ff1c00720c */ /* 0x000fe40003f45270 */
[----:B--2---:R-:W-:-:S04]  /*a470*/  MOV R4, 0x6000 ;  /* 0x0000600000047802 */ /* 0x004fc80000000f00 */
[----:B------:R3:W-:Y:S07]  /*a480*/  SYNCS.ARRIVE.TRANS64 RZ, [R5+URZ+0x30830], R4 ;  /* 0x0308300405ff79a7 */ /* 0x0007ee000800003f */
[----:B------:R-:W-:Y:S05]  /*a490*/  @!P2 BRA `(.L_x_10522) ;  /* 0x000000000004a947 */ /* 0x000fea0003800000 */
[----:B------:R-:W-:Y:S01]  /*a4a0*/  BPT.TRAP 0x1 ;  /* 0x000000040000795c */ /* 0x000fe20000300000 */
.L_x_10522:
[----:B--23--:R-:W-:Y:S01]  /*a4b0*/  IMAD R4, R10, 0x6000, R25 ;  /* 0x000060000a047824 */ /* 0x00cfe200078e0219 */
[----:B------:R-:W-:Y:S01]  /*a4c0*/  R2UR UR9, R5 ;  /* 0x00000000050972ca */ /* 0x000fe200000e0000 */
[----:B------:R-:W-:Y:S01]  /*a4d0*/  UIADD3 UR4, UP0, UR40, 0x370, URZ ;  /* 0x0000037028047890 */ /* 0x000fe2000ff1e03f */
[----:B------:R-:W-:Y:S01]  /*a4e0*/  R2UR UR11, R11 ;  /* 0x000000000b0b72ca */ /* 0x000fe200000e0000 */
[----:B------:R-:W-:Y:S01]  /*a4f0*/  VIADD R5, R25, 0x30800 ;  /* 0x0003080019057836 */ /* 0x000fe20000000000 */
[----:B------:R-:W-:Y:S01]  /*a500*/  R2UR UR8, R4 ;  /* 0x00000000040872ca */ /* 0x000fe200000e0000 */
[----:B------:R-:W-:Y:S01]  /*a510*/  UIADD3.X UR5, URZ, UR41, URZ, UP0, !UPT ;  /* 0x000000293f057290 */ /* 0x000fe200087fe43f */
[----:B------:R-:W-:Y:S01]  /*a520*/  R2UR UR12, R3 ;  /* 0x00000000030c72ca */ /* 0x000fe200000e0000 */
[----:B------:R-:W-:Y:S01]  /*a530*/  IMAD R4, R22, 0x8, R5 ;  /* 0x0000000816047824 */ /* 0x000fe200078e0205 */
[----:B-----5:R-:W-:Y:S01]  /*a540*/  R2UR UR13, R6 ;  /* 0x00000000060d72ca */ /* 0x020fe200000e0000 */
[----:B------:R-:W-:Y:S01]  /*a550*/  UMOV UR6, 0x0 ;  /* 0x0000000000067882 */ /* 0x000fe20000000000 */
[----:B------:R-:W-:Y:S01]  /*a560*/  SHF.L.U32 R7, R19, 0x1f, RZ ;  /* 0x0000001f13077819 */ /* 0x000fe200000006ff */
[----:B------:R-:W-:Y:S01]  /*a570*/  UMOV UR7, 0x14f00000 ;  /* 0x14f0000000077882 */ /* 0x000fe20000000000 */
[----:B------:R-:W-:Y:S01]  /*a580*/  UMOV UR10, URZ ;  /* 0x0000003f000a7c82 */ /* 0x000fe20008000000 */
[----:B------:R-:W-:-:S02]  /*a590*/  UIADD3 UR9, UR9, 0x30830, URZ ;  /* 0x0003083009097890 */ /* 0x000fc4000fffe03f */
[----:B------:R-:W-:Y:S02]  /*a5a0*/  UIMAD UR11, UR11, 0xc0, URZ ;  /* 0x000000c00b0b78a4 */ /* 0x000fe4000f8e023f */
[----:B------:R-:W-:-:S09]  /*a5b0*/  UIADD3 UR8, UR8, 0x12400, URZ ;  /* 0x0001240008087890 */ /* 0x000fd2000fffe03f */
[----:B------:R2:W-:Y:S01]  /*a5c0*/  UTMALDG.4D [UR8], [UR4], desc[UR6] ;  /* 0x00000608040075b4 */ /* 0x0005e20008019000 */
[----:B------:R-:W3:Y:S02]  /*a5d0*/  SYNCS.PHASECHK.TRANS64.TRYWAIT P2, [R4+URZ+0x60], R7 ;  /* 0x00006007040075a7 */ /* 0x000ee4000804017f */
[----:B--23--:R-:W-:Y:S05]  /*a5e0*/  @!P2 BRA `(.L_x_10523) ;  /* 0x0000001400b0a947 */ /* 0x00cfea0003800000 */
.L_x_10568:
[----:B------:R-:W-:Y:S05]  /*a5f0*/  @P1 BRA `(.L_x_10524) ;  /* 0x0000000000181947 */ /* 0x000fea0003800000 */
[----:B------:R-:W-:Y:S01]  /*a600*/  ISETP.NE.AND P1, PT, R28, RZ, PT ;  /* 0x000000ff1c00720c */ /* 0x000fe20003f25270 */
[----:B------:R-:W-:Y:S01]  /*a610*/  IMAD.MOV.U32 R5, RZ, RZ, 0x6000 ;  /* 0x00006000ff057424 */ /* 0x000fe200078e00ff */
[----:B--2---:R-:W-:-:S04]  /*a620*/  LEA R4, R22, R25, 0x3 ;  /* 0x0000001916047211 */ /* 0x004fc800078e18ff */
[----:B------:R3:W-:Y:S07]  /*a630*/  SYNCS.ARRIVE.TRANS64 RZ, [R4+URZ+0x30850], R5 ;  /* 0x0308500504ff79a7 */ /* 0x0007ee000800003f */
[----:B------:R-:W-:Y:S05]  /*a640*/  @!P1 BRA `(.L_x_10524) ;  /* 0x0000000000049947 */ /* 0x000fea0003800000 */
[----:B------:R-:W-:Y:S01]  /*a650*/  BPT.TRAP 0x1 ;  /* 0x000000040000795c */ /* 0x000fe20000300000 */
.L_x_10524:
[----:B--23--:R-:W2:Y:S01]  /*a660*/  LDL.LU R4, [R1] ;  /* 0x0000000001047983 */ /* 0x00cea20000300800 */
[----:B------:R-:W-:Y:S01]  /*a670*/  IMAD R5, R22, 0x6000, R25 ;  /* 0x0000600016057824 */ /* 0x000fe200078e0219 */
[----:B------:R-:W-:Y:S01]  /*a680*/  R2UR UR13, R9 ;  /* 0x00000000090d72ca */ /* 0x000fe200000e0000 */
[----:B------:R-:W-:Y:S01]  /*a690*/  UIADD3 UR4, UP0, UR40, 0x470, URZ ;  /* 0x0000047028047890 */ /* 0x000fe2000ff1e03f */
[----:B------:R-:W-:Y:S01]  /*a6a0*/  R2UR UR12, R3 ;  /* 0x00000000030c72ca */ /* 0x000fe200000e0000 */
[----:B------:R-:W-:Y:S01]  /*a6b0*/  UMOV UR6, 0x0 ;  /* 0x0000000000067882 */ /* 0x000fe20000000000 */
[----:B------:R-:W-:Y:S01]  /*a6c0*/  R2UR UR8, R5 ;  /* 0x00000000050872ca */ /* 0x000fe200000e0000 */
[----:B------:R-:W-:Y:S01]  /*a6d0*/  UIADD3.X UR5, URZ, UR41, URZ, UP0, !UPT ;  /* 0x000000293f057290 */ /* 0x000fe200087fe43f */
[----:B------:R3:W-:Y:S01]  /*a6e0*/  STL [R1], R11 ;  /* 0x0000000b01007387 */ /* 0x0007e20000100800 */
[----:B------:R-:W-:Y:S01]  /*a6f0*/  UMOV UR7, 0x14f00000 ;  /* 0x14f0000000077882 */ /* 0x000fe20000000000 */
[----:B------:R-:W-:Y:S01]  /*a700*/  UMOV UR10, URZ ;  /* 0x0000003f000a7c82 */ /* 0x000fe20008000000 */
[----:B------:R-:W-:-:S08]  /*a710*/  IMAD.MOV.U32 R9, RZ, RZ, R6 ;  /* 0x000000ffff097224 */ /* 0x000fd000078e0006 */
[----:B------:R-:W-:Y:S01]  /*a720*/  UIADD3 UR8, UR8, 0x400, URZ ;  /* 0x0000040008087890 */ /* 0x000fe2000fffe03f */
[----:B--2---:R-:W-:Y:S02]  /*a730*/  R2UR UR11, R4 ;  /* 0x00000000040b72ca */ /* 0x004fe400000e0000 */
[----:B------:R-:W-:-:S04]  /*a740*/  LEA R4, R22, R25, 0x3 ;  /* 0x0000001916047211 */ /* 0x000fc800078e18ff */
[----:B------:R-:W-:-:S07]  /*a750*/  R2UR UR9, R4 ;  /* 0x00000000040972ca */ /* 0x000fce00000e0000 */
[----:B------:R-:W-:-:S06]  /*a760*/  UIMAD UR11, UR11, 0xc0, URZ ;  /* 0x000000c00b0b78a4 */ /* 0x000fcc000f8e023f */
[----:B------:R-:W-:-:S09]  /*a770*/  UIADD3 UR9, UR9, 0x30850, URZ ;  /* 0x0003085009097890 */ /* 0x000fd2000fffe03f */
[----:B------:R3:W-:Y:S02]  /*a780*/  UTMALDG.4D [UR8], [UR4], desc[UR6] ;  /* 0x00000608040075b4 */ /* 0x0007e40008019000 */
[----:B---3--:R-:W-:Y:S01]  /*a790*/  NOP ;  /* 0x0000000000007918 */ /* 0x008fe20000000000 */
.L_x_10519:
[----:B------:R-:W-:Y:S05]  /*a7a0*/  BSYNC B0 ;  /* 0x0000000000007941 */ /* 0x000fea0003800000 */
.L_x_10518:
[----:B------:R-:W-:Y:S01]  /*a7b0*/  IADD3 R11, R2, -0x3, RZ ;  /* 0xfffffffd020b7810 */ /* 0x000fe20007ffe0ff */
[----:B------:R-:W-:Y:S01]  /*a7c0*/  IMAD.MOV.U32 R22, RZ, RZ, R10 ;  /* 0x000000ffff167224 */ /* 0x000fe200078e000a */
[----:B------:R-:W-:-:S07]  /*a7d0*/  MOV R19, R12 ;  /* 0x0000000c00137202 */ /* 0x000fce0000000f00 */
.L_x_10517:
[----:B------:R-:W-:Y:S01]  /*a7e0*/  IMAD.MOV R2, RZ, RZ, -R15 ;  /* 0x000000ffff027224 */ /* 0x000fe200078e0a0f */
[----:B------:R-:W-:Y:S04]  /*a7f0*/  BSSY B0, `(.L_x_10516) ;  /* 0x00000b2000007945 */ /* 0x000fe80003800000 */
[----:B------:R-:W-:-:S13]  /*a800*/  ISETP.NE.AND P1, PT, R13, R2, PT ;  /* 0x000000020d00720c */ /* 0x000fda0003f25270 */
[----:B------:R-:W-:Y:S05]  /*a810*/  @!P1 BRA `(.L_x_10525) ;  /* 0x0000000800bc9947 */ /* 0x000fea0003800000 */
[----:B------:R-:W-:-:S07]  /*a820*/  MOV R4, R9 ;  /* 0x0000000900047202 */ /* 0x000fce0000000f00 */
.L_x_10540:
        /* <DEDUP_REMOVED lines=9> */
[----:B------:R-:W2:Y:S01]  /*a8c0*/  LDC R12, c[0x0][0x41c] ;  /* 0x00010700ff0c7b82 */ /* 0x000ea20000000800 */
[----:B-1----:R-:W-:Y:S01]  /*a8d0*/  IMAD.MOV.U32 R13, RZ, RZ, R11 ;  /* 0x000000ffff0d7224 */ /* 0x002fe200078e000b */
[----:B------:R-:W-:Y:S02]  /*a8e0*/  ULDC.64 UR4, c[0x0][0x408] ;  /* 0x0001020000047ab9 */ /* 0x000fe40000000a00 */
[----:B------:R-:W-:-:S04]  /*a8f0*/  IMAD R15, R8, UR4, RZ ;  /* 0x00000004080f7c24 */ /* 0x000fc8000f8e02ff */
[----:B------:R-:W-:Y:S01]  /*a900*/  IMAD R15, R0, UR5, R15 ;  /* 0x00000005000f7c24 */ /* 0x000fe2000f8e020f */
[----:B--2---:R-:W-:-:S13]  /*a910*/  ISETP.NE.AND P1, PT, R12, 0x1, PT ;  /* 0x000000010c00780c */ /* 0x004fda0003f25270 */
[----:B------:R-:W1:Y:S02]  /*a920*/  @P1 LDC.64 R4, c[0x0][0x420] ;  /* 0x00010800ff041b82 */ /* 0x000e640000000a00 */
[----:B-1----:R-:W-:-:S05]  /*a930*/  @P1 IMAD.HI.U32 R4, R11, R4, RZ ;  /* 0x000000040b041227 */ /* 0x002fca00078e00ff */
[----:B------:R-:W-:Y:S02]  /*a940*/  @P1 SHF.R.U32.HI R13, RZ, R5, R4 ;  /* 0x00000005ff0d1219 */ /* 0x000fe40000011604 */
[----:B------:R-:W1:Y:S02]  /*a950*/  LDC.64 R4, c[0x0][0x3f8] ;  /* 0x0000fe00ff047b82 */ /* 0x000e640000000a00 */
[----:B------:R-:W-:Y:S02]  /*a960*/  SHF.R.S32.HI R7, RZ, 0x1f, R13 ;  /* 0x0000001fff077819 */ /* 0x000fe4000001140d */
[----:B------:R-:W-:-:S05]  /*a970*/  MOV R6, R13 ;  /* 0x0000000d00067202 */ /* 0x000fca0000000f00 */
[----:B------:R-:W-:-:S04]  /*a980*/  IMAD.WIDE.U32 R6, R0, UR4, R6 ;  /* 0x0000000400067c25 */ /* 0x000fc8000f8e0006 */
[----:B------:R-:W-:Y:S01]  /*a990*/  IMAD.IADD R7, R15, 0x1, R7 ;  /* 0x000000010f077824 */ /* 0x000fe200078e0207 */
[----:B-1----:R-:W-:-:S04]  /*a9a0*/  LEA R4, P1, R6, R4, 0x2 ;  /* 0x0000000406047211 */ /* 0x002fc800078210ff */
[----:B------:R-:W-:-:S05]  /*a9b0*/  LEA.HI.X R5, R6, R5, R7, 0x2, P1 ;  /* 0x0000000506057211 */ /* 0x000fca00008f1407 */
[----:B------:R2:W5:Y:S01]  /*a9c0*/  LDG.E R4, desc[UR38][R4.64] ;  /* 0x0000002604047981 */ /* 0x000562000c1e1900 */
[----:B------:R-:W-:-:S05]  /*a9d0*/  IADD3 R6, -R13, RZ, RZ ;  /* 0x000000ff0d067210 */ /* 0x000fca0007ffe1ff */
[----:B------:R-:W-:-:S07]  /*a9e0*/  IMAD R12, R12, R6, R11 ;  /* 0x000000060c0c7224 */ /* 0x000fce00078e020b */
.L_x_10528:
[----:B------:R-:W-:Y:S01]  /*a9f0*/  IMAD R6, R2, 0x8, R25 ;  /* 0x0000000802067824 */ /* 0x000fe200078e0219 */
[----:B--2---:R-:W-:Y:S02]  /*aa00*/  SHF.L.U32 R5, R10, 0x1f, RZ ;  /* 0x0000001f0a057819 */ /* 0x004fe400000006ff */
[----:B------:R-:W-:Y:S02]  /*aa10*/  ISETP.NE.AND P1, PT, R18, RZ, PT ;  /* 0x000000ff1200720c */ /* 0x000fe40003f25270 */
[----:B------:R-:W2:Y:S02]  /*aa20*/  SYNCS.PHASECHK.TRANS64.TRYWAIT P2, [R6+URZ+0x30840], R5 ;  /* 0x03084005060075a7 */ /* 0x000ea4000804017f */
[----:B--2---:R-:W-:Y:S09]  /*aa30*/  @!P2 BRA `(.L_x_10529) ;  /* 0x0000001000b0a947 */ /* 0x004ff20003800000 */
.L_x_10569:
[----:B------:R-:W-:Y:S05]  /*aa40*/  @P1 BRA `(.L_x_10530) ;  /* 0x0000000000141947 */ /* 0x000fea0003800000 */
[----:B------:R-:W-:Y:S02]  /*aa50*/  ISETP.NE.AND P2, PT, R28, RZ, PT ;  /* 0x000000ff1c00720c */ /* 0x000fe40003f45270 */
[----:B--2---:R-:W-:-:S04]  /*aa60*/  MOV R5, 0x6000 ;  /* 0x0000600000057802 */ /* 0x004fc80000000f00 */
[----:B------:R3:W-:Y:S07]  /*aa70*/  SYNCS.ARRIVE.TRANS64 RZ, [R6+URZ+0x30830], R5 ;  /* 0x0308300506ff79a7 */ /* 0x0007ee000800003f */
[----:B------:R-:W-:Y:S05]  /*aa80*/  @!P2 BRA `(.L_x_10530) ;  /* 0x000000000004a947 */ /* 0x000fea0003800000 */
[----:B------:R-:W-:Y:S01]  /*aa90*/  BPT.TRAP 0x1 ;  /* 0x000000040000795c */ /* 0x000fe20000300000 */
.L_x_10530:
[----:B--23--:R-:W-:Y:S01]  /*aaa0*/  IMAD R5, R2, 0x6000, R25 ;  /* 0x0000600002057824 */ /* 0x00cfe200078e0219 */
[----:B------:R-:W-:Y:S01]  /*aab0*/  R2UR UR9, R6 ;  /* 0x00000000060972ca */ /* 0x000fe200000e0000 */
[----:B------:R-:W-:Y:S01]  /*aac0*/  UIADD3 UR4, UP0, UR40, 0x370, URZ ;  /* 0x0000037028047890 */ /* 0x000fe2000ff1e03f */
[----:B------:R-:W-:Y:S01]  /*aad0*/  R2UR UR11, R12 ;  /* 0x000000000c0b72ca */ /* 0x000fe200000e0000 */
[----:B------:R-:W-:Y:S01]  /*aae0*/  UMOV UR6, 0x0 ;  /* 0x0000000000067882 */ /* 0x000fe20000000000 */
[----:B------:R-:W-:Y:S01]  /*aaf0*/  R2UR UR8, R5 ;  /* 0x00000000050872ca */ /* 0x000fe200000e0000 */
[----:B------:R-:W-:Y:S01]  /*ab00*/  UIADD3.X UR5, URZ, UR41, URZ, UP0, !UPT ;  /* 0x000000293f057290 */ /* 0x000fe200087fe43f */
[----:B------:R-:W-:Y:S01]  /*ab10*/  R2UR UR12, R3 ;  /* 0x00000000030c72ca */ /* 0x000fe200000e0000 */
[----:B------:R-:W-:Y:S01]  /*ab20*/  VIADD R5, R25, 0x30800 ;  /* 0x0003080019057836 */ /* 0x000fe20000000000 */
[----:B-----5:R-:W-:Y:S01]  /*ab30*/  R2UR UR13, R4 ;  /* 0x00000000040d72ca */ /* 0x020fe200000e0000 */
[----:B------:R-:W-:Y:S01]  /*ab40*/  UMOV UR7, 0x14f00000 ;  /* 0x14f0000000077882 */ /* 0x000fe20000000000 */
[----:B------:R-:W-:Y:S01]  /*ab50*/  SHF.L.U32 R19, R19, 0x1f, RZ ;  /* 0x0000001f13137819 */ /* 0x000fe200000006ff */
[----:B------:R-:W-:Y:S01]  /*ab60*/  UMOV UR10, URZ ;  /* 0x0000003f000a7c82 */ /* 0x000fe20008000000 */
[----:B------:R-:W-:Y:S01]  /*ab70*/  LEA R6, R22, R5, 0x3 ;  /* 0x0000000516067211 */ /* 0x000fe200078e18ff */
[----:B------:R-:W-:-:S02]  /*ab80*/  UIADD3 UR9, UR9, 0x30830, URZ ;  /* 0x0003083009097890 */ /* 0x000fc4000fffe03f */
[----:B------:R-:W-:Y:S02]  /*ab90*/  UIMAD UR11, UR11, 0xc0, URZ ;  /* 0x000000c00b0b78a4 */ /* 0x000fe4000f8e023f */
[----:B------:R-:W-:-:S09]  /*aba0*/  UIADD3 UR8, UR8, 0x12400, URZ ;  /* 0x0001240008087890 */ /* 0x000fd2000fffe03f */
[----:B------:R2:W-:Y:S01]  /*abb0*/  UTMALDG.4D [UR8], [UR4], desc[UR6] ;  /* 0x00000608040075b4 */ /* 0x0005e20008019000 */
[----:B------:R-:W3:Y:S02]  /*abc0*/  SYNCS.PHASECHK.TRANS64.TRYWAIT P2, [R6+URZ+0x60], R19 ;  /* 0x00006013060075a7 */ /* 0x000ee4000804017f */
[----:B--23--:R-:W-:Y:S05]  /*abd0*/  @!P2 BRA `(.L_x_10531) ;  /* 0x00000010005ca947 */ /* 0x00cfea0003800000 */
.L_x_10570:
[----:B------:R-:W-:Y:S05]  /*abe0*/  @P1 BRA `(.L_x_10532) ;  /* 0x0000000000141947 */ /* 0x000fea0003800000 */
[----:B------:R-:W-:Y:S01]  /*abf0*/  ISETP.NE.AND P1, PT, R28, RZ, PT ;  /* 0x000000ff1c00720c */ /* 0x000fe20003f25270 */
[----:B------:R-:W-:-:S04]  /*ac00*/  IMAD.MOV.U32 R5, RZ, RZ, 0x6000 ;  /* 0x00006000ff057424 */ /* 0x000fc800078e00ff */
[----:B------:R3:W-:Y:S08]  /*ac10*/  SYNCS.ARRIVE.TRANS64 RZ, [R6+URZ+0x50], R5 ;  /* 0x0000500506ff79a7 */ /* 0x0007f0000800003f */
[----:B------:R-:W-:Y:S05]  /*ac20*/  @!P1 BRA `(.L_x_10532) ;  /* 0x0000000000049947 */ /* 0x000fea0003800000 */
[----:B------:R-:W-:Y:S01]  /*ac30*/  BPT.TRAP 0x1 ;  /* 0x000000040000795c */ /* 0x000fe20000300000 */
.L_x_10532:
[----:B---3--:R-:W3:Y:S01]  /*ac40*/  LDL.LU R5, [R1] ;  /* 0x0000000001057983 */ /* 0x008ee20000300800 */
[----:B------:R-:W-:Y:S01]  /*ac50*/  IMAD R22, R22, 0x6000, R25 ;  /* 0x0000600016167824 */ /* 0x000fe200078e0219 */
[----:B------:R-:W-:Y:S01]  /*ac60*/  R2UR UR9, R6 ;  /* 0x00000000060972ca */ /* 0x000fe200000e0000 */
[----:B------:R-:W-:Y:S01]  /*ac70*/  UIADD3 UR4, UP0, UR40, 0x470, URZ ;  /* 0x0000047028047890 */ /* 0x000fe2000ff1e03f */
[----:B------:R-:W-:Y:S01]  /*ac80*/  R2UR UR13, R9 ;  /* 0x00000000090d72ca */ /* 0x000fe200000e0000 */
[----:B------:R-:W-:Y:S01]  /*ac90*/  UMOV UR6, 0x0 ;  /* 0x0000000000067882 */ /* 0x000fe20000000000 */
[----:B------:R-:W-:Y:S01]  /*aca0*/  R2UR UR8, R22 ;  /* 0x00000000160872ca */ /* 0x000fe200000e0000 */
[----:B------:R-:W-:Y:S01]  /*acb0*/  UIADD3.X UR5, URZ, UR41, URZ, UP0, !UPT ;  /* 0x000000293f057290 */ /* 0x000fe200087fe43f */
[----:B------:R-:W-:Y:S01]  /*acc0*/  R2UR UR12, R3 ;  /* 0x00000000030c72ca */ /* 0x000fe200000e0000 */
[----:B------:R-:W-:Y:S01]  /*acd0*/  UMOV UR7, 0x14f00000 ;  /* 0x14f0000000077882 */ /* 0x000fe20000000000 */
[----:B------:R-:W-:Y:S01]  /*ace0*/  UMOV UR10, URZ ;  /* 0x0000003f000a7c82 */ /* 0x000fe20008000000 */
[----:B------:R4:W-:Y:S01]  /*acf0*/  STL [R1], R12 ;  /* 0x0000000c01007387 */ /* 0x0009e20000100800 */
[----:B------:R-:W-:-:S03]  /*ad00*/  MOV R9, R4 ;  /* 0x0000000400097202 */ /* 0x000fc60000000f00 */
[----:B------:R-:W-:-:S04]  /*ad10*/  UIADD3 UR9, UR9, 0x50, URZ ;  /* 0x0000005009097890 */ /* 0x000fc8000fffe03f */
[----:B------:R-:W-:Y:S01]  /*ad20*/  UIADD3 UR8, UR8, 0x400, URZ ;  /* 0x0000040008087890 */ /* 0x000fe2000fffe03f */
[----:B---3--:R-:W-:-:S13]  /*ad30*/  R2UR UR11, R5 ;  /* 0x00000000050b72ca */ /* 0x008fda00000e0000 */
[----:B------:R-:W-:-:S09]  /*ad40*/  UIMAD UR11, UR11, 0xc0, URZ ;  /* 0x000000c00b0b78a4 */ /* 0x000fd2000f8e023f */
[----:B------:R4:W-:Y:S02]  /*ad50*/  UTMALDG.4D [UR8], [UR4], desc[UR6] ;  /* 0x00000608040075b4 */ /* 0x0009e40008019000 */
[----:B----4-:R-:W-:Y:S01]  /*ad60*/  NOP ;  /* 0x0000000000007918 */ /* 0x010fe20000000000 */
.L_x_10527:
[----:B------:R-:W-:Y:S05]  /*ad70*/  BSYNC B1 ;  /* 0x0000000000017941 */ /* 0x000fea0003800000 */
.L_x_10526:
[----:B------:R-:W-:Y:S01]  /*ad80*/  VIADD R22, R2, 0x1 ;  /* 0x0000000102167836 */ /* 0x000fe20000000000 */
[----:B------:R-:W-:Y:S04]  /*ad90*/  BSSY B1, `(.L_x_10533) ;  /* 0x0000054000017945 */ /* 0x000fe80003800000 */
[----:B------:R-:W-:-:S04]  /*ada0*/  ISETP.NE.AND P1, PT, R22, 0x2, PT ;  /* 0x000000021600780c */ /* 0x000fc80003f25270 */
[----:B--2---:R-:W-:Y:S02]  /*adb0*/  SEL R19, RZ, 0x1, P1 ;  /* 0x00000001ff137807 */ /* 0x004fe40000800000 */
[----:B------:R-:W-:Y:S02]  /*adc0*/  SEL R22, R22, RZ, P1 ;  /* 0x000000ff16167207 */ /* 0x000fe40000800000 */
[----:B------:R-:W-:Y:S01]  /*add0*/  LOP3.LUT R19, R10, R19, RZ, 0x3c, !PT ;  /* 0x000000130a137212 */ /* 0x000fe200078e3cff */
[----:B------:R-:W-:Y:S06]  /*ade0*/  @!P6 BRA `(.L_x_10534) ;  /* 0x000000040038e947 */ /* 0x000fec0003800000 */
[----:B-1----:R-:W-:Y:S01]  /*adf0*/  IADD3 R13, R11, -0x1, RZ ;  /* 0xffffffff0b0d7810 */ /* 0x002fe20007ffe0ff */
        /* <DEDUP_REMOVED lines=20> */
.L_x_10535:
[----:B-1----:R-:W-:Y:S01]  /*af40*/  IMAD R5, R22, 0x8, R25 ;  /* 0x0000000816057824 */ /* 0x002fe200078e0219 */
[----:B------:R-:W-:Y:S02]  /*af50*/  SHF.L.U32 R6, R19, 0x1f, RZ ;  /* 0x0000001f13067819 */ /* 0x000fe400000006ff */
[----:B------:R-:W-:Y:S02]  /*af60*/  ISETP.NE.AND P1, PT, R18, RZ, PT ;  /* 0x000000ff1200720c */ /* 0x000fe40003f25270 */
[----:B------:R-:W1:Y:S02]  /*af70*/  SYNCS.PHASECHK.TRANS64.TRYWAIT P2, [R5+URZ+0x30840], R6 ;  /* 0x03084006050075a7 */ /* 0x000e64000804017f */
[----:B-1----:R-:W-:Y:S09]  /*af80*/  @!P2 BRA `(.L_x_10536) ;  /* 0x0000000c0084a947 */ /* 0x002ff20003800000 */
.L_x_10571:
[----:B------:R-:W-:Y:S05]  /*af90*/  @P1 BRA `(.L_x_10537) ;  /* 0x0000000000141947 */ /* 0x000fea0003800000 */
[----:B------:R-:W-:Y:S02]  /*afa0*/  ISETP.NE.AND P2, PT, R28, RZ, PT ;  /* 0x000000ff1c00720c */ /* 0x000fe40003f45270 */
[----:B-1----:R-:W-:-:S04]  /*afb0*/  MOV R6, 0x6000 ;  /* 0x0000600000067802 */ /* 0x002fc80000000f00 */
[----:B------:R2:W-:Y:S07]  /*afc0*/  SYNCS.ARRIVE.TRANS64 RZ, [R5+URZ+0x30830], R6 ;  /* 0x0308300605ff79a7 */ /* 0x0005ee000800003f */
[----:B------:R-:W-:Y:S05]  /*afd0*/  @!P2 BRA `(.L_x_10537) ;  /* 0x000000000004a947 */ /* 0x000fea0003800000 */
[----:B------:R-:W-:Y:S01]  /*afe0*/  BPT.TRAP 0x1 ;  /* 0x000000040000795c */ /* 0x000fe20000300000 */
.L_x_10537:
[----:B-12---:R-:W-:Y:S01]  /*aff0*/  IMAD R5, R22, 0x6000, R25 ;  /* 0x0000600016057824 */ /* 0x006fe200078e0219 */
[----:B------:R-:W-:Y:S01]  /*b000*/  R2UR UR11, R13 ;  /* 0x000000000d0b72ca */ /* 0x000fe200000e0000 */
[----:B------:R-:W-:Y:S01]  /*b010*/  UIADD3 UR4, UP0, UR40, 0x370, URZ ;  /* 0x0000037028047890 */ /* 0x000fe2000ff1e03f */
[----:B------:R-:W-:Y:S01]  /*b020*/  R2UR UR12, R3 ;  /* 0x00000000030c72ca */ /* 0x000fe200000e0000 */
[----:B------:R-:W-:Y:S01]  /*b030*/  UMOV UR6, 0x0 ;  /* 0x0000000000067882 */ /* 0x000fe20000000000 */
[----:B------:R-:W-:Y:S01]  /*b040*/  R2UR UR8, R5 ;  /* 0x00000000050872ca */ /* 0x000fe200000e0000 */
[----:B------:R-:W-:Y:S01]  /*b050*/  VIADD R5, R25, 0x30800 ;  /* 0x0003080019057836 */ /* 0x000fe20000000000 */
[----:B-----5:R-:W-:Y:S01]  /*b060*/  R2UR UR13, R4 ;  /* 0x00000000040d72ca */ /* 0x020fe200000e0000 */
[----:B------:R-:W-:Y:S01]  /*b070*/  UIADD3.X UR5, URZ, UR41, URZ, UP0, !UPT ;  /* 0x000000293f057290 */ /* 0x000fe200087fe43f */
[----:B------:R-:W-:Y:S01]  /*b080*/  SHF.L.U32 R10, R10, 0x1f, RZ ;  /* 0x0000001f0a0a7819 */ /* 0x000fe200000006ff */
[----:B------:R-:W-:Y:S01]  /*b090*/  UMOV UR7, 0x14f00000 ;  /* 0x14f0000000077882 */ /* 0x000fe20000000000 */
[----:B------:R-:W-:Y:S01]  /*b0a0*/  LEA R6, R22, R5, 0x3 ;  /* 0x0000000516067211 */ /* 0x000fe200078e18ff */
[----:B------:R-:W-:Y:S01]  /*b0b0*/  IMAD R5, R2, 0x8, R5 ;  /* 0x0000000802057824 */ /* 0x000fe200078e0205 */
[----:B------:R-:W-:Y:S01]  /*b0c0*/  UMOV UR10, URZ ;  /* 0x0000003f000a7c82 */ /* 0x000fe20008000000 */
[----:B------:R-:W-:Y:S01]  /*b0d0*/  UIMAD UR11, UR11, 0xc0, URZ ;  /* 0x000000c00b0b78a4 */ /* 0x000fe2000f8e023f */
[----:B------:R-:W-:-:S03]  /*b0e0*/  R2UR UR9, R6 ;  /* 0x00000000060972ca */ /* 0x000fc600000e0000 */
[----:B------:R-:W-:-:S10]  /*b0f0*/  UIADD3 UR8, UR8, 0x12400, URZ ;  /* 0x0001240008087890 */ /* 0x000fd4000fffe03f */
[----:B------:R-:W-:-:S09]  /*b100*/  UIADD3 UR9, UR9, 0x30, URZ ;  /* 0x0000003009097890 */ /* 0x000fd2000fffe03f */
[----:B------:R1:W-:Y:S01]  /*b110*/  UTMALDG.4D [UR8], [UR4], desc[UR6] ;  /* 0x00000608040075b4 */ /* 0x0003e20008019000 */
[----:B------:R-:W2:Y:S02]  /*b120*/  SYNCS.PHASECHK.TRANS64.TRYWAIT P2, [R5+URZ+0x60], R10 ;  /* 0x0000600a050075a7 */ /* 0x000ea4000804017f */
[----:B-12---:R-:W-:Y:S05]  /*b130*/  @!P2 BRA `(.L_x_10538) ;  /* 0x0000000c002ca947 */ /* 0x006fea0003800000 */
.L_x_10572:
[----:B------:R-:W-:Y:S05]  /*b140*/  @P1 BRA `(.L_x_10539) ;  /* 0x0000000000141947 */ /* 0x000fea0003800000 */
[----:B------:R-:W-:Y:S02]  /*b150*/  ISETP.NE.AND P1, PT, R28, RZ, PT ;  /* 0x000000ff1c00720c */ /* 0x000fe40003f25270 */
[----:B------:R-:W-:-:S04]  /*b160*/  MOV R6, 0x6000 ;  /* 0x0000600000067802 */ /* 0x000fc80000000f00 */
[----:B------:R2:W-:Y:S07]  /*b170*/  SYNCS.ARRIVE.TRANS64 RZ, [R5+URZ+0x50], R6 ;  /* 0x0000500605ff79a7 */ /* 0x0005ee000800003f */
[----:B------:R-:W-:Y:S05]  /*b180*/  @!P1 BRA `(.L_x_10539) ;  /* 0x0000000000049947 */ /* 0x000fea0003800000 */
[----:B------:R-:W-:Y:S01]  /*b190*/  BPT.TRAP 0x1 ;  /* 0x000000040000795c */ /* 0x000fe20000300000 */
.L_x_10539:
[----:B--2---:R-:W2:Y:S01]  /*b1a0*/  LDL.LU R6, [R1] ;  /* 0x0000000001067983 */ /* 0x004ea20000300800 */
        /* <DEDUP_REMOVED lines=11> */
[----:B------:R-:W-:-:S03]  /*b260*/  IMAD.MOV.U32 R9, RZ, RZ, R4 ;  /* 0x000000ffff097224 */ /* 0x000fc600078e0004 */
[----:B------:R-:W-:-:S04]  /*b270*/  UIADD3 UR9, UR9, 0x50, URZ ;  /* 0x0000005009097890 */ /* 0x000fc8000fffe03f */
[----:B------:R-:W-:Y:S01]  /*b280*/  UIADD3 UR8, UR8, 0x400, URZ ;  /* 0x0000040008087890 */ /* 0x000fe2000fffe03f */
[----:B--2---:R-:W-:-:S13]  /*b290*/  R2UR UR11, R6 ;  /* 0x00000000060b72ca */ /* 0x004fda00000e0000 */
[----:B------:R-:W-:-:S09]  /*b2a0*/  UIMAD UR11, UR11, 0xc0, URZ ;  /* 0x000000c00b0b78a4 */ /* 0x000fd2000f8e023f */
[----:B------:R3:W-:Y:S02]  /*b2b0*/  UTMALDG.4D [UR8], [UR4], desc[UR6] ;  /* 0x00000608040075b4 */ /* 0x0007e40008019000 */
[----:B---3--:R-:W-:Y:S01]  /*b2c0*/  NOP ;  /* 0x0000000000007918 */ /* 0x008fe20000000000 */
.L_x_10534:
[----:B------:R-:W-:Y:S05]  /*b2d0*/  BSYNC B1 ;  /* 0x0000000000017941 */ /* 0x000fea0003800000 */
.L_x_10533:
[C---:B------:R-:W-:Y:S02]  /*b2e0*/  ISETP.GT.AND P1, PT, R11.reuse, 0x1, PT ;  /* 0x000000010b00780c */ /* 0x040fe40003f24270 */
[----:B------:R-:W-:-:S11]  /*b2f0*/  IADD3 R11, R11, -0x2, RZ ;  /* 0xfffffffe0b0b7810 */ /* 0x000fd60007ffe0ff */
[----:B------:R-:W-:Y:S05]  /*b300*/  @P1 BRA `(.L_x_10540) ;  /* 0xfffffff400481947 */ /* 0x000fea000383ffff */
.L_x_10525:
[----:B------:R-:W-:Y:S05]  /*b310*/  BSYNC B0 ;  /* 0x0000000000007941 */ /* 0x000fea0003800000 */
.L_x_10516:
[----:B------:R-:W-:Y:S04]  /*b320*/  BSSY B0, `(.L_x_10541) ;  /* 0x000001e000007945 */ /* 0x000fe80003800000 */
[----:B------:R-:W-:Y:S05]  /*b330*/  @!P6 BRA `(.L_x_10542) ;  /* 0x000000000070e947 */ /* 0x000fea0003800000 */
[----:B-1----:R-:W-:Y:S01]  /*b340*/  IMAD R5, R22, 0x8, R25 ;  /* 0x0000000816057824 */ /* 0x002fe200078e0219 */
[----:B------:R-:W-:Y:S02]  /*b350*/  SHF.L.U32 R0, R19, 0x1f, RZ ;  /* 0x0000001f13007819 */ /* 0x000fe400000006ff */
[----:B------:R-:W-:Y:S02]  /*b360*/  ISETP.NE.AND P1, PT, R18, RZ, PT ;  /* 0x000000ff1200720c */ /* 0x000fe40003f25270 */
[----:B------:R-:W1:Y:S02]  /*b370*/  SYNCS.PHASECHK.TRANS64.TRYWAIT P0, [R5+URZ+0x30860], R0 ;  /* 0x03086000050075a7 */ /* 0x000e64000800017f */
[----:B-1----:R-:W-:Y:S09]  /*b380*/  @!P0 BRA `(.L_x_10543) ;  /* 0x0000000800ac8947 */ /* 0x002ff20003800000 */
.L_x_10573:
[----:B------:R-:W-:Y:S05]  /*b390*/  @P1 BRA `(.L_x_10544) ;  /* 0x0000000000141947 */ /* 0x000fea0003800000 */
[----:B------:R-:W-:Y:S02]  /*b3a0*/  ISETP.NE.AND P0, PT, R28, RZ, PT ;  /* 0x000000ff1c00720c */ /* 0x000fe40003f05270 */
[----:B-1----:R-:W-:-:S04]  /*b3b0*/  MOV R0, 0x6000 ;  /* 0x0000600000007802 */ /* 0x002fc80000000f00 */
[----:B------:R3:W-:Y:S07]  /*b3c0*/  SYNCS.ARRIVE.TRANS64 RZ, [R5+URZ+0x30850], R0 ;  /* 0x0308500005ff79a7 */ /* 0x0007ee000800003f */
[----:B------:R-:W-:Y:S05]  /*b3d0*/  @!P0 BRA `(.L_x_10544) ;  /* 0x0000000000048947 */ /* 0x000fea0003800000 */
[----:B------:R-:W-:Y:S01]  /*b3e0*/  BPT.TRAP 0x1 ;  /* 0x000000040000795c */ /* 0x000fe20000300000 */
.L_x_10544:
[----:B-1-3--:R-:W3:Y:S01]  /*b3f0*/  LDL R0, [R1] ;  /* 0x0000000001007983 */ /* 0x00aee20000100800 */
[----:B--2---:R-:W-:Y:S01]  /*b400*/  IMAD R25, R22, 0x6000, R25 ;  /* 0x0000600016197824 */ /* 0x004fe200078e0219 */
        /* <DEDUP_REMOVED lines=8> */
[----:B------:R-:W-:-:S05]  /*b490*/  UMOV UR10, URZ ;  /* 0x0000003f000a7c82 */ /* 0x000fca0008000000 */
[----:B------:R-:W-:-:S04]  /*b4a0*/  UIADD3 UR9, UR9, 0x30850, URZ ;  /* 0x0003085009097890 */ /* 0x000fc8000fffe03f */
[----:B------:R-:W-:Y:S01]  /*b4b0*/  UIADD3 UR8, UR8, 0x400, URZ ;  /* 0x0000040008087890 */ /* 0x000fe2000fffe03f */
[----:B---3--:R-:W-:-:S13]  /*b4c0*/  R2UR UR11, R0 ;  /* 0x00000000000b72ca */ /* 0x008fda00000e0000 */
[----:B------:R-:W-:-:S09]  /*b4d0*/  UIMAD UR11, UR11, 0xc0, URZ ;  /* 0x000000c00b0b78a4 */ /* 0x000fd2000f8e023f */
[----:B------:R3:W-:Y:S02]  /*b4e0*/  UTMALDG.4D [UR8], [UR4], desc[UR6] ;  /* 0x00000608040075b4 */ /* 0x0007e40008019000 */
[----:B---3--:R-:W-:Y:S01]  /*b4f0*/  NOP ;  /* 0x0000000000007918 */ /* 0x008fe20000000000 */
.L_x_10542:
[----:B------:R-:W-:Y:S05]  /*b500*/  BSYNC B0 ;  /* 0x0000000000007941 */ /* 0x000fea0003800000 */
.L_x_10541:
        /* <DEDUP_REMOVED lines=11> */
.L_x_10503:
[----:B------:R-:W3:Y:S01]  /*b5c0*/  S2R R3, SR_CgaCtaId ;  /* 0x0000000000037919 */ /* 0x000ee20000008800 */
[----:B------:R-:W-:Y:S01]  /*b5d0*/  MOV R0, 0x400 ;  /* 0x0000040000007802 */ /* 0x000fe20000000f00 */
[----:B------:R-:W-:Y:S01]  /*b5e0*/  BSSY B0, `(.L_x_10546) ;  /* 0x0000005000007945 */ /* 0x000fe20003800000 */
[----:B------:R-:W-:Y:S02]  /*b5f0*/  SHF.L.U32 R27, R27, 0x1f, RZ ;  /* 0x0000001f1b1b7819 */ /* 0x000fe400000006ff */
[----:B---3--:R-:W-:-:S04]  /*b600*/  LEA R8, R3, R0, 0x18 ;  /* 0x0000000003087211 */ /* 0x008fc800078ec0ff */
[----:B------:R-:W3:Y:S02]  /*b610*/  SYNCS.PHASECHK.TRANS64.TRYWAIT P0, [R8+URZ+0x30820], R27 ;  /* 0x0308201b080075a7 */ /* 0x000ee4000800017f */
[----:B---3--:R-:W-:Y:S05]  /*b620*/  @!P0 BRA `(.L_x_10547) ;  /* 0x0000000800188947 */ /* 0x008fea0003800000 */
.L_x_10574:
[----:B------:R-:W-:Y:S05]  /*b630*/  BSYNC B0 ;  /* 0x0000000000007941 */ /* 0x000fea0003800000 */
.L_x_10546:
[----:B------:R-:W-:-:S03]  /*b640*/  UMOV UR4, 0xffffffff ;  /* 0xffffffff00047882 */ /* 0x000fc60000000000 */
[----:B------:R-:W-:Y:S05]  /*b650*/  BRA.DIV UR4, `(.L_x_10548) ;  /* 0x0000000a04207947 */ /* 0x000fea000b800000 */
[----:B------:R4:W1:Y:S02]  /*b660*/  SHFL.IDX PT, R14, R16, RZ, 0x1f ;  /* 0x00001fff100e7589 */ /* 0x00086400000e0000 */
.L_x_10577:
[----:B-1----:R-:W-:Y:S01]  /*b670*/  ISETP.NE.AND P0, PT, R14, RZ, PT ;  /* 0x000000ff0e00720c */ /* 0x002fe20003f05270 */
[----:B------:R-:W-:-:S12]  /*b680*/  BSSY B0, `(.L_x_10549) ;  /* 0x0000023000007945 */ /* 0x000fd80003800000 */
[----:B------:R-:W-:Y:S05]  /*b690*/  @P0 BRA `(.L_x_10550) ;  /* 0x0000000000840947 */ /* 0x000fea0003800000 */
[----:B------:R-:W-:-:S03]  /*b6a0*/  UMOV UR4, 0xffffffff ;  /* 0xffffffff00047882 */ /* 0x000fc60000000000 */
[----:B------:R-:W-:Y:S05]  /*b6b0*/  BRA.DIV UR4, `(.L_x_10551) ;  /* 0x0000000a04307947 */ /* 0x000fea000b800000 */
[----:B------:R-:W-:-:S13]  /*b6c0*/  ELECT P6, URZ, PT ;  /* 0x00000000003f782f */ /* 0x000fda00038c0000 */
.L_x_10580:
[----:B------:R-:W-:Y:S05]  /*b6d0*/  @!P6 BRA `(.L_x_10550) ;  /* 0x000000000074e947 */ /* 0x000fea0003800000 */
[----:B------:R-:W-:-:S04]  /*b6e0*/  LOP3.LUT R17, R17, 0x2, RZ, 0xfc, !PT ;  /* 0x0000000211117812 */ /* 0x000fc800078efcff */
[----:B------:R-:W-:-:S13]  /*b6f0*/  ISETP.NE.AND P2, PT, R17, 0x3, PT ;  /* 0x000000031100780c */ /* 0x000fda0003f45270 */
[----:B------:R-:W-:Y:S05]  /*b700*/  @!P2 BRA `(.L_x_10552) ;  /* 0x000000000004a947 */ /* 0x000fea0003800000 */
[----:B------:R-:W-:Y:S01]  /*b710*/  BPT.TRAP 0x1 ;  /* 0x000000040000795c */ /* 0x000fe20000300000 */
.L_x_10552:
[----:B------:R-:W-:Y:S02]  /*b720*/  IADD3 R3, R8, 0x30840, RZ ;  /* 0x0003084008037810 */ /* 0x000fe40007ffe0ff */
[----:B------:R-:W-:Y:S02]  /*b730*/  SHF.L.U32 R4, R19, 0x1f, RZ ;  /* 0x0000001f13047819 */ /* 0x000fe400000006ff */
[C---:B------:R-:W-:Y:S01]  /*b740*/  IADD3 R0, R22.reuse, 0x1, RZ ;  /* 0x0000000116007810 */ /* 0x040fe20007ffe0ff */
[----:B------:R-:W-:-:S03]  /*b750*/  IMAD R5, R22, 0x8, R3 ;  /* 0x0000000816057824 */ /* 0x000fc600078e0203 */
[C---:B------:R-:W-:Y:S01]  /*b760*/  ISETP.NE.AND P1, PT, R0.reuse, 0x2, PT ;  /* 0x000000020000780c */ /* 0x040fe20003f25270 */
[----:B------:R-:W1:Y:S03]  /*b770*/  SYNCS.PHASECHK.TRANS64.TRYWAIT P0, [R5+URZ], R4 ;  /* 0x00000004050075a7 */ /* 0x000e66000800017f */
[----:B------:R-:W-:Y:S02]  /*b780*/  SEL R2, RZ, 0x1, P1 ;  /* 0x00000001ff027807 */ /* 0x000fe40000800000 */
[----:B--2---:R-:W-:Y:S02]  /*b790*/  SEL R6, R0, RZ, P1 ;  /* 0x000000ff00067207 */ /* 0x004fe40000800000 */
[----:B------:R-:W-:-:S03]  /*b7a0*/  LOP3.LUT R0, R19, R2, RZ, 0x3c, !PT ;  /* 0x0000000213007212 */ /* 0x000fc600078e3cff */
[----:B------:R-:W-:Y:S01]  /*b7b0*/  IMAD R3, R6, 0x8, R3 ;  /* 0x0000000806037824 */ /* 0x000fe200078e0203 */
[----:B------:R-:W-:Y:S01]  /*b7c0*/  SHF.L.U32 R0, R0, 0x1f, RZ ;  /* 0x0000001f00007819 */ /* 0x000fe200000006ff */
[----:B-1----:R-:W-:Y:S06]  /*b7d0*/  @!P0 BRA `(.L_x_10553) ;  /* 0x0000000800088947 */ /* 0x002fec0003800000 */
.L_x_10581:
[----:B------:R-:W2:Y:S02]  /*b7e0*/  SYNCS.PHASECHK.TRANS64.TRYWAIT P0, [R3+URZ], R0 ;  /* 0x00000000030075a7 */ /* 0x000ea4000800017f */
[----:B--2---:R-:W-:Y:S05]  /*b7f0*/  @!P0 BRA `(.L_x_10554) ;  /* 0x0000000800148947 */ /* 0x004fea0003800000 */
.L_x_10582:
[----:B------:R-:W-:Y:S05]  /*b800*/  @!P2 BRA `(.L_x_10555) ;  /* 0x000000000004a947 */ /* 0x000fea0003800000 */
[----:B------:R-:W-:Y:S01]  /*b810*/  BPT.TRAP 0x1 ;  /* 0x000000040000795c */ /* 0x000fe20000300000 */
.L_x_10555:
[----:B--2---:R-:W-:-:S05]  /*b820*/  IADD3 R3, R8, 0x30860, RZ ;  /* 0x0003086008037810 */ /* 0x004fca0007ffe0ff */
[----:B-1----:R-:W-:-:S04]  /*b830*/  IMAD R5, R22, 0x8, R3 ;  /* 0x0000000816057824 */ /* 0x002fc800078e0203 */
[----:B------:R-:W1:Y:S02]  /*b840*/  SYNCS.PHASECHK.TRANS64.TRYWAIT P0, [R5+URZ], R4 ;  /* 0x00000004050075a7 */ /* 0x000e64000800017f */
[----:B-1----:R-:W-:Y:S05]  /*b850*/  @!P0 BRA `(.L_x_10556) ;  /* 0x0000000800108947 */ /* 0x002fea0003800000 */
.L_x_10583:
[----:B------:R-:W-:-:S07]  /*b860*/  LEA R3, R6, R3, 0x3 ;  /* 0x0000000306037211 */ /* 0x000fce00078e18ff */
.L_x_10557:
[----:B--2---:R2:W1:Y:S02]  /*b870*/  SYNCS.PHASECHK.TRANS64.TRYWAIT P0, [R3+URZ], R0 ;  /* 0x00000000030075a7 */ /* 0x004464000800017f */
[----:B-1----:R-:W-:Y:S05]  /*b880*/  @!P0 NANOSLEEP.SYNCS 0x989680 ;  /* 0x009896800000895d */ /* 0x002fea0003900000 */
[----:B------:R-:W1:Y:S02]  /*b890*/  @!P0 SYNCS.PHASECHK.TRANS64 P0, [R3+URZ], R0 ;  /* 0x00000000030085a7 */ /* 0x000e64000800007f */
[----:B-1----:R-:W-:Y:S05]  /*b8a0*/  @!P0 BRA `(.L_x_10557) ;  /* 0xfffffffc00f08947 */ /* 0x002fea000383ffff */
.L_x_10550:
[----:B------:R-:W-:Y:S05]  /*b8b0*/  BSYNC B0 ;  /* 0x0000000000007941 */ /* 0x000fea0003800000 */
.L_x_10549:
[----:B------:R-:W-:Y:S05]  /*b8c0*/  EXIT ;  /* 0x000000000000794d */ /* 0x000fea0003800000 */
.L_x_10481:
[----:B-1----:R-:W-:-:S04]  /*b8d0*/  IMAD.U32 R3, RZ, RZ, UR40 ;  /* 0x00000028ff037e24 */ /* 0x002fc8000f8e00ff */
[----:B------:R1:W2:Y:S03]  /*b8e0*/  SYNCS.PHASECHK.TRANS64.TRYWAIT P1, [R3+URZ+0x30800], R0 ;  /* 0x03080000030075a7 */ /* 0x0002a6000802017f */
[----:B--2---:R-:W-:Y:S05]  /*b8f0*/  @!P1 NANOSLEEP.SYNCS 0x989680 ;  /* 0x009896800000995d */ /* 0x004fea0003900000 */
[----:B------:R-:W2:Y:S02]  /*b900*/  @!P1 SYNCS.PHASECHK.TRANS64 P1, [R3+URZ+0x30800], R0 ;  /* 0x03080000030095a7 */ /* 0x000ea4000802007f */
[----:B--2---:R-:W-:Y:S05]  /*b910*/  @!P1 BRA `(.L_x_10481) ;  /* 0xfffffffc00ec9947 */ /* 0x004fea000383ffff */
[----:B------:R-:W-:Y:S05]  /*b920*/  BRA `(.L_x_10558) ;  /* 0xffffff5800647947 */ /* 0x000fea000383ffff */
.L_x_10485:
[----:B--2---:R2:W3:Y:S02]  /*b930*/  SYNCS.PHASECHK.TRANS64.TRYWAIT P2, [R3+URZ+0x30830], R6 ;  /* 0x03083006030075a7 */ /* 0x0044e4000804017f */
[----:B---3--:R-:W-:Y:S05]  /*b940*/  @!P2 NANOSLEEP.SYNCS 0x989680 ;  /* 0x009896800000a95d */ /* 0x008fea0003900000 */
[----:B------:R-:W3:Y:S02]  /*b950*/  @!P2 SYNCS.PHASECHK.TRANS64 P2, [R3+URZ+0x30830], R6 ;  /* 0x030830060300a5a7 */ /* 0x000ee4000804007f */
[----:B---3--:R-:W-:Y:S05]  /*b960*/  @!P2 BRA `(.L_x_10485) ;  /* 0xfffffffc00f0a947 */ /* 0x008fea000383ffff */
[----:B------:R-:W-:Y:S05]  /*b970*/  BRA `(.L_x_10484) ;  /* 0xffffff5800947947 */ /* 0x000fea000383ffff */
.L_x_10490:
[----:B---3--:R-:W-:-:S04]  /*b980*/  MOV R11, UR10 ;  /* 0x0000000a000b7c02 */ /* 0x008fc80008000f00 */
[----:B------:R3:W4:Y:S03]  /*b990*/  SYNCS.PHASECHK.TRANS64.TRYWAIT P2, [R11+URZ+0x30830], R10 ;  /* 0x0308300a0b0075a7 */ /* 0x000726000804017f */
[----:B----4-:R-:W-:Y:S05]  /*b9a0*/  @!P2 NANOSLEEP.SYNCS 0x989680 ;  /* 0x009896800000a95d */ /* 0x010fea0003900000 */
[----:B------:R-:W4:Y:S02]  /*b9b0*/  @!P2 SYNCS.PHASECHK.TRANS64 P2, [R11+URZ+0x30830], R10 ;  /* 0x0308300a0b00a5a7 */ /* 0x000f24000804007f */
[----:B----4-:R-:W-:Y:S05]  /*b9c0*/  @!P2 BRA `(.L_x_10490) ;  /* 0xfffffffc00eca947 */ /* 0x010fea000383ffff */
[----:B------:R-:W-:Y:S05]  /*b9d0*/  BRA `(.L_x_10487) ;  /* 0xffffff9000e07947 */ /* 0x000fea000383ffff */
.L_x_10494:
[----:B--2---:R-:W-:-:S04]  /*b9e0*/  IMAD.U32 R11, RZ, RZ, UR10 ;  /* 0x0000000aff0b7e24 */ /* 0x004fc8000f8e00ff */
[----:B------:R2:W3:Y:S03]  /*b9f0*/  SYNCS.PHASECHK.TRANS64.TRYWAIT P2, [R11+URZ+0x30850], R10 ;  /* 0x0308500a0b0075a7 */ /* 0x0004e6000804017f */
[----:B---3--:R-:W-:Y:S05]  /*ba00*/  @!P2 NANOSLEEP.SYNCS 0x989680 ;  /* 0x009896800000a95d */ /* 0x008fea0003900000 */
[----:B------:R-:W3:Y:S02]  /*ba10*/  @!P2 SYNCS.PHASECHK.TRANS64 P2, [R11+URZ+0x30850], R10 ;  /* 0x0308500a0b00a5a7 */ /* 0x000ee4000804007f */
[----:B---3--:R-:W-:Y:S05]  /*ba20*/  @!P2 BRA `(.L_x_10494) ;  /* 0xfffffffc00eca947 */ /* 0x008fea000383ffff */
[----:B------:R-:W-:Y:S05]  /*ba30*/  BRA `(.L_x_10491) ;  /* 0xffffff9400587947 */ /* 0x000fea000383ffff */
.L_x_10499:
[----:B----4-:R-:W-:-:S04]  /*ba40*/  MOV R4, UR12 ;  /* 0x0000000c00047c02 */ /* 0x010fc80008000f00 */
[----:B------:R4:W1:Y:S03]  /*ba50*/  SYNCS.PHASECHK.TRANS64.TRYWAIT P0, [R4+URZ+0x30850], R3 ;  /* 0x03085003040075a7 */ /* 0x000866000800017f */
[----:B-1----:R-:W-:Y:S05]  /*ba60*/  @!P0 NANOSLEEP.SYNCS 0x989680 ;  /* 0x009896800000895d */ /* 0x002fea0003900000 */
[----:B------:R-:W1:Y:S02]  /*ba70*/  @!P0 SYNCS.PHASECHK.TRANS64 P0, [R4+URZ+0x30850], R3 ;  /* 0x03085003040085a7 */ /* 0x000e64000800007f */
[----:B-1----:R-:W-:Y:S05]  /*ba80*/  @!P0 BRA `(.L_x_10499) ;  /* 0xfffffffc00ec8947 */ /* 0x002fea000383ffff */
[----:B------:R-:W-:Y:S05]  /*ba90*/  BRA `(.L_x_10498) ;  /* 0xffffffc800087947 */ /* 0x000fea000383ffff */
.L_x_10508:
[----:B------:R-:W-:Y:S01]  /*baa0*/  BSSY B0, `(.L_x_10559) ;  /* 0x0000008000007945 */ /* 0x000fe20003800000 */
[----:B------:R-:W-:Y:S01]  /*bab0*/  IMAD.MOV.U32 R13, RZ, RZ, R16 ;  /* 0x000000ffff0d7224 */ /* 0x000fe200078e0010 */
[----:B------:R-:W-:Y:S01]  /*bac0*/  MOV R12, RZ ;  /* 0x000000ff000c7202 */ /* 0x000fe20000000f00 */
[----:B------:R-:W-:Y:S01]  /*bad0*/  IMAD.MOV.U32 R11, RZ, RZ, 0x1f ;  /* 0x0000001fff0b7424 */ /* 0x000fe200078e00ff */
[----:B------:R-:W-:-:S07]  /*bae0*/  MOV R15, 0xffffffff ;  /* 0xffffffff000f7802 */ /* 0x000fce0000000f00 */
[----:B------:R-:W-:Y:S05]  /*baf0*/  WARPSYNC.COLLECTIVE R15, `(.L_x_10560) ;  /* 0x000000000f087348 */ /* 0x000fea0003c00000 */
[----:B------:R1:W2:Y:S02]  /*bb00*/  SHFL.IDX P6, R14, R13, R12, R11 ;  /* 0x0000000c0d0e7389 */ /* 0x0002a400000c000b */
[----:B-12---:R-:W-:Y:S01]  /*bb10*/  ENDCOLLECTIVE ;  /* 0x000000000000791b */ /* 0x006fe20003800000 */
.L_x_10560:
[----:B------:R-:W-:Y:S05]  /*bb20*/  BSYNC B0 ;  /* 0x0000000000007941 */ /* 0x000fea0003800000 */
.L_x_10559:
[----:B------:R-:W-:Y:S05]  /*bb30*/  BRA `(.L_x_10561) ;  /* 0xffffffe000687947 */ /* 0x000fea000383ffff */
.L_x_10509:
[----:B------:R-:W-:Y:S01]  /*bb40*/  BSSY B0, `(.L_x_10562) ;  /* 0x0000006000007945 */ /* 0x000fe20003800000 */
[----:B------:R-:W-:-:S07]  /*bb50*/  IMAD.MOV.U32 R15, RZ, RZ, -0x1 ;  /* 0xffffffffff0f7424 */ /* 0x000fce00078e00ff */
[----:B------:R-:W-:Y:S05]  /*bb60*/  WARPSYNC.COLLECTIVE R15, `(.L_x_10563) ;  /* 0x000000000f0c7348 */ /* 0x000fea0003c00000 */
[----:B------:R-:W-:Y:S02]  /*bb70*/  ELECT P6, UR62, PT ;  /* 0x00000000003e782f */ /* 0x000fe400038c0000 */
[----:B------:R-:W-:Y:S01]  /*bb80*/  MOV R14, UR62 ;  /* 0x0000003e000e7c02 */ /* 0x000fe20008000f00 */
[----:B------:R-:W-:Y:S10]  /*bb90*/  ENDCOLLECTIVE ;  /* 0x000000000000791b */ /* 0x000ff40003800000 */
.L_x_10563:
[----:B------:R-:W-:Y:S05]  /*bba0*/  BSYNC B0 ;  /* 0x0000000000007941 */ /* 0x000fea0003800000 */
.L_x_10562:
[----:B------:R-:W-:Y:S05]  /*bbb0*/  BRA `(.L_x_10564) ;  /* 0xffffffe0005c7947 */ /* 0x000fea000383ffff */
.L_x_10512:
[----:B--2---:R2:W3:Y:S02]  /*bbc0*/  SYNCS.PHASECHK.TRANS64.TRYWAIT P1, [R7+URZ+0x30840], R6 ;  /* 0x03084006070075a7 */ /* 0x0044e4000802017f */
[----:B---3--:R-:W-:Y:S05]  /*bbd0*/  @!P1 NANOSLEEP.SYNCS 0x989680 ;  /* 0x009896800000995d */ /* 0x008fea0003900000 */
[----:B------:R-:W3:Y:S02]  /*bbe0*/  @!P1 SYNCS.PHASECHK.TRANS64 P1, [R7+URZ+0x30840], R6 ;  /* 0x03084006070095a7 */ /* 0x000ee4000802007f */
[----:B---3--:R-:W-:Y:S05]  /*bbf0*/  @!P1 BRA `(.L_x_10512) ;  /* 0xfffffffc00f09947 */ /* 0x008fea000383ffff */
[----:B------:R-:W-:Y:S05]  /*bc00*/  BRA `(.L_x_10565) ;  /* 0xffffffe000b47947 */ /* 0x000fea000383ffff */
.L_x_10515:
[----:B--2---:R2:W3:Y:S02]  /*bc10*/  SYNCS.PHASECHK.TRANS64.TRYWAIT P1, [R25+URZ+0x30820], R6 ;  /* 0x03082006190075a7 */ /* 0x0044e4000802017f */
[----:B---3--:R-:W-:Y:S05]  /*bc20*/  @!P1 NANOSLEEP.SYNCS 0x989680 ;  /* 0x009896800000995d */ /* 0x008fea0003900000 */
[----:B------:R-:W3:Y:S02]  /*bc30*/  @!P1 SYNCS.PHASECHK.TRANS64 P1, [R25+URZ+0x30820], R6 ;  /* 0x03082006190095a7 */ /* 0x000ee4000802007f */
[----:B---3--:R-:W-:Y:S05]  /*bc40*/  @!P1 BRA `(.L_x_10515) ;  /* 0xfffffffc00f09947 */ /* 0x008fea000383ffff */
[----:B------:R-:W-:Y:S05]  /*bc50*/  BRA `(.L_x_10566) ;  /* 0xffffffe400587947 */ /* 0x000fea000383ffff */
.L_x_10521:
[----:B--2---:R2:W3:Y:S02]  /*bc60*/  SYNCS.PHASECHK.TRANS64.TRYWAIT P2, [R5+URZ+0x30840], R4 ;  /* 0x03084004050075a7 */ /* 0x0044e4000804017f */
[----:B---3--:R-:W-:Y:S05]  /*bc70*/  @!P2 NANOSLEEP.SYNCS 0x989680 ;  /* 0x009896800000a95d */ /* 0x008fea0003900000 */
[----:B------:R-:W3:Y:S02]  /*bc80*/  @!P2 SYNCS.PHASECHK.TRANS64 P2, [R5+URZ+0x30840], R4 ;  /* 0x030840040500a5a7 */ /* 0x000ee4000804007f */
[----:B---3--:R-:W-:Y:S05]  /*bc90*/  @!P2 BRA `(.L_x_10521) ;  /* 0xfffffffc00f0a947 */ /* 0x008fea000383ffff */
[----:B------:R-:W-:Y:S05]  /*bca0*/  BRA `(.L_x_10567) ;  /* 0xffffffe400e87947 */ /* 0x000fea000383ffff */
.L_x_10523:
[----:B--2---:R2:W3:Y:S02]  /*bcb0*/  SYNCS.PHASECHK.TRANS64.TRYWAIT P2, [R4+URZ+0x60], R7 ;  /* 0x00006007040075a7 */ /* 0x0044e4000804017f */
[----:B---3--:R-:W-:Y:S05]  /*bcc0*/  @!P2 NANOSLEEP.SYNCS 0x989680 ;  /* 0x009896800000a95d */ /* 0x008fea0003900000 */
[----:B------:R-:W3:Y:S02]  /*bcd0*/  @!P2 SYNCS.PHASECHK.TRANS64 P2, [R4+URZ+0x60], R7 ;  /* 0x000060070400a5a7 */ /* 0x000ee4000804007f */
[----:B---3--:R-:W-:Y:S05]  /*bce0*/  @!P2 BRA `(.L_x_10523) ;  /* 0xfffffffc00f0a947 */ /* 0x008fea000383ffff */
[----:B------:R-:W-:Y:S05]  /*bcf0*/  BRA `(.L_x_10568) ;  /* 0xffffffe8003c7947 */ /* 0x000fea000383ffff */
.L_x_10529:
[----:B--2---:R2:W3:Y:S02]  /*bd00*/  SYNCS.PHASECHK.TRANS64.TRYWAIT P2, [R6+URZ+0x30840], R5 ;  /* 0x03084005060075a7 */ /* 0x0044e4000804017f */
[----:B---3--:R-:W-:Y:S05]  /*bd10*/  @!P2 NANOSLEEP.SYNCS 0x989680 ;  /* 0x009896800000a95d */ /* 0x008fea0003900000 */
[----:B------:R-:W3:Y:S02]  /*bd20*/  @!P2 SYNCS.PHASECHK.TRANS64 P2, [R6+URZ+0x30840], R5 ;  /* 0x030840050600a5a7 */ /* 0x000ee4000804007f */
[----:B---3--:R-:W-:Y:S05]  /*bd30*/  @!P2 BRA `(.L_x_10529) ;  /* 0xfffffffc00f0a947 */ /* 0x008fea000383ffff */
[----:B------:R-:W-:Y:S05]  /*bd40*/  BRA `(.L_x_10569) ;  /* 0xffffffec003c7947 */ /* 0x000fea000383ffff */
.L_x_10531:
[----:B--2---:R2:W3:Y:S02]  /*bd50*/  SYNCS.PHASECHK.TRANS64.TRYWAIT P2, [R6+URZ+0x60], R19 ;  /* 0x00006013060075a7 */ /* 0x0044e4000804017f */
[----:B---3--:R-:W-:Y:S05]  /*bd60*/  @!P2 NANOSLEEP.SYNCS 0x989680 ;  /* 0x009896800000a95d */ /* 0x008fea0003900000 */
[----:B------:R-:W3:Y:S02]  /*bd70*/  @!P2 SYNCS.PHASECHK.TRANS64 P2, [R6+URZ+0x60], R19 ;  /* 0x000060130600a5a7 */ /* 0x000ee4000804007f */
[----:B---3--:R-:W-:Y:S05]  /*bd80*/  @!P2 BRA `(.L_x_10531) ;  /* 0xfffffffc00f0a947 */ /* 0x008fea000383ffff */
[----:B------:R-:W-:Y:S05]  /*bd90*/  BRA `(.L_x_10570) ;  /* 0xffffffec00907947 */ /* 0x000fea000383ffff */
.L_x_10536:
[----:B-1----:R1:W2:Y:S02]  /*bda0*/  SYNCS.PHASECHK.TRANS64.TRYWAIT P2, [R5+URZ+0x30840], R6 ;  /* 0x03084006050075a7 */ /* 0x0022a4000804017f */
[----:B--2---:R-:W-:Y:S05]  /*bdb0*/  @!P2 NANOSLEEP.SYNCS 0x989680 ;  /* 0x009896800000a95d */ /* 0x004fea0003900000 */
[----:B------:R-:W2:Y:S02]  /*bdc0*/  @!P2 SYNCS.PHASECHK.TRANS64 P2, [R5+URZ+0x30840], R6 ;  /* 0x030840060500a5a7 */ /* 0x000ea4000804007f */
[----:B--2---:R-:W-:Y:S05]  /*bdd0*/  @!P2 BRA `(.L_x_10536) ;  /* 0xfffffffc00f0a947 */ /* 0x004fea000383ffff */
[----:B------:R-:W-:Y:S05]  /*bde0*/  BRA `(.L_x_10571) ;  /* 0xfffffff000687947 */ /* 0x000fea000383ffff */
.L_x_10538:
[----:B-1----:R1:W2:Y:S02]  /*bdf0*/  SYNCS.PHASECHK.TRANS64.TRYWAIT P2, [R5+URZ+0x60], R10 ;  /* 0x0000600a050075a7 */ /* 0x0022a4000804017f */
[----:B--2---:R-:W-:Y:S05]  /*be00*/  @!P2 NANOSLEEP.SYNCS 0x989680 ;  /* 0x009896800000a95d */ /* 0x004fea0003900000 */
[----:B------:R-:W2:Y:S02]  /*be10*/  @!P2 SYNCS.PHASECHK.TRANS64 P2, [R5+URZ+0x60], R10 ;  /* 0x0000600a0500a5a7 */ /* 0x000ea4000804007f */
[----:B--2---:R-:W-:Y:S05]  /*be20*/  @!P2 BRA `(.L_x_10538) ;  /* 0xfffffffc00f0a947 */ /* 0x004fea000383ffff */
[----:B------:R-:W-:Y:S05]  /*be30*/  BRA `(.L_x_10572) ;  /* 0xfffffff000c07947 */ /* 0x000fea000383ffff */
.L_x_10543:
[----:B-1----:R1:W3:Y:S02]  /*be40*/  SYNCS.PHASECHK.TRANS64.TRYWAIT P0, [R5+URZ+0x30860], R0 ;  /* 0x03086000050075a7 */ /* 0x0022e4000800017f */
[----:B---3--:R-:W-:Y:S05]  /*be50*/  @!P0 NANOSLEEP.SYNCS 0x989680 ;  /* 0x009896800000895d */ /* 0x008fea0003900000 */
[----:B------:R-:W3:Y:S02]  /*be60*/  @!P0 SYNCS.PHASECHK.TRANS64 P0, [R5+URZ+0x30860], R0 ;  /* 0x03086000050085a7 */ /* 0x000ee4000800007f */
[----:B---3--:R-:W-:Y:S05]  /*be70*/  @!P0 BRA `(.L_x_10543) ;  /* 0xfffffffc00f08947 */ /* 0x008fea000383ffff */
[----:B------:R-:W-:Y:S05]  /*be80*/  BRA `(.L_x_10573) ;  /* 0xfffffff400407947 */ /* 0x000fea000383ffff */
.L_x_10547:
[----:B---3--:R3:W4:Y:S02]  /*be90*/  SYNCS.PHASECHK.TRANS64.TRYWAIT P0, [R8+URZ+0x30820], R27 ;  /* 0x0308201b080075a7 */ /* 0x008724000800017f */
[----:B----4-:R-:W-:Y:S05]  /*bea0*/  @!P0 NANOSLEEP.SYNCS 0x989680 ;  /* 0x009896800000895d */ /* 0x010fea0003900000 */
[----:B------:R-:W4:Y:S02]  /*beb0*/  @!P0 SYNCS.PHASECHK.TRANS64 P0, [R8+URZ+0x30820], R27 ;  /* 0x0308201b080085a7 */ /* 0x000f24000800007f */
[----:B----4-:R-:W-:Y:S05]  /*bec0*/  @!P0 BRA `(.L_x_10547) ;  /* 0xfffffffc00f08947 */ /* 0x010fea000383ffff */
[----:B------:R-:W-:Y:S05]  /*bed0*/  BRA `(.L_x_10574) ;  /* 0xfffffff400d47947 */ /* 0x000fea000383ffff */
.L_x_10548:
[----:B------:R-:W-:Y:S01]  /*bee0*/  BSSY B0, `(.L_x_10575) ;  /* 0x0000008000007945 */ /* 0x000fe20003800000 */
[----:B-1----:R-:W-:Y:S01]  /*bef0*/  MOV R13, R16 ;  /* 0x00000010000d7202 */ /* 0x002fe20000000f00 */
[----:B------:R-:W-:Y:S01]  /*bf00*/  IMAD.MOV.U32 R12, RZ, RZ, RZ ;  /* 0x000000ffff0c7224 */ /* 0x000fe200078e00ff */
[----:B------:R-:W-:Y:S01]  /*bf10*/  MOV R11, 0x1f ;  /* 0x0000001f000b7802 */ /* 0x000fe20000000f00 */
[----:B------:R-:W-:-:S07]  /*bf20*/  IMAD.MOV.U32 R15, RZ, RZ, -0x1 ;  /* 0xffffffffff0f7424 */ /* 0x000fce00078e00ff */
[----:B--23--:R-:W-:Y:S05]  /*bf30*/  WARPSYNC.COLLECTIVE R15, `(.L_x_10576) ;  /* 0x000000000f087348 */ /* 0x00cfea0003c00000 */
[----:B------:R1:W4:Y:S02]  /*bf40*/  SHFL.IDX P6, R14, R13, R12, R11 ;  /* 0x0000000c0d0e7389 */ /* 0x00032400000c000b */
[----:B-1234-:R-:W-:Y:S01]  /*bf50*/  ENDCOLLECTIVE ;  /* 0x000000000000791b */ /* 0x01efe20003800000 */
.L_x_10576:
[----:B------:R-:W-:Y:S05]  /*bf60*/  BSYNC B0 ;  /* 0x0000000000007941 */ /* 0x000fea0003800000 */
.L_x_10575:
[----:B------:R-:W-:Y:S05]  /*bf70*/  BRA `(.L_x_10577) ;  /* 0xfffffff400bc7947 */ /* 0x000fea000383ffff */
.L_x_10551:
[----:B------:R-:W-:Y:S01]  /*bf80*/  BSSY B1, `(.L_x_10578) ;  /* 0x0000006000017945 */ /* 0x000fe20003800000 */
[----:B------:R-:W-:-:S07]  /*bf90*/  MOV R15, 0xffffffff ;  /* 0xffffffff000f7802 */ /* 0x000fce0000000f00 */
[----:B--234-:R-:W-:Y:S05]  /*bfa0*/  WARPSYNC.COLLECTIVE R15, `(.L_x_10579) ;  /* 0x000000000f0c7348 */ /* 0x01cfea0003c00000 */
[----:B------:R-:W-:Y:S02]  /*bfb0*/  ELECT P6, UR62, PT ;  /* 0x00000000003e782f */ /* 0x000fe400038c0000 */
[----:B------:R-:W-:Y:S01]  /*bfc0*/  MOV R14, UR62 ;  /* 0x0000003e000e7c02 */ /* 0x000fe20008000f00 */
[----:B--234-:R-:W-:Y:S10]  /*bfd0*/  ENDCOLLECTIVE ;  /* 0x000000000000791b */ /* 0x01cff40003800000 */
.L_x_10579:
[----:B------:R-:W-:Y:S05]  /*bfe0*/  BSYNC B1 ;  /* 0x0000000000017941 */ /* 0x000fea0003800000 */
.L_x_10578:
[----:B------:R-:W-:Y:S05]  /*bff0*/  BRA `(.L_x_10580) ;  /* 0xfffffff400b47947 */ /* 0x000fea000383ffff */
.L_x_10553:
[----:B-1----:R1:W2:Y:S02]  /*c000*/  SYNCS.PHASECHK.TRANS64.TRYWAIT P0, [R5+URZ], R4 ;  /* 0x00000004050075a7 */ /* 0x0022a4000800017f */
[----:B--2---:R-:W-:Y:S05]  /*c010*/  @!P0 NANOSLEEP.SYNCS 0x989680 ;  /* 0x009896800000895d */ /* 0x004fea0003900000 */
[----:B------:R-:W2:Y:S02]  /*c020*/  @!P0 SYNCS.PHASECHK.TRANS64 P0, [R5+URZ], R4 ;  /* 0x00000004050085a7 */ /* 0x000ea4000800007f */
[----:B--2---:R-:W-:Y:S05]  /*c030*/  @!P0 BRA `(.L_x_10553) ;  /* 0xfffffffc00f08947 */ /* 0x004fea000383ffff */
[----:B------:R-:W-:Y:S05]  /*c040*/  BRA `(.L_x_10581) ;  /* 0xfffffff400e47947 */ /* 0x000fea000383ffff */
.L_x_10554:
[----:B--2---:R2:W1:Y:S02]  /*c050*/  SYNCS.PHASECHK.TRANS64.TRYWAIT P0, [R3+URZ], R0 ;  /* 0x00000000030075a7 */ /* 0x004464000800017f */
[----:B-1----:R-:W-:Y:S05]  /*c060*/  @!P0 NANOSLEEP.SYNCS 0x989680 ;  /* 0x009896800000895d */ /* 0x002fea0003900000 */
[----:B------:R-:W1:Y:S02]  /*c070*/  @!P0 SYNCS.PHASECHK.TRANS64 P0, [R3+URZ], R0 ;  /* 0x00000000030085a7 */ /* 0x000e64000800007f */
[----:B-1----:R-:W-:Y:S05]  /*c080*/  @!P0 BRA `(.L_x_10554) ;  /* 0xfffffffc00f08947 */ /* 0x002fea000383ffff */
[----:B------:R-:W-:Y:S05]  /*c090*/  BRA `(.L_x_10582) ;  /* 0xfffffff400d87947 */ /* 0x000fea000383ffff */
.L_x_10556:
[----:B-1----:R1:W2:Y:S02]  /*c0a0*/  SYNCS.PHASECHK.TRANS64.TRYWAIT P0, [R5+URZ], R4 ;  /* 0x00000004050075a7 */ /* 0x0022a4000800017f */
[----:B--2---:R-:W-:Y:S05]  /*c0b0*/  @!P0 NANOSLEEP.SYNCS 0x989680 ;  /* 0x009896800000895d */ /* 0x004fea0003900000 */
[----:B------:R-:W2:Y:S02]  /*c0c0*/  @!P0 SYNCS.PHASECHK.TRANS64 P0, [R5+URZ], R4 ;  /* 0x00000004050085a7 */ /* 0x000ea4000800007f */
[----:B--2---:R-:W-:Y:S05]  /*c0d0*/  @!P0 BRA `(.L_x_10556) ;  /* 0xfffffffc00f08947 */ /* 0x004fea000383ffff */
[----:B------:R-:W-:Y:S05]  /*c0e0*/  BRA `(.L_x_10583) ;  /* 0xfffffff400dc7947 */ /* 0x000fea000383ffff */
.L_x_10584:
        /* <DEDUP_REMOVED lines=9> */
.L_x_12785:


//--------------------- .text._ZN7cutlass13device_kernelIN5flash11enable_sm90INS1_16FlashAttnFwdSm90INS1_25CollectiveMainloopFwdSm90ILi2EN4cute5tupleIJNS5_1CILi1EEES8_S8_EEENS6_IJNS7_ILi192EEESA_NS7_ILi64EEEEEELi64ENS_6half_tEfNS_4arch4Sm90ELb0ELb0ELb1ELb1ELb0ELb0ELb0ELb0ELb1ELb0ELb0ELb0EEENS1_21CollectiveEpilogueFwdINS6_IJSA_SB_SA_EEES9_SD_SF_Li384ELb1ELb0ELb0ELb0EEENS1_36VarlenDynamicPersistentTileSchedulerILi192ELi192ELi384ELi32ELb0ELb0ELb1ELb0ELb1ELb1EEEEEEEEEvNT_6ParamsE --------------------------
	.section	.text._ZN7cutlass13device_kernelIN5flash11enable_sm90INS1_16FlashAttnFwdSm90INS1_25CollectiveMainloopFwdSm90ILi2EN4cute5tupleIJNS5_1CILi1EEES8_S8_EEENS6_IJNS7_ILi192EEESA_NS7_ILi64EEEEEELi64ENS_6half_tEfNS_4arch4Sm90ELb0ELb0ELb1ELb1ELb0ELb0ELb0ELb0ELb1ELb0ELb0ELb0EEENS1_21CollectiveEpilogueFwdINS6_IJSA_SB_SA_EEES9_SD_SF_Li384ELb1ELb0ELb0ELb0EEENS1_36VarlenDynamicPersistentTileSchedulerILi192ELi192ELi384ELi32ELb0ELb0ELb1ELb0ELb1ELb1EEEEEEEEEvNT_6ParamsE,"ax",@progbits
	.align	128
.text._ZN7cutlass13device_kernelIN5flash11enable_sm90INS1_16FlashAttnFwdSm90INS1_25CollectiveMainloopFwdSm90ILi2EN4cute5tupleIJNS5_1CILi1EEES8_S8_EEENS6_IJNS7_ILi192EEESA_NS7_ILi64EEEEEELi64ENS_6half_tEfNS_4arch4Sm90ELb0ELb0ELb1ELb1ELb0ELb0ELb0ELb0ELb1ELb0ELb0ELb0EEENS1_21CollectiveEpilogueFwdINS6_IJSA_SB_SA_EEES9_SD_SF_Li384ELb1ELb0ELb0ELb0EEENS1_36VarlenDynamicPersistentTileSchedulerILi192ELi192ELi384ELi32ELb0ELb0ELb1ELb0ELb1ELb1EEEEEEEEEvNT_6ParamsE:
        .type           _ZN7cutlass13device_kernelIN5flash11enable_sm90INS1_16FlashAttnFwdSm90INS1_25CollectiveMainloopFwdSm90ILi2EN4cute5tupleIJNS5_1CILi1EEES8_S8_EEENS6_IJNS7_ILi192EEESA_NS7_ILi64EEEEEELi64ENS_6half_tEfNS_4arch4Sm90ELb0ELb0ELb1ELb1ELb0ELb0ELb0ELb0ELb1ELb0ELb0ELb0EEENS1_21CollectiveEpilogueFwdINS6_IJSA_SB_SA_EEES9_SD_SF_Li384ELb1ELb0ELb0ELb0EEENS1_36VarlenDynamicPersistentTileSchedulerILi192ELi192ELi384ELi32ELb0ELb0ELb1ELb0ELb1ELb1EEEEEEEEEvNT_6ParamsE,@function
        .size           _ZN7cutlass13device_kernelIN5flash11enable_sm90INS1_16FlashAttnFwdSm90INS1_25CollectiveMainloopFwdSm90ILi2EN4cute5tupleIJNS5_1CILi1EEES8_S8_EEENS6_IJNS7_ILi192EEESA_NS7_ILi64EEEEEELi64ENS_6half_tEfNS_4arch4Sm90ELb0ELb0ELb1ELb1ELb0ELb0ELb0ELb0ELb1ELb0ELb0ELb0EEENS1_21CollectiveEpilogueFwdINS6_IJSA_SB_SA_EEES9_SD_SF_Li384ELb1ELb0ELb0ELb0EEENS1_36VarlenDynamicPersistentTileSchedulerILi192ELi192ELi384ELi32ELb0ELb0ELb1ELb0ELb1ELb1EEEEEEEEEvNT_6ParamsE,(.L_x_12786 - _ZN7cutlass13device_kernelIN5flash11enable_sm90INS1_16FlashAttnFwdSm90INS1_25CollectiveMainloopFwdSm90ILi2EN4cute5tupleIJNS5_1CILi1EEES8_S8_EEENS6_IJNS7_ILi192EEESA_NS7_ILi64EEEEEELi64ENS_6half_tEfNS_4arch4Sm90ELb0ELb0ELb1ELb1ELb0ELb0ELb0ELb0ELb1ELb0ELb0ELb0EEENS1_21CollectiveEpilogueFwdINS6_IJSA_SB_SA_EEES9_SD_SF_Li384ELb1ELb0ELb0ELb0EEENS1_36VarlenDynamicPersistentTileSchedulerILi192ELi192ELi384ELi32ELb0ELb0ELb1ELb0ELb1ELb1EEEEEEEEEvNT_6ParamsE)
        .other          _ZN7cutlass13device_kernelIN5flash11enable_sm90INS1_16FlashAttnFwdSm90INS1_25CollectiveMainloopFwdSm90ILi2EN4cute5tupleIJNS5_1CILi1EEES8_S8_EEENS6_IJNS7_ILi192EEESA_NS7_ILi64EEEEEELi64ENS_6half_tEfNS_4arch4Sm90ELb0ELb0ELb1ELb1ELb0ELb0ELb0ELb0ELb1ELb0ELb0ELb0EEENS1_21CollectiveEpilogueFwdINS6_IJSA_SB_SA_EEES9_SD_SF_Li384ELb1ELb0ELb0ELb0EEENS1_36VarlenDynamicPersistentTileSchedulerILi192ELi192ELi384ELi32ELb0ELb0ELb1ELb0ELb1ELb1EEEEEEEEEvNT_6ParamsE,@"STO_CUDA_ENTRY STV_DEFAULT"
_ZN7cutlass13device_kernelIN5flash11enable_sm90INS1_16FlashAttnFwdSm90INS1_25CollectiveMainloopFwdSm90ILi2EN4cute5tupleIJNS5_1CILi1EEES8_S8_EEENS6_IJNS7_ILi192EEESA_NS7_ILi64EEEEEELi64ENS_6half_tEfNS_4arch4Sm90ELb0ELb0ELb1ELb1ELb0ELb0ELb0ELb0ELb1ELb0ELb0ELb0EEENS1_21CollectiveEpilogueFwdINS6_IJSA_SB_SA_EEES9_SD_SF_Li384ELb1ELb0ELb0ELb0EEENS1_36VarlenDynamicPersistentTileSchedulerILi192ELi192ELi384ELi32ELb0ELb0ELb1ELb0ELb1ELb1EEEEEEEEEvNT_6ParamsE:
        /* <DEDUP_REMOVED lines=21> */
.L_x_10586:
[----:B------:R-:W-:Y:S05]  /*0150*/  BSYNC B0 ;  /* 0x0000000000007941 */ /* 0x000fea0003800000 */
.L_x_10585:
        /* <DEDUP_REMOVED lines=41> */
.L_x_10587:
        /* <DEDUP_REMOVED lines=22> */
.L_x_10588:
        /* <DEDUP_REMOVED lines=18> */
.L_x_10589:
        /* <DEDUP_REMOVED lines=22> */
.L_x_10590:
        /* <DEDUP_REMOVED lines=22> */
.L_x_10591:
[----:B------:R-:W-:Y:S01]  /*0930*/  PLOP3.LUT P0, PT, PT, PT, UP0, 0x80, 0x0 ;  /* 0x000000000000781c */ /* 0x000fe20003f0f008 */
[----:B------:R-:W-:Y:S01]  /*0940*/  UMOV UR36, 0x1 ;  /* 0x0000000100247882 */ /* 0x000fe20000000000 */
[----:B------:R-:W-:Y:S01]  /*0950*/  NOP ;  /* 0x0000000000007918 */ /* 0x000fe20000000000 */
[----:B------:R-:W-:Y:S01]  /*0960*/  USEL UR36, UR36, 0x2, !UP0 ;  /* 0x0000000224247887 */ /* 0x000fe2000c000000 */
[----:B------:R-:W-:Y:S01]  /*0970*/  ULDC.64 UR46, c[0x0][0x208] ;  /* 0x00008200002e7ab9 */ /* 0x000fe20000000a00 */
[----:B012-4-:R-:W-:Y:S08]  /*0980*/  BAR.SYNC.DEFER_BLOCKING 0x0 ;  /* 0x0000000000007b1d */ /* 0x017ff00000010000 */
[----:B------:R-:W-:Y:S05]  /*0990*/  @!P0 BRA `(.L_x_10592) ;  /* 0x000000a0003c8947 */ /* 0x000fea0003800000 */
.L_x_10593:
        /* <DEDUP_REMOVED lines=21> */
[----:B------:R-:W-:Y:S02]  /*0af0*/  ULOP3.LUT UR45, UR36, 0x1, URZ, 0xfc, !UPT ;  /* 0x00000001242d7892 */ /* 0x000fe4000f8efc3f */
[----:B------:R-:W-:Y:S01]  /*0b00*/  SHF.R.S32.HI R0, RZ, 0x1f, R12 ;  /* 0x0000001fff007819 */ /* 0x000fe2000001140c */
[----:B------:R-:W-:Y:S01]  /*0b10*/  UMOV UR37, URZ ;  /* 0x0000003f00257c82 */ /* 0x000fe20008000000 */
[----:B------:R-:W-:Y:S01]  /*0b20*/  UMOV UR38, URZ ;  /* 0x0000003f00267c82 */ /* 0x000fe20008000000 */
[----:B------:R-:W-:Y:S01]  /*0b30*/  UMOV UR39, URZ ;  /* 0x0000003f00277c82 */ /* 0x000fe20008000000 */
[----:B------:R-:W-:-:S04]  /*0b40*/  LEA.HI R2, R0, R12, RZ, 0x7 ;  /* 0x0000000c00027211 */ /* 0x000fc800078f38ff */
[----:B------:R-:W-:Y:S02]  /*0b50*/  LOP3.LUT R3, R2, 0xffffff80, RZ, 0xc0, !PT ;  /* 0xffffff8002037812 */ /* 0x000fe400078ec0ff */
[----:B------:R-:W-:-:S03]  /*0b60*/  SHF.R.S32.HI R13, RZ, 0x7, R2 ;  /* 0x00000007ff0d7819 */ /* 0x000fc60000011402 */
[----:B------:R-:W-:Y:S01]  /*0b70*/  IMAD.IADD R14, R12, 0x1, -R3 ;  /* 0x000000010c0e7824 */ /* 0x000fe200078e0a03 */
[----:B------:R-:W-:-:S04]  /*0b80*/  LEA.HI R3, R0, R12, RZ, 0x4 ;  /* 0x0000000c00037211 */ /* 0x000fc800078f20ff */
[----:B------:R-:W-:Y:S02]  /*0b90*/  SHF.R.S32.HI R8, RZ, 0x1f, R14 ;  /* 0x0000001fff087819 */ /* 0x000fe4000001140e */
[----:B------:R-:W-:Y:S02]  /*0ba0*/  LOP3.LUT R4, R3, 0xfffffff0, RZ, 0xc0, !PT ;  /* 0xfffffff003047812 */ /* 0x000fe400078ec0ff */
[----:B------:R-:W-:-:S03]  /*0bb0*/  LEA.HI R9, R8, R14, RZ, 0x2 ;  /* 0x0000000e08097211 */ /* 0x000fc600078f10ff */
[----:B------:R-:W-:Y:S01]  /*0bc0*/  IMAD.IADD R4, R12, 0x1, -R4 ;  /* 0x000000010c047824 */ /* 0x000fe200078e0a04 */
[--C-:B------:R-:W-:Y:S02]  /*0bd0*/  SHF.R.S32.HI R7, RZ, 0x2, R9.reuse ;  /* 0x00000002ff077819 */ /* 0x100fe40000011409 */
[----:B------:R-:W-:Y:S02]  /*0be0*/  SHF.R.S32.HI R6, RZ, 0x1f, R9 ;  /* 0x0000001fff067819 */ /* 0x000fe40000011409 */
[----:B------:R-:W-:Y:S02]  /*0bf0*/  SHF.R.S32.HI R5, RZ, 0x1f, R4 ;  /* 0x0000001fff057819 */ /* 0x000fe40000011404 */
[----:B------:R-:W-:Y:S02]  /*0c00*/  LEA.HI R6, R6, R7, RZ, 0x3 ;  /* 0x0000000706067211 */ /* 0x000fe400078f18ff */
[----:B------:R-:W-:Y:S02]  /*0c10*/  LEA.HI R5, R5, R4, RZ, 0x3 ;  /* 0x0000000405057211 */ /* 0x000fe400078f18ff */
[----:B------:R-:W-:-:S02]  /*0c20*/  LOP3.LUT R10, R6, 0xfffffff8, RZ, 0xc0, !PT ;  /* 0xfffffff8060a7812 */ /* 0x000fc400078ec0ff */
[----:B------:R-:W-:Y:S02]  /*0c30*/  SHF.R.S32.HI R6, RZ, 0x4, R3 ;  /* 0x00000004ff067819 */ /* 0x000fe40000011403 */
[----:B------:R-:W-:Y:S02]  /*0c40*/  IADD3 R11, R7, -R10, RZ ;  /* 0x8000000a070b7210 */ /* 0x000fe40007ffe0ff */
[----:B------:R-:W-:Y:S02]  /*0c50*/  LEA.HI R7, R0, R12, RZ, 0x5 ;  /* 0x0000000c00077211 */ /* 0x000fe400078f28ff */
[----:B------:R-:W-:Y:S02]  /*0c60*/  LEA.HI R3, R3, R6, RZ, 0x1 ;  /* 0x0000000603037211 */ /* 0x000fe400078f08ff */
[----:B------:R-:W-:Y:S01]  /*0c70*/  LEA.HI R10, R8, R14, RZ, 0x5 ;  /* 0x0000000e080a7211 */ /* 0x000fe200078f28ff */
[----:B------:R-:W-:Y:S01]  /*0c80*/  IMAD.SHL.U32 R8, R7, 0x20, RZ ;  /* 0x0000002007087824 */ /* 0x000fe200078e00ff */
[----:B------:R-:W-:-:S02]  /*0c90*/  LOP3.LUT R7, R3, 0x1ffffffe, RZ, 0xc0, !PT ;  /* 0x1ffffffe03077812 */ /* 0x000fc400078ec0ff */
[----:B------:R-:W-:Y:S02]  /*0ca0*/  LOP3.LUT R3, R5, 0xfffffff8, RZ, 0xc0, !PT ;  /* 0xfffffff805037812 */ /* 0x000fe400078ec0ff */
[----:B------:R-:W-:Y:S01]  /*0cb0*/  LOP3.LUT R8, R8, 0xfffffc00, RZ, 0xc0, !PT ;  /* 0xfffffc0008087812 */ /* 0x000fe200078ec0ff */
[----:B------:R-:W-:Y:S01]  /*0cc0*/  IMAD.IADD R7, R6, 0x1, -R7 ;  /* 0x0000000106077824 */ /* 0x000fe200078e0a07 */
[----:B------:R-:W-:Y:S01]  /*0cd0*/  SHF.R.S32.HI R10, RZ, 0x5, R10 ;  /* 0x00000005ff0a7819 */ /* 0x000fe2000001140a */
[C---:B------:R-:W-:Y:S01]  /*0ce0*/  IMAD.IADD R3, R4.reuse, 0x1, -R3 ;  /* 0x0000000104037824 */ /* 0x040fe200078e0a03 */
[----:B------:R-:W-:Y:S01]  /*0cf0*/  LOP3.LUT R9, R9, 0x7ffffffc, RZ, 0xc0, !PT ;  /* 0x7ffffffc09097812 */ /* 0x000fe200078ec0ff */
[----:B------:R-:W-:Y:S01]  /*0d00*/  IMAD.HI R6, R13, 0x55555556, RZ ;  /* 0x555555560d067827 */ /* 0x000fe200078e02ff */
[----:B------:R-:W-:Y:S02]  /*0d10*/  SHF.L.U32 R5, R5, 0x6, RZ ;  /* 0x0000000605057819 */ /* 0x000fe400000006ff */
[----:B------:R-:W-:Y:S01]  /*0d20*/  SHF.L.U32 R2, R3, 0x6, RZ ;  /* 0x0000000603027819 */ /* 0x000fe200000006ff */
[----:B------:R-:W-:Y:S01]  /*0d30*/  IMAD R4, R4, 0x40, R8 ;  /* 0x0000004004047824 */ /* 0x000fe200078e0208 */
[----:B------:R-:W-:Y:S01]  /*0d40*/  LEA.HI R6, R6, R6, RZ, 0x1 ;  /* 0x0000000606067211 */ /* 0x000fe200078f08ff */
[----:B------:R-:W-:Y:S01]  /*0d50*/  IMAD.SHL.U32 R7, R7, 0x8, RZ ;  /* 0x0000000807077824 */ /* 0x000fe200078e00ff */
[----:B------:R-:W-:Y:S01]  /*0d60*/  LOP3.LUT R2, R2, 0x1c0, RZ, 0xc0, !PT ;  /* 0x000001c002027812 */ /* 0x000fe200078ec0ff */
[----:B------:R-:W-:Y:S01]  /*0d70*/  IMAD R11, R10, 0x10, R11 ;  /* 0x000000100a0b7824 */ /* 0x000fe200078e020b */
[----:B------:R-:W-:Y:S01]  /*0d80*/  LOP3.LUT R5, R5, 0x7ffffe00, RZ, 0xc0, !PT ;  /* 0x7ffffe0005057812 */ /* 0x000fe200078ec0ff */
[----:B------:R-:W-:Y:S01]  /*0d90*/  IMAD.IADD R4, R7, 0x1, R4 ;  /* 0x0000000107047824 */ /* 0x000fe200078e0204 */
[----:B------:R-:W-:Y:S01]  /*0da0*/  LOP3.LUT R7, R2, 0x8, R7, 0xf8, !PT ;  /* 0x0000000802077812 */ /* 0x000fe200078ef807 */
[----:B------:R-:W-:Y:S01]  /*0db0*/  IMAD.MOV.U32 R10, RZ, RZ, -0x2 ;  /* 0xfffffffeff0a7424 */ /* 0x000fe200078e00ff */
[----:B------:R-:W-:Y:S01]  /*0dc0*/  SHF.R.U32.HI R2, RZ, 0x3, R2 ;  /* 0x00000003ff027819 */ /* 0x000fe20000011602 */
[----:B------:R-:W-:Y:S01]  /*0dd0*/  IMAD.IADD R9, R14, 0x1, -R9 ;  /* 0x000000010e097824 */ /* 0x000fe200078e0a09 */
[----:B------:R0:W-:Y:S01]  /*0de0*/  STL [R1+0x1c], R4 ;  /* 0x00001c0401007387 */ /* 0x0001e20000100800 */
[----:B------:R-:W-:Y:S01]  /*0df0*/  IMAD R6, R6, -0x3, R13 ;  /* 0xfffffffd06067824 */ /* 0x000fe200078e020d */
[----:B------:R-:W-:-:S02]  /*0e00*/  LOP3.LUT R2, R7, R2, RZ, 0x3c, !PT ;  /* 0x0000000207027212 */ /* 0x000fc400078e3cff */
[----:B------:R-:W-:Y:S01]  /*0e10*/  R2P PR, R3, 0x6 ;  /* 0x0000000603007804 */ /* 0x000fe20000000000 */
[----:B------:R-:W-:Y:S01]  /*0e20*/  IMAD R3, R6, 0x40, R11 ;  /* 0x0000004006037824 */ /* 0x000fe200078e020b */
[----:B------:R-:W-:Y:S02]  /*0e30*/  LEA.HI R0, R0, R12, RZ, 0x3 ;  /* 0x0000000c00007211 */ /* 0x000fe400078f18ff */
[----:B------:R-:W-:Y:S01]  /*0e40*/  IADD3 R2, R2, R5, R8 ;  /* 0x0000000502027210 */ /* 0x000fe20007ffe008 */
[----:B0-----:R-:W-:Y:S01]  /*0e50*/  IMAD R4, R9, R10, 0xc0 ;  /* 0x000000c009047424 */ /* 0x001fe200078e020a */
[----:B------:R-:W-:Y:S02]  /*0e60*/  SHF.R.S32.HI R156, RZ, 0x3, R0 ;  /* 0x00000003ff9c7819 */ /* 0x000fe40000011400 */
[----:B------:R-:W-:Y:S02]  /*0e70*/  LEA R2, R2, UR40, 0x1 ;  /* 0x0000002802027c11 */ /* 0x000fe4000f8e08ff */
[----:B------:R-:W-:Y:S01]  /*0e80*/  STL [R1+0x14], R4 ;  /* 0x0000140401007387 */ /* 0x000fe20000100800 */
[----:B------:R-:W-:-:S02]  /*0e90*/  SEL R16, R16, 0xffffffc0, !P2 ;  /* 0xffffffc010107807 */ /* 0x000fc40005000000 */
[C---:B------:R-:W-:Y:S01]  /*0ea0*/  VIADD R17, R2.reuse, 0x1e800 ;  /* 0x0001e80002117836 */ /* 0x040fe20000000000 */
[----:B------:R0:W-:Y:S01]  /*0eb0*/  STL [R1+0x18], R3 ;  /* 0x0000180301007387 */ /* 0x0001e20000100800 */
[----:B------:R-:W-:Y:S02]  /*0ec0*/  IADD3 R155, R2, 0x1e820, RZ ;  /* 0x0001e820029b7810 */ /* 0x000fe40007ffe0ff */
[C---:B------:R-:W-:Y:S02]  /*0ed0*/  @P1 VIADD R155, R17.reuse, 0xffffffe0 ;  /* 0xffffffe0119b1836 */ /* 0x040fe40000000000 */
[----:B------:R-:W-:-:S03]  /*0ee0*/  IMAD.IADD R17, R17, 0x1, R16 ;  /* 0x0000000111117824 */ /* 0x000fc600078e0210 */
[----:B------:R-:W-:Y:S02]  /*0ef0*/  IADD3 R16, R16, R155, RZ ;  /* 0x0000009b10107210 */ /* 0x000fe40007ffe0ff */
[----:B0-----:R-:W-:-:S05]  /*0f00*/  LOP3.LUT R3, R0, 0x1ffffff8, RZ, 0xc0, !PT ;  /* 0x1ffffff800037812 */ /* 0x001fca00078ec0ff */
[----:B------:R-:W-:-:S04]  /*0f10*/  IMAD.IADD R3, R12, 0x1, -R3 ;  /* 0x000000010c037824 */ /* 0x000fc800078e0a03 */
[----:B------:R-:W-:Y:S02]  /*0f20*/  IMAD.SHL.U32 R0, R3, 0x8, RZ ;  /* 0x0000000803007824 */ /* 0x000fe400078e00ff */
[----:B------:R-:W-:-:S03]  /*0f30*/  VIADD R3, R155, 0x6000 ;  /* 0x000060009b037836 */ /* 0x000fc60000000000 */
[----:B------:R0:W-:Y:S04]  /*0f40*/  STL [R1+0x8], R0 ;  /* 0x0000080001007387 */ /* 0x0001e80000100800 */
[----:B------:R1:W-:Y:S01]  /*0f50*/  STL [R1+0x4], R3 ;  /* 0x0000040301007387 */ /* 0x0003e20000100800 */
[----:B0-----:R-:W-:-:S05]  /*0f60*/  VIADD R0, R155, 0xc000 ;  /* 0x0000c0009b007836 */ /* 0x001fca0000000000 */
[----:B------:R1:W-:Y:S02]  /*0f70*/  STL [R1], R0 ;  /* 0x0000000001007387 */ /* 0x0003e40000100800 */
.L_x_10635:
[----:B0--3-5:R-:W0:Y:S01]  /*0f80*/  LDC.64 R4, c[0x0][0xc60] ;  /* 0x00031800ff047b82 */ /* 0x029e220000000a00 */
        /* <DEDUP_REMOVED lines=13> */
[----:B------:R-:W-:Y:S02]  /*1060*/  @UP0 ULEA UR6, UP2, UR41, UR6, 0x2 ;  /* 0x0000000629060291 */ /* 0x000fe4000f84103f */
[----:B------:R-:W-:Y:S02]  /*1070*/  @UP1 ULEA UR8, UP3, UR41, UR8, 0x2 ;  /* 0x0000000829081291 */ /* 0x000fe4000f86103f */
[----:B------:R-:W-:Y:S02]  /*1080*/  @UP0 ULEA.HI.X UR7, UR41, UR7, UR42, 0x2, UP2 ;  /* 0x0000000729070291 */ /* 0x000fe400090f142a */
[----:B------:R-:W-:Y:S01]  /*1090*/  @UP1 ULEA.HI.X UR9, UR41, UR9, UR42, 0x2, UP3 ;  /* 0x0000000929091291 */ /* 0x000fe200098f142a */
[----:B------:R-:W-:Y:S01]  /*10a0*/  IMAD.U32 R4, RZ, RZ, UR6 ;  /* 0x00000006ff047e24 */ /* 0x000fe2000f8e00ff */
[----:B----4-:R-:W-:-:S02]  /*10b0*/  MOV R6, UR8 ;  /* 0x0000000800067c02 */ /* 0x010fc40008000f00 */
[----:B------:R-:W-:Y:S01]  /*10c0*/  IMAD.U32 R5, RZ, RZ, UR7 ;  /* 0x00000007ff057e24 */ /* 0x000fe2000f8e00ff */
[----:B------:R-:W-:Y:S01]  /*10d0*/  ULDC.64 UR6, c[0x0][0x3f8] ;  /* 0x0000fe0000067ab9 */ /* 0x000fe20000000a00 */
[----:B------:R-:W-:-:S03]  /*10e0*/  IMAD.U32 R7, RZ, RZ, UR9 ;  /* 0x00000009ff077e24 */ /* 0x000fc6000f8e00ff */
[----:B------:R-:W2:Y:S04]  /*10f0*/  @P0 LDG.E R4, desc[UR46][R4.64] ;  /* 0x0000002e04040981 */ /* 0x000ea8000c1e1900 */
[----:B------:R-:W3:Y:S01]  /*1100*/  @P1 LDG.E R6, desc[UR46][R6.64] ;  /* 0x0000002e06061981 */ /* 0x000ee2000c1e1900 */
[----:B------:R-:W-:Y:S01]  /*1110*/  UISETP.NE.U32.AND UP0, UPT, UR6, URZ, UPT ;  /* 0x0000003f0600728c */ /* 0x000fe2000bf05070 */
[----:B-1----:R-:W-:Y:S01]  /*1120*/  IMAD.MOV.U32 R0, RZ, RZ, RZ ;  /* 0x000000ffff007224 */ /* 0x002fe200078e00ff */
[----:B------:R-:W-:Y:S01]  /*1130*/  UMOV UR49, URZ ;  /* 0x0000003f00317c82 */ /* 0x000fe20008000000 */
[----:B------:R0:W-:Y:S01]  /*1140*/  STL [R1+0xc], R25 ;  /* 0x00000c1901007387 */ /* 0x0001e20000100800 */
[----:B------:R-:W-:Y:S01]  /*1150*/  UISETP.NE.AND.EX UP0, UPT, UR7, URZ, UPT, UP0 ;  /* 0x0000003f0700728c */ /* 0x000fe2000bf05300 */
[----:B------:R-:W-:Y:S01]  /*1160*/  IMAD.MOV.U32 R3, RZ, RZ, RZ ;  /* 0x000000ffff037224 */ /* 0x000fe200078e00ff */
[----:B------:R-:W-:Y:S01]  /*1170*/  ULDC UR6, c[0x0][0x2e0] ;  /* 0x0000b80000067ab9 */ /* 0x000fe20000000800 */
[----:B------:R-:W-:Y:S01]  /*1180*/  UMOV UR43, UR5 ;  /* 0x00000005002b7c82 */ /* 0x000fe20008000000 */
[----:B------:R-:W-:Y:S01]  /*1190*/  USEL UR4, UR4, 0x1, UP0 ;  /* 0x0000000104047887 */ /* 0x000fe20008000000 */
[----:B------:R-:W-:Y:S01]  /*11a0*/  IMAD.MOV.U32 R151, RZ, RZ, RZ ;  /* 0x000000ffff977224 */ /* 0x000fe200078e00ff */
[----:B------:R-:W-:-:S02]  /*11b0*/  CS2R R20, SRZ ;  /* 0x0000000000147805 */ /* 0x000fc4000001ff00 */
[----:B------:R-:W-:Y:S01]  /*11c0*/  CS2R R22, SRZ ;  /* 0x0000000000167805 */ /* 0x000fe2000001ff00 */
[----:B------:R-:W-:Y:S01]  /*11d0*/  UIMAD UR4, UR4, UR6, URZ ;  /* 0x00000006040472a4 */ /* 0x000fe2000f8e023f */
[----:B------:R-:W-:Y:S02]  /*11e0*/  CS2R R28, SRZ ;  /* 0x00000000001c7805 */ /* 0x000fe4000001ff00 */
[----:B------:R-:W-:Y:S02]  /*11f0*/  CS2R R30, SRZ ;  /* 0x00000000001e7805 */ /* 0x000fe4000001ff00 */
[----:B------:R-:W-:Y:S02]  /*1200*/  CS2R R14, SRZ ;  /* 0x00000000000e7805 */ /* 0x000fe4000001ff00 */
[----:B------:R-:W-:Y:S02]  /*1210*/  MOV R32, RZ ;  /* 0x000000ff00207202 */ /* 0x000fe40000000f00 */
[----:B------:R-:W-:Y:S01]  /*1220*/  CS2R R12, SRZ ;  /* 0x00000000000c7805 */ /* 0x000fe2000001ff00 */
[----:B------:R-:W-:Y:S01]  /*1230*/  IMAD.MOV.U32 R34, RZ, RZ, RZ ;  /* 0x000000ffff227224 */ /* 0x000fe200078e00ff */
[----:B--2---:R-:W-:-:S02]  /*1240*/  @P0 R2UR UR49, R4 ;  /* 0x00000000043102ca */ /* 0x004fc400000e0000 */
[----:B------:R-:W-:Y:S02]  /*1250*/  PLOP3.LUT P0, PT, PT, PT, PT, 0x80, 0x0 ;  /* 0x000000000000781c */ /* 0x000fe40003f0f070 */
[----:B---3--:R-:W-:Y:S01]  /*1260*/  @P1 R2UR UR4, R6 ;  /* 0x00000000060412ca */ /* 0x008fe200000e0000 */
[----:B0-----:R-:W-:-:S14]  /*1270*/  @P1 BRA `(.L_x_10594) ;  /* 0x0000000000341947 */ /* 0x001fdc0003800000 */
        /* <DEDUP_REMOVED lines=13> */
.L_x_10594:
[----:B------:R-:W-:Y:S01]  /*1350*/  UIADD3 UR49, -UR49, UR4, URZ ;  /* 0x0000000431317290 */ /* 0x000fe2000fffe13f */
[----:B------:R-:W-:Y:S01]  /*1360*/  IMAD.MOV.U32 R33, RZ, RZ, RZ ;  /* 0x000000ffff217224 */ /* 0x000fe200078e00ff */
[----:B------:R-:W-:Y:S02]  /*1370*/  MOV R35, RZ ;  /* 0x000000ff00237202 */ /* 0x000fe40000000f00 */
[----:B------:R-:W-:Y:S01]  /*1380*/  CS2R R36, SRZ ;  /* 0x0000000000247805 */ /* 0x000fe2000001ff00 */
[----:B------:R-:W-:Y:S01]  /*1390*/  UISETP.GE.AND UP0, UPT, UR49, 0x1, UPT ;  /* 0x000000013100788c */ /* 0x000fe2000bf06270 */
[----:B------:R-:W-:Y:S01]  /*13a0*/  CS2R R38, SRZ ;  /* 0x0000000000267805 */ /* 0x000fe2000001ff00 */
[----:B------:R-:W-:Y:S01]  /*13b0*/  UIADD3 UR4, UR49, 0xbf, URZ ;  /* 0x000000bf31047890 */ /* 0x000fe2000fffe03f */
[----:B------:R-:W-:Y:S02]  /*13c0*/  CS2R R40, SRZ ;  /* 0x0000000000287805 */ /* 0x000fe4000001ff00 */
[----:B------:R-:W-:-:S02]  /*13d0*/  CS2R R42, SRZ ;  /* 0x00000000002a7805 */ /* 0x000fc4000001ff00 */
[----:B------:R-:W-:Y:S02]  /*13e0*/  CS2R R44, SRZ ;  /* 0x00000000002c7805 */ /* 0x000fe4000001ff00 */
[----:B------:R-:W-:Y:S01]  /*13f0*/  PLOP3.LUT P1, PT, PT, PT, UP0, 0x80, 0x0 ;  /* 0x000000000000781c */ /* 0x000fe20003f2f008 */
[----:B------:R-:W-:Y:S01]  /*1400*/  UIMAD.WIDE UR4, UR4, 0x2aaaaaab, URZ ;  /* 0x2aaaaaab040478a5 */ /* 0x000fe2000f8e023f */
[----:B------:R-:W-:Y:S02]  /*1410*/  CS2R R46, SRZ ;  /* 0x00000000002e7805 */ /* 0x000fe4000001ff00 */
[----:B------:R-:W-:Y:S01]  /*1420*/  CS2R R48, SRZ ;  /* 0x0000000000307805 */ /* 0x000fe2000001ff00 */
[----:B------:R-:W-:Y:S01]  /*1430*/  IMAD.MOV.U32 R50, RZ, RZ, RZ ;  /* 0x000000ffff327224 */ /* 0x000fe200078e00ff */
[----:B------:R-:W-:-:S04]  /*1440*/  USHF.R.U32.HI UR48, URZ, 0x1f, UR5 ;  /* 0x0000001f3f307899 */ /* 0x000fc80008011605 */
[----:B------:R-:W-:-:S03]  /*1450*/  ULEA.HI.SX32 UR48, UR5, UR48, 0x1b ;  /* 0x0000003005307291 */ /* 0x000fc6000f8fda3f */
[----:B------:R-:W-:Y:S09]  /*1460*/  @!P1 BRA `(.L_x_10595) ;  /* 0x0000007c00189947 */ /* 0x000ff20003800000 */
[----:B------:R-:W0:Y:S01]  /*1470*/  S2R R4, SR_TID.X ;  /* 0x0000000000047919 */ /* 0x000e220000002100 */
[----:B------:R-:W-:-:S04]  /*1480*/  UIADD3 UR6, UR40, 0x1e800, URZ ;  /* 0x0001e80028067890 */ /* 0x000fc8000fffe03f */
[----:B------:R-:W-:-:S06]  /*1490*/  ULOP3.LUT UP0, URZ, UR6, 0x3ff, URZ, 0xc0, !UPT ;  /* 0x000003ff063f7892 */ /* 0x000fcc000f80c03f */
[----:B------:R-:W-:Y:S01]  /*14a0*/  PLOP3.LUT P0, PT, PT, PT, UP0, 0x80, 0x0 ;  /* 0x000000000000781c */ /* 0x000fe20003f0f008 */
[----:B0-----:R-:W-:-:S05]  /*14b0*/  VIADD R5, R4, 0xffffff80 ;  /* 0xffffff8004057836 */ /* 0x001fca0000000000 */
[----:B------:R-:W-:-:S04]  /*14c0*/  SHF.R.S32.HI R4, RZ, 0x1f, R5 ;  /* 0x0000001fff047819 */ /* 0x000fc80000011405 */
[----:B------:R-:W-:-:S04]  /*14d0*/  LEA.HI R4, R4, R5, RZ, 0x7 ;  /* 0x0000000504047211 */ /* 0x000fc800078f38ff */
[----:B------:R-:W-:-:S05]  /*14e0*/  SHF.R.S32.HI R4, RZ, 0x7, R4 ;  /* 0x00000007ff047819 */ /* 0x000fca0000011404 */
[----:B------:R-:W0:Y:S02]  /*14f0*/  SHFL.IDX PT, R0, R4, RZ, 0x1f ;  /* 0x00001fff04007589 */ /* 0x000e2400000e0000 */
[----:B0-----:R-:W-:-:S13]  /*1500*/  R2UR UR44, R0 ;  /* 0x00000000002c72ca */ /* 0x001fda00000e0000 */
[----:B------:R-:W-:-:S04]  /*1510*/  UIMAD.WIDE UR4, UR44, 0x55555556, URZ ;  /* 0x555555562c0478a5 */ /* 0x000fc8000f8e023f */
[----:B------:R-:W-:-:S04]  /*1520*/  ULEA.HI UR5, UR5, UR5, URZ, 0x1 ;  /* 0x0000000505057291 */ /* 0x000fc8000f8f083f */
[----:B------:R-:W-:Y:S01]  /*1530*/  UIMAD UR50, UR5, -0x3, UR44 ;  /* 0xfffffffd053278a4 */ /* 0x000fe2000f8e022c */
        /* <DEDUP_REMOVED lines=17> */
.L_x_10596:
        /* <DEDUP_REMOVED lines=9> */
.L_x_10719:
[----:B------:R-:W-:Y:S05]  /*16e0*/  @!P0 BRA `(.L_x_10598) ;  /* 0x0000000000048947 */ /* 0x000fea0003800000 */
[----:B------:R-:W-:Y:S01]  /*16f0*/  BPT.TRAP 0x1 ;  /* 0x000000040000795c */ /* 0x000fe20000300000 */
.L_x_10598:
[----:B0-----:R-:W-:Y:S01]  /*1700*/  IMAD.U32 R0, RZ, RZ, UR39 ;  /* 0x00000027ff007e24 */ /* 0x001fe2000f8e00ff */
[----:B------:R-:W-:-:S04]  /*1710*/  MOV R3, UR38 ;  /* 0x0000002600037c02 */ /* 0x000fc80008000f00 */
[----:B------:R-:W-:Y:S02]  /*1720*/  LEA R0, R0, UR40, 0x3 ;  /* 0x0000002800007c11 */ /* 0x000fe4000f8e18ff */
[----:B------:R-:W-:-:S04]  /*1730*/  SHF.L.U32 R3, R3, 0x1f, RZ ;  /* 0x0000001f03037819 */ /* 0x000fc800000006ff */
[----:B------:R0:W1:Y:S01]  /*1740*/  SYNCS.PHASECHK.TRANS64.TRYWAIT P2, [R0+URZ+0x30830], R3 ;  /* 0x03083003000075a7 */ /* 0x000062000804017f */
[----:B------:R-:W-:Y:S05]  /*1750*/  @!P0 BRA `(.L_x_10599) ;  /* 0x0000000000048947 */ /* 0x000fea0003800000 */
[----:B------:R-:W-:Y:S01]  /*1760*/  BPT.TRAP 0x1 ;  /* 0x000000040000795c */ /* 0x000fe20000300000 */
.L_x_10599:
[----:B------:R-:W2:Y:S01]  /*1770*/  S2R R4, SR_TID.X ;  /* 0x0000000000047919 */ /* 0x000ea20000002100 */
[----:B------:R-:W-:Y:S01]  /*1780*/  IMAD.MOV.U32 R151, RZ, RZ, RZ ;  /* 0x000000ffff977224 */ /* 0x000fe200078e00ff */
[----:B--2---:R-:W-:Y:S01]  /*1790*/  LOP3.LUT P1, RZ, R4, 0x7f, RZ, 0xc0, !PT ;  /* 0x0000007f04ff7812 */ /* 0x004fe2000782c0ff */
[----:B-1----:R-:W-:-:S12]  /*17a0*/  @P2 BRA `(.L_x_10600) ;  /* 0x0000000000082947 */ /* 0x002fd80003800000 */
[----:B------:R-:W1:Y:S02]  /*17b0*/  SYNCS.PHASECHK.TRANS64.TRYWAIT P2, [R0+URZ+0x30830], R3 ;  /* 0x03083003000075a7 */ /* 0x000e64000804017f */
[----:B-1----:R-:W-:Y:S05]  /*17c0*/  @!P2 BRA `(.L_x_10601) ;  /* 0x000000d00038a947 */ /* 0x002fea0003800000 */
.L_x_10600:
[----:B------:R-:W-:Y:S05]  /*17d0*/  WARPSYNC.ALL ;  /* 0x0000000000007948 */ /* 0x000fea0003800000 */
[----:B------:R-:W-:Y:S01]  /*17e0*/  ULEA UR25, UR50, UR40, 0xd ;  /* 0x0000002832197291 */ /* 0x000fe2000f8e683f */
[----:B------:R-:W2:Y:S01]  /*17f0*/  LDL R121, [R1+0x14] ;  /* 0x0000140001797983 */ /* 0x000ea20000100800 */
[----:B------:R-:W-:Y:S01]  /*1800*/  UIADD3 UR4, UR40, 0x12400, URZ ;  /* 0x0001240028047890 */ /* 0x000fe2000fffe03f */
[----:B------:R-:W-:Y:S01]  /*1810*/  WARPGROUP.ARRIVE ;  /* 0x00000000000079c5 */ /* 0x000fe20000000000 */
[----:B------:R-:W-:Y:S01]  /*1820*/  UIADD3 UR5, UR25, 0xc400, URZ ;  /* 0x0000c40019057890 */ /* 0x000fe2000fffe03f */
[----:B------:R-:W-:Y:S01]  /*1830*/  P2R R120, PR, RZ, 0x1 ;  /* 0x00000001ff787803 */ /* 0x000fe20000000000 */
[----:B------:R-:W-:-:S02]  /*1840*/  USHF.R.U32.HI UR4, URZ, 0x4, UR4 ;  /* 0x000000043f047899 */ /* 0x000fc40008011604 */
[----:B------:R-:W-:Y:S02]  /*1850*/  USHF.R.U32.HI UR5, URZ, 0x4, UR5 ;  /* 0x000000043f057899 */ /* 0x000fe40008011605 */
[----:B------:R-:W-:Y:S02]  /*1860*/  ULOP3.LUT UR4, UR4, 0x3fff, URZ, 0xc0, !UPT ;  /* 0x00003fff04047892 */ /* 0x000fe4000f8ec03f */
[----:B------:R-:W-:Y:S02]  /*1870*/  ULOP3.LUT UR5, UR5, 0x3fff, URZ, 0xc0, !UPT ;  /* 0x00003fff05057892 */ /* 0x000fe4000f8ec03f */
[----:B------:R-:W-:Y:S02]  /*1880*/  ULOP3.LUT UR24, UR4, 0x10000, URZ, 0xfc, !UPT ;  /* 0x0001000004187892 */ /* 0x000fe4000f8efc3f */
[----:B------:R-:W-:Y:S02]  /*1890*/  ULOP3.LUT UR4, UR5, 0x10000, URZ, 0xfc, !UPT ;  /* 0x0001000005047892 */ /* 0x000fe4000f8efc3f */
[----:B------:R-:W-:Y:S01]  /*18a0*/  UIMAD UR6, UR39, 0x600, UR24 ;  /* 0x00000600270678a4 */ /* 0x000fe2000f8e0218 */
[----:B------:R-:W-:Y:S01]  /*18b0*/  UMOV UR5, 0x40000040 ;  /* 0x4000004000057882 */ /* 0x000fe20000000000 */
[----:B------:R-:W-:Y:S01]  /*18c0*/  UMOV UR7, 0x40000040 ;  /* 0x4000004000077882 */ /* 0x000fe20000000000 */
[----:B------:R-:W-:-:S02]  /*18d0*/  UIADD3 UR8, UR4, 0x2, URZ ;  /* 0x0000000204087890 */ /* 0x000fc4000fffe03f */
[----:B------:R-:W-:Y:S01]  /*18e0*/  UIADD3 UR10, UR6, 0x2, URZ ;  /* 0x00000002060a7890 */ /* 0x000fe2000fffe03f */
[----:B------:R-:W-:-:S03]  /*18f0*/  UMOV UR9, 0x40000040 ;  /* 0x4000004000097882 */ /* 0x000fc60000000000 */
[----:B------:R-:W-:Y:S01]  /*1900*/  HGMMA.64x192x16.F32 R24, gdesc[UR4], RZ, !UPT, gsb0 ;  /* 0x02e00000041879f0 */ /* 0x000fe2000c0008ff */
        /* <DEDUP_REMOVED lines=9> */
[----:B------:R-:W-:Y:S01]  /*19a0*/  ULDC UR6, c[0x0][0x9d8] ;  /* 0x0002760000067ab9 */ /* 0x000fe20000000800 */
[----:B------:R-:W-:Y:S01]  /*19b0*/  ULDC UR26, c[0x0][0x988] ;  /* 0x00026200001a7ab9 */ /* 0x000fe20000000800 */
[----:B------:R-:W-:-:S02]  /*19c0*/  WARPGROUP.DEPBAR.LE gsb0, 0x0 ;  /* 0x00008000000079c5 */ /* 0x000fc40000010000 */
        /* <DEDUP_REMOVED lines=20> */
[----:B--2---:R-:W-:-:S02]  /*1b10*/  VIADD R73, R121, UR49 ;  /* 0x0000003179497c36 */ /* 0x004fc40008000000 */
[----:B------:R-:W-:Y:S01]  /*1b20*/  FMUL.FTZ R5, R26, UR6 ;  /* 0x000000061a057c20 */ /* 0x000fe20008410000 */
[----:B------:R-:W-:Y:S01]  /*1b30*/  FMUL.FTZ R11, R32, UR6 ;  /* 0x00000006200b7c20 */ /* 0x000fe20008410000 */
[----:B------:R-:W1:Y:S01]  /*1b40*/  MUFU.TANH R4, R4 ;  /* 0x0000000400047308 */ /* 0x000e620000002400 */
[----:B------:R-:W-:Y:S02]  /*1b50*/  IMAD.U32 R74, RZ, RZ, UR48 ;  /* 0x00000030ff4a7e24 */ /* 0x000fe4000f8e00ff */
[----:B------:R-:W-:Y:S01]  /*1b60*/  FMUL.FTZ R6, R27, UR6 ;  /* 0x000000061b067c20 */ /* 0x000fe20008410000 */
[----:B------:R-:W-:Y:S01]  /*1b70*/  FMUL.FTZ R12, R33, UR6 ;  /* 0x00000006210c7c20 */ /* 0x000fe20008410000 */
[----:B------:R-:W-:Y:S01]  /*1b80*/  FMUL.FTZ R9, R30, UR6 ;  /* 0x000000061e097c20 */ /* 0x000fe20008410000 */
[----:B------:R-:W-:Y:S01]  /*1b90*/  FMUL.FTZ R10, R31, UR6 ;  /* 0x000000061f0a7c20 */ /* 0x000fe20008410000 */
[----:B------:R-:W-:Y:S01]  /*1ba0*/  FMUL.FTZ R18, R37, UR6 ;  /* 0x0000000625127c20 */ /* 0x000fe20008410000 */
[----:B------:R-:W-:Y:S01]  /*1bb0*/  FMUL.FTZ R25, R44, UR6 ;  /* 0x000000062c197c20 */ /* 0x000fe20008410000 */
[----:B------:R-:W2:Y:S01]  /*1bc0*/  MUFU.TANH R7, R7 ;  /* 0x0000000700077308 */ /* 0x000ea20000002400 */
[----:B------:R-:W-:-:S02]  /*1bd0*/  IMAD R73, R74, -0xc0, R73 ;  /* 0xffffff404a497824 */ /* 0x000fc400078e0249 */
[----:B------:R-:W-:Y:S01]  /*1be0*/  FMUL.FTZ R44, R63, UR6 ;  /* 0x000000063f2c7c20 */ /* 0x000fe20008410000 */
[----:B------:R-:W-:Y:S01]  /*1bf0*/  FMUL.FTZ R63, R82, UR6 ;  /* 0x00000006523f7c20 */ /* 0x000fe20008410000 */
        /* <DEDUP_REMOVED lines=9> */
[----:B------:R-:W-:Y:S01]  /*1c90*/  FMUL.FTZ R19, R38, UR6 ;  /* 0x0000000626137c20 */ /* 0x000fe20008410000 */
[----:B------:R-:W-:Y:S01]  /*1ca0*/  FMUL.FTZ R20, R39, UR6 ;  /* 0x0000000627147c20 */ /* 0x000fe20008410000 */
[----:B------:R-:W-:Y:S01]  /*1cb0*/  FMUL.FTZ R27, R46, UR6 ;  /* 0x000000062e1b7c20 */ /* 0x000fe20008410000 */
[----:B------:R-:W4:Y:S01]  /*1cc0*/  MUFU.TANH R5, R5 ;  /* 0x0000000500057308 */ /* 0x000f220000002400 */
[----:B------:R-:W-:Y:S01]  /*1cd0*/  ISETP.GT.AND P2, PT, R73, 0x8, PT ;  /* 0x000000084900780c */ /* 0x000fe20003f44270 */
[----:B------:R-:W-:Y:S01]  /*1ce0*/  FMUL.FTZ R46, R65, UR6 ;  /* 0x00000006412e7c20 */ /* 0x000fe20008410000 */
[----:B0-----:R-:W-:Y:S01]  /*1cf0*/  FSEL R3, R3, -INF , P4 ;  /* 0xff80000003037808 */ /* 0x001fe20002000000 */
[----:B------:R-:W-:Y:S01]  /*1d00*/  FMUL.FTZ R65, R84, UR6 ;  /* 0x0000000654417c20 */ /* 0x000fe20008410000 */
[----:B------:R-:W-:Y:S01]  /*1d10*/  FMUL.FTZ R23, R42, UR6 ;  /* 0x000000062a177c20 */ /* 0x000fe20008410000 */
[----:B------:R-:W-:Y:S01]  /*1d20*/  FMUL.FTZ R29, R48, UR6 ;  /* 0x00000006301d7c20 */ /* 0x000fe20008410000 */
[----:B------:R-:W-:Y:S01]  /*1d30*/  FMUL.FTZ R24, R43, UR6 ;  /* 0x000000062b187c20 */ /* 0x000fe20008410000 */
[----:B------:R-:W0:Y:S01]  /*1d40*/  MUFU.TANH R11, R11 ;  /* 0x0000000b000b7308 */ /* 0x000e220000002400 */
[----:B-1----:R-:W-:Y:S01]  /*1d50*/  FSEL R4, R4, -INF , P3 ;  /* 0xff80000004047808 */ /* 0x002fe20001800000 */
[----:B------:R-:W-:Y:S01]  /*1d60*/  FMUL.FTZ R30, R49, UR6 ;  /* 0x00000006311e7c20 */ /* 0x000fe20008410000 */
[----:B------:R-:W-:Y:S01]  /*1d70*/  FMUL.FTZ R28, R47, UR6 ;  /* 0x000000062f1c7c20 */ /* 0x000fe20008410000 */
[----:B------:R-:W-:Y:S01]  /*1d80*/  FMUL.FTZ R33, R52, UR6 ;  /* 0x0000000634217c20 */ /* 0x000fe20008410000 */
[----:B------:R-:W-:Y:S01]  /*1d90*/  FMUL.FTZ R32, R51, UR6 ;  /* 0x0000000633207c20 */ /* 0x000fe20008410000 */
[----:B------:R-:W-:Y:S01]  /*1da0*/  FMUL.FTZ R109, R109, UR6 ;  /* 0x000000066d6d7c20 */ /* 0x000fe20008410000 */
[----:B------:R-:W-:Y:S01]  /*1db0*/  FMUL.FTZ R112, R112, UR6 ;  /* 0x0000000670707c20 */ /* 0x000fe20008410000 */
[----:B------:R-:W1:Y:S01]  /*1dc0*/  MUFU.TANH R6, R6 ;  /* 0x0000000600067308 */ /* 0x000e620000002400 */
[----:B------:R-:W-:Y:S01]  /*1dd0*/  ISETP.GT.AND P6, PT, R73, 0x9, PT ;  /* 0x000000094900780c */ /* 0x000fe20003fc4270 */
[----:B------:R-:W-:Y:S01]  /*1de0*/  FMUL.FTZ R47, R66, UR6 ;  /* 0x00000006422f7c20 */ /* 0x000fe20008410000 */
[----:B--2---:R-:W-:Y:S01]  /*1df0*/  FSEL R7, R7, -INF , P2 ;  /* 0xff80000007077808 */ /* 0x004fe20001000000 */
[----:B------:R-:W-:Y:S01]  /*1e00*/  FMUL.FTZ R66, R85, UR6 ;  /* 0x0000000655427c20 */ /* 0x000fe20008410000 */
[----:B------:R-:W-:Y:S01]  /*1e10*/  FMUL.FTZ R113, R113, UR6 ;  /* 0x0000000671717c20 */ /* 0x000fe20008410000 */
[----:B------:R-:W-:Y:S01]  /*1e20*/  FMUL.FTZ R110, R110, UR6 ;  /* 0x000000066e6e7c20 */ /* 0x000fe20008410000 */
[----:B------:R-:W-:Y:S01]  /*1e30*/  FMUL.FTZ R116, R116, UR6 ;  /* 0x0000000674747c20 */ /* 0x000fe20008410000 */
[----:B------:R-:W2:Y:S01]  /*1e40*/  MUFU.TANH R12, R12 ;  /* 0x0000000c000c7308 */ /* 0x000ea20000002400 */
[----:B------:R-:W-:Y:S01]  /*1e50*/  FMNMX.FTZ R82, R3, R4, !PT ;  /* 0x0000000403527209 */ /* 0x000fe20007810000 */
[----:B------:R-:W-:Y:S01]  /*1e60*/  FMUL.FTZ R34, R53, UR6 ;  /* 0x0000000635227c20 */ /* 0x000fe20008410000 */
[----:B------:R-:W-:Y:S01]  /*1e70*/  FMUL.FTZ R117, R117, UR6 ;  /* 0x0000000675757c20 */ /* 0x000fe20008410000 */
[----:B------:R-:W5:Y:S04]  /*1e80*/  LDL R121, [R1+0x4] ;  /* 0x0000040001797983 */ /* 0x000f680000100800 */
[----:B------:R-:W2:Y:S01]  /*1e90*/  MUFU.TANH R9, R9 ;  /* 0x0000000900097308 */ /* 0x000ea20000002400 */
[----:B------:R-:W-:Y:S01]  /*1ea0*/  ISETP.GT.AND P5, PT, R73, 0x10, PT ;  /* 0x000000104900780c */ /* 0x000fe20003fa4270 */
[----:B------:R-:W-:Y:S01]  /*1eb0*/  FMUL.FTZ R31, R50, UR6 ;  /* 0x00000006321f7c20 */ /* 0x000fe20008410000 */
[----:B---3--:R-:W-:Y:S01]  /*1ec0*/  FSEL R8, R8, -INF , P6 ;  /* 0xff80000008087808 */ /* 0x008fe20003000000 */
[----:B------:R-:W-:-:S04]  /*1ed0*/  FMUL.FTZ R37, R56, UR6 ;  /* 0x0000000638257c20 */ /* 0x000fc80008410000 */
[----:B------:R-:W3:Y:S01]  /*1ee0*/  MUFU.TANH R15, R15 ;  /* 0x0000000f000f7308 */ /* 0x000ee20000002400 */
[----:B------:R-:W-:Y:S01]  /*1ef0*/  FMNMX.FTZ R83, R7, R82, !PT ;  /* 0x0000005207537209 */ /* 0x000fe20007810000 */
[----:B------:R-:W-:Y:S01]  /*1f00*/  FMUL.FTZ R38, R57, UR6 ;  /* 0x0000000639267c20 */ /* 0x000fe20008410000 */
[----:B----4-:R-:W-:Y:S01]  /*1f10*/  FSEL R5, R5, -INF , P4 ;  /* 0xff80000005057808 */ /* 0x010fe20002000000 */
[----:B------:R-:W-:-:S04]  /*1f20*/  FMUL.FTZ R48, R67, UR6 ;  /* 0x0000000643307c20 */ /* 0x000fc80008410000 */
[----:B------:R-:W4:Y:S01]  /*1f30*/  MUFU.TANH R10, R10 ;  /* 0x0000000a000a7308 */ /* 0x000f220000002400 */
[----:B------:R-:W-:Y:S01]  /*1f40*/  ISETP.GT.AND P4, PT, R73, 0x11, PT ;  /* 0x000000114900780c */ /* 0x000fe20003f84270 */
[----:B------:R-:W-:Y:S01]  /*1f50*/  FMUL.FTZ R67, R86, UR6 ;  /* 0x0000000656437c20 */ /* 0x000fe20008410000 */
[----:B0-----:R-:W-:Y:S01]  /*1f60*/  FSEL R11, R11, -INF , P5 ;  /* 0xff8000000b0b7808 */ /* 0x001fe20002800000 */
[----:B------:R-:W-:-:S04]  /*1f70*/  FMUL.FTZ R41, R60, UR6 ;  /* 0x000000063c297c20 */ /* 0x000fc80008410000 */
[----:B------:R-:W0:Y:S01]  /*1f80*/  MUFU.TANH R18, R18 ;  /* 0x0000001200127308 */ /* 0x000e220000002400 */
[----:B------:R-:W-:Y:S01]  /*1f90*/  FMNMX.FTZ R82, R8, R83, !PT ;  /* 0x0000005308527209 */ /* 0x000fe20007810000 */
[----:B------:R-:W-:Y:S01]  /*1fa0*/  FMUL.FTZ R42, R61, UR6 ;  /* 0x000000063d2a7c20 */ /* 0x000fe20008410000 */
[----:B-1----:R-:W-:Y:S01]  /*1fb0*/  FSEL R6, R6, -INF , P3 ;  /* 0xff80000006067808 */ /* 0x002fe20001800000 */
[----:B------:R-:W-:Y:S01]  /*1fc0*/  FMUL.FTZ R39, R58, UR6 ;  /* 0x000000063a277c20 */ /* 0x000fe20008410000 */
[----:B------:R-:W-:-:S03]  /*1fd0*/  FMUL.FTZ R40, R59, UR6 ;  /* 0x000000063b287c20 */ /* 0x000fc60008410000 */
[----:B------:R-:W1:Y:S01]  /*1fe0*/  MUFU.TANH R13, R13 ;  /* 0x0000000d000d7308 */ /* 0x000e620000002400 */
[----:B------:R-:W-:Y:S01]  /*1ff0*/  ISETP.GT.AND P3, PT, R73, 0x18, PT ;  /* 0x000000184900780c */ /* 0x000fe20003f64270 */
[----:B------:R-:W-:Y:S01]  /*2000*/  FMUL.FTZ R43, R62, UR6 ;  /* 0x000000063e2b7c20 */ /* 0x000fe20008410000 */
[----:B--2---:R-:W-:Y:S01]  /*2010*/  FSEL R12, R12, -INF , P4 ;  /* 0xff8000000c0c7808 */ /* 0x004fe20002000000 */
[----:B------:R-:W-:-:S04]  /*2020*/  FMUL.FTZ R49, R68, UR6 ;  /* 0x0000000644317c20 */ /* 0x000fc80008410000 */
[----:B------:R-:W2:Y:S01]  /*2030*/  MUFU.TANH R21, R21 ;  /* 0x0000001500157308 */ /* 0x000ea20000002400 */
[----:B------:R-:W-:Y:S01]  /*2040*/  FMNMX.FTZ R83, R11, R82, !PT ;  /* 0x000000520b537209 */ /* 0x000fe20007810000 */
[----:B------:R-:W-:Y:S01]  /*2050*/  FMUL.FTZ R50, R69, UR6 ;  /* 0x0000000645327c20 */ /* 0x000fe20008410000 */
[----:B------:R-:W-:Y:S01]  /*2060*/  FSEL R9, R9, -INF , P2 ;  /* 0xff80000009097808 */ /* 0x000fe20001000000 */
[----:B------:R-:W-:-:S04]  /*2070*/  FMUL.FTZ R53, R72, UR6 ;  /* 0x0000000648357c20 */ /* 0x000fc80008410000 */
        /* <DEDUP_REMOVED lines=19> */
[----:B------:R-:W-:-:S04]  /*21b0*/  FMUL.FTZ R59, R78, UR6 ;  /* 0x000000064e3b7c20 */ /* 0x000fc80008410000 */
        /* <DEDUP_REMOVED lines=8> */
[----:B------:R-:W-:-:S05]  /*2240*/  FSEL R14, R14, -INF , P4 ;  /* 0xff8000000e0e7808 */ /* 0x000fca0002000000 */
[----:B------:R-:W-:Y:S01]  /*2250*/  MUFU.TANH R35, R35 ;  /* 0x0000002300237308 */ /* 0x000fe20000002400 */
[----:B------:R-:W-:-:S07]  /*2260*/  ISETP.GT.AND P4, PT, R73, 0x28, PT ;  /* 0x000000284900780c */ /* 0x000fce0003f84270 */
[----:B------:R-:W-:Y:S01]  /*2270*/  MUFU.TANH R36, R36 ;  /* 0x0000002400247308 */ /* 0x000fe20000002400 */
[----:B---3--:R-:W-:-:S07]  /*2280*/  FSEL R22, R22, -INF , P5 ;  /* 0xff80000016167808 */ /* 0x008fce0002800000 */
[----:B------:R-:W-:Y:S01]  /*2290*/  MUFU.TANH R54, R54 ;  /* 0x0000003600367308 */ /* 0x000fe20000002400 */
[----:B------:R-:W-:-:S07]  /*22a0*/  FMNMX.FTZ R85, R21, R84, !PT ;  /* 0x0000005415557209 */ /* 0x000fce0007810000 */
[----:B------:R-:W-:Y:S08]  /*22b0*/  MUFU.TANH R55, R55 ;  /* 0x0000003700377308 */ /* 0x000ff00000002400 */
[----:B------:R-:W3:Y:S08]  /*22c0*/  MUFU.TANH R23, R23 ;  /* 0x0000001700177308 */ /* 0x000ef00000002400 */
[----:B------:R-:W3:Y:S01]  /*22d0*/  MUFU.TANH R29, R29 ;  /* 0x0000001d001d7308 */ /* 0x000ee20000002400 */
[----:B----4-:R-:W-:Y:S01]  /*22e0*/  FSEL R19, R19, -INF , P3 ;  /* 0xff80000013137808 */ /* 0x010fe20001800000 */
[----:B------:R-:W-:-:S06]  /*22f0*/  FMUL.FTZ R74, R92, UR6 ;  /* 0x000000065c4a7c20 */ /* 0x000fcc0008410000 */
[----:B------:R-:W4:Y:S01]  /*2300*/  MUFU.TANH R24, R24 ;  /* 0x0000001800187308 */ /* 0x000f220000002400 */
[----:B------:R-:W-:Y:S01]  /*2310*/  ISETP.GT.AND P3, PT, R73, 0x29, PT ;  /* 0x000000294900780c */ /* 0x000fe20003f64270 */
[----:B------:R-:W-:Y:S01]  /*2320*/  FMUL.FTZ R68, R87, UR6 ;  /* 0x0000000657447c20 */ /* 0x000fe20008410000 */
[----:B0-----:R-:W-:Y:S01]  /*2330*/  FSEL R25, R25, -INF , P4 ;  /* 0xff80000019197808 */ /* 0x001fe20002000000 */
[----:B------:R-:W-:-:S04]  /*2340*/  FMUL.FTZ R71, R90, UR6 ;  /* 0x000000065a477c20 */ /* 0x000fc80008410000 */
[----:B------:R-:W0:Y:S01]  /*2350*/  MUFU.TANH R30, R30 ;  /* 0x0000001e001e7308 */ /* 0x000e220000002400 */
[----:B------:R-:W-:Y:S02]  /*2360*/  FMNMX.FTZ R84, R22, R85, !PT ;  /* 0x0000005516547209 */ /* 0x000fe40007810000 */
[----:B-1----:R-:W-:-:S05]  /*2370*/  FSEL R20, R20, -INF , P2 ;  /* 0xff80000014147808 */ /* 0x002fca0001000000 */
[----:B------:R-:W1:Y:S01]  /*2380*/  MUFU.TANH R27, R27 ;  /* 0x0000001b001b7308 */ /* 0x000e620000002400 */
[----:B------:R-:W-:Y:S02]  /*2390*/  ISETP.GT.AND P2, PT, R73, 0x30, PT ;  /* 0x000000304900780c */ /* 0x000fe40003f44270 */
[----:B--2---:R-:W-:-:S05]  /*23a0*/  FSEL R26, R26, -INF , P3 ;  /* 0xff8000001a1a7808 */ /* 0x004fca0001800000 */
[----:B------:R-:W2:Y:S01]  /*23b0*/  MUFU.TANH R33, R33 ;  /* 0x0000002100217308 */ /* 0x000ea20000002400 */
[----:B------:R-:W-:Y:S02]  /*23c0*/  FMNMX.FTZ R85, R25, R84, !PT ;  /* 0x0000005419557209 */ /* 0x000fe40007810000 */
[----:B---3--:R-:W-:-:S05]  /*23d0*/  FSEL R23, R23, -INF , P6 ;  /* 0xff80000017177808 */ /* 0x008fca0003000000 */
[----:B------:R-:W3:Y:S01]  /*23e0*/  MUFU.TANH R28, R28 ;  /* 0x0000001c001c7308 */ /* 0x000ee20000002400 */
[----:B------:R-:W-:Y:S02]  /*23f0*/  ISETP.GT.AND P6, PT, R73, 0x31, PT ;  /* 0x000000314900780c */ /* 0x000fe40003fc4270 */
[----:B------:R-:W-:-:S05]  /*2400*/  FSEL R29, R29, -INF , P2 ;  /* 0xff8000001d1d7808 */ /* 0x000fca0001000000 */
[----:B------:R-:W3:Y:S01]  /*2410*/  MUFU.TANH R34, R34 ;  /* 0x0000002200227308 */ /* 0x000ee20000002400 */
[----:B------:R-:W-:Y:S02]  /*2420*/  FMNMX.FTZ R86, R26, R85, !PT ;  /* 0x000000551a567209 */ /* 0x000fe40007810000 */
[----:B----4-:R-:W-:-:S05]  /*2430*/  FSEL R24, R24, -INF , P5 ;  /* 0xff80000018187808 */ /* 0x010fca0002800000 */
[----:B------:R-:W4:Y:S01]  /*2440*/  MUFU.TANH R31, R31 ;  /* 0x0000001f001f7308 */ /* 0x000f220000002400 */
[----:B------:R-:W-:Y:S02]  /*2450*/  ISETP.GT.AND P5, PT, R73, 0x38, PT ;  /* 0x000000384900780c */ /* 0x000fe40003fa4270 */
[----:B0-----:R-:W-:-:S05]  /*2460*/  FSEL R30, R30, -INF , P6 ;  /* 0xff8000001e1e7808 */ /* 0x001fca0003000000 */
        /* <DEDUP_REMOVED lines=11> */
[----:B------:R-:W-:Y:S02]  /*2520*/  FSEL R34, R34, -INF , P4 ;  /* 0xff80000022227808 */ /* 0x000fe40002000000 */
[----:B------:R-:W-:-:S03]  /*2530*/  FMNMX.FTZ R85, R33, R86, !PT ;  /* 0x0000005621557209 */ /* 0x000fc60007810000 */
[----:B------:R-:W3:Y:S01]  /*2540*/  MUFU.TANH R42, R42 ;  /* 0x0000002a002a7308 */ /* 0x000ee20000002400 */
[----:B----4-:R-:W-:Y:S02]  /*2550*/  FSEL R31, R31, -INF , P2 ;  /* 0xff8000001f1f7808 */ /* 0x010fe40001000000 */
[----:B------:R-:W-:Y:S02]  /*2560*/  ISETP.GT.AND P2, PT, R73, 0x41, PT ;  /* 0x000000414900780c */ /* 0x000fe40003f44270 */
[----:B0-----:R-:W-:-:S03]  /*2570*/  FSEL R37, R37, -INF , P3 ;  /* 0xff80000025257808 */ /* 0x001fc60001800000 */
[----:B------:R-:W0:Y:S01]  /*2580*/  MUFU.TANH R39, R39 ;  /* 0x0000002700277308 */ /* 0x000e220000002400 */
[----:B------:R-:W-:Y:S02]  /*2590*/  FMNMX.FTZ R86, R34, R85, !PT ;  /* 0x0000005522567209 */ /* 0x000fe40007810000 */
[----:B-1----:R-:W-:-:S05]  /*25a0*/  FSEL R32, R32, -INF , P6 ;  /* 0xff80000020207808 */ /* 0x002fca0003000000 */
[----:B------:R-:W1:Y:S01]  /*25b0*/  MUFU.TANH R45, R45 ;  /* 0x0000002d002d7308 */ /* 0x000e620000002400 */
[----:B------:R-:W-:Y:S02]  /*25c0*/  ISETP.GT.AND P6, PT, R73, 0x48, PT ;  /* 0x000000484900780c */ /* 0x000fe40003fc4270 */
[----:B--2---:R-:W-:Y:S02]  /*25d0*/  FSEL R38, R38, -INF , P2 ;  /* 0xff80000026267808 */ /* 0x004fe40001000000 */
[----:B------:R-:W-:-:S03]  /*25e0*/  FMNMX.FTZ R85, R37, R86, !PT ;  /* 0x0000005625557209 */ /* 0x000fc60007810000 */
[----:B------:R-:W2:Y:S01]  /*25f0*/  MUFU.TANH R40, R40 ;  /* 0x0000002800287308 */ /* 0x000ea20000002400 */
[----:B------:R-:W-:Y:S02]  /*2600*/  FSEL R35, R35, -INF , P5 ;  /* 0xff80000023237808 */ /* 0x000fe40002800000 */
[----:B------:R-:W-:-:S05]  /*2610*/  ISETP.GT.AND P5, PT, R73, 0x49, PT ;  /* 0x000000494900780c */ /* 0x000fca0003fa4270 */
[----:B------:R-:W4:Y:S01]  /*2620*/  MUFU.TANH R46, R46 ;  /* 0x0000002e002e7308 */ /* 0x000f220000002400 */
[----:B---3--:R-:W-:Y:S02]  /*2630*/  FSEL R41, R41, -INF , P6 ;  /* 0xff80000029297808 */ /* 0x008fe40003000000 */
[----:B------:R-:W-:-:S05]  /*2640*/  FMNMX.FTZ R86, R38, R85, !PT ;  /* 0x0000005526567209 */ /* 0x000fca0007810000 */
[----:B------:R-:W3:Y:S01]  /*2650*/  MUFU.TANH R43, R43 ;  /* 0x0000002b002b7308 */ /* 0x000ee20000002400 */
[----:B------:R-:W-:Y:S02]  /*2660*/  FSEL R36, R36, -INF , P4 ;  /* 0xff80000024247808 */ /* 0x000fe40002000000 */
[----:B------:R-:W-:-:S05]  /*2670*/  ISETP.GT.AND P4, PT, R73, 0x50, PT ;  /* 0x000000504900780c */ /* 0x000fca0003f84270 */
[----:B------:R-:W5:Y:S01]  /*2680*/  MUFU.TANH R49, R49 ;  /* 0x0000003100317308 */ /* 0x000f620000002400 */
[----:B------:R-:W-:Y:S02]  /*2690*/  FSEL R42, R42, -INF , P5 ;  /* 0xff8000002a2a7808 */ /* 0x000fe40002800000 */
[----:B------:R-:W-:-:S05]  /*26a0*/  FMNMX.FTZ R85, R41, R86, !PT ;  /* 0x0000005629557209 */ /* 0x000fca0007810000 */
[----:B------:R-:W5:Y:S01]  /*26b0*/  MUFU.TANH R44, R44 ;  /* 0x0000002c002c7308 */ /* 0x000f620000002400 */
[----:B0-----:R-:W-:Y:S02]  /*26c0*/  FSEL R39, R39, -INF , P3 ;  /* 0xff80000027277808 */ /* 0x001fe40001800000 */
[----:B------:R-:W-:-:S05]  /*26d0*/  ISETP.GT.AND P3, PT, R73, 0x51, PT ;  /* 0x000000514900780c */ /* 0x000fca0003f64270 */
[----:B------:R-:W0:Y:S01]  /*26e0*/  MUFU.TANH R50, R50 ;  /* 0x0000003200327308 */ /* 0x000e220000002400 */
[----:B-1----:R-:W-:Y:S02]  /*26f0*/  FSEL R45, R45, -INF , P4 ;  /* 0xff8000002d2d7808 */ /* 0x002fe40002000000 */
[----:B------:R-:W-:-:S05]  /*2700*/  FMNMX.FTZ R86, R42, R85, !PT ;  /* 0x000000552a567209 */ /* 0x000fca0007810000 */
[----:B------:R-:W1:Y:S01]  /*2710*/  MUFU.TANH R47, R47 ;  /* 0x0000002f002f7308 */ /* 0x000e620000002400 */
[----:B--2---:R-:W-:Y:S02]  /*2720*/  FSEL R40, R40, -INF , P2 ;  /* 0xff80000028287808 */ /* 0x004fe40001000000 */
[----:B------:R-:W-:-:S05]  /*2730*/  ISETP.GT.AND P2, PT, R73, 0x58, PT ;  /* 0x000000584900780c */ /* 0x000fca0003f44270 */
[----:B------:R-:W2:Y:S01]  /*2740*/  MUFU.TANH R53, R53 ;  /* 0x0000003500357308 */ /* 0x000ea20000002400 */
[----:B----4-:R-:W-:Y:S02]  /*2750*/  FSEL R46, R46, -INF , P3 ;  /* 0xff8000002e2e7808 */ /* 0x010fe40001800000 */
[----:B------:R-:W-:-:S05]  /*2760*/  FMNMX.FTZ R85, R45, R86, !PT ;  /* 0x000000562d557209 */ /* 0x000fca0007810000 */
[----:B------:R-:W4:Y:S01]  /*2770*/  MUFU.TANH R48, R48 ;  /* 0x0000003000307308 */ /* 0x000f220000002400 */
[----:B---3--:R-:W-:Y:S02]  /*2780*/  FSEL R43, R43, -INF , P6 ;  /* 0xff8000002b2b7808 */ /* 0x008fe40003000000 */
[----:B------:R-:W-:Y:S02]  /*2790*/  ISETP.GT.AND P6, PT, R73, 0x59, PT ;  /* 0x000000594900780c */ /* 0x000fe40003fc4270 */
[----:B-----5:R-:W-:-:S03]  /*27a0*/  FSEL R49, R49, -INF , P2 ;  /* 0xff80000031317808 */ /* 0x020fc60001000000 */
[----:B------:R-:W3:Y:S01]  /*27b0*/  MUFU.TANH R51, R51 ;  /* 0x0000003300337308 */ /* 0x000ee20000002400 */
[----:B------:R-:W-:Y:S02]  /*27c0*/  FMNMX.FTZ R86, R46, R85, !PT ;  /* 0x000000552e567209 */ /* 0x000fe40007810000 */
[----:B------:R-:W-:-:S05]  /*27d0*/  FSEL R44, R44, -INF , P5 ;  /* 0xff8000002c2c7808 */ /* 0x000fca0002800000 */
[----:B------:R-:W5:Y:S01]  /*27e0*/  MUFU.TANH R57, R57 ;  /* 0x0000003900397308 */ /* 0x000f620000002400 */
[----:B------:R-:W-:Y:S02]  /*27f0*/  ISETP.GT.AND P5, PT, R73, 0x60, PT ;  /* 0x000000604900780c */ /* 0x000fe40003fa4270 */
[----:B0-----:R-:W-:Y:S02]  /*2800*/  FSEL R50, R50, -INF , P6 ;  /* 0xff80000032327808 */ /* 0x001fe40003000000 */
[----:B------:R-:W-:-:S03]  /*2810*/  FMNMX.FTZ R85, R49, R86, !PT ;  /* 0x0000005631557209 */ /* 0x000fc60007810000 */
[----:B------:R-:W0:Y:S01]  /*2820*/  MUFU.TANH R52, R52 ;  /* 0x0000003400347308 */ /* 0x000e220000002400 */
[----:B-1----:R-:W-:Y:S02]  /*2830*/  FSEL R47, R47, -INF , P4 ;  /* 0xff8000002f2f7808 */ /* 0x002fe40002000000 */
[----:B------:R-:W-:-:S05]  /*2840*/  ISETP.GT.AND P4, PT, R73, 0x61, PT ;  /* 0x000000614900780c */ /* 0x000fca0003f84270 */
[----:B------:R-:W1:Y:S01]  /*2850*/  MUFU.TANH R58, R58 ;  /* 0x0000003a003a7308 */ /* 0x000e620000002400 */
[----:B--2---:R-:W-:Y:S02]  /*2860*/  FSEL R53, R53, -INF , P5 ;  /* 0xff80000035357808 */ /* 0x004fe40002800000 */
[----:B------:R-:W-:-:S05]  /*2870*/  FMNMX.FTZ R86, R50, R85, !PT ;  /* 0x0000005532567209 */ /* 0x000fca0007810000 */
[----:B------:R-:W2:Y:S01]  /*2880*/  MUFU.TANH R61, R61 ;  /* 0x0000003d003d7308 */ /* 0x000ea20000002400 */
[----:B----4-:R-:W-:Y:S02]  /*2890*/  FSEL R48, R48, -INF , P3 ;  /* 0xff80000030307808 */ /* 0x010fe40001800000 */
[----:B------:R-:W-:Y:S02]  /*28a0*/  ISETP.GT.AND P3, PT, R73, 0x68, PT ;  /* 0x000000684900780c */ /* 0x000fe40003f64270 */
[----:B------:R-:W-:-:S03]  /*28b0*/  FSEL R54, R54, -INF , P4 ;  /* 0xff80000036367808 */ /* 0x000fc60002000000 */
[----:B------:R-:W4:Y:S01]  /*28c0*/  MUFU.TANH R56, R56 ;  /* 0x0000003800387308 */ /* 0x000f220000002400 */
[----:B------:R-:W-:Y:S02]  /*28d0*/  FMNMX.FTZ R85, R53, R86, !PT ;  /* 0x0000005635557209 */ /* 0x000fe40007810000 */
[----:B---3--:R-:W-:-:S05]  /*28e0*/  FSEL R51, R51, -INF , P2 ;  /* 0xff80000033337808 */ /* 0x008fca0001000000 */
[----:B------:R-:W3:Y:S01]  /*28f0*/  MUFU.TANH R62, R62 ;  /* 0x0000003e003e7308 */ /* 0x000ee20000002400 */
[----:B------:R-:W-:Y:S02]  /*2900*/  ISETP.GT.AND P2, PT, R73, 0x69, PT ;  /* 0x000000694900780c */ /* 0x000fe40003f44270 */
[----:B-----5:R-:W-:Y:S02]  /*2910*/  FSEL R57, R57, -INF , P3 ;  /* 0xff80000039397808 */ /* 0x020fe40001800000 */
[----:B------:R-:W-:-:S03]  /*2920*/  FMNMX.FTZ R86, R54, R85, !PT ;  /* 0x0000005536567209 */ /* 0x000fc60007810000 */
[----:B------:R-:W5:Y:S01]  /*2930*/  MUFU.TANH R59, R59 ;  /* 0x0000003b003b7308 */ /* 0x000f620000002400 */
[----:B0-----:R-:W-:Y:S02]  /*2940*/  FSEL R52, R52, -INF , P6 ;  /* 0xff80000034347808 */ /* 0x001fe40003000000 */
[----:B------:R-:W-:-:S05]  /*2950*/  ISETP.GT.AND P6, PT, R73, 0x70, PT ;  /* 0x000000704900780c */ /* 0x000fca0003fc4270 */
[----:B------:R-:W0:Y:S01]  /*2960*/  MUFU.TANH R65, R65 ;  /* 0x0000004100417308 */ /* 0x000e220000002400 */
[----:B-1----:R-:W-:Y:S02]  /*2970*/  FSEL R58, R58, -INF , P2 ;  /* 0xff8000003a3a7808 */ /* 0x002fe40001000000 */
[----:B------:R-:W-:-:S05]  /*2980*/  FMNMX.FTZ R85, R57, R86, !PT ;  /* 0x0000005639557209 */ /* 0x000fca0007810000 */
[----:B------:R-:W1:Y:S01]  /*2990*/  MUFU.TANH R60, R60 ;  /* 0x0000003c003c7308 */ /* 0x000e620000002400 */
[----:B------:R-:W-:Y:S02]  /*29a0*/  FSEL R55, R55, -INF , P5 ;  /* 0xff80000037377808 */ /* 0x000fe40002800000 */
[----:B------:R-:W-:-:S05]  /*29b0*/  ISETP.GT.AND P5, PT, R73, 0x71, PT ;  /* 0x000000714900780c */ /* 0x000fca0003fa4270 */
[----:B------:R-:W1:Y:S01]  /*29c0*/  MUFU.TANH R66, R66 ;  /* 0x0000004200427308 */ /* 0x000e620000002400 */
[----:B--2---:R-:W-:Y:S02]  /*29d0*/  FSEL R61, R61, -INF , P6 ;  /* 0xff8000003d3d7808 */ /* 0x004fe40003000000 */
[----:B------:R-:W-:-:S05]  /*29e0*/  FMNMX.FTZ R86, R58, R85, !PT ;  /* 0x000000553a567209 */ /* 0x000fca0007810000 */
[----:B------:R-:W2:Y:S01]  /*29f0*/  MUFU.TANH R63, R63 ;  /* 0x0000003f003f7308 */ /* 0x000ea20000002400 */
[----:B----4-:R-:W-:Y:S01]  /*2a00*/  FSEL R56, R56, -INF , P4 ;  /* 0xff80000038387808 */ /* 0x010fe20002000000 */
[----:B------:R-:W-:Y:S01]  /*2a10*/  FMUL.FTZ R75, R93, UR6 ;  /* 0x000000065d4b7c20 */ /* 0x000fe20008410000 */
[----:B------:R-:W-:-:S05]  /*2a20*/  ISETP.GT.AND P4, PT, R73, 0x78, PT ;  /* 0x000000784900780c */ /* 0x000fca0003f84270 */
[----:B------:R-:W4:Y:S01]  /*2a30*/  MUFU.TANH R69, R69 ;  /* 0x0000004500457308 */ /* 0x000f220000002400 */
[----:B---3--:R-:W-:Y:S02]  /*2a40*/  FSEL R62, R62, -INF , P5 ;  /* 0xff8000003e3e7808 */ /* 0x008fe40002800000 */
[----:B------:R-:W-:-:S05]  /*2a50*/  FMNMX.FTZ R85, R61, R86, !PT ;  /* 0x000000563d557209 */ /* 0x000fca0007810000 */
[----:B------:R-:W3:Y:S01]  /*2a60*/  MUFU.TANH R64, R64 ;  /* 0x0000004000407308 */ /* 0x000ee20000002400 */
[----:B-----5:R-:W-:Y:S01]  /*2a70*/  FSEL R59, R59, -INF , P3 ;  /* 0xff8000003b3b7808 */ /* 0x020fe20001800000 */
[----:B------:R-:W-:Y:S01]  /*2a80*/  FMUL.FTZ R78, R96, UR6 ;  /* 0x00000006604e7c20 */ /* 0x000fe20008410000 */
[----:B------:R-:W-:-:S05]  /*2a90*/  ISETP.GT.AND P3, PT, R73, 0x79, PT ;  /* 0x000000794900780c */ /* 0x000fca0003f64270 */
[----:B------:R-:W5:Y:S01]  /*2aa0*/  MUFU.TANH R70, R70 ;  /* 0x0000004600467308 */ /* 0x000f620000002400 */
[----:B0-----:R-:W-:Y:S02]  /*2ab0*/  FSEL R65, R65, -INF , P4 ;  /* 0xff80000041417808 */ /* 0x001fe40002000000 */
[----:B------:R-:W-:-:S05]  /*2ac0*/  FMNMX.FTZ R86, R62, R85, !PT ;  /* 0x000000553e567209 */ /* 0x000fca0007810000 */
[----:B------:R-:W0:Y:S01]  /*2ad0*/  MUFU.TANH R67, R67 ;  /* 0x0000004300437308 */ /* 0x000e220000002400 */
[----:B-1----:R-:W-:Y:S01]  /*2ae0*/  FSEL R60, R60, -INF , P2 ;  /* 0xff8000003c3c7808 */ /* 0x002fe20001000000 */
[----:B------:R-:W-:Y:S01]  /*2af0*/  FMUL.FTZ R72, R91, UR6 ;  /* 0x000000065b487c20 */ /* 0x000fe20008410000 */
[----:B------:R-:W-:-:S05]  /*2b00*/  FMUL.FTZ R79, R97, UR6 ;  /* 0x00000006614f7c20 */ /* 0x000fca0008410000 */
[----:B------:R-:W1:Y:S01]  /*2b10*/  MUFU.TANH R74, R74 ;  /* 0x0000004a004a7308 */ /* 0x000e620000002400 */
[----:B------:R-:W-:Y:S02]  /*2b20*/  ISETP.GT.AND P2, PT, R73, 0x80, PT ;  /* 0x000000804900780c */ /* 0x000fe40003f44270 */
[----:B------:R-:W-:Y:S02]  /*2b30*/  FSEL R66, R66, -INF , P3 ;  /* 0xff80000042427808 */ /* 0x000fe40001800000 */
[----:B------:R-:W-:-:S03]  /*2b40*/  FMNMX.FTZ R85, R65, R86, !PT ;  /* 0x0000005641557209 */ /* 0x000fc60007810000 */
[----:B------:R-:W1:Y:S01]  /*2b50*/  MUFU.TANH R68, R68 ;  /* 0x0000004400447308 */ /* 0x000e620000002400 */
[----:B--2---:R-:W-:Y:S01]  /*2b60*/  FSEL R63, R63, -INF , P6 ;  /* 0xff8000003f3f7808 */ /* 0x004fe20003000000 */
[----:B------:R-:W-:Y:S01]  /*2b70*/  FMUL.FTZ R76, R94, UR6 ;  /* 0x000000065e4c7c20 */ /* 0x000fe20008410000 */
[----:B------:R-:W-:-:S05]  /*2b80*/  ISETP.GT.AND P6, PT, R73, 0x81, PT ;  /* 0x000000814900780c */ /* 0x000fca0003fc4270 */
[----:B------:R-:W2:Y:S01]  /*2b90*/  MUFU.TANH R75, R75 ;  /* 0x0000004b004b7308 */ /* 0x000ea20000002400 */
[----:B----4-:R-:W-:Y:S01]  /*2ba0*/  FSEL R69, R69, -INF , P2 ;  /* 0xff80000045457808 */ /* 0x010fe20001000000 */
[----:B------:R-:W-:Y:S01]  /*2bb0*/  FMUL.FTZ R82, R100, UR6 ;  /* 0x0000000664527c20 */ /* 0x000fe20008410000 */
[----:B------:R-:W-:-:S05]  /*2bc0*/  FMNMX.FTZ R86, R66, R85, !PT ;  /* 0x0000005542567209 */ /* 0x000fca0007810000 */
[----:B------:R-:W4:Y:S01]  /*2bd0*/  MUFU.TANH R71, R71 ;  /* 0x0000004700477308 */ /* 0x000f220000002400 */
[----:B---3--:R-:W-:Y:S01]  /*2be0*/  FSEL R64, R64, -INF , P5 ;  /* 0xff80000040407808 */ /* 0x008fe20002800000 */
[----:B------:R-:W-:-:S06]  /*2bf0*/  FMUL.FTZ R77, R95, UR6 ;  /* 0x000000065f4d7c20 */ /* 0x000fcc0008410000 */
[----:B------:R-:W3:Y:S01]  /*2c00*/  MUFU.TANH R78, R78 ;  /* 0x0000004e004e7308 */ /* 0x000ee20000002400 */
[----:B------:R-:W-:Y:S01]  /*2c10*/  ISETP.GT.AND P5, PT, R73, 0x88, PT ;  /* 0x000000884900780c */ /* 0x000fe20003fa4270 */
[----:B------:R-:W-:Y:S01]  /*2c20*/  FMUL.FTZ R83, R101, UR6 ;  /* 0x0000000665537c20 */ /* 0x000fe20008410000 */
[----:B-----5:R-:W-:Y:S02]  /*2c30*/  FSEL R70, R70, -INF , P6 ;  /* 0xff80000046467808 */ /* 0x020fe40003000000 */
[----:B------:R-:W-:-:S03]  /*2c40*/  FMNMX.FTZ R85, R69, R86, !PT ;  /* 0x0000005645557209 */ /* 0x000fc60007810000 */
[----:B------:R-:W5:Y:S01]  /*2c50*/  MUFU.TANH R72, R72 ;  /* 0x0000004800487308 */ /* 0x000f620000002400 */
[----:B0-----:R-:W-:Y:S01]  /*2c60*/  FSEL R67, R67, -INF , P4 ;  /* 0xff80000043437808 */ /* 0x001fe20002000000 */
[----:B------:R-:W-:-:S06]  /*2c70*/  FMUL.FTZ R80, R98, UR6 ;  /* 0x0000000662507c20 */ /* 0x000fcc0008410000 */
[----:B------:R-:W0:Y:S01]  /*2c80*/  MUFU.TANH R79, R79 ;  /* 0x0000004f004f7308 */ /* 0x000e220000002400 */
[----:B------:R-:W-:Y:S01]  /*2c90*/  ISETP.GT.AND P4, PT, R73, 0x89, PT ;  /* 0x000000894900780c */ /* 0x000fe20003f84270 */
[----:B------:R-:W-:Y:S01]  /*2ca0*/  FMUL.FTZ R90, R104, UR6 ;  /* 0x00000006685a7c20 */ /* 0x000fe20008410000 */
[----:B-1----:R-:W-:Y:S02]  /*2cb0*/  FSEL R74, R74, -INF , P5 ;  /* 0xff8000004a4a7808 */ /* 0x002fe40002800000 */
[----:B------:R-:W-:-:S03]  /*2cc0*/  FMNMX.FTZ R85, R70, R85, !PT ;  /* 0x0000005546557209 */ /* 0x000fc60007810000 */
[----:B------:R-:W1:Y:S01]  /*2cd0*/  MUFU.TANH R76, R76 ;  /* 0x0000004c004c7308 */ /* 0x000e620000002400 */
[----:B------:R-:W-:Y:S01]  /*2ce0*/  FSEL R68, R68, -INF , P3 ;  /* 0xff80000044447808 */ /* 0x000fe20001800000 */
[----:B------:R-:W-:Y:S01]  /*2cf0*/  FMUL.FTZ R81, R99, UR6 ;  /* 0x0000000663517c20 */ /* 0x000fe20008410000 */
[----:B------:R-:W-:-:S05]  /*2d00*/  ISETP.GT.AND P3, PT, R73, 0x90, PT ;  /* 0x000000904900780c */ /* 0x000fca0003f64270 */
[----:B------:R-:W1:Y:S01]  /*2d10*/  MUFU.TANH R82, R82 ;  /* 0x0000005200527308 */ /* 0x000e620000002400 */
[----:B--2---:R-:W-:Y:S01]  /*2d20*/  FSEL R75, R75, -INF , P4 ;  /* 0xff8000004b4b7808 */ /* 0x004fe20002000000 */
[----:B------:R-:W-:Y:S01]  /*2d30*/  FMUL.FTZ R89, R105, UR6 ;  /* 0x0000000669597c20 */ /* 0x000fe20008410000 */
[----:B------:R-:W-:-:S05]  /*2d40*/  FMNMX.FTZ R86, R74, R85, !PT ;  /* 0x000000554a567209 */ /* 0x000fca0007810000 */
[----:B------:R-:W2:Y:S01]  /*2d50*/  MUFU.TANH R77, R77 ;  /* 0x0000004d004d7308 */ /* 0x000ea20000002400 */
[----:B----4-:R-:W-:Y:S01]  /*2d60*/  FSEL R71, R71, -INF , P2 ;  /* 0xff80000047477808 */ /* 0x010fe20001000000 */
[----:B------:R-:W-:Y:S01]  /*2d70*/  FMUL.FTZ R84, R102, UR6 ;  /* 0x0000000666547c20 */ /* 0x000fe20008410000 */
[----:B------:R-:W-:-:S05]  /*2d80*/  ISETP.GT.AND P2, PT, R73, 0x91, PT ;  /* 0x000000914900780c */ /* 0x000fca0003f44270 */
[----:B------:R-:W4:Y:S01]  /*2d90*/  MUFU.TANH R83, R83 ;  /* 0x0000005300537308 */ /* 0x000f220000002400 */
[----:B---3--:R-:W-:Y:S01]  /*2da0*/  FSEL R85, R78, -INF , P3 ;  /* 0xff8000004e557808 */ /* 0x008fe20001800000 */
[----:B------:R-:W-:Y:S01]  /*2db0*/  FMUL.FTZ R91, R103, UR6 ;  /* 0x00000006675b7c20 */ /* 0x000fe20008410000 */
[----:B------:R-:W-:Y:S01]  /*2dc0*/  FMNMX.FTZ R78, R75, R86, !PT ;  /* 0x000000564b4e7209 */ /* 0x000fe20007810000 */
[----:B------:R-:W-:-:S04]  /*2dd0*/  FMUL.FTZ R94, R108, UR6 ;  /* 0x000000066c5e7c20 */ /* 0x000fc80008410000 */
[----:B------:R-:W3:Y:S01]  /*2de0*/  MUFU.TANH R80, R80 ;  /* 0x0000005000507308 */ /* 0x000ee20000002400 */
[----:B-----5:R-:W-:Y:S02]  /*2df0*/  FSEL R72, R72, -INF , P6 ;  /* 0xff80000048487808 */ /* 0x020fe40003000000 */
[----:B0-----:R-:W-:-:S05]  /*2e00*/  FSEL R86, R79, -INF , P2 ;  /* 0xff8000004f567808 */ /* 0x001fca0001000000 */
[----:B------:R-:W0:Y:S01]  /*2e10*/  MUFU.TANH R90, R90 ;  /* 0x0000005a005a7308 */ /* 0x000e220000002400 */
[----:B------:R-:W-:Y:S02]  /*2e20*/  ISETP.GT.AND P6, PT, R73, 0x98, PT ;  /* 0x000000984900780c */ /* 0x000fe40003fc4270 */
[----:B------:R-:W-:-:S05]  /*2e30*/  FMNMX.FTZ R79, R85, R78, !PT ;  /* 0x0000004e554f7209 */ /* 0x000fca0007810000 */
[----:B------:R-:W5:Y:S01]  /*2e40*/  MUFU.TANH R81, R81 ;  /* 0x0000005100517308 */ /* 0x000f620000002400 */
[----:B-1----:R-:W-:Y:S01]  /*2e50*/  FSEL R76, R76, -INF , P5 ;  /* 0xff8000004c4c7808 */ /* 0x002fe20002800000 */
[----:B------:R-:W-:Y:S01]  /*2e60*/  FMUL.FTZ R92, R106, UR6 ;  /* 0x000000066a5c7c20 */ /* 0x000fe20008410000 */
[----:B------:R-:W-:-:S05]  /*2e70*/  ISETP.GT.AND P5, PT, R73, 0x99, PT ;  /* 0x000000994900780c */ /* 0x000fca0003fa4270 */
[----:B------:R-:W1:Y:S01]  /*2e80*/  MUFU.TANH R89, R89 ;  /* 0x0000005900597308 */ /* 0x000e620000002400 */
[----:B------:R-:W-:Y:S02]  /*2e90*/  FSEL R87, R82, -INF , P6 ;  /* 0xff80000052577808 */ /* 0x000fe40003000000 */
[----:B------:R-:W-:-:S05]  /*2ea0*/  FMNMX.FTZ R78, R86, R79, !PT ;  /* 0x0000004f564e7209 */ /* 0x000fca0007810000 */
[----:B------:R-:W1:Y:S01]  /*2eb0*/  MUFU.TANH R84, R84 ;  /* 0x0000005400547308 */ /* 0x000e620000002400 */
[----:B--2---:R-:W-:Y:S01]  /*2ec0*/  FSEL R77, R77, -INF , P4 ;  /* 0xff8000004d4d7808 */ /* 0x004fe20002000000 */
[----:B------:R-:W-:-:S06]  /*2ed0*/  FMUL.FTZ R93, R107, UR6 ;  /* 0x000000066b5d7c20 */ /* 0x000fcc0008410000 */
[----:B------:R-:W2:Y:S01]  /*2ee0*/  MUFU.TANH R91, R91 ;  /* 0x0000005b005b7308 */ /* 0x000ea20000002400 */
[----:B------:R-:W-:Y:S02]  /*2ef0*/  ISETP.GT.AND P4, PT, R73, 0xa0, PT ;  /* 0x000000a04900780c */ /* 0x000fe40003f84270 */
[----:B----4-:R-:W-:-:S05]  /*2f00*/  FSEL R88, R83, -INF , P5 ;  /* 0xff80000053587808 */ /* 0x010fca0002800000 */
[----:B------:R-:W4:Y:S01]  /*2f10*/  MUFU.TANH R94, R94 ;  /* 0x0000005e005e7308 */ /* 0x000f220000002400 */
[----:B------:R-:W-:Y:S02]  /*2f20*/  FMNMX.FTZ R79, R87, R78, !PT ;  /* 0x0000004e574f7209 */ /* 0x000fe40007810000 */
[----:B---3--:R-:W-:-:S05]  /*2f30*/  FSEL R80, R80, -INF , P3 ;  /* 0xff80000050507808 */ /* 0x008fca0001800000 */
[----:B------:R-:W3:Y:S01]  /*2f40*/  MUFU.TANH R98, R109 ;  /* 0x0000006d00627308 */ /* 0x000ee20000002400 */
[----:B------:R-:W-:Y:S02]  /*2f50*/  ISETP.GT.AND P3, PT, R73, 0xa1, PT ;  /* 0x000000a14900780c */ /* 0x000fe40003f64270 */
[----:B0-----:R-:W-:Y:S02]  /*2f60*/  FSEL R90, R90, -INF , P4 ;  /* 0xff8000005a5a7808 */ /* 0x001fe40002000000 */
[----:B------:R-:W-:-:S03]  /*2f70*/  FMNMX.FTZ R79, R88, R79, !PT ;  /* 0x0000004f584f7209 */ /* 0x000fc60007810000 */
[----:B------:R-:W0:Y:S01]  /*2f80*/  MUFU.TANH R92, R92 ;  /* 0x0000005c005c7308 */ /* 0x000e220000002400 */
[----:B-----5:R-:W-:Y:S02]  /*2f90*/  FSEL R81, R81, -INF , P2 ;  /* 0xff80000051517808 */ /* 0x020fe40001000000 */
[----:B------:R-:W-:-:S05]  /*2fa0*/  ISETP.GT.AND P2, PT, R73, 0xa8, PT ;  /* 0x000000a84900780c */ /* 0x000fca0003f44270 */
[----:B------:R-:W5:Y:S01]  /*2fb0*/  MUFU.TANH R112, R112 ;  /* 0x0000007000707308 */ /* 0x000f620000002400 */
[----:B-1----:R-:W-:Y:S02]  /*2fc0*/  FSEL R89, R89, -INF , P3 ;  /* 0xff80000059597808 */ /* 0x002fe40001800000 */
[----:B------:R-:W-:-:S05]  /*2fd0*/  FMNMX.FTZ R82, R90, R79, !PT ;  /* 0x0000004f5a527209 */ /* 0x000fca0007810000 */
[----:B------:R-:W1:Y:S01]  /*2fe0*/  MUFU.TANH R93, R93 ;  /* 0x0000005d005d7308 */ /* 0x000e620000002400 */
[----:B------:R-:W-:Y:S02]  /*2ff0*/  FSEL R84, R84, -INF , P6 ;  /* 0xff80000054547808 */ /* 0x000fe40003000000 */
[----:B--2---:R-:W-:-:S05]  /*3000*/  FSEL R78, R91, -INF , P5 ;  /* 0xff8000005b4e7808 */ /* 0x004fca0002800000 */
[----:B------:R-:W2:Y:S01]  /*3010*/  MUFU.TANH R96, R113 ;  /* 0x0000007100607308 */ /* 0x000ea20000002400 */
[----:B------:R-:W-:Y:S02]  /*3020*/  ISETP.GT.AND P6, PT, R73, 0xa9, PT ;  /* 0x000000a94900780c */ /* 0x000fe40003fc4270 */
[----:B----4-:R-:W-:Y:S02]  /*3030*/  FSEL R91, R94, -INF , P2 ;  /* 0xff8000005e5b7808 */ /* 0x010fe40001000000 */
[----:B------:R-:W-:-:S03]  /*3040*/  FMNMX.FTZ R82, R89, R82, !PT ;  /* 0x0000005259527209 */ /* 0x000fc60007810000 */
[----:B------:R-:W4:Y:S01]  /*3050*/  MUFU.TANH R110, R110 ;  /* 0x0000006e006e7308 */ /* 0x000f220000002400 */
[----:B------:R-:W-:Y:S02]  /*3060*/  ISETP.GT.AND P5, PT, R73, 0xb0, PT ;  /* 0x000000b04900780c */ /* 0x000fe40003fa4270 */
[----:B---3--:R-:W-:-:S05]  /*3070*/  FSEL R98, R98, -INF , P6 ;  /* 0xff80000062627808 */ /* 0x008fca0003000000 */
[----:B------:R-:W3:Y:S01]  /*3080*/  MUFU.TANH R116, R116 ;  /* 0x0000007400747308 */ /* 0x000ee20000002400 */
[----:B------:R-:W-:Y:S02]  /*3090*/  FMNMX.FTZ R79, R91, R82, !PT ;  /* 0x000000525b4f7209 */ /* 0x000fe40007810000 */
[----:B0-----:R-:W-:-:S05]  /*30a0*/  FSEL R83, R92, -INF , P4 ;  /* 0xff8000005c537808 */ /* 0x001fca0002000000 */
[----:B------:R-:W0:Y:S01]  /*30b0*/  MUFU.TANH R100, R117 ;  /* 0x0000007500647308 */ /* 0x000e220000002400 */
[----:B------:R-:W-:Y:S02]  /*30c0*/  ISETP.GT.AND P4, PT, R73, 0xb1, PT ;  /* 0x000000b14900780c */ /* 0x000fe40003f84270 */
[----:B-----5:R-:W-:Y:S02]  /*30d0*/  FSEL R92, R112, -INF , P5 ;  /* 0xff800000705c7808 */ /* 0x020fe40002800000 */
[----:B------:R-:W-:Y:S02]  /*30e0*/  FMNMX.FTZ R79, R98, R79, !PT ;  /* 0x0000004f624f7209 */ /* 0x000fe40007810000 */
[----:B-1----:R-:W-:Y:S02]  /*30f0*/  FSEL R82, R93, -INF , P3 ;  /* 0xff8000005d527808 */ /* 0x002fe40001800000 */
[----:B------:R-:W-:Y:S02]  /*3100*/  ISETP.GT.AND P3, PT, R73, 0xb8, PT ;  /* 0x000000b84900780c */ /* 0x000fe40003f64270 */
[----:B--2---:R-:W-:-:S02]  /*3110*/  FSEL R96, R96, -INF , P4 ;  /* 0xff80000060607808 */ /* 0x004fc40002000000 */
[----:B------:R-:W-:Y:S02]  /*3120*/  FMNMX.FTZ R93, R92, R79, !PT ;  /* 0x0000004f5c5d7209 */ /* 0x000fe40007810000 */
[----:B----4-:R-:W-:Y:S02]  /*3130*/  FSEL R79, R110, -INF , P2 ;  /* 0xff8000006e4f7808 */ /* 0x010fe40001000000 */
[----:B------:R-:W-:Y:S02]  /*3140*/  ISETP.GT.AND P2, PT, R73, 0xb9, PT ;  /* 0x000000b94900780c */ /* 0x000fe40003f44270 */
[----:B---3--:R-:W-:Y:S02]  /*3150*/  FSEL R94, R116, -INF , P3 ;  /* 0xff800000745e7808 */ /* 0x008fe40001800000 */
[----:B------:R-:W-:Y:S02]  /*3160*/  FMNMX.FTZ R93, R96, R93, !PT ;  /* 0x0000005d605d7209 */ /* 0x000fe40007810000 */
[----:B0-----:R-:W-:-:S02]  /*3170*/  FSEL R100, R100, -INF , P2 ;  /* 0xff80000064647808 */ /* 0x001fc40001000000 */
[----:B------:R-:W-:-:S04]  /*3180*/  FMNMX.FTZ R93, R94, R93, !PT ;  /* 0x0000005d5e5d7209 */ /* 0x000fc80007810000 */
[----:B------:R-:W-:-:S05]  /*3190*/  FMNMX.FTZ R95, R100, R93, !PT ;  /* 0x0000005d645f7209 */ /* 0x000fca0007810000 */
[----:B------:R-:W0:Y:S02]  /*31a0*/  SHFL.BFLY PT, R102, R95, 0x2, 0x1f ;  /* 0x0c401f005f667f89 */ /* 0x000e2400000e0000 */
[----:B0-----:R-:W-:-:S05]  /*31b0*/  FMNMX.FTZ R102, R95, R102, !PT ;  /* 0x000000665f667209 */ /* 0x001fca0007810000 */
[----:B------:R-:W0:Y:S02]  /*31c0*/  SHFL.BFLY PT, R93, R102, 0x1, 0x1f ;  /* 0x0c201f00665d7f89 */ /* 0x000e2400000e0000 */
[----:B0-----:R-:W-:-:S04]  /*31d0*/  FMNMX.FTZ R93, R102, R93, !PT ;  /* 0x0000005d665d7209 */ /* 0x001fc80007810000 */
[C---:B------:R-:W-:Y:S01]  /*31e0*/  FSETP.NEU.FTZ.AND P0, PT, R93.reuse, -INF , PT ;  /* 0xff8000005d00780b */ /* 0x040fe20003f1d000 */
[----:B------:R-:W-:-:S05]  /*31f0*/  FMUL.FTZ R73, R93, UR26 ;  /* 0x0000001a5d497c20 */ /* 0x000fca0008410000 */
[----:B------:R-:W-:-:S05]  /*3200*/  FSEL R73, R73, RZ, P0 ;  /* 0x000000ff49497208 */ /* 0x000fca0000000000 */
[--C-:B------:R-:W-:Y:S01]  /*3210*/  FFMA.FTZ R110, R18, UR26, -R73.reuse ;  /* 0x0000001a126e7c23 */ /* 0x100fe20008010849 */
[----:B------:R-:W-:Y:S01]  /*3220*/  FMNMX.FTZ R18, R5, R6, !PT ;  /* 0x0000000605127209 */ /* 0x000fe20007810000 */
[----:B------:R-:W-:-:S03]  /*3230*/  FFMA.FTZ R95, R3, UR26, -R73 ;  /* 0x0000001a035f7c23 */ /* 0x000fc60008010849 */
        /* <DEDUP_REMOVED lines=16> */
[--C-:B------:R-:W-:Y:S01]  /*3340*/  FFMA.FTZ R101, R15, UR26, -R73.reuse ;  /* 0x0000001a0f657c23 */ /* 0x100fe20008010849 */
[--C-:B------:R-:W-:Y:S02]  /*3350*/  FFMA.FTZ R15, R22, UR26, -R73.reuse ;  /* 0x0000001a160f7c23 */ /* 0x100fe40008010849 */
        /* <DEDUP_REMOVED lines=17> */
[----:B------:R-:W-:-:S03]  /*3470*/  FFMA.FTZ R97, R29, UR26, -R73 ;  /* 0x0000001a1d617c23 */ /* 0x000fc60008010849 */
        /* <DEDUP_REMOVED lines=9> */
[--C-:B------:R-:W-:Y:S01]  /*3510*/  FFMA.FTZ R108, R34, UR26, -R73.reuse ;  /* 0x0000001a226c7c23 */ /* 0x100fe20008010849 */
[----:B------:R-:W-:Y:S02]  /*3520*/  FMUL.FTZ R111, R118, UR6 ;  /* 0x00000006766f7c20 */ /* 0x000fe40008410000 */
[----:B------:R-:W-:Y:S01]  /*3530*/  FMNMX.FTZ R34, R78, R29, !PT ;  /* 0x0000001d4e227209 */ /* 0x000fe20007810000 */
[----:B------:R-:W1:Y:S01]  /*3540*/  MUFU.TANH R107, R107 ;  /* 0x0000006b006b7308 */ /* 0x000e620000002400 */
[--C-:B------:R-:W-:Y:S01]  /*3550*/  FFMA.FTZ R99, R33, UR26, -R73.reuse ;  /* 0x0000001a21637c23 */ /* 0x100fe20008010849 */
[----:B------:R-:W-:Y:S01]  /*3560*/  FMUL.FTZ R115, R119, UR6 ;  /* 0x0000000677737c20 */ /* 0x000fe20008410000 */
[----:B------:R-:W-:Y:S01]  /*3570*/  FMNMX.FTZ R33, R83, R34, !PT ;  /* 0x0000002253217209 */ /* 0x000fe20007810000 */
[----:B------:R-:W-:-:S04]  /*3580*/  FFMA.FTZ R114, R42, UR26, -R73 ;  /* 0x0000001a2a727c23 */ /* 0x000fc80008010849 */
[----:B------:R-:W2:Y:S01]  /*3590*/  MUFU.TANH R113, R113 ;  /* 0x0000007100717308 */ /* 0x000ea20000002400 */
[----:B------:R-:W-:Y:S02]  /*35a0*/  FMNMX.FTZ R42, R82, R33, !PT ;  /* 0x00000021522a7209 */ /* 0x000fe40007810000 */
[----:B0-----:R-:W-:-:S05]  /*35b0*/  FSEL R109, R109, -INF , P6 ;  /* 0xff8000006d6d7808 */ /* 0x001fca0003000000 */
[----:B------:R-:W0:Y:S01]  /*35c0*/  MUFU.TANH R111, R111 ;  /* 0x0000006f006f7308 */ /* 0x000e220000002400 */
[----:B------:R-:W-:Y:S02]  /*35d0*/  FMNMX.FTZ R42, R79, R42, !PT ;  /* 0x0000002a4f2a7209 */ /* 0x000fe40007810000 */
[----:B-1----:R-:W-:-:S05]  /*35e0*/  FSEL R107, R107, -INF , P5 ;  /* 0xff8000006b6b7808 */ /* 0x002fca0002800000 */
[----:B------:R-:W1:Y:S01]  /*35f0*/  MUFU.TANH R115, R115 ;  /* 0x0000007300737308 */ /* 0x000e620000002400 */
[----:B------:R-:W-:Y:S02]  /*3600*/  FMNMX.FTZ R42, R109, R42, !PT ;  /* 0x0000002a6d2a7209 */ /* 0x000fe40007810000 */
[----:B--2---:R-:W-:Y:S02]  /*3610*/  FSEL R113, R113, -INF , P4 ;  /* 0xff80000071717808 */ /* 0x004fe40002000000 */
[----:B------:R-:W-:Y:S01]  /*3620*/  FMNMX.FTZ R42, R107, R42, !PT ;  /* 0x0000002a6b2a7209 */ /* 0x000fe20007810000 */
[--C-:B------:R-:W-:Y:S01]  /*3630*/  FFMA.FTZ R103, R37, UR26, -R73.reuse ;  /* 0x0000001a25677c23 */ /* 0x100fe20008010849 */
[--C-:B------:R-:W-:Y:S01]  /*3640*/  FFMA.FTZ R37, R50, UR26, -R73.reuse ;  /* 0x0000001a32257c23 */ /* 0x100fe20008010849 */
[----:B0-----:R-:W-:Y:S02]  /*3650*/  FSEL R111, R111, -INF , P3 ;  /* 0xff8000006f6f7808 */ /* 0x001fe40001800000 */
[----:B------:R-:W-:Y:S01]  /*3660*/  FMNMX.FTZ R50, R113, R42, !PT ;  /* 0x0000002a71327209 */ /* 0x000fe20007810000 */
[----:B------:R-:W-:-:S03]  /*3670*/  FFMA.FTZ R3, R61, UR26, -R73 ;  /* 0x0000001a3d037c23 */ /* 0x000fc60008010849 */
[----:B------:R-:W-:Y:S02]  /*3680*/  FMNMX.FTZ R50, R111, R50, !PT ;  /* 0x000000326f327209 */ /* 0x000fe40007810000 */
[----:B-1----:R-:W-:Y:S01]  /*3690*/  FSEL R115, R115, -INF , P2 ;  /* 0xff80000073737808 */ /* 0x002fe20001000000 */
[----:B------:R-:W-:-:S03]  /*36a0*/  FFMA.FTZ R62, R62, UR26, -R73 ;  /* 0x0000001a3e3e7c23 */ /* 0x000fc60008010849 */
[----:B------:R-:W-:Y:S01]  /*36b0*/  FMNMX.FTZ R61, R115, R50, !PT ;  /* 0x00000032733d7209 */ /* 0x000fe20007810000 */
[----:B------:R0:W-:Y:S04]  /*36c0*/  MUFU.EX2 R26, R62 ;  /* 0x0000003e001a7308 */ /* 0x0001e80000000800 */
[----:B0-----:R-:W0:Y:S01]  /*36d0*/  SHFL.BFLY PT, R62, R61, 0x2, 0x1f ;  /* 0x0c401f003d3e7f89 */ /* 0x001e2200000e0000 */
[--C-:B------:R-:W-:Y:S01]  /*36e0*/  FFMA.FTZ R70, R70, UR26, -R73.reuse ;  /* 0x0000001a46467c23 */ /* 0x100fe20008010849 */
[----:B------:R-:W-:-:S03]  /*36f0*/  FFMA.FTZ R105, R41, UR26, -R73 ;  /* 0x0000001a29697c23 */ /* 0x000fc60008010849 */
[----:B------:R0:W-:Y:S01]  /*3700*/  MUFU.EX2 R42, R70 ;  /* 0x00000046002a7308 */ /* 0x0001e20000000800 */
[--C-:B------:R-:W-:Y:S01]  /*3710*/  FFMA.FTZ R41, R54, UR26, -R73.reuse ;  /* 0x0000001a36297c23 */ /* 0x100fe20008010849 */
[----:B------:R-:W-:Y:S01]  /*3720*/  FFMA.FTZ R54, R75, UR26, -R73 ;  /* 0x0000001a4b367c23 */ /* 0x000fe20008010849 */
[----:B0-----:R-:W-:-:S05]  /*3730*/  FMNMX.FTZ R70, R61, R62, !PT ;  /* 0x0000003e3d467209 */ /* 0x001fca0007810000 */
        /* <DEDUP_REMOVED lines=10> */
[----:B0-----:R-:W-:-:S04]  /*37e0*/  FMNMX.FTZ R102, R70, R75, !PT ;  /* 0x0000004b46667209 */ /* 0x001fc80007810000 */
[C---:B------:R-:W-:Y:S01]  /*37f0*/  FSETP.NEU.FTZ.AND P2, PT, R102.reuse, -INF , PT ;  /* 0xff8000006600780b */ /* 0x040fe20003f5d000 */
[----:B------:R-:W-:-:S05]  /*3800*/  FMUL.FTZ R86, R102, UR26 ;  /* 0x0000001a66567c20 */ /* 0x000fca0008410000 */
[----:B------:R-:W-:Y:S01]  /*3810*/  FSEL R86, R86, RZ, P2 ;  /* 0x000000ff56567208 */ /* 0x000fe20001000000 */
[----:B------:R-:W-:Y:S01]  /*3820*/  MUFU.EX2 R95, R95 ;  /* 0x0000005f005f7308 */ /* 0x000fe20000000800 */
[----:B------:R-:W-:-:S03]  /*3830*/  FFMA.FTZ R8, R8, UR26, -R73 ;  /* 0x0000001a08087c23 */ /* 0x000fc60008010849 */
[--C-:B------:R-:W-:Y:S01]  /*3840*/  FFMA.FTZ R5, R5, UR26, -R86.reuse ;  /* 0x0000001a05057c23 */ /* 0x100fe20008010856 */
[--C-:B------:R-:W-:Y:S01]  /*3850*/  FFMA.FTZ R94, R6, UR26, -R86.reuse ;  /* 0x0000001a065e7c23 */ /* 0x100fe20008010856 */
[--C-:B------:R-:W-:Y:S02]  /*3860*/  FFMA.FTZ R96, R96, UR26, -R73.reuse ;  /* 0x0000001a60607c23 */ /* 0x100fe40008010849 */
[----:B------:R-:W0:Y:S01]  /*3870*/  MUFU.EX2 R4, R4 ;  /* 0x0000000400047308 */ /* 0x000e220000000800 */
[----:B------:R-:W-:Y:S01]  /*3880*/  FFMA.FTZ R9, R9, UR26, -R86 ;  /* 0x0000001a09097c23 */ /* 0x000fe20008010856 */
[----:B------:R-:W-:-:S06]  /*3890*/  FFMA.FTZ R11, R11, UR26, -R73 ;  /* 0x0000001a0b0b7c23 */ /* 0x000fcc0008010849 */
[----:B------:R-:W1:Y:S01]  /*38a0*/  MUFU.EX2 R7, R7 ;  /* 0x0000000700077308 */ /* 0x000e620000000800 */
[--C-:B------:R-:W-:Y:S01]  /*38b0*/  FFMA.FTZ R106, R12, UR26, -R73.reuse ;  /* 0x0000001a0c6a7c23 */ /* 0x100fe20008010849 */
[----:B------:R-:W-:-:S06]  /*38c0*/  FFMA.FTZ R50, R85, UR26, -R73 ;  /* 0x0000001a55327c23 */ /* 0x000fcc0008010849 */
[----:B------:R-:W-:Y:S01]  /*38d0*/  MUFU.EX2 R5, R5 ;  /* 0x0000000500057308 */ /* 0x000fe20000000800 */
[----:B------:R-:W-:-:S07]  /*38e0*/  FFMA.FTZ R85, R13, UR26, -R86 ;  /* 0x0000001a0d557c23 */ /* 0x000fce0008010856 */
[----:B------:R-:W2:Y:S08]  /*38f0*/  MUFU.EX2 R94, R94 ;  /* 0x0000005e005e7308 */ /* 0x000eb00000000800 */
[----:B------:R3:W-:Y:S01]  /*3900*/  MUFU.EX2 R70, R96 ;  /* 0x0000006000467308 */ /* 0x0007e20000000800 */
[----:B------:R-:W-:-:S07]  /*3910*/  FFMA.FTZ R18, R45, UR26, -R73 ;  /* 0x0000001a2d127c23 */ /* 0x000fce0008010849 */
[----:B------:R-:W4:Y:S01]  /*3920*/  MUFU.EX2 R8, R8 ;  /* 0x0000000800087308 */ /* 0x000f220000000800 */
[--C-:B---3--:R-:W-:Y:S01]  /*3930*/  FFMA.FTZ R96, R10, UR26, -R86.reuse ;  /* 0x0000001a0a607c23 */ /* 0x108fe20008010856 */
[----:B------:R-:W-:-:S06]  /*3940*/  FFMA.FTZ R14, R14, UR26, -R86 ;  /* 0x0000001a0e0e7c23 */ /* 0x000fcc0008010856 */
[----:B------:R-:W3:Y:S01]  /*3950*/  MUFU.EX2 R9, R9 ;  /* 0x0000000900097308 */ /* 0x000ee20000000800 */
[--C-:B------:R-:W-:Y:S01]  /*3960*/  FFMA.FTZ R45, R57, UR26, -R73.reuse ;  /* 0x0000001a392d7c23 */ /* 0x100fe20008010849 */
[----:B------:R-:W-:Y:S01]  /*3970*/  FFMA.FTZ R57, R87, UR26, -R73 ;  /* 0x0000001a57397c23 */ /* 0x000fe20008010849 */
[----:B0-----:R-:W-:-:S05]  /*3980*/  FADD.FTZ R10, R95, R4 ;  /* 0x000000045f0a7221 */ /* 0x001fca0000010000 */
[----:B------:R-:W0:Y:S01]  /*3990*/  MUFU.EX2 R11, R11 ;  /* 0x0000000b000b7308 */ /* 0x000e220000000800 */
[----:B------:R-:W-:Y:S01]  /*39a0*/  FFMA.FTZ R12, R21, UR26, -R73 ;  /* 0x0000001a150c7c23 */ /* 0x000fe20008010849 */
[----:B------:R-:W-:-:S06]  /*39b0*/  FFMA.FTZ R87, R19, UR26, -R86 ;  /* 0x0000001a13577c23 */ /* 0x000fcc0008010856 */
[----:B------:R-:W5:Y:S01]  /*39c0*/  MUFU.EX2 R96, R96 ;  /* 0x0000006000607308 */ /* 0x000f620000000800 */
[--C-:B------:R-:W-:Y:S01]  /*39d0*/  FFMA.FTZ R21, R25, UR26, -R73.reuse ;  /* 0x0000001a19157c23 */ /* 0x100fe20008010849 */
[--C-:B------:R-:W-:Y:S01]  /*39e0*/  FFMA.FTZ R19, R27, UR26, -R86.reuse ;  /* 0x0000001a1b137c23 */ /* 0x100fe20008010856 */
[----:B------:R-:W-:Y:S01]  /*39f0*/  FFMA.FTZ R25, R46, UR26, -R73 ;  /* 0x0000001a2e197c23 */ /* 0x000fe20008010849 */
[----:B------:R-:W-:-:S04]  /*3a00*/  FFMA.FTZ R27, R47, UR26, -R86 ;  /* 0x0000001a2f1b7c23 */ /* 0x000fc80008010856 */
[----:B------:R-:W5:Y:S01]  /*3a10*/  MUFU.EX2 R106, R106 ;  /* 0x0000006a006a7308 */ /* 0x000f620000000800 */
[--C-:B------:R-:W-:Y:S01]  /*3a20*/  FFMA.FTZ R46, R58, UR26, -R73.reuse ;  /* 0x0000001a3a2e7c23 */ /* 0x100fe20008010849 */
[----:B-1----:R-:W-:Y:S01]  /*3a30*/  FADD.FTZ R47, R7, R10 ;  /* 0x0000000a072f7221 */ /* 0x002fe20000010000 */
[----:B------:R-:W-:-:S05]  /*3a40*/  FFMA.FTZ R58, R88, UR26, -R73 ;  /* 0x0000001a583a7c23 */ /* 0x000fca0008010849 */
[----:B------:R-:W1:Y:S01]  /*3a50*/  MUFU.EX2 R85, R85 ;  /* 0x0000005500557308 */ /* 0x000e620000000800 */
[----:B--2---:R-:W-:Y:S01]  /*3a60*/  FADD.FTZ R10, R5, R94 ;  /* 0x0000005e050a7221 */ /* 0x004fe20000010000 */
[--C-:B------:R-:W-:Y:S01]  /*3a70*/  FFMA.FTZ R20, R20, UR26, -R86.reuse ;  /* 0x0000001a14147c23 */ /* 0x100fe20008010856 */
[----:B------:R-:W-:Y:S01]  /*3a80*/  FFMA.FTZ R88, R36, UR26, -R86 ;  /* 0x0000001a24587c23 */ /* 0x000fe20008010856 */
[----:B------:R-:W-:-:S04]  /*3a90*/  @!P1 VIADD R6, R0, 0x30840 ;  /* 0x0003084000069836 */ /* 0x000fc80000000000 */
[----:B------:R-:W2:Y:S01]  /*3aa0*/  MUFU.EX2 R101, R101 ;  /* 0x0000006500657308 */ /* 0x000ea20000000800 */
[----:B------:R-:W-:Y:S01]  /*3ab0*/  FFMA.FTZ R36, R48, UR26, -R86 ;  /* 0x0000001a30247c23 */ /* 0x000fe20008010856 */
[----:B----4-:R-:W-:Y:S01]  /*3ac0*/  FADD.FTZ R48, R8, R47 ;  /* 0x0000002f08307221 */ /* 0x010fe20000010000 */
[----:B---3--:R-:W-:-:S05]  /*3ad0*/  FADD.FTZ R47, R9, R10 ;  /* 0x0000000a092f7221 */ /* 0x008fca0000010000 */
[----:B------:R-:W3:Y:S01]  /*3ae0*/  MUFU.EX2 R14, R14 ;  /* 0x0000000e000e7308 */ /* 0x000ee20000000800 */
[--C-:B------:R-:W-:Y:S01]  /*3af0*/  FFMA.FTZ R13, R23, UR26, -R86.reuse ;  /* 0x0000001a170d7c23 */ /* 0x100fe20008010856 */
[--C-:B------:R-:W-:Y:S01]  /*3b00*/  FFMA.FTZ R75, R39, UR26, -R86.reuse ;  /* 0x0000001a274b7c23 */ /* 0x100fe20008010856 */
[----:B------:R-:W-:Y:S01]  /*3b10*/  FFMA.FTZ R39, R55, UR26, -R86 ;  /* 0x0000001a37277c23 */ /* 0x000fe20008010856 */
[----:B------:R-:W-:-:S04]  /*3b20*/  @!P1 PRMT R6, RZ, 0x654, R6 ;  /* 0x00000654ff069816 */ /* 0x000fc80000000006 */
[----:B------:R-:W4:Y:S01]  /*3b30*/  MUFU.EX2 R87, R87 ;  /* 0x0000005700577308 */ /* 0x000f220000000800 */
[----:B0-----:R-:W-:Y:S01]  /*3b40*/  FADD.FTZ R55, R11, R48 ;  /* 0x000000300b377221 */ /* 0x001fe20000010000 */
[----:B-----5:R-:W-:Y:S01]  /*3b50*/  FADD.FTZ R10, R96, R47 ;  /* 0x0000002f600a7221 */ /* 0x020fe20000010000 */
[----:B------:R-:W-:Y:S01]  /*3b60*/  FFMA.FTZ R24, R24, UR26, -R86 ;  /* 0x0000001a18187c23 */ /* 0x000fe20008010856 */
[----:B------:R0:W-:Y:S04]  /*3b70*/  @!P1 SYNCS.ARRIVE.TRANS64.RED.A1T0 RZ, [R6+URZ], RZ ;  /* 0x000000ff06ff99a7 */ /* 0x0001e8000810043f */
[----:B------:R-:W5:Y:S01]  /*3b80*/  MUFU.EX2 R20, R20 ;  /* 0x0000001400147308 */ /* 0x000f620000000800 */
[----:B------:R-:W-:Y:S01]  /*3b90*/  FADD.FTZ R48, R106, R55 ;  /* 0x000000376a307221 */ /* 0x000fe20000010000 */
[----:B0-----:R-:W-:Y:S01]  /*3ba0*/  F2FP.F16.F32.PACK_AB R6, R8, R7 ;  /* 0x000000070806723e */ /* 0x001fe200000000ff */
[----:B-1----:R-:W-:-:S05]  /*3bb0*/  FADD.FTZ R7, R85, R10 ;  /* 0x0000000a55077221 */ /* 0x002fca0000010000 */
[----:B------:R-:W-:Y:S01]  /*3bc0*/  MUFU.EX2 R13, R13 ;  /* 0x0000000d000d7308 */ /* 0x000fe20000000800 */
[----:B--2---:R-:W-:Y:S01]  /*3bd0*/  FADD.FTZ R55, R101, R48 ;  /* 0x0000003065377221 */ /* 0x004fe20000010000 */
[----:B---3--:R-:W-:Y:S01]  /*3be0*/  FADD.FTZ R48, R14, R7 ;  /* 0x000000070e307221 */ /* 0x008fe20000010000 */
[----:B------:R-:W-:-:S05]  /*3bf0*/  FFMA.FTZ R28, R28, UR26, -R86 ;  /* 0x0000001a1c1c7c23 */ /* 0x000fca0008010856 */
[----:B------:R-:W0:Y:S01]  /*3c00*/  MUFU.EX2 R110, R110 ;  /* 0x0000006e006e7308 */ /* 0x000e220000000800 */
[----:B------:R-:W-:Y:S01]  /*3c10*/  F2FP.F16.F32.PACK_AB R8, R106, R11 ;  /* 0x0000000b6a08723e */ /* 0x000fe200000000ff */
[----:B----4-:R-:W-:-:S06]  /*3c20*/  FADD.FTZ R11, R87, R48 ;  /* 0x00000030570b7221 */ /* 0x010fcc0000010000 */
[----:B------:R-:W-:Y:S01]  /*3c30*/  MUFU.EX2 R24, R24 ;  /* 0x0000001800187308 */ /* 0x000fe20000000800 */
[--C-:B------:R-:W-:Y:S01]  /*3c40*/  FFMA.FTZ R23, R31, UR26, -R86.reuse ;  /* 0x0000001a1f177c23 */ /* 0x100fe20008010856 */
[----:B------:R-:W-:-:S06]  /*3c50*/  FFMA.FTZ R56, R56, UR26, -R86 ;  /* 0x0000001a38387c23 */ /* 0x000fcc0008010856 */
[----:B------:R-:W1:Y:S01]  /*3c60*/  MUFU.EX2 R12, R12 ;  /* 0x0000000c000c7308 */ /* 0x000e620000000800 */
[----:B------:R-:W-:Y:S02]  /*3c70*/  F2FP.F16.F32.PACK_AB R7, R96, R9 ;  /* 0x000000096007723e */ /* 0x000fe400000000ff */
[----:B------:R-:W-:-:S05]  /*3c80*/  F2FP.F16.F32.PACK_AB R9, R14, R85 ;  /* 0x000000550e09723e */ /* 0x000fca00000000ff */
[----:B------:R-:W-:Y:S01]  /*3c90*/  MUFU.EX2 R19, R19 ;  /* 0x0000001300137308 */ /* 0x000fe20000000800 */
[----:B-----5:R-:W-:Y:S01]  /*3ca0*/  FADD.FTZ R14, R20, R11 ;  /* 0x0000000b140e7221 */ /* 0x020fe20000010000 */
[----:B------:R-:W-:Y:S01]  /*3cb0*/  FFMA.FTZ R33, R69, UR26, -R73 ;  /* 0x0000001a45217c23 */ /* 0x000fe20008010849 */
[----:B------:R-:W-:-:S05]  /*3cc0*/  FFMA.FTZ R32, R32, UR26, -R86 ;  /* 0x0000001a20207c23 */ /* 0x000fca0008010856 */
[----:B------:R-:W2:Y:S01]  /*3cd0*/  MUFU.EX2 R15, R15 ;  /* 0x0000000f000f7308 */ /* 0x000ea20000000800 */
[----:B------:R-:W-:Y:S01]  /*3ce0*/  FFMA.FTZ R69, R92, UR26, -R73 ;  /* 0x0000001a5c457c23 */ /* 0x000fe20008010849 */
[--C-:B------:R-:W-:Y:S01]  /*3cf0*/  FFMA.FTZ R92, R44, UR26, -R86.reuse ;  /* 0x0000001a2c5c7c23 */ /* 0x100fe20008010856 */
[----:B------:R-:W-:-:S05]  /*3d00*/  FFMA.FTZ R44, R59, UR26, -R86 ;  /* 0x0000001a3b2c7c23 */ /* 0x000fca0008010856 */
[----:B------:R-:W3:Y:S01]  /*3d10*/  MUFU.EX2 R28, R28 ;  /* 0x0000001c001c7308 */ /* 0x000ee20000000800 */
[----:B------:R-:W-:Y:S01]  /*3d20*/  FFMA.FTZ R35, R35, UR26, -R86 ;  /* 0x0000001a23237c23 */ /* 0x000fe20008010856 */
[----:B0-----:R-:W-:-:S06]  /*3d30*/  FADD.FTZ R59, R110, R55 ;  /* 0x000000376e3b7221 */ /* 0x001fcc0000010000 */
[----:B------:R-:W0:Y:S01]  /*3d40*/  MUFU.EX2 R21, R21 ;  /* 0x0000001500157308 */ /* 0x000e220000000800 */
[----:B------:R-:W-:-:S07]  /*3d50*/  F2FP.F16.F32.PACK_AB R11, R20, R87 ;  /* 0x00000057140b723e */ /* 0x000fce00000000ff */
[----:B------:R4:W-:Y:S01]  /*3d60*/  MUFU.EX2 R0, R56 ;  /* 0x0000003800007308 */ /* 0x0009e20000000800 */
[----:B-1----:R-:W-:-:S07]  /*3d70*/  FADD.FTZ R20, R12, R59 ;  /* 0x0000003b0c147221 */ /* 0x002fce0000010000 */
[----:B------:R-:W1:Y:S01]  /*3d80*/  MUFU.EX2 R23, R23 ;  /* 0x0000001700177308 */ /* 0x000e620000000800 */
[----:B----4-:R-:W-:Y:S01]  /*3d90*/  FFMA.FTZ R56, R71, UR26, -R86 ;  /* 0x0000001a47387c23 */ /* 0x010fe20008010856 */
[----:B------:R-:W-:-:S06]  /*3da0*/  FADD.FTZ R71, R13, R14 ;  /* 0x0000000e0d477221 */ /* 0x000fcc0000010000 */
[----:B------:R-:W4:Y:S01]  /*3db0*/  MUFU.EX2 R22, R22 ;  /* 0x0000001600167308 */ /* 0x000f220000000800 */
[----:B------:R-:W-:Y:S01]  /*3dc0*/  FADD.FTZ R14, R24, R71 ;  /* 0x00000047180e7221 */ /* 0x000fe20000010000 */
[----:B--2---:R-:W-:-:S06]  /*3dd0*/  FADD.FTZ R20, R15, R20 ;  /* 0x000000140f147221 */ /* 0x004fcc0000010000 */
[----:B------:R-:W2:Y:S01]  /*3de0*/  MUFU.EX2 R32, R32 ;  /* 0x0000002000207308 */ /* 0x000ea20000000800 */
[----:B------:R-:W-:-:S07]  /*3df0*/  FADD.FTZ R71, R19, R14 ;  /* 0x0000000e13477221 */ /* 0x000fce0000010000 */
[----:B------:R-:W5:Y:S01]  /*3e00*/  MUFU.EX2 R97, R97 ;  /* 0x0000006100617308 */ /* 0x000f620000000800 */
[--C-:B------:R-:W-:Y:S01]  /*3e10*/  FFMA.FTZ R47, R63, UR26, -R86.reuse ;  /* 0x0000001a3f2f7c23 */ /* 0x100fe20008010856 */
[----:B------:R-:W-:Y:S01]  /*3e20*/  FFMA.FTZ R61, R90, UR26, -R73 ;  /* 0x0000001a5a3d7c23 */ /* 0x000fe20008010849 */
[----:B------:R-:W-:-:S05]  /*3e30*/  FFMA.FTZ R63, R77, UR26, -R86 ;  /* 0x0000001a4d3f7c23 */ /* 0x000fca0008010856 */
[----:B------:R-:W5:Y:S01]  /*3e40*/  MUFU.EX2 R35, R35 ;  /* 0x0000002300237308 */ /* 0x000f620000000800 */
[----:B---3--:R-:W-:Y:S01]  /*3e50*/  FADD.FTZ R14, R28, R71 ;  /* 0x000000471c0e7221 */ /* 0x008fe20000010000 */
[----:B------:R-:W-:Y:S01]  /*3e60*/  FFMA.FTZ R90, R40, UR26, -R86 ;  /* 0x0000001a285a7c23 */ /* 0x000fe20008010856 */
[----:B0-----:R-:W-:-:S05]  /*3e70*/  FADD.FTZ R77, R21, R20 ;  /* 0x00000014154d7221 */ /* 0x001fca0000010000 */
[----:B------:R-:W0:Y:S01]  /*3e80*/  MUFU.EX2 R104, R104 ;  /* 0x0000006800687308 */ /* 0x000e220000000800 */
[----:B-1----:R-:W-:Y:S01]  /*3e90*/  FADD.FTZ R71, R23, R14 ;  /* 0x0000000e17477221 */ /* 0x002fe20000010000 */
[----:B------:R-:W-:-:S06]  /*3ea0*/  FFMA.FTZ R43, R43, UR26, -R86 ;  /* 0x0000001a2b2b7c23 */ /* 0x000fcc0008010856 */
[----:B------:R-:W1:Y:S01]  /*3eb0*/  MUFU.EX2 R88, R88 ;  /* 0x0000005800587308 */ /* 0x000e620000000800 */
[----:B----4-:R-:W-:-:S07]  /*3ec0*/  FADD.FTZ R20, R22, R77 ;  /* 0x0000004d16147221 */ /* 0x010fce0000010000 */
[----:B------:R-:W3:Y:S01]  /*3ed0*/  MUFU.EX2 R99, R99 ;  /* 0x0000006300637308 */ /* 0x000ee20000000800 */
[----:B--2---:R-:W-:Y:S01]  /*3ee0*/  FADD.FTZ R14, R32, R71 ;  /* 0x00000047200e7221 */ /* 0x004fe20000010000 */
[----:B-----5:R-:W-:-:S06]  /*3ef0*/  FADD.FTZ R77, R97, R20 ;  /* 0x00000014614d7221 */ /* 0x020fcc0000010000 */
[----:B------:R-:W2:Y:S08]  /*3f00*/  MUFU.EX2 R75, R75 ;  /* 0x0000004b004b7308 */ /* 0x000eb00000000800 */
[----:B------:R-:W4:Y:S01]  /*3f10*/  MUFU.EX2 R108, R108 ;  /* 0x0000006c006c7308 */ /* 0x000f220000000800 */
[----:B------:R-:W-:Y:S01]  /*3f20*/  FADD.FTZ R71, R35, R14 ;  /* 0x0000000e23477221 */ /* 0x000fe20000010000 */
[----:B0-----:R-:W-:-:S06]  /*3f30*/  FADD.FTZ R20, R104, R77 ;  /* 0x0000004d68147221 */ /* 0x001fcc0000010000 */
[----:B------:R-:W0:Y:S08]  /*3f40*/  MUFU.EX2 R90, R90 ;  /* 0x0000005a005a7308 */ /* 0x000e300000000800 */
[----:B------:R-:W5:Y:S01]  /*3f50*/  MUFU.EX2 R103, R103 ;  /* 0x0000006700677308 */ /* 0x000f620000000800 */
[----:B-1----:R-:W-:Y:S01]  /*3f60*/  FADD.FTZ R14, R88, R71 ;  /* 0x00000047580e7221 */ /* 0x002fe20000010000 */
[----:B---3--:R-:W-:-:S06]  /*3f70*/  FADD.FTZ R77, R99, R20 ;  /* 0x00000014634d7221 */ /* 0x008fcc0000010000 */
[----:B------:R-:W1:Y:S08]  /*3f80*/  MUFU.EX2 R43, R43 ;  /* 0x0000002b002b7308 */ /* 0x000e700000000800 */
[----:B------:R-:W3:Y:S01]  /*3f90*/  MUFU.EX2 R112, R112 ;  /* 0x0000007000707308 */ /* 0x000ee20000000800 */
[----:B--2---:R-:W-:Y:S01]  /*3fa0*/  FADD.FTZ R71, R75, R14 ;  /* 0x0000000e4b477221 */ /* 0x004fe20000010000 */
[----:B----4-:R-:W-:-:S06]  /*3fb0*/  FADD.FTZ R20, R108, R77 ;  /* 0x0000004d6c147221 */ /* 0x010fcc0000010000 */
[----:B------:R-:W2:Y:S08]  /*3fc0*/  MUFU.EX2 R92, R92 ;  /* 0x0000005c005c7308 */ /* 0x000eb00000000800 */
[----:B------:R-:W4:Y:S01]  /*3fd0*/  MUFU.EX2 R105, R105 ;  /* 0x0000006900697308 */ /* 0x000f220000000800 */
[----:B0-----:R-:W-:Y:S01]  /*3fe0*/  FADD.FTZ R14, R90, R71 ;  /* 0x000000475a0e7221 */ /* 0x001fe20000010000 */
[----:B-----5:R-:W-:Y:S01]  /*3ff0*/  FADD.FTZ R77, R103, R20 ;  /* 0x00000014674d7221 */ /* 0x020fe20000010000 */
[----:B------:R-:W-:-:S02]  /*4000*/  F2FP.F16.F32.PACK_AB R12, R15, R12 ;  /* 0x0000000c0f0c723e */ /* 0x000fc400000000ff */
[----:B-1----:R-:W-:Y:S01]  /*4010*/  FADD.FTZ R15, R43, R14 ;  /* 0x0000000e2b0f7221 */ /* 0x002fe20000010000 */
[----:B---3--:R-:W-:Y:S01]  /*4020*/  FADD.FTZ R20, R112, R77 ;  /* 0x0000004d70147221 */ /* 0x008fe20000010000 */
[----:B------:R-:W-:Y:S01]  /*4030*/  F2FP.F16.F32.PACK_AB R4, R4, R95 ;  /* 0x0000005f0404723e */ /* 0x000fe200000000ff */
[----:B------:R-:W-:Y:S01]  /*4040*/  FFMA.FTZ R48, R64, UR26, -R86 ;  /* 0x0000001a40307c23 */ /* 0x000fe20008010856 */
[----:B------:R-:W-:Y:S01]  /*4050*/  F2FP.F16.F32.PACK_AB R5, R94, R5 ;  /* 0x000000055e05723e */ /* 0x000fe200000000ff */
[----:B--2---:R-:W-:Y:S01]  /*4060*/  FADD.FTZ R64, R92, R15 ;  /* 0x0000000f5c407221 */ /* 0x004fe20000010000 */
[----:B------:R-:W-:Y:S02]  /*4070*/  F2FP.F16.F32.PACK_AB R10, R110, R101 ;  /* 0x000000656e0a723e */ /* 0x000fe400000000ff */
[----:B------:R-:W-:Y:S02]  /*4080*/  F2FP.F16.F32.PACK_AB R14, R22, R21 ;  /* 0x00000015160e723e */ /* 0x000fe400000000ff */
[----:B------:R-:W-:Y:S01]  /*4090*/  F2FP.F16.F32.PACK_AB R13, R24, R13 ;  /* 0x0000000d180d723e */ /* 0x000fe200000000ff */
[----:B----4-:R-:W-:Y:S01]  /*40a0*/  FADD.FTZ R77, R105, R20 ;  /* 0x00000014694d7221 */ /* 0x010fe20000010000 */
[----:B------:R-:W-:-:S02]  /*40b0*/  F2FP.F16.F32.PACK_AB R15, R28, R19 ;  /* 0x000000131c0f723e */ /* 0x000fc400000000ff */
[----:B------:R-:W-:Y:S02]  /*40c0*/  F2FP.F16.F32.PACK_AB R21, R32, R23 ;  /* 0x000000172015723e */ /* 0x000fe400000000ff */
[----:B------:R-:W-:Y:S02]  /*40d0*/  F2FP.F16.F32.PACK_AB R20, R104, R97 ;  /* 0x000000616814723e */ /* 0x000fe400000000ff */
[----:B------:R-:W-:Y:S02]  /*40e0*/  F2FP.F16.F32.PACK_AB R22, R108, R99 ;  /* 0x000000636c16723e */ /* 0x000fe400000000ff */
[----:B------:R-:W-:Y:S01]  /*40f0*/  F2FP.F16.F32.PACK_AB R23, R88, R35 ;  /* 0x000000235817723e */ /* 0x000fe200000000ff */
[----:B------:R-:W-:Y:S04]  /*4100*/  STSM.16.M88.4 [R2+0x1e800], R4 ;  /* 0x01e8000402007844 */ /* 0x000fe80000000200 */
[----:B------:R-:W-:Y:S04]  /*4110*/  STSM.16.M88.4 [R155], R8 ;  /* 0x000000089b007844 */ /* 0x000fe80000000200 */
[----:B------:R-:W-:Y:S04]  /*4120*/  STSM.16.M88.4 [R17], R12 ;  /* 0x0000000c11007844 */ /* 0x000fe80000000200 */
[----:B------:R0:W-:Y:S04]  /*4130*/  STSM.16.M88.4 [R16], R20 ;  /* 0x0000001410007844 */ /* 0x0001e80000000200 */
[----:B0-----:R-:W2:Y:S01]  /*4140*/  LDL R20, [R1] ;  /* 0x0000000001147983 */ /* 0x001ea20000100800 */
[----:B------:R-:W0:Y:S01]  /*4150*/  MUFU.EX2 R114, R114 ;  /* 0x0000007200727308 */ /* 0x000e220000000800 */
[----:B------:R-:W-:-:S07]  /*4160*/  FFMA.FTZ R31, R51, UR26, -R86 ;  /* 0x0000001a331f7c23 */ /* 0x000fce0008010856 */
[----:B------:R-:W1:Y:S01]  /*4170*/  MUFU.EX2 R18, R18 ;  /* 0x0000001200127308 */ /* 0x000e620000000800 */
[----:B------:R-:W-:-:S07]  /*4180*/  FFMA.FTZ R40, R52, UR26, -R86 ;  /* 0x0000001a34287c23 */ /* 0x000fce0008010856 */
[----:B------:R-:W3:Y:S08]  /*4190*/  MUFU.EX2 R25, R25 ;  /* 0x0000001900197308 */ /* 0x000ef00000000800 */
[----:B------:R-:W4:Y:S01]  /*41a0*/  MUFU.EX2 R27, R27 ;  /* 0x0000001b001b7308 */ /* 0x000f220000000800 */
[----:B0-----:R-:W-:-:S07]  /*41b0*/  FADD.FTZ R77, R114, R77 ;  /* 0x0000004d724d7221 */ /* 0x001fce0000010000 */
[----:B------:R-:W0:Y:S01]  /*41c0*/  MUFU.EX2 R30, R30 ;  /* 0x0000001e001e7308 */ /* 0x000e220000000800 */
[----:B------:R-:W-:-:S07]  /*41d0*/  FFMA.FTZ R55, R68, UR26, -R86 ;  /* 0x0000001a44377c23 */ /* 0x000fce0008010856 */
[----:B------:R-:W5:Y:S01]  /*41e0*/  MUFU.EX2 R36, R36 ;  /* 0x0000002400247308 */ /* 0x000f620000000800 */
[----:B-1----:R-:W-:-:S07]  /*41f0*/  FADD.FTZ R68, R18, R77 ;  /* 0x0000004d12447221 */ /* 0x002fce0000010000 */
[----:B------:R-:W1:Y:S08]  /*4200*/  MUFU.EX2 R37, R37 ;  /* 0x0000002500257308 */ /* 0x000e700000000800 */
[----:B------:R-:W1:Y:S01]  /*4210*/  MUFU.EX2 R31, R31 ;  /* 0x0000001f001f7308 */ /* 0x000e620000000800 */
[----:B---3--:R-:W-:Y:S01]  /*4220*/  FADD.FTZ R7, R25, R68 ;  /* 0x0000004419077221 */ /* 0x008fe20000010000 */
[----:B----4-:R-:W-:-:S06]  /*4230*/  FADD.FTZ R5, R27, R64 ;  /* 0x000000401b057221 */ /* 0x010fcc0000010000 */
[----:B------:R-:W3:Y:S08]  /*4240*/  MUFU.EX2 R38, R38 ;  /* 0x0000002600267308 */ /* 0x000ef00000000800 */
[----:B------:R-:W4:Y:S01]  /*4250*/  MUFU.EX2 R40, R40 ;  /* 0x0000002800287308 */ /* 0x000f220000000800 */
[----:B0-----:R-:W-:Y:S01]  /*4260*/  FADD.FTZ R10, R30, R7 ;  /* 0x000000071e0a7221 */ /* 0x001fe20000010000 */
[----:B-----5:R-:W-:-:S06]  /*4270*/  FADD.FTZ R8, R36, R5 ;  /* 0x0000000524087221 */ /* 0x020fcc0000010000 */
[----:B------:R-:W0:Y:S01]  /*4280*/  MUFU.EX2 R41, R41 ;  /* 0x0000002900297308 */ /* 0x000e220000000800 */
[----:B------:R-:W-:-:S07]  /*4290*/  FFMA.FTZ R51, R60, UR26, -R86 ;  /* 0x0000001a3c337c23 */ /* 0x000fce0008010856 */
[----:B------:R-:W5:Y:S01]  /*42a0*/  MUFU.EX2 R39, R39 ;  /* 0x0000002700277308 */ /* 0x000f620000000800 */
[----:B-1----:R-:W-:Y:S01]  /*42b0*/  FADD.FTZ R7, R37, R10 ;  /* 0x0000000a25077221 */ /* 0x002fe20000010000 */
[----:B------:R-:W-:-:S06]  /*42c0*/  FADD.FTZ R5, R31, R8 ;  /* 0x000000081f057221 */ /* 0x000fcc0000010000 */
[----:B------:R-:W1:Y:S01]  /*42d0*/  MUFU.EX2 R45, R45 ;  /* 0x0000002d002d7308 */ /* 0x000e620000000800 */
[----:B---3--:R-:W-:Y:S01]  /*42e0*/  FADD.FTZ R10, R38, R7 ;  /* 0x00000007260a7221 */ /* 0x008fe20000010000 */
[----:B----4-:R-:W-:-:S06]  /*42f0*/  FADD.FTZ R8, R40, R5 ;  /* 0x0000000528087221 */ /* 0x010fcc0000010000 */
[----:B------:R-:W3:Y:S01]  /*4300*/  MUFU.EX2 R46, R46 ;  /* 0x0000002e002e7308 */ /* 0x000ee20000000800 */
[----:B------:R-:W-:-:S07]  /*4310*/  FFMA.FTZ R65, R65, UR26, -R73 ;  /* 0x0000001a41417c23 */ /* 0x000fce0008010849 */
[----:B------:R-:W4:Y:S01]  /*4320*/  MUFU.EX2 R44, R44 ;  /* 0x0000002c002c7308 */ /* 0x000f220000000800 */
[----:B0-----:R-:W-:Y:S01]  /*4330*/  FADD.FTZ R10, R41, R10 ;  /* 0x0000000a290a7221 */ /* 0x001fe20000010000 */
[----:B------:R-:W-:-:S06]  /*4340*/  FFMA.FTZ R34, R66, UR26, -R73 ;  /* 0x0000001a42227c23 */ /* 0x000fcc0008010849 */
[----:B------:R-:W0:Y:S01]  /*4350*/  MUFU.EX2 R3, R3 ;  /* 0x0000000300037308 */ /* 0x000e220000000800 */
[----:B-----5:R-:W-:Y:S01]  /*4360*/  FADD.FTZ R9, R39, R8 ;  /* 0x0000000827097221 */ /* 0x020fe20000010000 */
[----:B------:R-:W-:-:S06]  /*4370*/  FFMA.FTZ R52, R67, UR26, -R86 ;  /* 0x0000001a43347c23 */ /* 0x000fcc0008010856 */
[----:B------:R-:W5:Y:S01]  /*4380*/  MUFU.EX2 R51, R51 ;  /* 0x0000003300337308 */ /* 0x000f620000000800 */
[----:B-1----:R-:W-:Y:S01]  /*4390*/  FADD.FTZ R11, R45, R10 ;  /* 0x0000000a2d0b7221 */ /* 0x002fe20000010000 */
[----:B------:R-:W-:-:S06]  /*43a0*/  FADD.FTZ R9, R0, R9 ;  /* 0x0000000900097221 */ /* 0x000fcc0000010000 */
        /* <DEDUP_REMOVED lines=10> */
[----:B------:R-:W-:Y:S01]  /*4450*/  FADD.FTZ R24, R26, R9 ;  /* 0x000000091a187221 */ /* 0x000fe20000010000 */
[----:B-1----:R-:W-:-:S06]  /*4460*/  FADD.FTZ R9, R47, R10 ;  /* 0x0000000a2f097221 */ /* 0x002fcc0000010000 */
[----:B------:R-:W1:Y:S01]  /*4470*/  MUFU.EX2 R33, R33 ;  /* 0x0000002100217308 */ /* 0x000e620000000800 */
[----:B------:R-:W-:-:S07]  /*4480*/  FFMA.FTZ R60, R76, UR26, -R86 ;  /* 0x0000001a4c3c7c23 */ /* 0x000fce0008010856 */
[----:B------:R-:W1:Y:S01]  /*4490*/  MUFU.EX2 R55, R55 ;  /* 0x0000003700377308 */ /* 0x000e620000000800 */
[----:B------:R-:W-:Y:S01]  /*44a0*/  F2FP.F16.F32.PACK_AB R4, R112, R103 ;  /* 0x000000677004723e */ /* 0x000fe200000000ff */
[----:B---3--:R-:W-:Y:S01]  /*44b0*/  FADD.FTZ R11, R29, R24 ;  /* 0x000000181d0b7221 */ /* 0x008fe20000010000 */
[----:B------:R-:W-:Y:S02]  /*44c0*/  F2FP.F16.F32.PACK_AB R6, R114, R105 ;  /* 0x000000697206723e */ /* 0x000fe400000000ff */
[----:B------:R-:W-:-:S03]  /*44d0*/  F2FP.F16.F32.PACK_AB R5, R90, R75 ;  /* 0x0000004b5a05723e */ /* 0x000fc600000000ff */
[----:B------:R-:W3:Y:S01]  /*44e0*/  MUFU.EX2 R56, R56 ;  /* 0x0000003800387308 */ /* 0x000ee20000000800 */
[----:B------:R-:W-:Y:S01]  /*44f0*/  F2FP.F16.F32.PACK_AB R7, R92, R43 ;  /* 0x0000002b5c07723e */ /* 0x000fe200000000ff */
[----:B----4-:R-:W-:Y:S01]  /*4500*/  FADD.FTZ R9, R48, R9 ;  /* 0x0000000930097221 */ /* 0x010fe20000010000 */
[----:B------:R-:W-:-:S05]  /*4510*/  F2FP.F16.F32.PACK_AB R8, R25, R18 ;  /* 0x000000121908723e */ /* 0x000fca00000000ff */
[----:B------:R-:W4:Y:S01]  /*4520*/  MUFU.EX2 R49, R49 ;  /* 0x0000003100317308 */ /* 0x000f220000000800 */
[----:B------:R5:W-:Y:S01]  /*4530*/  STSM.16.M88.4 [R2+0x24800], R4 ;  /* 0x0248000402007844 */ /* 0x000be20000000200 */
[----:B0-----:R-:W-:-:S06]  /*4540*/  FADD.FTZ R18, R34, R11 ;  /* 0x0000000b22127221 */ /* 0x001fcc0000010000 */
[----:B------:R-:W0:Y:S01]  /*4550*/  MUFU.EX2 R59, R59 ;  /* 0x0000003b003b7308 */ /* 0x000e220000000800 */
[----:B------:R-:W-:-:S07]  /*4560*/  FFMA.FTZ R67, R80, UR26, -R86 ;  /* 0x0000001a50437c23 */ /* 0x000fce0008010856 */
[----:B------:R-:W0:Y:S01]  /*4570*/  MUFU.EX2 R54, R54 ;  /* 0x0000003600367308 */ /* 0x000e220000000800 */
[----:B-----5:R-:W-:Y:S01]  /*4580*/  FADD.FTZ R4, R52, R9 ;  /* 0x0000000934047221 */ /* 0x020fe20000010000 */
[----:B-1----:R-:W-:-:S06]  /*4590*/  FADD.FTZ R7, R33, R18 ;  /* 0x0000001221077221 */ /* 0x002fcc0000010000 */
[----:B------:R-:W1:Y:S01]  /*45a0*/  MUFU.EX2 R60, R60 ;  /* 0x0000003c003c7308 */ /* 0x000e620000000800 */
[----:B------:R-:W-:Y:S01]  /*45b0*/  FADD.FTZ R5, R55, R4 ;  /* 0x0000000437057221 */ /* 0x000fe20000010000 */
[----:B------:R-:W-:Y:S01]  /*45c0*/  FFMA.FTZ R81, R81, UR26, -R86 ;  /* 0x0000001a51517c23 */ /* 0x000fe20008010856 */
[----:B------:R-:W-:-:S05]  /*45d0*/  FADD.FTZ R4, R42, R7 ;  /* 0x000000072a047221 */ /* 0x000fca0000010000 */
[----:B------:R-:W5:Y:S01]  /*45e0*/  MUFU.EX2 R50, R50 ;  /* 0x0000003200327308 */ /* 0x000f620000000800 */
[----:B------:R-:W-:Y:S01]  /*45f0*/  F2FP.F16.F32.PACK_AB R13, R0, R39 ;  /* 0x00000027000d723e */ /* 0x000fe200000000ff */
[----:B---3--:R-:W-:-:S06]  /*4600*/  FADD.FTZ R0, R56, R5 ;  /* 0x0000000538007221 */ /* 0x008fcc0000010000 */
[----:B------:R-:W3:Y:S01]  /*4610*/  MUFU.EX2 R63, R63 ;  /* 0x0000003f003f7308 */ /* 0x000ee20000000800 */
[----:B------:R-:W-:Y:S01]  /*4620*/  FFMA.FTZ R84, R84, UR26, -R86 ;  /* 0x0000001a54547c23 */ /* 0x000fe20008010856 */
[----:B----4-:R-:W-:-:S06]  /*4630*/  FADD.FTZ R7, R49, R4 ;  /* 0x0000000431077221 */ /* 0x010fcc0000010000 */
[----:B------:R-:W4:Y:S01]  /*4640*/  MUFU.EX2 R53, R53 ;  /* 0x0000003500357308 */ /* 0x000f220000000800 */
[----:B0-----:R-:W-:-:S07]  /*4650*/  FADD.FTZ R5, R59, R0 ;  /* 0x000000003b057221 */ /* 0x001fce0000010000 */
[----:B------:R-:W0:Y:S01]  /*4660*/  MUFU.EX2 R67, R67 ;  /* 0x0000004300437308 */ /* 0x000e220000000800 */
[----:B------:R-:W-:Y:S01]  /*4670*/  FFMA.FTZ R78, R78, UR26, -R86 ;  /* 0x0000001a4e4e7c23 */ /* 0x000fe20008010856 */
[----:B------:R-:W-:-:S06]  /*4680*/  FADD.FTZ R7, R54, R7 ;  /* 0x0000000736077221 */ /* 0x000fcc0000010000 */
[----:B------:R-:W0:Y:S01]  /*4690*/  MUFU.EX2 R57, R57 ;  /* 0x0000003900397308 */ /* 0x000e220000000800 */
[----:B------:R-:W-:Y:S01]  /*46a0*/  FFMA.FTZ R62, R89, UR26, -R73 ;  /* 0x0000001a593e7c23 */ /* 0x000fe20008010849 */
[----:B-1----:R-:W-:-:S06]  /*46b0*/  FADD.FTZ R4, R60, R5 ;  /* 0x000000053c047221 */ /* 0x002fcc0000010000 */
[----:B------:R-:W1:Y:S01]  /*46c0*/  MUFU.EX2 R68, R81 ;  /* 0x0000005100447308 */ /* 0x000e620000000800 */
[----:B------:R-:W-:Y:S01]  /*46d0*/  FFMA.FTZ R83, R83, UR26, -R86 ;  /* 0x0000001a53537c23 */ /* 0x000fe20008010856 */
[----:B-----5:R-:W-:-:S06]  /*46e0*/  FADD.FTZ R18, R50, R7 ;  /* 0x0000000732127221 */ /* 0x020fcc0000010000 */
[----:B------:R-:W-:Y:S01]  /*46f0*/  MUFU.EX2 R58, R58 ;  /* 0x0000003a003a7308 */ /* 0x000fe20000000800 */
[----:B------:R-:W-:Y:S01]  /*4700*/  FFMA.FTZ R65, R91, UR26, -R73 ;  /* 0x0000001a5b417c23 */ /* 0x000fe20008010849 */
[----:B---3--:R-:W-:-:S06]  /*4710*/  FADD.FTZ R6, R63, R4 ;  /* 0x000000043f067221 */ /* 0x008fcc0000010000 */
[----:B------:R-:W3:Y:S01]  /*4720*/  MUFU.EX2 R84, R84 ;  /* 0x0000005400547308 */ /* 0x000ee20000000800 */
[----:B------:R-:W-:Y:S01]  /*4730*/  FFMA.FTZ R82, R82, UR26, -R86 ;  /* 0x0000001a52527c23 */ /* 0x000fe20008010856 */
[----:B------:R-:W-:Y:S01]  /*4740*/  F2FP.F16.F32.PACK_AB R32, R26, R3 ;  /* 0x000000031a20723e */ /* 0x000fe200000000ff */
[----:B----4-:R-:W-:-:S05]  /*4750*/  FADD.FTZ R18, R53, R18 ;  /* 0x0000001235127221 */ /* 0x010fca0000010000 */
[----:B------:R-:W-:Y:S01]  /*4760*/  MUFU.EX2 R61, R61 ;  /* 0x0000003d003d7308 */ /* 0x000fe20000000800 */
[----:B------:R-:W-:Y:S01]  /*4770*/  FFMA.FTZ R66, R98, UR26, -R73 ;  /* 0x0000001a62427c23 */ /* 0x000fe20008010849 */
[----:B------:R-:W-:Y:S01]  /*4780*/  F2FP.F16.F32.PACK_AB R10, R37, R30 ;  /* 0x0000001e250a723e */ /* 0x000fe200000000ff */
[----:B0-----:R-:W-:-:S05]  /*4790*/  FADD.FTZ R3, R67, R6 ;  /* 0x0000000643037221 */ /* 0x001fca0000010000 */
[----:B------:R-:W0:Y:S01]  /*47a0*/  MUFU.EX2 R19, R78 ;  /* 0x0000004e00137308 */ /* 0x000e220000000800 */
[----:B------:R-:W-:Y:S01]  /*47b0*/  F2FP.F16.F32.PACK_AB R9, R36, R27 ;  /* 0x0000001b2409723e */ /* 0x000fe200000000ff */
[----:B------:R-:W-:Y:S01]  /*47c0*/  FFMA.FTZ R79, R79, UR26, -R86 ;  /* 0x0000001a4f4f7c23 */ /* 0x000fe20008010856 */
[----:B------:R-:W-:Y:S02]  /*47d0*/  F2FP.F16.F32.PACK_AB R11, R40, R31 ;  /* 0x0000001f280b723e */ /* 0x000fe400000000ff */
[----:B------:R-:W-:-:S03]  /*47e0*/  F2FP.F16.F32.PACK_AB R12, R41, R38 ;  /* 0x00000026290c723e */ /* 0x000fc600000000ff */
[----:B------:R-:W4:Y:S01]  /*47f0*/  MUFU.EX2 R62, R62 ;  /* 0x0000003e003e7308 */ /* 0x000f220000000800 */
[----:B------:R-:W-:Y:S02]  /*4800*/  F2FP.F16.F32.PACK_AB R14, R46, R45 ;  /* 0x0000002d2e0e723e */ /* 0x000fe400000000ff */
[----:B------:R-:W-:Y:S01]  /*4810*/  F2FP.F16.F32.PACK_AB R15, R51, R44 ;  /* 0x0000002c330f723e */ /* 0x000fe200000000ff */
[----:B------:R-:W-:-:S04]  /*4820*/  FADD.FTZ R5, R57, R18 ;  /* 0x0000001239057221 */ /* 0x000fc80000010000 */
[----:B------:R-:W5:Y:S01]  /*4830*/  MUFU.EX2 R83, R83 ;  /* 0x0000005300537308 */ /* 0x000f620000000800 */
[----:B-1----:R-:W-:Y:S01]  /*4840*/  FADD.FTZ R3, R68, R3 ;  /* 0x0000000344037221 */ /* 0x002fe20000010000 */
[----:B------:R3:W-:Y:S01]  /*4850*/  STSM.16.M88.4 [R121], R8 ;  /* 0x0000000879007844 */ /* 0x0007e20000000200 */
[----:B------:R-:W-:-:S05]  /*4860*/  FFMA.FTZ R109, R109, UR26, -R86 ;  /* 0x0000001a6d6d7c23 */ /* 0x000fca0008010856 */
[----:B------:R-:W1:Y:S01]  /*4870*/  MUFU.EX2 R65, R65 ;  /* 0x0000004100417308 */ /* 0x000e620000000800 */
[----:B------:R2:W-:Y:S07]  /*4880*/  STSM.16.M88.4 [R17+0x6000], R12 ;  /* 0x0060000c11007844 */ /* 0x0005ee0000000200 */
[----:B------:R-:W1:Y:S01]  /*4890*/  MUFU.EX2 R82, R82 ;  /* 0x0000005200527308 */ /* 0x000e620000000800 */
[----:B---3--:R-:W-:Y:S01]  /*48a0*/  FADD.FTZ R8, R84, R3 ;  /* 0x0000000354087221 */ /* 0x008fe20000010000 */
[----:B------:R-:W-:-:S06]  /*48b0*/  FFMA.FTZ R107, R107, UR26, -R86 ;  /* 0x0000001a6b6b7c23 */ /* 0x000fcc0008010856 */
[----:B------:R-:W3:Y:S01]  /*48c0*/  MUFU.EX2 R66, R66 ;  /* 0x0000004200427308 */ /* 0x000ee20000000800 */
[----:B--2---:R-:W-:Y:S01]  /*48d0*/  FADD.FTZ R12, R58, R5 ;  /* 0x000000053a0c7221 */ /* 0x004fe20000010000 */
[----:B0-----:R-:W-:-:S06]  /*48e0*/  FADD.FTZ R8, R19, R8 ;  /* 0x0000000813087221 */ /* 0x001fcc0000010000 */
[----:B------:R-:W0:Y:S01]  /*48f0*/  MUFU.EX2 R79, R79 ;  /* 0x0000004f004f7308 */ /* 0x000e220000000800 */
[----:B------:R-:W-:Y:S01]  /*4900*/  FADD.FTZ R3, R61, R12 ;  /* 0x0000000c3d037221 */ /* 0x000fe20000010000 */
[--C-:B------:R-:W-:Y:S01]  /*4910*/  FFMA.FTZ R113, R113, UR26, -R86.reuse ;  /* 0x0000001a71717c23 */ /* 0x100fe20008010856 */
[----:B------:R-:W-:Y:S01]  /*4920*/  FFMA.FTZ R111, R111, UR26, -R86 ;  /* 0x0000001a6f6f7c23 */ /* 0x000fe20008010856 */
[----:B------:R-:W-:-:S04]  /*4930*/  FFMA.FTZ R73, R100, UR26, -R73 ;  /* 0x0000001a64497c23 */ /* 0x000fc80008010849 */
[----:B------:R-:W2:Y:S01]  /*4940*/  MUFU.EX2 R69, R69 ;  /* 0x0000004500457308 */ /* 0x000ea20000000800 */
[----:B------:R-:W-:Y:S01]  /*4950*/  FFMA.FTZ R86, R115, UR26, -R86 ;  /* 0x0000001a73567c23 */ /* 0x000fe20008010856 */
[----:B----4-:R-:W-:Y:S01]  /*4960*/  FADD.FTZ R12, R62, R3 ;  /* 0x000000033e0c7221 */ /* 0x010fe20000010000 */
[----:B-----5:R-:W-:-:S05]  /*4970*/  FADD.FTZ R3, R83, R8 ;  /* 0x0000000853037221 */ /* 0x020fca0000010000 */
[----:B------:R-:W4:Y:S01]  /*4980*/  MUFU.EX2 R0, R109 ;  /* 0x0000006d00007308 */ /* 0x000f220000000800 */
[----:B-1----:R-:W-:Y:S01]  /*4990*/  FADD.FTZ R11, R65, R12 ;  /* 0x0000000c410b7221 */ /* 0x002fe20000010000 */
[----:B------:R-:W-:-:S06]  /*49a0*/  FADD.FTZ R8, R82, R3 ;  /* 0x0000000352087221 */ /* 0x000fcc0000010000 */
[----:B------:R-:W1:Y:S01]  /*49b0*/  MUFU.EX2 R9, R107 ;  /* 0x0000006b00097308 */ /* 0x000e620000000800 */
[----:B---3--:R-:W-:Y:S01]  /*49c0*/  FADD.FTZ R12, R66, R11 ;  /* 0x0000000b420c7221 */ /* 0x008fe20000010000 */
[----:B0-----:R-:W-:-:S06]  /*49d0*/  FADD.FTZ R3, R79, R8 ;  /* 0x000000084f037221 */ /* 0x001fcc0000010000 */
[----:B------:R-:W0:Y:S01]  /*49e0*/  MUFU.EX2 R10, R113 ;  /* 0x00000071000a7308 */ /* 0x000e220000000800 */
[----:B--2---:R-:W-:-:S07]  /*49f0*/  FADD.FTZ R11, R69, R12 ;  /* 0x0000000c450b7221 */ /* 0x004fce0000010000 */
[----:B------:R-:W-:Y:S08]  /*4a00*/  MUFU.EX2 R74, R74 ;  /* 0x0000004a004a7308 */ /* 0x000ff00000000800 */
[----:B------:R-:W2:Y:S08]  /*4a10*/  MUFU.EX2 R73, R73 ;  /* 0x0000004900497308 */ /* 0x000eb00000000800 */
[----:B------:R-:W-:Y:S08]  /*4a20*/  MUFU.EX2 R111, R111 ;  /* 0x0000006f006f7308 */ /* 0x000ff00000000800 */
[----:B------:R-:W3:Y:S01]  /*4a30*/  MUFU.EX2 R86, R86 ;  /* 0x0000005600567308 */ /* 0x000ee20000000800 */
[----:B------:R-:W-:Y:S01]  /*4a40*/  F2FP.F16.F32.PACK_AB R4, R42, R33 ;  /* 0x000000212a04723e */ /* 0x000fe200000000ff */
[----:B----4-:R-:W-:Y:S01]  /*4a50*/  FADD.FTZ R12, R0, R3 ;  /* 0x00000003000c7221 */ /* 0x010fe20000010000 */
[----:B------:R-:W-:-:S02]  /*4a60*/  F2FP.F16.F32.PACK_AB R34, R34, R29 ;  /* 0x0000001d2222723e */ /* 0x000fc400000000ff */
[----:B------:R-:W-:Y:S02]  /*4a70*/  F2FP.F16.F32.PACK_AB R33, R48, R47 ;  /* 0x0000002f3021723e */ /* 0x000fe400000000ff */
[----:B------:R-:W-:Y:S02]  /*4a80*/  F2FP.F16.F32.PACK_AB R35, R55, R52 ;  /* 0x000000343723723e */ /* 0x000fe400000000ff */
[----:B------:R-:W-:Y:S02]  /*4a90*/  F2FP.F16.F32.PACK_AB R6, R54, R49 ;  /* 0x000000313606723e */ /* 0x000fe400000000ff */
[----:B------:R-:W-:Y:S02]  /*4aa0*/  F2FP.F16.F32.PACK_AB R5, R59, R56 ;  /* 0x000000383b05723e */ /* 0x000fe400000000ff */
[----:B------:R-:W-:Y:S01]  /*4ab0*/  F2FP.F16.F32.PACK_AB R7, R63, R60 ;  /* 0x0000003c3f07723e */ /* 0x000fe200000000ff */
[----:B-1----:R-:W-:Y:S01]  /*4ac0*/  FADD.FTZ R3, R9, R12 ;  /* 0x0000000c09037221 */ /* 0x002fe20000010000 */
[----:B------:R-:W-:Y:S01]  /*4ad0*/  F2FP.F16.F32.PACK_AB R58, R58, R57 ;  /* 0x000000393a3a723e */ /* 0x000fe200000000ff */
[----:B------:R-:W-:Y:S01]  /*4ae0*/  STSM.16.M88.4 [R16+0x6000], R32 ;  /* 0x0060002010007844 */ /* 0x000fe20000000200 */
[----:B------:R-:W-:-:S02]  /*4af0*/  F2FP.F16.F32.PACK_AB R57, R68, R67 ;  /* 0x000000434439723e */ /* 0x000fc400000000ff */
[----:B------:R-:W-:Y:S01]  /*4b00*/  F2FP.F16.F32.PACK_AB R56, R53, R50 ;  /* 0x000000323538723e */ /* 0x000fe200000000ff */
[----:B------:R1:W-:Y:S01]  /*4b10*/  STSM.16.M88.4 [R2+0x2a800], R4 ;  /* 0x02a8000402007844 */ /* 0x0003e20000000200 */
[----:B------:R-:W-:Y:S02]  /*4b20*/  F2FP.F16.F32.PACK_AB R66, R66, R65 ;  /* 0x000000414242723e */ /* 0x000fe400000000ff */
[----:B------:R-:W-:Y:S02]  /*4b30*/  F2FP.F16.F32.PACK_AB R59, R19, R84 ;  /* 0x00000054133b723e */ /* 0x000fe400000000ff */
[----:B------:R-:W-:Y:S01]  /*4b40*/  F2FP.F16.F32.PACK_AB R67, R0, R79 ;  /* 0x0000004f0043723e */ /* 0x000fe200000000ff */
[----:B0-----:R-:W-:Y:S01]  /*4b50*/  FADD.FTZ R0, R10, R3 ;  /* 0x000000030a007221 */ /* 0x001fe20000010000 */
[----:B------:R-:W-:Y:S02]  /*4b60*/  F2FP.F16.F32.PACK_AB R64, R62, R61 ;  /* 0x0000003d3e40723e */ /* 0x000fe400000000ff */
[----:B------:R-:W-:-:S02]  /*4b70*/  F2FP.F16.F32.PACK_AB R65, R82, R83 ;  /* 0x000000535241723e */ /* 0x000fc400000000ff */
[----:B------:R-:W-:Y:S02]  /*4b80*/  F2FP.F16.F32.PACK_AB R9, R10, R9 ;  /* 0x000000090a09723e */ /* 0x000fe400000000ff */
[C---:B------:R-:W-:Y:S02]  /*4b90*/  F2FP.F16.F32.PACK_AB R8, R70.reuse, R69 ;  /* 0x000000454608723e */ /* 0x040fe400000000ff */
[----:B--2---:R-:W-:Y:S01]  /*4ba0*/  F2FP.F16.F32.PACK_AB R10, R73, R74 ;  /* 0x0000004a490a723e */ /* 0x004fe200000000ff */
[----:B-1----:R-:W-:Y:S01]  /*4bb0*/  FADD.FTZ R5, R70, R11 ;  /* 0x0000000b46057221 */ /* 0x002fe20000010000 */
[----:B---3--:R-:W-:Y:S01]  /*4bc0*/  F2FP.F16.F32.PACK_AB R11, R86, R111 ;  /* 0x0000006f560b723e */ /* 0x008fe200000000ff */
[----:B------:R0:W-:Y:S04]  /*4bd0*/  STSM.16.M88.4 [R20], R56 ;  /* 0x0000003814007844 */ /* 0x0001e80000000200 */
[----:B------:R0:W-:Y:S04]  /*4be0*/  STSM.16.M88.4 [R17+0xc000], R64 ;  /* 0x00c0004011007844 */ /* 0x0001e80000000200 */
[----:B------:R0:W-:Y:S01]  /*4bf0*/  STSM.16.M88.4 [R16+0xc000], R8 ;  /* 0x00c0000810007844 */ /* 0x0001e20000000200 */
[----:B------:R1:W-:Y:S06]  /*4c00*/  MEMBAR.ALL.CTA ;  /* 0x0000000000007992 */ /* 0x0003ec0000008000 */
[----:B-1----:R-:W1:Y:S01]  /*4c10*/  FENCE.VIEW.ASYNC.S ;  /* 0x00000000000073c6 */ /* 0x002e620000000000 */
[----:B------:R-:W-:-:S06]  /*4c20*/  UISETP.GE.AND UP0, UPT, UR49, 0xc1, UPT ;  /* 0x000000c13100788c */ /* 0x000fcc000bf06270 */
[----:B------:R-:W-:Y:S01]  /*4c30*/  PLOP3.LUT P2, PT, PT, PT, UP0, 0x80, 0x0 ;  /* 0x000000000000781c */ /* 0x000fe20003f4f008 */
[----:B------:R-:W-:Y:S01]  /*4c40*/  FADD.FTZ R4, R74, R5 ;  /* 0x000000054a047221 */ /* 0x000fe20000010000 */
[----:B------:R-:W-:Y:S01]  /*4c50*/  FADD.FTZ R5, R111, R0 ;  /* 0x000000006f057221 */ /* 0x000fe20000010000 */
[----:B------:R-:W-:Y:S01]  /*4c60*/  ISETP.NE.AND P0, PT, R120, RZ, PT ;  /* 0x000000ff7800720c */ /* 0x000fe20003f05270 */
[----:B------:R-:W-:Y:S02]  /*4c70*/  IMAD.MOV.U32 R149, RZ, RZ, R151 ;  /* 0x000000ffff957224 */ /* 0x000fe400078e0097 */
[----:B------:R-:W-:Y:S01]  /*4c80*/  FADD.FTZ R4, R73, R4 ;  /* 0x0000000449047221 */ /* 0x000fe20000010000 */
[----:B------:R-:W-:Y:S01]  /*4c90*/  FADD.FTZ R5, R86, R5 ;  /* 0x0000000556057221 */ /* 0x000fe20000010000 */
        /* <DEDUP_REMOVED lines=30> */
[----:B-1----:R-:W-:Y:S01]  /*4e80*/  NOP ;  /* 0x0000000000007918 */ /* 0x002fe20000000000 */
[----:B0-----:R-:W-:Y:S05]  /*4e90*/  @!P2 BRA `(.L_x_10602) ;  /* 0x0000003400d8a947 */ /* 0x001fea0003800000 */
        /* <DEDUP_REMOVED lines=20> */
[----:B------:R-:W-:Y:S01]  /*4fe0*/  UMOV UR28, UR39 ;  /* 0x00000027001c7c82 */ /* 0x000fe20008000000 */
[----:B------:R-:W-:Y:S01]  /*4ff0*/  ULDC UR27, c[0x0][0x9d8] ;  /* 0x00027600001b7ab9 */ /* 0x000fe20000000800 */
[----:B------:R-:W-:-:S08]  /*5000*/  ULDC UR26, c[0x0][0x988] ;  /* 0x00026200001a7ab9 */ /* 0x000fd00000000800 */
.L_x_10611:
        /* <DEDUP_REMOVED lines=9> */
.L_x_10604:
[----:B------:R-:W-:Y:S01]  /*50a0*/  ULEA UR6, UR39, UR40, 0x3 ;  /* 0x0000002827067291 */ /* 0x000fe2000f8e183f */
[----:B------:R-:W-:-:S05]  /*50b0*/  IMAD.U32 R6, RZ, RZ, UR38 ;  /* 0x00000026ff067e24 */ /* 0x000fca000f8e00ff */
[----:B------:R-:W-:-:S04]  /*50c0*/  SHF.L.U32 R6, R6, 0x1f, RZ ;  /* 0x0000001f06067819 */ /* 0x000fc800000006ff */
[----:B------:R0:W1:Y:S01]  /*50d0*/  SYNCS.PHASECHK.TRANS64.TRYWAIT P2, [UR6+0x30830], R6 ;  /* 0x03083006ff0075a7 */ /* 0x0000620008040146 */
[----:B------:R-:W-:Y:S05]  /*50e0*/  @!P0 BRA `(.L_x_10605) ;  /* 0x0000000000048947 */ /* 0x000fea0003800000 */
[----:B------:R-:W-:Y:S01]  /*50f0*/  BPT.TRAP 0x1 ;  /* 0x000000040000795c */ /* 0x000fe20000300000 */
.L_x_10605:
[----:B-1----:R-:W-:Y:S05]  /*5100*/  @P2 BRA `(.L_x_10603) ;  /* 0x0000000000082947 */ /* 0x002fea0003800000 */
[----:B------:R-:W1:Y:S02]  /*5110*/  SYNCS.PHASECHK.TRANS64.TRYWAIT P2, [UR6+0x30830], R6 ;  /* 0x03083006ff0075a7 */ /* 0x000e640008040146 */
[----:B-1----:R-:W-:Y:S05]  /*5120*/  @!P2 BRA `(.L_x_10606) ;  /* 0x0000009400f4a947 */ /* 0x002fea0003800000 */
.L_x_10603:
        /* <DEDUP_REMOVED lines=24> */
[----:B0-----:R-:W-:Y:S05]  /*52b0*/  @P3 BRA `(.L_x_10607) ;  /* 0x00000000002c3947 */ /* 0x001fea0003800000 */
[----:B------:R-:W-:Y:S05]  /*52c0*/  @!P0 BRA `(.L_x_10608) ;  /* 0x0000000000048947 */ /* 0x000fea0003800000 */
[----:B------:R-:W-:Y:S01]  /*52d0*/  BPT.TRAP 0x1 ;  /* 0x000000040000795c */ /* 0x000fe20000300000 */
.L_x_10608:
[----:B------:R-:W-:Y:S01]  /*52e0*/  ULEA UR6, UR28, UR40, 0x3 ;  /* 0x000000281c067291 */ /* 0x000fe2000f8e183f */
[----:B------:R-:W-:-:S04]  /*52f0*/  MOV R6, UR20 ;  /* 0x0000001400067c02 */ /* 0x000fc80008000f00 */
[----:B------:R-:W-:-:S04]  /*5300*/  SHF.L.U32 R6, R6, 0x1f, RZ ;  /* 0x0000001f06067819 */ /* 0x000fc800000006ff */
[----:B------:R0:W1:Y:S01]  /*5310*/  SYNCS.PHASECHK.TRANS64.TRYWAIT P2, [UR6+0x30850], R6 ;  /* 0x03085006ff0075a7 */ /* 0x0000620008040146 */
[----:B------:R-:W-:Y:S05]  /*5320*/  @!P0 BRA `(.L_x_10609) ;  /* 0x0000000000048947 */ /* 0x000fea0003800000 */
[----:B------:R-:W-:Y:S01]  /*5330*/  BPT.TRAP 0x1 ;  /* 0x000000040000795c */ /* 0x000fe20000300000 */
.L_x_10609:
[----:B-1----:R-:W-:Y:S05]  /*5340*/  @P2 BRA `(.L_x_10607) ;  /* 0x0000000000082947 */ /* 0x002fea0003800000 */
[----:B------:R-:W1:Y:S02]  /*5350*/  SYNCS.PHASECHK.TRANS64.TRYWAIT P2, [UR6+0x30850], R6 ;  /* 0x03085006ff0075a7 */ /* 0x000e640008040146 */
[----:B-1----:R-:W-:Y:S05]  /*5360*/  @!P2 BRA `(.L_x_10610) ;  /* 0x00000094007ca947 */ /* 0x002fea0003800000 */
.L_x_10607:
[----:B------:R-:W-:Y:S01]  /*5370*/  UIADD3 UR7, UR25, 0x1e800, URZ ;  /* 0x0001e80019077890 */ /* 0x000fe2000fffe03f */
[----:B------:R-:W-:Y:S01]  /*5380*/  WARPGROUP.ARRIVE ;  /* 0x00000000000079c5 */ /* 0x000fe20000000000 */
[----:B------:R-:W-:Y:S01]  /*5390*/  UIADD3 UR6, UR40, 0x400, URZ ;  /* 0x0000040028067890 */ /* 0x000fe2000fffe03f */
[----:B01----:R-:W-:Y:S01]  /*53a0*/  FMUL.FTZ R6, R24, UR27 ;  /* 0x0000001b18067c20 */ /* 0x003fe20008410000 */
[----:B------:R-:W-:Y:S01]  /*53b0*/  USHF.R.U32.HI UR7, URZ, 0x4, UR7 ;  /* 0x000000043f077899 */ /* 0x000fe20008011607 */
[----:B------:R-:W-:Y:S01]  /*53c0*/  FMUL.FTZ R7, R25, UR27 ;  /* 0x0000001b19077c20 */ /* 0x000fe20008410000 */
[----:B------:R-:W-:Y:S01]  /*53d0*/  USHF.R.U32.HI UR6, URZ, 0x4, UR6 ;  /* 0x000000043f067899 */ /* 0x000fe20008011606 */
[----:B------:R-:W-:Y:S01]  /*53e0*/  FMUL.FTZ R10, R28, UR27 ;  /* 0x0000001b1c0a7c20 */ /* 0x000fe20008410000 */
[----:B------:R-:W-:Y:S01]  /*53f0*/  ULOP3.LUT UR10, UR7, 0x3fff, URZ, 0xc0, !UPT ;  /* 0x00003fff070a7892 */ /* 0x000fe2000f8ec03f */
[----:B------:R-:W0:Y:S01]  /*5400*/  MUFU.TANH R6, R6 ;  /* 0x0000000600067308 */ /* 0x000e220000002400 */
[----:B------:R-:W-:Y:S01]  /*5410*/  ULOP3.LUT UR7, UR6, 0x3fff, URZ, 0xc0, !UPT ;  /* 0x00003fff06077892 */ /* 0x000fe2000f8ec03f */
[----:B------:R-:W-:Y:S01]  /*5420*/  FMUL.FTZ R11, R29, UR27 ;  /* 0x0000001b1d0b7c20 */ /* 0x000fe20008410000 */
[----:B------:R-:W-:Y:S01]  /*5430*/  ULOP3.LUT UR6, UR10, 0x10000, URZ, 0xfc, !UPT ;  /* 0x000100000a067892 */ /* 0x000fe2000f8efc3f */
[----:B------:R-:W-:Y:S01]  /*5440*/  FMUL.FTZ R14, R32, UR27 ;  /* 0x0000001b200e7c20 */ /* 0x000fe20008410000 */
[----:B------:R-:W-:Y:S01]  /*5450*/  UIMAD UR7, UR28, 0x600, UR7 ;  /* 0x000006001c0778a4 */ /* 0x000fe2000f8e0207 */
[----:B------:R-:W-:Y:S01]  /*5460*/  FMUL.FTZ R15, R33, UR27 ;  /* 0x0000001b210f7c20 */ /* 0x000fe20008410000 */
[----:B------:R-:W-:Y:S01]  /*5470*/  UMOV UR21, 0x40000040 ;  /* 0x4000004000157882 */ /* 0x000fe20000000000 */
[----:B------:R-:W-:Y:S01]  /*5480*/  UMOV UR23, 0x40000040 ;  /* 0x4000004000177882 */ /* 0x000fe20000000000 */
[----:B------:R-:W1:Y:S01]  /*5490*/  MUFU.TANH R7, R7 ;  /* 0x0000000700077308 */ /* 0x000e620000002400 */
[----:B------:R-:W-:Y:S01]  /*54a0*/  UMOV UR20, UR6 ;  /* 0x0000000600147c82 */ /* 0x000fe20008000000 */
[----:B------:R-:W-:Y:S01]  /*54b0*/  FMUL.FTZ R21, R40, UR27 ;  /* 0x0000001b28157c20 */ /* 0x000fe20008410000 */
[----:B------:R-:W-:Y:S01]  /*54c0*/  UMOV UR22, UR7 ;  /* 0x0000000700167c82 */ /* 0x000fe20008000000 */
[----:B------:R-:W-:Y:S01]  /*54d0*/  FMUL.FTZ R40, R59, UR27 ;  /* 0x0000001b3b287c20 */ /* 0x000fe20008410000 */
[----:B------:R-:W-:Y:S01]  /*54e0*/  HGMMA.64x64x16.F32 R120, gdesc[UR20].tnspB, R120, gsb0 ;  /* 0x40e00000147879f0 */ /* 0x000fe20008000878 */
[----:B------:R-:W-:Y:S01]  /*54f0*/  UIADD3 UR20, UR6, 0x2, URZ ;  /* 0x0000000206147890 */ /* 0x000fe2000fffe03f */
[----:B------:R-:W-:Y:S01]  /*5500*/  FMUL.FTZ R59, R78, UR27 ;  /* 0x0000001b4e3b7c20 */ /* 0x000fe20008410000 */
[----:B------:R-:W-:Y:S01]  /*5510*/  UIADD3 UR22, UR7, 0x80, URZ ;  /* 0x0000008007167890 */ /* 0x000fe2000fffe03f */
[----:B------:R-:W2:Y:S01]  /*5520*/  MUFU.TANH R10, R10 ;  /* 0x0000000a000a7308 */ /* 0x000ea20000002400 */
[----:B------:R-:W-:Y:S01]  /*5530*/  UMOV UR21, 0x40000040 ;  /* 0x4000004000157882 */ /* 0x000fe20000000000 */
[----:B------:R-:W-:Y:S01]  /*5540*/  UMOV UR23, 0x40000040 ;  /* 0x4000004000177882 */ /* 0x000fe20000000000 */
[----:B0-----:R-:W-:Y:S01]  /*5550*/  FMNMX.FTZ R78, R6, R3, !PT ;  /* 0x00000003064e7209 */ /* 0x001fe20007810000 */
[----:B------:R-:W-:Y:S01]  /*5560*/  FMUL.FTZ R18, R36, UR27 ;  /* 0x0000001b24127c20 */ /* 0x000fe20008410000 */
[----:B------:R-:W-:Y:S01]  /*5570*/  FMUL.FTZ R20, R39, UR27 ;  /* 0x0000001b27147c20 */ /* 0x000fe20008410000 */
[----:B------:R-:W-:Y:S01]  /*5580*/  FMUL.FTZ R39, R58, UR27 ;  /* 0x0000001b3a277c20 */ /* 0x000fe20008410000 */
[----:B------:R-:W-:Y:S01]  /*5590*/  FMUL.FTZ R8, R26, UR27 ;  /* 0x0000001b1a087c20 */ /* 0x000fe20008410000 */
[----:B------:R-:W0:Y:S01]  /*55a0*/  MUFU.TANH R11, R11 ;  /* 0x0000000b000b7308 */ /* 0x000e220000002400 */
[----:B------:R-:W-:Y:S01]  /*55b0*/  FMUL.FTZ R58, R77, UR27 ;  /* 0x0000001b4d3a7c20 */ /* 0x000fe20008410000 */
[----:B-1----:R-:W-:Y:S01]  /*55c0*/  FMNMX.FTZ R77, R7, R78, !PT ;  /* 0x0000004e074d7209 */ /* 0x002fe20007810000 */
        /* <DEDUP_REMOVED lines=61> */
[----:B------:R-:W-:-:S02]  /*59a0*/  WARPGROUP.DEPBAR.LE gsb0, 0x0 ;  /* 0x00008000000079c5 */ /* 0x000fc40000010000 */
[----:B------:R-:W-:Y:S01]  /*59b0*/  WARPGROUP.ARRIVE ;  /* 0x00000000000079c5 */ /* 0x000fe20000000000 */
[----:B------:R-:W2:Y:S01]  /*59c0*/  MUFU.TANH R12, R12 ;  /* 0x0000000c000c7308 */ /* 0x000ea20000002400 */
[----:B0-----:R-:W-:Y:S01]  /*59d0*/  FMNMX.FTZ R81, R9, R82, !PT ;  /* 0x0000005209517209 */ /* 0x001fe20007810000 */
[----:B------:R-:W-:Y:S01]  /*59e0*/  FMUL.FTZ R57, R76, UR27 ;  /* 0x0000001b4c397c20 */ /* 0x000fe20008410000 */
[----:B------:R-:W-:Y:S01]  /*59f0*/  FMUL.FTZ R51, R70, UR27 ;  /* 0x0000001b46337c20 */ /* 0x000fe20008410000 */
[----:B------:R-:W-:Y:S01]  /*5a00*/  FMUL.FTZ R70, R91, UR27 ;  /* 0x0000001b5b467c20 */ /* 0x000fe20008410000 */
[----:B------:R-:W-:Y:S01]  /*5a10*/  HGMMA.64x64x16.F32 R120, gdesc[UR20].tnspB, R120, gsb0 ;  /* 0x40e00000147879f0 */ /* 0x000fe20008000878 */
[----:B------:R-:W-:Y:S01]  /*5a20*/  UIADD3 UR20, UR6, 0x4, URZ ;  /* 0x0000000406147890 */ /* 0x000fe2000fffe03f */
[----:B-1----:R-:W-:Y:S01]  /*5a30*/  FMNMX.FTZ R83, R21, R84, !PT ;  /* 0x0000005415537209 */ /* 0x002fe20007810000 */
[----:B------:R-:W-:Y:S01]  /*5a40*/  UIADD3 UR22, UR7, 0x100, URZ ;  /* 0x0000010007167890 */ /* 0x000fe2000fffe03f */
[----:B------:R-:W0:Y:S01]  /*5a50*/  MUFU.TANH R22, R22 ;  /* 0x0000001600167308 */ /* 0x000e220000002400 */
[----:B------:R-:W-:Y:S01]  /*5a60*/  UMOV UR21, 0x40000040 ;  /* 0x4000004000157882 */ /* 0x000fe20000000000 */
[----:B------:R-:W-:Y:S01]  /*5a70*/  UMOV UR23, 0x40000040 ;  /* 0x4000004000177882 */ /* 0x000fe20000000000 */
        /* <DEDUP_REMOVED lines=37> */
[----:B------:R-:W-:Y:S01]  /*5cd0*/  FMUL.FTZ R81, R102, UR27 ;  /* 0x0000001b66517c20 */ /* 0x000fe20008410000 */
[----:B------:R-:W-:Y:S01]  /*5ce0*/  HGMMA.64x64x16.F32 R120, gdesc[UR20].tnspB, R120, gsb0 ;  /* 0x40e00000147879f0 */ /* 0x000fe20008000878 */
[----:B------:R-:W-:Y:S01]  /*5cf0*/  UIADD3 UR20, UR6, 0x6, URZ ;  /* 0x0000000606147890 */ /* 0x000fe2000fffe03f */
        /* <DEDUP_REMOVED lines=22> */
[----:B------:R-:W-:Y:S01]  /*5e60*/  FMUL.FTZ R87, R104, UR27 ;  /* 0x0000001b68577c20 */ /* 0x000fe20008410000 */
[----:B------:R-:W-:Y:S02]  /*5e70*/  WARPGROUP.DEPBAR.LE gsb0, 0x0 ;  /* 0x00008000000079c5 */ /* 0x000fe40000010000 */
[----:B------:R-:W-:-:S03]  /*5e80*/  WARPGROUP.ARRIVE ;  /* 0x00000000000079c5 */ /* 0x000fc60000000000 */
[----:B------:R-:W1:Y:S01]  /*5e90*/  MUFU.TANH R31, R31 ;  /* 0x0000001f001f7308 */ /* 0x000e620000002400 */
[----:B--2---:R-:W-:Y:S02]  /*5ea0*/  FMNMX.FTZ R86, R28, R85, !PT ;  /* 0x000000551c567209 */ /* 0x004fe40007810000 */
[----:B------:R-:W-:Y:S01]  /*5eb0*/  HGMMA.64x64x16.F32 R120, gdesc[UR20].tnspB, R120, gsb0 ;  /* 0x40e00000147879f0 */ /* 0x000fe20008000878 */
[----:B------:R-:W-:Y:S01]  /*5ec0*/  UIADD3 UR20, UR6, 0x600, URZ ;  /* 0x0000060006147890 */ /* 0x000fe2000fffe03f */
[----:B0-----:R-:W-:Y:S01]  /*5ed0*/  FMNMX.FTZ R89, R41, R88, !PT ;  /* 0x0000005829597209 */ /* 0x001fe20007810000 */
[----:B------:R-:W-:Y:S02]  /*5ee0*/  UIADD3 UR22, UR7, 0x200, URZ ;  /* 0x0000020007167890 */ /* 0x000fe4000fffe03f */
[----:B------:R-:W0:Y:S01]  /*5ef0*/  MUFU.TANH R42, R42 ;  /* 0x0000002a002a7308 */ /* 0x000e220000002400 */
[----:B------:R-:W-:Y:S01]  /*5f00*/  UMOV UR21, 0x40000040 ;  /* 0x4000004000157882 */ /* 0x000fe20000000000 */
[----:B------:R-:W-:Y:S01]  /*5f10*/  UMOV UR23, 0x40000040 ;  /* 0x4000004000177882 */ /* 0x000fe20000000000 */
[----:B------:R-:W-:-:S05]  /*5f20*/  FMUL.FTZ R88, R105, UR27 ;  /* 0x0000001b69587c20 */ /* 0x000fca0008410000 */
        /* <DEDUP_REMOVED lines=16> */
[----:B0-----:R-:W-:Y:S01]  /*6030*/  FMNMX.FTZ R91, R49, R90, !PT ;  /* 0x0000005a315b7209 */ /* 0x001fe20007810000 */
[----:B------:R-:W-:Y:S02]  /*6040*/  WARPGROUP.DEPBAR.LE gsb0, 0x0 ;  /* 0x00008000000079c5 */ /* 0x000fe40000010000 */
[----:B------:R-:W-:-:S04]  /*6050*/  WARPGROUP.ARRIVE ;  /* 0x00000000000079c5 */ /* 0x000fc80000000000 */
[----:B------:R-:W0:Y:S01]  /*6060*/  MUFU.TANH R40, R40 ;  /* 0x0000002800287308 */ /* 0x000e220000002400 */
[----:B--2---:R-:W-:Y:S01]  /*6070*/  FMNMX.FTZ R89, R39, R86, !PT ;  /* 0x0000005627597209 */ /* 0x004fe20007810000 */
[----:B------:R-:W-:Y:S01]  /*6080*/  HGMMA.64x64x16.F32 R120, gdesc[UR20].tnspB, R120, gsb0 ;  /* 0x40e00000147879f0 */ /* 0x000fe20008000878 */
[----:B------:R-:W-:Y:S01]  /*6090*/  UIADD3 UR20, UR6, 0x602, URZ ;  /* 0x0000060206147890 */ /* 0x000fe2000fffe03f */
[----:B-1----:R-:W-:Y:S01]  /*60a0*/  FMNMX.FTZ R86, R50, R91, !PT ;  /* 0x0000005b32567209 */ /* 0x002fe20007810000 */
[----:B------:R-:W-:-:S03]  /*60b0*/  UIADD3 UR22, UR7, 0x280, URZ ;  /* 0x0000028007167890 */ /* 0x000fc6000fffe03f */
[----:B------:R-:W1:Y:S01]  /*60c0*/  MUFU.TANH R53, R53 ;  /* 0x0000003500357308 */ /* 0x000e620000002400 */
[----:B------:R-:W-:Y:S01]  /*60d0*/  UMOV UR21, 0x40000040 ;  /* 0x4000004000157882 */ /* 0x000fe20000000000 */
[----:B------:R-:W-:-:S06]  /*60e0*/  UMOV UR23, 0x40000040 ;  /* 0x4000004000177882 */ /* 0x000fcc0000000000 */
        /* <DEDUP_REMOVED lines=8> */
[----:B0-----:R-:W-:Y:S01]  /*6170*/  FMNMX.FTZ R92, R54, R91, !PT ;  /* 0x0000005b365c7209 */ /* 0x001fe20007810000 */
[----:B------:R-:W-:Y:S02]  /*6180*/  FMUL.FTZ R91, R108, UR27 ;  /* 0x0000001b6c5b7c20 */ /* 0x000fe40008410000 */
[----:B------:R-:W0:Y:S04]  /*6190*/  S2R R108, SR_TID.X ;  /* 0x00000000006c7919 */ /* 0x000e280000002100 */
[----:B------:R-:W3:Y:S01]  /*61a0*/  MUFU.TANH R47, R47 ;  /* 0x0000002f002f7308 */ /* 0x000ee20000002400 */
[----:B-1----:R-:W-:-:S07]  /*61b0*/  FMNMX.FTZ R90, R44, R89, !PT ;  /* 0x000000592c5a7209 */ /* 0x002fce0007810000 */
[----:B------:R-:W1:Y:S01]  /*61c0*/  MUFU.TANH R58, R58 ;  /* 0x0000003a003a7308 */ /* 0x000e620000002400 */
[----:B--2---:R-:W-:-:S07]  /*61d0*/  FMNMX.FTZ R93, R57, R92, !PT ;  /* 0x0000005c395d7209 */ /* 0x004fce0007810000 */
[----:B------:R-:W2:Y:S01]  /*61e0*/  MUFU.TANH R48, R48 ;  /* 0x0000003000307308 */ /* 0x000ea20000002400 */
[----:B---3--:R-:W-:-:S07]  /*61f0*/  FMNMX.FTZ R89, R47, R90, !PT ;  /* 0x0000005a2f597209 */ /* 0x008fce0007810000 */
[----:B------:R-:W3:Y:S01]  /*6200*/  MUFU.TANH R61, R61 ;  /* 0x0000003d003d7308 */ /* 0x000ee20000002400 */
[----:B-1----:R-:W-:Y:S02]  /*6210*/  FMNMX.FTZ R92, R58, R93, !PT ;  /* 0x0000005d3a5c7209 */ /* 0x002fe40007810000 */
[----:B0-----:R-:W-:Y:S02]  /*6220*/  SHF.R.U32.HI R107, RZ, 0x7, R108 ;  /* 0x00000007ff6b7819 */ /* 0x001fe4000001166c */
[----:B------:R-:W-:Y:S01]  /*6230*/  ISETP.GE.U32.AND P2, PT, R108, 0x180, PT ;  /* 0x000001806c00780c */ /* 0x000fe20003f46070 */
[----:B------:R-:W-:Y:S02]  /*6240*/  WARPGROUP.DEPBAR.LE gsb0, 0x0 ;  /* 0x00008000000079c5 */ /* 0x000fe40000010000 */
[----:B------:R-:W-:Y:S01]  /*6250*/  WARPGROUP.ARRIVE ;  /* 0x00000000000079c5 */ /* 0x000fe20000000000 */
[----:B------:R-:W0:Y:S01]  /*6260*/  MUFU.TANH R51, R51 ;  /* 0x0000003300337308 */ /* 0x000e220000002400 */
[----:B--2---:R-:W-:-:S04]  /*6270*/  FMNMX.FTZ R90, R48, R89, !PT ;  /* 0x00000059305a7209 */ /* 0x004fc80007810000 */
[----:B------:R-:W-:Y:S01]  /*6280*/  HGMMA.64x64x16.F32 R120, gdesc[UR20].tnspB, R120, gsb0 ;  /* 0x40e00000147879f0 */ /* 0x000fe20008000878 */
[----:B------:R-:W-:Y:S01]  /*6290*/  UIADD3 UR20, UR6, 0x604, URZ ;  /* 0x0000060406147890 */ /* 0x000fe2000fffe03f */
[----:B---3--:R-:W-:Y:S01]  /*62a0*/  FMNMX.FTZ R93, R61, R92, !PT ;  /* 0x0000005c3d5d7209 */ /* 0x008fe20007810000 */
[----:B------:R-:W-:Y:S01]  /*62b0*/  UIADD3 UR22, UR7, 0x300, URZ ;  /* 0x0000030007167890 */ /* 0x000fe2000fffe03f */
[----:B------:R-:W1:Y:S01]  /*62c0*/  MUFU.TANH R62, R62 ;  /* 0x0000003e003e7308 */ /* 0x000e620000002400 */
[----:B------:R-:W-:Y:S01]  /*62d0*/  UMOV UR21, 0x40000040 ;  /* 0x4000004000157882 */ /* 0x000fe20000000000 */
[----:B------:R-:W-:Y:S01]  /*62e0*/  UMOV UR23, 0x40000040 ;  /* 0x4000004000177882 */ /* 0x000fe20000000000 */
[----:B------:R-:W-:-:S05]  /*62f0*/  FMUL.FTZ R92, R109, UR27 ;  /* 0x0000001b6d5c7c20 */ /* 0x000fca0008410000 */
        /* <DEDUP_REMOVED lines=17> */
[----:B------:R-:W-:Y:S02]  /*6410*/  FMUL.FTZ R90, R111, UR27 ;  /* 0x0000001b6f5a7c20 */ /* 0x000fe40008410000 */
[----:B------:R-:W3:Y:S01]  /*6420*/  LDL R111, [R1+0x4] ;  /* 0x00000400016f7983 */ /* 0x000ee20000100800 */
[----:B------:R-:W-:Y:S02]  /*6430*/  WARPGROUP.DEPBAR.LE gsb0, 0x0 ;  /* 0x00008000000079c5 */ /* 0x000fe40000010000 */
[----:B------:R-:W-:Y:S01]  /*6440*/  WARPGROUP.ARRIVE ;  /* 0x00000000000079c5 */ /* 0x000fe20000000000 */
[----:B------:R-:W1:Y:S01]  /*6450*/  MUFU.TANH R60, R60 ;  /* 0x0000003c003c7308 */ /* 0x000e620000002400 */
[----:B--2---:R-:W-:-:S04]  /*6460*/  FMNMX.FTZ R93, R59, R94, !PT ;  /* 0x0000005e3b5d7209 */ /* 0x004fc80007810000 */
[----:B------:R-:W-:Y:S01]  /*6470*/  HGMMA.64x64x16.F32 R120, gdesc[UR20].tnspB, R120, gsb0 ;  /* 0x40e00000147879f0 */ /* 0x000fe20008000878 */
[----:B------:R-:W-:Y:S01]  /*6480*/  UIADD3 UR20, UR6, 0x606, URZ ;  /* 0x0000060606147890 */ /* 0x000fe2000fffe03f */
[----:B0-----:R-:W-:Y:S01]  /*6490*/  FMNMX.FTZ R94, R72, R95, !PT ;  /* 0x0000005f485e7209 */ /* 0x001fe20007810000 */
[----:B------:R-:W-:Y:S01]  /*64a0*/  UIADD3 UR22, UR7, 0x380, URZ ;  /* 0x0000038007167890 */ /* 0x000fe2000fffe03f */
[----:B------:R-:W0:Y:S01]  /*64b0*/  MUFU.TANH R75, R75 ;  /* 0x0000004b004b7308 */ /* 0x000e220000002400 */
[----:B------:R-:W-:Y:S01]  /*64c0*/  UMOV UR21, 0x40000040 ;  /* 0x4000004000157882 */ /* 0x000fe20000000000 */
[----:B------:R-:W-:-:S06]  /*64d0*/  UMOV UR23, 0x40000040 ;  /* 0x4000004000177882 */ /* 0x000fcc0000000000 */
[----:B------:R-:W2:Y:S01]  /*64e0*/  MUFU.TANH R63, R63 ;  /* 0x0000003f003f7308 */ /* 0x000ea20000002400 */
[----:B-1----:R-:W-:-:S07]  /*64f0*/  FMNMX.FTZ R96, R60, R93, !PT ;  /* 0x0000005d3c607209 */ /* 0x002fce0007810000 */
[----:B------:R-:W1:Y:S01]  /*6500*/  MUFU.TANH R76, R76 ;  /* 0x0000004c004c7308 */ /* 0x000e620000002400 */
[----:B0-----:R-:W-:Y:S01]  /*6510*/  FMNMX.FTZ R95, R75, R94, !PT ;  /* 0x0000005e4b5f7209 */ /* 0x001fe20007810000 */
[----:B------:R-:W-:-:S06]  /*6520*/  FMUL.FTZ R94, R112, UR27 ;  /* 0x0000001b705e7c20 */ /* 0x000fcc0008410000 */
        /* <DEDUP_REMOVED lines=44> */
[----:B------:R-:W-:Y:S01]  /*67f0*/  FMUL.FTZ R96, R115, UR27 ;  /* 0x0000001b73607c20 */ /* 0x000fe20008410000 */
[----:B------:R-:W-:Y:S01]  /*6800*/  HGMMA.64x64x16.F32 R120, gdesc[UR20].tnspB, R120, gsb0 ;  /* 0x40e00000147879f0 */ /* 0x000fe20008000878 */
[----:B------:R-:W-:Y:S01]  /*6810*/  UIADD3 UR20, UR6, 0xc02, URZ ;  /* 0x00000c0206147890 */ /* 0x000fe2000fffe03f */
[----:B0-----:R-:W-:Y:S01]  /*6820*/  FMNMX.FTZ R103, R92, R103, !PT ;  /* 0x000000675c677209 */ /* 0x001fe20007810000 */
[----:B------:R-:W-:Y:S02]  /*6830*/  UIADD3 UR22, UR7, 0x480, URZ ;  /* 0x0000048007167890 */ /* 0x000fe4000fffe03f */
[----:B------:R-:W0:Y:S01]  /*6840*/  MUFU.TANH R94, R94 ;  /* 0x0000005e005e7308 */ /* 0x000e220000002400 */
[----:B------:R-:W-:Y:S01]  /*6850*/  UMOV UR21, 0x40000040 ;  /* 0x4000004000157882 */ /* 0x000fe20000000000 */
[----:B------:R-:W-:-:S06]  /*6860*/  UMOV UR23, 0x40000040 ;  /* 0x4000004000177882 */ /* 0x000fcc0000000000 */
        /* <DEDUP_REMOVED lines=11> */
[----:B--2---:R-:W-:Y:S01]  /*6920*/  FMNMX.FTZ R102, R99, R98, !PT ;  /* 0x0000006263667209 */ /* 0x004fe20007810000 */
[----:B------:R-:W-:-:S06]  /*6930*/  FMUL.FTZ R98, R118, UR27 ;  /* 0x0000001b76627c20 */ /* 0x000fcc0008410000 */
[----:B------:R-:W2:Y:S01]  /*6940*/  MUFU.TANH R86, R86 ;  /* 0x0000005600567308 */ /* 0x000ea20000002400 */
[----:B-1----:R-:W-:Y:S01]  /*6950*/  FMNMX.FTZ R103, R85, R100, !PT ;  /* 0x0000006455677209 */ /* 0x002fe20007810000 */
[----:B------:R-:W-:-:S06]  /*6960*/  FMUL.FTZ R100, R119, UR27 ;  /* 0x0000001b77647c20 */ /* 0x000fcc0008410000 */
[----:B------:R-:W1:Y:S01]  /*6970*/  MUFU.TANH R89, R89 ;  /* 0x0000005900597308 */ /* 0x000e620000002400 */
[----:B0-----:R-:W-:-:S05]  /*6980*/  FMNMX.FTZ R93, R101, R102, !PT ;  /* 0x00000066655d7209 */ /* 0x001fca0007810000 */
[----:B------:R-:W0:Y:S01]  /*6990*/  SHFL.BFLY PT, R102, R93, 0x2, 0x1f ;  /* 0x0c401f005d667f89 */ /* 0x000e2200000e0000 */
[----:B------:R-:W-:Y:S02]  /*69a0*/  WARPGROUP.DEPBAR.LE gsb0, 0x0 ;  /* 0x00008000000079c5 */ /* 0x000fe40000010000 */
[----:B------:R-:W-:Y:S01]  /*69b0*/  WARPGROUP.ARRIVE ;  /* 0x00000000000079c5 */ /* 0x000fe20000000000 */
[----:B------:R-:W4:Y:S01]  /*69c0*/  MUFU.TANH R90, R90 ;  /* 0x0000005a005a7308 */ /* 0x000f220000002400 */
[----:B--2---:R-:W-:-:S04]  /*69d0*/  FMNMX.FTZ R104, R86, R103, !PT ;  /* 0x0000006756687209 */ /* 0x004fc80007810000 */
[----:B------:R-:W-:Y:S01]  /*69e0*/  HGMMA.64x64x16.F32 R120, gdesc[UR20].tnspB, R120, gsb0 ;  /* 0x40e00000147879f0 */ /* 0x000fe20008000878 */
[----:B------:R-:W-:Y:S01]  /*69f0*/  UIADD3 UR20, UR6, 0xc04, URZ ;  /* 0x00000c0406147890 */ /* 0x000fe2000fffe03f */
[----:B-1----:R-:W-:Y:S01]  /*6a00*/  FMNMX.FTZ R103, R89, R104, !PT ;  /* 0x0000006859677209 */ /* 0x002fe20007810000 */
[----:B------:R-:W-:Y:S01]  /*6a10*/  UIADD3 UR22, UR7, 0x500, URZ ;  /* 0x0000050007167890 */ /* 0x000fe2000fffe03f */
[----:B------:R-:W1:Y:S01]  /*6a20*/  MUFU.TANH R95, R95 ;  /* 0x0000005f005f7308 */ /* 0x000e620000002400 */
[----:B------:R-:W-:Y:S01]  /*6a30*/  UMOV UR21, 0x40000040 ;  /* 0x4000004000157882 */ /* 0x000fe20000000000 */
[----:B------:R-:W-:-:S06]  /*6a40*/  UMOV UR23, 0x40000040 ;  /* 0x4000004000177882 */ /* 0x000fcc0000000000 */
[----:B------:R-:W2:Y:S01]  /*6a50*/  MUFU.TANH R96, R96 ;  /* 0x0000006000607308 */ /* 0x000ea20000002400 */
[----:B----4-:R-:W-:-:S07]  /*6a60*/  FMNMX.FTZ R104, R90, R103, !PT ;  /* 0x000000675a687209 */ /* 0x010fce0007810000 */
[----:B------:R-:W4:Y:S01]  /*6a70*/  MUFU.TANH R98, R98 ;  /* 0x0000006200627308 */ /* 0x000f220000002400 */
[----:B-1----:R-:W-:-:S07]  /*6a80*/  FMNMX.FTZ R103, R95, R104, !PT ;  /* 0x000000685f677209 */ /* 0x002fce0007810000 */
[----:B------:R-:W1:Y:S01]  /*6a90*/  MUFU.TANH R100, R100 ;  /* 0x0000006400647308 */ /* 0x000e620000002400 */
[----:B--2---:R-:W-:-:S04]  /*6aa0*/  FMNMX.FTZ R103, R96, R103, !PT ;  /* 0x0000006760677209 */ /* 0x004fc80007810000 */
[----:B----4-:R-:W-:Y:S02]  /*6ab0*/  FMNMX.FTZ R105, R98, R103, !PT ;  /* 0x0000006762697209 */ /* 0x010fe40007810000 */
[----:B0-----:R-:W-:Y:S01]  /*6ac0*/  FMNMX.FTZ R103, R93, R102, !PT ;  /* 0x000000665d677209 */ /* 0x001fe20007810000 */
[----:B------:R-:W-:-:S04]  /*6ad0*/  VIADD R93, R107, 0x9 ;  /* 0x000000096b5d7836 */ /* 0x000fc80000000000 */
[----:B------:R-:W-:Y:S01]  /*6ae0*/  SHFL.BFLY PT, R106, R103, 0x1, 0x1f ;  /* 0x0c201f00676a7f89 */ /* 0x000fe200000e0000 */
[----:B-1----:R-:W-:-:S05]  /*6af0*/  FMNMX.FTZ R105, R100, R105, !PT ;  /* 0x0000006964697209 */ /* 0x002fca0007810000 */
[----:B------:R-:W0:Y:S01]  /*6b00*/  SHFL.BFLY PT, R102, R105, 0x2, 0x1f ;  /* 0x0c401f0069667f89 */ /* 0x000e2200000e0000 */
[----:B------:R-:W-:Y:S02]  /*6b10*/  WARPGROUP.DEPBAR.LE gsb0, 0x0 ;  /* 0x00008000000079c5 */ /* 0x000fe40000010000 */
[----:B------:R-:W-:-:S06]  /*6b20*/  WARPGROUP.ARRIVE ;  /* 0x00000000000079c5 */ /* 0x000fcc0000000000 */
[----:B------:R-:W-:Y:S01]  /*6b30*/  HGMMA.64x64x16.F32 R120, gdesc[UR20].tnspB, R120, gsb0 ;  /* 0x40e00000147879f0 */ /* 0x000fe20008000878 */
[----:B------:R-:W-:Y:S02]  /*6b40*/  UIADD3 UR20, UR6, 0xc06, URZ ;  /* 0x00000c0606147890 */ /* 0x000fe4000fffe03f */
[----:B------:R-:W-:Y:S01]  /*6b50*/  UIADD3 UR22, UR7, 0x580, URZ ;  /* 0x0000058007167890 */ /* 0x000fe2000fffe03f */
[----:B------:R-:W-:Y:S01]  /*6b60*/  UMOV UR21, 0x40000040 ;  /* 0x4000004000157882 */ /* 0x000fe20000000000 */
[----:B------:R-:W-:Y:S01]  /*6b70*/  UMOV UR23, 0x40000040 ;  /* 0x4000004000177882 */ /* 0x000fe20000000000 */
[----:B0-----:R-:W-:Y:S02]  /*6b80*/  FMNMX.FTZ R102, R105, R102, !PT ;  /* 0x0000006669667209 */ /* 0x001fe40007810000 */
[----:B------:R-:W-:Y:S01]  /*6b90*/  SEL R104, R93, 0x9, !P2 ;  /* 0x000000095d687807 */ /* 0x000fe20005000000 */
[----:B------:R-:W-:Y:S02]  /*6ba0*/  WARPGROUP.DEPBAR.LE gsb0, 0x0 ;  /* 0x00008000000079c5 */ /* 0x000fe40000010000 */
[----:B------:R-:W-:-:S06]  /*6bb0*/  WARPGROUP.ARRIVE ;  /* 0x00000000000079c5 */ /* 0x000fcc0000000000 */
[----:B------:R-:W-:Y:S01]  /*6bc0*/  HGMMA.64x64x16.F32 R120, gdesc[UR20].tnspB, R120, gsb0 ;  /* 0x40e00000147879f0 */ /* 0x000fe20008000878 */
[----:B------:R-:W-:Y:S01]  /*6bd0*/  FMNMX.FTZ R93, R103, R106, !PT ;  /* 0x0000006a675d7209 */ /* 0x000fe20007810000 */
[----:B------:R-:W-:Y:S01]  /*6be0*/  IMAD.U32 R103, RZ, RZ, UR39 ;  /* 0x00000027ff677e24 */ /* 0x000fe2000f8e00ff */
[----:B------:R-:W0:Y:S04]  /*6bf0*/  SHFL.BFLY PT, R105, R102, 0x1, 0x1f ;  /* 0x0c201f0066697f89 */ /* 0x000e2800000e0000 */
[----:B------:R-:W-:Y:S01]  /*6c00*/  @!P1 LEA R103, R103, UR40, 0x3 ;  /* 0x0000002867679c11 */ /* 0x000fe2000f8e18ff */
[----:B------:R-:W-:-:S04]  /*6c10*/  IMAD.U32 R106, RZ, RZ, UR28 ;  /* 0x0000001cff6a7e24 */ /* 0x000fc8000f8e00ff */
[----:B------:R-:W-:Y:S01]  /*6c20*/  @!P1 VIADD R103, R103, 0x30840 ;  /* 0x0003084067679836 */ /* 0x000fe20000000000 */
[----:B------:R-:W-:-:S04]  /*6c30*/  @!P1 LEA R106, R106, UR40, 0x3 ;  /* 0x000000286a6a9c11 */ /* 0x000fc8000f8e18ff */
[----:B------:R-:W-:Y:S01]  /*6c40*/  @!P1 PRMT R103, RZ, 0x654, R103 ;  /* 0x00000654ff679816 */ /* 0x000fe20000000067 */
[----:B------:R-:W-:Y:S01]  /*6c50*/  FADD.FTZ R3, -R93, R3 ;  /* 0x000000035d037221 */ /* 0x000fe20000010100 */
[----:B0-----:R-:W-:-:S05]  /*6c60*/  FMNMX.FTZ R102, R102, R105, !PT ;  /* 0x0000006966667209 */ /* 0x001fca0007810000 */
[----:B------:R-:W-:Y:S01]  /*6c70*/  FMUL.FTZ R105, R102, UR26 ;  /* 0x0000001a66697c20 */ /* 0x000fe20008410000 */
[----:B------:R-:W-:-:S06]  /*6c80*/  FMUL.FTZ R3, R3, UR26 ;  /* 0x0000001a03037c20 */ /* 0x000fcc0008410000 */
[----:B------:R-:W-:Y:S01]  /*6c90*/  MUFU.EX2 R3, R3 ;  /* 0x0000000300037308 */ /* 0x000fe20000000800 */
[----:B------:R-:W-:Y:S02]  /*6ca0*/  WARPGROUP.DEPBAR.LE gsb0, 0x0 ;  /* 0x00008000000079c5 */ /* 0x000fe40000010000 */
[----:B------:R0:W-:Y:S06]  /*6cb0*/  BAR.ARV R104, 0x100 ;  /* 0x000400680000751d */ /* 0x0001ec0000002000 */
[----:B------:R1:W-:Y:S01]  /*6cc0*/  @!P1 SYNCS.ARRIVE.TRANS64.RED.A1T0 RZ, [R103+URZ], RZ ;  /* 0x000000ff67ff99a7 */ /* 0x0003e2000810043f */
[----:B0-----:R-:W-:-:S04]  /*6cd0*/  FMUL.FTZ R104, R93, UR26 ;  /* 0x0000001a5d687c20 */ /* 0x001fc80008410000 */
[----:B-1----:R-:W-:Y:S01]  /*6ce0*/  FFMA.FTZ R103, R7, UR26, -R104 ;  /* 0x0000001a07677c23 */ /* 0x002fe20008010868 */
[----:B------:R-:W-:-:S04]  /*6cf0*/  @!P1 IADD3 R7, R106, 0x30860, RZ ;  /* 0x000308606a079810 */ /* 0x000fc80007ffe0ff */
[----:B------:R-:W-:-:S04]  /*6d00*/  @!P1 PRMT R7, RZ, 0x654, R7 ;  /* 0x00000654ff079816 */ /* 0x000fc80000000007 */
[----:B------:R0:W-:Y:S01]  /*6d10*/  @!P1 SYNCS.ARRIVE.TRANS64.RED.A1T0 RZ, [R7+URZ], RZ ;  /* 0x000000ff07ff99a7 */ /* 0x0001e2000810043f */
[----:B------:R-:W-:Y:S01]  /*6d20*/  FFMA.FTZ R6, R6, UR26, -R104 ;  /* 0x0000001a06067c23 */ /* 0x000fe20008010868 */
[----:B0-----:R-:W-:Y:S01]  /*6d30*/  FADD.FTZ R7, -R102, R0 ;  /* 0x0000000066077221 */ /* 0x001fe20000010100 */
[----:B------:R-:W-:-:S03]  /*6d40*/  FFMA.FTZ R0, R11, UR26, -R104 ;  /* 0x0000001a0b007c23 */ /* 0x000fc60008010868 */
[----:B------:R-:W-:Y:S01]  /*6d50*/  FMUL.FTZ R11, R7, UR26 ;  /* 0x0000001a070b7c20 */ /* 0x000fe20008410000 */
[--C-:B------:R-:W-:Y:S01]  /*6d60*/  FFMA.FTZ R7, R8, UR26, -R105.reuse ;  /* 0x0000001a08077c23 */ /* 0x100fe20008010869 */
[--C-:B------:R-:W-:Y:S01]  /*6d70*/  FFMA.FTZ R8, R9, UR26, -R105.reuse ;  /* 0x0000001a09087c23 */ /* 0x100fe20008010869 */
[--C-:B------:R-:W-:Y:S01]  /*6d80*/  FFMA.FTZ R9, R12, UR26, -R105.reuse ;  /* 0x0000001a0c097c23 */ /* 0x100fe20008010869 */
[--C-:B------:R-:W-:Y:S01]  /*6d90*/  FFMA.FTZ R10, R10, UR26, -R104.reuse ;  /* 0x0000001a0a0a7c23 */ /* 0x100fe20008010868 */
[----:B------:R-:W-:Y:S01]  /*6da0*/  FFMA.FTZ R12, R13, UR26, -R105 ;  /* 0x0000001a0d0c7c23 */ /* 0x000fe20008010869 */
[----:B------:R-:W0:Y:S08]  /*6db0*/  MUFU.EX2 R6, R6 ;  /* 0x0000000600067308 */ /* 0x000e300000000800 */
[----:B------:R-:W-:Y:S08]  /*6dc0*/  MUFU.EX2 R11, R11 ;  /* 0x0000000b000b7308 */ /* 0x000ff00000000800 */
[----:B------:R-:W1:Y:S08]  /*6dd0*/  MUFU.EX2 R7, R7 ;  /* 0x0000000700077308 */ /* 0x000e700000000800 */
[----:B------:R-:W2:Y:S08]  /*6de0*/  MUFU.EX2 R103, R103 ;  /* 0x0000006700677308 */ /* 0x000eb00000000800 */
[----:B------:R-:W4:Y:S08]  /*6df0*/  MUFU.EX2 R8, R8 ;  /* 0x0000000800087308 */ /* 0x000f300000000800 */
[----:B------:R-:W-:Y:S08]  /*6e00*/  MUFU.EX2 R10, R10 ;  /* 0x0000000a000a7308 */ /* 0x000ff00000000800 */
[----:B------:R-:W5:Y:S08]  /*6e10*/  MUFU.EX2 R0, R0 ;  /* 0x0000000000007308 */ /* 0x000f700000000800 */
[----:B------:R-:W-:Y:S08]  /*6e20*/  MUFU.EX2 R9, R9 ;  /* 0x0000000900097308 */ /* 0x000ff00000000800 */
[----:B------:R-:W3:Y:S01]  /*6e30*/  MUFU.EX2 R12, R12 ;  /* 0x0000000c000c7308 */ /* 0x000ee20000000800 */
        /* <DEDUP_REMOVED lines=44> */
[----:B0-----:R-:W-:Y:S01]  /*7100*/  FFMA.FTZ R13, R3, R4, R6 ;  /* 0x00000004030d7223 */ /* 0x001fe20000010006 */
[----:B-1----:R-:W-:Y:S01]  /*7110*/  FFMA.FTZ R104, R11, R5, R7 ;  /* 0x000000050b687223 */ /* 0x002fe20000010007 */
[----:B--2---:R-:W-:-:S02]  /*7120*/  F2FP.F16.F32.PACK_AB R4, R103, R6 ;  /* 0x000000066704723e */ /* 0x004fc400000000ff */
[----:B----4-:R-:W-:Y:S02]  /*7130*/  F2FP.F16.F32.PACK_AB R5, R8, R7 ;  /* 0x000000070805723e */ /* 0x010fe400000000ff */
[----:B-----5:R-:W-:Y:S02]  /*7140*/  F2FP.F16.F32.PACK_AB R6, R0, R10 ;  /* 0x0000000a0006723e */ /* 0x020fe400000000ff */
[----:B---3--:R-:W-:Y:S01]  /*7150*/  F2FP.F16.F32.PACK_AB R7, R12, R9 ;  /* 0x000000090c07723e */ /* 0x008fe200000000ff */
[----:B------:R-:W0:Y:S04]  /*7160*/  MUFU.EX2 R14, R14 ;  /* 0x0000000e000e7308 */ /* 0x000e280000000800 */
[----:B------:R1:W-:Y:S01]  /*7170*/  STSM.16.M88.4 [R2+0x1e800], R4 ;  /* 0x01e8000402007844 */ /* 0x0003e20000000200 */
[----:B------:R-:W-:-:S03]  /*7180*/  FADD.FTZ R13, R103, R13 ;  /* 0x0000000d670d7221 */ /* 0x000fc60000010000 */
[----:B------:R-:W-:Y:S01]  /*7190*/  MUFU.EX2 R15, R15 ;  /* 0x0000000f000f7308 */ /* 0x000fe20000000800 */
[----:B------:R-:W-:Y:S01]  /*71a0*/  FADD.FTZ R104, R8, R104 ;  /* 0x0000006808687221 */ /* 0x000fe20000010000 */
[--C-:B-1----:R-:W-:Y:S01]  /*71b0*/  FFMA.FTZ R5, R154, UR26, -R105.reuse ;  /* 0x0000001a9a057c23 */ /* 0x102fe20008010869 */
[--C-:B------:R-:W-:Y:S01]  /*71c0*/  FFMA.FTZ R6, R153, UR26, -R105.reuse ;  /* 0x0000001a99067c23 */ /* 0x100fe20008010869 */
[----:B------:R-:W-:-:S04]  /*71d0*/  FFMA.FTZ R7, R152, UR26, -R105 ;  /* 0x0000001a98077c23 */ /* 0x000fc80008010869 */
[----:B------:R-:W1:Y:S01]  /*71e0*/  MUFU.EX2 R5, R5 ;  /* 0x0000000500057308 */ /* 0x000e620000000800 */
[----:B------:R-:W-:Y:S01]  /*71f0*/  FFMA.FTZ R106, R20, UR26, -R105 ;  /* 0x0000001a146a7c23 */ /* 0x000fe20008010869 */
[----:B------:R-:W-:Y:S01]  /*7200*/  FADD.FTZ R13, R10, R13 ;  /* 0x0000000d0a0d7221 */ /* 0x000fe20000010000 */
[----:B------:R-:W-:-:S05]  /*7210*/  FADD.FTZ R9, R9, R104 ;  /* 0x0000006809097221 */ /* 0x000fca0000010000 */
[----:B------:R-:W2:Y:S01]  /*7220*/  MUFU.EX2 R6, R6 ;  /* 0x0000000600067308 */ /* 0x000ea20000000800 */
[----:B------:R-:W-:Y:S01]  /*7230*/  FFMA.FTZ R20, R23, UR26, -R105 ;  /* 0x0000001a17147c23 */ /* 0x000fe20008010869 */
[----:B------:R-:W-:-:S06]  /*7240*/  FADD.FTZ R13, R0, R13 ;  /* 0x0000000d000d7221 */ /* 0x000fcc0000010000 */
[----:B------:R-:W3:Y:S01]  /*7250*/  MUFU.EX2 R18, R18 ;  /* 0x0000001200127308 */ /* 0x000ee20000000800 */
[----:B------:R-:W-:Y:S01]  /*7260*/  FADD.FTZ R12, R12, R9 ;  /* 0x000000090c0c7221 */ /* 0x000fe20000010000 */
[----:B------:R-:W-:-:S06]  /*7270*/  FFMA.FTZ R107, R24, UR26, -R105 ;  /* 0x0000001a186b7c23 */ /* 0x000fcc0008010869 */
[----:B------:R-:W4:Y:S01]  /*7280*/  MUFU.EX2 R7, R7 ;  /* 0x0000000700077308 */ /* 0x000f220000000800 */
[----:B0-----:R-:W-:-:S07]  /*7290*/  FADD.FTZ R4, R14, R13 ;  /* 0x0000000d0e047221 */ /* 0x001fce0000010000 */
[----:B------:R-:W0:Y:S01]  /*72a0*/  MUFU.EX2 R19, R19 ;  /* 0x0000001300137308 */ /* 0x000e220000000800 */
[--C-:B------:R-:W-:Y:S01]  /*72b0*/  FFMA.FTZ R110, R36, UR26, -R105.reuse ;  /* 0x0000001a246e7c23 */ /* 0x100fe20008010869 */
[----:B------:R-:W-:Y:S01]  /*72c0*/  FFMA.FTZ R36, R55, UR26, -R105 ;  /* 0x0000001a37247c23 */ /* 0x000fe20008010869 */
[----:B-1----:R-:W-:-:S05]  /*72d0*/  FADD.FTZ R13, R5, R12 ;  /* 0x0000000c050d7221 */ /* 0x002fca0000010000 */
[----:B------:R-:W1:Y:S01]  /*72e0*/  MUFU.EX2 R106, R106 ;  /* 0x0000006a006a7308 */ /* 0x000e620000000800 */
[----:B------:R-:W-:Y:S01]  /*72f0*/  FFMA.FTZ R23, R27, UR26, -R105 ;  /* 0x0000001a1b177c23 */ /* 0x000fe20008010869 */
[----:B------:R-:W-:-:S06]  /*7300*/  FADD.FTZ R55, R15, R4 ;  /* 0x000000040f377221 */ /* 0x000fcc0000010000 */
[----:B------:R-:W5:Y:S01]  /*7310*/  MUFU.EX2 R21, R21 ;  /* 0x0000001500157308 */ /* 0x000f620000000800 */
[--C-:B------:R-:W-:Y:S01]  /*7320*/  FFMA.FTZ R109, R32, UR26, -R105.reuse ;  /* 0x0000001a206d7c23 */ /* 0x100fe20008010869 */
[--C-:B------:R-:W-:Y:S01]  /*7330*/  FFMA.FTZ R32, R47, UR26, -R105.reuse ;  /* 0x0000001a2f207c23 */ /* 0x100fe20008010869 */
[----:B------:R-:W-:-:S05]  /*7340*/  FFMA.FTZ R47, R56, UR26, -R105 ;  /* 0x0000001a382f7c23 */ /* 0x000fca0008010869 */
[----:B------:R-:W5:Y:S01]  /*7350*/  MUFU.EX2 R20, R20 ;  /* 0x0000001400147308 */ /* 0x000f620000000800 */
[----:B--2---:R-:W-:Y:S01]  /*7360*/  FADD.FTZ R4, R6, R13 ;  /* 0x0000000d06047221 */ /* 0x004fe20000010000 */
[----:B------:R-:W-:Y:S01]  /*7370*/  FFMA.FTZ R108, R28, UR26, -R105 ;  /* 0x0000001a1c6c7c23 */ /* 0x000fe20008010869 */
[----:B---3--:R-:W-:-:S05]  /*7380*/  FADD.FTZ R56, R18, R55 ;  /* 0x0000003712387221 */ /* 0x008fca0000010000 */
[----:B------:R-:W2:Y:S01]  /*7390*/  MUFU.EX2 R22, R22 ;  /* 0x0000001600167308 */ /* 0x000ea20000000800 */
[----:B----4-:R-:W-:Y:S01]  /*73a0*/  FADD.FTZ R13, R7, R4 ;  /* 0x00000004070d7221 */ /* 0x010fe20000010000 */
[----:B------:R-:W-:-:S06]  /*73b0*/  FFMA.FTZ R24, R31, UR26, -R105 ;  /* 0x0000001a1f187c23 */ /* 0x000fcc0008010869 */
[----:B------:R-:W3:Y:S01]  /*73c0*/  MUFU.EX2 R107, R107 ;  /* 0x0000006b006b7308 */ /* 0x000ee20000000800 */
[----:B0-----:R-:W-:-:S07]  /*73d0*/  FADD.FTZ R56, R19, R56 ;  /* 0x0000003813387221 */ /* 0x001fce0000010000 */
[----:B------:R-:W0:Y:S01]  /*73e0*/  MUFU.EX2 R25, R25 ;  /* 0x0000001900197308 */ /* 0x000e220000000800 */
[----:B-1----:R-:W-:Y:S01]  /*73f0*/  FADD.FTZ R13, R106, R13 ;  /* 0x0000000d6a0d7221 */ /* 0x002fe20000010000 */
[----:B-----5:R-:W-:-:S06]  /*7400*/  FADD.FTZ R55, R21, R56 ;  /* 0x0000003815377221 */ /* 0x020fcc0000010000 */
[----:B------:R-:W1:Y:S08]  /*7410*/  MUFU.EX2 R23, R23 ;  /* 0x0000001700177308 */ /* 0x000e700000000800 */
[----:B------:R-:W4:Y:S01]  /*7420*/  MUFU.EX2 R26, R26 ;  /* 0x0000001a001a7308 */ /* 0x000f220000000800 */
[----:B------:R-:W-:Y:S01]  /*7430*/  FADD.FTZ R4, R20, R13 ;  /* 0x0000000d14047221 */ /* 0x000fe20000010000 */
[----:B------:R-:W-:-:S06]  /*7440*/  FFMA.FTZ R27, R35, UR26, -R105 ;  /* 0x0000001a231b7c23 */ /* 0x000fcc0008010869 */
[----:B------:R-:W5:Y:S01]  /*7450*/  MUFU.EX2 R108, R108 ;  /* 0x0000006c006c7308 */ /* 0x000f620000000800 */
[----:B--2---:R-:W-:-:S07]  /*7460*/  FADD.FTZ R56, R22, R55 ;  /* 0x0000003716387221 */ /* 0x004fce0000010000 */
[----:B------:R-:W2:Y:S01]  /*7470*/  MUFU.EX2 R29, R29 ;  /* 0x0000001d001d7308 */ /* 0x000ea20000000800 */
[----:B---3--:R-:W-:Y:S01]  /*7480*/  FADD.FTZ R4, R107, R4 ;  /* 0x000000046b047221 */ /* 0x008fe20000010000 */
[----:B0-----:R-:W-:-:S06]  /*7490*/  FADD.FTZ R13, R25, R56 ;  /* 0x00000038190d7221 */ /* 0x001fcc0000010000 */
[----:B------:R-:W0:Y:S08]  /*74a0*/  MUFU.EX2 R24, R24 ;  /* 0x0000001800187308 */ /* 0x000e300000000800 */
[----:B------:R-:W3:Y:S01]  /*74b0*/  MUFU.EX2 R30, R30 ;  /* 0x0000001e001e7308 */ /* 0x000ee20000000800 */
[----:B-1----:R-:W-:Y:S01]  /*74c0*/  FADD.FTZ R55, R23, R4 ;  /* 0x0000000417377221 */ /* 0x002fe20000010000 */
[----:B------:R-:W-:-:S06]  /*74d0*/  FFMA.FTZ R28, R39, UR26, -R105 ;  /* 0x0000001a271c7c23 */ /* 0x000fcc0008010869 */
[----:B------:R-:W-:Y:S01]  /*74e0*/  MUFU.EX2 R109, R109 ;  /* 0x0000006d006d7308 */ /* 0x000fe20000000800 */
[----:B----4-:R-:W-:-:S07]  /*74f0*/  FADD.FTZ R4, R26, R13 ;  /* 0x0000000d1a047221 */ /* 0x010fce0000010000 */
[----:B------:R-:W1:Y:S01]  /*7500*/  MUFU.EX2 R33, R33 ;  /* 0x0000002100217308 */ /* 0x000e620000000800 */
[----:B-----5:R-:W-:Y:S01]  /*7510*/  FADD.FTZ R55, R108, R55 ;  /* 0x000000376c377221 */ /* 0x020fe20000010000 */
[----:B------:R-:W-:-:S06]  /*7520*/  FFMA.FTZ R39, R40, UR26, -R105 ;  /* 0x0000001a28277c23 */ /* 0x000fcc0008010869 */
[----:B------:R-:W-:Y:S01]  /*7530*/  MUFU.EX2 R27, R27 ;  /* 0x0000001b001b7308 */ /* 0x000fe20000000800 */
[----:B--2---:R-:W-:-:S07]  /*7540*/  FADD.FTZ R13, R29, R4 ;  /* 0x000000041d0d7221 */ /* 0x004fce0000010000 */
[----:B------:R-:W2:Y:S01]  /*7550*/  MUFU.EX2 R34, R34 ;  /* 0x0000002200227308 */ /* 0x000ea20000000800 */
[----:B------:R-:W-:Y:S01]  /*7560*/  FFMA.FTZ R60, R60, UR26, -R105 ;  /* 0x0000001a3c3c7c23 */ /* 0x000fe20008010869 */
[----:B0-----:R-:W-:-:S06]  /*7570*/  FADD.FTZ R4, R24, R55 ;  /* 0x0000003718047221 */ /* 0x001fcc0000010000 */
[----:B------:R-:W0:Y:S01]  /*7580*/  MUFU.EX2 R110, R110 ;  /* 0x0000006e006e7308 */ /* 0x000e220000000800 */
[----:B------:R-:W-:Y:S01]  /*7590*/  FFMA.FTZ R31, R43, UR26, -R105 ;  /* 0x0000001a2b1f7c23 */ /* 0x000fe20008010869 */
[----:B---3--:R-:W-:-:S06]  /*75a0*/  FADD.FTZ R56, R30, R13 ;  /* 0x0000000d1e387221 */ /* 0x008fcc0000010000 */
[----:B------:R-:W3:Y:S01]  /*75b0*/  MUFU.EX2 R37, R37 ;  /* 0x0000002500257308 */ /* 0x000ee20000000800 */
[----:B------:R-:W-:Y:S01]  /*75c0*/  FFMA.FTZ R40, R44, UR26, -R105 ;  /* 0x0000001a2c287c23 */ /* 0x000fe20008010869 */
[----:B-1----:R-:W-:-:S06]  /*75d0*/  FADD.FTZ R13, R33, R56 ;  /* 0x00000038210d7221 */ /* 0x002fcc0000010000 */
[----:B------:R-:W1:Y:S08]  /*75e0*/  MUFU.EX2 R28, R28 ;  /* 0x0000001c001c7308 */ /* 0x000e700000000800 */
[----:B------:R-:W4:Y:S08]  /*75f0*/  MUFU.EX2 R38, R38 ;  /* 0x0000002600267308 */ /* 0x000f300000000800 */
[----:B------:R-:W5:Y:S08]  /*7600*/  MUFU.EX2 R39, R39 ;  /* 0x0000002700277308 */ /* 0x000f700000000800 */
[----:B------:R2:W-:Y:S01]  /*7610*/  MUFU.EX2 R0, R60 ;  /* 0x0000003c00007308 */ /* 0x0005e20000000800 */
[----:B------:R-:W-:-:S07]  /*7620*/  FFMA.FTZ R12, R73, UR26, -R105 ;  /* 0x0000001a490c7c23 */ /* 0x000fce0008010869 */
[----:B------:R-:W5:Y:S01]  /*7630*/  MUFU.EX2 R41, R41 ;  /* 0x0000002900297308 */ /* 0x000f620000000800 */
[----:B--2---:R-:W-:Y:S01]  /*7640*/  FADD.FTZ R60, R109, R4 ;  /* 0x000000046d3c7221 */ /* 0x004fe20000010000 */
[----:B------:R-:W-:Y:S01]  /*7650*/  F2FP.F16.F32.PACK_AB R4, R15, R14 ;  /* 0x0000000e0f04723e */ /* 0x000fe200000000ff */
[----:B------:R-:W-:Y:S02]  /*7660*/  FADD.FTZ R14, R34, R13 ;  /* 0x0000000d220e7221 */ /* 0x000fe40000010000 */
[----:B------:R-:W-:-:S03]  /*7670*/  FADD.FTZ R15, R27, R60 ;  /* 0x0000003c1b0f7221 */ /* 0x000fc60000010000 */
[----:B------:R-:W2:Y:S01]  /*7680*/  MUFU.EX2 R31, R31 ;  /* 0x0000001f001f7308 */ /* 0x000ea20000000800 */
[----:B0-----:R-:W-:Y:S01]  /*7690*/  FADD.FTZ R15, R110, R15 ;  /* 0x0000000f6e0f7221 */ /* 0x001fe20000010000 */
[----:B------:R-:W-:Y:S01]  /*76a0*/  FFMA.FTZ R43, R48, UR26, -R105 ;  /* 0x0000001a302b7c23 */ /* 0x000fe20008010869 */
[----:B------:R-:W-:-:S05]  /*76b0*/  F2FP.F16.F32.PACK_AB R5, R6, R5 ;  /* 0x000000050605723e */ /* 0x000fca00000000ff */
[----:B------:R-:W0:Y:S01]  /*76c0*/  MUFU.EX2 R42, R42 ;  /* 0x0000002a002a7308 */ /* 0x000e220000000800 */
[----:B---3--:R-:W-:Y:S01]  /*76d0*/  FADD.FTZ R13, R37, R14 ;  /* 0x0000000e250d7221 */ /* 0x008fe20000010000 */
[----:B------:R-:W-:Y:S01]  /*76e0*/  F2FP.F16.F32.PACK_AB R6, R19, R18 ;  /* 0x000000121306723e */ /* 0x000fe200000000ff */
[----:B-1----:R-:W-:-:S05]  /*76f0*/  FADD.FTZ R14, R28, R15 ;  /* 0x0000000f1c0e7221 */ /* 0x002fca0000010000 */
[----:B------:R-:W1:Y:S01]  /*7700*/  MUFU.EX2 R40, R40 ;  /* 0x0000002800287308 */ /* 0x000e620000000800 */
[----:B------:R-:W-:-:S07]  /*7710*/  FFMA.FTZ R35, R51, UR26, -R105 ;  /* 0x0000001a33237c23 */ /* 0x000fce0008010869 */
[----:B------:R-:W3:Y:S01]  /*7720*/  MUFU.EX2 R45, R45 ;  /* 0x0000002d002d7308 */ /* 0x000ee20000000800 */
[----:B------:R-:W-:-:S07]  /*7730*/  FFMA.FTZ R44, R52, UR26, -R105 ;  /* 0x0000001a342c7c23 */ /* 0x000fce0008010869 */
[----:B------:R-:W3:Y:S08]  /*7740*/  MUFU.EX2 R32, R32 ;  /* 0x0000002000207308 */ /* 0x000ef00000000800 */
[----:B------:R4:W-:Y:S08]  /*7750*/  MUFU.EX2 R18, R12 ;  /* 0x0000000c00127308 */ /* 0x0009f00000000800 */
[----:B------:R-:W3:Y:S01]  /*7760*/  MUFU.EX2 R46, R46 ;  /* 0x0000002e002e7308 */ /* 0x000ee20000000800 */
[----:B----4-:R-:W-:Y:S01]  /*7770*/  F2FP.F16.F32.PACK_AB R12, R22, R21 ;  /* 0x00000015160c723e */ /* 0x010fe200000000ff */
[----:B------:R-:W-:Y:S01]  /*7780*/  FADD.FTZ R22, R38, R13 ;  /* 0x0000000d26167221 */ /* 0x000fe20000010000 */
[----:B------:R-:W-:Y:S01]  /*7790*/  F2FP.F16.F32.PACK_AB R13, R107, R20 ;  /* 0x000000146b0d723e */ /* 0x000fe200000000ff */
[----:B-----5:R-:W-:-:S02]  /*77a0*/  FADD.FTZ R20, R39, R14 ;  /* 0x0000000e27147221 */ /* 0x020fc40000010000 */
[----:B------:R-:W-:Y:S02]  /*77b0*/  FADD.FTZ R21, R41, R22 ;  /* 0x0000001629157221 */ /* 0x000fe40000010000 */
[----:B------:R-:W4:Y:S01]  /*77c0*/  MUFU.EX2 R43, R43 ;  /* 0x0000002b002b7308 */ /* 0x000f220000000800 */
[----:B------:R-:W-:Y:S01]  /*77d0*/  F2FP.F16.F32.PACK_AB R14, R26, R25 ;  /* 0x000000191a0e723e */ /* 0x000fe200000000ff */
[----:B--2---:R-:W-:Y:S01]  /*77e0*/  FADD.FTZ R25, R31, R20 ;  /* 0x000000141f197221 */ /* 0x004fe20000010000 */
[----:B0-----:R-:W-:-:S05]  /*77f0*/  FADD.FTZ R22, R42, R21 ;  /* 0x000000152a167221 */ /* 0x001fca0000010000 */
[----:B------:R-:W0:Y:S01]  /*7800*/  MUFU.EX2 R49, R49 ;  /* 0x0000003100317308 */ /* 0x000e220000000800 */
[----:B------:R-:W-:Y:S01]  /*7810*/  F2FP.F16.F32.PACK_AB R15, R108, R23 ;  /* 0x000000176c0f723e */ /* 0x000fe200000000ff */
[----:B-1----:R-:W-:-:S06]  /*7820*/  FADD.FTZ R25, R40, R25 ;  /* 0x0000001928197221 */ /* 0x002fcc0000010000 */
[----:B------:R-:W1:Y:S01]  /*7830*/  MUFU.EX2 R35, R35 ;  /* 0x0000002300237308 */ /* 0x000e620000000800 */
[----:B---3--:R-:W-:-:S07]  /*7840*/  FADD.FTZ R23, R45, R22 ;  /* 0x000000162d177221 */ /* 0x008fce0000010000 */
[----:B------:R-:W2:Y:S01]  /*7850*/  MUFU.EX2 R50, R50 ;  /* 0x0000003200327308 */ /* 0x000ea20000000800 */
[----:B------:R-:W-:Y:S01]  /*7860*/  F2FP.F16.F32.PACK_AB R21, R109, R24 ;  /* 0x000000186d15723e */ /* 0x000fe200000000ff */
[----:B------:R-:W-:-:S06]  /*7870*/  FADD.FTZ R24, R32, R25 ;  /* 0x0000001920187221 */ /* 0x000fcc0000010000 */
[----:B------:R-:W3:Y:S01]  /*7880*/  MUFU.EX2 R44, R44 ;  /* 0x0000002c002c7308 */ /* 0x000ee20000000800 */
[----:B------:R-:W-:Y:S01]  /*7890*/  FFMA.FTZ R8, R59, UR26, -R105 ;  /* 0x0000001a3b087c23 */ /* 0x000fe20008010869 */
[----:B------:R-:W-:-:S06]  /*78a0*/  FADD.FTZ R26, R46, R23 ;  /* 0x000000172e1a7221 */ /* 0x000fcc0000010000 */
[----:B------:R-:W5:Y:S01]  /*78b0*/  MUFU.EX2 R53, R53 ;  /* 0x0000003500357308 */ /* 0x000f620000000800 */
[----:B----4-:R-:W-:Y:S01]  /*78c0*/  FADD.FTZ R24, R43, R24 ;  /* 0x000000182b187221 */ /* 0x010fe20000010000 */
[----:B0-----:R-:W-:-:S06]  /*78d0*/  FADD.FTZ R25, R49, R26 ;  /* 0x0000001a31197221 */ /* 0x001fcc0000010000 */
[----:B------:R-:W0:Y:S01]  /*78e0*/  MUFU.EX2 R36, R36 ;  /* 0x0000002400247308 */ /* 0x000e220000000800 */
[----:B------:R-:W-:-:S07]  /*78f0*/  F2FP.F16.F32.PACK_AB R23, R110, R27 ;  /* 0x0000001b6e17723e */ /* 0x000fce00000000ff */
[----:B------:R-:W4:Y:S01]  /*7900*/  MUFU.EX2 R54, R54 ;  /* 0x0000003600367308 */ /* 0x000f220000000800 */
[----:B-1----:R-:W-:Y:S01]  /*7910*/  FADD.FTZ R27, R35, R24 ;  /* 0x00000018231b7221 */ /* 0x002fe20000010000 */
[----:B--2---:R-:W-:-:S06]  /*7920*/  FADD.FTZ R26, R50, R25 ;  /* 0x00000019321a7221 */ /* 0x004fcc0000010000 */
[----:B------:R-:W1:Y:S01]  /*7930*/  MUFU.EX2 R47, R47 ;  /* 0x0000002f002f7308 */ /* 0x000e620000000800 */
[----:B------:R-:W-:-:S07]  /*7940*/  F2FP.F16.F32.PACK_AB R7, R106, R7 ;  /* 0x000000076a07723e */ /* 0x000fce00000000ff */
[----:B------:R-:W2:Y:S01]  /*7950*/  MUFU.EX2 R57, R57 ;  /* 0x0000003900397308 */ /* 0x000ea20000000800 */
[----:B---3--:R-:W-:Y:S01]  /*7960*/  FADD.FTZ R27, R44, R27 ;  /* 0x0000001b2c1b7221 */ /* 0x008fe20000010000 */
[----:B-----5:R-:W-:-:S06]  /*7970*/  FADD.FTZ R25, R53, R26 ;  /* 0x0000001a35197221 */ /* 0x020fcc0000010000 */
[----:B------:R-:W3:Y:S01]  /*7980*/  MUFU.EX2 R8, R8 ;  /* 0x0000000800087308 */ /* 0x000ee20000000800 */
[----:B------:R5:W-:Y:S07]  /*7990*/  STSM.16.M88.4 [R155], R4 ;  /* 0x000000049b007844 */ /* 0x000bee0000000200 */
[----:B------:R-:W3:Y:S01]  /*79a0*/  MUFU.EX2 R58, R58 ;  /* 0x0000003a003a7308 */ /* 0x000ee20000000800 */
[----:B0-----:R-:W-:Y:S01]  /*79b0*/  FADD.FTZ R26, R36, R27 ;  /* 0x0000001b241a7221 */ /* 0x001fe20000010000 */
[----:B------:R-:W-:-:S06]  /*79c0*/  F2FP.F16.F32.PACK_AB R20, R30, R29 ;  /* 0x0000001d1e14723e */ /* 0x000fcc00000000ff */
[----:B------:R-:W0:Y:S01]  /*79d0*/  MUFU.EX2 R61, R61 ;  /* 0x0000003d003d7308 */ /* 0x000e220000000800 */
[----:B-----5:R-:W-:Y:S01]  /*79e0*/  F2FP.F16.F32.PACK_AB R5, R39, R28 ;  /* 0x0000001c2705723e */ /* 0x020fe200000000ff */
[----:B----4-:R-:W-:Y:S01]  /*79f0*/  FADD.FTZ R28, R54, R25 ;  /* 0x00000019361c7221 */ /* 0x010fe20000010000 */
[----:B------:R-:W-:Y:S01]  /*7a00*/  F2FP.F16.F32.PACK_AB R22, R34, R33 ;  /* 0x000000212216723e */ /* 0x000fe200000000ff */
[----:B------:R1:W-:Y:S04]  /*7a10*/  STSM.16.M88.4 [R17], R12 ;  /* 0x0000000c11007844 */ /* 0x0003e80000000200 */
[----:B------:R-:W4:Y:S01]  /*7a20*/  MUFU.EX2 R62, R62 ;  /* 0x0000003e003e7308 */ /* 0x000f220000000800 */
[----:B------:R3:W-:Y:S07]  /*7a30*/  STSM.16.M88.4 [R16], R20 ;  /* 0x0000001410007844 */ /* 0x0007ee0000000200 */
[----:B------:R-:W5:Y:S01]  /*7a40*/  MUFU.EX2 R65, R65 ;  /* 0x0000004100417308 */ /* 0x000f620000000800 */
[----:B-1----:R-:W-:Y:S01]  /*7a50*/  FADD.FTZ R13, R47, R26 ;  /* 0x0000001a2f0d7221 */ /* 0x002fe20000010000 */
[----:B--2---:R-:W-:-:S06]  /*7a60*/  FADD.FTZ R15, R57, R28 ;  /* 0x0000001c390f7221 */ /* 0x004fcc0000010000 */
[----:B------:R-:W1:Y:S01]  /*7a70*/  MUFU.EX2 R66, R66 ;  /* 0x0000004200427308 */ /* 0x000e620000000800 */
[----:B---3--:R-:W-:Y:S01]  /*7a80*/  FADD.FTZ R21, R8, R13 ;  /* 0x0000000d08157221 */ /* 0x008fe20000010000 */
[----:B------:R-:W-:-:S03]  /*7a90*/  FADD.FTZ R14, R58, R15 ;  /* 0x0000000f3a0e7221 */ /* 0x000fc60000010000 */
[----:B------:R-:W-:Y:S01]  /*7aa0*/  FADD.FTZ R20, R0, R21 ;  /* 0x0000001500147221 */ /* 0x000fe20000010000 */
[----:B0-----:R-:W-:Y:S02]  /*7ab0*/  FADD.FTZ R21, R61, R14 ;  /* 0x0000000e3d157221 */ /* 0x001fe40000010000 */
[----:B------:R-:W0:Y:S02]  /*7ac0*/  MUFU.EX2 R71, R71 ;  /* 0x0000004700477308 */ /* 0x000e240000000800 */
[----:B----4-:R-:W-:-:S04]  /*7ad0*/  FADD.FTZ R22, R62, R21 ;  /* 0x000000153e167221 */ /* 0x010fc80000010000 */
[----:B-----5:R-:W-:-:S04]  /*7ae0*/  FADD.FTZ R27, R65, R22 ;  /* 0x00000016411b7221 */ /* 0x020fc80000010000 */
[----:B-1----:R-:W-:-:S04]  /*7af0*/  FADD.FTZ R28, R66, R27 ;  /* 0x0000001b421c7221 */ /* 0x002fc80000010000 */
[----:B0-----:R-:W-:Y:S02]  /*7b00*/  FADD.FTZ R27, R71, R28 ;  /* 0x0000001c471b7221 */ /* 0x001fe40000010000 */
[----:B------:R-:W2:Y:S01]  /*7b10*/  LDL R28, [R1] ;  /* 0x00000000011c7983 */ /* 0x000ea20000100800 */
[--C-:B------:R-:W-:Y:S01]  /*7b20*/  FFMA.FTZ R9, R63, UR26, -R105.reuse ;  /* 0x0000001a3f097c23 */ /* 0x100fe20008010869 */
[--C-:B------:R-:W-:Y:S01]  /*7b30*/  FFMA.FTZ R10, R64, UR26, -R105.reuse ;  /* 0x0000001a400a7c23 */ /* 0x100fe20008010869 */
[----:B------:R-:W-:-:S04]  /*7b40*/  FFMA.FTZ R48, R67, UR26, -R105 ;  /* 0x0000001a43307c23 */ /* 0x000fc80008010869 */
[----:B------:R-:W0:Y:S01]  /*7b50*/  MUFU.EX2 R9, R9 ;  /* 0x0000000900097308 */ /* 0x000e220000000800 */
[----:B------:R-:W-:-:S07]  /*7b60*/  FFMA.FTZ R51, R68, UR26, -R105 ;  /* 0x0000001a44337c23 */ /* 0x000fce0008010869 */
[----:B------:R-:W1:Y:S01]  /*7b70*/  MUFU.EX2 R10, R10 ;  /* 0x0000000a000a7308 */ /* 0x000e620000000800 */
[--C-:B------:R-:W-:Y:S01]  /*7b80*/  FFMA.FTZ R69, R69, UR26, -R105.reuse ;  /* 0x0000001a45457c23 */ /* 0x100fe20008010869 */
[----:B------:R-:W-:-:S06]  /*7b90*/  FFMA.FTZ R52, R70, UR26, -R105 ;  /* 0x0000001a46347c23 */ /* 0x000fcc0008010869 */
        /* <DEDUP_REMOVED lines=8> */
[----:B------:R-:W-:-:S07]  /*7c20*/  FFMA.FTZ R77, R77, UR26, -R105 ;  /* 0x0000001a4d4d7c23 */ /* 0x000fce0008010869 */
[----:B------:R-:W4:Y:S01]  /*7c30*/  MUFU.EX2 R52, R52 ;  /* 0x0000003400347308 */ /* 0x000f220000000800 */
[----:B0-----:R-:W-:-:S07]  /*7c40*/  FADD.FTZ R26, R51, R26 ;  /* 0x0000001a331a7221 */ /* 0x001fce0000010000 */
[----:B------:R-:W0:Y:S01]  /*7c50*/  MUFU.EX2 R75, R75 ;  /* 0x0000004b004b7308 */ /* 0x000e220000000800 */
[----:B------:R-:W-:Y:S01]  /*7c60*/  FFMA.FTZ R78, R78, UR26, -R105 ;  /* 0x0000001a4e4e7c23 */ /* 0x000fe20008010869 */
[----:B-1----:R-:W-:-:S06]  /*7c70*/  FADD.FTZ R29, R73, R26 ;  /* 0x0000001a491d7221 */ /* 0x002fcc0000010000 */
[----:B------:R-:W1:Y:S01]  /*7c80*/  MUFU.EX2 R76, R76 ;  /* 0x0000004c004c7308 */ /* 0x000e620000000800 */
[----:B------:R-:W-:-:S07]  /*7c90*/  F2FP.F16.F32.PACK_AB R23, R0, R8 ;  /* 0x000000080017723e */ /* 0x000fce00000000ff */
[----:B------:R-:W5:Y:S01]  /*7ca0*/  MUFU.EX2 R19, R74 ;  /* 0x0000004a00137308 */ /* 0x000f620000000800 */
[----:B------:R-:W-:Y:S01]  /*7cb0*/  FFMA.FTZ R81, R81, UR26, -R105 ;  /* 0x0000001a51517c23 */ /* 0x000fe20008010869 */
[----:B---3--:R-:W-:-:S06]  /*7cc0*/  FADD.FTZ R0, R72, R27 ;  /* 0x0000001b48007221 */ /* 0x008fcc0000010000 */
[----:B------:R-:W3:Y:S01]  /*7cd0*/  MUFU.EX2 R79, R79 ;  /* 0x0000004f004f7308 */ /* 0x000ee20000000800 */
[----:B----4-:R-:W-:-:S07]  /*7ce0*/  FADD.FTZ R29, R52, R29 ;  /* 0x0000001d341d7221 */ /* 0x010fce0000010000 */
[----:B------:R-:W4:Y:S01]  /*7cf0*/  MUFU.EX2 R77, R77 ;  /* 0x0000004d004d7308 */ /* 0x000f220000000800 */
[----:B------:R-:W-:Y:S01]  /*7d00*/  FFMA.FTZ R82, R82, UR26, -R105 ;  /* 0x0000001a52527c23 */ /* 0x000fe20008010869 */
[----:B0-----:R-:W-:-:S06]  /*7d10*/  FADD.FTZ R27, R75, R0 ;  /* 0x000000004b1b7221 */ /* 0x001fcc0000010000 */
[----:B------:R-:W0:Y:S01]  /*7d20*/  MUFU.EX2 R80, R80 ;  /* 0x0000005000507308 */ /* 0x000e220000000800 */
[----:B------:R-:W-:Y:S01]  /*7d30*/  F2FP.F16.F32.PACK_AB R4, R38, R37 ;  /* 0x000000252604723e */ /* 0x000fe200000000ff */
[----:B------:R-:W-:Y:S01]  /*7d40*/  FADD.FTZ R0, R18, R29 ;  /* 0x0000001d12007221 */ /* 0x000fe20000010000 */
[----:B------:R-:W-:-:S05]  /*7d50*/  F2FP.F16.F32.PACK_AB R6, R42, R41 ;  /* 0x000000292a06723e */ /* 0x000fca00000000ff */
[----:B------:R-:W0:Y:S01]  /*7d60*/  MUFU.EX2 R78, R78 ;  /* 0x0000004e004e7308 */ /* 0x000e220000000800 */
[----:B------:R-:W-:Y:S01]  /*7d70*/  F2FP.F16.F32.PACK_AB R7, R40, R31 ;  /* 0x0000001f2807723e */ /* 0x000fe200000000ff */
[----:B------:R-:W-:Y:S01]  /*7d80*/  FFMA.FTZ R85, R85, UR26, -R105 ;  /* 0x0000001a55557c23 */ /* 0x000fe20008010869 */
[----:B------:R-:W-:-:S05]  /*7d90*/  F2FP.F16.F32.PACK_AB R12, R46, R45 ;  /* 0x0000002d2e0c723e */ /* 0x000fca00000000ff */
[----:B------:R-:W0:Y:S01]  /*7da0*/  MUFU.EX2 R83, R83 ;  /* 0x0000005300537308 */ /* 0x000e220000000800 */
[----:B------:R-:W-:Y:S01]  /*7db0*/  F2FP.F16.F32.PACK_AB R13, R43, R32 ;  /* 0x000000202b0d723e */ /* 0x000fe200000000ff */
[----:B-1----:R-:W-:Y:S01]  /*7dc0*/  FADD.FTZ R8, R76, R27 ;  /* 0x0000001b4c087221 */ /* 0x002fe20000010000 */
[----:B------:R-:W-:Y:S02]  /*7dd0*/  F2FP.F16.F32.PACK_AB R14, R50, R49 ;  /* 0x00000031320e723e */ /* 0x000fe400000000ff */
[----:B------:R-:W-:-:S03]  /*7de0*/  F2FP.F16.F32.PACK_AB R15, R44, R35 ;  /* 0x000000232c0f723e */ /* 0x000fc600000000ff */
[----:B------:R-:W1:Y:S01]  /*7df0*/  MUFU.EX2 R24, R81 ;  /* 0x0000005100187308 */ /* 0x000e620000000800 */
[----:B-----5:R-:W-:Y:S01]  /*7e00*/  FADD.FTZ R0, R19, R0 ;  /* 0x0000000013007221 */ /* 0x020fe20000010000 */
[--C-:B------:R-:W-:Y:S01]  /*7e10*/  FFMA.FTZ R86, R86, UR26, -R105.reuse ;  /* 0x0000001a56567c23 */ /* 0x100fe20008010869 */
[----:B------:R5:W-:Y:S05]  /*7e20*/  STSM.16.M88.4 [R2+0x24800], R4 ;  /* 0x0248000402007844 */ /* 0x000bea0000000200 */
[----:B------:R-:W1:Y:S01]  /*7e30*/  MUFU.EX2 R25, R82 ;  /* 0x0000005200197308 */ /* 0x000e620000000800 */
[----:B------:R4:W-:Y:S01]  /*7e40*/  STSM.16.M88.4 [R111], R12 ;  /* 0x0000000c6f007844 */ /* 0x0009e20000000200 */
[----:B------:R-:W-:-:S06]  /*7e50*/  FFMA.FTZ R89, R89, UR26, -R105 ;  /* 0x0000001a59597c23 */ /* 0x000fcc0008010869 */
[----:B------:R-:W1:Y:S01]  /*7e60*/  MUFU.EX2 R85, R85 ;  /* 0x0000005500557308 */ /* 0x000e620000000800 */
[----:B-----5:R-:W-:Y:S01]  /*7e70*/  F2FP.F16.F32.PACK_AB R5, R10, R9 ;  /* 0x000000090a05723e */ /* 0x020fe200000000ff */
[----:B---3--:R-:W-:Y:S01]  /*7e80*/  FADD.FTZ R9, R79, R8 ;  /* 0x000000084f097221 */ /* 0x008fe20000010000 */
[----:B----4-:R-:W-:-:S05]  /*7e90*/  FADD.FTZ R13, R77, R0 ;  /* 0x000000004d0d7221 */ /* 0x010fca0000010000 */
[----:B------:R-:W3:Y:S01]  /*7ea0*/  MUFU.EX2 R86, R86 ;  /* 0x0000005600567308 */ /* 0x000ee20000000800 */
[----:B0-----:R-:W-:Y:S01]  /*7eb0*/  FADD.FTZ R0, R80, R9 ;  /* 0x0000000950007221 */ /* 0x001fe20000010000 */
[----:B------:R-:W-:Y:S01]  /*7ec0*/  FADD.FTZ R13, R78, R13 ;  /* 0x0000000d4e0d7221 */ /* 0x000fe20000010000 */
[----:B------:R-:W-:Y:S02]  /*7ed0*/  FFMA.FTZ R90, R90, UR26, -R105 ;  /* 0x0000001a5a5a7c23 */ /* 0x000fe40008010869 */
[----:B------:R-:W-:-:S03]  /*7ee0*/  FADD.FTZ R9, R83, R0 ;  /* 0x0000000053097221 */ /* 0x000fc60000010000 */
[----:B------:R-:W0:Y:S01]  /*7ef0*/  MUFU.EX2 R84, R84 ;  /* 0x0000005400547308 */ /* 0x000e220000000800 */
[----:B-1----:R-:W-:Y:S01]  /*7f00*/  FADD.FTZ R0, R24, R13 ;  /* 0x0000000d18007221 */ /* 0x002fe20000010000 */
[----:B------:R-:W-:-:S06]  /*7f10*/  FFMA.FTZ R95, R95, UR26, -R105 ;  /* 0x0000001a5f5f7c23 */ /* 0x000fcc0008010869 */
[----:B------:R-:W1:Y:S01]  /*7f20*/  MUFU.EX2 R30, R89 ;  /* 0x00000059001e7308 */ /* 0x000e620000000800 */
[----:B------:R-:W-:Y:S01]  /*7f30*/  FADD.FTZ R0, R25, R0 ;  /* 0x0000000019007221 */ /* 0x000fe20000010000 */
[--C-:B------:R-:W-:Y:S01]  /*7f40*/  FFMA.FTZ R96, R96, UR26, -R105.reuse ;  /* 0x0000001a60607c23 */ /* 0x100fe20008010869 */
[----:B------:R-:W-:-:S05]  /*7f50*/  FFMA.FTZ R100, R100, UR26, -R105 ;  /* 0x0000001a64647c23 */ /* 0x000fca0008010869 */
[----:B------:R-:W4:Y:S01]  /*7f60*/  MUFU.EX2 R87, R87 ;  /* 0x0000005700577308 */ /* 0x000f220000000800 */
[----:B------:R-:W-:Y:S01]  /*7f70*/  FFMA.FTZ R98, R98, UR26, -R105 ;  /* 0x0000001a62627c23 */ /* 0x000fe20008010869 */
[----:B------:R-:W-:-:S06]  /*7f80*/  FADD.FTZ R13, R85, R0 ;  /* 0x00000000550d7221 */ /* 0x000fcc0000010000 */
[----:B------:R-:W5:Y:S01]  /*7f90*/  MUFU.EX2 R26, R90 ;  /* 0x0000005a001a7308 */ /* 0x000f620000000800 */
[----:B------:R-:W-:Y:S01]  /*7fa0*/  F2FP.F16.F32.PACK_AB R74, R76, R75 ;  /* 0x0000004b4c4a723e */ /* 0x000fe200000000ff */
[----:B---3--:R-:W-:Y:S01]  /*7fb0*/  FADD.FTZ R13, R86, R13 ;  /* 0x0000000d560d7221 */ /* 0x008fe20000010000 */
[----:B------:R-:W-:-:S05]  /*7fc0*/  F2FP.F16.F32.PACK_AB R75, R19, R18 ;  /* 0x00000012134b723e */ /* 0x000fca00000000ff */
[----:B------:R-:W3:Y:S08]  /*7fd0*/  MUFU.EX2 R88, R88 ;  /* 0x0000005800587308 */ /* 0x000ef00000000800 */
[----:B------:R-:W3:Y:S01]  /*7fe0*/  MUFU.EX2 R10, R95 ;  /* 0x0000005f000a7308 */ /* 0x000ee20000000800 */
[----:B0-----:R-:W-:Y:S01]  /*7ff0*/  FADD.FTZ R8, R84, R9 ;  /* 0x0000000954087221 */ /* 0x001fe20000010000 */
[----:B-1----:R-:W-:-:S06]  /*8000*/  FADD.FTZ R13, R30, R13 ;  /* 0x0000000d1e0d7221 */ /* 0x002fcc0000010000 */
[----:B------:R-:W-:Y:S08]  /*8010*/  MUFU.EX2 R91, R91 ;  /* 0x0000005b005b7308 */ /* 0x000ff00000000800 */
[----:B------:R-:W0:Y:S08]  /*8020*/  MUFU.EX2 R92, R92 ;  /* 0x0000005c005c7308 */ /* 0x000e300000000800 */
[----:B------:R-:W1:Y:S01]  /*8030*/  MUFU.EX2 R96, R96 ;  /* 0x0000006000607308 */ /* 0x000e620000000800 */
[----:B----4-:R-:W-:-:S07]  /*8040*/  FADD.FTZ R9, R87, R8 ;  /* 0x0000000857097221 */ /* 0x010fce0000010000 */
[----:B------:R-:W-:Y:S08]  /*8050*/  MUFU.EX2 R94, R94 ;  /* 0x0000005e005e7308 */ /* 0x000ff00000000800 */
[----:B------:R-:W4:Y:S08]  /*8060*/  MUFU.EX2 R97, R97 ;  /* 0x0000006100617308 */ /* 0x000f300000000800 */
[----:B------:R-:W-:Y:S08]  /*8070*/  MUFU.EX2 R99, R99 ;  /* 0x0000006300637308 */ /* 0x000ff00000000800 */
[----:B------:R-:W4:Y:S08]  /*8080*/  MUFU.EX2 R101, R101 ;  /* 0x0000006500657308 */ /* 0x000f300000000800 */
[----:B------:R-:W-:Y:S08]  /*8090*/  MUFU.EX2 R19, R98 ;  /* 0x0000006200137308 */ /* 0x000ff00000000800 */
[----:B------:R-:W2:Y:S01]  /*80a0*/  MUFU.EX2 R100, R100 ;  /* 0x0000006400647308 */ /* 0x000ea20000000800 */
[----:B------:R-:W-:Y:S01]  /*80b0*/  F2FP.F16.F32.PACK_AB R20, R54, R53 ;  /* 0x000000353614723e */ /* 0x000fe200000000ff */
[----:B-----5:R-:W-:Y:S01]  /*80c0*/  FADD.FTZ R13, R26, R13 ;  /* 0x0000000d1a0d7221 */ /* 0x020fe20000010000 */
[----:B------:R-:W-:-:S02]  /*80d0*/  F2FP.F16.F32.PACK_AB R21, R47, R36 ;  /* 0x000000242f15723e */ /* 0x000fc400000000ff */
[----:B------:R-:W-:Y:S02]  /*80e0*/  F2FP.F16.F32.PACK_AB R22, R58, R57 ;  /* 0x000000393a16723e */ /* 0x000fe400000000ff */
[----:B------:R-:W-:Y:S02]  /*80f0*/  F2FP.F16.F32.PACK_AB R4, R62, R61 ;  /* 0x0000003d3e04723e */ /* 0x000fe400000000ff */
[----:B------:R-:W-:Y:S02]  /*8100*/  F2FP.F16.F32.PACK_AB R6, R66, R65 ;  /* 0x000000414206723e */ /* 0x000fe400000000ff */
[----:B------:R-:W-:Y:S01]  /*8110*/  F2FP.F16.F32.PACK_AB R7, R51, R48 ;  /* 0x000000303307723e */ /* 0x000fe200000000ff */
[----:B---3--:R-:W-:Y:S01]  /*8120*/  FADD.FTZ R0, R88, R9 ;  /* 0x0000000958007221 */ /* 0x008fe20000010000 */
[----:B------:R-:W-:Y:S01]  /*8130*/  FADD.FTZ R13, R10, R13 ;  /* 0x0000000d0a0d7221 */ /* 0x000fe20000010000 */
[----:B------:R-:W-:Y:S01]  /*8140*/  STSM.16.M88.4 [R17+0x6000], R20 ;  /* 0x0060001411007844 */ /* 0x000fe20000000200 */
[----:B------:R-:W-:-:S02]  /*8150*/  F2FP.F16.F32.PACK_AB R72, R72, R71 ;  /* 0x000000474848723e */ /* 0x000fc400000000ff */
[----:B------:R-:W-:Y:S01]  /*8160*/  F2FP.F16.F32.PACK_AB R73, R52, R73 ;  /* 0x000000493449723e */ /* 0x000fe200000000ff */
[----:B------:R3:W-:Y:S01]  /*8170*/  STSM.16.M88.4 [R16+0x6000], R4 ;  /* 0x0060000410007844 */ /* 0x0007e20000000200 */
[----:B------:R-:W-:Y:S02]  /*8180*/  F2FP.F16.F32.PACK_AB R82, R84, R83 ;  /* 0x000000535452723e */ /* 0x000fe400000000ff */
[----:B------:R-:W-:Y:S02]  /*8190*/  F2FP.F16.F32.PACK_AB R80, R80, R79 ;  /* 0x0000004f5050723e */ /* 0x000fe400000000ff */
[----:B------:R-:W-:Y:S02]  /*81a0*/  F2FP.F16.F32.PACK_AB R81, R78, R77 ;  /* 0x0000004d4e51723e */ /* 0x000fe400000000ff */
[----:B------:R-:W-:Y:S02]  /*81b0*/  F2FP.F16.F32.PACK_AB R83, R25, R24 ;  /* 0x000000181953723e */ /* 0x000fe400000000ff */
[----:B0-----:R-:W-:-:S02]  /*81c0*/  F2FP.F16.F32.PACK_AB R90, R92, R91 ;  /* 0x0000005b5c5a723e */ /* 0x001fc400000000ff */
[----:B------:R-:W-:Y:S02]  /*81d0*/  F2FP.F16.F32.PACK_AB R88, R88, R87 ;  /* 0x000000575858723e */ /* 0x000fe400000000ff */
[----:B------:R-:W-:Y:S01]  /*81e0*/  F2FP.F16.F32.PACK_AB R89, R86, R85 ;  /* 0x000000555659723e */ /* 0x000fe200000000ff */
[----:B---3--:R-:W-:Y:S01]  /*81f0*/  FADD.FTZ R5, R91, R0 ;  /* 0x000000005b057221 */ /* 0x008fe20000010000 */
[----:B------:R-:W-:Y:S01]  /*8200*/  F2FP.F16.F32.PACK_AB R91, R26, R30 ;  /* 0x0000001e1a5b723e */ /* 0x000fe200000000ff */
[C---:B-1----:R-:W-:Y:S01]  /*8210*/  FADD.FTZ R4, R96.reuse, R13 ;  /* 0x0000000d60047221 */ /* 0x042fe20000010000 */
[----:B----4-:R-:W-:Y:S02]  /*8220*/  F2FP.F16.F32.PACK_AB R12, R97, R94 ;  /* 0x0000005e610c723e */ /* 0x010fe400000000ff */
[----:B------:R-:W-:Y:S02]  /*8230*/  F2FP.F16.F32.PACK_AB R13, R96, R10 ;  /* 0x0000000a600d723e */ /* 0x000fe400000000ff */
[----:B------:R-:W-:-:S02]  /*8240*/  F2FP.F16.F32.PACK_AB R14, R101, R99 ;  /* 0x00000063650e723e */ /* 0x000fc400000000ff */
[----:B--2---:R-:W-:Y:S01]  /*8250*/  F2FP.F16.F32.PACK_AB R15, R100, R19 ;  /* 0x00000013640f723e */ /* 0x004fe200000000ff */
[----:B------:R0:W-:Y:S04]  /*8260*/  STSM.16.M88.4 [R2+0x2a800], R72 ;  /* 0x02a8004802007844 */ /* 0x0001e80000000200 */
[----:B------:R0:W-:Y:S04]  /*8270*/  STSM.16.M88.4 [R28], R80 ;  /* 0x000000501c007844 */ /* 0x0001e80000000200 */
[----:B------:R0:W-:Y:S04]  /*8280*/  STSM.16.M88.4 [R17+0xc000], R88 ;  /* 0x00c0005811007844 */ /* 0x0001e80000000200 */
[----:B------:R0:W-:Y:S01]  /*8290*/  STSM.16.M88.4 [R16+0xc000], R12 ;  /* 0x00c0000c10007844 */ /* 0x0001e20000000200 */
[----:B------:R-:W-:Y:S01]  /*82a0*/  @!PT LDS RZ, [RZ] ;  /* 0x00000000fffff984 */ /* 0x000fe20000000800 */
[----:B------:R-:W-:Y:S01]  /*82b0*/  @!PT LDS RZ, [RZ] ;  /* 0x00000000fffff984 */ /* 0x000fe20000000800 */
[----:B------:R-:W-:Y:S01]  /*82c0*/  @!PT LDS RZ, [RZ] ;  /* 0x00000000fffff984 */ /* 0x000fe20000000800 */
[----:B------:R-:W-:Y:S01]  /*82d0*/  @!PT LDS RZ, [RZ] ;  /* 0x00000000fffff984 */ /* 0x000fe20000000800 */
[----:B------:R1:W-:Y:S06]  /*82e0*/  MEMBAR.ALL.CTA ;  /* 0x0000000000007992 */ /* 0x0003ec0000008000 */
[----:B-1----:R-:W1:Y:S01]  /*82f0*/  FENCE.VIEW.ASYNC.S ;  /* 0x00000000000073c6 */ /* 0x002e620000000000 */
[----:B------:R-:W-:Y:S01]  /*8300*/  FADD.FTZ R5, R92, R5 ;  /* 0x000000055c057221 */ /* 0x000fe20000010000 */
[----:B------:R-:W-:-:S03]  /*8310*/  ISETP.LT.AND P2, PT, RZ, UR29, PT ;  /* 0x0000001dff007c0c */ /* 0x000fc6000bf41270 */
[----:B------:R-:W-:Y:S01]  /*8320*/  FADD.FTZ R0, R94, R5 ;  /* 0x000000055e007221 */ /* 0x000fe20000010000 */
[----:B------:R-:W-:-:S03]  /*8330*/  UIADD3 UR6, UR29, -0x1, URZ ;  /* 0xffffffff1d067890 */ /* 0x000fc6000fffe03f */
[----:B------:R-:W-:Y:S01]  /*8340*/  FADD.FTZ R0, R97, R0 ;  /* 0x0000000061007221 */ /* 0x000fe20000010000 */
[----:B------:R-:W-:Y:S01]  /*8350*/  FADD.FTZ R5, R19, R4 ;  /* 0x0000000413057221 */ /* 0x000fe20000010000 */
[----:B------:R-:W-:Y:S02]  /*8360*/  UMOV UR20, UR38 ;  /* 0x0000002600147c82 */ /* 0x000fe40008000000 */
[----:B------:R-:W-:Y:S01]  /*8370*/  FADD.FTZ R0, R99, R0 ;  /* 0x0000000063007221 */ /* 0x000fe20000010000 */
[----:B------:R-:W-:Y:S01]  /*8380*/  UMOV UR29, UR6 ;  /* 0x00000006001d7c82 */ /* 0x000fe20008000000 */
[----:B------:R-:W-:Y:S01]  /*8390*/  UMOV UR28, UR39 ;  /* 0x00000027001c7c82 */ /* 0x000fe20008000000 */
        /* <DEDUP_REMOVED lines=36> */
[----:B-1----:R-:W-:Y:S01]  /*85e0*/  NOP ;  /* 0x0000000000007918 */ /* 0x002fe20000000000 */
[----:B0-----:R-:W-:Y:S05]  /*85f0*/  @P2 BRA `(.L_x_10611) ;  /* 0xffffffc800842947 */ /* 0x001fea000383ffff */
.L_x_10602:
[----:B------:R-:W-:Y:S06]  /*8600*/  BAR.ARV 0x8, 0x1a0 ;  /* 0x0206800000007b1d */ /* 0x000fec0000002000 */
[----:B------:R-:W-:Y:S05]  /*8610*/  @!P0 BRA `(.L_x_10612) ;  /* 0x0000000000048947 */ /* 0x000fea0003800000 */
[----:B------:R-:W-:Y:S01]  /*8620*/  BPT.TRAP 0x1 ;  /* 0x000000040000795c */ /* 0x000fe20000300000 */
.L_x_10612:
[----:B------:R-:W-:Y:S01]  /*8630*/  ULEA UR5, UR39, UR40, 0x3 ;  /* 0x0000002827057291 */ /* 0x000fe2000f8e183f */
[----:B------:R-:W-:-:S05]  /*8640*/  IMAD.U32 R0, RZ, RZ, UR38 ;  /* 0x00000026ff007e24 */ /* 0x000fca000f8e00ff */
[----:B------:R-:W-:-:S04]  /*8650*/  SHF.L.U32 R0, R0, 0x1f, RZ ;  /* 0x0000001f00007819 */ /* 0x000fc800000006ff */
[----:B------:R0:W1:Y:S01]  /*8660*/  SYNCS.PHASECHK.TRANS64.TRYWAIT P2, [UR5+0x30850], R0 ;  /* 0x03085000ff0075a7 */ /* 0x0000620008040145 */
[----:B------:R-:W-:Y:S05]  /*8670*/  @!P0 BRA `(.L_x_10613) ;  /* 0x0000000000048947 */ /* 0x000fea0003800000 */
[----:B------:R-:W-:Y:S01]  /*8680*/  BPT.TRAP 0x1 ;  /* 0x000000040000795c */ /* 0x000fe20000300000 */
.L_x_10613:
[----:B-1----:R-:W-:Y:S05]  /*8690*/  @P2 BRA `(.L_x_10614) ;  /* 0x0000000000082947 */ /* 0x002fea0003800000 */
[----:B------:R-:W1:Y:S02]  /*86a0*/  SYNCS.PHASECHK.TRANS64.TRYWAIT P0, [UR5+0x30850], R0 ;  /* 0x03085000ff0075a7 */ /* 0x000e640008000145 */
[----:B-1----:R-:W-:Y:S05]  /*86b0*/  @!P0 BRA `(.L_x_10615) ;  /* 0x0000006000c08947 */ /* 0x002fea0003800000 */
.L_x_10614:
[----:B------:R-:W-:Y:S01]  /*86c0*/  UIADD3 UR40, UR40, 0x400, URZ ;  /* 0x0000040028287890 */ /* 0x000fe2000fffe03f */
[----:B------:R-:W-:Y:S01]  /*86d0*/  WARPGROUP.ARRIVE ;  /* 0x00000000000079c5 */ /* 0x000fe20000000000 */
[----:B------:R-:W-:Y:S01]  /*86e0*/  UIADD3 UR25, UR25, 0x1e800, URZ ;  /* 0x0001e80019197890 */ /* 0x000fe2000fffe03f */
[----:B01----:R-:W0:Y:S01]  /*86f0*/  SHFL.BFLY PT, R0, R5, 0x2, 0x1f ;  /* 0x0c401f0005007f89 */ /* 0x003e2200000e0000 */
[----:B------:R-:W-:Y:S01]  /*8700*/  USHF.R.U32.HI UR40, URZ, 0x4, UR40 ;  /* 0x000000043f287899 */ /* 0x000fe20008011628 */
[----:B------:R-:W-:Y:S01]  /*8710*/  IMAD.MOV.U32 R21, RZ, RZ, RZ ;  /* 0x000000ffff157224 */ /* 0x000fe200078e00ff */
[----:B------:R-:W-:Y:S01]  /*8720*/  USHF.R.U32.HI UR25, URZ, 0x4, UR25 ;  /* 0x000000043f197899 */ /* 0x000fe20008011619 */
[----:B------:R-:W1:Y:S01]  /*8730*/  SHFL.BFLY PT, R3, R4, 0x2, 0x1f ;  /* 0x0c401f0004037f89 */ /* 0x000e6200000e0000 */
[----:B------:R-:W-:Y:S01]  /*8740*/  ULOP3.LUT UR6, UR40, 0x3fff, URZ, 0xc0, !UPT ;  /* 0x00003fff28067892 */ /* 0x000fe2000f8ec03f */
[----:B------:R-:W-:Y:S01]  /*8750*/  IMAD.U32 R12, RZ, RZ, UR26 ;  /* 0x0000001aff0c7e24 */ /* 0x000fe2000f8e00ff */
[----:B------:R-:W-:-:S02]  /*8760*/  ULOP3.LUT UR4, UR25, 0x3fff, URZ, 0xc0, !UPT ;  /* 0x00003fff19047892 */ /* 0x000fc4000f8ec03f */
[----:B------:R-:W-:Y:S02]  /*8770*/  UIMAD UR6, UR39, 0x600, UR6 ;  /* 0x00000600270678a4 */ /* 0x000fe4000f8e0206 */
[----:B------:R-:W-:Y:S01]  /*8780*/  ULOP3.LUT UR4, UR4, 0x10000, URZ, 0xfc, !UPT ;  /* 0x0001000004047892 */ /* 0x000fe2000f8efc3f */
[----:B------:R-:W-:Y:S01]  /*8790*/  UMOV UR11, 0x40000040 ;  /* 0x40000040000b7882 */ /* 0x000fe20000000000 */
[----:B------:R-:W-:Y:S01]  /*87a0*/  UMOV UR9, 0x40000040 ;  /* 0x4000004000097882 */ /* 0x000fe20000000000 */
[----:B------:R-:W-:Y:S02]  /*87b0*/  UIADD3 UR39, UR39, 0x1, URZ ;  /* 0x0000000127277890 */ /* 0x000fe4000fffe03f */
[----:B------:R-:W-:Y:S02]  /*87c0*/  UMOV UR10, UR6 ;  /* 0x00000006000a7c82 */ /* 0x000fe40008000000 */
[----:B------:R-:W-:Y:S01]  /*87d0*/  UMOV UR8, UR4 ;  /* 0x0000000400087c82 */ /* 0x000fe20008000000 */
[----:B------:R-:W-:Y:S01]  /*87e0*/  UISETP.NE.AND UP0, UPT, UR39, 0x2, UPT ;  /* 0x000000022700788c */ /* 0x000fe2000bf05270 */
[----:B------:R-:W-:Y:S01]  /*87f0*/  HGMMA.64x64x16.F32 R120, gdesc[UR8].tnspB, R120, gsb0 ;  /* 0x40e00000087879f0 */ /* 0x000fe20008000878 */
[----:B------:R-:W-:-:S02]  /*8800*/  UIADD3 UR10, UR6, 0x80, URZ ;  /* 0x00000080060a7890 */ /* 0x000fc4000fffe03f */
[----:B------:R-:W-:Y:S01]  /*8810*/  UIADD3 UR8, UR4, 0x2, URZ ;  /* 0x0000000204087890 */ /* 0x000fe2000fffe03f */
[----:B0-----:R-:W-:Y:S01]  /*8820*/  FADD.FTZ R6, R0, R5 ;  /* 0x0000000500067221 */ /* 0x001fe20000010000 */
[----:B------:R-:W-:Y:S01]  /*8830*/  UMOV UR11, 0x40000040 ;  /* 0x40000040000b7882 */ /* 0x000fe20000000000 */
[----:B------:R-:W-:Y:S01]  /*8840*/  UMOV UR9, 0x40000040 ;  /* 0x4000004000097882 */ /* 0x000fe20000000000 */
[----:B------:R-:W-:Y:S01]  /*8850*/  UIADD3 UR37, UR37, 0x1, URZ ;  /* 0x0000000125257890 */ /* 0x000fe2000fffe03f */
[----:B-1----:R-:W-:Y:S01]  /*8860*/  FADD.FTZ R3, R3, R4 ;  /* 0x0000000403037221 */ /* 0x002fe20000010000 */
[----:B------:R-:W0:Y:S01]  /*8870*/  SHFL.BFLY PT, R7, R6, 0x1, 0x1f ;  /* 0x0c201f0006077f89 */ /* 0x000e2200000e0000 */
[----:B------:R-:W-:Y:S01]  /*8880*/  IMAD.U32 R4, RZ, RZ, UR26 ;  /* 0x0000001aff047e24 */ /* 0x000fe2000f8e00ff */
[----:B------:R-:W-:Y:S02]  /*8890*/  USEL UR39, UR39, URZ, UP0 ;  /* 0x0000003f27277287 */ /* 0x000fe40008000000 */
[----:B------:R-:W1:Y:S01]  /*88a0*/  SHFL.BFLY PT, R0, R3, 0x1, 0x1f ;  /* 0x0c201f0003007f89 */ /* 0x000e6200000e0000 */
[----:B0-----:R-:W-:Y:S01]  /*88b0*/  FADD.FTZ R10, R6, R7 ;  /* 0x00000007060a7221 */ /* 0x001fe20000010000 */
[----:B------:R-:W-:Y:S01]  /*88c0*/  IMAD.U32 R6, RZ, RZ, UR5 ;  /* 0x00000005ff067e24 */ /* 0x000fe2000f8e00ff */
[----:B------:R-:W-:Y:S01]  /*88d0*/  MOV R7, RZ ;  /* 0x000000ff00077202 */ /* 0x000fe20000000f00 */
[----:B-1----:R-:W-:-:S02]  /*88e0*/  FADD.FTZ R9, R3, R0 ;  /* 0x0000000003097221 */ /* 0x002fc40000010000 */
[----:B------:R-:W-:Y:S01]  /*88f0*/  FSETP.NE.FTZ.AND P2, PT, R10, RZ, PT ;  /* 0x000000ff0a00720b */ /* 0x000fe20003f55000 */
[----:B------:R-:W-:Y:S01]  /*8900*/  @!P1 VIADD R6, R6, 0x30860 ;  /* 0x0003086006069836 */ /* 0x000fe20000000000 */
[----:B------:R-:W-:Y:S01]  /*8910*/  MOV R0, 0xff800000 ;  /* 0xff80000000007802 */ /* 0x000fe20000000f00 */
[----:B------:R-:W-:Y:S01]  /*8920*/  IMAD.MOV.U32 R3, RZ, RZ, -0x800000 ;  /* 0xff800000ff037424 */ /* 0x000fe200078e00ff */
[----:B------:R-:W-:Y:S02]  /*8930*/  FSETP.NE.FTZ.AND P0, PT, R9, RZ, PT ;  /* 0x000000ff0900720b */ /* 0x000fe40003f15000 */
[----:B------:R-:W-:-:S07]  /*8940*/  @!P1 PRMT R6, RZ, 0x654, R6 ;  /* 0x00000654ff069816 */ /* 0x000fce0000000006 */
[----:B------:R-:W0:Y:S01]  /*8950*/  @P2 MUFU.LG2 R8, R10 ;  /* 0x0000000a00082308 */ /* 0x000e220000000c00 */
[----:B------:R-:W-:-:S03]  /*8960*/  @P2 FMUL.FTZ R12, R12, 0.69314718246459960938 ;  /* 0x3f3172180c0c2820 */ /* 0x000fc60000410000 */
[----:B------:R-:W-:-:S04]  /*8970*/  @P0 FMUL.FTZ R4, R4, 0.69314718246459960938 ;  /* 0x3f31721804040820 */ /* 0x000fc80000410000 */
[----:B------:R-:W1:Y:S08]  /*8980*/  @P0 MUFU.LG2 R5, R9 ;  /* 0x0000000900050308 */ /* 0x000e700000000c00 */
[----:B------:R0:W2:Y:S08]  /*8990*/  @P0 MUFU.RCP R21, R9 ;  /* 0x0000000900150308 */ /* 0x0000b00000001000 */
[----:B------:R-:W3:Y:S01]  /*89a0*/  @P2 MUFU.RCP R7, R10 ;  /* 0x0000000a00072308 */ /* 0x000ee20000001000 */
[----:B------:R-:W-:-:S02]  /*89b0*/  WARPGROUP.DEPBAR.LE gsb0, 0x0 ;  /* 0x00008000000079c5 */ /* 0x000fc40000010000 */
[----:B------:R-:W-:Y:S01]  /*89c0*/  WARPGROUP.ARRIVE ;  /* 0x00000000000079c5 */ /* 0x000fe20000000000 */
[----:B0-----:R-:W-:Y:S01]  /*89d0*/  @P2 FMUL.FTZ R9, R8, 0.69314718246459960938 ;  /* 0x3f31721808092820 */ /* 0x001fe20000410000 */
[----:B-1----:R-:W-:-:S03]  /*89e0*/  @P0 FMUL.FTZ R5, R5, 0.69314718246459960938 ;  /* 0x3f31721805050820 */ /* 0x002fc60000410000 */
[----:B------:R-:W-:Y:S01]  /*89f0*/  @P2 FFMA.FTZ R0, R12, R102, R9 ;  /* 0x000000660c002223 */ /* 0x000fe20000010009 */
[----:B------:R-:W-:Y:S01]  /*8a00*/  HGMMA.64x64x16.F32 R120, gdesc[UR8].tnspB, R120, gsb0 ;  /* 0x40e00000087879f0 */ /* 0x000fe20008000878 */
[----:B------:R-:W-:Y:S01]  /*8a10*/  UIADD3 UR10, UR6, 0x100, URZ ;  /* 0x00000100060a7890 */ /* 0x000fe2000fffe03f */
[----:B------:R-:W-:Y:S01]  /*8a20*/  @P0 FFMA.FTZ R3, R4, R93, R5 ;  /* 0x0000005d04030223 */ /* 0x000fe20000010005 */
[----:B------:R-:W-:Y:S01]  /*8a30*/  UIADD3 UR8, UR4, 0x4, URZ ;  /* 0x0000000404087890 */ /* 0x000fe2000fffe03f */
[----:B------:R-:W-:Y:S01]  /*8a40*/  PLOP3.LUT P0, PT, PT, PT, PT, 0x8, 0x0 ;  /* 0x000000000000781c */ /* 0x000fe20003f0e170 */
        /* <DEDUP_REMOVED lines=65> */
[----:B------:R-:W-:-:S04]  /*8e60*/  USEL UR4, URZ, 0x1, UP0 ;  /* 0x000000013f047887 */ /* 0x000fc80008000000 */
[----:B------:R-:W-:Y:S01]  /*8e70*/  ULOP3.LUT UR38, UR38, UR4, URZ, 0x3c, !UPT ;  /* 0x0000000426267292 */ /* 0x000fe2000f8e3c3f */
[----:B------:R-:W-:Y:S02]  /*8e80*/  WARPGROUP.DEPBAR.LE gsb0, 0x0 ;  /* 0x00008000000079c5 */ /* 0x000fe40000010000 */
[----:B------:R-:W-:-:S06]  /*8e90*/  WARPGROUP.ARRIVE ;  /* 0x00000000000079c5 */ /* 0x000fcc0000000000 */
[----:B------:R-:W-:Y:S03]  /*8ea0*/  HGMMA.64x64x16.F32 R120, gdesc[UR8].tnspB, R120, gsb0 ;  /* 0x40e00000087879f0 */ /* 0x000fe60008000878 */
        /* <DEDUP_REMOVED lines=34> */
.L_x_10595:
[----:B------:R-:W0:Y:S08]  /*90d0*/  S2UR UR4, SR_CgaCtaId ;  /* 0x00000000000479c3 */ /* 0x000e300000008800 */
[----:B------:R-:W-:Y:S06]  /*90e0*/  BAR.SYNC.DEFER_BLOCKING 0x5, 0x1a0 ;  /* 0x0146800000007b1d */ /* 0x000fec0000010000 */
[----:B------:R-:W-:Y:S01]  /*90f0*/  UMOV UR40, 0x400 ;  /* 0x0000040000287882 */ /* 0x000fe20000000000 */
[----:B------:R-:W-:Y:S01]  /*9100*/  BSSY B0, `(.L_x_10616) ;  /* 0x0000194000007945 */ /* 0x000fe20003800000 */
[----:B0-----:R-:W-:-:S09]  /*9110*/  ULEA UR40, UR4, UR40, 0x18 ;  /* 0x0000002804287291 */ /* 0x001fd2000f8ec03f */
[----:B------:R-:W0:Y:S02]  /*9120*/  LDS.128 R24, [UR40+0x308d0] ;  /* 0x0308d028ff187984 */ /* 0x000e240008000c00 */
[----:B0-----:R-:W-:Y:S01]  /*9130*/  R2UR UR5, R26 ;  /* 0x000000001a0572ca */ /* 0x001fe200000e0000 */
[----:B------:R-:W-:Y:S06]  /*9140*/  BAR.ARV 0x4, 0x1a0 ;  /* 0x0106800000007b1d */ /* 0x000fec0000002000 */
[----:B------:R-:W-:Y:S08]  /*9150*/  @P0 BRA `(.L_x_10617) ;  /* 0x0000000c00c80947 */ /* 0x000ff00003800000 */
[----:B------:R-:W2:Y:S01]  /*9160*/  LDL R4, [R1+0x1c] ;  /* 0x00001c0001047983 */ /* 0x000ea20000100800 */
[----:B------:R-:W0:Y:S01]  /*9170*/  S2UR UR4, SR_SWINHI ;  /* 0x00000000000479c3 */ /* 0x000e220000002f00 */
[----:B------:R-:W-:Y:S01]  /*9180*/  USHF.L.U32 UR8, UR41, 0x2, URZ ;  /* 0x0000000229087899 */ /* 0x000fe2000800063f */
[----:B------:R-:W-:Y:S01]  /*9190*/  F2FP.F16.F32.PACK_AB R12, R12, R33 ;  /* 0x000000210c0c723e */ /* 0x000fe200000000ff */
[----:B------:R-:W-:Y:S01]  /*91a0*/  USHF.L.U64.HI UR9, UR41, 0x2, UR42 ;  /* 0x0000000229097899 */ /* 0x000fe2000801022a */
[----:B------:R-:W-:Y:S02]  /*91b0*/  F2FP.F16.F32.PACK_AB R13, R13, R34 ;  /* 0x000000220d0d723e */ /* 0x000fe400000000ff */
[----:B------:R-:W-:Y:S02]  /*91c0*/  F2FP.F16.F32.PACK_AB R14, R14, R31 ;  /* 0x0000001f0e0e723e */ /* 0x000fe400000000ff */
[----:B------:R-:W-:Y:S02]  /*91d0*/  F2FP.F16.F32.PACK_AB R15, R15, R32 ;  /* 0x000000200f0f723e */ /* 0x000fe400000000ff */
[----:B------:R-:W-:-:S02]  /*91e0*/  F2FP.F16.F32.PACK_AB R148, R29, R30 ;  /* 0x0000001e1d94723e */ /* 0x000fc400000000ff */
[----:B------:R-:W-:Y:S02]  /*91f0*/  F2FP.F16.F32.PACK_AB R149, R23, R28 ;  /* 0x0000001c1795723e */ /* 0x000fe400000000ff */
[----:B------:R-:W-:Y:S02]  /*9200*/  F2FP.F16.F32.PACK_AB R150, R21, R22 ;  /* 0x000000161596723e */ /* 0x000fe400000000ff */
[----:B------:R-:W-:Y:S01]  /*9210*/  F2FP.F16.F32.PACK_AB R151, R151, R20 ;  /* 0x000000149797723e */ /* 0x000fe200000000ff */
[----:B------:R-:W-:Y:S01]  /*9220*/  UMOV UR6, UR40 ;  /* 0x0000002800067c82 */ /* 0x000fe20008000000 */
[----:B0-----:R-:W-:Y:S01]  /*9230*/  UMOV UR7, UR4 ;  /* 0x0000000400077c82 */ /* 0x001fe20008000000 */
[----:B------:R-:W-:Y:S02]  /*9240*/  IMAD.U32 R18, RZ, RZ, UR6 ;  /* 0x00000006ff127e24 */ /* 0x000fe4000f8e00ff */
[----:B------:R-:W-:Y:S01]  /*9250*/  IMAD.U32 R19, RZ, RZ, UR7 ;  /* 0x00000007ff137e24 */ /* 0x000fe2000f8e00ff */
[----:B------:R-:W-:-:S02]  /*9260*/  ULDC.64 UR6, c[0x0][0xbd8] ;  /* 0x0002f60000067ab9 */ /* 0x000fc40000000a00 */
[----:B------:R-:W-:Y:S02]  /*9270*/  UIADD3 UR4, UP1, UR8, UR6, URZ ;  /* 0x0000000608047290 */ /* 0x000fe4000ff3e03f */
[----:B------:R-:W-:Y:S02]  /*9280*/  UISETP.NE.U32.AND UP0, UPT, UR6, URZ, UPT ;  /* 0x0000003f0600728c */ /* 0x000fe4000bf05070 */
[----:B------:R-:W-:Y:S02]  /*9290*/  UIADD3.X UR6, UR9, UR7, URZ, UP1, !UPT ;  /* 0x0000000709067290 */ /* 0x000fe40008ffe43f */
[----:B------:R-:W-:Y:S01]  /*92a0*/  UISETP.NE.AND.EX UP0, UPT, UR7, URZ, UPT, UP0 ;  /* 0x0000003f0700728c */ /* 0x000fe2000bf05300 */
[----:B------:R-:W0:Y:S01]  /*92b0*/  LDC R24, c[0x0][0xa88] ;  /* 0x0002a200ff187b82 */ /* 0x000e220000000800 */
[----:B------:R-:W-:Y:S02]  /*92c0*/  IMAD.U32 R20, RZ, RZ, UR4 ;  /* 0x00000004ff147e24 */ /* 0x000fe4000f8e00ff */
[----:B------:R-:W-:Y:S01]  /*92d0*/  IMAD.U32 R21, RZ, RZ, UR6 ;  /* 0x00000006ff157e24 */ /* 0x000fe2000f8e00ff */
[----:B------:R-:W-:-:S02]  /*92e0*/  ULDC.64 UR6, c[0x0][0xbe0] ;  /* 0x0002f80000067ab9 */ /* 0x000fc40000000a00 */
[----:B------:R-:W-:-:S04]  /*92f0*/  UISETP.NE.U32.AND UP1, UPT, UR6, URZ, UPT ;  /* 0x0000003f0600728c */ /* 0x000fc8000bf25070 */
[----:B------:R-:W-:-:S11]  /*9300*/  UISETP.NE.AND.EX UP1, UPT, UR7, URZ, UPT, UP1 ;  /* 0x0000003f0700728c */ /* 0x000fd6000bf25310 */
[----:B------:R-:W-:-:S04]  /*9310*/  @UP1 UIADD3 UR6, UP2, UR8, UR6, URZ ;  /* 0x0000000608061290 */ /* 0x000fc8000ff5e03f */
[----:B------:R-:W-:Y:S01]  /*9320*/  @UP1 UIADD3.X UR7, UR9, UR7, URZ, UP2, !UPT ;  /* 0x0000000709071290 */ /* 0x000fe200097fe43f */
[----:B------:R-:W-:Y:S01]  /*9330*/  BAR.SYNC.DEFER_BLOCKING 0x1, 0x180 ;  /* 0x0046000000007b1d */ /* 0x000fe20000010000 */
[----:B--2---:R-:W-:-:S03]  /*9340*/  IMAD.WIDE R4, R4, 0x2, R18 ;  /* 0x0000000204047825 */ /* 0x004fc600078e0212 */
[C---:B------:R-:W-:Y:S02]  /*9350*/  IADD3 R11, P2, R4.reuse, 0x20, RZ ;  /* 0x00000020040b7810 */ /* 0x040fe40007f5e0ff */
[C---:B------:R-:W-:Y:S02]  /*9360*/  IADD3 R51, P0, R4.reuse, 0x60, RZ ;  /* 0x0000006004337810 */ /* 0x040fe40007f1e0ff */
[C---:B------:R-:W-:Y:S02]  /*9370*/  IADD3 R9, P1, R4.reuse, 0x40, RZ ;  /* 0x0000004004097810 */ /* 0x040fe40007f3e0ff */
[----:B------:R-:W-:Y:S02]  /*9380*/  LOP3.LUT R7, R4, 0x380, RZ, 0xc0, !PT ;  /* 0x0000038004077812 */ /* 0x000fe400078ec0ff */
[----:B------:R-:W-:Y:S02]  /*9390*/  LOP3.LUT R10, R11, 0x380, RZ, 0xc0, !PT ;  /* 0x000003800b0a7812 */ /* 0x000fe400078ec0ff */
[----:B------:R-:W-:-:S02]  /*93a0*/  LOP3.LUT R6, R51, 0x380, RZ, 0xc0, !PT ;  /* 0x0000038033067812 */ /* 0x000fc400078ec0ff */
[----:B------:R-:W-:Y:S02]  /*93b0*/  LOP3.LUT R8, R9, 0x380, RZ, 0xc0, !PT ;  /* 0x0000038009087812 */ /* 0x000fe400078ec0ff */
[----:B------:R-:W-:Y:S02]  /*93c0*/  SHF.R.U64 R7, R7, 0x3, RZ ;  /* 0x0000000307077819 */ /* 0x000fe400000012ff */
        /* <DEDUP_REMOVED lines=8> */
[----:B------:R-:W-:Y:S02]  /*9450*/  LOP3.LUT R8, R8, R9, RZ, 0x3c, !PT ;  /* 0x0000000908087212 */ /* 0x000fe400078e3cff */
[-C--:B------:R-:W-:Y:S02]  /*9460*/  IADD3.X R9, RZ, R5.reuse, RZ, P1, !PT ;  /* 0x00000005ff097210 */ /* 0x080fe40000ffe4ff */
[----:B------:R-:W-:Y:S02]  /*9470*/  MOV R53, R4 ;  /* 0x0000000400357202 */ /* 0x000fe40000000f00 */
[----:B------:R-:W-:Y:S02]  /*9480*/  MOV R26, R6 ;  /* 0x00000006001a7202 */ /* 0x000fe40000000f00 */
[----:B------:R-:W-:Y:S02]  /*9490*/  MOV R51, R8 ;  /* 0x0000000800337202 */ /* 0x000fe40000000f00 */
[----:B------:R-:W-:-:S02]  /*94a0*/  MOV R52, R10 ;  /* 0x0000000a00347202 */ /* 0x000fc40000000f00 */
[----:B------:R-:W-:Y:S02]  /*94b0*/  F2FP.F16.F32.PACK_AB R4, R49, R50 ;  /* 0x000000323104723e */ /* 0x000fe400000000ff */
[----:B------:R-:W-:Y:S02]  /*94c0*/  F2FP.F16.F32.PACK_AB R5, R47, R48 ;  /* 0x000000302f05723e */ /* 0x000fe400000000ff */
[----:B------:R-:W-:Y:S02]  /*94d0*/  F2FP.F16.F32.PACK_AB R6, R45, R46 ;  /* 0x0000002e2d06723e */ /* 0x000fe400000000ff */
[----:B------:R-:W-:Y:S02]  /*94e0*/  F2FP.F16.F32.PACK_AB R7, R43, R44 ;  /* 0x0000002c2b07723e */ /* 0x000fe400000000ff */
[----:B------:R-:W-:Y:S02]  /*94f0*/  F2FP.F16.F32.PACK_AB R8, R41, R42 ;  /* 0x0000002a2908723e */ /* 0x000fe400000000ff */
[----:B------:R-:W-:Y:S01]  /*9500*/  F2FP.F16.F32.PACK_AB R9, R39, R40 ;  /* 0x000000282709723e */ /* 0x000fe200000000ff */
[----:B------:R1:W-:Y:S01]  /*9510*/  STSM.16.M88.4 [R53], R4 ;  /* 0x0000000435007844 */ /* 0x0003e20000000200 */
[----:B------:R-:W-:-:S02]  /*9520*/  F2FP.F16.F32.PACK_AB R10, R37, R38 ;  /* 0x00000026250a723e */ /* 0x000fc400000000ff */
[----:B------:R-:W-:Y:S02]  /*9530*/  F2FP.F16.F32.PACK_AB R11, R35, R36 ;  /* 0x00000024230b723e */ /* 0x000fe400000000ff */
[----:B------:R-:W-:-:S03]  /*9540*/  PLOP3.LUT P0, PT, PT, PT, UP0, 0x80, 0x0 ;  /* 0x000000000000781c */ /* 0x000fc60003f0f008 */
[----:B------:R2:W-:Y:S04]  /*9550*/  STSM.16.M88.4 [R52], R8 ;  /* 0x0000000834007844 */ /* 0x0005e80000000200 */
[----:B------:R2:W-:Y:S04]  /*9560*/  STSM.16.M88.4 [R51], R12 ;  /* 0x0000000c33007844 */ /* 0x0005e80000000200 */
[----:B------:R2:W-:Y:S01]  /*9570*/  STSM.16.M88.4 [R26], R148 ;  /* 0x000000941a007844 */ /* 0x0005e20000000200 */
[----:B------:R-:W-:Y:S01]  /*9580*/  BAR.SYNC.DEFER_BLOCKING 0x1, 0x180 ;  /* 0x0046000000007b1d */ /* 0x000fe20000010000 */
[----:B------:R-:W-:Y:S01]  /*9590*/  PLOP3.LUT P1, PT, PT, PT, UP1, 0x80, 0x0 ;  /* 0x000000000000781c */ /* 0x000fe20003f2f018 */
[----:B-1----:R-:W-:Y:S01]  /*95a0*/  IMAD.U32 R4, RZ, RZ, UR6 ;  /* 0x00000006ff047e24 */ /* 0x002fe2000f8e00ff */
[----:B------:R-:W-:-:S03]  /*95b0*/  MOV R5, UR7 ;  /* 0x0000000700057c02 */ /* 0x000fc60008000f00 */
[----:B------:R-:W3:Y:S01]  /*95c0*/  @P0 LDG.E R22, desc[UR46][R20.64] ;  /* 0x0000002e14160981 */ /* 0x000ee2000c1e1900 */
[----:B------:R-:W-:-:S07]  /*95d0*/  UMOV UR4, URZ ;  /* 0x0000003f00047c82 */ /* 0x000fce0008000000 */
[----:B0-----:R2:W5:Y:S01]  /*95e0*/  @P1 LDG.E R24, desc[UR46][R4.64] ;  /* 0x0000002e04181981 */ /* 0x001562000c1e1900 */
[----:B---3--:R-:W-:Y:S01]  /*95f0*/  @P0 R2UR UR4, R22 ;  /* 0x00000000160402ca */ /* 0x008fe200000e0000 */
[----:B--2---:R-:W-:-:S14]  /*9600*/  @P1 BRA `(.L_x_10618) ;  /* 0x0000000000101947 */ /* 0x004fdc0003800000 */
[----:B------:R-:W-:Y:S05]  /*9610*/  @!P0 BRA `(.L_x_10618) ;  /* 0x00000000000c8947 */ /* 0x000fea0003800000 */
[----:B------:R-:W2:Y:S04]  /*9620*/  LDG.E R5, desc[UR46][R20.64] ;  /* 0x0000002e14057981 */ /* 0x000ea8000c1e1900 */
[----:B-----5:R-:W2:Y:S02]  /*9630*/  LDG.E R24, desc[UR46][R20.64+0x4] ;  /* 0x0000042e14187981 */ /* 0x020ea4000c1e1900 */
[----:B--2---:R-:W-:-:S07]  /*9640*/  IMAD.IADD R24, R24, 0x1, -R5 ;  /* 0x0000000118187824 */ /* 0x004fce00078e0a05 */
.L_x_10618:
[----:B------:R-:W2:Y:S04]  /*9650*/  LDL R5, [R1+0x18] ;  /* 0x0000180001057983 */ /* 0x000ea80000100800 */
[----:B------:R-:W3:Y:S01]  /*9660*/  LDL R32, [R1+0x8] ;  /* 0x0000080001207983 */ /* 0x000ee20000100800 */
[----:B------:R-:W-:Y:S01]  /*9670*/  USHF.R.S32.HI UR11, URZ, 0x1f, UR43 ;  /* 0x0000001f3f0b7899 */ /* 0x000fe2000801142b */
[----:B------:R-:W-:Y:S02]  /*9680*/  ULDC.64 UR12, c[0x0][0xb70] ;  /* 0x0002dc00000c7ab9 */ /* 0x000fe40000000a00 */
[----:B------:R-:W2:Y:S01]  /*9690*/  LDL.LU R26, [R1+0xc] ;  /* 0x00000c00011a7983 */ /* 0x000ea20000300800 */
[----:B------:R-:W-:Y:S02]  /*96a0*/  USHF.R.S32.HI UR9, URZ, 0x1f, UR4 ;  /* 0x0000001f3f097899 */ /* 0x000fe40008011404 */
[----:B------:R-:W-:Y:S01]  /*96b0*/  UIMAD UR10, UR11, UR12, URZ ;  /* 0x0000000c0b0a72a4 */ /* 0x000fe2000f8e023f */
[----:B------:R-:W0:Y:S01]  /*96c0*/  S2R R4, SR_TID.X ;  /* 0x0000000000047919 */ /* 0x000e220000002100 */
[----:B------:R-:W-:Y:S01]  /*96d0*/  UMOV UR8, UR4 ;  /* 0x0000000400087c82 */ /* 0x000fe20008000000 */
[----:B------:R-:W-:-:S02]  /*96e0*/  USEL UR42, UR42, URZ, !UP0 ;  /* 0x0000003f2a2a7287 */ /* 0x000fc4000c000000 */
[----:B------:R-:W-:Y:S02]  /*96f0*/  UIMAD.WIDE.U32 UR6, UR43, UR12, UR8 ;  /* 0x0000000c2b0672a5 */ /* 0x000fe4000f8e0008 */
[----:B------:R-:W-:Y:S02]  /*9700*/  UIMAD UR10, UR43, UR13, UR10 ;  /* 0x0000000d2b0a72a4 */ /* 0x000fe4000f8e020a */
[----:B------:R-:W-:Y:S01]  /*9710*/  USEL UR41, UR41, URZ, !UP0 ;  /* 0x0000003f29297287 */ /* 0x000fe2000c000000 */
[----:B------:R-:W-:Y:S01]  /*9720*/  ULDC.64 UR12, c[0x0][0xb78] ;  /* 0x0002de00000c7ab9 */ /* 0x000fe20000000a00 */
[----:B------:R-:W-:Y:S02]  /*9730*/  UIADD3 UR7, UR7, UR10, URZ ;  /* 0x0000000a07077290 */ /* 0x000fe4000fffe03f */
[----:B------:R-:W-:Y:S02]  /*9740*/  UIMAD UR8, UR42, UR12, URZ ;  /* 0x0000000c2a0872a4 */ /* 0x000fe4000f8e023f */
[----:B------:R-:W-:-:S02]  /*9750*/  UIMAD.WIDE.U32 UR6, UR41, UR12, UR6 ;  /* 0x0000000c290672a5 */ /* 0x000fc4000f8e0006 */
[----:B------:R-:W-:-:S03]  /*9760*/  UIMAD UR8, UR41, UR13, UR8 ;  /* 0x0000000d290872a4 */ /* 0x000fc6000f8e0208 */
[----:B------:R-:W-:-:S03]  /*9770*/  ULDC.64 UR12, c[0x0][0xaa0] ;  /* 0x0002a800000c7ab9 */ /* 0x000fc60000000a00 */
[----:B------:R-:W-:Y:S01]  /*9780*/  MOV R7, UR8 ;  /* 0x0000000800077c02 */ /* 0x000fe20008000f00 */
[----:B0-----:R-:W-:-:S05]  /*9790*/  VIADD R6, R4, 0xffffff80 ;  /* 0xffffff8004067836 */ /* 0x001fca0000000000 */
[----:B------:R-:W-:-:S04]  /*97a0*/  SHF.R.S32.HI R8, RZ, 0x1f, R6 ;  /* 0x0000001fff087819 */ /* 0x000fc80000011406 */
[----:B------:R-:W-:-:S04]  /*97b0*/  LEA.HI R8, R8, R6, RZ, 0x7 ;  /* 0x0000000608087211 */ /* 0x000fc800078f38ff */
[----:B------:R-:W-:-:S05]  /*97c0*/  LOP3.LUT R8, R8, 0xffffff80, RZ, 0xc0, !PT ;  /* 0xffffff8008087812 */ /* 0x000fca00078ec0ff */
[----:B------:R-:W-:-:S05]  /*97d0*/  IMAD.IADD R8, R6, 0x1, -R8 ;  /* 0x0000000106087824 */ /* 0x000fca00078e0a08 */
[----:B------:R-:W-:Y:S02]  /*97e0*/  LOP3.LUT P0, RZ, R8, 0x3, RZ, 0xc0, !PT ;  /* 0x0000000308ff7812 */ /* 0x000fe4000780c0ff */
[----:B------:R-:W-:Y:S02]  /*97f0*/  MOV R33, UR12 ;  /* 0x0000000c00217c02 */ /* 0x000fe40008000f00 */
[----:B------:R-:W-:Y:S01]  /*9800*/  SHF.R.S32.HI R157, RZ, 0x1f, R156 ;  /* 0x0000001fff9d7819 */ /* 0x000fe2000001149c */
[----:B------:R-:W-:Y:S01]  /*9810*/  BSSY B1, `(.L_x_10619) ;  /* 0x0000057000017945 */ /* 0x000fe20003800000 */
[----:B--2---:R-:W-:Y:S02]  /*9820*/  IMAD R9, R26, 0xc0, R5 ;  /* 0x000000c01a097824 */ /* 0x004fe400078e0205 */
[----:B---3--:R-:W-:-:S03]  /*9830*/  IMAD R5, R156, 0x40, R32 ;  /* 0x000000409c057824 */ /* 0x008fc600078e0220 */
[----:B------:R-:W-:Y:S01]  /*9840*/  SHF.R.S32.HI R4, RZ, 0x1f, R9 ;  /* 0x0000001fff047819 */ /* 0x000fe20000011409 */
[----:B------:R-:W-:Y:S01]  /*9850*/  IMAD.WIDE R18, R5, 0x2, R18 ;  /* 0x0000000205127825 */ /* 0x000fe200078e0212 */
[----:B------:R-:W-:-:S03]  /*9860*/  IADD3 R6, P1, R9, UR6, RZ ;  /* 0x0000000609067c10 */ /* 0x000fc6000ff3e0ff */
[C---:B------:R-:W-:Y:S01]  /*9870*/  VIADD R5, R9.reuse, 0x8 ;  /* 0x0000000809057836 */ /* 0x040fe20000000000 */
[----:B------:R-:W-:Y:S01]  /*9880*/  IADD3.X R7, R4, UR7, R7, P1, !PT ;  /* 0x0000000704077c10 */ /* 0x000fe20008ffe407 */
[----:B------:R-:W-:Y:S01]  /*9890*/  ULDC.64 UR6, c[0x0][0xb40] ;  /* 0x0002d00000067ab9 */ /* 0x000fe20000000a00 */
[----:B------:R-:W-:Y:S02]  /*98a0*/  IADD3 R11, P3, R18, 0x3000, RZ ;  /* 0x00003000120b7810 */ /* 0x000fe40007f7e0ff */
[C---:B------:R-:W-:Y:S02]  /*98b0*/  LEA R30, P2, R6.reuse, UR6, 0x2 ;  /* 0x00000006061e7c11 */ /* 0x040fe4000f8410ff */
[-C--:B-----5:R-:W-:Y:S01]  /*98c0*/  ISETP.GE.OR P1, PT, R9, R24.reuse, P0 ;  /* 0x000000180900720c */ /* 0x0a0fe20000726670 */
[----:B------:R-:W-:Y:S01]  /*98d0*/  UIMAD UR6, UR9, UR12, URZ ;  /* 0x0000000c090672a4 */ /* 0x000fe2000f8e023f */
[----:B------:R-:W-:Y:S01]  /*98e0*/  LEA.HI.X R31, R6, UR7, R7, 0x2, P2 ;  /* 0x00000007061f7c11 */ /* 0x000fe200090f1407 */
[----:B------:R-:W-:Y:S01]  /*98f0*/  IMAD.MOV.U32 R28, RZ, RZ, R32 ;  /* 0x000000ffff1c7224 */ /* 0x000fe200078e0020 */
[C---:B------:R-:W-:Y:S01]  /*9900*/  IADD3 R15, P2, R18.reuse, 0x1800, RZ ;  /* 0x00001800120f7810 */ /* 0x040fe20007f5e0ff */
[----:B------:R-:W-:Y:S01]  /*9910*/  IMAD.X R9, RZ, RZ, R19, P3 ;  /* 0x000000ffff097224 */ /* 0x000fe200018e0613 */
[----:B------:R-:W-:Y:S01]  /*9920*/  IADD3 R7, P4, R18, 0x4800, RZ ;  /* 0x0000480012077810 */ /* 0x000fe20007f9e0ff */
[----:B------:R-:W-:Y:S01]  /*9930*/  ULDC.64 UR8, c[0x0][0xae8] ;  /* 0x0002ba0000087ab9 */ /* 0x000fe20000000a00 */
[----:B------:R-:W-:-:S02]  /*9940*/  ISETP.GE.OR P0, PT, R5, R24, P0 ;  /* 0x000000180500720c */ /* 0x000fc40000706670 */
[----:B------:R-:W-:Y:S01]  /*9950*/  SHF.R.S32.HI R29, RZ, 0x1f, R32 ;  /* 0x0000001fff1d7819 */ /* 0x000fe20000011420 */
[----:B------:R-:W-:Y:S01]  /*9960*/  UIMAD UR6, UR4, UR13, UR6 ;  /* 0x0000000d040672a4 */ /* 0x000fe2000f8e0206 */
[----:B------:R-:W-:Y:S01]  /*9970*/  LOP3.LUT R5, R18, 0x380, RZ, 0xc0, !PT ;  /* 0x0000038012057812 */ /* 0x000fe200078ec0ff */
[----:B------:R-:W-:Y:S01]  /*9980*/  IMAD.X R13, RZ, RZ, R19, P2 ;  /* 0x000000ffff0d7224 */ /* 0x000fe200010e0613 */
[----:B------:R-:W-:Y:S01]  /*9990*/  LOP3.LUT R8, R15, 0x380, RZ, 0xc0, !PT ;  /* 0x000003800f087812 */ /* 0x000fe200078ec0ff */
[----:B------:R-:W-:Y:S01]  /*99a0*/  @!P1 STG.E desc[UR46][R30.64], R3 ;  /* 0x000000031e009986 */ /* 0x000fe2000c10192e */
[----:B------:R-:W-:Y:S02]  /*99b0*/  LOP3.LUT R6, R11, 0x380, RZ, 0xc0, !PT ;  /* 0x000003800b067812 */ /* 0x000fe400078ec0ff */
[----:B------:R-:W-:Y:S02]  /*99c0*/  LOP3.LUT R4, R7, 0x380, RZ, 0xc0, !PT ;  /* 0x0000038007047812 */ /* 0x000fe400078ec0ff */
[----:B------:R-:W-:Y:S01]  /*99d0*/  SHF.R.U64 R5, R5, 0x3, RZ ;  /* 0x0000000305057819 */ /* 0x000fe200000012ff */
[----:B------:R0:W-:Y:S01]  /*99e0*/  @!P0 STG.E desc[UR46][R30.64+0x20], R0 ;  /* 0x000020001e008986 */ /* 0x0001e2000c10192e */
[----:B------:R-:W-:-:S02]  /*99f0*/  SHF.R.U64 R8, R8, 0x3, RZ ;  /* 0x0000000308087819 */ /* 0x000fc400000012ff */
[----:B------:R-:W-:Y:S02]  /*9a00*/  SHF.R.U64 R6, R6, 0x3, RZ ;  /* 0x0000000306067819 */ /* 0x000fe400000012ff */
[----:B------:R-:W-:Y:S01]  /*9a10*/  SHF.R.U64 R4, R4, 0x3, RZ ;  /* 0x0000000304047819 */ /* 0x000fe200000012ff */
[----:B------:R-:W-:Y:S01]  /*9a20*/  IMAD.WIDE.U32 R28, R33, UR4, R28 ;  /* 0x00000004211c7c25 */ /* 0x000fe2000f8e001c */
[----:B------:R-:W-:Y:S02]  /*9a30*/  LOP3.LUT R18, R5, R18, RZ, 0x3c, !PT ;  /* 0x0000001205127212 */ /* 0x000fe400078e3cff */
[----:B------:R-:W-:Y:S01]  /*9a40*/  LOP3.LUT R12, R8, R15, RZ, 0x3c, !PT ;  /* 0x0000000f080c7212 */ /* 0x000fe200078e3cff */
[----:B------:R-:W-:Y:S01]  /*9a50*/  IMAD.X R5, RZ, RZ, R19, P4 ;  /* 0x000000ffff057224 */ /* 0x000fe200020e0613 */
[----:B------:R-:W-:Y:S02]  /*9a60*/  LOP3.LUT R8, R6, R11, RZ, 0x3c, !PT ;  /* 0x0000000b06087212 */ /* 0x000fe400078e3cff */
[----:B------:R-:W-:Y:S01]  /*9a70*/  LOP3.LUT R4, R4, R7, RZ, 0x3c, !PT ;  /* 0x0000000704047212 */ /* 0x000fe200078e3cff */
[----:B------:R-:W-:Y:S01]  /*9a80*/  VIADD R29, R29, UR6 ;  /* 0x000000061d1d7c36 */ /* 0x000fe20008000000 */
[----:B------:R-:W-:Y:S01]  /*9a90*/  ULDC.64 UR6, c[0x0][0xae0] ;  /* 0x0002b80000067ab9 */ /* 0x000fe20000000a00 */
[----:B------:R1:W5:Y:S01]  /*9aa0*/  LD.E.128 R20, desc[UR46][R18.64] ;  /* 0x0000002e12147980 */ /* 0x000362000c101d00 */
[----:B------:R-:W-:-:S03]  /*9ab0*/  UIMAD UR4, UR11, UR6, URZ ;  /* 0x000000060b0472a4 */ /* 0x000fc6000f8e023f */
[----:B------:R-:W5:Y:S04]  /*9ac0*/  LD.E.128 R12, desc[UR46][R12.64] ;  /* 0x0000002e0c0c7980 */ /* 0x000f68000c101d00 */
[----:B------:R-:W5:Y:S04]  /*9ad0*/  LD.E.128 R8, desc[UR46][R8.64] ;  /* 0x0000002e08087980 */ /* 0x000f68000c101d00 */
[----:B------:R-:W5:Y:S01]  /*9ae0*/  LD.E.128 R4, desc[UR46][R4.64] ;  /* 0x0000002e04047980 */ /* 0x000f62000c101d00 */
[----:B-1----:R-:W-:Y:S01]  /*9af0*/  IMAD.U32 R19, RZ, RZ, UR6 ;  /* 0x00000006ff137e24 */ /* 0x002fe2000f8e00ff */
[----:B------:R-:W-:Y:S01]  /*9b00*/  UIMAD UR6, UR43, UR7, UR4 ;  /* 0x000000072b0672a4 */ /* 0x000fe2000f8e0204 */
[----:B0-----:R-:W-:Y:S01]  /*9b10*/  IMAD R31, R26, -0xc0, R24 ;  /* 0xffffff401a1f7824 */ /* 0x001fe200078e0218 */
[----:B------:R-:W-:Y:S01]  /*9b20*/  @!PT LDS RZ, [RZ] ;  /* 0x00000000fffff984 */ /* 0x000fe20000000800 */
[----:B------:R-:W-:Y:S01]  /*9b30*/  @!PT LDS RZ, [RZ] ;  /* 0x00000000fffff984 */ /* 0x000fe20000000800 */
[----:B------:R-:W-:Y:S01]  /*9b40*/  @!PT LDS RZ, [RZ] ;  /* 0x00000000fffff984 */ /* 0x000fe20000000800 */
[----:B------:R-:W-:Y:S01]  /*9b50*/  @!PT LDS RZ, [RZ] ;  /* 0x00000000fffff984 */ /* 0x000fe20000000800 */
[----:B------:R0:W-:Y:S06]  /*9b60*/  MEMBAR.ALL.CTA ;  /* 0x0000000000007992 */ /* 0x0001ec0000008000 */
[----:B0-----:R-:W0:Y:S01]  /*9b70*/  FENCE.VIEW.ASYNC.S ;  /* 0x00000000000073c6 */ /* 0x001e220000000000 */
[----:B------:R-:W-:Y:S01]  /*9b80*/  ULDC UR4, c[0x0][0xa8c] ;  /* 0x0002a30000047ab9 */ /* 0x000fe20000000800 */
[----:B------:R-:W-:Y:S01]  /*9b90*/  VIADD R0, R156, 0x30 ;  /* 0x000000309c007836 */ /* 0x000fe20000000000 */
[----:B------:R-:W-:Y:S01]  /*9ba0*/  ISETP.GE.AND P0, PT, R32, UR4, PT ;  /* 0x0000000420007c0c */ /* 0x000fe2000bf06270 */
[C---:B------:R-:W-:Y:S01]  /*9bb0*/  VIADD R24, R156.reuse, 0x90 ;  /* 0x000000909c187836 */ /* 0x040fe20000000000 */
[----:B------:R-:W-:Y:S01]  /*9bc0*/  IADD3 R3, R156, 0x60, RZ ;  /* 0x000000609c037810 */ /* 0x000fe20007ffe0ff */
[----:B------:R-:W-:Y:S01]  /*9bd0*/  IMAD.WIDE.U32 R18, R19, UR43, R28 ;  /* 0x0000002b13127c25 */ /* 0x000fe2000f8e001c */
[-C--:B------:R-:W-:Y:S01]  /*9be0*/  ISETP.GE.OR P3, PT, R0, R31.reuse, P0 ;  /* 0x0000001f0000720c */ /* 0x080fe20000766670 */
[----:B------:R-:W-:Y:S01]  /*9bf0*/  UIADD3 UR4, UR40, 0x30820, URZ ;  /* 0x0003082028047890 */ /* 0x000fe2000fffe03f */
[-C--:B------:R-:W-:Y:S01]  /*9c00*/  ISETP.GE.OR P1, PT, R3, R31.reuse, P0 ;  /* 0x0000001f0300720c */ /* 0x080fe20000726670 */
[----:B------:R-:W-:Y:S01]  /*9c10*/  VIADD R19, R19, UR6 ;  /* 0x0000000613137c36 */ /* 0x000fe20008000000 */
[-C--:B------:R-:W-:Y:S01]  /*9c20*/  ISETP.GE.OR P2, PT, R24, R31.reuse, P0 ;  /* 0x0000001f1800720c */ /* 0x080fe20000746670 */
[----:B------:R-:W-:Y:S01]  /*9c30*/  UIMAD UR6, UR42, UR8, URZ ;  /* 0x000000082a0672a4 */ /* 0x000fe2000f8e023f */
[----:B------:R-:W-:Y:S01]  /*9c40*/  ISETP.GE.OR P0, PT, R156, R31, P0 ;  /* 0x0000001f9c00720c */ /* 0x000fe20000706670 */
[----:B------:R-:W-:Y:S01]  /*9c50*/  UPRMT UR4, URZ, 0x654, UR4 ;  /* 0x000006543f047896 */ /* 0x000fe20008000004 */
[----:B------:R-:W-:Y:S01]  /*9c60*/  IMAD.U32 R33, RZ, RZ, UR8 ;  /* 0x00000008ff217e24 */ /* 0x000fe2000f8e00ff */
[----:B------:R-:W-:Y:S01]  /*9c70*/  UIMAD UR6, UR41, UR9, UR6 ;  /* 0x00000009290672a4 */ /* 0x000fe2000f8e0206 */
[----:B------:R-:W-:-:S04]  /*9c80*/  IMAD.WIDE R30, R26, 0xc0, R156 ;  /* 0x000000c01a1e7825 */ /* 0x000fc800078e029c */
[----:B------:R-:W-:Y:S02]  /*9c90*/  IMAD.WIDE.U32 R32, R33, UR41, R18 ;  /* 0x0000002921207c25 */ /* 0x000fe4000f8e0012 */
[----:B0-----:R-:W-:Y:S02]  /*9ca0*/  SYNCS.ARRIVE.TRANS64.RED.A1T0 RZ, [UR4], RZ ;  /* 0x000000ffffff79a7 */ /* 0x001fe40008100404 */
[----:B------:R-:W-:Y:S01]  /*9cb0*/  VIADD R35, R33, UR6 ;  /* 0x0000000621237c36 */ /* 0x000fe20008000000 */
[----:B------:R-:W-:Y:S06]  /*9cc0*/  @P0 BRA `(.L_x_10620) ;  /* 0x00000000002c0947 */ /* 0x000fec0003800000 */
[----:B------:R-:W-:Y:S01]  /*9cd0*/  ULDC.64 UR6, c[0x0][0xad8] ;  /* 0x0002b60000067ab9 */ /* 0x000fe20000000a00 */
[----:B------:R-:W-:Y:S01]  /*9ce0*/  MOV R18, R32 ;  /* 0x0000002000127202 */ /* 0x000fe20000000f00 */
[----:B------:R-:W-:Y:S02]  /*9cf0*/  IMAD R3, R31, UR6, RZ ;  /* 0x000000061f037c24 */ /* 0x000fe4000f8e02ff */
[----:B------:R-:W-:Y:S02]  /*9d00*/  IMAD.MOV.U32 R19, RZ, RZ, R35 ;  /* 0x000000ffff137224 */ /* 0x000fe400078e0023 */
[C---:B------:R-:W-:Y:S02]  /*9d10*/  IMAD R3, R30.reuse, UR7, R3 ;  /* 0x000000071e037c24 */ /* 0x040fe4000f8e0203 */
[----:B------:R-:W-:Y:S01]  /*9d20*/  IMAD.WIDE.U32 R18, R30, UR6, R18 ;  /* 0x000000061e127c25 */ /* 0x000fe2000f8e0012 */
[----:B------:R-:W-:-:S03]  /*9d30*/  ULDC.64 UR6, c[0x0][0xa80] ;  /* 0x0002a00000067ab9 */ /* 0x000fc60000000a00 */
[----:B------:R-:W-:Y:S01]  /*9d40*/  IMAD.IADD R3, R19, 0x1, R3 ;  /* 0x0000000113037824 */ /* 0x000fe200078e0203 */
[----:B------:R-:W-:-:S04]  /*9d50*/  LEA R28, P0, R18, UR6, 0x1 ;  /* 0x00000006121c7c11 */ /* 0x000fc8000f8008ff */
[----:B------:R-:W-:-:S05]  /*9d60*/  LEA.HI.X R29, R18, UR7, R3, 0x1, P0 ;  /* 0x00000007121d7c11 */ /* 0x000fca00080f0c03 */
[----:B-----5:R0:W-:Y:S04]  /*9d70*/  STG.E.128 desc[UR46][R28.64], R20 ;  /* 0x000000141c007986 */ /* 0x0201e8000c101d2e */
.L_x_10620:
[----:B------:R-:W-:Y:S05]  /*9d80*/  BSYNC B1 ;  /* 0x0000000000017941 */ /* 0x000fea0003800000 */
.L_x_10619:
[----:B------:R-:W-:Y:S04]  /*9d90*/  BSSY B1, `(.L_x_10621) ;  /* 0x000000f000017945 */ /* 0x000fe80003800000 */
[----:B------:R-:W-:Y:S05]  /*9da0*/  @P3 BRA `(.L_x_10622) ;  /* 0x0000000000343947 */ /* 0x000fea0003800000 */
[----:B------:R-:W-:Y:S01]  /*9db0*/  IADD3 R3, P0, R30, 0x30, RZ ;  /* 0x000000301e037810 */ /* 0x000fe20007f1e0ff */
[----:B------:R-:W-:Y:S01]  /*9dc0*/  ULDC.64 UR6, c[0x0][0xad8] ;  /* 0x0002b60000067ab9 */ /* 0x000fe20000000a00 */
[----:B------:R-:W-:Y:S01]  /*9dd0*/  MOV R19, R35 ;  /* 0x0000002300137202 */ /* 0x000fe20000000f00 */
[----:B------:R-:W-:Y:S02]  /*9de0*/  IMAD.MOV.U32 R18, RZ, RZ, R32 ;  /* 0x000000ffff127224 */ /* 0x000fe400078e0020 */
[----:B------:R-:W-:Y:S02]  /*9df0*/  IMAD.X R0, RZ, RZ, R31, P0 ;  /* 0x000000ffff007224 */ /* 0x000fe400000e061f */
[----:B------:R-:W-:-:S04]  /*9e00*/  IMAD.WIDE.U32 R18, R3, UR6, R18 ;  /* 0x0000000603127c25 */ /* 0x000fc8000f8e0012 */
[----:B------:R-:W-:-:S04]  /*9e10*/  IMAD R0, R0, UR6, RZ ;  /* 0x0000000600007c24 */ /* 0x000fc8000f8e02ff */
[----:B------:R-:W-:Y:S01]  /*9e20*/  IMAD R3, R3, UR7, R0 ;  /* 0x0000000703037c24 */ /* 0x000fe2000f8e0200 */
[----:B------:R-:W-:Y:S02]  /*9e30*/  ULDC.64 UR6, c[0x0][0xa80] ;  /* 0x0002a00000067ab9 */ /* 0x000fe40000000a00 */
[----:B0----5:R-:W-:Y:S01]  /*9e40*/  LEA R20, P0, R18, UR6, 0x1 ;  /* 0x0000000612147c11 */ /* 0x021fe2000f8008ff */
[----:B------:R-:W-:-:S05]  /*9e50*/  IMAD.IADD R3, R19, 0x1, R3 ;  /* 0x0000000113037824 */ /* 0x000fca00078e0203 */
[----:B------:R-:W-:-:S05]  /*9e60*/  LEA.HI.X R21, R18, UR7, R3, 0x1, P0 ;  /* 0x0000000712157c11 */ /* 0x000fca00080f0c03 */
[----:B------:R1:W-:Y:S02]  /*9e70*/  STG.E.128 desc[UR46][R20.64], R12 ;  /* 0x0000000c14007986 */ /* 0x0003e4000c101d2e */
.L_x_10622:
[----:B------:R-:W-:Y:S05]  /*9e80*/  BSYNC B1 ;  /* 0x0000000000017941 */ /* 0x000fea0003800000 */
.L_x_10621:
[----:B------:R-:W-:Y:S04]  /*9e90*/  BSSY B1, `(.L_x_10623) ;  /* 0x000000f000017945 */ /* 0x000fe80003800000 */
[----:B------:R-:W-:Y:S05]  /*9ea0*/  @P1 BRA `(.L_x_10624) ;  /* 0x0000000000341947 */ /* 0x000fea0003800000 */
[----:B------:R-:W-:Y:S01]  /*9eb0*/  IADD3 R3, P0, R30, 0x60, RZ ;  /* 0x000000601e037810 */ /* 0x000fe20007f1e0ff */
[----:B------:R-:W-:Y:S01]  /*9ec0*/  ULDC.64 UR6, c[0x0][0xad8] ;  /* 0x0002b60000067ab9 */ /* 0x000fe20000000a00 */
[----:B-1---5:R-:W-:Y:S02]  /*9ed0*/  IMAD.MOV.U32 R12, RZ, RZ, R32 ;  /* 0x000000ffff0c7224 */ /* 0x022fe400078e0020 */
[----:B------:R-:W-:Y:S02]  /*9ee0*/  IMAD.MOV.U32 R13, RZ, RZ, R35 ;  /* 0x000000ffff0d7224 */ /* 0x000fe400078e0023 */
[----:B------:R-:W-:Y:S02]  /*9ef0*/  IMAD.X R0, RZ, RZ, R31, P0 ;  /* 0x000000ffff007224 */ /* 0x000fe400000e061f */
[----:B------:R-:W-:-:S04]  /*9f00*/  IMAD.WIDE.U32 R12, R3, UR6, R12 ;  /* 0x00000006030c7c25 */ /* 0x000fc8000f8e000c */
[----:B------:R-:W-:-:S04]  /*9f10*/  IMAD R0, R0, UR6, RZ ;  /* 0x0000000600007c24 */ /* 0x000fc8000f8e02ff */
[----:B------:R-:W-:Y:S01]  /*9f20*/  IMAD R3, R3, UR7, R0 ;  /* 0x0000000703037c24 */ /* 0x000fe2000f8e0200 */
[----:B------:R-:W-:Y:S02]  /*9f30*/  ULDC.64 UR6, c[0x0][0xa80] ;  /* 0x0002a00000067ab9 */ /* 0x000fe40000000a00 */
[----:B------:R-:W-:Y:S02]  /*9f40*/  LEA R14, P0, R12, UR6, 0x1 ;  /* 0x000000060c0e7c11 */ /* 0x000fe4000f8008ff */
[----:B------:R-:W-:-:S04]  /*9f50*/  IADD3 R3, R13, R3, RZ ;  /* 0x000000030d037210 */ /* 0x000fc80007ffe0ff */
[----:B------:R-:W-:-:S05]  /*9f60*/  LEA.HI.X R15, R12, UR7, R3, 0x1, P0 ;  /* 0x000000070c0f7c11 */ /* 0x000fca00080f0c03 */
[----:B------:R2:W-:Y:S02]  /*9f70*/  STG.E.128 desc[UR46][R14.64], R8 ;  /* 0x000000080e007986 */ /* 0x0005e4000c101d2e */
.L_x_10624:
[----:B------:R-:W-:Y:S05]  /*9f80*/  BSYNC B1 ;  /* 0x0000000000017941 */ /* 0x000fea0003800000 */
.L_x_10623:
[----:B------:R-:W-:Y:S05]  /*9f90*/  @P2 BRA `(.L_x_10625) ;  /* 0x0000000800a82947 */ /* 0x000fea0003800000 */
[----:B------:R-:W-:Y:S01]  /*9fa0*/  IADD3 R3, P0, R30, 0x90, RZ ;  /* 0x000000901e037810 */ /* 0x000fe20007f1e0ff */
[----:B------:R-:W-:Y:S01]  /*9fb0*/  ULDC.64 UR6, c[0x0][0xad8] ;  /* 0x0002b60000067ab9 */ /* 0x000fe20000000a00 */
[----:B--2--5:R-:W-:Y:S02]  /*9fc0*/  IMAD.MOV.U32 R8, RZ, RZ, R32 ;  /* 0x000000ffff087224 */ /* 0x024fe400078e0020 */
[----:B------:R-:W-:Y:S02]  /*9fd0*/  IMAD.MOV.U32 R9, RZ, RZ, R35 ;  /* 0x000000ffff097224 */ /* 0x000fe400078e0023 */
[----:B------:R-:W-:Y:S02]  /*9fe0*/  IMAD.X R30, RZ, RZ, R31, P0 ;  /* 0x000000ffff1e7224 */ /* 0x000fe400000e061f */
[----:B------:R-:W-:-:S04]  /*9ff0*/  IMAD.WIDE.U32 R8, R3, UR6, R8 ;  /* 0x0000000603087c25 */ /* 0x000fc8000f8e0008 */
[----:B------:R-:W-:-:S04]  /*a000*/  IMAD R30, R30, UR6, RZ ;  /* 0x000000061e1e7c24 */ /* 0x000fc8000f8e02ff */
[----:B------:R-:W-:Y:S01]  /*a010*/  IMAD R3, R3, UR7, R30 ;  /* 0x0000000703037c24 */ /* 0x000fe2000f8e021e */
[----:B------:R-:W-:Y:S02]  /*a020*/  ULDC.64 UR6, c[0x0][0xa80] ;  /* 0x0002a00000067ab9 */ /* 0x000fe40000000a00 */
[----:B------:R-:W-:Y:S01]  /*a030*/  LEA R10, P0, R8, UR6, 0x1 ;  /* 0x00000006080a7c11 */ /* 0x000fe2000f8008ff */
[----:B------:R-:W-:-:S05]  /*a040*/  IMAD.IADD R3, R9, 0x1, R3 ;  /* 0x0000000109037824 */ /* 0x000fca00078e0203 */
[----:B------:R-:W-:-:S05]  /*a050*/  LEA.HI.X R11, R8, UR7, R3, 0x1, P0 ;  /* 0x00000007080b7c11 */ /* 0x000fca00080f0c03 */
[----:B------:R3:W-:Y:S01]  /*a060*/  STG.E.128 desc[UR46][R10.64], R4 ;  /* 0x000000040a007986 */ /* 0x0007e2000c101d2e */
[----:B------:R-:W-:Y:S05]  /*a070*/  BRA `(.L_x_10625) ;  /* 0x0000000800707947 */ /* 0x000fea0003800000 */
.L_x_10617:
[----:B------:R-:W-:Y:S01]  /*a080*/  USHF.L.U32 UR8, UR41, 0x2, URZ ;  /* 0x0000000229087899 */ /* 0x000fe2000800063f */
[----:B------:R-:W-:Y:S01]  /*a090*/  ULDC.64 UR6, c[0x0][0xbd8] ;  /* 0x0002f60000067ab9 */ /* 0x000fe20000000a00 */
[----:B------:R-:W-:Y:S01]  /*a0a0*/  USHF.L.U64.HI UR9, UR41, 0x2, UR42 ;  /* 0x0000000229097899 */ /* 0x000fe2000801022a */
[----:B------:R-:W-:Y:S01]  /*a0b0*/  IMAD.MOV.U32 R3, RZ, RZ, RZ ;  /* 0x000000ffff037224 */ /* 0x000fe200078e00ff */
[----:B------:R-:W-:Y:S02]  /*a0c0*/  UIADD3 UR4, UP1, UR8, UR6, URZ ;  /* 0x0000000608047290 */ /* 0x000fe4000ff3e03f */
[----:B------:R-:W-:Y:S01]  /*a0d0*/  UISETP.NE.U32.AND UP0, UPT, UR6, URZ, UPT ;  /* 0x0000003f0600728c */ /* 0x000fe2000bf05070 */
[----:B------:R-:W0:Y:S01]  /*a0e0*/  S2R R6, SR_TID.X ;  /* 0x0000000000067919 */ /* 0x000e220000002100 */
[----:B------:R-:W-:Y:S02]  /*a0f0*/  UIADD3.X UR6, UR9, UR7, URZ, UP1, !UPT ;  /* 0x0000000709067290 */ /* 0x000fe40008ffe43f */
[----:B------:R-:W-:Y:S01]  /*a100*/  UISETP.NE.AND.EX UP0, UPT, UR7, URZ, UPT, UP0 ;  /* 0x0000003f0700728c */ /* 0x000fe2000bf05300 */
[----:B------:R-:W1:Y:S01]  /*a110*/  LDC R0, c[0x0][0xa88] ;  /* 0x0002a200ff007b82 */ /* 0x000e620000000800 */
[----:B------:R-:W-:-:S02]  /*a120*/  MOV R4, UR4 ;  /* 0x0000000400047c02 */ /* 0x000fc40008000f00 */
[----:B------:R-:W-:Y:S01]  /*a130*/  IMAD.U32 R5, RZ, RZ, UR6 ;  /* 0x00000006ff057e24 */ /* 0x000fe2000f8e00ff */
[----:B------:R-:W-:Y:S01]  /*a140*/  ULDC.64 UR6, c[0x0][0xbe0] ;  /* 0x0002f80000067ab9 */ /* 0x000fe20000000a00 */
[----:B------:R-:W-:Y:S01]  /*a150*/  PLOP3.LUT P1, PT, PT, PT, UP0, 0x80, 0x0 ;  /* 0x000000000000781c */ /* 0x000fe20003f2f008 */
[----:B------:R-:W-:-:S04]  /*a160*/  UISETP.NE.U32.AND UP1, UPT, UR6, URZ, UPT ;  /* 0x0000003f0600728c */ /* 0x000fc8000bf25070 */
[----:B------:R-:W-:-:S06]  /*a170*/  UISETP.NE.AND.EX UP1, UPT, UR7, URZ, UPT, UP1 ;  /* 0x0000003f0700728c */ /* 0x000fcc000bf25310 */
[----:B------:R-:W-:Y:S02]  /*a180*/  PLOP3.LUT P2, PT, PT, PT, UP1, 0x80, 0x0 ;  /* 0x000000000000781c */ /* 0x000fe40003f4f018 */
[----:B------:R2:W5:Y:S03]  /*a190*/  @P1 LDG.E R3, desc[UR46][R4.64] ;  /* 0x0000002e04031981 */ /* 0x000566000c1e1900 */
[----:B------:R-:W-:-:S04]  /*a1a0*/  @UP1 UIADD3 UR6, UP2, UR8, UR6, URZ ;  /* 0x0000000608061290 */ /* 0x000fc8000ff5e03f */
[----:B------:R-:W-:Y:S01]  /*a1b0*/  @UP1 UIADD3.X UR7, UR9, UR7, URZ, UP2, !UPT ;  /* 0x0000000709071290 */ /* 0x000fe200097fe43f */
[----:B0-----:R-:W-:Y:S02]  /*a1c0*/  VIADD R8, R6, 0xffffff80 ;  /* 0xffffff8006087836 */ /* 0x001fe40000000000 */
[----:B------:R-:W-:-:S03]  /*a1d0*/  IMAD.U32 R6, RZ, RZ, UR6 ;  /* 0x00000006ff067e24 */ /* 0x000fc6000f8e00ff */
[----:B------:R-:W-:-:S05]  /*a1e0*/  MOV R7, UR7 ;  /* 0x0000000700077c02 */ /* 0x000fca0008000f00 */
[----:B-1----:R2:W5:Y:S01]  /*a1f0*/  @P2 LDG.E R0, desc[UR46][R6.64] ;  /* 0x0000002e06002981 */ /* 0x002562000c1e1900 */
[----:B------:R-:W-:Y:S01]  /*a200*/  ISETP.GT.AND P0, PT, R8, 0xbf, PT ;  /* 0x000000bf0800780c */ /* 0x000fe20003f04270 */
[----:B------:R-:W-:-:S12]  /*a210*/  @P2 BRA `(.L_x_10626) ;  /* 0x0000000000102947 */ /* 0x000fd80003800000 */
[----:B------:R-:W-:Y:S05]  /*a220*/  @!P1 BRA `(.L_x_10626) ;  /* 0x00000000000c9947 */ /* 0x000fea0003800000 */
[----:B--2---:R-:W2:Y:S04]  /*a230*/  LDG.E R7, desc[UR46][R4.64] ;  /* 0x0000002e04077981 */ /* 0x004ea8000c1e1900 */
[----:B-----5:R-:W2:Y:S02]  /*a240*/  LDG.E R0, desc[UR46][R4.64+0x4] ;  /* 0x0000042e04007981 */ /* 0x020ea4000c1e1900 */
[----:B--2---:R-:W-:-:S07]  /*a250*/  IMAD.IADD R0, R0, 0x1, -R7 ;  /* 0x0000000100007824 */ /* 0x004fce00078e0a07 */
.L_x_10626:
[----:B------:R-:W3:Y:S04]  /*a260*/  LDL R11, [R1+0x8] ;  /* 0x00000800010b7983 */ /* 0x000ee80000100800 */
[----:B------:R0:W5:Y:S01]  /*a270*/  LDL R10, [R1+0xc] ;  /* 0x00000c00010a7983 */ /* 0x0001620000100800 */
[----:B------:R-:W-:Y:S01]  /*a280*/  USHF.R.S32.HI UR7, URZ, 0x1f, UR43 ;  /* 0x0000001f3f077899 */ /* 0x000fe2000801142b */
[----:B------:R-:W-:Y:S01]  /*a290*/  BSSY B1, `(.L_x_10627) ;  /* 0x000001e000017945 */ /* 0x000fe20003800000 */
[----:B------:R-:W-:Y:S01]  /*a2a0*/  USEL UR41, UR41, URZ, !UP0 ;  /* 0x0000003f29297287 */ /* 0x000fe2000c000000 */
[----:B-----5:R-:W-:Y:S01]  /*a2b0*/  SHF.R.S32.HI R8, RZ, 0x1f, R3 ;  /* 0x0000001fff087819 */ /* 0x020fe20000011403 */
[----:B------:R-:W-:Y:S01]  /*a2c0*/  USEL UR42, UR42, URZ, !UP0 ;  /* 0x0000003f2a2a7287 */ /* 0x000fe2000c000000 */
[----:B---3--:R-:W-:Y:S01]  /*a2d0*/  SHF.R.S32.HI R9, RZ, 0x1f, R11 ;  /* 0x0000001fff097819 */ /* 0x008fe2000001140b */
[----:B0-----:R-:W-:Y:S10]  /*a2e0*/  @P0 BRA `(.L_x_10628) ;  /* 0x0000000000600947 */ /* 0x001ff40003800000 */
[----:B--2---:R-:W0:Y:S02]  /*a2f0*/  S2R R4, SR_TID.X ;  /* 0x0000000000047919 */ /* 0x004e240000002100 */
        /* <DEDUP_REMOVED lines=23> */
.L_x_10628:
[----:B------:R-:W-:Y:S05]  /*a470*/  BSYNC B1 ;  /* 0x0000000000017941 */ /* 0x000fea0003800000 */
.L_x_10627:
[----:B------:R-:W-:Y:S01]  /*a480*/  ULDC.64 UR8, c[0x0][0xaa0] ;  /* 0x0002a80000087ab9 */ /* 0x000fe20000000a00 */
[----:B--2---:R-:W-:Y:S01]  /*a490*/  IMAD.MOV.U32 R4, RZ, RZ, R11 ;  /* 0x000000ffff047224 */ /* 0x004fe200078e000b */
[----:B------:R-:W-:Y:S01]  /*a4a0*/  ULDC UR6, c[0x0][0xa8c] ;  /* 0x0002a30000067ab9 */ /* 0x000fe20000000800 */
[----:B0-----:R-:W-:Y:S01]  /*a4b0*/  IMAD.MOV.U32 R5, RZ, RZ, R9 ;  /* 0x000000ffff057224 */ /* 0x001fe200078e0009 */
[----:B------:R-:W-:Y:S01]  /*a4c0*/  ISETP.GE.AND P0, PT, R11, UR6, PT ;  /* 0x000000060b007c0c */ /* 0x000fe2000bf06270 */
[----:B------:R-:W-:Y:S01]  /*a4d0*/  IMAD R6, R8, UR8, RZ ;  /* 0x0000000808067c24 */ /* 0x000fe2000f8e02ff */
[----:B------:R-:W-:Y:S01]  /*a4e0*/  SHF.R.S32.HI R9, RZ, 0x1f, R156 ;  /* 0x0000001fff097819 */ /* 0x000fe2000001149c */
[C---:B------:R-:W-:Y:S01]  /*a4f0*/  IMAD.WIDE.U32 R4, R3.reuse, UR8, R4 ;  /* 0x0000000803047c25 */ /* 0x040fe2000f8e0004 */
[----:B------:R-:W-:Y:S03]  /*a500*/  BSSY B1, `(.L_x_10629) ;  /* 0x0000025000017945 */ /* 0x000fe60003800000 */
[----:B------:R-:W-:Y:S01]  /*a510*/  IMAD R3, R3, UR9, R6 ;  /* 0x0000000903037c24 */ /* 0x000fe2000f8e0206 */
[----:B------:R-:W-:Y:S01]  /*a520*/  ULDC.64 UR8, c[0x0][0xae0] ;  /* 0x0002b80000087ab9 */ /* 0x000fe20000000a00 */
[----:B------:R-:W-:Y:S01]  /*a530*/  VIADD R6, R156, 0x30 ;  /* 0x000000309c067836 */ /* 0x000fe20000000000 */
[----:B------:R-:W-:-:S02]  /*a540*/  UIMAD UR4, UR7, UR8, URZ ;  /* 0x00000008070472a4 */ /* 0x000fc4000f8e023f */
[----:B------:R-:W-:Y:S01]  /*a550*/  IMAD.U32 R7, RZ, RZ, UR8 ;  /* 0x00000008ff077e24 */ /* 0x000fe2000f8e00ff */
[----:B------:R-:W-:Y:S01]  /*a560*/  IADD3 R5, R5, R3, RZ ;  /* 0x0000000305057210 */ /* 0x000fe20007ffe0ff */
[----:B------:R-:W-:Y:S01]  /*a570*/  IMAD R3, R10, -0xc0, R0 ;  /* 0xffffff400a037824 */ /* 0x000fe200078e0200 */
[----:B------:R-:W-:Y:S01]  /*a580*/  UIMAD UR4, UR43, UR9, UR4 ;  /* 0x000000092b0472a4 */ /* 0x000fe2000f8e0204 */
[----:B------:R-:W-:Y:S01]  /*a590*/  VIADD R0, R156, 0x60 ;  /* 0x000000609c007836 */ /* 0x000fe20000000000 */
[----:B------:R-:W-:Y:S01]  /*a5a0*/  ULDC.64 UR6, c[0x0][0xae8] ;  /* 0x0002ba0000067ab9 */ /* 0x000fe20000000a00 */
[----:B------:R-:W-:Y:S01]  /*a5b0*/  IMAD.WIDE.U32 R4, R7, UR43, R4 ;  /* 0x0000002b07047c25 */ /* 0x000fe2000f8e0004 */
[-C--:B------:R-:W-:Y:S02]  /*a5c0*/  ISETP.GE.OR P3, PT, R6, R3.reuse, P0 ;  /* 0x000000030600720c */ /* 0x080fe40000766670 */
[----:B------:R-:W-:Y:S01]  /*a5d0*/  ISETP.GE.OR P1, PT, R0, R3, P0 ;  /* 0x000000030000720c */ /* 0x000fe20000726670 */
[----:B------:R-:W-:Y:S01]  /*a5e0*/  VIADD R6, R156, 0x90 ;  /* 0x000000909c067836 */ /* 0x000fe20000000000 */
[----:B------:R-:W-:Y:S01]  /*a5f0*/  IADD3 R5, R5, UR4, RZ ;  /* 0x0000000405057c10 */ /* 0x000fe2000fffe0ff */
[----:B------:R-:W-:-:S02]  /*a600*/  UIMAD UR4, UR42, UR6, URZ ;  /* 0x000000062a0472a4 */ /* 0x000fc4000f8e023f */
[----:B------:R-:W-:Y:S01]  /*a610*/  IMAD.U32 R7, RZ, RZ, UR6 ;  /* 0x00000006ff077e24 */ /* 0x000fe2000f8e00ff */
[-C--:B------:R-:W-:Y:S01]  /*a620*/  ISETP.GE.OR P2, PT, R6, R3.reuse, P0 ;  /* 0x000000030600720c */ /* 0x080fe20000746670 */
[----:B------:R-:W-:Y:S01]  /*a630*/  UIMAD UR4, UR41, UR7, UR4 ;  /* 0x00000007290472a4 */ /* 0x000fe2000f8e0204 */
[----:B------:R-:W-:Y:S01]  /*a640*/  ISETP.GE.OR P0, PT, R156, R3, P0 ;  /* 0x000000039c00720c */ /* 0x000fe20000706670 */
[----:B------:R-:W-:-:S04]  /*a650*/  IMAD.WIDE.U32 R6, R7, UR41, R4 ;  /* 0x0000002907067c25 */ /* 0x000fc8000f8e0004 */
[----:B------:R-:W-:Y:S02]  /*a660*/  IMAD.MOV.U32 R8, RZ, RZ, R156 ;  /* 0x000000ffff087224 */ /* 0x000fe400078e009c */
[----:B------:R-:W-:Y:S02]  /*a670*/  VIADD R11, R7, UR4 ;  /* 0x00000004070b7c36 */ /* 0x000fe40008000000 */
[----:B------:R-:W-:-:S04]  /*a680*/  IMAD.WIDE R8, R10, 0xc0, R8 ;  /* 0x000000c00a087825 */ /* 0x000fc800078e0208 */
[----:B------:R-:W-:Y:S05]  /*a690*/  @P0 BRA `(.L_x_10630) ;  /* 0x00000000002c0947 */ /* 0x000fea0003800000 */
        /* <DEDUP_REMOVED lines=10> */
[----:B------:R0:W-:Y:S04]  /*a740*/  STG.E.128 desc[UR46][R12.64], RZ ;  /* 0x000000ff0c007986 */ /* 0x0001e8000c101d2e */
.L_x_10630:
[----:B------:R-:W-:Y:S05]  /*a750*/  BSYNC B1 ;  /* 0x0000000000017941 */ /* 0x000fea0003800000 */
.L_x_10629:
[----:B------:R-:W-:Y:S04]  /*a760*/  BSSY B1, `(.L_x_10631) ;  /* 0x000000f000017945 */ /* 0x000fe80003800000 */
[----:B------:R-:W-:Y:S05]  /*a770*/  @P3 BRA `(.L_x_10632) ;  /* 0x0000000000343947 */ /* 0x000fea0003800000 */
[----:B------:R-:W-:Y:S01]  /*a780*/  IADD3 R3, P0, R8, 0x30, RZ ;  /* 0x0000003008037810 */ /* 0x000fe20007f1e0ff */
[----:B------:R-:W-:Y:S01]  /*a790*/  ULDC.64 UR6, c[0x0][0xad8] ;  /* 0x0002b60000067ab9 */ /* 0x000fe20000000a00 */
[----:B------:R-:W-:Y:S02]  /*a7a0*/  IMAD.MOV.U32 R4, RZ, RZ, R6 ;  /* 0x000000ffff047224 */ /* 0x000fe400078e0006 */
[----:B------:R-:W-:Y:S02]  /*a7b0*/  IMAD.MOV.U32 R5, RZ, RZ, R11 ;  /* 0x000000ffff057224 */ /* 0x000fe400078e000b */
[----:B------:R-:W-:Y:S02]  /*a7c0*/  IMAD.X R0, RZ, RZ, R9, P0 ;  /* 0x000000ffff007224 */ /* 0x000fe400000e0609 */
[----:B------:R-:W-:-:S04]  /*a7d0*/  IMAD.WIDE.U32 R4, R3, UR6, R4 ;  /* 0x0000000603047c25 */ /* 0x000fc8000f8e0004 */
[----:B------:R-:W-:-:S04]  /*a7e0*/  IMAD R0, R0, UR6, RZ ;  /* 0x0000000600007c24 */ /* 0x000fc8000f8e02ff */
[----:B------:R-:W-:Y:S01]  /*a7f0*/  IMAD R3, R3, UR7, R0 ;  /* 0x0000000703037c24 */ /* 0x000fe2000f8e0200 */
[----:B------:R-:W-:Y:S02]  /*a800*/  ULDC.64 UR6, c[0x0][0xa80] ;  /* 0x0002a00000067ab9 */ /* 0x000fe40000000a00 */
[----:B0-----:R-:W-:Y:S02]  /*a810*/  LEA R12, P0, R4, UR6, 0x1 ;  /* 0x00000006040c7c11 */ /* 0x001fe4000f8008ff */
[----:B------:R-:W-:-:S04]  /*a820*/  IADD3 R3, R5, R3, RZ ;  /* 0x0000000305037210 */ /* 0x000fc80007ffe0ff */
[----:B------:R-:W-:-:S05]  /*a830*/  LEA.HI.X R13, R4, UR7, R3, 0x1, P0 ;  /* 0x00000007040d7c11 */ /* 0x000fca00080f0c03 */
[----:B------:R1:W-:Y:S02]  /*a840*/  STG.E.128 desc[UR46][R12.64], RZ ;  /* 0x000000ff0c007986 */ /* 0x0003e4000c101d2e */
.L_x_10632:
[----:B------:R-:W-:Y:S05]  /*a850*/  BSYNC B1 ;  /* 0x0000000000017941 */ /* 0x000fea0003800000 */
.L_x_10631:
        /* <DEDUP_REMOVED lines=11> */
[----:B01----:R-:W-:Y:S01]  /*a910*/  LEA R12, P0, R4, UR6, 0x1 ;  /* 0x00000006040c7c11 */ /* 0x003fe2000f8008ff */
[----:B------:R-:W-:-:S05]  /*a920*/  IMAD.IADD R3, R5, 0x1, R3 ;  /* 0x0000000105037824 */ /* 0x000fca00078e0203 */
[----:B------:R-:W-:-:S05]  /*a930*/  LEA.HI.X R13, R4, UR7, R3, 0x1, P0 ;  /* 0x00000007040d7c11 */ /* 0x000fca00080f0c03 */
[----:B------:R2:W-:Y:S02]  /*a940*/  STG.E.128 desc[UR46][R12.64], RZ ;  /* 0x000000ff0c007986 */ /* 0x0005e4000c101d2e */
.L_x_10634:
[----:B------:R-:W-:Y:S05]  /*a950*/  BSYNC B1 ;  /* 0x0000000000017941 */ /* 0x000fea0003800000 */
.L_x_10633:
[----:B------:R-:W-:Y:S05]  /*a960*/  @P2 BRA `(.L_x_10625) ;  /* 0x0000000000342947 */ /* 0x000fea0003800000 */
[----:B------:R-:W-:Y:S01]  /*a970*/  IADD3 R3, P0, R8, 0x90, RZ ;  /* 0x0000009008037810 */ /* 0x000fe20007f1e0ff */
[----:B------:R-:W-:Y:S01]  /*a980*/  ULDC.64 UR6, c[0x0][0xad8] ;  /* 0x0002b60000067ab9 */ /* 0x000fe20000000a00 */
[----:B------:R-:W-:Y:S02]  /*a990*/  IMAD.MOV.U32 R4, RZ, RZ, R6 ;  /* 0x000000ffff047224 */ /* 0x000fe400078e0006 */
[----:B------:R-:W-:Y:S01]  /*a9a0*/  IADD3.X R8, RZ, R9, RZ, P0, !PT ;  /* 0x00000009ff087210 */ /* 0x000fe200007fe4ff */
[----:B------:R-:W-:-:S04]  /*a9b0*/  IMAD.MOV.U32 R5, RZ, RZ, R11 ;  /* 0x000000ffff057224 */ /* 0x000fc800078e000b */
[----:B------:R-:W-:Y:S02]  /*a9c0*/  IMAD R8, R8, UR6, RZ ;  /* 0x0000000608087c24 */ /* 0x000fe4000f8e02ff */
[----:B------:R-:W-:-:S04]  /*a9d0*/  IMAD.WIDE.U32 R4, R3, UR6, R4 ;  /* 0x0000000603047c25 */ /* 0x000fc8000f8e0004 */
[----:B------:R-:W-:Y:S01]  /*a9e0*/  IMAD R3, R3, UR7, R8 ;  /* 0x0000000703037c24 */ /* 0x000fe2000f8e0208 */
[----:B------:R-:W-:Y:S02]  /*a9f0*/  ULDC.64 UR6, c[0x0][0xa80] ;  /* 0x0002a00000067ab9 */ /* 0x000fe40000000a00 */
[----:B------:R-:W-:Y:S01]  /*aa00*/  LEA R6, P0, R4, UR6, 0x1 ;  /* 0x0000000604067c11 */ /* 0x000fe2000f8008ff */
[----:B------:R-:W-:-:S05]  /*aa10*/  IMAD.IADD R3, R5, 0x1, R3 ;  /* 0x0000000105037824 */ /* 0x000fca00078e0203 */
[----:B------:R-:W-:-:S05]  /*aa20*/  LEA.HI.X R7, R4, UR7, R3, 0x1, P0 ;  /* 0x0000000704077c11 */ /* 0x000fca00080f0c03 */
[----:B------:R4:W-:Y:S02]  /*aa30*/  STG.E.128 desc[UR46][R6.64], RZ ;  /* 0x000000ff06007986 */ /* 0x0009e4000c101d2e */
.L_x_10625:
[----:B------:R-:W-:Y:S05]  /*aa40*/  BSYNC B0 ;  /* 0x0000000000007941 */ /* 0x000fea0003800000 */
.L_x_10616:
[----:B------:R-:W-:Y:S02]  /*aa50*/  ULDC UR4, c[0x0][0xc14] ;  /* 0x0003050000047ab9 */ /* 0x000fe40000000800 */
[----:B------:R-:W-:-:S13]  /*aa60*/  ISETP.GE.AND P0, PT, R27, UR4, PT ;  /* 0x000000041b007c0c */ /* 0x000fda000bf06270 */
[----:B------:R-:W-:Y:S05]  /*aa70*/  @!P0 BRA `(.L_x_10635) ;  /* 0xffffff6400408947 */ /* 0x000fea000383ffff */
[----:B------:R-:W-:Y:S05]  /*aa80*/  EXIT ;  /* 0x000000000000794d */ /* 0x000fea0003800000 */
.L_x_10592:
        /* <DEDUP_REMOVED lines=19> */
[C---:B------:R-:W-:Y:S02]  /*abc0*/  ISETP.NE.AND P1, PT, R27.reuse, RZ, PT ;  /* 0x000000ff1b00720c */ /* 0x040fe40003f25270 */
[----:B------:R-:W-:Y:S02]  /*abd0*/  ISETP.GE.U32.AND P0, PT, R27, 0x2, PT ;  /* 0x000000021b00780c */ /* 0x000fe40003f06070 */
[----:B------:R-:W-:Y:S02]  /*abe0*/  LOP3.LUT R6, R6, 0xfffffffe, RZ, 0xc0, !PT ;  /* 0xfffffffe06067812 */ /* 0x000fe400078ec0ff */
[----:B------:R-:W-:-:S07]  /*abf0*/  MOV R16, RZ ;  /* 0x000000ff00107202 */ /* 0x000fce0000000f00 */
[----:B------:R-:W-:-:S04]  /*ac00*/  @P1 LOP3.LUT R6, R6, 0x1, RZ, 0xfc, !PT ;  /* 0x0000000106061812 */ /* 0x000fc800078efcff */
[----:B------:R-:W-:-:S04]  /*ac10*/  LOP3.LUT R6, R6, 0xffffffef, RZ, 0xc0, !PT ;  /* 0xffffffef06067812 */ /* 0x000fc800078ec0ff */
[----:B------:R-:W-:-:S04]  /*ac20*/  @P0 LOP3.LUT R6, R6, 0x10, RZ, 0xfc, !PT ;  /* 0x0000001006060812 */ /* 0x000fc800078efcff */
[----:B------:R-:W-:Y:S01]  /*ac30*/  LOP3.LUT R6, R6, 0xfffffff7, RZ, 0xc0, !PT ;  /* 0xfffffff706067812 */ /* 0x000fe200078ec0ff */
[----:B--2---:R-:W0:Y:S02]  /*ac40*/  SHFL.UP PT, R4, R0, 0x1, RZ ;  /* 0x0420000000047989 */ /* 0x004e2400000e00ff */
[----:B0-----:R-:W-:-:S04]  /*ac50*/  SEL R5, R4, RZ, P1 ;  /* 0x000000ff04057207 */ /* 0x001fc80000800000 */
[----:B------:R-:W-:-:S05]  /*ac60*/  IADD3 R5, R0, R5, RZ ;  /* 0x0000000500057210 */ /* 0x000fca0007ffe0ff */
        /* <DEDUP_REMOVED lines=31> */
.L_x_10640:
[----:B------:R-:W-:Y:S01]  /*ae60*/  IADD3 R4, R4, 0x1f, RZ ;  /* 0x0000001f04047810 */ /* 0x000fe20007ffe0ff */
        /* <DEDUP_REMOVED lines=12> */
.L_x_10639:
[----:B------:R-:W-:Y:S05]  /*af30*/  BSYNC B0 ;  /* 0x0000000000007941 */ /* 0x000fea0003800000 */
.L_x_10638:
        /* <DEDUP_REMOVED lines=25> */
.L_x_10636:
        /* <DEDUP_REMOVED lines=15> */
.L_x_10641:
[----:B---3--:R-:W-:Y:S01]  /*b1c0*/  IMAD R16, R16, UR4, R11 ;  /* 0x0000000410107c24 */ /* 0x008fe2000f8e020b */
[----:B------:R-:W-:Y:S01]  /*b1d0*/  IABS R10, R0 ;  /* 0x00000000000a7213 */ /* 0x000fe20000000000 */
[----:B01----:R-:W-:Y:S02]  /*b1e0*/  IMAD.MOV R2, RZ, RZ, -R3 ;  /* 0x000000ffff027224 */ /* 0x003fe400078e0a03 */
[----:B------:R-:W-:Y:S01]  /*b1f0*/  IMAD.IADD R19, R19, 0x1, R4 ;  /* 0x0000000113137824 */ /* 0x000fe200078e0204 */
        /* <DEDUP_REMOVED lines=24> */
.L_x_10637:
[----:B------:R-:W-:Y:S01]  /*b380*/  MOV R17, RZ ;  /* 0x000000ff00117202 */ /* 0x000fe20000000f00 */
[----:B------:R-:W-:Y:S02]  /*b390*/  IMAD.U32 R16, RZ, RZ, UR6 ;  /* 0x00000006ff107e24 */ /* 0x000fe4000f8e00ff */
[----:B------:R-:W-:-:S07]  /*b3a0*/  IMAD.MOV.U32 R18, RZ, RZ, RZ ;  /* 0x000000ffff127224 */ /* 0x000fce00078e00ff */
.L_x_10642:
        /* <DEDUP_REMOVED lines=12> */
[----:B------:R-:W-:Y:S01]  /*b470*/  MOV R24, 0x1 ;  /* 0x0000000100187802 */ /* 0x000fe20000000f00 */
[----:B------:R-:W-:Y:S01]  /*b480*/  IMAD.MOV.U32 R22, RZ, RZ, RZ ;  /* 0x000000ffff167224 */ /* 0x000fe200078e00ff */
[----:B------:R-:W-:Y:S01]  /*b490*/  ULDC UR37, c[0x0][0xc] ;  /* 0x0000030000257ab9 */ /* 0x000fe20000000800 */
[----:B------:R-:W-:-:S05]  /*b4a0*/  ULDC.64 UR38, c[0x0][0x198] ;  /* 0x0000660000267ab9 */ /* 0x000fca0000000a00 */
.L_x_10706:
[----:B--2---:R-:W2:Y:S02]  /*b4b0*/  LDC.64 R28, c[0x0][0xc60] ;  /* 0x00031800ff1c7b82 */ /* 0x004ea40000000a00 */
[----:B--2---:R-:W-:-:S06]  /*b4c0*/  IMAD.WIDE R28, R19, 0x4, R28 ;  /* 0x00000004131c7825 */ /* 0x004fcc00078e021c */
[----:B------:R-:W2:Y:S01]  /*b4d0*/  LDG.E R28, desc[UR46][R28.64] ;  /* 0x0000002e1c1c7981 */ /* 0x000ea2000c1e1900 */
[----:B------:R-:W-:Y:S05]  /*b4e0*/  YIELD ;  /* 0x0000000000007946 */ /* 0x000fea0003800000 */
[----:B------:R-:W-:Y:S01]  /*b4f0*/  ULDC.64 UR4, c[0x0][0xa28] ;  /* 0x00028a0000047ab9 */ /* 0x000fe20000000a00 */
[----:B------:R-:W-:Y:S01]  /*b500*/  IMAD.MOV.U32 R23, RZ, RZ, RZ ;  /* 0x000000ffff177224 */ /* 0x000fe200078e00ff */
[----:B------:R-:W-:-:S04]  /*b510*/  ISETP.NE.U32.AND P0, PT, RZ, UR4, PT ;  /* 0x00000004ff007c0c */ /* 0x000fc8000bf05070 */
[----:B------:R-:W-:Y:S01]  /*b520*/  ISETP.NE.AND.EX P0, PT, RZ, UR5, PT, P0 ;  /* 0x00000005ff007c0c */ /* 0x000fe2000bf05300 */
[----:B0-----:R-:W-:Y:S01]  /*b530*/  IMAD.MOV.U32 R0, RZ, RZ, RZ ;  /* 0x000000ffff007224 */ /* 0x001fe200078e00ff */
[----:B--2---:R-:W-:-:S11]  /*b540*/  SHF.R.S32.HI R5, RZ, 0x1f, R28 ;  /* 0x0000001fff057819 */ /* 0x004fd6000001141c */
        /* <DEDUP_REMOVED lines=20> */
[----:B------:R-:W-:Y:S02]  /*b690*/  IADD3 R2, P1, R6, UR4, RZ ;  /* 0x0000000406027c10 */ /* 0x000fe4000ff3e0ff */
[----:B--2---:R-:W-:Y:S02]  /*b6a0*/  MOV R6, RZ ;  /* 0x000000ff00067202 */ /* 0x004fe40000000f00 */
        /* <DEDUP_REMOVED lines=18> */
.L_x_10644:
        /* <DEDUP_REMOVED lines=25> */
.L_x_10646:
        /* <DEDUP_REMOVED lines=21> */
[----:B01----:R-:W-:Y:S05]  /*bab0*/  CALL.ABS.NOINC R2 ;  /* 0x0000000002007343 */ /* 0x003fea0003c00000 */
.L_x_10648:
        /* <DEDUP_REMOVED lines=18> */
[----:B-12---:R-:W-:Y:S05]  /*bbe0*/  CALL.ABS.NOINC R2 ;  /* 0x0000000002007343 */ /* 0x006fea0003c00000 */
.L_x_10650:
        /* <DEDUP_REMOVED lines=16> */
.L_x_10649:
        /* <DEDUP_REMOVED lines=28> */
.L_x_10651:
        /* <DEDUP_REMOVED lines=17> */
.L_x_10722:
[----:B------:R-:W-:Y:S01]  /*bfc0*/  UMOV UR4, 0xffffffff ;  /* 0xffffffff00047882 */ /* 0x000fe20000000000 */
[----:B------:R-:W-:Y:S01]  /*bfd0*/  SHF.R.S32.HI R8, RZ, 0x1f, R6 ;  /* 0x0000001fff087819 */ /* 0x000fe20000011406 */
[----:B------:R-:W-:Y:S01]  /*bfe0*/  VIADD R10, R29, 0xffffffff ;  /* 0xffffffff1d0a7836 */ /* 0x000fe20000000000 */
[----:B------:R-:W-:Y:S06]  /*bff0*/  BRA.DIV UR4, `(.L_x_10653) ;  /* 0x0000002a04bc7947 */ /* 0x000fec000b800000 */
[----:B------:R-:W-:-:S13]  /*c000*/  ELECT P6, URZ, PT ;  /* 0x00000000003f782f */ /* 0x000fda00038c0000 */
.L_x_10725:
[----:B------:R-:W-:Y:S05]  /*c010*/  @!P6 BRA `(.L_x_10654) ;  /* 0x0000000000d0e947 */ /* 0x000fea0003800000 */
[----:B------:R-:W-:Y:S02]  /*c020*/  ISETP.NE.U32.AND P0, PT, R2, RZ, PT ;  /* 0x000000ff0200720c */ /* 0x000fe40003f05070 */
        /* <DEDUP_REMOVED lines=21> */
.L_x_10655:
[----:B------:R-:W-:Y:S01]  /*c180*/  IMAD R5, R22, 0x8, R26 ;  /* 0x0000000816057824 */ /* 0x000fe200078e021a */
[----:B------:R-:W-:-:S04]  /*c190*/  SHF.L.U32 R4, R24, 0x1f, RZ ;  /* 0x0000001f18047819 */ /* 0x000fc800000006ff */
[----:B------:R-:W2:Y:S02]  /*c1a0*/  SYNCS.PHASECHK.TRANS64.TRYWAIT P0, [R5+URZ+0x30840], R4 ;  /* 0x03084004050075a7 */ /* 0x000ea4000800017f */
[----:B--2---:R-:W-:Y:S05]  /*c1b0*/  @!P0 BRA `(.L_x_10656) ;  /* 0x00000028006c8947 */ /* 0x004fea0003800000 */
.L_x_10726:
        /* <DEDUP_REMOVED lines=9> */
.L_x_10657:
        /* <DEDUP_REMOVED lines=8> */
[----:B------:R-:W-:Y:S01]  /*c2d0*/  UMOV UR10, URZ ;  /* 0x0000003f000a7c82 */ /* 0x000fe20008000000 */
[----:B------:R-:W-:Y:S02]  /*c2e0*/  R2UR UR12, R0 ;  /* 0x00000000000c72ca */ /* 0x000fe400000e0000 */
[----:B-----5:R-:W-:-:S03]  /*c2f0*/  R2UR UR13, R7 ;  /* 0x00000000070d72ca */ /* 0x020fc600000e0000 */
[----:B------:R-:W-:-:S04]  /*c300*/  UIADD3 UR9, UR9, 0x30830, URZ ;  /* 0x0003083009097890 */ /* 0x000fc8000fffe03f */
[----:B------:R-:W-:Y:S02]  /*c310*/  UIMAD UR11, UR11, 0xc0, UR4 ;  /* 0x000000c00b0b78a4 */ /* 0x000fe4000f8e0204 */
[----:B------:R-:W-:Y:S01]  /*c320*/  UIADD3 UR8, UR8, 0x12400, URZ ;  /* 0x0001240008087890 */ /* 0x000fe2000fffe03f */
[----:B------:R-:W-:-:S08]  /*c330*/  UMOV UR4, 0x0 ;  /* 0x0000000000047882 */ /* 0x000fd00000000000 */
[----:B------:R2:W-:Y:S02]  /*c340*/  UTMALDG.4D [UR8], [UR6], desc[UR4] ;  /* 0x00000408060075b4 */ /* 0x0005e40008019000 */
[----:B--2---:R-:W-:Y:S01]  /*c350*/  NOP ;  /* 0x0000000000007918 */ /* 0x004fe20000000000 */
.L_x_10654:
        /* <DEDUP_REMOVED lines=13> */
[----:B------:R-:W-:Y:S01]  /*c430*/  UIADD3 UR8, UR9, 0xc400, URZ ;  /* 0x0000c40009087890 */ /* 0x000fe2000fffe03f */
[----:B------:R-:W-:Y:S01]  /*c440*/  @P0 IMAD.MOV.U32 R5, RZ, RZ, 0x6000 ;  /* 0x00006000ff050424 */ /* 0x000fe200078e00ff */
[----:B------:R-:W-:Y:S01]  /*c450*/  BAR.SYNC.DEFER_BLOCKING 0x8, 0x1a0 ;  /* 0x0206800000007b1d */ /* 0x000fe20000010000 */
[----:B------:R-:W-:-:S05]  /*c460*/  UIADD3 UR9, UR9, 0x30800, URZ ;  /* 0x0003080009097890 */ /* 0x000fca000fffe03f */
[----:B------:R3:W-:Y:S04]  /*c470*/  @P0 SYNCS.ARRIVE.TRANS64 RZ, [R26+URZ+0x30800], R5 ;  /* 0x030800051aff09a7 */ /* 0x0007e8000800003f */
[----:B------:R4:W-:Y:S01]  /*c480*/  UTMALDG.4D [UR8], [UR4], desc[UR6] ;  /* 0x00000608040075b4 */ /* 0x0009e20008019000 */
[----:B--2---:R-:W-:-:S04]  /*c490*/  IADD3 R11, R11, 0x1, RZ ;  /* 0x000000010b0b7810 */ /* 0x004fc80007ffe0ff */
[----:B------:R-:W-:Y:S01]  /*c4a0*/  LEA.HI R4, R11, R11, RZ, 0x1 ;  /* 0x0000000b0b047211 */ /* 0x000fe200078f08ff */
[----:B------:R4:W-:Y:S03]  /*c4b0*/  STL [R1+0xc], R11 ;  /* 0x00000c0b01007387 */ /* 0x0009e60000100800 */
[----:B------:R-:W-:-:S05]  /*c4c0*/  LOP3.LUT R4, R4, 0xfffffffe, RZ, 0xc0, !PT ;  /* 0xfffffffe04047812 */ /* 0x000fca00078ec0ff */
[----:B------:R-:W-:-:S05]  /*c4d0*/  IMAD.IADD R4, R11, 0x1, -R4 ;  /* 0x000000010b047824 */ /* 0x000fca00078e0a04 */
[----:B---3--:R-:W-:-:S04]  /*c4e0*/  SHF.L.U32 R5, R4, 0x1f, RZ ;  /* 0x0000001f04057819 */ /* 0x008fc800000006ff */
[----:B------:R-:W2:Y:S02]  /*c4f0*/  SYNCS.PHASECHK.TRANS64.TRYWAIT P0, [R26+URZ+0x30820], R5 ;  /* 0x030820051a0075a7 */ /* 0x000ea4000800017f */
[----:B--2-4-:R-:W-:Y:S05]  /*c500*/  @!P0 BRA `(.L_x_10659) ;  /* 0x0000002400ac8947 */ /* 0x014fea0003800000 */
.L_x_10727:
[----:B------:R-:W-:Y:S05]  /*c510*/  BSYNC B0 ;  /* 0x0000000000007941 */ /* 0x000fea0003800000 */
.L_x_10658:
[----:B------:R-:W3:Y:S01]  /*c520*/  LDL.LU R4, [R1+0x8] ;  /* 0x0000080001047983 */ /* 0x000ee20000300800 */
[----:B------:R-:W-:Y:S01]  /*c530*/  BSSY B0, `(.L_x_10660) ;  /* 0x0000129000007945 */ /* 0x000fe20003800000 */
[----:B---3--:R-:W-:-:S13]  /*c540*/  ISETP.GE.AND P0, PT, R4, 0xc1, PT ;  /* 0x000000c10400780c */ /* 0x008fda0003f06270 */
[----:B------:R-:W-:Y:S05]  /*c550*/  @!P0 BRA `(.L_x_10661) ;  /* 0x0000001000988947 */ /* 0x000fea0003800000 */
[----:B------:R-:W-:Y:S01]  /*c560*/  IMAD.MOV R11, RZ, RZ, -R29 ;  /* 0x000000ffff0b7224 */ /* 0x000fe200078e0a1d */
[----:B------:R-:W-:Y:S01]  /*c570*/  BSSY B1, `(.L_x_10662) ;  /* 0x0000066000017945 */ /* 0x000fe20003800000 */
[----:B------:R-:W-:Y:S02]  /*c580*/  IMAD.MOV.U32 R4, RZ, RZ, 0x1 ;  /* 0x00000001ff047424 */ /* 0x000fe400078e00ff */
[----:B------:R-:W-:-:S03]  /*c590*/  VIADD R9, R29, 0xfffffffe ;  /* 0xfffffffe1d097836 */ /* 0x000fc60000000000 */
[----:B------:R-:W-:-:S04]  /*c5a0*/  VIADDMNMX R11, R11, R4, 0xffffffff, !PT ;  /* 0xffffffff0b0b7446 */ /* 0x000fc80007800104 */
[----:B------:R-:W-:-:S04]  /*c5b0*/  IADD3 R4, R29, R11, RZ ;  /* 0x0000000b1d047210 */ /* 0x000fc80007ffe0ff */
        /* <DEDUP_REMOVED lines=32> */
.L_x_10666:
[----:B0-----:R-:W-:Y:S02]  /*c7c0*/  LEA R3, R12, R26, 0x3 ;  /* 0x0000001a0c037211 */ /* 0x001fe400078e18ff */
[----:B------:R-:W-:-:S04]  /*c7d0*/  SHF.L.U32 R2, R13, 0x1f, RZ ;  /* 0x0000001f0d027819 */ /* 0x000fc800000006ff */
[----:B------:R-:W0:Y:S02]  /*c7e0*/  SYNCS.PHASECHK.TRANS64.TRYWAIT P0, [R3+URZ+0x30840], R2 ;  /* 0x03084002030075a7 */ /* 0x000e24000800017f */
[----:B0-----:R-:W-:Y:S05]  /*c7f0*/  @!P0 BRA `(.L_x_10667) ;  /* 0x0000002400048947 */ /* 0x001fea0003800000 */
.L_x_10728:
[----:B--2---:R-:W2:Y:S02]  /*c800*/  S2R R5, SR_TID.X ;  /* 0x0000000000057919 */ /* 0x004ea40000002100 */
        /* <DEDUP_REMOVED lines=8> */
.L_x_10668:
[----:B0-2---:R-:W-:Y:S01]  /*c890*/  IMAD R2, R12, 0x6000, R26 ;  /* 0x000060000c027824 */ /* 0x005fe200078e021a */
        /* <DEDUP_REMOVED lines=8> */
[----:B------:R-:W-:Y:S01]  /*c920*/  R2UR UR12, R0 ;  /* 0x00000000000c72ca */ /* 0x000fe200000e0000 */
[----:B------:R-:W-:Y:S01]  /*c930*/  UMOV UR5, 0x14f00000 ;  /* 0x14f0000000057882 */ /* 0x000fe20000000000 */
[----:B-----5:R-:W-:Y:S01]  /*c940*/  R2UR UR13, R4 ;  /* 0x00000000040d72ca */ /* 0x020fe200000e0000 */
[----:B------:R-:W-:Y:S01]  /*c950*/  UMOV UR10, URZ ;  /* 0x0000003f000a7c82 */ /* 0x000fe20008000000 */
[----:B------:R-:W-:Y:S01]  /*c960*/  SHF.L.U32 R5, R24, 0x1f, RZ ;  /* 0x0000001f18057819 */ /* 0x000fe200000006ff */
[----:B------:R-:W-:-:S04]  /*c970*/  UIADD3 UR9, UR9, 0x30830, URZ ;  /* 0x0003083009097890 */ /* 0x000fc8000fffe03f */
[----:B------:R-:W-:Y:S02]  /*c980*/  UIMAD UR11, UR11, 0xc0, UR4 ;  /* 0x000000c00b0b78a4 */ /* 0x000fe4000f8e0204 */
[----:B------:R-:W-:Y:S01]  /*c990*/  UIADD3 UR8, UR8, 0x12400, URZ ;  /* 0x0001240008087890 */ /* 0x000fe2000fffe03f */
[----:B------:R-:W-:-:S08]  /*c9a0*/  UMOV UR4, 0x0 ;  /* 0x0000000000047882 */ /* 0x000fd00000000000 */
[----:B------:R0:W-:Y:S01]  /*c9b0*/  UTMALDG.4D [UR8], [UR6], desc[UR4] ;  /* 0x00000408060075b4 */ /* 0x0001e20008019000 */
[----:B------:R-:W2:Y:S02]  /*c9c0*/  SYNCS.PHASECHK.TRANS64.TRYWAIT P0, [R2+URZ+0x60], R5 ;  /* 0x00006005020075a7 */ /* 0x000ea4000800017f */
[----:B0-2---:R-:W-:Y:S05]  /*c9d0*/  @!P0 BRA `(.L_x_10669) ;  /* 0x0000002000a08947 */ /* 0x005fea0003800000 */
.L_x_10729:
[----:B------:R-:W-:Y:S05]  /*c9e0*/  @P1 BRA `(.L_x_10670) ;  /* 0x0000000000181947 */ /* 0x000fea0003800000 */
[----:B------:R-:W-:Y:S01]  /*c9f0*/  ISETP.NE.AND P0, PT, R27, RZ, PT ;  /* 0x000000ff1b00720c */ /* 0x000fe20003f05270 */
[----:B------:R-:W-:Y:S01]  /*ca00*/  IMAD.MOV.U32 R3, RZ, RZ, 0x6000 ;  /* 0x00006000ff037424 */ /* 0x000fe200078e00ff */
[----:B0-----:R-:W-:-:S04]  /*ca10*/  LEA R2, R22, R26, 0x3 ;  /* 0x0000001a16027211 */ /* 0x001fc800078e18ff */
[----:B------:R2:W-:Y:S07]  /*ca20*/  SYNCS.ARRIVE.TRANS64 RZ, [R2+URZ+0x30850], R3 ;  /* 0x0308500302ff79a7 */ /* 0x0005ee000800003f */
[----:B------:R-:W-:Y:S05]  /*ca30*/  @!P0 BRA `(.L_x_10670) ;  /* 0x0000000000048947 */ /* 0x000fea0003800000 */
[----:B------:R-:W-:Y:S01]  /*ca40*/  BPT.TRAP 0x1 ;  /* 0x000000040000795c */ /* 0x000fe20000300000 */
.L_x_10670:
[C-C-:B0-2---:R-:W-:Y:S01]  /*ca50*/  IMAD R2, R22.reuse, 0x8, R26.reuse ;  /* 0x0000000816027824 */ /* 0x145fe200078e021a */
[----:B------:R-:W-:Y:S01]  /*ca60*/  R2UR UR11, R25 ;  /* 0x00000000190b72ca */ /* 0x000fe200000e0000 */
        /* <DEDUP_REMOVED lines=9> */
[----:B------:R-:W-:Y:S01]  /*cb00*/  R2UR UR12, R0 ;  /* 0x00000000000c72ca */ /* 0x000fe200000e0000 */
[----:B------:R-:W-:Y:S01]  /*cb10*/  IMAD.MOV.U32 R7, RZ, RZ, R4 ;  /* 0x000000ffff077224 */ /* 0x000fe200078e0004 */
[----:B------:R-:W-:-:S03]  /*cb20*/  MOV R25, R9 ;  /* 0x0000000900197202 */ /* 0x000fc60000000f00 */
[----:B------:R-:W-:Y:S02]  /*cb30*/  UIMAD UR11, UR11, 0xc0, UR4 ;  /* 0x000000c00b0b78a4 */ /* 0x000fe4000f8e0204 */
[----:B------:R-:W-:Y:S02]  /*cb40*/  UIADD3 UR9, UR9, 0x30850, URZ ;  /* 0x0003085009097890 */ /* 0x000fe4000fffe03f */
[----:B------:R-:W-:Y:S01]  /*cb50*/  UIADD3 UR8, UR8, 0x400, URZ ;  /* 0x0000040008087890 */ /* 0x000fe2000fffe03f */
[----:B------:R-:W-:-:S08]  /*cb60*/  UMOV UR4, 0x0 ;  /* 0x0000000000047882 */ /* 0x000fd00000000000 */
[----:B------:R0:W-:Y:S02]  /*cb70*/  UTMALDG.4D [UR8], [UR6], desc[UR4] ;  /* 0x00000408060075b4 */ /* 0x0001e40008019000 */
[----:B0-----:R-:W-:Y:S01]  /*cb80*/  NOP ;  /* 0x0000000000007918 */ /* 0x001fe20000000000 */
.L_x_10665:
[----:B------:R-:W-:Y:S05]  /*cb90*/  BSYNC B2 ;  /* 0x0000000000027941 */ /* 0x000fea0003800000 */
.L_x_10664:
[----:B------:R-:W-:Y:S02]  /*cba0*/  VIADD R9, R29, 0xfffffffd ;  /* 0xfffffffd1d097836 */ /* 0x000fe40000000000 */
[----:B------:R-:W-:Y:S02]  /*cbb0*/  IMAD.MOV.U32 R22, RZ, RZ, R12 ;  /* 0x000000ffff167224 */ /* 0x000fe400078e000c */
[----:B------:R-:W-:-:S07]  /*cbc0*/  IMAD.MOV.U32 R24, RZ, RZ, R13 ;  /* 0x000000ffff187224 */ /* 0x000fce00078e000d */
.L_x_10663:
[----:B------:R-:W-:Y:S05]  /*cbd0*/  BSYNC B1 ;  /* 0x0000000000017941 */ /* 0x000fea0003800000 */
.L_x_10662:
[----:B------:R-:W-:-:S04]  /*cbe0*/  IADD3 R11, -R11, RZ, RZ ;  /* 0x000000ff0b0b7210 */ /* 0x000fc80007ffe1ff */
[----:B------:R-:W-:-:S13]  /*cbf0*/  ISETP.NE.AND P0, PT, R10, R11, PT ;  /* 0x0000000b0a00720c */ /* 0x000fda0003f05270 */
[----:B------:R-:W-:Y:S05]  /*cc00*/  @!P0 BRA `(.L_x_10661) ;  /* 0x0000000800ec8947 */ /* 0x000fea0003800000 */
[----:B------:R-:W-:-:S07]  /*cc10*/  IMAD.MOV.U32 R4, RZ, RZ, R7 ;  /* 0x000000ffff047224 */ /* 0x000fce00078e0007 */
.L_x_10685:
        /* <DEDUP_REMOVED lines=9> */
[----:B0-----:R-:W-:Y:S01]  /*ccb0*/  IMAD.MOV.U32 R12, RZ, RZ, R9 ;  /* 0x000000ffff0c7224 */ /* 0x001fe200078e0009 */
[----:B------:R-:W-:-:S04]  /*ccc0*/  ISETP.NE.U32.AND P0, PT, RZ, UR4, PT ;  /* 0x00000004ff007c0c */ /* 0x000fc8000bf05070 */
[----:B------:R-:W-:-:S13]  /*ccd0*/  ISETP.NE.AND.EX P0, PT, RZ, UR5, PT, P0 ;  /* 0x00000005ff007c0c */ /* 0x000fda000bf05300 */
[----:B------:R-:W-:Y:S05]  /*cce0*/  @!P0 BRA `(.L_x_10673) ;  /* 0x0000000000488947 */ /* 0x000fea0003800000 */
[----:B------:R-:W0:Y:S01]  /*ccf0*/  LDC R12, c[0x0][0x41c] ;  /* 0x00010700ff0c7b82 */ /* 0x000e220000000800 */
[----:B------:R-:W-:Y:S01]  /*cd00*/  MOV R13, R9 ;  /* 0x00000009000d7202 */ /* 0x000fe20000000f00 */
[----:B------:R-:W-:Y:S02]  /*cd10*/  ULDC.64 UR6, c[0x0][0x408] ;  /* 0x0001020000067ab9 */ /* 0x000fe40000000a00 */
[----:B--2---:R-:W-:-:S04]  /*cd20*/  IMAD R5, R8, UR6, RZ ;  /* 0x0000000608057c24 */ /* 0x004fc8000f8e02ff */
        /* <DEDUP_REMOVED lines=14> */
.L_x_10673:
[----:B------:R-:W-:Y:S02]  /*ce10*/  LEA R3, R10, R26, 0x3 ;  /* 0x0000001a0a037211 */ /* 0x000fe400078e18ff */
[----:B------:R-:W-:-:S04]  /*ce20*/  SHF.L.U32 R2, R11, 0x1f, RZ ;  /* 0x0000001f0b027819 */ /* 0x000fc800000006ff */
[----:B------:R-:W3:Y:S02]  /*ce30*/  SYNCS.PHASECHK.TRANS64.TRYWAIT P0, [R3+URZ+0x30840], R2 ;  /* 0x03084002030075a7 */ /* 0x000ee4000800017f */
[----:B---3--:R-:W-:Y:S05]  /*ce40*/  @!P0 BRA `(.L_x_10674) ;  /* 0x0000001c00988947 */ /* 0x008fea0003800000 */
.L_x_10730:
        /* <DEDUP_REMOVED lines=9> */
.L_x_10675:
[----:B0--3--:R-:W-:Y:S01]  /*cee0*/  IMAD R2, R10, 0x6000, R26 ;  /* 0x000060000a027824 */ /* 0x009fe200078e021a */
        /* <DEDUP_REMOVED lines=20> */
.L_x_10731:
[----:B------:R-:W-:Y:S05]  /*d030*/  @P0 BRA `(.L_x_10677) ;  /* 0x0000000000140947 */ /* 0x000fea0003800000 */
[----:B------:R-:W-:Y:S02]  /*d040*/  ISETP.NE.AND P1, PT, R27, RZ, PT ;  /* 0x000000ff1b00720c */ /* 0x000fe40003f25270 */
[----:B------:R-:W-:-:S04]  /*d050*/  MOV R2, 0x6000 ;  /* 0x0000600000027802 */ /* 0x000fc80000000f00 */
[----:B------:R2:W-:Y:S07]  /*d060*/  SYNCS.ARRIVE.TRANS64 RZ, [R3+URZ+0x50], R2 ;  /* 0x0000500203ff79a7 */ /* 0x0005ee000800003f */
[----:B------:R-:W-:Y:S05]  /*d070*/  @!P1 BRA `(.L_x_10677) ;  /* 0x0000000000049947 */ /* 0x000fea0003800000 */
[----:B------:R-:W-:Y:S01]  /*d080*/  BPT.TRAP 0x1 ;  /* 0x000000040000795c */ /* 0x000fe20000300000 */
.L_x_10677:
        /* <DEDUP_REMOVED lines=11> */
[----:B------:R-:W-:Y:S01]  /*d140*/  R2UR UR12, R0 ;  /* 0x00000000000c72ca */ /* 0x000fe200000e0000 */
[----:B------:R-:W-:-:S04]  /*d150*/  IMAD.MOV.U32 R7, RZ, RZ, R4 ;  /* 0x000000ffff077224 */ /* 0x000fc800078e0004 */
[----:B------:R-:W-:Y:S02]  /*d160*/  UIADD3 UR9, UR9, 0x50, URZ ;  /* 0x0000005009097890 */ /* 0x000fe4000fffe03f */
[----:B------:R-:W-:Y:S02]  /*d170*/  UIADD3 UR8, UR8, 0x400, URZ ;  /* 0x0000040008087890 */ /* 0x000fe4000fffe03f */
[----:B------:R-:W-:-:S03]  /*d180*/  UIMAD UR11, UR11, 0xc0, UR4 ;  /* 0x000000c00b0b78a4 */ /* 0x000fc6000f8e0204 */
[----:B------:R-:W-:-:S06]  /*d190*/  UMOV UR4, 0x0 ;  /* 0x0000000000047882 */ /* 0x000fcc0000000000 */
[----:B------:R3:W-:Y:S02]  /*d1a0*/  UTMALDG.4D [UR8], [UR6], desc[UR4] ;  /* 0x00000408060075b4 */ /* 0x0007e40008019000 */
[----:B---3--:R-:W-:Y:S01]  /*d1b0*/  NOP ;  /* 0x0000000000007918 */ /* 0x008fe20000000000 */
.L_x_10672:
[----:B------:R-:W-:Y:S05]  /*d1c0*/  BSYNC B1 ;  /* 0x0000000000017941 */ /* 0x000fea0003800000 */
.L_x_10671:
        /* <DEDUP_REMOVED lines=8> */
[----:B------:R-:W-:Y:S02]  /*d250*/  IADD3 R13, R9, -0x1, RZ ;  /* 0xffffffff090d7810 */ /* 0x000fe40007ffe0ff */
[----:B------:R-:W-:-:S04]  /*d260*/  ISETP.NE.U32.AND P0, PT, RZ, UR4, PT ;  /* 0x00000004ff007c0c */ /* 0x000fc8000bf05070 */
[----:B------:R-:W-:-:S13]  /*d270*/  ISETP.NE.AND.EX P0, PT, RZ, UR5, PT, P0 ;  /* 0x00000005ff007c0c */ /* 0x000fda000bf05300 */
[----:B------:R-:W-:Y:S05]  /*d280*/  @!P0 BRA `(.L_x_10680) ;  /* 0x0000000000488947 */ /* 0x000fea0003800000 */
[----:B------:R-:W0:Y:S01]  /*d290*/  LDC R12, c[0x0][0x41c] ;  /* 0x00010700ff0c7b82 */ /* 0x000e220000000800 */
[----:B------:R-:W-:Y:S01]  /*d2a0*/  IMAD.MOV.U32 R15, RZ, RZ, R13 ;  /* 0x000000ffff0f7224 */ /* 0x000fe200078e000d */
        /* <DEDUP_REMOVED lines=14> */
[----:B------:R-:W-:-:S05]  /*d390*/  IADD3 R2, -R15, RZ, RZ ;  /* 0x000000ff0f027210 */ /* 0x000fca0007ffe1ff */
[----:B------:R-:W-:-:S07]  /*d3a0*/  IMAD R13, R12, R2, R13 ;  /* 0x000000020c0d7224 */ /* 0x000fce00078e020d */
.L_x_10680:
[----:B--2---:R-:W-:Y:S01]  /*d3b0*/  IMAD R2, R22, 0x8, R26 ;  /* 0x0000000816027824 */ /* 0x004fe200078e021a */
[----:B------:R-:W-:-:S04]  /*d3c0*/  SHF.L.U32 R3, R24, 0x1f, RZ ;  /* 0x0000001f18037819 */ /* 0x000fc800000006ff */
[----:B------:R-:W2:Y:S02]  /*d3d0*/  SYNCS.PHASECHK.TRANS64.TRYWAIT P0, [R2+URZ+0x30840], R3 ;  /* 0x03084003020075a7 */ /* 0x000ea4000800017f */
[----:B--2---:R-:W-:Y:S05]  /*d3e0*/  @!P0 BRA `(.L_x_10681) ;  /* 0x0000001800588947 */ /* 0x004fea0003800000 */
.L_x_10732:
        /* <DEDUP_REMOVED lines=9> */
.L_x_10682:
[----:B0-2---:R-:W-:Y:S01]  /*d480*/  IMAD R2, R22, 0x6000, R26 ;  /* 0x0000600016027824 */ /* 0x005fe200078e021a */
[----:B------:R-:W-:Y:S01]  /*d490*/  R2UR UR11, R13 ;  /* 0x000000000d0b72ca */ /* 0x000fe200000e0000 */
[----:B------:R-:W-:Y:S01]  /*d4a0*/  VIADD R3, R26, 0x30800 ;  /* 0x000308001a037836 */ /* 0x000fe20000000000 */
[----:B------:R-:W-:Y:S01]  /*d4b0*/  R2UR UR4, R23 ;  /* 0x00000000170472ca */ /* 0x000fe200000e0000 */
[----:B------:R-:W-:Y:S01]  /*d4c0*/  UIADD3 UR6, UP0, UR38, 0x370, URZ ;  /* 0x0000037026067890 */ /* 0x000fe2000ff1e03f */
[----:B------:R-:W-:Y:S01]  /*d4d0*/  R2UR UR8, R2 ;  /* 0x00000000020872ca */ /* 0x000fe200000e0000 */
[----:B------:R-:W-:Y:S01]  /*d4e0*/  UMOV UR5, 0x14f00000 ;  /* 0x14f0000000057882 */ /* 0x000fe20000000000 */
[----:B------:R-:W-:Y:S01]  /*d4f0*/  LEA R2, R22, R3, 0x3 ;  /* 0x0000000316027211 */ /* 0x000fe200078e18ff */
[----:B------:R-:W-:Y:S01]  /*d500*/  UIADD3.X UR7, URZ, UR39, URZ, UP0, !UPT ;  /* 0x000000273f077290 */ /* 0x000fe200087fe43f */
[----:B------:R-:W-:Y:S01]  /*d510*/  R2UR UR12, R0 ;  /* 0x00000000000c72ca */ /* 0x000fe200000e0000 */
[----:B------:R-:W-:Y:S01]  /*d520*/  UMOV UR10, URZ ;  /* 0x0000003f000a7c82 */ /* 0x000fe20008000000 */
[----:B------:R-:W-:Y:S01]  /*d530*/  R2UR UR9, R2 ;  /* 0x00000000020972ca */ /* 0x000fe200000e0000 */
[----:B------:R-:W-:Y:S01]  /*d540*/  IMAD R2, R10, 0x8, R3 ;  /* 0x000000080a027824 */ /* 0x000fe200078e0203 */
[----:B-----5:R-:W-:-:S02]  /*d550*/  R2UR UR13, R4 ;  /* 0x00000000040d72ca */ /* 0x020fc400000e0000 */
[----:B------:R-:W-:Y:S01]  /*d560*/  SHF.L.U32 R11, R11, 0x1f, RZ ;  /* 0x0000001f0b0b7819 */ /* 0x000fe200000006ff */
[----:B------:R-:W-:Y:S02]  /*d570*/  UIMAD UR11, UR11, 0xc0, UR4 ;  /* 0x000000c00b0b78a4 */ /* 0x000fe4000f8e0204 */
[----:B------:R-:W-:Y:S01]  /*d580*/  UIADD3 UR8, UR8, 0x12400, URZ ;  /* 0x0001240008087890 */ /* 0x000fe2000fffe03f */
[----:B------:R-:W-:-:S05]  /*d590*/  UMOV UR4, 0x0 ;  /* 0x0000000000047882 */ /* 0x000fca0000000000 */
[----:B------:R-:W-:-:S09]  /*d5a0*/  UIADD3 UR9, UR9, 0x30, URZ ;  /* 0x0000003009097890 */ /* 0x000fd2000fffe03f */
[----:B------:R0:W-:Y:S01]  /*d5b0*/  UTMALDG.4D [UR8], [UR6], desc[UR4] ;  /* 0x00000408060075b4 */ /* 0x0001e20008019000 */
[----:B------:R-:W2:Y:S02]  /*d5c0*/  SYNCS.PHASECHK.TRANS64.TRYWAIT P1, [R2+URZ+0x60], R11 ;  /* 0x0000600b020075a7 */ /* 0x000ea4000802017f */
[----:B0-2---:R-:W-:Y:S05]  /*d5d0*/  @!P1 BRA `(.L_x_10683) ;  /* 0x0000001400f09947 */ /* 0x005fea0003800000 */
.L_x_10733:
[----:B------:R-:W-:Y:S05]  /*d5e0*/  @P0 BRA `(.L_x_10684) ;  /* 0x0000000000140947 */ /* 0x000fea0003800000 */
[----:B------:R-:W-:Y:S01]  /*d5f0*/  ISETP.NE.AND P1, PT, R27, RZ, PT ;  /* 0x000000ff1b00720c */ /* 0x000fe20003f25270 */
[----:B------:R-:W-:-:S04]  /*d600*/  IMAD.MOV.U32 R3, RZ, RZ, 0x6000 ;  /* 0x00006000ff037424 */ /* 0x000fc800078e00ff */
[----:B------:R2:W-:Y:S08]  /*d610*/  SYNCS.ARRIVE.TRANS64 RZ, [R2+URZ+0x50], R3 ;  /* 0x0000500302ff79a7 */ /* 0x0005f0000800003f */
[----:B------:R-:W-:Y:S05]  /*d620*/  @!P1 BRA `(.L_x_10684) ;  /* 0x0000000000049947 */ /* 0x000fea0003800000 */
[----:B------:R-:W-:Y:S01]  /*d630*/  BPT.TRAP 0x1 ;  /* 0x000000040000795c */ /* 0x000fe20000300000 */
.L_x_10684:
        /* <DEDUP_REMOVED lines=11> */
[----:B------:R-:W-:-:S02]  /*d6f0*/  R2UR UR12, R0 ;  /* 0x00000000000c72ca */ /* 0x000fc400000e0000 */
[----:B------:R-:W-:-:S03]  /*d700*/  MOV R7, R4 ;  /* 0x0000000400077202 */ /* 0x000fc60000000f00 */
[----:B------:R-:W-:Y:S02]  /*d710*/  UIADD3 UR9, UR9, 0x50, URZ ;  /* 0x0000005009097890 */ /* 0x000fe4000fffe03f */
[----:B------:R-:W-:Y:S02]  /*d720*/  UIADD3 UR8, UR8, 0x400, URZ ;  /* 0x0000040008087890 */ /* 0x000fe4000fffe03f */
[----:B------:R-:W-:-:S03]  /*d730*/  UIMAD UR11, UR11, 0xc0, UR4 ;  /* 0x000000c00b0b78a4 */ /* 0x000fc6000f8e0204 */
[----:B------:R-:W-:-:S06]  /*d740*/  UMOV UR4, 0x0 ;  /* 0x0000000000047882 */ /* 0x000fcc0000000000 */
[----:B------:R3:W-:Y:S02]  /*d750*/  UTMALDG.4D [UR8], [UR6], desc[UR4] ;  /* 0x00000408060075b4 */ /* 0x0007e40008019000 */
[----:B---3--:R-:W-:Y:S01]  /*d760*/  NOP ;  /* 0x0000000000007918 */ /* 0x008fe20000000000 */
.L_x_10679:
[----:B------:R-:W-:Y:S05]  /*d770*/  BSYNC B1 ;  /* 0x0000000000017941 */ /* 0x000fea0003800000 */
.L_x_10678:
[C---:B------:R-:W-:Y:S01]  /*d780*/  ISETP.GT.AND P0, PT, R9.reuse, 0x1, PT ;  /* 0x000000010900780c */ /* 0x040fe20003f04270 */
[----:B0-2---:R-:W-:-:S04]  /*d790*/  VIADD R2, R9, 0xfffffffe ;  /* 0xfffffffe09027836 */ /* 0x005fc80000000000 */
[----:B------:R-:W-:-:S08]  /*d7a0*/  IMAD.MOV.U32 R9, RZ, RZ, R2 ;  /* 0x000000ffff097224 */ /* 0x000fd000078e0002 */
[----:B------:R-:W-:Y:S05]  /*d7b0*/  @P0 BRA `(.L_x_10685) ;  /* 0xfffffff400180947 */ /* 0x000fea000383ffff */
.L_x_10661:
[----:B------:R-:W-:Y:S05]  /*d7c0*/  BSYNC B0 ;  /* 0x0000000000007941 */ /* 0x000fea0003800000 */
.L_x_10660:
[----:B------:R-:W-:Y:S01]  /*d7d0*/  ISETP.NE.AND P0, PT, R27, RZ, PT ;  /* 0x000000ff1b00720c */ /* 0x000fe20003f05270 */
[----:B------:R-:W-:-:S12]  /*d7e0*/  BSSY B0, `(.L_x_10686) ;  /* 0x000000e000007945 */ /* 0x000fd80003800000 */
[----:B------:R-:W-:Y:S05]  /*d7f0*/  @P0 BRA `(.L_x_10687) ;  /* 0x0000000000300947 */ /* 0x000fea0003800000 */
[----:B------:R-:W3:Y:S01]  /*d800*/  S2R R9, SR_LANEID ;  /* 0x0000000000097919 */ /* 0x000ee20000000000 */
[----:B------:R-:W-:Y:S01]  /*d810*/  VOTEU.ANY UR4, UPT, PT ;  /* 0x0000000000047886 */ /* 0x000fe200038e0100 */
[----:B------:R-:W4:Y:S01]  /*d820*/  LDC.64 R2, c[0x0][0xc38] ;  /* 0x00030e00ff027b82 */ /* 0x000f220000000a00 */
[----:B------:R-:W3:Y:S08]  /*d830*/  FLO.U32 R4, UR4 ;  /* 0x0000000400047d00 */ /* 0x000ef000080e0000 */
[----:B--2---:R-:W4:Y:S01]  /*d840*/  POPC R5, UR4 ;  /* 0x0000000400057d09 */ /* 0x004f220008000000 */
[----:B---3--:R-:W-:-:S13]  /*d850*/  ISETP.EQ.U32.AND P0, PT, R4, R9, PT ;  /* 0x000000090400720c */ /* 0x008fda0003f02070 */
[----:B----4-:R-:W2:Y:S01]  /*d860*/  @P0 ATOMG.E.ADD.STRONG.GPU PT, R3, desc[UR46][R2.64], R5 ;  /* 0x00000005020309a8 */ /* 0x010ea200081ee1ee */
[----:B------:R-:W3:Y:S02]  /*d870*/  S2R R6, SR_LTMASK ;  /* 0x0000000000067919 */ /* 0x000ee40000003900 */
[----:B---3--:R-:W-:-:S04]  /*d880*/  LOP3.LUT R6, R6, UR4, RZ, 0xc0, !PT ;  /* 0x0000000406067c12 */ /* 0x008fc8000f8ec0ff */
[----:B------:R-:W3:Y:S01]  /*d890*/  POPC R9, R6 ;  /* 0x0000000600097309 */ /* 0x000ee20000000000 */
[----:B--2---:R-:W3:Y:S02]  /*d8a0*/  SHFL.IDX PT, R4, R3, R4, 0x1f ;  /* 0x00001f0403047589 */ /* 0x004ee400000e0000 */
[----:B---3--:R-:W-:-:S07]  /*d8b0*/  IADD3 R16, R4, UR37, R9 ;  /* 0x0000002504107c10 */ /* 0x008fce000fffe009 */
.L_x_10687:
[----:B------:R-:W-:Y:S05]  /*d8c0*/  BSYNC B0 ;  /* 0x0000000000007941 */ /* 0x000fea0003800000 */
.L_x_10686:
[----:B------:R-:W-:Y:S04]  /*d8d0*/  BSSY B0, `(.L_x_10688) ;  /* 0x0000020000007945 */ /* 0x000fe80003800000 */
[----:B------:R-:W-:Y:S05]  /*d8e0*/  @!P6 BRA `(.L_x_10689) ;  /* 0x000000000078e947 */ /* 0x000fea0003800000 */
[----:B------:R-:W-:Y:S01]  /*d8f0*/  IMAD R3, R22, 0x8, R26 ;  /* 0x0000000816037824 */ /* 0x000fe200078e021a */
[----:B------:R-:W-:-:S04]  /*d900*/  SHF.L.U32 R2, R24, 0x1f, RZ ;  /* 0x0000001f18027819 */ /* 0x000fc800000006ff */
[----:B------:R-:W3:Y:S02]  /*d910*/  SYNCS.PHASECHK.TRANS64.TRYWAIT P0, [R3+URZ+0x30860], R2 ;  /* 0x03086002030075a7 */ /* 0x000ee4000800017f */
[----:B---3--:R-:W-:Y:S05]  /*d920*/  @!P0 BRA `(.L_x_10690) ;  /* 0x0000001400308947 */ /* 0x008fea0003800000 */
.L_x_10734:
[----:B------:R-:W4:Y:S02]  /*d930*/  S2R R4, SR_TID.X ;  /* 0x0000000000047919 */ /* 0x000f240000002100 */
[----:B----4-:R-:W-:-:S04]  /*d940*/  LOP3.LUT R4, R4, 0x7f, RZ, 0xc0, !PT ;  /* 0x0000007f04047812 */ /* 0x010fc800078ec0ff */
[----:B------:R-:W-:-:S13]  /*d950*/  ISETP.NE.AND P0, PT, R4, RZ, PT ;  /* 0x000000ff0400720c */ /* 0x000fda0003f05270 */
[----:B------:R-:W-:Y:S05]  /*d960*/  @P0 BRA `(.L_x_10691) ;  /* 0x0000000000140947 */ /* 0x000fea0003800000 */
[----:B------:R-:W-:Y:S02]  /*d970*/  ISETP.NE.AND P1, PT, R27, RZ, PT ;  /* 0x000000ff1b00720c */ /* 0x000fe40003f25270 */
[----:B---3--:R-:W-:-:S04]  /*d980*/  MOV R2, 0x6000 ;  /* 0x0000600000027802 */ /* 0x008fc80000000f00 */
[----:B------:R4:W-:Y:S07]  /*d990*/  SYNCS.ARRIVE.TRANS64 RZ, [R3+URZ+0x30850], R2 ;  /* 0x0308500203ff79a7 */ /* 0x0009ee000800003f */
[----:B------:R-:W-:Y:S05]  /*d9a0*/  @!P1 BRA `(.L_x_10691) ;  /* 0x0000000000049947 */ /* 0x000fea0003800000 */
[----:B------:R-:W-:Y:S01]  /*d9b0*/  BPT.TRAP 0x1 ;  /* 0x000000040000795c */ /* 0x000fe20000300000 */
.L_x_10691:
        /* <DEDUP_REMOVED lines=10> */
[----:B------:R-:W-:-:S05]  /*da60*/  R2UR UR13, R7 ;  /* 0x00000000070d72ca */ /* 0x000fca00000e0000 */
[----:B------:R-:W-:Y:S02]  /*da70*/  UIMAD UR11, UR11, 0xc0, UR4 ;  /* 0x000000c00b0b78a4 */ /* 0x000fe4000f8e0204 */
[----:B------:R-:W-:Y:S02]  /*da80*/  UIADD3 UR9, UR9, 0x30850, URZ ;  /* 0x0003085009097890 */ /* 0x000fe4000fffe03f */
[----:B------:R-:W-:Y:S01]  /*da90*/  UIADD3 UR8, UR8, 0x400, URZ ;  /* 0x0000040008087890 */ /* 0x000fe2000fffe03f */
[----:B------:R-:W-:-:S08]  /*daa0*/  UMOV UR4, 0x0 ;  /* 0x0000000000047882 */ /* 0x000fd00000000000 */
[----:B------:R2:W-:Y:S02]  /*dab0*/  UTMALDG.4D [UR8], [UR6], desc[UR4] ;  /* 0x00000408060075b4 */ /* 0x0005e40008019000 */
[----:B--2---:R-:W-:Y:S01]  /*dac0*/  NOP ;  /* 0x0000000000007918 */ /* 0x004fe20000000000 */
.L_x_10689:
[----:B------:R-:W-:Y:S05]  /*dad0*/  BSYNC B0 ;  /* 0x0000000000007941 */ /* 0x000fea0003800000 */
.L_x_10688:
[----:B------:R-:W-:-:S05]  /*dae0*/  VIADD R22, R22, 0x1 ;  /* 0x0000000116167836 */ /* 0x000fca0000000000 */
[----:B------:R-:W-:-:S04]  /*daf0*/  ISETP.NE.AND P0, PT, R22, 0x2, PT ;  /* 0x000000021600780c */ /* 0x000fc80003f05270 */
[----:B---34-:R-:W-:Y:S02]  /*db00*/  SEL R3, RZ, 0x1, P0 ;  /* 0x00000001ff037807 */ /* 0x018fe40000000000 */
[----:B------:R-:W-:Y:S02]  /*db10*/  SEL R22, R22, RZ, P0 ;  /* 0x000000ff16167207 */ /* 0x000fe40000000000 */
[----:B------:R-:W-:-:S07]  /*db20*/  LOP3.LUT R24, R24, R3, RZ, 0x3c, !PT ;  /* 0x0000000318187212 */ /* 0x000fce00078e3cff */
.L_x_10647:
[----:B------:R-:W-:Y:S05]  /*db30*/  BSYNC B6 ;  /* 0x0000000000067941 */ /* 0x000fea0003800000 */
.L_x_10645:
[----:B------:R-:W-:-:S03]  /*db40*/  UMOV UR4, 0xffffffff ;  /* 0xffffffff00047882 */ /* 0x000fc60000000000 */
[----:B------:R-:W-:Y:S05]  /*db50*/  BRA.DIV UR4, `(.L_x_10692) ;  /* 0x0000001204b87947 */ /* 0x000fea000b800000 */
[----:B--2---:R2:W3:Y:S04]  /*db60*/  SHFL.IDX PT, R5, R16, RZ, 0x1f ;  /* 0x00001fff10057589 */ /* 0x0044e800000e0000 */
[----:B------:R2:W4:Y:S02]  /*db70*/  SHFL.IDX PT, R0, R16, 0x1, 0x1f ;  /* 0x00201f0010007f89 */ /* 0x00052400000e0000 */
.L_x_10738:
        /* <DEDUP_REMOVED lines=8> */
[----:B------:R-:W0:Y:S02]  /*dc00*/  LDC.64 R2, c[0x0][0xc58] ;  /* 0x00031600ff027b82 */ /* 0x000e240000000a00 */
[----:B0-----:R-:W-:-:S06]  /*dc10*/  IMAD.WIDE R2, R7, 0x4, R2 ;  /* 0x0000000407027825 */ /* 0x001fcc00078e0202 */
[----:B------:R0:W5:Y:S02]  /*dc20*/  LDG.E R2, desc[UR46][R2.64] ;  /* 0x0000002e02027981 */ /* 0x000164000c1e1900 */
.L_x_10694:
[----:B------:R-:W-:Y:S05]  /*dc30*/  BSYNC B0 ;  /* 0x0000000000007941 */ /* 0x000fea0003800000 */
.L_x_10693:
        /* <DEDUP_REMOVED lines=22> */
[----:B------:R0:W0:Y:S02]  /*dda0*/  SHFL.IDX PT, R14, R8, 0x1f, 0x1f ;  /* 0x03e01f00080e7f89 */ /* 0x00002400000e0000 */
.L_x_10746:
[----:B------:R-:W-:Y:S02]  /*ddb0*/  ULDC UR4, c[0x0][0xc10] ;  /* 0x0003040000047ab9 */ /* 0x000fe40000000800 */
[----:B------:R-:W-:-:S04]  /*ddc0*/  IMAD.U32 R7, RZ, RZ, UR4 ;  /* 0x00000004ff077e24 */ /* 0x000fc8000f8e00ff */
[----:B0-----:R-:W-:-:S04]  /*ddd0*/  IMAD R3, R14, R7, RZ ;  /* 0x000000070e037224 */ /* 0x001fc800078e02ff */
[----:B----4-:R-:W-:-:S05]  /*dde0*/  IMAD.IADD R6, R0, 0x1, R3 ;  /* 0x0000000100067824 */ /* 0x010fca00078e0203 */
[----:B---3--:R-:W-:-:S13]  /*ddf0*/  ISETP.GT.AND P0, PT, R6, R5, PT ;  /* 0x000000050600720c */ /* 0x008fda0003f04270 */
[----:B------:R-:W-:Y:S05]  /*de00*/  @P0 BRA `(.L_x_10696) ;  /* 0x0000000000ac0947 */ /* 0x000fea0003800000 */
[----:B------:R-:W0:Y:S02]  /*de10*/  LDC R4, c[0x0][0xc14] ;  /* 0x00030500ff047b82 */ /* 0x000e240000000800 */
.L_x_10701:
        /* <DEDUP_REMOVED lines=9> */
[----:B------:R-:W0:Y:S02]  /*deb0*/  LDC.64 R2, c[0x0][0xc58] ;  /* 0x00031600ff027b82 */ /* 0x000e240000000a00 */
[----:B0-----:R-:W-:-:S06]  /*dec0*/  IMAD.WIDE R2, R7, 0x4, R2 ;  /* 0x0000000407027825 */ /* 0x001fcc00078e0202 */
[----:B------:R0:W5:Y:S02]  /*ded0*/  LDG.E R2, desc[UR46][R2.64] ;  /* 0x0000002e02027981 */ /* 0x000164000c1e1900 */
.L_x_10699:
[----:B------:R-:W-:Y:S05]  /*dee0*/  BSYNC B0 ;  /* 0x0000000000007941 */ /* 0x000fea0003800000 */
.L_x_10698:
[----:B------:R-:W-:-:S03]  /*def0*/  UMOV UR4, 0xffffffff ;  /* 0xffffffff00047882 */ /* 0x000fc60000000000 */
[----:B------:R-:W-:Y:S05]  /*df00*/  BRA.DIV UR4, `(.L_x_10700) ;  /* 0x0000001204e87947 */ /* 0x000fea000b800000 */
[----:B-----5:R-:W3:Y:S01]  /*df10*/  SHFL.UP PT, R14, R2, 0x1, RZ ;  /* 0x04200000020e7989 */ /* 0x020ee200000e00ff */
[C---:B------:R-:W-:Y:S02]  /*df20*/  ISETP.NE.AND P0, PT, R27.reuse, RZ, PT ;  /* 0x000000ff1b00720c */ /* 0x040fe40003f05270 */
[C---:B------:R-:W-:Y:S02]  /*df30*/  ISETP.GE.U32.AND P1, PT, R27.reuse, 0x2, PT ;  /* 0x000000021b00780c */ /* 0x040fe40003f26070 */
[----:B---3--:R-:W-:Y:S02]  /*df40*/  SEL R13, R14, RZ, P0 ;  /* 0x000000ff0e0d7207 */ /* 0x008fe40000000000 */
[----:B------:R-:W-:-:S03]  /*df50*/  ISETP.GE.U32.AND P0, PT, R27, 0x4, PT ;  /* 0x000000041b00780c */ /* 0x000fc60003f06070 */
[----:B------:R-:W-:-:S05]  /*df60*/  IMAD.IADD R13, R2, 0x1, R13 ;  /* 0x00000001020d7824 */ /* 0x000fca00078e020d */
[----:B------:R-:W3:Y:S02]  /*df70*/  SHFL.UP PT, R14, R13, 0x2, RZ ;  /* 0x044000000d0e7989 */ /* 0x000ee400000e00ff */
[----:B---3--:R-:W-:Y:S02]  /*df80*/  SEL R0, R14, RZ, P1 ;  /* 0x000000ff0e007207 */ /* 0x008fe40000800000 */
        /* <DEDUP_REMOVED lines=13> */
.L_x_10754:
[----:B------:R-:W-:Y:S02]  /*e060*/  ULDC UR4, c[0x0][0xc10] ;  /* 0x0003040000047ab9 */ /* 0x000fe40000000800 */
[----:B------:R-:W-:-:S05]  /*e070*/  MOV R7, UR4 ;  /* 0x0000000400077c02 */ /* 0x000fca0008000f00 */
[----:B---3--:R-:W-:-:S04]  /*e080*/  IMAD R3, R14, R7, RZ ;  /* 0x000000070e037224 */ /* 0x008fc800078e02ff */
[----:B------:R-:W-:-:S05]  /*e090*/  IMAD.IADD R6, R3, 0x1, R6 ;  /* 0x0000000103067824 */ /* 0x000fca00078e0206 */
[----:B------:R-:W-:-:S13]  /*e0a0*/  ISETP.GT.AND P0, PT, R6, R5, PT ;  /* 0x000000050600720c */ /* 0x000fda0003f04270 */
[----:B------:R-:W-:Y:S05]  /*e0b0*/  @!P0 BRA `(.L_x_10701) ;  /* 0xfffffffc00588947 */ /* 0x000fea000383ffff */
.L_x_10696:
[----:B------:R-:W-:Y:S01]  /*e0c0*/  IMAD.IADD R6, R6, 0x1, -R3 ;  /* 0x0000000106067824 */ /* 0x000fe200078e0a03 */
[----:B------:R-:W-:-:S03]  /*e0d0*/  UMOV UR4, 0xffffffff ;  /* 0xffffffff00047882 */ /* 0x000fc60000000000 */
[----:B------:R-:W-:-:S05]  /*e0e0*/  IMAD R0, R8, R7, R6 ;  /* 0x0000000708007224 */ /* 0x000fca00078e0206 */
[----:B------:R-:W-:Y:S01]  /*e0f0*/  ISETP.GT.AND P6, PT, R0, R5, PT ;  /* 0x000000050000720c */ /* 0x000fe20003fc4270 */
[----:B------:R-:W-:-:S12]  /*e100*/  BRA.DIV UR4, `(.L_x_10702) ;  /* 0x0000001604387947 */ /* 0x000fd8000b800000 */
[----:B------:R-:W-:-:S04]  /*e110*/  VOTE.ANY R3, PT, !P6 ;  /* 0x0000000000037806 */ /* 0x000fc800070e0100 */
[----:B------:R-:W3:Y:S02]  /*e120*/  POPC R0, R3 ;  /* 0x0000000300007309 */ /* 0x000ee40000000000 */
[----:B---3--:R3:W4:Y:S02]  /*e130*/  SHFL.IDX PT, R17, R2, R0, 0x1f ;  /* 0x00001f0002117589 */ /* 0x00872400000e0000 */
.L_x_10758:
[----:B------:R-:W-:Y:S01]  /*e140*/  ISETP.NE.AND P0, PT, R3, RZ, PT ;  /* 0x000000ff0300720c */ /* 0x000fe20003f05270 */
[----:B------:R-:W-:-:S12]  /*e150*/  IMAD.MOV.U32 R14, RZ, RZ, RZ ;  /* 0x000000ffff0e7224 */ /* 0x000fd800078e00ff */
[----:B------:R-:W-:Y:S05]  /*e160*/  @!P0 BRA `(.L_x_10703) ;  /* 0x0000000000108947 */ /* 0x000fea0003800000 */
[----:B------:R-:W-:Y:S01]  /*e170*/  UMOV UR4, 0xffffffff ;  /* 0xffffffff00047882 */ /* 0x000fe20000000000 */
[----:B------:R-:W-:Y:S02]  /*e180*/  IADD3 R12, R0, -0x1, RZ ;  /* 0xffffffff000c7810 */ /* 0x000fe40007ffe0ff */
[----:B------:R-:W-:Y:S05]  /*e190*/  BRA.DIV UR4, `(.L_x_10704) ;  /* 0x00000016045c7947 */ /* 0x000fea000b800000 */
[----:B------:R0:W0:Y:S02]  /*e1a0*/  SHFL.IDX PT, R14, R8, R12, 0x1f ;  /* 0x00001f0c080e7589 */ /* 0x00002400000e0000 */
.L_x_10703:
[----:B0---4-:R-:W-:Y:S01]  /*e1b0*/  IABS R8, R17 ;  /* 0x0000001100087213 */ /* 0x011fe20000000000 */
[----:B--2---:R-:W-:Y:S02]  /*e1c0*/  IMAD R16, R14, R7, R6 ;  /* 0x000000070e107224 */ /* 0x004fe400078e0206 */
[----:B------:R-:W-:Y:S01]  /*e1d0*/  IMAD.IADD R19, R0, 0x1, R19 ;  /* 0x0000000100137824 */ /* 0x000fe200078e0213 */
[----:B------:R-:W0:Y:S02]  /*e1e0*/  I2F.RP R9, R8 ;  /* 0x0000000800097306 */ /* 0x000e240000209400 */
[----:B------:R-:W-:Y:S02]  /*e1f0*/  IADD3 R6, R5, -R16, RZ ;  /* 0x8000001005067210 */ /* 0x000fe40007ffe0ff */
[----:B------:R-:W-:-:S05]  /*e200*/  IABS R5, R17 ;  /* 0x0000001100057213 */ /* 0x000fca0000000000 */
[----:B------:R-:W-:Y:S01]  /*e210*/  IMAD.MOV R5, RZ, RZ, -R5 ;  /* 0x000000ffff057224 */ /* 0x000fe200078e0a05 */
[----:B0-----:R-:W3:Y:S02]  /*e220*/  MUFU.RCP R9, R9 ;  /* 0x0000000900097308 */ /* 0x001ee40000001000 */
[----:B---3--:R-:W-:-:S06]  /*e230*/  VIADD R2, R9, 0xffffffe ;  /* 0x0ffffffe09027836 */ /* 0x008fcc0000000000 */
        /* <DEDUP_REMOVED lines=22> */
.L_x_10697:
[----:B------:R-:W-:Y:S01]  /*e3a0*/  UMOV UR4, URZ ;  /* 0x0000003f00047c82 */ /* 0x000fe20008000000 */
[----:B------:R-:W-:Y:S01]  /*e3b0*/  UMOV UR5, URZ ;  /* 0x0000003f00057c82 */ /* 0x000fe20008000000 */
[----:B------:R-:W-:Y:S01]  /*e3c0*/  ULDC UR6, c[0x0][0xc14] ;  /* 0x0003050000067ab9 */ /* 0x000fe20000000800 */
[----:B--2---:R-:W-:Y:S01]  /*e3d0*/  IMAD.MOV.U32 R16, RZ, RZ, R5 ;  /* 0x000000ffff107224 */ /* 0x004fe200078e0005 */
[----:B------:R-:W-:Y:S01]  /*e3e0*/  MOV R19, UR6 ;  /* 0x0000000600137c02 */ /* 0x000fe20008000f00 */
[----:B------:R-:W-:Y:S02]  /*e3f0*/  IMAD.U32 R17, RZ, RZ, UR4 ;  /* 0x00000004ff117e24 */ /* 0x000fe4000f8e00ff */
[----:B------:R-:W-:-:S07]  /*e400*/  IMAD.U32 R18, RZ, RZ, UR5 ;  /* 0x00000005ff127e24 */ /* 0x000fce000f8e00ff */
.L_x_10705:
        /* <DEDUP_REMOVED lines=10> */
.L_x_10643:
[----:B0-2---:R-:W2:Y:S01]  /*e4b0*/  LDL.LU R0, [R1+0xc] ;  /* 0x00000c0001007983 */ /* 0x005ea20000300800 */
        /* <DEDUP_REMOVED lines=11> */
.L_x_10761:
[----:B------:R-:W-:Y:S05]  /*e570*/  BSYNC B0 ;  /* 0x0000000000007941 */ /* 0x000fea0003800000 */
.L_x_10707:
[----:B------:R-:W-:-:S03]  /*e580*/  UMOV UR4, 0xffffffff ;  /* 0xffffffff00047882 */ /* 0x000fc60000000000 */
[----:B------:R-:W-:Y:S05]  /*e590*/  BRA.DIV UR4, `(.L_x_10709) ;  /* 0x0000001204947947 */ /* 0x000fea000b800000 */
[----:B0-----:R-:W0:Y:S02]  /*e5a0*/  S2R R0, SR_TID.X ;  /* 0x0000000000007919 */ /* 0x001e240000002100 */
[----:B0-----:R-:W-:-:S04]  /*e5b0*/  SHF.R.U32.HI R0, RZ, 0x5, R0 ;  /* 0x00000005ff007819 */ /* 0x001fc80000011600 */
[----:B------:R-:W-:-:S05]  /*e5c0*/  LOP3.LUT R0, R0, 0x3, RZ, 0xc0, !PT ;  /* 0x0000000300007812 */ /* 0x000fca00078ec0ff */
[----:B------:R0:W2:Y:S02]  /*e5d0*/  SHFL.IDX PT, R14, R0, RZ, 0x1f ;  /* 0x00001fff000e7589 */ /* 0x0000a400000e0000 */
.L_x_10764:
[----:B--2---:R-:W-:Y:S01]  /*e5e0*/  ISETP.NE.AND P0, PT, R14, RZ, PT ;  /* 0x000000ff0e00720c */ /* 0x004fe20003f05270 */
[----:B------:R-:W-:-:S12]  /*e5f0*/  BSSY B0, `(.L_x_10710) ;  /* 0x0000024000007945 */ /* 0x000fd80003800000 */
[----:B------:R-:W-:Y:S05]  /*e600*/  @P0 BRA `(.L_x_10711) ;  /* 0x0000000000880947 */ /* 0x000fea0003800000 */
[----:B------:R-:W-:-:S03]  /*e610*/  UMOV UR4, 0xffffffff ;  /* 0xffffffff00047882 */ /* 0x000fc60000000000 */
[----:B------:R-:W-:Y:S05]  /*e620*/  BRA.DIV UR4, `(.L_x_10712) ;  /* 0x0000001204a47947 */ /* 0x000fea000b800000 */
[----:B------:R-:W-:-:S13]  /*e630*/  ELECT P6, URZ, PT ;  /* 0x00000000003f782f */ /* 0x000fda00038c0000 */
.L_x_10767:
[----:B------:R-:W-:Y:S05]  /*e640*/  @!P6 BRA `(.L_x_10711) ;  /* 0x000000000078e947 */ /* 0x000fea0003800000 */
[----:B------:R-:W-:-:S06]  /*e650*/  ULOP3.LUT UR4, UR36, 0x2, URZ, 0xfc, !UPT ;  /* 0x0000000224047892 */ /* 0x000fcc000f8efc3f */
[----:B0-----:R-:W-:-:S05]  /*e660*/  IMAD.U32 R0, RZ, RZ, UR4 ;  /* 0x00000004ff007e24 */ /* 0x001fca000f8e00ff */
[----:B------:R-:W-:-:S13]  /*e670*/  ISETP.NE.AND P2, PT, R0, 0x3, PT ;  /* 0x000000030000780c */ /* 0x000fda0003f45270 */
[----:B------:R-:W-:Y:S05]  /*e680*/  @!P2 BRA `(.L_x_10713) ;  /* 0x000000000004a947 */ /* 0x000fea0003800000 */
[----:B------:R-:W-:Y:S01]  /*e690*/  BPT.TRAP 0x1 ;  /* 0x000000040000795c */ /* 0x000fe20000300000 */
.L_x_10713:
        /* <DEDUP_REMOVED lines=12> */
.L_x_10768:
[----:B------:R-:W2:Y:S02]  /*e760*/  SYNCS.PHASECHK.TRANS64.TRYWAIT P0, [R3+URZ], R0 ;  /* 0x00000000030075a7 */ /* 0x000ea4000800017f */
[----:B--2---:R-:W-:Y:S05]  /*e770*/  @!P0 BRA `(.L_x_10715) ;  /* 0x0000001000848947 */ /* 0x004fea0003800000 */
.L_x_10769:
[----:B------:R-:W-:Y:S05]  /*e780*/  @!P2 BRA `(.L_x_10716) ;  /* 0x000000000004a947 */ /* 0x000fea0003800000 */
[----:B------:R-:W-:Y:S01]  /*e790*/  BPT.TRAP 0x1 ;  /* 0x000000040000795c */ /* 0x000fe20000300000 */
.L_x_10716:
[----:B--2---:R-:W-:-:S05]  /*e7a0*/  IADD3 R3, R9, 0x30860, RZ ;  /* 0x0003086009037810 */ /* 0x004fca0007ffe0ff */
[----:B------:R-:W-:-:S04]  /*e7b0*/  IMAD R5, R22, 0x8, R3 ;  /* 0x0000000816057824 */ /* 0x000fc800078e0203 */
[----:B------:R-:W2:Y:S02]  /*e7c0*/  SYNCS.PHASECHK.TRANS64.TRYWAIT P0, [R5+URZ], R2 ;  /* 0x00000002050075a7 */ /* 0x000ea4000800017f */
[----:B--2---:R-:W-:Y:S05]  /*e7d0*/  @!P0 BRA `(.L_x_10717) ;  /* 0x0000001000808947 */ /* 0x004fea0003800000 */
.L_x_10770:
[----:B------:R-:W-:-:S07]  /*e7e0*/  IMAD R3, R4, 0x8, R3 ;  /* 0x0000000804037824 */ /* 0x000fce00078e0203 */
.L_x_10718:
[----:B---3--:R3:W4:Y:S02]  /*e7f0*/  SYNCS.PHASECHK.TRANS64.TRYWAIT P0, [R3+URZ], R0 ;  /* 0x00000000030075a7 */ /* 0x008724000800017f */
[----:B----4-:R-:W-:Y:S05]  /*e800*/  @!P0 NANOSLEEP.SYNCS 0x989680 ;  /* 0x009896800000895d */ /* 0x010fea0003900000 */
[----:B------:R-:W4:Y:S02]  /*e810*/  @!P0 SYNCS.PHASECHK.TRANS64 P0, [R3+URZ], R0 ;  /* 0x00000000030085a7 */ /* 0x000f24000800007f */
[----:B----4-:R-:W-:Y:S05]  /*e820*/  @!P0 BRA `(.L_x_10718) ;  /* 0xfffffffc00f08947 */ /* 0x010fea000383ffff */
.L_x_10711:
[----:B------:R-:W-:Y:S05]  /*e830*/  BSYNC B0 ;  /* 0x0000000000007941 */ /* 0x000fea0003800000 */
.L_x_10710:
[----:B------:R-:W-:Y:S05]  /*e840*/  EXIT ;  /* 0x000000000000794d */ /* 0x000fea0003800000 */
.L_x_10597:
[----:B0-----:R-:W-:-:S04]  /*e850*/  IMAD.U32 R3, RZ, RZ, UR40 ;  /* 0x00000028ff037e24 */ /* 0x001fc8000f8e00ff */
[----:B------:R0:W1:Y:S03]  /*e860*/  SYNCS.PHASECHK.TRANS64.TRYWAIT P1, [R3+URZ+0x30800], R0 ;  /* 0x03080000030075a7 */ /* 0x000066000802017f */
[----:B-1----:R-:W-:Y:S05]  /*e870*/  @!P1 NANOSLEEP.SYNCS 0x989680 ;  /* 0x009896800000995d */ /* 0x002fea0003900000 */
[----:B------:R-:W1:Y:S02]  /*e880*/  @!P1 SYNCS.PHASECHK.TRANS64 P1, [R3+URZ+0x30800], R0 ;  /* 0x03080000030095a7 */ /* 0x000e64000802007f */
[----:B-1----:R-:W-:Y:S05]  /*e890*/  @!P1 BRA `(.L_x_10597) ;  /* 0xfffffffc00ec9947 */ /* 0x002fea000383ffff */
[----:B------:R-:W-:Y:S05]  /*e8a0*/  BRA `(.L_x_10719) ;  /* 0xffffff2c008c7947 */ /* 0x000fea000383ffff */
.L_x_10601:
[----:B-1----:R1:W2:Y:S02]  /*e8b0*/  SYNCS.PHASECHK.TRANS64.TRYWAIT P2, [R0+URZ+0x30830], R3 ;  /* 0x03083003000075a7 */ /* 0x0022a4000804017f */
[----:B--2---:R-:W-:Y:S05]  /*e8c0*/  @!P2 NANOSLEEP.SYNCS 0x989680 ;  /* 0x009896800000a95d */ /* 0x004fea0003900000 */
[----:B------:R-:W2:Y:S02]  /*e8d0*/  @!P2 SYNCS.PHASECHK.TRANS64 P2, [R0+URZ+0x30830], R3 ;  /* 0x030830030000a5a7 */ /* 0x000ea4000804007f */
[----:B--2---:R-:W-:Y:S05]  /*e8e0*/  @!P2 BRA `(.L_x_10601) ;  /* 0xfffffffc00f0a947 */ /* 0x004fea000383ffff */
[----:B------:R-:W-:Y:S05]  /*e8f0*/  BRA `(.L_x_10600) ;  /* 0xffffff2c00b47947 */ /* 0x000fea000383ffff */
.L_x_10606:
[----:B-1----:R-:W-:-:S04]  /*e900*/  MOV R7, UR6 ;  /* 0x0000000600077c02 */ /* 0x002fc80008000f00 */
[----:B------:R1:W2:Y:S03]  /*e910*/  SYNCS.PHASECHK.TRANS64.TRYWAIT P2, [R7+URZ+0x30830], R6 ;  /* 0x03083006070075a7 */ /* 0x0002a6000804017f */
[----:B--2---:R-:W-:Y:S05]  /*e920*/  @!P2 NANOSLEEP.SYNCS 0x989680 ;  /* 0x009896800000a95d */ /* 0x004fea0003900000 */
[----:B------:R-:W2:Y:S02]  /*e930*/  @!P2 SYNCS.PHASECHK.TRANS64 P2, [R7+URZ+0x30830], R6 ;  /* 0x030830060700a5a7 */ /* 0x000ea4000804007f */
[----:B--2---:R-:W-:Y:S05]  /*e940*/  @!P2 BRA `(.L_x_10606) ;  /* 0xfffffffc00eca947 */ /* 0x004fea000383ffff */
[----:B------:R-:W-:Y:S05]  /*e950*/  BRA `(.L_x_10603) ;  /* 0xffffff6400f47947 */ /* 0x000fea000383ffff */
.L_x_10610:
[----:B-1----:R-:W-:-:S04]  /*e960*/  IMAD.U32 R7, RZ, RZ, UR6 ;  /* 0x00000006ff077e24 */ /* 0x002fc8000f8e00ff */
[----:B------:R1:W2:Y:S03]  /*e970*/  SYNCS.PHASECHK.TRANS64.TRYWAIT P2, [R7+URZ+0x30850], R6 ;  /* 0x03085006070075a7 */ /* 0x0002a6000804017f */
[----:B--2---:R-:W-:Y:S05]  /*e980*/  @!P2 NANOSLEEP.SYNCS 0x989680 ;  /* 0x009896800000a95d */ /* 0x004fea0003900000 */
[----:B------:R-:W2:Y:S02]  /*e990*/  @!P2 SYNCS.PHASECHK.TRANS64 P2, [R7+URZ+0x30850], R6 ;  /* 0x030850060700a5a7 */ /* 0x000ea4000804007f */
[----:B--2---:R-:W-:Y:S05]  /*e9a0*/  @!P2 BRA `(.L_x_10610) ;  /* 0xfffffffc00eca947 */ /* 0x004fea000383ffff */
[----:B------:R-:W-:Y:S05]  /*e9b0*/  BRA `(.L_x_10607) ;  /* 0xffffff68006c7947 */ /* 0x000fea000383ffff */
.L_x_10615:
[----:B-1----:R-:W-:-:S04]  /*e9c0*/  IMAD.U32 R3, RZ, RZ, UR5 ;  /* 0x00000005ff037e24 */ /* 0x002fc8000f8e00ff */
[----:B------:R1:W2:Y:S03]  /*e9d0*/  SYNCS.PHASECHK.TRANS64.TRYWAIT P0, [R3+URZ+0x30850], R0 ;  /* 0x03085000030075a7 */ /* 0x0002a6000800017f */
[----:B--2---:R-:W-:Y:S05]  /*e9e0*/  @!P0 NANOSLEEP.SYNCS 0x989680 ;  /* 0x009896800000895d */ /* 0x004fea0003900000 */
[----:B------:R-:W2:Y:S02]  /*e9f0*/  @!P0 SYNCS.PHASECHK.TRANS64 P0, [R3+URZ+0x30850], R0 ;  /* 0x03085000030085a7 */ /* 0x000ea4000800007f */
[----:B--2---:R-:W-:Y:S05]  /*ea00*/  @!P0 BRA `(.L_x_10615) ;  /* 0xfffffffc00ec8947 */ /* 0x004fea000383ffff */
[----:B------:R-:W-:Y:S05]  /*ea10*/  BRA `(.L_x_10614) ;  /* 0xffffff9c00287947 */ /* 0x000fea000383ffff */
.L_x_10652:
        /* <DEDUP_REMOVED lines=8> */
[----:B-1----:R-:W-:Y:S05]  /*eaa0*/  WARPSYNC.COLLECTIVE R15, `(.L_x_10721) ;  /* 0x000000000f087348 */ /* 0x002fea0003c00000 */
[----:B------:R0:W2:Y:S02]  /*eab0*/  SHFL.IDX P6, R14, R13, R12, R11 ;  /* 0x0000000c0d0e7389 */ /* 0x0000a400000c000b */
[----:B012---:R-:W-:Y:S01]  /*eac0*/  ENDCOLLECTIVE ;  /* 0x000000000000791b */ /* 0x007fe20003800000 */
.L_x_10721:
[----:B------:R-:W-:Y:S05]  /*ead0*/  BSYNC B0 ;  /* 0x0000000000007941 */ /* 0x000fea0003800000 */
.L_x_10720:
[----:B------:R-:W-:Y:S05]  /*eae0*/  BRA `(.L_x_10722) ;  /* 0xffffffd400347947 */ /* 0x000fea000383ffff */
.L_x_10653:
[----:B------:R-:W-:Y:S01]  /*eaf0*/  BSSY B0, `(.L_x_10723) ;  /* 0x0000006000007945 */ /* 0x000fe20003800000 */
[----:B------:R-:W-:-:S07]  /*eb00*/  IMAD.MOV.U32 R15, RZ, RZ, -0x1 ;  /* 0xffffffffff0f7424 */ /* 0x000fce00078e00ff */
[----:B-1----:R-:W-:Y:S05]  /*eb10*/  WARPSYNC.COLLECTIVE R15, `(.L_x_10724) ;  /* 0x000000000f0c7348 */ /* 0x002fea0003c00000 */
[----:B------:R-:W-:Y:S02]  /*eb20*/  ELECT P6, UR62, PT ;  /* 0x00000000003e782f */ /* 0x000fe400038c0000 */
[----:B------:R-:W-:Y:S01]  /*eb30*/  MOV R14, UR62 ;  /* 0x0000003e000e7c02 */ /* 0x000fe20008000f00 */
[----:B-1----:R-:W-:Y:S10]  /*eb40*/  ENDCOLLECTIVE ;  /* 0x000000000000791b */ /* 0x002ff40003800000 */
.L_x_10724:
[----:B------:R-:W-:Y:S05]  /*eb50*/  BSYNC B0 ;  /* 0x0000000000007941 */ /* 0x000fea0003800000 */
.L_x_10723:
[----:B------:R-:W-:Y:S05]  /*eb60*/  BRA `(.L_x_10725) ;  /* 0xffffffd400287947 */ /* 0x000fea000383ffff */
.L_x_10656:
[----:B--2---:R2:W3:Y:S02]  /*eb70*/  SYNCS.PHASECHK.TRANS64.TRYWAIT P0, [R5+URZ+0x30840], R4 ;  /* 0x03084004050075a7 */ /* 0x0044e4000800017f */
[----:B---3--:R-:W-:Y:S05]  /*eb80*/  @!P0 NANOSLEEP.SYNCS 0x989680 ;  /* 0x009896800000895d */ /* 0x008fea0003900000 */
[----:B------:R-:W3:Y:S02]  /*eb90*/  @!P0 SYNCS.PHASECHK.TRANS64 P0, [R5+URZ+0x30840], R4 ;  /* 0x03084004050085a7 */ /* 0x000ee4000800007f */
[----:B---3--:R-:W-:Y:S05]  /*eba0*/  @!P0 BRA `(.L_x_10656) ;  /* 0xfffffffc00f08947 */ /* 0x008fea000383ffff */
[----:B------:R-:W-:Y:S05]  /*ebb0*/  BRA `(.L_x_10726) ;  /* 0xffffffd400807947 */ /* 0x000fea000383ffff */
.L_x_10659:
[----:B--2---:R2:W3:Y:S02]  /*ebc0*/  SYNCS.PHASECHK.TRANS64.TRYWAIT P0, [R26+URZ+0x30820], R5 ;  /* 0x030820051a0075a7 */ /* 0x0044e4000800017f */
[----:B---3--:R-:W-:Y:S05]  /*ebd0*/  @!P0 NANOSLEEP.SYNCS 0x989680 ;  /* 0x009896800000895d */ /* 0x008fea0003900000 */
[----:B------:R-:W3:Y:S02]  /*ebe0*/  @!P0 SYNCS.PHASECHK.TRANS64 P0, [R26+URZ+0x30820], R5 ;  /* 0x030820051a0085a7 */ /* 0x000ee4000800007f */
[----:B---3--:R-:W-:Y:S05]  /*ebf0*/  @!P0 BRA `(.L_x_10659) ;  /* 0xfffffffc00f08947 */ /* 0x008fea000383ffff */
[----:B------:R-:W-:Y:S05]  /*ec00*/  BRA `(.L_x_10727) ;  /* 0xffffffd800407947 */ /* 0x000fea000383ffff */
.L_x_10667:
[----:B0-----:R0:W3:Y:S02]  /*ec10*/  SYNCS.PHASECHK.TRANS64.TRYWAIT P0, [R3+URZ+0x30840], R2 ;  /* 0x03084002030075a7 */ /* 0x0010e4000800017f */
[----:B---3--:R-:W-:Y:S05]  /*ec20*/  @!P0 NANOSLEEP.SYNCS 0x989680 ;  /* 0x009896800000895d */ /* 0x008fea0003900000 */
[----:B------:R-:W3:Y:S02]  /*ec30*/  @!P0 SYNCS.PHASECHK.TRANS64 P0, [R3+URZ+0x30840], R2 ;  /* 0x03084002030085a7 */ /* 0x000ee4000800007f */
[----:B---3--:R-:W-:Y:S05]  /*ec40*/  @!P0 BRA `(.L_x_10667) ;  /* 0xfffffffc00f08947 */ /* 0x008fea000383ffff */
[----:B------:R-:W-:Y:S05]  /*ec50*/  BRA `(.L_x_10728) ;  /* 0xffffffd800e87947 */ /* 0x000fea000383ffff */
.L_x_10669:
[----:B0-----:R0:W2:Y:S02]  /*ec60*/  SYNCS.PHASECHK.TRANS64.TRYWAIT P0, [R2+URZ+0x60], R5 ;  /* 0x00006005020075a7 */ /* 0x0010a4000800017f */
[----:B--2---:R-:W-:Y:S05]  /*ec70*/  @!P0 NANOSLEEP.SYNCS 0x989680 ;  /* 0x009896800000895d */ /* 0x004fea0003900000 */
[----:B------:R-:W2:Y:S02]  /*ec80*/  @!P0 SYNCS.PHASECHK.TRANS64 P0, [R2+URZ+0x60], R5 ;  /* 0x00006005020085a7 */ /* 0x000ea4000800007f */
[----:B--2---:R-:W-:Y:S05]  /*ec90*/  @!P0 BRA `(.L_x_10669) ;  /* 0xfffffffc00f08947 */ /* 0x004fea000383ffff */
[----:B------:R-:W-:Y:S05]  /*eca0*/  BRA `(.L_x_10729) ;  /* 0xffffffdc004c7947 */ /* 0x000fea000383ffff */
.L_x_10674:
[----:B---3--:R3:W4:Y:S02]  /*ecb0*/  SYNCS.PHASECHK.TRANS64.TRYWAIT P0, [R3+URZ+0x30840], R2 ;  /* 0x03084002030075a7 */ /* 0x008724000800017f */
[----:B----4-:R-:W-:Y:S05]  /*ecc0*/  @!P0 NANOSLEEP.SYNCS 0x989680 ;  /* 0x009896800000895d */ /* 0x010fea0003900000 */
[----:B------:R-:W4:Y:S02]  /*ecd0*/  @!P0 SYNCS.PHASECHK.TRANS64 P0, [R3+URZ+0x30840], R2 ;  /* 0x03084002030085a7 */ /* 0x000f24000800007f */
[----:B----4-:R-:W-:Y:S05]  /*ece0*/  @!P0 BRA `(.L_x_10674) ;  /* 0xfffffffc00f08947 */ /* 0x010fea000383ffff */
[----:B------:R-:W-:Y:S05]  /*ecf0*/  BRA `(.L_x_10730) ;  /* 0xffffffe000547947 */ /* 0x000fea000383ffff */
.L_x_10676:
[----:B0-----:R0:W2:Y:S02]  /*ed00*/  SYNCS.PHASECHK.TRANS64.TRYWAIT P1, [R3+URZ+0x60], R24 ;  /* 0x00006018030075a7 */ /* 0x0010a4000802017f */
[----:B--2---:R-:W-:Y:S05]  /*ed10*/  @!P1 NANOSLEEP.SYNCS 0x989680 ;  /* 0x009896800000995d */ /* 0x004fea0003900000 */
[----:B------:R-:W2:Y:S02]  /*ed20*/  @!P1 SYNCS.PHASECHK.TRANS64 P1, [R3+URZ+0x60], R24 ;  /* 0x00006018030095a7 */ /* 0x000ea4000802007f */
[----:B--2---:R-:W-:Y:S05]  /*ed30*/  @!P1 BRA `(.L_x_10676) ;  /* 0xfffffffc00f09947 */ /* 0x004fea000383ffff */
[----:B------:R-:W-:Y:S05]  /*ed40*/  BRA `(.L_x_10731) ;  /* 0xffffffe000b87947 */ /* 0x000fea000383ffff */
.L_x_10681:
[----:B--2---:R2:W3:Y:S02]  /*ed50*/  SYNCS.PHASECHK.TRANS64.TRYWAIT P0, [R2+URZ+0x30840], R3 ;  /* 0x03084003020075a7 */ /* 0x0044e4000800017f */
[----:B---3--:R-:W-:Y:S05]  /*ed60*/  @!P0 NANOSLEEP.SYNCS 0x989680 ;  /* 0x009896800000895d */ /* 0x008fea0003900000 */
[----:B------:R-:W3:Y:S02]  /*ed70*/  @!P0 SYNCS.PHASECHK.TRANS64 P0, [R2+URZ+0x30840], R3 ;  /* 0x03084003020085a7 */ /* 0x000ee4000800007f */
[----:B---3--:R-:W-:Y:S05]  /*ed80*/  @!P0 BRA `(.L_x_10681) ;  /* 0xfffffffc00f08947 */ /* 0x008fea000383ffff */
[----:B------:R-:W-:Y:S05]  /*ed90*/  BRA `(.L_x_10732) ;  /* 0xffffffe400947947 */ /* 0x000fea000383ffff */
.L_x_10683:
[----:B0-----:R0:W2:Y:S02]  /*eda0*/  SYNCS.PHASECHK.TRANS64.TRYWAIT P1, [R2+URZ+0x60], R11 ;  /* 0x0000600b020075a7 */ /* 0x0010a4000802017f */
[----:B--2---:R-:W-:Y:S05]  /*edb0*/  @!P1 NANOSLEEP.SYNCS 0x989680 ;  /* 0x009896800000995d */ /* 0x004fea0003900000 */
[----:B------:R-:W2:Y:S02]  /*edc0*/  @!P1 SYNCS.PHASECHK.TRANS64 P1, [R2+URZ+0x60], R11 ;  /* 0x0000600b020095a7 */ /* 0x000ea4000802007f */
[----:B--2---:R-:W-:Y:S05]  /*edd0*/  @!P1 BRA `(.L_x_10683) ;  /* 0xfffffffc00f09947 */ /* 0x004fea000383ffff */
[----:B------:R-:W-:Y:S05]  /*ede0*/  BRA `(.L_x_10733) ;  /* 0xffffffe400fc7947 */ /* 0x000fea000383ffff */
.L_x_10690:
[----:B---3--:R3:W4:Y:S02]  /*edf0*/  SYNCS.PHASECHK.TRANS64.TRYWAIT P0, [R3+URZ+0x30860], R2 ;  /* 0x03086002030075a7 */ /* 0x008724000800017f */
[----:B----4-:R-:W-:Y:S05]  /*ee00*/  @!P0 NANOSLEEP.SYNCS 0x989680 ;  /* 0x009896800000895d */ /* 0x010fea0003900000 */
[----:B------:R-:W4:Y:S02]  /*ee10*/  @!P0 SYNCS.PHASECHK.TRANS64 P0, [R3+URZ+0x30860], R2 ;  /* 0x03086002030085a7 */ /* 0x000f24000800007f */
[----:B----4-:R-:W-:Y:S05]  /*ee20*/  @!P0 BRA `(.L_x_10690) ;  /* 0xfffffffc00f08947 */ /* 0x010fea000383ffff */
[----:B------:R-:W-:Y:S05]  /*ee30*/  BRA `(.L_x_10734) ;  /* 0xffffffe800bc7947 */ /* 0x000fea000383ffff */
.L_x_10692:
[----:B------:R-:W-:Y:S01]  /*ee40*/  BSSY B0, `(.L_x_10735) ;  /* 0x0000008000007945 */ /* 0x000fe20003800000 */
[----:B0-----:R-:W-:Y:S01]  /*ee50*/  MOV R13, R16 ;  /* 0x00000010000d7202 */ /* 0x001fe20000000f00 */
[----:B------:R-:W-:Y:S02]  /*ee60*/  IMAD.MOV.U32 R12, RZ, RZ, RZ ;  /* 0x000000ffff0c7224 */ /* 0x000fe400078e00ff */
[----:B------:R-:W-:Y:S02]  /*ee70*/  IMAD.MOV.U32 R11, RZ, RZ, 0x1f ;  /* 0x0000001fff0b7424 */ /* 0x000fe400078e00ff */
[----:B------:R-:W-:-:S07]  /*ee80*/  IMAD.MOV.U32 R15, RZ, RZ, -0x1 ;  /* 0xffffffffff0f7424 */ /* 0x000fce00078e00ff */
[----:B-12---:R-:W-:Y:S05]  /*ee90*/  WARPSYNC.COLLECTIVE R15, `(.L_x_10736) ;  /* 0x000000000f087348 */ /* 0x006fea0003c00000 */
[----:B------:R0:W3:Y:S02]  /*eea0*/  SHFL.IDX P6, R14, R13, R12, R11 ;  /* 0x0000000c0d0e7389 */ /* 0x0000e400000c000b */
[----:B0123--:R-:W-:Y:S01]  /*eeb0*/  ENDCOLLECTIVE ;  /* 0x000000000000791b */ /* 0x00ffe20003800000 */
.L_x_10736:
[----:B------:R-:W-:Y:S05]  /*eec0*/  BSYNC B0 ;  /* 0x0000000000007941 */ /* 0x000fea0003800000 */
.L_x_10735:
[----:B------:R-:W-:Y:S01]  /*eed0*/  IMAD.MOV.U32 R13, RZ, RZ, R16 ;  /* 0x000000ffff0d7224 */ /* 0x000fe200078e0010 */
[----:B------:R-:W-:Y:S01]  /*eee0*/  MOV R15, 0xffffffff ;  /* 0xffffffff000f7802 */ /* 0x000fe20000000f00 */
[----:B------:R-:W-:Y:S01]  /*eef0*/  IMAD.MOV.U32 R12, RZ, RZ, 0x1 ;  /* 0x00000001ff0c7424 */ /* 0x000fe200078e00ff */
[----:B------:R-:W-:Y:S01]  /*ef00*/  MOV R5, R14 ;  /* 0x0000000e00057202 */ /* 0x000fe20000000f00 */
[----:B------:R-:W-:-:S07]  /*ef10*/  IMAD.MOV.U32 R11, RZ, RZ, 0x1f ;  /* 0x0000001fff0b7424 */ /* 0x000fce00078e00ff */
[----:B------:R-:W-:Y:S05]  /*ef20*/  WARPSYNC.COLLECTIVE R15, `(.L_x_10737) ;  /* 0x000000000f087348 */ /* 0x000fea0003c00000 */
[----:B------:R0:W1:Y:S02]  /*ef30*/  SHFL.IDX P6, R14, R13, R12, R11 ;  /* 0x0000000c0d0e7389 */ /* 0x00006400000c000b */
[----:B01----:R-:W-:Y:S01]  /*ef40*/  ENDCOLLECTIVE ;  /* 0x000000000000791b */ /* 0x003fe20003800000 */
.L_x_10737:
[----:B------:R-:W-:Y:S01]  /*ef50*/  IMAD.MOV.U32 R0, RZ, RZ, R14 ;  /* 0x000000ffff007224 */ /* 0x000fe200078e000e */
[----:B------:R-:W-:Y:S06]  /*ef60*/  BRA `(.L_x_10738) ;  /* 0xffffffec00047947 */ /* 0x000fec000383ffff */
.L_x_10695:
        /* <DEDUP_REMOVED lines=8> */
.L_x_10740:
[----:B------:R-:W-:Y:S05]  /*eff0*/  BSYNC B0 ;  /* 0x0000000000007941 */ /* 0x000fea0003800000 */
.L_x_10739:
        /* <DEDUP_REMOVED lines=10> */
.L_x_10741:
        /* <DEDUP_REMOVED lines=8> */
.L_x_10742:
        /* <DEDUP_REMOVED lines=8> */
.L_x_10743:
        /* <DEDUP_REMOVED lines=8> */
.L_x_10744:
        /* <DEDUP_REMOVED lines=8> */
.L_x_10745:
[----:B------:R-:W-:Y:S05]  /*f2a0*/  BRA `(.L_x_10746) ;  /* 0xffffffe800c07947 */ /* 0x000fea000383ffff */
.L_x_10700:
[----:B------:R-:W-:Y:S01]  /*f2b0*/  BSSY B0, `(.L_x_10747) ;  /* 0x0000008000007945 */ /* 0x000fe20003800000 */
[----:B-----5:R-:W-:Y:S01]  /*f2c0*/  IMAD.MOV.U32 R13, RZ, RZ, R2 ;  /* 0x000000ffff0d7224 */ /* 0x020fe200078e0002 */
[----:B------:R-:W-:Y:S01]  /*f2d0*/  MOV R12, 0x1 ;  /* 0x00000001000c7802 */ /* 0x000fe20000000f00 */
[----:B------:R-:W-:Y:S02]  /*f2e0*/  IMAD.MOV.U32 R11, RZ, RZ, RZ ;  /* 0x000000ffff0b7224 */ /* 0x000fe400078e00ff */
[----:B------:R-:W-:-:S07]  /*f2f0*/  IMAD.MOV.U32 R15, RZ, RZ, -0x1 ;  /* 0xffffffffff0f7424 */ /* 0x000fce00078e00ff */
[----:B012---:R-:W-:Y:S05]  /*f300*/  WARPSYNC.COLLECTIVE R15, `(.L_x_10748) ;  /* 0x000000000f087348 */ /* 0x007fea0003c00000 */
[----:B------:R3:W4:Y:S02]  /*f310*/  SHFL.UP P6, R14, R13, R12, R11 ;  /* 0x0400000c0d0e7389 */ /* 0x00072400000c000b */
[----:B01234-:R-:W-:Y:S01]  /*f320*/  ENDCOLLECTIVE ;  /* 0x000000000000791b */ /* 0x01ffe20003800000 */
.L_x_10748:
[----:B------:R-:W-:Y:S05]  /*f330*/  BSYNC B0 ;  /* 0x0000000000007941 */ /* 0x000fea0003800000 */
.L_x_10747:
        /* <DEDUP_REMOVED lines=10> */
.L_x_10749:
        /* <DEDUP_REMOVED lines=8> */
.L_x_10750:
        /* <DEDUP_REMOVED lines=8> */
.L_x_10751:
        /* <DEDUP_REMOVED lines=8> */
.L_x_10752:
        /* <DEDUP_REMOVED lines=8> */
.L_x_10753:
[----:B------:R-:W-:Y:S05]  /*f5e0*/  BRA `(.L_x_10754) ;  /* 0xffffffe8009c7947 */ /* 0x000fea000383ffff */
.L_x_10702:
[----:B------:R-:W-:Y:S01]  /*f5f0*/  BSSY B0, `(.L_x_10755) ;  /* 0x0000006000007945 */ /* 0x000fe20003800000 */
[----:B------:R-:W-:Y:S02]  /*f600*/  PLOP3.LUT P6, PT, P6, PT, PT, 0x8, 0x0 ;  /* 0x000000000000781c */ /* 0x000fe400037ce170 */
[----:B------:R-:W-:-:S11]  /*f610*/  MOV R15, 0xffffffff ;  /* 0xffffffff000f7802 */ /* 0x000fd60000000f00 */
[----:B012---:R-:W-:Y:S05]  /*f620*/  WARPSYNC.COLLECTIVE R15, `(.L_x_10756) ;  /* 0x000000000f087348 */ /* 0x007fea0003c00000 */
[----:B------:R-:W-:Y:S01]  /*f630*/  VOTE.ANY R14, PT, P6 ;  /* 0x00000000000e7806 */ /* 0x000fe200030e0100 */
[----:B012---:R-:W-:Y:S06]  /*f640*/  ENDCOLLECTIVE ;  /* 0x000000000000791b */ /* 0x007fec0003800000 */
.L_x_10756:
[----:B------:R-:W-:Y:S05]  /*f650*/  BSYNC B0 ;  /* 0x0000000000007941 */ /* 0x000fea0003800000 */
.L_x_10755:
        /* <DEDUP_REMOVED lines=9> */
.L_x_10757:
[----:B------:R-:W-:Y:S01]  /*f6f0*/  IMAD.MOV.U32 R17, RZ, RZ, R14 ;  /* 0x000000ffff117224 */ /* 0x000fe200078e000e */
[----:B------:R-:W-:Y:S06]  /*f700*/  BRA `(.L_x_10758) ;  /* 0xffffffe8008c7947 */ /* 0x000fec000383ffff */
.L_x_10704:
[----:B------:R-:W-:Y:S01]  /*f710*/  BSSY B0, `(.L_x_10759) ;  /* 0x0000007000007945 */ /* 0x000fe20003800000 */
[----:B------:R-:W-:Y:S01]  /*f720*/  IMAD.MOV.U32 R13, RZ, RZ, R8 ;  /* 0x000000ffff0d7224 */ /* 0x000fe200078e0008 */
[----:B------:R-:W-:Y:S01]  /*f730*/  MOV R11, 0x1f ;  /* 0x0000001f000b7802 */ /* 0x000fe20000000f00 */
[----:B------:R-:W-:-:S07]  /*f740*/  IMAD.MOV.U32 R15, RZ, RZ, -0x1 ;  /* 0xffffffffff0f7424 */ /* 0x000fce00078e00ff */
[----:B01234-:R-:W-:Y:S05]  /*f750*/  WARPSYNC.COLLECTIVE R15, `(.L_x_10760) ;  /* 0x000000000f087348 */ /* 0x01ffea0003c00000 */
[----:B------:R0:W0:Y:S02]  /*f760*/  SHFL.IDX P6, R14, R13, R12, R11 ;  /* 0x0000000c0d0e7389 */ /* 0x00002400000c000b */
[----:B01234-:R-:W-:Y:S01]  /*f770*/  ENDCOLLECTIVE ;  /* 0x000000000000791b */ /* 0x01ffe20003800000 */
.L_x_10760:
[----:B------:R-:W-:Y:S05]  /*f780*/  BSYNC B0 ;  /* 0x0000000000007941 */ /* 0x000fea0003800000 */
.L_x_10759:
[----:B------:R-:W-:Y:S05]  /*f790*/  BRA `(.L_x_10703) ;  /* 0xffffffe800847947 */ /* 0x000fea000383ffff */
.L_x_10708:
[----:B0-----:R0:W2:Y:S02]  /*f7a0*/  SYNCS.PHASECHK.TRANS64.TRYWAIT P0, [R9+URZ+0x30820], R0 ;  /* 0x03082000090075a7 */ /* 0x0010a4000800017f */
[----:B--2---:R-:W-:Y:S05]  /*f7b0*/  @!P0 NANOSLEEP.SYNCS 0x989680 ;  /* 0x009896800000895d */ /* 0x004fea0003900000 */
[----:B------:R-:W2:Y:S02]  /*f7c0*/  @!P0 SYNCS.PHASECHK.TRANS64 P0, [R9+URZ+0x30820], R0 ;  /* 0x03082000090085a7 */ /* 0x000ea4000800007f */
[----:B--2---:R-:W-:Y:S05]  /*f7d0*/  @!P0 BRA `(.L_x_10708) ;  /* 0xfffffffc00f08947 */ /* 0x004fea000383ffff */
[----:B------:R-:W-:Y:S05]  /*f7e0*/  BRA `(.L_x_10761) ;  /* 0xffffffec00607947 */ /* 0x000fea000383ffff */
.L_x_10709:
[----:B------:R-:W2:Y:S01]  /*f7f0*/  S2R R2, SR_TID.X ;  /* 0x0000000000027919 */ /* 0x000ea20000002100 */
[----:B------:R-:W-:Y:S01]  /*f800*/  BSSY B0, `(.L_x_10762) ;  /* 0x000000a000007945 */ /* 0x000fe20003800000 */
[----:B------:R-:W-:Y:S01]  /*f810*/  IMAD.MOV.U32 R12, RZ, RZ, RZ ;  /* 0x000000ffff0c7224 */ /* 0x000fe200078e00ff */
[----:B------:R-:W-:Y:S01]  /*f820*/  MOV R11, 0x1f ;  /* 0x0000001f000b7802 */ /* 0x000fe20000000f00 */
[----:B------:R-:W-:Y:S01]  /*f830*/  IMAD.MOV.U32 R15, RZ, RZ, -0x1 ;  /* 0xffffffffff0f7424 */ /* 0x000fe200078e00ff */
[----:B--2---:R-:W-:-:S04]  /*f840*/  SHF.R.U32.HI R2, RZ, 0x5, R2 ;  /* 0x00000005ff027819 */ /* 0x004fc80000011602 */
[----:B------:R-:W-:-:S05]  /*f850*/  LOP3.LUT R2, R2, 0x3, RZ, 0xc0, !PT ;  /* 0x0000000302027812 */ /* 0x000fca00078ec0ff */
[----:B------:R-:W-:-:S07]  /*f860*/  IMAD.MOV.U32 R13, RZ, RZ, R2 ;  /* 0x000000ffff0d7224 */ /* 0x000fce00078e0002 */
[----:B01----:R-:W-:Y:S05]  /*f870*/  WARPSYNC.COLLECTIVE R15, `(.L_x_10763) ;  /* 0x000000000f087348 */ /* 0x003fea0003c00000 */
[----:B------:R2:W3:Y:S02]  /*f880*/  SHFL.IDX P6, R14, R13, R12, R11 ;  /* 0x0000000c0d0e7389 */ /* 0x0004e400000c000b */
[----:B0123--:R-:W-:Y:S01]  /*f890*/  ENDCOLLECTIVE ;  /* 0x000000000000791b */ /* 0x00ffe20003800000 */
.L_x_10763:
[----:B------:R-:W-:Y:S05]  /*f8a0*/  BSYNC B0 ;  /* 0x0000000000007941 */ /* 0x000fea0003800000 */
.L_x_10762:
[----:B------:R-:W-:Y:S05]  /*f8b0*/  BRA `(.L_x_10764) ;  /* 0xffffffec00487947 */ /* 0x000fea000383ffff */
.L_x_10712:
[----:B------:R-:W-:Y:S01]  /*f8c0*/  BSSY B1, `(.L_x_10765) ;  /* 0x0000006000017945 */ /* 0x000fe20003800000 */
[----:B------:R-:W-:-:S07]  /*f8d0*/  IMAD.MOV.U32 R15, RZ, RZ, -0x1 ;  /* 0xffffffffff0f7424 */ /* 0x000fce00078e00ff */
[----:B01----:R-:W-:Y:S05]  /*f8e0*/  WARPSYNC.COLLECTIVE R15, `(.L_x_10766) ;  /* 0x000000000f0c7348 */ /* 0x003fea0003c00000 */
[----:B------:R-:W-:Y:S02]  /*f8f0*/  ELECT P6, UR62, PT ;  /* 0x00000000003e782f */ /* 0x000fe400038c0000 */
[----:B------:R-:W-:Y:S01]  /*f900*/  MOV R14, UR62 ;  /* 0x0000003e000e7c02 */ /* 0x000fe20008000f00 */
[----:B01----:R-:W-:Y:S10]  /*f910*/  ENDCOLLECTIVE ;  /* 0x000000000000791b */ /* 0x003ff40003800000 */
.L_x_10766:
[----:B------:R-:W-:Y:S05]  /*f920*/  BSYNC B1 ;  /* 0x0000000000017941 */ /* 0x000fea0003800000 */
.L_x_10765:
[----:B------:R-:W-:Y:S05]  /*f930*/  BRA `(.L_x_10767) ;  /* 0xffffffec00407947 */ /* 0x000fea000383ffff */
.L_x_10714:
[----:B0-----:R0:W2:Y:S02]  /*f940*/  SYNCS.PHASECHK.TRANS64.TRYWAIT P0, [R7+URZ], R2 ;  /* 0x00000002070075a7 */ /* 0x0010a4000800017f */
[----:B--2---:R-:W-:Y:S05]  /*f950*/  @!P0 NANOSLEEP.SYNCS 0x989680 ;  /* 0x009896800000895d */ /* 0x004fea0003900000 */
[----:B------:R-:W2:Y:S02]  /*f960*/  @!P0 SYNCS.PHASECHK.TRANS64 P0, [R7+URZ], R2 ;  /* 0x00000002070085a7 */ /* 0x000ea4000800007f */
[----:B--2---:R-:W-:Y:S05]  /*f970*/  @!P0 BRA `(.L_x_10714) ;  /* 0xfffffffc00f08947 */ /* 0x004fea000383ffff */
[----:B------:R-:W-:Y:S05]  /*f980*/  BRA `(.L_x_10768) ;  /* 0xffffffec00747947 */ /* 0x000fea000383ffff */
.L_x_10715:
[----:B--2---:R2:W3:Y:S02]  /*f990*/  SYNCS.PHASECHK.TRANS64.TRYWAIT P0, [R3+URZ], R0 ;  /* 0x00000000030075a7 */ /* 0x0044e4000800017f */
[----:B---3--:R-:W-:Y:S05]  /*f9a0*/  @!P0 NANOSLEEP.SYNCS 0x989680 ;  /* 0x009896800000895d */ /* 0x008fea0003900000 */
[----:B------:R-:W3:Y:S02]  /*f9b0*/  @!P0 SYNCS.PHASECHK.TRANS64 P0, [R3+URZ], R0 ;  /* 0x00000000030085a7 */ /* 0x000ee4000800007f */
[----:B---3--:R-:W-:Y:S05]  /*f9c0*/  @!P0 BRA `(.L_x_10715) ;  /* 0xfffffffc00f08947 */ /* 0x008fea000383ffff */
[----:B------:R-:W-:Y:S05]  /*f9d0*/  BRA `(.L_x_10769) ;  /* 0xffffffec00687947 */ /* 0x000fea000383ffff */
.L_x_10717:
[----:B--2---:R2:W3:Y:S02]  /*f9e0*/  SYNCS.PHASECHK.TRANS64.TRYWAIT P0, [R5+URZ], R2 ;  /* 0x00000002050075a7 */ /* 0x0044e4000800017f */
[----:B---3--:R-:W-:Y:S05]  /*f9f0*/  @!P0 NANOSLEEP.SYNCS 0x989680 ;  /* 0x009896800000895d */ /* 0x008fea0003900000 */
[----:B------:R-:W3:Y:S02]  /*fa00*/  @!P0 SYNCS.PHASECHK.TRANS64 P0, [R5+URZ], R2 ;  /* 0x00000002050085a7 */ /* 0x000ee4000800007f */
[----:B---3--:R-:W-:Y:S05]  /*fa10*/  @!P0 BRA `(.L_x_10717) ;  /* 0xfffffffc00f08947 */ /* 0x008fea000383ffff */
[----:B------:R-:W-:Y:S05]  /*fa20*/  BRA `(.L_x_10770) ;  /* 0xffffffec006c7947 */ /* 0x000fea000383ffff */
.L_x_10771:
        /* <DEDUP_REMOVED lines=13> */
.L_x_12786:


//--------------------- .text._ZN7cutlass13device_kernelIN5flash11enable_sm90INS1_16FlashAttnFwdSm90INS1_25CollectiveMainloopFwdSm90ILi2EN4cute5tupleIJNS5_1CILi1EEES8_S8_EEENS6_IJNS7_ILi192EEESA_NS7_ILi64EEEEEELi64ENS_6half_tEfNS_4arch4Sm90ELb0ELb0ELb1ELb1ELb0ELb1ELb0ELb0ELb1ELb0ELb0ELb0EEENS1_21CollectiveEpilogueFwdINS6_IJSA_SB_SA_EEES9_SD_SF_Li384ELb1ELb0ELb0ELb0EEENS1_36VarlenDynamicPersistentTileSchedulerILi192ELi192ELi384ELi32ELb0ELb0ELb1ELb0ELb1ELb1EEEEEEEEEvNT_6ParamsE --------------------------
	.section	.text._ZN7cutlass13device_kernelIN5flash11enable_sm90INS1_16FlashAttnFwdSm90INS1_25CollectiveMainloopFwdSm90ILi2EN4cute5tupleIJNS5_1CILi1EEES8_S8_EEENS6_IJNS7_ILi192EEESA_NS7_ILi64EEEEEELi64ENS_6half_tEfNS_4arch4Sm90ELb0ELb0ELb1ELb1ELb0ELb1ELb0ELb0ELb1ELb0ELb0ELb0EEENS1_21CollectiveEpilogueFwdINS6_IJSA_SB_SA_EEES9_SD_SF_Li384ELb1ELb0ELb0ELb0EEENS1_36VarlenDynamicPersistentTileSchedulerILi192ELi192ELi384ELi32ELb0ELb0ELb1ELb0ELb1ELb1EEEEEEEEEvNT_6ParamsE,"ax",@progbits
	.align	128
.text._ZN7cutlass13device_kernelIN5flash11enable_sm90INS1_16FlashAttnFwdSm90INS1_25CollectiveMainloopFwdSm90ILi2EN4cute5tupleIJNS5_1CILi1EEES8_S8_EEENS6_IJNS7_ILi192EEESA_NS7_ILi64EEEEEELi64ENS_6half_tEfNS_4arch4Sm90ELb0ELb0ELb1ELb1ELb0ELb1ELb0ELb0ELb1ELb0ELb0ELb0EEENS1_21CollectiveEpilogueFwdINS6_IJSA_SB_SA_EEES9_SD_SF_Li384ELb1ELb0ELb0ELb0EEENS1_36VarlenDynamicPersistentTileSchedulerILi192ELi192ELi384ELi32ELb0ELb0ELb1ELb0ELb1ELb1EEEEEEEEEvNT_6ParamsE:
        .type           _ZN7cutlass13device_kernelIN5flash11enable_sm90INS1_16FlashAttnFwdSm90INS1_25CollectiveMainloopFwdSm90ILi2EN4cute5tupleIJNS5_1CILi1EEES8_S8_EEENS6_IJNS7_ILi192EEESA_NS7_ILi64EEEEEELi64ENS_6half_tEfNS_4arch4Sm90ELb0ELb0ELb1ELb1ELb0ELb1ELb0ELb0ELb1ELb0ELb0ELb0EEENS1_21CollectiveEpilogueFwdINS6_IJSA_SB_SA_EEES9_SD_SF_Li384ELb1ELb0ELb0ELb0EEENS1_36VarlenDynamicPersistentTileSchedulerILi192ELi192ELi384ELi32ELb0ELb0ELb1ELb0ELb1ELb1EEEEEEEEEvNT_6ParamsE,@function
        .size           _ZN7cutlass13device_kernelIN5flash11enable_sm90INS1_16FlashAttnFwdSm90INS1_25CollectiveMainloopFwdSm90ILi2EN4cute5tupleIJNS5_1CILi1EEES8_S8_EEENS6_IJNS7_ILi192EEESA_NS7_ILi64EEEEEELi64ENS_6half_tEfNS_4arch4Sm90ELb0ELb0ELb1ELb1ELb0ELb1ELb0ELb0ELb1ELb0ELb0ELb0EEENS1_21CollectiveEpilogueFwdINS6_IJSA_SB_SA_EEES9_SD_SF_Li384ELb1ELb0ELb0ELb0EEENS1_36VarlenDynamicPersistentTileSchedulerILi192ELi192ELi384ELi32ELb0ELb0ELb1ELb0ELb1ELb1EEEEEEEEEvNT_6ParamsE,(.L_x_12787 - _ZN7cutlass13device_kernelIN5flash11enable_sm90INS1_16FlashAttnFwdSm90INS1_25CollectiveMainloopFwdSm90ILi2EN4cute5tupleIJNS5_1CILi1EEES8_S8_EEENS6_IJNS7_ILi192EEESA_NS7_ILi64EEEEEELi64ENS_6half_tEfNS_4arch4Sm90ELb0ELb0ELb1ELb1ELb0ELb1ELb0ELb0ELb1ELb0ELb0ELb0EEENS1_21CollectiveEpilogueFwdINS6_IJSA_SB_SA_EEES9_SD_SF_Li384ELb1ELb0ELb0ELb0EEENS1_36VarlenDynamicPersistentTileSchedulerILi192ELi192ELi384ELi32ELb0ELb0ELb1ELb0ELb1ELb1EEEEEEEEEvNT_6ParamsE)
        .other          _ZN7cutlass13device_kernelIN5flash11enable_sm90INS1_16FlashAttnFwdSm90INS1_25CollectiveMainloopFwdSm90ILi2EN4cute5tupleIJNS5_1CILi1EEES8_S8_EEENS6_IJNS7_ILi192EEESA_NS7_ILi64EEEEEELi64ENS_6half_tEfNS_4arch4Sm90ELb0ELb0ELb1ELb1ELb0ELb1ELb0ELb0ELb1ELb0ELb0ELb0EEENS1_21CollectiveEpilogueFwdINS6_IJSA_SB_SA_EEES9_SD_SF_Li384ELb1ELb0ELb0ELb0EEENS1_36VarlenDynamicPersistentTileSchedulerILi192ELi192ELi384ELi32ELb0ELb0ELb1ELb0ELb1ELb1EEEEEEEEEvNT_6ParamsE,@"STO_CUDA_ENTRY STV_DEFAULT"
_ZN7cutlass13device_kernelIN5flash11enable_sm90INS1_16FlashAttnFwdSm90INS1_25CollectiveMainloopFwdSm90ILi2EN4cute5tupleIJNS5_1CILi1EEES8_S8_EEENS6_IJNS7_ILi192EEESA_NS7_ILi64EEEEEELi64ENS_6half_tEfNS_4arch4Sm90ELb0ELb0ELb1ELb1ELb0ELb1ELb0ELb0ELb1ELb0ELb0ELb0EEENS1_21CollectiveEpilogueFwdINS6_IJSA_SB_SA_EEES9_SD_SF_Li384ELb1ELb0ELb0ELb0EEENS1_36VarlenDynamicPersistentTileSchedulerILi192ELi192ELi384ELi32ELb0ELb0ELb1ELb0ELb1ELb1EEEEEEEEEvNT_6ParamsE:
        /* <DEDUP_REMOVED lines=26> */
.L_x_10773:
[----:B------:R-:W-:Y:S05]  /*01a0*/  BSYNC B0 ;  /* 0x0000000000007941 */ /* 0x000fea0003800000 */
.L_x_10772:
        /* <DEDUP_REMOVED lines=40> */
.L_x_10774:
        /* <DEDUP_REMOVED lines=22> */
.L_x_10775:
        /* <DEDUP_REMOVED lines=18> */
.L_x_10776:
        /* <DEDUP_REMOVED lines=22> */
.L_x_10777:
        /* <DEDUP_REMOVED lines=22> */
.L_x_10778:
        /* <DEDUP_REMOVED lines=9> */
.L_x_10781:
[----:B------:R-:W-:-:S08]  /*0a00*/  NOP ;  /* 0x0000000000007918 */ /* 0x000fd00000000000 */
[----:B------:R-:W0:Y:S02]  /*0a10*/  USETMAXREG.TRY_ALLOC.CTAPOOL UP0, 0xa0 ;  /* 0x000000a0000079c8 */ /* 0x000e240008000600 */
[----:B0-----:R-:W-:-:S13]  /*0a20*/  PLOP3.LUT P0, PT, PT, PT, UP0, 0x80, 0x0 ;  /* 0x000000000000781c */ /* 0x001fda0003f0f008 */
[----:B------:R-:W-:Y:S05]  /*0a30*/  @!P0 BRA `(.L_x_10781) ;  /* 0xfffffffc00f08947 */ /* 0x000fea000383ffff */
[----:B------:R-:W3:Y:S01]  /*0a40*/  LDL.LU R0, [R1] ;  /* 0x0000000001007983 */ /* 0x000ee20000300800 */
[----:B--2---:R-:W0:Y:S01]  /*0a50*/  S2R R2, SR_TID.X ;  /* 0x0000000000027919 */ /* 0x004e220000002100 */
        /* <DEDUP_REMOVED lines=12> */
[----:B---3--:R-:W-:-:S04]  /*0b20*/  LOP3.LUT R0, R0, 0xfffffff7, RZ, 0xc0, !PT ;  /* 0xfffffff700007812 */ /* 0x008fc800078ec0ff */
[----:B------:R-:W-:-:S05]  /*0b30*/  @P0 LOP3.LUT R0, R0, 0x8, RZ, 0xfc, !PT ;  /* 0x0000000800000812 */ /* 0x000fca00078efcff */
[----:B------:R4:W-:Y:S01]  /*0b40*/  STL [R1], R0 ;  /* 0x0000000001007387 */ /* 0x0009e20000100800 */
[----:B0-----:R-:W-:-:S13]  /*0b50*/  ISETP.GE.AND P0, PT, R35, UR4, PT ;  /* 0x0000000423007c0c */ /* 0x001fda000bf06270 */
[----:B----4-:R-:W-:Y:S05]  /*0b60*/  @P0 BRA `(.L_x_10782) ;  /* 0x0000015c00940947 */ /* 0x010fea0003800000 */
[----:B------:R-:W2:Y:S01]  /*0b70*/  LDL.LU R13, [R1+0x1c] ;  /* 0x00001c00010d7983 */ /* 0x000ea20000300800 */
[----:B------:R-:W0:Y:S02]  /*0b80*/  S2R R0, SR_TID.X ;  /* 0x0000000000007919 */ /* 0x000e240000002100 */
[----:B0-----:R-:W-:-:S04]  /*0b90*/  IADD3 R12, R0, -0x80, RZ ;  /* 0xffffff80000c7810 */ /* 0x001fc80007ffe0ff */
[----:B------:R-:W-:-:S04]  /*0ba0*/  SHF.R.S32.HI R0, RZ, 0x1f, R12 ;  /* 0x0000001fff007819 */ /* 0x000fc8000001140c */
[CC--:B------:R-:W-:Y:S02]  /*0bb0*/  LEA.HI R3, R0.reuse, R12.reuse, RZ, 0x7 ;  /* 0x0000000c00037211 */ /* 0x0c0fe400078f38ff */
[----:B------:R-:W-:Y:S02]  /*0bc0*/  LEA.HI R4, R0, R12, RZ, 0x4 ;  /* 0x0000000c00047211 */ /* 0x000fe400078f20ff */
[----:B------:R-:W-:Y:S02]  /*0bd0*/  LOP3.LUT R6, R3, 0xffffff80, RZ, 0xc0, !PT ;  /* 0xffffff8003067812 */ /* 0x000fe400078ec0ff */
[----:B------:R-:W-:-:S03]  /*0be0*/  LOP3.LUT R5, R4, 0xfffffff0, RZ, 0xc0, !PT ;  /* 0xfffffff004057812 */ /* 0x000fc600078ec0ff */
[C---:B------:R-:W-:Y:S02]  /*0bf0*/  IMAD.IADD R15, R12.reuse, 0x1, -R6 ;  /* 0x000000010c0f7824 */ /* 0x040fe400078e0a06 */
[----:B------:R-:W-:-:S03]  /*0c00*/  IMAD.IADD R5, R12, 0x1, -R5 ;  /* 0x000000010c057824 */ /* 0x000fc600078e0a05 */
[----:B------:R-:W-:Y:S02]  /*0c10*/  SHF.R.S32.HI R9, RZ, 0x1f, R15 ;  /* 0x0000001fff097819 */ /* 0x000fe4000001140f */
[----:B------:R-:W-:Y:S02]  /*0c20*/  SHF.R.S32.HI R7, RZ, 0x4, R4 ;  /* 0x00000004ff077819 */ /* 0x000fe40000011404 */
[----:B------:R-:W-:Y:S02]  /*0c30*/  LEA.HI R8, R9, R15, RZ, 0x2 ;  /* 0x0000000f09087211 */ /* 0x000fe400078f10ff */
[----:B------:R-:W-:Y:S02]  /*0c40*/  SHF.R.S32.HI R6, RZ, 0x1f, R5 ;  /* 0x0000001fff067819 */ /* 0x000fe40000011405 */
[--C-:B------:R-:W-:Y:S02]  /*0c50*/  SHF.R.S32.HI R10, RZ, 0x2, R8.reuse ;  /* 0x00000002ff0a7819 */ /* 0x100fe40000011408 */
[----:B------:R-:W-:-:S02]  /*0c60*/  SHF.R.S32.HI R11, RZ, 0x1f, R8 ;  /* 0x0000001fff0b7819 */ /* 0x000fc40000011408 */
[----:B------:R-:W-:Y:S02]  /*0c70*/  LEA.HI R8, R4, R7, RZ, 0x1 ;  /* 0x0000000704087211 */ /* 0x000fe400078f08ff */
[----:B------:R-:W-:Y:S02]  /*0c80*/  LEA.HI R6, R6, R5, RZ, 0x3 ;  /* 0x0000000506067211 */ /* 0x000fe400078f18ff */
[----:B------:R-:W-:Y:S02]  /*0c90*/  LEA.HI R11, R11, R10, RZ, 0x3 ;  /* 0x0000000a0b0b7211 */ /* 0x000fe400078f18ff */
[----:B------:R-:W-:Y:S02]  /*0ca0*/  LOP3.LUT R8, R8, 0x1ffffffe, RZ, 0xc0, !PT ;  /* 0x1ffffffe08087812 */ /* 0x000fe400078ec0ff */
[----:B------:R-:W-:Y:S02]  /*0cb0*/  SHF.R.S32.HI R14, RZ, 0x7, R3 ;  /* 0x00000007ff0e7819 */ /* 0x000fe40000011403 */
[----:B------:R-:W-:-:S02]  /*0cc0*/  LOP3.LUT R4, R6, 0xfffffff8, RZ, 0xc0, !PT ;  /* 0xfffffff806047812 */ /* 0x000fc400078ec0ff */
[----:B------:R-:W-:Y:S02]  /*0cd0*/  LOP3.LUT R11, R11, 0xfffffff8, RZ, 0xc0, !PT ;  /* 0xfffffff80b0b7812 */ /* 0x000fe400078ec0ff */
[----:B------:R-:W-:Y:S01]  /*0ce0*/  IADD3 R8, R7, -R8, RZ ;  /* 0x8000000807087210 */ /* 0x000fe20007ffe0ff */
[----:B------:R-:W-:Y:S01]  /*0cf0*/  IMAD.HI R7, R14, 0x55555556, RZ ;  /* 0x555555560e077827 */ /* 0x000fe200078e02ff */
[----:B------:R-:W-:-:S03]  /*0d00*/  LEA.HI R9, R9, R15, RZ, 0x5 ;  /* 0x0000000f09097211 */ /* 0x000fc600078f28ff */
[----:B------:R-:W-:Y:S01]  /*0d10*/  IMAD.IADD R4, R5, 0x1, -R4 ;  /* 0x0000000105047824 */ /* 0x000fe200078e0a04 */
[----:B------:R-:W-:Y:S01]  /*0d20*/  SHF.R.S32.HI R9, RZ, 0x5, R9 ;  /* 0x00000005ff097819 */ /* 0x000fe20000011409 */
[----:B------:R-:W-:Y:S01]  /*0d30*/  IMAD.IADD R10, R10, 0x1, -R11 ;  /* 0x000000010a0a7824 */ /* 0x000fe200078e0a0b */
[----:B------:R-:W-:Y:S01]  /*0d40*/  LEA.HI R7, R7, R7, RZ, 0x1 ;  /* 0x0000000707077211 */ /* 0x000fe200078f08ff */
[----:B------:R-:W-:Y:S02]  /*0d50*/  IMAD.SHL.U32 R3, R4, 0x40, RZ ;  /* 0x0000004004037824 */ /* 0x000fe400078e00ff */
[----:B------:R-:W-:Y:S01]  /*0d60*/  IMAD.SHL.U32 R8, R8, 0x8, RZ ;  /* 0x0000000808087824 */ /* 0x000fe200078e00ff */
[----:B------:R-:W-:Y:S01]  /*0d70*/  LEA R10, R9, R10, 0x4 ;  /* 0x0000000a090a7211 */ /* 0x000fe200078e20ff */
[----:B------:R-:W-:Y:S01]  /*0d80*/  IMAD R7, R7, -0x3, R14 ;  /* 0xfffffffd07077824 */ /* 0x000fe200078e020e */
[----:B------:R-:W-:Y:S02]  /*0d90*/  LOP3.LUT R3, R3, 0x1c0, RZ, 0xc0, !PT ;  /* 0x000001c003037812 */ /* 0x000fe400078ec0ff */
[----:B------:R-:W-:-:S02]  /*0da0*/  LEA.HI R5, R0, R12, RZ, 0x5 ;  /* 0x0000000c00057211 */ /* 0x000fc400078f28ff */
[----:B------:R-:W-:Y:S02]  /*0db0*/  LEA.HI R0, R0, R12, RZ, 0x2 ;  /* 0x0000000c00007211 */ /* 0x000fe400078f10ff */
[----:B------:R-:W-:Y:S01]  /*0dc0*/  R2P PR, R4, 0x6 ;  /* 0x0000000604007804 */ /* 0x000fe20000000000 */
[----:B------:R-:W-:Y:S01]  /*0dd0*/  IMAD R4, R7, 0x40, R10 ;  /* 0x0000004007047824 */ /* 0x000fe200078e020a */
[----:B------:R-:W-:Y:S01]  /*0de0*/  LOP3.LUT R8, R3, 0x8, R8, 0xf8, !PT ;  /* 0x0000000803087812 */ /* 0x000fe200078ef808 */
[----:B------:R-:W-:Y:S01]  /*0df0*/  IMAD.SHL.U32 R6, R6, 0x40, RZ ;  /* 0x0000004006067824 */ /* 0x000fe200078e00ff */
[----:B------:R-:W-:Y:S02]  /*0e00*/  SHF.R.U32.HI R3, RZ, 0x3, R3 ;  /* 0x00000003ff037819 */ /* 0x000fe40000011603 */
[----:B------:R-:W-:Y:S02]  /*0e10*/  SHF.R.S32.HI R11, RZ, 0x5, R5 ;  /* 0x00000005ff0b7819 */ /* 0x000fe40000011405 */
[----:B------:R-:W-:Y:S01]  /*0e20*/  SHF.R.S32.HI R18, RZ, 0x2, R0 ;  /* 0x00000002ff127819 */ /* 0x000fe20000011400 */
[----:B------:R2:W-:Y:S01]  /*0e30*/  STL [R1+0x8c], R4 ;  /* 0x00008c0401007387 */ /* 0x0005e20000100800 */
[----:B------:R-:W-:Y:S01]  /*0e40*/  LOP3.LUT R8, R8, R3, RZ, 0x3c, !PT ;  /* 0x0000000308087212 */ /* 0x000fe200078e3cff */
[----:B------:R-:W-:Y:S01]  /*0e50*/  IMAD.SHL.U32 R3, R11, 0x400, RZ ;  /* 0x000004000b037824 */ /* 0x000fe200078e00ff */
[----:B------:R-:W-:Y:S01]  /*0e60*/  LOP3.LUT R6, R6, 0x7ffffe00, RZ, 0xc0, !PT ;  /* 0x7ffffe0006067812 */ /* 0x000fe200078ec0ff */
[----:B------:R-:W-:-:S03]  /*0e70*/  VIADD R7, R18, 0x60 ;  /* 0x0000006012077836 */ /* 0x000fc60000000000 */
[----:B------:R-:W-:Y:S02]  /*0e80*/  IADD3 R3, R8, R6, R3 ;  /* 0x0000000608037210 */ /* 0x000fe40007ffe003 */
[----:B------:R-:W-:Y:S02]  /*0e90*/  SHF.R.S32.HI R6, RZ, 0x1f, R7 ;  /* 0x0000001fff067819 */ /* 0x000fe40000011407 */
[----:B------:R-:W-:Y:S02]  /*0ea0*/  SHF.R.S32.HI R5, RZ, 0x1f, R0 ;  /* 0x0000001fff057819 */ /* 0x000fe40000011400 */
[----:B------:R-:W-:Y:S01]  /*0eb0*/  LEA.HI R6, R6, R7, RZ, 0x3 ;  /* 0x0000000706067211 */ /* 0x000fe200078f18ff */
[----:B------:R-:W-:Y:S01]  /*0ec0*/  IMAD R9, R3, 0x2, R2 ;  /* 0x0000000203097824 */ /* 0x000fe200078e0202 */
[----:B------:R-:W-:-:S03]  /*0ed0*/  LEA.HI R5, R5, R18, RZ, 0x3 ;  /* 0x0000001205057211 */ /* 0x000fc600078f18ff */
[----:B------:R-:W-:Y:S01]  /*0ee0*/  IMAD.SHL.U32 R6, R6, 0x40, RZ ;  /* 0x0000004006067824 */ /* 0x000fe200078e00ff */
[----:B------:R-:W-:Y:S02]  /*0ef0*/  MOV R8, 0x40 ;  /* 0x0000004000087802 */ /* 0x000fe40000000f00 */
[----:B------:R-:W-:Y:S02]  /*0f00*/  LOP3.LUT R5, R5, 0xfffffff8, RZ, 0xc0, !PT ;  /* 0xfffffff805057812 */ /* 0x000fe400078ec0ff */
[----:B------:R-:W-:Y:S02]  /*0f10*/  LOP3.LUT R6, R6, 0xfffffe00, RZ, 0xc0, !PT ;  /* 0xfffffe0006067812 */ /* 0x000fe400078ec0ff */
[----:B------:R-:W-:Y:S01]  /*0f20*/  CS2R R22, SRZ ;  /* 0x0000000000167805 */ /* 0x000fe2000001ff00 */
[----:B------:R-:W-:Y:S01]  /*0f30*/  IMAD.MOV.U32 R19, RZ, RZ, RZ ;  /* 0x000000ffff137224 */ /* 0x000fe200078e00ff */
[----:B--2---:R-:W-:-:S05]  /*0f40*/  LOP3.LUT R4, R13, 0x1, RZ, 0xfc, !PT ;  /* 0x000000010d047812 */ /* 0x004fca00078efcff */
[----:B------:R0:W-:Y:S02]  /*0f50*/  STL [R1+0x14], R4 ;  /* 0x0000140401007387 */ /* 0x0001e40000100800 */
[----:B0-----:R-:W-:Y:S02]  /*0f60*/  LOP3.LUT R4, R0, 0xfffffffc, RZ, 0xc0, !PT ;  /* 0xfffffffc00047812 */ /* 0x001fe400078ec0ff */
[----:B------:R-:W-:-:S03]  /*0f70*/  SHF.L.U32 R0, R7, 0x6, RZ ;  /* 0x0000000607007819 */ /* 0x000fc600000006ff */
[----:B------:R-:W-:Y:S01]  /*0f80*/  IMAD.IADD R4, R12, 0x1, -R4 ;  /* 0x000000010c047824 */ /* 0x000fe200078e0a04 */
[----:B------:R-:W-:-:S03]  /*0f90*/  LOP3.LUT R0, R0, 0x1c0, RZ, 0xc0, !PT ;  /* 0x000001c000007812 */ /* 0x000fc600078ec0ff */
[----:B------:R-:W-:Y:S01]  /*0fa0*/  IMAD.SHL.U32 R16, R4, 0x8, RZ ;  /* 0x0000000804107824 */ /* 0x000fe200078e00ff */
[----:B------:R-:W-:Y:S02]  /*0fb0*/  SHF.R.S32.HI R7, RZ, 0x1f, R18 ;  /* 0x0000001fff077819 */ /* 0x000fe40000011412 */
[----:B------:R-:W-:Y:S02]  /*0fc0*/  SHF.R.U32.HI R7, RZ, 0x3, R0 ;  /* 0x00000003ff077819 */ /* 0x000fe40000011600 */
[----:B------:R-:W-:Y:S01]  /*0fd0*/  LOP3.LUT R3, R0, 0x38, R16, 0xf8, !PT ;  /* 0x0000003800037812 */ /* 0x000fe200078ef810 */
[----:B------:R-:W-:Y:S01]  /*0fe0*/  STL [R1+0x80], RZ ;  /* 0x000080ff01007387 */ /* 0x000fe20000100800 */
[C---:B------:R-:W-:Y:S02]  /*0ff0*/  IADD3 R0, R9.reuse, 0x1e800, RZ ;  /* 0x0001e80009007810 */ /* 0x040fe40007ffe0ff */
[----:B------:R-:W-:Y:S01]  /*1000*/  LOP3.LUT R7, R6, R3, R7, 0xf6, !PT ;  /* 0x0000000306077212 */ /* 0x000fe200078ef607 */
[----:B------:R-:W-:Y:S01]  /*1010*/  STL [R1+0x28], RZ ;  /* 0x000028ff01007387 */ /* 0x000fe20000100800 */
[----:B------:R-:W-:Y:S01]  /*1020*/  SEL R3, R8, 0xffffffc0, !P2 ;  /* 0xffffffc008037807 */ /* 0x000fe20005000000 */
[----:B------:R-:W-:-:S02]  /*1030*/  VIADD R4, R9, 0x1e820 ;  /* 0x0001e82009047836 */ /* 0x000fc40000000000 */
[----:B------:R-:W-:Y:S01]  /*1040*/  STL [R1+0x2c], R9 ;  /* 0x00002c0901007387 */ /* 0x000fe20000100800 */
[----:B------:R-:W-:-:S03]  /*1050*/  @P1 VIADD R4, R0, 0xffffffe0 ;  /* 0xffffffe000041836 */ /* 0x000fc60000000000 */
[----:B------:R0:W-:Y:S01]  /*1060*/  STL [R1+0x68], R6 ;  /* 0x0000680601007387 */ /* 0x0001e20000100800 */
[----:B------:R-:W-:Y:S02]  /*1070*/  IMAD.IADD R0, R0, 0x1, R3 ;  /* 0x0000000100007824 */ /* 0x000fe400078e0203 */
[----:B0-----:R-:W-:Y:S01]  /*1080*/  IMAD.IADD R6, R18, 0x1, -R5 ;  /* 0x0000000112067824 */ /* 0x001fe200078e0a05 */
[----:B------:R-:W-:-:S04]  /*1090*/  LEA R5, R7, R2, 0x1 ;  /* 0x0000000207057211 */ /* 0x000fc800078e08ff */
[----:B------:R-:W-:Y:S04]  /*10a0*/  STL [R1+0x58], R6 ;  /* 0x0000580601007387 */ /* 0x000fe80000100800 */
[----:B------:R-:W-:Y:S04]  /*10b0*/  STL [R1+0x6c], R4 ;  /* 0x00006c0401007387 */ /* 0x000fe80000100800 */
[----:B------:R0:W-:Y:S04]  /*10c0*/  STL [R1+0x88], R5 ;  /* 0x0000880501007387 */ /* 0x0001e80000100800 */
[----:B------:R1:W-:Y:S01]  /*10d0*/  STL [R1+0x34], R0 ;  /* 0x0000340001007387 */ /* 0x0003e20000100800 */
[----:B0-----:R-:W-:-:S02]  /*10e0*/  IMAD.IADD R5, R3, 0x1, R4 ;  /* 0x0000000103057824 */ /* 0x001fc400078e0204 */
[C---:B------:R-:W-:Y:S01]  /*10f0*/  VIADD R3, R4.reuse, 0x6000 ;  /* 0x0000600004037836 */ /* 0x040fe20000000000 */
[----:B-1----:R-:W-:Y:S02]  /*1100*/  IADD3 R0, R4, 0xc000, RZ ;  /* 0x0000c00004007810 */ /* 0x002fe40007ffe0ff */
[----:B------:R0:W-:Y:S04]  /*1110*/  STL [R1+0x30], R5 ;  /* 0x0000300501007387 */ /* 0x0001e80000100800 */
[----:B------:R0:W-:Y:S04]  /*1120*/  STL [R1+0x70], R0 ;  /* 0x0000700001007387 */ /* 0x0001e80000100800 */
[----:B------:R0:W-:Y:S02]  /*1130*/  STL [R1+0x74], R3 ;  /* 0x0000740301007387 */ /* 0x0001e40000100800 */
.L_x_10916:
[----:B01---5:R-:W0:Y:S02]  /*1140*/  LDC.64 R4, c[0x0][0xc60] ;  /* 0x00031800ff047b82 */ /* 0x023e240000000a00 */
        /* <DEDUP_REMOVED lines=9> */
[----:B------:R-:W-:Y:S01]  /*11e0*/  IMAD.MOV.U32 R37, RZ, RZ, RZ ;  /* 0x000000ffff257224 */ /* 0x000fe200078e00ff */
[----:B------:R-:W-:-:S02]  /*11f0*/  ISETP.NE.AND.EX P1, PT, RZ, UR5, PT, P1 ;  /* 0x00000005ff007c0c */ /* 0x000fc4000bf25310 */
[----:B------:R-:W-:Y:S02]  /*1200*/  ISETP.NE.AND.EX P0, PT, RZ, UR7, PT, P0 ;  /* 0x00000007ff007c0c */ /* 0x000fe4000bf05300 */
[----:B--2---:R-:W-:Y:S01]  /*1210*/  SHF.R.S32.HI R0, RZ, 0x1f, R10 ;  /* 0x0000001fff007819 */ /* 0x004fe2000001140a */
[----:B------:R-:W-:-:S08]  /*1220*/  IMAD.SHL.U32 R30, R10, 0x4, RZ ;  /* 0x000000040a1e7824 */ /* 0x000fd000078e00ff */
[C---:B---34-:R-:W-:Y:S01]  /*1230*/  @P1 LEA R6, P2, R10.reuse, UR4, 0x2 ;  /* 0x000000040a061c11 */ /* 0x058fe2000f8410ff */
        /* <DEDUP_REMOVED lines=34> */
[----:B--2---:R-:W-:-:S07]  /*1460*/  IADD3 R25, -R25, R0, RZ ;  /* 0x0000000019197210 */ /* 0x004fce0007ffe1ff */
.L_x_10783:
        /* <DEDUP_REMOVED lines=10> */
.L_x_10784:
[----:B------:R-:W-:Y:S05]  /*1510*/  @!P0 BRA `(.L_x_10785) ;  /* 0x00000000000c8947 */ /* 0x000fea0003800000 */
[----:B------:R-:W2:Y:S04]  /*1520*/  LDG.E R5, desc[UR56][R8.64] ;  /* 0x0000003808057981 */ /* 0x000ea8000c1e1900 */
[----:B------:R-:W2:Y:S02]  /*1530*/  LDG.E R32, desc[UR56][R8.64+0x4] ;  /* 0x0000043808207981 */ /* 0x000ea4000c1e1900 */
[----:B--2---:R-:W-:-:S07]  /*1540*/  IMAD.IADD R32, R32, 0x1, -R5 ;  /* 0x0000000120207824 */ /* 0x004fce00078e0a05 */
.L_x_10785:
        /* <DEDUP_REMOVED lines=8> */
[----:B------:R0:W2:Y:S01]  /*15d0*/  @P0 LDG.E R9, desc[UR56][R4.64+0x4] ;  /* 0x0000043804090981 */ /* 0x0000a2000c1e1900 */
[----:B------:R-:W-:Y:S01]  /*15e0*/  ISETP.NE.U32.AND P1, PT, RZ, UR4, PT ;  /* 0x00000004ff007c0c */ /* 0x000fe2000bf25070 */
[----:B------:R-:W-:-:S03]  /*15f0*/  IMAD.MOV.U32 R24, RZ, RZ, R32 ;  /* 0x000000ffff187224 */ /* 0x000fc600078e0020 */
[----:B------:R-:W-:Y:S01]  /*1600*/  ISETP.NE.AND.EX P1, PT, RZ, UR5, PT, P1 ;  /* 0x00000005ff007c0c */ /* 0x000fe2000bf25310 */
[----:B0-----:R-:W-:-:S05]  /*1610*/  IMAD.MOV R4, RZ, RZ, -R8 ;  /* 0x000000ffff047224 */ /* 0x001fca00078e0a08 */
[----:B------:R-:W-:-:S07]  /*1620*/  VIMNMX R4, RZ, R4, !PT ;  /* 0x00000004ff047248 */ /* 0x000fce0007fe0100 */
[----:B------:R-:W-:-:S04]  /*1630*/  @P1 IADD3 R6, P2, R30, UR4, RZ ;  /* 0x000000041e061c10 */ /* 0x000fc8000ff5e0ff */
[----:B------:R-:W-:-:S05]  /*1640*/  @P1 IADD3.X R7, R31, UR5, RZ, P2, !PT ;  /* 0x000000051f071c10 */ /* 0x000fca00097fe4ff */
[----:B------:R0:W5:Y:S01]  /*1650*/  @P1 LDG.E R24, desc[UR56][R6.64] ;  /* 0x0000003806181981 */ /* 0x000162000c1e1900 */
[----:B--2---:R-:W-:-:S05]  /*1660*/  @P0 IADD3 R29, -R0, R9, RZ ;  /* 0x00000009001d0210 */ /* 0x004fca0007ffe1ff */
        /* <DEDUP_REMOVED lines=38> */
.L_x_10788:
[----:B------:R-:W-:Y:S05]  /*18d0*/  BSYNC B6 ;  /* 0x0000000000067941 */ /* 0x000fea0003800000 */
.L_x_10787:
        /* <DEDUP_REMOVED lines=20> */
.L_x_10790:
[----:B------:R-:W-:Y:S05]  /*1a20*/  BSYNC B6 ;  /* 0x0000000000067941 */ /* 0x000fea0003800000 */
.L_x_10789:
[----:B------:R-:W-:Y:S01]  /*1a30*/  IMAD.IADD R49, R37, 0x1, R32 ;  /* 0x0000000125317824 */ /* 0x000fe200078e0220 */
[----:B------:R-:W-:Y:S01]  /*1a40*/  ULDC.64 UR4, c[0x0][0x9f8] ;  /* 0x00027e0000047ab9 */ /* 0x000fe20000000a00 */
[----:B------:R-:W2:Y:S01]  /*1a50*/  LDL R32, [R1+0x58] ;  /* 0x0000580001207983 */ /* 0x000ea20000100800 */
[----:B------:R-:W-:Y:S01]  /*1a60*/  ISETP.NE.U32.AND P0, PT, RZ, UR4, PT ;  /* 0x00000004ff007c0c */ /* 0x000fe2000bf05070 */
[----:B------:R-:W0:Y:S01]  /*1a70*/  LDC R0, c[0x0][0x428] ;  /* 0x00010a00ff007b82 */ /* 0x000e220000000800 */
[----:B------:R-:W-:Y:S01]  /*1a80*/  ULDC.64 UR6, c[0x0][0xa08] ;  /* 0x0002820000067ab9 */ /* 0x000fe20000000a00 */
[----:B------:R-:W3:Y:S01]  /*1a90*/  LDL.LU R44, [R1] ;  /* 0x00000000012c7983 */ /* 0x000ee20000300800 */
[----:B------:R-:W-:Y:S01]  /*1aa0*/  ISETP.NE.AND.EX P0, PT, RZ, UR5, PT, P0 ;  /* 0x00000005ff007c0c */ /* 0x000fe2000bf05300 */
[----:B------:R-:W1:Y:S04]  /*1ab0*/  S2R R21, SR_TID.X ;  /* 0x0000000000157919 */ /* 0x000e680000002100 */
[----:B------:R-:W4:Y:S08]  /*1ac0*/  LDC.64 R12, c[0x0][0x3d8] ;  /* 0x0000f600ff0c7b82 */ /* 0x000f300000000a00 */
[----:B------:R-:W-:Y:S01]  /*1ad0*/  @P0 IADD3 R4, P1, R30, UR4, RZ ;  /* 0x000000041e040c10 */ /* 0x000fe2000ff3e0ff */
[----:B------:R-:W4:Y:S03]  /*1ae0*/  LDC R75, c[0x0][0x3d4] ;  /* 0x0000f500ff4b7b82 */ /* 0x000f260000000800 */
[----:B------:R-:W-:Y:S01]  /*1af0*/  @P0 IADD3.X R5, R31, UR5, RZ, P1, !PT ;  /* 0x000000051f050c10 */ /* 0x000fe20008ffe4ff */
[----:B------:R-:W-:-:S04]  /*1b00*/  ULDC.64 UR4, c[0x0][0x2f8] ;  /* 0x0000be0000047ab9 */ /* 0x000fc80000000a00 */
[----:B------:R4:W3:Y:S01]  /*1b10*/  @P0 LDG.E R35, desc[UR56][R4.64] ;  /* 0x0000003804230981 */ /* 0x0008e2000c1e1900 */
[----:B0-----:R-:W-:Y:S01]  /*1b20*/  ISETP.NE.AND P0, PT, R0, 0x1, PT ;  /* 0x000000010000780c */ /* 0x001fe20003f05270 */
[----:B------:R-:W0:Y:S01]  /*1b30*/  LDC.64 R30, c[0x0][0x2f0] ;  /* 0x0000bc00ff1e7b82 */ /* 0x000e220000000a00 */
[----:B------:R-:W-:Y:S02]  /*1b40*/  SHF.R.S32.HI R3, RZ, 0x1f, R49 ;  /* 0x0000001fff037819 */ /* 0x000fe40000011431 */
[----:B------:R-:W-:Y:S02]  /*1b50*/  SHF.R.S32.HI R17, RZ, 0x1f, R16 ;  /* 0x0000001fff117819 */ /* 0x000fe40000011410 */
[----:B-1----:R-:W-:-:S07]  /*1b60*/  SHF.R.U32.HI R40, RZ, 0x7, R21 ;  /* 0x00000007ff287819 */ /* 0x002fce0000011615 */
[----:B------:R-:W1:Y:S01]  /*1b70*/  @P0 LDC R7, c[0x0][0x42c] ;  /* 0x00010b00ff070b82 */ /* 0x000e620000000800 */
[----:B------:R-:W-:-:S07]  /*1b80*/  VIADD R38, R21, 0xffffff80 ;  /* 0xffffff8015267836 */ /* 0x000fce0000000000 */
[----:B------:R-:W1:Y:S01]  /*1b90*/  @P0 LDC R9, c[0x0][0x430] ;  /* 0x00010c00ff090b82 */ /* 0x000e620000000800 */
[-C--:B0-----:R-:W-:Y:S02]  /*1ba0*/  IMAD R6, R3, R30.reuse, RZ ;  /* 0x0000001e03067224 */ /* 0x081fe400078e02ff */
[----:B----4-:R-:W-:-:S04]  /*1bb0*/  IMAD.WIDE.U32 R4, R49, R30, RZ ;  /* 0x0000001e31047225 */ /* 0x010fc800078e00ff */
[----:B-1----:R-:W-:-:S04]  /*1bc0*/  @P0 IMAD.HI.U32 R0, R34, R7, RZ ;  /* 0x0000000722000227 */ /* 0x002fc800078e00ff */
[----:B------:R-:W-:Y:S01]  /*1bd0*/  IMAD R7, R49, R31, R6 ;  /* 0x0000001f31077224 */ /* 0x000fe200078e0206 */
[----:B------:R-:W-:-:S03]  /*1be0*/  @P0 SHF.R.U32.HI R34, RZ, R9, R0 ;  /* 0x00000009ff220219 */ /* 0x000fc60000011600 */
[----:B------:R-:W-:Y:S01]  /*1bf0*/  IMAD.IADD R5, R5, 0x1, R7 ;  /* 0x0000000105057824 */ /* 0x000fe200078e0207 */
[----:B------:R-:W-:Y:S02]  /*1c00*/  ISETP.NE.U32.AND P0, PT, RZ, UR6, PT ;  /* 0x00000006ff007c0c */ /* 0x000fe4000bf05070 */
[----:B------:R-:W-:Y:S01]  /*1c10*/  SHF.R.S32.HI R9, RZ, 0x1f, R34 ;  /* 0x0000001fff097819 */ /* 0x000fe20000011422 */
[----:B------:R-:W-:Y:S01]  /*1c20*/  IMAD.WIDE.U32 R4, R34, UR4, R4 ;  /* 0x0000000422047c25 */ /* 0x000fe2000f8e0004 */
[----:B------:R-:W-:-:S03]  /*1c30*/  ISETP.NE.AND.EX P0, PT, RZ, UR7, PT, P0 ;  /* 0x00000007ff007c0c */ /* 0x000fc6000bf05300 */
[----:B------:R-:W-:-:S04]  /*1c40*/  IMAD R7, R9, UR4, RZ ;  /* 0x0000000409077c24 */ /* 0x000fc8000f8e02ff */
[----:B------:R-:W-:Y:S01]  /*1c50*/  IMAD R7, R34, UR5, R7 ;  /* 0x0000000522077c24 */ /* 0x000fe2000f8e0207 */
[----:B------:R-:W-:Y:S01]  /*1c60*/  ISETP.NE.AND P6, PT, R40, 0x1, PT ;  /* 0x000000012800780c */ /* 0x000fe20003fc5270 */
[----:B------:R-:W-:-:S03]  /*1c70*/  ULDC.64 UR4, c[0x0][0x300] ;  /* 0x0000c00000047ab9 */ /* 0x000fc60000000a00 */
[----:B------:R-:W-:Y:S02]  /*1c80*/  IADD3 R5, R5, R7, RZ ;  /* 0x0000000705057210 */ /* 0x000fe40007ffe0ff */
[----:B------:R-:W0:Y:S01]  /*1c90*/  LDC.64 R6, c[0x0][0x3e8] ;  /* 0x0000fa00ff067b82 */ /* 0x000e220000000a00 */
[C---:B--2---:R-:W-:Y:S01]  /*1ca0*/  IMAD.SHL.U32 R80, R32.reuse, 0x40, RZ ;  /* 0x0000004020507824 */ /* 0x044fe200078e00ff */
[----:B------:R-:W-:Y:S02]  /*1cb0*/  LOP3.LUT P1, RZ, R32, 0x4, RZ, 0xc0, !PT ;  /* 0x0000000420ff7812 */ /* 0x000fe4000782c0ff */
[----:B------:R-:W2:Y:S01]  /*1cc0*/  LDL R32, [R1+0x68] ;  /* 0x0000680001207983 */ /* 0x000ea20000100800 */
[----:B------:R-:W-:Y:S02]  /*1cd0*/  SHF.R.S32.HI R36, RZ, 0x1f, R18 ;  /* 0x0000001fff247819 */ /* 0x000fe40000011412 */
[----:B------:R-:W-:-:S04]  /*1ce0*/  SHF.R.S32.HI R14, RZ, 0x1f, R38 ;  /* 0x0000001fff0e7819 */ /* 0x000fc80000011426 */
[----:B------:R-:W-:Y:S02]  /*1cf0*/  LEA.HI R14, R14, R38, RZ, 0x2 ;  /* 0x000000260e0e7211 */ /* 0x000fe400078f10ff */
[----:B---3--:R-:W-:Y:S02]  /*1d00*/  SHF.R.S32.HI R0, RZ, 0x1f, R35 ;  /* 0x0000001fff007819 */ /* 0x008fe40000011423 */
[----:B------:R-:W-:Y:S02]  /*1d10*/  SEL R35, R35, RZ, !P0 ;  /* 0x000000ff23237207 */ /* 0x000fe40004000000 */
[----:B------:R-:W-:-:S05]  /*1d20*/  SEL R10, R0, RZ, !P0 ;  /* 0x000000ff000a7207 */ /* 0x000fca0004000000 */
[----:B------:R-:W-:Y:S02]  /*1d30*/  IMAD R0, R10, UR4, RZ ;  /* 0x000000040a007c24 */ /* 0x000fe4000f8e02ff */
[----:B------:R-:W-:-:S04]  /*1d40*/  IMAD.WIDE.U32 R62, R35, UR4, R4 ;  /* 0x00000004233e7c25 */ /* 0x000fc8000f8e0004 */
[----:B------:R-:W-:Y:S02]  /*1d50*/  IMAD R83, R35, UR5, R0 ;  /* 0x0000000523537c24 */ /* 0x000fe4000f8e0200 */
[-C--:B------:R-:W-:Y:S02]  /*1d60*/  IMAD R0, R36, R30.reuse, RZ ;  /* 0x0000001e24007224 */ /* 0x080fe400078e02ff */
[C---:B------:R-:W-:Y:S01]  /*1d70*/  IMAD.WIDE.U32 R4, R18.reuse, R30, R16 ;  /* 0x0000001e12047225 */ /* 0x040fe200078e0010 */
[----:B------:R-:W-:Y:S05]  /*1d80*/  @!P6 WARPSYNC.ALL ;  /* 0x000000000000e948 */ /* 0x000fea0003800000 */
[----:B------:R-:W-:Y:S01]  /*1d90*/  IMAD R0, R18, R31, R0 ;  /* 0x0000001f12007224 */ /* 0x000fe200078e0200 */
[----:B------:R-:W-:Y:S01]  /*1da0*/  IADD3 R82, P0, R62, R4, RZ ;  /* 0x000000043e527210 */ /* 0x000fe20007f1e0ff */
[----:B------:R-:W-:Y:S01]  /*1db0*/  IMAD.IADD R83, R63, 0x1, R83 ;  /* 0x000000013f537824 */ /* 0x000fe200078e0253 */
[----:B------:R-:W-:Y:S01]  /*1dc0*/  LOP3.LUT R14, R14, 0xfffffffc, RZ, 0xc0, !PT ;  /* 0xfffffffc0e0e7812 */ /* 0x000fe200078ec0ff */
[----:B------:R-:W-:-:S02]  /*1dd0*/  ULDC.64 UR4, c[0x0][0x320] ;  /* 0x0000c80000047ab9 */ /* 0x000fc40000000a00 */
[----:B------:R-:W-:Y:S01]  /*1de0*/  IMAD R9, R9, UR4, RZ ;  /* 0x0000000409097c24 */ /* 0x000fe2000f8e02ff */
[----:B------:R-:W-:Y:S01]  /*1df0*/  IADD3.X R81, R83, R5, R0, P0, !PT ;  /* 0x0000000553517210 */ /* 0x000fe200007fe400 */
[----:B------:R-:W-:Y:S01]  /*1e00*/  IMAD R0, R36, R12, RZ ;  /* 0x0000000c24007224 */ /* 0x000fe200078e02ff */
[----:B------:R-:W-:Y:S01]  /*1e10*/  IADD3 R14, R38, -R14, RZ ;  /* 0x8000000e260e7210 */ /* 0x000fe20007ffe0ff */
[----:B------:R-:W-:Y:S01]  /*1e20*/  IMAD R11, R34, UR5, R9 ;  /* 0x00000005220b7c24 */ /* 0x000fe2000f8e0209 */
[----:B------:R-:W-:Y:S01]  /*1e30*/  ISETP.GE.AND P0, PT, R16, R75, PT ;  /* 0x0000004b1000720c */ /* 0x000fe20003f06270 */
[----:B------:R-:W-:Y:S01]  /*1e40*/  IMAD.WIDE.U32 R8, R34, UR4, R16 ;  /* 0x0000000422087c25 */ /* 0x000fe2000f8e0010 */
[----:B------:R-:W-:-:S03]  /*1e50*/  ULDC.64 UR4, c[0x0][0x328] ;  /* 0x0000ca0000047ab9 */ /* 0x000fc60000000a00 */
[----:B------:R-:W-:Y:S02]  /*1e60*/  IMAD.SHL.U32 R60, R14, 0x4, RZ ;  /* 0x000000040e3c7824 */ /* 0x000fe400078e00ff */
[----:B------:R-:W-:Y:S02]  /*1e70*/  IMAD R39, R18, R13, R0 ;  /* 0x0000000d12277224 */ /* 0x000fe400078e0200 */
[----:B0-----:R-:W-:Y:S01]  /*1e80*/  IMAD R0, R36, R6, RZ ;  /* 0x0000000624007224 */ /* 0x001fe200078e02ff */
[----:B------:R-:W-:Y:S01]  /*1e90*/  SEL R37, R75, RZ, P0 ;  /* 0x000000ff4b257207 */ /* 0x000fe20000000000 */
[----:B------:R-:W-:Y:S02]  /*1ea0*/  IMAD.IADD R9, R9, 0x1, R11 ;  /* 0x0000000109097824 */ /* 0x000fe400078e020b */
[----:B------:R-:W-:Y:S01]  /*1eb0*/  IMAD R4, R10, UR4, RZ ;  /* 0x000000040a047c24 */ /* 0x000fe2000f8e02ff */
[----:B------:R-:W-:Y:S01]  /*1ec0*/  SHF.R.S32.HI R61, RZ, 0x1f, R60 ;  /* 0x0000001fff3d7819 */ /* 0x000fe2000001143c */
[----:B------:R-:W-:-:S04]  /*1ed0*/  IMAD.WIDE.U32 R10, R18, R12, R16 ;  /* 0x0000000c120a7225 */ /* 0x000fc800078e0010 */
[----:B------:R-:W-:-:S04]  /*1ee0*/  IMAD.WIDE.U32 R14, R18, R6, R16 ;  /* 0x00000006120e7225 */ /* 0x000fc800078e0010 */
[----:B------:R-:W-:Y:S02]  /*1ef0*/  IMAD R41, R18, R7, R0 ;  /* 0x0000000712297224 */ /* 0x000fe400078e0200 */
[----:B------:R-:W-:Y:S02]  /*1f00*/  IMAD.IADD R21, R39, 0x1, R11 ;  /* 0x0000000127157824 */ /* 0x000fe400078e020b */
[----:B------:R-:W-:Y:S02]  /*1f10*/  IMAD R45, R35, UR5, R4 ;  /* 0x00000005232d7c24 */ /* 0x000fe4000f8e0204 */
[----:B------:R-:W-:Y:S01]  /*1f20*/  IMAD.IADD R11, R41, 0x1, R15 ;  /* 0x00000001290b7824 */ /* 0x000fe200078e020f */
[----:B-----5:R-:W-:Y:S01]  /*1f30*/  SHF.R.S32.HI R15, RZ, 0x1f, R24 ;  /* 0x0000001fff0f7819 */ /* 0x020fe20000011418 */
[----:B------:R-:W-:Y:S02]  /*1f40*/  IMAD.IADD R37, R16, 0x1, R37 ;  /* 0x0000000110257824 */ /* 0x000fe400078e0225 */
[----:B------:R-:W-:Y:S01]  /*1f50*/  IMAD.WIDE.U32 R4, R18, R12, R60 ;  /* 0x0000000c12047225 */ /* 0x000fe200078e003c */
[----:B------:R-:W-:-:S02]  /*1f60*/  LOP3.LUT R44, R44, 0xfffffffb, RZ, 0xc0, !PT ;  /* 0xfffffffb2c2c7812 */ /* 0x000fc400078ec0ff */
[----:B------:R-:W-:Y:S01]  /*1f70*/  SHF.R.S32.HI R0, RZ, 0x1f, R37 ;  /* 0x0000001fff007819 */ /* 0x000fe20000011425 */
[----:B------:R-:W-:Y:S01]  /*1f80*/  IMAD.WIDE.U32 R34, R35, UR4, R8 ;  /* 0x0000000423227c25 */ /* 0x000fe2000f8e0008 */
[----:B------:R-:W-:Y:S01]  /*1f90*/  IADD3 R5, R5, R39, RZ ;  /* 0x0000002705057210 */ /* 0x000fe20007ffe0ff */
[----:B------:R-:W-:Y:S02]  /*1fa0*/  ULDC UR4, c[0x0][0x2e4] ;  /* 0x0000b90000047ab9 */ /* 0x000fe40000000800 */
[----:B------:R-:W-:Y:S01]  /*1fb0*/  IMAD.MOV.U32 R20, RZ, RZ, R10 ;  /* 0x000000ffff147224 */ /* 0x000fe200078e000a */
[----:B------:R-:W-:Y:S01]  /*1fc0*/  MOV R10, R14 ;  /* 0x0000000e000a7202 */ /* 0x000fe20000000f00 */
[----:B------:R-:W-:Y:S01]  /*1fd0*/  IMAD.WIDE.U32 R8, R18, R6, R60 ;  /* 0x0000000612087225 */ /* 0x000fe200078e003c */
[----:B------:R-:W-:-:S03]  /*1fe0*/  LEA.HI R37, R0, R37, RZ, 0x3 ;  /* 0x0000002500257211 */ /* 0x000fc600078f18ff */
[----:B------:R-:W-:Y:S02]  /*1ff0*/  IMAD R14, R15, R12, RZ ;  /* 0x0000000c0f0e7224 */ /* 0x000fe400078e02ff */
[----:B------:R-:W-:Y:S01]  /*2000*/  IMAD.IADD R9, R9, 0x1, R41 ;  /* 0x0000000109097824 */ /* 0x000fe200078e0229 */
[----:B------:R-:W-:Y:S01]  /*2010*/  @P1 LOP3.LUT R44, R44, 0x4, RZ, 0xfc, !PT ;  /* 0x000000042c2c1812 */ /* 0x000fe200078efcff */
[C---:B------:R-:W-:Y:S02]  /*2020*/  IMAD R41, R24.reuse, R13, R14 ;  /* 0x0000000d18297224 */ /* 0x040fe400078e020e */
[----:B------:R-:W-:Y:S02]  /*2030*/  IMAD R0, R15, R6, RZ ;  /* 0x000000060f007224 */ /* 0x000fe400078e02ff */
[----:B------:R-:W-:Y:S01]  /*2040*/  IMAD.WIDE.U32 R14, R24, R12, R4 ;  /* 0x0000000c180e7225 */ /* 0x000fe200078e0004 */
[----:B------:R-:W-:-:S05]  /*2050*/  IADD3 R4, P1, R18, R49, RZ ;  /* 0x0000003112047210 */ /* 0x000fca0007f3e0ff */
[----:B------:R-:W-:Y:S01]  /*2060*/  IMAD.X R5, R36, 0x1, R3, P1 ;  /* 0x0000000124057824 */ /* 0x000fe200008e0603 */
[----:B------:R-:W-:-:S04]  /*2070*/  SHF.R.S32.HI R36, RZ, 0x1f, R38 ;  /* 0x0000001fff247819 */ /* 0x000fc80000011426 */
[----:B------:R-:W-:Y:S02]  /*2080*/  LEA.HI R36, R36, R38, RZ, 0x5 ;  /* 0x0000002624247211 */ /* 0x000fe400078f28ff */
[----:B------:R-:W-:-:S05]  /*2090*/  IADD3 R38, R18, 0x60, RZ ;  /* 0x0000006012267810 */ /* 0x000fca0007ffe0ff */
[----:B------:R-:W-:Y:S01]  /*20a0*/  IMAD.SHL.U32 R38, R38, 0x40, RZ ;  /* 0x0000004026267824 */ /* 0x000fe200078e00ff */
[----:B------:R-:W-:-:S04]  /*20b0*/  LOP3.LUT R80, R80, 0x1c0, RZ, 0xc0, !PT ;  /* 0x000001c050507812 */ /* 0x000fc800078ec0ff */
[----:B------:R-:W-:Y:S01]  /*20c0*/  LOP3.LUT R38, R38, 0x1c0, RZ, 0xc0, !PT ;  /* 0x000001c026267812 */ /* 0x000fe200078ec0ff */
[----:B------:R-:W-:-:S03]  /*20d0*/  IMAD R43, R24, R7, R0 ;  /* 0x00000007182b7224 */ /* 0x000fc600078e0200 */
[----:B------:R-:W-:Y:S01]  /*20e0*/  LOP3.LUT R3, R38, 0x38, R37, 0xf8, !PT ;  /* 0x0000003826037812 */ /* 0x000fe200078ef825 */
[----:B------:R-:W-:Y:S01]  /*20f0*/  VIADD R38, R18, 0x60 ;  /* 0x0000006012267836 */ /* 0x000fe20000000000 */
[----:B------:R-:W-:Y:S01]  /*2100*/  SHF.R.U32.HI R77, RZ, 0x3, R80 ;  /* 0x00000003ff4d7819 */ /* 0x000fe20000011650 */
[----:B------:R0:W-:Y:S01]  /*2110*/  STL [R1], R44 ;  /* 0x0000002c01007387 */ /* 0x0001e20000100800 */
[----:B------:R-:W-:Y:S02]  /*2120*/  LOP3.LUT R0, R80, 0x18, R16, 0xf8, !PT ;  /* 0x0000001850007812 */ /* 0x000fe400078ef810 */
[----:B------:R-:W-:Y:S02]  /*2130*/  SHF.L.U32 R38, R38, 0x6, RZ ;  /* 0x0000000626267819 */ /* 0x000fe400000006ff */
[----:B------:R-:W-:Y:S02]  /*2140*/  LOP3.LUT R0, R0, R77, RZ, 0x3c, !PT ;  /* 0x0000004d00007212 */ /* 0x000fe400078e3cff */
[----:B------:R-:W-:-:S02]  /*2150*/  SHF.R.S32.HI R36, RZ, 0x5, R36 ;  /* 0x00000005ff247819 */ /* 0x000fc40000011424 */
[----:B------:R-:W-:-:S03]  /*2160*/  LOP3.LUT R38, R38, 0x1c0, RZ, 0xc0, !PT ;  /* 0x000001c026267812 */ /* 0x000fc600078ec0ff */
[----:B------:R-:W-:Y:S01]  /*2170*/  IMAD R71, R36, 0x200, R0 ;  /* 0x0000020024477824 */ /* 0x000fe200078e0200 */
[----:B------:R-:W-:Y:S02]  /*2180*/  LOP3.LUT R0, R80, 0x38, R37, 0xf8, !PT ;  /* 0x0000003850007812 */ /* 0x000fe400078ef825 */
[----:B------:R-:W-:Y:S01]  /*2190*/  SHF.R.U32.HI R38, RZ, 0x3, R38 ;  /* 0x00000003ff267819 */ /* 0x000fe20000011626 */
[----:B------:R-:W-:Y:S01]  /*21a0*/  IMAD R73, R13, 0xc0, RZ ;  /* 0x000000c00d497824 */ /* 0x000fe200078e02ff */
[----:B------:R-:W-:Y:S01]  /*21b0*/  LOP3.LUT R0, R0, R77, RZ, 0x3c, !PT ;  /* 0x0000004d00007212 */ /* 0x000fe200078e3cff */
[----:B------:R-:W-:Y:S01]  /*21c0*/  IMAD.WIDE.U32 R20, R24, R12, R20 ;  /* 0x0000000c18147225 */ /* 0x000fe200078e0014 */
[----:B------:R-:W-:Y:S02]  /*21d0*/  LOP3.LUT R3, R3, R38, RZ, 0x3c, !PT ;  /* 0x0000002603037212 */ /* 0x000fe400078e3cff */
[----:B------:R-:W-:Y:S01]  /*21e0*/  LOP3.LUT R67, R37, 0xfffffff8, RZ, 0xc0, !PT ;  /* 0xfffffff825437812 */ /* 0x000fe200078ec0ff */
[----:B------:R-:W-:-:S02]  /*21f0*/  IMAD R39, R31, 0xc0, RZ ;  /* 0x000000c01f277824 */ /* 0x000fc400078e02ff */
[----:B------:R-:W-:-:S04]  /*2200*/  IMAD.WIDE.U32 R12, R12, 0xc0, RZ ;  /* 0x000000c00c0c7825 */ /* 0x000fc800078e00ff */
[----:B------:R-:W-:Y:S02]  /*2210*/  IMAD R47, R7, 0xc0, RZ ;  /* 0x000000c0072f7824 */ /* 0x000fe400078e02ff */
[----:B------:R-:W-:-:S04]  /*2220*/  IMAD.WIDE.U32 R10, R24, R6, R10 ;  /* 0x00000006180a7225 */ /* 0x000fc800078e000a */
[----:B------:R-:W-:-:S04]  /*2230*/  IMAD.WIDE.U32 R8, R24, R6, R8 ;  /* 0x0000000618087225 */ /* 0x000fc800078e0008 */
[----:B------:R-:W-:Y:S02]  /*2240*/  VIADD R42, R18, 0x60 ;  /* 0x00000060122a7836 */ /* 0x000fe40000000000 */
[----:B------:R-:W-:Y:S02]  /*2250*/  VIADD R79, R16, 0x20 ;  /* 0x00000020104f7836 */ /* 0x000fe40000000000 */
[----:B------:R-:W-:-:S04]  /*2260*/  IMAD.WIDE.U32 R30, R30, 0xc0, RZ ;  /* 0x000000c01e1e7825 */ /* 0x000fc800078e00ff */
[----:B------:R-:W-:Y:S01]  /*2270*/  IMAD.WIDE.U32 R6, R6, 0xc0, RZ ;  /* 0x000000c006067825 */ /* 0x000fe200078e00ff */
[----:B------:R-:W-:Y:S02]  /*2280*/  SHF.R.S32.HI R78, RZ, 0x1f, R42 ;  /* 0x0000001fff4e7819 */ /* 0x000fe4000001142a */
[----:B------:R-:W-:Y:S01]  /*2290*/  IADD3 R76, R40, 0x8, RZ ;  /* 0x00000008284c7810 */ /* 0x000fe20007ffe0ff */
[----:B------:R-:W-:Y:S01]  /*22a0*/  IMAD R65, R36, 0x200, R0 ;  /* 0x0000020024417824 */ /* 0x000fe200078e0200 */
[----:B------:R-:W-:Y:S01]  /*22b0*/  IADD3 R73, R13, R73, RZ ;  /* 0x000000490d497210 */ /* 0x000fe20007ffe0ff */
[----:B------:R-:W-:Y:S01]  /*22c0*/  IMAD.SHL.U32 R75, R75, 0x2, RZ ;  /* 0x000000024b4b7824 */ /* 0x000fe200078e00ff */
[----:B------:R-:W-:Y:S01]  /*22d0*/  SHF.R.S32.HI R68, RZ, 0x3, R37 ;  /* 0x00000003ff447819 */ /* 0x000fe20000011425 */
[----:B------:R-:W-:Y:S01]  /*22e0*/  IMAD.IADD R74, R31, 0x1, R39 ;  /* 0x000000011f4a7824 */ /* 0x000fe200078e0227 */
[----:B------:R-:W-:Y:S01]  /*22f0*/  ISETP.GE.AND P1, PT, R16, UR4, PT ;  /* 0x0000000410007c0c */ /* 0x000fe2000bf26270 */
[----:B------:R-:W-:Y:S01]  /*2300*/  IMAD.IADD R72, R7, 0x1, R47 ;  /* 0x0000000107487824 */ /* 0x000fe200078e022f */
[----:B------:R-:W-:Y:S01]  /*2310*/  @!P6 BAR.SYNC.DEFER_BLOCKING 0x9, 0x100 ;  /* 0x024400000000eb1d */ /* 0x000fe20000010000 */
[----:B------:R-:W-:Y:S01]  /*2320*/  IMAD.IADD R70, R41, 0x1, R21 ;  /* 0x0000000129467824 */ /* 0x000fe200078e0215 */
[----:B------:R-:W-:Y:S01]  /*2330*/  ISETP.GE.AND P2, PT, R79, UR4, PT ;  /* 0x000000044f007c0c */ /* 0x000fe2000bf46270 */
[----:B------:R-:W-:Y:S01]  /*2340*/  IMAD.IADD R69, R43, 0x1, R11 ;  /* 0x000000012b457824 */ /* 0x000fe200078e020b */
[----:B------:R-:W-:Y:S01]  /*2350*/  SHF.R.S32.HI R66, RZ, 0x1f, R67 ;  /* 0x0000001fff427819 */ /* 0x000fe20000011443 */
[----:B------:R-:W-:-:S02]  /*2360*/  IMAD.IADD R0, R35, 0x1, R45 ;  /* 0x0000000123007824 */ /* 0x000fc400078e022d */
[----:B--2---:R-:W-:Y:S01]  /*2370*/  IMAD.IADD R64, R32, 0x1, R3 ;  /* 0x0000000120407824 */ /* 0x004fe200078e0203 */
[----:B------:R-:W-:Y:S01]  /*2380*/  IADD3 R3, R9, R43, RZ ;  /* 0x0000002b09037210 */ /* 0x000fe20007ffe0ff */
[----:B0-----:R-:W-:-:S07]  /*2390*/  IMAD.IADD R32, R15, 0x1, R41 ;  /* 0x000000010f207824 */ /* 0x001fce00078e0229 */
.L_x_10840:
[----:B------:R-:W2:Y:S01]  /*23a0*/  LDL R48, [R1+0x58] ;  /* 0x0000580001307983 */ /* 0x000ea20000100800 */
[----:B------:R-:W0:Y:S03]  /*23b0*/  LDC.64 R86, c[0x0][0x2d8] ;  /* 0x0000b600ff567b82 */ /* 0x000e260000000a00 */
[----:B------:R-:W3:Y:S01]  /*23c0*/  LDL.LU R43, [R1] ;  /* 0x00000000012b7983 */ /* 0x000ee20000300800 */
[----:B------:R-:W-:Y:S01]  /*23d0*/  VIADD R41, R27, 0xffffffff ;  /* 0xffffffff1b297836 */ /* 0x000fe20000000000 */
[----:B------:R-:W-:Y:S05]  /*23e0*/  YIELD ;  /* 0x0000000000007946 */ /* 0x000fea0003800000 */
[----:B------:R-:W-:Y:S01]  /*23f0*/  SHF.R.S32.HI R42, RZ, 0x1f, R41 ;  /* 0x0000001fff2a7819 */ /* 0x000fe20000011429 */
[-C--:B------:R-:W-:Y:S01]  /*2400*/  IMAD R27, R74, R41.reuse, RZ ;  /* 0x000000294a1b7224 */ /* 0x080fe200078e02ff */
[----:B------:R-:W1:Y:S01]  /*2410*/  LDC.64 R92, c[0x0][0x2f0] ;  /* 0x0000bc00ff5c7b82 */ /* 0x000e620000000a00 */
[----:B------:R-:W-:Y:S01]  /*2420*/  IMAD.WIDE.U32 R38, R30, R41, RZ ;  /* 0x000000291e267225 */ /* 0x000fe200078e00ff */
[----:B------:R-:W-:Y:S03]  /*2430*/  BSSY B0, `(.L_x_10791) ;  /* 0x00002d3000007945 */ /* 0x000fe60003800000 */
[----:B------:R-:W-:Y:S01]  /*2440*/  IMAD R27, R42, R30, R27 ;  /* 0x0000001e2a1b7224 */ /* 0x000fe200078e021b */
[-C--:B------:R-:W-:Y:S01]  /*2450*/  MOV R90, R38.reuse ;  /* 0x00000026005a7202 */ /* 0x080fe20000000f00 */
[----:B------:R-:W-:Y:S01]  /*2460*/  IMAD R89, R19, 0x3000, R71 ;  /* 0x0000300013597824 */ /* 0x000fe200078e0247 */
[----:B------:R-:W-:Y:S01]  /*2470*/  IADD3 R38, P4, R82, R38, RZ ;  /* 0x0000002652267210 */ /* 0x000fe20007f9e0ff */
[----:B------:R-:W-:Y:S01]  /*2480*/  IMAD.IADD R91, R39, 0x1, R27 ;  /* 0x00000001275b7824 */ /* 0x000fe200078e021b */
[----:B------:R-:W4:Y:S01]  /*2490*/  LDC R94, c[0x0][0x3d4] ;  /* 0x0000f500ff5e7b82 */ /* 0x000f220000000800 */
[----:B------:R-:W-:-:S02]  /*24a0*/  VIADD R85, R89, 0x20 ;  /* 0x0000002059557836 */ /* 0x000fc40000000000 */
[----:B------:R-:W-:Y:S01]  /*24b0*/  IMAD.X R39, R91, 0x1, R81, P4 ;  /* 0x000000015b277824 */ /* 0x000fe200020e0651 */
[----:B0-----:R-:W-:-:S04]  /*24c0*/  LEA R46, P4, R38, R86, 0x1 ;  /* 0x00000056262e7211 */ /* 0x001fc800078808ff */
[----:B------:R-:W-:Y:S02]  /*24d0*/  LEA.HI.X R47, R38, R87, R39, 0x1, P4 ;  /* 0x00000057262f7211 */ /* 0x000fe400020f0c27 */
[----:B------:R-:W-:Y:S01]  /*24e0*/  ISETP.GT.AND P4, PT, R41, R28, PT ;  /* 0x0000001c2900720c */ /* 0x000fe20003f84270 */
[----:B-1----:R-:W-:-:S04]  /*24f0*/  IMAD.WIDE.U32 R36, R92, 0x60, R90 ;  /* 0x000000605c247825 */ /* 0x002fc800078e005a */
[----:B------:R-:W-:Y:S01]  /*2500*/  IMAD R40, R93, 0x60, RZ ;  /* 0x000000605d287824 */ /* 0x000fe200078e02ff */
[----:B------:R-:W-:-:S04]  /*2510*/  IADD3 R27, P3, R82, R36, RZ ;  /* 0x00000024521b7210 */ /* 0x000fc80007f7e0ff */
[----:B------:R-:W-:Y:S02]  /*2520*/  IADD3.X R36, R81, R37, R40, P3, !PT ;  /* 0x0000002551247210 */ /* 0x000fe40001ffe428 */
[----:B------:R-:W-:-:S04]  /*2530*/  LEA R44, P3, R27, R86, 0x1 ;  /* 0x000000561b2c7211 */ /* 0x000fc800078608ff */
[----:B------:R-:W-:Y:S01]  /*2540*/  LEA.HI.X R45, R27, R87, R36, 0x1, P3 ;  /* 0x000000571b2d7211 */ /* 0x000fe200018f0c24 */
[----:B------:R-:W-:Y:S01]  /*2550*/  IMAD.MOV.U32 R27, RZ, RZ, R41 ;  /* 0x000000ffff1b7224 */ /* 0x000fe200078e0029 */
[----:B----4-:R-:W-:Y:S02]  /*2560*/  ISETP.GE.AND P3, PT, R94, 0x1, PT ;  /* 0x000000015e00780c */ /* 0x010fe40003f66270 */
[----:B--2---:R-:W-:Y:S02]  /*2570*/  LOP3.LUT P5, RZ, R48, 0x4, RZ, 0xc0, !PT ;  /* 0x0000000430ff7812 */ /* 0x004fe400078ac0ff */
[----:B---3--:R-:W-:-:S04]  /*2580*/  LOP3.LUT R43, R43, 0xfffffffd, RZ, 0xc0, !PT ;  /* 0xfffffffd2b2b7812 */ /* 0x008fc800078ec0ff */
[----:B------:R-:W-:-:S05]  /*2590*/  @P4 LOP3.LUT R43, R43, 0x2, RZ, 0xfc, !PT ;  /* 0x000000022b2b4812 */ /* 0x000fca00078efcff */
[----:B------:R0:W-:Y:S02]  /*25a0*/  STL [R1], R43 ;  /* 0x0000002b01007387 */ /* 0x0001e40000100800 */
[C---:B------:R-:W-:Y:S01]  /*25b0*/  @P5 VIADD R85, R89.reuse, 0xffffffe0 ;  /* 0xffffffe059555836 */ /* 0x040fe20000000000 */
[----:B------:R-:W-:-:S03]  /*25c0*/  LEA R89, R89, R26, 0x1 ;  /* 0x0000001a59597211 */ /* 0x000fc600078e08ff */
[----:B------:R-:W-:Y:S01]  /*25d0*/  IMAD R85, R85, 0x2, R26 ;  /* 0x0000000255557824 */ /* 0x000fe200078e021a */
[----:B------:R-:W-:Y:S06]  /*25e0*/  @!P3 BRA `(.L_x_10792) ;  /* 0x000000280070b947 */ /* 0x000fec0003800000 */
        /* <DEDUP_REMOVED lines=20> */
[----:B0-----:R-:W-:Y:S02]  /*2730*/  CS2R R42, SRZ ;  /* 0x00000000002a7805 */ /* 0x001fe4000001ff00 */
        /* <DEDUP_REMOVED lines=24> */
.L_x_10795:
[----:B------:R-:W-:Y:S05]  /*28c0*/  BSYNC B1 ;  /* 0x0000000000017941 */ /* 0x000fea0003800000 */
.L_x_10794:
[----:B0-----:R-:W-:Y:S01]  /*28d0*/  IADD3 R36, R18, 0x60, RZ ;  /* 0x0000006012247810 */ /* 0x001fe20007ffe0ff */
[----:B------:R-:W-:Y:S01]  /*28e0*/  BSSY B1, `(.L_x_10796) ;  /* 0x0000022000017945 */ /* 0x000fe20003800000 */
[----:B-----5:R-:W-:Y:S02]  /*28f0*/  IMAD.MOV.U32 R92, RZ, RZ, R56 ;  /* 0x000000ffff5c7224 */ /* 0x020fe400078e0038 */
[----:B------:R-:W-:Y:S01]  /*2900*/  ISETP.GE.AND P5, PT, R36, R88, PT ;  /* 0x000000582400720c */ /* 0x000fe20003fa6270 */
[----:B------:R-:W-:-:S12]  /*2910*/  IMAD.MOV.U32 R93, RZ, RZ, R57 ;  /* 0x000000ffff5d7224 */ /* 0x000fd800078e0039 */
[----:B------:R-:W-:Y:S05]  /*2920*/  @P5 BRA `(.L_x_10797) ;  /* 0x0000000000745947 */ /* 0x000fea0003800000 */
[----:B------:R-:W0:Y:S01]  /*2930*/  LDC.64 R36, c[0x0][0x3d8] ;  /* 0x0000f600ff247b82 */ /* 0x000e220000000a00 */
[----:B------:R-:W-:Y:S01]  /*2940*/  IMAD.MOV.U32 R55, RZ, RZ, R95 ;  /* 0x000000ffff377224 */ /* 0x000fe200078e005f */
[----:B------:R-:W-:Y:S01]  /*2950*/  MOV R53, R84 ;  /* 0x0000005400357202 */ /* 0x000fe20000000f00 */
[----:B------:R-:W-:Y:S01]  /*2960*/  ULDC.64 UR4, c[0x0][0x3c8] ;  /* 0x0000f20000047ab9 */ /* 0x000fe20000000a00 */
        /* <DEDUP_REMOVED lines=25> */
.L_x_10797:
[----:B------:R-:W-:Y:S05]  /*2b00*/  BSYNC B1 ;  /* 0x0000000000017941 */ /* 0x000fea0003800000 */
.L_x_10796:
[----:B------:R-:W2:Y:S01]  /*2b10*/  LDL R84, [R1+0x14] ;  /* 0x0000140001547983 */ /* 0x000ea20000100800 */
[----:B0-----:R-:W-:Y:S01]  /*2b20*/  IMAD.MOV.U32 R36, RZ, RZ, R86 ;  /* 0x000000ffff247224 */ /* 0x001fe200078e0056 */
[----:B------:R-:W-:Y:S01]  /*2b30*/  PRMT R93, R93, 0x5410, R92 ;  /* 0x000054105d5d7816 */ /* 0x000fe2000000005c */
[----:B------:R-:W-:Y:S02]  /*2b40*/  IMAD.MOV.U32 R37, RZ, RZ, R87 ;  /* 0x000000ffff257224 */ /* 0x000fe400078e0057 */
        /* <DEDUP_REMOVED lines=21> */
[----:B--2---:R-:W-:-:S13]  /*2ca0*/  ISETP.NE.AND P3, PT, R84, 0x3, PT ;  /* 0x000000035400780c */ /* 0x004fda0003f65270 */
[----:B------:R-:W-:Y:S05]  /*2cb0*/  @!P3 BRA `(.L_x_10798) ;  /* 0x000000000004b947 */ /* 0x000fea0003800000 */
[----:B------:R-:W-:Y:S01]  /*2cc0*/  BPT.TRAP 0x1 ;  /* 0x000000040000795c */ /* 0x000fe20000300000 */
.L_x_10798:
[----:B------:R-:W-:Y:S01]  /*2cd0*/  LEA R84, R19, R2, 0x3 ;  /* 0x0000000213547211 */ /* 0x000fe200078e18ff */
[----:B------:R-:W-:Y:S01]  /*2ce0*/  BSSY B1, `(.L_x_10799) ;  /* 0x0000004000017945 */ /* 0x000fe20003800000 */
[----:B------:R-:W-:-:S04]  /*2cf0*/  SHF.L.U32 R96, R23, 0x1f, RZ ;  /* 0x0000001f17607819 */ /* 0x000fc800000006ff */
[----:B------:R-:W0:Y:S02]  /*2d00*/  SYNCS.PHASECHK.TRANS64.TRYWAIT P6, [R84+URZ+0x30890], R96 ;  /* 0x03089060540075a7 */ /* 0x000e2400080c017f */
[----:B0-----:R-:W-:Y:S05]  /*2d10*/  @!P6 BRA `(.L_x_10800) ;  /* 0x0000013c0030e947 */ /* 0x001fea0003800000 */
.L_x_11017:
[----:B------:R-:W-:Y:S05]  /*2d20*/  BSYNC B1 ;  /* 0x0000000000017941 */ /* 0x000fea0003800000 */
.L_x_10799:
[----:B------:R-:W-:Y:S04]  /*2d30*/  BSSY B1, `(.L_x_10801) ;  /* 0x0000065000017945 */ /* 0x000fe80003800000 */
[----:B------:R-:W-:Y:S05]  /*2d40*/  @P4 BRA `(.L_x_10802) ;  /* 0x00000004008c4947 */ /* 0x000fea0003800000 */
[----:B------:R-:W-:Y:S04]  /*2d50*/  BSSY B2, `(.L_x_10803) ;  /* 0x0000031000027945 */ /* 0x000fe80003800000 */
[----:B------:R-:W-:Y:S05]  /*2d60*/  @P1 BRA `(.L_x_10804) ;  /* 0x0000000000bc1947 */ /* 0x000fea0003800000 */
        /* <DEDUP_REMOVED lines=45> */
.L_x_10806:
[----:B------:R-:W-:Y:S05]  /*3040*/  BSYNC B3 ;  /* 0x0000000000037941 */ /* 0x000fea0003800000 */
.L_x_10805:
[----:B--2---:R1:W-:Y:S02]  /*3050*/  STG.E.128 desc[UR56][R46.64], R36 ;  /* 0x000000242e007986 */ /* 0x0043e4000c101d38 */
.L_x_10804:
[----:B------:R-:W-:Y:S05]  /*3060*/  BSYNC B2 ;  /* 0x0000000000027941 */ /* 0x000fea0003800000 */
.L_x_10803:
[----:B------:R-:W-:Y:S05]  /*3070*/  @P2 BRA `(.L_x_10802) ;  /* 0x0000000000c02947 */ /* 0x000fea0003800000 */
[----:B-1----:R1:W2:Y:S01]  /*3080*/  LDS.128 R36, [R85+0x12000] ;  /* 0x0120000055247984 */ /* 0x0022a20000000c00 */
        /* <DEDUP_REMOVED lines=23> */
[----:B------:R-:W-:Y:S01]  /*3200*/  FFMA.FTZ R100, R39, R86, -R100 ;  /* 0x0000005627647223 */ /* 0x000fe20000010864 */
[--C-:B------:R-:W-:Y:S02]  /*3210*/  HADD2.F32 R39, -RZ, R93.reuse.H1_H1 ;  /* 0x3000005dff277230 */ /* 0x100fe40000004100 */
[----:B------:R-:W-:Y:S01]  /*3220*/  FFMA.FTZ R91, R38, R58, R59 ;  /* 0x0000003a265b7223 */ /* 0x000fe2000001003b */
[----:B------:R-:W-:Y:S02]  /*3230*/  HADD2.F32 R93, -RZ, R93.H0_H0 ;  /* 0x2000005dff5d7230 */ /* 0x000fe40000004100 */
[----:B------:R-:W-:Y:S01]  /*3240*/  FFMA.FTZ R95, R57, R86, R90 ;  /* 0x00000056395f7223 */ /* 0x000fe2000001005a */
[----:B------:R-:W-:Y:S02]  /*3250*/  HADD2.F32 R36, -RZ, R36.H0_H0 ;  /* 0x20000024ff247230 */ /* 0x000fe40000004100 */
[----:B------:R-:W-:Y:S02]  /*3260*/  HADD2.F32 R59, -RZ, R92.H1_H1 ;  /* 0x3000005cff3b7230 */ /* 0x000fe40000004100 */
[----:B------:R-:W-:Y:S01]  /*3270*/  FMUL.FTZ R87, R37, R93 ;  /* 0x0000005d25577220 */ /* 0x000fe20000410000 */
[----:B------:R-:W-:-:S02]  /*3280*/  HADD2.F32 R38, -RZ, R56.H1_H1 ;  /* 0x30000038ff267230 */ /* 0x000fc40000004100 */
[C---:B------:R-:W-:Y:S01]  /*3290*/  FMUL.FTZ R58, R36.reuse, R93 ;  /* 0x0000005d243a7220 */ /* 0x040fe20000410000 */
[----:B------:R-:W-:Y:S02]  /*32a0*/  HADD2.F32 R56, -RZ, R56.H0_H0 ;  /* 0x20000038ff387230 */ /* 0x000fe40000004100 */
[----:B------:R-:W-:Y:S01]  /*32b0*/  FFMA.FTZ R87, R36, R39, -R87 ;  /* 0x0000002724577223 */ /* 0x000fe20000010857 */
[----:B------:R-:W-:Y:S02]  /*32c0*/  HADD2.F32 R57, -RZ, R92.H0_H0 ;  /* 0x2000005cff397230 */ /* 0x000fe40000004100 */
[----:B------:R-:W-:Y:S01]  /*32d0*/  FMUL.FTZ R93, R38, R59 ;  /* 0x0000003b265d7220 */ /* 0x000fe20000410000 */
[----:B------:R-:W-:Y:S01]  /*32e0*/  FFMA.FTZ R58, R37, R39, R58 ;  /* 0x00000027253a7223 */ /* 0x000fe2000001003a */
[C---:B------:R-:W-:Y:S01]  /*32f0*/  FMUL.FTZ R59, R56.reuse, R59 ;  /* 0x0000003b383b7220 */ /* 0x040fe20000410000 */
[----:B------:R-:W-:Y:S01]  /*3300*/  F2FP.F16.F32.PACK_AB R37, R91, R98 ;  /* 0x000000625b25723e */ /* 0x000fe200000000ff */
[-C--:B------:R-:W-:Y:S01]  /*3310*/  FFMA.FTZ R93, R56, R57.reuse, -R93 ;  /* 0x00000039385d7223 */ /* 0x080fe2000001085d */
[----:B------:R-:W-:Y:S01]  /*3320*/  F2FP.F16.F32.PACK_AB R39, R95, R100 ;  /* 0x000000645f27723e */ /* 0x000fe200000000ff */
[----:B------:R-:W-:Y:S01]  /*3330*/  FFMA.FTZ R38, R38, R57, R59 ;  /* 0x0000003926267223 */ /* 0x000fe2000001003b */
[----:B------:R-:W-:-:S04]  /*3340*/  F2FP.F16.F32.PACK_AB R36, R58, R87 ;  /* 0x000000573a24723e */ /* 0x000fc800000000ff */
[----:B------:R-:W-:-:S07]  /*3350*/  F2FP.F16.F32.PACK_AB R38, R38, R93 ;  /* 0x0000005d2626723e */ /* 0x000fce00000000ff */
.L_x_10808:
[----:B------:R-:W-:Y:S05]  /*3360*/  BSYNC B2 ;  /* 0x0000000000027941 */ /* 0x000fea0003800000 */
.L_x_10807:
[----:B--2---:R2:W-:Y:S02]  /*3370*/  STG.E.128 desc[UR56][R46.64+0x40], R36 ;  /* 0x000040242e007986 */ /* 0x0045e4000c101d38 */
.L_x_10802:
[----:B------:R-:W-:Y:S05]  /*3380*/  BSYNC B1 ;  /* 0x0000000000017941 */ /* 0x000fea0003800000 */
.L_x_10801:
[----:B------:R-:W-:Y:S05]  /*3390*/  @P5 BRA `(.L_x_10809) ;  /* 0x0000001c00705947 */ /* 0x000fea0003800000 */
[----:B------:R-:W-:Y:S04]  /*33a0*/  BSSY B1, `(.L_x_10810) ;  /* 0x0000031000017945 */ /* 0x000fe80003800000 */
[----:B------:R-:W-:Y:S05]  /*33b0*/  @P1 BRA `(.L_x_10811) ;  /* 0x0000000000bc1947 */ /* 0x000fea0003800000 */
        /* <DEDUP_REMOVED lines=45> */
.L_x_10813:
[----:B------:R-:W-:Y:S05]  /*3690*/  BSYNC B2 ;  /* 0x0000000000027941 */ /* 0x000fea0003800000 */
.L_x_10812:
[----:B--2---:R3:W-:Y:S02]  /*36a0*/  STG.E.128 desc[UR56][R44.64], R36 ;  /* 0x000000242c007986 */ /* 0x0047e4000c101d38 */
.L_x_10811:
[----:B------:R-:W-:Y:S05]  /*36b0*/  BSYNC B1 ;  /* 0x0000000000017941 */ /* 0x000fea0003800000 */
.L_x_10810:
[----:B------:R-:W-:Y:S05]  /*36c0*/  @P2 BRA `(.L_x_10809) ;  /* 0x0000001800a42947 */ /* 0x000fea0003800000 */
        /* <DEDUP_REMOVED lines=46> */
.L_x_10815:
[----:B------:R-:W-:Y:S05]  /*39b0*/  BSYNC B1 ;  /* 0x0000000000017941 */ /* 0x000fea0003800000 */
.L_x_10814:
[----:B--2---:R1:W-:Y:S01]  /*39c0*/  STG.E.128 desc[UR56][R44.64+0x40], R36 ;  /* 0x000040242c007986 */ /* 0x0043e2000c101d38 */
[----:B------:R-:W-:Y:S05]  /*39d0*/  BRA `(.L_x_10809) ;  /* 0x0000001400e07947 */ /* 0x000fea0003800000 */
.L_x_10793:
[C---:B------:R-:W-:Y:S02]  /*39e0*/  ISETP.GE.AND P3, PT, R18.reuse, R88, PT ;  /* 0x000000581200720c */ /* 0x040fe40003f66270 */
[----:B0-----:R-:W-:Y:S02]  /*39f0*/  CS2R R42, SRZ ;  /* 0x00000000002a7805 */ /* 0x001fe4000001ff00 */
[----:B------:R-:W-:Y:S01]  /*3a00*/  CS2R R40, SRZ ;  /* 0x0000000000287805 */ /* 0x000fe2000001ff00 */
[----:B------:R-:W-:Y:S01]  /*3a10*/  VIADD R48, R18, 0x60 ;  /* 0x0000006012307836 */ /* 0x000fe20000000000 */
[----:B------:R-:W-:-:S13]  /*3a20*/  ISETP.GE.OR P3, PT, R16, R94, P3 ;  /* 0x0000005e1000720c */ /* 0x000fda0001f66670 */
[----:B------:R-:W0:Y:S01]  /*3a30*/  @!P3 LDC.64 R44, c[0x0][0x3c8] ;  /* 0x0000f200ff2cbb82 */ /* 0x000e220000000a00 */
[----:B------:R-:W-:-:S05]  /*3a40*/  @!P3 IADD3 R38, P4, R20, R54, RZ ;  /* 0x000000361426b210 */ /* 0x000fca0007f9e0ff */
[----:B------:R-:W-:Y:S01]  /*3a50*/  @!P3 IMAD.X R39, R95, 0x1, R70, P4 ;  /* 0x000000015f27b824 */ /* 0x000fe200020e0646 */
[----:B------:R-:W-:Y:S01]  /*3a60*/  @!P3 IADD3 R36, P4, R10, R52, RZ ;  /* 0x000000340a24b210 */ /* 0x000fe20007f9e0ff */
[----:B------:R-:W1:Y:S03]  /*3a70*/  @!P3 LDC.64 R46, c[0x0][0x3e0] ;  /* 0x0000f800ff2ebb82 */ /* 0x000e660000000a00 */
[----:B------:R-:W-:Y:S02]  /*3a80*/  @!P3 IADD3.X R37, R84, R69, RZ, P4, !PT ;  /* 0x000000455425b210 */ /* 0x000fe400027fe4ff */
[----:B0-----:R-:W-:-:S04]  /*3a90*/  @!P3 LEA R44, P4, R38, R44, 0x1 ;  /* 0x0000002c262cb211 */ /* 0x001fc800078808ff */
[----:B------:R-:W-:Y:S02]  /*3aa0*/  @!P3 LEA.HI.X R45, R38, R45, R39, 0x1, P4 ;  /* 0x0000002d262db211 */ /* 0x000fe400020f0c27 */
[----:B------:R-:W-:Y:S02]  /*3ab0*/  CS2R R38, SRZ ;  /* 0x0000000000267805 */ /* 0x000fe4000001ff00 */
[----:B-1----:R-:W-:-:S04]  /*3ac0*/  @!P3 LEA R46, P4, R36, R46, 0x1 ;  /* 0x0000002e242eb211 */ /* 0x002fc800078808ff */
[----:B------:R-:W-:Y:S02]  /*3ad0*/  @!P3 LEA.HI.X R47, R36, R47, R37, 0x1, P4 ;  /* 0x0000002f242fb211 */ /* 0x000fe400020f0c25 */
[----:B------:R-:W-:-:S03]  /*3ae0*/  CS2R R36, SRZ ;  /* 0x0000000000247805 */ /* 0x000fc6000001ff00 */
[----:B------:R0:W5:Y:S04]  /*3af0*/  @!P3 LDG.E.128 R40, desc[UR56][R46.64] ;  /* 0x000000382e28b981 */ /* 0x000168000c1e1d00 */
[----:B------:R1:W5:Y:S01]  /*3b00*/  @!P3 LDG.E.128 R36, desc[UR56][R44.64] ;  /* 0x000000382c24b981 */ /* 0x000362000c1e1d00 */
[----:B------:R-:W-:-:S04]  /*3b10*/  ISETP.GE.AND P3, PT, R48, R88, PT ;  /* 0x000000583000720c */ /* 0x000fc80003f66270 */
[CC--:B------:R-:W-:Y:S01]  /*3b20*/  ISETP.GE.OR P3, PT, R16.reuse, R94.reuse, P3 ;  /* 0x0000005e1000720c */ /* 0x0c0fe20001f66670 */
[----:B------:R-:W-:Y:S01]  /*3b30*/  BSSY B1, `(.L_x_10816) ;  /* 0x000001b000017945 */ /* 0x000fe20003800000 */
[----:B0-----:R-:W-:Y:S02]  /*3b40*/  CS2R R46, SRZ ;  /* 0x00000000002e7805 */ /* 0x001fe4000001ff00 */
[----:B------:R-:W-:Y:S02]  /*3b50*/  CS2R R50, SRZ ;  /* 0x0000000000327805 */ /* 0x000fe4000001ff00 */
[----:B------:R-:W-:Y:S02]  /*3b60*/  CS2R R48, SRZ ;  /* 0x0000000000307805 */ /* 0x000fe4000001ff00 */
[----:B-1----:R-:W-:Y:S02]  /*3b70*/  CS2R R44, SRZ ;  /* 0x00000000002c7805 */ /* 0x002fe4000001ff00 */
[----:B------:R-:W-:-:S03]  /*3b80*/  ISETP.GE.AND P4, PT, R16, R94, PT ;  /* 0x0000005e1000720c */ /* 0x000fc60003f86270 */
[----:B------:R-:W-:Y:S10]  /*3b90*/  @P3 BRA `(.L_x_10817) ;  /* 0x0000000000503947 */ /* 0x000ff40003800000 */
[----:B------:R-:W0:Y:S01]  /*3ba0*/  LDC.64 R44, c[0x0][0x3d8] ;  /* 0x0000f600ff2c7b82 */ /* 0x000e220000000a00 */
[----:B------:R-:W-:Y:S01]  /*3bb0*/  IMAD.MOV.U32 R55, RZ, RZ, R95 ;  /* 0x000000ffff377224 */ /* 0x000fe200078e005f */
[----:B------:R-:W-:Y:S01]  /*3bc0*/  ULDC.64 UR4, c[0x0][0x3c8] ;  /* 0x0000f20000047ab9 */ /* 0x000fe20000000a00 */
[----:B------:R-:W-:Y:S02]  /*3bd0*/  IMAD.MOV.U32 R53, RZ, RZ, R84 ;  /* 0x000000ffff357224 */ /* 0x000fe400078e0054 */
        /* <DEDUP_REMOVED lines=14> */
[----:B------:R-:W5:Y:S04]  /*3cc0*/  LDG.E.128 R44, desc[UR56][R44.64] ;  /* 0x000000382c2c7981 */ /* 0x000f68000c1e1d00 */
[----:B------:R-:W5:Y:S03]  /*3cd0*/  LDG.E.128 R48, desc[UR56][R48.64] ;  /* 0x0000003830307981 */ /* 0x000f66000c1e1d00 */
.L_x_10817:
[----:B------:R-:W-:Y:S05]  /*3ce0*/  BSYNC B1 ;  /* 0x0000000000017941 */ /* 0x000fea0003800000 */
.L_x_10816:
[----:B------:R-:W2:Y:S01]  /*3cf0*/  LDL R56, [R1+0x14] ;  /* 0x0000140001387983 */ /* 0x000ea20000100800 */
[----:B-----5:R-:W-:Y:S01]  /*3d00*/  IMAD.MOV.U32 R53, RZ, RZ, R47 ;  /* 0x000000ffff357224 */ /* 0x020fe200078e002f */
[----:B------:R-:W-:Y:S01]  /*3d10*/  MOV R52, R46 ;  /* 0x0000002e00347202 */ /* 0x000fe20000000f00 */
        /* <DEDUP_REMOVED lines=24> */
[----:B------:R-:W-:Y:S02]  /*3ea0*/  PRMT R109, R109, 0x5410, R54 ;  /* 0x000054106d6d7816 */ /* 0x000fe40000000036 */
[----:B------:R-:W-:Y:S02]  /*3eb0*/  PRMT R114, R55, 0x7610, R114 ;  /* 0x0000761037727816 */ /* 0x000fe40000000072 */
[----:B--2---:R-:W-:-:S13]  /*3ec0*/  ISETP.NE.AND P3, PT, R56, 0x3, PT ;  /* 0x000000033800780c */ /* 0x004fda0003f65270 */
[----:B------:R-:W-:Y:S05]  /*3ed0*/  @!P3 BRA `(.L_x_10818) ;  /* 0x000000000004b947 */ /* 0x000fea0003800000 */
[----:B------:R-:W-:Y:S01]  /*3ee0*/  BPT.TRAP 0x1 ;  /* 0x000000040000795c */ /* 0x000fe20000300000 */
.L_x_10818:
[----:B------:R-:W-:Y:S01]  /*3ef0*/  LEA R84, R19, R2, 0x3 ;  /* 0x0000000213547211 */ /* 0x000fe200078e18ff */
[----:B------:R-:W0:Y:S01]  /*3f00*/  LDC R98, c[0x0][0x2e4] ;  /* 0x0000b900ff627b82 */ /* 0x000e220000000800 */
[----:B------:R-:W-:Y:S01]  /*3f10*/  SHF.L.U32 R96, R23, 0x1f, RZ ;  /* 0x0000001f17607819 */ /* 0x000fe200000006ff */
[----:B------:R-:W-:Y:S03]  /*3f20*/  BSSY B1, `(.L_x_10819) ;  /* 0x0000004000017945 */ /* 0x000fe60003800000 */
[----:B------:R-:W1:Y:S01]  /*3f30*/  SYNCS.PHASECHK.TRANS64.TRYWAIT P5, [R84+URZ+0x30890], R96 ;  /* 0x03089060540075a7 */ /* 0x000e6200080a017f */
[----:B0-----:R-:W-:Y:S01]  /*3f40*/  IMAD.IADD R100, R98, 0x1, -R75 ;  /* 0x0000000162647824 */ /* 0x001fe200078e0a4b */
[----:B-1----:R-:W-:Y:S06]  /*3f50*/  @!P5 BRA `(.L_x_10820) ;  /* 0x0000012800b4d947 */ /* 0x002fec0003800000 */
.L_x_11018:
[----:B------:R-:W-:Y:S05]  /*3f60*/  BSYNC B1 ;  /* 0x0000000000017941 */ /* 0x000fea0003800000 */
.L_x_10819:
[----:B------:R-:W-:Y:S01]  /*3f70*/  ISETP.GE.OR P5, PT, R18, R88, P1 ;  /* 0x000000581200720c */ /* 0x000fe20000fa6670 */
[----:B------:R-:W-:-:S12]  /*3f80*/  BSSY B1, `(.L_x_10821) ;  /* 0x000007f000017945 */ /* 0x000fd80003800000 */
[----:B------:R-:W-:Y:S05]  /*3f90*/  @P5 BRA `(.L_x_10822) ;  /* 0x0000000400f45947 */ /* 0x000fea0003800000 */
[----:B------:R-:W1:Y:S01]  /*3fa0*/  S2R R54, SR_TID.X ;  /* 0x0000000000367919 */ /* 0x000e620000002100 */
[----:B------:R-:W-:Y:S01]  /*3fb0*/  SHF.R.S32.HI R52, RZ, 0x1f, R18 ;  /* 0x0000001fff347819 */ /* 0x000fe20000011412 */
[-C--:B------:R-:W-:Y:S01]  /*3fc0*/  IMAD.WIDE.U32 R94, R18, R92.reuse, R90 ;  /* 0x0000005c125e7225 */ /* 0x080fe200078e005a */
[----:B------:R-:W-:Y:S03]  /*3fd0*/  BSSY B2, `(.L_x_10823) ;  /* 0x000006d000027945 */ /* 0x000fe60003800000 */
[----:B------:R-:W-:Y:S01]  /*3fe0*/  IMAD R52, R52, R92, RZ ;  /* 0x0000005c34347224 */ /* 0x000fe200078e02ff */
[----:B------:R-:W-:-:S03]  /*3ff0*/  IADD3 R97, P5, P6, R62, R94, R67 ;  /* 0x0000005e3e617210 */ /* 0x000fc60007ebe043 */
[----:B------:R-:W-:Y:S01]  /*4000*/  IMAD R53, R18, R93, R52 ;  /* 0x0000005d12357224 */ /* 0x000fe200078e0234 */
[----:B------:R-:W-:-:S03]  /*4010*/  SEL R52, R75, R100, !P0 ;  /* 0x000000644b347207 */ /* 0x000fc60004000000 */
[----:B------:R-:W-:Y:S01]  /*4020*/  IMAD.IADD R104, R53, 0x1, R95 ;  /* 0x0000000135687824 */ /* 0x000fe200078e025f */
[----:B------:R-:W-:-:S04]  /*4030*/  SHF.R.S32.HI R53, RZ, 0x1f, R52 ;  /* 0x0000001fff357819 */ /* 0x000fc80000011434 */
[----:B------:R-:W-:Y:S02]  /*4040*/  LEA.HI R53, R53, R52, RZ, 0x4 ;  /* 0x0000003435357211 */ /* 0x000fe400078f20ff */
[----:B------:R-:W-:Y:S02]  /*4050*/  IADD3.X R102, R83, R104, R66, P5, P6 ;  /* 0x0000006853667210 */ /* 0x000fe40002fec442 */
[----:B------:R-:W-:-:S04]  /*4060*/  LEA.HI.SX32 R53, R53, R68, 0x1c ;  /* 0x0000004435357211 */ /* 0x000fc800078fe2ff */
[----:B------:R-:W-:Y:S01]  /*4070*/  SHF.L.U32 R99, R53, 0x3, RZ ;  /* 0x0000000335637819 */ /* 0x000fe200000006ff */
[----:B------:R-:W-:-:S03]  /*4080*/  IMAD R53, R19, 0x3000, R65 ;  /* 0x0000300013357824 */ /* 0x000fc600078e0241 */
[----:B------:R-:W-:Y:S01]  /*4090*/  LOP3.LUT R52, R80, 0x38, R99, 0xf8, !PT ;  /* 0x0000003850347812 */ /* 0x000fe200078ef863 */
[----:B-1----:R-:W-:Y:S02]  /*40a0*/  VIADD R55, R54, 0xffffff80 ;  /* 0xffffff8036377836 */ /* 0x002fe40000000000 */
[----:B------:R-:W-:Y:S01]  /*40b0*/  IMAD R53, R53, 0x2, R2 ;  /* 0x0000000235357824 */ /* 0x000fe200078e0202 */
[----:B------:R-:W-:Y:S02]  /*40c0*/  LOP3.LUT R52, R52, R77, RZ, 0x3c, !PT ;  /* 0x0000004d34347212 */ /* 0x000fe400078e3cff */
[----:B------:R-:W-:-:S04]  /*40d0*/  SHF.R.S32.HI R54, RZ, 0x1f, R55 ;  /* 0x0000001fff367819 */ /* 0x000fc80000011437 */
[----:B------:R-:W-:-:S04]  /*40e0*/  LEA.HI R54, R54, R55, RZ, 0x5 ;  /* 0x0000003736367211 */ /* 0x000fc800078f28ff */
[----:B------:R-:W-:-:S05]  /*40f0*/  SHF.R.S32.HI R54, RZ, 0x5, R54 ;  /* 0x00000005ff367819 */ /* 0x000fca0000011436 */
[----:B------:R-:W-:-:S04]  /*4100*/  IMAD R52, R54, 0x200, R52 ;  /* 0x0000020036347824 */ /* 0x000fc800078e0234 */
[----:B------:R-:W-:-:S04]  /*4110*/  IMAD R55, R19, 0x3000, R52 ;  /* 0x0000300013377824 */ /* 0x000fc800078e0234 */
[----:B------:R-:W-:Y:S02]  /*4120*/  IMAD R56, R55, 0x2, R2 ;  /* 0x0000000237387824 */ /* 0x000fe400078e0202 */
[----:B------:R-:W1:Y:S04]  /*4130*/  LDS.128 R52, [R53+0x12400] ;  /* 0x0124000035347984 */ /* 0x000e680000000c00 */
[----:B------:R-:W2:Y:S01]  /*4140*/  LDS.128 R56, [R56+0x12400] ;  /* 0x0124000038387984 */ /* 0x000ea20000000c00 */
[----:B------:R-:W-:Y:S05]  /*4150*/  @P4 BRA `(.L_x_10824) ;  /* 0x0000000400504947 */ /* 0x000fea0003800000 */
[--C-:B------:R-:W-:Y:S01]  /*4160*/  SHF.R.U64 R36, R36, 0x10, R37.reuse ;  /* 0x0000001024247819 */ /* 0x100fe20000001225 */
[----:B------:R-:W-:Y:S01]  /*4170*/  HADD2.F32 R114, -RZ, R114.H0_H0 ;  /* 0x20000072ff727230 */ /* 0x000fe20000004100 */
[----:B------:R-:W-:Y:S01]  /*4180*/  SHF.R.U32.HI R101, RZ, 0x10, R37 ;  /* 0x00000010ff657819 */ /* 0x000fe20000011625 */
[----:B--2---:R-:W-:Y:S01]  /*4190*/  HADD2.F32 R112, -RZ, R57.H1_H1 ;  /* 0x30000039ff707230 */ /* 0x004fe20000004100 */
[--C-:B------:R-:W-:Y:S01]  /*41a0*/  SHF.R.U64 R37, R40, 0x10, R41.reuse ;  /* 0x0000001028257819 */ /* 0x100fe20000001229 */
[----:B------:R-:W-:Y:S01]  /*41b0*/  HADD2.F32 R110, -RZ, R110.H0_H0 ;  /* 0x2000006eff6e7230 */ /* 0x000fe20000004100 */
[----:B------:R-:W-:Y:S01]  /*41c0*/  SHF.R.U32.HI R41, RZ, 0x10, R41 ;  /* 0x00000010ff297819 */ /* 0x000fe20000011629 */
[----:B------:R-:W-:Y:S01]  /*41d0*/  HADD2.F32 R101, -RZ, R101.H0_H0 ;  /* 0x20000065ff657230 */ /* 0x000fe20000004100 */
[--C-:B------:R-:W-:Y:S02]  /*41e0*/  SHF.R.U64 R38, R38, 0x10, R39.reuse ;  /* 0x0000001026267819 */ /* 0x100fe40000001227 */
[----:B------:R-:W-:Y:S01]  /*41f0*/  SHF.R.U32.HI R40, RZ, 0x10, R39 ;  /* 0x00000010ff287819 */ /* 0x000fe20000011627 */
[----:B------:R-:W-:Y:S01]  /*4200*/  HADD2.F32 R41, -RZ, R41.H0_H0 ;  /* 0x20000029ff297230 */ /* 0x000fe20000004100 */
[----:B------:R-:W-:-:S02]  /*4210*/  SHF.R.U64 R39, R42, 0x10, R43 ;  /* 0x000000102a277819 */ /* 0x000fc4000000122b */
[----:B------:R-:W-:Y:S01]  /*4220*/  SHF.R.U32.HI R42, RZ, 0x10, R43 ;  /* 0x00000010ff2a7819 */ /* 0x000fe2000001162b */
[----:B------:R-:W-:Y:S02]  /*4230*/  HADD2.F32 R43, -RZ, R57.H0_H0 ;  /* 0x20000039ff2b7230 */ /* 0x000fe40000004100 */
[-C--:B------:R-:W-:Y:S01]  /*4240*/  FMUL.FTZ R118, R112, R41.reuse ;  /* 0x0000002970767220 */ /* 0x080fe20000410000 */
[--C-:B-1----:R-:W-:Y:S02]  /*4250*/  HADD2.F32 R57, -RZ, R53.reuse.H0_H0 ;  /* 0x20000035ff397230 */ /* 0x102fe40000004100 */
[----:B------:R-:W-:Y:S02]  /*4260*/  HADD2.F32 R53, -RZ, R53.H1_H1 ;  /* 0x30000035ff357230 */ /* 0x000fe40000004100 */
[-C--:B------:R-:W-:Y:S01]  /*4270*/  FMUL.FTZ R116, R43, R114.reuse ;  /* 0x000000722b747220 */ /* 0x080fe20000410000 */
[----:B------:R-:W-:Y:S02]  /*4280*/  HADD2.F32 R42, -RZ, R42.H0_H0 ;  /* 0x2000002aff2a7230 */ /* 0x000fe40000004100 */
[----:B------:R-:W-:Y:S01]  /*4290*/  FMUL.FTZ R114, R57, R114 ;  /* 0x0000007239727220 */ /* 0x000fe20000410000 */
[----:B------:R-:W-:Y:S01]  /*42a0*/  FMUL.FTZ R113, R53, R41 ;  /* 0x0000002935717220 */ /* 0x000fe20000410000 */
[----:B------:R-:W-:-:S02]  /*42b0*/  FFMA.FTZ R41, R57, R110, -R116 ;  /* 0x0000006e39297223 */ /* 0x000fc40000010874 */
[----:B------:R-:W-:Y:S01]  /*42c0*/  FFMA.FTZ R43, R43, R110, R114 ;  /* 0x0000006e2b2b7223 */ /* 0x000fe20000010072 */
[-C--:B------:R-:W-:Y:S01]  /*42d0*/  FFMA.FTZ R110, R53, R101.reuse, -R118 ;  /* 0x00000065356e7223 */ /* 0x080fe20000010876 */
[--C-:B------:R-:W-:Y:S02]  /*42e0*/  HADD2.F32 R53, -RZ, R111.reuse.H1_H1 ;  /* 0x3000006fff357230 */ /* 0x100fe40000004100 */
[----:B------:R-:W-:Y:S01]  /*42f0*/  FFMA.FTZ R112, R112, R101, R113 ;  /* 0x0000006570707223 */ /* 0x000fe20000010071 */
[----:B------:R-:W-:Y:S02]  /*4300*/  HADD2.F32 R111, -RZ, R111.H0_H0 ;  /* 0x2000006fff6f7230 */ /* 0x000fe40000004100 */
[----:B------:R-:W-:Y:S01]  /*4310*/  HADD2.F32 R116, -RZ, R59.H0_H0 ;  /* 0x2000003bff747230 */ /* 0x000fe20000004100 */
[----:B------:R-:W-:Y:S01]  /*4320*/  F2FP.F16.F32.PACK_AB R41, R110, R41 ;  /* 0x000000296e29723e */ /* 0x000fe200000000ff */
[----:B------:R-:W-:Y:S01]  /*4330*/  HADD2.F32 R114, -RZ, R55.H0_H0 ;  /* 0x20000037ff727230 */ /* 0x000fe20000004100 */
[----:B------:R-:W-:Y:S01]  /*4340*/  F2FP.F16.F32.PACK_AB R43, R112, R43 ;  /* 0x0000002b702b723e */ /* 0x000fe200000000ff */
[----:B------:R-:W-:-:S02]  /*4350*/  HADD2.F32 R59, -RZ, R59.H1_H1 ;  /* 0x3000003bff3b7230 */ /* 0x000fc40000004100 */
[-C--:B------:R-:W-:Y:S01]  /*4360*/  FMUL.FTZ R57, R116, R111.reuse ;  /* 0x0000006f74397220 */ /* 0x080fe20000410000 */
[----:B------:R-:W-:Y:S02]  /*4370*/  HADD2.F32 R55, -RZ, R55.H1_H1 ;  /* 0x30000037ff377230 */ /* 0x000fe40000004100 */
[C---:B------:R-:W-:Y:S01]  /*4380*/  FMUL.FTZ R111, R114.reuse, R111 ;  /* 0x0000006f726f7220 */ /* 0x040fe20000410000 */
[----:B------:R-:W-:Y:S02]  /*4390*/  HADD2.F32 R118, -RZ, R40.H0_H0 ;  /* 0x20000028ff767230 */ /* 0x000fe40000004100 */
[-C--:B------:R-:W-:Y:S01]  /*43a0*/  FMUL.FTZ R122, R59, R42.reuse ;  /* 0x0000002a3b7a7220 */ /* 0x080fe20000410000 */
[-C--:B------:R-:W-:Y:S01]  /*43b0*/  FFMA.FTZ R40, R114, R53.reuse, -R57 ;  /* 0x0000003572287223 */ /* 0x080fe20000010839 */
[----:B------:R-:W-:Y:S01]  /*43c0*/  FMUL.FTZ R124, R55, R42 ;  /* 0x0000002a377c7220 */ /* 0x000fe20000410000 */
[----:B------:R-:W-:Y:S01]  /*43d0*/  FFMA.FTZ R42, R116, R53, R111 ;  /* 0x00000035742a7223 */ /* 0x000fe2000001006f */
[----:B------:R-:W-:-:S02]  /*43e0*/  HADD2.F32 R116, -RZ, R109.H1_H1 ;  /* 0x3000006dff747230 */ /* 0x000fc40000004100 */
[-C--:B------:R-:W-:Y:S01]  /*43f0*/  FFMA.FTZ R53, R55, R118.reuse, -R122 ;  /* 0x0000007637357223 */ /* 0x080fe2000001087a */
[----:B------:R-:W-:Y:S02]  /*4400*/  HADD2.F32 R101, -RZ, R37.H0_H0 ;  /* 0x20000025ff657230 */ /* 0x000fe40000004100 */
[----:B------:R-:W-:Y:S01]  /*4410*/  FFMA.FTZ R55, R59, R118, R124 ;  /* 0x000000763b377223 */ /* 0x000fe2000001007c */
        /* <DEDUP_REMOVED lines=15> */
[----:B------:R-:W-:Y:S02]  /*4510*/  HADD2.F32 R109, -RZ, R39.H0_H0 ;  /* 0x20000027ff6d7230 */ /* 0x000fe40000004100 */
[----:B------:R-:W-:Y:S02]  /*4520*/  HADD2.F32 R56, -RZ, R58.H0_H0 ;  /* 0x2000003aff387230 */ /* 0x000fe40000004100 */
[----:B------:R-:W-:Y:S02]  /*4530*/  HADD2.F32 R108, -RZ, R108.H1_H1 ;  /* 0x3000006cff6c7230 */ /* 0x000fe40000004100 */
[----:B------:R-:W-:Y:S02]  /*4540*/  HADD2.F32 R39, -RZ, R54.H0_H0 ;  /* 0x20000036ff277230 */ /* 0x000fe40000004100 */
        /* <DEDUP_REMOVED lines=13> */
[----:B------:R-:W-:Y:S01]  /*4620*/  F2FP.F16.F32.PACK_AB R40, R57, R36 ;  /* 0x000000243928723e */ /* 0x000fe200000000ff */
[----:B------:R-:W-:Y:S01]  /*4630*/  IMAD.MOV.U32 R57, RZ, RZ, R43 ;  /* 0x000000ffff397224 */ /* 0x000fe200078e002b */
[----:B------:R-:W-:Y:S01]  /*4640*/  F2FP.F16.F32.PACK_AB R59, R55, R42 ;  /* 0x0000002a373b723e */ /* 0x000fe200000000ff */
[----:B------:R-:W-:Y:S01]  /*4650*/  IMAD.MOV.U32 R55, RZ, RZ, R39 ;  /* 0x000000ffff377224 */ /* 0x000fe200078e0027 */
[----:B------:R-:W-:-:S02]  /*4660*/  F2FP.F16.F32.PACK_AB R56, R52, R37 ;  /* 0x000000253438723e */ /* 0x000fc400000000ff */
[----:B------:R-:W-:Y:S02]  /*4670*/  F2FP.F16.F32.PACK_AB R54, R113, R38 ;  /* 0x000000267136723e */ /* 0x000fe400000000ff */
[----:B------:R-:W-:Y:S02]  /*4680*/  F2FP.F16.F32.PACK_AB R58, R58, R111 ;  /* 0x0000006f3a3a723e */ /* 0x000fe400000000ff */
[----:B------:R-:W-:-:S07]  /*4690*/  MOV R52, R40 ;  /* 0x0000002800347202 */ /* 0x000fce0000000f00 */
.L_x_10824:
[----:B------:R-:W-:Y:S05]  /*46a0*/  BSYNC B2 ;  /* 0x0000000000027941 */ /* 0x000fea0003800000 */
.L_x_10823:
[----:B------:R-:W-:Y:S02]  /*46b0*/  ISETP.GE.AND P5, PT, R99, R98, PT ;  /* 0x000000626300720c */ /* 0x000fe40003fa6270 */
[----:B------:R-:W-:-:S11]  /*46c0*/  P2R R37, PR, RZ, 0x1 ;  /* 0x00000001ff257803 */ /* 0x000fd60000000000 */
[--C-:B------:R-:W-:Y:S02]  /*46d0*/  @!P5 SHF.R.S32.HI R36, RZ, 0x1f, R99.reuse ;  /* 0x0000001fff24d819 */ /* 0x100fe40000011463 */
[----:B------:R-:W-:-:S04]  /*46e0*/  @!P5 IADD3 R94, P0, P6, R62, R94, R99 ;  /* 0x0000005e3e5ed210 */ /* 0x000fc80007e1e063 */
[----:B------:R-:W-:Y:S02]  /*46f0*/  @!P5 IADD3.X R104, R83, R104, R36, P0, P6 ;  /* 0x000000685368d210 */ /* 0x000fe400007ec424 */
[-C--:B------:R-:W-:Y:S02]  /*4700*/  LEA R36, P6, R97, R86.reuse, 0x1 ;  /* 0x0000005661247211 */ /* 0x080fe400078c08ff */
[----:B------:R-:W-:Y:S02]  /*4710*/  ISETP.NE.AND P0, PT, R37, RZ, PT ;  /* 0x000000ff2500720c */ /* 0x000fe40003f05270 */
[----:B------:R-:W-:Y:S02]  /*4720*/  LEA.HI.X R37, R97, R87, R102, 0x1, P6 ;  /* 0x0000005761257211 */ /* 0x000fe400030f0c66 */
[----:B------:R-:W-:-:S03]  /*4730*/  @!P5 LEA R38, P6, R94, R86, 0x1 ;  /* 0x000000565e26d211 */ /* 0x000fc600078c08ff */
[----:B-1----:R1:W-:Y:S01]  /*4740*/  STG.E.128 desc[UR56][R36.64], R52 ;  /* 0x0000003424007986 */ /* 0x0023e2000c101d38 */
[----:B------:R-:W-:-:S05]  /*4750*/  @!P5 LEA.HI.X R39, R94, R87, R104, 0x1, P6 ;  /* 0x000000575e27d211 */ /* 0x000fca00030f0c68 */
[----:B--2---:R1:W-:Y:S04]  /*4760*/  @!P5 STG.E.128 desc[UR56][R38.64], R56 ;  /* 0x000000382600d986 */ /* 0x0043e8000c101d38 */
.L_x_10822:
[----:B------:R-:W-:Y:S05]  /*4770*/  BSYNC B1 ;  /* 0x0000000000017941 */ /* 0x000fea0003800000 */
.L_x_10821:
[----:B-1----:R-:W-:Y:S01]  /*4780*/  IADD3 R37, R18, 0x60, RZ ;  /* 0x0000006012257810 */ /* 0x002fe20007ffe0ff */
[----:B------:R-:W-:-:S03]  /*4790*/  IMAD R36, R78, R92, RZ ;  /* 0x0000005c4e247224 */ /* 0x000fc600078e02ff */
[C---:B------:R-:W-:Y:S01]  /*47a0*/  ISETP.GE.OR P5, PT, R37.reuse, R88, P1 ;  /* 0x000000582500720c */ /* 0x040fe20000fa6670 */
[----:B------:R-:W-:-:S04]  /*47b0*/  IMAD.WIDE.U32 R90, R37, R92, R90 ;  /* 0x0000005c255a7225 */ /* 0x000fc800078e005a */
[----:B------:R-:W-:-:S08]  /*47c0*/  IMAD R93, R37, R93, R36 ;  /* 0x0000005d255d7224 */ /* 0x000fd000078e0224 */
[----:B------:R-:W-:Y:S05]  /*47d0*/  @P5 BRA `(.L_x_10809) ;  /* 0x0000000800605947 */ /* 0x000fea0003800000 */
[----:B------:R-:W2:Y:S01]  /*47e0*/  LDL R38, [R1+0x68] ;  /* 0x0000680001267983 */ /* 0x000ea20000100800 */
[----:B------:R-:W-:Y:S01]  /*47f0*/  IMAD.IADD R54, R91, 0x1, R93 ;  /* 0x000000015b367824 */ /* 0x000fe200078e025d */
[----:B------:R-:W-:Y:S01]  /*4800*/  IADD3 R36, P5, P6, R62, R90, R67 ;  /* 0x0000005a3e247210 */ /* 0x000fe20007ebe043 */
[----:B------:R-:W-:Y:S01]  /*4810*/  VIADD R39, R18, 0x60 ;  /* 0x0000006012277836 */ /* 0x000fe20000000000 */
[----:B------:R-:W-:Y:S01]  /*4820*/  SEL R100, R75, R100, !P0 ;  /* 0x000000644b647207 */ /* 0x000fe20004000000 */
[----:B------:R-:W-:Y:S01]  /*4830*/  BSSY B1, `(.L_x_10825) ;  /* 0x000006d000017945 */ /* 0x000fe20003800000 */
[----:B------:R-:W-:Y:S01]  /*4840*/  IADD3.X R37, R83, R54, R66, P5, P6 ;  /* 0x0000003653257210 */ /* 0x000fe20002fec442 */
[----:B------:R-:W-:Y:S01]  /*4850*/  IMAD.SHL.U32 R39, R39, 0x40, RZ ;  /* 0x0000004027277824 */ /* 0x000fe200078e00ff */
[----:B------:R-:W-:Y:S02]  /*4860*/  LEA R52, P5, R36, R86, 0x1 ;  /* 0x0000005624347211 */ /* 0x000fe400078a08ff */
[----:B------:R-:W-:-:S02]  /*4870*/  IADD3 R40, R18, 0x60, RZ ;  /* 0x0000006012287810 */ /* 0x000fc40007ffe0ff */
[----:B------:R-:W-:Y:S02]  /*4880*/  LEA.HI.X R53, R36, R87, R37, 0x1, P5 ;  /* 0x0000005724357211 */ /* 0x000fe400028f0c25 */
[----:B------:R-:W-:Y:S01]  /*4890*/  SHF.R.S32.HI R37, RZ, 0x1f, R100 ;  /* 0x0000001fff257819 */ /* 0x000fe20000011464 */
[----:B------:R-:W-:Y:S01]  /*48a0*/  IMAD.SHL.U32 R40, R40, 0x40, RZ ;  /* 0x0000004028287824 */ /* 0x000fe200078e00ff */
[----:B------:R-:W-:Y:S02]  /*48b0*/  LOP3.LUT R39, R39, 0x1c0, RZ, 0xc0, !PT ;  /* 0x000001c027277812 */ /* 0x000fe400078ec0ff */
[----:B------:R-:W-:Y:S02]  /*48c0*/  LEA.HI R37, R37, R100, RZ, 0x4 ;  /* 0x0000006425257211 */ /* 0x000fe400078f20ff */
[----:B------:R-:W-:Y:S02]  /*48d0*/  LOP3.LUT R40, R40, 0x1c0, RZ, 0xc0, !PT ;  /* 0x000001c028287812 */ /* 0x000fe400078ec0ff */
[----:B------:R-:W-:-:S02]  /*48e0*/  LEA.HI.SX32 R37, R37, R68, 0x1c ;  /* 0x0000004425257211 */ /* 0x000fc400078fe2ff */
[----:B------:R-:W-:-:S03]  /*48f0*/  SHF.R.U32.HI R39, RZ, 0x3, R39 ;  /* 0x00000003ff277819 */ /* 0x000fc60000011627 */
[----:B------:R-:W-:Y:S02]  /*4900*/  IMAD.SHL.U32 R55, R37, 0x8, RZ ;  /* 0x0000000825377824 */ /* 0x000fe400078e00ff */
[----:B------:R-:W-:-:S03]  /*4910*/  IMAD R37, R19, 0x3000, R64 ;  /* 0x0000300013257824 */ /* 0x000fc600078e0240 */
[----:B------:R-:W-:Y:S02]  /*4920*/  LOP3.LUT R36, R40, 0x38, R55, 0xf8, !PT ;  /* 0x0000003828247812 */ /* 0x000fe400078ef837 */
[----:B------:R-:W-:Y:S02]  /*4930*/  LEA R37, R37, R2, 0x1 ;  /* 0x0000000225257211 */ /* 0x000fe400078e08ff */
[----:B------:R-:W-:-:S05]  /*4940*/  LOP3.LUT R36, R36, R39, RZ, 0x3c, !PT ;  /* 0x0000002724247212 */ /* 0x000fca00078e3cff */
[----:B--2---:R-:W-:-:S04]  /*4950*/  IMAD.IADD R36, R38, 0x1, R36 ;  /* 0x0000000126247824 */ /* 0x004fc800078e0224 */
[----:B------:R-:W-:-:S04]  /*4960*/  IMAD R39, R19, 0x3000, R36 ;  /* 0x0000300013277824 */ /* 0x000fc800078e0224 */
[----:B------:R-:W-:Y:S02]  /*4970*/  IMAD R40, R39, 0x2, R2 ;  /* 0x0000000227287824 */ /* 0x000fe400078e0202 */
[----:B------:R-:W1:Y:S04]  /*4980*/  LDS.128 R36, [R37+0x12400] ;  /* 0x0124000025247984 */ /* 0x000e680000000c00 */
[----:B------:R-:W2:Y:S01]  /*4990*/  LDS.128 R40, [R40+0x12400] ;  /* 0x0124000028287984 */ /* 0x000ea20000000c00 */
[----:B------:R-:W-:Y:S05]  /*49a0*/  @P4 BRA `(.L_x_10826) ;  /* 0x0000000400544947 */ /* 0x000fea0003800000 */
[--C-:B------:R-:W-:Y:S01]  /*49b0*/  SHF.R.U64 R44, R44, 0x10, R45.reuse ;  /* 0x000000102c2c7819 */ /* 0x100fe2000000122d */
[----:B------:R-:W-:Y:S01]  /*49c0*/  HADD2.F32 R58, -RZ, R107.H1_H1 ;  /* 0x3000006bff3a7230 */ /* 0x000fe20000004100 */
[----:B------:R-:W-:Y:S01]  /*49d0*/  SHF.R.U32.HI R57, RZ, 0x10, R45 ;  /* 0x00000010ff397819 */ /* 0x000fe2000001162d */
[----:B------:R-:W-:Y:S01]  /*49e0*/  HADD2.F32 R56, -RZ, R105.H1_H1 ;  /* 0x30000069ff387230 */ /* 0x000fe20000004100 */
[----:B------:R-:W-:Y:S01]  /*49f0*/  SHF.R.U64 R45, R46, 0x10, R47 ;  /* 0x000000102e2d7819 */ /* 0x000fe2000000122f */
[----:B------:R-:W-:Y:S01]  /*4a00*/  HADD2.F32 R107, -RZ, R107.H0_H0 ;  /* 0x2000006bff6b7230 */ /* 0x000fe20000004100 */
[----:B------:R-:W-:Y:S01]  /*4a10*/  SHF.R.U64 R46, R50, 0x10, R51 ;  /* 0x00000010322e7819 */ /* 0x000fe20000001233 */
[----:B--2---:R-:W-:Y:S01]  /*4a20*/  IMAD.MOV.U32 R50, RZ, RZ, R41 ;  /* 0x000000ffff327224 */ /* 0x004fe200078e0029 */
[----:B------:R-:W-:Y:S01]  /*4a30*/  SHF.R.U32.HI R59, RZ, 0x10, R49 ;  /* 0x00000010ff3b7819 */ /* 0x000fe20000011631 */
[----:B------:R-:W-:Y:S01]  /*4a40*/  HADD2.F32 R57, -RZ, R57.H0_H0 ;  /* 0x20000039ff397230 */ /* 0x000fe20000004100 */
[----:B------:R-:W-:Y:S01]  /*4a50*/  SHF.R.U32.HI R94, RZ, 0x10, R51 ;  /* 0x00000010ff5e7819 */ /* 0x000fe20000011633 */
[----:B------:R-:W-:Y:S01]  /*4a60*/  IMAD.MOV.U32 R51, RZ, RZ, R43 ;  /* 0x000000ffff337224 */ /* 0x000fe200078e002b */
[----:B------:R-:W-:Y:S01]  /*4a70*/  SHF.R.U64 R48, R48, 0x10, R49 ;  /* 0x0000001030307819 */ /* 0x000fe20000001231 */
[--C-:B------:R-:W-:Y:S01]  /*4a80*/  HADD2.F32 R43, -RZ, R50.reuse.H0_H0 ;  /* 0x20000032ff2b7230 */ /* 0x100fe20000004100 */
[----:B------:R-:W-:Y:S01]  /*4a90*/  SHF.R.U32.HI R49, RZ, 0x10, R47 ;  /* 0x00000010ff317819 */ /* 0x000fe2000001162f */
[----:B------:R-:W-:Y:S01]  /*4aa0*/  IMAD.MOV.U32 R47, RZ, RZ, R40 ;  /* 0x000000ffff2f7224 */ /* 0x000fe200078e0028 */
[----:B-1----:R-:W-:Y:S01]  /*4ab0*/  MOV R41, R39 ;  /* 0x0000002700297202 */ /* 0x002fe20000000f00 */
[----:B------:R-:W-:-:S02]  /*4ac0*/  HADD2.F32 R50, -RZ, R50.H1_H1 ;  /* 0x30000032ff327230 */ /* 0x000fc40000004100 */
[----:B------:R-:W-:Y:S01]  /*4ad0*/  FMUL.FTZ R92, R43, R58 ;  /* 0x0000003a2b5c7220 */ /* 0x000fe20000410000 */
[----:B------:R-:W-:Y:S02]  /*4ae0*/  HADD2.F32 R59, -RZ, R59.H0_H0 ;  /* 0x2000003bff3b7230 */ /* 0x000fe40000004100 */
[--C-:B------:R-:W-:Y:S02]  /*4af0*/  HADD2.F32 R40, -RZ, R37.reuse.H1_H1 ;  /* 0x30000025ff287230 */ /* 0x100fe40000004100 */
[----:B------:R-:W-:Y:S02]  /*4b00*/  HADD2.F32 R39, -RZ, R37.H0_H0 ;  /* 0x20000025ff277230 */ /* 0x000fe40000004100 */
[-C--:B------:R-:W-:Y:S01]  /*4b10*/  FMUL.FTZ R93, R50, R59.reuse ;  /* 0x0000003b325d7220 */ /* 0x080fe20000410000 */
[----:B------:R-:W-:Y:S02]  /*4b20*/  HADD2.F32 R49, -RZ, R49.H0_H0 ;  /* 0x20000031ff317230 */ /* 0x000fe40000004100 */
[----:B------:R-:W-:Y:S01]  /*4b30*/  FMUL.FTZ R59, R40, R59 ;  /* 0x0000003b283b7220 */ /* 0x000fe20000410000 */
[----:B------:R-:W-:-:S02]  /*4b40*/  HADD2.F32 R105, -RZ, R105.H0_H0 ;  /* 0x20000069ff697230 */ /* 0x000fc40000004100 */
[C---:B------:R-:W-:Y:S01]  /*4b50*/  FMUL.FTZ R58, R39.reuse, R58 ;  /* 0x0000003a273a7220 */ /* 0x040fe20000410000 */
[-C--:B------:R-:W-:Y:S01]  /*4b60*/  FFMA.FTZ R37, R39, R56.reuse, -R92 ;  /* 0x0000003827257223 */ /* 0x080fe2000001085c */
[-C--:B------:R-:W-:Y:S01]  /*4b70*/  FFMA.FTZ R40, R40, R57.reuse, -R93 ;  /* 0x0000003928287223 */ /* 0x080fe2000001085d */
[----:B------:R-:W-:Y:S01]  /*4b80*/  FFMA.FTZ R50, R50, R57, R59 ;  /* 0x0000003932327223 */ /* 0x000fe2000001003b */
[----:B------:R-:W-:Y:S01]  /*4b90*/  FFMA.FTZ R39, R43, R56, R58 ;  /* 0x000000382b277223 */ /* 0x000fe2000001003a */
[----:B------:R-:W-:Y:S02]  /*4ba0*/  HADD2.F32 R92, -RZ, R106.H1_H1 ;  /* 0x3000006aff5c7230 */ /* 0x000fe40000004100 */
[----:B------:R-:W-:Y:S01]  /*4bb0*/  HADD2.F32 R57, -RZ, R51.H0_H0 ;  /* 0x20000033ff397230 */ /* 0x000fe20000004100 */
[----:B------:R-:W-:Y:S01]  /*4bc0*/  F2FP.F16.F32.PACK_AB R37, R40, R37 ;  /* 0x000000252825723e */ /* 0x000fe200000000ff */
[----:B------:R-:W-:Y:S02]  /*4bd0*/  HADD2.F32 R43, -RZ, R41.H0_H0 ;  /* 0x20000029ff2b7230 */ /* 0x000fe40000004100 */
[----:B------:R-:W-:-:S02]  /*4be0*/  HADD2.F32 R59, -RZ, R94.H0_H0 ;  /* 0x2000005eff3b7230 */ /* 0x000fc40000004100 */
[-C--:B------:R-:W-:Y:S01]  /*4bf0*/  FMUL.FTZ R94, R57, R92.reuse ;  /* 0x0000005c395e7220 */ /* 0x080fe20000410000 */
[----:B------:R-:W-:Y:S02]  /*4c00*/  HADD2.F32 R56, -RZ, R41.H1_H1 ;  /* 0x30000029ff387230 */ /* 0x000fe40000004100 */
[----:B------:R-:W-:Y:S01]  /*4c10*/  FMUL.FTZ R92, R43, R92 ;  /* 0x0000005c2b5c7220 */ /* 0x000fe20000410000 */
[----:B------:R-:W-:Y:S02]  /*4c20*/  HADD2.F32 R51, -RZ, R51.H1_H1 ;  /* 0x30000033ff337230 */ /* 0x000fe40000004100 */
[--C-:B------:R-:W-:Y:S02]  /*4c30*/  HADD2.F32 R58, -RZ, R103.reuse.H1_H1 ;  /* 0x30000067ff3a7230 */ /* 0x100fe40000004100 */
[-C--:B------:R-:W-:Y:S01]  /*4c40*/  FMUL.FTZ R100, R56, R59.reuse ;  /* 0x0000003b38647220 */ /* 0x080fe20000410000 */
[----:B------:R-:W-:Y:S02]  /*4c50*/  HADD2.F32 R44, -RZ, R44.H0_H0 ;  /* 0x2000002cff2c7230 */ /* 0x000fe40000004100 */
[----:B------:R-:W-:Y:S01]  /*4c60*/  FMUL.FTZ R93, R51, R59 ;  /* 0x0000003b335d7220 */ /* 0x000fe20000410000 */
[----:B------:R-:W-:-:S02]  /*4c70*/  HADD2.F32 R103, -RZ, R103.H0_H0 ;  /* 0x20000067ff677230 */ /* 0x000fc40000004100 */
[-C--:B------:R-:W-:Y:S01]  /*4c80*/  FFMA.FTZ R41, R43, R58.reuse, -R94 ;  /* 0x0000003a2b297223 */ /* 0x080fe2000001085e */
[----:B------:R-:W-:Y:S01]  /*4c90*/  FFMA.FTZ R43, R57, R58, R92 ;  /* 0x0000003a392b7223 */ /* 0x000fe2000001005c */
[-C--:B------:R-:W-:Y:S01]  /*4ca0*/  FFMA.FTZ R58, R51, R49.reuse, R100 ;  /* 0x00000031333a7223 */ /* 0x080fe20000010064 */
[----:B------:R-:W-:Y:S01]  /*4cb0*/  FFMA.FTZ R56, R56, R49, -R93 ;  /* 0x0000003138387223 */ /* 0x000fe2000001085d */
[----:B------:R-:W-:Y:S02]  /*4cc0*/  HADD2.F32 R51, -RZ, R48.H0_H0 ;  /* 0x20000030ff337230 */ /* 0x000fe40000004100 */
[--C-:B------:R-:W-:Y:S01]  /*4cd0*/  HADD2.F32 R49, -RZ, R47.reuse.H0_H0 ;  /* 0x2000002fff317230 */ /* 0x100fe20000004100 */
        /* <DEDUP_REMOVED lines=8> */
[----:B------:R-:W-:Y:S01]  /*4d60*/  FMUL.FTZ R59, R47, R51 ;  /* 0x000000332f3b7220 */ /* 0x000fe20000410000 */
[----:B------:R-:W-:Y:S01]  /*4d70*/  FFMA.FTZ R57, R48, R105, -R57 ;  /* 0x0000006930397223 */ /* 0x000fe20000010839 */
[C---:B------:R-:W-:Y:S01]  /*4d80*/  FMUL.FTZ R94, R36.reuse, R51 ;  /* 0x00000033245e7220 */ /* 0x040fe20000410000 */
[----:B------:R-:W-:Y:S01]  /*4d90*/  FFMA.FTZ R92, R49, R105, R92 ;  /* 0x00000069315c7223 */ /* 0x000fe2000001005c */
[----:B------:R-:W-:Y:S01]  /*4da0*/  FFMA.FTZ R48, R36, R44, -R59 ;  /* 0x0000002c24307223 */ /* 0x000fe2000001083b */
[----:B------:R-:W-:-:S02]  /*4db0*/  HADD2.F32 R49, -RZ, R46.H0_H0 ;  /* 0x2000002eff317230 */ /* 0x000fc40000004100 */
[----:B------:R-:W-:Y:S01]  /*4dc0*/  FFMA.FTZ R51, R47, R44, R94 ;  /* 0x0000002c2f337223 */ /* 0x000fe2000001005e */
[----:B------:R-:W-:Y:S01]  /*4dd0*/  HADD2.F32 R44, -RZ, R42.H0_H0 ;  /* 0x2000002aff2c7230 */ /* 0x000fe20000004100 */
[----:B------:R-:W-:Y:S01]  /*4de0*/  F2FP.F16.F32.PACK_AB R41, R50, R39 ;  /* 0x000000273229723e */ /* 0x000fe200000000ff */
[----:B------:R-:W-:Y:S02]  /*4df0*/  HADD2.F32 R47, -RZ, R106.H0_H0 ;  /* 0x2000006aff2f7230 */ /* 0x000fe40000004100 */
[----:B------:R-:W-:Y:S01]  /*4e00*/  HADD2.F32 R36, -RZ, R38.H0_H0 ;  /* 0x20000026ff247230 */ /* 0x000fe20000004100 */
[----:B------:R-:W-:Y:S01]  /*4e10*/  F2FP.F16.F32.PACK_AB R40, R51, R92 ;  /* 0x0000005c3328723e */ /* 0x000fe200000000ff */
[----:B------:R-:W-:Y:S02]  /*4e20*/  HADD2.F32 R42, -RZ, R42.H1_H1 ;  /* 0x3000002aff2a7230 */ /* 0x000fe40000004100 */
[----:B------:R-:W-:Y:S01]  /*4e30*/  FMUL.FTZ R59, R44, R47 ;  /* 0x0000002f2c3b7220 */ /* 0x000fe20000410000 */
[----:B------:R-:W-:-:S02]  /*4e40*/  HADD2.F32 R38, -RZ, R38.H1_H1 ;  /* 0x30000026ff267230 */ /* 0x000fc40000004100 */
[----:B------:R-:W-:Y:S01]  /*4e50*/  FMUL.FTZ R47, R36, R47 ;  /* 0x0000002f242f7220 */ /* 0x000fe20000410000 */
[----:B------:R-:W-:Y:S02]  /*4e60*/  IMAD.MOV.U32 R39, RZ, RZ, R56 ;  /* 0x000000ffff277224 */ /* 0x000fe400078e0038 */
[----:B------:R-:W-:Y:S01]  /*4e70*/  FMUL.FTZ R93, R42, R49 ;  /* 0x000000312a5d7220 */ /* 0x000fe20000410000 */
[----:B------:R-:W-:Y:S01]  /*4e80*/  FFMA.FTZ R59, R36, R103, -R59 ;  /* 0x00000067243b7223 */ /* 0x000fe2000001083b */
[----:B------:R-:W-:Y:S01]  /*4e90*/  FMUL.FTZ R49, R38, R49 ;  /* 0x0000003126317220 */ /* 0x000fe20000410000 */
[----:B------:R-:W-:Y:S01]  /*4ea0*/  FFMA.FTZ R47, R44, R103, R47 ;  /* 0x000000672c2f7223 */ /* 0x000fe2000001002f */
[----:B------:R-:W-:Y:S01]  /*4eb0*/  FFMA.FTZ R38, R38, R45, -R93 ;  /* 0x0000002d26267223 */ /* 0x000fe2000001085d */
[----:B------:R-:W-:Y:S01]  /*4ec0*/  F2FP.F16.F32.PACK_AB R36, R48, R57 ;  /* 0x000000393024723e */ /* 0x000fe200000000ff */
[----:B------:R-:W-:-:S03]  /*4ed0*/  FFMA.FTZ R42, R42, R45, R49 ;  /* 0x0000002d2a2a7223 */ /* 0x000fc60000010031 */
[----:B------:R-:W-:Y:S02]  /*4ee0*/  F2FP.F16.F32.PACK_AB R38, R38, R59 ;  /* 0x0000003b2626723e */ /* 0x000fe400000000ff */
[----:B------:R-:W-:-:S07]  /*4ef0*/  F2FP.F16.F32.PACK_AB R42, R42, R47 ;  /* 0x0000002f2a2a723e */ /* 0x000fce00000000ff */
.L_x_10826:
[----:B------:R-:W-:Y:S05]  /*4f00*/  BSYNC B1 ;  /* 0x0000000000017941 */ /* 0x000fea0003800000 */
.L_x_10825:
[----:B-1----:R3:W-:Y:S01]  /*4f10*/  STG.E.128 desc[UR56][R52.64], R36 ;  /* 0x0000002434007986 */ /* 0x0027e2000c101d38 */
[----:B------:R-:W-:-:S13]  /*4f20*/  ISETP.GE.AND P4, PT, R55, R98, PT ;  /* 0x000000623700720c */ /* 0x000fda0003f86270 */
[----:B------:R-:W-:Y:S05]  /*4f30*/  @P4 BRA `(.L_x_10809) ;  /* 0x0000000000884947 */ /* 0x000fea0003800000 */
[--C-:B---3--:R-:W-:Y:S02]  /*4f40*/  SHF.R.S32.HI R36, RZ, 0x1f, R55.reuse ;  /* 0x0000001fff247819 */ /* 0x108fe40000011437 */
[----:B------:R-:W-:-:S04]  /*4f50*/  IADD3 R55, P4, P5, R62, R90, R55 ;  /* 0x0000005a3e377210 */ /* 0x000fc80007d9e037 */
[----:B------:R-:W-:Y:S02]  /*4f60*/  IADD3.X R54, R83, R54, R36, P4, P5 ;  /* 0x0000003653367210 */ /* 0x000fe400027ea424 */
[----:B------:R-:W-:-:S04]  /*4f70*/  LEA R86, P4, R55, R86, 0x1 ;  /* 0x0000005637567211 */ /* 0x000fc800078808ff */
[----:B------:R-:W-:-:S05]  /*4f80*/  LEA.HI.X R87, R55, R87, R54, 0x1, P4 ;  /* 0x0000005737577211 */ /* 0x000fca00020f0c36 */
[----:B--2---:R4:W-:Y:S01]  /*4f90*/  STG.E.128 desc[UR56][R86.64], R40 ;  /* 0x0000002856007986 */ /* 0x0049e2000c101d38 */
[----:B------:R-:W-:Y:S05]  /*4fa0*/  BRA `(.L_x_10809) ;  /* 0x00000000006c7947 */ /* 0x000fea0003800000 */
.L_x_10792:
[----:B------:R-:W2:Y:S02]  /*4fb0*/  LDL R36, [R1+0x14] ;  /* 0x0000140001247983 */ /* 0x000ea40000100800 */
[----:B--2---:R-:W-:-:S13]  /*4fc0*/  ISETP.NE.AND P3, PT, R36, 0x3, PT ;  /* 0x000000032400780c */ /* 0x004fda0003f65270 */
[----:B------:R-:W-:Y:S05]  /*4fd0*/  @!P3 BRA `(.L_x_10827) ;  /* 0x000000000004b947 */ /* 0x000fea0003800000 */
[----:B------:R-:W-:Y:S01]  /*4fe0*/  BPT.TRAP 0x1 ;  /* 0x000000040000795c */ /* 0x000fe20000300000 */
.L_x_10827:
[----:B------:R-:W-:Y:S01]  /*4ff0*/  IMAD R84, R19, 0x8, R2 ;  /* 0x0000000813547824 */ /* 0x000fe200078e0202 */
[----:B------:R-:W-:Y:S01]  /*5000*/  SHF.L.U32 R96, R23, 0x1f, RZ ;  /* 0x0000001f17607819 */ /* 0x000fe200000006ff */
[----:B------:R-:W-:Y:S01]  /*5010*/  IMAD R88, R27, -0xc0, R29 ;  /* 0xffffff401b587824 */ /* 0x000fe200078e021d */
[----:B------:R-:W-:Y:S02]  /*5020*/  BSSY B1, `(.L_x_10828) ;  /* 0x0000004000017945 */ /* 0x000fe40003800000 */
[----:B------:R-:W1:Y:S02]  /*5030*/  SYNCS.PHASECHK.TRANS64.TRYWAIT P4, [R84+URZ+0x30890], R96 ;  /* 0x03089060540075a7 */ /* 0x000e64000808017f */
[----:B------:R-:W-:Y:S01]  /*5040*/  VIMNMX R88, R88, 0xc0, PT ;  /* 0x000000c058587848 */ /* 0x000fe20003fe0100 */
[----:B-1----:R-:W-:Y:S06]  /*5050*/  @!P4 BRA `(.L_x_10829) ;  /* 0x000001180088c947 */ /* 0x002fec0003800000 */
.L_x_11019:
[----:B------:R-:W-:Y:S05]  /*5060*/  BSYNC B1 ;  /* 0x0000000000017941 */ /* 0x000fea0003800000 */
.L_x_10828:
[----:B------:R-:W-:Y:S01]  /*5070*/  ISETP.GE.AND P4, PT, R18, R88, PT ;  /* 0x000000581200720c */ /* 0x000fe20003f86270 */
[----:B------:R-:W-:-:S12]  /*5080*/  BSSY B1, `(.L_x_10830) ;  /* 0x0000006000017945 */ /* 0x000fd80003800000 */
[----:B------:R-:W-:Y:S05]  /*5090*/  @P4 BRA `(.L_x_10831) ;  /* 0x0000000000104947 */ /* 0x000fea0003800000 */
[----:B------:R-:W2:Y:S04]  /*50a0*/  @!P1 LDS.128 R36, [R89+0x12000] ;  /* 0x0120000059249984 */ /* 0x000ea80000000c00 */
[----:B0-----:R-:W0:Y:S04]  /*50b0*/  @!P2 LDS.128 R40, [R85+0x12000] ;  /* 0x012000005528a984 */ /* 0x001e280000000c00 */
[----:B--2---:R2:W-:Y:S04]  /*50c0*/  @!P1 STG.E.128 desc[UR56][R46.64], R36 ;  /* 0x000000242e009986 */ /* 0x0045e8000c101d38 */
[----:B0-----:R2:W-:Y:S02]  /*50d0*/  @!P2 STG.E.128 desc[UR56][R46.64+0x40], R40 ;  /* 0x000040282e00a986 */ /* 0x0015e4000c101d38 */
.L_x_10831:
[----:B------:R-:W-:Y:S05]  /*50e0*/  BSYNC B1 ;  /* 0x0000000000017941 */ /* 0x000fea0003800000 */
.L_x_10830:
[----:B--2---:R-:W-:-:S04]  /*50f0*/  IADD3 R36, R18, 0x60, RZ ;  /* 0x0000006012247810 */ /* 0x004fc80007ffe0ff */
[----:B------:R-:W-:-:S13]  /*5100*/  ISETP.GE.AND P4, PT, R36, R88, PT ;  /* 0x000000582400720c */ /* 0x000fda0003f86270 */
[----:B------:R-:W-:Y:S05]  /*5110*/  @P4 BRA `(.L_x_10809) ;  /* 0x0000000000104947 */ /* 0x000fea0003800000 */
[----:B------:R-:W2:Y:S04]  /*5120*/  @!P1 LDS.128 R36, [R89+0x15000] ;  /* 0x0150000059249984 */ /* 0x000ea80000000c00 */
[----:B0-----:R-:W0:Y:S04]  /*5130*/  @!P2 LDS.128 R40, [R85+0x15000] ;  /* 0x015000005528a984 */ /* 0x001e280000000c00 */
[----:B--2---:R2:W-:Y:S04]  /*5140*/  @!P1 STG.E.128 desc[UR56][R44.64], R36 ;  /* 0x000000242c009986 */ /* 0x0045e8000c101d38 */
[----:B0-----:R2:W-:Y:S02]  /*5150*/  @!P2 STG.E.128 desc[UR56][R44.64+0x40], R40 ;  /* 0x000040282c00a986 */ /* 0x0015e4000c101d38 */
.L_x_10809:
[----:B------:R-:W-:Y:S05]  /*5160*/  BSYNC B0 ;  /* 0x0000000000007941 */ /* 0x000fea0003800000 */
.L_x_10791:
[----:B-123--:R-:W1:Y:S01]  /*5170*/  S2R R36, SR_TID.X ;  /* 0x0000000000247919 */ /* 0x00ee620000002100 */
        /* <DEDUP_REMOVED lines=16> */
.L_x_10833:
[----:B------:R-:W-:Y:S05]  /*5280*/  BSYNC B0 ;  /* 0x0000000000007941 */ /* 0x000fea0003800000 */
.L_x_10832:
[----:B------:R-:W2:Y:S01]  /*5290*/  SYNCS.PHASECHK.TRANS64.TRYWAIT P3, [R84+URZ+0x308b0], R96 ;  /* 0x0308b060540075a7 */ /* 0x000ea2000806017f */
[----:B------:R-:W-:Y:S01]  /*52a0*/  ULDC UR58, c[0x0][0x2e4] ;  /* 0x0000b900003a7ab9 */ /* 0x000fe20000000800 */
[----:B------:R-:W-:Y:S01]  /*52b0*/  ULDC.64 UR38, c[0x0][0x318] ;  /* 0x0000c60000267ab9 */ /* 0x000fe20000000a00 */
[----:B------:R-:W-:Y:S01]  /*52c0*/  ULDC.64 UR36, c[0x0][0x308] ;  /* 0x0000c20000247ab9 */ /* 0x000fe20000000a00 */
[----:B------:R-:W-:Y:S01]  /*52d0*/  BSSY B0, `(.L_x_10834) ;  /* 0x0000003000007945 */ /* 0x000fe20003800000 */
[----:B----4-:R-:W-:-:S03]  /*52e0*/  IMAD.WIDE R40, R27, 0xc0, R4 ;  /* 0x000000c01b287825 */ /* 0x010fc600078e0204 */
[----:B--2---:R-:W-:Y:S05]  /*52f0*/  @!P3 BRA `(.L_x_10835) ;  /* 0x0000011400f4b947 */ /* 0x004fea0003800000 */
.L_x_11020:
[----:B------:R-:W-:Y:S05]  /*5300*/  BSYNC B0 ;  /* 0x0000000000007941 */ /* 0x000fea0003800000 */
.L_x_10834:
[----:B------:R-:W-:Y:S01]  /*5310*/  ISETP.GE.AND P3, PT, R18, R88, PT ;  /* 0x000000581200720c */ /* 0x000fe20003f66270 */
[----:B------:R-:W-:-:S12]  /*5320*/  BSSY B0, `(.L_x_10836) ;  /* 0x0000010000007945 */ /* 0x000fd80003800000 */
[----:B------:R-:W-:Y:S05]  /*5330*/  @P3 BRA `(.L_x_10837) ;  /* 0x0000000000383947 */ /* 0x000fea0003800000 */
[----:B------:R-:W-:Y:S02]  /*5340*/  IMAD R39, R41, UR38, RZ ;  /* 0x0000002629277c24 */ /* 0x000fe4000f8e02ff */
[----:B-1----:R-:W-:Y:S02]  /*5350*/  IMAD.MOV.U32 R36, RZ, RZ, R34 ;  /* 0x000000ffff247224 */ /* 0x002fe400078e0022 */
[----:B------:R-:W-:Y:S02]  /*5360*/  IMAD.MOV.U32 R37, RZ, RZ, R0 ;  /* 0x000000ffff257224 */ /* 0x000fe400078e0000 */
[C---:B------:R-:W-:Y:S02]  /*5370*/  IMAD R39, R40.reuse, UR39, R39 ;  /* 0x0000002728277c24 */ /* 0x040fe4000f8e0227 */
[----:B------:R-:W-:-:S05]  /*5380*/  IMAD.WIDE.U32 R36, R40, UR38, R36 ;  /* 0x0000002628247c25 */ /* 0x000fca000f8e0024 */
[----:B------:R-:W-:Y:S02]  /*5390*/  IADD3 R37, R37, R39, RZ ;  /* 0x0000002725257210 */ /* 0x000fe40007ffe0ff */
[----:B------:R-:W-:-:S04]  /*53a0*/  LEA R42, P3, R36, UR36, 0x1 ;  /* 0x00000024242a7c11 */ /* 0x000fc8000f8608ff */
[----:B0-----:R-:W-:Y:S02]  /*53b0*/  LEA.HI.X R43, R36, UR37, R37, 0x1, P3 ;  /* 0x00000025242b7c11 */ /* 0x001fe400098f0c25 */
[----:B------:R-:W-:-:S13]  /*53c0*/  ISETP.GE.AND P3, PT, R16, UR58, PT ;  /* 0x0000003a10007c0c */ /* 0x000fda000bf66270 */
[----:B------:R-:W0:Y:S04]  /*53d0*/  @!P3 LDS.128 R36, [R89] ;  /* 0x000000005924b984 */ /* 0x000e280000000c00 */
[----:B0-----:R-:W-:Y:S01]  /*53e0*/  @!P3 STG.E.128 desc[UR56][R42.64], R36 ;  /* 0x000000242a00b986 */ /* 0x001fe2000c101d38 */
[----:B------:R-:W-:-:S13]  /*53f0*/  ISETP.GE.AND P3, PT, R79, UR58, PT ;  /* 0x0000003a4f007c0c */ /* 0x000fda000bf66270 */
[----:B------:R-:W0:Y:S04]  /*5400*/  @!P3 LDS.128 R36, [R85] ;  /* 0x000000005524b984 */ /* 0x000e280000000c00 */
[----:B0-----:R3:W-:Y:S02]  /*5410*/  @!P3 STG.E.128 desc[UR56][R42.64+0x40], R36 ;  /* 0x000040242a00b986 */ /* 0x0017e4000c101d38 */
.L_x_10837:
[----:B------:R-:W-:Y:S05]  /*5420*/  BSYNC B0 ;  /* 0x0000000000007941 */ /* 0x000fea0003800000 */
.L_x_10836:
[----:B-1-3--:R-:W-:Y:S01]  /*5430*/  VIADD R36, R18, 0x60 ;  /* 0x0000006012247836 */ /* 0x00afe20000000000 */
[----:B------:R-:W-:Y:S04]  /*5440*/  BSSY B0, `(.L_x_10838) ;  /* 0x0000013000007945 */ /* 0x000fe80003800000 */
[----:B------:R-:W-:-:S13]  /*5450*/  ISETP.GE.AND P3, PT, R36, R88, PT ;  /* 0x000000582400720c */ /* 0x000fda0003f66270 */
[----:B------:R-:W-:Y:S05]  /*5460*/  @P3 BRA `(.L_x_10839) ;  /* 0x0000000000403947 */ /* 0x000fea0003800000 */
[----:B------:R-:W-:Y:S01]  /*5470*/  IADD3 R39, P3, R40, 0x60, RZ ;  /* 0x0000006028277810 */ /* 0x000fe20007f7e0ff */
[----:B------:R-:W-:Y:S01]  /*5480*/  IMAD.MOV.U32 R36, RZ, RZ, R34 ;  /* 0x000000ffff247224 */ /* 0x000fe200078e0022 */
[----:B------:R-:W-:-:S03]  /*5490*/  MOV R37, R0 ;  /* 0x0000000000257202 */ /* 0x000fc60000000f00 */
        /* <DEDUP_REMOVED lines=13> */
.L_x_10839:
[----:B------:R-:W-:Y:S05]  /*5570*/  BSYNC B0 ;  /* 0x0000000000007941 */ /* 0x000fea0003800000 */
.L_x_10838:
[----:B-1----:R-:W3:Y:S01]  /*5580*/  LDL R36, [R1] ;  /* 0x0000000001247983 */ /* 0x002ee20000100800 */
[----:B------:R-:W-:Y:S02]  /*5590*/  VIADD R19, R19, 0x1 ;  /* 0x0000000113137836 */ /* 0x000fe40000000000 */
[----:B0-2---:R-:W-:Y:S01]  /*55a0*/  @!P4 VIADD R84, R84, 0x308c0 ;  /* 0x000308c05454c836 */ /* 0x005fe20000000000 */
        /* <DEDUP_REMOVED lines=11> */
[----:B---3--:R-:W-:Y:S02]  /*5660*/  LOP3.LUT P5, RZ, R36, 0x2, RZ, 0xc0, !PT ;  /* 0x0000000224ff7812 */ /* 0x008fe400078ac0ff */
        /* <DEDUP_REMOVED lines=8> */
.L_x_10786:
[----:B------:R-:W-:Y:S01]  /*56f0*/  ISETP.GE.AND P2, PT, R120, 0x1, PT ;  /* 0x000000017800780c */ /* 0x000fe20003f46270 */
[----:B------:R-:W-:Y:S01]  /*5700*/  IMAD.MOV.U32 R3, RZ, RZ, RZ ;  /* 0x000000ffff037224 */ /* 0x000fe200078e00ff */
[----:B------:R-:W-:Y:S01]  /*5710*/  PLOP3.LUT P1, PT, PT, PT, PT, 0x80, 0x0 ;  /* 0x000000000000781c */ /* 0x000fe20003f2f070 */
[----:B------:R-:W-:Y:S01]  /*5720*/  IMAD.MOV.U32 R151, RZ, RZ, RZ ;  /* 0x000000ffff977224 */ /* 0x000fe200078e00ff */
[----:B------:R-:W-:Y:S02]  /*5730*/  MOV R21, RZ ;  /* 0x000000ff00157202 */ /* 0x000fe40000000f00 */
        /* <DEDUP_REMOVED lines=12> */
[----:B------:R-:W-:Y:S02]  /*5800*/  MOV R54, RZ ;  /* 0x000000ff00367202 */ /* 0x000fe40000000f00 */
        /* <DEDUP_REMOVED lines=8> */
.L_x_10841:
        /* <DEDUP_REMOVED lines=12> */
.L_x_11023:
[----:B------:R-:W1:Y:S01]  /*5950*/  LDL R4, [R1+0x60] ;  /* 0x0000600001047983 */ /* 0x000e620000100800 */
[----:B------:R-:W-:Y:S01]  /*5960*/  VIADD R3, R2, 0x1e800 ;  /* 0x0001e80002037836 */ /* 0x000fe20000000000 */
[----:B------:R-:W-:Y:S04]  /*5970*/  BSSY B6, `(.L_x_10844) ;  /* 0x0000016000067945 */ /* 0x000fe80003800000 */
[----:B------:R-:W-:Y:S01]  /*5980*/  LOP3.LUT P0, RZ, R3, 0x3ff, RZ, 0xc0, !PT ;  /* 0x000003ff03ff7812 */ /* 0x000fe2000780c0ff */
[----:B-1----:R-:W-:-:S05]  /*5990*/  IMAD.HI R0, R4, 0x55555556, RZ ;  /* 0x5555555604007827 */ /* 0x002fca00078e02ff */
[----:B------:R-:W-:-:S05]  /*59a0*/  LEA.HI R35, R0, R0, RZ, 0x1 ;  /* 0x0000000000237211 */ /* 0x000fca00078f08ff */
[----:B------:R-:W-:Y:S02]  /*59b0*/  IMAD R35, R35, -0x3, R4 ;  /* 0xfffffffd23237824 */ /* 0x000fe400078e0204 */
        /* <DEDUP_REMOVED lines=17> */
.L_x_10845:
[----:B------:R-:W-:Y:S05]  /*5ad0*/  BSYNC B6 ;  /* 0x0000000000067941 */ /* 0x000fea0003800000 */
.L_x_10844:
        /* <DEDUP_REMOVED lines=13> */
.L_x_10849:
[----:B--2---:R2:W3:Y:S02]  /*5bb0*/  SYNCS.PHASECHK.TRANS64.TRYWAIT P0, [R2+URZ+0x30800], R3 ;  /* 0x03080003020075a7 */ /* 0x0044e4000800017f */
[----:B---3--:R-:W-:Y:S05]  /*5bc0*/  @!P0 NANOSLEEP.SYNCS 0x989680 ;  /* 0x009896800000895d */ /* 0x008fea0003900000 */
[----:B------:R-:W3:Y:S02]  /*5bd0*/  @!P0 SYNCS.PHASECHK.TRANS64 P0, [R2+URZ+0x30800], R3 ;  /* 0x03080003020085a7 */ /* 0x000ee4000800007f */
[----:B---3--:R-:W-:Y:S05]  /*5be0*/  @!P0 BRA `(.L_x_10849) ;  /* 0xfffffffc00f08947 */ /* 0x008fea000383ffff */
.L_x_10848:
[----:B------:R-:W-:Y:S05]  /*5bf0*/  BSYNC B0 ;  /* 0x0000000000007941 */ /* 0x000fea0003800000 */
.L_x_10847:
[----:B------:R-:W-:Y:S05]  /*5c00*/  BRA `(.L_x_10850) ;  /* 0x0000002000fc7947 */ /* 0x000fea0003800000 */
.L_x_10846:
[----:B------:R-:W1:Y:S01]  /*5c10*/  S2R R0, SR_TID.X ;  /* 0x0000000000007919 */ /* 0x000e620000002100 */
[----:B------:R-:W-:Y:S01]  /*5c20*/  VIADD R4, R2, 0xc400 ;  /* 0x0000c40002047836 */ /* 0x000fe20000000000 */
[----:B------:R-:W-:Y:S01]  /*5c30*/  ULDC.64 UR4, c[0x0][0x3d8] ;  /* 0x0000f60000047ab9 */ /* 0x000fe20000000a00 */
[----:B------:R-:W-:Y:S01]  /*5c40*/  ULDC.64 UR6, c[0x0][0x3e8] ;  /* 0x0000fa0000067ab9 */ /* 0x000fe20000000a00 */
[----:B------:R-:W-:Y:S01]  /*5c50*/  SHF.R.S32.HI R10, RZ, 0x1f, R16 ;  /* 0x0000001fff0a7819 */ /* 0x000fe20000011410 */
[----:B------:R-:W-:Y:S01]  /*5c60*/  BSSY B6, `(.L_x_10851) ;  /* 0x0000039000067945 */ /* 0x000fe20003800000 */
[----:B------:R-:W-:Y:S01]  /*5c70*/  LOP3.LUT P0, RZ, R4, 0x3ff, RZ, 0xc0, !PT ;  /* 0x000003ff04ff7812 */ /* 0x000fe2000780c0ff */
[----:B-1----:R-:W-:Y:S01]  /*5c80*/  VIADD R44, R0, 0xffffff80 ;  /* 0xffffff80002c7836 */ /* 0x002fe20000000000 */
[----:B-----5:R-:W-:-:S04]  /*5c90*/  SHF.R.S32.HI R0, RZ, 0x1f, R24 ;  /* 0x0000001fff007819 */ /* 0x020fc80000011418 */
[----:B------:R-:W-:Y:S01]  /*5ca0*/  SHF.R.S32.HI R3, RZ, 0x1f, R44 ;  /* 0x0000001fff037819 */ /* 0x000fe2000001142c */
[----:B------:R-:W-:-:S03]  /*5cb0*/  IMAD R7, R0, UR6, RZ ;  /* 0x0000000600077c24 */ /* 0x000fc6000f8e02ff */
[----:B------:R-:W-:Y:S01]  /*5cc0*/  LEA.HI R4, R3, R44, RZ, 0x2 ;  /* 0x0000002c03047211 */ /* 0x000fe200078f10ff */
[----:B------:R-:W-:Y:S02]  /*5cd0*/  IMAD R3, R0, UR4, RZ ;  /* 0x0000000400037c24 */ /* 0x000fe4000f8e02ff */
[----:B------:R-:W-:Y:S01]  /*5ce0*/  IMAD R31, R24, UR7, R7 ;  /* 0x00000007181f7c24 */ /* 0x000fe2000f8e0207 */
[----:B------:R-:W-:Y:S01]  /*5cf0*/  LOP3.LUT R0, R4, 0xfffffffc, RZ, 0xc0, !PT ;  /* 0xfffffffc04007812 */ /* 0x000fe200078ec0ff */
[----:B------:R-:W-:-:S03]  /*5d00*/  IMAD.WIDE.U32 R4, R24, UR4, RZ ;  /* 0x0000000418047c25 */ /* 0x000fc6000f8e00ff */
[----:B------:R-:W-:Y:S01]  /*5d10*/  IADD3 R0, R44, -R0, RZ ;  /* 0x800000002c007210 */ /* 0x000fe20007ffe0ff */
[C---:B------:R-:W-:Y:S01]  /*5d20*/  IMAD R3, R24.reuse, UR5, R3 ;  /* 0x0000000518037c24 */ /* 0x040fe2000f8e0203 */
[----:B------:R-:W-:Y:S01]  /*5d30*/  ULDC.64 UR4, c[0x0][0x3c8] ;  /* 0x0000f20000047ab9 */ /* 0x000fe20000000a00 */
[----:B------:R-:W-:Y:S01]  /*5d40*/  IMAD.WIDE.U32 R6, R24, UR6, RZ ;  /* 0x0000000618067c25 */ /* 0x000fe2000f8e00ff */
[----:B------:R-:W-:Y:S01]  /*5d50*/  LEA R28, P1, R4, UR4, 0x1 ;  /* 0x00000004041c7c11 */ /* 0x000fe2000f8208ff */
[----:B------:R-:W-:Y:S02]  /*5d60*/  ULDC.64 UR6, c[0x0][0x3e0] ;  /* 0x0000f80000067ab9 */ /* 0x000fe40000000a00 */
[----:B------:R-:W-:Y:S01]  /*5d70*/  IMAD.SHL.U32 R26, R0, 0x4, RZ ;  /* 0x00000004001a7824 */ /* 0x000fe200078e00ff */
[C---:B------:R-:W-:Y:S01]  /*5d80*/  IADD3 R0, P4, R16.reuse, R6, RZ ;  /* 0x0000000610007210 */ /* 0x040fe20007f9e0ff */
[----:B------:R-:W-:Y:S01]  /*5d90*/  IMAD.IADD R11, R3, 0x1, R5 ;  /* 0x00000001030b7824 */ /* 0x000fe200078e0205 */
[-C--:B------:R-:W-:Y:S01]  /*5da0*/  IADD3 R5, P2, R16, R4.reuse, RZ ;  /* 0x0000000410057210 */ /* 0x080fe20007f5e0ff */
[----:B------:R-:W-:Y:S01]  /*5db0*/  IMAD.IADD R31, R31, 0x1, R7 ;  /* 0x000000011f1f7824 */ /* 0x000fe200078e0207 */
[----:B------:R-:W-:-:S02]  /*5dc0*/  IADD3 R9, P3, R26, R4, RZ ;  /* 0x000000041a097210 */ /* 0x000fc40007f7e0ff */
[----:B------:R-:W-:Y:S01]  /*5dd0*/  SHF.R.S32.HI R8, RZ, 0x1f, R26 ;  /* 0x0000001fff087819 */ /* 0x000fe2000001141a */
[----:B------:R-:W-:Y:S01]  /*5de0*/  IMAD.X R3, R10, 0x1, R31, P4 ;  /* 0x000000010a037824 */ /* 0x000fe200020e061f */
[----:B------:R-:W-:Y:S02]  /*5df0*/  IADD3 R7, P5, R26, R6, RZ ;  /* 0x000000061a077210 */ /* 0x000fe40007fbe0ff */
[--C-:B------:R-:W-:Y:S02]  /*5e00*/  LEA.HI.X R29, R4, UR5, R11.reuse, 0x1, P1 ;  /* 0x00000005041d7c11 */ /* 0x100fe400088f0c0b */
[----:B------:R-:W-:Y:S01]  /*5e10*/  IADD3.X R4, R10, R11, RZ, P2, !PT ;  /* 0x0000000b0a047210 */ /* 0x000fe200017fe4ff */
[----:B------:R-:W-:Y:S01]  /*5e20*/  IMAD.X R10, R8, 0x1, R11, P3 ;  /* 0x00000001080a7824 */ /* 0x000fe200018e060b */
[----:B------:R-:W-:Y:S01]  /*5e30*/  LEA R30, P1, R6, UR6, 0x1 ;  /* 0x00000006061e7c11 */ /* 0x000fe2000f8208ff */
[----:B------:R-:W-:Y:S01]  /*5e40*/  IMAD.X R8, R8, 0x1, R31, P5 ;  /* 0x0000000108087824 */ /* 0x000fe200028e061f */
[----:B------:R-:W-:-:S02]  /*5e50*/  LEA R42, P2, R5, UR4, 0x1 ;  /* 0x00000004052a7c11 */ /* 0x000fc4000f8408ff */
[----:B------:R-:W-:Y:S02]  /*5e60*/  LEA R38, P3, R9, UR4, 0x1 ;  /* 0x0000000409267c11 */ /* 0x000fe4000f8608ff */
[----:B------:R-:W-:Y:S02]  /*5e70*/  LEA R36, P4, R7, UR6, 0x1 ;  /* 0x0000000607247c11 */ /* 0x000fe4000f8808ff */
[----:B------:R-:W-:Y:S02]  /*5e80*/  LEA R40, P5, R0, UR6, 0x1 ;  /* 0x0000000600287c11 */ /* 0x000fe4000f8a08ff */
[----:B------:R-:W-:Y:S02]  /*5e90*/  LEA.HI.X R39, R9, UR5, R10, 0x1, P3 ;  /* 0x0000000509277c11 */ /* 0x000fe400098f0c0a */
        /* <DEDUP_REMOVED lines=21> */
.L_x_10852:
[----:B------:R-:W-:Y:S05]  /*5ff0*/  BSYNC B6 ;  /* 0x0000000000067941 */ /* 0x000fea0003800000 */
.L_x_10851:
[----:B------:R-:W-:Y:S01]  /*6000*/  ULDC.U8 UR4, c[0x0][0x3f0] ;  /* 0x0000fc0000047ab9 */ /* 0x000fe20000000000 */
[----:B------:R-:W-:Y:S01]  /*6010*/  BSSY B0, `(.L_x_10853) ;  /* 0x00001f6000007945 */ /* 0x000fe20003800000 */
[----:B------:R-:W-:-:S13]  /*6020*/  ISETP.NE.AND P0, PT, RZ, UR4, PT ;  /* 0x00000004ff007c0c */ /* 0x000fda000bf05270 */
[----:B------:R-:W-:Y:S05]  /*6030*/  @!P0 BRA `(.L_x_10854) ;  /* 0x0000000c00fc8947 */ /* 0x000fea0003800000 */
[----:B------:R-:W2:Y:S04]  /*6040*/  LDL R32, [R1+0x58] ;  /* 0x0000580001207983 */ /* 0x000ea80000100800 */
[----:B------:R-:W3:Y:S01]  /*6050*/  LDL R20, [R1+0x80] ;  /* 0x0000800001147983 */ /* 0x000ee20000100800 */
[----:B------:R-:W-:-:S05]  /*6060*/  IMAD R9, R33, -0xc0, R25 ;  /* 0xffffff4021097824 */ /* 0x000fca00078e0219 */
[----:B------:R-:W-:-:S04]  /*6070*/  VIMNMX R9, R9, 0xc0, PT ;  /* 0x000000c009097848 */ /* 0x000fc80003fe0100 */
[----:B------:R-:W-:Y:S01]  /*6080*/  ISETP.GE.AND P0, PT, R18, R9, PT ;  /* 0x000000091200720c */ /* 0x000fe20003f06270 */
[----:B------:R-:W-:Y:S01]  /*6090*/  BSSY B1, `(.L_x_10855) ;  /* 0x000001b000017945 */ /* 0x000fe20003800000 */
[----:B------:R-:W-:Y:S02]  /*60a0*/  CS2R R6, SRZ ;  /* 0x0000000000067805 */ /* 0x000fe4000001ff00 */
[----:B------:R-:W-:Y:S01]  /*60b0*/  CS2R R24, SRZ ;  /* 0x0000000000187805 */ /* 0x000fe2000001ff00 */
[----:B--2---:R-:W-:Y:S01]  /*60c0*/  IMAD.SHL.U32 R3, R32, 0x40, RZ ;  /* 0x0000004020037824 */ /* 0x004fe200078e00ff */
[----:B---3--:R-:W-:-:S04]  /*60d0*/  LEA.HI R0, R20, R20, RZ, 0x1 ;  /* 0x0000001414007211 */ /* 0x008fc800078f08ff */
[----:B------:R-:W-:Y:S02]  /*60e0*/  LOP3.LUT R3, R3, 0x1c0, RZ, 0xc0, !PT ;  /* 0x000001c003037812 */ /* 0x000fe400078ec0ff */
[----:B------:R-:W-:Y:S02]  /*60f0*/  LOP3.LUT R0, R0, 0xfffffffe, RZ, 0xc0, !PT ;  /* 0xfffffffe00007812 */ /* 0x000fe400078ec0ff */
[----:B------:R-:W-:Y:S02]  /*6100*/  LOP3.LUT R4, R3, 0x18, R16, 0xf8, !PT ;  /* 0x0000001803047812 */ /* 0x000fe400078ef810 */
[----:B------:R-:W-:Y:S01]  /*6110*/  SHF.R.U32.HI R3, RZ, 0x3, R3 ;  /* 0x00000003ff037819 */ /* 0x000fe20000011603 */
[----:B------:R-:W-:Y:S01]  /*6120*/  IMAD.IADD R0, R20, 0x1, -R0 ;  /* 0x0000000114007824 */ /* 0x000fe200078e0a00 */
[----:B------:R-:W-:Y:S02]  /*6130*/  CS2R R20, SRZ ;  /* 0x0000000000147805 */ /* 0x000fe4000001ff00 */
[----:B------:R-:W-:-:S02]  /*6140*/  LOP3.LUT R3, R4, R3, RZ, 0x3c, !PT ;  /* 0x0000000304037212 */ /* 0x000fc400078e3cff */
[----:B------:R-:W-:Y:S02]  /*6150*/  CS2R R4, SRZ ;  /* 0x0000000000047805 */ /* 0x000fe4000001ff00 */
[----:B------:R-:W-:Y:S01]  /*6160*/  SHF.L.U32 R27, R0, 0x1f, RZ ;  /* 0x0000001f001b7819 */ /* 0x000fe200000006ff */
[----:B------:R-:W-:Y:S06]  /*6170*/  @P0 BRA `(.L_x_10856) ;  /* 0x0000000000300947 */ /* 0x000fec0003800000 */
[C---:B------:R-:W-:Y:S01]  /*6180*/  VIADD R0, R26.reuse, 0x10 ;  /* 0x000000101a007836 */ /* 0x040fe20000000000 */
[----:B------:R-:W-:Y:S01]  /*6190*/  ULDC UR4, c[0x0][0x3d4] ;  /* 0x0000f50000047ab9 */ /* 0x000fe20000000800 */
[----:B------:R-:W-:Y:S02]  /*61a0*/  CS2R R20, SRZ ;  /* 0x0000000000147805 */ /* 0x000fe4000001ff00 */
[----:B------:R-:W-:Y:S02]  /*61b0*/  ISETP.GE.AND P1, PT, R26, UR4, PT ;  /* 0x000000041a007c0c */ /* 0x000fe4000bf26270 */
[----:B------:R-:W-:Y:S02]  /*61c0*/  CS2R R24, SRZ ;  /* 0x0000000000187805 */ /* 0x000fe4000001ff00 */
[----:B------:R-:W-:Y:S02]  /*61d0*/  ISETP.GE.AND P2, PT, R0, UR4, PT ;  /* 0x0000000400007c0c */ /* 0x000fe4000bf46270 */
[----:B------:R-:W-:-:S02]  /*61e0*/  CS2R R4, SRZ ;  /* 0x0000000000047805 */ /* 0x000fc4000001ff00 */
[----:B------:R-:W-:-:S05]  /*61f0*/  CS2R R6, SRZ ;  /* 0x0000000000067805 */ /* 0x000fca000001ff00 */
[----:B------:R1:W5:Y:S04]  /*6200*/  @!P1 LDG.E.64 R20, desc[UR56][R38.64] ;  /* 0x0000003826149981 */ /* 0x000368000c1e1b00 */
[----:B------:R1:W5:Y:S04]  /*6210*/  @!P2 LDG.E.64 R24, desc[UR56][R38.64+0x20] ;  /* 0x000020382618a981 */ /* 0x000368000c1e1b00 */
[----:B------:R1:W5:Y:S04]  /*6220*/  @!P1 LDG.E.64 R4, desc[UR56][R36.64] ;  /* 0x0000003824049981 */ /* 0x000368000c1e1b00 */
[----:B------:R1:W5:Y:S02]  /*6230*/  @!P2 LDG.E.64 R6, desc[UR56][R36.64+0x20] ;  /* 0x000020382406a981 */ /* 0x000364000c1e1b00 */
.L_x_10856:
[----:B------:R-:W-:Y:S05]  /*6240*/  BSYNC B1 ;  /* 0x0000000000017941 */ /* 0x000fea0003800000 */
.L_x_10855:
[----:B------:R-:W-:-:S03]  /*6250*/  UMOV UR4, 0xffffffff ;  /* 0xffffffff00047882 */ /* 0x000fc60000000000 */
[----:B------:R-:W-:Y:S05]  /*6260*/  BRA.DIV UR4, `(.L_x_10857) ;  /* 0x0000010a046c7947 */ /* 0x000fea000b800000 */
.L_x_11026:
[----:B------:R-:W-:-:S03]  /*6270*/  UMOV UR4, 0xffffffff ;  /* 0xffffffff00047882 */ /* 0x000fc60000000000 */
[----:B------:R-:W-:Y:S05]  /*6280*/  BRA.DIV UR4, `(.L_x_10858) ;  /* 0x0000010a048c7947 */ /* 0x000fea000b800000 */
.L_x_11029:
[----:B------:R-:W-:-:S03]  /*6290*/  UMOV UR4, 0xffffffff ;  /* 0xffffffff00047882 */ /* 0x000fc60000000000 */
[----:B------:R-:W-:Y:S05]  /*62a0*/  BRA.DIV UR4, `(.L_x_10859) ;  /* 0x0000010a04ac7947 */ /* 0x000fea000b800000 */
.L_x_11032:
[----:B------:R-:W-:-:S03]  /*62b0*/  UMOV UR4, 0xffffffff ;  /* 0xffffffff00047882 */ /* 0x000fc60000000000 */
[----:B------:R-:W-:Y:S05]  /*62c0*/  BRA.DIV UR4, `(.L_x_10860) ;  /* 0x0000010a04cc7947 */ /* 0x000fea000b800000 */
.L_x_11035:
[----:B------:R-:W2:Y:S01]  /*62d0*/  SYNCS.PHASECHK.TRANS64.TRYWAIT P1, [R2+URZ+0x30800], R27 ;  /* 0x0308001b020075a7 */ /* 0x000ea2000802017f */
[----:B------:R-:W-:Y:S01]  /*62e0*/  SHF.R.S32.HI R0, RZ, 0x1f, R44 ;  /* 0x0000001fff007819 */ /* 0x000fe2000001142c */
[--C-:B-----5:R-:W-:Y:S01]  /*62f0*/  IMAD.MOV.U32 R8, RZ, RZ, R21.reuse ;  /* 0x000000ffff087224 */ /* 0x120fe200078e0015 */
[----:B------:R-:W-:Y:S01]  /*6300*/  LOP3.LUT P2, RZ, R32, 0x4, RZ, 0xc0, !PT ;  /* 0x0000000420ff7812 */ /* 0x000fe2000784c0ff */
[----:B------:R-:W-:Y:S01]  /*6310*/  IMAD.MOV.U32 R11, RZ, RZ, R24 ;  /* 0x000000ffff0b7224 */ /* 0x000fe200078e0018 */
[----:B------:R-:W-:Y:S01]  /*6320*/  LEA.HI R0, R0, R44, RZ, 0x5 ;  /* 0x0000002c00007211 */ /* 0x000fe200078f28ff */
[----:B------:R-:W-:Y:S01]  /*6330*/  IMAD.MOV.U32 R33, RZ, RZ, R4 ;  /* 0x000000ffff217224 */ /* 0x000fe200078e0004 */
[----:B-1----:R-:W-:Y:S01]  /*6340*/  SHF.R.U64 R36, R20, 0x10, R21 ;  /* 0x0000001014247819 */ /* 0x002fe20000001215 */
[----:B------:R-:W-:Y:S01]  /*6350*/  IMAD.MOV.U32 R10, RZ, RZ, R5 ;  /* 0x000000ffff0a7224 */ /* 0x000fe200078e0005 */
[----:B------:R-:W-:Y:S01]  /*6360*/  SHF.R.S32.HI R0, RZ, 0x5, R0 ;  /* 0x00000005ff007819 */ /* 0x000fe20000011400 */
[----:B------:R-:W-:Y:S01]  /*6370*/  BSSY B1, `(.L_x_10861) ;  /* 0x000001a000017945 */ /* 0x000fe20003800000 */
[----:B0-----:R-:W-:-:S02]  /*6380*/  SHF.R.U32.HI R14, RZ, 0x10, R21 ;  /* 0x00000010ff0e7819 */ /* 0x001fc40000011615 */
[----:B------:R-:W-:Y:S01]  /*6390*/  SHF.R.U64 R37, R4, 0x10, R5 ;  /* 0x0000001004257819 */ /* 0x000fe20000001205 */
[----:B------:R-:W-:Y:S01]  /*63a0*/  IMAD R3, R0, 0x200, R3 ;  /* 0x0000020000037824 */ /* 0x000fe200078e0203 */
[----:B------:R-:W-:Y:S01]  /*63b0*/  SHF.R.U32.HI R21, RZ, 0x10, R5 ;  /* 0x00000010ff157819 */ /* 0x000fe20000011605 */
[----:B------:R-:W-:Y:S01]  /*63c0*/  IMAD.MOV.U32 R5, RZ, RZ, R7 ;  /* 0x000000ffff057224 */ /* 0x000fe200078e0007 */
[----:B------:R-:W-:Y:S01]  /*63d0*/  MOV R34, R20 ;  /* 0x0000001400227202 */ /* 0x000fe20000000f00 */
[----:B------:R-:W-:Y:S01]  /*63e0*/  IMAD R3, R3, 0x2, R2 ;  /* 0x0000000203037824 */ /* 0x000fe200078e0202 */
[----:B------:R-:W-:Y:S02]  /*63f0*/  MOV R12, R6 ;  /* 0x00000006000c7202 */ /* 0x000fe40000000f00 */
[----:B------:R-:W-:Y:S01]  /*6400*/  MOV R13, R25 ;  /* 0x00000019000d7202 */ /* 0x000fe20000000f00 */
[C---:B------:R-:W-:Y:S01]  /*6410*/  VIADD R4, R3.reuse, 0xc400 ;  /* 0x0000c40003047836 */ /* 0x040fe20000000000 */
[--C-:B------:R-:W-:Y:S01]  /*6420*/  SHF.R.U64 R15, R24, 0x10, R25.reuse ;  /* 0x00000010180f7819 */ /* 0x100fe20000001219 */
[----:B------:R-:W-:Y:S01]  /*6430*/  VIADD R0, R3, 0xc440 ;  /* 0x0000c44003007836 */ /* 0x000fe20000000000 */
[----:B------:R-:W-:-:S02]  /*6440*/  SHF.R.U32.HI R20, RZ, 0x10, R25 ;  /* 0x00000010ff147819 */ /* 0x000fc40000011619 */
[----:B------:R-:W-:Y:S02]  /*6450*/  SHF.R.U64 R6, R6, 0x10, R7 ;  /* 0x0000001006067819 */ /* 0x000fe40000001207 */
[----:B------:R-:W-:Y:S02]  /*6460*/  PRMT R34, R34, 0x5410, R8 ;  /* 0x0000541022227816 */ /* 0x000fe40000000008 */
[----:B------:R-:W-:Y:S02]  /*6470*/  PRMT R12, R12, 0x5410, R11 ;  /* 0x000054100c0c7816 */ /* 0x000fe4000000000b */
[----:B------:R-:W-:Y:S02]  /*6480*/  PRMT R33, R33, 0x5410, R10 ;  /* 0x0000541021217816 */ /* 0x000fe4000000000a */
[----:B------:R-:W-:Y:S02]  /*6490*/  SHF.R.U32.HI R7, RZ, 0x10, R7 ;  /* 0x00000010ff077819 */ /* 0x000fe40000011607 */
[----:B------:R-:W-:-:S02]  /*64a0*/  @P2 IADD3 R0, R4, -0x40, RZ ;  /* 0xffffffc004002810 */ /* 0x000fc40007ffe0ff */
[----:B------:R-:W-:Y:S02]  /*64b0*/  PRMT R36, R36, 0x5410, R14 ;  /* 0x0000541024247816 */ /* 0x000fe4000000000e */
[----:B------:R-:W-:Y:S02]  /*64c0*/  PRMT R8, R13, 0x5410, R20 ;  /* 0x000054100d087816 */ /* 0x000fe40000000014 */
[----:B------:R-:W-:Y:S02]  /*64d0*/  PRMT R11, R15, 0x7610, R11 ;  /* 0x000076100f0b7816 */ /* 0x000fe4000000000b */
[----:B------:R-:W-:Y:S02]  /*64e0*/  PRMT R37, R37, 0x5410, R21 ;  /* 0x0000541025257816 */ /* 0x000fe40000000015 */
[----:B------:R-:W-:Y:S01]  /*64f0*/  PRMT R10, R5, 0x7610, R10 ;  /* 0x00007610050a7816 */ /* 0x000fe2000000000a */
[----:B--2---:R-:W-:Y:S06]  /*6500*/  @!P1 BRA `(.L_x_10862) ;  /* 0x0000010800649947 */ /* 0x004fec0003800000 */
.L_x_11036:
[----:B------:R-:W-:Y:S05]  /*6510*/  BSYNC B1 ;  /* 0x0000000000017941 */ /* 0x000fea0003800000 */
.L_x_10861:
[----:B------:R-:W-:Y:S01]  /*6520*/  BSSY B1, `(.L_x_10863) ;  /* 0x0000058000017945 */ /* 0x000fe20003800000 */
[----:B------:R-:W-:Y:S02]  /*6530*/  PRMT R11, R11, 0x5410, R6 ;  /* 0x000054100b0b7816 */ /* 0x000fe40000000006 */
[----:B------:R-:W-:Y:S01]  /*6540*/  PRMT R10, R10, 0x5410, R7 ;  /* 0x000054100a0a7816 */ /* 0x000fe20000000007 */
[----:B------:R-:W-:Y:S06]  /*6550*/  @P0 BRA `(.L_x_10864) ;  /* 0x0000000400500947 */ /* 0x000fec0003800000 */
[----:B------:R-:W1:Y:S01]  /*6560*/  LDC R5, c[0x0][0x3d4] ;  /* 0x0000f500ff057b82 */ /* 0x000e620000000800 */
[C---:B------:R-:W-:Y:S01]  /*6570*/  VIADD R4, R26.reuse, 0x10 ;  /* 0x000000101a047836 */ /* 0x040fe20000000000 */
[----:B------:R-:W-:Y:S01]  /*6580*/  BSSY B2, `(.L_x_10865) ;  /* 0x000002a000027945 */ /* 0x000fe20003800000 */
[----:B-1----:R-:W-:-:S03]  /*6590*/  ISETP.GE.AND P0, PT, R26, R5, PT ;  /* 0x000000051a00720c */ /* 0x002fc60003f06270 */
[----:B------:R-:W-:-:S10]  /*65a0*/  ISETP.GE.AND P1, PT, R4, R5, PT ;  /* 0x000000050400720c */ /* 0x000fd40003f26270 */
[----:B------:R-:W-:Y:S05]  /*65b0*/  @P0 BRA `(.L_x_10866) ;  /* 0x0000000000980947 */ /* 0x000fea0003800000 */
[----:B------:R-:W1:Y:S01]  /*65c0*/  LDS.128 R4, [R3+0xc400] ;  /* 0x00c4000003047984 */ /* 0x000e620000000c00 */
[----:B------:R-:W-:Y:S02]  /*65d0*/  HADD2.F32 R25, -RZ, R33.H0_H0 ;  /* 0x20000021ff197230 */ /* 0x000fe40000004100 */
[----:B------:R-:W-:Y:S02]  /*65e0*/  HADD2.F32 R21, -RZ, R34.H0_H0 ;  /* 0x20000022ff157230 */ /* 0x000fe40000004100 */
[----:B------:R-:W-:Y:S02]  /*65f0*/  HADD2.F32 R24, -RZ, R36.H0_H0 ;  /* 0x20000024ff187230 */ /* 0x000fe40000004100 */
[----:B0-----:R-:W-:Y:S02]  /*6600*/  HADD2.F32 R27, -RZ, R37.H0_H0 ;  /* 0x20000025ff1b7230 */ /* 0x001fe40000004100 */
[--C-:B-1----:R-:W-:Y:S02]  /*6610*/  HADD2.F32 R13, -RZ, R4.reuse.H0_H0 ;  /* 0x20000004ff0d7230 */ /* 0x102fe40000004100 */
[----:B------:R-:W-:-:S02]  /*6620*/  HADD2.F32 R4, -RZ, R4.H1_H1 ;  /* 0x30000004ff047230 */ /* 0x000fc40000004100 */
[--C-:B------:R-:W-:Y:S02]  /*6630*/  HADD2.F32 R14, -RZ, R5.reuse.H0_H0 ;  /* 0x20000005ff0e7230 */ /* 0x100fe40000004100 */
[----:B------:R-:W-:Y:S02]  /*6640*/  HADD2.F32 R5, -RZ, R5.H1_H1 ;  /* 0x30000005ff057230 */ /* 0x000fe40000004100 */
[C---:B------:R-:W-:Y:S01]  /*6650*/  FMUL.FTZ R28, R4.reuse, R25 ;  /* 0x00000019041c7220 */ /* 0x040fe20000410000 */
[----:B------:R-:W-:Y:S01]  /*6660*/  FMUL.FTZ R4, R4, R21 ;  /* 0x0000001504047220 */ /* 0x000fe20000410000 */
[--C-:B------:R-:W-:Y:S02]  /*6670*/  HADD2.F32 R15, -RZ, R6.reuse.H0_H0 ;  /* 0x20000006ff0f7230 */ /* 0x100fe40000004100 */
[----:B------:R-:W-:Y:S02]  /*6680*/  HADD2.F32 R20, -RZ, R7.H0_H0 ;  /* 0x20000007ff147230 */ /* 0x000fe40000004100 */
[----:B------:R-:W-:Y:S01]  /*6690*/  FMUL.FTZ R29, R5, R27 ;  /* 0x0000001b051d7220 */ /* 0x000fe20000410000 */
        /* <DEDUP_REMOVED lines=24> */
.L_x_10866:
[----:B------:R-:W-:Y:S05]  /*6820*/  BSYNC B2 ;  /* 0x0000000000027941 */ /* 0x000fea0003800000 */
.L_x_10865:
[----:B------:R-:W-:Y:S05]  /*6830*/  @P1 BRA `(.L_x_10864) ;  /* 0x0000000000981947 */ /* 0x000fea0003800000 */
[----:B-1----:R-:W1:Y:S01]  /*6840*/  LDS.128 R4, [R0] ;  /* 0x0000000000047984 */ /* 0x002e620000000c00 */
[--C-:B------:R-:W-:Y:S02]  /*6850*/  HADD2.F32 R25, -RZ, R12.reuse.H0_H0 ;  /* 0x2000000cff197230 */ /* 0x100fe40000004100 */
[----:B------:R-:W-:Y:S02]  /*6860*/  HADD2.F32 R21, -RZ, R12.H1_H1 ;  /* 0x3000000cff157230 */ /* 0x000fe40000004100 */
[--C-:B------:R-:W-:Y:S02]  /*6870*/  HADD2.F32 R24, -RZ, R11.reuse.H0_H0 ;  /* 0x2000000bff187230 */ /* 0x100fe40000004100 */
[----:B0-----:R-:W-:Y:S02]  /*6880*/  HADD2.F32 R27, -RZ, R11.H1_H1 ;  /* 0x3000000bff1b7230 */ /* 0x001fe40000004100 */
        /* <DEDUP_REMOVED lines=16> */
[----:B------:R-:W-:Y:S02]  /*6990*/  HADD2.F32 R13, -RZ, R10.H0_H0 ;  /* 0x2000000aff0d7230 */ /* 0x000fe40000004100 */
[----:B------:R-:W-:Y:S02]  /*69a0*/  HADD2.F32 R4, -RZ, R8.H0_H0 ;  /* 0x20000008ff047230 */ /* 0x000fe40000004100 */
        /* <DEDUP_REMOVED lines=15> */
.L_x_10864:
[----:B------:R-:W-:Y:S05]  /*6aa0*/  BSYNC B1 ;  /* 0x0000000000017941 */ /* 0x000fea0003800000 */
.L_x_10863:
[----:B-12---:R-:W-:-:S05]  /*6ab0*/  VIADD R4, R18, 0x60 ;  /* 0x0000006012047836 */ /* 0x006fca0000000000 */
[----:B------:R-:W-:-:S13]  /*6ac0*/  ISETP.GE.AND P0, PT, R4, R9, PT ;  /* 0x000000090400720c */ /* 0x000fda0003f06270 */
[----:B------:R-:W-:Y:S05]  /*6ad0*/  @P0 BRA `(.L_x_10867) ;  /* 0x0000001400240947 */ /* 0x000fea0003800000 */
[----:B------:R-:W1:Y:S01]  /*6ae0*/  LDC R5, c[0x0][0x3d4] ;  /* 0x0000f500ff057b82 */ /* 0x000e620000000800 */
[C---:B------:R-:W-:Y:S01]  /*6af0*/  VIADD R4, R26.reuse, 0x10 ;  /* 0x000000101a047836 */ /* 0x040fe20000000000 */
[----:B------:R-:W-:Y:S01]  /*6b00*/  BSSY B1, `(.L_x_10868) ;  /* 0x000002a000017945 */ /* 0x000fe20003800000 */
[----:B-1----:R-:W-:-:S03]  /*6b10*/  ISETP.GE.AND P0, PT, R26, R5, PT ;  /* 0x000000051a00720c */ /* 0x002fc60003f06270 */
[----:B------:R-:W-:-:S10]  /*6b20*/  ISETP.GE.AND P1, PT, R4, R5, PT ;  /* 0x000000050400720c */ /* 0x000fd40003f26270 */
[----:B------:R-:W-:Y:S05]  /*6b30*/  @P0 BRA `(.L_x_10869) ;  /* 0x0000000000980947 */ /* 0x000fea0003800000 */
[----:B------:R-:W1:Y:S01]  /*6b40*/  LDS.128 R4, [R3+0xf400] ;  /* 0x00f4000003047984 */ /* 0x000e620000000c00 */
[----:B0-----:R-:W-:Y:S02]  /*6b50*/  HADD2.F32 R27, -RZ, R33.H0_H0 ;  /* 0x20000021ff1b7230 */ /* 0x001fe40000004100 */
[----:B------:R-:W-:Y:S02]  /*6b60*/  HADD2.F32 R21, -RZ, R34.H0_H0 ;  /* 0x20000022ff157230 */ /* 0x000fe40000004100 */
[----:B------:R-:W-:Y:S02]  /*6b70*/  HADD2.F32 R29, -RZ, R37.H0_H0 ;  /* 0x20000025ff1d7230 */ /* 0x000fe40000004100 */
[----:B------:R-:W-:Y:S02]  /*6b80*/  HADD2.F32 R25, -RZ, R36.H0_H0 ;  /* 0x20000024ff197230 */ /* 0x000fe40000004100 */
[----:B------:R-:W-:Y:S02]  /*6b90*/  HADD2.F32 R30, -RZ, R33.H1_H1 ;  /* 0x30000021ff1e7230 */ /* 0x000fe40000004100 */
[----:B------:R-:W-:-:S02]  /*6ba0*/  HADD2.F32 R28, -RZ, R34.H1_H1 ;  /* 0x30000022ff1c7230 */ /* 0x000fc40000004100 */
[--C-:B-1----:R-:W-:Y:S02]  /*6bb0*/  HADD2.F32 R9, -RZ, R4.reuse.H0_H0 ;  /* 0x20000004ff097230 */ /* 0x102fe40000004100 */
[----:B------:R-:W-:Y:S02]  /*6bc0*/  HADD2.F32 R4, -RZ, R4.H1_H1 ;  /* 0x30000004ff047230 */ /* 0x000fe40000004100 */
[--C-:B------:R-:W-:Y:S02]  /*6bd0*/  HADD2.F32 R13, -RZ, R5.reuse.H0_H0 ;  /* 0x20000005ff0d7230 */ /* 0x100fe40000004100 */
[----:B------:R-:W-:Y:S02]  /*6be0*/  HADD2.F32 R5, -RZ, R5.H1_H1 ;  /* 0x30000005ff057230 */ /* 0x000fe40000004100 */
[-C--:B------:R-:W-:Y:S01]  /*6bf0*/  FMUL.FTZ R20, R27, R4.reuse ;  /* 0x000000041b147220 */ /* 0x080fe20000410000 */
[----:B------:R-:W-:Y:S01]  /*6c00*/  FMUL.FTZ R24, R21, R4 ;  /* 0x0000000415187220 */ /* 0x000fe20000410000 */
[----:B------:R-:W-:-:S02]  /*6c10*/  HADD2.F32 R14, -RZ, R6.H0_H0 ;  /* 0x20000006ff0e7230 */ /* 0x000fc40000004100 */
[----:B------:R-:W-:Y:S01]  /*6c20*/  FMUL.FTZ R26, R29, R5 ;  /* 0x000000051d1a7220 */ /* 0x000fe20000410000 */
[----:B------:R-:W-:Y:S01]  /*6c30*/  FFMA.FTZ R4, R21, R9, -R20 ;  /* 0x0000000915047223 */ /* 0x000fe20000010814 */
[----:B------:R-:W-:Y:S01]  /*6c40*/  FMUL.FTZ R20, R25, R5 ;  /* 0x0000000519147220 */ /* 0x000fe20000410000 */
[--C-:B------:R-:W-:Y:S02]  /*6c50*/  HADD2.F32 R15, -RZ, R7.reuse.H0_H0 ;  /* 0x20000007ff0f7230 */ /* 0x100fe40000004100 */
[----:B------:R-:W-:Y:S01]  /*6c60*/  FFMA.FTZ R9, R27, R9, R24 ;  /* 0x000000091b097223 */ /* 0x000fe20000010018 */
        /* <DEDUP_REMOVED lines=19> */
.L_x_10869:
[----:B------:R-:W-:Y:S05]  /*6da0*/  BSYNC B1 ;  /* 0x0000000000017941 */ /* 0x000fea0003800000 */
.L_x_10868:
[----:B------:R-:W-:Y:S05]  /*6db0*/  @P1 BRA `(.L_x_10867) ;  /* 0x00000010006c1947 */ /* 0x000fea0003800000 */
[----:B-1----:R-:W1:Y:S01]  /*6dc0*/  LDS.128 R4, [R0+0x3000] ;  /* 0x0030000000047984 */ /* 0x002e620000000c00 */
[--C-:B------:R-:W-:Y:S02]  /*6dd0*/  HADD2.F32 R21, -RZ, R12.reuse.H0_H0 ;  /* 0x2000000cff157230 */ /* 0x100fe40000004100 */
[----:B------:R-:W-:Y:S02]  /*6de0*/  HADD2.F32 R13, -RZ, R12.H1_H1 ;  /* 0x3000000cff0d7230 */ /* 0x000fe40000004100 */
[--C-:B------:R-:W-:Y:S02]  /*6df0*/  HADD2.F32 R25, -RZ, R11.reuse.H1_H1 ;  /* 0x3000000bff197230 */ /* 0x100fe40000004100 */
[----:B------:R-:W-:Y:S02]  /*6e00*/  HADD2.F32 R15, -RZ, R11.H0_H0 ;  /* 0x2000000bff0f7230 */ /* 0x000fe40000004100 */
[--C-:B-1----:R-:W-:Y:S02]  /*6e10*/  HADD2.F32 R3, -RZ, R4.reuse.H0_H0 ;  /* 0x20000004ff037230 */ /* 0x102fe40000004100 */
[----:B------:R-:W-:-:S02]  /*6e20*/  HADD2.F32 R4, -RZ, R4.H1_H1 ;  /* 0x30000004ff047230 */ /* 0x000fc40000004100 */
[--C-:B------:R-:W-:Y:S02]  /*6e30*/  HADD2.F32 R9, -RZ, R5.reuse.H0_H0 ;  /* 0x20000005ff097230 */ /* 0x100fe40000004100 */
[----:B------:R-:W-:Y:S02]  /*6e40*/  HADD2.F32 R5, -RZ, R5.H1_H1 ;  /* 0x30000005ff057230 */ /* 0x000fe40000004100 */
[-C--:B------:R-:W-:Y:S01]  /*6e50*/  FMUL.FTZ R14, R21, R4.reuse ;  /* 0x00000004150e7220 */ /* 0x080fe20000410000 */
[----:B------:R-:W-:Y:S01]  /*6e60*/  FMUL.FTZ R20, R13, R4 ;  /* 0x000000040d147220 */ /* 0x000fe20000410000 */
[----:B------:R-:W-:Y:S02]  /*6e70*/  HADD2.F32 R11, -RZ, R6.H0_H0 ;  /* 0x20000006ff0b7230 */ /* 0x000fe40000004100 */
[----:B------:R-:W-:Y:S01]  /*6e80*/  FMUL.FTZ R24, R25, R5 ;  /* 0x0000000519187220 */ /* 0x000fe20000410000 */
[----:B------:R-:W-:Y:S01]  /*6e90*/  FFMA.FTZ R4, R13, R3, -R14 ;  /* 0x000000030d047223 */ /* 0x000fe2000001080e */
[----:B------:R-:W-:Y:S01]  /*6ea0*/  FMUL.FTZ R14, R15, R5 ;  /* 0x000000050f0e7220 */ /* 0x000fe20000410000 */
[----:B------:R-:W-:-:S02]  /*6eb0*/  HADD2.F32 R12, -RZ, R7.H0_H0 ;  /* 0x20000007ff0c7230 */ /* 0x000fc40000004100 */
[----:B------:R-:W-:Y:S01]  /*6ec0*/  FFMA.FTZ R3, R21, R3, R20 ;  /* 0x0000000315037223 */ /* 0x000fe20000010014 */
[-C--:B------:R-:W-:Y:S01]  /*6ed0*/  FFMA.FTZ R5, R15, R9.reuse, -R24 ;  /* 0x000000090f057223 */ /* 0x080fe20000010818 */
[----:B------:R-:W-:Y:S02]  /*6ee0*/  HADD2.F32 R6, -RZ, R6.H1_H1 ;  /* 0x30000006ff067230 */ /* 0x000fe40000004100 */
[----:B------:R-:W-:Y:S01]  /*6ef0*/  FFMA.FTZ R14, R25, R9, R14 ;  /* 0x00000009190e7223 */ /* 0x000fe2000001000e */
[----:B------:R-:W-:Y:S01]  /*6f00*/  HADD2.F32 R7, -RZ, R7.H1_H1 ;  /* 0x30000007ff077230 */ /* 0x000fe20000004100 */
[----:B------:R-:W-:Y:S01]  /*6f10*/  F2FP.F16.F32.PACK_AB R4, R3, R4 ;  /* 0x000000040304723e */ /* 0x000fe200000000ff */
[--C-:B------:R-:W-:Y:S02]  /*6f20*/  HADD2.F32 R21, -RZ, R10.reuse.H0_H0 ;  /* 0x2000000aff157230 */ /* 0x100fe40000004100 */
[----:B------:R-:W-:Y:S01]  /*6f30*/  HADD2.F32 R24, -RZ, R10.H1_H1 ;  /* 0x3000000aff187230 */ /* 0x000fe20000004100 */
[----:B------:R-:W-:Y:S01]  /*6f40*/  F2FP.F16.F32.PACK_AB R5, R14, R5 ;  /* 0x000000050e05723e */ /* 0x000fe200000000ff */
[----:B------:R-:W-:-:S02]  /*6f50*/  HADD2.F32 R15, -RZ, R8.H0_H0 ;  /* 0x20000008ff0f7230 */ /* 0x000fc40000004100 */
[----:B------:R-:W-:Y:S02]  /*6f60*/  HADD2.F32 R20, -RZ, R8.H1_H1 ;  /* 0x30000008ff147230 */ /* 0x000fe40000004100 */
[-C--:B------:R-:W-:Y:S01]  /*6f70*/  FMUL.FTZ R8, R21, R6.reuse ;  /* 0x0000000615087220 */ /* 0x080fe20000410000 */
[-C--:B------:R-:W-:Y:S01]  /*6f80*/  FMUL.FTZ R9, R24, R7.reuse ;  /* 0x0000000718097220 */ /* 0x080fe20000410000 */
[C---:B------:R-:W-:Y:S01]  /*6f90*/  FMUL.FTZ R10, R15.reuse, R6 ;  /* 0x000000060f0a7220 */ /* 0x040fe20000410000 */
[C---:B------:R-:W-:Y:S01]  /*6fa0*/  FMUL.FTZ R13, R20.reuse, R7 ;  /* 0x00000007140d7220 */ /* 0x040fe20000410000 */
[-C--:B------:R-:W-:Y:S01]  /*6fb0*/  FFMA.FTZ R6, R15, R11.reuse, -R8 ;  /* 0x0000000b0f067223 */ /* 0x080fe20000010808 */
[-C--:B------:R-:W-:Y:S01]  /*6fc0*/  FFMA.FTZ R7, R20, R12.reuse, -R9 ;  /* 0x0000000c14077223 */ /* 0x080fe20000010809 */
[----:B------:R-:W-:Y:S01]  /*6fd0*/  FFMA.FTZ R11, R21, R11, R10 ;  /* 0x0000000b150b7223 */ /* 0x000fe2000001000a */
[----:B------:R-:W-:-:S04]  /*6fe0*/  FFMA.FTZ R12, R24, R12, R13 ;  /* 0x0000000c180c7223 */ /* 0x000fc8000001000d */
[----:B------:R-:W-:Y:S02]  /*6ff0*/  F2FP.F16.F32.PACK_AB R6, R11, R6 ;  /* 0x000000060b06723e */ /* 0x000fe400000000ff */
[----:B------:R-:W-:-:S05]  /*7000*/  F2FP.F16.F32.PACK_AB R7, R12, R7 ;  /* 0x000000070c07723e */ /* 0x000fca00000000ff */
[----:B------:R2:W-:Y:S01]  /*7010*/  STS.128 [R0+0x3000], R4 ;  /* 0x0030000400007388 */ /* 0x0005e20000000c00 */
[----:B------:R-:W-:Y:S05]  /*7020*/  BRA `(.L_x_10867) ;  /* 0x0000000c00d07947 */ /* 0x000fea0003800000 */
.L_x_10854:
[----:B------:R-:W1:Y:S01]  /*7030*/  LDC R21, c[0x0][0x3d4] ;  /* 0x0000f500ff157b82 */ /* 0x000e620000000800 */
[----:B------:R-:W-:Y:S01]  /*7040*/  IMAD R25, R33, -0xc0, R25 ;  /* 0xffffff4021197824 */ /* 0x000fe200078e0219 */
[----:B------:R-:W2:Y:S01]  /*7050*/  LDL R8, [R1+0x80] ;  /* 0x0000800001087983 */ /* 0x000ea20000100800 */
[----:B------:R-:W-:Y:S02]  /*7060*/  CS2R R4, SRZ ;  /* 0x0000000000047805 */ /* 0x000fe4000001ff00 */
[----:B------:R-:W-:Y:S02]  /*7070*/  CS2R R6, SRZ ;  /* 0x0000000000067805 */ /* 0x000fe4000001ff00 */
[----:B------:R-:W-:Y:S02]  /*7080*/  CS2R R26, SRZ ;  /* 0x00000000001a7805 */ /* 0x000fe4000001ff00 */
[----:B------:R-:W-:Y:S02]  /*7090*/  VIMNMX R3, R25, 0xc0, PT ;  /* 0x000000c019037848 */ /* 0x000fe40003fe0100 */
[----:B------:R-:W-:-:S02]  /*70a0*/  CS2R R24, SRZ ;  /* 0x0000000000187805 */ /* 0x000fc4000001ff00 */
[----:B-1----:R-:W-:-:S04]  /*70b0*/  ISETP.GE.AND P0, PT, R16, R21, PT ;  /* 0x000000151000720c */ /* 0x002fc80003f06270 */
[----:B------:R-:W-:-:S13]  /*70c0*/  ISETP.GE.OR P1, PT, R18, R3, P0 ;  /* 0x000000031200720c */ /* 0x000fda0000726670 */
[----:B------:R1:W5:Y:S04]  /*70d0*/  @!P1 LDG.E.128 R4, desc[UR56][R42.64] ;  /* 0x000000382a049981 */ /* 0x000368000c1e1d00 */
[----:B------:R1:W5:Y:S01]  /*70e0*/  @!P1 LDG.E.128 R24, desc[UR56][R40.64] ;  /* 0x0000003828189981 */ /* 0x000362000c1e1d00 */
[----:B------:R-:W-:Y:S01]  /*70f0*/  UMOV UR4, 0xffffffff ;  /* 0xffffffff00047882 */ /* 0x000fe20000000000 */
[----:B--2---:R-:W-:Y:S02]  /*7100*/  LEA.HI R0, R8, R8, RZ, 0x1 ;  /* 0x0000000808007211 */ /* 0x004fe400078f08ff */
[----:B-1----:R-:W-:Y:S05]  /*7110*/  BRA.DIV UR4, `(.L_x_10870) ;  /* 0x000000fe04747947 */ /* 0x002fea000b800000 */
.L_x_11039:
[----:B------:R-:W-:Y:S01]  /*7120*/  UMOV UR4, 0xffffffff ;  /* 0xffffffff00047882 */ /* 0x000fe20000000000 */
[----:B------:R-:W-:Y:S02]  /*7130*/  LOP3.LUT R0, R0, 0xfffffffe, RZ, 0xc0, !PT ;  /* 0xfffffffe00007812 */ /* 0x000fe400078ec0ff */
[----:B------:R-:W-:Y:S05]  /*7140*/  BRA.DIV UR4, `(.L_x_10871) ;  /* 0x000000fe04907947 */ /* 0x000fea000b800000 */
.L_x_11042:
[----:B------:R-:W-:Y:S01]  /*7150*/  UMOV UR4, 0xffffffff ;  /* 0xffffffff00047882 */ /* 0x000fe20000000000 */
[----:B------:R-:W-:Y:S02]  /*7160*/  IADD3 R0, R8, -R0, RZ ;  /* 0x8000000008007210 */ /* 0x000fe40007ffe0ff */
[----:B------:R-:W-:Y:S05]  /*7170*/  BRA.DIV UR4, `(.L_x_10872) ;  /* 0x000000fe04ac7947 */ /* 0x000fea000b800000 */
.L_x_11045:
[----:B------:R-:W-:Y:S01]  /*7180*/  UMOV UR4, 0xffffffff ;  /* 0xffffffff00047882 */ /* 0x000fe20000000000 */
[----:B------:R-:W-:Y:S02]  /*7190*/  SHF.L.U32 R9, R0, 0x1f, RZ ;  /* 0x0000001f00097819 */ /* 0x000fe400000006ff */
[----:B------:R-:W-:Y:S05]  /*71a0*/  BRA.DIV UR4, `(.L_x_10873) ;  /* 0x000000fe04c87947 */ /* 0x000fea000b800000 */
.L_x_11048:
[----:B------:R-:W1:Y:S01]  /*71b0*/  SYNCS.PHASECHK.TRANS64.TRYWAIT P1, [R2+URZ+0x30800], R9 ;  /* 0x03080009020075a7 */ /* 0x000e62000802017f */
[C---:B------:R-:W-:Y:S01]  /*71c0*/  VIADD R0, R18.reuse, 0x60 ;  /* 0x0000006012007836 */ /* 0x040fe20000000000 */
[-C--:B------:R-:W-:Y:S01]  /*71d0*/  ISETP.GE.OR P2, PT, R18, R3.reuse, P0 ;  /* 0x000000031200720c */ /* 0x080fe20000746670 */
[--C-:B-----5:R-:W-:Y:S01]  /*71e0*/  IMAD.MOV.U32 R15, RZ, RZ, R5.reuse ;  /* 0x000000ffff0f7224 */ /* 0x120fe200078e0005 */
[----:B------:R-:W-:Y:S01]  /*71f0*/  SHF.R.U32.HI R13, RZ, 0x10, R5 ;  /* 0x00000010ff0d7819 */ /* 0x000fe20000011605 */
[----:B------:R-:W-:Y:S01]  /*7200*/  IMAD.MOV.U32 R20, RZ, RZ, R4 ;  /* 0x000000ffff147224 */ /* 0x000fe200078e0004 */
[----:B------:R-:W-:Y:S01]  /*7210*/  ISETP.GE.OR P0, PT, R0, R3, P0 ;  /* 0x000000030000720c */ /* 0x000fe20000706670 */
[----:B------:R-:W-:Y:S01]  /*7220*/  IMAD.MOV.U32 R0, RZ, RZ, R7 ;  /* 0x000000ffff007224 */ /* 0x000fe200078e0007 */
[----:B------:R-:W-:Y:S01]  /*7230*/  SHF.R.U64 R3, R4, 0x10, R5 ;  /* 0x0000001004037819 */ /* 0x000fe20000001205 */
[----:B------:R-:W-:Y:S01]  /*7240*/  IMAD.MOV.U32 R44, RZ, RZ, R24 ;  /* 0x000000ffff2c7224 */ /* 0x000fe200078e0018 */
[--C-:B------:R-:W-:Y:S01]  /*7250*/  SHF.R.U64 R4, R6, 0x10, R7.reuse ;  /* 0x0000001006047819 */ /* 0x100fe20000001207 */
[----:B------:R-:W-:Y:S01]  /*7260*/  BSSY B1, `(.L_x_10874) ;  /* 0x0000017000017945 */ /* 0x000fe20003800000 */
[----:B------:R-:W-:-:S02]  /*7270*/  SHF.R.U32.HI R5, RZ, 0x10, R7 ;  /* 0x00000010ff057819 */ /* 0x000fc40000011607 */
[----:B------:R-:W-:Y:S02]  /*7280*/  MOV R12, R6 ;  /* 0x00000006000c7202 */ /* 0x000fe40000000f00 */
[--C-:B------:R-:W-:Y:S02]  /*7290*/  PRMT R15, R15, 0x5410, R3.reuse ;  /* 0x000054100f0f7816 */ /* 0x100fe40000000003 */
[----:B------:R-:W-:Y:S01]  /*72a0*/  PRMT R3, R4, 0x7610, R3 ;  /* 0x0000761004037816 */ /* 0x000fe20000000003 */
[----:B------:R-:W-:Y:S01]  /*72b0*/  IMAD.MOV.U32 R4, RZ, RZ, R25 ;  /* 0x000000ffff047224 */ /* 0x000fe200078e0019 */
[----:B------:R-:W-:Y:S01]  /*72c0*/  PRMT R0, R5, 0x5410, R0 ;  /* 0x0000541005007816 */ /* 0x000fe20000000000 */
[----:B------:R-:W-:Y:S01]  /*72d0*/  IMAD.MOV.U32 R5, RZ, RZ, R27 ;  /* 0x000000ffff057224 */ /* 0x000fe200078e001b */
[----:B------:R-:W-:Y:S02]  /*72e0*/  PRMT R20, R20, 0x5410, R20 ;  /* 0x0000541014147816 */ /* 0x000fe40000000014 */
[----:B------:R-:W-:-:S02]  /*72f0*/  PRMT R12, R12, 0x5410, R12 ;  /* 0x000054100c0c7816 */ /* 0x000fc4000000000c */
[--C-:B------:R-:W-:Y:S02]  /*7300*/  SHF.R.U64 R6, R24, 0x10, R25.reuse ;  /* 0x0000001018067819 */ /* 0x100fe40000001219 */
[----:B------:R-:W-:Y:S02]  /*7310*/  SHF.R.U32.HI R7, RZ, 0x10, R25 ;  /* 0x00000010ff077819 */ /* 0x000fe40000011619 */
[----:B0-----:R-:W-:Y:S02]  /*7320*/  MOV R14, R26 ;  /* 0x0000001a000e7202 */ /* 0x001fe40000000f00 */
[--C-:B------:R-:W-:Y:S02]  /*7330*/  SHF.R.U64 R8, R26, 0x10, R27.reuse ;  /* 0x000000101a087819 */ /* 0x100fe4000000121b */
[----:B------:R-:W-:Y:S02]  /*7340*/  SHF.R.U32.HI R10, RZ, 0x10, R27 ;  /* 0x00000010ff0a7819 */ /* 0x000fe4000001161b */
[----:B------:R-:W-:Y:S01]  /*7350*/  PRMT R20, R4, 0x7610, R20 ;  /* 0x0000761004147816 */ /* 0x000fe20000000014 */
[----:B------:R-:W-:Y:S01]  /*7360*/  IMAD.IADD R4, R16, 0x1, R21 ;  /* 0x0000000110047824 */ /* 0x000fe200078e0215 */
[----:B------:R-:W-:-:S02]  /*7370*/  PRMT R44, R44, 0x5410, R6 ;  /* 0x000054102c2c7816 */ /* 0x000fc40000000006 */
[----:B------:R-:W-:Y:S02]  /*7380*/  PRMT R14, R14, 0x5410, R7 ;  /* 0x000054100e0e7816 */ /* 0x000fe40000000007 */
[----:B------:R-:W-:Y:S02]  /*7390*/  PRMT R3, R3, 0x5410, R5 ;  /* 0x0000541003037816 */ /* 0x000fe40000000005 */
[----:B------:R-:W-:Y:S02]  /*73a0*/  PRMT R13, R13, 0x5410, R8 ;  /* 0x000054100d0d7816 */ /* 0x000fe40000000008 */
[----:B------:R-:W-:Y:S01]  /*73b0*/  PRMT R12, R10, 0x7610, R12 ;  /* 0x000076100a0c7816 */ /* 0x000fe2000000000c */
[----:B-1----:R-:W-:Y:S06]  /*73c0*/  @!P1 BRA `(.L_x_10875) ;  /* 0x000000fc00689947 */ /* 0x002fec0003800000 */
.L_x_11049:
[----:B------:R-:W-:Y:S05]  /*73d0*/  BSYNC B1 ;  /* 0x0000000000017941 */ /* 0x000fea0003800000 */
.L_x_10874:
[----:B------:R-:W-:Y:S01]  /*73e0*/  BSSY B1, `(.L_x_10876) ;  /* 0x000005f000017945 */ /* 0x000fe20003800000 */
[----:B------:R-:W-:-:S03]  /*73f0*/  LOP3.LUT R21, R4, 0x38, RZ, 0xc0, !PT ;  /* 0x0000003804157812 */ /* 0x000fc600078ec0ff */
[----:B------:R-:W-:Y:S05]  /*7400*/  @P2 BRA `(.L_x_10877) ;  /* 0x0000000400702947 */ /* 0x000fea0003800000 */
[----:B------:R-:W2:Y:S01]  /*7410*/  LDL R6, [R1+0x58] ;  /* 0x0000580001067983 */ /* 0x000ea20000100800 */
[----:B------:R-:W1:Y:S02]  /*7420*/  S2R R5, SR_TID.X ;  /* 0x0000000000057919 */ /* 0x000e640000002100 */
[----:B-1----:R-:W-:-:S05]  /*7430*/  VIADD R5, R5, 0xffffff80 ;  /* 0xffffff8005057836 */ /* 0x002fca0000000000 */
[----:B------:R-:W-:-:S04]  /*7440*/  SHF.R.S32.HI R10, RZ, 0x1f, R5 ;  /* 0x0000001fff0a7819 */ /* 0x000fc80000011405 */
[----:B------:R-:W-:-:S04]  /*7450*/  LEA.HI R10, R10, R5, RZ, 0x5 ;  /* 0x000000050a0a7211 */ /* 0x000fc800078f28ff */
[----:B------:R-:W-:Y:S01]  /*7460*/  SHF.R.S32.HI R10, RZ, 0x5, R10 ;  /* 0x00000005ff0a7819 */ /* 0x000fe2000001140a */
[----:B------:R-:W-:Y:S02]  /*7470*/  HADD2.F32 R37, -RZ, R44.H0_H0 ;  /* 0x2000002cff257230 */ /* 0x000fe40000004100 */
[----:B------:R-:W-:Y:S02]  /*7480*/  HADD2.F32 R33, -RZ, R20.H1_H1 ;  /* 0x30000014ff217230 */ /* 0x000fe40000004100 */
[----:B------:R-:W-:Y:S01]  /*7490*/  HADD2.F32 R39, -RZ, R44.H1_H1 ;  /* 0x3000002cff277230 */ /* 0x000fe20000004100 */
[----:B--2---:R-:W-:-:S04]  /*74a0*/  SHF.L.U32 R4, R6, 0x6, RZ ;  /* 0x0000000606047819 */ /* 0x004fc800000006ff */
[----:B------:R-:W-:-:S04]  /*74b0*/  LOP3.LUT R8, R4, 0x1c0, RZ, 0xc0, !PT ;  /* 0x000001c004087812 */ /* 0x000fc800078ec0ff */
[----:B------:R-:W-:Y:S02]  /*74c0*/  SHF.R.U32.HI R7, RZ, 0x3, R8 ;  /* 0x00000003ff077819 */ /* 0x000fe40000011608 */
[----:B------:R-:W-:Y:S02]  /*74d0*/  LOP3.LUT R4, R8, 0x38, R16, 0xf8, !PT ;  /* 0x0000003808047812 */ /* 0x000fe400078ef810 */
[----:B------:R-:W-:Y:S02]  /*74e0*/  LOP3.LUT R8, R7, R21, R8, 0x1e, !PT ;  /* 0x0000001507087212 */ /* 0x000fe400078e1e08 */
[----:B------:R-:W-:-:S03]  /*74f0*/  LOP3.LUT R4, R4, R7, RZ, 0x3c, !PT ;  /* 0x0000000704047212 */ /* 0x000fc600078e3cff */
[C---:B0-----:R-:W-:Y:S02]  /*7500*/  IMAD R9, R10.reuse, 0x200, R8 ;  /* 0x000002000a097824 */ /* 0x041fe400078e0208 */
[----:B------:R-:W-:-:S03]  /*7510*/  IMAD R5, R10, 0x200, R4 ;  /* 0x000002000a057824 */ /* 0x000fc600078e0204 */
[----:B------:R-:W-:Y:S01]  /*7520*/  LEA R42, R9, R2, 0x1 ;  /* 0x00000002092a7211 */ /* 0x000fe200078e08ff */
[----:B------:R-:W-:-:S04]  /*7530*/  IMAD R40, R5, 0x2, R2 ;  /* 0x0000000205287824 */ /* 0x000fc800078e0202 */
[----:B------:R-:W0:Y:S04]  /*7540*/  LDS.128 R8, [R42+0xc400] ;  /* 0x00c400002a087984 */ /* 0x000e280000000c00 */
[----:B------:R-:W1:Y:S01]  /*7550*/  LDS.128 R4, [R40+0xc400] ;  /* 0x00c4000028047984 */ /* 0x000e620000000c00 */
[----:B0-----:R-:W-:Y:S02]  /*7560*/  HADD2.F32 R28, -RZ, R8.H0_H0 ;  /* 0x20000008ff1c7230 */ /* 0x001fe40000004100 */
[----:B-1----:R-:W-:-:S03]  /*7570*/  HADD2.F32 R24, -RZ, R4.H0_H0 ;  /* 0x20000004ff187230 */ /* 0x002fc60000004100 */
[C---:B------:R-:W-:Y:S01]  /*7580*/  FMUL.FTZ R41, R28.reuse, R37 ;  /* 0x000000251c297220 */ /* 0x040fe20000410000 */
[-C--:B------:R-:W-:Y:S01]  /*7590*/  FMUL.FTZ R43, R28, R33.reuse ;  /* 0x000000211c2b7220 */ /* 0x080fe20000410000 */
[----:B------:R-:W-:Y:S02]  /*75a0*/  HADD2.F32 R8, -RZ, R8.H1_H1 ;  /* 0x30000008ff087230 */ /* 0x000fe40000004100 */
[C---:B------:R-:W-:Y:S01]  /*75b0*/  FFMA.FTZ R41, R24.reuse, R33, -R41 ;  /* 0x0000002118297223 */ /* 0x040fe20000010829 */
[----:B------:R-:W-:Y:S02]  /*75c0*/  HADD2.F32 R29, -RZ, R9.H0_H0 ;  /* 0x20000009ff1d7230 */ /* 0x000fe40000004100 */
[----:B------:R-:W-:Y:S01]  /*75d0*/  FFMA.FTZ R43, R24, R37, R43 ;  /* 0x00000025182b7223 */ /* 0x000fe2000001002b */
[----:B------:R-:W-:Y:S02]  /*75e0*/  HADD2.F32 R33, -RZ, R15.H1_H1 ;  /* 0x3000000fff217230 */ /* 0x000fe40000004100 */
[----:B------:R-:W-:-:S02]  /*75f0*/  HADD2.F32 R28, -RZ, R20.H0_H0 ;  /* 0x20000014ff1c7230 */ /* 0x000fc40000004100 */
[----:B------:R-:W-:Y:S02]  /*7600*/  HADD2.F32 R24, -RZ, R15.H0_H0 ;  /* 0x2000000fff187230 */ /* 0x000fe40000004100 */
[C---:B------:R-:W-:Y:S01]  /*7610*/  FMUL.FTZ R45, R8.reuse, R39 ;  /* 0x00000027082d7220 */ /* 0x040fe20000410000 */
[----:B------:R-:W-:Y:S02]  /*7620*/  HADD2.F32 R4, -RZ, R4.H1_H1 ;  /* 0x30000004ff047230 */ /* 0x000fe40000004100 */
[-C--:B------:R-:W-:Y:S01]  /*7630*/  FMUL.FTZ R37, R8, R33.reuse ;  /* 0x0000002108257220 */ /* 0x080fe20000410000 */
[----:B------:R-:W-:Y:S02]  /*7640*/  HADD2.F32 R25, -RZ, R5.H0_H0 ;  /* 0x20000005ff197230 */ /* 0x000fe40000004100 */
[C---:B------:R-:W-:Y:S01]  /*7650*/  FMUL.FTZ R36, R29.reuse, R28 ;  /* 0x0000001c1d247220 */ /* 0x040fe20000410000 */
[----:B------:R-:W-:Y:S01]  /*7660*/  FMUL.FTZ R29, R29, R24 ;  /* 0x000000181d1d7220 */ /* 0x000fe20000410000 */
[C---:B------:R-:W-:Y:S01]  /*7670*/  FFMA.FTZ R32, R4.reuse, R33, -R45 ;  /* 0x0000002104207223 */ /* 0x040fe2000001082d */
[----:B------:R-:W-:Y:S01]  /*7680*/  FFMA.FTZ R34, R4, R39, R37 ;  /* 0x0000002704227223 */ /* 0x000fe20000010025 */
[----:B------:R-:W-:-:S02]  /*7690*/  HADD2.F32 R9, -RZ, R9.H1_H1 ;  /* 0x30000009ff097230 */ /* 0x000fc40000004100 */
[C---:B------:R-:W-:Y:S01]  /*76a0*/  FFMA.FTZ R28, R25.reuse, R28, R29 ;  /* 0x0000001c191c7223 */ /* 0x040fe2000001001d */
[----:B------:R-:W-:Y:S02]  /*76b0*/  HADD2.F32 R8, -RZ, R14.H1_H1 ;  /* 0x3000000eff087230 */ /* 0x000fe40000004100 */
[----:B------:R-:W-:Y:S02]  /*76c0*/  HADD2.F32 R4, -RZ, R13.H0_H0 ;  /* 0x2000000dff047230 */ /* 0x000fe40000004100 */
[----:B------:R-:W-:Y:S02]  /*76d0*/  HADD2.F32 R30, -RZ, R10.H0_H0 ;  /* 0x2000000aff1e7230 */ /* 0x000fe40000004100 */
[----:B------:R-:W-:Y:S02]  /*76e0*/  HADD2.F32 R29, -RZ, R14.H0_H0 ;  /* 0x2000000eff1d7230 */ /* 0x000fe40000004100 */
[----:B------:R-:W-:Y:S01]  /*76f0*/  FFMA.FTZ R36, R25, R24, -R36 ;  /* 0x0000001819247223 */ /* 0x000fe20000010824 */
[----:B------:R-:W-:-:S02]  /*7700*/  HADD2.F32 R5, -RZ, R5.H1_H1 ;  /* 0x30000005ff057230 */ /* 0x000fc40000004100 */
[C---:B------:R-:W-:Y:S01]  /*7710*/  FMUL.FTZ R24, R9.reuse, R8 ;  /* 0x0000000809187220 */ /* 0x040fe20000410000 */
[----:B------:R-:W-:Y:S02]  /*7720*/  HADD2.F32 R26, -RZ, R6.H0_H0 ;  /* 0x20000006ff1a7230 */ /* 0x000fe40000004100 */
[----:B------:R-:W-:Y:S01]  /*7730*/  FMUL.FTZ R38, R9, R4 ;  /* 0x0000000409267220 */ /* 0x000fe20000410000 */
[----:B------:R-:W-:Y:S02]  /*7740*/  HADD2.F32 R25, -RZ, R12.H1_H1 ;  /* 0x3000000cff197230 */ /* 0x000fe40000004100 */
[----:B------:R-:W-:Y:S01]  /*7750*/  FMUL.FTZ R45, R30, R29 ;  /* 0x0000001d1e2d7220 */ /* 0x000fe20000410000 */
[----:B------:R-:W-:Y:S02]  /*7760*/  HADD2.F32 R10, -RZ, R10.H1_H1 ;  /* 0x3000000aff0a7230 */ /* 0x000fe40000004100 */
[----:B------:R-:W-:Y:S02]  /*7770*/  HADD2.F32 R33, -RZ, R13.H1_H1 ;  /* 0x3000000dff217230 */ /* 0x000fe40000004100 */
[----:B------:R-:W-:-:S02]  /*7780*/  HADD2.F32 R9, -RZ, R3.H0_H0 ;  /* 0x20000003ff097230 */ /* 0x000fc40000004100 */
[C---:B------:R-:W-:Y:S01]  /*7790*/  FFMA.FTZ R37, R5.reuse, R4, -R24 ;  /* 0x0000000405257223 */ /* 0x040fe20000010818 */
[-C--:B------:R-:W-:Y:S01]  /*77a0*/  FMUL.FTZ R30, R30, R25.reuse ;  /* 0x000000191e1e7220 */ /* 0x080fe20000410000 */
[----:B------:R-:W-:Y:S01]  /*77b0*/  FFMA.FTZ R39, R5, R8, R38 ;  /* 0x0000000805277223 */ /* 0x000fe20000010026 */
[----:B------:R-:W-:Y:S01]  /*77c0*/  FFMA.FTZ R45, R26, R25, -R45 ;  /* 0x000000191a2d7223 */ /* 0x000fe2000001082d */
[----:B------:R-:W-:Y:S02]  /*77d0*/  HADD2.F32 R6, -RZ, R6.H1_H1 ;  /* 0x30000006ff067230 */ /* 0x000fe40000004100 */
[C---:B------:R-:W-:Y:S01]  /*77e0*/  FMUL.FTZ R5, R10.reuse, R33 ;  /* 0x000000210a057220 */ /* 0x040fe20000410000 */
[--C-:B------:R-:W-:Y:S02]  /*77f0*/  HADD2.F32 R31, -RZ, R11.reuse.H0_H0 ;  /* 0x2000000bff1f7230 */ /* 0x100fe40000004100 */
[----:B------:R-:W-:Y:S01]  /*7800*/  FMUL.FTZ R25, R10, R9 ;  /* 0x000000090a197220 */ /* 0x000fe20000410000 */
[----:B------:R-:W-:-:S02]  /*7810*/  HADD2.F32 R11, -RZ, R11.H1_H1 ;  /* 0x3000000bff0b7230 */ /* 0x000fc40000004100 */
[----:B------:R-:W-:Y:S02]  /*7820*/  HADD2.F32 R10, -RZ, R3.H1_H1 ;  /* 0x30000003ff0a7230 */ /* 0x000fe40000004100 */
[----:B------:R-:W-:Y:S02]  /*7830*/  HADD2.F32 R24, -RZ, R12.H0_H0 ;  /* 0x2000000cff187230 */ /* 0x000fe40000004100 */
[--C-:B------:R-:W-:Y:S02]  /*7840*/  HADD2.F32 R4, -RZ, R0.reuse.H1_H1 ;  /* 0x30000000ff047230 */ /* 0x100fe40000004100 */
[----:B------:R-:W-:Y:S02]  /*7850*/  HADD2.F32 R8, -RZ, R0.H0_H0 ;  /* 0x20000000ff087230 */ /* 0x000fe40000004100 */
[----:B------:R-:W-:Y:S01]  /*7860*/  FFMA.FTZ R30, R26, R29, R30 ;  /* 0x0000001d1a1e7223 */ /* 0x000fe2000001001e */
[--C-:B------:R-:W-:Y:S02]  /*7870*/  HADD2.F32 R27, -RZ, R7.reuse.H0_H0 ;  /* 0x20000007ff1b7230 */ /* 0x100fe40000004100 */
[----:B------:R-:W-:Y:S01]  /*7880*/  FFMA.FTZ R26, R6, R9, -R5 ;  /* 0x00000009061a7223 */ /* 0x000fe20000010805 */
[----:B------:R-:W-:-:S02]  /*7890*/  HADD2.F32 R7, -RZ, R7.H1_H1 ;  /* 0x30000007ff077230 */ /* 0x000fc40000004100 */
        /* <DEDUP_REMOVED lines=17> */
[----:B------:R1:W-:Y:S04]  /*79b0*/  STS.128 [R40+0xc400], R4 ;  /* 0x00c4000428007388 */ /* 0x0003e80000000c00 */
[----:B------:R1:W-:Y:S02]  /*79c0*/  STS.128 [R42+0xc400], R8 ;  /* 0x00c400082a007388 */ /* 0x0003e40000000c00 */
.L_x_10877:
[----:B------:R-:W-:Y:S05]  /*79d0*/  BSYNC B1 ;  /* 0x0000000000017941 */ /* 0x000fea0003800000 */
.L_x_10876:
[----:B------:R-:W-:Y:S05]  /*79e0*/  @P0 BRA `(.L_x_10867) ;  /* 0x0000000400600947 */ /* 0x000fea0003800000 */
[----:B-1----:R-:W2:Y:S01]  /*79f0*/  LDL R8, [R1+0x68] ;  /* 0x0000680001087983 */ /* 0x002ea20000100800 */
[C---:B------:R-:W-:Y:S02]  /*7a00*/  VIADD R4, R18.reuse, 0x60 ;  /* 0x0000006012047836 */ /* 0x040fe40000000000 */
[----:B------:R-:W-:Y:S01]  /*7a10*/  VIADD R5, R18, 0x60 ;  /* 0x0000006012057836 */ /* 0x000fe20000000000 */
[----:B------:R-:W3:Y:S01]  /*7a20*/  LDL R38, [R1+0x88] ;  /* 0x0000880001267983 */ /* 0x000ee20000100800 */
[----:B------:R-:W-:-:S03]  /*7a30*/  IMAD.SHL.U32 R4, R4, 0x40, RZ ;  /* 0x0000004004047824 */ /* 0x000fc600078e00ff */
[----:B------:R-:W-:Y:S02]  /*7a40*/  SHF.L.U32 R5, R5, 0x6, RZ ;  /* 0x0000000605057819 */ /* 0x000fe400000006ff */
[----:B------:R-:W-:Y:S02]  /*7a50*/  LOP3.LUT R4, R4, 0x1c0, RZ, 0xc0, !PT ;  /* 0x000001c004047812 */ /* 0x000fe400078ec0ff */
[----:B------:R-:W-:Y:S02]  /*7a60*/  LOP3.LUT R5, R5, 0x1c0, RZ, 0xc0, !PT ;  /* 0x000001c005057812 */ /* 0x000fe400078ec0ff */
[----:B------:R-:W-:-:S04]  /*7a70*/  SHF.R.U32.HI R4, RZ, 0x3, R4 ;  /* 0x00000003ff047819 */ /* 0x000fc80000011604 */
[----:B------:R-:W-:Y:S01]  /*7a80*/  LOP3.LUT R21, R4, R21, R5, 0x1e, !PT ;  /* 0x0000001504157212 */ /* 0x000fe200078e1e05 */
[----:B------:R-:W-:Y:S02]  /*7a90*/  HADD2.F32 R32, -RZ, R20.H1_H1 ;  /* 0x30000014ff207230 */ /* 0x000fe40000004100 */
[--C-:B------:R-:W-:Y:S02]  /*7aa0*/  HADD2.F32 R34, -RZ, R44.reuse.H0_H0 ;  /* 0x2000002cff227230 */ /* 0x100fe40000004100 */
[----:B------:R-:W-:Y:S02]  /*7ab0*/  HADD2.F32 R36, -RZ, R44.H1_H1 ;  /* 0x3000002cff247230 */ /* 0x000fe40000004100 */
[----:B------:R-:W-:Y:S02]  /*7ac0*/  HADD2.F32 R41, -RZ, R15.H0_H0 ;  /* 0x2000000fff297230 */ /* 0x000fe40000004100 */
[----:B------:R-:W-:Y:S02]  /*7ad0*/  HADD2.F32 R43, -RZ, R20.H0_H0 ;  /* 0x20000014ff2b7230 */ /* 0x000fe40000004100 */
[----:B--2---:R-:W-:-:S04]  /*7ae0*/  IMAD.IADD R21, R8, 0x1, R21 ;  /* 0x0000000108157824 */ /* 0x004fc800078e0215 */
[----:B------:R-:W-:Y:S01]  /*7af0*/  IMAD R21, R21, 0x2, R2 ;  /* 0x0000000215157824 */ /* 0x000fe200078e0202 */
[----:B---3--:R-:W-:Y:S04]  /*7b00*/  LDS.128 R4, [R38+0xc400] ;  /* 0x00c4000026047984 */ /* 0x008fe80000000c00 */
[----:B0-----:R-:W0:Y:S02]  /*7b10*/  LDS.128 R8, [R21+0xc400] ;  /* 0x00c4000015087984 */ /* 0x001e240000000c00 */
[--C-:B0-----:R-:W-:Y:S02]  /*7b20*/  HADD2.F32 R28, -RZ, R8.reuse.H0_H0 ;  /* 0x20000008ff1c7230 */ /* 0x101fe40000004100 */
[----:B------:R-:W-:-:S03]  /*7b30*/  HADD2.F32 R8, -RZ, R8.H1_H1 ;  /* 0x30000008ff087230 */ /* 0x000fc60000004100 */
[-C--:B------:R-:W-:Y:S01]  /*7b40*/  FMUL.FTZ R33, R34, R28.reuse ;  /* 0x0000001c22217220 */ /* 0x080fe20000410000 */
[----:B------:R-:W-:Y:S01]  /*7b50*/  FMUL.FTZ R37, R32, R28 ;  /* 0x0000001c20257220 */ /* 0x000fe20000410000 */
[----:B------:R-:W-:Y:S02]  /*7b60*/  HADD2.F32 R28, -RZ, R15.H1_H1 ;  /* 0x3000000fff1c7230 */ /* 0x000fe40000004100 */
[--C-:B------:R-:W-:Y:S02]  /*7b70*/  HADD2.F32 R24, -RZ, R4.reuse.H0_H0 ;  /* 0x20000004ff187230 */ /* 0x100fe40000004100 */
[-C--:B------:R-:W-:Y:S01]  /*7b80*/  FMUL.FTZ R39, R36, R8.reuse ;  /* 0x0000000824277220 */ /* 0x080fe20000410000 */
[----:B------:R-:W-:Y:S02]  /*7b90*/  HADD2.F32 R4, -RZ, R4.H1_H1 ;  /* 0x30000004ff047230 */ /* 0x000fe40000004100 */
[----:B------:R-:W-:Y:S01]  /*7ba0*/  FMUL.FTZ R15, R28, R8 ;  /* 0x000000081c0f7220 */ /* 0x000fe20000410000 */
[----:B------:R-:W-:-:S02]  /*7bb0*/  HADD2.F32 R29, -RZ, R9.H0_H0 ;  /* 0x20000009ff1d7230 */ /* 0x000fc40000004100 */
[----:B------:R-:W-:Y:S02]  /*7bc0*/  HADD2.F32 R9, -RZ, R9.H1_H1 ;  /* 0x30000009ff097230 */ /* 0x000fe40000004100 */
[-C--:B------:R-:W-:Y:S01]  /*7bd0*/  FFMA.FTZ R8, R28, R4.reuse, -R39 ;  /* 0x000000041c087223 */ /* 0x080fe20000010827 */
[----:B------:R-:W-:Y:S02]  /*7be0*/  HADD2.F32 R39, -RZ, R14.H1_H1 ;  /* 0x3000000eff277230 */ /* 0x000fe40000004100 */
[----:B------:R-:W-:Y:S01]  /*7bf0*/  FFMA.FTZ R20, R36, R4, R15 ;  /* 0x0000000424147223 */ /* 0x000fe2000001000f */
[----:B------:R-:W-:Y:S02]  /*7c00*/  HADD2.F32 R15, -RZ, R13.H0_H0 ;  /* 0x2000000dff0f7230 */ /* 0x000fe40000004100 */
[--C-:B------:R-:W-:Y:S02]  /*7c10*/  HADD2.F32 R25, -RZ, R5.reuse.H0_H0 ;  /* 0x20000005ff197230 */ /* 0x100fe40000004100 */
[----:B------:R-:W-:Y:S01]  /*7c20*/  FFMA.FTZ R37, R34, R24, R37 ;  /* 0x0000001822257223 */ /* 0x000fe20000010025 */
[----:B------:R-:W-:-:S02]  /*7c30*/  HADD2.F32 R5, -RZ, R5.H1_H1 ;  /* 0x30000005ff057230 */ /* 0x000fc40000004100 */
[-C--:B------:R-:W-:Y:S01]  /*7c40*/  FMUL.FTZ R4, R39, R9.reuse ;  /* 0x0000000927047220 */ /* 0x080fe20000410000 */
[----:B------:R-:W-:Y:S02]  /*7c50*/  HADD2.F32 R30, -RZ, R10.H0_H0 ;  /* 0x2000000aff1e7230 */ /* 0x000fe40000004100 */
[----:B------:R-:W-:Y:S02]  /*7c60*/  HADD2.F32 R34, -RZ, R14.H0_H0 ;  /* 0x2000000eff227230 */ /* 0x000fe40000004100 */
[C---:B------:R-:W-:Y:S01]  /*7c70*/  FMUL.FTZ R14, R15.reuse, R9 ;  /* 0x000000090f0e7220 */ /* 0x040fe20000410000 */
[----:B------:R-:W-:Y:S02]  /*7c80*/  HADD2.F32 R10, -RZ, R10.H1_H1 ;  /* 0x3000000aff0a7230 */ /* 0x000fe40000004100 */
[----:B------:R-:W-:Y:S02]  /*7c90*/  HADD2.F32 R36, -RZ, R13.H1_H1 ;  /* 0x3000000dff247230 */ /* 0x000fe40000004100 */
[----:B------:R-:W-:Y:S01]  /*7ca0*/  FFMA.FTZ R9, R15, R5, -R4 ;  /* 0x000000050f097223 */ /* 0x000fe20000010804 */
[----:B------:R-:W-:-:S02]  /*7cb0*/  HADD2.F32 R26, -RZ, R6.H0_H0 ;  /* 0x20000006ff1a7230 */ /* 0x000fc40000004100 */
[----:B------:R-:W-:Y:S01]  /*7cc0*/  FFMA.FTZ R33, R32, R24, -R33 ;  /* 0x0000001820217223 */ /* 0x000fe20000010821 */
[----:B------:R-:W-:Y:S02]  /*7cd0*/  HADD2.F32 R4, -RZ, R3.H0_H0 ;  /* 0x20000003ff047230 */ /* 0x000fe40000004100 */
[----:B------:R-:W-:Y:S01]  /*7ce0*/  FMUL.FTZ R24, R43, R29 ;  /* 0x0000001d2b187220 */ /* 0x000fe20000410000 */
[----:B------:R-:W-:Y:S02]  /*7cf0*/  HADD2.F32 R6, -RZ, R6.H1_H1 ;  /* 0x30000006ff067230 */ /* 0x000fe40000004100 */
[----:B------:R-:W-:Y:S01]  /*7d00*/  FFMA.FTZ R13, R39, R5, R14 ;  /* 0x00000005270d7223 */ /* 0x000fe2000001000e */
[-C--:B------:R-:W-:Y:S01]  /*7d10*/  FMUL.FTZ R5, R36, R10.reuse ;  /* 0x0000000a24057220 */ /* 0x080fe20000410000 */
[C---:B------:R-:W-:Y:S01]  /*7d20*/  FMUL.FTZ R28, R41.reuse, R29 ;  /* 0x0000001d291c7220 */ /* 0x040fe20000410000 */
[--C-:B------:R-:W-:Y:S02]  /*7d30*/  HADD2.F32 R31, -RZ, R11.reuse.H0_H0 ;  /* 0x2000000bff1f7230 */ /* 0x100fe40000004100 */
[----:B------:R-:W-:Y:S01]  /*7d40*/  FFMA.FTZ R24, R41, R25, -R24 ;  /* 0x0000001929187223 */ /* 0x000fe20000010818 */
[----:B------:R-:W-:Y:S01]  /*7d50*/  FMUL.FTZ R29, R4, R10 ;  /* 0x0000000a041d7220 */ /* 0x000fe20000410000 */
[----:B------:R-:W-:-:S02]  /*7d60*/  HADD2.F32 R11, -RZ, R11.H1_H1 ;  /* 0x3000000bff0b7230 */ /* 0x000fc40000004100 */
[----:B------:R-:W-:Y:S01]  /*7d70*/  FFMA.FTZ R10, R4, R6, -R5 ;  /* 0x00000006040a7223 */ /* 0x000fe20000010805 */
[----:B------:R-:W-:Y:S02]  /*7d80*/  HADD2.F32 R39, -RZ, R3.H1_H1 ;  /* 0x30000003ff277230 */ /* 0x000fe40000004100 */
[--C-:B------:R-:W-:Y:S02]  /*7d90*/  HADD2.F32 R41, -RZ, R12.reuse.H0_H0 ;  /* 0x2000000cff297230 */ /* 0x100fe40000004100 */
[----:B------:R-:W-:Y:S02]  /*7da0*/  HADD2.F32 R32, -RZ, R12.H1_H1 ;  /* 0x3000000cff207230 */ /* 0x000fe40000004100 */
[--C-:B------:R-:W-:Y:S02]  /*7db0*/  HADD2.F32 R3, -RZ, R0.reuse.H1_H1 ;  /* 0x30000000ff037230 */ /* 0x100fe40000004100 */
[----:B------:R-:W-:Y:S02]  /*7dc0*/  HADD2.F32 R5, -RZ, R0.H0_H0 ;  /* 0x20000000ff057230 */ /* 0x000fe40000004100 */
[----:B------:R-:W-:-:S02]  /*7dd0*/  HADD2.F32 R27, -RZ, R7.H0_H0 ;  /* 0x20000007ff1b7230 */ /* 0x000fc40000004100 */
[----:B------:R-:W-:Y:S01]  /*7de0*/  FFMA.FTZ R28, R43, R25, R28 ;  /* 0x000000192b1c7223 */ /* 0x000fe2000001001c */
[----:B------:R-:W-:Y:S02]  /*7df0*/  HADD2.F32 R7, -RZ, R7.H1_H1 ;  /* 0x30000007ff077230 */ /* 0x000fe40000004100 */
[----:B------:R-:W-:Y:S01]  /*7e00*/  FMUL.FTZ R15, R34, R30 ;  /* 0x0000001e220f7220 */ /* 0x000fe20000410000 */
[----:B------:R-:W-:Y:S01]  /*7e10*/  FFMA.FTZ R0, R36, R6, R29 ;  /* 0x0000000624007223 */ /* 0x000fe2000001001d */
[----:B------:R-:W-:Y:S01]  /*7e20*/  FMUL.FTZ R4, R39, R31 ;  /* 0x0000001f27047220 */ /* 0x000fe20000410000 */
[----:B------:R-:W-:Y:S01]  /*7e30*/  FMUL.FTZ R12, R41, R11 ;  /* 0x0000000b290c7220 */ /* 0x000fe20000410000 */
[C---:B------:R-:W-:Y:S01]  /*7e40*/  FMUL.FTZ R25, R32.reuse, R30 ;  /* 0x0000001e20197220 */ /* 0x040fe20000410000 */
        /* <DEDUP_REMOVED lines=16> */
[----:B------:R3:W-:Y:S04]  /*7f50*/  STS.128 [R38+0xc400], R4 ;  /* 0x00c4000426007388 */ /* 0x0007e80000000c00 */
[----:B------:R3:W-:Y:S02]  /*7f60*/  STS.128 [R21+0xc400], R8 ;  /* 0x00c4000815007388 */ /* 0x0007e40000000c00 */
.L_x_10867:
[----:B------:R-:W-:Y:S05]  /*7f70*/  BSYNC B0 ;  /* 0x0000000000007941 */ /* 0x000fea0003800000 */
.L_x_10853:
[----:B------:R-:W-:Y:S01]  /*7f80*/  @!PT LDS RZ, [RZ] ;  /* 0x00000000fffff984 */ /* 0x000fe20000000800 */
[----:B------:R-:W-:Y:S01]  /*7f90*/  @!PT LDS RZ, [RZ] ;  /* 0x00000000fffff984 */ /* 0x000fe20000000800 */
[----:B------:R-:W-:Y:S01]  /*7fa0*/  @!PT LDS RZ, [RZ] ;  /* 0x00000000fffff984 */ /* 0x000fe20000000800 */
[----:B------:R-:W-:Y:S01]  /*7fb0*/  @!PT LDS RZ, [RZ] ;  /* 0x00000000fffff984 */ /* 0x000fe20000000800 */
[----:B------:R4:W-:Y:S06]  /*7fc0*/  MEMBAR.ALL.CTA ;  /* 0x0000000000007992 */ /* 0x0009ec0000008000 */
[----:B----4-:R-:W4:Y:S01]  /*7fd0*/  FENCE.VIEW.ASYNC.S ;  /* 0x00000000000073c6 */ /* 0x010f220000000000 */
[----:B------:R-:W-:Y:S05]  /*7fe0*/  WARPSYNC.ALL ;  /* 0x0000000000007948 */ /* 0x000fea0003800000 */
[----:B----4-:R-:W-:Y:S06]  /*7ff0*/  BAR.SYNC.DEFER_BLOCKING 0xd, 0x180 ;  /* 0x0346000000007b1d */ /* 0x010fec0000010000 */
.L_x_10850:
[----:B--2---:R-:W2:Y:S02]  /*8000*/  LDL R0, [R1+0x14] ;  /* 0x0000140001007983 */ /* 0x004ea40000100800 */
[----:B--2---:R-:W-:-:S13]  /*8010*/  ISETP.NE.AND P0, PT, R0, 0x3, PT ;  /* 0x000000030000780c */ /* 0x004fda0003f05270 */
[----:B------:R-:W-:Y:S05]  /*8020*/  @!P0 BRA `(.L_x_10878) ;  /* 0x0000000000048947 */ /* 0x000fea0003800000 */
[----:B------:R-:W-:Y:S01]  /*8030*/  BPT.TRAP 0x1 ;  /* 0x000000040000795c */ /* 0x000fe20000300000 */
.L_x_10878:
[----:B-1----:R-:W3:Y:S01]  /*8040*/  LDL R3, [R1+0x28] ;  /* 0x0000280001037983 */ /* 0x002ee20000100800 */
[----:B------:R-:W-:Y:S01]  /*8050*/  IMAD R0, R22, 0x8, R2 ;  /* 0x0000000816007824 */ /* 0x000fe200078e0202 */
[----:B---3--:R-:W-:-:S04]  /*8060*/  SHF.L.U32 R5, R3, 0x1f, RZ ;  /* 0x0000001f03057819 */ /* 0x008fc800000006ff */
[----:B------:R1:W2:Y:S01]  /*8070*/  SYNCS.PHASECHK.TRANS64.TRYWAIT P1, [R0+URZ+0x30830], R5 ;  /* 0x03083005000075a7 */ /* 0x0002a2000802017f */
[----:B------:R-:W-:Y:S05]  /*8080*/  @!P0 BRA `(.L_x_10879) ;  /* 0x0000000000048947 */ /* 0x000fea0003800000 */
[----:B------:R-:W-:Y:S01]  /*8090*/  BPT.TRAP 0x1 ;  /* 0x000000040000795c */ /* 0x000fe20000300000 */
.L_x_10879:
[----:B------:R-:W-:Y:S01]  /*80a0*/  IADD3 R3, R2, 0x12400, RZ ;  /* 0x0001240002037810 */ /* 0x000fe20007ffe0ff */
[----:B------:R-:W-:-:S03]  /*80b0*/  IMAD R4, R35, 0x2000, R2 ;  /* 0x0000200023047824 */ /* 0x000fc600078e0202 */
[----:B------:R-:W-:Y:S02]  /*80c0*/  SHF.R.U32.HI R3, RZ, 0x4, R3 ;  /* 0x00000004ff037819 */ /* 0x000fe40000011603 */
[----:B------:R3:W-:Y:S02]  /*80d0*/  STL [R1+0x5c], R4 ;  /* 0x00005c0401007387 */ /* 0x0007e40000100800 */
[----:B------:R-:W-:-:S04]  /*80e0*/  LOP3.LUT R3, R3, 0x3fff, RZ, 0xc0, !PT ;  /* 0x00003fff03037812 */ /* 0x000fc800078ec0ff */
[----:B------:R-:W-:Y:S01]  /*80f0*/  LOP3.LUT R3, R3, 0x10000, RZ, 0xfc, !PT ;  /* 0x0001000003037812 */ /* 0x000fe200078efcff */
[----:B---3--:R-:W-:-:S04]  /*8100*/  VIADD R4, R4, 0xc400 ;  /* 0x0000c40004047836 */ /* 0x008fc80000000000 */
[----:B------:R3:W-:Y:S01]  /*8110*/  STL [R1+0x64], R3 ;  /* 0x0000640301007387 */ /* 0x0007e20000100800 */
[----:B------:R-:W-:-:S04]  /*8120*/  SHF.R.U32.HI R4, RZ, 0x4, R4 ;  /* 0x00000004ff047819 */ /* 0x000fc80000011604 */
[----:B------:R-:W-:Y:S01]  /*8130*/  LOP3.LUT R4, R4, 0x3fff, RZ, 0xc0, !PT ;  /* 0x00003fff04047812 */ /* 0x000fe200078ec0ff */
[----:B--2---:R-:W-:Y:S06]  /*8140*/  @P1 BRA `(.L_x_10880) ;  /* 0x0000000000081947 */ /* 0x004fec0003800000 */
[----:B------:R-:W2:Y:S02]  /*8150*/  SYNCS.PHASECHK.TRANS64.TRYWAIT P1, [R0+URZ+0x30830], R5 ;  /* 0x03083005000075a7 */ /* 0x000ea4000802017f */
[----:B--2---:R-:W-:Y:S05]  /*8160*/  @!P1 BRA `(.L_x_10881) ;  /* 0x000000f000149947 */ /* 0x004fea0003800000 */
.L_x_10880:
[----:B---3--:R-:W3:Y:S01]  /*8170*/  LDL R3, [R1+0x64] ;  /* 0x0000640001037983 */ /* 0x008ee20000100800 */
[----:B------:R-:W-:Y:S01]  /*8180*/  LOP3.LUT R8, R4, 0x10000, RZ, 0xfc, !PT ;  /* 0x0001000004087812 */ /* 0x000fe200078efcff */
[----:B-12---:R-:W-:Y:S01]  /*8190*/  IMAD.MOV.U32 R5, RZ, RZ, 0x40000040 ;  /* 0x40000040ff057424 */ /* 0x006fe200078e00ff */
[----:B0-----:R-:W-:Y:S01]  /*81a0*/  MOV R9, 0x40000040 ;  /* 0x4000004000097802 */ /* 0x001fe20000000f00 */
[----:B------:R-:W-:Y:S05]  /*81b0*/  WARPSYNC.ALL ;  /* 0x0000000000007948 */ /* 0x000fea0003800000 */
[----:B------:R-:W-:Y:S01]  /*81c0*/  R2UR UR7, R5 ;  /* 0x00000000050772ca */ /* 0x000fe200000e0000 */
[----:B-----5:R-:W-:Y:S01]  /*81d0*/  WARPGROUP.ARRIVE ;  /* 0x00000000000079c5 */ /* 0x020fe20000000000 */
[C---:B------:R-:W-:Y:S01]  /*81e0*/  R2UR UR4, R8.reuse ;  /* 0x00000000080472ca */ /* 0x040fe200000e0000 */
[C---:B------:R-:W-:Y:S01]  /*81f0*/  VIADD R12, R8.reuse, 0x2 ;  /* 0x00000002080c7836 */ /* 0x040fe20000000000 */
[----:B------:R-:W-:Y:S01]  /*8200*/  R2UR UR5, R9 ;  /* 0x00000000090572ca */ /* 0x000fe200000e0000 */
[----:B------:R-:W-:Y:S01]  /*8210*/  IMAD.MOV.U32 R7, RZ, RZ, 0x40000040 ;  /* 0x40000040ff077424 */ /* 0x000fe200078e00ff */
[----:B------:R-:W-:Y:S01]  /*8220*/  MOV R13, 0x40000040 ;  /* 0x40000040000d7802 */ /* 0x000fe20000000f00 */
[----:B------:R-:W-:Y:S01]  /*8230*/  VIADD R10, R8, 0x4 ;  /* 0x00000004080a7836 */ /* 0x000fe20000000000 */
[----:B------:R-:W-:Y:S01]  /*8240*/  MOV R11, 0x40000040 ;  /* 0x40000040000b7802 */ /* 0x000fe20000000f00 */
[----:B------:R-:W-:Y:S01]  /*8250*/  IMAD.MOV.U32 R5, RZ, RZ, 0x40000040 ;  /* 0x40000040ff057424 */ /* 0x000fe200078e00ff */
[----:B------:R-:W-:Y:S04]  /*8260*/  STL.64 [R1+0x38], R8 ;  /* 0x0000380801007387 */ /* 0x000fe80000100a00 */
[----:B------:R0:W-:Y:S04]  /*8270*/  STL.64 [R1+0x50], R12 ;  /* 0x0000500c01007387 */ /* 0x0001e80000100a00 */
[----:B------:R-:W-:Y:S01]  /*8280*/  STL.64 [R1+0x48], R10 ;  /* 0x0000480a01007387 */ /* 0x000fe20000100a00 */
[----:B------:R-:W1:Y:S02]  /*8290*/  S2R R129, SR_TID.X ;  /* 0x0000000000817919 */ /* 0x000e640000002100 */
[----:B-1----:R-:W-:Y:S01]  /*82a0*/  LOP3.LUT R129, R129, 0x7f, RZ, 0xc0, !PT ;  /* 0x0000007f81817812 */ /* 0x002fe200078ec0ff */
[----:B---3--:R-:W-:-:S04]  /*82b0*/  IMAD R4, R22, 0x600, R3 ;  /* 0x0000060016047824 */ /* 0x008fc800078e0203 */
[C---:B------:R-:W-:Y:S01]  /*82c0*/  VIADD R6, R4.reuse, 0x2 ;  /* 0x0000000204067836 */ /* 0x040fe20000000000 */
[----:B------:R-:W-:-:S13]  /*82d0*/  R2UR UR6, R4 ;  /* 0x00000000040672ca */ /* 0x000fda00000e0000 */
[----:B------:R-:W-:Y:S01]  /*82e0*/  HGMMA.64x192x16.F32 R24, gdesc[UR4], RZ, !UPT, gsb0 ;  /* 0x02e00000041879f0 */ /* 0x000fe2000c0008ff */
[----:B------:R-:W-:Y:S01]  /*82f0*/  R2UR UR6, R6 ;  /* 0x00000000060672ca */ /* 0x000fe200000e0000 */
[----:B------:R-:W-:Y:S01]  /*8300*/  VIADD R6, R4, 0x4 ;  /* 0x0000000404067836 */ /* 0x000fe20000000000 */
[----:B------:R-:W-:Y:S01]  /*8310*/  R2UR UR7, R7 ;  /* 0x00000000070772ca */ /* 0x000fe200000e0000 */
[----:B------:R-:W-:Y:S01]  /*8320*/  IMAD.MOV.U32 R7, RZ, RZ, 0x40000040 ;  /* 0x40000040ff077424 */ /* 0x000fe200078e00ff */
[----:B------:R-:W-:Y:S01]  /*8330*/  R2UR UR4, R12 ;  /* 0x000000000c0472ca */ /* 0x000fe200000e0000 */
[----:B------:R-:W-:Y:S01]  /*8340*/  VIADD R4, R4, 0x6 ;  /* 0x0000000604047836 */ /* 0x000fe20000000000 */
[----:B------:R-:W-:Y:S01]  /*8350*/  R2UR UR5, R13 ;  /* 0x000000000d0572ca */ /* 0x000fe200000e0000 */
[----:B------:R-:W-:Y:S02]  /*8360*/  WARPGROUP.DEPBAR.LE gsb0, 0x0 ;  /* 0x00008000000079c5 */ /* 0x000fe40000010000 */
[----:B------:R-:W-:-:S10]  /*8370*/  WARPGROUP.ARRIVE ;  /* 0x00000000000079c5 */ /* 0x000fd40000000000 */
[----:B------:R-:W-:Y:S01]  /*8380*/  HGMMA.64x192x16.F32 R24, gdesc[UR4], R24, gsb0 ;  /* 0x02e00000041879f0 */ /* 0x000fe20008000818 */
[----:B------:R-:W-:Y:S01]  /*8390*/  R2UR UR6, R6 ;  /* 0x00000000060672ca */ /* 0x000fe200000e0000 */
[----:B------:R-:W-:Y:S01]  /*83a0*/  VIADD R6, R8, 0x6 ;  /* 0x0000000608067836 */ /* 0x000fe20000000000 */
[----:B------:R-:W-:Y:S02]  /*83b0*/  R2UR UR7, R7 ;  /* 0x00000000070772ca */ /* 0x000fe400000e0000 */
[----:B------:R-:W-:Y:S02]  /*83c0*/  R2UR UR4, R10 ;  /* 0x000000000a0472ca */ /* 0x000fe400000e0000 */
[----:B------:R-:W-:Y:S02]  /*83d0*/  R2UR UR5, R11 ;  /* 0x000000000b0572ca */ /* 0x000fe400000e0000 */
[----:B------:R-:W-:-:S05]  /*83e0*/  MOV R7, 0x40000040 ;  /* 0x4000004000077802 */ /* 0x000fca0000000f00 */
[----:B------:R1:W-:Y:S01]  /*83f0*/  STL.64 [R1+0x40], R6 ;  /* 0x0000400601007387 */ /* 0x0003e20000100a00 */
[----:B------:R-:W-:Y:S02]  /*8400*/  WARPGROUP.DEPBAR.LE gsb0, 0x0 ;  /* 0x00008000000079c5 */ /* 0x000fe40000010000 */
[----:B------:R-:W-:-:S06]  /*8410*/  WARPGROUP.ARRIVE ;  /* 0x00000000000079c5 */ /* 0x000fcc0000000000 */
[----:B------:R-:W-:Y:S01]  /*8420*/  HGMMA.64x192x16.F32 R24, gdesc[UR4], R24, gsb0 ;  /* 0x02e00000041879f0 */ /* 0x000fe20008000818 */
[----:B------:R-:W-:Y:S02]  /*8430*/  R2UR UR6, R4 ;  /* 0x00000000040672ca */ /* 0x000fe400000e0000 */
[----:B------:R-:W-:Y:S01]  /*8440*/  R2UR UR7, R5 ;  /* 0x00000000050772ca */ /* 0x000fe200000e0000 */
[----:B------:R-:W2:Y:S01]  /*8450*/  S2R R4, SR_TID.X ;  /* 0x0000000000047919 */ /* 0x000ea20000002100 */
[----:B------:R-:W-:Y:S02]  /*8460*/  R2UR UR4, R6 ;  /* 0x00000000060472ca */ /* 0x000fe400000e0000 */
[----:B------:R-:W-:Y:S01]  /*8470*/  R2UR UR5, R7 ;  /* 0x00000000070572ca */ /* 0x000fe200000e0000 */
[----:B--2---:R-:W-:-:S05]  /*8480*/  VIADD R127, R4, 0xffffff80 ;  /* 0xffffff80047f7836 */ /* 0x004fca0000000000 */
[----:B------:R-:W-:-:S04]  /*8490*/  SHF.R.S32.HI R21, RZ, 0x1f, R127 ;  /* 0x0000001fff157819 */ /* 0x000fc8000001147f */
[----:B------:R-:W-:-:S04]  /*84a0*/  LEA.HI R21, R21, R127, RZ, 0x7 ;  /* 0x0000007f15157211 */ /* 0x000fc800078f38ff */
[----:B------:R-:W-:-:S05]  /*84b0*/  LOP3.LUT R21, R21, 0xffffff80, RZ, 0xc0, !PT ;  /* 0xffffff8015157812 */ /* 0x000fca00078ec0ff */
[----:B------:R-:W-:-:S05]  /*84c0*/  IMAD.IADD R21, R127, 0x1, -R21 ;  /* 0x000000017f157824 */ /* 0x000fca00078e0a15 */
[----:B------:R-:W-:-:S04]  /*84d0*/  SHF.R.S32.HI R4, RZ, 0x1f, R21 ;  /* 0x0000001fff047819 */ /* 0x000fc80000011415 */
[----:B------:R-:W-:-:S04]  /*84e0*/  LEA.HI R4, R4, R21, RZ, 0x2 ;  /* 0x0000001504047211 */ /* 0x000fc800078f10ff */
[----:B------:R-:W-:-:S05]  /*84f0*/  LOP3.LUT R4, R4, 0x7ffffffc, RZ, 0xc0, !PT ;  /* 0x7ffffffc04047812 */ /* 0x000fca00078ec0ff */
[----:B------:R-:W-:Y:S01]  /*8500*/  IMAD.IADD R4, R21, 0x1, -R4 ;  /* 0x0000000115047824 */ /* 0x000fe200078e0a04 */
[----:B------:R-:W-:-:S05]  /*8510*/  MOV R21, 0xfffffffe ;  /* 0xfffffffe00157802 */ /* 0x000fca0000000f00 */
[----:B------:R-:W-:-:S04]  /*8520*/  IMAD R21, R4, R21, 0xc0 ;  /* 0x000000c004157424 */ /* 0x000fc800078e0215 */
[----:B------:R-:W-:-:S04]  /*8530*/  IMAD.IADD R21, R21, 0x1, R120 ;  /* 0x0000000115157824 */ /* 0x000fc800078e0278 */
[----:B------:R-:W-:-:S05]  /*8540*/  IMAD R4, R152, -0xc0, R21 ;  /* 0xffffff4098047824 */ /* 0x000fca00078e0215 */
[C---:B------:R-:W-:Y:S02]  /*8550*/  ISETP.GT.AND P1, PT, R4.reuse, 0x9, PT ;  /* 0x000000090400780c */ /* 0x040fe40003f24270 */
[C---:B------:R-:W-:Y:S02]  /*8560*/  ISETP.GT.AND P3, PT, R4.reuse, RZ, PT ;  /* 0x000000ff0400720c */ /* 0x040fe40003f64270 */
[C---:B------:R-:W-:Y:S02]  /*8570*/  ISETP.GT.AND P4, PT, R4.reuse, 0x1, PT ;  /* 0x000000010400780c */ /* 0x040fe40003f84270 */
[C---:B------:R-:W-:Y:S02]  /*8580*/  ISETP.GT.AND P5, PT, R4.reuse, 0x8, PT ;  /* 0x000000080400780c */ /* 0x040fe40003fa4270 */
[----:B------:R-:W-:Y:S01]  /*8590*/  ISETP.GT.AND P2, PT, R4, 0x10, PT ;  /* 0x000000100400780c */ /* 0x000fe20003f44270 */
[----:B------:R-:W-:Y:S02]  /*85a0*/  WARPGROUP.DEPBAR.LE gsb0, 0x0 ;  /* 0x00008000000079c5 */ /* 0x000fe40000010000 */
[----:B------:R-:W-:-:S06]  /*85b0*/  WARPGROUP.ARRIVE ;  /* 0x00000000000079c5 */ /* 0x000fcc0000000000 */
[----:B------:R-:W-:Y:S01]  /*85c0*/  HGMMA.64x192x16.F32 R24, gdesc[UR4], R24, gsb0 ;  /* 0x02e00000041879f0 */ /* 0x000fe20008000818 */
[----:B------:R-:W-:Y:S01]  /*85d0*/  ULDC UR4, c[0x0][0x9d8] ;  /* 0x0002760000047ab9 */ /* 0x000fe20000000800 */
[----:B------:R-:W-:Y:S01]  /*85e0*/  ULDC UR5, c[0x0][0x988] ;  /* 0x0002620000057ab9 */ /* 0x000fe20000000800 */
[----:B------:R-:W-:Y:S02]  /*85f0*/  WARPGROUP.DEPBAR.LE gsb0, 0x0 ;  /* 0x00008000000079c5 */ /* 0x000fe40000010000 */
[----:B------:R-:W-:Y:S01]  /*8600*/  FMUL.FTZ R122, R29, UR4 ;  /* 0x000000041d7a7c20 */ /* 0x000fe20008410000 */
[----:B------:R-:W-:Y:S01]  /*8610*/  FMUL.FTZ R15, R31, UR4 ;  /* 0x000000041f0f7c20 */ /* 0x000fe20008410000 */
[----:B------:R-:W-:Y:S01]  /*8620*/  FMUL.FTZ R126, R24, UR4 ;  /* 0x00000004187e7c20 */ /* 0x000fe20008410000 */
[----:B------:R-:W-:Y:S01]  /*8630*/  FMUL.FTZ R124, R25, UR4 ;  /* 0x00000004197c7c20 */ /* 0x000fe20008410000 */
[----:B0-----:R-:W-:Y:S01]  /*8640*/  FMUL.FTZ R13, R27, UR4 ;  /* 0x000000041b0d7c20 */ /* 0x001fe20008410000 */
[----:B-1----:R-:W-:Y:S01]  /*8650*/  FMUL.FTZ R6, R40, UR4 ;  /* 0x0000000428067c20 */ /* 0x002fe20008410000 */
        /* <DEDUP_REMOVED lines=18> */
[----:B0-----:R-:W-:Y:S01]  /*8780*/  FSEL R122, R122, -INF , P1 ;  /* 0xff8000007a7a7808 */ /* 0x001fe20000800000 */
[----:B------:R-:W-:Y:S01]  /*8790*/  FMUL.FTZ R24, R34, UR4 ;  /* 0x0000000422187c20 */ /* 0x000fe20008410000 */
[----:B------:R-:W-:Y:S01]  /*87a0*/  FMUL.FTZ R34, R96, UR4 ;  /* 0x0000000460227c20 */ /* 0x000fe20008410000 */
[----:B------:R-:W-:Y:S01]  /*87b0*/  FMUL.FTZ R25, R35, UR4 ;  /* 0x0000000423197c20 */ /* 0x000fe20008410000 */
[----:B------:R-:W-:Y:S01]  /*87c0*/  FMUL.FTZ R9, R41, UR4 ;  /* 0x0000000429097c20 */ /* 0x000fe20008410000 */
[----:B------:R-:W-:Y:S01]  /*87d0*/  FMUL.FTZ R26, R38, UR4 ;  /* 0x00000004261a7c20 */ /* 0x000fe20008410000 */
[----:B------:R-:W-:Y:S01]  /*87e0*/  FMUL.FTZ R8, R44, UR4 ;  /* 0x000000042c087c20 */ /* 0x000fe20008410000 */
[----:B------:R-:W0:Y:S01]  /*87f0*/  MUFU.TANH R124, R124 ;  /* 0x0000007c007c7308 */ /* 0x000e220000002400 */
        /* <DEDUP_REMOVED lines=50> */
[----:B------:R-:W-:Y:S01]  /*8b20*/  FMNMX.FTZ R5, R125, R6, !PT ;  /* 0x000000067d057209 */ /* 0x000fe20007810000 */
[----:B------:R-:W-:Y:S01]  /*8b30*/  FMUL.FTZ R43, R80, UR4 ;  /* 0x00000004502b7c20 */ /* 0x000fe20008410000 */
[----:B------:R-:W-:Y:S01]  /*8b40*/  FMUL.FTZ R70, R78, UR4 ;  /* 0x000000044e467c20 */ /* 0x000fe20008410000 */
[----:B------:R-:W-:Y:S01]  /*8b50*/  FMUL.FTZ R41, R84, UR4 ;  /* 0x0000000454297c20 */ /* 0x000fe20008410000 */
[----:B------:R-:W-:Y:S01]  /*8b60*/  FMNMX.FTZ R6, R122, R5, !PT ;  /* 0x000000057a067209 */ /* 0x000fe20007810000 */
        /* <DEDUP_REMOVED lines=30> */
[----:B------:R-:W2:Y:S02]  /*8d50*/  LDL R115, [R1+0x34] ;  /* 0x0000340001737983 */ /* 0x000ea40000100800 */
[----:B------:R-:W3:Y:S01]  /*8d60*/  MUFU.TANH R3, R3 ;  /* 0x0000000300037308 */ /* 0x000ee20000002400 */
[----:B0-----:R-:W-:-:S02]  /*8d70*/  FSEL R27, R27, -INF , P5 ;  /* 0xff8000001b1b7808 */ /* 0x001fc40002800000 */
[----:B------:R-:W-:-:S05]  /*8d80*/  ISETP.GT.AND P5, PT, R4, 0x30, PT ;  /* 0x000000300400780c */ /* 0x000fca0003fa4270 */
[----:B------:R-:W0:Y:S01]  /*8d90*/  MUFU.TANH R24, R24 ;  /* 0x0000001800187308 */ /* 0x000e220000002400 */
[----:B-1----:R-:W-:-:S07]  /*8da0*/  FSEL R121, R121, -INF , P3 ;  /* 0xff80000079797808 */ /* 0x002fce0001800000 */
[----:B------:R-:W1:Y:S01]  /*8db0*/  MUFU.TANH R25, R25 ;  /* 0x0000001900197308 */ /* 0x000e620000002400 */
[----:B---3--:R-:W-:Y:S02]  /*8dc0*/  FSEL R49, R3, -INF , P5 ;  /* 0xff80000003317808 */ /* 0x008fe40002800000 */
[----:B------:R-:W-:-:S04]  /*8dd0*/  FMNMX.FTZ R3, R121, R6, !PT ;  /* 0x0000000679037209 */ /* 0x000fc80007810000 */
[----:B------:R-:W-:Y:S01]  /*8de0*/  FMNMX.FTZ R6, R96, R3, !PT ;  /* 0x0000000360067209 */ /* 0x000fe20007810000 */
[----:B------:R-:W3:Y:S01]  /*8df0*/  MUFU.TANH R9, R9 ;  /* 0x0000000900097308 */ /* 0x000ee20000002400 */
        /* <DEDUP_REMOVED lines=8> */
[----:B---3--:R-:W-:-:S04]  /*8e80*/  FSEL R91, R9, -INF , P2 ;  /* 0xff800000095b7808 */ /* 0x008fc80001000000 */
[----:B------:R-:W-:-:S03]  /*8e90*/  FMNMX.FTZ R3, R91, R6, !PT ;  /* 0x000000065b037209 */ /* 0x000fc60007810000 */
[----:B------:R-:W3:Y:S01]  /*8ea0*/  MUFU.TANH R11, R11 ;  /* 0x0000000b000b7308 */ /* 0x000ee20000002400 */
[----:B0-----:R-:W-:Y:S02]  /*8eb0*/  FSEL R26, R26, -INF , P4 ;  /* 0xff8000001a1a7808 */ /* 0x001fe40002000000 */
[----:B------:R-:W-:-:S05]  /*8ec0*/  ISETP.GT.AND P4, PT, R4, 0x29, PT ;  /* 0x000000290400780c */ /* 0x000fca0003f84270 */
[----:B------:R-:W0:Y:S01]  /*8ed0*/  MUFU.TANH R28, R28 ;  /* 0x0000001c001c7308 */ /* 0x000e220000002400 */
[----:B-1----:R-:W-:Y:S01]  /*8ee0*/  FSEL R92, R8, -INF , P3 ;  /* 0xff800000085c7808 */ /* 0x002fe20001800000 */
[----:B------:R-:W-:Y:S01]  /*8ef0*/  FMUL.FTZ R8, R108, UR4 ;  /* 0x000000046c087c20 */ /* 0x000fe20008410000 */
[----:B------:R-:W-:Y:S02]  /*8f00*/  FMUL.FTZ R108, R111, UR4 ;  /* 0x000000046f6c7c20 */ /* 0x000fe40008410000 */
[----:B------:R-:W-:Y:S01]  /*8f10*/  FMNMX.FTZ R5, R92, R3, !PT ;  /* 0x000000035c057209 */ /* 0x000fe20007810000 */
[----:B------:R-:W-:Y:S02]  /*8f20*/  FMUL.FTZ R3, R101, UR4 ;  /* 0x0000000465037c20 */ /* 0x000fe40008410000 */
        /* <DEDUP_REMOVED lines=9> */
[----:B------:R-:W-:Y:S02]  /*8fc0*/  ISETP.GT.AND P5, PT, R4, 0x41, PT ;  /* 0x000000410400780c */ /* 0x000fe40003fa4270 */
[----:B------:R-:W-:-:S03]  /*8fd0*/  FMNMX.FTZ R5, R77, R6, !PT ;  /* 0x000000064d057209 */ /* 0x000fc60007810000 */
[----:B------:R-:W1:Y:S01]  /*8fe0*/  MUFU.TANH R30, R30 ;  /* 0x0000001e001e7308 */ /* 0x000e620000002400 */
[----:B---3--:R-:W-:Y:S02]  /*8ff0*/  FSEL R29, R29, -INF , P2 ;  /* 0xff8000001d1d7808 */ /* 0x008fe40001000000 */
[----:B------:R-:W-:-:S05]  /*9000*/  ISETP.GT.AND P2, PT, R4, 0x38, PT ;  /* 0x000000380400780c */ /* 0x000fca0003f44270 */
[----:B------:R-:W3:Y:S01]  /*9010*/  MUFU.TANH R20, R20 ;  /* 0x0000001400147308 */ /* 0x000ee20000002400 */
[----:B0-----:R-:W-:Y:S01]  /*9020*/  FSEL R72, R32, -INF , P1 ;  /* 0xff80000020487808 */ /* 0x001fe20000800000 */
[----:B------:R-:W-:-:S03]  /*9030*/  FMUL.FTZ R32, R100, UR4 ;  /* 0x0000000464207c20 */ /* 0x000fc60008410000 */
[----:B------:R-:W-:-:S03]  /*9040*/  FMNMX.FTZ R6, R72, R5, !PT ;  /* 0x0000000548067209 */ /* 0x000fc60007810000 */
[----:B------:R-:W0:Y:S01]  /*9050*/  MUFU.TANH R31, R31 ;  /* 0x0000001f001f7308 */ /* 0x000e220000002400 */
[----:B-1----:R-:W-:Y:S02]  /*9060*/  FSEL R30, R30, -INF , P3 ;  /* 0xff8000001e1e7808 */ /* 0x002fe40001800000 */
[----:B------:R-:W-:-:S05]  /*9070*/  ISETP.GT.AND P3, PT, R4, 0x39, PT ;  /* 0x000000390400780c */ /* 0x000fca0003f64270 */
        /* <DEDUP_REMOVED lines=18> */
[----:B-1----:R-:W-:-:S04]  /*91a0*/  FSEL R64, R39, -INF , P5 ;  /* 0xff80000027407808 */ /* 0x002fc80002800000 */
[----:B------:R-:W-:-:S03]  /*91b0*/  FMNMX.FTZ R6, R64, R5, !PT ;  /* 0x0000000540067209 */ /* 0x000fc60007810000 */
[----:B------:R-:W1:Y:S01]  /*91c0*/  MUFU.TANH R51, R51 ;  /* 0x0000003300337308 */ /* 0x000e620000002400 */
[----:B---3--:R-:W-:Y:S02]  /*91d0*/  FSEL R50, R50, -INF , P2 ;  /* 0xff80000032327808 */ /* 0x008fe40001000000 */
[----:B------:R-:W-:-:S05]  /*91e0*/  ISETP.GT.AND P2, PT, R4, 0x49, PT ;  /* 0x000000490400780c */ /* 0x000fca0003f44270 */
[----:B------:R-:W3:Y:S01]  /*91f0*/  MUFU.TANH R60, R60 ;  /* 0x0000003c003c7308 */ /* 0x000ee20000002400 */
[----:B0-----:R-:W-:-:S04]  /*9200*/  FSEL R65, R38, -INF , P1 ;  /* 0xff80000026417808 */ /* 0x001fc80000800000 */
        /* <DEDUP_REMOVED lines=30> */
[----:B------:R-:W-:Y:S01]  /*93f0*/  FMNMX.FTZ R6, R46, R5, !PT ;  /* 0x000000052e067209 */ /* 0x000fe20007810000 */
[----:B------:R-:W-:Y:S01]  /*9400*/  FMUL.FTZ R5, R107, UR4 ;  /* 0x000000046b057c20 */ /* 0x000fe20008410000 */
[----:B------:R-:W-:Y:S01]  /*9410*/  FMUL.FTZ R107, R114, UR4 ;  /* 0x00000004726b7c20 */ /* 0x000fe20008410000 */
        /* <DEDUP_REMOVED lines=47> */
[----:B------:R-:W-:Y:S01]  /*9710*/  FMNMX.FTZ R6, R38, R9, !PT ;  /* 0x0000000926067209 */ /* 0x000fe20007810000 */
[----:B------:R-:W-:Y:S02]  /*9720*/  FMUL.FTZ R9, R109, UR4 ;  /* 0x000000046d097c20 */ /* 0x000fe40008410000 */
        /* <DEDUP_REMOVED lines=29> */
[----:B------:R-:W-:Y:S01]  /*9900*/  FMNMX.FTZ R6, R34, R11, !PT ;  /* 0x0000000b22067209 */ /* 0x000fe20007810000 */
[----:B------:R-:W-:Y:S02]  /*9910*/  FMUL.FTZ R11, R113, UR4 ;  /* 0x00000004710b7c20 */ /* 0x000fe40008410000 */
        /* <DEDUP_REMOVED lines=8> */
[----:B0-----:R-:W-:Y:S01]  /*99a0*/  FSEL R82, R82, -INF , P2 ;  /* 0xff80000052527808 */ /* 0x001fe20001000000 */
[----:B------:R-:W4:Y:S01]  /*99b0*/  LDL R116, [R1+0x2c] ;  /* 0x00002c0001747983 */ /* 0x000f220000100800 */
        /* <DEDUP_REMOVED lines=19> */
[----:B------:R-:W2:Y:S01]  /*9af0*/  LDL R117, [R1+0x6c] ;  /* 0x00006c0001757983 */ /* 0x000ea20000100800 */
        /* <DEDUP_REMOVED lines=35> */
[----:B0-----:R-:W-:-:S04]  /*9d30*/  FSEL R20, R20, -INF , P5 ;  /* 0xff80000014147808 */ /* 0x001fc80002800000 */
[----:B------:R-:W-:-:S03]  /*9d40*/  FMNMX.FTZ R97, R20, R5, !PT ;  /* 0x0000000514617209 */ /* 0x000fc60007810000 */
[----:B------:R-:W0:Y:S01]  /*9d50*/  MUFU.TANH R106, R106 ;  /* 0x0000006a006a7308 */ /* 0x000e220000002400 */
[----:B-1----:R-:W-:Y:S01]  /*9d60*/  FSEL R108, R108, -INF , P1 ;  /* 0xff8000006c6c7808 */ /* 0x002fe20000800000 */
[----:B------:R-:W1:Y:S06]  /*9d70*/  SHFL.BFLY PT, R6, R97, 0x2, 0x1f ;  /* 0x0c401f0061067f89 */ /* 0x000e6c00000e0000 */
[----:B------:R-:W1:Y:S01]  /*9d80*/  MUFU.TANH R105, R105 ;  /* 0x0000006900697308 */ /* 0x000e620000002400 */
[----:B---3--:R-:W-:-:S07]  /*9d90*/  FSEL R107, R107, -INF , P2 ;  /* 0xff8000006b6b7808 */ /* 0x008fce0001000000 */
[----:B------:R-:W3:Y:S01]  /*9da0*/  MUFU.TANH R104, R104 ;  /* 0x0000006800687308 */ /* 0x000ee20000002400 */
[----:B0-----:R-:W-:Y:S02]  /*9db0*/  FSEL R106, R106, -INF , P3 ;  /* 0xff8000006a6a7808 */ /* 0x001fe40001800000 */
[----:B-1----:R-:W-:Y:S02]  /*9dc0*/  FSEL R105, R105, -INF , P4 ;  /* 0xff80000069697808 */ /* 0x002fe40002000000 */
[----:B------:R-:W-:Y:S01]  /*9dd0*/  FMNMX.FTZ R98, R97, R6, !PT ;  /* 0x0000000661627209 */ /* 0x000fe20007810000 */
[----:B------:R-:W-:-:S04]  /*9de0*/  IMAD.U32 R6, RZ, RZ, UR5 ;  /* 0x00000005ff067e24 */ /* 0x000fc8000f8e00ff */
[----:B------:R-:W0:Y:S01]  /*9df0*/  SHFL.BFLY PT, R5, R98, 0x1, 0x1f ;  /* 0x0c201f0062057f89 */ /* 0x000e2200000e0000 */
[----:B---3--:R-:W-:Y:S02]  /*9e00*/  FSEL R104, R104, -INF , P5 ;  /* 0xff80000068687808 */ /* 0x008fe40002800000 */
[----:B0-----:R-:W-:-:S04]  /*9e10*/  FMNMX.FTZ R5, R98, R5, !PT ;  /* 0x0000000562057209 */ /* 0x001fc80007810000 */
[C---:B------:R-:W-:Y:S01]  /*9e20*/  FSETP.NEU.FTZ.AND P6, PT, R5.reuse, -INF , PT ;  /* 0xff8000000500780b */ /* 0x040fe20003fdd000 */
[----:B------:R-:W-:-:S05]  /*9e30*/  FMUL.FTZ R95, R5, R6 ;  /* 0x00000006055f7220 */ /* 0x000fca0000410000 */
[----:B------:R-:W-:-:S05]  /*9e40*/  FSEL R95, R95, RZ, P6 ;  /* 0x000000ff5f5f7208 */ /* 0x000fca0003000000 */
[-CC-:B------:R-:W-:Y:S01]  /*9e50*/  FFMA.FTZ R97, R93, R6.reuse, -R95.reuse ;  /* 0x000000065d617223 */ /* 0x180fe2000001085f */
[-CC-:B------:R-:W-:Y:S01]  /*9e60*/  FFMA.FTZ R93, R94, R6.reuse, -R95.reuse ;  /* 0x000000065e5d7223 */ /* 0x180fe2000001085f */
[-CC-:B------:R-:W-:Y:S01]  /*9e70*/  FFMA.FTZ R94, R91, R6.reuse, -R95.reuse ;  /* 0x000000065b5e7223 */ /* 0x180fe2000001085f */
[-CC-:B------:R-:W-:Y:S01]  /*9e80*/  FFMA.FTZ R91, R92, R6.reuse, -R95.reuse ;  /* 0x000000065c5b7223 */ /* 0x180fe2000001085f */
        /* <DEDUP_REMOVED lines=17> */
[--C-:B0-----:R-:W-:Y:S01]  /*9fa0*/  FFMA.FTZ R111, R65, R6, -R95.reuse ;  /* 0x00000006416f7223 */ /* 0x101fe2000001085f */
        /* <DEDUP_REMOVED lines=10> */
[----:B------:R-:W-:-:S02]  /*a050*/  FFMA.FTZ R11, R11, R6, -R95 ;  /* 0x000000060b0b7223 */ /* 0x000fc4000001085f */
[----:B------:R-:W-:Y:S02]  /*a060*/  FMNMX.FTZ R110, R28, R109, !PT ;  /* 0x0000006d1c6e7209 */ /* 0x000fe40007810000 */
[----:B------:R-:W-:Y:S01]  /*a070*/  MUFU.EX2 R102, R102 ;  /* 0x0000006600667308 */ /* 0x000fe20000000800 */
[--C-:B0-----:R-:W-:Y:S01]  /*a080*/  FFMA.FTZ R112, R60, R6, -R95.reuse ;  /* 0x000000063c707223 */ /* 0x101fe2000001085f */
[----:B------:R-:W-:Y:S01]  /*a090*/  FMNMX.FTZ R69, R29, R110, !PT ;  /* 0x0000006e1d457209 */ /* 0x000fe20007810000 */
[----:B------:R-:W-:-:S03]  /*a0a0*/  FFMA.FTZ R110, R64, R6, -R95 ;  /* 0x00000006406e7223 */ /* 0x000fc6000001085f */
[----:B------:R-:W-:Y:S02]  /*a0b0*/  FMNMX.FTZ R64, R30, R69, !PT ;  /* 0x000000451e407209 */ /* 0x000fe40007810000 */
[----:B------:R-:W-:Y:S02]  /*a0c0*/  MUFU.EX2 R69, R110 ;  /* 0x0000006e00457308 */ /* 0x000fe40000000800 */
[----:B------:R-:W-:-:S04]  /*a0d0*/  FMNMX.FTZ R64, R31, R64, !PT ;  /* 0x000000401f407209 */ /* 0x000fc80007810000 */
[----:B------:R-:W-:Y:S02]  /*a0e0*/  FMNMX.FTZ R65, R49, R64, !PT ;  /* 0x0000004031417209 */ /* 0x000fe40007810000 */
[----:B------:R0:W-:Y:S02]  /*a0f0*/  MUFU.EX2 R64, R111 ;  /* 0x0000006f00407308 */ /* 0x0001e40000000800 */
[----:B------:R-:W-:-:S04]  /*a100*/  FMNMX.FTZ R65, R48, R65, !PT ;  /* 0x0000004130417209 */ /* 0x000fc80007810000 */
[----:B------:R-:W-:Y:S02]  /*a110*/  FMNMX.FTZ R60, R50, R65, !PT ;  /* 0x00000041323c7209 */ /* 0x000fe40007810000 */
[----:B------:R1:W-:Y:S01]  /*a120*/  MUFU.EX2 R65, R112 ;  /* 0x0000007000417308 */ /* 0x0003e20000000800 */
[--C-:B0-----:R-:W-:Y:S01]  /*a130*/  FFMA.FTZ R111, R44, R6, -R95.reuse ;  /* 0x000000062c6f7223 */ /* 0x101fe2000001085f */
[----:B------:R-:W-:Y:S01]  /*a140*/  FMNMX.FTZ R109, R51, R60, !PT ;  /* 0x0000003c336d7209 */ /* 0x000fe20007810000 */
[----:B------:R-:W-:-:S03]  /*a150*/  FFMA.FTZ R60, R61, R6, -R95 ;  /* 0x000000063d3c7223 */ /* 0x000fc6000001085f */
[----:B------:R-:W-:Y:S02]  /*a160*/  FMNMX.FTZ R110, R52, R109, !PT ;  /* 0x0000006d346e7209 */ /* 0x000fe40007810000 */
[----:B------:R-:W0:Y:S01]  /*a170*/  MUFU.EX2 R103, R103 ;  /* 0x0000006700677308 */ /* 0x000e220000000800 */
[----:B-1----:R-:W-:Y:S01]  /*a180*/  FFMA.FTZ R112, R45, R6, -R95 ;  /* 0x000000062d707223 */ /* 0x002fe2000001085f */
[----:B------:R-:W-:-:S04]  /*a190*/  FMNMX.FTZ R61, R53, R110, !PT ;  /* 0x0000006e353d7209 */ /* 0x000fc80007810000 */
[----:B------:R-:W-:Y:S02]  /*a1a0*/  FMNMX.FTZ R56, R54, R61, !PT ;  /* 0x0000003d36387209 */ /* 0x000fe40007810000 */
[----:B------:R-:W-:Y:S02]  /*a1b0*/  MUFU.EX2 R61, R113 ;  /* 0x00000071003d7308 */ /* 0x000fe40000000800 */
[----:B------:R-:W-:Y:S01]  /*a1c0*/  FMNMX.FTZ R109, R55, R56, !PT ;  /* 0x00000038376d7209 */ /* 0x000fe20007810000 */
[-CC-:B------:R-:W-:Y:S01]  /*a1d0*/  FFMA.FTZ R56, R57, R6.reuse, -R95.reuse ;  /* 0x0000000639387223 */ /* 0x180fe2000001085f */
[-CC-:B------:R-:W-:Y:S01]  /*a1e0*/  FFMA.FTZ R57, R46, R6.reuse, -R95.reuse ;  /* 0x000000062e397223 */ /* 0x180fe2000001085f */
[----:B------:R-:W-:Y:S01]  /*a1f0*/  FFMA.FTZ R46, R47, R6, -R95 ;  /* 0x000000062f2e7223 */ /* 0x000fe2000001085f */
        /* <DEDUP_REMOVED lines=14> */
[-CC-:B-1----:R-:W-:Y:S01]  /*a2e0*/  FFMA.FTZ R111, R40, R6.reuse, -R95.reuse ;  /* 0x00000006286f7223 */ /* 0x182fe2000001085f */
[----:B------:R-:W-:Y:S01]  /*a2f0*/  FMNMX.FTZ R110, R74, R45, !PT ;  /* 0x0000002d4a6e7209 */ /* 0x000fe20007810000 */
[-CC-:B------:R-:W-:Y:S01]  /*a300*/  FFMA.FTZ R45, R42, R6.reuse, -R95.reuse ;  /* 0x000000062a2d7223 */ /* 0x180fe2000001085f */
[--C-:B------:R-:W-:Y:S02]  /*a310*/  FFMA.FTZ R42, R43, R6, -R95.reuse ;  /* 0x000000062b2a7223 */ /* 0x100fe4000001085f */
[----:B------:R-:W-:Y:S02]  /*a320*/  FMNMX.FTZ R109, R79, R110, !PT ;  /* 0x0000006e4f6d7209 */ /* 0x000fe40007810000 */
[----:B------:R-:W-:Y:S01]  /*a330*/  MUFU.EX2 R99, R99 ;  /* 0x0000006300637308 */ /* 0x000fe20000000800 */
[----:B---3--:R-:W-:Y:S01]  /*a340*/  FFMA.FTZ R112, R38, R6, -R95 ;  /* 0x0000000626707223 */ /* 0x008fe2000001085f */
[----:B------:R-:W-:-:S04]  /*a350*/  FMNMX.FTZ R109, R78, R109, !PT ;  /* 0x0000006d4e6d7209 */ /* 0x000fc80007810000 */
[----:B------:R-:W-:Y:S02]  /*a360*/  FMNMX.FTZ R110, R80, R109, !PT ;  /* 0x0000006d506e7209 */ /* 0x000fe40007810000 */
[----:B------:R-:W-:Y:S02]  /*a370*/  MUFU.EX2 R96, R96 ;  /* 0x0000006000607308 */ /* 0x000fe40000000800 */
[----:B------:R-:W-:-:S04]  /*a380*/  FMNMX.FTZ R43, R81, R110, !PT ;  /* 0x0000006e512b7209 */ /* 0x000fc80007810000 */
[----:B------:R-:W-:Y:S02]  /*a390*/  FMNMX.FTZ R40, R82, R43, !PT ;  /* 0x0000002b52287209 */ /* 0x000fe40007810000 */
[----:B------:R1:W-:Y:S02]  /*a3a0*/  MUFU.EX2 R43, R111 ;  /* 0x0000006f002b7308 */ /* 0x0003e40000000800 */
[----:B------:R-:W-:Y:S01]  /*a3b0*/  FMNMX.FTZ R109, R83, R40, !PT ;  /* 0x00000028536d7209 */ /* 0x000fe20007810000 */
[----:B------:R-:W-:-:S03]  /*a3c0*/  FFMA.FTZ R40, R41, R6, -R95 ;  /* 0x0000000629287223 */ /* 0x000fc6000001085f */
[----:B------:R-:W-:Y:S02]  /*a3d0*/  FMNMX.FTZ R110, R84, R109, !PT ;  /* 0x0000006d546e7209 */ /* 0x000fe40007810000 */
[----:B------:R-:W-:Y:S01]  /*a3e0*/  MUFU.EX2 R97, R97 ;  /* 0x0000006100617308 */ /* 0x000fe20000000800 */
[----:B-1----:R-:W-:Y:S01]  /*a3f0*/  FFMA.FTZ R111, R35, R6, -R95 ;  /* 0x00000006236f7223 */ /* 0x002fe2000001085f */
[----:B------:R-:W-:-:S04]  /*a400*/  FMNMX.FTZ R41, R85, R110, !PT ;  /* 0x0000006e55297209 */ /* 0x000fc80007810000 */
[----:B------:R-:W-:Y:S02]  /*a410*/  FMNMX.FTZ R38, R86, R41, !PT ;  /* 0x0000002956267209 */ /* 0x000fe40007810000 */
[----:B------:R1:W-:Y:S02]  /*a420*/  MUFU.EX2 R41, R112 ;  /* 0x0000007000297308 */ /* 0x0003e40000000800 */
[----:B------:R-:W-:Y:S01]  /*a430*/  FMNMX.FTZ R109, R87, R38, !PT ;  /* 0x00000026576d7209 */ /* 0x000fe20007810000 */
[----:B------:R-:W-:-:S03]  /*a440*/  FFMA.FTZ R38, R39, R6, -R95 ;  /* 0x0000000627267223 */ /* 0x000fc6000001085f */
[----:B------:R-:W-:Y:S02]  /*a450*/  FMNMX.FTZ R110, R88, R109, !PT ;  /* 0x0000006d586e7209 */ /* 0x000fe40007810000 */
[----:B------:R-:W-:Y:S01]  /*a460*/  MUFU.EX2 R93, R93 ;  /* 0x0000005d005d7308 */ /* 0x000fe20000000800 */
[--C-:B-1----:R-:W-:Y:S01]  /*a470*/  FFMA.FTZ R112, R33, R6, -R95.reuse ;  /* 0x0000000621707223 */ /* 0x102fe2000001085f */
[----:B------:R-:W-:Y:S01]  /*a480*/  FMNMX.FTZ R39, R89, R110, !PT ;  /* 0x0000006e59277209 */ /* 0x000fe20007810000 */
[-CC-:B------:R-:W-:Y:S01]  /*a490*/  FFMA.FTZ R33, R34, R6.reuse, -R95.reuse ;  /* 0x0000000622217223 */ /* 0x180fe2000001085f */
[-CC-:B------:R-:W-:Y:S01]  /*a4a0*/  FFMA.FTZ R34, R21, R6.reuse, -R95.reuse ;  /* 0x0000000615227223 */ /* 0x180fe2000001085f */
[-CC-:B------:R-:W-:Y:S01]  /*a4b0*/  FFMA.FTZ R21, R32, R6.reuse, -R95.reuse ;  /* 0x0000000620157223 */ /* 0x180fe2000001085f */
[----:B------:R-:W-:Y:S01]  /*a4c0*/  FMNMX.FTZ R35, R90, R39, !PT ;  /* 0x000000275a237209 */ /* 0x000fe20007810000 */
[-CC-:B------:R-:W-:Y:S01]  /*a4d0*/  FFMA.FTZ R32, R3, R6.reuse, -R95.reuse ;  /* 0x0000000603207223 */ /* 0x180fe2000001085f */
[-CC-:B------:R-:W-:Y:S01]  /*a4e0*/  FFMA.FTZ R3, R37, R6.reuse, -R95.reuse ;  /* 0x0000000625037223 */ /* 0x180fe2000001085f */
[----:B------:R1:W-:Y:S01]  /*a4f0*/  MUFU.EX2 R39, R111 ;  /* 0x0000006f00277308 */ /* 0x0003e20000000800 */
[----:B------:R-:W-:Y:S01]  /*a500*/  FMNMX.FTZ R110, R108, R35, !PT ;  /* 0x000000236c6e7209 */ /* 0x000fe20007810000 */
[----:B------:R-:W-:-:S03]  /*a510*/  FFMA.FTZ R35, R36, R6, -R95 ;  /* 0x0000000624237223 */ /* 0x000fc6000001085f */
[----:B------:R-:W-:-:S03]  /*a520*/  FMNMX.FTZ R109, R107, R110, !PT ;  /* 0x0000006e6b6d7209 */ /* 0x000fc60007810000 */
[----:B------:R-:W-:Y:S01]  /*a530*/  MUFU.EX2 R94, R94 ;  /* 0x0000005e005e7308 */ /* 0x000fe20000000800 */
[----:B------:R-:W-:Y:S01]  /*a540*/  FMNMX.FTZ R36, R106, R109, !PT ;  /* 0x0000006d6a247209 */ /* 0x000fe20007810000 */
[-CC-:B-1----:R-:W-:Y:S01]  /*a550*/  FFMA.FTZ R111, R4, R6.reuse, -R95.reuse ;  /* 0x00000006046f7223 */ /* 0x182fe2000001085f */
[----:B------:R-:W-:Y:S02]  /*a560*/  FFMA.FTZ R4, R20, R6, -R95 ;  /* 0x0000000614047223 */ /* 0x000fe4000001085f */
[----:B------:R-:W-:-:S03]  /*a570*/  FMNMX.FTZ R109, R105, R36, !PT ;  /* 0x00000024696d7209 */ /* 0x000fc60007810000 */
[----:B------:R1:W-:Y:S01]  /*a580*/  MUFU.EX2 R20, R111 ;  /* 0x0000006f00147308 */ /* 0x0003e20000000800 */
[----:B------:R-:W-:-:S05]  /*a590*/  FMNMX.FTZ R109, R104, R109, !PT ;  /* 0x0000006d686d7209 */ /* 0x000fca0007810000 */
[----:B------:R-:W3:Y:S02]  /*a5a0*/  SHFL.BFLY PT, R110, R109, 0x2, 0x1f ;  /* 0x0c401f006d6e7f89 */ /* 0x000ee400000e0000 */
[----:B------:R4:W-:Y:S08]  /*a5b0*/  MUFU.EX2 R36, R112 ;  /* 0x0000007000247308 */ /* 0x0009f00000000800 */
[----:B------:R-:W-:Y:S08]  /*a5c0*/  MUFU.EX2 R91, R91 ;  /* 0x0000005b005b7308 */ /* 0x000ff00000000800 */
[----:B------:R-:W-:Y:S01]  /*a5d0*/  MUFU.EX2 R92, R92 ;  /* 0x0000005c005c7308 */ /* 0x000fe20000000800 */
[----:B---3--:R-:W-:-:S07]  /*a5e0*/  FMNMX.FTZ R110, R109, R110, !PT ;  /* 0x0000006e6d6e7209 */ /* 0x008fce0007810000 */
[----:B------:R-:W-:Y:S01]  /*a5f0*/  MUFU.EX2 R76, R76 ;  /* 0x0000004c004c7308 */ /* 0x000fe20000000800 */
[----:B------:R-:W3:Y:S07]  /*a600*/  SHFL.BFLY PT, R37, R110, 0x1, 0x1f ;  /* 0x0c201f006e257f89 */ /* 0x000eee00000e0000 */
[----:B------:R-:W-:Y:S08]  /*a610*/  MUFU.EX2 R72, R72 ;  /* 0x0000004800487308 */ /* 0x000ff00000000800 */
[----:B------:R-:W-:Y:S08]  /*a620*/  MUFU.EX2 R68, R68 ;  /* 0x0000004400447308 */ /* 0x000ff00000000800 */
[----:B------:R-:W-:Y:S01]  /*a630*/  MUFU.EX2 R60, R60 ;  /* 0x0000003c003c7308 */ /* 0x000fe20000000800 */
[----:B---3--:R-:W-:-:S04]  /*a640*/  FMNMX.FTZ R37, R110, R37, !PT ;  /* 0x000000256e257209 */ /* 0x008fc80007810000 */
        /* <DEDUP_REMOVED lines=12> */
[-CC-:B-1----:R-:W-:Y:S01]  /*a710*/  FFMA.FTZ R111, R26, R6.reuse, -R113.reuse ;  /* 0x000000061a6f7223 */ /* 0x182fe20000010871 */
[----:B------:R-:W-:Y:S01]  /*a720*/  MUFU.EX2 R95, R95 ;  /* 0x0000005f005f7308 */ /* 0x000fe20000000800 */
[-CC-:B------:R-:W-:Y:S01]  /*a730*/  FFMA.FTZ R63, R63, R6.reuse, -R113.reuse ;  /* 0x000000063f3f7223 */ /* 0x180fe20000010871 */
[-CC-:B------:R-:W-:Y:S01]  /*a740*/  FFMA.FTZ R27, R27, R6.reuse, -R113.reuse ;  /* 0x000000061b1b7223 */ /* 0x180fe20000010871 */
[-CC-:B----4-:R-:W-:Y:S01]  /*a750*/  FFMA.FTZ R112, R28, R6.reuse, -R113.reuse ;  /* 0x000000061c707223 */ /* 0x190fe20000010871 */
[-CC-:B------:R-:W-:Y:S01]  /*a760*/  FFMA.FTZ R29, R29, R6.reuse, -R113.reuse ;  /* 0x000000061d1d7223 */ /* 0x180fe20000010871 */
[-CC-:B------:R-:W-:Y:S01]  /*a770*/  FFMA.FTZ R114, R30, R6.reuse, -R113.reuse ;  /* 0x000000061e727223 */ /* 0x180fe20000010871 */
[-CC-:B------:R-:W-:Y:S01]  /*a780*/  FFMA.FTZ R31, R31, R6.reuse, -R113.reuse ;  /* 0x000000061f1f7223 */ /* 0x180fe20000010871 */
[----:B------:R-:W-:Y:S01]  /*a790*/  FFMA.FTZ R49, R49, R6, -R113 ;  /* 0x0000000631317223 */ /* 0x000fe20000010871 */
[----:B------:R-:W1:Y:S01]  /*a7a0*/  MUFU.EX2 R13, R13 ;  /* 0x0000000d000d7308 */ /* 0x000e620000000800 */
[----:B------:R-:W-:-:S02]  /*a7b0*/  @!P1 VIADD R0, R0, 0x30840 ;  /* 0x0003084000009836 */ /* 0x000fc40000000000 */
[-CC-:B------:R-:W-:Y:S01]  /*a7c0*/  FFMA.FTZ R48, R48, R6.reuse, -R113.reuse ;  /* 0x0000000630307223 */ /* 0x180fe20000010871 */
[-CC-:B------:R-:W-:Y:S01]  /*a7d0*/  FFMA.FTZ R50, R50, R6.reuse, -R113.reuse ;  /* 0x0000000632327223 */ /* 0x180fe20000010871 */
[-CC-:B------:R-:W-:Y:S01]  /*a7e0*/  FFMA.FTZ R51, R51, R6.reuse, -R113.reuse ;  /* 0x0000000633337223 */ /* 0x180fe20000010871 */
[-CC-:B------:R-:W-:Y:S01]  /*a7f0*/  FFMA.FTZ R52, R52, R6.reuse, -R113.reuse ;  /* 0x0000000634347223 */ /* 0x180fe20000010871 */
[-CC-:B------:R-:W-:Y:S01]  /*a800*/  FFMA.FTZ R53, R53, R6.reuse, -R113.reuse ;  /* 0x0000000635357223 */ /* 0x180fe20000010871 */
[-CC-:B------:R-:W-:Y:S01]  /*a810*/  FFMA.FTZ R74, R74, R6.reuse, -R113.reuse ;  /* 0x000000064a4a7223 */ /* 0x180fe20000010871 */
[----:B------:R-:W3:Y:S01]  /*a820*/  MUFU.EX2 R109, R109 ;  /* 0x0000006d006d7308 */ /* 0x000ee20000000800 */
[----:B------:R-:W-:Y:S01]  /*a830*/  @!P1 PRMT R12, RZ, 0x654, R0 ;  /* 0x00000654ff0c9816 */ /* 0x000fe20000000000 */
[-CC-:B------:R-:W-:Y:S01]  /*a840*/  FFMA.FTZ R14, R79, R6.reuse, -R113.reuse ;  /* 0x000000064f0e7223 */ /* 0x180fe20000010871 */
[-CC-:B------:R-:W-:Y:S01]  /*a850*/  FFMA.FTZ R54, R54, R6.reuse, -R113.reuse ;  /* 0x0000000636367223 */ /* 0x180fe20000010871 */
[----:B------:R-:W-:-:S04]  /*a860*/  FFMA.FTZ R55, R55, R6, -R113 ;  /* 0x0000000637377223 */ /* 0x000fc80000010871 */
[----:B------:R-:W4:Y:S01]  /*a870*/  MUFU.EX2 R15, R15 ;  /* 0x0000000f000f7308 */ /* 0x000f220000000800 */
[----:B0-----:R-:W-:Y:S01]  /*a880*/  FADD.FTZ R79, R102, R103 ;  /* 0x00000067664f7221 */ /* 0x001fe20000010000 */
[----:B-1----:R-:W-:Y:S01]  /*a890*/  FADD.FTZ R26, R95, R13 ;  /* 0x0000000d5f1a7221 */ /* 0x002fe20000010000 */
[----:B------:R0:W-:Y:S05]  /*a8a0*/  @!P1 SYNCS.ARRIVE.TRANS64.RED.A1T0 RZ, [R12+URZ], RZ ;  /* 0x000000ff0cff99a7 */ /* 0x0001ea000810043f */
[----:B------:R-:W1:Y:S01]  /*a8b0*/  MUFU.EX2 R110, R110 ;  /* 0x0000006e006e7308 */ /* 0x000e620000000800 */
[----:B------:R-:W-:Y:S01]  /*a8c0*/  FADD.FTZ R28, R100, R79 ;  /* 0x0000004f641c7221 */ /* 0x000fe20000010000 */
[----:B0-----:R-:W-:-:S06]  /*a8d0*/  FFMA.FTZ R12, R66, R6, -R113 ;  /* 0x00000006420c7223 */ /* 0x001fcc0000010871 */
[----:B------:R-:W0:Y:S01]  /*a8e0*/  MUFU.EX2 R25, R25 ;  /* 0x0000001900197308 */ /* 0x000e220000000800 */
[-CC-:B------:R-:W-:Y:S01]  /*a8f0*/  FFMA.FTZ R66, R67, R6.reuse, -R113.reuse ;  /* 0x0000000643427223 */ /* 0x180fe20000010871 */
[----:B---3--:R-:W-:Y:S01]  /*a900*/  FADD.FTZ R26, R109, R26 ;  /* 0x0000001a6d1a7221 */ /* 0x008fe20000010000 */
[-CC-:B------:R-:W-:Y:S01]  /*a910*/  FFMA.FTZ R67, R80, R6.reuse, -R113.reuse ;  /* 0x0000000650437223 */ /* 0x180fe20000010871 */
[----:B------:R-:W-:-:S04]  /*a920*/  FFMA.FTZ R80, R81, R6, -R113 ;  /* 0x0000000651507223 */ /* 0x000fc80000010871 */
[----:B------:R-:W3:Y:S01]  /*a930*/  MUFU.EX2 R111, R111 ;  /* 0x0000006f006f7308 */ /* 0x000ee20000000800 */
[----:B------:R-:W-:-:S07]  /*a940*/  FADD.FTZ R81, R101, R28 ;  /* 0x0000001c65517221 */ /* 0x000fce0000010000 */
[----:B------:R-:W-:Y:S08]  /*a950*/  MUFU.EX2 R0, R63 ;  /* 0x0000003f00007308 */ /* 0x000ff00000000800 */
[----:B------:R2:W-:Y:S08]  /*a960*/  MUFU.EX2 R63, R12 ;  /* 0x0000000c003f7308 */ /* 0x0005f00000000800 */
[----:B------:R-:W3:Y:S01]  /*a970*/  MUFU.EX2 R27, R27 ;  /* 0x0000001b001b7308 */ /* 0x000ee20000000800 */
[----:B--2---:R-:W-:Y:S01]  /*a980*/  F2FP.F16.F32.PACK_AB R12, R103, R102 ;  /* 0x00000066670c723e */ /* 0x004fe200000000ff */
[----:B----4-:R-:W-:Y:S01]  /*a990*/  FADD.FTZ R103, R15, R26 ;  /* 0x0000001a0f677221 */ /* 0x010fe20000010000 */
[----:B------:R-:W-:-:S03]  /*a9a0*/  FADD.FTZ R26, R98, R81 ;  /* 0x00000051621a7221 */ /* 0x000fc60000010000 */
[----:B-1----:R-:W-:Y:S02]  /*a9b0*/  FADD.FTZ R28, R110, R103 ;  /* 0x000000676e1c7221 */ /* 0x002fe40000010000 */
[----:B------:R-:W1:Y:S01]  /*a9c0*/  MUFU.EX2 R112, R112 ;  /* 0x0000007000707308 */ /* 0x000e620000000800 */
[----:B------:R-:W-:Y:S01]  /*a9d0*/  FADD.FTZ R81, R99, R26 ;  /* 0x0000001a63517221 */ /* 0x000fe20000010000 */
[----:B0-----:R-:W-:-:S06]  /*a9e0*/  FADD.FTZ R28, R25, R28 ;  /* 0x0000001c191c7221 */ /* 0x001fcc0000010000 */
[----:B------:R-:W0:Y:S01]  /*a9f0*/  MUFU.EX2 R29, R29 ;  /* 0x0000001d001d7308 */ /* 0x000e220000000800 */
[----:B------:R-:W-:Y:S01]  /*aa00*/  FADD.FTZ R26, R96, R81 ;  /* 0x00000051601a7221 */ /* 0x000fe20000010000 */
[----:B---3--:R-:W-:-:S06]  /*aa10*/  FADD.FTZ R28, R111, R28 ;  /* 0x0000001c6f1c7221 */ /* 0x008fcc0000010000 */
[----:B------:R-:W2:Y:S01]  /*aa20*/  MUFU.EX2 R114, R114 ;  /* 0x0000007200727308 */ /* 0x000ea20000000800 */
[----:B------:R-:W-:Y:S01]  /*aa30*/  FADD.FTZ R26, R97, R26 ;  /* 0x0000001a611a7221 */ /* 0x000fe20000010000 */
[----:B------:R-:W-:-:S06]  /*aa40*/  FADD.FTZ R81, R27, R28 ;  /* 0x0000001c1b517221 */ /* 0x000fcc0000010000 */
[----:B------:R-:W3:Y:S01]  /*aa50*/  MUFU.EX2 R31, R31 ;  /* 0x0000001f001f7308 */ /* 0x000ee20000000800 */
[----:B------:R-:W-:Y:S01]  /*aa60*/  FADD.FTZ R103, R93, R26 ;  /* 0x0000001a5d677221 */ /* 0x000fe20000010000 */
[----:B-1----:R-:W-:-:S06]  /*aa70*/  FADD.FTZ R26, R112, R81 ;  /* 0x00000051701a7221 */ /* 0x002fcc0000010000 */
[----:B------:R-:W1:Y:S01]  /*aa80*/  MUFU.EX2 R49, R49 ;  /* 0x0000003100317308 */ /* 0x000e620000000800 */
[----:B0-----:R-:W-:Y:S01]  /*aa90*/  FADD.FTZ R81, R29, R26 ;  /* 0x0000001a1d517221 */ /* 0x001fe20000010000 */
[----:B------:R-:W-:-:S06]  /*aaa0*/  FADD.FTZ R28, R94, R103 ;  /* 0x000000675e1c7221 */ /* 0x000fcc0000010000 */
[----:B------:R-:W0:Y:S01]  /*aab0*/  MUFU.EX2 R48, R48 ;  /* 0x0000003000307308 */ /* 0x000e220000000800 */
[----:B--2---:R-:W-:Y:S01]  /*aac0*/  FADD.FTZ R26, R114, R81 ;  /* 0x00000051721a7221 */ /* 0x004fe20000010000 */
[----:B------:R-:W-:-:S06]  /*aad0*/  FADD.FTZ R103, R91, R28 ;  /* 0x0000001c5b677221 */ /* 0x000fcc0000010000 */
[----:B------:R-:W2:Y:S01]  /*aae0*/  MUFU.EX2 R50, R50 ;  /* 0x0000003200327308 */ /* 0x000ea20000000800 */
[----:B---3--:R-:W-:Y:S01]  /*aaf0*/  FADD.FTZ R26, R31, R26 ;  /* 0x0000001a1f1a7221 */ /* 0x008fe20000010000 */
[----:B------:R-:W-:Y:S01]  /*ab00*/  FADD.FTZ R103, R92, R103 ;  /* 0x000000675c677221 */ /* 0x000fe20000010000 */
[----:B------:R-:W-:-:S05]  /*ab10*/  FFMA.FTZ R24, R78, R6, -R113 ;  /* 0x000000064e187223 */ /* 0x000fca0000010871 */
[----:B------:R-:W3:Y:S01]  /*ab20*/  MUFU.EX2 R51, R51 ;  /* 0x0000003300337308 */ /* 0x000ee20000000800 */
[----:B-1----:R-:W-:Y:S01]  /*ab30*/  FADD.FTZ R81, R49, R26 ;  /* 0x0000001a31517221 */ /* 0x002fe20000010000 */
[----:B------:R-:W-:-:S06]  /*ab40*/  FADD.FTZ R28, R76, R103 ;  /* 0x000000674c1c7221 */ /* 0x000fcc0000010000 */
[----:B------:R-:W1:Y:S01]  /*ab50*/  MUFU.EX2 R52, R52 ;  /* 0x0000003400347308 */ /* 0x000e620000000800 */
[----:B0-----:R-:W-:Y:S01]  /*ab60*/  FADD.FTZ R81, R48, R81 ;  /* 0x0000005130517221 */ /* 0x001fe20000010000 */
[----:B------:R-:W-:-:S06]  /*ab70*/  F2FP.F16.F32.PACK_AB R30, R92, R91 ;  /* 0x0000005b5c1e723e */ /* 0x000fcc00000000ff */
[----:B------:R-:W0:Y:S01]  /*ab80*/  MUFU.EX2 R53, R53 ;  /* 0x0000003500357308 */ /* 0x000e220000000800 */
[----:B--2---:R-:W-:Y:S01]  /*ab90*/  FADD.FTZ R92, R50, R81 ;  /* 0x00000051325c7221 */ /* 0x004fe20000010000 */
[----:B------:R-:W-:-:S06]  /*aba0*/  FFMA.FTZ R58, R58, R6, -R113 ;  /* 0x000000063a3a7223 */ /* 0x000fcc0000010871 */
[----:B------:R-:W-:Y:S08]  /*abb0*/  MUFU.EX2 R78, R74 ;  /* 0x0000004a004e7308 */ /* 0x000ff00000000800 */
[----:B------:R2:W-:Y:S01]  /*abc0*/  MUFU.EX2 R74, R24 ;  /* 0x00000018004a7308 */ /* 0x0005e20000000800 */
[----:B---3--:R-:W-:Y:S01]  /*abd0*/  FADD.FTZ R91, R51, R92 ;  /* 0x0000005c335b7221 */ /* 0x008fe20000010000 */
[----:B------:R-:W-:-:S06]  /*abe0*/  FFMA.FTZ R59, R59, R6, -R113 ;  /* 0x000000063b3b7223 */ /* 0x000fcc0000010871 */
[----:B------:R-:W3:Y:S01]  /*abf0*/  MUFU.EX2 R54, R54 ;  /* 0x0000003600367308 */ /* 0x000ee20000000800 */
[----:B--2---:R-:W-:Y:S01]  /*ac00*/  F2FP.F16.F32.PACK_AB R24, R99, R98 ;  /* 0x000000626318723e */ /* 0x004fe200000000ff */
[----:B------:R-:W-:Y:S01]  /*ac10*/  FADD.FTZ R99, R77, R28 ;  /* 0x0000001c4d637221 */ /* 0x000fe20000010000 */
[----:B------:R-:W-:Y:S02]  /*ac20*/  F2FP.F16.F32.PACK_AB R28, R94, R93 ;  /* 0x0000005d5e1c723e */ /* 0x000fe400000000ff */
[----:B------:R-:W2:Y:S01]  /*ac30*/  LDL R93, [R1+0x30] ;  /* 0x00003000015d7983 */ /* 0x000ea20000100800 */
[----:B------:R-:W-:Y:S02]  /*ac40*/  FADD.FTZ R94, R72, R99 ;  /* 0x00000063485e7221 */ /* 0x000fe40000010000 */
[----:B------:R-:W4:Y:S02]  /*ac50*/  MUFU.EX2 R55, R55 ;  /* 0x0000003700377308 */ /* 0x000f240000000800 */
[----:B------:R-:W-:Y:S01]  /*ac60*/  FADD.FTZ R81, R73, R94 ;  /* 0x0000005e49517221 */ /* 0x000fe20000010000 */
[----:B-1----:R-:W-:-:S05]  /*ac70*/  FADD.FTZ R94, R52, R91 ;  /* 0x0000005b345e7221 */ /* 0x002fca0000010000 */
[----:B------:R-:W1:Y:S01]  /*ac80*/  MUFU.EX2 R58, R58 ;  /* 0x0000003a003a7308 */ /* 0x000e620000000800 */
[----:B------:R-:W-:Y:S01]  /*ac90*/  F2FP.F16.F32.PACK_AB R13, R13, R95 ;  /* 0x0000005f0d0d723e */ /* 0x000fe200000000ff */
[----:B0-----:R-:W-:Y:S01]  /*aca0*/  FADD.FTZ R91, R53, R94 ;  /* 0x0000005e355b7221 */ /* 0x001fe20000010000 */
[-CC-:B------:R-:W-:Y:S01]  /*acb0*/  FFMA.FTZ R62, R62, R6.reuse, -R113.reuse ;  /* 0x000000063e3e7223 */ /* 0x180fe20000010871 */
[----:B------:R-:W2:Y:S01]  /*acc0*/  LDL R95, [R1+0x74] ;  /* 0x00007400015f7983 */ /* 0x000ea20000100800 */
[----:B------:R-:W-:-:S03]  /*acd0*/  FFMA.FTZ R71, R71, R6, -R113 ;  /* 0x0000000647477223 */ /* 0x000fc60000010871 */
[----:B------:R-:W0:Y:S01]  /*ace0*/  MUFU.EX2 R59, R59 ;  /* 0x0000003b003b7308 */ /* 0x000e220000000800 */
[----:B---3--:R-:W-:Y:S01]  /*acf0*/  FADD.FTZ R94, R54, R91 ;  /* 0x0000005b365e7221 */ /* 0x008fe20000010000 */
[----:B------:R-:W-:Y:S01]  /*ad00*/  FADD.FTZ R92, R68, R81 ;  /* 0x00000051445c7221 */ /* 0x000fe20000010000 */
[----:B------:R-:W-:Y:S02]  /*ad10*/  F2FP.F16.F32.PACK_AB R15, R15, R109 ;  /* 0x0000006d0f0f723e */ /* 0x000fe400000000ff */
[----:B----4-:R-:W-:-:S03]  /*ad20*/  FADD.FTZ R91, R55, R94 ;  /* 0x0000005e375b7221 */ /* 0x010fc60000010000 */
[----:B------:R-:W3:Y:S01]  /*ad30*/  MUFU.EX2 R62, R62 ;  /* 0x0000003e003e7308 */ /* 0x000ee20000000800 */
[----:B------:R-:W-:Y:S01]  /*ad40*/  FADD.FTZ R81, R69, R92 ;  /* 0x0000005c45517221 */ /* 0x000fe20000010000 */
[----:B-1----:R-:W-:-:S06]  /*ad50*/  FADD.FTZ R94, R58, R91 ;  /* 0x0000005b3a5e7221 */ /* 0x002fcc0000010000 */
[----:B------:R-:W-:Y:S01]  /*ad60*/  MUFU.EX2 R79, R71 ;  /* 0x00000047004f7308 */ /* 0x000fe20000000800 */
[----:B------:R-:W-:-:S07]  /*ad70*/  FFMA.FTZ R70, R70, R6, -R113 ;  /* 0x0000000646467223 */ /* 0x000fce0000010871 */
[----:B------:R1:W-:Y:S01]  /*ad80*/  MUFU.EX2 R71, R14 ;  /* 0x0000000e00477308 */ /* 0x0003e20000000800 */
[----:B------:R-:W-:Y:S01]  /*ad90*/  FADD.FTZ R92, R64, R81 ;  /* 0x00000051405c7221 */ /* 0x000fe20000010000 */
[----:B------:R-:W-:-:S06]  /*ada0*/  F2FP.F16.F32.PACK_AB R26, R97, R96 ;  /* 0x00000060611a723e */ /* 0x000fcc00000000ff */
[----:B------:R-:W-:Y:S01]  /*adb0*/  MUFU.EX2 R46, R46 ;  /* 0x0000002e002e7308 */ /* 0x000fe20000000800 */
[----:B-1----:R-:W-:Y:S02]  /*adc0*/  F2FP.F16.F32.PACK_AB R14, R101, R100 ;  /* 0x00000064650e723e */ /* 0x002fe400000000ff */
[----:B------:R-:W-:-:S03]  /*add0*/  F2FP.F16.F32.PACK_AB R25, R25, R110 ;  /* 0x0000006e1919723e */ /* 0x000fc600000000ff */
[----:B------:R1:W-:Y:S01]  /*ade0*/  STSM.16.M88.4 [R116+0x1e800], R12 ;  /* 0x01e8000c74007844 */ /* 0x0003e20000000200 */
[----:B------:R-:W-:Y:S01]  /*adf0*/  F2FP.F16.F32.PACK_AB R27, R27, R111 ;  /* 0x0000006f1b1b723e */ /* 0x000fe200000000ff */
[----:B------:R-:W4:Y:S01]  /*ae00*/  MUFU.EX2 R66, R66 ;  /* 0x0000004200427308 */ /* 0x000f220000000800 */
[----:B------:R-:W-:Y:S02]  /*ae10*/  F2FP.F16.F32.PACK_AB R29, R29, R112 ;  /* 0x000000701d1d723e */ /* 0x000fe400000000ff */
[----:B------:R-:W-:Y:S01]  /*ae20*/  F2FP.F16.F32.PACK_AB R31, R31, R114 ;  /* 0x000000721f1f723e */ /* 0x000fe200000000ff */
[----:B------:R-:W-:Y:S01]  /*ae30*/  FADD.FTZ R81, R65, R92 ;  /* 0x0000005c41517221 */ /* 0x000fe20000010000 */
[----:B------:R-:W-:Y:S03]  /*ae40*/  STSM.16.M88.4 [R117], R24 ;  /* 0x0000001875007844 */ /* 0x000fe60000000200 */
[----:B------:R-:W4:Y:S01]  /*ae50*/  MUFU.EX2 R70, R70 ;  /* 0x0000004600467308 */ /* 0x000f220000000800 */
[----:B-1----:R-:W-:Y:S01]  /*ae60*/  F2FP.F16.F32.PACK_AB R14, R73, R72 ;  /* 0x00000048490e723e */ /* 0x002fe200000000ff */
[----:B0-----:R-:W-:Y:S01]  /*ae70*/  FADD.FTZ R73, R59, R94 ;  /* 0x0000005e3b497221 */ /* 0x001fe20000010000 */
[----:B------:R-:W-:Y:S01]  /*ae80*/  FFMA.FTZ R75, R75, R6, -R113 ;  /* 0x000000064b4b7223 */ /* 0x000fe20000010871 */
[----:B------:R0:W-:Y:S04]  /*ae90*/  STSM.16.M88.4 [R115], R28 ;  /* 0x0000001c73007844 */ /* 0x0001e80000000200 */
[----:B------:R-:W-:Y:S01]  /*aea0*/  MUFU.EX2 R45, R45 ;  /* 0x0000002d002d7308 */ /* 0x000fe20000000800 */
[----:B------:R-:W-:Y:S01]  /*aeb0*/  FADD.FTZ R73, R0, R73 ;  /* 0x0000004900497221 */ /* 0x000fe20000010000 */
[----:B------:R-:W-:-:S06]  /*aec0*/  FADD.FTZ R92, R60, R81 ;  /* 0x000000513c5c7221 */ /* 0x000fcc0000010000 */
[----:B------:R-:W1:Y:S01]  /*aed0*/  MUFU.EX2 R75, R75 ;  /* 0x0000004b004b7308 */ /* 0x000e620000000800 */
[C---:B0-----:R-:W-:Y:S01]  /*aee0*/  F2FP.F16.F32.PACK_AB R28, R61.reuse, R60 ;  /* 0x0000003c3d1c723e */ /* 0x041fe200000000ff */
[----:B---3--:R-:W-:Y:S01]  /*aef0*/  FADD.FTZ R60, R62, R73 ;  /* 0x000000493e3c7221 */ /* 0x008fe20000010000 */
[----:B------:R-:W-:-:S05]  /*af00*/  FADD.FTZ R81, R61, R92 ;  /* 0x0000005c3d517221 */ /* 0x000fca0000010000 */
[----:B------:R-:W0:Y:S01]  /*af10*/  MUFU.EX2 R42, R42 ;  /* 0x0000002a002a7308 */ /* 0x000e220000000800 */
[----:B------:R-:W-:Y:S01]  /*af20*/  FADD.FTZ R25, R63, R60 ;  /* 0x0000003c3f197221 */ /* 0x000fe20000010000 */
[----:B------:R-:W-:-:S03]  /*af30*/  FADD.FTZ R72, R56, R81 ;  /* 0x0000005138487221 */ /* 0x000fc60000010000 */
[----:B----4-:R-:W-:Y:S01]  /*af40*/  FADD.FTZ R29, R66, R25 ;  /* 0x00000019421d7221 */ /* 0x010fe20000010000 */
[----:B------:R-:W-:Y:S02]  /*af50*/  F2FP.F16.F32.PACK_AB R15, R51, R50 ;  /* 0x00000032330f723e */ /* 0x000fe400000000ff */
[----:B------:R-:W3:Y:S01]  /*af60*/  MUFU.EX2 R40, R40 ;  /* 0x0000002800287308 */ /* 0x000ee20000000800 */
[----:B------:R-:W-:Y:S01]  /*af70*/  FADD.FTZ R50, R70, R29 ;  /* 0x0000001d46327221 */ /* 0x000fe20000010000 */
[----:B------:R-:W-:Y:S01]  /*af80*/  FADD.FTZ R13, R57, R72 ;  /* 0x00000048390d7221 */ /* 0x000fe20000010000 */
[----:B------:R-:W-:Y:S02]  /*af90*/  F2FP.F16.F32.PACK_AB R26, R65, R64 ;  /* 0x00000040411a723e */ /* 0x000fe400000000ff */
[----:B------:R-:W-:Y:S01]  /*afa0*/  FADD.FTZ R50, R79, R50 ;  /* 0x000000324f327221 */ /* 0x000fe20000010000 */
[----:B------:R-:W-:Y:S01]  /*afb0*/  FADD.FTZ R64, R46, R13 ;  /* 0x0000000d2e407221 */ /* 0x000fe20000010000 */
[----:B------:R-:W-:Y:S01]  /*afc0*/  F2FP.F16.F32.PACK_AB R13, R48, R49 ;  /* 0x00000031300d723e */ /* 0x000fe200000000ff */
[----:B------:R-:W4:Y:S01]  /*afd0*/  MUFU.EX2 R38, R38 ;  /* 0x0000002600267308 */ /* 0x000f220000000800 */
[----:B-1----:R-:W-:-:S02]  /*afe0*/  FADD.FTZ R49, R75, R50 ;  /* 0x000000324b317221 */ /* 0x002fc40000010000 */
[----:B------:R-:W4:Y:S01]  /*aff0*/  LDL R50, [R1+0x70] ;  /* 0x0000700001327983 */ /* 0x000f220000100800 */
[----:B------:R-:W-:-:S04]  /*b000*/  FADD.FTZ R27, R47, R64 ;  /* 0x000000402f1b7221 */ /* 0x000fc80000010000 */
[----:B------:R-:W-:Y:S01]  /*b010*/  FADD.FTZ R48, R44, R27 ;  /* 0x0000001b2c307221 */ /* 0x000fe20000010000 */
[----:B------:R-:W-:Y:S03]  /*b020*/  MUFU.EX2 R35, R35 ;  /* 0x0000002300237308 */ /* 0x000fe60000000800 */
[----:B------:R-:W-:Y:S01]  /*b030*/  FADD.FTZ R31, R45, R48 ;  /* 0x000000302d1f7221 */ /* 0x000fe20000010000 */
[----:B------:R-:W-:-:S03]  /*b040*/  FFMA.FTZ R82, R82, R6, -R113 ;  /* 0x0000000652527223 */ /* 0x000fc60000010871 */
[----:B0-----:R-:W-:Y:S01]  /*b050*/  FADD.FTZ R48, R42, R31 ;  /* 0x0000001f2a307221 */ /* 0x001fe20000010000 */
[----:B------:R-:W0:Y:S01]  /*b060*/  MUFU.EX2 R67, R67 ;  /* 0x0000004300437308 */ /* 0x000e220000000800 */
[----:B------:R-:W-:Y:S01]  /*b070*/  F2FP.F16.F32.PACK_AB R31, R62, R0 ;  /* 0x000000003e1f723e */ /* 0x000fe200000000ff */
[----:B------:R-:W-:Y:S01]  /*b080*/  FADD.FTZ R0, R78, R49 ;  /* 0x000000314e007221 */ /* 0x000fe20000010000 */
[----:B------:R-:W-:Y:S01]  /*b090*/  FADD.FTZ R51, R43, R48 ;  /* 0x000000302b337221 */ /* 0x000fe20000010000 */
[----:B------:R-:W-:-:S04]  /*b0a0*/  FFMA.FTZ R83, R83, R6, -R113 ;  /* 0x0000000653537223 */ /* 0x000fc80000010871 */
[----:B------:R-:W1:Y:S01]  /*b0b0*/  MUFU.EX2 R80, R80 ;  /* 0x0000005000507308 */ /* 0x000e620000000800 */
[----:B---3--:R-:W-:Y:S01]  /*b0c0*/  FADD.FTZ R48, R40, R51 ;  /* 0x0000003328307221 */ /* 0x008fe20000010000 */
[----:B------:R-:W-:Y:S01]  /*b0d0*/  F2FP.F16.F32.PACK_AB R12, R77, R76 ;  /* 0x0000004c4d0c723e */ /* 0x000fe200000000ff */
[----:B------:R-:W-:Y:S01]  /*b0e0*/  FADD.FTZ R49, R71, R0 ;  /* 0x0000000047317221 */ /* 0x000fe20000010000 */
[----:B------:R-:W-:-:S04]  /*b0f0*/  FFMA.FTZ R84, R84, R6, -R113 ;  /* 0x0000000654547223 */ /* 0x000fc80000010871 */
[----:B------:R-:W3:Y:S01]  /*b100*/  MUFU.EX2 R82, R82 ;  /* 0x0000005200527308 */ /* 0x000ee20000000800 */
[----:B------:R-:W-:Y:S01]  /*b110*/  FADD.FTZ R51, R41, R48 ;  /* 0x0000003029337221 */ /* 0x000fe20000010000 */
[----:B------:R-:W-:Y:S01]  /*b120*/  FADD.FTZ R0, R74, R49 ;  /* 0x000000314a007221 */ /* 0x000fe20000010000 */
[----:B------:R-:W-:Y:S01]  /*b130*/  FFMA.FTZ R85, R85, R6, -R113 ;  /* 0x0000000655557223 */ /* 0x000fe20000010871 */
[----:B------:R-:W-:-:S04]  /*b140*/  F2FP.F16.F32.PACK_AB R24, R69, R68 ;  /* 0x000000444518723e */ /* 0x000fc800000000ff */
[----:B------:R-:W3:Y:S01]  /*b150*/  MUFU.EX2 R83, R83 ;  /* 0x0000005300537308 */ /* 0x000ee20000000800 */
[----:B------:R-:W-:Y:S02]  /*b160*/  F2FP.F16.F32.PACK_AB R25, R53, R52 ;  /* 0x000000343519723e */ /* 0x000fe400000000ff */
[----:B------:R-:W-:Y:S01]  /*b170*/  F2FP.F16.F32.PACK_AB R27, R55, R54 ;  /* 0x00000036371b723e */ /* 0x000fe200000000ff */
[----:B------:R-:W-:-:S04]  /*b180*/  FFMA.FTZ R86, R86, R6, -R113 ;  /* 0x0000000656567223 */ /* 0x000fc80000010871 */
[----:B------:R-:W3:Y:S01]  /*b190*/  MUFU.EX2 R33, R33 ;  /* 0x0000002100217308 */ /* 0x000ee20000000800 */
[----:B------:R-:W-:Y:S01]  /*b1a0*/  FFMA.FTZ R87, R87, R6, -R113 ;  /* 0x0000000657577223 */ /* 0x000fe20000010871 */
[----:B------:R-:W-:-:S06]  /*b1b0*/  F2FP.F16.F32.PACK_AB R30, R57, R56 ;  /* 0x00000038391e723e */ /* 0x000fcc00000000ff */
[----:B------:R-:W3:Y:S01]  /*b1c0*/  MUFU.EX2 R84, R84 ;  /* 0x0000005400547308 */ /* 0x000ee20000000800 */
[----:B------:R-:W-:-:S07]  /*b1d0*/  F2FP.F16.F32.PACK_AB R29, R59, R58 ;  /* 0x0000003a3b1d723e */ /* 0x000fce00000000ff */
[----:B------:R-:W3:Y:S01]  /*b1e0*/  MUFU.EX2 R34, R34 ;  /* 0x0000002200227308 */ /* 0x000ee20000000800 */
[----:B------:R-:W-:-:S07]  /*b1f0*/  FFMA.FTZ R88, R88, R6, -R113 ;  /* 0x0000000658587223 */ /* 0x000fce0000010871 */
[----:B------:R-:W3:Y:S01]  /*b200*/  MUFU.EX2 R85, R85 ;  /* 0x0000005500557308 */ /* 0x000ee20000000800 */
[----:B------:R-:W-:-:S07]  /*b210*/  FFMA.FTZ R89, R89, R6, -R113 ;  /* 0x0000000659597223 */ /* 0x000fce0000010871 */
[----:B------:R-:W-:Y:S08]  /*b220*/  MUFU.EX2 R21, R21 ;  /* 0x0000001500157308 */ /* 0x000ff00000000800 */
[----:B------:R-:W3:Y:S01]  /*b230*/  MUFU.EX2 R86, R86 ;  /* 0x0000005600567308 */ /* 0x000ee20000000800 */
[----:B------:R-:W-:-:S07]  /*b240*/  FFMA.FTZ R90, R90, R6, -R113 ;  /* 0x000000065a5a7223 */ /* 0x000fce0000010871 */
[----:B------:R-:W-:Y:S08]  /*b250*/  MUFU.EX2 R32, R32 ;  /* 0x0000002000207308 */ /* 0x000ff00000000800 */
[----:B------:R-:W3:Y:S08]  /*b260*/  MUFU.EX2 R87, R87 ;  /* 0x0000005700577308 */ /* 0x000ef00000000800 */
[----:B------:R-:W-:Y:S08]  /*b270*/  MUFU.EX2 R3, R3 ;  /* 0x0000000300037308 */ /* 0x000ff00000000800 */
[----:B------:R-:W3:Y:S01]  /*b280*/  MUFU.EX2 R88, R88 ;  /* 0x0000005800587308 */ /* 0x000ee20000000800 */
[----:B------:R-:W-:-:S07]  /*b290*/  FFMA.FTZ R108, R108, R6, -R113 ;  /* 0x000000066c6c7223 */ /* 0x000fce0000010871 */
[----:B------:R-:W-:Y:S01]  /*b2a0*/  MUFU.EX2 R7, R7 ;  /* 0x0000000700077308 */ /* 0x000fe20000000800 */
[----:B------:R-:W-:-:S07]  /*b2b0*/  FFMA.FTZ R107, R107, R6, -R113 ;  /* 0x000000066b6b7223 */ /* 0x000fce0000010871 */
[----:B------:R-:W3:Y:S01]  /*b2c0*/  MUFU.EX2 R89, R89 ;  /* 0x0000005900597308 */ /* 0x000ee20000000800 */
[----:B------:R-:W-:-:S07]  /*b2d0*/  FFMA.FTZ R106, R106, R6, -R113 ;  /* 0x000000066a6a7223 */ /* 0x000fce0000010871 */
[----:B------:R-:W3:Y:S01]  /*b2e0*/  MUFU.EX2 R8, R8 ;  /* 0x0000000800087308 */ /* 0x000ee20000000800 */
[-CC-:B------:R-:W-:Y:S01]  /*b2f0*/  FFMA.FTZ R105, R105, R6.reuse, -R113.reuse ;  /* 0x0000000669697223 */ /* 0x180fe20000010871 */
[----:B------:R-:W-:-:S06]  /*b300*/  FFMA.FTZ R104, R104, R6, -R113 ;  /* 0x0000000668687223 */ /* 0x000fcc0000010871 */
[----:B------:R-:W3:Y:S08]  /*b310*/  MUFU.EX2 R90, R90 ;  /* 0x0000005a005a7308 */ /* 0x000ef00000000800 */
[----:B------:R-:W3:Y:S08]  /*b320*/  MUFU.EX2 R9, R9 ;  /* 0x0000000900097308 */ /* 0x000ef00000000800 */
[----:B------:R-:W-:Y:S08]  /*b330*/  MUFU.EX2 R10, R10 ;  /* 0x0000000a000a7308 */ /* 0x000ff00000000800 */
[----:B------:R-:W-:Y:S08]  /*b340*/  MUFU.EX2 R11, R11 ;  /* 0x0000000b000b7308 */ /* 0x000ff00000000800 */
[----:B------:R-:W-:Y:S01]  /*b350*/  MUFU.EX2 R4, R4 ;  /* 0x0000000400047308 */ /* 0x000fe20000000800 */
[----:B--2---:R2:W-:Y:S04]  /*b360*/  STSM.16.M88.4 [R93], R12 ;  /* 0x0000000c5d007844 */ /* 0x0045e80000000200 */
[----:B------:R1:W-:Y:S01]  /*b370*/  STSM.16.M88.4 [R116+0x24800], R24 ;  /* 0x0248001874007844 */ /* 0x0003e20000000200 */
[----:B--2---:R-:W-:Y:S01]  /*b380*/  F2FP.F16.F32.PACK_AB R14, R45, R44 ;  /* 0x0000002c2d0e723e */ /* 0x004fe200000000ff */
[----:B----4-:R-:W-:Y:S01]  /*b390*/  FADD.FTZ R44, R38, R51 ;  /* 0x00000033262c7221 */ /* 0x010fe20000010000 */
[----:B0-----:R-:W-:-:S03]  /*b3a0*/  FADD.FTZ R15, R67, R0 ;  /* 0x00000000430f7221 */ /* 0x001fc60000010000 */
[----:B------:R-:W-:Y:S01]  /*b3b0*/  FADD.FTZ R44, R39, R44 ;  /* 0x0000002c272c7221 */ /* 0x000fe20000010000 */
[----:B-1----:R-:W-:-:S03]  /*b3c0*/  FADD.FTZ R25, R80, R15 ;  /* 0x0000000f50197221 */ /* 0x002fc60000010000 */
[----:B------:R-:W-:Y:S01]  /*b3d0*/  FADD.FTZ R27, R35, R44 ;  /* 0x0000002c231b7221 */ /* 0x000fe20000010000 */
[----:B---3--:R-:W-:Y:S01]  /*b3e0*/  FADD.FTZ R0, R82, R25 ;  /* 0x0000001952007221 */ /* 0x008fe20000010000 */
[----:B------:R0:W-:Y:S01]  /*b3f0*/  STSM.16.M88.4 [R95], R28 ;  /* 0x0000001c5f007844 */ /* 0x0001e20000000200 */
[----:B------:R-:W-:Y:S02]  /*b400*/  F2FP.F16.F32.PACK_AB R26, R41, R40 ;  /* 0x00000028291a723e */ /* 0x000fe400000000ff */
[----:B------:R-:W-:Y:S02]  /*b410*/  F2FP.F16.F32.PACK_AB R12, R47, R46 ;  /* 0x0000002e2f0c723e */ /* 0x000fe400000000ff */
[----:B------:R-:W-:Y:S02]  /*b420*/  F2FP.F16.F32.PACK_AB R13, R66, R63 ;  /* 0x0000003f420d723e */ /* 0x000fe400000000ff */
[----:B------:R-:W-:Y:S01]  /*b430*/  F2FP.F16.F32.PACK_AB R15, R79, R70 ;  /* 0x000000464f0f723e */ /* 0x000fe200000000ff */
[----:B0-----:R-:W-:Y:S01]  /*b440*/  FADD.FTZ R28, R36, R27 ;  /* 0x0000001b241c7221 */ /* 0x001fe20000010000 */
[----:B------:R-:W-:-:S03]  /*b450*/  FADD.FTZ R29, R83, R0 ;  /* 0x00000000531d7221 */ /* 0x000fc60000010000 */
[----:B------:R-:W-:Y:S01]  /*b460*/  FADD.FTZ R41, R33, R28 ;  /* 0x0000001c21297221 */ /* 0x000fe20000010000 */
[----:B------:R-:W-:Y:S01]  /*b470*/  FADD.FTZ R0, R84, R29 ;  /* 0x0000001d54007221 */ /* 0x000fe20000010000 */
[----:B------:R0:W-:Y:S02]  /*b480*/  STSM.16.M88.4 [R115+0x6000], R12 ;  /* 0x0060000c73007844 */ /* 0x0001e40000000200 */
[----:B------:R-:W-:Y:S01]  /*b490*/  FADD.FTZ R28, R34, R41 ;  /* 0x00000029221c7221 */ /* 0x000fe20000010000 */
[----:B------:R-:W-:Y:S01]  /*b4a0*/  FADD.FTZ R29, R85, R0 ;  /* 0x00000000551d7221 */ /* 0x000fe20000010000 */
[----:B------:R-:W1:Y:S03]  /*b4b0*/  MUFU.EX2 R31, R108 ;  /* 0x0000006c001f7308 */ /* 0x000e660000000800 */
[----:B------:R-:W-:Y:S01]  /*b4c0*/  FADD.FTZ R0, R86, R29 ;  /* 0x0000001d56007221 */ /* 0x000fe20000010000 */
[----:B------:R-:W-:-:S02]  /*b4d0*/  F2FP.F16.F32.PACK_AB R24, R43, R42 ;  /* 0x0000002a2b18723e */ /* 0x000fc400000000ff */
[----:B------:R-:W-:Y:S02]  /*b4e0*/  F2FP.F16.F32.PACK_AB R25, R78, R75 ;  /* 0x0000004b4e19723e */ /* 0x000fe400000000ff */
[----:B0-----:R-:W-:Y:S01]  /*b4f0*/  F2FP.F16.F32.PACK_AB R12, R39, R38 ;  /* 0x00000026270c723e */ /* 0x001fe200000000ff */
[----:B------:R-:W-:Y:S01]  /*b500*/  FADD.FTZ R39, R21, R28 ;  /* 0x0000001c15277221 */ /* 0x000fe20000010000 */
[----:B------:R-:W-:Y:S01]  /*b510*/  F2FP.F16.F32.PACK_AB R27, R74, R71 ;  /* 0x000000474a1b723e */ /* 0x000fe200000000ff */
[----:B------:R-:W-:Y:S02]  /*b520*/  FADD.FTZ R15, R87, R0 ;  /* 0x00000000570f7221 */ /* 0x000fe40000010000 */
[----:B------:R-:W-:Y:S01]  /*b530*/  FADD.FTZ R28, R32, R39 ;  /* 0x00000027201c7221 */ /* 0x000fe20000010000 */
[----:B------:R-:W0:Y:S01]  /*b540*/  MUFU.EX2 R107, R107 ;  /* 0x0000006b006b7308 */ /* 0x000e220000000800 */
[----:B------:R-:W-:Y:S02]  /*b550*/  FADD.FTZ R0, R88, R15 ;  /* 0x0000000f58007221 */ /* 0x000fe40000010000 */
[----:B------:R-:W-:Y:S01]  /*b560*/  FADD.FTZ R28, R3, R28 ;  /* 0x0000001c031c7221 */ /* 0x000fe20000010000 */
[----:B------:R2:W-:Y:S01]  /*b570*/  STSM.16.M88.4 [R93+0x6000], R24 ;  /* 0x006000185d007844 */ /* 0x0005e20000000200 */
[----:B------:R-:W-:-:S03]  /*b580*/  FADD.FTZ R29, R89, R0 ;  /* 0x00000000591d7221 */ /* 0x000fc60000010000 */
[----:B------:R-:W3:Y:S08]  /*b590*/  MUFU.EX2 R106, R106 ;  /* 0x0000006a006a7308 */ /* 0x000ef00000000800 */
[----:B------:R-:W-:Y:S01]  /*b5a0*/  MUFU.EX2 R105, R105 ;  /* 0x0000006900697308 */ /* 0x000fe20000000800 */
[----:B--2---:R-:W-:Y:S01]  /*b5b0*/  F2FP.F16.F32.PACK_AB R26, R32, R21 ;  /* 0x00000015201a723e */ /* 0x004fe200000000ff */
[----:B------:R-:W-:-:S06]  /*b5c0*/  FADD.FTZ R21, R7, R28 ;  /* 0x0000001c07157221 */ /* 0x000fcc0000010000 */
[----:B------:R-:W2:Y:S01]  /*b5d0*/  MUFU.EX2 R104, R104 ;  /* 0x0000006800687308 */ /* 0x000ea20000000800 */
[----:B------:R-:W-:Y:S01]  /*b5e0*/  FADD.FTZ R0, R8, R21 ;  /* 0x0000001508007221 */ /* 0x000fe20000010000 */
[----:B------:R-:W-:-:S03]  /*b5f0*/  FADD.FTZ R28, R90, R29 ;  /* 0x0000001d5a1c7221 */ /* 0x000fc60000010000 */
[----:B------:R-:W-:Y:S01]  /*b600*/  FADD.FTZ R21, R9, R0 ;  /* 0x0000000009157221 */ /* 0x000fe20000010000 */
[----:B-1----:R-:W-:Y:S01]  /*b610*/  FADD.FTZ R0, R31, R28 ;  /* 0x0000001c1f007221 */ /* 0x002fe20000010000 */
[----:B------:R-:W-:Y:S02]  /*b620*/  F2FP.F16.F32.PACK_AB R28, R7, R3 ;  /* 0x00000003071c723e */ /* 0x000fe400000000ff */
[----:B------:R-:W-:Y:S01]  /*b630*/  FADD.FTZ R32, R10, R21 ;  /* 0x000000150a207221 */ /* 0x000fe20000010000 */
[----:B0-----:R-:W-:Y:S01]  /*b640*/  FADD.FTZ R3, R107, R0 ;  /* 0x000000006b037221 */ /* 0x001fe20000010000 */
[----:B------:R-:W-:Y:S02]  /*b650*/  F2FP.F16.F32.PACK_AB R14, R36, R35 ;  /* 0x00000023240e723e */ /* 0x000fe400000000ff */
[----:B------:R-:W-:Y:S02]  /*b660*/  F2FP.F16.F32.PACK_AB R13, R80, R67 ;  /* 0x00000043500d723e */ /* 0x000fe400000000ff */
[----:B------:R-:W-:Y:S01]  /*b670*/  F2FP.F16.F32.PACK_AB R15, R83, R82 ;  /* 0x00000052530f723e */ /* 0x000fe200000000ff */
[----:B------:R-:W-:Y:S01]  /*b680*/  FADD.FTZ R7, R11, R32 ;  /* 0x000000200b077221 */ /* 0x000fe20000010000 */
[----:B------:R-:W-:-:S02]  /*b690*/  F2FP.F16.F32.PACK_AB R24, R34, R33 ;  /* 0x000000212218723e */ /* 0x000fc400000000ff */
[----:B------:R-:W-:Y:S02]  /*b6a0*/  F2FP.F16.F32.PACK_AB R25, R85, R84 ;  /* 0x000000545519723e */ /* 0x000fe400000000ff */
[----:B------:R-:W-:Y:S02]  /*b6b0*/  F2FP.F16.F32.PACK_AB R27, R87, R86 ;  /* 0x00000056571b723e */ /* 0x000fe400000000ff */
[----:B------:R-:W-:Y:S01]  /*b6c0*/  F2FP.F16.F32.PACK_AB R30, R9, R8 ;  /* 0x00000008091e723e */ /* 0x000fe200000000ff */
[----:B---3--:R-:W-:Y:S01]  /*b6d0*/  FADD.FTZ R0, R106, R3 ;  /* 0x000000036a007221 */ /* 0x008fe20000010000 */
[----:B------:R-:W-:Y:S02]  /*b6e0*/  F2FP.F16.F32.PACK_AB R8, R11, R10 ;  /* 0x0000000a0b08723e */ /* 0x000fe400000000ff */
[----:B------:R-:W-:Y:S02]  /*b6f0*/  F2FP.F16.F32.PACK_AB R29, R89, R88 ;  /* 0x00000058591d723e */ /* 0x000fe400000000ff */
[----:B------:R-:W-:-:S02]  /*b700*/  F2FP.F16.F32.PACK_AB R31, R31, R90 ;  /* 0x0000005a1f1f723e */ /* 0x000fc400000000ff */
[----:B------:R-:W-:Y:S02]  /*b710*/  F2FP.F16.F32.PACK_AB R9, R106, R107 ;  /* 0x0000006b6a09723e */ /* 0x000fe400000000ff */
[----:B------:R-:W-:Y:S02]  /*b720*/  F2FP.F16.F32.PACK_AB R10, R4, R20 ;  /* 0x00000014040a723e */ /* 0x000fe400000000ff */
[----:B--2---:R-:W-:Y:S01]  /*b730*/  F2FP.F16.F32.PACK_AB R11, R104, R105 ;  /* 0x00000069680b723e */ /* 0x004fe200000000ff */
[----:B------:R0:W-:Y:S01]  /*b740*/  STSM.16.M88.4 [R116+0x2a800], R12 ;  /* 0x02a8000c74007844 */ /* 0x0001e20000000200 */
[----:B------:R-:W-:-:S03]  /*b750*/  FADD.FTZ R105, R105, R0 ;  /* 0x0000000069697221 */ /* 0x000fc60000010000 */
[----:B------:R0:W-:Y:S04]  /*b760*/  STSM.16.M88.4 [R50], R24 ;  /* 0x0000001832007844 */ /* 0x0001e80000000200 */
[----:B------:R0:W-:Y:S01]  /*b770*/  STSM.16.M88.4 [R115+0xc000], R28 ;  /* 0x00c0001c73007844 */ /* 0x0001e20000000200 */
[----:B------:R-:W-:-:S03]  /*b780*/  FADD.FTZ R0, R104, R105 ;  /* 0x0000006968007221 */ /* 0x000fc60000010000 */
[----:B------:R0:W-:Y:S01]  /*b790*/  STSM.16.M88.4 [R93+0xc000], R8 ;  /* 0x00c000085d007844 */ /* 0x0001e20000000200 */
[----:B------:R1:W-:Y:S06]  /*b7a0*/  MEMBAR.ALL.CTA ;  /* 0x0000000000007992 */ /* 0x0003ec0000008000 */
[----:B-1----:R-:W1:Y:S04]  /*b7b0*/  FENCE.VIEW.ASYNC.S ;  /* 0x00000000000073c6 */ /* 0x002e680000000000 */
[----:B------:R0:W-:Y:S01]  /*b7c0*/  STL [R1+0x24], R0 ;  /* 0x0000240001007387 */ /* 0x0001e20000100800 */
[----:B------:R-:W-:Y:S01]  /*b7d0*/  ISETP.GE.AND P2, PT, R120, 0xc1, PT ;  /* 0x000000c17800780c */ /* 0x000fe20003f46270 */
[----:B------:R-:W-:Y:S01]  /*b7e0*/  FADD.FTZ R7, R20, R7 ;  /* 0x0000000714077221 */ /* 0x000fe20000010000 */
[----:B------:R-:W-:-:S03]  /*b7f0*/  MOV R151, RZ ;  /* 0x000000ff00977202 */ /* 0x000fc60000000f00 */
        /* <DEDUP_REMOVED lines=31> */
[----:B------:R-:W-:Y:S01]  /*b9f0*/  IMAD.MOV.U32 R120, RZ, RZ, R151 ;  /* 0x000000ffff787224 */ /* 0x000fe200078e0097 */
[----:B-1----:R-:W-:Y:S01]  /*ba00*/  NOP ;  /* 0x0000000000007918 */ /* 0x002fe20000000000 */
[----:B0-----:R-:W-:Y:S05]  /*ba10*/  @!P2 BRA `(.L_x_10882) ;  /* 0x0000003c0088a947 */ /* 0x001fea0003800000 */
[----:B------:R-:W-:Y:S01]  /*ba20*/  IADD3 R0, R152, -0x2, RZ ;  /* 0xfffffffe98007810 */ /* 0x000fe20007ffe0ff */
[----:B------:R-:W-:Y:S02]  /*ba30*/  IMAD.MOV.U32 R3, RZ, RZ, R37 ;  /* 0x000000ffff037224 */ /* 0x000fe400078e0025 */
[----:B------:R-:W-:Y:S02]  /*ba40*/  IMAD.MOV.U32 R7, RZ, RZ, R5 ;  /* 0x000000ffff077224 */ /* 0x000fe400078e0005 */
[----:B------:R0:W-:Y:S04]  /*ba50*/  STL [R1+0x20], R0 ;  /* 0x0000200001007387 */ /* 0x0001e80000100800 */
[----:B------:R1:W5:Y:S01]  /*ba60*/  LDL.LU R8, [R1+0x28] ;  /* 0x0000280001087983 */ /* 0x0003620000300800 */
[----:B------:R-:W-:-:S02]  /*ba70*/  CS2R R150, SRZ ;  /* 0x0000000000967805 */ /* 0x000fc4000001ff00 */
[----:B------:R-:W-:Y:S02]  /*ba80*/  CS2R R148, SRZ ;  /* 0x0000000000947805 */ /* 0x000fe4000001ff00 */
[----:B------:R-:W-:Y:S02]  /*ba90*/  CS2R R146, SRZ ;  /* 0x0000000000927805 */ /* 0x000fe4000001ff00 */
[----:B------:R-:W-:Y:S02]  /*baa0*/  CS2R R144, SRZ ;  /* 0x0000000000907805 */ /* 0x000fe4000001ff00 */
[----:B------:R-:W-:Y:S01]  /*bab0*/  CS2R R142, SRZ ;  /* 0x00000000008e7805 */ /* 0x000fe2000001ff00 */
[----:B0-----:R-:W-:Y:S01]  /*bac0*/  IMAD.MOV.U32 R0, RZ, RZ, R22 ;  /* 0x000000ffff007224 */ /* 0x001fe200078e0016 */
        /* <DEDUP_REMOVED lines=10> */
[----:B-1----:R-:W-:-:S07]  /*bb70*/  CS2R R120, SRZ ;  /* 0x0000000000787805 */ /* 0x002fce000001ff00 */
.L_x_10892:
[----:B------:R-:W2:Y:S01]  /*bb80*/  LDL R6, [R1+0x60] ;  /* 0x0000600001067983 */ /* 0x000ea20000100800 */
[----:B------:R-:W-:Y:S01]  /*bb90*/  IADD3 R22, R0, 0x1, RZ ;  /* 0x0000000100167810 */ /* 0x000fe20007ffe0ff */
        /* <DEDUP_REMOVED lines=10> */
.L_x_10884:
[----:B------:R-:W-:Y:S01]  /*bc40*/  IMAD R5, R22, 0x8, R2 ;  /* 0x0000000816057824 */ /* 0x000fe200078e0202 */
[----:B0-----:R-:W-:-:S04]  /*bc50*/  SHF.L.U32 R6, R6, 0x1f, RZ ;  /* 0x0000001f06067819 */ /* 0x001fc800000006ff */
[----:B------:R0:W1:Y:S01]  /*bc60*/  SYNCS.PHASECHK.TRANS64.TRYWAIT P3, [R5+URZ+0x30830], R6 ;  /* 0x03083006050075a7 */ /* 0x000062000806017f */
[----:B------:R-:W-:Y:S05]  /*bc70*/  @!P0 BRA `(.L_x_10885) ;  /* 0x0000000000048947 */ /* 0x000fea0003800000 */
[----:B------:R-:W-:Y:S01]  /*bc80*/  BPT.TRAP 0x1 ;  /* 0x000000040000795c */ /* 0x000fe20000300000 */
.L_x_10885:
[----:B------:R-:W-:Y:S04]  /*bc90*/  BSSY B0, `(.L_x_10883) ;  /* 0x0000004000007945 */ /* 0x000fe80003800000 */
[----:B-1----:R-:W-:Y:S05]  /*bca0*/  @P3 BRA `(.L_x_10886) ;  /* 0x0000000000083947 */ /* 0x002fea0003800000 */
[----:B------:R-:W1:Y:S02]  /*bcb0*/  SYNCS.PHASECHK.TRANS64.TRYWAIT P3, [R5+URZ+0x30830], R6 ;  /* 0x03083006050075a7 */ /* 0x000e64000806017f */
[----:B-1----:R-:W-:Y:S05]  /*bcc0*/  @!P3 BRA `(.L_x_10887) ;  /* 0x000000b40050b947 */ /* 0x002fea0003800000 */
.L_x_10886:
[----:B------:R-:W-:Y:S05]  /*bcd0*/  BSYNC B0 ;  /* 0x0000000000007941 */ /* 0x000fea0003800000 */
.L_x_10883:
[----:B01----:R-:W2:Y:S04]  /*bce0*/  LDL R6, [R1+0x64] ;  /* 0x0000640001067983 */ /* 0x003ea80000100800 */
[----:B------:R-:W3:Y:S04]  /*bcf0*/  LDL.64 R20, [R1+0x38] ;  /* 0x0000380001147983 */ /* 0x000ee80000100a00 */
[----:B------:R-:W4:Y:S01]  /*bd00*/  LDL.64 R154, [R1+0x50] ;  /* 0x00005000019a7983 */ /* 0x000f220000100a00 */
[----:B------:R-:W0:Y:S01]  /*bd10*/  S2R R5, SR_TID.X ;  /* 0x0000000000057919 */ /* 0x000e220000002100 */
[----:B------:R-:W-:Y:S05]  /*bd20*/  WARPSYNC.ALL ;  /* 0x0000000000007948 */ /* 0x000fea0003800000 */
[----:B------:R-:W5:Y:S01]  /*bd30*/  LDL.64 R152, [R1+0x48] ;  /* 0x0000480001987983 */ /* 0x000f620000100a00 */
[----:B------:R-:W-:-:S02]  /*bd40*/  MOV R11, 0x40000040 ;  /* 0x40000040000b7802 */ /* 0x000fc40000000f00 */
[----:B0-----:R-:W-:-:S05]  /*bd50*/  SHF.R.U32.HI R5, RZ, 0x7, R5 ;  /* 0x00000007ff057819 */ /* 0x001fca0000011605 */
[----:B------:R-:W-:-:S05]  /*bd60*/  VIADD R5, R5, 0x8 ;  /* 0x0000000805057836 */ /* 0x000fca0000000000 */
[----:B------:R0:W-:Y:S01]  /*bd70*/  BAR.SYNC.DEFER_BLOCKING R5, 0x100 ;  /* 0x000400050000751d */ /* 0x0001e20000010000 */
[----:B------:R-:W-:-:S05]  /*bd80*/  R2UR UR7, R11 ;  /* 0x000000000b0772ca */ /* 0x000fca00000e0000 */
[----:B------:R-:W-:Y:S01]  /*bd90*/  WARPGROUP.ARRIVE ;  /* 0x00000000000079c5 */ /* 0x000fe20000000000 */
[----:B------:R-:W-:-:S05]  /*bda0*/  IMAD.MOV.U32 R13, RZ, RZ, 0x40000040 ;  /* 0x40000040ff0d7424 */ /* 0x000fca00078e00ff */
[----:B------:R-:W-:Y:S01]  /*bdb0*/  R2UR UR11, R13 ;  /* 0x000000000d0b72ca */ /* 0x000fe200000e0000 */
[----:B--2---:R-:W-:Y:S01]  /*bdc0*/  IMAD R10, R22, 0x600, R6 ;  /* 0x00000600160a7824 */ /* 0x004fe200078e0206 */
[----:B---3--:R-:W-:Y:S02]  /*bdd0*/  R2UR UR4, R20 ;  /* 0x00000000140472ca */ /* 0x008fe400000e0000 */
[----:B------:R-:W-:Y:S02]  /*bde0*/  R2UR UR5, R21 ;  /* 0x00000000150572ca */ /* 0x000fe400000e0000 */
[----:B------:R-:W-:Y:S01]  /*bdf0*/  R2UR UR6, R10 ;  /* 0x000000000a0672ca */ /* 0x000fe200000e0000 */
[----:B------:R-:W2:-:S12]  /*be00*/  LDL.64 R20, [R1+0x40] ;  /* 0x0000400001147983 */ /* 0x000e980000100a00 */
[----:B------:R-:W-:Y:S01]  /*be10*/  HGMMA.64x192x16.F32 R24, gdesc[UR4], RZ, !UPT, gsb0 ;  /* 0x02e00000041879f0 */ /* 0x000fe2000c0008ff */
[----:B------:R-:W-:Y:S01]  /*be20*/  VIADD R12, R10, 0x2 ;  /* 0x000000020a0c7836 */ /* 0x000fe20000000000 */
[----:B----4-:R-:W-:Y:S02]  /*be30*/  R2UR UR8, R154 ;  /* 0x000000009a0872ca */ /* 0x010fe400000e0000 */
[----:B------:R-:W-:Y:S02]  /*be40*/  R2UR UR9, R155 ;  /* 0x000000009b0972ca */ /* 0x000fe400000e0000 */
[----:B------:R-:W-:Y:S01]  /*be50*/  R2UR UR10, R12 ;  /* 0x000000000c0a72ca */ /* 0x000fe200000e0000 */
[----:B------:R-:W-:Y:S02]  /*be60*/  VIADD R14, R10, 0x4 ;  /* 0x000000040a0e7836 */ /* 0x000fe40000000000 */
[----:B------:R-:W-:Y:S01]  /*be70*/  IMAD.MOV.U32 R15, RZ, RZ, 0x40000040 ;  /* 0x40000040ff0f7424 */ /* 0x000fe200078e00ff */
[----:B-----5:R-:W-:-:S02]  /*be80*/  R2UR UR12, R152 ;  /* 0x00000000980c72ca */ /* 0x020fc400000e0000 */
[----:B------:R-:W-:Y:S02]  /*be90*/  R2UR UR14, R14 ;  /* 0x000000000e0e72ca */ /* 0x000fe400000e0000 */
[----:B------:R-:W-:Y:S02]  /*bea0*/  R2UR UR15, R15 ;  /* 0x000000000f0f72ca */ /* 0x000fe400000e0000 */
[----:B------:R-:W-:Y:S01]  /*beb0*/  R2UR UR13, R153 ;  /* 0x00000000990d72ca */ /* 0x000fe200000e0000 */
[----:B------:R-:W-:Y:S02]  /*bec0*/  WARPGROUP.DEPBAR.LE gsb0, 0x0 ;  /* 0x00008000000079c5 */ /* 0x000fe40000010000 */
[----:B------:R-:W-:-:S06]  /*bed0*/  WARPGROUP.ARRIVE ;  /* 0x00000000000079c5 */ /* 0x000fcc0000000000 */
[----:B------:R-:W-:Y:S01]  /*bee0*/  HGMMA.64x192x16.F32 R24, gdesc[UR8], R24, gsb0 ;  /* 0x02e00000081879f0 */ /* 0x000fe20008000818 */
[----:B------:R-:W-:Y:S02]  /*bef0*/  IADD3 R10, R10, 0x6, RZ ;  /* 0x000000060a0a7810 */ /* 0x000fe40007ffe0ff */
[----:B------:R-:W-:Y:S02]  /*bf00*/  R2UR UR19, R11 ;  /* 0x000000000b1372ca */ /* 0x000fe400000e0000 */
[----:B------:R-:W-:Y:S01]  /*bf10*/  R2UR UR18, R10 ;  /* 0x000000000a1272ca */ /* 0x000fe200000e0000 */
[----:B------:R-:W-:Y:S02]  /*bf20*/  WARPGROUP.DEPBAR.LE gsb0, 0x0 ;  /* 0x00008000000079c5 */ /* 0x000fe40000010000 */
[----:B------:R-:W-:-:S12]  /*bf30*/  WARPGROUP.ARRIVE ;  /* 0x00000000000079c5 */ /* 0x000fd80000000000 */
[----:B------:R-:W-:Y:S01]  /*bf40*/  HGMMA.64x192x16.F32 R24, gdesc[UR12], R24, gsb0 ;  /* 0x02e000000c1879f0 */ /* 0x000fe20008000818 */
[----:B--2---:R-:W-:Y:S02]  /*bf50*/  R2UR UR16, R20 ;  /* 0x00000000141072ca */ /* 0x004fe400000e0000 */
[----:B------:R-:W-:Y:S01]  /*bf60*/  R2UR UR17, R21 ;  /* 0x00000000151172ca */ /* 0x000fe200000e0000 */
[----:B------:R-:W-:Y:S02]  /*bf70*/  WARPGROUP.DEPBAR.LE gsb0, 0x0 ;  /* 0x00008000000079c5 */ /* 0x000fe40000010000 */
[----:B------:R-:W-:-:S14]  /*bf80*/  WARPGROUP.ARRIVE ;  /* 0x00000000000079c5 */ /* 0x000fdc0000000000 */
[----:B------:R-:W-:Y:S03]  /*bf90*/  HGMMA.64x192x16.F32 R24, gdesc[UR16], R24, gsb0 ;  /* 0x02e00000101879f0 */ /* 0x000fe60008000818 */
[----:B------:R-:W-:Y:S02]  /*bfa0*/  WARPGROUP.DEPBAR.LE gsb0, 0x0 ;  /* 0x00008000000079c5 */ /* 0x000fe40000010000 */
[----:B0-----:R-:W-:Y:S05]  /*bfb0*/  @P2 BRA `(.L_x_10888) ;  /* 0x0000000000282947 */ /* 0x001fea0003800000 */
[----:B------:R-:W-:Y:S05]  /*bfc0*/  @!P0 BRA `(.L_x_10889) ;  /* 0x0000000000048947 */ /* 0x000fea0003800000 */
[----:B------:R-:W-:Y:S01]  /*bfd0*/  BPT.TRAP 0x1 ;  /* 0x000000040000795c */ /* 0x000fe20000300000 */
.L_x_10889:
[----:B------:R-:W-:Y:S02]  /*bfe0*/  SHF.L.U32 R5, R8, 0x1f, RZ ;  /* 0x0000001f08057819 */ /* 0x000fe400000006ff */
[----:B------:R-:W-:-:S04]  /*bff0*/  LEA R6, R0, R2, 0x3 ;  /* 0x0000000200067211 */ /* 0x000fc800078e18ff */
[----:B------:R0:W1:Y:S01]  /*c000*/  SYNCS.PHASECHK.TRANS64.TRYWAIT P2, [R6+URZ+0x30850], R5 ;  /* 0x03085005060075a7 */ /* 0x000062000804017f */
[----:B------:R-:W-:Y:S05]  /*c010*/  @!P0 BRA `(.L_x_10890) ;  /* 0x0000000000048947 */ /* 0x000fea0003800000 */
[----:B------:R-:W-:Y:S01]  /*c020*/  BPT.TRAP 0x1 ;  /* 0x000000040000795c */ /* 0x000fe20000300000 */
.L_x_10890:
[----:B-1----:R-:W-:Y:S05]  /*c030*/  @P2 BRA `(.L_x_10888) ;  /* 0x0000000000082947 */ /* 0x002fea0003800000 */
[----:B------:R-:W1:Y:S02]  /*c040*/  SYNCS.PHASECHK.TRANS64.TRYWAIT P2, [R6+URZ+0x30850], R5 ;  /* 0x03085005060075a7 */ /* 0x000e64000804017f */
[----:B-1----:R-:W-:Y:S05]  /*c050*/  @!P2 BRA `(.L_x_10891) ;  /* 0x000000b00080a947 */ /* 0x002fea0003800000 */
.L_x_10888:
[----:B------:R-:W-:Y:S05]  /*c060*/  WARPSYNC.ALL ;  /* 0x0000000000007948 */ /* 0x000fea0003800000 */
[----:B------:R-:W-:Y:S01]  /*c070*/  ULDC UR4, c[0x0][0x9d8] ;  /* 0x0002760000047ab9 */ /* 0x000fe20000000800 */
[----:B------:R-:W-:Y:S01]  /*c080*/  ULDC UR5, c[0x0][0x988] ;  /* 0x0002620000057ab9 */ /* 0x000fe20000000800 */
[----:B------:R-:W-:Y:S01]  /*c090*/  FMUL.FTZ R27, R27, UR4 ;  /* 0x000000041b1b7c20 */ /* 0x000fe20008410000 */
[----:B------:R-:W-:Y:S01]  /*c0a0*/  FMUL.FTZ R24, R24, UR4 ;  /* 0x0000000418187c20 */ /* 0x000fe20008410000 */
[----:B------:R-:W-:Y:S01]  /*c0b0*/  FMUL.FTZ R28, R28, UR4 ;  /* 0x000000041c1c7c20 */ /* 0x000fe20008410000 */
[----:B------:R-:W-:Y:S01]  /*c0c0*/  FMUL.FTZ R25, R25, UR4 ;  /* 0x0000000419197c20 */ /* 0x000fe20008410000 */
[----:B01----:R-:W0:Y:S01]  /*c0d0*/  MUFU.TANH R5, R27 ;  /* 0x0000001b00057308 */ /* 0x003e220000002400 */
        /* <DEDUP_REMOVED lines=16> */
[----:B0-----:R-:W-:-:S02]  /*c1e0*/  IMAD.MOV.U32 R44, RZ, RZ, R5 ;  /* 0x000000ffff2c7224 */ /* 0x001fc400078e0005 */
[----:B------:R-:W-:Y:S01]  /*c1f0*/  FMUL.FTZ R34, R34, UR4 ;  /* 0x0000000422227c20 */ /* 0x000fe20008410000 */
[----:B------:R-:W-:Y:S01]  /*c200*/  FMUL.FTZ R11, R53, UR4 ;  /* 0x00000004350b7c20 */ /* 0x000fe20008410000 */
[----:B------:R-:W-:Y:S01]  /*c210*/  FMUL.FTZ R38, R38, UR4 ;  /* 0x0000000426267c20 */ /* 0x000fe20008410000 */
[----:B------:R-:W-:Y:S01]  /*c220*/  FMUL.FTZ R12, R56, UR4 ;  /* 0x00000004380c7c20 */ /* 0x000fe20008410000 */
[----:B------:R-:W-:Y:S01]  /*c230*/  FMUL.FTZ R36, R69, UR4 ;  /* 0x0000000445247c20 */ /* 0x000fe20008410000 */
[----:B------:R-:W-:Y:S01]  /*c240*/  FMUL.FTZ R35, R35, UR4 ;  /* 0x0000000423237c20 */ /* 0x000fe20008410000 */
[----:B------:R0:W3:Y:S01]  /*c250*/  MUFU.TANH R14, R25 ;  /* 0x00000019000e7308 */ /* 0x0000e20000002400 */
[----:B-1----:R-:W-:Y:S01]  /*c260*/  FMNMX.FTZ R5, R6, R7, !PT ;  /* 0x0000000706057209 */ /* 0x002fe20007810000 */
[----:B------:R-:W-:Y:S01]  /*c270*/  FMUL.FTZ R45, R101, UR4 ;  /* 0x00000004652d7c20 */ /* 0x000fe20008410000 */
[----:B------:R-:W-:Y:S01]  /*c280*/  FMUL.FTZ R101, R108, UR4 ;  /* 0x000000046c657c20 */ /* 0x000fe20008410000 */
[----:B------:R-:W-:Y:S01]  /*c290*/  FMUL.FTZ R108, R112, UR4 ;  /* 0x00000004706c7c20 */ /* 0x000fe20008410000 */
[----:B------:R-:W-:Y:S01]  /*c2a0*/  FMUL.FTZ R112, R116, UR4 ;  /* 0x0000000474707c20 */ /* 0x000fe20008410000 */
[----:B------:R-:W-:Y:S01]  /*c2b0*/  FMUL.FTZ R47, R47, UR4 ;  /* 0x000000042f2f7c20 */ /* 0x000fe20008410000 */
[----:B------:R-:W-:Y:S01]  /*c2c0*/  FMUL.FTZ R43, R43, UR4 ;  /* 0x000000042b2b7c20 */ /* 0x000fe20008410000 */
[----:B------:R1:W4:Y:S01]  /*c2d0*/  MUFU.TANH R28, R29 ;  /* 0x0000001d001c7308 */ /* 0x0003220000002400 */
[----:B--2---:R-:W-:-:S02]  /*c2e0*/  IMAD.MOV.U32 R37, RZ, RZ, R8 ;  /* 0x000000ffff257224 */ /* 0x004fc400078e0008 */
[----:B------:R-:W-:Y:S01]  /*c2f0*/  FMUL.FTZ R8, R48, UR4 ;  /* 0x0000000430087c20 */ /* 0x000fe20008410000 */
[----:B0-----:R-:W-:Y:S01]  /*c300*/  FMUL.FTZ R25, R68, UR4 ;  /* 0x0000000444197c20 */ /* 0x001fe20008410000 */
[----:B------:R-:W-:Y:S01]  /*c310*/  FMUL.FTZ R48, R104, UR4 ;  /* 0x0000000468307c20 */ /* 0x000fe20008410000 */
[----:B------:R-:W-:Y:S01]  /*c320*/  FMUL.FTZ R104, R109, UR4 ;  /* 0x000000046d687c20 */ /* 0x000fe20008410000 */
[----:B------:R-:W-:Y:S01]  /*c330*/  FMUL.FTZ R109, R113, UR4 ;  /* 0x00000004716d7c20 */ /* 0x000fe20008410000 */
[----:B------:R-:W-:Y:S01]  /*c340*/  FMUL.FTZ R113, R117, UR4 ;  /* 0x0000000475717c20 */ /* 0x000fe20008410000 */
[----:B------:R-:W0:Y:S01]  /*c350*/  MUFU.TANH R27, R32 ;  /* 0x00000020001b7308 */ /* 0x000e220000002400 */
[----:B---3--:R-:W-:Y:S01]  /*c360*/  FMNMX.FTZ R5, R14, R5, !PT ;  /* 0x000000050e057209 */ /* 0x008fe20007810000 */
[----:B-1----:R-:W-:Y:S01]  /*c370*/  FMUL.FTZ R29, R80, UR4 ;  /* 0x00000004501d7c20 */ /* 0x002fe20008410000 */
[----:B------:R-:W-:Y:S01]  /*c380*/  FMUL.FTZ R46, R46, UR4 ;  /* 0x000000042e2e7c20 */ /* 0x000fe20008410000 */
[----:B------:R-:W-:Y:S01]  /*c390*/  FMUL.FTZ R117, R55, UR4 ;  /* 0x0000000437757c20 */ /* 0x000fe20008410000 */
[----:B------:R-:W-:Y:S01]  /*c3a0*/  FMNMX.FTZ R5, R37, R5, !PT ;  /* 0x0000000525057209 */ /* 0x000fe20007810000 */
[----:B------:R-:W-:Y:S01]  /*c3b0*/  FMUL.FTZ R39, R39, UR4 ;  /* 0x0000000427277c20 */ /* 0x000fe20008410000 */
[----:B------:R-:W-:Y:S01]  /*c3c0*/  FMUL.FTZ R42, R42, UR4 ;  /* 0x000000042a2a7c20 */ /* 0x000fe20008410000 */
[----:B------:R-:W1:Y:S01]  /*c3d0*/  MUFU.TANH R32, R33 ;  /* 0x0000002100207308 */ /* 0x000e620000002400 */
[----:B----4-:R-:W-:Y:S01]  /*c3e0*/  FMNMX.FTZ R5, R28, R5, !PT ;  /* 0x000000051c057209 */ /* 0x010fe20007810000 */
        /* <DEDUP_REMOVED lines=26> */
[----:B------:R0:W3:Y:S01]  /*c590*/  MUFU.TANH R15, R30 ;  /* 0x0000001e000f7308 */ /* 0x0000e20000002400 */
[----:B-1----:R-:W-:Y:S01]  /*c5a0*/  MOV R41, R13 ;  /* 0x0000000d00297202 */ /* 0x002fe20000000f00 */
[----:B------:R-:W-:-:S06]  /*c5b0*/  FMUL.FTZ R13, R57, UR4 ;  /* 0x00000004390d7c20 */ /* 0x000fcc0008410000 */
[----:B------:R-:W1:Y:S01]  /*c5c0*/  MUFU.TANH R8, R8 ;  /* 0x0000000800087308 */ /* 0x000e620000002400 */
[----:B--2---:R-:W-:Y:S01]  /*c5d0*/  FMNMX.FTZ R5, R152, R5, !PT ;  /* 0x0000000598057209 */ /* 0x004fe20007810000 */
[----:B0-----:R-:W-:-:S06]  /*c5e0*/  FMUL.FTZ R30, R72, UR4 ;  /* 0x00000004481e7c20 */ /* 0x001fcc0008410000 */
[----:B------:R0:W2:Y:S01]  /*c5f0*/  MUFU.TANH R20, R31 ;  /* 0x0000001f00147308 */ /* 0x0000a20000002400 */
[----:B---3--:R-:W-:Y:S02]  /*c600*/  IMAD.MOV.U32 R40, RZ, RZ, R15 ;  /* 0x000000ffff287224 */ /* 0x008fe400078e000f */
[----:B------:R-:W-:-:S05]  /*c610*/  FMUL.FTZ R15, R60, UR4 ;  /* 0x000000043c0f7c20 */ /* 0x000fca0008410000 */
[----:B------:R-:W3:Y:S01]  /*c620*/  MUFU.TANH R9, R9 ;  /* 0x0000000900097308 */ /* 0x000ee20000002400 */
[----:B-1----:R-:W-:Y:S01]  /*c630*/  FMNMX.FTZ R5, R8, R5, !PT ;  /* 0x0000000508057209 */ /* 0x002fe20007810000 */
[----:B0-----:R-:W-:-:S06]  /*c640*/  FMUL.FTZ R31, R76, UR4 ;  /* 0x000000044c1f7c20 */ /* 0x001fcc0008410000 */
[----:B------:R0:W1:Y:S01]  /*c650*/  MUFU.TANH R21, R34 ;  /* 0x0000002200157308 */ /* 0x0000620000002400 */
[----:B--2---:R-:W-:Y:S02]  /*c660*/  IMAD.MOV.U32 R33, RZ, RZ, R20 ;  /* 0x000000ffff217224 */ /* 0x004fe400078e0014 */
[----:B------:R-:W-:Y:S01]  /*c670*/  FMUL.FTZ R20, R61, UR4 ;  /* 0x000000043d147c20 */ /* 0x000fe20008410000 */
[----:B------:R-:W-:Y:S02]  /*c680*/  IMAD.MOV.U32 R61, RZ, RZ, R40 ;  /* 0x000000ffff3d7224 */ /* 0x000fe400078e0028 */
[----:B------:R-:W-:Y:S01]  /*c690*/  FMUL.FTZ R40, R96, UR4 ;  /* 0x0000000460287c20 */ /* 0x000fe20008410000 */
[----:B------:R-:W-:Y:S02]  /*c6a0*/  IMAD.MOV.U32 R80, RZ, RZ, R33 ;  /* 0x000000ffff507224 */ /* 0x000fe400078e0021 */
[----:B------:R-:W-:Y:S01]  /*c6b0*/  FMUL.FTZ R33, R81, UR4 ;  /* 0x0000000451217c20 */ /* 0x000fe20008410000 */
[----:B------:R-:W-:Y:S01]  /*c6c0*/  MOV R81, R44 ;  /* 0x0000002c00517202 */ /* 0x000fe20000000f00 */
[----:B------:R-:W2:Y:S01]  /*c6d0*/  MUFU.TANH R10, R10 ;  /* 0x0000000a000a7308 */ /* 0x000ea20000002400 */
[----:B---3--:R-:W-:Y:S01]  /*c6e0*/  FMNMX.FTZ R5, R9, R5, !PT ;  /* 0x0000000509057209 */ /* 0x008fe20007810000 */
[----:B0-----:R-:W-:Y:S01]  /*c6f0*/  FMUL.FTZ R34, R77, UR4 ;  /* 0x000000044d227c20 */ /* 0x001fe20008410000 */
[----:B------:R-:W-:Y:S01]  /*c700*/  FMUL.FTZ R44, R100, UR4 ;  /* 0x00000004642c7c20 */ /* 0x000fe20008410000 */
[----:B------:R-:W-:-:S04]  /*c710*/  MOV R116, R81 ;  /* 0x0000005100747202 */ /* 0x000fc80000000f00 */
[----:B------:R1:W0:Y:S08]  /*c720*/  MUFU.TANH R24, R38 ;  /* 0x0000002600187308 */ /* 0x0002300000002400 */
[----:B------:R-:W3:Y:S01]  /*c730*/  MUFU.TANH R11, R11 ;  /* 0x0000000b000b7308 */ /* 0x000ee20000002400 */
[----:B-1----:R-:W-:Y:S01]  /*c740*/  MOV R38, R21 ;  /* 0x0000001500267202 */ /* 0x002fe20000000f00 */
[----:B------:R-:W-:Y:S01]  /*c750*/  FMUL.FTZ R21, R64, UR4 ;  /* 0x0000000440157c20 */ /* 0x000fe20008410000 */
[----:B--2---:R-:W-:Y:S01]  /*c760*/  FMNMX.FTZ R5, R10, R5, !PT ;  /* 0x000000050a057209 */ /* 0x004fe20007810000 */
[----:B------:R-:W-:-:S02]  /*c770*/  IMAD.MOV.U32 R64, RZ, RZ, R41 ;  /* 0x000000ffff407224 */ /* 0x000fc400078e0029 */
[----:B------:R-:W-:Y:S02]  /*c780*/  FMUL.FTZ R41, R97, UR4 ;  /* 0x0000000461297c20 */ /* 0x000fe40008410000 */
[----:B------:R-:W1:Y:S01]  /*c790*/  MUFU.TANH R12, R12 ;  /* 0x0000000c000c7308 */ /* 0x000e620000002400 */
[----:B0-----:R-:W-:Y:S02]  /*c7a0*/  IMAD.MOV.U32 R56, RZ, RZ, R24 ;  /* 0x000000ffff387224 */ /* 0x001fe400078e0018 */
[----:B------:R-:W-:Y:S01]  /*c7b0*/  FMUL.FTZ R24, R65, UR4 ;  /* 0x0000000441187c20 */ /* 0x000fe20008410000 */
[----:B------:R-:W-:Y:S01]  /*c7c0*/  MOV R65, R38 ;  /* 0x0000002600417202 */ /* 0x000fe20000000f00 */
[----:B------:R-:W-:Y:S01]  /*c7d0*/  FMUL.FTZ R38, R93, UR4 ;  /* 0x000000045d267c20 */ /* 0x000fe20008410000 */
[----:B------:R-:W-:Y:S02]  /*c7e0*/  IMAD.MOV.U32 R93, RZ, RZ, R6 ;  /* 0x000000ffff5d7224 */ /* 0x000fe400078e0006 */
[----:B------:R-:W-:Y:S01]  /*c7f0*/  IMAD.MOV.U32 R86, RZ, RZ, R64 ;  /* 0x000000ffff567224 */ /* 0x000fe200078e0040 */
        /* <DEDUP_REMOVED lines=14> */
[----:B------:R2:W3:Y:S01]  /*c8e0*/  MUFU.TANH R26, R35 ;  /* 0x00000023001a7308 */ /* 0x0004e20000002400 */
[----:B-1----:R-:W-:-:S07]  /*c8f0*/  FMNMX.FTZ R5, R25, R5, !PT ;  /* 0x0000000519057209 */ /* 0x002fce0007810000 */
[----:B------:R-:W1:Y:S01]  /*c900*/  MUFU.TANH R30, R30 ;  /* 0x0000001e001e7308 */ /* 0x000e620000002400 */
[----:B--2---:R-:W-:Y:S01]  /*c910*/  FMUL.FTZ R35, R73, UR4 ;  /* 0x0000000449237c20 */ /* 0x004fe20008410000 */
[----:B0-----:R-:W-:-:S06]  /*c920*/  FMNMX.FTZ R5, R36, R5, !PT ;  /* 0x0000000524057209 */ /* 0x001fcc0007810000 */
[----:B------:R-:W0:Y:S01]  /*c930*/  MUFU.TANH R35, R35 ;  /* 0x0000002300237308 */ /* 0x000e220000002400 */
[----:B---3--:R-:W-:Y:S02]  /*c940*/  IMAD.MOV.U32 R76, RZ, RZ, R26 ;  /* 0x000000ffff4c7224 */ /* 0x008fe400078e001a */
[----:B------:R-:W-:Y:S01]  /*c950*/  FMUL.FTZ R26, R84, UR4 ;  /* 0x00000004541a7c20 */ /* 0x000fe20008410000 */
[----:B------:R-:W-:Y:S02]  /*c960*/  IMAD.MOV.U32 R84, RZ, RZ, R32 ;  /* 0x000000ffff547224 */ /* 0x000fe400078e0020 */
[----:B------:R-:W-:Y:S01]  /*c970*/  FMUL.FTZ R32, R85, UR4 ;  /* 0x0000000455207c20 */ /* 0x000fe20008410000 */
[----:B------:R-:W-:Y:S01]  /*c980*/  MOV R85, R27 ;  /* 0x0000001b00557202 */ /* 0x000fe20000000f00 */
[----:B------:R-:W-:Y:S01]  /*c990*/  FMUL.FTZ R27, R88, UR4 ;  /* 0x00000004581b7c20 */ /* 0x000fe20008410000 */
[----:B------:R-:W-:Y:S01]  /*c9a0*/  IMAD.MOV.U32 R88, RZ, RZ, R28 ;  /* 0x000000ffff587224 */ /* 0x000fe200078e001c */
[----:B------:R-:W2:Y:S01]  /*c9b0*/  MUFU.TANH R31, R31 ;  /* 0x0000001f001f7308 */ /* 0x000ea20000002400 */
[----:B-1----:R-:W-:Y:S01]  /*c9c0*/  FMNMX.FTZ R5, R30, R5, !PT ;  /* 0x000000051e057209 */ /* 0x002fe20007810000 */
[----:B------:R-:W-:Y:S01]  /*c9d0*/  FMUL.FTZ R28, R89, UR4 ;  /* 0x00000004591c7c20 */ /* 0x000fe20008410000 */
[----:B------:R-:W-:-:S02]  /*c9e0*/  IMAD.MOV.U32 R89, RZ, RZ, R37 ;  /* 0x000000ffff597224 */ /* 0x000fc400078e0025 */
[----:B------:R-:W-:Y:S01]  /*c9f0*/  FMUL.FTZ R37, R92, UR4 ;  /* 0x000000045c257c20 */ /* 0x000fe20008410000 */
[----:B------:R-:W-:Y:S01]  /*ca00*/  MOV R92, R14 ;  /* 0x0000000e005c7202 */ /* 0x000fe20000000f00 */
[----:B------:R-:W-:Y:S01]  /*ca10*/  FMUL.FTZ R14, R105, UR4 ;  /* 0x00000004690e7c20 */ /* 0x000fe20008410000 */
        /* <DEDUP_REMOVED lines=45> */
[----:B--2---:R-:W-:-:S05]  /*ccf0*/  FMNMX.FTZ R5, R113, R5, !PT ;  /* 0x0000000571057209 */ /* 0x004fca0007810000 */
[----:B------:R-:W0:Y:S02]  /*cd00*/  SHFL.BFLY PT, R6, R5, 0x2, 0x1f ;  /* 0x0c401f0005067f89 */ /* 0x000e2400000e0000 */
[----:B------:R-:W-:Y:S08]  /*cd10*/  MUFU.TANH R68, R46 ;  /* 0x0000002e00447308 */ /* 0x000ff00000002400 */
[----:B------:R-:W1:Y:S08]  /*cd20*/  MUFU.TANH R69, R39 ;  /* 0x0000002700457308 */ /* 0x000e700000002400 */
[----:B------:R-:W2:Y:S01]  /*cd30*/  MUFU.TANH R57, R42 ;  /* 0x0000002a00397308 */ /* 0x000ea20000002400 */
[----:B0-----:R-:W-:-:S07]  /*cd40*/  FMNMX.FTZ R5, R5, R6, !PT ;  /* 0x0000000605057209 */ /* 0x001fce0007810000 */
[----:B------:R0:W-:Y:S01]  /*cd50*/  MUFU.TANH R77, R51 ;  /* 0x00000033004d7308 */ /* 0x0001e20000002400 */
[----:B------:R-:W3:Y:S07]  /*cd60*/  SHFL.BFLY PT, R6, R5, 0x1, 0x1f ;  /* 0x0c201f0005067f89 */ /* 0x000eee00000e0000 */
[----:B------:R4:W-:Y:S01]  /*cd70*/  MUFU.TANH R73, R50 ;  /* 0x0000003200497308 */ /* 0x0009e20000002400 */
[----:B0-----:R-:W-:-:S07]  /*cd80*/  FMUL.FTZ R51, R62, UR4 ;  /* 0x000000043e337c20 */ /* 0x001fce0008410000 */
[----:B------:R-:W-:Y:S01]  /*cd90*/  MUFU.TANH R54, R54 ;  /* 0x0000003600367308 */ /* 0x000fe20000002400 */
[----:B----4-:R-:W-:Y:S01]  /*cda0*/  FMUL.FTZ R50, R59, UR4 ;  /* 0x000000043b327c20 */ /* 0x010fe20008410000 */
[----:B------:R-:W-:Y:S01]  /*cdb0*/  FMUL.FTZ R59, R78, UR4 ;  /* 0x000000044e3b7c20 */ /* 0x000fe20008410000 */
[----:B------:R-:W-:-:S05]  /*cdc0*/  FMUL.FTZ R78, R107, UR4 ;  /* 0x000000046b4e7c20 */ /* 0x000fca0008410000 */
[----:B------:R-:W-:Y:S01]  /*cdd0*/  MUFU.TANH R117, R117 ;  /* 0x0000007500757308 */ /* 0x000fe20000002400 */
[----:B---3--:R-:W-:Y:S01]  /*cde0*/  FMNMX.FTZ R5, R5, R6, !PT ;  /* 0x0000000605057209 */ /* 0x008fe20007810000 */
[----:B------:R-:W-:-:S04]  /*cdf0*/  IMAD.U32 R6, RZ, RZ, UR5 ;  /* 0x00000005ff067e24 */ /* 0x000fc8000f8e00ff */
[C---:B------:R-:W-:Y:S01]  /*ce00*/  FADD.FTZ R7, -R5.reuse, R7 ;  /* 0x0000000705077221 */ /* 0x040fe20000010100 */
[-C--:B------:R-:W-:Y:S01]  /*ce10*/  FMUL.FTZ R47, R5, R6.reuse ;  /* 0x00000006052f7220 */ /* 0x080fe20000410000 */
[----:B------:R-:W-:Y:S02]  /*ce20*/  MUFU.TANH R49, R49 ;  /* 0x0000003100317308 */ /* 0x000fe40000002400 */
        /* <DEDUP_REMOVED lines=11> */
[--C-:B------:R-:W-:Y:S01]  /*cee0*/  FFMA.FTZ R13, R27, R6, -R47.reuse ;  /* 0x000000061b0d7223 */ /* 0x100fe2000001082f */
[----:B------:R-:W-:Y:S01]  /*cef0*/  MOV R27, R116 ;  /* 0x00000074001b7202 */ /* 0x000fe20000000f00 */
[-CC-:B------:R-:W-:Y:S01]  /*cf00*/  FFMA.FTZ R62, R85, R6.reuse, -R47.reuse ;  /* 0x00000006553e7223 */ /* 0x180fe2000001082f */
[----:B------:R0:W3:Y:S01]  /*cf10*/  MUFU.EX2 R24, R43 ;  /* 0x0000002b00187308 */ /* 0x0000e20000000800 */
[-CC-:B------:R-:W-:Y:S01]  /*cf20*/  FFMA.FTZ R85, R21, R6.reuse, -R47.reuse ;  /* 0x0000000615557223 */ /* 0x180fe2000001082f */
[----:B------:R-:W-:Y:S01]  /*cf30*/  FFMA.FTZ R21, R38, R6, -R47 ;  /* 0x0000000626157223 */ /* 0x000fe2000001082f */
[----:B------:R-:W-:-:S02]  /*cf40*/  IMAD.MOV.U32 R38, RZ, RZ, R76 ;  /* 0x000000ffff267224 */ /* 0x000fc400078e004c */
[-CC-:B------:R-:W-:Y:S01]  /*cf50*/  FFMA.FTZ R97, R10, R6.reuse, -R47.reuse ;  /* 0x000000060a617223 */ /* 0x180fe2000001082f */
[-C--:B------:R-:W-:Y:S01]  /*cf60*/  FFMA.FTZ R10, R40, R6.reuse, -R47 ;  /* 0x00000006280a7223 */ /* 0x080fe2000001082f */
[----:B-1----:R-:W-:Y:S02]  /*cf70*/  IMAD.MOV.U32 R40, RZ, RZ, R69 ;  /* 0x000000ffff287224 */ /* 0x002fe400078e0045 */
[-CC-:B------:R-:W-:Y:S01]  /*cf80*/  FFMA.FTZ R88, R20, R6.reuse, -R47.reuse ;  /* 0x0000000614587223 */ /* 0x180fe2000001082f */
[----:B------:R-:W1:Y:S01]  /*cf90*/  MUFU.EX2 R46, R46 ;  /* 0x0000002e002e7308 */ /* 0x000e620000000800 */
[----:B------:R-:W-:Y:S01]  /*cfa0*/  FFMA.FTZ R20, R41, R6, -R47 ;  /* 0x0000000629147223 */ /* 0x000fe2000001082f */
[----:B--2---:R-:W-:Y:S01]  /*cfb0*/  IMAD.MOV.U32 R41, RZ, RZ, R57 ;  /* 0x000000ffff297224 */ /* 0x004fe200078e0039 */
[----:B0-----:R-:W-:Y:S01]  /*cfc0*/  MOV R43, R68 ;  /* 0x00000044002b7202 */ /* 0x001fe20000000f00 */
[----:B------:R-:W-:Y:S01]  /*cfd0*/  FMUL.FTZ R68, R87, UR4 ;  /* 0x0000000457447c20 */ /* 0x000fe20008410000 */
[-CC-:B------:R-:W-:Y:S01]  /*cfe0*/  FFMA.FTZ R96, R11, R6.reuse, -R47.reuse ;  /* 0x000000060b607223 */ /* 0x180fe2000001082f */
[----:B------:R-:W2:Y:S01]  /*cff0*/  LDL R87, [R1+0x5c] ;  /* 0x00005c0001577983 */ /* 0x000ea20000100800 */
[----:B------:R-:W-:Y:S01]  /*d000*/  FFMA.FTZ R11, R44, R6, -R47 ;  /* 0x000000062c0b7223 */ /* 0x000fe2000001082f */
[----:B------:R0:W4:Y:S01]  /*d010*/  MUFU.EX2 R26, R39 ;  /* 0x00000027001a7308 */ /* 0x0001220000000800 */
[----:B---3--:R-:W-:Y:S01]  /*d020*/  FFMA.FTZ R4, R7, R4, R24 ;  /* 0x0000000407047223 */ /* 0x008fe20000010018 */
[----:B------:R-:W-:-:S02]  /*d030*/  IMAD.MOV.U32 R44, RZ, RZ, R72 ;  /* 0x000000ffff2c7224 */ /* 0x000fc400078e0048 */
[-CC-:B------:R-:W-:Y:S01]  /*d040*/  FFMA.FTZ R89, R15, R6.reuse, -R47.reuse ;  /* 0x000000060f597223 */ /* 0x180fe2000001082f */
[-CC-:B------:R-:W-:Y:S01]  /*d050*/  FFMA.FTZ R15, R45, R6.reuse, -R47.reuse ;  /* 0x000000062d0f7223 */ /* 0x180fe2000001082f */
[----:B------:R-:W-:Y:S01]  /*d060*/  MOV R45, R73 ;  /* 0x00000049002d7202 */ /* 0x000fe20000000f00 */
[-CC-:B------:R-:W-:Y:S01]  /*d070*/  FFMA.FTZ R105, R8, R6.reuse, -R47.reuse ;  /* 0x0000000608697223 */ /* 0x180fe2000001082f */
[----:B------:R-:W-:Y:S01]  /*d080*/  FFMA.FTZ R93, R12, R6, -R47 ;  /* 0x000000060c5d7223 */ /* 0x000fe2000001082f */
[----:B------:R-:W3:Y:S01]  /*d090*/  MUFU.EX2 R42, R42 ;  /* 0x0000002a002a7308 */ /* 0x000ee20000000800 */
[C---:B-1----:R-:W-:Y:S01]  /*d0a0*/  FADD.FTZ R4, R46.reuse, R4 ;  /* 0x000000042e047221 */ /* 0x042fe20000010000 */
[----:B0-----:R-:W-:Y:S01]  /*d0b0*/  IMAD.MOV.U32 R39, RZ, RZ, R56 ;  /* 0x000000ffff277224 */ /* 0x001fe200078e0038 */
[----:B------:R-:W-:Y:S01]  /*d0c0*/  F2FP.F16.F32.PACK_AB R24, R46, R24 ;  /* 0x000000182e18723e */ /* 0x000fe200000000ff */
[----:B------:R-:W-:Y:S02]  /*d0d0*/  IMAD.MOV.U32 R46, RZ, RZ, R77 ;  /* 0x000000ffff2e7224 */ /* 0x000fe400078e004d */
[-CC-:B------:R-:W-:Y:S01]  /*d0e0*/  FFMA.FTZ R157, R157, R6.reuse, -R47.reuse ;  /* 0x000000069d9d7223 */ /* 0x180fe2000001082f */
[-CC-:B------:R-:W-:Y:S01]  /*d0f0*/  FFMA.FTZ R156, R156, R6.reuse, -R47.reuse ;  /* 0x000000069c9c7223 */ /* 0x180fe2000001082f */
[-CC-:B------:R-:W-:Y:S01]  /*d100*/  FFMA.FTZ R155, R155, R6.reuse, -R47.reuse ;  /* 0x000000069b9b7223 */ /* 0x180fe2000001082f */
[-CC-:B------:R-:W-:Y:S01]  /*d110*/  FFMA.FTZ R154, R154, R6.reuse, -R47.reuse ;  /* 0x000000069a9a7223 */ /* 0x180fe2000001082f */
[----:B----4-:R-:W-:Y:S01]  /*d120*/  FADD.FTZ R4, R26, R4 ;  /* 0x000000041a047221 */ /* 0x010fe20000010000 */
[-CC-:B------:R-:W-:Y:S01]  /*d130*/  FFMA.FTZ R153, R153, R6.reuse, -R47.reuse ;  /* 0x0000000699997223 */ /* 0x180fe2000001082f */
[-CC-:B------:R-:W-:Y:S01]  /*d140*/  FFMA.FTZ R152, R152, R6.reuse, -R47.reuse ;  /* 0x0000000698987223 */ /* 0x180fe2000001082f */
[-CC-:B------:R-:W-:Y:S01]  /*d150*/  FFMA.FTZ R81, R25, R6.reuse, -R47.reuse ;  /* 0x0000000619517223 */ /* 0x180fe2000001082f */
[-CC-:B------:R-:W-:Y:S01]  /*d160*/  FFMA.FTZ R36, R36, R6.reuse, -R47.reuse ;  /* 0x0000000624247223 */ /* 0x180fe2000001082f */
[-CC-:B------:R-:W-:Y:S01]  /*d170*/  FFMA.FTZ R30, R30, R6.reuse, -R47.reuse ;  /* 0x000000061e1e7223 */ /* 0x180fe2000001082f */
[-CC-:B------:R-:W-:Y:S01]  /*d180*/  FFMA.FTZ R35, R35, R6.reuse, -R47.reuse ;  /* 0x0000000623237223 */ /* 0x180fe2000001082f */
[--C-:B------:R-:W-:Y:S01]  /*d190*/  FFMA.FTZ R31, R31, R6, -R47.reuse ;  /* 0x000000061f1f7223 */ /* 0x100fe2000001082f */
[C---:B---3--:R-:W-:Y:S01]  /*d1a0*/  FADD.FTZ R66, R42.reuse, R4 ;  /* 0x000000042a427221 */ /* 0x048fe20000010000 */
[----:B------:R-:W-:Y:S01]  /*d1b0*/  F2FP.F16.F32.PACK_AB R26, R42, R26 ;  /* 0x0000001a2a1a723e */ /* 0x000fe200000000ff */
[-CC-:B------:R-:W-:Y:S01]  /*d1c0*/  FFMA.FTZ R34, R34, R6.reuse, -R47.reuse ;  /* 0x0000000622227223 */ /* 0x180fe2000001082f */
[----:B------:R-:W-:Y:S01]  /*d1d0*/  FMNMX.FTZ R4, R64, R3, !PT ;  /* 0x0000000340047209 */ /* 0x000fe20007810000 */
[----:B------:R-:W-:Y:S01]  /*d1e0*/  FFMA.FTZ R29, R29, R6, -R47 ;  /* 0x000000061d1d7223 */ /* 0x000fe2000001082f */
[----:B------:R-:W-:Y:S01]  /*d1f0*/  MOV R42, R60 ;  /* 0x0000003c002a7202 */ /* 0x000fe20000000f00 */
[----:B------:R-:W-:Y:S01]  /*d200*/  FMUL.FTZ R60, R79, UR4 ;  /* 0x000000044f3c7c20 */ /* 0x000fe20008410000 */
[----:B------:R-:W-:Y:S01]  /*d210*/  IMAD.MOV.U32 R79, RZ, RZ, R61 ;  /* 0x000000ffff4f7224 */ /* 0x000fe200078e003d */
        /* <DEDUP_REMOVED lines=17> */
[----:B------:R-:W0:Y:S01]  /*d330*/  MUFU.TANH R50, R50 ;  /* 0x0000003200327308 */ /* 0x000e220000002400 */
[----:B------:R-:W-:-:S02]  /*d340*/  IMAD.MOV.U32 R47, RZ, RZ, R54 ;  /* 0x000000ffff2f7224 */ /* 0x000fc400078e0036 */
[----:B------:R-:W-:Y:S01]  /*d350*/  FMUL.FTZ R54, R67, UR4 ;  /* 0x0000000443367c20 */ /* 0x000fe20008410000 */
[----:B------:R-:W-:Y:S01]  /*d360*/  FMNMX.FTZ R4, R39, R4, !PT ;  /* 0x0000000427047209 */ /* 0x000fe20007810000 */
[----:B------:R-:W-:Y:S02]  /*d370*/  IMAD.MOV.U32 R48, RZ, RZ, R55 ;  /* 0x000000ffff307224 */ /* 0x000fe400078e0037 */
[----:B------:R-:W-:Y:S01]  /*d380*/  FMUL.FTZ R55, R70, UR4 ;  /* 0x0000000446377c20 */ /* 0x000fe20008410000 */
[----:B------:R-:W-:Y:S01]  /*d390*/  FMUL.FTZ R56, R71, UR4 ;  /* 0x0000000447387c20 */ /* 0x000fe20008410000 */
[----:B------:R-:W-:Y:S01]  /*d3a0*/  FMNMX.FTZ R4, R40, R4, !PT ;  /* 0x0000000428047209 */ /* 0x000fe20007810000 */
[----:B------:R-:W1:Y:S01]  /*d3b0*/  MUFU.TANH R51, R51 ;  /* 0x0000003300337308 */ /* 0x000e620000002400 */
[----:B------:R-:W-:Y:S01]  /*d3c0*/  FMUL.FTZ R57, R74, UR4 ;  /* 0x000000044a397c20 */ /* 0x000fe20008410000 */
[----:B------:R-:W-:Y:S01]  /*d3d0*/  FMUL.FTZ R61, R82, UR4 ;  /* 0x00000004523d7c20 */ /* 0x000fe20008410000 */
[----:B------:R-:W-:Y:S01]  /*d3e0*/  FMNMX.FTZ R4, R41, R4, !PT ;  /* 0x0000000429047209 */ /* 0x000fe20007810000 */
[----:B------:R-:W-:-:S02]  /*d3f0*/  IMAD.MOV.U32 R82, RZ, RZ, R62 ;  /* 0x000000ffff527224 */ /* 0x000fc400078e003e */
[----:B------:R-:W-:Y:S01]  /*d400*/  FMUL.FTZ R62, R83, UR4 ;  /* 0x00000004533e7c20 */ /* 0x000fe20008410000 */
[----:B------:R-:W-:Y:S01]  /*d410*/  FMUL.FTZ R69, R90, UR4 ;  /* 0x000000045a457c20 */ /* 0x000fe20008410000 */
[----:B------:R-:W-:Y:S01]  /*d420*/  FMNMX.FTZ R4, R42, R4, !PT ;  /* 0x000000042a047209 */ /* 0x000fe20007810000 */
[----:B------:R-:W3:Y:S01]  /*d430*/  MUFU.TANH R52, R52 ;  /* 0x0000003400347308 */ /* 0x000ee20000002400 */
[----:B------:R-:W-:Y:S01]  /*d440*/  FMUL.FTZ R70, R91, UR4 ;  /* 0x000000045b467c20 */ /* 0x000fe20008410000 */
[----:B------:R-:W-:Y:S01]  /*d450*/  FMUL.FTZ R71, R94, UR4 ;  /* 0x000000045e477c20 */ /* 0x000fe20008410000 */
[----:B------:R-:W-:Y:S01]  /*d460*/  FMNMX.FTZ R4, R43, R4, !PT ;  /* 0x000000042b047209 */ /* 0x000fe20007810000 */
[----:B------:R-:W-:Y:S01]  /*d470*/  FMUL.FTZ R72, R95, UR4 ;  /* 0x000000045f487c20 */ /* 0x000fe20008410000 */
[----:B------:R-:W-:Y:S01]  /*d480*/  FMUL.FTZ R73, R98, UR4 ;  /* 0x0000000462497c20 */ /* 0x000fe20008410000 */
[----:B------:R-:W-:Y:S01]  /*d490*/  FMUL.FTZ R74, R99, UR4 ;  /* 0x00000004634a7c20 */ /* 0x000fe20008410000 */
[----:B------:R-:W-:Y:S01]  /*d4a0*/  FMNMX.FTZ R4, R44, R4, !PT ;  /* 0x000000042c047209 */ /* 0x000fe20007810000 */
[----:B------:R-:W4:Y:S01]  /*d4b0*/  MUFU.TANH R53, R53 ;  /* 0x0000003500357308 */ /* 0x000f220000002400 */
        /* <DEDUP_REMOVED lines=8> */
[----:B------:R-:W-:-:S02]  /*d540*/  MOV R83, R65 ;  /* 0x0000004100537202 */ /* 0x000fc40000000f00 */
[----:B------:R-:W-:-:S04]  /*d550*/  FMNMX.FTZ R4, R47, R4, !PT ;  /* 0x000000042f047209 */ /* 0x000fc80007810000 */
[----:B------:R-:W-:Y:S01]  /*d560*/  FMNMX.FTZ R4, R117, R4, !PT ;  /* 0x0000000475047209 */ /* 0x000fe20007810000 */
[----:B------:R-:W4:Y:S03]  /*d570*/  MUFU.TANH R55, R55 ;  /* 0x0000003700377308 */ /* 0x000f260000002400 */
[----:B------:R-:W-:-:S04]  /*d580*/  FMNMX.FTZ R4, R49, R4, !PT ;  /* 0x0000000431047209 */ /* 0x000fc80007810000 */
[----:B0-----:R-:W-:Y:S01]  /*d590*/  FMNMX.FTZ R4, R50, R4, !PT ;  /* 0x0000000432047209 */ /* 0x001fe20007810000 */
[----:B------:R-:W0:Y:S03]  /*d5a0*/  MUFU.TANH R56, R56 ;  /* 0x0000003800387308 */ /* 0x000e260000002400 */
[----:B-1----:R-:W-:-:S04]  /*d5b0*/  FMNMX.FTZ R4, R51, R4, !PT ;  /* 0x0000000433047209 */ /* 0x002fc80007810000 */
[----:B---3--:R-:W-:Y:S01]  /*d5c0*/  FMNMX.FTZ R4, R52, R4, !PT ;  /* 0x0000000434047209 */ /* 0x008fe20007810000 */
[----:B------:R-:W1:Y:S03]  /*d5d0*/  MUFU.TANH R57, R57 ;  /* 0x0000003900397308 */ /* 0x000e660000002400 */
[----:B----4-:R-:W-:-:S04]  /*d5e0*/  FMNMX.FTZ R4, R53, R4, !PT ;  /* 0x0000000435047209 */ /* 0x010fc80007810000 */
[----:B------:R-:W-:Y:S01]  /*d5f0*/  FMNMX.FTZ R4, R54, R4, !PT ;  /* 0x0000000436047209 */ /* 0x000fe20007810000 */
[----:B------:R-:W3:Y:S03]  /*d600*/  MUFU.TANH R58, R58 ;  /* 0x0000003a003a7308 */ /* 0x000ee60000002400 */
[----:B------:R-:W-:-:S04]  /*d610*/  FMNMX.FTZ R4, R55, R4, !PT ;  /* 0x0000000437047209 */ /* 0x000fc80007810000 */
[----:B0-----:R-:W-:Y:S01]  /*d620*/  FMNMX.FTZ R4, R56, R4, !PT ;  /* 0x0000000438047209 */ /* 0x001fe20007810000 */
[----:B------:R-:W0:Y:S03]  /*d630*/  MUFU.TANH R59, R59 ;  /* 0x0000003b003b7308 */ /* 0x000e260000002400 */
[----:B-1----:R-:W-:-:S05]  /*d640*/  FMNMX.FTZ R4, R57, R4, !PT ;  /* 0x0000000439047209 */ /* 0x002fca0007810000 */
        /* <DEDUP_REMOVED lines=41> */
[----:B-1----:R-:W-:-:S04]  /*d8e0*/  FMNMX.FTZ R4, R115, R4, !PT ;  /* 0x0000000473047209 */ /* 0x002fc80007810000 */
[----:B---3--:R-:W-:-:S04]  /*d8f0*/  FMNMX.FTZ R4, R64, R4, !PT ;  /* 0x0000000440047209 */ /* 0x008fc80007810000 */
[----:B0-----:R-:W-:-:S05]  /*d900*/  FMNMX.FTZ R4, R114, R4, !PT ;  /* 0x0000000472047209 */ /* 0x001fca0007810000 */
[----:B------:R-:W0:Y:S02]  /*d910*/  SHFL.BFLY PT, R25, R4, 0x2, 0x1f ;  /* 0x0c401f0004197f89 */ /* 0x000e2400000e0000 */
[----:B0-----:R-:W-:-:S05]  /*d920*/  FMNMX.FTZ R25, R4, R25, !PT ;  /* 0x0000001904197209 */ /* 0x001fca0007810000 */
[----:B------:R-:W0:Y:S02]  /*d930*/  SHFL.BFLY PT, R37, R25, 0x1, 0x1f ;  /* 0x0c201f0019257f89 */ /* 0x000e2400000e0000 */
[----:B0-----:R-:W-:-:S05]  /*d940*/  FMNMX.FTZ R37, R25, R37, !PT ;  /* 0x0000002519257209 */ /* 0x001fca0007810000 */
[----:B------:R-:W-:-:S04]  /*d950*/  FMUL.FTZ R65, R37, R6 ;  /* 0x0000000625417220 */ /* 0x000fc80000410000 */
[--C-:B------:R-:W-:Y:S01]  /*d960*/  FFMA.FTZ R4, R83, R6, -R65.reuse ;  /* 0x0000000653047223 */ /* 0x100fe20000010841 */
[----:B------:R-:W-:Y:S01]  /*d970*/  MOV R83, R48 ;  /* 0x0000003000537202 */ /* 0x000fe20000000f00 */
[-CC-:B------:R-:W-:Y:S01]  /*d980*/  FFMA.FTZ R48, R117, R6.reuse, -R65.reuse ;  /* 0x0000000675307223 */ /* 0x180fe20000010841 */
[-CC-:B------:R-:W-:Y:S01]  /*d990*/  FFMA.FTZ R117, R64, R6.reuse, -R65.reuse ;  /* 0x0000000640757223 */ /* 0x180fe20000010841 */
[----:B------:R-:W-:Y:S02]  /*d9a0*/  VIADD R64, R2, 0x400 ;  /* 0x0000040002407836 */ /* 0x000fe40000000000 */
[-CC-:B------:R-:W-:Y:S01]  /*d9b0*/  FFMA.FTZ R25, R86, R6.reuse, -R65.reuse ;  /* 0x0000000656197223 */ /* 0x180fe20000010841 */
[----:B------:R-:W-:Y:S02]  /*d9c0*/  IMAD.MOV.U32 R86, RZ, RZ, R82 ;  /* 0x000000ffff567224 */ /* 0x000fe400078e0052 */
[-CC-:B------:R-:W-:Y:S01]  /*d9d0*/  FFMA.FTZ R27, R27, R6.reuse, -R65.reuse ;  /* 0x000000061b1b7223 */ /* 0x180fe20000010841 */
[----:B------:R-:W-:Y:S01]  /*d9e0*/  IMAD.MOV.U32 R82, RZ, RZ, R66 ;  /* 0x000000ffff527224 */ /* 0x000fe200078e0042 */
[----:B------:R-:W-:Y:S01]  /*d9f0*/  SHF.R.U32.HI R64, RZ, 0x4, R64 ;  /* 0x00000004ff407819 */ /* 0x000fe20000011640 */
[-CC-:B------:R-:W-:Y:S01]  /*da00*/  FFMA.FTZ R79, R79, R6.reuse, -R65.reuse ;  /* 0x000000064f4f7223 */ /* 0x180fe20000010841 */
[-CC-:B------:R-:W-:Y:S01]  /*da10*/  FFMA.FTZ R80, R80, R6.reuse, -R65.reuse ;  /* 0x0000000650507223 */ /* 0x180fe20000010841 */
[-CC-:B------:R-:W-:Y:S01]  /*da20*/  FFMA.FTZ R38, R38, R6.reuse, -R65.reuse ;  /* 0x0000000626267223 */ /* 0x180fe20000010841 */
[----:B------:R-:W-:Y:S01]  /*da30*/  LOP3.LUT R64, R64, 0x3fff, RZ, 0xc0, !PT ;  /* 0x00003fff40407812 */ /* 0x000fe200078ec0ff */
[-CC-:B------:R-:W-:Y:S01]  /*da40*/  FFMA.FTZ R39, R39, R6.reuse, -R65.reuse ;  /* 0x0000000627277223 */ /* 0x180fe20000010841 */
[-CC-:B------:R-:W-:Y:S01]  /*da50*/  FFMA.FTZ R40, R40, R6.reuse, -R65.reuse ;  /* 0x0000000628287223 */ /* 0x180fe20000010841 */
[-CC-:B------:R-:W-:Y:S01]  /*da60*/  FFMA.FTZ R41, R41, R6.reuse, -R65.reuse ;  /* 0x0000000629297223 */ /* 0x180fe20000010841 */
[----:B------:R-:W-:Y:S01]  /*da70*/  FFMA.FTZ R42, R42, R6, -R65 ;  /* 0x000000062a2a7223 */ /* 0x000fe20000010841 */
[----:B------:R-:W-:-:S02]  /*da80*/  IMAD R64, R0, 0x600, R64 ;  /* 0x0000060000407824 */ /* 0x000fc400078e0240 */
[-CC-:B------:R-:W-:Y:S01]  /*da90*/  FFMA.FTZ R43, R43, R6.reuse, -R65.reuse ;  /* 0x000000062b2b7223 */ /* 0x180fe20000010841 */
[-CC-:B------:R-:W-:Y:S01]  /*daa0*/  FFMA.FTZ R44, R44, R6.reuse, -R65.reuse ;  /* 0x000000062c2c7223 */ /* 0x180fe20000010841 */
[-CC-:B------:R-:W-:Y:S01]  /*dab0*/  FFMA.FTZ R45, R45, R6.reuse, -R65.reuse ;  /* 0x000000062d2d7223 */ /* 0x180fe20000010841 */
[----:B------:R-:W-:Y:S02]  /*dac0*/  VIADD R66, R64, 0x80 ;  /* 0x0000008040427836 */ /* 0x000fe40000000000 */
[-CC-:B------:R-:W-:Y:S01]  /*dad0*/  FFMA.FTZ R46, R46, R6.reuse, -R65.reuse ;  /* 0x000000062e2e7223 */ /* 0x180fe20000010841 */
[----:B------:R-:W-:Y:S02]  /*dae0*/  FFMA.FTZ R47, R47, R6, -R65 ;  /* 0x000000062f2f7223 */ /* 0x000fe40000010841 */
[----:B------:R-:W-:Y:S02]  /*daf0*/  R2UR UR10, R66 ;  /* 0x00000000420a72ca */ /* 0x000fe400000e0000 */
[----:B------:R-:W-:-:S04]  /*db00*/  IADD3 R66, R64, 0x100, RZ ;  /* 0x0000010040427810 */ /* 0x000fc80007ffe0ff */
[----:B------:R-:W-:Y:S01]  /*db10*/  R2UR UR14, R66 ;  /* 0x00000000420e72ca */ /* 0x000fe200000e0000 */
[----:B------:R-:W-:-:S05]  /*db20*/  VIADD R66, R64, 0x180 ;  /* 0x0000018040427836 */ /* 0x000fca0000000000 */
[----:B------:R-:W-:Y:S01]  /*db30*/  R2UR UR18, R66 ;  /* 0x00000000421272ca */ /* 0x000fe200000e0000 */
[----:B------:R-:W-:-:S05]  /*db40*/  VIADD R66, R64, 0x200 ;  /* 0x0000020040427836 */ /* 0x000fca0000000000 */
        /* <DEDUP_REMOVED lines=9> */
[C---:B------:R-:W-:Y:S01]  /*dbe0*/  VIADD R66, R64.reuse, 0x480 ;  /* 0x0000048040427836 */ /* 0x040fe20000000000 */
[----:B------:R-:W-:-:S04]  /*dbf0*/  R2UR UR6, R64 ;  /* 0x00000000400672ca */ /* 0x000fc800000e0000 */
[----:B------:R-:W-:Y:S01]  /*dc00*/  R2UR UR46, R66 ;  /* 0x00000000422e72ca */ /* 0x000fe200000e0000 */
[C---:B------:R-:W-:Y:S01]  /*dc10*/  VIADD R66, R64.reuse, 0x500 ;  /* 0x0000050040427836 */ /* 0x040fe20000000000 */
[----:B------:R-:W-:-:S04]  /*dc20*/  IADD3 R64, R64, 0x580, RZ ;  /* 0x0000058040407810 */ /* 0x000fc80007ffe0ff */
[----:B------:R-:W-:Y:S01]  /*dc30*/  R2UR UR54, R64 ;  /* 0x00000000403672ca */ /* 0x000fe200000e0000 */
[----:B--2---:R-:W-:Y:S02]  /*dc40*/  VIADD R64, R87, 0x1e800 ;  /* 0x0001e80057407836 */ /* 0x004fe40000000000 */
[-CC-:B------:R-:W-:Y:S01]  /*dc50*/  FFMA.FTZ R49, R49, R6.reuse, -R65.reuse ;  /* 0x0000000631317223 */ /* 0x180fe20000010841 */
[-CC-:B------:R-:W-:Y:S01]  /*dc60*/  FFMA.FTZ R50, R50, R6.reuse, -R65.reuse ;  /* 0x0000000632327223 */ /* 0x180fe20000010841 */
[-CC-:B------:R-:W-:Y:S01]  /*dc70*/  FFMA.FTZ R51, R51, R6.reuse, -R65.reuse ;  /* 0x0000000633337223 */ /* 0x180fe20000010841 */
[-CC-:B------:R-:W-:Y:S01]  /*dc80*/  FFMA.FTZ R52, R52, R6.reuse, -R65.reuse ;  /* 0x0000000634347223 */ /* 0x180fe20000010841 */
        /* <DEDUP_REMOVED lines=29> */
[----:B------:R-:W-:Y:S01]  /*de60*/  MOV R65, 0x40000040 ;  /* 0x4000004000417802 */ /* 0x000fe20000000f00 */
[----:B------:R-:W-:Y:S01]  /*de70*/  WARPGROUP.ARRIVE ;  /* 0x00000000000079c5 */ /* 0x000fe20000000000 */
[----:B------:R-:W-:Y:S01]  /*de80*/  LOP3.LUT R64, R64, 0x10000, RZ, 0xfc, !PT ;  /* 0x0001000040407812 */ /* 0x000fe200078efcff */
[----:B------:R-:W-:Y:S01]  /*de90*/  IMAD.MOV.U32 R67, RZ, RZ, 0x40000040 ;  /* 0x40000040ff437424 */ /* 0x000fe200078e00ff */
[----:B------:R-:W-:Y:S01]  /*dea0*/  R2UR UR7, R65 ;  /* 0x00000000410772ca */ /* 0x000fe200000e0000 */
[----:B------:R-:W2:Y:S01]  /*deb0*/  LDL.LU R87, [R1+0x24] ;  /* 0x0000240001577983 */ /* 0x000ea20000300800 */
[----:B------:R-:W-:-:S02]  /*dec0*/  R2UR UR4, R64 ;  /* 0x00000000400472ca */ /* 0x000fc400000e0000 */
[----:B------:R-:W-:Y:S01]  /*ded0*/  R2UR UR5, R65 ;  /* 0x00000000410572ca */ /* 0x000fe200000e0000 */
[----:B------:R-:W3:-:S12]  /*dee0*/  LDL R118, [R1+0x2c] ;  /* 0x00002c0001767983 */ /* 0x000ed80000100800 */
[----:B------:R-:W-:Y:S01]  /*def0*/  HGMMA.64x64x16.F32 R120, gdesc[UR4].tnspB, R120, gsb0 ;  /* 0x40e00000047879f0 */ /* 0x000fe20008000878 */
[----:B------:R-:W-:Y:S01]  /*df00*/  R2UR UR50, R66 ;  /* 0x00000000423272ca */ /* 0x000fe200000e0000 */
[----:B------:R-:W-:Y:S01]  /*df10*/  VIADD R66, R64, 0x2 ;  /* 0x0000000240427836 */ /* 0x000fe20000000000 */
[C---:B------:R-:W-:Y:S02]  /*df20*/  R2UR UR11, R67.reuse ;  /* 0x00000000430b72ca */ /* 0x040fe400000e0000 */
[C---:B------:R-:W-:Y:S02]  /*df30*/  R2UR UR15, R67.reuse ;  /* 0x00000000430f72ca */ /* 0x040fe400000e0000 */
[C---:B------:R-:W-:Y:S02]  /*df40*/  R2UR UR19, R67.reuse ;  /* 0x00000000431372ca */ /* 0x040fe400000e0000 */
[C---:B------:R-:W-:Y:S02]  /*df50*/  R2UR UR23, R67.reuse ;  /* 0x00000000431772ca */ /* 0x040fe400000e0000 */
[----:B------:R-:W-:-:S02]  /*df60*/  R2UR UR27, R67 ;  /* 0x00000000431b72ca */ /* 0x000fc400000e0000 */
[C---:B------:R-:W-:Y:S02]  /*df70*/  R2UR UR31, R67.reuse ;  /* 0x00000000431f72ca */ /* 0x040fe400000e0000 */
[C---:B------:R-:W-:Y:S02]  /*df80*/  R2UR UR35, R67.reuse ;  /* 0x00000000432372ca */ /* 0x040fe400000e0000 */
[C---:B------:R-:W-:Y:S02]  /*df90*/  R2UR UR43, R67.reuse ;  /* 0x00000000432b72ca */ /* 0x040fe400000e0000 */
[C---:B------:R-:W-:Y:S02]  /*dfa0*/  R2UR UR47, R67.reuse ;  /* 0x00000000432f72ca */ /* 0x040fe400000e0000 */
[----:B------:R-:W-:Y:S02]  /*dfb0*/  R2UR UR51, R67 ;  /* 0x00000000433372ca */ /* 0x000fe400000e0000 */
[----:B------:R-:W-:-:S02]  /*dfc0*/  MOV R67, 0x40000040 ;  /* 0x4000004000437802 */ /* 0x000fc40000000f00 */
[----:B------:R-:W-:Y:S02]  /*dfd0*/  R2UR UR8, R66 ;  /* 0x00000000420872ca */ /* 0x000fe400000e0000 */
[----:B------:R-:W-:Y:S01]  /*dfe0*/  R2UR UR9, R67 ;  /* 0x00000000430972ca */ /* 0x000fe200000e0000 */
[----:B------:R-:W-:Y:S02]  /*dff0*/  WARPGROUP.DEPBAR.LE gsb0, 0x0 ;  /* 0x00008000000079c5 */ /* 0x000fe40000010000 */
[----:B------:R-:W-:-:S10]  /*e000*/  WARPGROUP.ARRIVE ;  /* 0x00000000000079c5 */ /* 0x000fd40000000000 */
[----:B------:R-:W-:Y:S01]  /*e010*/  HGMMA.64x64x16.F32 R120, gdesc[UR8].tnspB, R120, gsb0 ;  /* 0x40e00000087879f0 */ /* 0x000fe20008000878 */
[----:B------:R-:W-:Y:S02]  /*e020*/  VIADD R66, R64, 0x4 ;  /* 0x0000000440427836 */ /* 0x000fe40000000000 */
[----:B------:R-:W-:-:S03]  /*e030*/  IMAD.MOV.U32 R67, RZ, RZ, 0x40000040 ;  /* 0x40000040ff437424 */ /* 0x000fc600078e00ff */
[----:B------:R-:W-:Y:S02]  /*e040*/  R2UR UR12, R66 ;  /* 0x00000000420c72ca */ /* 0x000fe400000e0000 */
[----:B------:R-:W-:Y:S01]  /*e050*/  R2UR UR13, R67 ;  /* 0x00000000430d72ca */ /* 0x000fe200000e0000 */
[----:B------:R-:W-:Y:S02]  /*e060*/  WARPGROUP.DEPBAR.LE gsb0, 0x0 ;  /* 0x00008000000079c5 */ /* 0x000fe40000010000 */
[----:B------:R-:W-:-:S10]  /*e070*/  WARPGROUP.ARRIVE ;  /* 0x00000000000079c5 */ /* 0x000fd40000000000 */
[----:B------:R-:W-:Y:S01]  /*e080*/  HGMMA.64x64x16.F32 R120, gdesc[UR12].tnspB, R120, gsb0 ;  /* 0x40e000000c7879f0 */ /* 0x000fe20008000878 */
[----:B------:R-:W-:Y:S01]  /*e090*/  IMAD.MOV.U32 R67, RZ, RZ, 0x40000040 ;  /* 0x40000040ff437424 */ /* 0x000fe200078e00ff */
[----:B------:R-:W-:-:S04]  /*e0a0*/  IADD3 R66, R64, 0x6, RZ ;  /* 0x0000000640427810 */ /* 0x000fc80007ffe0ff */
[----:B------:R-:W-:Y:S02]  /*e0b0*/  R2UR UR16, R66 ;  /* 0x00000000421072ca */ /* 0x000fe400000e0000 */
[----:B------:R-:W-:Y:S01]  /*e0c0*/  R2UR UR17, R67 ;  /* 0x00000000431172ca */ /* 0x000fe200000e0000 */
[----:B------:R-:W-:Y:S02]  /*e0d0*/  WARPGROUP.DEPBAR.LE gsb0, 0x0 ;  /* 0x00008000000079c5 */ /* 0x000fe40000010000 */
[----:B------:R-:W-:-:S10]  /*e0e0*/  WARPGROUP.ARRIVE ;  /* 0x00000000000079c5 */ /* 0x000fd40000000000 */
[----:B------:R-:W-:Y:S01]  /*e0f0*/  HGMMA.64x64x16.F32 R120, gdesc[UR16].tnspB, R120, gsb0 ;  /* 0x40e00000107879f0 */ /* 0x000fe20008000878 */
[----:B------:R-:W-:Y:S01]  /*e100*/  VIADD R66, R64, 0x600 ;  /* 0x0000060040427836 */ /* 0x000fe20000000000 */
[----:B------:R-:W-:-:S04]  /*e110*/  MOV R67, 0x40000040 ;  /* 0x4000004000437802 */ /* 0x000fc80000000f00 */
        /* <DEDUP_REMOVED lines=47> */
[----:B------:R-:W-:Y:S01]  /*e410*/  R2UR UR55, R65 ;  /* 0x00000000413772ca */ /* 0x000fe200000e0000 */
[----:B------:R-:W-:Y:S02]  /*e420*/  VIADD R64, R64, 0xc06 ;  /* 0x00000c0640407836 */ /* 0x000fe40000000000 */
[----:B------:R-:W-:-:S03]  /*e430*/  IMAD.MOV.U32 R65, RZ, RZ, 0x40000040 ;  /* 0x40000040ff417424 */ /* 0x000fc600078e00ff */
[----:B------:R-:W-:Y:S02]  /*e440*/  R2UR UR52, R64 ;  /* 0x00000000403472ca */ /* 0x000fe400000e0000 */
[----:B------:R-:W-:Y:S01]  /*e450*/  R2UR UR53, R65 ;  /* 0x00000000413572ca */ /* 0x000fe200000e0000 */
[----:B------:R-:W0:Y:S01]  /*e460*/  S2R R91, SR_TID.X ;  /* 0x00000000005b7919 */ /* 0x000e220000002100 */
[----:B------:R-:W-:-:S04]  /*e470*/  FADD.FTZ R3, -R37, R3 ;  /* 0x0000000325037221 */ /* 0x000fc80000010100 */
[----:B------:R-:W-:Y:S01]  /*e480*/  FMUL.FTZ R3, R3, R6 ;  /* 0x0000000603037220 */ /* 0x000fe20000410000 */
[----:B------:R-:W-:Y:S02]  /*e490*/  WARPGROUP.DEPBAR.LE gsb0, 0x0 ;  /* 0x00008000000079c5 */ /* 0x000fe40000010000 */
[----:B------:R-:W-:-:S06]  /*e4a0*/  WARPGROUP.ARRIVE ;  /* 0x00000000000079c5 */ /* 0x000fcc0000000000 */
[----:B------:R-:W-:Y:S01]  /*e4b0*/  HGMMA.64x64x16.F32 R120, gdesc[UR52].tnspB, R120, gsb0 ;  /* 0x40e00000347879f0 */ /* 0x000fe20008000878 */
[----:B------:R-:W-:Y:S01]  /*e4c0*/  MUFU.EX2 R3, R3 ;  /* 0x0000000300037308 */ /* 0x000fe20000000800 */
[----:B0-----:R-:W-:-:S07]  /*e4d0*/  SHF.R.U32.HI R90, RZ, 0x7, R91 ;  /* 0x00000007ff5a7819 */ /* 0x001fce000001165b */
[----:B------:R-:W2:Y:S01]  /*e4e0*/  MUFU.EX2 R25, R25 ;  /* 0x0000001900197308 */ /* 0x000ea20000000800 */
[----:B------:R-:W-:-:S07]  /*e4f0*/  ISETP.GE.U32.AND P2, PT, R91, 0x180, PT ;  /* 0x000001805b00780c */ /* 0x000fce0003f46070 */
[----:B------:R-:W0:Y:S01]  /*e500*/  MUFU.EX2 R64, R27 ;  /* 0x0000001b00407308 */ /* 0x000e220000000800 */
[----:B------:R-:W-:-:S04]  /*e510*/  IADD3 R65, R90, 0x9, RZ ;  /* 0x000000095a417810 */ /* 0x000fc80007ffe0ff */
[----:B------:R-:W-:Y:S01]  /*e520*/  SEL R65, R65, 0x9, !P2 ;  /* 0x0000000941417807 */ /* 0x000fe20005000000 */
[----:B--2---:R-:W-:Y:S02]  /*e530*/  FFMA.FTZ R66, R3, R87, R25 ;  /* 0x0000005703427223 */ /* 0x004fe40000010019 */
[----:B------:R-:W1:Y:S08]  /*e540*/  MUFU.EX2 R27, R79 ;  /* 0x0000004f001b7308 */ /* 0x000e700000000800 */
[----:B------:R-:W2:Y:S01]  /*e550*/  MUFU.EX2 R80, R80 ;  /* 0x0000005000507308 */ /* 0x000ea20000000800 */
[----:B------:R-:W-:-:S07]  /*e560*/  @!P1 IMAD R0, R0, 0x8, R2 ;  /* 0x0000000800009824 */ /* 0x000fce00078e0202 */
[----:B------:R-:W4:Y:S01]  /*e570*/  MUFU.EX2 R79, R86 ;  /* 0x00000056004f7308 */ /* 0x000f220000000800 */
[----:B------:R-:W-:Y:S01]  /*e580*/  @!P1 IADD3 R0, R0, 0x30860, RZ ;  /* 0x0003086000009810 */ /* 0x000fe20007ffe0ff */
[----:B------:R-:W-:Y:S01]  /*e590*/  IMAD.MOV.U32 R94, RZ, RZ, R82 ;  /* 0x000000ffff5e7224 */ /* 0x000fe200078e0052 */
[----:B0-----:R-:W-:-:S05]  /*e5a0*/  F2FP.F16.F32.PACK_AB R25, R64, R25 ;  /* 0x000000194019723e */ /* 0x001fca00000000ff */
[----:B------:R-:W0:Y:S01]  /*e5b0*/  MUFU.EX2 R67, R83 ;  /* 0x0000005300437308 */ /* 0x000e220000000800 */
[----:B------:R-:W-:-:S07]  /*e5c0*/  @!P1 PRMT R0, RZ, 0x654, R0 ;  /* 0x00000654ff009816 */ /* 0x000fce0000000000 */
[----:B------:R-:W-:Y:S01]  /*e5d0*/  MUFU.EX2 R4, R4 ;  /* 0x0000000400047308 */ /* 0x000fe20000000800 */
[----:B------:R-:W-:Y:S02]  /*e5e0*/  WARPGROUP.DEPBAR.LE gsb0, 0x0 ;  /* 0x00008000000079c5 */ /* 0x000fe40000010000 */
[----:B------:R3:W-:Y:S06]  /*e5f0*/  BAR.ARV R65, 0x100 ;  /* 0x000400410000751d */ /* 0x0007ec0000002000 */
[----:B---3--:R-:W-:Y:S01]  /*e600*/  FADD.FTZ R65, R64, R66 ;  /* 0x0000004240417221 */ /* 0x008fe20000010000 */
[----:B------:R-:W-:-:S04]  /*e610*/  @!P1 IMAD R66, R22, 0x8, R2 ;  /* 0x0000000816429824 */ /* 0x000fc800078e0202 */
[----:B------:R-:W-:-:S05]  /*e620*/  @!P1 VIADD R66, R66, 0x30840 ;  /* 0x0003084042429836 */ /* 0x000fca0000000000 */
[----:B------:R-:W-:Y:S01]  /*e630*/  @!P1 PRMT R66, RZ, 0x654, R66 ;  /* 0x00000654ff429816 */ /* 0x000fe20000000042 */
[----:B-1----:R-:W-:Y:S01]  /*e640*/  FADD.FTZ R64, R27, R65 ;  /* 0x000000411b407221 */ /* 0x002fe20000010000 */
[----:B------:R-:W-:Y:S02]  /*e650*/  MUFU.EX2 R82, R9 ;  /* 0x0000000900527308 */ /* 0x000fe40000000800 */
[----:B------:R1:W-:Y:S01]  /*e660*/  @!P1 SYNCS.ARRIVE.TRANS64.RED.A1T0 RZ, [R66+URZ], RZ ;  /* 0x000000ff42ff99a7 */ /* 0x0003e2000810043f */
[----:B--2---:R-:W-:-:S05]  /*e670*/  F2FP.F16.F32.PACK_AB R27, R80, R27 ;  /* 0x0000001b501b723e */ /* 0x004fca00000000ff */
[----:B------:R2:W-:Y:S01]  /*e680*/  MUFU.EX2 R9, R38 ;  /* 0x0000002600097308 */ /* 0x0005e20000000800 */
[----:B------:R3:W-:Y:S07]  /*e690*/  @!P1 SYNCS.ARRIVE.TRANS64.RED.A1T0 RZ, [R0+URZ], RZ ;  /* 0x000000ff00ff99a7 */ /* 0x0007ee000810043f */
[----:B-1----:R-:W1:Y:S01]  /*e6a0*/  MUFU.EX2 R66, R157 ;  /* 0x0000009d00427308 */ /* 0x002e620000000800 */
[----:B------:R4:W-:Y:S07]  /*e6b0*/  STSM.16.M88.4 [R118+0x1e800], R24 ;  /* 0x01e8001876007844 */ /* 0x0009ee0000000200 */
[----:B------:R-:W3:Y:S01]  /*e6c0*/  MUFU.EX2 R65, R156 ;  /* 0x0000009c00417308 */ /* 0x000ee20000000800 */
[----:B------:R-:W-:Y:S01]  /*e6d0*/  FADD.FTZ R64, R80, R64 ;  /* 0x0000004050407221 */ /* 0x000fe20000010000 */
[----:B--2---:R-:W2:Y:S06]  /*e6e0*/  LDL R38, [R1+0x30] ;  /* 0x0000300001267983 */ /* 0x004eac0000100800 */
[----:B------:R-:W-:Y:S08]  /*e6f0*/  MUFU.EX2 R90, R11 ;  /* 0x0000000b005a7308 */ /* 0x000ff00000000800 */
[----:B------:R0:W3:Y:S08]  /*e700*/  MUFU.EX2 R11, R39 ;  /* 0x00000027000b7308 */ /* 0x0000f00000000800 */
[----:B----4-:R-:W4:Y:S01]  /*e710*/  MUFU.EX2 R27, R155 ;  /* 0x0000009b001b7308 */ /* 0x010f220000000800 */
[----:B0-----:R-:W2:Y:S07]  /*e720*/  LDL R39, [R1+0x34] ;  /* 0x0000340001277983 */ /* 0x001eae0000100800 */
[----:B------:R0:W-:Y:S02]  /*e730*/  MUFU.EX2 R98, R8 ;  /* 0x0000000800627308 */ /* 0x0001e40000000800 */
[----:B0-----:R-:W-:-:S06]  /*e740*/  FADD.FTZ R8, R79, R94 ;  /* 0x0000005e4f087221 */ /* 0x001fcc0000010000 */
[----:B------:R-:W0:Y:S08]  /*e750*/  MUFU.EX2 R40, R40 ;  /* 0x0000002800287308 */ /* 0x000e300000000800 */
[----:B------:R-:W0:Y:S08]  /*e760*/  MUFU.EX2 R26, R154 ;  /* 0x0000009a001a7308 */ /* 0x000e300000000800 */
[----:B------:R1:W-:Y:S08]  /*e770*/  MUFU.EX2 R87, R10 ;  /* 0x0000000a00577308 */ /* 0x0003f00000000800 */
[----:B------:R3:W-:Y:S01]  /*e780*/  MUFU.EX2 R86, R12 ;  /* 0x0000000c00567308 */ /* 0x0007e20000000800 */
[----:B-1----:R-:W-:-:S04]  /*e790*/  FADD.FTZ R10, R67, R8 ;  /* 0x00000008430a7221 */ /* 0x002fc80000010000 */
[----:B------:R-:W-:-:S03]  /*e7a0*/  FADD.FTZ R10, R66, R10 ;  /* 0x0000000a420a7221 */ /* 0x000fc60000010000 */
[----:B------:R-:W1:Y:S01]  /*e7b0*/  MUFU.EX2 R25, R153 ;  /* 0x0000009900197308 */ /* 0x000e620000000800 */
[----:B---3--:R-:W-:-:S04]  /*e7c0*/  FADD.FTZ R12, R4, R64 ;  /* 0x00000040040c7221 */ /* 0x008fc80000010000 */
[C---:B------:R-:W-:Y:S01]  /*e7d0*/  FADD.FTZ R12, R9.reuse, R12 ;  /* 0x0000000c090c7221 */ /* 0x040fe20000010000 */
[----:B------:R-:W-:Y:S01]  /*e7e0*/  F2FP.F16.F32.PACK_AB R9, R9, R4 ;  /* 0x000000040909723e */ /* 0x000fe200000000ff */
[----:B------:R-:W-:Y:S01]  /*e7f0*/  FADD.FTZ R4, R65, R10 ;  /* 0x0000000a41047221 */ /* 0x000fe20000010000 */
[----:B------:R-:W3:Y:S08]  /*e800*/  MUFU.EX2 R24, R152 ;  /* 0x0000009800187308 */ /* 0x000ef00000000800 */
[----:B------:R-:W3:Y:S08]  /*e810*/  MUFU.EX2 R0, R105 ;  /* 0x0000006900007308 */ /* 0x000ef00000000800 */
[----:B------:R4:W-:Y:S02]  /*e820*/  MUFU.EX2 R105, R14 ;  /* 0x0000000e00697308 */ /* 0x0009e40000000800 */
[----:B----4-:R-:W-:Y:S01]  /*e830*/  FADD.FTZ R14, R11, R12 ;  /* 0x0000000c0b0e7221 */ /* 0x010fe20000010000 */
[----:B------:R-:W-:-:S05]  /*e840*/  FADD.FTZ R12, R27, R4 ;  /* 0x000000041b0c7221 */ /* 0x000fca0000010000 */
[----:B------:R-:W4:Y:S01]  /*e850*/  MUFU.EX2 R100, R100 ;  /* 0x0000006400647308 */ /* 0x000f220000000800 */
[----:B0-----:R-:W-:Y:S01]  /*e860*/  FADD.FTZ R4, R40, R14 ;  /* 0x0000000e28047221 */ /* 0x001fe20000010000 */
[----:B------:R-:W-:-:S04]  /*e870*/  FADD.FTZ R14, R26, R12 ;  /* 0x0000000c1a0e7221 */ /* 0x000fc80000010000 */
[----:B-1----:R-:W-:Y:S02]  /*e880*/  FADD.FTZ R14, R25, R14 ;  /* 0x0000000e190e7221 */ /* 0x002fe40000010000 */
[----:B------:R-:W0:Y:S02]  /*e890*/  MUFU.EX2 R97, R97 ;  /* 0x0000006100617308 */ /* 0x000e240000000800 */
[----:B---3--:R-:W-:-:S06]  /*e8a0*/  FADD.FTZ R14, R24, R14 ;  /* 0x0000000e180e7221 */ /* 0x008fcc0000010000 */
[----:B------:R-:W1:Y:S01]  /*e8b0*/  MUFU.EX2 R96, R96 ;  /* 0x0000006000607308 */ /* 0x000e620000000800 */
[----:B------:R-:W-:-:S07]  /*e8c0*/  FADD.FTZ R14, R0, R14 ;  /* 0x0000000e000e7221 */ /* 0x000fce0000010000 */
[----:B------:R-:W3:Y:S01]  /*e8d0*/  MUFU.EX2 R93, R93 ;  /* 0x0000005d005d7308 */ /* 0x000ee20000000800 */
[----:B----4-:R-:W-:-:S07]  /*e8e0*/  FADD.FTZ R14, R100, R14 ;  /* 0x0000000e640e7221 */ /* 0x010fce0000010000 */
[----:B------:R-:W4:Y:S01]  /*e8f0*/  MUFU.EX2 R92, R92 ;  /* 0x0000005c005c7308 */ /* 0x000f220000000800 */
[----:B0-----:R-:W-:-:S07]  /*e900*/  FADD.FTZ R14, R97, R14 ;  /* 0x0000000e610e7221 */ /* 0x001fce0000010000 */
[----:B------:R-:W0:Y:S01]  /*e910*/  MUFU.EX2 R89, R89 ;  /* 0x0000005900597308 */ /* 0x000e220000000800 */
[----:B-1----:R-:W-:-:S07]  /*e920*/  FADD.FTZ R14, R96, R14 ;  /* 0x0000000e600e7221 */ /* 0x002fce0000010000 */
[----:B------:R-:W1:Y:S01]  /*e930*/  MUFU.EX2 R88, R88 ;  /* 0x0000005800587308 */ /* 0x000e620000000800 */
[----:B---3--:R-:W-:-:S04]  /*e940*/  FADD.FTZ R14, R93, R14 ;  /* 0x0000000e5d0e7221 */ /* 0x008fc80000010000 */
[----:B----4-:R-:W-:-:S03]  /*e950*/  FADD.FTZ R14, R92, R14 ;  /* 0x0000000e5c0e7221 */ /* 0x010fc60000010000 */
[----:B------:R-:W-:Y:S01]  /*e960*/  MUFU.EX2 R83, R13 ;  /* 0x0000000d00537308 */ /* 0x000fe20000000800 */
[----:B0-----:R-:W-:-:S07]  /*e970*/  FADD.FTZ R14, R89, R14 ;  /* 0x0000000e590e7221 */ /* 0x001fce0000010000 */
[----:B------:R0:W3:Y:S01]  /*e980*/  MUFU.EX2 R13, R41 ;  /* 0x00000029000d7308 */ /* 0x0000e20000000800 */
[----:B------:R-:W-:Y:S01]  /*e990*/  F2FP.F16.F32.PACK_AB R12, R26, R27 ;  /* 0x0000001b1a0c723e */ /* 0x000fe200000000ff */
[----:B0-----:R-:W4:Y:S01]  /*e9a0*/  LDL R41, [R1+0x6c] ;  /* 0x00006c0001297983 */ /* 0x001f220000100800 */
[----:B-1----:R-:W-:Y:S01]  /*e9b0*/  FADD.FTZ R26, R88, R14 ;  /* 0x0000000e581a7221 */ /* 0x002fe20000010000 */
[----:B------:R-:W-:Y:S02]  /*e9c0*/  F2FP.F16.F32.PACK_AB R14, R24, R25 ;  /* 0x00000019180e723e */ /* 0x000fe400000000ff */
[----:B------:R-:W2:Y:S02]  /*e9d0*/  LDL R24, [R1+0x74] ;  /* 0x0000740001187983 */ /* 0x000ea40000100800 */
[----:B------:R-:W0:Y:S08]  /*e9e0*/  MUFU.EX2 R42, R42 ;  /* 0x0000002a002a7308 */ /* 0x000e300000000800 */
[----:B------:R-:W-:Y:S08]  /*e9f0*/  MUFU.EX2 R91, R15 ;  /* 0x0000000f005b7308 */ /* 0x000ff00000000800 */
[----:B------:R-:W1:Y:S01]  /*ea00*/  MUFU.EX2 R15, R43 ;  /* 0x0000002b000f7308 */ /* 0x000e620000000800 */
[----:B---3--:R-:W-:-:S07]  /*ea10*/  FADD.FTZ R4, R13, R4 ;  /* 0x000000040d047221 */ /* 0x008fce0000010000 */
[----:B------:R-:W3:Y:S01]  /*ea20*/  MUFU.EX2 R44, R44 ;  /* 0x0000002c002c7308 */ /* 0x000ee20000000800 */
[----:B0-----:R-:W-:-:S07]  /*ea30*/  FADD.FTZ R4, R42, R4 ;  /* 0x000000042a047221 */ /* 0x001fce0000010000 */
[----:B------:R-:W0:Y:S01]  /*ea40*/  MUFU.EX2 R45, R45 ;  /* 0x0000002d002d7308 */ /* 0x000e220000000800 */
[----:B-1----:R-:W-:-:S07]  /*ea50*/  FADD.FTZ R4, R15, R4 ;  /* 0x000000040f047221 */ /* 0x002fce0000010000 */
        /* <DEDUP_REMOVED lines=8> */
[----:B------:R-:W3:Y:S08]  /*eae0*/  MUFU.EX2 R50, R50 ;  /* 0x0000003200327308 */ /* 0x000ef00000000800 */
[----:B------:R-:W3:Y:S01]  /*eaf0*/  MUFU.EX2 R85, R85 ;  /* 0x0000005500557308 */ /* 0x000ee20000000800 */
[----:B0-----:R-:W-:-:S07]  /*eb00*/  FADD.FTZ R4, R48, R4 ;  /* 0x0000000430047221 */ /* 0x001fce0000010000 */
[----:B------:R-:W0:Y:S08]  /*eb10*/  MUFU.EX2 R51, R51 ;  /* 0x0000003300337308 */ /* 0x000e300000000800 */
[----:B------:R-:W0:Y:S01]  /*eb20*/  MUFU.EX2 R84, R84 ;  /* 0x0000005400547308 */ /* 0x000e220000000800 */
[----:B-1----:R-:W-:-:S07]  /*eb30*/  FADD.FTZ R4, R49, R4 ;  /* 0x0000000431047221 */ /* 0x002fce0000010000 */
[----:B------:R-:W1:Y:S08]  /*eb40*/  MUFU.EX2 R52, R52 ;  /* 0x0000003400347308 */ /* 0x000e700000000800 */
[----:B------:R-:W1:Y:S01]  /*eb50*/  MUFU.EX2 R81, R81 ;  /* 0x0000005100517308 */ /* 0x000e620000000800 */
[----:B---3--:R-:W-:Y:S01]  /*eb60*/  FADD.FTZ R4, R50, R4 ;  /* 0x0000000432047221 */ /* 0x008fe20000010000 */
[----:B------:R-:W-:-:S06]  /*eb70*/  FADD.FTZ R26, R85, R26 ;  /* 0x0000001a551a7221 */ /* 0x000fcc0000010000 */
[----:B------:R-:W3:Y:S08]  /*eb80*/  MUFU.EX2 R53, R53 ;  /* 0x0000003500357308 */ /* 0x000ef00000000800 */
[----:B------:R-:W3:Y:S01]  /*eb90*/  MUFU.EX2 R36, R36 ;  /* 0x0000002400247308 */ /* 0x000ee20000000800 */
        /* <DEDUP_REMOVED lines=22> */
[----:B------:R-:W-:Y:S08]  /*ed00*/  MUFU.EX2 R33, R33 ;  /* 0x0000002100217308 */ /* 0x000ff00000000800 */
[----:B------:R-:W3:Y:S01]  /*ed10*/  MUFU.EX2 R59, R59 ;  /* 0x0000003b003b7308 */ /* 0x000ee20000000800 */
[----:B0-----:R-:W-:Y:S01]  /*ed20*/  FADD.FTZ R25, R57, R4 ;  /* 0x0000000439197221 */ /* 0x001fe20000010000 */
[----:B------:R-:W-:-:S06]  /*ed30*/  FADD.FTZ R4, R34, R27 ;  /* 0x0000001b22047221 */ /* 0x000fcc0000010000 */
[----:B------:R-:W0:Y:S01]  /*ed40*/  MUFU.EX2 R60, R60 ;  /* 0x0000003c003c7308 */ /* 0x000e220000000800 */
[----:B------:R-:W-:Y:S02]  /*ed50*/  F2FP.F16.F32.PACK_AB R8, R67, R79 ;  /* 0x0000004f4308723e */ /* 0x000fe400000000ff */
[----:B------:R-:W-:Y:S02]  /*ed60*/  F2FP.F16.F32.PACK_AB R10, R65, R66 ;  /* 0x00000042410a723e */ /* 0x000fe400000000ff */
[----:B------:R-:W-:Y:S01]  /*ed70*/  F2FP.F16.F32.PACK_AB R11, R40, R11 ;  /* 0x0000000b280b723e */ /* 0x000fe200000000ff */
[----:B-1----:R-:W-:Y:S01]  /*ed80*/  FADD.FTZ R4, R29, R4 ;  /* 0x000000041d047221 */ /* 0x002fe20000010000 */
[----:B------:R-:W-:Y:S01]  /*ed90*/  F2FP.F16.F32.PACK_AB R100, R100, R0 ;  /* 0x000000006464723e */ /* 0x000fe200000000ff */
[----:B------:R-:W-:Y:S01]  /*eda0*/  FADD.FTZ R0, R58, R25 ;  /* 0x000000193a007221 */ /* 0x000fe20000010000 */
[----:B------:R-:W3:Y:S01]  /*edb0*/  LDL R26, [R1+0x70] ;  /* 0x00007000011a7983 */ /* 0x000ee20000100800 */
[----:B------:R-:W-:-:S02]  /*edc0*/  F2FP.F16.F32.PACK_AB R13, R42, R13 ;  /* 0x0000000d2a0d723e */ /* 0x000fc400000000ff */
[----:B------:R-:W-:Y:S01]  /*edd0*/  F2FP.F16.F32.PACK_AB R15, R44, R15 ;  /* 0x0000000f2c0f723e */ /* 0x000fe200000000ff */
[----:B------:R1:W-:Y:S01]  /*ede0*/  MUFU.EX2 R106, R101 ;  /* 0x00000065006a7308 */ /* 0x0003e20000000800 */
[----:B------:R-:W-:Y:S02]  /*edf0*/  F2FP.F16.F32.PACK_AB R102, R96, R97 ;  /* 0x000000616066723e */ /* 0x000fe400000000ff */
[----:B------:R-:W-:Y:S02]  /*ee00*/  F2FP.F16.F32.PACK_AB R103, R48, R47 ;  /* 0x0000002f3067723e */ /* 0x000fe400000000ff */
[----:B------:R-:W-:Y:S02]  /*ee10*/  F2FP.F16.F32.PACK_AB R92, R92, R93 ;  /* 0x0000005d5c5c723e */ /* 0x000fe400000000ff */
[----:B------:R-:W-:Y:S02]  /*ee20*/  F2FP.F16.F32.PACK_AB R93, R50, R49 ;  /* 0x00000031325d723e */ /* 0x000fe400000000ff */
[----:B-1----:R-:W-:-:S02]  /*ee30*/  F2FP.F16.F32.PACK_AB R101, R46, R45 ;  /* 0x0000002d2e65723e */ /* 0x002fc400000000ff */
[----:B------:R-:W-:Y:S02]  /*ee40*/  F2FP.F16.F32.PACK_AB R94, R88, R89 ;  /* 0x00000059585e723e */ /* 0x000fe400000000ff */
[----:B------:R-:W-:Y:S01]  /*ee50*/  F2FP.F16.F32.PACK_AB R95, R52, R51 ;  /* 0x00000033345f723e */ /* 0x000fe200000000ff */
[----:B----4-:R3:W-:Y:S04]  /*ee60*/  STSM.16.M88.4 [R41], R8 ;  /* 0x0000000829007844 */ /* 0x0107e80000000200 */
[----:B--2---:R1:W-:Y:S04]  /*ee70*/  STSM.16.M88.4 [R39], R12 ;  /* 0x0000000c27007844 */ /* 0x0043e80000000200 */
[----:B------:R-:W-:Y:S01]  /*ee80*/  STSM.16.M88.4 [R38], R100 ;  /* 0x0000006426007844 */ /* 0x000fe20000000200 */
[----:B---3--:R-:W-:Y:S01]  /*ee90*/  FADD.FTZ R9, R59, R0 ;  /* 0x000000003b097221 */ /* 0x008fe20000010000 */
[----:B------:R-:W-:Y:S01]  /*eea0*/  FADD.FTZ R11, R33, R4 ;  /* 0x00000004210b7221 */ /* 0x000fe20000010000 */
[----:B------:R-:W-:-:S02]  /*eeb0*/  F2FP.F16.F32.PACK_AB R8, R84, R85 ;  /* 0x000000555408723e */ /* 0x000fc400000000ff */
[----:B0-----:R-:W-:Y:S01]  /*eec0*/  FADD.FTZ R0, R60, R9 ;  /* 0x000000093c007221 */ /* 0x001fe20000010000 */
[----:B-1----:R-:W-:Y:S01]  /*eed0*/  FADD.FTZ R15, R82, R11 ;  /* 0x0000000b520f7221 */ /* 0x002fe20000010000 */
[----:B------:R-:W-:Y:S02]  /*eee0*/  F2FP.F16.F32.PACK_AB R9, R54, R53 ;  /* 0x000000353609723e */ /* 0x000fe400000000ff */
[----:B------:R-:W-:Y:S02]  /*eef0*/  F2FP.F16.F32.PACK_AB R10, R36, R81 ;  /* 0x00000051240a723e */ /* 0x000fe400000000ff */
[----:B------:R-:W-:Y:S01]  /*ef00*/  F2FP.F16.F32.PACK_AB R11, R56, R55 ;  /* 0x00000037380b723e */ /* 0x000fe200000000ff */
[----:B------:R-:W-:Y:S04]  /*ef10*/  STSM.16.M88.4 [R118+0x24800], R92 ;  /* 0x0248005c76007844 */ /* 0x000fe80000000200 */
[----:B------:R0:W-:Y:S04]  /*ef20*/  STSM.16.M88.4 [R24], R8 ;  /* 0x0000000818007844 */ /* 0x0001e80000000200 */
[----:B0-----:R-:W2:Y:S01]  /*ef30*/  LDL.LU R24, [R1+0x20] ;  /* 0x0000200001187983 */ /* 0x001ea20000300800 */
[----:B------:R-:W0:Y:S08]  /*ef40*/  MUFU.EX2 R61, R61 ;  /* 0x0000003d003d7308 */ /* 0x000e300000000800 */
[----:B------:R-:W1:Y:S08]  /*ef50*/  MUFU.EX2 R62, R62 ;  /* 0x0000003e003e7308 */ /* 0x000e700000000800 */
[----:B------:R-:W3:Y:S08]  /*ef60*/  MUFU.EX2 R32, R32 ;  /* 0x0000002000207308 */ /* 0x000ef00000000800 */
[----:B------:R-:W4:Y:S01]  /*ef70*/  MUFU.EX2 R63, R63 ;  /* 0x0000003f003f7308 */ /* 0x000f220000000800 */
[----:B0-----:R-:W-:-:S07]  /*ef80*/  FADD.FTZ R13, R61, R0 ;  /* 0x000000003d0d7221 */ /* 0x001fce0000010000 */
[----:B------:R-:W0:Y:S01]  /*ef90*/  MUFU.EX2 R68, R68 ;  /* 0x0000004400447308 */ /* 0x000e220000000800 */
[----:B-1----:R-:W-:-:S07]  /*efa0*/  FADD.FTZ R0, R62, R13 ;  /* 0x0000000d3e007221 */ /* 0x002fce0000010000 */
[----:B------:R-:W1:Y:S08]  /*efb0*/  MUFU.EX2 R28, R28 ;  /* 0x0000001c001c7308 */ /* 0x000e700000000800 */
[----:B------:R-:W1:Y:S01]  /*efc0*/  MUFU.EX2 R69, R69 ;  /* 0x0000004500457308 */ /* 0x000e620000000800 */
[----:B---3--:R-:W-:Y:S01]  /*efd0*/  FADD.FTZ R4, R32, R15 ;  /* 0x0000000f20047221 */ /* 0x008fe20000010000 */
[----:B----4-:R-:W-:-:S06]  /*efe0*/  FADD.FTZ R13, R63, R0 ;  /* 0x000000003f0d7221 */ /* 0x010fcc0000010000 */
[----:B------:R-:W3:Y:S01]  /*eff0*/  MUFU.EX2 R70, R70 ;  /* 0x0000004600467308 */ /* 0x000ee20000000800 */
[----:B------:R-:W-:Y:S01]  /*f000*/  FADD.FTZ R15, R83, R4 ;  /* 0x00000004530f7221 */ /* 0x000fe20000010000 */
[----:B0-----:R-:W-:-:S06]  /*f010*/  FADD.FTZ R0, R68, R13 ;  /* 0x0000000d44007221 */ /* 0x001fcc0000010000 */
[----:B------:R-:W0:Y:S08]  /*f020*/  MUFU.EX2 R21, R21 ;  /* 0x0000001500157308 */ /* 0x000e300000000800 */
[----:B------:R-:W4:Y:S01]  /*f030*/  MUFU.EX2 R71, R71 ;  /* 0x0000004700477308 */ /* 0x000f220000000800 */
[----:B-1----:R-:W-:Y:S01]  /*f040*/  FADD.FTZ R15, R28, R15 ;  /* 0x0000000f1c0f7221 */ /* 0x002fe20000010000 */
[----:B------:R-:W-:-:S06]  /*f050*/  FADD.FTZ R25, R69, R0 ;  /* 0x0000000045197221 */ /* 0x000fcc0000010000 */
[----:B------:R-:W1:Y:S01]  /*f060*/  MUFU.EX2 R72, R72 ;  /* 0x0000004800487308 */ /* 0x000e620000000800 */
[----:B------:R-:W-:Y:S01]  /*f070*/  FADD.FTZ R4, R86, R15 ;  /* 0x0000000f56047221 */ /* 0x000fe20000010000 */
[----:B---3--:R-:W-:-:S06]  /*f080*/  FADD.FTZ R0, R70, R25 ;  /* 0x0000001946007221 */ /* 0x008fcc0000010000 */
[----:B------:R-:W3:Y:S08]  /*f090*/  MUFU.EX2 R20, R20 ;  /* 0x0000001400147308 */ /* 0x000ef00000000800 */
[----:B------:R-:W3:Y:S01]  /*f0a0*/  MUFU.EX2 R73, R73 ;  /* 0x0000004900497308 */ /* 0x000ee20000000800 */
[----:B0-----:R-:W-:Y:S01]  /*f0b0*/  FADD.FTZ R4, R21, R4 ;  /* 0x0000000415047221 */ /* 0x001fe20000010000 */
[----:B----4-:R-:W-:-:S06]  /*f0c0*/  FADD.FTZ R11, R71, R0 ;  /* 0x00000000470b7221 */ /* 0x010fcc0000010000 */
[----:B------:R-:W0:Y:S01]  /*f0d0*/  MUFU.EX2 R74, R74 ;  /* 0x0000004a004a7308 */ /* 0x000e220000000800 */
[----:B------:R-:W-:Y:S01]  /*f0e0*/  FADD.FTZ R25, R87, R4 ;  /* 0x0000000457197221 */ /* 0x000fe20000010000 */
[----:B-1----:R-:W-:-:S06]  /*f0f0*/  FADD.FTZ R0, R72, R11 ;  /* 0x0000000b48007221 */ /* 0x002fcc0000010000 */
[----:B------:R-:W1:Y:S01]  /*f100*/  MUFU.EX2 R75, R75 ;  /* 0x0000004b004b7308 */ /* 0x000e620000000800 */
[----:B---3--:R-:W-:Y:S01]  /*f110*/  FADD.FTZ R27, R20, R25 ;  /* 0x00000019141b7221 */ /* 0x008fe20000010000 */
[----:B------:R-:W-:-:S06]  /*f120*/  FADD.FTZ R25, R73, R0 ;  /* 0x0000000049197221 */ /* 0x000fcc0000010000 */
[----:B------:R-:W3:Y:S01]  /*f130*/  MUFU.EX2 R76, R76 ;  /* 0x0000004c004c7308 */ /* 0x000ee20000000800 */
[----:B------:R-:W-:Y:S01]  /*f140*/  FADD.FTZ R4, R90, R27 ;  /* 0x0000001b5a047221 */ /* 0x000fe20000010000 */
[----:B0-----:R-:W-:-:S06]  /*f150*/  FADD.FTZ R0, R74, R25 ;  /* 0x000000194a007221 */ /* 0x001fcc0000010000 */
[----:B------:R-:W0:Y:S01]  /*f160*/  MUFU.EX2 R77, R77 ;  /* 0x0000004d004d7308 */ /* 0x000e220000000800 */
[----:B------:R-:W-:Y:S01]  /*f170*/  FADD.FTZ R27, R91, R4 ;  /* 0x000000045b1b7221 */ /* 0x000fe20000010000 */
[----:B------:R-:W-:Y:S01]  /*f180*/  F2FP.F16.F32.PACK_AB R12, R35, R30 ;  /* 0x0000001e230c723e */ /* 0x000fe200000000ff */
[----:B-1----:R-:W-:-:S05]  /*f190*/  FADD.FTZ R25, R75, R0 ;  /* 0x000000004b197221 */ /* 0x002fca0000010000 */
[----:B------:R-:W1:Y:S01]  /*f1a0*/  MUFU.EX2 R78, R78 ;  /* 0x0000004e004e7308 */ /* 0x000e620000000800 */
[----:B------:R-:W-:Y:S02]  /*f1b0*/  F2FP.F16.F32.PACK_AB R13, R58, R57 ;  /* 0x000000393a0d723e */ /* 0x000fe400000000ff */
[----:B------:R-:W-:Y:S02]  /*f1c0*/  F2FP.F16.F32.PACK_AB R14, R34, R31 ;  /* 0x0000001f220e723e */ /* 0x000fe400000000ff */
[----:B------:R-:W-:-:S03]  /*f1d0*/  F2FP.F16.F32.PACK_AB R15, R60, R59 ;  /* 0x0000003b3c0f723e */ /* 0x000fc600000000ff */
[----:B------:R-:W4:Y:S01]  /*f1e0*/  MUFU.EX2 R107, R104 ;  /* 0x00000068006b7308 */ /* 0x000f220000000800 */
[----:B------:R-:W-:Y:S02]  /*f1f0*/  F2FP.F16.F32.PACK_AB R8, R33, R29 ;  /* 0x0000001d2108723e */ /* 0x000fe400000000ff */
[----:B------:R-:W-:Y:S02]  /*f200*/  F2FP.F16.F32.PACK_AB R9, R62, R61 ;  /* 0x0000003d3e09723e */ /* 0x000fe400000000ff */
[----:B------:R-:W-:-:S03]  /*f210*/  F2FP.F16.F32.PACK_AB R10, R32, R82 ;  /* 0x00000052200a723e */ /* 0x000fc600000000ff */
[----:B------:R-:W4:Y:S01]  /*f220*/  MUFU.EX2 R110, R110 ;  /* 0x0000006e006e7308 */ /* 0x000f220000000800 */
[----:B------:R-:W-:Y:S01]  /*f230*/  F2FP.F16.F32.PACK_AB R11, R68, R63 ;  /* 0x0000003f440b723e */ /* 0x000fe200000000ff */
[----:B------:R-:W-:Y:S01]  /*f240*/  FADD.FTZ R4, R98, R27 ;  /* 0x0000001b62047221 */ /* 0x000fe20000010000 */
[----:B---3--:R-:W-:Y:S01]  /*f250*/  FADD.FTZ R0, R76, R25 ;  /* 0x000000194c007221 */ /* 0x008fe20000010000 */
[----:B------:R-:W-:Y:S04]  /*f260*/  STSM.16.M88.4 [R39+0x6000], R12 ;  /* 0x0060000c27007844 */ /* 0x000fe80000000200 */
[----:B------:R-:W3:Y:S01]  /*f270*/  MUFU.EX2 R108, R108 ;  /* 0x0000006c006c7308 */ /* 0x000ee20000000800 */
[----:B------:R0:W-:Y:S07]  /*f280*/  STSM.16.M88.4 [R38+0x6000], R8 ;  /* 0x0060000826007844 */ /* 0x0001ee0000000200 */
[----:B------:R-:W3:Y:S08]  /*f290*/  MUFU.EX2 R111, R111 ;  /* 0x0000006f006f7308 */ /* 0x000ef00000000800 */
[----:B------:R-:W3:Y:S01]  /*f2a0*/  MUFU.EX2 R116, R116 ;  /* 0x0000007400747308 */ /* 0x000ee20000000800 */
[----:B0-----:R-:W-:Y:S01]  /*f2b0*/  FADD.FTZ R11, R105, R4 ;  /* 0x00000004690b7221 */ /* 0x001fe20000010000 */
[----:B------:R-:W-:-:S03]  /*f2c0*/  FADD.FTZ R9, R77, R0 ;  /* 0x000000004d097221 */ /* 0x000fc60000010000 */
[----:B------:R-:W-:-:S03]  /*f2d0*/  FADD.FTZ R0, R106, R11 ;  /* 0x0000000b6a007221 */ /* 0x000fc60000010000 */
[----:B------:R-:W0:Y:S01]  /*f2e0*/  MUFU.EX2 R109, R109 ;  /* 0x0000006d006d7308 */ /* 0x000e220000000800 */
[----:B-1----:R-:W-:Y:S01]  /*f2f0*/  FADD.FTZ R9, R78, R9 ;  /* 0x000000094e097221 */ /* 0x002fe20000010000 */
[----:B----4-:R-:W-:-:S06]  /*f300*/  FADD.FTZ R11, R107, R0 ;  /* 0x000000006b0b7221 */ /* 0x010fcc0000010000 */
[----:B------:R-:W-:Y:S01]  /*f310*/  MUFU.EX2 R99, R112 ;  /* 0x0000007000637308 */ /* 0x000fe20000000800 */
[----:B------:R-:W-:-:S07]  /*f320*/  FADD.FTZ R0, R110, R9 ;  /* 0x000000096e007221 */ /* 0x000fce0000010000 */
[----:B------:R-:W-:Y:S08]  /*f330*/  MUFU.EX2 R104, R113 ;  /* 0x0000007100687308 */ /* 0x000ff00000000800 */
[----:B------:R-:W1:Y:S08]  /*f340*/  MUFU.EX2 R115, R115 ;  /* 0x0000007300737308 */ /* 0x000e700000000800 */
[----:B------:R-:W-:Y:S08]  /*f350*/  MUFU.EX2 R117, R117 ;  /* 0x0000007500757308 */ /* 0x000ff00000000800 */
[----:B------:R-:W4:Y:S01]  /*f360*/  MUFU.EX2 R114, R114 ;  /* 0x0000007200727308 */ /* 0x000f220000000800 */
[----:B---3--:R-:W-:Y:S01]  /*f370*/  FADD.FTZ R4, R108, R11 ;  /* 0x0000000b6c047221 */ /* 0x008fe20000010000 */
[----:B------:R-:W-:Y:S01]  /*f380*/  FADD.FTZ R11, R111, R0 ;  /* 0x000000006f0b7221 */ /* 0x000fe20000010000 */
[----:B------:R-:W-:-:S02]  /*f390*/  F2FP.F16.F32.PACK_AB R28, R28, R83 ;  /* 0x000000531c1c723e */ /* 0x000fc400000000ff */
[----:B------:R-:W-:Y:S01]  /*f3a0*/  F2FP.F16.F32.PACK_AB R29, R70, R69 ;  /* 0x00000045461d723e */ /* 0x000fe200000000ff */
[----:B------:R-:W-:Y:S01]  /*f3b0*/  FADD.FTZ R0, R116, R11 ;  /* 0x0000000b74007221 */ /* 0x000fe20000010000 */
[----:B------:R-:W-:Y:S02]  /*f3c0*/  F2FP.F16.F32.PACK_AB R30, R21, R86 ;  /* 0x00000056151e723e */ /* 0x000fe400000000ff */
[----:B------:R-:W-:Y:S02]  /*f3d0*/  F2FP.F16.F32.PACK_AB R31, R72, R71 ;  /* 0x00000047481f723e */ /* 0x000fe400000000ff */
[----:B------:R-:W-:Y:S01]  /*f3e0*/  F2FP.F16.F32.PACK_AB R90, R91, R90 ;  /* 0x0000005a5b5a723e */ /* 0x000fe200000000ff */
[----:B0-----:R-:W-:Y:S01]  /*f3f0*/  FADD.FTZ R4, R109, R4 ;  /* 0x000000046d047221 */ /* 0x001fe20000010000 */
        /* <DEDUP_REMOVED lines=8> */
[C---:B-1----:R-:W-:Y:S02]  /*f480*/  F2FP.F16.F32.PACK_AB R109, R115.reuse, R116 ;  /* 0x00000074736d723e */ /* 0x042fe400000000ff */
[----:B------:R-:W-:Y:S02]  /*f490*/  F2FP.F16.F32.PACK_AB R110, R104, R99 ;  /* 0x00000063686e723e */ /* 0x000fe400000000ff */
[----:B----4-:R-:W-:Y:S01]  /*f4a0*/  F2FP.F16.F32.PACK_AB R111, R114, R117 ;  /* 0x00000075726f723e */ /* 0x010fe200000000ff */
[----:B------:R-:W-:Y:S04]  /*f4b0*/  STSM.16.M88.4 [R118+0x2a800], R28 ;  /* 0x02a8001c76007844 */ /* 0x000fe80000000200 */
[----:B------:R-:W-:Y:S04]  /*f4c0*/  STSM.16.M88.4 [R26], R88 ;  /* 0x000000581a007844 */ /* 0x000fe80000000200 */
[----:B------:R0:W-:Y:S04]  /*f4d0*/  STSM.16.M88.4 [R39+0xc000], R8 ;  /* 0x00c0000827007844 */ /* 0x0001e80000000200 */
[----:B------:R-:W-:Y:S01]  /*f4e0*/  STSM.16.M88.4 [R38+0xc000], R108 ;  /* 0x00c0006c26007844 */ /* 0x000fe20000000200 */
[----:B------:R-:W-:Y:S01]  /*f4f0*/  @!PT LDS RZ, [RZ] ;  /* 0x00000000fffff984 */ /* 0x000fe20000000800 */
[----:B------:R-:W-:Y:S01]  /*f500*/  @!PT LDS RZ, [RZ] ;  /* 0x00000000fffff984 */ /* 0x000fe20000000800 */
[----:B------:R-:W-:Y:S01]  /*f510*/  @!PT LDS RZ, [RZ] ;  /* 0x00000000fffff984 */ /* 0x000fe20000000800 */
[----:B------:R-:W-:Y:S01]  /*f520*/  @!PT LDS RZ, [RZ] ;  /* 0x00000000fffff984 */ /* 0x000fe20000000800 */
[----:B------:R1:W-:Y:S06]  /*f530*/  MEMBAR.ALL.CTA ;  /* 0x0000000000007992 */ /* 0x0003ec0000008000 */
[----:B-1----:R-:W1:Y:S01]  /*f540*/  FENCE.VIEW.ASYNC.S ;  /* 0x00000000000073c6 */ /* 0x002e620000000000 */
[----:B------:R-:W-:-:S04]  /*f550*/  FADD.FTZ R0, R115, R0 ;  /* 0x0000000073007221 */ /* 0x000fc80000010000 */
[----:B------:R-:W-:-:S04]  /*f560*/  FADD.FTZ R0, R117, R0 ;  /* 0x0000000075007221 */ /* 0x000fc80000010000 */
[----:B------:R-:W-:Y:S01]  /*f570*/  FADD.FTZ R0, R114, R0 ;  /* 0x0000000072007221 */ /* 0x000fe20000010000 */
[----:B------:R-:W-:-:S04]  /*f580*/  FADD.FTZ R13, R99, R4 ;  /* 0x00000004630d7221 */ /* 0x000fc80000010000 */
[----:B------:R3:W-:Y:S01]  /*f590*/  STL [R1+0x24], R0 ;  /* 0x0000240001007387 */ /* 0x0007e20000100800 */
[----:B--2---:R-:W-:-:S03]  /*f5a0*/  ISETP.GT.AND P2, PT, R24, RZ, PT ;  /* 0x000000ff1800720c */ /* 0x004fc60003f44270 */
[----:B0-----:R0:W5:Y:S01]  /*f5b0*/  LDL R8, [R1+0x28] ;  /* 0x0000280001087983 */ /* 0x0011620000100800 */
[----:B---3--:R-:W-:Y:S01]  /*f5c0*/  IADD3 R0, R24, -0x1, RZ ;  /* 0xffffffff18007810 */ /* 0x008fe20007ffe0ff */
        /* <DEDUP_REMOVED lines=32> */
[----:B------:R2:W-:Y:S01]  /*f7d0*/  STL [R1+0x20], R0 ;  /* 0x0000200001007387 */ /* 0x0005e20000100800 */
[----:B------:R-:W-:Y:S01]  /*f7e0*/  FADD.FTZ R4, R104, R13 ;  /* 0x0000000d68047221 */ /* 0x000fe20000010000 */
[----:B------:R-:W-:Y:S01]  /*f7f0*/  IMAD.MOV.U32 R3, RZ, RZ, R37 ;  /* 0x000000ffff037224 */ /* 0x000fe200078e0025 */
[----:B------:R-:W-:Y:S01]  /*f800*/  MOV R7, R5 ;  /* 0x0000000500077202 */ /* 0x000fe20000000f00 */
[----:B--2---:R-:W-:Y:S01]  /*f810*/  IMAD.MOV.U32 R0, RZ, RZ, R22 ;  /* 0x000000ffff007224 */ /* 0x004fe200078e0016 */
[----:B-1----:R-:W-:Y:S01]  /*f820*/  NOP ;  /* 0x0000000000007918 */ /* 0x002fe20000000000 */
[----:B0-----:R-:W-:Y:S05]  /*f830*/  @P2 BRA `(.L_x_10892) ;  /* 0xffffffc000d02947 */ /* 0x001fea000383ffff */
.L_x_10882:
[----:B------:R-:W-:Y:S05]  /*f840*/  WARPSYNC.ALL ;  /* 0x0000000000007948 */ /* 0x000fea0003800000 */
[----:B------:R-:W-:Y:S06]  /*f850*/  BAR.ARV 0x8, 0x1a0 ;  /* 0x0206800000007b1d */ /* 0x000fec0000002000 */
[----:B------:R-:W-:Y:S05]  /*f860*/  @!P0 BRA `(.L_x_10893) ;  /* 0x0000000000048947 */ /* 0x000fea0003800000 */
[----:B------:R-:W-:Y:S01]  /*f870*/  BPT.TRAP 0x1 ;  /* 0x000000040000795c */ /* 0x000fe20000300000 */
.L_x_10893:
[----:B------:R-:W2:Y:S01]  /*f880*/  LDL R0, [R1+0x28] ;  /* 0x0000280001007983 */ /* 0x000ea20000100800 */
[----:B------:R-:W-:Y:S01]  /*f890*/  IMAD R11, R22, 0x8, R2 ;  /* 0x00000008160b7824 */ /* 0x000fe200078e0202 */
[----:B--2---:R-:W-:-:S04]  /*f8a0*/  SHF.L.U32 R0, R0, 0x1f, RZ ;  /* 0x0000001f00007819 */ /* 0x004fc800000006ff */
[----:B------:R0:W1:Y:S01]  /*f8b0*/  SYNCS.PHASECHK.TRANS64.TRYWAIT P2, [R11+URZ+0x30850], R0 ;  /* 0x030850000b0075a7 */ /* 0x000062000804017f */
[----:B------:R-:W-:Y:S05]  /*f8c0*/  @!P0 BRA `(.L_x_10894) ;  /* 0x0000000000048947 */ /* 0x000fea0003800000 */
[----:B------:R-:W-:Y:S01]  /*f8d0*/  BPT.TRAP 0x1 ;  /* 0x000000040000795c */ /* 0x000fe20000300000 */
.L_x_10894:
[----:B------:R-:W2:Y:S01]  /*f8e0*/  LDL.LU R3, [R1+0x5c] ;  /* 0x00005c0001037983 */ /* 0x000ea20000300800 */
[----:B------:R-:W-:-:S04]  /*f8f0*/  IADD3 R2, R2, 0x400, RZ ;  /* 0x0000040002027810 */ /* 0x000fc80007ffe0ff */
[----:B------:R-:W-:-:S04]  /*f900*/  SHF.R.U32.HI R2, RZ, 0x4, R2 ;  /* 0x00000004ff027819 */ /* 0x000fc80000011602 */
[----:B------:R-:W-:Y:S01]  /*f910*/  LOP3.LUT R9, R2, 0x3fff, RZ, 0xc0, !PT ;  /* 0x00003fff02097812 */ /* 0x000fe200078ec0ff */
[----:B--2---:R-:W-:-:S05]  /*f920*/  VIADD R3, R3, 0x1e800 ;  /* 0x0001e80003037836 */ /* 0x004fca0000000000 */
[----:B------:R-:W-:-:S04]  /*f930*/  SHF.R.U32.HI R3, RZ, 0x4, R3 ;  /* 0x00000004ff037819 */ /* 0x000fc80000011603 */
[----:B------:R-:W-:Y:S01]  /*f940*/  LOP3.LUT R3, R3, 0x3fff, RZ, 0xc0, !PT ;  /* 0x00003fff03037812 */ /* 0x000fe200078ec0ff */
[----:B-1----:R-:W-:Y:S06]  /*f950*/  @P2 BRA `(.L_x_10895) ;  /* 0x0000000000082947 */ /* 0x002fec0003800000 */
[----:B------:R-:W1:Y:S02]  /*f960*/  SYNCS.PHASECHK.TRANS64.TRYWAIT P0, [R11+URZ+0x30850], R0 ;  /* 0x030850000b0075a7 */ /* 0x000e64000800017f */
[----:B-1----:R-:W-:Y:S05]  /*f970*/  @!P0 BRA `(.L_x_10896) ;  /* 0x00000078004c8947 */ /* 0x002fea0003800000 */
.L_x_10895:
[----:B------:R-:W-:Y:S01]  /*f980*/  LOP3.LUT R2, R3, 0x10000, RZ, 0xfc, !PT ;  /* 0x0001000003027812 */ /* 0x000fe200078efcff */
[----:B-----5:R-:W-:Y:S01]  /*f990*/  IMAD R8, R22, 0x600, R9 ;  /* 0x0000060016087824 */ /* 0x020fe200078e0209 */
[----:B------:R-:W0:Y:S01]  /*f9a0*/  LDL.LU R10, [R1+0x24] ;  /* 0x00002400010a7983 */ /* 0x000e220000300800 */
[----:B------:R-:W-:Y:S02]  /*f9b0*/  IMAD.MOV.U32 R3, RZ, RZ, 0x40000040 ;  /* 0x40000040ff037424 */ /* 0x000fe400078e00ff */
[----:B------:R-:W-:Y:S01]  /*f9c0*/  IMAD.MOV.U32 R9, RZ, RZ, 0x40000040 ;  /* 0x40000040ff097424 */ /* 0x000fe200078e00ff */
[----:B------:R-:W-:Y:S05]  /*f9d0*/  WARPSYNC.ALL ;  /* 0x0000000000007948 */ /* 0x000fea0003800000 */
[----:B------:R-:W-:Y:S01]  /*f9e0*/  R2UR UR4, R2 ;  /* 0x00000000020472ca */ /* 0x000fe200000e0000 */
[C---:B------:R-:W-:Y:S01]  /*f9f0*/  VIADD R12, R8.reuse, 0x80 ;  /* 0x00000080080c7836 */ /* 0x040fe20000000000 */
[----:B------:R-:W-:Y:S01]  /*fa00*/  R2UR UR5, R3 ;  /* 0x00000000030572ca */ /* 0x000fe200000e0000 */
[----:B------:R-:W-:Y:S01]  /*fa10*/  IMAD.MOV.U32 R15, RZ, RZ, 0x40000040 ;  /* 0x40000040ff0f7424 */ /* 0x000fe200078e00ff */
[----:B------:R-:W-:Y:S01]  /*fa20*/  R2UR UR6, R8 ;  /* 0x00000000080672ca */ /* 0x000fe200000e0000 */
[----:B------:R-:W2:Y:S01]  /*fa30*/  LDL.LU R20, [R1+0x28] ;  /* 0x0000280001147983 */ /* 0x000ea20000300800 */
[----:B------:R-:W-:Y:S01]  /*fa40*/  R2UR UR7, R9 ;  /* 0x00000000090772ca */ /* 0x000fe200000e0000 */
[----:B------:R-:W-:Y:S01]  /*fa50*/  WARPGROUP.ARRIVE ;  /* 0x00000000000079c5 */ /* 0x000fe20000000000 */
[----:B------:R-:W-:Y:S01]  /*fa60*/  IADD3 R14, R2, 0x2, RZ ;  /* 0x00000002020e7810 */ /* 0x000fe20007ffe0ff */
[----:B------:R-:W3:Y:S01]  /*fa70*/  SHFL.BFLY PT, R7, R4, 0x2, 0x1f ;  /* 0x0c401f0004077f89 */ /* 0x000ee200000e0000 */
[----:B------:R-:W-:Y:S01]  /*fa80*/  MOV R13, 0x40000040 ;  /* 0x40000040000d7802 */ /* 0x000fe20000000f00 */
[----:B------:R-:W-:Y:S01]  /*fa90*/  IMAD.MOV.U32 R9, RZ, RZ, 0x40000040 ;  /* 0x40000040ff097424 */ /* 0x000fe200078e00ff */
[----:B------:R-:W-:Y:S01]  /*faa0*/  MOV R28, RZ ;  /* 0x000000ff001c7202 */ /* 0x000fe20000000f00 */
[----:B------:R-:W-:Y:S01]  /*fab0*/  VIADD R22, R22, 0x1 ;  /* 0x0000000116167836 */ /* 0x000fe20000000000 */
[----:B------:R-:W-:-:S04]  /*fac0*/  MOV R3, 0x40000040 ;  /* 0x4000004000037802 */ /* 0x000fc80000000f00 */
[----:B------:R-:W-:Y:S01]  /*fad0*/  ISETP.NE.AND P0, PT, R22, 0x2, PT ;  /* 0x000000021600780c */ /* 0x000fe20003f05270 */
[----:B------:R-:W-:Y:S01]  /*fae0*/  HGMMA.64x64x16.F32 R120, gdesc[UR4].tnspB, R120, gsb0 ;  /* 0x40e00000047879f0 */ /* 0x000fe20008000878 */
[----:B------:R-:W-:Y:S01]  /*faf0*/  R2UR UR4, R14 ;  /* 0x000000000e0472ca */ /* 0x000fe200000e0000 */
[----:B------:R-:W-:Y:S01]  /*fb00*/  VIADD R14, R2, 0x4 ;  /* 0x00000004020e7836 */ /* 0x000fe20000000000 */
[----:B------:R-:W-:Y:S02]  /*fb10*/  R2UR UR5, R15 ;  /* 0x000000000f0572ca */ /* 0x000fe400000e0000 */
[----:B------:R-:W-:Y:S01]  /*fb20*/  R2UR UR6, R12 ;  /* 0x000000000c0672ca */ /* 0x000fe200000e0000 */
[----:B------:R-:W-:Y:S01]  /*fb30*/  VIADD R12, R8, 0x100 ;  /* 0x00000100080c7836 */ /* 0x000fe20000000000 */
[----:B------:R-:W-:Y:S01]  /*fb40*/  R2UR UR7, R13 ;  /* 0x000000000d0772ca */ /* 0x000fe200000e0000 */
[----:B------:R-:W-:Y:S01]  /*fb50*/  IMAD.MOV.U32 R13, RZ, RZ, 0x40000040 ;  /* 0x40000040ff0d7424 */ /* 0x000fe200078e00ff */
[----:B------:R-:W-:Y:S01]  /*fb60*/  MOV R15, 0x40000040 ;  /* 0x40000040000f7802 */ /* 0x000fe20000000f00 */
[----:B---3--:R-:W-:Y:S01]  /*fb70*/  FADD.FTZ R7, R7, R4 ;  /* 0x0000000407077221 */ /* 0x008fe20000010000 */
[----:B------:R-:W-:-:S02]  /*fb80*/  WARPGROUP.DEPBAR.LE gsb0, 0x0 ;  /* 0x00008000000079c5 */ /* 0x000fc40000010000 */
[----:B------:R-:W-:-:S07]  /*fb90*/  WARPGROUP.ARRIVE ;  /* 0x00000000000079c5 */ /* 0x000fce0000000000 */
[----:B------:R-:W-:Y:S01]  /*fba0*/  HGMMA.64x64x16.F32 R120, gdesc[UR4].tnspB, R120, gsb0 ;  /* 0x40e00000047879f0 */ /* 0x000fe20008000878 */
[----:B------:R-:W-:Y:S01]  /*fbb0*/  R2UR UR4, R14 ;  /* 0x000000000e0472ca */ /* 0x000fe200000e0000 */
[----:B------:R-:W-:Y:S01]  /*fbc0*/  VIADD R14, R2, 0x6 ;  /* 0x00000006020e7836 */ /* 0x000fe20000000000 */
[----:B------:R-:W-:Y:S01]  /*fbd0*/  R2UR UR5, R15 ;  /* 0x000000000f0572ca */ /* 0x000fe200000e0000 */
[----:B------:R-:W-:Y:S01]  /*fbe0*/  IMAD.MOV.U32 R15, RZ, RZ, 0x40000040 ;  /* 0x40000040ff0f7424 */ /* 0x000fe200078e00ff */
[----:B------:R-:W-:Y:S02]  /*fbf0*/  R2UR UR6, R12 ;  /* 0x000000000c0672ca */ /* 0x000fe400000e0000 */
[----:B------:R-:W-:Y:S01]  /*fc00*/  R2UR UR7, R13 ;  /* 0x000000000d0772ca */ /* 0x000fe200000e0000 */
[----:B------:R-:W-:Y:S01]  /*fc10*/  IMAD.MOV.U32 R13, RZ, RZ, 0x40000040 ;  /* 0x40000040ff0d7424 */ /* 0x000fe200078e00ff */
[----:B------:R-:W-:Y:S01]  /*fc20*/  IADD3 R12, R8, 0x180, RZ ;  /* 0x00000180080c7810 */ /* 0x000fe20007ffe0ff */
[----:B------:R-:W-:-:S02]  /*fc30*/  WARPGROUP.DEPBAR.LE gsb0, 0x0 ;  /* 0x00008000000079c5 */ /* 0x000fc40000010000 */
[----:B------:R-:W-:-:S08]  /*fc40*/  WARPGROUP.ARRIVE ;  /* 0x00000000000079c5 */ /* 0x000fd00000000000 */
[----:B------:R-:W-:Y:S01]  /*fc50*/  HGMMA.64x64x16.F32 R120, gdesc[UR4].tnspB, R120, gsb0 ;  /* 0x40e00000047879f0 */ /* 0x000fe20008000878 */
[----:B------:R-:W-:Y:S02]  /*fc60*/  R2UR UR4, R14 ;  /* 0x000000000e0472ca */ /* 0x000fe400000e0000 */
[----:B------:R-:W-:Y:S01]  /*fc70*/  R2UR UR5, R15 ;  /* 0x000000000f0572ca */ /* 0x000fe200000e0000 */
[----:B------:R-:W-:Y:S01]  /*fc80*/  IMAD.MOV.U32 R15, RZ, RZ, 0x40000040 ;  /* 0x40000040ff0f7424 */ /* 0x000fe200078e00ff */
[----:B------:R-:W-:Y:S01]  /*fc90*/  R2UR UR6, R12 ;  /* 0x000000000c0672ca */ /* 0x000fe200000e0000 */
[----:B------:R-:W-:Y:S01]  /*fca0*/  VIADD R12, R8, 0x200 ;  /* 0x00000200080c7836 */ /* 0x000fe20000000000 */
[----:B------:R-:W-:Y:S02]  /*fcb0*/  R2UR UR7, R13 ;  /* 0x000000000d0772ca */ /* 0x000fe400000e0000 */
[----:B------:R-:W-:Y:S02]  /*fcc0*/  IADD3 R14, R2, 0x600, RZ ;  /* 0x00000600020e7810 */ /* 0x000fe40007ffe0ff */
[----:B------:R-:W-:Y:S01]  /*fcd0*/  MOV R13, 0x40000040 ;  /* 0x40000040000d7802 */ /* 0x000fe20000000f00 */
[----:B------:R-:W-:-:S02]  /*fce0*/  WARPGROUP.DEPBAR.LE gsb0, 0x0 ;  /* 0x00008000000079c5 */ /* 0x000fc40000010000 */
[----:B------:R-:W-:-:S06]  /*fcf0*/  WARPGROUP.ARRIVE ;  /* 0x00000000000079c5 */ /* 0x000fcc0000000000 */
        /* <DEDUP_REMOVED lines=9> */
[----:B01----:R-:W0:Y:S01]  /*fd90*/  SHFL.BFLY PT, R0, R10, 0x2, 0x1f ;  /* 0x0c401f000a007f89 */ /* 0x003e2200000e0000 */
        /* <DEDUP_REMOVED lines=33> */
[----:B------:R-:W-:-:S02]  /*ffb0*/  WARPGROUP.DEPBAR.LE gsb0, 0x0 ;  /* 0x00008000000079c5 */ /* 0x000fc40000010000 */
[----:B------:R-:W-:-:S08]  /*ffc0*/  WARPGROUP.ARRIVE ;  /* 0x00000000000079c5 */ /* 0x000fd00000000000 */
        /* <DEDUP_REMOVED lines=16> */
[C---:B------:R-:W-:Y:S01]  /*100d0*/  VIADD R12, R8.reuse, 0x500 ;  /* 0x00000500080c7836 */ /* 0x040fe20000000000 */
[----:B------:R-:W-:Y:S01]  /*100e0*/  R2UR UR7, R13 ;  /* 0x000000000d0772ca */ /* 0x000fe200000e0000 */
[----:B------:R-:W-:Y:S01]  /*100f0*/  VIADD R8, R8, 0x580 ;  /* 0x0000058008087836 */ /* 0x000fe20000000000 */
[C---:B------:R-:W-:Y:S01]  /*10100*/  IADD3 R14, R2.reuse, 0xc04, RZ ;  /* 0x00000c04020e7810 */ /* 0x040fe20007ffe0ff */
[----:B------:R-:W-:Y:S01]  /*10110*/  VIADD R2, R2, 0xc06 ;  /* 0x00000c0602027836 */ /* 0x000fe20000000000 */
[----:B------:R-:W-:Y:S01]  /*10120*/  MOV R13, 0x40000040 ;  /* 0x40000040000d7802 */ /* 0x000fe20000000f00 */
[----:B------:R-:W-:-:S02]  /*10130*/  WARPGROUP.DEPBAR.LE gsb0, 0x0 ;  /* 0x00008000000079c5 */ /* 0x000fc40000010000 */
[----:B------:R-:W-:-:S06]  /*10140*/  WARPGROUP.ARRIVE ;  /* 0x00000000000079c5 */ /* 0x000fcc0000000000 */
[----:B------:R-:W-:Y:S01]  /*10150*/  HGMMA.64x64x16.F32 R120, gdesc[UR4].tnspB, R120, gsb0 ;  /* 0x40e00000047879f0 */ /* 0x000fe20008000878 */
[----:B------:R-:W-:Y:S02]  /*10160*/  R2UR UR4, R14 ;  /* 0x000000000e0472ca */ /* 0x000fe400000e0000 */
[----:B------:R-:W-:Y:S02]  /*10170*/  R2UR UR5, R15 ;  /* 0x000000000f0572ca */ /* 0x000fe400000e0000 */
[----:B------:R-:W-:Y:S02]  /*10180*/  R2UR UR6, R12 ;  /* 0x000000000c0672ca */ /* 0x000fe400000e0000 */
[----:B------:R-:W-:Y:S01]  /*10190*/  R2UR UR7, R13 ;  /* 0x000000000d0772ca */ /* 0x000fe200000e0000 */
[----:B------:R-:W-:Y:S02]  /*101a0*/  WARPGROUP.DEPBAR.LE gsb0, 0x0 ;  /* 0x00008000000079c5 */ /* 0x000fe40000010000 */
[----:B------:R-:W-:-:S10]  /*101b0*/  WARPGROUP.ARRIVE ;  /* 0x00000000000079c5 */ /* 0x000fd40000000000 */
[----:B------:R-:W-:Y:S01]  /*101c0*/  HGMMA.64x64x16.F32 R120, gdesc[UR4].tnspB, R120, gsb0 ;  /* 0x40e00000047879f0 */ /* 0x000fe20008000878 */
[----:B------:R-:W-:Y:S01]  /*101d0*/  R2UR UR4, R2 ;  /* 0x00000000020472ca */ /* 0x000fe200000e0000 */
[----:B0-----:R-:W-:Y:S01]  /*101e0*/  FADD.FTZ R2, R0, R10 ;  /* 0x0000000a00027221 */ /* 0x001fe20000010000 */
[----:B------:R-:W-:Y:S01]  /*101f0*/  R2UR UR5, R3 ;  /* 0x00000000030572ca */ /* 0x000fe200000e0000 */
[----:B------:R-:W0:Y:S01]  /*10200*/  SHFL.BFLY PT, R0, R7, 0x1, 0x1f ;  /* 0x0c201f0007007f89 */ /* 0x000e2200000e0000 */
[----:B------:R-:W-:Y:S02]  /*10210*/  R2UR UR6, R8 ;  /* 0x00000000080672ca */ /* 0x000fe400000e0000 */
[----:B------:R-:W-:Y:S01]  /*10220*/  R2UR UR7, R9 ;  /* 0x00000000090772ca */ /* 0x000fe200000e0000 */
[----:B------:R-:W1:Y:S01]  /*10230*/  SHFL.BFLY PT, R3, R2, 0x1, 0x1f ;  /* 0x0c201f0002037f89 */ /* 0x000e6200000e0000 */
[----:B0-----:R-:W-:Y:S01]  /*10240*/  FADD.FTZ R10, R7, R0 ;  /* 0x00000000070a7221 */ /* 0x001fe20000010000 */
[----:B------:R-:W-:Y:S01]  /*10250*/  SEL R0, RZ, 0x1, P0 ;  /* 0x00000001ff007807 */ /* 0x000fe20000000000 */
[----:B-1----:R-:W-:-:S03]  /*10260*/  FADD.FTZ R13, R2, R3 ;  /* 0x00000003020d7221 */ /* 0x002fc60000010000 */
[----:B------:R-:W-:Y:S02]  /*10270*/  FSETP.NE.FTZ.AND P2, PT, R10, RZ, PT ;  /* 0x000000ff0a00720b */ /* 0x000fe40003f55000 */
[----:B--2---:R-:W-:Y:S02]  /*10280*/  LOP3.LUT R20, R20, R0, RZ, 0x3c, !PT ;  /* 0x0000000014147212 */ /* 0x004fe400078e3cff */
[----:B------:R-:W-:-:S09]  /*10290*/  FSETP.NE.FTZ.AND P3, PT, R13, RZ, PT ;  /* 0x000000ff0d00720b */ /* 0x000fd20003f75000 */
[----:B------:R-:W-:Y:S08]  /*102a0*/  @P2 MUFU.LG2 R4, R10 ;  /* 0x0000000a00042308 */ /* 0x000ff00000000c00 */
[----:B------:R0:W-:Y:S01]  /*102b0*/  @P2 MUFU.RCP R28, R10 ;  /* 0x0000000a001c2308 */ /* 0x0001e20000001000 */
[----:B------:R-:W-:Y:S02]  /*102c0*/  WARPGROUP.DEPBAR.LE gsb0, 0x0 ;  /* 0x00008000000079c5 */ /* 0x000fe40000010000 */
[----:B0-----:R-:W2:Y:S01]  /*102d0*/  LDL.LU R10, [R1+0x80] ;  /* 0x00008000010a7983 */ /* 0x001ea20000300800 */
[----:B------:R-:W-:-:S04]  /*102e0*/  WARPGROUP.ARRIVE ;  /* 0x00000000000079c5 */ /* 0x000fc80000000000 */
[----:B------:R-:W0:Y:S02]  /*102f0*/  @P3 MUFU.LG2 R8, R13 ;  /* 0x0000000d00083308 */ /* 0x000e240000000c00 */
[----:B------:R-:W-:Y:S01]  /*10300*/  HGMMA.64x64x16.F32 R120, gdesc[UR4].tnspB, R120, gsb0 ;  /* 0x40e00000047879f0 */ /* 0x000fe20008000878 */
[----:B------:R-:W-:Y:S01]  /*10310*/  MOV R2, RZ ;  /* 0x000000ff00027202 */ /* 0x000fe20000000f00 */
[----:B------:R1:W-:Y:S05]  /*10320*/  STL [R1+0x28], R20 ;  /* 0x0000281401007387 */ /* 0x0003ea0000100800 */
[----:B------:R-:W3:Y:S01]  /*10330*/  @P3 MUFU.RCP R2, R13 ;  /* 0x0000000d00023308 */ /* 0x000ee20000001000 */
[----:B------:R-:W-:-:S02]  /*10340*/  @!P1 VIADD R9, R11, 0x30860 ;  /* 0x000308600b099836 */ /* 0x000fc40000000000 */
[C---:B------:R-:W-:Y:S01]  /*10350*/  @P3 FMUL.FTZ R11, R6.reuse, 0.69314718246459960938 ;  /* 0x3f317218060b3820 */ /* 0x040fe20000410000 */
[----:B------:R-:W-:Y:S01]  /*10360*/  @P2 FMUL.FTZ R0, R6, 0.69314718246459960938 ;  /* 0x3f31721806002820 */ /* 0x000fe20000410000 */
[----:B0-----:R-:W-:Y:S01]  /*10370*/  @P3 FMUL.FTZ R8, R8, 0.69314718246459960938 ;  /* 0x3f31721808083820 */ /* 0x001fe20000410000 */
[----:B------:R-:W-:Y:S01]  /*10380*/  @!P1 PRMT R9, RZ, 0x654, R9 ;  /* 0x00000654ff099816 */ /* 0x000fe20000000009 */
[----:B------:R-:W-:Y:S01]  /*10390*/  @P2 FMUL.FTZ R7, R4, 0.69314718246459960938 ;  /* 0x3f31721804072820 */ /* 0x000fe20000410000 */
[----:B------:R-:W-:Y:S02]  /*103a0*/  IMAD.MOV.U32 R21, RZ, RZ, -0x800000 ;  /* 0xff800000ff157424 */ /* 0x000fe400078e00ff */
[----:B------:R-:W-:Y:S01]  /*103b0*/  @P3 FFMA.FTZ R21, R11, R37, R8 ;  /* 0x000000250b153223 */ /* 0x000fe20000010008 */
[----:B------:R-:W-:Y:S02]  /*103c0*/  IMAD.MOV.U32 R3, RZ, RZ, -0x800000 ;  /* 0xff800000ff037424 */ /* 0x000fe400078e00ff */
[----:B------:R-:W-:Y:S01]  /*103d0*/  @P2 FFMA.FTZ R3, R0, R5, R7 ;  /* 0x0000000500032223 */ /* 0x000fe20000010007 */
[----:B------:R-:W-:Y:S01]  /*103e0*/  SEL R22, R22, RZ, P0 ;  /* 0x000000ff16167207 */ /* 0x000fe20000000000 */
[----:B------:R-:W-:-:S02]  /*103f0*/  WARPGROUP.DEPBAR.LE gsb0, 0x0 ;  /* 0x00008000000079c5 */ /* 0x000fc40000010000 */
        /* <DEDUP_REMOVED lines=36> */
.L_x_10842:
[----:B------:R-:W2:Y:S01]  /*10640*/  LDL R63, [R1+0x78] ;  /* 0x00007800013f7983 */ /* 0x000ea20000100800 */
[----:B------:R-:W-:Y:S05]  /*10650*/  WARPSYNC.ALL ;  /* 0x0000000000007948 */ /* 0x000fea0003800000 */
[----:B------:R-:W0:Y:S01]  /*10660*/  S2R R5, SR_TID.X ;  /* 0x0000000000057919 */ /* 0x000e220000002100 */
[----:B------:R-:W3:Y:S01]  /*10670*/  S2UR UR5, SR_CgaCtaId ;  /* 0x00000000000579c3 */ /* 0x000ee20000008800 */
[----:B------:R-:W-:Y:S01]  /*10680*/  UMOV UR4, 0x400 ;  /* 0x0000040000047882 */ /* 0x000fe20000000000 */
[----:B------:R-:W-:Y:S01]  /*10690*/  BSSY B0, `(.L_x_10897) ;  /* 0x0000194000007945 */ /* 0x000fe20003800000 */
[----:B---3--:R-:W-:-:S06]  /*106a0*/  ULEA UR4, UR5, UR4, 0x18 ;  /* 0x0000000405047291 */ /* 0x008fcc000f8ec03f */
[----:B------:R-:W-:Y:S01]  /*106b0*/  MOV R2, UR4 ;  /* 0x0000000400027c02 */ /* 0x000fe20008000f00 */
[----:B------:R-:W-:Y:S01]  /*106c0*/  BAR.SYNC.DEFER_BLOCKING 0x5, 0x1a0 ;  /* 0x0146800000007b1d */ /* 0x000fe20000010000 */
[----:B0-----:R-:W-:-:S05]  /*106d0*/  VIADD R64, R5, 0xffffff80 ;  /* 0xffffff8005407836 */ /* 0x001fca0000000000 */
[----:B------:R-:W-:-:S04]  /*106e0*/  SHF.R.S32.HI R4, RZ, 0x1f, R64 ;  /* 0x0000001fff047819 */ /* 0x000fc80000011440 */
[----:B-1----:R-:W-:-:S04]  /*106f0*/  LEA.HI R20, R4, R64, RZ, 0x3 ;  /* 0x0000004004147211 */ /* 0x002fc800078f18ff */
[----:B------:R-:W-:Y:S02]  /*10700*/  LOP3.LUT R0, R20, 0x1ffffff8, RZ, 0xc0, !PT ;  /* 0x1ffffff814007812 */ /* 0x000fe400078ec0ff */
[----:B------:R-:W-:-:S03]  /*10710*/  SHF.R.S32.HI R20, RZ, 0x3, R20 ;  /* 0x00000003ff147819 */ /* 0x000fc60000011414 */
[----:B------:R-:W-:-:S04]  /*10720*/  IMAD.IADD R0, R64, 0x1, -R0 ;  /* 0x0000000140007824 */ /* 0x000fc800078e0a00 */
[----:B------:R-:W-:Y:S01]  /*10730*/  IMAD.SHL.U32 R0, R0, 0x8, RZ ;  /* 0x0000000800007824 */ /* 0x000fe200078e00ff */
[----:B------:R0:W1:Y:S01]  /*10740*/  LDS.128 R32, [R2+0x308d0] ;  /* 0x0308d00002207984 */ /* 0x0000620000000c00 */
[----:B------:R-:W-:Y:S06]  /*10750*/  BAR.ARV 0x4, 0x1a0 ;  /* 0x0106800000007b1d */ /* 0x000fec0000002000 */
[----:B--2---:R-:W-:Y:S02]  /*10760*/  SHF.R.S32.HI R26, RZ, 0x1f, R63 ;  /* 0x0000001fff1a7819 */ /* 0x004fe4000001143f */
[----:B------:R-:W-:-:S02]  /*10770*/  SHF.L.U32 R62, R63, 0x2, RZ ;  /* 0x000000023f3e7819 */ /* 0x000fc400000006ff */
[----:B------:R-:W-:Y:S01]  /*10780*/  SHF.L.U64.HI R60, R63, 0x2, R26 ;  /* 0x000000023f3c7819 */ /* 0x000fe2000001021a */
[----:B01----:R-:W-:Y:S06]  /*10790*/  @P1 BRA `(.L_x_10898) ;  /* 0x0000000c00d41947 */ /* 0x003fec0003800000 */
[----:B------:R-:W-:Y:S01]  /*107a0*/  VIADD R6, R5, 0xffffff80 ;  /* 0xffffff8005067836 */ /* 0x000fe20000000000 */
[----:B------:R-:W-:Y:S01]  /*107b0*/  LEA.HI R4, R4, R64, RZ, 0x4 ;  /* 0x0000004004047211 */ /* 0x000fe200078f20ff */
[----:B------:R-:W0:Y:S03]  /*107c0*/  S2R R5, SR_SWINHI ;  /* 0x0000000000057919 */ /* 0x000e260000002f00 */
[----:B------:R-:W-:Y:S01]  /*107d0*/  SHF.R.S32.HI R8, RZ, 0x1f, R6 ;  /* 0x0000001fff087819 */ /* 0x000fe20000011406 */
[----:B------:R-:W2:Y:S01]  /*107e0*/  LDL R65, [R1+0x7c] ;  /* 0x00007c0001417983 */ /* 0x000ea20000100800 */
[----:B------:R-:W-:Y:S02]  /*107f0*/  SHF.R.S32.HI R7, RZ, 0x4, R4 ;  /* 0x00000004ff077819 */ /* 0x000fe40000011404 */
[----:B------:R-:W-:Y:S02]  /*10800*/  LEA.HI R8, R8, R6, RZ, 0x5 ;  /* 0x0000000608087211 */ /* 0x000fe400078f28ff */
[----:B------:R-:W-:-:S02]  /*10810*/  LEA.HI R6, R4, R7, RZ, 0x1 ;  /* 0x0000000704067211 */ /* 0x000fc400078f08ff */
[----:B------:R-:W-:Y:S02]  /*10820*/  LOP3.LUT R4, R4, 0xfffffff0, RZ, 0xc0, !PT ;  /* 0xfffffff004047812 */ /* 0x000fe400078ec0ff */
[----:B------:R-:W-:Y:S02]  /*10830*/  SHF.R.S32.HI R8, RZ, 0x5, R8 ;  /* 0x00000005ff087819 */ /* 0x000fe40000011408 */
[----:B------:R-:W-:Y:S01]  /*10840*/  LOP3.LUT R6, R6, 0x1ffffffe, RZ, 0xc0, !PT ;  /* 0x1ffffffe06067812 */ /* 0x000fe200078ec0ff */
[----:B------:R-:W-:Y:S01]  /*10850*/  IMAD.IADD R4, R64, 0x1, -R4 ;  /* 0x0000000140047824 */ /* 0x000fe200078e0a04 */
[----:B------:R-:W-:-:S03]  /*10860*/  SHF.L.U32 R9, R8, 0xa, RZ ;  /* 0x0000000a08097819 */ /* 0x000fc600000006ff */
[----:B------:R-:W-:Y:S01]  /*10870*/  IMAD.IADD R6, R7, 0x1, -R6 ;  /* 0x0000000107067824 */ /* 0x000fe200078e0a06 */
[----:B------:R-:W-:-:S03]  /*10880*/  LEA R9, R4, R9, 0x6 ;  /* 0x0000000904097211 */ /* 0x000fc600078e30ff */
[----:B------:R-:W-:Y:S01]  /*10890*/  IMAD.SHL.U32 R6, R6, 0x8, RZ ;  /* 0x0000000806067824 */ /* 0x000fe200078e00ff */
[----:B------:R-:W-:Y:S05]  /*108a0*/  WARPSYNC.ALL ;  /* 0x0000000000007948 */ /* 0x000fea0003800000 */
[----:B------:R-:W-:Y:S01]  /*108b0*/  IMAD.IADD R9, R6, 0x1, R9 ;  /* 0x0000000106097824 */ /* 0x000fe200078e0209 */
[----:B------:R-:W-:Y:S01]  /*108c0*/  F2FP.F16.F32.PACK_AB R12, R12, R55 ;  /* 0x000000370c0c723e */ /* 0x000fe200000000ff */
[----:B------:R-:W-:Y:S01]  /*108d0*/  ULDC.64 UR4, c[0x0][0xbd8] ;  /* 0x0002f60000047ab9 */ /* 0x000fe20000000a00 */
[----:B-----5:R-:W-:Y:S02]  /*108e0*/  MOV R24, R2 ;  /* 0x0000000200187202 */ /* 0x020fe40000000f00 */
[----:B0-----:R-:W-:-:S03]  /*108f0*/  MOV R25, R5 ;  /* 0x0000000500197202 */ /* 0x001fc60000000f00 */
[----:B------:R-:W-:Y:S01]  /*10900*/  IMAD.WIDE R10, R9, 0x2, R24 ;  /* 0x00000002090a7825 */ /* 0x000fe200078e0218 */
[----:B------:R-:W-:Y:S02]  /*10910*/  BAR.SYNC.DEFER_BLOCKING 0x1, 0x180 ;  /* 0x0046000000007b1d */ /* 0x000fe40000010000 */
[C---:B------:R-:W-:Y:S02]  /*10920*/  IADD3 R57, P2, R10.reuse, 0x20, RZ ;  /* 0x000000200a397810 */ /* 0x040fe40007f5e0ff */
[C---:B------:R-:W-:Y:S02]  /*10930*/  LOP3.LUT R9, R10.reuse, 0x380, RZ, 0xc0, !PT ;  /* 0x000003800a097812 */ /* 0x040fe400078ec0ff */
[C---:B------:R-:W-:Y:S02]  /*10940*/  IADD3 R61, P0, R10.reuse, 0x60, RZ ;  /* 0x000000600a3d7810 */ /* 0x040fe40007f1e0ff */
[----:B------:R-:W-:Y:S02]  /*10950*/  IADD3 R59, P1, R10, 0x40, RZ ;  /* 0x000000400a3b7810 */ /* 0x000fe40007f3e0ff */
[----:B------:R-:W-:-:S02]  /*10960*/  LOP3.LUT R4, R57, 0x380, RZ, 0xc0, !PT ;  /* 0x0000038039047812 */ /* 0x000fc400078ec0ff */
[----:B------:R-:W-:Y:S02]  /*10970*/  SHF.R.U64 R9, R9, 0x3, RZ ;  /* 0x0000000309097819 */ /* 0x000fe400000012ff */
[----:B------:R-:W-:Y:S02]  /*10980*/  LOP3.LUT R6, R59, 0x380, RZ, 0xc0, !PT ;  /* 0x000003803b067812 */ /* 0x000fe400078ec0ff */
[----:B------:R-:W-:Y:S02]  /*10990*/  LOP3.LUT R32, R61, 0x380, RZ, 0xc0, !PT ;  /* 0x000003803d207812 */ /* 0x000fe400078ec0ff */
[----:B------:R-:W-:Y:S02]  /*109a0*/  SHF.R.U64 R4, R4, 0x3, RZ ;  /* 0x0000000304047819 */ /* 0x000fe400000012ff */
[----:B------:R-:W-:Y:S02]  /*109b0*/  LOP3.LUT R10, R9, R10, RZ, 0x3c, !PT ;  /* 0x0000000a090a7212 */ /* 0x000fe400078e3cff */
[----:B------:R-:W-:-:S02]  /*109c0*/  SHF.R.U64 R6, R6, 0x3, RZ ;  /* 0x0000000306067819 */ /* 0x000fc400000012ff */
[----:B------:R-:W-:Y:S01]  /*109d0*/  SHF.R.U64 R32, R32, 0x3, RZ ;  /* 0x0000000320207819 */ /* 0x000fe200000012ff */
[--C-:B------:R-:W-:Y:S01]  /*109e0*/  IMAD.X R7, RZ, RZ, R11.reuse, P1 ;  /* 0x000000ffff077224 */ /* 0x100fe200008e060b */
[----:B------:R-:W-:Y:S01]  /*109f0*/  LOP3.LUT R8, R4, R57, RZ, 0x3c, !PT ;  /* 0x0000003904087212 */ /* 0x000fe200078e3cff */
[----:B------:R-:W-:Y:S01]  /*10a00*/  IMAD.X R9, RZ, RZ, R11, P2 ;  /* 0x000000ffff097224 */ /* 0x000fe200010e060b */
[----:B------:R-:W-:Y:S02]  /*10a10*/  IADD3.X R5, RZ, R11, RZ, P0, !PT ;  /* 0x0000000bff057210 */ /* 0x000fe400007fe4ff */
[----:B------:R-:W-:Y:S02]  /*10a20*/  LOP3.LUT R6, R6, R59, RZ, 0x3c, !PT ;  /* 0x0000003b06067212 */ /* 0x000fe400078e3cff */
[----:B------:R-:W-:Y:S02]  /*10a30*/  LOP3.LUT R4, R32, R61, RZ, 0x3c, !PT ;  /* 0x0000003d20047212 */ /* 0x000fe400078e3cff */
[----:B------:R-:W-:-:S02]  /*10a40*/  MOV R10, R10 ;  /* 0x0000000a000a7202 */ /* 0x000fc40000000f00 */
[----:B------:R-:W-:Y:S02]  /*10a50*/  F2FP.F16.F32.PACK_AB R13, R13, R58 ;  /* 0x0000003a0d0d723e */ /* 0x000fe400000000ff */
[----:B------:R-:W-:Y:S02]  /*10a60*/  F2FP.F16.F32.PACK_AB R14, R14, R53 ;  /* 0x000000350e0e723e */ /* 0x000fe400000000ff */
[----:B------:R-:W-:Y:S02]  /*10a70*/  F2FP.F16.F32.PACK_AB R15, R15, R56 ;  /* 0x000000380f0f723e */ /* 0x000fe400000000ff */
[----:B------:R-:W-:Y:S02]  /*10a80*/  MOV R55, R6 ;  /* 0x0000000600377202 */ /* 0x000fe40000000f00 */
[----:B------:R-:W-:Y:S01]  /*10a90*/  MOV R53, R4 ;  /* 0x0000000400357202 */ /* 0x000fe20000000f00 */
[----:B------:R0:W-:Y:S01]  /*10aa0*/  STSM.16.M88.4 [R10], R12 ;  /* 0x0000000c0a007844 */ /* 0x0001e20000000200 */
[----:B------:R-:W-:-:S02]  /*10ab0*/  MOV R32, R8 ;  /* 0x0000000800207202 */ /* 0x000fc40000000f00 */
[----:B------:R-:W-:Y:S02]  /*10ac0*/  F2FP.F16.F32.PACK_AB R4, R38, R37 ;  /* 0x000000252604723e */ /* 0x000fe400000000ff */
[----:B------:R-:W-:Y:S02]  /*10ad0*/  F2FP.F16.F32.PACK_AB R5, R51, R54 ;  /* 0x000000363305723e */ /* 0x000fe400000000ff */
[----:B------:R-:W-:Y:S02]  /*10ae0*/  F2FP.F16.F32.PACK_AB R6, R41, R36 ;  /* 0x000000242906723e */ /* 0x000fe400000000ff */
[----:B------:R-:W-:Y:S02]  /*10af0*/  F2FP.F16.F32.PACK_AB R7, R49, R52 ;  /* 0x000000343107723e */ /* 0x000fe400000000ff */
[----:B------:R-:W-:Y:S02]  /*10b00*/  F2FP.F16.F32.PACK_AB R8, R42, R31 ;  /* 0x0000001f2a08723e */ /* 0x000fe400000000ff */
[----:B------:R-:W-:-:S02]  /*10b10*/  F2FP.F16.F32.PACK_AB R9, R47, R50 ;  /* 0x000000322f09723e */ /* 0x000fc400000000ff */
[----:B------:R-:W-:Y:S02]  /*10b20*/  F2FP.F16.F32.PACK_AB R11, R45, R48 ;  /* 0x000000302d0b723e */ /* 0x000fe400000000ff */
[----:B0-----:R-:W-:Y:S02]  /*10b30*/  F2FP.F16.F32.PACK_AB R10, R39, R30 ;  /* 0x0000001e270a723e */ /* 0x001fe400000000ff */
[----:B------:R-:W-:Y:S02]  /*10b40*/  F2FP.F16.F32.PACK_AB R12, R40, R29 ;  /* 0x0000001d280c723e */ /* 0x000fe400000000ff */
[----:B------:R-:W-:Y:S02]  /*10b50*/  F2FP.F16.F32.PACK_AB R13, R43, R46 ;  /* 0x0000002e2b0d723e */ /* 0x000fe400000000ff */
[----:B------:R-:W-:Y:S02]  /*10b60*/  F2FP.F16.F32.PACK_AB R14, R28, R27 ;  /* 0x0000001b1c0e723e */ /* 0x000fe400000000ff */
[----:B------:R-:W-:-:S02]  /*10b70*/  F2FP.F16.F32.PACK_AB R15, R151, R44 ;  /* 0x0000002c970f723e */ /* 0x000fc400000000ff */
[----:B------:R-:W-:Y:S02]  /*10b80*/  ISETP.NE.U32.AND P0, PT, RZ, UR4, PT ;  /* 0x00000004ff007c0c */ /* 0x000fe4000bf05070 */
        /* <DEDUP_REMOVED lines=9> */
[----:B------:R-:W-:Y:S02]  /*10c20*/  ISETP.NE.AND.EX P1, PT, RZ, UR5, PT, P1 ;  /* 0x00000005ff007c0c */ /* 0x000fe4000bf25310 */
[----:B------:R-:W-:-:S11]  /*10c30*/  MOV R37, RZ ;  /* 0x000000ff00257202 */ /* 0x000fd60000000f00 */
[----:B------:R-:W-:Y:S01]  /*10c40*/  @P1 IADD3 R28, P2, R62, UR4, RZ ;  /* 0x000000043e1c1c10 */ /* 0x000fe2000ff5e0ff */
[----:B------:R-:W-:Y:S02]  /*10c50*/  ULDC UR4, c[0x0][0xa88] ;  /* 0x0002a20000047ab9 */ /* 0x000fe40000000800 */
[----:B0-----:R-:W-:Y:S01]  /*10c60*/  IMAD.U32 R32, RZ, RZ, UR4 ;  /* 0x00000004ff207e24 */ /* 0x001fe2000f8e00ff */
[----:B------:R-:W-:Y:S01]  /*10c70*/  @P1 IADD3.X R29, R60, UR5, RZ, P2, !PT ;  /* 0x000000053c1d1c10 */ /* 0x000fe200097fe4ff */
[----:B------:R-:W3:Y:S04]  /*10c80*/  @P0 LDG.E R37, desc[UR56][R30.64] ;  /* 0x000000381e250981 */ /* 0x000ee8000c1e1900 */
[----:B------:R1:W5:Y:S01]  /*10c90*/  @P1 LDG.E R32, desc[UR56][R28.64] ;  /* 0x000000381c201981 */ /* 0x000362000c1e1900 */
[----:B--2---:R-:W-:-:S02]  /*10ca0*/  SHF.R.S32.HI R38, RZ, 0x1f, R65 ;  /* 0x0000001fff267819 */ /* 0x004fc40000011441 */
[----:B---3--:R-:W-:Y:S01]  /*10cb0*/  SHF.R.S32.HI R36, RZ, 0x1f, R37 ;  /* 0x0000001fff247819 */ /* 0x008fe20000011425 */
[----:B-1----:R-:W-:Y:S06]  /*10cc0*/  @P1 BRA `(.L_x_10899) ;  /* 0x0000000000101947 */ /* 0x002fec0003800000 */
[----:B------:R-:W-:Y:S05]  /*10cd0*/  @!P0 BRA `(.L_x_10899) ;  /* 0x00000000000c8947 */ /* 0x000fea0003800000 */
[----:B------:R-:W2:Y:S04]  /*10ce0*/  LDG.E R5, desc[UR56][R30.64] ;  /* 0x000000381e057981 */ /* 0x000ea8000c1e1900 */
[----:B-----5:R-:W2:Y:S02]  /*10cf0*/  LDG.E R32, desc[UR56][R30.64+0x4] ;  /* 0x000004381e207981 */ /* 0x020ea4000c1e1900 */
[----:B--2---:R-:W-:-:S07]  /*10d00*/  IMAD.IADD R32, R32, 0x1, -R5 ;  /* 0x0000000120207824 */ /* 0x004fce00078e0a05 */
.L_x_10899:
[----:B------:R-:W2:Y:S01]  /*10d10*/  LDL R9, [R1+0x8c] ;  /* 0x00008c0001097983 */ /* 0x000ea20000100800 */
[----:B------:R-:W-:-:S03]  /*10d20*/  ULDC.64 UR4, c[0x0][0xb70] ;  /* 0x0002dc0000047ab9 */ /* 0x000fc60000000a00 */
[----:B------:R-:W2:Y:S01]  /*10d30*/  LDL.LU R41, [R1+0x84] ;  /* 0x0000840001297983 */ /* 0x000ea20000300800 */
[----:B------:R-:W-:Y:S01]  /*10d40*/  MOV R4, R37 ;  /* 0x0000002500047202 */ /* 0x000fe20000000f00 */
[----:B------:R-:W-:Y:S01]  /*10d50*/  IMAD R6, R38, UR4, RZ ;  /* 0x0000000426067c24 */ /* 0x000fe2000f8e02ff */
[----:B------:R-:W-:Y:S01]  /*10d60*/  SEL R40, R26, RZ, !P0 ;  /* 0x000000ff1a287207 */ /* 0x000fe20004000000 */
[----:B------:R-:W0:Y:S01]  /*10d70*/  S2R R8, SR_TID.X ;  /* 0x0000000000087919 */ /* 0x000e220000002100 */
[----:B------:R-:W-:Y:S01]  /*10d80*/  IMAD.MOV.U32 R5, RZ, RZ, R36 ;  /* 0x000000ffff057224 */ /* 0x000fe200078e0024 */
[----:B------:R-:W-:Y:S01]  /*10d90*/  SEL R39, R63, RZ, !P0 ;  /* 0x000000ff3f277207 */ /* 0x000fe20004000000 */
[C---:B------:R-:W-:Y:S02]  /*10da0*/  IMAD R7, R65.reuse, UR5, R6 ;  /* 0x0000000541077c24 */ /* 0x040fe4000f8e0206 */
[----:B------:R-:W-:Y:S01]  /*10db0*/  IMAD.WIDE.U32 R4, R65, UR4, R4 ;  /* 0x0000000441047c25 */ /* 0x000fe2000f8e0004 */
[----:B------:R-:W-:-:S03]  /*10dc0*/  ULDC.64 UR4, c[0x0][0xb78] ;  /* 0x0002de0000047ab9 */ /* 0x000fc60000000a00 */
[----:B------:R-:W-:Y:S02]  /*10dd0*/  IMAD.IADD R5, R5, 0x1, R7 ;  /* 0x0000000105057824 */ /* 0x000fe400078e0207 */
[----:B------:R-:W-:Y:S02]  /*10de0*/  IMAD R6, R40, UR4, RZ ;  /* 0x0000000428067c24 */ /* 0x000fe4000f8e02ff */
[----:B------:R-:W-:-:S04]  /*10df0*/  IMAD.WIDE.U32 R4, R39, UR4, R4 ;  /* 0x0000000427047c25 */ /* 0x000fc8000f8e0004 */
[----:B------:R-:W-:Y:S01]  /*10e00*/  IMAD R6, R39, UR5, R6 ;  /* 0x0000000527067c24 */ /* 0x000fe2000f8e0206 */
[----:B------:R-:W-:Y:S01]  /*10e10*/  ULDC.64 UR4, c[0x0][0xb40] ;  /* 0x0002d00000047ab9 */ /* 0x000fe20000000a00 */
[----:B------:R-:W-:-:S04]  /*10e20*/  IMAD R7, R20, 0x40, R0 ;  /* 0x0000004014077824 */ /* 0x000fc800078e0200 */
[----:B------:R-:W-:-:S03]  /*10e30*/  IMAD.WIDE R24, R7, 0x2, R24 ;  /* 0x0000000207187825 */ /* 0x000fc600078e0218 */
[----:B------:R-:W-:-:S04]  /*10e40*/  IADD3 R7, P4, R24, 0x4800, RZ ;  /* 0x0000480018077810 */ /* 0x000fc80007f9e0ff */
[----:B------:R-:W-:Y:S01]  /*10e50*/  IADD3.X R27, RZ, R25, RZ, P4, !PT ;  /* 0x00000019ff1b7210 */ /* 0x000fe200027fe4ff */
[--C-:B------:R-:W-:Y:S01]  /*10e60*/  IMAD.MOV.U32 R28, RZ, RZ, R0.reuse ;  /* 0x000000ffff1c7224 */ /* 0x100fe200078e0000 */
[----:B------:R-:W-:Y:S01]  /*10e70*/  SHF.R.S32.HI R29, RZ, 0x1f, R0 ;  /* 0x0000001fff1d7819 */ /* 0x000fe20000011400 */
[----:B------:R-:W-:Y:S01]  /*10e80*/  BSSY B1, `(.L_x_10900) ;  /* 0x0000057000017945 */ /* 0x000fe20003800000 */
[----:B--2---:R-:W-:Y:S01]  /*10e90*/  IMAD R11, R41, 0xc0, R9 ;  /* 0x000000c0290b7824 */ /* 0x004fe200078e0209 */
[----:B0-----:R-:W-:-:S04]  /*10ea0*/  IADD3 R9, R8, -0x80, RZ ;  /* 0xffffff8008097810 */ /* 0x001fc80007ffe0ff */
[----:B------:R-:W-:Y:S02]  /*10eb0*/  SHF.R.S32.HI R8, RZ, 0x1f, R9 ;  /* 0x0000001fff087819 */ /* 0x000fe40000011409 */
[----:B------:R-:W-:Y:S02]  /*10ec0*/  IADD3 R4, P1, R11, R4, RZ ;  /* 0x000000040b047210 */ /* 0x000fe40007f3e0ff */
[----:B------:R-:W-:Y:S02]  /*10ed0*/  LEA.HI R8, R8, R9, RZ, 0x7 ;  /* 0x0000000908087211 */ /* 0x000fe400078f38ff */
[----:B------:R-:W-:Y:S02]  /*10ee0*/  LEA R30, P2, R4, UR4, 0x2 ;  /* 0x00000004041e7c11 */ /* 0x000fe4000f8410ff */
[----:B------:R-:W-:-:S05]  /*10ef0*/  LOP3.LUT R8, R8, 0xffffff80, RZ, 0xc0, !PT ;  /* 0xffffff8008087812 */ /* 0x000fca00078ec0ff */
[----:B------:R-:W-:Y:S01]  /*10f00*/  IMAD.IADD R8, R9, 0x1, -R8 ;  /* 0x0000000109087824 */ /* 0x000fe200078e0a08 */
[----:B------:R-:W-:-:S04]  /*10f10*/  SHF.R.S32.HI R9, RZ, 0x1f, R11 ;  /* 0x0000001fff097819 */ /* 0x000fc8000001140b */
[----:B------:R-:W-:Y:S02]  /*10f20*/  LOP3.LUT P0, RZ, R8, 0x3, RZ, 0xc0, !PT ;  /* 0x0000000308ff7812 */ /* 0x000fe4000780c0ff */
[----:B------:R-:W-:Y:S02]  /*10f30*/  IADD3.X R9, R9, R5, R6, P1, !PT ;  /* 0x0000000509097210 */ /* 0x000fe40000ffe406 */
[C---:B------:R-:W-:Y:S02]  /*10f40*/  IADD3 R5, R11.reuse, 0x8, RZ ;  /* 0x000000080b057810 */ /* 0x040fe40007ffe0ff */
[----:B-----5:R-:W-:Y:S02]  /*10f50*/  ISETP.GE.OR P1, PT, R11, R32, P0 ;  /* 0x000000200b00720c */ /* 0x020fe40000726670 */
[----:B------:R-:W-:Y:S01]  /*10f60*/  LEA.HI.X R31, R4, UR5, R9, 0x2, P2 ;  /* 0x00000005041f7c11 */ /* 0x000fe200090f1409 */
[----:B------:R-:W-:Y:S01]  /*10f70*/  ULDC.64 UR4, c[0x0][0xaa0] ;  /* 0x0002a80000047ab9 */ /* 0x000fe20000000a00 */
[----:B------:R-:W-:-:S02]  /*10f80*/  IADD3 R15, P2, R24, 0x1800, RZ ;  /* 0x00001800180f7810 */ /* 0x000fc40007f5e0ff */
[C---:B------:R-:W-:Y:S02]  /*10f90*/  IADD3 R11, P3, R24.reuse, 0x3000, RZ ;  /* 0x00003000180b7810 */ /* 0x040fe40007f7e0ff */
[----:B------:R-:W-:Y:S01]  /*10fa0*/  ISETP.GE.OR P0, PT, R5, R32, P0 ;  /* 0x000000200500720c */ /* 0x000fe20000706670 */
[--C-:B------:R-:W-:Y:S01]  /*10fb0*/  IMAD.X R9, RZ, RZ, R25.reuse, P2 ;  /* 0x000000ffff097224 */ /* 0x100fe200010e0619 */
[----:B------:R-:W-:Y:S01]  /*10fc0*/  LOP3.LUT R5, R24, 0x380, RZ, 0xc0, !PT ;  /* 0x0000038018057812 */ /* 0x000fe200078ec0ff */
[----:B------:R-:W-:Y:S01]  /*10fd0*/  IMAD.X R13, RZ, RZ, R25, P3 ;  /* 0x000000ffff0d7224 */ /* 0x000fe200018e0619 */
[----:B------:R-:W-:Y:S01]  /*10fe0*/  LOP3.LUT R8, R15, 0x380, RZ, 0xc0, !PT ;  /* 0x000003800f087812 */ /* 0x000fe200078ec0ff */
[----:B------:R-:W-:Y:S01]  /*10ff0*/  @!P1 STG.E desc[UR56][R30.64], R3 ;  /* 0x000000031e009986 */ /* 0x000fe2000c101938 */
[----:B------:R-:W-:Y:S02]  /*11000*/  LOP3.LUT R10, R11, 0x380, RZ, 0xc0, !PT ;  /* 0x000003800b0a7812 */ /* 0x000fe400078ec0ff */
[----:B------:R-:W-:-:S02]  /*11010*/  LOP3.LUT R6, R7, 0x380, RZ, 0xc0, !PT ;  /* 0x0000038007067812 */ /* 0x000fc400078ec0ff */
[----:B------:R-:W-:Y:S02]  /*11020*/  SHF.R.U64 R5, R5, 0x3, RZ ;  /* 0x0000000305057819 */ /* 0x000fe400000012ff */
[----:B------:R-:W-:Y:S01]  /*11030*/  SHF.R.U64 R8, R8, 0x3, RZ ;  /* 0x0000000308087819 */ /* 0x000fe200000012ff */
[----:B------:R0:W-:Y:S01]  /*11040*/  @!P0 STG.E desc[UR56][R30.64+0x20], R21 ;  /* 0x000020151e008986 */ /* 0x0001e2000c101938 */
[----:B------:R-:W-:Y:S02]  /*11050*/  SHF.R.U64 R10, R10, 0x3, RZ ;  /* 0x000000030a0a7819 */ /* 0x000fe400000012ff */
[----:B------:R-:W-:Y:S02]  /*11060*/  SHF.R.U64 R6, R6, 0x3, RZ ;  /* 0x0000000306067819 */ /* 0x000fe400000012ff */
[----:B------:R-:W-:Y:S01]  /*11070*/  LOP3.LUT R4, R5, R24, RZ, 0x3c, !PT ;  /* 0x0000001805047212 */ /* 0x000fe200078e3cff */
[----:B------:R-:W-:Y:S01]  /*11080*/  IMAD.MOV.U32 R5, RZ, RZ, R25 ;  /* 0x000000ffff057224 */ /* 0x000fe200078e0019 */
[----:B------:R-:W-:-:S02]  /*11090*/  LOP3.LUT R8, R8, R15, RZ, 0x3c, !PT ;  /* 0x0000000f08087212 */ /* 0x000fc400078e3cff */
[----:B------:R-:W-:Y:S02]  /*110a0*/  LOP3.LUT R12, R10, R11, RZ, 0x3c, !PT ;  /* 0x0000000b0a0c7212 */ /* 0x000fe400078e3cff */
[----:B------:R-:W-:Y:S01]  /*110b0*/  LOP3.LUT R26, R6, R7, RZ, 0x3c, !PT ;  /* 0x00000007061a7212 */ /* 0x000fe200078e3cff */
[----:B------:R-:W-:Y:S01]  /*110c0*/  IMAD R36, R36, UR4, RZ ;  /* 0x0000000424247c24 */ /* 0x000fe2000f8e02ff */
[----:B------:R-:W5:Y:S01]  /*110d0*/  LD.E.128 R4, desc[UR56][R4.64] ;  /* 0x0000003804047980 */ /* 0x000f62000c101d00 */
[C---:B------:R-:W-:Y:S01]  /*110e0*/  IMAD.WIDE.U32 R28, R37.reuse, UR4, R28 ;  /* 0x00000004251c7c25 */ /* 0x040fe2000f8e001c */
[----:B------:R-:W-:Y:S02]  /*110f0*/  ULDC UR4, c[0x0][0xa8c] ;  /* 0x0002a30000047ab9 */ /* 0x000fe40000000800 */
[----:B------:R-:W5:Y:S04]  /*11100*/  LD.E.128 R8, desc[UR56][R8.64] ;  /* 0x0000003808087980 */ /* 0x000f68000c101d00 */
[----:B------:R-:W5:Y:S04]  /*11110*/  LD.E.128 R12, desc[UR56][R12.64] ;  /* 0x000000380c0c7980 */ /* 0x000f68000c101d00 */
[----:B------:R-:W5:Y:S01]  /*11120*/  LD.E.128 R24, desc[UR56][R26.64] ;  /* 0x000000381a187980 */ /* 0x000f62000c101d00 */
[----:B------:R-:W-:Y:S01]  /*11130*/  IMAD R37, R37, UR5, R36 ;  /* 0x0000000525257c24 */ /* 0x000fe2000f8e0224 */
[----:B------:R-:W-:Y:S01]  /*11140*/  ISETP.GE.AND P0, PT, R0, UR4, PT ;  /* 0x0000000400007c0c */ /* 0x000fe2000bf06270 */
[C---:B------:R-:W-:Y:S01]  /*11150*/  VIADD R0, R20.reuse, 0x30 ;  /* 0x0000003014007836 */ /* 0x040fe20000000000 */
[----:B------:R-:W-:Y:S01]  /*11160*/  @!PT LDS RZ, [RZ] ;  /* 0x00000000fffff984 */ /* 0x000fe20000000800 */
[----:B------:R-:W-:Y:S01]  /*11170*/  @!PT LDS RZ, [RZ] ;  /* 0x00000000fffff984 */ /* 0x000fe20000000800 */
[----:B------:R-:W-:Y:S01]  /*11180*/  @!PT LDS RZ, [RZ] ;  /* 0x00000000fffff984 */ /* 0x000fe20000000800 */
[----:B------:R-:W-:Y:S01]  /*11190*/  @!PT LDS RZ, [RZ] ;  /* 0x00000000fffff984 */ /* 0x000fe20000000800 */
[----:B------:R1:W-:Y:S06]  /*111a0*/  MEMBAR.ALL.CTA ;  /* 0x0000000000007992 */ /* 0x0003ec0000008000 */
[----:B-1----:R-:W1:Y:S01]  /*111b0*/  FENCE.VIEW.ASYNC.S ;  /* 0x00000000000073c6 */ /* 0x002e620000000000 */
[----:B------:R-:W-:Y:S01]  /*111c0*/  IMAD R32, R41, -0xc0, R32 ;  /* 0xffffff4029207824 */ /* 0x000fe200078e0220 */
[C---:B0-----:R-:W-:Y:S01]  /*111d0*/  IADD3 R21, R20.reuse, 0x90, RZ ;  /* 0x0000009014157810 */ /* 0x041fe20007ffe0ff */
[----:B------:R-:W-:Y:S01]  /*111e0*/  VIADD R3, R20, 0x60 ;  /* 0x0000006014037836 */ /* 0x000fe20000000000 */
[----:B------:R-:W-:Y:S01]  /*111f0*/  ULDC.64 UR4, c[0x0][0xae0] ;  /* 0x0002b80000047ab9 */ /* 0x000fe20000000a00 */
[----:B------:R-:W-:Y:S01]  /*11200*/  IADD3 R29, R29, R37, RZ ;  /* 0x000000251d1d7210 */ /* 0x000fe20007ffe0ff */
[----:B------:R-:W-:Y:S01]  /*11210*/  IMAD R30, R38, UR4, RZ ;  /* 0x00000004261e7c24 */ /* 0x000fe2000f8e02ff */
[-C--:B------:R-:W-:Y:S01]  /*11220*/  ISETP.GE.OR P3, PT, R0, R32.reuse, P0 ;  /* 0x000000200000720c */ /* 0x080fe20000766670 */
[----:B------:R-:W-:Y:S01]  /*11230*/  VIADD R0, R2, 0x30820 ;  /* 0x0003082002007836 */ /* 0x000fe20000000000 */
[-C--:B------:R-:W-:Y:S01]  /*11240*/  ISETP.GE.OR P1, PT, R3, R32.reuse, P0 ;  /* 0x000000200300720c */ /* 0x080fe20000726670 */
[----:B------:R-:W-:Y:S01]  /*11250*/  IMAD R31, R65, UR5, R30 ;  /* 0x00000005411f7c24 */ /* 0x000fe2000f8e021e */
[-C--:B------:R-:W-:Y:S01]  /*11260*/  ISETP.GE.OR P2, PT, R21, R32.reuse, P0 ;  /* 0x000000201500720c */ /* 0x080fe20000746670 */
[----:B------:R-:W-:Y:S01]  /*11270*/  IMAD.WIDE.U32 R28, R65, UR4, R28 ;  /* 0x00000004411c7c25 */ /* 0x000fe2000f8e001c */
[----:B------:R-:W-:Y:S01]  /*11280*/  ISETP.GE.OR P0, PT, R20, R32, P0 ;  /* 0x000000201400720c */ /* 0x000fe20000706670 */
[----:B------:R-:W-:Y:S01]  /*11290*/  ULDC.64 UR4, c[0x0][0xae8] ;  /* 0x0002ba0000047ab9 */ /* 0x000fe20000000a00 */
[----:B------:R-:W-:Y:S01]  /*112a0*/  PRMT R0, RZ, 0x654, R0 ;  /* 0x00000654ff007816 */ /* 0x000fe20000000000 */
[----:B------:R-:W-:Y:S01]  /*112b0*/  IMAD.IADD R29, R29, 0x1, R31 ;  /* 0x000000011d1d7824 */ /* 0x000fe200078e021f */
[----:B------:R-:W-:Y:S01]  /*112c0*/  SHF.R.S32.HI R21, RZ, 0x1f, R20 ;  /* 0x0000001fff157819 */ /* 0x000fe20000011414 */
[----:B------:R-:W-:-:S02]  /*112d0*/  IMAD R3, R40, UR4, RZ ;  /* 0x0000000428037c24 */ /* 0x000fc4000f8e02ff */
[----:B------:R-:W-:-:S04]  /*112e0*/  IMAD.WIDE.U32 R36, R39, UR4, R28 ;  /* 0x0000000427247c25 */ /* 0x000fc8000f8e001c */
[----:B------:R-:W-:Y:S01]  /*112f0*/  IMAD R3, R39, UR5, R3 ;  /* 0x0000000527037c24 */ /* 0x000fe2000f8e0203 */
[----:B-1----:R0:W-:Y:S01]  /*11300*/  SYNCS.ARRIVE.TRANS64.RED.A1T0 RZ, [R0+URZ], RZ ;  /* 0x000000ff00ff79a7 */ /* 0x0021e2000810043f */
[----:B------:R-:W-:-:S03]  /*11310*/  IMAD.WIDE R30, R41, 0xc0, R20 ;  /* 0x000000c0291e7825 */ /* 0x000fc600078e0214 */
[----:B------:R-:W-:Y:S01]  /*11320*/  IADD3 R39, R37, R3, RZ ;  /* 0x0000000325277210 */ /* 0x000fe20007ffe0ff */
[----:B------:R-:W-:Y:S06]  /*11330*/  @P0 BRA `(.L_x_10901) ;  /* 0x00000000002c0947 */ /* 0x000fec0003800000 */
[----:B------:R-:W-:Y:S01]  /*11340*/  ULDC.64 UR4, c[0x0][0xad8] ;  /* 0x0002b60000047ab9 */ /* 0x000fe20000000a00 */
[----:B------:R-:W-:Y:S02]  /*11350*/  IMAD.MOV.U32 R20, RZ, RZ, R36 ;  /* 0x000000ffff147224 */ /* 0x000fe400078e0024 */
[----:B------:R-:W-:Y:S02]  /*11360*/  IMAD R3, R31, UR4, RZ ;  /* 0x000000041f037c24 */ /* 0x000fe4000f8e02ff */
[----:B------:R-:W-:Y:S02]  /*11370*/  IMAD.MOV.U32 R21, RZ, RZ, R39 ;  /* 0x000000ffff157224 */ /* 0x000fe400078e0027 */
[C---:B------:R-:W-:Y:S02]  /*11380*/  IMAD R3, R30.reuse, UR5, R3 ;  /* 0x000000051e037c24 */ /* 0x040fe4000f8e0203 */
[----:B------:R-:W-:Y:S01]  /*11390*/  IMAD.WIDE.U32 R20, R30, UR4, R20 ;  /* 0x000000041e147c25 */ /* 0x000fe2000f8e0014 */
[----:B------:R-:W-:-:S02]  /*113a0*/  ULDC.64 UR4, c[0x0][0xa80] ;  /* 0x0002a00000047ab9 */ /* 0x000fc40000000a00 */
[----:B------:R-:W-:Y:S02]  /*113b0*/  LEA R28, P0, R20, UR4, 0x1 ;  /* 0x00000004141c7c11 */ /* 0x000fe4000f8008ff */
[----:B------:R-:W-:-:S04]  /*113c0*/  IADD3 R3, R21, R3, RZ ;  /* 0x0000000315037210 */ /* 0x000fc80007ffe0ff */
[----:B------:R-:W-:-:S05]  /*113d0*/  LEA.HI.X R29, R20, UR5, R3, 0x1, P0 ;  /* 0x00000005141d7c11 */ /* 0x000fca00080f0c03 */
[----:B-----5:R1:W-:Y:S02]  /*113e0*/  STG.E.128 desc[UR56][R28.64], R4 ;  /* 0x000000041c007986 */ /* 0x0203e4000c101d38 */
.L_x_10901:
[----:B------:R-:W-:Y:S05]  /*113f0*/  BSYNC B1 ;  /* 0x0000000000017941 */ /* 0x000fea0003800000 */
.L_x_10900:
[----:B------:R-:W-:Y:S04]  /*11400*/  BSSY B1, `(.L_x_10902) ;  /* 0x000000f000017945 */ /* 0x000fe80003800000 */
[----:B------:R-:W-:Y:S05]  /*11410*/  @P3 BRA `(.L_x_10903) ;  /* 0x0000000000343947 */ /* 0x000fea0003800000 */
[----:B------:R-:W-:Y:S01]  /*11420*/  IADD3 R3, P0, R30, 0x30, RZ ;  /* 0x000000301e037810 */ /* 0x000fe20007f1e0ff */
[----:B------:R-:W-:Y:S01]  /*11430*/  ULDC.64 UR4, c[0x0][0xad8] ;  /* 0x0002b60000047ab9 */ /* 0x000fe20000000a00 */
[----:B-1---5:R-:W-:Y:S01]  /*11440*/  MOV R5, R39 ;  /* 0x0000002700057202 */ /* 0x022fe20000000f00 */
[----:B------:R-:W-:Y:S02]  /*11450*/  IMAD.MOV.U32 R4, RZ, RZ, R36 ;  /* 0x000000ffff047224 */ /* 0x000fe400078e0024 */
[----:B0-----:R-:W-:Y:S02]  /*11460*/  IMAD.X R0, RZ, RZ, R31, P0 ;  /* 0x000000ffff007224 */ /* 0x001fe400000e061f */
[----:B------:R-:W-:-:S04]  /*11470*/  IMAD.WIDE.U32 R4, R3, UR4, R4 ;  /* 0x0000000403047c25 */ /* 0x000fc8000f8e0004 */
[----:B------:R-:W-:-:S04]  /*11480*/  IMAD R0, R0, UR4, RZ ;  /* 0x0000000400007c24 */ /* 0x000fc8000f8e02ff */
[----:B------:R-:W-:Y:S01]  /*11490*/  IMAD R3, R3, UR5, R0 ;  /* 0x0000000503037c24 */ /* 0x000fe2000f8e0200 */
[----:B------:R-:W-:Y:S02]  /*114a0*/  ULDC.64 UR4, c[0x0][0xa80] ;  /* 0x0002a00000047ab9 */ /* 0x000fe40000000a00 */
[----:B------:R-:W-:Y:S01]  /*114b0*/  LEA R6, P0, R4, UR4, 0x1 ;  /* 0x0000000404067c11 */ /* 0x000fe2000f8008ff */
[----:B------:R-:W-:-:S05]  /*114c0*/  IMAD.IADD R3, R5, 0x1, R3 ;  /* 0x0000000105037824 */ /* 0x000fca00078e0203 */
[----:B------:R-:W-:-:S05]  /*114d0*/  LEA.HI.X R7, R4, UR5, R3, 0x1, P0 ;  /* 0x0000000504077c11 */ /* 0x000fca00080f0c03 */
[----:B------:R2:W-:Y:S02]  /*114e0*/  STG.E.128 desc[UR56][R6.64], R8 ;  /* 0x0000000806007986 */ /* 0x0005e4000c101d38 */
.L_x_10903:
[----:B------:R-:W-:Y:S05]  /*114f0*/  BSYNC B1 ;  /* 0x0000000000017941 */ /* 0x000fea0003800000 */
.L_x_10902:
        /* <DEDUP_REMOVED lines=11> */
[----:B--2---:R-:W-:Y:S01]  /*115b0*/  LEA R6, P0, R4, UR4, 0x1 ;  /* 0x0000000404067c11 */ /* 0x004fe2000f8008ff */
[----:B------:R-:W-:-:S05]  /*115c0*/  IMAD.IADD R3, R5, 0x1, R3 ;  /* 0x0000000105037824 */ /* 0x000fca00078e0203 */
[----:B------:R-:W-:-:S05]  /*115d0*/  LEA.HI.X R7, R4, UR5, R3, 0x1, P0 ;  /* 0x0000000504077c11 */ /* 0x000fca00080f0c03 */
[----:B------:R3:W-:Y:S02]  /*115e0*/  STG.E.128 desc[UR56][R6.64], R12 ;  /* 0x0000000c06007986 */ /* 0x0007e4000c101d38 */
.L_x_10905:
[----:B------:R-:W-:Y:S05]  /*115f0*/  BSYNC B1 ;  /* 0x0000000000017941 */ /* 0x000fea0003800000 */
.L_x_10904:
[----:B------:R-:W-:Y:S05]  /*11600*/  @P2 BRA `(.L_x_10906) ;  /* 0x0000000800702947 */ /* 0x000fea0003800000 */
[----:B------:R-:W-:Y:S01]  /*11610*/  IADD3 R3, P0, R30, 0x90, RZ ;  /* 0x000000901e037810 */ /* 0x000fe20007f1e0ff */
[----:B------:R-:W-:Y:S01]  /*11620*/  ULDC.64 UR4, c[0x0][0xad8] ;  /* 0x0002b60000047ab9 */ /* 0x000fe20000000a00 */
[----:B-1---5:R-:W-:Y:S02]  /*11630*/  IMAD.MOV.U32 R4, RZ, RZ, R36 ;  /* 0x000000ffff047224 */ /* 0x022fe400078e0024 */
[----:B------:R-:W-:Y:S01]  /*11640*/  IADD3.X R30, RZ, R31, RZ, P0, !PT ;  /* 0x0000001fff1e7210 */ /* 0x000fe200007fe4ff */
[----:B------:R-:W-:-:S04]  /*11650*/  IMAD.MOV.U32 R5, RZ, RZ, R39 ;  /* 0x000000ffff057224 */ /* 0x000fc800078e0027 */
[----:B------:R-:W-:Y:S02]  /*11660*/  IMAD R30, R30, UR4, RZ ;  /* 0x000000041e1e7c24 */ /* 0x000fe4000f8e02ff */
[----:B------:R-:W-:-:S04]  /*11670*/  IMAD.WIDE.U32 R4, R3, UR4, R4 ;  /* 0x0000000403047c25 */ /* 0x000fc8000f8e0004 */
[----:B------:R-:W-:Y:S01]  /*11680*/  IMAD R3, R3, UR5, R30 ;  /* 0x0000000503037c24 */ /* 0x000fe2000f8e021e */
[----:B------:R-:W-:Y:S02]  /*11690*/  ULDC.64 UR4, c[0x0][0xa80] ;  /* 0x0002a00000047ab9 */ /* 0x000fe40000000a00 */
[----:B--23--:R-:W-:Y:S02]  /*116a0*/  LEA R6, P0, R4, UR4, 0x1 ;  /* 0x0000000404067c11 */ /* 0x00cfe4000f8008ff */
[----:B------:R-:W-:-:S04]  /*116b0*/  IADD3 R3, R5, R3, RZ ;  /* 0x0000000305037210 */ /* 0x000fc80007ffe0ff */
[----:B------:R-:W-:-:S05]  /*116c0*/  LEA.HI.X R7, R4, UR5, R3, 0x1, P0 ;  /* 0x0000000504077c11 */ /* 0x000fca00080f0c03 */
[----:B------:R4:W-:Y:S01]  /*116d0*/  STG.E.128 desc[UR56][R6.64], R24 ;  /* 0x0000001806007986 */ /* 0x0009e2000c101d38 */
[----:B------:R-:W-:Y:S05]  /*116e0*/  BRA `(.L_x_10906) ;  /* 0x0000000800387947 */ /* 0x000fea0003800000 */
.L_x_10898:
        /* <DEDUP_REMOVED lines=15> */
[----:B------:R-:W-:Y:S01]  /*117e0*/  ISETP.GT.AND P2, PT, R64, 0xbf, PT ;  /* 0x000000bf4000780c */ /* 0x000fe20003f44270 */
[----:B------:R-:W-:-:S12]  /*117f0*/  @P1 BRA `(.L_x_10907) ;  /* 0x0000000000101947 */ /* 0x000fd80003800000 */
[----:B------:R-:W-:Y:S05]  /*11800*/  @!P0 BRA `(.L_x_10907) ;  /* 0x00000000000c8947 */ /* 0x000fea0003800000 */
[----:B0-----:R-:W2:Y:S04]  /*11810*/  LDG.E R6, desc[UR56][R4.64] ;  /* 0x0000003804067981 */ /* 0x001ea8000c1e1900 */
[----:B-----5:R-:W2:Y:S02]  /*11820*/  LDG.E R3, desc[UR56][R4.64+0x4] ;  /* 0x0000043804037981 */ /* 0x020ea4000c1e1900 */
[----:B--2---:R-:W-:-:S07]  /*11830*/  IADD3 R3, -R6, R3, RZ ;  /* 0x0000000306037210 */ /* 0x004fce0007ffe1ff */
.L_x_10907:
        /* <DEDUP_REMOVED lines=8> */
[----:B-1----:R-:W-:Y:S06]  /*118c0*/  @P2 BRA `(.L_x_10909) ;  /* 0x0000000000582947 */ /* 0x002fec0003800000 */
[----:B0-----:R-:W0:Y:S02]  /*118d0*/  S2R R4, SR_TID.X ;  /* 0x0000000000047919 */ /* 0x001e240000002100 */
[----:B0-----:R-:W-:-:S04]  /*118e0*/  IMAD R4, R12, 0xc0, R4 ;  /* 0x000000c00c047824 */ /* 0x001fc800078e0204 */
[----:B------:R-:W-:-:S05]  /*118f0*/  VIADD R6, R4, 0xffffff80 ;  /* 0xffffff8004067836 */ /* 0x000fca0000000000 */
[----:B------:R-:W-:-:S13]  /*11900*/  ISETP.GE.AND P0, PT, R6, R3, PT ;  /* 0x000000030600720c */ /* 0x000fda0003f06270 */
[----:B------:R-:W-:Y:S05]  /*11910*/  @P0 BRA `(.L_x_10909) ;  /* 0x0000000000440947 */ /* 0x000fea0003800000 */
[----:B------:R-:W-:Y:S01]  /*11920*/  IADD3 R4, P0, R6, R9, RZ ;  /* 0x0000000906047210 */ /* 0x000fe20007f1e0ff */
        /* <DEDUP_REMOVED lines=16> */
.L_x_10909:
[----:B------:R-:W-:Y:S05]  /*11a30*/  BSYNC B1 ;  /* 0x0000000000017941 */ /* 0x000fea0003800000 */
.L_x_10908:
[----:B------:R-:W-:Y:S01]  /*11a40*/  ULDC.64 UR4, c[0x0][0xaa0] ;  /* 0x0002a80000047ab9 */ /* 0x000fe20000000a00 */
[----:B01----:R-:W-:Y:S01]  /*11a50*/  MOV R5, R13 ;  /* 0x0000000d00057202 */ /* 0x003fe20000000f00 */
[----:B------:R-:W-:Y:S01]  /*11a60*/  IMAD.MOV.U32 R4, RZ, RZ, R0 ;  /* 0x000000ffff047224 */ /* 0x000fe200078e0000 */
[----:B------:R-:W-:Y:S01]  /*11a70*/  ULDC.64 UR6, c[0x0][0xae0] ;  /* 0x0002b80000067ab9 */ /* 0x000fe20000000a00 */
[----:B------:R-:W-:Y:S01]  /*11a80*/  IMAD R6, R8, UR4, RZ ;  /* 0x0000000408067c24 */ /* 0x000fe2000f8e02ff */
[----:B------:R-:W-:Y:S01]  /*11a90*/  SHF.R.S32.HI R21, RZ, 0x1f, R20 ;  /* 0x0000001fff157819 */ /* 0x000fe20000011414 */
[C---:B------:R-:W-:Y:S01]  /*11aa0*/  IMAD.WIDE.U32 R4, R9.reuse, UR4, R4 ;  /* 0x0000000409047c25 */ /* 0x040fe2000f8e0004 */
[----:B------:R-:W-:Y:S01]  /*11ab0*/  ULDC UR4, c[0x0][0xa8c] ;  /* 0x0002a30000047ab9 */ /* 0x000fe20000000800 */
[----:B------:R-:W-:Y:S01]  /*11ac0*/  BSSY B1, `(.L_x_10910) ;  /* 0x0000022000017945 */ /* 0x000fe20003800000 */
[----:B------:R-:W-:Y:S01]  /*11ad0*/  ISETP.GE.AND P0, PT, R0, UR4, PT ;  /* 0x0000000400007c0c */ /* 0x000fe2000bf06270 */
[----:B------:R-:W-:Y:S01]  /*11ae0*/  IMAD R9, R9, UR5, R6 ;  /* 0x0000000509097c24 */ /* 0x000fe2000f8e0206 */
[----:B------:R-:W-:Y:S01]  /*11af0*/  ULDC.64 UR4, c[0x0][0xae8] ;  /* 0x0002ba0000047ab9 */ /* 0x000fe20000000a00 */
[----:B------:R-:W-:-:S02]  /*11b00*/  VIADD R6, R20, 0x30 ;  /* 0x0000003014067836 */ /* 0x000fc40000000000 */
[----:B------:R-:W-:Y:S02]  /*11b10*/  IMAD R7, R12, -0xc0, R3 ;  /* 0xffffff400c077824 */ /* 0x000fe400078e0203 */
[----:B------:R-:W-:Y:S02]  /*11b20*/  IMAD R0, R10, UR6, RZ ;  /* 0x000000060a007c24 */ /* 0x000fe4000f8e02ff */
[----:B------:R-:W-:Y:S01]  /*11b30*/  IMAD.IADD R5, R5, 0x1, R9 ;  /* 0x0000000105057824 */ /* 0x000fe200078e0209 */
[-C--:B------:R-:W-:Y:S01]  /*11b40*/  ISETP.GE.OR P3, PT, R6, R7.reuse, P0 ;  /* 0x000000070600720c */ /* 0x080fe20000766670 */
[----:B------:R-:W-:Y:S01]  /*11b50*/  IMAD R3, R14, UR7, R0 ;  /* 0x000000070e037c24 */ /* 0x000fe2000f8e0200 */
[C---:B------:R-:W-:Y:S01]  /*11b60*/  IADD3 R0, R20.reuse, 0x60, RZ ;  /* 0x0000006014007810 */ /* 0x040fe20007ffe0ff */
[----:B------:R-:W-:Y:S02]  /*11b70*/  VIADD R6, R20, 0x90 ;  /* 0x0000009014067836 */ /* 0x000fe40000000000 */
[----:B------:R-:W-:Y:S01]  /*11b80*/  IMAD.WIDE.U32 R4, R14, UR6, R4 ;  /* 0x000000060e047c25 */ /* 0x000fe2000f8e0004 */
[----:B------:R-:W-:-:S02]  /*11b90*/  ISETP.GE.OR P1, PT, R0, R7, P0 ;  /* 0x000000070000720c */ /* 0x000fc40000726670 */
[-C--:B------:R-:W-:Y:S01]  /*11ba0*/  ISETP.GE.OR P2, PT, R6, R7.reuse, P0 ;  /* 0x000000070600720c */ /* 0x080fe20000746670 */
[----:B------:R-:W-:Y:S01]  /*11bb0*/  IMAD.IADD R5, R5, 0x1, R3 ;  /* 0x0000000105057824 */ /* 0x000fe200078e0203 */
[----:B------:R-:W-:Y:S01]  /*11bc0*/  ISETP.GE.OR P0, PT, R20, R7, P0 ;  /* 0x000000071400720c */ /* 0x000fe20000706670 */
[----:B------:R-:W-:Y:S02]  /*11bd0*/  IMAD R0, R26, UR4, RZ ;  /* 0x000000041a007c24 */ /* 0x000fe4000f8e02ff */
[----:B------:R-:W-:-:S04]  /*11be0*/  IMAD.WIDE.U32 R6, R11, UR4, R4 ;  /* 0x000000040b067c25 */ /* 0x000fc8000f8e0004 */
[----:B------:R-:W-:Y:S02]  /*11bf0*/  IMAD R3, R11, UR5, R0 ;  /* 0x000000050b037c24 */ /* 0x000fe4000f8e0200 */
        /* <DEDUP_REMOVED lines=13> */
[----:B------:R0:W-:Y:S02]  /*11cd0*/  STG.E.128 desc[UR56][R10.64], RZ ;  /* 0x000000ff0a007986 */ /* 0x0001e4000c101d38 */
.L_x_10911:
[----:B------:R-:W-:Y:S05]  /*11ce0*/  BSYNC B1 ;  /* 0x0000000000017941 */ /* 0x000fea0003800000 */
.L_x_10910:
        /* <DEDUP_REMOVED lines=11> */
[----:B0-----:R-:W-:Y:S01]  /*11da0*/  LEA R10, P0, R4, UR4, 0x1 ;  /* 0x00000004040a7c11 */ /* 0x001fe2000f8008ff */
[----:B------:R-:W-:-:S05]  /*11db0*/  IMAD.IADD R3, R5, 0x1, R3 ;  /* 0x0000000105037824 */ /* 0x000fca00078e0203 */
[----:B------:R-:W-:-:S05]  /*11dc0*/  LEA.HI.X R11, R4, UR5, R3, 0x1, P0 ;  /* 0x00000005040b7c11 */ /* 0x000fca00080f0c03 */
[----:B------:R1:W-:Y:S02]  /*11dd0*/  STG.E.128 desc[UR56][R10.64], RZ ;  /* 0x000000ff0a007986 */ /* 0x0003e4000c101d38 */
.L_x_10913:
[----:B------:R-:W-:Y:S05]  /*11de0*/  BSYNC B1 ;  /* 0x0000000000017941 */ /* 0x000fea0003800000 */
.L_x_10912:
        /* <DEDUP_REMOVED lines=15> */
.L_x_10915:
[----:B------:R-:W-:Y:S05]  /*11ee0*/  BSYNC B1 ;  /* 0x0000000000017941 */ /* 0x000fea0003800000 */
.L_x_10914:
        /* <DEDUP_REMOVED lines=10> */
[----:B------:R-:W-:Y:S02]  /*11f90*/  LEA R6, P0, R4, UR4, 0x1 ;  /* 0x0000000404067c11 */ /* 0x000fe4000f8008ff */
[----:B------:R-:W-:-:S04]  /*11fa0*/  IADD3 R3, R5, R3, RZ ;  /* 0x0000000305037210 */ /* 0x000fc80007ffe0ff */
[----:B------:R-:W-:-:S05]  /*11fb0*/  LEA.HI.X R7, R4, UR5, R3, 0x1, P0 ;  /* 0x0000000504077c11 */ /* 0x000fca00080f0c03 */
[----:B------:R3:W-:Y:S02]  /*11fc0*/  STG.E.128 desc[UR56][R6.64], RZ ;  /* 0x000000ff06007986 */ /* 0x0007e4000c101d38 */
.L_x_10906:
[----:B------:R-:W-:Y:S05]  /*11fd0*/  BSYNC B0 ;  /* 0x0000000000007941 */ /* 0x000fea0003800000 */
.L_x_10897:
[----:B------:R-:W-:Y:S02]  /*11fe0*/  ULDC UR4, c[0x0][0xc14] ;  /* 0x0003050000047ab9 */ /* 0x000fe40000000800 */
[----:B------:R-:W-:-:S13]  /*11ff0*/  ISETP.GE.AND P0, PT, R35, UR4, PT ;  /* 0x0000000423007c0c */ /* 0x000fda000bf06270 */
[----:B------:R-:W-:Y:S05]  /*12000*/  @!P0 BRA `(.L_x_10916) ;  /* 0xfffffef0004c8947 */ /* 0x000fea000383ffff */
[----:B------:R-:W-:Y:S05]  /*12010*/  BRA `(.L_x_10782) ;  /* 0x0000004800687947 */ /* 0x000fea0003800000 */
.L_x_10780:
[----:B------:R-:W-:-:S08]  /*12020*/  NOP ;  /* 0x0000000000007918 */ /* 0x000fd00000000000 */
[----:B--2---:R-:W0:-:S00]  /*12030*/  USETMAXREG.DEALLOC.CTAPOOL 0x20 ;  /* 0x00000020000079c8 */ /* 0x004e0000080e0500 */
        /* <DEDUP_REMOVED lines=50> */
[----:B------:R2:W-:Y:S01]  /*12360*/  STL [R1], R7 ;  /* 0x0000000701007387 */ /* 0x0005e20000100800 */
[----:B0-----:R-:W-:-:S05]  /*12370*/  IMAD R5, R5, UR4, RZ ;  /* 0x0000000405057c24 */ /* 0x001fca000f8e02ff */
[----:B-1----:R-:W-:Y:S01]  /*12380*/  ISETP.GT.AND P0, PT, R5, UR6, PT ;  /* 0x0000000605007c0c */ /* 0x002fe2000bf04270 */
[----:B------:R-:W-:Y:S01]  /*12390*/  IMAD.MOV.U32 R4, RZ, RZ, RZ ;  /* 0x000000ffff047224 */ /* 0x000fe200078e00ff */
[----:B------:R-:W-:-:S11]  /*123a0*/  MOV R2, R5 ;  /* 0x0000000500027202 */ /* 0x000fd60000000f00 */
[----:B--2---:R-:W-:Y:S05]  /*123b0*/  @P0 BRA `(.L_x_10917) ;  /* 0x0000000000b00947 */ /* 0x004fea0003800000 */
[----:B------:R-:W-:Y:S01]  /*123c0*/  IMAD.MOV.U32 R5, RZ, RZ, R2 ;  /* 0x000000ffff057224 */ /* 0x000fe200078e0002 */
[----:B------:R-:W-:Y:S01]  /*123d0*/  ULDC UR5, c[0x0][0xc14] ;  /* 0x0003050000057ab9 */ /* 0x000fe20000000800 */
[----:B------:R-:W-:Y:S01]  /*123e0*/  IMAD.MOV.U32 R4, RZ, RZ, RZ ;  /* 0x000000ffff047224 */ /* 0x000fe200078e00ff */
[----:B------:R-:W-:Y:S01]  /*123f0*/  ULDC UR7, c[0x0][0xc14] ;  /* 0x0003050000077ab9 */ /* 0x000fe20000000800 */
[----:B------:R-:W-:-:S05]  /*12400*/  ULDC UR4, c[0x0][0xc10] ;  /* 0x0003040000047ab9 */ /* 0x000fca0000000800 */
.L_x_10921:
[----:B------:R-:W-:Y:S01]  /*12410*/  IADD3 R4, R4, 0x1f, RZ ;  /* 0x0000001f04047810 */ /* 0x000fe20007ffe0ff */
[----:B------:R-:W-:-:S03]  /*12420*/  IMAD.U32 R19, RZ, RZ, UR7 ;  /* 0x00000007ff137e24 */ /* 0x000fc6000f8e00ff */
[----:B------:R-:W-:-:S13]  /*12430*/  ISETP.GE.AND P0, PT, R4, UR5, PT ;  /* 0x0000000504007c0c */ /* 0x000fda000bf06270 */
[----:B------:R-:W-:Y:S05]  /*12440*/  @P0 BRA `(.L_x_10918) ;  /* 0x0000000400380947 */ /* 0x000fea0003800000 */
[C---:B------:R-:W-:Y:S01]  /*12450*/  IMAD.IADD R7, R29.reuse, 0x1, R4 ;  /* 0x000000011d077824 */ /* 0x040fe200078e0204 */
[----:B------:R-:W-:Y:S01]  /*12460*/  ISETP.NE.AND P1, PT, R29, 0x1f, PT ;  /* 0x0000001f1d00780c */ /* 0x000fe20003f25270 */
[----:B------:R-:W-:Y:S01]  /*12470*/  BSSY B0, `(.L_x_10919) ;  /* 0x0000007000007945 */ /* 0x000fe20003800000 */
[----:B------:R-:W-:Y:S02]  /*12480*/  MOV R0, RZ ;  /* 0x000000ff00007202 */ /* 0x000fe40000000f00 */
[----:B------:R-:W-:-:S13]  /*12490*/  ISETP.GE.OR P0, PT, R7, UR5, !P1 ;  /* 0x0000000507007c0c */ /* 0x000fda000cf06670 */
[----:B------:R-:W-:Y:S05]  /*124a0*/  @P0 BRA `(.L_x_10920) ;  /* 0x00000000000c0947 */ /* 0x000fea0003800000 */
[----:B------:R-:W0:Y:S02]  /*124b0*/  LDC.64 R2, c[0x0][0xc58] ;  /* 0x00031600ff027b82 */ /* 0x000e240000000a00 */
[----:B0-----:R-:W-:-:S05]  /*124c0*/  IMAD.WIDE R2, R7, 0x4, R2 ;  /* 0x0000000407027825 */ /* 0x001fca00078e0202 */
[----:B------:R0:W5:Y:S02]  /*124d0*/  LDG.E R0, desc[UR56][R2.64] ;  /* 0x0000003802007981 */ /* 0x000164000c1e1900 */
.L_x_10920:
[----:B------:R-:W-:Y:S05]  /*124e0*/  BSYNC B0 ;  /* 0x0000000000007941 */ /* 0x000fea0003800000 */
.L_x_10919:
        /* <DEDUP_REMOVED lines=25> */
.L_x_10917:
        /* <DEDUP_REMOVED lines=15> */
.L_x_10922:
        /* <DEDUP_REMOVED lines=28> */
.L_x_10918:
[----:B------:R-:W-:Y:S01]  /*12930*/  IMAD.MOV.U32 R17, RZ, RZ, RZ ;  /* 0x000000ffff117224 */ /* 0x000fe200078e00ff */
[----:B------:R-:W-:Y:S01]  /*12940*/  MOV R18, RZ ;  /* 0x000000ff00127202 */ /* 0x000fe20000000f00 */
[----:B------:R-:W-:-:S07]  /*12950*/  IMAD.U32 R16, RZ, RZ, UR6 ;  /* 0x00000006ff107e24 */ /* 0x000fce000f8e00ff */
.L_x_10923:
        /* <DEDUP_REMOVED lines=14> */
[----:B------:R-:W-:Y:S01]  /*12a40*/  MOV R26, RZ ;  /* 0x000000ff001a7202 */ /* 0x000fe20000000f00 */
[----:B------:R-:W-:Y:S01]  /*12a50*/  IMAD.MOV.U32 R27, RZ, RZ, 0x1 ;  /* 0x00000001ff1b7424 */ /* 0x000fe200078e00ff */
[----:B------:R-:W-:Y:S01]  /*12a60*/  ULDC.64 UR38, c[0x0][0x198] ;  /* 0x0000660000267ab9 */ /* 0x000fe20000000a00 */
[----:B------:R-:W-:-:S05]  /*12a70*/  ULDC UR36, c[0x0][0xc] ;  /* 0x0000030000247ab9 */ /* 0x000fca0000000800 */
.L_x_11006:
[----:B--2---:R-:W2:Y:S02]  /*12a80*/  LDC.64 R2, c[0x0][0xc60] ;  /* 0x00031800ff027b82 */ /* 0x004ea40000000a00 */
[----:B--2---:R-:W-:-:S05]  /*12a90*/  IMAD.WIDE R2, R19, 0x4, R2 ;  /* 0x0000000413027825 */ /* 0x004fca00078e0202 */
[----:B------:R-:W0:Y:S01]  /*12aa0*/  LDG.E R9, desc[UR56][R2.64] ;  /* 0x0000003802097981 */ /* 0x000e22000c1e1900 */
[----:B------:R-:W-:Y:S05]  /*12ab0*/  YIELD ;  /* 0x0000000000007946 */ /* 0x000fea0003800000 */
[----:B------:R-:W-:Y:S01]  /*12ac0*/  ULDC.64 UR4, c[0x0][0xa28] ;  /* 0x00028a0000047ab9 */ /* 0x000fe20000000a00 */
[----:B------:R-:W-:Y:S01]  /*12ad0*/  IMAD.MOV.U32 R6, RZ, RZ, RZ ;  /* 0x000000ffff067224 */ /* 0x000fe200078e00ff */
[----:B------:R-:W-:Y:S01]  /*12ae0*/  ISETP.NE.U32.AND P1, PT, RZ, UR4, PT ;  /* 0x00000004ff007c0c */ /* 0x000fe2000bf25070 */
[----:B------:R-:W-:Y:S01]  /*12af0*/  IMAD.MOV.U32 R23, RZ, RZ, RZ ;  /* 0x000000ffff177224 */ /* 0x000fe200078e00ff */
[----:B------:R-:W-:-:S02]  /*12b00*/  ULDC.64 UR6, c[0x0][0xa10] ;  /* 0x0002840000067ab9 */ /* 0x000fc40000000a00 */
[----:B------:R-:W-:Y:S02]  /*12b10*/  ISETP.NE.AND.EX P1, PT, RZ, UR5, PT, P1 ;  /* 0x00000005ff007c0c */ /* 0x000fe4000bf25310 */
[----:B0-----:R-:W-:Y:S01]  /*12b20*/  SHF.R.S32.HI R0, RZ, 0x1f, R9 ;  /* 0x0000001fff007819 */ /* 0x001fe20000011409 */
        /* <DEDUP_REMOVED lines=12> */
[----:B------:R-:W-:Y:S02]  /*12bf0*/  ISETP.NE.AND.EX P1, PT, RZ, UR5, PT, P1 ;  /* 0x00000005ff007c0c */ /* 0x000fe4000bf25310 */
[C---:B0-----:R-:W-:Y:S02]  /*12c00*/  SHF.L.U32 R4, R9.reuse, 0x2, RZ ;  /* 0x0000000209047819 */ /* 0x041fe400000006ff */
[----:B------:R-:W-:-:S03]  /*12c10*/  SHF.L.U64.HI R0, R9, 0x2, R0 ;  /* 0x0000000209007819 */ /* 0x000fc60000010200 */
[----:B------:R-:W-:Y:S01]  /*12c20*/  STL [R1+0x8], R4 ;  /* 0x0000080401007387 */ /* 0x000fe20000100800 */
[----:B------:R-:W-:-:S03]  /*12c30*/  IMAD.MOV.U32 R8, RZ, RZ, RZ ;  /* 0x000000ffff087224 */ /* 0x000fc600078e00ff */
[----:B--2---:R0:W-:Y:S02]  /*12c40*/  STL [R1+0x18], R6 ;  /* 0x0000180601007387 */ /* 0x0041e40000100800 */
        /* <DEDUP_REMOVED lines=23> */
[----:B--2---:R-:W-:Y:S01]  /*12dc0*/  MOV R0, UR4 ;  /* 0x0000000400007c02 */ /* 0x004fe20008000f00 */
[----:B0-----:R-:W-:Y:S10]  /*12dd0*/  @P1 BRA `(.L_x_10925) ;  /* 0x0000000000101947 */ /* 0x001ff40003800000 */
[----:B------:R-:W-:Y:S05]  /*12de0*/  @!P2 BRA `(.L_x_10925) ;  /* 0x00000000000ca947 */ /* 0x000fea0003800000 */
[----:B------:R-:W2:Y:S04]  /*12df0*/  LDG.E R7, desc[UR56][R2.64] ;  /* 0x0000003802077981 */ /* 0x000ea8000c1e1900 */
[----:B-----5:R-:W2:Y:S02]  /*12e00*/  LDG.E R10, desc[UR56][R2.64+0x4] ;  /* 0x00000438020a7981 */ /* 0x020ea4000c1e1900 */
[----:B--2---:R-:W-:-:S07]  /*12e10*/  IMAD.IADD R10, R10, 0x1, -R7 ;  /* 0x000000010a0a7824 */ /* 0x004fce00078e0a07 */
.L_x_10925:
[----:B------:R-:W2:Y:S04]  /*12e20*/  @P0 LDG.E R3, desc[UR56][R4.64] ;  /* 0x0000003804030981 */ /* 0x000ea8000c1e1900 */
[----:B------:R-:W2:Y:S02]  /*12e30*/  @P0 LDG.E R2, desc[UR56][R4.64+0x4] ;  /* 0x0000043804020981 */ /* 0x000ea4000c1e1900 */
[----:B--2---:R-:W-:Y:S01]  /*12e40*/  @P0 IMAD.IADD R0, R2, 0x1, -R3 ;  /* 0x0000000102000824 */ /* 0x004fe200078e0a03 */
[----:B-----5:R-:W-:-:S05]  /*12e50*/  IADD3 R3, -R23, R10, RZ ;  /* 0x0000000a17037210 */ /* 0x020fca0007ffe1ff */
[----:B------:R-:W-:-:S04]  /*12e60*/  IMAD.IADD R6, R3, 0x1, R0 ;  /* 0x0000000103067824 */ /* 0x000fc800078e0200 */
[----:B------:R-:W-:Y:S01]  /*12e70*/  VIADD R2, R6, 0xbf ;  /* 0x000000bf06027836 */ /* 0x000fe20000000000 */
[----:B------:R0:W-:Y:S03]  /*12e80*/  STL [R1+0x14], R6 ;  /* 0x0000140601007387 */ /* 0x0001e60000100800 */
[----:B------:R-:W-:-:S05]  /*12e90*/  IMAD.HI R2, R2, 0x2aaaaaab, RZ ;  /* 0x2aaaaaab02027827 */ /* 0x000fca00078e02ff */
[----:B------:R-:W-:-:S04]  /*12ea0*/  SHF.R.U32.HI R7, RZ, 0x1f, R2 ;  /* 0x0000001fff077819 */ /* 0x000fc80000011602 */
[----:B0-----:R-:W-:Y:S02]  /*12eb0*/  LEA.HI.SX32 R6, R2, R7, 0x1b ;  /* 0x0000000702067211 */ /* 0x001fe400078fdaff */
[----:B------:R-:W-:-:S03]  /*12ec0*/  IADD3 R2, -R3, RZ, RZ ;  /* 0x000000ff03027210 */ /* 0x000fc60007ffe1ff */
[----:B------:R-:W-:Y:S01]  /*12ed0*/  IMAD R7, R6, 0xc0, -R3 ;  /* 0x000000c006077824 */ /* 0x000fe200078e0a03 */
[----:B------:R-:W-:Y:S01]  /*12ee0*/  VIMNMX R2, RZ, R2, !PT ;  /* 0x00000002ff027248 */ /* 0x000fe20007fe0100 */
[----:B------:R0:W-:Y:S03]  /*12ef0*/  STL [R1+0x4], R6 ;  /* 0x0000040601007387 */ /* 0x0001e60000100800 */
[----:B------:R-:W-:-:S04]  /*12f00*/  VIMNMX R7, R7, R0, PT ;  /* 0x0000000007077248 */ /* 0x000fc80003fe0100 */
[----:B------:R-:W-:Y:S01]  /*12f10*/  ISETP.GT.AND P1, PT, R7, R2, PT ;  /* 0x000000020700720c */ /* 0x000fe20003f24270 */
[----:B------:R-:W-:-:S05]  /*12f20*/  IMAD.WIDE.U32 R2, R2, -0x55555555, RZ ;  /* 0xaaaaaaab02027825 */ /* 0x000fca00078e00ff */
[----:B------:R-:W-:-:S05]  /*12f30*/  SHF.R.U32.HI R0, RZ, 0x7, R3 ;  /* 0x00000007ff007819 */ /* 0x000fca0000011603 */
[----:B------:R-:W-:Y:S02]  /*12f40*/  IMAD.MOV.U32 R2, RZ, RZ, R0 ;  /* 0x000000ffff027224 */ /* 0x000fe400078e0000 */
[----:B0-----:R-:W-:-:S04]  /*12f50*/  @P1 VIADD R6, R7, 0xbf ;  /* 0x000000bf07061836 */ /* 0x001fc80000000000 */
[----:B------:R-:W-:-:S05]  /*12f60*/  @P1 IMAD.HI R6, R6, 0x2aaaaaab, RZ ;  /* 0x2aaaaaab06061827 */ /* 0x000fca00078e02ff */
[----:B------:R-:W-:-:S04]  /*12f70*/  @P1 SHF.R.U32.HI R3, RZ, 0x1f, R6 ;  /* 0x0000001fff031819 */ /* 0x000fc80000011606 */
[----:B------:R-:W-:Y:S02]  /*12f80*/  @P1 LEA.HI.SX32 R2, R6, R3, 0x1b ;  /* 0x0000000306021211 */ /* 0x000fe400078fdaff */
[----:B------:R-:W-:-:S06]  /*12f90*/  MOV R3, RZ ;  /* 0x000000ff00037202 */ /* 0x000fcc0000000f00 */
        /* <DEDUP_REMOVED lines=10> */
[----:B------:R-:W2:Y:S01]  /*13040*/  @P1 LDC R7, c[0x0][0x430] ;  /* 0x00010c00ff071b82 */ /* 0x000ea20000000800 */
[----:B0-----:R-:W-:-:S04]  /*13050*/  @P1 IMAD.HI.U32 R4, R18, R5, RZ ;  /* 0x0000000512041227 */ /* 0x001fc800078e00ff */
[----:B------:R-:W-:Y:S01]  /*13060*/  IMAD.MOV.U32 R5, RZ, RZ, R18 ;  /* 0x000000ffff057224 */ /* 0x000fe200078e0012 */
[----:B--2---:R-:W-:Y:S02]  /*13070*/  @P1 SHF.R.U32.HI R5, RZ, R7, R4 ;  /* 0x00000007ff051219 */ /* 0x004fe40000011604 */
[----:B------:R-:W-:Y:S01]  /*13080*/  SEL R4, R9, RZ, !P0 ;  /* 0x000000ff09047207 */ /* 0x000fe20004000000 */
[----:B------:R-:W-:Y:S06]  /*13090*/  BRA.DIV UR4, `(.L_x_10928) ;  /* 0x0000004204987947 */ /* 0x000fec000b800000 */
.L_x_11052:
[----:B------:R-:W-:-:S03]  /*130a0*/  UMOV UR4, 0xffffffff ;  /* 0xffffffff00047882 */ /* 0x000fc60000000000 */
[----:B------:R-:W-:Y:S05]  /*130b0*/  BRA.DIV UR4, `(.L_x_10929) ;  /* 0x0000004204c47947 */ /* 0x000fea000b800000 */
[----:B------:R-:W-:-:S13]  /*130c0*/  ELECT P6, URZ, PT ;  /* 0x00000000003f782f */ /* 0x000fda00038c0000 */
.L_x_11055:
        /* <DEDUP_REMOVED lines=12> */
.L_x_11056:
[----:B------:R-:W-:Y:S05]  /*13190*/  BSYNC B1 ;  /* 0x0000000000017941 */ /* 0x000fea0003800000 */
.L_x_10930:
[----:B------:R-:W-:Y:S04]  /*131a0*/  BSSY B1, `(.L_x_10932) ;  /* 0x0000035000017945 */ /* 0x000fe80003800000 */
[----:B------:R-:W-:Y:S05]  /*131b0*/  @!P6 BRA `(.L_x_10933) ;  /* 0x0000000000cce947 */ /* 0x000fea0003800000 */
[----:B0-----:R-:W-:Y:S01]  /*131c0*/  IMAD R7, R26, 0x8, R6 ;  /* 0x000000081a077824 */ /* 0x001fe200078e0206 */
[----:B------:R-:W-:-:S04]  /*131d0*/  SHF.L.U32 R8, R27, 0x1f, RZ ;  /* 0x0000001f1b087819 */ /* 0x000fc800000006ff */
[----:B------:R-:W0:Y:S02]  /*131e0*/  SYNCS.PHASECHK.TRANS64.TRYWAIT P0, [R7+URZ+0x308a0], R8 ;  /* 0x0308a008070075a7 */ /* 0x000e24000800017f */
[----:B0-----:R-:W-:Y:S05]  /*131f0*/  @!P0 BRA `(.L_x_10934) ;  /* 0x0000004000a88947 */ /* 0x001fea0003800000 */
.L_x_11057:
[----:B------:R-:W2:Y:S02]  /*13200*/  S2R R9, SR_TID.X ;  /* 0x0000000000097919 */ /* 0x000ea40000002100 */
[----:B--2---:R-:W-:-:S04]  /*13210*/  LOP3.LUT R9, R9, 0x7f, RZ, 0xc0, !PT ;  /* 0x0000007f09097812 */ /* 0x004fc800078ec0ff */
[----:B------:R-:W-:-:S13]  /*13220*/  ISETP.NE.AND P1, PT, R9, RZ, PT ;  /* 0x000000ff0900720c */ /* 0x000fda0003f25270 */
[----:B------:R-:W-:Y:S05]  /*13230*/  @P1 BRA `(.L_x_10935) ;  /* 0x0000000000141947 */ /* 0x000fea0003800000 */
[----:B------:R-:W-:Y:S02]  /*13240*/  ISETP.NE.AND P0, PT, R29, RZ, PT ;  /* 0x000000ff1d00720c */ /* 0x000fe40003f05270 */
[----:B------:R-:W-:-:S04]  /*13250*/  MOV R9, 0x6000 ;  /* 0x0000600000097802 */ /* 0x000fc80000000f00 */
[----:B------:R2:W-:Y:S07]  /*13260*/  SYNCS.ARRIVE.TRANS64 RZ, [R7+URZ+0x30890], R9 ;  /* 0x0308900907ff79a7 */ /* 0x0005ee000800003f */
[----:B------:R-:W-:Y:S05]  /*13270*/  @!P0 BRA `(.L_x_10935) ;  /* 0x0000000000048947 */ /* 0x000fea0003800000 */
[----:B------:R-:W-:Y:S01]  /*13280*/  BPT.TRAP 0x1 ;  /* 0x000000040000795c */ /* 0x000fe20000300000 */
.L_x_10935:
[----:B--2---:R-:W-:Y:S01]  /*13290*/  IMAD R9, R26, 0x6000, R6 ;  /* 0x000060001a097824 */ /* 0x004fe200078e0206 */
[----:B------:R-:W-:Y:S01]  /*132a0*/  R2UR UR9, R7 ;  /* 0x00000000070972ca */ /* 0x000fe200000e0000 */
[----:B-----5:R-:W-:Y:S01]  /*132b0*/  IMAD R10, R2, 0xc0, R3 ;  /* 0x000000c0020a7824 */ /* 0x020fe200078e0203 */
[----:B------:R-:W-:Y:S01]  /*132c0*/  R2UR UR12, R5 ;  /* 0x00000000050c72ca */ /* 0x000fe200000e0000 */
[----:B------:R-:W-:Y:S01]  /*132d0*/  UIADD3 UR4, UP0, UR38, 0x570, URZ ;  /* 0x0000057026047890 */ /* 0x000fe2000ff1e03f */
[----:B------:R-:W-:Y:S01]  /*132e0*/  R2UR UR8, R9 ;  /* 0x00000000090872ca */ /* 0x000fe200000e0000 */
[----:B------:R-:W-:Y:S01]  /*132f0*/  VIADD R10, R10, 0xffffff40 ;  /* 0xffffff400a0a7836 */ /* 0x000fe20000000000 */
[----:B------:R-:W-:Y:S01]  /*13300*/  R2UR UR13, R4 ;  /* 0x00000000040d72ca */ /* 0x000fe200000e0000 */
[----:B------:R-:W-:Y:S01]  /*13310*/  UIADD3.X UR5, URZ, UR39, URZ, UP0, !UPT ;  /* 0x000000273f057290 */ /* 0x000fe200087fe43f */
[----:B------:R-:W-:Y:S02]  /*13320*/  UMOV UR6, 0x0 ;  /* 0x0000000000067882 */ /* 0x000fe40000000000 */
[----:B------:R-:W-:Y:S01]  /*13330*/  R2UR UR11, R10 ;  /* 0x000000000a0b72ca */ /* 0x000fe200000e0000 */
[----:B------:R-:W-:Y:S01]  /*13340*/  UMOV UR7, 0x12f00000 ;  /* 0x12f0000000077882 */ /* 0x000fe20000000000 */
[----:B------:R-:W-:Y:S01]  /*13350*/  UMOV UR10, URZ ;  /* 0x0000003f000a7c82 */ /* 0x000fe20008000000 */
[----:B------:R-:W-:-:S04]  /*13360*/  UIADD3 UR9, UR9, 0x30890, URZ ;  /* 0x0003089009097890 */ /* 0x000fc8000fffe03f */
[----:B------:R-:W-:-:S09]  /*13370*/  UIADD3 UR8, UR8, 0x12400, URZ ;  /* 0x0001240008087890 */ /* 0x000fd2000fffe03f */
[----:B------:R2:W-:Y:S01]  /*13380*/  UTMALDG.4D [UR8], [UR4], desc[UR6] ;  /* 0x00000608040075b4 */ /* 0x0005e20008019000 */
[----:B------:R-:W3:Y:S02]  /*13390*/  SYNCS.PHASECHK.TRANS64.TRYWAIT P0, [R7+URZ+0x308c0], R8 ;  /* 0x0308c008070075a7 */ /* 0x000ee4000800017f */
[----:B--23--:R-:W-:Y:S05]  /*133a0*/  @!P0 BRA `(.L_x_10936) ;  /* 0x0000004000508947 */ /* 0x00cfea0003800000 */
.L_x_11058:
[----:B------:R-:W-:Y:S05]  /*133b0*/  @P1 BRA `(.L_x_10937) ;  /* 0x0000000000141947 */ /* 0x000fea0003800000 */
[----:B------:R-:W-:Y:S01]  /*133c0*/  ISETP.NE.AND P0, PT, R29, RZ, PT ;  /* 0x000000ff1d00720c */ /* 0x000fe20003f05270 */
[----:B0-2---:R-:W-:-:S04]  /*133d0*/  IMAD.MOV.U32 R8, RZ, RZ, 0x6000 ;  /* 0x00006000ff087424 */ /* 0x005fc800078e00ff */
[----:B------:R3:W-:Y:S08]  /*133e0*/  SYNCS.ARRIVE.TRANS64 RZ, [R7+URZ+0x308b0], R8 ;  /* 0x0308b00807ff79a7 */ /* 0x0007f0000800003f */
[----:B------:R-:W-:Y:S05]  /*133f0*/  @!P0 BRA `(.L_x_10937) ;  /* 0x0000000000048947 */ /* 0x000fea0003800000 */
[----:B------:R-:W-:Y:S01]  /*13400*/  BPT.TRAP 0x1 ;  /* 0x000000040000795c */ /* 0x000fe20000300000 */
.L_x_10937:
        /* <DEDUP_REMOVED lines=8> */
[----:B------:R-:W-:Y:S01]  /*13490*/  R2UR UR13, R4 ;  /* 0x00000000040d72ca */ /* 0x000fe200000e0000 */
[----:B------:R-:W-:-:S04]  /*134a0*/  UMOV UR10, URZ ;  /* 0x0000003f000a7c82 */ /* 0x000fc80008000000 */
[----:B------:R-:W-:Y:S02]  /*134b0*/  UIADD3 UR8, UR8, 0x400, URZ ;  /* 0x0000040008087890 */ /* 0x000fe4000fffe03f */
[----:B------:R-:W-:-:S09]  /*134c0*/  UIADD3 UR9, UR9, 0x308b0, URZ ;  /* 0x000308b009097890 */ /* 0x000fd2000fffe03f */
[----:B------:R4:W-:Y:S02]  /*134d0*/  UTMALDG.4D [UR8], [UR4], desc[UR6] ;  /* 0x00000608040075b4 */ /* 0x0009e40008019000 */
[----:B----4-:R-:W-:Y:S01]  /*134e0*/  NOP ;  /* 0x0000000000007918 */ /* 0x010fe20000000000 */
.L_x_10933:
[----:B------:R-:W-:Y:S05]  /*134f0*/  BSYNC B1 ;  /* 0x0000000000017941 */ /* 0x000fea0003800000 */
.L_x_10932:
[----:B------:R-:W-:Y:S01]  /*13500*/  IADD3 R26, R26, 0x1, RZ ;  /* 0x000000011a1a7810 */ /* 0x000fe20007ffe0ff */
[----:B------:R-:W-:Y:S01]  /*13510*/  VIADD R2, R2, 0xfffffffe ;  /* 0xfffffffe02027836 */ /* 0x000fe20000000000 */
[----:B------:R-:W-:Y:S02]  /*13520*/  PLOP3.LUT P2, PT, PT, PT, PT, 0x8, 0x0 ;  /* 0x000000000000781c */ /* 0x000fe40003f4e170 */
[----:B------:R-:W-:-:S04]  /*13530*/  ISETP.NE.AND P0, PT, R26, 0x2, PT ;  /* 0x000000021a00780c */ /* 0x000fc80003f05270 */
[----:B------:R-:W-:Y:S02]  /*13540*/  SEL R26, R26, RZ, P0 ;  /* 0x000000ff1a1a7207 */ /* 0x000fe40000000000 */
[----:B0-23--:R-:W-:Y:S02]  /*13550*/  SEL R8, RZ, 0x1, P0 ;  /* 0x00000001ff087807 */ /* 0x00dfe40000000000 */
[----:B------:R-:W-:Y:S02]  /*13560*/  ISETP.GE.AND P0, PT, R2, R0, PT ;  /* 0x000000000200720c */ /* 0x000fe40003f06270 */
[----:B------:R-:W-:-:S11]  /*13570*/  LOP3.LUT R27, R27, R8, RZ, 0x3c, !PT ;  /* 0x000000081b1b7212 */ /* 0x000fd600078e3cff */
[----:B------:R-:W-:Y:S05]  /*13580*/  @!P0 BRA `(.L_x_10927) ;  /* 0x0000000000f88947 */ /* 0x000fea0003800000 */
.L_x_10944:
[----:B------:R-:W-:Y:S05]  /*13590*/  YIELD ;  /* 0x0000000000007946 */ /* 0x000fea0003800000 */
[----:B------:R-:W-:Y:S04]  /*135a0*/  BSSY B1, `(.L_x_10938) ;  /* 0x0000034000017945 */ /* 0x000fe80003800000 */
[----:B0-23--:R-:W-:Y:S05]  /*135b0*/  @!P6 BRA `(.L_x_10939) ;  /* 0x0000000000c8e947 */ /* 0x00dfea0003800000 */
[----:B------:R-:W-:Y:S01]  /*135c0*/  IMAD R7, R26, 0x8, R6 ;  /* 0x000000081a077824 */ /* 0x000fe200078e0206 */
[----:B------:R-:W-:-:S04]  /*135d0*/  SHF.L.U32 R10, R27, 0x1f, RZ ;  /* 0x0000001f1b0a7819 */ /* 0x000fc800000006ff */
[----:B------:R-:W0:Y:S02]  /*135e0*/  SYNCS.PHASECHK.TRANS64.TRYWAIT P0, [R7+URZ+0x308a0], R10 ;  /* 0x0308a00a070075a7 */ /* 0x000e24000800017f */
[----:B0-----:R-:W-:Y:S05]  /*135f0*/  @!P0 BRA `(.L_x_10940) ;  /* 0x0000003c00d08947 */ /* 0x001fea0003800000 */
.L_x_11059:
        /* <DEDUP_REMOVED lines=9> */
.L_x_10941:
[----:B--2---:R-:W-:Y:S01]  /*13690*/  IMAD R8, R26, 0x6000, R6 ;  /* 0x000060001a087824 */ /* 0x004fe200078e0206 */
[----:B------:R-:W-:Y:S01]  /*136a0*/  R2UR UR9, R7 ;  /* 0x00000000070972ca */ /* 0x000fe200000e0000 */
[----:B-----5:R-:W-:Y:S01]  /*136b0*/  IMAD R9, R2, 0xc0, R3 ;  /* 0x000000c002097824 */ /* 0x020fe200078e0203 */
        /* <DEDUP_REMOVED lines=8> */
[----:B------:R-:W-:-:S03]  /*13740*/  UMOV UR10, URZ ;  /* 0x0000003f000a7c82 */ /* 0x000fc60008000000 */
[----:B------:R-:W-:-:S04]  /*13750*/  UIADD3 UR9, UR9, 0x30890, URZ ;  /* 0x0003089009097890 */ /* 0x000fc8000fffe03f */
[----:B------:R-:W-:-:S09]  /*13760*/  UIADD3 UR8, UR8, 0x12400, URZ ;  /* 0x0001240008087890 */ /* 0x000fd2000fffe03f */
[----:B------:R2:W-:Y:S01]  /*13770*/  UTMALDG.4D [UR8], [UR4], desc[UR6] ;  /* 0x00000608040075b4 */ /* 0x0005e20008019000 */
[----:B------:R-:W3:Y:S02]  /*13780*/  SYNCS.PHASECHK.TRANS64.TRYWAIT P1, [R7+URZ+0x308c0], R10 ;  /* 0x0308c00a070075a7 */ /* 0x000ee4000802017f */
[----:B--23--:R-:W-:Y:S05]  /*13790*/  @!P1 BRA `(.L_x_10942) ;  /* 0x0000003c007c9947 */ /* 0x00cfea0003800000 */
.L_x_11060:
[----:B------:R-:W-:Y:S05]  /*137a0*/  @P0 BRA `(.L_x_10943) ;  /* 0x0000000000140947 */ /* 0x000fea0003800000 */
[----:B------:R-:W-:Y:S01]  /*137b0*/  ISETP.NE.AND P1, PT, R29, RZ, PT ;  /* 0x000000ff1d00720c */ /* 0x000fe20003f25270 */
[----:B0-2---:R-:W-:-:S04]  /*137c0*/  IMAD.MOV.U32 R10, RZ, RZ, 0x6000 ;  /* 0x00006000ff0a7424 */ /* 0x005fc800078e00ff */
[----:B------:R3:W-:Y:S08]  /*137d0*/  SYNCS.ARRIVE.TRANS64 RZ, [R7+URZ+0x308b0], R10 ;  /* 0x0308b00a07ff79a7 */ /* 0x0007f0000800003f */
[----:B------:R-:W-:Y:S05]  /*137e0*/  @!P1 BRA `(.L_x_10943) ;  /* 0x0000000000049947 */ /* 0x000fea0003800000 */
[----:B------:R-:W-:Y:S01]  /*137f0*/  BPT.TRAP 0x1 ;  /* 0x000000040000795c */ /* 0x000fe20000300000 */
.L_x_10943:
        /* <DEDUP_REMOVED lines=14> */
.L_x_10939:
[----:B------:R-:W-:Y:S05]  /*138e0*/  BSYNC B1 ;  /* 0x0000000000017941 */ /* 0x000fea0003800000 */
.L_x_10938:
[----:B------:R-:W-:-:S05]  /*138f0*/  VIADD R26, R26, 0x1 ;  /* 0x000000011a1a7836 */ /* 0x000fca0000000000 */
[----:B------:R-:W-:-:S04]  /*13900*/  ISETP.NE.AND P0, PT, R26, 0x2, PT ;  /* 0x000000021a00780c */ /* 0x000fc80003f05270 */
[----:B------:R-:W-:Y:S02]  /*13910*/  SEL R8, RZ, 0x1, P0 ;  /* 0x00000001ff087807 */ /* 0x000fe40000000000 */
[----:B------:R-:W-:Y:S02]  /*13920*/  SEL R26, R26, RZ, P0 ;  /* 0x000000ff1a1a7207 */ /* 0x000fe40000000000 */
[C---:B------:R-:W-:Y:S02]  /*13930*/  ISETP.GT.AND P0, PT, R2.reuse, R0, PT ;  /* 0x000000000200720c */ /* 0x040fe40003f04270 */
[----:B------:R-:W-:Y:S02]  /*13940*/  LOP3.LUT R27, R27, R8, RZ, 0x3c, !PT ;  /* 0x000000081b1b7212 */ /* 0x000fe400078e3cff */
[----:B------:R-:W-:-:S09]  /*13950*/  IADD3 R2, R2, -0x1, RZ ;  /* 0xffffffff02027810 */ /* 0x000fd20007ffe0ff */
[----:B------:R-:W-:Y:S05]  /*13960*/  @P0 BRA `(.L_x_10944) ;  /* 0xfffffffc00080947 */ /* 0x000fea000383ffff */
.L_x_10927:
[----:B------:R-:W-:Y:S05]  /*13970*/  BSYNC B0 ;  /* 0x0000000000007941 */ /* 0x000fea0003800000 */
.L_x_10926:
[----:B0-23--:R-:W2:Y:S01]  /*13980*/  LDL R7, [R1+0x14] ;  /* 0x0000140001077983 */ /* 0x00dea20000100800 */
        /* <DEDUP_REMOVED lines=9> */
[----:B-----5:R-:W2:Y:S01]  /*13a20*/  LDC.64 R2, c[0x0][0xc38] ;  /* 0x00030e00ff027b82 */ /* 0x020ea20000000a00 */
        /* <DEDUP_REMOVED lines=10> */
.L_x_10946:
[----:B-----5:R-:W0:Y:S01]  /*13ad0*/  S2R R3, SR_CgaCtaId ;  /* 0x0000000000037919 */ /* 0x020e220000008800 */
        /* <DEDUP_REMOVED lines=20> */
[----:B01----:R-:W-:Y:S05]  /*13c20*/  CALL.ABS.NOINC R2 ;  /* 0x0000000002007343 */ /* 0x003fea0003c00000 */
.L_x_10948:
        /* <DEDUP_REMOVED lines=18> */
[----:B-12---:R-:W-:Y:S05]  /*13d50*/  CALL.ABS.NOINC R2 ;  /* 0x0000000002007343 */ /* 0x006fea0003c00000 */
.L_x_10950:
        /* <DEDUP_REMOVED lines=16> */
.L_x_10949:
        /* <DEDUP_REMOVED lines=15> */
[----:B------:R-:W0:Y:S01]  /*13f50*/  LDC R0, c[0x0][0x428] ;  /* 0x00010a00ff007b82 */ /* 0x000e220000000800 */
[----:B----4-:R-:W-:-:S06]  /*13f60*/  MOV R6, R21 ;  /* 0x0000001500067202 */ /* 0x010fcc0000000f00 */
[----:B------:R2:W5:Y:S01]  /*13f70*/  @P0 LDG.E R6, desc[UR56][R2.64] ;  /* 0x0000003802060981 */ /* 0x000562000c1e1900 */
[----:B------:R-:W-:Y:S01]  /*13f80*/  IMAD R17, R17, 0xc0, R20 ;  /* 0x000000c011117824 */ /* 0x000fe200078e0214 */
[----:B------:R-:W-:Y:S02]  /*13f90*/  PLOP3.LUT P1, PT, P6, PT, PT, 0x8, 0x0 ;  /* 0x000000000000781c */ /* 0x000fe4000372e170 */
[----:B0-----:R-:W-:Y:S01]  /*13fa0*/  ISETP.NE.AND P0, PT, R0, 0x1, PT ;  /* 0x000000010000780c */ /* 0x001fe20003f05270 */
[----:B------:R-:W-:-:S12]  /*13fb0*/  IMAD.MOV.U32 R0, RZ, RZ, R18 ;  /* 0x000000ffff007224 */ /* 0x000fd800078e0012 */
[----:B------:R-:W0:Y:S08]  /*13fc0*/  @P0 LDC R5, c[0x0][0x42c] ;  /* 0x00010b00ff050b82 */ /* 0x000e300000000800 */
[----:B------:R-:W3:Y:S01]  /*13fd0*/  @P0 LDC R4, c[0x0][0x430] ;  /* 0x00010c00ff040b82 */ /* 0x000ee20000000800 */
[----:B0-----:R-:W-:-:S05]  /*13fe0*/  @P0 IMAD.HI.U32 R5, R18, R5, RZ ;  /* 0x0000000512050227 */ /* 0x001fca00078e00ff */
[----:B---3--:R-:W-:Y:S02]  /*13ff0*/  @P0 SHF.R.U32.HI R0, RZ, R4, R5 ;  /* 0x00000004ff000219 */ /* 0x008fe40000011605 */
[----:B------:R-:W-:-:S04]  /*14000*/  ISETP.NE.U32.AND P0, PT, RZ, UR4, PT ;  /* 0x00000004ff007c0c */ /* 0x000fc8000bf05070 */
[----:B------:R-:W-:-:S04]  /*14010*/  ISETP.NE.AND.EX P0, PT, RZ, UR5, PT, P0 ;  /* 0x00000005ff007c0c */ /* 0x000fc8000bf05300 */
[----:B--2---:R-:W-:-:S09]  /*14020*/  SEL R8, R21, RZ, !P0 ;  /* 0x000000ff15087207 */ /* 0x004fd20004000000 */
.L_x_10951:
        /* <DEDUP_REMOVED lines=17> */
.L_x_11063:
[----:B------:R-:W2:Y:S01]  /*14140*/  LDL R4, [R1+0x4] ;  /* 0x0000040001047983 */ /* 0x000ea20000100800 */
[----:B------:R-:W-:Y:S01]  /*14150*/  UMOV UR4, 0xffffffff ;  /* 0xffffffff00047882 */ /* 0x000fe20000000000 */
[----:B------:R-:W-:Y:S01]  /*14160*/  SHF.R.S32.HI R11, RZ, 0x1f, R6 ;  /* 0x0000001fff0b7819 */ /* 0x000fe20000011406 */
[----:B--2---:R-:W-:Y:S01]  /*14170*/  VIADD R9, R4, 0xffffffff ;  /* 0xffffffff04097836 */ /* 0x004fe20000000000 */
[----:B------:R-:W-:Y:S06]  /*14180*/  BRA.DIV UR4, `(.L_x_10953) ;  /* 0x0000003604487947 */ /* 0x000fec000b800000 */
[----:B------:R-:W-:-:S13]  /*14190*/  ELECT P6, URZ, PT ;  /* 0x00000000003f782f */ /* 0x000fda00038c0000 */
.L_x_11066:
[----:B------:R-:W-:Y:S05]  /*141a0*/  @!P6 BRA `(.L_x_10954) ;  /* 0x0000000000cce947 */ /* 0x000fea0003800000 */
[----:B------:R-:W-:Y:S02]  /*141b0*/  ISETP.NE.U32.AND P0, PT, R2, RZ, PT ;  /* 0x000000ff0200720c */ /* 0x000fe40003f05070 */
[----:B------:R-:W-:Y:S02]  /*141c0*/  MOV R25, R9 ;  /* 0x0000000900197202 */ /* 0x000fe40000000f00 */
        /* <DEDUP_REMOVED lines=14> */
[----:B------:R-:W-:Y:S01]  /*142b0*/  IMAD R25, R10, R25, R9 ;  /* 0x000000190a197224 */ /* 0x000fe200078e0209 */
[----:B------:R-:W-:Y:S02]  /*142c0*/  IADD3 R7, R5, R7, RZ ;  /* 0x0000000705077210 */ /* 0x000fe40007ffe0ff */
[----:B------:R-:W-:-:S04]  /*142d0*/  LEA R12, P0, R4, R2, 0x2 ;  /* 0x00000002040c7211 */ /* 0x000fc800078010ff */
[----:B------:R-:W-:-:S05]  /*142e0*/  LEA.HI.X R13, R4, R3, R7, 0x2, P0 ;  /* 0x00000003040d7211 */ /* 0x000fca00000f1407 */
[----:B------:R0:W5:Y:S04]  /*142f0*/  LDG.E R7, desc[UR56][R12.64] ;  /* 0x000000380c077981 */ /* 0x000168000c1e1900 */
.L_x_10955:
[----:B------:R-:W-:Y:S01]  /*14300*/  IMAD R5, R22, 0x8, R28 ;  /* 0x0000000816057824 */ /* 0x000fe200078e021c */
[----:B------:R-:W-:-:S04]  /*14310*/  SHF.L.U32 R4, R24, 0x1f, RZ ;  /* 0x0000001f18047819 */ /* 0x000fc800000006ff */
[----:B------:R-:W2:Y:S02]  /*14320*/  SYNCS.PHASECHK.TRANS64.TRYWAIT P0, [R5+URZ+0x30840], R4 ;  /* 0x03084004050075a7 */ /* 0x000ea4000800017f */
[----:B--2---:R-:W-:Y:S05]  /*14330*/  @!P0 BRA `(.L_x_10956) ;  /* 0x0000003000fc8947 */ /* 0x004fea0003800000 */
.L_x_11067:
        /* <DEDUP_REMOVED lines=9> */
.L_x_10957:
        /* <DEDUP_REMOVED lines=17> */
.L_x_10954:
        /* <DEDUP_REMOVED lines=14> */
[----:B------:R-:W-:Y:S01]  /*145c0*/  @P0 MOV R5, 0x6000 ;  /* 0x0000600000050802 */ /* 0x000fe20000000f00 */
[----:B------:R-:W-:Y:S01]  /*145d0*/  BAR.SYNC.DEFER_BLOCKING 0x8, 0x1a0 ;  /* 0x0206800000007b1d */ /* 0x000fe20000010000 */
[----:B------:R-:W-:-:S05]  /*145e0*/  UIADD3 UR9, UR9, 0x30800, URZ ;  /* 0x0003080009097890 */ /* 0x000fca000fffe03f */
[----:B------:R3:W-:Y:S04]  /*145f0*/  @P0 SYNCS.ARRIVE.TRANS64 RZ, [R28+URZ+0x30800], R5 ;  /* 0x030800051cff09a7 */ /* 0x0007e8000800003f */
[----:B------:R4:W-:Y:S01]  /*14600*/  UTMALDG.4D [UR8], [UR4], desc[UR6] ;  /* 0x00000608040075b4 */ /* 0x0009e20008019000 */
[----:B--2---:R-:W-:-:S05]  /*14610*/  VIADD R10, R10, 0x1 ;  /* 0x000000010a0a7836 */ /* 0x004fca0000000000 */
[----:B------:R-:W-:Y:S01]  /*14620*/  LEA.HI R4, R10, R10, RZ, 0x1 ;  /* 0x0000000a0a047211 */ /* 0x000fe200078f08ff */
[----:B------:R4:W-:Y:S03]  /*14630*/  STL [R1+0x10], R10 ;  /* 0x0000100a01007387 */ /* 0x0009e60000100800 */
[----:B------:R-:W-:-:S05]  /*14640*/  LOP3.LUT R4, R4, 0xfffffffe, RZ, 0xc0, !PT ;  /* 0xfffffffe04047812 */ /* 0x000fca00078ec0ff */
[----:B------:R-:W-:-:S05]  /*14650*/  IMAD.IADD R4, R10, 0x1, -R4 ;  /* 0x000000010a047824 */ /* 0x000fca00078e0a04 */
[----:B---3--:R-:W-:-:S04]  /*14660*/  SHF.L.U32 R5, R4, 0x1f, RZ ;  /* 0x0000001f04057819 */ /* 0x008fc800000006ff */
[----:B------:R-:W2:Y:S02]  /*14670*/  SYNCS.PHASECHK.TRANS64.TRYWAIT P0, [R28+URZ+0x30820], R5 ;  /* 0x030820051c0075a7 */ /* 0x000ea4000800017f */
[----:B--2-4-:R-:W-:Y:S05]  /*14680*/  @!P0 BRA `(.L_x_10959) ;  /* 0x00000030003c8947 */ /* 0x014fea0003800000 */
.L_x_11068:
[----:B------:R-:W-:Y:S05]  /*14690*/  BSYNC B0 ;  /* 0x0000000000007941 */ /* 0x000fea0003800000 */
.L_x_10958:
[----:B------:R-:W3:Y:S01]  /*146a0*/  LDL.LU R4, [R1+0x14] ;  /* 0x0000140001047983 */ /* 0x000ee20000300800 */
[----:B------:R-:W-:Y:S01]  /*146b0*/  BSSY B0, `(.L_x_10960) ;  /* 0x000012b000007945 */ /* 0x000fe20003800000 */
[----:B---3--:R-:W-:-:S13]  /*146c0*/  ISETP.GE.AND P0, PT, R4, 0xc1, PT ;  /* 0x000000c10400780c */ /* 0x008fda0003f06270 */
[----:B------:R-:W-:Y:S05]  /*146d0*/  @!P0 BRA `(.L_x_10961) ;  /* 0x0000001000a08947 */ /* 0x000fea0003800000 */
[----:B------:R-:W0:Y:S01]  /*146e0*/  LDL R8, [R1+0x4] ;  /* 0x0000040001087983 */ /* 0x000e220000100800 */
[----:B------:R-:W-:Y:S01]  /*146f0*/  IMAD.MOV.U32 R4, RZ, RZ, 0x1 ;  /* 0x00000001ff047424 */ /* 0x000fe200078e00ff */
[----:B------:R-:W-:Y:S01]  /*14700*/  BSSY B1, `(.L_x_10962) ;  /* 0x0000067000017945 */ /* 0x000fe20003800000 */
[----:B0-----:R-:W-:-:S04]  /*14710*/  IADD3 R13, -R8, RZ, RZ ;  /* 0x000000ff080d7210 */ /* 0x001fc80007ffe1ff */
[----:B------:R-:W-:-:S05]  /*14720*/  VIADDMNMX R13, R13, R4, 0xffffffff, !PT ;  /* 0xffffffff0d0d7446 */ /* 0x000fca0007800104 */
[C---:B------:R-:W-:Y:S01]  /*14730*/  IMAD.IADD R4, R8.reuse, 0x1, R13 ;  /* 0x0000000108047824 */ /* 0x040fe200078e020d */
[----:B------:R-:W-:-:S04]  /*14740*/  IADD3 R8, R8, -0x2, RZ ;  /* 0xfffffffe08087810 */ /* 0x000fc80007ffe0ff */
[----:B------:R-:W-:-:S04]  /*14750*/  LOP3.LUT R4, R4, 0x1, RZ, 0xc0, !PT ;  /* 0x0000000104047812 */ /* 0x000fc800078ec0ff */
[----:B------:R-:W-:-:S13]  /*14760*/  ISETP.NE.U32.AND P0, PT, R4, 0x1, PT ;  /* 0x000000010400780c */ /* 0x000fda0003f05070 */
[----:B------:R-:W-:Y:S05]  /*14770*/  @P0 BRA `(.L_x_10963) ;  /* 0x00000004007c0947 */ /* 0x000fea0003800000 */
[----:B------:R-:W-:Y:S01]  /*14780*/  VIADD R10, R22, 0x1 ;  /* 0x00000001160a7836 */ /* 0x000fe20000000000 */
[----:B------:R-:W-:Y:S04]  /*14790*/  BSSY B2, `(.L_x_10964) ;  /* 0x0000059000027945 */ /* 0x000fe80003800000 */
[----:B------:R-:W-:-:S04]  /*147a0*/  ISETP.NE.AND P0, PT, R10, 0x2, PT ;  /* 0x000000020a00780c */ /* 0x000fc80003f05270 */
[----:B--2---:R-:W-:Y:S02]  /*147b0*/  SEL R5, RZ, 0x1, P0 ;  /* 0x00000001ff057807 */ /* 0x004fe40000000000 */
        /* <DEDUP_REMOVED lines=22> */
[----:B------:R-:W-:-:S05]  /*14920*/  IADD3 R4, -R12, RZ, RZ ;  /* 0x000000ff0c047210 */ /* 0x000fca0007ffe1ff */
[----:B------:R-:W-:Y:S02]  /*14930*/  IMAD R8, R17, R4, R8 ;  /* 0x0000000411087224 */ /* 0x000fe400078e0208 */
[----:B------:R0:W5:Y:S05]  /*14940*/  LDG.E R4, desc[UR56][R2.64] ;  /* 0x0000003802047981 */ /* 0x00016a000c1e1900 */
.L_x_10966:
[----:B0-----:R-:W-:Y:S01]  /*14950*/  IMAD R3, R10, 0x8, R28 ;  /* 0x000000080a037824 */ /* 0x001fe200078e021c */
[----:B------:R-:W-:-:S04]  /*14960*/  SHF.L.U32 R2, R14, 0x1f, RZ ;  /* 0x0000001f0e027819 */ /* 0x000fc800000006ff */
[----:B------:R-:W0:Y:S02]  /*14970*/  SYNCS.PHASECHK.TRANS64.TRYWAIT P0, [R3+URZ+0x30840], R2 ;  /* 0x03084002030075a7 */ /* 0x000e24000800017f */
[----:B0-----:R-:W-:Y:S05]  /*14980*/  @!P0 BRA `(.L_x_10967) ;  /* 0x0000002c00908947 */ /* 0x001fea0003800000 */
.L_x_11069:
        /* <DEDUP_REMOVED lines=9> */
.L_x_10968:
[----:B0-2---:R-:W-:Y:S01]  /*14a20*/  IMAD R2, R10, 0x6000, R28 ;  /* 0x000060000a027824 */ /* 0x005fe200078e021c */
        /* <DEDUP_REMOVED lines=9> */
[----:B-----5:R-:W-:-:S02]  /*14ac0*/  R2UR UR13, R4 ;  /* 0x00000000040d72ca */ /* 0x020fc400000e0000 */
[----:B------:R-:W-:Y:S01]  /*14ad0*/  IADD3 R3, R28, 0x30800, RZ ;  /* 0x000308001c037810 */ /* 0x000fe20007ffe0ff */
[----:B------:R-:W-:Y:S01]  /*14ae0*/  UIADD3 UR9, UR9, 0x30830, URZ ;  /* 0x0003083009097890 */ /* 0x000fe2000fffe03f */
[----:B------:R-:W-:-:S03]  /*14af0*/  SHF.L.U32 R5, R24, 0x1f, RZ ;  /* 0x0000001f18057819 */ /* 0x000fc600000006ff */
[----:B------:R-:W-:Y:S01]  /*14b00*/  UIMAD UR11, UR11, 0xc0, UR4 ;  /* 0x000000c00b0b78a4 */ /* 0x000fe2000f8e0204 */
[----:B------:R-:W-:Y:S01]  /*14b10*/  IMAD R2, R22, 0x8, R3 ;  /* 0x0000000816027824 */ /* 0x000fe200078e0203 */
[----:B------:R-:W-:Y:S01]  /*14b20*/  UIADD3 UR8, UR8, 0x12400, URZ ;  /* 0x0001240008087890 */ /* 0x000fe2000fffe03f */
[----:B------:R-:W-:-:S08]  /*14b30*/  UMOV UR4, 0x0 ;  /* 0x0000000000047882 */ /* 0x000fd00000000000 */
[----:B------:R0:W-:Y:S01]  /*14b40*/  UTMALDG.4D [UR8], [UR6], desc[UR4] ;  /* 0x00000408060075b4 */ /* 0x0001e20008019000 */
[----:B------:R-:W2:Y:S02]  /*14b50*/  SYNCS.PHASECHK.TRANS64.TRYWAIT P0, [R2+URZ+0x60], R5 ;  /* 0x00006005020075a7 */ /* 0x000ea4000800017f */
[----:B0-2---:R-:W-:Y:S05]  /*14b60*/  @!P0 BRA `(.L_x_10969) ;  /* 0x0000002c002c8947 */ /* 0x005fea0003800000 */
.L_x_11070:
[----:B------:R-:W-:Y:S05]  /*14b70*/  @P1 BRA `(.L_x_10970) ;  /* 0x0000000000181947 */ /* 0x000fea0003800000 */
[----:B------:R-:W-:Y:S01]  /*14b80*/  ISETP.NE.AND P0, PT, R29, RZ, PT ;  /* 0x000000ff1d00720c */ /* 0x000fe20003f05270 */
[----:B0-----:R-:W-:Y:S01]  /*14b90*/  IMAD R2, R22, 0x8, R28 ;  /* 0x0000000816027824 */ /* 0x001fe200078e021c */
[----:B------:R-:W-:-:S04]  /*14ba0*/  MOV R3, 0x6000 ;  /* 0x0000600000037802 */ /* 0x000fc80000000f00 */
[----:B------:R2:W-:Y:S07]  /*14bb0*/  SYNCS.ARRIVE.TRANS64 RZ, [R2+URZ+0x30850], R3 ;  /* 0x0308500302ff79a7 */ /* 0x0005ee000800003f */
[----:B------:R-:W-:Y:S05]  /*14bc0*/  @!P0 BRA `(.L_x_10970) ;  /* 0x0000000000048947 */ /* 0x000fea0003800000 */
[----:B------:R-:W-:Y:S01]  /*14bd0*/  BPT.TRAP 0x1 ;  /* 0x000000040000795c */ /* 0x000fe20000300000 */
.L_x_10970:
        /* <DEDUP_REMOVED lines=20> */
.L_x_10965:
[----:B------:R-:W-:Y:S05]  /*14d20*/  BSYNC B2 ;  /* 0x0000000000027941 */ /* 0x000fea0003800000 */
.L_x_10964:
[----:B------:R-:W2:Y:S01]  /*14d30*/  LDL.LU R2, [R1+0x4] ;  /* 0x0000040001027983 */ /* 0x000ea20000300800 */
[----:B------:R-:W-:Y:S01]  /*14d40*/  IMAD.MOV.U32 R22, RZ, RZ, R10 ;  /* 0x000000ffff167224 */ /* 0x000fe200078e000a */
[----:B------:R-:W-:Y:S01]  /*14d50*/  MOV R24, R14 ;  /* 0x0000000e00187202 */ /* 0x000fe20000000f00 */
[----:B--2---:R-:W-:-:S07]  /*14d60*/  VIADD R8, R2, 0xfffffffd ;  /* 0xfffffffd02087836 */ /* 0x004fce0000000000 */
.L_x_10963:
[----:B------:R-:W-:Y:S05]  /*14d70*/  BSYNC B1 ;  /* 0x0000000000017941 */ /* 0x000fea0003800000 */
.L_x_10962:
[----:B------:R-:W-:-:S05]  /*14d80*/  IMAD.MOV R2, RZ, RZ, -R13 ;  /* 0x000000ffff027224 */ /* 0x000fca00078e0a0d */
[----:B------:R-:W-:-:S13]  /*14d90*/  ISETP.NE.AND P0, PT, R9, R2, PT ;  /* 0x000000020900720c */ /* 0x000fda0003f05270 */
[----:B------:R-:W-:Y:S05]  /*14da0*/  @!P0 BRA `(.L_x_10961) ;  /* 0x0000000800ec8947 */ /* 0x000fea0003800000 */
[----:B------:R-:W-:-:S07]  /*14db0*/  IMAD.MOV.U32 R4, RZ, RZ, R7 ;  /* 0x000000ffff047224 */ /* 0x000fce00078e0007 */
.L_x_10985:
        /* <DEDUP_REMOVED lines=27> */
[----:B------:R-:W-:Y:S01]  /*14f70*/  LEA.HI.X R5, R2, UR5, R3, 0x2, P0 ;  /* 0x0000000502057c11 */ /* 0x000fe200080f1403 */
[----:B------:R-:W-:-:S04]  /*14f80*/  IMAD.MOV R3, RZ, RZ, -R13 ;  /* 0x000000ffff037224 */ /* 0x000fc800078e0a0d */
[----:B------:R0:W5:Y:S01]  /*14f90*/  LDG.E R4, desc[UR56][R4.64] ;  /* 0x0000003804047981 */ /* 0x000162000c1e1900 */
[----:B------:R-:W-:-:S07]  /*14fa0*/  IMAD R12, R12, R3, R8 ;  /* 0x000000030c0c7224 */ /* 0x000fce00078e0208 */
.L_x_10973:
[----:B------:R-:W-:Y:S02]  /*14fb0*/  LEA R3, R9, R28, 0x3 ;  /* 0x0000001c09037211 */ /* 0x000fe400078e18ff */
[----:B------:R-:W-:-:S04]  /*14fc0*/  SHF.L.U32 R2, R10, 0x1f, RZ ;  /* 0x0000001f0a027819 */ /* 0x000fc800000006ff */
[----:B------:R-:W3:Y:S02]  /*14fd0*/  SYNCS.PHASECHK.TRANS64.TRYWAIT P0, [R3+URZ+0x30840], R2 ;  /* 0x03084002030075a7 */ /* 0x000ee4000800017f */
[----:B---3--:R-:W-:Y:S05]  /*14fe0*/  @!P0 BRA `(.L_x_10974) ;  /* 0x0000002800208947 */ /* 0x008fea0003800000 */
.L_x_11071:
        /* <DEDUP_REMOVED lines=9> */
.L_x_10975:
        /* <DEDUP_REMOVED lines=8> */
[----:B------:R-:W-:Y:S01]  /*15100*/  UMOV UR5, 0x14f00000 ;  /* 0x14f0000000057882 */ /* 0x000fe20000000000 */
[----:B------:R-:W-:Y:S01]  /*15110*/  R2UR UR12, R0 ;  /* 0x00000000000c72ca */ /* 0x000fe200000e0000 */
[----:B------:R-:W-:Y:S01]  /*15120*/  UMOV UR10, URZ ;  /* 0x0000003f000a7c82 */ /* 0x000fe20008000000 */
[----:B-----5:R-:W-:-:S02]  /*15130*/  R2UR UR13, R4 ;  /* 0x00000000040d72ca */ /* 0x020fc400000e0000 */
[----:B------:R-:W-:Y:S01]  /*15140*/  SHF.L.U32 R24, R24, 0x1f, RZ ;  /* 0x0000001f18187819 */ /* 0x000fe200000006ff */
[----:B------:R-:W-:Y:S01]  /*15150*/  UIADD3 UR9, UR9, 0x30830, URZ ;  /* 0x0003083009097890 */ /* 0x000fe2000fffe03f */
[----:B------:R-:W-:-:S03]  /*15160*/  LEA R3, R22, R3, 0x3 ;  /* 0x0000000316037211 */ /* 0x000fc600078e18ff */
[----:B------:R-:W-:Y:S02]  /*15170*/  UIMAD UR11, UR11, 0xc0, UR4 ;  /* 0x000000c00b0b78a4 */ /* 0x000fe4000f8e0204 */
[----:B------:R-:W-:Y:S01]  /*15180*/  UIADD3 UR8, UR8, 0x12400, URZ ;  /* 0x0001240008087890 */ /* 0x000fe2000fffe03f */
[----:B------:R-:W-:-:S08]  /*15190*/  UMOV UR4, 0x0 ;  /* 0x0000000000047882 */ /* 0x000fd00000000000 */
[----:B------:R0:W-:Y:S01]  /*151a0*/  UTMALDG.4D [UR8], [UR6], desc[UR4] ;  /* 0x00000408060075b4 */ /* 0x0001e20008019000 */
[----:B------:R-:W2:Y:S02]  /*151b0*/  SYNCS.PHASECHK.TRANS64.TRYWAIT P1, [R3+URZ+0x60], R24 ;  /* 0x00006018030075a7 */ /* 0x000ea4000802017f */
[----:B0-2---:R-:W-:Y:S05]  /*151c0*/  @!P1 BRA `(.L_x_10976) ;  /* 0x0000002400bc9947 */ /* 0x005fea0003800000 */
.L_x_11072:
[----:B------:R-:W-:Y:S05]  /*151d0*/  @P0 BRA `(.L_x_10977) ;  /* 0x0000000000140947 */ /* 0x000fea0003800000 */
[----:B------:R-:W-:Y:S01]  /*151e0*/  ISETP.NE.AND P1, PT, R29, RZ, PT ;  /* 0x000000ff1d00720c */ /* 0x000fe20003f25270 */
[----:B------:R-:W-:-:S04]  /*151f0*/  IMAD.MOV.U32 R2, RZ, RZ, 0x6000 ;  /* 0x00006000ff027424 */ /* 0x000fc800078e00ff */
[----:B------:R2:W-:Y:S08]  /*15200*/  SYNCS.ARRIVE.TRANS64 RZ, [R3+URZ+0x50], R2 ;  /* 0x0000500203ff79a7 */ /* 0x0005f0000800003f */
[----:B------:R-:W-:Y:S05]  /*15210*/  @!P1 BRA `(.L_x_10977) ;  /* 0x0000000000049947 */ /* 0x000fea0003800000 */
[----:B------:R-:W-:Y:S01]  /*15220*/  BPT.TRAP 0x1 ;  /* 0x000000040000795c */ /* 0x000fe20000300000 */
.L_x_10977:
        /* <DEDUP_REMOVED lines=19> */
.L_x_10972:
[----:B------:R-:W-:Y:S05]  /*15360*/  BSYNC B1 ;  /* 0x0000000000017941 */ /* 0x000fea0003800000 */
.L_x_10971:
        /* <DEDUP_REMOVED lines=30> */
.L_x_10980:
[----:B------:R-:W-:Y:S01]  /*15550*/  IMAD R2, R22, 0x8, R28 ;  /* 0x0000000816027824 */ /* 0x000fe200078e021c */
[----:B------:R-:W-:-:S04]  /*15560*/  SHF.L.U32 R3, R24, 0x1f, RZ ;  /* 0x0000001f18037819 */ /* 0x000fc800000006ff */
[----:B------:R-:W2:Y:S02]  /*15570*/  SYNCS.PHASECHK.TRANS64.TRYWAIT P0, [R2+URZ+0x30840], R3 ;  /* 0x03084003020075a7 */ /* 0x000ea4000800017f */
[----:B--2---:R-:W-:Y:S05]  /*15580*/  @!P0 BRA `(.L_x_10981) ;  /* 0x0000002000e08947 */ /* 0x004fea0003800000 */
.L_x_11073:
        /* <DEDUP_REMOVED lines=9> */
.L_x_10982:
[----:B0-2---:R-:W-:Y:S01]  /*15620*/  IMAD R2, R22, 0x6000, R28 ;  /* 0x0000600016027824 */ /* 0x005fe200078e021c */
[----:B------:R-:W-:Y:S01]  /*15630*/  R2UR UR11, R13 ;  /* 0x000000000d0b72ca */ /* 0x000fe200000e0000 */
[----:B------:R-:W-:Y:S01]  /*15640*/  UIADD3 UR6, UP0, UR38, 0x370, URZ ;  /* 0x0000037026067890 */ /* 0x000fe2000ff1e03f */
[----:B------:R-:W-:Y:S01]  /*15650*/  R2UR UR4, R23 ;  /* 0x00000000170472ca */ /* 0x000fe200000e0000 */
[----:B------:R-:W-:Y:S01]  /*15660*/  UMOV UR5, 0x14f00000 ;  /* 0x14f0000000057882 */ /* 0x000fe20000000000 */
[----:B------:R-:W-:Y:S01]  /*15670*/  R2UR UR8, R2 ;  /* 0x00000000020872ca */ /* 0x000fe200000e0000 */
[----:B------:R-:W-:Y:S01]  /*15680*/  UIADD3.X UR7, URZ, UR39, URZ, UP0, !UPT ;  /* 0x000000273f077290 */ /* 0x000fe200087fe43f */
[----:B------:R-:W-:Y:S01]  /*15690*/  IADD3 R2, R28, 0x30800, RZ ;  /* 0x000308001c027810 */ /* 0x000fe20007ffe0ff */
[----:B------:R-:W-:Y:S01]  /*156a0*/  UMOV UR10, URZ ;  /* 0x0000003f000a7c82 */ /* 0x000fe20008000000 */
[----:B------:R-:W-:Y:S02]  /*156b0*/  R2UR UR12, R0 ;  /* 0x00000000000c72ca */ /* 0x000fe400000e0000 */
[----:B-----5:R-:W-:Y:S01]  /*156c0*/  R2UR UR13, R4 ;  /* 0x00000000040d72ca */ /* 0x020fe200000e0000 */
[----:B------:R-:W-:-:S02]  /*156d0*/  IMAD R3, R22, 0x8, R2 ;  /* 0x0000000816037824 */ /* 0x000fc400078e0202 */
[----:B------:R-:W-:Y:S02]  /*156e0*/  IMAD R2, R9, 0x8, R2 ;  /* 0x0000000809027824 */ /* 0x000fe400078e0202 */
[----:B------:R-:W-:Y:S01]  /*156f0*/  UIMAD UR11, UR11, 0xc0, UR4 ;  /* 0x000000c00b0b78a4 */ /* 0x000fe2000f8e0204 */
[----:B------:R-:W-:Y:S01]  /*15700*/  R2UR UR9, R3 ;  /* 0x00000000030972ca */ /* 0x000fe200000e0000 */
[----:B------:R-:W-:Y:S01]  /*15710*/  UIADD3 UR8, UR8, 0x12400, URZ ;  /* 0x0001240008087890 */ /* 0x000fe2000fffe03f */
[----:B------:R-:W-:Y:S01]  /*15720*/  SHF.L.U32 R3, R10, 0x1f, RZ ;  /* 0x0000001f0a037819 */ /* 0x000fe200000006ff */
[----:B------:R-:W-:-:S10]  /*15730*/  UMOV UR4, 0x0 ;  /* 0x0000000000047882 */ /* 0x000fd40000000000 */
[----:B------:R-:W-:-:S09]  /*15740*/  UIADD3 UR9, UR9, 0x30, URZ ;  /* 0x0000003009097890 */ /* 0x000fd2000fffe03f */
[----:B------:R0:W-:Y:S01]  /*15750*/  UTMALDG.4D [UR8], [UR6], desc[UR4] ;  /* 0x00000408060075b4 */ /* 0x0001e20008019000 */
[----:B------:R-:W2:Y:S02]  /*15760*/  SYNCS.PHASECHK.TRANS64.TRYWAIT P1, [R2+URZ+0x60], R3 ;  /* 0x00006003020075a7 */ /* 0x000ea4000802017f */
[----:B0-2---:R-:W-:Y:S05]  /*15770*/  @!P1 BRA `(.L_x_10983) ;  /* 0x0000002000789947 */ /* 0x005fea0003800000 */
.L_x_11074:
[----:B------:R-:W-:Y:S05]  /*15780*/  @P0 BRA `(.L_x_10984) ;  /* 0x0000000000140947 */ /* 0x000fea0003800000 */
[----:B------:R-:W-:Y:S02]  /*15790*/  ISETP.NE.AND P1, PT, R29, RZ, PT ;  /* 0x000000ff1d00720c */ /* 0x000fe40003f25270 */
[----:B0-----:R-:W-:-:S04]  /*157a0*/  MOV R3, 0x6000 ;  /* 0x0000600000037802 */ /* 0x001fc80000000f00 */
[----:B------:R2:W-:Y:S07]  /*157b0*/  SYNCS.ARRIVE.TRANS64 RZ, [R2+URZ+0x50], R3 ;  /* 0x0000500302ff79a7 */ /* 0x0005ee000800003f */
[----:B------:R-:W-:Y:S05]  /*157c0*/  @!P1 BRA `(.L_x_10984) ;  /* 0x0000000000049947 */ /* 0x000fea0003800000 */
[----:B------:R-:W-:Y:S01]  /*157d0*/  BPT.TRAP 0x1 ;  /* 0x000000040000795c */ /* 0x000fe20000300000 */
.L_x_10984:
        /* <DEDUP_REMOVED lines=19> */
.L_x_10979:
[----:B------:R-:W-:Y:S05]  /*15910*/  BSYNC B1 ;  /* 0x0000000000017941 */ /* 0x000fea0003800000 */
.L_x_10978:
[C---:B------:R-:W-:Y:S02]  /*15920*/  ISETP.GT.AND P0, PT, R8.reuse, 0x1, PT ;  /* 0x000000010800780c */ /* 0x040fe40003f04270 */
[----:B0-2---:R-:W-:-:S05]  /*15930*/  IADD3 R2, R8, -0x2, RZ ;  /* 0xfffffffe08027810 */ /* 0x005fca0007ffe0ff */
[----:B------:R-:W-:-:S06]  /*15940*/  IMAD.MOV.U32 R8, RZ, RZ, R2 ;  /* 0x000000ffff087224 */ /* 0x000fcc00078e0002 */
[----:B------:R-:W-:Y:S05]  /*15950*/  @P0 BRA `(.L_x_10985) ;  /* 0xfffffff400180947 */ /* 0x000fea000383ffff */
.L_x_10961:
[----:B------:R-:W-:Y:S05]  /*15960*/  BSYNC B0 ;  /* 0x0000000000007941 */ /* 0x000fea0003800000 */
.L_x_10960:
        /* <DEDUP_REMOVED lines=15> */
.L_x_10987:
[----:B------:R-:W-:Y:S05]  /*15a60*/  BSYNC B0 ;  /* 0x0000000000007941 */ /* 0x000fea0003800000 */
.L_x_10986:
[----:B------:R-:W-:Y:S04]  /*15a70*/  BSSY B0, `(.L_x_10988) ;  /* 0x0000020000007945 */ /* 0x000fe80003800000 */
[----:B------:R-:W-:Y:S05]  /*15a80*/  @!P6 BRA `(.L_x_10989) ;  /* 0x000000000078e947 */ /* 0x000fea0003800000 */
[----:B------:R-:W-:Y:S01]  /*15a90*/  IMAD R3, R22, 0x8, R28 ;  /* 0x0000000816037824 */ /* 0x000fe200078e021c */
[----:B------:R-:W-:-:S04]  /*15aa0*/  SHF.L.U32 R2, R24, 0x1f, RZ ;  /* 0x0000001f18027819 */ /* 0x000fc800000006ff */
[----:B------:R-:W3:Y:S02]  /*15ab0*/  SYNCS.PHASECHK.TRANS64.TRYWAIT P0, [R3+URZ+0x30860], R2 ;  /* 0x03086002030075a7 */ /* 0x000ee4000800017f */
[----:B---3--:R-:W-:Y:S05]  /*15ac0*/  @!P0 BRA `(.L_x_10990) ;  /* 0x0000001c00b88947 */ /* 0x008fea0003800000 */
.L_x_11075:
        /* <DEDUP_REMOVED lines=9> */
.L_x_10991:
        /* <DEDUP_REMOVED lines=17> */
.L_x_10989:
[----:B------:R-:W-:Y:S05]  /*15c70*/  BSYNC B0 ;  /* 0x0000000000007941 */ /* 0x000fea0003800000 */
.L_x_10988:
[----:B------:R-:W-:-:S05]  /*15c80*/  VIADD R22, R22, 0x1 ;  /* 0x0000000116167836 */ /* 0x000fca0000000000 */
[----:B------:R-:W-:-:S04]  /*15c90*/  ISETP.NE.AND P0, PT, R22, 0x2, PT ;  /* 0x000000021600780c */ /* 0x000fc80003f05270 */
[----:B---34-:R-:W-:Y:S02]  /*15ca0*/  SEL R3, RZ, 0x1, P0 ;  /* 0x00000001ff037807 */ /* 0x018fe40000000000 */
[----:B------:R-:W-:Y:S02]  /*15cb0*/  SEL R22, R22, RZ, P0 ;  /* 0x000000ff16167207 */ /* 0x000fe40000000000 */
[----:B------:R-:W-:-:S07]  /*15cc0*/  LOP3.LUT R24, R24, R3, RZ, 0x3c, !PT ;  /* 0x0000000318187212 */ /* 0x000fce00078e3cff */
.L_x_10947:
[----:B------:R-:W-:Y:S05]  /*15cd0*/  BSYNC B6 ;  /* 0x0000000000067941 */ /* 0x000fea0003800000 */
.L_x_10945:
[----:B------:R-:W-:-:S03]  /*15ce0*/  UMOV UR4, 0xffffffff ;  /* 0xffffffff00047882 */ /* 0x000fc60000000000 */
[----:B------:R-:W-:Y:S05]  /*15cf0*/  BRA.DIV UR4, `(.L_x_10992) ;  /* 0x0000001e04407947 */ /* 0x000fea000b800000 */
[----:B--2---:R2:W3:Y:S04]  /*15d00*/  SHFL.IDX PT, R5, R16, RZ, 0x1f ;  /* 0x00001fff10057589 */ /* 0x0044e800000e0000 */
[----:B------:R2:W4:Y:S02]  /*15d10*/  SHFL.IDX PT, R4, R16, 0x1, 0x1f ;  /* 0x00201f0010047f89 */ /* 0x00052400000e0000 */
.L_x_11079:
[----:B------:R-:W-:Y:S01]  /*15d20*/  ULDC UR4, c[0x0][0xc14] ;  /* 0x0003050000047ab9 */ /* 0x000fe20000000800 */
[C---:B------:R-:W-:Y:S01]  /*15d30*/  IMAD.IADD R7, R29.reuse, 0x1, R19 ;  /* 0x000000011d077824 */ /* 0x040fe200078e0213 */
[----:B------:R-:W-:Y:S01]  /*15d40*/  ISETP.NE.AND P0, PT, R29, 0x1f, PT ;  /* 0x0000001f1d00780c */ /* 0x000fe20003f05270 */
[----:B------:R-:W-:Y:S01]  /*15d50*/  BSSY B0, `(.L_x_10993) ;  /* 0x0000008000007945 */ /* 0x000fe20003800000 */
[----:B------:R-:W-:Y:S01]  /*15d60*/  MOV R0, UR4 ;  /* 0x0000000400007c02 */ /* 0x000fe20008000f00 */
[----:B------:R-:W-:-:S03]  /*15d70*/  IMAD.MOV.U32 R2, RZ, RZ, RZ ;  /* 0x000000ffff027224 */ /* 0x000fc600078e00ff */
[----:B------:R-:W-:-:S13]  /*15d80*/  ISETP.GE.OR P0, PT, R7, R0, !P0 ;  /* 0x000000000700720c */ /* 0x000fda0004706670 */
[----:B------:R-:W-:Y:S05]  /*15d90*/  @P0 BRA `(.L_x_10994) ;  /* 0x00000000000c0947 */ /* 0x000fea0003800000 */
[----:B-----5:R-:W0:Y:S02]  /*15da0*/  LDC.64 R2, c[0x0][0xc58] ;  /* 0x00031600ff027b82 */ /* 0x020e240000000a00 */
[----:B0-----:R-:W-:-:S06]  /*15db0*/  IMAD.WIDE R2, R7, 0x4, R2 ;  /* 0x0000000407027825 */ /* 0x001fcc00078e0202 */
[----:B------:R0:W5:Y:S02]  /*15dc0*/  LDG.E R2, desc[UR56][R2.64] ;  /* 0x0000003802027981 */ /* 0x000164000c1e1900 */
.L_x_10994:
[----:B------:R-:W-:Y:S05]  /*15dd0*/  BSYNC B0 ;  /* 0x0000000000007941 */ /* 0x000fea0003800000 */
.L_x_10993:
        /* <DEDUP_REMOVED lines=22> */
[----:B------:R0:W0:Y:S02]  /*15f40*/  SHFL.IDX PT, R14, R3, 0x1f, 0x1f ;  /* 0x03e01f00030e7f89 */ /* 0x00002400000e0000 */
.L_x_11087:
[----:B------:R-:W-:Y:S02]  /*15f50*/  ULDC UR4, c[0x0][0xc10] ;  /* 0x0003040000047ab9 */ /* 0x000fe40000000800 */
[----:B--2---:R-:W-:-:S04]  /*15f60*/  IMAD.U32 R16, RZ, RZ, UR4 ;  /* 0x00000004ff107e24 */ /* 0x004fc8000f8e00ff */
[----:B0-----:R-:W-:-:S04]  /*15f70*/  IMAD R7, R14, R16, RZ ;  /* 0x000000100e077224 */ /* 0x001fc800078e02ff */
[----:B----4-:R-:W-:-:S05]  /*15f80*/  IMAD.IADD R4, R4, 0x1, R7 ;  /* 0x0000000104047824 */ /* 0x010fca00078e0207 */
[----:B---3--:R-:W-:-:S13]  /*15f90*/  ISETP.GT.AND P0, PT, R4, R5, PT ;  /* 0x000000050400720c */ /* 0x008fda0003f04270 */
[----:B------:R-:W-:Y:S05]  /*15fa0*/  @P0 BRA `(.L_x_10996) ;  /* 0x0000000000ac0947 */ /* 0x000fea0003800000 */
[----:B------:R-:W0:Y:S02]  /*15fb0*/  LDC R0, c[0x0][0xc14] ;  /* 0x00030500ff007b82 */ /* 0x000e240000000800 */
.L_x_11001:
        /* <DEDUP_REMOVED lines=12> */
.L_x_10999:
[----:B------:R-:W-:Y:S05]  /*16080*/  BSYNC B0 ;  /* 0x0000000000007941 */ /* 0x000fea0003800000 */
.L_x_10998:
        /* <DEDUP_REMOVED lines=22> */
[----:B------:R0:W2:Y:S02]  /*161f0*/  SHFL.IDX PT, R14, R3, 0x1f, 0x1f ;  /* 0x03e01f00030e7f89 */ /* 0x0000a400000e0000 */
.L_x_11095:
[----:B------:R-:W-:Y:S02]  /*16200*/  ULDC UR4, c[0x0][0xc10] ;  /* 0x0003040000047ab9 */ /* 0x000fe40000000800 */
[----:B------:R-:W-:-:S04]  /*16210*/  IMAD.U32 R16, RZ, RZ, UR4 ;  /* 0x00000004ff107e24 */ /* 0x000fc8000f8e00ff */
[----:B--2---:R-:W-:-:S05]  /*16220*/  IMAD R7, R14, R16, RZ ;  /* 0x000000100e077224 */ /* 0x004fca00078e02ff */
[----:B------:R-:W-:-:S04]  /*16230*/  IADD3 R4, R7, R4, RZ ;  /* 0x0000000407047210 */ /* 0x000fc80007ffe0ff */
[----:B------:R-:W-:-:S13]  /*16240*/  ISETP.GT.AND P0, PT, R4, R5, PT ;  /* 0x000000050400720c */ /* 0x000fda0003f04270 */
[----:B------:R-:W-:Y:S05]  /*16250*/  @!P0 BRA `(.L_x_11001) ;  /* 0xfffffffc00588947 */ /* 0x000fea000383ffff */
.L_x_10996:
[----:B------:R-:W-:Y:S01]  /*16260*/  IMAD.IADD R7, R4, 0x1, -R7 ;  /* 0x0000000104077824 */ /* 0x000fe200078e0a07 */
[----:B------:R-:W-:-:S03]  /*16270*/  UMOV UR4, 0xffffffff ;  /* 0xffffffff00047882 */ /* 0x000fc60000000000 */
[----:B------:R-:W-:-:S05]  /*16280*/  IMAD R4, R3, R16, R7 ;  /* 0x0000001003047224 */ /* 0x000fca00078e0207 */
[----:B------:R-:W-:Y:S01]  /*16290*/  ISETP.GT.AND P6, PT, R4, R5, PT ;  /* 0x000000050400720c */ /* 0x000fe20003fc4270 */
[----:B------:R-:W-:-:S12]  /*162a0*/  BRA.DIV UR4, `(.L_x_11002) ;  /* 0x0000001e04c07947 */ /* 0x000fd8000b800000 */
[----:B------:R-:W-:-:S04]  /*162b0*/  VOTE.ANY R6, PT, !P6 ;  /* 0x0000000000067806 */ /* 0x000fc800070e0100 */
[----:B------:R-:W2:Y:S02]  /*162c0*/  POPC R4, R6 ;  /* 0x0000000600047309 */ /* 0x000ea40000000000 */
[----:B--2---:R2:W3:Y:S02]  /*162d0*/  SHFL.IDX PT, R17, R2, R4, 0x1f ;  /* 0x00001f0402117589 */ /* 0x0044e400000e0000 */
.L_x_11099:
[----:B------:R-:W-:Y:S01]  /*162e0*/  ISETP.NE.AND P0, PT, R6, RZ, PT ;  /* 0x000000ff0600720c */ /* 0x000fe20003f05270 */
[----:B------:R-:W-:-:S12]  /*162f0*/  IMAD.MOV.U32 R14, RZ, RZ, RZ ;  /* 0x000000ffff0e7224 */ /* 0x000fd800078e00ff */
[----:B------:R-:W-:Y:S05]  /*16300*/  @!P0 BRA `(.L_x_11003) ;  /* 0x0000000000108947 */ /* 0x000fea0003800000 */
[----:B------:R-:W-:Y:S01]  /*16310*/  UMOV UR4, 0xffffffff ;  /* 0xffffffff00047882 */ /* 0x000fe20000000000 */
[----:B------:R-:W-:Y:S02]  /*16320*/  IADD3 R12, R4, -0x1, RZ ;  /* 0xffffffff040c7810 */ /* 0x000fe40007ffe0ff */
[----:B------:R-:W-:Y:S05]  /*16330*/  BRA.DIV UR4, `(.L_x_11004) ;  /* 0x0000001e04e47947 */ /* 0x000fea000b800000 */
[----:B------:R4:W0:Y:S02]  /*16340*/  SHFL.IDX PT, R14, R3, R12, 0x1f ;  /* 0x00001f0c030e7589 */ /* 0x00082400000e0000 */
.L_x_11003:
[-C--:B---3--:R-:W-:Y:S01]  /*16350*/  IABS R6, R17.reuse ;  /* 0x0000001100067213 */ /* 0x088fe20000000000 */
[----:B0-----:R-:W-:Y:S02]  /*16360*/  IMAD R16, R14, R16, R7 ;  /* 0x000000100e107224 */ /* 0x001fe400078e0207 */
[----:B------:R-:W-:Y:S01]  /*16370*/  IMAD.IADD R19, R4, 0x1, R19 ;  /* 0x0000000104137824 */ /* 0x000fe200078e0213 */
[----:B------:R-:W0:Y:S01]  /*16380*/  I2F.RP R8, R6 ;  /* 0x0000000600087306 */ /* 0x000e220000209400 */
[----:B------:R-:W-:Y:S01]  /*16390*/  IMAD.IADD R10, R5, 0x1, -R16 ;  /* 0x00000001050a7824 */ /* 0x000fe200078e0a10 */
[----:B------:R-:W-:-:S05]  /*163a0*/  IABS R5, R17 ;  /* 0x0000001100057213 */ /* 0x000fca0000000000 */
[----:B------:R-:W-:Y:S01]  /*163b0*/  IMAD.MOV R5, RZ, RZ, -R5 ;  /* 0x000000ffff057224 */ /* 0x000fe200078e0a05 */
[----:B0-----:R-:W2:Y:S02]  /*163c0*/  MUFU.RCP R8, R8 ;  /* 0x0000000800087308 */ /* 0x001ea40000001000 */
[----:B--2---:R-:W-:-:S06]  /*163d0*/  VIADD R2, R8, 0xffffffe ;  /* 0x0ffffffe08027836 */ /* 0x004fcc0000000000 */
[----:B----4-:R0:W2:Y:S02]  /*163e0*/  F2I.FTZ.U32.TRUNC.NTZ R3, R2 ;  /* 0x0000000200037305 */ /* 0x0100a4000021f000 */
[----:B0-----:R-:W-:Y:S01]  /*163f0*/  MOV R2, RZ ;  /* 0x000000ff00027202 */ /* 0x001fe20000000f00 */
        /* <DEDUP_REMOVED lines=20> */
.L_x_10997:
[----:B------:R-:W-:Y:S01]  /*16540*/  UMOV UR4, URZ ;  /* 0x0000003f00047c82 */ /* 0x000fe20008000000 */
[----:B------:R-:W-:Y:S01]  /*16550*/  UMOV UR5, URZ ;  /* 0x0000003f00057c82 */ /* 0x000fe20008000000 */
[----:B------:R-:W-:Y:S01]  /*16560*/  ULDC UR6, c[0x0][0xc14] ;  /* 0x0003050000067ab9 */ /* 0x000fe20000000800 */
[----:B------:R-:W-:Y:S01]  /*16570*/  IMAD.MOV.U32 R16, RZ, RZ, R5 ;  /* 0x000000ffff107224 */ /* 0x000fe200078e0005 */
[----:B------:R-:W-:Y:S01]  /*16580*/  MOV R18, UR5 ;  /* 0x0000000500127c02 */ /* 0x000fe20008000f00 */
[----:B------:R-:W-:Y:S02]  /*16590*/  IMAD.U32 R17, RZ, RZ, UR4 ;  /* 0x00000004ff117e24 */ /* 0x000fe4000f8e00ff */
[----:B------:R-:W-:-:S07]  /*165a0*/  IMAD.U32 R19, RZ, RZ, UR6 ;  /* 0x00000006ff137e24 */ /* 0x000fce000f8e00ff */
.L_x_11005:
        /* <DEDUP_REMOVED lines=10> */
.L_x_10924:
[----:B0-----:R-:W3:Y:S01]  /*16650*/  LDL.LU R0, [R1+0x10] ;  /* 0x0000100001007983 */ /* 0x001ee20000300800 */
[----:B------:R-:W-:Y:S01]  /*16660*/  BSSY B0, `(.L_x_11007) ;  /* 0x000000b000007945 */ /* 0x000fe20003800000 */
[----:B------:R-:W0:Y:S01]  /*16670*/  S2R R5, SR_CgaCtaId ;  /* 0x0000000000057919 */ /* 0x000e220000008800 */
[----:B---3--:R-:W-:-:S05]  /*16680*/  VIADD R0, R0, 0x1 ;  /* 0x0000000100007836 */ /* 0x008fca0000000000 */
[----:B--2---:R-:W-:-:S04]  /*16690*/  LEA.HI R2, R0, R0, RZ, 0x1 ;  /* 0x0000000000027211 */ /* 0x004fc800078f08ff */
[----:B------:R-:W-:Y:S02]  /*166a0*/  LOP3.LUT R3, R2, 0xfffffffe, RZ, 0xc0, !PT ;  /* 0xfffffffe02037812 */ /* 0x000fe400078ec0ff */
[----:B------:R-:W-:Y:S02]  /*166b0*/  MOV R2, 0x400 ;  /* 0x0000040000027802 */ /* 0x000fe40000000f00 */
[----:B------:R-:W-:Y:S02]  /*166c0*/  IADD3 R0, R0, -R3, RZ ;  /* 0x8000000300007210 */ /* 0x000fe40007ffe0ff */
[----:B0-----:R-:W-:Y:S02]  /*166d0*/  LEA R9, R5, R2, 0x18 ;  /* 0x0000000205097211 */ /* 0x001fe400078ec0ff */
[----:B------:R-:W-:-:S04]  /*166e0*/  SHF.L.U32 R0, R0, 0x1f, RZ ;  /* 0x0000001f00007819 */ /* 0x000fc800000006ff */
[----:B------:R-:W0:Y:S02]  /*166f0*/  SYNCS.PHASECHK.TRANS64.TRYWAIT P0, [R9+URZ+0x30820], R0 ;  /* 0x03082000090075a7 */ /* 0x000e24000800017f */
[----:B0-----:R-:W-:Y:S05]  /*16700*/  @!P0 BRA `(.L_x_11008) ;  /* 0x0000001c00148947 */ /* 0x001fea0003800000 */
.L_x_11102:
[----:B------:R-:W-:Y:S05]  /*16710*/  BSYNC B0 ;  /* 0x0000000000007941 */ /* 0x000fea0003800000 */
.L_x_11007:
[----:B------:R-:W-:-:S03]  /*16720*/  UMOV UR4, 0xffffffff ;  /* 0xffffffff00047882 */ /* 0x000fc60000000000 */
[----:B------:R-:W-:Y:S05]  /*16730*/  BRA.DIV UR4, `(.L_x_11009) ;  /* 0x0000001e041c7947 */ /* 0x000fea000b800000 */
[----:B0-----:R-:W0:Y:S02]  /*16740*/  S2R R0, SR_TID.X ;  /* 0x0000000000007919 */ /* 0x001e240000002100 */
[----:B0-----:R-:W-:-:S04]  /*16750*/  SHF.R.U32.HI R0, RZ, 0x5, R0 ;  /* 0x00000005ff007819 */ /* 0x001fc80000011600 */
[----:B------:R-:W-:-:S05]  /*16760*/  LOP3.LUT R0, R0, 0x3, RZ, 0xc0, !PT ;  /* 0x0000000300007812 */ /* 0x000fca00078ec0ff */
[----:B------:R0:W2:Y:S02]  /*16770*/  SHFL.IDX PT, R14, R0, RZ, 0x1f ;  /* 0x00001fff000e7589 */ /* 0x0000a400000e0000 */
.L_x_11105:
[----:B--2---:R-:W-:-:S13]  /*16780*/  ISETP.NE.AND P0, PT, R14, RZ, PT ;  /* 0x000000ff0e00720c */ /* 0x004fda0003f05270 */
[----:B------:R-:W-:Y:S05]  /*16790*/  @P0 BRA `(.L_x_10782) ;  /* 0x0000000000880947 */ /* 0x000fea0003800000 */
[----:B------:R-:W-:-:S03]  /*167a0*/  UMOV UR4, 0xffffffff ;  /* 0xffffffff00047882 */ /* 0x000fc60000000000 */
[----:B------:R-:W-:Y:S05]  /*167b0*/  BRA.DIV UR4, `(.L_x_11010) ;  /* 0x0000001e04307947 */ /* 0x000fea000b800000 */
[----:B------:R-:W-:-:S13]  /*167c0*/  ELECT P6, URZ, PT ;  /* 0x00000000003f782f */ /* 0x000fda00038c0000 */
.L_x_11108:
[----:B------:R-:W-:Y:S05]  /*167d0*/  @!P6 BRA `(.L_x_10782) ;  /* 0x000000000078e947 */ /* 0x000fea0003800000 */
[----:B0-----:R-:W2:Y:S02]  /*167e0*/  LDL.LU R0, [R1+0x1c] ;  /* 0x00001c0001007983 */ /* 0x001ea40000300800 */
[----:B--2---:R-:W-:-:S04]  /*167f0*/  LOP3.LUT R0, R0, 0x2, RZ, 0xfc, !PT ;  /* 0x0000000200007812 */ /* 0x004fc800078efcff */
[----:B------:R-:W-:-:S13]  /*16800*/  ISETP.NE.AND P2, PT, R0, 0x3, PT ;  /* 0x000000030000780c */ /* 0x000fda0003f45270 */
[----:B------:R-:W-:Y:S05]  /*16810*/  @!P2 BRA `(.L_x_11011) ;  /* 0x000000000004a947 */ /* 0x000fea0003800000 */
[----:B------:R-:W-:Y:S01]  /*16820*/  BPT.TRAP 0x1 ;  /* 0x000000040000795c */ /* 0x000fe20000300000 */
.L_x_11011:
        /* <DEDUP_REMOVED lines=12> */
.L_x_11109:
[----:B------:R-:W2:Y:S02]  /*168f0*/  SYNCS.PHASECHK.TRANS64.TRYWAIT P0, [R3+URZ], R0 ;  /* 0x00000000030075a7 */ /* 0x000ea4000800017f */
[----:B--2---:R-:W-:Y:S05]  /*16900*/  @!P0 BRA `(.L_x_11013) ;  /* 0x0000001c00108947 */ /* 0x004fea0003800000 */
.L_x_11110:
[----:B------:R-:W-:Y:S05]  /*16910*/  @!P2 BRA `(.L_x_11014) ;  /* 0x000000000004a947 */ /* 0x000fea0003800000 */
[----:B------:R-:W-:Y:S01]  /*16920*/  BPT.TRAP 0x1 ;  /* 0x000000040000795c */ /* 0x000fe20000300000 */
.L_x_11014:
[----:B--2---:R-:W-:-:S05]  /*16930*/  VIADD R3, R9, 0x30860 ;  /* 0x0003086009037836 */ /* 0x004fca0000000000 */
[----:B------:R-:W-:-:S04]  /*16940*/  LEA R5, R22, R3, 0x3 ;  /* 0x0000000316057211 */ /* 0x000fc800078e18ff */
[----:B------:R-:W2:Y:S02]  /*16950*/  SYNCS.PHASECHK.TRANS64.TRYWAIT P0, [R5+URZ], R2 ;  /* 0x00000002050075a7 */ /* 0x000ea4000800017f */
[----:B--2---:R-:W-:Y:S05]  /*16960*/  @!P0 BRA `(.L_x_11015) ;  /* 0x0000001c000c8947 */ /* 0x004fea0003800000 */
.L_x_11111:
[----:B------:R-:W-:-:S07]  /*16970*/  IMAD R3, R4, 0x8, R3 ;  /* 0x0000000804037824 */ /* 0x000fce00078e0203 */
.L_x_11016:
[----:B---3--:R3:W4:Y:S02]  /*16980*/  SYNCS.PHASECHK.TRANS64.TRYWAIT P0, [R3+URZ], R0 ;  /* 0x00000000030075a7 */ /* 0x008724000800017f */
[----:B----4-:R-:W-:Y:S05]  /*16990*/  @!P0 NANOSLEEP.SYNCS 0x989680 ;  /* 0x009896800000895d */ /* 0x010fea0003900000 */
[----:B------:R-:W4:Y:S02]  /*169a0*/  @!P0 SYNCS.PHASECHK.TRANS64 P0, [R3+URZ], R0 ;  /* 0x00000000030085a7 */ /* 0x000f24000800007f */
[----:B----4-:R-:W-:Y:S05]  /*169b0*/  @!P0 BRA `(.L_x_11016) ;  /* 0xfffffffc00f08947 */ /* 0x010fea000383ffff */
.L_x_10782:
[----:B------:R-:W-:Y:S05]  /*169c0*/  BSYNC B7 ;  /* 0x0000000000077941 */ /* 0x000fea0003800000 */
.L_x_10779:
[----:B------:R-:W-:Y:S05]  /*169d0*/  EXIT ;  /* 0x000000000000794d */ /* 0x000fea0003800000 */
.L_x_10800:
[----:B0-----:R0:W1:Y:S02]  /*169e0*/  SYNCS.PHASECHK.TRANS64.TRYWAIT P6, [R84+URZ+0x30890], R96 ;  /* 0x03089060540075a7 */ /* 0x00106400080c017f */
[----:B-1----:R-:W-:Y:S05]  /*169f0*/  @!P6 NANOSLEEP.SYNCS 0x989680 ;  /* 0x009896800000e95d */ /* 0x002fea0003900000 */
[----:B------:R-:W1:Y:S02]  /*16a00*/  @!P6 SYNCS.PHASECHK.TRANS64 P6, [R84+URZ+0x30890], R96 ;  /* 0x030890605400e5a7 */ /* 0x000e6400080c007f */
[----:B-1----:R-:W-:Y:S05]  /*16a10*/  @!P6 BRA `(.L_x_10800) ;  /* 0xfffffffc00f0e947 */ /* 0x002fea000383ffff */
[----:B------:R-:W-:Y:S05]  /*16a20*/  BRA `(.L_x_11017) ;  /* 0xfffffec000bc7947 */ /* 0x000fea000383ffff */
.L_x_10820:
[----:B0-----:R0:W1:Y:S02]  /*16a30*/  SYNCS.PHASECHK.TRANS64.TRYWAIT P5, [R84+URZ+0x30890], R96 ;  /* 0x03089060540075a7 */ /* 0x00106400080a017f */
[----:B-1----:R-:W-:Y:S05]  /*16a40*/  @!P5 NANOSLEEP.SYNCS 0x989680 ;  /* 0x009896800000d95d */ /* 0x002fea0003900000 */
[----:B------:R-:W1:Y:S02]  /*16a50*/  @!P5 SYNCS.PHASECHK.TRANS64 P5, [R84+URZ+0x30890], R96 ;  /* 0x030890605400d5a7 */ /* 0x000e6400080a007f */
[----:B-1----:R-:W-:Y:S05]  /*16a60*/  @!P5 BRA `(.L_x_10820) ;  /* 0xfffffffc00f0d947 */ /* 0x002fea000383ffff */
[----:B------:R-:W-:Y:S05]  /*16a70*/  BRA `(.L_x_11018) ;  /* 0xfffffed400387947 */ /* 0x000fea000383ffff */
.L_x_10829:
[----:B-1----:R1:W2:Y:S02]  /*16a80*/  SYNCS.PHASECHK.TRANS64.TRYWAIT P4, [R84+URZ+0x30890], R96 ;  /* 0x03089060540075a7 */ /* 0x0022a4000808017f */
[----:B--2---:R-:W-:Y:S05]  /*16a90*/  @!P4 NANOSLEEP.SYNCS 0x989680 ;  /* 0x009896800000c95d */ /* 0x004fea0003900000 */
[----:B------:R-:W2:Y:S02]  /*16aa0*/  @!P4 SYNCS.PHASECHK.TRANS64 P4, [R84+URZ+0x30890], R96 ;  /* 0x030890605400c5a7 */ /* 0x000ea4000808007f */
[----:B--2---:R-:W-:Y:S05]  /*16ab0*/  @!P4 BRA `(.L_x_10829) ;  /* 0xfffffffc00f0c947 */ /* 0x004fea000383ffff */
[----:B------:R-:W-:Y:S05]  /*16ac0*/  BRA `(.L_x_11019) ;  /* 0xfffffee400647947 */ /* 0x000fea000383ffff */
.L_x_10835:
[----:B--2---:R2:W3:Y:S02]  /*16ad0*/  SYNCS.PHASECHK.TRANS64.TRYWAIT P3, [R84+URZ+0x308b0], R96 ;  /* 0x0308b060540075a7 */ /* 0x0044e4000806017f */
[----:B---3--:R-:W-:Y:S05]  /*16ae0*/  @!P3 NANOSLEEP.SYNCS 0x989680 ;  /* 0x009896800000b95d */ /* 0x008fea0003900000 */
[----:B------:R-:W3:Y:S02]  /*16af0*/  @!P3 SYNCS.PHASECHK.TRANS64 P3, [R84+URZ+0x308b0], R96 ;  /* 0x0308b0605400b5a7 */ /* 0x000ee4000806007f */
[----:B---3--:R-:W-:Y:S05]  /*16b00*/  @!P3 BRA `(.L_x_10835) ;  /* 0xfffffffc00f0b947 */ /* 0x008fea000383ffff */
[----:B------:R-:W-:Y:S05]  /*16b10*/  BRA `(.L_x_11020) ;  /* 0xfffffee400f87947 */ /* 0x000fea000383ffff */
.L_x_10843:
        /* <DEDUP_REMOVED lines=13> */
.L_x_11022:
[----:B------:R-:W-:Y:S05]  /*16bf0*/  BSYNC B0 ;  /* 0x0000000000007941 */ /* 0x000fea0003800000 */
.L_x_11021:
[----:B------:R0:W-:Y:S01]  /*16c00*/  STL [R1+0x60], R14 ;  /* 0x0000600e01007387 */ /* 0x0001e20000100800 */
[----:B------:R-:W-:Y:S05]  /*16c10*/  BRA `(.L_x_11023) ;  /* 0xfffffeec004c7947 */ /* 0x000fea000383ffff */
.L_x_10857:
[----:B------:R-:W-:Y:S01]  /*16c20*/  BSSY B1, `(.L_x_11024) ;  /* 0x0000008000017945 */ /* 0x000fe20003800000 */
[----:B------:R-:W-:Y:S01]  /*16c30*/  IMAD.MOV.U32 R13, RZ, RZ, R29 ;  /* 0x000000ffff0d7224 */ /* 0x000fe200078e001d */
[----:B------:R-:W-:Y:S01]  /*16c40*/  MOV R11, 0x1c1f ;  /* 0x00001c1f000b7802 */ /* 0x000fe20000000f00 */
[----:B------:R-:W-:Y:S02]  /*16c50*/  IMAD.MOV.U32 R12, RZ, RZ, RZ ;  /* 0x000000ffff0c7224 */ /* 0x000fe400078e00ff */
[----:B------:R-:W-:-:S07]  /*16c60*/  IMAD.MOV.U32 R15, RZ, RZ, -0x1 ;  /* 0xffffffffff0f7424 */ /* 0x000fce00078e00ff */
[----:B01---5:R-:W-:Y:S05]  /*16c70*/  WARPSYNC.COLLECTIVE R15, `(.L_x_11025) ;  /* 0x000000000f087348 */ /* 0x023fea0003c00000 */
[----:B0-----:R0:W2:Y:S02]  /*16c80*/  SHFL.IDX P6, R14, R13, R12, R11 ;  /* 0x0000000c0d0e7389 */ /* 0x0010a400000c000b */
[----:B012--5:R-:W-:Y:S01]  /*16c90*/  ENDCOLLECTIVE ;  /* 0x000000000000791b */ /* 0x027fe20003800000 */
.L_x_11025:
[----:B------:R-:W-:Y:S05]  /*16ca0*/  BSYNC B1 ;  /* 0x0000000000017941 */ /* 0x000fea0003800000 */
.L_x_11024:
[----:B------:R-:W-:Y:S05]  /*16cb0*/  BRA `(.L_x_11026) ;  /* 0xfffffef4006c7947 */ /* 0x000fea000383ffff */
.L_x_10858:
[----:B------:R-:W-:Y:S01]  /*16cc0*/  BSSY B1, `(.L_x_11027) ;  /* 0x0000008000017945 */ /* 0x000fe20003800000 */
[----:B------:R-:W-:Y:S01]  /*16cd0*/  IMAD.MOV.U32 R13, RZ, RZ, R28 ;  /* 0x000000ffff0d7224 */ /* 0x000fe200078e001c */
[----:B------:R-:W-:Y:S01]  /*16ce0*/  MOV R12, RZ ;  /* 0x000000ff000c7202 */ /* 0x000fe20000000f00 */
[----:B------:R-:W-:Y:S02]  /*16cf0*/  IMAD.MOV.U32 R11, RZ, RZ, 0x1c1f ;  /* 0x00001c1fff0b7424 */ /* 0x000fe400078e00ff */
[----:B------:R-:W-:-:S07]  /*16d00*/  IMAD.MOV.U32 R15, RZ, RZ, -0x1 ;  /* 0xffffffffff0f7424 */ /* 0x000fce00078e00ff */
[----:B01---5:R-:W-:Y:S05]  /*16d10*/  WARPSYNC.COLLECTIVE R15, `(.L_x_11028) ;  /* 0x000000000f087348 */ /* 0x023fea0003c00000 */
[----:B0-----:R0:W2:Y:S02]  /*16d20*/  SHFL.IDX P6, R14, R13, R12, R11 ;  /* 0x0000000c0d0e7389 */ /* 0x0010a400000c000b */
[----:B012--5:R-:W-:Y:S01]  /*16d30*/  ENDCOLLECTIVE ;  /* 0x000000000000791b */ /* 0x027fe20003800000 */
.L_x_11028:
[----:B------:R-:W-:Y:S05]  /*16d40*/  BSYNC B1 ;  /* 0x0000000000017941 */ /* 0x000fea0003800000 */
.L_x_11027:
[----:B------:R-:W-:Y:S05]  /*16d50*/  BRA `(.L_x_11029) ;  /* 0xfffffef4004c7947 */ /* 0x000fea000383ffff */
.L_x_10859:
[----:B------:R-:W-:Y:S01]  /*16d60*/  BSSY B1, `(.L_x_11030) ;  /* 0x0000008000017945 */ /* 0x000fe20003800000 */
[----:B------:R-:W-:Y:S01]  /*16d70*/  MOV R13, R31 ;  /* 0x0000001f000d7202 */ /* 0x000fe20000000f00 */
[----:B------:R-:W-:Y:S01]  /*16d80*/  IMAD.MOV.U32 R12, RZ, RZ, RZ ;  /* 0x000000ffff0c7224 */ /* 0x000fe200078e00ff */
[----:B------:R-:W-:Y:S01]  /*16d90*/  MOV R15, 0xffffffff ;  /* 0xffffffff000f7802 */ /* 0x000fe20000000f00 */
[----:B------:R-:W-:-:S07]  /*16da0*/  IMAD.MOV.U32 R11, RZ, RZ, 0x1c1f ;  /* 0x00001c1fff0b7424 */ /* 0x000fce00078e00ff */
[----:B01---5:R-:W-:Y:S05]  /*16db0*/  WARPSYNC.COLLECTIVE R15, `(.L_x_11031) ;  /* 0x000000000f087348 */ /* 0x023fea0003c00000 */
[----:B0-----:R0:W2:Y:S02]  /*16dc0*/  SHFL.IDX P6, R14, R13, R12, R11 ;  /* 0x0000000c0d0e7389 */ /* 0x0010a400000c000b */
[----:B012--5:R-:W-:Y:S01]  /*16dd0*/  ENDCOLLECTIVE ;  /* 0x000000000000791b */ /* 0x027fe20003800000 */
.L_x_11031:
[----:B------:R-:W-:Y:S05]  /*16de0*/  BSYNC B1 ;  /* 0x0000000000017941 */ /* 0x000fea0003800000 */
.L_x_11030:
[----:B------:R-:W-:Y:S05]  /*16df0*/  BRA `(.L_x_11032) ;  /* 0xfffffef4002c7947 */ /* 0x000fea000383ffff */
.L_x_10860:
        /* <DEDUP_REMOVED lines=8> */
.L_x_11034:
[----:B------:R-:W-:Y:S05]  /*16e80*/  BSYNC B1 ;  /* 0x0000000000017941 */ /* 0x000fea0003800000 */
.L_x_11033:
[----:B------:R-:W-:Y:S05]  /*16e90*/  BRA `(.L_x_11035) ;  /* 0xfffffef4000c7947 */ /* 0x000fea000383ffff */
.L_x_10862:
[----:B0-----:R0:W1:Y:S02]  /*16ea0*/  SYNCS.PHASECHK.TRANS64.TRYWAIT P1, [R2+URZ+0x30800], R27 ;  /* 0x0308001b020075a7 */ /* 0x001064000802017f */
[----:B-1----:R-:W-:Y:S05]  /*16eb0*/  @!P1 NANOSLEEP.SYNCS 0x989680 ;  /* 0x009896800000995d */ /* 0x002fea0003900000 */
[----:B------:R-:W1:Y:S02]  /*16ec0*/  @!P1 SYNCS.PHASECHK.TRANS64 P1, [R2+URZ+0x30800], R27 ;  /* 0x0308001b020095a7 */ /* 0x000e64000802007f */
[----:B-1----:R-:W-:Y:S05]  /*16ed0*/  @!P1 BRA `(.L_x_10862) ;  /* 0xfffffffc00f09947 */ /* 0x002fea000383ffff */
[----:B------:R-:W-:Y:S05]  /*16ee0*/  BRA `(.L_x_11036) ;  /* 0xfffffef400887947 */ /* 0x000fea000383ffff */
.L_x_10870:
[----:B------:R-:W-:Y:S01]  /*16ef0*/  BSSY B1, `(.L_x_11037) ;  /* 0x0000008000017945 */ /* 0x000fe20003800000 */
[----:B------:R-:W-:Y:S01]  /*16f00*/  IMAD.MOV.U32 R13, RZ, RZ, R29 ;  /* 0x000000ffff0d7224 */ /* 0x000fe200078e001d */
[----:B------:R-:W-:Y:S01]  /*16f10*/  MOV R12, RZ ;  /* 0x000000ff000c7202 */ /* 0x000fe20000000f00 */
[----:B------:R-:W-:Y:S02]  /*16f20*/  IMAD.MOV.U32 R11, RZ, RZ, 0x1c1f ;  /* 0x00001c1fff0b7424 */ /* 0x000fe400078e00ff */
[----:B------:R-:W-:-:S07]  /*16f30*/  IMAD.MOV.U32 R15, RZ, RZ, -0x1 ;  /* 0xffffffffff0f7424 */ /* 0x000fce00078e00ff */
[----:B0----5:R-:W-:Y:S05]  /*16f40*/  WARPSYNC.COLLECTIVE R15, `(.L_x_11038) ;  /* 0x000000000f087348 */ /* 0x021fea0003c00000 */
[----:B0-----:R0:W1:Y:S02]  /*16f50*/  SHFL.IDX P6, R14, R13, R12, R11 ;  /* 0x0000000c0d0e7389 */ /* 0x00106400000c000b */
[----:B01---5:R-:W-:Y:S01]  /*16f60*/  ENDCOLLECTIVE ;  /* 0x000000000000791b */ /* 0x023fe20003800000 */
.L_x_11038:
[----:B------:R-:W-:Y:S05]  /*16f70*/  BSYNC B1 ;  /* 0x0000000000017941 */ /* 0x000fea0003800000 */
.L_x_11037:
[----:B------:R-:W-:Y:S05]  /*16f80*/  BRA `(.L_x_11039) ;  /* 0xffffff0000647947 */ /* 0x000fea000383ffff */
.L_x_10871:
[----:B------:R-:W-:Y:S01]  /*16f90*/  BSSY B1, `(.L_x_11040) ;  /* 0x0000008000017945 */ /* 0x000fe20003800000 */
[----:B------:R-:W-:Y:S01]  /*16fa0*/  MOV R13, R28 ;  /* 0x0000001c000d7202 */ /* 0x000fe20000000f00 */
[----:B------:R-:W-:Y:S01]  /*16fb0*/  IMAD.MOV.U32 R12, RZ, RZ, RZ ;  /* 0x000000ffff0c7224 */ /* 0x000fe200078e00ff */
[----:B------:R-:W-:Y:S01]  /*16fc0*/  MOV R15, 0xffffffff ;  /* 0xffffffff000f7802 */ /* 0x000fe20000000f00 */
[----:B------:R-:W-:-:S07]  /*16fd0*/  IMAD.MOV.U32 R11, RZ, RZ, 0x1c1f ;  /* 0x00001c1fff0b7424 */ /* 0x000fce00078e00ff */
[----:B0----5:R-:W-:Y:S05]  /*16fe0*/  WARPSYNC.COLLECTIVE R15, `(.L_x_11041) ;  /* 0x000000000f087348 */ /* 0x021fea0003c00000 */
[----:B0-----:R0:W1:Y:S02]  /*16ff0*/  SHFL.IDX P6, R14, R13, R12, R11 ;  /* 0x0000000c0d0e7389 */ /* 0x00106400000c000b */
[----:B01---5:R-:W-:Y:S01]  /*17000*/  ENDCOLLECTIVE ;  /* 0x000000000000791b */ /* 0x023fe20003800000 */
.L_x_11041:
[----:B------:R-:W-:Y:S05]  /*17010*/  BSYNC B1 ;  /* 0x0000000000017941 */ /* 0x000fea0003800000 */
.L_x_11040:
[----:B------:R-:W-:Y:S05]  /*17020*/  BRA `(.L_x_11042) ;  /* 0xffffff0000487947 */ /* 0x000fea000383ffff */
.L_x_10872:
[----:B------:R-:W-:Y:S01]  /*17030*/  BSSY B1, `(.L_x_11043) ;  /* 0x0000008000017945 */ /* 0x000fe20003800000 */
[----:B------:R-:W-:Y:S01]  /*17040*/  IMAD.MOV.U32 R13, RZ, RZ, R31 ;  /* 0x000000ffff0d7224 */ /* 0x000fe200078e001f */
[----:B------:R-:W-:Y:S01]  /*17050*/  MOV R11, 0x1c1f ;  /* 0x00001c1f000b7802 */ /* 0x000fe20000000f00 */
[----:B------:R-:W-:Y:S02]  /*17060*/  IMAD.MOV.U32 R12, RZ, RZ, RZ ;  /* 0x000000ffff0c7224 */ /* 0x000fe400078e00ff */
[----:B------:R-:W-:-:S07]  /*17070*/  IMAD.MOV.U32 R15, RZ, RZ, -0x1 ;  /* 0xffffffffff0f7424 */ /* 0x000fce00078e00ff */
[----:B0----5:R-:W-:Y:S05]  /*17080*/  WARPSYNC.COLLECTIVE R15, `(.L_x_11044) ;  /* 0x000000000f087348 */ /* 0x021fea0003c00000 */
[----:B0-----:R0:W1:Y:S02]  /*17090*/  SHFL.IDX P6, R14, R13, R12, R11 ;  /* 0x0000000c0d0e7389 */ /* 0x00106400000c000b */
[----:B01---5:R-:W-:Y:S01]  /*170a0*/  ENDCOLLECTIVE ;  /* 0x000000000000791b */ /* 0x023fe20003800000 */
.L_x_11044:
[----:B------:R-:W-:Y:S05]  /*170b0*/  BSYNC B1 ;  /* 0x0000000000017941 */ /* 0x000fea0003800000 */
.L_x_11043:
[----:B------:R-:W-:Y:S05]  /*170c0*/  BRA `(.L_x_11045) ;  /* 0xffffff00002c7947 */ /* 0x000fea000383ffff */
.L_x_10873:
        /* <DEDUP_REMOVED lines=8> */
.L_x_11047:
[----:B------:R-:W-:Y:S05]  /*17150*/  BSYNC B1 ;  /* 0x0000000000017941 */ /* 0x000fea0003800000 */
.L_x_11046:
[----:B------:R-:W-:Y:S05]  /*17160*/  BRA `(.L_x_11048) ;  /* 0xffffff0000107947 */ /* 0x000fea000383ffff */
.L_x_10875:
[----:B0-----:R0:W1:Y:S02]  /*17170*/  SYNCS.PHASECHK.TRANS64.TRYWAIT P1, [R2+URZ+0x30800], R9 ;  /* 0x03080009020075a7 */ /* 0x001064000802017f */
[----:B-1----:R-:W-:Y:S05]  /*17180*/  @!P1 NANOSLEEP.SYNCS 0x989680 ;  /* 0x009896800000995d */ /* 0x002fea0003900000 */
[----:B------:R-:W1:Y:S02]  /*17190*/  @!P1 SYNCS.PHASECHK.TRANS64 P1, [R2+URZ+0x30800], R9 ;  /* 0x03080009020095a7 */ /* 0x000e64000802007f */
[----:B-1----:R-:W-:Y:S05]  /*171a0*/  @!P1 BRA `(.L_x_10875) ;  /* 0xfffffffc00f09947 */ /* 0x002fea000383ffff */
[----:B------:R-:W-:Y:S05]  /*171b0*/  BRA `(.L_x_11049) ;  /* 0xffffff0000847947 */ /* 0x000fea000383ffff */
.L_x_10881:
[----:B--2---:R2:W4:Y:S02]  /*171c0*/  SYNCS.PHASECHK.TRANS64.TRYWAIT P1, [R0+URZ+0x30830], R5 ;  /* 0x03083005000075a7 */ /* 0x004524000802017f */
[----:B----4-:R-:W-:Y:S05]  /*171d0*/  @!P1 NANOSLEEP.SYNCS 0x989680 ;  /* 0x009896800000995d */ /* 0x010fea0003900000 */
[----:B------:R-:W4:Y:S02]  /*171e0*/  @!P1 SYNCS.PHASECHK.TRANS64 P1, [R0+URZ+0x30830], R5 ;  /* 0x03083005000095a7 */ /* 0x000f24000802007f */
[----:B----4-:R-:W-:Y:S05]  /*171f0*/  @!P1 BRA `(.L_x_10881) ;  /* 0xfffffffc00f09947 */ /* 0x010fea000383ffff */
[----:B------:R-:W-:Y:S05]  /*17200*/  BRA `(.L_x_10880) ;  /* 0xffffff0c00d87947 */ /* 0x000fea000383ffff */
.L_x_10887:
[----:B-1----:R1:W2:Y:S02]  /*17210*/  SYNCS.PHASECHK.TRANS64.TRYWAIT P3, [R5+URZ+0x30830], R6 ;  /* 0x03083006050075a7 */ /* 0x0022a4000806017f */
[----:B--2---:R-:W-:Y:S05]  /*17220*/  @!P3 NANOSLEEP.SYNCS 0x989680 ;  /* 0x009896800000b95d */ /* 0x004fea0003900000 */
[----:B------:R-:W2:Y:S02]  /*17230*/  @!P3 SYNCS.PHASECHK.TRANS64 P3, [R5+URZ+0x30830], R6 ;  /* 0x030830060500b5a7 */ /* 0x000ea4000806007f */
[----:B--2---:R-:W-:Y:S05]  /*17240*/  @!P3 BRA `(.L_x_10887) ;  /* 0xfffffffc00f0b947 */ /* 0x004fea000383ffff */
[----:B------:R-:W-:Y:S05]  /*17250*/  BRA `(.L_x_10886) ;  /* 0xffffff48009c7947 */ /* 0x000fea000383ffff */
.L_x_10891:
[----:B-1----:R1:W2:Y:S02]  /*17260*/  SYNCS.PHASECHK.TRANS64.TRYWAIT P2, [R6+URZ+0x30850], R5 ;  /* 0x03085005060075a7 */ /* 0x0022a4000804017f */
[----:B--2---:R-:W-:Y:S05]  /*17270*/  @!P2 NANOSLEEP.SYNCS 0x989680 ;  /* 0x009896800000a95d */ /* 0x004fea0003900000 */
[----:B------:R-:W2:Y:S02]  /*17280*/  @!P2 SYNCS.PHASECHK.TRANS64 P2, [R6+URZ+0x30850], R5 ;  /* 0x030850050600a5a7 */ /* 0x000ea4000804007f */
[----:B--2---:R-:W-:Y:S05]  /*17290*/  @!P2 BRA `(.L_x_10891) ;  /* 0xfffffffc00f0a947 */ /* 0x004fea000383ffff */
[----:B------:R-:W-:Y:S05]  /*172a0*/  BRA `(.L_x_10888) ;  /* 0xffffff4c006c7947 */ /* 0x000fea000383ffff */
.L_x_10896:
[----:B-1----:R1:W2:Y:S02]  /*172b0*/  SYNCS.PHASECHK.TRANS64.TRYWAIT P0, [R11+URZ+0x30850], R0 ;  /* 0x030850000b0075a7 */ /* 0x0022a4000800017f */
[----:B--2---:R-:W-:Y:S05]  /*172c0*/  @!P0 NANOSLEEP.SYNCS 0x989680 ;  /* 0x009896800000895d */ /* 0x004fea0003900000 */
[----:B------:R-:W2:Y:S02]  /*172d0*/  @!P0 SYNCS.PHASECHK.TRANS64 P0, [R11+URZ+0x30850], R0 ;  /* 0x030850000b0085a7 */ /* 0x000ea4000800007f */
[----:B--2---:R-:W-:Y:S05]  /*172e0*/  @!P0 BRA `(.L_x_10896) ;  /* 0xfffffffc00f08947 */ /* 0x004fea000383ffff */
[----:B------:R-:W-:Y:S05]  /*172f0*/  BRA `(.L_x_10895) ;  /* 0xffffff8400a07947 */ /* 0x000fea000383ffff */
.L_x_10928:
        /* <DEDUP_REMOVED lines=8> */
[----:B-1---5:R-:W-:Y:S05]  /*17380*/  WARPSYNC.COLLECTIVE R15, `(.L_x_11051) ;  /* 0x000000000f087348 */ /* 0x022fea0003c00000 */
[----:B------:R0:W2:Y:S02]  /*17390*/  SHFL.IDX P6, R14, R13, R12, R11 ;  /* 0x0000000c0d0e7389 */ /* 0x0000a400000c000b */
[----:B012--5:R-:W-:Y:S01]  /*173a0*/  ENDCOLLECTIVE ;  /* 0x000000000000791b */ /* 0x027fe20003800000 */
.L_x_11051:
[----:B------:R-:W-:Y:S05]  /*173b0*/  BSYNC B1 ;  /* 0x0000000000017941 */ /* 0x000fea0003800000 */
.L_x_11050:
[----:B------:R-:W-:Y:S05]  /*173c0*/  BRA `(.L_x_11052) ;  /* 0xffffffbc00347947 */ /* 0x000fea000383ffff */
.L_x_10929:
[----:B------:R-:W-:Y:S01]  /*173d0*/  BSSY B1, `(.L_x_11053) ;  /* 0x0000006000017945 */ /* 0x000fe20003800000 */
[----:B------:R-:W-:-:S07]  /*173e0*/  IMAD.MOV.U32 R15, RZ, RZ, -0x1 ;  /* 0xffffffffff0f7424 */ /* 0x000fce00078e00ff */
[----:B-1---5:R-:W-:Y:S05]  /*173f0*/  WARPSYNC.COLLECTIVE R15, `(.L_x_11054) ;  /* 0x000000000f0c7348 */ /* 0x022fea0003c00000 */
[----:B------:R-:W-:Y:S02]  /*17400*/  ELECT P6, UR62, PT ;  /* 0x00000000003e782f */ /* 0x000fe400038c0000 */
[----:B------:R-:W-:Y:S01]  /*17410*/  MOV R14, UR62 ;  /* 0x0000003e000e7c02 */ /* 0x000fe20008000f00 */
[----:B-1---5:R-:W-:Y:S10]  /*17420*/  ENDCOLLECTIVE ;  /* 0x000000000000791b */ /* 0x022ff40003800000 */
.L_x_11054:
[----:B------:R-:W-:Y:S05]  /*17430*/  BSYNC B1 ;  /* 0x0000000000017941 */ /* 0x000fea0003800000 */
.L_x_11053:
[----:B------:R-:W-:Y:S05]  /*17440*/  BRA `(.L_x_11055) ;  /* 0xffffffbc00207947 */ /* 0x000fea000383ffff */
.L_x_10931:
[----:B0-----:R0:W2:Y:S02]  /*17450*/  SYNCS.PHASECHK.TRANS64.TRYWAIT P0, [R6+URZ+0x30820], R7 ;  /* 0x03082007060075a7 */ /* 0x0010a4000800017f */
[----:B--2---:R-:W-:Y:S05]  /*17460*/  @!P0 NANOSLEEP.SYNCS 0x989680 ;  /* 0x009896800000895d */ /* 0x004fea0003900000 */
[----:B------:R-:W2:Y:S02]  /*17470*/  @!P0 SYNCS.PHASECHK.TRANS64 P0, [R6+URZ+0x30820], R7 ;  /* 0x03082007060085a7 */ /* 0x000ea4000800007f */
[----:B--2---:R-:W-:Y:S05]  /*17480*/  @!P0 BRA `(.L_x_10931) ;  /* 0xfffffffc00f08947 */ /* 0x004fea000383ffff */
[----:B------:R-:W-:Y:S05]  /*17490*/  BRA `(.L_x_11056) ;  /* 0xffffffbc003c7947 */ /* 0x000fea000383ffff */
.L_x_10934:
[----:B0-----:R0:W2:Y:S02]  /*174a0*/  SYNCS.PHASECHK.TRANS64.TRYWAIT P0, [R7+URZ+0x308a0], R8 ;  /* 0x0308a008070075a7 */ /* 0x0010a4000800017f */
[----:B--2---:R-:W-:Y:S05]  /*174b0*/  @!P0 NANOSLEEP.SYNCS 0x989680 ;  /* 0x009896800000895d */ /* 0x004fea0003900000 */
[----:B------:R-:W2:Y:S02]  /*174c0*/  @!P0 SYNCS.PHASECHK.TRANS64 P0, [R7+URZ+0x308a0], R8 ;  /* 0x0308a008070085a7 */ /* 0x000ea4000800007f */
[----:B--2---:R-:W-:Y:S05]  /*174d0*/  @!P0 BRA `(.L_x_10934) ;  /* 0xfffffffc00f08947 */ /* 0x004fea000383ffff */
[----:B------:R-:W-:Y:S05]  /*174e0*/  BRA `(.L_x_11057) ;  /* 0xffffffbc00447947 */ /* 0x000fea000383ffff */
.L_x_10936:
[----:B--2---:R2:W3:Y:S02]  /*174f0*/  SYNCS.PHASECHK.TRANS64.TRYWAIT P0, [R7+URZ+0x308c0], R8 ;  /* 0x0308c008070075a7 */ /* 0x0044e4000800017f */
[----:B---3--:R-:W-:Y:S05]  /*17500*/  @!P0 NANOSLEEP.SYNCS 0x989680 ;  /* 0x009896800000895d */ /* 0x008fea0003900000 */
[----:B------:R-:W3:Y:S02]  /*17510*/  @!P0 SYNCS.PHASECHK.TRANS64 P0, [R7+URZ+0x308c0], R8 ;  /* 0x0308c008070085a7 */ /* 0x000ee4000800007f */
[----:B---3--:R-:W-:Y:S05]  /*17520*/  @!P0 BRA `(.L_x_10936) ;  /* 0xfffffffc00f08947 */ /* 0x008fea000383ffff */
[----:B------:R-:W-:Y:S05]  /*17530*/  BRA `(.L_x_11058) ;  /* 0xffffffbc009c7947 */ /* 0x000fea000383ffff */
.L_x_10940:
[----:B0-----:R0:W2:Y:S02]  /*17540*/  SYNCS.PHASECHK.TRANS64.TRYWAIT P0, [R7+URZ+0x308a0], R10 ;  /* 0x0308a00a070075a7 */ /* 0x0010a4000800017f */
[----:B--2---:R-:W-:Y:S05]  /*17550*/  @!P0 NANOSLEEP.SYNCS 0x989680 ;  /* 0x009896800000895d */ /* 0x004fea0003900000 */
[----:B------:R-:W2:Y:S02]  /*17560*/  @!P0 SYNCS.PHASECHK.TRANS64 P0, [R7+URZ+0x308a0], R10 ;  /* 0x0308a00a070085a7 */ /* 0x000ea4000800007f */
[----:B--2---:R-:W-:Y:S05]  /*17570*/  @!P0 BRA `(.L_x_10940) ;  /* 0xfffffffc00f08947 */ /* 0x004fea000383ffff */
[----:B------:R-:W-:Y:S05]  /*17580*/  BRA `(.L_x_11059) ;  /* 0xffffffc0001c7947 */ /* 0x000fea000383ffff */
.L_x_10942:
[----:B--2---:R2:W3:Y:S02]  /*17590*/  SYNCS.PHASECHK.TRANS64.TRYWAIT P1, [R7+URZ+0x308c0], R10 ;  /* 0x0308c00a070075a7 */ /* 0x0044e4000802017f */
[----:B---3--:R-:W-:Y:S05]  /*175a0*/  @!P1 NANOSLEEP.SYNCS 0x989680 ;  /* 0x009896800000995d */ /* 0x008fea0003900000 */
[----:B------:R-:W3:Y:S02]  /*175b0*/  @!P1 SYNCS.PHASECHK.TRANS64 P1, [R7+URZ+0x308c0], R10 ;  /* 0x0308c00a070095a7 */ /* 0x000ee4000802007f */
[----:B---3--:R-:W-:Y:S05]  /*175c0*/  @!P1 BRA `(.L_x_10942) ;  /* 0xfffffffc00f09947 */ /* 0x008fea000383ffff */
[----:B------:R-:W-:Y:S05]  /*175d0*/  BRA `(.L_x_11060) ;  /* 0xffffffc000707947 */ /* 0x000fea000383ffff */
.L_x_10952:
        /* <DEDUP_REMOVED lines=11> */
.L_x_11062:
[----:B------:R-:W-:Y:S05]  /*17690*/  BSYNC B0 ;  /* 0x0000000000007941 */ /* 0x000fea0003800000 */
.L_x_11061:
[----:B------:R-:W-:Y:S05]  /*176a0*/  BRA `(.L_x_11063) ;  /* 0xffffffc800a47947 */ /* 0x000fea000383ffff */
.L_x_10953:
[----:B------:R-:W-:Y:S01]  /*176b0*/  BSSY B0, `(.L_x_11064) ;  /* 0x0000006000007945 */ /* 0x000fe20003800000 */
[----:B------:R-:W-:-:S07]  /*176c0*/  MOV R15, 0xffffffff ;  /* 0xffffffff000f7802 */ /* 0x000fce0000000f00 */
[----:B-1----:R-:W-:Y:S05]  /*176d0*/  WARPSYNC.COLLECTIVE R15, `(.L_x_11065) ;  /* 0x000000000f0c7348 */ /* 0x002fea0003c00000 */
[----:B------:R-:W-:Y:S02]  /*176e0*/  ELECT P6, UR62, PT ;  /* 0x00000000003e782f */ /* 0x000fe400038c0000 */
[----:B------:R-:W-:Y:S01]  /*176f0*/  MOV R14, UR62 ;  /* 0x0000003e000e7c02 */ /* 0x000fe20008000f00 */
[----:B-1----:R-:W-:Y:S10]  /*17700*/  ENDCOLLECTIVE ;  /* 0x000000000000791b */ /* 0x002ff40003800000 */
.L_x_11065:
[----:B------:R-:W-:Y:S05]  /*17710*/  BSYNC B0 ;  /* 0x0000000000007941 */ /* 0x000fea0003800000 */
.L_x_11064:
[----:B------:R-:W-:Y:S05]  /*17720*/  BRA `(.L_x_11066) ;  /* 0xffffffc8009c7947 */ /* 0x000fea000383ffff */
.L_x_10956:
[----:B--2---:R2:W3:Y:S02]  /*17730*/  SYNCS.PHASECHK.TRANS64.TRYWAIT P0, [R5+URZ+0x30840], R4 ;  /* 0x03084004050075a7 */ /* 0x0044e4000800017f */
[----:B---3--:R-:W-:Y:S05]  /*17740*/  @!P0 NANOSLEEP.SYNCS 0x989680 ;  /* 0x009896800000895d */ /* 0x008fea0003900000 */
[----:B------:R-:W3:Y:S02]  /*17750*/  @!P0 SYNCS.PHASECHK.TRANS64 P0, [R5+URZ+0x30840], R4 ;  /* 0x03084004050085a7 */ /* 0x000ee4000800007f */
[----:B---3--:R-:W-:Y:S05]  /*17760*/  @!P0 BRA `(.L_x_10956) ;  /* 0xfffffffc00f08947 */ /* 0x008fea000383ffff */
[----:B------:R-:W-:Y:S05]  /*17770*/  BRA `(.L_x_11067) ;  /* 0xffffffc800f07947 */ /* 0x000fea000383ffff */
.L_x_10959:
[----:B--2---:R2:W3:Y:S02]  /*17780*/  SYNCS.PHASECHK.TRANS64.TRYWAIT P0, [R28+URZ+0x30820], R5 ;  /* 0x030820051c0075a7 */ /* 0x0044e4000800017f */
[----:B---3--:R-:W-:Y:S05]  /*17790*/  @!P0 NANOSLEEP.SYNCS 0x989680 ;  /* 0x009896800000895d */ /* 0x008fea0003900000 */
[----:B------:R-:W3:Y:S02]  /*177a0*/  @!P0 SYNCS.PHASECHK.TRANS64 P0, [R28+URZ+0x30820], R5 ;  /* 0x030820051c0085a7 */ /* 0x000ee4000800007f */
[----:B---3--:R-:W-:Y:S05]  /*177b0*/  @!P0 BRA `(.L_x_10959) ;  /* 0xfffffffc00f08947 */ /* 0x008fea000383ffff */
[----:B------:R-:W-:Y:S05]  /*177c0*/  BRA `(.L_x_11068) ;  /* 0xffffffcc00b07947 */ /* 0x000fea000383ffff */
.L_x_10967:
[----:B0-----:R0:W2:Y:S02]  /*177d0*/  SYNCS.PHASECHK.TRANS64.TRYWAIT P0, [R3+URZ+0x30840], R2 ;  /* 0x03084002030075a7 */ /* 0x0010a4000800017f */
[----:B--2---:R-:W-:Y:S05]  /*177e0*/  @!P0 NANOSLEEP.SYNCS 0x989680 ;  /* 0x009896800000895d */ /* 0x004fea0003900000 */
[----:B------:R-:W2:Y:S02]  /*177f0*/  @!P0 SYNCS.PHASECHK.TRANS64 P0, [R3+URZ+0x30840], R2 ;  /* 0x03084002030085a7 */ /* 0x000ea4000800007f */
[----:B--2---:R-:W-:Y:S05]  /*17800*/  @!P0 BRA `(.L_x_10967) ;  /* 0xfffffffc00f08947 */ /* 0x004fea000383ffff */
[----:B------:R-:W-:Y:S05]  /*17810*/  BRA `(.L_x_11069) ;  /* 0xffffffd0005c7947 */ /* 0x000fea000383ffff */
.L_x_10969:
[----:B0-----:R0:W2:Y:S02]  /*17820*/  SYNCS.PHASECHK.TRANS64.TRYWAIT P0, [R2+URZ+0x60], R5 ;  /* 0x00006005020075a7 */ /* 0x0010a4000800017f */
[----:B--2---:R-:W-:Y:S05]  /*17830*/  @!P0 NANOSLEEP.SYNCS 0x989680 ;  /* 0x009896800000895d */ /* 0x004fea0003900000 */
[----:B------:R-:W2:Y:S02]  /*17840*/  @!P0 SYNCS.PHASECHK.TRANS64 P0, [R2+URZ+0x60], R5 ;  /* 0x00006005020085a7 */ /* 0x000ea4000800007f */
[----:B--2---:R-:W-:Y:S05]  /*17850*/  @!P0 BRA `(.L_x_10969) ;  /* 0xfffffffc00f08947 */ /* 0x004fea000383ffff */
[----:B------:R-:W-:Y:S05]  /*17860*/  BRA `(.L_x_11070) ;  /* 0xffffffd000c07947 */ /* 0x000fea000383ffff */
.L_x_10974:
[----:B---3--:R3:W4:Y:S02]  /*17870*/  SYNCS.PHASECHK.TRANS64.TRYWAIT P0, [R3+URZ+0x30840], R2 ;  /* 0x03084002030075a7 */ /* 0x008724000800017f */
[----:B----4-:R-:W-:Y:S05]  /*17880*/  @!P0 NANOSLEEP.SYNCS 0x989680 ;  /* 0x009896800000895d */ /* 0x010fea0003900000 */
[----:B------:R-:W4:Y:S02]  /*17890*/  @!P0 SYNCS.PHASECHK.TRANS64 P0, [R3+URZ+0x30840], R2 ;  /* 0x03084002030085a7 */ /* 0x000f24000800007f */
[----:B----4-:R-:W-:Y:S05]  /*178a0*/  @!P0 BRA `(.L_x_10974) ;  /* 0xfffffffc00f08947 */ /* 0x010fea000383ffff */
[----:B------:R-:W-:Y:S05]  /*178b0*/  BRA `(.L_x_11071) ;  /* 0xffffffd400cc7947 */ /* 0x000fea000383ffff */
.L_x_10976:
[----:B0-----:R0:W2:Y:S02]  /*178c0*/  SYNCS.PHASECHK.TRANS64.TRYWAIT P1, [R3+URZ+0x60], R24 ;  /* 0x00006018030075a7 */ /* 0x0010a4000802017f */
[----:B--2---:R-:W-:Y:S05]  /*178d0*/  @!P1 NANOSLEEP.SYNCS 0x989680 ;  /* 0x009896800000995d */ /* 0x004fea0003900000 */
[----:B------:R-:W2:Y:S02]  /*178e0*/  @!P1 SYNCS.PHASECHK.TRANS64 P1, [R3+URZ+0x60], R24 ;  /* 0x00006018030095a7 */ /* 0x000ea4000802007f */
[----:B--2---:R-:W-:Y:S05]  /*178f0*/  @!P1 BRA `(.L_x_10976) ;  /* 0xfffffffc00f09947 */ /* 0x004fea000383ffff */
[----:B------:R-:W-:Y:S05]  /*17900*/  BRA `(.L_x_11072) ;  /* 0xffffffd800307947 */ /* 0x000fea000383ffff */
.L_x_10981:
[----:B--2---:R2:W3:Y:S02]  /*17910*/  SYNCS.PHASECHK.TRANS64.TRYWAIT P0, [R2+URZ+0x30840], R3 ;  /* 0x03084003020075a7 */ /* 0x0044e4000800017f */
[----:B---3--:R-:W-:Y:S05]  /*17920*/  @!P0 NANOSLEEP.SYNCS 0x989680 ;  /* 0x009896800000895d */ /* 0x008fea0003900000 */
[----:B------:R-:W3:Y:S02]  /*17930*/  @!P0 SYNCS.PHASECHK.TRANS64 P0, [R2+URZ+0x30840], R3 ;  /* 0x03084003020085a7 */ /* 0x000ee4000800007f */
[----:B---3--:R-:W-:Y:S05]  /*17940*/  @!P0 BRA `(.L_x_10981) ;  /* 0xfffffffc00f08947 */ /* 0x008fea000383ffff */
[----:B------:R-:W-:Y:S05]  /*17950*/  BRA `(.L_x_11073) ;  /* 0xffffffdc000c7947 */ /* 0x000fea000383ffff */
.L_x_10983:
[----:B0-----:R0:W2:Y:S02]  /*17960*/  SYNCS.PHASECHK.TRANS64.TRYWAIT P1, [R2+URZ+0x60], R3 ;  /* 0x00006003020075a7 */ /* 0x0010a4000802017f */
[----:B--2---:R-:W-:Y:S05]  /*17970*/  @!P1 NANOSLEEP.SYNCS 0x989680 ;  /* 0x009896800000995d */ /* 0x004fea0003900000 */
[----:B------:R-:W2:Y:S02]  /*17980*/  @!P1 SYNCS.PHASECHK.TRANS64 P1, [R2+URZ+0x60], R3 ;  /* 0x00006003020095a7 */ /* 0x000ea4000802007f */
[----:B--2---:R-:W-:Y:S05]  /*17990*/  @!P1 BRA `(.L_x_10983) ;  /* 0xfffffffc00f09947 */ /* 0x004fea000383ffff */
[----:B------:R-:W-:Y:S05]  /*179a0*/  BRA `(.L_x_11074) ;  /* 0xffffffdc00747947 */ /* 0x000fea000383ffff */
.L_x_10990:
[----:B---3--:R3:W4:Y:S02]  /*179b0*/  SYNCS.PHASECHK.TRANS64.TRYWAIT P0, [R3+URZ+0x30860], R2 ;  /* 0x03086002030075a7 */ /* 0x008724000800017f */
[----:B----4-:R-:W-:Y:S05]  /*179c0*/  @!P0 NANOSLEEP.SYNCS 0x989680 ;  /* 0x009896800000895d */ /* 0x010fea0003900000 */
[----:B------:R-:W4:Y:S02]  /*179d0*/  @!P0 SYNCS.PHASECHK.TRANS64 P0, [R3+URZ+0x30860], R2 ;  /* 0x03086002030085a7 */ /* 0x000f24000800007f */
[----:B----4-:R-:W-:Y:S05]  /*179e0*/  @!P0 BRA `(.L_x_10990) ;  /* 0xfffffffc00f08947 */ /* 0x010fea000383ffff */
[----:B------:R-:W-:Y:S05]  /*179f0*/  BRA `(.L_x_11075) ;  /* 0xffffffe000347947 */ /* 0x000fea000383ffff */
.L_x_10992:
[----:B------:R-:W-:Y:S01]  /*17a00*/  BSSY B0, `(.L_x_11076) ;  /* 0x0000008000007945 */ /* 0x000fe20003800000 */
[----:B0-----:R-:W-:Y:S01]  /*17a10*/  IMAD.MOV.U32 R13, RZ, RZ, R16 ;  /* 0x000000ffff0d7224 */ /* 0x001fe200078e0010 */
[----:B------:R-:W-:Y:S01]  /*17a20*/  MOV R11, 0x1f ;  /* 0x0000001f000b7802 */ /* 0x000fe20000000f00 */
[----:B------:R-:W-:Y:S02]  /*17a30*/  IMAD.MOV.U32 R12, RZ, RZ, RZ ;  /* 0x000000ffff0c7224 */ /* 0x000fe400078e00ff */
[----:B------:R-:W-:-:S07]  /*17a40*/  IMAD.MOV.U32 R15, RZ, RZ, -0x1 ;  /* 0xffffffffff0f7424 */ /* 0x000fce00078e00ff */
[----:B-12--5:R-:W-:Y:S05]  /*17a50*/  WARPSYNC.COLLECTIVE R15, `(.L_x_11077) ;  /* 0x000000000f087348 */ /* 0x026fea0003c00000 */
[----:B------:R0:W3:Y:S02]  /*17a60*/  SHFL.IDX P6, R14, R13, R12, R11 ;  /* 0x0000000c0d0e7389 */ /* 0x0000e400000c000b */
[----:B0123-5:R-:W-:Y:S01]  /*17a70*/  ENDCOLLECTIVE ;  /* 0x000000000000791b */ /* 0x02ffe20003800000 */
.L_x_11077:
[----:B------:R-:W-:Y:S05]  /*17a80*/  BSYNC B0 ;  /* 0x0000000000007941 */ /* 0x000fea0003800000 */
.L_x_11076:
        /* <DEDUP_REMOVED lines=8> */
.L_x_11078:
[----:B------:R-:W-:Y:S01]  /*17b10*/  IMAD.MOV.U32 R4, RZ, RZ, R14 ;  /* 0x000000ffff047224 */ /* 0x000fe200078e000e */
[----:B------:R-:W-:Y:S06]  /*17b20*/  BRA `(.L_x_11079) ;  /* 0xffffffe0007c7947 */ /* 0x000fec000383ffff */
.L_x_10995:
        /* <DEDUP_REMOVED lines=8> */
.L_x_11081:
[----:B------:R-:W-:Y:S05]  /*17bb0*/  BSYNC B0 ;  /* 0x0000000000007941 */ /* 0x000fea0003800000 */
.L_x_11080:
        /* <DEDUP_REMOVED lines=10> */
.L_x_11082:
        /* <DEDUP_REMOVED lines=8> */
.L_x_11083:
        /* <DEDUP_REMOVED lines=8> */
.L_x_11084:
        /* <DEDUP_REMOVED lines=8> */
.L_x_11085:
        /* <DEDUP_REMOVED lines=8> */
.L_x_11086:
[----:B------:R-:W-:Y:S05]  /*17e60*/  BRA `(.L_x_11087) ;  /* 0xffffffe000387947 */ /* 0x000fea000383ffff */
.L_x_11000:
        /* <DEDUP_REMOVED lines=8> */
.L_x_11089:
[----:B------:R-:W-:Y:S05]  /*17ef0*/  BSYNC B0 ;  /* 0x0000000000007941 */ /* 0x000fea0003800000 */
.L_x_11088:
        /* <DEDUP_REMOVED lines=10> */
.L_x_11090:
        /* <DEDUP_REMOVED lines=8> */
.L_x_11091:
        /* <DEDUP_REMOVED lines=8> */
.L_x_11092:
        /* <DEDUP_REMOVED lines=8> */
.L_x_11093:
        /* <DEDUP_REMOVED lines=8> */
.L_x_11094:
[----:B------:R-:W-:Y:S05]  /*181a0*/  BRA `(.L_x_11095) ;  /* 0xffffffe000147947 */ /* 0x000fea000383ffff */
.L_x_11002:
[----:B------:R-:W-:Y:S01]  /*181b0*/  BSSY B0, `(.L_x_11096) ;  /* 0x0000006000007945 */ /* 0x000fe20003800000 */
[----:B------:R-:W-:Y:S01]  /*181c0*/  PLOP3.LUT P6, PT, P6, PT, PT, 0x8, 0x0 ;  /* 0x000000000000781c */ /* 0x000fe200037ce170 */
[----:B------:R-:W-:-:S12]  /*181d0*/  IMAD.MOV.U32 R15, RZ, RZ, -0x1 ;  /* 0xffffffffff0f7424 */ /* 0x000fd800078e00ff */
[----:B01----:R-:W-:Y:S05]  /*181e0*/  WARPSYNC.COLLECTIVE R15, `(.L_x_11097) ;  /* 0x000000000f087348 */ /* 0x003fea0003c00000 */
[----:B------:R-:W-:Y:S01]  /*181f0*/  VOTE.ANY R14, PT, P6 ;  /* 0x00000000000e7806 */ /* 0x000fe200030e0100 */
[----:B01----:R-:W-:Y:S06]  /*18200*/  ENDCOLLECTIVE ;  /* 0x000000000000791b */ /* 0x003fec0003800000 */
.L_x_11097:
[----:B------:R-:W-:Y:S05]  /*18210*/  BSYNC B0 ;  /* 0x0000000000007941 */ /* 0x000fea0003800000 */
.L_x_11096:
        /* <DEDUP_REMOVED lines=9> */
.L_x_11098:
[----:B------:R-:W-:Y:S01]  /*182b0*/  IMAD.MOV.U32 R17, RZ, RZ, R14 ;  /* 0x000000ffff117224 */ /* 0x000fe200078e000e */
[----:B------:R-:W-:Y:S06]  /*182c0*/  BRA `(.L_x_11099) ;  /* 0xffffffe000047947 */ /* 0x000fec000383ffff */
.L_x_11004:
[----:B------:R-:W-:Y:S01]  /*182d0*/  BSSY B0, `(.L_x_11100) ;  /* 0x0000007000007945 */ /* 0x000fe20003800000 */
[----:B------:R-:W-:Y:S01]  /*182e0*/  MOV R13, R3 ;  /* 0x00000003000d7202 */ /* 0x000fe20000000f00 */
[----:B------:R-:W-:Y:S02]  /*182f0*/  IMAD.MOV.U32 R11, RZ, RZ, 0x1f ;  /* 0x0000001fff0b7424 */ /* 0x000fe400078e00ff */
[----:B------:R-:W-:-:S07]  /*18300*/  IMAD.MOV.U32 R15, RZ, RZ, -0x1 ;  /* 0xffffffffff0f7424 */ /* 0x000fce00078e00ff */
[----:B0123--:R-:W-:Y:S05]  /*18310*/  WARPSYNC.COLLECTIVE R15, `(.L_x_11101) ;  /* 0x000000000f087348 */ /* 0x00ffea0003c00000 */
[----:B------:R4:W0:Y:S02]  /*18320*/  SHFL.IDX P6, R14, R13, R12, R11 ;  /* 0x0000000c0d0e7389 */ /* 0x00082400000c000b */
[----:B01234-:R-:W-:Y:S01]  /*18330*/  ENDCOLLECTIVE ;  /* 0x000000000000791b */ /* 0x01ffe20003800000 */
.L_x_11101:
[----:B------:R-:W-:Y:S05]  /*18340*/  BSYNC B0 ;  /* 0x0000000000007941 */ /* 0x000fea0003800000 */
.L_x_11100:
[----:B------:R-:W-:Y:S05]  /*18350*/  BRA `(.L_x_11003) ;  /* 0xffffffdc00fc7947 */ /* 0x000fea000383ffff */
.L_x_11008:
[----:B0-----:R0:W2:Y:S02]  /*18360*/  SYNCS.PHASECHK.TRANS64.TRYWAIT P0, [R9+URZ+0x30820], R0 ;  /* 0x03082000090075a7 */ /* 0x0010a4000800017f */
[----:B--2---:R-:W-:Y:S05]  /*18370*/  @!P0 NANOSLEEP.SYNCS 0x989680 ;  /* 0x009896800000895d */ /* 0x004fea0003900000 */
[----:B------:R-:W2:Y:S02]  /*18380*/  @!P0 SYNCS.PHASECHK.TRANS64 P0, [R9+URZ+0x30820], R0 ;  /* 0x03082000090085a7 */ /* 0x000ea4000800007f */
[----:B--2---:R-:W-:Y:S05]  /*18390*/  @!P0 BRA `(.L_x_11008) ;  /* 0xfffffffc00f08947 */ /* 0x004fea000383ffff */
[----:B------:R-:W-:Y:S05]  /*183a0*/  BRA `(.L_x_11102) ;  /* 0xffffffe000d87947 */ /* 0x000fea000383ffff */
.L_x_11009:
        /* <DEDUP_REMOVED lines=8> */
[----:B01----:R-:W-:Y:S05]  /*18430*/  WARPSYNC.COLLECTIVE R15, `(.L_x_11104) ;  /* 0x000000000f087348 */ /* 0x003fea0003c00000 */
[----:B------:R2:W3:Y:S02]  /*18440*/  SHFL.IDX P6, R14, R13, R12, R11 ;  /* 0x0000000c0d0e7389 */ /* 0x0004e400000c000b */
[----:B0123--:R-:W-:Y:S01]  /*18450*/  ENDCOLLECTIVE ;  /* 0x000000000000791b */ /* 0x00ffe20003800000 */
.L_x_11104:
[----:B------:R-:W-:Y:S05]  /*18460*/  BSYNC B0 ;  /* 0x0000000000007941 */ /* 0x000fea0003800000 */
.L_x_11103:
[----:B------:R-:W-:Y:S05]  /*18470*/  BRA `(.L_x_11105) ;  /* 0xffffffe000c07947 */ /* 0x000fea000383ffff */
.L_x_11010:
[----:B------:R-:W-:Y:S01]  /*18480*/  BSSY B0, `(.L_x_11106) ;  /* 0x0000006000007945 */ /* 0x000fe20003800000 */
[----:B------:R-:W-:-:S07]  /*18490*/  IMAD.MOV.U32 R15, RZ, RZ, -0x1 ;  /* 0xffffffffff0f7424 */ /* 0x000fce00078e00ff */
[----:B01----:R-:W-:Y:S05]  /*184a0*/  WARPSYNC.COLLECTIVE R15, `(.L_x_11107) ;  /* 0x000000000f0c7348 */ /* 0x003fea0003c00000 */
[----:B------:R-:W-:Y:S02]  /*184b0*/  ELECT P6, UR62, PT ;  /* 0x00000000003e782f */ /* 0x000fe400038c0000 */
[----:B------:R-:W-:Y:S01]  /*184c0*/  MOV R14, UR62 ;  /* 0x0000003e000e7c02 */ /* 0x000fe20008000f00 */
[----:B01----:R-:W-:Y:S10]  /*184d0*/  ENDCOLLECTIVE ;  /* 0x000000000000791b */ /* 0x003ff40003800000 */
.L_x_11107:
[----:B------:R-:W-:Y:S05]  /*184e0*/  BSYNC B0 ;  /* 0x0000000000007941 */ /* 0x000fea0003800000 */
.L_x_11106:
[----:B------:R-:W-:Y:S05]  /*184f0*/  BRA `(.L_x_11108) ;  /* 0xffffffe000b47947 */ /* 0x000fea000383ffff */
.L_x_11012:
[----:B0-----:R0:W2:Y:S02]  /*18500*/  SYNCS.PHASECHK.TRANS64.TRYWAIT P0, [R7+URZ], R2 ;  /* 0x00000002070075a7 */ /* 0x0010a4000800017f */
[----:B--2---:R-:W-:Y:S05]  /*18510*/  @!P0 NANOSLEEP.SYNCS 0x989680 ;  /* 0x009896800000895d */ /* 0x004fea0003900000 */
[----:B------:R-:W2:Y:S02]  /*18520*/  @!P0 SYNCS.PHASECHK.TRANS64 P0, [R7+URZ], R2 ;  /* 0x00000002070085a7 */ /* 0x000ea4000800007f */
[----:B--2---:R-:W-:Y:S05]  /*18530*/  @!P0 BRA `(.L_x_11012) ;  /* 0xfffffffc00f08947 */ /* 0x004fea000383ffff */
[----:B------:R-:W-:Y:S05]  /*18540*/  BRA `(.L_x_11109) ;  /* 0xffffffe000e87947 */ /* 0x000fea000383ffff */
.L_x_11013:
[----:B--2---:R2:W3:Y:S02]  /*18550*/  SYNCS.PHASECHK.TRANS64.TRYWAIT P0, [R3+URZ], R0 ;  /* 0x00000000030075a7 */ /* 0x0044e4000800017f */
[----:B---3--:R-:W-:Y:S05]  /*18560*/  @!P0 NANOSLEEP.SYNCS 0x989680 ;  /* 0x009896800000895d */ /* 0x008fea0003900000 */
[----:B------:R-:W3:Y:S02]  /*18570*/  @!P0 SYNCS.PHASECHK.TRANS64 P0, [R3+URZ], R0 ;  /* 0x00000000030085a7 */ /* 0x000ee4000800007f */
[----:B---3--:R-:W-:Y:S05]  /*18580*/  @!P0 BRA `(.L_x_11013) ;  /* 0xfffffffc00f08947 */ /* 0x008fea000383ffff */
[----:B------:R-:W-:Y:S05]  /*18590*/  BRA `(.L_x_11110) ;  /* 0xffffffe000dc7947 */ /* 0x000fea000383ffff */
.L_x_11015:
[----:B--2---:R2:W3:Y:S02]  /*185a0*/  SYNCS.PHASECHK.TRANS64.TRYWAIT P0, [R5+URZ], R2 ;  /* 0x00000002050075a7 */ /* 0x0044e4000800017f */
[----:B---3--:R-:W-:Y:S05]  /*185b0*/  @!P0 NANOSLEEP.SYNCS 0x989680 ;  /* 0x009896800000895d */ /* 0x008fea0003900000 */
[----:B------:R-:W3:Y:S02]  /*185c0*/  @!P0 SYNCS.PHASECHK.TRANS64 P0, [R5+URZ], R2 ;  /* 0x00000002050085a7 */ /* 0x000ee4000800007f */
[----:B---3--:R-:W-:Y:S05]  /*185d0*/  @!P0 BRA `(.L_x_11015) ;  /* 0xfffffffc00f08947 */ /* 0x008fea000383ffff */
[----:B------:R-:W-:Y:S05]  /*185e0*/  BRA `(.L_x_11111) ;  /* 0xffffffe000e07947 */ /* 0x000fea000383ffff */
.L_x_11112:
        /* <DEDUP_REMOVED lines=9> */
.L_x_12787:


//--------------------- .text._ZN7cutlass13device_kernelIN5flash11enable_sm90INS1_16FlashAttnFwdSm90INS1_25CollectiveMainloopFwdSm90ILi2EN4cute5tupleIJNS5_1CILi1EEES8_S8_EEENS6_IJNS7_ILi192EEENS7_ILi128EEENS7_ILi64EEEEEELi64ENS_6half_tEfNS_4arch4Sm90ELb0ELb1ELb1ELb0ELb0ELb0ELb0ELb1ELb1ELb0ELb0ELb0EEENS1_21CollectiveEpilogueFwdINS6_IJSA_SC_SB_EEES9_SE_SG_Li384ELb0ELb0ELb0ELb0EEENS1_30DynamicPersistentTileSchedulerILi384ELi32ELb0ELb0ELb1EEEEEEEEEvNT_6ParamsE --------------------------
	.section	.text._ZN7cutlass13device_kernelIN5flash11enable_sm90INS1_16FlashAttnFwdSm90INS1_25CollectiveMainloopFwdSm90ILi2EN4cute5tupleIJNS5_1CILi1EEES8_S8_EEENS6_IJNS7_ILi192EEENS7_ILi128EEENS7_ILi64EEEEEELi64ENS_6half_tEfNS_4arch4Sm90ELb0ELb1ELb1ELb0ELb0ELb0ELb0ELb1ELb1ELb0ELb0ELb0EEENS1_21CollectiveEpilogueFwdINS6_IJSA_SC_SB_EEES9_SE_SG_Li384ELb0ELb0ELb0ELb0EEENS1_30DynamicPersistentTileSchedulerILi384ELi32ELb0ELb0ELb1EEEEEEEEEvNT_6ParamsE,"ax",@progbits
	.align	128
.text._ZN7cutlass13device_kernelIN5flash11enable_sm90INS1_16FlashAttnFwdSm90INS1_25CollectiveMainloopFwdSm90ILi2EN4cute5tupleIJNS5_1CILi1EEES8_S8_EEENS6_IJNS7_ILi192EEENS7_ILi128EEENS7_ILi64EEEEEELi64ENS_6half_tEfNS_4arch4Sm90ELb0ELb1ELb1ELb0ELb0ELb0ELb0ELb1ELb1ELb0ELb0ELb0EEENS1_21CollectiveEpilogueFwdINS6_IJSA_SC_SB_EEES9_SE_SG_Li384ELb0ELb0ELb0ELb0EEENS1_30DynamicPersistentTileSchedulerILi384ELi32ELb0ELb0ELb1EEEEEEEEEvNT_6ParamsE:
        .type           _ZN7cutlass13device_kernelIN5flash11enable_sm90INS1_16FlashAttnFwdSm90INS1_25CollectiveMainloopFwdSm90ILi2EN4cute5tupleIJNS5_1CILi1EEES8_S8_EEENS6_IJNS7_ILi192EEENS7_ILi128EEENS7_ILi64EEEEEELi64ENS_6half_tEfNS_4arch4Sm90ELb0ELb1ELb1ELb0ELb0ELb0ELb0ELb1ELb1ELb0ELb0ELb0EEENS1_21CollectiveEpilogueFwdINS6_IJSA_SC_SB_EEES9_SE_SG_Li384ELb0ELb0ELb0ELb0EEENS1_30DynamicPersistentTileSchedulerILi384ELi32ELb0ELb0ELb1EEEEEEEEEvNT_6ParamsE,@function
        .size           _ZN7cutlass13device_kernelIN5flash11enable_sm90INS1_16FlashAttnFwdSm90INS1_25CollectiveMainloopFwdSm90ILi2EN4cute5tupleIJNS5_1CILi1EEES8_S8_EEENS6_IJNS7_ILi192EEENS7_ILi128EEENS7_ILi64EEEEEELi64ENS_6half_tEfNS_4arch4Sm90ELb0ELb1ELb1ELb0ELb0ELb0ELb0ELb1ELb1ELb0ELb0ELb0EEENS1_21CollectiveEpilogueFwdINS6_IJSA_SC_SB_EEES9_SE_SG_Li384ELb0ELb0ELb0ELb0EEENS1_30DynamicPersistentTileSchedulerILi384ELi32ELb0ELb0ELb1EEEEEEEEEvNT_6ParamsE,(.L_x_12788 - _ZN7cutlass13device_kernelIN5flash11enable_sm90INS1_16FlashAttnFwdSm90INS1_25CollectiveMainloopFwdSm90ILi2EN4cute5tupleIJNS5_1CILi1EEES8_S8_EEENS6_IJNS7_ILi192EEENS7_ILi128EEENS7_ILi64EEEEEELi64ENS_6half_tEfNS_4arch4Sm90ELb0ELb1ELb1ELb0ELb0ELb0ELb0ELb1ELb1ELb0ELb0ELb0EEENS1_21CollectiveEpilogueFwdINS6_IJSA_SC_SB_EEES9_SE_SG_Li384ELb0ELb0ELb0ELb0EEENS1_30DynamicPersistentTileSchedulerILi384ELi32ELb0ELb0ELb1EEEEEEEEEvNT_6ParamsE)
        .other          _ZN7cutlass13device_kernelIN5flash11enable_sm90INS1_16FlashAttnFwdSm90INS1_25CollectiveMainloopFwdSm90ILi2EN4cute5tupleIJNS5_1CILi1EEES8_S8_EEENS6_IJNS7_ILi192EEENS7_ILi128EEENS7_ILi64EEEEEELi64ENS_6half_tEfNS_4arch4Sm90ELb0ELb1ELb1ELb0ELb0ELb0ELb0ELb1ELb1ELb0ELb0ELb0EEENS1_21CollectiveEpilogueFwdINS6_IJSA_SC_SB_EEES9_SE_SG_Li384ELb0ELb0ELb0ELb0EEENS1_30DynamicPersistentTileSchedulerILi384ELi32ELb0ELb0ELb1EEEEEEEEEvNT_6ParamsE,@"STO_CUDA_ENTRY STV_DEFAULT"
_ZN7cutlass13device_kernelIN5flash11enable_sm90INS1_16FlashAttnFwdSm90INS1_25CollectiveMainloopFwdSm90ILi2EN4cute5tupleIJNS5_1CILi1EEES8_S8_EEENS6_IJNS7_ILi192EEENS7_ILi128EEENS7_ILi64EEEEEELi64ENS_6half_tEfNS_4arch4Sm90ELb0ELb1ELb1ELb0ELb0ELb0ELb0ELb1ELb1ELb0ELb0ELb0EEENS1_21CollectiveEpilogueFwdINS6_IJSA_SC_SB_EEES9_SE_SG_Li384ELb0ELb0ELb0ELb0EEENS1_30DynamicPersistentTileSchedulerILi384ELi32ELb0ELb0ELb1EEEEEEEEEvNT_6ParamsE:
        /* <DEDUP_REMOVED lines=23> */
.L_x_11114:
[----:B------:R-:W-:Y:S05]  /*0170*/  BSYNC B0 ;  /* 0x0000000000007941 */ /* 0x000fea0003800000 */
.L_x_11113:
        /* <DEDUP_REMOVED lines=37> */
.L_x_11115:
        /* <DEDUP_REMOVED lines=22> */
.L_x_11116:
        /* <DEDUP_REMOVED lines=18> */
.L_x_11117:
        /* <DEDUP_REMOVED lines=22> */
.L_x_11118:
        /* <DEDUP_REMOVED lines=22> */
.L_x_11119:
        /* <DEDUP_REMOVED lines=8> */
.L_x_11121:
        /* <DEDUP_REMOVED lines=16> */
[----:B------:R-:W-:Y:S02]  /*0a90*/  ULOP3.LUT UR46, UR38, 0x1, URZ, 0xfc, !UPT ;  /* 0x00000001262e7892 */ /* 0x000fe4000f8efc3f */
[----:B------:R-:W-:Y:S01]  /*0aa0*/  SHF.R.S32.HI R3, RZ, 0x1f, R0 ;  /* 0x0000001fff037819 */ /* 0x000fe20000011400 */
[----:B------:R-:W-:Y:S01]  /*0ab0*/  UMOV UR36, URZ ;  /* 0x0000003f00247c82 */ /* 0x000fe20008000000 */
[----:B------:R-:W-:Y:S01]  /*0ac0*/  UMOV UR37, URZ ;  /* 0x0000003f00257c82 */ /* 0x000fe20008000000 */
[----:B------:R-:W-:Y:S01]  /*0ad0*/  UMOV UR39, URZ ;  /* 0x0000003f00277c82 */ /* 0x000fe20008000000 */
[----:B------:R-:W-:Y:S01]  /*0ae0*/  LEA.HI R4, R3, R0, RZ, 0x7 ;  /* 0x0000000003047211 */ /* 0x000fe200078f38ff */
[----:B------:R-:W2:Y:S03]  /*0af0*/  S2UR UR6, SR_SWINHI ;  /* 0x00000000000679c3 */ /* 0x000ea60000002f00 */
[----:B------:R-:W-:-:S02]  /*0b00*/  LOP3.LUT R5, R4, 0xffffff80, RZ, 0xc0, !PT ;  /* 0xffffff8004057812 */ /* 0x000fc400078ec0ff */
[----:B------:R-:W-:-:S03]  /*0b10*/  SHF.R.S32.HI R4, RZ, 0x7, R4 ;  /* 0x00000007ff047819 */ /* 0x000fc60000011404 */
[----:B------:R-:W-:Y:S01]  /*0b20*/  IMAD.IADD R17, R0, 0x1, -R5 ;  /* 0x0000000100117824 */ /* 0x000fe200078e0a05 */
[CC--:B------:R-:W-:Y:S02]  /*0b30*/  LEA.HI R5, R3.reuse, R0.reuse, RZ, 0x4 ;  /* 0x0000000003057211 */ /* 0x0c0fe400078f20ff */
[----:B------:R-:W-:Y:S02]  /*0b40*/  LEA.HI R3, R3, R0, RZ, 0x5 ;  /* 0x0000000003037211 */ /* 0x000fe400078f28ff */
[----:B------:R-:W-:Y:S02]  /*0b50*/  SHF.R.S32.HI R8, RZ, 0x1f, R17 ;  /* 0x0000001fff087819 */ /* 0x000fe40000011411 */
[C---:B------:R-:W-:Y:S01]  /*0b60*/  LOP3.LUT R7, R5.reuse, 0x3fffff0, RZ, 0xc0, !PT ;  /* 0x03fffff005077812 */ /* 0x040fe200078ec0ff */
[----:B-1----:R-:W-:Y:S01]  /*0b70*/  ULEA UR40, UR4, UR40, 0x18 ;  /* 0x0000002804287291 */ /* 0x002fe2000f8ec03f */
[----:B------:R-:W-:Y:S02]  /*0b80*/  SHF.R.S32.HI R6, RZ, 0x4, R5 ;  /* 0x00000004ff067819 */ /* 0x000fe40000011405 */
[----:B------:R-:W-:Y:S01]  /*0b90*/  LEA.HI R9, R8, R17, RZ, 0x2 ;  /* 0x0000001108097211 */ /* 0x000fe200078f10ff */
[----:B------:R-:W-:Y:S01]  /*0ba0*/  IMAD.IADD R7, R0, 0x1, -R7 ;  /* 0x0000000100077824 */ /* 0x000fe200078e0a07 */
[----:B------:R-:W-:-:S02]  /*0bb0*/  LEA.HI R5, R5, R6, RZ, 0x1 ;  /* 0x0000000605057211 */ /* 0x000fc400078f08ff */
[----:B------:R-:W-:Y:S01]  /*0bc0*/  SHF.R.S32.HI R0, RZ, 0x5, R3 ;  /* 0x00000005ff007819 */ /* 0x000fe20000011403 */
[----:B------:R-:W-:Y:S01]  /*0bd0*/  UMOV UR4, UR40 ;  /* 0x0000002800047c82 */ /* 0x000fe20008000000 */
[----:B--2---:R-:W-:Y:S01]  /*0be0*/  UMOV UR5, UR6 ;  /* 0x0000000600057c82 */ /* 0x004fe20008000000 */
[--C-:B------:R-:W-:Y:S01]  /*0bf0*/  SHF.R.S32.HI R3, RZ, 0x2, R9.reuse ;  /* 0x00000002ff037819 */ /* 0x100fe20000011409 */
[----:B------:R-:W-:Y:S01]  /*0c00*/  IMAD.U32 R22, RZ, RZ, UR4 ;  /* 0x00000004ff167e24 */ /* 0x000fe2000f8e00ff */
[----:B------:R-:W-:Y:S01]  /*0c10*/  SHF.R.S32.HI R10, RZ, 0x1f, R9 ;  /* 0x0000001fff0a7819 */ /* 0x000fe20000011409 */
[----:B------:R-:W-:Y:S01]  /*0c20*/  IMAD R12, R0, 0x10, R7 ;  /* 0x00000010000c7824 */ /* 0x000fe200078e0207 */
[----:B------:R-:W-:Y:S01]  /*0c30*/  LOP3.LUT R5, R5, 0x1ffffffe, RZ, 0xc0, !PT ;  /* 0x1ffffffe05057812 */ /* 0x000fe200078ec0ff */
[----:B------:R-:W-:Y:S01]  /*0c40*/  IMAD.HI R0, R4, 0x55555556, RZ ;  /* 0x5555555604007827 */ /* 0x000fe200078e02ff */
[----:B------:R-:W-:Y:S01]  /*0c50*/  LEA.HI R10, R10, R3, RZ, 0x3 ;  /* 0x000000030a0a7211 */ /* 0x000fe200078f18ff */
[----:B------:R-:W-:Y:S01]  /*0c60*/  UMOV UR4, UR7 ;  /* 0x0000000700047c82 */ /* 0x000fe20008000000 */
[----:B------:R-:W-:Y:S01]  /*0c70*/  LEA.HI R8, R8, R17, RZ, 0x5 ;  /* 0x0000001108087211 */ /* 0x000fe200078f28ff */
[----:B------:R-:W-:Y:S01]  /*0c80*/  IMAD.IADD R5, R6, 0x1, -R5 ;  /* 0x0000000106057824 */ /* 0x000fe200078e0a05 */
[----:B------:R-:W-:Y:S01]  /*0c90*/  LOP3.LUT R10, R10, 0xfffffff8, RZ, 0xc0, !PT ;  /* 0xfffffff80a0a7812 */ /* 0x000fe200078ec0ff */
[----:B------:R-:W-:Y:S01]  /*0ca0*/  IMAD.U32 R23, RZ, RZ, UR5 ;  /* 0x00000005ff177e24 */ /* 0x000fe2000f8e00ff */
[----:B------:R-:W-:Y:S01]  /*0cb0*/  SHF.R.S32.HI R8, RZ, 0x5, R8 ;  /* 0x00000005ff087819 */ /* 0x000fe20000011408 */
[----:B------:R-:W-:Y:S01]  /*0cc0*/  IMAD R12, R12, 0x8, R5 ;  /* 0x000000080c0c7824 */ /* 0x000fe200078e0205 */
[----:B------:R-:W-:Y:S01]  /*0cd0*/  LEA.HI R5, R0, R0, RZ, 0x1 ;  /* 0x0000000000057211 */ /* 0x000fe200078f08ff */
[----:B------:R-:W-:Y:S01]  /*0ce0*/  IMAD.IADD R7, R3, 0x1, -R10 ;  /* 0x0000000103077824 */ /* 0x000fe200078e0a0a */
[----:B------:R-:W-:Y:S01]  /*0cf0*/  LOP3.LUT R0, R9, 0x7ffffffc, RZ, 0xc0, !PT ;  /* 0x7ffffffc09007812 */ /* 0x000fe200078ec0ff */
[----:B------:R-:W-:-:S02]  /*0d00*/  IMAD.SHL.U32 R3, R12, 0x8, RZ ;  /* 0x000000080c037824 */ /* 0x000fc400078e00ff */
[----:B------:R-:W-:Y:S02]  /*0d10*/  IMAD R5, R5, -0x3, R4 ;  /* 0xfffffffd05057824 */ /* 0x000fe400078e0204 */
[----:B------:R-:W-:Y:S02]  /*0d20*/  IMAD R8, R8, 0x10, R7 ;  /* 0x0000001008087824 */ /* 0x000fe400078e0207 */
[----:B------:R-:W-:Y:S02]  /*0d30*/  IMAD.IADD R17, R17, 0x1, -R0 ;  /* 0x0000000111117824 */ /* 0x000fe400078e0a00 */
[----:B------:R-:W-:-:S04]  /*0d40*/  IMAD.WIDE R22, R3, 0x2, R22 ;  /* 0x0000000203167825 */ /* 0x000fc800078e0216 */
[----:B------:R-:W-:-:S07]  /*0d50*/  IMAD R18, R5, 0x40, R8 ;  /* 0x0000004005127824 */ /* 0x000fce00078e0208 */
.L_x_11214:
        /* <DEDUP_REMOVED lines=20> */
.L_x_11122:
[----:B------:R-:W-:Y:S01]  /*0ea0*/  ULDC UR6, c[0x0][0xdc4] ;  /* 0x0003710000067ab9 */ /* 0x000fe20000000800 */
[----:B------:R-:W-:Y:S01]  /*0eb0*/  UMOV UR48, UR7 ;  /* 0x0000000700307c82 */ /* 0x000fe20008000000 */
[----:B------:R-:W-:-:S11]  /*0ec0*/  UISETP.NE.AND UP0, UPT, UR6, 0x1, UPT ;  /* 0x000000010600788c */ /* 0x000fd6000bf05270 */
[----:B------:R-:W-:Y:S02]  /*0ed0*/  @UP0 ULDC.64 UR10, c[0x0][0xdc8] ;  /* 0x00037200000a0ab9 */ /* 0x000fe40000000a00 */
[----:B------:R-:W-:-:S04]  /*0ee0*/  UIMAD.WIDE.U32 UR4, UR7, UR10, URZ ;  /* 0x0000000a070472a5 */ /* 0x000fc8000f8e003f */
[----:B------:R-:W-:-:S04]  /*0ef0*/  @UP0 USHF.R.U32.HI UR48, URZ, UR11, UR5 ;  /* 0x0000000b3f300299 */ /* 0x000fc80008011605 */
[----:B------:R-:W-:-:S12]  /*0f00*/  UIMAD UR4, UR48, UR6, URZ ;  /* 0x00000006300472a4 */ /* 0x000fd8000f8e023f */
.L_x_11123:
        /* <DEDUP_REMOVED lines=41> */
.L_x_11125:
[----:B------:R-:W-:-:S11]  /*11a0*/  UISETP.NE.AND UP0, UPT, UR5, 0x1, UPT ;  /* 0x000000010500788c */ /* 0x000fd6000bf05270 */
[----:B------:R-:W-:Y:S02]  /*11b0*/  @UP0 ULDC.64 UR12, c[0x0][0x9e8] ;  /* 0x00027a00000c0ab9 */ /* 0x000fe40000000a00 */
[----:B------:R-:W-:-:S04]  /*11c0*/  UIMAD.WIDE.U32 UR6, UR4, UR12, URZ ;  /* 0x0000000c040672a5 */ /* 0x000fc8000f8e003f */
[----:B------:R-:W-:-:S12]  /*11d0*/  @UP0 USHF.R.U32.HI UR4, URZ, UR13, UR7 ;  /* 0x0000000d3f040299 */ /* 0x000fd80008011607 */
.L_x_11126:
[----:B------:R-:W-:-:S06]  /*11e0*/  UIMAD UR4, UR4, UR5, UR5 ;  /* 0x00000005040472a4 */ /* 0x000fcc000f8e0205 */
[----:B------:R-:W-:-:S07]  /*11f0*/  VIMNMX R0, R0, UR4, PT ;  /* 0x0000000400007c48 */ /* 0x000fce000bfe0100 */
.L_x_11124:
        /* <DEDUP_REMOVED lines=25> */
.L_x_11128:
[----:B------:R-:W-:-:S11]  /*1390*/  UISETP.NE.AND UP0, UPT, UR5, 0x1, UPT ;  /* 0x000000010500788c */ /* 0x000fd6000bf05270 */
[----:B------:R-:W-:Y:S02]  /*13a0*/  @UP0 ULDC.64 UR10, c[0x0][0x9e8] ;  /* 0x00027a00000a0ab9 */ /* 0x000fe40000000a00 */
[----:B------:R-:W-:-:S04]  /*13b0*/  UIMAD.WIDE.U32 UR6, UR4, UR10, URZ ;  /* 0x0000000a040672a5 */ /* 0x000fc8000f8e003f */
[----:B------:R-:W-:-:S12]  /*13c0*/  @UP0 USHF.R.U32.HI UR4, URZ, UR11, UR7 ;  /* 0x0000000b3f040299 */ /* 0x000fd80008011607 */
.L_x_11129:
[----:B------:R-:W-:-:S04]  /*13d0*/  UIMAD UR4, UR4, UR5, URZ ;  /* 0x00000005040472a4 */ /* 0x000fc8000f8e023f */
[----:B------:R-:W-:-:S04]  /*13e0*/  UISETP.LT.AND UP0, UPT, UR8, UR4, UPT ;  /* 0x000000040800728c */ /* 0x000fc8000bf01270 */
[----:B------:R-:W-:-:S12]  /*13f0*/  USEL UR8, UR8, UR4, !UP0 ;  /* 0x0000000408087287 */ /* 0x000fd8000c000000 */
.L_x_11127:
        /* <DEDUP_REMOVED lines=20> */
[----:B------:R-:W-:Y:S01]  /*1540*/  CS2R R6, SRZ ;  /* 0x0000000000067805 */ /* 0x000fe2000001ff00 */
[----:B------:R-:W-:Y:S01]  /*1550*/  IMAD.MOV.U32 R94, RZ, RZ, RZ ;  /* 0x000000ffff5e7224 */ /* 0x000fe200078e00ff */
[----:B------:R-:W-:Y:S01]  /*1560*/  ISETP.GT.AND P1, PT, R88, UR45, PT ;  /* 0x0000002d58007c0c */ /* 0x000fe2000bf24270 */
[----:B------:R-:W-:Y:S01]  /*1570*/  IMAD.MOV.U32 R9, RZ, RZ, RZ ;  /* 0x000000ffff097224 */ /* 0x000fe200078e00ff */
[----:B------:R-:W-:Y:S01]  /*1580*/  CS2R R90, SRZ ;  /* 0x00000000005a7805 */ /* 0x000fe2000001ff00 */
[----:B------:R-:W-:Y:S02]  /*1590*/  IMAD.MOV.U32 R89, RZ, RZ, RZ ;  /* 0x000000ffff597224 */ /* 0x000fe400078e00ff */
[----:B------:R-:W-:-:S08]  /*15a0*/  IMAD.MOV.U32 R0, RZ, RZ, RZ ;  /* 0x000000ffff007224 */ /* 0x000fd000078e00ff */
[----:B------:R-:W-:Y:S05]  /*15b0*/  @!P1 BRA `(.L_x_11130) ;  /* 0x000000d400009947 */ /* 0x000fea0003800000 */
[----:B------:R-:W-:-:S05]  /*15c0*/  VIADD R0, R2, 0xffffff80 ;  /* 0xffffff8002007836 */ /* 0x000fca0000000000 */
[----:B------:R-:W-:-:S04]  /*15d0*/  SHF.R.S32.HI R3, RZ, 0x1f, R0 ;  /* 0x0000001fff037819 */ /* 0x000fc80000011400 */
[----:B------:R-:W-:-:S04]  /*15e0*/  LEA.HI R3, R3, R0, RZ, 0x7 ;  /* 0x0000000003037211 */ /* 0x000fc800078f38ff */
[----:B------:R-:W-:-:S06]  /*15f0*/  SHF.R.S32.HI R3, RZ, 0x7, R3 ;  /* 0x00000007ff037819 */ /* 0x000fcc0000011403 */
[----:B------:R-:W1:Y:S02]  /*1600*/  SHFL.IDX PT, R3, R3, RZ, 0x1f ;  /* 0x00001fff03037589 */ /* 0x000e6400000e0000 */
[----:B-1----:R-:W-:-:S13]  /*1610*/  R2UR UR41, R3 ;  /* 0x00000000032972ca */ /* 0x002fda00000e0000 */
[----:B------:R-:W-:Y:S02]  /*1620*/  UIMAD.WIDE UR4, UR41, 0x55555556, URZ ;  /* 0x55555556290478a5 */ /* 0x000fe4000f8e023f */
[----:B------:R-:W-:Y:S02]  /*1630*/  UIADD3 UR4, UR40, 0x8400, URZ ;  /* 0x0000840028047890 */ /* 0x000fe4000fffe03f */
[----:B------:R-:W-:Y:S02]  /*1640*/  ULEA.HI UR5, UR5, UR5, URZ, 0x1 ;  /* 0x0000000505057291 */ /* 0x000fe4000f8f083f */
[----:B------:R-:W-:Y:S02]  /*1650*/  ULOP3.LUT UP0, URZ, UR4, 0x3ff, URZ, 0xc0, !UPT ;  /* 0x000003ff043f7892 */ /* 0x000fe4000f80c03f */
[----:B------:R-:W-:-:S04]  /*1660*/  UIMAD UR5, UR5, -0x3, UR41 ;  /* 0xfffffffd050578a4 */ /* 0x000fc8000f8e0229 */
[----:B------:R-:W-:Y:S01]  /*1670*/  PLOP3.LUT P0, PT, PT, PT, UP0, 0x80, 0x0 ;  /* 0x000000000000781c */ /* 0x000fe20003f0f008 */
[----:B------:R-:W-:-:S04]  /*1680*/  ULEA UR5, UR5, UR4, 0xd ;  /* 0x0000000405057291 */ /* 0x000fc8000f8e683f */
[----:B------:R-:W-:-:S04]  /*1690*/  USHF.R.U32.HI UR5, URZ, 0x4, UR5 ;  /* 0x000000043f057899 */ /* 0x000fc80008011605 */
        /* <DEDUP_REMOVED lines=18> */
.L_x_11131:
        /* <DEDUP_REMOVED lines=9> */
.L_x_11279:
[----:B------:R-:W-:Y:S05]  /*1850*/  @!P0 BRA `(.L_x_11133) ;  /* 0x0000000000048947 */ /* 0x000fea0003800000 */
[----:B------:R-:W-:Y:S01]  /*1860*/  BPT.TRAP 0x1 ;  /* 0x000000040000795c */ /* 0x000fe20000300000 */
.L_x_11133:
[----:B-1----:R-:W-:Y:S02]  /*1870*/  IMAD.U32 R3, RZ, RZ, UR39 ;  /* 0x00000027ff037e24 */ /* 0x002fe4000f8e00ff */
[----:B------:R-:W-:-:S03]  /*1880*/  IMAD.U32 R0, RZ, RZ, UR37 ;  /* 0x00000025ff007e24 */ /* 0x000fc6000f8e00ff */
[----:B------:R-:W-:Y:S02]  /*1890*/  LEA R3, R3, UR40, 0x3 ;  /* 0x0000002803037c11 */ /* 0x000fe4000f8e18ff */
[----:B------:R-:W-:-:S04]  /*18a0*/  SHF.L.U32 R0, R0, 0x1f, RZ ;  /* 0x0000001f00007819 */ /* 0x000fc800000006ff */
[----:B------:R1:W2:Y:S01]  /*18b0*/  SYNCS.PHASECHK.TRANS64.TRYWAIT P2, [R3+URZ+0x16830], R0 ;  /* 0x01683000030075a7 */ /* 0x0002a2000804017f */
[----:B------:R-:W-:Y:S05]  /*18c0*/  @!P0 BRA `(.L_x_11134) ;  /* 0x0000000000048947 */ /* 0x000fea0003800000 */
[----:B------:R-:W-:Y:S01]  /*18d0*/  BPT.TRAP 0x1 ;  /* 0x000000040000795c */ /* 0x000fe20000300000 */
.L_x_11134:
[----:B------:R-:W-:Y:S01]  /*18e0*/  LOP3.LUT P1, RZ, R2, 0x7f, RZ, 0xc0, !PT ;  /* 0x0000007f02ff7812 */ /* 0x000fe2000782c0ff */
[----:B--2---:R-:W-:-:S12]  /*18f0*/  @P2 BRA `(.L_x_11135) ;  /* 0x0000000000082947 */ /* 0x004fd80003800000 */
[----:B------:R-:W2:Y:S02]  /*1900*/  SYNCS.PHASECHK.TRANS64.TRYWAIT P2, [R3+URZ+0x16830], R0 ;  /* 0x01683000030075a7 */ /* 0x000ea4000804017f */
[----:B--2---:R-:W-:Y:S05]  /*1910*/  @!P2 BRA `(.L_x_11136) ;  /* 0x0000010c0014a947 */ /* 0x004fea0003800000 */
.L_x_11135:
[----:B------:R-:W-:Y:S05]  /*1920*/  WARPSYNC.ALL ;  /* 0x0000000000007948 */ /* 0x000fea0003800000 */
[----:B------:R-:W-:Y:S01]  /*1930*/  UIADD3 UR4, UR40, 0xe400, URZ ;  /* 0x0000e40028047890 */ /* 0x000fe2000fffe03f */
[----:B------:R-:W-:Y:S01]  /*1940*/  WARPGROUP.ARRIVE ;  /* 0x00000000000079c5 */ /* 0x000fe20000000000 */
[----:B------:R-:W-:Y:S01]  /*1950*/  ULOP3.LUT UR16, UR52, 0x10000, URZ, 0xfc, !UPT ;  /* 0x0001000034107892 */ /* 0x000fe2000f8efc3f */
[----:B------:R-:W3:Y:S01]  /*1960*/  LDC R6, c[0x0][0x2e0] ;  /* 0x0000b800ff067b82 */ /* 0x000ee20000000800 */
[----:B------:R-:W-:Y:S01]  /*1970*/  USHF.R.U32.HI UR4, URZ, 0x4, UR4 ;  /* 0x000000043f047899 */ /* 0x000fe20008011604 */
[----:B-12---:R-:W-:Y:S01]  /*1980*/  @!P1 VIADD R3, R3, 0x16840 ;  /* 0x0001684003039836 */ /* 0x006fe20000000000 */
[----:B------:R-:W-:Y:S01]  /*1990*/  UMOV UR17, 0x40000040 ;  /* 0x4000004000117882 */ /* 0x000fe20000000000 */
[----:B------:R-:W-:Y:S01]  /*19a0*/  UMOV UR19, 0x40000040 ;  /* 0x4000004000137882 */ /* 0x000fe20000000000 */
[----:B------:R-:W-:Y:S01]  /*19b0*/  ULOP3.LUT UR4, UR4, 0x3fff, URZ, 0xc0, !UPT ;  /* 0x00003fff04047892 */ /* 0x000fe2000f8ec03f */
[----:B------:R-:W-:Y:S01]  /*19c0*/  UMOV UR5, 0x40000040 ;  /* 0x4000004000057882 */ /* 0x000fe20000000000 */
[----:B------:R-:W-:-:S02]  /*19d0*/  UMOV UR7, 0x40000040 ;  /* 0x4000004000077882 */ /* 0x000fc40000000000 */
[----:B------:R-:W-:Y:S01]  /*19e0*/  ULOP3.LUT UR20, UR4, 0x10000, URZ, 0xfc, !UPT ;  /* 0x0001000004147892 */ /* 0x000fe2000f8efc3f */
[----:B------:R-:W1:Y:S01]  /*19f0*/  LDC R5, c[0x0][0x288] ;  /* 0x0000a200ff057b82 */ /* 0x000e620000000800 */
[----:B------:R-:W-:Y:S01]  /*1a00*/  UIADD3 UR4, UR16, 0x2, URZ ;  /* 0x0000000210047890 */ /* 0x000fe2000fffe03f */
[----:B------:R-:W-:Y:S01]  /*1a10*/  @!P1 PRMT R3, RZ, 0x654, R3 ;  /* 0x00000654ff039816 */ /* 0x000fe20000000003 */
[----:B------:R-:W-:Y:S02]  /*1a20*/  ULEA UR18, UR39, UR20, 0xa ;  /* 0x0000001427127291 */ /* 0x000fe4000f8e503f */
[----:B------:R-:W-:Y:S02]  /*1a30*/  UIADD3 UR8, UR16, 0x4, URZ ;  /* 0x0000000410087890 */ /* 0x000fe4000fffe03f */
[----:B------:R-:W-:Y:S02]  /*1a40*/  UIADD3 UR6, UR18, 0x2, URZ ;  /* 0x0000000212067890 */ /* 0x000fe4000fffe03f */
[----:B------:R-:W-:Y:S01]  /*1a50*/  UIADD3 UR10, UR18, 0x4, URZ ;  /* 0x00000004120a7890 */ /* 0x000fe2000fffe03f */
[----:B------:R-:W-:-:S02]  /*1a60*/  UMOV UR9, 0x40000040 ;  /* 0x4000004000097882 */ /* 0x000fc40000000000 */
[----:B------:R-:W-:Y:S01]  /*1a70*/  HGMMA.64x128x16.F32 R24, gdesc[UR16], RZ, !UPT, gsb0 ;  /* 0x01e00000101879f0 */ /* 0x000fe2000c0008ff */
[----:B------:R-:W-:Y:S01]  /*1a80*/  UMOV UR11, 0x40000040 ;  /* 0x40000040000b7882 */ /* 0x000fe20000000000 */
[----:B------:R-:W-:Y:S02]  /*1a90*/  UIADD3 UR12, UR16, 0x6, URZ ;  /* 0x00000006100c7890 */ /* 0x000fe4000fffe03f */
[----:B------:R-:W-:Y:S01]  /*1aa0*/  UIADD3 UR14, UR18, 0x6, URZ ;  /* 0x00000006120e7890 */ /* 0x000fe2000fffe03f */
[----:B------:R-:W-:Y:S01]  /*1ab0*/  UMOV UR13, 0x40000040 ;  /* 0x40000040000d7882 */ /* 0x000fe20000000000 */
[----:B------:R-:W-:Y:S01]  /*1ac0*/  UMOV UR15, 0x40000040 ;  /* 0x40000040000f7882 */ /* 0x000fe20000000000 */
[----:B------:R-:W-:Y:S02]  /*1ad0*/  WARPGROUP.DEPBAR.LE gsb0, 0x0 ;  /* 0x00008000000079c5 */ /* 0x000fe40000010000 */
[----:B------:R-:W-:-:S06]  /*1ae0*/  WARPGROUP.ARRIVE ;  /* 0x00000000000079c5 */ /* 0x000fcc0000000000 */
[----:B------:R-:W-:Y:S01]  /*1af0*/  HGMMA.64x128x16.F32 R24, gdesc[UR4], R24, gsb0 ;  /* 0x01e00000041879f0 */ /* 0x000fe20008000818 */
        /* <DEDUP_REMOVED lines=12> */
[----:B------:R-:W-:Y:S01]  /*1bc0*/  FMUL.FTZ R21, R25, UR10 ;  /* 0x0000000a19157c20 */ /* 0x000fe20008410000 */
[----:B------:R-:W-:Y:S01]  /*1bd0*/  FMUL.FTZ R25, R28, UR10 ;  /* 0x0000000a1c197c20 */ /* 0x000fe20008410000 */
        /* <DEDUP_REMOVED lines=68> */
[C---:B------:R-:W-:Y:S01]  /*2020*/  IMAD R78, R17.reuse, -0x2, R60 ;  /* 0xfffffffe114e7824 */ /* 0x040fe200078e023c */
[----:B------:R-:W-:Y:S01]  /*2030*/  LEA R79, R88, 0xffffff80, 0x7 ;  /* 0xffffff80584f7811 */ /* 0x000fe200078e38ff */
[----:B------:R-:W-:-:S04]  /*2040*/  IMAD R62, R17, -0x2, R62 ;  /* 0xfffffffe113e7824 */ /* 0x000fc800078e023e */
[----:B------:R-:W3:Y:S01]  /*2050*/  MUFU.TANH R21, R21 ;  /* 0x0000001500157308 */ /* 0x000ee20000002400 */
[----:B--2---:R-:W-:Y:S02]  /*2060*/  VIADD R3, R18, UR42 ;  /* 0x0000002a12037c36 */ /* 0x004fe40008000000 */
[C---:B------:R-:W-:Y:S02]  /*2070*/  VIADD R87, R62.reuse, UR6 ;  /* 0x000000063e577c36 */ /* 0x040fe40008000000 */
[----:B------:R-:W-:-:S03]  /*2080*/  VIADD R82, R62, UR21 ;  /* 0x000000153e527c36 */ /* 0x000fc60008000000 */
[----:B------:R-:W2:Y:S01]  /*2090*/  MUFU.TANH R4, R4 ;  /* 0x0000000400047308 */ /* 0x000ea20000002400 */
[----:B------:R-:W-:Y:S01]  /*20a0*/  VIADDMNMX R67, R3, R87, R78, PT ;  /* 0x0000005703437246 */ /* 0x000fe2000380014e */
[----:B------:R-:W-:-:S06]  /*20b0*/  IMAD.IADD R70, R82, 0x1, R3 ;  /* 0x0000000152467824 */ /* 0x000fcc00078e0203 */
        /* <DEDUP_REMOVED lines=42> */
[----:B------:R1:W1:Y:S08]  /*2360*/  MUFU.TANH R95, R69 ;  /* 0x00000045005f7308 */ /* 0x0002700000002400 */
[----:B------:R-:W1:Y:S08]  /*2370*/  MUFU.TANH R49, R49 ;  /* 0x0000003100317308 */ /* 0x000e700000002400 */
[----:B------:R-:W1:Y:S08]  /*2380*/  MUFU.TANH R50, R50 ;  /* 0x0000003200327308 */ /* 0x000e700000002400 */
[----:B------:R1:W1:Y:S08]  /*2390*/  MUFU.TANH R96, R72 ;  /* 0x0000004800607308 */ /* 0x0002700000002400 */
[----:B------:R1:W1:Y:S08]  /*23a0*/  MUFU.TANH R97, R73 ;  /* 0x0000004900617308 */ /* 0x0002700000002400 */
[----:B------:R-:W1:Y:S08]  /*23b0*/  MUFU.TANH R52, R52 ;  /* 0x0000003400347308 */ /* 0x000e700000002400 */
[----:B------:R-:W1:Y:S08]  /*23c0*/  MUFU.TANH R54, R54 ;  /* 0x0000003600367308 */ /* 0x000e700000002400 */
[----:B------:R1:W1:Y:S08]  /*23d0*/  MUFU.TANH R98, R76 ;  /* 0x0000004c00627308 */ /* 0x0002700000002400 */
        /* <DEDUP_REMOVED lines=25> */
.L_x_11139:
[----:B------:R-:W-:-:S06]  /*2570*/  UISETP.NE.AND UP1, UPT, UR7, 0x1, UPT ;  /* 0x000000010700788c */ /* 0x000fcc000bf25270 */
[----:B------:R-:W-:-:S05]  /*2580*/  PLOP3.LUT P2, PT, PT, PT, UP1, 0x80, 0x0 ;  /* 0x000000000000781c */ /* 0x000fca0003f4f018 */
[----:B------:R-:W-:-:S08]  /*2590*/  @UP1 ULDC.64 UR10, c[0x0][0x9e8] ;  /* 0x00027a00000a1ab9 */ /* 0x000fd00000000a00 */
[----:B------:R-:W-:-:S05]  /*25a0*/  @P2 IMAD.HI.U32 R61, R60, UR10, RZ ;  /* 0x0000000a3c3d2c27 */ /* 0x000fca000f8e00ff */
[----:B------:R-:W-:-:S07]  /*25b0*/  @P2 SHF.R.U32.HI R60, RZ, UR11, R61 ;  /* 0x0000000bff3c2c19 */ /* 0x000fce000801163d */
.L_x_11140:
[----:B------:R-:W-:Y:S05]  /*25c0*/  BSYNC B0 ;  /* 0x0000000000007941 */ /* 0x000fea0003800000 */
.L_x_11138:
[----:B------:R-:W-:-:S04]  /*25d0*/  IMAD R60, R60, UR7, -R79 ;  /* 0x000000073c3c7c24 */ /* 0x000fc8000f8e0a4f */
[----:B------:R-:W-:-:S05]  /*25e0*/  IMAD R60, R17, -0x2, R60 ;  /* 0xfffffffe113c7824 */ /* 0x000fca00078e023c */
[----:B------:R-:W-:Y:S02]  /*25f0*/  VIMNMX R70, R70, R60, !PT ;  /* 0x0000003c46467248 */ /* 0x000fe40007fe0100 */
[----:B------:R-:W-:-:S07]  /*2600*/  VIADDMNMX R67, R60, UR7, R67, PT ;  /* 0x000000073c437c46 */ /* 0x000fce000b800143 */
.L_x_11137:
        /* <DEDUP_REMOVED lines=203> */
.L_x_11143:
[----:B------:R-:W-:-:S06]  /*32c0*/  UISETP.NE.AND UP1, UPT, UR7, 0x1, UPT ;  /* 0x000000010700788c */ /* 0x000fcc000bf25270 */
[----:B------:R-:W-:-:S05]  /*32d0*/  PLOP3.LUT P6, PT, PT, PT, UP1, 0x80, 0x0 ;  /* 0x000000000000781c */ /* 0x000fca0003fcf018 */
[----:B------:R-:W-:-:S08]  /*32e0*/  @UP1 ULDC.64 UR10, c[0x0][0x9e8] ;  /* 0x00027a00000a1ab9 */ /* 0x000fd00000000a00 */
[----:B------:R-:W-:Y:S01]  /*32f0*/  @P6 IMAD.HI.U32 R35, R78, UR10, RZ ;  /* 0x0000000a4e236c27 */ /* 0x000fe2000f8e00ff */
[----:B------:R-:W-:-:S13]  /*3300*/  PLOP3.LUT P6, PT, PT, PT, UP1, 0x80, 0x0 ;  /* 0x000000000000781c */ /* 0x000fda0003fcf018 */
[----:B------:R-:W-:-:S07]  /*3310*/  @P6 SHF.R.U32.HI R78, RZ, UR11, R35 ;  /* 0x0000000bff4e6c19 */ /* 0x000fce0008011623 */
.L_x_11144:
[----:B------:R-:W-:Y:S05]  /*3320*/  BSYNC B0 ;  /* 0x0000000000007941 */ /* 0x000fea0003800000 */
.L_x_11142:
[----:B------:R-:W-:-:S04]  /*3330*/  IMAD R78, R78, UR7, -R79 ;  /* 0x000000074e4e7c24 */ /* 0x000fc8000f8e0a4f */
[----:B------:R-:W-:-:S05]  /*3340*/  IMAD R78, R17, -0x2, R78 ;  /* 0xfffffffe114e7824 */ /* 0x000fca00078e024e */
[----:B------:R-:W-:Y:S02]  /*3350*/  VIMNMX R70, R70, R78, !PT ;  /* 0x0000004e46467248 */ /* 0x000fe40007fe0100 */
[----:B------:R-:W-:-:S07]  /*3360*/  VIADDMNMX R67, R78, UR7, R67, PT ;  /* 0x000000074e437c46 */ /* 0x000fce000b800143 */
.L_x_11141:
[----:B------:R-:W-:Y:S01]  /*3370*/  ISETP.GT.AND P2, PT, R70, 0x1, !P2 ;  /* 0x000000014600780c */ /* 0x000fe20005744270 */
[----:B------:R-:W-:Y:S01]  /*3380*/  ULDC UR22, c[0x0][0x988] ;  /* 0x0002620000167ab9 */ /* 0x000fe20000000800 */
[----:B------:R-:W-:Y:S01]  /*3390*/  LOP3.LUT P6, RZ, R19, 0x8, RZ, 0xc0, !PT ;  /* 0x0000000813ff7812 */ /* 0x000fe200078cc0ff */
[----:B------:R-:W-:Y:S01]  /*33a0*/  IMAD R6, R6, UR47, -R5 ;  /* 0x0000002f06067c24 */ /* 0x000fe2000f8e0a05 */
        /* <DEDUP_REMOVED lines=36> */
[C---:B------:R-:W-:Y:S02]  /*35f0*/  LOP3.LUT P2, RZ, R19.reuse, 0x800000, RZ, 0xc0, !PT ;  /* 0x0080000013ff7812 */ /* 0x040fe4000784c0ff */
[----:B------:R-:W-:Y:S02]  /*3600*/  LOP3.LUT P6, RZ, R19, 0x8000, RZ, 0xc0, !PT ;  /* 0x0000800013ff7812 */ /* 0x000fe400078cc0ff */
        /* <DEDUP_REMOVED lines=54> */
[----:B------:R-:W-:Y:S01]  /*3970*/  ISETP.GT.AND P2, PT, R70, 0x39, !P6 ;  /* 0x000000394600780c */ /* 0x000fe20007744270 */
[----:B------:R-:W1:Y:S01]  /*3980*/  SHFL.BFLY PT, R77, R10, 0x2, 0x1f ;  /* 0x0c401f000a4d7f89 */ /* 0x000e6200000e0000 */
[----:B------:R-:W-:-:S02]  /*3990*/  LOP3.LUT P6, RZ, R19, 0x10, RZ, 0xc0, !PT ;  /* 0x0000001013ff7812 */ /* 0x000fc400078cc0ff */
[----:B------:R-:W-:Y:S02]  /*39a0*/  ISETP.LT.OR P2, PT, R67, 0x3a, P2 ;  /* 0x0000003a4300780c */ /* 0x000fe40001741670 */
[----:B------:R-:W-:Y:S02]  /*39b0*/  R2UR UR10, R6 ;  /* 0x00000000060a72ca */ /* 0x000fe400000e0000 */
[----:B------:R-:W-:Y:S02]  /*39c0*/  FSEL R32, R32, -INF , !P2 ;  /* 0xff80000020207808 */ /* 0x000fe40005000000 */
[----:B------:R-:W-:-:S04]  /*39d0*/  LOP3.LUT P2, RZ, R19, 0x4000, RZ, 0xc0, !PT ;  /* 0x0000400013ff7812 */ /* 0x000fc8000784c0ff */
[----:B------:R-:W-:-:S04]  /*39e0*/  ISETP.GT.AND P2, PT, R70, 0x40, !P2 ;  /* 0x000000404600780c */ /* 0x000fc80005744270 */
[----:B------:R-:W-:Y:S01]  /*39f0*/  ISETP.LT.OR P2, PT, R67, 0x41, P2 ;  /* 0x000000414300780c */ /* 0x000fe20001741670 */
[----:B------:R-:W-:-:S03]  /*3a00*/  UIADD3 UR10, UR42, UR10, URZ ;  /* 0x0000000a2a0a7290 */ /* 0x000fc6000fffe03f */
[----:B------:R-:W-:Y:S01]  /*3a10*/  FSEL R34, R34, -INF , !P2 ;  /* 0xff80000022227808 */ /* 0x000fe20005000000 */
[----:B------:R-:W-:Y:S01]  /*3a20*/  UIADD3 UR6, UR10, UR6, URZ ;  /* 0x000000060a067290 */ /* 0x000fe2000fffe03f */
        /* <DEDUP_REMOVED lines=56> */
[----:B------:R-:W-:Y:S01]  /*3db0*/  MUFU.EX2 R148, R148 ;  /* 0x0000009400947308 */ /* 0x000fe20000000800 */
[----:B------:R-:W-:Y:S01]  /*3dc0*/  FMNMX.FTZ R10, R4, R37, !PT ;  /* 0x00000025040a7209 */ /* 0x000fe20007810000 */
[--C-:B------:R-:W-:Y:S01]  /*3dd0*/  FFMA.FTZ R73, R76, UR22, -R78.reuse ;  /* 0x000000164c497c23 */ /* 0x100fe2000801084e */
[----:B------:R-:W-:Y:S01]  /*3de0*/  ISETP.GT.AND P2, PT, R70, 0x69, !P2 ;  /* 0x000000694600780c */ /* 0x000fe20005744270 */
[--C-:B------:R-:W-:Y:S01]  /*3df0*/  FFMA.FTZ R120, R29, UR22, -R78.reuse ;  /* 0x000000161d787c23 */ /* 0x100fe2000801084e */
[----:B------:R-:W-:Y:S01]  /*3e00*/  FMNMX.FTZ R10, R9, R10, !PT ;  /* 0x0000000a090a7209 */ /* 0x000fe20007810000 */
[--C-:B------:R-:W-:Y:S01]  /*3e10*/  FFMA.FTZ R144, R75, UR22, -R78.reuse ;  /* 0x000000164b907c23 */ /* 0x100fe2000801084e */
[----:B------:R-:W-:Y:S01]  /*3e20*/  ISETP.LT.OR P2, PT, R67, 0x6a, P2 ;  /* 0x0000006a4300780c */ /* 0x000fe20001741670 */
[----:B------:R-:W1:Y:S01]  /*3e30*/  MUFU.EX2 R71, R71 ;  /* 0x0000004700477308 */ /* 0x000e620000000800 */
        /* <DEDUP_REMOVED lines=9> */
[----:B------:R-:W2:Y:S01]  /*3ed0*/  MUFU.EX2 R150, R150 ;  /* 0x0000009600967308 */ /* 0x000ea20000000800 */
[----:B------:R-:W-:Y:S01]  /*3ee0*/  FSEL R60, R51, -INF , !P5 ;  /* 0xff800000333c7808 */ /* 0x000fe20006800000 */
[--C-:B------:R-:W-:Y:S01]  /*3ef0*/  FFMA.FTZ R146, R72, UR22, -R78.reuse ;  /* 0x0000001648927c23 */ /* 0x100fe2000801084e */
[----:B------:R-:W-:Y:S01]  /*3f00*/  FMNMX.FTZ R10, R12, R77, !PT ;  /* 0x0000004d0c0a7209 */ /* 0x000fe20007810000 */
[--C-:B------:R-:W-:Y:S01]  /*3f10*/  FFMA.FTZ R69, R69, UR22, -R78.reuse ;  /* 0x0000001645457c23 */ /* 0x100fe2000801084e */
[----:B------:R-:W-:Y:S01]  /*3f20*/  ISETP.LT.OR P6, PT, R67, 0x7a, P6 ;  /* 0x0000007a4300780c */ /* 0x000fe200037c1670 */
[--C-:B------:R-:W-:Y:S01]  /*3f30*/  FFMA.FTZ R140, R68, UR22, -R78.reuse ;  /* 0x00000016448c7c23 */ /* 0x100fe2000801084e */
[----:B------:R-:W-:Y:S01]  /*3f40*/  FMNMX.FTZ R77, R13, R10, !PT ;  /* 0x0000000a0d4d7209 */ /* 0x000fe20007810000 */
[----:B------:R-:W3:Y:S01]  /*3f50*/  MUFU.EX2 R73, R73 ;  /* 0x0000004900497308 */ /* 0x000ee20000000800 */
[----:B------:R-:W-:Y:S01]  /*3f60*/  FSEL R55, R55, -INF , !P6 ;  /* 0xff80000037377808 */ /* 0x000fe20007000000 */
[--C-:B------:R-:W-:Y:S01]  /*3f70*/  FFMA.FTZ R64, R64, UR22, -R78.reuse ;  /* 0x0000001640407c23 */ /* 0x100fe2000801084e */
[----:B------:R-:W-:Y:S01]  /*3f80*/  FMNMX.FTZ R10, R14, R77, !PT ;  /* 0x0000004d0e0a7209 */ /* 0x000fe20007810000 */
[--C-:B------:R-:W-:Y:S01]  /*3f90*/  FFMA.FTZ R128, R57, UR22, -R78.reuse ;  /* 0x0000001639807c23 */ /* 0x100fe2000801084e */
[--C-:B------:R-:W-:Y:S01]  /*3fa0*/  FFMA.FTZ R142, R66, UR22, -R78.reuse ;  /* 0x00000016428e7c23 */ /* 0x100fe2000801084e */
[--C-:B------:R-:W-:Y:S01]  /*3fb0*/  FFMA.FTZ R57, R44, UR22, -R78.reuse ;  /* 0x000000162c397c23 */ /* 0x100fe2000801084e */
[----:B------:R-:W-:Y:S01]  /*3fc0*/  FMNMX.FTZ R77, R15, R10, !PT ;  /* 0x0000000a0f4d7209 */ /* 0x000fe20007810000 */
[----:B------:R-:W4:Y:S01]  /*3fd0*/  MUFU.EX2 R144, R144 ;  /* 0x0000009000907308 */ /* 0x000f220000000800 */
[--C-:B------:R-:W-:Y:S01]  /*3fe0*/  FFMA.FTZ R62, R62, UR22, -R78.reuse ;  /* 0x000000163e3e7c23 */ /* 0x100fe2000801084e */
[--C-:B------:R-:W-:Y:S01]  /*3ff0*/  FFMA.FTZ R136, R65, UR22, -R78.reuse ;  /* 0x0000001641887c23 */ /* 0x100fe2000801084e */
[----:B------:R-:W-:Y:S01]  /*4000*/  FMNMX.FTZ R77, R20, R77, !PT ;  /* 0x0000004d144d7209 */ /* 0x000fe20007810000 */
[--C-:B------:R-:W-:Y:S01]  /*4010*/  FFMA.FTZ R130, R48, UR22, -R78.reuse ;  /* 0x0000001630827c23 */ /* 0x100fe2000801084e */
[--C-:B------:R-:W-:Y:S01]  /*4020*/  FFMA.FTZ R65, R89, UR22, -R78.reuse ;  /* 0x0000001659417c23 */ /* 0x100fe2000801084e */
[--C-:B------:R-:W-:Y:S01]  /*4030*/  FFMA.FTZ R138, R90, UR22, -R78.reuse ;  /* 0x000000165a8a7c23 */ /* 0x100fe2000801084e */
[----:B------:R-:W-:Y:S01]  /*4040*/  FMNMX.FTZ R77, R24, R77, !PT ;  /* 0x0000004d184d7209 */ /* 0x000fe20007810000 */
[----:B------:R-:W5:Y:S01]  /*4050*/  MUFU.EX2 R75, R75 ;  /* 0x0000004b004b7308 */ /* 0x000f620000000800 */
        /* <DEDUP_REMOVED lines=9> */
[----:B------:R-:W-:Y:S01]  /*40f0*/  FFMA.FTZ R27, R27, UR22, -R78 ;  /* 0x000000161b1b7c23 */ /* 0x000fe2000801084e */
[----:B------:R-:W-:-:S04]  /*4100*/  FMNMX.FTZ R79, R30, R79, !PT ;  /* 0x0000004f1e4f7209 */ /* 0x000fc80007810000 */
[----:B------:R-:W-:Y:S01]  /*4110*/  FMNMX.FTZ R79, R32, R79, !PT ;  /* 0x0000004f204f7209 */ /* 0x000fe20007810000 */
[----:B------:R-:W5:Y:S03]  /*4120*/  MUFU.EX2 R69, R69 ;  /* 0x0000004500457308 */ /* 0x000f660000000800 */
        /* <DEDUP_REMOVED lines=21> */
[----:B------:R-:W-:Y:S01]  /*4280*/  FMNMX.FTZ R10, R60, R51, !PT ;  /* 0x000000333c0a7209 */ /* 0x000fe20007810000 */
[--C-:B------:R-:W-:Y:S01]  /*4290*/  FFMA.FTZ R51, R53, UR22, -R78.reuse ;  /* 0x0000001635337c23 */ /* 0x100fe2000801084e */
[----:B------:R-:W-:Y:S02]  /*42a0*/  FFMA.FTZ R53, R59, UR22, -R78 ;  /* 0x000000163b357c23 */ /* 0x000fe4000801084e */
        /* <DEDUP_REMOVED lines=15> */
[----:B------:R-:W-:Y:S03]  /*43a0*/  MUFU.EX2 R57, R57 ;  /* 0x0000003900397308 */ /* 0x000fe60000000800 */
[----:B------:R-:W-:Y:S02]  /*43b0*/  FSEL R25, R29, RZ, P2 ;  /* 0x000000ff1d197208 */ /* 0x000fe40001000000 */
[----:B------:R-:W-:-:S03]  /*43c0*/  PLOP3.LUT P2, PT, PT, PT, UP0, 0x40, 0x0 ;  /* 0x000000000000781c */ /* 0x000fc60003f4e808 */
[----:B------:R-:W-:Y:S01]  /*43d0*/  FFMA.FTZ R145, R7, UR22, -R25 ;  /* 0x0000001607917c23 */ /* 0x000fe20008010819 */
[----:B------:R-:W-:Y:S01]  /*43e0*/  FADD.FTZ R7, R148, R71 ;  /* 0x0000004794077221 */ /* 0x000fe20000010000 */
[--C-:B------:R-:W-:Y:S01]  /*43f0*/  FFMA.FTZ R143, R20, UR22, -R25.reuse ;  /* 0x00000016148f7c23 */ /* 0x100fe20008010819 */
[--C-:B------:R-:W-:Y:S01]  /*4400*/  FFMA.FTZ R20, R24, UR22, -R25.reuse ;  /* 0x0000001618147c23 */ /* 0x100fe20008010819 */
[----:B------:R-:W-:Y:S01]  /*4410*/  FFMA.FTZ R24, R28, UR22, -R25 ;  /* 0x000000161c187c23 */ /* 0x000fe20008010819 */
[----:B--2---:R-:W-:Y:S01]  /*4420*/  FADD.FTZ R28, R150, R7 ;  /* 0x00000007961c7221 */ /* 0x004fe20000010000 */
[--C-:B------:R-:W-:Y:S01]  /*4430*/  FFMA.FTZ R149, R4, UR22, -R25.reuse ;  /* 0x0000001604957c23 */ /* 0x100fe20008010819 */
[--C-:B------:R-:W-:Y:S01]  /*4440*/  FFMA.FTZ R4, R37, UR22, -R25.reuse ;  /* 0x0000001625047c23 */ /* 0x100fe20008010819 */
[--C-:B------:R-:W-:Y:S01]  /*4450*/  FFMA.FTZ R151, R9, UR22, -R25.reuse ;  /* 0x0000001609977c23 */ /* 0x100fe20008010819 */
[----:B---3--:R-:W-:Y:S01]  /*4460*/  FADD.FTZ R7, R73, R28 ;  /* 0x0000001c49077221 */ /* 0x008fe20000010000 */
[--C-:B------:R-:W-:Y:S01]  /*4470*/  FFMA.FTZ R44, R35, UR22, -R25.reuse ;  /* 0x00000016232c7c23 */ /* 0x100fe20008010819 */
[----:B------:R-:W-:Y:S01]  /*4480*/  FFMA.FTZ R139, R30, UR22, -R25 ;  /* 0x000000161e8b7c23 */ /* 0x000fe20008010819 */
[----:B------:R-:W-:Y:S01]  /*4490*/  MUFU.EX2 R149, R149 ;  /* 0x0000009500957308 */ /* 0x000fe20000000800 */
[----:B----4-:R-:W-:Y:S01]  /*44a0*/  FADD.FTZ R28, R144, R7 ;  /* 0x00000007901c7221 */ /* 0x010fe20000010000 */
[--C-:B------:R-:W-:Y:S01]  /*44b0*/  FFMA.FTZ R48, R11, UR22, -R25.reuse ;  /* 0x000000160b307c23 */ /* 0x100fe20008010819 */
[--C-:B------:R-:W-:Y:S01]  /*44c0*/  FFMA.FTZ R147, R12, UR22, -R25.reuse ;  /* 0x000000160c937c23 */ /* 0x100fe20008010819 */
[--C-:B------:R-:W-:Y:S01]  /*44d0*/  FFMA.FTZ R137, R26, UR22, -R25.reuse ;  /* 0x000000161a897c23 */ /* 0x100fe20008010819 */
[----:B-----5:R-:W-:Y:S01]  /*44e0*/  FADD.FTZ R7, R75, R28 ;  /* 0x0000001c4b077221 */ /* 0x020fe20000010000 */
[--C-:B------:R-:W-:Y:S01]  /*44f0*/  FFMA.FTZ R26, R32, UR22, -R25.reuse ;  /* 0x00000016201a7c23 */ /* 0x100fe20008010819 */
[----:B------:R-:W-:Y:S01]  /*4500*/  FFMA.FTZ R12, R13, UR22, -R25 ;  /* 0x000000160d0c7c23 */ /* 0x000fe20008010819 */
[----:B------:R-:W1:Y:S01]  /*4510*/  MUFU.EX2 R4, R4 ;  /* 0x0000000400047308 */ /* 0x000e620000000800 */
[----:B------:R-:W-:Y:S01]  /*4520*/  FADD.FTZ R30, R146, R7 ;  /* 0x00000007921e7221 */ /* 0x000fe20000010000 */
[--C-:B------:R-:W-:Y:S01]  /*4530*/  FFMA.FTZ R141, R14, UR22, -R25.reuse ;  /* 0x000000160e8d7c23 */ /* 0x100fe20008010819 */
[--C-:B------:R-:W-:Y:S01]  /*4540*/  FFMA.FTZ R133, R34, UR22, -R25.reuse ;  /* 0x0000001622857c23 */ /* 0x100fe20008010819 */
[--C-:B------:R-:W-:Y:S01]  /*4550*/  FFMA.FTZ R14, R15, UR22, -R25.reuse ;  /* 0x000000160f0e7c23 */ /* 0x100fe20008010819 */
[----:B------:R-:W-:Y:S01]  /*4560*/  FADD.FTZ R7, R69, R30 ;  /* 0x0000001e45077221 */ /* 0x000fe20000010000 */
[--C-:B------:R-:W-:Y:S01]  /*4570*/  FFMA.FTZ R28, R36, UR22, -R25.reuse ;  /* 0x00000016241c7c23 */ /* 0x100fe20008010819 */
[----:B------:R-:W-:Y:S01]  /*4580*/  FFMA.FTZ R135, R38, UR22, -R25 ;  /* 0x0000001626877c23 */ /* 0x000fe20008010819 */
[----:B------:R-:W2:Y:S01]  /*4590*/  MUFU.EX2 R151, R151 ;  /* 0x0000009700977308 */ /* 0x000ea20000000800 */
        /* <DEDUP_REMOVED lines=8> */
[----:B-1----:R-:W-:Y:S01]  /*4620*/  FADD.FTZ R32, R149, R4 ;  /* 0x0000000495207221 */ /* 0x002fe20000010000 */
[----:B------:R-:W-:Y:S01]  /*4630*/  FADD.FTZ R34, R142, R9 ;  /* 0x000000098e227221 */ /* 0x000fe20000010000 */
[--C-:B------:R-:W-:Y:S01]  /*4640*/  FFMA.FTZ R54, R54, UR22, -R25.reuse ;  /* 0x0000001636367c23 */ /* 0x100fe20008010819 */
[--C-:B------:R-:W-:Y:S01]  /*4650*/  FFMA.FTZ R56, R56, UR22, -R25.reuse ;  /* 0x0000001638387c23 */ /* 0x100fe20008010819 */
[--C-:B------:R-:W-:Y:S01]  /*4660*/  FFMA.FTZ R43, R43, UR22, -R25.reuse ;  /* 0x000000162b2b7c23 */ /* 0x100fe20008010819 */
[----:B------:R-:W-:Y:S01]  /*4670*/  FADD.FTZ R9, R79, R34 ;  /* 0x000000224f097221 */ /* 0x000fe20000010000 */
[--C-:B------:R-:W-:Y:S01]  /*4680*/  FFMA.FTZ R46, R46, UR22, -R25.reuse ;  /* 0x000000162e2e7c23 */ /* 0x100fe20008010819 */
[----:B------:R-:W1:Y:S01]  /*4690*/  MUFU.EX2 R145, R145 ;  /* 0x0000009100917308 */ /* 0x000e620000000800 */
[----:B--2---:R-:W-:Y:S01]  /*46a0*/  FADD.FTZ R7, R151, R32 ;  /* 0x0000002097077221 */ /* 0x004fe20000010000 */
[--C-:B------:R-:W-:Y:S01]  /*46b0*/  FFMA.FTZ R61, R61, UR22, -R25.reuse ;  /* 0x000000163d3d7c23 */ /* 0x100fe20008010819 */
[----:B------:R-:W-:Y:S01]  /*46c0*/  FFMA.FTZ R60, R60, UR22, -R25 ;  /* 0x000000163c3c7c23 */ /* 0x000fe20008010819 */
[----:B------:R-:W-:-:S02]  /*46d0*/  F2FP.F16.F32.PACK_AB R149, R4, R149 ;  /* 0x000000950495723e */ /* 0x000fc400000000ff */
[----:B------:R-:W-:Y:S02]  /*46e0*/  F2FP.F16.F32.PACK_AB R148, R71, R148 ;  /* 0x000000944794723e */ /* 0x000fe400000000ff */
[----:B------:R-:W2:Y:S01]  /*46f0*/  MUFU.EX2 R48, R48 ;  /* 0x0000003000307308 */ /* 0x000ea20000000800 */
[----:B---3--:R-:W-:Y:S01]  /*4700*/  FADD.FTZ R32, R44, R7 ;  /* 0x000000072c207221 */ /* 0x008fe20000010000 */
[----:B------:R-:W-:Y:S02]  /*4710*/  F2FP.F16.F32.PACK_AB R150, R73, R150 ;  /* 0x000000964996723e */ /* 0x000fe400000000ff */
[----:B------:R-:W-:Y:S02]  /*4720*/  F2FP.F16.F32.PACK_AB R144, R75, R144 ;  /* 0x000000904b90723e */ /* 0x000fe400000000ff */
[----:B------:R-:W-:Y:S02]  /*4730*/  F2FP.F16.F32.PACK_AB R146, R69, R146 ;  /* 0x000000924592723e */ /* 0x000fe400000000ff */
[----:B------:R-:W3:Y:S01]  /*4740*/  MUFU.EX2 R147, R147 ;  /* 0x0000009300937308 */ /* 0x000ee20000000800 */
[----:B-1----:R-:W-:Y:S01]  /*4750*/  FADD.FTZ R7, R145, R32 ;  /* 0x0000002091077221 */ /* 0x002fe20000010000 */
[----:B------:R-:W-:Y:S01]  /*4760*/  FADD.FTZ R32, R136, R9 ;  /* 0x0000000988207221 */ /* 0x000fe20000010000 */
[----:B------:R-:W-:-:S02]  /*4770*/  F2FP.F16.F32.PACK_AB R140, R77, R140 ;  /* 0x0000008c4d8c723e */ /* 0x000fc400000000ff */
[----:B------:R-:W-:Y:S01]  /*4780*/  F2FP.F16.F32.PACK_AB R142, R79, R142 ;  /* 0x0000008e4f8e723e */ /* 0x000fe200000000ff */
[----:B------:R-:W-:Y:S01]  /*4790*/  FADD.FTZ R9, R65, R32 ;  /* 0x0000002041097221 */ /* 0x000fe20000010000 */
[----:B------:R-:W-:Y:S01]  /*47a0*/  FFMA.FTZ R32, R45, UR22, -R25 ;  /* 0x000000162d207c23 */ /* 0x000fe20008010819 */
[----:B------:R-:W1:Y:S01]  /*47b0*/  MUFU.EX2 R12, R12 ;  /* 0x0000000c000c7308 */ /* 0x000e620000000800 */
[----:B--2---:R-:W-:Y:S01]  /*47c0*/  FADD.FTZ R34, R48, R7 ;  /* 0x0000000730227221 */ /* 0x004fe20000010000 */
[----:B------:R-:W-:Y:S01]  /*47d0*/  FADD.FTZ R36, R138, R9 ;  /* 0x000000098a247221 */ /* 0x000fe20000010000 */
[----:B------:R-:W-:Y:S01]  /*47e0*/  FFMA.FTZ R25, R55, UR22, -R25 ;  /* 0x0000001637197c23 */ /* 0x000fe20008010819 */
[----:B------:R-:W-:Y:S02]  /*47f0*/  F2FP.F16.F32.PACK_AB R136, R65, R136 ;  /* 0x000000884188723e */ /* 0x000fe400000000ff */
[----:B------:R-:W-:Y:S02]  /*4800*/  F2FP.F16.F32.PACK_AB R138, R63, R138 ;  /* 0x0000008a3f8a723e */ /* 0x000fe400000000ff */
[----:B------:R-:W2:Y:S01]  /*4810*/  MUFU.EX2 R141, R141 ;  /* 0x0000008d008d7308 */ /* 0x000ea20000000800 */
[----:B---3--:R-:W-:Y:S01]  /*4820*/  FADD.FTZ R7, R147, R34 ;  /* 0x0000002293077221 */ /* 0x008fe20000010000 */
[----:B------:R-:W-:-:S02]  /*4830*/  F2FP.F16.F32.PACK_AB R151, R44, R151 ;  /* 0x000000972c97723e */ /* 0x000fc400000000ff */
[----:B------:R-:W-:-:S04]  /*4840*/  F2FP.F16.F32.PACK_AB R145, R48, R145 ;  /* 0x000000913091723e */ /* 0x000fc800000000ff */
[----:B------:R-:W3:Y:S01]  /*4850*/  MUFU.EX2 R14, R14 ;  /* 0x0000000e000e7308 */ /* 0x000ee20000000800 */
[C---:B-1----:R-:W-:Y:S01]  /*4860*/  FADD.FTZ R34, R12.reuse, R7 ;  /* 0x000000070c227221 */ /* 0x042fe20000010000 */
[----:B------:R-:W-:Y:S01]  /*4870*/  FADD.FTZ R7, R63, R36 ;  /* 0x000000243f077221 */ /* 0x000fe20000010000 */
[----:B------:R-:W-:-:S03]  /*4880*/  F2FP.F16.F32.PACK_AB R147, R12, R147 ;  /* 0x000000930c93723e */ /* 0x000fc600000000ff */
[----:B------:R-:W-:Y:S01]  /*4890*/  FADD.FTZ R36, R132, R7 ;  /* 0x0000000784247221 */ /* 0x000fe20000010000 */
[----:B------:R-:W-:Y:S01]  /*48a0*/  F2FP.F16.F32.PACK_AB R132, R47, R132 ;  /* 0x000000842f84723e */ /* 0x000fe200000000ff */
[----:B------:R-:W1:Y:S01]  /*48b0*/  MUFU.EX2 R143, R143 ;  /* 0x0000008f008f7308 */ /* 0x000e620000000800 */
[----:B--2---:R-:W-:Y:S01]  /*48c0*/  FADD.FTZ R5, R141, R34 ;  /* 0x000000228d057221 */ /* 0x004fe20000010000 */
[----:B------:R-:W-:-:S04]  /*48d0*/  FADD.FTZ R7, R47, R36 ;  /* 0x000000242f077221 */ /* 0x000fc80000010000 */
[----:B------:R-:W-:Y:S01]  /*48e0*/  FADD.FTZ R36, R134, R7 ;  /* 0x0000000786247221 */ /* 0x000fe20000010000 */
[C---:B------:R-:W-:Y:S01]  /*48f0*/  F2FP.F16.F32.PACK_AB R134, R51.reuse, R134 ;  /* 0x000000863386723e */ /* 0x040fe200000000ff */
[----:B------:R-:W2:Y:S01]  /*4900*/  MUFU.EX2 R20, R20 ;  /* 0x0000001400147308 */ /* 0x000ea20000000800 */
[C---:B---3--:R-:W-:Y:S01]  /*4910*/  FADD.FTZ R34, R14.reuse, R5 ;  /* 0x000000050e227221 */ /* 0x048fe20000010000 */
[----:B------:R-:W-:Y:S01]  /*4920*/  FADD.FTZ R7, R51, R36 ;  /* 0x0000002433077221 */ /* 0x000fe20000010000 */
[----:B------:R-:W-:-:S03]  /*4930*/  F2FP.F16.F32.PACK_AB R141, R14, R141 ;  /* 0x0000008d0e8d723e */ /* 0x000fc600000000ff */
[----:B------:R-:W-:Y:S01]  /*4940*/  FADD.FTZ R36, R128, R7 ;  /* 0x0000000780247221 */ /* 0x000fe20000010000 */
[----:B------:R-:W-:Y:S01]  /*4950*/  F2FP.F16.F32.PACK_AB R128, R53, R128 ;  /* 0x000000803580723e */ /* 0x000fe200000000ff */
[----:B------:R-:W3:Y:S01]  /*4960*/  MUFU.EX2 R137, R137 ;  /* 0x0000008900897308 */ /* 0x000ee20000000800 */
[----:B-1----:R-:W-:Y:S01]  /*4970*/  FADD.FTZ R5, R143, R34 ;  /* 0x000000228f057221 */ /* 0x002fe20000010000 */
[----:B------:R-:W-:-:S04]  /*4980*/  FADD.FTZ R7, R53, R36 ;  /* 0x0000002435077221 */ /* 0x000fc80000010000 */
[----:B------:R-:W-:Y:S01]  /*4990*/  FADD.FTZ R36, R130, R7 ;  /* 0x0000000782247221 */ /* 0x000fe20000010000 */
[C---:B------:R-:W-:Y:S01]  /*49a0*/  F2FP.F16.F32.PACK_AB R130, R57.reuse, R130 ;  /* 0x000000823982723e */ /* 0x040fe200000000ff */
[----:B------:R-:W1:Y:S01]  /*49b0*/  MUFU.EX2 R24, R24 ;  /* 0x0000001800187308 */ /* 0x000e620000000800 */
[C---:B--2---:R-:W-:Y:S01]  /*49c0*/  FADD.FTZ R34, R20.reuse, R5 ;  /* 0x0000000514227221 */ /* 0x044fe20000010000 */
[----:B------:R-:W-:Y:S01]  /*49d0*/  FADD.FTZ R7, R57, R36 ;  /* 0x0000002439077221 */ /* 0x000fe20000010000 */
[----:B------:R-:W-:-:S05]  /*49e0*/  F2FP.F16.F32.PACK_AB R143, R20, R143 ;  /* 0x0000008f148f723e */ /* 0x000fca00000000ff */
        /* <DEDUP_REMOVED lines=65> */
[----:B--2---:R-:W-:Y:S01]  /*4e00*/  FADD.FTZ R4, R60, R7 ;  /* 0x000000073c047221 */ /* 0x004fe20000010000 */
[----:B------:R-:W-:-:S03]  /*4e10*/  VIADD R7, R88, 0xfffffffe ;  /* 0xfffffffe58077836 */ /* 0x000fc60000000000 */
[C---:B---3--:R-:W-:Y:S01]  /*4e20*/  FADD.FTZ R4, R25.reuse, R4 ;  /* 0x0000000419047221 */ /* 0x048fe20000010000 */
        /* <DEDUP_REMOVED lines=12> */
.L_x_11146:
[----:B------:R-:W-:-:S11]  /*4ef0*/  UISETP.NE.AND UP1, UPT, UR7, 0x1, UPT ;  /* 0x000000010700788c */ /* 0x000fd6000bf25270 */
[----:B------:R-:W-:Y:S02]  /*4f00*/  @UP1 ULDC.64 UR18, c[0x0][0x9e8] ;  /* 0x00027a0000121ab9 */ /* 0x000fe40000000a00 */
[----:B------:R-:W-:-:S04]  /*4f10*/  UIMAD.WIDE.U32 UR10, UR14, UR18, URZ ;  /* 0x000000120e0a72a5 */ /* 0x000fc8000f8e003f */
[----:B------:R-:W-:-:S12]  /*4f20*/  @UP1 USHF.R.U32.HI UR14, URZ, UR19, UR11 ;  /* 0x000000133f0e1299 */ /* 0x000fd8000801160b */
.L_x_11147:
[----:B------:R-:W-:-:S04]  /*4f30*/  UIMAD UR7, UR14, UR7, UR7 ;  /* 0x000000070e0772a4 */ /* 0x000fc8000f8e0207 */
[----:B------:R-:W-:-:S04]  /*4f40*/  UISETP.LT.AND UP1, UPT, UR6, UR7, UPT ;  /* 0x000000070600728c */ /* 0x000fc8000bf21270 */
[----:B------:R-:W-:-:S12]  /*4f50*/  USEL UR6, UR6, UR7, UP1 ;  /* 0x0000000706067287 */ /* 0x000fd80008800000 */
.L_x_11145:
        /* <DEDUP_REMOVED lines=21> */
[----:B------:R-:W-:-:S13]  /*50b0*/  ISETP.GE.AND P2, PT, R7, UR29, PT ;  /* 0x0000001d07007c0c */ /* 0x000fda000bf46270 */
[----:B------:R-:W-:Y:S05]  /*50c0*/  @!P2 BRA `(.L_x_11148) ;  /* 0x000000340050a947 */ /* 0x000fea0003800000 */
[----:B------:R-:W-:Y:S01]  /*50d0*/  IMAD.IADD R9, R3, 0x1, R6 ;  /* 0x0000000103097824 */ /* 0x000fe200078e0206 */
[----:B------:R-:W-:Y:S01]  /*50e0*/  ULDC UR23, c[0x0][0x9e4] ;  /* 0x0002790000177ab9 */ /* 0x000fe20000000800 */
[----:B------:R-:W-:Y:S01]  /*50f0*/  IMAD.MOV.U32 R119, RZ, RZ, RZ ;  /* 0x000000ffff777224 */ /* 0x000fe200078e00ff */
[----:B------:R-:W-:Y:S01]  /*5100*/  ULDC UR25, c[0x0][0x288] ;  /* 0x0000a20000197ab9 */ /* 0x000fe20000000800 */
[----:B------:R-:W-:Y:S01]  /*5110*/  ULDC UR22, c[0x0][0x988] ;  /* 0x0002620000167ab9 */ /* 0x000fe20000000800 */
[----:B------:R-:W-:Y:S01]  /*5120*/  ULDC UR26, c[0x0][0x9d8] ;  /* 0x00027600001a7ab9 */ /* 0x000fe20000000800 */
[----:B------:R-:W-:-:S05]  /*5130*/  ULDC UR24, c[0x0][0x9e0] ;  /* 0x0002780000187ab9 */ /* 0x000fca0000000800 */
.L_x_11165:
        /* <DEDUP_REMOVED lines=9> */
.L_x_11150:
[----:B------:R-:W-:Y:S01]  /*51d0*/  ULEA UR6, UR28, UR40, 0x3 ;  /* 0x000000281c067291 */ /* 0x000fe2000f8e183f */
[----:B------:R-:W-:-:S05]  /*51e0*/  IMAD.U32 R11, RZ, RZ, UR27 ;  /* 0x0000001bff0b7e24 */ /* 0x000fca000f8e00ff */
[----:B------:R-:W-:-:S04]  /*51f0*/  SHF.L.U32 R11, R11, 0x1f, RZ ;  /* 0x0000001f0b0b7819 */ /* 0x000fc800000006ff */
[----:B------:R1:W2:Y:S01]  /*5200*/  SYNCS.PHASECHK.TRANS64.TRYWAIT P2, [UR6+0x16830], R11 ;  /* 0x0168300bff0075a7 */ /* 0x0002a20008040146 */
[----:B------:R-:W-:Y:S05]  /*5210*/  @!P0 BRA `(.L_x_11151) ;  /* 0x0000000000048947 */ /* 0x000fea0003800000 */
[----:B------:R-:W-:Y:S01]  /*5220*/  BPT.TRAP 0x1 ;  /* 0x000000040000795c */ /* 0x000fe20000300000 */
.L_x_11151:
[----:B--2---:R-:W-:Y:S05]  /*5230*/  @P2 BRA `(.L_x_11149) ;  /* 0x0000000000082947 */ /* 0x004fea0003800000 */
[----:B------:R-:W2:Y:S02]  /*5240*/  SYNCS.PHASECHK.TRANS64.TRYWAIT P2, [UR6+0x16830], R11 ;  /* 0x0168300bff0075a7 */ /* 0x000ea40008040146 */
[----:B--2---:R-:W-:Y:S05]  /*5250*/  @!P2 BRA `(.L_x_11152) ;  /* 0x000000d000d8a947 */ /* 0x004fea0003800000 */
.L_x_11149:
        /* <DEDUP_REMOVED lines=25> */
.L_x_11154:
[----:B------:R-:W-:Y:S01]  /*53f0*/  ULEA UR6, UR39, UR40, 0x3 ;  /* 0x0000002827067291 */ /* 0x000fe2000f8e183f */
[----:B------:R-:W-:-:S05]  /*5400*/  IMAD.U32 R11, RZ, RZ, UR37 ;  /* 0x00000025ff0b7e24 */ /* 0x000fca000f8e00ff */
[----:B------:R-:W-:-:S04]  /*5410*/  SHF.L.U32 R11, R11, 0x1f, RZ ;  /* 0x0000001f0b0b7819 */ /* 0x000fc800000006ff */
[----:B------:R1:W2:Y:S01]  /*5420*/  SYNCS.PHASECHK.TRANS64.TRYWAIT P2, [UR6+0x16850], R11 ;  /* 0x0168500bff0075a7 */ /* 0x0002a20008040146 */
[----:B------:R-:W-:Y:S05]  /*5430*/  @!P0 BRA `(.L_x_11155) ;  /* 0x0000000000048947 */ /* 0x000fea0003800000 */
[----:B------:R-:W-:Y:S01]  /*5440*/  BPT.TRAP 0x1 ;  /* 0x000000040000795c */ /* 0x000fe20000300000 */
.L_x_11155:
[----:B--2---:R-:W-:Y:S05]  /*5450*/  @P2 BRA `(.L_x_11153) ;  /* 0x0000000000082947 */ /* 0x004fea0003800000 */
[----:B------:R-:W2:Y:S02]  /*5460*/  SYNCS.PHASECHK.TRANS64.TRYWAIT P2, [UR6+0x16850], R11 ;  /* 0x0168500bff0075a7 */ /* 0x000ea40008040146 */
[----:B--2---:R-:W-:Y:S05]  /*5470*/  @!P2 BRA `(.L_x_11156) ;  /* 0x000000d00068a947 */ /* 0x004fea0003800000 */
.L_x_11153:
        /* <DEDUP_REMOVED lines=13> */
[----:B------:R-:W3:Y:S01]  /*5550*/  LDC R78, c[0x0][0x2e0] ;  /* 0x0000b800ff4e7b82 */ /* 0x000ee20000000800 */
[----:B--2---:R-:W-:Y:S01]  /*5560*/  FMUL.FTZ R12, R25, UR26 ;  /* 0x0000001a190c7c20 */ /* 0x004fe20008410000 */
[----:B------:R-:W-:Y:S01]  /*5570*/  FMUL.FTZ R25, R32, UR26 ;  /* 0x0000001a20197c20 */ /* 0x000fe20008410000 */
[----:B------:R-:W-:Y:S01]  /*5580*/  FMUL.FTZ R32, R37, UR26 ;  /* 0x0000001a25207c20 */ /* 0x000fe20008410000 */
[----:B------:R-:W-:Y:S01]  /*5590*/  FMUL.FTZ R37, R46, UR26 ;  /* 0x0000001a2e257c20 */ /* 0x000fe20008410000 */
[----:B------:R-:W-:Y:S01]  /*55a0*/  FMUL.FTZ R46, R49, UR26 ;  /* 0x0000001a312e7c20 */ /* 0x000fe20008410000 */
[----:B------:R-:W-:Y:S01]  /*55b0*/  UMOV UR6, UR10 ;  /* 0x0000000a00067c82 */ /* 0x000fe20008000000 */
[----:B------:R-:W-:Y:S01]  /*55c0*/  FMUL.FTZ R49, R59, UR26 ;  /* 0x0000001a3b317c20 */ /* 0x000fe20008410000 */
[----:B------:R-:W-:Y:S01]  /*55d0*/  HGMMA.64x64x16.F32 R88, R148, gdesc[UR4].tnspB, R88, gsb0 ;  /* 0x40e0000494587df0 */ /* 0x000fe20008000858 */
[----:B------:R-:W-:Y:S01]  /*55e0*/  UIADD3 UR6, UR10, 0x80, URZ ;  /* 0x000000800a067890 */ /* 0x000fe2000fffe03f */
[----:B------:R-:W-:Y:S01]  /*55f0*/  FMUL.FTZ R59, R71, UR26 ;  /* 0x0000001a473b7c20 */ /* 0x000fe20008410000 */
[----:B------:R-:W-:Y:S01]  /*5600*/  UMOV UR7, 0x40000040 ;  /* 0x4000004000077882 */ /* 0x000fe20000000000 */
        /* <DEDUP_REMOVED lines=29> */
[----:B------:R-:W-:Y:S02]  /*57e0*/  VIADD R38, R16, 0x9 ;  /* 0x0000000910267836 */ /* 0x000fe40000000000 */
[----:B------:R-:W-:Y:S01]  /*57f0*/  FMUL.FTZ R53, R63, UR26 ;  /* 0x0000001a3f357c20 */ /* 0x000fe20008410000 */
[----:B------:R-:W-:Y:S01]  /*5800*/  FMUL.FTZ R70, R73, UR26 ;  /* 0x0000001a49467c20 */ /* 0x000fe20008410000 */
[----:B------:R-:W-:Y:S01]  /*5810*/  ISETP.GE.U32.AND P2, PT, R2, 0x180, PT ;  /* 0x000001800200780c */ /* 0x000fe20003f46070 */
[----:B------:R-:W-:Y:S01]  /*5820*/  FMUL.FTZ R73, R76, UR26 ;  /* 0x0000001a4c497c20 */ /* 0x000fe20008410000 */
[----:B------:R-:W-:Y:S01]  /*5830*/  FMUL.FTZ R63, R79, UR26 ;  /* 0x0000001a4f3f7c20 */ /* 0x000fe20008410000 */
[----:B---3--:R-:W-:Y:S02]  /*5840*/  IMAD R78, R78, UR47, R67 ;  /* 0x0000002f4e4e7c24 */ /* 0x008fe4000f8e0243 */
        /* <DEDUP_REMOVED lines=12> */
[----:B------:R-:W-:-:S02]  /*5910*/  @!P1 VIADD R39, R39, 0x16840 ;  /* 0x0001684027279836 */ /* 0x000fc40000000000 */
[----:B------:R-:W-:Y:S02]  /*5920*/  IMAD R78, R17, -0x2, R78 ;  /* 0xfffffffe114e7824 */ /* 0x000fe400078e024e */
[----:B------:R-:W2:Y:S01]  /*5930*/  MUFU.TANH R12, R12 ;  /* 0x0000000c000c7308 */ /* 0x000ea20000002400 */
[----:B------:R-:W-:Y:S01]  /*5940*/  @!P1 PRMT R39, RZ, 0x654, R39 ;  /* 0x00000654ff279816 */ /* 0x000fe20000000027 */
[----:B------:R-:W-:-:S04]  /*5950*/  VIADD R81, R78, UR24 ;  /* 0x000000184e517c36 */ /* 0x000fc80008000000 */
[----:B------:R-:W-:Y:S02]  /*5960*/  IMAD.IADD R85, R3, 0x1, R81 ;  /* 0x0000000103557824 */ /* 0x000fe400078e0251 */
[----:B------:R-:W3:Y:S08]  /*5970*/  MUFU.TANH R13, R13 ;  /* 0x0000000d000d7308 */ /* 0x000ef00000002400 */
[----:B------:R-:W4:Y:S01]  /*5980*/  MUFU.TANH R14, R14 ;  /* 0x0000000e000e7308 */ /* 0x000f220000002400 */
[----:B------:R-:W-:-:S02]  /*5990*/  WARPGROUP.DEPBAR.LE gsb0, 0x0 ;  /* 0x00008000000079c5 */ /* 0x000fc40000010000 */
[----:B------:R-:W-:-:S05]  /*59a0*/  WARPGROUP.ARRIVE ;  /* 0x00000000000079c5 */ /* 0x000fca0000000000 */
[----:B------:R-:W1:Y:S01]  /*59b0*/  MUFU.TANH R15, R15 ;  /* 0x0000000f000f7308 */ /* 0x000e620000002400 */
[----:B------:R-:W-:Y:S01]  /*59c0*/  HGMMA.64x64x16.F32 R88, R144, gdesc[UR4].tnspB, R88, gsb0 ;  /* 0x40e0000490587df0 */ /* 0x000fe20008000858 */
        /* <DEDUP_REMOVED lines=60> */
[----:B------:R5:W1:Y:S01]  /*5d90*/  MUFU.TANH R132, R44 ;  /* 0x0000002c00847308 */ /* 0x000a620000002400 */
[----:B------:R-:W-:Y:S01]  /*5da0*/  HGMMA.64x64x16.F32 R88, R128, gdesc[UR4].tnspB, R88, gsb0 ;  /* 0x40e0000480587df0 */ /* 0x000fe20008000858 */
[----:B------:R-:W-:Y:S01]  /*5db0*/  UIADD3 UR6, UR10, 0x300, URZ ;  /* 0x000003000a067890 */ /* 0x000fe2000fffe03f */
[----:B------:R-:W-:Y:S01]  /*5dc0*/  UMOV UR7, 0x40000040 ;  /* 0x4000004000077882 */ /* 0x000fe20000000000 */
[----:B-----5:R-:W-:Y:S01]  /*5dd0*/  FMUL.FTZ R44, R55, UR26 ;  /* 0x0000001a372c7c20 */ /* 0x020fe20008410000 */
[----:B------:R-:W-:Y:S01]  /*5de0*/  FMUL.FTZ R55, R66, UR26 ;  /* 0x0000001a42377c20 */ /* 0x000fe20008410000 */
[----:B------:R-:W-:Y:S02]  /*5df0*/  FMUL.FTZ R66, R86, UR26 ;  /* 0x0000001a56427c20 */ /* 0x000fe40008410000 */
        /* <DEDUP_REMOVED lines=23> */
[----:B------:R-:W-:-:S04]  /*5f70*/  VIADD R83, R78, UR21 ;  /* 0x000000154e537c36 */ /* 0x000fc80008000000 */
[----:B------:R-:W-:-:S03]  /*5f80*/  IMAD.IADD R86, R3, 0x1, R83 ;  /* 0x0000000103567824 */ /* 0x000fc600078e0253 */
        /* <DEDUP_REMOVED lines=11> */
[----:B------:R-:W-:Y:S03]  /*6040*/  HGMMA.64x64x16.F32 R88, R120, gdesc[UR4].tnspB, R88, gsb0 ;  /* 0x40e0000478587df0 */ /* 0x000fe60008000858 */
        /* <DEDUP_REMOVED lines=15> */
.L_x_11159:
[----:B------:R-:W-:-:S05]  /*6140*/  IMAD.U32 R80, RZ, RZ, UR23 ;  /* 0x00000017ff507e24 */ /* 0x000fca000f8e00ff */
[----:B------:R-:W-:-:S13]  /*6150*/  ISETP.NE.AND P2, PT, R80, 0x1, PT ;  /* 0x000000015000780c */ /* 0x000fda0003f45270 */
[----:B-1----:R-:W1:Y:S01]  /*6160*/  @P2 LDC.64 R38, c[0x0][0x9e8] ;  /* 0x00027a00ff262b82 */ /* 0x002e620000000a00 */
[----:B------:R-:W-:-:S04]  /*6170*/  @P2 IMAD.IADD R87, R3, 0x1, R6 ;  /* 0x0000000103572824 */ /* 0x000fc800078e0206 */
[----:B-1----:R-:W-:-:S04]  /*6180*/  @P2 IMAD.HI.U32 R78, R87, R38, RZ ;  /* 0x00000026574e2227 */ /* 0x002fc800078e00ff */
[----:B------:R-:W-:Y:S01]  /*6190*/  IMAD.MOV.U32 R38, RZ, RZ, R9 ;  /* 0x000000ffff267224 */ /* 0x000fe200078e0009 */
[----:B------:R-:W-:-:S07]  /*61a0*/  @P2 SHF.R.U32.HI R38, RZ, R39, R78 ;  /* 0x00000027ff262219 */ /* 0x000fce000001164e */
.L_x_11160:
[----:B------:R-:W-:Y:S05]  /*61b0*/  BSYNC B0 ;  /* 0x0000000000007941 */ /* 0x000fea0003800000 */
.L_x_11158:
[----:B------:R-:W-:-:S04]  /*61c0*/  IMAD R38, R38, R80, -R77 ;  /* 0x0000005026267224 */ /* 0x000fc800078e0a4d */
[----:B------:R-:W-:-:S05]  /*61d0*/  IMAD R38, R17, -0x2, R38 ;  /* 0xfffffffe11267824 */ /* 0x000fca00078e0226 */
[----:B------:R-:W-:Y:S02]  /*61e0*/  VIADDMNMX R85, R38, R80, R85, PT ;  /* 0x0000005026557246 */ /* 0x000fe40003800155 */
[----:B------:R-:W-:-:S07]  /*61f0*/  VIMNMX R86, R86, R38, !PT ;  /* 0x0000002656567248 */ /* 0x000fce0007fe0100 */
.L_x_11157:
[----:B------:R-:W-:-:S04]  /*6200*/  ISETP.GT.AND P2, PT, R7, -0x1, PT ;  /* 0xffffffff0700780c */ /* 0x000fc80003f44270 */
[C---:B------:R-:W-:Y:S02]  /*6210*/  ISETP.GT.AND P5, PT, R86.reuse, RZ, P2 ;  /* 0x000000ff5600720c */ /* 0x040fe400017a4270 */
[C---:B------:R-:W-:Y:S02]  /*6220*/  ISETP.GT.AND P4, PT, R86.reuse, 0x1, P2 ;  /* 0x000000015600780c */ /* 0x040fe40001784270 */
[----:B------:R-:W-:Y:S02]  /*6230*/  ISETP.LT.OR P5, PT, R85, 0x1, P5 ;  /* 0x000000015500780c */ /* 0x000fe40002fa1670 */
[C---:B------:R-:W-:Y:S02]  /*6240*/  ISETP.GT.AND P3, PT, R86.reuse, 0x9, P2 ;  /* 0x000000095600780c */ /* 0x040fe40001764270 */
[----:B-1----:R-:W-:Y:S02]  /*6250*/  FSEL R84, R11, -INF , !P5 ;  /* 0xff8000000b547808 */ /* 0x002fe40006800000 */
[----:B------:R-:W-:-:S02]  /*6260*/  ISETP.GT.AND P5, PT, R86, 0x10, P2 ;  /* 0x000000105600780c */ /* 0x000fc400017a4270 */
[C---:B------:R-:W-:Y:S02]  /*6270*/  ISETP.LT.OR P4, PT, R85.reuse, 0x2, P4 ;  /* 0x000000025500780c */ /* 0x040fe40002781670 */
[C---:B------:R-:W-:Y:S02]  /*6280*/  ISETP.LT.OR P3, PT, R85.reuse, 0xa, P3 ;  /* 0x0000000a5500780c */ /* 0x040fe40001f61670 */
[----:B------:R-:W-:Y:S02]  /*6290*/  ISETP.LT.OR P5, PT, R85, 0x11, P5 ;  /* 0x000000115500780c */ /* 0x000fe40002fa1670 */
[----:B------:R-:W-:Y:S02]  /*62a0*/  ISETP.GT.AND P6, PT, R86, 0x8, P2 ;  /* 0x000000085600780c */ /* 0x000fe400017c4270 */
[----:B------:R-:W-:Y:S02]  /*62b0*/  FSEL R82, R12, -INF , !P4 ;  /* 0xff8000000c527808 */ /* 0x000fe40006000000 */
[----:B------:R-:W-:-:S02]  /*62c0*/  ISETP.GT.AND P4, PT, R86, 0x11, P2 ;  /* 0x000000115600780c */ /* 0x000fc40001784270 */
[----:B------:R-:W-:Y:S02]  /*62d0*/  FSEL R78, R20, -INF , !P3 ;  /* 0xff800000144e7808 */ /* 0x000fe40005800000 */
        /* <DEDUP_REMOVED lines=44> */
[C---:B------:R-:W-:Y:S02]  /*65a0*/  ISETP.GT.AND P6, PT, R86.reuse, 0x48, P2 ;  /* 0x000000485600780c */ /* 0x040fe400017c4270 */
        /* <DEDUP_REMOVED lines=16> */
[----:B------:R-:W-:Y:S01]  /*66b0*/  FSEL R15, R71, -INF , !P5 ;  /* 0xff800000470f7808 */ /* 0x000fe20006800000 */
[----:B------:R-:W-:Y:S01]  /*66c0*/  IMAD.IADD R71, R0, 0x1, R83 ;  /* 0x0000000100477824 */ /* 0x000fe200078e0253 */
        /* <DEDUP_REMOVED lines=8> */
[----:B------:R-:W-:-:S02]  /*6750*/  FSEL R70, R72, -INF , !P3 ;  /* 0xff80000048467808 */ /* 0x000fc40005800000 */
[----:B------:R-:W-:Y:S02]  /*6760*/  FSEL R72, R74, -INF , !P5 ;  /* 0xff8000004a487808 */ /* 0x000fe40006800000 */
[----:B------:R-:W-:Y:S02]  /*6770*/  PLOP3.LUT P5, PT, PT, PT, UP0, 0x40, 0x0 ;  /* 0x000000000000781c */ /* 0x000fe40003fae808 */
[----:B------:R-:W-:Y:S02]  /*6780*/  ISETP.LT.OR P6, PT, R85, 0x69, P6 ;  /* 0x000000695500780c */ /* 0x000fe400037c1670 */
[----:B------:R-:W-:Y:S02]  /*6790*/  ISETP.GT.AND P4, PT, R86, 0x71, P2 ;  /* 0x000000715600780c */ /* 0x000fe40001784270 */
[----:B------:R-:W-:Y:S01]  /*67a0*/  FSEL R69, R73, -INF , !P6 ;  /* 0xff80000049457808 */ /* 0x000fe20007000000 */
[----:B------:R-:W-:Y:S01]  /*67b0*/  IMAD.IADD R73, R0, 0x1, R81 ;  /* 0x0000000100497824 */ /* 0x000fe200078e0251 */
[----:B------:R-:W-:-:S02]  /*67c0*/  ISETP.GT.AND P6, PT, R86, 0x78, P2 ;  /* 0x000000785600780c */ /* 0x000fc400017c4270 */
[----:B------:R-:W-:Y:S02]  /*67d0*/  ISETP.GT.AND P3, PT, R86, 0x79, P2 ;  /* 0x000000795600780c */ /* 0x000fe40001764270 */
[C---:B------:R-:W-:Y:S02]  /*67e0*/  ISETP.LT.OR P6, PT, R85.reuse, 0x79, P6 ;  /* 0x000000795500780c */ /* 0x040fe400037c1670 */
[C---:B------:R-:W-:Y:S02]  /*67f0*/  ISETP.LT.OR P4, PT, R85.reuse, 0x72, P4 ;  /* 0x000000725500780c */ /* 0x040fe40002781670 */
[----:B------:R-:W-:Y:S02]  /*6800*/  ISETP.LT.OR P3, PT, R85, 0x7a, P3 ;  /* 0x0000007a5500780c */ /* 0x000fe40001f61670 */
[----:B------:R-:W-:Y:S02]  /*6810*/  FSEL R74, R75, -INF , !P6 ;  /* 0xff8000004b4a7808 */ /* 0x000fe40007000000 */
[----:B------:R-:W-:-:S02]  /*6820*/  FSEL R76, R76, -INF , !P4 ;  /* 0xff8000004c4c7808 */ /* 0x000fc40006000000 */
        /* <DEDUP_REMOVED lines=14> */
.L_x_11163:
[----:B------:R-:W-:-:S05]  /*6910*/  IMAD.U32 R86, RZ, RZ, UR23 ;  /* 0x00000017ff567e24 */ /* 0x000fca000f8e00ff */
[----:B------:R-:W-:-:S13]  /*6920*/  ISETP.NE.AND P3, PT, R86, 0x1, PT ;  /* 0x000000015600780c */ /* 0x000fda0003f65270 */
[----:B------:R-:W1:Y:S02]  /*6930*/  @P3 LDC.64 R38, c[0x0][0x9e8] ;  /* 0x00027a00ff263b82 */ /* 0x000e640000000a00 */
[----:B-1----:R-:W-:-:S05]  /*6940*/  @P3 IMAD.HI.U32 R38, R11, R38, RZ ;  /* 0x000000260b263227 */ /* 0x002fca00078e00ff */
[----:B------:R-:W-:-:S07]  /*6950*/  @P3 SHF.R.U32.HI R11, RZ, R39, R38 ;  /* 0x00000027ff0b3219 */ /* 0x000fce0000011626 */
.L_x_11164:
[----:B------:R-:W-:Y:S05]  /*6960*/  BSYNC B0 ;  /* 0x0000000000007941 */ /* 0x000fea0003800000 */
.L_x_11162:
[----:B------:R-:W-:-:S04]  /*6970*/  IMAD R38, R11, R86, -R77 ;  /* 0x000000560b267224 */ /* 0x000fc800078e0a4d */
[----:B------:R-:W-:-:S05]  /*6980*/  IMAD R38, R17, -0x2, R38 ;  /* 0xfffffffe11267824 */ /* 0x000fca00078e0226 */
[----:B------:R-:W-:Y:S02]  /*6990*/  VIADDMNMX R73, R38, R86, R73, PT ;  /* 0x0000005626497246 */ /* 0x000fe40003800149 */
[----:B------:R-:W-:-:S07]  /*69a0*/  VIMNMX R71, R71, R38, !PT ;  /* 0x0000002647477248 */ /* 0x000fce0007fe0100 */
.L_x_11161:
        /* <DEDUP_REMOVED lines=65> */
[----:B------:R-:W-:Y:S01]  /*6dc0*/  FSEL R37, R37, -INF , !P4 ;  /* 0xff80000025257808 */ /* 0x000fe20006000000 */
[----:B------:R-:W1:Y:S01]  /*6dd0*/  SHFL.BFLY PT, R11, R38, 0x2, 0x1f ;  /* 0x0c401f00260b7f89 */ /* 0x000e6200000e0000 */
        /* <DEDUP_REMOVED lines=21> */
[----:B------:R-:W-:Y:S01]  /*6f30*/  FMUL.FTZ R77, R11, UR22 ;  /* 0x000000160b4d7c20 */ /* 0x000fe20008410000 */
[----:B------:R-:W-:-:S02]  /*6f40*/  FSEL R63, R63, -INF , !P4 ;  /* 0xff8000003f3f7808 */ /* 0x000fc40006000000 */
[----:B------:R-:W-:Y:S02]  /*6f50*/  ISETP.GT.AND P4, PT, R71, 0x78, P2 ;  /* 0x000000784700780c */ /* 0x000fe40001784270 */
[----:B------:R-:W-:Y:S02]  /*6f60*/  FSEL R39, R77, RZ, P6 ;  /* 0x000000ff4d277208 */ /* 0x000fe40003000000 */
[----:B------:R-:W-:Y:S02]  /*6f70*/  ISETP.LT.OR P4, PT, R73, 0x79, P4 ;  /* 0x000000794900780c */ /* 0x000fe40002781670 */
[----:B------:R-:W-:Y:S01]  /*6f80*/  FSEL R83, R11, RZ, P6 ;  /* 0x000000ff0b537208 */ /* 0x000fe20003000000 */
[--C-:B------:R-:W-:Y:S01]  /*6f90*/  FFMA.FTZ R144, R25, UR22, -R39.reuse ;  /* 0x0000001619907c23 */ /* 0x100fe20008010827 */
[----:B------:R-:W-:Y:S01]  /*6fa0*/  FSEL R25, R13, -INF , !P5 ;  /* 0xff8000000d197808 */ /* 0x000fe20006800000 */
[--C-:B------:R-:W-:Y:S01]  /*6fb0*/  FFMA.FTZ R38, R26, UR22, -R39.reuse ;  /* 0x000000161a267c23 */ /* 0x100fe20008010827 */
[--C-:B------:R-:W-:Y:S01]  /*6fc0*/  FFMA.FTZ R146, R31, UR22, -R39.reuse ;  /* 0x000000161f927c23 */ /* 0x100fe20008010827 */
        /* <DEDUP_REMOVED lines=8> */
[----:B------:R-:W-:Y:S01]  /*7050*/  FADD.FTZ R83, -R83, R8 ;  /* 0x0000000853537221 */ /* 0x000fe20000010100 */
        /* <DEDUP_REMOVED lines=28> */
[----:B------:R-:W-:Y:S01]  /*7220*/  FMNMX.FTZ R26, R34, R35, !PT ;  /* 0x00000023221a7209 */ /* 0x000fe20007810000 */
[--C-:B------:R-:W-:Y:S01]  /*7230*/  FFMA.FTZ R134, R129, UR22, -R39.reuse ;  /* 0x0000001681867c23 */ /* 0x100fe20008010827 */
[----:B------:R-:W-:Y:S01]  /*7240*/  ISETP.GT.AND P5, PT, R71, 0x41, P2 ;  /* 0x000000414700780c */ /* 0x000fe200017a4270 */
[----:B------:R2:W-:Y:S01]  /*7250*/  MUFU.EX2 R35, R36 ;  /* 0x0000002400237308 */ /* 0x0005e20000000800 */
[----:B------:R-:W-:Y:S01]  /*7260*/  FMNMX.FTZ R81, R37, R26, !PT ;  /* 0x0000001a25517209 */ /* 0x000fe20007810000 */
[--C-:B------:R-:W-:Y:S01]  /*7270*/  FFMA.FTZ R15, R20, UR22, -R39.reuse ;  /* 0x00000016140f7c23 */ /* 0x100fe20008010827 */
[C---:B------:R-:W-:Y:S01]  /*7280*/  ISETP.LT.OR P3, PT, R73.reuse, 0x41, P3 ;  /* 0x000000414900780c */ /* 0x040fe20001f61670 */
[--C-:B------:R-:W-:Y:S01]  /*7290*/  FFMA.FTZ R69, R70, UR22, -R39.reuse ;  /* 0x0000001646457c23 */ /* 0x100fe20008010827 */
[----:B------:R-:W-:Y:S01]  /*72a0*/  FMNMX.FTZ R26, R40, R81, !PT ;  /* 0x00000051281a7209 */ /* 0x000fe20007810000 */
[--C-:B------:R-:W-:Y:S01]  /*72b0*/  FFMA.FTZ R120, R72, UR22, -R39.reuse ;  /* 0x0000001648787c23 */ /* 0x100fe20008010827 */
[----:B------:R-:W-:Y:S01]  /*72c0*/  ISETP.LT.OR P5, PT, R73, 0x42, P5 ;  /* 0x000000424900780c */ /* 0x000fe20002fa1670 */
[--C-:B------:R-:W-:Y:S01]  /*72d0*/  FFMA.FTZ R122, R74, UR22, -R39.reuse ;  /* 0x000000164a7a7c23 */ /* 0x100fe20008010827 */
[----:B------:R-:W-:Y:S01]  /*72e0*/  FMNMX.FTZ R81, R41, R26, !PT ;  /* 0x0000001a29517209 */ /* 0x000fe20007810000 */
[----:B------:R-:W-:Y:S01]  /*72f0*/  FFMA.FTZ R75, R75, UR22, -R39 ;  /* 0x000000164b4b7c23 */ /* 0x000fe20008010827 */
[----:B------:R-:W-:Y:S01]  /*7300*/  FSEL R48, R48, -INF , !P3 ;  /* 0xff80000030307808 */ /* 0x000fe20005800000 */
[----:B------:R-:W-:Y:S01]  /*7310*/  MUFU.EX2 R148, R148 ;  /* 0x0000009400947308 */ /* 0x000fe20000000800 */
[----:B------:R-:W-:-:S02]  /*7320*/  FMNMX.FTZ R26, R42, R81, !PT ;  /* 0x000000512a1a7209 */ /* 0x000fc40007810000 */
[----:B------:R-:W-:Y:S02]  /*7330*/  ISETP.GT.AND P3, PT, R71, 0x49, P2 ;  /* 0x000000494700780c */ /* 0x000fe40001764270 */
        /* <DEDUP_REMOVED lines=10> */
[----:B------:R-:W-:Y:S02]  /*73e0*/  ISETP.LT.OR P5, PT, R73, 0x51, P5 ;  /* 0x000000514900780c */ /* 0x000fe40002fa1670 */
[----:B------:R-:W-:Y:S01]  /*73f0*/  FMNMX.FTZ R26, R52, R81, !PT ;  /* 0x00000051341a7209 */ /* 0x000fe20007810000 */
[----:B------:R-:W-:Y:S01]  /*7400*/  MUFU.EX2 R79, R79 ;  /* 0x0000004f004f7308 */ /* 0x000fe20000000800 */
[----:B------:R-:W-:-:S02]  /*7410*/  ISETP.GT.AND P3, PT, R71, 0x58, P2 ;  /* 0x000000584700780c */ /* 0x000fc40001764270 */
[----:B------:R-:W-:Y:S02]  /*7420*/  FSEL R55, R55, -INF , !P5 ;  /* 0xff80000037377808 */ /* 0x000fe40006800000 */
[----:B------:R-:W-:Y:S02]  /*7430*/  FMNMX.FTZ R26, R53, R26, !PT ;  /* 0x0000001a351a7209 */ /* 0x000fe40007810000 */
[----:B------:R-:W-:Y:S01]  /*7440*/  ISETP.GT.AND P5, PT, R71, 0x59, P2 ;  /* 0x000000594700780c */ /* 0x000fe200017a4270 */
[----:B------:R-:W-:Y:S01]  /*7450*/  MUFU.EX2 R144, R144 ;  /* 0x0000009000907308 */ /* 0x000fe20000000800 */
[----:B------:R-:W-:Y:S02]  /*7460*/  ISETP.LT.OR P3, PT, R73, 0x59, P3 ;  /* 0x000000594900780c */ /* 0x000fe40001f61670 */
[----:B------:R-:W-:Y:S02]  /*7470*/  FMNMX.FTZ R51, R55, R26, !PT ;  /* 0x0000001a37337209 */ /* 0x000fe40007810000 */
[----:B------:R-:W-:-:S02]  /*7480*/  ISETP.LT.OR P5, PT, R73, 0x5a, P5 ;  /* 0x0000005a4900780c */ /* 0x000fc40002fa1670 */
[----:B------:R-:W-:Y:S01]  /*7490*/  FSEL R58, R58, -INF , !P3 ;  /* 0xff8000003a3a7808 */ /* 0x000fe20005800000 */
[----:B------:R-:W-:Y:S01]  /*74a0*/  MUFU.EX2 R13, R38 ;  /* 0x00000026000d7308 */ /* 0x000fe20000000800 */
[----:B------:R-:W-:Y:S02]  /*74b0*/  FMNMX.FTZ R81, R56, R51, !PT ;  /* 0x0000003338517209 */ /* 0x000fe40007810000 */
[----:B------:R-:W-:Y:S02]  /*74c0*/  ISETP.GT.AND P3, PT, R71, 0x61, P2 ;  /* 0x000000614700780c */ /* 0x000fe40001764270 */
[----:B------:R-:W-:Y:S02]  /*74d0*/  FSEL R59, R59, -INF , !P5 ;  /* 0xff8000003b3b7808 */ /* 0x000fe40006800000 */
[----:B------:R-:W-:Y:S01]  /*74e0*/  FMNMX.FTZ R26, R58, R81, !PT ;  /* 0x000000513a1a7209 */ /* 0x000fe20007810000 */
[----:B------:R-:W-:Y:S01]  /*74f0*/  MUFU.EX2 R146, R146 ;  /* 0x0000009200927308 */ /* 0x000fe20000000800 */
[----:B------:R-:W-:-:S02]  /*7500*/  ISETP.GT.AND P5, PT, R71, 0x68, P2 ;  /* 0x000000684700780c */ /* 0x000fc400017a4270 */
[----:B------:R-:W-:Y:S02]  /*7510*/  ISETP.LT.OR P3, PT, R73, 0x62, P3 ;  /* 0x000000624900780c */ /* 0x000fe40001f61670 */
[----:B------:R-:W-:Y:S02]  /*7520*/  FMNMX.FTZ R81, R59, R26, !PT ;  /* 0x0000001a3b517209 */ /* 0x000fe40007810000 */
[----:B------:R-:W-:Y:S01]  /*7530*/  FSEL R61, R61, -INF , !P3 ;  /* 0xff8000003d3d7808 */ /* 0x000fe20005800000 */
[----:B------:R-:W-:Y:S01]  /*7540*/  MUFU.EX2 R140, R140 ;  /* 0x0000008c008c7308 */ /* 0x000fe20000000800 */
[----:B------:R-:W-:Y:S02]  /*7550*/  ISETP.LT.OR P5, PT, R73, 0x69, P5 ;  /* 0x000000694900780c */ /* 0x000fe40002fa1670 */
[----:B------:R-:W-:Y:S02]  /*7560*/  FMNMX.FTZ R26, R60, R81, !PT ;  /* 0x000000513c1a7209 */ /* 0x000fe40007810000 */
[----:B------:R-:W-:-:S02]  /*7570*/  ISETP.GT.AND P3, PT, R71, 0x70, P2 ;  /* 0x000000704700780c */ /* 0x000fc40001764270 */
[----:B------:R-:W-:Y:S01]  /*7580*/  FSEL R62, R62, -INF , !P5 ;  /* 0xff8000003e3e7808 */ /* 0x000fe20006800000 */
[----:B------:R-:W-:Y:S01]  /*7590*/  MUFU.EX2 R142, R142 ;  /* 0x0000008e008e7308 */ /* 0x000fe20000000800 */
[----:B------:R-:W-:Y:S02]  /*75a0*/  FMNMX.FTZ R81, R61, R26, !PT ;  /* 0x0000001a3d517209 */ /* 0x000fe40007810000 */
[----:B------:R-:W-:Y:S02]  /*75b0*/  ISETP.GT.AND P5, PT, R71, 0x71, P2 ;  /* 0x000000714700780c */ /* 0x000fe400017a4270 */
[----:B------:R-:W-:Y:S02]  /*75c0*/  ISETP.LT.OR P3, PT, R73, 0x71, P3 ;  /* 0x000000714900780c */ /* 0x000fe40001f61670 */
[----:B------:R-:W-:Y:S01]  /*75d0*/  FMNMX.FTZ R26, R62, R81, !PT ;  /* 0x000000513e1a7209 */ /* 0x000fe20007810000 */
[----:B------:R-:W-:Y:S01]  /*75e0*/  MUFU.EX2 R45, R45 ;  /* 0x0000002d002d7308 */ /* 0x000fe20000000800 */
[----:B------:R-:W-:-:S02]  /*75f0*/  ISETP.GT.AND P2, PT, R71, 0x79, P2 ;  /* 0x000000794700780c */ /* 0x000fc40001744270 */
[----:B------:R-:W-:Y:S02]  /*7600*/  ISETP.LT.OR P5, PT, R73, 0x72, P5 ;  /* 0x000000724900780c */ /* 0x000fe40002fa1670 */
[----:B------:R-:W-:Y:S02]  /*7610*/  FSEL R64, R64, -INF , !P3 ;  /* 0xff80000040407808 */ /* 0x000fe40005800000 */
[----:B------:R-:W-:Y:S01]  /*7620*/  FMNMX.FTZ R71, R63, R26, !PT ;  /* 0x0000001a3f477209 */ /* 0x000fe20007810000 */
[----:B------:R-:W-:Y:S01]  /*7630*/  MUFU.EX2 R136, R136 ;  /* 0x0000008800887308 */ /* 0x000fe20000000800 */
[----:B------:R-:W-:Y:S01]  /*7640*/  FSEL R26, R65, -INF , !P5 ;  /* 0xff800000411a7808 */ /* 0x000fe20006800000 */
[--C-:B------:R-:W-:Y:S01]  /*7650*/  FFMA.FTZ R65, R128, UR22, -R39.reuse ;  /* 0x0000001680417c23 */ /* 0x100fe20008010827 */
[----:B------:R-:W-:Y:S01]  /*7660*/  FMNMX.FTZ R71, R64, R71, !PT ;  /* 0x0000004740477209 */ /* 0x000fe20007810000 */
[----:B------:R-:W-:Y:S01]  /*7670*/  FFMA.FTZ R128, R131, UR22, -R39 ;  /* 0x0000001683807c23 */ /* 0x000fe20008010827 */
[----:B------:R-:W-:-:S02]  /*7680*/  ISETP.LT.OR P2, PT, R73, 0x7a, P2 ;  /* 0x0000007a4900780c */ /* 0x000fc40001741670 */
[----:B------:R-:W-:Y:S01]  /*7690*/  FSEL R66, R66, -INF , !P4 ;  /* 0xff80000042427808 */ /* 0x000fe20006000000 */
[----:B------:R-:W-:Y:S01]  /*76a0*/  MUFU.EX2 R47, R47 ;  /* 0x0000002f002f7308 */ /* 0x000fe20000000800 */
[----:B------:R-:W-:Y:S02]  /*76b0*/  FMNMX.FTZ R71, R26, R71, !PT ;  /* 0x000000471a477209 */ /* 0x000fe40007810000 */
[----:B-1----:R-:W-:Y:S01]  /*76c0*/  FSEL R32, R67, -INF , !P2 ;  /* 0xff80000043207808 */ /* 0x002fe20005000000 */
[--C-:B------:R-:W-:Y:S01]  /*76d0*/  FFMA.FTZ R67, R130, UR22, -R39.reuse ;  /* 0x0000001682437c23 */ /* 0x100fe20008010827 */
[----:B------:R-:W-:Y:S01]  /*76e0*/  FMNMX.FTZ R71, R66, R71, !PT ;  /* 0x0000004742477209 */ /* 0x000fe20007810000 */
[--C-:B------:R-:W-:Y:S02]  /*76f0*/  FFMA.FTZ R130, R68, UR22, -R39.reuse ;  /* 0x0000001644827c23 */ /* 0x100fe40008010827 */
[----:B------:R-:W-:Y:S01]  /*7700*/  MUFU.EX2 R138, R138 ;  /* 0x0000008a008a7308 */ /* 0x000fe20000000800 */
[----:B--2---:R-:W-:Y:S01]  /*7710*/  FMNMX.FTZ R36, R32, R71, !PT ;  /* 0x0000004720247209 */ /* 0x004fe20007810000 */
[----:B------:R-:W-:-:S04]  /*7720*/  FFMA.FTZ R71, R12, UR22, -R39 ;  /* 0x000000160c477c23 */ /* 0x000fc80008010827 */
[----:B------:R-:W1:Y:S02]  /*7730*/  SHFL.BFLY PT, R73, R36, 0x2, 0x1f ;  /* 0x0c401f0024497f89 */ /* 0x000e6400000e0000 */
[----:B------:R-:W-:Y:S08]  /*7740*/  MUFU.EX2 R51, R50 ;  /* 0x0000003200337308 */ /* 0x000ff00000000800 */
[----:B------:R-:W-:Y:S08]  /*7750*/  MUFU.EX2 R132, R132 ;  /* 0x0000008400847308 */ /* 0x000ff00000000800 */
[----:B------:R-:W-:Y:S01]  /*7760*/  MUFU.EX2 R57, R57 ;  /* 0x0000003900397308 */ /* 0x000fe20000000800 */
[----:B-1----:R-:W-:Y:S01]  /*7770*/  FMNMX.FTZ R12, R36, R73, !PT ;  /* 0x00000049240c7209 */ /* 0x002fe20007810000 */
[----:B------:R-:W-:Y:S01]  /*7780*/  FFMA.FTZ R73, R76, UR22, -R39 ;  /* 0x000000164c497c23 */ /* 0x000fe20008010827 */
[----:B------:R-:W-:-:S05]  /*7790*/  FMUL.FTZ R39, R83, UR22 ;  /* 0x0000001653277c20 */ /* 0x000fca0008410000 */
[----:B------:R-:W-:Y:S01]  /*77a0*/  MUFU.EX2 R134, R134 ;  /* 0x0000008600867308 */ /* 0x000fe20000000800 */
[----:B------:R-:W1:Y:S07]  /*77b0*/  SHFL.BFLY PT, R81, R12, 0x1, 0x1f ;  /* 0x0c201f000c517f89 */ /* 0x000e6e00000e0000 */
[----:B------:R-:W2:Y:S08]  /*77c0*/  MUFU.EX2 R39, R39 ;  /* 0x0000002700277308 */ /* 0x000eb00000000800 */
[----:B------:R-:W-:Y:S08]  /*77d0*/  MUFU.EX2 R65, R65 ;  /* 0x0000004100417308 */ /* 0x000ff00000000800 */
[----:B------:R-:W-:Y:S01]  /*77e0*/  MUFU.EX2 R128, R128 ;  /* 0x0000008000807308 */ /* 0x000fe20000000800 */
[----:B--2---:R-:W-:Y:S01]  /*77f0*/  FFMA.FTZ R36, R39, R5, R148 ;  /* 0x0000000527247223 */ /* 0x004fe20000010094 */
[----:B-1----:R-:W-:Y:S01]  /*7800*/  FMNMX.FTZ R12, R12, R81, !PT ;  /* 0x000000510c0c7209 */ /* 0x002fe20007810000 */
[-C--:B------:R-:W-:Y:S01]  /*7810*/  FMUL.FTZ R88, R88, R39.reuse ;  /* 0x0000002758587220 */ /* 0x080fe20000410000 */
[C---:B------:R-:W-:Y:S01]  /*7820*/  F2FP.F16.F32.PACK_AB R148, R77.reuse, R148 ;  /* 0x000000944d94723e */ /* 0x040fe200000000ff */
[----:B------:R-:W-:Y:S01]  /*7830*/  FADD.FTZ R5, R77, R36 ;  /* 0x000000244d057221 */ /* 0x000fe20000010000 */
[C---:B------:R-:W-:Y:S01]  /*7840*/  FSETP.NEU.FTZ.AND P2, PT, R12.reuse, -INF , PT ;  /* 0xff8000000c00780b */ /* 0x040fe20003f5d000 */
[----:B------:R-:W-:Y:S01]  /*7850*/  FMUL.FTZ R81, R12, UR22 ;  /* 0x000000160c517c20 */ /* 0x000fe20008410000 */
[----:B------:R-:W-:Y:S01]  /*7860*/  MUFU.EX2 R67, R67 ;  /* 0x0000004300437308 */ /* 0x000fe20000000800 */
[----:B------:R-:W-:Y:S01]  /*7870*/  FADD.FTZ R36, R150, R5 ;  /* 0x0000000596247221 */ /* 0x000fe20000010000 */
[----:B------:R-:W-:Y:S01]  /*7880*/  FSEL R5, R12, RZ, P2 ;  /* 0x000000ff0c057208 */ /* 0x000fe20001000000 */
[-C--:B------:R-:W-:Y:S01]  /*7890*/  FMUL.FTZ R89, R89, R39.reuse ;  /* 0x0000002759597220 */ /* 0x080fe20000410000 */
[----:B------:R-:W-:Y:S01]  /*78a0*/  FSEL R81, R81, RZ, P2 ;  /* 0x000000ff51517208 */ /* 0x000fe20001000000 */
[-C--:B------:R-:W-:Y:S01]  /*78b0*/  FMUL.FTZ R92, R92, R39.reuse ;  /* 0x000000275c5c7220 */ /* 0x080fe20000410000 */
[----:B------:R-:W-:Y:S01]  /*78c0*/  ISETP.GT.AND P2, PT, R7, UR29, PT ;  /* 0x0000001d07007c0c */ /* 0x000fe2000bf44270 */
[----:B------:R-:W-:Y:S01]  /*78d0*/  FADD.FTZ R5, -R5, R10 ;  /* 0x0000000a05057221 */ /* 0x000fe20000010100 */
[----:B------:R-:W-:Y:S01]  /*78e0*/  MUFU.EX2 R130, R130 ;  /* 0x0000008200827308 */ /* 0x000fe20000000800 */
[--C-:B------:R-:W-:Y:S01]  /*78f0*/  FFMA.FTZ R151, R21, UR22, -R81.reuse ;  /* 0x0000001615977c23 */ /* 0x100fe20008010851 */
[----:B------:R-:W-:Y:S01]  /*7900*/  FADD.FTZ R21, R79, R36 ;  /* 0x000000244f157221 */ /* 0x000fe20000010000 */
[--C-:B------:R-:W-:Y:S01]  /*7910*/  FFMA.FTZ R8, R25, UR22, -R81.reuse ;  /* 0x0000001619087c23 */ /* 0x100fe20008010851 */
[----:B------:R-:W-:Y:S01]  /*7920*/  FMUL.FTZ R5, R5, UR22 ;  /* 0x0000001605057c20 */ /* 0x000fe20008410000 */
[----:B------:R-:W-:Y:S01]  /*7930*/  FFMA.FTZ R149, R14, UR22, -R81 ;  /* 0x000000160e957c23 */ /* 0x000fe20008010851 */
[----:B------:R-:W-:Y:S01]  /*7940*/  FADD.FTZ R36, R144, R21 ;  /* 0x0000001590247221 */ /* 0x000fe20000010000 */
        /* <DEDUP_REMOVED lines=17> */
[----:B------:R1:W2:Y:S01]  /*7a60*/  MUFU.EX2 R21, R5 ;  /* 0x0000000500157308 */ /* 0x0002a20000000800 */
[--C-:B------:R-:W-:Y:S01]  /*7a70*/  FFMA.FTZ R137, R41, UR22, -R81.reuse ;  /* 0x0000001629897c23 */ /* 0x100fe20008010851 */
[----:B------:R-:W-:Y:S01]  /*7a80*/  FADD.FTZ R25, R35, R36 ;  /* 0x0000002423197221 */ /* 0x000fe20000010000 */
[--C-:B------:R-:W-:Y:S01]  /*7a90*/  FFMA.FTZ R139, R43, UR22, -R81.reuse ;  /* 0x000000162b8b7c23 */ /* 0x100fe20008010851 */
[--C-:B------:R-:W-:Y:S01]  /*7aa0*/  FFMA.FTZ R133, R48, UR22, -R81.reuse ;  /* 0x0000001630857c23 */ /* 0x100fe20008010851 */
[----:B------:R-:W-:Y:S01]  /*7ab0*/  FFMA.FTZ R36, R49, UR22, -R81 ;  /* 0x0000001631247c23 */ /* 0x000fe20008010851 */
[----:B------:R-:W-:Y:S01]  /*7ac0*/  FADD.FTZ R38, R142, R25 ;  /* 0x000000198e267221 */ /* 0x000fe20000010000 */
[--C-:B------:R-:W-:Y:S01]  /*7ad0*/  FFMA.FTZ R135, R52, UR22, -R81.reuse ;  /* 0x0000001634877c23 */ /* 0x100fe20008010851 */
[----:B------:R-:W3:Y:S01]  /*7ae0*/  MUFU.EX2 R149, R149 ;  /* 0x0000009500957308 */ /* 0x000ee20000000800 */
[----:B------:R-:W-:Y:S01]  /*7af0*/  F2FP.F16.F32.PACK_AB R144, R13, R144 ;  /* 0x000000900d90723e */ /* 0x000fe200000000ff */
[----:B-1----:R-:W-:Y:S01]  /*7b00*/  FADD.FTZ R5, R45, R38 ;  /* 0x000000262d057221 */ /* 0x002fe20000010000 */
[--C-:B------:R-:W-:Y:S01]  /*7b10*/  FFMA.FTZ R129, R55, UR22, -R81.reuse ;  /* 0x0000001637817c23 */ /* 0x100fe20008010851 */
[--C-:B------:R-:W-:Y:S01]  /*7b20*/  FFMA.FTZ R131, R58, UR22, -R81.reuse ;  /* 0x000000163a837c23 */ /* 0x100fe20008010851 */
[----:B------:R-:W-:Y:S01]  /*7b30*/  FFMA.FTZ R125, R60, UR22, -R81 ;  /* 0x000000163c7d7c23 */ /* 0x000fe20008010851 */
[----:B------:R-:W-:Y:S01]  /*7b40*/  FADD.FTZ R42, R136, R5 ;  /* 0x00000005882a7221 */ /* 0x000fe20000010000 */
[--C-:B------:R-:W-:Y:S01]  /*7b50*/  FFMA.FTZ R61, R61, UR22, -R81.reuse ;  /* 0x000000163d3d7c23 */ /* 0x100fe20008010851 */
[----:B------:R-:W1:Y:S01]  /*7b60*/  MUFU.EX2 R14, R14 ;  /* 0x0000000e000e7308 */ /* 0x000e620000000800 */
[----:B--2---:R-:W-:Y:S01]  /*7b70*/  FFMA.FTZ R38, R21, R4, R8 ;  /* 0x0000000415267223 */ /* 0x004fe20000010008 */
[----:B------:R-:W-:Y:S01]  /*7b80*/  FADD.FTZ R25, R47, R42 ;  /* 0x0000002a2f197221 */ /* 0x000fe20000010000 */
[--C-:B------:R-:W-:Y:S01]  /*7b90*/  FFMA.FTZ R4, R53, UR22, -R81.reuse ;  /* 0x0000001635047c23 */ /* 0x100fe20008010851 */
[--C-:B------:R-:W-:Y:S01]  /*7ba0*/  FFMA.FTZ R62, R62, UR22, -R81.reuse ;  /* 0x000000163e3e7c23 */ /* 0x100fe20008010851 */
[--C-:B------:R-:W-:Y:S01]  /*7bb0*/  FFMA.FTZ R63, R63, UR22, -R81.reuse ;  /* 0x000000163f3f7c23 */ /* 0x100fe20008010851 */
[--C-:B------:R-:W-:Y:S01]  /*7bc0*/  FFMA.FTZ R64, R64, UR22, -R81.reuse ;  /* 0x0000001640407c23 */ /* 0x100fe20008010851 */
[--C-:B------:R-:W-:Y:S01]  /*7bd0*/  FFMA.FTZ R26, R26, UR22, -R81.reuse ;  /* 0x000000161a1a7c23 */ /* 0x100fe20008010851 */
[----:B------:R-:W2:Y:S01]  /*7be0*/  MUFU.EX2 R145, R145 ;  /* 0x0000009100917308 */ /* 0x000ea20000000800 */
[----:B---3--:R-:W-:Y:S01]  /*7bf0*/  FADD.FTZ R40, R149, R38 ;  /* 0x0000002695287221 */ /* 0x008fe20000010000 */
[--C-:B------:R-:W-:Y:S01]  /*7c00*/  FFMA.FTZ R38, R56, UR22, -R81.reuse ;  /* 0x0000001638267c23 */ /* 0x100fe20008010851 */
[--C-:B------:R-:W-:Y:S01]  /*7c10*/  FFMA.FTZ R66, R66, UR22, -R81.reuse ;  /* 0x0000001642427c23 */ /* 0x100fe20008010851 */
[----:B------:R-:W-:Y:S01]  /*7c20*/  FFMA.FTZ R32, R32, UR22, -R81 ;  /* 0x0000001620207c23 */ /* 0x000fe20008010851 */
[----:B------:R-:W-:Y:S01]  /*7c30*/  FADD.FTZ R5, R151, R40 ;  /* 0x0000002897057221 */ /* 0x000fe20000010000 */
[----:B------:R-:W-:Y:S01]  /*7c40*/  FADD.FTZ R40, R138, R25 ;  /* 0x000000198a287221 */ /* 0x000fe20000010000 */
[----:B------:R-:W-:Y:S01]  /*7c50*/  IMAD.U32 R27, RZ, RZ, UR39 ;  /* 0x00000027ff1b7e24 */ /* 0x000fe2000f8e00ff */
[----:B------:R-:W3:Y:S01]  /*7c60*/  MUFU.EX2 R20, R20 ;  /* 0x0000001400147308 */ /* 0x000ee20000000800 */
[----:B-1----:R-:W-:Y:S01]  /*7c70*/  FADD.FTZ R42, R14, R5 ;  /* 0x000000050e2a7221 */ /* 0x002fe20000010000 */
[----:B------:R-:W-:Y:S01]  /*7c80*/  FADD.FTZ R25, R51, R40 ;  /* 0x0000002833197221 */ /* 0x000fe20000010000 */
[----:B------:R-:W-:Y:S01]  /*7c90*/  FFMA.FTZ R40, R59, UR22, -R81 ;  /* 0x000000163b287c23 */ /* 0x000fe20008010851 */
[----:B------:R-:W-:Y:S01]  /*7ca0*/  @!P1 LEA R27, R27, UR40, 0x3 ;  /* 0x000000281b1b9c11 */ /* 0x000fe2000f8e18ff */
[----:B------:R-:W-:Y:S01]  /*7cb0*/  UMOV UR39, UR28 ;  /* 0x0000001c00277c82 */ /* 0x000fe20008000000 */
[----:B------:R-:W-:Y:S01]  /*7cc0*/  F2FP.F16.F32.PACK_AB R149, R149, R8 ;  /* 0x000000089595723e */ /* 0x000fe200000000ff */
[-C--:B------:R-:W-:Y:S01]  /*7cd0*/  FMUL.FTZ R93, R93, R39.reuse ;  /* 0x000000275d5d7220 */ /* 0x080fe20000410000 */
[----:B------:R-:W1:Y:S01]  /*7ce0*/  MUFU.EX2 R147, R147 ;  /* 0x0000009300937308 */ /* 0x000e620000000800 */
[----:B--2---:R-:W-:Y:S01]  /*7cf0*/  FADD.FTZ R5, R145, R42 ;  /* 0x0000002a91057221 */ /* 0x004fe20000010000 */
[----:B------:R-:W-:Y:S01]  /*7d00*/  @!P1 VIADD R27, R27, 0x16860 ;  /* 0x000168601b1b9836 */ /* 0x000fe20000000000 */
[----:B------:R-:W-:Y:S01]  /*7d10*/  F2FP.F16.F32.PACK_AB R150, R79, R150 ;  /* 0x000000964f96723e */ /* 0x000fe200000000ff */
[-C--:B------:R-:W-:Y:S01]  /*7d20*/  FMUL.FTZ R96, R96, R39.reuse ;  /* 0x0000002760607220 */ /* 0x080fe20000410000 */
[----:B------:R-:W-:Y:S01]  /*7d30*/  F2FP.F16.F32.PACK_AB R146, R31, R146 ;  /* 0x000000921f92723e */ /* 0x000fe200000000ff */
[-C--:B------:R-:W-:Y:S01]  /*7d40*/  FMUL.FTZ R97, R97, R39.reuse ;  /* 0x0000002761617220 */ /* 0x080fe20000410000 */
[----:B------:R-:W-:Y:S01]  /*7d50*/  @!P1 PRMT R27, RZ, 0x654, R27 ;  /* 0x00000654ff1b9816 */ /* 0x000fe2000000001b */
[----:B------:R-:W2:Y:S01]  /*7d60*/  MUFU.EX2 R24, R24 ;  /* 0x0000001800187308 */ /* 0x000ea20000000800 */
[----:B---3--:R-:W-:Y:S01]  /*7d70*/  FADD.FTZ R42, R20, R5 ;  /* 0x00000005142a7221 */ /* 0x008fe20000010000 */
[----:B------:R-:W-:Y:S01]  /*7d80*/  F2FP.F16.F32.PACK_AB R140, R35, R140 ;  /* 0x0000008c238c723e */ /* 0x000fe200000000ff */
[----:B------:R3:W-:Y:S01]  /*7d90*/  @!P1 SYNCS.ARRIVE.TRANS64.RED.A1T0 RZ, [R27+URZ], RZ ;  /* 0x000000ff1bff99a7 */ /* 0x0007e2000810043f */
[----:B------:R-:W-:Y:S01]  /*7da0*/  F2FP.F16.F32.PACK_AB R142, R45, R142 ;  /* 0x0000008e2d8e723e */ /* 0x000fe200000000ff */
[-C--:B------:R-:W-:Y:S01]  /*7db0*/  FMUL.FTZ R100, R100, R39.reuse ;  /* 0x0000002764647220 */ /* 0x080fe20000410000 */
[----:B------:R-:W-:Y:S01]  /*7dc0*/  F2FP.F16.F32.PACK_AB R136, R47, R136 ;  /* 0x000000882f88723e */ /* 0x000fe200000000ff */
[-C--:B------:R-:W-:Y:S01]  /*7dd0*/  FMUL.FTZ R101, R101, R39.reuse ;  /* 0x0000002765657220 */ /* 0x080fe20000410000 */
[----:B------:R-:W4:Y:S01]  /*7de0*/  MUFU.EX2 R141, R141 ;  /* 0x0000008d008d7308 */ /* 0x000f220000000800 */
[----:B-1----:R-:W-:Y:S01]  /*7df0*/  FADD.FTZ R5, R147, R42 ;  /* 0x0000002a93057221 */ /* 0x002fe20000010000 */
        /* <DEDUP_REMOVED lines=10> */
[----:B------:R-:W-:Y:S01]  /*7ea0*/  FMUL.FTZ R117, R117, R39 ;  /* 0x0000002775757220 */ /* 0x000fe20000410000 */
[----:B------:R-:W-:Y:S01]  /*7eb0*/  F2FP.F16.F32.PACK_AB R151, R14, R151 ;  /* 0x000000970e97723e */ /* 0x000fe200000000ff */
[----:B------:R-:W-:Y:S01]  /*7ec0*/  VIADD R7, R7, 0xffffffff ;  /* 0xffffffff07077836 */ /* 0x000fe20000000000 */
[----:B------:R-:W-:Y:S01]  /*7ed0*/  F2FP.F16.F32.PACK_AB R145, R20, R145 ;  /* 0x000000911491723e */ /* 0x000fe200000000ff */
[----:B------:R2:W-:Y:S01]  /*7ee0*/  MUFU.EX2 R10, R44 ;  /* 0x0000002c000a7308 */ /* 0x0005e20000000800 */
[----:B----4-:R-:W-:Y:S01]  /*7ef0*/  FADD.FTZ R5, R141, R42 ;  /* 0x0000002a8d057221 */ /* 0x010fe20000010000 */
[----:B------:R-:W-:Y:S01]  /*7f00*/  F2FP.F16.F32.PACK_AB R147, R24, R147 ;  /* 0x000000931893723e */ /* 0x000fe200000000ff */
[-C--:B------:R-:W-:Y:S01]  /*7f10*/  FMUL.FTZ R90, R90, R21.reuse ;  /* 0x000000155a5a7220 */ /* 0x080fe20000410000 */
[-C--:B------:R-:W-:Y:S01]  /*7f20*/  FMUL.FTZ R91, R91, R21.reuse ;  /* 0x000000155b5b7220 */ /* 0x080fe20000410000 */
[-C--:B------:R-:W-:Y:S01]  /*7f30*/  FMUL.FTZ R94, R94, R21.reuse ;  /* 0x000000155e5e7220 */ /* 0x080fe20000410000 */
[-C--:B------:R-:W-:Y:S01]  /*7f40*/  FMUL.FTZ R95, R95, R21.reuse ;  /* 0x000000155f5f7220 */ /* 0x080fe20000410000 */
[-C--:B------:R-:W-:Y:S01]  /*7f50*/  FMUL.FTZ R98, R98, R21.reuse ;  /* 0x0000001562627220 */ /* 0x080fe20000410000 */
[----:B------:R-:W4:Y:S01]  /*7f60*/  MUFU.EX2 R143, R143 ;  /* 0x0000008f008f7308 */ /* 0x000f220000000800 */
[----:B--2---:R-:W-:Y:S01]  /*7f70*/  FADD.FTZ R44, R132, R25 ;  /* 0x00000019842c7221 */ /* 0x004fe20000010000 */
[C---:B-1----:R-:W-:Y:S01]  /*7f80*/  FADD.FTZ R42, R28.reuse, R5 ;  /* 0x000000051c2a7221 */ /* 0x042fe20000010000 */
[----:B------:R-:W-:Y:S01]  /*7f90*/  F2FP.F16.F32.PACK_AB R132, R57, R132 ;  /* 0x000000843984723e */ /* 0x000fe200000000ff */
[----:B------:R-:W-:Y:S01]  /*7fa0*/  FMUL.FTZ R99, R99, R21 ;  /* 0x0000001563637220 */ /* 0x000fe20000410000 */
[----:B------:R-:W-:Y:S01]  /*7fb0*/  FADD.FTZ R25, R57, R44 ;  /* 0x0000002c39197221 */ /* 0x000fe20000010000 */
[----:B------:R-:W-:Y:S01]  /*7fc0*/  F2FP.F16.F32.PACK_AB R141, R28, R141 ;  /* 0x0000008d1c8d723e */ /* 0x000fe200000000ff */
[-C--:B------:R-:W-:Y:S01]  /*7fd0*/  FMUL.FTZ R102, R102, R21.reuse ;  /* 0x0000001566667220 */ /* 0x080fe20000410000 */
[----:B------:R-:W1:Y:S01]  /*7fe0*/  MUFU.EX2 R30, R30 ;  /* 0x0000001e001e7308 */ /* 0x000e620000000800 */
[----:B------:R-:W-:Y:S01]  /*7ff0*/  FADD.FTZ R44, R134, R25 ;  /* 0x00000019862c7221 */ /* 0x000fe20000010000 */
[----:B------:R-:W-:Y:S01]  /*8000*/  F2FP.F16.F32.PACK_AB R134, R65, R134 ;  /* 0x000000864186723e */ /* 0x000fe200000000ff */
[-C--:B------:R-:W-:Y:S01]  /*8010*/  FMUL.FTZ R103, R103, R21.reuse ;  /* 0x0000001567677220 */ /* 0x080fe20000410000 */
[-C--:B------:R-:W-:Y:S01]  /*8020*/  FMUL.FTZ R106, R106, R21.reuse ;  /* 0x000000156a6a7220 */ /* 0x080fe20000410000 */
[----:B------:R-:W-:Y:S01]  /*8030*/  FADD.FTZ R25, R65, R44 ;  /* 0x0000002c41197221 */ /* 0x000fe20000010000 */
[-C--:B------:R-:W-:Y:S01]  /*8040*/  FMUL.FTZ R107, R107, R21.reuse ;  /* 0x000000156b6b7220 */ /* 0x080fe20000410000 */
[-C--:B------:R-:W-:Y:S01]  /*8050*/  FMUL.FTZ R110, R110, R21.reuse ;  /* 0x000000156e6e7220 */ /* 0x080fe20000410000 */
[----:B------:R-:W2:Y:S01]  /*8060*/  MUFU.EX2 R137, R137 ;  /* 0x0000008900897308 */ /* 0x000ea20000000800 */
[----:B------:R-:W-:Y:S01]  /*8070*/  FADD.FTZ R44, R128, R25 ;  /* 0x00000019802c7221 */ /* 0x000fe20000010000 */
[----:B----4-:R-:W-:Y:S01]  /*8080*/  FADD.FTZ R5, R143, R42 ;  /* 0x0000002a8f057221 */ /* 0x010fe20000010000 */
[----:B------:R-:W-:Y:S01]  /*8090*/  F2FP.F16.F32.PACK_AB R128, R67, R128 ;  /* 0x000000804380723e */ /* 0x000fe200000000ff */
[-C--:B------:R-:W-:Y:S01]  /*80a0*/  FMUL.FTZ R111, R111, R21.reuse ;  /* 0x000000156f6f7220 */ /* 0x080fe20000410000 */
[----:B------:R-:W-:Y:S01]  /*80b0*/  FADD.FTZ R25, R67, R44 ;  /* 0x0000002c43197221 */ /* 0x000fe20000010000 */
[-C--:B------:R-:W-:Y:S01]  /*80c0*/  FMUL.FTZ R114, R114, R21.reuse ;  /* 0x0000001572727220 */ /* 0x080fe20000410000 */
[----:B------:R-:W-:Y:S01]  /*80d0*/  FMUL.FTZ R115, R115, R21 ;  /* 0x0000001573737220 */ /* 0x000fe20000410000 */
[----:B------:R-:W4:Y:S01]  /*80e0*/  MUFU.EX2 R71, R71 ;  /* 0x0000004700477308 */ /* 0x000f220000000800 */
[----:B-1----:R-:W-:Y:S01]  /*80f0*/  FADD.FTZ R42, R30, R5 ;  /* 0x000000051e2a7221 */ /* 0x002fe20000010000 */
[----:B------:R-:W-:Y:S01]  /*8100*/  FADD.FTZ R44, R130, R25 ;  /* 0x00000019822c7221 */ /* 0x000fe20000010000 */
[----:B------:R-:W-:Y:S01]  /*8110*/  F2FP.F16.F32.PACK_AB R143, R30, R143 ;  /* 0x0000008f1e8f723e */ /* 0x000fe200000000ff */
[-C--:B------:R-:W-:Y:S01]  /*8120*/  FMUL.FTZ R118, R118, R21.reuse ;  /* 0x0000001576767220 */ /* 0x080fe20000410000 */
[----:B------:R-:W-:Y:S01]  /*8130*/  FMUL.FTZ R119, R119, R21 ;  /* 0x0000001577777220 */ /* 0x000fe20000410000 */
[----:B------:R-:W-:-:S02]  /*8140*/  IMAD.MOV.U32 R8, RZ, RZ, R11 ;  /* 0x000000ffff087224 */ /* 0x000fc400078e000b */
        /* <DEDUP_REMOVED lines=11> */
[----:B----4-:R-:W-:Y:S01]  /*8200*/  FADD.FTZ R5, R139, R42 ;  /* 0x0000002a8b057221 */ /* 0x010fe20000010000 */
[----:B------:R-:W-:-:S03]  /*8210*/  F2FP.F16.F32.PACK_AB R139, R10, R139 ;  /* 0x0000008b0a8b723e */ /* 0x000fc600000000ff */
[----:B------:R-:W-:Y:S01]  /*8220*/  FADD.FTZ R42, R10, R5 ;  /* 0x000000050a2a7221 */ /* 0x000fe20000010000 */
[----:B------:R-:W-:Y:S02]  /*8230*/  IMAD.MOV.U32 R10, RZ, RZ, R12 ;  /* 0x000000ffff0a7224 */ /* 0x000fe400078e000c */
        /* <DEDUP_REMOVED lines=51> */
[----:B----4-:R-:W-:Y:S01]  /*8570*/  FADD.FTZ R42, R123, R42 ;  /* 0x0000002a7b2a7221 */ /* 0x010fe20000010000 */
[C---:B-1----:R-:W-:Y:S01]  /*8580*/  FADD.FTZ R5, R75.reuse, R44 ;  /* 0x0000002c4b057221 */ /* 0x042fe20000010000 */
[----:B------:R-:W-:Y:S02]  /*8590*/  F2FP.F16.F32.PACK_AB R122, R75, R122 ;  /* 0x0000007a4b7a723e */ /* 0x000fe400000000ff */
[C---:B--2---:R-:W-:Y:S01]  /*85a0*/  FADD.FTZ R4, R32.reuse, R42 ;  /* 0x0000002a20047221 */ /* 0x044fe20000010000 */
[----:B------:R-:W-:Y:S01]  /*85b0*/  F2FP.F16.F32.PACK_AB R123, R32, R123 ;  /* 0x0000007b207b723e */ /* 0x000fe200000000ff */
[----:B---3--:R-:W-:Y:S06]  /*85c0*/  @P2 BRA `(.L_x_11165) ;  /* 0xffffffc800dc2947 */ /* 0x008fec000383ffff */
[----:B------:R-:W-:Y:S01]  /*85d0*/  IMAD.MOV.U32 R10, RZ, RZ, R12 ;  /* 0x000000ffff0a7224 */ /* 0x000fe200078e000c */
[----:B------:R-:W-:Y:S01]  /*85e0*/  UMOV UR39, UR28 ;  /* 0x0000001c00277c82 */ /* 0x000fe20008000000 */
[----:B------:R-:W-:Y:S01]  /*85f0*/  IMAD.MOV.U32 R8, RZ, RZ, R11 ;  /* 0x000000ffff087224 */ /* 0x000fe200078e000b */
[----:B------:R-:W-:-:S06]  /*8600*/  UMOV UR37, UR27 ;  /* 0x0000001b00257c82 */ /* 0x000fcc0008000000 */
.L_x_11148:
        /* <DEDUP_REMOVED lines=16> */
.L_x_11167:
[----:B------:R-:W-:-:S11]  /*8710*/  UISETP.NE.AND UP0, UPT, UR11, 0x1, UPT ;  /* 0x000000010b00788c */ /* 0x000fd6000bf05270 */
[----:B------:R-:W-:Y:S02]  /*8720*/  @UP0 ULDC.64 UR14, c[0x0][0x9e8] ;  /* 0x00027a00000e0ab9 */ /* 0x000fe40000000a00 */
[----:B------:R-:W-:-:S04]  /*8730*/  UIMAD.WIDE.U32 UR6, UR49, UR14, URZ ;  /* 0x0000000e310672a5 */ /* 0x000fc8000f8e003f */
[----:B------:R-:W-:-:S12]  /*8740*/  @UP0 USHF.R.U32.HI UR49, URZ, UR15, UR7 ;  /* 0x0000000f3f310299 */ /* 0x000fd80008011607 */
.L_x_11168:
[----:B------:R-:W-:-:S04]  /*8750*/  UIMAD UR49, UR49, UR11, URZ ;  /* 0x0000000b313172a4 */ /* 0x000fc8000f8e023f */
[----:B------:R-:W-:-:S04]  /*8760*/  UISETP.LT.AND UP0, UPT, UR10, UR49, UPT ;  /* 0x000000310a00728c */ /* 0x000fc8000bf01270 */
[----:B------:R-:W-:-:S12]  /*8770*/  USEL UR10, UR10, UR49, !UP0 ;  /* 0x000000310a0a7287 */ /* 0x000fd8000c000000 */
.L_x_11166:
        /* <DEDUP_REMOVED lines=14> */
.L_x_11178:
        /* <DEDUP_REMOVED lines=9> */
.L_x_11171:
[----:B------:R-:W-:Y:S01]  /*88f0*/  ULEA UR6, UR39, UR40, 0x3 ;  /* 0x0000002827067291 */ /* 0x000fe2000f8e183f */
[----:B------:R-:W-:-:S05]  /*8900*/  IMAD.U32 R8, RZ, RZ, UR37 ;  /* 0x00000025ff087e24 */ /* 0x000fca000f8e00ff */
[----:B------:R-:W-:-:S04]  /*8910*/  SHF.L.U32 R8, R8, 0x1f, RZ ;  /* 0x0000001f08087819 */ /* 0x000fc800000006ff */
[----:B------:R1:W2:Y:S01]  /*8920*/  SYNCS.PHASECHK.TRANS64.TRYWAIT P2, [UR6+0x16830], R8 ;  /* 0x01683008ff0075a7 */ /* 0x0002a20008040146 */
[----:B------:R-:W-:Y:S05]  /*8930*/  @!P0 BRA `(.L_x_11172) ;  /* 0x0000000000048947 */ /* 0x000fea0003800000 */
[----:B------:R-:W-:Y:S01]  /*8940*/  BPT.TRAP 0x1 ;  /* 0x000000040000795c */ /* 0x000fe20000300000 */
.L_x_11172:
[----:B--2---:R-:W-:Y:S05]  /*8950*/  @P2 BRA `(.L_x_11170) ;  /* 0x0000000000082947 */ /* 0x004fea0003800000 */
[----:B------:R-:W2:Y:S02]  /*8960*/  SYNCS.PHASECHK.TRANS64.TRYWAIT P2, [UR6+0x16830], R8 ;  /* 0x01683008ff0075a7 */ /* 0x000ea40008040146 */
[----:B--2---:R-:W-:Y:S05]  /*8970*/  @!P2 BRA `(.L_x_11173) ;  /* 0x0000009c0040a947 */ /* 0x004fea0003800000 */
.L_x_11170:
        /* <DEDUP_REMOVED lines=25> */
.L_x_11175:
[----:B------:R-:W-:Y:S01]  /*8b10*/  ULEA UR6, UR25, UR40, 0x3 ;  /* 0x0000002819067291 */ /* 0x000fe2000f8e183f */
[----:B------:R-:W-:-:S05]  /*8b20*/  IMAD.U32 R8, RZ, RZ, UR26 ;  /* 0x0000001aff087e24 */ /* 0x000fca000f8e00ff */
[----:B------:R-:W-:-:S04]  /*8b30*/  SHF.L.U32 R8, R8, 0x1f, RZ ;  /* 0x0000001f08087819 */ /* 0x000fc800000006ff */
[----:B------:R1:W2:Y:S01]  /*8b40*/  SYNCS.PHASECHK.TRANS64.TRYWAIT P2, [UR6+0x16850], R8 ;  /* 0x01685008ff0075a7 */ /* 0x0002a20008040146 */
[----:B------:R-:W-:Y:S05]  /*8b50*/  @!P0 BRA `(.L_x_11176) ;  /* 0x0000000000048947 */ /* 0x000fea0003800000 */
[----:B------:R-:W-:Y:S01]  /*8b60*/  BPT.TRAP 0x1 ;  /* 0x000000040000795c */ /* 0x000fe20000300000 */
.L_x_11176:
[----:B--2---:R-:W-:Y:S05]  /*8b70*/  @P2 BRA `(.L_x_11174) ;  /* 0x0000000000082947 */ /* 0x004fea0003800000 */
[----:B------:R-:W2:Y:S02]  /*8b80*/  SYNCS.PHASECHK.TRANS64.TRYWAIT P2, [UR6+0x16850], R8 ;  /* 0x01685008ff0075a7 */ /* 0x000ea40008040146 */
[----:B--2---:R-:W-:Y:S05]  /*8b90*/  @!P2 BRA `(.L_x_11177) ;  /* 0x0000009800d0a947 */ /* 0x004fea0003800000 */
.L_x_11174:
[----:B------:R-:W-:Y:S01]  /*8ba0*/  UIADD3 UR6, UR40, 0x400, URZ ;  /* 0x0000040028067890 */ /* 0x000fe2000fffe03f */
[----:B------:R-:W-:Y:S01]  /*8bb0*/  WARPGROUP.ARRIVE ;  /* 0x00000000000079c5 */ /* 0x000fe20000000000 */
[----:B------:R-:W-:Y:S01]  /*8bc0*/  UMOV UR7, 0x40000040 ;  /* 0x4000004000077882 */ /* 0x000fe20000000000 */
[----:B------:R-:W-:Y:S01]  /*8bd0*/  FMUL.FTZ R10, R24, UR23 ;  /* 0x00000017180a7c20 */ /* 0x000fe20008410000 */
[----:B------:R-:W-:Y:S01]  /*8be0*/  USHF.R.U32.HI UR6, URZ, 0x4, UR6 ;  /* 0x000000043f067899 */ /* 0x000fe20008011606 */
[----:B--2---:R-:W-:Y:S01]  /*8bf0*/  FMUL.FTZ R13, R25, UR23 ;  /* 0x00000017190d7c20 */ /* 0x004fe20008410000 */
[----:B------:R-:W-:Y:S01]  /*8c00*/  FMUL.FTZ R15, R28, UR23 ;  /* 0x000000171c0f7c20 */ /* 0x000fe20008410000 */
[----:B------:R-:W-:Y:S01]  /*8c10*/  FMUL.FTZ R21, R29, UR23 ;  /* 0x000000171d157c20 */ /* 0x000fe20008410000 */
[----:B------:R-:W-:Y:S01]  /*8c20*/  ULOP3.LUT UR6, UR6, 0x3fff, URZ, 0xc0, !UPT ;  /* 0x00003fff06067892 */ /* 0x000fe2000f8ec03f */
[----:B------:R-:W1:Y:S01]  /*8c30*/  MUFU.TANH R10, R10 ;  /* 0x0000000a000a7308 */ /* 0x000e620000002400 */
[----:B------:R-:W-:Y:S01]  /*8c40*/  FMUL.FTZ R25, R32, UR23 ;  /* 0x0000001720197c20 */ /* 0x000fe20008410000 */
[----:B------:R-:W-:Y:S01]  /*8c50*/  FMUL.FTZ R12, R26, UR23 ;  /* 0x000000171a0c7c20 */ /* 0x000fe20008410000 */
[----:B------:R-:W-:Y:S01]  /*8c60*/  ULEA UR10, UR25, UR6, 0xa ;  /* 0x00000006190a7291 */ /* 0x000fe2000f8e503f */
[----:B------:R-:W-:Y:S01]  /*8c70*/  FMUL.FTZ R26, R33, UR23 ;  /* 0x00000017211a7c20 */ /* 0x000fe20008410000 */
[----:B------:R-:W-:Y:S01]  /*8c80*/  FMUL.FTZ R29, R36, UR23 ;  /* 0x00000017241d7c20 */ /* 0x000fe20008410000 */
[----:B------:R-:W-:Y:S01]  /*8c90*/  FMUL.FTZ R24, R31, UR23 ;  /* 0x000000171f187c20 */ /* 0x000fe20008410000 */
[----:B------:R-:W-:Y:S01]  /*8ca0*/  FMUL.FTZ R31, R37, UR23 ;  /* 0x00000017251f7c20 */ /* 0x000fe20008410000 */
[----:B------:R-:W2:Y:S01]  /*8cb0*/  MUFU.TANH R13, R13 ;  /* 0x0000000d000d7308 */ /* 0x000ea20000002400 */
[----:B------:R-:W-:Y:S01]  /*8cc0*/  FMUL.FTZ R33, R40, UR23 ;  /* 0x0000001728217c20 */ /* 0x000fe20008410000 */
[----:B------:R-:W-:Y:S01]  /*8cd0*/  UMOV UR6, UR10 ;  /* 0x0000000a00067c82 */ /* 0x000fe20008000000 */
[----:B------:R-:W-:Y:S01]  /*8ce0*/  FMUL.FTZ R14, R27, UR23 ;  /* 0x000000171b0e7c20 */ /* 0x000fe20008410000 */
[----:B------:R-:W-:Y:S01]  /*8cf0*/  HGMMA.64x64x16.F32 R88, R148, gdesc[UR4].tnspB, R88, gsb0 ;  /* 0x40e0000494587df0 */ /* 0x000fe20008000858 */
[----:B------:R-:W-:Y:S01]  /*8d00*/  UIADD3 UR6, UR10, 0x80, URZ ;  /* 0x000000800a067890 */ /* 0x000fe2000fffe03f */
[----:B------:R-:W-:Y:S01]  /*8d10*/  FMUL.FTZ R27, R34, UR23 ;  /* 0x00000017221b7c20 */ /* 0x000fe20008410000 */
[----:B------:R-:W-:Y:S01]  /*8d20*/  UMOV UR7, 0x40000040 ;  /* 0x4000004000077882 */ /* 0x000fe20000000000 */
        /* <DEDUP_REMOVED lines=60> */
[----:B------:R-:W-:Y:S01]  /*90f0*/  ISETP.GE.U32.AND P2, PT, R2, 0x180, PT ;  /* 0x000001800200780c */ /* 0x000fe20003f46070 */
[----:B------:R-:W-:-:S03]  /*9100*/  UMOV UR26, UR37 ;  /* 0x00000025001a7c82 */ /* 0x000fc60008000000 */
[----:B------:R-:W2:Y:S01]  /*9110*/  MUFU.TANH R37, R37 ;  /* 0x0000002500257308 */ /* 0x000ea20000002400 */
[----:B---3--:R-:W-:-:S07]  /*9120*/  FMNMX.FTZ R61, R33, R8, !PT ;  /* 0x00000008213d7209 */ /* 0x008fce0007810000 */
[----:B------:R-:W3:Y:S01]  /*9130*/  MUFU.TANH R39, R39 ;  /* 0x0000002700277308 */ /* 0x000ee20000002400 */
[----:B-1----:R-:W-:Y:S01]  /*9140*/  FMNMX.FTZ R8, R34, R61, !PT ;  /* 0x0000003d22087209 */ /* 0x002fe20007810000 */
[----:B------:R-:W-:Y:S02]  /*9150*/  WARPGROUP.DEPBAR.LE gsb0, 0x0 ;  /* 0x00008000000079c5 */ /* 0x000fe40000010000 */
[----:B------:R-:W-:Y:S01]  /*9160*/  WARPGROUP.ARRIVE ;  /* 0x00000000000079c5 */ /* 0x000fe20000000000 */
[----:B------:R-:W-:-:S03]  /*9170*/  FMUL.FTZ R61, R73, UR23 ;  /* 0x00000017493d7c20 */ /* 0x000fc60008410000 */
[----:B------:R-:W1:Y:S01]  /*9180*/  MUFU.TANH R41, R41 ;  /* 0x0000002900297308 */ /* 0x000e620000002400 */
[----:B--2---:R-:W-:Y:S01]  /*9190*/  FMNMX.FTZ R8, R37, R8, !PT ;  /* 0x0000000825087209 */ /* 0x004fe20007810000 */
[----:B------:R-:W-:Y:S01]  /*91a0*/  HGMMA.64x64x16.F32 R88, R144, gdesc[UR4].tnspB, R88, gsb0 ;  /* 0x40e0000490587df0 */ /* 0x000fe20008000858 */
[----:B------:R-:W-:Y:S01]  /*91b0*/  UIADD3 UR6, UR10, 0x100, URZ ;  /* 0x000001000a067890 */ /* 0x000fe2000fffe03f */
[----:B------:R-:W-:-:S04]  /*91c0*/  UMOV UR7, 0x40000040 ;  /* 0x4000004000077882 */ /* 0x000fc80000000000 */
        /* <DEDUP_REMOVED lines=24> */
[----:B------:R-:W-:Y:S01]  /*9350*/  HGMMA.64x64x16.F32 R88, R140, gdesc[UR4].tnspB, R88, gsb0 ;  /* 0x40e000048c587df0 */ /* 0x000fe20008000858 */
[----:B------:R-:W-:Y:S02]  /*9360*/  UIADD3 UR6, UR10, 0x180, URZ ;  /* 0x000001800a067890 */ /* 0x000fe4000fffe03f */
[----:B-1----:R-:W-:Y:S01]  /*9370*/  FMNMX.FTZ R69, R57, R8, !PT ;  /* 0x0000000839457209 */ /* 0x002fe20007810000 */
[----:B------:R-:W-:Y:S02]  /*9380*/  UMOV UR7, 0x40000040 ;  /* 0x4000004000077882 */ /* 0x000fe40000000000 */
[----:B------:R-:W1:Y:S08]  /*9390*/  MUFU.TANH R59, R59 ;  /* 0x0000003b003b7308 */ /* 0x000e700000002400 */
        /* <DEDUP_REMOVED lines=18> */
[----:B---3--:R-:W-:Y:S01]  /*94c0*/  FMNMX.FTZ R73, R69, R8, !PT ;  /* 0x0000000845497209 */ /* 0x008fe20007810000 */
[----:B------:R-:W-:Y:S02]  /*94d0*/  WARPGROUP.DEPBAR.LE gsb0, 0x0 ;  /* 0x00008000000079c5 */ /* 0x000fe40000010000 */
[----:B------:R-:W-:-:S04]  /*94e0*/  WARPGROUP.ARRIVE ;  /* 0x00000000000079c5 */ /* 0x000fc80000000000 */
[----:B------:R-:W3:Y:S01]  /*94f0*/  MUFU.TANH R14, R14 ;  /* 0x0000000e000e7308 */ /* 0x000ee20000002400 */
[----:B--2---:R-:W-:Y:S01]  /*9500*/  FMNMX.FTZ R8, R72, R73, !PT ;  /* 0x0000004948087209 */ /* 0x004fe20007810000 */
[----:B------:R-:W-:Y:S01]  /*9510*/  HGMMA.64x64x16.F32 R88, R136, gdesc[UR4].tnspB, R88, gsb0 ;  /* 0x40e0000488587df0 */ /* 0x000fe20008000858 */
[----:B------:R-:W-:Y:S01]  /*9520*/  UIADD3 UR6, UR10, 0x200, URZ ;  /* 0x000002000a067890 */ /* 0x000fe2000fffe03f */
[----:B------:R-:W-:Y:S01]  /*9530*/  FMUL.FTZ R73, R74, UR23 ;  /* 0x000000174a497c20 */ /* 0x000fe20008410000 */
[----:B------:R-:W-:Y:S01]  /*9540*/  UMOV UR7, 0x40000040 ;  /* 0x4000004000077882 */ /* 0x000fe20000000000 */
[----:B------:R-:W2:Y:S02]  /*9550*/  SHFL.BFLY PT, R77, R8, 0x2, 0x1f ;  /* 0x0c401f00084d7f89 */ /* 0x000ea400000e0000 */
[----:B------:R-:W4:Y:S08]  /*9560*/  MUFU.TANH R20, R20 ;  /* 0x0000001400147308 */ /* 0x000f300000002400 */
[----:B------:R-:W5:Y:S08]  /*9570*/  MUFU.TANH R24, R24 ;  /* 0x0000001800187308 */ /* 0x000f700000002400 */
[----:B------:R-:W5:Y:S01]  /*9580*/  MUFU.TANH R27, R27 ;  /* 0x0000001b001b7308 */ /* 0x000f620000002400 */
[----:B--2---:R-:W-:Y:S01]  /*9590*/  FMNMX.FTZ R74, R8, R77, !PT ;  /* 0x0000004d084a7209 */ /* 0x004fe20007810000 */
[----:B------:R-:W-:-:S06]  /*95a0*/  FMUL.FTZ R77, R79, UR23 ;  /* 0x000000174f4d7c20 */ /* 0x000fcc0008410000 */
[----:B------:R-:W2:Y:S01]  /*95b0*/  MUFU.TANH R28, R28 ;  /* 0x0000001c001c7308 */ /* 0x000ea20000002400 */
[----:B------:R-:W-:Y:S01]  /*95c0*/  FMUL.FTZ R79, R83, UR23 ;  /* 0x00000017534f7c20 */ /* 0x000fe20008410000 */
[----:B------:R-:W1:Y:S06]  /*95d0*/  SHFL.BFLY PT, R85, R74, 0x1, 0x1f ;  /* 0x0c201f004a557f89 */ /* 0x000e6c00000e0000 */
[----:B------:R-:W2:Y:S08]  /*95e0*/  MUFU.TANH R30, R30 ;  /* 0x0000001e001e7308 */ /* 0x000eb00000002400 */
[----:B------:R-:W2:Y:S08]  /*95f0*/  MUFU.TANH R32, R32 ;  /* 0x0000002000207308 */ /* 0x000eb00000002400 */
[----:B------:R-:W2:Y:S01]  /*9600*/  MUFU.TANH R35, R35 ;  /* 0x0000002300237308 */ /* 0x000ea20000002400 */
[----:B-1----:R-:W-:-:S05]  /*9610*/  FMNMX.FTZ R8, R74, R85, !PT ;  /* 0x000000554a087209 */ /* 0x002fca0007810000 */
[C---:B------:R-:W-:Y:S01]  /*9620*/  FMUL.FTZ R82, R8.reuse, UR22 ;  /* 0x0000001608527c20 */ /* 0x040fe20008410000 */
[----:B------:R-:W-:Y:S01]  /*9630*/  FADD.FTZ R11, -R8, R11 ;  /* 0x0000000b080b7221 */ /* 0x000fe20000010100 */
[----:B------:R-:W1:Y:S02]  /*9640*/  MUFU.TANH R36, R36 ;  /* 0x0000002400247308 */ /* 0x000e640000002400 */
[--C-:B------:R-:W-:Y:S01]  /*9650*/  FFMA.FTZ R148, R13, UR22, -R82.reuse ;  /* 0x000000160d947c23 */ /* 0x100fe20008010852 */
[----:B------:R-:W-:Y:S01]  /*9660*/  FMNMX.FTZ R13, R12, R9, !PT ;  /* 0x000000090c0d7209 */ /* 0x000fe20007810000 */
[--C-:B------:R-:W-:Y:S01]  /*9670*/  FFMA.FTZ R150, R15, UR22, -R82.reuse ;  /* 0x000000160f967c23 */ /* 0x100fe20008010852 */
[--C-:B------:R-:W-:Y:S01]  /*9680*/  FFMA.FTZ R15, R21, UR22, -R82.reuse ;  /* 0x00000016150f7c23 */ /* 0x100fe20008010852 */
[----:B------:R-:W-:Y:S01]  /*9690*/  FMUL.FTZ R74, R11, UR22 ;  /* 0x000000160b4a7c20 */ /* 0x000fe20008410000 */
[----:B---3--:R-:W-:Y:S01]  /*96a0*/  FMNMX.FTZ R13, R14, R13, !PT ;  /* 0x0000000d0e0d7209 */ /* 0x008fe20007810000 */
[--C-:B------:R-:W-:Y:S01]  /*96b0*/  FFMA.FTZ R11, R10, UR22, -R82.reuse ;  /* 0x000000160a0b7c23 */ /* 0x100fe20008010852 */
[----:B------:R-:W3:Y:S01]  /*96c0*/  MUFU.TANH R38, R38 ;  /* 0x0000002600267308 */ /* 0x000ee20000002400 */
[--C-:B------:R-:W-:Y:S01]  /*96d0*/  FFMA.FTZ R144, R25, UR22, -R82.reuse ;  /* 0x0000001619907c23 */ /* 0x100fe20008010852 */
[----:B----4-:R-:W-:Y:S01]  /*96e0*/  FMNMX.FTZ R21, R20, R13, !PT ;  /* 0x0000000d14157209 */ /* 0x010fe20007810000 */
[--C-:B------:R-:W-:Y:S01]  /*96f0*/  FFMA.FTZ R25, R31, UR22, -R82.reuse ;  /* 0x000000161f197c23 */ /* 0x100fe20008010852 */
[----:B------:R-:W-:Y:S01]  /*9700*/  FFMA.FTZ R140, R33, UR22, -R82 ;  /* 0x00000016218c7c23 */ /* 0x000fe20008010852 */
[----:B------:R-:W-:-:S02]  /*9710*/  WARPGROUP.DEPBAR.LE gsb0, 0x0 ;  /* 0x00008000000079c5 */ /* 0x000fc40000010000 */
[----:B------:R-:W-:Y:S01]  /*9720*/  WARPGROUP.ARRIVE ;  /* 0x00000000000079c5 */ /* 0x000fe20000000000 */
[----:B-----5:R-:W-:Y:S01]  /*9730*/  FMNMX.FTZ R10, R24, R21, !PT ;  /* 0x00000015180a7209 */ /* 0x020fe20007810000 */
[----:B------:R-:W4:Y:S01]  /*9740*/  MUFU.TANH R40, R40 ;  /* 0x0000002800287308 */ /* 0x000f220000002400 */
[--C-:B------:R-:W-:Y:S01]  /*9750*/  FFMA.FTZ R26, R26, UR22, -R82.reuse ;  /* 0x000000161a1a7c23 */ /* 0x100fe20008010852 */
[--C-:B------:R-:W-:Y:S01]  /*9760*/  FFMA.FTZ R136, R41, UR22, -R82.reuse ;  /* 0x0000001629887c23 */ /* 0x100fe20008010852 */
[----:B------:R-:W-:Y:S01]  /*9770*/  FMNMX.FTZ R21, R27, R10, !PT ;  /* 0x0000000a1b157209 */ /* 0x000fe20007810000 */
[----:B------:R-:W-:Y:S01]  /*9780*/  HGMMA.64x64x16.F32 R88, R132, gdesc[UR4].tnspB, R88, gsb0 ;  /* 0x40e0000484587df0 */ /* 0x000fe20008000858 */
[----:B------:R-:W-:Y:S01]  /*9790*/  UIADD3 UR6, UR10, 0x280, URZ ;  /* 0x000002800a067890 */ /* 0x000fe2000fffe03f */
[--C-:B------:R-:W-:Y:S01]  /*97a0*/  FFMA.FTZ R41, R57, UR22, -R82.reuse ;  /* 0x0000001639297c23 */ /* 0x100fe20008010852 */
[----:B------:R-:W-:Y:S01]  /*97b0*/  UMOV UR7, 0x40000040 ;  /* 0x4000004000077882 */ /* 0x000fe20000000000 */
[----:B--2---:R-:W-:Y:S01]  /*97c0*/  FMNMX.FTZ R21, R28, R21, !PT ;  /* 0x000000151c157209 */ /* 0x004fe20007810000 */
[----:B------:R-:W2:Y:S01]  /*97d0*/  MUFU.TANH R42, R42 ;  /* 0x0000002a002a7308 */ /* 0x000ea20000002400 */
[--C-:B------:R-:W-:Y:S01]  /*97e0*/  FFMA.FTZ R146, R29, UR22, -R82.reuse ;  /* 0x000000161d927c23 */ /* 0x100fe20008010852 */
[--C-:B------:R-:W-:Y:S01]  /*97f0*/  FFMA.FTZ R29, R34, UR22, -R82.reuse ;  /* 0x00000016221d7c23 */ /* 0x100fe20008010852 */
[----:B------:R-:W-:Y:S01]  /*9800*/  FMNMX.FTZ R21, R30, R21, !PT ;  /* 0x000000151e157209 */ /* 0x000fe20007810000 */
[--C-:B------:R-:W-:Y:S01]  /*9810*/  FFMA.FTZ R142, R37, UR22, -R82.reuse ;  /* 0x00000016258e7c23 */ /* 0x100fe20008010852 */
[--C-:B------:R-:W-:Y:S01]  /*9820*/  FFMA.FTZ R138, R45, UR22, -R82.reuse ;  /* 0x000000162d8a7c23 */ /* 0x100fe20008010852 */
[--C-:B------:R-:W-:Y:S01]  /*9830*/  FFMA.FTZ R37, R46, UR22, -R82.reuse ;  /* 0x000000162e257c23 */ /* 0x100fe20008010852 */
[----:B------:R-:W-:Y:S01]  /*9840*/  FMNMX.FTZ R10, R32, R21, !PT ;  /* 0x00000015200a7209 */ /* 0x000fe20007810000 */
[----:B------:R-:W5:Y:S01]  /*9850*/  MUFU.TANH R44, R44 ;  /* 0x0000002c002c7308 */ /* 0x000f620000002400 */
[--C-:B------:R-:W-:Y:S01]  /*9860*/  FFMA.FTZ R50, R50, UR22, -R82.reuse ;  /* 0x0000001632327c23 */ /* 0x100fe20008010852 */
[--C-:B------:R-:W-:Y:S01]  /*9870*/  FFMA.FTZ R54, R54, UR22, -R82.reuse ;  /* 0x0000001636367c23 */ /* 0x100fe20008010852 */
[----:B------:R-:W-:Y:S01]  /*9880*/  FMNMX.FTZ R21, R35, R10, !PT ;  /* 0x0000000a23157209 */ /* 0x000fe20007810000 */
[--C-:B------:R-:W-:Y:S01]  /*9890*/  FFMA.FTZ R34, R58, UR22, -R82.reuse ;  /* 0x000000163a227c23 */ /* 0x100fe20008010852 */
[--C-:B------:R-:W-:Y:S01]  /*98a0*/  FFMA.FTZ R45, R60, UR22, -R82.reuse ;  /* 0x000000163c2d7c23 */ /* 0x100fe20008010852 */
[--C-:B------:R-:W-:Y:S01]  /*98b0*/  FFMA.FTZ R46, R61, UR22, -R82.reuse ;  /* 0x000000163d2e7c23 */ /* 0x100fe20008010852 */
[----:B-1----:R-:W-:Y:S01]  /*98c0*/  FMNMX.FTZ R21, R36, R21, !PT ;  /* 0x0000001524157209 */ /* 0x002fe20007810000 */
[----:B------:R-:W1:Y:S01]  /*98d0*/  MUFU.TANH R47, R47 ;  /* 0x0000002f002f7308 */ /* 0x000e620000002400 */
[--C-:B------:R-:W-:Y:S01]  /*98e0*/  FFMA.FTZ R69, R69, UR22, -R82.reuse ;  /* 0x0000001645457c23 */ /* 0x100fe20008010852 */
[----:B------:R-:W-:Y:S01]  /*98f0*/  FFMA.FTZ R72, R72, UR22, -R82 ;  /* 0x0000001648487c23 */ /* 0x000fe20008010852 */
[----:B---3--:R-:W-:-:S04]  /*9900*/  FMNMX.FTZ R21, R38, R21, !PT ;  /* 0x0000001526157209 */ /* 0x008fc80007810000 */
[----:B----4-:R-:W-:Y:S01]  /*9910*/  FMNMX.FTZ R21, R40, R21, !PT ;  /* 0x0000001528157209 */ /* 0x010fe20007810000 */
[----:B------:R-:W3:Y:S03]  /*9920*/  MUFU.TANH R48, R48 ;  /* 0x0000003000307308 */ /* 0x000ee60000002400 */
[----:B--2---:R-:W-:-:S04]  /*9930*/  FMNMX.FTZ R21, R42, R21, !PT ;  /* 0x000000152a157209 */ /* 0x004fc80007810000 */
[----:B-----5:R-:W-:Y:S01]  /*9940*/  FMNMX.FTZ R10, R44, R21, !PT ;  /* 0x000000152c0a7209 */ /* 0x020fe20007810000 */
[----:B------:R-:W2:Y:S01]  /*9950*/  MUFU.TANH R51, R51 ;  /* 0x0000003300337308 */ /* 0x000ea20000002400 */
[----:B------:R-:W-:Y:S02]  /*9960*/  FFMA.FTZ R21, R39, UR22, -R82 ;  /* 0x0000001627157c23 */ /* 0x000fe40008010852 */
[----:B-1----:R-:W-:-:S05]  /*9970*/  FMNMX.FTZ R31, R47, R10, !PT ;  /* 0x0000000a2f1f7209 */ /* 0x002fca0007810000 */
[----:B------:R-:W1:Y:S01]  /*9980*/  MUFU.TANH R52, R52 ;  /* 0x0000003400347308 */ /* 0x000e620000002400 */
[----:B---3--:R-:W-:-:S07]  /*9990*/  FMNMX.FTZ R10, R48, R31, !PT ;  /* 0x0000001f300a7209 */ /* 0x008fce0007810000 */
[----:B------:R-:W3:Y:S01]  /*99a0*/  MUFU.TANH R55, R55 ;  /* 0x0000003700377308 */ /* 0x000ee20000002400 */
[----:B--2---:R-:W-:-:S07]  /*99b0*/  FMNMX.FTZ R31, R51, R10, !PT ;  /* 0x0000000a331f7209 */ /* 0x004fce0007810000 */
[----:B------:R-:W2:Y:S01]  /*99c0*/  MUFU.TANH R63, R63 ;  /* 0x0000003f003f7308 */ /* 0x000ea20000002400 */
[----:B-1----:R-:W-:Y:S01]  /*99d0*/  FMNMX.FTZ R10, R52, R31, !PT ;  /* 0x0000001f340a7209 */ /* 0x002fe20007810000 */
[--C-:B------:R-:W-:Y:S01]  /*99e0*/  FFMA.FTZ R31, R43, UR22, -R82.reuse ;  /* 0x000000162b1f7c23 */ /* 0x100fe20008010852 */
[----:B------:R-:W-:-:S05]  /*99f0*/  FFMA.FTZ R43, R59, UR22, -R82 ;  /* 0x000000163b2b7c23 */ /* 0x000fca0008010852 */
[----:B------:R-:W1:Y:S01]  /*9a00*/  MUFU.TANH R66, R66 ;  /* 0x0000004200427308 */ /* 0x000e620000002400 */
[----:B---3--:R-:W-:-:S07]  /*9a10*/  FMNMX.FTZ R10, R55, R10, !PT ;  /* 0x0000000a370a7209 */ /* 0x008fce0007810000 */
[----:B------:R-:W3:Y:S01]  /*9a20*/  MUFU.TANH R67, R67 ;  /* 0x0000004300437308 */ /* 0x000ee20000002400 */
[----:B------:R-:W-:Y:S02]  /*9a30*/  WARPGROUP.DEPBAR.LE gsb0, 0x0 ;  /* 0x00008000000079c5 */ /* 0x000fe40000010000 */
[----:B------:R-:W-:Y:S01]  /*9a40*/  WARPGROUP.ARRIVE ;  /* 0x00000000000079c5 */ /* 0x000fe20000000000 */
[----:B--2---:R-:W-:Y:S01]  /*9a50*/  FMNMX.FTZ R33, R63, R10, !PT ;  /* 0x0000000a3f217209 */ /* 0x004fe20007810000 */
[--C-:B------:R-:W-:Y:S01]  /*9a60*/  FFMA.FTZ R132, R49, UR22, -R82.reuse ;  /* 0x0000001631847c23 */ /* 0x100fe20008010852 */
[--C-:B------:R-:W-:Y:S01]  /*9a70*/  FFMA.FTZ R134, R53, UR22, -R82.reuse ;  /* 0x0000001635867c23 */ /* 0x100fe20008010852 */
[----:B------:R-:W-:Y:S01]  /*9a80*/  FFMA.FTZ R53, R65, UR22, -R82 ;  /* 0x0000001641357c23 */ /* 0x000fe20008010852 */
[----:B------:R-:W2:Y:S01]  /*9a90*/  MUFU.TANH R70, R70 ;  /* 0x0000004600467308 */ /* 0x000ea20000002400 */
[----:B------:R-:W-:Y:S01]  /*9aa0*/  HGMMA.64x64x16.F32 R88, R128, gdesc[UR4].tnspB, R88, gsb0 ;  /* 0x40e0000480587df0 */ /* 0x000fe20008000858 */
[----:B------:R-:W-:Y:S01]  /*9ab0*/  UIADD3 UR6, UR10, 0x300, URZ ;  /* 0x000003000a067890 */ /* 0x000fe2000fffe03f */
[----:B-1----:R-:W-:Y:S01]  /*9ac0*/  FMNMX.FTZ R10, R66, R33, !PT ;  /* 0x00000021420a7209 */ /* 0x002fe20007810000 */
[----:B------:R-:W-:-:S04]  /*9ad0*/  UMOV UR7, 0x40000040 ;  /* 0x4000004000077882 */ /* 0x000fc80000000000 */
        /* <DEDUP_REMOVED lines=18> */
[----:B------:R-:W-:Y:S02]  /*9c00*/  WARPGROUP.DEPBAR.LE gsb0, 0x0 ;  /* 0x00008000000079c5 */ /* 0x000fe40000010000 */
[----:B------:R-:W-:Y:S01]  /*9c10*/  WARPGROUP.ARRIVE ;  /* 0x00000000000079c5 */ /* 0x000fe20000000000 */
[----:B---3--:R-:W-:-:S03]  /*9c20*/  FMNMX.FTZ R10, R80, R39, !PT ;  /* 0x00000027500a7209 */ /* 0x008fc60007810000 */
[----:B------:R1:W-:Y:S02]  /*9c30*/  MUFU.EX2 R13, R26 ;  /* 0x0000001a000d7308 */ /* 0x0003e40000000800 */
[----:B------:R-:W-:Y:S01]  /*9c40*/  HGMMA.64x64x16.F32 R88, R124, gdesc[UR4].tnspB, R88, gsb0 ;  /* 0x40e000047c587df0 */ /* 0x000fe20008000858 */
[----:B------:R-:W-:Y:S01]  /*9c50*/  UIADD3 UR6, UR10, 0x380, URZ ;  /* 0x000003800a067890 */ /* 0x000fe2000fffe03f */
[----:B--2---:R-:W-:Y:S01]  /*9c60*/  FMNMX.FTZ R10, R81, R10, !PT ;  /* 0x0000000a510a7209 */ /* 0x004fe20007810000 */
[----:B------:R-:W-:-:S03]  /*9c70*/  UMOV UR7, 0x40000040 ;  /* 0x4000004000077882 */ /* 0x000fc60000000000 */
[----:B------:R-:W-:Y:S01]  /*9c80*/  MUFU.EX2 R74, R74 ;  /* 0x0000004a004a7308 */ /* 0x000fe20000000800 */
[--C-:B-1----:R-:W-:Y:S01]  /*9c90*/  FFMA.FTZ R26, R56, UR22, -R82.reuse ;  /* 0x00000016381a7c23 */ /* 0x102fe20008010852 */
[----:B------:R-:W1:Y:S06]  /*9ca0*/  SHFL.BFLY PT, R49, R10, 0x2, 0x1f ;  /* 0x0c401f000a317f89 */ /* 0x000e6c00000e0000 */
[----:B------:R-:W2:Y:S08]  /*9cb0*/  MUFU.EX2 R11, R11 ;  /* 0x0000000b000b7308 */ /* 0x000eb00000000800 */
[----:B------:R-:W3:Y:S08]  /*9cc0*/  MUFU.EX2 R148, R148 ;  /* 0x0000009400947308 */ /* 0x000ef00000000800 */
[----:B------:R-:W4:Y:S01]  /*9cd0*/  MUFU.EX2 R150, R150 ;  /* 0x0000009600967308 */ /* 0x000f220000000800 */
[----:B--2---:R-:W-:Y:S01]  /*9ce0*/  FFMA.FTZ R5, R74, R5, R11 ;  /* 0x000000054a057223 */ /* 0x004fe2000001000b */
[----:B-1----:R-:W-:Y:S01]  /*9cf0*/  FMNMX.FTZ R56, R10, R49, !PT ;  /* 0x000000310a387209 */ /* 0x002fe20007810000 */
[----:B------:R-:W-:-:S04]  /*9d00*/  FFMA.FTZ R49, R62, UR22, -R82 ;  /* 0x000000163e317c23 */ /* 0x000fc80008010852 */
[----:B------:R-:W1:Y:S01]  /*9d10*/  SHFL.BFLY PT, R57, R56, 0x1, 0x1f ;  /* 0x0c201f0038397f89 */ /* 0x000e6200000e0000 */
[----:B------:R-:W-:Y:S01]  /*9d20*/  MUFU.EX2 R15, R15 ;  /* 0x0000000f000f7308 */ /* 0x000fe20000000800 */
[C---:B---3--:R-:W-:Y:S01]  /*9d30*/  FADD.FTZ R5, R148.reuse, R5 ;  /* 0x0000000594057221 */ /* 0x048fe20000010000 */
[----:B------:R-:W-:-:S06]  /*9d40*/  F2FP.F16.F32.PACK_AB R148, R148, R11 ;  /* 0x0000000b9494723e */ /* 0x000fcc00000000ff */
[----:B------:R-:W-:Y:S08]  /*9d50*/  MUFU.EX2 R144, R144 ;  /* 0x0000009000907308 */ /* 0x000ff00000000800 */
[----:B------:R-:W-:Y:S01]  /*9d60*/  MUFU.EX2 R146, R146 ;  /* 0x0000009200927308 */ /* 0x000fe20000000800 */
[----:B-1----:R-:W-:-:S07]  /*9d70*/  FMNMX.FTZ R10, R56, R57, !PT ;  /* 0x00000039380a7209 */ /* 0x002fce0007810000 */
[----:B------:R-:W-:Y:S01]  /*9d80*/  MUFU.EX2 R25, R25 ;  /* 0x0000001900197308 */ /* 0x000fe20000000800 */
[C---:B------:R-:W-:Y:S01]  /*9d90*/  FMUL.FTZ R59, R10.reuse, UR22 ;  /* 0x000000160a3b7c20 */ /* 0x040fe20008410000 */
[----:B------:R-:W-:-:S03]  /*9da0*/  FADD.FTZ R57, -R10, R9 ;  /* 0x000000090a397221 */ /* 0x000fc60000010100 */
[--C-:B------:R-:W-:Y:S01]  /*9db0*/  FFMA.FTZ R145, R27, UR22, -R59.reuse ;  /* 0x000000161b917c23 */ /* 0x100fe2000801083b */
[----:B------:R-:W-:Y:S02]  /*9dc0*/  IMAD.U32 R27, RZ, RZ, UR39 ;  /* 0x00000027ff1b7e24 */ /* 0x000fe4000f8e00ff */
[----:B------:R-:W-:Y:S01]  /*9dd0*/  FMUL.FTZ R57, R57, UR22 ;  /* 0x0000001639397c20 */ /* 0x000fe20008410000 */
[--C-:B------:R-:W-:Y:S01]  /*9de0*/  FFMA.FTZ R12, R12, UR22, -R59.reuse ;  /* 0x000000160c0c7c23 */ /* 0x100fe2000801083b */
[--C-:B------:R-:W-:Y:S01]  /*9df0*/  FFMA.FTZ R149, R14, UR22, -R59.reuse ;  /* 0x000000160e957c23 */ /* 0x100fe2000801083b */
[----:B------:R-:W-:Y:S01]  /*9e00*/  FFMA.FTZ R141, R35, UR22, -R59 ;  /* 0x00000016238d7c23 */ /* 0x000fe2000801083b */
[----:B------:R-:W-:Y:S01]  /*9e10*/  @!P1 LEA R27, R27, UR40, 0x3 ;  /* 0x000000281b1b9c11 */ /* 0x000fe2000f8e18ff */
[----:B------:R-:W-:Y:S01]  /*9e20*/  VIADD R35, R16, 0x9 ;  /* 0x0000000910237836 */ /* 0x000fe20000000000 */
[----:B------:R-:W-:Y:S01]  /*9e30*/  MUFU.EX2 R57, R57 ;  /* 0x0000003900397308 */ /* 0x000fe20000000800 */
[----:B------:R-:W-:-:S02]  /*9e40*/  WARPGROUP.DEPBAR.LE gsb0, 0x0 ;  /* 0x00008000000079c5 */ /* 0x000fc40000010000 */
[----:B------:R-:W-:Y:S01]  /*9e50*/  WARPGROUP.ARRIVE ;  /* 0x00000000000079c5 */ /* 0x000fe20000000000 */
[--C-:B------:R-:W-:Y:S01]  /*9e60*/  FFMA.FTZ R151, R20, UR22, -R59.reuse ;  /* 0x0000001614977c23 */ /* 0x100fe2000801083b */
[----:B------:R-:W-:Y:S01]  /*9e70*/  @!P1 VIADD R27, R27, 0x16840 ;  /* 0x000168401b1b9836 */ /* 0x000fe20000000000 */
[----:B------:R-:W-:Y:S01]  /*9e80*/  SEL R35, R35, 0x9, !P2 ;  /* 0x0000000923237807 */ /* 0x000fe20005000000 */
[----:B------:R-:W-:Y:S01]  /*9e90*/  FFMA.FTZ R14, R24, UR22, -R59 ;  /* 0x00000016180e7c23 */ /* 0x000fe2000801083b */
[----:B------:R-:W1:Y:S01]  /*9ea0*/  MUFU.EX2 R12, R12 ;  /* 0x0000000c000c7308 */ /* 0x000e620000000800 */
[----:B------:R-:W-:Y:S01]  /*9eb0*/  HGMMA.64x64x16.F32 R88, R120, gdesc[UR4].tnspB, R88, gsb0 ;  /* 0x40e0000478587df0 */ /* 0x000fe20008000858 */
[----:B------:R-:W-:Y:S01]  /*9ec0*/  @!P1 PRMT R27, RZ, 0x654, R27 ;  /* 0x00000654ff1b9816 */ /* 0x000fe2000000001b */
[--C-:B------:R-:W-:Y:S01]  /*9ed0*/  FFMA.FTZ R20, R28, UR22, -R59.reuse ;  /* 0x000000161c147c23 */ /* 0x100fe2000801083b */
[--C-:B------:R-:W-:Y:S01]  /*9ee0*/  FFMA.FTZ R147, R30, UR22, -R59.reuse ;  /* 0x000000161e937c23 */ /* 0x100fe2000801083b */
[--C-:B------:R-:W-:Y:S01]  /*9ef0*/  FFMA.FTZ R30, R40, UR22, -R59.reuse ;  /* 0x00000016281e7c23 */ /* 0x100fe2000801083b */
[--C-:B------:R-:W-:Y:S01]  /*9f00*/  FFMA.FTZ R24, R32, UR22, -R59.reuse ;  /* 0x0000001620187c23 */ /* 0x100fe2000801083b */
[----:B------:R-:W-:Y:S01]  /*9f10*/  FFMA.FTZ R137, R42, UR22, -R59 ;  /* 0x000000162a897c23 */ /* 0x000fe2000801083b */
[----:B------:R-:W2:Y:S01]  /*9f20*/  MUFU.EX2 R149, R149 ;  /* 0x0000009500957308 */ /* 0x000ea20000000800 */
[----:B----4-:R-:W-:Y:S01]  /*9f30*/  FADD.FTZ R42, R150, R5 ;  /* 0x00000005962a7221 */ /* 0x010fe20000010000 */
        /* <DEDUP_REMOVED lines=8> */
[--C-:B------:R-:W-:Y:S01]  /*9fc0*/  FFMA.FTZ R38, R52, UR22, -R59.reuse ;  /* 0x0000001634267c23 */ /* 0x100fe2000801083b */
[--C-:B------:R-:W-:Y:S01]  /*9fd0*/  FFMA.FTZ R135, R55, UR22, -R59.reuse ;  /* 0x0000001637877c23 */ /* 0x100fe2000801083b */
[--C-:B------:R-:W-:Y:S01]  /*9fe0*/  FFMA.FTZ R129, R66, UR22, -R59.reuse ;  /* 0x0000001642817c23 */ /* 0x100fe2000801083b */
[--C-:B------:R-:W-:Y:S01]  /*9ff0*/  FFMA.FTZ R131, R70, UR22, -R59.reuse ;  /* 0x0000001646837c23 */ /* 0x100fe2000801083b */
[--C-:B------:R-:W-:Y:S01]  /*a000*/  FFMA.FTZ R125, R73, UR22, -R59.reuse ;  /* 0x00000016497d7c23 */ /* 0x100fe2000801083b */
[--C-:B------:R-:W-:Y:S01]  /*a010*/  FFMA.FTZ R75, R75, UR22, -R59.reuse ;  /* 0x000000164b4b7c23 */ /* 0x100fe2000801083b */
[----:B------:R-:W1:Y:S01]  /*a020*/  MUFU.EX2 R14, R14 ;  /* 0x0000000e000e7308 */ /* 0x000e620000000800 */
[----:B--2---:R-:W-:Y:S01]  /*a030*/  FADD.FTZ R40, R149, R4 ;  /* 0x0000000495287221 */ /* 0x004fe20000010000 */
[--C-:B------:R-:W-:Y:S01]  /*a040*/  FFMA.FTZ R4, R63, UR22, -R59.reuse ;  /* 0x000000163f047c23 */ /* 0x100fe2000801083b */
[----:B------:R-:W-:Y:S01]  /*a050*/  F2FP.F16.F32.PACK_AB R149, R149, R12 ;  /* 0x0000000c9595723e */ /* 0x000fe200000000ff */
[--C-:B------:R-:W-:Y:S01]  /*a060*/  FFMA.FTZ R76, R76, UR22, -R59.reuse ;  /* 0x000000164c4c7c23 */ /* 0x100fe2000801083b */
[--C-:B------:R-:W-:Y:S01]  /*a070*/  FFMA.FTZ R77, R77, UR22, -R59.reuse ;  /* 0x000000164d4d7c23 */ /* 0x100fe2000801083b */
[--C-:B------:R-:W-:Y:S01]  /*a080*/  FFMA.FTZ R78, R78, UR22, -R59.reuse ;  /* 0x000000164e4e7c23 */ /* 0x100fe2000801083b */
[--C-:B------:R-:W-:Y:S01]  /*a090*/  FFMA.FTZ R79, R79, UR22, -R59.reuse ;  /* 0x000000164f4f7c23 */ /* 0x100fe2000801083b */
[----:B------:R-:W2:Y:S01]  /*a0a0*/  MUFU.EX2 R145, R145 ;  /* 0x0000009100917308 */ /* 0x000ea20000000800 */
[----:B---3--:R-:W-:Y:S01]  /*a0b0*/  FADD.FTZ R5, R151, R40 ;  /* 0x0000002897057221 */ /* 0x008fe20000010000 */
[----:B------:R-:W-:Y:S01]  /*a0c0*/  FFMA.FTZ R80, R80, UR22, -R59 ;  /* 0x0000001650507c23 */ /* 0x000fe2000801083b */
[C---:B------:R-:W-:Y:S01]  /*a0d0*/  ISETP.GT.AND P2, PT, R7.reuse, UR24, PT ;  /* 0x0000001807007c0c */ /* 0x040fe2000bf44270 */
[----:B------:R-:W-:Y:S01]  /*a0e0*/  VIADD R7, R7, 0xffffffff ;  /* 0xffffffff07077836 */ /* 0x000fe20000000000 */
[----:B------:R-:W-:-:S03]  /*a0f0*/  F2FP.F16.F32.PACK_AB R150, R15, R150 ;  /* 0x000000960f96723e */ /* 0x000fc600000000ff */
[----:B------:R-:W3:Y:S01]  /*a100*/  MUFU.EX2 R20, R20 ;  /* 0x0000001400147308 */ /* 0x000ee20000000800 */
[C---:B-1----:R-:W-:Y:S01]  /*a110*/  FADD.FTZ R40, R14.reuse, R5 ;  /* 0x000000050e287221 */ /* 0x042fe20000010000 */
[----:B------:R-:W-:-:S06]  /*a120*/  F2FP.F16.F32.PACK_AB R151, R14, R151 ;  /* 0x000000970e97723e */ /* 0x000fcc00000000ff */
[----:B------:R-:W1:Y:S01]  /*a130*/  MUFU.EX2 R147, R147 ;  /* 0x0000009300937308 */ /* 0x000e620000000800 */
[----:B--2---:R-:W-:Y:S01]  /*a140*/  FADD.FTZ R5, R145, R40 ;  /* 0x0000002891057221 */ /* 0x004fe20000010000 */
[----:B------:R-:W-:-:S06]  /*a150*/  FFMA.FTZ R40, R67, UR22, -R59 ;  /* 0x0000001643287c23 */ /* 0x000fcc000801083b */
[----:B------:R-:W2:Y:S01]  /*a160*/  MUFU.EX2 R24, R24 ;  /* 0x0000001800187308 */ /* 0x000ea20000000800 */
[C---:B---3--:R-:W-:Y:S01]  /*a170*/  FADD.FTZ R44, R20.reuse, R5 ;  /* 0x00000005142c7221 */ /* 0x048fe20000010000 */
[----:B------:R-:W-:-:S06]  /*a180*/  F2FP.F16.F32.PACK_AB R145, R20, R145 ;  /* 0x000000911491723e */ /* 0x000fcc00000000ff */
[----:B------:R-:W-:Y:S01]  /*a190*/  MUFU.EX2 R140, R140 ;  /* 0x0000008c008c7308 */ /* 0x000fe20000000800 */
[----:B-1----:R-:W-:-:S07]  /*a1a0*/  FADD.FTZ R5, R147, R44 ;  /* 0x0000002c93057221 */ /* 0x002fce0000010000 */
[----:B------:R-:W1:Y:S01]  /*a1b0*/  MUFU.EX2 R141, R141 ;  /* 0x0000008d008d7308 */ /* 0x000e620000000800 */
[C---:B--2---:R-:W-:Y:S01]  /*a1c0*/  FADD.FTZ R44, R24.reuse, R5 ;  /* 0x00000005182c7221 */ /* 0x044fe20000010000 */
[----:B------:R-:W-:Y:S01]  /*a1d0*/  F2FP.F16.F32.PACK_AB R147, R24, R147 ;  /* 0x000000931893723e */ /* 0x000fe200000000ff */
[----:B------:R-:W-:Y:S02]  /*a1e0*/  WARPGROUP.DEPBAR.LE gsb0, 0x0 ;  /* 0x00008000000079c5 */ /* 0x000fe40000010000 */
[----:B------:R2:W-:Y:S06]  /*a1f0*/  BAR.ARV R35, 0x100 ;  /* 0x000400230000751d */ /* 0x0005ec0000002000 */
[----:B------:R3:W-:Y:S01]  /*a200*/  @!P1 SYNCS.ARRIVE.TRANS64.RED.A1T0 RZ, [R27+URZ], RZ ;  /* 0x000000ff1bff99a7 */ /* 0x0007e2000810043f */
[----:B------:R-:W-:Y:S01]  /*a210*/  MUFU.EX2 R29, R29 ;  /* 0x0000001d001d7308 */ /* 0x000fe20000000800 */
[----:B-1----:R-:W-:Y:S01]  /*a220*/  FADD.FTZ R5, R141, R44 ;  /* 0x0000002c8d057221 */ /* 0x002fe20000010000 */
[-C--:B------:R-:W-:Y:S01]  /*a230*/  FMUL.FTZ R88, R88, R74.reuse ;  /* 0x0000004a58587220 */ /* 0x080fe20000410000 */
[-C--:B------:R-:W-:Y:S01]  /*a240*/  FMUL.FTZ R89, R89, R74.reuse ;  /* 0x0000004a59597220 */ /* 0x080fe20000410000 */
[-C--:B------:R-:W-:Y:S01]  /*a250*/  FMUL.FTZ R92, R92, R74.reuse ;  /* 0x0000004a5c5c7220 */ /* 0x080fe20000410000 */
[-C--:B------:R-:W-:Y:S01]  /*a260*/  FMUL.FTZ R93, R93, R74.reuse ;  /* 0x0000004a5d5d7220 */ /* 0x080fe20000410000 */
[-C--:B------:R-:W-:Y:S01]  /*a270*/  FMUL.FTZ R96, R96, R74.reuse ;  /* 0x0000004a60607220 */ /* 0x080fe20000410000 */
[----:B---3--:R-:W-:Y:S01]  /*a280*/  IMAD.U32 R27, RZ, RZ, UR25 ;  /* 0x00000019ff1b7e24 */ /* 0x008fe2000f8e00ff */
[----:B------:R-:W1:Y:S01]  /*a290*/  MUFU.EX2 R28, R28 ;  /* 0x0000001c001c7308 */ /* 0x000e620000000800 */
[----:B------:R-:W-:Y:S01]  /*a2a0*/  UMOV UR25, UR39 ;  /* 0x0000002700197c82 */ /* 0x000fe20008000000 */
[-C--:B------:R-:W-:Y:S01]  /*a2b0*/  FMUL.FTZ R97, R97, R74.reuse ;  /* 0x0000004a61617220 */ /* 0x080fe20000410000 */
[-C--:B------:R-:W-:Y:S01]  /*a2c0*/  FMUL.FTZ R100, R100, R74.reuse ;  /* 0x0000004a64647220 */ /* 0x080fe20000410000 */
[----:B------:R-:W-:Y:S01]  /*a2d0*/  @!P1 LEA R27, R27, UR40, 0x3 ;  /* 0x000000281b1b9c11 */ /* 0x000fe2000f8e18ff */
[-C--:B------:R-:W-:Y:S01]  /*a2e0*/  FMUL.FTZ R101, R101, R74.reuse ;  /* 0x0000004a65657220 */ /* 0x080fe20000410000 */
[-C--:B------:R-:W-:Y:S01]  /*a2f0*/  FMUL.FTZ R104, R104, R74.reuse ;  /* 0x0000004a68687220 */ /* 0x080fe20000410000 */
[----:B------:R-:W-:Y:S01]  /*a300*/  FMUL.FTZ R105, R105, R74 ;  /* 0x0000004a69697220 */ /* 0x000fe20000410000 */
[----:B------:R-:W-:Y:S01]  /*a310*/  MUFU.EX2 R142, R142 ;  /* 0x0000008e008e7308 */ /* 0x000fe20000000800 */
[----:B------:R-:W-:-:S02]  /*a320*/  @!P1 VIADD R27, R27, 0x16860 ;  /* 0x000168601b1b9836 */ /* 0x000fc40000000000 */
[-C--:B------:R-:W-:Y:S01]  /*a330*/  FMUL.FTZ R108, R108, R74.reuse ;  /* 0x0000004a6c6c7220 */ /* 0x080fe20000410000 */
[-C--:B------:R-:W-:Y:S01]  /*a340*/  FMUL.FTZ R109, R109, R74.reuse ;  /* 0x0000004a6d6d7220 */ /* 0x080fe20000410000 */
[-C--:B------:R-:W-:Y:S01]  /*a350*/  FMUL.FTZ R112, R112, R74.reuse ;  /* 0x0000004a70707220 */ /* 0x080fe20000410000 */
[----:B------:R-:W-:Y:S01]  /*a360*/  FMUL.FTZ R113, R113, R74 ;  /* 0x0000004a71717220 */ /* 0x000fe20000410000 */
[----:B--2---:R-:W-:Y:S01]  /*a370*/  @!P1 PRMT R35, RZ, 0x654, R27 ;  /* 0x00000654ff239816 */ /* 0x004fe2000000001b */
[----:B------:R-:W-:Y:S01]  /*a380*/  FADD.FTZ R27, R15, R42 ;  /* 0x0000002a0f1b7221 */ /* 0x000fe20000010000 */
[----:B------:R-:W2:Y:S01]  /*a390*/  MUFU.EX2 R143, R143 ;  /* 0x0000008f008f7308 */ /* 0x000ea20000000800 */
[----:B-1----:R-:W-:Y:S01]  /*a3a0*/  FADD.FTZ R44, R28, R5 ;  /* 0x000000051c2c7221 */ /* 0x002fe20000010000 */
[----:B------:R1:W-:Y:S01]  /*a3b0*/  @!P1 SYNCS.ARRIVE.TRANS64.RED.A1T0 RZ, [R35+URZ], RZ ;  /* 0x000000ff23ff99a7 */ /* 0x0003e2000810043f */
[----:B------:R-:W-:Y:S01]  /*a3c0*/  FADD.FTZ R42, R144, R27 ;  /* 0x0000001b902a7221 */ /* 0x000fe20000010000 */
[C---:B------:R-:W-:Y:S01]  /*a3d0*/  F2FP.F16.F32.PACK_AB R144, R13.reuse, R144 ;  /* 0x000000900d90723e */ /* 0x040fe200000000ff */
[----:B------:R-:W-:Y:S01]  /*a3e0*/  FMUL.FTZ R116, R116, R74 ;  /* 0x0000004a74747220 */ /* 0x000fe20000410000 */
[----:B------:R-:W-:Y:S01]  /*a3f0*/  F2FP.F16.F32.PACK_AB R141, R28, R141 ;  /* 0x0000008d1c8d723e */ /* 0x000fe200000000ff */
[----:B------:R-:W-:Y:S01]  /*a400*/  FADD.FTZ R27, R13, R42 ;  /* 0x0000002a0d1b7221 */ /* 0x000fe20000010000 */
[----:B------:R-:W3:Y:S01]  /*a410*/  MUFU.EX2 R21, R21 ;  /* 0x0000001500157308 */ /* 0x000ee20000000800 */
[--C-:B------:R-:W-:Y:S01]  /*a420*/  FFMA.FTZ R42, R71, UR22, -R59.reuse ;  /* 0x00000016472a7c23 */ /* 0x100fe2000801083b */
[----:B------:R-:W-:Y:S01]  /*a430*/  FFMA.FTZ R59, R81, UR22, -R59 ;  /* 0x00000016513b7c23 */ /* 0x000fe2000801083b */
[----:B------:R-:W-:Y:S01]  /*a440*/  FADD.FTZ R48, R146, R27 ;  /* 0x0000001b92307221 */ /* 0x000fe20000010000 */
[----:B------:R-:W-:Y:S01]  /*a450*/  F2FP.F16.F32.PACK_AB R146, R25, R146 ;  /* 0x000000921992723e */ /* 0x000fe200000000ff */
[----:B------:R-:W-:Y:S01]  /*a460*/  FMUL.FTZ R117, R117, R74 ;  /* 0x0000004a75757220 */ /* 0x000fe20000410000 */
[-C--:B------:R-:W-:Y:S01]  /*a470*/  FMUL.FTZ R90, R90, R57.reuse ;  /* 0x000000395a5a7220 */ /* 0x080fe20000410000 */
[----:B------:R-:W-:Y:S01]  /*a480*/  FADD.FTZ R27, R25, R48 ;  /* 0x00000030191b7221 */ /* 0x000fe20000010000 */
[----:B------:R-:W4:Y:S01]  /*a490*/  MUFU.EX2 R30, R30 ;  /* 0x0000001e001e7308 */ /* 0x000f220000000800 */
[----:B--2---:R-:W-:Y:S01]  /*a4a0*/  FADD.FTZ R5, R143, R44 ;  /* 0x0000002c8f057221 */ /* 0x004fe20000010000 */
[-C--:B------:R-:W-:Y:S01]  /*a4b0*/  FMUL.FTZ R91, R91, R57.reuse ;  /* 0x000000395b5b7220 */ /* 0x080fe20000410000 */
[----:B------:R-:W-:Y:S01]  /*a4c0*/  FADD.FTZ R48, R140, R27 ;  /* 0x0000001b8c307221 */ /* 0x000fe20000010000 */
[----:B------:R-:W-:Y:S01]  /*a4d0*/  F2FP.F16.F32.PACK_AB R140, R29, R140 ;  /* 0x0000008c1d8c723e */ /* 0x000fe200000000ff */
[-C--:B------:R-:W-:Y:S01]  /*a4e0*/  FMUL.FTZ R94, R94, R57.reuse ;  /* 0x000000395e5e7220 */ /* 0x080fe20000410000 */
[-C--:B------:R-:W-:Y:S01]  /*a4f0*/  FMUL.FTZ R95, R95, R57.reuse ;  /* 0x000000395f5f7220 */ /* 0x080fe20000410000 */
[----:B------:R-:W-:Y:S01]  /*a500*/  FADD.FTZ R27, R29, R48 ;  /* 0x000000301d1b7221 */ /* 0x000fe20000010000 */
[----:B------:R-:W2:Y:S01]  /*a510*/  MUFU.EX2 R136, R136 ;  /* 0x0000008800887308 */ /* 0x000ea20000000800 */
[-C--:B------:R-:W-:Y:S01]  /*a520*/  FMUL.FTZ R98, R98, R57.reuse ;  /* 0x0000003962627220 */ /* 0x080fe20000410000 */
[-C--:B------:R-:W-:Y:S01]  /*a530*/  FMUL.FTZ R99, R99, R57.reuse ;  /* 0x0000003963637220 */ /* 0x080fe20000410000 */
[----:B------:R-:W-:Y:S01]  /*a540*/  FADD.FTZ R48, R142, R27 ;  /* 0x0000001b8e307221 */ /* 0x000fe20000010000 */
[----:B---3--:R-:W-:Y:S01]  /*a550*/  F2FP.F16.F32.PACK_AB R142, R21, R142 ;  /* 0x0000008e158e723e */ /* 0x008fe200000000ff */
[-C--:B------:R-:W-:Y:S01]  /*a560*/  FMUL.FTZ R102, R102, R57.reuse ;  /* 0x0000003966667220 */ /* 0x080fe20000410000 */
[----:B------:R-:W-:Y:S01]  /*a570*/  FMUL.FTZ R103, R103, R57 ;  /* 0x0000003967677220 */ /* 0x000fe20000410000 */
[----:B------:R-:W-:Y:S01]  /*a580*/  FADD.FTZ R27, R21, R48 ;  /* 0x00000030151b7221 */ /* 0x000fe20000010000 */
        /* <DEDUP_REMOVED lines=10> */
[-C--:B------:R-:W-:Y:S01]  /*a630*/  FMUL.FTZ R115, R115, R57.reuse ;  /* 0x0000003973737220 */ /* 0x080fe20000410000 */
[-C--:B------:R-:W-:Y:S01]  /*a640*/  FMUL.FTZ R118, R118, R57.reuse ;  /* 0x0000003976767220 */ /* 0x080fe20000410000 */
[----:B------:R-:W-:-:S04]  /*a650*/  FMUL.FTZ R119, R119, R57 ;  /* 0x0000003977777220 */ /* 0x000fc80000410000 */
        /* <DEDUP_REMOVED lines=17> */
[----:B------:R-:W-:-:S06]  /*a770*/  F2FP.F16.F32.PACK_AB R139, R36, R139 ;  /* 0x0000008b248b723e */ /* 0x000fcc00000000ff */
[----:B------:R3:W5:Y:S01]  /*a780*/  MUFU.EX2 R33, R50 ;  /* 0x0000003200217308 */ /* 0x0007620000000800 */
[----:B----4-:R-:W-:-:S07]  /*a790*/  FADD.FTZ R20, R132, R11 ;  /* 0x0000000b84147221 */ /* 0x010fce0000010000 */
[----:B------:R-:W4:Y:S01]  /*a7a0*/  MUFU.EX2 R38, R38 ;  /* 0x0000002600267308 */ /* 0x000f220000000800 */
[----:B--2---:R-:W-:Y:S01]  /*a7b0*/  FADD.FTZ R5, R133, R14 ;  /* 0x0000000e85057221 */ /* 0x004fe20000010000 */
[----:B---3--:R-:W-:-:S06]  /*a7c0*/  FFMA.FTZ R50, R64, UR22, -R82 ;  /* 0x0000001640327c23 */ /* 0x008fcc0008010852 */
[----:B------:R-:W2:Y:S01]  /*a7d0*/  MUFU.EX2 R134, R134 ;  /* 0x0000008600867308 */ /* 0x000ea20000000800 */
[C---:B-----5:R-:W-:Y:S01]  /*a7e0*/  FADD.FTZ R11, R33.reuse, R20 ;  /* 0x00000014210b7221 */ /* 0x060fe20000010000 */
[----:B------:R-:W-:-:S06]  /*a7f0*/  F2FP.F16.F32.PACK_AB R132, R33, R132 ;  /* 0x000000842184723e */ /* 0x000fcc00000000ff */
[----:B------:R-:W3:Y:S01]  /*a800*/  MUFU.EX2 R135, R135 ;  /* 0x0000008700877308 */ /* 0x000ee20000000800 */
[C---:B----4-:R-:W-:Y:S01]  /*a810*/  FADD.FTZ R14, R38.reuse, R5 ;  /* 0x00000005260e7221 */ /* 0x050fe20000010000 */
[----:B------:R-:W-:-:S06]  /*a820*/  F2FP.F16.F32.PACK_AB R133, R38, R133 ;  /* 0x000000852685723e */ /* 0x000fcc00000000ff */
[----:B------:R4:W5:Y:S01]  /*a830*/  MUFU.EX2 R39, R54 ;  /* 0x0000003600277308 */ /* 0x0009620000000800 */
[----:B--2---:R-:W-:-:S07]  /*a840*/  FADD.FTZ R20, R134, R11 ;  /* 0x0000000b86147221 */ /* 0x004fce0000010000 */
[----:B------:R-:W2:Y:S01]  /*a850*/  MUFU.EX2 R4, R4 ;  /* 0x0000000400047308 */ /* 0x000ea20000000800 */
[----:B---3--:R-:W-:Y:S01]  /*a860*/  FADD.FTZ R5, R135, R14 ;  /* 0x0000000e87057221 */ /* 0x008fe20000010000 */
[----:B----4-:R-:W-:-:S06]  /*a870*/  FFMA.FTZ R54, R68, UR22, -R82 ;  /* 0x0000001644367c23 */ /* 0x010fcc0008010852 */
[----:B------:R-:W3:Y:S01]  /*a880*/  MUFU.EX2 R26, R26 ;  /* 0x0000001a001a7308 */ /* 0x000ee20000000800 */
[C---:B-----5:R-:W-:Y:S01]  /*a890*/  FADD.FTZ R11, R39.reuse, R20 ;  /* 0x00000014270b7221 */ /* 0x060fe20000010000 */
        /* <DEDUP_REMOVED lines=14> */
[----:B------:R-:W3:Y:S01]  /*a980*/  MUFU.EX2 R43, R43 ;  /* 0x0000002b002b7308 */ /* 0x000ee20000000800 */
[----:B----4-:R-:W-:-:S07]  /*a990*/  FADD.FTZ R20, R34, R11 ;  /* 0x0000000b22147221 */ /* 0x010fce0000010000 */
[----:B------:R-:W4:Y:S01]  /*a9a0*/  MUFU.EX2 R42, R42 ;  /* 0x0000002a002a7308 */ /* 0x000f220000000800 */
[----:B--2---:R-:W-:-:S07]  /*a9b0*/  FADD.FTZ R5, R131, R14 ;  /* 0x0000000e83057221 */ /* 0x004fce0000010000 */
[----:B------:R-:W2:Y:S01]  /*a9c0*/  MUFU.EX2 R45, R45 ;  /* 0x0000002d002d7308 */ /* 0x000ea20000000800 */
[C---:B---3--:R-:W-:Y:S01]  /*a9d0*/  FADD.FTZ R20, R43.reuse, R20 ;  /* 0x000000142b147221 */ /* 0x048fe20000010000 */
[----:B------:R-:W-:-:S06]  /*a9e0*/  F2FP.F16.F32.PACK_AB R130, R43, R34 ;  /* 0x000000222b82723e */ /* 0x000fcc00000000ff */
        /* <DEDUP_REMOVED lines=36> */
[----:B---3--:R-:W-:Y:S01]  /*ac30*/  FADD.FTZ R11, R80, R11 ;  /* 0x0000000b500b7221 */ /* 0x008fe20000010000 */
[C---:B----4-:R-:W-:Y:S01]  /*ac40*/  FADD.FTZ R5, R9.reuse, R4 ;  /* 0x0000000409057221 */ /* 0x050fe20000010000 */
[----:B------:R-:W-:Y:S01]  /*ac50*/  F2FP.F16.F32.PACK_AB R122, R9, R56 ;  /* 0x00000038097a723e */ /* 0x000fe200000000ff */
[----:B------:R-:W-:Y:S02]  /*ac60*/  IMAD.MOV.U32 R9, RZ, RZ, R10 ;  /* 0x000000ffff097224 */ /* 0x000fe400078e000a */
[C---:B--2---:R-:W-:Y:S01]  /*ac70*/  FADD.FTZ R4, R59.reuse, R11 ;  /* 0x0000000b3b047221 */ /* 0x044fe20000010000 */
[----:B------:R-:W-:Y:S01]  /*ac80*/  F2FP.F16.F32.PACK_AB R123, R59, R80 ;  /* 0x000000503b7b723e */ /* 0x000fe200000000ff */
[----:B------:R-:W-:Y:S01]  /*ac90*/  IMAD.MOV.U32 R11, RZ, RZ, R8 ;  /* 0x000000ffff0b7224 */ /* 0x000fe200078e0008 */
[----:B-1----:R-:W-:Y:S06]  /*aca0*/  @P2 BRA `(.L_x_11178) ;  /* 0xffffffd800ec2947 */ /* 0x002fec000383ffff */
.L_x_11169:
        /* <DEDUP_REMOVED lines=12> */
.L_x_11196:
        /* <DEDUP_REMOVED lines=9> */
.L_x_11181:
[----:B------:R-:W-:Y:S01]  /*ae00*/  ULEA UR6, UR39, UR40, 0x3 ;  /* 0x0000002827067291 */ /* 0x000fe2000f8e183f */
[----:B------:R-:W-:-:S05]  /*ae10*/  IMAD.U32 R8, RZ, RZ, UR37 ;  /* 0x00000025ff087e24 */ /* 0x000fca000f8e00ff */
[----:B------:R-:W-:-:S04]  /*ae20*/  SHF.L.U32 R8, R8, 0x1f, RZ ;  /* 0x0000001f08087819 */ /* 0x000fc800000006ff */
[----:B------:R1:W2:Y:S01]  /*ae30*/  SYNCS.PHASECHK.TRANS64.TRYWAIT P2, [UR6+0x16830], R8 ;  /* 0x01683008ff0075a7 */ /* 0x0002a20008040146 */
[----:B------:R-:W-:Y:S05]  /*ae40*/  @!P0 BRA `(.L_x_11182) ;  /* 0x0000000000048947 */ /* 0x000fea0003800000 */
[----:B------:R-:W-:Y:S01]  /*ae50*/  BPT.TRAP 0x1 ;  /* 0x000000040000795c */ /* 0x000fe20000300000 */
.L_x_11182:
[----:B--2---:R-:W-:Y:S05]  /*ae60*/  @P2 BRA `(.L_x_11180) ;  /* 0x0000000000082947 */ /* 0x004fea0003800000 */
[----:B------:R-:W2:Y:S02]  /*ae70*/  SYNCS.PHASECHK.TRANS64.TRYWAIT P2, [UR6+0x16830], R8 ;  /* 0x01683008ff0075a7 */ /* 0x000ea40008040146 */
[----:B--2---:R-:W-:Y:S05]  /*ae80*/  @!P2 BRA `(.L_x_11183) ;  /* 0x00000078002ca947 */ /* 0x004fea0003800000 */
.L_x_11180:
        /* <DEDUP_REMOVED lines=25> */
.L_x_11185:
[----:B------:R-:W-:Y:S01]  /*b020*/  ULEA UR6, UR27, UR40, 0x3 ;  /* 0x000000281b067291 */ /* 0x000fe2000f8e183f */
[----:B------:R-:W-:-:S05]  /*b030*/  IMAD.U32 R8, RZ, RZ, UR28 ;  /* 0x0000001cff087e24 */ /* 0x000fca000f8e00ff */
[----:B------:R-:W-:-:S04]  /*b040*/  SHF.L.U32 R8, R8, 0x1f, RZ ;  /* 0x0000001f08087819 */ /* 0x000fc800000006ff */
[----:B------:R1:W2:Y:S01]  /*b050*/  SYNCS.PHASECHK.TRANS64.TRYWAIT P2, [UR6+0x16850], R8 ;  /* 0x01685008ff0075a7 */ /* 0x0002a20008040146 */
[----:B------:R-:W-:Y:S05]  /*b060*/  @!P0 BRA `(.L_x_11186) ;  /* 0x0000000000048947 */ /* 0x000fea0003800000 */
[----:B------:R-:W-:Y:S01]  /*b070*/  BPT.TRAP 0x1 ;  /* 0x000000040000795c */ /* 0x000fe20000300000 */
.L_x_11186:
[----:B--2---:R-:W-:Y:S05]  /*b080*/  @P2 BRA `(.L_x_11184) ;  /* 0x0000000000082947 */ /* 0x004fea0003800000 */
[----:B------:R-:W2:Y:S02]  /*b090*/  SYNCS.PHASECHK.TRANS64.TRYWAIT P2, [UR6+0x16850], R8 ;  /* 0x01685008ff0075a7 */ /* 0x000ea40008040146 */
[----:B--2---:R-:W-:Y:S05]  /*b0a0*/  @!P2 BRA `(.L_x_11187) ;  /* 0x0000007400bca947 */ /* 0x004fea0003800000 */
.L_x_11184:
[----:B------:R-:W-:Y:S01]  /*b0b0*/  UIADD3 UR6, UR40, 0x400, URZ ;  /* 0x0000040028067890 */ /* 0x000fe2000fffe03f */
[----:B------:R-:W-:Y:S01]  /*b0c0*/  WARPGROUP.ARRIVE ;  /* 0x00000000000079c5 */ /* 0x000fe20000000000 */
[----:B------:R-:W-:Y:S01]  /*b0d0*/  UMOV UR7, 0x40000040 ;  /* 0x4000004000077882 */ /* 0x000fe20000000000 */
[----:B------:R-:W-:Y:S01]  /*b0e0*/  FMUL.FTZ R44, R44, UR26 ;  /* 0x0000001a2c2c7c20 */ /* 0x000fe20008410000 */
[----:B------:R-:W-:Y:S01]  /*b0f0*/  USHF.R.U32.HI UR6, URZ, 0x4, UR6 ;  /* 0x000000043f067899 */ /* 0x000fe20008011606 */
[----:B------:R-:W-:Y:S01]  /*b100*/  FMUL.FTZ R20, R30, UR26 ;  /* 0x0000001a1e147c20 */ /* 0x000fe20008410000 */
[----:B------:R-:W-:Y:S01]  /*b110*/  FMUL.FTZ R30, R39, UR26 ;  /* 0x0000001a271e7c20 */ /* 0x000fe20008410000 */
[----:B-12---:R-:W-:Y:S01]  /*b120*/  FMUL.FTZ R8, R24, UR26 ;  /* 0x0000001a18087c20 */ /* 0x006fe20008410000 */
[----:B------:R-:W-:Y:S01]  /*b130*/  ULOP3.LUT UR6, UR6, 0x3fff, URZ, 0xc0, !UPT ;  /* 0x00003fff06067892 */ /* 0x000fe2000f8ec03f */
[----:B------:R-:W-:Y:S02]  /*b140*/  VIADD R39, R16, 0x9 ;  /* 0x0000000910277836 */ /* 0x000fe40000000000 */
[----:B------:R-:W-:Y:S01]  /*b150*/  FMUL.FTZ R24, R31, UR26 ;  /* 0x0000001a1f187c20 */ /* 0x000fe20008410000 */
[----:B------:R-:W-:Y:S01]  /*b160*/  ISETP.GE.U32.AND P2, PT, R2, 0x180, PT ;  /* 0x000001800200780c */ /* 0x000fe20003f46070 */
        /* <DEDUP_REMOVED lines=8> */
[----:B------:R-:W-:Y:S01]  /*b1f0*/  SEL R39, R39, 0x9, !P2 ;  /* 0x0000000927277807 */ /* 0x000fe20005000000 */
        /* <DEDUP_REMOVED lines=110> */
[----:B------:R-:W-:Y:S01]  /*b8e0*/  FMUL.FTZ R133, R64, UR26 ;  /* 0x0000001a40857c20 */ /* 0x000fe20008410000 */
[----:B------:R-:W-:Y:S01]  /*b8f0*/  FMUL.FTZ R64, R83, UR26 ;  /* 0x0000001a53407c20 */ /* 0x000fe20008410000 */
[----:B------:R-:W-:Y:S01]  /*b900*/  HGMMA.64x64x16.F32 R88, R128, gdesc[UR4].tnspB, R88, gsb0 ;  /* 0x40e0000480587df0 */ /* 0x000fe20008000858 */
[----:B------:R-:W-:Y:S01]  /*b910*/  UIADD3 UR6, UR10, 0x300, URZ ;  /* 0x000003000a067890 */ /* 0x000fe2000fffe03f */
[----:B------:R-:W-:Y:S01]  /*b920*/  UMOV UR7, 0x40000040 ;  /* 0x4000004000077882 */ /* 0x000fe20000000000 */
[----:B-----5:R-:W-:Y:S01]  /*b930*/  FMUL.FTZ R44, R55, UR26 ;  /* 0x0000001a372c7c20 */ /* 0x020fe20008410000 */
[----:B------:R-:W-:Y:S01]  /*b940*/  FMUL.FTZ R55, R66, UR26 ;  /* 0x0000001a42377c20 */ /* 0x000fe20008410000 */
[----:B------:R-:W-:Y:S01]  /*b950*/  IMAD.U32 R66, RZ, RZ, UR39 ;  /* 0x00000027ff427e24 */ /* 0x000fe2000f8e00ff */
[----:B------:R-:W1:Y:S04]  /*b960*/  MUFU.TANH R133, R133 ;  /* 0x0000008500857308 */ /* 0x000e680000002400 */
[----:B------:R-:W-:-:S04]  /*b970*/  @!P1 LEA R66, R66, UR40, 0x3 ;  /* 0x0000002842429c11 */ /* 0x000fc8000f8e18ff */
[----:B------:R-:W1:Y:S01]  /*b980*/  MUFU.TANH R44, R44 ;  /* 0x0000002c002c7308 */ /* 0x000e620000002400 */
[----:B------:R-:W-:-:S05]  /*b990*/  @!P1 VIADD R66, R66, 0x16840 ;  /* 0x0001684042429836 */ /* 0x000fca0000000000 */
[----:B------:R-:W-:Y:S02]  /*b9a0*/  @!P1 PRMT R66, RZ, 0x654, R66 ;  /* 0x00000654ff429816 */ /* 0x000fe40000000042 */
[----:B------:R-:W1:Y:S08]  /*b9b0*/  MUFU.TANH R55, R55 ;  /* 0x0000003700377308 */ /* 0x000e700000002400 */
[----:B------:R-:W1:Y:S01]  /*b9c0*/  MUFU.TANH R64, R64 ;  /* 0x0000004000407308 */ /* 0x000e620000002400 */
[----:B------:R-:W-:-:S02]  /*b9d0*/  WARPGROUP.DEPBAR.LE gsb0, 0x0 ;  /* 0x00008000000079c5 */ /* 0x000fc40000010000 */
[----:B------:R-:W-:Y:S01]  /*b9e0*/  WARPGROUP.ARRIVE ;  /* 0x00000000000079c5 */ /* 0x000fe20000000000 */
[----:B------:R-:W-:Y:S01]  /*b9f0*/  FMUL.FTZ R130, R60, UR26 ;  /* 0x0000001a3c827c20 */ /* 0x000fe20008410000 */
[----:B------:R-:W-:Y:S01]  /*ba00*/  FMUL.FTZ R60, R75, UR26 ;  /* 0x0000001a4b3c7c20 */ /* 0x000fe20008410000 */
[----:B------:R-:W-:Y:S01]  /*ba10*/  FMUL.FTZ R128, R57, UR26 ;  /* 0x0000001a39807c20 */ /* 0x000fe20008410000 */
[----:B------:R-:W5:Y:S01]  /*ba20*/  LDC R75, c[0x0][0x2e0] ;  /* 0x0000b800ff4b7b82 */ /* 0x000f620000000800 */
[----:B------:R-:W-:Y:S01]  /*ba30*/  FMUL.FTZ R57, R70, UR26 ;  /* 0x0000001a46397c20 */ /* 0x000fe20008410000 */
[----:B------:R-:W-:Y:S01]  /*ba40*/  HGMMA.64x64x16.F32 R88, R124, gdesc[UR4].tnspB, R88, gsb0 ;  /* 0x40e000047c587df0 */ /* 0x000fe20008000858 */
[----:B------:R-:W-:Y:S01]  /*ba50*/  UIADD3 UR6, UR10, 0x380, URZ ;  /* 0x000003800a067890 */ /* 0x000fe2000fffe03f */
[----:B------:R-:W-:Y:S01]  /*ba60*/  FMUL.FTZ R70, R72, UR26 ;  /* 0x0000001a48467c20 */ /* 0x000fe20008410000 */
[----:B------:R-:W-:Y:S01]  /*ba70*/  UMOV UR7, 0x40000040 ;  /* 0x4000004000077882 */ /* 0x000fe20000000000 */
[----:B------:R-:W-:Y:S01]  /*ba80*/  FMUL.FTZ R72, R76, UR26 ;  /* 0x0000001a4c487c20 */ /* 0x000fe20008410000 */
[----:B------:R-:W-:-:S02]  /*ba90*/  IMAD.SHL.U32 R76, R7, 0x80, RZ ;  /* 0x00000080074c7824 */ /* 0x000fc400078e00ff */
[----:B------:R-:W-:Y:S01]  /*baa0*/  FMUL.FTZ R129, R61, UR26 ;  /* 0x0000001a3d817c20 */ /* 0x000fe20008410000 */
[----:B------:R-:W-:Y:S01]  /*bab0*/  FMUL.FTZ R131, R65, UR26 ;  /* 0x0000001a41837c20 */ /* 0x000fe20008410000 */
[----:B------:R-:W-:Y:S01]  /*bac0*/  FMUL.FTZ R61, R78, UR26 ;  /* 0x0000001a4e3d7c20 */ /* 0x000fe20008410000 */
[----:B------:R-:W-:Y:S01]  /*bad0*/  FMUL.FTZ R78, R84, UR26 ;  /* 0x0000001a544e7c20 */ /* 0x000fe20008410000 */
[----:B------:R-:W-:Y:S01]  /*bae0*/  IADD3 R38, -R76, 0x1, RZ ;  /* 0x000000014c267810 */ /* 0x000fe20007ffe1ff */
[----:B------:R-:W-:Y:S01]  /*baf0*/  FMUL.FTZ R65, R86, UR26 ;  /* 0x0000001a56417c20 */ /* 0x000fe20008410000 */
[----:B------:R-:W1:Y:S08]  /*bb00*/  MUFU.TANH R128, R128 ;  /* 0x0000008000807308 */ /* 0x000e700000002400 */
[----:B------:R-:W1:Y:S01]  /*bb10*/  MUFU.TANH R130, R130 ;  /* 0x0000008200827308 */ /* 0x000e620000002400 */
[----:B-----5:R-:W-:-:S04]  /*bb20*/  IMAD R38, R75, UR47, R38 ;  /* 0x0000002f4b267c24 */ /* 0x020fc8000f8e0226 */
[----:B------:R-:W-:-:S03]  /*bb30*/  VIADD R38, R38, -UR25 ;  /* 0x8000001926267c36 */ /* 0x000fc60008000000 */
[----:B------:R-:W1:Y:S01]  /*bb40*/  MUFU.TANH R129, R129 ;  /* 0x0000008100817308 */ /* 0x000e620000002400 */
[----:B------:R-:W-:-:S04]  /*bb50*/  IMAD R38, R17, -0x2, R38 ;  /* 0xfffffffe11267824 */ /* 0x000fc800078e0226 */
[----:B------:R-:W-:-:S03]  /*bb60*/  VIADD R84, R38, UR24 ;  /* 0x0000001826547c36 */ /* 0x000fc60008000000 */
[----:B------:R-:W1:Y:S01]  /*bb70*/  MUFU.TANH R131, R131 ;  /* 0x0000008300837308 */ /* 0x000e620000002400 */
[----:B------:R-:W-:Y:S02]  /*bb80*/  VIADD R82, R38, UR21 ;  /* 0x0000001526527c36 */ /* 0x000fe40008000000 */
[C---:B------:R-:W-:Y:S02]  /*bb90*/  IMAD.IADD R85, R3.reuse, 0x1, R84 ;  /* 0x0000000103557824 */ /* 0x040fe400078e0254 */
[----:B------:R-:W-:-:S03]  /*bba0*/  IMAD.IADD R86, R3, 0x1, R82 ;  /* 0x0000000103567824 */ /* 0x000fc600078e0252 */
        /* <DEDUP_REMOVED lines=8> */
[----:B------:R-:W-:Y:S07]  /*bc30*/  HGMMA.64x64x16.F32 R88, R120, gdesc[UR4].tnspB, R88, gsb0 ;  /* 0x40e0000478587df0 */ /* 0x000fee0008000858 */
[----:B------:R-:W1:Y:S01]  /*bc40*/  MUFU.TANH R65, R65 ;  /* 0x0000004100417308 */ /* 0x000e620000002400 */
[----:B------:R-:W-:Y:S02]  /*bc50*/  WARPGROUP.DEPBAR.LE gsb0, 0x0 ;  /* 0x00008000000079c5 */ /* 0x000fe40000010000 */
[----:B------:R1:W-:Y:S06]  /*bc60*/  BAR.ARV R39, 0x100 ;  /* 0x000400270000751d */ /* 0x0003ec0000002000 */
[----:B------:R5:W-:Y:S02]  /*bc70*/  @!P1 SYNCS.ARRIVE.TRANS64.RED.A1T0 RZ, [R66+URZ], RZ ;  /* 0x000000ff42ff99a7 */ /* 0x000be4000810043f */
[----:B-----5:R-:W-:-:S06]  /*bc80*/  FMUL.FTZ R66, R87, UR26 ;  /* 0x0000001a57427c20 */ /* 0x020fcc0008410000 */
        /* <DEDUP_REMOVED lines=13> */
.L_x_11190:
[----:B------:R-:W-:-:S05]  /*bd60*/  IMAD.U32 R77, RZ, RZ, UR23 ;  /* 0x00000017ff4d7e24 */ /* 0x000fca000f8e00ff */
[----:B------:R-:W-:-:S13]  /*bd70*/  ISETP.NE.AND P2, PT, R77, 0x1, PT ;  /* 0x000000014d00780c */ /* 0x000fda0003f45270 */
[----:B-1----:R-:W1:Y:S01]  /*bd80*/  @P2 LDC.64 R38, c[0x0][0x9e8] ;  /* 0x00027a00ff262b82 */ /* 0x002e620000000a00 */
[----:B------:R-:W-:-:S04]  /*bd90*/  @P2 IMAD.IADD R75, R3, 0x1, R6 ;  /* 0x00000001034b2824 */ /* 0x000fc800078e0206 */
[----:B-1----:R-:W-:-:S04]  /*bda0*/  @P2 IMAD.HI.U32 R38, R75, R38, RZ ;  /* 0x000000264b262227 */ /* 0x002fc800078e00ff */
[----:B------:R-:W-:Y:S01]  /*bdb0*/  IMAD.MOV.U32 R75, RZ, RZ, R9 ;  /* 0x000000ffff4b7224 */ /* 0x000fe200078e0009 */
[----:B------:R-:W-:-:S07]  /*bdc0*/  @P2 SHF.R.U32.HI R75, RZ, R39, R38 ;  /* 0x00000027ff4b2219 */ /* 0x000fce0000011626 */
.L_x_11191:
[----:B------:R-:W-:Y:S05]  /*bdd0*/  BSYNC B0 ;  /* 0x0000000000007941 */ /* 0x000fea0003800000 */
.L_x_11189:
[----:B------:R-:W-:-:S04]  /*bde0*/  IMAD R38, R75, R77, -R76 ;  /* 0x0000004d4b267224 */ /* 0x000fc800078e0a4c */
[----:B------:R-:W-:-:S05]  /*bdf0*/  IMAD R38, R17, -0x2, R38 ;  /* 0xfffffffe11267824 */ /* 0x000fca00078e0226 */
[----:B------:R-:W-:Y:S02]  /*be00*/  VIADDMNMX R85, R38, R77, R85, PT ;  /* 0x0000004d26557246 */ /* 0x000fe40003800155 */
[----:B------:R-:W-:-:S07]  /*be10*/  VIMNMX R86, R86, R38, !PT ;  /* 0x0000002656567248 */ /* 0x000fce0007fe0100 */
.L_x_11188:
        /* <DEDUP_REMOVED lines=77> */
[----:B------:R-:W-:Y:S01]  /*c2f0*/  FSEL R15, R70, -INF , !P4 ;  /* 0xff800000460f7808 */ /* 0x000fe20006000000 */
[----:B------:R-:W-:Y:S01]  /*c300*/  IMAD.IADD R70, R0, 0x1, R84 ;  /* 0x0000000100467824 */ /* 0x000fe200078e0254 */
        /* <DEDUP_REMOVED lines=33> */
.L_x_11194:
[----:B------:R-:W-:-:S05]  /*c520*/  IMAD.U32 R87, RZ, RZ, UR23 ;  /* 0x00000017ff577e24 */ /* 0x000fca000f8e00ff */
[----:B------:R-:W-:-:S13]  /*c530*/  ISETP.NE.AND P3, PT, R87, 0x1, PT ;  /* 0x000000015700780c */ /* 0x000fda0003f65270 */
[----:B------:R-:W1:Y:S02]  /*c540*/  @P3 LDC.64 R38, c[0x0][0x9e8] ;  /* 0x00027a00ff263b82 */ /* 0x000e640000000a00 */
[----:B-1----:R-:W-:-:S05]  /*c550*/  @P3 IMAD.HI.U32 R38, R85, R38, RZ ;  /* 0x0000002655263227 */ /* 0x002fca00078e00ff */
[----:B------:R-:W-:-:S07]  /*c560*/  @P3 SHF.R.U32.HI R85, RZ, R39, R38 ;  /* 0x00000027ff553219 */ /* 0x000fce0000011626 */
.L_x_11195:
[----:B------:R-:W-:Y:S05]  /*c570*/  BSYNC B0 ;  /* 0x0000000000007941 */ /* 0x000fea0003800000 */
.L_x_11193:
[----:B------:R-:W-:-:S04]  /*c580*/  IMAD R76, R85, R87, -R76 ;  /* 0x00000057554c7224 */ /* 0x000fc800078e0a4c */
[----:B------:R-:W-:-:S05]  /*c590*/  IMAD R76, R17, -0x2, R76 ;  /* 0xfffffffe114c7824 */ /* 0x000fca00078e024c */
[----:B------:R-:W-:Y:S02]  /*c5a0*/  VIADDMNMX R70, R76, R87, R70, PT ;  /* 0x000000574c467246 */ /* 0x000fe40003800146 */
[----:B------:R-:W-:-:S07]  /*c5b0*/  VIMNMX R71, R71, R76, !PT ;  /* 0x0000004c47477248 */ /* 0x000fce0007fe0100 */
.L_x_11192:
        /* <DEDUP_REMOVED lines=26> */
[----:B------:R-:W-:Y:S02]  /*c760*/  ISETP.LT.OR P6, PT, R70, 0x9, P6 ;  /* 0x000000094600780c */ /* 0x000fe400037c1670 */
        /* <DEDUP_REMOVED lines=13> */
[----:B------:R-:W-:Y:S02]  /*c840*/  ISETP.GT.AND P3, PT, R71, RZ, P2 ;  /* 0x000000ff4700720c */ /* 0x000fe40001764270 */
        /* <DEDUP_REMOVED lines=74> */
[----:B------:R-:W-:Y:S01]  /*ccf0*/  ISETP.LT.OR P3, PT, R70, 0x39, P3 ;  /* 0x000000394600780c */ /* 0x000fe20001f61670 */
[----:B------:R1:W-:Y:S01]  /*cd00*/  MUFU.EX2 R33, R36 ;  /* 0x0000002400217308 */ /* 0x0003e20000000800 */
[----:B------:R-:W-:Y:S01]  /*cd10*/  FSEL R42, R42, -INF , !P4 ;  /* 0xff8000002a2a7808 */ /* 0x000fe20006000000 */
[--C-:B------:R-:W-:Y:S01]  /*cd20*/  FFMA.FTZ R129, R129, UR22, -R38.reuse ;  /* 0x0000001681817c23 */ /* 0x100fe20008010826 */
[----:B------:R-:W-:Y:S01]  /*cd30*/  FMNMX.FTZ R35, R75, R10, !PT ;  /* 0x0000000a4b237209 */ /* 0x000fe20007810000 */
[--C-:B------:R-:W-:Y:S01]  /*cd40*/  FFMA.FTZ R13, R13, UR22, -R38.reuse ;  /* 0x000000160d0d7c23 */ /* 0x100fe20008010826 */
[----:B------:R-:W-:Y:S01]  /*cd50*/  ISETP.GT.AND P4, PT, R71, 0x39, P2 ;  /* 0x000000394700780c */ /* 0x000fe20001784270 */
[--C-:B------:R-:W-:Y:S01]  /*cd60*/  FFMA.FTZ R21, R68, UR22, -R38.reuse ;  /* 0x0000001644157c23 */ /* 0x100fe20008010826 */
[----:B------:R-:W-:Y:S01]  /*cd70*/  FSEL R43, R43, -INF , !P3 ;  /* 0xff8000002b2b7808 */ /* 0x000fe20005800000 */
[----:B------:R-:W-:Y:S01]  /*cd80*/  MUFU.EX2 R150, R150 ;  /* 0x0000009600967308 */ /* 0x000fe20000000800 */
[----:B------:R-:W-:Y:S01]  /*cd90*/  FMNMX.FTZ R10, R40, R35, !PT ;  /* 0x00000023280a7209 */ /* 0x000fe20007810000 */
[--C-:B-1----:R-:W-:Y:S01]  /*cda0*/  FFMA.FTZ R36, R45, UR22, -R38.reuse ;  /* 0x000000162d247c23 */ /* 0x102fe20008010826 */
[----:B------:R-:W-:Y:S01]  /*cdb0*/  ISETP.GT.AND P3, PT, R71, 0x40, P2 ;  /* 0x000000404700780c */ /* 0x000fe20001764270 */
[--C-:B------:R-:W-:Y:S01]  /*cdc0*/  FFMA.FTZ R120, R69, UR22, -R38.reuse ;  /* 0x0000001645787c23 */ /* 0x100fe20008010826 */
[----:B------:R-:W-:Y:S01]  /*cdd0*/  ISETP.LT.OR P4, PT, R70, 0x3a, P4 ;  /* 0x0000003a4600780c */ /* 0x000fe20002781670 */
[--C-:B------:R-:W-:Y:S01]  /*cde0*/  FFMA.FTZ R25, R74, UR22, -R38.reuse ;  /* 0x000000164a197c23 */ /* 0x100fe20008010826 */
[----:B------:R-:W-:Y:S01]  /*cdf0*/  FMNMX.FTZ R35, R41, R10, !PT ;  /* 0x0000000a29237209 */ /* 0x000fe20007810000 */
[----:B------:R-:W-:Y:S01]  /*ce00*/  MUFU.EX2 R37, R76 ;  /* 0x0000004c00257308 */ /* 0x000fe20000000800 */
[----:B------:R-:W-:Y:S01]  /*ce10*/  ISETP.LT.OR P3, PT, R70, 0x41, P3 ;  /* 0x000000414600780c */ /* 0x000fe20001f61670 */
[--C-:B------:R-:W-:Y:S01]  /*ce20*/  FFMA.FTZ R122, R72, UR22, -R38.reuse ;  /* 0x00000016487a7c23 */ /* 0x100fe20008010826 */
[----:B------:R-:W-:Y:S01]  /*ce30*/  FSEL R44, R44, -INF , !P4 ;  /* 0xff8000002c2c7808 */ /* 0x000fe20006000000 */
[----:B------:R-:W-:Y:S01]  /*ce40*/  FFMA.FTZ R73, R73, UR22, -R38 ;  /* 0x0000001649497c23 */ /* 0x000fe20008010826 */
[----:B------:R-:W-:-:S02]  /*ce50*/  ISETP.GT.AND P4, PT, R71, 0x41, P2 ;  /* 0x000000414700780c */ /* 0x000fc40001784270 */
[----:B------:R-:W-:Y:S01]  /*ce60*/  FMNMX.FTZ R10, R42, R35, !PT ;  /* 0x000000232a0a7209 */ /* 0x000fe20007810000 */
[----:B------:R-:W-:Y:S01]  /*ce70*/  MUFU.EX2 R144, R144 ;  /* 0x0000009000907308 */ /* 0x000fe20000000800 */
[----:B------:R-:W-:Y:S02]  /*ce80*/  FSEL R48, R48, -INF , !P3 ;  /* 0xff80000030307808 */ /* 0x000fe40005800000 */
[----:B------:R-:W-:Y:S02]  /*ce90*/  ISETP.GT.AND P3, PT, R71, 0x48, P2 ;  /* 0x000000484700780c */ /* 0x000fe40001764270 */
[C---:B------:R-:W-:Y:S02]  /*cea0*/  ISETP.LT.OR P4, PT, R70.reuse, 0x42, P4 ;  /* 0x000000424600780c */ /* 0x040fe40002781670 */
[----:B------:R-:W-:Y:S01]  /*ceb0*/  FMNMX.FTZ R45, R43, R10, !PT ;  /* 0x0000000a2b2d7209 */ /* 0x000fe20007810000 */
[----:B------:R1:W-:Y:S01]  /*cec0*/  MUFU.EX2 R35, R36 ;  /* 0x0000002400237308 */ /* 0x0003e20000000800 */
[----:B------:R-:W-:-:S02]  /*ced0*/  ISETP.LT.OR P3, PT, R70, 0x49, P3 ;  /* 0x000000494600780c */ /* 0x000fc40001f61670 */
[----:B------:R-:W-:Y:S02]  /*cee0*/  FSEL R49, R49, -INF , !P4 ;  /* 0xff80000031317808 */ /* 0x000fe40006000000 */
[C---:B------:R-:W-:Y:S02]  /*cef0*/  ISETP.GT.AND P4, PT, R71.reuse, 0x49, P2 ;  /* 0x000000494700780c */ /* 0x040fe40001784270 */
[----:B------:R-:W-:Y:S01]  /*cf00*/  FMNMX.FTZ R45, R44, R45, !PT ;  /* 0x0000002d2c2d7209 */ /* 0x000fe20007810000 */
[----:B------:R-:W-:Y:S01]  /*cf10*/  MUFU.EX2 R27, R27 ;  /* 0x0000001b001b7308 */ /* 0x000fe20000000800 */
[----:B------:R-:W-:Y:S02]  /*cf20*/  FSEL R52, R52, -INF , !P3 ;  /* 0xff80000034347808 */ /* 0x000fe40005800000 */
[----:B------:R-:W-:Y:S02]  /*cf30*/  ISETP.GT.AND P3, PT, R71, 0x50, P2 ;  /* 0x000000504700780c */ /* 0x000fe40001764270 */
[----:B------:R-:W-:-:S02]  /*cf40*/  ISETP.LT.OR P4, PT, R70, 0x4a, P4 ;  /* 0x0000004a4600780c */ /* 0x000fc40002781670 */
[----:B------:R-:W-:Y:S01]  /*cf50*/  FMNMX.FTZ R10, R48, R45, !PT ;  /* 0x0000002d300a7209 */ /* 0x000fe20007810000 */
[----:B------:R-:W-:Y:S01]  /*cf60*/  FFMA.FTZ R45, R46, UR22, -R38 ;  /* 0x000000162e2d7c23 */ /* 0x000fe20008010826 */
[----:B------:R-:W-:Y:S01]  /*cf70*/  ISETP.LT.OR P3, PT, R70, 0x51, P3 ;  /* 0x000000514600780c */ /* 0x000fe20001f61670 */
[----:B------:R-:W-:Y:S01]  /*cf80*/  MUFU.EX2 R146, R146 ;  /* 0x0000009200927308 */ /* 0x000fe20000000800 */
[----:B------:R-:W-:Y:S02]  /*cf90*/  FSEL R54, R54, -INF , !P4 ;  /* 0xff80000036367808 */ /* 0x000fe40006000000 */
[----:B------:R-:W-:Y:S02]  /*cfa0*/  ISETP.GT.AND P4, PT, R71, 0x51, P2 ;  /* 0x000000514700780c */ /* 0x000fe40001784270 */
[----:B------:R-:W-:Y:S02]  /*cfb0*/  FMNMX.FTZ R47, R49, R10, !PT ;  /* 0x0000000a312f7209 */ /* 0x000fe40007810000 */
[----:B------:R-:W-:Y:S01]  /*cfc0*/  FSEL R55, R55, -INF , !P3 ;  /* 0xff80000037377808 */ /* 0x000fe20005800000 */
[----:B------:R-:W-:Y:S01]  /*cfd0*/  MUFU.EX2 R31, R31 ;  /* 0x0000001f001f7308 */ /* 0x000fe20000000800 */
[----:B------:R-:W-:-:S02]  /*cfe0*/  ISETP.GT.AND P3, PT, R71, 0x58, P2 ;  /* 0x000000584700780c */ /* 0x000fc40001764270 */
[----:B------:R-:W-:Y:S02]  /*cff0*/  ISETP.LT.OR P4, PT, R70, 0x52, P4 ;  /* 0x000000524600780c */ /* 0x000fe40002781670 */
[----:B------:R-:W-:Y:S02]  /*d000*/  FMNMX.FTZ R47, R52, R47, !PT ;  /* 0x0000002f342f7209 */ /* 0x000fe40007810000 */
[----:B------:R-:W-:Y:S01]  /*d010*/  ISETP.LT.OR P3, PT, R70, 0x59, P3 ;  /* 0x000000594600780c */ /* 0x000fe20001f61670 */
[----:B------:R-:W-:Y:S01]  /*d020*/  MUFU.EX2 R140, R140 ;  /* 0x0000008c008c7308 */ /* 0x000fe20000000800 */
[----:B------:R-:W-:Y:S02]  /*d030*/  FSEL R56, R56, -INF , !P4 ;  /* 0xff80000038387808 */ /* 0x000fe40006000000 */
        /* <DEDUP_REMOVED lines=9> */
[----:B------:R-:W-:-:S02]  /*d0d0*/  ISETP.LT.OR P3, PT, R70, 0x61, P3 ;  /* 0x000000614600780c */ /* 0x000fc40001f61670 */
[----:B------:R-:W-:Y:S02]  /*d0e0*/  FSEL R58, R58, -INF , !P4 ;  /* 0xff8000003a3a7808 */ /* 0x000fe40006000000 */
[----:B------:R-:W-:Y:S02]  /*d0f0*/  ISETP.GT.AND P4, PT, R71, 0x61, P2 ;  /* 0x000000614700780c */ /* 0x000fe40001784270 */
[----:B------:R-:W-:Y:S01]  /*d100*/  FMNMX.FTZ R51, R57, R10, !PT ;  /* 0x0000000a39337209 */ /* 0x000fe20007810000 */
[----:B------:R-:W-:Y:S01]  /*d110*/  MUFU.EX2 R47, R50 ;  /* 0x00000032002f7308 */ /* 0x000fe20000000800 */
[----:B------:R-:W-:Y:S02]  /*d120*/  FSEL R59, R59, -INF , !P3 ;  /* 0xff8000003b3b7808 */ /* 0x000fe40005800000 */
[----:B------:R-:W-:Y:S02]  /*d130*/  ISETP.GT.AND P3, PT, R71, 0x68, P2 ;  /* 0x000000684700780c */ /* 0x000fe40001764270 */
[----:B------:R-:W-:-:S02]  /*d140*/  ISETP.LT.OR P4, PT, R70, 0x62, P4 ;  /* 0x000000624600780c */ /* 0x000fc40002781670 */
[----:B------:R-:W-:Y:S01]  /*d150*/  FMNMX.FTZ R10, R58, R51, !PT ;  /* 0x000000333a0a7209 */ /* 0x000fe20007810000 */
[----:B------:R-:W-:Y:S01]  /*d160*/  MUFU.EX2 R45, R45 ;  /* 0x0000002d002d7308 */ /* 0x000fe20000000800 */
[----:B------:R-:W-:Y:S02]  /*d170*/  ISETP.LT.OR P3, PT, R70, 0x69, P3 ;  /* 0x000000694600780c */ /* 0x000fe40001f61670 */
[----:B------:R-:W-:Y:S02]  /*d180*/  FSEL R60, R60, -INF , !P4 ;  /* 0xff8000003c3c7808 */ /* 0x000fe40006000000 */
[----:B------:R-:W-:Y:S02]  /*d190*/  ISETP.GT.AND P4, PT, R71, 0x69, P2 ;  /* 0x000000694700780c */ /* 0x000fe40001784270 */
[----:B------:R-:W-:Y:S01]  /*d1a0*/  FMNMX.FTZ R51, R59, R10, !PT ;  /* 0x0000000a3b337209 */ /* 0x000fe20007810000 */
[----:B------:R-:W-:Y:S01]  /*d1b0*/  MUFU.EX2 R138, R138 ;  /* 0x0000008a008a7308 */ /* 0x000fe20000000800 */
[----:B------:R-:W-:-:S02]  /*d1c0*/  FSEL R61, R61, -INF , !P3 ;  /* 0xff8000003d3d7808 */ /* 0x000fc40005800000 */
[C---:B------:R-:W-:Y:S02]  /*d1d0*/  ISETP.GT.AND P3, PT, R71.reuse, 0x70, P2 ;  /* 0x000000704700780c */ /* 0x040fe40001764270 */
[----:B------:R-:W-:Y:S02]  /*d1e0*/  ISETP.LT.OR P4, PT, R70, 0x6a, P4 ;  /* 0x0000006a4600780c */ /* 0x000fe40002781670 */
[----:B------:R-:W-:Y:S01]  /*d1f0*/  FMNMX.FTZ R10, R60, R51, !PT ;  /* 0x000000333c0a7209 */ /* 0x000fe20007810000 */
[----:B------:R-:W-:Y:S01]  /*d200*/  MUFU.EX2 R132, R132 ;  /* 0x0000008400847308 */ /* 0x000fe20000000800 */
[----:B------:R-:W-:Y:S02]  /*d210*/  ISETP.LT.OR P3, PT, R70, 0x71, P3 ;  /* 0x000000714600780c */ /* 0x000fe40001f61670 */
[----:B------:R-:W-:Y:S02]  /*d220*/  FSEL R62, R62, -INF , !P4 ;  /* 0xff8000003e3e7808 */ /* 0x000fe40006000000 */
[----:B------:R-:W-:-:S02]  /*d230*/  ISETP.GT.AND P4, PT, R71, 0x71, P2 ;  /* 0x000000714700780c */ /* 0x000fc40001784270 */
[----:B------:R-:W-:Y:S01]  /*d240*/  FMNMX.FTZ R53, R61, R10, !PT ;  /* 0x0000000a3d357209 */ /* 0x000fe20007810000 */
[----:B------:R2:W-:Y:S01]  /*d250*/  MUFU.EX2 R51, R128 ;  /* 0x0000008000337308 */ /* 0x0005e20000000800 */
[----:B-1----:R-:W-:Y:S02]  /*d260*/  FSEL R36, R63, -INF , !P3 ;  /* 0xff8000003f247808 */ /* 0x002fe40005800000 */
[C---:B------:R-:W-:Y:S02]  /*d270*/  ISETP.GT.AND P3, PT, R71.reuse, 0x78, P2 ;  /* 0x000000784700780c */ /* 0x040fe40001764270 */
[----:B------:R-:W-:Y:S02]  /*d280*/  ISETP.LT.OR P4, PT, R70, 0x72, P4 ;  /* 0x000000724600780c */ /* 0x000fe40002781670 */
[----:B------:R-:W-:Y:S01]  /*d290*/  FMNMX.FTZ R53, R62, R53, !PT ;  /* 0x000000353e357209 */ /* 0x000fe20007810000 */
[----:B------:R-:W-:Y:S01]  /*d2a0*/  MUFU.EX2 R134, R134 ;  /* 0x0000008600867308 */ /* 0x000fe20000000800 */
[----:B------:R-:W-:Y:S01]  /*d2b0*/  ISETP.GT.AND P2, PT, R71, 0x79, P2 ;  /* 0x000000794700780c */ /* 0x000fe20001744270 */
[----:B--2---:R-:W-:Y:S01]  /*d2c0*/  FFMA.FTZ R128, R133, UR22, -R38 ;  /* 0x0000001685807c23 */ /* 0x004fe20008010826 */
[----:B------:R-:W-:-:S02]  /*d2d0*/  ISETP.LT.OR P3, PT, R70, 0x79, P3 ;  /* 0x000000794600780c */ /* 0x000fc40001f61670 */
[----:B------:R-:W-:Y:S02]  /*d2e0*/  FSEL R64, R64, -INF , !P4 ;  /* 0xff80000040407808 */ /* 0x000fe40006000000 */
        /* <DEDUP_REMOVED lines=9> */
[----:B------:R-:W-:Y:S01]  /*d380*/  FMNMX.FTZ R10, R66, R63, !PT ;  /* 0x0000003f420a7209 */ /* 0x000fe20007810000 */
[----:B------:R-:W-:Y:S02]  /*d390*/  FFMA.FTZ R63, R131, UR22, -R38 ;  /* 0x00000016833f7c23 */ /* 0x000fe40008010826 */
        /* <DEDUP_REMOVED lines=28> */
[----:B-1----:R-:W-:-:S05]  /*d560*/  FMNMX.FTZ R10, R65, R10, !PT ;  /* 0x0000000a410a7209 */ /* 0x002fca0007810000 */
[----:B------:R-:W-:Y:S01]  /*d570*/  MUFU.EX2 R21, R21 ;  /* 0x0000001500157308 */ /* 0x000fe20000000800 */
[C---:B------:R-:W-:Y:S01]  /*d580*/  FSETP.NEU.FTZ.AND P2, PT, R10.reuse, -INF , PT ;  /* 0xff8000000a00780b */ /* 0x040fe20003f5d000 */
[----:B------:R-:W-:-:S05]  /*d590*/  FMUL.FTZ R67, R10, UR22 ;  /* 0x000000160a437c20 */ /* 0x000fca0008410000 */
[----:B------:R-:W-:Y:S01]  /*d5a0*/  FSEL R67, R67, RZ, P2 ;  /* 0x000000ff43437208 */ /* 0x000fe20001000000 */
[----:B------:R-:W-:Y:S04]  /*d5b0*/  MUFU.EX2 R120, R120 ;  /* 0x0000007800787308 */ /* 0x000fe80000000800 */
[--C-:B------:R-:W-:Y:S01]  /*d5c0*/  FFMA.FTZ R141, R32, UR22, -R67.reuse ;  /* 0x00000016208d7c23 */ /* 0x100fe20008010843 */
[----:B------:R-:W-:Y:S01]  /*d5d0*/  FFMA.FTZ R32, R11, R5, R148 ;  /* 0x000000050b207223 */ /* 0x000fe20000010094 */
[--C-:B------:R-:W-:Y:S01]  /*d5e0*/  FFMA.FTZ R147, R29, UR22, -R67.reuse ;  /* 0x000000161d937c23 */ /* 0x100fe20008010843 */
[--C-:B------:R-:W-:Y:S01]  /*d5f0*/  FFMA.FTZ R38, R77, UR22, -R67.reuse ;  /* 0x000000164d267c23 */ /* 0x100fe20008010843 */
[--C-:B------:R-:W-:Y:S01]  /*d600*/  FFMA.FTZ R149, R14, UR22, -R67.reuse ;  /* 0x000000160e957c23 */ /* 0x100fe20008010843 */
[----:B------:R-:W-:Y:S01]  /*d610*/  FADD.FTZ R5, R39, R32 ;  /* 0x0000002027057221 */ /* 0x000fe20000010000 */
[--C-:B------:R-:W-:Y:S01]  /*d620*/  FFMA.FTZ R151, R20, UR22, -R67.reuse ;  /* 0x0000001614977c23 */ /* 0x100fe20008010843 */
[--C-:B------:R-:W-:Y:S01]  /*d630*/  FFMA.FTZ R20, R28, UR22, -R67.reuse ;  /* 0x000000161c147c23 */ /* 0x100fe20008010843 */
[----:B------:R-:W-:Y:S01]  /*d640*/  FFMA.FTZ R137, R41, UR22, -R67 ;  /* 0x0000001629897c23 */ /* 0x000fe20008010843 */
[----:B------:R-:W-:Y:S01]  /*d650*/  FADD.FTZ R32, R150, R5 ;  /* 0x0000000596207221 */ /* 0x000fe20000010000 */
[----:B------:R-:W-:Y:S01]  /*d660*/  FSEL R5, R10, RZ, P2 ;  /* 0x000000ff0a057208 */ /* 0x000fe20001000000 */
[----:B------:R-:W-:Y:S01]  /*d670*/  MUFU.EX2 R38, R38 ;  /* 0x0000002600267308 */ /* 0x000fe20000000800 */
[----:B------:R-:W-:Y:S01]  /*d680*/  FFMA.FTZ R28, R40, UR22, -R67 ;  /* 0x00000016281c7c23 */ /* 0x000fe20008010843 */
[----:B------:R-:W-:Y:S01]  /*d690*/  FADD.FTZ R29, R37, R32 ;  /* 0x00000020251d7221 */ /* 0x000fe20000010000 */
[----:B------:R-:W-:-:S02]  /*d6a0*/  IMAD.U32 R40, RZ, RZ, UR27 ;  /* 0x0000001bff287e24 */ /* 0x000fc4000f8e00ff */
[----:B------:R-:W-:Y:S01]  /*d6b0*/  FADD.FTZ R5, -R5, R12 ;  /* 0x0000000c05057221 */ /* 0x000fe20000010100 */
[----:B------:R-:W-:Y:S01]  /*d6c0*/  FFMA.FTZ R14, R24, UR22, -R67 ;  /* 0x00000016180e7c23 */ /* 0x000fe20008010843 */
[----:B------:R-:W-:Y:S01]  /*d6d0*/  FADD.FTZ R32, R144, R29 ;  /* 0x0000001d90207221 */ /* 0x000fe20000010000 */
[--C-:B------:R-:W-:Y:S01]  /*d6e0*/  FFMA.FTZ R145, R26, UR22, -R67.reuse ;  /* 0x000000161a917c23 */ /* 0x100fe20008010843 */
[----:B------:R-:W-:Y:S01]  /*d6f0*/  FMUL.FTZ R5, R5, UR22 ;  /* 0x0000001605057c20 */ /* 0x000fe20008410000 */
[----:B------:R-:W-:Y:S01]  /*d700*/  MUFU.EX2 R149, R149 ;  /* 0x0000009500957308 */ /* 0x000fe20000000800 */
[----:B------:R-:W-:Y:S01]  /*d710*/  FADD.FTZ R29, R27, R32 ;  /* 0x000000201b1d7221 */ /* 0x000fe20000010000 */
[----:B------:R-:W-:Y:S01]  /*d720*/  @!P1 LEA R40, R40, UR40, 0x3 ;  /* 0x0000002828289c11 */ /* 0x000fe2000f8e18ff */
[--C-:B------:R-:W-:Y:S01]  /*d730*/  FFMA.FTZ R26, R34, UR22, -R67.reuse ;  /* 0x00000016221a7c23 */ /* 0x100fe20008010843 */
[----:B------:R-:W-:Y:S01]  /*d740*/  FFMA.FTZ R24, R30, UR22, -R67 ;  /* 0x000000161e187c23 */ /* 0x000fe20008010843 */
[----:B------:R-:W-:Y:S01]  /*d750*/  FADD.FTZ R32, R146, R29 ;  /* 0x0000001d92207221 */ /* 0x000fe20000010000 */
[--C-:B------:R-:W-:Y:S01]  /*d760*/  FFMA.FTZ R30, R42, UR22, -R67.reuse ;  /* 0x000000162a1e7c23 */ /* 0x100fe20008010843 */
[----:B------:R-:W-:Y:S01]  /*d770*/  @!P1 VIADD R40, R40, 0x16860 ;  /* 0x0001686028289836 */ /* 0x000fe20000000000 */
[----:B------:R1:W2:Y:S01]  /*d780*/  MUFU.EX2 R29, R5 ;  /* 0x00000005001d7308 */ /* 0x0002a20000000800 */
[----:B------:R-:W-:Y:S01]  /*d790*/  FADD.FTZ R41, R31, R32 ;  /* 0x000000201f297221 */ /* 0x000fe20000010000 */
[--C-:B------:R-:W-:Y:S01]  /*d7a0*/  FFMA.FTZ R143, R75, UR22, -R67.reuse ;  /* 0x000000164b8f7c23 */ /* 0x100fe20008010843 */
[----:B------:R-:W-:Y:S01]  /*d7b0*/  FFMA.FTZ R44, R44, UR22, -R67 ;  /* 0x000000162c2c7c23 */ /* 0x000fe20008010843 */
[----:B------:R-:W-:Y:S01]  /*d7c0*/  @!P1 PRMT R40, RZ, 0x654, R40 ;  /* 0x00000654ff289816 */ /* 0x000fe20000000028 */
[----:B------:R-:W-:Y:S01]  /*d7d0*/  FADD.FTZ R32, R140, R41 ;  /* 0x000000298c207221 */ /* 0x000fe20000010000 */
[--C-:B------:R-:W-:Y:S01]  /*d7e0*/  FFMA.FTZ R139, R43, UR22, -R67.reuse ;  /* 0x000000162b8b7c23 */ /* 0x100fe20008010843 */
[--C-:B------:R-:W-:Y:S01]  /*d7f0*/  FFMA.FTZ R133, R48, UR22, -R67.reuse ;  /* 0x0000001630857c23 */ /* 0x100fe20008010843 */
[----:B------:R-:W3:Y:S01]  /*d800*/  MUFU.EX2 R151, R151 ;  /* 0x0000009700977308 */ /* 0x000ee20000000800 */
[----:B------:R-:W-:Y:S01]  /*d810*/  FADD.FTZ R41, R33, R32 ;  /* 0x0000002021297221 */ /* 0x000fe20000010000 */
[----:B------:R4:W-:Y:S01]  /*d820*/  @!P1 SYNCS.ARRIVE.TRANS64.RED.A1T0 RZ, [R40+URZ], RZ ;  /* 0x000000ff28ff99a7 */ /* 0x0009e2000810043f */
[--C-:B------:R-:W-:Y:S01]  /*d830*/  FFMA.FTZ R32, R49, UR22, -R67.reuse ;  /* 0x0000001631207c23 */ /* 0x100fe20008010843 */
[----:B------:R-:W-:Y:S01]  /*d840*/  FFMA.FTZ R135, R52, UR22, -R67 ;  /* 0x0000001634877c23 */ /* 0x000fe20008010843 */
[----:B------:R-:W-:Y:S01]  /*d850*/  FADD.FTZ R34, R142, R41 ;  /* 0x000000298e227221 */ /* 0x000fe20000010000 */
[----:B------:R-:W-:Y:S01]  /*d860*/  F2FP.F16.F32.PACK_AB R144, R27, R144 ;  /* 0x000000901b90723e */ /* 0x000fe200000000ff */
[--C-:B------:R-:W-:Y:S01]  /*d870*/  FFMA.FTZ R129, R55, UR22, -R67.reuse ;  /* 0x0000001637817c23 */ /* 0x100fe20008010843 */
[----:B------:R-:W5:Y:S01]  /*d880*/  MUFU.EX2 R14, R14 ;  /* 0x0000000e000e7308 */ /* 0x000f620000000800 */
[----:B-1----:R-:W-:Y:S01]  /*d890*/  FADD.FTZ R5, R35, R34 ;  /* 0x0000002223057221 */ /* 0x002fe20000010000 */
[----:B--2---:R-:W-:Y:S01]  /*d8a0*/  FFMA.FTZ R34, R29, R4, R38 ;  /* 0x000000041d227223 */ /* 0x004fe20000010026 */
[--C-:B------:R-:W-:Y:S01]  /*d8b0*/  FFMA.FTZ R4, R54, UR22, -R67.reuse ;  /* 0x0000001636047c23 */ /* 0x100fe20008010843 */
[----:B------:R-:W-:Y:S01]  /*d8c0*/  FFMA.FTZ R131, R57, UR22, -R67 ;  /* 0x0000001639837c23 */ /* 0x000fe20008010843 */
[----:B------:R-:W-:Y:S01]  /*d8d0*/  FADD.FTZ R42, R136, R5 ;  /* 0x00000005882a7221 */ /* 0x000fe20000010000 */
[----:B----4-:R-:W-:Y:S01]  /*d8e0*/  FADD.FTZ R40, R149, R34 ;  /* 0x0000002295287221 */ /* 0x010fe20000010000 */
[--C-:B------:R-:W-:Y:S01]  /*d8f0*/  FFMA.FTZ R34, R56, UR22, -R67.reuse ;  /* 0x0000001638227c23 */ /* 0x100fe20008010843 */
[----:B------:R-:W1:Y:S01]  /*d900*/  MUFU.EX2 R145, R145 ;  /* 0x0000009100917308 */ /* 0x000e620000000800 */
[----:B------:R-:W-:Y:S01]  /*d910*/  FADD.FTZ R41, R45, R42 ;  /* 0x0000002a2d297221 */ /* 0x000fe20000010000 */
[----:B---3--:R-:W-:Y:S01]  /*d920*/  FADD.FTZ R5, R151, R40 ;  /* 0x0000002897057221 */ /* 0x008fe20000010000 */
[--C-:B------:R-:W-:Y:S01]  /*d930*/  FFMA.FTZ R125, R59, UR22, -R67.reuse ;  /* 0x000000163b7d7c23 */ /* 0x100fe20008010843 */
[----:B------:R-:W-:Y:S01]  /*d940*/  FFMA.FTZ R60, R60, UR22, -R67 ;  /* 0x000000163c3c7c23 */ /* 0x000fe20008010843 */
[----:B------:R-:W-:Y:S01]  /*d950*/  FADD.FTZ R40, R138, R41 ;  /* 0x000000298a287221 */ /* 0x000fe20000010000 */
[--C-:B------:R-:W-:Y:S01]  /*d960*/  FFMA.FTZ R61, R61, UR22, -R67.reuse ;  /* 0x000000163d3d7c23 */ /* 0x100fe20008010843 */
[----:B------:R-:W-:Y:S01]  /*d970*/  FFMA.FTZ R62, R62, UR22, -R67 ;  /* 0x000000163e3e7c23 */ /* 0x000fe20008010843 */
[----:B------:R-:W2:Y:S01]  /*d980*/  MUFU.EX2 R20, R20 ;  /* 0x0000001400147308 */ /* 0x000ea20000000800 */
[----:B-----5:R-:W-:Y:S01]  /*d990*/  FADD.FTZ R42, R14, R5 ;  /* 0x000000050e2a7221 */ /* 0x020fe20000010000 */
[----:B------:R-:W-:Y:S01]  /*d9a0*/  FADD.FTZ R41, R47, R40 ;  /* 0x000000282f297221 */ /* 0x000fe20000010000 */
[--C-:B------:R-:W-:Y:S01]  /*d9b0*/  FFMA.FTZ R40, R58, UR22, -R67.reuse ;  /* 0x000000163a287c23 */ /* 0x100fe20008010843 */
[--C-:B------:R-:W-:Y:S01]  /*d9c0*/  FFMA.FTZ R36, R36, UR22, -R67.reuse ;  /* 0x0000001624247c23 */ /* 0x100fe20008010843 */
[--C-:B------:R-:W-:Y:S01]  /*d9d0*/  FFMA.FTZ R64, R64, UR22, -R67.reuse ;  /* 0x0000001640407c23 */ /* 0x100fe20008010843 */
[--C-:B------:R-:W-:Y:S01]  /*d9e0*/  FFMA.FTZ R46, R46, UR22, -R67.reuse ;  /* 0x000000162e2e7c23 */ /* 0x100fe20008010843 */
[----:B------:R-:W-:Y:S01]  /*d9f0*/  FFMA.FTZ R66, R66, UR22, -R67 ;  /* 0x0000001642427c23 */ /* 0x000fe20008010843 */
[----:B------:R-:W3:Y:S01]  /*da00*/  MUFU.EX2 R147, R147 ;  /* 0x0000009300937308 */ /* 0x000ee20000000800 */
[----:B-1----:R-:W-:Y:S01]  /*da10*/  FADD.FTZ R5, R145, R42 ;  /* 0x0000002a91057221 */ /* 0x002fe20000010000 */
[----:B------:R-:W-:Y:S01]  /*da20*/  ISETP.GT.AND P2, PT, R7, UR45, PT ;  /* 0x0000002d07007c0c */ /* 0x000fe2000bf44270 */
[----:B------:R-:W-:Y:S01]  /*da30*/  UMOV UR27, UR39 ;  /* 0x00000027001b7c82 */ /* 0x000fe20008000000 */
[----:B------:R-:W-:Y:S01]  /*da40*/  F2FP.F16.F32.PACK_AB R148, R39, R148 ;  /* 0x000000942794723e */ /* 0x000fe200000000ff */
[----:B------:R-:W-:Y:S01]  /*da50*/  VIADD R7, R7, 0xffffffff ;  /* 0xffffffff07077836 */ /* 0x000fe20000000000 */
        /* <DEDUP_REMOVED lines=16> */
[----:B------:R-:W-:Y:S01]  /*db60*/  F2FP.F16.F32.PACK_AB R149, R149, R38 ;  /* 0x000000269595723e */ /* 0x000fe200000000ff */
[----:B------:R-:W-:Y:S01]  /*db70*/  FMUL.FTZ R102, R102, R29 ;  /* 0x0000001d66667220 */ /* 0x000fe20000410000 */
[----:B------:R-:W3:Y:S01]  /*db80*/  MUFU.EX2 R26, R26 ;  /* 0x0000001a001a7308 */ /* 0x000ee20000000800 */
[----:B-1----:R-:W-:Y:S01]  /*db90*/  FADD.FTZ R42, R24, R5 ;  /* 0x00000005182a7221 */ /* 0x002fe20000010000 */
[----:B------:R-:W-:Y:S01]  /*dba0*/  F2FP.F16.F32.PACK_AB R151, R14, R151 ;  /* 0x000000970e97723e */ /* 0x000fe200000000ff */
[----:B------:R-:W-:Y:S01]  /*dbb0*/  FMUL.FTZ R103, R103, R29 ;  /* 0x0000001d67677220 */ /* 0x000fe20000410000 */
[----:B------:R-:W-:Y:S01]  /*dbc0*/  F2FP.F16.F32.PACK_AB R145, R20, R145 ;  /* 0x000000911491723e */ /* 0x000fe200000000ff */
[----:B------:R-:W-:Y:S01]  /*dbd0*/  FMUL.FTZ R106, R106, R29 ;  /* 0x0000001d6a6a7220 */ /* 0x000fe20000410000 */
[----:B------:R-:W-:Y:S01]  /*dbe0*/  F2FP.F16.F32.PACK_AB R147, R24, R147 ;  /* 0x000000931893723e */ /* 0x000fe200000000ff */
[-C--:B------:R-:W-:Y:S01]  /*dbf0*/  FMUL.FTZ R107, R107, R29.reuse ;  /* 0x0000001d6b6b7220 */ /* 0x080fe20000410000 */
[----:B------:R1:W-:Y:S01]  /*dc00*/  MUFU.EX2 R12, R44 ;  /* 0x0000002c000c7308 */ /* 0x0003e20000000800 */
        /* <DEDUP_REMOVED lines=8> */
[----:B-1----:R-:W-:Y:S01]  /*dc90*/  FADD.FTZ R44, R132, R41 ;  /* 0x00000029842c7221 */ /* 0x002fe20000010000 */
[----:B---3--:R-:W-:Y:S01]  /*dca0*/  FADD.FTZ R42, R26, R5 ;  /* 0x000000051a2a7221 */ /* 0x008fe20000010000 */
[----:B------:R-:W-:Y:S01]  /*dcb0*/  F2FP.F16.F32.PACK_AB R132, R51, R132 ;  /* 0x000000843384723e */ /* 0x000fe200000000ff */
[----:B------:R-:W-:-:S02]  /*dcc0*/  IMAD.MOV.U32 R11, RZ, RZ, R8 ;  /* 0x000000ffff0b7224 */ /* 0x000fc400078e0008 */
[----:B------:R-:W-:Y:S01]  /*dcd0*/  FADD.FTZ R41, R51, R44 ;  /* 0x0000002c33297221 */ /* 0x000fe20000010000 */
[----:B------:R-:W-:Y:S01]  /*dce0*/  F2FP.F16.F32.PACK_AB R141, R26, R141 ;  /* 0x0000008d1a8d723e */ /* 0x000fe200000000ff */
[----:B------:R-:W1:Y:S02]  /*dcf0*/  MUFU.EX2 R28, R28 ;  /* 0x0000001c001c7308 */ /* 0x000e640000000800 */
[----:B------:R-:W-:Y:S01]  /*dd00*/  FADD.FTZ R44, R134, R41 ;  /* 0x00000029862c7221 */ /* 0x000fe20000010000 */
[----:B------:R-:W-:-:S03]  /*dd10*/  F2FP.F16.F32.PACK_AB R134, R53, R134 ;  /* 0x000000863586723e */ /* 0x000fc600000000ff */
[----:B------:R-:W-:Y:S02]  /*dd20*/  FADD.FTZ R41, R53, R44 ;  /* 0x0000002c35297221 */ /* 0x000fe40000010000 */
[----:B------:R-:W3:Y:S02]  /*dd30*/  MUFU.EX2 R137, R137 ;  /* 0x0000008900897308 */ /* 0x000ee40000000800 */
[----:B------:R-:W-:Y:S01]  /*dd40*/  FADD.FTZ R44, R128, R41 ;  /* 0x00000029802c7221 */ /* 0x000fe20000010000 */
[----:B--2---:R-:W-:Y:S01]  /*dd50*/  FADD.FTZ R5, R143, R42 ;  /* 0x0000002a8f057221 */ /* 0x004fe20000010000 */
[C---:B------:R-:W-:Y:S02]  /*dd60*/  F2FP.F16.F32.PACK_AB R128, R63.reuse, R128 ;  /* 0x000000803f80723e */ /* 0x040fe400000000ff */
[----:B------:R-:W-:Y:S02]  /*dd70*/  FADD.FTZ R41, R63, R44 ;  /* 0x0000002c3f297221 */ /* 0x000fe40000010000 */
[----:B------:R-:W2:Y:S01]  /*dd80*/  MUFU.EX2 R30, R30 ;  /* 0x0000001e001e7308 */ /* 0x000ea20000000800 */
[----:B-1----:R-:W-:Y:S01]  /*dd90*/  FADD.FTZ R42, R28, R5 ;  /* 0x000000051c2a7221 */ /* 0x002fe20000010000 */
[----:B------:R-:W-:Y:S01]  /*dda0*/  FADD.FTZ R44, R130, R41 ;  /* 0x00000029822c7221 */ /* 0x000fe20000010000 */
[----:B------:R-:W-:-:S02]  /*ddb0*/  F2FP.F16.F32.PACK_AB R130, R13, R130 ;  /* 0x000000820d82723e */ /* 0x000fc400000000ff */
[----:B------:R-:W-:Y:S01]  /*ddc0*/  F2FP.F16.F32.PACK_AB R143, R28, R143 ;  /* 0x0000008f1c8f723e */ /* 0x000fe200000000ff */
[----:B------:R-:W-:Y:S02]  /*ddd0*/  FADD.FTZ R27, R13, R44 ;  /* 0x0000002c0d1b7221 */ /* 0x000fe40000010000 */
        /* <DEDUP_REMOVED lines=8> */
[C---:B------:R-:W-:Y:S02]  /*de60*/  F2FP.F16.F32.PACK_AB R126, R21.reuse, R126 ;  /* 0x0000007e157e723e */ /* 0x040fe400000000ff */
[----:B------:R-:W-:Y:S01]  /*de70*/  F2FP.F16.F32.PACK_AB R137, R30, R137 ;  /* 0x000000891e89723e */ /* 0x000fe200000000ff */
[----:B------:R-:W-:Y:S02]  /*de80*/  FADD.FTZ R27, R21, R44 ;  /* 0x0000002c151b7221 */ /* 0x000fe40000010000 */
[----:B------:R-:W2:Y:S01]  /*de90*/  MUFU.EX2 R32, R32 ;  /* 0x0000002000207308 */ /* 0x000ea20000000800 */
[----:B-1----:R-:W-:Y:S01]  /*dea0*/  FADD.FTZ R5, R139, R42 ;  /* 0x0000002a8b057221 */ /* 0x002fe20000010000 */
[----:B------:R-:W-:Y:S01]  /*deb0*/  FADD.FTZ R44, R120, R27 ;  /* 0x0000001b782c7221 */ /* 0x000fe20000010000 */
[----:B------:R-:W-:-:S02]  /*dec0*/  F2FP.F16.F32.PACK_AB R139, R12, R139 ;  /* 0x0000008b0c8b723e */ /* 0x000fc400000000ff */
[----:B------:R-:W-:Y:S01]  /*ded0*/  FADD.FTZ R42, R12, R5 ;  /* 0x000000050c2a7221 */ /* 0x000fe20000010000 */
[----:B------:R-:W-:Y:S02]  /*dee0*/  IMAD.MOV.U32 R12, RZ, RZ, R10 ;  /* 0x000000ffff0c7224 */ /* 0x000fe400078e000a */
        /* <DEDUP_REMOVED lines=41> */
[----:B--2---:R-:W-:Y:S01]  /*e180*/  FADD.FTZ R42, R123, R42 ;  /* 0x0000002a7b2a7221 */ /* 0x004fe20000010000 */
[C---:B-1----:R-:W-:Y:S01]  /*e190*/  FADD.FTZ R5, R65.reuse, R44 ;  /* 0x0000002c41057221 */ /* 0x042fe20000010000 */
[----:B------:R-:W-:Y:S02]  /*e1a0*/  F2FP.F16.F32.PACK_AB R122, R65, R122 ;  /* 0x0000007a417a723e */ /* 0x000fe400000000ff */
[C---:B---3--:R-:W-:Y:S01]  /*e1b0*/  FADD.FTZ R4, R66.reuse, R42 ;  /* 0x0000002a42047221 */ /* 0x048fe20000010000 */
[----:B------:R-:W-:Y:S01]  /*e1c0*/  F2FP.F16.F32.PACK_AB R123, R66, R123 ;  /* 0x0000007b427b723e */ /* 0x000fe200000000ff */
[----:B------:R-:W-:Y:S06]  /*e1d0*/  @P2 BRA `(.L_x_11196) ;  /* 0xffffffc800e42947 */ /* 0x000fec000383ffff */
.L_x_11179:
[----:B------:R-:W-:Y:S06]  /*e1e0*/  BAR.ARV 0x8, 0x1a0 ;  /* 0x0206800000007b1d */ /* 0x000fec0000002000 */
[----:B------:R-:W-:Y:S05]  /*e1f0*/  @!P0 BRA `(.L_x_11197) ;  /* 0x0000000000048947 */ /* 0x000fea0003800000 */
[----:B------:R-:W-:Y:S01]  /*e200*/  BPT.TRAP 0x1 ;  /* 0x000000040000795c */ /* 0x000fe20000300000 */
.L_x_11197:
[----:B------:R-:W-:Y:S01]  /*e210*/  ULEA UR5, UR39, UR40, 0x3 ;  /* 0x0000002827057291 */ /* 0x000fe2000f8e183f */
[----:B------:R-:W-:-:S05]  /*e220*/  IMAD.U32 R0, RZ, RZ, UR37 ;  /* 0x00000025ff007e24 */ /* 0x000fca000f8e00ff */
[----:B------:R-:W-:-:S04]  /*e230*/  SHF.L.U32 R0, R0, 0x1f, RZ ;  /* 0x0000001f00007819 */ /* 0x000fc800000006ff */
[----:B------:R1:W2:Y:S01]  /*e240*/  SYNCS.PHASECHK.TRANS64.TRYWAIT P2, [UR5+0x16850], R0 ;  /* 0x01685000ff0075a7 */ /* 0x0002a20008040145 */
[----:B------:R-:W-:Y:S05]  /*e250*/  @!P0 BRA `(.L_x_11198) ;  /* 0x0000000000048947 */ /* 0x000fea0003800000 */
[----:B------:R-:W-:Y:S01]  /*e260*/  BPT.TRAP 0x1 ;  /* 0x000000040000795c */ /* 0x000fe20000300000 */
.L_x_11198:
[----:B--2---:R-:W-:Y:S05]  /*e270*/  @P2 BRA `(.L_x_11199) ;  /* 0x0000000000082947 */ /* 0x004fea0003800000 */
[----:B------:R-:W2:Y:S02]  /*e280*/  SYNCS.PHASECHK.TRANS64.TRYWAIT P0, [UR5+0x16850], R0 ;  /* 0x01685000ff0075a7 */ /* 0x000ea40008000145 */
[----:B--2---:R-:W-:Y:S05]  /*e290*/  @!P0 BRA `(.L_x_11200) ;  /* 0x0000004400588947 */ /* 0x004fea0003800000 */
.L_x_11199:
[----:B------:R-:W-:Y:S01]  /*e2a0*/  UIADD3 UR40, UR40, 0x400, URZ ;  /* 0x0000040028287890 */ /* 0x000fe2000fffe03f */
[----:B------:R-:W-:Y:S01]  /*e2b0*/  WARPGROUP.ARRIVE ;  /* 0x00000000000079c5 */ /* 0x000fe20000000000 */
[----:B------:R-:W-:Y:S01]  /*e2c0*/  UMOV UR7, 0x40000040 ;  /* 0x4000004000077882 */ /* 0x000fe20000000000 */
[----:B-12---:R-:W1:Y:S01]  /*e2d0*/  SHFL.BFLY PT, R0, R5, 0x2, 0x1f ;  /* 0x0c401f0005007f89 */ /* 0x006e6200000e0000 */
[----:B------:R-:W-:Y:S01]  /*e2e0*/  USHF.R.U32.HI UR40, URZ, 0x4, UR40 ;  /* 0x000000043f287899 */ /* 0x000fe20008011628 */
[----:B------:R-:W-:Y:S01]  /*e2f0*/  IMAD.MOV.U32 R15, RZ, RZ, -0x800000 ;  /* 0xff800000ff0f7424 */ /* 0x000fe200078e00ff */
[----:B------:R-:W-:Y:S01]  /*e300*/  UIADD3 UR36, UR36, 0x1, URZ ;  /* 0x0000000124247890 */ /* 0x000fe2000fffe03f */
[----:B------:R-:W2:Y:S01]  /*e310*/  SHFL.BFLY PT, R3, R4, 0x2, 0x1f ;  /* 0x0c401f0004037f89 */ /* 0x000ea200000e0000 */
[----:B------:R-:W-:Y:S01]  /*e320*/  ULOP3.LUT UR4, UR40, 0x3fff, URZ, 0xc0, !UPT ;  /* 0x00003fff28047892 */ /* 0x000fe2000f8ec03f */
[----:B------:R-:W-:-:S03]  /*e330*/  IMAD.MOV.U32 R11, RZ, RZ, RZ ;  /* 0x000000ffff0b7224 */ /* 0x000fc600078e00ff */
[----:B------:R-:W-:Y:S02]  /*e340*/  ULEA UR4, UR39, UR4, 0xa ;  /* 0x0000000427047291 */ /* 0x000fe4000f8e503f */
[----:B------:R-:W-:-:S04]  /*e350*/  UIADD3 UR39, UR39, 0x1, URZ ;  /* 0x0000000127277890 */ /* 0x000fc8000fffe03f */
[----:B------:R-:W-:Y:S01]  /*e360*/  UISETP.NE.AND UP0, UPT, UR39, 0x2, UPT ;  /* 0x000000022700788c */ /* 0x000fe2000bf05270 */
[----:B------:R-:W-:Y:S02]  /*e370*/  UMOV UR6, UR4 ;  /* 0x0000000400067c82 */ /* 0x000fe40008000000 */
[----:B------:R-:W-:Y:S01]  /*e380*/  HGMMA.64x64x16.F32 R88, R148, gdesc[UR4].tnspB, R88, gsb0 ;  /* 0x40e0000494587df0 */ /* 0x000fe20008000858 */
[----:B------:R-:W-:Y:S01]  /*e390*/  UIADD3 UR6, UR4, 0x80, URZ ;  /* 0x0000008004067890 */ /* 0x000fe2000fffe03f */
[----:B------:R-:W-:Y:S01]  /*e3a0*/  UMOV UR7, 0x40000040 ;  /* 0x4000004000077882 */ /* 0x000fe20000000000 */
[----:B------:R-:W-:Y:S01]  /*e3b0*/  USEL UR39, UR39, URZ, UP0 ;  /* 0x0000003f27277287 */ /* 0x000fe20008000000 */
[----:B-1----:R-:W-:Y:S01]  /*e3c0*/  FADD.FTZ R0, R0, R5 ;  /* 0x0000000500007221 */ /* 0x002fe20000010000 */
[----:B------:R-:W-:Y:S02]  /*e3d0*/  IMAD.U32 R5, RZ, RZ, UR22 ;  /* 0x00000016ff057e24 */ /* 0x000fe4000f8e00ff */
[----:B--2---:R-:W-:Y:S01]  /*e3e0*/  FADD.FTZ R6, R3, R4 ;  /* 0x0000000403067221 */ /* 0x004fe20000010000 */
[----:B------:R-:W-:Y:S01]  /*e3f0*/  IMAD.MOV.U32 R4, RZ, RZ, RZ ;  /* 0x000000ffff047224 */ /* 0x000fe200078e00ff */
[----:B------:R-:W1:Y:S04]  /*e400*/  SHFL.BFLY PT, R3, R0, 0x1, 0x1f ;  /* 0x0c201f0000037f89 */ /* 0x000e6800000e0000 */
[----:B------:R-:W2:Y:S01]  /*e410*/  SHFL.BFLY PT, R7, R6, 0x1, 0x1f ;  /* 0x0c201f0006077f89 */ /* 0x000ea200000e0000 */
[----:B-1----:R-:W-:Y:S01]  /*e420*/  FADD.FTZ R12, R0, R3 ;  /* 0x00000003000c7221 */ /* 0x002fe20000010000 */
[----:B------:R-:W-:-:S02]  /*e430*/  IMAD.U32 R0, RZ, RZ, UR22 ;  /* 0x00000016ff007e24 */ /* 0x000fc4000f8e00ff */
[----:B------:R-:W-:Y:S02]  /*e440*/  IMAD.MOV.U32 R3, RZ, RZ, -0x800000 ;  /* 0xff800000ff037424 */ /* 0x000fe400078e00ff */
[----:B--2---:R-:W-:Y:S01]  /*e450*/  FADD.FTZ R13, R6, R7 ;  /* 0x00000007060d7221 */ /* 0x004fe20000010000 */
[----:B------:R-:W-:Y:S01]  /*e460*/  FSETP.NE.FTZ.AND P0, PT, R12, RZ, PT ;  /* 0x000000ff0c00720b */ /* 0x000fe20003f15000 */
[----:B------:R-:W-:-:S03]  /*e470*/  IMAD.U32 R6, RZ, RZ, UR5 ;  /* 0x00000005ff067e24 */ /* 0x000fc6000f8e00ff */
[----:B------:R-:W-:Y:S01]  /*e480*/  FSETP.NE.FTZ.AND P2, PT, R13, RZ, PT ;  /* 0x000000ff0d00720b */ /* 0x000fe20003f55000 */
[----:B------:R-:W-:-:S08]  /*e490*/  @!P1 VIADD R6, R6, 0x16860 ;  /* 0x0001686006069836 */ /* 0x000fd00000000000 */
[----:B------:R-:W1:Y:S01]  /*e4a0*/  @P0 MUFU.LG2 R7, R12 ;  /* 0x0000000c00070308 */ /* 0x000e620000000c00 */
[----:B------:R-:W-:-:S07]  /*e4b0*/  @P0 FMUL.FTZ R5, R5, 0.69314718246459960938 ;  /* 0x3f31721805050820 */ /* 0x000fce0000410000 */
[----:B------:R2:W-:Y:S08]  /*e4c0*/  @P0 MUFU.RCP R4, R12 ;  /* 0x0000000c00040308 */ /* 0x0005f00000001000 */
[----:B------:R-:W3:Y:S01]  /*e4d0*/  @P2 MUFU.LG2 R9, R13 ;  /* 0x0000000d00092308 */ /* 0x000ee20000000c00 */
[----:B--2---:R-:W-:Y:S01]  /*e4e0*/  @P2 FMUL.FTZ R12, R0, 0.69314718246459960938 ;  /* 0x3f317218000c2820 */ /* 0x004fe20000410000 */
[----:B-1----:R-:W-:-:S04]  /*e4f0*/  @P0 FMUL.FTZ R0, R7, 0.69314718246459960938 ;  /* 0x3f31721807000820 */ /* 0x002fc80000410000 */
[----:B------:R-:W-:Y:S01]  /*e500*/  @P0 FFMA.FTZ R15, R5, R8, R0 ;  /* 0x00000008050f0223 */ /* 0x000fe20000010000 */
[----:B------:R-:W-:Y:S01]  /*e510*/  @!P1 PRMT R5, RZ, 0x654, R6 ;  /* 0x00000654ff059816 */ /* 0x000fe20000000006 */
[----:B------:R-:W1:Y:S01]  /*e520*/  @P2 MUFU.RCP R11, R13 ;  /* 0x0000000d000b2308 */ /* 0x000e620000001000 */
[----:B------:R-:W-:Y:S02]  /*e530*/  WARPGROUP.DEPBAR.LE gsb0, 0x0 ;  /* 0x00008000000079c5 */ /* 0x000fe40000010000 */
[----:B------:R-:W-:Y:S01]  /*e540*/  WARPGROUP.ARRIVE ;  /* 0x00000000000079c5 */ /* 0x000fe20000000000 */
[----:B------:R-:W-:-:S05]  /*e550*/  PLOP3.LUT P0, PT, PT, PT, PT, 0x8, 0x0 ;  /* 0x000000000000781c */ /* 0x000fca0003f0e170 */
[----:B------:R-:W-:Y:S01]  /*e560*/  HGMMA.64x64x16.F32 R88, R144, gdesc[UR4].tnspB, R88, gsb0 ;  /* 0x40e0000490587df0 */ /* 0x000fe20008000858 */
[----:B------:R-:W-:Y:S01]  /*e570*/  UIADD3 UR6, UR4, 0x100, URZ ;  /* 0x0000010004067890 */ /* 0x000fe2000fffe03f */
[----:B---3--:R-:W-:Y:S01]  /*e580*/  @P2 FMUL.FTZ R9, R9, 0.69314718246459960938 ;  /* 0x3f31721809092820 */ /* 0x008fe20000410000 */
[----:B------:R-:W-:-:S03]  /*e590*/  UMOV UR7, 0x40000040 ;  /* 0x4000004000077882 */ /* 0x000fc60000000000 */
[----:B------:R-:W-:Y:S01]  /*e5a0*/  @P2 FFMA.FTZ R3, R12, R10, R9 ;  /* 0x0000000a0c032223 */ /* 0x000fe20000010009 */
[----:B------:R-:W-:Y:S02]  /*e5b0*/  WARPGROUP.DEPBAR.LE gsb0, 0x0 ;  /* 0x00008000000079c5 */ /* 0x000fe40000010000 */
[----:B------:R-:W-:-:S06]  /*e5c0*/  WARPGROUP.ARRIVE ;  /* 0x00000000000079c5 */ /* 0x000fcc0000000000 */
[----:B------:R-:W-:Y:S01]  /*e5d0*/  HGMMA.64x64x16.F32 R88, R140, gdesc[UR4].tnspB, R88, gsb0 ;  /* 0x40e000048c587df0 */ /* 0x000fe20008000858 */
[----:B------:R-:W-:Y:S01]  /*e5e0*/  UIADD3 UR6, UR4, 0x180, URZ ;  /* 0x0000018004067890 */ /* 0x000fe2000fffe03f */
[----:B------:R-:W-:Y:S01]  /*e5f0*/  UMOV UR7, 0x40000040 ;  /* 0x4000004000077882 */ /* 0x000fe20000000000 */
        /* <DEDUP_REMOVED lines=15> */
[----:B------:R-:W-:Y:S01]  /*e6f0*/  UIADD3 UR4, UR4, 0x380, URZ ;  /* 0x0000038004047890 */ /* 0x000fe2000fffe03f */
[----:B------:R-:W-:Y:S02]  /*e700*/  WARPGROUP.DEPBAR.LE gsb0, 0x0 ;  /* 0x00008000000079c5 */ /* 0x000fe40000010000 */
[----:B------:R-:W-:-:S06]  /*e710*/  WARPGROUP.ARRIVE ;  /* 0x00000000000079c5 */ /* 0x000fcc0000000000 */
[----:B------:R-:W-:Y:S01]  /*e720*/  HGMMA.64x64x16.F32 R88, R124, gdesc[UR4].tnspB, R88, gsb0 ;  /* 0x40e000047c587df0 */ /* 0x000fe20008000858 */
[----:B------:R-:W-:Y:S01]  /*e730*/  UMOV UR6, UR4 ;  /* 0x0000000400067c82 */ /* 0x000fe20008000000 */
[----:B------:R-:W-:Y:S01]  /*e740*/  UMOV UR7, 0x40000040 ;  /* 0x4000004000077882 */ /* 0x000fe20000000000 */
[----:B------:R-:W-:-:S04]  /*e750*/  USEL UR4, URZ, 0x1, UP0 ;  /* 0x000000013f047887 */ /* 0x000fc80008000000 */
[----:B------:R-:W-:Y:S01]  /*e760*/  ULOP3.LUT UR37, UR37, UR4, URZ, 0x3c, !UPT ;  /* 0x0000000425257292 */ /* 0x000fe2000f8e3c3f */
[----:B------:R-:W-:Y:S02]  /*e770*/  WARPGROUP.DEPBAR.LE gsb0, 0x0 ;  /* 0x00008000000079c5 */ /* 0x000fe40000010000 */
[----:B------:R-:W-:-:S06]  /*e780*/  WARPGROUP.ARRIVE ;  /* 0x00000000000079c5 */ /* 0x000fcc0000000000 */
[----:B------:R-:W-:Y:S03]  /*e790*/  HGMMA.64x64x16.F32 R88, R120, gdesc[UR4].tnspB, R88, gsb0 ;  /* 0x40e0000478587df0 */ /* 0x000fe60008000858 */
        /* <DEDUP_REMOVED lines=34> */
.L_x_11130:
        /* <DEDUP_REMOVED lines=9> */
[----:B------:R-:W-:Y:S01]  /*ea50*/  SHF.R.S32.HI R11, RZ, 0x1f, R8 ;  /* 0x0000001fff0b7819 */ /* 0x000fe20000011408 */
[----:B------:R-:W-:Y:S01]  /*ea60*/  BAR.SYNC.DEFER_BLOCKING 0x1, 0x180 ;  /* 0x0046000000007b1d */ /* 0x000fe20000010000 */
[----:B------:R-:W-:Y:S01]  /*ea70*/  IADD3 R13, P3, R22, 0x20, RZ ;  /* 0x00000020160d7810 */ /* 0x000fe20007f7e0ff */
[----:B------:R-:W-:Y:S01]  /*ea80*/  USHF.R.S32.HI UR5, URZ, 0x1f, UR43 ;  /* 0x0000001f3f057899 */ /* 0x000fe2000801142b */
[-C--:B------:R-:W-:Y:S01]  /*ea90*/  LEA.HI R4, R11, R8.reuse, RZ, 0x7 ;  /* 0x000000080b047211 */ /* 0x080fe200078f38ff */
[----:B------:R-:W-:Y:S01]  /*eaa0*/  VIADD R25, R18, UR42 ;  /* 0x0000002a12197c36 */ /* 0x000fe20008000000 */
[----:B------:R-:W-:Y:S01]  /*eab0*/  LOP3.LUT R12, R13, 0x380, RZ, 0xc0, !PT ;  /* 0x000003800d0c7812 */ /* 0x000fe200078ec0ff */
[----:B------:R-:W-:Y:S01]  /*eac0*/  ULDC.64 UR8, c[0x0][0xb70] ;  /* 0x0002dc0000087ab9 */ /* 0x000fe20000000a00 */
[----:B------:R-:W-:Y:S01]  /*ead0*/  LOP3.LUT R21, R4, 0xffffff80, RZ, 0xc0, !PT ;  /* 0xffffff8004157812 */ /* 0x000fe200078ec0ff */
[----:B------:R-:W-:Y:S01]  /*eae0*/  UIMAD UR5, UR5, UR8, URZ ;  /* 0x00000008050572a4 */ /* 0x000fe2000f8e023f */
[----:B------:R-:W-:Y:S01]  /*eaf0*/  SHF.R.U64 R12, R12, 0x3, RZ ;  /* 0x000000030c0c7819 */ /* 0x000fe200000012ff */
[----:B------:R-:W-:Y:S01]  /*eb00*/  UIMAD.WIDE.U32 UR6, UR43, UR8, URZ ;  /* 0x000000082b0672a5 */ /* 0x000fe2000f8e003f */
[----:B------:R-:W-:Y:S01]  /*eb10*/  LEA.HI R24, R11, R8, RZ, 0x5 ;  /* 0x000000080b187211 */ /* 0x000fe200078f28ff */
[----:B------:R-:W-:Y:S01]  /*eb20*/  IMAD.IADD R21, R8, 0x1, -R21 ;  /* 0x0000000108157824 */ /* 0x000fe200078e0a15 */
[C---:B------:R-:W-:Y:S01]  /*eb30*/  LOP3.LUT R5, R22.reuse, 0x380, RZ, 0xc0, !PT ;  /* 0x0000038016057812 */ /* 0x040fe200078ec0ff */
[----:B------:R-:W-:Y:S01]  /*eb40*/  UIMAD UR5, UR43, UR9, UR5 ;  /* 0x000000092b0572a4 */ /* 0x000fe2000f8e0205 */
[----:B------:R-:W-:Y:S01]  /*eb50*/  IADD3 R11, P2, R22, 0x40, RZ ;  /* 0x00000040160b7810 */ /* 0x000fe20007f5e0ff */
[----:B------:R-:W-:Y:S01]  /*eb60*/  USHF.R.S32.HI UR8, URZ, 0x1f, UR44 ;  /* 0x0000001f3f087899 */ /* 0x000fe2000801142c */
[----:B------:R-:W-:Y:S01]  /*eb70*/  LOP3.LUT P0, RZ, R21, 0x3, RZ, 0xc0, !PT ;  /* 0x0000000315ff7812 */ /* 0x000fe2000780c0ff */
[----:B------:R-:W-:Y:S01]  /*eb80*/  UIADD3 UR5, UR7, UR5, URZ ;  /* 0x0000000507057290 */ /* 0x000fe2000fffe03f */
[----:B------:R-:W1:Y:S01]  /*eb90*/  LDC.64 R20, c[0x0][0xb78] ;  /* 0x0002de00ff147b82 */ /* 0x000e620000000a00 */
[----:B------:R-:W-:-:S02]  /*eba0*/  LOP3.LUT R12, R12, R13, RZ, 0x3c, !PT ;  /* 0x0000000d0c0c7212 */ /* 0x000fc400078e3cff */
[----:B------:R-:W-:Y:S02]  /*ebb0*/  IADD3 R13, P1, R22, 0x60, RZ ;  /* 0x00000060160d7810 */ /* 0x000fe40007f3e0ff */
[----:B------:R-:W-:Y:S02]  /*ebc0*/  SHF.R.U64 R5, R5, 0x3, RZ ;  /* 0x0000000305057819 */ /* 0x000fe400000012ff */
[----:B------:R-:W-:Y:S02]  /*ebd0*/  LOP3.LUT R10, R11, 0x380, RZ, 0xc0, !PT ;  /* 0x000003800b0a7812 */ /* 0x000fe400078ec0ff */
[----:B------:R-:W-:Y:S02]  /*ebe0*/  LOP3.LUT R8, R13, 0x380, RZ, 0xc0, !PT ;  /* 0x000003800d087812 */ /* 0x000fe400078ec0ff */
[----:B------:R-:W-:Y:S01]  /*ebf0*/  LOP3.LUT R4, R5, R22, RZ, 0x3c, !PT ;  /* 0x0000001605047212 */ /* 0x000fe200078e3cff */
[----:B------:R-:W-:Y:S01]  /*ec00*/  IMAD.MOV.U32 R5, RZ, RZ, R23 ;  /* 0x000000ffff057224 */ /* 0x000fe200078e0017 */
[----:B------:R-:W-:-:S02]  /*ec10*/  SHF.R.U64 R10, R10, 0x3, RZ ;  /* 0x000000030a0a7819 */ /* 0x000fc400000012ff */
[----:B------:R-:W-:Y:S02]  /*ec20*/  SHF.R.U64 R8, R8, 0x3, RZ ;  /* 0x0000000308087819 */ /* 0x000fe400000012ff */
[----:B------:R-:W-:Y:S01]  /*ec30*/  LOP3.LUT R10, R10, R11, RZ, 0x3c, !PT ;  /* 0x0000000b0a0a7212 */ /* 0x000fe200078e3cff */
[--C-:B------:R-:W-:Y:S01]  /*ec40*/  IMAD.X R11, RZ, RZ, R23.reuse, P2 ;  /* 0x000000ffff0b7224 */ /* 0x100fe200010e0617 */
[----:B------:R-:W-:Y:S01]  /*ec50*/  F2FP.F16.F32.PACK_AB R6, R6, R9 ;  /* 0x000000090606723e */ /* 0x000fe200000000ff */
[----:B------:R-:W-:Y:S01]  /*ec60*/  IMAD.X R9, RZ, RZ, R23, P1 ;  /* 0x000000ffff097224 */ /* 0x000fe200008e0617 */
[----:B------:R-:W-:Y:S02]  /*ec70*/  MOV R14, R4 ;  /* 0x00000004000e7202 */ /* 0x000fe40000000f00 */
[----:B------:R-:W-:Y:S01]  /*ec80*/  F2FP.F16.F32.PACK_AB R4, R89, R0 ;  /* 0x000000005904723e */ /* 0x000fe200000000ff */
[----:B-1----:R-:W-:Y:S01]  /*ec90*/  IMAD R0, R20, UR8, RZ ;  /* 0x0000000814007c24 */ /* 0x002fe2000f8e02ff */
[----:B------:R-:W-:-:S02]  /*eca0*/  F2FP.F16.F32.PACK_AB R5, R91, R90 ;  /* 0x0000005a5b05723e */ /* 0x000fc400000000ff */
[----:B------:R-:W-:Y:S01]  /*ecb0*/  F2FP.F16.F32.PACK_AB R7, R7, R94 ;  /* 0x0000005e0707723e */ /* 0x000fe200000000ff */
[----:B------:R-:W-:Y:S01]  /*ecc0*/  IMAD R0, R21, UR44, R0 ;  /* 0x0000002c15007c24 */ /* 0x000fe2000f8e0200 */
[----:B------:R-:W-:Y:S01]  /*ecd0*/  LOP3.LUT R8, R8, R13, RZ, 0x3c, !PT ;  /* 0x0000000d08087212 */ /* 0x000fe200078e3cff */
[----:B------:R-:W-:Y:S01]  /*ece0*/  IMAD.X R13, RZ, RZ, R23, P3 ;  /* 0x000000ffff0d7224 */ /* 0x000fe200018e0617 */
[----:B------:R-:W-:Y:S01]  /*ecf0*/  MOV R11, R10 ;  /* 0x0000000a000b7202 */ /* 0x000fe20000000f00 */
[----:B------:R1:W-:Y:S01]  /*ed00*/  STSM.16.M88.4 [R14], R4 ;  /* 0x000000040e007844 */ /* 0x0003e20000000200 */
[----:B------:R-:W-:Y:S01]  /*ed10*/  MOV R10, R8 ;  /* 0x00000008000a7202 */ /* 0x000fe20000000f00 */
[----:B------:R-:W-:Y:S01]  /*ed20*/  IMAD.U32 R9, RZ, RZ, UR7 ;  /* 0x00000007ff097e24 */ /* 0x000fe2000f8e00ff */
[----:B------:R-:W-:Y:S01]  /*ed30*/  F2FP.F16.F32.PACK_AB R104, R105, R104 ;  /* 0x000000686968723e */ /* 0x000fe200000000ff */
[----:B------:R-:W-:Y:S01]  /*ed40*/  IMAD.U32 R8, RZ, RZ, UR6 ;  /* 0x00000006ff087e24 */ /* 0x000fe2000f8e00ff */
[----:B------:R-:W-:Y:S01]  /*ed50*/  MOV R12, R12 ;  /* 0x0000000c000c7202 */ /* 0x000fe20000000f00 */
[----:B------:R-:W-:Y:S01]  /*ed60*/  IMAD.U32 R9, RZ, RZ, UR5 ;  /* 0x00000005ff097e24 */ /* 0x000fe2000f8e00ff */
[----:B------:R-:W-:Y:S01]  /*ed70*/  F2FP.F16.F32.PACK_AB R105, R107, R106 ;  /* 0x0000006a6b69723e */ /* 0x000fe200000000ff */
[----:B------:R-:W-:Y:S01]  /*ed80*/  VIADD R13, R25, 0x8 ;  /* 0x00000008190d7836 */ /* 0x000fe20000000000 */
[----:B------:R-:W-:Y:S01]  /*ed90*/  F2FP.F16.F32.PACK_AB R112, R113, R112 ;  /* 0x000000707170723e */ /* 0x000fe200000000ff */
[----:B------:R-:W-:Y:S01]  /*eda0*/  IMAD.WIDE.U32 R8, R20, UR44, R8 ;  /* 0x0000002c14087c25 */ /* 0x000fe2000f8e0008 */
[----:B------:R-:W-:Y:S01]  /*edb0*/  F2FP.F16.F32.PACK_AB R106, R109, R108 ;  /* 0x0000006c6d6a723e */ /* 0x000fe200000000ff */
[----:B------:R-:W-:Y:S01]  /*edc0*/  ULDC UR5, c[0x0][0xa88] ;  /* 0x0002a20000057ab9 */ /* 0x000fe20000000800 */
[----:B------:R-:W-:Y:S01]  /*edd0*/  F2FP.F16.F32.PACK_AB R107, R111, R110 ;  /* 0x0000006e6f6b723e */ /* 0x000fe200000000ff */
[----:B------:R-:W-:Y:S01]  /*ede0*/  ULDC.64 UR6, c[0x0][0xb40] ;  /* 0x0002d00000067ab9 */ /* 0x000fe20000000a00 */
[----:B------:R-:W-:-:S02]  /*edf0*/  F2FP.F16.F32.PACK_AB R113, R115, R114 ;  /* 0x000000727371723e */ /* 0x000fc400000000ff */
[----:B-1----:R-:W-:Y:S02]  /*ee00*/  F2FP.F16.F32.PACK_AB R4, R97, R96 ;  /* 0x000000606104723e */ /* 0x002fe400000000ff */
[----:B------:R-:W-:Y:S02]  /*ee10*/  F2FP.F16.F32.PACK_AB R5, R99, R98 ;  /* 0x000000626305723e */ /* 0x000fe400000000ff */
[----:B------:R-:W-:Y:S02]  /*ee20*/  F2FP.F16.F32.PACK_AB R6, R101, R100 ;  /* 0x000000646506723e */ /* 0x000fe400000000ff */
[----:B------:R-:W-:Y:S02]  /*ee30*/  F2FP.F16.F32.PACK_AB R7, R103, R102 ;  /* 0x000000666707723e */ /* 0x000fe400000000ff */
[----:B------:R-:W-:Y:S02]  /*ee40*/  F2FP.F16.F32.PACK_AB R114, R117, R116 ;  /* 0x000000747572723e */ /* 0x000fe400000000ff */
[----:B------:R-:W-:Y:S01]  /*ee50*/  F2FP.F16.F32.PACK_AB R115, R119, R118 ;  /* 0x000000767773723e */ /* 0x000fe200000000ff */
[----:B------:R1:W-:Y:S01]  /*ee60*/  STSM.16.M88.4 [R12], R4 ;  /* 0x000000040c007844 */ /* 0x0003e20000000200 */
[----:B------:R-:W-:-:S02]  /*ee70*/  ISETP.GE.OR P1, PT, R13, UR5, P0 ;  /* 0x000000050d007c0c */ /* 0x000fc40008726670 */
[----:B------:R-:W-:Y:S01]  /*ee80*/  SHF.R.S32.HI R13, RZ, 0x1f, R25 ;  /* 0x0000001fff0d7819 */ /* 0x000fe20000011419 */
[----:B------:R-:W-:Y:S01]  /*ee90*/  STSM.16.M88.4 [R11], R104 ;  /* 0x000000680b007844 */ /* 0x000fe20000000200 */
[----:B------:R-:W-:Y:S02]  /*eea0*/  SHF.R.S32.HI R24, RZ, 0x5, R24 ;  /* 0x00000005ff187819 */ /* 0x000fe40000011418 */
[C---:B------:R-:W-:Y:S01]  /*eeb0*/  ISETP.GE.OR P0, PT, R25.reuse, UR5, P0 ;  /* 0x0000000519007c0c */ /* 0x040fe20008706670 */
        /* <DEDUP_REMOVED lines=8> */
[----:B-1----:R-:W-:-:S04]  /*ef40*/  IADD3 R5, P2, R25, R8, RZ ;  /* 0x0000000819057210 */ /* 0x002fc80007f5e0ff */
[----:B------:R-:W-:Y:S02]  /*ef50*/  IADD3.X R8, R13, R9, R0, P2, !PT ;  /* 0x000000090d087210 */ /* 0x000fe400017fe400 */
[----:B------:R-:W1:Y:S01]  /*ef60*/  SHFL.IDX PT, R0, R24, RZ, 0x1f ;  /* 0x00001fff18007589 */ /* 0x000e6200000e0000 */
[----:B------:R-:W-:-:S04]  /*ef70*/  LEA R4, P2, R5, UR6, 0x2 ;  /* 0x0000000605047c11 */ /* 0x000fc8000f8410ff */
        /* <DEDUP_REMOVED lines=11> */
[----:B------:R-:W-:Y:S01]  /*f030*/  UIADD3 UR6, UP0, UR6, 0x9f0, URZ ;  /* 0x000009f006067890 */ /* 0x000fe2000ff1e03f */
[----:B------:R-:W-:Y:S01]  /*f040*/  UMOV UR45, URZ ;  /* 0x0000003f002d7c82 */ /* 0x000fe20008000000 */
[----:B------:R-:W-:Y:S02]  /*f050*/  UIADD3 UR5, UR40, 0x16820, URZ ;  /* 0x0001682028057890 */ /* 0x000fe4000fffe03f */
[----:B------:R-:W-:Y:S02]  /*f060*/  UIADD3.X UR7, URZ, UR7, URZ, UP0, !UPT ;  /* 0x000000073f077290 */ /* 0x000fe400087fe43f */
[----:B------:R-:W-:-:S07]  /*f070*/  UPRMT UR5, URZ, 0x654, UR5 ;  /* 0x000006543f057896 */ /* 0x000fce0008000005 */
[----:B------:R1:W-:Y:S01]  /*f080*/  UTMASTG.5D [UR40], [UR6] ;  /* 0x00000028060073b5 */ /* 0x0003e20008020000 */
[----:B------:R0:W-:Y:S01]  /*f090*/  UTMACMDFLUSH ;  /* 0x00000000000079b7 */ /* 0x0001e20000000000 */
[----:B------:R-:W-:-:S04]  /*f0a0*/  DEPBAR.LE SB0, 0x0 ;  /* 0x000080000000791a */ /* 0x000fc80000000000 */
[----:B-1----:R-:W-:Y:S01]  /*f0b0*/  SYNCS.ARRIVE.TRANS64.RED.A1T0 RZ, [UR5], RZ ;  /* 0x000000ffffff79a7 */ /* 0x002fe20008100405 */
.L_x_11204:
[----:B------:R-:W-:Y:S05]  /*f0c0*/  BSYNC B0 ;  /* 0x0000000000007941 */ /* 0x000fea0003800000 */
.L_x_11203:
[----:B------:R-:W-:Y:S05]  /*f0d0*/  BRA `(.L_x_11202) ;  /* 0x0000000400e47947 */ /* 0x000fea0003800000 */
.L_x_11201:
        /* <DEDUP_REMOVED lines=10> */
[----:B------:R-:W3:Y:S02]  /*f180*/  LDC.64 R24, c[0x0][0xa88] ;  /* 0x0002a200ff187b82 */ /* 0x000ee40000000a00 */
[----:B------:R-:W-:-:S05]  /*f190*/  IMAD.SHL.U32 R8, R3, 0x8, RZ ;  /* 0x0000000803087824 */ /* 0x000fca00078e00ff */
[----:B------:R-:W-:Y:S01]  /*f1a0*/  SHF.R.S32.HI R9, RZ, 0x1f, R8 ;  /* 0x0000001fff097819 */ /* 0x000fe20000011408 */
        /* <DEDUP_REMOVED lines=24> */
.L_x_11206:
[----:B------:R-:W-:Y:S05]  /*f330*/  BSYNC B0 ;  /* 0x0000000000007941 */ /* 0x000fea0003800000 */
.L_x_11205:
[----:B------:R-:W-:Y:S01]  /*f340*/  ULOP3.LUT UR48, URZ, UR48, URZ, 0x33, !UPT ;  /* 0x000000303f307292 */ /* 0x000fe2000f8e333f */
[----:B-1----:R-:W-:Y:S01]  /*f350*/  IMAD R3, R13, UR43, R10 ;  /* 0x0000002b0d037c24 */ /* 0x002fe2000f8e020a */
[----:B------:R-:W-:Y:S01]  /*f360*/  SHF.R.S32.HI R4, RZ, 0x3, R26 ;  /* 0x00000003ff047819 */ /* 0x000fe2000001141a */
[----:B------:R-:W-:Y:S01]  /*f370*/  IMAD.WIDE.U32 R6, R12, UR43, R8 ;  /* 0x0000002b0c067c25 */ /* 0x000fe2000f8e0008 */
[----:B---3--:R-:W-:Y:S01]  /*f380*/  ISETP.GE.AND P0, PT, R8, R25, PT ;  /* 0x000000190800720c */ /* 0x008fe20003f06270 */
[----:B------:R-:W-:Y:S02]  /*f390*/  BSSY B0, `(.L_x_11207) ;  /* 0x000001d000007945 */ /* 0x000fe40003800000 */
[----:B--2---:R-:W-:Y:S02]  /*f3a0*/  VIADD R11, R11, UR48 ;  /* 0x000000300b0b7c36 */ /* 0x004fe40008000000 */
[----:B------:R-:W-:Y:S02]  /*f3b0*/  IMAD.IADD R7, R7, 0x1, R3 ;  /* 0x0000000107077824 */ /* 0x000fe400078e0203 */
[----:B------:R-:W-:-:S02]  /*f3c0*/  IMAD R8, R11, -0xc0, R24 ;  /* 0xffffff400b087824 */ /* 0x000fc400078e0218 */
[C---:B------:R-:W-:Y:S02]  /*f3d0*/  VIADD R0, R4.reuse, 0x30 ;  /* 0x0000003004007836 */ /* 0x040fe40000000000 */
[C---:B------:R-:W-:Y:S02]  /*f3e0*/  VIADD R3, R4.reuse, 0x60 ;  /* 0x0000006004037836 */ /* 0x040fe40000000000 */
[----:B------:R-:W-:Y:S01]  /*f3f0*/  VIADD R5, R4, 0x90 ;  /* 0x0000009004057836 */ /* 0x000fe20000000000 */
[-C--:B------:R-:W-:Y:S01]  /*f400*/  ISETP.GE.OR P3, PT, R0, R8.reuse, P0 ;  /* 0x000000080000720c */ /* 0x080fe20000766670 */
[----:B----4-:R-:W-:Y:S01]  /*f410*/  IMAD R0, R14, UR6, RZ ;  /* 0x000000060e007c24 */ /* 0x010fe2000f8e02ff */
[-C--:B------:R-:W-:Y:S02]  /*f420*/  ISETP.GE.OR P1, PT, R3, R8.reuse, P0 ;  /* 0x000000080300720c */ /* 0x080fe40000726670 */
[-C--:B------:R-:W-:Y:S01]  /*f430*/  ISETP.GE.OR P2, PT, R5, R8.reuse, P0 ;  /* 0x000000080500720c */ /* 0x080fe20000746670 */
[----:B------:R-:W-:Y:S01]  /*f440*/  IMAD R3, R15, UR44, R0 ;  /* 0x0000002c0f037c24 */ /* 0x000fe2000f8e0200 */
[----:B------:R-:W-:Y:S01]  /*f450*/  ISETP.GE.OR P0, PT, R4, R8, P0 ;  /* 0x000000080400720c */ /* 0x000fe20000706670 */
[----:B------:R-:W-:Y:S01]  /*f460*/  IMAD.WIDE.U32 R8, R14, UR44, R6 ;  /* 0x0000002c0e087c25 */ /* 0x000fe2000f8e0006 */
[----:B------:R-:W-:-:S03]  /*f470*/  SHF.R.S32.HI R5, RZ, 0x1f, R4 ;  /* 0x0000001fff057819 */ /* 0x000fc60000011404 */
[----:B------:R-:W-:-:S04]  /*f480*/  IMAD.WIDE R6, R11, 0xc0, R4 ;  /* 0x000000c00b067825 */ /* 0x000fc800078e0204 */
[----:B------:R-:W-:-:S04]  /*f490*/  IMAD.IADD R11, R9, 0x1, R3 ;  /* 0x00000001090b7824 */ /* 0x000fc800078e0203 */
[----:B------:R-:W-:Y:S05]  /*f4a0*/  @P0 BRA `(.L_x_11208) ;  /* 0x00000000002c0947 */ /* 0x000fea0003800000 */
[----:B------:R-:W-:Y:S01]  /*f4b0*/  ULDC.64 UR6, c[0x0][0xad8] ;  /* 0x0002b60000067ab9 */ /* 0x000fe20000000a00 */
[----:B------:R-:W-:Y:S02]  /*f4c0*/  IMAD.MOV.U32 R4, RZ, RZ, R8 ;  /* 0x000000ffff047224 */ /* 0x000fe400078e0008 */
        /* <DEDUP_REMOVED lines=9> */
.L_x_11208:
[----:B------:R-:W-:Y:S05]  /*f560*/  BSYNC B0 ;  /* 0x0000000000007941 */ /* 0x000fea0003800000 */
.L_x_11207:
        /* <DEDUP_REMOVED lines=11> */
[----:B-1----:R-:W-:Y:S01]  /*f620*/  LEA R12, P0, R4, UR6, 0x1 ;  /* 0x00000006040c7c11 */ /* 0x002fe2000f8008ff */
[----:B------:R-:W-:-:S05]  /*f630*/  IMAD.IADD R3, R5, 0x1, R3 ;  /* 0x0000000105037824 */ /* 0x000fca00078e0203 */
[----:B------:R-:W-:-:S05]  /*f640*/  LEA.HI.X R13, R4, UR7, R3, 0x1, P0 ;  /* 0x00000007040d7c11 */ /* 0x000fca00080f0c03 */
[----:B------:R2:W-:Y:S02]  /*f650*/  STG.E.128 desc[UR50][R12.64], RZ ;  /* 0x000000ff0c007986 */ /* 0x0005e4000c101d32 */
.L_x_11210:
[----:B------:R-:W-:Y:S05]  /*f660*/  BSYNC B0 ;  /* 0x0000000000007941 */ /* 0x000fea0003800000 */
.L_x_11209:
        /* <DEDUP_REMOVED lines=11> */
[----:B-12---:R-:W-:Y:S01]  /*f720*/  LEA R12, P0, R4, UR6, 0x1 ;  /* 0x00000006040c7c11 */ /* 0x006fe2000f8008ff */
[----:B------:R-:W-:-:S05]  /*f730*/  IMAD.IADD R3, R5, 0x1, R3 ;  /* 0x0000000105037824 */ /* 0x000fca00078e0203 */
[----:B------:R-:W-:-:S05]  /*f740*/  LEA.HI.X R13, R4, UR7, R3, 0x1, P0 ;  /* 0x00000007040d7c11 */ /* 0x000fca00080f0c03 */
[----:B------:R3:W-:Y:S02]  /*f750*/  STG.E.128 desc[UR50][R12.64], RZ ;  /* 0x000000ff0c007986 */ /* 0x0007e4000c101d32 */
.L_x_11212:
[----:B------:R-:W-:Y:S05]  /*f760*/  BSYNC B0 ;  /* 0x0000000000007941 */ /* 0x000fea0003800000 */
.L_x_11211:
        /* <DEDUP_REMOVED lines=14> */
[----:B------:R4:W-:Y:S02]  /*f850*/  STG.E.128 desc[UR50][R6.64], RZ ;  /* 0x000000ff06007986 */ /* 0x0009e4000c101d32 */
.L_x_11213:
[----:B------:R-:W-:Y:S05]  /*f860*/  BSYNC B0 ;  /* 0x0000000000007941 */ /* 0x000fea0003800000 */
.L_x_11202:
[----:B------:R-:W5:Y:S02]  /*f870*/  LDC R0, c[0x0][0xda8] ;  /* 0x00036a00ff007b82 */ /* 0x000f640000000800 */
[----:B-----5:R-:W-:-:S13]  /*f880*/  ISETP.LE.AND P0, PT, R0, UR4, PT ;  /* 0x0000000400007c0c */ /* 0x020fda000bf03270 */
[----:B------:R-:W-:Y:S05]  /*f890*/  @!P0 BRA `(.L_x_11214) ;  /* 0xffffff1400308947 */ /* 0x000fea000383ffff */
[----:B------:R-:W-:Y:S05]  /*f8a0*/  EXIT ;  /* 0x000000000000794d */ /* 0x000fea0003800000 */
.L_x_11120:
        /* <DEDUP_REMOVED lines=20> */
.L_x_11269:
        /* <DEDUP_REMOVED lines=21> */
.L_x_11216:
[----:B------:R-:W-:Y:S01]  /*fb40*/  ULDC UR9, c[0x0][0xdc4] ;  /* 0x0003710000097ab9 */ /* 0x000fe20000000800 */
[----:B------:R-:W-:Y:S01]  /*fb50*/  UMOV UR7, UR8 ;  /* 0x0000000800077c82 */ /* 0x000fe20008000000 */
[----:B------:R-:W-:-:S11]  /*fb60*/  UISETP.NE.AND UP0, UPT, UR9, 0x1, UPT ;  /* 0x000000010900788c */ /* 0x000fd6000bf05270 */
[----:B------:R-:W-:Y:S02]  /*fb70*/  @UP0 ULDC.64 UR10, c[0x0][0xdc8] ;  /* 0x00037200000a0ab9 */ /* 0x000fe40000000a00 */
[----:B------:R-:W-:-:S04]  /*fb80*/  UIMAD.WIDE.U32 UR4, UR8, UR10, URZ ;  /* 0x0000000a080472a5 */ /* 0x000fc8000f8e003f */
[----:B------:R-:W-:-:S04]  /*fb90*/  @UP0 USHF.R.U32.HI UR7, URZ, UR11, UR5 ;  /* 0x0000000b3f070299 */ /* 0x000fc80008011605 */
[----:B------:R-:W-:-:S12]  /*fba0*/  UIMAD UR4, UR7, UR9, URZ ;  /* 0x00000009070472a4 */ /* 0x000fd8000f8e023f */
.L_x_11217:
        /* <DEDUP_REMOVED lines=40> */
.L_x_11219:
[----:B------:R-:W-:-:S11]  /*fe30*/  UISETP.NE.AND UP0, UPT, UR5, 0x1, UPT ;  /* 0x000000010500788c */ /* 0x000fd6000bf05270 */
[----:B------:R-:W-:Y:S02]  /*fe40*/  @UP0 ULDC.64 UR14, c[0x0][0x9e8] ;  /* 0x00027a00000e0ab9 */ /* 0x000fe40000000a00 */
[----:B------:R-:W-:-:S04]  /*fe50*/  UIMAD.WIDE.U32 UR6, UR8, UR14, URZ ;  /* 0x0000000e080672a5 */ /* 0x000fc8000f8e003f */
[----:B------:R-:W-:-:S12]  /*fe60*/  @UP0 USHF.R.U32.HI UR8, URZ, UR15, UR7 ;  /* 0x0000000f3f080299 */ /* 0x000fd80008011607 */
.L_x_11220:
[----:B------:R-:W-:-:S04]  /*fe70*/  UIMAD UR8, UR8, UR5, UR5 ;  /* 0x00000005080872a4 */ /* 0x000fc8000f8e0205 */
[----:B------:R-:W-:-:S04]  /*fe80*/  UISETP.LT.AND UP0, UPT, UR4, UR8, UPT ;  /* 0x000000080400728c */ /* 0x000fc8000bf01270 */
[----:B------:R-:W-:-:S12]  /*fe90*/  USEL UR4, UR4, UR8, UP0 ;  /* 0x0000000804047287 */ /* 0x000fd80008000000 */
.L_x_11218:
        /* <DEDUP_REMOVED lines=25> */
.L_x_11222:
[----:B------:R-:W-:-:S11]  /*10030*/  UISETP.NE.AND UP0, UPT, UR5, 0x1, UPT ;  /* 0x000000010500788c */ /* 0x000fd6000bf05270 */
[----:B------:R-:W-:Y:S02]  /*10040*/  @UP0 ULDC.64 UR10, c[0x0][0x9e8] ;  /* 0x00027a00000a0ab9 */ /* 0x000fe40000000a00 */
[----:B------:R-:W-:-:S04]  /*10050*/  UIMAD.WIDE.U32 UR6, UR4, UR10, URZ ;  /* 0x0000000a040672a5 */ /* 0x000fc8000f8e003f */
[----:B------:R-:W-:-:S12]  /*10060*/  @UP0 USHF.R.U32.HI UR4, URZ, UR11, UR7 ;  /* 0x0000000b3f040299 */ /* 0x000fd80008011607 */
.L_x_11223:
[----:B------:R-:W-:-:S04]  /*10070*/  UIMAD UR4, UR4, UR5, URZ ;  /* 0x00000005040472a4 */ /* 0x000fc8000f8e023f */
[----:B------:R-:W-:-:S04]  /*10080*/  UISETP.LT.AND UP0, UPT, UR8, UR4, UPT ;  /* 0x000000040800728c */ /* 0x000fc8000bf01270 */
[----:B------:R-:W-:-:S12]  /*10090*/  USEL UR8, UR8, UR4, !UP0 ;  /* 0x0000000408087287 */ /* 0x000fd8000c000000 */
.L_x_11221:
        /* <DEDUP_REMOVED lines=25> */
.L_x_11225:
        /* <DEDUP_REMOVED lines=23> */
.L_x_11227:
        /* <DEDUP_REMOVED lines=20> */
.L_x_11229:
        /* <DEDUP_REMOVED lines=15> */
.L_x_11228:
        /* <DEDUP_REMOVED lines=12> */
[----:B------:R-:W-:-:S04]  /*10690*/  IMAD.U32 R7, RZ, RZ, UR45 ;  /* 0x0000002dff077e24 */ /* 0x000fc8000f8e00ff */
[----:B------:R-:W-:-:S06]  /*106a0*/  VIADD R7, R7, 0xffffffff ;  /* 0xffffffff07077836 */ /* 0x000fcc0000000000 */
[----:B------:R-:W-:-:S05]  /*106b0*/  VOTEU.ALL UP1, P1 ;  /* 0x00000000003f7886 */ /* 0x000fca0000820000 */
[----:B------:R-:W-:Y:S01]  /*106c0*/  @!UP1 UIADD3 UR4, UP0, UR48, 0x270, URZ ;  /* 0x0000027030049890 */ /* 0x000fe2000ff1e03f */
[----:B-1----:R-:W-:Y:S02]  /*106d0*/  ISETP.NE.AND P2, PT, R2, 0x1, PT ;  /* 0x000000010200780c */ /* 0x002fe40003f45270 */
[----:B------:R-:W1:Y:S01]  /*106e0*/  LDC.64 R2, c[0x0][0x3f8] ;  /* 0x0000fe00ff027b82 */ /* 0x000e620000000a00 */
[----:B------:R-:W-:-:S09]  /*106f0*/  @!UP1 UIADD3.X UR5, URZ, UR49, URZ, UP0, !UPT ;  /* 0x000000313f059290 */ /* 0x000fd200087fe43f */
[----:B------:R4:W-:Y:S01]  /*10700*/  @!UP1 UTMAPF.L2.4D [UR40], [UR4] ;  /* 0x00000028040095b8 */ /* 0x0009e20008018000 */
[----:B------:R-:W2:Y:S08]  /*10710*/  @P2 LDC R6, c[0x0][0x42c] ;  /* 0x00010b00ff062b82 */ /* 0x000eb00000000800 */
[----:B------:R-:W5:Y:S01]  /*10720*/  @P2 LDC R9, c[0x0][0x430] ;  /* 0x00010c00ff092b82 */ /* 0x000f620000000800 */
[----:B-1----:R-:W-:-:S04]  /*10730*/  ISETP.NE.U32.AND P0, PT, R2, RZ, PT ;  /* 0x000000ff0200720c */ /* 0x002fc80003f05070 */
[----:B------:R-:W-:Y:S01]  /*10740*/  ISETP.NE.AND.EX P0, PT, R3, RZ, PT, P0 ;  /* 0x000000ff0300720c */ /* 0x000fe20003f05300 */
[----:B--2---:R-:W-:-:S04]  /*10750*/  @P2 IMAD.HI.U32 R4, R6, UR42, RZ ;  /* 0x0000002a06042c27 */ /* 0x004fc8000f8e00ff */
[----:B------:R-:W-:Y:S01]  /*10760*/  IMAD.U32 R6, RZ, RZ, UR42 ;  /* 0x0000002aff067e24 */ /* 0x000fe2000f8e00ff */
[----:B-----5:R-:W-:Y:S02]  /*10770*/  @P2 SHF.R.U32.HI R6, RZ, R9, R4 ;  /* 0x00000009ff062219 */ /* 0x020fe40000011604 */
[----:B---3--:R-:W-:Y:S01]  /*10780*/  SEL R9, R0, RZ, !P0 ;  /* 0x000000ff00097207 */ /* 0x008fe20004000000 */
[----:B----4-:R-:W-:Y:S06]  /*10790*/  BRA.DIV UR6, `(.L_x_11230) ;  /* 0x0000002206307947 */ /* 0x010fec000b800000 */
.L_x_11281:
[----:B------:R-:W-:Y:S01]  /*107a0*/  UMOV UR4, 0xffffffff ;  /* 0xffffffff00047882 */ /* 0x000fe20000000000 */
[----:B------:R-:W-:Y:S02]  /*107b0*/  SHF.R.S32.HI R8, RZ, 0x1f, R0 ;  /* 0x0000001fff087819 */ /* 0x000fe40000011400 */
[----:B------:R-:W-:Y:S05]  /*107c0*/  BRA.DIV UR4, `(.L_x_11231) ;  /* 0x0000002204447947 */ /* 0x000fea000b800000 */
[----:B------:R-:W-:-:S13]  /*107d0*/  ELECT P6, URZ, PT ;  /* 0x00000000003f782f */ /* 0x000fda00038c0000 */
.L_x_11284:
        /* <DEDUP_REMOVED lines=23> */
.L_x_11233:
[----:B------:R-:W2:Y:S01]  /*10950*/  SYNCS.PHASECHK.TRANS64.TRYWAIT P2, [R13+URZ+0x16840], R12 ;  /* 0x0168400c0d0075a7 */ /* 0x000ea2000804017f */
[----:B------:R-:W-:Y:S01]  /*10960*/  ISETP.NE.AND P3, PT, R17, RZ, PT ;  /* 0x000000ff1100720c */ /* 0x000fe20003f65270 */
[----:B--2---:R-:W-:-:S12]  /*10970*/  @!P2 BRA `(.L_x_11234) ;  /* 0x0000001c00f8a947 */ /* 0x004fd80003800000 */
.L_x_11285:
[----:B------:R-:W-:Y:S05]  /*10980*/  @P3 BRA `(.L_x_11235) ;  /* 0x0000000000143947 */ /* 0x000fea0003800000 */
[----:B------:R-:W-:Y:S01]  /*10990*/  ISETP.NE.AND P2, PT, R23, RZ, PT ;  /* 0x000000ff1700720c */ /* 0x000fe20003f45270 */
[----:B-1----:R-:W-:-:S04]  /*109a0*/  IMAD.MOV.U32 R4, RZ, RZ, 0x4000 ;  /* 0x00004000ff047424 */ /* 0x002fc800078e00ff */
[----:B------:R3:W-:Y:S08]  /*109b0*/  SYNCS.ARRIVE.TRANS64 RZ, [R13+URZ+0x16830], R4 ;  /* 0x016830040dff79a7 */ /* 0x0007f0000800003f */
[----:B------:R-:W-:Y:S05]  /*109c0*/  @!P2 BRA `(.L_x_11235) ;  /* 0x000000000004a947 */ /* 0x000fea0003800000 */
[----:B------:R-:W-:Y:S01]  /*109d0*/  BPT.TRAP 0x1 ;  /* 0x000000040000795c */ /* 0x000fe20000300000 */
.L_x_11235:
        /* <DEDUP_REMOVED lines=8> */
[----:B-----5:R-:W-:Y:S01]  /*10a60*/  R2UR UR13, R9 ;  /* 0x00000000090d72ca */ /* 0x020fe200000e0000 */
[----:B------:R-:W-:-:S04]  /*10a70*/  UMOV UR10, URZ ;  /* 0x0000003f000a7c82 */ /* 0x000fc80008000000 */
[----:B------:R-:W-:Y:S02]  /*10a80*/  ULEA UR8, UR8, UR39, 0xe ;  /* 0x0000002708087291 */ /* 0x000fe4000f8e703f */
[----:B------:R-:W-:Y:S02]  /*10a90*/  USHF.L.U32 UR11, UR11, 0x7, URZ ;  /* 0x000000070b0b7899 */ /* 0x000fe4000800063f */
[----:B------:R-:W-:Y:S02]  /*10aa0*/  UIADD3 UR9, UR9, 0x16830, URZ ;  /* 0x0001683009097890 */ /* 0x000fe4000fffe03f */
[----:B------:R-:W-:-:S09]  /*10ab0*/  UIADD3 UR8, UR8, 0xe400, URZ ;  /* 0x0000e40008087890 */ /* 0x000fd2000fffe03f */
[----:B------:R4:W-:Y:S02]  /*10ac0*/  UTMALDG.4D [UR8], [UR4], desc[UR6] ;  /* 0x00000608040075b4 */ /* 0x0009e40008019000 */
[----:B----4-:R-:W-:Y:S01]  /*10ad0*/  NOP ;  /* 0x0000000000007918 */ /* 0x010fe20000000000 */
.L_x_11232:
        /* <DEDUP_REMOVED lines=11> */
[----:B------:R-:W-:Y:S01]  /*10b90*/  UIADD3.X UR7, URZ, UR49, URZ, UP0, !UPT ;  /* 0x000000313f077290 */ /* 0x000fe200087fe43f */
[----:B------:R-:W-:Y:S01]  /*10ba0*/  UMOV UR11, UR41 ;  /* 0x00000029000b7c82 */ /* 0x000fe20008000000 */
[----:B------:R-:W-:Y:S01]  /*10bb0*/  UMOV UR12, UR42 ;  /* 0x0000002a000c7c82 */ /* 0x000fe20008000000 */
[----:B------:R-:W-:Y:S01]  /*10bc0*/  UMOV UR13, UR43 ;  /* 0x0000002b000d7c82 */ /* 0x000fe20008000000 */
[----:B------:R-:W-:Y:S01]  /*10bd0*/  UMOV UR5, 0x12f00000 ;  /* 0x12f0000000057882 */ /* 0x000fe20000000000 */
[----:B------:R-:W-:Y:S01]  /*10be0*/  UMOV UR10, URZ ;  /* 0x0000003f000a7c82 */ /* 0x000fe20008000000 */
[----:B------:R1:W-:Y:S02]  /*10bf0*/  @P2 SYNCS.ARRIVE.TRANS64 RZ, [UR39+0x16800], R4 ;  /* 0x01680004ffff29a7 */ /* 0x0003e40008000027 */
[----:B-1----:R-:W-:Y:S01]  /*10c00*/  IMAD.U32 R4, RZ, RZ, UR4 ;  /* 0x00000004ff047e24 */ /* 0x002fe2000f8e00ff */
[----:B------:R-:W-:-:S02]  /*10c10*/  UMOV UR4, 0x0 ;  /* 0x0000000000047882 */ /* 0x000fc40000000000 */
[----:B------:R1:W-:Y:S02]  /*10c20*/  UTMALDG.4D [UR8], [UR6], desc[UR4] ;  /* 0x00000408060075b4 */ /* 0x0003e40008019000 */
[----:B------:R-:W-:-:S04]  /*10c30*/  SHF.L.U32 R4, R4, 0x1f, RZ ;  /* 0x0000001f04047819 */ /* 0x000fc800000006ff */
[----:B------:R-:W3:Y:S02]  /*10c40*/  SYNCS.PHASECHK.TRANS64.TRYWAIT P2, [UR39+0x16820], R4 ;  /* 0x01682004ff0075a7 */ /* 0x000ee40008040167 */
[----:B-1-3--:R-:W-:Y:S05]  /*10c50*/  @!P2 BRA `(.L_x_11236) ;  /* 0x0000001c0054a947 */ /* 0x00afea0003800000 */
.L_x_11286:
        /* <DEDUP_REMOVED lines=40> */
.L_x_11241:
[----:B-1----:R-:W-:Y:S02]  /*10ee0*/  LEA R3, R12, UR39, 0x3 ;  /* 0x000000270c037c11 */ /* 0x002fe4000f8e18ff */
[----:B------:R-:W-:Y:S02]  /*10ef0*/  SHF.L.U32 R2, R13, 0x1f, RZ ;  /* 0x0000001f0d027819 */ /* 0x000fe400000006ff */
[----:B------:R-:W-:Y:S02]  /*10f00*/  ISETP.NE.AND P2, PT, R17, RZ, PT ;  /* 0x000000ff1100720c */ /* 0x000fe40003f45270 */
[----:B------:R-:W1:Y:S02]  /*10f10*/  SYNCS.PHASECHK.TRANS64.TRYWAIT P3, [R3+URZ+0x16840], R2 ;  /* 0x01684002030075a7 */ /* 0x000e64000806017f */
[----:B-1----:R-:W-:Y:S09]  /*10f20*/  @!P3 BRA `(.L_x_11242) ;  /* 0x0000001800b8b947 */ /* 0x002ff20003800000 */
.L_x_11287:
[----:B------:R-:W-:Y:S05]  /*10f30*/  @P2 BRA `(.L_x_11243) ;  /* 0x0000000000142947 */ /* 0x000fea0003800000 */
[----:B------:R-:W-:Y:S01]  /*10f40*/  ISETP.NE.AND P3, PT, R23, RZ, PT ;  /* 0x000000ff1700720c */ /* 0x000fe20003f65270 */
[----:B-1----:R-:W-:-:S04]  /*10f50*/  IMAD.MOV.U32 R2, RZ, RZ, 0x4000 ;  /* 0x00004000ff027424 */ /* 0x002fc800078e00ff */
[----:B------:R2:W-:Y:S08]  /*10f60*/  SYNCS.ARRIVE.TRANS64 RZ, [R3+URZ+0x16830], R2 ;  /* 0x0168300203ff79a7 */ /* 0x0005f0000800003f */
[----:B------:R-:W-:Y:S05]  /*10f70*/  @!P3 BRA `(.L_x_11243) ;  /* 0x000000000004b947 */ /* 0x000fea0003800000 */
[----:B------:R-:W-:Y:S01]  /*10f80*/  BPT.TRAP 0x1 ;  /* 0x000000040000795c */ /* 0x000fe20000300000 */
.L_x_11243:
[----:B------:R-:W-:Y:S01]  /*10f90*/  R2UR UR8, R12 ;  /* 0x000000000c0872ca */ /* 0x000fe200000e0000 */
[----:B------:R-:W-:Y:S01]  /*10fa0*/  UIADD3 UR6, UP0, UR48, 0x370, URZ ;  /* 0x0000037030067890 */ /* 0x000fe2000ff1e03f */
[----:B------:R-:W-:Y:S01]  /*10fb0*/  R2UR UR9, R3 ;  /* 0x00000000030972ca */ /* 0x000fe200000e0000 */
[----:B------:R-:W-:Y:S01]  /*10fc0*/  UIADD3 UR4, UR39, 0x16800, URZ ;  /* 0x0001680027047890 */ /* 0x000fe2000fffe03f */
[----:B------:R-:W-:Y:S01]  /*10fd0*/  R2UR UR11, R11 ;  /* 0x000000000b0b72ca */ /* 0x000fe200000e0000 */
[----:B------:R-:W-:Y:S01]  /*10fe0*/  UIADD3.X UR7, URZ, UR49, URZ, UP0, !UPT ;  /* 0x000000313f077290 */ /* 0x000fe200087fe43f */
[----:B------:R-:W-:Y:S01]  /*10ff0*/  R2UR UR12, R6 ;  /* 0x00000000060c72ca */ /* 0x000fe200000e0000 */
[----:B------:R-:W-:Y:S01]  /*11000*/  UMOV UR14, 0x0 ;  /* 0x00000000000e7882 */ /* 0x000fe20000000000 */
[----:B-----5:R-:W-:Y:S01]  /*11010*/  R2UR UR13, R4 ;  /* 0x00000000040d72ca */ /* 0x020fe200000e0000 */
[----:B------:R-:W-:Y:S01]  /*11020*/  UMOV UR15, 0x14f00000 ;  /* 0x14f00000000f7882 */ /* 0x000fe20000000000 */
[----:B-12---:R-:W-:Y:S01]  /*11030*/  SHF.L.U32 R3, R18, 0x1f, RZ ;  /* 0x0000001f12037819 */ /* 0x006fe200000006ff */
[----:B------:R-:W-:Y:S01]  /*11040*/  UMOV UR10, URZ ;  /* 0x0000003f000a7c82 */ /* 0x000fe20008000000 */
[----:B------:R-:W-:Y:S01]  /*11050*/  LEA R2, R19, UR4, 0x3 ;  /* 0x0000000413027c11 */ /* 0x000fe2000f8e18ff */
[----:B------:R-:W-:-:S02]  /*11060*/  ULEA UR8, UR8, UR39, 0xe ;  /* 0x0000002708087291 */ /* 0x000fc4000f8e703f */
[----:B------:R-:W-:Y:S02]  /*11070*/  UIADD3 UR9, UR9, 0x16830, URZ ;  /* 0x0001683009097890 */ /* 0x000fe4000fffe03f */
[----:B------:R-:W-:Y:S02]  /*11080*/  USHF.L.U32 UR11, UR11, 0x7, URZ ;  /* 0x000000070b0b7899 */ /* 0x000fe4000800063f */
[----:B------:R-:W-:-:S09]  /*11090*/  UIADD3 UR8, UR8, 0xe400, URZ ;  /* 0x0000e40008087890 */ /* 0x000fd2000fffe03f */
[----:B------:R1:W-:Y:S01]  /*110a0*/  UTMALDG.4D [UR8], [UR6], desc[UR14] ;  /* 0x00000e08060075b4 */ /* 0x0003e20008019000 */
[----:B------:R-:W2:Y:S02]  /*110b0*/  SYNCS.PHASECHK.TRANS64.TRYWAIT P3, [R2+URZ+0x60], R3 ;  /* 0x00006003020075a7 */ /* 0x000ea4000806017f */
[----:B-12---:R-:W-:Y:S05]  /*110c0*/  @!P3 BRA `(.L_x_11244) ;  /* 0x000000180064b947 */ /* 0x006fea0003800000 */
.L_x_11288:
[----:B------:R-:W-:Y:S05]  /*110d0*/  @P2 BRA `(.L_x_11245) ;  /* 0x0000000000182947 */ /* 0x000fea0003800000 */
[----:B------:R-:W-:Y:S01]  /*110e0*/  ISETP.NE.AND P2, PT, R23, RZ, PT ;  /* 0x000000ff1700720c */ /* 0x000fe20003f45270 */
[----:B-1----:R-:W-:Y:S01]  /*110f0*/  IMAD.MOV.U32 R3, RZ, RZ, 0x4000 ;  /* 0x00004000ff037424 */ /* 0x002fe200078e00ff */
[----:B------:R-:W-:-:S04]  /*11100*/  LEA R2, R19, UR39, 0x3 ;  /* 0x0000002713027c11 */ /* 0x000fc8000f8e18ff */
[----:B------:R2:W-:Y:S07]  /*11110*/  SYNCS.ARRIVE.TRANS64 RZ, [R2+URZ+0x16850], R3 ;  /* 0x0168500302ff79a7 */ /* 0x0005ee000800003f */
[----:B------:R-:W-:Y:S05]  /*11120*/  @!P2 BRA `(.L_x_11245) ;  /* 0x000000000004a947 */ /* 0x000fea0003800000 */
[----:B------:R-:W-:Y:S01]  /*11130*/  BPT.TRAP 0x1 ;  /* 0x000000040000795c */ /* 0x000fe20000300000 */
.L_x_11245:
        /* <DEDUP_REMOVED lines=9> */
[----:B------:R-:W-:Y:S02]  /*111d0*/  IMAD.MOV.U32 R9, RZ, RZ, R4 ;  /* 0x000000ffff097224 */ /* 0x000fe400078e0004 */
[----:B------:R-:W-:-:S02]  /*111e0*/  IMAD.MOV.U32 R7, RZ, RZ, R11 ;  /* 0x000000ffff077224 */ /* 0x000fc400078e000b */
[----:B------:R-:W-:Y:S02]  /*111f0*/  ULEA UR8, UR9, UR39, 0xe ;  /* 0x0000002709087291 */ /* 0x000fe4000f8e703f */
[----:B------:R-:W-:Y:S02]  /*11200*/  ULEA UR9, UR9, UR39, 0x3 ;  /* 0x0000002709097291 */ /* 0x000fe4000f8e183f */
[----:B------:R-:W-:Y:S02]  /*11210*/  USHF.L.U32 UR11, UR11, 0x7, URZ ;  /* 0x000000070b0b7899 */ /* 0x000fe4000800063f */
[----:B------:R-:W-:Y:S02]  /*11220*/  UIADD3 UR8, UR8, 0x400, URZ ;  /* 0x0000040008087890 */ /* 0x000fe4000fffe03f */
[----:B------:R-:W-:-:S09]  /*11230*/  UIADD3 UR9, UR9, 0x16850, URZ ;  /* 0x0001685009097890 */ /* 0x000fd2000fffe03f */
[----:B------:R3:W-:Y:S02]  /*11240*/  UTMALDG.4D [UR8], [UR4], desc[UR6] ;  /* 0x00000608040075b4 */ /* 0x0007e40008019000 */
[----:B---3--:R-:W-:Y:S01]  /*11250*/  NOP ;  /* 0x0000000000007918 */ /* 0x008fe20000000000 */
.L_x_11240:
[----:B------:R-:W-:Y:S05]  /*11260*/  BSYNC B0 ;  /* 0x0000000000007941 */ /* 0x000fea0003800000 */
.L_x_11239:
[----:B------:R-:W-:Y:S01]  /*11270*/  UIADD3 UR4, UR45, -0x3, URZ ;  /* 0xfffffffd2d047890 */ /* 0x000fe2000fffe03f */
[----:B------:R-:W-:Y:S02]  /*11280*/  IMAD.MOV.U32 R19, RZ, RZ, R12 ;  /* 0x000000ffff137224 */ /* 0x000fe400078e000c */
[----:B------:R-:W-:-:S03]  /*11290*/  IMAD.MOV.U32 R18, RZ, RZ, R13 ;  /* 0x000000ffff127224 */ /* 0x000fc600078e000d */
[----:B------:R-:W-:-:S07]  /*112a0*/  IMAD.U32 R11, RZ, RZ, UR4 ;  /* 0x00000004ff0b7e24 */ /* 0x000fce000f8e00ff */
.L_x_11238:
[----:B------:R-:W-:Y:S01]  /*112b0*/  ULOP3.LUT UR4, URZ, UR45, URZ, 0x33, !UPT ;  /* 0x0000002d3f047292 */ /* 0x000fe2000f8e333f */
[----:B------:R-:W-:Y:S01]  /*112c0*/  VIADD R10, R10, 0xfffffffe ;  /* 0xfffffffe0a0a7836 */ /* 0x000fe20000000000 */
[----:B------:R-:W-:Y:S04]  /*112d0*/  BSSY B0, `(.L_x_11237) ;  /* 0x00000af000007945 */ /* 0x000fe80003800000 */
[----:B------:R-:W-:-:S13]  /*112e0*/  ISETP.NE.AND P2, PT, R10, UR4, PT ;  /* 0x000000040a007c0c */ /* 0x000fda000bf45270 */
[----:B------:R-:W-:Y:S05]  /*112f0*/  @!P2 BRA `(.L_x_11246) ;  /* 0x0000000800b0a947 */ /* 0x000fea0003800000 */
[----:B-12---:R-:W-:-:S07]  /*11300*/  IMAD.MOV.U32 R2, RZ, RZ, R9 ;  /* 0x000000ffff027224 */ /* 0x006fce00078e0009 */
.L_x_11261:
        /* <DEDUP_REMOVED lines=28> */
.L_x_11249:
[----:B------:R-:W-:Y:S02]  /*114d0*/  LEA R4, R10, UR39, 0x3 ;  /* 0x000000270a047c11 */ /* 0x000fe4000f8e18ff */
[----:B-1----:R-:W-:Y:S02]  /*114e0*/  SHF.L.U32 R3, R12, 0x1f, RZ ;  /* 0x0000001f0c037819 */ /* 0x002fe400000006ff */
[----:B------:R-:W-:Y:S02]  /*114f0*/  ISETP.NE.AND P2, PT, R17, RZ, PT ;  /* 0x000000ff1100720c */ /* 0x000fe40003f45270 */
[----:B------:R-:W1:Y:S02]  /*11500*/  SYNCS.PHASECHK.TRANS64.TRYWAIT P3, [R4+URZ+0x16840], R3 ;  /* 0x01684003040075a7 */ /* 0x000e64000806017f */
[----:B-1----:R-:W-:Y:S09]  /*11510*/  @!P3 BRA `(.L_x_11250) ;  /* 0x000000140064b947 */ /* 0x002ff20003800000 */
.L_x_11289:
[----:B------:R-:W-:Y:S05]  /*11520*/  @P2 BRA `(.L_x_11251) ;  /* 0x0000000000142947 */ /* 0x000fea0003800000 */
[----:B------:R-:W-:Y:S01]  /*11530*/  ISETP.NE.AND P3, PT, R23, RZ, PT ;  /* 0x000000ff1700720c */ /* 0x000fe20003f65270 */
[----:B-1----:R-:W-:-:S04]  /*11540*/  IMAD.MOV.U32 R3, RZ, RZ, 0x4000 ;  /* 0x00004000ff037424 */ /* 0x002fc800078e00ff */
[----:B------:R2:W-:Y:S08]  /*11550*/  SYNCS.ARRIVE.TRANS64 RZ, [R4+URZ+0x16830], R3 ;  /* 0x0168300304ff79a7 */ /* 0x0005f0000800003f */
[----:B------:R-:W-:Y:S05]  /*11560*/  @!P3 BRA `(.L_x_11251) ;  /* 0x000000000004b947 */ /* 0x000fea0003800000 */
[----:B------:R-:W-:Y:S01]  /*11570*/  BPT.TRAP 0x1 ;  /* 0x000000040000795c */ /* 0x000fe20000300000 */
.L_x_11251:
        /* <DEDUP_REMOVED lines=10> */
[----:B------:R-:W-:Y:S01]  /*11620*/  SHF.L.U32 R18, R18, 0x1f, RZ ;  /* 0x0000001f12127819 */ /* 0x000fe200000006ff */
[----:B------:R-:W-:Y:S01]  /*11630*/  UMOV UR10, URZ ;  /* 0x0000003f000a7c82 */ /* 0x000fe20008000000 */
[----:B-12---:R-:W-:Y:S01]  /*11640*/  LEA R3, R19, UR4, 0x3 ;  /* 0x0000000413037c11 */ /* 0x006fe2000f8e18ff */
[----:B------:R-:W-:-:S02]  /*11650*/  ULEA UR8, UR8, UR39, 0xe ;  /* 0x0000002708087291 */ /* 0x000fc4000f8e703f */
[----:B------:R-:W-:Y:S02]  /*11660*/  UIADD3 UR9, UR9, 0x16830, URZ ;  /* 0x0001683009097890 */ /* 0x000fe4000fffe03f */
[----:B------:R-:W-:Y:S02]  /*11670*/  USHF.L.U32 UR11, UR11, 0x7, URZ ;  /* 0x000000070b0b7899 */ /* 0x000fe4000800063f */
[----:B------:R-:W-:-:S09]  /*11680*/  UIADD3 UR8, UR8, 0xe400, URZ ;  /* 0x0000e40008087890 */ /* 0x000fd2000fffe03f */
[----:B------:R1:W-:Y:S01]  /*11690*/  UTMALDG.4D [UR8], [UR6], desc[UR14] ;  /* 0x00000e08060075b4 */ /* 0x0003e20008019000 */
[----:B------:R-:W2:Y:S02]  /*116a0*/  SYNCS.PHASECHK.TRANS64.TRYWAIT P3, [R3+URZ+0x60], R18 ;  /* 0x00006012030075a7 */ /* 0x000ea4000806017f */
[----:B-12---:R-:W-:Y:S05]  /*116b0*/  @!P3 BRA `(.L_x_11252) ;  /* 0x000000140010b947 */ /* 0x006fea0003800000 */
.L_x_11290:
[----:B------:R-:W-:Y:S05]  /*116c0*/  @P2 BRA `(.L_x_11253) ;  /* 0x0000000000142947 */ /* 0x000fea0003800000 */
[----:B------:R-:W-:Y:S01]  /*116d0*/  ISETP.NE.AND P2, PT, R23, RZ, PT ;  /* 0x000000ff1700720c */ /* 0x000fe20003f45270 */
[----:B------:R-:W-:-:S04]  /*116e0*/  IMAD.MOV.U32 R4, RZ, RZ, 0x4000 ;  /* 0x00004000ff047424 */ /* 0x000fc800078e00ff */
[----:B------:R2:W-:Y:S08]  /*116f0*/  SYNCS.ARRIVE.TRANS64 RZ, [R3+URZ+0x50], R4 ;  /* 0x0000500403ff79a7 */ /* 0x0005f0000800003f */
[----:B------:R-:W-:Y:S05]  /*11700*/  @!P2 BRA `(.L_x_11253) ;  /* 0x000000000004a947 */ /* 0x000fea0003800000 */
[----:B------:R-:W-:Y:S01]  /*11710*/  BPT.TRAP 0x1 ;  /* 0x000000040000795c */ /* 0x000fe20000300000 */
.L_x_11253:
        /* <DEDUP_REMOVED lines=9> */
[----:B------:R-:W-:Y:S01]  /*117b0*/  UMOV UR10, URZ ;  /* 0x0000003f000a7c82 */ /* 0x000fe20008000000 */
[----:B------:R-:W-:-:S02]  /*117c0*/  IMAD.MOV.U32 R7, RZ, RZ, R14 ;  /* 0x000000ffff077224 */ /* 0x000fc400078e000e */
[----:B------:R-:W-:Y:S01]  /*117d0*/  IMAD.MOV.U32 R9, RZ, RZ, R2 ;  /* 0x000000ffff097224 */ /* 0x000fe200078e0002 */
[----:B------:R-:W-:Y:S02]  /*117e0*/  ULEA UR8, UR8, UR39, 0xe ;  /* 0x0000002708087291 */ /* 0x000fe4000f8e703f */
[----:B------:R-:W-:Y:S02]  /*117f0*/  USHF.L.U32 UR11, UR11, 0x7, URZ ;  /* 0x000000070b0b7899 */ /* 0x000fe4000800063f */
[----:B------:R-:W-:Y:S02]  /*11800*/  UIADD3 UR9, UR9, 0x50, URZ ;  /* 0x0000005009097890 */ /* 0x000fe4000fffe03f */
[----:B------:R-:W-:-:S09]  /*11810*/  UIADD3 UR8, UR8, 0x400, URZ ;  /* 0x0000040008087890 */ /* 0x000fd2000fffe03f */
[----:B------:R3:W-:Y:S02]  /*11820*/  UTMALDG.4D [UR8], [UR4], desc[UR6] ;  /* 0x00000608040075b4 */ /* 0x0007e40008019000 */
[----:B---3--:R-:W-:Y:S01]  /*11830*/  NOP ;  /* 0x0000000000007918 */ /* 0x008fe20000000000 */
.L_x_11248:
[----:B------:R-:W-:Y:S05]  /*11840*/  BSYNC B1 ;  /* 0x0000000000017941 */ /* 0x000fea0003800000 */
.L_x_11247:
        /* <DEDUP_REMOVED lines=28> */
.L_x_11256:
[----:B-1----:R-:W-:Y:S02]  /*11a10*/  LEA R3, R19, UR39, 0x3 ;  /* 0x0000002713037c11 */ /* 0x002fe4000f8e18ff */
[----:B------:R-:W-:Y:S02]  /*11a20*/  SHF.L.U32 R4, R18, 0x1f, RZ ;  /* 0x0000001f12047819 */ /* 0x000fe400000006ff */
[----:B------:R-:W-:Y:S02]  /*11a30*/  ISETP.NE.AND P2, PT, R17, RZ, PT ;  /* 0x000000ff1100720c */ /* 0x000fe40003f45270 */
[----:B------:R-:W1:Y:S02]  /*11a40*/  SYNCS.PHASECHK.TRANS64.TRYWAIT P3, [R3+URZ+0x16840], R4 ;  /* 0x01684004030075a7 */ /* 0x000e64000806017f */
[----:B-1----:R-:W-:Y:S09]  /*11a50*/  @!P3 BRA `(.L_x_11257) ;  /* 0x00000010003cb947 */ /* 0x002ff20003800000 */
.L_x_11291:
[----:B------:R-:W-:Y:S05]  /*11a60*/  @P2 BRA `(.L_x_11258) ;  /* 0x0000000000142947 */ /* 0x000fea0003800000 */
[----:B------:R-:W-:Y:S01]  /*11a70*/  ISETP.NE.AND P3, PT, R23, RZ, PT ;  /* 0x000000ff1700720c */ /* 0x000fe20003f65270 */
[----:B-1----:R-:W-:-:S04]  /*11a80*/  IMAD.MOV.U32 R4, RZ, RZ, 0x4000 ;  /* 0x00004000ff047424 */ /* 0x002fc800078e00ff */
[----:B------:R2:W-:Y:S08]  /*11a90*/  SYNCS.ARRIVE.TRANS64 RZ, [R3+URZ+0x16830], R4 ;  /* 0x0168300403ff79a7 */ /* 0x0005f0000800003f */
[----:B------:R-:W-:Y:S05]  /*11aa0*/  @!P3 BRA `(.L_x_11258) ;  /* 0x000000000004b947 */ /* 0x000fea0003800000 */
[----:B------:R-:W-:Y:S01]  /*11ab0*/  BPT.TRAP 0x1 ;  /* 0x000000040000795c */ /* 0x000fe20000300000 */
.L_x_11258:
[----:B------:R-:W-:Y:S01]  /*11ac0*/  R2UR UR9, R19 ;  /* 0x00000000130972ca */ /* 0x000fe200000e0000 */
[----:B------:R-:W-:Y:S01]  /*11ad0*/  UIADD3 UR4, UR39, 0x16800, URZ ;  /* 0x0001680027047890 */ /* 0x000fe2000fffe03f */
[----:B------:R-:W-:Y:S01]  /*11ae0*/  R2UR UR11, R14 ;  /* 0x000000000e0b72ca */ /* 0x000fe200000e0000 */
[----:B------:R-:W-:Y:S01]  /*11af0*/  UIADD3 UR6, UP0, UR48, 0x370, URZ ;  /* 0x0000037030067890 */ /* 0x000fe2000ff1e03f */
[----:B------:R-:W-:Y:S01]  /*11b00*/  R2UR UR12, R6 ;  /* 0x00000000060c72ca */ /* 0x000fe200000e0000 */
[----:B------:R-:W-:Y:S01]  /*11b10*/  UMOV UR14, 0x0 ;  /* 0x00000000000e7882 */ /* 0x000fe20000000000 */
[----:B-----5:R-:W-:Y:S01]  /*11b20*/  R2UR UR13, R2 ;  /* 0x00000000020d72ca */ /* 0x020fe200000e0000 */
[----:B------:R-:W-:Y:S01]  /*11b30*/  UIADD3.X UR7, URZ, UR49, URZ, UP0, !UPT ;  /* 0x000000313f077290 */ /* 0x000fe200087fe43f */
[----:B------:R-:W-:Y:S01]  /*11b40*/  SHF.L.U32 R12, R12, 0x1f, RZ ;  /* 0x0000001f0c0c7819 */ /* 0x000fe200000006ff */
[----:B------:R-:W-:Y:S01]  /*11b50*/  UMOV UR15, 0x14f00000 ;  /* 0x14f00000000f7882 */ /* 0x000fe20000000000 */
[----:B-12---:R-:W-:Y:S01]  /*11b60*/  LEA R3, R10, UR4, 0x3 ;  /* 0x000000040a037c11 */ /* 0x006fe2000f8e18ff */
[----:B------:R-:W-:-:S02]  /*11b70*/  UMOV UR10, URZ ;  /* 0x0000003f000a7c82 */ /* 0x000fc40008000000 */
[----:B------:R-:W-:Y:S02]  /*11b80*/  ULEA UR8, UR9, UR39, 0xe ;  /* 0x0000002709087291 */ /* 0x000fe4000f8e703f */
[----:B------:R-:W-:Y:S02]  /*11b90*/  ULEA UR9, UR9, UR4, 0x3 ;  /* 0x0000000409097291 */ /* 0x000fe4000f8e183f */
[----:B------:R-:W-:Y:S02]  /*11ba0*/  USHF.L.U32 UR11, UR11, 0x7, URZ ;  /* 0x000000070b0b7899 */ /* 0x000fe4000800063f */
[----:B------:R-:W-:Y:S02]  /*11bb0*/  UIADD3 UR8, UR8, 0xe400, URZ ;  /* 0x0000e40008087890 */ /* 0x000fe4000fffe03f */
[----:B------:R-:W-:-:S09]  /*11bc0*/  UIADD3 UR9, UR9, 0x30, URZ ;  /* 0x0000003009097890 */ /* 0x000fd2000fffe03f */
[----:B------:R1:W-:Y:S01]  /*11bd0*/  UTMALDG.4D [UR8], [UR6], desc[UR14] ;  /* 0x00000e08060075b4 */ /* 0x0003e20008019000 */
[----:B------:R-:W2:Y:S02]  /*11be0*/  SYNCS.PHASECHK.TRANS64.TRYWAIT P3, [R3+URZ+0x60], R12 ;  /* 0x0000600c030075a7 */ /* 0x000ea4000806017f */
[----:B-12---:R-:W-:Y:S05]  /*11bf0*/  @!P3 BRA `(.L_x_11259) ;  /* 0x0000000c00e8b947 */ /* 0x006fea0003800000 */
.L_x_11292:
[----:B------:R-:W-:Y:S05]  /*11c00*/  @P2 BRA `(.L_x_11260) ;  /* 0x0000000000142947 */ /* 0x000fea0003800000 */
[----:B------:R-:W-:Y:S01]  /*11c10*/  ISETP.NE.AND P2, PT, R23, RZ, PT ;  /* 0x000000ff1700720c */ /* 0x000fe20003f45270 */
[----:B------:R-:W-:-:S04]  /*11c20*/  IMAD.MOV.U32 R4, RZ, RZ, 0x4000 ;  /* 0x00004000ff047424 */ /* 0x000fc800078e00ff */
[----:B------:R2:W-:Y:S08]  /*11c30*/  SYNCS.ARRIVE.TRANS64 RZ, [R3+URZ+0x50], R4 ;  /* 0x0000500403ff79a7 */ /* 0x0005f0000800003f */
[----:B------:R-:W-:Y:S05]  /*11c40*/  @!P2 BRA `(.L_x_11260) ;  /* 0x000000000004a947 */ /* 0x000fea0003800000 */
[----:B------:R-:W-:Y:S01]  /*11c50*/  BPT.TRAP 0x1 ;  /* 0x000000040000795c */ /* 0x000fe20000300000 */
.L_x_11260:
        /* <DEDUP_REMOVED lines=18> */
.L_x_11255:
[----:B------:R-:W-:Y:S05]  /*11d80*/  BSYNC B1 ;  /* 0x0000000000017941 */ /* 0x000fea0003800000 */
.L_x_11254:
[----:B------:R-:W-:Y:S01]  /*11d90*/  ISETP.GT.AND P2, PT, R13, UR44, PT ;  /* 0x0000002c0d007c0c */ /* 0x000fe2000bf44270 */
[----:B------:R-:W-:-:S12]  /*11da0*/  VIADD R11, R11, 0xfffffffe ;  /* 0xfffffffe0b0b7836 */ /* 0x000fd80000000000 */
[----:B------:R-:W-:Y:S05]  /*11db0*/  @P2 BRA `(.L_x_11261) ;  /* 0xfffffff400542947 */ /* 0x000fea000383ffff */
.L_x_11246:
[----:B------:R-:W-:Y:S05]  /*11dc0*/  BSYNC B0 ;  /* 0x0000000000007941 */ /* 0x000fea0003800000 */
.L_x_11237:
        /* <DEDUP_REMOVED lines=14> */
.L_x_11263:
[----:B------:R-:W-:Y:S05]  /*11eb0*/  BSYNC B0 ;  /* 0x0000000000007941 */ /* 0x000fea0003800000 */
.L_x_11262:
[----:B------:R-:W-:Y:S04]  /*11ec0*/  BSSY B0, `(.L_x_11264) ;  /* 0x000001d000007945 */ /* 0x000fe80003800000 */
[----:B------:R-:W-:Y:S05]  /*11ed0*/  @!P6 BRA `(.L_x_11265) ;  /* 0x00000000006ce947 */ /* 0x000fea0003800000 */
[----:B-12---:R-:W-:Y:S02]  /*11ee0*/  LEA R3, R19, UR39, 0x3 ;  /* 0x0000002713037c11 */ /* 0x006fe4000f8e18ff */
[----:B------:R-:W-:Y:S02]  /*11ef0*/  SHF.L.U32 R0, R18, 0x1f, RZ ;  /* 0x0000001f12007819 */ /* 0x000fe400000006ff */
[----:B------:R-:W-:Y:S02]  /*11f00*/  ISETP.NE.AND P1, PT, R17, RZ, PT ;  /* 0x000000ff1100720c */ /* 0x000fe40003f25270 */
[----:B------:R-:W1:Y:S02]  /*11f10*/  SYNCS.PHASECHK.TRANS64.TRYWAIT P0, [R3+URZ+0x16860], R0 ;  /* 0x01686000030075a7 */ /* 0x000e64000800017f */
[----:B-1----:R-:W-:Y:S09]  /*11f20*/  @!P0 BRA `(.L_x_11266) ;  /* 0x0000000c00308947 */ /* 0x002ff20003800000 */
.L_x_11293:
[----:B------:R-:W-:Y:S05]  /*11f30*/  @P1 BRA `(.L_x_11267) ;  /* 0x0000000000141947 */ /* 0x000fea0003800000 */
[----:B------:R-:W-:Y:S01]  /*11f40*/  ISETP.NE.AND P0, PT, R23, RZ, PT ;  /* 0x000000ff1700720c */ /* 0x000fe20003f05270 */
[----:B-1----:R-:W-:-:S04]  /*11f50*/  IMAD.MOV.U32 R0, RZ, RZ, 0x4000 ;  /* 0x00004000ff007424 */ /* 0x002fc800078e00ff */
[----:B------:R2:W-:Y:S08]  /*11f60*/  SYNCS.ARRIVE.TRANS64 RZ, [R3+URZ+0x16850], R0 ;  /* 0x0168500003ff79a7 */ /* 0x0005f0000800003f */
[----:B------:R-:W-:Y:S05]  /*11f70*/  @!P0 BRA `(.L_x_11267) ;  /* 0x0000000000048947 */ /* 0x000fea0003800000 */
[----:B------:R-:W-:Y:S01]  /*11f80*/  BPT.TRAP 0x1 ;  /* 0x000000040000795c */ /* 0x000fe20000300000 */
.L_x_11267:
        /* <DEDUP_REMOVED lines=10> */
[----:B------:R-:W-:Y:S02]  /*12030*/  ULEA UR8, UR8, UR39, 0xe ;  /* 0x0000002708087291 */ /* 0x000fe4000f8e703f */
[----:B------:R-:W-:Y:S02]  /*12040*/  USHF.L.U32 UR11, UR11, 0x7, URZ ;  /* 0x000000070b0b7899 */ /* 0x000fe4000800063f */
[----:B------:R-:W-:Y:S02]  /*12050*/  UIADD3 UR9, UR9, 0x16850, URZ ;  /* 0x0001685009097890 */ /* 0x000fe4000fffe03f */
[----:B------:R-:W-:-:S09]  /*12060*/  UIADD3 UR8, UR8, 0x400, URZ ;  /* 0x0000040008087890 */ /* 0x000fd2000fffe03f */
[----:B------:R3:W-:Y:S02]  /*12070*/  UTMALDG.4D [UR8], [UR4], desc[UR6] ;  /* 0x00000608040075b4 */ /* 0x0007e40008019000 */
[----:B---3--:R-:W-:Y:S01]  /*12080*/  NOP ;  /* 0x0000000000007918 */ /* 0x008fe20000000000 */
.L_x_11265:
[----:B------:R-:W-:Y:S05]  /*12090*/  BSYNC B0 ;  /* 0x0000000000007941 */ /* 0x000fea0003800000 */
.L_x_11264:
[----:B------:R-:W-:Y:S02]  /*120a0*/  VIADD R19, R19, 0x1 ;  /* 0x0000000113137836 */ /* 0x000fe40000000000 */
[----:B--2---:R-:W-:-:S03]  /*120b0*/  IMAD.MOV.U32 R13, RZ, RZ, R22 ;  /* 0x000000ffff0d7224 */ /* 0x004fc600078e0016 */
[----:B------:R-:W-:-:S04]  /*120c0*/  ISETP.NE.AND P0, PT, R19, 0x2, PT ;  /* 0x000000021300780c */ /* 0x000fc80003f05270 */
[----:B-1----:R-:W-:Y:S02]  /*120d0*/  SEL R3, RZ, 0x1, P0 ;  /* 0x00000001ff037807 */ /* 0x002fe40000000000 */
[----:B------:R-:W-:Y:S02]  /*120e0*/  SEL R19, R19, RZ, P0 ;  /* 0x000000ff13137207 */ /* 0x000fe40000000000 */
[----:B------:R-:W-:-:S07]  /*120f0*/  LOP3.LUT R18, R18, R3, RZ, 0x3c, !PT ;  /* 0x0000000312127212 */ /* 0x000fce00078e3cff */
.L_x_11226:
[----:B------:R-:W-:Y:S05]  /*12100*/  BSYNC B6 ;  /* 0x0000000000067941 */ /* 0x000fea0003800000 */
.L_x_11224:
[----:B------:R-:W-:-:S03]  /*12110*/  UMOV UR4, 0xffffffff ;  /* 0xffffffff00047882 */ /* 0x000fc60000000000 */
[----:B------:R-:W-:Y:S05]  /*12120*/  BRA.DIV UR4, `(.L_x_11268) ;  /* 0x0000000a04c47947 */ /* 0x000fea000b800000 */
[----:B------:R1:W2:Y:S02]  /*12130*/  SHFL.IDX PT, R14, R13, RZ, 0x1f ;  /* 0x00001fff0d0e7589 */ /* 0x0002a400000e0000 */
.L_x_11296:
        /* <DEDUP_REMOVED lines=12> */
.L_x_11215:
        /* <DEDUP_REMOVED lines=11> */
.L_x_11297:
        /* <DEDUP_REMOVED lines=11> */
.L_x_11273:
        /* <DEDUP_REMOVED lines=12> */
.L_x_11298:
[----:B------:R-:W3:Y:S02]  /*12420*/  SYNCS.PHASECHK.TRANS64.TRYWAIT P0, [R3+URZ], R2 ;  /* 0x00000002030075a7 */ /* 0x000ee4000800017f */
[----:B---3--:R-:W-:Y:S05]  /*12430*/  @!P0 BRA `(.L_x_11275) ;  /* 0x00000008004c8947 */ /* 0x008fea0003800000 */
.L_x_11299:
[----:B------:R-:W-:Y:S05]  /*12440*/  @!P2 BRA `(.L_x_11276) ;  /* 0x000000000004a947 */ /* 0x000fea0003800000 */
[----:B------:R-:W-:Y:S01]  /*12450*/  BPT.TRAP 0x1 ;  /* 0x000000040000795c */ /* 0x000fe20000300000 */
.L_x_11276:
[----:B------:R-:W-:-:S04]  /*12460*/  VIADD R0, R9, 0x16860 ;  /* 0x0001686009007836 */ /* 0x000fc80000000000 */
[----:B------:R-:W-:-:S04]  /*12470*/  IMAD R19, R19, 0x8, R0 ;  /* 0x0000000813137824 */ /* 0x000fc800078e0200 */
[----:B------:R-:W4:Y:S02]  /*12480*/  SYNCS.PHASECHK.TRANS64.TRYWAIT P0, [R19+URZ], R4 ;  /* 0x00000004130075a7 */ /* 0x000f24000800017f */
[----:B----4-:R-:W-:Y:S05]  /*12490*/  @!P0 BRA `(.L_x_11277) ;  /* 0x0000000800488947 */ /* 0x010fea0003800000 */
.L_x_11300:
[----:B------:R-:W-:-:S07]  /*124a0*/  IMAD R7, R7, 0x8, R0 ;  /* 0x0000000807077824 */ /* 0x000fce00078e0200 */
.L_x_11278:
[----:B------:R1:W1:Y:S02]  /*124b0*/  SYNCS.PHASECHK.TRANS64.TRYWAIT P0, [R7+URZ], R2 ;  /* 0x00000002070075a7 */ /* 0x000264000800017f */
[----:B-1----:R-:W-:Y:S05]  /*124c0*/  @!P0 NANOSLEEP.SYNCS 0x989680 ;  /* 0x009896800000895d */ /* 0x002fea0003900000 */
[----:B------:R-:W1:Y:S02]  /*124d0*/  @!P0 SYNCS.PHASECHK.TRANS64 P0, [R7+URZ], R2 ;  /* 0x00000002070085a7 */ /* 0x000e64000800007f */
[----:B-1----:R-:W-:Y:S05]  /*124e0*/  @!P0 BRA `(.L_x_11278) ;  /* 0xfffffffc00f08947 */ /* 0x002fea000383ffff */
.L_x_11272:
[----:B------:R-:W-:Y:S05]  /*124f0*/  BSYNC B0 ;  /* 0x0000000000007941 */ /* 0x000fea0003800000 */
.L_x_11271:
[----:B------:R-:W-:Y:S05]  /*12500*/  EXIT ;  /* 0x000000000000794d */ /* 0x000fea0003800000 */
.L_x_11132:
[----:B-1----:R-:W-:-:S04]  /*12510*/  IMAD.U32 R3, RZ, RZ, UR40 ;  /* 0x00000028ff037e24 */ /* 0x002fc8000f8e00ff */
[----:B------:R1:W2:Y:S03]  /*12520*/  SYNCS.PHASECHK.TRANS64.TRYWAIT P1, [R3+URZ+0x16800], R0 ;  /* 0x01680000030075a7 */ /* 0x0002a6000802017f */
[----:B--2---:R-:W-:Y:S05]  /*12530*/  @!P1 NANOSLEEP.SYNCS 0x989680 ;  /* 0x009896800000995d */ /* 0x004fea0003900000 */
[----:B------:R-:W2:Y:S02]  /*12540*/  @!P1 SYNCS.PHASECHK.TRANS64 P1, [R3+URZ+0x16800], R0 ;  /* 0x01680000030095a7 */ /* 0x000ea4000802007f */
[----:B--2---:R-:W-:Y:S05]  /*12550*/  @!P1 BRA `(.L_x_11132) ;  /* 0xfffffffc00ec9947 */ /* 0x004fea000383ffff */
[----:B------:R-:W-:Y:S05]  /*12560*/  BRA `(.L_x_11279) ;  /* 0xfffffef000b87947 */ /* 0x000fea000383ffff */
.L_x_11136:
[----:B--2---:R2:W3:Y:S02]  /*12570*/  SYNCS.PHASECHK.TRANS64.TRYWAIT P2, [R3+URZ+0x16830], R0 ;  /* 0x01683000030075a7 */ /* 0x0044e4000804017f */
[----:B---3--:R-:W-:Y:S05]  /*12580*/  @!P2 NANOSLEEP.SYNCS 0x989680 ;  /* 0x009896800000a95d */ /* 0x008fea0003900000 */
[----:B------:R-:W3:Y:S02]  /*12590*/  @!P2 SYNCS.PHASECHK.TRANS64 P2, [R3+URZ+0x16830], R0 ;  /* 0x016830000300a5a7 */ /* 0x000ee4000804007f */
[----:B---3--:R-:W-:Y:S05]  /*125a0*/  @!P2 BRA `(.L_x_11136) ;  /* 0xfffffffc00f0a947 */ /* 0x008fea000383ffff */
[----:B------:R-:W-:Y:S05]  /*125b0*/  BRA `(.L_x_11135) ;  /* 0xfffffef000d87947 */ /* 0x000fea000383ffff */
.L_x_11152:
[----:B--2---:R-:W-:-:S04]  /*125c0*/  IMAD.U32 R12, RZ, RZ, UR6 ;  /* 0x00000006ff0c7e24 */ /* 0x004fc8000f8e00ff */
[----:B------:R2:W3:Y:S03]  /*125d0*/  SYNCS.PHASECHK.TRANS64.TRYWAIT P2, [R12+URZ+0x16830], R11 ;  /* 0x0168300b0c0075a7 */ /* 0x0004e6000804017f */
[----:B---3--:R-:W-:Y:S05]  /*125e0*/  @!P2 NANOSLEEP.SYNCS 0x989680 ;  /* 0x009896800000a95d */ /* 0x008fea0003900000 */
[----:B------:R-:W3:Y:S02]  /*125f0*/  @!P2 SYNCS.PHASECHK.TRANS64 P2, [R12+URZ+0x16830], R11 ;  /* 0x0168300b0c00a5a7 */ /* 0x000ee4000804007f */
[----:B---3--:R-:W-:Y:S05]  /*12600*/  @!P2 BRA `(.L_x_11152) ;  /* 0xfffffffc00eca947 */ /* 0x008fea000383ffff */
[----:B------:R-:W-:Y:S05]  /*12610*/  BRA `(.L_x_11149) ;  /* 0xffffff2c00107947 */ /* 0x000fea000383ffff */
.L_x_11156:
[----:B--2---:R-:W-:-:S04]  /*12620*/  IMAD.U32 R12, RZ, RZ, UR6 ;  /* 0x00000006ff0c7e24 */ /* 0x004fc8000f8e00ff */
[----:B------:R2:W3:Y:S03]  /*12630*/  SYNCS.PHASECHK.TRANS64.TRYWAIT P2, [R12+URZ+0x16850], R11 ;  /* 0x0168500b0c0075a7 */ /* 0x0004e6000804017f */
[----:B---3--:R-:W-:Y:S05]  /*12640*/  @!P2 NANOSLEEP.SYNCS 0x989680 ;  /* 0x009896800000a95d */ /* 0x008fea0003900000 */
[----:B------:R-:W3:Y:S02]  /*12650*/  @!P2 SYNCS.PHASECHK.TRANS64 P2, [R12+URZ+0x16850], R11 ;  /* 0x0168500b0c00a5a7 */ /* 0x000ee4000804007f */
[----:B---3--:R-:W-:Y:S05]  /*12660*/  @!P2 BRA `(.L_x_11156) ;  /* 0xfffffffc00eca947 */ /* 0x008fea000383ffff */
[----:B------:R-:W-:Y:S05]  /*12670*/  BRA `(.L_x_11153) ;  /* 0xffffff2c00807947 */ /* 0x000fea000383ffff */
.L_x_11173:
[----:B--2---:R-:W-:-:S04]  /*12680*/  IMAD.U32 R13, RZ, RZ, UR6 ;  /* 0x00000006ff0d7e24 */ /* 0x004fc8000f8e00ff */
[----:B------:R2:W3:Y:S03]  /*12690*/  SYNCS.PHASECHK.TRANS64.TRYWAIT P2, [R13+URZ+0x16830], R8 ;  /* 0x016830080d0075a7 */ /* 0x0004e6000804017f */
[----:B---3--:R-:W-:Y:S05]  /*126a0*/  @!P2 NANOSLEEP.SYNCS 0x989680 ;  /* 0x009896800000a95d */ /* 0x008fea0003900000 */
[----:B------:R-:W3:Y:S02]  /*126b0*/  @!P2 SYNCS.PHASECHK.TRANS64 P2, [R13+URZ+0x16830], R8 ;  /* 0x016830080d00a5a7 */ /* 0x000ee4000804007f */
[----:B---3--:R-:W-:Y:S05]  /*126c0*/  @!P2 BRA `(.L_x_11173) ;  /* 0xfffffffc00eca947 */ /* 0x008fea000383ffff */
[----:B------:R-:W-:Y:S05]  /*126d0*/  BRA `(.L_x_11170) ;  /* 0xffffff6000a87947 */ /* 0x000fea000383ffff */
.L_x_11177:
[----:B--2---:R-:W-:-:S04]  /*126e0*/  IMAD.U32 R13, RZ, RZ, UR6 ;  /* 0x00000006ff0d7e24 */ /* 0x004fc8000f8e00ff */
[----:B------:R2:W3:Y:S03]  /*126f0*/  SYNCS.PHASECHK.TRANS64.TRYWAIT P2, [R13+URZ+0x16850], R8 ;  /* 0x016850080d0075a7 */ /* 0x0004e6000804017f */
[----:B---3--:R-:W-:Y:S05]  /*12700*/  @!P2 NANOSLEEP.SYNCS 0x989680 ;  /* 0x009896800000a95d */ /* 0x008fea0003900000 */
[----:B------:R-:W3:Y:S02]  /*12710*/  @!P2 SYNCS.PHASECHK.TRANS64 P2, [R13+URZ+0x16850], R8 ;  /* 0x016850080d00a5a7 */ /* 0x000ee4000804007f */
[----:B---3--:R-:W-:Y:S05]  /*12720*/  @!P2 BRA `(.L_x_11177) ;  /* 0xfffffffc00eca947 */ /* 0x008fea000383ffff */
[----:B------:R-:W-:Y:S05]  /*12730*/  BRA `(.L_x_11174) ;  /* 0xffffff6400187947 */ /* 0x000fea000383ffff */
.L_x_11183:
[----:B--2---:R-:W-:-:S04]  /*12740*/  IMAD.U32 R13, RZ, RZ, UR6 ;  /* 0x00000006ff0d7e24 */ /* 0x004fc8000f8e00ff */
[----:B------:R2:W3:Y:S03]  /*12750*/  SYNCS.PHASECHK.TRANS64.TRYWAIT P2, [R13+URZ+0x16830], R8 ;  /* 0x016830080d0075a7 */ /* 0x0004e6000804017f */
[----:B---3--:R-:W-:Y:S05]  /*12760*/  @!P2 NANOSLEEP.SYNCS 0x989680 ;  /* 0x009896800000a95d */ /* 0x008fea0003900000 */
[----:B------:R-:W3:Y:S02]  /*12770*/  @!P2 SYNCS.PHASECHK.TRANS64 P2, [R13+URZ+0x16830], R8 ;  /* 0x016830080d00a5a7 */ /* 0x000ee4000804007f */
[----:B---3--:R-:W-:Y:S05]  /*12780*/  @!P2 BRA `(.L_x_11183) ;  /* 0xfffffffc00eca947 */ /* 0x008fea000383ffff */
[----:B------:R-:W-:Y:S05]  /*12790*/  BRA `(.L_x_11180) ;  /* 0xffffff8400bc7947 */ /* 0x000fea000383ffff */
.L_x_11187:
[----:B--2---:R-:W-:-:S04]  /*127a0*/  IMAD.U32 R13, RZ, RZ, UR6 ;  /* 0x00000006ff0d7e24 */ /* 0x004fc8000f8e00ff */
[----:B------:R2:W3:Y:S03]  /*127b0*/  SYNCS.PHASECHK.TRANS64.TRYWAIT P2, [R13+URZ+0x16850], R8 ;  /* 0x016850080d0075a7 */ /* 0x0004e6000804017f */
[----:B---3--:R-:W-:Y:S05]  /*127c0*/  @!P2 NANOSLEEP.SYNCS 0x989680 ;  /* 0x009896800000a95d */ /* 0x008fea0003900000 */
[----:B------:R-:W3:Y:S02]  /*127d0*/  @!P2 SYNCS.PHASECHK.TRANS64 P2, [R13+URZ+0x16850], R8 ;  /* 0x016850080d00a5a7 */ /* 0x000ee4000804007f */
[----:B---3--:R-:W-:Y:S05]  /*127e0*/  @!P2 BRA `(.L_x_11187) ;  /* 0xfffffffc00eca947 */ /* 0x008fea000383ffff */
[----:B------:R-:W-:Y:S05]  /*127f0*/  BRA `(.L_x_11184) ;  /* 0xffffff88002c7947 */ /* 0x000fea000383ffff */
.L_x_11200:
[----:B--2---:R-:W-:-:S04]  /*12800*/  IMAD.U32 R3, RZ, RZ, UR5 ;  /* 0x00000005ff037e24 */ /* 0x004fc8000f8e00ff */
[----:B------:R2:W3:Y:S03]  /*12810*/  SYNCS.PHASECHK.TRANS64.TRYWAIT P0, [R3+URZ+0x16850], R0 ;  /* 0x01685000030075a7 */ /* 0x0004e6000800017f */
[----:B---3--:R-:W-:Y:S05]  /*12820*/  @!P0 NANOSLEEP.SYNCS 0x989680 ;  /* 0x009896800000895d */ /* 0x008fea0003900000 */
[----:B------:R-:W3:Y:S02]  /*12830*/  @!P0 SYNCS.PHASECHK.TRANS64 P0, [R3+URZ+0x16850], R0 ;  /* 0x01685000030085a7 */ /* 0x000ee4000800007f */
[----:B---3--:R-:W-:Y:S05]  /*12840*/  @!P0 BRA `(.L_x_11200) ;  /* 0xfffffffc00ec8947 */ /* 0x008fea000383ffff */
[----:B------:R-:W-:Y:S05]  /*12850*/  BRA `(.L_x_11199) ;  /* 0xffffffb800907947 */ /* 0x000fea000383ffff */
.L_x_11230:
[----:B------:R-:W-:Y:S02]  /*12860*/  IMAD.MOV.U32 R13, RZ, RZ, R16 ;  /* 0x000000ffff0d7224 */ /* 0x000fe400078e0010 */
[----:B------:R-:W-:Y:S02]  /*12870*/  IMAD.MOV.U32 R12, RZ, RZ, RZ ;  /* 0x000000ffff0c7224 */ /* 0x000fe400078e00ff */
[----:B------:R-:W-:Y:S02]  /*12880*/  IMAD.MOV.U32 R11, RZ, RZ, 0x1f ;  /* 0x0000001fff0b7424 */ /* 0x000fe400078e00ff */
[----:B------:R-:W-:-:S07]  /*12890*/  IMAD.MOV.U32 R15, RZ, RZ, -0x1 ;  /* 0xffffffffff0f7424 */ /* 0x000fce00078e00ff */
[----:B------:R-:W-:Y:S05]  /*128a0*/  WARPSYNC.COLLECTIVE R15, `(.L_x_11280) ;  /* 0x000000000f087348 */ /* 0x000fea0003c00000 */
[----:B------:R1:W2:Y:S02]  /*128b0*/  SHFL.IDX P6, R14, R13, R12, R11 ;  /* 0x0000000c0d0e7389 */ /* 0x0002a400000c000b */
[----:B-12---:R-:W-:Y:S01]  /*128c0*/  ENDCOLLECTIVE ;  /* 0x000000000000791b */ /* 0x006fe20003800000 */
.L_x_11280:
[----:B------:R-:W-:Y:S05]  /*128d0*/  BRA `(.L_x_11281) ;  /* 0xffffffdc00b07947 */ /* 0x000fea000383ffff */
.L_x_11231:
[----:B------:R-:W-:Y:S01]  /*128e0*/  BSSY B0, `(.L_x_11282) ;  /* 0x0000006000007945 */ /* 0x000fe20003800000 */
[----:B------:R-:W-:-:S07]  /*128f0*/  IMAD.MOV.U32 R15, RZ, RZ, -0x1 ;  /* 0xffffffffff0f7424 */ /* 0x000fce00078e00ff */
[----:B------:R-:W-:Y:S05]  /*12900*/  WARPSYNC.COLLECTIVE R15, `(.L_x_11283) ;  /* 0x000000000f0c7348 */ /* 0x000fea0003c00000 */
[----:B------:R-:W-:Y:S02]  /*12910*/  ELECT P6, UR62, PT ;  /* 0x00000000003e782f */ /* 0x000fe400038c0000 */
[----:B------:R-:W-:Y:S01]  /*12920*/  MOV R14, UR62 ;  /* 0x0000003e000e7c02 */ /* 0x000fe20008000f00 */
[----:B------:R-:W-:Y:S10]  /*12930*/  ENDCOLLECTIVE ;  /* 0x000000000000791b */ /* 0x000ff40003800000 */
.L_x_11283:
[----:B------:R-:W-:Y:S05]  /*12940*/  BSYNC B0 ;  /* 0x0000000000007941 */ /* 0x000fea0003800000 */
.L_x_11282:
[----:B------:R-:W-:Y:S05]  /*12950*/  BRA `(.L_x_11284) ;  /* 0xffffffdc00a07947 */ /* 0x000fea000383ffff */
.L_x_11234:
[----:B--2---:R2:W3:Y:S02]  /*12960*/  SYNCS.PHASECHK.TRANS64.TRYWAIT P2, [R13+URZ+0x16840], R12 ;  /* 0x0168400c0d0075a7 */ /* 0x0044e4000804017f */
[----:B---3--:R-:W-:Y:S05]  /*12970*/  @!P2 NANOSLEEP.SYNCS 0x989680 ;  /* 0x009896800000a95d */ /* 0x008fea0003900000 */
[----:B------:R-:W3:Y:S02]  /*12980*/  @!P2 SYNCS.PHASECHK.TRANS64 P2, [R13+URZ+0x16840], R12 ;  /* 0x0168400c0d00a5a7 */ /* 0x000ee4000804007f */
[----:B---3--:R-:W-:Y:S05]  /*12990*/  @!P2 BRA `(.L_x_11234) ;  /* 0xfffffffc00f0a947 */ /* 0x008fea000383ffff */
[----:B------:R-:W-:Y:S05]  /*129a0*/  BRA `(.L_x_11285) ;  /* 0xffffffdc00f47947 */ /* 0x000fea000383ffff */
.L_x_11236:
[----:B-1----:R-:W-:-:S04]  /*129b0*/  IMAD.U32 R5, RZ, RZ, UR39 ;  /* 0x00000027ff057e24 */ /* 0x002fc8000f8e00ff */
[----:B------:R1:W3:Y:S03]  /*129c0*/  SYNCS.PHASECHK.TRANS64.TRYWAIT P2, [R5+URZ+0x16820], R4 ;  /* 0x01682004050075a7 */ /* 0x0002e6000804017f */
[----:B---3--:R-:W-:Y:S05]  /*129d0*/  @!P2 NANOSLEEP.SYNCS 0x989680 ;  /* 0x009896800000a95d */ /* 0x008fea0003900000 */
[----:B------:R-:W3:Y:S02]  /*129e0*/  @!P2 SYNCS.PHASECHK.TRANS64 P2, [R5+URZ+0x16820], R4 ;  /* 0x016820040500a5a7 */ /* 0x000ee4000804007f */
[----:B---3--:R-:W-:Y:S05]  /*129f0*/  @!P2 BRA `(.L_x_11236) ;  /* 0xfffffffc00eca947 */ /* 0x008fea000383ffff */
[----:B------:R-:W-:Y:S05]  /*12a00*/  BRA `(.L_x_11286) ;  /* 0xffffffe000947947 */ /* 0x000fea000383ffff */
.L_x_11242:
[----:B-1----:R1:W2:Y:S02]  /*12a10*/  SYNCS.PHASECHK.TRANS64.TRYWAIT P3, [R3+URZ+0x16840], R2 ;  /* 0x01684002030075a7 */ /* 0x0022a4000806017f */
[----:B--2---:R-:W-:Y:S05]  /*12a20*/  @!P3 NANOSLEEP.SYNCS 0x989680 ;  /* 0x009896800000b95d */ /* 0x004fea0003900000 */
[----:B------:R-:W2:Y:S02]  /*12a30*/  @!P3 SYNCS.PHASECHK.TRANS64 P3, [R3+URZ+0x16840], R2 ;  /* 0x016840020300b5a7 */ /* 0x000ea4000806007f */
[----:B--2---:R-:W-:Y:S05]  /*12a40*/  @!P3 BRA `(.L_x_11242) ;  /* 0xfffffffc00f0b947 */ /* 0x004fea000383ffff */
[----:B------:R-:W-:Y:S05]  /*12a50*/  BRA `(.L_x_11287) ;  /* 0xffffffe400347947 */ /* 0x000fea000383ffff */
.L_x_11244:
[----:B-1----:R1:W2:Y:S02]  /*12a60*/  SYNCS.PHASECHK.TRANS64.TRYWAIT P3, [R2+URZ+0x60], R3 ;  /* 0x00006003020075a7 */ /* 0x0022a4000806017f */
[----:B--2---:R-:W-:Y:S05]  /*12a70*/  @!P3 NANOSLEEP.SYNCS 0x989680 ;  /* 0x009896800000b95d */ /* 0x004fea0003900000 */
[----:B------:R-:W2:Y:S02]  /*12a80*/  @!P3 SYNCS.PHASECHK.TRANS64 P3, [R2+URZ+0x60], R3 ;  /* 0x000060030200b5a7 */ /* 0x000ea4000806007f */
[----:B--2---:R-:W-:Y:S05]  /*12a90*/  @!P3 BRA `(.L_x_11244) ;  /* 0xfffffffc00f0b947 */ /* 0x004fea000383ffff */
[----:B------:R-:W-:Y:S05]  /*12aa0*/  BRA `(.L_x_11288) ;  /* 0xffffffe400887947 */ /* 0x000fea000383ffff */
.L_x_11250:
[----:B-1----:R1:W2:Y:S02]  /*12ab0*/  SYNCS.PHASECHK.TRANS64.TRYWAIT P3, [R4+URZ+0x16840], R3 ;  /* 0x01684003040075a7 */ /* 0x0022a4000806017f */
[----:B--2---:R-:W-:Y:S05]  /*12ac0*/  @!P3 NANOSLEEP.SYNCS 0x989680 ;  /* 0x009896800000b95d */ /* 0x004fea0003900000 */
[----:B------:R-:W2:Y:S02]  /*12ad0*/  @!P3 SYNCS.PHASECHK.TRANS64 P3, [R4+URZ+0x16840], R3 ;  /* 0x016840030400b5a7 */ /* 0x000ea4000806007f */
[----:B--2---:R-:W-:Y:S05]  /*12ae0*/  @!P3 BRA `(.L_x_11250) ;  /* 0xfffffffc00f0b947 */ /* 0x004fea000383ffff */
[----:B------:R-:W-:Y:S05]  /*12af0*/  BRA `(.L_x_11289) ;  /* 0xffffffe800887947 */ /* 0x000fea000383ffff */
.L_x_11252:
[----:B-1----:R1:W2:Y:S02]  /*12b00*/  SYNCS.PHASECHK.TRANS64.TRYWAIT P3, [R3+URZ+0x60], R18 ;  /* 0x00006012030075a7 */ /* 0x0022a4000806017f */
[----:B--2---:R-:W-:Y:S05]  /*12b10*/  @!P3 NANOSLEEP.SYNCS 0x989680 ;  /* 0x009896800000b95d */ /* 0x004fea0003900000 */
[----:B------:R-:W2:Y:S02]  /*12b20*/  @!P3 SYNCS.PHASECHK.TRANS64 P3, [R3+URZ+0x60], R18 ;  /* 0x000060120300b5a7 */ /* 0x000ea4000806007f */
[----:B--2---:R-:W-:Y:S05]  /*12b30*/  @!P3 BRA `(.L_x_11252) ;  /* 0xfffffffc00f0b947 */ /* 0x004fea000383ffff */
[----:B------:R-:W-:Y:S05]  /*12b40*/  BRA `(.L_x_11290) ;  /* 0xffffffe800dc7947 */ /* 0x000fea000383ffff */
.L_x_11257:
[----:B-1----:R1:W2:Y:S02]  /*12b50*/  SYNCS.PHASECHK.TRANS64.TRYWAIT P3, [R3+URZ+0x16840], R4 ;  /* 0x01684004030075a7 */ /* 0x0022a4000806017f */
[----:B--2---:R-:W-:Y:S05]  /*12b60*/  @!P3 NANOSLEEP.SYNCS 0x989680 ;  /* 0x009896800000b95d */ /* 0x004fea0003900000 */
[----:B------:R-:W2:Y:S02]  /*12b70*/  @!P3 SYNCS.PHASECHK.TRANS64 P3, [R3+URZ+0x16840], R4 ;  /* 0x016840040300b5a7 */ /* 0x000ea4000806007f */
[----:B--2---:R-:W-:Y:S05]  /*12b80*/  @!P3 BRA `(.L_x_11257) ;  /* 0xfffffffc00f0b947 */ /* 0x004fea000383ffff */
[----:B------:R-:W-:Y:S05]  /*12b90*/  BRA `(.L_x_11291) ;  /* 0xffffffec00b07947 */ /* 0x000fea000383ffff */
.L_x_11259:
[----:B-1----:R1:W2:Y:S02]  /*12ba0*/  SYNCS.PHASECHK.TRANS64.TRYWAIT P3, [R3+URZ+0x60], R12 ;  /* 0x0000600c030075a7 */ /* 0x0022a4000806017f */
[----:B--2---:R-:W-:Y:S05]  /*12bb0*/  @!P3 NANOSLEEP.SYNCS 0x989680 ;  /* 0x009896800000b95d */ /* 0x004fea0003900000 */
[----:B------:R-:W2:Y:S02]  /*12bc0*/  @!P3 SYNCS.PHASECHK.TRANS64 P3, [R3+URZ+0x60], R12 ;  /* 0x0000600c0300b5a7 */ /* 0x000ea4000806007f */
[----:B--2---:R-:W-:Y:S05]  /*12bd0*/  @!P3 BRA `(.L_x_11259) ;  /* 0xfffffffc00f0b947 */ /* 0x004fea000383ffff */
[----:B------:R-:W-:Y:S05]  /*12be0*/  BRA `(.L_x_11292) ;  /* 0xfffffff000047947 */ /* 0x000fea000383ffff */
.L_x_11266:
[----:B-1----:R1:W2:Y:S02]  /*12bf0*/  SYNCS.PHASECHK.TRANS64.TRYWAIT P0, [R3+URZ+0x16860], R0 ;  /* 0x01686000030075a7 */ /* 0x0022a4000800017f */
[----:B--2---:R-:W-:Y:S05]  /*12c00*/  @!P0 NANOSLEEP.SYNCS 0x989680 ;  /* 0x009896800000895d */ /* 0x004fea0003900000 */
[----:B------:R-:W2:Y:S02]  /*12c10*/  @!P0 SYNCS.PHASECHK.TRANS64 P0, [R3+URZ+0x16860], R0 ;  /* 0x01686000030085a7 */ /* 0x000ea4000800007f */
[----:B--2---:R-:W-:Y:S05]  /*12c20*/  @!P0 BRA `(.L_x_11266) ;  /* 0xfffffffc00f08947 */ /* 0x004fea000383ffff */
[----:B------:R-:W-:Y:S05]  /*12c30*/  BRA `(.L_x_11293) ;  /* 0xfffffff000bc7947 */ /* 0x000fea000383ffff */
.L_x_11268:
[----:B------:R-:W-:Y:S01]  /*12c40*/  BSSY B0, `(.L_x_11294) ;  /* 0x0000007000007945 */ /* 0x000fe20003800000 */
[----:B------:R-:W-:Y:S02]  /*12c50*/  IMAD.MOV.U32 R12, RZ, RZ, RZ ;  /* 0x000000ffff0c7224 */ /* 0x000fe400078e00ff */
[----:B------:R-:W-:Y:S02]  /*12c60*/  IMAD.MOV.U32 R11, RZ, RZ, 0x1f ;  /* 0x0000001fff0b7424 */ /* 0x000fe400078e00ff */
[----:B------:R-:W-:-:S07]  /*12c70*/  IMAD.MOV.U32 R15, RZ, RZ, -0x1 ;  /* 0xffffffffff0f7424 */ /* 0x000fce00078e00ff */
[----:B------:R-:W-:Y:S05]  /*12c80*/  WARPSYNC.COLLECTIVE R15, `(.L_x_11295) ;  /* 0x000000000f087348 */ /* 0x000fea0003c00000 */
[----:B------:R1:W2:Y:S02]  /*12c90*/  SHFL.IDX P6, R14, R13, R12, R11 ;  /* 0x0000000c0d0e7389 */ /* 0x0002a400000c000b */
[----:B-12---:R-:W-:Y:S01]  /*12ca0*/  ENDCOLLECTIVE ;  /* 0x000000000000791b */ /* 0x006fe20003800000 */
.L_x_11295:
[----:B------:R-:W-:Y:S05]  /*12cb0*/  BSYNC B0 ;  /* 0x0000000000007941 */ /* 0x000fea0003800000 */
.L_x_11294:
[----:B------:R-:W-:Y:S05]  /*12cc0*/  BRA `(.L_x_11296) ;  /* 0xfffffff4001c7947 */ /* 0x000fea000383ffff */
.L_x_11270:
[----:B--2---:R2:W3:Y:S02]  /*12cd0*/  SYNCS.PHASECHK.TRANS64.TRYWAIT P0, [R9+URZ+0x16820], R0 ;  /* 0x01682000090075a7 */ /* 0x0044e4000800017f */
[----:B---3--:R-:W-:Y:S05]  /*12ce0*/  @!P0 NANOSLEEP.SYNCS 0x989680 ;  /* 0x009896800000895d */ /* 0x008fea0003900000 */
[----:B------:R-:W3:Y:S02]  /*12cf0*/  @!P0 SYNCS.PHASECHK.TRANS64 P0, [R9+URZ+0x16820], R0 ;  /* 0x01682000090085a7 */ /* 0x000ee4000800007f */
[----:B---3--:R-:W-:Y:S05]  /*12d00*/  @!P0 BRA `(.L_x_11270) ;  /* 0xfffffffc00f08947 */ /* 0x008fea000383ffff */
[----:B------:R-:W-:Y:S05]  /*12d10*/  BRA `(.L_x_11297) ;  /* 0xfffffff400647947 */ /* 0x000fea000383ffff */
.L_x_11274:
[----:B--2---:R2:W3:Y:S02]  /*12d20*/  SYNCS.PHASECHK.TRANS64.TRYWAIT P0, [R5+URZ], R4 ;  /* 0x00000004050075a7 */ /* 0x0044e4000800017f */
[----:B---3--:R-:W-:Y:S05]  /*12d30*/  @!P0 NANOSLEEP.SYNCS 0x989680 ;  /* 0x009896800000895d */ /* 0x008fea0003900000 */
[----:B------:R-:W3:Y:S02]  /*12d40*/  @!P0 SYNCS.PHASECHK.TRANS64 P0, [R5+URZ], R4 ;  /* 0x00000004050085a7 */ /* 0x000ee4000800007f */
[----:B---3--:R-:W-:Y:S05]  /*12d50*/  @!P0 BRA `(.L_x_11274) ;  /* 0xfffffffc00f08947 */ /* 0x008fea000383ffff */
[----:B------:R-:W-:Y:S05]  /*12d60*/  BRA `(.L_x_11298) ;  /* 0xfffffff400ac7947 */ /* 0x000fea000383ffff */
.L_x_11275:
[----:B---3--:R3:W4:Y:S02]  /*12d70*/  SYNCS.PHASECHK.TRANS64.TRYWAIT P0, [R3+URZ], R2 ;  /* 0x00000002030075a7 */ /* 0x008724000800017f */
[----:B----4-:R-:W-:Y:S05]  /*12d80*/  @!P0 NANOSLEEP.SYNCS 0x989680 ;  /* 0x009896800000895d */ /* 0x010fea0003900000 */
[----:B------:R-:W4:Y:S02]  /*12d90*/  @!P0 SYNCS.PHASECHK.TRANS64 P0, [R3+URZ], R2 ;  /* 0x00000002030085a7 */ /* 0x000f24000800007f */
[----:B----4-:R-:W-:Y:S05]  /*12da0*/  @!P0 BRA `(.L_x_11275) ;  /* 0xfffffffc00f08947 */ /* 0x010fea000383ffff */
[----:B------:R-:W-:Y:S05]  /*12db0*/  BRA `(.L_x_11299) ;  /* 0xfffffff400a07947 */ /* 0x000fea000383ffff */
.L_x_11277:
[----:B----4-:R4:W1:Y:S02]  /*12dc0*/  SYNCS.PHASECHK.TRANS64.TRYWAIT P0, [R19+URZ], R4 ;  /* 0x00000004130075a7 */ /* 0x010864000800017f */
[----:B-1----:R-:W-:Y:S05]  /*12dd0*/  @!P0 NANOSLEEP.SYNCS 0x989680 ;  /* 0x009896800000895d */ /* 0x002fea0003900000 */
[----:B------:R-:W1:Y:S02]  /*12de0*/  @!P0 SYNCS.PHASECHK.TRANS64 P0, [R19+URZ], R4 ;  /* 0x00000004130085a7 */ /* 0x000e64000800007f */
[----:B-1----:R-:W-:Y:S05]  /*12df0*/  @!P0 BRA `(.L_x_11277) ;  /* 0xfffffffc00f08947 */ /* 0x002fea000383ffff */
[----:B------:R-:W-:Y:S05]  /*12e00*/  BRA `(.L_x_11300) ;  /* 0xfffffff400a47947 */ /* 0x000fea000383ffff */
.L_x_11301:
        /* <DEDUP_REMOVED lines=15> */
.L_x_12788:


//--------------------- .text._ZN7cutlass13device_kernelIN5flash11enable_sm90INS1_16FlashAttnFwdSm90INS1_25CollectiveMainloopFwdSm90ILi2EN4cute5tupleIJNS5_1CILi1EEES8_S8_EEENS6_IJNS7_ILi192EEENS7_ILi128EEENS7_ILi64EEEEEELi64ENS_6half_tEfNS_4arch4Sm90ELb0ELb1ELb1ELb1ELb0ELb0ELb0ELb1ELb1ELb0ELb0ELb0EEENS1_21CollectiveEpilogueFwdINS6_IJSA_SC_SB_EEES9_SE_SG_Li384ELb1ELb0ELb0ELb0EEENS1_36VarlenDynamicPersistentTileSchedulerILi192ELi128ELi384ELi32ELb0ELb0ELb1ELb1ELb0ELb1EEEEEEEEEvNT_6ParamsE --------------------------
	.section	.text._ZN7cutlass13device_kernelIN5flash11enable_sm90INS1_16FlashAttnFwdSm90INS1_25CollectiveMainloopFwdSm90ILi2EN4cute5tupleIJNS5_1CILi1EEES8_S8_EEENS6_IJNS7_ILi192EEENS7_ILi128EEENS7_ILi64EEEEEELi64ENS_6half_tEfNS_4arch4Sm90ELb0ELb1ELb1ELb1ELb0ELb0ELb0ELb1ELb1ELb0ELb0ELb0EEENS1_21CollectiveEpilogueFwdINS6_IJSA_SC_SB_EEES9_SE_SG_Li384ELb1ELb0ELb0ELb0EEENS1_36VarlenDynamicPersistentTileSchedulerILi192ELi128ELi384ELi32ELb0ELb0ELb1ELb1ELb0ELb1EEEEEEEEEvNT_6ParamsE,"ax",@progbits
	.align	128
.text._ZN7cutlass13device_kernelIN5flash11enable_sm90INS1_16FlashAttnFwdSm90INS1_25CollectiveMainloopFwdSm90ILi2EN4cute5tupleIJNS5_1CILi1EEES8_S8_EEENS6_IJNS7_ILi192EEENS7_ILi128EEENS7_ILi64EEEEEELi64ENS_6half_tEfNS_4arch4Sm90ELb0ELb1ELb1ELb1ELb0ELb0ELb0ELb1ELb1ELb0ELb0ELb0EEENS1_21CollectiveEpilogueFwdINS6_IJSA_SC_SB_EEES9_SE_SG_Li384ELb1ELb0ELb0ELb0EEENS1_36VarlenDynamicPersistentTileSchedulerILi192ELi128ELi384ELi32ELb0ELb0ELb1ELb1ELb0ELb1EEEEEEEEEvNT_6ParamsE:
        .type           _ZN7cutlass13device_kernelIN5flash11enable_sm90INS1_16FlashAttnFwdSm90INS1_25CollectiveMainloopFwdSm90ILi2EN4cute5tupleIJNS5_1CILi1EEES8_S8_EEENS6_IJNS7_ILi192EEENS7_ILi128EEENS7_ILi64EEEEEELi64ENS_6half_tEfNS_4arch4Sm90ELb0ELb1ELb1ELb1ELb0ELb0ELb0ELb1ELb1ELb0ELb0ELb0EEENS1_21CollectiveEpilogueFwdINS6_IJSA_SC_SB_EEES9_SE_SG_Li384ELb1ELb0ELb0ELb0EEENS1_36VarlenDynamicPersistentTileSchedulerILi192ELi128ELi384ELi32ELb0ELb0ELb1ELb1ELb0ELb1EEEEEEEEEvNT_6ParamsE,@function
        .size           _ZN7cutlass13device_kernelIN5flash11enable_sm90INS1_16FlashAttnFwdSm90INS1_25CollectiveMainloopFwdSm90ILi2EN4cute5tupleIJNS5_1CILi1EEES8_S8_EEENS6_IJNS7_ILi192EEENS7_ILi128EEENS7_ILi64EEEEEELi64ENS_6half_tEfNS_4arch4Sm90ELb0ELb1ELb1ELb1ELb0ELb0ELb0ELb1ELb1ELb0ELb0ELb0EEENS1_21CollectiveEpilogueFwdINS6_IJSA_SC_SB_EEES9_SE_SG_Li384ELb1ELb0ELb0ELb0EEENS1_36VarlenDynamicPersistentTileSchedulerILi192ELi128ELi384ELi32ELb0ELb0ELb1ELb1ELb0ELb1EEEEEEEEEvNT_6ParamsE,(.L_x_12789 - _ZN7cutlass13device_kernelIN5flash11enable_sm90INS1_16FlashAttnFwdSm90INS1_25CollectiveMainloopFwdSm90ILi2EN4cute5tupleIJNS5_1CILi1EEES8_S8_EEENS6_IJNS7_ILi192EEENS7_ILi128EEENS7_ILi64EEEEEELi64ENS_6half_tEfNS_4arch4Sm90ELb0ELb1ELb1ELb1ELb0ELb0ELb0ELb1ELb1ELb0ELb0ELb0EEENS1_21CollectiveEpilogueFwdINS6_IJSA_SC_SB_EEES9_SE_SG_Li384ELb1ELb0ELb0ELb0EEENS1_36VarlenDynamicPersistentTileSchedulerILi192ELi128ELi384ELi32ELb0ELb0ELb1ELb1ELb0ELb1EEEEEEEEEvNT_6ParamsE)
        .other          _ZN7cutlass13device_kernelIN5flash11enable_sm90INS1_16FlashAttnFwdSm90INS1_25CollectiveMainloopFwdSm90ILi2EN4cute5tupleIJNS5_1CILi1EEES8_S8_EEENS6_IJNS7_ILi192EEENS7_ILi128EEENS7_ILi64EEEEEELi64ENS_6half_tEfNS_4arch4Sm90ELb0ELb1ELb1ELb1ELb0ELb0ELb0ELb1ELb1ELb0ELb0ELb0EEENS1_21CollectiveEpilogueFwdINS6_IJSA_SC_SB_EEES9_SE_SG_Li384ELb1ELb0ELb0ELb0EEENS1_36VarlenDynamicPersistentTileSchedulerILi192ELi128ELi384ELi32ELb0ELb0ELb1ELb1ELb0ELb1EEEEEEEEEvNT_6ParamsE,@"STO_CUDA_ENTRY STV_DEFAULT"
_ZN7cutlass13device_kernelIN5flash11enable_sm90INS1_16FlashAttnFwdSm90INS1_25CollectiveMainloopFwdSm90ILi2EN4cute5tupleIJNS5_1CILi1EEES8_S8_EEENS6_IJNS7_ILi192EEENS7_ILi128EEENS7_ILi64EEEEEELi64ENS_6half_tEfNS_4arch4Sm90ELb0ELb1ELb1ELb1ELb0ELb0ELb0ELb1ELb1ELb0ELb0ELb0EEENS1_21CollectiveEpilogueFwdINS6_IJSA_SC_SB_EEES9_SE_SG_Li384ELb1ELb0ELb0ELb0EEENS1_36VarlenDynamicPersistentTileSchedulerILi192ELi128ELi384ELi32ELb0ELb0ELb1ELb1ELb0ELb1EEEEEEEEEvNT_6ParamsE:
        /* <DEDUP_REMOVED lines=21> */
.L_x_11303:
[----:B------:R-:W-:Y:S05]  /*0150*/  BSYNC B0 ;  /* 0x0000000000007941 */ /* 0x000fea0003800000 */
.L_x_11302:
        /* <DEDUP_REMOVED lines=41> */
.L_x_11304:
        /* <DEDUP_REMOVED lines=22> */
.L_x_11305:
        /* <DEDUP_REMOVED lines=18> */
.L_x_11306:
        /* <DEDUP_REMOVED lines=22> */
.L_x_11307:
        /* <DEDUP_REMOVED lines=22> */
.L_x_11308:
[----:B------:R-:W-:Y:S01]  /*0930*/  PLOP3.LUT P0, PT, PT, PT, UP0, 0x80, 0x0 ;  /* 0x000000000000781c */ /* 0x000fe20003f0f008 */
[----:B------:R-:W-:Y:S01]  /*0940*/  UMOV UR36, 0x1 ;  /* 0x0000000100247882 */ /* 0x000fe20000000000 */
[----:B------:R-:W-:Y:S01]  /*0950*/  NOP ;  /* 0x0000000000007918 */ /* 0x000fe20000000000 */
[----:B------:R-:W-:Y:S01]  /*0960*/  USEL UR36, UR36, 0x2, !UP0 ;  /* 0x0000000224247887 */ /* 0x000fe2000c000000 */
[----:B------:R-:W-:Y:S01]  /*0970*/  ULDC.64 UR46, c[0x0][0x208] ;  /* 0x00008200002e7ab9 */ /* 0x000fe20000000a00 */
[----:B012-4-:R-:W-:Y:S08]  /*0980*/  BAR.SYNC.DEFER_BLOCKING 0x0 ;  /* 0x0000000000007b1d */ /* 0x017ff00000010000 */
[----:B------:R-:W-:Y:S05]  /*0990*/  @!P0 BRA `(.L_x_11309) ;  /* 0x000000f800fc8947 */ /* 0x000fea0003800000 */
.L_x_11310:
        /* <DEDUP_REMOVED lines=29> */
[----:B------:R-:W-:Y:S01]  /*0b70*/  SHF.R.S32.HI R13, RZ, 0x7, R2 ;  /* 0x00000007ff0d7819 */ /* 0x000fe20000011402 */
[----:B------:R-:W-:Y:S02]  /*0b80*/  IMAD.SHL.U32 R5, R4, 0x20, RZ ;  /* 0x0000002004057824 */ /* 0x000fe400078e00ff */
[----:B------:R-:W-:Y:S01]  /*0b90*/  IMAD.IADD R11, R12, 0x1, -R3 ;  /* 0x000000010c0b7824 */ /* 0x000fe200078e0a03 */
[----:B------:R-:W-:Y:S02]  /*0ba0*/  LEA.HI R3, R0, R12, RZ, 0x4 ;  /* 0x0000000c00037211 */ /* 0x000fe400078f20ff */
[----:B------:R-:W-:Y:S02]  /*0bb0*/  LOP3.LUT R5, R5, 0xfffffc00, RZ, 0xc0, !PT ;  /* 0xfffffc0005057812 */ /* 0x000fe400078ec0ff */
[----:B------:R-:W-:-:S02]  /*0bc0*/  SHF.R.S32.HI R7, RZ, 0x1f, R11 ;  /* 0x0000001fff077819 */ /* 0x000fc4000001140b */
[----:B------:R-:W-:Y:S02]  /*0bd0*/  SHF.R.S32.HI R4, RZ, 0x4, R3 ;  /* 0x00000004ff047819 */ /* 0x000fe40000011403 */
[----:B------:R-:W-:Y:S02]  /*0be0*/  LEA.HI R8, R7, R11, RZ, 0x2 ;  /* 0x0000000b07087211 */ /* 0x000fe400078f10ff */
[C---:B------:R-:W-:Y:S02]  /*0bf0*/  LOP3.LUT R2, R3.reuse, 0x3fffff0, RZ, 0xc0, !PT ;  /* 0x03fffff003027812 */ /* 0x040fe400078ec0ff */
[--C-:B------:R-:W-:Y:S02]  /*0c00*/  SHF.R.S32.HI R9, RZ, 0x2, R8.reuse ;  /* 0x00000002ff097819 */ /* 0x100fe40000011408 */
[----:B------:R-:W-:Y:S01]  /*0c10*/  SHF.R.S32.HI R6, RZ, 0x1f, R8 ;  /* 0x0000001fff067819 */ /* 0x000fe20000011408 */
[----:B------:R-:W-:Y:S01]  /*0c20*/  IMAD.IADD R2, R12, 0x1, -R2 ;  /* 0x000000010c027824 */ /* 0x000fe200078e0a02 */
[----:B------:R-:W-:-:S02]  /*0c30*/  LEA.HI R3, R3, R4, RZ, 0x1 ;  /* 0x0000000403037211 */ /* 0x000fc400078f08ff */
[----:B------:R-:W-:Y:S01]  /*0c40*/  LEA.HI R10, R6, R9, RZ, 0x3 ;  /* 0x00000009060a7211 */ /* 0x000fe200078f18ff */
[----:B------:R-:W-:Y:S01]  /*0c50*/  IMAD.HI R6, R13, 0x55555556, RZ ;  /* 0x555555560d067827 */ /* 0x000fe200078e02ff */
[----:B------:R-:W-:Y:S02]  /*0c60*/  LEA.HI R7, R7, R11, RZ, 0x5 ;  /* 0x0000000b07077211 */ /* 0x000fe400078f28ff */
[----:B------:R-:W-:Y:S01]  /*0c70*/  LOP3.LUT R10, R10, 0xfffffff8, RZ, 0xc0, !PT ;  /* 0xfffffff80a0a7812 */ /* 0x000fe200078ec0ff */
[----:B------:R-:W-:Y:S01]  /*0c80*/  IMAD R2, R2, 0x40, R5 ;  /* 0x0000004002027824 */ /* 0x000fe200078e0205 */
[----:B------:R-:W-:Y:S02]  /*0c90*/  LOP3.LUT R3, R3, 0x1ffffffe, RZ, 0xc0, !PT ;  /* 0x1ffffffe03037812 */ /* 0x000fe400078ec0ff */
[----:B------:R-:W-:Y:S01]  /*0ca0*/  LEA.HI R6, R6, R6, RZ, 0x1 ;  /* 0x0000000606067211 */ /* 0x000fe200078f08ff */
[----:B------:R-:W-:Y:S01]  /*0cb0*/  IMAD.IADD R10, R9, 0x1, -R10 ;  /* 0x00000001090a7824 */ /* 0x000fe200078e0a0a */
[----:B------:R-:W-:Y:S01]  /*0cc0*/  SHF.R.S32.HI R7, RZ, 0x5, R7 ;  /* 0x00000005ff077819 */ /* 0x000fe20000011407 */
[----:B------:R-:W-:Y:S01]  /*0cd0*/  IMAD.IADD R3, R4, 0x1, -R3 ;  /* 0x0000000104037824 */ /* 0x000fe200078e0a03 */
[----:B------:R-:W-:Y:S01]  /*0ce0*/  LEA.HI R0, R0, R12, RZ, 0x3 ;  /* 0x0000000c00007211 */ /* 0x000fe200078f18ff */
[----:B------:R-:W-:Y:S01]  /*0cf0*/  IMAD R6, R6, -0x3, R13 ;  /* 0xfffffffd06067824 */ /* 0x000fe200078e020d */
[----:B------:R-:W-:Y:S01]  /*0d00*/  LOP3.LUT R16, R8, 0x7ffffffc, RZ, 0xc0, !PT ;  /* 0x7ffffffc08107812 */ /* 0x000fe200078ec0ff */
[----:B------:R-:W-:Y:S01]  /*0d10*/  IMAD R7, R7, 0x10, R10 ;  /* 0x0000001007077824 */ /* 0x000fe200078e020a */
[----:B------:R-:W-:Y:S01]  /*0d20*/  SHF.R.S32.HI R156, RZ, 0x3, R0 ;  /* 0x00000003ff9c7819 */ /* 0x000fe20000011400 */
[----:B------:R-:W-:Y:S01]  /*0d30*/  IMAD R4, R3, 0x8, R2 ;  /* 0x0000000803047824 */ /* 0x000fe200078e0202 */
[----:B------:R-:W-:Y:S01]  /*0d40*/  LOP3.LUT R2, R0, 0x1ffffff8, RZ, 0xc0, !PT ;  /* 0x1ffffff800027812 */ /* 0x000fe200078ec0ff */
[----:B------:R-:W-:-:S02]  /*0d50*/  IMAD R3, R6, 0x40, R7 ;  /* 0x0000004006037824 */ /* 0x000fc400078e0207 */
[----:B------:R-:W-:Y:S01]  /*0d60*/  IMAD.IADD R16, R11, 0x1, -R16 ;  /* 0x000000010b107824 */ /* 0x000fe200078e0a10 */
[----:B------:R0:W-:Y:S01]  /*0d70*/  STL [R1+0x8], R4 ;  /* 0x0000080401007387 */ /* 0x0001e20000100800 */
[----:B------:R-:W-:-:S03]  /*0d80*/  IMAD.IADD R2, R12, 0x1, -R2 ;  /* 0x000000010c027824 */ /* 0x000fc600078e0a02 */
[----:B------:R0:W-:Y:S01]  /*0d90*/  STL [R1+0x4], R3 ;  /* 0x0000040301007387 */ /* 0x0001e20000100800 */
[----:B------:R-:W-:-:S07]  /*0da0*/  IMAD.SHL.U32 R19, R2, 0x8, RZ ;  /* 0x0000000802137824 */ /* 0x000fce00078e00ff */
.L_x_11410:
[----:B------:R-:W-:Y:S01]  /*0db0*/  ULDC.64 UR8, c[0x0][0xa28] ;  /* 0x00028a0000087ab9 */ /* 0x000fe20000000a00 */
[----:B-1----:R-:W1:Y:S01]  /*0dc0*/  LDC R18, c[0x0][0x288] ;  /* 0x0000a200ff127b82 */ /* 0x002e620000000800 */
[----:B------:R-:W-:Y:S01]  /*0dd0*/  UISETP.NE.U32.AND UP0, UPT, UR8, URZ, UPT ;  /* 0x0000003f0800728c */ /* 0x000fe2000bf05070 */
[----:B----45:R-:W-:-:S03]  /*0de0*/  IMAD.MOV.U32 R6, RZ, RZ, RZ ;  /* 0x000000ffff067224 */ /* 0x030fc600078e00ff */
[----:B------:R-:W-:-:S03]  /*0df0*/  UISETP.NE.AND.EX UP0, UPT, UR9, URZ, UPT, UP0 ;  /* 0x0000003f0900728c */ /* 0x000fc6000bf05300 */
[----:B------:R-:W-:Y:S01]  /*0e00*/  ULDC.64 UR8, c[0x0][0xa18] ;  /* 0x0002860000087ab9 */ /* 0x000fe20000000a00 */
[----:B0-23--:R-:W2:Y:S01]  /*0e10*/  LDC.64 R8, c[0x0][0x3f8] ;  /* 0x0000fe00ff087b82 */ /* 0x00dea20000000a00 */
[----:B------:R-:W-:Y:S01]  /*0e20*/  UISETP.NE.U32.AND UP1, UPT, UR8, URZ, UPT ;  /* 0x0000003f0800728c */ /* 0x000fe2000bf25070 */
[----:B------:R-:W-:-:S03]  /*0e30*/  PLOP3.LUT P0, PT, PT, PT, UP0, 0x80, 0x0 ;  /* 0x000000000000781c */ /* 0x000fc60003f0f008 */
[----:B------:R-:W-:-:S03]  /*0e40*/  UISETP.NE.AND.EX UP1, UPT, UR9, URZ, UPT, UP1 ;  /* 0x0000003f0900728c */ /* 0x000fc6000bf25310 */
[----:B------:R-:W-:Y:S01]  /*0e50*/  @UP0 ULDC.64 UR8, c[0x0][0xa28] ;  /* 0x00028a0000080ab9 */ /* 0x000fe20000000a00 */
[----:B------:R-:W3:Y:S01]  /*0e60*/  LDC R0, c[0x0][0x404] ;  /* 0x00010100ff007b82 */ /* 0x000ee20000000800 */
[----:B------:R-:W-:Y:S01]  /*0e70*/  @UP0 UIMAD.WIDE UR8, UR5, 0x4, UR8 ;  /* 0x00000004050808a5 */ /* 0x000fe2000f8e0208 */
[----:B------:R-:W-:-:S05]  /*0e80*/  PLOP3.LUT P2, PT, PT, PT, UP1, 0x80, 0x0 ;  /* 0x000000000000781c */ /* 0x000fca0003f4f018 */
[----:B------:R-:W-:Y:S01]  /*0e90*/  @UP1 ULDC.64 UR10, c[0x0][0xa18] ;  /* 0x00028600000a1ab9 */ /* 0x000fe20000000a00 */
[----:B------:R-:W-:Y:S01]  /*0ea0*/  IMAD.U32 R2, RZ, RZ, UR8 ;  /* 0x00000008ff027e24 */ /* 0x000fe2000f8e00ff */
[----:B------:R-:W4:Y:S01]  /*0eb0*/  LDC R17, c[0x0][0x2e0] ;  /* 0x0000b800ff117b82 */ /* 0x000f220000000800 */
[----:B0-----:R-:W-:Y:S01]  /*0ec0*/  IMAD.U32 R3, RZ, RZ, UR9 ;  /* 0x00000009ff037e24 */ /* 0x001fe2000f8e00ff */
[----:B------:R-:W-:-:S04]  /*0ed0*/  @UP1 UIMAD.WIDE UR8, UR5, 0x4, UR10 ;  /* 0x00000004050818a5 */ /* 0x000fc8000f8e020a */
[----:B------:R0:W5:Y:S02]  /*0ee0*/  @P0 LDG.E R6, desc[UR46][R2.64] ;  /* 0x0000002e02060981 */ /* 0x000164000c1e1900 */
[----:B------:R-:W-:Y:S02]  /*0ef0*/  IMAD.U32 R4, RZ, RZ, UR8 ;  /* 0x00000008ff047e24 */ /* 0x000fe4000f8e00ff */
[----:B------:R-:W-:Y:S01]  /*0f00*/  IMAD.U32 R5, RZ, RZ, UR9 ;  /* 0x00000009ff057e24 */ /* 0x000fe2000f8e00ff */
[----:B------:R-:W-:-:S04]  /*0f10*/  ULDC.64 UR8, c[0x0][0xa20] ;  /* 0x0002880000087ab9 */ /* 0x000fc80000000a00 */
[----:B-1----:R0:W5:Y:S01]  /*0f20*/  @P2 LDG.E R18, desc[UR46][R4.64] ;  /* 0x0000002e04122981 */ /* 0x002162000c1e1900 */
[----:B--2---:R-:W-:Y:S01]  /*0f30*/  ISETP.NE.U32.AND P0, PT, R8, RZ, PT ;  /* 0x000000ff0800720c */ /* 0x004fe20003f05070 */
[----:B------:R-:W-:Y:S01]  /*0f40*/  UMOV UR41, UR6 ;  /* 0x0000000600297c82 */ /* 0x000fe20008000000 */
[----:B------:R-:W-:Y:S02]  /*0f50*/  ISETP.NE.U32.AND P1, PT, RZ, UR8, PT ;  /* 0x00000008ff007c0c */ /* 0x000fe4000bf25070 */
[----:B------:R-:W-:Y:S02]  /*0f60*/  ISETP.NE.AND.EX P0, PT, R9, RZ, PT, P0 ;  /* 0x000000ff0900720c */ /* 0x000fe40003f05300 */
[----:B------:R-:W-:Y:S02]  /*0f70*/  ISETP.NE.AND.EX P1, PT, RZ, UR9, PT, P1 ;  /* 0x00000009ff007c0c */ /* 0x000fe4000bf25310 */
[----:B---3--:R-:W-:Y:S01]  /*0f80*/  SEL R0, R0, 0x1, P0 ;  /* 0x0000000100007807 */ /* 0x008fe20000000000 */
[----:B0-----:R-:W-:Y:S10]  /*0f90*/  @P2 BRA `(.L_x_11311) ;  /* 0x00000000002c2947 */ /* 0x001ff40003800000 */
        /* <DEDUP_REMOVED lines=11> */
.L_x_11311:
[----:B------:R-:W-:Y:S01]  /*1050*/  UMOV UR42, UR5 ;  /* 0x00000005002a7c82 */ /* 0x000fe20008000000 */
[----:B----4-:R-:W-:Y:S02]  /*1060*/  IMAD R17, R0, R17, RZ ;  /* 0x0000001100117224 */ /* 0x010fe400078e02ff */
        /* <DEDUP_REMOVED lines=8> */
.L_x_11312:
        /* <DEDUP_REMOVED lines=11> */
.L_x_11313:
        /* <DEDUP_REMOVED lines=18> */
.L_x_11315:
[----:B------:R-:W-:-:S13]  /*12c0*/  ISETP.NE.AND P0, PT, R9, 0x1, PT ;  /* 0x000000010900780c */ /* 0x000fda0003f05270 */
[----:B------:R-:W0:Y:S02]  /*12d0*/  @P0 LDC.64 R4, c[0x0][0x9e8] ;  /* 0x00027a00ff040b82 */ /* 0x000e240000000a00 */
[----:B0-----:R-:W-:-:S05]  /*12e0*/  @P0 IMAD.HI.U32 R4, R2, R4, RZ ;  /* 0x0000000402040227 */ /* 0x001fca00078e00ff */
[----:B------:R-:W-:-:S07]  /*12f0*/  @P0 SHF.R.U32.HI R2, RZ, R5, R4 ;  /* 0x00000005ff020219 */ /* 0x000fce0000011604 */
.L_x_11316:
[----:B------:R-:W-:-:S05]  /*1300*/  IMAD R3, R2, R9, R9 ;  /* 0x0000000902037224 */ /* 0x000fca00078e0209 */
[----:B------:R-:W-:-:S07]  /*1310*/  VIMNMX R0, R0, R3, PT ;  /* 0x0000000300007248 */ /* 0x000fce0003fe0100 */
.L_x_11314:
        /* <DEDUP_REMOVED lines=24> */
.L_x_11318:
[----:B------:R-:W-:-:S13]  /*14a0*/  ISETP.NE.AND P0, PT, R9, 0x1, PT ;  /* 0x000000010900780c */ /* 0x000fda0003f05270 */
[----:B------:R-:W0:Y:S02]  /*14b0*/  @P0 LDC.64 R2, c[0x0][0x9e8] ;  /* 0x00027a00ff020b82 */ /* 0x000e240000000a00 */
[----:B0-----:R-:W-:-:S05]  /*14c0*/  @P0 IMAD.HI.U32 R0, R4, R2, RZ ;  /* 0x0000000204000227 */ /* 0x001fca00078e00ff */
[----:B------:R-:W-:-:S07]  /*14d0*/  @P0 SHF.R.U32.HI R4, RZ, R3, R0 ;  /* 0x00000003ff040219 */ /* 0x000fce0000011600 */
.L_x_11319:
[----:B------:R-:W-:-:S05]  /*14e0*/  IMAD R4, R4, R9, RZ ;  /* 0x0000000904047224 */ /* 0x000fca00078e02ff */
[----:B------:R-:W-:-:S13]  /*14f0*/  R2UR UR5, R4 ;  /* 0x00000000040572ca */ /* 0x000fda00000e0000 */
[----:B------:R-:W-:-:S04]  /*1500*/  UISETP.LT.AND UP0, UPT, UR4, UR5, UPT ;  /* 0x000000050400728c */ /* 0x000fc8000bf01270 */
[----:B------:R-:W-:-:S12]  /*1510*/  USEL UR4, UR4, UR5, !UP0 ;  /* 0x0000000504047287 */ /* 0x000fd8000c000000 */
.L_x_11317:
        /* <DEDUP_REMOVED lines=10> */
[----:B------:R-:W-:Y:S01]  /*15c0*/  CS2R R14, SRZ ;  /* 0x00000000000e7805 */ /* 0x000fe2000001ff00 */
[----:B------:R-:W-:Y:S01]  /*15d0*/  IMAD.MOV.U32 R110, RZ, RZ, RZ ;  /* 0x000000ffff6e7224 */ /* 0x000fe200078e00ff */
[----:B------:R-:W-:Y:S01]  /*15e0*/  UISETP.LT.AND UP0, UPT, URZ, UR5, UPT ;  /* 0x000000053f00728c */ /* 0x000fe2000bf01270 */
[----:B------:R-:W-:Y:S02]  /*15f0*/  CS2R R24, SRZ ;  /* 0x0000000000187805 */ /* 0x000fe4000001ff00 */
[----:B------:R-:W-:Y:S01]  /*1600*/  CS2R R12, SRZ ;  /* 0x00000000000c7805 */ /* 0x000fe2000001ff00 */
[----:B------:R-:W-:Y:S01]  /*1610*/  IMAD.MOV.U32 R106, RZ, RZ, RZ ;  /* 0x000000ffff6a7224 */ /* 0x000fe200078e00ff */
[----:B------:R-:W-:Y:S01]  /*1620*/  USEL UR43, URZ, UR5, !UP0 ;  /* 0x000000053f2b7287 */ /* 0x000fe2000c000000 */
[----:B------:R-:W-:Y:S01]  /*1630*/  IMAD.MOV.U32 R27, RZ, RZ, RZ ;  /* 0x000000ffff1b7224 */ /* 0x000fe200078e00ff */
[----:B------:R-:W-:Y:S02]  /*1640*/  CS2R R102, SRZ ;  /* 0x0000000000667805 */ /* 0x000fe4000001ff00 */
[----:B------:R-:W-:-:S02]  /*1650*/  CS2R R100, SRZ ;  /* 0x0000000000647805 */ /* 0x000fc4000001ff00 */
[----:B------:R-:W-:Y:S02]  /*1660*/  CS2R R98, SRZ ;  /* 0x0000000000627805 */ /* 0x000fe4000001ff00 */
[----:B------:R-:W-:Y:S02]  /*1670*/  CS2R R96, SRZ ;  /* 0x0000000000607805 */ /* 0x000fe4000001ff00 */
[----:B------:R-:W-:Y:S02]  /*1680*/  ISETP.GT.AND P1, PT, R88, UR43, PT ;  /* 0x0000002b58007c0c */ /* 0x000fe4000bf24270 */
[----:B------:R-:W-:Y:S02]  /*1690*/  CS2R R94, SRZ ;  /* 0x00000000005e7805 */ /* 0x000fe4000001ff00 */
[----:B------:R-:W-:Y:S02]  /*16a0*/  CS2R R92, SRZ ;  /* 0x00000000005c7805 */ /* 0x000fe4000001ff00 */
[----:B------:R-:W-:Y:S01]  /*16b0*/  CS2R R90, SRZ ;  /* 0x00000000005a7805 */ /* 0x000fe2000001ff00 */
[----:B------:R-:W-:-:S06]  /*16c0*/  IMAD.MOV.U32 R89, RZ, RZ, RZ ;  /* 0x000000ffff597224 */ /* 0x000fcc00078e00ff */
[----:B------:R-:W-:Y:S05]  /*16d0*/  @!P1 BRA `(.L_x_11320) ;  /* 0x000000d400549947 */ /* 0x000fea0003800000 */
[----:B------:R-:W0:Y:S01]  /*16e0*/  S2R R3, SR_TID.X ;  /* 0x0000000000037919 */ /* 0x000e220000002100 */
[----:B------:R-:W1:Y:S01]  /*16f0*/  S2UR UR6, SR_CgaCtaId ;  /* 0x00000000000679c3 */ /* 0x000e620000008800 */
[----:B------:R-:W-:Y:S02]  /*1700*/  UMOV UR45, 0x400 ;  /* 0x00000400002d7882 */ /* 0x000fe40000000000 */
[----:B-1----:R-:W-:Y:S01]  /*1710*/  ULEA UR45, UR6, UR45, 0x18 ;  /* 0x0000002d062d7291 */ /* 0x002fe2000f8ec03f */
[----:B0-----:R-:W-:-:S05]  /*1720*/  VIADD R4, R3, 0xffffff80 ;  /* 0xffffff8003047836 */ /* 0x001fca0000000000 */
[----:B------:R-:W-:-:S04]  /*1730*/  SHF.R.S32.HI R3, RZ, 0x1f, R4 ;  /* 0x0000001fff037819 */ /* 0x000fc80000011404 */
[----:B------:R-:W-:-:S04]  /*1740*/  LEA.HI R3, R3, R4, RZ, 0x7 ;  /* 0x0000000403037211 */ /* 0x000fc800078f38ff */
[----:B------:R-:W-:-:S05]  /*1750*/  SHF.R.S32.HI R3, RZ, 0x7, R3 ;  /* 0x00000007ff037819 */ /* 0x000fca0000011403 */
[----:B------:R-:W0:Y:S02]  /*1760*/  SHFL.IDX PT, R0, R3, RZ, 0x1f ;  /* 0x00001fff03007589 */ /* 0x000e2400000e0000 */
[----:B0-----:R-:W-:-:S13]  /*1770*/  R2UR UR44, R0 ;  /* 0x00000000002c72ca */ /* 0x001fda00000e0000 */
        /* <DEDUP_REMOVED lines=26> */
.L_x_11321:
        /* <DEDUP_REMOVED lines=9> */
.L_x_11504:
[----:B------:R-:W-:Y:S05]  /*19b0*/  @!P0 BRA `(.L_x_11323) ;  /* 0x0000000000048947 */ /* 0x000fea0003800000 */
[----:B------:R-:W-:Y:S01]  /*19c0*/  BPT.TRAP 0x1 ;  /* 0x000000040000795c */ /* 0x000fe20000300000 */
.L_x_11323:
[----:B------:R-:W-:Y:S02]  /*19d0*/  IMAD.U32 R4, RZ, RZ, UR39 ;  /* 0x00000027ff047e24 */ /* 0x000fe4000f8e00ff */
[----:B0-----:R-:W-:-:S03]  /*19e0*/  IMAD.U32 R3, RZ, RZ, UR38 ;  /* 0x00000026ff037e24 */ /* 0x001fc6000f8e00ff */
[----:B------:R-:W-:Y:S02]  /*19f0*/  LEA R4, R4, UR45, 0x3 ;  /* 0x0000002d04047c11 */ /* 0x000fe4000f8e18ff */
[----:B------:R-:W-:-:S04]  /*1a00*/  SHF.L.U32 R3, R3, 0x1f, RZ ;  /* 0x0000001f03037819 */ /* 0x000fc800000006ff */
[----:B------:R0:W1:Y:S01]  /*1a10*/  SYNCS.PHASECHK.TRANS64.TRYWAIT P2, [R4+URZ+0x16830], R3 ;  /* 0x01683003040075a7 */ /* 0x000062000804017f */
[----:B------:R-:W-:Y:S05]  /*1a20*/  @!P0 BRA `(.L_x_11324) ;  /* 0x0000000000048947 */ /* 0x000fea0003800000 */
[----:B------:R-:W-:Y:S01]  /*1a30*/  BPT.TRAP 0x1 ;  /* 0x000000040000795c */ /* 0x000fe20000300000 */
.L_x_11324:
[----:B------:R-:W2:Y:S02]  /*1a40*/  S2R R0, SR_TID.X ;  /* 0x0000000000007919 */ /* 0x000ea40000002100 */
[----:B--2---:R-:W-:Y:S01]  /*1a50*/  LOP3.LUT P1, RZ, R0, 0x7f, RZ, 0xc0, !PT ;  /* 0x0000007f00ff7812 */ /* 0x004fe2000782c0ff */
[----:B-1----:R-:W-:-:S12]  /*1a60*/  @P2 BRA `(.L_x_11325) ;  /* 0x0000000000082947 */ /* 0x002fd80003800000 */
[----:B------:R-:W1:Y:S02]  /*1a70*/  SYNCS.PHASECHK.TRANS64.TRYWAIT P2, [R4+URZ+0x16830], R3 ;  /* 0x01683003040075a7 */ /* 0x000e64000804017f */
[----:B-1----:R-:W-:Y:S05]  /*1a80*/  @!P2 BRA `(.L_x_11326) ;  /* 0x000001300044a947 */ /* 0x002fea0003800000 */
.L_x_11325:
[----:B------:R-:W-:Y:S05]  /*1a90*/  WARPSYNC.ALL ;  /* 0x0000000000007948 */ /* 0x000fea0003800000 */
[----:B------:R-:W-:Y:S01]  /*1aa0*/  UIADD3 UR4, UR45, 0xe400, URZ ;  /* 0x0000e4002d047890 */ /* 0x000fe2000fffe03f */
[----:B------:R-:W2:Y:S01]  /*1ab0*/  LDL R98, [R1+0x4] ;  /* 0x0000040001627983 */ /* 0x000ea20000100800 */
[----:B------:R-:W-:Y:S01]  /*1ac0*/  ULOP3.LUT UR16, UR48, 0x10000, URZ, 0xfc, !UPT ;  /* 0x0001000030107892 */ /* 0x000fe2000f8efc3f */
[----:B------:R-:W-:Y:S01]  /*1ad0*/  WARPGROUP.ARRIVE ;  /* 0x00000000000079c5 */ /* 0x000fe20000000000 */
[----:B------:R-:W-:Y:S01]  /*1ae0*/  USHF.R.U32.HI UR4, URZ, 0x4, UR4 ;  /* 0x000000043f047899 */ /* 0x000fe20008011604 */
[----:B------:R-:W-:Y:S01]  /*1af0*/  IMAD.MOV.U32 R21, RZ, RZ, -0x80 ;  /* 0xffffff80ff157424 */ /* 0x000fe200078e00ff */
[----:B------:R-:W-:Y:S01]  /*1b00*/  UMOV UR17, 0x40000040 ;  /* 0x4000004000117882 */ /* 0x000fe20000000000 */
[----:B------:R-:W-:Y:S01]  /*1b10*/  UMOV UR19, 0x40000040 ;  /* 0x4000004000137882 */ /* 0x000fe20000000000 */
[----:B------:R-:W-:Y:S01]  /*1b20*/  ULOP3.LUT UR4, UR4, 0x3fff, URZ, 0xc0, !UPT ;  /* 0x00003fff04047892 */ /* 0x000fe2000f8ec03f */
[----:B01----:R-:W-:Y:S01]  /*1b30*/  @!P1 VIADD R4, R4, 0x16840 ;  /* 0x0001684004049836 */ /* 0x003fe20000000000 */
[----:B------:R-:W-:Y:S01]  /*1b40*/  UMOV UR5, 0x40000040 ;  /* 0x4000004000057882 */ /* 0x000fe20000000000 */
[----:B------:R-:W-:Y:S01]  /*1b50*/  UMOV UR7, 0x40000040 ;  /* 0x4000004000077882 */ /* 0x000fe20000000000 */
[----:B------:R-:W-:-:S02]  /*1b60*/  ULOP3.LUT UR20, UR4, 0x10000, URZ, 0xfc, !UPT ;  /* 0x0001000004147892 */ /* 0x000fc4000f8efc3f */
[----:B------:R-:W-:Y:S01]  /*1b70*/  UIADD3 UR4, UR16, 0x2, URZ ;  /* 0x0000000210047890 */ /* 0x000fe2000fffe03f */
[----:B------:R-:W-:Y:S01]  /*1b80*/  @!P1 PRMT R4, RZ, 0x654, R4 ;  /* 0x00000654ff049816 */ /* 0x000fe20000000004 */
[----:B------:R-:W-:Y:S02]  /*1b90*/  ULEA UR18, UR39, UR20, 0xa ;  /* 0x0000001427127291 */ /* 0x000fe4000f8e503f */
[----:B------:R-:W-:Y:S02]  /*1ba0*/  UIADD3 UR8, UR16, 0x4, URZ ;  /* 0x0000000410087890 */ /* 0x000fe4000fffe03f */
[----:B------:R-:W-:Y:S02]  /*1bb0*/  UIADD3 UR6, UR18, 0x2, URZ ;  /* 0x0000000212067890 */ /* 0x000fe4000fffe03f */
[----:B------:R-:W-:Y:S01]  /*1bc0*/  UIADD3 UR10, UR18, 0x4, URZ ;  /* 0x00000004120a7890 */ /* 0x000fe2000fffe03f */
[----:B------:R-:W-:Y:S02]  /*1bd0*/  UMOV UR9, 0x40000040 ;  /* 0x4000004000097882 */ /* 0x000fe40000000000 */
[----:B------:R-:W-:Y:S01]  /*1be0*/  HGMMA.64x128x16.F32 R24, gdesc[UR16], RZ, !UPT, gsb0 ;  /* 0x01e00000101879f0 */ /* 0x000fe2000c0008ff */
        /* <DEDUP_REMOVED lines=88> */
[----:B------:R-:W-:Y:S01]  /*2170*/  FMUL.FTZ R73, R73, UR10 ;  /* 0x0000000a49497c20 */ /* 0x000fe20008410000 */
[----:B------:R-:W-:Y:S01]  /*2180*/  IMAD R75, R16, -0x2, R57 ;  /* 0xfffffffe104b7824 */ /* 0x000fe200078e0239 */
[----:B------:R-:W-:Y:S01]  /*2190*/  LEA R78, R88, 0xffffff80, 0x7 ;  /* 0xffffff80584e7811 */ /* 0x000fe200078e38ff */
[----:B------:R-:W-:-:S03]  /*21a0*/  IMAD R59, R16, -0x2, R59 ;  /* 0xfffffffe103b7824 */ /* 0x000fc600078e023b */
[----:B------:R-:W1:Y:S01]  /*21b0*/  MUFU.TANH R5, R5 ;  /* 0x0000000500057308 */ /* 0x000e620000002400 */
[----:B--2---:R-:W-:Y:S02]  /*21c0*/  IMAD R4, R153, 0xc0, R98 ;  /* 0x000000c099047824 */ /* 0x004fe400078e0262 */
[C---:B------:R-:W-:Y:S02]  /*21d0*/  VIADD R82, R59.reuse, UR6 ;  /* 0x000000063b527c36 */ /* 0x040fe40008000000 */
[----:B------:R-:W-:-:S03]  /*21e0*/  VIADD R79, R59, UR21 ;  /* 0x000000153b4f7c36 */ /* 0x000fc60008000000 */
[----:B------:R-:W2:Y:S01]  /*21f0*/  MUFU.TANH R0, R0 ;  /* 0x0000000000007308 */ /* 0x000ea20000002400 */
[----:B------:R-:W-:-:S07]  /*2200*/  VIADDMNMX R70, R4, R82, R75, PT ;  /* 0x0000005204467246 */ /* 0x000fce000380014b */
        /* <DEDUP_REMOVED lines=61> */
[----:B-----5:R-:W-:Y:S01]  /*25e0*/  IMAD.IADD R73, R79, 0x1, R4 ;  /* 0x000000014f497824 */ /* 0x020fe200078e0204 */
        /* <DEDUP_REMOVED lines=13> */
.L_x_11329:
[----:B------:R-:W-:-:S06]  /*26c0*/  UISETP.NE.AND UP1, UPT, UR7, 0x1, UPT ;  /* 0x000000010700788c */ /* 0x000fcc000bf25270 */
[----:B------:R-:W-:-:S05]  /*26d0*/  PLOP3.LUT P2, PT, PT, PT, UP1, 0x80, 0x0 ;  /* 0x000000000000781c */ /* 0x000fca0003f4f018 */
[----:B------:R-:W-:-:S08]  /*26e0*/  @UP1 ULDC.64 UR10, c[0x0][0x9e8] ;  /* 0x00027a00000a1ab9 */ /* 0x000fd00000000a00 */
[----:B------:R-:W-:-:S05]  /*26f0*/  @P2 IMAD.HI.U32 R58, R57, UR10, RZ ;  /* 0x0000000a393a2c27 */ /* 0x000fca000f8e00ff */
[----:B------:R-:W-:-:S07]  /*2700*/  @P2 SHF.R.U32.HI R57, RZ, UR11, R58 ;  /* 0x0000000bff392c19 */ /* 0x000fce000801163a */
.L_x_11330:
[----:B------:R-:W-:Y:S05]  /*2710*/  BSYNC B0 ;  /* 0x0000000000007941 */ /* 0x000fea0003800000 */
.L_x_11328:
[----:B------:R-:W-:-:S04]  /*2720*/  IMAD R57, R57, UR7, -R78 ;  /* 0x0000000739397c24 */ /* 0x000fc8000f8e0a4e */
[----:B------:R-:W-:-:S05]  /*2730*/  IMAD R57, R16, -0x2, R57 ;  /* 0xfffffffe10397824 */ /* 0x000fca00078e0239 */
[----:B------:R-:W-:Y:S02]  /*2740*/  VIMNMX R73, R73, R57, !PT ;  /* 0x0000003949497248 */ /* 0x000fe40007fe0100 */
[----:B------:R-:W-:-:S07]  /*2750*/  VIADDMNMX R70, R57, UR7, R70, PT ;  /* 0x0000000739467c46 */ /* 0x000fce000b800146 */
.L_x_11327:
        /* <DEDUP_REMOVED lines=180> */
[----:B------:R-:W-:Y:S01]  /*32a0*/  ISETP.GE.AND P6, PT, R74, 0x7a, PT ;  /* 0x0000007a4a00780c */ /* 0x000fe20003fc6270 */
[----:B------:R-:W-:-:S12]  /*32b0*/  IMAD.IADD R74, R79, 0x1, R5 ;  /* 0x000000014f4a7824 */ /* 0x000fd800078e0205 */
[----:B------:R-:W-:Y:S02]  /*32c0*/  @P6 LOP3.LUT R22, R22, 0x8000000, RZ, 0xfc, !PT ;  /* 0x0800000016166812 */ /* 0x000fe400078efcff */
[----:B------:R-:W-:-:S04]  /*32d0*/  ISETP.GT.AND P6, PT, R73, 0x79, !P6 ;  /* 0x000000794900780c */ /* 0x000fc800077c4270 */
[----:B------:R-:W-:Y:S02]  /*32e0*/  ISETP.LT.OR P6, PT, R70, 0x7a, P6 ;  /* 0x0000007a4600780c */ /* 0x000fe400037c1670 */
[----:B------:R-:W-:Y:S02]  /*32f0*/  VIADDMNMX R70, R5, R82, R75, PT ;  /* 0x0000005205467246 */ /* 0x000fe4000380014b */
        /* <DEDUP_REMOVED lines=17> */
.L_x_11333:
[----:B------:R-:W-:-:S06]  /*3410*/  UISETP.NE.AND UP1, UPT, UR7, 0x1, UPT ;  /* 0x000000010700788c */ /* 0x000fcc000bf25270 */
[----:B------:R-:W-:-:S05]  /*3420*/  PLOP3.LUT P6, PT, PT, PT, UP1, 0x80, 0x0 ;  /* 0x000000000000781c */ /* 0x000fca0003fcf018 */
[----:B------:R-:W-:-:S08]  /*3430*/  @UP1 ULDC.64 UR10, c[0x0][0x9e8] ;  /* 0x00027a00000a1ab9 */ /* 0x000fd00000000a00 */
[----:B------:R-:W-:Y:S01]  /*3440*/  @P6 IMAD.HI.U32 R40, R73, UR10, RZ ;  /* 0x0000000a49286c27 */ /* 0x000fe2000f8e00ff */
[----:B------:R-:W-:-:S13]  /*3450*/  PLOP3.LUT P6, PT, PT, PT, UP1, 0x80, 0x0 ;  /* 0x000000000000781c */ /* 0x000fda0003fcf018 */
[----:B------:R-:W-:-:S07]  /*3460*/  @P6 SHF.R.U32.HI R73, RZ, UR11, R40 ;  /* 0x0000000bff496c19 */ /* 0x000fce0008011628 */
.L_x_11334:
[----:B------:R-:W-:Y:S05]  /*3470*/  BSYNC B0 ;  /* 0x0000000000007941 */ /* 0x000fea0003800000 */
.L_x_11332:
[----:B------:R-:W-:-:S04]  /*3480*/  IMAD R73, R73, UR7, -R78 ;  /* 0x0000000749497c24 */ /* 0x000fc8000f8e0a4e */
[----:B------:R-:W-:-:S05]  /*3490*/  IMAD R73, R16, -0x2, R73 ;  /* 0xfffffffe10497824 */ /* 0x000fca00078e0249 */
[----:B------:R-:W-:Y:S02]  /*34a0*/  VIMNMX R74, R74, R73, !PT ;  /* 0x000000494a4a7248 */ /* 0x000fe40007fe0100 */
[----:B------:R-:W-:-:S07]  /*34b0*/  VIADDMNMX R70, R73, UR7, R70, PT ;  /* 0x0000000749467c46 */ /* 0x000fce000b800146 */
.L_x_11331:
[----:B------:R-:W-:Y:S01]  /*34c0*/  ISETP.GT.AND P2, PT, R74, 0x1, !P2 ;  /* 0x000000014a00780c */ /* 0x000fe20005744270 */
[----:B------:R-:W-:Y:S01]  /*34d0*/  ULDC UR10, c[0x0][0x988] ;  /* 0x00026200000a7ab9 */ /* 0x000fe20000000800 */
[----:B------:R-:W-:Y:S02]  /*34e0*/  LOP3.LUT P6, RZ, R22, 0x8, RZ, 0xc0, !PT ;  /* 0x0000000816ff7812 */ /* 0x000fe400078cc0ff */
[----:B------:R-:W-:Y:S02]  /*34f0*/  ISETP.LT.OR P2, PT, R70, 0x2, P2 ;  /* 0x000000024600780c */ /* 0x000fe40001741670 */
[----:B------:R-:W-:Y:S02]  /*3500*/  ISETP.GT.AND P3, PT, R74, 0x70, !P3 ;  /* 0x000000704a00780c */ /* 0x000fe40005f64270 */
[----:B------:R-:W-:Y:S02]  /*3510*/  FSEL R3, R3, -INF , !P2 ;  /* 0xff80000003037808 */ /* 0x000fe40005000000 */
[----:B------:R-:W-:-:S02]  /*3520*/  LOP3.LUT P2, RZ, R22, 0x2, RZ, 0xc0, !PT ;  /* 0x0000000216ff7812 */ /* 0x000fc4000784c0ff */
[C---:B------:R-:W-:Y:S02]  /*3530*/  ISETP.GT.AND P4, PT, R74.reuse, 0x71, !P4 ;  /* 0x000000714a00780c */ /* 0x040fe40006784270 */
[----:B------:R-:W-:Y:S02]  /*3540*/  ISETP.GT.AND P2, PT, R74, 0x8, !P2 ;  /* 0x000000084a00780c */ /* 0x000fe40005744270 */
[C---:B------:R-:W-:Y:S02]  /*3550*/  ISETP.LT.OR P3, PT, R70.reuse, 0x71, P3 ;  /* 0x000000714600780c */ /* 0x040fe40001f61670 */
[----:B------:R-:W-:Y:S02]  /*3560*/  ISETP.LT.OR P2, PT, R70, 0x9, P2 ;  /* 0x000000094600780c */ /* 0x000fe40001741670 */
[----:B------:R-:W-:Y:S02]  /*3570*/  ISETP.GT.AND P5, PT, R74, 0x78, !P5 ;  /* 0x000000784a00780c */ /* 0x000fe40006fa4270 */
        /* <DEDUP_REMOVED lines=84> */
[----:B------:R-:W0:Y:S01]  /*3ac0*/  SHFL.BFLY PT, R7, R6, 0x2, 0x1f ;  /* 0x0c401f0006077f89 */ /* 0x000e2200000e0000 */
[----:B------:R-:W-:-:S02]  /*3ad0*/  LOP3.LUT P6, RZ, R22, 0x10, RZ, 0xc0, !PT ;  /* 0x0000001016ff7812 */ /* 0x000fc400078cc0ff */
[----:B------:R-:W-:Y:S02]  /*3ae0*/  ISETP.LT.OR P2, PT, R70, 0x3a, P2 ;  /* 0x0000003a4600780c */ /* 0x000fe40001741670 */
[----:B------:R-:W-:Y:S02]  /*3af0*/  FSEL R26, R26, -INF , !P5 ;  /* 0xff8000001a1a7808 */ /* 0x000fe40006800000 */
        /* <DEDUP_REMOVED lines=67> */
[----:B------:R-:W-:Y:S01]  /*3f30*/  MUFU.EX2 R148, R148 ;  /* 0x0000009400947308 */ /* 0x000fe20000000800 */
[----:B------:R-:W-:Y:S01]  /*3f40*/  ISETP.LT.OR P2, PT, R70, 0x6a, P2 ;  /* 0x0000006a4600780c */ /* 0x000fe20001741670 */
[--C-:B------:R-:W-:Y:S01]  /*3f50*/  FFMA.FTZ R73, R90, UR10, -R75.reuse ;  /* 0x0000000a5a497c23 */ /* 0x100fe2000801084b */
[----:B------:R-:W-:Y:S01]  /*3f60*/  FMNMX.FTZ R6, R42, R77, !PT ;  /* 0x0000004d2a067209 */ /* 0x000fe20007810000 */
[--C-:B------:R-:W-:Y:S01]  /*3f70*/  FFMA.FTZ R81, R32, UR10, -R75.reuse ;  /* 0x0000000a20517c23 */ /* 0x100fe2000801084b */
[----:B------:R-:W-:Y:S01]  /*3f80*/  FSEL R12, R12, -INF , !P2 ;  /* 0xff8000000c0c7808 */ /* 0x000fe20005000000 */
[--C-:B------:R-:W-:Y:S01]  /*3f90*/  FFMA.FTZ R144, R72, UR10, -R75.reuse ;  /* 0x0000000a48907c23 */ /* 0x100fe2000801084b */
[----:B------:R-:W-:Y:S01]  /*3fa0*/  FMNMX.FTZ R77, R9, R6, !PT ;  /* 0x00000006094d7209 */ /* 0x000fe20007810000 */
[----:B------:R-:W0:Y:S01]  /*3fb0*/  MUFU.EX2 R71, R71 ;  /* 0x0000004700477308 */ /* 0x000e220000000800 */
[----:B------:R-:W-:Y:S01]  /*3fc0*/  FSEL R58, R15, -INF , !P4 ;  /* 0xff8000000f3a7808 */ /* 0x000fe20006000000 */
[--C-:B------:R-:W-:Y:S01]  /*3fd0*/  FFMA.FTZ R69, R69, UR10, -R75.reuse ;  /* 0x0000000a45457c23 */ /* 0x100fe2000801084b */
[----:B------:R-:W-:Y:S01]  /*3fe0*/  FMNMX.FTZ R6, R8, R77, !PT ;  /* 0x0000004d08067209 */ /* 0x000fe20007810000 */
[--C-:B------:R-:W-:Y:S01]  /*3ff0*/  FFMA.FTZ R146, R68, UR10, -R75.reuse ;  /* 0x0000000a44927c23 */ /* 0x100fe2000801084b */
[----:B------:R-:W-:Y:S01]  /*4000*/  ISETP.LT.OR P6, PT, R70, 0x7a, P6 ;  /* 0x0000007a4600780c */ /* 0x000fe200037c1670 */
        /* <DEDUP_REMOVED lines=10> */
[----:B------:R-:W2:Y:S01]  /*40b0*/  MUFU.EX2 R73, R73 ;  /* 0x0000004900497308 */ /* 0x000ea20000000800 */
        /* <DEDUP_REMOVED lines=8> */
[--C-:B------:R-:W-:Y:S01]  /*4140*/  FFMA.FTZ R59, R59, UR10, -R75.reuse ;  /* 0x0000000a3b3b7c23 */ /* 0x100fe2000801084b */
        /* <DEDUP_REMOVED lines=8> */
[----:B------:R-:W-:Y:S01]  /*41d0*/  FFMA.FTZ R55, R55, UR10, -R75 ;  /* 0x0000000a37377c23 */ /* 0x000fe2000801084b */
[----:B------:R-:W-:-:S04]  /*41e0*/  FMNMX.FTZ R6, R27, R6, !PT ;  /* 0x000000061b067209 */ /* 0x000fc80007810000 */
[----:B------:R-:W-:Y:S01]  /*41f0*/  FMNMX.FTZ R77, R29, R6, !PT ;  /* 0x000000061d4d7209 */ /* 0x000fe20007810000 */
[----:B------:R5:W-:Y:S03]  /*4200*/  MUFU.EX2 R67, R60 ;  /* 0x0000003c00437308 */ /* 0x000be60000000800 */
[----:B------:R-:W-:-:S04]  /*4210*/  FMNMX.FTZ R6, R30, R77, !PT ;  /* 0x0000004d1e067209 */ /* 0x000fc80007810000 */
[----:B------:R-:W-:Y:S01]  /*4220*/  FMNMX.FTZ R6, R33, R6, !PT ;  /* 0x0000000621067209 */ /* 0x000fe20007810000 */
[----:B------:R-:W4:Y:S01]  /*4230*/  MUFU.EX2 R146, R146 ;  /* 0x0000009200927308 */ /* 0x000f220000000800 */
[----:B-----5:R-:W-:Y:S01]  /*4240*/  FSEL R60, R21, -INF , !P6 ;  /* 0xff800000153c7808 */ /* 0x020fe20007000000 */
        /* <DEDUP_REMOVED lines=23> */
[----:B------:R-:W0:Y:S01]  /*43c0*/  SHFL.BFLY PT, R6, R77, 0x2, 0x1f ;  /* 0x0c401f004d067f89 */ /* 0x000e2200000e0000 */
[----:B------:R-:W-:Y:S08]  /*43d0*/  MUFU.EX2 R59, R59 ;  /* 0x0000003b003b7308 */ /* 0x000ff00000000800 */
[----:B------:R-:W-:Y:S08]  /*43e0*/  MUFU.EX2 R132, R132 ;  /* 0x0000008400847308 */ /* 0x000ff00000000800 */
[----:B------:R-:W-:Y:S01]  /*43f0*/  MUFU.EX2 R15, R15 ;  /* 0x0000000f000f7308 */ /* 0x000fe20000000800 */
[----:B0-----:R-:W-:-:S07]  /*4400*/  FMNMX.FTZ R46, R77, R6, !PT ;  /* 0x000000064d2e7209 */ /* 0x001fce0007810000 */
[----:B------:R-:W-:Y:S01]  /*4410*/  MUFU.EX2 R134, R134 ;  /* 0x0000008600867308 */ /* 0x000fe20000000800 */
[----:B------:R-:W-:Y:S01]  /*4420*/  FFMA.FTZ R77, R44, UR10, -R75 ;  /* 0x0000000a2c4d7c23 */ /* 0x000fe2000801084b */
[----:B------:R-:W0:Y:S06]  /*4430*/  SHFL.BFLY PT, R83, R46, 0x1, 0x1f ;  /* 0x0c201f002e537f89 */ /* 0x000e2c00000e0000 */
[----:B------:R-:W-:Y:S08]  /*4440*/  MUFU.EX2 R21, R21 ;  /* 0x0000001500157308 */ /* 0x000ff00000000800 */
[----:B------:R-:W-:Y:S08]  /*4450*/  MUFU.EX2 R128, R128 ;  /* 0x0000008000807308 */ /* 0x000ff00000000800 */
[----:B------:R-:W-:Y:S01]  /*4460*/  MUFU.EX2 R57, R57 ;  /* 0x0000003900397308 */ /* 0x000fe20000000800 */
[----:B0-----:R-:W-:-:S04]  /*4470*/  FMNMX.FTZ R6, R46, R83, !PT ;  /* 0x000000532e067209 */ /* 0x001fc80007810000 */
[C---:B------:R-:W-:Y:S01]  /*4480*/  FSETP.NEU.FTZ.AND P2, PT, R6.reuse, -INF , PT ;  /* 0xff8000000600780b */ /* 0x040fe20003f5d000 */
[----:B------:R-:W-:Y:S02]  /*4490*/  FMUL.FTZ R32, R6, UR10 ;  /* 0x0000000a06207c20 */ /* 0x000fe40008410000 */
[----:B------:R-:W-:Y:S03]  /*44a0*/  MUFU.EX2 R130, R130 ;  /* 0x0000008200827308 */ /* 0x000fe60000000800 */
[----:B------:R-:W-:Y:S02]  /*44b0*/  FSEL R32, R32, RZ, P2 ;  /* 0x000000ff20207208 */ /* 0x000fe40001000000 */
[----:B------:R-:W-:-:S03]  /*44c0*/  PLOP3.LUT P2, PT, PT, PT, UP0, 0x40, 0x0 ;  /* 0x000000000000781c */ /* 0x000fc60003f4e808 */
[----:B------:R-:W-:Y:S01]  /*44d0*/  MUFU.EX2 R55, R55 ;  /* 0x0000003700377308 */ /* 0x000fe20000000800 */
[--C-:B------:R-:W-:Y:S01]  /*44e0*/  FFMA.FTZ R149, R0, UR10, -R32.reuse ;  /* 0x0000000a00957c23 */ /* 0x100fe20008010820 */
[--C-:B------:R-:W-:Y:S01]  /*44f0*/  FFMA.FTZ R0, R3, UR10, -R32.reuse ;  /* 0x0000000a03007c23 */ /* 0x100fe20008010820 */
[----:B------:R-:W-:Y:S01]  /*4500*/  FADD.FTZ R3, R148, R71 ;  /* 0x0000004794037221 */ /* 0x000fe20000010000 */
[--C-:B------:R-:W-:Y:S01]  /*4510*/  FFMA.FTZ R151, R40, UR10, -R32.reuse ;  /* 0x0000000a28977c23 */ /* 0x100fe20008010820 */
[--C-:B------:R-:W-:Y:S01]  /*4520*/  FFMA.FTZ R2, R42, UR10, -R32.reuse ;  /* 0x0000000a2a027c23 */ /* 0x100fe20008010820 */
[--C-:B------:R-:W-:Y:S01]  /*4530*/  FFMA.FTZ R145, R9, UR10, -R32.reuse ;  /* 0x0000000a09917c23 */ /* 0x100fe20008010820 */
[----:B-1----:R-:W-:Y:S01]  /*4540*/  FADD.FTZ R34, R150, R3 ;  /* 0x0000000396227221 */ /* 0x002fe20000010000 */
[----:B------:R-:W-:Y:S01]  /*4550*/  MUFU.EX2 R149, R149 ;  /* 0x0000009500957308 */ /* 0x000fe20000000800 */
[--C-:B------:R-:W-:Y:S01]  /*4560*/  FFMA.FTZ R8, R8, UR10, -R32.reuse ;  /* 0x0000000a08087c23 */ /* 0x100fe20008010820 */
[----:B------:R-:W-:Y:S01]  /*4570*/  FFMA.FTZ R147, R11, UR10, -R32 ;  /* 0x0000000a0b937c23 */ /* 0x000fe20008010820 */
[----:B--2---:R-:W-:Y:S01]  /*4580*/  FADD.FTZ R3, R73, R34 ;  /* 0x0000002249037221 */ /* 0x004fe20000010000 */
[--C-:B------:R-:W-:Y:S01]  /*4590*/  FFMA.FTZ R10, R10, UR10, -R32.reuse ;  /* 0x0000000a0a0a7c23 */ /* 0x100fe20008010820 */
[--C-:B------:R-:W-:Y:S01]  /*45a0*/  FFMA.FTZ R141, R14, UR10, -R32.reuse ;  /* 0x0000000a0e8d7c23 */ /* 0x100fe20008010820 */
[--C-:B------:R-:W-:Y:S01]  /*45b0*/  FFMA.FTZ R14, R13, UR10, -R32.reuse ;  /* 0x0000000a0d0e7c23 */ /* 0x100fe20008010820 */
[----:B---3--:R-:W-:Y:S01]  /*45c0*/  FADD.FTZ R34, R144, R3 ;  /* 0x0000000390227221 */ /* 0x008fe20000010000 */
[----:B------:R-:W0:Y:S01]  /*45d0*/  MUFU.EX2 R0, R0 ;  /* 0x0000000000007308 */ /* 0x000e220000000800 */
[--C-:B------:R-:W-:Y:S01]  /*45e0*/  FFMA.FTZ R143, R25, UR10, -R32.reuse ;  /* 0x0000000a198f7c23 */ /* 0x100fe20008010820 */
[----:B------:R-:W-:Y:S01]  /*45f0*/  FFMA.FTZ R24, R24, UR10, -R32 ;  /* 0x0000000a18187c23 */ /* 0x000fe20008010820 */
[----:B----4-:R-:W-:Y:S01]  /*4600*/  FADD.FTZ R3, R69, R34 ;  /* 0x0000002245037221 */ /* 0x010fe20000010000 */
[--C-:B------:R-:W-:Y:S01]  /*4610*/  FFMA.FTZ R137, R28, UR10, -R32.reuse ;  /* 0x0000000a1c897c23 */ /* 0x100fe20008010820 */
[--C-:B------:R-:W-:Y:S01]  /*4620*/  FFMA.FTZ R28, R27, UR10, -R32.reuse ;  /* 0x0000000a1b1c7c23 */ /* 0x100fe20008010820 */
[--C-:B------:R-:W-:Y:S01]  /*4630*/  FFMA.FTZ R139, R29, UR10, -R32.reuse ;  /* 0x0000000a1d8b7c23 */ /* 0x100fe20008010820 */
[----:B------:R-:W-:Y:S01]  /*4640*/  FADD.FTZ R36, R146, R3 ;  /* 0x0000000392247221 */ /* 0x000fe20000010000 */
[----:B------:R-:W1:Y:S01]  /*4650*/  MUFU.EX2 R151, R151 ;  /* 0x0000009700977308 */ /* 0x000e620000000800 */
[--C-:B------:R-:W-:Y:S01]  /*4660*/  FFMA.FTZ R30, R30, UR10, -R32.reuse ;  /* 0x0000000a1e1e7c23 */ /* 0x100fe20008010820 */
[----:B------:R-:W-:Y:S01]  /*4670*/  FFMA.FTZ R133, R33, UR10, -R32 ;  /* 0x0000000a21857c23 */ /* 0x000fe20008010820 */
[----:B-----5:R-:W-:Y:S01]  /*4680*/  FADD.FTZ R3, R63, R36 ;  /* 0x000000243f037221 */ /* 0x020fe20000010000 */
[--C-:B------:R-:W-:Y:S01]  /*4690*/  FFMA.FTZ R34, R35, UR10, -R32.reuse ;  /* 0x0000000a23227c23 */ /* 0x100fe20008010820 */
[--C-:B------:R-:W-:Y:S01]  /*46a0*/  FFMA.FTZ R135, R37, UR10, -R32.reuse ;  /* 0x0000000a25877c23 */ /* 0x100fe20008010820 */
[----:B------:R-:W-:Y:S01]  /*46b0*/  FFMA.FTZ R129, R41, UR10, -R32 ;  /* 0x0000000a29817c23 */ /* 0x000fe20008010820 */
[----:B------:R-:W-:Y:S01]  /*46c0*/  FADD.FTZ R36, R140, R3 ;  /* 0x000000038c247221 */ /* 0x000fe20000010000 */
[----:B------:R-:W2:Y:S01]  /*46d0*/  MUFU.EX2 R2, R2 ;  /* 0x0000000200027308 */ /* 0x000ea20000000800 */
[----:B0-----:R-:W-:Y:S01]  /*46e0*/  FADD.FTZ R38, R149, R0 ;  /* 0x0000000095267221 */ /* 0x001fe20000010000 */
[----:B------:R-:W-:Y:S01]  /*46f0*/  FFMA.FTZ R131, R45, UR10, -R32 ;  /* 0x0000000a2d837c23 */ /* 0x000fe20008010820 */
[----:B------:R-:W-:Y:S01]  /*4700*/  FADD.FTZ R9, R67, R36 ;  /* 0x0000002443097221 */ /* 0x000fe20000010000 */
[--C-:B------:R-:W-:Y:S01]  /*4710*/  FFMA.FTZ R36, R39, UR10, -R32.reuse ;  /* 0x0000000a27247c23 */ /* 0x100fe20008010820 */
[--C-:B------:R-:W-:Y:S01]  /*4720*/  FFMA.FTZ R47, R47, UR10, -R32.reuse ;  /* 0x0000000a2f2f7c23 */ /* 0x100fe20008010820 */
[----:B------:R-:W-:Y:S01]  /*4730*/  FFMA.FTZ R49, R49, UR10, -R32 ;  /* 0x0000000a31317c23 */ /* 0x000fe20008010820 */
[----:B------:R-:W-:Y:S01]  /*4740*/  FADD.FTZ R40, R142, R9 ;  /* 0x000000098e287221 */ /* 0x000fe20000010000 */
[----:B------:R-:W0:Y:S01]  /*4750*/  MUFU.EX2 R145, R145 ;  /* 0x0000009100917308 */ /* 0x000e220000000800 */
[----:B-1----:R-:W-:Y:S01]  /*4760*/  FADD.FTZ R3, R151, R38 ;  /* 0x0000002697037221 */ /* 0x002fe20000010000 */
[----:B------:R-:W-:Y:S01]  /*4770*/  FFMA.FTZ R51, R51, UR10, -R32 ;  /* 0x0000000a33337c23 */ /* 0x000fe20008010820 */
[----:B------:R-:W-:Y:S01]  /*4780*/  FADD.FTZ R9, R61, R40 ;  /* 0x000000283d097221 */ /* 0x000fe20000010000 */
[--C-:B------:R-:W-:Y:S01]  /*4790*/  FFMA.FTZ R53, R53, UR10, -R32.reuse ;  /* 0x0000000a35357c23 */ /* 0x100fe20008010820 */
[----:B------:R-:W-:Y:S01]  /*47a0*/  FFMA.FTZ R58, R58, UR10, -R32 ;  /* 0x0000000a3a3a7c23 */ /* 0x000fe20008010820 */
[----:B------:R-:W-:-:S02]  /*47b0*/  F2FP.F16.F32.PACK_AB R149, R0, R149 ;  /* 0x000000950095723e */ /* 0x000fc400000000ff */
[----:B------:R-:W1:Y:S01]  /*47c0*/  MUFU.EX2 R8, R8 ;  /* 0x0000000800087308 */ /* 0x000e620000000800 */
[C---:B--2---:R-:W-:Y:S01]  /*47d0*/  FADD.FTZ R38, R2.reuse, R3 ;  /* 0x0000000302267221 */ /* 0x044fe20000010000 */
[----:B------:R-:W-:Y:S02]  /*47e0*/  F2FP.F16.F32.PACK_AB R151, R2, R151 ;  /* 0x000000970297723e */ /* 0x000fe400000000ff */
[----:B------:R-:W-:Y:S02]  /*47f0*/  F2FP.F16.F32.PACK_AB R148, R71, R148 ;  /* 0x000000944794723e */ /* 0x000fe400000000ff */
[----:B------:R-:W-:Y:S02]  /*4800*/  F2FP.F16.F32.PACK_AB R150, R73, R150 ;  /* 0x000000964996723e */ /* 0x000fe400000000ff */
[----:B------:R-:W2:Y:S01]  /*4810*/  MUFU.EX2 R147, R147 ;  /* 0x0000009300937308 */ /* 0x000ea20000000800 */
[----:B0-----:R-:W-:Y:S01]  /*4820*/  FADD.FTZ R3, R145, R38 ;  /* 0x0000002691037221 */ /* 0x001fe20000010000 */
[----:B------:R-:W-:Y:S01]  /*4830*/  FADD.FTZ R38, R136, R9 ;  /* 0x0000000988267221 */ /* 0x000fe20000010000 */
[----:B------:R-:W-:-:S02]  /*4840*/  F2FP.F16.F32.PACK_AB R144, R69, R144 ;  /* 0x000000904590723e */ /* 0x000fc400000000ff */
[----:B------:R-:W-:Y:S01]  /*4850*/  F2FP.F16.F32.PACK_AB R146, R63, R146 ;  /* 0x000000923f92723e */ /* 0x000fe200000000ff */
[----:B------:R-:W-:Y:S01]  /*4860*/  FADD.FTZ R9, R65, R38 ;  /* 0x0000002641097221 */ /* 0x000fe20000010000 */
[----:B------:R-:W-:Y:S01]  /*4870*/  FFMA.FTZ R38, R43, UR10, -R32 ;  /* 0x0000000a2b267c23 */ /* 0x000fe20008010820 */
        /* <DEDUP_REMOVED lines=15> */
[C---:B0-----:R-:W-:Y:S01]  /*4970*/  FADD.FTZ R40, R10.reuse, R3 ;  /* 0x000000030a287221 */ /* 0x041fe20000010000 */
[----:B------:R-:W-:-:S06]  /*4980*/  F2FP.F16.F32.PACK_AB R147, R10, R147 ;  /* 0x000000930a93723e */ /* 0x000fcc00000000ff */
[----:B------:R-:W0:Y:S01]  /*4990*/  MUFU.EX2 R143, R143 ;  /* 0x0000008f008f7308 */ /* 0x000e220000000800 */
[----:B-1----:R-:W-:-:S07]  /*49a0*/  FADD.FTZ R3, R141, R40 ;  /* 0x000000288d037221 */ /* 0x002fce0000010000 */
[----:B------:R-:W1:Y:S01]  /*49b0*/  MUFU.EX2 R24, R24 ;  /* 0x0000001800187308 */ /* 0x000e620000000800 */
[----:B--2---:R-:W-:Y:S01]  /*49c0*/  FADD.FTZ R40, R14, R3 ;  /* 0x000000030e287221 */ /* 0x004fe20000010000 */
[----:B------:R-:W-:Y:S01]  /*49d0*/  FFMA.FTZ R3, R12, UR10, -R32 ;  /* 0x0000000a0c037c23 */ /* 0x000fe20008010820 */
[----:B------:R-:W-:-:S05]  /*49e0*/  F2FP.F16.F32.PACK_AB R141, R14, R141 ;  /* 0x0000008d0e8d723e */ /* 0x000fca00000000ff */
[----:B------:R-:W2:Y:S01]  /*49f0*/  MUFU.EX2 R137, R137 ;  /* 0x0000008900897308 */ /* 0x000ea20000000800 */
[----:B0-----:R-:W-:Y:S01]  /*4a00*/  FADD.FTZ R11, R143, R40 ;  /* 0x000000288f0b7221 */ /* 0x001fe20000010000 */
[----:B------:R-:W-:Y:S01]  /*4a10*/  FADD.FTZ R40, R134, R9 ;  /* 0x0000000986287221 */ /* 0x000fe20000010000 */
[----:B------:R-:W-:Y:S01]  /*4a20*/  FFMA.FTZ R9, R20, UR10, -R32 ;  /* 0x0000000a14097c23 */ /* 0x000fe20008010820 */
[C---:B------:R-:W-:Y:S02]  /*4a30*/  F2FP.F16.F32.PACK_AB R134, R21.reuse, R134 ;  /* 0x000000861586723e */ /* 0x040fe400000000ff */
[----:B------:R-:W-:Y:S02]  /*4a40*/  FADD.FTZ R25, R21, R40 ;  /* 0x0000002815197221 */ /* 0x000fe40000010000 */
[----:B------:R-:W0:Y:S01]  /*4a50*/  MUFU.EX2 R28, R28 ;  /* 0x0000001c001c7308 */ /* 0x000e220000000800 */
[----:B-1----:R-:W-:Y:S01]  /*4a60*/  FADD.FTZ R20, R24, R11 ;  /* 0x0000000b18147221 */ /* 0x002fe20000010000 */
[--C-:B------:R-:W-:Y:S01]  /*4a70*/  FFMA.FTZ R11, R26, UR10, -R32.reuse ;  /* 0x0000000a1a0b7c23 */ /* 0x100fe20008010820 */
[----:B------:R-:W-:Y:S01]  /*4a80*/  FADD.FTZ R26, R128, R25 ;  /* 0x00000019801a7221 */ /* 0x000fe20000010000 */
[----:B------:R-:W-:Y:S01]  /*4a90*/  FFMA.FTZ R32, R60, UR10, -R32 ;  /* 0x0000000a3c207c23 */ /* 0x000fe20008010820 */
[----:B------:R-:W-:-:S02]  /*4aa0*/  F2FP.F16.F32.PACK_AB R128, R57, R128 ;  /* 0x000000803980723e */ /* 0x000fc400000000ff */
[----:B------:R-:W-:Y:S01]  /*4ab0*/  FADD.FTZ R25, R57, R26 ;  /* 0x0000001a39197221 */ /* 0x000fe20000010000 */
[----:B------:R-:W1:Y:S01]  /*4ac0*/  MUFU.EX2 R139, R139 ;  /* 0x0000008b008b7308 */ /* 0x000e620000000800 */
[----:B--2---:R-:W-:Y:S01]  /*4ad0*/  FADD.FTZ R13, R137, R20 ;  /* 0x00000014890d7221 */ /* 0x004fe20000010000 */
[----:B------:R-:W-:Y:S01]  /*4ae0*/  F2FP.F16.F32.PACK_AB R143, R24, R143 ;  /* 0x0000008f188f723e */ /* 0x000fe200000000ff */
[----:B------:R-:W-:Y:S01]  /*4af0*/  FADD.FTZ R40, R130, R25 ;  /* 0x0000001982287221 */ /* 0x000fe20000010000 */
[----:B------:R-:W-:-:S03]  /*4b00*/  F2FP.F16.F32.PACK_AB R130, R55, R130 ;  /* 0x000000823782723e */ /* 0x000fc600000000ff */
[----:B------:R-:W-:Y:S01]  /*4b10*/  FADD.FTZ R25, R55, R40 ;  /* 0x0000002837197221 */ /* 0x000fe20000010000 */
        /* <DEDUP_REMOVED lines=40> */
[----:B------:R-:W0:Y:S01]  /*4da0*/  MUFU.EX2 R31, R31 ;  /* 0x0000001f001f7308 */ /* 0x000e220000000800 */
[----:B-1----:R-:W-:-:S07]  /*4db0*/  FADD.FTZ R42, R122, R13 ;  /* 0x0000000d7a2a7221 */ /* 0x002fce0000010000 */
[----:B------:R-:W1:Y:S08]  /*4dc0*/  MUFU.EX2 R20, R51 ;  /* 0x0000003300147308 */ /* 0x000e700000000800 */
[----:B------:R-:W-:Y:S01]  /*4dd0*/  MUFU.EX2 R53, R53 ;  /* 0x0000003500357308 */ /* 0x000fe20000000800 */
[----:B0-----:R-:W-:-:S07]  /*4de0*/  F2FP.F16.F32.PACK_AB R122, R31, R122 ;  /* 0x0000007a1f7a723e */ /* 0x001fce00000000ff */
[----:B------:R0:W2:Y:S01]  /*4df0*/  MUFU.EX2 R26, R3 ;  /* 0x00000003001a7308 */ /* 0x0000a20000000800 */
[----:B-1----:R-:W-:-:S07]  /*4e00*/  F2FP.F16.F32.PACK_AB R125, R20, R49 ;  /* 0x00000031147d723e */ /* 0x002fce00000000ff */
[----:B------:R-:W1:Y:S01]  /*4e10*/  MUFU.EX2 R9, R9 ;  /* 0x0000000900097308 */ /* 0x000e620000000800 */
[----:B0-----:R-:W-:Y:S01]  /*4e20*/  FADD.FTZ R3, R131, R40 ;  /* 0x0000002883037221 */ /* 0x001fe20000010000 */
[----:B------:R-:W-:-:S03]  /*4e30*/  F2FP.F16.F32.PACK_AB R131, R12, R131 ;  /* 0x000000830c83723e */ /* 0x000fc600000000ff */
[----:B------:R-:W-:Y:S01]  /*4e40*/  FADD.FTZ R40, R12, R3 ;  /* 0x000000030c287221 */ /* 0x000fe20000010000 */
[----:B------:R-:W-:Y:S01]  /*4e50*/  FADD.FTZ R3, R31, R42 ;  /* 0x0000002a1f037221 */ /* 0x000fe20000010000 */
[----:B------:R-:W-:Y:S01]  /*4e60*/  IMAD.IADD R42, R17, 0x1, -R18 ;  /* 0x00000001112a7824 */ /* 0x000fe200078e0a12 */
[----:B------:R-:W0:Y:S01]  /*4e70*/  MUFU.EX2 R58, R58 ;  /* 0x0000003a003a7308 */ /* 0x000e220000000800 */
[----:B------:R-:W-:Y:S01]  /*4e80*/  FADD.FTZ R13, R49, R40 ;  /* 0x00000028310d7221 */ /* 0x000fe20000010000 */
[----:B--2---:R-:W-:Y:S01]  /*4e90*/  F2FP.F16.F32.PACK_AB R127, R26, R53 ;  /* 0x000000351a7f723e */ /* 0x004fe200000000ff */
[----:B------:R-:W-:Y:S02]  /*4ea0*/  IMAD R42, R153, 0xc0, R42 ;  /* 0x000000c0992a7824 */ /* 0x000fe400078e022a */
[----:B------:R-:W-:-:S03]  /*4eb0*/  FADD.FTZ R0, R20, R13 ;  /* 0x0000000d14007221 */ /* 0x000fc60000010000 */
[----:B------:R-:W2:Y:S01]  /*4ec0*/  MUFU.EX2 R11, R11 ;  /* 0x0000000b000b7308 */ /* 0x000ea20000000800 */
[----:B------:R-:W-:Y:S01]  /*4ed0*/  FADD.FTZ R13, R53, R0 ;  /* 0x00000000350d7221 */ /* 0x000fe20000010000 */
[----:B------:R-:W-:-:S03]  /*4ee0*/  R2UR UR14, R42 ;  /* 0x000000002a0e72ca */ /* 0x000fc600000e0000 */
[----:B------:R-:W-:-:S03]  /*4ef0*/  FADD.FTZ R0, R26, R13 ;  /* 0x0000000d1a007221 */ /* 0x000fc60000010000 */
[----:B------:R-:W3:Y:S01]  /*4f00*/  MUFU.EX2 R32, R32 ;  /* 0x0000002000207308 */ /* 0x000ee20000000800 */
[----:B-1----:R-:W-:Y:S01]  /*4f10*/  FADD.FTZ R13, R9, R0 ;  /* 0x00000000090d7221 */ /* 0x002fe20000010000 */
[----:B0-----:R-:W-:-:S03]  /*4f20*/  F2FP.F16.F32.PACK_AB R121, R58, R9 ;  /* 0x000000093a79723e */ /* 0x001fc600000000ff */
[----:B------:R-:W-:Y:S02]  /*4f30*/  FADD.FTZ R0, R58, R13 ;  /* 0x0000000d3a007221 */ /* 0x000fe40000010000 */
[----:B------:R-:W-:Y:S02]  /*4f40*/  UIADD3 UR6, UR14, UR6, URZ ;  /* 0x000000060e067290 */ /* 0x000fe4000fffe03f */
[----:B--2---:R-:W-:Y:S01]  /*4f50*/  FADD.FTZ R13, R11, R0 ;  /* 0x000000000b0d7221 */ /* 0x004fe20000010000 */
[----:B------:R-:W-:-:S03]  /*4f60*/  VIADD R0, R88, 0xfffffffe ;  /* 0xfffffffe58007836 */ /* 0x000fc60000000000 */
        /* <DEDUP_REMOVED lines=14> */
.L_x_11336:
[----:B------:R-:W-:-:S11]  /*5050*/  UISETP.NE.AND UP1, UPT, UR7, 0x1, UPT ;  /* 0x000000010700788c */ /* 0x000fd6000bf25270 */
[----:B------:R-:W-:Y:S02]  /*5060*/  @UP1 ULDC.64 UR18, c[0x0][0x9e8] ;  /* 0x00027a0000121ab9 */ /* 0x000fe40000000a00 */
[----:B------:R-:W-:-:S04]  /*5070*/  UIMAD.WIDE.U32 UR14, UR11, UR18, URZ ;  /* 0x000000120b0e72a5 */ /* 0x000fc8000f8e003f */
[----:B------:R-:W-:-:S12]  /*5080*/  @UP1 USHF.R.U32.HI UR11, URZ, UR19, UR15 ;  /* 0x000000133f0b1299 */ /* 0x000fd8000801160f */
.L_x_11337:
[----:B------:R-:W-:-:S04]  /*5090*/  UIMAD UR7, UR11, UR7, UR7 ;  /* 0x000000070b0772a4 */ /* 0x000fc8000f8e0207 */
[----:B------:R-:W-:-:S04]  /*50a0*/  UISETP.LT.AND UP1, UPT, UR6, UR7, UPT ;  /* 0x000000070600728c */ /* 0x000fc8000bf21270 */
[----:B------:R-:W-:-:S12]  /*50b0*/  USEL UR6, UR6, UR7, UP1 ;  /* 0x0000000706067287 */ /* 0x000fd80008800000 */
.L_x_11335:
        /* <DEDUP_REMOVED lines=23> */
[----:B------:R-:W-:Y:S01]  /*5230*/  IADD3 R15, R4, R17, -R18 ;  /* 0x00000011040f7210 */ /* 0x000fe20007ffe812 */
        /* <DEDUP_REMOVED lines=8> */
.L_x_11355:
        /* <DEDUP_REMOVED lines=9> */
.L_x_11340:
[----:B------:R-:W-:Y:S01]  /*5350*/  ULEA UR6, UR27, UR45, 0x3 ;  /* 0x0000002d1b067291 */ /* 0x000fe2000f8e183f */
[----:B------:R-:W-:-:S05]  /*5360*/  IMAD.U32 R8, RZ, RZ, UR26 ;  /* 0x0000001aff087e24 */ /* 0x000fca000f8e00ff */
[----:B------:R-:W-:-:S04]  /*5370*/  SHF.L.U32 R8, R8, 0x1f, RZ ;  /* 0x0000001f08087819 */ /* 0x000fc800000006ff */
[----:B------:R0:W1:Y:S01]  /*5380*/  SYNCS.PHASECHK.TRANS64.TRYWAIT P2, [UR6+0x16830], R8 ;  /* 0x01683008ff0075a7 */ /* 0x0000620008040146 */
[----:B------:R-:W-:Y:S05]  /*5390*/  @!P0 BRA `(.L_x_11341) ;  /* 0x0000000000048947 */ /* 0x000fea0003800000 */
[----:B------:R-:W-:Y:S01]  /*53a0*/  BPT.TRAP 0x1 ;  /* 0x000000040000795c */ /* 0x000fe20000300000 */
.L_x_11341:
[----:B-1----:R-:W-:Y:S05]  /*53b0*/  @P2 BRA `(.L_x_11339) ;  /* 0x0000000000082947 */ /* 0x002fea0003800000 */
[----:B------:R-:W1:Y:S02]  /*53c0*/  SYNCS.PHASECHK.TRANS64.TRYWAIT P2, [UR6+0x16830], R8 ;  /* 0x01683008ff0075a7 */ /* 0x000e640008040146 */
[----:B-1----:R-:W-:Y:S05]  /*53d0*/  @!P2 BRA `(.L_x_11342) ;  /* 0x000000f80004a947 */ /* 0x002fea0003800000 */
.L_x_11339:
[----:B------:R-:W2:Y:S01]  /*53e0*/  S2R R10, SR_TID.X ;  /* 0x00000000000a7919 */ /* 0x000ea20000002100 */
        /* <DEDUP_REMOVED lines=8> */
[----:B--2---:R-:W-:-:S05]  /*5470*/  SHF.R.U32.HI R10, RZ, 0x7, R10 ;  /* 0x00000007ff0a7819 */ /* 0x004fca000001160a */
[----:B01----:R-:W-:-:S05]  /*5480*/  VIADD R8, R10, 0x8 ;  /* 0x000000080a087836 */ /* 0x003fca0000000000 */
        /* <DEDUP_REMOVED lines=16> */
.L_x_11344:
[----:B------:R-:W-:Y:S01]  /*5590*/  ULEA UR6, UR39, UR45, 0x3 ;  /* 0x0000002d27067291 */ /* 0x000fe2000f8e183f */
[----:B------:R-:W-:-:S05]  /*55a0*/  IMAD.U32 R8, RZ, RZ, UR38 ;  /* 0x00000026ff087e24 */ /* 0x000fca000f8e00ff */
[----:B------:R-:W-:-:S04]  /*55b0*/  SHF.L.U32 R8, R8, 0x1f, RZ ;  /* 0x0000001f08087819 */ /* 0x000fc800000006ff */
[----:B------:R0:W1:Y:S01]  /*55c0*/  SYNCS.PHASECHK.TRANS64.TRYWAIT P2, [UR6+0x16850], R8 ;  /* 0x01685008ff0075a7 */ /* 0x0000620008040146 */
[----:B------:R-:W-:Y:S05]  /*55d0*/  @!P0 BRA `(.L_x_11345) ;  /* 0x0000000000048947 */ /* 0x000fea0003800000 */
[----:B------:R-:W-:Y:S01]  /*55e0*/  BPT.TRAP 0x1 ;  /* 0x000000040000795c */ /* 0x000fe20000300000 */
.L_x_11345:
[----:B-1----:R-:W-:Y:S05]  /*55f0*/  @P2 BRA `(.L_x_11343) ;  /* 0x0000000000082947 */ /* 0x002fea0003800000 */
[----:B------:R-:W1:Y:S02]  /*5600*/  SYNCS.PHASECHK.TRANS64.TRYWAIT P2, [UR6+0x16850], R8 ;  /* 0x01685008ff0075a7 */ /* 0x000e640008040146 */
[----:B-1----:R-:W-:Y:S05]  /*5610*/  @!P2 BRA `(.L_x_11346) ;  /* 0x000000f4008ca947 */ /* 0x002fea0003800000 */
.L_x_11343:
        /* <DEDUP_REMOVED lines=9> */
[----:B01----:R-:W-:Y:S01]  /*56b0*/  FMUL.FTZ R8, R24, UR23 ;  /* 0x0000001718087c20 */ /* 0x003fe20008410000 */
        /* <DEDUP_REMOVED lines=56> */
[----:B------:R-:W-:Y:S02]  /*5a40*/  IMAD.SHL.U32 R82, R0, 0x80, RZ ;  /* 0x0000008000527824 */ /* 0x000fe400078e00ff */
        /* <DEDUP_REMOVED lines=9> */
[----:B------:R-:W-:Y:S01]  /*5ae0*/  FMUL.FTZ R83, R84, UR23 ;  /* 0x0000001754537c20 */ /* 0x000fe20008410000 */
[----:B------:R-:W-:Y:S01]  /*5af0*/  FMUL.FTZ R84, R85, UR23 ;  /* 0x0000001755547c20 */ /* 0x000fe20008410000 */
[----:B------:R-:W-:Y:S01]  /*5b00*/  FMUL.FTZ R79, R86, UR23 ;  /* 0x00000017564f7c20 */ /* 0x000fe20008410000 */
[----:B------:R-:W-:Y:S01]  /*5b10*/  FMUL.FTZ R81, R87, UR23 ;  /* 0x0000001757517c20 */ /* 0x000fe20008410000 */
[----:B------:R-:W-:Y:S01]  /*5b20*/  @!P1 LEA R39, R39, UR45, 0x3 ;  /* 0x0000002d27279c11 */ /* 0x000fe2000f8e18ff */
[----:B------:R-:W0:Y:S01]  /*5b30*/  MUFU.TANH R8, R8 ;  /* 0x0000000800087308 */ /* 0x000e220000002400 */
[----:B------:R-:W-:-:S02]  /*5b40*/  IADD3 R85, R17, 0x1, -R82 ;  /* 0x0000000111557810 */ /* 0x000fc40007ffe852 */
[----:B------:R-:W-:Y:S01]  /*5b50*/  SEL R38, R38, 0x9, !P2 ;  /* 0x0000000926267807 */ /* 0x000fe20005000000 */
[----:B------:R-:W-:Y:S01]  /*5b60*/  @!P1 VIADD R39, R39, 0x16840 ;  /* 0x0001684027279836 */ /* 0x000fe20000000000 */
[----:B------:R-:W-:Y:S01]  /*5b70*/  PLOP3.LUT P2, PT, PT, PT, UP0, 0x40, 0x0 ;  /* 0x000000000000781c */ /* 0x000fe20003f4e808 */
[----:B------:R-:W-:Y:S02]  /*5b80*/  IMAD.IADD R85, R85, 0x1, -R18 ;  /* 0x0000000155557824 */ /* 0x000fe400078e0a12 */
[----:B------:R-:W1:Y:S01]  /*5b90*/  MUFU.TANH R10, R10 ;  /* 0x0000000a000a7308 */ /* 0x000e620000002400 */
[----:B------:R-:W-:Y:S01]  /*5ba0*/  @!P1 PRMT R39, RZ, 0x654, R39 ;  /* 0x00000654ff279816 */ /* 0x000fe20000000027 */
[----:B------:R-:W-:-:S04]  /*5bb0*/  IMAD R85, R16, -0x2, R85 ;  /* 0xfffffffe10557824 */ /* 0x000fc800078e0255 */
[----:B------:R-:W-:Y:S02]  /*5bc0*/  VIADD R87, R85, UR21 ;  /* 0x0000001555577c36 */ /* 0x000fe40008000000 */
[----:B------:R-:W2:Y:S01]  /*5bd0*/  MUFU.TANH R12, R12 ;  /* 0x0000000c000c7308 */ /* 0x000ea20000002400 */
[----:B------:R-:W-:Y:S02]  /*5be0*/  WARPGROUP.DEPBAR.LE gsb0, 0x0 ;  /* 0x00008000000079c5 */ /* 0x000fe40000010000 */
[----:B------:R-:W-:-:S05]  /*5bf0*/  WARPGROUP.ARRIVE ;  /* 0x00000000000079c5 */ /* 0x000fca0000000000 */
[----:B------:R-:W3:Y:S01]  /*5c00*/  MUFU.TANH R14, R14 ;  /* 0x0000000e000e7308 */ /* 0x000ee20000002400 */
[----:B------:R-:W-:Y:S01]  /*5c10*/  HGMMA.64x64x16.F32 R88, R144, gdesc[UR4].tnspB, R88, gsb0 ;  /* 0x40e0000490587df0 */ /* 0x000fe20008000858 */
[----:B------:R-:W-:Y:S01]  /*5c20*/  UIADD3 UR6, UR10, 0x100, URZ ;  /* 0x000001000a067890 */ /* 0x000fe2000fffe03f */
[----:B------:R-:W-:-:S05]  /*5c30*/  UMOV UR7, 0x40000040 ;  /* 0x4000004000077882 */ /* 0x000fca0000000000 */
        /* <DEDUP_REMOVED lines=12> */
[----:B------:R-:W-:Y:S01]  /*5d00*/  HGMMA.64x64x16.F32 R88, R140, gdesc[UR4].tnspB, R88, gsb0 ;  /* 0x40e000048c587df0 */ /* 0x000fe20008000858 */
        /* <DEDUP_REMOVED lines=74> */
[----:B------:R-:W-:Y:S03]  /*61b0*/  HGMMA.64x64x16.F32 R88, R120, gdesc[UR4].tnspB, R88, gsb0 ;  /* 0x40e0000478587df0 */ /* 0x000fe60008000858 */
[----:B------:R-:W-:Y:S02]  /*61c0*/  WARPGROUP.DEPBAR.LE gsb0, 0x0 ;  /* 0x00008000000079c5 */ /* 0x000fe40000010000 */
[----:B------:R0:W-:Y:S06]  /*61d0*/  BAR.ARV R38, 0x100 ;  /* 0x000400260000751d */ /* 0x0001ec0000002000 */
[----:B------:R-:W-:Y:S01]  /*61e0*/  VIADD R120, R85, UR22 ;  /* 0x0000001655787c36 */ /* 0x000fe20008000000 */
[----:B------:R0:W-:Y:S01]  /*61f0*/  @!P1 SYNCS.ARRIVE.TRANS64.RED.A1T0 RZ, [R39+URZ], RZ ;  /* 0x000000ff27ff99a7 */ /* 0x0001e2000810043f */
[----:B------:R-:W-:-:S02]  /*6200*/  IMAD.IADD R85, R4, 0x1, R87 ;  /* 0x0000000104557824 */ /* 0x000fc400078e0257 */
[----:B------:R-:W-:Y:S01]  /*6210*/  IMAD.IADD R86, R4, 0x1, R120 ;  /* 0x0000000104567824 */ /* 0x000fe200078e0278 */
[----:B-1234-:R-:W-:Y:S06]  /*6220*/  @P2 BRA `(.L_x_11347) ;  /* 0x0000000000582947 */ /* 0x01efec0003800000 */
[----:B------:R-:W-:Y:S01]  /*6230*/  ISETP.GT.AND P2, PT, R15, -0x1, PT ;  /* 0xffffffff0f00780c */ /* 0x000fe20003f44270 */
[----:B------:R-:W-:-:S12]  /*6240*/  BSSY B0, `(.L_x_11348) ;  /* 0x0000010000007945 */ /* 0x000fd80003800000 */
[----:B------:R-:W-:Y:S05]  /*6250*/  @P2 BRA `(.L_x_11349) ;  /* 0x0000000000202947 */ /* 0x000fea0003800000 */
[----:B------:R-:W-:-:S05]  /*6260*/  IMAD.U32 R123, RZ, RZ, UR25 ;  /* 0x00000019ff7b7e24 */ /* 0x000fca000f8e00ff */
[----:B------:R-:W-:-:S13]  /*6270*/  ISETP.NE.AND P2, PT, R123, 0x1, PT ;  /* 0x000000017b00780c */ /* 0x000fda0003f45270 */
[----:B0-----:R-:W0:Y:S02]  /*6280*/  @P2 LDC.64 R38, c[0x0][0x9e8] ;  /* 0x00027a00ff262b82 */ /* 0x001e240000000a00 */
[----:B0-----:R-:W-:-:S04]  /*6290*/  @P2 IMAD.HI.U32 R122, R11, R38, RZ ;  /* 0x000000260b7a2227 */ /* 0x001fc800078e00ff */
[----:B------:R-:W-:Y:S01]  /*62a0*/  IMAD.MOV.U32 R38, RZ, RZ, R11 ;  /* 0x000000ffff267224 */ /* 0x000fe200078e000b */
[----:B------:R-:W-:-:S04]  /*62b0*/  @P2 SHF.R.U32.HI R38, RZ, R39, R122 ;  /* 0x00000027ff262219 */ /* 0x000fc8000001167a */
[----:B------:R-:W-:Y:S01]  /*62c0*/  LOP3.LUT R121, RZ, R38, RZ, 0x33, !PT ;  /* 0x00000026ff797212 */ /* 0x000fe200078e33ff */
[----:B------:R-:W-:Y:S06]  /*62d0*/  BRA `(.L_x_11350) ;  /* 0x0000000000187947 */ /* 0x000fec0003800000 */
.L_x_11349:
[----:B------:R-:W-:Y:S02]  /*62e0*/  IMAD.U32 R123, RZ, RZ, UR25 ;  /* 0x00000019ff7b7e24 */ /* 0x000fe4000f8e00ff */
[----:B------:R-:W-:-:S03]  /*62f0*/  IMAD.MOV.U32 R121, RZ, RZ, R15 ;  /* 0x000000ffff797224 */ /* 0x000fc600078e000f */
[----:B------:R-:W-:-:S13]  /*6300*/  ISETP.NE.AND P2, PT, R123, 0x1, PT ;  /* 0x000000017b00780c */ /* 0x000fda0003f45270 */
[----:B0-----:R-:W0:Y:S02]  /*6310*/  @P2 LDC.64 R38, c[0x0][0x9e8] ;  /* 0x00027a00ff262b82 */ /* 0x001e240000000a00 */
[----:B0-----:R-:W-:-:S05]  /*6320*/  @P2 IMAD.HI.U32 R38, R15, R38, RZ ;  /* 0x000000260f262227 */ /* 0x001fca00078e00ff */
[----:B------:R-:W-:-:S07]  /*6330*/  @P2 SHF.R.U32.HI R121, RZ, R39, R38 ;  /* 0x00000027ff792219 */ /* 0x000fce0000011626 */
.L_x_11350:
[----:B------:R-:W-:Y:S05]  /*6340*/  BSYNC B0 ;  /* 0x0000000000007941 */ /* 0x000fea0003800000 */
.L_x_11348:
[----:B------:R-:W-:-:S04]  /*6350*/  IMAD R39, R121, R123, -R82 ;  /* 0x0000007b79277224 */ /* 0x000fc800078e0a52 */
[----:B------:R-:W-:-:S05]  /*6360*/  IMAD R39, R16, -0x2, R39 ;  /* 0xfffffffe10277824 */ /* 0x000fca00078e0227 */
[----:B------:R-:W-:Y:S02]  /*6370*/  VIADDMNMX R86, R39, R123, R86, PT ;  /* 0x0000007b27567246 */ /* 0x000fe40003800156 */
[----:B------:R-:W-:-:S07]  /*6380*/  VIMNMX R85, R85, R39, !PT ;  /* 0x0000002755557248 */ /* 0x000fce0007fe0100 */
.L_x_11347:
[----:B------:R-:W-:Y:S01]  /*6390*/  ISETP.GT.AND P2, PT, R0, -0x1, PT ;  /* 0xffffffff0000780c */ /* 0x000fe20003f44270 */
[C---:B------:R-:W-:Y:S02]  /*63a0*/  IMAD.IADD R120, R5.reuse, 0x1, R120 ;  /* 0x0000000105787824 */ /* 0x040fe400078e0278 */
[----:B------:R-:W-:Y:S01]  /*63b0*/  IMAD.IADD R87, R5, 0x1, R87 ;  /* 0x0000000105577824 */ /* 0x000fe200078e0257 */
[C---:B------:R-:W-:Y:S02]  /*63c0*/  ISETP.GT.AND P5, PT, R85.reuse, RZ, P2 ;  /* 0x000000ff5500720c */ /* 0x040fe400017a4270 */
[C---:B------:R-:W-:Y:S02]  /*63d0*/  ISETP.GT.AND P4, PT, R85.reuse, 0x1, P2 ;  /* 0x000000015500780c */ /* 0x040fe40001784270 */
[----:B------:R-:W-:Y:S02]  /*63e0*/  ISETP.LT.OR P5, PT, R86, 0x1, P5 ;  /* 0x000000015600780c */ /* 0x000fe40002fa1670 */
[----:B------:R-:W-:-:S02]  /*63f0*/  ISETP.GT.AND P6, PT, R85, 0x8, P2 ;  /* 0x000000085500780c */ /* 0x000fc400017c4270 */
[----:B0-----:R-:W-:Y:S02]  /*6400*/  FSEL R8, R8, -INF , !P5 ;  /* 0xff80000008087808 */ /* 0x001fe40006800000 */
        /* <DEDUP_REMOVED lines=104> */
.L_x_11353:
[----:B------:R-:W-:Y:S02]  /*6a90*/  IMAD.U32 R121, RZ, RZ, UR25 ;  /* 0x00000019ff797e24 */ /* 0x000fe4000f8e00ff */
[----:B------:R-:W-:-:S03]  /*6aa0*/  IMAD.MOV.U32 R85, RZ, RZ, R13 ;  /* 0x000000ffff557224 */ /* 0x000fc600078e000d */
[----:B------:R-:W-:-:S13]  /*6ab0*/  ISETP.NE.AND P3, PT, R121, 0x1, PT ;  /* 0x000000017900780c */ /* 0x000fda0003f65270 */
[----:B------:R-:W0:Y:S02]  /*6ac0*/  @P3 LDC.64 R20, c[0x0][0x9e8] ;  /* 0x00027a00ff143b82 */ /* 0x000e240000000a00 */
[----:B0-----:R-:W-:-:S05]  /*6ad0*/  @P3 IMAD.HI.U32 R20, R13, R20, RZ ;  /* 0x000000140d143227 */ /* 0x001fca00078e00ff */
[----:B------:R-:W-:-:S07]  /*6ae0*/  @P3 SHF.R.U32.HI R85, RZ, R21, R20 ;  /* 0x00000015ff553219 */ /* 0x000fce0000011614 */
.L_x_11354:
[----:B------:R-:W-:Y:S05]  /*6af0*/  BSYNC B0 ;  /* 0x0000000000007941 */ /* 0x000fea0003800000 */
.L_x_11352:
[----:B------:R-:W-:-:S04]  /*6b00*/  IMAD R21, R85, R121, -R82 ;  /* 0x0000007955157224 */ /* 0x000fc800078e0a52 */
[----:B------:R-:W-:-:S05]  /*6b10*/  IMAD R21, R16, -0x2, R21 ;  /* 0xfffffffe10157824 */ /* 0x000fca00078e0215 */
[----:B------:R-:W-:Y:S02]  /*6b20*/  VIADDMNMX R120, R21, R121, R120, PT ;  /* 0x0000007915787246 */ /* 0x000fe40003800178 */
[----:B------:R-:W-:-:S07]  /*6b30*/  VIMNMX R87, R87, R21, !PT ;  /* 0x0000001557577248 */ /* 0x000fce0007fe0100 */
.L_x_11351:
[----:B------:R-:W-:Y:S01]  /*6b40*/  FMNMX.FTZ R21, R8, R7, !PT ;  /* 0x0000000708157209 */ /* 0x000fe20007810000 */
[----:B------:R-:W-:Y:S01]  /*6b50*/  UMOV UR10, UR24 ;  /* 0x00000018000a7c82 */ /* 0x000fe20008000000 */
[----:B------:R-:W-:Y:S01]  /*6b60*/  ISETP.GT.AND P5, PT, R87, 0x8, P2 ;  /* 0x000000085700780c */ /* 0x000fe200017a4270 */
[----:B------:R-:W-:Y:S01]  /*6b70*/  UMOV UR38, UR26 ;  /* 0x0000001a00267c82 */ /* 0x000fe20008000000 */
        /* <DEDUP_REMOVED lines=61> */
[----:B------:R-:W-:-:S03]  /*6f50*/  ISETP.GT.AND P4, PT, R87, 0x48, P2 ;  /* 0x000000485700780c */ /* 0x000fc60001784270 */
[----:B------:R-:W0:Y:S01]  /*6f60*/  SHFL.BFLY PT, R20, R21, 0x2, 0x1f ;  /* 0x0c401f0015147f89 */ /* 0x000e2200000e0000 */
[----:B------:R-:W-:-:S04]  /*6f70*/  ISETP.LT.OR P4, PT, R120, 0x49, P4 ;  /* 0x000000497800780c */ /* 0x000fc80002781670 */
[----:B------:R-:W-:Y:S02]  /*6f80*/  FSEL R56, R56, -INF , !P4 ;  /* 0xff80000038387808 */ /* 0x000fe40006000000 */
[----:B------:R-:W-:-:S04]  /*6f90*/  ISETP.GT.AND P4, PT, R87, 0x51, P2 ;  /* 0x000000515700780c */ /* 0x000fc80001784270 */
[----:B------:R-:W-:-:S04]  /*6fa0*/  ISETP.LT.OR P4, PT, R120, 0x52, P4 ;  /* 0x000000527800780c */ /* 0x000fc80002781670 */
[----:B------:R-:W-:Y:S02]  /*6fb0*/  FSEL R61, R61, -INF , !P4 ;  /* 0xff8000003d3d7808 */ /* 0x000fe40006000000 */
[----:B------:R-:W-:-:S04]  /*6fc0*/  ISETP.GT.AND P4, PT, R87, 0x60, P2 ;  /* 0x000000605700780c */ /* 0x000fc80001784270 */
[----:B------:R-:W-:Y:S02]  /*6fd0*/  ISETP.LT.OR P4, PT, R120, 0x61, P4 ;  /* 0x000000617800780c */ /* 0x000fe40002781670 */
[----:B0-----:R-:W-:Y:S02]  /*6fe0*/  FMNMX.FTZ R82, R21, R20, !PT ;  /* 0x0000001415527209 */ /* 0x001fe40007810000 */
[----:B------:R-:W-:Y:S02]  /*6ff0*/  FSEL R68, R68, -INF , !P4 ;  /* 0xff80000044447808 */ /* 0x000fe40006000000 */
[----:B------:R-:W-:Y:S01]  /*7000*/  ISETP.GT.AND P4, PT, R87, 0x69, P2 ;  /* 0x000000695700780c */ /* 0x000fe20001784270 */
[----:B------:R-:W0:Y:S03]  /*7010*/  SHFL.BFLY PT, R85, R82, 0x1, 0x1f ;  /* 0x0c201f0052557f89 */ /* 0x000e2600000e0000 */
[----:B------:R-:W-:-:S04]  /*7020*/  ISETP.LT.OR P4, PT, R120, 0x6a, P4 ;  /* 0x0000006a7800780c */ /* 0x000fc80002781670 */
[----:B------:R-:W-:Y:S02]  /*7030*/  FSEL R73, R73, -INF , !P4 ;  /* 0xff80000049497808 */ /* 0x000fe40006000000 */
[----:B------:R-:W-:-:S04]  /*7040*/  ISETP.GT.AND P4, PT, R87, 0x78, P2 ;  /* 0x000000785700780c */ /* 0x000fc80001784270 */
[----:B------:R-:W-:Y:S02]  /*7050*/  ISETP.LT.OR P4, PT, R120, 0x79, P4 ;  /* 0x000000797800780c */ /* 0x000fe40002781670 */
[----:B0-----:R-:W-:-:S04]  /*7060*/  FMNMX.FTZ R20, R82, R85, !PT ;  /* 0x0000005552147209 */ /* 0x001fc80007810000 */
[C---:B------:R-:W-:Y:S01]  /*7070*/  FSETP.NEU.FTZ.AND P6, PT, R20.reuse, -INF , PT ;  /* 0xff8000001400780b */ /* 0x040fe20003fdd000 */
[----:B------:R-:W-:-:S05]  /*7080*/  FMUL.FTZ R85, R20, UR10 ;  /* 0x0000000a14557c20 */ /* 0x000fca0008410000 */
[----:B------:R-:W-:-:S05]  /*7090*/  FSEL R21, R85, RZ, P6 ;  /* 0x000000ff55157208 */ /* 0x000fca0003000000 */
        /* <DEDUP_REMOVED lines=9> */
[----:B------:R0:W-:Y:S01]  /*7130*/  MUFU.EX2 R29, R10 ;  /* 0x0000000a001d7308 */ /* 0x0001e20000000800 */
[----:B------:R-:W-:Y:S01]  /*7140*/  FSEL R26, R79, -INF , !P4 ;  /* 0xff8000004f1a7808 */ /* 0x000fe20006000000 */
[--C-:B------:R-:W-:Y:S01]  /*7150*/  FFMA.FTZ R140, R34, UR10, -R21.reuse ;  /* 0x0000000a228c7c23 */ /* 0x100fe20008010815 */
[----:B------:R-:W-:Y:S01]  /*7160*/  FSEL R36, R36, -INF , !P5 ;  /* 0xff80000024247808 */ /* 0x000fe20006800000 */
[--C-:B------:R-:W-:Y:S01]  /*7170*/  FFMA.FTZ R27, R27, UR10, -R21.reuse ;  /* 0x0000000a1b1b7c23 */ /* 0x100fe20008010815 */
[----:B------:R-:W-:Y:S01]  /*7180*/  ISETP.GT.AND P5, PT, R87, RZ, P2 ;  /* 0x000000ff5700720c */ /* 0x000fe200017a4270 */
[--C-:B------:R-:W-:Y:S01]  /*7190*/  FFMA.FTZ R122, R83, UR10, -R21.reuse ;  /* 0x0000000a537a7c23 */ /* 0x100fe20008010815 */
[----:B------:R-:W-:Y:S01]  /*71a0*/  FSEL R34, R20, RZ, P6 ;  /* 0x000000ff14227208 */ /* 0x000fe20003000000 */
[----:B------:R-:W-:Y:S01]  /*71b0*/  MUFU.EX2 R148, R148 ;  /* 0x0000009400947308 */ /* 0x000fe20000000800 */
[----:B------:R-:W-:Y:S01]  /*71c0*/  ISETP.LT.OR P5, PT, R120, 0x1, P5 ;  /* 0x000000017800780c */ /* 0x000fe20002fa1670 */
[----:B------:R-:W-:Y:S01]  /*71d0*/  FFMA.FTZ R31, R31, UR10, -R21 ;  /* 0x0000000a1f1f7c23 */ /* 0x000fe20008010815 */
[----:B0-----:R-:W-:Y:S01]  /*71e0*/  FSEL R10, R37, -INF , !P3 ;  /* 0xff800000250a7808 */ /* 0x001fe20005800000 */
[----:B------:R-:W-:Y:S01]  /*71f0*/  FADD.FTZ R34, -R34, R7 ;  /* 0x0000000722227221 */ /* 0x000fe20000010100 */
[----:B------:R-:W-:Y:S01]  /*7200*/  FSEL R39, R12, -INF , !P5 ;  /* 0xff8000000c277808 */ /* 0x000fe20006800000 */
[--C-:B------:R-:W-:Y:S01]  /*7210*/  FFMA.FTZ R35, R35, UR10, -R21.reuse ;  /* 0x0000000a23237c23 */ /* 0x100fe20008010815 */
[----:B------:R-:W-:Y:S01]  /*7220*/  ISETP.GT.AND P3, PT, R87, 0x29, P2 ;  /* 0x000000295700780c */ /* 0x000fe20001764270 */
[----:B------:R-:W-:Y:S01]  /*7230*/  FMUL.FTZ R7, R34, UR10 ;  /* 0x0000000a22077c20 */ /* 0x000fe20008410000 */
[----:B------:R-:W-:Y:S01]  /*7240*/  FMNMX.FTZ R85, R39, R6, !PT ;  /* 0x0000000627557209 */ /* 0x000fe20007810000 */
[----:B------:R-:W-:Y:S01]  /*7250*/  MUFU.EX2 R150, R150 ;  /* 0x0000009600967308 */ /* 0x000fe20000000800 */
[----:B------:R-:W-:Y:S01]  /*7260*/  ISETP.LT.OR P5, PT, R120, 0x2a, P3 ;  /* 0x0000002a7800780c */ /* 0x000fe20001fa1670 */
[--C-:B------:R-:W-:Y:S01]  /*7270*/  FFMA.FTZ R142, R40, UR10, -R21.reuse ;  /* 0x0000000a288e7c23 */ /* 0x100fe20008010815 */
[----:B------:R-:W-:Y:S01]  /*7280*/  FMNMX.FTZ R85, R14, R85, !PT ;  /* 0x000000550e557209 */ /* 0x000fe20007810000 */
[--C-:B------:R-:W-:Y:S01]  /*7290*/  FFMA.FTZ R41, R41, UR10, -R21.reuse ;  /* 0x0000000a29297c23 */ /* 0x100fe20008010815 */
[----:B------:R-:W-:Y:S01]  /*72a0*/  ISETP.GT.AND P3, PT, R87, 0x31, P2 ;  /* 0x000000315700780c */ /* 0x000fe20001764270 */
[--C-:B------:R-:W-:Y:S01]  /*72b0*/  FFMA.FTZ R136, R44, UR10, -R21.reuse ;  /* 0x0000000a2c887c23 */ /* 0x100fe20008010815 */
[----:B------:R-:W-:Y:S01]  /*72c0*/  FMNMX.FTZ R12, R24, R85, !PT ;  /* 0x00000055180c7209 */ /* 0x000fe20007810000 */
[----:B------:R-:W0:Y:S01]  /*72d0*/  MUFU.EX2 R7, R7 ;  /* 0x0000000700077308 */ /* 0x000e220000000800 */
[----:B------:R-:W-:Y:S01]  /*72e0*/  FSEL R43, R43, -INF , !P5 ;  /* 0xff8000002b2b7808 */ /* 0x000fe20006800000 */
[--C-:B------:R-:W-:Y:S01]  /*72f0*/  FFMA.FTZ R45, R45, UR10, -R21.reuse ;  /* 0x0000000a2d2d7c23 */ /* 0x100fe20008010815 */
[----:B------:R-:W-:Y:S01]  /*7300*/  FMNMX.FTZ R85, R25, R12, !PT ;  /* 0x0000000c19557209 */ /* 0x000fe20007810000 */
[--C-:B------:R-:W-:Y:S01]  /*7310*/  FFMA.FTZ R138, R50, UR10, -R21.reuse ;  /* 0x0000000a328a7c23 */ /* 0x100fe20008010815 */
[----:B------:R-:W-:Y:S01]  /*7320*/  ISETP.GT.AND P5, PT, R87, 0x38, P2 ;  /* 0x000000385700780c */ /* 0x000fe200017a4270 */
[--C-:B------:R-:W-:Y:S01]  /*7330*/  FFMA.FTZ R51, R51, UR10, -R21.reuse ;  /* 0x0000000a33337c23 */ /* 0x100fe20008010815 */
[----:B------:R-:W-:Y:S01]  /*7340*/  FMNMX.FTZ R85, R28, R85, !PT ;  /* 0x000000551c557209 */ /* 0x000fe20007810000 */
[----:B------:R1:W2:Y:S01]  /*7350*/  MUFU.EX2 R37, R38 ;  /* 0x0000002600257308 */ /* 0x0002a20000000800 */
[----:B------:R-:W-:Y:S01]  /*7360*/  ISETP.LT.OR P3, PT, R120, 0x32, P3 ;  /* 0x000000327800780c */ /* 0x000fe20001f61670 */
[--C-:B------:R-:W-:Y:S01]  /*7370*/  FFMA.FTZ R132, R54, UR10, -R21.reuse ;  /* 0x0000000a36847c23 */ /* 0x100fe20008010815 */
[----:B------:R-:W-:Y:S01]  /*7380*/  FMNMX.FTZ R85, R8, R85, !PT ;  /* 0x0000005508557209 */ /* 0x000fe20007810000 */
[--C-:B------:R-:W-:Y:S01]  /*7390*/  FFMA.FTZ R55, R55, UR10, -R21.reuse ;  /* 0x0000000a37377c23 */ /* 0x100fe20008010815 */
[----:B------:R-:W-:Y:S01]  /*73a0*/  FSEL R47, R47, -INF , !P3 ;  /* 0xff8000002f2f7808 */ /* 0x000fe20005800000 */
[----:B------:R-:W-:Y:S01]  /*73b0*/  FFMA.FTZ R134, R58, UR10, -R21 ;  /* 0x0000000a3a867c23 */ /* 0x000fe20008010815 */
[----:B------:R-:W-:Y:S01]  /*73c0*/  FMNMX.FTZ R12, R32, R85, !PT ;  /* 0x00000055200c7209 */ /* 0x000fe20007810000 */
[----:B------:R-:W3:Y:S01]  /*73d0*/  MUFU.EX2 R144, R144 ;  /* 0x0000009000907308 */ /* 0x000ee20000000800 */
[----:B------:R-:W-:Y:S01]  /*73e0*/  ISETP.LT.OR P5, PT, R120, 0x39, P5 ;  /* 0x000000397800780c */ /* 0x000fe20002fa1670 */
[----:B0-----:R-:W-:Y:S01]  /*73f0*/  FFMA.FTZ R34, R7, R3, R148 ;  /* 0x0000000307227223 */ /* 0x001fe20000010094 */
[----:B------:R-:W-:Y:S01]  /*7400*/  FMNMX.FTZ R85, R33, R12, !PT ;  /* 0x0000000c21557209 */ /* 0x000fe20007810000 */
[----:B-1----:R-:W-:Y:S01]  /*7410*/  IMAD.U32 R38, RZ, RZ, UR39 ;  /* 0x00000027ff267e24 */ /* 0x002fe2000f8e00ff */
[----:B------:R-:W-:Y:S01]  /*7420*/  ISETP.GT.AND P3, PT, R87, 0x40, P2 ;  /* 0x000000405700780c */ /* 0x000fe20001764270 */
[----:B------:R-:W-:Y:S01]  /*7430*/  FADD.FTZ R3, R29, R34 ;  /* 0x000000221d037221 */ /* 0x000fe20000010000 */
[----:B------:R-:W-:Y:S01]  /*7440*/  FMNMX.FTZ R85, R36, R85, !PT ;  /* 0x0000005524557209 */ /* 0x000fe20007810000 */
[----:B------:R-:W0:Y:S01]  /*7450*/  MUFU.EX2 R27, R27 ;  /* 0x0000001b001b7308 */ /* 0x000e220000000800 */
[----:B------:R-:W-:Y:S01]  /*7460*/  FSEL R48, R48, -INF , !P5 ;  /* 0xff80000030307808 */ /* 0x000fe20006800000 */
[----:B------:R-:W-:Y:S01]  /*7470*/  FADD.FTZ R34, R150, R3 ;  /* 0x0000000396227221 */ /* 0x000fe20000010000 */
[----:B------:R-:W-:Y:S01]  /*7480*/  FMNMX.FTZ R85, R10, R85, !PT ;  /* 0x000000550a557209 */ /* 0x000fe20007810000 */
[--C-:B------:R-:W-:Y:S01]  /*7490*/  FFMA.FTZ R59, R59, UR10, -R21.reuse ;  /* 0x0000000a3b3b7c23 */ /* 0x100fe20008010815 */
[----:B------:R-:W-:Y:S01]  /*74a0*/  ISETP.GT.AND P5, PT, R87, 0x41, P2 ;  /* 0x000000415700780c */ /* 0x000fe200017a4270 */
[--C-:B------:R-:W-:Y:S01]  /*74b0*/  FFMA.FTZ R128, R62, UR10, -R21.reuse ;  /* 0x0000000a3e807c23 */ /* 0x100fe20008010815 */
[----:B------:R-:W-:Y:S01]  /*74c0*/  FMNMX.FTZ R12, R42, R85, !PT ;  /* 0x000000552a0c7209 */ /* 0x000fe20007810000 */
[----:B------:R-:W1:Y:S01]  /*74d0*/  MUFU.EX2 R146, R146 ;  /* 0x0000009200927308 */ /* 0x000e620000000800 */
[----:B------:R-:W-:Y:S01]  /*74e0*/  ISETP.LT.OR P3, PT, R120, 0x41, P3 ;  /* 0x000000417800780c */ /* 0x000fe20001f61670 */
[--C-:B------:R-:W-:Y:S01]  /*74f0*/  FFMA.FTZ R63, R63, UR10, -R21.reuse ;  /* 0x0000000a3f3f7c23 */ /* 0x100fe20008010815 */
[----:B------:R-:W-:Y:S01]  /*7500*/  FMNMX.FTZ R85, R43, R12, !PT ;  /* 0x0000000c2b557209 */ /* 0x000fe20007810000 */
[--C-:B------:R-:W-:Y:S01]  /*7510*/  FFMA.FTZ R130, R66, UR10, -R21.reuse ;  /* 0x0000000a42827c23 */ /* 0x100fe20008010815 */
[----:B------:R-:W-:Y:S01]  /*7520*/  ISETP.LT.OR P5, PT, R120, 0x42, P5 ;  /* 0x000000427800780c */ /* 0x000fe20002fa1670 */
[--C-:B------:R-:W-:Y:S01]  /*7530*/  FFMA.FTZ R67, R67, UR10, -R21.reuse ;  /* 0x0000000a43437c23 */ /* 0x100fe20008010815 */
[----:B------:R-:W-:Y:S01]  /*7540*/  FMNMX.FTZ R12, R46, R85, !PT ;  /* 0x000000552e0c7209 */ /* 0x000fe20007810000 */
[----:B------:R-:W4:Y:S01]  /*7550*/  MUFU.EX2 R31, R31 ;  /* 0x0000001f001f7308 */ /* 0x000f220000000800 */
[----:B------:R-:W-:Y:S01]  /*7560*/  FSEL R52, R52, -INF , !P3 ;  /* 0xff80000034347808 */ /* 0x000fe20005800000 */
[--C-:B------:R-:W-:Y:S01]  /*7570*/  FFMA.FTZ R124, R70, UR10, -R21.reuse ;  /* 0x0000000a467c7c23 */ /* 0x100fe20008010815 */
[----:B------:R-:W-:Y:S01]  /*7580*/  FMNMX.FTZ R85, R47, R12, !PT ;  /* 0x0000000c2f557209 */ /* 0x000fe20007810000 */
[--C-:B------:R-:W-:Y:S01]  /*7590*/  FFMA.FTZ R71, R71, UR10, -R21.reuse ;  /* 0x0000000a47477c23 */ /* 0x100fe20008010815 */
[----:B------:R-:W-:Y:S01]  /*75a0*/  ISETP.GT.AND P3, PT, R87, 0x49, P2 ;  /* 0x000000495700780c */ /* 0x000fe20001764270 */
[--C-:B------:R-:W-:Y:S01]  /*75b0*/  FFMA.FTZ R126, R74, UR10, -R21.reuse ;  /* 0x0000000a4a7e7c23 */ /* 0x100fe20008010815 */
[----:B------:R-:W-:Y:S01]  /*75c0*/  FMNMX.FTZ R12, R48, R85, !PT ;  /* 0x00000055300c7209 */ /* 0x000fe20007810000 */
[----:B------:R-:W5:Y:S01]  /*75d0*/  MUFU.EX2 R140, R140 ;  /* 0x0000008c008c7308 */ /* 0x000f620000000800 */
[----:B------:R-:W-:Y:S01]  /*75e0*/  FSEL R53, R53, -INF , !P5 ;  /* 0xff80000035357808 */ /* 0x000fe20006800000 */
[----:B------:R-:W-:Y:S01]  /*75f0*/  FFMA.FTZ R75, R75, UR10, -R21 ;  /* 0x0000000a4b4b7c23 */ /* 0x000fe20008010815 */
[----:B------:R-:W-:Y:S01]  /*7600*/  FMNMX.FTZ R85, R49, R12, !PT ;  /* 0x0000000c31557209 */ /* 0x000fe20007810000 */
[----:B------:R-:W-:Y:S01]  /*7610*/  UMOV UR39, UR27 ;  /* 0x0000001b00277c82 */ /* 0x000fe20008000000 */
[----:B------:R-:W-:Y:S01]  /*7620*/  ISETP.GT.AND P5, PT, R87, 0x50, P2 ;  /* 0x000000505700780c */ /* 0x000fe200017a4270 */
[----:B------:R-:W-:Y:S01]  /*7630*/  FMUL.FTZ R88, R88, R7 ;  /* 0x0000000758587220 */ /* 0x000fe20000410000 */
[----:B------:R-:W-:Y:S01]  /*7640*/  FMNMX.FTZ R12, R52, R85, !PT ;  /* 0x00000055340c7209 */ /* 0x000fe20007810000 */
[----:B------:R-:W5:Y:S01]  /*7650*/  MUFU.EX2 R35, R35 ;  /* 0x0000002300237308 */ /* 0x000f620000000800 */
[----:B------:R-:W-:Y:S01]  /*7660*/  ISETP.LT.OR P3, PT, R120, 0x4a, P3 ;  /* 0x0000004a7800780c */ /* 0x000fe20001f61670 */
[-C--:B------:R-:W-:Y:S01]  /*7670*/  FMUL.FTZ R89, R89, R7.reuse ;  /* 0x0000000759597220 */ /* 0x080fe20000410000 */
[----:B------:R-:W-:Y:S01]  /*7680*/  FMNMX.FTZ R85, R53, R12, !PT ;  /* 0x0000000c35557209 */ /* 0x000fe20007810000 */
[-C--:B------:R-:W-:Y:S01]  /*7690*/  FMUL.FTZ R92, R92, R7.reuse ;  /* 0x000000075c5c7220 */ /* 0x080fe20000410000 */
[----:B------:R-:W-:Y:S01]  /*76a0*/  FSEL R57, R57, -INF , !P3 ;  /* 0xff80000039397808 */ /* 0x000fe20005800000 */
[----:B------:R-:W-:Y:S01]  /*76b0*/  FMUL.FTZ R93, R93, R7 ;  /* 0x000000075d5d7220 */ /* 0x000fe20000410000 */
[----:B------:R-:W-:Y:S01]  /*76c0*/  ISETP.LT.OR P5, PT, R120, 0x51, P5 ;  /* 0x000000517800780c */ /* 0x000fe20002fa1670 */
[----:B------:R-:W5:Y:S01]  /*76d0*/  MUFU.EX2 R142, R142 ;  /* 0x0000008e008e7308 */ /* 0x000f620000000800 */
[----:B------:R-:W-:Y:S01]  /*76e0*/  FMNMX.FTZ R12, R56, R85, !PT ;  /* 0x00000055380c7209 */ /* 0x000fe20007810000 */
[-C--:B------:R-:W-:Y:S01]  /*76f0*/  FMUL.FTZ R96, R96, R7.reuse ;  /* 0x0000000760607220 */ /* 0x080fe20000410000 */
[----:B------:R-:W-:Y:S01]  /*7700*/  ISETP.GT.AND P3, PT, R87, 0x58, P2 ;  /* 0x000000585700780c */ /* 0x000fe20001764270 */
[-C--:B------:R-:W-:Y:S01]  /*7710*/  FMUL.FTZ R97, R97, R7.reuse ;  /* 0x0000000761617220 */ /* 0x080fe20000410000 */
[----:B------:R-:W-:Y:S01]  /*7720*/  FSEL R60, R60, -INF , !P5 ;  /* 0xff8000003c3c7808 */ /* 0x000fe20006800000 */
[-C--:B------:R-:W-:Y:S01]  /*7730*/  FMUL.FTZ R100, R100, R7.reuse ;  /* 0x0000000764647220 */ /* 0x080fe20000410000 */
[----:B------:R-:W-:Y:S01]  /*7740*/  FMNMX.FTZ R85, R57, R12, !PT ;  /* 0x0000000c39557209 */ /* 0x000fe20007810000 */
[----:B------:R-:W5:Y:S01]  /*7750*/  MUFU.EX2 R41, R41 ;  /* 0x0000002900297308 */ /* 0x000f620000000800 */
[----:B------:R-:W-:Y:S01]  /*7760*/  ISETP.GT.AND P5, PT, R87, 0x59, P2 ;  /* 0x000000595700780c */ /* 0x000fe200017a4270 */
[-C--:B------:R-:W-:Y:S01]  /*7770*/  FMUL.FTZ R101, R101, R7.reuse ;  /* 0x0000000765657220 */ /* 0x080fe20000410000 */
[----:B------:R-:W-:Y:S01]  /*7780*/  ISETP.LT.OR P3, PT, R120, 0x59, P3 ;  /* 0x000000597800780c */ /* 0x000fe20001f61670 */
[----:B------:R-:W-:Y:S01]  /*7790*/  FMUL.FTZ R104, R104, R7 ;  /* 0x0000000768687220 */ /* 0x000fe20000410000 */
[----:B------:R-:W-:Y:S01]  /*77a0*/  FMNMX.FTZ R12, R60, R85, !PT ;  /* 0x000000553c0c7209 */ /* 0x000fe20007810000 */
[-C--:B------:R-:W-:Y:S01]  /*77b0*/  FMUL.FTZ R105, R105, R7.reuse ;  /* 0x0000000769697220 */ /* 0x080fe20000410000 */
[----:B------:R-:W-:Y:S01]  /*77c0*/  ISETP.LT.OR P5, PT, R120, 0x5a, P5 ;  /* 0x0000005a7800780c */ /* 0x000fe20002fa1670 */
[----:B------:R-:W5:Y:S01]  /*77d0*/  MUFU.EX2 R136, R136 ;  /* 0x0000008800887308 */ /* 0x000f620000000800 */
[----:B------:R-:W-:Y:S01]  /*77e0*/  FSEL R64, R64, -INF , !P3 ;  /* 0xff80000040407808 */ /* 0x000fe20005800000 */
[-C--:B------:R-:W-:Y:S01]  /*77f0*/  FMUL.FTZ R108, R108, R7.reuse ;  /* 0x000000076c6c7220 */ /* 0x080fe20000410000 */
[----:B------:R-:W-:Y:S01]  /*7800*/  FMNMX.FTZ R85, R61, R12, !PT ;  /* 0x0000000c3d557209 */ /* 0x000fe20007810000 */
[-C--:B------:R-:W-:Y:S01]  /*7810*/  FMUL.FTZ R109, R109, R7.reuse ;  /* 0x000000076d6d7220 */ /* 0x080fe20000410000 */
[----:B------:R-:W-:Y:S01]  /*7820*/  ISETP.GT.AND P3, PT, R87, 0x61, P2 ;  /* 0x000000615700780c */ /* 0x000fe20001764270 */
[----:B------:R-:W-:Y:S01]  /*7830*/  FMUL.FTZ R112, R112, R7 ;  /* 0x0000000770707220 */ /* 0x000fe20000410000 */
[----:B------:R-:W-:Y:S01]  /*7840*/  FSEL R65, R65, -INF , !P5 ;  /* 0xff80000041417808 */ /* 0x000fe20006800000 */
[----:B------:R-:W-:Y:S01]  /*7850*/  MUFU.EX2 R45, R45 ;  /* 0x0000002d002d7308 */ /* 0x000fe20000000800 */
[----:B------:R-:W-:Y:S01]  /*7860*/  FMNMX.FTZ R12, R64, R85, !PT ;  /* 0x00000055400c7209 */ /* 0x000fe20007810000 */
[-C--:B------:R-:W-:Y:S01]  /*7870*/  FMUL.FTZ R113, R113, R7.reuse ;  /* 0x0000000771717220 */ /* 0x080fe20000410000 */
[----:B------:R-:W-:Y:S01]  /*7880*/  ISETP.GT.AND P5, PT, R87, 0x68, P2 ;  /* 0x000000685700780c */ /* 0x000fe200017a4270 */
[-C--:B------:R-:W-:Y:S01]  /*7890*/  FMUL.FTZ R116, R116, R7.reuse ;  /* 0x0000000774747220 */ /* 0x080fe20000410000 */
[C---:B------:R-:W-:Y:S01]  /*78a0*/  ISETP.LT.OR P3, PT, R120.reuse, 0x62, P3 ;  /* 0x000000627800780c */ /* 0x040fe20001f61670 */
[----:B------:R-:W-:Y:S01]  /*78b0*/  FMUL.FTZ R117, R117, R7 ;  /* 0x0000000775757220 */ /* 0x000fe20000410000 */
[----:B------:R-:W-:Y:S01]  /*78c0*/  FMNMX.FTZ R85, R65, R12, !PT ;  /* 0x0000000c41557209 */ /* 0x000fe20007810000 */
[----:B------:R-:W-:Y:S01]  /*78d0*/  MUFU.EX2 R138, R138 ;  /* 0x0000008a008a7308 */ /* 0x000fe20000000800 */
[----:B------:R-:W-:Y:S01]  /*78e0*/  FSEL R69, R69, -INF , !P3 ;  /* 0xff80000045457808 */ /* 0x000fe20005800000 */
[----:B------:R-:W-:Y:S01]  /*78f0*/  IMAD.MOV.U32 R7, RZ, RZ, R20 ;  /* 0x000000ffff077224 */ /* 0x000fe200078e0014 */
[----:B------:R-:W-:-:S02]  /*7900*/  ISETP.LT.OR P5, PT, R120, 0x69, P5 ;  /* 0x000000697800780c */ /* 0x000fc40002fa1670 */
[----:B------:R-:W-:Y:S02]  /*7910*/  FMNMX.FTZ R12, R68, R85, !PT ;  /* 0x00000055440c7209 */ /* 0x000fe40007810000 */
        /* <DEDUP_REMOVED lines=15> */
[----:B------:R-:W-:Y:S01]  /*7a10*/  ISETP.LT.OR P2, PT, R120, 0x7a, P2 ;  /* 0x0000007a7800780c */ /* 0x000fe20001741670 */
[----:B------:R-:W-:Y:S01]  /*7a20*/  MUFU.EX2 R134, R134 ;  /* 0x0000008600867308 */ /* 0x000fe20000000800 */
[----:B------:R-:W-:Y:S01]  /*7a30*/  FMNMX.FTZ R85, R78, R85, !PT ;  /* 0x000000554e557209 */ /* 0x000fe20007810000 */
[----:B------:R-:W-:Y:S01]  /*7a40*/  FFMA.FTZ R120, R76, UR10, -R21 ;  /* 0x0000000a4c787c23 */ /* 0x000fe20008010815 */
[----:B------:R-:W-:Y:S02]  /*7a50*/  FSEL R81, R81, -INF , !P2 ;  /* 0xff80000051517808 */ /* 0x000fe40005000000 */
[----:B------:R-:W-:Y:S02]  /*7a60*/  FMNMX.FTZ R12, R26, R85, !PT ;  /* 0x000000551a0c7209 */ /* 0x000fe40007810000 */
[----:B------:R-:W-:Y:S01]  /*7a70*/  @!P1 LEA R38, R38, UR45, 0x3 ;  /* 0x0000002d26269c11 */ /* 0x000fe2000f8e18ff */
[----:B------:R-:W-:Y:S01]  /*7a80*/  MUFU.EX2 R59, R59 ;  /* 0x0000003b003b7308 */ /* 0x000fe20000000800 */
[----:B------:R-:W-:-:S02]  /*7a90*/  FMNMX.FTZ R12, R81, R12, !PT ;  /* 0x0000000c510c7209 */ /* 0x000fc40007810000 */
[----:B------:R-:W-:Y:S01]  /*7aa0*/  F2FP.F16.F32.PACK_AB R148, R29, R148 ;  /* 0x000000941d94723e */ /* 0x000fe200000000ff */
[----:B------:R-:W-:Y:S01]  /*7ab0*/  @!P1 VIADD R38, R38, 0x16860 ;  /* 0x0001686026269836 */ /* 0x000fe20000000000 */
[----:B--2---:R-:W-:Y:S01]  /*7ac0*/  F2FP.F16.F32.PACK_AB R150, R37, R150 ;  /* 0x000000962596723e */ /* 0x004fe200000000ff */
[----:B------:R-:W2:Y:S02]  /*7ad0*/  SHFL.BFLY PT, R79, R12, 0x2, 0x1f ;  /* 0x0c401f000c4f7f89 */ /* 0x000ea400000e0000 */
[----:B------:R-:W-:Y:S01]  /*7ae0*/  MUFU.EX2 R128, R128 ;  /* 0x0000008000807308 */ /* 0x000fe20000000800 */
[----:B------:R-:W-:-:S04]  /*7af0*/  @!P1 PRMT R38, RZ, 0x654, R38 ;  /* 0x00000654ff269816 */ /* 0x000fc80000000026 */
[----:B------:R5:W-:Y:S03]  /*7b00*/  @!P1 SYNCS.ARRIVE.TRANS64.RED.A1T0 RZ, [R38+URZ], RZ ;  /* 0x000000ff26ff99a7 */ /* 0x000be6000810043f */
[----:B------:R-:W-:Y:S08]  /*7b10*/  MUFU.EX2 R63, R63 ;  /* 0x0000003f003f7308 */ /* 0x000ff00000000800 */
[----:B------:R-:W-:Y:S01]  /*7b20*/  MUFU.EX2 R130, R130 ;  /* 0x0000008200827308 */ /* 0x000fe20000000800 */
[----:B--2---:R-:W-:Y:S01]  /*7b30*/  FMNMX.FTZ R30, R12, R79, !PT ;  /* 0x0000004f0c1e7209 */ /* 0x004fe20007810000 */
[----:B------:R-:W-:-:S06]  /*7b40*/  FFMA.FTZ R79, R80, UR10, -R21 ;  /* 0x0000000a504f7c23 */ /* 0x000fcc0008010815 */
[----:B------:R-:W-:Y:S01]  /*7b50*/  MUFU.EX2 R67, R67 ;  /* 0x0000004300437308 */ /* 0x000fe20000000800 */
[----:B------:R-:W-:Y:S01]  /*7b60*/  FFMA.FTZ R21, R84, UR10, -R21 ;  /* 0x0000000a54157c23 */ /* 0x000fe20008010815 */
[----:B------:R-:W2:Y:S06]  /*7b70*/  SHFL.BFLY PT, R85, R30, 0x1, 0x1f ;  /* 0x0c201f001e557f89 */ /* 0x000eac00000e0000 */
[----:B------:R-:W-:Y:S08]  /*7b80*/  MUFU.EX2 R124, R124 ;  /* 0x0000007c007c7308 */ /* 0x000ff00000000800 */
[----:B------:R-:W-:Y:S08]  /*7b90*/  MUFU.EX2 R71, R71 ;  /* 0x0000004700477308 */ /* 0x000ff00000000800 */
[----:B------:R-:W-:Y:S01]  /*7ba0*/  MUFU.EX2 R126, R126 ;  /* 0x0000007e007e7308 */ /* 0x000fe20000000800 */
[----:B--2---:R-:W-:-:S04]  /*7bb0*/  FMNMX.FTZ R12, R30, R85, !PT ;  /* 0x000000551e0c7209 */ /* 0x004fc80007810000 */
[C---:B------:R-:W-:Y:S01]  /*7bc0*/  FSETP.NEU.FTZ.AND P2, PT, R12.reuse, -INF , PT ;  /* 0xff8000000c00780b */ /* 0x040fe20003f5d000 */
[C---:B------:R-:W-:Y:S02]  /*7bd0*/  FMUL.FTZ R83, R12.reuse, UR10 ;  /* 0x0000000a0c537c20 */ /* 0x040fe40008410000 */
[----:B------:R-:W-:Y:S01]  /*7be0*/  MUFU.EX2 R75, R75 ;  /* 0x0000004b004b7308 */ /* 0x000fe20000000800 */
[----:B------:R-:W-:Y:S02]  /*7bf0*/  FSEL R3, R12, RZ, P2 ;  /* 0x000000ff0c037208 */ /* 0x000fe40001000000 */
[----:B------:R-:W-:Y:S02]  /*7c00*/  FSEL R83, R83, RZ, P2 ;  /* 0x000000ff53537208 */ /* 0x000fe40001000000 */
[----:B------:R-:W-:Y:S01]  /*7c10*/  ISETP.GT.AND P2, PT, R0, UR28, PT ;  /* 0x0000001c00007c0c */ /* 0x000fe2000bf44270 */
[----:B------:R-:W-:Y:S02]  /*7c20*/  FADD.FTZ R3, -R3, R6 ;  /* 0x0000000603037221 */ /* 0x000fe40000010100 */
[----:B------:R-:W-:Y:S01]  /*7c30*/  MUFU.EX2 R120, R120 ;  /* 0x0000007800787308 */ /* 0x000fe20000000800 */
[--C-:B------:R-:W-:Y:S01]  /*7c40*/  FFMA.FTZ R149, R14, UR10, -R83.reuse ;  /* 0x0000000a0e957c23 */ /* 0x100fe20008010853 */
[--C-:B------:R-:W-:Y:S01]  /*7c50*/  FFMA.FTZ R14, R25, UR10, -R83.reuse ;  /* 0x0000000a190e7c23 */ /* 0x100fe20008010853 */
[----:B------:R-:W-:Y:S01]  /*7c60*/  FADD.FTZ R25, R37, R34 ;  /* 0x0000002225197221 */ /* 0x000fe20000010000 */
[--C-:B------:R-:W-:Y:S01]  /*7c70*/  FFMA.FTZ R30, R39, UR10, -R83.reuse ;  /* 0x0000000a271e7c23 */ /* 0x100fe20008010853 */
[----:B------:R-:W-:Y:S01]  /*7c80*/  FMUL.FTZ R3, R3, UR10 ;  /* 0x0000000a03037c20 */ /* 0x000fe20008410000 */
[----:B------:R-:W-:Y:S01]  /*7c90*/  FFMA.FTZ R151, R24, UR10, -R83 ;  /* 0x0000000a18977c23 */ /* 0x000fe20008010853 */
[----:B---3--:R-:W-:Y:S01]  /*7ca0*/  FADD.FTZ R34, R144, R25 ;  /* 0x0000001990227221 */ /* 0x008fe20000010000 */
[--C-:B------:R-:W-:Y:S01]  /*7cb0*/  FFMA.FTZ R24, R33, UR10, -R83.reuse ;  /* 0x0000000a21187c23 */ /* 0x100fe20008010853 */
[----:B------:R-:W-:Y:S01]  /*7cc0*/  MUFU.EX2 R149, R149 ;  /* 0x0000009500957308 */ /* 0x000fe20000000800 */
[--C-:B------:R-:W-:Y:S01]  /*7cd0*/  FFMA.FTZ R145, R28, UR10, -R83.reuse ;  /* 0x0000000a1c917c23 */ /* 0x100fe20008010853 */
[----:B0-----:R-:W-:Y:S01]  /*7ce0*/  FADD.FTZ R25, R27, R34 ;  /* 0x000000221b197221 */ /* 0x001fe20000010000 */
[--C-:B------:R-:W-:Y:S01]  /*7cf0*/  FFMA.FTZ R141, R36, UR10, -R83.reuse ;  /* 0x0000000a248d7c23 */ /* 0x100fe20008010853 */
[--C-:B------:R-:W-:Y:S01]  /*7d00*/  FFMA.FTZ R8, R8, UR10, -R83.reuse ;  /* 0x0000000a08087c23 */ /* 0x100fe20008010853 */
[----:B------:R-:W-:Y:S01]  /*7d10*/  FFMA.FTZ R147, R32, UR10, -R83 ;  /* 0x0000000a20937c23 */ /* 0x000fe20008010853 */
[----:B-1----:R-:W-:Y:S01]  /*7d20*/  FADD.FTZ R34, R146, R25 ;  /* 0x0000001992227221 */ /* 0x002fe20000010000 */
[--C-:B------:R-:W-:Y:S01]  /*7d30*/  FFMA.FTZ R10, R10, UR10, -R83.reuse ;  /* 0x0000000a0a0a7c23 */ /* 0x100fe20008010853 */
[----:B------:R-:W-:Y:S01]  /*7d40*/  MUFU.EX2 R30, R30 ;  /* 0x0000001e001e7308 */ /* 0x000fe20000000800 */
[--C-:B------:R-:W-:Y:S01]  /*7d50*/  FFMA.FTZ R143, R42, UR10, -R83.reuse ;  /* 0x0000000a2a8f7c23 */ /* 0x100fe20008010853 */
[----:B----4-:R-:W-:Y:S01]  /*7d60*/  FADD.FTZ R33, R31, R34 ;  /* 0x000000221f217221 */ /* 0x010fe20000010000 */
[--C-:B------:R-:W-:Y:S01]  /*7d70*/  FFMA.FTZ R28, R43, UR10, -R83.reuse ;  /* 0x0000000a2b1c7c23 */ /* 0x100fe20008010853 */
[--C-:B------:R-:W-:Y:S01]  /*7d80*/  FFMA.FTZ R137, R46, UR10, -R83.reuse ;  /* 0x0000000a2e897c23 */ /* 0x100fe20008010853 */
[----:B------:R-:W-:Y:S01]  /*7d90*/  FFMA.FTZ R32, R47, UR10, -R83 ;  /* 0x0000000a2f207c23 */ /* 0x000fe20008010853 */
[----:B-----5:R-:W-:Y:S01]  /*7da0*/  FADD.FTZ R34, R140, R33 ;  /* 0x000000218c227221 */ /* 0x020fe20000010000 */
[--C-:B------:R-:W-:Y:S01]  /*7db0*/  FFMA.FTZ R139, R48, UR10, -R83.reuse ;  /* 0x0000000a308b7c23 */ /* 0x100fe20008010853 */
[----:B------:R0:W1:Y:S01]  /*7dc0*/  MUFU.EX2 R25, R3 ;  /* 0x0000000300197308 */ /* 0x0000620000000800 */
[--C-:B------:R-:W-:Y:S01]  /*7dd0*/  FFMA.FTZ R49, R49, UR10, -R83.reuse ;  /* 0x0000000a31317c23 */ /* 0x100fe20008010853 */
[----:B------:R-:W-:Y:S01]  /*7de0*/  FADD.FTZ R33, R35, R34 ;  /* 0x0000002223217221 */ /* 0x000fe20000010000 */
[--C-:B------:R-:W-:Y:S01]  /*7df0*/  FFMA.FTZ R133, R52, UR10, -R83.reuse ;  /* 0x0000000a34857c23 */ /* 0x100fe20008010853 */
[----:B------:R-:W-:Y:S01]  /*7e00*/  FFMA.FTZ R34, R53, UR10, -R83 ;  /* 0x0000000a35227c23 */ /* 0x000fe20008010853 */
[----:B------:R-:W-:Y:S01]  /*7e10*/  F2FP.F16.F32.PACK_AB R144, R27, R144 ;  /* 0x000000901b90723e */ /* 0x000fe200000000ff */
[----:B------:R-:W-:Y:S01]  /*7e20*/  FADD.FTZ R36, R142, R33 ;  /* 0x000000218e247221 */ /* 0x000fe20000010000 */
[--C-:B------:R-:W-:Y:S01]  /*7e30*/  FFMA.FTZ R135, R56, UR10, -R83.reuse ;  /* 0x0000000a38877c23 */ /* 0x100fe20008010853 */
[----:B------:R-:W2:Y:S01]  /*7e40*/  MUFU.EX2 R151, R151 ;  /* 0x0000009700977308 */ /* 0x000ea20000000800 */
[--C-:B------:R-:W-:Y:S01]  /*7e50*/  FFMA.FTZ R129, R60, UR10, -R83.reuse ;  /* 0x0000000a3c817c23 */ /* 0x100fe20008010853 */
[----:B0-----:R-:W-:Y:S01]  /*7e60*/  FADD.FTZ R3, R41, R36 ;  /* 0x0000002429037221 */ /* 0x001fe20000010000 */
[--C-:B------:R-:W-:Y:S01]  /*7e70*/  FFMA.FTZ R131, R64, UR10, -R83.reuse ;  /* 0x0000000a40837c23 */ /* 0x100fe20008010853 */
[--C-:B------:R-:W-:Y:S01]  /*7e80*/  FFMA.FTZ R68, R68, UR10, -R83.reuse ;  /* 0x0000000a44447c23 */ /* 0x100fe20008010853 */
[----:B------:R-:W-:Y:S01]  /*7e90*/  FFMA.FTZ R69, R69, UR10, -R83 ;  /* 0x0000000a45457c23 */ /* 0x000fe20008010853 */
[----:B------:R-:W-:Y:S01]  /*7ea0*/  FADD.FTZ R40, R136, R3 ;  /* 0x0000000388287221 */ /* 0x000fe20000010000 */
[--C-:B------:R-:W-:Y:S01]  /*7eb0*/  FFMA.FTZ R72, R72, UR10, -R83.reuse ;  /* 0x0000000a48487c23 */ /* 0x100fe20008010853 */
[----:B------:R-:W0:Y:S01]  /*7ec0*/  MUFU.EX2 R14, R14 ;  /* 0x0000000e000e7308 */ /* 0x000e220000000800 */
[----:B-1----:R-:W-:Y:S01]  /*7ed0*/  FFMA.FTZ R36, R25, R2, R30 ;  /* 0x0000000219247223 */ /* 0x002fe2000001001e */
[----:B------:R-:W-:Y:S01]  /*7ee0*/  FADD.FTZ R33, R45, R40 ;  /* 0x000000282d217221 */ /* 0x000fe20000010000 */
        /* <DEDUP_REMOVED lines=8> */
[--C-:B------:R-:W-:Y:S01]  /*7f70*/  FFMA.FTZ R78, R78, UR10, -R83.reuse ;  /* 0x0000000a4e4e7c23 */ /* 0x100fe20008010853 */
[--C-:B------:R-:W-:Y:S01]  /*7f80*/  FFMA.FTZ R26, R26, UR10, -R83.reuse ;  /* 0x0000000a1a1a7c23 */ /* 0x100fe20008010853 */
[--C-:B------:R-:W-:Y:S01]  /*7f90*/  FFMA.FTZ R81, R81, UR10, -R83.reuse ;  /* 0x0000000a51517c23 */ /* 0x100fe20008010853 */
[----:B------:R-:W-:Y:S01]  /*7fa0*/  FADD.FTZ R33, R51, R38 ;  /* 0x0000002633217221 */ /* 0x000fe20000010000 */
[----:B------:R-:W-:Y:S01]  /*7fb0*/  FFMA.FTZ R38, R65, UR10, -R83 ;  /* 0x0000000a41267c23 */ /* 0x000fe20008010853 */
[----:B------:R-:W2:Y:S01]  /*7fc0*/  MUFU.EX2 R8, R8 ;  /* 0x0000000800087308 */ /* 0x000ea20000000800 */
[----:B0-----:R-:W-:Y:S01]  /*7fd0*/  FADD.FTZ R40, R14, R3 ;  /* 0x000000030e287221 */ /* 0x001fe20000010000 */
[----:B------:R-:W-:Y:S01]  /*7fe0*/  FADD.FTZ R42, R132, R33 ;  /* 0x00000021842a7221 */ /* 0x000fe20000010000 */
[----:B------:R-:W-:Y:S01]  /*7ff0*/  F2FP.F16.F32.PACK_AB R146, R31, R146 ;  /* 0x000000921f92723e */ /* 0x000fe200000000ff */
[----:B------:R-:W-:Y:S01]  /*8000*/  VIADD R0, R0, 0xffffffff ;  /* 0xffffffff00007836 */ /* 0x000fe20000000000 */
[----:B------:R-:W-:Y:S01]  /*8010*/  F2FP.F16.F32.PACK_AB R140, R35, R140 ;  /* 0x0000008c238c723e */ /* 0x000fe200000000ff */
[----:B------:R-:W-:Y:S01]  /*8020*/  FADD.FTZ R33, R55, R42 ;  /* 0x0000002a37217221 */ /* 0x000fe20000010000 */
[----:B------:R-:W-:Y:S01]  /*8030*/  F2FP.F16.F32.PACK_AB R142, R41, R142 ;  /* 0x0000008e298e723e */ /* 0x000fe200000000ff */
[----:B------:R-:W0:Y:S01]  /*8040*/  MUFU.EX2 R147, R147 ;  /* 0x0000009300937308 */ /* 0x000e220000000800 */
[----:B-1----:R-:W-:Y:S01]  /*8050*/  FADD.FTZ R3, R145, R40 ;  /* 0x0000002891037221 */ /* 0x002fe20000010000 */
[----:B------:R-:W-:Y:S01]  /*8060*/  FADD.FTZ R42, R134, R33 ;  /* 0x00000021862a7221 */ /* 0x000fe20000010000 */
[----:B------:R-:W-:Y:S01]  /*8070*/  F2FP.F16.F32.PACK_AB R136, R45, R136 ;  /* 0x000000882d88723e */ /* 0x000fe200000000ff */
[-C--:B------:R-:W-:Y:S01]  /*8080*/  FMUL.FTZ R90, R90, R25.reuse ;  /* 0x000000195a5a7220 */ /* 0x080fe20000410000 */
[----:B------:R-:W-:Y:S01]  /*8090*/  F2FP.F16.F32.PACK_AB R138, R51, R138 ;  /* 0x0000008a338a723e */ /* 0x000fe200000000ff */
[----:B------:R-:W-:Y:S01]  /*80a0*/  FADD.FTZ R33, R59, R42 ;  /* 0x0000002a3b217221 */ /* 0x000fe20000010000 */
[----:B------:R-:W-:Y:S01]  /*80b0*/  F2FP.F16.F32.PACK_AB R132, R55, R132 ;  /* 0x000000843784723e */ /* 0x000fe200000000ff */
[----:B------:R-:W1:Y:S01]  /*80c0*/  MUFU.EX2 R24, R24 ;  /* 0x0000001800187308 */ /* 0x000e620000000800 */
[----:B--2---:R-:W-:Y:S01]  /*80d0*/  FADD.FTZ R40, R8, R3 ;  /* 0x0000000308287221 */ /* 0x004fe20000010000 */
[----:B------:R-:W-:Y:S01]  /*80e0*/  FADD.FTZ R42, R128, R33 ;  /* 0x00000021802a7221 */ /* 0x000fe20000010000 */
[----:B------:R-:W-:Y:S01]  /*80f0*/  F2FP.F16.F32.PACK_AB R134, R59, R134 ;  /* 0x000000863b86723e */ /* 0x000fe200000000ff */
[-C--:B------:R-:W-:Y:S01]  /*8100*/  FMUL.FTZ R91, R91, R25.reuse ;  /* 0x000000195b5b7220 */ /* 0x080fe20000410000 */
[C---:B------:R-:W-:Y:S01]  /*8110*/  F2FP.F16.F32.PACK_AB R128, R63.reuse, R128 ;  /* 0x000000803f80723e */ /* 0x040fe200000000ff */
[----:B------:R-:W-:Y:S01]  /*8120*/  FADD.FTZ R33, R63, R42 ;  /* 0x0000002a3f217221 */ /* 0x000fe20000010000 */
[----:B------:R-:W-:Y:S01]  /*8130*/  F2FP.F16.F32.PACK_AB R149, R149, R30 ;  /* 0x0000001e9595723e */ /* 0x000fe200000000ff */
[----:B------:R-:W2:Y:S01]  /*8140*/  MUFU.EX2 R141, R141 ;  /* 0x0000008d008d7308 */ /* 0x000ea20000000800 */
[----:B0-----:R-:W-:Y:S01]  /*8150*/  FADD.FTZ R3, R147, R40 ;  /* 0x0000002893037221 */ /* 0x001fe20000010000 */
[----:B------:R-:W-:Y:S01]  /*8160*/  FADD.FTZ R42, R130, R33 ;  /* 0x00000021822a7221 */ /* 0x000fe20000010000 */
[C---:B------:R-:W-:Y:S01]  /*8170*/  F2FP.F16.F32.PACK_AB R130, R67.reuse, R130 ;  /* 0x000000824382723e */ /* 0x040fe200000000ff */
[----:B------:R-:W-:Y:S01]  /*8180*/  FMUL.FTZ R94, R94, R25 ;  /* 0x000000195e5e7220 */ /* 0x000fe20000410000 */
[----:B------:R-:W-:Y:S01]  /*8190*/  F2FP.F16.F32.PACK_AB R151, R14, R151 ;  /* 0x000000970e97723e */ /* 0x000fe200000000ff */
[----:B------:R-:W-:Y:S01]  /*81a0*/  FADD.FTZ R27, R67, R42 ;  /* 0x0000002a431b7221 */ /* 0x000fe20000010000 */
[----:B------:R-:W-:Y:S01]  /*81b0*/  F2FP.F16.F32.PACK_AB R145, R8, R145 ;  /* 0x000000910891723e */ /* 0x000fe200000000ff */
[----:B------:R-:W0:Y:S01]  /*81c0*/  MUFU.EX2 R10, R10 ;  /* 0x0000000a000a7308 */ /* 0x000e220000000800 */
[----:B-1----:R-:W-:Y:S01]  /*81d0*/  FADD.FTZ R40, R24, R3 ;  /* 0x0000000318287221 */ /* 0x002fe20000010000 */
[----:B------:R-:W-:Y:S01]  /*81e0*/  FADD.FTZ R42, R124, R27 ;  /* 0x0000001b7c2a7221 */ /* 0x000fe20000010000 */
[----:B------:R-:W-:Y:S01]  /*81f0*/  F2FP.F16.F32.PACK_AB R124, R71, R124 ;  /* 0x0000007c477c723e */ /* 0x000fe200000000ff */
[----:B------:R-:W-:Y:S01]  /*8200*/  FMUL.FTZ R95, R95, R25 ;  /* 0x000000195f5f7220 */ /* 0x000fe20000410000 */
[----:B------:R-:W-:Y:S01]  /*8210*/  F2FP.F16.F32.PACK_AB R147, R24, R147 ;  /* 0x000000931893723e */ /* 0x000fe200000000ff */
[----:B------:R-:W-:Y:S01]  /*8220*/  FADD.FTZ R27, R71, R42 ;  /* 0x0000002a471b7221 */ /* 0x000fe20000010000 */
[-C--:B------:R-:W-:Y:S01]  /*8230*/  FMUL.FTZ R98, R98, R25.reuse ;  /* 0x0000001962627220 */ /* 0x080fe20000410000 */
[----:B------:R-:W1:Y:S01]  /*8240*/  MUFU.EX2 R143, R143 ;  /* 0x0000008f008f7308 */ /* 0x000e620000000800 */
[----:B--2---:R-:W-:Y:S01]  /*8250*/  FADD.FTZ R3, R141, R40 ;  /* 0x000000288d037221 */ /* 0x004fe20000010000 */
[----:B------:R-:W-:Y:S01]  /*8260*/  FADD.FTZ R42, R126, R27 ;  /* 0x0000001b7e2a7221 */ /* 0x000fe20000010000 */
[----:B------:R-:W-:Y:S01]  /*8270*/  F2FP.F16.F32.PACK_AB R126, R75, R126 ;  /* 0x0000007e4b7e723e */ /* 0x000fe200000000ff */
[-C--:B------:R-:W-:Y:S01]  /*8280*/  FMUL.FTZ R99, R99, R25.reuse ;  /* 0x0000001963637220 */ /* 0x080fe20000410000 */
[-C--:B------:R-:W-:Y:S01]  /*8290*/  FMUL.FTZ R102, R102, R25.reuse ;  /* 0x0000001966667220 */ /* 0x080fe20000410000 */
[----:B------:R-:W-:Y:S01]  /*82a0*/  FADD.FTZ R27, R75, R42 ;  /* 0x0000002a4b1b7221 */ /* 0x000fe20000010000 */
[----:B------:R-:W-:Y:S01]  /*82b0*/  FMUL.FTZ R103, R103, R25 ;  /* 0x0000001967677220 */ /* 0x000fe20000410000 */
[----:B------:R-:W2:Y:S01]  /*82c0*/  MUFU.EX2 R28, R28 ;  /* 0x0000001c001c7308 */ /* 0x000ea20000000800 */
[----:B0-----:R-:W-:Y:S01]  /*82d0*/  FADD.FTZ R40, R10, R3 ;  /* 0x000000030a287221 */ /* 0x001fe20000010000 */
[----:B------:R-:W-:Y:S01]  /*82e0*/  FADD.FTZ R42, R120, R27 ;  /* 0x0000001b782a7221 */ /* 0x000fe20000010000 */
[----:B------:R-:W-:Y:S01]  /*82f0*/  F2FP.F16.F32.PACK_AB R141, R10, R141 ;  /* 0x0000008d0a8d723e */ /* 0x000fe200000000ff */
        /* <DEDUP_REMOVED lines=9> */
[----:B------:R-:W-:-:S03]  /*8390*/  FMUL.FTZ R119, R119, R25 ;  /* 0x0000001977777220 */ /* 0x000fc60000410000 */
        /* <DEDUP_REMOVED lines=56> */
[----:B------:R-:W-:-:S03]  /*8720*/  F2FP.F16.F32.PACK_AB R121, R78, R77 ;  /* 0x0000004d4e79723e */ /* 0x000fc600000000ff */
[----:B0-----:R-:W-:-:S04]  /*8730*/  FADD.FTZ R40, R123, R40 ;  /* 0x000000287b287221 */ /* 0x001fc80000010000 */
[C---:B-1----:R-:W-:Y:S01]  /*8740*/  FADD.FTZ R2, R81.reuse, R40 ;  /* 0x0000002851027221 */ /* 0x042fe20000010000 */
[----:B------:R-:W-:Y:S01]  /*8750*/  F2FP.F16.F32.PACK_AB R123, R81, R123 ;  /* 0x0000007b517b723e */ /* 0x000fe200000000ff */
[----:B------:R-:W-:Y:S06]  /*8760*/  @P2 BRA `(.L_x_11355) ;  /* 0xffffffc800d42947 */ /* 0x000fec000383ffff */
[----:B------:R-:W-:Y:S01]  /*8770*/  IMAD.MOV.U32 R6, RZ, RZ, R12 ;  /* 0x000000ffff067224 */ /* 0x000fe200078e000c */
[----:B------:R-:W-:Y:S01]  /*8780*/  UMOV UR39, UR27 ;  /* 0x0000001b00277c82 */ /* 0x000fe20008000000 */
[----:B------:R-:W-:Y:S01]  /*8790*/  IMAD.MOV.U32 R7, RZ, RZ, R20 ;  /* 0x000000ffff077224 */ /* 0x000fe200078e0014 */
[----:B------:R-:W-:-:S06]  /*87a0*/  UMOV UR38, UR26 ;  /* 0x0000001a00267c82 */ /* 0x000fcc0008000000 */
.L_x_11338:
        /* <DEDUP_REMOVED lines=19> */
.L_x_11357:
[----:B------:R-:W-:-:S11]  /*88e0*/  UISETP.NE.AND UP0, UPT, UR15, 0x1, UPT ;  /* 0x000000010f00788c */ /* 0x000fd6000bf05270 */
[----:B------:R-:W-:Y:S02]  /*88f0*/  @UP0 ULDC.64 UR18, c[0x0][0x9e8] ;  /* 0x00027a0000120ab9 */ /* 0x000fe40000000a00 */
[----:B------:R-:W-:-:S04]  /*8900*/  UIMAD.WIDE.U32 UR6, UR11, UR18, URZ ;  /* 0x000000120b0672a5 */ /* 0x000fc8000f8e003f */
[----:B------:R-:W-:-:S12]  /*8910*/  @UP0 USHF.R.U32.HI UR11, URZ, UR19, UR7 ;  /* 0x000000133f0b0299 */ /* 0x000fd80008011607 */
.L_x_11358:
[----:B------:R-:W-:-:S04]  /*8920*/  UIMAD UR11, UR11, UR15, URZ ;  /* 0x0000000f0b0b72a4 */ /* 0x000fc8000f8e023f */
[----:B------:R-:W-:-:S04]  /*8930*/  UISETP.LT.AND UP0, UPT, UR14, UR11, UPT ;  /* 0x0000000b0e00728c */ /* 0x000fc8000bf01270 */
[----:B------:R-:W-:-:S12]  /*8940*/  USEL UR14, UR14, UR11, !UP0 ;  /* 0x0000000b0e0e7287 */ /* 0x000fd8000c000000 */
.L_x_11356:
        /* <DEDUP_REMOVED lines=14> */
.L_x_11368:
        /* <DEDUP_REMOVED lines=9> */
.L_x_11361:
[----:B------:R-:W-:Y:S01]  /*8ac0*/  ULEA UR6, UR39, UR45, 0x3 ;  /* 0x0000002d27067291 */ /* 0x000fe2000f8e183f */
[----:B------:R-:W-:-:S05]  /*8ad0*/  IMAD.U32 R6, RZ, RZ, UR38 ;  /* 0x00000026ff067e24 */ /* 0x000fca000f8e00ff */
[----:B------:R-:W-:-:S04]  /*8ae0*/  SHF.L.U32 R6, R6, 0x1f, RZ ;  /* 0x0000001f06067819 */ /* 0x000fc800000006ff */
[----:B------:R0:W1:Y:S01]  /*8af0*/  SYNCS.PHASECHK.TRANS64.TRYWAIT P2, [UR6+0x16830], R6 ;  /* 0x01683006ff0075a7 */ /* 0x0000620008040146 */
[----:B------:R-:W-:Y:S05]  /*8b00*/  @!P0 BRA `(.L_x_11362) ;  /* 0x0000000000048947 */ /* 0x000fea0003800000 */
[----:B------:R-:W-:Y:S01]  /*8b10*/  BPT.TRAP 0x1 ;  /* 0x000000040000795c */ /* 0x000fe20000300000 */
.L_x_11362:
[----:B-1----:R-:W-:Y:S05]  /*8b20*/  @P2 BRA `(.L_x_11360) ;  /* 0x0000000000082947 */ /* 0x002fea0003800000 */
[----:B------:R-:W1:Y:S02]  /*8b30*/  SYNCS.PHASECHK.TRANS64.TRYWAIT P2, [UR6+0x16830], R6 ;  /* 0x01683006ff0075a7 */ /* 0x000e640008040146 */
[----:B-1----:R-:W-:Y:S05]  /*8b40*/  @!P2 BRA `(.L_x_11363) ;  /* 0x000000c00058a947 */ /* 0x002fea0003800000 */
.L_x_11360:
        /* <DEDUP_REMOVED lines=27> */
.L_x_11365:
[----:B------:R-:W-:Y:S01]  /*8d00*/  ULEA UR6, UR22, UR45, 0x3 ;  /* 0x0000002d16067291 */ /* 0x000fe2000f8e183f */
[----:B------:R-:W-:-:S05]  /*8d10*/  IMAD.U32 R6, RZ, RZ, UR26 ;  /* 0x0000001aff067e24 */ /* 0x000fca000f8e00ff */
[----:B------:R-:W-:-:S04]  /*8d20*/  SHF.L.U32 R6, R6, 0x1f, RZ ;  /* 0x0000001f06067819 */ /* 0x000fc800000006ff */
[----:B------:R0:W1:Y:S01]  /*8d30*/  SYNCS.PHASECHK.TRANS64.TRYWAIT P2, [UR6+0x16850], R6 ;  /* 0x01685006ff0075a7 */ /* 0x0000620008040146 */
[----:B------:R-:W-:Y:S05]  /*8d40*/  @!P0 BRA `(.L_x_11366) ;  /* 0x0000000000048947 */ /* 0x000fea0003800000 */
[----:B------:R-:W-:Y:S01]  /*8d50*/  BPT.TRAP 0x1 ;  /* 0x000000040000795c */ /* 0x000fe20000300000 */
.L_x_11366:
[----:B-1----:R-:W-:Y:S05]  /*8d60*/  @P2 BRA `(.L_x_11364) ;  /* 0x0000000000082947 */ /* 0x002fea0003800000 */
[----:B------:R-:W1:Y:S02]  /*8d70*/  SYNCS.PHASECHK.TRANS64.TRYWAIT P2, [UR6+0x16850], R6 ;  /* 0x01685006ff0075a7 */ /* 0x000e640008040146 */
[----:B-1----:R-:W-:Y:S05]  /*8d80*/  @!P2 BRA `(.L_x_11367) ;  /* 0x000000bc00e0a947 */ /* 0x002fea0003800000 */
.L_x_11364:
        /* <DEDUP_REMOVED lines=9> */
[----:B------:R-:W0:Y:S01]  /*8e20*/  MUFU.TANH R11, R11 ;  /* 0x0000000b000b7308 */ /* 0x000e220000002400 */
[----:B------:R-:W-:Y:S01]  /*8e30*/  FMUL.FTZ R21, R32, UR24 ;  /* 0x0000001820157c20 */ /* 0x000fe20008410000 */
[----:B------:R-:W-:Y:S01]  /*8e40*/  FMUL.FTZ R24, R33, UR24 ;  /* 0x0000001821187c20 */ /* 0x000fe20008410000 */
[----:B------:R-:W-:Y:S01]  /*8e50*/  ULEA UR11, UR22, UR6, 0xa ;  /* 0x00000006160b7291 */ /* 0x000fe2000f8e503f */
[----:B------:R-:W-:Y:S01]  /*8e60*/  FMUL.FTZ R12, R27, UR24 ;  /* 0x000000181b0c7c20 */ /* 0x000fe20008410000 */
[----:B------:R-:W-:Y:S01]  /*8e70*/  FMUL.FTZ R27, R36, UR24 ;  /* 0x00000018241b7c20 */ /* 0x000fe20008410000 */
[----:B------:R-:W-:Y:S01]  /*8e80*/  FMUL.FTZ R29, R37, UR24 ;  /* 0x00000018251d7c20 */ /* 0x000fe20008410000 */
[----:B------:R-:W-:Y:S01]  /*8e90*/  FMUL.FTZ R37, R45, UR24 ;  /* 0x000000182d257c20 */ /* 0x000fe20008410000 */
[----:B------:R-:W1:Y:S01]  /*8ea0*/  MUFU.TANH R6, R6 ;  /* 0x0000000600067308 */ /* 0x000e620000002400 */
[----:B------:R-:W-:Y:S01]  /*8eb0*/  FMUL.FTZ R45, R54, UR24 ;  /* 0x00000018362d7c20 */ /* 0x000fe20008410000 */
[----:B------:R-:W-:Y:S01]  /*8ec0*/  UMOV UR6, UR11 ;  /* 0x0000000b00067c82 */ /* 0x000fe20008000000 */
[----:B------:R-:W-:Y:S01]  /*8ed0*/  FMUL.FTZ R28, R38, UR24 ;  /* 0x00000018261c7c20 */ /* 0x000fe20008410000 */
[----:B------:R-:W-:Y:S01]  /*8ee0*/  HGMMA.64x64x16.F32 R88, R148, gdesc[UR4].tnspB, R88, gsb0 ;  /* 0x40e0000494587df0 */ /* 0x000fe20008000858 */
[----:B------:R-:W-:Y:S01]  /*8ef0*/  UIADD3 UR6, UR11, 0x80, URZ ;  /* 0x000000800b067890 */ /* 0x000fe2000fffe03f */
[----:B------:R-:W-:Y:S01]  /*8f00*/  FMUL.FTZ R38, R47, UR24 ;  /* 0x000000182f267c20 */ /* 0x000fe20008410000 */
[----:B------:R-:W-:Y:S01]  /*8f10*/  UMOV UR7, 0x40000040 ;  /* 0x4000004000077882 */ /* 0x000fe20000000000 */
        /* <DEDUP_REMOVED lines=61> */
[----:B------:R-:W1:Y:S01]  /*92f0*/  S2R R153, SR_TID.X ;  /* 0x0000000000997919 */ /* 0x000e620000002100 */
[----:B------:R-:W-:-:S02]  /*9300*/  UMOV UR26, UR38 ;  /* 0x00000026001a7c82 */ /* 0x000fc40008000000 */
        /* <DEDUP_REMOVED lines=8> */
[----:B------:R-:W-:Y:S01]  /*9390*/  HGMMA.64x64x16.F32 R88, R144, gdesc[UR4].tnspB, R88, gsb0 ;  /* 0x40e0000490587df0 */ /* 0x000fe20008000858 */
[----:B------:R-:W-:Y:S01]  /*93a0*/  UIADD3 UR6, UR11, 0x100, URZ ;  /* 0x000001000b067890 */ /* 0x000fe2000fffe03f */
[----:B------:R-:W-:Y:S01]  /*93b0*/  FMUL.FTZ R58, R72, UR24 ;  /* 0x00000018483a7c20 */ /* 0x000fe20008410000 */
[----:B------:R-:W-:-:S03]  /*93c0*/  UMOV UR7, 0x40000040 ;  /* 0x4000004000077882 */ /* 0x000fc60000000000 */
[----:B------:R-:W3:Y:S01]  /*93d0*/  MUFU.TANH R41, R41 ;  /* 0x0000002900297308 */ /* 0x000ee20000002400 */
[----:B--2---:R-:W-:Y:S02]  /*93e0*/  FMNMX.FTZ R60, R37, R60, !PT ;  /* 0x0000003c253c7209 */ /* 0x004fe40007810000 */
[----:B-1----:R-:W-:Y:S02]  /*93f0*/  SHF.R.U32.HI R152, RZ, 0x7, R153 ;  /* 0x00000007ff987819 */ /* 0x002fe40000011699 */
[----:B------:R-:W-:-:S03]  /*9400*/  ISETP.GE.U32.AND P2, PT, R153, 0x180, PT ;  /* 0x000001809900780c */ /* 0x000fc60003f46070 */
[----:B------:R-:W1:Y:S01]  /*9410*/  MUFU.TANH R43, R43 ;  /* 0x0000002b002b7308 */ /* 0x000e620000002400 */
[----:B0-----:R-:W-:-:S07]  /*9420*/  FMNMX.FTZ R60, R39, R60, !PT ;  /* 0x0000003c273c7209 */ /* 0x001fce0007810000 */
[----:B------:R-:W0:Y:S01]  /*9430*/  MUFU.TANH R44, R44 ;  /* 0x0000002c002c7308 */ /* 0x000e220000002400 */
[----:B---3--:R-:W-:-:S07]  /*9440*/  FMNMX.FTZ R60, R41, R60, !PT ;  /* 0x0000003c293c7209 */ /* 0x008fce0007810000 */
        /* <DEDUP_REMOVED lines=11> */
[----:B------:R-:W-:-:S06]  /*9500*/  FMUL.FTZ R62, R80, UR24 ;  /* 0x00000018503e7c20 */ /* 0x000fcc0008410000 */
[----:B------:R-:W0:Y:S01]  /*9510*/  MUFU.TANH R55, R55 ;  /* 0x0000003700377308 */ /* 0x000e220000002400 */
[----:B--2---:R-:W-:Y:S01]  /*9520*/  FMNMX.FTZ R7, R52, R7, !PT ;  /* 0x0000000734077209 */ /* 0x004fe20007810000 */
[----:B------:R-:W-:Y:S02]  /*9530*/  WARPGROUP.DEPBAR.LE gsb0, 0x0 ;  /* 0x00008000000079c5 */ /* 0x000fe40000010000 */
[----:B------:R-:W-:-:S04]  /*9540*/  WARPGROUP.ARRIVE ;  /* 0x00000000000079c5 */ /* 0x000fc80000000000 */
[----:B------:R-:W2:Y:S01]  /*9550*/  MUFU.TANH R56, R56 ;  /* 0x0000003800387308 */ /* 0x000ea20000002400 */
[----:B-1----:R-:W-:Y:S01]  /*9560*/  FMNMX.FTZ R68, R54, R7, !PT ;  /* 0x0000000736447209 */ /* 0x002fe20007810000 */
[----:B------:R-:W-:Y:S01]  /*9570*/  HGMMA.64x64x16.F32 R88, R140, gdesc[UR4].tnspB, R88, gsb0 ;  /* 0x40e000048c587df0 */ /* 0x000fe20008000858 */
[----:B------:R-:W-:Y:S02]  /*9580*/  UIADD3 UR6, UR11, 0x180, URZ ;  /* 0x000001800b067890 */ /* 0x000fe4000fffe03f */
[----:B0-----:R-:W-:Y:S01]  /*9590*/  FMNMX.FTZ R7, R55, R68, !PT ;  /* 0x0000004437077209 */ /* 0x001fe20007810000 */
[----:B------:R-:W-:Y:S02]  /*95a0*/  UMOV UR7, 0x40000040 ;  /* 0x4000004000077882 */ /* 0x000fe40000000000 */
[----:B------:R-:W0:Y:S08]  /*95b0*/  MUFU.TANH R57, R57 ;  /* 0x0000003900397308 */ /* 0x000e300000002400 */
        /* <DEDUP_REMOVED lines=25> */
[----:B------:R-:W-:Y:S01]  /*9750*/  HGMMA.64x64x16.F32 R88, R136, gdesc[UR4].tnspB, R88, gsb0 ;  /* 0x40e0000488587df0 */ /* 0x000fe20008000858 */
[----:B------:R-:W-:Y:S01]  /*9760*/  UIADD3 UR6, UR11, 0x200, URZ ;  /* 0x000002000b067890 */ /* 0x000fe2000fffe03f */
[----:B------:R-:W-:-:S02]  /*9770*/  UMOV UR7, 0x40000040 ;  /* 0x4000004000077882 */ /* 0x000fc40000000000 */
[----:B------:R-:W2:Y:S02]  /*9780*/  SHFL.BFLY PT, R76, R7, 0x2, 0x1f ;  /* 0x0c401f00074c7f89 */ /* 0x000ea400000e0000 */
[----:B------:R-:W3:Y:S08]  /*9790*/  MUFU.TANH R14, R14 ;  /* 0x0000000e000e7308 */ /* 0x000ef00000002400 */
[----:B------:R-:W4:Y:S08]  /*97a0*/  MUFU.TANH R20, R20 ;  /* 0x0000001400147308 */ /* 0x000f300000002400 */
[----:B------:R-:W5:Y:S01]  /*97b0*/  MUFU.TANH R25, R25 ;  /* 0x0000001900197308 */ /* 0x000f620000002400 */
[----:B--2---:R-:W-:Y:S01]  /*97c0*/  FMNMX.FTZ R80, R7, R76, !PT ;  /* 0x0000004c07507209 */ /* 0x004fe20007810000 */
[----:B------:R-:W-:-:S06]  /*97d0*/  FMUL.FTZ R76, R83, UR24 ;  /* 0x00000018534c7c20 */ /* 0x000fcc0008410000 */
[----:B------:R-:W2:Y:S01]  /*97e0*/  MUFU.TANH R26, R26 ;  /* 0x0000001a001a7308 */ /* 0x000ea20000002400 */
[----:B------:R-:W0:Y:S07]  /*97f0*/  SHFL.BFLY PT, R7, R80, 0x1, 0x1f ;  /* 0x0c201f0050077f89 */ /* 0x000e2e00000e0000 */
[----:B------:R-:W2:Y:S08]  /*9800*/  MUFU.TANH R28, R28 ;  /* 0x0000001c001c7308 */ /* 0x000eb00000002400 */
[----:B------:R-:W2:Y:S08]  /*9810*/  MUFU.TANH R30, R30 ;  /* 0x0000001e001e7308 */ /* 0x000eb00000002400 */
[----:B------:R-:W2:Y:S01]  /*9820*/  MUFU.TANH R33, R33 ;  /* 0x0000002100217308 */ /* 0x000ea20000002400 */
[----:B0-----:R-:W-:-:S05]  /*9830*/  FMNMX.FTZ R7, R80, R7, !PT ;  /* 0x0000000750077209 */ /* 0x001fca0007810000 */
[C---:B------:R-:W-:Y:S02]  /*9840*/  FMUL.FTZ R80, R7.reuse, UR10 ;  /* 0x0000000a07507c20 */ /* 0x040fe40008410000 */
[----:B------:R-:W0:Y:S01]  /*9850*/  MUFU.TANH R34, R34 ;  /* 0x0000002200227308 */ /* 0x000e220000002400 */
[----:B------:R-:W-:Y:S01]  /*9860*/  FADD.FTZ R8, -R7, R8 ;  /* 0x0000000807087221 */ /* 0x000fe20000010100 */
        /* <DEDUP_REMOVED lines=8> */
[--C-:B------:R-:W-:Y:S01]  /*98f0*/  FFMA.FTZ R24, R24, UR10, -R80.reuse ;  /* 0x0000000a18187c23 */ /* 0x100fe20008010850 */
[----:B---3--:R-:W-:Y:S01]  /*9900*/  FMNMX.FTZ R21, R14, R13, !PT ;  /* 0x0000000d0e157209 */ /* 0x008fe20007810000 */
[--C-:B------:R-:W-:Y:S01]  /*9910*/  FFMA.FTZ R146, R27, UR10, -R80.reuse ;  /* 0x0000000a1b927c23 */ /* 0x100fe20008010850 */
[----:B------:R-:W-:Y:S01]  /*9920*/  FFMA.FTZ R27, R29, UR10, -R80 ;  /* 0x0000000a1d1b7c23 */ /* 0x000fe20008010850 */
[----:B------:R-:W-:-:S02]  /*9930*/  WARPGROUP.DEPBAR.LE gsb0, 0x0 ;  /* 0x00008000000079c5 */ /* 0x000fc40000010000 */
[----:B------:R-:W-:Y:S01]  /*9940*/  WARPGROUP.ARRIVE ;  /* 0x00000000000079c5 */ /* 0x000fe20000000000 */
[----:B----4-:R-:W-:Y:S01]  /*9950*/  FMNMX.FTZ R6, R20, R21, !PT ;  /* 0x0000001514067209 */ /* 0x010fe20007810000 */
[----:B------:R-:W3:Y:S01]  /*9960*/  MUFU.TANH R38, R38 ;  /* 0x0000002600267308 */ /* 0x000ee20000002400 */
[--C-:B------:R-:W-:Y:S01]  /*9970*/  FFMA.FTZ R136, R39, UR10, -R80.reuse ;  /* 0x0000000a27887c23 */ /* 0x100fe20008010850 */
[--C-:B------:R-:W-:Y:S01]  /*9980*/  FFMA.FTZ R138, R43, UR10, -R80.reuse ;  /* 0x0000000a2b8a7c23 */ /* 0x100fe20008010850 */
[----:B-----5:R-:W-:Y:S01]  /*9990*/  FMNMX.FTZ R21, R25, R6, !PT ;  /* 0x0000000619157209 */ /* 0x020fe20007810000 */
        /* <DEDUP_REMOVED lines=9> */
[----:B------:R-:W-:Y:S01]  /*9a30*/  FMUL.FTZ R8, R8, UR10 ;  /* 0x0000000a08087c20 */ /* 0x000fe20008410000 */
[--C-:B------:R-:W-:Y:S01]  /*9a40*/  FFMA.FTZ R11, R11, UR10, -R80.reuse ;  /* 0x0000000a0b0b7c23 */ /* 0x100fe20008010850 */
[--C-:B------:R-:W-:Y:S01]  /*9a50*/  FFMA.FTZ R15, R15, UR10, -R80.reuse ;  /* 0x0000000a0f0f7c23 */ /* 0x100fe20008010850 */
[----:B------:R-:W-:Y:S01]  /*9a60*/  FMNMX.FTZ R6, R30, R21, !PT ;  /* 0x000000151e067209 */ /* 0x000fe20007810000 */
[----:B------:R-:W4:Y:S01]  /*9a70*/  MUFU.TANH R42, R42 ;  /* 0x0000002a002a7308 */ /* 0x000f220000002400 */
[--C-:B------:R-:W-:Y:S01]  /*9a80*/  FFMA.FTZ R65, R65, UR10, -R80.reuse ;  /* 0x0000000a41417c23 */ /* 0x100fe20008010850 */
[----:B------:R-:W-:Y:S01]  /*9a90*/  FFMA.FTZ R68, R68, UR10, -R80 ;  /* 0x0000000a44447c23 */ /* 0x000fe20008010850 */
[----:B------:R-:W-:-:S04]  /*9aa0*/  FMNMX.FTZ R21, R33, R6, !PT ;  /* 0x0000000621157209 */ /* 0x000fc80007810000 */
[----:B0-----:R-:W-:Y:S01]  /*9ab0*/  FMNMX.FTZ R21, R34, R21, !PT ;  /* 0x0000001522157209 */ /* 0x001fe20007810000 */
[----:B------:R-:W0:Y:S03]  /*9ac0*/  MUFU.TANH R45, R45 ;  /* 0x0000002d002d7308 */ /* 0x000e260000002400 */
[----:B-1----:R-:W-:-:S04]  /*9ad0*/  FMNMX.FTZ R21, R36, R21, !PT ;  /* 0x0000001524157209 */ /* 0x002fc80007810000 */
[----:B---3--:R-:W-:Y:S01]  /*9ae0*/  FMNMX.FTZ R21, R38, R21, !PT ;  /* 0x0000001526157209 */ /* 0x008fe20007810000 */
[----:B------:R-:W1:Y:S03]  /*9af0*/  MUFU.TANH R46, R46 ;  /* 0x0000002e002e7308 */ /* 0x000e660000002400 */
[----:B--2---:R-:W-:-:S04]  /*9b00*/  FMNMX.FTZ R21, R40, R21, !PT ;  /* 0x0000001528157209 */ /* 0x004fc80007810000 */
[----:B----4-:R-:W-:Y:S01]  /*9b10*/  FMNMX.FTZ R6, R42, R21, !PT ;  /* 0x000000152a067209 */ /* 0x010fe20007810000 */
[----:B------:R-:W2:Y:S01]  /*9b20*/  MUFU.TANH R49, R49 ;  /* 0x0000003100317308 */ /* 0x000ea20000002400 */
[--C-:B------:R-:W-:Y:S01]  /*9b30*/  FFMA.FTZ R21, R37, UR10, -R80.reuse ;  /* 0x0000000a25157c23 */ /* 0x100fe20008010850 */
[--C-:B------:R-:W-:Y:S01]  /*9b40*/  FFMA.FTZ R37, R44, UR10, -R80.reuse ;  /* 0x0000000a2c257c23 */ /* 0x100fe20008010850 */
[----:B0-----:R-:W-:Y:S01]  /*9b50*/  FMNMX.FTZ R31, R45, R6, !PT ;  /* 0x000000062d1f7209 */ /* 0x001fe20007810000 */
[----:B------:R-:W-:-:S04]  /*9b60*/  FFMA.FTZ R44, R58, UR10, -R80 ;  /* 0x0000000a3a2c7c23 */ /* 0x000fc80008010850 */
[----:B------:R-:W0:Y:S01]  /*9b70*/  MUFU.TANH R50, R50 ;  /* 0x0000003200327308 */ /* 0x000e220000002400 */
[----:B-1----:R-:W-:-:S07]  /*9b80*/  FMNMX.FTZ R6, R46, R31, !PT ;  /* 0x0000001f2e067209 */ /* 0x002fce0007810000 */
[----:B------:R-:W1:Y:S01]  /*9b90*/  MUFU.TANH R53, R53 ;  /* 0x0000003500357308 */ /* 0x000e620000002400 */
[----:B--2---:R-:W-:-:S07]  /*9ba0*/  FMNMX.FTZ R31, R49, R6, !PT ;  /* 0x00000006311f7209 */ /* 0x004fce0007810000 */
[----:B------:R-:W2:Y:S01]  /*9bb0*/  MUFU.TANH R63, R63 ;  /* 0x0000003f003f7308 */ /* 0x000ea20000002400 */
[----:B0-----:R-:W-:Y:S01]  /*9bc0*/  FMNMX.FTZ R6, R50, R31, !PT ;  /* 0x0000001f32067209 */ /* 0x001fe20007810000 */
[----:B------:R-:W-:-:S06]  /*9bd0*/  FFMA.FTZ R31, R41, UR10, -R80 ;  /* 0x0000000a291f7c23 */ /* 0x000fcc0008010850 */
[----:B------:R-:W0:Y:S01]  /*9be0*/  MUFU.TANH R66, R66 ;  /* 0x0000004200427308 */ /* 0x000e220000002400 */
[----:B-1----:R-:W-:-:S07]  /*9bf0*/  FMNMX.FTZ R6, R53, R6, !PT ;  /* 0x0000000635067209 */ /* 0x002fce0007810000 */
[----:B------:R-:W1:Y:S01]  /*9c00*/  MUFU.TANH R67, R67 ;  /* 0x0000004300437308 */ /* 0x000e620000002400 */
        /* <DEDUP_REMOVED lines=9> */
[----:B0-----:R-:W-:Y:S01]  /*9ca0*/  FMNMX.FTZ R6, R66, R35, !PT ;  /* 0x0000002342067209 */ /* 0x001fe20007810000 */
[----:B------:R-:W-:-:S04]  /*9cb0*/  UMOV UR7, 0x40000040 ;  /* 0x4000004000077882 */ /* 0x000fc80000000000 */
        /* <DEDUP_REMOVED lines=10> */
[--C-:B------:R-:W-:Y:S01]  /*9d60*/  FFMA.FTZ R35, R48, UR10, -R80.reuse ;  /* 0x0000000a30237c23 */ /* 0x100fe20008010850 */
[----:B------:R-:W-:-:S05]  /*9d70*/  FFMA.FTZ R48, R60, UR10, -R80 ;  /* 0x0000000a3c307c23 */ /* 0x000fca0008010850 */
        /* <DEDUP_REMOVED lines=8> */
[--C-:B------:R-:W-:Y:S01]  /*9e00*/  FFMA.FTZ R39, R52, UR10, -R80.reuse ;  /* 0x0000000a34277c23 */ /* 0x100fe20008010850 */
[--C-:B------:R-:W-:Y:S01]  /*9e10*/  FFMA.FTZ R52, R62, UR10, -R80.reuse ;  /* 0x0000000a3e347c23 */ /* 0x100fe20008010850 */
[----:B------:R-:W-:Y:S02]  /*9e20*/  WARPGROUP.DEPBAR.LE gsb0, 0x0 ;  /* 0x00008000000079c5 */ /* 0x000fe40000010000 */
[----:B------:R-:W-:Y:S01]  /*9e30*/  WARPGROUP.ARRIVE ;  /* 0x00000000000079c5 */ /* 0x000fe20000000000 */
[----:B-1----:R-:W-:Y:S01]  /*9e40*/  FMNMX.FTZ R41, R77, R6, !PT ;  /* 0x000000064d297209 */ /* 0x002fe20007810000 */
[----:B------:R0:W-:Y:S04]  /*9e50*/  MUFU.EX2 R13, R24 ;  /* 0x00000018000d7308 */ /* 0x0001e80000000800 */
[----:B------:R-:W-:Y:S01]  /*9e60*/  HGMMA.64x64x16.F32 R88, R124, gdesc[UR4].tnspB, R88, gsb0 ;  /* 0x40e000047c587df0 */ /* 0x000fe20008000858 */
[----:B------:R-:W-:Y:S01]  /*9e70*/  UIADD3 UR6, UR11, 0x380, URZ ;  /* 0x000003800b067890 */ /* 0x000fe2000fffe03f */
[----:B--2---:R-:W-:Y:S01]  /*9e80*/  FMNMX.FTZ R6, R78, R41, !PT ;  /* 0x000000294e067209 */ /* 0x004fe20007810000 */
[----:B------:R-:W-:Y:S01]  /*9e90*/  UMOV UR7, 0x40000040 ;  /* 0x4000004000077882 */ /* 0x000fe20000000000 */
[----:B------:R-:W-:Y:S01]  /*9ea0*/  MUFU.EX2 R8, R8 ;  /* 0x0000000800087308 */ /* 0x000fe20000000800 */
[--C-:B0-----:R-:W-:Y:S01]  /*9eb0*/  FFMA.FTZ R24, R54, UR10, -R80.reuse ;  /* 0x0000000a36187c23 */ /* 0x101fe20008010850 */
[--C-:B------:R-:W-:Y:S01]  /*9ec0*/  FFMA.FTZ R41, R55, UR10, -R80.reuse ;  /* 0x0000000a37297c23 */ /* 0x100fe20008010850 */
[----:B------:R-:W0:Y:S01]  /*9ed0*/  SHFL.BFLY PT, R47, R6, 0x2, 0x1f ;  /* 0x0c401f00062f7f89 */ /* 0x000e2200000e0000 */
[----:B------:R-:W-:-:S04]  /*9ee0*/  FFMA.FTZ R55, R64, UR10, -R80 ;  /* 0x0000000a40377c23 */ /* 0x000fc80008010850 */
[----:B------:R-:W1:Y:S08]  /*9ef0*/  MUFU.EX2 R11, R11 ;  /* 0x0000000b000b7308 */ /* 0x000e700000000800 */
[----:B------:R-:W2:Y:S08]  /*9f00*/  MUFU.EX2 R148, R148 ;  /* 0x0000009400947308 */ /* 0x000eb00000000800 */
[----:B------:R-:W3:Y:S01]  /*9f10*/  MUFU.EX2 R150, R150 ;  /* 0x0000009600967308 */ /* 0x000ee20000000800 */
[----:B-1----:R-:W-:Y:S01]  /*9f20*/  FFMA.FTZ R3, R8, R3, R11 ;  /* 0x0000000308037223 */ /* 0x002fe2000001000b */
[----:B0-----:R-:W-:Y:S01]  /*9f30*/  FMNMX.FTZ R54, R6, R47, !PT ;  /* 0x0000002f06367209 */ /* 0x001fe20007810000 */
[----:B------:R-:W-:-:S04]  /*9f40*/  FFMA.FTZ R47, R59, UR10, -R80 ;  /* 0x0000000a3b2f7c23 */ /* 0x000fc80008010850 */
[----:B------:R-:W0:Y:S01]  /*9f50*/  SHFL.BFLY PT, R57, R54, 0x1, 0x1f ;  /* 0x0c201f0036397f89 */ /* 0x000e2200000e0000 */
[----:B------:R-:W-:Y:S01]  /*9f60*/  MUFU.EX2 R15, R15 ;  /* 0x0000000f000f7308 */ /* 0x000fe20000000800 */
[C---:B--2---:R-:W-:Y:S01]  /*9f70*/  FADD.FTZ R3, R148.reuse, R3 ;  /* 0x0000000394037221 */ /* 0x044fe20000010000 */
[----:B------:R-:W-:-:S06]  /*9f80*/  F2FP.F16.F32.PACK_AB R148, R148, R11 ;  /* 0x0000000b9494723e */ /* 0x000fcc00000000ff */
[----:B------:R-:W-:Y:S08]  /*9f90*/  MUFU.EX2 R144, R144 ;  /* 0x0000009000907308 */ /* 0x000ff00000000800 */
[----:B------:R-:W-:Y:S01]  /*9fa0*/  MUFU.EX2 R146, R146 ;  /* 0x0000009200927308 */ /* 0x000fe20000000800 */
[----:B0-----:R-:W-:-:S07]  /*9fb0*/  FMNMX.FTZ R6, R54, R57, !PT ;  /* 0x0000003936067209 */ /* 0x001fce0007810000 */
[----:B------:R-:W-:Y:S01]  /*9fc0*/  MUFU.EX2 R27, R27 ;  /* 0x0000001b001b7308 */ /* 0x000fe20000000800 */
[C---:B------:R-:W-:Y:S01]  /*9fd0*/  FMUL.FTZ R59, R6.reuse, UR10 ;  /* 0x0000000a063b7c20 */ /* 0x040fe20008410000 */
[----:B------:R-:W-:-:S03]  /*9fe0*/  FADD.FTZ R56, -R6, R9 ;  /* 0x0000000906387221 */ /* 0x000fc60000010100 */
[--C-:B------:R-:W-:Y:S01]  /*9ff0*/  FFMA.FTZ R145, R25, UR10, -R59.reuse ;  /* 0x0000000a19917c23 */ /* 0x100fe2000801083b */
[----:B------:R-:W-:Y:S02]  /*a000*/  IMAD.U32 R25, RZ, RZ, UR39 ;  /* 0x00000027ff197e24 */ /* 0x000fe4000f8e00ff */
[--C-:B------:R-:W-:Y:S01]  /*a010*/  FFMA.FTZ R10, R10, UR10, -R59.reuse ;  /* 0x0000000a0a0a7c23 */ /* 0x100fe2000801083b */
[----:B------:R-:W-:Y:S01]  /*a020*/  FMUL.FTZ R56, R56, UR10 ;  /* 0x0000000a38387c20 */ /* 0x000fe20008410000 */
[--C-:B------:R-:W-:Y:S01]  /*a030*/  FFMA.FTZ R149, R12, UR10, -R59.reuse ;  /* 0x0000000a0c957c23 */ /* 0x100fe2000801083b */
[----:B------:R-:W-:Y:S01]  /*a040*/  FFMA.FTZ R141, R33, UR10, -R59 ;  /* 0x0000000a218d7c23 */ /* 0x000fe2000801083b */
[----:B------:R-:W-:Y:S01]  /*a050*/  @!P1 LEA R25, R25, UR45, 0x3 ;  /* 0x0000002d19199c11 */ /* 0x000fe2000f8e18ff */
[----:B------:R0:W-:Y:S01]  /*a060*/  MUFU.EX2 R57, R56 ;  /* 0x0000003800397308 */ /* 0x0001e20000000800 */
[----:B------:R-:W-:Y:S01]  /*a070*/  VIADD R33, R152, 0x9 ;  /* 0x0000000998217836 */ /* 0x000fe20000000000 */
[----:B------:R-:W-:-:S02]  /*a080*/  WARPGROUP.DEPBAR.LE gsb0, 0x0 ;  /* 0x00008000000079c5 */ /* 0x000fc40000010000 */
[----:B------:R-:W-:Y:S01]  /*a090*/  WARPGROUP.ARRIVE ;  /* 0x00000000000079c5 */ /* 0x000fe20000000000 */
[--C-:B------:R-:W-:Y:S01]  /*a0a0*/  FFMA.FTZ R151, R14, UR10, -R59.reuse ;  /* 0x0000000a0e977c23 */ /* 0x100fe2000801083b */
[----:B------:R-:W-:Y:S01]  /*a0b0*/  @!P1 VIADD R25, R25, 0x16840 ;  /* 0x0001684019199836 */ /* 0x000fe20000000000 */
[----:B------:R-:W-:Y:S01]  /*a0c0*/  SEL R33, R33, 0x9, !P2 ;  /* 0x0000000921217807 */ /* 0x000fe20005000000 */
[----:B------:R-:W1:Y:S01]  /*a0d0*/  MUFU.EX2 R10, R10 ;  /* 0x0000000a000a7308 */ /* 0x000e620000000800 */
[----:B------:R-:W-:Y:S01]  /*a0e0*/  FFMA.FTZ R12, R20, UR10, -R59 ;  /* 0x0000000a140c7c23 */ /* 0x000fe2000801083b */
[----:B------:R-:W-:Y:S01]  /*a0f0*/  HGMMA.64x64x16.F32 R88, R120, gdesc[UR4].tnspB, R88, gsb0 ;  /* 0x40e0000478587df0 */ /* 0x000fe20008000858 */
[----:B------:R-:W-:Y:S01]  /*a100*/  @!P1 PRMT R25, RZ, 0x654, R25 ;  /* 0x00000654ff199816 */ /* 0x000fe20000000019 */
[--C-:B0-----:R-:W-:Y:S01]  /*a110*/  FFMA.FTZ R56, R26, UR10, -R59.reuse ;  /* 0x0000000a1a387c23 */ /* 0x101fe2000801083b */
[--C-:B------:R-:W-:Y:S01]  /*a120*/  FFMA.FTZ R147, R28, UR10, -R59.reuse ;  /* 0x0000000a1c937c23 */ /* 0x100fe2000801083b */
[--C-:B------:R-:W-:Y:S01]  /*a130*/  FFMA.FTZ R143, R36, UR10, -R59.reuse ;  /* 0x0000000a248f7c23 */ /* 0x100fe2000801083b */
[--C-:B------:R-:W-:Y:S01]  /*a140*/  FFMA.FTZ R30, R30, UR10, -R59.reuse ;  /* 0x0000000a1e1e7c23 */ /* 0x100fe2000801083b */
[----:B------:R-:W0:Y:S01]  /*a150*/  MUFU.EX2 R149, R149 ;  /* 0x0000009500957308 */ /* 0x000e220000000800 */
[----:B------:R-:W-:Y:S01]  /*a160*/  FFMA.FTZ R20, R38, UR10, -R59 ;  /* 0x0000000a26147c23 */ /* 0x000fe2000801083b */
[----:B---3--:R-:W-:Y:S01]  /*a170*/  FADD.FTZ R38, R150, R3 ;  /* 0x0000000396267221 */ /* 0x008fe20000010000 */
[--C-:B------:R-:W-:Y:S01]  /*a180*/  FFMA.FTZ R14, R34, UR10, -R59.reuse ;  /* 0x0000000a220e7c23 */ /* 0x100fe2000801083b */
[--C-:B------:R-:W-:Y:S01]  /*a190*/  FFMA.FTZ R137, R40, UR10, -R59.reuse ;  /* 0x0000000a28897c23 */ /* 0x100fe2000801083b */
[--C-:B------:R-:W-:Y:S01]  /*a1a0*/  FFMA.FTZ R28, R42, UR10, -R59.reuse ;  /* 0x0000000a2a1c7c23 */ /* 0x100fe2000801083b */
[--C-:B------:R-:W-:Y:S01]  /*a1b0*/  FFMA.FTZ R139, R45, UR10, -R59.reuse ;  /* 0x0000000a2d8b7c23 */ /* 0x100fe2000801083b */
[--C-:B------:R-:W-:Y:S01]  /*a1c0*/  FFMA.FTZ R26, R46, UR10, -R59.reuse ;  /* 0x0000000a2e1a7c23 */ /* 0x100fe2000801083b */
[----:B------:R-:W2:Y:S01]  /*a1d0*/  MUFU.EX2 R151, R151 ;  /* 0x0000009700977308 */ /* 0x000ea20000000800 */
        /* <DEDUP_REMOVED lines=8> */
[----:B0-----:R-:W-:Y:S01]  /*a260*/  FADD.FTZ R36, R149, R2 ;  /* 0x0000000295247221 */ /* 0x001fe20000010000 */
[--C-:B------:R-:W-:Y:S01]  /*a270*/  FFMA.FTZ R2, R63, UR10, -R59.reuse ;  /* 0x0000000a3f027c23 */ /* 0x100fe2000801083b */
[----:B------:R-:W-:Y:S01]  /*a280*/  F2FP.F16.F32.PACK_AB R149, R149, R10 ;  /* 0x0000000a9595723e */ /* 0x000fe200000000ff */
[--C-:B------:R-:W-:Y:S01]  /*a290*/  FFMA.FTZ R72, R72, UR10, -R59.reuse ;  /* 0x0000000a48487c23 */ /* 0x100fe2000801083b */
[--C-:B------:R-:W-:Y:S01]  /*a2a0*/  FFMA.FTZ R127, R73, UR10, -R59.reuse ;  /* 0x0000000a497f7c23 */ /* 0x100fe2000801083b */
[--C-:B------:R-:W-:Y:S01]  /*a2b0*/  FFMA.FTZ R74, R74, UR10, -R59.reuse ;  /* 0x0000000a4a4a7c23 */ /* 0x100fe2000801083b */
[--C-:B------:R-:W-:Y:S01]  /*a2c0*/  FFMA.FTZ R75, R75, UR10, -R59.reuse ;  /* 0x0000000a4b4b7c23 */ /* 0x100fe2000801083b */
[----:B------:R-:W0:Y:S01]  /*a2d0*/  MUFU.EX2 R145, R145 ;  /* 0x0000009100917308 */ /* 0x000e220000000800 */
[----:B--2---:R-:W-:Y:S01]  /*a2e0*/  FADD.FTZ R3, R151, R36 ;  /* 0x0000002497037221 */ /* 0x004fe20000010000 */
[--C-:B------:R-:W-:Y:S01]  /*a2f0*/  FFMA.FTZ R76, R76, UR10, -R59.reuse ;  /* 0x0000000a4c4c7c23 */ /* 0x100fe2000801083b */
[----:B------:R-:W-:Y:S01]  /*a300*/  FFMA.FTZ R77, R77, UR10, -R59 ;  /* 0x0000000a4d4d7c23 */ /* 0x000fe2000801083b */
[C---:B------:R-:W-:Y:S01]  /*a310*/  ISETP.GT.AND P2, PT, R0.reuse, UR23, PT ;  /* 0x0000001700007c0c */ /* 0x040fe2000bf44270 */
[----:B------:R-:W-:Y:S01]  /*a320*/  VIADD R0, R0, 0xffffffff ;  /* 0xffffffff00007836 */ /* 0x000fe20000000000 */
[----:B------:R-:W-:-:S02]  /*a330*/  F2FP.F16.F32.PACK_AB R150, R15, R150 ;  /* 0x000000960f96723e */ /* 0x000fc400000000ff */
[----:B------:R-:W2:Y:S01]  /*a340*/  MUFU.EX2 R56, R56 ;  /* 0x0000003800387308 */ /* 0x000ea20000000800 */
[C---:B-1----:R-:W-:Y:S01]  /*a350*/  FADD.FTZ R36, R12.reuse, R3 ;  /* 0x000000030c247221 */ /* 0x042fe20000010000 */
[----:B------:R-:W-:-:S06]  /*a360*/  F2FP.F16.F32.PACK_AB R151, R12, R151 ;  /* 0x000000970c97723e */ /* 0x000fcc00000000ff */
[----:B------:R-:W1:Y:S01]  /*a370*/  MUFU.EX2 R147, R147 ;  /* 0x0000009300937308 */ /* 0x000e620000000800 */
[----:B0-----:R-:W-:Y:S01]  /*a380*/  FADD.FTZ R3, R145, R36 ;  /* 0x0000002491037221 */ /* 0x001fe20000010000 */
[----:B------:R-:W-:-:S06]  /*a390*/  FFMA.FTZ R36, R67, UR10, -R59 ;  /* 0x0000000a43247c23 */ /* 0x000fcc000801083b */
[----:B------:R-:W0:Y:S01]  /*a3a0*/  MUFU.EX2 R30, R30 ;  /* 0x0000001e001e7308 */ /* 0x000e220000000800 */
[C---:B--2---:R-:W-:Y:S01]  /*a3b0*/  FADD.FTZ R40, R56.reuse, R3 ;  /* 0x0000000338287221 */ /* 0x044fe20000010000 */
[----:B------:R-:W-:-:S06]  /*a3c0*/  F2FP.F16.F32.PACK_AB R145, R56, R145 ;  /* 0x000000913891723e */ /* 0x000fcc00000000ff */
[----:B------:R-:W-:Y:S01]  /*a3d0*/  MUFU.EX2 R140, R140 ;  /* 0x0000008c008c7308 */ /* 0x000fe20000000800 */
[----:B-1----:R-:W-:-:S07]  /*a3e0*/  FADD.FTZ R3, R147, R40 ;  /* 0x0000002893037221 */ /* 0x002fce0000010000 */
[----:B------:R-:W1:Y:S01]  /*a3f0*/  MUFU.EX2 R141, R141 ;  /* 0x0000008d008d7308 */ /* 0x000e620000000800 */
[C---:B0-----:R-:W-:Y:S01]  /*a400*/  FADD.FTZ R40, R30.reuse, R3 ;  /* 0x000000031e287221 */ /* 0x041fe20000010000 */
        /* <DEDUP_REMOVED lines=11> */
[----:B--2---:R-:W-:Y:S01]  /*a4c0*/  IMAD.U32 R25, RZ, RZ, UR22 ;  /* 0x00000016ff197e24 */ /* 0x004fe2000f8e00ff */
        /* <DEDUP_REMOVED lines=13> */
[-C--:B------:R-:W-:Y:S01]  /*a5a0*/  FMUL.FTZ R113, R113, R8.reuse ;  /* 0x0000000871717220 */ /* 0x080fe20000410000 */
[----:B0-----:R-:W-:Y:S01]  /*a5b0*/  @!P1 PRMT R33, RZ, 0x654, R25 ;  /* 0x00000654ff219816 */ /* 0x001fe20000000019 */
[----:B------:R-:W-:Y:S01]  /*a5c0*/  FADD.FTZ R25, R15, R38 ;  /* 0x000000260f197221 */ /* 0x000fe20000010000 */
[----:B------:R-:W0:Y:S01]  /*a5d0*/  MUFU.EX2 R143, R143 ;  /* 0x0000008f008f7308 */ /* 0x000e220000000800 */
[C---:B-1----:R-:W-:Y:S01]  /*a5e0*/  FADD.FTZ R40, R14.reuse, R3 ;  /* 0x000000030e287221 */ /* 0x042fe20000010000 */
[----:B------:R-:W-:Y:S01]  /*a5f0*/  F2FP.F16.F32.PACK_AB R141, R14, R141 ;  /* 0x0000008d0e8d723e */ /* 0x000fe200000000ff */
[----:B------:R-:W-:Y:S01]  /*a600*/  FADD.FTZ R38, R144, R25 ;  /* 0x0000001990267221 */ /* 0x000fe20000010000 */
[----:B------:R1:W-:Y:S01]  /*a610*/  @!P1 SYNCS.ARRIVE.TRANS64.RED.A1T0 RZ, [R33+URZ], RZ ;  /* 0x000000ff21ff99a7 */ /* 0x0003e2000810043f */
[-C--:B------:R-:W-:Y:S01]  /*a620*/  FMUL.FTZ R116, R116, R8.reuse ;  /* 0x0000000874747220 */ /* 0x080fe20000410000 */
[----:B------:R-:W-:Y:S01]  /*a630*/  FMUL.FTZ R117, R117, R8 ;  /* 0x0000000875757220 */ /* 0x000fe20000410000 */
[C---:B------:R-:W-:Y:S01]  /*a640*/  FADD.FTZ R25, R13.reuse, R38 ;  /* 0x000000260d197221 */ /* 0x040fe20000010000 */
[----:B------:R-:W2:Y:S01]  /*a650*/  MUFU.EX2 R21, R21 ;  /* 0x0000001500157308 */ /* 0x000ea20000000800 */
[--C-:B------:R-:W-:Y:S01]  /*a660*/  FFMA.FTZ R38, R70, UR10, -R59.reuse ;  /* 0x0000000a46267c23 */ /* 0x100fe2000801083b */
[----:B------:R-:W-:Y:S01]  /*a670*/  FFMA.FTZ R59, R78, UR10, -R59 ;  /* 0x0000000a4e3b7c23 */ /* 0x000fe2000801083b */
[----:B------:R-:W-:Y:S01]  /*a680*/  FADD.FTZ R42, R146, R25 ;  /* 0x00000019922a7221 */ /* 0x000fe20000010000 */
[----:B------:R-:W-:Y:S01]  /*a690*/  F2FP.F16.F32.PACK_AB R144, R13, R144 ;  /* 0x000000900d90723e */ /* 0x000fe200000000ff */
[-C--:B------:R-:W-:Y:S01]  /*a6a0*/  FMUL.FTZ R90, R90, R57.reuse ;  /* 0x000000395a5a7220 */ /* 0x080fe20000410000 */
[C---:B------:R-:W-:Y:S01]  /*a6b0*/  F2FP.F16.F32.PACK_AB R146, R27.reuse, R146 ;  /* 0x000000921b92723e */ /* 0x040fe200000000ff */
[----:B------:R-:W-:Y:S01]  /*a6c0*/  FADD.FTZ R25, R27, R42 ;  /* 0x0000002a1b197221 */ /* 0x000fe20000010000 */
[----:B------:R-:W3:Y:S01]  /*a6d0*/  MUFU.EX2 R20, R20 ;  /* 0x0000001400147308 */ /* 0x000ee20000000800 */
[----:B0-----:R-:W-:Y:S01]  /*a6e0*/  FADD.FTZ R3, R143, R40 ;  /* 0x000000288f037221 */ /* 0x001fe20000010000 */
[-C--:B------:R-:W-:Y:S01]  /*a6f0*/  FMUL.FTZ R91, R91, R57.reuse ;  /* 0x000000395b5b7220 */ /* 0x080fe20000410000 */
[----:B------:R-:W-:Y:S01]  /*a700*/  FADD.FTZ R42, R140, R25 ;  /* 0x000000198c2a7221 */ /* 0x000fe20000010000 */
[----:B------:R-:W-:Y:S01]  /*a710*/  F2FP.F16.F32.PACK_AB R140, R29, R140 ;  /* 0x0000008c1d8c723e */ /* 0x000fe200000000ff */
[-C--:B------:R-:W-:Y:S01]  /*a720*/  FMUL.FTZ R94, R94, R57.reuse ;  /* 0x000000395e5e7220 */ /* 0x080fe20000410000 */
[-C--:B------:R-:W-:Y:S01]  /*a730*/  FMUL.FTZ R95, R95, R57.reuse ;  /* 0x000000395f5f7220 */ /* 0x080fe20000410000 */
[----:B------:R-:W-:Y:S01]  /*a740*/  FADD.FTZ R25, R29, R42 ;  /* 0x0000002a1d197221 */ /* 0x000fe20000010000 */
[----:B------:R-:W0:Y:S01]  /*a750*/  MUFU.EX2 R136, R136 ;  /* 0x0000008800887308 */ /* 0x000e220000000800 */
[-C--:B------:R-:W-:Y:S01]  /*a760*/  FMUL.FTZ R98, R98, R57.reuse ;  /* 0x0000003962627220 */ /* 0x080fe20000410000 */
[-C--:B------:R-:W-:Y:S01]  /*a770*/  FMUL.FTZ R99, R99, R57.reuse ;  /* 0x0000003963637220 */ /* 0x080fe20000410000 */
[----:B------:R-:W-:Y:S01]  /*a780*/  FADD.FTZ R42, R142, R25 ;  /* 0x000000198e2a7221 */ /* 0x000fe20000010000 */
[----:B--2---:R-:W-:Y:S01]  /*a790*/  F2FP.F16.F32.PACK_AB R142, R21, R142 ;  /* 0x0000008e158e723e */ /* 0x004fe200000000ff */
[-C--:B------:R-:W-:Y:S01]  /*a7a0*/  FMUL.FTZ R102, R102, R57.reuse ;  /* 0x0000003966667220 */ /* 0x080fe20000410000 */
[----:B------:R-:W-:Y:S01]  /*a7b0*/  FMUL.FTZ R103, R103, R57 ;  /* 0x0000003967677220 */ /* 0x000fe20000410000 */
[----:B------:R-:W-:Y:S01]  /*a7c0*/  FADD.FTZ R25, R21, R42 ;  /* 0x0000002a15197221 */ /* 0x000fe20000010000 */
        /* <DEDUP_REMOVED lines=9> */
[----:B0-----:R-:W-:Y:S01]  /*a860*/  FADD.FTZ R42, R136, R25 ;  /* 0x00000019882a7221 */ /* 0x001fe20000010000 */
[-C--:B------:R-:W-:Y:S01]  /*a870*/  FMUL.FTZ R115, R115, R57.reuse ;  /* 0x0000003973737220 */ /* 0x080fe20000410000 */
[-C--:B------:R-:W-:Y:S01]  /*a880*/  FMUL.FTZ R118, R118, R57.reuse ;  /* 0x0000003976767220 */ /* 0x080fe20000410000 */
[----:B------:R-:W-:Y:S01]  /*a890*/  FMUL.FTZ R119, R119, R57 ;  /* 0x0000003977777220 */ /* 0x000fe20000410000 */
[----:B------:R-:W-:-:S03]  /*a8a0*/  IMAD.MOV.U32 R8, RZ, RZ, R7 ;  /* 0x000000ffff087224 */ /* 0x000fc600078e0007 */
        /* <DEDUP_REMOVED lines=91> */
[----:B--2---:R-:W-:Y:S01]  /*ae60*/  FADD.FTZ R2, R77, R2 ;  /* 0x000000024d027221 */ /* 0x004fe20000010000 */
[C---:B---3--:R-:W-:Y:S01]  /*ae70*/  FADD.FTZ R3, R9.reuse, R10 ;  /* 0x0000000a09037221 */ /* 0x048fe20000010000 */
[----:B------:R-:W-:Y:S01]  /*ae80*/  F2FP.F16.F32.PACK_AB R122, R9, R54 ;  /* 0x00000036097a723e */ /* 0x000fe200000000ff */
[----:B------:R-:W-:Y:S02]  /*ae90*/  IMAD.MOV.U32 R9, RZ, RZ, R6 ;  /* 0x000000ffff097224 */ /* 0x000fe400078e0006 */
[C---:B0-----:R-:W-:Y:S01]  /*aea0*/  FADD.FTZ R2, R59.reuse, R2 ;  /* 0x000000023b027221 */ /* 0x041fe20000010000 */
[----:B------:R-:W-:Y:S01]  /*aeb0*/  F2FP.F16.F32.PACK_AB R123, R59, R77 ;  /* 0x0000004d3b7b723e */ /* 0x000fe200000000ff */
[----:B-1----:R-:W-:Y:S06]  /*aec0*/  @P2 BRA `(.L_x_11368) ;  /* 0xffffffd800d82947 */ /* 0x002fec000383ffff */
.L_x_11359:
[----:B------:R-:W-:-:S13]  /*aed0*/  ISETP.GE.AND P2, PT, R0, UR43, PT ;  /* 0x0000002b00007c0c */ /* 0x000fda000bf46270 */
[----:B------:R-:W-:Y:S05]  /*aee0*/  @!P2 BRA `(.L_x_11369) ;  /* 0x000000340058a947 */ /* 0x000fea0003800000 */
[----:B------:R-:W-:Y:S01]  /*aef0*/  IMAD.IADD R13, R17, 0x1, -R18 ;  /* 0x00000001110d7824 */ /* 0x000fe200078e0a12 */
        /* <DEDUP_REMOVED lines=12> */
.L_x_11386:
        /* <DEDUP_REMOVED lines=9> */
.L_x_11371:
[----:B------:R-:W-:Y:S01]  /*b050*/  ULEA UR6, UR39, UR45, 0x3 ;  /* 0x0000002d27067291 */ /* 0x000fe2000f8e183f */
[----:B------:R-:W-:-:S05]  /*b060*/  IMAD.U32 R6, RZ, RZ, UR38 ;  /* 0x00000026ff067e24 */ /* 0x000fca000f8e00ff */
[----:B------:R-:W-:-:S04]  /*b070*/  SHF.L.U32 R6, R6, 0x1f, RZ ;  /* 0x0000001f06067819 */ /* 0x000fc800000006ff */
[----:B------:R0:W1:Y:S01]  /*b080*/  SYNCS.PHASECHK.TRANS64.TRYWAIT P2, [UR6+0x16830], R6 ;  /* 0x01683006ff0075a7 */ /* 0x0000620008040146 */
[----:B------:R-:W-:Y:S05]  /*b090*/  @!P0 BRA `(.L_x_11372) ;  /* 0x0000000000048947 */ /* 0x000fea0003800000 */
[----:B------:R-:W-:Y:S01]  /*b0a0*/  BPT.TRAP 0x1 ;  /* 0x000000040000795c */ /* 0x000fe20000300000 */
.L_x_11372:
[----:B-1----:R-:W-:Y:S05]  /*b0b0*/  @P2 BRA `(.L_x_11370) ;  /* 0x0000000000082947 */ /* 0x002fea0003800000 */
[----:B------:R-:W1:Y:S02]  /*b0c0*/  SYNCS.PHASECHK.TRANS64.TRYWAIT P2, [UR6+0x16830], R6 ;  /* 0x01683006ff0075a7 */ /* 0x000e640008040146 */
[----:B-1----:R-:W-:Y:S05]  /*b0d0*/  @!P2 BRA `(.L_x_11373) ;  /* 0x0000009c0024a947 */ /* 0x002fea0003800000 */
.L_x_11370:
        /* <DEDUP_REMOVED lines=27> */
.L_x_11375:
[----:B------:R-:W-:Y:S01]  /*b290*/  ULEA UR6, UR26, UR45, 0x3 ;  /* 0x0000002d1a067291 */ /* 0x000fe2000f8e183f */
[----:B------:R-:W-:-:S05]  /*b2a0*/  IMAD.U32 R6, RZ, RZ, UR27 ;  /* 0x0000001bff067e24 */ /* 0x000fca000f8e00ff */
[----:B------:R-:W-:-:S04]  /*b2b0*/  SHF.L.U32 R6, R6, 0x1f, RZ ;  /* 0x0000001f06067819 */ /* 0x000fc800000006ff */
[----:B------:R0:W1:Y:S01]  /*b2c0*/  SYNCS.PHASECHK.TRANS64.TRYWAIT P2, [UR6+0x16850], R6 ;  /* 0x01685006ff0075a7 */ /* 0x0000620008040146 */
[----:B------:R-:W-:Y:S05]  /*b2d0*/  @!P0 BRA `(.L_x_11376) ;  /* 0x0000000000048947 */ /* 0x000fea0003800000 */
[----:B------:R-:W-:Y:S01]  /*b2e0*/  BPT.TRAP 0x1 ;  /* 0x000000040000795c */ /* 0x000fe20000300000 */
.L_x_11376:
[----:B-1----:R-:W-:Y:S05]  /*b2f0*/  @P2 BRA `(.L_x_11374) ;  /* 0x0000000000082947 */ /* 0x002fea0003800000 */
[----:B------:R-:W1:Y:S02]  /*b300*/  SYNCS.PHASECHK.TRANS64.TRYWAIT P2, [UR6+0x16850], R6 ;  /* 0x01685006ff0075a7 */ /* 0x000e640008040146 */
[----:B-1----:R-:W-:Y:S05]  /*b310*/  @!P2 BRA `(.L_x_11377) ;  /* 0x0000009800aca947 */ /* 0x002fea0003800000 */
.L_x_11374:
        /* <DEDUP_REMOVED lines=15> */
[----:B------:R-:W-:-:S02]  /*b410*/  IMAD.U32 R39, RZ, RZ, UR39 ;  /* 0x00000027ff277e24 */ /* 0x000fc4000f8e00ff */
        /* <DEDUP_REMOVED lines=11> */
[----:B-1----:R-:W-:Y:S01]  /*b4d0*/  FMUL.FTZ R7, R25, UR24 ;  /* 0x0000001819077c20 */ /* 0x002fe20008410000 */
[----:B------:R-:W-:Y:S01]  /*b4e0*/  FMUL.FTZ R37, R43, UR24 ;  /* 0x000000182b257c20 */ /* 0x000fe20008410000 */
[----:B------:R-:W-:Y:S01]  /*b4f0*/  FMUL.FTZ R61, R67, UR24 ;  /* 0x00000018433d7c20 */ /* 0x000fe20008410000 */
[----:B------:R-:W-:Y:S01]  /*b500*/  @!P1 LEA R39, R39, UR45, 0x3 ;  /* 0x0000002d27279c11 */ /* 0x000fe2000f8e18ff */
[----:B------:R-:W-:Y:S01]  /*b510*/  FMUL.FTZ R14, R27, UR24 ;  /* 0x000000181b0e7c20 */ /* 0x000fe20008410000 */
[----:B------:R-:W-:Y:S01]  /*b520*/  FMUL.FTZ R25, R31, UR24 ;  /* 0x000000181f197c20 */ /* 0x000fe20008410000 */
[----:B------:R-:W-:Y:S01]  /*b530*/  FMUL.FTZ R43, R47, UR24 ;  /* 0x000000182f2b7c20 */ /* 0x000fe20008410000 */
[----:B------:R-:W-:Y:S01]  /*b540*/  FMUL.FTZ R67, R74, UR24 ;  /* 0x000000184a437c20 */ /* 0x000fe20008410000 */
[----:B--2---:R-:W-:Y:S01]  /*b550*/  SHF.R.U32.HI R152, RZ, 0x7, R153 ;  /* 0x00000007ff987819 */ /* 0x004fe20000011699 */
[----:B0-----:R-:W-:Y:S01]  /*b560*/  FMUL.FTZ R6, R24, UR24 ;  /* 0x0000001818067c20 */ /* 0x001fe20008410000 */
        /* <DEDUP_REMOVED lines=47> */
[----:B------:R-:W0:Y:S04]  /*b860*/  MUFU.TANH R6, R6 ;  /* 0x0000000600067308 */ /* 0x000e280000002400 */
[----:B------:R-:W-:-:S04]  /*b870*/  IMAD.IADD R39, R39, 0x1, -R18 ;  /* 0x0000000127277824 */ /* 0x000fc800078e0a12 */
[----:B------:R-:W1:Y:S01]  /*b880*/  MUFU.TANH R7, R7 ;  /* 0x0000000700077308 */ /* 0x000e620000002400 */
[----:B------:R-:W-:Y:S01]  /*b890*/  IMAD R39, R16, -0x2, R39 ;  /* 0xfffffffe10277824 */ /* 0x000fe200078e0227 */
[----:B------:R-:W-:Y:S02]  /*b8a0*/  WARPGROUP.DEPBAR.LE gsb0, 0x0 ;  /* 0x00008000000079c5 */ /* 0x000fe40000010000 */
[----:B------:R-:W-:-:S04]  /*b8b0*/  WARPGROUP.ARRIVE ;  /* 0x00000000000079c5 */ /* 0x000fc80000000000 */
[----:B------:R-:W2:Y:S02]  /*b8c0*/  MUFU.TANH R12, R12 ;  /* 0x0000000c000c7308 */ /* 0x000ea40000002400 */
[----:B------:R-:W-:Y:S01]  /*b8d0*/  HGMMA.64x64x16.F32 R88, R144, gdesc[UR4].tnspB, R88, gsb0 ;  /* 0x40e0000490587df0 */ /* 0x000fe20008000858 */
[----:B------:R-:W-:Y:S01]  /*b8e0*/  UIADD3 UR6, UR10, 0x100, URZ ;  /* 0x000001000a067890 */ /* 0x000fe2000fffe03f */
[----:B------:R-:W-:-:S04]  /*b8f0*/  UMOV UR7, 0x40000040 ;  /* 0x4000004000077882 */ /* 0x000fc80000000000 */
        /* <DEDUP_REMOVED lines=109> */
.L_x_11380:
[----:B------:R-:W-:Y:S02]  /*bfd0*/  IMAD.U32 R123, RZ, RZ, UR23 ;  /* 0x00000017ff7b7e24 */ /* 0x000fe4000f8e00ff */
[----:B------:R-:W-:-:S03]  /*bfe0*/  IMAD.MOV.U32 R121, RZ, RZ, R15 ;  /* 0x000000ffff797224 */ /* 0x000fc600078e000f */
[----:B------:R-:W-:-:S13]  /*bff0*/  ISETP.NE.AND P2, PT, R123, 0x1, PT ;  /* 0x000000017b00780c */ /* 0x000fda0003f45270 */
[----:B0-----:R-:W0:Y:S02]  /*c000*/  @P2 LDC.64 R38, c[0x0][0x9e8] ;  /* 0x00027a00ff262b82 */ /* 0x001e240000000a00 */
[----:B0-----:R-:W-:-:S05]  /*c010*/  @P2 IMAD.HI.U32 R38, R15, R38, RZ ;  /* 0x000000260f262227 */ /* 0x001fca00078e00ff */
[----:B------:R-:W-:-:S07]  /*c020*/  @P2 SHF.R.U32.HI R121, RZ, R39, R38 ;  /* 0x00000027ff792219 */ /* 0x000fce0000011626 */
.L_x_11381:
[----:B------:R-:W-:Y:S05]  /*c030*/  BSYNC B0 ;  /* 0x0000000000007941 */ /* 0x000fea0003800000 */
.L_x_11379:
[----:B------:R-:W-:-:S04]  /*c040*/  IMAD R39, R121, R123, -R82 ;  /* 0x0000007b79277224 */ /* 0x000fc800078e0a52 */
[----:B------:R-:W-:-:S05]  /*c050*/  IMAD R39, R16, -0x2, R39 ;  /* 0xfffffffe10277824 */ /* 0x000fca00078e0227 */
[----:B------:R-:W-:Y:S02]  /*c060*/  VIADDMNMX R86, R39, R123, R86, PT ;  /* 0x0000007b27567246 */ /* 0x000fe40003800156 */
[----:B------:R-:W-:-:S07]  /*c070*/  VIMNMX R85, R85, R39, !PT ;  /* 0x0000002755557248 */ /* 0x000fce0007fe0100 */
.L_x_11378:
        /* <DEDUP_REMOVED lines=111> */
.L_x_11384:
[----:B------:R-:W-:Y:S02]  /*c770*/  IMAD.U32 R121, RZ, RZ, UR23 ;  /* 0x00000017ff797e24 */ /* 0x000fe4000f8e00ff */
[----:B------:R-:W-:-:S03]  /*c780*/  IMAD.MOV.U32 R85, RZ, RZ, R13 ;  /* 0x000000ffff557224 */ /* 0x000fc600078e000d */
[----:B------:R-:W-:-:S13]  /*c790*/  ISETP.NE.AND P3, PT, R121, 0x1, PT ;  /* 0x000000017900780c */ /* 0x000fda0003f65270 */
[----:B------:R-:W0:Y:S02]  /*c7a0*/  @P3 LDC.64 R6, c[0x0][0x9e8] ;  /* 0x00027a00ff063b82 */ /* 0x000e240000000a00 */
[----:B0-----:R-:W-:-:S05]  /*c7b0*/  @P3 IMAD.HI.U32 R6, R13, R6, RZ ;  /* 0x000000060d063227 */ /* 0x001fca00078e00ff */
[----:B------:R-:W-:-:S07]  /*c7c0*/  @P3 SHF.R.U32.HI R85, RZ, R7, R6 ;  /* 0x00000007ff553219 */ /* 0x000fce0000011606 */
.L_x_11385:
[----:B------:R-:W-:Y:S05]  /*c7d0*/  BSYNC B0 ;  /* 0x0000000000007941 */ /* 0x000fea0003800000 */
.L_x_11383:
[----:B------:R-:W-:-:S04]  /*c7e0*/  IMAD R7, R85, R121, -R82 ;  /* 0x0000007955077224 */ /* 0x000fc800078e0a52 */
[----:B------:R-:W-:-:S05]  /*c7f0*/  IMAD R7, R16, -0x2, R7 ;  /* 0xfffffffe10077824 */ /* 0x000fca00078e0207 */
[----:B------:R-:W-:Y:S02]  /*c800*/  VIADDMNMX R120, R7, R121, R120, PT ;  /* 0x0000007907787246 */ /* 0x000fe40003800178 */
[----:B------:R-:W-:-:S07]  /*c810*/  VIMNMX R87, R87, R7, !PT ;  /* 0x0000000757577248 */ /* 0x000fce0007fe0100 */
.L_x_11382:
[----:B------:R-:W-:Y:S01]  /*c820*/  FMNMX.FTZ R7, R39, R8, !PT ;  /* 0x0000000827077209 */ /* 0x000fe20007810000 */
[----:B------:R-:W-:Y:S01]  /*c830*/  UMOV UR10, UR22 ;  /* 0x00000016000a7c82 */ /* 0x000fe20008000000 */
[C---:B------:R-:W-:Y:S01]  /*c840*/  ISETP.GT.AND P3, PT, R87.reuse, 0x9, P2 ;  /* 0x000000095700780c */ /* 0x040fe20001764270 */
[----:B------:R-:W-:Y:S01]  /*c850*/  UMOV UR27, UR38 ;  /* 0x00000026001b7c82 */ /* 0x000fe20008000000 */
        /* <DEDUP_REMOVED lines=83> */
[--C-:B------:R-:W-:Y:S01]  /*cd90*/  FFMA.FTZ R21, R21, UR10, -R85.reuse ;  /* 0x0000000a15157c23 */ /* 0x100fe20008010855 */
[--C-:B------:R-:W-:Y:S01]  /*cda0*/  FFMA.FTZ R46, R46, UR10, -R85.reuse ;  /* 0x0000000a2e2e7c23 */ /* 0x100fe20008010855 */
[----:B------:R-:W-:Y:S01]  /*cdb0*/  FADD.FTZ R83, -R83, R8 ;  /* 0x0000000853537221 */ /* 0x000fe20000010100 */
[----:B------:R-:W-:Y:S01]  /*cdc0*/  FSEL R39, R12, -INF , !P3 ;  /* 0xff8000000c277808 */ /* 0x000fe20005800000 */
[--C-:B------:R-:W-:Y:S01]  /*cdd0*/  FFMA.FTZ R136, R44, UR10, -R85.reuse ;  /* 0x0000000a2c887c23 */ /* 0x100fe20008010855 */
[----:B------:R-:W-:Y:S01]  /*cde0*/  FSEL R12, R43, -INF , !P4 ;  /* 0xff8000002b0c7808 */ /* 0x000fe20006000000 */
[--C-:B------:R-:W-:Y:S01]  /*cdf0*/  FFMA.FTZ R43, R28, UR10, -R85.reuse ;  /* 0x0000000a1c2b7c23 */ /* 0x100fe20008010855 */
[----:B------:R-:W-:Y:S01]  /*ce00*/  FMNMX.FTZ R121, R39, R10, !PT ;  /* 0x0000000a27797209 */ /* 0x000fe20007810000 */
[----:B------:R-:W-:Y:S01]  /*ce10*/  FMUL.FTZ R83, R83, UR10 ;  /* 0x0000000a53537c20 */ /* 0x000fe20008410000 */
[----:B------:R-:W-:Y:S01]  /*ce20*/  ISETP.GT.AND P4, PT, R87, 0x31, P2 ;  /* 0x000000315700780c */ /* 0x000fe20001784270 */
[----:B------:R-:W-:Y:S01]  /*ce30*/  MUFU.EX2 R150, R150 ;  /* 0x0000009600967308 */ /* 0x000fe20000000800 */
[----:B------:R-:W-:Y:S01]  /*ce40*/  FMNMX.FTZ R121, R14, R121, !PT ;  /* 0x000000790e797209 */ /* 0x000fe20007810000 */
[--C-:B------:R-:W-:Y:S01]  /*ce50*/  FFMA.FTZ R138, R50, UR10, -R85.reuse ;  /* 0x0000000a328a7c23 */ /* 0x100fe20008010855 */
[----:B------:R-:W-:Y:S01]  /*ce60*/  ISETP.LT.OR P4, PT, R120, 0x32, P4 ;  /* 0x000000327800780c */ /* 0x000fe20002781670 */
[--C-:B------:R-:W-:Y:S01]  /*ce70*/  FFMA.FTZ R51, R51, UR10, -R85.reuse ;  /* 0x0000000a33337c23 */ /* 0x100fe20008010855 */
[----:B0-----:R-:W-:Y:S01]  /*ce80*/  FMNMX.FTZ R6, R24, R121, !PT ;  /* 0x0000007918067209 */ /* 0x001fe20007810000 */
[--C-:B------:R-:W-:Y:S01]  /*ce90*/  FFMA.FTZ R132, R54, UR10, -R85.reuse ;  /* 0x0000000a36847c23 */ /* 0x100fe20008010855 */
[----:B------:R-:W-:Y:S01]  /*cea0*/  ISETP.GT.AND P3, PT, R87, 0x30, P2 ;  /* 0x000000305700780c */ /* 0x000fe20001764270 */
[----:B------:R-:W0:Y:S01]  /*ceb0*/  MUFU.EX2 R83, R83 ;  /* 0x0000005300537308 */ /* 0x000e220000000800 */
[----:B------:R-:W-:Y:S01]  /*cec0*/  FMNMX.FTZ R6, R25, R6, !PT ;  /* 0x0000000619067209 */ /* 0x000fe20007810000 */
[--C-:B------:R-:W-:Y:S01]  /*ced0*/  FFMA.FTZ R134, R58, UR10, -R85.reuse ;  /* 0x0000000a3a867c23 */ /* 0x100fe20008010855 */
[----:B------:R-:W-:Y:S01]  /*cee0*/  FSEL R20, R47, -INF , !P4 ;  /* 0xff8000002f147808 */ /* 0x000fe20006000000 */
[--C-:B------:R-:W-:Y:S01]  /*cef0*/  FFMA.FTZ R47, R32, UR10, -R85.reuse ;  /* 0x0000000a202f7c23 */ /* 0x100fe20008010855 */
[----:B------:R-:W-:Y:S01]  /*cf00*/  FMNMX.FTZ R6, R27, R6, !PT ;  /* 0x000000061b067209 */ /* 0x000fe20007810000 */
[--C-:B------:R-:W-:Y:S01]  /*cf10*/  FFMA.FTZ R60, R60, UR10, -R85.reuse ;  /* 0x0000000a3c3c7c23 */ /* 0x100fe20008010855 */
[----:B------:R-:W-:Y:S01]  /*cf20*/  ISETP.GT.AND P4, PT, R87, 0x39, P2 ;  /* 0x000000395700780c */ /* 0x000fe20001784270 */
[----:B------:R-:W1:Y:S01]  /*cf30*/  MUFU.EX2 R21, R21 ;  /* 0x0000001500157308 */ /* 0x000e620000000800 */
[----:B------:R-:W-:Y:S01]  /*cf40*/  FMNMX.FTZ R6, R29, R6, !PT ;  /* 0x000000061d067209 */ /* 0x000fe20007810000 */
[--C-:B------:R-:W-:Y:S01]  /*cf50*/  FFMA.FTZ R128, R62, UR10, -R85.reuse ;  /* 0x0000000a3e807c23 */ /* 0x100fe20008010855 */
[----:B------:R-:W-:Y:S01]  /*cf60*/  ISETP.LT.OR P3, PT, R120, 0x31, P3 ;  /* 0x000000317800780c */ /* 0x000fe20001f61670 */
[--C-:B------:R-:W-:Y:S01]  /*cf70*/  FFMA.FTZ R63, R63, UR10, -R85.reuse ;  /* 0x0000000a3f3f7c23 */ /* 0x100fe20008010855 */
[----:B------:R-:W-:Y:S01]  /*cf80*/  FMNMX.FTZ R121, R31, R6, !PT ;  /* 0x000000061f797209 */ /* 0x000fe20007810000 */
[--C-:B------:R-:W-:Y:S01]  /*cf90*/  FFMA.FTZ R130, R66, UR10, -R85.reuse ;  /* 0x0000000a42827c23 */ /* 0x100fe20008010855 */
[----:B------:R-:W-:Y:S01]  /*cfa0*/  ISETP.LT.OR P4, PT, R120, 0x3a, P4 ;  /* 0x0000003a7800780c */ /* 0x000fe20002781670 */
[----:B------:R-:W2:Y:S01]  /*cfb0*/  MUFU.EX2 R144, R144 ;  /* 0x0000009000907308 */ /* 0x000ea20000000800 */
[----:B------:R-:W-:Y:S01]  /*cfc0*/  FMNMX.FTZ R6, R38, R121, !PT ;  /* 0x0000007926067209 */ /* 0x000fe20007810000 */
[--C-:B------:R-:W-:Y:S01]  /*cfd0*/  FFMA.FTZ R124, R70, UR10, -R85.reuse ;  /* 0x0000000a467c7c23 */ /* 0x100fe20008010855 */
[----:B------:R-:W-:Y:S01]  /*cfe0*/  FSEL R45, R45, -INF , !P3 ;  /* 0xff8000002d2d7808 */ /* 0x000fe20005800000 */
[--C-:B------:R-:W-:Y:S01]  /*cff0*/  FFMA.FTZ R126, R74, UR10, -R85.reuse ;  /* 0x0000000a4a7e7c23 */ /* 0x100fe20008010855 */
[----:B------:R-:W-:Y:S01]  /*d000*/  ISETP.GT.AND P3, PT, R87, 0x38, P2 ;  /* 0x000000385700780c */ /* 0x000fe20001764270 */
[--C-:B------:R-:W-:Y:S01]  /*d010*/  FFMA.FTZ R75, R75, UR10, -R85.reuse ;  /* 0x0000000a4b4b7c23 */ /* 0x100fe20008010855 */
[----:B------:R-:W-:Y:S01]  /*d020*/  FSEL R26, R49, -INF , !P4 ;  /* 0xff800000311a7808 */ /* 0x000fe20006000000 */
[----:B------:R-:W-:Y:S01]  /*d030*/  FFMA.FTZ R49, R36, UR10, -R85 ;  /* 0x0000000a24317c23 */ /* 0x000fe20008010855 */
[----:B------:R-:W-:Y:S01]  /*d040*/  ISETP.GT.AND P4, PT, R87, 0x41, P2 ;  /* 0x000000415700780c */ /* 0x000fe20001784270 */
[----:B------:R-:W3:Y:S01]  /*d050*/  MUFU.EX2 R43, R43 ;  /* 0x0000002b002b7308 */ /* 0x000ee20000000800 */
[----:B------:R-:W-:Y:S01]  /*d060*/  FMNMX.FTZ R6, R35, R6, !PT ;  /* 0x0000000623067209 */ /* 0x000fe20007810000 */
[-C--:B0-----:R-:W-:Y:S01]  /*d070*/  FMUL.FTZ R88, R88, R83.reuse ;  /* 0x0000005358587220 */ /* 0x081fe20000410000 */
[C---:B------:R-:W-:Y:S01]  /*d080*/  ISETP.LT.OR P3, PT, R120.reuse, 0x39, P3 ;  /* 0x000000397800780c */ /* 0x040fe20001f61670 */
[-C--:B------:R-:W-:Y:S01]  /*d090*/  FMUL.FTZ R89, R89, R83.reuse ;  /* 0x0000005359597220 */ /* 0x080fe20000410000 */
[----:B------:R-:W-:Y:S01]  /*d0a0*/  ISETP.LT.OR P4, PT, R120, 0x42, P4 ;  /* 0x000000427800780c */ /* 0x000fe20002781670 */
[-C--:B------:R-:W-:Y:S01]  /*d0b0*/  FMUL.FTZ R92, R92, R83.reuse ;  /* 0x000000535c5c7220 */ /* 0x080fe20000410000 */
[----:B------:R-:W-:Y:S01]  /*d0c0*/  FMNMX.FTZ R6, R37, R6, !PT ;  /* 0x0000000625067209 */ /* 0x000fe20007810000 */
[----:B------:R-:W0:Y:S01]  /*d0d0*/  MUFU.EX2 R146, R146 ;  /* 0x0000009200927308 */ /* 0x000e220000000800 */
[----:B------:R-:W-:Y:S01]  /*d0e0*/  FSEL R48, R48, -INF , !P3 ;  /* 0xff80000030307808 */ /* 0x000fe20005800000 */
[-C--:B------:R-:W-:Y:S01]  /*d0f0*/  FMUL.FTZ R93, R93, R83.reuse ;  /* 0x000000535d5d7220 */ /* 0x080fe20000410000 */
[----:B------:R-:W-:Y:S01]  /*d100*/  ISETP.GT.AND P3, PT, R87, 0x40, P2 ;  /* 0x000000405700780c */ /* 0x000fe20001764270 */
[-C--:B------:R-:W-:Y:S01]  /*d110*/  FMUL.FTZ R96, R96, R83.reuse ;  /* 0x0000005360607220 */ /* 0x080fe20000410000 */
[----:B------:R-:W-:Y:S01]  /*d120*/  FSEL R28, R53, -INF , !P4 ;  /* 0xff800000351c7808 */ /* 0x000fe20006000000 */
[-C--:B------:R-:W-:Y:S01]  /*d130*/  FMUL.FTZ R97, R97, R83.reuse ;  /* 0x0000005361617220 */ /* 0x080fe20000410000 */
[----:B------:R-:W-:Y:S01]  /*d140*/  FMNMX.FTZ R53, R41, R6, !PT ;  /* 0x0000000629357209 */ /* 0x000fe20007810000 */
[----:B------:R-:W4:Y:S01]  /*d150*/  MUFU.EX2 R47, R47 ;  /* 0x0000002f002f7308 */ /* 0x000f220000000800 */
[----:B------:R-:W-:Y:S01]  /*d160*/  ISETP.LT.OR P3, PT, R120, 0x41, P3 ;  /* 0x000000417800780c */ /* 0x000fe20001f61670 */
[-C--:B------:R-:W-:Y:S01]  /*d170*/  FMUL.FTZ R100, R100, R83.reuse ;  /* 0x0000005364647220 */ /* 0x080fe20000410000 */
[----:B------:R-:W-:Y:S01]  /*d180*/  ISETP.GT.AND P4, PT, R87, 0x49, P2 ;  /* 0x000000495700780c */ /* 0x000fe20001784270 */
[----:B------:R-:W-:Y:S01]  /*d190*/  FMUL.FTZ R101, R101, R83 ;  /* 0x0000005365657220 */ /* 0x000fe20000410000 */
[----:B------:R-:W-:Y:S01]  /*d1a0*/  FMNMX.FTZ R6, R12, R53, !PT ;  /* 0x000000350c067209 */ /* 0x000fe20007810000 */
[-C--:B------:R-:W-:Y:S01]  /*d1b0*/  FMUL.FTZ R104, R104, R83.reuse ;  /* 0x0000005368687220 */ /* 0x080fe20000410000 */
[----:B------:R-:W-:Y:S01]  /*d1c0*/  FSEL R52, R52, -INF , !P3 ;  /* 0xff80000034347808 */ /* 0x000fe20005800000 */
[----:B------:R-:W5:Y:S01]  /*d1d0*/  MUFU.EX2 R140, R140 ;  /* 0x0000008c008c7308 */ /* 0x000f620000000800 */
[----:B------:R-:W-:Y:S01]  /*d1e0*/  ISETP.LT.OR P4, PT, R120, 0x4a, P4 ;  /* 0x0000004a7800780c */ /* 0x000fe20002781670 */
[-C--:B------:R-:W-:Y:S01]  /*d1f0*/  FMUL.FTZ R105, R105, R83.reuse ;  /* 0x0000005369697220 */ /* 0x080fe20000410000 */
[----:B------:R-:W-:Y:S01]  /*d200*/  ISETP.GT.AND P3, PT, R87, 0x48, P2 ;  /* 0x000000485700780c */ /* 0x000fe20001764270 */
[-C--:B------:R-:W-:Y:S01]  /*d210*/  FMUL.FTZ R108, R108, R83.reuse ;  /* 0x000000536c6c7220 */ /* 0x080fe20000410000 */
[----:B------:R-:W-:Y:S01]  /*d220*/  FMNMX.FTZ R53, R45, R6, !PT ;  /* 0x000000062d357209 */ /* 0x000fe20007810000 */
[-C--:B------:R-:W-:Y:S01]  /*d230*/  FMUL.FTZ R109, R109, R83.reuse ;  /* 0x000000536d6d7220 */ /* 0x080fe20000410000 */
[----:B------:R-:W-:Y:S01]  /*d240*/  FSEL R30, R57, -INF , !P4 ;  /* 0xff800000391e7808 */ /* 0x000fe20006000000 */
[----:B------:R-:W5:Y:S01]  /*d250*/  MUFU.EX2 R49, R49 ;  /* 0x0000003100317308 */ /* 0x000f620000000800 */
[----:B------:R-:W-:Y:S01]  /*d260*/  ISETP.LT.OR P3, PT, R120, 0x49, P3 ;  /* 0x000000497800780c */ /* 0x000fe20001f61670 */
[----:B------:R-:W-:Y:S01]  /*d270*/  FMUL.FTZ R112, R112, R83 ;  /* 0x0000005370707220 */ /* 0x000fe20000410000 */
[----:B------:R-:W-:Y:S01]  /*d280*/  FMNMX.FTZ R57, R20, R53, !PT ;  /* 0x0000003514397209 */ /* 0x000fe20007810000 */
[-C--:B------:R-:W-:Y:S01]  /*d290*/  FMUL.FTZ R113, R113, R83.reuse ;  /* 0x0000005371717220 */ /* 0x080fe20000410000 */
[----:B------:R-:W-:Y:S01]  /*d2a0*/  FSEL R55, R55, -INF , !P3 ;  /* 0xff80000037377808 */ /* 0x000fe20005800000 */
[----:B------:R-:W-:Y:S01]  /*d2b0*/  FMUL.FTZ R116, R116, R83 ;  /* 0x0000005374747220 */ /* 0x000fe20000410000 */
[----:B------:R-:W-:Y:S01]  /*d2c0*/  FMNMX.FTZ R57, R48, R57, !PT ;  /* 0x0000003930397209 */ /* 0x000fe20007810000 */
[----:B------:R-:W-:Y:S01]  /*d2d0*/  MUFU.EX2 R53, R42 ;  /* 0x0000002a00357308 */ /* 0x000fe20000000800 */
[----:B------:R-:W-:Y:S01]  /*d2e0*/  ISETP.GT.AND P3, PT, R87, 0x50, P2 ;  /* 0x000000505700780c */ /* 0x000fe20001764270 */
[----:B------:R-:W-:Y:S01]  /*d2f0*/  FMUL.FTZ R117, R117, R83 ;  /* 0x0000005375757220 */ /* 0x000fe20000410000 */
[----:B------:R-:W-:-:S02]  /*d300*/  FMNMX.FTZ R57, R26, R57, !PT ;  /* 0x000000391a397209 */ /* 0x000fc40007810000 */
[----:B------:R-:W-:Y:S02]  /*d310*/  ISETP.LT.OR P3, PT, R120, 0x51, P3 ;  /* 0x000000517800780c */ /* 0x000fe40001f61670 */
[----:B------:R-:W-:Y:S01]  /*d320*/  FMNMX.FTZ R57, R52, R57, !PT ;  /* 0x0000003934397209 */ /* 0x000fe20007810000 */
[----:B------:R-:W-:Y:S01]  /*d330*/  MUFU.EX2 R142, R142 ;  /* 0x0000008e008e7308 */ /* 0x000fe20000000800 */
[----:B------:R-:W-:Y:S02]  /*d340*/  FSEL R59, R59, -INF , !P3 ;  /* 0xff8000003b3b7808 */ /* 0x000fe40005800000 */
[C---:B------:R-:W-:Y:S02]  /*d350*/  ISETP.GT.AND P3, PT, R87.reuse, 0x58, P2 ;  /* 0x000000585700780c */ /* 0x040fe40001764270 */
[----:B------:R-:W-:Y:S02]  /*d360*/  ISETP.GT.AND P4, PT, R87, 0x51, P2 ;  /* 0x000000515700780c */ /* 0x000fe40001784270 */
[----:B------:R-:W-:Y:S01]  /*d370*/  FMNMX.FTZ R6, R28, R57, !PT ;  /* 0x000000391c067209 */ /* 0x000fe20007810000 */
[----:B------:R-:W-:Y:S01]  /*d380*/  MUFU.EX2 R136, R136 ;  /* 0x0000008800887308 */ /* 0x000fe20000000800 */
[----:B------:R-:W-:-:S02]  /*d390*/  ISETP.LT.OR P3, PT, R120, 0x59, P3 ;  /* 0x000000597800780c */ /* 0x000fc40001f61670 */
[----:B------:R-:W-:Y:S02]  /*d3a0*/  ISETP.LT.OR P4, PT, R120, 0x52, P4 ;  /* 0x000000527800780c */ /* 0x000fe40002781670 */
[----:B------:R-:W-:Y:S02]  /*d3b0*/  FMNMX.FTZ R121, R55, R6, !PT ;  /* 0x0000000637797209 */ /* 0x000fe40007810000 */
[----:B------:R-:W-:Y:S01]  /*d3c0*/  FSEL R64, R64, -INF , !P3 ;  /* 0xff80000040407808 */ /* 0x000fe20005800000 */
[----:B------:R1:W-:Y:S01]  /*d3d0*/  MUFU.EX2 R57, R46 ;  /* 0x0000002e00397308 */ /* 0x0003e20000000800 */
[----:B------:R-:W-:Y:S02]  /*d3e0*/  ISETP.GT.AND P3, PT, R87, 0x60, P2 ;  /* 0x000000605700780c */ /* 0x000fe40001764270 */
[----:B------:R-:W-:Y:S02]  /*d3f0*/  FSEL R61, R61, -INF , !P4 ;  /* 0xff8000003d3d7808 */ /* 0x000fe40006000000 */
[----:B------:R-:W-:-:S02]  /*d400*/  FMNMX.FTZ R6, R30, R121, !PT ;  /* 0x000000791e067209 */ /* 0x000fc40007810000 */
[----:B------:R-:W-:Y:S01]  /*d410*/  ISETP.GT.AND P4, PT, R87, 0x59, P2 ;  /* 0x000000595700780c */ /* 0x000fe20001784270 */
[----:B------:R-:W-:Y:S01]  /*d420*/  MUFU.EX2 R138, R138 ;  /* 0x0000008a008a7308 */ /* 0x000fe20000000800 */
[C---:B------:R-:W-:Y:S01]  /*d430*/  ISETP.LT.OR P3, PT, R120.reuse, 0x61, P3 ;  /* 0x000000617800780c */ /* 0x040fe20001f61670 */
[----:B-1----:R-:W-:Y:S01]  /*d440*/  FFMA.FTZ R46, R83, R3, R148 ;  /* 0x00000003532e7223 */ /* 0x002fe20000010094 */
[----:B------:R-:W-:Y:S02]  /*d450*/  FMNMX.FTZ R6, R59, R6, !PT ;  /* 0x000000063b067209 */ /* 0x000fe40007810000 */
[----:B------:R-:W-:Y:S01]  /*d460*/  ISETP.LT.OR P4, PT, R120, 0x5a, P4 ;  /* 0x0000005a7800780c */ /* 0x000fe20002781670 */
[----:B------:R-:W-:Y:S01]  /*d470*/  FADD.FTZ R3, R33, R46 ;  /* 0x0000002e21037221 */ /* 0x000fe20000010000 */
[----:B------:R-:W-:Y:S01]  /*d480*/  FSEL R32, R67, -INF , !P3 ;  /* 0xff80000043207808 */ /* 0x000fe20005800000 */
[----:B------:R-:W-:Y:S01]  /*d490*/  MUFU.EX2 R51, R51 ;  /* 0x0000003300337308 */ /* 0x000fe20000000800 */
[----:B------:R-:W-:Y:S01]  /*d4a0*/  FMNMX.FTZ R67, R61, R6, !PT ;  /* 0x000000063d437209 */ /* 0x000fe20007810000 */
[----:B------:R-:W-:Y:S01]  /*d4b0*/  FADD.FTZ R46, R150, R3 ;  /* 0x00000003962e7221 */ /* 0x000fe20000010000 */
[----:B------:R-:W-:-:S02]  /*d4c0*/  FSEL R65, R65, -INF , !P4 ;  /* 0xff80000041417808 */ /* 0x000fc40006000000 */
[C---:B------:R-:W-:Y:S02]  /*d4d0*/  ISETP.GT.AND P4, PT, R87.reuse, 0x61, P2 ;  /* 0x000000615700780c */ /* 0x040fe40001784270 */
[----:B------:R-:W-:Y:S01]  /*d4e0*/  FMNMX.FTZ R6, R64, R67, !PT ;  /* 0x0000004340067209 */ /* 0x000fe20007810000 */
[----:B------:R-:W-:Y:S01]  /*d4f0*/  MUFU.EX2 R132, R132 ;  /* 0x0000008400847308 */ /* 0x000fe20000000800 */
[----:B------:R-:W-:Y:S02]  /*d500*/  ISETP.GT.AND P3, PT, R87, 0x68, P2 ;  /* 0x000000685700780c */ /* 0x000fe40001764270 */
[C---:B------:R-:W-:Y:S02]  /*d510*/  ISETP.LT.OR P4, PT, R120.reuse, 0x62, P4 ;  /* 0x000000627800780c */ /* 0x040fe40002781670 */
[----:B------:R-:W-:Y:S02]  /*d520*/  FMNMX.FTZ R67, R65, R6, !PT ;  /* 0x0000000641437209 */ /* 0x000fe40007810000 */
[----:B------:R-:W-:Y:S01]  /*d530*/  ISETP.LT.OR P3, PT, R120, 0x69, P3 ;  /* 0x000000697800780c */ /* 0x000fe20001f61670 */
[----:B------:R-:W-:Y:S01]  /*d540*/  MUFU.EX2 R134, R134 ;  /* 0x0000008600867308 */ /* 0x000fe20000000800 */
[----:B------:R-:W-:-:S02]  /*d550*/  FSEL R69, R69, -INF , !P4 ;  /* 0xff80000045457808 */ /* 0x000fc40006000000 */
[----:B------:R-:W-:Y:S02]  /*d560*/  ISETP.GT.AND P4, PT, R87, 0x69, P2 ;  /* 0x000000695700780c */ /* 0x000fe40001784270 */
[----:B------:R-:W-:Y:S01]  /*d570*/  FMNMX.FTZ R6, R32, R67, !PT ;  /* 0x0000004320067209 */ /* 0x000fe20007810000 */
[----:B------:R-:W-:Y:S01]  /*d580*/  FFMA.FTZ R67, R56, UR10, -R85 ;  /* 0x0000000a38437c23 */ /* 0x000fe20008010855 */
[----:B------:R-:W-:Y:S01]  /*d590*/  FSEL R71, R71, -INF , !P3 ;  /* 0xff80000047477808 */ /* 0x000fe20005800000 */
[----:B------:R-:W-:Y:S01]  /*d5a0*/  MUFU.EX2 R128, R128 ;  /* 0x0000008000807308 */ /* 0x000fe20000000800 */
[----:B------:R-:W-:Y:S02]  /*d5b0*/  ISETP.GT.AND P3, PT, R87, 0x70, P2 ;  /* 0x000000705700780c */ /* 0x000fe40001764270 */
[----:B------:R-:W-:Y:S02]  /*d5c0*/  ISETP.LT.OR P4, PT, R120, 0x6a, P4 ;  /* 0x0000006a7800780c */ /* 0x000fe40002781670 */
[----:B------:R-:W-:-:S02]  /*d5d0*/  FMNMX.FTZ R6, R69, R6, !PT ;  /* 0x0000000645067209 */ /* 0x000fc40007810000 */
        /* <DEDUP_REMOVED lines=8> */
[C---:B------:R-:W-:Y:S02]  /*d660*/  ISETP.LT.OR P4, PT, R120.reuse, 0x72, P4 ;  /* 0x000000727800780c */ /* 0x040fe40002781670 */
[----:B------:R-:W-:Y:S02]  /*d670*/  FMNMX.FTZ R77, R73, R6, !PT ;  /* 0x00000006494d7209 */ /* 0x000fe40007810000 */
[----:B------:R-:W-:Y:S01]  /*d680*/  ISETP.LT.OR P3, PT, R120, 0x79, P3 ;  /* 0x000000797800780c */ /* 0x000fe20001f61670 */
[----:B------:R-:W-:Y:S01]  /*d690*/  MUFU.EX2 R130, R130 ;  /* 0x0000008200827308 */ /* 0x000fe20000000800 */
[----:B------:R-:W-:Y:S02]  /*d6a0*/  ISETP.GT.AND P2, PT, R87, 0x79, P2 ;  /* 0x000000795700780c */ /* 0x000fe40001744270 */
[----:B------:R-:W-:Y:S02]  /*d6b0*/  FSEL R78, R78, -INF , !P4 ;  /* 0xff8000004e4e7808 */ /* 0x000fe40006000000 */
[----:B------:R-:W-:-:S02]  /*d6c0*/  FMNMX.FTZ R77, R34, R77, !PT ;  /* 0x0000004d224d7209 */ /* 0x000fc40007810000 */
[----:B------:R-:W-:Y:S01]  /*d6d0*/  FSEL R36, R79, -INF , !P3 ;  /* 0xff8000004f247808 */ /* 0x000fe20005800000 */
[----:B------:R-:W-:Y:S01]  /*d6e0*/  MUFU.EX2 R124, R124 ;  /* 0x0000007c007c7308 */ /* 0x000fe20000000800 */
[----:B------:R-:W-:Y:S01]  /*d6f0*/  ISETP.LT.OR P2, PT, R120, 0x7a, P2 ;  /* 0x0000007a7800780c */ /* 0x000fe20001741670 */
[--C-:B------:R-:W-:Y:S01]  /*d700*/  FFMA.FTZ R120, R76, UR10, -R85.reuse ;  /* 0x0000000a4c787c23 */ /* 0x100fe20008010855 */
[----:B------:R-:W-:Y:S02]  /*d710*/  FMNMX.FTZ R79, R78, R77, !PT ;  /* 0x0000004d4e4f7209 */ /* 0x000fe40007810000 */
[----:B------:R-:W-:Y:S01]  /*d720*/  FSEL R40, R81, -INF , !P2 ;  /* 0xff80000051287808 */ /* 0x000fe20005000000 */
[----:B------:R-:W-:Y:S01]  /*d730*/  FFMA.FTZ R81, R72, UR10, -R85 ;  /* 0x0000000a48517c23 */ /* 0x000fe20008010855 */
[----:B------:R-:W-:Y:S01]  /*d740*/  FMNMX.FTZ R79, R36, R79, !PT ;  /* 0x0000004f244f7209 */ /* 0x000fe20007810000 */
[----:B------:R-:W-:Y:S01]  /*d750*/  MUFU.EX2 R77, R60 ;  /* 0x0000003c004d7308 */ /* 0x000fe20000000800 */
[----:B------:R-:W-:-:S02]  /*d760*/  F2FP.F16.F32.PACK_AB R150, R21, R150 ;  /* 0x000000961596723e */ /* 0x000fc400000000ff */
[----:B------:R-:W-:Y:S01]  /*d770*/  FMNMX.FTZ R6, R40, R79, !PT ;  /* 0x0000004f28067209 */ /* 0x000fe20007810000 */
[----:B------:R-:W-:Y:S01]  /*d780*/  FFMA.FTZ R79, R68, UR10, -R85 ;  /* 0x0000000a444f7c23 */ /* 0x000fe20008010855 */
[----:B------:R-:W-:-:S03]  /*d790*/  F2FP.F16.F32.PACK_AB R148, R33, R148 ;  /* 0x000000942194723e */ /* 0x000fc600000000ff */
[----:B------:R-:W1:Y:S01]  /*d7a0*/  SHFL.BFLY PT, R87, R6, 0x2, 0x1f ;  /* 0x0c401f0006577f89 */ /* 0x000e6200000e0000 */
[----:B------:R-:W-:Y:S08]  /*d7b0*/  MUFU.EX2 R81, R81 ;  /* 0x0000005100517308 */ /* 0x000ff00000000800 */
[----:B------:R-:W-:Y:S08]  /*d7c0*/  MUFU.EX2 R79, R79 ;  /* 0x0000004f004f7308 */ /* 0x000ff00000000800 */
[----:B------:R-:W-:Y:S01]  /*d7d0*/  MUFU.EX2 R126, R126 ;  /* 0x0000007e007e7308 */ /* 0x000fe20000000800 */
[----:B-1----:R-:W-:-:S07]  /*d7e0*/  FMNMX.FTZ R42, R6, R87, !PT ;  /* 0x00000057062a7209 */ /* 0x002fce0007810000 */
[----:B------:R-:W-:Y:S01]  /*d7f0*/  MUFU.EX2 R75, R75 ;  /* 0x0000004b004b7308 */ /* 0x000fe20000000800 */
[--C-:B------:R-:W-:Y:S01]  /*d800*/  FFMA.FTZ R87, R80, UR10, -R85.reuse ;  /* 0x0000000a50577c23 */ /* 0x100fe20008010855 */
[----:B------:R-:W-:Y:S01]  /*d810*/  FFMA.FTZ R85, R84, UR10, -R85 ;  /* 0x0000000a54557c23 */ /* 0x000fe20008010855 */
[----:B------:R-:W1:Y:S05]  /*d820*/  SHFL.BFLY PT, R121, R42, 0x1, 0x1f ;  /* 0x0c201f002a797f89 */ /* 0x000e6a00000e0000 */
[----:B------:R-:W-:Y:S08]  /*d830*/  MUFU.EX2 R120, R120 ;  /* 0x0000007800787308 */ /* 0x000ff00000000800 */
[----:B------:R-:W-:Y:S08]  /*d840*/  MUFU.EX2 R87, R87 ;  /* 0x0000005700577308 */ /* 0x000ff00000000800 */
[----:B------:R-:W-:Y:S01]  /*d850*/  MUFU.EX2 R122, R122 ;  /* 0x0000007a007a7308 */ /* 0x000fe20000000800 */
[----:B-1----:R-:W-:-:S04]  /*d860*/  FMNMX.FTZ R6, R42, R121, !PT ;  /* 0x000000792a067209 */ /* 0x002fc80007810000 */
[C---:B------:R-:W-:Y:S01]  /*d870*/  FSETP.NEU.FTZ.AND P2, PT, R6.reuse, -INF , PT ;  /* 0xff8000000600780b */ /* 0x040fe20003f5d000 */
[C---:B------:R-:W-:Y:S02]  /*d880*/  FMUL.FTZ R44, R6.reuse, UR10 ;  /* 0x0000000a062c7c20 */ /* 0x040fe40008410000 */
[----:B------:R-:W-:Y:S01]  /*d890*/  MUFU.EX2 R85, R85 ;  /* 0x0000005500557308 */ /* 0x000fe20000000800 */
[----:B------:R-:W-:Y:S02]  /*d8a0*/  FSEL R3, R6, RZ, P2 ;  /* 0x000000ff06037208 */ /* 0x000fe40001000000 */
[----:B------:R-:W-:Y:S02]  /*d8b0*/  FSEL R44, R44, RZ, P2 ;  /* 0x000000ff2c2c7208 */ /* 0x000fe40001000000 */
[C---:B------:R-:W-:Y:S01]  /*d8c0*/  ISETP.GT.AND P2, PT, R0.reuse, UR43, PT ;  /* 0x0000002b00007c0c */ /* 0x040fe2000bf44270 */
[----:B------:R-:W-:Y:S01]  /*d8d0*/  FADD.FTZ R3, -R3, R10 ;  /* 0x0000000a03037221 */ /* 0x000fe20000010100 */
[----:B------:R-:W-:-:S02]  /*d8e0*/  VIADD R0, R0, 0xffffffff ;  /* 0xffffffff00007836 */ /* 0x000fc40000000000 */
[--C-:B------:R-:W-:Y:S01]  /*d8f0*/  FFMA.FTZ R149, R14, UR10, -R44.reuse ;  /* 0x0000000a0e957c23 */ /* 0x100fe2000801082c */
[----:B------:R-:W-:Y:S01]  /*d900*/  FFMA.FTZ R14, R25, UR10, -R44 ;  /* 0x0000000a190e7c23 */ /* 0x000fe2000801082c */
[----:B------:R-:W-:Y:S01]  /*d910*/  FADD.FTZ R25, R21, R46 ;  /* 0x0000002e15197221 */ /* 0x000fe20000010000 */
[--C-:B------:R-:W-:Y:S01]  /*d920*/  FFMA.FTZ R8, R39, UR10, -R44.reuse ;  /* 0x0000000a27087c23 */ /* 0x100fe2000801082c */
[----:B------:R-:W-:Y:S01]  /*d930*/  FMUL.FTZ R3, R3, UR10 ;  /* 0x0000000a03037c20 */ /* 0x000fe20008410000 */
[--C-:B------:R-:W-:Y:S01]  /*d940*/  FFMA.FTZ R145, R27, UR10, -R44.reuse ;  /* 0x0000000a1b917c23 */ /* 0x100fe2000801082c */
[----:B--2---:R-:W-:Y:S01]  /*d950*/  FADD.FTZ R46, R144, R25 ;  /* 0x00000019902e7221 */ /* 0x004fe20000010000 */
[--C-:B------:R-:W-:Y:S01]  /*d960*/  FFMA.FTZ R151, R24, UR10, -R44.reuse ;  /* 0x0000000a18977c23 */ /* 0x100fe2000801082c */
[----:B------:R-:W-:Y:S01]  /*d970*/  MUFU.EX2 R149, R149 ;  /* 0x0000009500957308 */ /* 0x000fe20000000800 */
[----:B------:R-:W-:Y:S01]  /*d980*/  FFMA.FTZ R26, R26, UR10, -R44 ;  /* 0x0000000a1a1a7c23 */ /* 0x000fe2000801082c */
[----:B---3--:R-:W-:Y:S01]  /*d990*/  FADD.FTZ R25, R43, R46 ;  /* 0x0000002e2b197221 */ /* 0x008fe20000010000 */
[--C-:B------:R-:W-:Y:S01]  /*d9a0*/  FFMA.FTZ R24, R29, UR10, -R44.reuse ;  /* 0x0000000a1d187c23 */ /* 0x100fe2000801082c */
[--C-:B------:R-:W-:Y:S01]  /*d9b0*/  FFMA.FTZ R147, R31, UR10, -R44.reuse ;  /* 0x0000000a1f937c23 */ /* 0x100fe2000801082c */
[--C-:B------:R-:W-:Y:S01]  /*d9c0*/  FFMA.FTZ R38, R38, UR10, -R44.reuse ;  /* 0x0000000a26267c23 */ /* 0x100fe2000801082c */
[----:B0-----:R-:W-:Y:S01]  /*d9d0*/  FADD.FTZ R46, R146, R25 ;  /* 0x00000019922e7221 */ /* 0x001fe20000010000 */
[--C-:B------:R-:W-:Y:S01]  /*d9e0*/  FFMA.FTZ R141, R35, UR10, -R44.reuse ;  /* 0x0000000a238d7c23 */ /* 0x100fe2000801082c */
[----:B------:R-:W-:Y:S01]  /*d9f0*/  MUFU.EX2 R8, R8 ;  /* 0x0000000800087308 */ /* 0x000fe20000000800 */
[----:B------:R-:W-:Y:S01]  /*da00*/  FFMA.FTZ R42, R37, UR10, -R44 ;  /* 0x0000000a252a7c23 */ /* 0x000fe2000801082c */
[----:B----4-:R-:W-:Y:S01]  /*da10*/  FADD.FTZ R27, R47, R46 ;  /* 0x0000002e2f1b7221 */ /* 0x010fe20000010000 */
[--C-:B------:R-:W-:Y:S01]  /*da20*/  FFMA.FTZ R143, R41, UR10, -R44.reuse ;  /* 0x0000000a298f7c23 */ /* 0x100fe2000801082c */
[--C-:B------:R-:W-:Y:S01]  /*da30*/  FFMA.FTZ R12, R12, UR10, -R44.reuse ;  /* 0x0000000a0c0c7c23 */ /* 0x100fe2000801082c */
[--C-:B------:R-:W-:Y:S01]  /*da40*/  FFMA.FTZ R139, R48, UR10, -R44.reuse ;  /* 0x0000000a308b7c23 */ /* 0x100fe2000801082c */
[----:B-----5:R-:W-:Y:S01]  /*da50*/  FADD.FTZ R46, R140, R27 ;  /* 0x0000001b8c2e7221 */ /* 0x020fe20000010000 */
[--C-:B------:R-:W-:Y:S01]  /*da60*/  FFMA.FTZ R137, R45, UR10, -R44.reuse ;  /* 0x0000000a2d897c23 */ /* 0x100fe2000801082c */
[----:B------:R-:W0:Y:S01]  /*da70*/  MUFU.EX2 R25, R3 ;  /* 0x0000000300197308 */ /* 0x000e220000000800 */
[----:B------:R-:W-:Y:S01]  /*da80*/  FFMA.FTZ R20, R20, UR10, -R44 ;  /* 0x0000000a14147c23 */ /* 0x000fe2000801082c */
[----:B------:R-:W-:Y:S01]  /*da90*/  FADD.FTZ R27, R49, R46 ;  /* 0x0000002e311b7221 */ /* 0x000fe20000010000 */
[--C-:B------:R-:W-:Y:S01]  /*daa0*/  FFMA.FTZ R133, R52, UR10, -R44.reuse ;  /* 0x0000000a34857c23 */ /* 0x100fe2000801082c */
[--C-:B------:R-:W-:Y:S01]  /*dab0*/  FFMA.FTZ R135, R55, UR10, -R44.reuse ;  /* 0x0000000a37877c23 */ /* 0x100fe2000801082c */
[--C-:B------:R-:W-:Y:S01]  /*dac0*/  FFMA.FTZ R129, R59, UR10, -R44.reuse ;  /* 0x0000000a3b817c23 */ /* 0x100fe2000801082c */
[--C-:B------:R-:W-:Y:S01]  /*dad0*/  FFMA.FTZ R131, R64, UR10, -R44.reuse ;  /* 0x0000000a40837c23 */ /* 0x100fe2000801082c */
[--C-:B------:R-:W-:Y:S01]  /*dae0*/  FFMA.FTZ R32, R32, UR10, -R44.reuse ;  /* 0x0000000a20207c23 */ /* 0x100fe2000801082c */
        /* <DEDUP_REMOVED lines=8> */
[----:B------:R2:W-:Y:S01]  /*db70*/  MUFU.EX2 R10, R26 ;  /* 0x0000001a000a7308 */ /* 0x0005e20000000800 */
[----:B------:R-:W-:Y:S01]  /*db80*/  IMAD.U32 R29, RZ, RZ, UR26 ;  /* 0x0000001aff1d7e24 */ /* 0x000fe2000f8e00ff */
[----:B------:R-:W-:Y:S01]  /*db90*/  UMOV UR26, UR39 ;  /* 0x00000027001a7c82 */ /* 0x000fe20008000000 */
[----:B------:R-:W-:Y:S01]  /*dba0*/  F2FP.F16.F32.PACK_AB R144, R43, R144 ;  /* 0x000000902b90723e */ /* 0x000fe200000000ff */
[-C--:B0-----:R-:W-:Y:S01]  /*dbb0*/  FMUL.FTZ R90, R90, R25.reuse ;  /* 0x000000195a5a7220 */ /* 0x081fe20000410000 */
[----:B------:R-:W-:Y:S01]  /*dbc0*/  F2FP.F16.F32.PACK_AB R146, R47, R146 ;  /* 0x000000922f92723e */ /* 0x000fe200000000ff */
[-C--:B------:R-:W-:Y:S01]  /*dbd0*/  FMUL.FTZ R91, R91, R25.reuse ;  /* 0x000000195b5b7220 */ /* 0x080fe20000410000 */
[----:B------:R-:W-:Y:S01]  /*dbe0*/  @!P1 LEA R29, R29, UR45, 0x3 ;  /* 0x0000002d1d1d9c11 */ /* 0x000fe2000f8e18ff */
[----:B------:R-:W0:Y:S01]  /*dbf0*/  MUFU.EX2 R14, R14 ;  /* 0x0000000e000e7308 */ /* 0x000e220000000800 */
[----:B--2---:R-:W-:Y:S01]  /*dc00*/  FFMA.FTZ R26, R28, UR10, -R44 ;  /* 0x0000000a1c1a7c23 */ /* 0x004fe2000801082c */
[----:B------:R-:W-:Y:S01]  /*dc10*/  FADD.FTZ R28, R142, R27 ;  /* 0x0000001b8e1c7221 */ /* 0x000fe20000010000 */
[----:B------:R-:W-:Y:S01]  /*dc20*/  F2FP.F16.F32.PACK_AB R140, R49, R140 ;  /* 0x0000008c318c723e */ /* 0x000fe200000000ff */
[----:B------:R-:W-:Y:S01]  /*dc30*/  @!P1 VIADD R29, R29, 0x16860 ;  /* 0x000168601d1d9836 */ /* 0x000fe20000000000 */
[C---:B------:R-:W-:Y:S01]  /*dc40*/  F2FP.F16.F32.PACK_AB R142, R53.reuse, R142 ;  /* 0x0000008e358e723e */ /* 0x040fe200000000ff */
[----:B------:R-:W-:Y:S01]  /*dc50*/  FADD.FTZ R3, R53, R28 ;  /* 0x0000001c35037221 */ /* 0x000fe20000010000 */
[----:B------:R-:W-:Y:S01]  /*dc60*/  FFMA.FTZ R28, R25, R2, R8 ;  /* 0x00000002191c7223 */ /* 0x000fe20000010008 */
[----:B------:R-:W2:Y:S01]  /*dc70*/  MUFU.EX2 R145, R145 ;  /* 0x0000009100917308 */ /* 0x000ea20000000800 */
[----:B------:R-:W-:Y:S01]  /*dc80*/  FFMA.FTZ R2, R30, UR10, -R44 ;  /* 0x0000000a1e027c23 */ /* 0x000fe2000801082c */
[----:B------:R-:W-:Y:S01]  /*dc90*/  FADD.FTZ R46, R136, R3 ;  /* 0x00000003882e7221 */ /* 0x000fe20000010000 */
[----:B------:R-:W-:Y:S01]  /*dca0*/  FADD.FTZ R30, R149, R28 ;  /* 0x0000001c951e7221 */ /* 0x000fe20000010000 */
[----:B------:R-:W-:Y:S01]  /*dcb0*/  FFMA.FTZ R28, R61, UR10, -R44 ;  /* 0x0000000a3d1c7c23 */ /* 0x000fe2000801082c */
[----:B------:R-:W-:Y:S01]  /*dcc0*/  @!P1 PRMT R29, RZ, 0x654, R29 ;  /* 0x00000654ff1d9816 */ /* 0x000fe2000000001d */
[----:B------:R-:W-:Y:S01]  /*dcd0*/  FADD.FTZ R27, R57, R46 ;  /* 0x0000002e391b7221 */ /* 0x000fe20000010000 */
[----:B-1----:R-:W-:Y:S01]  /*dce0*/  FADD.FTZ R3, R151, R30 ;  /* 0x0000001e97037221 */ /* 0x002fe20000010000 */
[----:B------:R-:W1:Y:S01]  /*dcf0*/  MUFU.EX2 R24, R24 ;  /* 0x0000001800187308 */ /* 0x000e620000000800 */
[----:B------:R3:W-:Y:S01]  /*dd00*/  @!P1 SYNCS.ARRIVE.TRANS64.RED.A1T0 RZ, [R29+URZ], RZ ;  /* 0x000000ff1dff99a7 */ /* 0x0007e2000810043f */
[----:B------:R-:W-:Y:S01]  /*dd10*/  FADD.FTZ R30, R138, R27 ;  /* 0x0000001b8a1e7221 */ /* 0x000fe20000010000 */
[----:B0-----:R-:W-:Y:S01]  /*dd20*/  FADD.FTZ R46, R14, R3 ;  /* 0x000000030e2e7221 */ /* 0x001fe20000010000 */
[----:B------:R-:W-:Y:S01]  /*dd30*/  F2FP.F16.F32.PACK_AB R149, R149, R8 ;  /* 0x000000089595723e */ /* 0x000fe200000000ff */
[-C--:B------:R-:W-:Y:S01]  /*dd40*/  FMUL.FTZ R94, R94, R25.reuse ;  /* 0x000000195e5e7220 */ /* 0x080fe20000410000 */
[----:B------:R-:W-:Y:S01]  /*dd50*/  FADD.FTZ R27, R51, R30 ;  /* 0x0000001e331b7221 */ /* 0x000fe20000010000 */
[----:B------:R-:W-:Y:S01]  /*dd60*/  FFMA.FTZ R30, R65, UR10, -R44 ;  /* 0x0000000a411e7c23 */ /* 0x000fe2000801082c */
[----:B------:R-:W0:Y:S01]  /*dd70*/  MUFU.EX2 R147, R147 ;  /* 0x0000009300937308 */ /* 0x000e220000000800 */
[----:B--2---:R-:W-:Y:S01]  /*dd80*/  FADD.FTZ R3, R145, R46 ;  /* 0x0000002e91037221 */ /* 0x004fe20000010000 */
[----:B------:R-:W-:Y:S01]  /*dd90*/  FADD.FTZ R48, R132, R27 ;  /* 0x0000001b84307221 */ /* 0x000fe20000010000 */
[----:B------:R-:W-:Y:S01]  /*dda0*/  F2FP.F16.F32.PACK_AB R136, R57, R136 ;  /* 0x000000883988723e */ /* 0x000fe200000000ff */
[-C--:B------:R-:W-:Y:S01]  /*ddb0*/  FMUL.FTZ R95, R95, R25.reuse ;  /* 0x000000195f5f7220 */ /* 0x080fe20000410000 */
[----:B------:R-:W-:Y:S01]  /*ddc0*/  F2FP.F16.F32.PACK_AB R138, R51, R138 ;  /* 0x0000008a338a723e */ /* 0x000fe200000000ff */
[C---:B------:R-:W-:Y:S01]  /*ddd0*/  FADD.FTZ R27, R67.reuse, R48 ;  /* 0x00000030431b7221 */ /* 0x040fe20000010000 */
[----:B------:R-:W-:Y:S01]  /*dde0*/  F2FP.F16.F32.PACK_AB R132, R67, R132 ;  /* 0x000000844384723e */ /* 0x000fe200000000ff */
[----:B------:R-:W2:Y:S01]  /*ddf0*/  MUFU.EX2 R38, R38 ;  /* 0x0000002600267308 */ /* 0x000ea20000000800 */
[----:B-1----:R-:W-:Y:S01]  /*de00*/  FADD.FTZ R46, R24, R3 ;  /* 0x00000003182e7221 */ /* 0x002fe20000010000 */
[----:B------:R-:W-:Y:S01]  /*de10*/  FADD.FTZ R48, R134, R27 ;  /* 0x0000001b86307221 */ /* 0x000fe20000010000 */
[C---:B------:R-:W-:Y:S01]  /*de20*/  F2FP.F16.F32.PACK_AB R134, R77.reuse, R134 ;  /* 0x000000864d86723e */ /* 0x040fe200000000ff */
[----:B------:R-:W-:Y:S01]  /*de30*/  FMUL.FTZ R98, R98, R25 ;  /* 0x0000001962627220 */ /* 0x000fe20000410000 */
[----:B------:R-:W-:Y:S01]  /*de40*/  F2FP.F16.F32.PACK_AB R151, R14, R151 ;  /* 0x000000970e97723e */ /* 0x000fe200000000ff */
[----:B------:R-:W-:Y:S01]  /*de50*/  FADD.FTZ R27, R77, R48 ;  /* 0x000000304d1b7221 */ /* 0x000fe20000010000 */
[----:B------:R-:W-:Y:S01]  /*de60*/  F2FP.F16.F32.PACK_AB R145, R24, R145 ;  /* 0x000000911891723e */ /* 0x000fe200000000ff */
        /* <DEDUP_REMOVED lines=15> */
[----:B------:R-:W-:Y:S01]  /*df60*/  FMUL.FTZ R119, R119, R25 ;  /* 0x0000001977777220 */ /* 0x000fe20000410000 */
[----:B------:R-:W2:Y:S01]  /*df70*/  MUFU.EX2 R143, R143 ;  /* 0x0000008f008f7308 */ /* 0x000ea20000000800 */
[----:B-1----:R-:W-:Y:S01]  /*df80*/  FADD.FTZ R3, R141, R46 ;  /* 0x0000002e8d037221 */ /* 0x002fe20000010000 */
[----:B------:R-:W-:Y:S01]  /*df90*/  FADD.FTZ R46, R128, R27 ;  /* 0x0000001b802e7221 */ /* 0x000fe20000010000 */
[----:B------:R-:W-:Y:S01]  /*dfa0*/  F2FP.F16.F32.PACK_AB R128, R63, R128 ;  /* 0x000000803f80723e */ /* 0x000fe200000000ff */
[----:B------:R-:W-:-:S02]  /*dfb0*/  IMAD.MOV.U32 R8, RZ, RZ, R7 ;  /* 0x000000ffff087224 */ /* 0x000fc400078e0007 */
[----:B------:R-:W-:Y:S02]  /*dfc0*/  FADD.FTZ R27, R63, R46 ;  /* 0x0000002e3f1b7221 */ /* 0x000fe40000010000 */
[----:B------:R-:W1:Y:S01]  /*dfd0*/  MUFU.EX2 R12, R12 ;  /* 0x0000000c000c7308 */ /* 0x000e620000000800 */
[----:B0-----:R-:W-:Y:S01]  /*dfe0*/  FADD.FTZ R44, R42, R3 ;  /* 0x000000032a2c7221 */ /* 0x001fe20000010000 */
[----:B------:R-:W-:Y:S01]  /*dff0*/  FADD.FTZ R46, R130, R27 ;  /* 0x0000001b822e7221 */ /* 0x000fe20000010000 */
[C---:B------:R-:W-:Y:S02]  /*e000*/  F2FP.F16.F32.PACK_AB R130, R79.reuse, R130 ;  /* 0x000000824f82723e */ /* 0x040fe400000000ff */
[----:B------:R-:W-:Y:S01]  /*e010*/  F2FP.F16.F32.PACK_AB R141, R42, R141 ;  /* 0x0000008d2a8d723e */ /* 0x000fe200000000ff */
[----:B------:R-:W-:Y:S02]  /*e020*/  FADD.FTZ R21, R79, R46 ;  /* 0x0000002e4f157221 */ /* 0x000fe40000010000 */
[----:B------:R-:W0:Y:S01]  /*e030*/  MUFU.EX2 R137, R137 ;  /* 0x0000008900897308 */ /* 0x000e220000000800 */
[----:B--2---:R-:W-:Y:S01]  /*e040*/  FADD.FTZ R3, R143, R44 ;  /* 0x0000002c8f037221 */ /* 0x004fe20000010000 */
[----:B------:R-:W-:Y:S01]  /*e050*/  FADD.FTZ R46, R124, R21 ;  /* 0x000000157c2e7221 */ /* 0x000fe20000010000 */
[----:B------:R-:W-:-:S03]  /*e060*/  F2FP.F16.F32.PACK_AB R124, R81, R124 ;  /* 0x0000007c517c723e */ /* 0x000fc600000000ff */
[----:B------:R-:W-:Y:S02]  /*e070*/  FADD.FTZ R21, R81, R46 ;  /* 0x0000002e51157221 */ /* 0x000fe40000010000 */
[----:B------:R-:W2:Y:S01]  /*e080*/  MUFU.EX2 R20, R20 ;  /* 0x0000001400147308 */ /* 0x000ea20000000800 */
[----:B-1----:R-:W-:Y:S01]  /*e090*/  FADD.FTZ R44, R12, R3 ;  /* 0x000000030c2c7221 */ /* 0x002fe20000010000 */
[----:B------:R-:W-:Y:S01]  /*e0a0*/  FADD.FTZ R46, R126, R21 ;  /* 0x000000157e2e7221 */ /* 0x000fe20000010000 */
[C---:B------:R-:W-:Y:S02]  /*e0b0*/  F2FP.F16.F32.PACK_AB R126, R75.reuse, R126 ;  /* 0x0000007e4b7e723e */ /* 0x040fe400000000ff */
[----:B------:R-:W-:Y:S01]  /*e0c0*/  F2FP.F16.F32.PACK_AB R143, R12, R143 ;  /* 0x0000008f0c8f723e */ /* 0x000fe200000000ff */
[----:B------:R-:W-:Y:S02]  /*e0d0*/  FADD.FTZ R21, R75, R46 ;  /* 0x0000002e4b157221 */ /* 0x000fe40000010000 */
[----:B------:R-:W1:Y:S01]  /*e0e0*/  MUFU.EX2 R139, R139 ;  /* 0x0000008b008b7308 */ /* 0x000e620000000800 */
[----:B0-----:R-:W-:Y:S01]  /*e0f0*/  FADD.FTZ R3, R137, R44 ;  /* 0x0000002c89037221 */ /* 0x001fe20000010000 */
[----:B------:R-:W-:Y:S01]  /*e100*/  FADD.FTZ R46, R120, R21 ;  /* 0x00000015782e7221 */ /* 0x000fe20000010000 */
[----:B------:R-:W-:-:S03]  /*e110*/  F2FP.F16.F32.PACK_AB R120, R87, R120 ;  /* 0x000000785778723e */ /* 0x000fc600000000ff */
[----:B------:R-:W-:Y:S02]  /*e120*/  FADD.FTZ R21, R87, R46 ;  /* 0x0000002e57157221 */ /* 0x000fe40000010000 */
[----:B------:R-:W0:Y:S01]  /*e130*/  MUFU.EX2 R133, R133 ;  /* 0x0000008500857308 */ /* 0x000e220000000800 */
[----:B--2---:R-:W-:Y:S01]  /*e140*/  FADD.FTZ R44, R20, R3 ;  /* 0x00000003142c7221 */ /* 0x004fe20000010000 */
[----:B------:R-:W-:Y:S01]  /*e150*/  FADD.FTZ R46, R122, R21 ;  /* 0x000000157a2e7221 */ /* 0x000fe20000010000 */
[----:B------:R-:W-:Y:S02]  /*e160*/  F2FP.F16.F32.PACK_AB R122, R85, R122 ;  /* 0x0000007a557a723e */ /* 0x000fe400000000ff */
[----:B------:R-:W-:-:S03]  /*e170*/  F2FP.F16.F32.PACK_AB R137, R20, R137 ;  /* 0x000000891489723e */ /* 0x000fc600000000ff */
[----:B------:R-:W2:Y:S01]  /*e180*/  MUFU.EX2 R26, R26 ;  /* 0x0000001a001a7308 */ /* 0x000ea20000000800 */
[----:B-1----:R-:W-:Y:S01]  /*e190*/  FADD.FTZ R3, R139, R44 ;  /* 0x0000002c8b037221 */ /* 0x002fe20000010000 */
[----:B------:R-:W-:-:S03]  /*e1a0*/  F2FP.F16.F32.PACK_AB R139, R10, R139 ;  /* 0x0000008b0a8b723e */ /* 0x000fc600000000ff */
[----:B------:R-:W-:Y:S01]  /*e1b0*/  FADD.FTZ R44, R10, R3 ;  /* 0x000000030a2c7221 */ /* 0x000fe20000010000 */
[----:B------:R-:W-:Y:S02]  /*e1c0*/  IMAD.MOV.U32 R10, RZ, RZ, R6 ;  /* 0x000000ffff0a7224 */ /* 0x000fe400078e0006 */
        /* <DEDUP_REMOVED lines=9> */
[----:B------:R-:W-:Y:S01]  /*e260*/  F2FP.F16.F32.PACK_AB R135, R2, R135 ;  /* 0x000000870287723e */ /* 0x000fe200000000ff */
[----:B------:R-:W-:-:S05]  /*e270*/  FADD.FTZ R3, R85, R46 ;  /* 0x0000002e55037221 */ /* 0x000fca0000010000 */
[----:B------:R-:W0:Y:S01]  /*e280*/  MUFU.EX2 R131, R131 ;  /* 0x0000008300837308 */ /* 0x000e220000000800 */
[----:B--2---:R-:W-:-:S07]  /*e290*/  FADD.FTZ R21, R129, R44 ;  /* 0x0000002c81157221 */ /* 0x004fce0000010000 */
[----:B------:R-:W2:Y:S01]  /*e2a0*/  MUFU.EX2 R30, R30 ;  /* 0x0000001e001e7308 */ /* 0x000ea20000000800 */
[C---:B-1----:R-:W-:Y:S01]  /*e2b0*/  FADD.FTZ R44, R28.reuse, R21 ;  /* 0x000000151c2c7221 */ /* 0x042fe20000010000 */
[----:B------:R-:W-:-:S06]  /*e2c0*/  F2FP.F16.F32.PACK_AB R129, R28, R129 ;  /* 0x000000811c81723e */ /* 0x000fcc00000000ff */
[----:B------:R-:W-:Y:S01]  /*e2d0*/  MUFU.EX2 R32, R32 ;  /* 0x0000002000207308 */ /* 0x000fe20000000800 */
[----:B0-----:R-:W-:-:S07]  /*e2e0*/  FADD.FTZ R21, R131, R44 ;  /* 0x0000002c83157221 */ /* 0x001fce0000010000 */
[----:B------:R-:W0:Y:S01]  /*e2f0*/  MUFU.EX2 R69, R69 ;  /* 0x0000004500457308 */ /* 0x000e220000000800 */
[C---:B--2---:R-:W-:Y:S01]  /*e300*/  FADD.FTZ R21, R30.reuse, R21 ;  /* 0x000000151e157221 */ /* 0x044fe20000010000 */
[----:B------:R-:W-:-:S06]  /*e310*/  F2FP.F16.F32.PACK_AB R131, R30, R131 ;  /* 0x000000831e83723e */ /* 0x000fcc00000000ff */
[----:B------:R-:W-:Y:S08]  /*e320*/  MUFU.EX2 R71, R71 ;  /* 0x0000004700477308 */ /* 0x000ff00000000800 */
[----:B------:R-:W1:Y:S01]  /*e330*/  MUFU.EX2 R73, R73 ;  /* 0x0000004900497308 */ /* 0x000e620000000800 */
[----:B0-----:R-:W-:-:S07]  /*e340*/  F2FP.F16.F32.PACK_AB R125, R69, R32 ;  /* 0x00000020457d723e */ /* 0x001fce00000000ff */
[----:B------:R0:W2:Y:S08]  /*e350*/  MUFU.EX2 R121, R34 ;  /* 0x0000002200797308 */ /* 0x0000b00000000800 */
[----:B------:R-:W4:Y:S01]  /*e360*/  MUFU.EX2 R78, R78 ;  /* 0x0000004e004e7308 */ /* 0x000f220000000800 */
[----:B0-----:R-:W-:Y:S01]  /*e370*/  FADD.FTZ R34, R32, R21 ;  /* 0x0000001520227221 */ /* 0x001fe20000010000 */
[----:B-1----:R-:W-:-:S03]  /*e380*/  F2FP.F16.F32.PACK_AB R127, R73, R71 ;  /* 0x00000047497f723e */ /* 0x002fc600000000ff */
[----:B------:R-:W-:-:S03]  /*e390*/  FADD.FTZ R34, R69, R34 ;  /* 0x0000002245227221 */ /* 0x000fc60000010000 */
[----:B------:R-:W0:Y:S01]  /*e3a0*/  MUFU.EX2 R123, R36 ;  /* 0x00000024007b7308 */ /* 0x000e220000000800 */
[----:B------:R-:W-:-:S04]  /*e3b0*/  FADD.FTZ R34, R71, R34 ;  /* 0x0000002247227221 */ /* 0x000fc80000010000 */
[----:B------:R-:W-:-:S03]  /*e3c0*/  FADD.FTZ R34, R73, R34 ;  /* 0x0000002249227221 */ /* 0x000fc60000010000 */
[----:B------:R-:W1:Y:S01]  /*e3d0*/  MUFU.EX2 R40, R40 ;  /* 0x0000002800287308 */ /* 0x000e620000000800 */
[----:B--2---:R-:W-:Y:S01]  /*e3e0*/  FADD.FTZ R34, R121, R34 ;  /* 0x0000002279227221 */ /* 0x004fe20000010000 */
[----:B----4-:R-:W-:-:S03]  /*e3f0*/  F2FP.F16.F32.PACK_AB R121, R78, R121 ;  /* 0x000000794e79723e */ /* 0x010fc600000000ff */
[----:B------:R-:W-:-:S04]  /*e400*/  FADD.FTZ R34, R78, R34 ;  /* 0x000000224e227221 */ /* 0x000fc80000010000 */
[----:B0-----:R-:W-:-:S04]  /*e410*/  FADD.FTZ R34, R123, R34 ;  /* 0x000000227b227221 */ /* 0x001fc80000010000 */
[C---:B-1----:R-:W-:Y:S01]  /*e420*/  FADD.FTZ R2, R40.reuse, R34 ;  /* 0x0000002228027221 */ /* 0x042fe20000010000 */
[----:B------:R-:W-:Y:S01]  /*e430*/  F2FP.F16.F32.PACK_AB R123, R40, R123 ;  /* 0x0000007b287b723e */ /* 0x000fe200000000ff */
[----:B---3--:R-:W-:Y:S06]  /*e440*/  @P2 BRA `(.L_x_11386) ;  /* 0xffffffc800dc2947 */ /* 0x008fec000383ffff */
.L_x_11369:
[----:B------:R-:W-:Y:S06]  /*e450*/  BAR.ARV 0x8, 0x1a0 ;  /* 0x0206800000007b1d */ /* 0x000fec0000002000 */
[----:B------:R-:W-:Y:S05]  /*e460*/  @!P0 BRA `(.L_x_11387) ;  /* 0x0000000000048947 */ /* 0x000fea0003800000 */
[----:B------:R-:W-:Y:S01]  /*e470*/  BPT.TRAP 0x1 ;  /* 0x000000040000795c */ /* 0x000fe20000300000 */
.L_x_11387:
[----:B------:R-:W-:Y:S01]  /*e480*/  ULEA UR5, UR39, UR45, 0x3 ;  /* 0x0000002d27057291 */ /* 0x000fe2000f8e183f */
[----:B------:R-:W-:-:S05]  /*e490*/  IMAD.U32 R0, RZ, RZ, UR38 ;  /* 0x00000026ff007e24 */ /* 0x000fca000f8e00ff */
[----:B------:R-:W-:-:S04]  /*e4a0*/  SHF.L.U32 R0, R0, 0x1f, RZ ;  /* 0x0000001f00007819 */ /* 0x000fc800000006ff */
[----:B------:R0:W1:Y:S01]  /*e4b0*/  SYNCS.PHASECHK.TRANS64.TRYWAIT P2, [UR5+0x16850], R0 ;  /* 0x01685000ff0075a7 */ /* 0x0000620008040145 */
[----:B------:R-:W-:Y:S05]  /*e4c0*/  @!P0 BRA `(.L_x_11388) ;  /* 0x0000000000048947 */ /* 0x000fea0003800000 */
[----:B------:R-:W-:Y:S01]  /*e4d0*/  BPT.TRAP 0x1 ;  /* 0x000000040000795c */ /* 0x000fe20000300000 */
.L_x_11388:
[----:B-1----:R-:W-:Y:S05]  /*e4e0*/  @P2 BRA `(.L_x_11389) ;  /* 0x0000000000082947 */ /* 0x002fea0003800000 */
[----:B------:R-:W1:Y:S02]  /*e4f0*/  SYNCS.PHASECHK.TRANS64.TRYWAIT P0, [UR5+0x16850], R0 ;  /* 0x01685000ff0075a7 */ /* 0x000e640008000145 */
[----:B-1----:R-:W-:Y:S05]  /*e500*/  @!P0 BRA `(.L_x_11390) ;  /* 0x0000006800488947 */ /* 0x002fea0003800000 */
.L_x_11389:
        /* <DEDUP_REMOVED lines=8> */
[----:B------:R-:W-:Y:S01]  /*e590*/  ULOP3.LUT UR4, UR45, 0x3fff, URZ, 0xc0, !UPT ;  /* 0x00003fff2d047892 */ /* 0x000fe2000f8ec03f */
[----:B------:R-:W-:Y:S02]  /*e5a0*/  IMAD.MOV.U32 R8, RZ, RZ, RZ ;  /* 0x000000ffff087224 */ /* 0x000fe400078e00ff */
[----:B------:R-:W-:Y:S01]  /*e5b0*/  IMAD.U32 R12, RZ, RZ, UR10 ;  /* 0x0000000aff0c7e24 */ /* 0x000fe2000f8e00ff */
[----:B------:R-:W-:-:S02]  /*e5c0*/  ULEA UR4, UR39, UR4, 0xa ;  /* 0x0000000427047291 */ /* 0x000fc4000f8e503f */
[----:B------:R-:W-:-:S04]  /*e5d0*/  UIADD3 UR39, UR39, 0x1, URZ ;  /* 0x0000000127277890 */ /* 0x000fc8000fffe03f */
[----:B------:R-:W-:Y:S01]  /*e5e0*/  UISETP.NE.AND UP0, UPT, UR39, 0x2, UPT ;  /* 0x000000022700788c */ /* 0x000fe2000bf05270 */
[----:B------:R-:W-:Y:S02]  /*e5f0*/  UMOV UR6, UR4 ;  /* 0x0000000400067c82 */ /* 0x000fe40008000000 */
[----:B------:R-:W-:Y:S01]  /*e600*/  HGMMA.64x64x16.F32 R88, R148, gdesc[UR4].tnspB, R88, gsb0 ;  /* 0x40e0000494587df0 */ /* 0x000fe20008000858 */
[----:B------:R-:W-:Y:S01]  /*e610*/  UIADD3 UR6, UR4, 0x80, URZ ;  /* 0x0000008004067890 */ /* 0x000fe2000fffe03f */
[----:B------:R-:W-:Y:S01]  /*e620*/  UMOV UR7, 0x40000040 ;  /* 0x4000004000077882 */ /* 0x000fe20000000000 */
[----:B------:R-:W-:Y:S01]  /*e630*/  USEL UR39, UR39, URZ, UP0 ;  /* 0x0000003f27277287 */ /* 0x000fe20008000000 */
[----:B0-----:R-:W-:Y:S01]  /*e640*/  FADD.FTZ R0, R0, R3 ;  /* 0x0000000300007221 */ /* 0x001fe20000010000 */
[----:B------:R-:W-:Y:S02]  /*e650*/  IMAD.MOV.U32 R3, RZ, RZ, RZ ;  /* 0x000000ffff037224 */ /* 0x000fe400078e00ff */
[----:B-1----:R-:W-:Y:S01]  /*e660*/  FADD.FTZ R4, R5, R2 ;  /* 0x0000000205047221 */ /* 0x002fe20000010000 */
[----:B------:R-:W-:Y:S01]  /*e670*/  IMAD.MOV.U32 R2, RZ, RZ, -0x800000 ;  /* 0xff800000ff027424 */ /* 0x000fe200078e00ff */
[----:B------:R-:W0:Y:S04]  /*e680*/  SHFL.BFLY PT, R5, R0, 0x1, 0x1f ;  /* 0x0c201f0000057f89 */ /* 0x000e2800000e0000 */
[----:B------:R-:W1:Y:S01]  /*e690*/  SHFL.BFLY PT, R9, R4, 0x1, 0x1f ;  /* 0x0c201f0004097f89 */ /* 0x000e6200000e0000 */
[----:B0-----:R-:W-:Y:S01]  /*e6a0*/  FADD.FTZ R10, R0, R5 ;  /* 0x00000005000a7221 */ /* 0x001fe20000010000 */
[----:B------:R-:W-:-:S02]  /*e6b0*/  IMAD.MOV.U32 R0, RZ, RZ, -0x800000 ;  /* 0xff800000ff007424 */ /* 0x000fc400078e00ff */
[----:B-1----:R-:W-:Y:S02]  /*e6c0*/  FADD.FTZ R11, R4, R9 ;  /* 0x00000009040b7221 */ /* 0x002fe40000010000 */
[----:B------:R-:W-:Y:S01]  /*e6d0*/  FSETP.NE.FTZ.AND P0, PT, R10, RZ, PT ;  /* 0x000000ff0a00720b */ /* 0x000fe20003f15000 */
[----:B------:R-:W-:Y:S02]  /*e6e0*/  IMAD.U32 R4, RZ, RZ, UR10 ;  /* 0x0000000aff047e24 */ /* 0x000fe4000f8e00ff */
[----:B------:R-:W-:-:S10]  /*e6f0*/  FSETP.NE.FTZ.AND P2, PT, R11, RZ, PT ;  /* 0x000000ff0b00720b */ /* 0x000fd40003f55000 */
[----:B------:R-:W-:Y:S01]  /*e700*/  @P0 MUFU.RCP R3, R10 ;  /* 0x0000000a00030308 */ /* 0x000fe20000001000 */
[----:B------:R-:W-:Y:S02]  /*e710*/  @P0 FMUL.FTZ R4, R4, 0.69314718246459960938 ;  /* 0x3f31721804040820 */ /* 0x000fe40000410000 */
[----:B------:R-:W-:-:S05]  /*e720*/  @P2 FMUL.FTZ R12, R12, 0.69314718246459960938 ;  /* 0x3f3172180c0c2820 */ /* 0x000fca0000410000 */
[----:B------:R0:W1:Y:S08]  /*e730*/  @P0 MUFU.LG2 R5, R10 ;  /* 0x0000000a00050308 */ /* 0x0000700000000c00 */
[----:B------:R-:W2:Y:S01]  /*e740*/  @P2 MUFU.LG2 R9, R11 ;  /* 0x0000000b00092308 */ /* 0x000ea20000000c00 */
[----:B0-----:R-:W-:-:S05]  /*e750*/  @!P1 VIADD R10, R13, 0x16860 ;  /* 0x000168600d0a9836 */ /* 0x001fca0000000000 */
[----:B------:R-:W-:Y:S02]  /*e760*/  @!P1 PRMT R10, RZ, 0x654, R10 ;  /* 0x00000654ff0a9816 */ /* 0x000fe4000000000a */
[----:B------:R-:W0:Y:S01]  /*e770*/  @P2 MUFU.RCP R8, R11 ;  /* 0x0000000b00082308 */ /* 0x000e220000001000 */
[----:B------:R-:W-:Y:S02]  /*e780*/  WARPGROUP.DEPBAR.LE gsb0, 0x0 ;  /* 0x00008000000079c5 */ /* 0x000fe40000010000 */
[----:B------:R-:W-:Y:S01]  /*e790*/  WARPGROUP.ARRIVE ;  /* 0x00000000000079c5 */ /* 0x000fe20000000000 */
[----:B-1----:R-:W-:-:S04]  /*e7a0*/  @P0 FMUL.FTZ R5, R5, 0.69314718246459960938 ;  /* 0x3f31721805050820 */ /* 0x002fc80000410000 */
[----:B------:R-:W-:Y:S01]  /*e7b0*/  @P0 FFMA.FTZ R2, R4, R7, R5 ;  /* 0x0000000704020223 */ /* 0x000fe20000010005 */
[----:B------:R-:W-:Y:S01]  /*e7c0*/  HGMMA.64x64x16.F32 R88, R144, gdesc[UR4].tnspB, R88, gsb0 ;  /* 0x40e0000490587df0 */ /* 0x000fe20008000858 */
[----:B------:R-:W-:Y:S01]  /*e7d0*/  UIADD3 UR6, UR4, 0x100, URZ ;  /* 0x0000010004067890 */ /* 0x000fe2000fffe03f */
[----:B--2---:R-:W-:Y:S01]  /*e7e0*/  @P2 FMUL.FTZ R9, R9, 0.69314718246459960938 ;  /* 0x3f31721809092820 */ /* 0x004fe20000410000 */
[----:B------:R-:W-:Y:S01]  /*e7f0*/  UMOV UR7, 0x40000040 ;  /* 0x4000004000077882 */ /* 0x000fe20000000000 */
[----:B------:R-:W-:Y:S02]  /*e800*/  PLOP3.LUT P0, PT, PT, PT, PT, 0x8, 0x0 ;  /* 0x000000000000781c */ /* 0x000fe40003f0e170 */
        /* <DEDUP_REMOVED lines=66> */
.L_x_11320:
        /* <DEDUP_REMOVED lines=10> */
[----:B------:R-:W2:Y:S01]  /*ecd0*/  LDL R5, [R1+0x8] ;  /* 0x0000080001057983 */ /* 0x000ea20000100800 */
[----:B------:R-:W-:Y:S01]  /*ece0*/  ULDC.64 UR8, c[0x0][0xbd8] ;  /* 0x0002f60000087ab9 */ /* 0x000fe20000000a00 */
[----:B------:R-:W-:Y:S01]  /*ecf0*/  F2FP.F16.F32.PACK_AB R112, R113, R112 ;  /* 0x000000707170723e */ /* 0x000fe200000000ff */
[----:B------:R-:W-:Y:S01]  /*ed00*/  UISETP.NE.U32.AND UP0, UPT, UR8, URZ, UPT ;  /* 0x0000003f0800728c */ /* 0x000fe2000bf05070 */
[----:B------:R-:W0:Y:S01]  /*ed10*/  S2R R4, SR_SWINHI ;  /* 0x0000000000047919 */ /* 0x000e220000002f00 */
[----:B------:R-:W-:Y:S02]  /*ed20*/  F2FP.F16.F32.PACK_AB R12, R12, R27 ;  /* 0x0000001b0c0c723e */ /* 0x000fe400000000ff */
[----:B------:R-:W-:Y:S01]  /*ed30*/  UISETP.NE.AND.EX UP0, UPT, UR9, URZ, UPT, UP0 ;  /* 0x0000003f0900728c */ /* 0x000fe2000bf05300 */
[----:B------:R-:W-:Y:S02]  /*ed40*/  F2FP.F16.F32.PACK_AB R13, R13, R106 ;  /* 0x0000006a0d0d723e */ /* 0x000fe400000000ff */
[----:B------:R-:W-:Y:S01]  /*ed50*/  ULDC.64 UR8, c[0x0][0xbd8] ;  /* 0x0002f60000087ab9 */ /* 0x000fe20000000a00 */
[----:B------:R-:W-:Y:S01]  /*ed60*/  F2FP.F16.F32.PACK_AB R14, R14, R25 ;  /* 0x000000190e0e723e */ /* 0x000fe200000000ff */
[----:B------:R-:W-:Y:S01]  /*ed70*/  UIMAD.WIDE UR8, UR42, 0x4, UR8 ;  /* 0x000000042a0878a5 */ /* 0x000fe2000f8e0208 */
[----:B------:R-:W-:-:S02]  /*ed80*/  F2FP.F16.F32.PACK_AB R15, R15, R110 ;  /* 0x0000006e0f0f723e */ /* 0x000fc400000000ff */
[----:B------:R-:W-:Y:S02]  /*ed90*/  F2FP.F16.F32.PACK_AB R113, R115, R114 ;  /* 0x000000727371723e */ /* 0x000fe400000000ff */
[----:B------:R-:W-:Y:S01]  /*eda0*/  F2FP.F16.F32.PACK_AB R114, R117, R116 ;  /* 0x000000747572723e */ /* 0x000fe200000000ff */
[----:B------:R-:W-:Y:S01]  /*edb0*/  IMAD.U32 R25, RZ, RZ, UR9 ;  /* 0x00000009ff197e24 */ /* 0x000fe2000f8e00ff */
[----:B------:R-:W-:Y:S02]  /*edc0*/  F2FP.F16.F32.PACK_AB R115, R119, R118 ;  /* 0x000000767773723e */ /* 0x000fe400000000ff */
[----:B------:R-:W-:Y:S02]  /*edd0*/  MOV R20, R3 ;  /* 0x0000000300147202 */ /* 0x000fe40000000f00 */
[----:B0-----:R-:W-:Y:S01]  /*ede0*/  MOV R21, R4 ;  /* 0x0000000400157202 */ /* 0x001fe20000000f00 */
[----:B------:R-:W0:Y:S08]  /*edf0*/  LDC R18, c[0x0][0xa88] ;  /* 0x0002a200ff127b82 */ /* 0x000e300000000800 */
        /* <DEDUP_REMOVED lines=20> */
[----:B------:R-:W-:Y:S02]  /*ef40*/  MOV R28, R8 ;  /* 0x00000008001c7202 */ /* 0x000fe40000000f00 */
[----:B------:R-:W-:Y:S02]  /*ef50*/  MOV R29, R10 ;  /* 0x0000000a001d7202 */ /* 0x000fe40000000f00 */
[----:B------:R-:W-:Y:S02]  /*ef60*/  MOV R30, R4 ;  /* 0x00000004001e7202 */ /* 0x000fe40000000f00 */
[----:B------:R-:W-:Y:S02]  /*ef70*/  MOV R26, R6 ;  /* 0x00000006001a7202 */ /* 0x000fe40000000f00 */
[----:B------:R-:W-:Y:S01]  /*ef80*/  F2FP.F16.F32.PACK_AB R8, R89, R24 ;  /* 0x000000185908723e */ /* 0x000fe200000000ff */
[----:B------:R-:W-:Y:S01]  /*ef90*/  IMAD.U32 R24, RZ, RZ, UR8 ;  /* 0x00000008ff187e24 */ /* 0x000fe2000f8e00ff */
[----:B------:R-:W-:Y:S01]  /*efa0*/  F2FP.F16.F32.PACK_AB R9, R91, R90 ;  /* 0x0000005a5b09723e */ /* 0x000fe200000000ff */
[----:B------:R-:W-:Y:S01]  /*efb0*/  ULDC.64 UR8, c[0x0][0xbe0] ;  /* 0x0002f80000087ab9 */ /* 0x000fe20000000a00 */
[----:B------:R-:W-:-:S02]  /*efc0*/  F2FP.F16.F32.PACK_AB R10, R93, R92 ;  /* 0x0000005c5d0a723e */ /* 0x000fc400000000ff */
[----:B------:R-:W-:Y:S02]  /*efd0*/  F2FP.F16.F32.PACK_AB R11, R95, R94 ;  /* 0x0000005e5f0b723e */ /* 0x000fe400000000ff */
[----:B------:R-:W-:Y:S02]  /*efe0*/  F2FP.F16.F32.PACK_AB R4, R97, R96 ;  /* 0x000000606104723e */ /* 0x000fe400000000ff */
[----:B------:R-:W-:Y:S01]  /*eff0*/  F2FP.F16.F32.PACK_AB R5, R99, R98 ;  /* 0x000000626305723e */ /* 0x000fe200000000ff */
[----:B------:R-:W-:Y:S01]  /*f000*/  STSM.16.M88.4 [R30], R8 ;  /* 0x000000081e007844 */ /* 0x000fe20000000200 */
[----:B------:R-:W-:Y:S02]  /*f010*/  F2FP.F16.F32.PACK_AB R6, R101, R100 ;  /* 0x000000646506723e */ /* 0x000fe400000000ff */
[----:B------:R-:W-:Y:S02]  /*f020*/  F2FP.F16.F32.PACK_AB R7, R103, R102 ;  /* 0x000000666707723e */ /* 0x000fe400000000ff */
[----:B------:R-:W-:-:S03]  /*f030*/  PLOP3.LUT P0, PT, PT, PT, UP0, 0x80, 0x0 ;  /* 0x000000000000781c */ /* 0x000fc60003f0f008 */
[----:B------:R1:W-:Y:S04]  /*f040*/  STSM.16.M88.4 [R29], R4 ;  /* 0x000000041d007844 */ /* 0x0003e80000000200 */
        /* <DEDUP_REMOVED lines=11> */
[----:B------:R-:W-:-:S03]  /*f100*/  UMOV UR4, URZ ;  /* 0x0000003f00047c82 */ /* 0x000fc60008000000 */
[----:B0-----:R2:W5:Y:S01]  /*f110*/  @P1 LDG.E R18, desc[UR46][R4.64] ;  /* 0x0000002e04121981 */ /* 0x001562000c1e1900 */
[----:B---3--:R-:W-:Y:S01]  /*f120*/  @P0 R2UR UR4, R17 ;  /* 0x00000000110402ca */ /* 0x008fe200000e0000 */
[----:B--2---:R-:W-:-:S14]  /*f130*/  @P1 BRA `(.L_x_11393) ;  /* 0x0000000000101947 */ /* 0x004fdc0003800000 */
[----:B------:R-:W-:Y:S05]  /*f140*/  @!P0 BRA `(.L_x_11393) ;  /* 0x00000000000c8947 */ /* 0x000fea0003800000 */
[----:B------:R-:W2:Y:S04]  /*f150*/  LDG.E R5, desc[UR46][R24.64] ;  /* 0x0000002e18057981 */ /* 0x000ea8000c1e1900 */
[----:B-----5:R-:W2:Y:S02]  /*f160*/  LDG.E R18, desc[UR46][R24.64+0x4] ;  /* 0x0000042e18127981 */ /* 0x020ea4000c1e1900 */
[----:B--2---:R-:W-:-:S07]  /*f170*/  IMAD.IADD R18, R18, 0x1, -R5 ;  /* 0x0000000112127824 */ /* 0x004fce00078e0a05 */
.L_x_11393:
[----:B------:R-:W2:Y:S01]  /*f180*/  LDL R5, [R1+0x4] ;  /* 0x0000040001057983 */ /* 0x000ea20000100800 */
[----:B------:R-:W-:Y:S01]  /*f190*/  USHF.R.S32.HI UR13, URZ, 0x1f, UR41 ;  /* 0x0000001f3f0d7899 */ /* 0x000fe20008011429 */
[----:B------:R-:W-:Y:S01]  /*f1a0*/  ULDC.64 UR14, c[0x0][0xb70] ;  /* 0x0002dc00000e7ab9 */ /* 0x000fe20000000a00 */
[----:B------:R-:W0:Y:S01]  /*f1b0*/  S2R R4, SR_TID.X ;  /* 0x0000000000047919 */ /* 0x000e220000002100 */
[----:B------:R-:W-:Y:S02]  /*f1c0*/  USHF.R.S32.HI UR7, URZ, 0x1f, UR42 ;  /* 0x0000001f3f077899 */ /* 0x000fe4000801142a */
[----:B------:R-:W-:Y:S02]  /*f1d0*/  USHF.R.S32.HI UR11, URZ, 0x1f, UR4 ;  /* 0x0000001f3f0b7899 */ /* 0x000fe40008011404 */
[----:B------:R-:W-:Y:S01]  /*f1e0*/  UIMAD UR12, UR13, UR14, URZ ;  /* 0x0000000e0d0c72a4 */ /* 0x000fe2000f8e023f */
        /* <DEDUP_REMOVED lines=9> */
[----:B------:R-:W-:-:S06]  /*f280*/  UIMAD UR7, UR10, UR15, UR7 ;  /* 0x0000000f0a0772a4 */ /* 0x000fcc000f8e0207 */
[----:B------:R-:W-:Y:S02]  /*f290*/  IMAD.U32 R7, RZ, RZ, UR7 ;  /* 0x00000007ff077e24 */ /* 0x000fe4000f8e00ff */
[----:B0-----:R-:W-:-:S05]  /*f2a0*/  VIADD R6, R4, 0xffffff80 ;  /* 0xffffff8004067836 */ /* 0x001fca0000000000 */
[----:B------:R-:W-:-:S04]  /*f2b0*/  SHF.R.S32.HI R8, RZ, 0x1f, R6 ;  /* 0x0000001fff087819 */ /* 0x000fc80000011406 */
[----:B------:R-:W-:-:S04]  /*f2c0*/  LEA.HI R8, R8, R6, RZ, 0x7 ;  /* 0x0000000608087211 */ /* 0x000fc800078f38ff */
[----:B------:R-:W-:-:S05]  /*f2d0*/  LOP3.LUT R8, R8, 0xffffff80, RZ, 0xc0, !PT ;  /* 0xffffff8008087812 */ /* 0x000fca00078ec0ff */
[----:B------:R-:W-:-:S05]  /*f2e0*/  IMAD.IADD R8, R6, 0x1, -R8 ;  /* 0x0000000106087824 */ /* 0x000fca00078e0a08 */
[----:B------:R-:W-:Y:S01]  /*f2f0*/  LOP3.LUT P0, RZ, R8, 0x3, RZ, 0xc0, !PT ;  /* 0x0000000308ff7812 */ /* 0x000fe2000780c0ff */
[--C-:B------:R-:W-:Y:S01]  /*f300*/  IMAD.MOV.U32 R28, RZ, RZ, R19.reuse ;  /* 0x000000ffff1c7224 */ /* 0x100fe200078e0013 */
[----:B------:R-:W-:Y:S01]  /*f310*/  SHF.R.S32.HI R29, RZ, 0x1f, R19 ;  /* 0x0000001fff1d7819 */ /* 0x000fe20000011413 */
[----:B------:R-:W-:Y:S01]  /*f320*/  VIADD R3, R3, 0x16820 ;  /* 0x0001682003037836 */ /* 0x000fe20000000000 */
[----:B------:R-:W-:-:S04]  /*f330*/  SHF.R.S32.HI R157, RZ, 0x1f, R156 ;  /* 0x0000001fff9d7819 */ /* 0x000fc8000001149c */
[----:B------:R-:W-:Y:S01]  /*f340*/  PRMT R3, RZ, 0x654, R3 ;  /* 0x00000654ff037816 */ /* 0x000fe20000000003 */
[----:B------:R-:W-:Y:S01]  /*f350*/  BSSY B1, `(.L_x_11394) ;  /* 0x0000055000017945 */ /* 0x000fe20003800000 */
[----:B--2---:R-:W-:Y:S02]  /*f360*/  IMAD R9, R23, 0xc0, R5 ;  /* 0x000000c017097824 */ /* 0x004fe400078e0205 */
[----:B------:R-:W-:-:S03]  /*f370*/  IMAD R5, R156, 0x40, R19 ;  /* 0x000000409c057824 */ /* 0x000fc600078e0213 */
        /* <DEDUP_REMOVED lines=8> */
[----:B-----5:R-:W-:Y:S01]  /*f400*/  ISETP.GE.OR P1, PT, R9, R18, P0 ;  /* 0x000000120900720c */ /* 0x020fe20000726670 */
[----:B------:R-:W-:Y:S01]  /*f410*/  IMAD.X R9, RZ, RZ, R21, P3 ;  /* 0x000000ffff097224 */ /* 0x000fe200018e0615 */
[----:B------:R-:W-:Y:S01]  /*f420*/  LEA.HI.X R31, R6, UR9, R7, 0x2, P2 ;  /* 0x00000009061f7c11 */ /* 0x000fe200090f1407 */
[----:B------:R-:W-:Y:S01]  /*f430*/  ULDC.64 UR8, c[0x0][0xaa0] ;  /* 0x0002a80000087ab9 */ /* 0x000fe20000000a00 */
[----:B------:R-:W-:-:S02]  /*f440*/  IADD3 R15, P2, R20, 0x1800, RZ ;  /* 0x00001800140f7810 */ /* 0x000fc40007f5e0ff */
[C---:B------:R-:W-:Y:S02]  /*f450*/  IADD3 R7, P4, R20.reuse, 0x4800, RZ ;  /* 0x0000480014077810 */ /* 0x040fe40007f9e0ff */
[----:B------:R-:W-:Y:S01]  /*f460*/  ISETP.GE.OR P0, PT, R5, R18, P0 ;  /* 0x000000120500720c */ /* 0x000fe20000706670 */
[----:B------:R-:W-:Y:S01]  /*f470*/  IMAD.X R13, RZ, RZ, R21, P2 ;  /* 0x000000ffff0d7224 */ /* 0x000fe200010e0615 */
[----:B------:R-:W-:Y:S02]  /*f480*/  LOP3.LUT R5, R20, 0x380, RZ, 0xc0, !PT ;  /* 0x0000038014057812 */ /* 0x000fe400078ec0ff */
[----:B------:R-:W-:Y:S01]  /*f490*/  LOP3.LUT R8, R15, 0x380, RZ, 0xc0, !PT ;  /* 0x000003800f087812 */ /* 0x000fe200078ec0ff */
[----:B------:R-:W-:Y:S01]  /*f4a0*/  @!P1 STG.E desc[UR46][R30.64], R2 ;  /* 0x000000021e009986 */ /* 0x000fe2000c10192e */
[----:B------:R-:W-:Y:S02]  /*f4b0*/  LOP3.LUT R6, R11, 0x380, RZ, 0xc0, !PT ;  /* 0x000003800b067812 */ /* 0x000fe400078ec0ff */
[----:B------:R-:W-:-:S02]  /*f4c0*/  LOP3.LUT R4, R7, 0x380, RZ, 0xc0, !PT ;  /* 0x0000038007047812 */ /* 0x000fc400078ec0ff */
[----:B------:R-:W-:Y:S02]  /*f4d0*/  SHF.R.U64 R5, R5, 0x3, RZ ;  /* 0x0000000305057819 */ /* 0x000fe400000012ff */
[----:B------:R-:W-:Y:S01]  /*f4e0*/  SHF.R.U64 R8, R8, 0x3, RZ ;  /* 0x0000000308087819 */ /* 0x000fe200000012ff */
[----:B------:R-:W-:Y:S01]  /*f4f0*/  IMAD.U32 R17, RZ, RZ, UR8 ;  /* 0x00000008ff117e24 */ /* 0x000fe2000f8e00ff */
[----:B------:R-:W-:Y:S01]  /*f500*/  SHF.R.U64 R6, R6, 0x3, RZ ;  /* 0x0000000306067819 */ /* 0x000fe200000012ff */
[----:B------:R-:W-:Y:S01]  /*f510*/  UIMAD UR7, UR11, UR8, URZ ;  /* 0x000000080b0772a4 */ /* 0x000fe2000f8e023f */
[----:B------:R-:W-:Y:S01]  /*f520*/  SHF.R.U64 R4, R4, 0x3, RZ ;  /* 0x0000000304047819 */ /* 0x000fe200000012ff */
[----:B------:R0:W-:Y:S01]  /*f530*/  @!P0 STG.E desc[UR46][R30.64+0x20], R0 ;  /* 0x000020001e008986 */ /* 0x0001e2000c10192e */
[----:B------:R-:W-:Y:S01]  /*f540*/  LOP3.LUT R20, R5, R20, RZ, 0x3c, !PT ;  /* 0x0000001405147212 */ /* 0x000fe200078e3cff */
[----:B------:R-:W-:Y:S01]  /*f550*/  IMAD.X R5, RZ, RZ, R21, P4 ;  /* 0x000000ffff057224 */ /* 0x000fe200020e0615 */
[----:B------:R-:W-:-:S02]  /*f560*/  LOP3.LUT R12, R8, R15, RZ, 0x3c, !PT ;  /* 0x0000000f080c7212 */ /* 0x000fc400078e3cff */
[----:B------:R-:W-:Y:S01]  /*f570*/  LOP3.LUT R8, R6, R11, RZ, 0x3c, !PT ;  /* 0x0000000b06087212 */ /* 0x000fe200078e3cff */
[----:B------:R-:W-:Y:S01]  /*f580*/  IMAD.WIDE.U32 R28, R17, UR4, R28 ;  /* 0x00000004111c7c25 */ /* 0x000fe2000f8e001c */
[----:B------:R-:W-:Y:S01]  /*f590*/  LOP3.LUT R4, R4, R7, RZ, 0x3c, !PT ;  /* 0x0000000704047212 */ /* 0x000fe200078e3cff */
[----:B------:R-:W-:Y:S01]  /*f5a0*/  UIMAD UR7, UR4, UR9, UR7 ;  /* 0x00000009040772a4 */ /* 0x000fe2000f8e0207 */
[----:B------:R1:W5:Y:S01]  /*f5b0*/  LD.E.128 R24, desc[UR46][R20.64] ;  /* 0x0000002e14187980 */ /* 0x000362000c101d00 */
[----:B------:R-:W-:Y:S01]  /*f5c0*/  IMAD R17, R23, -0xc0, R18 ;  /* 0xffffff4017117824 */ /* 0x000fe200078e0212 */
[----:B------:R-:W-:Y:S01]  /*f5d0*/  ULDC UR4, c[0x0][0xa8c] ;  /* 0x0002a30000047ab9 */ /* 0x000fe20000000800 */
[----:B0-----:R-:W-:Y:S01]  /*f5e0*/  VIADD R0, R156, 0x30 ;  /* 0x000000309c007836 */ /* 0x001fe20000000000 */
[----:B------:R-:W5:Y:S01]  /*f5f0*/  LD.E.128 R12, desc[UR46][R12.64] ;  /* 0x0000002e0c0c7980 */ /* 0x000f62000c101d00 */
[----:B------:R-:W-:Y:S01]  /*f600*/  ISETP.GE.AND P0, PT, R19, UR4, PT ;  /* 0x0000000413007c0c */ /* 0x000fe2000bf06270 */
[----:B------:R-:W-:-:S02]  /*f610*/  ULDC.64 UR8, c[0x0][0xae0] ;  /* 0x0002b80000087ab9 */ /* 0x000fc40000000a00 */
[----:B------:R-:W5:Y:S04]  /*f620*/  LD.E.128 R8, desc[UR46][R8.64] ;  /* 0x0000002e08087980 */ /* 0x000f68000c101d00 */
[----:B------:R-:W5:Y:S01]  /*f630*/  LD.E.128 R4, desc[UR46][R4.64] ;  /* 0x0000002e04047980 */ /* 0x000f62000c101d00 */
[----:B------:R-:W-:Y:S01]  /*f640*/  UIMAD UR4, UR13, UR8, URZ ;  /* 0x000000080d0472a4 */ /* 0x000fe2000f8e023f */
[----:B------:R-:W-:Y:S01]  /*f650*/  VIADD R29, R29, UR7 ;  /* 0x000000071d1d7c36 */ /* 0x000fe20008000000 */
[----:B------:R-:W-:Y:S01]  /*f660*/  ISETP.GE.OR P3, PT, R0, R17, P0 ;  /* 0x000000110000720c */ /* 0x000fe20000766670 */
[----:B------:R-:W-:Y:S01]  /*f670*/  @!PT LDS RZ, [RZ] ;  /* 0x00000000fffff984 */ /* 0x000fe20000000800 */
[----:B------:R-:W-:Y:S01]  /*f680*/  @!PT LDS RZ, [RZ] ;  /* 0x00000000fffff984 */ /* 0x000fe20000000800 */
[----:B------:R-:W-:Y:S01]  /*f690*/  @!PT LDS RZ, [RZ] ;  /* 0x00000000fffff984 */ /* 0x000fe20000000800 */
[----:B------:R-:W-:Y:S01]  /*f6a0*/  @!PT LDS RZ, [RZ] ;  /* 0x00000000fffff984 */ /* 0x000fe20000000800 */
[----:B------:R0:W-:Y:S06]  /*f6b0*/  MEMBAR.ALL.CTA ;  /* 0x0000000000007992 */ /* 0x0001ec0000008000 */
[----:B0-----:R-:W0:Y:S01]  /*f6c0*/  FENCE.VIEW.ASYNC.S ;  /* 0x00000000000073c6 */ /* 0x001e220000000000 */
[----:B-1----:R-:W-:Y:S01]  /*f6d0*/  IMAD.U32 R21, RZ, RZ, UR8 ;  /* 0x00000008ff157e24 */ /* 0x002fe2000f8e00ff */
[----:B------:R-:W-:Y:S01]  /*f6e0*/  UIMAD UR4, UR41, UR9, UR4 ;  /* 0x00000009290472a4 */ /* 0x000fe2000f8e0204 */
[----:B------:R-:W-:-:S02]  /*f6f0*/  VIADD R0, R156, 0x60 ;  /* 0x000000609c007836 */ /* 0x000fc40000000000 */
[----:B------:R-:W-:Y:S01]  /*f700*/  VIADD R2, R156, 0x90 ;  /* 0x000000909c027836 */ /* 0x000fe20000000000 */
[----:B------:R-:W-:Y:S01]  /*f710*/  ULDC.64 UR8, c[0x0][0xae8] ;  /* 0x0002ba0000087ab9 */ /* 0x000fe20000000a00 */
[----:B------:R-:W-:Y:S01]  /*f720*/  IMAD.WIDE.U32 R20, R21, UR41, R28 ;  /* 0x0000002915147c25 */ /* 0x000fe2000f8e001c */
[-C--:B------:R-:W-:Y:S02]  /*f730*/  ISETP.GE.OR P1, PT, R0, R17.reuse, P0 ;  /* 0x000000110000720c */ /* 0x080fe40000726670 */
[-C--:B------:R-:W-:Y:S01]  /*f740*/  ISETP.GE.OR P2, PT, R2, R17.reuse, P0 ;  /* 0x000000110200720c */ /* 0x080fe20000746670 */
[----:B------:R-:W-:Y:S01]  /*f750*/  VIADD R21, R21, UR4 ;  /* 0x0000000415157c36 */ /* 0x000fe20008000000 */
[----:B------:R-:W-:Y:S01]  /*f760*/  ISETP.GE.OR P0, PT, R156, R17, P0 ;  /* 0x000000119c00720c */ /* 0x000fe20000706670 */
[----:B------:R-:W-:Y:S02]  /*f770*/  UIMAD UR4, UR16, UR8, URZ ;  /* 0x00000008100472a4 */ /* 0x000fe4000f8e023f */
[----:B------:R-:W-:-:S02]  /*f780*/  IMAD.U32 R31, RZ, RZ, UR8 ;  /* 0x00000008ff1f7e24 */ /* 0x000fc4000f8e00ff */
[----:B------:R-:W-:Y:S01]  /*f790*/  IMAD.WIDE R28, R23, 0xc0, R156 ;  /* 0x000000c0171c7825 */ /* 0x000fe200078e029c */
[----:B------:R-:W-:-:S03]  /*f7a0*/  UIMAD UR4, UR10, UR9, UR4 ;  /* 0x000000090a0472a4 */ /* 0x000fc6000f8e0204 */
[----:B------:R-:W-:Y:S01]  /*f7b0*/  IMAD.WIDE.U32 R30, R31, UR10, R20 ;  /* 0x0000000a1f1e7c25 */ /* 0x000fe2000f8e0014 */
[----:B0-----:R0:W-:Y:S03]  /*f7c0*/  SYNCS.ARRIVE.TRANS64.RED.A1T0 RZ, [R3+URZ], RZ ;  /* 0x000000ff03ff79a7 */ /* 0x0011e6000810043f */
[----:B------:R-:W-:Y:S01]  /*f7d0*/  VIADD R23, R31, UR4 ;  /* 0x000000041f177c36 */ /* 0x000fe20008000000 */
[----:B------:R-:W-:Y:S06]  /*f7e0*/  @P0 BRA `(.L_x_11395) ;  /* 0x00000000002c0947 */ /* 0x000fec0003800000 */
[----:B------:R-:W-:Y:S01]  /*f7f0*/  ULDC.64 UR8, c[0x0][0xad8] ;  /* 0x0002b60000087ab9 */ /* 0x000fe20000000a00 */
[----:B------:R-:W-:Y:S02]  /*f800*/  IMAD.MOV.U32 R2, RZ, RZ, R30 ;  /* 0x000000ffff027224 */ /* 0x000fe400078e001e */
[----:B------:R-:W-:Y:S02]  /*f810*/  IMAD R17, R29, UR8, RZ ;  /* 0x000000081d117c24 */ /* 0x000fe4000f8e02ff */
[----:B0-----:R-:W-:Y:S02]  /*f820*/  IMAD.MOV.U32 R3, RZ, RZ, R23 ;  /* 0x000000ffff037224 */ /* 0x001fe400078e0017 */
[C---:B------:R-:W-:Y:S02]  /*f830*/  IMAD R17, R28.reuse, UR9, R17 ;  /* 0x000000091c117c24 */ /* 0x040fe4000f8e0211 */
[----:B------:R-:W-:Y:S01]  /*f840*/  IMAD.WIDE.U32 R2, R28, UR8, R2 ;  /* 0x000000081c027c25 */ /* 0x000fe2000f8e0002 */
[----:B------:R-:W-:-:S03]  /*f850*/  ULDC.64 UR8, c[0x0][0xa80] ;  /* 0x0002a00000087ab9 */ /* 0x000fc60000000a00 */
[----:B------:R-:W-:Y:S01]  /*f860*/  IMAD.IADD R3, R3, 0x1, R17 ;  /* 0x0000000103037824 */ /* 0x000fe200078e0211 */
[----:B------:R-:W-:-:S04]  /*f870*/  LEA R20, P0, R2, UR8, 0x1 ;  /* 0x0000000802147c11 */ /* 0x000fc8000f8008ff */
[----:B------:R-:W-:-:S05]  /*f880*/  LEA.HI.X R21, R2, UR9, R3, 0x1, P0 ;  /* 0x0000000902157c11 */ /* 0x000fca00080f0c03 */
[----:B-----5:R1:W-:Y:S04]  /*f890*/  STG.E.128 desc[UR46][R20.64], R24 ;  /* 0x0000001814007986 */ /* 0x0203e8000c101d2e */
.L_x_11395:
[----:B------:R-:W-:Y:S05]  /*f8a0*/  BSYNC B1 ;  /* 0x0000000000017941 */ /* 0x000fea0003800000 */
.L_x_11394:
[----:B------:R-:W-:Y:S04]  /*f8b0*/  BSSY B1, `(.L_x_11396) ;  /* 0x000000f000017945 */ /* 0x000fe80003800000 */
[----:B------:R-:W-:Y:S05]  /*f8c0*/  @P3 BRA `(.L_x_11397) ;  /* 0x0000000000343947 */ /* 0x000fea0003800000 */
[----:B------:R-:W-:Y:S01]  /*f8d0*/  IADD3 R17, P0, R28, 0x30, RZ ;  /* 0x000000301c117810 */ /* 0x000fe20007f1e0ff */
[----:B------:R-:W-:Y:S01]  /*f8e0*/  ULDC.64 UR8, c[0x0][0xad8] ;  /* 0x0002b60000087ab9 */ /* 0x000fe20000000a00 */
[----:B------:R-:W-:Y:S02]  /*f8f0*/  IMAD.MOV.U32 R2, RZ, RZ, R30 ;  /* 0x000000ffff027224 */ /* 0x000fe400078e001e */
[----:B0-----:R-:W-:Y:S02]  /*f900*/  IMAD.MOV.U32 R3, RZ, RZ, R23 ;  /* 0x000000ffff037224 */ /* 0x001fe400078e0017 */
        /* <DEDUP_REMOVED lines=8> */
[----:B-----5:R2:W-:Y:S02]  /*f990*/  STG.E.128 desc[UR46][R20.64], R12 ;  /* 0x0000000c14007986 */ /* 0x0205e4000c101d2e */
.L_x_11397:
[----:B------:R-:W-:Y:S05]  /*f9a0*/  BSYNC B1 ;  /* 0x0000000000017941 */ /* 0x000fea0003800000 */
.L_x_11396:
[----:B------:R-:W-:Y:S04]  /*f9b0*/  BSSY B1, `(.L_x_11398) ;  /* 0x000000f000017945 */ /* 0x000fe80003800000 */
[----:B------:R-:W-:Y:S05]  /*f9c0*/  @P1 BRA `(.L_x_11399) ;  /* 0x0000000000341947 */ /* 0x000fea0003800000 */
[----:B--2--5:R-:W-:Y:S01]  /*f9d0*/  IADD3 R13, P0, R28, 0x60, RZ ;  /* 0x000000601c0d7810 */ /* 0x024fe20007f1e0ff */
        /* <DEDUP_REMOVED lines=12> */
.L_x_11399:
[----:B------:R-:W-:Y:S05]  /*faa0*/  BSYNC B1 ;  /* 0x0000000000017941 */ /* 0x000fea0003800000 */
.L_x_11398:
[----:B------:R-:W-:Y:S05]  /*fab0*/  @P2 BRA `(.L_x_11400) ;  /* 0x00000008009c2947 */ /* 0x000fea0003800000 */
[----:B---3-5:R-:W-:Y:S01]  /*fac0*/  IADD3 R9, P0, R28, 0x90, RZ ;  /* 0x000000901c097810 */ /* 0x028fe20007f1e0ff */
        /* <DEDUP_REMOVED lines=13> */
.L_x_11392:
[----:B------:R-:W-:Y:S01]  /*fba0*/  ULDC.64 UR8, c[0x0][0xbd8] ;  /* 0x0002f60000087ab9 */ /* 0x000fe20000000a00 */
[----:B------:R-:W-:Y:S01]  /*fbb0*/  IMAD.MOV.U32 R7, RZ, RZ, RZ ;  /* 0x000000ffff077224 */ /* 0x000fe200078e00ff */
[----:B------:R-:W-:Y:S01]  /*fbc0*/  UISETP.NE.U32.AND UP0, UPT, UR8, URZ, UPT ;  /* 0x0000003f0800728c */ /* 0x000fe2000bf05070 */
[----:B------:R-:W0:Y:S03]  /*fbd0*/  S2R R4, SR_TID.X ;  /* 0x0000000000047919 */ /* 0x000e260000002100 */
[----:B------:R-:W-:-:S03]  /*fbe0*/  UISETP.NE.AND.EX UP0, UPT, UR9, URZ, UPT, UP0 ;  /* 0x0000003f0900728c */ /* 0x000fc6000bf05300 */
[----:B------:R-:W-:Y:S02]  /*fbf0*/  ULDC.64 UR8, c[0x0][0xbd8] ;  /* 0x0002f60000087ab9 */ /* 0x000fe40000000a00 */
[----:B------:R-:W-:Y:S01]  /*fc00*/  UIMAD.WIDE UR8, UR42, 0x4, UR8 ;  /* 0x000000042a0878a5 */ /* 0x000fe2000f8e0208 */
[----:B------:R-:W1:Y:S01]  /*fc10*/  LDC R0, c[0x0][0xa88] ;  /* 0x0002a200ff007b82 */ /* 0x000e620000000800 */
[----:B------:R-:W-:-:S04]  /*fc20*/  PLOP3.LUT P1, PT, PT, PT, UP0, 0x80, 0x0 ;  /* 0x000000000000781c */ /* 0x000fc80003f2f008 */
[----:B------:R-:W-:Y:S02]  /*fc30*/  IMAD.U32 R2, RZ, RZ, UR8 ;  /* 0x00000008ff027e24 */ /* 0x000fe4000f8e00ff */
[----:B------:R-:W-:Y:S01]  /*fc40*/  IMAD.U32 R3, RZ, RZ, UR9 ;  /* 0x00000009ff037e24 */ /* 0x000fe2000f8e00ff */
[----:B------:R-:W-:Y:S02]  /*fc50*/  ULDC.64 UR8, c[0x0][0xbe0] ;  /* 0x0002f80000087ab9 */ /* 0x000fe40000000a00 */
[----:B------:R-:W-:-:S04]  /*fc60*/  UISETP.NE.U32.AND UP1, UPT, UR8, URZ, UPT ;  /* 0x0000003f0800728c */ /* 0x000fc8000bf25070 */
[----:B------:R-:W-:Y:S01]  /*fc70*/  UISETP.NE.AND.EX UP1, UPT, UR9, URZ, UPT, UP1 ;  /* 0x0000003f0900728c */ /* 0x000fe2000bf25310 */
[----:B------:R2:W5:Y:S05]  /*fc80*/  @P1 LDG.E R7, desc[UR46][R2.64] ;  /* 0x0000002e02071981 */ /* 0x00056a000c1e1900 */
[----:B------:R-:W-:Y:S01]  /*fc90*/  PLOP3.LUT P2, PT, PT, PT, UP1, 0x80, 0x0 ;  /* 0x000000000000781c */ /* 0x000fe20003f4f018 */
[----:B0-----:R-:W-:-:S04]  /*fca0*/  VIADD R6, R4, 0xffffff80 ;  /* 0xffffff8004067836 */ /* 0x001fc80000000000 */
[----:B------:R-:W-:Y:S02]  /*fcb0*/  @UP1 ULDC.64 UR8, c[0x0][0xbe0] ;  /* 0x0002f80000081ab9 */ /* 0x000fe40000000a00 */
[----:B------:R-:W-:-:S06]  /*fcc0*/  @UP1 UIMAD.WIDE UR8, UR42, 0x4, UR8 ;  /* 0x000000042a0818a5 */ /* 0x000fcc000f8e0208 */
[----:B------:R-:W-:Y:S02]  /*fcd0*/  IMAD.U32 R4, RZ, RZ, UR8 ;  /* 0x00000008ff047e24 */ /* 0x000fe4000f8e00ff */
[----:B------:R-:W-:-:S05]  /*fce0*/  IMAD.U32 R5, RZ, RZ, UR9 ;  /* 0x00000009ff057e24 */ /* 0x000fca000f8e00ff */
[----:B-1----:R2:W5:Y:S01]  /*fcf0*/  @P2 LDG.E R0, desc[UR46][R4.64] ;  /* 0x0000002e04002981 */ /* 0x002562000c1e1900 */
[----:B------:R-:W-:Y:S01]  /*fd00*/  USHF.R.S32.HI UR8, URZ, 0x1f, UR41 ;  /* 0x0000001f3f087899 */ /* 0x000fe20008011429 */
[----:B------:R-:W-:Y:S01]  /*fd10*/  ISETP.GT.AND P0, PT, R6, 0xbf, PT ;  /* 0x000000bf0600780c */ /* 0x000fe20003f04270 */
[----:B------:R-:W-:-:S12]  /*fd20*/  @P2 BRA `(.L_x_11401) ;  /* 0x0000000000102947 */ /* 0x000fd80003800000 */
[----:B------:R-:W-:Y:S05]  /*fd30*/  @!P1 BRA `(.L_x_11401) ;  /* 0x00000000000c9947 */ /* 0x000fea0003800000 */
[----:B--2---:R-:W2:Y:S04]  /*fd40*/  LDG.E R5, desc[UR46][R2.64] ;  /* 0x0000002e02057981 */ /* 0x004ea8000c1e1900 */
[----:B-----5:R-:W2:Y:S02]  /*fd50*/  LDG.E R0, desc[UR46][R2.64+0x4] ;  /* 0x0000042e02007981 */ /* 0x020ea4000c1e1900 */
[----:B--2---:R-:W-:-:S07]  /*fd60*/  IMAD.IADD R0, R0, 0x1, -R5 ;  /* 0x0000000100007824 */ /* 0x004fce00078e0a05 */
.L_x_11401:
[----:B------:R-:W-:Y:S01]  /*fd70*/  USHF.R.S32.HI UR4, URZ, 0x1f, UR42 ;  /* 0x0000001f3f047899 */ /* 0x000fe2000801142a */
[----:B------:R-:W-:Y:S01]  /*fd80*/  BSSY B1, `(.L_x_11402) ;  /* 0x000001e000017945 */ /* 0x000fe20003800000 */
[----:B------:R-:W-:Y:S01]  /*fd90*/  USEL UR10, UR42, URZ, !UP0 ;  /* 0x0000003f2a0a7287 */ /* 0x000fe2000c000000 */
[----:B------:R-:W-:Y:S01]  /*fda0*/  SHF.R.S32.HI R8, RZ, 0x1f, R19 ;  /* 0x0000001fff087819 */ /* 0x000fe20000011413 */
[----:B------:R-:W-:Y:S01]  /*fdb0*/  USEL UR9, UR4, URZ, !UP0 ;  /* 0x0000003f04097287 */ /* 0x000fe2000c000000 */
[----:B-----5:R-:W-:Y:S01]  /*fdc0*/  SHF.R.S32.HI R6, RZ, 0x1f, R7 ;  /* 0x0000001fff067819 */ /* 0x020fe20000011407 */
[----:B------:R-:W-:Y:S10]  /*fdd0*/  @P0 BRA `(.L_x_11403) ;  /* 0x0000000000600947 */ /* 0x000ff40003800000 */
        /* <DEDUP_REMOVED lines=24> */
.L_x_11403:
[----:B------:R-:W-:Y:S05]  /*ff60*/  BSYNC B1 ;  /* 0x0000000000017941 */ /* 0x000fea0003800000 */
.L_x_11402:
[----:B------:R-:W-:Y:S01]  /*ff70*/  ULDC.64 UR12, c[0x0][0xaa0] ;  /* 0x0002a800000c7ab9 */ /* 0x000fe20000000a00 */
[----:B--2---:R-:W-:Y:S01]  /*ff80*/  IMAD.MOV.U32 R2, RZ, RZ, R19 ;  /* 0x000000ffff027224 */ /* 0x004fe200078e0013 */
[----:B------:R-:W-:Y:S01]  /*ff90*/  ULDC UR7, c[0x0][0xa8c] ;  /* 0x0002a30000077ab9 */ /* 0x000fe20000000800 */
[----:B0-----:R-:W-:Y:S01]  /*ffa0*/  IMAD.MOV.U32 R3, RZ, RZ, R8 ;  /* 0x000000ffff037224 */ /* 0x001fe200078e0008 */
[----:B------:R-:W-:Y:S01]  /*ffb0*/  ISETP.GE.AND P0, PT, R19, UR7, PT ;  /* 0x0000000713007c0c */ /* 0x000fe2000bf06270 */
[----:B------:R-:W-:Y:S01]  /*ffc0*/  IMAD R4, R6, UR12, RZ ;  /* 0x0000000c06047c24 */ /* 0x000fe2000f8e02ff */
[----:B------:R-:W-:Y:S01]  /*ffd0*/  BSSY B1, `(.L_x_11404) ;  /* 0x0000027000017945 */ /* 0x000fe20003800000 */
[----:B------:R-:W-:-:S04]  /*ffe0*/  IMAD.WIDE.U32 R2, R7, UR12, R2 ;  /* 0x0000000c07027c25 */ /* 0x000fc8000f8e0002 */
[----:B------:R-:W-:Y:S01]  /*fff0*/  IMAD R7, R7, UR13, R4 ;  /* 0x0000000d07077c24 */ /* 0x000fe2000f8e0204 */
[----:B------:R-:W-:Y:S01]  /*10000*/  ULDC.64 UR12, c[0x0][0xae0] ;  /* 0x0002b800000c7ab9 */ /* 0x000fe20000000a00 */
[----:B------:R-:W-:Y:S01]  /*10010*/  VIADD R4, R156, 0x30 ;  /* 0x000000309c047836 */ /* 0x000fe20000000000 */
[----:B------:R-:W-:Y:S01]  /*10020*/  UIMAD UR4, UR8, UR12, URZ ;  /* 0x0000000c080472a4 */ /* 0x000fe2000f8e023f */
[----:B------:R-:W-:Y:S02]  /*10030*/  IMAD R5, R23, -0xc0, R0 ;  /* 0xffffff4017057824 */ /* 0x000fe400078e0200 */
[----:B------:R-:W-:Y:S01]  /*10040*/  IMAD.IADD R3, R3, 0x1, R7 ;  /* 0x0000000103037824 */ /* 0x000fe200078e0207 */
[----:B------:R-:W-:Y:S01]  /*10050*/  UIMAD UR4, UR41, UR13, UR4 ;  /* 0x0000000d290472a4 */ /* 0x000fe2000f8e0204 */
[----:B------:R-:W-:Y:S01]  /*10060*/  IMAD.U32 R7, RZ, RZ, UR12 ;  /* 0x0000000cff077e24 */ /* 0x000fe2000f8e00ff */
[----:B------:R-:W-:Y:S01]  /*10070*/  ISETP.GE.OR P3, PT, R4, R5, P0 ;  /* 0x000000050400720c */ /* 0x000fe20000766670 */
[C---:B------:R-:W-:Y:S01]  /*10080*/  VIADD R0, R156.reuse, 0x60 ;  /* 0x000000609c007836 */ /* 0x040fe20000000000 */
[----:B------:R-:W-:Y:S01]  /*10090*/  ULDC.64 UR12, c[0x0][0xae8] ;  /* 0x0002ba00000c7ab9 */ /* 0x000fe20000000a00 */
[----:B------:R-:W-:-:S02]  /*100a0*/  VIADD R4, R156, 0x90 ;  /* 0x000000909c047836 */ /* 0x000fc40000000000 */
[----:B------:R-:W-:Y:S01]  /*100b0*/  IMAD.WIDE.U32 R2, R7, UR41, R2 ;  /* 0x0000002907027c25 */ /* 0x000fe2000f8e0002 */
[-C--:B------:R-:W-:Y:S02]  /*100c0*/  ISETP.GE.OR P1, PT, R0, R5.reuse, P0 ;  /* 0x000000050000720c */ /* 0x080fe40000726670 */
[-C--:B------:R-:W-:Y:S01]  /*100d0*/  ISETP.GE.OR P2, PT, R4, R5.reuse, P0 ;  /* 0x000000050400720c */ /* 0x080fe20000746670 */
[----:B------:R-:W-:Y:S01]  /*100e0*/  VIADD R3, R3, UR4 ;  /* 0x0000000403037c36 */ /* 0x000fe20008000000 */
[----:B------:R-:W-:Y:S01]  /*100f0*/  ISETP.GE.OR P0, PT, R156, R5, P0 ;  /* 0x000000059c00720c */ /* 0x000fe20000706670 */
[----:B------:R-:W-:Y:S02]  /*10100*/  UIMAD UR4, UR9, UR12, URZ ;  /* 0x0000000c090472a4 */ /* 0x000fe4000f8e023f */
[----:B------:R-:W-:Y:S01]  /*10110*/  IMAD.U32 R9, RZ, RZ, UR12 ;  /* 0x0000000cff097e24 */ /* 0x000fe2000f8e00ff */
[--C-:B------:R-:W-:Y:S01]  /*10120*/  SHF.R.S32.HI R7, RZ, 0x1f, R156.reuse ;  /* 0x0000001fff077819 */ /* 0x100fe2000001149c */
[----:B------:R-:W-:Y:S01]  /*10130*/  IMAD.MOV.U32 R6, RZ, RZ, R156 ;  /* 0x000000ffff067224 */ /* 0x000fe200078e009c */
[----:B------:R-:W-:-:S02]  /*10140*/  UIMAD UR4, UR10, UR13, UR4 ;  /* 0x0000000d0a0472a4 */ /* 0x000fc4000f8e0204 */
[----:B------:R-:W-:-:S04]  /*10150*/  IMAD.WIDE.U32 R4, R9, UR10, R2 ;  /* 0x0000000a09047c25 */ /* 0x000fc8000f8e0002 */
[----:B------:R-:W-:-:S04]  /*10160*/  IMAD.WIDE R6, R23, 0xc0, R6 ;  /* 0x000000c017067825 */ /* 0x000fc800078e0206 */
[----:B------:R-:W-:Y:S01]  /*10170*/  VIADD R11, R5, UR4 ;  /* 0x00000004050b7c36 */ /* 0x000fe20008000000 */
[----:B------:R-:W-:Y:S06]  /*10180*/  @P0 BRA `(.L_x_11405) ;  /* 0x00000000002c0947 */ /* 0x000fec0003800000 */
        /* <DEDUP_REMOVED lines=11> */
.L_x_11405:
[----:B------:R-:W-:Y:S05]  /*10240*/  BSYNC B1 ;  /* 0x0000000000017941 */ /* 0x000fea0003800000 */
.L_x_11404:
[----:B------:R-:W-:Y:S04]  /*10250*/  BSSY B1, `(.L_x_11406) ;  /* 0x000000f000017945 */ /* 0x000fe80003800000 */
[----:B------:R-:W-:Y:S05]  /*10260*/  @P3 BRA `(.L_x_11407) ;  /* 0x0000000000343947 */ /* 0x000fea0003800000 */
[----:B0-----:R-:W-:Y:S01]  /*10270*/  IADD3 R9, P0, R6, 0x30, RZ ;  /* 0x0000003006097810 */ /* 0x001fe20007f1e0ff */
        /* <DEDUP_REMOVED lines=12> */
.L_x_11407:
[----:B------:R-:W-:Y:S05]  /*10340*/  BSYNC B1 ;  /* 0x0000000000017941 */ /* 0x000fea0003800000 */
.L_x_11406:
[----:B------:R-:W-:Y:S04]  /*10350*/  BSSY B1, `(.L_x_11408) ;  /* 0x000000f000017945 */ /* 0x000fe80003800000 */
[----:B------:R-:W-:Y:S05]  /*10360*/  @P1 BRA `(.L_x_11409) ;  /* 0x0000000000341947 */ /* 0x000fea0003800000 */
[----:B01----:R-:W-:Y:S01]  /*10370*/  IADD3 R9, P0, R6, 0x60, RZ ;  /* 0x0000006006097810 */ /* 0x003fe20007f1e0ff */
        /* <DEDUP_REMOVED lines=12> */
.L_x_11409:
[----:B------:R-:W-:Y:S05]  /*10440*/  BSYNC B1 ;  /* 0x0000000000017941 */ /* 0x000fea0003800000 */
.L_x_11408:
        /* <DEDUP_REMOVED lines=14> */
.L_x_11400:
[----:B------:R-:W-:Y:S05]  /*10530*/  BSYNC B0 ;  /* 0x0000000000007941 */ /* 0x000fea0003800000 */
.L_x_11391:
[----:B------:R-:W-:Y:S02]  /*10540*/  ULDC UR4, c[0x0][0xc14] ;  /* 0x0003050000047ab9 */ /* 0x000fe40000000800 */
[----:B------:R-:W-:-:S06]  /*10550*/  UISETP.GE.AND UP0, UPT, UR5, UR4, UPT ;  /* 0x000000040500728c */ /* 0x000fcc000bf06270 */
[----:B------:R-:W-:-:S13]  /*10560*/  PLOP3.LUT P0, PT, PT, PT, UP0, 0x80, 0x0 ;  /* 0x000000000000781c */ /* 0x000fda0003f0f008 */
[----:B------:R-:W-:Y:S05]  /*10570*/  @!P0 BRA `(.L_x_11410) ;  /* 0xffffff08000c8947 */ /* 0x000fea000383ffff */
[----:B------:R-:W-:Y:S05]  /*10580*/  EXIT ;  /* 0x000000000000794d */ /* 0x000fea0003800000 */
.L_x_11309:
        /* <DEDUP_REMOVED lines=61> */
.L_x_11415:
        /* <DEDUP_REMOVED lines=13> */
.L_x_11414:
[----:B------:R-:W-:Y:S05]  /*10a30*/  BSYNC B0 ;  /* 0x0000000000007941 */ /* 0x000fea0003800000 */
.L_x_11413:
        /* <DEDUP_REMOVED lines=26> */
.L_x_11411:
        /* <DEDUP_REMOVED lines=20> */
.L_x_11416:
        /* <DEDUP_REMOVED lines=59> */
.L_x_11412:
[----:B------:R-:W-:Y:S02]  /*110d0*/  IMAD.MOV.U32 R17, RZ, RZ, RZ ;  /* 0x000000ffff117224 */ /* 0x000fe400078e00ff */
[----:B------:R-:W-:Y:S02]  /*110e0*/  IMAD.U32 R16, RZ, RZ, UR6 ;  /* 0x00000006ff107e24 */ /* 0x000fe4000f8e00ff */
[----:B------:R-:W-:-:S07]  /*110f0*/  IMAD.MOV.U32 R18, RZ, RZ, RZ ;  /* 0x000000ffff127224 */ /* 0x000fce00078e00ff */
.L_x_11417:
        /* <DEDUP_REMOVED lines=16> */
.L_x_11491:
        /* <DEDUP_REMOVED lines=40> */
.L_x_11419:
        /* <DEDUP_REMOVED lines=13> */
.L_x_11420:
[----:B------:R-:W-:Y:S05]  /*11550*/  @!P0 BRA `(.L_x_11421) ;  /* 0x00000000000c8947 */ /* 0x000fea0003800000 */
[----:B------:R-:W2:Y:S04]  /*11560*/  LDG.E R4, desc[UR46][R2.64] ;  /* 0x0000002e02047981 */ /* 0x000ea8000c1e1900 */
[----:B------:R-:W2:Y:S02]  /*11570*/  LDG.E R7, desc[UR46][R2.64+0x4] ;  /* 0x0000042e02077981 */ /* 0x000ea4000c1e1900 */
[----:B--2---:R-:W-:-:S07]  /*11580*/  IMAD.IADD R7, R7, 0x1, -R4 ;  /* 0x0000000107077824 */ /* 0x004fce00078e0a04 */
.L_x_11421:
        /* <DEDUP_REMOVED lines=19> */
.L_x_11424:
[----:B------:R-:W-:-:S13]  /*116c0*/  ISETP.NE.AND P1, PT, R3, 0x1, PT ;  /* 0x000000010300780c */ /* 0x000fda0003f25270 */
[----:B------:R-:W0:Y:S02]  /*116d0*/  @P1 LDC.64 R4, c[0x0][0x9e8] ;  /* 0x00027a00ff041b82 */ /* 0x000e240000000a00 */
[----:B0-----:R-:W-:-:S05]  /*116e0*/  @P1 IMAD.HI.U32 R4, R7, R4, RZ ;  /* 0x0000000407041227 */ /* 0x001fca00078e00ff */
[----:B------:R-:W-:-:S07]  /*116f0*/  @P1 SHF.R.U32.HI R7, RZ, R5, R4 ;  /* 0x00000005ff071219 */ /* 0x000fce0000011604 */
.L_x_11425:
[----:B------:R-:W-:Y:S05]  /*11700*/  BSYNC B0 ;  /* 0x0000000000007941 */ /* 0x000fea0003800000 */
.L_x_11423:
[----:B------:R-:W-:-:S05]  /*11710*/  IMAD R7, R7, R3, R3 ;  /* 0x0000000307077224 */ /* 0x000fca00078e0203 */
[----:B------:R-:W-:-:S07]  /*11720*/  VIMNMX R2, R2, R7, PT ;  /* 0x0000000702027248 */ /* 0x000fce0003fe0100 */
.L_x_11422:
        /* <DEDUP_REMOVED lines=24> */
.L_x_11428:
[----:B------:R-:W-:-:S13]  /*118b0*/  ISETP.NE.AND P0, PT, R3, 0x1, PT ;  /* 0x000000010300780c */ /* 0x000fda0003f05270 */
[----:B------:R-:W0:Y:S02]  /*118c0*/  @P0 LDC.64 R4, c[0x0][0x9e8] ;  /* 0x00027a00ff040b82 */ /* 0x000e240000000a00 */
[----:B0-----:R-:W-:-:S05]  /*118d0*/  @P0 IMAD.HI.U32 R4, R7, R4, RZ ;  /* 0x0000000407040227 */ /* 0x001fca00078e00ff */
[----:B------:R-:W-:-:S07]  /*118e0*/  @P0 SHF.R.U32.HI R7, RZ, R5, R4 ;  /* 0x00000005ff070219 */ /* 0x000fce0000011604 */
.L_x_11429:
[----:B------:R-:W-:Y:S05]  /*118f0*/  BSYNC B0 ;  /* 0x0000000000007941 */ /* 0x000fea0003800000 */
.L_x_11427:
[----:B------:R-:W-:-:S05]  /*11900*/  IMAD R3, R7, R3, RZ ;  /* 0x0000000307037224 */ /* 0x000fca00078e02ff */
[----:B------:R-:W-:-:S07]  /*11910*/  VIMNMX R0, R0, R3, !PT ;  /* 0x0000000300007248 */ /* 0x000fce0007fe0100 */
.L_x_11426:
        /* <DEDUP_REMOVED lines=22> */
.L_x_11431:
        /* <DEDUP_REMOVED lines=22> */
.L_x_11433:
        /* <DEDUP_REMOVED lines=19> */
.L_x_11435:
        /* <DEDUP_REMOVED lines=16> */
.L_x_11434:
        /* <DEDUP_REMOVED lines=26> */
.L_x_11436:
        /* <DEDUP_REMOVED lines=18> */
.L_x_11507:
[----:B------:R-:W-:Y:S01]  /*120d0*/  UMOV UR4, 0xffffffff ;  /* 0xffffffff00047882 */ /* 0x000fe20000000000 */
[----:B------:R-:W-:Y:S02]  /*120e0*/  SHF.R.S32.HI R9, RZ, 0x1f, R6 ;  /* 0x0000001fff097819 */ /* 0x000fe40000011406 */
[----:B------:R-:W-:Y:S05]  /*120f0*/  BRA.DIV UR4, `(.L_x_11438) ;  /* 0x0000002e04987947 */ /* 0x000fea000b800000 */
[----:B------:R-:W-:-:S13]  /*12100*/  ELECT P6, URZ, PT ;  /* 0x00000000003f782f */ /* 0x000fda00038c0000 */
.L_x_11510:
        /* <DEDUP_REMOVED lines=22> */
.L_x_11440:
[----:B------:R-:W-:Y:S01]  /*12270*/  IMAD R5, R22, 0x8, R25 ;  /* 0x0000000816057824 */ /* 0x000fe200078e0219 */
[----:B------:R-:W-:-:S04]  /*12280*/  SHF.L.U32 R4, R24, 0x1f, RZ ;  /* 0x0000001f18047819 */ /* 0x000fc800000006ff */
[----:B------:R-:W1:Y:S02]  /*12290*/  SYNCS.PHASECHK.TRANS64.TRYWAIT P0, [R5+URZ+0x16840], R4 ;  /* 0x01684004050075a7 */ /* 0x000e64000800017f */
[----:B-1----:R-:W-:Y:S05]  /*122a0*/  @!P0 BRA `(.L_x_11441) ;  /* 0x0000002c004c8947 */ /* 0x002fea0003800000 */
.L_x_11511:
        /* <DEDUP_REMOVED lines=9> */
.L_x_11442:
[----:B-12---:R-:W-:Y:S01]  /*12340*/  IMAD R4, R22, 0x4000, R25 ;  /* 0x0000400016047824 */ /* 0x006fe200078e0219 */
        /* <DEDUP_REMOVED lines=11> */
[----:B------:R-:W-:Y:S02]  /*12400*/  ULEA UR11, UR11, UR4, 0x7 ;  /* 0x000000040b0b7291 */ /* 0x000fe4000f8e383f */
[----:B------:R-:W-:Y:S01]  /*12410*/  UIADD3 UR8, UR8, 0xe400, URZ ;  /* 0x0000e40008087890 */ /* 0x000fe2000fffe03f */
[----:B------:R-:W-:-:S08]  /*12420*/  UMOV UR4, 0x0 ;  /* 0x0000000000047882 */ /* 0x000fd00000000000 */
[----:B------:R1:W-:Y:S02]  /*12430*/  UTMALDG.4D [UR8], [UR6], desc[UR4] ;  /* 0x00000408060075b4 */ /* 0x0003e40008019000 */
[----:B-1----:R-:W-:Y:S01]  /*12440*/  NOP ;  /* 0x0000000000007918 */ /* 0x002fe20000000000 */
.L_x_11439:
[----:B------:R-:W-:Y:S05]  /*12450*/  WARPSYNC.ALL ;  /* 0x0000000000007948 */ /* 0x000fea0003800000 */
[----:B------:R-:W-:Y:S01]  /*12460*/  BAR.SYNC.DEFER_BLOCKING 0x8, 0x1a0 ;  /* 0x0206800000007b1d */ /* 0x000fe20000010000 */
[----:B------:R-:W-:Y:S02]  /*12470*/  ELECT P0, URZ, PT ;  /* 0x00000000003f782f */ /* 0x000fe40003800000 */
[----:B------:R-:W-:Y:S01]  /*12480*/  R2UR UR9, R25 ;  /* 0x00000000190972ca */ /* 0x000fe200000e0000 */
[----:B------:R-:W-:Y:S01]  /*12490*/  VIADD R29, R29, 0x1 ;  /* 0x000000011d1d7836 */ /* 0x000fe20000000000 */
[----:B------:R-:W-:-:S09]  /*124a0*/  UIADD3 UR4, UP0, UR38, 0x270, URZ ;  /* 0x0000027026047890 */ /* 0x000fd2000ff1e03f */
[----:B------:R-:W-:Y:S01]  /*124b0*/  @P0 R2UR UR13, R10 ;  /* 0x000000000a0d02ca */ /* 0x000fe200000e0000 */
[----:B------:R-:W-:Y:S01]  /*124c0*/  UMOV UR6, 0x0 ;  /* 0x0000000000067882 */ /* 0x000fe20000000000 */
[----:B------:R-:W-:Y:S01]  /*124d0*/  @P0 R2UR UR12, R18 ;  /* 0x00000000120c02ca */ /* 0x000fe200000e0000 */
[----:B------:R-:W-:Y:S01]  /*124e0*/  UIADD3.X UR5, URZ, UR39, URZ, UP0, !UPT ;  /* 0x000000273f057290 */ /* 0x000fe200087fe43f */
[----:B------:R-:W-:Y:S01]  /*124f0*/  @P0 R2UR UR11, R17 ;  /* 0x00000000110b02ca */ /* 0x000fe200000e0000 */
[----:B------:R-:W-:Y:S01]  /*12500*/  UMOV UR7, 0x12f00000 ;  /* 0x12f0000000077882 */ /* 0x000fe20000000000 */
[----:B------:R-:W-:Y:S01]  /*12510*/  UMOV UR10, URZ ;  /* 0x0000003f000a7c82 */ /* 0x000fe20008000000 */
[----:B------:R-:W-:Y:S01]  /*12520*/  BSSY B0, `(.L_x_11443) ;  /* 0x000000c000007945 */ /* 0x000fe20003800000 */
[----:B------:R-:W-:Y:S01]  /*12530*/  @P0 IMAD.MOV.U32 R4, RZ, RZ, 0x6000 ;  /* 0x00006000ff040424 */ /* 0x000fe200078e00ff */
[----:B------:R-:W-:Y:S02]  /*12540*/  UIADD3 UR8, UR9, 0x8400, URZ ;  /* 0x0000840009087890 */ /* 0x000fe4000fffe03f */
[----:B------:R-:W-:Y:S01]  /*12550*/  UIADD3 UR9, UR9, 0x16800, URZ ;  /* 0x0001680009097890 */ /* 0x000fe2000fffe03f */
[----:B------:R1:W-:Y:S08]  /*12560*/  @P0 SYNCS.ARRIVE.TRANS64 RZ, [R25+URZ+0x16800], R4 ;  /* 0x0168000419ff09a7 */ /* 0x0003f0000800003f */
[----:B------:R2:W-:Y:S01]  /*12570*/  UTMALDG.4D [UR8], [UR4], desc[UR6] ;  /* 0x00000608040075b4 */ /* 0x0005e20008019000 */
[----:B-1----:R-:W-:-:S04]  /*12580*/  LEA.HI R4, R29, R29, RZ, 0x1 ;  /* 0x0000001d1d047211 */ /* 0x002fc800078f08ff */
[----:B------:R-:W-:-:S05]  /*12590*/  LOP3.LUT R4, R4, 0xfffffffe, RZ, 0xc0, !PT ;  /* 0xfffffffe04047812 */ /* 0x000fca00078ec0ff */
[----:B------:R-:W-:-:S05]  /*125a0*/  IMAD.IADD R4, R29, 0x1, -R4 ;  /* 0x000000011d047824 */ /* 0x000fca00078e0a04 */
[----:B------:R-:W-:-:S04]  /*125b0*/  SHF.L.U32 R4, R4, 0x1f, RZ ;  /* 0x0000001f04047819 */ /* 0x000fc800000006ff */
[----:B------:R-:W1:Y:S02]  /*125c0*/  SYNCS.PHASECHK.TRANS64.TRYWAIT P0, [R25+URZ+0x16820], R4 ;  /* 0x01682004190075a7 */ /* 0x000e64000800017f */
[----:B-12---:R-:W-:Y:S05]  /*125d0*/  @!P0 BRA `(.L_x_11444) ;  /* 0x0000002800948947 */ /* 0x006fea0003800000 */
.L_x_11512:
[----:B------:R-:W-:Y:S05]  /*125e0*/  BSYNC B0 ;  /* 0x0000000000007941 */ /* 0x000fea0003800000 */
.L_x_11443:
        /* <DEDUP_REMOVED lines=41> */
.L_x_11451:
[----:B0-----:R-:W-:Y:S01]  /*12880*/  IMAD R3, R12, 0x8, R25 ;  /* 0x000000080c037824 */ /* 0x001fe200078e0219 */
[----:B------:R-:W-:-:S04]  /*12890*/  SHF.L.U32 R2, R13, 0x1f, RZ ;  /* 0x0000001f0d027819 */ /* 0x000fc800000006ff */
[----:B------:R-:W0:Y:S02]  /*128a0*/  SYNCS.PHASECHK.TRANS64.TRYWAIT P0, [R3+URZ+0x16840], R2 ;  /* 0x01684002030075a7 */ /* 0x000e24000800017f */
[----:B0-----:R-:W-:Y:S05]  /*128b0*/  @!P0 BRA `(.L_x_11452) ;  /* 0x0000002400f08947 */ /* 0x001fea0003800000 */
.L_x_11513:
        /* <DEDUP_REMOVED lines=9> */
.L_x_11453:
[----:B01----:R-:W-:Y:S01]  /*12950*/  IMAD R2, R12, 0x4000, R25 ;  /* 0x000040000c027824 */ /* 0x003fe200078e0219 */
        /* <DEDUP_REMOVED lines=14> */
[----:B------:R-:W-:Y:S02]  /*12a40*/  ULEA UR11, UR11, UR4, 0x7 ;  /* 0x000000040b0b7291 */ /* 0x000fe4000f8e383f */
[----:B------:R-:W-:Y:S01]  /*12a50*/  UIADD3 UR8, UR8, 0xe400, URZ ;  /* 0x0000e40008087890 */ /* 0x000fe2000fffe03f */
[----:B------:R-:W-:-:S08]  /*12a60*/  UMOV UR4, 0x0 ;  /* 0x0000000000047882 */ /* 0x000fd00000000000 */
[----:B------:R0:W-:Y:S01]  /*12a70*/  UTMALDG.4D [UR8], [UR6], desc[UR4] ;  /* 0x00000408060075b4 */ /* 0x0001e20008019000 */
[----:B------:R-:W1:Y:S02]  /*12a80*/  SYNCS.PHASECHK.TRANS64.TRYWAIT P0, [R2+URZ+0x60], R5 ;  /* 0x00006005020075a7 */ /* 0x000e64000800017f */
[----:B01----:R-:W-:Y:S05]  /*12a90*/  @!P0 BRA `(.L_x_11454) ;  /* 0x00000024008c8947 */ /* 0x003fea0003800000 */
.L_x_11514:
[----:B------:R-:W-:Y:S05]  /*12aa0*/  @P1 BRA `(.L_x_11455) ;  /* 0x0000000000181947 */ /* 0x000fea0003800000 */
[----:B------:R-:W-:Y:S01]  /*12ab0*/  ISETP.NE.AND P0, PT, R27, RZ, PT ;  /* 0x000000ff1b00720c */ /* 0x000fe20003f05270 */
[----:B0-----:R-:W-:Y:S02]  /*12ac0*/  IMAD R2, R22, 0x8, R25 ;  /* 0x0000000816027824 */ /* 0x001fe400078e0219 */
[----:B------:R-:W-:-:S04]  /*12ad0*/  IMAD.MOV.U32 R3, RZ, RZ, 0x4000 ;  /* 0x00004000ff037424 */ /* 0x000fc800078e00ff */
[----:B------:R1:W-:Y:S06]  /*12ae0*/  SYNCS.ARRIVE.TRANS64 RZ, [R2+URZ+0x16850], R3 ;  /* 0x0168500302ff79a7 */ /* 0x0003ec000800003f */
[----:B------:R-:W-:Y:S05]  /*12af0*/  @!P0 BRA `(.L_x_11455) ;  /* 0x0000000000048947 */ /* 0x000fea0003800000 */
[----:B------:R-:W-:Y:S01]  /*12b00*/  BPT.TRAP 0x1 ;  /* 0x000000040000795c */ /* 0x000fe20000300000 */
.L_x_11455:
[C-C-:B01----:R-:W-:Y:S01]  /*12b10*/  IMAD R2, R22.reuse, 0x8, R25.reuse ;  /* 0x0000000816027824 */ /* 0x143fe200078e0219 */
        /* <DEDUP_REMOVED lines=11> */
[----:B------:R-:W-:-:S02]  /*12bd0*/  IMAD.MOV.U32 R8, RZ, RZ, R4 ;  /* 0x000000ffff087224 */ /* 0x000fc400078e0004 */
[----:B------:R-:W-:Y:S02]  /*12be0*/  IMAD.MOV.U32 R7, RZ, RZ, R10 ;  /* 0x000000ffff077224 */ /* 0x000fe400078e000a */
[----:B------:R-:W-:Y:S02]  /*12bf0*/  ULEA UR11, UR11, UR4, 0x7 ;  /* 0x000000040b0b7291 */ /* 0x000fe4000f8e383f */
[----:B------:R-:W-:Y:S02]  /*12c00*/  UIADD3 UR9, UR9, 0x16850, URZ ;  /* 0x0001685009097890 */ /* 0x000fe4000fffe03f */
[----:B------:R-:W-:Y:S01]  /*12c10*/  UIADD3 UR8, UR8, 0x400, URZ ;  /* 0x0000040008087890 */ /* 0x000fe2000fffe03f */
[----:B------:R-:W-:-:S08]  /*12c20*/  UMOV UR4, 0x0 ;  /* 0x0000000000047882 */ /* 0x000fd00000000000 */
[----:B------:R0:W-:Y:S02]  /*12c30*/  UTMALDG.4D [UR8], [UR6], desc[UR4] ;  /* 0x00000408060075b4 */ /* 0x0001e40008019000 */
[----:B0-----:R-:W-:Y:S01]  /*12c40*/  NOP ;  /* 0x0000000000007918 */ /* 0x001fe20000000000 */
.L_x_11450:
[----:B------:R-:W-:Y:S05]  /*12c50*/  BSYNC B2 ;  /* 0x0000000000027941 */ /* 0x000fea0003800000 */
.L_x_11449:
[----:B------:R-:W-:Y:S02]  /*12c60*/  IMAD.MOV.U32 R22, RZ, RZ, R12 ;  /* 0x000000ffff167224 */ /* 0x000fe400078e000c */
[----:B------:R-:W-:Y:S02]  /*12c70*/  IMAD.MOV.U32 R24, RZ, RZ, R13 ;  /* 0x000000ffff187224 */ /* 0x000fe400078e000d */
[----:B------:R-:W-:-:S07]  /*12c80*/  VIADD R10, R28, 0xfffffffd ;  /* 0xfffffffd1c0a7836 */ /* 0x000fce0000000000 */
.L_x_11448:
[----:B------:R-:W-:Y:S05]  /*12c90*/  BSYNC B1 ;  /* 0x0000000000017941 */ /* 0x000fea0003800000 */
.L_x_11447:
[----:B------:R-:W-:Y:S01]  /*12ca0*/  VIADD R11, R11, 0xfffffffe ;  /* 0xfffffffe0b0b7836 */ /* 0x000fe20000000000 */
[----:B------:R-:W-:-:S04]  /*12cb0*/  LOP3.LUT R28, RZ, R28, RZ, 0x33, !PT ;  /* 0x0000001cff1c7212 */ /* 0x000fc800078e33ff */
[----:B------:R-:W-:-:S13]  /*12cc0*/  ISETP.NE.AND P0, PT, R11, R28, PT ;  /* 0x0000001c0b00720c */ /* 0x000fda0003f05270 */
[----:B------:R-:W-:Y:S05]  /*12cd0*/  @!P0 BRA `(.L_x_11446) ;  /* 0x0000000800ec8947 */ /* 0x000fea0003800000 */
[----:B------:R-:W-:-:S07]  /*12ce0*/  IMAD.MOV.U32 R4, RZ, RZ, R8 ;  /* 0x000000ffff047224 */ /* 0x000fce00078e0008 */
.L_x_11470:
        /* <DEDUP_REMOVED lines=31> */
.L_x_11458:
[----:B------:R-:W-:Y:S01]  /*12ee0*/  IMAD R3, R11, 0x8, R25 ;  /* 0x000000080b037824 */ /* 0x000fe200078e0219 */
[----:B------:R-:W-:-:S04]  /*12ef0*/  SHF.L.U32 R2, R12, 0x1f, RZ ;  /* 0x0000001f0c027819 */ /* 0x000fc800000006ff */
[----:B------:R-:W1:Y:S02]  /*12f00*/  SYNCS.PHASECHK.TRANS64.TRYWAIT P0, [R3+URZ+0x16840], R2 ;  /* 0x01684002030075a7 */ /* 0x000e64000800017f */
[----:B-1----:R-:W-:Y:S05]  /*12f10*/  @!P0 BRA `(.L_x_11459) ;  /* 0x0000002000808947 */ /* 0x002fea0003800000 */
.L_x_11515:
        /* <DEDUP_REMOVED lines=9> */
.L_x_11460:
        /* <DEDUP_REMOVED lines=21> */
.L_x_11516:
[----:B------:R-:W-:Y:S05]  /*13100*/  @P0 BRA `(.L_x_11462) ;  /* 0x0000000000140947 */ /* 0x000fea0003800000 */
[----:B------:R-:W-:Y:S01]  /*13110*/  ISETP.NE.AND P1, PT, R27, RZ, PT ;  /* 0x000000ff1b00720c */ /* 0x000fe20003f25270 */
[----:B------:R-:W-:-:S04]  /*13120*/  IMAD.MOV.U32 R2, RZ, RZ, 0x4000 ;  /* 0x00004000ff027424 */ /* 0x000fc800078e00ff */
[----:B------:R1:W-:Y:S08]  /*13130*/  SYNCS.ARRIVE.TRANS64 RZ, [R3+URZ+0x50], R2 ;  /* 0x0000500203ff79a7 */ /* 0x0003f0000800003f */
[----:B------:R-:W-:Y:S05]  /*13140*/  @!P1 BRA `(.L_x_11462) ;  /* 0x0000000000049947 */ /* 0x000fea0003800000 */
[----:B------:R-:W-:Y:S01]  /*13150*/  BPT.TRAP 0x1 ;  /* 0x000000040000795c */ /* 0x000fe20000300000 */
.L_x_11462:
        /* <DEDUP_REMOVED lines=15> */
[----:B------:R-:W-:-:S03]  /*13250*/  ULEA UR11, UR11, UR4, 0x7 ;  /* 0x000000040b0b7291 */ /* 0x000fc6000f8e383f */
[----:B------:R-:W-:-:S06]  /*13260*/  UMOV UR4, 0x0 ;  /* 0x0000000000047882 */ /* 0x000fcc0000000000 */
[----:B------:R2:W-:Y:S02]  /*13270*/  UTMALDG.4D [UR8], [UR6], desc[UR4] ;  /* 0x00000408060075b4 */ /* 0x0005e40008019000 */
[----:B--2---:R-:W-:Y:S01]  /*13280*/  NOP ;  /* 0x0000000000007918 */ /* 0x004fe20000000000 */
.L_x_11457:
[----:B------:R-:W-:Y:S05]  /*13290*/  BSYNC B1 ;  /* 0x0000000000017941 */ /* 0x000fea0003800000 */
.L_x_11456:
        /* <DEDUP_REMOVED lines=31> */
.L_x_11465:
[----:B------:R-:W-:Y:S01]  /*13490*/  IMAD R2, R22, 0x8, R25 ;  /* 0x0000000816027824 */ /* 0x000fe200078e0219 */
[----:B------:R-:W-:-:S04]  /*134a0*/  SHF.L.U32 R3, R24, 0x1f, RZ ;  /* 0x0000001f18037819 */ /* 0x000fc800000006ff */
[----:B------:R-:W1:Y:S02]  /*134b0*/  SYNCS.PHASECHK.TRANS64.TRYWAIT P0, [R2+URZ+0x16840], R3 ;  /* 0x01684003020075a7 */ /* 0x000e64000800017f */
[----:B-1----:R-:W-:Y:S05]  /*134c0*/  @!P0 BRA `(.L_x_11466) ;  /* 0x0000001c003c8947 */ /* 0x002fea0003800000 */
.L_x_11517:
        /* <DEDUP_REMOVED lines=9> */
.L_x_11467:
[----:B01----:R-:W-:Y:S01]  /*13560*/  IMAD R2, R22, 0x4000, R25 ;  /* 0x0000400016027824 */ /* 0x003fe200078e0219 */
[----:B------:R-:W-:Y:S01]  /*13570*/  R2UR UR11, R14 ;  /* 0x000000000e0b72ca */ /* 0x000fe200000e0000 */
[----:B------:R-:W-:Y:S01]  /*13580*/  UIADD3 UR6, UP0, UR38, 0x370, URZ ;  /* 0x0000037026067890 */ /* 0x000fe2000ff1e03f */
[----:B------:R-:W-:Y:S01]  /*13590*/  R2UR UR4, R23 ;  /* 0x00000000170472ca */ /* 0x000fe200000e0000 */
[----:B------:R-:W-:Y:S01]  /*135a0*/  UMOV UR5, 0x14f00000 ;  /* 0x14f0000000057882 */ /* 0x000fe20000000000 */
[----:B------:R-:W-:Y:S01]  /*135b0*/  R2UR UR8, R2 ;  /* 0x00000000020872ca */ /* 0x000fe200000e0000 */
[----:B------:R-:W-:Y:S01]  /*135c0*/  VIADD R2, R25, 0x16800 ;  /* 0x0001680019027836 */ /* 0x000fe20000000000 */
[----:B------:R-:W-:Y:S01]  /*135d0*/  R2UR UR12, R0 ;  /* 0x00000000000c72ca */ /* 0x000fe200000e0000 */
[----:B------:R-:W-:Y:S01]  /*135e0*/  UIADD3.X UR7, URZ, UR39, URZ, UP0, !UPT ;  /* 0x000000273f077290 */ /* 0x000fe200087fe43f */
[----:B-----5:R-:W-:Y:S01]  /*135f0*/  R2UR UR13, R4 ;  /* 0x00000000040d72ca */ /* 0x020fe200000e0000 */
[--C-:B------:R-:W-:Y:S01]  /*13600*/  IMAD R3, R22, 0x8, R2.reuse ;  /* 0x0000000816037824 */ /* 0x100fe200078e0202 */
[----:B------:R-:W-:Y:S01]  /*13610*/  UMOV UR10, URZ ;  /* 0x0000003f000a7c82 */ /* 0x000fe20008000000 */
[----:B------:R-:W-:-:S03]  /*13620*/  IMAD R2, R11, 0x8, R2 ;  /* 0x000000080b027824 */ /* 0x000fc600078e0202 */
[----:B------:R-:W-:Y:S01]  /*13630*/  R2UR UR9, R3 ;  /* 0x00000000030972ca */ /* 0x000fe200000e0000 */
[----:B------:R-:W-:Y:S01]  /*13640*/  ULEA UR11, UR11, UR4, 0x7 ;  /* 0x000000040b0b7291 */ /* 0x000fe2000f8e383f */
[----:B------:R-:W-:Y:S01]  /*13650*/  SHF.L.U32 R3, R12, 0x1f, RZ ;  /* 0x0000001f0c037819 */ /* 0x000fe200000006ff */
[----:B------:R-:W-:Y:S01]  /*13660*/  UIADD3 UR8, UR8, 0xe400, URZ ;  /* 0x0000e40008087890 */ /* 0x000fe2000fffe03f */
[----:B------:R-:W-:-:S09]  /*13670*/  UMOV UR4, 0x0 ;  /* 0x0000000000047882 */ /* 0x000fd20000000000 */
[----:B------:R-:W-:-:S09]  /*13680*/  UIADD3 UR9, UR9, 0x30, URZ ;  /* 0x0000003009097890 */ /* 0x000fd2000fffe03f */
[----:B------:R0:W-:Y:S01]  /*13690*/  UTMALDG.4D [UR8], [UR6], desc[UR4] ;  /* 0x00000408060075b4 */ /* 0x0001e20008019000 */
[----:B------:R-:W1:Y:S02]  /*136a0*/  SYNCS.PHASECHK.TRANS64.TRYWAIT P1, [R2+URZ+0x60], R3 ;  /* 0x00006003020075a7 */ /* 0x000e64000802017f */
[----:B01----:R-:W-:Y:S05]  /*136b0*/  @!P1 BRA `(.L_x_11468) ;  /* 0x0000001800d49947 */ /* 0x003fea0003800000 */
.L_x_11518:
[----:B------:R-:W-:Y:S05]  /*136c0*/  @P0 BRA `(.L_x_11469) ;  /* 0x0000000000140947 */ /* 0x000fea0003800000 */
[----:B------:R-:W-:Y:S01]  /*136d0*/  ISETP.NE.AND P1, PT, R27, RZ, PT ;  /* 0x000000ff1b00720c */ /* 0x000fe20003f25270 */
[----:B0-----:R-:W-:-:S04]  /*136e0*/  IMAD.MOV.U32 R3, RZ, RZ, 0x4000 ;  /* 0x00004000ff037424 */ /* 0x001fc800078e00ff */
[----:B------:R1:W-:Y:S08]  /*136f0*/  SYNCS.ARRIVE.TRANS64 RZ, [R2+URZ+0x50], R3 ;  /* 0x0000500302ff79a7 */ /* 0x0003f0000800003f */
[----:B------:R-:W-:Y:S05]  /*13700*/  @!P1 BRA `(.L_x_11469) ;  /* 0x0000000000049947 */ /* 0x000fea0003800000 */
[----:B------:R-:W-:Y:S01]  /*13710*/  BPT.TRAP 0x1 ;  /* 0x000000040000795c */ /* 0x000fe20000300000 */
.L_x_11469:
        /* <DEDUP_REMOVED lines=19> */
.L_x_11464:
[----:B------:R-:W-:Y:S05]  /*13850*/  BSYNC B1 ;  /* 0x0000000000017941 */ /* 0x000fea0003800000 */
.L_x_11463:
[----:B------:R-:W-:Y:S01]  /*13860*/  ISETP.GT.AND P0, PT, R13, R26, PT ;  /* 0x0000001a0d00720c */ /* 0x000fe20003f04270 */
[----:B------:R-:W-:-:S12]  /*13870*/  VIADD R10, R10, 0xfffffffe ;  /* 0xfffffffe0a0a7836 */ /* 0x000fd80000000000 */
[----:B------:R-:W-:Y:S05]  /*13880*/  @P0 BRA `(.L_x_11470) ;  /* 0xfffffff400180947 */ /* 0x000fea000383ffff */
.L_x_11446:
[----:B------:R-:W-:Y:S05]  /*13890*/  BSYNC B0 ;  /* 0x0000000000007941 */ /* 0x000fea0003800000 */
.L_x_11445:
        /* <DEDUP_REMOVED lines=15> */
.L_x_11472:
[----:B------:R-:W-:Y:S05]  /*13990*/  BSYNC B0 ;  /* 0x0000000000007941 */ /* 0x000fea0003800000 */
.L_x_11471:
[----:B------:R-:W-:Y:S04]  /*139a0*/  BSSY B0, `(.L_x_11473) ;  /* 0x0000020000007945 */ /* 0x000fe80003800000 */
[----:B------:R-:W-:Y:S05]  /*139b0*/  @!P6 BRA `(.L_x_11474) ;  /* 0x000000000078e947 */ /* 0x000fea0003800000 */
[----:B01----:R-:W-:Y:S01]  /*139c0*/  IMAD R3, R22, 0x8, R25 ;  /* 0x0000000816037824 */ /* 0x003fe200078e0219 */
[----:B------:R-:W-:-:S04]  /*139d0*/  SHF.L.U32 R2, R24, 0x1f, RZ ;  /* 0x0000001f18027819 */ /* 0x000fc800000006ff */
[----:B------:R-:W0:Y:S02]  /*139e0*/  SYNCS.PHASECHK.TRANS64.TRYWAIT P0, [R3+URZ+0x16860], R2 ;  /* 0x01686002030075a7 */ /* 0x000e24000800017f */
[----:B0-----:R-:W-:Y:S05]  /*139f0*/  @!P0 BRA `(.L_x_11475) ;  /* 0x0000001800188947 */ /* 0x001fea0003800000 */
.L_x_11519:
        /* <DEDUP_REMOVED lines=9> */
.L_x_11476:
        /* <DEDUP_REMOVED lines=11> */
[----:B------:R-:W-:Y:S02]  /*13b40*/  ULEA UR11, UR11, UR4, 0x7 ;  /* 0x000000040b0b7291 */ /* 0x000fe4000f8e383f */
[----:B------:R-:W-:Y:S02]  /*13b50*/  UIADD3 UR9, UR9, 0x16850, URZ ;  /* 0x0001685009097890 */ /* 0x000fe4000fffe03f */
[----:B------:R-:W-:Y:S01]  /*13b60*/  UIADD3 UR8, UR8, 0x400, URZ ;  /* 0x0000040008087890 */ /* 0x000fe2000fffe03f */
[----:B------:R-:W-:-:S08]  /*13b70*/  UMOV UR4, 0x0 ;  /* 0x0000000000047882 */ /* 0x000fd00000000000 */
[----:B------:R2:W-:Y:S02]  /*13b80*/  UTMALDG.4D [UR8], [UR6], desc[UR4] ;  /* 0x00000408060075b4 */ /* 0x0005e40008019000 */
[----:B--2---:R-:W-:Y:S01]  /*13b90*/  NOP ;  /* 0x0000000000007918 */ /* 0x004fe20000000000 */
.L_x_11474:
[----:B------:R-:W-:Y:S05]  /*13ba0*/  BSYNC B0 ;  /* 0x0000000000007941 */ /* 0x000fea0003800000 */
.L_x_11473:
[----:B------:R-:W-:-:S05]  /*13bb0*/  VIADD R22, R22, 0x1 ;  /* 0x0000000116167836 */ /* 0x000fca0000000000 */
[----:B------:R-:W-:-:S04]  /*13bc0*/  ISETP.NE.AND P0, PT, R22, 0x2, PT ;  /* 0x000000021600780c */ /* 0x000fc80003f05270 */
[----:B01----:R-:W-:Y:S02]  /*13bd0*/  SEL R3, RZ, 0x1, P0 ;  /* 0x00000001ff037807 */ /* 0x003fe40000000000 */
[----:B------:R-:W-:Y:S02]  /*13be0*/  SEL R22, R22, RZ, P0 ;  /* 0x000000ff16167207 */ /* 0x000fe40000000000 */
[----:B------:R-:W-:-:S07]  /*13bf0*/  LOP3.LUT R24, R24, R3, RZ, 0x3c, !PT ;  /* 0x0000000318187212 */ /* 0x000fce00078e3cff */
.L_x_11432:
[----:B------:R-:W-:Y:S05]  /*13c00*/  BSYNC B6 ;  /* 0x0000000000067941 */ /* 0x000fea0003800000 */
.L_x_11430:
[----:B------:R-:W-:-:S03]  /*13c10*/  UMOV UR4, 0xffffffff ;  /* 0xffffffff00047882 */ /* 0x000fc60000000000 */
[----:B------:R-:W-:Y:S05]  /*13c20*/  BRA.DIV UR4, `(.L_x_11477) ;  /* 0x0000001604a07947 */ /* 0x000fea000b800000 */
[----:B------:R0:W1:Y:S04]  /*13c30*/  SHFL.IDX PT, R5, R16, RZ, 0x1f ;  /* 0x00001fff10057589 */ /* 0x00006800000e0000 */
[----:B------:R0:W2:Y:S02]  /*13c40*/  SHFL.IDX PT, R4, R16, 0x1, 0x1f ;  /* 0x00201f0010047f89 */ /* 0x0000a400000e0000 */
.L_x_11523:
        /* <DEDUP_REMOVED lines=11> */
.L_x_11479:
[----:B------:R-:W-:Y:S05]  /*13d00*/  BSYNC B0 ;  /* 0x0000000000007941 */ /* 0x000fea0003800000 */
.L_x_11478:
        /* <DEDUP_REMOVED lines=23> */
.L_x_11531:
[----:B------:R-:W-:Y:S02]  /*13e80*/  ULDC UR4, c[0x0][0xc10] ;  /* 0x0003040000047ab9 */ /* 0x000fe40000000800 */
[----:B------:R-:W-:-:S04]  /*13e90*/  IMAD.U32 R6, RZ, RZ, UR4 ;  /* 0x00000004ff067e24 */ /* 0x000fc8000f8e00ff */
[----:B----4-:R-:W-:-:S04]  /*13ea0*/  IMAD R7, R14, R6, RZ ;  /* 0x000000060e077224 */ /* 0x010fc800078e02ff */
[----:B--2---:R-:W-:-:S05]  /*13eb0*/  IMAD.IADD R4, R4, 0x1, R7 ;  /* 0x0000000104047824 */ /* 0x004fca00078e0207 */
[----:B-1----:R-:W-:-:S13]  /*13ec0*/  ISETP.GT.AND P0, PT, R4, R5, PT ;  /* 0x000000050400720c */ /* 0x002fda0003f04270 */
[----:B------:R-:W-:Y:S05]  /*13ed0*/  @P0 BRA `(.L_x_11481) ;  /* 0x0000000000ac0947 */ /* 0x000fea0003800000 */
[----:B------:R-:W1:Y:S02]  /*13ee0*/  LDC R0, c[0x0][0xc14] ;  /* 0x00030500ff007b82 */ /* 0x000e640000000800 */
.L_x_11486:
        /* <DEDUP_REMOVED lines=12> */
.L_x_11484:
[----:B------:R-:W-:Y:S05]  /*13fb0*/  BSYNC B0 ;  /* 0x0000000000007941 */ /* 0x000fea0003800000 */
.L_x_11483:
        /* <DEDUP_REMOVED lines=23> */
.L_x_11539:
[----:B------:R-:W-:Y:S02]  /*14130*/  ULDC UR4, c[0x0][0xc10] ;  /* 0x0003040000047ab9 */ /* 0x000fe40000000800 */
[----:B------:R-:W-:-:S04]  /*14140*/  IMAD.U32 R6, RZ, RZ, UR4 ;  /* 0x00000004ff067e24 */ /* 0x000fc8000f8e00ff */
[----:B--2---:R-:W-:-:S04]  /*14150*/  IMAD R7, R14, R6, RZ ;  /* 0x000000060e077224 */ /* 0x004fc800078e02ff */
[----:B------:R-:W-:-:S05]  /*14160*/  IMAD.IADD R4, R7, 0x1, R4 ;  /* 0x0000000107047824 */ /* 0x000fca00078e0204 */
[----:B------:R-:W-:-:S13]  /*14170*/  ISETP.GT.AND P0, PT, R4, R5, PT ;  /* 0x000000050400720c */ /* 0x000fda0003f04270 */
[----:B------:R-:W-:Y:S05]  /*14180*/  @!P0 BRA `(.L_x_11486) ;  /* 0xfffffffc00588947 */ /* 0x000fea000383ffff */
.L_x_11481:
        /* <DEDUP_REMOVED lines=8> */
.L_x_11543:
[----:B------:R-:W-:Y:S01]  /*14210*/  ISETP.NE.AND P0, PT, R3, RZ, PT ;  /* 0x000000ff0300720c */ /* 0x000fe20003f05270 */
[----:B------:R-:W-:-:S12]  /*14220*/  IMAD.MOV.U32 R14, RZ, RZ, RZ ;  /* 0x000000ffff0e7224 */ /* 0x000fd800078e00ff */
[----:B------:R-:W-:Y:S05]  /*14230*/  @!P0 BRA `(.L_x_11488) ;  /* 0x0000000000108947 */ /* 0x000fea0003800000 */
[----:B------:R-:W-:Y:S01]  /*14240*/  UMOV UR4, 0xffffffff ;  /* 0xffffffff00047882 */ /* 0x000fe20000000000 */
[----:B------:R-:W-:Y:S02]  /*14250*/  VIADD R12, R4, 0xffffffff ;  /* 0xffffffff040c7836 */ /* 0x000fe40000000000 */
[----:B------:R-:W-:Y:S05]  /*14260*/  BRA.DIV UR4, `(.L_x_11489) ;  /* 0x0000001a04447947 */ /* 0x000fea000b800000 */
[----:B------:R0:W0:Y:S02]  /*14270*/  SHFL.IDX PT, R14, R8, R12, 0x1f ;  /* 0x00001f0c080e7589 */ /* 0x00002400000e0000 */
.L_x_11488:
        /* <DEDUP_REMOVED lines=66> */
.L_x_11482:
[----:B------:R-:W-:Y:S01]  /*146a0*/  UMOV UR4, URZ ;  /* 0x0000003f00047c82 */ /* 0x000fe20008000000 */
[----:B------:R-:W-:Y:S01]  /*146b0*/  UMOV UR5, URZ ;  /* 0x0000003f00057c82 */ /* 0x000fe20008000000 */
[----:B------:R-:W-:Y:S01]  /*146c0*/  ULDC UR6, c[0x0][0xc14] ;  /* 0x0003050000067ab9 */ /* 0x000fe20000000800 */
[----:B0-----:R-:W-:Y:S02]  /*146d0*/  IMAD.MOV.U32 R16, RZ, RZ, R5 ;  /* 0x000000ffff107224 */ /* 0x001fe400078e0005 */
[----:B------:R-:W-:Y:S02]  /*146e0*/  IMAD.U32 R17, RZ, RZ, UR4 ;  /* 0x00000004ff117e24 */ /* 0x000fe4000f8e00ff */
[----:B------:R-:W-:Y:S02]  /*146f0*/  IMAD.U32 R18, RZ, RZ, UR5 ;  /* 0x00000005ff127e24 */ /* 0x000fe4000f8e00ff */
[----:B------:R-:W-:-:S07]  /*14700*/  IMAD.U32 R19, RZ, RZ, UR6 ;  /* 0x00000006ff137e24 */ /* 0x000fce000f8e00ff */
.L_x_11490:
        /* <DEDUP_REMOVED lines=10> */
.L_x_11418:
        /* <DEDUP_REMOVED lines=11> */
.L_x_11546:
[----:B------:R-:W-:Y:S05]  /*14860*/  BSYNC B0 ;  /* 0x0000000000007941 */ /* 0x000fea0003800000 */
.L_x_11492:
[----:B------:R-:W-:-:S03]  /*14870*/  UMOV UR4, 0xffffffff ;  /* 0xffffffff00047882 */ /* 0x000fc60000000000 */
[----:B------:R-:W-:Y:S05]  /*14880*/  BRA.DIV UR4, `(.L_x_11494) ;  /* 0x0000001204f47947 */ /* 0x000fea000b800000 */
[----:B0-----:R-:W0:Y:S02]  /*14890*/  S2R R0, SR_TID.X ;  /* 0x0000000000007919 */ /* 0x001e240000002100 */
[----:B0-----:R-:W-:-:S04]  /*148a0*/  SHF.R.U32.HI R0, RZ, 0x5, R0 ;  /* 0x00000005ff007819 */ /* 0x001fc80000011600 */
[----:B------:R-:W-:-:S05]  /*148b0*/  LOP3.LUT R0, R0, 0x3, RZ, 0xc0, !PT ;  /* 0x0000000300007812 */ /* 0x000fca00078ec0ff */
[----:B------:R0:W1:Y:S02]  /*148c0*/  SHFL.IDX PT, R14, R0, RZ, 0x1f ;  /* 0x00001fff000e7589 */ /* 0x00006400000e0000 */
.L_x_11549:
[----:B-1----:R-:W-:Y:S01]  /*148d0*/  ISETP.NE.AND P0, PT, R14, RZ, PT ;  /* 0x000000ff0e00720c */ /* 0x002fe20003f05270 */
[----:B------:R-:W-:-:S12]  /*148e0*/  BSSY B0, `(.L_x_11495) ;  /* 0x0000024000007945 */ /* 0x000fd80003800000 */
[----:B------:R-:W-:Y:S05]  /*148f0*/  @P0 BRA `(.L_x_11496) ;  /* 0x0000000000880947 */ /* 0x000fea0003800000 */
[----:B------:R-:W-:-:S03]  /*14900*/  UMOV UR4, 0xffffffff ;  /* 0xffffffff00047882 */ /* 0x000fc60000000000 */
[----:B------:R-:W-:Y:S05]  /*14910*/  BRA.DIV UR4, `(.L_x_11497) ;  /* 0x0000001604047947 */ /* 0x000fea000b800000 */
[----:B------:R-:W-:-:S13]  /*14920*/  ELECT P6, URZ, PT ;  /* 0x00000000003f782f */ /* 0x000fda00038c0000 */
.L_x_11552:
[----:B------:R-:W-:Y:S05]  /*14930*/  @!P6 BRA `(.L_x_11496) ;  /* 0x000000000078e947 */ /* 0x000fea0003800000 */
[----:B------:R-:W-:-:S06]  /*14940*/  ULOP3.LUT UR4, UR36, 0x2, URZ, 0xfc, !UPT ;  /* 0x0000000224047892 */ /* 0x000fcc000f8efc3f */
[----:B0-----:R-:W-:-:S05]  /*14950*/  IMAD.U32 R0, RZ, RZ, UR4 ;  /* 0x00000004ff007e24 */ /* 0x001fca000f8e00ff */
[----:B------:R-:W-:-:S13]  /*14960*/  ISETP.NE.AND P2, PT, R0, 0x3, PT ;  /* 0x000000030000780c */ /* 0x000fda0003f45270 */
[----:B------:R-:W-:Y:S05]  /*14970*/  @!P2 BRA `(.L_x_11498) ;  /* 0x000000000004a947 */ /* 0x000fea0003800000 */
[----:B------:R-:W-:Y:S01]  /*14980*/  BPT.TRAP 0x1 ;  /* 0x000000040000795c */ /* 0x000fe20000300000 */
.L_x_11498:
        /* <DEDUP_REMOVED lines=12> */
.L_x_11553:
[----:B------:R-:W1:Y:S02]  /*14a50*/  SYNCS.PHASECHK.TRANS64.TRYWAIT P0, [R3+URZ], R0 ;  /* 0x00000000030075a7 */ /* 0x000e64000800017f */
[----:B-1----:R-:W-:Y:S05]  /*14a60*/  @!P0 BRA `(.L_x_11500) ;  /* 0x0000001000e48947 */ /* 0x002fea0003800000 */
.L_x_11554:
[----:B------:R-:W-:Y:S05]  /*14a70*/  @!P2 BRA `(.L_x_11501) ;  /* 0x000000000004a947 */ /* 0x000fea0003800000 */
[----:B------:R-:W-:Y:S01]  /*14a80*/  BPT.TRAP 0x1 ;  /* 0x000000040000795c */ /* 0x000fe20000300000 */
.L_x_11501:
[----:B-1----:R-:W-:-:S04]  /*14a90*/  VIADD R3, R9, 0x16860 ;  /* 0x0001686009037836 */ /* 0x002fc80000000000 */
[----:B------:R-:W-:-:S04]  /*14aa0*/  IMAD R5, R22, 0x8, R3 ;  /* 0x0000000816057824 */ /* 0x000fc800078e0203 */
[----:B------:R-:W1:Y:S02]  /*14ab0*/  SYNCS.PHASECHK.TRANS64.TRYWAIT P0, [R5+URZ], R2 ;  /* 0x00000002050075a7 */ /* 0x000e64000800017f */
[----:B-1----:R-:W-:Y:S05]  /*14ac0*/  @!P0 BRA `(.L_x_11502) ;  /* 0x0000001000e08947 */ /* 0x002fea0003800000 */
.L_x_11555:
[----:B------:R-:W-:-:S07]  /*14ad0*/  IMAD R3, R4, 0x8, R3 ;  /* 0x0000000804037824 */ /* 0x000fce00078e0203 */
.L_x_11503:
[----:B--2---:R2:W4:Y:S02]  /*14ae0*/  SYNCS.PHASECHK.TRANS64.TRYWAIT P0, [R3+URZ], R0 ;  /* 0x00000000030075a7 */ /* 0x004524000800017f */
[----:B----4-:R-:W-:Y:S05]  /*14af0*/  @!P0 NANOSLEEP.SYNCS 0x989680 ;  /* 0x009896800000895d */ /* 0x010fea0003900000 */
[----:B------:R-:W4:Y:S02]  /*14b00*/  @!P0 SYNCS.PHASECHK.TRANS64 P0, [R3+URZ], R0 ;  /* 0x00000000030085a7 */ /* 0x000f24000800007f */
[----:B----4-:R-:W-:Y:S05]  /*14b10*/  @!P0 BRA `(.L_x_11503) ;  /* 0xfffffffc00f08947 */ /* 0x010fea000383ffff */
.L_x_11496:
[----:B------:R-:W-:Y:S05]  /*14b20*/  BSYNC B0 ;  /* 0x0000000000007941 */ /* 0x000fea0003800000 */
.L_x_11495:
[----:B------:R-:W-:Y:S05]  /*14b30*/  EXIT ;  /* 0x000000000000794d */ /* 0x000fea0003800000 */
.L_x_11322:
[----:B0-----:R-:W-:-:S04]  /*14b40*/  IMAD.U32 R3, RZ, RZ, UR45 ;  /* 0x0000002dff037e24 */ /* 0x001fc8000f8e00ff */
[----:B------:R0:W1:Y:S03]  /*14b50*/  SYNCS.PHASECHK.TRANS64.TRYWAIT P1, [R3+URZ+0x16800], R0 ;  /* 0x01680000030075a7 */ /* 0x000066000802017f */
[----:B-1----:R-:W-:Y:S05]  /*14b60*/  @!P1 NANOSLEEP.SYNCS 0x989680 ;  /* 0x009896800000995d */ /* 0x002fea0003900000 */
[----:B------:R-:W1:Y:S02]  /*14b70*/  @!P1 SYNCS.PHASECHK.TRANS64 P1, [R3+URZ+0x16800], R0 ;  /* 0x01680000030095a7 */ /* 0x000e64000802007f */
[----:B-1----:R-:W-:Y:S05]  /*14b80*/  @!P1 BRA `(.L_x_11322) ;  /* 0xfffffffc00ec9947 */ /* 0x002fea000383ffff */
[----:B------:R-:W-:Y:S05]  /*14b90*/  BRA `(.L_x_11504) ;  /* 0xfffffecc00847947 */ /* 0x000fea000383ffff */
.L_x_11326:
[----:B-1----:R1:W2:Y:S02]  /*14ba0*/  SYNCS.PHASECHK.TRANS64.TRYWAIT P2, [R4+URZ+0x16830], R3 ;  /* 0x01683003040075a7 */ /* 0x0022a4000804017f */
[----:B--2---:R-:W-:Y:S05]  /*14bb0*/  @!P2 NANOSLEEP.SYNCS 0x989680 ;  /* 0x009896800000a95d */ /* 0x004fea0003900000 */
[----:B------:R-:W2:Y:S02]  /*14bc0*/  @!P2 SYNCS.PHASECHK.TRANS64 P2, [R4+URZ+0x16830], R3 ;  /* 0x016830030400a5a7 */ /* 0x000ea4000804007f */
[----:B--2---:R-:W-:Y:S05]  /*14bd0*/  @!P2 BRA `(.L_x_11326) ;  /* 0xfffffffc00f0a947 */ /* 0x004fea000383ffff */
[----:B------:R-:W-:Y:S05]  /*14be0*/  BRA `(.L_x_11325) ;  /* 0xfffffecc00a87947 */ /* 0x000fea000383ffff */
.L_x_11342:
[----:B-1----:R-:W-:-:S04]  /*14bf0*/  IMAD.U32 R21, RZ, RZ, UR6 ;  /* 0x00000006ff157e24 */ /* 0x002fc8000f8e00ff */
[----:B------:R1:W2:Y:S03]  /*14c00*/  SYNCS.PHASECHK.TRANS64.TRYWAIT P2, [R21+URZ+0x16830], R8 ;  /* 0x01683008150075a7 */ /* 0x0002a6000804017f */
[----:B--2---:R-:W-:Y:S05]  /*14c10*/  @!P2 NANOSLEEP.SYNCS 0x989680 ;  /* 0x009896800000a95d */ /* 0x004fea0003900000 */
[----:B------:R-:W2:Y:S02]  /*14c20*/  @!P2 SYNCS.PHASECHK.TRANS64 P2, [R21+URZ+0x16830], R8 ;  /* 0x016830081500a5a7 */ /* 0x000ea4000804007f */
[----:B--2---:R-:W-:Y:S05]  /*14c30*/  @!P2 BRA `(.L_x_11342) ;  /* 0xfffffffc00eca947 */ /* 0x004fea000383ffff */
[----:B------:R-:W-:Y:S05]  /*14c40*/  BRA `(.L_x_11339) ;  /* 0xffffff0400e47947 */ /* 0x000fea000383ffff */
.L_x_11346:
[----:B-1----:R-:W-:-:S04]  /*14c50*/  IMAD.U32 R21, RZ, RZ, UR6 ;  /* 0x00000006ff157e24 */ /* 0x002fc8000f8e00ff */
[----:B------:R1:W2:Y:S03]  /*14c60*/  SYNCS.PHASECHK.TRANS64.TRYWAIT P2, [R21+URZ+0x16850], R8 ;  /* 0x01685008150075a7 */ /* 0x0002a6000804017f */
[----:B--2---:R-:W-:Y:S05]  /*14c70*/  @!P2 NANOSLEEP.SYNCS 0x989680 ;  /* 0x009896800000a95d */ /* 0x004fea0003900000 */
[----:B------:R-:W2:Y:S02]  /*14c80*/  @!P2 SYNCS.PHASECHK.TRANS64 P2, [R21+URZ+0x16850], R8 ;  /* 0x016850081500a5a7 */ /* 0x000ea4000804007f */
[----:B--2---:R-:W-:Y:S05]  /*14c90*/  @!P2 BRA `(.L_x_11346) ;  /* 0xfffffffc00eca947 */ /* 0x004fea000383ffff */
[----:B------:R-:W-:Y:S05]  /*14ca0*/  BRA `(.L_x_11343) ;  /* 0xffffff08005c7947 */ /* 0x000fea000383ffff */
.L_x_11363:
[----:B-1----:R-:W-:-:S04]  /*14cb0*/  IMAD.U32 R7, RZ, RZ, UR6 ;  /* 0x00000006ff077e24 */ /* 0x002fc8000f8e00ff */
[----:B------:R1:W2:Y:S03]  /*14cc0*/  SYNCS.PHASECHK.TRANS64.TRYWAIT P2, [R7+URZ+0x16830], R6 ;  /* 0x01683006070075a7 */ /* 0x0002a6000804017f */
[----:B--2---:R-:W-:Y:S05]  /*14cd0*/  @!P2 NANOSLEEP.SYNCS 0x989680 ;  /* 0x009896800000a95d */ /* 0x004fea0003900000 */
[----:B------:R-:W2:Y:S02]  /*14ce0*/  @!P2 SYNCS.PHASECHK.TRANS64 P2, [R7+URZ+0x16830], R6 ;  /* 0x016830060700a5a7 */ /* 0x000ea4000804007f */
[----:B--2---:R-:W-:Y:S05]  /*14cf0*/  @!P2 BRA `(.L_x_11363) ;  /* 0xfffffffc00eca947 */ /* 0x004fea000383ffff */
[----:B------:R-:W-:Y:S05]  /*14d00*/  BRA `(.L_x_11360) ;  /* 0xffffff3c00907947 */ /* 0x000fea000383ffff */
.L_x_11367:
[----:B-1----:R-:W-:-:S04]  /*14d10*/  IMAD.U32 R7, RZ, RZ, UR6 ;  /* 0x00000006ff077e24 */ /* 0x002fc8000f8e00ff */
[----:B------:R1:W2:Y:S03]  /*14d20*/  SYNCS.PHASECHK.TRANS64.TRYWAIT P2, [R7+URZ+0x16850], R6 ;  /* 0x01685006070075a7 */ /* 0x0002a6000804017f */
[----:B--2---:R-:W-:Y:S05]  /*14d30*/  @!P2 NANOSLEEP.SYNCS 0x989680 ;  /* 0x009896800000a95d */ /* 0x004fea0003900000 */
[----:B------:R-:W2:Y:S02]  /*14d40*/  @!P2 SYNCS.PHASECHK.TRANS64 P2, [R7+URZ+0x16850], R6 ;  /* 0x016850060700a5a7 */ /* 0x000ea4000804007f */
[----:B--2---:R-:W-:Y:S05]  /*14d50*/  @!P2 BRA `(.L_x_11367) ;  /* 0xfffffffc00eca947 */ /* 0x004fea000383ffff */
[----:B------:R-:W-:Y:S05]  /*14d60*/  BRA `(.L_x_11364) ;  /* 0xffffff4000087947 */ /* 0x000fea000383ffff */
.L_x_11373:
[----:B-1----:R-:W-:-:S04]  /*14d70*/  IMAD.U32 R7, RZ, RZ, UR6 ;  /* 0x00000006ff077e24 */ /* 0x002fc8000f8e00ff */
[----:B------:R1:W2:Y:S03]  /*14d80*/  SYNCS.PHASECHK.TRANS64.TRYWAIT P2, [R7+URZ+0x16830], R6 ;  /* 0x01683006070075a7 */ /* 0x0002a6000804017f */
[----:B--2---:R-:W-:Y:S05]  /*14d90*/  @!P2 NANOSLEEP.SYNCS 0x989680 ;  /* 0x009896800000a95d */ /* 0x004fea0003900000 */
[----:B------:R-:W2:Y:S02]  /*14da0*/  @!P2 SYNCS.PHASECHK.TRANS64 P2, [R7+URZ+0x16830], R6 ;  /* 0x016830060700a5a7 */ /* 0x000ea4000804007f */
[----:B--2---:R-:W-:Y:S05]  /*14db0*/  @!P2 BRA `(.L_x_11373) ;  /* 0xfffffffc00eca947 */ /* 0x004fea000383ffff */
[----:B------:R-:W-:Y:S05]  /*14dc0*/  BRA `(.L_x_11370) ;  /* 0xffffff6000c47947 */ /* 0x000fea000383ffff */
.L_x_11377:
[----:B-1----:R-:W-:-:S04]  /*14dd0*/  IMAD.U32 R7, RZ, RZ, UR6 ;  /* 0x00000006ff077e24 */ /* 0x002fc8000f8e00ff */
[----:B------:R1:W2:Y:S03]  /*14de0*/  SYNCS.PHASECHK.TRANS64.TRYWAIT P2, [R7+URZ+0x16850], R6 ;  /* 0x01685006070075a7 */ /* 0x0002a6000804017f */
[----:B--2---:R-:W-:Y:S05]  /*14df0*/  @!P2 NANOSLEEP.SYNCS 0x989680 ;  /* 0x009896800000a95d */ /* 0x004fea0003900000 */
[----:B------:R-:W2:Y:S02]  /*14e00*/  @!P2 SYNCS.PHASECHK.TRANS64 P2, [R7+URZ+0x16850], R6 ;  /* 0x016850060700a5a7 */ /* 0x000ea4000804007f */
[----:B--2---:R-:W-:Y:S05]  /*14e10*/  @!P2 BRA `(.L_x_11377) ;  /* 0xfffffffc00eca947 */ /* 0x004fea000383ffff */
[----:B------:R-:W-:Y:S05]  /*14e20*/  BRA `(.L_x_11374) ;  /* 0xffffff64003c7947 */ /* 0x000fea000383ffff */
.L_x_11390:
[----:B-1----:R-:W-:-:S04]  /*14e30*/  IMAD.U32 R5, RZ, RZ, UR5 ;  /* 0x00000005ff057e24 */ /* 0x002fc8000f8e00ff */
[----:B------:R1:W2:Y:S03]  /*14e40*/  SYNCS.PHASECHK.TRANS64.TRYWAIT P0, [R5+URZ+0x16850], R0 ;  /* 0x01685000050075a7 */ /* 0x0002a6000800017f */
[----:B--2---:R-:W-:Y:S05]  /*14e50*/  @!P0 NANOSLEEP.SYNCS 0x989680 ;  /* 0x009896800000895d */ /* 0x004fea0003900000 */
[----:B------:R-:W2:Y:S02]  /*14e60*/  @!P0 SYNCS.PHASECHK.TRANS64 P0, [R5+URZ+0x16850], R0 ;  /* 0x01685000050085a7 */ /* 0x000ea4000800007f */
[----:B--2---:R-:W-:Y:S05]  /*14e70*/  @!P0 BRA `(.L_x_11390) ;  /* 0xfffffffc00ec8947 */ /* 0x004fea000383ffff */
[----:B------:R-:W-:Y:S05]  /*14e80*/  BRA `(.L_x_11389) ;  /* 0xffffff9400a07947 */ /* 0x000fea000383ffff */
.L_x_11437:
        /* <DEDUP_REMOVED lines=11> */
.L_x_11506:
[----:B------:R-:W-:Y:S05]  /*14f40*/  BSYNC B0 ;  /* 0x0000000000007941 */ /* 0x000fea0003800000 */
.L_x_11505:
[----:B------:R-:W-:Y:S05]  /*14f50*/  BRA `(.L_x_11507) ;  /* 0xffffffd0005c7947 */ /* 0x000fea000383ffff */
.L_x_11438:
[----:B------:R-:W-:Y:S01]  /*14f60*/  BSSY B0, `(.L_x_11508) ;  /* 0x0000006000007945 */ /* 0x000fe20003800000 */
[----:B------:R-:W-:-:S07]  /*14f70*/  IMAD.MOV.U32 R15, RZ, RZ, -0x1 ;  /* 0xffffffffff0f7424 */ /* 0x000fce00078e00ff */
[----:B------:R-:W-:Y:S05]  /*14f80*/  WARPSYNC.COLLECTIVE R15, `(.L_x_11509) ;  /* 0x000000000f0c7348 */ /* 0x000fea0003c00000 */
[----:B------:R-:W-:Y:S02]  /*14f90*/  ELECT P6, UR62, PT ;  /* 0x00000000003e782f */ /* 0x000fe400038c0000 */
[----:B------:R-:W-:Y:S01]  /*14fa0*/  MOV R14, UR62 ;  /* 0x0000003e000e7c02 */ /* 0x000fe20008000f00 */
[----:B------:R-:W-:Y:S10]  /*14fb0*/  ENDCOLLECTIVE ;  /* 0x000000000000791b */ /* 0x000ff40003800000 */
.L_x_11509:
[----:B------:R-:W-:Y:S05]  /*14fc0*/  BSYNC B0 ;  /* 0x0000000000007941 */ /* 0x000fea0003800000 */
.L_x_11508:
[----:B------:R-:W-:Y:S05]  /*14fd0*/  BRA `(.L_x_11510) ;  /* 0xffffffd0004c7947 */ /* 0x000fea000383ffff */
.L_x_11441:
[----:B-1----:R1:W2:Y:S02]  /*14fe0*/  SYNCS.PHASECHK.TRANS64.TRYWAIT P0, [R5+URZ+0x16840], R4 ;  /* 0x01684004050075a7 */ /* 0x0022a4000800017f */
[----:B--2---:R-:W-:Y:S05]  /*14ff0*/  @!P0 NANOSLEEP.SYNCS 0x989680 ;  /* 0x009896800000895d */ /* 0x004fea0003900000 */
[----:B------:R-:W2:Y:S02]  /*15000*/  @!P0 SYNCS.PHASECHK.TRANS64 P0, [R5+URZ+0x16840], R4 ;  /* 0x01684004050085a7 */ /* 0x000ea4000800007f */
[----:B--2---:R-:W-:Y:S05]  /*15010*/  @!P0 BRA `(.L_x_11441) ;  /* 0xfffffffc00f08947 */ /* 0x004fea000383ffff */
[----:B------:R-:W-:Y:S05]  /*15020*/  BRA `(.L_x_11511) ;  /* 0xffffffd000a07947 */ /* 0x000fea000383ffff */
.L_x_11444:
[----:B-1----:R1:W2:Y:S02]  /*15030*/  SYNCS.PHASECHK.TRANS64.TRYWAIT P0, [R25+URZ+0x16820], R4 ;  /* 0x01682004190075a7 */ /* 0x0022a4000800017f */
[----:B--2---:R-:W-:Y:S05]  /*15040*/  @!P0 NANOSLEEP.SYNCS 0x989680 ;  /* 0x009896800000895d */ /* 0x004fea0003900000 */
[----:B------:R-:W2:Y:S02]  /*15050*/  @!P0 SYNCS.PHASECHK.TRANS64 P0, [R25+URZ+0x16820], R4 ;  /* 0x01682004190085a7 */ /* 0x000ea4000800007f */
[----:B--2---:R-:W-:Y:S05]  /*15060*/  @!P0 BRA `(.L_x_11444) ;  /* 0xfffffffc00f08947 */ /* 0x004fea000383ffff */
[----:B------:R-:W-:Y:S05]  /*15070*/  BRA `(.L_x_11512) ;  /* 0xffffffd400587947 */ /* 0x000fea000383ffff */
.L_x_11452:
[----:B0-----:R0:W1:Y:S02]  /*15080*/  SYNCS.PHASECHK.TRANS64.TRYWAIT P0, [R3+URZ+0x16840], R2 ;  /* 0x01684002030075a7 */ /* 0x001064000800017f */
[----:B-1----:R-:W-:Y:S05]  /*15090*/  @!P0 NANOSLEEP.SYNCS 0x989680 ;  /* 0x009896800000895d */ /* 0x002fea0003900000 */
[----:B------:R-:W1:Y:S02]  /*150a0*/  @!P0 SYNCS.PHASECHK.TRANS64 P0, [R3+URZ+0x16840], R2 ;  /* 0x01684002030085a7 */ /* 0x000e64000800007f */
[----:B-1----:R-:W-:Y:S05]  /*150b0*/  @!P0 BRA `(.L_x_11452) ;  /* 0xfffffffc00f08947 */ /* 0x002fea000383ffff */
[----:B------:R-:W-:Y:S05]  /*150c0*/  BRA `(.L_x_11513) ;  /* 0xffffffd400fc7947 */ /* 0x000fea000383ffff */
.L_x_11454:
[----:B0-----:R0:W1:Y:S02]  /*150d0*/  SYNCS.PHASECHK.TRANS64.TRYWAIT P0, [R2+URZ+0x60], R5 ;  /* 0x00006005020075a7 */ /* 0x001064000800017f */
[----:B-1----:R-:W-:Y:S05]  /*150e0*/  @!P0 NANOSLEEP.SYNCS 0x989680 ;  /* 0x009896800000895d */ /* 0x002fea0003900000 */
[----:B------:R-:W1:Y:S02]  /*150f0*/  @!P0 SYNCS.PHASECHK.TRANS64 P0, [R2+URZ+0x60], R5 ;  /* 0x00006005020085a7 */ /* 0x000e64000800007f */
[----:B-1----:R-:W-:Y:S05]  /*15100*/  @!P0 BRA `(.L_x_11454) ;  /* 0xfffffffc00f08947 */ /* 0x002fea000383ffff */
[----:B------:R-:W-:Y:S05]  /*15110*/  BRA `(.L_x_11514) ;  /* 0xffffffd800607947 */ /* 0x000fea000383ffff */
.L_x_11459:
[----:B-1----:R1:W2:Y:S02]  /*15120*/  SYNCS.PHASECHK.TRANS64.TRYWAIT P0, [R3+URZ+0x16840], R2 ;  /* 0x01684002030075a7 */ /* 0x0022a4000800017f */
[----:B--2---:R-:W-:Y:S05]  /*15130*/  @!P0 NANOSLEEP.SYNCS 0x989680 ;  /* 0x009896800000895d */ /* 0x004fea0003900000 */
[----:B------:R-:W2:Y:S02]  /*15140*/  @!P0 SYNCS.PHASECHK.TRANS64 P0, [R3+URZ+0x16840], R2 ;  /* 0x01684002030085a7 */ /* 0x000ea4000800007f */
[----:B--2---:R-:W-:Y:S05]  /*15150*/  @!P0 BRA `(.L_x_11459) ;  /* 0xfffffffc00f08947 */ /* 0x004fea000383ffff */
[----:B------:R-:W-:Y:S05]  /*15160*/  BRA `(.L_x_11515) ;  /* 0xffffffdc006c7947 */ /* 0x000fea000383ffff */
.L_x_11461:
[----:B0-----:R0:W1:Y:S02]  /*15170*/  SYNCS.PHASECHK.TRANS64.TRYWAIT P1, [R3+URZ+0x60], R24 ;  /* 0x00006018030075a7 */ /* 0x001064000802017f */
[----:B-1----:R-:W-:Y:S05]  /*15180*/  @!P1 NANOSLEEP.SYNCS 0x989680 ;  /* 0x009896800000995d */ /* 0x002fea0003900000 */
[----:B------:R-:W1:Y:S02]  /*15190*/  @!P1 SYNCS.PHASECHK.TRANS64 P1, [R3+URZ+0x60], R24 ;  /* 0x00006018030095a7 */ /* 0x000e64000802007f */
[----:B-1----:R-:W-:Y:S05]  /*151a0*/  @!P1 BRA `(.L_x_11461) ;  /* 0xfffffffc00f09947 */ /* 0x002fea000383ffff */
[----:B------:R-:W-:Y:S05]  /*151b0*/  BRA `(.L_x_11516) ;  /* 0xffffffdc00d07947 */ /* 0x000fea000383ffff */
.L_x_11466:
[----:B-1----:R1:W2:Y:S02]  /*151c0*/  SYNCS.PHASECHK.TRANS64.TRYWAIT P0, [R2+URZ+0x16840], R3 ;  /* 0x01684003020075a7 */ /* 0x0022a4000800017f */
[----:B--2---:R-:W-:Y:S05]  /*151d0*/  @!P0 NANOSLEEP.SYNCS 0x989680 ;  /* 0x009896800000895d */ /* 0x004fea0003900000 */
[----:B------:R-:W2:Y:S02]  /*151e0*/  @!P0 SYNCS.PHASECHK.TRANS64 P0, [R2+URZ+0x16840], R3 ;  /* 0x01684003020085a7 */ /* 0x000ea4000800007f */
[----:B--2---:R-:W-:Y:S05]  /*151f0*/  @!P0 BRA `(.L_x_11466) ;  /* 0xfffffffc00f08947 */ /* 0x004fea000383ffff */
[----:B------:R-:W-:Y:S05]  /*15200*/  BRA `(.L_x_11517) ;  /* 0xffffffe000b07947 */ /* 0x000fea000383ffff */
.L_x_11468:
[----:B0-----:R0:W1:Y:S02]  /*15210*/  SYNCS.PHASECHK.TRANS64.TRYWAIT P1, [R2+URZ+0x60], R3 ;  /* 0x00006003020075a7 */ /* 0x001064000802017f */
[----:B-1----:R-:W-:Y:S05]  /*15220*/  @!P1 NANOSLEEP.SYNCS 0x989680 ;  /* 0x009896800000995d */ /* 0x002fea0003900000 */
[----:B------:R-:W1:Y:S02]  /*15230*/  @!P1 SYNCS.PHASECHK.TRANS64 P1, [R2+URZ+0x60], R3 ;  /* 0x00006003020095a7 */ /* 0x000e64000802007f */
[----:B-1----:R-:W-:Y:S05]  /*15240*/  @!P1 BRA `(.L_x_11468) ;  /* 0xfffffffc00f09947 */ /* 0x002fea000383ffff */
[----:B------:R-:W-:Y:S05]  /*15250*/  BRA `(.L_x_11518) ;  /* 0xffffffe400187947 */ /* 0x000fea000383ffff */
.L_x_11475:
[----:B0-----:R0:W1:Y:S02]  /*15260*/  SYNCS.PHASECHK.TRANS64.TRYWAIT P0, [R3+URZ+0x16860], R2 ;  /* 0x01686002030075a7 */ /* 0x001064000800017f */
[----:B-1----:R-:W-:Y:S05]  /*15270*/  @!P0 NANOSLEEP.SYNCS 0x989680 ;  /* 0x009896800000895d */ /* 0x002fea0003900000 */
[----:B------:R-:W1:Y:S02]  /*15280*/  @!P0 SYNCS.PHASECHK.TRANS64 P0, [R3+URZ+0x16860], R2 ;  /* 0x01686002030085a7 */ /* 0x000e64000800007f */
[----:B-1----:R-:W-:Y:S05]  /*15290*/  @!P0 BRA `(.L_x_11475) ;  /* 0xfffffffc00f08947 */ /* 0x002fea000383ffff */
[----:B------:R-:W-:Y:S05]  /*152a0*/  BRA `(.L_x_11519) ;  /* 0xffffffe400d47947 */ /* 0x000fea000383ffff */
.L_x_11477:
        /* <DEDUP_REMOVED lines=8> */
.L_x_11521:
[----:B------:R-:W-:Y:S05]  /*15330*/  BSYNC B0 ;  /* 0x0000000000007941 */ /* 0x000fea0003800000 */
.L_x_11520:
        /* <DEDUP_REMOVED lines=8> */
.L_x_11522:
[----:B------:R-:W-:Y:S01]  /*153c0*/  IMAD.MOV.U32 R4, RZ, RZ, R14 ;  /* 0x000000ffff047224 */ /* 0x000fe200078e000e */
[----:B------:R-:W-:Y:S06]  /*153d0*/  BRA `(.L_x_11523) ;  /* 0xffffffe8001c7947 */ /* 0x000fec000383ffff */
.L_x_11480:
        /* <DEDUP_REMOVED lines=8> */
.L_x_11525:
[----:B------:R-:W-:Y:S05]  /*15460*/  BSYNC B0 ;  /* 0x0000000000007941 */ /* 0x000fea0003800000 */
.L_x_11524:
        /* <DEDUP_REMOVED lines=10> */
.L_x_11526:
        /* <DEDUP_REMOVED lines=8> */
.L_x_11527:
        /* <DEDUP_REMOVED lines=8> */
.L_x_11528:
        /* <DEDUP_REMOVED lines=8> */
.L_x_11529:
        /* <DEDUP_REMOVED lines=8> */
.L_x_11530:
[----:B------:R-:W-:Y:S05]  /*15710*/  BRA `(.L_x_11531) ;  /* 0xffffffe400d87947 */ /* 0x000fea000383ffff */
.L_x_11485:
        /* <DEDUP_REMOVED lines=8> */
.L_x_11533:
[----:B------:R-:W-:Y:S05]  /*157a0*/  BSYNC B0 ;  /* 0x0000000000007941 */ /* 0x000fea0003800000 */
.L_x_11532:
        /* <DEDUP_REMOVED lines=10> */
.L_x_11534:
        /* <DEDUP_REMOVED lines=8> */
.L_x_11535:
        /* <DEDUP_REMOVED lines=8> */
.L_x_11536:
        /* <DEDUP_REMOVED lines=8> */
.L_x_11537:
        /* <DEDUP_REMOVED lines=8> */
.L_x_11538:
[----:B------:R-:W-:Y:S05]  /*15a50*/  BRA `(.L_x_11539) ;  /* 0xffffffe400b47947 */ /* 0x000fea000383ffff */
.L_x_11487:
[----:B------:R-:W-:Y:S01]  /*15a60*/  BSSY B0, `(.L_x_11540) ;  /* 0x0000006000007945 */ /* 0x000fe20003800000 */
[----:B------:R-:W-:Y:S01]  /*15a70*/  PLOP3.LUT P6, PT, P6, PT, PT, 0x8, 0x0 ;  /* 0x000000000000781c */ /* 0x000fe200037ce170 */
[----:B------:R-:W-:-:S12]  /*15a80*/  IMAD.MOV.U32 R15, RZ, RZ, -0x1 ;  /* 0xffffffffff0f7424 */ /* 0x000fd800078e00ff */
[----:B01-3--:R-:W-:Y:S05]  /*15a90*/  WARPSYNC.COLLECTIVE R15, `(.L_x_11541) ;  /* 0x000000000f087348 */ /* 0x00bfea0003c00000 */
[----:B------:R-:W-:Y:S01]  /*15aa0*/  VOTE.ANY R14, PT, P6 ;  /* 0x00000000000e7806 */ /* 0x000fe200030e0100 */
[----:B01-3--:R-:W-:Y:S06]  /*15ab0*/  ENDCOLLECTIVE ;  /* 0x000000000000791b */ /* 0x00bfec0003800000 */
.L_x_11541:
[----:B------:R-:W-:Y:S05]  /*15ac0*/  BSYNC B0 ;  /* 0x0000000000007941 */ /* 0x000fea0003800000 */
.L_x_11540:
        /* <DEDUP_REMOVED lines=9> */
.L_x_11542:
[----:B------:R-:W-:Y:S01]  /*15b60*/  IMAD.MOV.U32 R17, RZ, RZ, R14 ;  /* 0x000000ffff117224 */ /* 0x000fe200078e000e */
[----:B------:R-:W-:Y:S06]  /*15b70*/  BRA `(.L_x_11543) ;  /* 0xffffffe400a47947 */ /* 0x000fec000383ffff */
.L_x_11489:
[----:B------:R-:W-:Y:S01]  /*15b80*/  BSSY B0, `(.L_x_11544) ;  /* 0x0000007000007945 */ /* 0x000fe20003800000 */
[----:B------:R-:W-:Y:S02]  /*15b90*/  IMAD.MOV.U32 R13, RZ, RZ, R8 ;  /* 0x000000ffff0d7224 */ /* 0x000fe400078e0008 */
[----:B------:R-:W-:Y:S02]  /*15ba0*/  IMAD.MOV.U32 R11, RZ, RZ, 0x1f ;  /* 0x0000001fff0b7424 */ /* 0x000fe400078e00ff */
[----:B------:R-:W-:-:S07]  /*15bb0*/  IMAD.MOV.U32 R15, RZ, RZ, -0x1 ;  /* 0xffffffffff0f7424 */ /* 0x000fce00078e00ff */
[----:B01234-:R-:W-:Y:S05]  /*15bc0*/  WARPSYNC.COLLECTIVE R15, `(.L_x_11545) ;  /* 0x000000000f087348 */ /* 0x01ffea0003c00000 */
[----:B------:R0:W0:Y:S02]  /*15bd0*/  SHFL.IDX P6, R14, R13, R12, R11 ;  /* 0x0000000c0d0e7389 */ /* 0x00002400000c000b */
[----:B01234-:R-:W-:Y:S01]  /*15be0*/  ENDCOLLECTIVE ;  /* 0x000000000000791b */ /* 0x01ffe20003800000 */
.L_x_11545:
[----:B------:R-:W-:Y:S05]  /*15bf0*/  BSYNC B0 ;  /* 0x0000000000007941 */ /* 0x000fea0003800000 */
.L_x_11544:
[----:B------:R-:W-:Y:S05]  /*15c00*/  BRA `(.L_x_11488) ;  /* 0xffffffe4009c7947 */ /* 0x000fea000383ffff */
.L_x_11493:
[----:B0-----:R0:W1:Y:S02]  /*15c10*/  SYNCS.PHASECHK.TRANS64.TRYWAIT P0, [R9+URZ+0x16820], R0 ;  /* 0x01682000090075a7 */ /* 0x001064000800017f */
[----:B-1----:R-:W-:Y:S05]  /*15c20*/  @!P0 NANOSLEEP.SYNCS 0x989680 ;  /* 0x009896800000895d */ /* 0x002fea0003900000 */
[----:B------:R-:W1:Y:S02]  /*15c30*/  @!P0 SYNCS.PHASECHK.TRANS64 P0, [R9+URZ+0x16820], R0 ;  /* 0x01682000090085a7 */ /* 0x000e64000800007f */
[----:B-1----:R-:W-:Y:S05]  /*15c40*/  @!P0 BRA `(.L_x_11493) ;  /* 0xfffffffc00f08947 */ /* 0x002fea000383ffff */
[----:B------:R-:W-:Y:S05]  /*15c50*/  BRA `(.L_x_11546) ;  /* 0xffffffec00007947 */ /* 0x000fea000383ffff */
.L_x_11494:
        /* <DEDUP_REMOVED lines=11> */
.L_x_11548:
[----:B------:R-:W-:Y:S05]  /*15d10*/  BSYNC B0 ;  /* 0x0000000000007941 */ /* 0x000fea0003800000 */
.L_x_11547:
[----:B------:R-:W-:Y:S05]  /*15d20*/  BRA `(.L_x_11549) ;  /* 0xffffffe800e87947 */ /* 0x000fea000383ffff */
.L_x_11497:
[----:B------:R-:W-:Y:S01]  /*15d30*/  BSSY B1, `(.L_x_11550) ;  /* 0x0000006000017945 */ /* 0x000fe20003800000 */
[----:B------:R-:W-:-:S07]  /*15d40*/  IMAD.MOV.U32 R15, RZ, RZ, -0x1 ;  /* 0xffffffffff0f7424 */ /* 0x000fce00078e00ff */
[----:B0--3--:R-:W-:Y:S05]  /*15d50*/  WARPSYNC.COLLECTIVE R15, `(.L_x_11551) ;  /* 0x000000000f0c7348 */ /* 0x009fea0003c00000 */
[----:B------:R-:W-:Y:S02]  /*15d60*/  ELECT P6, UR62, PT ;  /* 0x00000000003e782f */ /* 0x000fe400038c0000 */
[----:B------:R-:W-:Y:S01]  /*15d70*/  MOV R14, UR62 ;  /* 0x0000003e000e7c02 */ /* 0x000fe20008000f00 */
[----:B0--3--:R-:W-:Y:S10]  /*15d80*/  ENDCOLLECTIVE ;  /* 0x000000000000791b */ /* 0x009ff40003800000 */
.L_x_11551:
[----:B------:R-:W-:Y:S05]  /*15d90*/  BSYNC B1 ;  /* 0x0000000000017941 */ /* 0x000fea0003800000 */
.L_x_11550:
[----:B------:R-:W-:Y:S05]  /*15da0*/  BRA `(.L_x_11552) ;  /* 0xffffffe800e07947 */ /* 0x000fea000383ffff */
.L_x_11499:
[----:B0-----:R0:W1:Y:S02]  /*15db0*/  SYNCS.PHASECHK.TRANS64.TRYWAIT P0, [R7+URZ], R2 ;  /* 0x00000002070075a7 */ /* 0x001064000800017f */
[----:B-1----:R-:W-:Y:S05]  /*15dc0*/  @!P0 NANOSLEEP.SYNCS 0x989680 ;  /* 0x009896800000895d */ /* 0x002fea0003900000 */
[----:B------:R-:W1:Y:S02]  /*15dd0*/  @!P0 SYNCS.PHASECHK.TRANS64 P0, [R7+URZ], R2 ;  /* 0x00000002070085a7 */ /* 0x000e64000800007f */
[----:B-1----:R-:W-:Y:S05]  /*15de0*/  @!P0 BRA `(.L_x_11499) ;  /* 0xfffffffc00f08947 */ /* 0x002fea000383ffff */
[----:B------:R-:W-:Y:S05]  /*15df0*/  BRA `(.L_x_11553) ;  /* 0xffffffec00147947 */ /* 0x000fea000383ffff */
.L_x_11500:
[----:B-1----:R1:W2:Y:S02]  /*15e00*/  SYNCS.PHASECHK.TRANS64.TRYWAIT P0, [R3+URZ], R0 ;  /* 0x00000000030075a7 */ /* 0x0022a4000800017f */
[----:B--2---:R-:W-:Y:S05]  /*15e10*/  @!P0 NANOSLEEP.SYNCS 0x989680 ;  /* 0x009896800000895d */ /* 0x004fea0003900000 */
[----:B------:R-:W2:Y:S02]  /*15e20*/  @!P0 SYNCS.PHASECHK.TRANS64 P0, [R3+URZ], R0 ;  /* 0x00000000030085a7 */ /* 0x000ea4000800007f */
[----:B--2---:R-:W-:Y:S05]  /*15e30*/  @!P0 BRA `(.L_x_11500) ;  /* 0xfffffffc00f08947 */ /* 0x004fea000383ffff */
[----:B------:R-:W-:Y:S05]  /*15e40*/  BRA `(.L_x_11554) ;  /* 0xffffffec00087947 */ /* 0x000fea000383ffff */
.L_x_11502:
[----:B-1----:R1:W2:Y:S02]  /*15e50*/  SYNCS.PHASECHK.TRANS64.TRYWAIT P0, [R5+URZ], R2 ;  /* 0x00000002050075a7 */ /* 0x0022a4000800017f */
[----:B--2---:R-:W-:Y:S05]  /*15e60*/  @!P0 NANOSLEEP.SYNCS 0x989680 ;  /* 0x009896800000895d */ /* 0x004fea0003900000 */
[----:B------:R-:W2:Y:S02]  /*15e70*/  @!P0 SYNCS.PHASECHK.TRANS64 P0, [R5+URZ], R2 ;  /* 0x00000002050085a7 */ /* 0x000ea4000800007f */
[----:B--2---:R-:W-:Y:S05]  /*15e80*/  @!P0 BRA `(.L_x_11502) ;  /* 0xfffffffc00f08947 */ /* 0x004fea000383ffff */
[----:B------:R-:W-:Y:S05]  /*15e90*/  BRA `(.L_x_11555) ;  /* 0xffffffec000c7947 */ /* 0x000fea000383ffff */
.L_x_11556:
        /* <DEDUP_REMOVED lines=14> */
.L_x_12789:


//--------------------- .text._ZN7cutlass13device_kernelIN5flash11enable_sm90INS1_16FlashAttnFwdSm90INS1_25CollectiveMainloopFwdSm90ILi2EN4cute5tupleIJNS5_1CILi1EEES8_S8_EEENS6_IJNS7_ILi192EEENS7_ILi128EEENS7_ILi64EEEEEELi64ENS_6half_tEfNS_4arch4Sm90ELb0ELb1ELb1ELb1ELb0ELb1ELb0ELb1ELb1ELb0ELb0ELb0EEENS1_21CollectiveEpilogueFwdINS6_IJSA_SC_SB_EEES9_SE_SG_Li384ELb1ELb0ELb0ELb0EEENS1_36VarlenDynamicPersistentTileSchedulerILi192ELi128ELi384ELi32ELb0ELb0ELb1ELb1ELb0ELb1EEEEEEEEEvNT_6ParamsE --------------------------
	.section	.text._ZN7cutlass13device_kernelIN5flash11enable_sm90INS1_16FlashAttnFwdSm90INS1_25CollectiveMainloopFwdSm90ILi2EN4cute5tupleIJNS5_1CILi1EEES8_S8_EEENS6_IJNS7_ILi192EEENS7_ILi128EEENS7_ILi64EEEEEELi64ENS_6half_tEfNS_4arch4Sm90ELb0ELb1ELb1ELb1ELb0ELb1ELb0ELb1ELb1ELb0ELb0ELb0EEENS1_21CollectiveEpilogueFwdINS6_IJSA_SC_SB_EEES9_SE_SG_Li384ELb1ELb0ELb0ELb0EEENS1_36VarlenDynamicPersistentTileSchedulerILi192ELi128ELi384ELi32ELb0ELb0ELb1ELb1ELb0ELb1EEEEEEEEEvNT_6ParamsE,"ax",@progbits
	.align	128
.text._ZN7cutlass13device_kernelIN5flash11enable_sm90INS1_16FlashAttnFwdSm90INS1_25CollectiveMainloopFwdSm90ILi2EN4cute5tupleIJNS5_1CILi1EEES8_S8_EEENS6_IJNS7_ILi192EEENS7_ILi128EEENS7_ILi64EEEEEELi64ENS_6half_tEfNS_4arch4Sm90ELb0ELb1ELb1ELb1ELb0ELb1ELb0ELb1ELb1ELb0ELb0ELb0EEENS1_21CollectiveEpilogueFwdINS6_IJSA_SC_SB_EEES9_SE_SG_Li384ELb1ELb0ELb0ELb0EEENS1_36VarlenDynamicPersistentTileSchedulerILi192ELi128ELi384ELi32ELb0ELb0ELb1ELb1ELb0ELb1EEEEEEEEEvNT_6ParamsE:
        .type           _ZN7cutlass13device_kernelIN5flash11enable_sm90INS1_16FlashAttnFwdSm90INS1_25CollectiveMainloopFwdSm90ILi2EN4cute5tupleIJNS5_1CILi1EEES8_S8_EEENS6_IJNS7_ILi192EEENS7_ILi128EEENS7_ILi64EEEEEELi64ENS_6half_tEfNS_4arch4Sm90ELb0ELb1ELb1ELb1ELb0ELb1ELb0ELb1ELb1ELb0ELb0ELb0EEENS1_21CollectiveEpilogueFwdINS6_IJSA_SC_SB_EEES9_SE_SG_Li384ELb1ELb0ELb0ELb0EEENS1_36VarlenDynamicPersistentTileSchedulerILi192ELi128ELi384ELi32ELb0ELb0ELb1ELb1ELb0ELb1EEEEEEEEEvNT_6ParamsE,@function
        .size           _ZN7cutlass13device_kernelIN5flash11enable_sm90INS1_16FlashAttnFwdSm90INS1_25CollectiveMainloopFwdSm90ILi2EN4cute5tupleIJNS5_1CILi1EEES8_S8_EEENS6_IJNS7_ILi192EEENS7_ILi128EEENS7_ILi64EEEEEELi64ENS_6half_tEfNS_4arch4Sm90ELb0ELb1ELb1ELb1ELb0ELb1ELb0ELb1ELb1ELb0ELb0ELb0EEENS1_21CollectiveEpilogueFwdINS6_IJSA_SC_SB_EEES9_SE_SG_Li384ELb1ELb0ELb0ELb0EEENS1_36VarlenDynamicPersistentTileSchedulerILi192ELi128ELi384ELi32ELb0ELb0ELb1ELb1ELb0ELb1EEEEEEEEEvNT_6ParamsE,(.L_x_12790 - _ZN7cutlass13device_kernelIN5flash11enable_sm90INS1_16FlashAttnFwdSm90INS1_25CollectiveMainloopFwdSm90ILi2EN4cute5tupleIJNS5_1CILi1EEES8_S8_EEENS6_IJNS7_ILi192EEENS7_ILi128EEENS7_ILi64EEEEEELi64ENS_6half_tEfNS_4arch4Sm90ELb0ELb1ELb1ELb1ELb0ELb1ELb0ELb1ELb1ELb0ELb0ELb0EEENS1_21CollectiveEpilogueFwdINS6_IJSA_SC_SB_EEES9_SE_SG_Li384ELb1ELb0ELb0ELb0EEENS1_36VarlenDynamicPersistentTileSchedulerILi192ELi128ELi384ELi32ELb0ELb0ELb1ELb1ELb0ELb1EEEEEEEEEvNT_6ParamsE)
        .other          _ZN7cutlass13device_kernelIN5flash11enable_sm90INS1_16FlashAttnFwdSm90INS1_25CollectiveMainloopFwdSm90ILi2EN4cute5tupleIJNS5_1CILi1EEES8_S8_EEENS6_IJNS7_ILi192EEENS7_ILi128EEENS7_ILi64EEEEEELi64ENS_6half_tEfNS_4arch4Sm90ELb0ELb1ELb1ELb1ELb0ELb1ELb0ELb1ELb1ELb0ELb0ELb0EEENS1_21CollectiveEpilogueFwdINS6_IJSA_SC_SB_EEES9_SE_SG_Li384ELb1ELb0ELb0ELb0EEENS1_36VarlenDynamicPersistentTileSchedulerILi192ELi128ELi384ELi32ELb0ELb0ELb1ELb1ELb0ELb1EEEEEEEEEvNT_6ParamsE,@"STO_CUDA_ENTRY STV_DEFAULT"
_ZN7cutlass13device_kernelIN5flash11enable_sm90INS1_16FlashAttnFwdSm90INS1_25CollectiveMainloopFwdSm90ILi2EN4cute5tupleIJNS5_1CILi1EEES8_S8_EEENS6_IJNS7_ILi192EEENS7_ILi128EEENS7_ILi64EEEEEELi64ENS_6half_tEfNS_4arch4Sm90ELb0ELb1ELb1ELb1ELb0ELb1ELb0ELb1ELb1ELb0ELb0ELb0EEENS1_21CollectiveEpilogueFwdINS6_IJSA_SC_SB_EEES9_SE_SG_Li384ELb1ELb0ELb0ELb0EEENS1_36VarlenDynamicPersistentTileSchedulerILi192ELi128ELi384ELi32ELb0ELb0ELb1ELb1ELb0ELb1EEEEEEEEEvNT_6ParamsE:
        /* <DEDUP_REMOVED lines=27> */
.L_x_11558:
[----:B------:R-:W-:Y:S05]  /*01b0*/  BSYNC B0 ;  /* 0x0000000000007941 */ /* 0x000fea0003800000 */
.L_x_11557:
        /* <DEDUP_REMOVED lines=41> */
.L_x_11559:
        /* <DEDUP_REMOVED lines=22> */
.L_x_11560:
        /* <DEDUP_REMOVED lines=18> */
.L_x_11561:
        /* <DEDUP_REMOVED lines=22> */
.L_x_11562:
        /* <DEDUP_REMOVED lines=22> */
.L_x_11563:
        /* <DEDUP_REMOVED lines=8> */
.L_x_11566:
[----:B------:R-:W-:-:S08]  /*0a10*/  NOP ;  /* 0x0000000000007918 */ /* 0x000fd00000000000 */
[----:B------:R-:W0:Y:S02]  /*0a20*/  USETMAXREG.TRY_ALLOC.CTAPOOL UP0, 0xa0 ;  /* 0x000000a0000079c8 */ /* 0x000e240008000600 */
[----:B0-----:R-:W-:-:S13]  /*0a30*/  PLOP3.LUT P0, PT, PT, PT, UP0, 0x80, 0x0 ;  /* 0x000000000000781c */ /* 0x001fda0003f0f008 */
[----:B------:R-:W-:Y:S05]  /*0a40*/  @!P0 BRA `(.L_x_11566) ;  /* 0xfffffffc00f08947 */ /* 0x000fea000383ffff */
[----:B------:R-:W0:Y:S01]  /*0a50*/  S2R R0, SR_TID.X ;  /* 0x0000000000007919 */ /* 0x000e220000002100 */
[----:B------:R-:W1:Y:S01]  /*0a60*/  S2UR UR5, SR_CgaCtaId ;  /* 0x00000000000579c3 */ /* 0x000e620000008800 */
[----:B------:R-:W-:Y:S01]  /*0a70*/  UMOV UR4, 0x400 ;  /* 0x0000040000047882 */ /* 0x000fe20000000000 */
[----:B------:R-:W-:-:S06]  /*0a80*/  LOP3.LUT R22, R22, 0xefffffff, RZ, 0xc0, !PT ;  /* 0xefffffff16167812 */ /* 0x000fcc00078ec0ff */
[----:B------:R-:W-:Y:S06]  /*0a90*/  BAR.ARV 0x8, 0x1a0 ;  /* 0x0206800000007b1d */ /* 0x000fec0000002000 */
[----:B-1----:R-:W-:-:S06]  /*0aa0*/  ULEA UR4, UR5, UR4, 0x18 ;  /* 0x0000000405047291 */ /* 0x002fcc000f8ec03f */
[----:B------:R-:W-:Y:S01]  /*0ab0*/  IMAD.U32 R2, RZ, RZ, UR4 ;  /* 0x00000004ff027e24 */ /* 0x000fe2000f8e00ff */
[----:B0-----:R-:W-:Y:S01]  /*0ac0*/  SHF.R.U32.HI R0, RZ, 0x7, R0 ;  /* 0x00000007ff007819 */ /* 0x001fe20000011600 */
[----:B------:R-:W-:-:S03]  /*0ad0*/  ULDC UR4, c[0x0][0xc14] ;  /* 0x0003050000047ab9 */ /* 0x000fc60000000800 */
[----:B------:R-:W-:-:S13]  /*0ae0*/  ISETP.NE.AND P0, PT, R0, 0x1, PT ;  /* 0x000000010000780c */ /* 0x000fda0003f05270 */
[----:B------:R-:W-:Y:S01]  /*0af0*/  @P0 LOP3.LUT R22, R22, 0x10000000, RZ, 0xfc, !PT ;  /* 0x1000000016160812 */ /* 0x000fe200078efcff */
[----:B------:R-:W-:Y:S08]  /*0b00*/  @!P0 BAR.ARV 0x9, 0x100 ;  /* 0x0244000000008b1d */ /* 0x000ff00000002000 */
[----:B------:R-:W-:Y:S06]  /*0b10*/  BAR.SYNC.DEFER_BLOCKING 0x5, 0x1a0 ;  /* 0x0146800000007b1d */ /* 0x000fec0000010000 */
[----:B------:R-:W0:Y:S02]  /*0b20*/  LDS.128 R8, [R2+0x168d0] ;  /* 0x0168d00002087984 */ /* 0x000e240000000c00 */
[----:B------:R-:W-:Y:S06]  /*0b30*/  BAR.ARV 0x4, 0x1a0 ;  /* 0x0106800000007b1d */ /* 0x000fec0000002000 */
[----:B0-----:R-:W-:-:S13]  /*0b40*/  ISETP.GE.AND P0, PT, R11, UR4, PT ;  /* 0x000000040b007c0c */ /* 0x001fda000bf06270 */
[----:B------:R-:W-:Y:S05]  /*0b50*/  @P0 BRA `(.L_x_11567) ;  /* 0x000001d000140947 */ /* 0x000fea0003800000 */
[----:B------:R-:W0:Y:S01]  /*0b60*/  S2R R0, SR_TID.X ;  /* 0x0000000000007919 */ /* 0x000e220000002100 */
[----:B------:R-:W-:Y:S01]  /*0b70*/  CS2R R18, SRZ ;  /* 0x0000000000127805 */ /* 0x000fe2000001ff00 */
[----:B------:R-:W-:Y:S01]  /*0b80*/  IMAD.MOV.U32 R16, RZ, RZ, RZ ;  /* 0x000000ffff107224 */ /* 0x000fe200078e00ff */
[----:B------:R-:W-:Y:S01]  /*0b90*/  ULOP3.LUT UR37, UR36, 0x1, URZ, 0xfc, !UPT ;  /* 0x0000000124257892 */ /* 0x000fe2000f8efc3f */
[----:B------:R1:W-:Y:S01]  /*0ba0*/  STL [R1+0x14], R9 ;  /* 0x0000140901007387 */ /* 0x0003e20000100800 */
[----:B0-----:R-:W-:-:S05]  /*0bb0*/  VIADD R8, R0, 0xffffff80 ;  /* 0xffffff8000087836 */ /* 0x001fca0000000000 */
[----:B------:R-:W-:-:S04]  /*0bc0*/  SHF.R.S32.HI R0, RZ, 0x1f, R8 ;  /* 0x0000001fff007819 */ /* 0x000fc80000011408 */
[CC--:B------:R-:W-:Y:S02]  /*0bd0*/  LEA.HI R4, R0.reuse, R8.reuse, RZ, 0x2 ;  /* 0x0000000800047211 */ /* 0x0c0fe400078f10ff */
[-C--:B------:R-:W-:Y:S02]  /*0be0*/  LEA.HI R3, R0, R8.reuse, RZ, 0x7 ;  /* 0x0000000800037211 */ /* 0x080fe400078f38ff */
[----:B------:R-:W-:Y:S02]  /*0bf0*/  SHF.R.S32.HI R17, RZ, 0x2, R4 ;  /* 0x00000002ff117819 */ /* 0x000fe40000011404 */
[----:B------:R-:W-:Y:S02]  /*0c00*/  LOP3.LUT R3, R3, 0xffffff80, RZ, 0xc0, !PT ;  /* 0xffffff8003037812 */ /* 0x000fe400078ec0ff */
[----:B------:R-:W-:Y:S01]  /*0c10*/  LOP3.LUT R4, R4, 0xfffffffc, RZ, 0xc0, !PT ;  /* 0xfffffffc04047812 */ /* 0x000fe200078ec0ff */
[----:B------:R-:W-:Y:S01]  /*0c20*/  VIADD R12, R17, 0x60 ;  /* 0x00000060110c7836 */ /* 0x000fe20000000000 */
[----:B------:R-:W-:Y:S01]  /*0c30*/  LEA.HI R0, R0, R8, RZ, 0x5 ;  /* 0x0000000800007211 */ /* 0x000fe200078f28ff */
[----:B------:R-:W-:-:S02]  /*0c40*/  IMAD.IADD R3, R8, 0x1, -R3 ;  /* 0x0000000108037824 */ /* 0x000fc400078e0a03 */
[----:B------:R-:W-:Y:S01]  /*0c50*/  IMAD.IADD R4, R8, 0x1, -R4 ;  /* 0x0000000108047824 */ /* 0x000fe200078e0a04 */
[----:B------:R-:W-:Y:S01]  /*0c60*/  SHF.R.S32.HI R7, RZ, 0x1f, R12 ;  /* 0x0000001fff077819 */ /* 0x000fe2000001140c */
[----:B------:R-:W-:Y:S01]  /*0c70*/  IMAD.SHL.U32 R5, R12, 0x40, RZ ;  /* 0x000000400c057824 */ /* 0x000fe200078e00ff */
[----:B------:R-:W-:Y:S01]  /*0c80*/  SHF.R.S32.HI R6, RZ, 0x1f, R3 ;  /* 0x0000001fff067819 */ /* 0x000fe20000011403 */
[----:B------:R-:W-:Y:S01]  /*0c90*/  IMAD.SHL.U32 R4, R4, 0x8, RZ ;  /* 0x0000000804047824 */ /* 0x000fe200078e00ff */
[----:B------:R-:W-:Y:S02]  /*0ca0*/  LEA.HI R7, R7, R12, RZ, 0x3 ;  /* 0x0000000c07077211 */ /* 0x000fe400078f18ff */
[----:B------:R-:W-:Y:S02]  /*0cb0*/  LOP3.LUT R5, R5, 0x1c0, RZ, 0xc0, !PT ;  /* 0x000001c005057812 */ /* 0x000fe400078ec0ff */
[----:B------:R-:W-:Y:S01]  /*0cc0*/  LEA.HI R6, R6, R3, RZ, 0x2 ;  /* 0x0000000306067211 */ /* 0x000fe200078f10ff */
[----:B------:R-:W-:Y:S01]  /*0cd0*/  IMAD.SHL.U32 R7, R7, 0x40, RZ ;  /* 0x0000004007077824 */ /* 0x000fe200078e00ff */
[----:B------:R-:W-:-:S02]  /*0ce0*/  LOP3.LUT R4, R5, 0x38, R4, 0xf8, !PT ;  /* 0x0000003805047812 */ /* 0x000fc400078ef804 */
[----:B------:R-:W-:Y:S02]  /*0cf0*/  SHF.R.U32.HI R5, RZ, 0x3, R5 ;  /* 0x00000003ff057819 */ /* 0x000fe40000011605 */
[----:B------:R-:W-:Y:S02]  /*0d00*/  LOP3.LUT R12, R7, 0xfffffe00, RZ, 0xc0, !PT ;  /* 0xfffffe00070c7812 */ /* 0x000fe400078ec0ff */
[----:B------:R-:W-:Y:S02]  /*0d10*/  LOP3.LUT R6, R6, 0x7ffffffc, RZ, 0xc0, !PT ;  /* 0x7ffffffc06067812 */ /* 0x000fe400078ec0ff */
[----:B------:R-:W-:Y:S01]  /*0d20*/  LOP3.LUT R5, R12, R4, R5, 0xf6, !PT ;  /* 0x000000040c057212 */ /* 0x000fe200078ef605 */
[----:B------:R1:W-:Y:S02]  /*0d30*/  STL [R1+0x28], R12 ;  /* 0x0000280c01007387 */ /* 0x0003e40000100800 */
[----:B------:R-:W-:Y:S01]  /*0d40*/  IMAD.IADD R155, R3, 0x1, -R6 ;  /* 0x00000001039b7824 */ /* 0x000fe200078e0a06 */
[----:B------:R-:W-:Y:S01]  /*0d50*/  SHF.R.S32.HI R3, RZ, 0x5, R0 ;  /* 0x00000005ff037819 */ /* 0x000fe20000011400 */
[----:B------:R-:W-:Y:S01]  /*0d60*/  IMAD R0, R5, 0x2, R2 ;  /* 0x0000000205007824 */ /* 0x000fe200078e0202 */
[----:B------:R1:W-:Y:S04]  /*0d70*/  STL [R1+0x18], R10 ;  /* 0x0000180a01007387 */ /* 0x0003e80000100800 */
[----:B------:R1:W-:Y:S04]  /*0d80*/  STL [R1+0x1c], R11 ;  /* 0x00001c0b01007387 */ /* 0x0003e80000100800 */
[----:B------:R1:W-:Y:S04]  /*0d90*/  STL [R1+0x34], RZ ;  /* 0x000034ff01007387 */ /* 0x0003e80000100800 */
[----:B------:R1:W-:Y:S04]  /*0da0*/  STL [R1], RZ ;  /* 0x000000ff01007387 */ /* 0x0003e80000100800 */
[----:B------:R1:W-:Y:S02]  /*0db0*/  STL [R1+0x3c], R0 ;  /* 0x00003c0001007387 */ /* 0x0003e40000100800 */
.L_x_11781:
[----:B------:R-:W2:Y:S01]  /*0dc0*/  LDL R34, [R1+0x1c] ;  /* 0x00001c0001227983 */ /* 0x000ea20000100800 */
[----:B------:R-:W-:Y:S05]  /*0dd0*/  YIELD ;  /* 0x0000000000007946 */ /* 0x000fea0003800000 */
[----:B------:R-:W-:Y:S01]  /*0de0*/  ULDC.64 UR4, c[0x0][0xa28] ;  /* 0x00028a0000047ab9 */ /* 0x000fe20000000a00 */
[----:B-1-345:R-:W2:Y:S01]  /*0df0*/  LDC.64 R6, c[0x0][0xa08] ;  /* 0x00028200ff067b82 */ /* 0x03aea20000000a00 */
[----:B------:R-:W-:Y:S01]  /*0e00*/  ISETP.NE.U32.AND P1, PT, RZ, UR4, PT ;  /* 0x00000004ff007c0c */ /* 0x000fe2000bf25070 */
[----:B-1----:R-:W-:Y:S02]  /*0e10*/  IMAD.MOV.U32 R0, RZ, RZ, RZ ;  /* 0x000000ffff007224 */ /* 0x002fe400078e00ff */
[----:B------:R-:W-:Y:S01]  /*0e20*/  IMAD.MOV.U32 R32, RZ, RZ, RZ ;  /* 0x000000ffff207224 */ /* 0x000fe200078e00ff */
[----:B------:R-:W-:Y:S01]  /*0e30*/  ISETP.NE.AND.EX P1, PT, RZ, UR5, PT, P1 ;  /* 0x00000005ff007c0c */ /* 0x000fe2000bf25310 */
[----:B------:R-:W-:-:S02]  /*0e40*/  ULDC.64 UR4, c[0x0][0xa18] ;  /* 0x0002860000047ab9 */ /* 0x000fc40000000a00 */
[----:B------:R-:W-:-:S04]  /*0e50*/  ISETP.NE.U32.AND P2, PT, RZ, UR4, PT ;  /* 0x00000004ff007c0c */ /* 0x000fc8000bf45070 */
[----:B------:R-:W-:Y:S01]  /*0e60*/  ISETP.NE.AND.EX P2, PT, RZ, UR5, PT, P2 ;  /* 0x00000005ff007c0c */ /* 0x000fe2000bf45320 */
[----:B------:R-:W-:Y:S02]  /*0e70*/  ULDC.64 UR4, c[0x0][0xa08] ;  /* 0x0002820000047ab9 */ /* 0x000fe40000000a00 */
[----:B------:R-:W-:-:S03]  /*0e80*/  ISETP.NE.U32.AND P0, PT, RZ, UR4, PT ;  /* 0x00000004ff007c0c */ /* 0x000fc6000bf05070 */
[----:B0-----:R-:W0:Y:S08]  /*0e90*/  @P1 LDC.64 R4, c[0x0][0xa28] ;  /* 0x00028a00ff041b82 */ /* 0x001e300000000a00 */
        /* <DEDUP_REMOVED lines=33> */
.L_x_11568:
        /* <DEDUP_REMOVED lines=13> */
.L_x_11569:
[----:B------:R-:W-:Y:S05]  /*1180*/  @!P0 BRA `(.L_x_11570) ;  /* 0x00000000000c8947 */ /* 0x000fea0003800000 */
[----:B-1----:R-:W3:Y:S04]  /*1190*/  LDG.E R4, desc[UR38][R10.64] ;  /* 0x000000260a047981 */ /* 0x002ee8000c1e1900 */
[----:B------:R-:W3:Y:S02]  /*11a0*/  LDG.E R31, desc[UR38][R10.64+0x4] ;  /* 0x000004260a1f7981 */ /* 0x000ee4000c1e1900 */
[----:B---3--:R-:W-:-:S07]  /*11b0*/  IMAD.IADD R31, R31, 0x1, -R4 ;  /* 0x000000011f1f7824 */ /* 0x008fce00078e0a04 */
.L_x_11570:
        /* <DEDUP_REMOVED lines=40> */
.L_x_11573:
[----:B------:R-:W-:-:S13]  /*1440*/  ISETP.NE.AND P0, PT, R11, 0x1, PT ;  /* 0x000000010b00780c */ /* 0x000fda0003f05270 */
[----:B------:R-:W1:Y:S02]  /*1450*/  @P0 LDC.64 R4, c[0x0][0x9e8] ;  /* 0x00027a00ff040b82 */ /* 0x000e640000000a00 */
[----:B-1----:R-:W-:-:S05]  /*1460*/  @P0 IMAD.HI.U32 R4, R3, R4, RZ ;  /* 0x0000000403040227 */ /* 0x002fca00078e00ff */
[----:B------:R-:W-:-:S07]  /*1470*/  @P0 SHF.R.U32.HI R3, RZ, R5, R4 ;  /* 0x00000005ff030219 */ /* 0x000fce0000011604 */
.L_x_11574:
[----:B------:R-:W-:Y:S05]  /*1480*/  BSYNC B0 ;  /* 0x0000000000007941 */ /* 0x000fea0003800000 */
.L_x_11572:
[----:B------:R-:W-:-:S05]  /*1490*/  IMAD R3, R3, R11, R11 ;  /* 0x0000000b03037224 */ /* 0x000fca00078e020b */
[----:B------:R-:W-:-:S07]  /*14a0*/  VIMNMX R0, R0, R3, PT ;  /* 0x0000000300007248 */ /* 0x000fce0003fe0100 */
.L_x_11571:
        /* <DEDUP_REMOVED lines=15> */
.L_x_11577:
[----:B------:R-:W-:Y:S01]  /*15a0*/  ISETP.NE.AND P0, PT, R11, 0x1, PT ;  /* 0x000000010b00780c */ /* 0x000fe20003f05270 */
[----:B------:R-:W-:-:S12]  /*15b0*/  IMAD.MOV.U32 R4, RZ, RZ, R27 ;  /* 0x000000ffff047224 */ /* 0x000fd800078e001b */
[----:B------:R-:W1:Y:S02]  /*15c0*/  @P0 LDC.64 R6, c[0x0][0x9e8] ;  /* 0x00027a00ff060b82 */ /* 0x000e640000000a00 */
[----:B-1----:R-:W-:-:S05]  /*15d0*/  @P0 IMAD.HI.U32 R6, R27, R6, RZ ;  /* 0x000000061b060227 */ /* 0x002fca00078e00ff */
[----:B------:R-:W-:-:S07]  /*15e0*/  @P0 SHF.R.U32.HI R4, RZ, R7, R6 ;  /* 0x00000007ff040219 */ /* 0x000fce0000011606 */
.L_x_11578:
[----:B------:R-:W-:Y:S05]  /*15f0*/  BSYNC B0 ;  /* 0x0000000000007941 */ /* 0x000fea0003800000 */
.L_x_11576:
[----:B------:R-:W-:-:S05]  /*1600*/  IMAD R4, R4, R11, RZ ;  /* 0x0000000b04047224 */ /* 0x000fca00078e02ff */
[----:B------:R-:W-:-:S07]  /*1610*/  VIMNMX R3, R3, R4, !PT ;  /* 0x0000000403037248 */ /* 0x000fce0007fe0100 */
.L_x_11575:
        /* <DEDUP_REMOVED lines=16> */
[----:B------:R-:W-:-:S04]  /*1720*/  @P0 IADD3 R0, R5, 0x7f, RZ ;  /* 0x0000007f05000810 */ /* 0x000fc80007ffe0ff */
        /* <DEDUP_REMOVED lines=26> */
.L_x_11581:
[----:B------:R-:W-:Y:S05]  /*18d0*/  BSYNC B6 ;  /* 0x0000000000067941 */ /* 0x000fea0003800000 */
.L_x_11580:
        /* <DEDUP_REMOVED lines=17> */
[----:B0-2---:R-:W-:-:S07]  /*19f0*/  IMAD.MOV.U32 R13, RZ, RZ, RZ ;  /* 0x000000ffff0d7224 */ /* 0x005fce00078e00ff */
[----:B------:R-:W-:-:S07]  /*1a00*/  LEPC R20, `(.L_x_11583) ;  /* 0x000000001014794e */ /* 0x000fce0000000000 */
[----:B-1---5:R-:W-:Y:S05]  /*1a10*/  CALL.ABS.NOINC R14 ;  /* 0x000000000e007343 */ /* 0x022fea0003c00000 */
.L_x_11583:
[----:B------:R-:W-:Y:S05]  /*1a20*/  BSYNC B6 ;  /* 0x0000000000067941 */ /* 0x000fea0003800000 */
.L_x_11582:
[----:B------:R-:W-:Y:S01]  /*1a30*/  ULDC.64 UR4, c[0x0][0x9f8] ;  /* 0x00027e0000047ab9 */ /* 0x000fe20000000a00 */
[----:B------:R-:W-:Y:S01]  /*1a40*/  IMAD.MOV.U32 R3, RZ, RZ, R34 ;  /* 0x000000ffff037224 */ /* 0x000fe200078e0022 */
[----:B------:R-:W-:Y:S01]  /*1a50*/  ISETP.NE.U32.AND P0, PT, RZ, UR4, PT ;  /* 0x00000004ff007c0c */ /* 0x000fe2000bf05070 */
[----:B------:R-:W3:Y:S01]  /*1a60*/  LDL R36, [R1+0x28] ;  /* 0x0000280001247983 */ /* 0x000ee20000100800 */
[----:B------:R-:W1:Y:S08]  /*1a70*/  LDC R0, c[0x0][0x428] ;  /* 0x00010a00ff007b82 */ /* 0x000e700000000800 */
[----:B------:R-:W4:Y:S01]  /*1a80*/  LDC.64 R4, c[0x0][0x2f0] ;  /* 0x0000bc00ff047b82 */ /* 0x000f220000000a00 */
[----:B------:R-:W-:Y:S01]  /*1a90*/  ISETP.NE.AND.EX P0, PT, RZ, UR5, PT, P0 ;  /* 0x00000005ff007c0c */ /* 0x000fe2000bf05300 */
[----:B------:R-:W0:Y:S01]  /*1aa0*/  S2R R20, SR_TID.X ;  /* 0x0000000000147919 */ /* 0x000e220000002100 */
[----:B------:R-:W-:Y:S01]  /*1ab0*/  IMAD.IADD R31, R32, 0x1, R31 ;  /* 0x00000001201f7824 */ /* 0x000fe200078e021f */
[----:B------:R-:W-:Y:S01]  /*1ac0*/  ULDC.64 UR4, c[0x0][0x2f8] ;  /* 0x0000be0000047ab9 */ /* 0x000fe20000000a00 */
[----:B--2---:R-:W-:Y:S01]  /*1ad0*/  IMAD.MOV.U32 R13, RZ, RZ, R33 ;  /* 0x000000ffff0d7224 */ /* 0x004fe200078e0021 */
[----:B------:R-:W-:-:S02]  /*1ae0*/  ULDC.64 UR6, c[0x0][0xa08] ;  /* 0x0002820000067ab9 */ /* 0x000fc40000000a00 */
[----:B------:R-:W2:Y:S08]  /*1af0*/  LDC R69, c[0x0][0x3d4] ;  /* 0x0000f500ff457b82 */ /* 0x000eb00000000800 */
[----:B------:R-:W0:Y:S02]  /*1b00*/  @P0 LDC.64 R6, c[0x0][0x9f8] ;  /* 0x00027e00ff060b82 */ /* 0x000e240000000a00 */
[----:B0-----:R-:W-:-:S05]  /*1b10*/  @P0 IMAD.WIDE R6, R34, 0x4, R6 ;  /* 0x0000000422060825 */ /* 0x001fca00078e0206 */
[----:B------:R0:W2:Y:S01]  /*1b20*/  @P0 LDG.E R3, desc[UR38][R6.64] ;  /* 0x0000002606030981 */ /* 0x0000a2000c1e1900 */
[----:B-1----:R-:W-:Y:S01]  /*1b30*/  ISETP.NE.AND P0, PT, R0, 0x1, PT ;  /* 0x000000010000780c */ /* 0x002fe20003f05270 */
[----:B------:R-:W-:Y:S01]  /*1b40*/  VIADD R40, R20, 0xffffff80 ;  /* 0xffffff8014287836 */ /* 0x000fe20000000000 */
[----:B------:R-:W-:-:S05]  /*1b50*/  SHF.R.S32.HI R39, RZ, 0x1f, R31 ;  /* 0x0000001fff277819 */ /* 0x000fca000001141f */
[-C--:B----4-:R-:W-:Y:S02]  /*1b60*/  IMAD R8, R39, R4.reuse, RZ ;  /* 0x0000000427087224 */ /* 0x090fe400078e02ff */
[----:B0-----:R-:W-:-:S04]  /*1b70*/  IMAD.WIDE.U32 R6, R31, R4, RZ ;  /* 0x000000041f067225 */ /* 0x001fc800078e00ff */
[----:B------:R-:W0:Y:S01]  /*1b80*/  @P0 LDC R0, c[0x0][0x42c] ;  /* 0x00010b00ff000b82 */ /* 0x000e220000000800 */
[----:B------:R-:W-:-:S04]  /*1b90*/  IMAD R9, R31, R5, R8 ;  /* 0x000000051f097224 */ /* 0x000fc800078e0208 */
[----:B------:R-:W-:-:S03]  /*1ba0*/  IMAD.IADD R7, R7, 0x1, R9 ;  /* 0x0000000107077824 */ /* 0x000fc600078e0209 */
[----:B------:R-:W1:Y:S01]  /*1bb0*/  @P0 LDC R11, c[0x0][0x430] ;  /* 0x00010c00ff0b0b82 */ /* 0x000e620000000800 */
[----:B0-----:R-:W-:-:S05]  /*1bc0*/  @P0 IMAD.HI.U32 R0, R33, R0, RZ ;  /* 0x0000000021000227 */ /* 0x001fca00078e00ff */
[----:B-1----:R-:W-:Y:S02]  /*1bd0*/  @P0 SHF.R.U32.HI R13, RZ, R11, R0 ;  /* 0x0000000bff0d0219 */ /* 0x002fe40000011600 */
[----:B------:R-:W-:Y:S02]  /*1be0*/  SHF.R.S32.HI R0, RZ, 0x1f, R40 ;  /* 0x0000001fff007819 */ /* 0x000fe40000011428 */
[----:B------:R-:W-:Y:S01]  /*1bf0*/  SHF.R.S32.HI R12, RZ, 0x1f, R13 ;  /* 0x0000001fff0c7819 */ /* 0x000fe2000001140d */
[----:B------:R-:W-:Y:S01]  /*1c00*/  IMAD.WIDE.U32 R6, R13, UR4, R6 ;  /* 0x000000040d067c25 */ /* 0x000fe2000f8e0006 */
[----:B------:R-:W-:Y:S02]  /*1c10*/  LEA.HI R32, R0, R40, RZ, 0x2 ;  /* 0x0000002800207211 */ /* 0x000fe400078f10ff */
[----:B------:R-:W-:Y:S01]  /*1c20*/  ISETP.NE.U32.AND P0, PT, RZ, UR6, PT ;  /* 0x00000006ff007c0c */ /* 0x000fe2000bf05070 */
[----:B------:R-:W-:Y:S01]  /*1c30*/  IMAD R8, R12, UR4, RZ ;  /* 0x000000040c087c24 */ /* 0x000fe2000f8e02ff */
[----:B------:R-:W-:-:S02]  /*1c40*/  SHF.R.U32.HI R38, RZ, 0x7, R20 ;  /* 0x00000007ff267819 */ /* 0x000fc40000011614 */
[----:B------:R-:W-:Y:S01]  /*1c50*/  ISETP.NE.AND.EX P0, PT, RZ, UR7, PT, P0 ;  /* 0x00000007ff007c0c */ /* 0x000fe2000bf05300 */
[----:B------:R-:W-:Y:S01]  /*1c60*/  IMAD R9, R13, UR5, R8 ;  /* 0x000000050d097c24 */ /* 0x000fe2000f8e0208 */
[----:B------:R-:W-:Y:S01]  /*1c70*/  LOP3.LUT R8, R32, 0xfffffffc, RZ, 0xc0, !PT ;  /* 0xfffffffc20087812 */ /* 0x000fe200078ec0ff */
[----:B------:R-:W-:Y:S02]  /*1c80*/  ULDC.64 UR4, c[0x0][0x300] ;  /* 0x0000c00000047ab9 */ /* 0x000fe40000000a00 */
[----:B------:R-:W-:Y:S02]  /*1c90*/  IMAD.IADD R7, R7, 0x1, R9 ;  /* 0x0000000107077824 */ /* 0x000fe400078e0209 */
[----:B------:R-:W-:Y:S02]  /*1ca0*/  IMAD.IADD R60, R40, 0x1, -R8 ;  /* 0x00000001283c7824 */ /* 0x000fe400078e0a08 */
[----:B------:R-:W0:Y:S01]  /*1cb0*/  LDC.64 R8, c[0x0][0x3d8] ;  /* 0x0000f600ff087b82 */ /* 0x000e220000000a00 */
[----:B------:R-:W-:Y:S01]  /*1cc0*/  ISETP.NE.AND P6, PT, R38, 0x1, PT ;  /* 0x000000012600780c */ /* 0x000fe20003fc5270 */
[----:B------:R-:W-:Y:S01]  /*1cd0*/  IMAD.SHL.U32 R64, R60, 0x8, RZ ;  /* 0x000000083c407824 */ /* 0x000fe200078e00ff */
[----:B------:R-:W-:-:S04]  /*1ce0*/  SHF.R.S32.HI R84, RZ, 0x1f, R17 ;  /* 0x0000001fff547819 */ /* 0x000fc80000011411 */
[----:B------:R-:W-:-:S03]  /*1cf0*/  SHF.R.S32.HI R65, RZ, 0x1f, R64 ;  /* 0x0000001fff417819 */ /* 0x000fc60000011440 */
[----:B------:R-:W-:-:S04]  /*1d00*/  IMAD.WIDE.U32 R10, R17, R4, R64 ;  /* 0x00000004110a7225 */ /* 0x000fc800078e0040 */
[----:B------:R-:W-:-:S05]  /*1d10*/  IMAD.SHL.U32 R60, R60, 0x4, RZ ;  /* 0x000000043c3c7824 */ /* 0x000fca00078e00ff */
[----:B------:R-:W-:Y:S02]  /*1d20*/  SHF.R.S32.HI R61, RZ, 0x1f, R60 ;  /* 0x0000001fff3d7819 */ /* 0x000fe4000001143c */
[----:B------:R-:W-:-:S04]  /*1d30*/  SHF.R.S32.HI R34, RZ, 0x1f, R32 ;  /* 0x0000001fff227819 */ /* 0x000fc80000011420 */
[----:B------:R-:W-:-:S04]  /*1d40*/  LEA.HI R34, R34, R17, RZ, 0x3 ;  /* 0x0000001122227211 */ /* 0x000fc800078f18ff */
[----:B------:R-:W-:-:S05]  /*1d50*/  LOP3.LUT R34, R34, 0xfffffff8, RZ, 0xc0, !PT ;  /* 0xfffffff822227812 */ /* 0x000fca00078ec0ff */
[----:B------:R-:W-:Y:S01]  /*1d60*/  IMAD.IADD R85, R17, 0x1, -R34 ;  /* 0x0000000111557824 */ /* 0x000fe200078e0a22 */
[----:B------:R-:W-:-:S03]  /*1d70*/  SHF.L.U64.HI R80, R4, 0x7, R5 ;  /* 0x0000000704507819 */ /* 0x000fc60000010205 */
[----:B------:R-:W-:Y:S02]  /*1d80*/  IMAD.SHL.U32 R74, R85, 0x40, RZ ;  /* 0x00000040554a7824 */ /* 0x000fe400078e00ff */
[----:B------:R-:W-:Y:S01]  /*1d90*/  VIADD R72, R38, 0x8 ;  /* 0x0000000826487836 */ /* 0x000fe20000000000 */
[----:B------:R-:W-:Y:S02]  /*1da0*/  SHF.R.S32.HI R38, RZ, 0x1f, R40 ;  /* 0x0000001fff267819 */ /* 0x000fe40000011428 */
[----:B------:R-:W-:Y:S01]  /*1db0*/  LOP3.LUT R74, R74, 0x1c0, RZ, 0xc0, !PT ;  /* 0x000001c04a4a7812 */ /* 0x000fe200078ec0ff */
[----:B------:R-:W-:Y:S01]  /*1dc0*/  VIADD R41, R17, 0x60 ;  /* 0x0000006011297836 */ /* 0x000fe20000000000 */
[----:B------:R-:W-:Y:S02]  /*1dd0*/  LOP3.LUT P1, RZ, R85, 0x4, RZ, 0xc0, !PT ;  /* 0x0000000455ff7812 */ /* 0x000fe4000782c0ff */
[----:B------:R-:W-:Y:S02]  /*1de0*/  SHF.R.U32.HI R71, RZ, 0x3, R74 ;  /* 0x00000003ff477819 */ /* 0x000fe4000001164a */
[----:B------:R-:W-:Y:S01]  /*1df0*/  LEA.HI R38, R38, R40, RZ, 0x5 ;  /* 0x0000002826267211 */ /* 0x000fe200078f28ff */
[----:B------:R-:W-:-:S03]  /*1e00*/  IMAD.SHL.U32 R70, R41, 0x40, RZ ;  /* 0x0000004029467824 */ /* 0x000fc600078e00ff */
[----:B------:R-:W-:Y:S02]  /*1e10*/  SHF.R.S32.HI R38, RZ, 0x5, R38 ;  /* 0x00000005ff267819 */ /* 0x000fe40000011426 */
[----:B------:R-:W-:Y:S02]  /*1e20*/  LOP3.LUT R70, R70, 0x1c0, RZ, 0xc0, !PT ;  /* 0x000001c046467812 */ /* 0x000fe400078ec0ff */
[----:B------:R-:W-:Y:S01]  /*1e30*/  LOP3.LUT R22, R22, 0xfffffffb, RZ, 0xc0, !PT ;  /* 0xfffffffb16167812 */ /* 0x000fe200078ec0ff */
[----:B------:R-:W-:Y:S01]  /*1e40*/  IMAD.SHL.U32 R79, R4, 0x80, RZ ;  /* 0x00000080044f7824 */ /* 0x000fe200078e00ff */
[----:B------:R-:W-:Y:S02]  /*1e50*/  SHF.R.U32.HI R99, RZ, 0x3, R70 ;  /* 0x00000003ff637819 */ /* 0x000fe40000011646 */
[----:B------:R-:W-:Y:S01]  /*1e60*/  @P1 LOP3.LUT R22, R22, 0x4, RZ, 0xfc, !PT ;  /* 0x0000000416161812 */ /* 0x000fe200078efcff */
[----:B------:R-:W-:Y:S01]  /*1e70*/  VIADD R68, R64, 0x20 ;  /* 0x0000002040447836 */ /* 0x000fe20000000000 */
[C---:B0-----:R-:W-:Y:S01]  /*1e80*/  SHF.L.U64.HI R78, R8.reuse, 0x7, R9 ;  /* 0x00000007084e7819 */ /* 0x041fe20000010209 */
[----:B------:R-:W-:Y:S01]  /*1e90*/  IMAD.SHL.U32 R77, R8, 0x80, RZ ;  /* 0x00000080084d7824 */ /* 0x000fe200078e00ff */
[----:B------:R-:W-:-:S02]  /*1ea0*/  SHF.R.S32.HI R73, RZ, 0x1f, R41 ;  /* 0x0000001fff497819 */ /* 0x000fc40000011429 */
[----:B--2---:R-:W-:Y:S02]  /*1eb0*/  SHF.R.S32.HI R0, RZ, 0x1f, R3 ;  /* 0x0000001fff007819 */ /* 0x004fe40000011403 */
[----:B------:R-:W-:Y:S02]  /*1ec0*/  SEL R59, R3, RZ, !P0 ;  /* 0x000000ff033b7207 */ /* 0x000fe40004000000 */
[----:B------:R-:W-:-:S03]  /*1ed0*/  SEL R14, R0, RZ, !P0 ;  /* 0x000000ff000e7207 */ /* 0x000fc60004000000 */
[----:B------:R-:W-:Y:S02]  /*1ee0*/  IMAD.WIDE.U32 R62, R59, UR4, R6 ;  /* 0x000000043b3e7c25 */ /* 0x000fe4000f8e0006 */
[----:B------:R-:W0:Y:S02]  /*1ef0*/  LDC.64 R6, c[0x0][0x3e8] ;  /* 0x0000fa00ff067b82 */ /* 0x000e240000000a00 */
[----:B------:R-:W-:-:S04]  /*1f00*/  IMAD R0, R14, UR4, RZ ;  /* 0x000000040e007c24 */ /* 0x000fc8000f8e02ff */
[----:B------:R-:W-:Y:S01]  /*1f10*/  IMAD R83, R59, UR5, R0 ;  /* 0x000000053b537c24 */ /* 0x000fe2000f8e0200 */
[----:B------:R-:W-:Y:S05]  /*1f20*/  @!P6 WARPSYNC.ALL ;  /* 0x000000000000e948 */ /* 0x000fea0003800000 */
[----:B------:R-:W-:Y:S01]  /*1f30*/  IMAD R0, R84, R4, RZ ;  /* 0x0000000454007224 */ /* 0x000fe200078e02ff */
[----:B------:R-:W-:Y:S01]  /*1f40*/  ULDC.64 UR4, c[0x0][0x320] ;  /* 0x0000c80000047ab9 */ /* 0x000fe20000000a00 */
[----:B------:R-:W-:Y:S01]  /*1f50*/  IMAD.IADD R83, R63, 0x1, R83 ;  /* 0x000000013f537824 */ /* 0x000fe200078e0253 */
[----:B------:R-:W-:Y:S01]  /*1f60*/  @!P6 BAR.SYNC.DEFER_BLOCKING 0x9, 0x100 ;  /* 0x024400000000eb1d */ /* 0x000fe20000010000 */
[----:B------:R-:W-:Y:S01]  /*1f70*/  IMAD R12, R12, UR4, RZ ;  /* 0x000000040c0c7c24 */ /* 0x000fe2000f8e02ff */
[----:B------:R-:W-:Y:S01]  /*1f80*/  IADD3 R82, P0, R62, R10, RZ ;  /* 0x0000000a3e527210 */ /* 0x000fe20007f1e0ff */
[----:B------:R-:W-:-:S02]  /*1f90*/  IMAD R0, R17, R5, R0 ;  /* 0x0000000511007224 */ /* 0x000fc400078e0200 */
[C---:B------:R-:W-:Y:S02]  /*1fa0*/  IMAD R3, R13.reuse, UR5, R12 ;  /* 0x000000050d037c24 */ /* 0x040fe4000f8e020c */
[----:B------:R-:W-:Y:S01]  /*1fb0*/  IMAD.WIDE.U32 R12, R13, UR4, R64 ;  /* 0x000000040d0c7c25 */ /* 0x000fe2000f8e0040 */
[----:B------:R-:W-:Y:S01]  /*1fc0*/  IADD3.X R81, R83, R11, R0, P0, !PT ;  /* 0x0000000b53517210 */ /* 0x000fe200007fe400 */
[----:B------:R-:W-:Y:S02]  /*1fd0*/  ULDC.64 UR4, c[0x0][0x328] ;  /* 0x0000ca0000047ab9 */ /* 0x000fe40000000a00 */
[----:B------:R-:W-:Y:S02]  /*1fe0*/  IMAD R0, R84, R8, RZ ;  /* 0x0000000854007224 */ /* 0x000fe400078e02ff */
[----:B------:R-:W-:Y:S02]  /*1ff0*/  IMAD.IADD R13, R13, 0x1, R3 ;  /* 0x000000010d0d7824 */ /* 0x000fe400078e0203 */
[----:B------:R-:W-:-:S02]  /*2000*/  IMAD R3, R17, R9, R0 ;  /* 0x0000000911037224 */ /* 0x000fc400078e0200 */
[----:B------:R-:W-:Y:S01]  /*2010*/  IMAD R0, R14, UR4, RZ ;  /* 0x000000040e007c24 */ /* 0x000fe2000f8e02ff */
[----:B------:R-:W-:Y:S01]  /*2020*/  ISETP.GE.AND P0, PT, R64, R69, PT ;  /* 0x000000454000720c */ /* 0x000fe20003f06270 */
[----:B------:R-:W-:-:S04]  /*2030*/  IMAD.WIDE.U32 R14, R17, R8, R64 ;  /* 0x00000008110e7225 */ /* 0x000fc800078e0040 */
[----:B------:R-:W-:-:S04]  /*2040*/  IMAD.WIDE.U32 R10, R17, R8, R60 ;  /* 0x00000008110a7225 */ /* 0x000fc800078e003c */
[----:B0-----:R-:W-:Y:S02]  /*2050*/  IMAD R20, R84, R6, RZ ;  /* 0x0000000654147224 */ /* 0x001fe400078e02ff */
[----:B------:R-:W-:Y:S02]  /*2060*/  IMAD.IADD R11, R11, 0x1, R3 ;  /* 0x000000010b0b7824 */ /* 0x000fe400078e0203 */
[----:B------:R-:W-:Y:S01]  /*2070*/  IMAD.IADD R15, R3, 0x1, R15 ;  /* 0x00000001030f7824 */ /* 0x000fe200078e020f */
[----:B------:R-:W-:Y:S01]  /*2080*/  SEL R3, R69, RZ, P0 ;  /* 0x000000ff45037207 */ /* 0x000fe20000000000 */
[C---:B------:R-:W-:Y:S02]  /*2090*/  IMAD R37, R59.reuse, UR5, R0 ;  /* 0x000000053b257c24 */ /* 0x040fe4000f8e0200 */
[----:B------:R-:W-:Y:S01]  /*20a0*/  IMAD.WIDE.U32 R58, R59, UR4, R12 ;  /* 0x000000043b3a7c25 */ /* 0x000fe2000f8e000c */
[----:B------:R-:W-:-:S03]  /*20b0*/  ULDC UR4, c[0x0][0x2e4] ;  /* 0x0000b90000047ab9 */ /* 0x000fc60000000800 */
[C---:B------:R-:W-:Y:S02]  /*20c0*/  IMAD R33, R17.reuse, R7, R20 ;  /* 0x0000000711217224 */ /* 0x040fe400078e0214 */
[----:B------:R-:W-:-:S04]  /*20d0*/  IMAD.WIDE.U32 R12, R17, R6, R60 ;  /* 0x00000006110c7225 */ /* 0x000fc800078e003c */
[----:B------:R-:W-:Y:S01]  /*20e0*/  IMAD.WIDE.U32 R20, R17, R6, R64 ;  /* 0x0000000611147225 */ /* 0x000fe200078e0040 */
[----:B------:R-:W-:-:S03]  /*20f0*/  IADD3 R13, R13, R33, RZ ;  /* 0x000000210d0d7210 */ /* 0x000fc60007ffe0ff */
[----:B------:R-:W-:Y:S02]  /*2100*/  IMAD.IADD R3, R64, 0x1, R3 ;  /* 0x0000000140037824 */ /* 0x000fe400078e0203 */
[----:B------:R-:W-:Y:S01]  /*2110*/  IMAD.IADD R33, R33, 0x1, R21 ;  /* 0x0000000121217824 */ /* 0x000fe200078e0215 */
[----:B-----5:R-:W-:Y:S02]  /*2120*/  SHF.R.S32.HI R21, RZ, 0x1f, R23 ;  /* 0x0000001fff157819 */ /* 0x020fe40000011417 */
[----:B------:R-:W-:-:S04]  /*2130*/  SHF.R.S32.HI R0, RZ, 0x1f, R3 ;  /* 0x0000001fff007819 */ /* 0x000fc80000011403 */
[----:B------:R-:W-:Y:S01]  /*2140*/  LEA.HI R3, R0, R3, RZ, 0x3 ;  /* 0x0000000300037211 */ /* 0x000fe200078f18ff */
[----:B------:R-:W-:-:S04]  /*2150*/  IMAD R0, R21, R8, RZ ;  /* 0x0000000815007224 */ /* 0x000fc800078e02ff */
[----:B------:R-:W-:Y:S02]  /*2160*/  IMAD R5, R23, R9, R0 ;  /* 0x0000000917057224 */ /* 0x000fe400078e0200 */
[----:B------:R-:W-:-:S04]  /*2170*/  IMAD R0, R21, R6, RZ ;  /* 0x0000000615007224 */ /* 0x000fc800078e02ff */
[----:B------:R-:W-:Y:S01]  /*2180*/  IMAD R35, R23, R7, R0 ;  /* 0x0000000717237224 */ /* 0x000fe200078e0200 */
[----:B------:R-:W-:-:S04]  /*2190*/  LOP3.LUT R0, R74, 0x18, R64, 0xf8, !PT ;  /* 0x000000184a007812 */ /* 0x000fc800078ef840 */
[----:B------:R-:W-:Y:S01]  /*21a0*/  LOP3.LUT R0, R0, R71, RZ, 0x3c, !PT ;  /* 0x0000004700007212 */ /* 0x000fe200078e3cff */
[----:B------:R-:W-:Y:S01]  /*21b0*/  IMAD.MOV.U32 R32, RZ, RZ, R20 ;  /* 0x000000ffff207224 */ /* 0x000fe200078e0014 */
[----:B------:R-:W-:-:S03]  /*21c0*/  LOP3.LUT R4, R70, 0x38, R3, 0xf8, !PT ;  /* 0x0000003846047812 */ /* 0x000fc600078ef803 */
[----:B------:R-:W-:Y:S01]  /*21d0*/  IMAD R67, R38, 0x200, R0 ;  /* 0x0000020026437824 */ /* 0x000fe200078e0200 */
[----:B------:R-:W-:Y:S01]  /*21e0*/  LOP3.LUT R0, R74, 0x38, R3, 0xf8, !PT ;  /* 0x000000384a007812 */ /* 0x000fe200078ef803 */
[-C--:B------:R-:W-:Y:S01]  /*21f0*/  IMAD.WIDE.U32 R56, R23, R8.reuse, R10 ;  /* 0x0000000817387225 */ /* 0x080fe200078e000a */
[----:B------:R-:W-:Y:S02]  /*2200*/  IADD3 R10, P1, R17, R31, RZ ;  /* 0x0000001f110a7210 */ /* 0x000fe40007f3e0ff */
[----:B------:R-:W-:Y:S01]  /*2210*/  SHF.R.S32.HI R66, RZ, 0x3, R3 ;  /* 0x00000003ff427819 */ /* 0x000fe20000011403 */
[----:B------:R-:W-:Y:S01]  /*2220*/  IMAD.WIDE.U32 R20, R23, R8, R14 ;  /* 0x0000000817147225 */ /* 0x000fe200078e000e */
[----:B------:R-:W-:Y:S02]  /*2230*/  LOP3.LUT R31, R3, 0xfffffff8, RZ, 0xc0, !PT ;  /* 0xfffffff8031f7812 */ /* 0x000fe400078ec0ff */
[----:B------:R-:W-:Y:S01]  /*2240*/  LOP3.LUT R0, R0, R71, RZ, 0x3c, !PT ;  /* 0x0000004700007212 */ /* 0x000fe200078e3cff */
[----:B------:R-:W-:Y:S01]  /*2250*/  IMAD.WIDE.U32 R14, R23, R6, R12 ;  /* 0x00000006170e7225 */ /* 0x000fe200078e000c */
[----:B------:R-:W-:-:S03]  /*2260*/  LOP3.LUT R3, R4, R99, RZ, 0x3c, !PT ;  /* 0x0000006304037212 */ /* 0x000fc600078e3cff */
[----:B------:R-:W-:Y:S01]  /*2270*/  IMAD.WIDE.U32 R12, R23, R6, R32 ;  /* 0x00000006170c7225 */ /* 0x000fe200078e0020 */
[----:B------:R-:W-:Y:S02]  /*2280*/  SHF.L.U64.HI R76, R6, 0x7, R7 ;  /* 0x00000007064c7819 */ /* 0x000fe40000010207 */
[----:B------:R-:W-:Y:S01]  /*2290*/  ISETP.GE.AND P2, PT, R68, UR4, PT ;  /* 0x0000000444007c0c */ /* 0x000fe2000bf46270 */
[----:B------:R-:W-:Y:S01]  /*22a0*/  IMAD.SHL.U32 R75, R6, 0x80, RZ ;  /* 0x00000080064b7824 */ /* 0x000fe200078e00ff */
[----:B------:R-:W-:Y:S01]  /*22b0*/  IADD3 R6, R35, R13, RZ ;  /* 0x0000000d23067210 */ /* 0x000fe20007ffe0ff */
[----:B------:R-:W-:Y:S01]  /*22c0*/  IMAD.X R11, R84, 0x1, R39, P1 ;  /* 0x00000001540b7824 */ /* 0x000fe200008e0627 */
[----:B------:R-:W-:Y:S01]  /*22d0*/  ISETP.GE.AND P1, PT, R64, UR4, PT ;  /* 0x0000000440007c0c */ /* 0x000fe2000bf26270 */
[----:B------:R-:W-:Y:S02]  /*22e0*/  IMAD.IADD R9, R57, 0x1, R5 ;  /* 0x0000000139097824 */ /* 0x000fe400078e0205 */
[----:B------:R-:W-:Y:S01]  /*22f0*/  IMAD.IADD R8, R5, 0x1, R21 ;  /* 0x0000000105087824 */ /* 0x000fe200078e0215 */
[----:B------:R-:W-:Y:S01]  /*2300*/  SHF.R.S32.HI R5, RZ, 0x1f, R31 ;  /* 0x0000001fff057819 */ /* 0x000fe2000001141f */
[----:B------:R-:W-:-:S02]  /*2310*/  IMAD R4, R38, 0x200, R0 ;  /* 0x0000020026047824 */ /* 0x000fc400078e0200 */
[----:B------:R-:W-:Y:S02]  /*2320*/  IMAD.SHL.U32 R69, R69, 0x2, RZ ;  /* 0x0000000245457824 */ /* 0x000fe400078e00ff */
[----:B------:R-:W-:Y:S02]  /*2330*/  IMAD.IADD R7, R15, 0x1, R35 ;  /* 0x000000010f077824 */ /* 0x000fe400078e0223 */
[----:B---3--:R-:W-:Y:S02]  /*2340*/  IMAD.IADD R3, R36, 0x1, R3 ;  /* 0x0000000124037824 */ /* 0x008fe400078e0203 */
[----:B------:R-:W-:-:S07]  /*2350*/  IMAD.IADD R0, R59, 0x1, R37 ;  /* 0x000000013b007824 */ /* 0x000fce00078e0225 */
.L_x_11633:
[----:B0-----:R-:W0:Y:S01]  /*2360*/  LDC.64 R94, c[0x0][0x2f0] ;  /* 0x0000bc00ff5e7b82 */ /* 0x001e220000000a00 */
[----:B------:R-:W-:Y:S01]  /*2370*/  VIADD R37, R25, 0xffffffff ;  /* 0xffffffff19257836 */ /* 0x000fe20000000000 */
[----:B------:R-:W-:Y:S01]  /*2380*/  LOP3.LUT P5, RZ, R85, 0x4, RZ, 0xc0, !PT ;  /* 0x0000000455ff7812 */ /* 0x000fe200078ac0ff */
[----:B------:R-:W-:Y:S05]  /*2390*/  YIELD ;  /* 0x0000000000007946 */ /* 0x000fea0003800000 */
[----:B------:R-:W1:Y:S01]  /*23a0*/  LDC.64 R88, c[0x0][0x2d8] ;  /* 0x0000b600ff587b82 */ /* 0x000e620000000a00 */
[----:B------:R-:W-:Y:S01]  /*23b0*/  SHF.R.S32.HI R36, RZ, 0x1f, R37 ;  /* 0x0000001fff247819 */ /* 0x000fe20000011425 */
[-C--:B------:R-:W-:Y:S01]  /*23c0*/  IMAD R32, R80, R37.reuse, RZ ;  /* 0x0000002550207224 */ /* 0x080fe200078e02ff */
[----:B------:R-:W-:Y:S01]  /*23d0*/  LOP3.LUT R22, R22, 0xfffffffd, RZ, 0xc0, !PT ;  /* 0xfffffffd16167812 */ /* 0x000fe200078ec0ff */
[----:B------:R-:W-:Y:S01]  /*23e0*/  IMAD.WIDE.U32 R92, R79, R37, RZ ;  /* 0x000000254f5c7225 */ /* 0x000fe200078e00ff */
[----:B------:R-:W-:Y:S03]  /*23f0*/  BSSY B0, `(.L_x_11584) ;  /* 0x00002cc000007945 */ /* 0x000fe60003800000 */
[----:B------:R-:W2:Y:S01]  /*2400*/  LDC R96, c[0x0][0x3d4] ;  /* 0x0000f500ff607b82 */ /* 0x000ea20000000800 */
[----:B------:R-:W-:Y:S01]  /*2410*/  IMAD R25, R36, R79, R32 ;  /* 0x0000004f24197224 */ /* 0x000fe200078e0220 */
[----:B------:R-:W-:-:S03]  /*2420*/  IADD3 R34, P3, R82, R92, RZ ;  /* 0x0000005c52227210 */ /* 0x000fc60007f7e0ff */
[----:B------:R-:W-:Y:S02]  /*2430*/  IMAD.IADD R93, R93, 0x1, R25 ;  /* 0x000000015d5d7824 */ /* 0x000fe400078e0219 */
[----:B0-----:R-:W-:Y:S02]  /*2440*/  IMAD R25, R95, 0x60, RZ ;  /* 0x000000605f197824 */ /* 0x001fe400078e02ff */
[----:B------:R-:W-:-:S04]  /*2450*/  IMAD.WIDE.U32 R32, R94, 0x60, R92 ;  /* 0x000000605e207825 */ /* 0x000fc800078e005c */
[----:B------:R-:W-:Y:S01]  /*2460*/  IMAD.X R35, R93, 0x1, R81, P3 ;  /* 0x000000015d237824 */ /* 0x000fe200018e0651 */
[----:B------:R-:W-:Y:S02]  /*2470*/  IADD3 R32, P4, R82, R32, RZ ;  /* 0x0000002052207210 */ /* 0x000fe40007f9e0ff */
[-C--:B-1----:R-:W-:Y:S02]  /*2480*/  LEA R42, P3, R34, R88.reuse, 0x1 ;  /* 0x00000058222a7211 */ /* 0x082fe400078608ff */
[----:B------:R-:W-:Y:S01]  /*2490*/  IADD3.X R33, R81, R33, R25, P4, !PT ;  /* 0x0000002151217210 */ /* 0x000fe200027fe419 */
[----:B------:R-:W-:Y:S01]  /*24a0*/  IMAD R25, R18, 0x2000, R67 ;  /* 0x0000200012197824 */ /* 0x000fe200078e0243 */
[----:B------:R-:W-:Y:S02]  /*24b0*/  LEA R40, P4, R32, R88, 0x1 ;  /* 0x0000005820287211 */ /* 0x000fe400078808ff */
[-C--:B------:R-:W-:Y:S01]  /*24c0*/  LEA.HI.X R43, R34, R89.reuse, R35, 0x1, P3 ;  /* 0x00000059222b7211 */ /* 0x080fe200018f0c23 */
[C---:B------:R-:W-:Y:S01]  /*24d0*/  VIADD R87, R25.reuse, 0x20 ;  /* 0x0000002019577836 */ /* 0x040fe20000000000 */
[----:B--2---:R-:W-:Y:S01]  /*24e0*/  ISETP.GE.AND P3, PT, R96, 0x1, PT ;  /* 0x000000016000780c */ /* 0x004fe20003f66270 */
[C---:B------:R-:W-:Y:S01]  /*24f0*/  @P5 VIADD R87, R25.reuse, 0xffffffe0 ;  /* 0xffffffe019575836 */ /* 0x040fe20000000000 */
[----:B------:R-:W-:Y:S01]  /*2500*/  LEA.HI.X R41, R32, R89, R33, 0x1, P4 ;  /* 0x0000005920297211 */ /* 0x000fe200020f0c21 */
[----:B------:R-:W-:Y:S01]  /*2510*/  IMAD R90, R25, 0x2, R24 ;  /* 0x00000002195a7824 */ /* 0x000fe200078e0218 */
[----:B------:R-:W-:Y:S01]  /*2520*/  ISETP.GT.AND P4, PT, R37, R26, PT ;  /* 0x0000001a2500720c */ /* 0x000fe20003f84270 */
[----:B------:R-:W-:-:S02]  /*2530*/  IMAD.MOV.U32 R25, RZ, RZ, R37 ;  /* 0x000000ffff197224 */ /* 0x000fc400078e0025 */
[----:B------:R-:W-:-:S10]  /*2540*/  IMAD R87, R87, 0x2, R24 ;  /* 0x0000000257577824 */ /* 0x000fd400078e0218 */
[----:B------:R-:W-:Y:S01]  /*2550*/  @P4 LOP3.LUT R22, R22, 0x2, RZ, 0xfc, !PT ;  /* 0x0000000216164812 */ /* 0x000fe200078efcff */
[----:B------:R-:W-:Y:S06]  /*2560*/  @!P3 BRA `(.L_x_11585) ;  /* 0x000000280060b947 */ /* 0x000fec0003800000 */
[----:B------:R-:W-:Y:S01]  /*2570*/  ULDC.U8 UR4, c[0x0][0x3f0] ;  /* 0x0000fc0000047ab9 */ /* 0x000fe20000000000 */
[-C--:B------:R-:W-:Y:S01]  /*2580*/  IMAD R32, R78, R37.reuse, RZ ;  /* 0x000000254e207224 */ /* 0x080fe200078e02ff */
[----:B------:R-:W-:Y:S01]  /*2590*/  ISETP.NE.AND P3, PT, RZ, UR4, PT ;  /* 0x00000004ff007c0c */ /* 0x000fe2000bf65270 */
[----:B------:R-:W-:Y:S02]  /*25a0*/  IMAD R34, R76, R37, RZ ;  /* 0x000000254c227224 */ /* 0x000fe400078e02ff */
        /* <DEDUP_REMOVED lines=41> */
.L_x_11588:
[----:B------:R-:W-:Y:S05]  /*2840*/  BSYNC B1 ;  /* 0x0000000000017941 */ /* 0x000fea0003800000 */
.L_x_11587:
        /* <DEDUP_REMOVED lines=35> */
.L_x_11590:
[----:B------:R-:W-:Y:S05]  /*2a80*/  BSYNC B1 ;  /* 0x0000000000017941 */ /* 0x000fea0003800000 */
.L_x_11589:
[----:B0-----:R-:W-:Y:S01]  /*2a90*/  IMAD.MOV.U32 R32, RZ, RZ, R88 ;  /* 0x000000ffff207224 */ /* 0x001fe200078e0058 */
        /* <DEDUP_REMOVED lines=9> */
[----:B------:R-:W-:-:S02]  /*2b30*/  PLOP3.LUT P3, PT, PT, PT, UP0, 0x80, 0x0 ;  /* 0x000000000000781c */ /* 0x000fc40003f6f008 */
[----:B------:R-:W-:Y:S01]  /*2b40*/  PRMT R95, R32, 0x7610, R95 ;  /* 0x00007610205f7816 */ /* 0x000fe2000000005f */
[----:B-----5:R-:W-:Y:S01]  /*2b50*/  IMAD.MOV.U32 R32, RZ, RZ, R36 ;  /* 0x000000ffff207224 */ /* 0x020fe200078e0024 */
[----:B------:R-:W-:Y:S01]  /*2b60*/  PRMT R94, R94, 0x5410, R33 ;  /* 0x000054105e5e7816 */ /* 0x000fe20000000021 */
        /* <DEDUP_REMOVED lines=14> */
.L_x_11591:
[----:B------:R-:W2:Y:S01]  /*2c50*/  LDL R32, [R1] ;  /* 0x0000000001207983 */ /* 0x000ea20000100800 */
[----:B------:R-:W-:Y:S01]  /*2c60*/  IMAD R86, R18, 0x8, R2 ;  /* 0x0000000812567824 */ /* 0x000fe200078e0202 */
[----:B------:R-:W-:Y:S01]  /*2c70*/  BSSY B1, `(.L_x_11592) ;  /* 0x0000004000017945 */ /* 0x000fe20003800000 */
[----:B--2---:R-:W-:-:S04]  /*2c80*/  SHF.L.U32 R98, R32, 0x1f, RZ ;  /* 0x0000001f20627819 */ /* 0x004fc800000006ff */
[----:B------:R-:W0:Y:S02]  /*2c90*/  SYNCS.PHASECHK.TRANS64.TRYWAIT P6, [R86+URZ+0x16890], R98 ;  /* 0x01689062560075a7 */ /* 0x000e2400080c017f */
[----:B0-----:R-:W-:Y:S05]  /*2ca0*/  @!P6 BRA `(.L_x_11593) ;  /* 0x000001ac00c8e947 */ /* 0x001fea0003800000 */
.L_x_11900:
[----:B------:R-:W-:Y:S05]  /*2cb0*/  BSYNC B1 ;  /* 0x0000000000017941 */ /* 0x000fea0003800000 */
.L_x_11592:
        /* <DEDUP_REMOVED lines=49> */
.L_x_11599:
[----:B------:R-:W-:Y:S05]  /*2fd0*/  BSYNC B3 ;  /* 0x0000000000037941 */ /* 0x000fea0003800000 */
.L_x_11598:
[----:B--2---:R1:W-:Y:S02]  /*2fe0*/  STG.E.128 desc[UR38][R42.64], R32 ;  /* 0x000000202a007986 */ /* 0x0043e4000c101d26 */
.L_x_11597:
[----:B------:R-:W-:Y:S05]  /*2ff0*/  BSYNC B2 ;  /* 0x0000000000027941 */ /* 0x000fea0003800000 */
.L_x_11596:
        /* <DEDUP_REMOVED lines=47> */
.L_x_11601:
[----:B------:R-:W-:Y:S05]  /*32f0*/  BSYNC B2 ;  /* 0x0000000000027941 */ /* 0x000fea0003800000 */
.L_x_11600:
[----:B--2---:R2:W-:Y:S02]  /*3300*/  STG.E.128 desc[UR38][R42.64+0x40], R32 ;  /* 0x000040202a007986 */ /* 0x0045e4000c101d26 */
.L_x_11595:
[----:B------:R-:W-:Y:S05]  /*3310*/  BSYNC B1 ;  /* 0x0000000000017941 */ /* 0x000fea0003800000 */
.L_x_11594:
        /* <DEDUP_REMOVED lines=48> */
.L_x_11606:
[----:B------:R-:W-:Y:S05]  /*3620*/  BSYNC B2 ;  /* 0x0000000000027941 */ /* 0x000fea0003800000 */
.L_x_11605:
[----:B--2---:R3:W-:Y:S02]  /*3630*/  STG.E.128 desc[UR38][R40.64], R32 ;  /* 0x0000002028007986 */ /* 0x0047e4000c101d26 */
.L_x_11604:
[----:B------:R-:W-:Y:S05]  /*3640*/  BSYNC B1 ;  /* 0x0000000000017941 */ /* 0x000fea0003800000 */
.L_x_11603:
        /* <DEDUP_REMOVED lines=47> */
.L_x_11608:
[----:B------:R-:W-:Y:S05]  /*3940*/  BSYNC B1 ;  /* 0x0000000000017941 */ /* 0x000fea0003800000 */
.L_x_11607:
[----:B--2---:R4:W-:Y:S01]  /*3950*/  STG.E.128 desc[UR38][R40.64+0x40], R32 ;  /* 0x0000402028007986 */ /* 0x0049e2000c101d26 */
[----:B------:R-:W-:Y:S05]  /*3960*/  BRA `(.L_x_11602) ;  /* 0x0000001400d07947 */ /* 0x000fea0003800000 */
.L_x_11586:
[C---:B------:R-:W-:Y:S02]  /*3970*/  ISETP.GE.AND P3, PT, R17.reuse, R91, PT ;  /* 0x0000005b1100720c */ /* 0x040fe40003f66270 */
[----:B------:R-:W-:Y:S02]  /*3980*/  CS2R R38, SRZ ;  /* 0x0000000000267805 */ /* 0x000fe4000001ff00 */
[----:B------:R-:W-:Y:S01]  /*3990*/  CS2R R36, SRZ ;  /* 0x0000000000247805 */ /* 0x000fe2000001ff00 */
[----:B------:R-:W-:Y:S01]  /*39a0*/  VIADD R44, R17, 0x60 ;  /* 0x00000060112c7836 */ /* 0x000fe20000000000 */
[----:B------:R-:W-:-:S13]  /*39b0*/  ISETP.GE.OR P3, PT, R64, R96, P3 ;  /* 0x000000604000720c */ /* 0x000fda0001f66670 */
[----:B------:R-:W0:Y:S01]  /*39c0*/  @!P3 LDC.64 R40, c[0x0][0x3c8] ;  /* 0x0000f200ff28bb82 */ /* 0x000e220000000a00 */
[----:B------:R-:W-:-:S05]  /*39d0*/  @!P3 IADD3 R34, P4, R20, R50, RZ ;  /* 0x000000321422b210 */ /* 0x000fca0007f9e0ff */
[----:B------:R-:W-:Y:S01]  /*39e0*/  @!P3 IMAD.X R35, R97, 0x1, R8, P4 ;  /* 0x000000016123b824 */ /* 0x000fe200020e0608 */
[----:B------:R-:W-:Y:S01]  /*39f0*/  @!P3 IADD3 R32, P4, R12, R48, RZ ;  /* 0x000000300c20b210 */ /* 0x000fe20007f9e0ff */
[----:B------:R-:W1:Y:S04]  /*3a00*/  @!P3 LDC.64 R42, c[0x0][0x3e0] ;  /* 0x0000f800ff2abb82 */ /* 0x000e680000000a00 */
[----:B------:R-:W-:Y:S01]  /*3a10*/  @!P3 IMAD.X R33, R86, 0x1, R6, P4 ;  /* 0x000000015621b824 */ /* 0x000fe200020e0606 */
        /* <DEDUP_REMOVED lines=37> */
.L_x_11610:
[----:B------:R-:W-:Y:S05]  /*3c70*/  BSYNC B1 ;  /* 0x0000000000017941 */ /* 0x000fea0003800000 */
.L_x_11609:
[----:B-----5:R-:W-:Y:S01]  /*3c80*/  IMAD.MOV.U32 R49, RZ, RZ, R43 ;  /* 0x000000ffff317224 */ /* 0x020fe200078e002b */
[----:B------:R-:W-:Y:S01]  /*3c90*/  UISETP.NE.AND UP0, UPT, UR37, 0x3, UPT ;  /* 0x000000032500788c */ /* 0x000fe2000bf05270 */
        /* <DEDUP_REMOVED lines=28> */
[----:B------:R-:W-:Y:S02]  /*3e60*/  PRMT R112, R50, 0x7610, R112 ;  /* 0x0000761032707816 */ /* 0x000fe40000000070 */
[----:B------:R-:W-:Y:S01]  /*3e70*/  PRMT R118, R51, 0x7610, R118 ;  /* 0x0000761033767816 */ /* 0x000fe20000000076 */
[----:B------:R-:W-:Y:S06]  /*3e80*/  @!P3 BRA `(.L_x_11611) ;  /* 0x000000000004b947 */ /* 0x000fec0003800000 */
[----:B------:R-:W-:Y:S01]  /*3e90*/  BPT.TRAP 0x1 ;  /* 0x000000040000795c */ /* 0x000fe20000300000 */
.L_x_11611:
[----:B------:R-:W2:Y:S01]  /*3ea0*/  LDL R48, [R1] ;  /* 0x0000000001307983 */ /* 0x000ea20000100800 */
[----:B------:R-:W-:Y:S01]  /*3eb0*/  IMAD R86, R18, 0x8, R2 ;  /* 0x0000000812567824 */ /* 0x000fe200078e0202 */
[----:B------:R-:W0:Y:S01]  /*3ec0*/  LDC R100, c[0x0][0x2e4] ;  /* 0x0000b900ff647b82 */ /* 0x000e220000000800 */
[----:B------:R-:W-:Y:S01]  /*3ed0*/  BSSY B1, `(.L_x_11612) ;  /* 0x0000005000017945 */ /* 0x000fe20003800000 */
[----:B0-----:R-:W-:Y:S01]  /*3ee0*/  IMAD.IADD R102, R100, 0x1, -R69 ;  /* 0x0000000164667824 */ /* 0x001fe200078e0a45 */
[----:B--2---:R-:W-:-:S04]  /*3ef0*/  SHF.L.U32 R98, R48, 0x1f, RZ ;  /* 0x0000001f30627819 */ /* 0x004fc800000006ff */
[----:B------:R-:W0:Y:S02]  /*3f00*/  SYNCS.PHASECHK.TRANS64.TRYWAIT P5, [R86+URZ+0x16890], R98 ;  /* 0x01689062560075a7 */ /* 0x000e2400080a017f */
[----:B0-----:R-:W-:Y:S05]  /*3f10*/  @!P5 BRA `(.L_x_11613) ;  /* 0x0000019c0040d947 */ /* 0x001fea0003800000 */
.L_x_11901:
[----:B------:R-:W-:Y:S05]  /*3f20*/  BSYNC B1 ;  /* 0x0000000000017941 */ /* 0x000fea0003800000 */
.L_x_11612:
[----:B------:R-:W-:Y:S01]  /*3f30*/  ISETP.GE.OR P5, PT, R17, R91, P1 ;  /* 0x0000005b1100720c */ /* 0x000fe20000fa6670 */
[----:B------:R-:W-:-:S12]  /*3f40*/  BSSY B1, `(.L_x_11614) ;  /* 0x000007c000017945 */ /* 0x000fd80003800000 */
[----:B------:R-:W-:Y:S05]  /*3f50*/  @P5 BRA `(.L_x_11615) ;  /* 0x0000000400e85947 */ /* 0x000fea0003800000 */
[----:B------:R-:W1:Y:S01]  /*3f60*/  S2R R50, SR_TID.X ;  /* 0x0000000000327919 */ /* 0x000e620000002100 */
[-C--:B------:R-:W-:Y:S01]  /*3f70*/  IMAD R48, R84, R94.reuse, RZ ;  /* 0x0000005e54307224 */ /* 0x080fe200078e02ff */
[----:B------:R-:W-:Y:S01]  /*3f80*/  BSSY B2, `(.L_x_11616) ;  /* 0x000006b000027945 */ /* 0x000fe20003800000 */
[----:B------:R-:W-:-:S04]  /*3f90*/  IMAD.WIDE.U32 R96, R17, R94, R92 ;  /* 0x0000005e11607225 */ /* 0x000fc800078e005c */
[----:B------:R-:W-:Y:S01]  /*3fa0*/  IMAD R49, R17, R95, R48 ;  /* 0x0000005f11317224 */ /* 0x000fe200078e0230 */
[----:B------:R-:W-:Y:S02]  /*3fb0*/  SEL R48, R69, R102, !P0 ;  /* 0x0000006645307207 */ /* 0x000fe40004000000 */
[----:B------:R-:W-:Y:S01]  /*3fc0*/  IADD3 R106, P5, P6, R62, R96, R31 ;  /* 0x000000603e6a7210 */ /* 0x000fe20007ebe01f */
[----:B------:R-:W-:Y:S01]  /*3fd0*/  IMAD.IADD R108, R49, 0x1, R97 ;  /* 0x00000001316c7824 */ /* 0x000fe200078e0261 */
[----:B------:R-:W-:-:S04]  /*3fe0*/  SHF.R.S32.HI R49, RZ, 0x1f, R48 ;  /* 0x0000001fff317819 */ /* 0x000fc80000011430 */
[----:B------:R-:W-:Y:S02]  /*3ff0*/  LEA.HI R49, R49, R48, RZ, 0x4 ;  /* 0x0000003031317211 */ /* 0x000fe400078f20ff */
[----:B------:R-:W-:Y:S02]  /*4000*/  IADD3.X R107, R83, R108, R5, P5, P6 ;  /* 0x0000006c536b7210 */ /* 0x000fe40002fec405 */
[----:B------:R-:W-:-:S05]  /*4010*/  LEA.HI.SX32 R49, R49, R66, 0x1c ;  /* 0x0000004231317211 */ /* 0x000fca00078fe2ff */
[----:B------:R-:W-:Y:S01]  /*4020*/  IMAD.SHL.U32 R109, R49, 0x8, RZ ;  /* 0x00000008316d7824 */ /* 0x000fe200078e00ff */
[----:B------:R-:W-:-:S04]  /*4030*/  LEA R49, R18, R4, 0xd ;  /* 0x0000000412317211 */ /* 0x000fc800078e68ff */
[----:B------:R-:W-:Y:S01]  /*4040*/  LOP3.LUT R48, R74, 0x38, R109, 0xf8, !PT ;  /* 0x000000384a307812 */ /* 0x000fe200078ef86d */
[----:B------:R-:W-:Y:S02]  /*4050*/  IMAD R49, R49, 0x2, R2 ;  /* 0x0000000231317824 */ /* 0x000fe400078e0202 */
[----:B-1----:R-:W-:Y:S01]  /*4060*/  VIADD R51, R50, 0xffffff80 ;  /* 0xffffff8032337836 */ /* 0x002fe20000000000 */
[----:B------:R-:W-:-:S04]  /*4070*/  LOP3.LUT R48, R48, R71, RZ, 0x3c, !PT ;  /* 0x0000004730307212 */ /* 0x000fc800078e3cff */
        /* <DEDUP_REMOVED lines=9> */
[----:B------:R-:W-:Y:S01]  /*4110*/  SHF.R.U32.HI R115, RZ, 0x10, R37 ;  /* 0x00000010ff737819 */ /* 0x000fe20000011625 */
[----:B------:R-:W-:Y:S01]  /*4120*/  HADD2.F32 R118, -RZ, R118.H0_H0 ;  /* 0x20000076ff767230 */ /* 0x000fe20000004100 */
[--C-:B------:R-:W-:Y:S01]  /*4130*/  SHF.R.U64 R32, R32, 0x10, R33.reuse ;  /* 0x0000001020207819 */ /* 0x100fe20000001221 */
[----:B------:R-:W-:Y:S01]  /*4140*/  HADD2.F32 R116, -RZ, R116.H0_H0 ;  /* 0x20000074ff747230 */ /* 0x000fe20000004100 */
[----:B------:R-:W-:Y:S01]  /*4150*/  SHF.R.U32.HI R114, RZ, 0x10, R33 ;  /* 0x00000010ff727819 */ /* 0x000fe20000011621 */
[----:B------:R-:W-:Y:S01]  /*4160*/  HADD2.F32 R115, -RZ, R115.H0_H0 ;  /* 0x20000073ff737230 */ /* 0x000fe20000004100 */
[----:B------:R-:W-:Y:S01]  /*4170*/  SHF.R.U64 R36, R36, 0x10, R37 ;  /* 0x0000001024247819 */ /* 0x000fe20000001225 */
[--C-:B--2---:R-:W-:Y:S01]  /*4180*/  HADD2.F32 R37, -RZ, R53.reuse.H0_H0 ;  /* 0x20000035ff257230 */ /* 0x104fe20000004100 */
[----:B------:R-:W-:Y:S01]  /*4190*/  SHF.R.U64 R33, R34, 0x10, R35 ;  /* 0x0000001022217819 */ /* 0x000fe20000001223 */
[----:B------:R-:W-:Y:S01]  /*41a0*/  HADD2.F32 R53, -RZ, R53.H1_H1 ;  /* 0x30000035ff357230 */ /* 0x000fe20000004100 */
[----:B------:R-:W-:Y:S01]  /*41b0*/  SHF.R.U64 R34, R38, 0x10, R39 ;  /* 0x0000001026227819 */ /* 0x000fe20000001227 */
[--C-:B-1----:R-:W-:Y:S01]  /*41c0*/  HADD2.F32 R38, -RZ, R49.reuse.H1_H1 ;  /* 0x30000031ff267230 */ /* 0x102fe20000004100 */
[----:B------:R-:W-:Y:S01]  /*41d0*/  SHF.R.U32.HI R111, RZ, 0x10, R35 ;  /* 0x00000010ff6f7819 */ /* 0x000fe20000011623 */
[----:B------:R-:W-:-:S02]  /*41e0*/  HADD2.F32 R35, -RZ, R49.H0_H0 ;  /* 0x20000031ff237230 */ /* 0x000fc40000004100 */
[-C--:B------:R-:W-:Y:S01]  /*41f0*/  FMUL.FTZ R49, R53, R115.reuse ;  /* 0x0000007335317220 */ /* 0x080fe20000410000 */
[----:B------:R-:W-:Y:S02]  /*4200*/  HADD2.F32 R114, -RZ, R114.H0_H0 ;  /* 0x20000072ff727230 */ /* 0x000fe40000004100 */
[-C--:B------:R-:W-:Y:S01]  /*4210*/  FMUL.FTZ R120, R37, R118.reuse ;  /* 0x0000007625787220 */ /* 0x080fe20000410000 */
[C---:B------:R-:W-:Y:S01]  /*4220*/  FMUL.FTZ R122, R38.reuse, R115 ;  /* 0x00000073267a7220 */ /* 0x040fe20000410000 */
[----:B------:R-:W-:Y:S01]  /*4230*/  SHF.R.U32.HI R39, RZ, 0x10, R39 ;  /* 0x00000010ff277819 */ /* 0x000fe20000011627 */
[C---:B------:R-:W-:Y:S01]  /*4240*/  FMUL.FTZ R118, R35.reuse, R118 ;  /* 0x0000007623767220 */ /* 0x040fe20000410000 */
[----:B------:R-:W-:Y:S01]  /*4250*/  FFMA.FTZ R38, R38, R114, -R49 ;  /* 0x0000007226267223 */ /* 0x000fe20000010831 */
[----:B------:R-:W-:Y:S01]  /*4260*/  FFMA.FTZ R35, R35, R116, -R120 ;  /* 0x0000007423237223 */ /* 0x000fe20000010878 */
[----:B------:R-:W-:Y:S01]  /*4270*/  FFMA.FTZ R114, R53, R114, R122 ;  /* 0x0000007235727223 */ /* 0x000fe2000001007a */
[----:B------:R-:W-:-:S02]  /*4280*/  HADD2.F32 R120, -RZ, R113.H0_H0 ;  /* 0x20000071ff787230 */ /* 0x000fc40000004100 */
[----:B------:R-:W-:Y:S01]  /*4290*/  FFMA.FTZ R37, R37, R116, R118 ;  /* 0x0000007425257223 */ /* 0x000fe20000010076 */
[----:B------:R-:W-:Y:S01]  /*42a0*/  HADD2.F32 R53, -RZ, R55.H0_H0 ;  /* 0x20000037ff357230 */ /* 0x000fe20000004100 */
[----:B------:R-:W-:Y:S01]  /*42b0*/  F2FP.F16.F32.PACK_AB R35, R38, R35 ;  /* 0x000000232623723e */ /* 0x000fe200000000ff */
[----:B------:R-:W-:Y:S02]  /*42c0*/  HADD2.F32 R49, -RZ, R51.H0_H0 ;  /* 0x20000033ff317230 */ /* 0x000fe40000004100 */
[----:B------:R-:W-:Y:S02]  /*42d0*/  HADD2.F32 R55, -RZ, R55.H1_H1 ;  /* 0x30000037ff377230 */ /* 0x000fe40000004100 */
[-C--:B------:R-:W-:Y:S01]  /*42e0*/  FMUL.FTZ R124, R53, R120.reuse ;  /* 0x00000078357c7220 */ /* 0x080fe20000410000 */
[----:B------:R-:W-:Y:S02]  /*42f0*/  HADD2.F32 R122, -RZ, R39.H0_H0 ;  /* 0x20000027ff7a7230 */ /* 0x000fe40000004100 */
[----:B------:R-:W-:Y:S01]  /*4300*/  FMUL.FTZ R120, R49, R120 ;  /* 0x0000007831787220 */ /* 0x000fe20000410000 */
[----:B------:R-:W-:Y:S01]  /*4310*/  HADD2.F32 R116, -RZ, R113.H1_H1 ;  /* 0x30000071ff747230 */ /* 0x000fe20000004100 */
[----:B------:R-:W-:Y:S01]  /*4320*/  F2FP.F16.F32.PACK_AB R37, R114, R37 ;  /* 0x000000257225723e */ /* 0x000fe200000000ff */
[----:B------:R-:W-:-:S02]  /*4330*/  HADD2.F32 R51, -RZ, R51.H1_H1 ;  /* 0x30000033ff337230 */ /* 0x000fc40000004100 */
[----:B------:R-:W-:Y:S01]  /*4340*/  FMUL.FTZ R126, R55, R122 ;  /* 0x0000007a377e7220 */ /* 0x000fe20000410000 */
        /* <DEDUP_REMOVED lines=8> */
[----:B------:R-:W-:-:S02]  /*43d0*/  HADD2.F32 R53, -RZ, R112.H1_H1 ;  /* 0x30000070ff357230 */ /* 0x000fc40000004100 */
[----:B------:R-:W-:Y:S02]  /*43e0*/  HADD2.F32 R36, -RZ, R48.H0_H0 ;  /* 0x20000030ff247230 */ /* 0x000fe40000004100 */
[----:B------:R-:W-:Y:S02]  /*43f0*/  HADD2.F32 R52, -RZ, R52.H1_H1 ;  /* 0x30000034ff347230 */ /* 0x000fe40000004100 */
[----:B------:R-:W-:Y:S02]  /*4400*/  HADD2.F32 R112, -RZ, R112.H0_H0 ;  /* 0x20000070ff707230 */ /* 0x000fe40000004100 */
[----:B------:R-:W-:Y:S02]  /*4410*/  HADD2.F32 R48, -RZ, R48.H1_H1 ;  /* 0x30000030ff307230 */ /* 0x000fe40000004100 */
[-C--:B------:R-:W-:Y:S01]  /*4420*/  FMUL.FTZ R115, R52, R111.reuse ;  /* 0x0000006f34737220 */ /* 0x080fe20000410000 */
[----:B------:R-:W-:Y:S02]  /*4430*/  HADD2.F32 R55, -RZ, R32.H0_H0 ;  /* 0x20000020ff377230 */ /* 0x000fe40000004100 */
[-C--:B------:R-:W-:Y:S01]  /*4440*/  FMUL.FTZ R113, R51, R112.reuse ;  /* 0x0000007033717220 */ /* 0x080fe20000410000 */
[----:B------:R-:W-:Y:S01]  /*4450*/  FMUL.FTZ R112, R36, R112 ;  /* 0x0000007024707220 */ /* 0x000fe20000410000 */
[----:B------:R-:W-:Y:S01]  /*4460*/  FMUL.FTZ R111, R48, R111 ;  /* 0x0000006f306f7220 */ /* 0x000fe20000410000 */
[----:B------:R-:W-:-:S02]  /*4470*/  HADD2.F32 R33, -RZ, R33.H0_H0 ;  /* 0x20000021ff217230 */ /* 0x000fc40000004100 */
[----:B------:R-:W-:Y:S01]  /*4480*/  FFMA.FTZ R32, R36, R53, -R113 ;  /* 0x0000003524207223 */ /* 0x000fe20000010871 */
[-C--:B------:R-:W-:Y:S01]  /*4490*/  FFMA.FTZ R115, R48, R55.reuse, -R115 ;  /* 0x0000003730737223 */ /* 0x080fe20000010873 */
[----:B------:R-:W-:Y:S01]  /*44a0*/  FFMA.FTZ R111, R52, R55, R111 ;  /* 0x00000037346f7223 */ /* 0x000fe2000001006f */
[----:B------:R-:W-:Y:S01]  /*44b0*/  FFMA.FTZ R36, R51, R53, R112 ;  /* 0x0000003533247223 */ /* 0x000fe20000010070 */
[----:B------:R-:W-:Y:S02]  /*44c0*/  HADD2.F32 R55, -RZ, R34.H0_H0 ;  /* 0x20000022ff377230 */ /* 0x000fe40000004100 */
[----:B------:R-:W-:Y:S02]  /*44d0*/  HADD2.F32 R48, -RZ, R54.H0_H0 ;  /* 0x20000036ff307230 */ /* 0x000fe40000004100 */
[----:B------:R-:W-:Y:S01]  /*44e0*/  HADD2.F32 R53, -RZ, R110.H1_H1 ;  /* 0x3000006eff357230 */ /* 0x000fe20000004100 */
        /* <DEDUP_REMOVED lines=8> */
[----:B------:R-:W-:Y:S02]  /*4570*/  FMUL.FTZ R55, R50, R55 ;  /* 0x0000003732377220 */ /* 0x000fe40000410000 */
[-C--:B------:R-:W-:Y:S01]  /*4580*/  FFMA.FTZ R53, R48, R51.reuse, R53 ;  /* 0x0000003330357223 */ /* 0x080fe20000010035 */
[----:B------:R-:W-:Y:S01]  /*4590*/  FFMA.FTZ R113, R34, R51, -R113 ;  /* 0x0000003322717223 */ /* 0x000fe20000010871 */
[-C--:B------:R-:W-:Y:S01]  /*45a0*/  FFMA.FTZ R54, R54, R33.reuse, R55 ;  /* 0x0000002136367223 */ /* 0x080fe20000010037 */
[----:B------:R-:W-:Y:S01]  /*45b0*/  FFMA.FTZ R50, R50, R33, -R117 ;  /* 0x0000002132327223 */ /* 0x000fe20000010875 */
[----:B------:R-:W-:Y:S01]  /*45c0*/  F2FP.F16.F32.PACK_AB R55, R118, R49 ;  /* 0x000000317637723e */ /* 0x000fe200000000ff */
[----:B------:R-:W-:Y:S01]  /*45d0*/  IMAD.MOV.U32 R49, RZ, RZ, R35 ;  /* 0x000000ffff317224 */ /* 0x000fe200078e0023 */
[----:B------:R-:W-:-:S02]  /*45e0*/  F2FP.F16.F32.PACK_AB R51, R116, R39 ;  /* 0x000000277433723e */ /* 0x000fc400000000ff */
[----:B------:R-:W-:Y:S01]  /*45f0*/  F2FP.F16.F32.PACK_AB R54, R54, R53 ;  /* 0x000000353636723e */ /* 0x000fe200000000ff */
[----:B------:R-:W-:Y:S01]  /*4600*/  IMAD.MOV.U32 R53, RZ, RZ, R37 ;  /* 0x000000ffff357224 */ /* 0x000fe200078e0025 */
[----:B------:R-:W-:Y:S02]  /*4610*/  F2FP.F16.F32.PACK_AB R48, R115, R32 ;  /* 0x000000207330723e */ /* 0x000fe400000000ff */
[----:B------:R-:W-:-:S07]  /*4620*/  F2FP.F16.F32.PACK_AB R50, R50, R113 ;  /* 0x000000713232723e */ /* 0x000fce00000000ff */
.L_x_11617:
[----:B------:R-:W-:Y:S05]  /*4630*/  BSYNC B2 ;  /* 0x0000000000027941 */ /* 0x000fea0003800000 */
.L_x_11616:
[----:B------:R-:W-:Y:S02]  /*4640*/  ISETP.GE.AND P5, PT, R109, R100, PT ;  /* 0x000000646d00720c */ /* 0x000fe40003fa6270 */
[----:B------:R-:W-:-:S11]  /*4650*/  P2R R33, PR, RZ, 0x1 ;  /* 0x00000001ff217803 */ /* 0x000fd60000000000 */
[--C-:B------:R-:W-:Y:S02]  /*4660*/  @!P5 SHF.R.S32.HI R32, RZ, 0x1f, R109.reuse ;  /* 0x0000001fff20d819 */ /* 0x100fe4000001146d */
[----:B------:R-:W-:-:S04]  /*4670*/  @!P5 IADD3 R96, P0, P6, R62, R96, R109 ;  /* 0x000000603e60d210 */ /* 0x000fc80007e1e06d */
[----:B------:R-:W-:Y:S02]  /*4680*/  @!P5 IADD3.X R108, R83, R108, R32, P0, P6 ;  /* 0x0000006c536cd210 */ /* 0x000fe400007ec420 */
[CC--:B------:R-:W-:Y:S02]  /*4690*/  LEA R32, P6, R106.reuse, R88.reuse, 0x1 ;  /* 0x000000586a207211 */ /* 0x0c0fe400078c08ff */
[----:B------:R-:W-:Y:S02]  /*46a0*/  ISETP.NE.AND P0, PT, R33, RZ, PT ;  /* 0x000000ff2100720c */ /* 0x000fe40003f05270 */
[----:B------:R-:W-:Y:S02]  /*46b0*/  LEA.HI.X R33, R106, R89, R107, 0x1, P6 ;  /* 0x000000596a217211 */ /* 0x000fe400030f0c6b */
[----:B------:R-:W-:-:S03]  /*46c0*/  @!P5 LEA R34, P6, R96, R88, 0x1 ;  /* 0x000000586022d211 */ /* 0x000fc600078c08ff */
[----:B-1----:R1:W-:Y:S01]  /*46d0*/  STG.E.128 desc[UR38][R32.64], R48 ;  /* 0x0000003020007986 */ /* 0x0023e2000c101d26 */
[----:B------:R-:W-:-:S05]  /*46e0*/  @!P5 LEA.HI.X R35, R96, R89, R108, 0x1, P6 ;  /* 0x000000596023d211 */ /* 0x000fca00030f0c6c */
[----:B--2---:R1:W-:Y:S04]  /*46f0*/  @!P5 STG.E.128 desc[UR38][R34.64], R52 ;  /* 0x000000342200d986 */ /* 0x0043e8000c101d26 */
.L_x_11615:
[----:B------:R-:W-:Y:S05]  /*4700*/  BSYNC B1 ;  /* 0x0000000000017941 */ /* 0x000fea0003800000 */
.L_x_11614:
[----:B-1----:R-:W-:Y:S02]  /*4710*/  VIADD R33, R17, 0x60 ;  /* 0x0000006011217836 */ /* 0x002fe40000000000 */
[-C--:B------:R-:W-:Y:S02]  /*4720*/  IMAD R32, R73, R94.reuse, RZ ;  /* 0x0000005e49207224 */ /* 0x080fe400078e02ff */
[C---:B------:R-:W-:Y:S01]  /*4730*/  IMAD.WIDE.U32 R92, R33.reuse, R94, R92 ;  /* 0x0000005e215c7225 */ /* 0x040fe200078e005c */
[----:B------:R-:W-:-:S03]  /*4740*/  ISETP.GE.OR P5, PT, R33, R91, P1 ;  /* 0x0000005b2100720c */ /* 0x000fc60000fa6670 */
[----:B------:R-:W-:-:S10]  /*4750*/  IMAD R95, R33, R95, R32 ;  /* 0x0000005f215f7224 */ /* 0x000fd400078e0220 */
[----:B------:R-:W-:Y:S05]  /*4760*/  @P5 BRA `(.L_x_11602) ;  /* 0x0000000800505947 */ /* 0x000fea0003800000 */
[----:B------:R-:W2:Y:S01]  /*4770*/  LDL R34, [R1+0x28] ;  /* 0x0000280001227983 */ /* 0x000ea20000100800 */
[----:B------:R-:W-:Y:S01]  /*4780*/  IMAD.IADD R50, R93, 0x1, R95 ;  /* 0x000000015d327824 */ /* 0x000fe200078e025f */
[----:B------:R-:W-:Y:S01]  /*4790*/  IADD3 R32, P5, P6, R62, R92, R31 ;  /* 0x0000005c3e207210 */ /* 0x000fe20007ebe01f */
[----:B------:R-:W-:Y:S01]  /*47a0*/  BSSY B1, `(.L_x_11618) ;  /* 0x000006a000017945 */ /* 0x000fe20003800000 */
[----:B------:R-:W-:Y:S02]  /*47b0*/  SEL R102, R69, R102, !P0 ;  /* 0x0000006645667207 */ /* 0x000fe40004000000 */
[----:B------:R-:W-:Y:S02]  /*47c0*/  IADD3.X R33, R83, R50, R5, P5, P6 ;  /* 0x0000003253217210 */ /* 0x000fe40002fec405 */
[----:B------:R-:W-:-:S04]  /*47d0*/  LEA R48, P5, R32, R88, 0x1 ;  /* 0x0000005820307211 */ /* 0x000fc800078a08ff */
[----:B------:R-:W-:Y:S02]  /*47e0*/  LEA.HI.X R49, R32, R89, R33, 0x1, P5 ;  /* 0x0000005920317211 */ /* 0x000fe400028f0c21 */
[----:B------:R-:W-:-:S04]  /*47f0*/  SHF.R.S32.HI R33, RZ, 0x1f, R102 ;  /* 0x0000001fff217819 */ /* 0x000fc80000011466 */
[----:B------:R-:W-:-:S04]  /*4800*/  LEA.HI R33, R33, R102, RZ, 0x4 ;  /* 0x0000006621217211 */ /* 0x000fc800078f20ff */
[----:B------:R-:W-:-:S05]  /*4810*/  LEA.HI.SX32 R33, R33, R66, 0x1c ;  /* 0x0000004221217211 */ /* 0x000fca00078fe2ff */
[----:B------:R-:W-:Y:S02]  /*4820*/  IMAD.SHL.U32 R51, R33, 0x8, RZ ;  /* 0x0000000821337824 */ /* 0x000fe400078e00ff */
[----:B------:R-:W-:-:S03]  /*4830*/  IMAD R33, R18, 0x2000, R3 ;  /* 0x0000200012217824 */ /* 0x000fc600078e0203 */
[----:B------:R-:W-:Y:S01]  /*4840*/  LOP3.LUT R32, R70, 0x38, R51, 0xf8, !PT ;  /* 0x0000003846207812 */ /* 0x000fe200078ef833 */
[----:B------:R-:W-:-:S03]  /*4850*/  IMAD R33, R33, 0x2, R2 ;  /* 0x0000000221217824 */ /* 0x000fc600078e0202 */
[----:B------:R-:W-:-:S05]  /*4860*/  LOP3.LUT R32, R32, R99, RZ, 0x3c, !PT ;  /* 0x0000006320207212 */ /* 0x000fca00078e3cff */
[----:B--2---:R-:W-:-:S04]  /*4870*/  IMAD.IADD R35, R34, 0x1, R32 ;  /* 0x0000000122237824 */ /* 0x004fc800078e0220 */
[----:B------:R-:W-:-:S04]  /*4880*/  IMAD R35, R18, 0x2000, R35 ;  /* 0x0000200012237824 */ /* 0x000fc800078e0223 */
[----:B------:R-:W-:Y:S02]  /*4890*/  IMAD R36, R35, 0x2, R2 ;  /* 0x0000000223247824 */ /* 0x000fe400078e0202 */
[----:B------:R-:W1:Y:S04]  /*48a0*/  LDS.128 R32, [R33+0xe400] ;  /* 0x00e4000021207984 */ /* 0x000e680000000c00 */
[----:B------:R-:W2:Y:S01]  /*48b0*/  LDS.128 R36, [R36+0xe400] ;  /* 0x00e4000024247984 */ /* 0x000ea20000000c00 */
[----:B------:R-:W-:Y:S05]  /*48c0*/  @P4 BRA `(.L_x_11619) ;  /* 0x00000004005c4947 */ /* 0x000fea0003800000 */
[----:B------:R-:W-:Y:S02]  /*48d0*/  SHF.R.U64 R52, R40, 0x10, R41 ;  /* 0x0000001028347819 */ /* 0x000fe40000001229 */
[----:B------:R-:W-:Y:S01]  /*48e0*/  SHF.R.U64 R40, R42, 0x10, R43 ;  /* 0x000000102a287819 */ /* 0x000fe2000000122b */
[----:B-1----:R-:W-:Y:S01]  /*48f0*/  IMAD.MOV.U32 R42, RZ, RZ, R32 ;  /* 0x000000ffff2a7224 */ /* 0x002fe200078e0020 */
[----:B------:R-:W-:Y:S01]  /*4900*/  SHF.R.U32.HI R54, RZ, 0x10, R45 ;  /* 0x00000010ff367819 */ /* 0x000fe2000001162d */
[----:B--2---:R-:W-:Y:S01]  /*4910*/  IMAD.MOV.U32 R32, RZ, RZ, R37 ;  /* 0x000000ffff207224 */ /* 0x004fe200078e0025 */
[----:B------:R-:W-:Y:S01]  /*4920*/  SHF.R.U32.HI R53, RZ, 0x10, R41 ;  /* 0x00000010ff357819 */ /* 0x000fe20000011629 */
[----:B------:R-:W-:Y:S01]  /*4930*/  IMAD.MOV.U32 R37, RZ, RZ, R35 ;  /* 0x000000ffff257224 */ /* 0x000fe200078e0023 */
[----:B------:R-:W-:Y:S01]  /*4940*/  SHF.R.U64 R44, R44, 0x10, R45 ;  /* 0x000000102c2c7819 */ /* 0x000fe2000000122d */
[----:B------:R-:W-:Y:S01]  /*4950*/  HADD2.F32 R54, -RZ, R54.H0_H0 ;  /* 0x20000036ff367230 */ /* 0x000fe20000004100 */
[----:B------:R-:W-:Y:S01]  /*4960*/  SHF.R.U32.HI R95, RZ, 0x10, R43 ;  /* 0x00000010ff5f7819 */ /* 0x000fe2000001162b */
[----:B------:R-:W-:Y:S01]  /*4970*/  IMAD.MOV.U32 R43, RZ, RZ, R36 ;  /* 0x000000ffff2b7224 */ /* 0x000fe200078e0024 */
[--C-:B------:R-:W-:Y:S01]  /*4980*/  SHF.R.U64 R41, R46, 0x10, R47.reuse ;  /* 0x000000102e297819 */ /* 0x100fe2000000122f */
[----:B------:R-:W-:Y:S01]  /*4990*/  HADD2.F32 R36, -RZ, R32.H0_H0 ;  /* 0x20000020ff247230 */ /* 0x000fe20000004100 */
[----:B------:R-:W-:Y:S01]  /*49a0*/  SHF.R.U32.HI R55, RZ, 0x10, R47 ;  /* 0x00000010ff377819 */ /* 0x000fe2000001162f */
[--C-:B------:R-:W-:Y:S01]  /*49b0*/  HADD2.F32 R47, -RZ, R105.reuse.H0_H0 ;  /* 0x20000069ff2f7230 */ /* 0x100fe20000004100 */
[----:B------:R-:W-:Y:S01]  /*49c0*/  MOV R45, R39 ;  /* 0x00000027002d7202 */ /* 0x000fe20000000f00 */
[----:B------:R-:W-:-:S02]  /*49d0*/  HADD2.F32 R105, -RZ, R105.H1_H1 ;  /* 0x30000069ff697230 */ /* 0x000fc40000004100 */
[----:B------:R-:W-:Y:S02]  /*49e0*/  HADD2.F32 R39, -RZ, R32.H1_H1 ;  /* 0x30000020ff277230 */ /* 0x000fe40000004100 */
[--C-:B------:R-:W-:Y:S02]  /*49f0*/  HADD2.F32 R32, -RZ, R33.reuse.H0_H0 ;  /* 0x20000021ff207230 */ /* 0x100fe40000004100 */
[----:B------:R-:W-:Y:S02]  /*4a00*/  HADD2.F32 R35, -RZ, R33.H1_H1 ;  /* 0x30000021ff237230 */ /* 0x000fe40000004100 */
[-C--:B------:R-:W-:Y:S01]  /*4a10*/  FMUL.FTZ R33, R36, R105.reuse ;  /* 0x0000006924217220 */ /* 0x080fe20000410000 */
[----:B------:R-:W-:Y:S02]  /*4a20*/  HADD2.F32 R46, -RZ, R53.H0_H0 ;  /* 0x20000035ff2e7230 */ /* 0x000fe40000004100 */
[C---:B------:R-:W-:Y:S01]  /*4a30*/  FMUL.FTZ R105, R32.reuse, R105 ;  /* 0x0000006920697220 */ /* 0x040fe20000410000 */
        /* <DEDUP_REMOVED lines=11> */
[----:B------:R-:W-:Y:S01]  /*4af0*/  FMUL.FTZ R96, R46, R53 ;  /* 0x000000352e607220 */ /* 0x000fe20000410000 */
[----:B------:R-:W-:Y:S02]  /*4b00*/  HADD2.F32 R47, -RZ, R101.H1_H1 ;  /* 0x30000065ff2f7230 */ /* 0x000fe40000004100 */
[--C-:B------:R-:W-:Y:S02]  /*4b10*/  HADD2.F32 R39, -RZ, R37.reuse.H0_H0 ;  /* 0x20000025ff277230 */ /* 0x100fe40000004100 */
[----:B------:R-:W-:Y:S01]  /*4b20*/  FMUL.FTZ R102, R45, R94 ;  /* 0x0000005e2d667220 */ /* 0x000fe20000410000 */
[----:B------:R-:W-:-:S02]  /*4b30*/  HADD2.F32 R37, -RZ, R37.H1_H1 ;  /* 0x30000025ff257230 */ /* 0x000fc40000004100 */
[----:B------:R-:W-:Y:S02]  /*4b40*/  HADD2.F32 R54, -RZ, R95.H0_H0 ;  /* 0x2000005fff367230 */ /* 0x000fe40000004100 */
[C---:B------:R-:W-:Y:S01]  /*4b50*/  FMUL.FTZ R53, R39.reuse, R53 ;  /* 0x0000003527357220 */ /* 0x040fe20000410000 */
[-C--:B------:R-:W-:Y:S01]  /*4b60*/  FFMA.FTZ R96, R39, R47.reuse, -R96 ;  /* 0x0000002f27607223 */ /* 0x080fe20000010860 */
[C---:B------:R-:W-:Y:S01]  /*4b70*/  FMUL.FTZ R94, R37.reuse, R94 ;  /* 0x0000005e255e7220 */ /* 0x040fe20000410000 */
[----:B------:R-:W-:Y:S02]  /*4b80*/  HADD2.F32 R104, -RZ, R104.H0_H0 ;  /* 0x20000068ff687230 */ /* 0x000fe40000004100 */
[----:B------:R-:W-:Y:S01]  /*4b90*/  FFMA.FTZ R95, R37, R54, -R102 ;  /* 0x00000036255f7223 */ /* 0x000fe20000010866 */
[----:B------:R-:W-:Y:S02]  /*4ba0*/  HADD2.F32 R39, -RZ, R43.H0_H0 ;  /* 0x2000002bff277230 */ /* 0x000fe40000004100 */
[----:B------:R-:W-:Y:S01]  /*4bb0*/  FFMA.FTZ R55, R46, R47, R53 ;  /* 0x0000002f2e377223 */ /* 0x000fe20000010035 */
[----:B------:R-:W-:-:S02]  /*4bc0*/  HADD2.F32 R44, -RZ, R44.H0_H0 ;  /* 0x2000002cff2c7230 */ /* 0x000fc40000004100 */
[----:B------:R-:W-:Y:S01]  /*4bd0*/  FFMA.FTZ R94, R45, R54, R94 ;  /* 0x000000362d5e7223 */ /* 0x000fe2000001005e */
[--C-:B------:R-:W-:Y:S02]  /*4be0*/  HADD2.F32 R37, -RZ, R42.reuse.H0_H0 ;  /* 0x2000002aff257230 */ /* 0x100fe40000004100 */
[----:B------:R-:W-:Y:S01]  /*4bf0*/  FMUL.FTZ R54, R39, R104 ;  /* 0x0000006827367220 */ /* 0x000fe20000410000 */
        /* <DEDUP_REMOVED lines=8> */
[-C--:B------:R-:W-:Y:S01]  /*4c80*/  FFMA.FTZ R104, R39, R46.reuse, R104 ;  /* 0x0000002e27687223 */ /* 0x080fe20000010068 */
[----:B------:R-:W-:Y:S02]  /*4c90*/  FFMA.FTZ R54, R37, R46, -R54 ;  /* 0x0000002e25367223 */ /* 0x000fe40000010836 */
[-C--:B------:R-:W-:Y:S01]  /*4ca0*/  FFMA.FTZ R47, R43, R52.reuse, R44 ;  /* 0x000000342b2f7223 */ /* 0x080fe2000001002c */
[----:B------:R-:W-:Y:S02]  /*4cb0*/  HADD2.F32 R39, -RZ, R38.H0_H0 ;  /* 0x20000026ff277230 */ /* 0x000fe40000004100 */
[----:B------:R-:W-:Y:S01]  /*4cc0*/  FFMA.FTZ R45, R42, R52, -R45 ;  /* 0x000000342a2d7223 */ /* 0x000fe2000001082d */
[----:B------:R-:W-:Y:S02]  /*4cd0*/  HADD2.F32 R44, -RZ, R103.H1_H1 ;  /* 0x30000067ff2c7230 */ /* 0x000fe40000004100 */
        /* <DEDUP_REMOVED lines=22> */
.L_x_11619:
[----:B------:R-:W-:Y:S05]  /*4e40*/  BSYNC B1 ;  /* 0x0000000000017941 */ /* 0x000fea0003800000 */
.L_x_11618:
        /* <DEDUP_REMOVED lines=10> */
.L_x_11585:
[----:B------:R-:W-:-:S06]  /*4ef0*/  UISETP.NE.AND UP0, UPT, UR37, 0x3, UPT ;  /* 0x000000032500788c */ /* 0x000fcc000bf05270 */
[----:B------:R-:W-:-:S13]  /*4f00*/  PLOP3.LUT P3, PT, PT, PT, UP0, 0x80, 0x0 ;  /* 0x000000000000781c */ /* 0x000fda0003f6f008 */
[----:B------:R-:W-:Y:S05]  /*4f10*/  @!P3 BRA `(.L_x_11620) ;  /* 0x000000000004b947 */ /* 0x000fea0003800000 */
[----:B------:R-:W-:Y:S01]  /*4f20*/  BPT.TRAP 0x1 ;  /* 0x000000040000795c */ /* 0x000fe20000300000 */
.L_x_11620:
[----:B------:R-:W2:Y:S01]  /*4f30*/  LDL R32, [R1] ;  /* 0x0000000001207983 */ /* 0x000ea20000100800 */
[----:B------:R-:W-:Y:S01]  /*4f40*/  IMAD R86, R18, 0x8, R2 ;  /* 0x0000000812567824 */ /* 0x000fe200078e0202 */
[----:B------:R-:W-:Y:S01]  /*4f50*/  BSSY B1, `(.L_x_11621) ;  /* 0x0000006000017945 */ /* 0x000fe20003800000 */
[----:B------:R-:W-:-:S05]  /*4f60*/  IMAD R91, R25, -0x80, R30 ;  /* 0xffffff80195b7824 */ /* 0x000fca00078e021e */
[----:B------:R-:W-:Y:S02]  /*4f70*/  VIMNMX R91, R91, 0x80, PT ;  /* 0x000000805b5b7848 */ /* 0x000fe40003fe0100 */
[----:B--2---:R-:W-:-:S04]  /*4f80*/  SHF.L.U32 R98, R32, 0x1f, RZ ;  /* 0x0000001f20627819 */ /* 0x004fc800000006ff */
[----:B------:R-:W0:Y:S02]  /*4f90*/  SYNCS.PHASECHK.TRANS64.TRYWAIT P4, [R86+URZ+0x16890], R98 ;  /* 0x01689062560075a7 */ /* 0x000e24000808017f */
[----:B0-----:R-:W-:Y:S05]  /*4fa0*/  @!P4 BRA `(.L_x_11622) ;  /* 0x0000018c0030c947 */ /* 0x001fea0003800000 */
.L_x_11902:
[----:B------:R-:W-:Y:S05]  /*4fb0*/  BSYNC B1 ;  /* 0x0000000000017941 */ /* 0x000fea0003800000 */
.L_x_11621:
[----:B------:R-:W-:Y:S01]  /*4fc0*/  ISETP.GE.AND P4, PT, R17, R91, PT ;  /* 0x0000005b1100720c */ /* 0x000fe20003f86270 */
[----:B------:R-:W-:-:S12]  /*4fd0*/  BSSY B1, `(.L_x_11623) ;  /* 0x0000006000017945 */ /* 0x000fd80003800000 */
[----:B------:R-:W-:Y:S05]  /*4fe0*/  @P4 BRA `(.L_x_11624) ;  /* 0x0000000000104947 */ /* 0x000fea0003800000 */
[----:B------:R-:W1:Y:S04]  /*4ff0*/  @!P1 LDS.128 R32, [R90+0xe000] ;  /* 0x00e000005a209984 */ /* 0x000e680000000c00 */
[----:B------:R-:W2:Y:S04]  /*5000*/  @!P2 LDS.128 R36, [R87+0xe000] ;  /* 0x00e000005724a984 */ /* 0x000ea80000000c00 */
[----:B-1----:R1:W-:Y:S04]  /*5010*/  @!P1 STG.E.128 desc[UR38][R42.64], R32 ;  /* 0x000000202a009986 */ /* 0x0023e8000c101d26 */
[----:B--2---:R1:W-:Y:S02]  /*5020*/  @!P2 STG.E.128 desc[UR38][R42.64+0x40], R36 ;  /* 0x000040242a00a986 */ /* 0x0043e4000c101d26 */
.L_x_11624:
[----:B------:R-:W-:Y:S05]  /*5030*/  BSYNC B1 ;  /* 0x0000000000017941 */ /* 0x000fea0003800000 */
.L_x_11623:
[----:B-1----:R-:W-:-:S05]  /*5040*/  VIADD R32, R17, 0x60 ;  /* 0x0000006011207836 */ /* 0x002fca0000000000 */
[----:B------:R-:W-:-:S13]  /*5050*/  ISETP.GE.AND P4, PT, R32, R91, PT ;  /* 0x0000005b2000720c */ /* 0x000fda0003f86270 */
[----:B------:R-:W-:Y:S05]  /*5060*/  @P4 BRA `(.L_x_11602) ;  /* 0x0000000000104947 */ /* 0x000fea0003800000 */
[----:B------:R-:W1:Y:S04]  /*5070*/  @!P1 LDS.128 R32, [R90+0x11000] ;  /* 0x011000005a209984 */ /* 0x000e680000000c00 */
[----:B------:R-:W2:Y:S04]  /*5080*/  @!P2 LDS.128 R36, [R87+0x11000] ;  /* 0x011000005724a984 */ /* 0x000ea80000000c00 */
[----:B-1----:R1:W-:Y:S04]  /*5090*/  @!P1 STG.E.128 desc[UR38][R40.64], R32 ;  /* 0x0000002028009986 */ /* 0x0023e8000c101d26 */
[----:B--2---:R1:W-:Y:S02]  /*50a0*/  @!P2 STG.E.128 desc[UR38][R40.64+0x40], R36 ;  /* 0x000040242800a986 */ /* 0x0043e4000c101d26 */
.L_x_11602:
[----:B------:R-:W-:Y:S05]  /*50b0*/  BSYNC B0 ;  /* 0x0000000000007941 */ /* 0x000fea0003800000 */
.L_x_11584:
        /* <DEDUP_REMOVED lines=17> */
.L_x_11626:
[----:B------:R-:W-:Y:S05]  /*51d0*/  BSYNC B0 ;  /* 0x0000000000007941 */ /* 0x000fea0003800000 */
.L_x_11625:
[----:B------:R-:W2:Y:S01]  /*51e0*/  SYNCS.PHASECHK.TRANS64.TRYWAIT P3, [R86+URZ+0x168b0], R98 ;  /* 0x0168b062560075a7 */ /* 0x000ea2000806017f */
[----:B------:R-:W-:Y:S01]  /*51f0*/  ULDC UR40, c[0x0][0x2e4] ;  /* 0x0000b90000287ab9 */ /* 0x000fe20000000800 */
[----:B------:R-:W-:Y:S01]  /*5200*/  ULDC.64 UR44, c[0x0][0x318] ;  /* 0x0000c600002c7ab9 */ /* 0x000fe20000000a00 */
[----:B------:R-:W-:Y:S01]  /*5210*/  ULDC.64 UR42, c[0x0][0x308] ;  /* 0x0000c200002a7ab9 */ /* 0x000fe20000000a00 */
[----:B------:R-:W-:Y:S01]  /*5220*/  BSSY B0, `(.L_x_11627) ;  /* 0x0000003000007945 */ /* 0x000fe20003800000 */
[----:B------:R-:W-:-:S03]  /*5230*/  IMAD.WIDE R36, R25, 0x80, R10 ;  /* 0x0000008019247825 */ /* 0x000fc600078e020a */
[----:B--2---:R-:W-:Y:S05]  /*5240*/  @!P3 BRA `(.L_x_11628) ;  /* 0x00000188009cb947 */ /* 0x004fea0003800000 */
.L_x_11903:
[----:B------:R-:W-:Y:S05]  /*5250*/  BSYNC B0 ;  /* 0x0000000000007941 */ /* 0x000fea0003800000 */
.L_x_11627:
[----:B------:R-:W-:Y:S01]  /*5260*/  ISETP.GE.AND P3, PT, R17, R91, PT ;  /* 0x0000005b1100720c */ /* 0x000fe20003f66270 */
[----:B------:R-:W-:-:S12]  /*5270*/  BSSY B0, `(.L_x_11629) ;  /* 0x0000010000007945 */ /* 0x000fd80003800000 */
        /* <DEDUP_REMOVED lines=10> */
[----:B------:R-:W1:Y:S04]  /*5320*/  @!P3 LDS.128 R32, [R90] ;  /* 0x000000005a20b984 */ /* 0x000e680000000c00 */
[----:B-1----:R-:W-:Y:S01]  /*5330*/  @!P3 STG.E.128 desc[UR38][R38.64], R32 ;  /* 0x000000202600b986 */ /* 0x002fe2000c101d26 */
[----:B------:R-:W-:-:S13]  /*5340*/  ISETP.GE.AND P3, PT, R68, UR40, PT ;  /* 0x0000002844007c0c */ /* 0x000fda000bf66270 */
[----:B------:R-:W1:Y:S04]  /*5350*/  @!P3 LDS.128 R32, [R87] ;  /* 0x000000005720b984 */ /* 0x000e680000000c00 */
[----:B-1----:R3:W-:Y:S02]  /*5360*/  @!P3 STG.E.128 desc[UR38][R38.64+0x40], R32 ;  /* 0x000040202600b986 */ /* 0x0027e4000c101d26 */
.L_x_11630:
[----:B------:R-:W-:Y:S05]  /*5370*/  BSYNC B0 ;  /* 0x0000000000007941 */ /* 0x000fea0003800000 */
.L_x_11629:
[----:B-1-3--:R-:W-:Y:S01]  /*5380*/  VIADD R32, R17, 0x60 ;  /* 0x0000006011207836 */ /* 0x00afe20000000000 */
[----:B------:R-:W-:Y:S04]  /*5390*/  BSSY B0, `(.L_x_11631) ;  /* 0x0000013000007945 */ /* 0x000fe80003800000 */
[----:B------:R-:W-:-:S13]  /*53a0*/  ISETP.GE.AND P3, PT, R32, R91, PT ;  /* 0x0000005b2000720c */ /* 0x000fda0003f66270 */
[----:B------:R-:W-:Y:S05]  /*53b0*/  @P3 BRA `(.L_x_11632) ;  /* 0x0000000000403947 */ /* 0x000fea0003800000 */
[----:B------:R-:W-:Y:S01]  /*53c0*/  IADD3 R35, P3, R36, 0x60, RZ ;  /* 0x0000006024237810 */ /* 0x000fe20007f7e0ff */
        /* <DEDUP_REMOVED lines=15> */
.L_x_11632:
[----:B------:R-:W-:Y:S05]  /*54c0*/  BSYNC B0 ;  /* 0x0000000000007941 */ /* 0x000fea0003800000 */
.L_x_11631:
[----:B-1----:R-:W3:Y:S01]  /*54d0*/  LDL.LU R33, [R1] ;  /* 0x0000000001217983 */ /* 0x002ee20000300800 */
[----:B------:R-:W-:Y:S01]  /*54e0*/  VIADD R18, R18, 0x1 ;  /* 0x0000000112127836 */ /* 0x000fe20000000000 */
[----:B------:R-:W-:Y:S01]  /*54f0*/  LOP3.LUT P5, RZ, R22, 0x2, RZ, 0xc0, !PT ;  /* 0x0000000216ff7812 */ /* 0x000fe200078ac0ff */
        /* <DEDUP_REMOVED lines=10> */
[----:B------:R-:W-:Y:S02]  /*55a0*/  SEL R32, RZ, 0x1, P3 ;  /* 0x00000001ff207807 */ /* 0x000fe40001800000 */
[----:B------:R-:W-:Y:S01]  /*55b0*/  SEL R18, R18, RZ, P3 ;  /* 0x000000ff12127207 */ /* 0x000fe20001800000 */
[----:B------:R0:W-:Y:S01]  /*55c0*/  @!P4 SYNCS.ARRIVE.TRANS64.RED.A1T0 RZ, [R86+URZ], RZ ;  /* 0x000000ff56ffc9a7 */ /* 0x0001e2000810043f */
[----:B---3--:R-:W-:-:S05]  /*55d0*/  LOP3.LUT R33, R33, R32, RZ, 0x3c, !PT ;  /* 0x0000002021217212 */ /* 0x008fca00078e3cff */
[----:B------:R0:W-:Y:S01]  /*55e0*/  STL [R1], R33 ;  /* 0x0000002101007387 */ /* 0x0001e20000100800 */
[----:B------:R-:W-:Y:S05]  /*55f0*/  @P5 BRA `(.L_x_11633) ;  /* 0xffffffcc00585947 */ /* 0x000fea000383ffff */
[----:B0-----:R-:W0:Y:S01]  /*5600*/  S2R R33, SR_TID.X ;  /* 0x0000000000217919 */ /* 0x001e220000002100 */
[----:B------:R-:W-:Y:S02]  /*5610*/  PLOP3.LUT P0, PT, PT, PT, PT, 0x8, 0x0 ;  /* 0x000000000000781c */ /* 0x000fe40003f0e170 */
[----:B0-----:R-:W-:-:S04]  /*5620*/  SHF.R.U32.HI R33, RZ, 0x7, R33 ;  /* 0x00000007ff217819 */ /* 0x001fc80000011621 */
[----:B------:R-:W-:-:S13]  /*5630*/  ISETP.NE.AND P5, PT, R33, 0x1, PT ;  /* 0x000000012100780c */ /* 0x000fda0003fa5270 */
[----:B------:R-:W-:Y:S06]  /*5640*/  @!P5 BAR.ARV 0x9, 0x100 ;  /* 0x024400000000db1d */ /* 0x000fec0000002000 */
.L_x_11579:
[----:B------:R-:W1:Y:S02]  /*5650*/  LDC.64 R4, c[0x0][0x9e0] ;  /* 0x00027800ff047b82 */ /* 0x000e640000000a00 */
[----:B-1----:R-:W-:Y:S01]  /*5660*/  ISETP.GE.AND P1, PT, R5, 0x1, PT ;  /* 0x000000010500780c */ /* 0x002fe20003f26270 */
[----:B------:R-:W-:-:S12]  /*5670*/  @P0 BRA `(.L_x_11634) ;  /* 0x00000000000c0947 */ /* 0x000fd80003800000 */
[----:B------:R-:W1:Y:S01]  /*5680*/  FENCE.VIEW.ASYNC.G ;  /* 0x00000000000073c6 */ /* 0x000e620000000100 */
[----:B------:R-:W-:Y:S05]  /*5690*/  WARPSYNC.ALL ;  /* 0x0000000000007948 */ /* 0x000fea0003800000 */
[----:B-1----:R-:W-:Y:S06]  /*56a0*/  BAR.ARV 0xc, 0x1a0 ;  /* 0x0306800000007b1d */ /* 0x002fec0000002000 */
.L_x_11634:
        /* <DEDUP_REMOVED lines=13> */
.L_x_11637:
[----:B------:R-:W-:-:S13]  /*5780*/  ISETP.NE.AND P0, PT, R5, 0x1, PT ;  /* 0x000000010500780c */ /* 0x000fda0003f05270 */
[----:B------:R-:W1:Y:S02]  /*5790*/  @P0 LDC.64 R6, c[0x0][0x9e8] ;  /* 0x00027a00ff060b82 */ /* 0x000e640000000a00 */
[----:B-1----:R-:W-:-:S05]  /*57a0*/  @P0 IMAD.HI.U32 R4, R3, R6, RZ ;  /* 0x0000000603040227 */ /* 0x002fca00078e00ff */
[----:B------:R-:W-:-:S07]  /*57b0*/  @P0 SHF.R.U32.HI R3, RZ, R7, R4 ;  /* 0x00000007ff030219 */ /* 0x000fce0000011604 */
.L_x_11638:
[----:B------:R-:W-:Y:S05]  /*57c0*/  BSYNC B0 ;  /* 0x0000000000007941 */ /* 0x000fea0003800000 */
.L_x_11636:
[----:B------:R-:W-:-:S05]  /*57d0*/  IMAD R3, R3, R5, R5 ;  /* 0x0000000503037224 */ /* 0x000fca00078e0205 */
[----:B------:R-:W-:-:S07]  /*57e0*/  VIMNMX R0, R0, R3, PT ;  /* 0x0000000300007248 */ /* 0x000fce0003fe0100 */
.L_x_11635:
        /* <DEDUP_REMOVED lines=18> */
.L_x_11641:
[----:B------:R-:W-:-:S13]  /*5910*/  ISETP.NE.AND P0, PT, R5, 0x1, PT ;  /* 0x000000010500780c */ /* 0x000fda0003f05270 */
[----:B------:R-:W1:Y:S02]  /*5920*/  @P0 LDC.64 R6, c[0x0][0x9e8] ;  /* 0x00027a00ff060b82 */ /* 0x000e640000000a00 */
[----:B-1----:R-:W-:-:S05]  /*5930*/  @P0 IMAD.HI.U32 R6, R27, R6, RZ ;  /* 0x000000061b060227 */ /* 0x002fca00078e00ff */
[----:B------:R-:W-:-:S07]  /*5940*/  @P0 SHF.R.U32.HI R27, RZ, R7, R6 ;  /* 0x00000007ff1b0219 */ /* 0x000fce0000011606 */
.L_x_11642:
[----:B------:R-:W-:Y:S05]  /*5950*/  BSYNC B0 ;  /* 0x0000000000007941 */ /* 0x000fea0003800000 */
.L_x_11640:
[----:B------:R-:W-:-:S05]  /*5960*/  IMAD R27, R27, R5, RZ ;  /* 0x000000051b1b7224 */ /* 0x000fca00078e02ff */
[----:B------:R-:W-:-:S07]  /*5970*/  VIMNMX R0, R0, R27, !PT ;  /* 0x0000001b00007248 */ /* 0x000fce0007fe0100 */
.L_x_11639:
[----:B------:R-:W-:Y:S01]  /*5980*/  SHF.R.S32.HI R5, RZ, 0x1f, R0 ;  /* 0x0000001fff057819 */ /* 0x000fe20000011400 */
[----:B------:R-:W-:Y:S01]  /*5990*/  IMAD.MOV.U32 R3, RZ, RZ, RZ ;  /* 0x000000ffff037224 */ /* 0x000fe200078e00ff */
[----:B------:R-:W-:Y:S01]  /*59a0*/  PLOP3.LUT P0, PT, PT, PT, PT, 0x80, 0x0 ;  /* 0x000000000000781c */ /* 0x000fe20003f0f070 */
[----:B------:R-:W-:Y:S01]  /*59b0*/  IMAD.MOV.U32 R21, RZ, RZ, RZ ;  /* 0x000000ffff157224 */ /* 0x000fe200078e00ff */
[----:B------:R-:W-:Y:S02]  /*59c0*/  LEA.HI R5, R5, R0, RZ, 0x7 ;  /* 0x0000000005057211 */ /* 0x000fe400078f38ff */
[----:B------:R-:W-:Y:S01]  /*59d0*/  CS2R R26, SRZ ;  /* 0x00000000001a7805 */ /* 0x000fe2000001ff00 */
[----:B------:R-:W-:Y:S01]  /*59e0*/  IMAD.MOV.U32 R118, RZ, RZ, RZ ;  /* 0x000000ffff767224 */ /* 0x000fe200078e00ff */
[----:B------:R-:W-:Y:S02]  /*59f0*/  CS2R R24, SRZ ;  /* 0x0000000000187805 */ /* 0x000fe4000001ff00 */
[----:B------:R-:W-:Y:S01]  /*5a00*/  SHF.R.S32.HI R5, RZ, 0x7, R5 ;  /* 0x00000007ff057819 */ /* 0x000fe20000011405 */
[----:B------:R-:W-:Y:S01]  /*5a10*/  IMAD.MOV.U32 R31, RZ, RZ, RZ ;  /* 0x000000ffff1f7224 */ /* 0x000fe200078e00ff */
[----:B------:R-:W-:Y:S01]  /*5a20*/  CS2R R110, SRZ ;  /* 0x00000000006e7805 */ /* 0x000fe2000001ff00 */
[----:B------:R-:W-:Y:S01]  /*5a30*/  IMAD.MOV.U32 R114, RZ, RZ, RZ ;  /* 0x000000ffff727224 */ /* 0x000fe200078e00ff */
[----:B------:R-:W-:Y:S01]  /*5a40*/  VIMNMX R4, RZ, R5, !PT ;  /* 0x00000005ff047248 */ /* 0x000fe20007fe0100 */
[----:B--2---:R-:W-:Y:S01]  /*5a50*/  IMAD.MOV.U32 R33, RZ, RZ, RZ ;  /* 0x000000ffff217224 */ /* 0x004fe200078e00ff */
[----:B------:R-:W-:-:S02]  /*5a60*/  CS2R R108, SRZ ;  /* 0x00000000006c7805 */ /* 0x000fc4000001ff00 */
[----:B------:R-:W-:Y:S02]  /*5a70*/  CS2R R106, SRZ ;  /* 0x00000000006a7805 */ /* 0x000fe4000001ff00 */
[----:B------:R-:W-:Y:S01]  /*5a80*/  ISETP.GT.AND P1, PT, R88, R4, PT ;  /* 0x000000045800720c */ /* 0x000fe20003f24270 */
[----:B------:R1:W-:Y:S01]  /*5a90*/  STL [R1+0x18], R4 ;  /* 0x0000180401007387 */ /* 0x0003e20000100800 */
        /* <DEDUP_REMOVED lines=8> */
[----:B------:R-:W-:Y:S01]  /*5b20*/  CS2R R90, SRZ ;  /* 0x00000000005a7805 */ /* 0x000fe2000001ff00 */
[----:B------:R-:W-:Y:S01]  /*5b30*/  IMAD.MOV.U32 R89, RZ, RZ, RZ ;  /* 0x000000ffff597224 */ /* 0x000fe200078e00ff */
[----:B-1----:R-:W-:Y:S06]  /*5b40*/  @!P1 BRA `(.L_x_11643) ;  /* 0x0000011000309947 */ /* 0x002fec0003800000 */
        /* <DEDUP_REMOVED lines=9> */
.L_x_11906:
[----:B------:R-:W1:Y:S01]  /*5be0*/  LDL R3, [R1+0x10] ;  /* 0x0000100001037983 */ /* 0x000e620000100800 */
[----:B------:R-:W-:Y:S01]  /*5bf0*/  LOP3.LUT R22, R22, 0xfffffffe, RZ, 0xc0, !PT ;  /* 0xfffffffe16167812 */ /* 0x000fe200078ec0ff */
        /* <DEDUP_REMOVED lines=9> */
[----:B------:R-:W-:Y:S01]  /*5c90*/  @P0 LOP3.LUT R22, R22, 0x1, RZ, 0xfc, !PT ;  /* 0x0000000116160812 */ /* 0x000fe200078efcff */
        /* <DEDUP_REMOVED lines=17> */
.L_x_11646:
[----:B------:R-:W-:Y:S05]  /*5db0*/  BSYNC B6 ;  /* 0x0000000000067941 */ /* 0x000fea0003800000 */
.L_x_11645:
        /* <DEDUP_REMOVED lines=13> */
.L_x_11650:
[----:B--2---:R2:W3:Y:S02]  /*5e90*/  SYNCS.PHASECHK.TRANS64.TRYWAIT P0, [R2+URZ+0x16800], R3 ;  /* 0x01680003020075a7 */ /* 0x0044e4000800017f */
[----:B---3--:R-:W-:Y:S05]  /*5ea0*/  @!P0 NANOSLEEP.SYNCS 0x989680 ;  /* 0x009896800000895d */ /* 0x008fea0003900000 */
[----:B------:R-:W3:Y:S02]  /*5eb0*/  @!P0 SYNCS.PHASECHK.TRANS64 P0, [R2+URZ+0x16800], R3 ;  /* 0x01680003020085a7 */ /* 0x000ee4000800007f */
[----:B---3--:R-:W-:Y:S05]  /*5ec0*/  @!P0 BRA `(.L_x_11650) ;  /* 0xfffffffc00f08947 */ /* 0x008fea000383ffff */
.L_x_11649:
[----:B------:R-:W-:Y:S05]  /*5ed0*/  BSYNC B0 ;  /* 0x0000000000007941 */ /* 0x000fea0003800000 */
.L_x_11648:
[----:B------:R-:W-:Y:S05]  /*5ee0*/  BRA `(.L_x_11651) ;  /* 0x0000002c00f47947 */ /* 0x000fea0003800000 */
.L_x_11647:
[----:B------:R-:W1:Y:S01]  /*5ef0*/  S2R R0, SR_TID.X ;  /* 0x0000000000007919 */ /* 0x000e620000002100 */
[----:B------:R-:W-:Y:S01]  /*5f00*/  SHF.R.S32.HI R10, RZ, 0x1f, R17 ;  /* 0x0000001fff0a7819 */ /* 0x000fe20000011411 */
[----:B------:R-:W-:Y:S01]  /*5f10*/  ULDC.64 UR4, c[0x0][0x3d8] ;  /* 0x0000f60000047ab9 */ /* 0x000fe20000000a00 */
[----:B------:R-:W-:Y:S01]  /*5f20*/  ULDC.64 UR6, c[0x0][0x3e8] ;  /* 0x0000fa0000067ab9 */ /* 0x000fe20000000a00 */
[----:B------:R-:W-:Y:S01]  /*5f30*/  LOP3.LUT P4, RZ, R22, 0x1, RZ, 0xc0, !PT ;  /* 0x0000000116ff7812 */ /* 0x000fe2000788c0ff */
[----:B-----5:R-:W-:Y:S01]  /*5f40*/  IMAD.WIDE.U32 R50, R23, UR4, RZ ;  /* 0x0000000417327c25 */ /* 0x020fe2000f8e00ff */
[----:B------:R-:W-:Y:S03]  /*5f50*/  BSSY B6, `(.L_x_11652) ;  /* 0x0000032000067945 */ /* 0x000fe60003800000 */
[C---:B------:R-:W-:Y:S02]  /*5f60*/  IMAD R6, R10.reuse, UR4, RZ ;  /* 0x000000040a067c24 */ /* 0x040fe4000f8e02ff */
[----:B------:R-:W-:-:S02]  /*5f70*/  IMAD R10, R10, UR6, RZ ;  /* 0x000000060a0a7c24 */ /* 0x000fc4000f8e02ff */
[----:B------:R-:W-:Y:S02]  /*5f80*/  IMAD R35, R17, UR5, R6 ;  /* 0x0000000511237c24 */ /* 0x000fe4000f8e0206 */
[----:B------:R-:W-:-:S04]  /*5f90*/  IMAD.WIDE.U32 R48, R23, UR6, RZ ;  /* 0x0000000617307c25 */ /* 0x000fc8000f8e00ff */
[----:B------:R-:W-:Y:S02]  /*5fa0*/  IMAD R39, R17, UR7, R10 ;  /* 0x0000000711277c24 */ /* 0x000fe4000f8e020a */
[----:B-1----:R-:W-:Y:S01]  /*5fb0*/  VIADD R54, R0, 0xffffff80 ;  /* 0xffffff8000367836 */ /* 0x002fe20000000000 */
[----:B------:R-:W-:-:S04]  /*5fc0*/  SHF.R.S32.HI R0, RZ, 0x1f, R23 ;  /* 0x0000001fff007819 */ /* 0x000fc80000011417 */
[----:B------:R-:W-:Y:S01]  /*5fd0*/  LEA.HI R32, R26, R54, RZ, 0x2 ;  /* 0x000000361a207211 */ /* 0x000fe200078f10ff */
[C---:B------:R-:W-:Y:S02]  /*5fe0*/  IMAD R4, R0.reuse, UR4, RZ ;  /* 0x0000000400047c24 */ /* 0x040fe4000f8e02ff */
[----:B------:R-:W-:Y:S01]  /*5ff0*/  IMAD R0, R0, UR6, RZ ;  /* 0x0000000600007c24 */ /* 0x000fe2000f8e02ff */
[----:B------:R-:W-:Y:S01]  /*6000*/  LOP3.LUT R45, R32, 0xfffffffc, RZ, 0xc0, !PT ;  /* 0xfffffffc202d7812 */ /* 0x000fe200078ec0ff */
[C---:B------:R-:W-:Y:S02]  /*6010*/  IMAD R53, R23.reuse, UR5, R4 ;  /* 0x0000000517357c24 */ /* 0x040fe4000f8e0204 */
[----:B------:R-:W-:Y:S02]  /*6020*/  IMAD R3, R23, UR7, R0 ;  /* 0x0000000717037c24 */ /* 0x000fe4000f8e0200 */
[----:B------:R-:W-:Y:S02]  /*6030*/  IMAD.IADD R45, R54, 0x1, -R45 ;  /* 0x00000001362d7824 */ /* 0x000fe400078e0a2d */
[----:B------:R-:W-:-:S02]  /*6040*/  IMAD.IADD R53, R53, 0x1, R51 ;  /* 0x0000000135357824 */ /* 0x000fc400078e0233 */
[C---:B------:R-:W-:Y:S02]  /*6050*/  IMAD.SHL.U32 R26, R45.reuse, 0x4, RZ ;  /* 0x000000042d1a7824 */ /* 0x040fe400078e00ff */
[----:B------:R-:W-:Y:S02]  /*6060*/  IMAD.SHL.U32 R46, R45, 0x8, RZ ;  /* 0x000000082d2e7824 */ /* 0x000fe400078e00ff */
[----:B------:R-:W-:Y:S01]  /*6070*/  IMAD.IADD R23, R3, 0x1, R49 ;  /* 0x0000000103177824 */ /* 0x000fe200078e0231 */
[----:B------:R-:W-:Y:S02]  /*6080*/  SHF.R.S32.HI R27, RZ, 0x1f, R26 ;  /* 0x0000001fff1b7819 */ /* 0x000fe4000001141a */
[----:B------:R-:W-:Y:S01]  /*6090*/  SHF.R.S32.HI R47, RZ, 0x1f, R46 ;  /* 0x0000001fff2f7819 */ /* 0x000fe2000001142e */
[----:B------:R-:W-:-:S04]  /*60a0*/  IMAD.WIDE.U32 R4, R17, UR4, R26 ;  /* 0x0000000411047c25 */ /* 0x000fc8000f8e001a */
[----:B------:R-:W-:Y:S01]  /*60b0*/  IMAD.WIDE.U32 R6, R17, UR6, R26 ;  /* 0x0000000611067c25 */ /* 0x000fe2000f8e001a */
[----:B------:R-:W-:-:S03]  /*60c0*/  IADD3 R30, P0, R4, R50, RZ ;  /* 0x00000032041e7210 */ /* 0x000fc60007f1e0ff */
[----:B------:R-:W-:Y:S01]  /*60d0*/  IMAD.WIDE.U32 R8, R17, UR4, R46 ;  /* 0x0000000411087c25 */ /* 0x000fe2000f8e002e */
[----:B------:R-:W-:Y:S02]  /*60e0*/  IADD3 R28, P1, R6, R48, RZ ;  /* 0x00000030061c7210 */ /* 0x000fe40007f3e0ff */
[----:B------:R-:W-:Y:S01]  /*60f0*/  IADD3.X R31, R53, R5, R35, P0, !PT ;  /* 0x00000005351f7210 */ /* 0x000fe200007fe423 */
[----:B------:R-:W-:Y:S01]  /*6100*/  IMAD.WIDE.U32 R10, R17, UR6, R46 ;  /* 0x00000006110a7c25 */ /* 0x000fe2000f8e002e */
[----:B------:R-:W-:Y:S02]  /*6110*/  IADD3 R33, P2, R8, R50, RZ ;  /* 0x0000003208217210 */ /* 0x000fe40007f5e0ff */
[----:B------:R-:W-:Y:S02]  /*6120*/  IADD3.X R29, R23, R7, R39, P1, !PT ;  /* 0x00000007171d7210 */ /* 0x000fe40000ffe427 */
[----:B------:R-:W-:Y:S02]  /*6130*/  IADD3 R37, P3, R10, R48, RZ ;  /* 0x000000300a257210 */ /* 0x000fe40007f7e0ff */
[----:B------:R-:W-:-:S02]  /*6140*/  IADD3.X R35, R53, R35, R9, P2, !PT ;  /* 0x0000002335237210 */ /* 0x000fc400017fe409 */
[----:B------:R-:W-:Y:S01]  /*6150*/  IADD3.X R39, R23, R39, R11, P3, !PT ;  /* 0x0000002717277210 */ /* 0x000fe20001ffe40b */
[----:B------:R-:W-:Y:S08]  /*6160*/  @!P4 BRA `(.L_x_11653) ;  /* 0x000000000040c947 */ /* 0x000ff00003800000 */
        /* <DEDUP_REMOVED lines=16> */
.L_x_11653:
[----:B------:R-:W-:Y:S05]  /*6270*/  BSYNC B6 ;  /* 0x0000000000067941 */ /* 0x000fea0003800000 */
.L_x_11652:
[----:B------:R-:W2:Y:S01]  /*6280*/  LDL R36, [R1+0x14] ;  /* 0x0000140001247983 */ /* 0x000ea20000100800 */
[----:B------:R-:W1:Y:S01]  /*6290*/  LDC.64 R4, c[0x0][0x3d8] ;  /* 0x0000f600ff047b82 */ /* 0x000e620000000a00 */
[----:B------:R-:W-:Y:S02]  /*62a0*/  ULDC.U8 UR4, c[0x0][0x3f0] ;  /* 0x0000fc0000047ab9 */ /* 0x000fe40000000000 */
[----:B------:R-:W3:Y:S05]  /*62b0*/  LDL R34, [R1+0x24] ;  /* 0x0000240001227983 */ /* 0x000eea0000100800 */
[----:B------:R-:W4:Y:S01]  /*62c0*/  LDC.64 R6, c[0x0][0x3e8] ;  /* 0x0000fa00ff067b82 */ /* 0x000f220000000a00 */
[----:B------:R-:W-:-:S02]  /*62d0*/  ISETP.NE.AND P0, PT, RZ, UR4, PT ;  /* 0x00000004ff007c0c */ /* 0x000fc4000bf05270 */
[----:B------:R-:W-:-:S04]  /*62e0*/  SHF.R.S32.HI R32, RZ, 0x1f, R32 ;  /* 0x0000001fff207819 */ /* 0x000fc80000011420 */
[----:B------:R-:W-:Y:S01]  /*62f0*/  LEA.HI R32, R32, R17, RZ, 0x3 ;  /* 0x0000001120207211 */ /* 0x000fe200078f18ff */
[----:B------:R-:W-:Y:S01]  /*6300*/  BSSY B0, `(.L_x_11654) ;  /* 0x00002b3000007945 */ /* 0x000fe20003800000 */
[----:B--2---:R-:W-:Y:S01]  /*6310*/  SHF.R.S32.HI R3, RZ, 0x1f, R36 ;  /* 0x0000001fff037819 */ /* 0x004fe20000011424 */
[----:B-1----:R-:W-:-:S04]  /*6320*/  IMAD.WIDE.U32 R20, R36, R4, RZ ;  /* 0x0000000424147225 */ /* 0x002fc800078e00ff */
[C---:B------:R-:W-:Y:S02]  /*6330*/  IMAD R0, R3.reuse, R4, RZ ;  /* 0x0000000403007224 */ /* 0x040fe400078e02ff */
[-C--:B----4-:R-:W-:Y:S02]  /*6340*/  IMAD R10, R3, R6.reuse, RZ ;  /* 0x00000006030a7224 */ /* 0x090fe400078e02ff */
[C---:B------:R-:W-:Y:S02]  /*6350*/  IMAD R3, R36.reuse, R5, R0 ;  /* 0x0000000524037224 */ /* 0x040fe400078e0200 */
[----:B------:R-:W-:-:S04]  /*6360*/  IMAD.WIDE.U32 R8, R36, R6, RZ ;  /* 0x0000000624087225 */ /* 0x000fc800078e00ff */
[C---:B------:R-:W-:Y:S02]  /*6370*/  IMAD R11, R36.reuse, R7, R10 ;  /* 0x00000007240b7224 */ /* 0x040fe400078e020a */
[----:B------:R-:W-:Y:S02]  /*6380*/  IMAD.IADD R3, R21, 0x1, R3 ;  /* 0x0000000115037824 */ /* 0x000fe400078e0203 */
[----:B------:R-:W-:Y:S02]  /*6390*/  IMAD.IADD R10, R9, 0x1, R11 ;  /* 0x00000001090a7824 */ /* 0x000fe400078e020b */
[----:B---3--:R-:W-:Y:S01]  /*63a0*/  IMAD R0, R36, -0xc0, R34 ;  /* 0xffffff4024007824 */ /* 0x008fe200078e0222 */
[----:B------:R-:W-:Y:S01]  /*63b0*/  LOP3.LUT R34, R32, 0xfffffff8, RZ, 0xc0, !PT ;  /* 0xfffffff820227812 */ /* 0x000fe200078ec0ff */
[----:B------:R-:W-:Y:S02]  /*63c0*/  IMAD R11, R3, 0xc0, RZ ;  /* 0x000000c0030b7824 */ /* 0x000fe400078e02ff */
[----:B0-----:R-:W-:-:S04]  /*63d0*/  IMAD.WIDE.U32 R14, R20, 0xc0, RZ ;  /* 0x000000c0140e7825 */ /* 0x001fc800078e00ff */
[----:B------:R-:W-:-:S04]  /*63e0*/  IMAD.WIDE.U32 R12, R8, 0xc0, RZ ;  /* 0x000000c0080c7825 */ /* 0x000fc800078e00ff */
[----:B------:R-:W-:Y:S01]  /*63f0*/  IMAD R3, R10, 0xc0, RZ ;  /* 0x000000c00a037824 */ /* 0x000fe200078e02ff */
[----:B------:R-:W-:Y:S01]  /*6400*/  VIMNMX R32, R0, 0xc0, PT ;  /* 0x000000c000207848 */ /* 0x000fe20003fe0100 */
[----:B------:R-:W-:Y:S02]  /*6410*/  IMAD.IADD R10, R17, 0x1, -R34 ;  /* 0x00000001110a7824 */ /* 0x000fe400078e0a22 */
[----:B------:R-:W-:Y:S02]  /*6420*/  IMAD.IADD R55, R15, 0x1, R11 ;  /* 0x000000010f377824 */ /* 0x000fe400078e020b */
[----:B------:R-:W-:Y:S01]  /*6430*/  IMAD.IADD R57, R13, 0x1, R3 ;  /* 0x000000010d397824 */ /* 0x000fe200078e0203 */
[----:B------:R-:W-:Y:S06]  /*6440*/  @!P0 BRA `(.L_x_11655) ;  /* 0x0000001400788947 */ /* 0x000fec0003800000 */
[----:B------:R-:W0:Y:S01]  /*6450*/  LDC R0, c[0x0][0x428] ;  /* 0x00010a00ff007b82 */ /* 0x000e220000000800 */
[C---:B------:R-:W-:Y:S01]  /*6460*/  ISETP.GE.AND P0, PT, R17.reuse, R32, PT ;  /* 0x000000201100720c */ /* 0x040fe20003f06270 */
[----:B------:R-:W-:Y:S01]  /*6470*/  BSSY B1, `(.L_x_11656) ;  /* 0x0000028000017945 */ /* 0x000fe20003800000 */
[----:B------:R-:W-:Y:S01]  /*6480*/  IMAD.MOV.U32 R51, RZ, RZ, R53 ;  /* 0x000000ffff337224 */ /* 0x000fe200078e0035 */
[----:B------:R-:W-:Y:S01]  /*6490*/  CS2R R40, SRZ ;  /* 0x0000000000287805 */ /* 0x000fe2000001ff00 */
[----:B------:R-:W-:Y:S01]  /*64a0*/  IMAD.MOV.U32 R49, RZ, RZ, R23 ;  /* 0x000000ffff317224 */ /* 0x000fe200078e0017 */
[----:B------:R-:W-:Y:S02]  /*64b0*/  CS2R R42, SRZ ;  /* 0x00000000002a7805 */ /* 0x000fe4000001ff00 */
[----:B0-----:R-:W-:Y:S01]  /*64c0*/  ISETP.NE.AND P2, PT, R0, 0x1, PT ;  /* 0x000000010000780c */ /* 0x001fe20003f45270 */
[----:B------:R-:W-:Y:S02]  /*64d0*/  IMAD R0, R36, 0xc0, R17 ;  /* 0x000000c024007824 */ /* 0x000fe400078e0211 */
[----:B------:R-:W-:-:S02]  /*64e0*/  VIADD R36, R17, 0x60 ;  /* 0x0000006011247836 */ /* 0x000fc40000000000 */
[----:B------:R-:W-:-:S03]  /*64f0*/  IMAD R45, R45, 0x60, R0 ;  /* 0x000000602d2d7824 */ /* 0x000fc600078e0200 */
[----:B------:R-:W-:Y:S02]  /*6500*/  ISETP.GE.AND P1, PT, R36, R32, PT ;  /* 0x000000202400720c */ /* 0x000fe40003f26270 */
[----:B------:R-:W-:-:S03]  /*6510*/  CS2R R36, SRZ ;  /* 0x0000000000247805 */ /* 0x000fc6000001ff00 */
[----:B------:R-:W0:Y:S08]  /*6520*/  @P2 LDC R34, c[0x0][0x42c] ;  /* 0x00010b00ff222b82 */ /* 0x000e300000000800 */
[----:B------:R-:W1:Y:S01]  /*6530*/  @P2 LDC R33, c[0x0][0x430] ;  /* 0x00010c00ff212b82 */ /* 0x000e620000000800 */
[----:B0-----:R-:W-:Y:S01]  /*6540*/  @P2 IMAD.HI.U32 R0, R45, R34, RZ ;  /* 0x000000222d002227 */ /* 0x001fe200078e00ff */
[----:B------:R-:W-:-:S04]  /*6550*/  CS2R R34, SRZ ;  /* 0x0000000000227805 */ /* 0x000fc8000001ff00 */
[----:B-1----:R-:W-:Y:S02]  /*6560*/  @P2 SHF.R.U32.HI R45, RZ, R33, R0 ;  /* 0x00000021ff2d2219 */ /* 0x002fe40000011600 */
[----:B------:R-:W-:Y:S01]  /*6570*/  CS2R R32, SRZ ;  /* 0x0000000000207805 */ /* 0x000fe2000001ff00 */
[----:B------:R-:W-:Y:S06]  /*6580*/  @P0 BRA `(.L_x_11657) ;  /* 0x0000000000580947 */ /* 0x000fec0003800000 */
[----:B------:R-:W-:Y:S01]  /*6590*/  VIADD R0, R26, 0x10 ;  /* 0x000000101a007836 */ /* 0x000fe20000000000 */
[----:B------:R-:W-:Y:S01]  /*65a0*/  ULDC UR4, c[0x0][0x3d4] ;  /* 0x0000f50000047ab9 */ /* 0x000fe20000000800 */
[----:B------:R-:W-:Y:S01]  /*65b0*/  IMAD.WIDE.U32 R20, R20, 0xc0, R30 ;  /* 0x000000c014147825 */ /* 0x000fe200078e001e */
[----:B------:R-:W-:Y:S01]  /*65c0*/  ISETP.GE.AND P4, PT, R26, UR4, PT ;  /* 0x000000041a007c0c */ /* 0x000fe2000bf86270 */
[----:B------:R-:W-:Y:S01]  /*65d0*/  ULDC.64 UR6, c[0x0][0x3c8] ;  /* 0x0000f20000067ab9 */ /* 0x000fe20000000a00 */
[----:B------:R-:W-:Y:S01]  /*65e0*/  ISETP.GE.AND P5, PT, R0, UR4, PT ;  /* 0x0000000400007c0c */ /* 0x000fe2000bfa6270 */
[----:B------:R-:W-:Y:S01]  /*65f0*/  IMAD.WIDE.U32 R8, R8, 0xc0, R28 ;  /* 0x000000c008087825 */ /* 0x000fe200078e001c */
[----:B------:R-:W-:Y:S01]  /*6600*/  ULDC.64 UR8, c[0x0][0x3e0] ;  /* 0x0000f80000087ab9 */ /* 0x000fe20000000a00 */
[----:B------:R-:W-:Y:S02]  /*6610*/  LEA R38, P2, R20, UR6, 0x1 ;  /* 0x0000000614267c11 */ /* 0x000fe4000f8408ff */
[----:B------:R-:W-:Y:S01]  /*6620*/  CS2R R42, SRZ ;  /* 0x00000000002a7805 */ /* 0x000fe2000001ff00 */
[----:B------:R-:W-:Y:S01]  /*6630*/  IMAD.IADD R11, R11, 0x1, R21 ;  /* 0x000000010b0b7824 */ /* 0x000fe200078e0215 */
[----:B------:R-:W-:Y:S01]  /*6640*/  LEA R52, P3, R8, UR8, 0x1 ;  /* 0x0000000808347c11 */ /* 0x000fe2000f8608ff */
[----:B------:R-:W-:Y:S01]  /*6650*/  IMAD.IADD R3, R3, 0x1, R9 ;  /* 0x0000000103037824 */ /* 0x000fe200078e0209 */
[----:B------:R-:W-:-:S02]  /*6660*/  CS2R R36, SRZ ;  /* 0x0000000000247805 */ /* 0x000fc4000001ff00 */
[----:B------:R-:W-:Y:S02]  /*6670*/  CS2R R40, SRZ ;  /* 0x0000000000287805 */ /* 0x000fe4000001ff00 */
[----:B------:R-:W-:Y:S02]  /*6680*/  CS2R R34, SRZ ;  /* 0x0000000000227805 */ /* 0x000fe4000001ff00 */
[----:B------:R-:W-:Y:S02]  /*6690*/  LEA.HI.X R39, R20, UR7, R11, 0x1, P2 ;  /* 0x0000000714277c11 */ /* 0x000fe400090f0c0b */
[----:B------:R-:W-:-:S03]  /*66a0*/  LEA.HI.X R53, R8, UR9, R3, 0x1, P3 ;  /* 0x0000000908357c11 */ /* 0x000fc600098f0c03 */
[----:B------:R0:W5:Y:S04]  /*66b0*/  @!P4 LDG.E.64 R42, desc[UR38][R38.64] ;  /* 0x00000026262ac981 */ /* 0x000168000c1e1b00 */
[----:B------:R0:W5:Y:S04]  /*66c0*/  @!P5 LDG.E.64 R36, desc[UR38][R38.64+0x20] ;  /* 0x000020262624d981 */ /* 0x000168000c1e1b00 */
[----:B------:R0:W5:Y:S04]  /*66d0*/  @!P4 LDG.E.64 R40, desc[UR38][R52.64] ;  /* 0x000000263428c981 */ /* 0x000168000c1e1b00 */
[----:B------:R0:W5:Y:S02]  /*66e0*/  @!P5 LDG.E.64 R34, desc[UR38][R52.64+0x20] ;  /* 0x000020263422d981 */ /* 0x000164000c1e1b00 */
.L_x_11657:
[----:B------:R-:W-:Y:S05]  /*66f0*/  BSYNC B1 ;  /* 0x0000000000017941 */ /* 0x000fea0003800000 */
.L_x_11656:
[----:B------:R-:W-:Y:S01]  /*6700*/  BSSY B1, `(.L_x_11658) ;  /* 0x0000023000017945 */ /* 0x000fe20003800000 */
[----:B------:R-:W-:Y:S02]  /*6710*/  CS2R R20, SRZ ;  /* 0x0000000000147805 */ /* 0x000fe4000001ff00 */
[----:B0-----:R-:W-:Y:S02]  /*6720*/  CS2R R38, SRZ ;  /* 0x0000000000267805 */ /* 0x001fe4000001ff00 */
[----:B------:R-:W-:Y:S02]  /*6730*/  SHF.R.S32.HI R3, RZ, 0x1f, R45 ;  /* 0x0000001fff037819 */ /* 0x000fe4000001142d */
[----:B------:R-:W-:Y:S01]  /*6740*/  CS2R R8, SRZ ;  /* 0x0000000000087805 */ /* 0x000fe2000001ff00 */
[----:B------:R-:W-:Y:S06]  /*6750*/  @P1 BRA `(.L_x_11659) ;  /* 0x0000000000741947 */ /* 0x000fec0003800000 */
[----:B------:R-:W-:Y:S01]  /*6760*/  IMAD.MOV.U32 R8, RZ, RZ, R14 ;  /* 0x000000ffff087224 */ /* 0x000fe200078e000e */
[----:B------:R-:W-:Y:S01]  /*6770*/  ULDC UR4, c[0x0][0x3d4] ;  /* 0x0000f50000047ab9 */ /* 0x000fe20000000800 */
[----:B------:R-:W-:Y:S01]  /*6780*/  IMAD.MOV.U32 R9, RZ, RZ, R55 ;  /* 0x000000ffff097224 */ /* 0x000fe200078e0037 */
[----:B------:R-:W-:Y:S01]  /*6790*/  ULDC.64 UR6, c[0x0][0x3c8] ;  /* 0x0000f20000067ab9 */ /* 0x000fe20000000a00 */
[----:B------:R-:W-:Y:S01]  /*67a0*/  IMAD.MOV.U32 R13, RZ, RZ, R57 ;  /* 0x000000ffff0d7224 */ /* 0x000fe200078e0039 */
[----:B------:R-:W-:Y:S01]  /*67b0*/  ISETP.GE.AND P5, PT, R26, UR4, PT ;  /* 0x000000041a007c0c */ /* 0x000fe2000bfa6270 */
[----:B------:R-:W-:Y:S01]  /*67c0*/  IMAD.WIDE.U32 R8, R4, 0x60, R8 ;  /* 0x0000006004087825 */ /* 0x000fe200078e0008 */
[----:B------:R-:W-:Y:S02]  /*67d0*/  CS2R R38, SRZ ;  /* 0x0000000000267805 */ /* 0x000fe4000001ff00 */
[----:B------:R-:W-:Y:S02]  /*67e0*/  CS2R R32, SRZ ;  /* 0x0000000000207805 */ /* 0x000fe4000001ff00 */
[----:B------:R-:W-:Y:S01]  /*67f0*/  CS2R R20, SRZ ;  /* 0x0000000000147805 */ /* 0x000fe2000001ff00 */
[----:B------:R-:W-:Y:S01]  /*6800*/  IMAD.WIDE.U32 R12, R6, 0x60, R12 ;  /* 0x00000060060c7825 */ /* 0x000fe200078e000c */
[----:B------:R-:W-:-:S03]  /*6810*/  IADD3 R8, P3, R30, R8, RZ ;  /* 0x000000081e087210 */ /* 0x000fc60007f7e0ff */
[----:B------:R-:W-:Y:S01]  /*6820*/  VIADD R14, R26, 0x10 ;  /* 0x000000101a0e7836 */ /* 0x000fe20000000000 */
[----:B------:R-:W-:Y:S01]  /*6830*/  IADD3 R0, P4, R28, R12, RZ ;  /* 0x0000000c1c007210 */ /* 0x000fe20007f9e0ff */
[----:B------:R-:W-:Y:S02]  /*6840*/  IMAD R11, R5, 0x60, RZ ;  /* 0x00000060050b7824 */ /* 0x000fe400078e02ff */
[----:B------:R-:W-:Y:S01]  /*6850*/  IMAD R15, R7, 0x60, RZ ;  /* 0x00000060070f7824 */ /* 0x000fe200078e02ff */
[----:B------:R-:W-:Y:S01]  /*6860*/  ISETP.GE.AND P2, PT, R14, UR4, PT ;  /* 0x000000040e007c0c */ /* 0x000fe2000bf46270 */
[----:B------:R-:W-:Y:S01]  /*6870*/  ULDC.64 UR4, c[0x0][0x3e0] ;  /* 0x0000f80000047ab9 */ /* 0x000fe20000000a00 */
[----:B------:R-:W-:Y:S02]  /*6880*/  IADD3.X R9, R31, R11, R9, P3, !PT ;  /* 0x0000000b1f097210 */ /* 0x000fe40001ffe409 */
[----:B------:R-:W-:Y:S02]  /*6890*/  LEA R12, P3, R8, UR6, 0x1 ;  /* 0x00000006080c7c11 */ /* 0x000fe4000f8608ff */
[----:B------:R-:W-:-:S02]  /*68a0*/  IADD3.X R29, R29, R15, R13, P4, !PT ;  /* 0x0000000f1d1d7210 */ /* 0x000fc400027fe40d */
[----:B------:R-:W-:Y:S02]  /*68b0*/  LEA R14, P4, R0, UR4, 0x1 ;  /* 0x00000004000e7c11 */ /* 0x000fe4000f8808ff */
[----:B------:R-:W-:Y:S02]  /*68c0*/  LEA.HI.X R13, R8, UR7, R9, 0x1, P3 ;  /* 0x00000007080d7c11 */ /* 0x000fe400098f0c09 */
[----:B------:R-:W-:Y:S02]  /*68d0*/  CS2R R8, SRZ ;  /* 0x0000000000087805 */ /* 0x000fe4000001ff00 */
[----:B------:R-:W-:Y:S01]  /*68e0*/  LEA.HI.X R15, R0, UR5, R29, 0x1, P4 ;  /* 0x00000005000f7c11 */ /* 0x000fe2000a0f0c1d */
[----:B------:R0:W5:Y:S04]  /*68f0*/  @!P5 LDG.E.64 R38, desc[UR38][R12.64] ;  /* 0x000000260c26d981 */ /* 0x000168000c1e1b00 */
[----:B------:R0:W5:Y:S04]  /*6900*/  @!P2 LDG.E.64 R8, desc[UR38][R12.64+0x20] ;  /* 0x000020260c08a981 */ /* 0x000168000c1e1b00 */
[----:B------:R0:W5:Y:S04]  /*6910*/  @!P5 LDG.E.64 R32, desc[UR38][R14.64] ;  /* 0x000000260e20d981 */ /* 0x000168000c1e1b00 */
[----:B------:R0:W5:Y:S02]  /*6920*/  @!P2 LDG.E.64 R20, desc[UR38][R14.64+0x20] ;  /* 0x000020260e14a981 */ /* 0x000164000c1e1b00 */
.L_x_11659:
[----:B------:R-:W-:Y:S05]  /*6930*/  BSYNC B1 ;  /* 0x0000000000017941 */ /* 0x000fea0003800000 */
.L_x_11658:
[----:B------:R-:W2:Y:S01]  /*6940*/  LDL R23, [R1+0x34] ;  /* 0x0000340001177983 */ /* 0x000ea20000100800 */
[-C--:B------:R-:W-:Y:S01]  /*6950*/  IMAD.WIDE.U32 R50, R45, R4.reuse, R50 ;  /* 0x000000042d327225 */ /* 0x080fe200078e0032 */
[C---:B------:R-:W-:Y:S01]  /*6960*/  LOP3.LUT P2, RZ, R10.reuse, 0x4, RZ, 0xc0, !PT ;  /* 0x000000040aff7812 */ /* 0x040fe2000784c0ff */
[----:B------:R-:W-:Y:S01]  /*6970*/  ULDC.64 UR4, c[0x0][0x3c8] ;  /* 0x0000f20000047ab9 */ /* 0x000fe20000000a00 */
[----:B------:R-:W-:Y:S01]  /*6980*/  SHF.L.U32 R10, R10, 0x6, RZ ;  /* 0x000000060a0a7819 */ /* 0x000fe200000006ff */
[C---:B------:R-:W-:Y:S01]  /*6990*/  IMAD R4, R3.reuse, R4, RZ ;  /* 0x0000000403047224 */ /* 0x040fe200078e02ff */
[----:B------:R-:W-:Y:S01]  /*69a0*/  ULDC.64 UR6, c[0x0][0x3e0] ;  /* 0x0000f80000067ab9 */ /* 0x000fe20000000a00 */
[-C--:B------:R-:W-:Y:S01]  /*69b0*/  IMAD R0, R3, R6.reuse, RZ ;  /* 0x0000000603007224 */ /* 0x080fe200078e02ff */
[----:B------:R-:W-:Y:S01]  /*69c0*/  LOP3.LUT R11, R10, 0x1c0, RZ, 0xc0, !PT ;  /* 0x000001c00a0b7812 */ /* 0x000fe200078ec0ff */
[----:B------:R-:W-:-:S03]  /*69d0*/  IMAD.WIDE.U32 R48, R45, R6, R48 ;  /* 0x000000062d307225 */ /* 0x000fc600078e0030 */
[----:B------:R-:W-:Y:S01]  /*69e0*/  LOP3.LUT R46, R11, 0x18, R46, 0xf8, !PT ;  /* 0x000000180b2e7812 */ /* 0x000fe200078ef82e */
[C---:B------:R-:W-:Y:S01]  /*69f0*/  IMAD R5, R45.reuse, R5, R4 ;  /* 0x000000052d057224 */ /* 0x040fe200078e0204 */
[----:B------:R-:W-:Y:S01]  /*6a00*/  LEA R4, P3, R50, UR4, 0x1 ;  /* 0x0000000432047c11 */ /* 0x000fe2000f8608ff */
[----:B------:R-:W-:Y:S01]  /*6a10*/  IMAD R3, R45, R7, R0 ;  /* 0x000000072d037224 */ /* 0x000fe200078e0200 */
[----:B------:R-:W-:Y:S01]  /*6a20*/  LEA R0, P4, R48, UR6, 0x1 ;  /* 0x0000000630007c11 */ /* 0x000fe2000f8808ff */
[----:B------:R-:W-:Y:S01]  /*6a30*/  IMAD.IADD R5, R51, 0x1, R5 ;  /* 0x0000000133057824 */ /* 0x000fe200078e0205 */
[----:B------:R-:W-:Y:S01]  /*6a40*/  UMOV UR4, 0xffffffff ;  /* 0xffffffff00047882 */ /* 0x000fe20000000000 */
[----:B------:R-:W-:Y:S01]  /*6a50*/  IMAD.IADD R3, R49, 0x1, R3 ;  /* 0x0000000131037824 */ /* 0x000fe200078e0203 */
[----:B------:R-:W-:Y:S02]  /*6a60*/  SHF.R.U32.HI R11, RZ, 0x3, R11 ;  /* 0x00000003ff0b7819 */ /* 0x000fe4000001160b */
[----:B------:R-:W-:-:S02]  /*6a70*/  LEA.HI.X R5, R50, UR5, R5, 0x1, P3 ;  /* 0x0000000532057c11 */ /* 0x000fc400098f0c05 */
[----:B------:R-:W-:Y:S02]  /*6a80*/  LEA.HI.X R3, R48, UR7, R3, 0x1, P4 ;  /* 0x0000000730037c11 */ /* 0x000fe4000a0f0c03 */
[----:B------:R-:W-:Y:S02]  /*6a90*/  LOP3.LUT R46, R46, R11, RZ, 0x3c, !PT ;  /* 0x0000000b2e2e7212 */ /* 0x000fe400078e3cff */
[----:B--2---:R-:W-:Y:S01]  /*6aa0*/  LEA.HI R6, R23, R23, RZ, 0x1 ;  /* 0x0000001717067211 */ /* 0x004fe200078f08ff */
[----:B------:R-:W-:Y:S06]  /*6ab0*/  BRA.DIV UR4, `(.L_x_11660) ;  /* 0x0000017204c07947 */ /* 0x000fec000b800000 */
.L_x_11909:
[----:B------:R-:W-:-:S03]  /*6ac0*/  UMOV UR4, 0xffffffff ;  /* 0xffffffff00047882 */ /* 0x000fc60000000000 */
[----:B------:R-:W-:Y:S05]  /*6ad0*/  BRA.DIV UR4, `(.L_x_11661) ;  /* 0x0000017204e07947 */ /* 0x000fea000b800000 */
.L_x_11912:
[----:B------:R-:W-:-:S03]  /*6ae0*/  UMOV UR4, 0xffffffff ;  /* 0xffffffff00047882 */ /* 0x000fc60000000000 */
[----:B------:R-:W-:Y:S05]  /*6af0*/  BRA.DIV UR4, `(.L_x_11662) ;  /* 0x0000017604007947 */ /* 0x000fea000b800000 */
.L_x_11915:
[----:B------:R-:W-:-:S03]  /*6b00*/  UMOV UR4, 0xffffffff ;  /* 0xffffffff00047882 */ /* 0x000fc60000000000 */
[----:B------:R-:W-:Y:S05]  /*6b10*/  BRA.DIV UR4, `(.L_x_11663) ;  /* 0x0000017604207947 */ /* 0x000fea000b800000 */
.L_x_11918:
[----:B------:R-:W-:-:S03]  /*6b20*/  UMOV UR4, 0xffffffff ;  /* 0xffffffff00047882 */ /* 0x000fc60000000000 */
[----:B------:R-:W-:Y:S05]  /*6b30*/  BRA.DIV UR4, `(.L_x_11664) ;  /* 0x0000017604407947 */ /* 0x000fea000b800000 */
.L_x_11921:
[----:B------:R-:W-:Y:S01]  /*6b40*/  UMOV UR4, 0xffffffff ;  /* 0xffffffff00047882 */ /* 0x000fe20000000000 */
[----:B------:R-:W-:Y:S02]  /*6b50*/  LOP3.LUT R6, R6, 0xfffffffe, RZ, 0xc0, !PT ;  /* 0xfffffffe06067812 */ /* 0x000fe400078ec0ff */
[----:B------:R-:W-:Y:S05]  /*6b60*/  BRA.DIV UR4, `(.L_x_11665) ;  /* 0x00000176045c7947 */ /* 0x000fea000b800000 */
.L_x_11924:
[----:B------:R-:W-:Y:S01]  /*6b70*/  UMOV UR4, 0xffffffff ;  /* 0xffffffff00047882 */ /* 0x000fe20000000000 */
[----:B------:R-:W-:Y:S02]  /*6b80*/  IMAD.IADD R5, R23, 0x1, -R6 ;  /* 0x0000000117057824 */ /* 0x000fe400078e0a06 */
[----:B------:R-:W-:Y:S05]  /*6b90*/  BRA.DIV UR4, `(.L_x_11666) ;  /* 0x0000017604787947 */ /* 0x000fea000b800000 */
.L_x_11927:
[----:B------:R-:W-:Y:S01]  /*6ba0*/  UMOV UR4, 0xffffffff ;  /* 0xffffffff00047882 */ /* 0x000fe20000000000 */
[----:B------:R-:W-:Y:S02]  /*6bb0*/  SHF.L.U32 R5, R5, 0x1f, RZ ;  /* 0x0000001f05057819 */ /* 0x000fe400000006ff */
[----:B------:R-:W-:Y:S05]  /*6bc0*/  BRA.DIV UR4, `(.L_x_11667) ;  /* 0x0000017604947947 */ /* 0x000fea000b800000 */
.L_x_11930:
[----:B------:R-:W1:Y:S01]  /*6bd0*/  SYNCS.PHASECHK.TRANS64.TRYWAIT P3, [R2+URZ+0x16800], R5 ;  /* 0x01680005020075a7 */ /* 0x000e62000806017f */
[----:B------:R-:W-:Y:S01]  /*6be0*/  SHF.R.S32.HI R7, RZ, 0x1f, R54 ;  /* 0x0000001fff077819 */ /* 0x000fe20000011436 */
[----:B-----5:R-:W-:Y:S01]  /*6bf0*/  IMAD.MOV.U32 R3, RZ, RZ, R41 ;  /* 0x000000ffff037224 */ /* 0x020fe200078e0029 */
[----:B------:R-:W-:Y:S01]  /*6c00*/  BSSY B1, `(.L_x_11668) ;  /* 0x0000024000017945 */ /* 0x000fe20003800000 */
[----:B------:R-:W-:Y:S01]  /*6c10*/  IMAD.MOV.U32 R4, RZ, RZ, R34 ;  /* 0x000000ffff047224 */ /* 0x000fe200078e0022 */
[----:B------:R-:W-:Y:S01]  /*6c20*/  LEA.HI R7, R7, R54, RZ, 0x5 ;  /* 0x0000003607077211 */ /* 0x000fe200078f28ff */
[----:B------:R-:W-:Y:S02]  /*6c30*/  IMAD.MOV.U32 R6, RZ, RZ, R35 ;  /* 0x000000ffff067224 */ /* 0x000fe400078e0023 */
[----:B------:R-:W-:Y:S01]  /*6c40*/  IMAD.MOV.U32 R0, RZ, RZ, R40 ;  /* 0x000000ffff007224 */ /* 0x000fe200078e0028 */
[----:B------:R-:W-:Y:S01]  /*6c50*/  SHF.R.S32.HI R7, RZ, 0x5, R7 ;  /* 0x00000005ff077819 */ /* 0x000fe20000011407 */
[----:B------:R-:W-:Y:S01]  /*6c60*/  IMAD.MOV.U32 R10, RZ, RZ, R33 ;  /* 0x000000ffff0a7224 */ /* 0x000fe200078e0021 */
[----:B------:R-:W-:Y:S01]  /*6c70*/  PRMT R47, R3, 0x5410, R4 ;  /* 0x00005410032f7816 */ /* 0x000fe20000000004 */
[----:B------:R-:W-:Y:S01]  /*6c80*/  IMAD.MOV.U32 R4, RZ, RZ, R43 ;  /* 0x000000ffff047224 */ /* 0x000fe200078e002b */
[----:B------:R-:W-:Y:S01]  /*6c90*/  PRMT R48, R6, 0x7610, R48 ;  /* 0x0000761006307816 */ /* 0x000fe20000000030 */
[----:B------:R-:W-:Y:S01]  /*6ca0*/  IMAD R3, R7, 0x200, R46 ;  /* 0x0000020007037824 */ /* 0x000fe200078e022e */
[----:B------:R-:W-:Y:S01]  /*6cb0*/  PRMT R29, R0, 0x7610, R29 ;  /* 0x00007610001d7816 */ /* 0x000fe2000000001d */
[----:B------:R-:W-:Y:S01]  /*6cc0*/  IMAD.MOV.U32 R6, RZ, RZ, R36 ;  /* 0x000000ffff067224 */ /* 0x000fe200078e0024 */
[----:B------:R-:W-:Y:S01]  /*6cd0*/  PRMT R48, R48, 0x5410, R4 ;  /* 0x0000541030307816 */ /* 0x000fe20000000004 */
[----:B------:R-:W-:Y:S01]  /*6ce0*/  IMAD R3, R3, 0x2, R2 ;  /* 0x0000000203037824 */ /* 0x000fe200078e0202 */
[----:B0-----:R-:W-:Y:S01]  /*6cf0*/  PRMT R12, R12, 0x5410, R10 ;  /* 0x000054100c0c7816 */ /* 0x001fe2000000000a */
[----:B------:R-:W-:Y:S01]  /*6d00*/  IMAD.MOV.U32 R0, RZ, RZ, R42 ;  /* 0x000000ffff007224 */ /* 0x000fe200078e002a */
[----:B------:R-:W-:Y:S01]  /*6d10*/  PRMT R49, R6, 0x7610, R49 ;  /* 0x0000761006317816 */ /* 0x000fe20000000031 */
[----:B------:R-:W-:-:S02]  /*6d20*/  IMAD.MOV.U32 R6, RZ, RZ, R37 ;  /* 0x000000ffff067224 */ /* 0x000fc400078e0025 */
[----:B------:R-:W-:Y:S01]  /*6d30*/  VIADD R4, R3, 0x8400 ;  /* 0x0000840003047836 */ /* 0x000fe20000000000 */
[----:B------:R-:W-:Y:S01]  /*6d40*/  PRMT R28, R0, 0x7610, R28 ;  /* 0x00007610001c7816 */ /* 0x000fe2000000001c */
[----:B------:R-:W-:Y:S01]  /*6d50*/  IMAD.MOV.U32 R7, RZ, RZ, R32 ;  /* 0x000000ffff077224 */ /* 0x000fe200078e0020 */
[----:B------:R-:W-:Y:S01]  /*6d60*/  PRMT R49, R49, 0x5410, R6 ;  /* 0x0000541031317816 */ /* 0x000fe20000000006 */
[----:B------:R-:W-:Y:S01]  /*6d70*/  VIADD R0, R3, 0x8440 ;  /* 0x0000844003007836 */ /* 0x000fe20000000000 */
[----:B------:R-:W-:Y:S01]  /*6d80*/  @P2 IADD3 R0, R4, -0x40, RZ ;  /* 0xffffffc004002810 */ /* 0x000fe20007ffe0ff */
[----:B------:R-:W-:Y:S01]  /*6d90*/  IMAD.MOV.U32 R4, RZ, RZ, R20 ;  /* 0x000000ffff047224 */ /* 0x000fe200078e0014 */
[----:B------:R-:W-:Y:S01]  /*6da0*/  PRMT R50, R7, 0x7610, R50 ;  /* 0x0000761007327816 */ /* 0x000fe20000000032 */
[----:B------:R-:W-:Y:S02]  /*6db0*/  IMAD.MOV.U32 R6, RZ, RZ, R21 ;  /* 0x000000ffff067224 */ /* 0x000fe400078e0015 */
[----:B------:R-:W-:-:S02]  /*6dc0*/  IMAD.MOV.U32 R7, RZ, RZ, R38 ;  /* 0x000000ffff077224 */ /* 0x000fc400078e0026 */
[----:B------:R-:W-:Y:S01]  /*6dd0*/  IMAD.MOV.U32 R11, RZ, RZ, R39 ;  /* 0x000000ffff0b7224 */ /* 0x000fe200078e0027 */
[----:B------:R-:W-:Y:S01]  /*6de0*/  PRMT R10, R4, 0x5410, R6 ;  /* 0x00005410040a7816 */ /* 0x000fe20000000006 */
[----:B------:R-:W-:Y:S01]  /*6df0*/  IMAD.MOV.U32 R4, RZ, RZ, R8 ;  /* 0x000000ffff047224 */ /* 0x000fe200078e0008 */
[----:B------:R-:W-:Y:S01]  /*6e00*/  PRMT R50, R50, 0x5410, R7 ;  /* 0x0000541032327816 */ /* 0x000fe20000000007 */
[----:B------:R-:W-:Y:S01]  /*6e10*/  IMAD.MOV.U32 R6, RZ, RZ, R9 ;  /* 0x000000ffff067224 */ /* 0x000fe200078e0009 */
[----:B------:R-:W-:Y:S01]  /*6e20*/  PRMT R12, R11, 0x7610, R12 ;  /* 0x000076100b0c7816 */ /* 0x000fe2000000000c */
[----:B-1----:R-:W-:Y:S06]  /*6e30*/  @!P3 BRA `(.L_x_11669) ;  /* 0x000001740020b947 */ /* 0x002fec0003800000 */
.L_x_11931:
[----:B------:R-:W-:Y:S05]  /*6e40*/  BSYNC B1 ;  /* 0x0000000000017941 */ /* 0x000fea0003800000 */
.L_x_11668:
[----:B------:R-:W-:Y:S01]  /*6e50*/  BSSY B1, `(.L_x_11670) ;  /* 0x000005f000017945 */ /* 0x000fe20003800000 */
[----:B------:R-:W-:-:S03]  /*6e60*/  PRMT R11, R4, 0x5410, R6 ;  /* 0x00005410040b7816 */ /* 0x000fc60000000006 */
[----:B------:R-:W-:Y:S05]  /*6e70*/  @P0 BRA `(.L_x_11671) ;  /* 0x0000000400700947 */ /* 0x000fea0003800000 */
[----:B0-----:R-:W0:Y:S01]  /*6e80*/  LDC R5, c[0x0][0x3d4] ;  /* 0x0000f500ff057b82 */ /* 0x001e220000000800 */
[C---:B------:R-:W-:Y:S01]  /*6e90*/  VIADD R4, R26.reuse, 0x10 ;  /* 0x000000101a047836 */ /* 0x040fe20000000000 */
[----:B------:R-:W-:Y:S01]  /*6ea0*/  BSSY B2, `(.L_x_11672) ;  /* 0x000002e000027945 */ /* 0x000fe20003800000 */
[----:B0-----:R-:W-:-:S03]  /*6eb0*/  ISETP.GE.AND P0, PT, R26, R5, PT ;  /* 0x000000051a00720c */ /* 0x001fc60003f06270 */
[----:B------:R-:W-:-:S10]  /*6ec0*/  ISETP.GE.AND P2, PT, R4, R5, PT ;  /* 0x000000050400720c */ /* 0x000fd40003f46270 */
[----:B------:R-:W-:Y:S05]  /*6ed0*/  @P0 BRA `(.L_x_11673) ;  /* 0x0000000000a80947 */ /* 0x000fea0003800000 */
[----:B------:R-:W0:Y:S01]  /*6ee0*/  LDS.128 R4, [R3+0x8400] ;  /* 0x0084000003047984 */ /* 0x000e220000000c00 */
[--C-:B------:R-:W-:Y:S01]  /*6ef0*/  SHF.R.U64 R31, R40, 0x10, R41.reuse ;  /* 0x00000010281f7819 */ /* 0x100fe20000001229 */
[----:B------:R-:W-:Y:S01]  /*6f00*/  HADD2.F32 R29, -RZ, R29.H0_H0 ;  /* 0x2000001dff1d7230 */ /* 0x000fe20000004100 */
[----:B------:R-:W-:Y:S01]  /*6f10*/  SHF.R.U32.HI R40, RZ, 0x10, R41 ;  /* 0x00000010ff287819 */ /* 0x000fe20000011629 */
[----:B------:R-:W-:Y:S01]  /*6f20*/  HADD2.F32 R28, -RZ, R28.H0_H0 ;  /* 0x2000001cff1c7230 */ /* 0x000fe20000004100 */
[--C-:B------:R-:W-:Y:S02]  /*6f30*/  SHF.R.U32.HI R30, RZ, 0x10, R43.reuse ;  /* 0x00000010ff1e7819 */ /* 0x100fe4000001162b */
        /* <DEDUP_REMOVED lines=10> */
[CC--:B------:R-:W-:Y:S01]  /*6fe0*/  FMUL.FTZ R42, R4.reuse, R29.reuse ;  /* 0x0000001d042a7220 */ /* 0x0c0fe20000410000 */
[C---:B------:R-:W-:Y:S01]  /*6ff0*/  FFMA.FTZ R46, R15.reuse, R30, -R46 ;  /* 0x0000001e0f2e7223 */ /* 0x040fe2000001082e */
[----:B------:R-:W-:Y:S02]  /*7000*/  HADD2.F32 R14, -RZ, R6.H1_H1 ;  /* 0x30000006ff0e7230 */ /* 0x000fe40000004100 */
[----:B------:R-:W-:Y:S01]  /*7010*/  FFMA.FTZ R41, R15, R40, R23 ;  /* 0x000000280f297223 */ /* 0x000fe20000010017 */
[-C--:B------:R-:W-:Y:S01]  /*7020*/  FMUL.FTZ R30, R4, R28.reuse ;  /* 0x0000001c041e7220 */ /* 0x080fe20000410000 */
[C---:B------:R-:W-:Y:S01]  /*7030*/  FFMA.FTZ R42, R7.reuse, R28, -R42 ;  /* 0x0000001c072a7223 */ /* 0x040fe2000001082a */
[----:B------:R-:W-:Y:S02]  /*7040*/  HADD2.F32 R6, -RZ, R5.H0_H0 ;  /* 0x20000005ff067230 */ /* 0x000fe40000004100 */
[----:B------:R-:W-:Y:S02]  /*7050*/  HADD2.F32 R28, -RZ, R47.H0_H0 ;  /* 0x2000002fff1c7230 */ /* 0x000fe40000004100 */
[----:B------:R-:W-:Y:S01]  /*7060*/  FFMA.FTZ R29, R7, R29, R30 ;  /* 0x0000001d071d7223 */ /* 0x000fe2000001001e */
[----:B------:R-:W-:-:S02]  /*7070*/  HADD2.F32 R15, -RZ, R48.H1_H1 ;  /* 0x30000030ff0f7230 */ /* 0x000fc40000004100 */
[----:B------:R-:W-:Y:S02]  /*7080*/  HADD2.F32 R5, -RZ, R5.H1_H1 ;  /* 0x30000005ff057230 */ /* 0x000fe40000004100 */
[CC--:B------:R-:W-:Y:S01]  /*7090*/  FMUL.FTZ R30, R14.reuse, R28.reuse ;  /* 0x0000001c0e1e7220 */ /* 0x0c0fe20000410000 */
        /* <DEDUP_REMOVED lines=14> */
.L_x_11673:
[----:B------:R-:W-:Y:S05]  /*7180*/  BSYNC B2 ;  /* 0x0000000000027941 */ /* 0x000fea0003800000 */
.L_x_11672:
[----:B------:R-:W-:Y:S05]  /*7190*/  @P2 BRA `(.L_x_11671) ;  /* 0x0000000000a82947 */ /* 0x000fea0003800000 */
[----:B0-----:R-:W0:Y:S01]  /*71a0*/  LDS.128 R4, [R0] ;  /* 0x0000000000047984 */ /* 0x001e220000000c00 */
[--C-:B------:R-:W-:Y:S01]  /*71b0*/  SHF.R.U64 R31, R34, 0x10, R35.reuse ;  /* 0x00000010221f7819 */ /* 0x100fe20000001223 */
[----:B------:R-:W-:Y:S01]  /*71c0*/  HADD2.F32 R29, -RZ, R47.H1_H1 ;  /* 0x3000002fff1d7230 */ /* 0x000fe20000004100 */
        /* <DEDUP_REMOVED lines=38> */
[----:B------:R1:W-:Y:S02]  /*7430*/  STS.128 [R0], R4 ;  /* 0x0000000400007388 */ /* 0x0003e40000000c00 */
.L_x_11671:
[----:B------:R-:W-:Y:S05]  /*7440*/  BSYNC B1 ;  /* 0x0000000000017941 */ /* 0x000fea0003800000 */
.L_x_11670:
[----:B------:R-:W-:Y:S05]  /*7450*/  @P1 BRA `(.L_x_11674) ;  /* 0x0000001800741947 */ /* 0x000fea0003800000 */
[----:B01----:R-:W0:Y:S01]  /*7460*/  LDC R5, c[0x0][0x3d4] ;  /* 0x0000f500ff057b82 */ /* 0x003e220000000800 */
[C---:B------:R-:W-:Y:S01]  /*7470*/  VIADD R4, R26.reuse, 0x10 ;  /* 0x000000101a047836 */ /* 0x040fe20000000000 */
[----:B------:R-:W-:Y:S01]  /*7480*/  BSSY B1, `(.L_x_11675) ;  /* 0x000002e000017945 */ /* 0x000fe20003800000 */
[----:B0-----:R-:W-:-:S03]  /*7490*/  ISETP.GE.AND P0, PT, R26, R5, PT ;  /* 0x000000051a00720c */ /* 0x001fc60003f06270 */
[----:B------:R-:W-:-:S10]  /*74a0*/  ISETP.GE.AND P1, PT, R4, R5, PT ;  /* 0x000000050400720c */ /* 0x000fd40003f26270 */
[----:B------:R-:W-:Y:S05]  /*74b0*/  @P0 BRA `(.L_x_11676) ;  /* 0x0000000000a80947 */ /* 0x000fea0003800000 */
[----:B------:R-:W0:Y:S01]  /*74c0*/  LDS.128 R4, [R3+0xb400] ;  /* 0x00b4000003047984 */ /* 0x000e220000000c00 */
        /* <DEDUP_REMOVED lines=41> */
.L_x_11676:
[----:B------:R-:W-:Y:S05]  /*7760*/  BSYNC B1 ;  /* 0x0000000000017941 */ /* 0x000fea0003800000 */
.L_x_11675:
[----:B------:R-:W-:Y:S05]  /*7770*/  @P1 BRA `(.L_x_11674) ;  /* 0x0000001400ac1947 */ /* 0x000fea0003800000 */
[----:B0-----:R-:W0:Y:S01]  /*7780*/  LDS.128 R4, [R0+0x3000] ;  /* 0x0030000000047984 */ /* 0x001e220000000c00 */
        /* <DEDUP_REMOVED lines=42> */
.L_x_11655:
[----:B------:R-:W0:Y:S01]  /*7a30*/  LDC R9, c[0x0][0x3d4] ;  /* 0x0000f500ff097b82 */ /* 0x000e220000000800 */
[----:B------:R-:W-:Y:S01]  /*7a40*/  VIADD R0, R17, 0x60 ;  /* 0x0000006011007836 */ /* 0x000fe20000000000 */
[----:B------:R-:W2:Y:S01]  /*7a50*/  LDL R52, [R1+0x14] ;  /* 0x0000140001347983 */ /* 0x000ea20000100800 */
[----:B------:R-:W-:Y:S01]  /*7a60*/  ULDC.64 UR4, c[0x0][0x3c8] ;  /* 0x0000f20000047ab9 */ /* 0x000fe20000000a00 */
[----:B------:R-:W-:Y:S02]  /*7a70*/  ULDC.64 UR6, c[0x0][0x3e0] ;  /* 0x0000f80000067ab9 */ /* 0x000fe40000000a00 */
[----:B------:R-:W3:Y:S01]  /*7a80*/  LDL R54, [R1+0x34] ;  /* 0x0000340001367983 */ /* 0x000ee20000100800 */
[----:B0-----:R-:W-:-:S04]  /*7a90*/  ISETP.GE.AND P0, PT, R46, R9, PT ;  /* 0x000000092e00720c */ /* 0x001fc80003f06270 */
[-C--:B------:R-:W-:Y:S02]  /*7aa0*/  ISETP.GE.OR P1, PT, R0, R32.reuse, P0 ;  /* 0x000000200000720c */ /* 0x080fe40000726670 */
[----:B------:R-:W-:-:S11]  /*7ab0*/  ISETP.GE.OR P0, PT, R17, R32, P0 ;  /* 0x000000201100720c */ /* 0x000fd60000706670 */
[----:B------:R-:W0:Y:S01]  /*7ac0*/  @!P1 LDC.64 R40, c[0x0][0x3c8] ;  /* 0x0000f200ff289b82 */ /* 0x000e220000000a00 */
[----:B------:R-:W-:-:S07]  /*7ad0*/  @!P1 IMAD.MOV.U32 R15, RZ, RZ, R55 ;  /* 0x000000ffff0f9224 */ /* 0x000fce00078e0037 */
[----:B------:R-:W1:Y:S01]  /*7ae0*/  @!P1 LDC.64 R42, c[0x0][0x3e0] ;  /* 0x0000f800ff2a9b82 */ /* 0x000e620000000a00 */
[----:B------:R-:W-:Y:S01]  /*7af0*/  @!P1 IMAD.MOV.U32 R13, RZ, RZ, R57 ;  /* 0x000000ffff0d9224 */ /* 0x000fe200078e0039 */
[----:B------:R-:W-:Y:S01]  /*7b00*/  @!P0 IADD3 R3, P3, R33, R14, RZ ;  /* 0x0000000e21038210 */ /* 0x000fe20007f7e0ff */
[----:B------:R-:W-:Y:S01]  /*7b10*/  @!P1 IMAD.WIDE.U32 R14, R4, 0x60, R14 ;  /* 0x00000060040e9825 */ /* 0x000fe200078e000e */
[----:B------:R-:W-:-:S03]  /*7b20*/  @!P0 IADD3 R27, P2, R37, R12, RZ ;  /* 0x0000000c251b8210 */ /* 0x000fc60007f5e0ff */
[----:B------:R-:W-:Y:S01]  /*7b30*/  @!P1 IMAD.WIDE.U32 R20, R6, 0x60, R12 ;  /* 0x0000006006149825 */ /* 0x000fe200078e000c */
[----:B------:R-:W-:-:S03]  /*7b40*/  @!P1 IADD3 R8, P4, R33, R14, RZ ;  /* 0x0000000e21089210 */ /* 0x000fc60007f9e0ff */
[----:B------:R-:W-:Y:S01]  /*7b50*/  @!P0 IMAD.X R26, R55, 0x1, R35, P3 ;  /* 0x00000001371a8824 */ /* 0x000fe200018e0623 */
[----:B------:R-:W-:Y:S01]  /*7b60*/  @!P0 LEA R12, P3, R3, UR4, 0x1 ;  /* 0x00000004030c8c11 */ /* 0x000fe2000f8608ff */
[----:B------:R-:W-:Y:S01]  /*7b70*/  @!P1 IMAD R14, R7, 0x60, RZ ;  /* 0x00000060070e9824 */ /* 0x000fe200078e02ff */
[----:B------:R-:W-:Y:S01]  /*7b80*/  @!P1 IADD3 R0, P5, R37, R20, RZ ;  /* 0x0000001425009210 */ /* 0x000fe20007fbe0ff */
[----:B------:R-:W-:Y:S01]  /*7b90*/  @!P1 IMAD R11, R5, 0x60, RZ ;  /* 0x00000060050b9824 */ /* 0x000fe200078e02ff */
[----:B------:R-:W-:Y:S01]  /*7ba0*/  @!P0 LEA.HI.X R13, R3, UR5, R26, 0x1, P3 ;  /* 0x00000005030d8c11 */ /* 0x000fe200098f0c1a */
[----:B------:R-:W-:Y:S01]  /*7bb0*/  @!P0 IMAD.X R32, R57, 0x1, R39, P2 ;  /* 0x0000000139208824 */ /* 0x000fe200010e0627 */
[----:B------:R-:W-:Y:S02]  /*7bc0*/  @!P1 IADD3.X R3, R39, R14, R21, P5, !PT ;  /* 0x0000000e27039210 */ /* 0x000fe40002ffe415 */
[----:B------:R-:W-:Y:S02]  /*7bd0*/  @!P1 IADD3.X R11, R35, R11, R15, P4, !PT ;  /* 0x0000000b230b9210 */ /* 0x000fe400027fe40f */
[----:B------:R-:W-:-:S02]  /*7be0*/  @!P0 LEA R14, P2, R27, UR6, 0x1 ;  /* 0x000000061b0e8c11 */ /* 0x000fc4000f8408ff */
[----:B0-----:R-:W-:Y:S02]  /*7bf0*/  @!P1 LEA R20, P3, R8, R40, 0x1 ;  /* 0x0000002808149211 */ /* 0x001fe400078608ff */
[----:B-1----:R-:W-:Y:S02]  /*7c00*/  @!P1 LEA R26, P4, R0, R42, 0x1 ;  /* 0x0000002a001a9211 */ /* 0x002fe400078808ff */
[----:B------:R-:W-:Y:S02]  /*7c10*/  @!P0 LEA.HI.X R15, R27, UR7, R32, 0x1, P2 ;  /* 0x000000071b0f8c11 */ /* 0x000fe400090f0c20 */
[----:B------:R-:W-:Y:S02]  /*7c20*/  CS2R R36, SRZ ;  /* 0x0000000000247805 */ /* 0x000fe4000001ff00 */
[----:B------:R-:W-:Y:S02]  /*7c30*/  @!P1 LEA.HI.X R21, R8, R41, R11, 0x1, P3 ;  /* 0x0000002908159211 */ /* 0x000fe400018f0c0b */
[----:B------:R-:W-:-:S02]  /*7c40*/  CS2R R38, SRZ ;  /* 0x0000000000267805 */ /* 0x000fc4000001ff00 */
[----:B------:R-:W-:Y:S02]  /*7c50*/  @!P1 LEA.HI.X R27, R0, R43, R3, 0x1, P4 ;  /* 0x0000002b001b9211 */ /* 0x000fe400020f0c03 */
[----:B------:R-:W-:Y:S02]  /*7c60*/  CS2R R40, SRZ ;  /* 0x0000000000287805 */ /* 0x000fe4000001ff00 */
[----:B------:R-:W-:Y:S01]  /*7c70*/  CS2R R42, SRZ ;  /* 0x00000000002a7805 */ /* 0x000fe2000001ff00 */
[----:B------:R-:W0:Y:S01]  /*7c80*/  LDC R0, c[0x0][0x428] ;  /* 0x00010a00ff007b82 */ /* 0x000e220000000800 */
[----:B------:R-:W5:Y:S04]  /*7c90*/  @!P1 LDG.E.128 R36, desc[UR38][R20.64] ;  /* 0x0000002614249981 */ /* 0x000f68000c1e1d00 */
[----:B------:R-:W5:Y:S01]  /*7ca0*/  @!P1 LDG.E.128 R40, desc[UR38][R26.64] ;  /* 0x000000261a289981 */ /* 0x000f62000c1e1d00 */
[----:B0-----:R-:W-:-:S13]  /*7cb0*/  ISETP.NE.AND P2, PT, R0, 0x1, PT ;  /* 0x000000010000780c */ /* 0x001fda0003f45270 */
[----:B------:R-:W0:Y:S08]  /*7cc0*/  @P2 LDC R8, c[0x0][0x42c] ;  /* 0x00010b00ff082b82 */ /* 0x000e300000000800 */
[----:B------:R-:W1:Y:S01]  /*7cd0*/  @P2 LDC R3, c[0x0][0x430] ;  /* 0x00010c00ff032b82 */ /* 0x000e620000000800 */
[----:B------:R-:W-:Y:S02]  /*7ce0*/  CS2R R32, SRZ ;  /* 0x0000000000207805 */ /* 0x000fe4000001ff00 */
[----:B------:R-:W-:-:S02]  /*7cf0*/  CS2R R34, SRZ ;  /* 0x0000000000227805 */ /* 0x000fc4000001ff00 */
[----:B------:R-:W-:Y:S02]  /*7d00*/  CS2R R28, SRZ ;  /* 0x00000000001c7805 */ /* 0x000fe4000001ff00 */
[----:B------:R-:W-:Y:S02]  /*7d10*/  CS2R R30, SRZ ;  /* 0x00000000001e7805 */ /* 0x000fe4000001ff00 */
[----:B------:R4:W5:Y:S04]  /*7d20*/  @!P0 LDG.E.128 R32, desc[UR38][R14.64] ;  /* 0x000000260e208981 */ /* 0x000968000c1e1d00 */
[----:B------:R1:W5:Y:S01]  /*7d30*/  @!P0 LDG.E.128 R28, desc[UR38][R12.64] ;  /* 0x000000260c1c8981 */ /* 0x000362000c1e1d00 */
[----:B----4-:R-:W-:Y:S02]  /*7d40*/  IMAD.MOV.U32 R14, RZ, RZ, R48 ;  /* 0x000000ffff0e7224 */ /* 0x010fe400078e0030 */
[----:B------:R-:W-:-:S02]  /*7d50*/  IMAD.MOV.U32 R15, RZ, RZ, R23 ;  /* 0x000000ffff0f7224 */ /* 0x000fc400078e0017 */
[----:B--2---:R-:W-:-:S04]  /*7d60*/  IMAD R0, R52, 0xc0, R17 ;  /* 0x000000c034007824 */ /* 0x004fc800078e0211 */
[----:B------:R-:W-:-:S04]  /*7d70*/  IMAD R45, R45, 0x60, R0 ;  /* 0x000000602d2d7824 */ /* 0x000fc800078e0200 */
[----:B0-----:R-:W-:-:S05]  /*7d80*/  @P2 IMAD.HI.U32 R0, R45, R8, RZ ;  /* 0x000000082d002227 */ /* 0x001fca00078e00ff */
[----:B-1----:R-:W-:-:S04]  /*7d90*/  @P2 SHF.R.U32.HI R45, RZ, R3, R0 ;  /* 0x00000003ff2d2219 */ /* 0x002fc80000011600 */
[----:B------:R-:W-:Y:S01]  /*7da0*/  SHF.R.S32.HI R3, RZ, 0x1f, R45 ;  /* 0x0000001fff037819 */ /* 0x000fe2000001142d */
[----:B------:R-:W-:-:S04]  /*7db0*/  IMAD.MOV.U32 R52, RZ, RZ, R50 ;  /* 0x000000ffff347224 */ /* 0x000fc800078e0032 */
[C---:B------:R-:W-:Y:S02]  /*7dc0*/  IMAD R0, R3.reuse, R4, RZ ;  /* 0x0000000403007224 */ /* 0x040fe400078e02ff */
[----:B------:R-:W-:Y:S02]  /*7dd0*/  IMAD R8, R3, R6, RZ ;  /* 0x0000000603087224 */ /* 0x000fe400078e02ff */
[----:B------:R-:W-:-:S04]  /*7de0*/  IMAD.WIDE.U32 R12, R45, R4, R52 ;  /* 0x000000042d0c7225 */ /* 0x000fc800078e0034 */
[----:B------:R-:W-:-:S04]  /*7df0*/  IMAD.WIDE.U32 R14, R45, R6, R14 ;  /* 0x000000062d0e7225 */ /* 0x000fc800078e000e */
[C---:B------:R-:W-:Y:S02]  /*7e00*/  IMAD R5, R45.reuse, R5, R0 ;  /* 0x000000052d057224 */ /* 0x040fe400078e0200 */
[----:B------:R-:W-:Y:S01]  /*7e10*/  IMAD R3, R45, R7, R8 ;  /* 0x000000072d037224 */ /* 0x000fe200078e0208 */
[----:B------:R-:W-:Y:S01]  /*7e20*/  LEA R4, P2, R12, UR4, 0x1 ;  /* 0x000000040c047c11 */ /* 0x000fe2000f8408ff */
[----:B------:R-:W-:Y:S01]  /*7e30*/  IMAD.IADD R5, R13, 0x1, R5 ;  /* 0x000000010d057824 */ /* 0x000fe200078e0205 */
[----:B------:R-:W-:Y:S02]  /*7e40*/  LEA R0, P3, R14, UR6, 0x1 ;  /* 0x000000060e007c11 */ /* 0x000fe4000f8608ff */
[----:B------:R-:W-:Y:S01]  /*7e50*/  IADD3 R3, R15, R3, RZ ;  /* 0x000000030f037210 */ /* 0x000fe20007ffe0ff */
[----:B------:R-:W-:Y:S01]  /*7e60*/  UMOV UR4, 0xffffffff ;  /* 0xffffffff00047882 */ /* 0x000fe20000000000 */
[----:B------:R-:W-:Y:S02]  /*7e70*/  LEA.HI.X R5, R12, UR5, R5, 0x1, P2 ;  /* 0x000000050c057c11 */ /* 0x000fe400090f0c05 */
[----:B------:R-:W-:-:S02]  /*7e80*/  LEA.HI.X R3, R14, UR7, R3, 0x1, P3 ;  /* 0x000000070e037c11 */ /* 0x000fc400098f0c03 */
[----:B---3--:R-:W-:Y:S01]  /*7e90*/  LEA.HI R6, R54, R54, RZ, 0x1 ;  /* 0x0000003636067211 */ /* 0x008fe200078f08ff */
[----:B------:R-:W-:Y:S06]  /*7ea0*/  BRA.DIV UR4, `(.L_x_11677) ;  /* 0x0000016604187947 */ /* 0x000fec000b800000 */
.L_x_11934:
[----:B------:R-:W-:-:S03]  /*7eb0*/  UMOV UR4, 0xffffffff ;  /* 0xffffffff00047882 */ /* 0x000fc60000000000 */
[----:B------:R-:W-:Y:S05]  /*7ec0*/  BRA.DIV UR4, `(.L_x_11678) ;  /* 0x0000016604387947 */ /* 0x000fea000b800000 */
.L_x_11937:
[----:B------:R-:W-:-:S03]  /*7ed0*/  UMOV UR4, 0xffffffff ;  /* 0xffffffff00047882 */ /* 0x000fc60000000000 */
[----:B------:R-:W-:Y:S05]  /*7ee0*/  BRA.DIV UR4, `(.L_x_11679) ;  /* 0x0000016604587947 */ /* 0x000fea000b800000 */
.L_x_11940:
[----:B------:R-:W-:-:S03]  /*7ef0*/  UMOV UR4, 0xffffffff ;  /* 0xffffffff00047882 */ /* 0x000fc60000000000 */
[----:B------:R-:W-:Y:S05]  /*7f00*/  BRA.DIV UR4, `(.L_x_11680) ;  /* 0x0000016604787947 */ /* 0x000fea000b800000 */
.L_x_11943:
[----:B------:R-:W-:-:S03]  /*7f10*/  UMOV UR4, 0xffffffff ;  /* 0xffffffff00047882 */ /* 0x000fc60000000000 */
[----:B------:R-:W-:Y:S05]  /*7f20*/  BRA.DIV UR4, `(.L_x_11681) ;  /* 0x0000016604987947 */ /* 0x000fea000b800000 */
.L_x_11946:
[----:B------:R-:W-:Y:S01]  /*7f30*/  UMOV UR4, 0xffffffff ;  /* 0xffffffff00047882 */ /* 0x000fe20000000000 */
[----:B------:R-:W-:Y:S02]  /*7f40*/  LOP3.LUT R6, R6, 0xfffffffe, RZ, 0xc0, !PT ;  /* 0xfffffffe06067812 */ /* 0x000fe400078ec0ff */
[----:B------:R-:W-:Y:S05]  /*7f50*/  BRA.DIV UR4, `(.L_x_11682) ;  /* 0x0000016604b47947 */ /* 0x000fea000b800000 */
.L_x_11949:
[----:B------:R-:W-:Y:S01]  /*7f60*/  UMOV UR4, 0xffffffff ;  /* 0xffffffff00047882 */ /* 0x000fe20000000000 */
[----:B------:R-:W-:Y:S02]  /*7f70*/  IMAD.IADD R5, R54, 0x1, -R6 ;  /* 0x0000000136057824 */ /* 0x000fe400078e0a06 */
[----:B------:R-:W-:Y:S05]  /*7f80*/  BRA.DIV UR4, `(.L_x_11683) ;  /* 0x0000016604d07947 */ /* 0x000fea000b800000 */
.L_x_11952:
[----:B------:R-:W-:Y:S01]  /*7f90*/  UMOV UR4, 0xffffffff ;  /* 0xffffffff00047882 */ /* 0x000fe20000000000 */
[----:B------:R-:W-:Y:S02]  /*7fa0*/  SHF.L.U32 R5, R5, 0x1f, RZ ;  /* 0x0000001f05057819 */ /* 0x000fe400000006ff */
[----:B------:R-:W-:Y:S05]  /*7fb0*/  BRA.DIV UR4, `(.L_x_11684) ;  /* 0x0000016604ec7947 */ /* 0x000fea000b800000 */
.L_x_11955:
[----:B------:R-:W0:Y:S01]  /*7fc0*/  SYNCS.PHASECHK.TRANS64.TRYWAIT P2, [R2+URZ+0x16800], R5 ;  /* 0x01680005020075a7 */ /* 0x000e22000804017f */
[----:B-----5:R-:W-:Y:S01]  /*7fd0*/  IMAD.MOV.U32 R3, RZ, RZ, R29 ;  /* 0x000000ffff037224 */ /* 0x020fe200078e001d */
[----:B------:R-:W-:Y:S01]  /*7fe0*/  BSSY B1, `(.L_x_11685) ;  /* 0x000001c000017945 */ /* 0x000fe20003800000 */
[----:B------:R-:W-:Y:S02]  /*7ff0*/  IMAD.MOV.U32 R0, RZ, RZ, R28 ;  /* 0x000000ffff007224 */ /* 0x000fe400078e001c */
        /* <DEDUP_REMOVED lines=22> */
[----:B------:R-:W-:Y:S01]  /*8160*/  IMAD.IADD R13, R46, 0x1, R9 ;  /* 0x000000012e0d7824 */ /* 0x000fe200078e0209 */
[----:B------:R-:W-:Y:S02]  /*8170*/  PRMT R3, R3, 0x5410, R4 ;  /* 0x0000541003037816 */ /* 0x000fe40000000004 */
[----:B------:R-:W-:Y:S01]  /*8180*/  PRMT R12, R6, 0x7610, R12 ;  /* 0x00007610060c7816 */ /* 0x000fe2000000000c */
[----:B0-----:R-:W-:Y:S06]  /*8190*/  @!P2 BRA `(.L_x_11686) ;  /* 0x00000164009ca947 */ /* 0x001fec0003800000 */
.L_x_11956:
[----:B------:R-:W-:Y:S05]  /*81a0*/  BSYNC B1 ;  /* 0x0000000000017941 */ /* 0x000fea0003800000 */
.L_x_11685:
[----:B------:R-:W-:Y:S01]  /*81b0*/  BSSY B1, `(.L_x_11687) ;  /* 0x0000068000017945 */ /* 0x000fe20003800000 */
[----:B------:R-:W-:Y:S01]  /*81c0*/  IMAD.MOV.U32 R14, RZ, RZ, R42 ;  /* 0x000000ffff0e7224 */ /* 0x000fe200078e002a */
[----:B------:R-:W-:Y:S02]  /*81d0*/  MOV R15, R43 ;  /* 0x0000002b000f7202 */ /* 0x000fe40000000f00 */
[----:B------:R-:W-:Y:S01]  /*81e0*/  LOP3.LUT R13, R13, 0x38, RZ, 0xc0, !PT ;  /* 0x000000380d0d7812 */ /* 0x000fe200078ec0ff */
[----:B------:R-:W-:Y:S06]  /*81f0*/  @P0 BRA `(.L_x_11688) ;  /* 0x00000004008c0947 */ /* 0x000fec0003800000 */
[----:B------:R-:W1:Y:S01]  /*8200*/  S2R R4, SR_TID.X ;  /* 0x0000000000047919 */ /* 0x000e620000002100 */
[----:B------:R-:W-:Y:S01]  /*8210*/  IMAD.SHL.U32 R10, R10, 0x40, RZ ;  /* 0x000000400a0a7824 */ /* 0x000fe200078e00ff */
[----:B------:R-:W-:Y:S01]  /*8220*/  SHF.R.U64 R53, R32, 0x10, R33 ;  /* 0x0000001020357819 */ /* 0x000fe20000001221 */
[--C-:B------:R-:W-:Y:S01]  /*8230*/  HADD2.F32 R32, -RZ, R27.reuse.H0_H0 ;  /* 0x2000001bff207230 */ /* 0x100fe20000004100 */
[--C-:B------:R-:W-:Y:S02]  /*8240*/  SHF.R.U64 R54, R30, 0x10, R31.reuse ;  /* 0x000000101e367819 */ /* 0x100fe4000000121f */
[----:B------:R-:W-:Y:S02]  /*8250*/  LOP3.LUT R10, R10, 0x1c0, RZ, 0xc0, !PT ;  /* 0x000001c00a0a7812 */ /* 0x000fe400078ec0ff */
[----:B------:R-:W-:Y:S01]  /*8260*/  SHF.R.U32.HI R50, RZ, 0x10, R31 ;  /* 0x00000010ff327819 */ /* 0x000fe2000001161f */
[----:B------:R-:W-:Y:S01]  /*8270*/  HADD2.F32 R31, -RZ, R27.H1_H1 ;  /* 0x3000001bff1f7230 */ /* 0x000fe20000004100 */
[----:B------:R-:W-:-:S02]  /*8280*/  LOP3.LUT R46, R10, 0x38, R46, 0xf8, !PT ;  /* 0x000000380a2e7812 */ /* 0x000fc400078ef82e */
[--C-:B------:R-:W-:Y:S02]  /*8290*/  SHF.R.U32.HI R7, RZ, 0x3, R10.reuse ;  /* 0x00000003ff077819 */ /* 0x100fe4000001160a */
[----:B------:R-:W-:Y:S02]  /*82a0*/  SHF.R.U32.HI R33, RZ, 0x10, R33 ;  /* 0x00000010ff217819 */ /* 0x000fe40000011621 */
[----:B------:R-:W-:Y:S02]  /*82b0*/  LOP3.LUT R46, R46, R7, RZ, 0x3c, !PT ;  /* 0x000000072e2e7212 */ /* 0x000fe400078e3cff */
[----:B------:R-:W-:Y:S01]  /*82c0*/  LOP3.LUT R8, R7, R13, R10, 0x1e, !PT ;  /* 0x0000000d07087212 */ /* 0x000fe200078e1e0a */
[----:B------:R-:W-:Y:S01]  /*82d0*/  HADD2.F32 R33, -RZ, R33.H0_H0 ;  /* 0x20000021ff217230 */ /* 0x000fe20000004100 */
[----:B------:R-:W-:Y:S02]  /*82e0*/  SHF.R.U64 R55, R28, 0x10, R29 ;  /* 0x000000101c377819 */ /* 0x000fe4000000121d */
[--C-:B------:R-:W-:Y:S01]  /*82f0*/  SHF.R.U64 R51, R34, 0x10, R35.reuse ;  /* 0x0000001022337819 */ /* 0x100fe20000001223 */
[----:B------:R-:W-:Y:S01]  /*8300*/  HADD2.F32 R34, -RZ, R56.H0_H0 ;  /* 0x20000038ff227230 */ /* 0x000fe20000004100 */
[----:B------:R-:W-:Y:S01]  /*8310*/  SHF.R.U32.HI R48, RZ, 0x10, R35 ;  /* 0x00000010ff307819 */ /* 0x000fe20000011623 */
[----:B-1----:R-:W-:-:S05]  /*8320*/  VIADD R4, R4, 0xffffff80 ;  /* 0xffffff8004047836 */ /* 0x002fca0000000000 */
[----:B------:R-:W-:-:S04]  /*8330*/  SHF.R.S32.HI R9, RZ, 0x1f, R4 ;  /* 0x0000001fff097819 */ /* 0x000fc80000011404 */
[----:B------:R-:W-:-:S04]  /*8340*/  LEA.HI R9, R9, R4, RZ, 0x5 ;  /* 0x0000000409097211 */ /* 0x000fc800078f28ff */
[----:B------:R-:W-:-:S05]  /*8350*/  SHF.R.S32.HI R9, RZ, 0x5, R9 ;  /* 0x00000005ff097819 */ /* 0x000fca0000011409 */
[C---:B0-----:R-:W-:Y:S01]  /*8360*/  IMAD R5, R9.reuse, 0x200, R46 ;  /* 0x0000020009057824 */ /* 0x041fe200078e022e */
[----:B------:R-:W-:Y:S01]  /*8370*/  SHF.R.U32.HI R46, RZ, 0x10, R29 ;  /* 0x00000010ff2e7819 */ /* 0x000fe2000001161d */
[----:B------:R-:W-:Y:S02]  /*8380*/  IMAD R9, R9, 0x200, R8 ;  /* 0x0000020009097824 */ /* 0x000fe400078e0208 */
[--C-:B------:R-:W-:Y:S02]  /*8390*/  IMAD R47, R5, 0x2, R2.reuse ;  /* 0x00000002052f7824 */ /* 0x100fe400078e0202 */
[----:B------:R-:W-:-:S03]  /*83a0*/  IMAD R49, R9, 0x2, R2 ;  /* 0x0000000209317824 */ /* 0x000fc600078e0202 */
[----:B------:R-:W0:Y:S04]  /*83b0*/  LDS.128 R4, [R47+0x8400] ;  /* 0x008400002f047984 */ /* 0x000e280000000c00 */
[----:B------:R-:W1:Y:S01]  /*83c0*/  LDS.128 R8, [R49+0x8400] ;  /* 0x0084000031087984 */ /* 0x000e620000000c00 */
        /* <DEDUP_REMOVED lines=9> */
[C---:B------:R-:W-:Y:S01]  /*8460*/  FFMA.FTZ R35, R20.reuse, R31, -R35 ;  /* 0x0000001f14237223 */ /* 0x040fe20000010823 */
[----:B------:R-:W-:Y:S01]  /*8470*/  FFMA.FTZ R45, R20, R32, R45 ;  /* 0x00000020142d7223 */ /* 0x000fe2000001002d */
[----:B------:R-:W-:Y:S02]  /*8480*/  HADD2.F32 R23, -RZ, R7.H0_H0 ;  /* 0x20000007ff177230 */ /* 0x000fe40000004100 */
[----:B------:R-:W-:Y:S01]  /*8490*/  FMUL.FTZ R28, R28, R27 ;  /* 0x0000001b1c1c7220 */ /* 0x000fe20000410000 */
[----:B------:R-:W-:-:S02]  /*84a0*/  HADD2.F32 R20, -RZ, R57.H1_H1 ;  /* 0x30000039ff147230 */ /* 0x000fc40000004100 */
[----:B------:R-:W-:Y:S01]  /*84b0*/  FMUL.FTZ R32, R29, R34 ;  /* 0x000000221d207220 */ /* 0x000fe20000410000 */
[C---:B------:R-:W-:Y:S01]  /*84c0*/  FFMA.FTZ R46, R21.reuse, R27, -R46 ;  /* 0x0000001b152e7223 */ /* 0x040fe2000001082e */
        /* <DEDUP_REMOVED lines=21> */
[----:B------:R-:W-:Y:S01]  /*8620*/  FFMA.FTZ R34, R5, R20, -R34 ;  /* 0x0000001405227223 */ /* 0x000fe20000010822 */
[----:B------:R-:W-:-:S02]  /*8630*/  HADD2.F32 R7, -RZ, R6.H0_H0 ;  /* 0x20000006ff077230 */ /* 0x000fc40000004100 */
        /* <DEDUP_REMOVED lines=27> */
[----:B------:R1:W-:Y:S01]  /*87f0*/  STS.128 [R47+0x8400], R4 ;  /* 0x008400042f007388 */ /* 0x0003e20000000c00 */
[----:B------:R-:W-:Y:S02]  /*8800*/  F2FP.F16.F32.PACK_AB R8, R27, R32 ;  /* 0x000000201b08723e */ /* 0x000fe400000000ff */
[----:B------:R-:W-:-:S05]  /*8810*/  F2FP.F16.F32.PACK_AB R10, R21, R20 ;  /* 0x00000014150a723e */ /* 0x000fca00000000ff */
[----:B------:R1:W-:Y:S02]  /*8820*/  STS.128 [R49+0x8400], R8 ;  /* 0x0084000831007388 */ /* 0x0003e40000000c00 */
.L_x_11688:
[----:B------:R-:W-:Y:S05]  /*8830*/  BSYNC B1 ;  /* 0x0000000000017941 */ /* 0x000fea0003800000 */
.L_x_11687:
[----:B------:R-:W-:Y:S01]  /*8840*/  PRMT R46, R14, 0x5410, R15 ;  /* 0x000054100e2e7816 */ /* 0x000fe2000000000f */
[----:B------:R-:W-:Y:S06]  /*8850*/  @P1 BRA `(.L_x_11674) ;  /* 0x0000000400741947 */ /* 0x000fec0003800000 */
[----:B-1----:R-:W2:Y:S01]  /*8860*/  LDL R8, [R1+0x28] ;  /* 0x0000280001087983 */ /* 0x002ea20000100800 */
[----:B------:R-:W-:-:S03]  /*8870*/  VIADD R4, R17, 0x60 ;  /* 0x0000006011047836 */ /* 0x000fc60000000000 */
[----:B------:R-:W3:Y:S01]  /*8880*/  LDL R47, [R1+0x3c] ;  /* 0x00003c00012f7983 */ /* 0x000ee20000100800 */
[----:B------:R-:W-:-:S05]  /*8890*/  IMAD.SHL.U32 R4, R4, 0x40, RZ ;  /* 0x0000004004047824 */ /* 0x000fca00078e00ff */
[----:B------:R-:W-:-:S04]  /*88a0*/  LOP3.LUT R4, R4, 0x1c0, RZ, 0xc0, !PT ;  /* 0x000001c004047812 */ /* 0x000fc800078ec0ff */
[----:B0-----:R-:W-:-:S04]  /*88b0*/  SHF.R.U32.HI R5, RZ, 0x3, R4 ;  /* 0x00000003ff057819 */ /* 0x001fc80000011604 */
[----:B------:R-:W-:Y:S01]  /*88c0*/  LOP3.LUT R13, R5, R13, R4, 0x1e, !PT ;  /* 0x0000000d050d7212 */ /* 0x000fe200078e1e04 */
[--C-:B------:R-:W-:Y:S01]  /*88d0*/  HADD2.F32 R29, -RZ, R12.reuse.H1_H1 ;  /* 0x3000000cff1d7230 */ /* 0x100fe20000004100 */
[----:B------:R-:W-:Y:S01]  /*88e0*/  SHF.R.U32.HI R28, RZ, 0x10, R37 ;  /* 0x00000010ff1c7819 */ /* 0x000fe20000011625 */
[----:B------:R-:W-:Y:S01]  /*88f0*/  HADD2.F32 R31, -RZ, R12.H0_H0 ;  /* 0x2000000cff1f7230 */ /* 0x000fe20000004100 */
[----:B------:R-:W-:Y:S01]  /*8900*/  SHF.R.U32.HI R32, RZ, 0x10, R41 ;  /* 0x00000010ff207819 */ /* 0x000fe20000011629 */
[----:B------:R-:W-:Y:S02]  /*8910*/  HADD2.F32 R30, -RZ, R3.H1_H1 ;  /* 0x30000003ff1e7230 */ /* 0x000fe40000004100 */
[----:B------:R-:W-:Y:S02]  /*8920*/  HADD2.F32 R28, -RZ, R28.H0_H0 ;  /* 0x2000001cff1c7230 */ /* 0x000fe40000004100 */
[----:B------:R-:W-:Y:S01]  /*8930*/  HADD2.F32 R32, -RZ, R32.H0_H0 ;  /* 0x20000020ff207230 */ /* 0x000fe20000004100 */
[----:B------:R-:W-:-:S02]  /*8940*/  SHF.R.U64 R45, R36, 0x10, R37 ;  /* 0x00000010242d7819 */ /* 0x000fc40000001225 */
[----:B------:R-:W-:Y:S02]  /*8950*/  SHF.R.U64 R40, R40, 0x10, R41 ;  /* 0x0000001028287819 */ /* 0x000fe40000001229 */
[----:B------:R-:W-:Y:S02]  /*8960*/  SHF.R.U64 R41, R38, 0x10, R39 ;  /* 0x0000001026297819 */ /* 0x000fe40000001227 */
[----:B------:R-:W-:Y:S02]  /*8970*/  SHF.R.U64 R37, R42, 0x10, R43 ;  /* 0x000000102a257819 */ /* 0x000fe4000000122b */
[----:B------:R-:W-:Y:S02]  /*8980*/  SHF.R.U32.HI R38, RZ, 0x10, R39 ;  /* 0x00000010ff267819 */ /* 0x000fe40000011627 */
[----:B------:R-:W-:Y:S01]  /*8990*/  SHF.R.U32.HI R42, RZ, 0x10, R43 ;  /* 0x00000010ff2a7819 */ /* 0x000fe2000001162b */
[----:B--2---:R-:W-:-:S04]  /*89a0*/  IMAD.IADD R13, R8, 0x1, R13 ;  /* 0x00000001080d7824 */ /* 0x004fc800078e020d */
[----:B------:R-:W-:Y:S01]  /*89b0*/  IMAD R13, R13, 0x2, R2 ;  /* 0x000000020d0d7824 */ /* 0x000fe200078e0202 */
[----:B---3--:R-:W0:Y:S04]  /*89c0*/  LDS.128 R4, [R47+0x8400] ;  /* 0x008400002f047984 */ /* 0x008e280000000c00 */
[----:B------:R-:W1:Y:S01]  /*89d0*/  LDS.128 R8, [R13+0x8400] ;  /* 0x008400000d087984 */ /* 0x000e620000000c00 */
[----:B0-----:R-:W-:Y:S02]  /*89e0*/  HADD2.F32 R14, -RZ, R5.H0_H0 ;  /* 0x20000005ff0e7230 */ /* 0x001fe40000004100 */
[--C-:B-1----:R-:W-:Y:S02]  /*89f0*/  HADD2.F32 R12, -RZ, R9.reuse.H0_H0 ;  /* 0x20000009ff0c7230 */ /* 0x102fe40000004100 */
[----:B------:R-:W-:-:S02]  /*8a00*/  HADD2.F32 R23, -RZ, R9.H1_H1 ;  /* 0x30000009ff177230 */ /* 0x000fc40000004100 */
[----:B------:R-:W-:Y:S02]  /*8a10*/  HADD2.F32 R9, -RZ, R8.H0_H0 ;  /* 0x20000008ff097230 */ /* 0x000fe40000004100 */
[C---:B------:R-:W-:Y:S01]  /*8a20*/  FMUL.FTZ R33, R12.reuse, R31 ;  /* 0x0000001f0c217220 */ /* 0x040fe20000410000 */
[-C--:B------:R-:W-:Y:S01]  /*8a30*/  FMUL.FTZ R35, R12, R29.reuse ;  /* 0x0000001d0c237220 */ /* 0x080fe20000410000 */
[----:B------:R-:W-:Y:S02]  /*8a40*/  HADD2.F32 R15, -RZ, R5.H1_H1 ;  /* 0x30000005ff0f7230 */ /* 0x000fe40000004100 */
[----:B------:R-:W-:Y:S01]  /*8a50*/  FMUL.FTZ R34, R23, R32 ;  /* 0x0000002017227220 */ /* 0x000fe20000410000 */
[----:B------:R-:W-:Y:S02]  /*8a60*/  HADD2.F32 R5, -RZ, R4.H0_H0 ;  /* 0x20000004ff057230 */ /* 0x000fe40000004100 */
[C---:B------:R-:W-:Y:S01]  /*8a70*/  FFMA.FTZ R33, R14.reuse, R29, -R33 ;  /* 0x0000001d0e217223 */ /* 0x040fe20000010821 */
[----:B------:R-:W-:Y:S01]  /*8a80*/  FFMA.FTZ R35, R14, R31, R35 ;  /* 0x0000001f0e237223 */ /* 0x000fe20000010023 */
[----:B------:R-:W-:-:S02]  /*8a90*/  HADD2.F32 R12, -RZ, R3.H0_H0 ;  /* 0x20000003ff0c7230 */ /* 0x000fc40000004100 */
[----:B------:R-:W-:Y:S01]  /*8aa0*/  FMUL.FTZ R36, R23, R28 ;  /* 0x0000001c17247220 */ /* 0x000fe20000410000 */
[----:B------:R-:W-:Y:S01]  /*8ab0*/  FMUL.FTZ R14, R9, R30 ;  /* 0x0000001e090e7220 */ /* 0x000fe20000410000 */
[C---:B------:R-:W-:Y:S01]  /*8ac0*/  FFMA.FTZ R34, R15.reuse, R28, -R34 ;  /* 0x0000001c0f227223 */ /* 0x040fe20000010822 */
[----:B------:R-:W-:Y:S02]  /*8ad0*/  HADD2.F32 R26, -RZ, R10.H0_H0 ;  /* 0x2000000aff1a7230 */ /* 0x000fe40000004100 */
[----:B------:R-:W-:Y:S01]  /*8ae0*/  FFMA.FTZ R36, R15, R32, R36 ;  /* 0x000000200f247223 */ /* 0x000fe20000010024 */
[----:B------:R-:W-:Y:S02]  /*8af0*/  HADD2.F32 R23, -RZ, R46.H0_H0 ;  /* 0x2000002eff177230 */ /* 0x000fe40000004100 */
[-C--:B------:R-:W-:Y:S01]  /*8b00*/  FMUL.FTZ R9, R9, R12.reuse ;  /* 0x0000000c09097220 */ /* 0x080fe20000410000 */
[----:B------:R-:W-:Y:S01]  /*8b10*/  FFMA.FTZ R15, R5, R12, -R14 ;  /* 0x0000000c050f7223 */ /* 0x000fe2000001080e */
[----:B------:R-:W-:-:S02]  /*8b20*/  HADD2.F32 R3, -RZ, R0.H1_H1 ;  /* 0x30000000ff037230 */ /* 0x000fc40000004100 */
[----:B------:R-:W-:Y:S02]  /*8b30*/  HADD2.F32 R27, -RZ, R11.H0_H0 ;  /* 0x2000000bff1b7230 */ /* 0x000fe40000004100 */
[----:B------:R-:W-:Y:S02]  /*8b40*/  HADD2.F32 R14, -RZ, R46.H1_H1 ;  /* 0x3000002eff0e7230 */ /* 0x000fe40000004100 */
[----:B------:R-:W-:Y:S01]  /*8b50*/  FFMA.FTZ R30, R5, R30, R9 ;  /* 0x0000001e051e7223 */ /* 0x000fe20000010009 */
[----:B------:R-:W-:Y:S02]  /*8b60*/  HADD2.F32 R20, -RZ, R6.H0_H0 ;  /* 0x20000006ff147230 */ /* 0x000fe40000004100 */
[C---:B------:R-:W-:Y:S01]  /*8b70*/  FMUL.FTZ R5, R26.reuse, R23 ;  /* 0x000000171a057220 */ /* 0x040fe20000410000 */
[----:B------:R-:W-:Y:S02]  /*8b80*/  HADD2.F32 R21, -RZ, R7.H0_H0 ;  /* 0x20000007ff157230 */ /* 0x000fe40000004100 */
[----:B------:R-:W-:Y:S01]  /*8b90*/  FMUL.FTZ R9, R26, R3 ;  /* 0x000000031a097220 */ /* 0x000fe20000410000 */
[----:B------:R-:W-:-:S02]  /*8ba0*/  HADD2.F32 R0, -RZ, R0.H0_H0 ;  /* 0x20000000ff007230 */ /* 0x000fc40000004100 */
[C---:B------:R-:W-:Y:S01]  /*8bb0*/  FMUL.FTZ R32, R27.reuse, R14 ;  /* 0x0000000e1b207220 */ /* 0x040fe20000410000 */
[----:B------:R-:W-:Y:S02]  /*8bc0*/  HADD2.F32 R11, -RZ, R11.H1_H1 ;  /* 0x3000000bff0b7230 */ /* 0x000fe40000004100 */
[----:B------:R-:W-:Y:S02]  /*8bd0*/  HADD2.F32 R26, -RZ, R42.H0_H0 ;  /* 0x2000002aff1a7230 */ /* 0x000fe40000004100 */
[----:B------:R-:W-:Y:S02]  /*8be0*/  HADD2.F32 R12, -RZ, R38.H0_H0 ;  /* 0x20000026ff0c7230 */ /* 0x000fe40000004100 */
[----:B------:R-:W-:Y:S01]  /*8bf0*/  FFMA.FTZ R28, R20, R3, -R5 ;  /* 0x00000003141c7223 */ /* 0x000fe20000010805 */
[-C--:B------:R-:W-:Y:S01]  /*8c00*/  FMUL.FTZ R27, R27, R0.reuse ;  /* 0x000000001b1b7220 */ /* 0x080fe20000410000 */
[----:B------:R-:W-:Y:S01]  /*8c10*/  FFMA.FTZ R32, R21, R0, -R32 ;  /* 0x0000000015207223 */ /* 0x000fe20000010820 */
[----:B------:R-:W-:-:S02]  /*8c20*/  HADD2.F32 R7, -RZ, R7.H1_H1 ;  /* 0x30000007ff077230 */ /* 0x000fc40000004100 */
[----:B------:R-:W-:Y:S01]  /*8c30*/  FFMA.FTZ R20, R20, R23, R9 ;  /* 0x0000001714147223 */ /* 0x000fe20000010009 */
[C---:B------:R-:W-:Y:S01]  /*8c40*/  FMUL.FTZ R38, R11.reuse, R26 ;  /* 0x0000001a0b267220 */ /* 0x040fe20000410000 */
[----:B------:R-:W-:Y:S01]  /*8c50*/  FMUL.FTZ R0, R11, R12 ;  /* 0x0000000c0b007220 */ /* 0x000fe20000410000 */
[----:B------:R-:W-:Y:S02]  /*8c60*/  HADD2.F32 R8, -RZ, R8.H1_H1 ;  /* 0x30000008ff087230 */ /* 0x000fe40000004100 */
[----:B------:R-:W-:Y:S02]  /*8c70*/  HADD2.F32 R10, -RZ, R10.H1_H1 ;  /* 0x3000000aff0a7230 */ /* 0x000fe40000004100 */
[----:B------:R-:W-:Y:S02]  /*8c80*/  HADD2.F32 R9, -RZ, R40.H0_H0 ;  /* 0x20000028ff097230 */ /* 0x000fe40000004100 */
[----:B------:R-:W-:Y:S02]  /*8c90*/  HADD2.F32 R11, -RZ, R37.H0_H0 ;  /* 0x20000025ff0b7230 */ /* 0x000fe40000004100 */
[----:B------:R-:W-:-:S02]  /*8ca0*/  HADD2.F32 R3, -RZ, R45.H0_H0 ;  /* 0x2000002dff037230 */ /* 0x000fc40000004100 */
        /* <DEDUP_REMOVED lines=24> */
.L_x_11674:
[----:B------:R-:W-:Y:S05]  /*8e30*/  BSYNC B0 ;  /* 0x0000000000007941 */ /* 0x000fea0003800000 */
.L_x_11654:
        /* <DEDUP_REMOVED lines=8> */
.L_x_11651:
[----:B-12---:R-:W-:-:S05]  /*8ec0*/  IMAD.U32 R0, RZ, RZ, UR37 ;  /* 0x00000025ff007e24 */ /* 0x006fca000f8e00ff */
[----:B------:R-:W-:-:S13]  /*8ed0*/  ISETP.NE.AND P0, PT, R0, 0x3, PT ;  /* 0x000000030000780c */ /* 0x000fda0003f05270 */
[----:B------:R-:W-:Y:S05]  /*8ee0*/  @!P0 BRA `(.L_x_11689) ;  /* 0x0000000000048947 */ /* 0x000fea0003800000 */
[----:B------:R-:W-:Y:S01]  /*8ef0*/  BPT.TRAP 0x1 ;  /* 0x000000040000795c */ /* 0x000fe20000300000 */
.L_x_11689:
[----:B------:R-:W-:Y:S01]  /*8f00*/  IMAD R89, R16, 0x8, R2 ;  /* 0x0000000810597824 */ /* 0x000fe200078e0202 */
[----:B------:R-:W-:-:S04]  /*8f10*/  SHF.L.U32 R0, R19, 0x1f, RZ ;  /* 0x0000001f13007819 */ /* 0x000fc800000006ff */
[----:B------:R1:W2:Y:S01]  /*8f20*/  SYNCS.PHASECHK.TRANS64.TRYWAIT P2, [R89+URZ+0x16830], R0 ;  /* 0x01683000590075a7 */ /* 0x0002a2000804017f */
[----:B------:R-:W-:Y:S05]  /*8f30*/  @!P0 BRA `(.L_x_11690) ;  /* 0x0000000000048947 */ /* 0x000fea0003800000 */
[----:B------:R-:W-:Y:S01]  /*8f40*/  BPT.TRAP 0x1 ;  /* 0x000000040000795c */ /* 0x000fe20000300000 */
.L_x_11690:
[----:B0-----:R-:W0:Y:S01]  /*8f50*/  S2R R3, SR_TID.X ;  /* 0x0000000000037919 */ /* 0x001e220000002100 */
[----:B------:R-:W-:Y:S01]  /*8f60*/  LOP3.LUT R44, R44, 0xffffff80, RZ, 0xc0, !PT ;  /* 0xffffff802c2c7812 */ /* 0x000fe200078ec0ff */
[----:B---3--:R-:W3:Y:S01]  /*8f70*/  S2R R7, SR_TID.X ;  /* 0x0000000000077919 */ /* 0x008ee20000002100 */
[----:B0-----:R-:W-:-:S04]  /*8f80*/  VIADD R3, R3, 0xffffff80 ;  /* 0xffffff8003037836 */ /* 0x001fc80000000000 */
[----:B------:R-:W-:Y:S01]  /*8f90*/  IMAD.IADD R44, R3, 0x1, -R44 ;  /* 0x00000001032c7824 */ /* 0x000fe200078e0a2c */
[----:B---3--:R-:W-:-:S04]  /*8fa0*/  LOP3.LUT R8, R7, 0x7f, RZ, 0xc0, !PT ;  /* 0x0000007f07087812 */ /* 0x008fc800078ec0ff */
[----:B------:R-:W-:Y:S02]  /*8fb0*/  SHF.R.S32.HI R5, RZ, 0x1f, R44 ;  /* 0x0000001fff057819 */ /* 0x000fe4000001142c */
[----:B------:R-:W-:Y:S02]  /*8fc0*/  ISETP.NE.AND P1, PT, R8, RZ, PT ;  /* 0x000000ff0800720c */ /* 0x000fe40003f25270 */
[CC--:B------:R-:W-:Y:S02]  /*8fd0*/  LEA.HI R3, R5.reuse, R44.reuse, RZ, 0x2 ;  /* 0x0000002c05037211 */ /* 0x0c0fe400078f10ff */
[----:B------:R-:W-:Y:S02]  /*8fe0*/  LEA.HI R5, R5, R44, RZ, 0x5 ;  /* 0x0000002c05057211 */ /* 0x000fe400078f28ff */
[--C-:B------:R-:W-:Y:S02]  /*8ff0*/  SHF.R.S32.HI R4, RZ, 0x2, R3.reuse ;  /* 0x00000002ff047819 */ /* 0x100fe40000011403 */
[----:B------:R-:W-:-:S02]  /*9000*/  SHF.R.S32.HI R3, RZ, 0x1f, R3 ;  /* 0x0000001fff037819 */ /* 0x000fc40000011403 */
[----:B------:R-:W-:Y:S02]  /*9010*/  SHF.R.S32.HI R5, RZ, 0x5, R5 ;  /* 0x00000005ff057819 */ /* 0x000fe40000011405 */
[----:B------:R-:W-:Y:S01]  /*9020*/  LEA.HI R6, R3, R4, RZ, 0x3 ;  /* 0x0000000403067211 */ /* 0x000fe200078f18ff */
[----:B------:R-:W-:-:S03]  /*9030*/  IMAD.HI R3, R24, 0x55555556, RZ ;  /* 0x5555555618037827 */ /* 0x000fc600078e02ff */
[----:B------:R-:W-:Y:S02]  /*9040*/  LOP3.LUT R7, R6, 0xfffffff8, RZ, 0xc0, !PT ;  /* 0xfffffff806077812 */ /* 0x000fe400078ec0ff */
[----:B------:R-:W-:-:S03]  /*9050*/  LEA.HI R3, R3, R3, RZ, 0x1 ;  /* 0x0000000303037211 */ /* 0x000fc600078f08ff */
[----:B------:R-:W-:Y:S02]  /*9060*/  IMAD.IADD R4, R4, 0x1, -R7 ;  /* 0x0000000104047824 */ /* 0x000fe400078e0a07 */
[----:B------:R-:W-:Y:S02]  /*9070*/  IMAD R3, R3, -0x3, R24 ;  /* 0xfffffffd03037824 */ /* 0x000fe400078e0218 */
[----:B------:R-:W-:Y:S01]  /*9080*/  IMAD R4, R5, 0x10, R4 ;  /* 0x0000001005047824 */ /* 0x000fe200078e0204 */
[----:B--2---:R-:W-:Y:S06]  /*9090*/  @P2 BRA `(.L_x_11691) ;  /* 0x0000000000082947 */ /* 0x004fec0003800000 */
[----:B------:R-:W0:Y:S02]  /*90a0*/  SYNCS.PHASECHK.TRANS64.TRYWAIT P2, [R89+URZ+0x16830], R0 ;  /* 0x01683000590075a7 */ /* 0x000e24000804017f */
[----:B0-----:R-:W-:Y:S05]  /*90b0*/  @!P2 BRA `(.L_x_11692) ;  /* 0x0000015400e8a947 */ /* 0x001fea0003800000 */
.L_x_11691:
[----:B------:R-:W-:Y:S05]  /*90c0*/  WARPSYNC.ALL ;  /* 0x0000000000007948 */ /* 0x000fea0003800000 */
[----:B------:R-:W-:Y:S01]  /*90d0*/  IMAD R156, R3, 0x40, R4 ;  /* 0x00000040039c7824 */ /* 0x000fe200078e0204 */
[----:B01----:R-:W-:Y:S02]  /*90e0*/  IADD3 R0, R2, 0xe400, RZ ;  /* 0x0000e40002007810 */ /* 0x003fe40007ffe0ff */
[----:B------:R-:W-:Y:S02]  /*90f0*/  LOP3.LUT R6, R25, 0x10000, RZ, 0xfc, !PT ;  /* 0x0001000019067812 */ /* 0x000fe400078efcff */
[----:B------:R-:W-:-:S04]  /*9100*/  SHF.R.U32.HI R0, RZ, 0x4, R0 ;  /* 0x00000004ff007819 */ /* 0x000fc80000011600 */
[----:B------:R-:W-:-:S04]  /*9110*/  LOP3.LUT R0, R0, 0x3fff, RZ, 0xc0, !PT ;  /* 0x00003fff00007812 */ /* 0x000fc800078ec0ff */
[----:B------:R-:W-:Y:S01]  /*9120*/  LOP3.LUT R3, R0, 0x10000, RZ, 0xfc, !PT ;  /* 0x0001000000037812 */ /* 0x000fe200078efcff */
[----:B------:R-:W-:Y:S02]  /*9130*/  IMAD.MOV.U32 R7, RZ, RZ, 0x40000040 ;  /* 0x40000040ff077424 */ /* 0x000fe400078e00ff */
[----:B------:R-:W-:Y:S02]  /*9140*/  IMAD.MOV.U32 R5, RZ, RZ, 0x40000040 ;  /* 0x40000040ff057424 */ /* 0x000fe400078e00ff */
[----:B------:R-:W-:Y:S01]  /*9150*/  IMAD R4, R16, 0x400, R3 ;  /* 0x0000040010047824 */ /* 0x000fe200078e0203 */
[C---:B------:R-:W-:Y:S01]  /*9160*/  R2UR UR4, R6.reuse ;  /* 0x00000000060472ca */ /* 0x040fe200000e0000 */
[----:B------:R-:W-:Y:S01]  /*9170*/  WARPGROUP.ARRIVE ;  /* 0x00000000000079c5 */ /* 0x000fe20000000000 */
[----:B------:R-:W-:Y:S01]  /*9180*/  R2UR UR5, R7 ;  /* 0x00000000070572ca */ /* 0x000fe200000e0000 */
[----:B------:R-:W-:Y:S01]  /*9190*/  VIADD R12, R6, 0x2 ;  /* 0x00000002060c7836 */ /* 0x000fe20000000000 */
[C---:B------:R-:W-:Y:S01]  /*91a0*/  R2UR UR6, R4.reuse ;  /* 0x00000000040672ca */ /* 0x040fe200000e0000 */
[----:B------:R-:W-:Y:S01]  /*91b0*/  IMAD.MOV.U32 R13, RZ, RZ, 0x40000040 ;  /* 0x40000040ff0d7424 */ /* 0x000fe200078e00ff */
[----:B------:R-:W-:Y:S01]  /*91c0*/  R2UR UR7, R5 ;  /* 0x00000000050772ca */ /* 0x000fe200000e0000 */
[----:B------:R-:W-:Y:S01]  /*91d0*/  IMAD.MOV.U32 R9, RZ, RZ, 0x40000040 ;  /* 0x40000040ff097424 */ /* 0x000fe200078e00ff */
[----:B------:R0:W-:Y:S01]  /*91e0*/  STL [R1+0xc], R3 ;  /* 0x00000c0301007387 */ /* 0x0001e20000100800 */
[----:B------:R-:W-:-:S03]  /*91f0*/  VIADD R8, R4, 0x2 ;  /* 0x0000000204087836 */ /* 0x000fc60000000000 */
[----:B------:R-:W2:Y:S04]  /*9200*/  LDL R110, [R1+0x20] ;  /* 0x00002000016e7983 */ /* 0x000ea80000100800 */
[----:B------:R-:W3:Y:S03]  /*9210*/  LDL R111, [R1+0x24] ;  /* 0x00002400016f7983 */ /* 0x000ee60000100800 */
[----:B------:R-:W-:Y:S01]  /*9220*/  HGMMA.64x128x16.F32 R24, gdesc[UR4], RZ, !UPT, gsb0 ;  /* 0x01e00000041879f0 */ /* 0x000fe2000c0008ff */
[----:B------:R-:W-:Y:S01]  /*9230*/  R2UR UR4, R12 ;  /* 0x000000000c0472ca */ /* 0x000fe200000e0000 */
[----:B------:R-:W4:Y:S01]  /*9240*/  LDL R109, [R1+0x14] ;  /* 0x00001400016d7983 */ /* 0x000f220000100800 */
[----:B------:R-:W-:-:S02]  /*9250*/  R2UR UR5, R13 ;  /* 0x000000000d0572ca */ /* 0x000fc400000e0000 */
[----:B------:R-:W-:Y:S02]  /*9260*/  R2UR UR6, R8 ;  /* 0x00000000080672ca */ /* 0x000fe400000e0000 */
[----:B------:R-:W-:Y:S01]  /*9270*/  R2UR UR7, R9 ;  /* 0x00000000090772ca */ /* 0x000fe200000e0000 */
[----:B------:R-:W-:Y:S02]  /*9280*/  VIADD R10, R6, 0x4 ;  /* 0x00000004060a7836 */ /* 0x000fe40000000000 */
[----:B------:R-:W-:Y:S02]  /*9290*/  VIADD R8, R4, 0x4 ;  /* 0x0000000404087836 */ /* 0x000fe40000000000 */
[----:B------:R-:W-:Y:S02]  /*92a0*/  IMAD.MOV.U32 R11, RZ, RZ, 0x40000040 ;  /* 0x40000040ff0b7424 */ /* 0x000fe400078e00ff */
[----:B------:R-:W-:Y:S01]  /*92b0*/  IMAD.MOV.U32 R9, RZ, RZ, 0x40000040 ;  /* 0x40000040ff097424 */ /* 0x000fe200078e00ff */
[----:B------:R-:W-:-:S02]  /*92c0*/  WARPGROUP.DEPBAR.LE gsb0, 0x0 ;  /* 0x00008000000079c5 */ /* 0x000fc40000010000 */
        /* <DEDUP_REMOVED lines=8> */
[----:B------:R-:W-:Y:S02]  /*9350*/  IMAD.MOV.U32 R9, RZ, RZ, 0x40000040 ;  /* 0x40000040ff097424 */ /* 0x000fe400078e00ff */
[----:B------:R-:W-:Y:S01]  /*9360*/  IMAD.MOV.U32 R5, RZ, RZ, 0x40000040 ;  /* 0x40000040ff057424 */ /* 0x000fe200078e00ff */
[----:B------:R-:W-:Y:S02]  /*9370*/  WARPGROUP.DEPBAR.LE gsb0, 0x0 ;  /* 0x00008000000079c5 */ /* 0x000fe40000010000 */
[----:B------:R-:W-:-:S06]  /*9380*/  WARPGROUP.ARRIVE ;  /* 0x00000000000079c5 */ /* 0x000fcc0000000000 */
[----:B------:R-:W-:Y:S01]  /*9390*/  HGMMA.64x128x16.F32 R24, gdesc[UR4], R24, gsb0 ;  /* 0x01e00000041879f0 */ /* 0x000fe20008000818 */
[----:B------:R-:W-:Y:S02]  /*93a0*/  R2UR UR4, R8 ;  /* 0x00000000080472ca */ /* 0x000fe400000e0000 */
[----:B------:R-:W-:Y:S02]  /*93b0*/  R2UR UR5, R9 ;  /* 0x00000000090572ca */ /* 0x000fe400000e0000 */
[----:B------:R-:W-:Y:S02]  /*93c0*/  R2UR UR6, R4 ;  /* 0x00000000040672ca */ /* 0x000fe400000e0000 */
[----:B------:R-:W-:Y:S01]  /*93d0*/  R2UR UR7, R5 ;  /* 0x00000000050772ca */ /* 0x000fe200000e0000 */
[----:B------:R-:W-:Y:S02]  /*93e0*/  WARPGROUP.DEPBAR.LE gsb0, 0x0 ;  /* 0x00008000000079c5 */ /* 0x000fe40000010000 */
[----:B------:R-:W-:-:S10]  /*93f0*/  WARPGROUP.ARRIVE ;  /* 0x00000000000079c5 */ /* 0x000fd40000000000 */
[----:B------:R-:W-:Y:S01]  /*9400*/  HGMMA.64x128x16.F32 R24, gdesc[UR4], R24, gsb0 ;  /* 0x01e00000041879f0 */ /* 0x000fe20008000818 */
[----:B------:R-:W-:Y:S01]  /*9410*/  ULDC.64 UR4, c[0x0][0x9d8] ;  /* 0x0002760000047ab9 */ /* 0x000fe20000000a00 */
[----:B------:R-:W-:Y:S02]  /*9420*/  ULDC.64 UR6, c[0x0][0x9e0] ;  /* 0x0002780000067ab9 */ /* 0x000fe40000000a00 */
[----:B------:R-:W-:Y:S01]  /*9430*/  UISETP.GE.AND UP0, UPT, UR7, 0x1, UPT ;  /* 0x000000010700788c */ /* 0x000fe2000bf06270 */
[----:B------:R-:W-:-:S05]  /*9440*/  @!P1 VIADD R89, R89, 0x16840 ;  /* 0x0001684059599836 */ /* 0x000fca0000000000 */
[----:B------:R-:W-:Y:S01]  /*9450*/  PLOP3.LUT P2, PT, PT, PT, UP0, 0x40, 0x0 ;  /* 0x000000000000781c */ /* 0x000fe20003f4e808 */
[----:B------:R-:W-:Y:S01]  /*9460*/  ULOP3.LUT UR30, URZ, UR5, URZ, 0x33, !UPT ;  /* 0x000000053f1e7292 */ /* 0x000fe2000f8e333f */
[----:B------:R-:W-:Y:S01]  /*9470*/  @!P1 PRMT R89, RZ, 0x654, R89 ;  /* 0x00000654ff599816 */ /* 0x000fe20000000059 */
[----:B----4-:R-:W-:Y:S01]  /*9480*/  IMAD R156, R109, 0xc0, R156 ;  /* 0x000000c06d9c7824 */ /* 0x010fe200078e029c */
[----:B------:R-:W-:Y:S02]  /*9490*/  WARPGROUP.DEPBAR.LE gsb0, 0x0 ;  /* 0x00008000000079c5 */ /* 0x000fe40000010000 */
[----:B------:R-:W-:Y:S01]  /*94a0*/  FMUL.FTZ R96, R37, UR4 ;  /* 0x0000000425607c20 */ /* 0x000fe20008410000 */
[----:B------:R-:W-:Y:S02]  /*94b0*/  IMAD.MOV.U32 R37, RZ, RZ, -0x80 ;  /* 0xffffff80ff257424 */ /* 0x000fe400078e00ff */
        /* <DEDUP_REMOVED lines=23> */
[----:B-----5:R-:W-:Y:S01]  /*9630*/  FMUL.FTZ R23, R39, UR4 ;  /* 0x0000000427177c20 */ /* 0x020fe20008410000 */
        /* <DEDUP_REMOVED lines=38> */
[----:B--2---:R-:W-:Y:S01]  /*98a0*/  IADD3 R48, R110, R80, RZ ;  /* 0x000000506e307210 */ /* 0x004fe20007ffe0ff */
[----:B------:R-:W-:Y:S01]  /*98b0*/  FMUL.FTZ R37, R87, UR4 ;  /* 0x0000000457257c20 */ /* 0x000fe20008410000 */
[----:B------:R-:W-:Y:S01]  /*98c0*/  FMUL.FTZ R84, R84, UR4 ;  /* 0x0000000454547c20 */ /* 0x000fe20008410000 */
[----:B------:R0:W-:Y:S01]  /*98d0*/  @!P1 SYNCS.ARRIVE.TRANS64.RED.A1T0 RZ, [R89+URZ], RZ ;  /* 0x000000ff59ff99a7 */ /* 0x0001e2000810043f */
[----:B---3--:R-:W-:Y:S01]  /*98e0*/  IADD3 R50, -R111, 0x1, R48 ;  /* 0x000000016f327810 */ /* 0x008fe20007ffe130 */
[----:B------:R-:W1:Y:S04]  /*98f0*/  MUFU.TANH R3, R3 ;  /* 0x0000000300037308 */ /* 0x000e680000002400 */
[----:B------:R-:W-:-:S04]  /*9900*/  IMAD R50, R155, -0x2, R50 ;  /* 0xfffffffe9b327824 */ /* 0x000fc800078e0232 */
[----:B------:R-:W2:Y:S01]  /*9910*/  MUFU.TANH R90, R90 ;  /* 0x0000005a005a7308 */ /* 0x000ea20000002400 */
[----:B------:R-:W-:-:S07]  /*9920*/  IMAD R81, R155, -0x2, R48 ;  /* 0xfffffffe9b517824 */ /* 0x000fce00078e0230 */
[----:B------:R-:W3:Y:S01]  /*9930*/  MUFU.TANH R0, R0 ;  /* 0x0000000000007308 */ /* 0x000ee20000002400 */
[----:B------:R-:W-:-:S07]  /*9940*/  VIADD R82, R50, UR6 ;  /* 0x0000000632527c36 */ /* 0x000fce0008000000 */
        /* <DEDUP_REMOVED lines=78> */
.L_x_11695:
[----:B------:R-:W-:-:S06]  /*9e30*/  UISETP.NE.AND UP1, UPT, UR7, 0x1, UPT ;  /* 0x000000010700788c */ /* 0x000fcc000bf25270 */
[----:B------:R-:W-:-:S05]  /*9e40*/  PLOP3.LUT P2, PT, PT, PT, UP1, 0x80, 0x0 ;  /* 0x000000000000781c */ /* 0x000fca0003f4f018 */
[----:B------:R-:W-:-:S08]  /*9e50*/  @UP1 ULDC.64 UR4, c[0x0][0x9e8] ;  /* 0x00027a0000041ab9 */ /* 0x000fd00000000a00 */
[----:B------:R-:W-:-:S05]  /*9e60*/  @P2 IMAD.HI.U32 R49, R48, UR4, RZ ;  /* 0x0000000430312c27 */ /* 0x000fca000f8e00ff */
[----:B------:R-:W-:-:S07]  /*9e70*/  @P2 SHF.R.U32.HI R48, RZ, UR5, R49 ;  /* 0x00000005ff302c19 */ /* 0x000fce0008011631 */
.L_x_11696:
[----:B------:R-:W-:Y:S05]  /*9e80*/  BSYNC B0 ;  /* 0x0000000000007941 */ /* 0x000fea0003800000 */
.L_x_11694:
[----:B------:R-:W-:-:S04]  /*9e90*/  IMAD R48, R48, UR7, -R79 ;  /* 0x0000000730307c24 */ /* 0x000fc8000f8e0a4f */
[----:B------:R-:W-:-:S05]  /*9ea0*/  IMAD R48, R155, -0x2, R48 ;  /* 0xfffffffe9b307824 */ /* 0x000fca00078e0230 */
[----:B------:R-:W-:Y:S02]  /*9eb0*/  VIMNMX R78, R78, R48, !PT ;  /* 0x000000304e4e7248 */ /* 0x000fe40007fe0100 */
[----:B------:R-:W-:-:S07]  /*9ec0*/  VIADDMNMX R77, R48, UR7, R77, PT ;  /* 0x00000007304d7c46 */ /* 0x000fce000b80014d */
.L_x_11693:
[----:B------:R-:W-:Y:S01]  /*9ed0*/  ISETP.GE.AND P3, PT, R80, 0x9, PT ;  /* 0x000000095000780c */ /* 0x000fe20003f66270 */
[----:B------:R-:W-:Y:S01]  /*9ee0*/  VIADD R157, R156, 0x8 ;  /* 0x000000089c9d7836 */ /* 0x000fe20000000000 */
[----:B------:R-:W-:Y:S02]  /*9ef0*/  ISETP.GE.AND P2, PT, R80, 0x2, PT ;  /* 0x000000025000780c */ /* 0x000fe40003f46270 */
[----:B------:R-:W-:Y:S02]  /*9f00*/  LOP3.LUT R22, R22, 0xfffffffd, RZ, 0xc0, !PT ;  /* 0xfffffffd16167812 */ /* 0x000fe400078ec0ff */
[----:B------:R-:W-:Y:S02]  /*9f10*/  ISETP.GT.AND P4, PT, R78, 0x1, !P2 ;  /* 0x000000014e00780c */ /* 0x000fe40005784270 */
[----:B------:R-:W-:Y:S02]  /*9f20*/  ISETP.GE.AND P5, PT, R80, 0xa, PT ;  /* 0x0000000a5000780c */ /* 0x000fe40003fa6270 */
[----:B------:R-:W-:-:S03]  /*9f30*/  ISETP.LT.OR P4, PT, R77, 0x2, P4 ;  /* 0x000000024d00780c */ /* 0x000fc60002781670 */
[----:B------:R-:W-:Y:S02]  /*9f40*/  @P3 LOP3.LUT R22, R22, 0x2, RZ, 0xfc, !PT ;  /* 0x0000000216163812 */ /* 0x000fe400078efcff */
[----:B------:R-:W-:Y:S02]  /*9f50*/  ISETP.GT.AND P3, PT, R78, 0x8, !P3 ;  /* 0x000000084e00780c */ /* 0x000fe40005f64270 */
[----:B------:R-:W-:Y:S02]  /*9f60*/  FSEL R90, R90, -INF , !P4 ;  /* 0xff8000005a5a7808 */ /* 0x000fe40006000000 */
[----:B------:R-:W-:Y:S02]  /*9f70*/  ISETP.LT.OR P3, PT, R77, 0x9, P3 ;  /* 0x000000094d00780c */ /* 0x000fe40001f61670 */
[----:B------:R-:W-:Y:S02]  /*9f80*/  ISETP.GE.AND P4, PT, R80, 0x11, PT ;  /* 0x000000115000780c */ /* 0x000fe40003f86270 */
[----:B------:R-:W-:-:S02]  /*9f90*/  LOP3.LUT R22, R22, 0xfffffffb, RZ, 0xc0, !PT ;  /* 0xfffffffb16167812 */ /* 0x000fc400078ec0ff */
[----:B0-----:R-:W-:Y:S02]  /*9fa0*/  FSEL R49, R92, -INF , !P3 ;  /* 0xff8000005c317808 */ /* 0x001fe40005800000 */
[----:B------:R-:W-:Y:S02]  /*9fb0*/  ISETP.GT.AND P3, PT, R78, 0x9, !P5 ;  /* 0x000000094e00780c */ /* 0x000fe40006f64270 */
[----:B------:R-:W-:Y:S02]  /*9fc0*/  @P5 LOP3.LUT R22, R22, 0x4, RZ, 0xfc, !PT ;  /* 0x0000000416165812 */ /* 0x000fe400078efcff */
[----:B------:R-:W-:Y:S02]  /*9fd0*/  ISETP.LT.OR P3, PT, R77, 0xa, P3 ;  /* 0x0000000a4d00780c */ /* 0x000fe40001f61670 */
[----:B------:R-:W-:Y:S02]  /*9fe0*/  LOP3.LUT R22, R22, 0xfffffff7, RZ, 0xc0, !PT ;  /* 0xfffffff716167812 */ /* 0x000fe400078ec0ff */
[----:B------:R-:W-:-:S02]  /*9ff0*/  FSEL R63, R91, -INF , !P3 ;  /* 0xff8000005b3f7808 */ /* 0x000fc40005800000 */
[----:B------:R-:W-:Y:S02]  /*a000*/  @P4 LOP3.LUT R22, R22, 0x8, RZ, 0xfc, !PT ;  /* 0x0000000816164812 */ /* 0x000fe400078efcff */
[----:B------:R-:W-:Y:S02]  /*a010*/  ISETP.GT.AND P3, PT, R78, 0x10, !P4 ;  /* 0x000000104e00780c */ /* 0x000fe40006764270 */
[----:B------:R-:W-:Y:S02]  /*a020*/  ISETP.GE.AND P4, PT, R80, 0x12, PT ;  /* 0x000000125000780c */ /* 0x000fe40003f86270 */
[----:B------:R-:W-:Y:S02]  /*a030*/  ISETP.LT.OR P3, PT, R77, 0x11, P3 ;  /* 0x000000114d00780c */ /* 0x000fe40001f61670 */
[----:B------:R-:W-:Y:S02]  /*a040*/  LOP3.LUT R22, R22, 0xfbffffff, RZ, 0xc0, !PT ;  /* 0xfbffffff16167812 */ /* 0x000fe400078ec0ff */
[----:B------:R-:W-:-:S02]  /*a050*/  FSEL R62, R94, -INF , !P3 ;  /* 0xff8000005e3e7808 */ /* 0x000fc40005800000 */
        /* <DEDUP_REMOVED lines=156> */
[----:B------:R-:W-:Y:S01]  /*aa20*/  VIADDMNMX R80, R157, R82, R81, PT ;  /* 0x000000529d507246 */ /* 0x000fe20003800151 */
[----:B------:R-:W-:-:S10]  /*aa30*/  IMAD.IADD R82, R83, 0x1, R157 ;  /* 0x0000000153527824 */ /* 0x000fd400078e029d */
        /* <DEDUP_REMOVED lines=20> */
.L_x_11699:
[----:B------:R-:W-:-:S06]  /*ab80*/  UISETP.NE.AND UP1, UPT, UR7, 0x1, UPT ;  /* 0x000000010700788c */ /* 0x000fcc000bf25270 */
[----:B------:R-:W-:-:S05]  /*ab90*/  PLOP3.LUT P6, PT, PT, PT, UP1, 0x80, 0x0 ;  /* 0x000000000000781c */ /* 0x000fca0003fcf018 */
[----:B------:R-:W-:-:S08]  /*aba0*/  @UP1 ULDC.64 UR4, c[0x0][0x9e8] ;  /* 0x00027a0000041ab9 */ /* 0x000fd00000000a00 */
[----:B------:R-:W-:Y:S01]  /*abb0*/  @P6 IMAD.HI.U32 R78, R77, UR4, RZ ;  /* 0x000000044d4e6c27 */ /* 0x000fe2000f8e00ff */
[----:B------:R-:W-:-:S13]  /*abc0*/  PLOP3.LUT P6, PT, PT, PT, UP1, 0x80, 0x0 ;  /* 0x000000000000781c */ /* 0x000fda0003fcf018 */
[----:B------:R-:W-:-:S07]  /*abd0*/  @P6 SHF.R.U32.HI R77, RZ, UR5, R78 ;  /* 0x00000005ff4d6c19 */ /* 0x000fce000801164e */
.L_x_11700:
[----:B------:R-:W-:Y:S05]  /*abe0*/  BSYNC B0 ;  /* 0x0000000000007941 */ /* 0x000fea0003800000 */
.L_x_11698:
[----:B------:R-:W-:-:S04]  /*abf0*/  IMAD R78, R77, UR7, -R79 ;  /* 0x000000074d4e7c24 */ /* 0x000fc8000f8e0a4f */
[----:B------:R-:W-:-:S05]  /*ac00*/  IMAD R77, R155, -0x2, R78 ;  /* 0xfffffffe9b4d7824 */ /* 0x000fca00078e024e */
[----:B------:R-:W-:Y:S02]  /*ac10*/  VIMNMX R82, R82, R77, !PT ;  /* 0x0000004d52527248 */ /* 0x000fe40007fe0100 */
[----:B------:R-:W-:-:S07]  /*ac20*/  VIADDMNMX R80, R77, UR7, R80, PT ;  /* 0x000000074d507c46 */ /* 0x000fce000b800150 */
.L_x_11697:
        /* <DEDUP_REMOVED lines=20> */
[----:B------:R-:W-:Y:S02]  /*ad70*/  LOP3.LUT P2, RZ, R22, 0x8, RZ, 0xc0, !PT ;  /* 0x0000000816ff7812 */ /* 0x000fe4000784c0ff */
[----:B------:R-:W-:Y:S02]  /*ad80*/  FMNMX.FTZ R14, R84, R90, !PT ;  /* 0x0000005a540e7209 */ /* 0x000fe40007810000 */
[----:B------:R-:W-:Y:S02]  /*ad90*/  ISETP.GT.AND P2, PT, R82, 0x10, !P2 ;  /* 0x000000105200780c */ /* 0x000fe40005744270 */
[----:B------:R-:W-:Y:S02]  /*ada0*/  FMNMX.FTZ R14, R49, R14, !PT ;  /* 0x0000000e310e7209 */ /* 0x000fe40007810000 */
[----:B------:R-:W-:-:S02]  /*adb0*/  ISETP.LT.OR P2, PT, R80, 0x11, P2 ;  /* 0x000000115000780c */ /* 0x000fc40001741670 */
[----:B------:R-:W-:Y:S02]  /*adc0*/  FSEL R34, R34, -INF , !P5 ;  /* 0xff80000022227808 */ /* 0x000fe40006800000 */
[----:B------:R-:W-:Y:S02]  /*add0*/  FSEL R78, R15, -INF , !P2 ;  /* 0xff8000000f4e7808 */ /* 0x000fe40005000000 */
        /* <DEDUP_REMOVED lines=15> */
[----:B------:R-:W-:-:S02]  /*aed0*/  LOP3.LUT P6, RZ, R22, 0x8000, RZ, 0xc0, !PT ;  /* 0x0000800016ff7812 */ /* 0x000fc400078cc0ff */
        /* <DEDUP_REMOVED lines=162> */
[----:B------:R-:W-:Y:S01]  /*b900*/  FFMA.FTZ R3, R3, UR41, -R85 ;  /* 0x0000002903037c23 */ /* 0x000fe20008010855 */
        /* <DEDUP_REMOVED lines=27> */
[----:B------:R-:W-:Y:S01]  /*bac0*/  FMNMX.FTZ R15, R28, R15, !PT ;  /* 0x0000000f1c0f7209 */ /* 0x000fe20007810000 */
[--C-:B------:R-:W-:Y:S01]  /*bad0*/  FFMA.FTZ R29, R53, UR41, -R85.reuse ;  /* 0x00000029351d7c23 */ /* 0x100fe20008010855 */
[--C-:B------:R-:W-:Y:S01]  /*bae0*/  FFMA.FTZ R53, R67, UR41, -R85.reuse ;  /* 0x0000002943357c23 */ /* 0x100fe20008010855 */
[----:B------:R-:W-:Y:S01]  /*baf0*/  FFMA.FTZ R67, R76, UR41, -R85 ;  /* 0x000000294c437c23 */ /* 0x000fe20008010855 */
        /* <DEDUP_REMOVED lines=17> */
[----:B------:R-:W-:-:S06]  /*bc10*/  FMUL.FTZ R71, R15, UR41 ;  /* 0x000000290f477c20 */ /* 0x000fcc0008410000 */
[----:B------:R-:W-:Y:S01]  /*bc20*/  MUFU.EX2 R57, R57 ;  /* 0x0000003900397308 */ /* 0x000fe20000000800 */
[----:B------:R-:W-:Y:S02]  /*bc30*/  FSEL R71, R71, RZ, P2 ;  /* 0x000000ff47477208 */ /* 0x000fe40001000000 */
[----:B------:R-:W-:-:S03]  /*bc40*/  PLOP3.LUT P2, PT, PT, PT, UP0, 0x40, 0x0 ;  /* 0x000000000000781c */ /* 0x000fc60003f4e808 */
[----:B------:R-:W-:Y:S01]  /*bc50*/  FFMA.FTZ R151, R5, UR41, -R71 ;  /* 0x0000002905977c23 */ /* 0x000fe20008010847 */
[----:B------:R-:W-:Y:S01]  /*bc60*/  FADD.FTZ R5, R148, R79 ;  /* 0x0000004f94057221 */ /* 0x000fe20000010000 */
[--C-:B------:R-:W-:Y:S01]  /*bc70*/  FFMA.FTZ R149, R83, UR41, -R71.reuse ;  /* 0x0000002953957c23 */ /* 0x100fe20008010847 */
[--C-:B------:R-:W-:Y:S01]  /*bc80*/  FFMA.FTZ R50, R4, UR41, -R71.reuse ;  /* 0x0000002904327c23 */ /* 0x100fe20008010847 */
[----:B------:R-:W-:Y:S01]  /*bc90*/  FFMA.FTZ R52, R77, UR41, -R71 ;  /* 0x000000294d347c23 */ /* 0x000fe20008010847 */
[----:B------:R-:W-:Y:S01]  /*bca0*/  FADD.FTZ R4, R150, R5 ;  /* 0x0000000596047221 */ /* 0x000fe20000010000 */
[----:B------:R-:W-:Y:S01]  /*bcb0*/  MUFU.EX2 R151, R151 ;  /* 0x0000009700977308 */ /* 0x000fe20000000800 */
[--C-:B------:R-:W-:Y:S01]  /*bcc0*/  FFMA.FTZ R145, R78, UR41, -R71.reuse ;  /* 0x000000294e917c23 */ /* 0x100fe20008010847 */
[--C-:B------:R-:W-:Y:S01]  /*bcd0*/  FFMA.FTZ R20, R20, UR41, -R71.reuse ;  /* 0x0000002914147c23 */ /* 0x100fe20008010847 */
[----:B-1----:R-:W-:Y:S01]  /*bce0*/  FADD.FTZ R5, R49, R4 ;  /* 0x0000000431057221 */ /* 0x002fe20000010000 */
[--C-:B------:R-:W-:Y:S01]  /*bcf0*/  FFMA.FTZ R147, R21, UR41, -R71.reuse ;  /* 0x0000002915937c23 */ /* 0x100fe20008010847 */
[--C-:B------:R-:W-:Y:S01]  /*bd00*/  FFMA.FTZ R54, R23, UR41, -R71.reuse ;  /* 0x0000002917367c23 */ /* 0x100fe20008010847 */
[----:B------:R-:W-:Y:S01]  /*bd10*/  FFMA.FTZ R141, R24, UR41, -R71 ;  /* 0x00000029188d7c23 */ /* 0x000fe20008010847 */
[----:B--2---:R-:W-:Y:S01]  /*bd20*/  FADD.FTZ R4, R144, R5 ;  /* 0x0000000590047221 */ /* 0x004fe20000010000 */
[----:B------:R-:W-:Y:S01]  /*bd30*/  MUFU.EX2 R149, R149 ;  /* 0x0000009500957308 */ /* 0x000fe20000000800 */
[--C-:B------:R-:W-:Y:S01]  /*bd40*/  FFMA.FTZ R24, R25, UR41, -R71.reuse ;  /* 0x0000002919187c23 */ /* 0x100fe20008010847 */
[--C-:B------:R-:W-:Y:S01]  /*bd50*/  FFMA.FTZ R143, R26, UR41, -R71.reuse ;  /* 0x000000291a8f7c23 */ /* 0x100fe20008010847 */
[----:B---3--:R-:W-:Y:S01]  /*bd60*/  FADD.FTZ R5, R63, R4 ;  /* 0x000000043f057221 */ /* 0x008fe20000010000 */
[--C-:B------:R-:W-:Y:S01]  /*bd70*/  FFMA.FTZ R26, R27, UR41, -R71.reuse ;  /* 0x000000291b1a7c23 */ /* 0x100fe20008010847 */
[--C-:B------:R-:W-:Y:S01]  /*bd80*/  FFMA.FTZ R137, R30, UR41, -R71.reuse ;  /* 0x000000291e897c23 */ /* 0x100fe20008010847 */
[----:B------:R-:W-:Y:S01]  /*bd90*/  FFMA.FTZ R30, R31, UR41, -R71 ;  /* 0x000000291f1e7c23 */ /* 0x000fe20008010847 */
[----:B----4-:R-:W-:Y:S01]  /*bda0*/  FADD.FTZ R4, R146, R5 ;  /* 0x0000000592047221 */ /* 0x010fe20000010000 */
[----:B------:R-:W0:Y:S01]  /*bdb0*/  MUFU.EX2 R50, R50 ;  /* 0x0000003200327308 */ /* 0x000e220000000800 */
[--C-:B------:R-:W-:Y:S01]  /*bdc0*/  FFMA.FTZ R139, R32, UR41, -R71.reuse ;  /* 0x00000029208b7c23 */ /* 0x100fe20008010847 */
[--C-:B------:R-:W-:Y:S01]  /*bdd0*/  FFMA.FTZ R32, R33, UR41, -R71.reuse ;  /* 0x0000002921207c23 */ /* 0x100fe20008010847 */
[----:B-----5:R-:W-:Y:S01]  /*bde0*/  FADD.FTZ R5, R51, R4 ;  /* 0x0000000433057221 */ /* 0x020fe20000010000 */
[--C-:B------:R-:W-:Y:S01]  /*bdf0*/  FFMA.FTZ R133, R35, UR41, -R71.reuse ;  /* 0x0000002923857c23 */ /* 0x100fe20008010847 */
[--C-:B------:R-:W-:Y:S01]  /*be00*/  FFMA.FTZ R36, R36, UR41, -R71.reuse ;  /* 0x0000002924247c23 */ /* 0x100fe20008010847 */
[----:B------:R-:W-:Y:S01]  /*be10*/  FFMA.FTZ R125, R44, UR41, -R71 ;  /* 0x000000292c7d7c23 */ /* 0x000fe20008010847 */
[----:B------:R-:W-:Y:S01]  /*be20*/  FADD.FTZ R56, R140, R5 ;  /* 0x000000058c387221 */ /* 0x000fe20000010000 */
[----:B------:R-:W1:Y:S01]  /*be30*/  MUFU.EX2 R52, R52 ;  /* 0x0000003400347308 */ /* 0x000e620000000800 */
[--C-:B------:R-:W-:Y:S01]  /*be40*/  FFMA.FTZ R135, R38, UR41, -R71.reuse ;  /* 0x0000002926877c23 */ /* 0x100fe20008010847 */
[--C-:B------:R-:W-:Y:S01]  /*be50*/  FFMA.FTZ R38, R39, UR41, -R71.reuse ;  /* 0x0000002927267c23 */ /* 0x100fe20008010847 */
[----:B------:R-:W-:Y:S01]  /*be60*/  FADD.FTZ R21, R61, R56 ;  /* 0x000000383d157221 */ /* 0x000fe20000010000 */
[--C-:B------:R-:W-:Y:S01]  /*be70*/  FFMA.FTZ R129, R40, UR41, -R71.reuse ;  /* 0x0000002928817c23 */ /* 0x100fe20008010847 */
[--C-:B------:R-:W-:Y:S01]  /*be80*/  FFMA.FTZ R40, R41, UR41, -R71.reuse ;  /* 0x0000002929287c23 */ /* 0x100fe20008010847 */
[----:B------:R-:W-:Y:S01]  /*be90*/  FFMA.FTZ R131, R42, UR41, -R71 ;  /* 0x000000292a837c23 */ /* 0x000fe20008010847 */
[----:B------:R-:W-:Y:S01]  /*bea0*/  FADD.FTZ R56, R142, R21 ;  /* 0x000000158e387221 */ /* 0x000fe20000010000 */
[----:B------:R-:W2:Y:S01]  /*beb0*/  MUFU.EX2 R145, R145 ;  /* 0x0000009100917308 */ /* 0x000ea20000000800 */
[----:B0-----:R-:W-:Y:S01]  /*bec0*/  FADD.FTZ R4, R149, R50 ;  /* 0x0000003295047221 */ /* 0x001fe20000010000 */
[--C-:B------:R-:W-:Y:S01]  /*bed0*/  FFMA.FTZ R42, R43, UR41, -R71.reuse ;  /* 0x000000292b2a7c23 */ /* 0x100fe20008010847 */
[----:B------:R-:W-:Y:S01]  /*bee0*/  FADD.FTZ R21, R59, R56 ;  /* 0x000000383b157221 */ /* 0x000fe20000010000 */
[--C-:B------:R-:W-:Y:S01]  /*bef0*/  FFMA.FTZ R45, R45, UR41, -R71.reuse ;  /* 0x000000292d2d7c23 */ /* 0x100fe20008010847 */
[----:B------:R-:W-:Y:S01]  /*bf00*/  FADD.FTZ R5, R151, R4 ;  /* 0x0000000497057221 */ /* 0x000fe20000010000 */
[----:B------:R-:W-:Y:S01]  /*bf10*/  FFMA.FTZ R46, R46, UR41, -R71 ;  /* 0x000000292e2e7c23 */ /* 0x000fe20008010847 */
[----:B------:R-:W-:Y:S01]  /*bf20*/  FADD.FTZ R56, R136, R21 ;  /* 0x0000001588387221 */ /* 0x000fe20000010000 */
[----:B------:R-:W0:Y:S01]  /*bf30*/  MUFU.EX2 R20, R20 ;  /* 0x0000001400147308 */ /* 0x000e220000000800 */
[----:B-1----:R-:W-:Y:S01]  /*bf40*/  FADD.FTZ R4, R52, R5 ;  /* 0x0000000534047221 */ /* 0x002fe20000010000 */
[--C-:B------:R-:W-:Y:S01]  /*bf50*/  FFMA.FTZ R47, R47, UR41, -R71.reuse ;  /* 0x000000292f2f7c23 */ /* 0x100fe20008010847 */
[----:B------:R-:W-:Y:S01]  /*bf60*/  FADD.FTZ R21, R81, R56 ;  /* 0x0000003851157221 */ /* 0x000fe20000010000 */
[--C-:B------:R-:W-:Y:S01]  /*bf70*/  FFMA.FTZ R28, R28, UR41, -R71.reuse ;  /* 0x000000291c1c7c23 */ /* 0x100fe20008010847 */
[--C-:B------:R-:W-:Y:S01]  /*bf80*/  FFMA.FTZ R34, R34, UR41, -R71.reuse ;  /* 0x0000002922227c23 */ /* 0x100fe20008010847 */
[----:B------:R-:W-:Y:S01]  /*bf90*/  FFMA.FTZ R48, R48, UR41, -R71 ;  /* 0x0000002930307c23 */ /* 0x000fe20008010847 */
[----:B------:R-:W-:Y:S01]  /*bfa0*/  FADD.FTZ R56, R138, R21 ;  /* 0x000000158a387221 */ /* 0x000fe20000010000 */
[----:B------:R-:W1:Y:S01]  /*bfb0*/  MUFU.EX2 R147, R147 ;  /* 0x0000009300937308 */ /* 0x000e620000000800 */
[----:B--2---:R-:W-:Y:S01]  /*bfc0*/  FADD.FTZ R5, R145, R4 ;  /* 0x0000000491057221 */ /* 0x004fe20000010000 */
[----:B------:R-:W-:Y:S01]  /*bfd0*/  F2FP.F16.F32.PACK_AB R148, R79, R148 ;  /* 0x000000944f94723e */ /* 0x000fe200000000ff */
[----:B------:R-:W-:Y:S01]  /*bfe0*/  FADD.FTZ R21, R55, R56 ;  /* 0x0000003837157221 */ /* 0x000fe20000010000 */
[----:B------:R-:W-:-:S02]  /*bff0*/  F2FP.F16.F32.PACK_AB R150, R49, R150 ;  /* 0x000000963196723e */ /* 0x000fc400000000ff */
[----:B------:R-:W-:Y:S01]  /*c000*/  F2FP.F16.F32.PACK_AB R144, R63, R144 ;  /* 0x000000903f90723e */ /* 0x000fe200000000ff */
[----:B------:R-:W-:Y:S01]  /*c010*/  FADD.FTZ R56, R132, R21 ;  /* 0x0000001584387221 */ /* 0x000fe20000010000 */
[----:B------:R-:W2:Y:S01]  /*c020*/  MUFU.EX2 R54, R54 ;  /* 0x0000003600367308 */ /* 0x000ea20000000800 */
[C---:B0-----:R-:W-:Y:S01]  /*c030*/  FADD.FTZ R4, R20.reuse, R5 ;  /* 0x0000000514047221 */ /* 0x041fe20000010000 */
[----:B------:R-:W-:Y:S01]  /*c040*/  F2FP.F16.F32.PACK_AB R145, R20, R145 ;  /* 0x000000911491723e */ /* 0x000fe200000000ff */
[----:B------:R-:W-:Y:S01]  /*c050*/  FADD.FTZ R21, R29, R56 ;  /* 0x000000381d157221 */ /* 0x000fe20000010000 */
[----:B------:R-:W-:Y:S02]  /*c060*/  F2FP.F16.F32.PACK_AB R146, R51, R146 ;  /* 0x000000923392723e */ /* 0x000fe400000000ff */
[----:B------:R-:W-:Y:S01]  /*c070*/  F2FP.F16.F32.PACK_AB R140, R61, R140 ;  /* 0x0000008c3d8c723e */ /* 0x000fe200000000ff */
[----:B------:R-:W-:Y:S01]  /*c080*/  FADD.FTZ R44, R134, R21 ;  /* 0x00000015862c7221 */ /* 0x000fe20000010000 */
[----:B------:R-:W0:Y:S01]  /*c090*/  MUFU.EX2 R141, R141 ;  /* 0x0000008d008d7308 */ /* 0x000e220000000800 */
[----:B-1----:R-:W-:Y:S01]  /*c0a0*/  FADD.FTZ R5, R147, R4 ;  /* 0x0000000493057221 */ /* 0x002fe20000010000 */
[----:B------:R-:W-:Y:S01]  /*c0b0*/  F2FP.F16.F32.PACK_AB R142, R59, R142 ;  /* 0x0000008e3b8e723e */ /* 0x000fe200000000ff */
[----:B------:R-:W-:Y:S01]  /*c0c0*/  FADD.FTZ R23, R37, R44 ;  /* 0x0000002c25177221 */ /* 0x000fe20000010000 */
        /* <DEDUP_REMOVED lines=10> */
[----:B------:R-:W-:-:S04]  /*c170*/  F2FP.F16.F32.PACK_AB R147, R54, R147 ;  /* 0x000000933693723e */ /* 0x000fc800000000ff */
[----:B------:R-:W0:Y:S01]  /*c180*/  MUFU.EX2 R26, R26 ;  /* 0x0000001a001a7308 */ /* 0x000e220000000800 */
[C---:B-1----:R-:W-:Y:S01]  /*c190*/  FADD.FTZ R4, R24.reuse, R5 ;  /* 0x0000000518047221 */ /* 0x042fe20000010000 */
[----:B------:R-:W-:-:S06]  /*c1a0*/  F2FP.F16.F32.PACK_AB R141, R24, R141 ;  /* 0x0000008d188d723e */ /* 0x000fcc00000000ff */
[----:B------:R-:W1:Y:S01]  /*c1b0*/  MUFU.EX2 R137, R137 ;  /* 0x0000008900897308 */ /* 0x000e620000000800 */
[----:B--2---:R-:W-:-:S07]  /*c1c0*/  FADD.FTZ R5, R143, R4 ;  /* 0x000000048f057221 */ /* 0x004fce0000010000 */
[----:B------:R-:W2:Y:S01]  /*c1d0*/  MUFU.EX2 R30, R30 ;  /* 0x0000001e001e7308 */ /* 0x000ea20000000800 */
[----:B0-----:R-:W-:Y:S01]  /*c1e0*/  FADD.FTZ R4, R26, R5 ;  /* 0x000000051a047221 */ /* 0x001fe20000010000 */
[----:B------:R-:W-:Y:S01]  /*c1f0*/  FFMA.FTZ R5, R0, UR41, -R71 ;  /* 0x0000002900057c23 */ /* 0x000fe20008010847 */
[----:B------:R-:W-:-:S05]  /*c200*/  F2FP.F16.F32.PACK_AB R143, R26, R143 ;  /* 0x0000008f1a8f723e */ /* 0x000fca00000000ff */
        /* <DEDUP_REMOVED lines=8> */
[C---:B------:R-:W-:Y:S02]  /*c290*/  F2FP.F16.F32.PACK_AB R130, R57.reuse, R130 ;  /* 0x000000823982723e */ /* 0x040fe400000000ff */
[----:B------:R-:W-:Y:S01]  /*c2a0*/  F2FP.F16.F32.PACK_AB R137, R30, R137 ;  /* 0x000000891e89723e */ /* 0x000fe200000000ff */
[----:B------:R-:W-:Y:S02]  /*c2b0*/  FADD.FTZ R23, R57, R44 ;  /* 0x0000002c39177221 */ /* 0x000fe40000010000 */
        /* <DEDUP_REMOVED lines=49> */
[----:B------:R-:W-:-:S04]  /*c5d0*/  IMAD.IADD R21, R110, 0x1, -R111 ;  /* 0x000000016e157824 */ /* 0x000fc800078e0a6f */
[----:B------:R-:W-:Y:S02]  /*c5e0*/  IMAD R23, R109, 0xc0, R21 ;  /* 0x000000c06d177824 */ /* 0x000fe400078e0215 */
        /* <DEDUP_REMOVED lines=10> */
[----:B------:R-:W-:Y:S01]  /*c690*/  F2FP.F16.F32.PACK_AB R121, R5, R28 ;  /* 0x0000001c0579723e */ /* 0x000fe200000000ff */
[----:B------:R-:W-:Y:S02]  /*c6a0*/  VIADD R5, R23, UR6 ;  /* 0x0000000617057c36 */ /* 0x000fe40008000000 */
[----:B0-----:R-:W-:-:S04]  /*c6b0*/  FADD.FTZ R0, R34, R3 ;  /* 0x0000000322007221 */ /* 0x001fc80000010000 */
[C---:B-1----:R-:W-:Y:S01]  /*c6c0*/  FADD.FTZ R3, R123.reuse, R0 ;  /* 0x000000007b037221 */ /* 0x042fe20000010000 */
[----:B------:R-:W-:Y:S01]  /*c6d0*/  F2FP.F16.F32.PACK_AB R123, R123, R34 ;  /* 0x000000227b7b723e */ /* 0x000fe200000000ff */
[----:B------:R-:W-:Y:S01]  /*c6e0*/  VIADD R0, R88, 0xfffffffe ;  /* 0xfffffffe58007836 */ /* 0x000fe20000000000 */
[----:B------:R-:W-:Y:S06]  /*c6f0*/  @P2 BRA `(.L_x_11701) ;  /* 0x0000000000542947 */ /* 0x000fec0003800000 */
        /* <DEDUP_REMOVED lines=12> */
.L_x_11703:
[----:B------:R-:W-:-:S06]  /*c7c0*/  UISETP.NE.AND UP1, UPT, UR7, 0x1, UPT ;  /* 0x000000010700788c */ /* 0x000fcc000bf25270 */
[----:B------:R-:W-:-:S05]  /*c7d0*/  PLOP3.LUT P2, PT, PT, PT, UP1, 0x80, 0x0 ;  /* 0x000000000000781c */ /* 0x000fca0003f4f018 */
[----:B------:R-:W-:-:S08]  /*c7e0*/  @UP1 ULDC.64 UR4, c[0x0][0x9e8] ;  /* 0x00027a0000041ab9 */ /* 0x000fd00000000a00 */
[----:B------:R-:W-:-:S05]  /*c7f0*/  @P2 IMAD.HI.U32 R23, R20, UR4, RZ ;  /* 0x0000000414172c27 */ /* 0x000fca000f8e00ff */
[----:B------:R-:W-:-:S07]  /*c800*/  @P2 SHF.R.U32.HI R20, RZ, UR5, R23 ;  /* 0x00000005ff142c19 */ /* 0x000fce0008011617 */
.L_x_11704:
[----:B------:R-:W-:Y:S05]  /*c810*/  BSYNC B0 ;  /* 0x0000000000007941 */ /* 0x000fea0003800000 */
.L_x_11702:
[----:B------:R-:W-:-:S04]  /*c820*/  IMAD.U32 R23, RZ, RZ, UR7 ;  /* 0x00000007ff177e24 */ /* 0x000fc8000f8e00ff */
[----:B------:R-:W-:-:S05]  /*c830*/  IMAD R20, R20, UR7, R23 ;  /* 0x0000000714147c24 */ /* 0x000fca000f8e0217 */
[----:B------:R-:W-:-:S07]  /*c840*/  VIMNMX R5, R5, R20, PT ;  /* 0x0000001405057248 */ /* 0x000fce0003fe0100 */
.L_x_11701:
        /* <DEDUP_REMOVED lines=30> */
[----:B--2---:R-:W-:-:S04]  /*ca30*/  VIMNMX R23, R23, R20, !PT ;  /* 0x0000001417177248 */ /* 0x004fc80007fe0100 */
[----:B------:R-:W-:Y:S01]  /*ca40*/  ISETP.GE.AND P2, PT, R0, R23, PT ;  /* 0x000000170000720c */ /* 0x000fe20003f46270 */
[----:B------:R0:W-:-:S12]  /*ca50*/  STL [R1+0x8], R23 ;  /* 0x0000081701007387 */ /* 0x0001d80000100800 */
[----:B0-----:R-:W-:Y:S05]  /*ca60*/  @!P2 BRA `(.L_x_11705) ;  /* 0x0000003400e8a947 */ /* 0x001fea0003800000 */
[----:B------:R-:W-:Y:S02]  /*ca70*/  IMAD.IADD R5, R156, 0x1, R21 ;  /* 0x000000019c057824 */ /* 0x000fe400078e0215 */
[----:B------:R-:W-:Y:S02]  /*ca80*/  IMAD.MOV.U32 R119, RZ, RZ, RZ ;  /* 0x000000ffff777224 */ /* 0x000fe400078e00ff */
[----:B------:R-:W-:Y:S01]  /*ca90*/  VIADD R23, R5, 0x8 ;  /* 0x0000000805177836 */ /* 0x000fe20000000000 */
[----:B------:R-:W-:-:S04]  /*caa0*/  LOP3.LUT R20, RZ, R5, RZ, 0x33, !PT ;  /* 0x00000005ff147212 */ /* 0x000fc800078e33ff */
[----:B------:R-:W-:Y:S01]  /*cab0*/  LOP3.LUT R154, RZ, R23, RZ, 0x33, !PT ;  /* 0x00000017ff9a7212 */ /* 0x000fe200078e33ff */
[----:B------:R0:W-:Y:S06]  /*cac0*/  STL [R1+0x4], R20 ;  /* 0x0000041401007387 */ /* 0x0001ec0000100800 */
.L_x_11723:
[----:B------:R-:W2:Y:S01]  /*cad0*/  LDL R21, [R1+0x10] ;  /* 0x0000100001157983 */ /* 0x000ea20000100800 */
[----:B------:R-:W-:Y:S01]  /*cae0*/  VIADD R152, R16, 0x1 ;  /* 0x0000000110987836 */ /* 0x000fe20000000000 */
[----:B------:R-:W-:Y:S05]  /*caf0*/  YIELD ;  /* 0x0000000000007946 */ /* 0x000fea0003800000 */
[----:B------:R-:W-:-:S04]  /*cb00*/  ISETP.NE.AND P3, PT, R152, 0x2, PT ;  /* 0x000000029800780c */ /* 0x000fc80003f65270 */
[----:B0-----:R-:W-:Y:S02]  /*cb10*/  SEL R20, RZ, 0x1, P3 ;  /* 0x00000001ff147807 */ /* 0x001fe40001800000 */
[----:B------:R-:W-:Y:S02]  /*cb20*/  SEL R152, R152, RZ, P3 ;  /* 0x000000ff98987207 */ /* 0x000fe40001800000 */
[----:B------:R-:W-:Y:S02]  /*cb30*/  LOP3.LUT R153, R19, R20, RZ, 0x3c, !PT ;  /* 0x0000001413997212 */ /* 0x000fe400078e3cff */
[----:B--2---:R-:W-:-:S13]  /*cb40*/  ISETP.NE.AND P2, PT, R21, RZ, PT ;  /* 0x000000ff1500720c */ /* 0x004fda0003f45270 */
[----:B------:R-:W-:Y:S05]  /*cb50*/  @P2 BRA `(.L_x_11706) ;  /* 0x0000000000302947 */ /* 0x000fea0003800000 */
[----:B------:R-:W-:Y:S05]  /*cb60*/  @!P0 BRA `(.L_x_11707) ;  /* 0x0000000000048947 */ /* 0x000fea0003800000 */
[----:B------:R-:W-:Y:S01]  /*cb70*/  BPT.TRAP 0x1 ;  /* 0x000000040000795c */ /* 0x000fe20000300000 */
.L_x_11707:
[----:B------:R-:W-:Y:S01]  /*cb80*/  IMAD R21, R152, 0x8, R2 ;  /* 0x0000000898157824 */ /* 0x000fe200078e0202 */
[----:B------:R-:W-:-:S04]  /*cb90*/  SHF.L.U32 R20, R153, 0x1f, RZ ;  /* 0x0000001f99147819 */ /* 0x000fc800000006ff */
[----:B------:R0:W1:Y:S01]  /*cba0*/  SYNCS.PHASECHK.TRANS64.TRYWAIT P3, [R21+URZ+0x16830], R20 ;  /* 0x01683014150075a7 */ /* 0x000062000806017f */
[----:B------:R-:W-:Y:S05]  /*cbb0*/  @!P0 BRA `(.L_x_11708) ;  /* 0x0000000000048947 */ /* 0x000fea0003800000 */
[----:B------:R-:W-:Y:S01]  /*cbc0*/  BPT.TRAP 0x1 ;  /* 0x000000040000795c */ /* 0x000fe20000300000 */
.L_x_11708:
[----:B------:R-:W-:Y:S04]  /*cbd0*/  BSSY B0, `(.L_x_11706) ;  /* 0x0000004000007945 */ /* 0x000fe80003800000 */
[----:B-1----:R-:W-:Y:S05]  /*cbe0*/  @P3 BRA `(.L_x_11709) ;  /* 0x0000000000083947 */ /* 0x002fea0003800000 */
[----:B------:R-:W1:Y:S02]  /*cbf0*/  SYNCS.PHASECHK.TRANS64.TRYWAIT P3, [R21+URZ+0x16830], R20 ;  /* 0x01683014150075a7 */ /* 0x000e64000806017f */
[----:B-1----:R-:W-:Y:S05]  /*cc00*/  @!P3 BRA `(.L_x_11710) ;  /* 0x0000011c0028b947 */ /* 0x002fea0003800000 */
.L_x_11709:
[----:B------:R-:W-:Y:S05]  /*cc10*/  BSYNC B0 ;  /* 0x0000000000007941 */ /* 0x000fea0003800000 */
.L_x_11706:
[----:B01----:R-:W2:Y:S01]  /*cc20*/  LDL R21, [R1+0xc] ;  /* 0x00000c0001157983 */ /* 0x003ea20000100800 */
[----:B------:R-:W0:Y:S01]  /*cc30*/  S2R R20, SR_TID.X ;  /* 0x0000000000147919 */ /* 0x000e220000002100 */
[----:B------:R-:W-:Y:S05]  /*cc40*/  WARPSYNC.ALL ;  /* 0x0000000000007948 */ /* 0x000fea0003800000 */
[----:B------:R-:W-:Y:S01]  /*cc50*/  IMAD.MOV.U32 R27, RZ, RZ, 0x40000040 ;  /* 0x40000040ff1b7424 */ /* 0x000fe200078e00ff */
[----:B0-----:R-:W-:Y:S01]  /*cc60*/  SHF.R.U32.HI R20, RZ, 0x7, R20 ;  /* 0x00000007ff147819 */ /* 0x001fe20000011614 */
[----:B------:R-:W-:Y:S01]  /*cc70*/  IMAD.MOV.U32 R25, RZ, RZ, 0x40000040 ;  /* 0x40000040ff197424 */ /* 0x000fe200078e00ff */
[----:B------:R-:W-:-:S02]  /*cc80*/  R2UR UR8, R6 ;  /* 0x00000000060872ca */ /* 0x000fc400000e0000 */
[----:B------:R-:W-:Y:S02]  /*cc90*/  R2UR UR9, R7 ;  /* 0x00000000070972ca */ /* 0x000fe400000e0000 */
[----:B------:R-:W-:Y:S02]  /*cca0*/  R2UR UR11, R27 ;  /* 0x000000001b0b72ca */ /* 0x000fe400000e0000 */
[----:B------:R-:W-:Y:S02]  /*ccb0*/  R2UR UR15, R25 ;  /* 0x00000000190f72ca */ /* 0x000fe400000e0000 */
[----:B------:R-:W-:Y:S02]  /*ccc0*/  R2UR UR23, R27 ;  /* 0x000000001b1772ca */ /* 0x000fe400000e0000 */
[----:B------:R-:W-:Y:S02]  /*ccd0*/  R2UR UR12, R12 ;  /* 0x000000000c0c72ca */ /* 0x000fe400000e0000 */
[----:B------:R-:W-:-:S02]  /*cce0*/  R2UR UR13, R13 ;  /* 0x000000000d0d72ca */ /* 0x000fc400000e0000 */
[----:B--2---:R-:W-:Y:S01]  /*ccf0*/  LEA R26, R152, R21, 0xa ;  /* 0x00000015981a7211 */ /* 0x004fe200078e50ff */
[----:B------:R-:W-:-:S05]  /*cd00*/  VIADD R21, R20, 0x8 ;  /* 0x0000000814157836 */ /* 0x000fca0000000000 */
[----:B------:R0:W-:Y:S01]  /*cd10*/  BAR.SYNC.DEFER_BLOCKING R21, 0x100 ;  /* 0x000400150000751d */ /* 0x0001e20000010000 */
[C---:B------:R-:W-:Y:S01]  /*cd20*/  R2UR UR10, R26.reuse ;  /* 0x000000001a0a72ca */ /* 0x040fe200000e0000 */
[C---:B------:R-:W-:Y:S02]  /*cd30*/  VIADD R24, R26.reuse, 0x2 ;  /* 0x000000021a187836 */ /* 0x040fe40000000000 */
[C---:B------:R-:W-:Y:S02]  /*cd40*/  VIADD R20, R26.reuse, 0x4 ;  /* 0x000000041a147836 */ /* 0x040fe40000000000 */
[----:B------:R-:W-:Y:S01]  /*cd50*/  VIADD R26, R26, 0x6 ;  /* 0x000000061a1a7836 */ /* 0x000fe20000000000 */
[----:B------:R-:W-:-:S04]  /*cd60*/  R2UR UR14, R24 ;  /* 0x00000000180e72ca */ /* 0x000fc800000e0000 */
[----:B------:R-:W-:Y:S02]  /*cd70*/  R2UR UR22, R26 ;  /* 0x000000001a1672ca */ /* 0x000fe400000e0000 */
[----:B------:R-:W-:-:S06]  /*cd80*/  WARPGROUP.ARRIVE ;  /* 0x00000000000079c5 */ /* 0x000fcc0000000000 */
[----:B------:R-:W-:Y:S01]  /*cd90*/  HGMMA.64x128x16.F32 R24, gdesc[UR8], RZ, !UPT, gsb0 ;  /* 0x01e00000081879f0 */ /* 0x000fe2000c0008ff */
[----:B0-----:R-:W-:Y:S01]  /*cda0*/  IMAD.MOV.U32 R21, RZ, RZ, 0x40000040 ;  /* 0x40000040ff157424 */ /* 0x001fe200078e00ff */
[----:B------:R-:W-:Y:S02]  /*cdb0*/  R2UR UR18, R20 ;  /* 0x00000000141272ca */ /* 0x000fe400000e0000 */
[----:B------:R-:W-:Y:S02]  /*cdc0*/  R2UR UR16, R10 ;  /* 0x000000000a1072ca */ /* 0x000fe400000e0000 */
        /* <DEDUP_REMOVED lines=17> */
.L_x_11712:
[----:B------:R-:W-:Y:S01]  /*cee0*/  SHF.L.U32 R19, R19, 0x1f, RZ ;  /* 0x0000001f13137819 */ /* 0x000fe200000006ff */
[----:B------:R-:W-:-:S04]  /*cef0*/  IMAD R20, R16, 0x8, R2 ;  /* 0x0000000810147824 */ /* 0x000fc800078e0202 */
[----:B------:R0:W1:Y:S01]  /*cf00*/  SYNCS.PHASECHK.TRANS64.TRYWAIT P2, [R20+URZ+0x16850], R19 ;  /* 0x01685013140075a7 */ /* 0x000062000804017f */
[----:B------:R-:W-:Y:S05]  /*cf10*/  @!P0 BRA `(.L_x_11713) ;  /* 0x0000000000048947 */ /* 0x000fea0003800000 */
[----:B------:R-:W-:Y:S01]  /*cf20*/  BPT.TRAP 0x1 ;  /* 0x000000040000795c */ /* 0x000fe20000300000 */
.L_x_11713:
[----:B-1----:R-:W-:Y:S05]  /*cf30*/  @P2 BRA `(.L_x_11711) ;  /* 0x0000000000082947 */ /* 0x002fea0003800000 */
[----:B------:R-:W1:Y:S02]  /*cf40*/  SYNCS.PHASECHK.TRANS64.TRYWAIT P2, [R20+URZ+0x16850], R19 ;  /* 0x01685013140075a7 */ /* 0x000e64000804017f */
[----:B-1----:R-:W-:Y:S05]  /*cf50*/  @!P2 BRA `(.L_x_11714) ;  /* 0x000001180068a947 */ /* 0x002fea0003800000 */
.L_x_11711:
[----:B01----:R-:W-:Y:S01]  /*cf60*/  VIADD R19, R2, 0x400 ;  /* 0x0000040002137836 */ /* 0x003fe20000000000 */
[----:B------:R-:W-:Y:S05]  /*cf70*/  WARPSYNC.ALL ;  /* 0x0000000000007948 */ /* 0x000fea0003800000 */
[----:B------:R-:W-:Y:S01]  /*cf80*/  SHF.R.U32.HI R19, RZ, 0x4, R19 ;  /* 0x00000004ff137819 */ /* 0x000fe20000011613 */
[----:B------:R-:W-:Y:S01]  /*cf90*/  IMAD.MOV.U32 R21, RZ, RZ, 0x40000040 ;  /* 0x40000040ff157424 */ /* 0x000fe200078e00ff */
[----:B------:R-:W-:Y:S02]  /*cfa0*/  WARPGROUP.ARRIVE ;  /* 0x00000000000079c5 */ /* 0x000fe40000000000 */
[----:B------:R-:W-:-:S02]  /*cfb0*/  LOP3.LUT R19, R19, 0x3fff, RZ, 0xc0, !PT ;  /* 0x00003fff13137812 */ /* 0x000fc400078ec0ff */
[----:B------:R-:W-:-:S03]  /*cfc0*/  R2UR UR11, R21 ;  /* 0x00000000150b72ca */ /* 0x000fc600000e0000 */
[----:B------:R-:W-:-:S05]  /*cfd0*/  IMAD R20, R16, 0x400, R19 ;  /* 0x0000040010147824 */ /* 0x000fca00078e0213 */
[----:B------:R-:W-:-:S13]  /*cfe0*/  R2UR UR10, R20 ;  /* 0x00000000140a72ca */ /* 0x000fda00000e0000 */
[----:B------:R-:W-:Y:S03]  /*cff0*/  HGMMA.64x64x16.F32 R88, R148, gdesc[UR8].tnspB, R88, gsb0 ;  /* 0x40e0000894587df0 */ /* 0x000fe60008000858 */
[----:B------:R-:W-:Y:S02]  /*d000*/  WARPGROUP.DEPBAR.LE gsb0, 0x0 ;  /* 0x00008000000079c5 */ /* 0x000fe40000010000 */
[----:B------:R-:W-:Y:S02]  /*d010*/  VIADD R148, R20, 0x80 ;  /* 0x0000008014947836 */ /* 0x000fe40000000000 */
[----:B------:R-:W-:Y:S01]  /*d020*/  FMUL.FTZ R21, R25, UR29 ;  /* 0x0000001d19157c20 */ /* 0x000fe20008410000 */
[----:B------:R-:W-:Y:S02]  /*d030*/  IMAD.MOV.U32 R149, RZ, RZ, 0x40000040 ;  /* 0x40000040ff957424 */ /* 0x000fe400078e00ff */
[----:B------:R-:W-:Y:S01]  /*d040*/  FMUL.FTZ R19, R24, UR29 ;  /* 0x0000001d18137c20 */ /* 0x000fe20008410000 */
[----:B------:R-:W2:Y:S01]  /*d050*/  LDL R150, [R1+0x20] ;  /* 0x0000200001967983 */ /* 0x000ea20000100800 */
[----:B------:R-:W-:-:S02]  /*d060*/  R2UR UR10, R148 ;  /* 0x00000000940a72ca */ /* 0x000fc400000e0000 */
[----:B------:R-:W-:Y:S01]  /*d070*/  R2UR UR11, R149 ;  /* 0x00000000950b72ca */ /* 0x000fe200000e0000 */
[----:B------:R-:W-:Y:S01]  /*d080*/  WARPGROUP.ARRIVE ;  /* 0x00000000000079c5 */ /* 0x000fe20000000000 */
[----:B------:R-:W3:Y:S01]  /*d090*/  LDL R151, [R1+0x24] ;  /* 0x0000240001977983 */ /* 0x000ee20000100800 */
[----:B------:R-:W-:Y:S01]  /*d0a0*/  IMAD.MOV.U32 R25, RZ, RZ, 0x40000040 ;  /* 0x40000040ff197424 */ /* 0x000fe200078e00ff */
[----:B------:R-:W-:Y:S01]  /*d0b0*/  IADD3 R24, R20, 0x200, RZ ;  /* 0x0000020014187810 */ /* 0x000fe20007ffe0ff */
[----:B------:R-:W-:Y:S02]  /*d0c0*/  FMUL.FTZ R26, R26, UR29 ;  /* 0x0000001d1a1a7c20 */ /* 0x000fe40008410000 */
[----:B------:R-:W0:Y:S01]  /*d0d0*/  S2R R148, SR_TID.X ;  /* 0x0000000000947919 */ /* 0x000e220000002100 */
[----:B------:R-:W-:Y:S01]  /*d0e0*/  FMUL.FTZ R27, R27, UR29 ;  /* 0x0000001d1b1b7c20 */ /* 0x000fe20008410000 */
[----:B------:R-:W-:Y:S01]  /*d0f0*/  FMUL.FTZ R28, R28, UR29 ;  /* 0x0000001d1c1c7c20 */ /* 0x000fe20008410000 */
[----:B------:R-:W-:Y:S01]  /*d100*/  FMUL.FTZ R29, R29, UR29 ;  /* 0x0000001d1d1d7c20 */ /* 0x000fe20008410000 */
[----:B------:R-:W-:Y:S01]  /*d110*/  FMUL.FTZ R30, R30, UR29 ;  /* 0x0000001d1e1e7c20 */ /* 0x000fe20008410000 */
[----:B------:R-:W-:Y:S01]  /*d120*/  FMUL.FTZ R31, R31, UR29 ;  /* 0x0000001d1f1f7c20 */ /* 0x000fe20008410000 */
[----:B------:R-:W-:Y:S01]  /*d130*/  FMUL.FTZ R32, R32, UR29 ;  /* 0x0000001d20207c20 */ /* 0x000fe20008410000 */
[----:B------:R-:W-:Y:S01]  /*d140*/  HGMMA.64x64x16.F32 R88, R144, gdesc[UR8].tnspB, R88, gsb0 ;  /* 0x40e0000890587df0 */ /* 0x000fe20008000858 */
        /* <DEDUP_REMOVED lines=49> */
[----:B------:R-:W4:Y:S08]  /*d460*/  MUFU.TANH R26, R26 ;  /* 0x0000001a001a7308 */ /* 0x000f300000002400 */
[----:B------:R-:W0:Y:S01]  /*d470*/  MUFU.TANH R27, R27 ;  /* 0x0000001b001b7308 */ /* 0x000e220000002400 */
[----:B------:R-:W-:-:S02]  /*d480*/  WARPGROUP.DEPBAR.LE gsb0, 0x0 ;  /* 0x00008000000079c5 */ /* 0x000fc40000010000 */
[----:B------:R-:W-:Y:S01]  /*d490*/  VIADD R144, R20, 0x100 ;  /* 0x0000010014907836 */ /* 0x000fe20000000000 */
[----:B------:R-:W-:Y:S01]  /*d4a0*/  WARPGROUP.ARRIVE ;  /* 0x00000000000079c5 */ /* 0x000fe20000000000 */
[----:B------:R-:W-:-:S03]  /*d4b0*/  IMAD.MOV.U32 R145, RZ, RZ, 0x40000040 ;  /* 0x40000040ff917424 */ /* 0x000fc600078e00ff */
[----:B------:R-:W0:Y:S01]  /*d4c0*/  MUFU.TANH R28, R28 ;  /* 0x0000001c001c7308 */ /* 0x000e220000002400 */
[----:B------:R-:W-:Y:S02]  /*d4d0*/  R2UR UR10, R144 ;  /* 0x00000000900a72ca */ /* 0x000fe400000e0000 */
[----:B------:R-:W-:-:S05]  /*d4e0*/  R2UR UR11, R145 ;  /* 0x00000000910b72ca */ /* 0x000fca00000e0000 */
[----:B------:R-:W0:Y:S08]  /*d4f0*/  MUFU.TANH R29, R29 ;  /* 0x0000001d001d7308 */ /* 0x000e300000002400 */
[----:B------:R-:W0:Y:S01]  /*d500*/  MUFU.TANH R30, R30 ;  /* 0x0000001e001e7308 */ /* 0x000e220000002400 */
[----:B------:R-:W-:Y:S07]  /*d510*/  HGMMA.64x64x16.F32 R88, R140, gdesc[UR8].tnspB, R88, gsb0 ;  /* 0x40e000088c587df0 */ /* 0x000fee0008000858 */
        /* <DEDUP_REMOVED lines=18> */
[----:B------:R-:W-:Y:S01]  /*d640*/  HGMMA.64x64x16.F32 R88, R136, gdesc[UR8].tnspB, R88, gsb0 ;  /* 0x40e0000888587df0 */ /* 0x000fe20008000858 */
        /* <DEDUP_REMOVED lines=55> */
[----:B------:R-:W-:-:S03]  /*d9c0*/  @!P1 IMAD R25, R152, 0x8, R2 ;  /* 0x0000000898199824 */ /* 0x000fc600078e0202 */
[----:B------:R-:W0:Y:S01]  /*d9d0*/  MUFU.TANH R74, R74 ;  /* 0x0000004a004a7308 */ /* 0x000e220000002400 */
[----:B------:R-:W-:Y:S01]  /*d9e0*/  SEL R24, R24, 0x9, !P2 ;  /* 0x0000000918187807 */ /* 0x000fe20005000000 */
[----:B------:R-:W-:Y:S01]  /*d9f0*/  @!P1 VIADD R25, R25, 0x16840 ;  /* 0x0001684019199836 */ /* 0x000fe20000000000 */
[----:B------:R-:W-:-:S05]  /*da00*/  PLOP3.LUT P2, PT, PT, PT, UP0, 0x40, 0x0 ;  /* 0x000000000000781c */ /* 0x000fca0003f4e808 */
[----:B------:R-:W0:Y:S01]  /*da10*/  MUFU.TANH R75, R75 ;  /* 0x0000004b004b7308 */ /* 0x000e220000002400 */
[----:B------:R-:W-:-:S07]  /*da20*/  @!P1 PRMT R25, RZ, 0x654, R25 ;  /* 0x00000654ff199816 */ /* 0x000fce0000000019 */
[----:B------:R-:W0:Y:S08]  /*da30*/  MUFU.TANH R76, R76 ;  /* 0x0000004c004c7308 */ /* 0x000e300000002400 */
        /* <DEDUP_REMOVED lines=11> */
[----:B------:R0:W0:Y:S08]  /*daf0*/  MUFU.TANH R20, R124 ;  /* 0x0000007c00147308 */ /* 0x0000300000002400 */
        /* <DEDUP_REMOVED lines=8> */
[----:B------:R-:W-:Y:S02]  /*db80*/  IMAD.SHL.U32 R84, R0, 0x80, RZ ;  /* 0x0000008000547824 */ /* 0x000fe400078e00ff */
[----:B------:R-:W-:Y:S01]  /*db90*/  FMUL.FTZ R121, R85, UR29 ;  /* 0x0000001d55797c20 */ /* 0x000fe20008410000 */
[----:B------:R-:W-:Y:S01]  /*dba0*/  FMUL.FTZ R85, R87, UR29 ;  /* 0x0000001d57557c20 */ /* 0x000fe20008410000 */
[----:B------:R0:W-:Y:S06]  /*dbb0*/  BAR.ARV R24, 0x100 ;  /* 0x000400180000751d */ /* 0x0001ec0000002000 */
[----:B--2---:R-:W-:Y:S01]  /*dbc0*/  IADD3 R86, R150, 0x1, -R84 ;  /* 0x0000000196567810 */ /* 0x004fe20007ffe854 */
[----:B------:R-:W2:Y:S01]  /*dbd0*/  MUFU.TANH R120, R120 ;  /* 0x0000007800787308 */ /* 0x000ea20000002400 */
[----:B------:R0:W-:Y:S03]  /*dbe0*/  @!P1 SYNCS.ARRIVE.TRANS64.RED.A1T0 RZ, [R25+URZ], RZ ;  /* 0x000000ff19ff99a7 */ /* 0x0001e6000810043f */
[----:B---3--:R-:W-:-:S04]  /*dbf0*/  IMAD.IADD R86, R86, 0x1, -R151 ;  /* 0x0000000156567824 */ /* 0x008fc800078e0a97 */
[----:B------:R-:W3:Y:S01]  /*dc00*/  MUFU.TANH R121, R121 ;  /* 0x0000007900797308 */ /* 0x000ee20000002400 */
[----:B------:R-:W-:-:S04]  /*dc10*/  IMAD R86, R155, -0x2, R86 ;  /* 0xfffffffe9b567824 */ /* 0x000fc800078e0256 */
[C---:B------:R-:W-:Y:S02]  /*dc20*/  VIADD R123, R86.reuse, UR28 ;  /* 0x0000001c567b7c36 */ /* 0x040fe40008000000 */
[----:B------:R-:W-:Y:S01]  /*dc30*/  VIADD R122, R86, UR30 ;  /* 0x0000001e567a7c36 */ /* 0x000fe20008000000 */
[----:B------:R-:W0:Y:S01]  /*dc40*/  MUFU.TANH R85, R85 ;  /* 0x0000005500557308 */ /* 0x000e220000002400 */
[C---:B------:R-:W-:Y:S02]  /*dc50*/  IMAD.IADD R87, R156.reuse, 0x1, R123 ;  /* 0x000000019c577824 */ /* 0x040fe400078e027b */
[----:B------:R-:W-:Y:S01]  /*dc60*/  IMAD.IADD R86, R156, 0x1, R122 ;  /* 0x000000019c567824 */ /* 0x000fe200078e027a */
[----:B-12-4-:R-:W-:Y:S06]  /*dc70*/  @P2 BRA `(.L_x_11715) ;  /* 0x00000000005c2947 */ /* 0x016fec0003800000 */
[----:B------:R-:W-:Y:S01]  /*dc80*/  ISETP.GT.AND P2, PT, R5, -0x1, PT ;  /* 0xffffffff0500780c */ /* 0x000fe20003f44270 */
[----:B------:R-:W-:-:S12]  /*dc90*/  BSSY B0, `(.L_x_11716) ;  /* 0x0000011000007945 */ /* 0x000fd80003800000 */
[----:B------:R-:W-:Y:S05]  /*dca0*/  @P2 BRA `(.L_x_11717) ;  /* 0x0000000000242947 */ /* 0x000fea0003800000 */
[----:B------:R-:W2:Y:S01]  /*dcb0*/  LDL R151, [R1+0x4] ;  /* 0x0000040001977983 */ /* 0x000ea20000100800 */
[----:B0-----:R-:W-:-:S05]  /*dcc0*/  IMAD.U32 R124, RZ, RZ, UR24 ;  /* 0x00000018ff7c7e24 */ /* 0x001fca000f8e00ff */
[----:B------:R-:W-:-:S13]  /*dcd0*/  ISETP.NE.AND P2, PT, R124, 0x1, PT ;  /* 0x000000017c00780c */ /* 0x000fda0003f45270 */
[----:B------:R-:W2:Y:S02]  /*dce0*/  @P2 LDC.64 R24, c[0x0][0x9e8] ;  /* 0x00027a00ff182b82 */ /* 0x000ea40000000a00 */
[----:B--2---:R-:W-:Y:S01]  /*dcf0*/  @P2 IMAD.HI.U32 R126, R151, R24, RZ ;  /* 0x00000018977e2227 */ /* 0x004fe200078e00ff */
[----:B------:R-:W-:-:S04]  /*dd00*/  MOV R24, R151 ;  /* 0x0000009700187202 */ /* 0x000fc80000000f00 */
[----:B------:R-:W-:-:S04]  /*dd10*/  @P2 SHF.R.U32.HI R24, RZ, R25, R126 ;  /* 0x00000019ff182219 */ /* 0x000fc8000001167e */
[----:B------:R-:W-:Y:S01]  /*dd20*/  LOP3.LUT R125, RZ, R24, RZ, 0x33, !PT ;  /* 0x00000018ff7d7212 */ /* 0x000fe200078e33ff */
[----:B------:R-:W-:Y:S06]  /*dd30*/  BRA `(.L_x_11718) ;  /* 0x0000000000187947 */ /* 0x000fec0003800000 */
.L_x_11717:
[----:B0-----:R-:W-:Y:S02]  /*dd40*/  IMAD.U32 R124, RZ, RZ, UR24 ;  /* 0x00000018ff7c7e24 */ /* 0x001fe4000f8e00ff */
[----:B------:R-:W-:-:S03]  /*dd50*/  IMAD.MOV.U32 R125, RZ, RZ, R5 ;  /* 0x000000ffff7d7224 */ /* 0x000fc600078e0005 */
[----:B------:R-:W-:-:S13]  /*dd60*/  ISETP.NE.AND P2, PT, R124, 0x1, PT ;  /* 0x000000017c00780c */ /* 0x000fda0003f45270 */
[----:B------:R-:W0:Y:S02]  /*dd70*/  @P2 LDC.64 R24, c[0x0][0x9e8] ;  /* 0x00027a00ff182b82 */ /* 0x000e240000000a00 */
[----:B0-----:R-:W-:-:S05]  /*dd80*/  @P2 IMAD.HI.U32 R24, R5, R24, RZ ;  /* 0x0000001805182227 */ /* 0x001fca00078e00ff */
[----:B------:R-:W-:-:S07]  /*dd90*/  @P2 SHF.R.U32.HI R125, RZ, R25, R24 ;  /* 0x00000019ff7d2219 */ /* 0x000fce0000011618 */
.L_x_11718:
[----:B------:R-:W-:Y:S05]  /*dda0*/  BSYNC B0 ;  /* 0x0000000000007941 */ /* 0x000fea0003800000 */
.L_x_11716:
[----:B------:R-:W-:-:S04]  /*ddb0*/  IMAD R24, R125, R124, -R84 ;  /* 0x0000007c7d187224 */ /* 0x000fc800078e0a54 */
[----:B------:R-:W-:-:S05]  /*ddc0*/  IMAD R25, R155, -0x2, R24 ;  /* 0xfffffffe9b197824 */ /* 0x000fca00078e0218 */
[----:B------:R-:W-:Y:S02]  /*ddd0*/  VIADDMNMX R87, R25, R124, R87, PT ;  /* 0x0000007c19577246 */ /* 0x000fe40003800157 */
[----:B------:R-:W-:-:S07]  /*dde0*/  VIMNMX R86, R86, R25, !PT ;  /* 0x0000001956567248 */ /* 0x000fce0007fe0100 */
.L_x_11715:
[----:B------:R-:W-:Y:S01]  /*ddf0*/  ISETP.GT.AND P2, PT, R0, -0x1, PT ;  /* 0xffffffff0000780c */ /* 0x000fe20003f44270 */
[C---:B------:R-:W-:Y:S02]  /*de00*/  IMAD.IADD R123, R157.reuse, 0x1, R123 ;  /* 0x000000019d7b7824 */ /* 0x040fe400078e027b */
[----:B------:R-:W-:Y:S01]  /*de10*/  IMAD.IADD R122, R157, 0x1, R122 ;  /* 0x000000019d7a7824 */ /* 0x000fe200078e027a */
[C---:B------:R-:W-:Y:S02]  /*de20*/  ISETP.GT.AND P5, PT, R86.reuse, 0x8, P2 ;  /* 0x000000085600780c */ /* 0x040fe400017a4270 */
[C---:B------:R-:W-:Y:S02]  /*de30*/  ISETP.GT.AND P4, PT, R86.reuse, RZ, P2 ;  /* 0x000000ff5600720c */ /* 0x040fe40001784270 */
        /* <DEDUP_REMOVED lines=9> */
[C---:B------:R-:W-:Y:S02]  /*ded0*/  ISETP.GT.AND P4, PT, R86.reuse, 0x9, P2 ;  /* 0x000000095600780c */ /* 0x040fe40001784270 */
[C---:B------:R-:W-:Y:S02]  /*dee0*/  ISETP.GT.AND P3, PT, R86.reuse, 0x10, P2 ;  /* 0x000000105600780c */ /* 0x040fe40001764270 */
        /* <DEDUP_REMOVED lines=83> */
[----:B---3--:R-:W-:Y:S01]  /*e420*/  FSEL R121, R121, -INF , !P3 ;  /* 0xff80000079797808 */ /* 0x008fe20005800000 */
[----:B------:R-:W-:Y:S08]  /*e430*/  @P5 BRA `(.L_x_11719) ;  /* 0x0000000000585947 */ /* 0x000ff00003800000 */
        /* <DEDUP_REMOVED lines=11> */
.L_x_11721:
[----:B------:R-:W-:Y:S02]  /*e4f0*/  IMAD.U32 R124, RZ, RZ, UR24 ;  /* 0x00000018ff7c7e24 */ /* 0x000fe4000f8e00ff */
[----:B------:R-:W-:-:S03]  /*e500*/  IMAD.MOV.U32 R87, RZ, RZ, R23 ;  /* 0x000000ffff577224 */ /* 0x000fc600078e0017 */
[----:B------:R-:W-:-:S13]  /*e510*/  ISETP.NE.AND P3, PT, R124, 0x1, PT ;  /* 0x000000017c00780c */ /* 0x000fda0003f65270 */
[----:B------:R-:W0:Y:S02]  /*e520*/  @P3 LDC.64 R24, c[0x0][0x9e8] ;  /* 0x00027a00ff183b82 */ /* 0x000e240000000a00 */
[----:B0-----:R-:W-:-:S05]  /*e530*/  @P3 IMAD.HI.U32 R24, R23, R24, RZ ;  /* 0x0000001817183227 */ /* 0x001fca00078e00ff */
[----:B------:R-:W-:-:S07]  /*e540*/  @P3 SHF.R.U32.HI R87, RZ, R25, R24 ;  /* 0x00000019ff573219 */ /* 0x000fce0000011618 */
.L_x_11722:
[----:B------:R-:W-:Y:S05]  /*e550*/  BSYNC B0 ;  /* 0x0000000000007941 */ /* 0x000fea0003800000 */
.L_x_11720:
[----:B------:R-:W-:-:S04]  /*e560*/  IMAD R84, R87, R124, -R84 ;  /* 0x0000007c57547224 */ /* 0x000fc800078e0a54 */
[----:B------:R-:W-:-:S05]  /*e570*/  IMAD R84, R155, -0x2, R84 ;  /* 0xfffffffe9b547824 */ /* 0x000fca00078e0254 */
[----:B------:R-:W-:Y:S02]  /*e580*/  VIADDMNMX R123, R84, R124, R123, PT ;  /* 0x0000007c547b7246 */ /* 0x000fe4000380017b */
[----:B------:R-:W-:-:S07]  /*e590*/  VIMNMX R122, R122, R84, !PT ;  /* 0x000000547a7a7248 */ /* 0x000fce0007fe0100 */
.L_x_11719:
[----:B------:R-:W-:Y:S01]  /*e5a0*/  FMNMX.FTZ R24, R19, R14, !PT ;  /* 0x0000000e13187209 */ /* 0x000fe20007810000 */
[----:B------:R-:W2:Y:S01]  /*e5b0*/  LDL R86, [R1+0x8] ;  /* 0x0000080001567983 */ /* 0x000ea20000100800 */
[----:B------:R-:W-:Y:S01]  /*e5c0*/  ISETP.GT.AND P5, PT, R122, 0x9, P2 ;  /* 0x000000097a00780c */ /* 0x000fe200017a4270 */
[----:B------:R-:W-:Y:S01]  /*e5d0*/  UMOV UR41, UR7 ;  /* 0x0000000700297c82 */ /* 0x000fe20008000000 */
[----:B------:R-:W-:Y:S01]  /*e5e0*/  FMNMX.FTZ R25, R21, R24, !PT ;  /* 0x0000001815197209 */ /* 0x000fe20007810000 */
[----:B------:R-:W-:Y:S01]  /*e5f0*/  @!P1 IMAD R16, R16, 0x8, R2 ;  /* 0x0000000810109824 */ /* 0x000fe200078e0202 */
[----:B------:R-:W-:Y:S02]  /*e600*/  ISETP.LT.OR P5, PT, R123, 0xa, P5 ;  /* 0x0000000a7b00780c */ /* 0x000fe40002fa1670 */
[----:B------:R-:W-:Y:S01]  /*e610*/  FMNMX.FTZ R24, R28, R25, !PT ;  /* 0x000000191c187209 */ /* 0x000fe20007810000 */
[----:B------:R-:W-:Y:S01]  /*e620*/  @!P1 VIADD R16, R16, 0x16860 ;  /* 0x0001686010109836 */ /* 0x000fe20000000000 */
        /* <DEDUP_REMOVED lines=59> */
[----:B------:R-:W-:Y:S01]  /*e9e0*/  ISETP.GT.AND P5, PT, R122, 0x59, P2 ;  /* 0x000000597a00780c */ /* 0x000fe200017a4270 */
[----:B------:R-:W0:Y:S01]  /*e9f0*/  SHFL.BFLY PT, R24, R25, 0x2, 0x1f ;  /* 0x0c401f0019187f89 */ /* 0x000e2200000e0000 */
[----:B------:R-:W-:-:S02]  /*ea00*/  FSEL R46, R46, -INF , !P3 ;  /* 0xff8000002e2e7808 */ /* 0x000fc40005800000 */
[C---:B------:R-:W-:Y:S02]  /*ea10*/  ISETP.GT.AND P3, PT, R122.reuse, 0x31, P2 ;  /* 0x000000317a00780c */ /* 0x040fe40001764270 */
[C---:B------:R-:W-:Y:S02]  /*ea20*/  ISETP.LT.OR P5, PT, R123.reuse, 0x5a, P5 ;  /* 0x0000005a7b00780c */ /* 0x040fe40002fa1670 */
[----:B------:R-:W-:Y:S02]  /*ea30*/  ISETP.LT.OR P3, PT, R123, 0x32, P3 ;  /* 0x000000327b00780c */ /* 0x000fe40001f61670 */
[----:B------:R-:W-:Y:S02]  /*ea40*/  FSEL R71, R71, -INF , !P5 ;  /* 0xff80000047477808 */ /* 0x000fe40006800000 */
[----:B------:R-:W-:Y:S02]  /*ea50*/  ISETP.GT.AND P5, PT, R122, 0x61, P2 ;  /* 0x000000617a00780c */ /* 0x000fe400017a4270 */
[----:B------:R-:W-:-:S02]  /*ea60*/  FSEL R51, R51, -INF , !P3 ;  /* 0xff80000033337808 */ /* 0x000fc40005800000 */
[C---:B------:R-:W-:Y:S02]  /*ea70*/  ISETP.GT.AND P3, PT, R122.reuse, 0x40, P2 ;  /* 0x000000407a00780c */ /* 0x040fe40001764270 */
[C---:B------:R-:W-:Y:S02]  /*ea80*/  ISETP.LT.OR P5, PT, R123.reuse, 0x62, P5 ;  /* 0x000000627b00780c */ /* 0x040fe40002fa1670 */
[----:B------:R-:W-:Y:S02]  /*ea90*/  ISETP.LT.OR P3, PT, R123, 0x41, P3 ;  /* 0x000000417b00780c */ /* 0x000fe40001f61670 */
[----:B------:R-:W-:Y:S02]  /*eaa0*/  FSEL R75, R75, -INF , !P5 ;  /* 0xff8000004b4b7808 */ /* 0x000fe40006800000 */
[----:B------:R-:W-:Y:S02]  /*eab0*/  ISETP.GT.AND P5, PT, R122, 0x69, P2 ;  /* 0x000000697a00780c */ /* 0x000fe400017a4270 */
[----:B0-----:R-:W-:-:S02]  /*eac0*/  FMNMX.FTZ R84, R25, R24, !PT ;  /* 0x0000001819547209 */ /* 0x001fc40007810000 */
[----:B------:R-:W-:Y:S02]  /*ead0*/  FSEL R58, R58, -INF , !P3 ;  /* 0xff8000003a3a7808 */ /* 0x000fe40005800000 */
[----:B------:R-:W-:Y:S01]  /*eae0*/  ISETP.GT.AND P3, PT, R122, 0x49, P2 ;  /* 0x000000497a00780c */ /* 0x000fe20001764270 */
[----:B------:R-:W0:Y:S01]  /*eaf0*/  SHFL.BFLY PT, R87, R84, 0x1, 0x1f ;  /* 0x0c201f0054577f89 */ /* 0x000e2200000e0000 */
[C---:B------:R-:W-:Y:S02]  /*eb00*/  ISETP.LT.OR P5, PT, R123.reuse, 0x6a, P5 ;  /* 0x0000006a7b00780c */ /* 0x040fe40002fa1670 */
[----:B------:R-:W-:Y:S02]  /*eb10*/  ISETP.LT.OR P3, PT, R123, 0x4a, P3 ;  /* 0x0000004a7b00780c */ /* 0x000fe40001f61670 */
[----:B------:R-:W-:Y:S02]  /*eb20*/  FSEL R78, R78, -INF , !P5 ;  /* 0xff8000004e4e7808 */ /* 0x000fe40006800000 */
[----:B------:R-:W-:-:S02]  /*eb30*/  ISETP.GT.AND P5, PT, R122, RZ, P2 ;  /* 0x000000ff7a00720c */ /* 0x000fc400017a4270 */
[----:B------:R-:W-:Y:S02]  /*eb40*/  FSEL R63, R63, -INF , !P3 ;  /* 0xff8000003f3f7808 */ /* 0x000fe40005800000 */
[C---:B------:R-:W-:Y:S02]  /*eb50*/  ISETP.LT.OR P5, PT, R123.reuse, 0x1, P5 ;  /* 0x000000017b00780c */ /* 0x040fe40002fa1670 */
[----:B------:R-:W-:Y:S02]  /*eb60*/  ISETP.GT.AND P4, PT, R122, 0x8, P2 ;  /* 0x000000087a00780c */ /* 0x000fe40001784270 */
[----:B------:R-:W-:Y:S02]  /*eb70*/  FSEL R26, R26, -INF , !P5 ;  /* 0xff8000001a1a7808 */ /* 0x000fe40006800000 */
[----:B------:R-:W-:Y:S02]  /*eb80*/  ISETP.LT.OR P4, PT, R123, 0x9, P4 ;  /* 0x000000097b00780c */ /* 0x000fe40002781670 */
[----:B------:R-:W-:-:S02]  /*eb90*/  ISETP.GT.AND P5, PT, R122, 0x78, P2 ;  /* 0x000000787a00780c */ /* 0x000fc400017a4270 */
[----:B------:R-:W-:Y:S02]  /*eba0*/  FSEL R30, R30, -INF , !P4 ;  /* 0xff8000001e1e7808 */ /* 0x000fe40006000000 */
[----:B------:R-:W-:Y:S02]  /*ebb0*/  ISETP.GT.AND P4, PT, R122, 0x11, P2 ;  /* 0x000000117a00780c */ /* 0x000fe40001784270 */
[----:B0-----:R-:W-:Y:S02]  /*ebc0*/  FMNMX.FTZ R24, R84, R87, !PT ;  /* 0x0000005754187209 */ /* 0x001fe40007810000 */
[----:B------:R-:W-:Y:S02]  /*ebd0*/  ISETP.LT.OR P4, PT, R123, 0x12, P4 ;  /* 0x000000127b00780c */ /* 0x000fe40002781670 */
[C---:B------:R-:W-:Y:S01]  /*ebe0*/  FSETP.NEU.FTZ.AND P3, PT, R24.reuse, -INF , PT ;  /* 0xff8000001800780b */ /* 0x040fe20003f7d000 */
[----:B------:R-:W-:Y:S01]  /*ebf0*/  FMUL.FTZ R84, R24, UR41 ;  /* 0x0000002918547c20 */ /* 0x000fe20008410000 */
[----:B------:R-:W-:-:S02]  /*ec00*/  FSEL R35, R35, -INF , !P4 ;  /* 0xff80000023237808 */ /* 0x000fc40006000000 */
[----:B------:R-:W-:Y:S02]  /*ec10*/  ISETP.GT.AND P4, PT, R122, 0x20, P2 ;  /* 0x000000207a00780c */ /* 0x000fe40001784270 */
[----:B------:R-:W-:Y:S02]  /*ec20*/  FSEL R84, R84, RZ, P3 ;  /* 0x000000ff54547208 */ /* 0x000fe40001800000 */
[C---:B------:R-:W-:Y:S02]  /*ec30*/  ISETP.LT.OR P4, PT, R123.reuse, 0x21, P4 ;  /* 0x000000217b00780c */ /* 0x040fe40002781670 */
        /* <DEDUP_REMOVED lines=69> */
[----:B------:R-:W-:Y:S01]  /*f090*/  FFMA.FTZ R53, R80, UR41, -R84 ;  /* 0x0000002950357c23 */ /* 0x000fe20008010854 */
        /* <DEDUP_REMOVED lines=15> */
[----:B------:R-:W-:Y:S01]  /*f190*/  FMNMX.FTZ R25, R71, R40, !PT ;  /* 0x0000002847197209 */ /* 0x000fe20007810000 */
[----:B------:R-:W-:Y:S01]  /*f1a0*/  FFMA.FTZ R40, R57, UR41, -R84 ;  /* 0x0000002939287c23 */ /* 0x000fe20008010854 */
[----:B------:R-:W-:Y:S01]  /*f1b0*/  ISETP.LT.OR P4, PT, R123, 0x71, P4 ;  /* 0x000000717b00780c */ /* 0x000fe20002781670 */
[----:B------:R-:W-:Y:S01]  /*f1c0*/  MUFU.EX2 R142, R142 ;  /* 0x0000008e008e7308 */ /* 0x000fe20000000800 */
        /* <DEDUP_REMOVED lines=8> */
[----:B------:R-:W-:Y:S01]  /*f250*/  ISETP.GT.AND P2, PT, R122, 0x79, P2 ;  /* 0x000000797a00780c */ /* 0x000fe20001744270 */
[----:B------:R-:W-:Y:S01]  /*f260*/  MUFU.EX2 R136, R136 ;  /* 0x0000008800887308 */ /* 0x000fe20000000800 */
[----:B------:R-:W-:Y:S01]  /*f270*/  FSEL R82, R82, -INF , !P4 ;  /* 0xff80000052527808 */ /* 0x000fe20006000000 */
[----:B------:R-:W-:Y:S01]  /*f280*/  FFMA.FTZ R122, R120, UR41, -R84 ;  /* 0x00000029787a7c23 */ /* 0x000fe20008010854 */
[----:B------:R-:W-:Y:S02]  /*f290*/  FMNMX.FTZ R25, R81, R44, !PT ;  /* 0x0000002c51197209 */ /* 0x000fe40007810000 */
[----:B------:R-:W-:Y:S02]  /*f2a0*/  ISETP.LT.OR P2, PT, R123, 0x7a, P2 ;  /* 0x0000007a7b00780c */ /* 0x000fe40001741670 */
[----:B------:R-:W-:Y:S01]  /*f2b0*/  FSEL R83, R83, -INF , !P5 ;  /* 0xff80000053537808 */ /* 0x000fe20006800000 */
[----:B------:R-:W-:Y:S01]  /*f2c0*/  MUFU.EX2 R36, R36 ;  /* 0x0000002400247308 */ /* 0x000fe20000000800 */
[----:B------:R-:W-:-:S02]  /*f2d0*/  FMNMX.FTZ R44, R82, R25, !PT ;  /* 0x00000019522c7209 */ /* 0x000fc40007810000 */
[----:B------:R-:W-:Y:S02]  /*f2e0*/  FSEL R85, R85, -INF , !P2 ;  /* 0xff80000055557808 */ /* 0x000fe40005000000 */
[----:B------:R-:W-:Y:S02]  /*f2f0*/  FMNMX.FTZ R44, R83, R44, !PT ;  /* 0x0000002c532c7209 */ /* 0x000fe40007810000 */
[----:B------:R-:W-:Y:S01]  /*f300*/  FSEL R57, R24, RZ, P3 ;  /* 0x000000ff18397208 */ /* 0x000fe20001800000 */
[----:B------:R-:W-:Y:S01]  /*f310*/  MUFU.EX2 R138, R138 ;  /* 0x0000008a008a7308 */ /* 0x000fe20000000800 */
[----:B------:R-:W-:Y:S01]  /*f320*/  FMNMX.FTZ R25, R85, R44, !PT ;  /* 0x0000002c55197209 */ /* 0x000fe20007810000 */
[--C-:B------:R-:W-:Y:S01]  /*f330*/  FFMA.FTZ R44, R65, UR41, -R84.reuse ;  /* 0x00000029412c7c23 */ /* 0x100fe20008010854 */
[----:B------:R-:W-:Y:S01]  /*f340*/  FFMA.FTZ R84, R121, UR41, -R84 ;  /* 0x0000002979547c23 */ /* 0x000fe20008010854 */
[----:B------:R-:W-:Y:S02]  /*f350*/  FADD.FTZ R57, -R57, R14 ;  /* 0x0000000e39397221 */ /* 0x000fe40000010100 */
[----:B------:R-:W0:Y:S02]  /*f360*/  SHFL.BFLY PT, R56, R25, 0x2, 0x1f ;  /* 0x0c401f0019387f89 */ /* 0x000e2400000e0000 */
[----:B------:R-:W-:Y:S01]  /*f370*/  FMUL.FTZ R14, R57, UR41 ;  /* 0x00000029390e7c20 */ /* 0x000fe20008410000 */
[----:B------:R-:W-:Y:S08]  /*f380*/  MUFU.EX2 R37, R37 ;  /* 0x0000002500257308 */ /* 0x000ff00000000800 */
[----:B------:R-:W1:Y:S08]  /*f390*/  MUFU.EX2 R14, R14 ;  /* 0x0000000e000e7308 */ /* 0x000e700000000800 */
[----:B------:R-:W-:Y:S01]  /*f3a0*/  MUFU.EX2 R132, R132 ;  /* 0x0000008400847308 */ /* 0x000fe20000000800 */
[----:B0-----:R-:W-:-:S07]  /*f3b0*/  FMNMX.FTZ R56, R25, R56, !PT ;  /* 0x0000003819387209 */ /* 0x001fce0007810000 */
[----:B------:R-:W-:Y:S01]  /*f3c0*/  MUFU.EX2 R40, R40 ;  /* 0x0000002800287308 */ /* 0x000fe20000000800 */
[----:B-1----:R-:W-:Y:S01]  /*f3d0*/  FFMA.FTZ R4, R14, R4, R148 ;  /* 0x000000040e047223 */ /* 0x002fe20000010094 */
[----:B------:R-:W0:Y:S01]  /*f3e0*/  SHFL.BFLY PT, R25, R56, 0x1, 0x1f ;  /* 0x0c201f0038197f89 */ /* 0x000e2200000e0000 */
[----:B------:R-:W-:Y:S01]  /*f3f0*/  F2FP.F16.F32.PACK_AB R148, R19, R148 ;  /* 0x000000941394723e */ /* 0x000fe200000000ff */
        /* <DEDUP_REMOVED lines=18> */
[----:B------:R-:W-:-:S02]  /*f520*/  IMAD.MOV.U32 R14, RZ, RZ, R24 ;  /* 0x000000ffff0e7224 */ /* 0x000fc400078e0018 */
        /* <DEDUP_REMOVED lines=19> */
[----:B------:R-:W-:Y:S01]  /*f660*/  FADD.FTZ R43, R21, R4 ;  /* 0x00000004152b7221 */ /* 0x000fe20000010000 */
[----:B------:R-:W-:Y:S01]  /*f670*/  FSEL R4, R25, RZ, P2 ;  /* 0x000000ff19047208 */ /* 0x000fe20001000000 */
[--C-:B------:R-:W-:Y:S01]  /*f680*/  FFMA.FTZ R35, R47, UR41, -R57.reuse ;  /* 0x000000292f237c23 */ /* 0x100fe20008010839 */
[----:B------:R-:W-:Y:S01]  /*f690*/  FFMA.FTZ R147, R38, UR41, -R57 ;  /* 0x0000002926937c23 */ /* 0x000fe20008010839 */
[----:B------:R-:W-:Y:S01]  /*f6a0*/  FADD.FTZ R43, R144, R43 ;  /* 0x0000002b902b7221 */ /* 0x000fe20000010000 */
[----:B------:R-:W-:Y:S01]  /*f6b0*/  MUFU.EX2 R26, R26 ;  /* 0x0000001a001a7308 */ /* 0x000fe20000000800 */
[----:B------:R-:W-:Y:S01]  /*f6c0*/  FADD.FTZ R4, -R4, R15 ;  /* 0x0000000f04047221 */ /* 0x000fe20000010100 */
[----:B------:R-:W-:Y:S01]  /*f6d0*/  FFMA.FTZ R143, R46, UR41, -R57 ;  /* 0x000000292e8f7c23 */ /* 0x000fe20008010839 */
[----:B------:R-:W-:Y:S01]  /*f6e0*/  FADD.FTZ R43, R28, R43 ;  /* 0x0000002b1c2b7221 */ /* 0x000fe20000010000 */
[----:B------:R-:W-:Y:S01]  /*f6f0*/  @!P1 PRMT R46, RZ, 0x654, R16 ;  /* 0x00000654ff2e9816 */ /* 0x000fe20000000010 */
[----:B------:R-:W-:Y:S01]  /*f700*/  FMUL.FTZ R4, R4, UR41 ;  /* 0x0000002904047c20 */ /* 0x000fe20008410000 */
[----:B------:R-:W-:Y:S01]  /*f710*/  FFMA.FTZ R137, R50, UR41, -R57 ;  /* 0x0000002932897c23 */ /* 0x000fe20008010839 */
[----:B------:R-:W-:Y:S01]  /*f720*/  FADD.FTZ R42, R146, R43 ;  /* 0x0000002b922a7221 */ /* 0x000fe20000010000 */
[----:B------:R-:W-:Y:S01]  /*f730*/  MUFU.EX2 R151, R151 ;  /* 0x0000009700977308 */ /* 0x000fe20000000800 */
[----:B------:R0:W-:Y:S01]  /*f740*/  @!P1 SYNCS.ARRIVE.TRANS64.RED.A1T0 RZ, [R46+URZ], RZ ;  /* 0x000000ff2eff99a7 */ /* 0x0001e2000810043f */
[--C-:B------:R-:W-:Y:S01]  /*f750*/  FFMA.FTZ R38, R51, UR41, -R57.reuse ;  /* 0x0000002933267c23 */ /* 0x100fe20008010839 */
[----:B------:R-:W-:Y:S01]  /*f760*/  FADD.FTZ R43, R29, R42 ;  /* 0x0000002a1d2b7221 */ /* 0x000fe20000010000 */
[--C-:B------:R-:W-:Y:S01]  /*f770*/  FFMA.FTZ R139, R54, UR41, -R57.reuse ;  /* 0x00000029368b7c23 */ /* 0x100fe20008010839 */
[--C-:B------:R-:W-:Y:S01]  /*f780*/  FFMA.FTZ R39, R55, UR41, -R57.reuse ;  /* 0x0000002937277c23 */ /* 0x100fe20008010839 */
[----:B------:R-:W-:Y:S01]  /*f790*/  FFMA.FTZ R133, R58, UR41, -R57 ;  /* 0x000000293a857c23 */ /* 0x000fe20008010839 */
[----:B------:R-:W-:Y:S01]  /*f7a0*/  FADD.FTZ R43, R140, R43 ;  /* 0x0000002b8c2b7221 */ /* 0x000fe20000010000 */
[----:B------:R-:W1:Y:S01]  /*f7b0*/  MUFU.EX2 R15, R4 ;  /* 0x00000004000f7308 */ /* 0x000e620000000800 */
[----:B------:R-:W-:Y:S01]  /*f7c0*/  FFMA.FTZ R16, R59, UR41, -R57 ;  /* 0x000000293b107c23 */ /* 0x000fe20008010839 */
[----:B------:R-:W-:Y:S01]  /*f7d0*/  F2FP.F16.F32.PACK_AB R150, R21, R150 ;  /* 0x000000961596723e */ /* 0x000fe200000000ff */
[----:B------:R-:W-:Y:S01]  /*f7e0*/  FADD.FTZ R43, R32, R43 ;  /* 0x0000002b202b7221 */ /* 0x000fe20000010000 */
[--C-:B------:R-:W-:Y:S01]  /*f7f0*/  FFMA.FTZ R135, R62, UR41, -R57.reuse ;  /* 0x000000293e877c23 */ /* 0x100fe20008010839 */
[----:B------:R-:W-:Y:S01]  /*f800*/  F2FP.F16.F32.PACK_AB R144, R28, R144 ;  /* 0x000000901c90723e */ /* 0x000fe200000000ff */
[----:B------:R-:W-:Y:S01]  /*f810*/  FFMA.FTZ R129, R66, UR41, -R57 ;  /* 0x0000002942817c23 */ /* 0x000fe20008010839 */
[----:B------:R-:W-:Y:S01]  /*f820*/  FADD.FTZ R42, R142, R43 ;  /* 0x0000002b8e2a7221 */ /* 0x000fe20000010000 */
[----:B------:R-:W3:Y:S01]  /*f830*/  MUFU.EX2 R27, R27 ;  /* 0x0000001b001b7308 */ /* 0x000ee20000000800 */
[----:B------:R-:W-:Y:S01]  /*f840*/  F2FP.F16.F32.PACK_AB R140, R32, R140 ;  /* 0x0000008c208c723e */ /* 0x000fe200000000ff */
[--C-:B------:R-:W-:Y:S01]  /*f850*/  FFMA.FTZ R67, R67, UR41, -R57.reuse ;  /* 0x0000002943437c23 */ /* 0x100fe20008010839 */
[----:B------:R-:W-:Y:S01]  /*f860*/  FADD.FTZ R47, R33, R42 ;  /* 0x0000002a212f7221 */ /* 0x000fe20000010000 */
[----:B------:R-:W-:Y:S01]  /*f870*/  F2FP.F16.F32.PACK_AB R146, R29, R146 ;  /* 0x000000921d92723e */ /* 0x000fe200000000ff */
[--C-:B------:R-:W-:Y:S01]  /*f880*/  FFMA.FTZ R131, R70, UR41, -R57.reuse ;  /* 0x0000002946837c23 */ /* 0x100fe20008010839 */
[----:B------:R-:W-:Y:S01]  /*f890*/  FFMA.FTZ R71, R71, UR41, -R57 ;  /* 0x0000002947477c23 */ /* 0x000fe20008010839 */
[----:B------:R-:W-:Y:S01]  /*f8a0*/  FADD.FTZ R47, R136, R47 ;  /* 0x0000002f882f7221 */ /* 0x000fe20000010000 */
[----:B------:R-:W4:Y:S01]  /*f8b0*/  MUFU.EX2 R145, R145 ;  /* 0x0000009100917308 */ /* 0x000f220000000800 */
[----:B-1----:R-:W-:Y:S01]  /*f8c0*/  FFMA.FTZ R43, R15, R3, R149 ;  /* 0x000000030f2b7223 */ /* 0x002fe20000010095 */
[----:B------:R-:W-:Y:S01]  /*f8d0*/  FFMA.FTZ R3, R63, UR41, -R57 ;  /* 0x000000293f037c23 */ /* 0x000fe20008010839 */
[C---:B------:R-:W-:Y:S01]  /*f8e0*/  FADD.FTZ R47, R36.reuse, R47 ;  /* 0x0000002f242f7221 */ /* 0x040fe20000010000 */
[----:B------:R-:W-:Y:S01]  /*f8f0*/  F2FP.F16.F32.PACK_AB R136, R36, R136 ;  /* 0x000000882488723e */ /* 0x000fe200000000ff */
[----:B------:R-:W-:Y:S01]  /*f900*/  FADD.FTZ R4, R26, R43 ;  /* 0x0000002b1a047221 */ /* 0x000fe20000010000 */
[----:B------:R-:W-:Y:S01]  /*f910*/  FFMA.FTZ R125, R74, UR41, -R57 ;  /* 0x000000294a7d7c23 */ /* 0x000fe20008010839 */
[----:B------:R-:W-:Y:S01]  /*f920*/  FADD.FTZ R42, R138, R47 ;  /* 0x0000002f8a2a7221 */ /* 0x000fe20000010000 */
[----:B------:R-:W1:Y:S01]  /*f930*/  MUFU.EX2 R30, R30 ;  /* 0x0000001e001e7308 */ /* 0x000e620000000800 */
[----:B------:R-:W-:Y:S01]  /*f940*/  FADD.FTZ R4, R151, R4 ;  /* 0x0000000497047221 */ /* 0x000fe20000010000 */
[--C-:B------:R-:W-:Y:S01]  /*f950*/  FFMA.FTZ R75, R75, UR41, -R57.reuse ;  /* 0x000000294b4b7c23 */ /* 0x100fe20008010839 */
[----:B------:R-:W-:Y:S01]  /*f960*/  FADD.FTZ R47, R37, R42 ;  /* 0x0000002a252f7221 */ /* 0x000fe20000010000 */
[--C-:B------:R-:W-:Y:S01]  /*f970*/  FFMA.FTZ R78, R78, UR41, -R57.reuse ;  /* 0x000000294e4e7c23 */ /* 0x100fe20008010839 */
[----:B---3--:R-:W-:Y:S01]  /*f980*/  FADD.FTZ R4, R27, R4 ;  /* 0x000000041b047221 */ /* 0x008fe20000010000 */
[----:B------:R-:W-:Y:S01]  /*f990*/  FFMA.FTZ R81, R81, UR41, -R57 ;  /* 0x0000002951517c23 */ /* 0x000fe20008010839 */
[----:B------:R-:W-:Y:S01]  /*f9a0*/  FADD.FTZ R47, R132, R47 ;  /* 0x0000002f842f7221 */ /* 0x000fe20000010000 */
[----:B------:R-:W3:Y:S01]  /*f9b0*/  MUFU.EX2 R147, R147 ;  /* 0x0000009300937308 */ /* 0x000ee20000000800 */
[----:B----4-:R-:W-:Y:S01]  /*f9c0*/  FADD.FTZ R43, R145, R4 ;  /* 0x00000004912b7221 */ /* 0x010fe20000010000 */
[----:B------:R-:W-:Y:S01]  /*f9d0*/  FFMA.FTZ R4, R20, UR41, -R57 ;  /* 0x0000002914047c23 */ /* 0x000fe20008010839 */
[----:B------:R-:W-:Y:S01]  /*f9e0*/  FADD.FTZ R47, R40, R47 ;  /* 0x0000002f282f7221 */ /* 0x000fe20000010000 */
[--C-:B------:R-:W-:Y:S01]  /*f9f0*/  FFMA.FTZ R82, R82, UR41, -R57.reuse ;  /* 0x0000002952527c23 */ /* 0x100fe20008010839 */
[--C-:B------:R-:W-:Y:S01]  /*fa00*/  FFMA.FTZ R83, R83, UR41, -R57.reuse ;  /* 0x0000002953537c23 */ /* 0x100fe20008010839 */
[----:B------:R-:W-:Y:S01]  /*fa10*/  FFMA.FTZ R57, R85, UR41, -R57 ;  /* 0x0000002955397c23 */ /* 0x000fe20008010839 */
[----:B0-----:R-:W-:Y:S01]  /*fa20*/  FADD.FTZ R46, R134, R47 ;  /* 0x0000002f862e7221 */ /* 0x001fe20000010000 */
[----:B------:R-:W0:Y:S01]  /*fa30*/  MUFU.EX2 R31, R31 ;  /* 0x0000001f001f7308 */ /* 0x000e220000000800 */
[----:B-1----:R-:W-:Y:S01]  /*fa40*/  FADD.FTZ R42, R30, R43 ;  /* 0x0000002b1e2a7221 */ /* 0x002fe20000010000 */
[----:B------:R-:W-:Y:S01]  /*fa50*/  F2FP.F16.F32.PACK_AB R132, R40, R132 ;  /* 0x000000842884723e */ /* 0x000fe200000000ff */
[----:B------:R-:W-:Y:S01]  /*fa60*/  FADD.FTZ R47, R41, R46 ;  /* 0x0000002e292f7221 */ /* 0x000fe20000010000 */
[----:B--2---:R-:W-:Y:S01]  /*fa70*/  ISETP.GT.AND P2, PT, R0, R86, PT ;  /* 0x000000560000720c */ /* 0x004fe20003f44270 */
[-C--:B------:R-:W-:Y:S01]  /*fa80*/  FMUL.FTZ R90, R90, R15.reuse ;  /* 0x0000000f5a5a7220 */ /* 0x080fe20000410000 */
[-C--:B------:R-:W-:Y:S01]  /*fa90*/  FMUL.FTZ R91, R91, R15.reuse ;  /* 0x0000000f5b5b7220 */ /* 0x080fe20000410000 */
[----:B------:R-:W-:Y:S01]  /*faa0*/  FADD.FTZ R47, R128, R47 ;  /* 0x0000002f802f7221 */ /* 0x000fe20000010000 */
[----:B------:R-:W1:Y:S01]  /*fab0*/  MUFU.EX2 R141, R141 ;  /* 0x0000008d008d7308 */ /* 0x000e620000000800 */
[----:B---3--:R-:W-:Y:S01]  /*fac0*/  FADD.FTZ R42, R147, R42 ;  /* 0x0000002a932a7221 */ /* 0x008fe20000010000 */
[-C--:B------:R-:W-:Y:S01]  /*fad0*/  FMUL.FTZ R94, R94, R15.reuse ;  /* 0x0000000f5e5e7220 */ /* 0x080fe20000410000 */
[----:B------:R-:W-:Y:S01]  /*fae0*/  FADD.FTZ R47, R44, R47 ;  /* 0x0000002f2c2f7221 */ /* 0x000fe20000010000 */
[-C--:B------:R-:W-:Y:S01]  /*faf0*/  FMUL.FTZ R95, R95, R15.reuse ;  /* 0x0000000f5f5f7220 */ /* 0x080fe20000410000 */
[-C--:B------:R-:W-:Y:S01]  /*fb00*/  FMUL.FTZ R98, R98, R15.reuse ;  /* 0x0000000f62627220 */ /* 0x080fe20000410000 */
[-C--:B------:R-:W-:Y:S01]  /*fb10*/  FMUL.FTZ R99, R99, R15.reuse ;  /* 0x0000000f63637220 */ /* 0x080fe20000410000 */
[----:B------:R-:W-:Y:S01]  /*fb20*/  FADD.FTZ R46, R130, R47 ;  /* 0x0000002f822e7221 */ /* 0x000fe20000010000 */
        /* <DEDUP_REMOVED lines=13> */
[----:B------:R-:W-:Y:S01]  /*fc00*/  FMUL.FTZ R119, R119, R15 ;  /* 0x0000000f77777220 */ /* 0x000fe20000410000 */
[----:B------:R-:W-:Y:S01]  /*fc10*/  F2FP.F16.F32.PACK_AB R142, R33, R142 ;  /* 0x0000008e218e723e */ /* 0x000fe200000000ff */
[----:B------:R-:W-:Y:S01]  /*fc20*/  VIADD R0, R0, 0xffffffff ;  /* 0xffffffff00007836 */ /* 0x000fe20000000000 */
[----:B------:R-:W1:Y:S01]  /*fc30*/  MUFU.EX2 R35, R35 ;  /* 0x0000002300237308 */ /* 0x000e620000000800 */
[----:B--2---:R-:W-:Y:S01]  /*fc40*/  FADD.FTZ R42, R34, R43 ;  /* 0x0000002b222a7221 */ /* 0x004fe20000010000 */
[----:B------:R-:W-:Y:S01]  /*fc50*/  F2FP.F16.F32.PACK_AB R138, R37, R138 ;  /* 0x0000008a258a723e */ /* 0x000fe200000000ff */
[----:B------:R-:W-:Y:S01]  /*fc60*/  IMAD.MOV.U32 R15, RZ, RZ, R25 ;  /* 0x000000ffff0f7224 */ /* 0x000fe200078e0019 */
[----:B------:R-:W-:-:S02]  /*fc70*/  F2FP.F16.F32.PACK_AB R134, R41, R134 ;  /* 0x000000862986723e */ /* 0x000fc400000000ff */
[----:B------:R-:W-:Y:S02]  /*fc80*/  F2FP.F16.F32.PACK_AB R128, R44, R128 ;  /* 0x000000802c80723e */ /* 0x000fe400000000ff */
[----:B------:R-:W2:Y:S01]  /*fc90*/  MUFU.EX2 R45, R45 ;  /* 0x0000002d002d7308 */ /* 0x000ea20000000800 */
[----:B0-----:R-:W-:Y:S01]  /*fca0*/  FADD.FTZ R42, R143, R42 ;  /* 0x0000002a8f2a7221 */ /* 0x001fe20000010000 */
[----:B------:R-:W-:Y:S02]  /*fcb0*/  F2FP.F16.F32.PACK_AB R149, R26, R149 ;  /* 0x000000951a95723e */ /* 0x000fe400000000ff */
[----:B------:R-:W-:Y:S02]  /*fcc0*/  F2FP.F16.F32.PACK_AB R151, R27, R151 ;  /* 0x000000971b97723e */ /* 0x000fe400000000ff */
[----:B------:R-:W-:Y:S02]  /*fcd0*/  F2FP.F16.F32.PACK_AB R145, R30, R145 ;  /* 0x000000911e91723e */ /* 0x000fe400000000ff */
[----:B------:R-:W0:Y:S01]  /*fce0*/  MUFU.EX2 R137, R137 ;  /* 0x0000008900897308 */ /* 0x000e220000000800 */
[----:B-1----:R-:W-:Y:S01]  /*fcf0*/  FADD.FTZ R42, R35, R42 ;  /* 0x0000002a232a7221 */ /* 0x002fe20000010000 */
[----:B------:R-:W-:-:S02]  /*fd00*/  F2FP.F16.F32.PACK_AB R147, R31, R147 ;  /* 0x000000931f93723e */ /* 0x000fc400000000ff */
[----:B------:R-:W-:Y:S02]  /*fd10*/  F2FP.F16.F32.PACK_AB R141, R34, R141 ;  /* 0x0000008d228d723e */ /* 0x000fe400000000ff */
[----:B------:R-:W-:Y:S02]  /*fd20*/  F2FP.F16.F32.PACK_AB R143, R35, R143 ;  /* 0x0000008f238f723e */ /* 0x000fe400000000ff */
        /* <DEDUP_REMOVED lines=29> */
[----:B------:R-:W-:Y:S01]  /*ff00*/  F2FP.F16.F32.PACK_AB R133, R16, R133 ;  /* 0x000000851085723e */ /* 0x000fe200000000ff */
[----:B------:R-:W-:-:S05]  /*ff10*/  IMAD.MOV.U32 R16, RZ, RZ, R152 ;  /* 0x000000ffff107224 */ /* 0x000fca00078e0098 */
        /* <DEDUP_REMOVED lines=11> */
[----:B0-----:R-:W-:-:S07]  /*ffd0*/  F2FP.F16.F32.PACK_AB R122, R56, R122 ;  /* 0x0000007a387a723e */ /* 0x001fce00000000ff */
[----:B------:R-:W0:Y:S08]  /*ffe0*/  MUFU.EX2 R131, R131 ;  /* 0x0000008300837308 */ /* 0x000e300000000800 */
[----:B------:R-:W3:Y:S08]  /*fff0*/  MUFU.EX2 R19, R71 ;  /* 0x0000004700137308 */ /* 0x000ef00000000800 */
[----:B------:R4:W-:Y:S08]  /*10000*/  MUFU.EX2 R127, R4 ;  /* 0x00000004007f7308 */ /* 0x0009f00000000800 */
[----:B------:R-:W5:Y:S01]  /*10010*/  MUFU.EX2 R125, R125 ;  /* 0x0000007d007d7308 */ /* 0x000f620000000800 */
[----:B----4-:R-:W-:Y:S01]  /*10020*/  FADD.FTZ R4, R56, R21 ;  /* 0x0000001538047221 */ /* 0x010fe20000010000 */
[----:B-1----:R-:W-:Y:S01]  /*10030*/  FADD.FTZ R21, R129, R32 ;  /* 0x0000002081157221 */ /* 0x002fe20000010000 */
[----:B--2---:R-:W-:-:S03]  /*10040*/  F2FP.F16.F32.PACK_AB R129, R20, R129 ;  /* 0x000000811481723e */ /* 0x004fc600000000ff */
[----:B------:R-:W-:Y:S02]  /*10050*/  FADD.FTZ R32, R20, R21 ;  /* 0x0000001514207221 */ /* 0x000fe40000010000 */
[----:B------:R-:W1:Y:S02]  /*10060*/  MUFU.EX2 R28, R75 ;  /* 0x0000004b001c7308 */ /* 0x000e640000000800 */
[----:B0-----:R-:W-:Y:S01]  /*10070*/  FADD.FTZ R32, R131, R32 ;  /* 0x0000002083207221 */ /* 0x001fe20000010000 */
[----:B---3--:R-:W-:-:S03]  /*10080*/  F2FP.F16.F32.PACK_AB R131, R19, R131 ;  /* 0x000000831383723e */ /* 0x008fc600000000ff */
[----:B------:R-:W-:Y:S01]  /*10090*/  FADD.FTZ R32, R19, R32 ;  /* 0x0000002013207221 */ /* 0x000fe20000010000 */
[----:B------:R-:W-:Y:S01]  /*100a0*/  IMAD.MOV.U32 R19, RZ, RZ, R153 ;  /* 0x000000ffff137224 */ /* 0x000fe200078e0099 */
[----:B------:R-:W0:Y:S02]  /*100b0*/  MUFU.EX2 R78, R78 ;  /* 0x0000004e004e7308 */ /* 0x000e240000000800 */
[----:B-----5:R-:W-:-:S06]  /*100c0*/  FADD.FTZ R21, R125, R32 ;  /* 0x000000207d157221 */ /* 0x020fcc0000010000 */
[----:B------:R-:W2:Y:S01]  /*100d0*/  MUFU.EX2 R36, R81 ;  /* 0x0000005100247308 */ /* 0x000ea20000000800 */
[C---:B-1----:R-:W-:Y:S01]  /*100e0*/  FADD.FTZ R32, R28.reuse, R21 ;  /* 0x000000151c207221 */ /* 0x042fe20000010000 */
[----:B------:R-:W-:-:S03]  /*100f0*/  F2FP.F16.F32.PACK_AB R125, R28, R125 ;  /* 0x0000007d1c7d723e */ /* 0x000fc600000000ff */
[----:B------:R-:W-:-:S03]  /*10100*/  FADD.FTZ R21, R127, R32 ;  /* 0x000000207f157221 */ /* 0x000fc60000010000 */
[----:B------:R-:W1:Y:S01]  /*10110*/  MUFU.EX2 R82, R82 ;  /* 0x0000005200527308 */ /* 0x000e620000000800 */
[C---:B0-----:R-:W-:Y:S01]  /*10120*/  FADD.FTZ R21, R78.reuse, R21 ;  /* 0x000000154e157221 */ /* 0x041fe20000010000 */
[----:B------:R-:W-:-:S06]  /*10130*/  F2FP.F16.F32.PACK_AB R127, R78, R127 ;  /* 0x0000007f4e7f723e */ /* 0x000fcc00000000ff */
[----:B------:R-:W0:Y:S01]  /*10140*/  MUFU.EX2 R40, R83 ;  /* 0x0000005300287308 */ /* 0x000e220000000800 */
[----:B--2---:R-:W-:-:S07]  /*10150*/  FADD.FTZ R21, R36, R21 ;  /* 0x0000001524157221 */ /* 0x004fce0000010000 */
[----:B------:R-:W2:Y:S01]  /*10160*/  MUFU.EX2 R57, R57 ;  /* 0x0000003900397308 */ /* 0x000ea20000000800 */
[C---:B-1----:R-:W-:Y:S01]  /*10170*/  FADD.FTZ R21, R82.reuse, R21 ;  /* 0x0000001552157221 */ /* 0x042fe20000010000 */
[----:B------:R-:W-:-:S03]  /*10180*/  F2FP.F16.F32.PACK_AB R121, R82, R36 ;  /* 0x000000245279723e */ /* 0x000fc600000000ff */
[----:B0-----:R-:W-:-:S04]  /*10190*/  FADD.FTZ R21, R40, R21 ;  /* 0x0000001528157221 */ /* 0x001fc80000010000 */
[C---:B--2---:R-:W-:Y:S01]  /*101a0*/  FADD.FTZ R3, R57.reuse, R21 ;  /* 0x0000001539037221 */ /* 0x044fe20000010000 */
[----:B------:R-:W-:Y:S01]  /*101b0*/  F2FP.F16.F32.PACK_AB R123, R57, R40 ;  /* 0x00000028397b723e */ /* 0x000fe200000000ff */
[----:B------:R-:W-:Y:S06]  /*101c0*/  @P2 BRA `(.L_x_11723) ;  /* 0xffffffc800402947 */ /* 0x000fec000383ffff */
[----:B------:R-:W-:Y:S01]  /*101d0*/  IMAD.MOV.U32 R15, RZ, RZ, R25 ;  /* 0x000000ffff0f7224 */ /* 0x000fe200078e0019 */
[----:B------:R-:W-:Y:S01]  /*101e0*/  MOV R16, R152 ;  /* 0x0000009800107202 */ /* 0x000fe20000000f00 */
[----:B------:R-:W-:Y:S02]  /*101f0*/  IMAD.MOV.U32 R14, RZ, RZ, R24 ;  /* 0x000000ffff0e7224 */ /* 0x000fe400078e0018 */
[----:B------:R-:W-:-:S07]  /*10200*/  IMAD.MOV.U32 R19, RZ, RZ, R153 ;  /* 0x000000ffff137224 */ /* 0x000fce00078e0099 */
.L_x_11705:
        /* <DEDUP_REMOVED lines=20> */
.L_x_11726:
[----:B------:R-:W-:-:S13]  /*10350*/  ISETP.NE.AND P2, PT, R26, 0x1, PT ;  /* 0x000000011a00780c */ /* 0x000fda0003f45270 */
[----:B------:R-:W0:Y:S02]  /*10360*/  @P2 LDC.64 R24, c[0x0][0x9e8] ;  /* 0x00027a00ff182b82 */ /* 0x000e240000000a00 */
[----:B0-----:R-:W-:-:S05]  /*10370*/  @P2 IMAD.HI.U32 R24, R5, R24, RZ ;  /* 0x0000001805182227 */ /* 0x001fca00078e00ff */
[----:B------:R-:W-:-:S07]  /*10380*/  @P2 SHF.R.U32.HI R5, RZ, R25, R24 ;  /* 0x00000019ff052219 */ /* 0x000fce0000011618 */
.L_x_11727:
[----:B------:R-:W-:Y:S05]  /*10390*/  BSYNC B0 ;  /* 0x0000000000007941 */ /* 0x000fea0003800000 */
.L_x_11725:
[----:B------:R-:W-:-:S05]  /*103a0*/  IMAD R5, R5, R26, RZ ;  /* 0x0000001a05057224 */ /* 0x000fca00078e02ff */
[----:B------:R-:W-:-:S07]  /*103b0*/  VIMNMX R20, R20, R5, !PT ;  /* 0x0000000514147248 */ /* 0x000fce0007fe0100 */
.L_x_11724:
[----:B------:R-:W2:Y:S01]  /*103c0*/  LDL R21, [R1+0x18] ;  /* 0x0000180001157983 */ /* 0x000ea20000100800 */
[----:B------:R-:W-:-:S05]  /*103d0*/  VIADD R20, R20, 0x7f ;  /* 0x0000007f14147836 */ /* 0x000fca0000000000 */
[----:B------:R-:W-:-:S04]  /*103e0*/  SHF.R.S32.HI R5, RZ, 0x1f, R20 ;  /* 0x0000001fff057819 */ /* 0x000fc80000011414 */
[----:B------:R-:W-:-:S04]  /*103f0*/  LEA.HI R5, R5, R20, RZ, 0x7 ;  /* 0x0000001405057211 */ /* 0x000fc800078f38ff */
[----:B------:R-:W-:-:S04]  /*10400*/  SHF.R.S32.HI R5, RZ, 0x7, R5 ;  /* 0x00000007ff057819 */ /* 0x000fc80000011405 */
[----:B--2---:R-:W-:-:S04]  /*10410*/  VIMNMX R21, R21, R5, !PT ;  /* 0x0000000515157248 */ /* 0x004fc80007fe0100 */
[----:B------:R-:W-:Y:S01]  /*10420*/  ISETP.GE.AND P2, PT, R0, R21, PT ;  /* 0x000000150000720c */ /* 0x000fe20003f46270 */
[----:B------:R0:W-:-:S12]  /*10430*/  STL [R1+0x4], R21 ;  /* 0x0000041501007387 */ /* 0x0001d80000100800 */
[----:B0-----:R-:W-:Y:S05]  /*10440*/  @!P2 BRA `(.L_x_11728) ;  /* 0x0000002400c0a947 */ /* 0x001fea0003800000 */
[----:B------:R-:W-:Y:S02]  /*10450*/  IMAD.MOV.U32 R23, RZ, RZ, R15 ;  /* 0x000000ffff177224 */ /* 0x000fe400078e000f */
[----:B------:R-:W-:Y:S02]  /*10460*/  IMAD.MOV.U32 R5, RZ, RZ, R14 ;  /* 0x000000ffff057224 */ /* 0x000fe400078e000e */
[----:B------:R-:W-:Y:S02]  /*10470*/  IMAD.MOV.U32 R20, RZ, RZ, R19 ;  /* 0x000000ffff147224 */ /* 0x000fe400078e0013 */
[----:B------:R-:W-:-:S07]  /*10480*/  IMAD.MOV.U32 R152, RZ, RZ, R16 ;  /* 0x000000ffff987224 */ /* 0x000fce00078e0010 */
.L_x_11738:
        /* <DEDUP_REMOVED lines=11> */
.L_x_11730:
[----:B------:R-:W-:Y:S01]  /*10540*/  IMAD R14, R16, 0x8, R2 ;  /* 0x00000008100e7824 */ /* 0x000fe200078e0202 */
[----:B------:R-:W-:-:S04]  /*10550*/  SHF.L.U32 R15, R19, 0x1f, RZ ;  /* 0x0000001f130f7819 */ /* 0x000fc800000006ff */
[----:B------:R0:W1:Y:S01]  /*10560*/  SYNCS.PHASECHK.TRANS64.TRYWAIT P3, [R14+URZ+0x16830], R15 ;  /* 0x0168300f0e0075a7 */ /* 0x000062000806017f */
[----:B------:R-:W-:Y:S05]  /*10570*/  @!P0 BRA `(.L_x_11731) ;  /* 0x0000000000048947 */ /* 0x000fea0003800000 */
[----:B------:R-:W-:Y:S01]  /*10580*/  BPT.TRAP 0x1 ;  /* 0x000000040000795c */ /* 0x000fe20000300000 */
.L_x_11731:
[----:B------:R-:W-:Y:S04]  /*10590*/  BSSY B0, `(.L_x_11729) ;  /* 0x0000004000007945 */ /* 0x000fe80003800000 */
[----:B-1----:R-:W-:Y:S05]  /*105a0*/  @P3 BRA `(.L_x_11732) ;  /* 0x0000000000083947 */ /* 0x002fea0003800000 */
[----:B------:R-:W1:Y:S02]  /*105b0*/  SYNCS.PHASECHK.TRANS64.TRYWAIT P3, [R14+URZ+0x16830], R15 ;  /* 0x0168300f0e0075a7 */ /* 0x000e64000806017f */
[----:B-1----:R-:W-:Y:S05]  /*105c0*/  @!P3 BRA `(.L_x_11733) ;  /* 0x000000e000e0b947 */ /* 0x002fea0003800000 */
.L_x_11732:
[----:B------:R-:W-:Y:S05]  /*105d0*/  BSYNC B0 ;  /* 0x0000000000007941 */ /* 0x000fea0003800000 */
.L_x_11729:
[----:B01----:R-:W2:Y:S01]  /*105e0*/  LDL R14, [R1+0xc] ;  /* 0x00000c00010e7983 */ /* 0x003ea20000100800 */
[----:B------:R-:W0:Y:S01]  /*105f0*/  S2R R21, SR_TID.X ;  /* 0x0000000000157919 */ /* 0x000e220000002100 */
[----:B------:R-:W-:Y:S05]  /*10600*/  WARPSYNC.ALL ;  /* 0x0000000000007948 */ /* 0x000fea0003800000 */
[----:B------:R-:W-:Y:S01]  /*10610*/  IMAD.MOV.U32 R15, RZ, RZ, 0x40000040 ;  /* 0x40000040ff0f7424 */ /* 0x000fe200078e00ff */
[----:B0-----:R-:W-:-:S05]  /*10620*/  SHF.R.U32.HI R21, RZ, 0x7, R21 ;  /* 0x00000007ff157819 */ /* 0x001fca0000011615 */
[----:B------:R-:W-:Y:S01]  /*10630*/  VIADD R21, R21, 0x8 ;  /* 0x0000000815157836 */ /* 0x000fe20000000000 */
[----:B------:R-:W-:Y:S01]  /*10640*/  R2UR UR8, R6 ;  /* 0x00000000060872ca */ /* 0x000fe200000e0000 */
[----:B------:R-:W-:Y:S01]  /*10650*/  IMAD.MOV.U32 R25, RZ, RZ, 0x40000040 ;  /* 0x40000040ff197424 */ /* 0x000fe200078e00ff */
[----:B------:R-:W-:Y:S01]  /*10660*/  R2UR UR9, R7 ;  /* 0x00000000070972ca */ /* 0x000fe200000e0000 */
[----:B------:R-:W-:Y:S01]  /*10670*/  IMAD.MOV.U32 R27, RZ, RZ, 0x40000040 ;  /* 0x40000040ff1b7424 */ /* 0x000fe200078e00ff */
[----:B------:R-:W-:Y:S02]  /*10680*/  R2UR UR11, R15 ;  /* 0x000000000f0b72ca */ /* 0x000fe400000e0000 */
[----:B------:R-:W-:Y:S02]  /*10690*/  R2UR UR15, R25 ;  /* 0x00000000190f72ca */ /* 0x000fe400000e0000 */
[----:B------:R-:W-:Y:S02]  /*106a0*/  R2UR UR19, R27 ;  /* 0x000000001b1372ca */ /* 0x000fe400000e0000 */
[----:B------:R-:W-:-:S02]  /*106b0*/  R2UR UR12, R12 ;  /* 0x000000000c0c72ca */ /* 0x000fc400000e0000 */
[----:B------:R-:W-:Y:S01]  /*106c0*/  R2UR UR13, R13 ;  /* 0x000000000d0d72ca */ /* 0x000fe200000e0000 */
[----:B------:R0:W-:Y:S01]  /*106d0*/  BAR.SYNC.DEFER_BLOCKING R21, 0x100 ;  /* 0x000400150000751d */ /* 0x0001e20000010000 */
[----:B------:R-:W-:Y:S02]  /*106e0*/  R2UR UR16, R10 ;  /* 0x000000000a1072ca */ /* 0x000fe400000e0000 */
[----:B------:R-:W-:Y:S01]  /*106f0*/  R2UR UR17, R11 ;  /* 0x000000000b1172ca */ /* 0x000fe200000e0000 */
[----:B--2---:R-:W-:-:S04]  /*10700*/  IMAD R14, R16, 0x400, R14 ;  /* 0x00000400100e7824 */ /* 0x004fc800078e020e */
[C---:B------:R-:W-:Y:S01]  /*10710*/  VIADD R24, R14.reuse, 0x2 ;  /* 0x000000020e187836 */ /* 0x040fe20000000000 */
[C---:B------:R-:W-:Y:S01]  /*10720*/  R2UR UR10, R14.reuse ;  /* 0x000000000e0a72ca */ /* 0x040fe200000e0000 */
[----:B------:R-:W-:-:S03]  /*10730*/  VIADD R26, R14, 0x4 ;  /* 0x000000040e1a7836 */ /* 0x000fc60000000000 */
[----:B------:R-:W-:Y:S02]  /*10740*/  R2UR UR14, R24 ;  /* 0x00000000180e72ca */ /* 0x000fe400000e0000 */
[----:B------:R-:W-:Y:S02]  /*10750*/  R2UR UR18, R26 ;  /* 0x000000001a1272ca */ /* 0x000fe400000e0000 */
[----:B------:R-:W-:-:S06]  /*10760*/  WARPGROUP.ARRIVE ;  /* 0x00000000000079c5 */ /* 0x000fcc0000000000 */
[----:B------:R-:W-:Y:S03]  /*10770*/  HGMMA.64x128x16.F32 R24, gdesc[UR8], RZ, !UPT, gsb0 ;  /* 0x01e00000081879f0 */ /* 0x000fe6000c0008ff */
[----:B------:R-:W-:Y:S02]  /*10780*/  WARPGROUP.DEPBAR.LE gsb0, 0x0 ;  /* 0x00008000000079c5 */ /* 0x000fe40000010000 */
[----:B------:R-:W-:-:S07]  /*10790*/  WARPGROUP.ARRIVE ;  /* 0x00000000000079c5 */ /* 0x000fce0000000000 */
        /* <DEDUP_REMOVED lines=16> */
.L_x_11735:
[----:B------:R-:W-:Y:S02]  /*108a0*/  SHF.L.U32 R14, R20, 0x1f, RZ ;  /* 0x0000001f140e7819 */ /* 0x000fe400000006ff */
[----:B------:R-:W-:-:S04]  /*108b0*/  LEA R15, R152, R2, 0x3 ;  /* 0x00000002980f7211 */ /* 0x000fc800078e18ff */
[----:B------:R0:W1:Y:S01]  /*108c0*/  SYNCS.PHASECHK.TRANS64.TRYWAIT P2, [R15+URZ+0x16850], R14 ;  /* 0x0168500e0f0075a7 */ /* 0x000062000804017f */
[----:B------:R-:W-:Y:S05]  /*108d0*/  @!P0 BRA `(.L_x_11736) ;  /* 0x0000000000048947 */ /* 0x000fea0003800000 */
[----:B------:R-:W-:Y:S01]  /*108e0*/  BPT.TRAP 0x1 ;  /* 0x000000040000795c */ /* 0x000fe20000300000 */
.L_x_11736:
[----:B-1----:R-:W-:Y:S05]  /*108f0*/  @P2 BRA `(.L_x_11734) ;  /* 0x0000000000082947 */ /* 0x002fea0003800000 */
[----:B------:R-:W1:Y:S02]  /*10900*/  SYNCS.PHASECHK.TRANS64.TRYWAIT P2, [R15+URZ+0x16850], R14 ;  /* 0x0168500e0f0075a7 */ /* 0x000e64000804017f */
[----:B-1----:R-:W-:Y:S05]  /*10910*/  @!P2 BRA `(.L_x_11737) ;  /* 0x000000e00020a947 */ /* 0x002fea0003800000 */
.L_x_11734:
[----:B01----:R-:W-:Y:S01]  /*10920*/  VIADD R14, R2, 0x400 ;  /* 0x00000400020e7836 */ /* 0x003fe20000000000 */
[----:B------:R-:W-:Y:S05]  /*10930*/  WARPSYNC.ALL ;  /* 0x0000000000007948 */ /* 0x000fea0003800000 */
[----:B------:R-:W-:-:S04]  /*10940*/  SHF.R.U32.HI R14, RZ, 0x4, R14 ;  /* 0x00000004ff0e7819 */ /* 0x000fc8000001160e */
        /* <DEDUP_REMOVED lines=21> */
[----:B------:R-:W-:Y:S01]  /*10aa0*/  HGMMA.64x64x16.F32 R88, R148, gdesc[UR8].tnspB, R88, gsb0 ;  /* 0x40e0000894587df0 */ /* 0x000fe20008000858 */
[----:B------:R-:W-:Y:S01]  /*10ab0*/  R2UR UR10, R14 ;  /* 0x000000000e0a72ca */ /* 0x000fe200000e0000 */
[----:B------:R-:W-:Y:S01]  /*10ac0*/  VIADD R14, R20, 0x100 ;  /* 0x00000100140e7836 */ /* 0x000fe20000000000 */
[----:B------:R-:W-:Y:S01]  /*10ad0*/  R2UR UR11, R15 ;  /* 0x000000000f0b72ca */ /* 0x000fe200000e0000 */
[----:B------:R-:W-:Y:S01]  /*10ae0*/  IMAD.MOV.U32 R15, RZ, RZ, 0x40000040 ;  /* 0x40000040ff0f7424 */ /* 0x000fe200078e00ff */
[----:B------:R-:W-:Y:S01]  /*10af0*/  MUFU.TANH R25, R25 ;  /* 0x0000001900197308 */ /* 0x000fe20000002400 */
[----:B------:R-:W-:Y:S01]  /*10b00*/  FMUL.FTZ R37, R47, UR27 ;  /* 0x0000001b2f257c20 */ /* 0x000fe20008410000 */
[----:B------:R-:W-:Y:S01]  /*10b10*/  FMUL.FTZ R47, R58, UR27 ;  /* 0x0000001b3a2f7c20 */ /* 0x000fe20008410000 */
[----:B------:R-:W-:Y:S01]  /*10b20*/  FMUL.FTZ R58, R73, UR27 ;  /* 0x0000001b493a7c20 */ /* 0x000fe20008410000 */
[----:B------:R-:W-:Y:S01]  /*10b30*/  FMUL.FTZ R52, R62, UR27 ;  /* 0x0000001b3e347c20 */ /* 0x000fe20008410000 */
[----:B------:R-:W-:Y:S01]  /*10b40*/  FMUL.FTZ R62, R81, UR27 ;  /* 0x0000001b513e7c20 */ /* 0x000fe20008410000 */
[----:B------:R-:W-:Y:S01]  /*10b50*/  FMUL.FTZ R64, R85, UR27 ;  /* 0x0000001b55407c20 */ /* 0x000fe20008410000 */
[----:B------:R-:W-:Y:S01]  /*10b60*/  UMOV UR41, UR6 ;  /* 0x0000000600297c82 */ /* 0x000fe20008000000 */
[----:B------:R-:W-:Y:S01]  /*10b70*/  MUFU.TANH R26, R26 ;  /* 0x0000001a001a7308 */ /* 0x000fe20000002400 */
[----:B------:R-:W-:Y:S01]  /*10b80*/  FMUL.FTZ R73, R79, UR27 ;  /* 0x0000001b4f497c20 */ /* 0x000fe20008410000 */
[----:B------:R-:W-:Y:S01]  /*10b90*/  FMUL.FTZ R63, R63, UR27 ;  /* 0x0000001b3f3f7c20 */ /* 0x000fe20008410000 */
[----:B------:R-:W-:Y:S01]  /*10ba0*/  FMUL.FTZ R66, R66, UR27 ;  /* 0x0000001b42427c20 */ /* 0x000fe20008410000 */
[----:B------:R-:W-:Y:S01]  /*10bb0*/  FMUL.FTZ R67, R67, UR27 ;  /* 0x0000001b43437c20 */ /* 0x000fe20008410000 */
[----:B------:R-:W0:Y:S03]  /*10bc0*/  S2R R81, SR_TID.X ;  /* 0x0000000000517919 */ /* 0x000e260000002100 */
[----:B------:R-:W-:Y:S08]  /*10bd0*/  MUFU.TANH R27, R27 ;  /* 0x0000001b001b7308 */ /* 0x000ff00000002400 */
[----:B------:R-:W-:Y:S08]  /*10be0*/  MUFU.TANH R29, R29 ;  /* 0x0000001d001d7308 */ /* 0x000ff00000002400 */
[----:B------:R-:W-:Y:S08]  /*10bf0*/  MUFU.TANH R42, R42 ;  /* 0x0000002a002a7308 */ /* 0x000ff00000002400 */
[----:B------:R-:W-:Y:S01]  /*10c00*/  MUFU.TANH R43, R43 ;  /* 0x0000002b002b7308 */ /* 0x000fe20000002400 */
[----:B0-----:R-:W-:-:S07]  /*10c10*/  ISETP.GE.U32.AND P2, PT, R81, 0x180, PT ;  /* 0x000001805100780c */ /* 0x001fce0003f46070 */
        /* <DEDUP_REMOVED lines=23> */
[----:B------:R-:W-:Y:S01]  /*10d90*/  SHF.R.U32.HI R80, RZ, 0x7, R81 ;  /* 0x00000007ff507819 */ /* 0x000fe20000011651 */
        /* <DEDUP_REMOVED lines=18> */
[----:B------:R-:W-:Y:S01]  /*10ec0*/  FMUL.FTZ R15, R24, UR27 ;  /* 0x0000001b180f7c20 */ /* 0x000fe20008410000 */
[----:B------:R-:W-:Y:S01]  /*10ed0*/  FMUL.FTZ R24, R28, UR27 ;  /* 0x0000001b1c187c20 */ /* 0x000fe20008410000 */
[----:B------:R-:W-:Y:S01]  /*10ee0*/  R2UR UR10, R14 ;  /* 0x000000000e0a72ca */ /* 0x000fe200000e0000 */
        /* <DEDUP_REMOVED lines=15> */
[----:B------:R-:W-:-:S03]  /*10fe0*/  FMUL.FTZ R75, R83, UR27 ;  /* 0x0000001b534b7c20 */ /* 0x000fc60008410000 */
[----:B------:R-:W1:Y:S08]  /*10ff0*/  MUFU.TANH R24, R24 ;  /* 0x0000001800187308 */ /* 0x000e700000002400 */
[----:B------:R-:W2:Y:S01]  /*11000*/  MUFU.TANH R28, R28 ;  /* 0x0000001c001c7308 */ /* 0x000ea20000002400 */
[----:B0-----:R-:W-:-:S04]  /*11010*/  FMNMX.FTZ R14, R15, R5, !PT ;  /* 0x000000050f0e7209 */ /* 0x001fc80007810000 */
[----:B------:R-:W-:-:S03]  /*11020*/  FMNMX.FTZ R14, R21, R14, !PT ;  /* 0x0000000e150e7209 */ /* 0x000fc60007810000 */
[----:B------:R-:W0:Y:S01]  /*11030*/  MUFU.TANH R36, R36 ;  /* 0x0000002400247308 */ /* 0x000e220000002400 */
[----:B-1----:R-:W-:-:S04]  /*11040*/  FMNMX.FTZ R14, R24, R14, !PT ;  /* 0x0000000e180e7209 */ /* 0x002fc80007810000 */
[----:B------:R-:W-:-:S03]  /*11050*/  FMNMX.FTZ R14, R25, R14, !PT ;  /* 0x0000000e190e7209 */ /* 0x000fc60007810000 */
[----:B------:R-:W-:Y:S01]  /*11060*/  MUFU.TANH R46, R46 ;  /* 0x0000002e002e7308 */ /* 0x000fe20000002400 */
[----:B------:R-:W-:-:S04]  /*11070*/  FMNMX.FTZ R14, R26, R14, !PT ;  /* 0x0000000e1a0e7209 */ /* 0x000fc80007810000 */
[----:B------:R-:W-:-:S03]  /*11080*/  FMNMX.FTZ R14, R27, R14, !PT ;  /* 0x0000000e1b0e7209 */ /* 0x000fc60007810000 */
[----:B------:R-:W-:Y:S01]  /*11090*/  MUFU.TANH R54, R54 ;  /* 0x0000003600367308 */ /* 0x000fe20000002400 */
[----:B--2---:R-:W-:-:S04]  /*110a0*/  FMNMX.FTZ R14, R28, R14, !PT ;  /* 0x0000000e1c0e7209 */ /* 0x004fc80007810000 */
[----:B------:R-:W-:-:S03]  /*110b0*/  FMNMX.FTZ R14, R29, R14, !PT ;  /* 0x0000000e1d0e7209 */ /* 0x000fc60007810000 */
[----:B------:R-:W-:Y:S01]  /*110c0*/  MUFU.TANH R55, R55 ;  /* 0x0000003700377308 */ /* 0x000fe20000002400 */
[----:B------:R-:W-:-:S04]  /*110d0*/  FMNMX.FTZ R14, R30, R14, !PT ;  /* 0x0000000e1e0e7209 */ /* 0x000fc80007810000 */
[----:B------:R-:W-:-:S03]  /*110e0*/  FMNMX.FTZ R14, R31, R14, !PT ;  /* 0x0000000e1f0e7209 */ /* 0x000fc60007810000 */
[----:B------:R-:W-:Y:S01]  /*110f0*/  MUFU.TANH R56, R56 ;  /* 0x0000003800387308 */ /* 0x000fe20000002400 */
[----:B------:R-:W-:-:S04]  /*11100*/  FMNMX.FTZ R14, R34, R14, !PT ;  /* 0x0000000e220e7209 */ /* 0x000fc80007810000 */
[----:B0-----:R-:W-:Y:S01]  /*11110*/  FMNMX.FTZ R14, R36, R14, !PT ;  /* 0x0000000e240e7209 */ /* 0x001fe20007810000 */
        /* <DEDUP_REMOVED lines=10> */
[----:B------:R-:W-:-:S06]  /*111c0*/  WARPGROUP.ARRIVE ;  /* 0x00000000000079c5 */ /* 0x000fcc0000000000 */
[----:B------:R-:W1:Y:S01]  /*111d0*/  MUFU.TANH R48, R48 ;  /* 0x0000003000307308 */ /* 0x000e620000002400 */
[----:B------:R-:W-:Y:S07]  /*111e0*/  HGMMA.64x64x16.F32 R88, R136, gdesc[UR8].tnspB, R88, gsb0 ;  /* 0x40e0000888587df0 */ /* 0x000fee0008000858 */
[----:B------:R-:W2:Y:S01]  /*111f0*/  MUFU.TANH R50, R50 ;  /* 0x0000003200327308 */ /* 0x000ea20000002400 */
[----:B0-----:R-:W-:-:S04]  /*11200*/  FMNMX.FTZ R14, R38, R14, !PT ;  /* 0x0000000e260e7209 */ /* 0x001fc80007810000 */
[----:B------:R-:W-:-:S03]  /*11210*/  FMNMX.FTZ R14, R40, R14, !PT ;  /* 0x0000000e280e7209 */ /* 0x000fc60007810000 */
[----:B------:R-:W0:Y:S01]  /*11220*/  MUFU.TANH R57, R57 ;  /* 0x0000003900397308 */ /* 0x000e220000002400 */
[----:B------:R-:W-:-:S04]  /*11230*/  FMNMX.FTZ R14, R42, R14, !PT ;  /* 0x0000000e2a0e7209 */ /* 0x000fc80007810000 */
[----:B------:R-:W-:-:S03]  /*11240*/  FMNMX.FTZ R14, R43, R14, !PT ;  /* 0x0000000e2b0e7209 */ /* 0x000fc60007810000 */
[----:B------:R-:W3:Y:S01]  /*11250*/  MUFU.TANH R60, R60 ;  /* 0x0000003c003c7308 */ /* 0x000ee20000002400 */
[----:B------:R-:W-:-:S04]  /*11260*/  FMNMX.FTZ R14, R46, R14, !PT ;  /* 0x0000000e2e0e7209 */ /* 0x000fc80007810000 */
[----:B-1----:R-:W-:-:S03]  /*11270*/  FMNMX.FTZ R14, R48, R14, !PT ;  /* 0x0000000e300e7209 */ /* 0x002fc60007810000 */
[----:B------:R-:W1:Y:S01]  /*11280*/  MUFU.TANH R65, R65 ;  /* 0x0000004100417308 */ /* 0x000e620000002400 */
[----:B--2---:R-:W-:-:S04]  /*11290*/  FMNMX.FTZ R14, R50, R14, !PT ;  /* 0x0000000e320e7209 */ /* 0x004fc80007810000 */
[----:B------:R-:W-:-:S03]  /*112a0*/  FMNMX.FTZ R14, R51, R14, !PT ;  /* 0x0000000e330e7209 */ /* 0x000fc60007810000 */
[----:B------:R-:W2:Y:S01]  /*112b0*/  MUFU.TANH R147, R147 ;  /* 0x0000009300937308 */ /* 0x000ea20000002400 */
[----:B------:R-:W-:-:S04]  /*112c0*/  FMNMX.FTZ R14, R53, R14, !PT ;  /* 0x0000000e350e7209 */ /* 0x000fc80007810000 */
[----:B------:R-:W-:-:S03]  /*112d0*/  FMNMX.FTZ R14, R54, R14, !PT ;  /* 0x0000000e360e7209 */ /* 0x000fc60007810000 */
[----:B------:R-:W4:Y:S01]  /*112e0*/  MUFU.TANH R145, R145 ;  /* 0x0000009100917308 */ /* 0x000f220000002400 */
[----:B------:R-:W-:-:S04]  /*112f0*/  FMNMX.FTZ R14, R55, R14, !PT ;  /* 0x0000000e370e7209 */ /* 0x000fc80007810000 */
[----:B------:R-:W-:-:S03]  /*11300*/  FMNMX.FTZ R14, R56, R14, !PT ;  /* 0x0000000e380e7209 */ /* 0x000fc60007810000 */
[----:B------:R-:W5:Y:S01]  /*11310*/  MUFU.TANH R143, R143 ;  /* 0x0000008f008f7308 */ /* 0x000f620000002400 */
[----:B0-----:R-:W-:-:S04]  /*11320*/  FMNMX.FTZ R14, R57, R14, !PT ;  /* 0x0000000e390e7209 */ /* 0x001fc80007810000 */
[----:B------:R-:W-:-:S03]  /*11330*/  FMNMX.FTZ R14, R58, R14, !PT ;  /* 0x0000000e3a0e7209 */ /* 0x000fc60007810000 */
[----:B------:R-:W0:Y:S01]  /*11340*/  MUFU.TANH R141, R141 ;  /* 0x0000008d008d7308 */ /* 0x000e220000002400 */
[----:B------:R-:W-:-:S04]  /*11350*/  FMNMX.FTZ R14, R59, R14, !PT ;  /* 0x0000000e3b0e7209 */ /* 0x000fc80007810000 */
[----:B---3--:R-:W-:-:S03]  /*11360*/  FMNMX.FTZ R14, R60, R14, !PT ;  /* 0x0000000e3c0e7209 */ /* 0x008fc60007810000 */
[----:B------:R-:W3:Y:S01]  /*11370*/  MUFU.TANH R32, R32 ;  /* 0x0000002000207308 */ /* 0x000ee20000002400 */
[----:B------:R-:W-:-:S04]  /*11380*/  FMNMX.FTZ R14, R61, R14, !PT ;  /* 0x0000000e3d0e7209 */ /* 0x000fc80007810000 */
[----:B------:R-:W-:Y:S01]  /*11390*/  FMNMX.FTZ R14, R62, R14, !PT ;  /* 0x0000000e3e0e7209 */ /* 0x000fe20007810000 */
[----:B------:R-:W-:-:S03]  /*113a0*/  WARPGROUP.DEPBAR.LE gsb0, 0x0 ;  /* 0x00008000000079c5 */ /* 0x000fc60000010000 */
[----:B-1----:R-:W-:Y:S01]  /*113b0*/  FMNMX.FTZ R14, R65, R14, !PT ;  /* 0x0000000e410e7209 */ /* 0x002fe20007810000 */
[----:B------:R-:W1:Y:S01]  /*113c0*/  MUFU.TANH R33, R33 ;  /* 0x0000002100217308 */ /* 0x000e620000002400 */
[----:B------:R-:W-:Y:S02]  /*113d0*/  WARPGROUP.ARRIVE ;  /* 0x00000000000079c5 */ /* 0x000fe40000000000 */
[----:B------:R-:W-:-:S05]  /*113e0*/  FMNMX.FTZ R14, R64, R14, !PT ;  /* 0x0000000e400e7209 */ /* 0x000fca0007810000 */
[----:B------:R-:W2:Y:S01]  /*113f0*/  SHFL.BFLY PT, R72, R14, 0x2, 0x1f ;  /* 0x0c401f000e487f89 */ /* 0x000ea200000e0000 */
[----:B------:R-:W1:Y:S08]  /*11400*/  MUFU.TANH R35, R35 ;  /* 0x0000002300237308 */ /* 0x000e700000002400 */
[----:B------:R-:W1:Y:S08]  /*11410*/  MUFU.TANH R37, R37 ;  /* 0x0000002500257308 */ /* 0x000e700000002400 */
[----:B------:R-:W1:Y:S01]  /*11420*/  MUFU.TANH R39, R39 ;  /* 0x0000002700277308 */ /* 0x000e620000002400 */
[----:B--2---:R-:W-:-:S07]  /*11430*/  FMNMX.FTZ R14, R14, R72, !PT ;  /* 0x000000480e0e7209 */ /* 0x004fce0007810000 */
[----:B------:R-:W2:Y:S01]  /*11440*/  MUFU.TANH R41, R41 ;  /* 0x0000002900297308 */ /* 0x000ea20000002400 */
[----:B------:R-:W-:Y:S01]  /*11450*/  FMUL.FTZ R72, R78, UR27 ;  /* 0x0000001b4e487c20 */ /* 0x000fe20008410000 */
[----:B------:R-:W4:Y:S06]  /*11460*/  SHFL.BFLY PT, R77, R14, 0x1, 0x1f ;  /* 0x0c201f000e4d7f89 */ /* 0x000f2c00000e0000 */
[----:B------:R-:W2:Y:S08]  /*11470*/  MUFU.TANH R44, R44 ;  /* 0x0000002c002c7308 */ /* 0x000eb00000002400 */
[----:B------:R-:W2:Y:S08]  /*11480*/  MUFU.TANH R45, R45 ;  /* 0x0000002d002d7308 */ /* 0x000eb00000002400 */
[----:B------:R-:W2:Y:S01]  /*11490*/  MUFU.TANH R47, R47 ;  /* 0x0000002f002f7308 */ /* 0x000ea20000002400 */
[----:B----4-:R-:W-:Y:S01]  /*114a0*/  FMNMX.FTZ R14, R14, R77, !PT ;  /* 0x0000004d0e0e7209 */ /* 0x010fe20007810000 */
[----:B------:R-:W-:-:S06]  /*114b0*/  FMUL.FTZ R77, R87, UR27 ;  /* 0x0000001b574d7c20 */ /* 0x000fcc0008410000 */
[----:B------:R-:W4:Y:S01]  /*114c0*/  MUFU.TANH R49, R49 ;  /* 0x0000003100317308 */ /* 0x000f220000002400 */
[C---:B------:R-:W-:Y:S01]  /*114d0*/  FMUL.FTZ R79, R14.reuse, UR41 ;  /* 0x000000290e4f7c20 */ /* 0x040fe20008410000 */
[----:B------:R-:W-:-:S03]  /*114e0*/  FADD.FTZ R5, -R14, R5 ;  /* 0x000000050e057221 */ /* 0x000fc60000010100 */
[--C-:B------:R-:W-:Y:S01]  /*114f0*/  FFMA.FTZ R148, R15, UR41, -R79.reuse ;  /* 0x000000290f947c23 */ /* 0x100fe2000801084f */
[----:B------:R-:W-:Y:S01]  /*11500*/  FMNMX.FTZ R15, R154, R23, !PT ;  /* 0x000000179a0f7209 */ /* 0x000fe20007810000 */
[--C-:B------:R-:W-:Y:S01]  /*11510*/  FFMA.FTZ R150, R24, UR41, -R79.reuse ;  /* 0x0000002918967c23 */ /* 0x100fe2000801084f */
[----:B------:R-:W4:Y:S01]  /*11520*/  MUFU.TANH R52, R52 ;  /* 0x0000003400347308 */ /* 0x000f220000002400 */
[--C-:B------:R-:W-:Y:S01]  /*11530*/  FFMA.FTZ R78, R25, UR41, -R79.reuse ;  /* 0x00000029194e7c23 */ /* 0x100fe2000801084f */
[----:B------:R-:W-:Y:S01]  /*11540*/  FMNMX.FTZ R15, R153, R15, !PT ;  /* 0x0000000f990f7209 */ /* 0x000fe20007810000 */
[----:B------:R-:W-:Y:S02]  /*11550*/  VIADD R24, R20, 0x200 ;  /* 0x0000020014187836 */ /* 0x000fe40000000000 */
[--C-:B------:R-:W-:Y:S01]  /*11560*/  FFMA.FTZ R144, R26, UR41, -R79.reuse ;  /* 0x000000291a907c23 */ /* 0x100fe2000801084f */
[----:B------:R-:W-:Y:S01]  /*11570*/  IMAD.MOV.U32 R25, RZ, RZ, 0x40000040 ;  /* 0x40000040ff197424 */ /* 0x000fe200078e00ff */
[----:B------:R-:W-:Y:S01]  /*11580*/  FMNMX.FTZ R15, R151, R15, !PT ;  /* 0x0000000f970f7209 */ /* 0x000fe20007810000 */
[--C-:B------:R-:W-:Y:S01]  /*11590*/  FFMA.FTZ R26, R27, UR41, -R79.reuse ;  /* 0x000000291b1a7c23 */ /* 0x100fe2000801084f */
[----:B------:R-:W4:Y:S01]  /*115a0*/  MUFU.TANH R63, R63 ;  /* 0x0000003f003f7308 */ /* 0x000f220000002400 */
[----:B------:R-:W-:Y:S01]  /*115b0*/  R2UR UR10, R24 ;  /* 0x00000000180a72ca */ /* 0x000fe200000e0000 */
[--C-:B------:R-:W-:Y:S01]  /*115c0*/  FFMA.FTZ R27, R36, UR41, -R79.reuse ;  /* 0x00000029241b7c23 */ /* 0x100fe2000801084f */
[----:B------:R-:W-:Y:S01]  /*115d0*/  FMNMX.FTZ R15, R149, R15, !PT ;  /* 0x0000000f950f7209 */ /* 0x000fe20007810000 */
[--C-:B------:R-:W-:Y:S01]  /*115e0*/  FFMA.FTZ R36, R48, UR41, -R79.reuse ;  /* 0x0000002930247c23 */ /* 0x100fe2000801084f */
[----:B------:R-:W-:Y:S01]  /*115f0*/  R2UR UR11, R25 ;  /* 0x00000000190b72ca */ /* 0x000fe200000e0000 */
[----:B------:R-:W-:Y:S01]  /*11600*/  IMAD.MOV.U32 R25, RZ, RZ, 0x40000040 ;  /* 0x40000040ff197424 */ /* 0x000fe200078e00ff */
[----:B------:R-:W-:Y:S01]  /*11610*/  FMNMX.FTZ R15, R147, R15, !PT ;  /* 0x0000000f930f7209 */ /* 0x000fe20007810000 */
[----:B------:R-:W4:Y:S01]  /*11620*/  MUFU.TANH R66, R66 ;  /* 0x0000004200427308 */ /* 0x000f220000002400 */
[--C-:B------:R-:W-:Y:S01]  /*11630*/  FFMA.FTZ R146, R28, UR41, -R79.reuse ;  /* 0x000000291c927c23 */ /* 0x100fe2000801084f */
[--C-:B------:R-:W-:Y:S01]  /*11640*/  FFMA.FTZ R28, R29, UR41, -R79.reuse ;  /* 0x000000291d1c7c23 */ /* 0x100fe2000801084f */
[----:B------:R-:W-:Y:S01]  /*11650*/  FMNMX.FTZ R15, R145, R15, !PT ;  /* 0x0000000f910f7209 */ /* 0x000fe20007810000 */
[--C-:B------:R-:W-:Y:S01]  /*11660*/  FFMA.FTZ R29, R31, UR41, -R79.reuse ;  /* 0x000000291f1d7c23 */ /* 0x100fe2000801084f */
[--C-:B------:R-:W-:Y:S01]  /*11670*/  FFMA.FTZ R31, R43, UR41, -R79.reuse ;  /* 0x000000292b1f7c23 */ /* 0x100fe2000801084f */
[--C-:B------:R-:W-:Y:S01]  /*11680*/  FFMA.FTZ R43, R56, UR41, -R79.reuse ;  /* 0x00000029382b7c23 */ /* 0x100fe2000801084f */
[----:B-----5:R-:W-:Y:S01]  /*11690*/  FMNMX.FTZ R15, R143, R15, !PT ;  /* 0x0000000f8f0f7209 */ /* 0x020fe20007810000 */
[----:B------:R-:W5:Y:S01]  /*116a0*/  MUFU.TANH R67, R67 ;  /* 0x0000004300437308 */ /* 0x000f620000002400 */
[----:B------:R-:W-:Y:S01]  /*116b0*/  FMUL.FTZ R5, R5, UR41 ;  /* 0x0000002905057c20 */ /* 0x000fe20008410000 */
[----:B------:R-:W-:Y:S01]  /*116c0*/  HGMMA.64x64x16.F32 R88, R132, gdesc[UR8].tnspB, R88, gsb0 ;  /* 0x40e0000884587df0 */ /* 0x000fe20008000858 */
[----:B0-----:R-:W-:Y:S01]  /*116d0*/  FMNMX.FTZ R15, R141, R15, !PT ;  /* 0x0000000f8d0f7209 */ /* 0x001fe20007810000 */
[--C-:B------:R-:W-:Y:S01]  /*116e0*/  FFMA.FTZ R21, R21, UR41, -R79.reuse ;  /* 0x0000002915157c23 */ /* 0x100fe2000801084f */
[----:B------:R-:W-:Y:S01]  /*116f0*/  R2UR UR11, R25 ;  /* 0x00000000190b72ca */ /* 0x000fe200000e0000 */
[----:B------:R-:W-:Y:S01]  /*11700*/  IMAD.MOV.U32 R25, RZ, RZ, 0x40000040 ;  /* 0x40000040ff197424 */ /* 0x000fe200078e00ff */
[----:B---3--:R-:W-:Y:S01]  /*11710*/  FMNMX.FTZ R15, R32, R15, !PT ;  /* 0x0000000f200f7209 */ /* 0x008fe20007810000 */
[----:B------:R-:W0:Y:S01]  /*11720*/  MUFU.TANH R68, R68 ;  /* 0x0000004400447308 */ /* 0x000e220000002400 */
[--C-:B------:R-:W-:Y:S01]  /*11730*/  FFMA.FTZ R142, R34, UR41, -R79.reuse ;  /* 0x00000029228e7c23 */ /* 0x100fe2000801084f */
[--C-:B------:R-:W-:Y:S01]  /*11740*/  FFMA.FTZ R140, R30, UR41, -R79.reuse ;  /* 0x000000291e8c7c23 */ /* 0x100fe2000801084f */
[----:B-1----:R-:W-:Y:S01]  /*11750*/  FMNMX.FTZ R15, R33, R15, !PT ;  /* 0x0000000f210f7209 */ /* 0x002fe20007810000 */
[--C-:B------:R-:W-:Y:S01]  /*11760*/  FFMA.FTZ R34, R53, UR41, -R79.reuse ;  /* 0x0000002935227c23 */ /* 0x100fe2000801084f */
[--C-:B------:R-:W-:Y:S01]  /*11770*/  FFMA.FTZ R30, R40, UR41, -R79.reuse ;  /* 0x00000029281e7c23 */ /* 0x100fe2000801084f */
[--C-:B------:R-:W-:Y:S01]  /*11780*/  FFMA.FTZ R53, R61, UR41, -R79.reuse ;  /* 0x000000293d357c23 */ /* 0x100fe2000801084f */
[----:B------:R-:W-:Y:S01]  /*11790*/  FMNMX.FTZ R15, R35, R15, !PT ;  /* 0x0000000f230f7209 */ /* 0x000fe20007810000 */
[----:B------:R-:W1:Y:S01]  /*117a0*/  MUFU.TANH R69, R69 ;  /* 0x0000004500457308 */ /* 0x000e620000002400 */
[--C-:B------:R-:W-:Y:S01]  /*117b0*/  FFMA.FTZ R40, R54, UR41, -R79.reuse ;  /* 0x0000002936287c23 */ /* 0x100fe2000801084f */
[--C-:B------:R-:W-:Y:S01]  /*117c0*/  FFMA.FTZ R136, R38, UR41, -R79.reuse ;  /* 0x0000002926887c23 */ /* 0x100fe2000801084f */
[----:B------:R-:W-:Y:S01]  /*117d0*/  FMNMX.FTZ R15, R37, R15, !PT ;  /* 0x0000000f250f7209 */ /* 0x000fe20007810000 */
[--C-:B------:R-:W-:Y:S01]  /*117e0*/  FFMA.FTZ R54, R62, UR41, -R79.reuse ;  /* 0x000000293e367c23 */ /* 0x100fe2000801084f */
[--C-:B------:R-:W-:Y:S01]  /*117f0*/  FFMA.FTZ R38, R51, UR41, -R79.reuse ;  /* 0x0000002933267c23 */ /* 0x100fe2000801084f */
[--C-:B------:R-:W-:Y:S01]  /*11800*/  FFMA.FTZ R51, R60, UR41, -R79.reuse ;  /* 0x000000293c337c23 */ /* 0x100fe2000801084f */
[----:B------:R-:W-:Y:S01]  /*11810*/  FMNMX.FTZ R15, R39, R15, !PT ;  /* 0x0000000f270f7209 */ /* 0x000fe20007810000 */
[----:B------:R-:W3:Y:S01]  /*11820*/  MUFU.TANH R70, R70 ;  /* 0x0000004600467308 */ /* 0x000ee20000002400 */
[--C-:B------:R-:W-:Y:S01]  /*11830*/  FFMA.FTZ R64, R64, UR41, -R79.reuse ;  /* 0x0000002940407c23 */ /* 0x100fe2000801084f */
[--C-:B------:R-:W-:Y:S01]  /*11840*/  FFMA.FTZ R138, R42, UR41, -R79.reuse ;  /* 0x000000292a8a7c23 */ /* 0x100fe2000801084f */
[----:B--2---:R-:W-:Y:S01]  /*11850*/  FMNMX.FTZ R15, R41, R15, !PT ;  /* 0x0000000f290f7209 */ /* 0x004fe20007810000 */
[--C-:B------:R-:W-:Y:S01]  /*11860*/  FFMA.FTZ R42, R55, UR41, -R79.reuse ;  /* 0x00000029372a7c23 */ /* 0x100fe2000801084f */
[----:B------:R-:W-:-:S02]  /*11870*/  FFMA.FTZ R55, R65, UR41, -R79 ;  /* 0x0000002941377c23 */ /* 0x000fc4000801084f */
[----:B------:R-:W-:Y:S01]  /*11880*/  FMNMX.FTZ R15, R44, R15, !PT ;  /* 0x0000000f2c0f7209 */ /* 0x000fe20007810000 */
[----:B------:R-:W2:Y:S03]  /*11890*/  MUFU.TANH R71, R71 ;  /* 0x0000004700477308 */ /* 0x000ea60000002400 */
[----:B------:R-:W-:-:S04]  /*118a0*/  FMNMX.FTZ R15, R45, R15, !PT ;  /* 0x0000000f2d0f7209 */ /* 0x000fc80007810000 */
[----:B------:R-:W-:Y:S01]  /*118b0*/  FMNMX.FTZ R15, R47, R15, !PT ;  /* 0x0000000f2f0f7209 */ /* 0x000fe20007810000 */
[----:B------:R-:W2:Y:S03]  /*118c0*/  MUFU.TANH R72, R72 ;  /* 0x0000004800487308 */ /* 0x000ea60000002400 */
[----:B----4-:R-:W-:-:S04]  /*118d0*/  FMNMX.FTZ R15, R49, R15, !PT ;  /* 0x0000000f310f7209 */ /* 0x010fc80007810000 */
[----:B------:R-:W-:Y:S01]  /*118e0*/  FMNMX.FTZ R15, R52, R15, !PT ;  /* 0x0000000f340f7209 */ /* 0x000fe20007810000 */
[----:B------:R-:W4:Y:S03]  /*118f0*/  MUFU.TANH R73, R73 ;  /* 0x0000004900497308 */ /* 0x000f260000002400 */
[----:B------:R-:W-:-:S04]  /*11900*/  FMNMX.FTZ R15, R63, R15, !PT ;  /* 0x0000000f3f0f7209 */ /* 0x000fc80007810000 */
[----:B------:R-:W-:Y:S01]  /*11910*/  FMNMX.FTZ R15, R66, R15, !PT ;  /* 0x0000000f420f7209 */ /* 0x000fe20007810000 */
[----:B------:R-:W4:Y:S03]  /*11920*/  MUFU.TANH R74, R74 ;  /* 0x0000004a004a7308 */ /* 0x000f260000002400 */
[----:B-----5:R-:W-:-:S04]  /*11930*/  FMNMX.FTZ R15, R67, R15, !PT ;  /* 0x0000000f430f7209 */ /* 0x020fc80007810000 */
[----:B0-----:R-:W-:Y:S01]  /*11940*/  FMNMX.FTZ R15, R68, R15, !PT ;  /* 0x0000000f440f7209 */ /* 0x001fe20007810000 */
[----:B------:R-:W0:Y:S03]  /*11950*/  MUFU.TANH R75, R75 ;  /* 0x0000004b004b7308 */ /* 0x000e260000002400 */
[----:B-1----:R-:W-:-:S04]  /*11960*/  FMNMX.FTZ R15, R69, R15, !PT ;  /* 0x0000000f450f7209 */ /* 0x002fc80007810000 */
[----:B---3--:R-:W-:Y:S01]  /*11970*/  FMNMX.FTZ R24, R70, R15, !PT ;  /* 0x0000000f46187209 */ /* 0x008fe20007810000 */
[----:B------:R-:W1:Y:S03]  /*11980*/  MUFU.TANH R76, R76 ;  /* 0x0000004c004c7308 */ /* 0x000e660000002400 */
[----:B--2---:R-:W-:-:S04]  /*11990*/  FMNMX.FTZ R15, R71, R24, !PT ;  /* 0x00000018470f7209 */ /* 0x004fc80007810000 */
[----:B------:R-:W-:Y:S01]  /*119a0*/  FMNMX.FTZ R24, R72, R15, !PT ;  /* 0x0000000f48187209 */ /* 0x000fe20007810000 */
[----:B------:R-:W2:Y:S01]  /*119b0*/  MUFU.TANH R77, R77 ;  /* 0x0000004d004d7308 */ /* 0x000ea20000002400 */
[----:B------:R-:W-:Y:S02]  /*119c0*/  WARPGROUP.DEPBAR.LE gsb0, 0x0 ;  /* 0x00008000000079c5 */ /* 0x000fe40000010000 */
[----:B----4-:R-:W-:Y:S01]  /*119d0*/  FMNMX.FTZ R15, R73, R24, !PT ;  /* 0x00000018490f7209 */ /* 0x010fe20007810000 */
[----:B------:R-:W-:Y:S01]  /*119e0*/  WARPGROUP.ARRIVE ;  /* 0x00000000000079c5 */ /* 0x000fe20000000000 */
[--C-:B------:R-:W-:Y:S01]  /*119f0*/  FFMA.FTZ R132, R46, UR41, -R79.reuse ;  /* 0x000000292e847c23 */ /* 0x100fe2000801084f */
[--C-:B------:R-:W-:Y:S01]  /*11a00*/  FFMA.FTZ R46, R57, UR41, -R79.reuse ;  /* 0x00000029392e7c23 */ /* 0x100fe2000801084f */
[----:B------:R-:W-:Y:S01]  /*11a10*/  FMNMX.FTZ R24, R74, R15, !PT ;  /* 0x0000000f4a187209 */ /* 0x000fe20007810000 */
[--C-:B------:R-:W-:Y:S01]  /*11a20*/  FFMA.FTZ R134, R50, UR41, -R79.reuse ;  /* 0x0000002932867c23 */ /* 0x100fe2000801084f */
[----:B------:R-:W-:Y:S01]  /*11a30*/  FFMA.FTZ R50, R59, UR41, -R79 ;  /* 0x000000293b327c23 */ /* 0x000fe2000801084f */
[----:B------:R-:W-:Y:S01]  /*11a40*/  MUFU.EX2 R5, R5 ;  /* 0x0000000500057308 */ /* 0x000fe20000000800 */
[----:B0-----:R-:W-:-:S04]  /*11a50*/  FMNMX.FTZ R15, R75, R24, !PT ;  /* 0x000000184b0f7209 */ /* 0x001fc80007810000 */
[----:B-1----:R-:W-:-:S03]  /*11a60*/  FMNMX.FTZ R24, R76, R15, !PT ;  /* 0x0000000f4c187209 */ /* 0x002fc60007810000 */
[----:B------:R-:W0:Y:S01]  /*11a70*/  MUFU.EX2 R148, R148 ;  /* 0x0000009400947308 */ /* 0x000e220000000800 */
[----:B--2---:R-:W-:Y:S01]  /*11a80*/  FMNMX.FTZ R15, R77, R24, !PT ;  /* 0x000000184d0f7209 */ /* 0x004fe20007810000 */
[----:B------:R-:W-:-:S04]  /*11a90*/  VIADD R24, R20, 0x280 ;  /* 0x0000028014187836 */ /* 0x000fc80000000000 */
[----:B------:R-:W1:Y:S01]  /*11aa0*/  SHFL.BFLY PT, R48, R15, 0x2, 0x1f ;  /* 0x0c401f000f307f89 */ /* 0x000e6200000e0000 */
[----:B------:R-:W-:Y:S01]  /*11ab0*/  R2UR UR10, R24 ;  /* 0x00000000180a72ca */ /* 0x000fe200000e0000 */
[----:B------:R-:W-:Y:S08]  /*11ac0*/  MUFU.EX2 R21, R21 ;  /* 0x0000001500157308 */ /* 0x000ff00000000800 */
[----:B------:R-:W-:Y:S04]  /*11ad0*/  MUFU.EX2 R150, R150 ;  /* 0x0000009600967308 */ /* 0x000fe80000000800 */
[----:B------:R-:W-:Y:S01]  /*11ae0*/  HGMMA.64x64x16.F32 R88, R128, gdesc[UR8].tnspB, R88, gsb0 ;  /* 0x40e0000880587df0 */ /* 0x000fe20008000858 */
[----:B------:R-:W-:Y:S01]  /*11af0*/  R2UR UR11, R25 ;  /* 0x00000000190b72ca */ /* 0x000fe200000e0000 */
[----:B------:R-:W-:-:S02]  /*11b00*/  IMAD.MOV.U32 R25, RZ, RZ, 0x40000040 ;  /* 0x40000040ff197424 */ /* 0x000fc400078e00ff */
[----:B------:R-:W-:Y:S01]  /*11b10*/  MUFU.EX2 R78, R78 ;  /* 0x0000004e004e7308 */ /* 0x000fe20000000800 */
[----:B-1----:R-:W-:Y:S01]  /*11b20*/  FMNMX.FTZ R15, R15, R48, !PT ;  /* 0x000000300f0f7209 */ /* 0x002fe20007810000 */
[----:B------:R-:W-:-:S06]  /*11b30*/  FFMA.FTZ R48, R58, UR41, -R79 ;  /* 0x000000293a307c23 */ /* 0x000fcc000801084f */
[----:B------:R-:W-:Y:S01]  /*11b40*/  MUFU.EX2 R144, R144 ;  /* 0x0000009000907308 */ /* 0x000fe20000000800 */
[----:B------:R-:W1:Y:S01]  /*11b50*/  SHFL.BFLY PT, R24, R15, 0x1, 0x1f ;  /* 0x0c201f000f187f89 */ /* 0x000e6200000e0000 */
[----:B0-----:R-:W-:-:S06]  /*11b60*/  FFMA.FTZ R4, R5, R4, R148 ;  /* 0x0000000405047223 */ /* 0x001fcc0000010094 */
        /* <DEDUP_REMOVED lines=9> */
[----:B------:R-:W2:Y:S01]  /*11c00*/  LDL R39, [R1+0x4] ;  /* 0x0000040001277983 */ /* 0x000ea20000100800 */
[----:B------:R-:W-:Y:S02]  /*11c10*/  VIADD R24, R20, 0x300 ;  /* 0x0000030014187836 */ /* 0x000fe40000000000 */
[--C-:B------:R-:W-:Y:S01]  /*11c20*/  FFMA.FTZ R57, R154, UR41, -R58.reuse ;  /* 0x000000299a397c23 */ /* 0x100fe2000801083a */
[--C-:B------:R-:W-:Y:S01]  /*11c30*/  FFMA.FTZ R59, R153, UR41, -R58.reuse ;  /* 0x00000029993b7c23 */ /* 0x100fe2000801083a */
[----:B------:R-:W-:Y:S01]  /*11c40*/  FFMA.FTZ R151, R151, UR41, -R58 ;  /* 0x0000002997977c23 */ /* 0x000fe2000801083a */
[----:B------:R-:W-:Y:S01]  /*11c50*/  MUFU.EX2 R56, R56 ;  /* 0x0000003800387308 */ /* 0x000fe20000000800 */
[----:B------:R-:W-:Y:S01]  /*11c60*/  R2UR UR10, R24 ;  /* 0x00000000180a72ca */ /* 0x000fe200000e0000 */
[----:B------:R-:W-:-:S02]  /*11c70*/  VIADD R24, R20, 0x380 ;  /* 0x0000038014187836 */ /* 0x000fc40000000000 */
        /* <DEDUP_REMOVED lines=11> */
[----:B------:R-:W-:Y:S01]  /*11d30*/  MUFU.EX2 R29, R29 ;  /* 0x0000001d001d7308 */ /* 0x000fe20000000800 */
[----:B------:R-:W-:Y:S02]  /*11d40*/  WARPGROUP.DEPBAR.LE gsb0, 0x0 ;  /* 0x00008000000079c5 */ /* 0x000fe40000010000 */
[----:B------:R-:W-:-:S05]  /*11d50*/  WARPGROUP.ARRIVE ;  /* 0x00000000000079c5 */ /* 0x000fca0000000000 */
[----:B------:R-:W1:Y:S01]  /*11d60*/  MUFU.EX2 R59, R59 ;  /* 0x0000003b003b7308 */ /* 0x000e620000000800 */
[--C-:B------:R-:W-:Y:S01]  /*11d70*/  FFMA.FTZ R135, R52, UR41, -R58.reuse ;  /* 0x0000002934877c23 */ /* 0x100fe2000801083a */
[----:B------:R-:W-:-:S06]  /*11d80*/  FFMA.FTZ R133, R47, UR41, -R58 ;  /* 0x000000292f857c23 */ /* 0x000fcc000801083a */
[----:B------:R-:W3:Y:S01]  /*11d90*/  MUFU.EX2 R151, R151 ;  /* 0x0000009700977308 */ /* 0x000ee20000000800 */
[----:B------:R-:W-:Y:S01]  /*11da0*/  HGMMA.64x64x16.F32 R88, R124, gdesc[UR8].tnspB, R88, gsb0 ;  /* 0x40e000087c587df0 */ /* 0x000fe20008000858 */
[----:B------:R-:W-:Y:S01]  /*11db0*/  R2UR UR10, R24 ;  /* 0x00000000180a72ca */ /* 0x000fe200000e0000 */
[----:B0-----:R-:W-:Y:S01]  /*11dc0*/  FFMA.FTZ R44, R56, R3, R57 ;  /* 0x00000003382c7223 */ /* 0x001fe20000010039 */
[----:B------:R-:W-:Y:S01]  /*11dd0*/  R2UR UR11, R25 ;  /* 0x00000000190b72ca */ /* 0x000fe200000e0000 */
[----:B------:R-:W-:Y:S01]  /*11de0*/  VIADD R25, R80, 0x9 ;  /* 0x0000000950197836 */ /* 0x000fe20000000000 */
[----:B------:R-:W-:Y:S01]  /*11df0*/  @!P1 LEA R24, R16, R2, 0x3 ;  /* 0x0000000210189211 */ /* 0x000fe200078e18ff */
[--C-:B------:R-:W-:Y:S01]  /*11e00*/  FFMA.FTZ R35, R41, UR41, -R58.reuse ;  /* 0x0000002929237c23 */ /* 0x100fe2000801083a */
[----:B------:R-:W0:Y:S01]  /*11e10*/  MUFU.EX2 R61, R61 ;  /* 0x0000003d003d7308 */ /* 0x000e220000000800 */
[----:B------:R-:W-:Y:S02]  /*11e20*/  FFMA.FTZ R20, R45, UR41, -R58 ;  /* 0x000000292d147c23 */ /* 0x000fe4000801083a */
[----:B------:R-:W-:-:S05]  /*11e30*/  @!P1 VIADD R24, R24, 0x16840 ;  /* 0x0001684018189836 */ /* 0x000fca0000000000 */
        /* <DEDUP_REMOVED lines=9> */
[----:B------:R-:W-:Y:S01]  /*11ed0*/  WARPGROUP.ARRIVE ;  /* 0x00000000000079c5 */ /* 0x000fe20000000000 */
[----:B------:R-:W-:Y:S01]  /*11ee0*/  SEL R37, R25, 0x9, !P2 ;  /* 0x0000000919257807 */ /* 0x000fe20005000000 */
[----:B------:R-:W-:Y:S01]  /*11ef0*/  FADD.FTZ R3, R21, R4 ;  /* 0x0000000415037221 */ /* 0x000fe20000010000 */
[----:B-1----:R-:W-:Y:S02]  /*11f00*/  FADD.FTZ R44, R59, R44 ;  /* 0x0000002c3b2c7221 */ /* 0x002fe40000010000 */
[----:B------:R-:W1:Y:S01]  /*11f10*/  MUFU.EX2 R27, R27 ;  /* 0x0000001b001b7308 */ /* 0x000e620000000800 */
[----:B------:R-:W-:Y:S01]  /*11f20*/  HGMMA.64x64x16.F32 R88, R120, gdesc[UR8].tnspB, R88, gsb0 ;  /* 0x40e0000878587df0 */ /* 0x000fe20008000858 */
[----:B------:R-:W-:Y:S01]  /*11f30*/  @!P1 PRMT R25, RZ, 0x654, R24 ;  /* 0x00000654ff199816 */ /* 0x000fe20000000018 */
[----:B---3--:R-:W-:-:S05]  /*11f40*/  FADD.FTZ R44, R151, R44 ;  /* 0x0000002c972c7221 */ /* 0x008fca0000010000 */
[----:B------:R-:W3:Y:S08]  /*11f50*/  MUFU.EX2 R33, R33 ;  /* 0x0000002100217308 */ /* 0x000ef00000000800 */
[----:B------:R-:W3:Y:S08]  /*11f60*/  MUFU.EX2 R136, R136 ;  /* 0x0000008800887308 */ /* 0x000ef00000000800 */
[----:B------:R1:W-:Y:S08]  /*11f70*/  MUFU.EX2 R23, R64 ;  /* 0x0000004000177308 */ /* 0x0003f00000000800 */
[----:B------:R-:W3:Y:S08]  /*11f80*/  MUFU.EX2 R137, R137 ;  /* 0x0000008900897308 */ /* 0x000ef00000000800 */
[----:B------:R-:W3:Y:S08]  /*11f90*/  MUFU.EX2 R30, R30 ;  /* 0x0000001e001e7308 */ /* 0x000ef00000000800 */
[----:B------:R-:W3:Y:S08]  /*11fa0*/  MUFU.EX2 R35, R35 ;  /* 0x0000002300237308 */ /* 0x000ef00000000800 */
[----:B------:R-:W3:Y:S08]  /*11fb0*/  MUFU.EX2 R138, R138 ;  /* 0x0000008a008a7308 */ /* 0x000ef00000000800 */
[----:B------:R-:W3:Y:S01]  /*11fc0*/  MUFU.EX2 R139, R139 ;  /* 0x0000008b008b7308 */ /* 0x000ee20000000800 */
[----:B------:R-:W-:-:S07]  /*11fd0*/  FFMA.FTZ R49, R49, UR41, -R58 ;  /* 0x0000002931317c23 */ /* 0x000fce000801083a */
[----:B------:R-:W3:Y:S01]  /*11fe0*/  MUFU.EX2 R31, R31 ;  /* 0x0000001f001f7308 */ /* 0x000ee20000000800 */
[----:B------:R-:W-:Y:S02]  /*11ff0*/  WARPGROUP.DEPBAR.LE gsb0, 0x0 ;  /* 0x00008000000079c5 */ /* 0x000fe40000010000 */
[----:B------:R0:W-:Y:S06]  /*12000*/  BAR.ARV R37, 0x100 ;  /* 0x000400250000751d */ /* 0x0001ec0000002000 */
[----:B------:R4:W-:Y:S01]  /*12010*/  @!P1 SYNCS.ARRIVE.TRANS64.RED.A1T0 RZ, [R25+URZ], RZ ;  /* 0x000000ff19ff99a7 */ /* 0x0009e2000810043f */
[----:B------:R-:W3:Y:S01]  /*12020*/  MUFU.EX2 R20, R20 ;  /* 0x0000001400147308 */ /* 0x000ee20000000800 */
[----:B----4-:R-:W-:-:S07]  /*12030*/  @!P1 IMAD R25, R152, 0x8, R2 ;  /* 0x0000000898199824 */ /* 0x010fce00078e0202 */
[----:B------:R-:W4:Y:S01]  /*12040*/  MUFU.EX2 R132, R132 ;  /* 0x0000008400847308 */ /* 0x000f220000000800 */
[----:B------:R-:W-:Y:S02]  /*12050*/  @!P1 VIADD R4, R25, 0x16860 ;  /* 0x0001686019049836 */ /* 0x000fe40000000000 */
[----:B------:R-:W-:Y:S01]  /*12060*/  FADD.FTZ R25, R150, R3 ;  /* 0x0000000396197221 */ /* 0x000fe20000010000 */
[----:B0-----:R-:W-:-:S03]  /*12070*/  FADD.FTZ R37, R61, R44 ;  /* 0x0000002c3d257221 */ /* 0x001fc60000010000 */
[----:B------:R-:W-:Y:S01]  /*12080*/  FADD.FTZ R25, R78, R25 ;  /* 0x000000194e197221 */ /* 0x000fe20000010000 */
[----:B------:R-:W-:Y:S01]  /*12090*/  FADD.FTZ R44, R60, R37 ;  /* 0x000000253c2c7221 */ /* 0x000fe20000010000 */
[----:B------:R-:W0:Y:S02]  /*120a0*/  MUFU.EX2 R133, R133 ;  /* 0x0000008500857308 */ /* 0x000e240000000800 */
[----:B------:R-:W-:Y:S01]  /*120b0*/  FADD.FTZ R25, R144, R25 ;  /* 0x0000001990197221 */ /* 0x000fe20000010000 */
[----:B-----5:R-:W-:-:S03]  /*120c0*/  FADD.FTZ R52, R145, R44 ;  /* 0x0000002c91347221 */ /* 0x020fc60000010000 */
[----:B------:R-:W-:Y:S01]  /*120d0*/  FADD.FTZ R25, R26, R25 ;  /* 0x000000191a197221 */ /* 0x000fe20000010000 */
[----:B------:R-:W-:Y:S01]  /*120e0*/  FADD.FTZ R37, R147, R52 ;  /* 0x0000003493257221 */ /* 0x000fe20000010000 */
[----:B------:R-:W5:Y:S02]  /*120f0*/  MUFU.EX2 R36, R36 ;  /* 0x0000002400247308 */ /* 0x000f640000000800 */
[----:B------:R-:W-:Y:S01]  /*12100*/  FADD.FTZ R25, R146, R25 ;  /* 0x0000001992197221 */ /* 0x000fe20000010000 */
[----:B------:R-:W-:-:S03]  /*12110*/  FADD.FTZ R52, R62, R37 ;  /* 0x000000253e347221 */ /* 0x000fc60000010000 */
[----:B------:R-:W-:Y:S02]  /*12120*/  FADD.FTZ R25, R28, R25 ;  /* 0x000000191c197221 */ /* 0x000fe40000010000 */
[----:B------:R-:W-:Y:S02]  /*12130*/  MUFU.EX2 R134, R134 ;  /* 0x0000008600867308 */ /* 0x000fe40000000800 */
[----:B-1----:R-:W-:Y:S01]  /*12140*/  FADD.FTZ R64, R140, R25 ;  /* 0x000000198c407221 */ /* 0x002fe20000010000 */
[----:B------:R-:W-:-:S03]  /*12150*/  FADD.FTZ R25, R141, R52 ;  /* 0x000000348d197221 */ /* 0x000fc60000010000 */
[----:B------:R-:W-:Y:S01]  /*12160*/  FADD.FTZ R37, R29, R64 ;  /* 0x000000401d257221 */ /* 0x000fe20000010000 */
[----:B------:R-:W-:Y:S01]  /*12170*/  FADD.FTZ R52, R32, R25 ;  /* 0x0000001920347221 */ /* 0x000fe20000010000 */
[----:B------:R-:W-:Y:S02]  /*12180*/  MUFU.EX2 R38, R38 ;  /* 0x0000002600267308 */ /* 0x000fe40000000800 */
[----:B------:R-:W-:Y:S01]  /*12190*/  FADD.FTZ R64, R142, R37 ;  /* 0x000000258e407221 */ /* 0x000fe20000010000 */
[----:B------:R-:W-:-:S03]  /*121a0*/  FADD.FTZ R52, R143, R52 ;  /* 0x000000348f347221 */ /* 0x000fc60000010000 */
[----:B------:R-:W-:Y:S01]  /*121b0*/  FADD.FTZ R25, R27, R64 ;  /* 0x000000401b197221 */ /* 0x000fe20000010000 */
[----:B---3--:R-:W-:Y:S01]  /*121c0*/  FADD.FTZ R52, R33, R52 ;  /* 0x0000003421347221 */ /* 0x008fe20000010000 */
[----:B------:R-:W-:Y:S02]  /*121d0*/  MUFU.EX2 R34, R34 ;  /* 0x0000002200227308 */ /* 0x000fe40000000800 */
[----:B------:R-:W-:Y:S01]  /*121e0*/  FADD.FTZ R25, R136, R25 ;  /* 0x0000001988197221 */ /* 0x000fe20000010000 */
[----:B------:R-:W-:Y:S01]  /*121f0*/  FADD.FTZ R52, R137, R52 ;  /* 0x0000003489347221 */ /* 0x000fe20000010000 */
[----:B------:R-:W-:Y:S02]  /*12200*/  FFMA.FTZ R3, R63, UR41, -R58 ;  /* 0x000000293f037c23 */ /* 0x000fe4000801083a */
[----:B------:R-:W-:Y:S01]  /*12210*/  FADD.FTZ R25, R30, R25 ;  /* 0x000000191e197221 */ /* 0x000fe20000010000 */
[----:B------:R-:W-:Y:S01]  /*12220*/  FADD.FTZ R52, R35, R52 ;  /* 0x0000003423347221 */ /* 0x000fe20000010000 */
[----:B------:R-:W1:Y:S01]  /*12230*/  MUFU.EX2 R24, R49 ;  /* 0x0000003100187308 */ /* 0x000e620000000800 */
[----:B------:R-:W-:Y:S01]  /*12240*/  F2FP.F16.F32.PACK_AB R148, R21, R148 ;  /* 0x000000941594723e */ /* 0x000fe200000000ff */
[----:B------:R-:W-:Y:S01]  /*12250*/  FADD.FTZ R64, R138, R25 ;  /* 0x000000198a407221 */ /* 0x000fe20000010000 */
[----:B------:R-:W-:Y:S01]  /*12260*/  @!P1 PRMT R4, RZ, 0x654, R4 ;  /* 0x00000654ff049816 */ /* 0x000fe20000000004 */
[----:B------:R-:W-:Y:S01]  /*12270*/  FADD.FTZ R21, R139, R52 ;  /* 0x000000348b157221 */ /* 0x000fe20000010000 */
[----:B------:R-:W-:-:S03]  /*12280*/  FFMA.FTZ R129, R66, UR41, -R58 ;  /* 0x0000002942817c23 */ /* 0x000fc6000801083a */
[----:B------:R-:W3:Y:S01]  /*12290*/  MUFU.EX2 R135, R135 ;  /* 0x0000008700877308 */ /* 0x000ee20000000800 */
[----:B------:R-:W-:Y:S01]  /*122a0*/  FADD.FTZ R25, R31, R64 ;  /* 0x000000401f197221 */ /* 0x000fe20000010000 */
[----:B------:R4:W-:Y:S01]  /*122b0*/  @!P1 SYNCS.ARRIVE.TRANS64.RED.A1T0 RZ, [R4+URZ], RZ ;  /* 0x000000ff04ff99a7 */ /* 0x0009e2000810043f */
[----:B------:R-:W-:-:S05]  /*122c0*/  FADD.FTZ R52, R20, R21 ;  /* 0x0000001514347221 */ /* 0x000fca0000010000 */
[----:B------:R-:W2:Y:S01]  /*122d0*/  MUFU.EX2 R3, R3 ;  /* 0x0000000300037308 */ /* 0x000ea20000000800 */
[----:B----4-:R-:W-:Y:S01]  /*122e0*/  FFMA.FTZ R4, R67, UR41, -R58 ;  /* 0x0000002943047c23 */ /* 0x010fe2000801083a */
[----:B------:R-:W-:Y:S01]  /*122f0*/  FADD.FTZ R25, R132, R25 ;  /* 0x0000001984197221 */ /* 0x000fe20000010000 */
[----:B0-----:R-:W-:Y:S01]  /*12300*/  FADD.FTZ R21, R133, R52 ;  /* 0x0000003485157221 */ /* 0x001fe20000010000 */
[----:B------:R-:W-:-:S04]  /*12310*/  FFMA.FTZ R131, R68, UR41, -R58 ;  /* 0x0000002944837c23 */ /* 0x000fc8000801083a */
[----:B------:R-:W0:Y:S01]  /*12320*/  MUFU.EX2 R129, R129 ;  /* 0x0000008100817308 */ /* 0x000e220000000800 */
[----:B------:R-:W-:Y:S01]  /*12330*/  F2FP.F16.F32.PACK_AB R146, R28, R146 ;  /* 0x000000921c92723e */ /* 0x000fe200000000ff */
[----:B-----5:R-:W-:Y:S01]  /*12340*/  FADD.FTZ R25, R36, R25 ;  /* 0x0000001924197221 */ /* 0x020fe20000010000 */
[----:B-1----:R-:W-:Y:S01]  /*12350*/  FADD.FTZ R28, R24, R21 ;  /* 0x00000015181c7221 */ /* 0x002fe20000010000 */
[----:B------:R-:W-:-:S04]  /*12360*/  FFMA.FTZ R44, R69, UR41, -R58 ;  /* 0x00000029452c7c23 */ /* 0x000fc8000801083a */
[----:B------:R-:W1:Y:S01]  /*12370*/  MUFU.EX2 R40, R40 ;  /* 0x0000002800287308 */ /* 0x000e620000000800 */
[----:B------:R-:W-:Y:S01]  /*12380*/  FADD.FTZ R25, R134, R25 ;  /* 0x0000001986197221 */ /* 0x000fe20000010000 */
[----:B---3--:R-:W-:-:S06]  /*12390*/  FADD.FTZ R28, R135, R28 ;  /* 0x0000001c871c7221 */ /* 0x008fcc0000010000 */
[----:B------:R-:W3:Y:S01]  /*123a0*/  MUFU.EX2 R4, R4 ;  /* 0x0000000400047308 */ /* 0x000ee20000000800 */
[----:B------:R-:W-:Y:S01]  /*123b0*/  FFMA.FTZ R125, R70, UR41, -R58 ;  /* 0x00000029467d7c23 */ /* 0x000fe2000801083a */
[----:B------:R-:W-:-:S06]  /*123c0*/  FADD.FTZ R25, R38, R25 ;  /* 0x0000001926197221 */ /* 0x000fcc0000010000 */
[----:B------:R-:W4:Y:S01]  /*123d0*/  MUFU.EX2 R42, R42 ;  /* 0x0000002a002a7308 */ /* 0x000f220000000800 */
[----:B--2---:R-:W-:-:S07]  /*123e0*/  FADD.FTZ R28, R3, R28 ;  /* 0x0000001c031c7221 */ /* 0x004fce0000010000 */
[----:B------:R-:W2:Y:S01]  /*123f0*/  MUFU.EX2 R131, R131 ;  /* 0x0000008300837308 */ /* 0x000ea20000000800 */
[----:B------:R-:W-:Y:S01]  /*12400*/  FFMA.FTZ R71, R71, UR41, -R58 ;  /* 0x0000002947477c23 */ /* 0x000fe2000801083a */
[----:B------:R-:W-:-:S06]  /*12410*/  FADD.FTZ R25, R34, R25 ;  /* 0x0000001922197221 */ /* 0x000fcc0000010000 */
[----:B------:R-:W5:Y:S01]  /*12420*/  MUFU.EX2 R43, R43 ;  /* 0x0000002b002b7308 */ /* 0x000f620000000800 */
[----:B0-----:R-:W-:Y:S01]  /*12430*/  FADD.FTZ R21, R129, R28 ;  /* 0x0000001c81157221 */ /* 0x001fe20000010000 */
[----:B------:R-:W-:-:S06]  /*12440*/  FFMA.FTZ R72, R72, UR41, -R58 ;  /* 0x0000002948487c23 */ /* 0x000fcc000801083a */
[----:B------:R-:W0:Y:S01]  /*12450*/  MUFU.EX2 R44, R44 ;  /* 0x0000002c002c7308 */ /* 0x000e220000000800 */
[----:B------:R-:W-:Y:S01]  /*12460*/  F2FP.F16.F32.PACK_AB R144, R26, R144 ;  /* 0x000000901a90723e */ /* 0x000fe200000000ff */
[----:B-1----:R-:W-:-:S06]  /*12470*/  FADD.FTZ R25, R40, R25 ;  /* 0x0000001928197221 */ /* 0x002fcc0000010000 */
[----:B------:R-:W1:Y:S01]  /*12480*/  MUFU.EX2 R46, R46 ;  /* 0x0000002e002e7308 */ /* 0x000e620000000800 */
[----:B---3--:R-:W-:Y:S01]  /*12490*/  FADD.FTZ R28, R4, R21 ;  /* 0x00000015041c7221 */ /* 0x008fe20000010000 */
[----:B------:R-:W-:-:S06]  /*124a0*/  FFMA.FTZ R73, R73, UR41, -R58 ;  /* 0x0000002949497c23 */ /* 0x000fcc000801083a */
[----:B------:R-:W3:Y:S01]  /*124b0*/  MUFU.EX2 R125, R125 ;  /* 0x0000007d007d7308 */ /* 0x000ee20000000800 */
[----:B------:R-:W-:Y:S01]  /*124c0*/  F2FP.F16.F32.PACK_AB R136, R30, R136 ;  /* 0x000000881e88723e */ /* 0x000fe200000000ff */
[----:B----4-:R-:W-:-:S06]  /*124d0*/  FADD.FTZ R30, R42, R25 ;  /* 0x000000192a1e7221 */ /* 0x010fcc0000010000 */
[----:B------:R-:W4:Y:S01]  /*124e0*/  MUFU.EX2 R48, R48 ;  /* 0x0000003000307308 */ /* 0x000f220000000800 */
[----:B--2---:R-:W-:Y:S01]  /*124f0*/  FADD.FTZ R21, R131, R28 ;  /* 0x0000001c83157221 */ /* 0x004fe20000010000 */
[----:B------:R-:W-:-:S06]  /*12500*/  FFMA.FTZ R74, R74, UR41, -R58 ;  /* 0x000000294a4a7c23 */ /* 0x000fcc000801083a */
[----:B------:R-:W2:Y:S01]  /*12510*/  MUFU.EX2 R26, R71 ;  /* 0x00000047001a7308 */ /* 0x000ea20000000800 */
[----:B------:R-:W-:Y:S01]  /*12520*/  F2FP.F16.F32.PACK_AB R139, R20, R139 ;  /* 0x0000008b148b723e */ /* 0x000fe200000000ff */
[----:B-----5:R-:W-:-:S06]  /*12530*/  FADD.FTZ R25, R43, R30 ;  /* 0x0000001e2b197221 */ /* 0x020fcc0000010000 */
[----:B------:R-:W5:Y:S01]  /*12540*/  MUFU.EX2 R50, R50 ;  /* 0x0000003200327308 */ /* 0x000f620000000800 */
[----:B0-----:R-:W-:Y:S01]  /*12550*/  FADD.FTZ R20, R44, R21 ;  /* 0x000000152c147221 */ /* 0x001fe20000010000 */
[----:B------:R-:W-:-:S06]  /*12560*/  FFMA.FTZ R75, R75, UR41, -R58 ;  /* 0x000000294b4b7c23 */ /* 0x000fcc000801083a */
[----:B------:R-:W0:Y:S01]  /*12570*/  MUFU.EX2 R72, R72 ;  /* 0x0000004800487308 */ /* 0x000e220000000800 */
[----:B-1----:R-:W-:Y:S01]  /*12580*/  FADD.FTZ R25, R46, R25 ;  /* 0x000000192e197221 */ /* 0x002fe20000010000 */
[----:B---3--:R-:W-:-:S06]  /*12590*/  FADD.FTZ R21, R125, R20 ;  /* 0x000000147d157221 */ /* 0x008fcc0000010000 */
[----:B------:R-:W1:Y:S01]  /*125a0*/  MUFU.EX2 R51, R51 ;  /* 0x0000003300337308 */ /* 0x000e620000000800 */
[----:B------:R-:W-:-:S07]  /*125b0*/  FFMA.FTZ R76, R76, UR41, -R58 ;  /* 0x000000294c4c7c23 */ /* 0x000fce000801083a */
[----:B------:R-:W3:Y:S01]  /*125c0*/  MUFU.EX2 R73, R73 ;  /* 0x0000004900497308 */ /* 0x000ee20000000800 */
[----:B----4-:R-:W-:Y:S01]  /*125d0*/  FADD.FTZ R25, R48, R25 ;  /* 0x0000001930197221 */ /* 0x010fe20000010000 */
[----:B--2---:R-:W-:-:S06]  /*125e0*/  FADD.FTZ R21, R26, R21 ;  /* 0x000000151a157221 */ /* 0x004fcc0000010000 */
[----:B------:R-:W2:Y:S01]  /*125f0*/  MUFU.EX2 R53, R53 ;  /* 0x0000003500357308 */ /* 0x000ea20000000800 */
[----:B------:R-:W-:-:S07]  /*12600*/  FFMA.FTZ R58, R77, UR41, -R58 ;  /* 0x000000294d3a7c23 */ /* 0x000fce000801083a */
[----:B------:R-:W4:Y:S01]  /*12610*/  MUFU.EX2 R74, R74 ;  /* 0x0000004a004a7308 */ /* 0x000f220000000800 */
[----:B-----5:R-:W-:Y:S01]  /*12620*/  FADD.FTZ R20, R50, R25 ;  /* 0x0000001932147221 */ /* 0x020fe20000010000 */
[----:B------:R-:W-:-:S06]  /*12630*/  F2FP.F16.F32.PACK_AB R129, R4, R129 ;  /* 0x000000810481723e */ /* 0x000fcc00000000ff */
[----:B------:R-:W5:Y:S01]  /*12640*/  MUFU.EX2 R54, R54 ;  /* 0x0000003600367308 */ /* 0x000f620000000800 */
[----:B0-----:R-:W-:-:S07]  /*12650*/  FADD.FTZ R4, R72, R21 ;  /* 0x0000001548047221 */ /* 0x001fce0000010000 */
[----:B------:R-:W0:Y:S01]  /*12660*/  MUFU.EX2 R75, R75 ;  /* 0x0000004b004b7308 */ /* 0x000e220000000800 */
[----:B------:R-:W-:Y:S01]  /*12670*/  F2FP.F16.F32.PACK_AB R135, R3, R135 ;  /* 0x000000870387723e */ /* 0x000fe200000000ff */
[----:B-1----:R-:W-:-:S06]  /*12680*/  FADD.FTZ R20, R51, R20 ;  /* 0x0000001433147221 */ /* 0x002fcc0000010000 */
[----:B------:R-:W1:Y:S01]  /*12690*/  MUFU.EX2 R55, R55 ;  /* 0x0000003700377308 */ /* 0x000e620000000800 */
[----:B---3--:R-:W-:Y:S01]  /*126a0*/  FADD.FTZ R3, R73, R4 ;  /* 0x0000000449037221 */ /* 0x008fe20000010000 */
[----:B------:R-:W-:-:S06]  /*126b0*/  ISETP.GT.AND P2, PT, R0, R39, PT ;  /* 0x000000270000720c */ /* 0x000fcc0003f44270 */
[----:B------:R-:W3:Y:S01]  /*126c0*/  MUFU.EX2 R76, R76 ;  /* 0x0000004c004c7308 */ /* 0x000ee20000000800 */
[----:B--2---:R-:W-:Y:S01]  /*126d0*/  FADD.FTZ R21, R53, R20 ;  /* 0x0000001435157221 */ /* 0x004fe20000010000 */
[----:B----4-:R-:W-:-:S06]  /*126e0*/  FADD.FTZ R3, R74, R3 ;  /* 0x000000034a037221 */ /* 0x010fcc0000010000 */
[----:B------:R-:W2:Y:S01]  /*126f0*/  MUFU.EX2 R58, R58 ;  /* 0x0000003a003a7308 */ /* 0x000ea20000000800 */
[----:B-----5:R-:W-:Y:S01]  /*12700*/  FADD.FTZ R4, R54, R21 ;  /* 0x0000001536047221 */ /* 0x020fe20000010000 */
[----:B0-----:R-:W-:-:S03]  /*12710*/  FADD.FTZ R3, R75, R3 ;  /* 0x000000034b037221 */ /* 0x001fc60000010000 */
[----:B-1----:R-:W-:Y:S01]  /*12720*/  FADD.FTZ R4, R55, R4 ;  /* 0x0000000437047221 */ /* 0x002fe20000010000 */
[C---:B------:R-:W-:Y:S01]  /*12730*/  F2FP.F16.F32.PACK_AB R122, R23.reuse, R55 ;  /* 0x00000037177a723e */ /* 0x040fe200000000ff */
[----:B---3--:R-:W-:Y:S02]  /*12740*/  FADD.FTZ R3, R76, R3 ;  /* 0x000000034c037221 */ /* 0x008fe40000010000 */
        /* <DEDUP_REMOVED lines=18> */
[----:B--2---:R-:W-:Y:S01]  /*12870*/  FADD.FTZ R3, R58, R3 ;  /* 0x000000033a037221 */ /* 0x004fe20000010000 */
[----:B------:R-:W-:Y:S01]  /*12880*/  F2FP.F16.F32.PACK_AB R149, R59, R57 ;  /* 0x000000393b95723e */ /* 0x000fe200000000ff */
[----:B------:R-:W-:Y:S01]  /*12890*/  VIADD R0, R0, 0xffffffff ;  /* 0xffffffff00007836 */ /* 0x000fe20000000000 */
        /* <DEDUP_REMOVED lines=33> */
[----:B------:R-:W-:Y:S01]  /*12ab0*/  IMAD.MOV.U32 R20, RZ, RZ, R19 ;  /* 0x000000ffff147224 */ /* 0x000fe200078e0013 */
[----:B------:R-:W-:Y:S01]  /*12ac0*/  F2FP.F16.F32.PACK_AB R126, R51, R50 ;  /* 0x00000032337e723e */ /* 0x000fe200000000ff */
[----:B------:R-:W-:Y:S01]  /*12ad0*/  IMAD.MOV.U32 R152, RZ, RZ, R16 ;  /* 0x000000ffff987224 */ /* 0x000fe200078e0010 */
[----:B------:R-:W-:Y:S01]  /*12ae0*/  F2FP.F16.F32.PACK_AB R127, R73, R72 ;  /* 0x00000048497f723e */ /* 0x000fe200000000ff */
[----:B------:R-:W-:Y:S01]  /*12af0*/  IMAD.MOV.U32 R23, RZ, RZ, R15 ;  /* 0x000000ffff177224 */ /* 0x000fe200078e000f */
[----:B------:R-:W-:Y:S01]  /*12b00*/  F2FP.F16.F32.PACK_AB R120, R54, R53 ;  /* 0x000000353678723e */ /* 0x000fe200000000ff */
[----:B------:R-:W-:Y:S01]  /*12b10*/  IMAD.MOV.U32 R5, RZ, RZ, R14 ;  /* 0x000000ffff057224 */ /* 0x000fe200078e000e */
[----:B------:R-:W-:-:S02]  /*12b20*/  F2FP.F16.F32.PACK_AB R121, R75, R74 ;  /* 0x0000004a4b79723e */ /* 0x000fc400000000ff */
[----:B------:R-:W-:Y:S01]  /*12b30*/  F2FP.F16.F32.PACK_AB R123, R58, R76 ;  /* 0x0000004c3a7b723e */ /* 0x000fe200000000ff */
[----:B------:R-:W-:Y:S06]  /*12b40*/  @P2 BRA `(.L_x_11738) ;  /* 0xffffffd800502947 */ /* 0x000fec000383ffff */
.L_x_11728:
        /* <DEDUP_REMOVED lines=13> */
[----:B------:R-:W-:-:S05]  /*12c20*/  LOP3.LUT R14, RZ, R153, RZ, 0x33, !PT ;  /* 0x00000099ff0e7212 */ /* 0x000fca00078e33ff */
[----:B------:R0:W-:Y:S04]  /*12c30*/  STL [R1+0x4], R14 ;  /* 0x0000040e01007387 */ /* 0x0001e80000100800 */
[----:B------:R0:W-:Y:S02]  /*12c40*/  STL [R1+0x8], R15 ;  /* 0x0000080f01007387 */ /* 0x0001e40000100800 */
.L_x_11757:
[----:B0-----:R-:W2:Y:S01]  /*12c50*/  LDL R14, [R1+0x10] ;  /* 0x00001000010e7983 */ /* 0x001ea20000100800 */
        /* <DEDUP_REMOVED lines=10> */
.L_x_11741:
[----:B------:R-:W-:Y:S02]  /*12d00*/  LEA R14, R16, R2, 0x3 ;  /* 0x00000002100e7211 */ /* 0x000fe400078e18ff */
[----:B------:R-:W-:-:S04]  /*12d10*/  SHF.L.U32 R15, R19, 0x1f, RZ ;  /* 0x0000001f130f7819 */ /* 0x000fc800000006ff */
[----:B------:R0:W1:Y:S01]  /*12d20*/  SYNCS.PHASECHK.TRANS64.TRYWAIT P3, [R14+URZ+0x16830], R15 ;  /* 0x0168300f0e0075a7 */ /* 0x000062000806017f */
[----:B------:R-:W-:Y:S05]  /*12d30*/  @!P0 BRA `(.L_x_11742) ;  /* 0x0000000000048947 */ /* 0x000fea0003800000 */
[----:B------:R-:W-:Y:S01]  /*12d40*/  BPT.TRAP 0x1 ;  /* 0x000000040000795c */ /* 0x000fe20000300000 */
.L_x_11742:
[----:B------:R-:W-:Y:S04]  /*12d50*/  BSSY B0, `(.L_x_11740) ;  /* 0x0000004000007945 */ /* 0x000fe80003800000 */
[----:B-1----:R-:W-:Y:S05]  /*12d60*/  @P3 BRA `(.L_x_11743) ;  /* 0x0000000000083947 */ /* 0x002fea0003800000 */
[----:B------:R-:W1:Y:S02]  /*12d70*/  SYNCS.PHASECHK.TRANS64.TRYWAIT P3, [R14+URZ+0x16830], R15 ;  /* 0x0168300f0e0075a7 */ /* 0x000e64000806017f */
[----:B-1----:R-:W-:Y:S05]  /*12d80*/  @!P3 BRA `(.L_x_11744) ;  /* 0x000000bc0018b947 */ /* 0x002fea0003800000 */
.L_x_11743:
[----:B------:R-:W-:Y:S05]  /*12d90*/  BSYNC B0 ;  /* 0x0000000000007941 */ /* 0x000fea0003800000 */
.L_x_11740:
[----:B------:R-:W2:Y:S01]  /*12da0*/  LDL R21, [R1+0xc] ;  /* 0x00000c0001157983 */ /* 0x000ea20000100800 */
[----:B01----:R-:W0:Y:S01]  /*12db0*/  S2R R14, SR_TID.X ;  /* 0x00000000000e7919 */ /* 0x003e220000002100 */
        /* <DEDUP_REMOVED lines=8> */
[----:B------:R-:W-:Y:S01]  /*12e40*/  R2UR UR23, R27 ;  /* 0x000000001b1772ca */ /* 0x000fe200000e0000 */
[----:B------:R-:W-:Y:S01]  /*12e50*/  IMAD.MOV.U32 R15, RZ, RZ, 0x40000040 ;  /* 0x40000040ff0f7424 */ /* 0x000fe200078e00ff */
[----:B------:R-:W-:Y:S02]  /*12e60*/  R2UR UR12, R12 ;  /* 0x000000000c0c72ca */ /* 0x000fe400000e0000 */
[----:B------:R-:W-:-:S02]  /*12e70*/  R2UR UR13, R13 ;  /* 0x000000000d0d72ca */ /* 0x000fc400000e0000 */
[----:B------:R-:W-:Y:S01]  /*12e80*/  R2UR UR15, R15 ;  /* 0x000000000f0f72ca */ /* 0x000fe200000e0000 */
[----:B--2---:R-:W-:Y:S02]  /*12e90*/  IMAD R26, R16, 0x400, R21 ;  /* 0x00000400101a7824 */ /* 0x004fe400078e0215 */
[----:B------:R-:W-:Y:S02]  /*12ea0*/  VIADD R21, R14, 0x8 ;  /* 0x000000080e157836 */ /* 0x000fe40000000000 */
[C---:B------:R-:W-:Y:S01]  /*12eb0*/  VIADD R14, R26.reuse, 0x2 ;  /* 0x000000021a0e7836 */ /* 0x040fe20000000000 */
[C---:B------:R-:W-:Y:S01]  /*12ec0*/  R2UR UR10, R26.reuse ;  /* 0x000000001a0a72ca */ /* 0x040fe200000e0000 */
[C---:B------:R-:W-:Y:S02]  /*12ed0*/  VIADD R24, R26.reuse, 0x4 ;  /* 0x000000041a187836 */ /* 0x040fe40000000000 */
[----:B------:R-:W-:-:S03]  /*12ee0*/  VIADD R26, R26, 0x6 ;  /* 0x000000061a1a7836 */ /* 0x000fc60000000000 */
[----:B------:R-:W-:Y:S02]  /*12ef0*/  R2UR UR18, R24 ;  /* 0x00000000181272ca */ /* 0x000fe400000e0000 */
[----:B------:R-:W-:Y:S01]  /*12f00*/  R2UR UR22, R26 ;  /* 0x000000001a1672ca */ /* 0x000fe200000e0000 */
[----:B------:R0:W-:Y:S06]  /*12f10*/  BAR.SYNC.DEFER_BLOCKING R21, 0x100 ;  /* 0x000400150000751d */ /* 0x0001ec0000010000 */
[----:B------:R-:W-:-:S06]  /*12f20*/  WARPGROUP.ARRIVE ;  /* 0x00000000000079c5 */ /* 0x000fcc0000000000 */
[----:B------:R-:W-:Y:S01]  /*12f30*/  HGMMA.64x128x16.F32 R24, gdesc[UR8], RZ, !UPT, gsb0 ;  /* 0x01e00000081879f0 */ /* 0x000fe2000c0008ff */
        /* <DEDUP_REMOVED lines=18> */
.L_x_11746:
[----:B------:R-:W-:Y:S01]  /*13060*/  SHF.L.U32 R14, R20, 0x1f, RZ ;  /* 0x0000001f140e7819 */ /* 0x000fe200000006ff */
[----:B------:R-:W-:-:S04]  /*13070*/  IMAD R15, R154, 0x8, R2 ;  /* 0x000000089a0f7824 */ /* 0x000fc800078e0202 */
[----:B------:R0:W1:Y:S01]  /*13080*/  SYNCS.PHASECHK.TRANS64.TRYWAIT P2, [R15+URZ+0x16850], R14 ;  /* 0x0168500e0f0075a7 */ /* 0x000062000804017f */
[----:B------:R-:W-:Y:S05]  /*13090*/  @!P0 BRA `(.L_x_11747) ;  /* 0x0000000000048947 */ /* 0x000fea0003800000 */
[----:B------:R-:W-:Y:S01]  /*130a0*/  BPT.TRAP 0x1 ;  /* 0x000000040000795c */ /* 0x000fe20000300000 */
.L_x_11747:
[----:B-1----:R-:W-:Y:S05]  /*130b0*/  @P2 BRA `(.L_x_11745) ;  /* 0x0000000000082947 */ /* 0x002fea0003800000 */
[----:B------:R-:W1:Y:S02]  /*130c0*/  SYNCS.PHASECHK.TRANS64.TRYWAIT P2, [R15+URZ+0x16850], R14 ;  /* 0x0168500e0f0075a7 */ /* 0x000e64000804017f */
[----:B-1----:R-:W-:Y:S05]  /*130d0*/  @!P2 BRA `(.L_x_11748) ;  /* 0x000000b80058a947 */ /* 0x002fea0003800000 */
.L_x_11745:
        /* <DEDUP_REMOVED lines=9> */
[----:B------:R-:W-:Y:S01]  /*13170*/  HGMMA.64x64x16.F32 R88, R148, gdesc[UR8].tnspB, R88, gsb0 ;  /* 0x40e0000894587df0 */ /* 0x000fe20008000858 */
[----:B------:R-:W-:Y:S02]  /*13180*/  VIADD R20, R14, 0x80 ;  /* 0x000000800e147836 */ /* 0x000fe40000000000 */
[----:B------:R-:W-:-:S03]  /*13190*/  IMAD.MOV.U32 R21, RZ, RZ, 0x40000040 ;  /* 0x40000040ff157424 */ /* 0x000fc600078e00ff */
[----:B------:R-:W-:Y:S02]  /*131a0*/  R2UR UR10, R20 ;  /* 0x00000000140a72ca */ /* 0x000fe400000e0000 */
[----:B------:R-:W-:Y:S01]  /*131b0*/  R2UR UR11, R21 ;  /* 0x00000000150b72ca */ /* 0x000fe200000e0000 */
[----:B------:R-:W-:Y:S02]  /*131c0*/  VIADD R20, R14, 0x100 ;  /* 0x000001000e147836 */ /* 0x000fe40000000000 */
[----:B------:R-:W-:Y:S01]  /*131d0*/  IMAD.MOV.U32 R21, RZ, RZ, 0x40000040 ;  /* 0x40000040ff157424 */ /* 0x000fe200078e00ff */
[----:B------:R-:W-:Y:S02]  /*131e0*/  WARPGROUP.DEPBAR.LE gsb0, 0x0 ;  /* 0x00008000000079c5 */ /* 0x000fe40000010000 */
[----:B------:R-:W-:Y:S01]  /*131f0*/  WARPGROUP.ARRIVE ;  /* 0x00000000000079c5 */ /* 0x000fe20000000000 */
[----:B------:R-:W2:Y:S04]  /*13200*/  LDL R148, [R1+0x20] ;  /* 0x0000200001947983 */ /* 0x000ea80000100800 */
[----:B------:R-:W3:Y:S02]  /*13210*/  LDL R151, [R1+0x24] ;  /* 0x0000240001977983 */ /* 0x000ee40000100800 */
[----:B------:R-:W-:Y:S01]  /*13220*/  HGMMA.64x64x16.F32 R88, R144, gdesc[UR8].tnspB, R88, gsb0 ;  /* 0x40e0000890587df0 */ /* 0x000fe20008000858 */
        /* <DEDUP_REMOVED lines=29> */
[----:B------:R-:W0:Y:S01]  /*13400*/  S2R R149, SR_TID.X ;  /* 0x0000000000957919 */ /* 0x000e220000002100 */
        /* <DEDUP_REMOVED lines=27> */
[----:B------:R-:W-:-:S02]  /*135c0*/  @!P1 IMAD R83, R16, 0x8, R2 ;  /* 0x0000000810539824 */ /* 0x000fc400078e0202 */
[----:B------:R-:W-:Y:S01]  /*135d0*/  FMUL.FTZ R25, R25, UR26 ;  /* 0x0000001a19197c20 */ /* 0x000fe20008410000 */
[----:B------:R-:W-:Y:S01]  /*135e0*/  FMUL.FTZ R53, R53, UR26 ;  /* 0x0000001a35357c20 */ /* 0x000fe20008410000 */
[----:B------:R-:W-:Y:S01]  /*135f0*/  FMUL.FTZ R61, R61, UR26 ;  /* 0x0000001a3d3d7c20 */ /* 0x000fe20008410000 */
[----:B0-----:R-:W-:Y:S01]  /*13600*/  SHF.R.U32.HI R150, RZ, 0x7, R149 ;  /* 0x00000007ff967819 */ /* 0x001fe20000011695 */
[----:B------:R-:W-:Y:S01]  /*13610*/  FMUL.FTZ R65, R65, UR26 ;  /* 0x0000001a41417c20 */ /* 0x000fe20008410000 */
[----:B------:R-:W-:Y:S01]  /*13620*/  FMUL.FTZ R73, R73, UR26 ;  /* 0x0000001a49497c20 */ /* 0x000fe20008410000 */
[----:B------:R-:W-:Y:S01]  /*13630*/  FMUL.FTZ R77, R77, UR26 ;  /* 0x0000001a4d4d7c20 */ /* 0x000fe20008410000 */
[----:B------:R-:W-:Y:S01]  /*13640*/  FMUL.FTZ R85, R85, UR26 ;  /* 0x0000001a55557c20 */ /* 0x000fe20008410000 */
[----:B------:R-:W-:Y:S01]  /*13650*/  ISETP.GE.U32.AND P2, PT, R149, 0x180, PT ;  /* 0x000001809500780c */ /* 0x000fe20003f46070 */
[----:B------:R-:W0:Y:S08]  /*13660*/  MUFU.TANH R15, R15 ;  /* 0x0000000f000f7308 */ /* 0x000e300000002400 */
[----:B------:R-:W1:Y:S01]  /*13670*/  MUFU.TANH R25, R25 ;  /* 0x0000001900197308 */ /* 0x000e620000002400 */
[----:B------:R-:W-:-:S02]  /*13680*/  WARPGROUP.DEPBAR.LE gsb0, 0x0 ;  /* 0x00008000000079c5 */ /* 0x000fc40000010000 */
[----:B------:R-:W-:-:S05]  /*13690*/  WARPGROUP.ARRIVE ;  /* 0x00000000000079c5 */ /* 0x000fca0000000000 */
[----:B------:R-:W4:Y:S01]  /*136a0*/  MUFU.TANH R24, R24 ;  /* 0x0000001800187308 */ /* 0x000f220000002400 */
        /* <DEDUP_REMOVED lines=56> */
[----:B------:R-:W-:Y:S02]  /*13a30*/  IMAD.MOV.U32 R21, RZ, RZ, 0x40000040 ;  /* 0x40000040ff157424 */ /* 0x000fe400078e00ff */
[----:B------:R-:W-:Y:S01]  /*13a40*/  FMUL.FTZ R14, R80, UR26 ;  /* 0x0000001a500e7c20 */ /* 0x000fe20008410000 */
[----:B------:R-:W-:Y:S01]  /*13a50*/  FMUL.FTZ R80, R82, UR26 ;  /* 0x0000001a52507c20 */ /* 0x000fe20008410000 */
[----:B------:R-:W-:Y:S01]  /*13a60*/  IMAD.SHL.U32 R82, R0, 0x80, RZ ;  /* 0x0000008000527824 */ /* 0x000fe200078e00ff */
        /* <DEDUP_REMOVED lines=13> */
[----:B------:R-:W-:Y:S02]  /*13b40*/  R2UR UR10, R20 ;  /* 0x00000000140a72ca */ /* 0x000fe400000e0000 */
[----:B------:R-:W-:Y:S01]  /*13b50*/  R2UR UR11, R21 ;  /* 0x00000000150b72ca */ /* 0x000fe200000e0000 */
[----:B------:R-:W-:Y:S01]  /*13b60*/  VIADD R21, R150, 0x9 ;  /* 0x0000000996157836 */ /* 0x000fe20000000000 */
[----:B--2---:R-:W-:Y:S02]  /*13b70*/  IADD3 R20, R148, 0x1, -R82 ;  /* 0x0000000194147810 */ /* 0x004fe40007ffe852 */
[----:B------:R-:W2:Y:S02]  /*13b80*/  MUFU.TANH R67, R67 ;  /* 0x0000004300437308 */ /* 0x000ea40000002400 */
[----:B------:R-:W-:Y:S01]  /*13b90*/  SEL R21, R21, 0x9, !P2 ;  /* 0x0000000915157807 */ /* 0x000fe20005000000 */
[----:B---3--:R-:W-:-:S05]  /*13ba0*/  IMAD.IADD R20, R20, 0x1, -R151 ;  /* 0x0000000114147824 */ /* 0x008fca00078e0a97 */
[----:B------:R-:W3:Y:S01]  /*13bb0*/  MUFU.TANH R68, R68 ;  /* 0x0000004400447308 */ /* 0x000ee20000002400 */
[----:B------:R-:W-:-:S07]  /*13bc0*/  IMAD R20, R155, -0x2, R20 ;  /* 0xfffffffe9b147824 */ /* 0x000fce00078e0214 */
        /* <DEDUP_REMOVED lines=21> */
[----:B------:R-:W-:Y:S02]  /*13d20*/  @!P1 VIADD R86, R83, 0x16840 ;  /* 0x0001684053569836 */ /* 0x000fe40000000000 */
[----:B------:R-:W-:Y:S01]  /*13d30*/  FMUL.FTZ R83, R87, UR26 ;  /* 0x0000001a57537c20 */ /* 0x000fe20008410000 */
[C---:B------:R-:W-:Y:S01]  /*13d40*/  VIADD R121, R20.reuse, UR30 ;  /* 0x0000001e14797c36 */ /* 0x040fe20008000000 */
[----:B------:R-:W0:Y:S01]  /*13d50*/  MUFU.TANH R120, R120 ;  /* 0x0000007800787308 */ /* 0x000e220000002400 */
[----:B------:R-:W-:Y:S01]  /*13d60*/  @!P1 PRMT R86, RZ, 0x654, R86 ;  /* 0x00000654ff569816 */ /* 0x000fe20000000056 */
[----:B------:R0:W-:Y:S06]  /*13d70*/  BAR.ARV R21, 0x100 ;  /* 0x000400150000751d */ /* 0x0001ec0000002000 */
[----:B------:R-:W0:Y:S01]  /*13d80*/  MUFU.TANH R84, R84 ;  /* 0x0000005400547308 */ /* 0x000e220000002400 */
[----:B------:R-:W-:Y:S01]  /*13d90*/  VIADD R122, R20, UR25 ;  /* 0x00000019147a7c36 */ /* 0x000fe20008000000 */
[----:B------:R5:W-:Y:S03]  /*13da0*/  @!P1 SYNCS.ARRIVE.TRANS64.RED.A1T0 RZ, [R86+URZ], RZ ;  /* 0x000000ff56ff99a7 */ /* 0x000be6000810043f */
[----:B------:R-:W-:-:S03]  /*13db0*/  IMAD.IADD R87, R156, 0x1, R122 ;  /* 0x000000019c577824 */ /* 0x000fc600078e027a */
[----:B------:R-:W0:Y:S01]  /*13dc0*/  MUFU.TANH R83, R83 ;  /* 0x0000005300537308 */ /* 0x000e220000002400 */
[----:B-----5:R-:W-:Y:S01]  /*13dd0*/  IADD3 R86, R156, R121, RZ ;  /* 0x000000799c567210 */ /* 0x020fe20007ffe0ff */
[----:B-1234-:R-:W-:Y:S06]  /*13de0*/  @!P5 BRA `(.L_x_11749) ;  /* 0x00000000005cd947 */ /* 0x01efec0003800000 */
[----:B------:R-:W-:Y:S01]  /*13df0*/  ISETP.GT.AND P2, PT, R152, -0x1, PT ;  /* 0xffffffff9800780c */ /* 0x000fe20003f44270 */
[----:B------:R-:W-:-:S12]  /*13e00*/  BSSY B0, `(.L_x_11750) ;  /* 0x0000011000007945 */ /* 0x000fd80003800000 */
[----:B------:R-:W-:Y:S05]  /*13e10*/  @P2 BRA `(.L_x_11751) ;  /* 0x0000000000242947 */ /* 0x000fea0003800000 */
[----:B------:R-:W2:Y:S01]  /*13e20*/  LDL R123, [R1+0x8] ;  /* 0x00000800017b7983 */ /* 0x000ea20000100800 */
[----:B------:R-:W-:-:S05]  /*13e30*/  IMAD.U32 R125, RZ, RZ, UR4 ;  /* 0x00000004ff7d7e24 */ /* 0x000fca000f8e00ff */
[----:B------:R-:W-:-:S13]  /*13e40*/  ISETP.NE.AND P2, PT, R125, 0x1, PT ;  /* 0x000000017d00780c */ /* 0x000fda0003f45270 */
[----:B0-----:R-:W2:Y:S02]  /*13e50*/  @P2 LDC.64 R20, c[0x0][0x9e8] ;  /* 0x00027a00ff142b82 */ /* 0x001ea40000000a00 */
[----:B--2---:R-:W-:-:S04]  /*13e60*/  @P2 IMAD.HI.U32 R124, R123, R20, RZ ;  /* 0x000000147b7c2227 */ /* 0x004fc800078e00ff */
[----:B------:R-:W-:Y:S01]  /*13e70*/  IMAD.MOV.U32 R20, RZ, RZ, R123 ;  /* 0x000000ffff147224 */ /* 0x000fe200078e007b */
[----:B------:R-:W-:-:S04]  /*13e80*/  @P2 SHF.R.U32.HI R20, RZ, R21, R124 ;  /* 0x00000015ff142219 */ /* 0x000fc8000001167c */
[----:B------:R-:W-:Y:S01]  /*13e90*/  LOP3.LUT R123, RZ, R20, RZ, 0x33, !PT ;  /* 0x00000014ff7b7212 */ /* 0x000fe200078e33ff */
[----:B------:R-:W-:Y:S06]  /*13ea0*/  BRA `(.L_x_11752) ;  /* 0x0000000000187947 */ /* 0x000fec0003800000 */
.L_x_11751:
[----:B------:R-:W-:Y:S02]  /*13eb0*/  IMAD.U32 R125, RZ, RZ, UR4 ;  /* 0x00000004ff7d7e24 */ /* 0x000fe4000f8e00ff */
[----:B------:R-:W-:-:S03]  /*13ec0*/  IMAD.MOV.U32 R123, RZ, RZ, R152 ;  /* 0x000000ffff7b7224 */ /* 0x000fc600078e0098 */
[----:B------:R-:W-:-:S13]  /*13ed0*/  ISETP.NE.AND P2, PT, R125, 0x1, PT ;  /* 0x000000017d00780c */ /* 0x000fda0003f45270 */
[----:B0-----:R-:W0:Y:S02]  /*13ee0*/  @P2 LDC.64 R20, c[0x0][0x9e8] ;  /* 0x00027a00ff142b82 */ /* 0x001e240000000a00 */
[----:B0-----:R-:W-:-:S05]  /*13ef0*/  @P2 IMAD.HI.U32 R20, R152, R20, RZ ;  /* 0x0000001498142227 */ /* 0x001fca00078e00ff */
[----:B------:R-:W-:-:S07]  /*13f00*/  @P2 SHF.R.U32.HI R123, RZ, R21, R20 ;  /* 0x00000015ff7b2219 */ /* 0x000fce0000011614 */
.L_x_11752:
[----:B------:R-:W-:Y:S05]  /*13f10*/  BSYNC B0 ;  /* 0x0000000000007941 */ /* 0x000fea0003800000 */
.L_x_11750:
[----:B------:R-:W-:-:S04]  /*13f20*/  IMAD R20, R123, R125, -R82 ;  /* 0x0000007d7b147224 */ /* 0x000fc800078e0a52 */
[----:B------:R-:W-:-:S05]  /*13f30*/  IMAD R20, R155, -0x2, R20 ;  /* 0xfffffffe9b147824 */ /* 0x000fca00078e0214 */
[----:B------:R-:W-:Y:S02]  /*13f40*/  VIADDMNMX R87, R20, R125, R87, PT ;  /* 0x0000007d14577246 */ /* 0x000fe40003800157 */
[----:B------:R-:W-:-:S07]  /*13f50*/  VIMNMX R86, R86, R20, !PT ;  /* 0x0000001456567248 */ /* 0x000fce0007fe0100 */
.L_x_11749:
        /* <DEDUP_REMOVED lines=103> */
[----:B------:R-:W2:Y:S01]  /*145d0*/  LDL R124, [R1+0x4] ;  /* 0x00000400017c7983 */ /* 0x000ea20000100800 */
[----:B------:R-:W-:-:S05]  /*145e0*/  IMAD.U32 R123, RZ, RZ, UR4 ;  /* 0x00000004ff7b7e24 */ /* 0x000fca000f8e00ff */
[----:B------:R-:W-:-:S13]  /*145f0*/  ISETP.NE.AND P3, PT, R123, 0x1, PT ;  /* 0x000000017b00780c */ /* 0x000fda0003f65270 */
[----:B------:R-:W2:Y:S02]  /*14600*/  @P3 LDC.64 R14, c[0x0][0x9e8] ;  /* 0x00027a00ff0e3b82 */ /* 0x000ea40000000a00 */
[----:B--2---:R-:W-:-:S04]  /*14610*/  @P3 IMAD.HI.U32 R86, R124, R14, RZ ;  /* 0x0000000e7c563227 */ /* 0x004fc800078e00ff */
[----:B------:R-:W-:Y:S01]  /*14620*/  IMAD.MOV.U32 R14, RZ, RZ, R124 ;  /* 0x000000ffff0e7224 */ /* 0x000fe200078e007c */
[----:B------:R-:W-:-:S04]  /*14630*/  @P3 SHF.R.U32.HI R14, RZ, R15, R86 ;  /* 0x0000000fff0e3219 */ /* 0x000fc80000011656 */
[----:B------:R-:W-:Y:S01]  /*14640*/  LOP3.LUT R87, RZ, R14, RZ, 0x33, !PT ;  /* 0x0000000eff577212 */ /* 0x000fe200078e33ff */
[----:B------:R-:W-:Y:S06]  /*14650*/  BRA `(.L_x_11756) ;  /* 0x0000000000187947 */ /* 0x000fec0003800000 */
.L_x_11755:
[----:B------:R-:W-:Y:S02]  /*14660*/  IMAD.U32 R123, RZ, RZ, UR4 ;  /* 0x00000004ff7b7e24 */ /* 0x000fe4000f8e00ff */
[----:B------:R-:W-:-:S03]  /*14670*/  IMAD.MOV.U32 R87, RZ, RZ, R153 ;  /* 0x000000ffff577224 */ /* 0x000fc600078e0099 */
[----:B------:R-:W-:-:S13]  /*14680*/  ISETP.NE.AND P3, PT, R123, 0x1, PT ;  /* 0x000000017b00780c */ /* 0x000fda0003f65270 */
[----:B------:R-:W0:Y:S02]  /*14690*/  @P3 LDC.64 R14, c[0x0][0x9e8] ;  /* 0x00027a00ff0e3b82 */ /* 0x000e240000000a00 */
[----:B0-----:R-:W-:-:S05]  /*146a0*/  @P3 IMAD.HI.U32 R14, R153, R14, RZ ;  /* 0x0000000e990e3227 */ /* 0x001fca00078e00ff */
[----:B------:R-:W-:-:S07]  /*146b0*/  @P3 SHF.R.U32.HI R87, RZ, R15, R14 ;  /* 0x0000000fff573219 */ /* 0x000fce000001160e */
.L_x_11756:
[----:B------:R-:W-:Y:S05]  /*146c0*/  BSYNC B0 ;  /* 0x0000000000007941 */ /* 0x000fea0003800000 */
.L_x_11754:
[----:B------:R-:W-:-:S04]  /*146d0*/  IMAD R82, R87, R123, -R82 ;  /* 0x0000007b57527224 */ /* 0x000fc800078e0a52 */
[----:B------:R-:W-:-:S05]  /*146e0*/  IMAD R82, R155, -0x2, R82 ;  /* 0xfffffffe9b527824 */ /* 0x000fca00078e0252 */
[----:B------:R-:W-:Y:S02]  /*146f0*/  VIADDMNMX R122, R82, R123, R122, PT ;  /* 0x0000007b527a7246 */ /* 0x000fe4000380017a */
[----:B------:R-:W-:-:S07]  /*14700*/  VIMNMX R121, R121, R82, !PT ;  /* 0x0000005279797248 */ /* 0x000fce0007fe0100 */
.L_x_11753:
[----:B------:R-:W-:Y:S01]  /*14710*/  FMNMX.FTZ R14, R20, R23, !PT ;  /* 0x00000017140e7209 */ /* 0x000fe20007810000 */
[----:B------:R-:W2:Y:S01]  /*14720*/  LDL R86, [R1+0x18] ;  /* 0x0000180001567983 */ /* 0x000ea20000100800 */
        /* <DEDUP_REMOVED lines=77> */
[----:B------:R-:W-:Y:S02]  /*14c00*/  ISETP.LT.OR P4, PT, R122, 0x42, P4 ;  /* 0x000000427a00780c */ /* 0x000fe40002781670 */
[----:B0-----:R-:W-:-:S02]  /*14c10*/  FMNMX.FTZ R14, R14, R15, !PT ;  /* 0x0000000f0e0e7209 */ /* 0x001fc40007810000 */
[----:B------:R-:W-:Y:S02]  /*14c20*/  ISETP.LT.OR P3, PT, R122, 0x32, P3 ;  /* 0x000000327a00780c */ /* 0x000fe40001f61670 */
[----:B------:R-:W-:Y:S01]  /*14c30*/  FSEL R58, R58, -INF , !P4 ;  /* 0xff8000003a3a7808 */ /* 0x000fe20006000000 */
[----:B------:R-:W0:Y:S01]  /*14c40*/  SHFL.BFLY PT, R15, R14, 0x1, 0x1f ;  /* 0x0c201f000e0f7f89 */ /* 0x000e2200000e0000 */
[C---:B------:R-:W-:Y:S02]  /*14c50*/  ISETP.GT.AND P4, PT, R121.reuse, 0x48, P2 ;  /* 0x000000487900780c */ /* 0x040fe40001784270 */
[----:B------:R-:W-:Y:S02]  /*14c60*/  FSEL R50, R50, -INF , !P3 ;  /* 0xff80000032327808 */ /* 0x000fe40005800000 */
[----:B------:R-:W-:Y:S02]  /*14c70*/  ISETP.GT.AND P3, PT, R121, 0x39, P2 ;  /* 0x000000397900780c */ /* 0x000fe40001764270 */
[----:B------:R-:W-:-:S02]  /*14c80*/  ISETP.LT.OR P4, PT, R122, 0x49, P4 ;  /* 0x000000497a00780c */ /* 0x000fc40002781670 */
[----:B------:R-:W-:Y:S02]  /*14c90*/  ISETP.LT.OR P3, PT, R122, 0x3a, P3 ;  /* 0x0000003a7a00780c */ /* 0x000fe40001f61670 */
[----:B------:R-:W-:Y:S02]  /*14ca0*/  FSEL R60, R60, -INF , !P4 ;  /* 0xff8000003c3c7808 */ /* 0x000fe40006000000 */
[----:B------:R-:W-:Y:S02]  /*14cb0*/  ISETP.GT.AND P4, PT, R121, RZ, P2 ;  /* 0x000000ff7900720c */ /* 0x000fe40001784270 */
[----:B------:R-:W-:Y:S02]  /*14cc0*/  FSEL R54, R54, -INF , !P3 ;  /* 0xff80000036367808 */ /* 0x000fe40005800000 */
[----:B------:R-:W-:-:S04]  /*14cd0*/  ISETP.LT.OR P4, PT, R122, 0x1, P4 ;  /* 0x000000017a00780c */ /* 0x000fc80002781670 */
[----:B------:R-:W-:Y:S02]  /*14ce0*/  FSEL R24, R24, -INF , !P4 ;  /* 0xff80000018187808 */ /* 0x000fe40006000000 */
[----:B------:R-:W-:Y:S02]  /*14cf0*/  ISETP.GT.AND P4, PT, R121, 0x49, P2 ;  /* 0x000000497900780c */ /* 0x000fe40001784270 */
[----:B0-----:R-:W-:Y:S02]  /*14d00*/  FMNMX.FTZ R14, R14, R15, !PT ;  /* 0x0000000f0e0e7209 */ /* 0x001fe40007810000 */
[----:B------:R-:W-:Y:S02]  /*14d10*/  FMNMX.FTZ R15, R24, R5, !PT ;  /* 0x00000005180f7209 */ /* 0x000fe40007810000 */
[C---:B------:R-:W-:Y:S01]  /*14d20*/  FSETP.NEU.FTZ.AND P3, PT, R14.reuse, -INF , PT ;  /* 0xff8000000e00780b */ /* 0x040fe20003f7d000 */
[----:B------:R-:W-:Y:S01]  /*14d30*/  FMUL.FTZ R82, R14, UR41 ;  /* 0x000000290e527c20 */ /* 0x000fe20008410000 */
[----:B------:R-:W-:-:S04]  /*14d40*/  ISETP.LT.OR P4, PT, R122, 0x4a, P4 ;  /* 0x0000004a7a00780c */ /* 0x000fc80002781670 */
[----:B------:R-:W-:Y:S02]  /*14d50*/  FSEL R82, R82, RZ, P3 ;  /* 0x000000ff52527208 */ /* 0x000fe40001800000 */
[----:B------:R-:W-:Y:S02]  /*14d60*/  FSEL R62, R62, -INF , !P4 ;  /* 0xff8000003e3e7808 */ /* 0x000fe40006000000 */
[----:B------:R-:W-:Y:S01]  /*14d70*/  ISETP.GT.AND P4, PT, R121, 0x50, P2 ;  /* 0x000000507900780c */ /* 0x000fe20001784270 */
[--C-:B------:R-:W-:Y:S01]  /*14d80*/  FFMA.FTZ R148, R20, UR41, -R82.reuse ;  /* 0x0000002914947c23 */ /* 0x100fe20008010852 */
[--C-:B------:R-:W-:Y:S01]  /*14d90*/  FFMA.FTZ R20, R25, UR41, -R82.reuse ;  /* 0x0000002919147c23 */ /* 0x100fe20008010852 */
[--C-:B------:R-:W-:Y:S01]  /*14da0*/  FFMA.FTZ R25, R28, UR41, -R82.reuse ;  /* 0x000000291c197c23 */ /* 0x100fe20008010852 */
[----:B------:R-:W-:Y:S01]  /*14db0*/  FMNMX.FTZ R28, R26, R15, !PT ;  /* 0x0000000f1a1c7209 */ /* 0x000fe20007810000 */
[--C-:B------:R-:W-:Y:S01]  /*14dc0*/  FFMA.FTZ R150, R27, UR41, -R82.reuse ;  /* 0x000000291b967c23 */ /* 0x100fe20008010852 */
        /* <DEDUP_REMOVED lines=16> */
[----:B------:R-:W-:Y:S01]  /*14ed0*/  MUFU.EX2 R148, R148 ;  /* 0x0000009400947308 */ /* 0x000fe20000000800 */
[----:B------:R-:W-:Y:S01]  /*14ee0*/  FSEL R66, R66, -INF , !P4 ;  /* 0xff80000042427808 */ /* 0x000fe20006000000 */
[--C-:B------:R-:W-:Y:S01]  /*14ef0*/  FFMA.FTZ R132, R55, UR41, -R82.reuse ;  /* 0x0000002937847c23 */ /* 0x100fe20008010852 */
[----:B------:R-:W-:Y:S01]  /*14f00*/  FMNMX.FTZ R15, R37, R32, !PT ;  /* 0x00000020250f7209 */ /* 0x000fe20007810000 */
[--C-:B------:R-:W-:Y:S01]  /*14f10*/  FFMA.FTZ R142, R43, UR41, -R82.reuse ;  /* 0x000000292b8e7c23 */ /* 0x100fe20008010852 */
[----:B------:R-:W-:Y:S01]  /*14f20*/  ISETP.GT.AND P4, PT, R121, 0x58, P2 ;  /* 0x000000587900780c */ /* 0x000fe20001784270 */
        /* <DEDUP_REMOVED lines=10> */
[----:B------:R-:W-:Y:S01]  /*14fd0*/  MUFU.EX2 R150, R150 ;  /* 0x0000009600967308 */ /* 0x000fe20000000800 */
        /* <DEDUP_REMOVED lines=21> */
[----:B------:R-:W-:Y:S01]  /*15130*/  FFMA.FTZ R51, R79, UR41, -R82 ;  /* 0x000000294f337c23 */ /* 0x000fe20008010852 */
[----:B------:R-:W-:Y:S01]  /*15140*/  FMNMX.FTZ R36, R54, R15, !PT ;  /* 0x0000000f36247209 */ /* 0x000fe20007810000 */
[----:B------:R-:W-:Y:S01]  /*15150*/  MUFU.EX2 R27, R27 ;  /* 0x0000001b001b7308 */ /* 0x000fe20000000800 */
[----:B------:R-:W-:-:S02]  /*15160*/  ISETP.GT.AND P4, PT, R121, 0x61, P2 ;  /* 0x000000617900780c */ /* 0x000fc40001784270 */
[----:B------:R-:W-:Y:S01]  /*15170*/  FMNMX.FTZ R15, R57, R36, !PT ;  /* 0x00000024390f7209 */ /* 0x000fe20007810000 */
[----:B------:R-:W-:Y:S01]  /*15180*/  FFMA.FTZ R36, R53, UR41, -R82 ;  /* 0x0000002935247c23 */ /* 0x000fe20008010852 */
[----:B------:R-:W-:Y:S02]  /*15190*/  ISETP.LT.OR P4, PT, R122, 0x62, P4 ;  /* 0x000000627a00780c */ /* 0x000fe40002781670 */
[----:B------:R-:W-:Y:S01]  /*151a0*/  FMNMX.FTZ R15, R58, R15, !PT ;  /* 0x0000000f3a0f7209 */ /* 0x000fe20007810000 */
[----:B------:R-:W-:Y:S01]  /*151b0*/  MUFU.EX2 R146, R146 ;  /* 0x0000009200927308 */ /* 0x000fe20000000800 */
[----:B------:R-:W-:Y:S02]  /*151c0*/  FSEL R74, R74, -INF , !P4 ;  /* 0xff8000004a4a7808 */ /* 0x000fe40006000000 */
        /* <DEDUP_REMOVED lines=14> */
[----:B------:R-:W-:Y:S02]  /*152b0*/  ISETP.GT.AND P4, PT, R121, 0x70, P2 ;  /* 0x000000707900780c */ /* 0x000fe40001784270 */
[----:B------:R-:W-:Y:S02]  /*152c0*/  FMNMX.FTZ R15, R70, R15, !PT ;  /* 0x0000000f460f7209 */ /* 0x000fe40007810000 */
[----:B------:R-:W-:-:S02]  /*152d0*/  ISETP.LT.OR P4, PT, R122, 0x71, P4 ;  /* 0x000000717a00780c */ /* 0x000fc40002781670 */
[----:B------:R-:W-:Y:S01]  /*152e0*/  FMNMX.FTZ R15, R72, R15, !PT ;  /* 0x0000000f480f7209 */ /* 0x000fe20007810000 */
[----:B------:R-:W-:Y:S01]  /*152f0*/  MUFU.EX2 R142, R142 ;  /* 0x0000008e008e7308 */ /* 0x000fe20000000800 */
[----:B------:R-:W-:Y:S02]  /*15300*/  FSEL R80, R80, -INF , !P4 ;  /* 0xff80000050507808 */ /* 0x000fe40006000000 */
[----:B------:R-:W-:Y:S02]  /*15310*/  ISETP.GT.AND P4, PT, R121, 0x71, P2 ;  /* 0x000000717900780c */ /* 0x000fe40001784270 */
[----:B------:R-:W-:Y:S02]  /*15320*/  FMNMX.FTZ R15, R74, R15, !PT ;  /* 0x0000000f4a0f7209 */ /* 0x000fe40007810000 */
[----:B------:R-:W-:Y:S01]  /*15330*/  ISETP.LT.OR P4, PT, R122, 0x72, P4 ;  /* 0x000000727a00780c */ /* 0x000fe20002781670 */
[----:B------:R-:W-:Y:S01]  /*15340*/  MUFU.EX2 R32, R32 ;  /* 0x0000002000207308 */ /* 0x000fe20000000800 */
[----:B------:R-:W-:-:S02]  /*15350*/  FMNMX.FTZ R15, R76, R15, !PT ;  /* 0x0000000f4c0f7209 */ /* 0x000fc40007810000 */
[----:B------:R-:W-:Y:S02]  /*15360*/  FSEL R81, R81, -INF , !P4 ;  /* 0xff80000051517808 */ /* 0x000fe40006000000 */
[C---:B------:R-:W-:Y:S02]  /*15370*/  ISETP.GT.AND P4, PT, R121.reuse, 0x78, P2 ;  /* 0x000000787900780c */ /* 0x040fe40001784270 */
[----:B------:R-:W-:Y:S01]  /*15380*/  FMNMX.FTZ R15, R78, R15, !PT ;  /* 0x0000000f4e0f7209 */ /* 0x000fe20007810000 */
[----:B------:R-:W-:Y:S01]  /*15390*/  MUFU.EX2 R136, R136 ;  /* 0x0000008800887308 */ /* 0x000fe20000000800 */
[----:B------:R-:W-:Y:S02]  /*153a0*/  ISETP.GT.AND P2, PT, R121, 0x79, P2 ;  /* 0x000000797900780c */ /* 0x000fe40001744270 */
[----:B------:R-:W-:Y:S02]  /*153b0*/  ISETP.LT.OR P4, PT, R122, 0x79, P4 ;  /* 0x000000797a00780c */ /* 0x000fe40002781670 */
[----:B------:R-:W-:-:S02]  /*153c0*/  FMNMX.FTZ R40, R80, R15, !PT ;  /* 0x0000000f50287209 */ /* 0x000fc40007810000 */
[----:B------:R-:W-:Y:S01]  /*153d0*/  ISETP.LT.OR P2, PT, R122, 0x7a, P2 ;  /* 0x0000007a7a00780c */ /* 0x000fe20001741670 */
[----:B------:R-:W-:Y:S01]  /*153e0*/  MUFU.EX2 R35, R35 ;  /* 0x0000002300237308 */ /* 0x000fe20000000800 */
[----:B------:R-:W-:Y:S01]  /*153f0*/  FSEL R84, R84, -INF , !P4 ;  /* 0xff80000054547808 */ /* 0x000fe20006000000 */
[--C-:B------:R-:W-:Y:S01]  /*15400*/  FFMA.FTZ R122, R120, UR41, -R82.reuse ;  /* 0x00000029787a7c23 */ /* 0x100fe20008010852 */
[----:B------:R-:W-:Y:S02]  /*15410*/  FMNMX.FTZ R15, R81, R40, !PT ;  /* 0x00000028510f7209 */ /* 0x000fe40007810000 */
[----:B------:R-:W-:Y:S02]  /*15420*/  FSEL R83, R83, -INF , !P2 ;  /* 0xff80000053537808 */ /* 0x000fe40005000000 */
[----:B------:R-:W-:Y:S01]  /*15430*/  FMNMX.FTZ R44, R84, R15, !PT ;  /* 0x0000000f542c7209 */ /* 0x000fe20007810000 */
[----:B------:R-:W-:Y:S03]  /*15440*/  MUFU.EX2 R138, R138 ;  /* 0x0000008a008a7308 */ /* 0x000fe60000000800 */
[----:B------:R-:W-:Y:S01]  /*15450*/  FMNMX.FTZ R15, R83, R44, !PT ;  /* 0x0000002c530f7209 */ /* 0x000fe20007810000 */
[----:B------:R-:W-:Y:S01]  /*15460*/  FFMA.FTZ R44, R68, UR41, -R82 ;  /* 0x00000029442c7c23 */ /* 0x000fe20008010852 */
[----:B------:R-:W-:-:S03]  /*15470*/  FSEL R68, R14, RZ, P3 ;  /* 0x000000ff0e447208 */ /* 0x000fc60001800000 */
[----:B------:R-:W0:Y:S01]  /*15480*/  SHFL.BFLY PT, R48, R15, 0x2, 0x1f ;  /* 0x0c401f000f307f89 */ /* 0x000e2200000e0000 */
[----:B------:R-:W-:Y:S01]  /*15490*/  MUFU.EX2 R36, R36 ;  /* 0x0000002400247308 */ /* 0x000fe20000000800 */
[----:B------:R-:W-:-:S04]  /*154a0*/  FADD.FTZ R68, -R68, R23 ;  /* 0x0000001744447221 */ /* 0x000fc80000010100 */
[----:B------:R-:W-:-:S03]  /*154b0*/  FMUL.FTZ R23, R68, UR41 ;  /* 0x0000002944177c20 */ /* 0x000fc60008410000 */
[----:B------:R-:W-:Y:S08]  /*154c0*/  MUFU.EX2 R132, R132 ;  /* 0x0000008400847308 */ /* 0x000ff00000000800 */
[----:B------:R-:W1:Y:S01]  /*154d0*/  MUFU.EX2 R23, R23 ;  /* 0x0000001700177308 */ /* 0x000e620000000800 */
[----:B0-----:R-:W-:-:S07]  /*154e0*/  FMNMX.FTZ R53, R15, R48, !PT ;  /* 0x000000300f357209 */ /* 0x001fce0007810000 */
[----:B------:R-:W-:Y:S01]  /*154f0*/  MUFU.EX2 R39, R39 ;  /* 0x0000002700277308 */ /* 0x000fe20000000800 */
[--C-:B------:R-:W-:Y:S01]  /*15500*/  FFMA.FTZ R48, R77, UR41, -R82.reuse ;  /* 0x000000294d307c23 */ /* 0x100fe20008010852 */
[----:B------:R-:W-:Y:S01]  /*15510*/  FFMA.FTZ R82, R85, UR41, -R82 ;  /* 0x0000002955527c23 */ /* 0x000fe20008010852 */
[----:B------:R-:W0:Y:S05]  /*15520*/  SHFL.BFLY PT, R56, R53, 0x1, 0x1f ;  /* 0x0c201f0035387f89 */ /* 0x000e2a00000e0000 */
[----:B------:R-:W-:Y:S01]  /*15530*/  MUFU.EX2 R134, R134 ;  /* 0x0000008600867308 */ /* 0x000fe20000000800 */
[-C--:B-1----:R-:W-:Y:S01]  /*15540*/  FMUL.FTZ R88, R88, R23.reuse ;  /* 0x0000001758587220 */ /* 0x082fe20000410000 */
        /* <DEDUP_REMOVED lines=17> */
[----:B0-----:R-:W-:-:S04]  /*15660*/  FMNMX.FTZ R15, R53, R56, !PT ;  /* 0x00000038350f7209 */ /* 0x001fc80007810000 */
[C---:B------:R-:W-:Y:S01]  /*15670*/  FSETP.NEU.FTZ.AND P2, PT, R15.reuse, -INF , PT ;  /* 0xff8000000f00780b */ /* 0x040fe20003f5d000 */
[----:B------:R-:W-:Y:S01]  /*15680*/  FMUL.FTZ R55, R15, UR41 ;  /* 0x000000290f377c20 */ /* 0x000fe20008410000 */
[----:B------:R-:W-:Y:S04]  /*15690*/  MUFU.EX2 R43, R43 ;  /* 0x0000002b002b7308 */ /* 0x000fe80000000800 */
[----:B------:R-:W-:-:S04]  /*156a0*/  FSEL R55, R55, RZ, P2 ;  /* 0x000000ff37377208 */ /* 0x000fc80001000000 */
[----:B------:R-:W-:Y:S01]  /*156b0*/  MUFU.EX2 R130, R130 ;  /* 0x0000008200827308 */ /* 0x000fe20000000800 */
[--C-:B------:R-:W-:Y:S01]  /*156c0*/  FFMA.FTZ R141, R41, UR41, -R55.reuse ;  /* 0x00000029298d7c23 */ /* 0x100fe20008010837 */
[----:B------:R-:W-:Y:S01]  /*156d0*/  FFMA.FTZ R41, R23, R4, R148 ;  /* 0x0000000417297223 */ /* 0x000fe20000010094 */
[--C-:B------:R-:W-:Y:S01]  /*156e0*/  FFMA.FTZ R145, R33, UR41, -R55.reuse ;  /* 0x0000002921917c23 */ /* 0x100fe20008010837 */
[--C-:B------:R-:W-:Y:S01]  /*156f0*/  FFMA.FTZ R33, R42, UR41, -R55.reuse ;  /* 0x000000292a217c23 */ /* 0x100fe20008010837 */
        /* <DEDUP_REMOVED lines=16> */
[--C-:B------:R-:W-:Y:S01]  /*15800*/  FFMA.FTZ R30, R38, UR41, -R55.reuse ;  /* 0x00000029261e7c23 */ /* 0x100fe20008010837 */
[----:B------:R-:W-:Y:S01]  /*15810*/  FADD.FTZ R5, R27, R42 ;  /* 0x0000002a1b057221 */ /* 0x000fe20000010000 */
[--C-:B------:R-:W-:Y:S01]  /*15820*/  FFMA.FTZ R34, R46, UR41, -R55.reuse ;  /* 0x000000292e227c23 */ /* 0x100fe20008010837 */
[----:B------:R-:W-:Y:S01]  /*15830*/  FMUL.FTZ R4, R4, UR41 ;  /* 0x0000002904047c20 */ /* 0x000fe20008410000 */
[----:B------:R-:W-:Y:S01]  /*15840*/  FFMA.FTZ R37, R50, UR41, -R55 ;  /* 0x0000002932257c23 */ /* 0x000fe20008010837 */
[----:B------:R-:W-:Y:S01]  /*15850*/  FADD.FTZ R41, R146, R5 ;  /* 0x0000000592297221 */ /* 0x000fe20000010000 */
[----:B------:R-:W-:Y:S01]  /*15860*/  MUFU.EX2 R151, R151 ;  /* 0x0000009700977308 */ /* 0x000fe20000000800 */
[--C-:B------:R-:W-:Y:S01]  /*15870*/  FFMA.FTZ R139, R52, UR41, -R55.reuse ;  /* 0x00000029348b7c23 */ /* 0x100fe20008010837 */
[----:B------:R-:W-:Y:S01]  /*15880*/  FFMA.FTZ R38, R54, UR41, -R55 ;  /* 0x0000002936267c23 */ /* 0x000fe20008010837 */
[----:B------:R-:W-:Y:S01]  /*15890*/  FADD.FTZ R41, R28, R41 ;  /* 0x000000291c297221 */ /* 0x000fe20000010000 */
[----:B------:R-:W-:Y:S01]  /*158a0*/  F2FP.F16.F32.PACK_AB R150, R25, R150 ;  /* 0x000000961996723e */ /* 0x000fe200000000ff */
[--C-:B------:R-:W-:Y:S01]  /*158b0*/  FFMA.FTZ R133, R57, UR41, -R55.reuse ;  /* 0x0000002939857c23 */ /* 0x100fe20008010837 */
[----:B------:R-:W-:Y:S01]  /*158c0*/  FFMA.FTZ R135, R60, UR41, -R55 ;  /* 0x000000293c877c23 */ /* 0x000fe20008010837 */
[----:B------:R-:W-:Y:S01]  /*158d0*/  FADD.FTZ R42, R140, R41 ;  /* 0x000000298c2a7221 */ /* 0x000fe20000010000 */
[----:B------:R-:W0:Y:S01]  /*158e0*/  MUFU.EX2 R5, R4 ;  /* 0x0000000400057308 */ /* 0x000e220000000800 */
[----:B------:R-:W-:Y:S01]  /*158f0*/  @!P1 IMAD R41, R154, 0x8, R2 ;  /* 0x000000089a299824 */ /* 0x000fe200078e0202 */
[----:B------:R-:W-:Y:S01]  /*15900*/  F2FP.F16.F32.PACK_AB R146, R28, R146 ;  /* 0x000000921c92723e */ /* 0x000fe200000000ff */
[----:B------:R-:W-:Y:S01]  /*15910*/  FADD.FTZ R45, R31, R42 ;  /* 0x0000002a1f2d7221 */ /* 0x000fe20000010000 */
[----:B------:R-:W-:Y:S01]  /*15920*/  FFMA.FTZ R129, R64, UR41, -R55 ;  /* 0x0000002940817c23 */ /* 0x000fe20008010837 */
[----:B------:R-:W-:-:S02]  /*15930*/  @!P1 VIADD R42, R41, 0x16860 ;  /* 0x00016860292a9836 */ /* 0x000fc40000000000 */
[----:B------:R-:W-:Y:S01]  /*15940*/  FFMA.FTZ R41, R58, UR41, -R55 ;  /* 0x000000293a297c23 */ /* 0x000fe20008010837 */
[----:B------:R-:W-:Y:S01]  /*15950*/  FADD.FTZ R45, R142, R45 ;  /* 0x0000002d8e2d7221 */ /* 0x000fe20000010000 */
[----:B------:R-:W1:Y:S01]  /*15960*/  MUFU.EX2 R26, R26 ;  /* 0x0000001a001a7308 */ /* 0x000e620000000800 */
[----:B------:R-:W-:Y:S01]  /*15970*/  F2FP.F16.F32.PACK_AB R144, R27, R144 ;  /* 0x000000901b90723e */ /* 0x000fe200000000ff */
[----:B------:R-:W-:Y:S01]  /*15980*/  FFMA.FTZ R131, R69, UR41, -R55 ;  /* 0x0000002945837c23 */ /* 0x000fe20008010837 */
[----:B------:R-:W-:Y:S01]  /*15990*/  FADD.FTZ R49, R32, R45 ;  /* 0x0000002d20317221 */ /* 0x000fe20000010000 */
[----:B------:R-:W-:Y:S01]  /*159a0*/  @!P1 PRMT R42, RZ, 0x654, R42 ;  /* 0x00000654ff2a9816 */ /* 0x000fe2000000002a */
[--C-:B------:R-:W-:Y:S01]  /*159b0*/  FFMA.FTZ R70, R70, UR41, -R55.reuse ;  /* 0x0000002946467c23 */ /* 0x100fe20008010837 */
[----:B------:R-:W-:Y:S01]  /*159c0*/  FFMA.FTZ R125, R72, UR41, -R55 ;  /* 0x00000029487d7c23 */ /* 0x000fe20008010837 */
[----:B------:R-:W-:Y:S01]  /*159d0*/  F2FP.F16.F32.PACK_AB R148, R20, R148 ;  /* 0x000000941494723e */ /* 0x000fe200000000ff */
[----:B------:R-:W3:Y:S01]  /*159e0*/  MUFU.EX2 R145, R145 ;  /* 0x0000009100917308 */ /* 0x000ee20000000800 */
[----:B0-----:R-:W-:Y:S01]  /*159f0*/  FFMA.FTZ R45, R5, R3, R149 ;  /* 0x00000003052d7223 */ /* 0x001fe20000010095 */
[----:B------:R0:W-:Y:S01]  /*15a00*/  @!P1 SYNCS.ARRIVE.TRANS64.RED.A1T0 RZ, [R42+URZ], RZ ;  /* 0x000000ff2aff99a7 */ /* 0x0001e2000810043f */
[--C-:B------:R-:W-:Y:S01]  /*15a10*/  FFMA.FTZ R3, R62, UR41, -R55.reuse ;  /* 0x000000293e037c23 */ /* 0x100fe20008010837 */
[----:B------:R-:W-:Y:S01]  /*15a20*/  FFMA.FTZ R74, R74, UR41, -R55 ;  /* 0x000000294a4a7c23 */ /* 0x000fe20008010837 */
[----:B------:R-:W-:Y:S01]  /*15a30*/  FADD.FTZ R4, R24, R45 ;  /* 0x0000002d18047221 */ /* 0x000fe20000010000 */
[--C-:B------:R-:W-:Y:S01]  /*15a40*/  FFMA.FTZ R76, R76, UR41, -R55.reuse ;  /* 0x000000294c4c7c23 */ /* 0x100fe20008010837 */
[----:B------:R-:W-:Y:S01]  /*15a50*/  FFMA.FTZ R78, R78, UR41, -R55 ;  /* 0x000000294e4e7c23 */ /* 0x000fe20008010837 */
[----:B------:R-:W4:Y:S01]  /*15a60*/  MUFU.EX2 R29, R29 ;  /* 0x0000001d001d7308 */ /* 0x000f220000000800 */
[----:B------:R-:W-:Y:S01]  /*15a70*/  FADD.FTZ R45, R151, R4 ;  /* 0x00000004972d7221 */ /* 0x000fe20000010000 */
[----:B0-----:R-:W-:Y:S01]  /*15a80*/  FADD.FTZ R42, R136, R49 ;  /* 0x00000031882a7221 */ /* 0x001fe20000010000 */
[--C-:B------:R-:W-:Y:S01]  /*15a90*/  FFMA.FTZ R80, R80, UR41, -R55.reuse ;  /* 0x0000002950507c23 */ /* 0x100fe20008010837 */
[----:B------:R-:W-:Y:S01]  /*15aa0*/  FFMA.FTZ R81, R81, UR41, -R55 ;  /* 0x0000002951517c23 */ /* 0x000fe20008010837 */
[----:B-1----:R-:W-:Y:S01]  /*15ab0*/  FADD.FTZ R4, R26, R45 ;  /* 0x0000002d1a047221 */ /* 0x002fe20000010000 */
[----:B------:R-:W-:Y:S01]  /*15ac0*/  FADD.FTZ R49, R35, R42 ;  /* 0x0000002a23317221 */ /* 0x000fe20000010000 */
[----:B------:R-:W-:Y:S01]  /*15ad0*/  FFMA.FTZ R42, R66, UR41, -R55 ;  /* 0x00000029422a7c23 */ /* 0x000fe20008010837 */
[----:B------:R-:W0:Y:S01]  /*15ae0*/  MUFU.EX2 R147, R147 ;  /* 0x0000009300937308 */ /* 0x000e220000000800 */
[----:B---3--:R-:W-:Y:S01]  /*15af0*/  FADD.FTZ R4, R145, R4 ;  /* 0x0000000491047221 */ /* 0x008fe20000010000 */
[----:B------:R-:W-:Y:S01]  /*15b00*/  FADD.FTZ R49, R138, R49 ;  /* 0x000000318a317221 */ /* 0x000fe20000010000 */
[--C-:B------:R-:W-:Y:S01]  /*15b10*/  FFMA.FTZ R84, R84, UR41, -R55.reuse ;  /* 0x0000002954547c23 */ /* 0x100fe20008010837 */
[----:B------:R-:W-:Y:S01]  /*15b20*/  FFMA.FTZ R55, R83, UR41, -R55 ;  /* 0x0000002953377c23 */ /* 0x000fe20008010837 */
[----:B------:R-:W-:Y:S01]  /*15b30*/  F2FP.F16.F32.PACK_AB R149, R24, R149 ;  /* 0x000000951895723e */ /* 0x000fe200000000ff */
[----:B------:R-:W-:Y:S01]  /*15b40*/  FADD.FTZ R49, R36, R49 ;  /* 0x0000003124317221 */ /* 0x000fe20000010000 */
[----:B--2---:R-:W-:Y:S01]  /*15b50*/  ISETP.GT.AND P2, PT, R0, R86, PT ;  /* 0x000000560000720c */ /* 0x004fe20003f44270 */
[----:B------:R-:W1:Y:S01]  /*15b60*/  MUFU.EX2 R30, R30 ;  /* 0x0000001e001e7308 */ /* 0x000e620000000800 */
[----:B----4-:R-:W-:Y:S01]  /*15b70*/  FADD.FTZ R4, R29, R4 ;  /* 0x000000041d047221 */ /* 0x010fe20000010000 */
        /* <DEDUP_REMOVED lines=20> */
[----:B------:R-:W-:Y:S01]  /*15cc0*/  FADD.FTZ R45, R43, R46 ;  /* 0x0000002e2b2d7221 */ /* 0x000fe20000010000 */
[-C--:B------:R-:W-:Y:S01]  /*15cd0*/  FMUL.FTZ R110, R110, R5.reuse ;  /* 0x000000056e6e7220 */ /* 0x080fe20000410000 */
[----:B------:R-:W1:Y:S01]  /*15ce0*/  MUFU.EX2 R143, R143 ;  /* 0x0000008f008f7308 */ /* 0x000e620000000800 */
[----:B--2---:R-:W-:Y:S01]  /*15cf0*/  FADD.FTZ R4, R141, R4 ;  /* 0x000000048d047221 */ /* 0x004fe20000010000 */
[----:B------:R-:W-:Y:S01]  /*15d00*/  FADD.FTZ R45, R130, R45 ;  /* 0x0000002d822d7221 */ /* 0x000fe20000010000 */
[-C--:B------:R-:W-:Y:S01]  /*15d10*/  FMUL.FTZ R111, R111, R5.reuse ;  /* 0x000000056f6f7220 */ /* 0x080fe20000410000 */
[-C--:B------:R-:W-:Y:S01]  /*15d20*/  FMUL.FTZ R114, R114, R5.reuse ;  /* 0x0000000572727220 */ /* 0x080fe20000410000 */
[-C--:B------:R-:W-:Y:S01]  /*15d30*/  FMUL.FTZ R115, R115, R5.reuse ;  /* 0x0000000573737220 */ /* 0x080fe20000410000 */
[-C--:B------:R-:W-:Y:S01]  /*15d40*/  FMUL.FTZ R118, R118, R5.reuse ;  /* 0x0000000576767220 */ /* 0x080fe20000410000 */
[----:B------:R-:W-:Y:S01]  /*15d50*/  FMUL.FTZ R119, R119, R5 ;  /* 0x0000000577777220 */ /* 0x000fe20000410000 */
[----:B------:R-:W2:Y:S01]  /*15d60*/  MUFU.EX2 R34, R34 ;  /* 0x0000002200227308 */ /* 0x000ea20000000800 */
[----:B0-----:R-:W-:Y:S01]  /*15d70*/  FADD.FTZ R4, R33, R4 ;  /* 0x0000000421047221 */ /* 0x001fe20000010000 */
[----:B------:R-:W-:Y:S01]  /*15d80*/  F2FP.F16.F32.PACK_AB R140, R31, R140 ;  /* 0x0000008c1f8c723e */ /* 0x000fe200000000ff */
[----:B------:R-:W-:Y:S01]  /*15d90*/  VIADD R0, R0, 0xffffffff ;  /* 0xffffffff00007836 */ /* 0x000fe20000000000 */
[----:B------:R-:W-:Y:S01]  /*15da0*/  F2FP.F16.F32.PACK_AB R136, R35, R136 ;  /* 0x000000882388723e */ /* 0x000fe200000000ff */
[----:B------:R-:W-:Y:S01]  /*15db0*/  IMAD.MOV.U32 R154, RZ, RZ, R16 ;  /* 0x000000ffff9a7224 */ /* 0x000fe200078e0010 */
[----:B------:R-:W-:Y:S01]  /*15dc0*/  F2FP.F16.F32.PACK_AB R138, R36, R138 ;  /* 0x0000008a248a723e */ /* 0x000fe200000000ff */
[----:B------:R-:W-:Y:S01]  /*15dd0*/  IMAD.MOV.U32 R23, RZ, RZ, R14 ;  /* 0x000000ffff177224 */ /* 0x000fe200078e000e */
[----:B------:R-:W0:Y:S01]  /*15de0*/  MUFU.EX2 R137, R137 ;  /* 0x0000008900897308 */ /* 0x000e220000000800 */
[----:B-1----:R-:W-:Y:S01]  /*15df0*/  FADD.FTZ R25, R143, R4 ;  /* 0x000000048f197221 */ /* 0x002fe20000010000 */
[----:B------:R-:W-:-:S02]  /*15e00*/  F2FP.F16.F32.PACK_AB R132, R39, R132 ;  /* 0x000000842784723e */ /* 0x000fc400000000ff */
[----:B------:R-:W-:Y:S02]  /*15e10*/  F2FP.F16.F32.PACK_AB R134, R40, R134 ;  /* 0x000000862886723e */ /* 0x000fe400000000ff */
[----:B------:R-:W-:Y:S02]  /*15e20*/  F2FP.F16.F32.PACK_AB R128, R43, R128 ;  /* 0x000000802b80723e */ /* 0x000fe400000000ff */
[----:B------:R-:W1:Y:S01]  /*15e30*/  MUFU.EX2 R44, R44 ;  /* 0x0000002c002c7308 */ /* 0x000e620000000800 */
[----:B--2---:R-:W-:Y:S01]  /*15e40*/  FADD.FTZ R4, R34, R25 ;  /* 0x0000001922047221 */ /* 0x004fe20000010000 */
[----:B------:R-:W-:Y:S02]  /*15e50*/  F2FP.F16.F32.PACK_AB R151, R26, R151 ;  /* 0x000000971a97723e */ /* 0x000fe400000000ff */
[----:B------:R-:W-:Y:S02]  /*15e60*/  F2FP.F16.F32.PACK_AB R145, R29, R145 ;  /* 0x000000911d91723e */ /* 0x000fe400000000ff */
[----:B------:R-:W-:-:S02]  /*15e70*/  F2FP.F16.F32.PACK_AB R147, R30, R147 ;  /* 0x000000931e93723e */ /* 0x000fc400000000ff */
[----:B------:R-:W2:Y:S01]  /*15e80*/  MUFU.EX2 R37, R37 ;  /* 0x0000002500257308 */ /* 0x000ea20000000800 */
[----:B0-----:R-:W-:Y:S01]  /*15e90*/  FADD.FTZ R4, R137, R4 ;  /* 0x0000000489047221 */ /* 0x001fe20000010000 */
[----:B------:R-:W-:Y:S02]  /*15ea0*/  F2FP.F16.F32.PACK_AB R141, R33, R141 ;  /* 0x0000008d218d723e */ /* 0x000fe400000000ff */
[----:B------:R-:W-:Y:S02]  /*15eb0*/  F2FP.F16.F32.PACK_AB R143, R34, R143 ;  /* 0x0000008f228f723e */ /* 0x000fe400000000ff */
[----:B------:R-:W-:Y:S02]  /*15ec0*/  MOV R5, R15 ;  /* 0x0000000f00057202 */ /* 0x000fe40000000f00 */
        /* <DEDUP_REMOVED lines=71> */
.L_x_11739:
[----:B------:R-:W-:Y:S05]  /*16340*/  WARPSYNC.ALL ;  /* 0x0000000000007948 */ /* 0x000fea0003800000 */
[----:B------:R-:W-:Y:S06]  /*16350*/  BAR.ARV 0x8, 0x1a0 ;  /* 0x0206800000007b1d */ /* 0x000fec0000002000 */
[----:B------:R-:W-:Y:S05]  /*16360*/  @!P0 BRA `(.L_x_11758) ;  /* 0x0000000000048947 */ /* 0x000fea0003800000 */
[----:B------:R-:W-:Y:S01]  /*16370*/  BPT.TRAP 0x1 ;  /* 0x000000040000795c */ /* 0x000fe20000300000 */
.L_x_11758:
[----:B------:R-:W-:Y:S01]  /*16380*/  IMAD R9, R16, 0x8, R2 ;  /* 0x0000000810097824 */ /* 0x000fe200078e0202 */
[----:B------:R-:W-:-:S04]  /*16390*/  SHF.L.U32 R0, R19, 0x1f, RZ ;  /* 0x0000001f13007819 */ /* 0x000fc800000006ff */
[----:B------:R0:W1:Y:S01]  /*163a0*/  SYNCS.PHASECHK.TRANS64.TRYWAIT P2, [R9+URZ+0x16850], R0 ;  /* 0x01685000090075a7 */ /* 0x000062000804017f */
[----:B------:R-:W-:Y:S05]  /*163b0*/  @!P0 BRA `(.L_x_11759) ;  /* 0x0000000000048947 */ /* 0x000fea0003800000 */
[----:B------:R-:W-:Y:S01]  /*163c0*/  BPT.TRAP 0x1 ;  /* 0x000000040000795c */ /* 0x000fe20000300000 */
.L_x_11759:
[----:B------:R-:W-:-:S05]  /*163d0*/  VIADD R2, R2, 0x400 ;  /* 0x0000040002027836 */ /* 0x000fca0000000000 */
[----:B------:R-:W-:-:S04]  /*163e0*/  SHF.R.U32.HI R2, RZ, 0x4, R2 ;  /* 0x00000004ff027819 */ /* 0x000fc80000011602 */
[----:B------:R-:W-:Y:S01]  /*163f0*/  LOP3.LUT R7, R2, 0x3fff, RZ, 0xc0, !PT ;  /* 0x00003fff02077812 */ /* 0x000fe200078ec0ff */
[----:B-1----:R-:W-:Y:S06]  /*16400*/  @P2 BRA `(.L_x_11760) ;  /* 0x0000000000082947 */ /* 0x002fec0003800000 */
[----:B------:R-:W1:Y:S02]  /*16410*/  SYNCS.PHASECHK.TRANS64.TRYWAIT P0, [R9+URZ+0x16850], R0 ;  /* 0x01685000090075a7 */ /* 0x000e64000800017f */
[----:B-1----:R-:W-:Y:S05]  /*16420*/  @!P0 BRA `(.L_x_11761) ;  /* 0x0000008400988947 */ /* 0x002fea0003800000 */
.L_x_11760:
[----:B------:R-:W-:Y:S01]  /*16430*/  IMAD R6, R16, 0x400, R7 ;  /* 0x0000040010067824 */ /* 0x000fe200078e0207 */
[----:B------:R-:W2:Y:S01]  /*16440*/  LDL.LU R8, [R1+0x34] ;  /* 0x0000340001087983 */ /* 0x000ea20000300800 */
[----:B------:R-:W-:Y:S01]  /*16450*/  IMAD.MOV.U32 R7, RZ, RZ, 0x40000040 ;  /* 0x40000040ff077424 */ /* 0x000fe200078e00ff */
[----:B------:R-:W-:Y:S05]  /*16460*/  WARPSYNC.ALL ;  /* 0x0000000000007948 */ /* 0x000fea0003800000 */
[C---:B------:R-:W-:Y:S01]  /*16470*/  R2UR UR6, R6.reuse ;  /* 0x00000000060672ca */ /* 0x040fe200000e0000 */
[----:B------:R-:W-:Y:S01]  /*16480*/  WARPGROUP.ARRIVE ;  /* 0x00000000000079c5 */ /* 0x000fe20000000000 */
[----:B------:R-:W-:Y:S01]  /*16490*/  R2UR UR7, R7 ;  /* 0x00000000070772ca */ /* 0x000fe200000e0000 */
[----:B------:R-:W-:Y:S01]  /*164a0*/  VIADD R10, R6, 0x80 ;  /* 0x00000080060a7836 */ /* 0x000fe20000000000 */
[----:B------:R-:W3:Y:S01]  /*164b0*/  SHFL.BFLY PT, R5, R4, 0x2, 0x1f ;  /* 0x0c401f0004057f89 */ /* 0x000ee200000e0000 */
[----:B------:R-:W-:Y:S01]  /*164c0*/  IMAD.MOV.U32 R11, RZ, RZ, 0x40000040 ;  /* 0x40000040ff0b7424 */ /* 0x000fe200078e00ff */
[----:B------:R-:W-:Y:S01]  /*164d0*/  CS2R R26, SRZ ;  /* 0x00000000001a7805 */ /* 0x000fe2000001ff00 */
[----:B------:R-:W-:Y:S01]  /*164e0*/  IMAD.MOV.U32 R7, RZ, RZ, 0x40000040 ;  /* 0x40000040ff077424 */ /* 0x000fe200078e00ff */
[----:B01----:R-:W0:Y:S01]  /*164f0*/  SHFL.BFLY PT, R0, R3, 0x2, 0x1f ;  /* 0x0c401f0003007f89 */ /* 0x003e2200000e0000 */
[----:B------:R-:W-:-:S02]  /*16500*/  VIADD R16, R16, 0x1 ;  /* 0x0000000110107836 */ /* 0x000fc40000000000 */
[----:B------:R-:W-:-:S03]  /*16510*/  IMAD.MOV.U32 R21, RZ, RZ, -0x800000 ;  /* 0xff800000ff157424 */ /* 0x000fc600078e00ff */
[----:B------:R-:W-:Y:S01]  /*16520*/  ISETP.NE.AND P2, PT, R16, 0x2, PT ;  /* 0x000000021000780c */ /* 0x000fe20003f45270 */
[----:B------:R-:W-:Y:S01]  /*16530*/  HGMMA.64x64x16.F32 R88, R148, gdesc[UR4].tnspB, R88, gsb0 ;  /* 0x40e0000494587df0 */ /* 0x000fe20008000858 */
[----:B------:R-:W-:Y:S01]  /*16540*/  R2UR UR6, R10 ;  /* 0x000000000a0672ca */ /* 0x000fe200000e0000 */
[----:B------:R-:W-:Y:S01]  /*16550*/  VIADD R10, R6, 0x100 ;  /* 0x00000100060a7836 */ /* 0x000fe20000000000 */
[----:B------:R-:W-:Y:S01]  /*16560*/  R2UR UR7, R11 ;  /* 0x000000000b0772ca */ /* 0x000fe200000e0000 */
[----:B------:R-:W-:Y:S01]  /*16570*/  IMAD.MOV.U32 R11, RZ, RZ, 0x40000040 ;  /* 0x40000040ff0b7424 */ /* 0x000fe200078e00ff */
[----:B------:R-:W-:Y:S01]  /*16580*/  SEL R16, R16, RZ, P2 ;  /* 0x000000ff10107207 */ /* 0x000fe20001000000 */
[----:B---3--:R-:W-:Y:S01]  /*16590*/  FADD.FTZ R5, R5, R4 ;  /* 0x0000000405057221 */ /* 0x008fe20000010000 */
[----:B0-----:R-:W-:Y:S01]  /*165a0*/  FADD.FTZ R2, R0, R3 ;  /* 0x0000000300027221 */ /* 0x001fe20000010000 */
[----:B------:R-:W-:-:S03]  /*165b0*/  IMAD.MOV.U32 R3, RZ, RZ, -0x800000 ;  /* 0xff800000ff037424 */ /* 0x000fc600078e00ff */
[----:B------:R-:W0:Y:S01]  /*165c0*/  SHFL.BFLY PT, R0, R5, 0x1, 0x1f ;  /* 0x0c201f0005007f89 */ /* 0x000e2200000e0000 */
[----:B------:R-:W-:Y:S02]  /*165d0*/  WARPGROUP.DEPBAR.LE gsb0, 0x0 ;  /* 0x00008000000079c5 */ /* 0x000fe40000010000 */
[----:B------:R-:W-:-:S06]  /*165e0*/  WARPGROUP.ARRIVE ;  /* 0x00000000000079c5 */ /* 0x000fcc0000000000 */
[----:B------:R-:W-:Y:S01]  /*165f0*/  HGMMA.64x64x16.F32 R88, R144, gdesc[UR4].tnspB, R88, gsb0 ;  /* 0x40e0000490587df0 */ /* 0x000fe20008000858 */
[----:B------:R-:W-:Y:S01]  /*16600*/  R2UR UR6, R10 ;  /* 0x000000000a0672ca */ /* 0x000fe200000e0000 */
[----:B------:R-:W-:Y:S01]  /*16610*/  VIADD R10, R6, 0x180 ;  /* 0x00000180060a7836 */ /* 0x000fe20000000000 */
[----:B------:R-:W-:Y:S01]  /*16620*/  R2UR UR7, R11 ;  /* 0x000000000b0772ca */ /* 0x000fe200000e0000 */
[----:B------:R-:W-:Y:S01]  /*16630*/  IMAD.MOV.U32 R11, RZ, RZ, 0x40000040 ;  /* 0x40000040ff0b7424 */ /* 0x000fe200078e00ff */
[----:B------:R-:W-:Y:S02]  /*16640*/  WARPGROUP.DEPBAR.LE gsb0, 0x0 ;  /* 0x00008000000079c5 */ /* 0x000fe40000010000 */
[----:B------:R-:W-:-:S09]  /*16650*/  WARPGROUP.ARRIVE ;  /* 0x00000000000079c5 */ /* 0x000fd20000000000 */
        /* <DEDUP_REMOVED lines=11> */
[----:B------:R-:W-:Y:S02]  /*16710*/  IMAD.MOV.U32 R11, RZ, RZ, 0x40000040 ;  /* 0x40000040ff0b7424 */ /* 0x000fe400078e00ff */
[----:B--2---:R-:W-:-:S05]  /*16720*/  VIADD R8, R8, 0x1 ;  /* 0x0000000108087836 */ /* 0x004fca0000000000 */
[----:B------:R-:W-:Y:S01]  /*16730*/  STL [R1+0x34], R8 ;  /* 0x0000340801007387 */ /* 0x000fe20000100800 */
[----:B------:R-:W-:Y:S02]  /*16740*/  WARPGROUP.DEPBAR.LE gsb0, 0x0 ;  /* 0x00008000000079c5 */ /* 0x000fe40000010000 */
[----:B------:R-:W-:-:S06]  /*16750*/  WARPGROUP.ARRIVE ;  /* 0x00000000000079c5 */ /* 0x000fcc0000000000 */
[----:B------:R-:W-:Y:S01]  /*16760*/  HGMMA.64x64x16.F32 R88, R132, gdesc[UR4].tnspB, R88, gsb0 ;  /* 0x40e0000484587df0 */ /* 0x000fe20008000858 */
[----:B------:R-:W-:Y:S01]  /*16770*/  R2UR UR6, R10 ;  /* 0x000000000a0672ca */ /* 0x000fe200000e0000 */
[C---:B------:R-:W-:Y:S01]  /*16780*/  VIADD R10, R6.reuse, 0x300 ;  /* 0x00000300060a7836 */ /* 0x040fe20000000000 */
[----:B------:R-:W-:Y:S01]  /*16790*/  R2UR UR7, R11 ;  /* 0x000000000b0772ca */ /* 0x000fe200000e0000 */
[----:B------:R-:W-:Y:S01]  /*167a0*/  IMAD.MOV.U32 R11, RZ, RZ, 0x40000040 ;  /* 0x40000040ff0b7424 */ /* 0x000fe200078e00ff */
[----:B------:R-:W-:Y:S01]  /*167b0*/  IADD3 R6, R6, 0x380, RZ ;  /* 0x0000038006067810 */ /* 0x000fe20007ffe0ff */
[----:B------:R-:W-:Y:S02]  /*167c0*/  WARPGROUP.DEPBAR.LE gsb0, 0x0 ;  /* 0x00008000000079c5 */ /* 0x000fe40000010000 */
[----:B------:R-:W-:-:S08]  /*167d0*/  WARPGROUP.ARRIVE ;  /* 0x00000000000079c5 */ /* 0x000fd00000000000 */
[----:B------:R-:W-:Y:S01]  /*167e0*/  HGMMA.64x64x16.F32 R88, R128, gdesc[UR4].tnspB, R88, gsb0 ;  /* 0x40e0000480587df0 */ /* 0x000fe20008000858 */
[----:B------:R-:W-:Y:S02]  /*167f0*/  R2UR UR6, R10 ;  /* 0x000000000a0672ca */ /* 0x000fe400000e0000 */
[----:B------:R-:W-:Y:S01]  /*16800*/  R2UR UR7, R11 ;  /* 0x000000000b0772ca */ /* 0x000fe200000e0000 */
[----:B------:R-:W-:Y:S02]  /*16810*/  WARPGROUP.DEPBAR.LE gsb0, 0x0 ;  /* 0x00008000000079c5 */ /* 0x000fe40000010000 */
[----:B------:R-:W-:-:S10]  /*16820*/  WARPGROUP.ARRIVE ;  /* 0x00000000000079c5 */ /* 0x000fd40000000000 */
[----:B------:R-:W-:Y:S01]  /*16830*/  HGMMA.64x64x16.F32 R88, R124, gdesc[UR4].tnspB, R88, gsb0 ;  /* 0x40e000047c587df0 */ /* 0x000fe20008000858 */
[----:B------:R-:W-:Y:S01]  /*16840*/  R2UR UR6, R6 ;  /* 0x00000000060672ca */ /* 0x000fe200000e0000 */
[----:B0-----:R-:W-:Y:S01]  /*16850*/  FADD.FTZ R6, R5, R0 ;  /* 0x0000000005067221 */ /* 0x001fe20000010000 */
[----:B------:R-:W-:Y:S01]  /*16860*/  R2UR UR7, R7 ;  /* 0x00000000070772ca */ /* 0x000fe200000e0000 */
[----:B------:R-:W-:Y:S01]  /*16870*/  IMAD.U32 R5, RZ, RZ, UR41 ;  /* 0x00000029ff057e24 */ /* 0x000fe2000f8e00ff */
[----:B------:R-:W0:Y:S02]  /*16880*/  SHFL.BFLY PT, R7, R2, 0x1, 0x1f ;  /* 0x0c201f0002077f89 */ /* 0x000e2400000e0000 */
[----:B------:R-:W-:-:S13]  /*16890*/  FSETP.NE.FTZ.AND P0, PT, R6, RZ, PT ;  /* 0x000000ff0600720b */ /* 0x000fda0003f15000 */
[----:B------:R-:W1:Y:S01]  /*168a0*/  @P0 MUFU.LG2 R0, R6 ;  /* 0x0000000600000308 */ /* 0x000e620000000c00 */
[----:B------:R-:W-:-:S07]  /*168b0*/  @P0 FMUL.FTZ R5, R5, 0.69314718246459960938 ;  /* 0x3f31721805050820 */ /* 0x000fce0000410000 */
[----:B------:R-:W-:Y:S01]  /*168c0*/  @P0 MUFU.RCP R26, R6 ;  /* 0x00000006001a0308 */ /* 0x000fe20000001000 */
[----:B0-----:R-:W-:Y:S01]  /*168d0*/  FADD.FTZ R7, R2, R7 ;  /* 0x0000000702077221 */ /* 0x001fe20000010000 */
[----:B------:R-:W-:-:S04]  /*168e0*/  SEL R2, RZ, 0x1, P2 ;  /* 0x00000001ff027807 */ /* 0x000fc80001000000 */
[----:B------:R-:W-:Y:S02]  /*168f0*/  FSETP.NE.FTZ.AND P3, PT, R7, RZ, PT ;  /* 0x000000ff0700720b */ /* 0x000fe40003f75000 */
[----:B------:R-:W-:Y:S01]  /*16900*/  LOP3.LUT R19, R19, R2, RZ, 0x3c, !PT ;  /* 0x0000000213137212 */ /* 0x000fe200078e3cff */
[----:B------:R-:W-:Y:S02]  /*16910*/  @!P1 VIADD R2, R9, 0x16860 ;  /* 0x0001686009029836 */ /* 0x000fe40000000000 */
[----:B-1----:R-:W-:Y:S01]  /*16920*/  @P0 FMUL.FTZ R0, R0, 0.69314718246459960938 ;  /* 0x3f31721800000820 */ /* 0x002fe20000410000 */
[----:B------:R-:W-:Y:S02]  /*16930*/  IMAD.U32 R9, RZ, RZ, UR41 ;  /* 0x00000029ff097e24 */ /* 0x000fe4000f8e00ff */
[----:B------:R-:W-:Y:S01]  /*16940*/  @!P1 PRMT R2, RZ, 0x654, R2 ;  /* 0x00000654ff029816 */ /* 0x000fe20000000002 */
[----:B------:R-:W-:Y:S01]  /*16950*/  @P0 FFMA.FTZ R21, R5, R14, R0 ;  /* 0x0000000e05150223 */ /* 0x000fe20000010000 */
[----:B------:R-:W-:-:S03]  /*16960*/  PLOP3.LUT P0, PT, PT, PT, PT, 0x8, 0x0 ;  /* 0x000000000000781c */ /* 0x000fc60003f0e170 */
[----:B------:R-:W0:Y:S01]  /*16970*/  @P3 MUFU.LG2 R4, R7 ;  /* 0x0000000700043308 */ /* 0x000e220000000c00 */
[----:B------:R-:W-:-:S07]  /*16980*/  @P3 FMUL.FTZ R9, R9, 0.69314718246459960938 ;  /* 0x3f31721809093820 */ /* 0x000fce0000410000 */
[----:B------:R-:W1:Y:S01]  /*16990*/  @P3 MUFU.RCP R27, R7 ;  /* 0x00000007001b3308 */ /* 0x000e620000001000 */
[----:B0-----:R-:W-:-:S04]  /*169a0*/  @P3 FMUL.FTZ R4, R4, 0.69314718246459960938 ;  /* 0x3f31721804043820 */ /* 0x001fc80000410000 */
[----:B------:R-:W-:Y:S01]  /*169b0*/  @P3 FFMA.FTZ R3, R9, R15, R4 ;  /* 0x0000000f09033223 */ /* 0x000fe20000010004 */
        /* <DEDUP_REMOVED lines=36> */
[----:B--2---:R-:W-:-:S07]  /*16c00*/  FMUL.FTZ R27, R119, R27 ;  /* 0x0000001b771b7220 */ /* 0x004fce0000410000 */
.L_x_11643:
[----:B------:R-:W-:Y:S05]  /*16c10*/  WARPSYNC.ALL ;  /* 0x0000000000007948 */ /* 0x000fea0003800000 */
[----:B------:R-:W1:Y:S08]  /*16c20*/  S2UR UR5, SR_CgaCtaId ;  /* 0x00000000000579c3 */ /* 0x000e700000008800 */
[----:B------:R-:W-:Y:S06]  /*16c30*/  BAR.SYNC.DEFER_BLOCKING 0x5, 0x1a0 ;  /* 0x0146800000007b1d */ /* 0x000fec0000010000 */
[----:B------:R-:W-:Y:S01]  /*16c40*/  UMOV UR4, 0x400 ;  /* 0x0000040000047882 */ /* 0x000fe20000000000 */
[----:B------:R-:W-:Y:S01]  /*16c50*/  BSSY B0, `(.L_x_11762) ;  /* 0x00001a0000007945 */ /* 0x000fe20003800000 */
[----:B------:R-:W2:Y:S01]  /*16c60*/  S2R R4, SR_TID.X ;  /* 0x0000000000047919 */ /* 0x000ea20000002100 */
[----:B-1----:R-:W-:-:S06]  /*16c70*/  ULEA UR4, UR5, UR4, 0x18 ;  /* 0x0000000405047291 */ /* 0x002fcc000f8ec03f */
[----:B------:R-:W-:-:S05]  /*16c80*/  IMAD.U32 R2, RZ, RZ, UR4 ;  /* 0x00000004ff027e24 */ /* 0x000fca000f8e00ff */
[----:B------:R-:W1:Y:S01]  /*16c90*/  LDS.128 R8, [R2+0x168d0] ;  /* 0x0168d00002087984 */ /* 0x000e620000000c00 */
[----:B--2---:R-:W-:-:S05]  /*16ca0*/  VIADD R39, R4, 0xffffff80 ;  /* 0xffffff8004277836 */ /* 0x004fca0000000000 */
[----:B------:R-:W-:-:S04]  /*16cb0*/  SHF.R.S32.HI R36, RZ, 0x1f, R39 ;  /* 0x0000001fff247819 */ /* 0x000fc80000011427 */
[----:B------:R-:W-:-:S04]  /*16cc0*/  LEA.HI R20, R36, R39, RZ, 0x3 ;  /* 0x0000002724147211 */ /* 0x000fc800078f18ff */
[----:B------:R-:W-:Y:S02]  /*16cd0*/  LOP3.LUT R0, R20, 0x1ffffff8, RZ, 0xc0, !PT ;  /* 0x1ffffff814007812 */ /* 0x000fe400078ec0ff */
[----:B------:R-:W-:-:S03]  /*16ce0*/  SHF.R.S32.HI R20, RZ, 0x3, R20 ;  /* 0x00000003ff147819 */ /* 0x000fc60000011414 */
[----:B------:R-:W-:-:S04]  /*16cf0*/  IMAD.IADD R0, R39, 0x1, -R0 ;  /* 0x0000000127007824 */ /* 0x000fc800078e0a00 */
[----:B------:R-:W-:Y:S01]  /*16d00*/  IMAD.SHL.U32 R0, R0, 0x8, RZ ;  /* 0x0000000800007824 */ /* 0x000fe200078e00ff */
[----:B-1----:R1:W-:Y:S04]  /*16d10*/  STL.64 [R1+0x10], R8 ;  /* 0x0000100801007387 */ /* 0x0023e80000100a00 */
[----:B------:R1:W-:Y:S01]  /*16d20*/  STL.64 [R1+0x18], R10 ;  /* 0x0000180a01007387 */ /* 0x0003e20000100a00 */
[----:B------:R-:W-:Y:S06]  /*16d30*/  BAR.ARV 0x4, 0x1a0 ;  /* 0x0106800000007b1d */ /* 0x000fec0000002000 */
[----:B------:R-:W-:Y:S05]  /*16d40*/  @P0 BRA `(.L_x_11763) ;  /* 0x0000001000000947 */ /* 0x000fea0003800000 */
[----:B------:R-:W2:Y:S01]  /*16d50*/  LDL R37, [R1+0x30] ;  /* 0x0000300001257983 */ /* 0x000ea20000100800 */
[----:B-1----:R-:W-:Y:S01]  /*16d60*/  VIADD R11, R4, 0xffffff80 ;  /* 0xffffff80040b7836 */ /* 0x002fe20000000000 */
[----:B------:R-:W-:Y:S01]  /*16d70*/  LEA.HI R4, R36, R39, RZ, 0x4 ;  /* 0x0000002724047211 */ /* 0x000fe200078f20ff */
[----:B------:R-:W1:Y:S03]  /*16d80*/  S2R R5, SR_SWINHI ;  /* 0x0000000000057919 */ /* 0x000e660000002f00 */
[----:B------:R-:W-:Y:S02]  /*16d90*/  SHF.R.S32.HI R9, RZ, 0x4, R4 ;  /* 0x00000004ff097819 */ /* 0x000fe40000011404 */
[----:B------:R-:W-:Y:S02]  /*16da0*/  SHF.R.S32.HI R10, RZ, 0x1f, R11 ;  /* 0x0000001fff0a7819 */ /* 0x000fe4000001140b */
[----:B------:R-:W-:-:S02]  /*16db0*/  LOP3.LUT R8, R4, 0x3fffff0, RZ, 0xc0, !PT ;  /* 0x03fffff004087812 */ /* 0x000fc400078ec0ff */
[----:B------:R-:W-:Y:S02]  /*16dc0*/  LEA.HI R10, R10, R11, RZ, 0x5 ;  /* 0x0000000b0a0a7211 */ /* 0x000fe400078f28ff */
[----:B------:R-:W-:Y:S01]  /*16dd0*/  LEA.HI R4, R4, R9, RZ, 0x1 ;  /* 0x0000000904047211 */ /* 0x000fe200078f08ff */
[----:B------:R-:W-:Y:S01]  /*16de0*/  IMAD.IADD R8, R39, 0x1, -R8 ;  /* 0x0000000127087824 */ /* 0x000fe200078e0a08 */
[----:B------:R-:W-:Y:S02]  /*16df0*/  SHF.R.S32.HI R10, RZ, 0x5, R10 ;  /* 0x00000005ff0a7819 */ /* 0x000fe4000001140a */
[----:B------:R-:W-:-:S03]  /*16e00*/  LOP3.LUT R4, R4, 0x1ffffffe, RZ, 0xc0, !PT ;  /* 0x1ffffffe04047812 */ /* 0x000fc600078ec0ff */
[----:B------:R-:W-:Y:S02]  /*16e10*/  IMAD R11, R10, 0x10, R8 ;  /* 0x000000100a0b7824 */ /* 0x000fe400078e0208 */
[----:B------:R-:W-:-:S05]  /*16e20*/  IMAD.IADD R4, R9, 0x1, -R4 ;  /* 0x0000000109047824 */ /* 0x000fca00078e0a04 */
[----:B------:R-:W-:Y:S02]  /*16e30*/  LEA R4, R11, R4, 0x3 ;  /* 0x000000040b047211 */ /* 0x000fe400078e18ff */
[----:B------:R-:W-:Y:S02]  /*16e40*/  MOV R12, R2 ;  /* 0x00000002000c7202 */ /* 0x000fe40000000f00 */
[----:B-1----:R-:W-:Y:S01]  /*16e50*/  MOV R13, R5 ;  /* 0x00000005000d7202 */ /* 0x002fe20000000f00 */
[----:B------:R-:W-:-:S04]  /*16e60*/  IMAD.SHL.U32 R5, R4, 0x8, RZ ;  /* 0x0000000804057824 */ /* 0x000fc800078e00ff */
[----:B------:R-:W-:-:S03]  /*16e70*/  IMAD.WIDE R4, R5, 0x2, R12 ;  /* 0x0000000205047825 */ /* 0x000fc600078e020c */
[C---:B------:R-:W-:Y:S02]  /*16e80*/  LOP3.LUT R9, R4.reuse, 0x380, RZ, 0xc0, !PT ;  /* 0x0000038004097812 */ /* 0x040fe400078ec0ff */
[C---:B------:R-:W-:Y:S02]  /*16e90*/  IADD3 R11, P1, R4.reuse, 0x40, RZ ;  /* 0x00000040040b7810 */ /* 0x040fe40007f3e0ff */
[C---:B-----5:R-:W-:Y:S02]  /*16ea0*/  IADD3 R23, P0, R4.reuse, 0x60, RZ ;  /* 0x0000006004177810 */ /* 0x060fe40007f1e0ff */
[----:B------:R-:W-:Y:S01]  /*16eb0*/  SHF.R.U64 R9, R9, 0x3, RZ ;  /* 0x0000000309097819 */ /* 0x000fe200000012ff */
[----:B------:R-:W-:Y:S05]  /*16ec0*/  WARPSYNC.ALL ;  /* 0x0000000000007948 */ /* 0x000fea0003800000 */
[----:B------:R-:W-:Y:S01]  /*16ed0*/  IADD3 R15, P2, R4, 0x20, RZ ;  /* 0x00000020040f7810 */ /* 0x000fe20007f5e0ff */
[----:B------:R-:W-:Y:S01]  /*16ee0*/  ULDC.64 UR4, c[0x0][0xbd8] ;  /* 0x0002f60000047ab9 */ /* 0x000fe20000000a00 */
[----:B------:R-:W-:-:S02]  /*16ef0*/  LOP3.LUT R10, R11, 0x380, RZ, 0xc0, !PT ;  /* 0x000003800b0a7812 */ /* 0x000fc400078ec0ff */
[----:B------:R-:W-:Y:S01]  /*16f00*/  LOP3.LUT R4, R9, R4, RZ, 0x3c, !PT ;  /* 0x0000000409047212 */ /* 0x000fe200078e3cff */
[--C-:B------:R-:W-:Y:S01]  /*16f10*/  IMAD.X R9, RZ, RZ, R5.reuse, P0 ;  /* 0x000000ffff097224 */ /* 0x100fe200000e0605 */
[----:B------:R-:W-:Y:S02]  /*16f20*/  ISETP.NE.U32.AND P0, PT, RZ, UR4, PT ;  /* 0x00000004ff007c0c */ /* 0x000fe4000bf05070 */
[----:B------:R-:W-:Y:S02]  /*16f30*/  SHF.R.U64 R10, R10, 0x3, RZ ;  /* 0x000000030a0a7819 */ /* 0x000fe400000012ff */
[----:B------:R-:W-:Y:S01]  /*16f40*/  ISETP.NE.AND.EX P0, PT, RZ, UR5, PT, P0 ;  /* 0x00000005ff007c0c */ /* 0x000fe2000bf05300 */
[----:B------:R-:W-:Y:S01]  /*16f50*/  ULDC.64 UR4, c[0x0][0xbe0] ;  /* 0x0002f80000047ab9 */ /* 0x000fe20000000a00 */
[----:B------:R-:W-:Y:S01]  /*16f60*/  LOP3.LUT R10, R10, R11, RZ, 0x3c, !PT ;  /* 0x0000000b0a0a7212 */ /* 0x000fe200078e3cff */
[----:B------:R-:W-:Y:S01]  /*16f70*/  IMAD.X R11, RZ, RZ, R5, P1 ;  /* 0x000000ffff0b7224 */ /* 0x000fe200008e0605 */
[----:B0-----:R-:W-:-:S02]  /*16f80*/  LOP3.LUT R14, R15, 0x380, RZ, 0xc0, !PT ;  /* 0x000003800f0e7812 */ /* 0x001fc400078ec0ff */
[----:B------:R-:W-:Y:S02]  /*16f90*/  ISETP.NE.U32.AND P1, PT, RZ, UR4, PT ;  /* 0x00000004ff007c0c */ /* 0x000fe4000bf25070 */
[----:B------:R-:W-:Y:S02]  /*16fa0*/  LOP3.LUT R8, R23, 0x380, RZ, 0xc0, !PT ;  /* 0x0000038017087812 */ /* 0x000fe400078ec0ff */
[----:B------:R-:W-:Y:S02]  /*16fb0*/  SHF.R.U64 R14, R14, 0x3, RZ ;  /* 0x000000030e0e7819 */ /* 0x000fe400000012ff */
[----:B------:R-:W-:Y:S02]  /*16fc0*/  ISETP.NE.AND.EX P1, PT, RZ, UR5, PT, P1 ;  /* 0x00000005ff007c0c */ /* 0x000fe4000bf25310 */
[----:B------:R-:W-:Y:S02]  /*16fd0*/  SHF.R.U64 R8, R8, 0x3, RZ ;  /* 0x0000000308087819 */ /* 0x000fe400000012ff */
[----:B------:R-:W-:Y:S01]  /*16fe0*/  LOP3.LUT R14, R14, R15, RZ, 0x3c, !PT ;  /* 0x0000000f0e0e7212 */ /* 0x000fe200078e3cff */
[----:B------:R-:W-:Y:S01]  /*16ff0*/  IMAD.X R15, RZ, RZ, R5, P2 ;  /* 0x000000ffff0f7224 */ /* 0x000fe200010e0605 */
[----:B------:R-:W-:-:S02]  /*17000*/  MOV R34, R4 ;  /* 0x0000000400227202 */ /* 0x000fc40000000f00 */
[----:B------:R-:W-:Y:S02]  /*17010*/  LOP3.LUT R8, R8, R23, RZ, 0x3c, !PT ;  /* 0x0000001708087212 */ /* 0x000fe400078e3cff */
[----:B------:R-:W-:Y:S02]  /*17020*/  F2FP.F16.F32.PACK_AB R4, R89, R28 ;  /* 0x0000001c5904723e */ /* 0x000fe400000000ff */
[----:B------:R-:W-:Y:S02]  /*17030*/  F2FP.F16.F32.PACK_AB R5, R91, R90 ;  /* 0x0000005a5b05723e */ /* 0x000fe400000000ff */
[----:B------:R-:W-:Y:S02]  /*17040*/  F2FP.F16.F32.PACK_AB R6, R6, R29 ;  /* 0x0000001d0606723e */ /* 0x000fe400000000ff */
[----:B------:R-:W-:Y:S01]  /*17050*/  F2FP.F16.F32.PACK_AB R7, R7, R94 ;  /* 0x0000005e0707723e */ /* 0x000fe200000000ff */
[----:B------:R-:W-:Y:S01]  /*17060*/  BAR.SYNC.DEFER_BLOCKING 0x1, 0x180 ;  /* 0x0046000000007b1d */ /* 0x000fe20000010000 */
[----:B------:R-:W-:-:S02]  /*17070*/  MOV R23, R8 ;  /* 0x0000000800177202 */ /* 0x000fc40000000f00 */
[----:B------:R-:W-:Y:S02]  /*17080*/  MOV R30, R10 ;  /* 0x0000000a001e7202 */ /* 0x000fe40000000f00 */
[----:B------:R-:W-:-:S03]  /*17090*/  MOV R32, R14 ;  /* 0x0000000e00207202 */ /* 0x000fc60000000f00 */
[----:B------:R-:W2:Y:S01]  /*170a0*/  LDC.64 R28, c[0x0][0xbd8] ;  /* 0x0002f600ff1c7b82 */ /* 0x000ea20000000a00 */
[----:B------:R-:W-:Y:S02]  /*170b0*/  F2FP.F16.F32.PACK_AB R8, R97, R96 ;  /* 0x000000606108723e */ /* 0x000fe400000000ff */
[----:B------:R-:W-:Y:S02]  /*170c0*/  F2FP.F16.F32.PACK_AB R9, R99, R98 ;  /* 0x000000626309723e */ /* 0x000fe400000000ff */
[----:B------:R-:W-:Y:S02]  /*170d0*/  F2FP.F16.F32.PACK_AB R10, R101, R100 ;  /* 0x00000064650a723e */ /* 0x000fe400000000ff */
[----:B------:R-:W-:Y:S01]  /*170e0*/  F2FP.F16.F32.PACK_AB R11, R103, R102 ;  /* 0x00000066670b723e */ /* 0x000fe200000000ff */
[----:B------:R-:W0:Y:S01]  /*170f0*/  @P1 LDC.64 R14, c[0x0][0xbe0] ;  /* 0x0002f800ff0e1b82 */ /* 0x000e220000000a00 */
[----:B------:R-:W-:Y:S02]  /*17100*/  F2FP.F16.F32.PACK_AB R24, R24, R33 ;  /* 0x000000211818723e */ /* 0x000fe400000000ff */
[----:B------:R-:W-:-:S02]  /*17110*/  F2FP.F16.F32.PACK_AB R25, R25, R114 ;  /* 0x000000721919723e */ /* 0x000fc400000000ff */
[----:B------:R-:W-:Y:S02]  /*17120*/  F2FP.F16.F32.PACK_AB R26, R26, R31 ;  /* 0x0000001f1a1a723e */ /* 0x000fe400000000ff */
[----:B------:R-:W-:Y:S01]  /*17130*/  F2FP.F16.F32.PACK_AB R27, R27, R118 ;  /* 0x000000761b1b723e */ /* 0x000fe200000000ff */
[----:B------:R1:W-:Y:S01]  /*17140*/  STSM.16.M88.4 [R34], R4 ;  /* 0x0000000422007844 */ /* 0x0003e20000000200 */
[----:B------:R-:W-:-:S03]  /*17150*/  LEA.HI R36, R36, R39, RZ, 0x7 ;  /* 0x0000002724247211 */ /* 0x000fc600078f38ff */
[----:B------:R3:W-:Y:S01]  /*17160*/  STSM.16.M88.4 [R32], R8 ;  /* 0x0000000820007844 */ /* 0x0007e20000000200 */
[----:B------:R-:W-:Y:S02]  /*17170*/  LOP3.LUT R31, R36, 0xffffff80, RZ, 0xc0, !PT ;  /* 0xffffff80241f7812 */ /* 0x000fe400078ec0ff */
[----:B-1----:R-:W-:Y:S02]  /*17180*/  F2FP.F16.F32.PACK_AB R4, R105, R104 ;  /* 0x000000686904723e */ /* 0x002fe400000000ff */
[----:B------:R-:W-:Y:S02]  /*17190*/  F2FP.F16.F32.PACK_AB R5, R107, R106 ;  /* 0x0000006a6b05723e */ /* 0x000fe400000000ff */
[----:B------:R-:W-:Y:S02]  /*171a0*/  F2FP.F16.F32.PACK_AB R6, R109, R108 ;  /* 0x0000006c6d06723e */ /* 0x000fe400000000ff */
[----:B------:R-:W-:-:S05]  /*171b0*/  F2FP.F16.F32.PACK_AB R7, R111, R110 ;  /* 0x0000006e6f07723e */ /* 0x000fca00000000ff */
[----:B------:R1:W-:Y:S04]  /*171c0*/  STSM.16.M88.4 [R30], R4 ;  /* 0x000000041e007844 */ /* 0x0003e80000000200 */
[----:B------:R4:W-:Y:S01]  /*171d0*/  STSM.16.M88.4 [R23], R24 ;  /* 0x0000001817007844 */ /* 0x0009e20000000200 */
[----:B------:R-:W-:-:S05]  /*171e0*/  IMAD.IADD R31, R39, 0x1, -R31 ;  /* 0x00000001271f7824 */ /* 0x000fca00078e0a1f */
[----:B---3--:R-:W-:Y:S01]  /*171f0*/  SHF.R.S32.HI R8, RZ, 0x1f, R31 ;  /* 0x0000001fff087819 */ /* 0x008fe2000001141f */
[----:B------:R-:W-:Y:S01]  /*17200*/  ULDC UR4, c[0x0][0xa88] ;  /* 0x0002a20000047ab9 */ /* 0x000fe20000000800 */
[----:B------:R-:W-:Y:S02]  /*17210*/  IMAD.MOV.U32 R35, RZ, RZ, RZ ;  /* 0x000000ffff237224 */ /* 0x000fe400078e00ff */
[----:B-1----:R-:W-:Y:S01]  /*17220*/  LEA.HI R4, R8, R31, RZ, 0x2 ;  /* 0x0000001f08047211 */ /* 0x002fe200078f10ff */
[----:B----4-:R-:W-:-:S03]  /*17230*/  IMAD.U32 R23, RZ, RZ, UR4 ;  /* 0x00000004ff177e24 */ /* 0x010fc6000f8e00ff */
[--C-:B------:R-:W-:Y:S02]  /*17240*/  SHF.R.S32.HI R7, RZ, 0x2, R4.reuse ;  /* 0x00000002ff077819 */ /* 0x100fe40000011404 */
[----:B------:R-:W-:Y:S01]  /*17250*/  SHF.R.S32.HI R10, RZ, 0x1f, R4 ;  /* 0x0000001fff0a7819 */ /* 0x000fe20000011404 */
[C---:B--2---:R-:W-:Y:S01]  /*17260*/  IMAD.WIDE R28, R37.reuse, 0x4, R28 ;  /* 0x00000004251c7825 */ /* 0x044fe200078e021c */
[----:B------:R-:W-:Y:S03]  /*17270*/  BAR.SYNC.DEFER_BLOCKING 0x1, 0x180 ;  /* 0x0046000000007b1d */ /* 0x000fe60000010000 */
[----:B0-----:R-:W-:-:S03]  /*17280*/  @P1 IMAD.WIDE R4, R37, 0x4, R14 ;  /* 0x0000000425041825 */ /* 0x001fc600078e020e */
[----:B------:R0:W5:Y:S04]  /*17290*/  @P0 LDG.E R35, desc[UR38][R28.64] ;  /* 0x000000261c230981 */ /* 0x000168000c1e1900 */
[----:B------:R0:W5:Y:S01]  /*172a0*/  @P1 LDG.E R23, desc[UR38][R4.64] ;  /* 0x0000002604171981 */ /* 0x000162000c1e1900 */
[----:B------:R-:W-:Y:S02]  /*172b0*/  SHF.R.S32.HI R6, RZ, 0x7, R36 ;  /* 0x00000007ff067819 */ /* 0x000fe40000011424 */
[----:B------:R-:W-:Y:S01]  /*172c0*/  LEA.HI R10, R10, R7, RZ, 0x3 ;  /* 0x000000070a0a7211 */ /* 0x000fe200078f18ff */
[----:B------:R-:W-:Y:S06]  /*172d0*/  @P1 BRA `(.L_x_11764) ;  /* 0x0000000000101947 */ /* 0x000fec0003800000 */
[----:B------:R-:W-:Y:S05]  /*172e0*/  @!P0 BRA `(.L_x_11764) ;  /* 0x00000000000c8947 */ /* 0x000fea0003800000 */
[----:B0-----:R-:W2:Y:S04]  /*172f0*/  LDG.E R4, desc[UR38][R28.64] ;  /* 0x000000261c047981 */ /* 0x001ea8000c1e1900 */
[----:B-----5:R-:W2:Y:S02]  /*17300*/  LDG.E R23, desc[UR38][R28.64+0x4] ;  /* 0x000004261c177981 */ /* 0x020ea4000c1e1900 */
[----:B--2---:R-:W-:-:S07]  /*17310*/  IMAD.IADD R23, R23, 0x1, -R4 ;  /* 0x0000000117177824 */ /* 0x004fce00078e0a04 */
.L_x_11764:
[----:B------:R-:W2:Y:S01]  /*17320*/  LDL.LU R40, [R1+0x2c] ;  /* 0x00002c0001287983 */ /* 0x000ea20000300800 */
[----:B0-----:R-:W-:Y:S01]  /*17330*/  IMAD.HI R5, R6, 0x55555556, RZ ;  /* 0x5555555606057827 */ /* 0x001fe200078e02ff */
[----:B------:R-:W-:Y:S01]  /*17340*/  LOP3.LUT R10, R10, 0xfffffff8, RZ, 0xc0, !PT ;  /* 0xfffffff80a0a7812 */ /* 0x000fe200078ec0ff */
[----:B------:R-:W-:Y:S01]  /*17350*/  ULDC.64 UR4, c[0x0][0xb70] ;  /* 0x0002dc0000047ab9 */ /* 0x000fe20000000a00 */
[----:B------:R-:W3:Y:S01]  /*17360*/  LDL.LU R39, [R1+0x38] ;  /* 0x0000380001277983 */ /* 0x000ee20000300800 */
[----:B------:R-:W-:Y:S01]  /*17370*/  LEA.HI R8, R8, R31, RZ, 0x5 ;  /* 0x0000001f08087211 */ /* 0x000fe200078f28ff */
[--C-:B-----5:R-:W-:Y:S01]  /*17380*/  IMAD.MOV.U32 R28, RZ, RZ, R35.reuse ;  /* 0x000000ffff1c7224 */ /* 0x120fe200078e0023 */
[----:B------:R-:W-:Y:S01]  /*17390*/  LEA.HI R9, R5, R5, RZ, 0x1 ;  /* 0x0000000505097211 */ /* 0x000fe200078f08ff */
[----:B------:R-:W-:Y:S01]  /*173a0*/  IMAD.IADD R11, R7, 0x1, -R10 ;  /* 0x00000001070b7824 */ /* 0x000fe200078e0a0a */
[----:B------:R-:W-:Y:S02]  /*173b0*/  SHF.R.S32.HI R29, RZ, 0x1f, R35 ;  /* 0x0000001fff1d7819 */ /* 0x000fe40000011423 */
[----:B------:R-:W-:Y:S01]  /*173c0*/  SHF.R.S32.HI R8, RZ, 0x5, R8 ;  /* 0x00000005ff087819 */ /* 0x000fe20000011408 */
[----:B------:R-:W-:Y:S01]  /*173d0*/  IMAD R9, R9, -0x3, R6 ;  /* 0xfffffffd09097824 */ /* 0x000fe200078e0206 */
[----:B------:R-:W-:-:S02]  /*173e0*/  SHF.R.S32.HI R6, RZ, 0x1f, R37 ;  /* 0x0000001fff067819 */ /* 0x000fc40000011425 */
[----:B------:R-:W-:Y:S01]  /*173f0*/  SEL R37, R37, RZ, !P0 ;  /* 0x000000ff25257207 */ /* 0x000fe20004000000 */
[----:B------:R-:W-:Y:S01]  /*17400*/  IMAD R8, R8, 0x10, R11 ;  /* 0x0000001008087824 */ /* 0x000fe200078e020b */
[----:B------:R-:W-:Y:S02]  /*17410*/  SEL R38, R6, RZ, !P0 ;  /* 0x000000ff06267207 */ /* 0x000fe40004000000 */
[----:B------:R-:W-:Y:S01]  /*17420*/  LOP3.LUT P0, RZ, R31, 0x3, RZ, 0xc0, !PT ;  /* 0x000000031fff7812 */ /* 0x000fe2000780c0ff */
[----:B------:R-:W-:Y:S01]  /*17430*/  IMAD R8, R9, 0x40, R8 ;  /* 0x0000004009087824 */ /* 0x000fe200078e0208 */
[--C-:B------:R-:W-:Y:S01]  /*17440*/  SHF.R.S32.HI R31, RZ, 0x1f, R0.reuse ;  /* 0x0000001fff1f7819 */ /* 0x100fe20000011400 */
[----:B------:R-:W-:Y:S01]  /*17450*/  IMAD.MOV.U32 R30, RZ, RZ, R0 ;  /* 0x000000ffff1e7224 */ /* 0x000fe200078e0000 */
[----:B------:R-:W-:Y:S01]  /*17460*/  BSSY B1, `(.L_x_11765) ;  /* 0x000005f000017945 */ /* 0x000fe20003800000 */
[----:B--2---:R-:W-:Y:S01]  /*17470*/  SHF.R.S32.HI R36, RZ, 0x1f, R40 ;  /* 0x0000001fff247819 */ /* 0x004fe20000011428 */
[----:B---3--:R-:W-:-:S04]  /*17480*/  IMAD R10, R39, 0xc0, R8 ;  /* 0x000000c0270a7824 */ /* 0x008fc800078e0208 */
[----:B------:R-:W-:Y:S01]  /*17490*/  IMAD R4, R36, UR4, RZ ;  /* 0x0000000424047c24 */ /* 0x000fe2000f8e02ff */
[----:B------:R-:W-:-:S03]  /*174a0*/  SHF.R.S32.HI R9, RZ, 0x1f, R10 ;  /* 0x0000001fff097819 */ /* 0x000fc6000001140a */
[C---:B------:R-:W-:Y:S02]  /*174b0*/  IMAD R7, R40.reuse, UR5, R4 ;  /* 0x0000000528077c24 */ /* 0x040fe4000f8e0204 */
[----:B------:R-:W-:Y:S01]  /*174c0*/  IMAD.WIDE.U32 R4, R40, UR4, R28 ;  /* 0x0000000428047c25 */ /* 0x000fe2000f8e001c */
[----:B------:R-:W-:-:S03]  /*174d0*/  ULDC.64 UR4, c[0x0][0xb78] ;  /* 0x0002de0000047ab9 */ /* 0x000fc60000000a00 */
[----:B------:R-:W-:Y:S02]  /*174e0*/  IMAD.IADD R5, R5, 0x1, R7 ;  /* 0x0000000105057824 */ /* 0x000fe400078e0207 */
[----:B------:R-:W-:Y:S02]  /*174f0*/  IMAD R6, R38, UR4, RZ ;  /* 0x0000000426067c24 */ /* 0x000fe4000f8e02ff */
[----:B------:R-:W-:-:S04]  /*17500*/  IMAD.WIDE.U32 R4, R37, UR4, R4 ;  /* 0x0000000425047c25 */ /* 0x000fc8000f8e0004 */
[----:B------:R-:W-:Y:S01]  /*17510*/  IMAD R8, R37, UR5, R6 ;  /* 0x0000000525087c24 */ /* 0x000fe2000f8e0206 */
[----:B------:R-:W-:Y:S01]  /*17520*/  IADD3 R6, P1, R10, R4, RZ ;  /* 0x000000040a067210 */ /* 0x000fe20007f3e0ff */
[----:B------:R-:W-:Y:S01]  /*17530*/  IMAD R7, R20, 0x40, R0 ;  /* 0x0000004014077824 */ /* 0x000fe200078e0200 */
[----:B------:R-:W-:Y:S01]  /*17540*/  ULDC.64 UR4, c[0x0][0xb40] ;  /* 0x0002d00000047ab9 */ /* 0x000fe20000000a00 */
[----:B------:R-:W-:Y:S01]  /*17550*/  VIADD R4, R10, 0x8 ;  /* 0x000000080a047836 */ /* 0x000fe20000000000 */
[----:B------:R-:W-:Y:S01]  /*17560*/  IADD3.X R9, R9, R5, R8, P1, !PT ;  /* 0x0000000509097210 */ /* 0x000fe20000ffe408 */
[----:B------:R-:W-:Y:S01]  /*17570*/  IMAD.WIDE R12, R7, 0x2, R12 ;  /* 0x00000002070c7825 */ /* 0x000fe200078e020c */
[----:B------:R-:W-:Y:S02]  /*17580*/  LEA R32, P2, R6, UR4, 0x2 ;  /* 0x0000000406207c11 */ /* 0x000fe4000f8410ff */
[----:B------:R-:W-:Y:S02]  /*17590*/  ISETP.GE.OR P1, PT, R10, R23, P0 ;  /* 0x000000170a00720c */ /* 0x000fe40000726670 */
[----:B------:R-:W-:Y:S01]  /*175a0*/  LEA.HI.X R33, R6, UR5, R9, 0x2, P2 ;  /* 0x0000000506217c11 */ /* 0x000fe200090f1409 */
[----:B------:R-:W-:Y:S01]  /*175b0*/  ULDC.64 UR4, c[0x0][0xaa0] ;  /* 0x0002a80000047ab9 */ /* 0x000fe20000000a00 */
[----:B------:R-:W-:-:S02]  /*175c0*/  IADD3 R27, P2, R12, 0x1800, RZ ;  /* 0x000018000c1b7810 */ /* 0x000fc40007f5e0ff */
[C---:B------:R-:W-:Y:S02]  /*175d0*/  IADD3 R11, P3, R12.reuse, 0x3000, RZ ;  /* 0x000030000c0b7810 */ /* 0x040fe40007f7e0ff */
[----:B------:R-:W-:Y:S01]  /*175e0*/  IADD3 R7, P4, R12, 0x4800, RZ ;  /* 0x000048000c077810 */ /* 0x000fe20007f9e0ff */
[--C-:B------:R-:W-:Y:S01]  /*175f0*/  IMAD.X R5, RZ, RZ, R13.reuse, P2 ;  /* 0x000000ffff057224 */ /* 0x100fe200010e060d */
[----:B------:R-:W-:Y:S02]  /*17600*/  ISETP.GE.OR P0, PT, R4, R23, P0 ;  /* 0x000000170400720c */ /* 0x000fe40000706670 */
[----:B------:R-:W-:Y:S01]  /*17610*/  LOP3.LUT R25, R12, 0x380, RZ, 0xc0, !PT ;  /* 0x000003800c197812 */ /* 0x000fe200078ec0ff */
[----:B------:R-:W-:Y:S01]  /*17620*/  IMAD.X R15, RZ, RZ, R13, P4 ;  /* 0x000000ffff0f7224 */ /* 0x000fe200020e060d */
[----:B------:R-:W-:Y:S01]  /*17630*/  LOP3.LUT R4, R27, 0x380, RZ, 0xc0, !PT ;  /* 0x000003801b047812 */ /* 0x000fe200078ec0ff */
[----:B------:R-:W-:Y:S01]  /*17640*/  @!P1 STG.E desc[UR38][R32.64], R21 ;  /* 0x0000001520009986 */ /* 0x000fe2000c101926 */
[----:B------:R-:W-:-:S02]  /*17650*/  LOP3.LUT R8, R11, 0x380, RZ, 0xc0, !PT ;  /* 0x000003800b087812 */ /* 0x000fc400078ec0ff */
[----:B------:R-:W-:Y:S02]  /*17660*/  LOP3.LUT R6, R7, 0x380, RZ, 0xc0, !PT ;  /* 0x0000038007067812 */ /* 0x000fe400078ec0ff */
[----:B------:R-:W-:Y:S02]  /*17670*/  SHF.R.U64 R25, R25, 0x3, RZ ;  /* 0x0000000319197819 */ /* 0x000fe400000012ff */
[----:B------:R-:W-:Y:S01]  /*17680*/  SHF.R.U64 R4, R4, 0x3, RZ ;  /* 0x0000000304047819 */ /* 0x000fe200000012ff */
[----:B------:R0:W-:Y:S01]  /*17690*/  @!P0 STG.E desc[UR38][R32.64+0x20], R3 ;  /* 0x0000200320008986 */ /* 0x0001e2000c101926 */
[----:B------:R-:W-:Y:S02]  /*176a0*/  SHF.R.U64 R8, R8, 0x3, RZ ;  /* 0x0000000308087819 */ /* 0x000fe400000012ff */
[----:B------:R-:W-:Y:S02]  /*176b0*/  SHF.R.U64 R6, R6, 0x3, RZ ;  /* 0x0000000306067819 */ /* 0x000fe400000012ff */
[----:B------:R-:W-:Y:S01]  /*176c0*/  LOP3.LUT R24, R25, R12, RZ, 0x3c, !PT ;  /* 0x0000000c19187212 */ /* 0x000fe200078e3cff */
[----:B------:R-:W-:Y:S01]  /*176d0*/  IMAD.MOV.U32 R25, RZ, RZ, R13 ;  /* 0x000000ffff197224 */ /* 0x000fe200078e000d */
[----:B------:R-:W-:-:S02]  /*176e0*/  IADD3.X R9, RZ, R13, RZ, P3, !PT ;  /* 0x0000000dff097210 */ /* 0x000fc40001ffe4ff */
[----:B------:R-:W-:Y:S02]  /*176f0*/  LOP3.LUT R4, R4, R27, RZ, 0x3c, !PT ;  /* 0x0000001b04047212 */ /* 0x000fe400078e3cff */
[----:B------:R-:W-:Y:S01]  /*17700*/  LOP3.LUT R8, R8, R11, RZ, 0x3c, !PT ;  /* 0x0000000b08087212 */ /* 0x000fe200078e3cff */
[----:B------:R-:W5:Y:S01]  /*17710*/  LD.E.128 R24, desc[UR38][R24.64] ;  /* 0x0000002618187980 */ /* 0x000f62000c101d00 */
[----:B------:R-:W-:Y:S01]  /*17720*/  LOP3.LUT R14, R6, R7, RZ, 0x3c, !PT ;  /* 0x00000007060e7212 */ /* 0x000fe200078e3cff */
[----:B------:R-:W-:Y:S02]  /*17730*/  IMAD R34, R29, UR4, RZ ;  /* 0x000000041d227c24 */ /* 0x000fe4000f8e02ff */
[----:B------:R-:W5:Y:S01]  /*17740*/  LD.E.128 R4, desc[UR38][R4.64] ;  /* 0x0000002604047980 */ /* 0x000f62000c101d00 */
[----:B------:R-:W-:Y:S01]  /*17750*/  IMAD.WIDE.U32 R28, R35, UR4, R30 ;  /* 0x00000004231c7c25 */ /* 0x000fe2000f8e001e */
[----:B------:R-:W-:Y:S02]  /*17760*/  ULDC UR4, c[0x0][0xa8c] ;  /* 0x0002a30000047ab9 */ /* 0x000fe40000000800 */
        /* <DEDUP_REMOVED lines=8> */
[----:B------:R-:W-:Y:S01]  /*177f0*/  ISETP.GE.AND P0, PT, R0, UR4, PT ;  /* 0x0000000400007c0c */ /* 0x000fe2000bf06270 */
[----:B------:R-:W-:-:S02]  /*17800*/  VIADD R0, R20, 0x30 ;  /* 0x0000003014007836 */ /* 0x000fc40000000000 */
[----:B------:R-:W-:Y:S02]  /*17810*/  IMAD R31, R39, -0xc0, R23 ;  /* 0xffffff40271f7824 */ /* 0x000fe400078e0217 */
[C---:B0-----:R-:W-:Y:S02]  /*17820*/  VIADD R3, R20.reuse, 0x60 ;  /* 0x0000006014037836 */ /* 0x041fe40000000000 */
[----:B------:R-:W-:Y:S02]  /*17830*/  VIADD R21, R20, 0x90 ;  /* 0x0000009014157836 */ /* 0x000fe40000000000 */
[----:B------:R-:W-:Y:S01]  /*17840*/  IMAD R35, R35, UR5, R34 ;  /* 0x0000000523237c24 */ /* 0x000fe2000f8e0222 */
[----:B------:R-:W-:Y:S01]  /*17850*/  ULDC.64 UR4, c[0x0][0xae0] ;  /* 0x0002b80000047ab9 */ /* 0x000fe20000000a00 */
[-C--:B------:R-:W-:Y:S01]  /*17860*/  ISETP.GE.OR P3, PT, R0, R31.reuse, P0 ;  /* 0x0000001f0000720c */ /* 0x080fe20000766670 */
[----:B------:R-:W-:Y:S01]  /*17870*/  IMAD R30, R36, UR4, RZ ;  /* 0x00000004241e7c24 */ /* 0x000fe2000f8e02ff */
[-C--:B------:R-:W-:Y:S01]  /*17880*/  ISETP.GE.OR P1, PT, R3, R31.reuse, P0 ;  /* 0x0000001f0300720c */ /* 0x080fe20000726670 */
[----:B------:R-:W-:Y:S01]  /*17890*/  IMAD.IADD R29, R29, 0x1, R35 ;  /* 0x000000011d1d7824 */ /* 0x000fe200078e0223 */
[----:B------:R-:W-:-:S02]  /*178a0*/  ISETP.GE.OR P2, PT, R21, R31, P0 ;  /* 0x0000001f1500720c */ /* 0x000fc40000746670 */
[----:B------:R-:W-:Y:S01]  /*178b0*/  ISETP.GE.OR P0, PT, R20, R31, P0 ;  /* 0x0000001f1400720c */ /* 0x000fe20000706670 */
[C---:B------:R-:W-:Y:S02]  /*178c0*/  IMAD R23, R40.reuse, UR5, R30 ;  /* 0x0000000528177c24 */ /* 0x040fe4000f8e021e */
[----:B------:R-:W-:Y:S01]  /*178d0*/  IMAD.WIDE.U32 R28, R40, UR4, R28 ;  /* 0x00000004281c7c25 */ /* 0x000fe2000f8e001c */
[----:B------:R-:W-:-:S03]  /*178e0*/  ULDC.64 UR4, c[0x0][0xae8] ;  /* 0x0002ba0000047ab9 */ /* 0x000fc60000000a00 */
[----:B------:R-:W-:Y:S02]  /*178f0*/  VIADD R0, R2, 0x16820 ;  /* 0x0001682002007836 */ /* 0x000fe40000000000 */
[----:B------:R-:W-:Y:S02]  /*17900*/  IMAD.IADD R29, R29, 0x1, R23 ;  /* 0x000000011d1d7824 */ /* 0x000fe400078e0217 */
[----:B------:R-:W-:Y:S01]  /*17910*/  IMAD R3, R38, UR4, RZ ;  /* 0x0000000426037c24 */ /* 0x000fe2000f8e02ff */
[----:B------:R-:W-:Y:S01]  /*17920*/  PRMT R0, RZ, 0x654, R0 ;  /* 0x00000654ff007816 */ /* 0x000fe20000000000 */
[C---:B------:R-:W-:Y:S01]  /*17930*/  IMAD.WIDE.U32 R32, R37.reuse, UR4, R28 ;  /* 0x0000000425207c25 */ /* 0x040fe2000f8e001c */
[----:B------:R-:W-:Y:S02]  /*17940*/  SHF.R.S32.HI R21, RZ, 0x1f, R20 ;  /* 0x0000001fff157819 */ /* 0x000fe40000011414 */
[----:B-1----:R0:W-:Y:S01]  /*17950*/  SYNCS.ARRIVE.TRANS64.RED.A1T0 RZ, [R0+URZ], RZ ;  /* 0x000000ff00ff79a7 */ /* 0x0021e2000810043f */
[----:B------:R-:W-:-:S02]  /*17960*/  IMAD R3, R37, UR5, R3 ;  /* 0x0000000525037c24 */ /* 0x000fc4000f8e0203 */
[----:B------:R-:W-:-:S04]  /*17970*/  IMAD.WIDE R30, R39, 0xc0, R20 ;  /* 0x000000c0271e7825 */ /* 0x000fc800078e0214 */
[----:B------:R-:W-:Y:S01]  /*17980*/  IMAD.IADD R23, R33, 0x1, R3 ;  /* 0x0000000121177824 */ /* 0x000fe200078e0203 */
[----:B0-----:R-:W-:Y:S06]  /*17990*/  @P0 BRA `(.L_x_11766) ;  /* 0x00000000002c0947 */ /* 0x001fec0003800000 */
        /* <DEDUP_REMOVED lines=11> */
.L_x_11766:
[----:B------:R-:W-:Y:S05]  /*17a50*/  BSYNC B1 ;  /* 0x0000000000017941 */ /* 0x000fea0003800000 */
.L_x_11765:
        /* <DEDUP_REMOVED lines=11> */
[----:B0----5:R-:W-:Y:S02]  /*17b10*/  LEA R24, P0, R20, UR4, 0x1 ;  /* 0x0000000414187c11 */ /* 0x021fe4000f8008ff */
[----:B------:R-:W-:-:S04]  /*17b20*/  IADD3 R3, R21, R3, RZ ;  /* 0x0000000315037210 */ /* 0x000fc80007ffe0ff */
[----:B------:R-:W-:-:S05]  /*17b30*/  LEA.HI.X R25, R20, UR5, R3, 0x1, P0 ;  /* 0x0000000514197c11 */ /* 0x000fca00080f0c03 */
[----:B------:R1:W-:Y:S02]  /*17b40*/  STG.E.128 desc[UR38][R24.64], R4 ;  /* 0x0000000418007986 */ /* 0x0003e4000c101d26 */
.L_x_11768:
[----:B------:R-:W-:Y:S05]  /*17b50*/  BSYNC B1 ;  /* 0x0000000000017941 */ /* 0x000fea0003800000 */
.L_x_11767:
        /* <DEDUP_REMOVED lines=15> */
.L_x_11770:
[----:B------:R-:W-:Y:S05]  /*17c50*/  BSYNC B1 ;  /* 0x0000000000017941 */ /* 0x000fea0003800000 */
.L_x_11769:
        /* <DEDUP_REMOVED lines=10> */
[----:B--2---:R-:W-:Y:S01]  /*17d00*/  LEA R6, P0, R4, UR4, 0x1 ;  /* 0x0000000404067c11 */ /* 0x004fe2000f8008ff */
[----:B------:R-:W-:-:S05]  /*17d10*/  IMAD.IADD R3, R5, 0x1, R3 ;  /* 0x0000000105037824 */ /* 0x000fca00078e0203 */
[----:B------:R-:W-:-:S05]  /*17d20*/  LEA.HI.X R7, R4, UR5, R3, 0x1, P0 ;  /* 0x0000000504077c11 */ /* 0x000fca00080f0c03 */
[----:B------:R3:W-:Y:S01]  /*17d30*/  STG.E.128 desc[UR38][R6.64], R12 ;  /* 0x0000000c06007986 */ /* 0x0007e2000c101d26 */
[----:B------:R-:W-:Y:S05]  /*17d40*/  BRA `(.L_x_11771) ;  /* 0x0000000800407947 */ /* 0x000fea0003800000 */
.L_x_11763:
[----:B-1----:R-:W2:Y:S01]  /*17d50*/  LDL R8, [R1+0x30] ;  /* 0x0000300001087983 */ /* 0x002ea20000100800 */
        /* <DEDUP_REMOVED lines=8> */
[----:B------:R-:W1:Y:S01]  /*17de0*/  @P1 LDC.64 R6, c[0x0][0xbe0] ;  /* 0x0002f800ff061b82 */ /* 0x000e620000000a00 */
[----:B------:R-:W-:Y:S02]  /*17df0*/  ULDC UR4, c[0x0][0xa88] ;  /* 0x0002a20000047ab9 */ /* 0x000fe40000000800 */
[----:B------:R-:W-:Y:S02]  /*17e00*/  IMAD.U32 R3, RZ, RZ, UR4 ;  /* 0x00000004ff037e24 */ /* 0x000fe4000f8e00ff */
[----:B--2---:R-:W-:-:S04]  /*17e10*/  IMAD.WIDE R4, R8, 0x4, R4 ;  /* 0x0000000408047825 */ /* 0x004fc800078e0204 */
[----:B-1----:R-:W-:Y:S01]  /*17e20*/  @P1 IMAD.WIDE R6, R8, 0x4, R6 ;  /* 0x0000000408061825 */ /* 0x002fe200078e0206 */
[----:B------:R1:W5:Y:S04]  /*17e30*/  @P0 LDG.E R9, desc[UR38][R4.64] ;  /* 0x0000002604090981 */ /* 0x000368000c1e1900 */
[----:B------:R1:W5:Y:S01]  /*17e40*/  @P1 LDG.E R3, desc[UR38][R6.64] ;  /* 0x0000002606031981 */ /* 0x000362000c1e1900 */
[----:B------:R-:W-:Y:S01]  /*17e50*/  ISETP.GT.AND P2, PT, R39, 0xbf, PT ;  /* 0x000000bf2700780c */ /* 0x000fe20003f44270 */
[----:B------:R-:W-:-:S12]  /*17e60*/  @P1 BRA `(.L_x_11772) ;  /* 0x0000000000101947 */ /* 0x000fd80003800000 */
[----:B------:R-:W-:Y:S05]  /*17e70*/  @!P0 BRA `(.L_x_11772) ;  /* 0x00000000000c8947 */ /* 0x000fea0003800000 */
[----:B-1----:R-:W2:Y:S04]  /*17e80*/  LDG.E R6, desc[UR38][R4.64] ;  /* 0x0000002604067981 */ /* 0x002ea8000c1e1900 */
[----:B-----5:R-:W2:Y:S02]  /*17e90*/  LDG.E R3, desc[UR38][R4.64+0x4] ;  /* 0x0000042604037981 */ /* 0x020ea4000c1e1900 */
[----:B--2---:R-:W-:-:S07]  /*17ea0*/  IMAD.IADD R3, R3, 0x1, -R6 ;  /* 0x0000000103037824 */ /* 0x004fce00078e0a06 */
.L_x_11772:
[----:B------:R-:W2:Y:S04]  /*17eb0*/  LDL R15, [R1+0x2c] ;  /* 0x00002c00010f7983 */ /* 0x000ea80000100800 */
[----:B0-----:R0:W5:Y:S01]  /*17ec0*/  LDL R14, [R1+0x38] ;  /* 0x00003800010e7983 */ /* 0x0011620000100800 */
[----:B-1----:R-:W-:Y:S01]  /*17ed0*/  SHF.R.S32.HI R4, RZ, 0x1f, R8 ;  /* 0x0000001fff047819 */ /* 0x002fe20000011408 */
[----:B------:R-:W-:Y:S01]  /*17ee0*/  BSSY B1, `(.L_x_11773) ;  /* 0x000001d000017945 */ /* 0x000fe20003800000 */
[----:B------:R-:W-:Y:S02]  /*17ef0*/  SEL R11, R8, RZ, !P0 ;  /* 0x000000ff080b7207 */ /* 0x000fe40004000000 */
[----:B------:R-:W-:Y:S02]  /*17f00*/  SHF.R.S32.HI R13, RZ, 0x1f, R0 ;  /* 0x0000001fff0d7819 */ /* 0x000fe40000011400 */
[----:B------:R-:W-:-:S02]  /*17f10*/  SEL R12, R4, RZ, !P0 ;  /* 0x000000ff040c7207 */ /* 0x000fc40004000000 */
[----:B-----5:R-:W-:Y:S02]  /*17f20*/  SHF.R.S32.HI R8, RZ, 0x1f, R9 ;  /* 0x0000001fff087819 */ /* 0x020fe40000011409 */
[----:B--2---:R-:W-:Y:S01]  /*17f30*/  SHF.R.S32.HI R10, RZ, 0x1f, R15 ;  /* 0x0000001fff0a7819 */ /* 0x004fe2000001140f */
[----:B0-----:R-:W-:Y:S06]  /*17f40*/  @P2 BRA `(.L_x_11774) ;  /* 0x0000000000582947 */ /* 0x001fec0003800000 */
[----:B------:R-:W0:Y:S02]  /*17f50*/  S2R R5, SR_TID.X ;  /* 0x0000000000057919 */ /* 0x000e240000002100 */
        /* <DEDUP_REMOVED lines=21> */
.L_x_11774:
[----:B------:R-:W-:Y:S05]  /*180b0*/  BSYNC B1 ;  /* 0x0000000000017941 */ /* 0x000fea0003800000 */
.L_x_11773:
[----:B0-----:R-:W-:Y:S01]  /*180c0*/  MOV R5, R13 ;  /* 0x0000000d00057202 */ /* 0x001fe20000000f00 */
[----:B------:R-:W-:Y:S01]  /*180d0*/  ULDC.64 UR4, c[0x0][0xaa0] ;  /* 0x0002a80000047ab9 */ /* 0x000fe20000000a00 */
        /* <DEDUP_REMOVED lines=14> */
[----:B------:R-:W-:Y:S01]  /*181c0*/  ISETP.GE.OR P3, PT, R6, R7, P0 ;  /* 0x000000070600720c */ /* 0x000fe20000766670 */
[----:B------:R-:W-:Y:S02]  /*181d0*/  IMAD R3, R15, UR7, R0 ;  /* 0x000000070f037c24 */ /* 0x000fe4000f8e0200 */
[C---:B------:R-:W-:Y:S02]  /*181e0*/  VIADD R0, R20.reuse, 0x60 ;  /* 0x0000006014007836 */ /* 0x040fe40000000000 */
[----:B------:R-:W-:-:S02]  /*181f0*/  VIADD R6, R20, 0x90 ;  /* 0x0000009014067836 */ /* 0x000fc40000000000 */
[----:B------:R-:W-:Y:S01]  /*18200*/  IMAD.WIDE.U32 R4, R15, UR6, R4 ;  /* 0x000000060f047c25 */ /* 0x000fe2000f8e0004 */
[-C--:B------:R-:W-:Y:S02]  /*18210*/  ISETP.GE.OR P1, PT, R0, R7.reuse, P0 ;  /* 0x000000070000720c */ /* 0x080fe40000726670 */
[-C--:B------:R-:W-:Y:S01]  /*18220*/  ISETP.GE.OR P2, PT, R6, R7.reuse, P0 ;  /* 0x000000070600720c */ /* 0x080fe20000746670 */
[----:B------:R-:W-:Y:S01]  /*18230*/  IMAD.IADD R5, R5, 0x1, R3 ;  /* 0x0000000105057824 */ /* 0x000fe200078e0203 */
[----:B------:R-:W-:Y:S01]  /*18240*/  ISETP.GE.OR P0, PT, R20, R7, P0 ;  /* 0x000000071400720c */ /* 0x000fe20000706670 */
[----:B------:R-:W-:Y:S02]  /*18250*/  IMAD R0, R12, UR4, RZ ;  /* 0x000000040c007c24 */ /* 0x000fe4000f8e02ff */
[----:B------:R-:W-:-:S04]  /*18260*/  IMAD.WIDE.U32 R6, R11, UR4, R4 ;  /* 0x000000040b067c25 */ /* 0x000fc8000f8e0004 */
[----:B------:R-:W-:Y:S02]  /*18270*/  IMAD R3, R11, UR5, R0 ;  /* 0x000000050b037c24 */ /* 0x000fe4000f8e0200 */
[----:B------:R-:W-:-:S04]  /*18280*/  IMAD.WIDE R20, R14, 0xc0, R20 ;  /* 0x000000c00e147825 */ /* 0x000fc800078e0214 */
[----:B------:R-:W-:Y:S01]  /*18290*/  IMAD.IADD R9, R7, 0x1, R3 ;  /* 0x0000000107097824 */ /* 0x000fe200078e0203 */
        /* <DEDUP_REMOVED lines=12> */
.L_x_11776:
[----:B------:R-:W-:Y:S05]  /*18360*/  BSYNC B1 ;  /* 0x0000000000017941 */ /* 0x000fea0003800000 */
.L_x_11775:
        /* <DEDUP_REMOVED lines=15> */
.L_x_11778:
[----:B------:R-:W-:Y:S05]  /*18460*/  BSYNC B1 ;  /* 0x0000000000017941 */ /* 0x000fea0003800000 */
.L_x_11777:
        /* <DEDUP_REMOVED lines=11> */
[----:B01----:R-:W-:Y:S02]  /*18520*/  LEA R10, P0, R4, UR4, 0x1 ;  /* 0x00000004040a7c11 */ /* 0x003fe4000f8008ff */
[----:B------:R-:W-:-:S04]  /*18530*/  IADD3 R3, R5, R3, RZ ;  /* 0x0000000305037210 */ /* 0x000fc80007ffe0ff */
[----:B------:R-:W-:-:S05]  /*18540*/  LEA.HI.X R11, R4, UR5, R3, 0x1, P0 ;  /* 0x00000005040b7c11 */ /* 0x000fca00080f0c03 */
[----:B------:R2:W-:Y:S02]  /*18550*/  STG.E.128 desc[UR38][R10.64], RZ ;  /* 0x000000ff0a007986 */ /* 0x0005e4000c101d26 */
.L_x_11780:
[----:B------:R-:W-:Y:S05]  /*18560*/  BSYNC B1 ;  /* 0x0000000000017941 */ /* 0x000fea0003800000 */
.L_x_11779:
        /* <DEDUP_REMOVED lines=14> */
.L_x_11771:
[----:B------:R-:W-:Y:S05]  /*18650*/  BSYNC B0 ;  /* 0x0000000000007941 */ /* 0x000fea0003800000 */
.L_x_11762:
[----:B------:R-:W2:Y:S01]  /*18660*/  LDL R0, [R1+0x1c] ;  /* 0x00001c0001007983 */ /* 0x000ea20000100800 */
[----:B------:R-:W-:Y:S02]  /*18670*/  ULDC UR4, c[0x0][0xc14] ;  /* 0x0003050000047ab9 */ /* 0x000fe40000000800 */
[----:B--2---:R-:W-:-:S13]  /*18680*/  ISETP.GE.AND P0, PT, R0, UR4, PT ;  /* 0x0000000400007c0c */ /* 0x004fda000bf06270 */
[----:B------:R-:W-:Y:S05]  /*18690*/  @!P0 BRA `(.L_x_11781) ;  /* 0xfffffe8400c88947 */ /* 0x000fea000383ffff */
[----:B------:R-:W-:Y:S05]  /*186a0*/  BRA `(.L_x_11567) ;  /* 0x0000005400407947 */ /* 0x000fea0003800000 */
.L_x_11565:
[----:B------:R-:W-:-:S08]  /*186b0*/  NOP ;  /* 0x0000000000007918 */ /* 0x000fd00000000000 */
[----:B------:R-:W0:-:S00]  /*186c0*/  USETMAXREG.DEALLOC.CTAPOOL 0x20 ;  /* 0x00000020000079c8 */ /* 0x000e0000080e0500 */
[----:B0-----:R-:W-:-:S06]  /*186d0*/  LOP3.LUT R0, R0, 0x3, RZ, 0xc0, !PT ;  /* 0x0000000300007812 */ /* 0x001fcc00078ec0ff */
[----:B------:R-:W0:Y:S02]  /*186e0*/  SHFL.IDX PT, R0, R0, RZ, 0x1f ;  /* 0x00001fff00007589 */ /* 0x000e2400000e0000 */
[----:B0-----:R-:W-:-:S13]  /*186f0*/  ISETP.NE.AND P0, PT, R0, RZ, PT ;  /* 0x000000ff0000720c */ /* 0x001fda0003f05270 */
[----:B------:R-:W-:Y:S05]  /*18700*/  @P0 BRA `(.L_x_11567) ;  /* 0x0000005400280947 */ /* 0x000fea0003800000 */
        /* <DEDUP_REMOVED lines=55> */
.L_x_11786:
[----:B------:R-:W-:Y:S01]  /*18a80*/  VIADD R0, R19, 0x1f ;  /* 0x0000001f13007836 */ /* 0x000fe20000000000 */
[----:B------:R-:W-:-:S04]  /*18a90*/  MOV R19, UR7 ;  /* 0x0000000700137c02 */ /* 0x000fc80008000f00 */
        /* <DEDUP_REMOVED lines=12> */
.L_x_11785:
[----:B------:R-:W-:Y:S05]  /*18b60*/  BSYNC B0 ;  /* 0x0000000000007941 */ /* 0x000fea0003800000 */
.L_x_11784:
        /* <DEDUP_REMOVED lines=26> */
.L_x_11782:
        /* <DEDUP_REMOVED lines=20> */
.L_x_11787:
        /* <DEDUP_REMOVED lines=51> */
[----:B------:R-:W-:Y:S02]  /*19180*/  @!P0 IADD3 R2, -R2, RZ, RZ ;  /* 0x000000ff02028210 */ /* 0x000fe40007ffe1ff */
[----:B------:R-:W-:-:S13]  /*19190*/  ISETP.NE.AND P0, PT, R7, RZ, PT ;  /* 0x000000ff0700720c */ /* 0x000fda0003f05270 */
[----:B------:R-:W-:Y:S01]  /*191a0*/  @!P0 LOP3.LUT R2, RZ, R7, RZ, 0x33, !PT ;  /* 0x00000007ff028212 */ /* 0x000fe200078e33ff */
[----:B------:R-:W-:-:S03]  /*191b0*/  IMAD.MOV R7, RZ, RZ, -R7 ;  /* 0x000000ffff077224 */ /* 0x000fc600078e0a07 */
[----:B------:R-:W-:Y:S01]  /*191c0*/  LOP3.LUT R17, RZ, R2, RZ, 0x33, !PT ;  /* 0x00000002ff117212 */ /* 0x000fe200078e33ff */
[----:B------:R-:W-:-:S04]  /*191d0*/  IMAD R18, R2, R7, R3 ;  /* 0x0000000702127224 */ /* 0x000fc800078e0203 */
[----:B------:R-:W-:Y:S01]  /*191e0*/  IMAD.IADD R17, R0, 0x1, R17 ;  /* 0x0000000100117824 */ /* 0x000fe200078e0211 */
[----:B------:R-:W-:Y:S06]  /*191f0*/  BRA `(.L_x_11788) ;  /* 0x00000000000c7947 */ /* 0x000fec0003800000 */
.L_x_11783:
[----:B------:R-:W-:Y:S02]  /*19200*/  IMAD.MOV.U32 R17, RZ, RZ, RZ ;  /* 0x000000ffff117224 */ /* 0x000fe400078e00ff */
[----:B------:R-:W-:Y:S02]  /*19210*/  IMAD.U32 R16, RZ, RZ, UR6 ;  /* 0x00000006ff107e24 */ /* 0x000fe4000f8e00ff */
[----:B------:R-:W-:-:S07]  /*19220*/  IMAD.MOV.U32 R18, RZ, RZ, RZ ;  /* 0x000000ffff127224 */ /* 0x000fce00078e00ff */
.L_x_11788:
        /* <DEDUP_REMOVED lines=13> */
[----:B------:R-:W-:Y:S01]  /*19300*/  ULDC.64 UR40, c[0x0][0x198] ;  /* 0x0000660000287ab9 */ /* 0x000fe20000000a00 */
[----:B------:R-:W-:Y:S01]  /*19310*/  IMAD.MOV.U32 R25, RZ, RZ, RZ ;  /* 0x000000ffff197224 */ /* 0x000fe200078e00ff */
[----:B------:R-:W-:Y:S01]  /*19320*/  ULDC UR37, c[0x0][0xc] ;  /* 0x0000030000257ab9 */ /* 0x000fe20000000800 */
[----:B------:R-:W-:Y:S02]  /*19330*/  IMAD.MOV.U32 R22, RZ, RZ, RZ ;  /* 0x000000ffff167224 */ /* 0x000fe400078e00ff */
[----:B------:R-:W-:-:S07]  /*19340*/  IMAD.MOV.U32 R24, RZ, RZ, 0x1 ;  /* 0x00000001ff187424 */ /* 0x000fce00078e00ff */
.L_x_11889:
[----:B------:R-:W-:Y:S05]  /*19350*/  YIELD ;  /* 0x0000000000007946 */ /* 0x000fea0003800000 */
[----:B------:R-:W-:Y:S01]  /*19360*/  ULDC.64 UR4, c[0x0][0xa28] ;  /* 0x00028a0000047ab9 */ /* 0x000fe20000000a00 */
[----:B------:R-:W-:Y:S01]  /*19370*/  IMAD.MOV.U32 R8, RZ, RZ, RZ ;  /* 0x000000ffff087224 */ /* 0x000fe200078e00ff */
[----:B------:R-:W-:Y:S01]  /*19380*/  ISETP.NE.U32.AND P0, PT, RZ, UR4, PT ;  /* 0x00000004ff007c0c */ /* 0x000fe2000bf05070 */
[----:B0-----:R-:W-:Y:S01]  /*19390*/  IMAD.MOV.U32 R0, RZ, RZ, RZ ;  /* 0x000000ffff007224 */ /* 0x001fe200078e00ff */
[----:B------:R-:W-:Y:S01]  /*193a0*/  ULDC.64 UR8, c[0x0][0xa08] ;  /* 0x0002820000087ab9 */ /* 0x000fe20000000a00 */
[----:B------:R-:W-:Y:S01]  /*193b0*/  ULDC.64 UR10, c[0x0][0xa10] ;  /* 0x00028400000a7ab9 */ /* 0x000fe20000000a00 */
[----:B------:R-:W-:Y:S01]  /*193c0*/  ISETP.NE.AND.EX P0, PT, RZ, UR5, PT, P0 ;  /* 0x00000005ff007c0c */ /* 0x000fe2000bf05300 */
[----:B------:R-:W-:-:S12]  /*193d0*/  ULDC.64 UR4, c[0x0][0xa00] ;  /* 0x0002800000047ab9 */ /* 0x000fd80000000a00 */
[----:B--2---:R-:W0:Y:S01]  /*193e0*/  @P0 LDC.64 R2, c[0x0][0xa28] ;  /* 0x00028a00ff020b82 */ /* 0x004e220000000a00 */
        /* <DEDUP_REMOVED lines=8> */
[----:B------:R-:W2:Y:S01]  /*19470*/  @P0 LDC.64 R4, c[0x0][0xa18] ;  /* 0x00028600ff040b82 */ /* 0x000ea20000000a00 */
[----:B0-----:R-:W-:-:S05]  /*19480*/  IMAD.WIDE R2, R19, 0x4, R2 ;  /* 0x0000000413027825 */ /* 0x001fca00078e0202 */
[----:B------:R-:W3:Y:S01]  /*19490*/  @P2 LDG.E R0, desc[UR38][R2.64] ;  /* 0x0000002602002981 */ /* 0x000ee2000c1e1900 */
[----:B------:R-:W-:Y:S02]  /*194a0*/  ULDC UR4, c[0x0][0x288] ;  /* 0x0000a20000047ab9 */ /* 0x000fe40000000800 */
[----:B------:R-:W-:Y:S01]  /*194b0*/  IMAD.U32 R7, RZ, RZ, UR4 ;  /* 0x00000004ff077e24 */ /* 0x000fe2000f8e00ff */
[----:B------:R-:W-:Y:S01]  /*194c0*/  ULDC.64 UR4, c[0x0][0x3f8] ;  /* 0x0000fe0000047ab9 */ /* 0x000fe20000000a00 */
[----:B--2---:R-:W-:-:S05]  /*194d0*/  @P0 IMAD.WIDE R4, R19, 0x4, R4 ;  /* 0x0000000413040825 */ /* 0x004fca00078e0204 */
        /* <DEDUP_REMOVED lines=13> */
[----:B------:R-:W-:Y:S01]  /*195b0*/  MOV R9, UR4 ;  /* 0x0000000400097c02 */ /* 0x000fe20008000f00 */
[----:B---3--:R0:W-:Y:S01]  /*195c0*/  STL [R1+0x8], R0 ;  /* 0x0000080001007387 */ /* 0x0081e20000100800 */
[----:B------:R-:W-:Y:S06]  /*195d0*/  @P0 BRA `(.L_x_11790) ;  /* 0x0000000000100947 */ /* 0x000fec0003800000 */
[----:B------:R-:W-:Y:S05]  /*195e0*/  @!P2 BRA `(.L_x_11790) ;  /* 0x00000000000ca947 */ /* 0x000fea0003800000 */
[----:B0-----:R-:W2:Y:S04]  /*195f0*/  LDG.E R0, desc[UR38][R2.64] ;  /* 0x0000002602007981 */ /* 0x001ea8000c1e1900 */
[----:B-----5:R-:W2:Y:S02]  /*19600*/  LDG.E R7, desc[UR38][R2.64+0x4] ;  /* 0x0000042602077981 */ /* 0x020ea4000c1e1900 */
[----:B--2---:R-:W-:-:S07]  /*19610*/  IMAD.IADD R7, R7, 0x1, -R0 ;  /* 0x0000000107077824 */ /* 0x004fce00078e0a00 */
.L_x_11790:
[----:B0-----:R-:W0:Y:S01]  /*19620*/  LDC.64 R4, c[0x0][0xa08] ;  /* 0x00028200ff047b82 */ /* 0x001e220000000a00 */
[----:B------:R-:W-:Y:S01]  /*19630*/  IMAD.MOV.U32 R23, RZ, RZ, RZ ;  /* 0x000000ffff177224 */ /* 0x000fe200078e00ff */
[----:B------:R-:W-:-:S06]  /*19640*/  ULDC.64 UR4, c[0x0][0xa20] ;  /* 0x0002880000047ab9 */ /* 0x000fcc0000000a00 */
[----:B------:R-:W2:Y:S01]  /*19650*/  LDC.64 R2, c[0x0][0xa10] ;  /* 0x00028400ff027b82 */ /* 0x000ea20000000a00 */
[----:B------:R-:W-:Y:S02]  /*19660*/  IMAD.MOV.U32 R0, RZ, RZ, RZ ;  /* 0x000000ffff007224 */ /* 0x000fe400078e00ff */
[----:B0-----:R-:W-:-:S05]  /*19670*/  IMAD.WIDE R4, R19, 0x4, R4 ;  /* 0x0000000413047825 */ /* 0x001fca00078e0204 */
[----:B------:R-:W3:Y:S01]  /*19680*/  @P3 LDG.E R23, desc[UR38][R4.64] ;  /* 0x0000002604173981 */ /* 0x000ee2000c1e1900 */
[----:B--2---:R-:W-:-:S05]  /*19690*/  IMAD.WIDE R2, R19, 0x4, R2 ;  /* 0x0000000413027825 */ /* 0x004fca00078e0202 */
[----:B------:R0:W5:Y:S01]  /*196a0*/  @P1 LDG.E R0, desc[UR38][R2.64] ;  /* 0x0000002602001981 */ /* 0x000162000c1e1900 */
[----:B------:R-:W-:-:S04]  /*196b0*/  ISETP.NE.U32.AND P0, PT, RZ, UR4, PT ;  /* 0x00000004ff007c0c */ /* 0x000fc8000bf05070 */
[----:B------:R-:W-:Y:S01]  /*196c0*/  ISETP.NE.AND.EX P0, PT, RZ, UR5, PT, P0 ;  /* 0x00000005ff007c0c */ /* 0x000fe2000bf05300 */
[----:B---3-5:R-:W-:-:S12]  /*196d0*/  IMAD.IADD R23, R23, 0x1, R8 ;  /* 0x0000000117177824 */ /* 0x028fd800078e0208 */
[----:B0-----:R-:W-:Y:S05]  /*196e0*/  @!P0 BRA `(.L_x_11791) ;  /* 0x0000000000108947 */ /* 0x001fea0003800000 */
[----:B------:R-:W0:Y:S02]  /*196f0*/  LDC.64 R4, c[0x0][0xa20] ;  /* 0x00028800ff047b82 */ /* 0x000e240000000a00 */
[----:B0-----:R-:W-:-:S05]  /*19700*/  IMAD.WIDE R4, R19, 0x4, R4 ;  /* 0x0000000413047825 */ /* 0x001fca00078e0204 */
[----:B------:R0:W5:Y:S01]  /*19710*/  LDG.E R9, desc[UR38][R4.64] ;  /* 0x0000002604097981 */ /* 0x000162000c1e1900 */
[----:B------:R-:W-:Y:S05]  /*19720*/  BRA `(.L_x_11792) ;  /* 0x0000000000107947 */ /* 0x000fea0003800000 */
.L_x_11791:
[----:B------:R-:W-:Y:S05]  /*19730*/  @!P3 BRA `(.L_x_11792) ;  /* 0x00000000000cb947 */ /* 0x000fea0003800000 */
[----:B------:R-:W2:Y:S04]  /*19740*/  LDG.E R10, desc[UR38][R4.64] ;  /* 0x00000026040a7981 */ /* 0x000ea8000c1e1900 */
[----:B------:R-:W2:Y:S02]  /*19750*/  LDG.E R9, desc[UR38][R4.64+0x4] ;  /* 0x0000042604097981 */ /* 0x000ea4000c1e1900 */
[----:B--2---:R-:W-:-:S07]  /*19760*/  IMAD.IADD R9, R9, 0x1, -R10 ;  /* 0x0000000109097824 */ /* 0x004fce00078e0a0a */
.L_x_11792:
[----:B0-----:R-:W2:Y:S04]  /*19770*/  @P1 LDG.E R5, desc[UR38][R2.64] ;  /* 0x0000002602051981 */ /* 0x001ea8000c1e1900 */
[----:B------:R-:W2:Y:S01]  /*19780*/  @P1 LDG.E R4, desc[UR38][R2.64+0x4] ;  /* 0x0000042602041981 */ /* 0x000ea2000c1e1900 */
[----:B-----5:R-:W-:Y:S02]  /*19790*/  IMAD.IADD R10, R9, 0x1, -R8 ;  /* 0x00000001090a7824 */ /* 0x020fe400078e0a08 */
[----:B------:R-:W-:-:S05]  /*197a0*/  IMAD R14, R17, 0xc0, RZ ;  /* 0x000000c0110e7824 */ /* 0x000fca00078e02ff */
[----:B------:R-:W-:Y:S01]  /*197b0*/  IADD3 R11, -R7, 0xc0, R14 ;  /* 0x000000c0070b7810 */ /* 0x000fe20007ffe10e */
[----:B--2---:R-:W-:Y:S02]  /*197c0*/  @P1 IMAD.IADD R6, R4, 0x1, -R5 ;  /* 0x0000000104061824 */ /* 0x004fe400078e0a05 */
[----:B------:R-:W0:Y:S02]  /*197d0*/  LDC.64 R4, c[0x0][0x9e0] ;  /* 0x00027800ff047b82 */ /* 0x000e240000000a00 */
        /* <DEDUP_REMOVED lines=20> */
.L_x_11795:
[----:B------:R-:W-:-:S13]  /*19920*/  ISETP.NE.AND P0, PT, R5, 0x1, PT ;  /* 0x000000010500780c */ /* 0x000fda0003f05270 */
[----:B------:R-:W0:Y:S02]  /*19930*/  @P0 LDC.64 R8, c[0x0][0x9e8] ;  /* 0x00027a00ff080b82 */ /* 0x000e240000000a00 */
[----:B0-----:R-:W-:-:S05]  /*19940*/  @P0 IMAD.HI.U32 R8, R4, R8, RZ ;  /* 0x0000000804080227 */ /* 0x001fca00078e00ff */
[----:B------:R-:W-:-:S07]  /*19950*/  @P0 SHF.R.U32.HI R4, RZ, R9, R8 ;  /* 0x00000009ff040219 */ /* 0x000fce0000011608 */
.L_x_11796:
[----:B------:R-:W-:Y:S05]  /*19960*/  BSYNC B0 ;  /* 0x0000000000007941 */ /* 0x000fea0003800000 */
.L_x_11794:
[----:B------:R-:W-:-:S05]  /*19970*/  IMAD R4, R4, R5, R5 ;  /* 0x0000000504047224 */ /* 0x000fca00078e0205 */
[----:B------:R-:W-:-:S07]  /*19980*/  VIMNMX R11, R11, R4, PT ;  /* 0x000000040b0b7248 */ /* 0x000fce0003fe0100 */
.L_x_11793:
        /* <DEDUP_REMOVED lines=15> */
.L_x_11799:
[----:B------:R-:W-:-:S13]  /*19a80*/  ISETP.NE.AND P0, PT, R5, 0x1, PT ;  /* 0x000000010500780c */ /* 0x000fda0003f05270 */
[----:B------:R-:W0:Y:S02]  /*19a90*/  @P0 LDC.64 R8, c[0x0][0x9e8] ;  /* 0x00027a00ff080b82 */ /* 0x000e240000000a00 */
[----:B0-----:R-:W-:-:S04]  /*19aa0*/  @P0 IMAD.HI.U32 R12, R4, R8, RZ ;  /* 0x00000008040c0227 */ /* 0x001fc800078e00ff */
[----:B------:R-:W-:Y:S01]  /*19ab0*/  IMAD.MOV.U32 R8, RZ, RZ, R4 ;  /* 0x000000ffff087224 */ /* 0x000fe200078e0004 */
[----:B------:R-:W-:-:S07]  /*19ac0*/  @P0 SHF.R.U32.HI R8, RZ, R9, R12 ;  /* 0x00000009ff080219 */ /* 0x000fce000001160c */
.L_x_11800:
[----:B------:R-:W-:Y:S05]  /*19ad0*/  BSYNC B0 ;  /* 0x0000000000007941 */ /* 0x000fea0003800000 */
.L_x_11798:
[----:B------:R-:W-:-:S05]  /*19ae0*/  IMAD R8, R8, R5, RZ ;  /* 0x0000000508087224 */ /* 0x000fca00078e02ff */
[----:B------:R-:W-:-:S07]  /*19af0*/  VIMNMX R7, R7, R8, !PT ;  /* 0x0000000807077248 */ /* 0x000fce0007fe0100 */
.L_x_11797:
[----:B------:R-:W-:Y:S01]  /*19b00*/  IADD3 R11, R11, 0x7f, RZ ;  /* 0x0000007f0b0b7810 */ /* 0x000fe20007ffe0ff */
[----:B------:R-:W-:Y:S01]  /*19b10*/  BSSY B0, `(.L_x_11801) ;  /* 0x00000b1000007945 */ /* 0x000fe20003800000 */
[----:B------:R-:W-:Y:S02]  /*19b20*/  SHF.R.S32.HI R12, RZ, 0x1f, R7 ;  /* 0x0000001fff0c7819 */ /* 0x000fe40000011407 */
[----:B------:R-:W-:Y:S02]  /*19b30*/  SHF.R.S32.HI R8, RZ, 0x1f, R11 ;  /* 0x0000001fff087819 */ /* 0x000fe4000001140b */
[----:B------:R-:W-:Y:S02]  /*19b40*/  LEA.HI R12, R12, R7, RZ, 0x7 ;  /* 0x000000070c0c7211 */ /* 0x000fe400078f38ff */
[----:B------:R-:W-:Y:S02]  /*19b50*/  LEA.HI R8, R8, R11, RZ, 0x7 ;  /* 0x0000000b08087211 */ /* 0x000fe400078f38ff */
[----:B------:R-:W-:-:S02]  /*19b60*/  SHF.R.S32.HI R12, RZ, 0x7, R12 ;  /* 0x00000007ff0c7819 */ /* 0x000fc4000001140c */
[----:B------:R-:W-:Y:S02]  /*19b70*/  SHF.R.S32.HI R8, RZ, 0x7, R8 ;  /* 0x00000007ff087819 */ /* 0x000fe40000011408 */
[----:B------:R-:W-:Y:S02]  /*19b80*/  VIMNMX R5, RZ, R12, !PT ;  /* 0x0000000cff057248 */ /* 0x000fe40007fe0100 */
[----:B------:R-:W-:Y:S02]  /*19b90*/  VIMNMX R7, R3, R8, PT ;  /* 0x0000000803077248 */ /* 0x000fe40003fe0100 */
[----:B------:R-:W-:Y:S01]  /*19ba0*/  PLOP3.LUT P2, PT, PT, PT, PT, 0x80, 0x0 ;  /* 0x000000000000781c */ /* 0x000fe20003f4f070 */
[--C-:B------:R-:W-:Y:S02]  /*19bb0*/  IMAD R5, R5, 0x80, -R10.reuse ;  /* 0x0000008005057824 */ /* 0x100fe400078e0a0a */
[----:B------:R-:W-:-:S03]  /*19bc0*/  IMAD R7, R7, 0x80, -R10 ;  /* 0x0000008007077824 */ /* 0x000fc600078e0a0a */
[----:B------:R-:W-:Y:S02]  /*19bd0*/  VIMNMX R5, RZ, R5, !PT ;  /* 0x00000005ff057248 */ /* 0x000fe40007fe0100 */
[----:B------:R-:W-:-:S04]  /*19be0*/  VIMNMX R6, R7, R6, PT ;  /* 0x0000000607067248 */ /* 0x000fc80003fe0100 */
[----:B------:R-:W-:-:S13]  /*19bf0*/  ISETP.GT.AND P0, PT, R6, R5, PT ;  /* 0x000000050600720c */ /* 0x000fda0003f04270 */
[----:B------:R-:W-:Y:S01]  /*19c00*/  @P0 VIADD R7, R6, 0x7f ;  /* 0x0000007f06070836 */ /* 0x000fe20000000000 */
[----:B------:R-:W-:-:S04]  /*19c10*/  SHF.R.U32.HI R6, RZ, 0x7, R5 ;  /* 0x00000007ff067819 */ /* 0x000fc80000011605 */
        /* <DEDUP_REMOVED lines=8> */
[----:B------:R-:W-:Y:S02]  /*19ca0*/  SEL R10, R19, RZ, !P1 ;  /* 0x000000ff130a7207 */ /* 0x000fe40004800000 */
[----:B0-----:R-:W-:-:S13]  /*19cb0*/  ISETP.NE.AND P0, PT, R5, 0x1, PT ;  /* 0x000000010500780c */ /* 0x001fda0003f05270 */
[----:B------:R-:W0:Y:S08]  /*19cc0*/  @P0 LDC R5, c[0x0][0x42c] ;  /* 0x00010b00ff050b82 */ /* 0x000e300000000800 */
[----:B------:R-:W2:Y:S01]  /*19cd0*/  @P0 LDC R9, c[0x0][0x430] ;  /* 0x00010c00ff090b82 */ /* 0x000ea20000000800 */
[----:B0-----:R-:W-:-:S04]  /*19ce0*/  @P0 IMAD.HI.U32 R8, R18, R5, RZ ;  /* 0x0000000512080227 */ /* 0x001fc800078e00ff */
[----:B------:R-:W-:Y:S01]  /*19cf0*/  IMAD.MOV.U32 R5, RZ, RZ, R18 ;  /* 0x000000ffff057224 */ /* 0x000fe200078e0012 */
[----:B--2---:R-:W-:Y:S01]  /*19d00*/  @P0 SHF.R.U32.HI R5, RZ, R9, R8 ;  /* 0x00000009ff050219 */ /* 0x004fe20000011608 */
[----:B------:R-:W-:Y:S06]  /*19d10*/  BRA.DIV UR4, `(.L_x_11803) ;  /* 0x0000004e04707947 */ /* 0x000fec000b800000 */
.L_x_11959:
[----:B------:R-:W-:-:S03]  /*19d20*/  UMOV UR4, 0xffffffff ;  /* 0xffffffff00047882 */ /* 0x000fc60000000000 */
[----:B------:R-:W-:Y:S05]  /*19d30*/  BRA.DIV UR4, `(.L_x_11804) ;  /* 0x0000004e04987947 */ /* 0x000fea000b800000 */
[----:B------:R-:W-:-:S13]  /*19d40*/  ELECT P6, URZ, PT ;  /* 0x00000000003f782f */ /* 0x000fda00038c0000 */
.L_x_11962:
        /* <DEDUP_REMOVED lines=12> */
.L_x_11963:
[----:B------:R-:W-:Y:S05]  /*19e10*/  BSYNC B1 ;  /* 0x0000000000017941 */ /* 0x000fea0003800000 */
.L_x_11805:
[----:B------:R-:W-:Y:S04]  /*19e20*/  BSSY B1, `(.L_x_11807) ;  /* 0x0000037000017945 */ /* 0x000fe80003800000 */
[----:B------:R-:W-:Y:S05]  /*19e30*/  @!P6 BRA `(.L_x_11808) ;  /* 0x0000000000d4e947 */ /* 0x000fea0003800000 */
[----:B0-----:R-:W-:Y:S01]  /*19e40*/  IMAD R9, R25, 0x8, R8 ;  /* 0x0000000819097824 */ /* 0x001fe200078e0208 */
[----:B------:R-:W-:-:S04]  /*19e50*/  SHF.L.U32 R12, R26, 0x1f, RZ ;  /* 0x0000001f1a0c7819 */ /* 0x000fc800000006ff */
[----:B------:R-:W0:Y:S02]  /*19e60*/  SYNCS.PHASECHK.TRANS64.TRYWAIT P0, [R9+URZ+0x168a0], R12 ;  /* 0x0168a00c090075a7 */ /* 0x000e24000800017f */
[----:B0-----:R-:W-:Y:S05]  /*19e70*/  @!P0 BRA `(.L_x_11809) ;  /* 0x0000004c007c8947 */ /* 0x001fea0003800000 */
.L_x_11964:
[----:B------:R-:W2:Y:S02]  /*19e80*/  S2R R11, SR_TID.X ;  /* 0x00000000000b7919 */ /* 0x000ea40000002100 */
[----:B--2---:R-:W-:-:S04]  /*19e90*/  LOP3.LUT R11, R11, 0x7f, RZ, 0xc0, !PT ;  /* 0x0000007f0b0b7812 */ /* 0x004fc800078ec0ff */
[----:B------:R-:W-:-:S13]  /*19ea0*/  ISETP.NE.AND P1, PT, R11, RZ, PT ;  /* 0x000000ff0b00720c */ /* 0x000fda0003f25270 */
[----:B------:R-:W-:Y:S05]  /*19eb0*/  @P1 BRA `(.L_x_11810) ;  /* 0x0000000000141947 */ /* 0x000fea0003800000 */
[----:B------:R-:W-:Y:S01]  /*19ec0*/  ISETP.NE.AND P0, PT, R28, RZ, PT ;  /* 0x000000ff1c00720c */ /* 0x000fe20003f05270 */
[----:B------:R-:W-:-:S04]  /*19ed0*/  IMAD.MOV.U32 R14, RZ, RZ, 0x4000 ;  /* 0x00004000ff0e7424 */ /* 0x000fc800078e00ff */
[----:B------:R2:W-:Y:S08]  /*19ee0*/  SYNCS.ARRIVE.TRANS64 RZ, [R9+URZ+0x16890], R14 ;  /* 0x0168900e09ff79a7 */ /* 0x0005f0000800003f */
[----:B------:R-:W-:Y:S05]  /*19ef0*/  @!P0 BRA `(.L_x_11810) ;  /* 0x0000000000048947 */ /* 0x000fea0003800000 */
[----:B------:R-:W-:Y:S01]  /*19f00*/  BPT.TRAP 0x1 ;  /* 0x000000040000795c */ /* 0x000fe20000300000 */
.L_x_11810:
[----:B------:R-:W-:Y:S01]  /*19f10*/  IMAD R11, R25, 0x4000, R8 ;  /* 0x00004000190b7824 */ /* 0x000fe200078e0208 */
[----:B------:R-:W-:Y:S01]  /*19f20*/  R2UR UR9, R9 ;  /* 0x00000000090972ca */ /* 0x000fe200000e0000 */
[----:B------:R-:W-:Y:S01]  /*19f30*/  UIADD3 UR4, UP0, UR40, 0x570, URZ ;  /* 0x0000057028047890 */ /* 0x000fe2000ff1e03f */
[----:B------:R-:W-:Y:S01]  /*19f40*/  R2UR UR12, R5 ;  /* 0x00000000050c72ca */ /* 0x000fe200000e0000 */
[----:B------:R-:W-:Y:S01]  /*19f50*/  UMOV UR6, 0x0 ;  /* 0x0000000000067882 */ /* 0x000fe20000000000 */
[----:B------:R-:W-:Y:S01]  /*19f60*/  R2UR UR8, R11 ;  /* 0x000000000b0872ca */ /* 0x000fe200000e0000 */
[----:B------:R-:W-:Y:S01]  /*19f70*/  IMAD R11, R7, 0x80, R0 ;  /* 0x00000080070b7824 */ /* 0x000fe200078e0200 */
[----:B------:R-:W-:Y:S01]  /*19f80*/  R2UR UR13, R10 ;  /* 0x000000000a0d72ca */ /* 0x000fe200000e0000 */
[----:B------:R-:W-:Y:S02]  /*19f90*/  UIADD3.X UR5, URZ, UR41, URZ, UP0, !UPT ;  /* 0x000000293f057290 */ /* 0x000fe400087fe43f */
[----:B------:R-:W-:Y:S01]  /*19fa0*/  VIADD R11, R11, 0xffffff80 ;  /* 0xffffff800b0b7836 */ /* 0x000fe20000000000 */
[----:B------:R-:W-:Y:S01]  /*19fb0*/  UMOV UR7, 0x12f00000 ;  /* 0x12f0000000077882 */ /* 0x000fe20000000000 */
[----:B------:R-:W-:-:S02]  /*19fc0*/  UMOV UR10, URZ ;  /* 0x0000003f000a7c82 */ /* 0x000fc40008000000 */
[----:B------:R-:W-:Y:S01]  /*19fd0*/  UIADD3 UR9, UR9, 0x16890, URZ ;  /* 0x0001689009097890 */ /* 0x000fe2000fffe03f */
[----:B------:R-:W-:-:S03]  /*19fe0*/  R2UR UR11, R11 ;  /* 0x000000000b0b72ca */ /* 0x000fc600000e0000 */
[----:B------:R-:W-:-:S10]  /*19ff0*/  UIADD3 UR8, UR8, 0xe400, URZ ;  /* 0x0000e40008087890 */ /* 0x000fd4000fffe03f */
[----:B------:R3:W-:Y:S01]  /*1a000*/  UTMALDG.4D [UR8], [UR4], desc[UR6] ;  /* 0x00000608040075b4 */ /* 0x0007e20008019000 */
[----:B------:R-:W4:Y:S02]  /*1a010*/  SYNCS.PHASECHK.TRANS64.TRYWAIT P0, [R9+URZ+0x168c0], R12 ;  /* 0x0168c00c090075a7 */ /* 0x000f24000800017f */
[----:B---34-:R-:W-:Y:S05]  /*1a020*/  @!P0 BRA `(.L_x_11811) ;  /* 0x0000004c00248947 */ /* 0x018fea0003800000 */
.L_x_11965:
[----:B------:R-:W-:Y:S01]  /*1a030*/  IMAD.SHL.U32 R13, R25, 0x2000, RZ ;  /* 0x00002000190d7824 */ /* 0x000fe200078e00ff */
[----:B------:R-:W-:Y:S06]  /*1a040*/  @P1 BRA `(.L_x_11812) ;  /* 0x0000000000141947 */ /* 0x000fec0003800000 */
[----:B------:R-:W-:Y:S01]  /*1a050*/  ISETP.NE.AND P0, PT, R28, RZ, PT ;  /* 0x000000ff1c00720c */ /* 0x000fe20003f05270 */
[----:B0--3--:R-:W-:-:S04]  /*1a060*/  IMAD.MOV.U32 R12, RZ, RZ, 0x4000 ;  /* 0x00004000ff0c7424 */ /* 0x009fc800078e00ff */
[----:B------:R4:W-:Y:S08]  /*1a070*/  SYNCS.ARRIVE.TRANS64 RZ, [R9+URZ+0x168b0], R12 ;  /* 0x0168b00c09ff79a7 */ /* 0x0009f0000800003f */
[----:B------:R-:W-:Y:S05]  /*1a080*/  @!P0 BRA `(.L_x_11812) ;  /* 0x0000000000048947 */ /* 0x000fea0003800000 */
[----:B------:R-:W-:Y:S01]  /*1a090*/  BPT.TRAP 0x1 ;  /* 0x000000040000795c */ /* 0x000fe20000300000 */
.L_x_11812:
        /* <DEDUP_REMOVED lines=11> */
[----:B------:R-:W-:-:S04]  /*1a150*/  UIADD3 UR9, UR9, 0x168b0, URZ ;  /* 0x000168b009097890 */ /* 0x000fc8000fffe03f */
[----:B------:R-:W-:-:S09]  /*1a160*/  UIADD3 UR8, UR8, 0x400, URZ ;  /* 0x0000040008087890 */ /* 0x000fd2000fffe03f */
[----:B------:R0:W-:Y:S02]  /*1a170*/  UTMALDG.4D [UR8], [UR4], desc[UR6] ;  /* 0x00000608040075b4 */ /* 0x0001e40008019000 */
[----:B0-----:R-:W-:Y:S01]  /*1a180*/  NOP ;  /* 0x0000000000007918 */ /* 0x001fe20000000000 */
.L_x_11808:
[----:B------:R-:W-:Y:S05]  /*1a190*/  BSYNC B1 ;  /* 0x0000000000017941 */ /* 0x000fea0003800000 */
.L_x_11807:
[----:B------:R-:W-:Y:S01]  /*1a1a0*/  VIADD R25, R25, 0x1 ;  /* 0x0000000119197836 */ /* 0x000fe20000000000 */
[----:B------:R-:W-:Y:S02]  /*1a1b0*/  IADD3 R7, R7, -0x2, RZ ;  /* 0xfffffffe07077810 */ /* 0x000fe40007ffe0ff */
[----:B------:R-:W-:Y:S02]  /*1a1c0*/  PLOP3.LUT P2, PT, PT, PT, PT, 0x8, 0x0 ;  /* 0x000000000000781c */ /* 0x000fe40003f4e170 */
[----:B------:R-:W-:-:S04]  /*1a1d0*/  ISETP.NE.AND P0, PT, R25, 0x2, PT ;  /* 0x000000021900780c */ /* 0x000fc80003f05270 */
[----:B------:R-:W-:Y:S02]  /*1a1e0*/  SEL R25, R25, RZ, P0 ;  /* 0x000000ff19197207 */ /* 0x000fe40000000000 */
[----:B0-234-:R-:W-:Y:S02]  /*1a1f0*/  SEL R9, RZ, 0x1, P0 ;  /* 0x00000001ff097807 */ /* 0x01dfe40000000000 */
[----:B------:R-:W-:Y:S02]  /*1a200*/  ISETP.GE.AND P0, PT, R7, R6, PT ;  /* 0x000000060700720c */ /* 0x000fe40003f06270 */
[----:B------:R-:W-:-:S11]  /*1a210*/  LOP3.LUT R26, R26, R9, RZ, 0x3c, !PT ;  /* 0x000000091a1a7212 */ /* 0x000fd600078e3cff */
[----:B------:R-:W-:Y:S05]  /*1a220*/  @!P0 BRA `(.L_x_11802) ;  /* 0x0000000000fc8947 */ /* 0x000fea0003800000 */
.L_x_11819:
[----:B------:R-:W-:Y:S05]  /*1a230*/  YIELD ;  /* 0x0000000000007946 */ /* 0x000fea0003800000 */
[----:B------:R-:W-:Y:S04]  /*1a240*/  BSSY B1, `(.L_x_11813) ;  /* 0x0000034000017945 */ /* 0x000fe80003800000 */
[----:B------:R-:W-:Y:S05]  /*1a250*/  @!P6 BRA `(.L_x_11814) ;  /* 0x0000000000c8e947 */ /* 0x000fea0003800000 */
[----:B------:R-:W-:Y:S01]  /*1a260*/  IMAD R12, R25, 0x8, R8 ;  /* 0x00000008190c7824 */ /* 0x000fe200078e0208 */
[----:B------:R-:W-:-:S04]  /*1a270*/  SHF.L.U32 R9, R26, 0x1f, RZ ;  /* 0x0000001f1a097819 */ /* 0x000fc800000006ff */
[----:B------:R-:W0:Y:S02]  /*1a280*/  SYNCS.PHASECHK.TRANS64.TRYWAIT P0, [R12+URZ+0x168a0], R9 ;  /* 0x0168a0090c0075a7 */ /* 0x000e24000800017f */
[----:B0-----:R-:W-:Y:S05]  /*1a290*/  @!P0 BRA `(.L_x_11815) ;  /* 0x00000048009c8947 */ /* 0x001fea0003800000 */
.L_x_11966:
        /* <DEDUP_REMOVED lines=9> */
.L_x_11816:
[----:B--2---:R-:W-:Y:S01]  /*1a330*/  IMAD R11, R25, 0x4000, R8 ;  /* 0x00004000190b7824 */ /* 0x004fe200078e0208 */
        /* <DEDUP_REMOVED lines=16> */
.L_x_11967:
[----:B------:R-:W-:Y:S05]  /*1a440*/  @P0 BRA `(.L_x_11818) ;  /* 0x0000000000140947 */ /* 0x000fea0003800000 */
[----:B------:R-:W-:Y:S01]  /*1a450*/  ISETP.NE.AND P1, PT, R28, RZ, PT ;  /* 0x000000ff1c00720c */ /* 0x000fe20003f25270 */
[----:B0-2---:R-:W-:-:S04]  /*1a460*/  IMAD.MOV.U32 R9, RZ, RZ, 0x4000 ;  /* 0x00004000ff097424 */ /* 0x005fc800078e00ff */
[----:B------:R3:W-:Y:S08]  /*1a470*/  SYNCS.ARRIVE.TRANS64 RZ, [R12+URZ+0x168b0], R9 ;  /* 0x0168b0090cff79a7 */ /* 0x0007f0000800003f */
[----:B------:R-:W-:Y:S05]  /*1a480*/  @!P1 BRA `(.L_x_11818) ;  /* 0x0000000000049947 */ /* 0x000fea0003800000 */
[----:B------:R-:W-:Y:S01]  /*1a490*/  BPT.TRAP 0x1 ;  /* 0x000000040000795c */ /* 0x000fe20000300000 */
.L_x_11818:
        /* <DEDUP_REMOVED lines=14> */
.L_x_11814:
[----:B------:R-:W-:Y:S05]  /*1a580*/  BSYNC B1 ;  /* 0x0000000000017941 */ /* 0x000fea0003800000 */
.L_x_11813:
[----:B------:R-:W-:-:S05]  /*1a590*/  VIADD R25, R25, 0x1 ;  /* 0x0000000119197836 */ /* 0x000fca0000000000 */
[----:B------:R-:W-:-:S04]  /*1a5a0*/  ISETP.NE.AND P0, PT, R25, 0x2, PT ;  /* 0x000000021900780c */ /* 0x000fc80003f05270 */
[----:B0-23--:R-:W-:Y:S02]  /*1a5b0*/  SEL R9, RZ, 0x1, P0 ;  /* 0x00000001ff097807 */ /* 0x00dfe40000000000 */
[----:B------:R-:W-:Y:S02]  /*1a5c0*/  SEL R25, R25, RZ, P0 ;  /* 0x000000ff19197207 */ /* 0x000fe40000000000 */
[C---:B------:R-:W-:Y:S02]  /*1a5d0*/  ISETP.GT.AND P0, PT, R7.reuse, R6, PT ;  /* 0x000000060700720c */ /* 0x040fe40003f04270 */
[----:B------:R-:W-:Y:S01]  /*1a5e0*/  LOP3.LUT R26, R26, R9, RZ, 0x3c, !PT ;  /* 0x000000091a1a7212 */ /* 0x000fe200078e3cff */
[----:B------:R-:W-:-:S04]  /*1a5f0*/  VIADD R9, R7, 0xffffffff ;  /* 0xffffffff07097836 */ /* 0x000fc80000000000 */
[----:B------:R-:W-:-:S06]  /*1a600*/  IMAD.MOV.U32 R7, RZ, RZ, R9 ;  /* 0x000000ffff077224 */ /* 0x000fcc00078e0009 */
[----:B------:R-:W-:Y:S05]  /*1a610*/  @P0 BRA `(.L_x_11819) ;  /* 0xfffffffc00040947 */ /* 0x000fea000383ffff */
.L_x_11802:
[----:B------:R-:W-:Y:S05]  /*1a620*/  BSYNC B0 ;  /* 0x0000000000007941 */ /* 0x000fea0003800000 */
.L_x_11801:
        /* <DEDUP_REMOVED lines=17> */
.L_x_11822:
[----:B------:R-:W-:-:S13]  /*1a740*/  ISETP.NE.AND P1, PT, R7, 0x1, PT ;  /* 0x000000010700780c */ /* 0x000fda0003f25270 */
[----:B------:R-:W0:Y:S02]  /*1a750*/  @P1 LDC.64 R8, c[0x0][0x9e8] ;  /* 0x00027a00ff081b82 */ /* 0x000e240000000a00 */
[----:B0-----:R-:W-:-:S05]  /*1a760*/  @P1 IMAD.HI.U32 R8, R0, R8, RZ ;  /* 0x0000000800081227 */ /* 0x001fca00078e00ff */
[----:B------:R-:W-:-:S07]  /*1a770*/  @P1 SHF.R.U32.HI R0, RZ, R9, R8 ;  /* 0x00000009ff001219 */ /* 0x000fce0000011608 */
.L_x_11823:
[----:B------:R-:W-:Y:S05]  /*1a780*/  BSYNC B0 ;  /* 0x0000000000007941 */ /* 0x000fea0003800000 */
.L_x_11821:
[----:B------:R-:W-:-:S05]  /*1a790*/  IMAD R5, R0, R7, R7 ;  /* 0x0000000700057224 */ /* 0x000fca00078e0207 */
[----:B------:R-:W-:-:S07]  /*1a7a0*/  VIMNMX R6, R6, R5, PT ;  /* 0x0000000506067248 */ /* 0x000fce0003fe0100 */
.L_x_11820:
[----:B------:R-:W-:Y:S01]  /*1a7b0*/  VIADD R6, R6, 0x7f ;  /* 0x0000007f06067836 */ /* 0x000fe20000000000 */
[----:B------:R-:W-:-:S04]  /*1a7c0*/  ULDC UR4, c[0x0][0x9dc] ;  /* 0x0002770000047ab9 */ /* 0x000fc80000000800 */
[----:B------:R-:W-:-:S04]  /*1a7d0*/  SHF.R.S32.HI R5, RZ, 0x1f, R6 ;  /* 0x0000001fff057819 */ /* 0x000fc80000011406 */
[----:B------:R-:W-:-:S04]  /*1a7e0*/  LEA.HI R5, R5, R6, RZ, 0x7 ;  /* 0x0000000605057211 */ /* 0x000fc800078f38ff */
[----:B------:R-:W-:-:S04]  /*1a7f0*/  SHF.R.S32.HI R0, RZ, 0x7, R5 ;  /* 0x00000007ff007819 */ /* 0x000fc80000011405 */
[----:B------:R-:W-:Y:S01]  /*1a800*/  VIMNMX R8, R3, R0, PT ;  /* 0x0000000003087248 */ /* 0x000fe20003fe0100 */
[----:B------:R-:W-:-:S04]  /*1a810*/  VIADD R0, R4, -UR4 ;  /* 0x8000000404007c36 */ /* 0x000fc80008000000 */
[----:B------:R0:W-:Y:S01]  /*1a820*/  STL [R1], R8 ;  /* 0x0000000801007387 */ /* 0x0001e20000100800 */
        /* <DEDUP_REMOVED lines=11> */
.L_x_11826:
[----:B------:R-:W-:-:S13]  /*1a8e0*/  ISETP.NE.AND P0, PT, R7, 0x1, PT ;  /* 0x000000010700780c */ /* 0x000fda0003f05270 */
[----:B------:R-:W2:Y:S02]  /*1a8f0*/  @P0 LDC.64 R2, c[0x0][0x9e8] ;  /* 0x00027a00ff020b82 */ /* 0x000ea40000000a00 */
[----:B--2---:R-:W-:-:S05]  /*1a900*/  @P0 IMAD.HI.U32 R2, R4, R2, RZ ;  /* 0x0000000204020227 */ /* 0x004fca00078e00ff */
[----:B------:R-:W-:-:S07]  /*1a910*/  @P0 SHF.R.U32.HI R4, RZ, R3, R2 ;  /* 0x00000003ff040219 */ /* 0x000fce0000011602 */
.L_x_11827:
[----:B------:R-:W-:Y:S05]  /*1a920*/  BSYNC B0 ;  /* 0x0000000000007941 */ /* 0x000fea0003800000 */
.L_x_11825:
[----:B------:R-:W-:-:S05]  /*1a930*/  IMAD R7, R4, R7, RZ ;  /* 0x0000000704077224 */ /* 0x000fca00078e02ff */
[----:B------:R-:W-:-:S07]  /*1a940*/  VIMNMX R0, R0, R7, !PT ;  /* 0x0000000700007248 */ /* 0x000fce0007fe0100 */
.L_x_11824:
        /* <DEDUP_REMOVED lines=22> */
.L_x_11829:
[----:B------:R-:W2:Y:S01]  /*1aab0*/  S2R R0, SR_CgaCtaId ;  /* 0x0000000000007919 */ /* 0x000ea20000008800 */
[----:B------:R-:W-:-:S04]  /*1aac0*/  MOV R27, 0x400 ;  /* 0x00000400001b7802 */ /* 0x000fc80000000f00 */
[----:B--2---:R-:W-:-:S05]  /*1aad0*/  LEA R27, R0, R27, 0x18 ;  /* 0x0000001b001b7211 */ /* 0x004fca00078ec0ff */
        /* <DEDUP_REMOVED lines=11> */
[----:B------:R-:W-:Y:S02]  /*1ab90*/  IMAD.U32 R7, RZ, RZ, UR9 ;  /* 0x00000009ff077e24 */ /* 0x000fe4000f8e00ff */
[----:B------:R-:W-:-:S02]  /*1aba0*/  IMAD.U32 R10, RZ, RZ, UR4 ;  /* 0x00000004ff0a7e24 */ /* 0x000fc4000f8e00ff */
[----:B------:R-:W-:Y:S02]  /*1abb0*/  IMAD.U32 R11, RZ, RZ, UR5 ;  /* 0x00000005ff0b7e24 */ /* 0x000fe4000f8e00ff */
[----:B0-----:R-:W-:Y:S02]  /*1abc0*/  IMAD.MOV.U32 R8, RZ, RZ, 0x70 ;  /* 0x00000070ff087424 */ /* 0x001fe400078e00ff */
[----:B------:R-:W-:Y:S02]  /*1abd0*/  IMAD.MOV.U32 R12, RZ, RZ, 0x1 ;  /* 0x00000001ff0c7424 */ /* 0x000fe400078e00ff */
[----:B------:R-:W-:-:S07]  /*1abe0*/  IMAD.MOV.U32 R13, RZ, RZ, RZ ;  /* 0x000000ffff0d7224 */ /* 0x000fce00078e00ff */
[----:B------:R-:W-:-:S07]  /*1abf0*/  LEPC R20, `(.L_x_11831) ;  /* 0x000000001014794e */ /* 0x000fce0000000000 */
[----:B-12---:R-:W-:Y:S05]  /*1ac00*/  CALL.ABS.NOINC R2 ;  /* 0x0000000002007343 */ /* 0x006fea0003c00000 */
.L_x_11831:
[----:B------:R-:W-:-:S05]  /*1ac10*/  VIADD R0, R27, 0x400 ;  /* 0x000004001b007836 */ /* 0x000fca0000000000 */
        /* <DEDUP_REMOVED lines=9> */
[----:B------:R-:W-:Y:S02]  /*1acb0*/  IMAD.U32 R6, RZ, RZ, UR8 ;  /* 0x00000008ff067e24 */ /* 0x000fe4000f8e00ff */
[----:B------:R-:W-:-:S02]  /*1acc0*/  IMAD.U32 R7, RZ, RZ, UR9 ;  /* 0x00000009ff077e24 */ /* 0x000fc4000f8e00ff */
[----:B------:R-:W-:Y:S02]  /*1acd0*/  IMAD.U32 R10, RZ, RZ, UR4 ;  /* 0x00000004ff0a7e24 */ /* 0x000fe4000f8e00ff */
[----:B------:R-:W-:Y:S02]  /*1ace0*/  IMAD.U32 R11, RZ, RZ, UR5 ;  /* 0x00000005ff0b7e24 */ /* 0x000fe4000f8e00ff */
[----:B0-----:R-:W-:Y:S02]  /*1acf0*/  IMAD.MOV.U32 R8, RZ, RZ, 0x70 ;  /* 0x00000070ff087424 */ /* 0x001fe400078e00ff */
[----:B------:R-:W-:Y:S02]  /*1ad00*/  IMAD.MOV.U32 R12, RZ, RZ, 0x1 ;  /* 0x00000001ff0c7424 */ /* 0x000fe400078e00ff */
[----:B--2---:R-:W-:-:S07]  /*1ad10*/  IMAD.MOV.U32 R13, RZ, RZ, RZ ;  /* 0x000000ffff0d7224 */ /* 0x004fce00078e00ff */
[----:B------:R-:W-:-:S07]  /*1ad20*/  LEPC R20, `(.L_x_11833) ;  /* 0x000000001014794e */ /* 0x000fce0000000000 */
[----:B-1-3--:R-:W-:Y:S05]  /*1ad30*/  CALL.ABS.NOINC R2 ;  /* 0x0000000002007343 */ /* 0x00afea0003c00000 */
.L_x_11833:
        /* <DEDUP_REMOVED lines=16> */
.L_x_11832:
[----:B------:R-:W2:Y:S01]  /*1ae40*/  LDL.LU R20, [R1+0x8] ;  /* 0x0000080001147983 */ /* 0x000ea20000300800 */
[----:B------:R-:W-:Y:S01]  /*1ae50*/  ULDC.64 UR4, c[0x0][0x9f8] ;  /* 0x00027e0000047ab9 */ /* 0x000fe20000000a00 */
[----:B------:R-:W3:Y:S01]  /*1ae60*/  LDC R0, c[0x0][0x428] ;  /* 0x00010a00ff007b82 */ /* 0x000ee20000000800 */
[----:B------:R-:W-:Y:S01]  /*1ae70*/  ISETP.NE.U32.AND P0, PT, RZ, UR4, PT ;  /* 0x00000004ff007c0c */ /* 0x000fe2000bf05070 */
[----:B------:R-:W-:-:S03]  /*1ae80*/  IMAD.MOV.U32 R6, RZ, RZ, R19 ;  /* 0x000000ffff067224 */ /* 0x000fc600078e0013 */
[----:B------:R-:W-:Y:S01]  /*1ae90*/  ISETP.NE.AND.EX P0, PT, RZ, UR5, PT, P0 ;  /* 0x00000005ff007c0c */ /* 0x000fe2000bf05300 */
[----:B------:R-:W-:-:S12]  /*1aea0*/  ULDC.64 UR4, c[0x0][0xa00] ;  /* 0x0002800000047ab9 */ /* 0x000fd80000000a00 */
[----:B------:R-:W4:Y:S02]  /*1aeb0*/  @P0 LDC.64 R2, c[0x0][0x9f8] ;  /* 0x00027e00ff020b82 */ /* 0x000f240000000a00 */
[----:B----4-:R-:W-:-:S05]  /*1aec0*/  @P0 IMAD.WIDE R2, R19, 0x4, R2 ;  /* 0x0000000413020825 */ /* 0x010fca00078e0202 */
[----:B------:R4:W5:Y:S01]  /*1aed0*/  @P0 LDG.E R6, desc[UR38][R2.64] ;  /* 0x0000002602060981 */ /* 0x000962000c1e1900 */
[----:B---3--:R-:W-:Y:S01]  /*1aee0*/  ISETP.NE.AND P0, PT, R0, 0x1, PT ;  /* 0x000000010000780c */ /* 0x008fe20003f05270 */
[----:B------:R-:W-:Y:S01]  /*1aef0*/  IMAD.MOV.U32 R0, RZ, RZ, R18 ;  /* 0x000000ffff007224 */ /* 0x000fe200078e0012 */
[----:B------:R-:W-:-:S04]  /*1af00*/  ISETP.NE.AND P6, PT, R28, RZ, PT ;  /* 0x000000ff1c00720c */ /* 0x000fc80003fc5270 */
[----:B------:R-:W-:-:S07]  /*1af10*/  PLOP3.LUT P1, PT, P6, PT, PT, 0x8, 0x0 ;  /* 0x000000000000781c */ /* 0x000fce000372e170 */
[----:B------:R-:W3:Y:S02]  /*1af20*/  @P0 LDC R5, c[0x0][0x42c] ;  /* 0x00010b00ff050b82 */ /* 0x000ee40000000800 */
[----:B------:R-:W-:-:S05]  /*1af30*/  VOTEU.ALL UP1, P6 ;  /* 0x00000000003f7886 */ /* 0x000fca0003020000 */
[----:B------:R-:W-:Y:S01]  /*1af40*/  @!UP1 UIADD3 UR8, UP0, UR40, 0x270, URZ ;  /* 0x0000027028089890 */ /* 0x000fe2000ff1e03f */
[----:B------:R-:W0:Y:S03]  /*1af50*/  @P0 LDC R4, c[0x0][0x430] ;  /* 0x00010c00ff040b82 */ /* 0x000e260000000800 */
[----:B------:R-:W-:-:S03]  /*1af60*/  @!UP1 UIADD3.X UR9, URZ, UR41, URZ, UP0, !UPT ;  /* 0x000000293f099290 */ /* 0x000fc600087fe43f */
[----:B------:R-:W-:Y:S01]  /*1af70*/  VOTEU.ALL UP0, P6 ;  /* 0x00000000003f7886 */ /* 0x000fe20003000000 */
[----:B---3--:R-:W-:-:S05]  /*1af80*/  @P0 IMAD.HI.U32 R5, R18, R5, RZ ;  /* 0x0000000512050227 */ /* 0x008fca00078e00ff */
[----:B0-----:R-:W-:Y:S02]  /*1af90*/  @P0 SHF.R.U32.HI R0, RZ, R4, R5 ;  /* 0x00000004ff000219 */ /* 0x001fe40000011605 */
[----:B------:R-:W-:-:S04]  /*1afa0*/  ISETP.NE.U32.AND P0, PT, RZ, UR4, PT ;  /* 0x00000004ff007c0c */ /* 0x000fc8000bf05070 */
[----:B------:R-:W-:-:S04]  /*1afb0*/  ISETP.NE.AND.EX P0, PT, RZ, UR5, PT, P0 ;  /* 0x00000005ff007c0c */ /* 0x000fc8000bf05300 */
[----:B------:R-:W-:Y:S01]  /*1afc0*/  SEL R9, R19, RZ, !P0 ;  /* 0x000000ff13097207 */ /* 0x000fe20004000000 */
[----:B--2-4-:R-:W-:-:S08]  /*1afd0*/  IMAD R17, R17, 0xc0, R20 ;  /* 0x000000c011117824 */ /* 0x014fd000078e0214 */
.L_x_11834:
        /* <DEDUP_REMOVED lines=19> */
.L_x_11970:
[----:B------:R-:W-:Y:S01]  /*1b110*/  UMOV UR4, 0xffffffff ;  /* 0xffffffff00047882 */ /* 0x000fe20000000000 */
[----:B------:R-:W-:Y:S02]  /*1b120*/  SHF.R.S32.HI R12, RZ, 0x1f, R6 ;  /* 0x0000001fff0c7819 */ /* 0x000fe40000011406 */
[----:B------:R-:W-:Y:S05]  /*1b130*/  BRA.DIV UR4, `(.L_x_11836) ;  /* 0x0000003e04507947 */ /* 0x000fea000b800000 */
[----:B------:R-:W-:-:S13]  /*1b140*/  ELECT P6, URZ, PT ;  /* 0x00000000003f782f */ /* 0x000fda00038c0000 */
.L_x_11973:
        /* <DEDUP_REMOVED lines=21> */
.L_x_11838:
[----:B------:R-:W-:Y:S01]  /*1b2a0*/  IMAD R5, R22, 0x8, R27 ;  /* 0x0000000816057824 */ /* 0x000fe200078e021b */
[----:B------:R-:W-:-:S04]  /*1b2b0*/  SHF.L.U32 R4, R24, 0x1f, RZ ;  /* 0x0000001f18047819 */ /* 0x000fc800000006ff */
[----:B------:R-:W2:Y:S02]  /*1b2c0*/  SYNCS.PHASECHK.TRANS64.TRYWAIT P0, [R5+URZ+0x16840], R4 ;  /* 0x01684004050075a7 */ /* 0x000ea4000800017f */
[----:B--2---:R-:W-:Y:S05]  /*1b2d0*/  @!P0 BRA `(.L_x_11839) ;  /* 0x0000003c00088947 */ /* 0x004fea0003800000 */
.L_x_11974:
        /* <DEDUP_REMOVED lines=9> */
.L_x_11840:
[----:B0-2---:R-:W-:Y:S01]  /*1b370*/  LEA R4, R22, R27, 0xe ;  /* 0x0000001b16047211 */ /* 0x005fe200078e70ff */
        /* <DEDUP_REMOVED lines=8> */
[----:B------:R-:W-:-:S02]  /*1b400*/  R2UR UR12, R0 ;  /* 0x00000000000c72ca */ /* 0x000fc400000e0000 */
[----:B-----5:R-:W-:-:S03]  /*1b410*/  R2UR UR13, R8 ;  /* 0x00000000080d72ca */ /* 0x020fc600000e0000 */
[----:B------:R-:W-:-:S04]  /*1b420*/  UIADD3 UR9, UR9, 0x16830, URZ ;  /* 0x0001683009097890 */ /* 0x000fc8000fffe03f */
[----:B------:R-:W-:Y:S02]  /*1b430*/  ULEA UR11, UR11, UR4, 0x7 ;  /* 0x000000040b0b7291 */ /* 0x000fe4000f8e383f */
[----:B------:R-:W-:Y:S01]  /*1b440*/  UIADD3 UR8, UR8, 0xe400, URZ ;  /* 0x0000e40008087890 */ /* 0x000fe2000fffe03f */
[----:B------:R-:W-:-:S08]  /*1b450*/  UMOV UR4, 0x0 ;  /* 0x0000000000047882 */ /* 0x000fd00000000000 */
[----:B------:R0:W-:Y:S02]  /*1b460*/  UTMALDG.4D [UR8], [UR6], desc[UR4] ;  /* 0x00000408060075b4 */ /* 0x0001e40008019000 */
[----:B0-----:R-:W-:Y:S01]  /*1b470*/  NOP ;  /* 0x0000000000007918 */ /* 0x001fe20000000000 */
.L_x_11837:
[----:B------:R-:W2:Y:S01]  /*1b480*/  LDL.LU R5, [R1+0x4] ;  /* 0x0000040001057983 */ /* 0x000ea20000300800 */
[----:B------:R-:W-:Y:S05]  /*1b490*/  WARPSYNC.ALL ;  /* 0x0000000000007948 */ /* 0x000fea0003800000 */
[----:B------:R-:W-:Y:S02]  /*1b4a0*/  ELECT P0, URZ, PT ;  /* 0x00000000003f782f */ /* 0x000fe40003800000 */
[----:B------:R-:W-:Y:S01]  /*1b4b0*/  R2UR UR9, R27 ;  /* 0x000000001b0972ca */ /* 0x000fe200000e0000 */
[----:B------:R-:W-:-:S10]  /*1b4c0*/  UIADD3 UR4, UP0, UR40, 0x270, URZ ;  /* 0x0000027028047890 */ /* 0x000fd4000ff1e03f */
        /* <DEDUP_REMOVED lines=9> */
[----:B------:R-:W-:Y:S01]  /*1b560*/  BAR.SYNC.DEFER_BLOCKING 0x8, 0x1a0 ;  /* 0x0206800000007b1d */ /* 0x000fe20000010000 */
[----:B------:R-:W-:-:S02]  /*1b570*/  UIADD3 UR8, UR9, 0x8400, URZ ;  /* 0x0000840009087890 */ /* 0x000fc4000fffe03f */
[----:B------:R-:W-:-:S03]  /*1b580*/  UIADD3 UR9, UR9, 0x16800, URZ ;  /* 0x0001680009097890 */ /* 0x000fc6000fffe03f */
[----:B------:R0:W-:Y:S06]  /*1b590*/  @P0 SYNCS.ARRIVE.TRANS64 RZ, [R27+URZ+0x16800], R4 ;  /* 0x016800041bff09a7 */ /* 0x0001ec000800003f */
        /* <DEDUP_REMOVED lines=9> */
.L_x_11975:
[----:B------:R-:W-:Y:S05]  /*1b630*/  BSYNC B0 ;  /* 0x0000000000007941 */ /* 0x000fea0003800000 */
.L_x_11841:
[----:B------:R-:W2:Y:S01]  /*1b640*/  LDL R5, [R1] ;  /* 0x0000000001057983 */ /* 0x000ea20000100800 */
[----:B------:R-:W-:Y:S01]  /*1b650*/  BSSY B0, `(.L_x_11843) ;  /* 0x000012c000007945 */ /* 0x000fe20003800000 */
[----:B--2---:R-:W-:-:S05]  /*1b660*/  VIADD R9, R5, 0xfffffffe ;  /* 0xfffffffe05097836 */ /* 0x004fca0000000000 */
[----:B------:R-:W-:-:S13]  /*1b670*/  ISETP.GE.AND P0, PT, R9, R29, PT ;  /* 0x0000001d0900720c */ /* 0x000fda0003f06270 */
[----:B------:R-:W-:Y:S05]  /*1b680*/  @!P0 BRA `(.L_x_11844) ;  /* 0x0000001000a08947 */ /* 0x000fea0003800000 */
[----:B0-----:R-:W-:Y:S01]  /*1b690*/  IMAD.MOV R4, RZ, RZ, -R5 ;  /* 0x000000ffff047224 */ /* 0x001fe200078e0a05 */
[----:B------:R-:W-:Y:S01]  /*1b6a0*/  LOP3.LUT R13, RZ, R29, RZ, 0x33, !PT ;  /* 0x0000001dff0d7212 */ /* 0x000fe200078e33ff */
[----:B------:R-:W-:Y:S03]  /*1b6b0*/  BSSY B1, `(.L_x_11845) ;  /* 0x0000065000017945 */ /* 0x000fe60003800000 */
[----:B------:R-:W-:-:S05]  /*1b6c0*/  VIADDMNMX R13, R4, 0x1, R13, !PT ;  /* 0x00000001040d7846 */ /* 0x000fca000780010d */
        /* <DEDUP_REMOVED lines=33> */
.L_x_11849:
[----:B0-----:R-:W-:Y:S01]  /*1b8e0*/  IMAD R3, R10, 0x8, R27 ;  /* 0x000000080a037824 */ /* 0x001fe200078e021b */
[----:B------:R-:W-:-:S04]  /*1b8f0*/  SHF.L.U32 R2, R14, 0x1f, RZ ;  /* 0x0000001f0e027819 */ /* 0x000fc800000006ff */
[----:B------:R-:W0:Y:S02]  /*1b900*/  SYNCS.PHASECHK.TRANS64.TRYWAIT P0, [R3+URZ+0x16840], R2 ;  /* 0x01684002030075a7 */ /* 0x000e24000800017f */
[----:B0-----:R-:W-:Y:S05]  /*1b910*/  @!P0 BRA `(.L_x_11850) ;  /* 0x0000003400a08947 */ /* 0x001fea0003800000 */
.L_x_11976:
        /* <DEDUP_REMOVED lines=9> */
.L_x_11851:
        /* <DEDUP_REMOVED lines=15> */
[----:B------:R-:W-:Y:S02]  /*1baa0*/  ULEA UR11, UR11, UR4, 0x7 ;  /* 0x000000040b0b7291 */ /* 0x000fe4000f8e383f */
[----:B------:R-:W-:Y:S01]  /*1bab0*/  UIADD3 UR8, UR8, 0xe400, URZ ;  /* 0x0000e40008087890 */ /* 0x000fe2000fffe03f */
[----:B------:R-:W-:-:S08]  /*1bac0*/  UMOV UR4, 0x0 ;  /* 0x0000000000047882 */ /* 0x000fd00000000000 */
[----:B------:R0:W-:Y:S01]  /*1bad0*/  UTMALDG.4D [UR8], [UR6], desc[UR4] ;  /* 0x00000408060075b4 */ /* 0x0001e20008019000 */
[----:B------:R-:W2:Y:S02]  /*1bae0*/  SYNCS.PHASECHK.TRANS64.TRYWAIT P0, [R2+URZ+0x60], R5 ;  /* 0x00006005020075a7 */ /* 0x000ea4000800017f */
[----:B0-2---:R-:W-:Y:S05]  /*1baf0*/  @!P0 BRA `(.L_x_11852) ;  /* 0x00000034003c8947 */ /* 0x005fea0003800000 */
.L_x_11977:
[----:B------:R-:W-:Y:S05]  /*1bb00*/  @P1 BRA `(.L_x_11853) ;  /* 0x0000000000181947 */ /* 0x000fea0003800000 */
[----:B------:R-:W-:Y:S01]  /*1bb10*/  ISETP.NE.AND P0, PT, R28, RZ, PT ;  /* 0x000000ff1c00720c */ /* 0x000fe20003f05270 */
[----:B0-----:R-:W-:Y:S02]  /*1bb20*/  IMAD R2, R22, 0x8, R27 ;  /* 0x0000000816027824 */ /* 0x001fe400078e021b */
[----:B------:R-:W-:-:S04]  /*1bb30*/  IMAD.MOV.U32 R3, RZ, RZ, 0x4000 ;  /* 0x00004000ff037424 */ /* 0x000fc800078e00ff */
[----:B------:R2:W-:Y:S06]  /*1bb40*/  SYNCS.ARRIVE.TRANS64 RZ, [R2+URZ+0x16850], R3 ;  /* 0x0168500302ff79a7 */ /* 0x0005ec000800003f */
[----:B------:R-:W-:Y:S05]  /*1bb50*/  @!P0 BRA `(.L_x_11853) ;  /* 0x0000000000048947 */ /* 0x000fea0003800000 */
[----:B------:R-:W-:Y:S01]  /*1bb60*/  BPT.TRAP 0x1 ;  /* 0x000000040000795c */ /* 0x000fe20000300000 */
.L_x_11853:
        /* <DEDUP_REMOVED lines=20> */
.L_x_11848:
[----:B------:R-:W-:Y:S05]  /*1bcb0*/  BSYNC B2 ;  /* 0x0000000000027941 */ /* 0x000fea0003800000 */
.L_x_11847:
[----:B------:R-:W2:Y:S01]  /*1bcc0*/  LDL R2, [R1] ;  /* 0x0000000001027983 */ /* 0x000ea20000100800 */
[----:B------:R-:W-:Y:S02]  /*1bcd0*/  IMAD.MOV.U32 R22, RZ, RZ, R10 ;  /* 0x000000ffff167224 */ /* 0x000fe400078e000a */
[----:B------:R-:W-:Y:S02]  /*1bce0*/  IMAD.MOV.U32 R24, RZ, RZ, R14 ;  /* 0x000000ffff187224 */ /* 0x000fe400078e000e */
[----:B--2---:R-:W-:-:S07]  /*1bcf0*/  VIADD R9, R2, 0xfffffffd ;  /* 0xfffffffd02097836 */ /* 0x004fce0000000000 */
.L_x_11846:
[----:B------:R-:W-:Y:S05]  /*1bd00*/  BSYNC B1 ;  /* 0x0000000000017941 */ /* 0x000fea0003800000 */
.L_x_11845:
[----:B------:R-:W2:Y:S01]  /*1bd10*/  LDL.LU R2, [R1] ;  /* 0x0000000001027983 */ /* 0x000ea20000300800 */
[----:B------:R-:W-:Y:S01]  /*1bd20*/  VIADD R13, R13, 0xfffffffe ;  /* 0xfffffffe0d0d7836 */ /* 0x000fe20000000000 */
[----:B--2---:R-:W-:-:S04]  /*1bd30*/  LOP3.LUT R2, RZ, R2, RZ, 0x33, !PT ;  /* 0x00000002ff027212 */ /* 0x004fc800078e33ff */
[----:B------:R-:W-:-:S13]  /*1bd40*/  ISETP.NE.AND P0, PT, R13, R2, PT ;  /* 0x000000020d00720c */ /* 0x000fda0003f05270 */
[----:B------:R-:W-:Y:S05]  /*1bd50*/  @!P0 BRA `(.L_x_11844) ;  /* 0x0000000800ec8947 */ /* 0x000fea0003800000 */
[----:B------:R-:W-:-:S07]  /*1bd60*/  IMAD.MOV.U32 R4, RZ, RZ, R8 ;  /* 0x000000ffff047224 */ /* 0x000fce00078e0008 */
.L_x_11868:
[----:B------:R-:W-:Y:S01]  /*1bd70*/  VIADD R10, R22, 0x1 ;  /* 0x00000001160a7836 */ /* 0x000fe20000000000 */
[----:B------:R-:W-:Y:S05]  /*1bd80*/  YIELD ;  /* 0x0000000000007946 */ /* 0x000fea0003800000 */
[----:B------:R-:W-:Y:S01]  /*1bd90*/  ISETP.NE.AND P0, PT, R10, 0x2, PT ;  /* 0x000000020a00780c */ /* 0x000fe20003f05270 */
[----:B------:R-:W-:Y:S03]  /*1bda0*/  BSSY B1, `(.L_x_11854) ;  /* 0x0000057000017945 */ /* 0x000fe60003800000 */
[----:B0-----:R-:W-:-:S02]  /*1bdb0*/  SEL R11, RZ, 0x1, P0 ;  /* 0x00000001ff0b7807 */ /* 0x001fc40000000000 */
[----:B------:R-:W-:Y:S02]  /*1bdc0*/  SEL R10, R10, RZ, P0 ;  /* 0x000000ff0a0a7207 */ /* 0x000fe40000000000 */
[----:B------:R-:W-:Y:S01]  /*1bdd0*/  LOP3.LUT R11, R24, R11, RZ, 0x3c, !PT ;  /* 0x0000000b180b7212 */ /* 0x000fe200078e3cff */
[----:B--2---:R-:W-:Y:S06]  /*1bde0*/  @!P6 BRA `(.L_x_11855) ;  /* 0x000000040048e947 */ /* 0x004fec0003800000 */
        /* <DEDUP_REMOVED lines=23> */
.L_x_11856:
[----:B------:R-:W-:Y:S01]  /*1bf60*/  IMAD R3, R10, 0x8, R27 ;  /* 0x000000080a037824 */ /* 0x000fe200078e021b */
[----:B------:R-:W-:-:S04]  /*1bf70*/  SHF.L.U32 R2, R11, 0x1f, RZ ;  /* 0x0000001f0b027819 */ /* 0x000fc800000006ff */
[----:B------:R-:W2:Y:S02]  /*1bf80*/  SYNCS.PHASECHK.TRANS64.TRYWAIT P0, [R3+URZ+0x16840], R2 ;  /* 0x01684002030075a7 */ /* 0x000ea4000800017f */
[----:B--2---:R-:W-:Y:S05]  /*1bf90*/  @!P0 BRA `(.L_x_11857) ;  /* 0x0000003000288947 */ /* 0x004fea0003800000 */
.L_x_11978:
        /* <DEDUP_REMOVED lines=9> */
.L_x_11858:
        /* <DEDUP_REMOVED lines=19> */
[----:B------:R-:W2:Y:S02]  /*1c160*/  SYNCS.PHASECHK.TRANS64.TRYWAIT P1, [R3+URZ+0x60], R24 ;  /* 0x00006018030075a7 */ /* 0x000ea4000802017f */
[----:B0-2---:R-:W-:Y:S05]  /*1c170*/  @!P1 BRA `(.L_x_11859) ;  /* 0x0000002c00c49947 */ /* 0x005fea0003800000 */
.L_x_11979:
[----:B------:R-:W-:Y:S05]  /*1c180*/  @P0 BRA `(.L_x_11860) ;  /* 0x0000000000140947 */ /* 0x000fea0003800000 */
[----:B------:R-:W-:Y:S01]  /*1c190*/  ISETP.NE.AND P1, PT, R28, RZ, PT ;  /* 0x000000ff1c00720c */ /* 0x000fe20003f25270 */
[----:B------:R-:W-:-:S04]  /*1c1a0*/  IMAD.MOV.U32 R2, RZ, RZ, 0x4000 ;  /* 0x00004000ff027424 */ /* 0x000fc800078e00ff */
[----:B------:R2:W-:Y:S08]  /*1c1b0*/  SYNCS.ARRIVE.TRANS64 RZ, [R3+URZ+0x50], R2 ;  /* 0x0000500203ff79a7 */ /* 0x0005f0000800003f */
[----:B------:R-:W-:Y:S05]  /*1c1c0*/  @!P1 BRA `(.L_x_11860) ;  /* 0x0000000000049947 */ /* 0x000fea0003800000 */
[----:B------:R-:W-:Y:S01]  /*1c1d0*/  BPT.TRAP 0x1 ;  /* 0x000000040000795c */ /* 0x000fe20000300000 */
.L_x_11860:
        /* <DEDUP_REMOVED lines=18> */
[----:B---3--:R-:W-:Y:S01]  /*1c300*/  NOP ;  /* 0x0000000000007918 */ /* 0x008fe20000000000 */
.L_x_11855:
[----:B------:R-:W-:Y:S05]  /*1c310*/  BSYNC B1 ;  /* 0x0000000000017941 */ /* 0x000fea0003800000 */
.L_x_11854:
        /* <DEDUP_REMOVED lines=31> */
.L_x_11863:
[----:B--2---:R-:W-:Y:S02]  /*1c510*/  LEA R2, R22, R27, 0x3 ;  /* 0x0000001b16027211 */ /* 0x004fe400078e18ff */
[----:B------:R-:W-:-:S04]  /*1c520*/  SHF.L.U32 R3, R24, 0x1f, RZ ;  /* 0x0000001f18037819 */ /* 0x000fc800000006ff */
[----:B------:R-:W2:Y:S02]  /*1c530*/  SYNCS.PHASECHK.TRANS64.TRYWAIT P0, [R2+URZ+0x16840], R3 ;  /* 0x01684003020075a7 */ /* 0x000ea4000800017f */
[----:B--2---:R-:W-:Y:S05]  /*1c540*/  @!P0 BRA `(.L_x_11864) ;  /* 0x0000002800e48947 */ /* 0x004fea0003800000 */
.L_x_11980:
        /* <DEDUP_REMOVED lines=9> */
.L_x_11865:
[----:B0-2---:R-:W-:Y:S01]  /*1c5e0*/  VIADD R3, R27, 0x16800 ;  /* 0x000168001b037836 */ /* 0x005fe20000000000 */
[----:B------:R-:W-:Y:S01]  /*1c5f0*/  R2UR UR11, R14 ;  /* 0x000000000e0b72ca */ /* 0x000fe200000e0000 */
[----:B------:R-:W-:Y:S01]  /*1c600*/  UIADD3 UR6, UP0, UR40, 0x370, URZ ;  /* 0x0000037028067890 */ /* 0x000fe2000ff1e03f */
[----:B------:R-:W-:Y:S01]  /*1c610*/  R2UR UR4, R23 ;  /* 0x00000000170472ca */ /* 0x000fe200000e0000 */
[----:B------:R-:W-:Y:S01]  /*1c620*/  IMAD R2, R22, 0x8, R3 ;  /* 0x0000000816027824 */ /* 0x000fe200078e0203 */
[----:B------:R-:W-:Y:S01]  /*1c630*/  R2UR UR12, R0 ;  /* 0x00000000000c72ca */ /* 0x000fe200000e0000 */
[----:B------:R-:W-:Y:S01]  /*1c640*/  UIADD3.X UR7, URZ, UR41, URZ, UP0, !UPT ;  /* 0x000000293f077290 */ /* 0x000fe200087fe43f */
[----:B-----5:R-:W-:Y:S01]  /*1c650*/  R2UR UR13, R4 ;  /* 0x00000000040d72ca */ /* 0x020fe200000e0000 */
[----:B------:R-:W-:Y:S01]  /*1c660*/  UMOV UR5, 0x14f00000 ;  /* 0x14f0000000057882 */ /* 0x000fe20000000000 */
[----:B------:R-:W-:Y:S01]  /*1c670*/  R2UR UR9, R2 ;  /* 0x00000000020972ca */ /* 0x000fe200000e0000 */
[----:B------:R-:W-:Y:S01]  /*1c680*/  IMAD R2, R22, 0x4000, R27 ;  /* 0x0000400016027824 */ /* 0x000fe200078e021b */
[----:B------:R-:W-:Y:S01]  /*1c690*/  SHF.L.U32 R11, R11, 0x1f, RZ ;  /* 0x0000001f0b0b7819 */ /* 0x000fe200000006ff */
[----:B------:R-:W-:-:S03]  /*1c6a0*/  UMOV UR10, URZ ;  /* 0x0000003f000a7c82 */ /* 0x000fc60008000000 */
[----:B------:R-:W-:Y:S01]  /*1c6b0*/  R2UR UR8, R2 ;  /* 0x00000000020872ca */ /* 0x000fe200000e0000 */
[----:B------:R-:W-:Y:S01]  /*1c6c0*/  ULEA UR11, UR11, UR4, 0x7 ;  /* 0x000000040b0b7291 */ /* 0x000fe2000f8e383f */
[----:B------:R-:W-:Y:S02]  /*1c6d0*/  IMAD R2, R10, 0x8, R3 ;  /* 0x000000080a027824 */ /* 0x000fe400078e0203 */
[----:B------:R-:W-:-:S03]  /*1c6e0*/  UMOV UR4, 0x0 ;  /* 0x0000000000047882 */ /* 0x000fc60000000000 */
[----:B------:R-:W-:-:S06]  /*1c6f0*/  UIADD3 UR9, UR9, 0x30, URZ ;  /* 0x0000003009097890 */ /* 0x000fcc000fffe03f */
[----:B------:R-:W-:-:S09]  /*1c700*/  UIADD3 UR8, UR8, 0xe400, URZ ;  /* 0x0000e40008087890 */ /* 0x000fd2000fffe03f */
[----:B------:R0:W-:Y:S01]  /*1c710*/  UTMALDG.4D [UR8], [UR6], desc[UR4] ;  /* 0x00000408060075b4 */ /* 0x0001e20008019000 */
[----:B------:R-:W2:Y:S02]  /*1c720*/  SYNCS.PHASECHK.TRANS64.TRYWAIT P1, [R2+URZ+0x60], R11 ;  /* 0x0000600b020075a7 */ /* 0x000ea4000802017f */
[----:B0-2---:R-:W-:Y:S05]  /*1c730*/  @!P1 BRA `(.L_x_11866) ;  /* 0x00000028007c9947 */ /* 0x005fea0003800000 */
.L_x_11981:
[----:B------:R-:W-:Y:S05]  /*1c740*/  @P0 BRA `(.L_x_11867) ;  /* 0x0000000000140947 */ /* 0x000fea0003800000 */
[----:B------:R-:W-:Y:S01]  /*1c750*/  ISETP.NE.AND P1, PT, R28, RZ, PT ;  /* 0x000000ff1c00720c */ /* 0x000fe20003f25270 */
[----:B------:R-:W-:-:S04]  /*1c760*/  IMAD.MOV.U32 R3, RZ, RZ, 0x4000 ;  /* 0x00004000ff037424 */ /* 0x000fc800078e00ff */
[----:B------:R2:W-:Y:S08]  /*1c770*/  SYNCS.ARRIVE.TRANS64 RZ, [R2+URZ+0x50], R3 ;  /* 0x0000500302ff79a7 */ /* 0x0005f0000800003f */
[----:B------:R-:W-:Y:S05]  /*1c780*/  @!P1 BRA `(.L_x_11867) ;  /* 0x0000000000049947 */ /* 0x000fea0003800000 */
[----:B------:R-:W-:Y:S01]  /*1c790*/  BPT.TRAP 0x1 ;  /* 0x000000040000795c */ /* 0x000fe20000300000 */
.L_x_11867:
        /* <DEDUP_REMOVED lines=19> */
.L_x_11862:
[----:B------:R-:W-:Y:S05]  /*1c8d0*/  BSYNC B1 ;  /* 0x0000000000017941 */ /* 0x000fea0003800000 */
.L_x_11861:
[----:B------:R-:W-:Y:S01]  /*1c8e0*/  ISETP.GT.AND P0, PT, R13, R29, PT ;  /* 0x0000001d0d00720c */ /* 0x000fe20003f04270 */
[----:B------:R-:W-:-:S12]  /*1c8f0*/  VIADD R9, R9, 0xfffffffe ;  /* 0xfffffffe09097836 */ /* 0x000fd80000000000 */
[----:B------:R-:W-:Y:S05]  /*1c900*/  @P0 BRA `(.L_x_11868) ;  /* 0xfffffff400180947 */ /* 0x000fea000383ffff */
.L_x_11844:
[----:B------:R-:W-:Y:S05]  /*1c910*/  BSYNC B0 ;  /* 0x0000000000007941 */ /* 0x000fea0003800000 */
.L_x_11843:
[----:B------:R-:W-:Y:S01]  /*1c920*/  ISETP.NE.AND P0, PT, R28, RZ, PT ;  /* 0x000000ff1c00720c */ /* 0x000fe20003f05270 */
[----:B------:R-:W-:-:S12]  /*1c930*/  BSSY B0, `(.L_x_11869) ;  /* 0x000000e000007945 */ /* 0x000fd80003800000 */
[----:B------:R-:W-:Y:S05]  /*1c940*/  @P0 BRA `(.L_x_11870) ;  /* 0x0000000000300947 */ /* 0x000fea0003800000 */
[----:B------:R-:W3:Y:S01]  /*1c950*/  S2R R9, SR_LANEID ;  /* 0x0000000000097919 */ /* 0x000ee20000000000 */
[----:B------:R-:W-:Y:S01]  /*1c960*/  VOTEU.ANY UR4, UPT, PT ;  /* 0x0000000000047886 */ /* 0x000fe200038e0100 */
[----:B0-2---:R-:W0:Y:S01]  /*1c970*/  LDC.64 R2, c[0x0][0xc38] ;  /* 0x00030e00ff027b82 */ /* 0x005e220000000a00 */
[----:B------:R-:W3:Y:S08]  /*1c980*/  FLO.U32 R4, UR4 ;  /* 0x0000000400047d00 */ /* 0x000ef000080e0000 */
[----:B------:R-:W0:Y:S01]  /*1c990*/  POPC R5, UR4 ;  /* 0x0000000400057d09 */ /* 0x000e220008000000 */
[----:B---3--:R-:W-:-:S13]  /*1c9a0*/  ISETP.EQ.U32.AND P0, PT, R4, R9, PT ;  /* 0x000000090400720c */ /* 0x008fda0003f02070 */
[----:B0-----:R-:W2:Y:S01]  /*1c9b0*/  @P0 ATOMG.E.ADD.STRONG.GPU PT, R3, desc[UR38][R2.64], R5 ;  /* 0x00000005020309a8 */ /* 0x001ea200081ee1e6 */
[----:B------:R-:W0:Y:S02]  /*1c9c0*/  S2R R6, SR_LTMASK ;  /* 0x0000000000067919 */ /* 0x000e240000003900 */
[----:B0-----:R-:W-:-:S04]  /*1c9d0*/  LOP3.LUT R6, R6, UR4, RZ, 0xc0, !PT ;  /* 0x0000000406067c12 */ /* 0x001fc8000f8ec0ff */
[----:B------:R-:W0:Y:S01]  /*1c9e0*/  POPC R9, R6 ;  /* 0x0000000600097309 */ /* 0x000e220000000000 */
[----:B--2---:R-:W0:Y:S02]  /*1c9f0*/  SHFL.IDX PT, R4, R3, R4, 0x1f ;  /* 0x00001f0403047589 */ /* 0x004e2400000e0000 */
[----:B0-----:R-:W-:-:S07]  /*1ca00*/  IADD3 R16, R4, UR37, R9 ;  /* 0x0000002504107c10 */ /* 0x001fce000fffe009 */
.L_x_11870:
[----:B------:R-:W-:Y:S05]  /*1ca10*/  BSYNC B0 ;  /* 0x0000000000007941 */ /* 0x000fea0003800000 */
.L_x_11869:
[----:B------:R-:W-:Y:S04]  /*1ca20*/  BSSY B0, `(.L_x_11871) ;  /* 0x0000020000007945 */ /* 0x000fe80003800000 */
[----:B------:R-:W-:Y:S05]  /*1ca30*/  @!P6 BRA `(.L_x_11872) ;  /* 0x000000000078e947 */ /* 0x000fea0003800000 */
[----:B--2---:R-:W-:Y:S01]  /*1ca40*/  IMAD R3, R22, 0x8, R27 ;  /* 0x0000000816037824 */ /* 0x004fe200078e021b */
[----:B0-----:R-:W-:-:S04]  /*1ca50*/  SHF.L.U32 R2, R24, 0x1f, RZ ;  /* 0x0000001f18027819 */ /* 0x001fc800000006ff */
[----:B------:R-:W0:Y:S02]  /*1ca60*/  SYNCS.PHASECHK.TRANS64.TRYWAIT P0, [R3+URZ+0x16860], R2 ;  /* 0x01686002030075a7 */ /* 0x000e24000800017f */
[----:B0-----:R-:W-:Y:S05]  /*1ca70*/  @!P0 BRA `(.L_x_11873) ;  /* 0x0000002400c08947 */ /* 0x001fea0003800000 */
.L_x_11982:
        /* <DEDUP_REMOVED lines=9> */
.L_x_11874:
        /* <DEDUP_REMOVED lines=16> */
[----:B---3--:R-:W-:Y:S01]  /*1cc10*/  NOP ;  /* 0x0000000000007918 */ /* 0x008fe20000000000 */
.L_x_11872:
[----:B------:R-:W-:Y:S05]  /*1cc20*/  BSYNC B0 ;  /* 0x0000000000007941 */ /* 0x000fea0003800000 */
.L_x_11871:
[----:B------:R-:W-:-:S05]  /*1cc30*/  VIADD R22, R22, 0x1 ;  /* 0x0000000116167836 */ /* 0x000fca0000000000 */
[----:B------:R-:W-:-:S04]  /*1cc40*/  ISETP.NE.AND P0, PT, R22, 0x2, PT ;  /* 0x000000021600780c */ /* 0x000fc80003f05270 */
[----:B0-2---:R-:W-:Y:S02]  /*1cc50*/  SEL R3, RZ, 0x1, P0 ;  /* 0x00000001ff037807 */ /* 0x005fe40000000000 */
[----:B------:R-:W-:Y:S02]  /*1cc60*/  SEL R22, R22, RZ, P0 ;  /* 0x000000ff16167207 */ /* 0x000fe40000000000 */
[----:B------:R-:W-:-:S07]  /*1cc70*/  LOP3.LUT R24, R24, R3, RZ, 0x3c, !PT ;  /* 0x0000000318187212 */ /* 0x000fce00078e3cff */
.L_x_11830:
[----:B------:R-:W-:Y:S05]  /*1cc80*/  BSYNC B6 ;  /* 0x0000000000067941 */ /* 0x000fea0003800000 */
.L_x_11828:
[----:B------:R-:W-:-:S03]  /*1cc90*/  UMOV UR4, 0xffffffff ;  /* 0xffffffff00047882 */ /* 0x000fc60000000000 */
[----:B------:R-:W-:Y:S05]  /*1cca0*/  BRA.DIV UR4, `(.L_x_11875) ;  /* 0x0000002604487947 */ /* 0x000fea000b800000 */
[----:B------:R2:W3:Y:S04]  /*1ccb0*/  SHFL.IDX PT, R4, R16, RZ, 0x1f ;  /* 0x00001fff10047589 */ /* 0x0004e800000e0000 */
[----:B------:R2:W4:Y:S02]  /*1ccc0*/  SHFL.IDX PT, R5, R16, 0x1, 0x1f ;  /* 0x00201f0010057f89 */ /* 0x00052400000e0000 */
.L_x_11986:
        /* <DEDUP_REMOVED lines=11> */
.L_x_11877:
[----:B------:R-:W-:Y:S05]  /*1cd80*/  BSYNC B0 ;  /* 0x0000000000007941 */ /* 0x000fea0003800000 */
.L_x_11876:
        /* <DEDUP_REMOVED lines=23> */
.L_x_11994:
[----:B------:R-:W-:Y:S02]  /*1cf00*/  ULDC UR4, c[0x0][0xc10] ;  /* 0x0003040000047ab9 */ /* 0x000fe40000000800 */
[----:B------:R-:W-:-:S04]  /*1cf10*/  IMAD.U32 R7, RZ, RZ, UR4 ;  /* 0x00000004ff077e24 */ /* 0x000fc8000f8e00ff */
[----:B0-----:R-:W-:-:S04]  /*1cf20*/  IMAD R14, R14, R7, RZ ;  /* 0x000000070e0e7224 */ /* 0x001fc800078e02ff */
[----:B----4-:R-:W-:-:S05]  /*1cf30*/  IMAD.IADD R5, R5, 0x1, R14 ;  /* 0x0000000105057824 */ /* 0x010fca00078e020e */
[----:B---3--:R-:W-:-:S13]  /*1cf40*/  ISETP.GT.AND P0, PT, R5, R4, PT ;  /* 0x000000040500720c */ /* 0x008fda0003f04270 */
[----:B------:R-:W-:Y:S05]  /*1cf50*/  @P0 BRA `(.L_x_11879) ;  /* 0x0000000000ac0947 */ /* 0x000fea0003800000 */
[----:B------:R-:W0:Y:S02]  /*1cf60*/  LDC R0, c[0x0][0xc14] ;  /* 0x00030500ff007b82 */ /* 0x000e240000000800 */
.L_x_11884:
        /* <DEDUP_REMOVED lines=12> */
.L_x_11882:
[----:B------:R-:W-:Y:S05]  /*1d030*/  BSYNC B0 ;  /* 0x0000000000007941 */ /* 0x000fea0003800000 */
.L_x_11881:
        /* <DEDUP_REMOVED lines=23> */
.L_x_12002:
[----:B------:R-:W-:Y:S02]  /*1d1b0*/  ULDC UR4, c[0x0][0xc10] ;  /* 0x0003040000047ab9 */ /* 0x000fe40000000800 */
[----:B------:R-:W-:-:S04]  /*1d1c0*/  IMAD.U32 R7, RZ, RZ, UR4 ;  /* 0x00000004ff077e24 */ /* 0x000fc8000f8e00ff */
[----:B---3--:R-:W-:-:S05]  /*1d1d0*/  IMAD R14, R14, R7, RZ ;  /* 0x000000070e0e7224 */ /* 0x008fca00078e02ff */
[----:B------:R-:W-:-:S04]  /*1d1e0*/  IADD3 R5, R14, R5, RZ ;  /* 0x000000050e057210 */ /* 0x000fc80007ffe0ff */
[----:B------:R-:W-:-:S13]  /*1d1f0*/  ISETP.GT.AND P0, PT, R5, R4, PT ;  /* 0x000000040500720c */ /* 0x000fda0003f04270 */
[----:B------:R-:W-:Y:S05]  /*1d200*/  @!P0 BRA `(.L_x_11884) ;  /* 0xfffffffc00588947 */ /* 0x000fea000383ffff */
.L_x_11879:
[----:B--2---:R-:W-:Y:S01]  /*1d210*/  IMAD.IADD R16, R5, 0x1, -R14 ;  /* 0x0000000105107824 */ /* 0x004fe200078e0a0e */
[----:B------:R-:W-:-:S03]  /*1d220*/  UMOV UR4, 0xffffffff ;  /* 0xffffffff00047882 */ /* 0x000fc60000000000 */
[----:B------:R-:W-:-:S05]  /*1d230*/  IMAD R3, R8, R7, R16 ;  /* 0x0000000708037224 */ /* 0x000fca00078e0210 */
[----:B------:R-:W-:Y:S01]  /*1d240*/  ISETP.GT.AND P6, PT, R3, R4, PT ;  /* 0x000000040300720c */ /* 0x000fe20003fc4270 */
[----:B------:R-:W-:-:S12]  /*1d250*/  BRA.DIV UR4, `(.L_x_11885) ;  /* 0x0000002604c87947 */ /* 0x000fd8000b800000 */
[----:B------:R-:W-:-:S04]  /*1d260*/  VOTE.ANY R3, PT, !P6 ;  /* 0x0000000000037806 */ /* 0x000fc800070e0100 */
[----:B------:R-:W2:Y:S02]  /*1d270*/  POPC R5, R3 ;  /* 0x0000000300057309 */ /* 0x000ea40000000000 */
[----:B--2---:R2:W3:Y:S02]  /*1d280*/  SHFL.IDX PT, R17, R2, R5, 0x1f ;  /* 0x00001f0502117589 */ /* 0x0044e400000e0000 */
.L_x_12006:
[----:B------:R-:W-:Y:S01]  /*1d290*/  ISETP.NE.AND P0, PT, R3, RZ, PT ;  /* 0x000000ff0300720c */ /* 0x000fe20003f05270 */
[----:B------:R-:W-:-:S12]  /*1d2a0*/  IMAD.MOV.U32 R14, RZ, RZ, RZ ;  /* 0x000000ffff0e7224 */ /* 0x000fd800078e00ff */
[----:B------:R-:W-:Y:S05]  /*1d2b0*/  @!P0 BRA `(.L_x_11886) ;  /* 0x0000000000108947 */ /* 0x000fea0003800000 */
[----:B------:R-:W-:Y:S01]  /*1d2c0*/  UMOV UR4, 0xffffffff ;  /* 0xffffffff00047882 */ /* 0x000fe20000000000 */
[----:B------:R-:W-:Y:S02]  /*1d2d0*/  VIADD R12, R5, 0xffffffff ;  /* 0xffffffff050c7836 */ /* 0x000fe40000000000 */
[----:B------:R-:W-:Y:S05]  /*1d2e0*/  BRA.DIV UR4, `(.L_x_11887) ;  /* 0x0000002604ec7947 */ /* 0x000fea000b800000 */
[----:B------:R4:W0:Y:S02]  /*1d2f0*/  SHFL.IDX PT, R14, R8, R12, 0x1f ;  /* 0x00001f0c080e7589 */ /* 0x00082400000e0000 */
.L_x_11886:
[----:B--2---:R-:W2:Y:S01]  /*1d300*/  LDC.64 R2, c[0x0][0xc68] ;  /* 0x00031a00ff027b82 */ /* 0x004ea20000000a00 */
[----:B------:R-:W-:-:S04]  /*1d310*/  IMAD.IADD R19, R5, 0x1, R19 ;  /* 0x0000000105137824 */ /* 0x000fc800078e0213 */
        /* <DEDUP_REMOVED lines=65> */
.L_x_11880:
[----:B------:R-:W-:Y:S01]  /*1d730*/  UMOV UR4, URZ ;  /* 0x0000003f00047c82 */ /* 0x000fe20008000000 */
[----:B------:R-:W-:Y:S01]  /*1d740*/  UMOV UR5, URZ ;  /* 0x0000003f00057c82 */ /* 0x000fe20008000000 */
[----:B------:R-:W-:Y:S01]  /*1d750*/  ULDC UR6, c[0x0][0xc14] ;  /* 0x0003050000067ab9 */ /* 0x000fe20000000800 */
[----:B--2---:R-:W-:Y:S02]  /*1d760*/  IMAD.MOV.U32 R16, RZ, RZ, R4 ;  /* 0x000000ffff107224 */ /* 0x004fe400078e0004 */
[----:B------:R-:W-:Y:S02]  /*1d770*/  IMAD.U32 R17, RZ, RZ, UR4 ;  /* 0x00000004ff117e24 */ /* 0x000fe4000f8e00ff */
[----:B------:R-:W-:Y:S02]  /*1d780*/  IMAD.U32 R18, RZ, RZ, UR5 ;  /* 0x00000005ff127e24 */ /* 0x000fe4000f8e00ff */
[----:B------:R-:W-:-:S07]  /*1d790*/  IMAD.U32 R19, RZ, RZ, UR6 ;  /* 0x00000006ff137e24 */ /* 0x000fce000f8e00ff */
.L_x_11888:
        /* <DEDUP_REMOVED lines=10> */
.L_x_11789:
        /* <DEDUP_REMOVED lines=12> */
.L_x_12009:
[----:B------:R-:W-:Y:S05]  /*1d900*/  BSYNC B0 ;  /* 0x0000000000007941 */ /* 0x000fea0003800000 */
.L_x_11890:
[----:B------:R-:W-:-:S03]  /*1d910*/  UMOV UR4, 0xffffffff ;  /* 0xffffffff00047882 */ /* 0x000fc60000000000 */
[----:B------:R-:W-:Y:S05]  /*1d920*/  BRA.DIV UR4, `(.L_x_11892) ;  /* 0x0000002204947947 */ /* 0x000fea000b800000 */
[----:B0-----:R-:W0:Y:S02]  /*1d930*/  S2R R0, SR_TID.X ;  /* 0x0000000000007919 */ /* 0x001e240000002100 */
[----:B0-----:R-:W-:-:S04]  /*1d940*/  SHF.R.U32.HI R0, RZ, 0x5, R0 ;  /* 0x00000005ff007819 */ /* 0x001fc80000011600 */
[----:B------:R-:W-:-:S05]  /*1d950*/  LOP3.LUT R0, R0, 0x3, RZ, 0xc0, !PT ;  /* 0x0000000300007812 */ /* 0x000fca00078ec0ff */
[----:B------:R0:W2:Y:S02]  /*1d960*/  SHFL.IDX PT, R14, R0, RZ, 0x1f ;  /* 0x00001fff000e7589 */ /* 0x0000a400000e0000 */
.L_x_12012:
[----:B--2---:R-:W-:-:S13]  /*1d970*/  ISETP.NE.AND P0, PT, R14, RZ, PT ;  /* 0x000000ff0e00720c */ /* 0x004fda0003f05270 */
[----:B------:R-:W-:Y:S05]  /*1d980*/  @P0 BRA `(.L_x_11567) ;  /* 0x0000000000880947 */ /* 0x000fea0003800000 */
[----:B------:R-:W-:-:S03]  /*1d990*/  UMOV UR4, 0xffffffff ;  /* 0xffffffff00047882 */ /* 0x000fc60000000000 */
[----:B------:R-:W-:Y:S05]  /*1d9a0*/  BRA.DIV UR4, `(.L_x_11893) ;  /* 0x0000002204a87947 */ /* 0x000fea000b800000 */
[----:B------:R-:W-:-:S13]  /*1d9b0*/  ELECT P6, URZ, PT ;  /* 0x00000000003f782f */ /* 0x000fda00038c0000 */
.L_x_12015:
[----:B------:R-:W-:Y:S05]  /*1d9c0*/  @!P6 BRA `(.L_x_11567) ;  /* 0x000000000078e947 */ /* 0x000fea0003800000 */
[----:B------:R-:W-:-:S06]  /*1d9d0*/  ULOP3.LUT UR4, UR36, 0x2, URZ, 0xfc, !UPT ;  /* 0x0000000224047892 */ /* 0x000fcc000f8efc3f */
[----:B0-----:R-:W-:-:S04]  /*1d9e0*/  MOV R0, UR4 ;  /* 0x0000000400007c02 */ /* 0x001fc80008000f00 */
[----:B------:R-:W-:-:S13]  /*1d9f0*/  ISETP.NE.AND P2, PT, R0, 0x3, PT ;  /* 0x000000030000780c */ /* 0x000fda0003f45270 */
[----:B------:R-:W-:Y:S05]  /*1da00*/  @!P2 BRA `(.L_x_11894) ;  /* 0x000000000004a947 */ /* 0x000fea0003800000 */
[----:B------:R-:W-:Y:S01]  /*1da10*/  BPT.TRAP 0x1 ;  /* 0x000000040000795c */ /* 0x000fe20000300000 */
.L_x_11894:
        /* <DEDUP_REMOVED lines=12> */
.L_x_12016:
[----:B------:R-:W2:Y:S02]  /*1dae0*/  SYNCS.PHASECHK.TRANS64.TRYWAIT P0, [R3+URZ], R0 ;  /* 0x00000000030075a7 */ /* 0x000ea4000800017f */
[----:B--2---:R-:W-:Y:S05]  /*1daf0*/  @!P0 BRA `(.L_x_11896) ;  /* 0x0000002000888947 */ /* 0x004fea0003800000 */
.L_x_12017:
[----:B------:R-:W-:Y:S05]  /*1db00*/  @!P2 BRA `(.L_x_11897) ;  /* 0x000000000004a947 */ /* 0x000fea0003800000 */
[----:B------:R-:W-:Y:S01]  /*1db10*/  BPT.TRAP 0x1 ;  /* 0x000000040000795c */ /* 0x000fe20000300000 */
.L_x_11897:
[----:B--2---:R-:W-:-:S04]  /*1db20*/  VIADD R3, R9, 0x16860 ;  /* 0x0001686009037836 */ /* 0x004fc80000000000 */
[----:B------:R-:W-:-:S04]  /*1db30*/  IMAD R5, R22, 0x8, R3 ;  /* 0x0000000816057824 */ /* 0x000fc800078e0203 */
[----:B------:R-:W2:Y:S02]  /*1db40*/  SYNCS.PHASECHK.TRANS64.TRYWAIT P0, [R5+URZ], R2 ;  /* 0x00000002050075a7 */ /* 0x000ea4000800017f */
[----:B--2---:R-:W-:Y:S05]  /*1db50*/  @!P0 BRA `(.L_x_11898) ;  /* 0x0000002000848947 */ /* 0x004fea0003800000 */
.L_x_12018:
[----:B------:R-:W-:-:S07]  /*1db60*/  IMAD R3, R4, 0x8, R3 ;  /* 0x0000000804037824 */ /* 0x000fce00078e0203 */
.L_x_11899:
[----:B---3--:R3:W4:Y:S02]  /*1db70*/  SYNCS.PHASECHK.TRANS64.TRYWAIT P0, [R3+URZ], R0 ;  /* 0x00000000030075a7 */ /* 0x008724000800017f */
[----:B----4-:R-:W-:Y:S05]  /*1db80*/  @!P0 NANOSLEEP.SYNCS 0x989680 ;  /* 0x009896800000895d */ /* 0x010fea0003900000 */
[----:B------:R-:W4:Y:S02]  /*1db90*/  @!P0 SYNCS.PHASECHK.TRANS64 P0, [R3+URZ], R0 ;  /* 0x00000000030085a7 */ /* 0x000f24000800007f */
[----:B----4-:R-:W-:Y:S05]  /*1dba0*/  @!P0 BRA `(.L_x_11899) ;  /* 0xfffffffc00f08947 */ /* 0x010fea000383ffff */
.L_x_11567:
[----:B------:R-:W-:Y:S05]  /*1dbb0*/  BSYNC B7 ;  /* 0x0000000000077941 */ /* 0x000fea0003800000 */
.L_x_11564:
[----:B------:R-:W-:Y:S05]  /*1dbc0*/  EXIT ;  /* 0x000000000000794d */ /* 0x000fea0003800000 */
.L_x_11593:
[----:B0-----:R0:W1:Y:S02]  /*1dbd0*/  SYNCS.PHASECHK.TRANS64.TRYWAIT P6, [R86+URZ+0x16890], R98 ;  /* 0x01689062560075a7 */ /* 0x00106400080c017f */
[----:B-1----:R-:W-:Y:S05]  /*1dbe0*/  @!P6 NANOSLEEP.SYNCS 0x989680 ;  /* 0x009896800000e95d */ /* 0x002fea0003900000 */
[----:B------:R-:W1:Y:S02]  /*1dbf0*/  @!P6 SYNCS.PHASECHK.TRANS64 P6, [R86+URZ+0x16890], R98 ;  /* 0x016890625600e5a7 */ /* 0x000e6400080c007f */
[----:B-1----:R-:W-:Y:S05]  /*1dc00*/  @!P6 BRA `(.L_x_11593) ;  /* 0xfffffffc00f0e947 */ /* 0x002fea000383ffff */
[----:B------:R-:W-:Y:S05]  /*1dc10*/  BRA `(.L_x_11900) ;  /* 0xfffffe5000247947 */ /* 0x000fea000383ffff */
.L_x_11613:
[----:B0-----:R0:W1:Y:S02]  /*1dc20*/  SYNCS.PHASECHK.TRANS64.TRYWAIT P5, [R86+URZ+0x16890], R98 ;  /* 0x01689062560075a7 */ /* 0x00106400080a017f */
[----:B-1----:R-:W-:Y:S05]  /*1dc30*/  @!P5 NANOSLEEP.SYNCS 0x989680 ;  /* 0x009896800000d95d */ /* 0x002fea0003900000 */
[----:B------:R-:W1:Y:S02]  /*1dc40*/  @!P5 SYNCS.PHASECHK.TRANS64 P5, [R86+URZ+0x16890], R98 ;  /* 0x016890625600d5a7 */ /* 0x000e6400080a007f */
[----:B-1----:R-:W-:Y:S05]  /*1dc50*/  @!P5 BRA `(.L_x_11613) ;  /* 0xfffffffc00f0d947 */ /* 0x002fea000383ffff */
[----:B------:R-:W-:Y:S05]  /*1dc60*/  BRA `(.L_x_11901) ;  /* 0xfffffe6000ac7947 */ /* 0x000fea000383ffff */
.L_x_11622:
[----:B0-----:R0:W1:Y:S02]  /*1dc70*/  SYNCS.PHASECHK.TRANS64.TRYWAIT P4, [R86+URZ+0x16890], R98 ;  /* 0x01689062560075a7 */ /* 0x001064000808017f */
[----:B-1----:R-:W-:Y:S05]  /*1dc80*/  @!P4 NANOSLEEP.SYNCS 0x989680 ;  /* 0x009896800000c95d */ /* 0x002fea0003900000 */
[----:B------:R-:W1:Y:S02]  /*1dc90*/  @!P4 SYNCS.PHASECHK.TRANS64 P4, [R86+URZ+0x16890], R98 ;  /* 0x016890625600c5a7 */ /* 0x000e64000808007f */
[----:B-1----:R-:W-:Y:S05]  /*1dca0*/  @!P4 BRA `(.L_x_11622) ;  /* 0xfffffffc00f0c947 */ /* 0x002fea000383ffff */
[----:B------:R-:W-:Y:S05]  /*1dcb0*/  BRA `(.L_x_11902) ;  /* 0xfffffe7000bc7947 */ /* 0x000fea000383ffff */
.L_x_11628:
[----:B--2---:R2:W3:Y:S02]  /*1dcc0*/  SYNCS.PHASECHK.TRANS64.TRYWAIT P3, [R86+URZ+0x168b0], R98 ;  /* 0x0168b062560075a7 */ /* 0x0044e4000806017f */
[----:B---3--:R-:W-:Y:S05]  /*1dcd0*/  @!P3 NANOSLEEP.SYNCS 0x989680 ;  /* 0x009896800000b95d */ /* 0x008fea0003900000 */
[----:B------:R-:W3:Y:S02]  /*1dce0*/  @!P3 SYNCS.PHASECHK.TRANS64 P3, [R86+URZ+0x168b0], R98 ;  /* 0x0168b0625600b5a7 */ /* 0x000ee4000806007f */
[----:B---3--:R-:W-:Y:S05]  /*1dcf0*/  @!P3 BRA `(.L_x_11628) ;  /* 0xfffffffc00f0b947 */ /* 0x008fea000383ffff */
[----:B------:R-:W-:Y:S05]  /*1dd00*/  BRA `(.L_x_11903) ;  /* 0xfffffe7400507947 */ /* 0x000fea000383ffff */
.L_x_11644:
[----:B------:R-:W-:Y:S01]  /*1dd10*/  BSSY B0, `(.L_x_11904) ;  /* 0x0000008000007945 */ /* 0x000fe20003800000 */
[----:B------:R-:W-:Y:S02]  /*1dd20*/  IMAD.MOV.U32 R13, RZ, RZ, R24 ;  /* 0x000000ffff0d7224 */ /* 0x000fe400078e0018 */
[----:B------:R-:W-:Y:S02]  /*1dd30*/  IMAD.MOV.U32 R12, RZ, RZ, RZ ;  /* 0x000000ffff0c7224 */ /* 0x000fe400078e00ff */
[----:B------:R-:W-:Y:S02]  /*1dd40*/  IMAD.MOV.U32 R11, RZ, RZ, 0x1f ;  /* 0x0000001fff0b7424 */ /* 0x000fe400078e00ff */
[----:B------:R-:W-:-:S07]  /*1dd50*/  IMAD.MOV.U32 R15, RZ, RZ, -0x1 ;  /* 0xffffffffff0f7424 */ /* 0x000fce00078e00ff */
[----:B0----5:R-:W-:Y:S05]  /*1dd60*/  WARPSYNC.COLLECTIVE R15, `(.L_x_11905) ;  /* 0x000000000f087348 */ /* 0x021fea0003c00000 */
[----:B0-----:R0:W1:Y:S02]  /*1dd70*/  SHFL.IDX P6, R14, R13, R12, R11 ;  /* 0x0000000c0d0e7389 */ /* 0x00106400000c000b */
[----:B01---5:R-:W-:Y:S01]  /*1dd80*/  ENDCOLLECTIVE ;  /* 0x000000000000791b */ /* 0x023fe20003800000 */
.L_x_11905:
[----:B------:R-:W-:Y:S05]  /*1dd90*/  BSYNC B0 ;  /* 0x0000000000007941 */ /* 0x000fea0003800000 */
.L_x_11904:
[----:B------:R0:W-:Y:S01]  /*1dda0*/  STL [R1+0x10], R14 ;  /* 0x0000100e01007387 */ /* 0x0001e20000100800 */
[----:B------:R-:W-:Y:S05]  /*1ddb0*/  BRA `(.L_x_11906) ;  /* 0xfffffe7c00887947 */ /* 0x000fea000383ffff */
.L_x_11660:
[----:B------:R-:W-:Y:S01]  /*1ddc0*/  BSSY B1, `(.L_x_11907) ;  /* 0x0000008000017945 */ /* 0x000fe20003800000 */
[----:B0-----:R-:W-:Y:S02]  /*1ddd0*/  IMAD.MOV.U32 R13, RZ, RZ, R5 ;  /* 0x000000ffff0d7224 */ /* 0x001fe400078e0005 */
[----:B------:R-:W-:Y:S02]  /*1dde0*/  IMAD.MOV.U32 R12, RZ, RZ, RZ ;  /* 0x000000ffff0c7224 */ /* 0x000fe400078e00ff */
[----:B------:R-:W-:Y:S02]  /*1ddf0*/  IMAD.MOV.U32 R11, RZ, RZ, 0x1c1f ;  /* 0x00001c1fff0b7424 */ /* 0x000fe400078e00ff */
[----:B------:R-:W-:-:S07]  /*1de00*/  IMAD.MOV.U32 R15, RZ, RZ, -0x1 ;  /* 0xffffffffff0f7424 */ /* 0x000fce00078e00ff */
[----:B-----5:R-:W-:Y:S05]  /*1de10*/  WARPSYNC.COLLECTIVE R15, `(.L_x_11908) ;  /* 0x000000000f087348 */ /* 0x020fea0003c00000 */
[----:B------:R0:W1:Y:S02]  /*1de20*/  SHFL.IDX P6, R14, R13, R12, R11 ;  /* 0x0000000c0d0e7389 */ /* 0x00006400000c000b */
[----:B01---5:R-:W-:Y:S01]  /*1de30*/  ENDCOLLECTIVE ;  /* 0x000000000000791b */ /* 0x023fe20003800000 */
.L_x_11908:
[----:B------:R-:W-:Y:S05]  /*1de40*/  BSYNC B1 ;  /* 0x0000000000017941 */ /* 0x000fea0003800000 */
.L_x_11907:
[----:B------:R-:W-:Y:S05]  /*1de50*/  BRA `(.L_x_11909) ;  /* 0xfffffe8c00187947 */ /* 0x000fea000383ffff */
.L_x_11661:
[----:B------:R-:W-:Y:S01]  /*1de60*/  BSSY B1, `(.L_x_11910) ;  /* 0x0000008000017945 */ /* 0x000fe20003800000 */
[----:B0-----:R-:W-:Y:S01]  /*1de70*/  IMAD.MOV.U32 R13, RZ, RZ, R4 ;  /* 0x000000ffff0d7224 */ /* 0x001fe200078e0004 */
[----:B------:R-:W-:Y:S01]  /*1de80*/  MOV R12, RZ ;  /* 0x000000ff000c7202 */ /* 0x000fe20000000f00 */
[----:B------:R-:W-:Y:S02]  /*1de90*/  IMAD.MOV.U32 R11, RZ, RZ, 0x1c1f ;  /* 0x00001c1fff0b7424 */ /* 0x000fe400078e00ff */
[----:B------:R-:W-:-:S07]  /*1dea0*/  IMAD.MOV.U32 R15, RZ, RZ, -0x1 ;  /* 0xffffffffff0f7424 */ /* 0x000fce00078e00ff */
[----:B-----5:R-:W-:Y:S05]  /*1deb0*/  WARPSYNC.COLLECTIVE R15, `(.L_x_11911) ;  /* 0x000000000f087348 */ /* 0x020fea0003c00000 */
[----:B------:R0:W1:Y:S02]  /*1dec0*/  SHFL.IDX P6, R14, R13, R12, R11 ;  /* 0x0000000c0d0e7389 */ /* 0x00006400000c000b */
[----:B01---5:R-:W-:Y:S01]  /*1ded0*/  ENDCOLLECTIVE ;  /* 0x000000000000791b */ /* 0x023fe20003800000 */
.L_x_11911:
[----:B------:R-:W-:Y:S05]  /*1dee0*/  BSYNC B1 ;  /* 0x0000000000017941 */ /* 0x000fea0003800000 */
.L_x_11910:
[----:B------:R-:W-:Y:S05]  /*1def0*/  BRA `(.L_x_11912) ;  /* 0xfffffe8800f87947 */ /* 0x000fea000383ffff */
.L_x_11662:
        /* <DEDUP_REMOVED lines=8> */
.L_x_11914:
[----:B------:R-:W-:Y:S05]  /*1df80*/  BSYNC B1 ;  /* 0x0000000000017941 */ /* 0x000fea0003800000 */
.L_x_11913:
[----:B------:R-:W-:Y:S05]  /*1df90*/  BRA `(.L_x_11915) ;  /* 0xfffffe8800d87947 */ /* 0x000fea000383ffff */
.L_x_11663:
        /* <DEDUP_REMOVED lines=8> */
.L_x_11917:
[----:B------:R-:W-:Y:S05]  /*1e020*/  BSYNC B1 ;  /* 0x0000000000017941 */ /* 0x000fea0003800000 */
.L_x_11916:
[----:B------:R-:W-:Y:S05]  /*1e030*/  BRA `(.L_x_11918) ;  /* 0xfffffe8800b87947 */ /* 0x000fea000383ffff */
.L_x_11664:
[----:B------:R-:W-:Y:S01]  /*1e040*/  BSSY B1, `(.L_x_11919) ;  /* 0x0000008000017945 */ /* 0x000fe20003800000 */
[----:B0-----:R-:W-:Y:S02]  /*1e050*/  IMAD.MOV.U32 R13, RZ, RZ, R5 ;  /* 0x000000ffff0d7224 */ /* 0x001fe400078e0005 */
[----:B------:R-:W-:Y:S02]  /*1e060*/  IMAD.MOV.U32 R12, RZ, RZ, 0x1 ;  /* 0x00000001ff0c7424 */ /* 0x000fe400078e00ff */
[----:B------:R-:W-:Y:S02]  /*1e070*/  IMAD.MOV.U32 R11, RZ, RZ, 0x1c1f ;  /* 0x00001c1fff0b7424 */ /* 0x000fe400078e00ff */
[----:B------:R-:W-:-:S07]  /*1e080*/  IMAD.MOV.U32 R15, RZ, RZ, -0x1 ;  /* 0xffffffffff0f7424 */ /* 0x000fce00078e00ff */
[----:B-----5:R-:W-:Y:S05]  /*1e090*/  WARPSYNC.COLLECTIVE R15, `(.L_x_11920) ;  /* 0x000000000f087348 */ /* 0x020fea0003c00000 */
[----:B------:R0:W1:Y:S02]  /*1e0a0*/  SHFL.IDX P6, R14, R13, R12, R11 ;  /* 0x0000000c0d0e7389 */ /* 0x00006400000c000b */
[----:B01---5:R-:W-:Y:S01]  /*1e0b0*/  ENDCOLLECTIVE ;  /* 0x000000000000791b */ /* 0x023fe20003800000 */
.L_x_11920:
[----:B------:R-:W-:Y:S05]  /*1e0c0*/  BSYNC B1 ;  /* 0x0000000000017941 */ /* 0x000fea0003800000 */
.L_x_11919:
[----:B------:R-:W-:Y:S05]  /*1e0d0*/  BRA `(.L_x_11921) ;  /* 0xfffffe8800987947 */ /* 0x000fea000383ffff */
.L_x_11665:
[----:B------:R-:W-:Y:S01]  /*1e0e0*/  BSSY B1, `(.L_x_11922) ;  /* 0x0000008000017945 */ /* 0x000fe20003800000 */
[----:B0-----:R-:W-:Y:S01]  /*1e0f0*/  IMAD.MOV.U32 R13, RZ, RZ, R4 ;  /* 0x000000ffff0d7224 */ /* 0x001fe200078e0004 */
[----:B------:R-:W-:Y:S01]  /*1e100*/  MOV R11, 0x1c1f ;  /* 0x00001c1f000b7802 */ /* 0x000fe20000000f00 */
[----:B------:R-:W-:Y:S02]  /*1e110*/  IMAD.MOV.U32 R12, RZ, RZ, 0x1 ;  /* 0x00000001ff0c7424 */ /* 0x000fe400078e00ff */
[----:B------:R-:W-:-:S07]  /*1e120*/  IMAD.MOV.U32 R15, RZ, RZ, -0x1 ;  /* 0xffffffffff0f7424 */ /* 0x000fce00078e00ff */
[----:B-----5:R-:W-:Y:S05]  /*1e130*/  WARPSYNC.COLLECTIVE R15, `(.L_x_11923) ;  /* 0x000000000f087348 */ /* 0x020fea0003c00000 */
[----:B------:R0:W1:Y:S02]  /*1e140*/  SHFL.IDX P6, R14, R13, R12, R11 ;  /* 0x0000000c0d0e7389 */ /* 0x00006400000c000b */
[----:B01---5:R-:W-:Y:S01]  /*1e150*/  ENDCOLLECTIVE ;  /* 0x000000000000791b */ /* 0x023fe20003800000 */
.L_x_11923:
[----:B------:R-:W-:Y:S05]  /*1e160*/  BSYNC B1 ;  /* 0x0000000000017941 */ /* 0x000fea0003800000 */
.L_x_11922:
[----:B------:R-:W-:Y:S05]  /*1e170*/  BRA `(.L_x_11924) ;  /* 0xfffffe88007c7947 */ /* 0x000fea000383ffff */
.L_x_11666:
        /* <DEDUP_REMOVED lines=8> */
.L_x_11926:
[----:B------:R-:W-:Y:S05]  /*1e200*/  BSYNC B1 ;  /* 0x0000000000017941 */ /* 0x000fea0003800000 */
.L_x_11925:
[----:B------:R-:W-:Y:S05]  /*1e210*/  BRA `(.L_x_11927) ;  /* 0xfffffe8800607947 */ /* 0x000fea000383ffff */
.L_x_11667:
        /* <DEDUP_REMOVED lines=8> */
.L_x_11929:
[----:B------:R-:W-:Y:S05]  /*1e2a0*/  BSYNC B1 ;  /* 0x0000000000017941 */ /* 0x000fea0003800000 */
.L_x_11928:
[----:B------:R-:W-:Y:S05]  /*1e2b0*/  BRA `(.L_x_11930) ;  /* 0xfffffe8800447947 */ /* 0x000fea000383ffff */
.L_x_11669:
[----:B0-----:R0:W1:Y:S02]  /*1e2c0*/  SYNCS.PHASECHK.TRANS64.TRYWAIT P2, [R2+URZ+0x16800], R5 ;  /* 0x01680005020075a7 */ /* 0x001064000804017f */
[----:B-1----:R-:W-:Y:S05]  /*1e2d0*/  @!P2 NANOSLEEP.SYNCS 0x989680 ;  /* 0x009896800000a95d */ /* 0x002fea0003900000 */
[----:B------:R-:W1:Y:S02]  /*1e2e0*/  @!P2 SYNCS.PHASECHK.TRANS64 P2, [R2+URZ+0x16800], R5 ;  /* 0x016800050200a5a7 */ /* 0x000e64000804007f */
[----:B-1----:R-:W-:Y:S05]  /*1e2f0*/  @!P2 BRA `(.L_x_11669) ;  /* 0xfffffffc00f0a947 */ /* 0x002fea000383ffff */
[----:B------:R-:W-:Y:S05]  /*1e300*/  BRA `(.L_x_11931) ;  /* 0xfffffe8800cc7947 */ /* 0x000fea000383ffff */
.L_x_11677:
        /* <DEDUP_REMOVED lines=8> */
.L_x_11933:
[----:B------:R-:W-:Y:S05]  /*1e390*/  BSYNC B1 ;  /* 0x0000000000017941 */ /* 0x000fea0003800000 */
.L_x_11932:
[----:B------:R-:W-:Y:S05]  /*1e3a0*/  BRA `(.L_x_11934) ;  /* 0xfffffe9800c07947 */ /* 0x000fea000383ffff */
.L_x_11678:
[----:B------:R-:W-:Y:S01]  /*1e3b0*/  BSSY B1, `(.L_x_11935) ;  /* 0x0000008000017945 */ /* 0x000fe20003800000 */
[----:B------:R-:W-:Y:S01]  /*1e3c0*/  IMAD.MOV.U32 R13, RZ, RZ, R4 ;  /* 0x000000ffff0d7224 */ /* 0x000fe200078e0004 */
[----:B------:R-:W-:Y:S01]  /*1e3d0*/  MOV R15, 0xffffffff ;  /* 0xffffffff000f7802 */ /* 0x000fe20000000f00 */
[----:B------:R-:W-:Y:S02]  /*1e3e0*/  IMAD.MOV.U32 R12, RZ, RZ, RZ ;  /* 0x000000ffff0c7224 */ /* 0x000fe400078e00ff */
[----:B------:R-:W-:-:S07]  /*1e3f0*/  IMAD.MOV.U32 R11, RZ, RZ, 0x1c1f ;  /* 0x00001c1fff0b7424 */ /* 0x000fce00078e00ff */
[----:B-----5:R-:W-:Y:S05]  /*1e400*/  WARPSYNC.COLLECTIVE R15, `(.L_x_11936) ;  /* 0x000000000f087348 */ /* 0x020fea0003c00000 */
[----:B------:R0:W1:Y:S02]  /*1e410*/  SHFL.IDX P6, R14, R13, R12, R11 ;  /* 0x0000000c0d0e7389 */ /* 0x00006400000c000b */
[----:B01---5:R-:W-:Y:S01]  /*1e420*/  ENDCOLLECTIVE ;  /* 0x000000000000791b */ /* 0x023fe20003800000 */
.L_x_11936:
[----:B------:R-:W-:Y:S05]  /*1e430*/  BSYNC B1 ;  /* 0x0000000000017941 */ /* 0x000fea0003800000 */
.L_x_11935:
[----:B------:R-:W-:Y:S05]  /*1e440*/  BRA `(.L_x_11937) ;  /* 0xfffffe9800a07947 */ /* 0x000fea000383ffff */
.L_x_11679:
        /* <DEDUP_REMOVED lines=8> */
.L_x_11939:
[----:B------:R-:W-:Y:S05]  /*1e4d0*/  BSYNC B1 ;  /* 0x0000000000017941 */ /* 0x000fea0003800000 */
.L_x_11938:
[----:B------:R-:W-:Y:S05]  /*1e4e0*/  BRA `(.L_x_11940) ;  /* 0xfffffe9800807947 */ /* 0x000fea000383ffff */
.L_x_11680:
        /* <DEDUP_REMOVED lines=8> */
.L_x_11942:
[----:B------:R-:W-:Y:S05]  /*1e570*/  BSYNC B1 ;  /* 0x0000000000017941 */ /* 0x000fea0003800000 */
.L_x_11941:
[----:B------:R-:W-:Y:S05]  /*1e580*/  BRA `(.L_x_11943) ;  /* 0xfffffe9800607947 */ /* 0x000fea000383ffff */
.L_x_11681:
[----:B------:R-:W-:Y:S01]  /*1e590*/  BSSY B1, `(.L_x_11944) ;  /* 0x0000008000017945 */ /* 0x000fe20003800000 */
[----:B------:R-:W-:Y:S02]  /*1e5a0*/  IMAD.MOV.U32 R13, RZ, RZ, R5 ;  /* 0x000000ffff0d7224 */ /* 0x000fe400078e0005 */
[----:B------:R-:W-:Y:S02]  /*1e5b0*/  IMAD.MOV.U32 R12, RZ, RZ, 0x1 ;  /* 0x00000001ff0c7424 */ /* 0x000fe400078e00ff */
[----:B------:R-:W-:Y:S02]  /*1e5c0*/  IMAD.MOV.U32 R11, RZ, RZ, 0x1c1f ;  /* 0x00001c1fff0b7424 */ /* 0x000fe400078e00ff */
[----:B------:R-:W-:-:S07]  /*1e5d0*/  IMAD.MOV.U32 R15, RZ, RZ, -0x1 ;  /* 0xffffffffff0f7424 */ /* 0x000fce00078e00ff */
[----:B-----5:R-:W-:Y:S05]  /*1e5e0*/  WARPSYNC.COLLECTIVE R15, `(.L_x_11945) ;  /* 0x000000000f087348 */ /* 0x020fea0003c00000 */
[----:B------:R0:W1:Y:S02]  /*1e5f0*/  SHFL.IDX P6, R14, R13, R12, R11 ;  /* 0x0000000c0d0e7389 */ /* 0x00006400000c000b */
[----:B01---5:R-:W-:Y:S01]  /*1e600*/  ENDCOLLECTIVE ;  /* 0x000000000000791b */ /* 0x023fe20003800000 */
.L_x_11945:
[----:B------:R-:W-:Y:S05]  /*1e610*/  BSYNC B1 ;  /* 0x0000000000017941 */ /* 0x000fea0003800000 */
.L_x_11944:
[----:B------:R-:W-:Y:S05]  /*1e620*/  BRA `(.L_x_11946) ;  /* 0xfffffe9800407947 */ /* 0x000fea000383ffff */
.L_x_11682:
        /* <DEDUP_REMOVED lines=8> */
.L_x_11948:
[----:B------:R-:W-:Y:S05]  /*1e6b0*/  BSYNC B1 ;  /* 0x0000000000017941 */ /* 0x000fea0003800000 */
.L_x_11947:
[----:B------:R-:W-:Y:S05]  /*1e6c0*/  BRA `(.L_x_11949) ;  /* 0xfffffe9800247947 */ /* 0x000fea000383ffff */
.L_x_11683:
[----:B------:R-:W-:Y:S01]  /*1e6d0*/  BSSY B1, `(.L_x_11950) ;  /* 0x0000008000017945 */ /* 0x000fe20003800000 */
[----:B------:R-:W-:Y:S01]  /*1e6e0*/  MOV R13, R3 ;  /* 0x00000003000d7202 */ /* 0x000fe20000000f00 */
[----:B------:R-:W-:Y:S02]  /*1e6f0*/  IMAD.MOV.U32 R12, RZ, RZ, 0x1 ;  /* 0x00000001ff0c7424 */ /* 0x000fe400078e00ff */
[----:B------:R-:W-:Y:S02]  /*1e700*/  IMAD.MOV.U32 R11, RZ, RZ, 0x1c1f ;  /* 0x00001c1fff0b7424 */ /* 0x000fe400078e00ff */
[----:B------:R-:W-:-:S07]  /*1e710*/  IMAD.MOV.U32 R15, RZ, RZ, -0x1 ;  /* 0xffffffffff0f7424 */ /* 0x000fce00078e00ff */
[----:B-----5:R-:W-:Y:S05]  /*1e720*/  WARPSYNC.COLLECTIVE R15, `(.L_x_11951) ;  /* 0x000000000f087348 */ /* 0x020fea0003c00000 */
[----:B------:R0:W1:Y:S02]  /*1e730*/  SHFL.IDX P6, R14, R13, R12, R11 ;  /* 0x0000000c0d0e7389 */ /* 0x00006400000c000b */
[----:B01---5:R-:W-:Y:S01]  /*1e740*/  ENDCOLLECTIVE ;  /* 0x000000000000791b */ /* 0x023fe20003800000 */
.L_x_11951:
[----:B------:R-:W-:Y:S05]  /*1e750*/  BSYNC B1 ;  /* 0x0000000000017941 */ /* 0x000fea0003800000 */
.L_x_11950:
[----:B------:R-:W-:Y:S05]  /*1e760*/  BRA `(.L_x_11952) ;  /* 0xfffffe9800087947 */ /* 0x000fea000383ffff */
.L_x_11684:
        /* <DEDUP_REMOVED lines=8> */
.L_x_11954:
[----:B------:R-:W-:Y:S05]  /*1e7f0*/  BSYNC B1 ;  /* 0x0000000000017941 */ /* 0x000fea0003800000 */
.L_x_11953:
[----:B------:R-:W-:Y:S05]  /*1e800*/  BRA `(.L_x_11955) ;  /* 0xfffffe9400ec7947 */ /* 0x000fea000383ffff */
.L_x_11686:
[----:B0-----:R0:W1:Y:S02]  /*1e810*/  SYNCS.PHASECHK.TRANS64.TRYWAIT P2, [R2+URZ+0x16800], R5 ;  /* 0x01680005020075a7 */ /* 0x001064000804017f */
[----:B-1----:R-:W-:Y:S05]  /*1e820*/  @!P2 NANOSLEEP.SYNCS 0x989680 ;  /* 0x009896800000a95d */ /* 0x002fea0003900000 */
[----:B------:R-:W1:Y:S02]  /*1e830*/  @!P2 SYNCS.PHASECHK.TRANS64 P2, [R2+URZ+0x16800], R5 ;  /* 0x016800050200a5a7 */ /* 0x000e64000804007f */
[----:B-1----:R-:W-:Y:S05]  /*1e840*/  @!P2 BRA `(.L_x_11686) ;  /* 0xfffffffc00f0a947 */ /* 0x002fea000383ffff */
[----:B------:R-:W-:Y:S05]  /*1e850*/  BRA `(.L_x_11956) ;  /* 0xfffffe9800507947 */ /* 0x000fea000383ffff */
.L_x_11692:
[----:B0-----:R0:W2:Y:S02]  /*1e860*/  SYNCS.PHASECHK.TRANS64.TRYWAIT P2, [R89+URZ+0x16830], R0 ;  /* 0x01683000590075a7 */ /* 0x0010a4000804017f */
[----:B--2---:R-:W-:Y:S05]  /*1e870*/  @!P2 NANOSLEEP.SYNCS 0x989680 ;  /* 0x009896800000a95d */ /* 0x004fea0003900000 */
[----:B------:R-:W2:Y:S02]  /*1e880*/  @!P2 SYNCS.PHASECHK.TRANS64 P2, [R89+URZ+0x16830], R0 ;  /* 0x016830005900a5a7 */ /* 0x000ea4000804007f */
[----:B--2---:R-:W-:Y:S05]  /*1e890*/  @!P2 BRA `(.L_x_11692) ;  /* 0xfffffffc00f0a947 */ /* 0x004fea000383ffff */
[----:B------:R-:W-:Y:S05]  /*1e8a0*/  BRA `(.L_x_11691) ;  /* 0xfffffea800047947 */ /* 0x000fea000383ffff */
.L_x_11710:
[----:B-1----:R1:W2:Y:S02]  /*1e8b0*/  SYNCS.PHASECHK.TRANS64.TRYWAIT P3, [R21+URZ+0x16830], R20 ;  /* 0x01683014150075a7 */ /* 0x0022a4000806017f */
[----:B--2---:R-:W-:Y:S05]  /*1e8c0*/  @!P3 NANOSLEEP.SYNCS 0x989680 ;  /* 0x009896800000b95d */ /* 0x004fea0003900000 */
[----:B------:R-:W2:Y:S02]  /*1e8d0*/  @!P3 SYNCS.PHASECHK.TRANS64 P3, [R21+URZ+0x16830], R20 ;  /* 0x016830141500b5a7 */ /* 0x000ea4000806007f */
[----:B--2---:R-:W-:Y:S05]  /*1e8e0*/  @!P3 BRA `(.L_x_11710) ;  /* 0xfffffffc00f0b947 */ /* 0x004fea000383ffff */
[----:B------:R-:W-:Y:S05]  /*1e8f0*/  BRA `(.L_x_11709) ;  /* 0xfffffee000c47947 */ /* 0x000fea000383ffff */
.L_x_11714:
[----:B-1----:R1:W2:Y:S02]  /*1e900*/  SYNCS.PHASECHK.TRANS64.TRYWAIT P2, [R20+URZ+0x16850], R19 ;  /* 0x01685013140075a7 */ /* 0x0022a4000804017f */
[----:B--2---:R-:W-:Y:S05]  /*1e910*/  @!P2 NANOSLEEP.SYNCS 0x989680 ;  /* 0x009896800000a95d */ /* 0x004fea0003900000 */
[----:B------:R-:W2:Y:S02]  /*1e920*/  @!P2 SYNCS.PHASECHK.TRANS64 P2, [R20+URZ+0x16850], R19 ;  /* 0x016850131400a5a7 */ /* 0x000ea4000804007f */
[----:B--2---:R-:W-:Y:S05]  /*1e930*/  @!P2 BRA `(.L_x_11714) ;  /* 0xfffffffc00f0a947 */ /* 0x004fea000383ffff */
[----:B------:R-:W-:Y:S05]  /*1e940*/  BRA `(.L_x_11711) ;  /* 0xfffffee400847947 */ /* 0x000fea000383ffff */
.L_x_11733:
[----:B-1----:R1:W2:Y:S02]  /*1e950*/  SYNCS.PHASECHK.TRANS64.TRYWAIT P3, [R14+URZ+0x16830], R15 ;  /* 0x0168300f0e0075a7 */ /* 0x0022a4000806017f */
[----:B--2---:R-:W-:Y:S05]  /*1e960*/  @!P3 NANOSLEEP.SYNCS 0x989680 ;  /* 0x009896800000b95d */ /* 0x004fea0003900000 */
[----:B------:R-:W2:Y:S02]  /*1e970*/  @!P3 SYNCS.PHASECHK.TRANS64 P3, [R14+URZ+0x16830], R15 ;  /* 0x0168300f0e00b5a7 */ /* 0x000ea4000806007f */
[----:B--2---:R-:W-:Y:S05]  /*1e980*/  @!P3 BRA `(.L_x_11733) ;  /* 0xfffffffc00f0b947 */ /* 0x004fea000383ffff */
[----:B------:R-:W-:Y:S05]  /*1e990*/  BRA `(.L_x_11732) ;  /* 0xffffff1c000c7947 */ /* 0x000fea000383ffff */
.L_x_11737:
[----:B-1----:R1:W2:Y:S02]  /*1e9a0*/  SYNCS.PHASECHK.TRANS64.TRYWAIT P2, [R15+URZ+0x16850], R14 ;  /* 0x0168500e0f0075a7 */ /* 0x0022a4000804017f */
[----:B--2---:R-:W-:Y:S05]  /*1e9b0*/  @!P2 NANOSLEEP.SYNCS 0x989680 ;  /* 0x009896800000a95d */ /* 0x004fea0003900000 */
[----:B------:R-:W2:Y:S02]  /*1e9c0*/  @!P2 SYNCS.PHASECHK.TRANS64 P2, [R15+URZ+0x16850], R14 ;  /* 0x0168500e0f00a5a7 */ /* 0x000ea4000804007f */
[----:B--2---:R-:W-:Y:S05]  /*1e9d0*/  @!P2 BRA `(.L_x_11737) ;  /* 0xfffffffc00f0a947 */ /* 0x004fea000383ffff */
[----:B------:R-:W-:Y:S05]  /*1e9e0*/  BRA `(.L_x_11734) ;  /* 0xffffff1c00cc7947 */ /* 0x000fea000383ffff */
.L_x_11744:
[----:B-1----:R1:W2:Y:S02]  /*1e9f0*/  SYNCS.PHASECHK.TRANS64.TRYWAIT P3, [R14+URZ+0x16830], R15 ;  /* 0x0168300f0e0075a7 */ /* 0x0022a4000806017f */
[----:B--2---:R-:W-:Y:S05]  /*1ea00*/  @!P3 NANOSLEEP.SYNCS 0x989680 ;  /* 0x009896800000b95d */ /* 0x004fea0003900000 */
[----:B------:R-:W2:Y:S02]  /*1ea10*/  @!P3 SYNCS.PHASECHK.TRANS64 P3, [R14+URZ+0x16830], R15 ;  /* 0x0168300f0e00b5a7 */ /* 0x000ea4000806007f */
[----:B--2---:R-:W-:Y:S05]  /*1ea20*/  @!P3 BRA `(.L_x_11744) ;  /* 0xfffffffc00f0b947 */ /* 0x004fea000383ffff */
[----:B------:R-:W-:Y:S05]  /*1ea30*/  BRA `(.L_x_11743) ;  /* 0xffffff4000d47947 */ /* 0x000fea000383ffff */
.L_x_11748:
[----:B-1----:R1:W2:Y:S02]  /*1ea40*/  SYNCS.PHASECHK.TRANS64.TRYWAIT P2, [R15+URZ+0x16850], R14 ;  /* 0x0168500e0f0075a7 */ /* 0x0022a4000804017f */
[----:B--2---:R-:W-:Y:S05]  /*1ea50*/  @!P2 NANOSLEEP.SYNCS 0x989680 ;  /* 0x009896800000a95d */ /* 0x004fea0003900000 */
[----:B------:R-:W2:Y:S02]  /*1ea60*/  @!P2 SYNCS.PHASECHK.TRANS64 P2, [R15+URZ+0x16850], R14 ;  /* 0x0168500e0f00a5a7 */ /* 0x000ea4000804007f */
[----:B--2---:R-:W-:Y:S05]  /*1ea70*/  @!P2 BRA `(.L_x_11748) ;  /* 0xfffffffc00f0a947 */ /* 0x004fea000383ffff */
[----:B------:R-:W-:Y:S05]  /*1ea80*/  BRA `(.L_x_11745) ;  /* 0xffffff4400947947 */ /* 0x000fea000383ffff */
.L_x_11761:
[----:B-1----:R1:W2:Y:S02]  /*1ea90*/  SYNCS.PHASECHK.TRANS64.TRYWAIT P0, [R9+URZ+0x16850], R0 ;  /* 0x01685000090075a7 */ /* 0x0022a4000800017f */
[----:B--2---:R-:W-:Y:S05]  /*1eaa0*/  @!P0 NANOSLEEP.SYNCS 0x989680 ;  /* 0x009896800000895d */ /* 0x004fea0003900000 */
[----:B------:R-:W2:Y:S02]  /*1eab0*/  @!P0 SYNCS.PHASECHK.TRANS64 P0, [R9+URZ+0x16850], R0 ;  /* 0x01685000090085a7 */ /* 0x000ea4000800007f */
[----:B--2---:R-:W-:Y:S05]  /*1eac0*/  @!P0 BRA `(.L_x_11761) ;  /* 0xfffffffc00f08947 */ /* 0x004fea000383ffff */
[----:B------:R-:W-:Y:S05]  /*1ead0*/  BRA `(.L_x_11760) ;  /* 0xffffff7800547947 */ /* 0x000fea000383ffff */
.L_x_11803:
[----:B------:R-:W0:Y:S01]  /*1eae0*/  S2R R13, SR_TID.X ;  /* 0x00000000000d7919 */ /* 0x000e220000002100 */
[----:B------:R-:W-:Y:S01]  /*1eaf0*/  BSSY B1, `(.L_x_11957) ;  /* 0x0000009000017945 */ /* 0x000fe20003800000 */
[----:B------:R-:W-:Y:S02]  /*1eb00*/  IMAD.MOV.U32 R12, RZ, RZ, RZ ;  /* 0x000000ffff0c7224 */ /* 0x000fe400078e00ff */
[----:B------:R-:W-:Y:S02]  /*1eb10*/  IMAD.MOV.U32 R11, RZ, RZ, 0x1f ;  /* 0x0000001fff0b7424 */ /* 0x000fe400078e00ff */
[----:B------:R-:W-:Y:S01]  /*1eb20*/  IMAD.MOV.U32 R15, RZ, RZ, -0x1 ;  /* 0xffffffffff0f7424 */ /* 0x000fe200078e00ff */
[----:B0-----:R-:W-:-:S04]  /*1eb30*/  SHF.R.U32.HI R13, RZ, 0x5, R13 ;  /* 0x00000005ff0d7819 */ /* 0x001fc8000001160d */
[----:B------:R-:W-:-:S07]  /*1eb40*/  LOP3.LUT R13, R13, 0x3, RZ, 0xc0, !PT ;  /* 0x000000030d0d7812 */ /* 0x000fce00078ec0ff */
[----:B-1----:R-:W-:Y:S05]  /*1eb50*/  WARPSYNC.COLLECTIVE R15, `(.L_x_11958) ;  /* 0x000000000f087348 */ /* 0x002fea0003c00000 */
[----:B------:R0:W2:Y:S02]  /*1eb60*/  SHFL.IDX P6, R14, R13, R12, R11 ;  /* 0x0000000c0d0e7389 */ /* 0x0000a400000c000b */
[----:B012---:R-:W-:Y:S01]  /*1eb70*/  ENDCOLLECTIVE ;  /* 0x000000000000791b */ /* 0x007fe20003800000 */
.L_x_11958:
[----:B------:R-:W-:Y:S05]  /*1eb80*/  BSYNC B1 ;  /* 0x0000000000017941 */ /* 0x000fea0003800000 */
.L_x_11957:
[----:B------:R-:W-:Y:S05]  /*1eb90*/  BRA `(.L_x_11959) ;  /* 0xffffffb000607947 */ /* 0x000fea000383ffff */
.L_x_11804:
[----:B------:R-:W-:Y:S01]  /*1eba0*/  BSSY B1, `(.L_x_11960) ;  /* 0x0000006000017945 */ /* 0x000fe20003800000 */
[----:B------:R-:W-:-:S07]  /*1ebb0*/  IMAD.MOV.U32 R15, RZ, RZ, -0x1 ;  /* 0xffffffffff0f7424 */ /* 0x000fce00078e00ff */
[----:B-1----:R-:W-:Y:S05]  /*1ebc0*/  WARPSYNC.COLLECTIVE R15, `(.L_x_11961) ;  /* 0x000000000f0c7348 */ /* 0x002fea0003c00000 */
[----:B------:R-:W-:Y:S02]  /*1ebd0*/  ELECT P6, UR62, PT ;  /* 0x00000000003e782f */ /* 0x000fe400038c0000 */
[----:B------:R-:W-:Y:S01]  /*1ebe0*/  MOV R14, UR62 ;  /* 0x0000003e000e7c02 */ /* 0x000fe20008000f00 */
[----:B-1----:R-:W-:Y:S10]  /*1ebf0*/  ENDCOLLECTIVE ;  /* 0x000000000000791b */ /* 0x002ff40003800000 */
.L_x_11961:
[----:B------:R-:W-:Y:S05]  /*1ec00*/  BSYNC B1 ;  /* 0x0000000000017941 */ /* 0x000fea0003800000 */
.L_x_11960:
[----:B------:R-:W-:Y:S05]  /*1ec10*/  BRA `(.L_x_11962) ;  /* 0xffffffb0004c7947 */ /* 0x000fea000383ffff */
.L_x_11806:
[----:B0-----:R0:W2:Y:S02]  /*1ec20*/  SYNCS.PHASECHK.TRANS64.TRYWAIT P0, [R8+URZ+0x16820], R9 ;  /* 0x01682009080075a7 */ /* 0x0010a4000800017f */
[----:B--2---:R-:W-:Y:S05]  /*1ec30*/  @!P0 NANOSLEEP.SYNCS 0x989680 ;  /* 0x009896800000895d */ /* 0x004fea0003900000 */
[----:B------:R-:W2:Y:S02]  /*1ec40*/  @!P0 SYNCS.PHASECHK.TRANS64 P0, [R8+URZ+0x16820], R9 ;  /* 0x01682009080085a7 */ /* 0x000ea4000800007f */
[----:B--2---:R-:W-:Y:S05]  /*1ec50*/  @!P0 BRA `(.L_x_11806) ;  /* 0xfffffffc00f08947 */ /* 0x004fea000383ffff */
[----:B------:R-:W-:Y:S05]  /*1ec60*/  BRA `(.L_x_11963) ;  /* 0xffffffb000687947 */ /* 0x000fea000383ffff */
.L_x_11809:
[----:B0-----:R0:W2:Y:S02]  /*1ec70*/  SYNCS.PHASECHK.TRANS64.TRYWAIT P0, [R9+URZ+0x168a0], R12 ;  /* 0x0168a00c090075a7 */ /* 0x0010a4000800017f */
[----:B--2---:R-:W-:Y:S05]  /*1ec80*/  @!P0 NANOSLEEP.SYNCS 0x989680 ;  /* 0x009896800000895d */ /* 0x004fea0003900000 */
[----:B------:R-:W2:Y:S02]  /*1ec90*/  @!P0 SYNCS.PHASECHK.TRANS64 P0, [R9+URZ+0x168a0], R12 ;  /* 0x0168a00c090085a7 */ /* 0x000ea4000800007f */
[----:B--2---:R-:W-:Y:S05]  /*1eca0*/  @!P0 BRA `(.L_x_11809) ;  /* 0xfffffffc00f08947 */ /* 0x004fea000383ffff */
[----:B------:R-:W-:Y:S05]  /*1ecb0*/  BRA `(.L_x_11964) ;  /* 0xffffffb000707947 */ /* 0x000fea000383ffff */
.L_x_11811:
[----:B---3--:R3:W4:Y:S02]  /*1ecc0*/  SYNCS.PHASECHK.TRANS64.TRYWAIT P0, [R9+URZ+0x168c0], R12 ;  /* 0x0168c00c090075a7 */ /* 0x008724000800017f */
[----:B----4-:R-:W-:Y:S05]  /*1ecd0*/  @!P0 NANOSLEEP.SYNCS 0x989680 ;  /* 0x009896800000895d */ /* 0x010fea0003900000 */
[----:B------:R-:W4:Y:S02]  /*1ece0*/  @!P0 SYNCS.PHASECHK.TRANS64 P0, [R9+URZ+0x168c0], R12 ;  /* 0x0168c00c090085a7 */ /* 0x000f24000800007f */
[----:B----4-:R-:W-:Y:S05]  /*1ecf0*/  @!P0 BRA `(.L_x_11811) ;  /* 0xfffffffc00f08947 */ /* 0x010fea000383ffff */
[----:B------:R-:W-:Y:S05]  /*1ed00*/  BRA `(.L_x_11965) ;  /* 0xffffffb000c87947 */ /* 0x000fea000383ffff */
.L_x_11815:
[----:B0-----:R0:W2:Y:S02]  /*1ed10*/  SYNCS.PHASECHK.TRANS64.TRYWAIT P0, [R12+URZ+0x168a0], R9 ;  /* 0x0168a0090c0075a7 */ /* 0x0010a4000800017f */
[----:B--2---:R-:W-:Y:S05]  /*1ed20*/  @!P0 NANOSLEEP.SYNCS 0x989680 ;  /* 0x009896800000895d */ /* 0x004fea0003900000 */
[----:B------:R-:W2:Y:S02]  /*1ed30*/  @!P0 SYNCS.PHASECHK.TRANS64 P0, [R12+URZ+0x168a0], R9 ;  /* 0x0168a0090c0085a7 */ /* 0x000ea4000800007f */
[----:B--2---:R-:W-:Y:S05]  /*1ed40*/  @!P0 BRA `(.L_x_11815) ;  /* 0xfffffffc00f08947 */ /* 0x004fea000383ffff */
[----:B------:R-:W-:Y:S05]  /*1ed50*/  BRA `(.L_x_11966) ;  /* 0xffffffb400507947 */ /* 0x000fea000383ffff */
.L_x_11817:
[----:B--2---:R2:W3:Y:S02]  /*1ed60*/  SYNCS.PHASECHK.TRANS64.TRYWAIT P1, [R12+URZ+0x168c0], R9 ;  /* 0x0168c0090c0075a7 */ /* 0x0044e4000802017f */
[----:B---3--:R-:W-:Y:S05]  /*1ed70*/  @!P1 NANOSLEEP.SYNCS 0x989680 ;  /* 0x009896800000995d */ /* 0x008fea0003900000 */
[----:B------:R-:W3:Y:S02]  /*1ed80*/  @!P1 SYNCS.PHASECHK.TRANS64 P1, [R12+URZ+0x168c0], R9 ;  /* 0x0168c0090c0095a7 */ /* 0x000ee4000802007f */
[----:B---3--:R-:W-:Y:S05]  /*1ed90*/  @!P1 BRA `(.L_x_11817) ;  /* 0xfffffffc00f09947 */ /* 0x008fea000383ffff */
[----:B------:R-:W-:Y:S05]  /*1eda0*/  BRA `(.L_x_11967) ;  /* 0xffffffb400a47947 */ /* 0x000fea000383ffff */
.L_x_11835:
        /* <DEDUP_REMOVED lines=11> */
.L_x_11969:
[----:B------:R-:W-:Y:S05]  /*1ee60*/  BSYNC B0 ;  /* 0x0000000000007941 */ /* 0x000fea0003800000 */
.L_x_11968:
[----:B------:R-:W-:Y:S05]  /*1ee70*/  BRA `(.L_x_11970) ;  /* 0xffffffc000a47947 */ /* 0x000fea000383ffff */
.L_x_11836:
[----:B------:R-:W-:Y:S01]  /*1ee80*/  BSSY B0, `(.L_x_11971) ;  /* 0x0000006000007945 */ /* 0x000fe20003800000 */
[----:B------:R-:W-:-:S07]  /*1ee90*/  IMAD.MOV.U32 R15, RZ, RZ, -0x1 ;  /* 0xffffffffff0f7424 */ /* 0x000fce00078e00ff */
[----:B-1----:R-:W-:Y:S05]  /*1eea0*/  WARPSYNC.COLLECTIVE R15, `(.L_x_11972) ;  /* 0x000000000f0c7348 */ /* 0x002fea0003c00000 */
[----:B------:R-:W-:Y:S02]  /*1eeb0*/  ELECT P6, UR62, PT ;  /* 0x00000000003e782f */ /* 0x000fe400038c0000 */
[----:B------:R-:W-:Y:S01]  /*1eec0*/  MOV R14, UR62 ;  /* 0x0000003e000e7c02 */ /* 0x000fe20008000f00 */
[----:B-1----:R-:W-:Y:S10]  /*1eed0*/  ENDCOLLECTIVE ;  /* 0x000000000000791b */ /* 0x002ff40003800000 */
.L_x_11972:
[----:B------:R-:W-:Y:S05]  /*1eee0*/  BSYNC B0 ;  /* 0x0000000000007941 */ /* 0x000fea0003800000 */
.L_x_11971:
[----:B------:R-:W-:Y:S05]  /*1eef0*/  BRA `(.L_x_11973) ;  /* 0xffffffc000947947 */ /* 0x000fea000383ffff */
.L_x_11839:
[----:B--2---:R2:W3:Y:S02]  /*1ef00*/  SYNCS.PHASECHK.TRANS64.TRYWAIT P0, [R5+URZ+0x16840], R4 ;  /* 0x01684004050075a7 */ /* 0x0044e4000800017f */
[----:B---3--:R-:W-:Y:S05]  /*1ef10*/  @!P0 NANOSLEEP.SYNCS 0x989680 ;  /* 0x009896800000895d */ /* 0x008fea0003900000 */
[----:B------:R-:W3:Y:S02]  /*1ef20*/  @!P0 SYNCS.PHASECHK.TRANS64 P0, [R5+URZ+0x16840], R4 ;  /* 0x01684004050085a7 */ /* 0x000ee4000800007f */
[----:B---3--:R-:W-:Y:S05]  /*1ef30*/  @!P0 BRA `(.L_x_11839) ;  /* 0xfffffffc00f08947 */ /* 0x008fea000383ffff */
[----:B------:R-:W-:Y:S05]  /*1ef40*/  BRA `(.L_x_11974) ;  /* 0xffffffc000e47947 */ /* 0x000fea000383ffff */
.L_x_11842:
[----:B0-----:R0:W2:Y:S02]  /*1ef50*/  SYNCS.PHASECHK.TRANS64.TRYWAIT P0, [R27+URZ+0x16820], R4 ;  /* 0x016820041b0075a7 */ /* 0x0010a4000800017f */
[----:B--2---:R-:W-:Y:S05]  /*1ef60*/  @!P0 NANOSLEEP.SYNCS 0x989680 ;  /* 0x009896800000895d */ /* 0x004fea0003900000 */
[----:B------:R-:W2:Y:S02]  /*1ef70*/  @!P0 SYNCS.PHASECHK.TRANS64 P0, [R27+URZ+0x16820], R4 ;  /* 0x016820041b0085a7 */ /* 0x000ea4000800007f */
[----:B--2---:R-:W-:Y:S05]  /*1ef80*/  @!P0 BRA `(.L_x_11842) ;  /* 0xfffffffc00f08947 */ /* 0x004fea000383ffff */
[----:B------:R-:W-:Y:S05]  /*1ef90*/  BRA `(.L_x_11975) ;  /* 0xffffffc400a47947 */ /* 0x000fea000383ffff */
.L_x_11850:
[----:B0-----:R0:W2:Y:S02]  /*1efa0*/  SYNCS.PHASECHK.TRANS64.TRYWAIT P0, [R3+URZ+0x16840], R2 ;  /* 0x01684002030075a7 */ /* 0x0010a4000800017f */
[----:B--2---:R-:W-:Y:S05]  /*1efb0*/  @!P0 NANOSLEEP.SYNCS 0x989680 ;  /* 0x009896800000895d */ /* 0x004fea0003900000 */
[----:B------:R-:W2:Y:S02]  /*1efc0*/  @!P0 SYNCS.PHASECHK.TRANS64 P0, [R3+URZ+0x16840], R2 ;  /* 0x01684002030085a7 */ /* 0x000ea4000800007f */
[----:B--2---:R-:W-:Y:S05]  /*1efd0*/  @!P0 BRA `(.L_x_11850) ;  /* 0xfffffffc00f08947 */ /* 0x004fea000383ffff */
[----:B------:R-:W-:Y:S05]  /*1efe0*/  BRA `(.L_x_11976) ;  /* 0xffffffc8004c7947 */ /* 0x000fea000383ffff */
.L_x_11852:
[----:B0-----:R0:W2:Y:S02]  /*1eff0*/  SYNCS.PHASECHK.TRANS64.TRYWAIT P0, [R2+URZ+0x60], R5 ;  /* 0x00006005020075a7 */ /* 0x0010a4000800017f */
[----:B--2---:R-:W-:Y:S05]  /*1f000*/  @!P0 NANOSLEEP.SYNCS 0x989680 ;  /* 0x009896800000895d */ /* 0x004fea0003900000 */
[----:B------:R-:W2:Y:S02]  /*1f010*/  @!P0 SYNCS.PHASECHK.TRANS64 P0, [R2+URZ+0x60], R5 ;  /* 0x00006005020085a7 */ /* 0x000ea4000800007f */
[----:B--2---:R-:W-:Y:S05]  /*1f020*/  @!P0 BRA `(.L_x_11852) ;  /* 0xfffffffc00f08947 */ /* 0x004fea000383ffff */
[----:B------:R-:W-:Y:S05]  /*1f030*/  BRA `(.L_x_11977) ;  /* 0xffffffc800b07947 */ /* 0x000fea000383ffff */
.L_x_11857:
[----:B--2---:R2:W3:Y:S02]  /*1f040*/  SYNCS.PHASECHK.TRANS64.TRYWAIT P0, [R3+URZ+0x16840], R2 ;  /* 0x01684002030075a7 */ /* 0x0044e4000800017f */
[----:B---3--:R-:W-:Y:S05]  /*1f050*/  @!P0 NANOSLEEP.SYNCS 0x989680 ;  /* 0x009896800000895d */ /* 0x008fea0003900000 */
[----:B------:R-:W3:Y:S02]  /*1f060*/  @!P0 SYNCS.PHASECHK.TRANS64 P0, [R3+URZ+0x16840], R2 ;  /* 0x01684002030085a7 */ /* 0x000ee4000800007f */
[----:B---3--:R-:W-:Y:S05]  /*1f070*/  @!P0 BRA `(.L_x_11857) ;  /* 0xfffffffc00f08947 */ /* 0x008fea000383ffff */
[----:B------:R-:W-:Y:S05]  /*1f080*/  BRA `(.L_x_11978) ;  /* 0xffffffcc00c47947 */ /* 0x000fea000383ffff */
.L_x_11859:
[----:B0-----:R0:W2:Y:S02]  /*1f090*/  SYNCS.PHASECHK.TRANS64.TRYWAIT P1, [R3+URZ+0x60], R24 ;  /* 0x00006018030075a7 */ /* 0x0010a4000802017f */
[----:B--2---:R-:W-:Y:S05]  /*1f0a0*/  @!P1 NANOSLEEP.SYNCS 0x989680 ;  /* 0x009896800000995d */ /* 0x004fea0003900000 */
[----:B------:R-:W2:Y:S02]  /*1f0b0*/  @!P1 SYNCS.PHASECHK.TRANS64 P1, [R3+URZ+0x60], R24 ;  /* 0x00006018030095a7 */ /* 0x000ea4000802007f */
[----:B--2---:R-:W-:Y:S05]  /*1f0c0*/  @!P1 BRA `(.L_x_11859) ;  /* 0xfffffffc00f09947 */ /* 0x004fea000383ffff */
[----:B------:R-:W-:Y:S05]  /*1f0d0*/  BRA `(.L_x_11979) ;  /* 0xffffffd000287947 */ /* 0x000fea000383ffff */
.L_x_11864:
[----:B--2---:R2:W3:Y:S02]  /*1f0e0*/  SYNCS.PHASECHK.TRANS64.TRYWAIT P0, [R2+URZ+0x16840], R3 ;  /* 0x01684003020075a7 */ /* 0x0044e4000800017f */
[----:B---3--:R-:W-:Y:S05]  /*1f0f0*/  @!P0 NANOSLEEP.SYNCS 0x989680 ;  /* 0x009896800000895d */ /* 0x008fea0003900000 */
[----:B------:R-:W3:Y:S02]  /*1f100*/  @!P0 SYNCS.PHASECHK.TRANS64 P0, [R2+URZ+0x16840], R3 ;  /* 0x01684003020085a7 */ /* 0x000ee4000800007f */
[----:B---3--:R-:W-:Y:S05]  /*1f110*/  @!P0 BRA `(.L_x_11864) ;  /* 0xfffffffc00f08947 */ /* 0x008fea000383ffff */
[----:B------:R-:W-:Y:S05]  /*1f120*/  BRA `(.L_x_11980) ;  /* 0xffffffd400087947 */ /* 0x000fea000383ffff */
.L_x_11866:
[----:B0-----:R0:W2:Y:S02]  /*1f130*/  SYNCS.PHASECHK.TRANS64.TRYWAIT P1, [R2+URZ+0x60], R11 ;  /* 0x0000600b020075a7 */ /* 0x0010a4000802017f */
[----:B--2---:R-:W-:Y:S05]  /*1f140*/  @!P1 NANOSLEEP.SYNCS 0x989680 ;  /* 0x009896800000995d */ /* 0x004fea0003900000 */
[----:B------:R-:W2:Y:S02]  /*1f150*/  @!P1 SYNCS.PHASECHK.TRANS64 P1, [R2+URZ+0x60], R11 ;  /* 0x0000600b020095a7 */ /* 0x000ea4000802007f */
[----:B--2---:R-:W-:Y:S05]  /*1f160*/  @!P1 BRA `(.L_x_11866) ;  /* 0xfffffffc00f09947 */ /* 0x004fea000383ffff */
[----:B------:R-:W-:Y:S05]  /*1f170*/  BRA `(.L_x_11981) ;  /* 0xffffffd400707947 */ /* 0x000fea000383ffff */
.L_x_11873:
[----:B0-----:R0:W2:Y:S02]  /*1f180*/  SYNCS.PHASECHK.TRANS64.TRYWAIT P0, [R3+URZ+0x16860], R2 ;  /* 0x01686002030075a7 */ /* 0x0010a4000800017f */
[----:B--2---:R-:W-:Y:S05]  /*1f190*/  @!P0 NANOSLEEP.SYNCS 0x989680 ;  /* 0x009896800000895d */ /* 0x004fea0003900000 */
[----:B------:R-:W2:Y:S02]  /*1f1a0*/  @!P0 SYNCS.PHASECHK.TRANS64 P0, [R3+URZ+0x16860], R2 ;  /* 0x01686002030085a7 */ /* 0x000ea4000800007f */
[----:B--2---:R-:W-:Y:S05]  /*1f1b0*/  @!P0 BRA `(.L_x_11873) ;  /* 0xfffffffc00f08947 */ /* 0x004fea000383ffff */
[----:B------:R-:W-:Y:S05]  /*1f1c0*/  BRA `(.L_x_11982) ;  /* 0xffffffd8002c7947 */ /* 0x000fea000383ffff */
.L_x_11875:
[----:B------:R-:W-:Y:S01]  /*1f1d0*/  BSSY B0, `(.L_x_11983) ;  /* 0x0000008000007945 */ /* 0x000fe20003800000 */
[----:B------:R-:W-:Y:S01]  /*1f1e0*/  MOV R13, R16 ;  /* 0x00000010000d7202 */ /* 0x000fe20000000f00 */
[----:B------:R-:W-:Y:S02]  /*1f1f0*/  IMAD.MOV.U32 R12, RZ, RZ, RZ ;  /* 0x000000ffff0c7224 */ /* 0x000fe400078e00ff */
[----:B------:R-:W-:Y:S02]  /*1f200*/  IMAD.MOV.U32 R11, RZ, RZ, 0x1f ;  /* 0x0000001fff0b7424 */ /* 0x000fe400078e00ff */
[----:B------:R-:W-:-:S07]  /*1f210*/  IMAD.MOV.U32 R15, RZ, RZ, -0x1 ;  /* 0xffffffffff0f7424 */ /* 0x000fce00078e00ff */
[----:B01----:R-:W-:Y:S05]  /*1f220*/  WARPSYNC.COLLECTIVE R15, `(.L_x_11984) ;  /* 0x000000000f087348 */ /* 0x003fea0003c00000 */
[----:B------:R2:W3:Y:S02]  /*1f230*/  SHFL.IDX P6, R14, R13, R12, R11 ;  /* 0x0000000c0d0e7389 */ /* 0x0004e400000c000b */
[----:B0123--:R-:W-:Y:S01]  /*1f240*/  ENDCOLLECTIVE ;  /* 0x000000000000791b */ /* 0x00ffe20003800000 */
.L_x_11984:
[----:B------:R-:W-:Y:S05]  /*1f250*/  BSYNC B0 ;  /* 0x0000000000007941 */ /* 0x000fea0003800000 */
.L_x_11983:
        /* <DEDUP_REMOVED lines=8> */
.L_x_11985:
[----:B------:R-:W-:Y:S01]  /*1f2e0*/  IMAD.MOV.U32 R5, RZ, RZ, R14 ;  /* 0x000000ffff057224 */ /* 0x000fe200078e000e */
[----:B------:R-:W-:Y:S06]  /*1f2f0*/  BRA `(.L_x_11986) ;  /* 0xffffffd800747947 */ /* 0x000fec000383ffff */
.L_x_11878:
[----:B------:R-:W-:Y:S01]  /*1f300*/  BSSY B0, `(.L_x_11987) ;  /* 0x0000008000007945 */ /* 0x000fe20003800000 */
[----:B-----5:R-:W-:Y:S02]  /*1f310*/  IMAD.MOV.U32 R13, RZ, RZ, R2 ;  /* 0x000000ffff0d7224 */ /* 0x020fe400078e0002 */
[----:B------:R-:W-:Y:S02]  /*1f320*/  IMAD.MOV.U32 R12, RZ, RZ, 0x1 ;  /* 0x00000001ff0c7424 */ /* 0x000fe400078e00ff */
[----:B------:R-:W-:Y:S02]  /*1f330*/  IMAD.MOV.U32 R11, RZ, RZ, RZ ;  /* 0x000000ffff0b7224 */ /* 0x000fe400078e00ff */
[----:B------:R-:W-:-:S07]  /*1f340*/  IMAD.MOV.U32 R15, RZ, RZ, -0x1 ;  /* 0xffffffffff0f7424 */ /* 0x000fce00078e00ff */
[----:B01234-:R-:W-:Y:S05]  /*1f350*/  WARPSYNC.COLLECTIVE R15, `(.L_x_11988) ;  /* 0x000000000f087348 */ /* 0x01ffea0003c00000 */
[----:B------:R0:W0:Y:S02]  /*1f360*/  SHFL.UP P6, R14, R13, R12, R11 ;  /* 0x0400000c0d0e7389 */ /* 0x00002400000c000b */
[----:B01234-:R-:W-:Y:S01]  /*1f370*/  ENDCOLLECTIVE ;  /* 0x000000000000791b */ /* 0x01ffe20003800000 */
.L_x_11988:
[----:B------:R-:W-:Y:S05]  /*1f380*/  BSYNC B0 ;  /* 0x0000000000007941 */ /* 0x000fea0003800000 */
.L_x_11987:
        /* <DEDUP_REMOVED lines=10> */
.L_x_11989:
        /* <DEDUP_REMOVED lines=8> */
.L_x_11990:
        /* <DEDUP_REMOVED lines=8> */
.L_x_11991:
        /* <DEDUP_REMOVED lines=8> */
.L_x_11992:
        /* <DEDUP_REMOVED lines=8> */
.L_x_11993:
[----:B------:R-:W-:Y:S05]  /*1f630*/  BRA `(.L_x_11994) ;  /* 0xffffffd800307947 */ /* 0x000fea000383ffff */
.L_x_11883:
[----:B------:R-:W-:Y:S01]  /*1f640*/  BSSY B0, `(.L_x_11995) ;  /* 0x0000008000007945 */ /* 0x000fe20003800000 */
[----:B-----5:R-:W-:Y:S01]  /*1f650*/  IMAD.MOV.U32 R13, RZ, RZ, R2 ;  /* 0x000000ffff0d7224 */ /* 0x020fe200078e0002 */
[----:B------:R-:W-:Y:S01]  /*1f660*/  MOV R15, 0xffffffff ;  /* 0xffffffff000f7802 */ /* 0x000fe20000000f00 */
[----:B------:R-:W-:Y:S02]  /*1f670*/  IMAD.MOV.U32 R12, RZ, RZ, 0x1 ;  /* 0x00000001ff0c7424 */ /* 0x000fe400078e00ff */
[----:B------:R-:W-:-:S07]  /*1f680*/  IMAD.MOV.U32 R11, RZ, RZ, RZ ;  /* 0x000000ffff0b7224 */ /* 0x000fce00078e00ff */
[----:B012---:R-:W-:Y:S05]  /*1f690*/  WARPSYNC.COLLECTIVE R15, `(.L_x_11996) ;  /* 0x000000000f087348 */ /* 0x007fea0003c00000 */
[----:B------:R3:W4:Y:S02]  /*1f6a0*/  SHFL.UP P6, R14, R13, R12, R11 ;  /* 0x0400000c0d0e7389 */ /* 0x00072400000c000b */
[----:B01234-:R-:W-:Y:S01]  /*1f6b0*/  ENDCOLLECTIVE ;  /* 0x000000000000791b */ /* 0x01ffe20003800000 */
.L_x_11996:
[----:B------:R-:W-:Y:S05]  /*1f6c0*/  BSYNC B0 ;  /* 0x0000000000007941 */ /* 0x000fea0003800000 */
.L_x_11995:
        /* <DEDUP_REMOVED lines=10> */
.L_x_11997:
        /* <DEDUP_REMOVED lines=8> */
.L_x_11998:
        /* <DEDUP_REMOVED lines=8> */
.L_x_11999:
        /* <DEDUP_REMOVED lines=8> */
.L_x_12000:
        /* <DEDUP_REMOVED lines=8> */
.L_x_12001:
[----:B------:R-:W-:Y:S05]  /*1f970*/  BRA `(.L_x_12002) ;  /* 0xffffffd8000c7947 */ /* 0x000fea000383ffff */
.L_x_11885:
[----:B------:R-:W-:Y:S01]  /*1f980*/  BSSY B0, `(.L_x_12003) ;  /* 0x0000006000007945 */ /* 0x000fe20003800000 */
[----:B------:R-:W-:Y:S01]  /*1f990*/  PLOP3.LUT P6, PT, P6, PT, PT, 0x8, 0x0 ;  /* 0x000000000000781c */ /* 0x000fe200037ce170 */
[----:B------:R-:W-:-:S12]  /*1f9a0*/  IMAD.MOV.U32 R15, RZ, RZ, -0x1 ;  /* 0xffffffffff0f7424 */ /* 0x000fd800078e00ff */
[----:B01----:R-:W-:Y:S05]  /*1f9b0*/  WARPSYNC.COLLECTIVE R15, `(.L_x_12004) ;  /* 0x000000000f087348 */ /* 0x003fea0003c00000 */
[----:B------:R-:W-:Y:S01]  /*1f9c0*/  VOTE.ANY R14, PT, P6 ;  /* 0x00000000000e7806 */ /* 0x000fe200030e0100 */
[----:B01----:R-:W-:Y:S06]  /*1f9d0*/  ENDCOLLECTIVE ;  /* 0x000000000000791b */ /* 0x003fec0003800000 */
.L_x_12004:
[----:B------:R-:W-:Y:S05]  /*1f9e0*/  BSYNC B0 ;  /* 0x0000000000007941 */ /* 0x000fea0003800000 */
.L_x_12003:
        /* <DEDUP_REMOVED lines=9> */
.L_x_12005:
[----:B------:R-:W-:Y:S01]  /*1fa80*/  IMAD.MOV.U32 R17, RZ, RZ, R14 ;  /* 0x000000ffff117224 */ /* 0x000fe200078e000e */
[----:B------:R-:W-:Y:S06]  /*1fa90*/  BRA `(.L_x_12006) ;  /* 0xffffffd400fc7947 */ /* 0x000fec000383ffff */
.L_x_11887:
[----:B------:R-:W-:Y:S01]  /*1faa0*/  BSSY B0, `(.L_x_12007) ;  /* 0x0000007000007945 */ /* 0x000fe20003800000 */
[----:B------:R-:W-:Y:S02]  /*1fab0*/  IMAD.MOV.U32 R13, RZ, RZ, R8 ;  /* 0x000000ffff0d7224 */ /* 0x000fe400078e0008 */
[----:B------:R-:W-:Y:S02]  /*1fac0*/  IMAD.MOV.U32 R11, RZ, RZ, 0x1f ;  /* 0x0000001fff0b7424 */ /* 0x000fe400078e00ff */
[----:B------:R-:W-:-:S07]  /*1fad0*/  IMAD.MOV.U32 R15, RZ, RZ, -0x1 ;  /* 0xffffffffff0f7424 */ /* 0x000fce00078e00ff */
[----:B0123--:R-:W-:Y:S05]  /*1fae0*/  WARPSYNC.COLLECTIVE R15, `(.L_x_12008) ;  /* 0x000000000f087348 */ /* 0x00ffea0003c00000 */
[----:B------:R4:W0:Y:S02]  /*1faf0*/  SHFL.IDX P6, R14, R13, R12, R11 ;  /* 0x0000000c0d0e7389 */ /* 0x00082400000c000b */
[----:B01234-:R-:W-:Y:S01]  /*1fb00*/  ENDCOLLECTIVE ;  /* 0x000000000000791b */ /* 0x01ffe20003800000 */
.L_x_12008:
[----:B------:R-:W-:Y:S05]  /*1fb10*/  BSYNC B0 ;  /* 0x0000000000007941 */ /* 0x000fea0003800000 */
.L_x_12007:
[----:B------:R-:W-:Y:S05]  /*1fb20*/  BRA `(.L_x_11886) ;  /* 0xffffffd400f47947 */ /* 0x000fea000383ffff */
.L_x_11891:
[----:B0-----:R0:W2:Y:S02]  /*1fb30*/  SYNCS.PHASECHK.TRANS64.TRYWAIT P0, [R9+URZ+0x16820], R0 ;  /* 0x01682000090075a7 */ /* 0x0010a4000800017f */
[----:B--2---:R-:W-:Y:S05]  /*1fb40*/  @!P0 NANOSLEEP.SYNCS 0x989680 ;  /* 0x009896800000895d */ /* 0x004fea0003900000 */
[----:B------:R-:W2:Y:S02]  /*1fb50*/  @!P0 SYNCS.PHASECHK.TRANS64 P0, [R9+URZ+0x16820], R0 ;  /* 0x01682000090085a7 */ /* 0x000ea4000800007f */
[----:B--2---:R-:W-:Y:S05]  /*1fb60*/  @!P0 BRA `(.L_x_11891) ;  /* 0xfffffffc00f08947 */ /* 0x004fea000383ffff */
[----:B------:R-:W-:Y:S05]  /*1fb70*/  BRA `(.L_x_12009) ;  /* 0xffffffdc00607947 */ /* 0x000fea000383ffff */
.L_x_11892:
        /* <DEDUP_REMOVED lines=11> */
.L_x_12011:
[----:B------:R-:W-:Y:S05]  /*1fc30*/  BSYNC B0 ;  /* 0x0000000000007941 */ /* 0x000fea0003800000 */
.L_x_12010:
[----:B------:R-:W-:Y:S05]  /*1fc40*/  BRA `(.L_x_12012) ;  /* 0xffffffdc00487947 */ /* 0x000fea000383ffff */
.L_x_11893:
[----:B------:R-:W-:Y:S01]  /*1fc50*/  BSSY B0, `(.L_x_12013) ;  /* 0x0000006000007945 */ /* 0x000fe20003800000 */
[----:B------:R-:W-:-:S07]  /*1fc60*/  IMAD.MOV.U32 R15, RZ, RZ, -0x1 ;  /* 0xffffffffff0f7424 */ /* 0x000fce00078e00ff */
[----:B01----:R-:W-:Y:S05]  /*1fc70*/  WARPSYNC.COLLECTIVE R15, `(.L_x_12014) ;  /* 0x000000000f0c7348 */ /* 0x003fea0003c00000 */
[----:B------:R-:W-:Y:S02]  /*1fc80*/  ELECT P6, UR62, PT ;  /* 0x00000000003e782f */ /* 0x000fe400038c0000 */
[----:B------:R-:W-:Y:S01]  /*1fc90*/  MOV R14, UR62 ;  /* 0x0000003e000e7c02 */ /* 0x000fe20008000f00 */
[----:B01----:R-:W-:Y:S10]  /*1fca0*/  ENDCOLLECTIVE ;  /* 0x000000000000791b */ /* 0x003ff40003800000 */
.L_x_12014:
[----:B------:R-:W-:Y:S05]  /*1fcb0*/  BSYNC B0 ;  /* 0x0000000000007941 */ /* 0x000fea0003800000 */
.L_x_12013:
[----:B------:R-:W-:Y:S05]  /*1fcc0*/  BRA `(.L_x_12015) ;  /* 0xffffffdc003c7947 */ /* 0x000fea000383ffff */
.L_x_11895:
[----:B0-----:R0:W2:Y:S02]  /*1fcd0*/  SYNCS.PHASECHK.TRANS64.TRYWAIT P0, [R7+URZ], R2 ;  /* 0x00000002070075a7 */ /* 0x0010a4000800017f */
[----:B--2---:R-:W-:Y:S05]  /*1fce0*/  @!P0 NANOSLEEP.SYNCS 0x989680 ;  /* 0x009896800000895d */ /* 0x004fea0003900000 */
[----:B------:R-:W2:Y:S02]  /*1fcf0*/  @!P0 SYNCS.PHASECHK.TRANS64 P0, [R7+URZ], R2 ;  /* 0x00000002070085a7 */ /* 0x000ea4000800007f */
[----:B--2---:R-:W-:Y:S05]  /*1fd00*/  @!P0 BRA `(.L_x_11895) ;  /* 0xfffffffc00f08947 */ /* 0x004fea000383ffff */
[----:B------:R-:W-:Y:S05]  /*1fd10*/  BRA `(.L_x_12016) ;  /* 0xffffffdc00707947 */ /* 0x000fea000383ffff */
.L_x_11896:
[----:B--2---:R2:W3:Y:S02]  /*1fd20*/  SYNCS.PHASECHK.TRANS64.TRYWAIT P0, [R3+URZ], R0 ;  /* 0x00000000030075a7 */ /* 0x0044e4000800017f */
[----:B---3--:R-:W-:Y:S05]  /*1fd30*/  @!P0 NANOSLEEP.SYNCS 0x989680 ;  /* 0x009896800000895d */ /* 0x008fea0003900000 */
[----:B------:R-:W3:Y:S02]  /*1fd40*/  @!P0 SYNCS.PHASECHK.TRANS64 P0, [R3+URZ], R0 ;  /* 0x00000000030085a7 */ /* 0x000ee4000800007f */
[----:B---3--:R-:W-:Y:S05]  /*1fd50*/  @!P0 BRA `(.L_x_11896) ;  /* 0xfffffffc00f08947 */ /* 0x008fea000383ffff */
[----:B------:R-:W-:Y:S05]  /*1fd60*/  BRA `(.L_x_12017) ;  /* 0xffffffdc00647947 */ /* 0x000fea000383ffff */
.L_x_11898:
[----:B--2---:R2:W3:Y:S02]  /*1fd70*/  SYNCS.PHASECHK.TRANS64.TRYWAIT P0, [R5+URZ], R2 ;  /* 0x00000002050075a7 */ /* 0x0044e4000800017f */
[----:B---3--:R-:W-:Y:S05]  /*1fd80*/  @!P0 NANOSLEEP.SYNCS 0x989680 ;  /* 0x009896800000895d */ /* 0x008fea0003900000 */
[----:B------:R-:W3:Y:S02]  /*1fd90*/  @!P0 SYNCS.PHASECHK.TRANS64 P0, [R5+URZ], R2 ;  /* 0x00000002050085a7 */ /* 0x000ee4000800007f */
[----:B---3--:R-:W-:Y:S05]  /*1fda0*/  @!P0 BRA `(.L_x_11898) ;  /* 0xfffffffc00f08947 */ /* 0x008fea000383ffff */
[----:B------:R-:W-:Y:S05]  /*1fdb0*/  BRA `(.L_x_12018) ;  /* 0xffffffdc00687947 */ /* 0x000fea000383ffff */
.L_x_12019:
        /* <DEDUP_REMOVED lines=12> */
.L_x_12790:


//--------------------- .text._ZN7cutlass13device_kernelIN5flash11enable_sm90INS1_16FlashAttnFwdSm90INS1_25CollectiveMainloopFwdSm90ILi2EN4cute5tupleIJNS5_1CILi1EEES8_S8_EEENS6_IJNS7_ILi192EEENS7_ILi128EEENS7_ILi64EEEEEELi64ENS_6half_tEfNS_4arch4Sm90ELb1ELb0ELb1ELb0ELb0ELb0ELb0ELb1ELb1ELb0ELb0ELb0EEENS1_21CollectiveEpilogueFwdINS6_IJSA_SC_SB_EEES9_SE_SG_Li384ELb0ELb0ELb0ELb0EEENS1_30DynamicPersistentTileSchedulerILi384ELi32ELb0ELb0ELb1EEEEEEEEEvNT_6ParamsE --------------------------
	.section	.text._ZN7cutlass13device_kernelIN5flash11enable_sm90INS1_16FlashAttnFwdSm90INS1_25CollectiveMainloopFwdSm90ILi2EN4cute5tupleIJNS5_1CILi1EEES8_S8_EEENS6_IJNS7_ILi192EEENS7_ILi128EEENS7_ILi64EEEEEELi64ENS_6half_tEfNS_4arch4Sm90ELb1ELb0ELb1ELb0ELb0ELb0ELb0ELb1ELb1ELb0ELb0ELb0EEENS1_21CollectiveEpilogueFwdINS6_IJSA_SC_SB_EEES9_SE_SG_Li384ELb0ELb0ELb0ELb0EEENS1_30DynamicPersistentTileSchedulerILi384ELi32ELb0ELb0ELb1EEEEEEEEEvNT_6ParamsE,"ax",@progbits
	.align	128
.text._ZN7cutlass13device_kernelIN5flash11enable_sm90INS1_16FlashAttnFwdSm90INS1_25CollectiveMainloopFwdSm90ILi2EN4cute5tupleIJNS5_1CILi1EEES8_S8_EEENS6_IJNS7_ILi192EEENS7_ILi128EEENS7_ILi64EEEEEELi64ENS_6half_tEfNS_4arch4Sm90ELb1ELb0ELb1ELb0ELb0ELb0ELb0ELb1ELb1ELb0ELb0ELb0EEENS1_21CollectiveEpilogueFwdINS6_IJSA_SC_SB_EEES9_SE_SG_Li384ELb0ELb0ELb0ELb0EEENS1_30DynamicPersistentTileSchedulerILi384ELi32ELb0ELb0ELb1EEEEEEEEEvNT_6ParamsE:
        .type           _ZN7cutlass13device_kernelIN5flash11enable_sm90INS1_16FlashAttnFwdSm90INS1_25CollectiveMainloopFwdSm90ILi2EN4cute5tupleIJNS5_1CILi1EEES8_S8_EEENS6_IJNS7_ILi192EEENS7_ILi128EEENS7_ILi64EEEEEELi64ENS_6half_tEfNS_4arch4Sm90ELb1ELb0ELb1ELb0ELb0ELb0ELb0ELb1ELb1ELb0ELb0ELb0EEENS1_21CollectiveEpilogueFwdINS6_IJSA_SC_SB_EEES9_SE_SG_Li384ELb0ELb0ELb0ELb0EEENS1_30DynamicPersistentTileSchedulerILi384ELi32ELb0ELb0ELb1EEEEEEEEEvNT_6ParamsE,@function
        .size           _ZN7cutlass13device_kernelIN5flash11enable_sm90INS1_16FlashAttnFwdSm90INS1_25CollectiveMainloopFwdSm90ILi2EN4cute5tupleIJNS5_1CILi1EEES8_S8_EEENS6_IJNS7_ILi192EEENS7_ILi128EEENS7_ILi64EEEEEELi64ENS_6half_tEfNS_4arch4Sm90ELb1ELb0ELb1ELb0ELb0ELb0ELb0ELb1ELb1ELb0ELb0ELb0EEENS1_21CollectiveEpilogueFwdINS6_IJSA_SC_SB_EEES9_SE_SG_Li384ELb0ELb0ELb0ELb0EEENS1_30DynamicPersistentTileSchedulerILi384ELi32ELb0ELb0ELb1EEEEEEEEEvNT_6ParamsE,(.L_x_12791 - _ZN7cutlass13device_kernelIN5flash11enable_sm90INS1_16FlashAttnFwdSm90INS1_25CollectiveMainloopFwdSm90ILi2EN4cute5tupleIJNS5_1CILi1EEES8_S8_EEENS6_IJNS7_ILi192EEENS7_ILi128EEENS7_ILi64EEEEEELi64ENS_6half_tEfNS_4arch4Sm90ELb1ELb0ELb1ELb0ELb0ELb0ELb0ELb1ELb1ELb0ELb0ELb0EEENS1_21CollectiveEpilogueFwdINS6_IJSA_SC_SB_EEES9_SE_SG_Li384ELb0ELb0ELb0ELb0EEENS1_30DynamicPersistentTileSchedulerILi384ELi32ELb0ELb0ELb1EEEEEEEEEvNT_6ParamsE)
        .other          _ZN7cutlass13device_kernelIN5flash11enable_sm90INS1_16FlashAttnFwdSm90INS1_25CollectiveMainloopFwdSm90ILi2EN4cute5tupleIJNS5_1CILi1EEES8_S8_EEENS6_IJNS7_ILi192EEENS7_ILi128EEENS7_ILi64EEEEEELi64ENS_6half_tEfNS_4arch4Sm90ELb1ELb0ELb1ELb0ELb0ELb0ELb0ELb1ELb1ELb0ELb0ELb0EEENS1_21CollectiveEpilogueFwdINS6_IJSA_SC_SB_EEES9_SE_SG_Li384ELb0ELb0ELb0ELb0EEENS1_30DynamicPersistentTileSchedulerILi384ELi32ELb0ELb0ELb1EEEEEEEEEvNT_6ParamsE,@"STO_CUDA_ENTRY STV_DEFAULT"
_ZN7cutlass13device_kernelIN5flash11enable_sm90INS1_16FlashAttnFwdSm90INS1_25CollectiveMainloopFwdSm90ILi2EN4cute5tupleIJNS5_1CILi1EEES8_S8_EEENS6_IJNS7_ILi192EEENS7_ILi128EEENS7_ILi64EEEEEELi64ENS_6half_tEfNS_4arch4Sm90ELb1ELb0ELb1ELb0ELb0ELb0ELb0ELb1ELb1ELb0ELb0ELb0EEENS1_21CollectiveEpilogueFwdINS6_IJSA_SC_SB_EEES9_SE_SG_Li384ELb0ELb0ELb0ELb0EEENS1_30DynamicPersistentTileSchedulerILi384ELi32ELb0ELb0ELb1EEEEEEEEEvNT_6ParamsE:
        /* <DEDUP_REMOVED lines=23> */
.L_x_12021:
[----:B------:R-:W-:Y:S05]  /*0170*/  BSYNC B0 ;  /* 0x0000000000007941 */ /* 0x000fea0003800000 */
.L_x_12020:
        /* <DEDUP_REMOVED lines=37> */
.L_x_12022:
        /* <DEDUP_REMOVED lines=22> */
.L_x_12023:
        /* <DEDUP_REMOVED lines=18> */
.L_x_12024:
        /* <DEDUP_REMOVED lines=22> */
.L_x_12025:
        /* <DEDUP_REMOVED lines=22> */
.L_x_12026:
        /* <DEDUP_REMOVED lines=8> */
.L_x_12028:
        /* <DEDUP_REMOVED lines=50> */
[----:B------:R-:W-:-:S02]  /*0cb0*/  SHF.R.S32.HI R8, RZ, 0x5, R8 ;  /* 0x00000005ff087819 */ /* 0x000fc40000011408 */
[----:B------:R-:W-:Y:S01]  /*0cc0*/  LEA R12, R12, R5, 0x3 ;  /* 0x000000050c0c7211 */ /* 0x000fe200078e18ff */
[----:B------:R-:W-:Y:S01]  /*0cd0*/  IMAD.IADD R7, R3, 0x1, -R10 ;  /* 0x0000000103077824 */ /* 0x000fe200078e0a0a */
[----:B------:R-:W-:Y:S02]  /*0ce0*/  LEA.HI R5, R0, R0, RZ, 0x1 ;  /* 0x0000000000057211 */ /* 0x000fe400078f08ff */
[----:B------:R-:W-:Y:S01]  /*0cf0*/  LOP3.LUT R0, R9, 0x7ffffffc, RZ, 0xc0, !PT ;  /* 0x7ffffffc09007812 */ /* 0x000fe200078ec0ff */
[----:B------:R-:W-:Y:S02]  /*0d00*/  IMAD.SHL.U32 R3, R12, 0x8, RZ ;  /* 0x000000080c037824 */ /* 0x000fe400078e00ff */
[----:B------:R-:W-:Y:S01]  /*0d10*/  IMAD R5, R5, -0x3, R4 ;  /* 0xfffffffd05057824 */ /* 0x000fe200078e0204 */
[----:B------:R-:W-:Y:S01]  /*0d20*/  IADD3 R17, R17, -R0, RZ ;  /* 0x8000000011117210 */ /* 0x000fe20007ffe0ff */
[----:B------:R-:W-:Y:S02]  /*0d30*/  IMAD R8, R8, 0x10, R7 ;  /* 0x0000001008087824 */ /* 0x000fe400078e0207 */
[----:B------:R-:W-:-:S04]  /*0d40*/  IMAD.WIDE R22, R3, 0x2, R22 ;  /* 0x0000000203167825 */ /* 0x000fc800078e0216 */
[----:B------:R-:W-:-:S07]  /*0d50*/  IMAD R18, R5, 0x40, R8 ;  /* 0x0000004005127824 */ /* 0x000fce00078e0208 */
.L_x_12075:
        /* <DEDUP_REMOVED lines=20> */
.L_x_12029:
[----:B------:R-:W-:Y:S01]  /*0ea0*/  ULDC UR6, c[0x0][0xdc4] ;  /* 0x0003710000067ab9 */ /* 0x000fe20000000800 */
[----:B------:R-:W-:Y:S01]  /*0eb0*/  UMOV UR47, UR7 ;  /* 0x00000007002f7c82 */ /* 0x000fe20008000000 */
[----:B------:R-:W-:-:S11]  /*0ec0*/  UISETP.NE.AND UP0, UPT, UR6, 0x1, UPT ;  /* 0x000000010600788c */ /* 0x000fd6000bf05270 */
[----:B------:R-:W-:Y:S02]  /*0ed0*/  @UP0 ULDC.64 UR10, c[0x0][0xdc8] ;  /* 0x00037200000a0ab9 */ /* 0x000fe40000000a00 */
[----:B------:R-:W-:-:S04]  /*0ee0*/  UIMAD.WIDE.U32 UR4, UR7, UR10, URZ ;  /* 0x0000000a070472a5 */ /* 0x000fc8000f8e003f */
[----:B------:R-:W-:-:S04]  /*0ef0*/  @UP0 USHF.R.U32.HI UR47, URZ, UR11, UR5 ;  /* 0x0000000b3f2f0299 */ /* 0x000fc80008011605 */
[----:B------:R-:W-:-:S12]  /*0f00*/  UIMAD UR4, UR47, UR6, URZ ;  /* 0x000000062f0472a4 */ /* 0x000fd8000f8e023f */
.L_x_12030:
[----:B------:R-:W-:Y:S01]  /*0f10*/  ULOP3.LUT UR5, URZ, UR47, URZ, 0x33, !UPT ;  /* 0x0000002f3f057292 */ /* 0x000fe2000f8e333f */
[----:B------:R-:W-:Y:S01]  /*0f20*/  PLOP3.LUT P0, PT, PT, PT, PT, 0x80, 0x0 ;  /* 0x000000000000781c */ /* 0x000fe20003f0f070 */
[----:B------:R-:W-:Y:S01]  /*0f30*/  ULDC.64 UR10, c[0x0][0x3f8] ;  /* 0x0000fe00000a7ab9 */ /* 0x000fe20000000a00 */
[----:B------:R-:W-:Y:S01]  /*0f40*/  ULDC UR6, c[0x0][0xdac] ;  /* 0x00036b0000067ab9 */ /* 0x000fe20000000800 */
[----:B------:R-:W-:Y:S01]  /*0f50*/  UISETP.NE.U32.AND UP0, UPT, UR10, URZ, UPT ;  /* 0x0000003f0a00728c */ /* 0x000fe2000bf05070 */
[----:B------:R-:W-:Y:S01]  /*0f60*/  IMAD.MOV.U32 R3, RZ, RZ, RZ ;  /* 0x000000ffff037224 */ /* 0x000fe200078e00ff */
[----:B------:R-:W-:Y:S01]  /*0f70*/  UIADD3 UR5, UR5, UR6, URZ ;  /* 0x0000000605057290 */ /* 0x000fe2000fffe03f */
[----:B------:R-:W-:Y:S01]  /*0f80*/  CS2R R14, SRZ ;  /* 0x00000000000e7805 */ /* 0x000fe2000001ff00 */
[----:B------:R-:W-:Y:S01]  /*0f90*/  UISETP.NE.AND.EX UP0, UPT, UR11, URZ, UPT, UP0 ;  /* 0x0000003f0b00728c */ /* 0x000fe2000bf05300 */
[----:B------:R-:W-:Y:S01]  /*0fa0*/  IMAD.MOV.U32 R119, RZ, RZ, RZ ;  /* 0x000000ffff777224 */ /* 0x000fe200078e00ff */
[----:B------:R-:W-:Y:S01]  /*0fb0*/  UIMAD UR42, UR5, 0xc0, URZ ;  /* 0x000000c0052a78a4 */ /* 0x000fe2000f8e023f */
[----:B------:R-:W-:Y:S01]  /*0fc0*/  IMAD.MOV.U32 R0, RZ, RZ, RZ ;  /* 0x000000ffff007224 */ /* 0x000fe200078e00ff */
[----:B------:R-:W-:Y:S01]  /*0fd0*/  ULDC UR50, c[0x0][0x404] ;  /* 0x0001010000327ab9 */ /* 0x000fe20000000800 */
[----:B------:R-:W-:Y:S01]  /*0fe0*/  ULDC UR9, c[0x0][0x288] ;  /* 0x0000a20000097ab9 */ /* 0x000fe20000000800 */
[----:B------:R-:W-:Y:S01]  /*0ff0*/  UIADD3 UR4, UR7, -UR4, URZ ;  /* 0x8000000407047290 */ /* 0x000fe2000fffe03f */
[----:B------:R-:W-:Y:S01]  /*1000*/  IMAD.MOV.U32 R19, RZ, RZ, RZ ;  /* 0x000000ffff137224 */ /* 0x000fe200078e00ff */
        /* <DEDUP_REMOVED lines=31> */
[----:B------:R-:W-:Y:S01]  /*1200*/  MOV R13, RZ ;  /* 0x000000ff000d7202 */ /* 0x000fe20000000f00 */
[----:B------:R-:W-:-:S02]  /*1210*/  IMAD.MOV.U32 R42, RZ, RZ, RZ ;  /* 0x000000ffff2a7224 */ /* 0x000fc400078e00ff */
[----:B------:R-:W-:-:S05]  /*1220*/  UISETP.GE.AND UP0, UPT, UR45, 0x1, UPT ;  /* 0x000000012d00788c */ /* 0x000fca000bf06270 */
[----:B------:R-:W-:Y:S01]  /*1230*/  @UP1 ULDC UR8, c[0x0][0xdbc] ;  /* 0x00036f0000081ab9 */ /* 0x000fe20000000800 */
[----:B------:R-:W-:Y:S01]  /*1240*/  PLOP3.LUT P1, PT, PT, PT, UP0, 0x80, 0x0 ;  /* 0x000000000000781c */ /* 0x000fe20003f2f008 */
[----:B------:R-:W-:Y:S01]  /*1250*/  UIMAD.WIDE.U32 UR4, UR10, UR8, URZ ;  /* 0x000000080a0472a5 */ /* 0x000fe2000f8e003f */
[----:B------:R-:W-:-:S03]  /*1260*/  @UP1 ULDC UR6, c[0x0][0xdc0] ;  /* 0x0003700000061ab9 */ /* 0x000fc60000000800 */
[----:B------:R-:W-:-:S04]  /*1270*/  @UP1 USHF.R.U32.HI UR44, URZ, UR6, UR5 ;  /* 0x000000063f2c1299 */ /* 0x000fc80008011605 */
[----:B------:R-:W-:-:S04]  /*1280*/  UIADD3 UR4, -UR44, URZ, URZ ;  /* 0x0000003f2c047290 */ /* 0x000fc8000fffe13f */
[----:B------:R-:W-:Y:S01]  /*1290*/  UIMAD UR43, UR43, UR4, UR10 ;  /* 0x000000042b2b72a4 */ /* 0x000fe2000f8e020a */
[----:B------:R-:W-:Y:S11]  /*12a0*/  @!P1 BRA `(.L_x_12031) ;  /* 0x0000008400f09947 */ /* 0x000ff60003800000 */
        /* <DEDUP_REMOVED lines=32> */
.L_x_12032:
[----:B------:R-:W-:Y:S01]  /*14b0*/  ULEA.HI UR4, UR39, UR39, URZ, 0x1 ;  /* 0x0000002727047291 */ /* 0x000fe2000f8f083f */
[----:B------:R-:W-:-:S03]  /*14c0*/  IMAD.U32 R3, RZ, RZ, UR46 ;  /* 0x0000002eff037e24 */ /* 0x000fc6000f8e00ff */
[----:B------:R-:W-:Y:S02]  /*14d0*/  ULOP3.LUT UR4, UR4, 0xfffffffe, URZ, 0xc0, !UPT ;  /* 0xfffffffe04047892 */ /* 0x000fe4000f8ec03f */
[----:B------:R-:W-:Y:S02]  /*14e0*/  ISETP.NE.AND P0, PT, R3, 0x3, PT ;  /* 0x000000030300780c */ /* 0x000fe40003f05270 */
[----:B------:R-:W-:-:S06]  /*14f0*/  UIADD3 UR4, UR39, -UR4, URZ ;  /* 0x8000000427047290 */ /* 0x000fcc000fffe03f */
[----:B------:R-:W-:-:S04]  /*1500*/  MOV R0, UR4 ;  /* 0x0000000400007c02 */ /* 0x000fc80008000f00 */
[----:B------:R-:W-:-:S04]  /*1510*/  SHF.L.U32 R0, R0, 0x1f, RZ ;  /* 0x0000001f00007819 */ /* 0x000fc800000006ff */
[----:B------:R-:W1:Y:S02]  /*1520*/  SYNCS.PHASECHK.TRANS64.TRYWAIT P1, [UR40+0x16800], R0 ;  /* 0x01680000ff0075a7 */ /* 0x000e640008020168 */
[----:B-1----:R-:W-:Y:S05]  /*1530*/  @!P1 BRA `(.L_x_12033) ;  /* 0x000000bc00489947 */ /* 0x002fea0003800000 */
.L_x_12134:
[----:B------:R-:W-:Y:S05]  /*1540*/  @!P0 BRA `(.L_x_12034) ;  /* 0x0000000000048947 */ /* 0x000fea0003800000 */
[----:B------:R-:W-:Y:S01]  /*1550*/  BPT.TRAP 0x1 ;  /* 0x000000040000795c */ /* 0x000fe20000300000 */
.L_x_12034:
[----:B-1----:R-:W-:Y:S02]  /*1560*/  IMAD.U32 R0, RZ, RZ, UR36 ;  /* 0x00000024ff007e24 */ /* 0x002fe4000f8e00ff */
[----:B------:R-:W-:-:S03]  /*1570*/  IMAD.U32 R3, RZ, RZ, UR37 ;  /* 0x00000025ff037e24 */ /* 0x000fc6000f8e00ff */
[----:B------:R-:W-:Y:S02]  /*1580*/  LEA R0, R0, UR40, 0x3 ;  /* 0x0000002800007c11 */ /* 0x000fe4000f8e18ff */
[----:B------:R-:W-:-:S04]  /*1590*/  SHF.L.U32 R3, R3, 0x1f, RZ ;  /* 0x0000001f03037819 */ /* 0x000fc800000006ff */
[----:B------:R1:W2:Y:S01]  /*15a0*/  SYNCS.PHASECHK.TRANS64.TRYWAIT P2, [R0+URZ+0x16830], R3 ;  /* 0x01683003000075a7 */ /* 0x0002a2000804017f */
[----:B------:R-:W-:Y:S05]  /*15b0*/  @!P0 BRA `(.L_x_12035) ;  /* 0x0000000000048947 */ /* 0x000fea0003800000 */
[----:B------:R-:W-:Y:S01]  /*15c0*/  BPT.TRAP 0x1 ;  /* 0x000000040000795c */ /* 0x000fe20000300000 */
.L_x_12035:
[----:B------:R-:W-:Y:S01]  /*15d0*/  LOP3.LUT P1, RZ, R2, 0x7f, RZ, 0xc0, !PT ;  /* 0x0000007f02ff7812 */ /* 0x000fe2000782c0ff */
[----:B------:R-:W-:Y:S01]  /*15e0*/  IMAD.MOV.U32 R119, RZ, RZ, RZ ;  /* 0x000000ffff777224 */ /* 0x000fe200078e00ff */
[----:B--2---:R-:W-:Y:S11]  /*15f0*/  @P2 BRA `(.L_x_12036) ;  /* 0x0000000000082947 */ /* 0x004ff60003800000 */
[----:B------:R-:W2:Y:S02]  /*1600*/  SYNCS.PHASECHK.TRANS64.TRYWAIT P2, [R0+URZ+0x16830], R3 ;  /* 0x01683003000075a7 */ /* 0x000ea4000804017f */
[----:B--2---:R-:W-:Y:S05]  /*1610*/  @!P2 BRA `(.L_x_12037) ;  /* 0x000000bc0028a947 */ /* 0x004fea0003800000 */
.L_x_12036:
[----:B------:R-:W-:Y:S05]  /*1620*/  WARPSYNC.ALL ;  /* 0x0000000000007948 */ /* 0x000fea0003800000 */
[----:B------:R-:W-:Y:S01]  /*1630*/  UIADD3 UR4, UR40, 0xe400, URZ ;  /* 0x0000e40028047890 */ /* 0x000fe2000fffe03f */
[----:B------:R-:W-:Y:S01]  /*1640*/  WARPGROUP.ARRIVE ;  /* 0x00000000000079c5 */ /* 0x000fe20000000000 */
[----:B------:R-:W-:Y:S01]  /*1650*/  UMOV UR5, 0x40000040 ;  /* 0x4000004000057882 */ /* 0x000fe20000000000 */
[----:B------:R-:W-:Y:S01]  /*1660*/  UMOV UR7, 0x40000040 ;  /* 0x4000004000077882 */ /* 0x000fe20000000000 */
[----:B------:R-:W-:Y:S01]  /*1670*/  USHF.R.U32.HI UR4, URZ, 0x4, UR4 ;  /* 0x000000043f047899 */ /* 0x000fe20008011604 */
[----:B------:R-:W-:Y:S01]  /*1680*/  VIADD R99, R18, UR42 ;  /* 0x0000002a12637c36 */ /* 0x000fe20008000000 */
[----:B------:R-:W-:Y:S01]  /*1690*/  UMOV UR9, 0x40000040 ;  /* 0x4000004000097882 */ /* 0x000fe20000000000 */
[----:B------:R-:W-:Y:S01]  /*16a0*/  UMOV UR11, 0x40000040 ;  /* 0x40000040000b7882 */ /* 0x000fe20000000000 */
[----:B------:R-:W-:Y:S01]  /*16b0*/  ULOP3.LUT UR4, UR4, 0x3fff, URZ, 0xc0, !UPT ;  /* 0x00003fff04047892 */ /* 0x000fe2000f8ec03f */
[----:B-12---:R-:W-:Y:S01]  /*16c0*/  @!P1 VIADD R0, R0, 0x16840 ;  /* 0x0001684000009836 */ /* 0x006fe20000000000 */
[----:B------:R-:W-:Y:S01]  /*16d0*/  UMOV UR13, 0x40000040 ;  /* 0x40000040000d7882 */ /* 0x000fe20000000000 */
[----:B------:R-:W-:Y:S01]  /*16e0*/  UMOV UR15, 0x40000040 ;  /* 0x40000040000f7882 */ /* 0x000fe20000000000 */
[----:B------:R-:W-:Y:S01]  /*16f0*/  ULOP3.LUT UR20, UR4, 0x10000, URZ, 0xfc, !UPT ;  /* 0x0001000004147892 */ /* 0x000fe2000f8efc3f */
[--C-:B------:R-:W-:Y:S01]  /*1700*/  IMAD.MOV.U32 R118, RZ, RZ, R119.reuse ;  /* 0x000000ffff767224 */ /* 0x100fe200078e0077 */
[----:B------:R-:W-:Y:S01]  /*1710*/  ULOP3.LUT UR4, UR51, 0x10000, URZ, 0xfc, !UPT ;  /* 0x0001000033047892 */ /* 0x000fe2000f8efc3f */
[----:B------:R-:W-:Y:S01]  /*1720*/  @!P1 PRMT R0, RZ, 0x654, R0 ;  /* 0x00000654ff009816 */ /* 0x000fe20000000000 */
[----:B------:R-:W-:Y:S01]  /*1730*/  ULEA UR6, UR36, UR20, 0xa ;  /* 0x0000001424067291 */ /* 0x000fe2000f8e503f */
[--C-:B------:R-:W-:Y:S01]  /*1740*/  IMAD.MOV.U32 R117, RZ, RZ, R119.reuse ;  /* 0x000000ffff757224 */ /* 0x100fe200078e0077 */
[----:B------:R-:W-:Y:S01]  /*1750*/  UIADD3 UR8, UR4, 0x2, URZ ;  /* 0x0000000204087890 */ /* 0x000fe2000fffe03f */
[----:B------:R-:W-:Y:S01]  /*1760*/  MOV R116, R119 ;  /* 0x0000007700747202 */ /* 0x000fe20000000f00 */
[----:B------:R-:W-:Y:S01]  /*1770*/  UIADD3 UR10, UR6, 0x2, URZ ;  /* 0x00000002060a7890 */ /* 0x000fe2000fffe03f */
[--C-:B------:R-:W-:Y:S01]  /*1780*/  IMAD.MOV.U32 R115, RZ, RZ, R119.reuse ;  /* 0x000000ffff737224 */ /* 0x100fe200078e0077 */
[----:B------:R-:W-:Y:S01]  /*1790*/  UIADD3 UR12, UR4, 0x4, URZ ;  /* 0x00000004040c7890 */ /* 0x000fe2000fffe03f */
[----:B------:R-:W-:Y:S01]  /*17a0*/  IMAD.MOV.U32 R114, RZ, RZ, R119 ;  /* 0x000000ffff727224 */ /* 0x000fe200078e0077 */
[----:B------:R-:W-:-:S02]  /*17b0*/  UIADD3 UR14, UR6, 0x4, URZ ;  /* 0x00000004060e7890 */ /* 0x000fc4000fffe03f */
[----:B------:R-:W-:Y:S01]  /*17c0*/  HGMMA.64x128x16.F32 R24, gdesc[UR4], RZ, !UPT, gsb0 ;  /* 0x01e00000041879f0 */ /* 0x000fe2000c0008ff */
[----:B------:R-:W-:Y:S01]  /*17d0*/  UIADD3 UR16, UR4, 0x6, URZ ;  /* 0x0000000604107890 */ /* 0x000fe2000fffe03f */
[--C-:B------:R-:W-:Y:S01]  /*17e0*/  IMAD.MOV.U32 R112, RZ, RZ, R119.reuse ;  /* 0x000000ffff707224 */ /* 0x100fe200078e0077 */
[----:B------:R-:W-:Y:S01]  /*17f0*/  UIADD3 UR18, UR6, 0x6, URZ ;  /* 0x0000000606127890 */ /* 0x000fe2000fffe03f */
[-C--:B------:R-:W-:Y:S01]  /*1800*/  MOV R110, R119.reuse ;  /* 0x00000077006e7202 */ /* 0x080fe20000000f00 */
[----:B------:R-:W-:Y:S01]  /*1810*/  UMOV UR17, 0x40000040 ;  /* 0x4000004000117882 */ /* 0x000fe20000000000 */
[----:B------:R-:W-:Y:S01]  /*1820*/  UMOV UR19, 0x40000040 ;  /* 0x4000004000137882 */ /* 0x000fe20000000000 */
[----:B------:R-:W-:Y:S01]  /*1830*/  UMOV UR6, 0xffffff80 ;  /* 0xffffff8000067882 */ /* 0x000fe20000000000 */
[----:B------:R-:W-:Y:S01]  /*1840*/  ULDC UR7, c[0x0][0x2e0] ;  /* 0x0000b80000077ab9 */ /* 0x000fe20000000800 */
[----:B------:R-:W-:Y:S01]  /*1850*/  UIMAD UR6, UR45, UR6, 0x80 ;  /* 0x000000802d0674a4 */ /* 0x000fe2000f8e0206 */
[--C-:B------:R-:W-:Y:S01]  /*1860*/  IMAD.MOV.U32 R108, RZ, RZ, R119.reuse ;  /* 0x000000ffff6c7224 */ /* 0x100fe200078e0077 */
[----:B------:R-:W-:Y:S01]  /*1870*/  UIADD3 UR29, UR45, -0x2, URZ ;  /* 0xfffffffe2d1d7890 */ /* 0x000fe2000fffe03f */
[--C-:B------:R-:W-:Y:S01]  /*1880*/  IMAD.MOV.U32 R106, RZ, RZ, R119.reuse ;  /* 0x000000ffff6a7224 */ /* 0x100fe200078e0077 */
[----:B------:R-:W-:Y:S01]  /*1890*/  UIMAD UR6, UR50, UR7, UR6 ;  /* 0x00000007320672a4 */ /* 0x000fe2000f8e0206 */
        /* <DEDUP_REMOVED lines=13> */
[----:B------:R-:W-:Y:S02]  /*1970*/  UIADD3 UR11, UR6, 0x1, -UR10 ;  /* 0x00000001060b7890 */ /* 0x000fe4000fffe80a */
[----:B------:R-:W-:-:S04]  /*1980*/  UIMAD UR50, UR50, UR7, -UR10 ;  /* 0x00000007323272a4 */ /* 0x000fc8000f8e0a0a */
[----:B------:R-:W-:Y:S01]  /*1990*/  IMAD.U32 R4, RZ, RZ, UR11 ;  /* 0x0000000bff047e24 */ /* 0x000fe2000f8e00ff */
[----:B------:R-:W-:-:S03]  /*19a0*/  UIADD3 UR50, UR42, UR50, URZ ;  /* 0x000000322a327290 */ /* 0x000fc6000fffe03f */
[----:B------:R-:W-:-:S05]  /*19b0*/  IMAD R4, R17, -0x2, R4 ;  /* 0xfffffffe11047824 */ /* 0x000fca00078e0204 */
[----:B------:R-:W-:Y:S01]  /*19c0*/  IADD3 R7, R4, 0x8, R99 ;  /* 0x0000000804077810 */ /* 0x000fe20007ffe063 */
        /* <DEDUP_REMOVED lines=21> */
[----:B-1----:R-:W-:Y:S01]  /*1b20*/  MOV R26, UR6 ;  /* 0x00000006001a7c02 */ /* 0x002fe20008000f00 */
[----:B------:R-:W-:Y:S01]  /*1b30*/  FMUL.FTZ R46, R46, UR14 ;  /* 0x0000000e2e2e7c20 */ /* 0x000fe20008410000 */
[----:B------:R-:W-:Y:S01]  /*1b40*/  FMUL.FTZ R47, R47, UR14 ;  /* 0x0000000e2f2f7c20 */ /* 0x000fe20008410000 */
[----:B------:R-:W-:Y:S01]  /*1b50*/  FMUL.FTZ R50, R50, UR14 ;  /* 0x0000000e32327c20 */ /* 0x000fe20008410000 */
[----:B------:R-:W-:Y:S01]  /*1b60*/  FMUL.FTZ R51, R51, UR14 ;  /* 0x0000000e33337c20 */ /* 0x000fe20008410000 */
[----:B------:R-:W-:-:S02]  /*1b70*/  IMAD R26, R17, -0x2, R26 ;  /* 0xfffffffe111a7824 */ /* 0x000fc400078e021a */
[----:B------:R-:W-:Y:S01]  /*1b80*/  FMUL.FTZ R54, R54, UR14 ;  /* 0x0000000e36367c20 */ /* 0x000fe20008410000 */
[----:B------:R3:W1:Y:S01]  /*1b90*/  MUFU.TANH R113, R30 ;  /* 0x0000001e00717308 */ /* 0x0006620000002400 */
        /* <DEDUP_REMOVED lines=12> */
[----:B--2---:R-:W-:Y:S01]  /*1c60*/  FSEL R111, R111, -INF , P3 ;  /* 0xff8000006f6f7808 */ /* 0x004fe20001800000 */
[----:B------:R-:W-:Y:S01]  /*1c70*/  FMUL.FTZ R66, R66, UR14 ;  /* 0x0000000e42427c20 */ /* 0x000fe20008410000 */
[----:B---3--:R-:W-:Y:S01]  /*1c80*/  FSEL R30, R27, -INF , P4 ;  /* 0xff8000001b1e7808 */ /* 0x008fe20002000000 */
[----:B------:R-:W2:Y:S01]  /*1c90*/  MUFU.TANH R34, R34 ;  /* 0x0000002200227308 */ /* 0x000ea20000002400 */
        /* <DEDUP_REMOVED lines=8> */
[----:B----4-:R-:W-:Y:S01]  /*1d20*/  FSEL R109, R31, -INF , P3 ;  /* 0xff8000001f6d7808 */ /* 0x010fe20001800000 */
[----:B------:R-:W-:Y:S01]  /*1d30*/  FMUL.FTZ R31, R71, UR14 ;  /* 0x0000000e471f7c20 */ /* 0x000fe20008410000 */
[----:B------:R-:W-:Y:S01]  /*1d40*/  FMNMX.FTZ R28, R113, R28, !PT ;  /* 0x0000001c711c7209 */ /* 0x000fe20007810000 */
[----:B------:R-:W-:Y:S01]  /*1d50*/  FMUL.FTZ R74, R74, UR14 ;  /* 0x0000000e4a4a7c20 */ /* 0x000fe20008410000 */
[----:B------:R-:W-:Y:S01]  /*1d60*/  ISETP.GT.AND P3, PT, R7, 0x11, PT ;  /* 0x000000110700780c */ /* 0x000fe20003f64270 */
[----:B------:R-:W-:Y:S01]  /*1d70*/  FMUL.FTZ R5, R57, UR14 ;  /* 0x0000000e39057c20 */ /* 0x000fe20008410000 */
[----:B------:R-:W-:Y:S01]  /*1d80*/  FMNMX.FTZ R28, R109, R28, !PT ;  /* 0x0000001c6d1c7209 */ /* 0x000fe20007810000 */
[----:B------:R-:W3:Y:S01]  /*1d90*/  MUFU.TANH R38, R38 ;  /* 0x0000002600267308 */ /* 0x000ee20000002400 */
        /* <DEDUP_REMOVED lines=24> */
[----:B--2---:R-:W-:Y:S01]  /*1f20*/  FSEL R101, R39, -INF , P3 ;  /* 0xff80000027657808 */ /* 0x004fe20001800000 */
[----:B------:R-:W-:Y:S01]  /*1f30*/  FMUL.FTZ R87, R87, UR14 ;  /* 0x0000000e57577c20 */ /* 0x000fe20008410000 */
[----:B------:R-:W-:Y:S01]  /*1f40*/  ISETP.GT.AND P3, PT, R7, 0x21, PT ;  /* 0x000000210700780c */ /* 0x000fe20003f64270 */
[----:B------:R-:W-:Y:S01]  /*1f50*/  FMUL.FTZ R6, R25, UR14 ;  /* 0x0000000e19067c20 */ /* 0x000fe20008410000 */
[----:B------:R-:W-:Y:S01]  /*1f60*/  FMNMX.FTZ R34, R101, R34, !PT ;  /* 0x0000002265227209 */ /* 0x000fe20007810000 */
[----:B------:R-:W-:Y:S01]  /*1f70*/  ULDC UR6, c[0x0][0x988] ;  /* 0x0002620000067ab9 */ /* 0x000fe20000000800 */
[----:B------:R-:W-:Y:S01]  /*1f80*/  VIADDMNMX R99, R99, R4, R26, PT ;  /* 0x0000000463637246 */ /* 0x000fe2000380011a */
[----:B------:R-:W2:Y:S01]  /*1f90*/  MUFU.TANH R46, R46 ;  /* 0x0000002e002e7308 */ /* 0x000ea20000002400 */
[----:B-1----:R-:W-:Y:S01]  /*1fa0*/  FSEL R97, R42, -INF , P2 ;  /* 0xff8000002a617808 */ /* 0x002fe20001000000 */
[----:B------:R-:W-:Y:S01]  /*1fb0*/  FMUL.FTZ R25, R36, UR14 ;  /* 0x0000000e24197c20 */ /* 0x000fe20008410000 */
[----:B------:R-:W-:Y:S01]  /*1fc0*/  ISETP.GT.AND P2, PT, R7, 0x28, PT ;  /* 0x000000280700780c */ /* 0x000fe20003f44270 */
[----:B------:R-:W-:Y:S01]  /*1fd0*/  FMUL.FTZ R19, R40, UR14 ;  /* 0x0000000e28137c20 */ /* 0x000fe20008410000 */
[----:B------:R-:W-:Y:S01]  /*1fe0*/  FMNMX.FTZ R34, R97, R34, !PT ;  /* 0x0000002261227209 */ /* 0x000fe20007810000 */
[----:B------:R-:W-:Y:S01]  /*1ff0*/  FMUL.FTZ R13, R44, UR14 ;  /* 0x0000000e2c0d7c20 */ /* 0x000fe20008410000 */
[----:B------:R-:W-:Y:S01]  /*2000*/  ISETP.GT.AND P4, PT, R99, 0x1, PT ;  /* 0x000000016300780c */ /* 0x000fe20003f84270 */
        /* <DEDUP_REMOVED lines=28> */
[----:B------:R3:W-:Y:S01]  /*21d0*/  @!P1 SYNCS.ARRIVE.TRANS64.RED.A1T0 RZ, [R0+URZ], RZ ;  /* 0x000000ff00ff99a7 */ /* 0x0007e2000810043f */
[----:B------:R-:W-:-:S03]  /*21e0*/  FMNMX.FTZ R34, R89, R34, !PT ;  /* 0x0000002259227209 */ /* 0x000fc60007810000 */
[----:B------:R-:W4:Y:S01]  /*21f0*/  MUFU.TANH R55, R55 ;  /* 0x0000003700377308 */ /* 0x000f220000002400 */
[----:B--2---:R-:W-:Y:S02]  /*2200*/  FSEL R71, R51, -INF , P3 ;  /* 0xff80000033477808 */ /* 0x004fe40001800000 */
[----:B------:R-:W-:Y:S02]  /*2210*/  ISETP.GT.AND P3, PT, R7, 0x39, PT ;  /* 0x000000390700780c */ /* 0x000fe40003f64270 */
[----:B------:R-:W-:-:S03]  /*2220*/  FMNMX.FTZ R34, R71, R34, !PT ;  /* 0x0000002247227209 */ /* 0x000fc60007810000 */
[----:B------:R-:W2:Y:S08]  /*2230*/  MUFU.TANH R58, R58 ;  /* 0x0000003a003a7308 */ /* 0x000eb00000002400 */
[----:B------:R-:W5:Y:S08]  /*2240*/  MUFU.TANH R59, R59 ;  /* 0x0000003b003b7308 */ /* 0x000f700000002400 */
[----:B------:R-:W3:Y:S08]  /*2250*/  MUFU.TANH R45, R62 ;  /* 0x0000003e002d7308 */ /* 0x000ef00000002400 */
[----:B------:R1:W-:Y:S08]  /*2260*/  MUFU.TANH R28, R67 ;  /* 0x00000043001c7308 */ /* 0x0003f00000002400 */
[----:B------:R4:W3:Y:S01]  /*2270*/  MUFU.TANH R27, R63 ;  /* 0x0000003f001b7308 */ /* 0x0008e20000002400 */
[----:B-1----:R-:W-:Y:S01]  /*2280*/  FSEL R67, R54, -INF , P2 ;  /* 0xff80000036437808 */ /* 0x002fe20001000000 */
[----:B------:R-:W-:Y:S01]  /*2290*/  FMUL.FTZ R54, R64, UR14 ;  /* 0x0000000e40367c20 */ /* 0x000fe20008410000 */
[----:B------:R-:W-:-:S02]  /*22a0*/  ISETP.GT.AND P2, PT, R7, 0x40, PT ;  /* 0x000000400700780c */ /* 0x000fc40003f44270 */
[----:B------:R-:W-:-:S03]  /*22b0*/  FMNMX.FTZ R34, R67, R34, !PT ;  /* 0x0000002243227209 */ /* 0x000fc60007810000 */
[----:B------:R-:W1:Y:S01]  /*22c0*/  MUFU.TANH R49, R66 ;  /* 0x0000004200317308 */ /* 0x000e620000002400 */
[----:B----4-:R-:W-:Y:S02]  /*22d0*/  FSEL R63, R55, -INF , P3 ;  /* 0xff800000373f7808 */ /* 0x010fe40001800000 */
[----:B------:R-:W-:Y:S02]  /*22e0*/  ISETP.GT.AND P3, PT, R7, 0x41, PT ;  /* 0x000000410700780c */ /* 0x000fe40003f64270 */
[----:B--2---:R-:W-:Y:S01]  /*22f0*/  FSEL R55, R58, -INF , P2 ;  /* 0xff8000003a377808 */ /* 0x004fe20001000000 */
[----:B------:R-:W-:Y:S01]  /*2300*/  FMUL.FTZ R58, R65, UR14 ;  /* 0x0000000e413a7c20 */ /* 0x000fe20008410000 */
[----:B------:R-:W-:Y:S01]  /*2310*/  FMNMX.FTZ R34, R63, R34, !PT ;  /* 0x000000223f227209 */ /* 0x000fe20007810000 */
[----:B------:R-:W2:Y:S01]  /*2320*/  MUFU.TANH R53, R70 ;  /* 0x0000004600357308 */ /* 0x000ea20000002400 */
[----:B------:R-:W-:Y:S02]  /*2330*/  ISETP.GT.AND P2, PT, R7, 0x48, PT ;  /* 0x000000480700780c */ /* 0x000fe40003f44270 */
[----:B-----5:R-:W-:-:S02]  /*2340*/  FSEL R43, R59, -INF , P3 ;  /* 0xff8000003b2b7808 */ /* 0x020fc40001800000 */
[----:B------:R-:W-:Y:S02]  /*2350*/  FMNMX.FTZ R34, R55, R34, !PT ;  /* 0x0000002237227209 */ /* 0x000fe40007810000 */
[----:B------:R-:W-:Y:S01]  /*2360*/  ISETP.GT.AND P3, PT, R7, 0x49, PT ;  /* 0x000000490700780c */ /* 0x000fe20003f64270 */
[----:B------:R-:W4:Y:S01]  /*2370*/  MUFU.TANH R31, R31 ;  /* 0x0000001f001f7308 */ /* 0x000f220000002400 */
[----:B---3--:R-:W-:Y:S02]  /*2380*/  FSEL R45, R45, -INF , P2 ;  /* 0xff8000002d2d7808 */ /* 0x008fe40001000000 */
[----:B------:R-:W-:Y:S02]  /*2390*/  FMNMX.FTZ R34, R43, R34, !PT ;  /* 0x000000222b227209 */ /* 0x000fe40007810000 */
[----:B------:R-:W-:Y:S02]  /*23a0*/  ISETP.GT.AND P2, PT, R7, 0x50, PT ;  /* 0x000000500700780c */ /* 0x000fe40003f44270 */
[----:B------:R-:W-:Y:S01]  /*23b0*/  FSEL R47, R27, -INF , P3 ;  /* 0xff8000001b2f7808 */ /* 0x000fe20001800000 */
[----:B------:R-:W3:Y:S01]  /*23c0*/  MUFU.TANH R57, R74 ;  /* 0x0000004a00397308 */ /* 0x000ee20000002400 */
[----:B------:R-:W-:-:S02]  /*23d0*/  FMNMX.FTZ R34, R45, R34, !PT ;  /* 0x000000222d227209 */ /* 0x000fc40007810000 */
[----:B------:R-:W-:Y:S02]  /*23e0*/  ISETP.GT.AND P3, PT, R7, 0x51, PT ;  /* 0x000000510700780c */ /* 0x000fe40003f64270 */
[----:B-1----:R-:W-:Y:S02]  /*23f0*/  FSEL R49, R49, -INF , P2 ;  /* 0xff80000031317808 */ /* 0x002fe40001000000 */
[----:B------:R-:W-:Y:S01]  /*2400*/  FMNMX.FTZ R34, R47, R34, !PT ;  /* 0x000000222f227209 */ /* 0x000fe20007810000 */
[----:B------:R-:W1:Y:S01]  /*2410*/  MUFU.TANH R39, R75 ;  /* 0x0000004b00277308 */ /* 0x000e620000002400 */
[----:B------:R-:W-:Y:S02]  /*2420*/  ISETP.GT.AND P2, PT, R7, 0x58, PT ;  /* 0x000000580700780c */ /* 0x000fe40003f44270 */
[----:B------:R-:W-:Y:S02]  /*2430*/  FSEL R51, R28, -INF , P3 ;  /* 0xff8000001c337808 */ /* 0x000fe40001800000 */
[----:B------:R-:W-:-:S02]  /*2440*/  FMNMX.FTZ R34, R49, R34, !PT ;  /* 0x0000002231227209 */ /* 0x000fc40007810000 */
[----:B------:R-:W-:Y:S01]  /*2450*/  ISETP.GT.AND P3, PT, R7, 0x59, PT ;  /* 0x000000590700780c */ /* 0x000fe20003f64270 */
[----:B------:R-:W5:Y:S01]  /*2460*/  MUFU.TANH R41, R78 ;  /* 0x0000004e00297308 */ /* 0x000f620000002400 */
[----:B--2---:R-:W-:Y:S02]  /*2470*/  FSEL R53, R53, -INF , P2 ;  /* 0xff80000035357808 */ /* 0x004fe40001000000 */
[----:B------:R-:W-:Y:S02]  /*2480*/  FMNMX.FTZ R34, R51, R34, !PT ;  /* 0x0000002233227209 */ /* 0x000fe40007810000 */
[----:B------:R-:W-:Y:S02]  /*2490*/  ISETP.GT.AND P2, PT, R7, 0x60, PT ;  /* 0x000000600700780c */ /* 0x000fe40003f44270 */
[----:B----4-:R-:W-:Y:S01]  /*24a0*/  FSEL R59, R31, -INF , P3 ;  /* 0xff8000001f3b7808 */ /* 0x010fe20001800000 */
[----:B------:R-:W2:Y:S01]  /*24b0*/  MUFU.TANH R37, R79 ;  /* 0x0000004f00257308 */ /* 0x000ea20000002400 */
[----:B------:R-:W-:-:S02]  /*24c0*/  FMNMX.FTZ R34, R53, R34, !PT ;  /* 0x0000002235227209 */ /* 0x000fc40007810000 */
[----:B------:R-:W-:Y:S02]  /*24d0*/  ISETP.GT.AND P3, PT, R7, 0x61, PT ;  /* 0x000000610700780c */ /* 0x000fe40003f64270 */
[----:B---3--:R-:W-:Y:S02]  /*24e0*/  FSEL R57, R57, -INF , P2 ;  /* 0xff80000039397808 */ /* 0x008fe40001000000 */
[----:B------:R-:W-:Y:S01]  /*24f0*/  FMNMX.FTZ R34, R59, R34, !PT ;  /* 0x000000223b227209 */ /* 0x000fe20007810000 */
[----:B------:R-:W3:Y:S01]  /*2500*/  MUFU.TANH R82, R82 ;  /* 0x0000005200527308 */ /* 0x000ee20000002400 */
[----:B------:R-:W-:Y:S02]  /*2510*/  ISETP.GT.AND P2, PT, R7, 0x68, PT ;  /* 0x000000680700780c */ /* 0x000fe40003f44270 */
[----:B-1----:R-:W-:Y:S02]  /*2520*/  FSEL R39, R39, -INF , P3 ;  /* 0xff80000027277808 */ /* 0x002fe40001800000 */
[----:B------:R-:W-:-:S02]  /*2530*/  FMNMX.FTZ R34, R57, R34, !PT ;  /* 0x0000002239227209 */ /* 0x000fc40007810000 */
[----:B------:R-:W-:Y:S01]  /*2540*/  ISETP.GT.AND P3, PT, R7, 0x69, PT ;  /* 0x000000690700780c */ /* 0x000fe20003f64270 */
[----:B------:R1:W4:Y:S01]  /*2550*/  MUFU.TANH R35, R83 ;  /* 0x0000005300237308 */ /* 0x0003220000002400 */
[----:B-----5:R-:W-:Y:S02]  /*2560*/  FSEL R41, R41, -INF , P2 ;  /* 0xff80000029297808 */ /* 0x020fe40001000000 */
[----:B------:R-:W-:Y:S02]  /*2570*/  FMNMX.FTZ R34, R39, R34, !PT ;  /* 0x0000002227227209 */ /* 0x000fe40007810000 */
[----:B------:R-:W-:Y:S02]  /*2580*/  ISETP.GT.AND P2, PT, R7, 0x70, PT ;  /* 0x000000700700780c */ /* 0x000fe40003f44270 */
[----:B--2---:R-:W-:Y:S01]  /*2590*/  FSEL R37, R37, -INF , P3 ;  /* 0xff80000025257808 */ /* 0x004fe20001800000 */
[----:B------:R-:W2:Y:S01]  /*25a0*/  MUFU.TANH R33, R86 ;  /* 0x0000005600217308 */ /* 0x000ea20000002400 */
[----:B------:R-:W-:Y:S01]  /*25b0*/  FMNMX.FTZ R34, R41, R34, !PT ;  /* 0x0000002229227209 */ /* 0x000fe20007810000 */
[----:B-1----:R-:W-:Y:S01]  /*25c0*/  FMUL.FTZ R83, R61, UR14 ;  /* 0x0000000e3d537c20 */ /* 0x002fe20008410000 */
[----:B------:R-:W-:-:S02]  /*25d0*/  ISETP.GT.AND P3, PT, R7, 0x71, PT ;  /* 0x000000710700780c */ /* 0x000fc40003f64270 */
[----:B---3--:R-:W-:Y:S02]  /*25e0*/  FSEL R31, R82, -INF , P2 ;  /* 0xff800000521f7808 */ /* 0x008fe40001000000 */
[----:B------:R-:W-:Y:S01]  /*25f0*/  FMNMX.FTZ R34, R37, R34, !PT ;  /* 0x0000002225227209 */ /* 0x000fe20007810000 */
[----:B------:R1:W3:Y:S01]  /*2600*/  MUFU.TANH R27, R87 ;  /* 0x00000057001b7308 */ /* 0x0002e20000002400 */
[----:B------:R-:W-:Y:S02]  /*2610*/  ISETP.GT.AND P2, PT, R7, 0x78, PT ;  /* 0x000000780700780c */ /* 0x000fe40003f44270 */
[----:B----4-:R-:W-:Y:S02]  /*2620*/  FSEL R35, R35, -INF , P3 ;  /* 0xff80000023237808 */ /* 0x010fe40001800000 */
[----:B------:R-:W-:Y:S02]  /*2630*/  FMNMX.FTZ R34, R31, R34, !PT ;  /* 0x000000221f227209 */ /* 0x000fe40007810000 */
[----:B------:R-:W-:Y:S01]  /*2640*/  ISETP.GT.AND P3, PT, R7, 0x79, PT ;  /* 0x000000790700780c */ /* 0x000fe20003f64270 */
[----:B------:R-:W4:Y:S01]  /*2650*/  MUFU.TANH R14, R14 ;  /* 0x0000000e000e7308 */ /* 0x000f220000002400 */
[----:B--2---:R-:W-:Y:S01]  /*2660*/  FSEL R33, R33, -INF , P2 ;  /* 0xff80000021217808 */ /* 0x004fe20001000000 */
[----:B-1----:R-:W-:Y:S01]  /*2670*/  FMUL.FTZ R87, R68, UR14 ;  /* 0x0000000e44577c20 */ /* 0x002fe20008410000 */
[----:B------:R-:W-:-:S04]  /*2680*/  FMNMX.FTZ R34, R35, R34, !PT ;  /* 0x0000002223227209 */ /* 0x000fc80007810000 */
[----:B------:R-:W-:Y:S01]  /*2690*/  FMNMX.FTZ R34, R33, R34, !PT ;  /* 0x0000002221227209 */ /* 0x000fe20007810000 */
[----:B------:R-:W1:Y:S01]  /*26a0*/  MUFU.TANH R6, R6 ;  /* 0x0000000600067308 */ /* 0x000e620000002400 */
[----:B---3--:R-:W-:Y:S02]  /*26b0*/  FSEL R27, R27, -INF , P3 ;  /* 0xff8000001b1b7808 */ /* 0x008fe40001800000 */
[----:B------:R-:W-:Y:S02]  /*26c0*/  ISETP.GT.AND P3, PT, R99, RZ, PT ;  /* 0x000000ff6300720c */ /* 0x000fe40003f64270 */
[----:B------:R-:W-:-:S03]  /*26d0*/  FMNMX.FTZ R34, R27, R34, !PT ;  /* 0x000000221b227209 */ /* 0x000fc60007810000 */
[----:B------:R-:W-:Y:S01]  /*26e0*/  MUFU.TANH R20, R20 ;  /* 0x0000001400147308 */ /* 0x000fe20000002400 */
[----:B----4-:R-:W-:Y:S01]  /*26f0*/  FSEL R61, R14, -INF , P3 ;  /* 0xff8000000e3d7808 */ /* 0x010fe20001800000 */
[----:B------:R-:W2:Y:S01]  /*2700*/  SHFL.BFLY PT, R7, R34, 0x2, 0x1f ;  /* 0x0c401f0022077f89 */ /* 0x000ea200000e0000 */
[----:B------:R-:W-:-:S05]  /*2710*/  ISETP.GT.AND P3, PT, R99, 0x9, PT ;  /* 0x000000096300780c */ /* 0x000fca0003f64270 */
[----:B------:R-:W3:Y:S01]  /*2720*/  MUFU.TANH R21, R21 ;  /* 0x0000001500157308 */ /* 0x000ee20000002400 */
[----:B-1----:R-:W-:-:S04]  /*2730*/  FSEL R26, R6, -INF , P4 ;  /* 0xff800000061a7808 */ /* 0x002fc80002000000 */
[----:B------:R-:W-:-:S03]  /*2740*/  FMNMX.FTZ R14, R61, R26, !PT ;  /* 0x0000001a3d0e7209 */ /* 0x000fc60007810000 */
[----:B------:R-:W-:Y:S08]  /*2750*/  MUFU.TANH R29, R29 ;  /* 0x0000001d001d7308 */ /* 0x000ff00000002400 */
[----:B------:R-:W1:Y:S01]  /*2760*/  MUFU.TANH R32, R32 ;  /* 0x0000002000207308 */ /* 0x000e620000002400 */
[----:B---3--:R-:W-:Y:S02]  /*2770*/  FSEL R21, R21, -INF , P3 ;  /* 0xff80000015157808 */ /* 0x008fe40001800000 */
[----:B--2---:R-:W-:-:S02]  /*2780*/  FMNMX.FTZ R28, R34, R7, !PT ;  /* 0x00000007221c7209 */ /* 0x004fc40007810000 */
[----:B------:R-:W-:-:S03]  /*2790*/  ISETP.GT.AND P3, PT, R99, 0x11, PT ;  /* 0x000000116300780c */ /* 0x000fc60003f64270 */
        /* <DEDUP_REMOVED lines=10> */
[----:B------:R-:W-:Y:S01]  /*2840*/  USHF.R.S32.HI UR6, URZ, 0x1f, UR50 ;  /* 0x0000001f3f067899 */ /* 0x000fe20008011432 */
[C---:B------:R-:W-:Y:S01]  /*2850*/  FMUL.FTZ R34, R7.reuse, R28 ;  /* 0x0000001c07227220 */ /* 0x040fe20000410000 */
[----:B------:R-:W-:Y:S02]  /*2860*/  FSETP.NEU.FTZ.AND P2, PT, R7, -INF , PT ;  /* 0xff8000000700780b */ /* 0x000fe40003f5d000 */
[C---:B------:R-:W-:Y:S01]  /*2870*/  ISETP.GT.AND P3, PT, R99.reuse, 0x21, PT ;  /* 0x000000216300780c */ /* 0x040fe20003f64270 */
[----:B------:R-:W-:Y:S01]  /*2880*/  ULEA.HI UR6, UR6, UR50, URZ, 0x7 ;  /* 0x0000003206067291 */ /* 0x000fe2000f8f383f */
[----:B------:R-:W-:Y:S01]  /*2890*/  FSEL R34, R34, RZ, P2 ;  /* 0x000000ff22227208 */ /* 0x000fe20001000000 */
[----:B------:R-:W3:Y:S01]  /*28a0*/  MUFU.TANH R13, R13 ;  /* 0x0000000d000d7308 */ /* 0x000ee20000002400 */
[----:B------:R-:W-:Y:S01]  /*28b0*/  ISETP.GT.AND P2, PT, R99, 0x8, PT ;  /* 0x000000086300780c */ /* 0x000fe20003f44270 */
[----:B------:R-:W-:-:S02]  /*28c0*/  USHF.R.S32.HI UR6, URZ, 0x7, UR6 ;  /* 0x000000073f067899 */ /* 0x000fc40008011406 */
[-CC-:B------:R-:W-:Y:S01]  /*28d0*/  FFMA.FTZ R137, R89, R28.reuse, -R34.reuse ;  /* 0x0000001c59897223 */ /* 0x180fe20000010822 */
[----:B------:R-:W-:Y:S01]  /*28e0*/  FSEL R65, R20, -INF , P2 ;  /* 0xff80000014417808 */ /* 0x000fe20001000000 */
[--C-:B------:R-:W-:Y:S01]  /*28f0*/  FFMA.FTZ R30, R30, R28, -R34.reuse ;  /* 0x0000001c1e1e7223 */ /* 0x100fe20000010822 */
[----:B------:R-:W-:Y:S01]  /*2900*/  ISETP.GT.AND P2, PT, R99, 0x10, PT ;  /* 0x000000106300780c */ /* 0x000fe20003f44270 */
[----:B------:R-:W4:Y:S01]  /*2910*/  MUFU.TANH R12, R12 ;  /* 0x0000000c000c7308 */ /* 0x000f220000002400 */
[----:B------:R-:W-:Y:S01]  /*2920*/  FMNMX.FTZ R14, R65, R14, !PT ;  /* 0x0000000e410e7209 */ /* 0x000fe20007810000 */
[-CC-:B------:R-:W-:Y:S01]  /*2930*/  FFMA.FTZ R139, R67, R28.reuse, -R34.reuse ;  /* 0x0000001c438b7223 */ /* 0x180fe20000010822 */
[----:B------:R-:W-:Y:S01]  /*2940*/  FSEL R29, R29, -INF , P2 ;  /* 0xff8000001d1d7808 */ /* 0x000fe20001000000 */
[--C-:B------:R-:W-:Y:S01]  /*2950*/  FFMA.FTZ R143, R93, R28, -R34.reuse ;  /* 0x0000001c5d8f7223 */ /* 0x100fe20000010822 */
[----:B------:R-:W-:Y:S01]  /*2960*/  FMNMX.FTZ R14, R21, R14, !PT ;  /* 0x0000000e150e7209 */ /* 0x000fe20007810000 */
[--C-:B------:R-:W-:Y:S01]  /*2970*/  FFMA.FTZ R95, R95, R28, -R34.reuse ;  /* 0x0000001c5f5f7223 */ /* 0x100fe20000010822 */
[----:B------:R-:W-:Y:S01]  /*2980*/  ISETP.GT.AND P2, PT, R99, 0x18, PT ;  /* 0x000000186300780c */ /* 0x000fe20003f44270 */
        /* <DEDUP_REMOVED lines=21> */
[----:B------:R-:W-:Y:S01]  /*2ae0*/  ISETP.GT.AND P3, PT, R99, 0x29, PT ;  /* 0x000000296300780c */ /* 0x000fe20003f64270 */
        /* <DEDUP_REMOVED lines=17> */
[----:B------:R-:W-:Y:S01]  /*2c00*/  ISETP.GT.AND P2, PT, R99, 0x38, PT ;  /* 0x000000386300780c */ /* 0x000fe20003f44270 */
[----:B------:R-:W4:Y:S01]  /*2c10*/  MUFU.TANH R5, R5 ;  /* 0x0000000500057308 */ /* 0x000f220000002400 */
[----:B------:R-:W-:Y:S01]  /*2c20*/  FSEL R11, R11, -INF , P3 ;  /* 0xff8000000b0b7808 */ /* 0x000fe20001800000 */
[--C-:B------:R-:W-:Y:S01]  /*2c30*/  FFMA.FTZ R131, R53, R28, -R34.reuse ;  /* 0x0000001c35837223 */ /* 0x100fe20000010822 */
[----:B------:R-:W-:Y:S01]  /*2c40*/  FMNMX.FTZ R20, R77, R20, !PT ;  /* 0x000000144d147209 */ /* 0x000fe20007810000 */
[-CC-:B------:R-:W-:Y:S01]  /*2c50*/  FFMA.FTZ R125, R57, R28.reuse, -R34.reuse ;  /* 0x0000001c397d7223 */ /* 0x180fe20000010822 */
[----:B------:R-:W-:Y:S01]  /*2c60*/  ISETP.GT.AND P3, PT, R99, 0x39, PT ;  /* 0x000000396300780c */ /* 0x000fe20003f64270 */
[--C-:B------:R-:W-:Y:S01]  /*2c70*/  FFMA.FTZ R127, R41, R28, -R34.reuse ;  /* 0x0000001c297f7223 */ /* 0x100fe20000010822 */
[----:B-1----:R-:W-:Y:S01]  /*2c80*/  FSEL R9, R9, -INF , P2 ;  /* 0xff80000009097808 */ /* 0x002fe20001000000 */
[----:B------:R-:W1:Y:S01]  /*2c90*/  MUFU.TANH R36, R36 ;  /* 0x0000002400247308 */ /* 0x000e620000002400 */
[----:B------:R-:W-:Y:S01]  /*2ca0*/  FMNMX.FTZ R20, R11, R20, !PT ;  /* 0x000000140b147209 */ /* 0x000fe20007810000 */
[-CC-:B------:R-:W-:Y:S01]  /*2cb0*/  FFMA.FTZ R35, R35, R28.reuse, -R34.reuse ;  /* 0x0000001c23237223 */ /* 0x180fe20000010822 */
[----:B------:R-:W-:Y:S01]  /*2cc0*/  ISETP.GT.AND P2, PT, R99, 0x40, PT ;  /* 0x000000406300780c */ /* 0x000fe20003f44270 */
[--C-:B------:R-:W-:Y:S01]  /*2cd0*/  FFMA.FTZ R123, R33, R28, -R34.reuse ;  /* 0x0000001c217b7223 */ /* 0x100fe20000010822 */
[----:B--2---:R-:W-:Y:S01]  /*2ce0*/  FSEL R79, R8, -INF , P3 ;  /* 0xff800000084f7808 */ /* 0x004fe20001800000 */
[----:B------:R-:W-:Y:S01]  /*2cf0*/  UISETP.LT.AND UP0, UPT, URZ, UR6, UPT ;  /* 0x000000063f00728c */ /* 0x000fe2000bf01270 */
[----:B------:R-:W-:Y:S01]  /*2d00*/  FMNMX.FTZ R20, R9, R20, !PT ;  /* 0x0000001409147209 */ /* 0x000fe20007810000 */
[----:B------:R-:W2:Y:S01]  /*2d10*/  MUFU.TANH R83, R83 ;  /* 0x0000005300537308 */ /* 0x000ea20000002400 */
[----:B------:R-:W-:Y:S01]  /*2d20*/  ISETP.GT.AND P3, PT, R99, 0x41, PT ;  /* 0x000000416300780c */ /* 0x000fe20003f64270 */
[----:B------:R-:W-:Y:S01]  /*2d30*/  USEL UR27, URZ, UR6, !UP0 ;  /* 0x000000063f1b7287 */ /* 0x000fe2000c000000 */
[----:B---3--:R-:W-:Y:S01]  /*2d40*/  FSEL R3, R3, -INF , P2 ;  /* 0xff80000003037808 */ /* 0x008fe20001000000 */
[--C-:B------:R-:W-:Y:S01]  /*2d50*/  IMAD.MOV.U32 R113, RZ, RZ, R119.reuse ;  /* 0x000000ffff717224 */ /* 0x100fe200078e0077 */
[----:B------:R-:W-:Y:S01]  /*2d60*/  FMNMX.FTZ R20, R79, R20, !PT ;  /* 0x000000144f147209 */ /* 0x000fe20007810000 */
[----:B------:R-:W-:Y:S01]  /*2d70*/  UISETP.GE.AND UP0, UPT, UR29, UR27, UPT ;  /* 0x0000001b1d00728c */ /* 0x000fe2000bf06270 */
[----:B------:R-:W-:Y:S01]  /*2d80*/  ISETP.GT.AND P2, PT, R99, 0x48, PT ;  /* 0x000000486300780c */ /* 0x000fe20003f44270 */
[----:B------:R-:W3:Y:S01]  /*2d90*/  MUFU.TANH R54, R54 ;  /* 0x0000003600367308 */ /* 0x000ee20000002400 */
[----:B----4-:R-:W-:Y:S01]  /*2da0*/  FSEL R5, R5, -INF , P3 ;  /* 0xff80000005057808 */ /* 0x010fe20001800000 */
[--C-:B------:R-:W-:Y:S01]  /*2db0*/  IMAD.MOV.U32 R111, RZ, RZ, R119.reuse ;  /* 0x000000ffff6f7224 */ /* 0x100fe200078e0077 */
[----:B------:R-:W-:Y:S01]  /*2dc0*/  FMNMX.FTZ R20, R3, R20, !PT ;  /* 0x0000001403147209 */ /* 0x000fe20007810000 */
[--C-:B------:R-:W-:Y:S01]  /*2dd0*/  IMAD.MOV.U32 R109, RZ, RZ, R119.reuse ;  /* 0x000000ffff6d7224 */ /* 0x100fe200078e0077 */
[----:B------:R-:W-:Y:S01]  /*2de0*/  ISETP.GT.AND P3, PT, R99, 0x49, PT ;  /* 0x000000496300780c */ /* 0x000fe20003f64270 */
[--C-:B------:R-:W-:Y:S01]  /*2df0*/  IMAD.MOV.U32 R107, RZ, RZ, R119.reuse ;  /* 0x000000ffff6b7224 */ /* 0x100fe200078e0077 */
[----:B-1----:R-:W-:Y:S01]  /*2e00*/  FSEL R81, R36, -INF , P2 ;  /* 0xff80000024517808 */ /* 0x002fe20001000000 */
[----:B------:R-:W1:Y:S01]  /*2e10*/  MUFU.TANH R58, R58 ;  /* 0x0000003a003a7308 */ /* 0x000e620000002400 */
[----:B------:R-:W-:Y:S01]  /*2e20*/  FMNMX.FTZ R20, R5, R20, !PT ;  /* 0x0000001405147209 */ /* 0x000fe20007810000 */
[----:B------:R-:W-:Y:S01]  /*2e30*/  FFMA.FTZ R36, R43, R28, -R34 ;  /* 0x0000001c2b247223 */ /* 0x000fe20000010822 */
[----:B------:R-:W-:Y:S01]  /*2e40*/  ISETP.GT.AND P2, PT, R99, 0x50, PT ;  /* 0x000000506300780c */ /* 0x000fe20003f44270 */
[----:B------:R-:W-:Y:S01]  /*2e50*/  IMAD.MOV.U32 R103, RZ, RZ, R119 ;  /* 0x000000ffff677224 */ /* 0x000fe200078e0077 */
[----:B--2---:R-:W-:-:S02]  /*2e60*/  FSEL R83, R83, -INF , P3 ;  /* 0xff80000053537808 */ /* 0x004fc40001800000 */
[----:B------:R-:W-:Y:S01]  /*2e70*/  FMNMX.FTZ R20, R81, R20, !PT ;  /* 0x0000001451147209 */ /* 0x000fe20007810000 */
[----:B------:R-:W2:Y:S01]  /*2e80*/  MUFU.TANH R87, R87 ;  /* 0x0000005700577308 */ /* 0x000ea20000002400 */
[----:B------:R-:W-:Y:S02]  /*2e90*/  ISETP.GT.AND P3, PT, R99, 0x51, PT ;  /* 0x000000516300780c */ /* 0x000fe40003f64270 */
[----:B---3--:R-:W-:Y:S02]  /*2ea0*/  FSEL R85, R54, -INF , P2 ;  /* 0xff80000036557808 */ /* 0x008fe40001000000 */
[----:B------:R-:W-:Y:S02]  /*2eb0*/  FMNMX.FTZ R20, R83, R20, !PT ;  /* 0x0000001453147209 */ /* 0x000fe40007810000 */
[----:B------:R-:W-:Y:S01]  /*2ec0*/  ISETP.GT.AND P2, PT, R99, 0x58, PT ;  /* 0x000000586300780c */ /* 0x000fe20003f44270 */
[----:B------:R-:W-:Y:S01]  /*2ed0*/  MUFU.TANH R48, R48 ;  /* 0x0000003000307308 */ /* 0x000fe20000002400 */
[----:B-1----:R-:W-:-:S02]  /*2ee0*/  FSEL R89, R58, -INF , P3 ;  /* 0xff8000003a597808 */ /* 0x002fc40001800000 */
[----:B------:R-:W-:Y:S02]  /*2ef0*/  FMNMX.FTZ R20, R85, R20, !PT ;  /* 0x0000001455147209 */ /* 0x000fe40007810000 */
[----:B------:R-:W-:Y:S02]  /*2f00*/  ISETP.GT.AND P3, PT, R99, 0x59, PT ;  /* 0x000000596300780c */ /* 0x000fe40003f64270 */
[----:B------:R-:W-:Y:S01]  /*2f10*/  FMNMX.FTZ R24, R89, R20, !PT ;  /* 0x0000001459187209 */ /* 0x000fe20007810000 */
[----:B------:R-:W1:Y:S01]  /*2f20*/  MUFU.TANH R38, R38 ;  /* 0x0000002600267308 */ /* 0x000e620000002400 */
[----:B--2---:R-:W-:Y:S02]  /*2f30*/  FSEL R87, R87, -INF , P2 ;  /* 0xff80000057577808 */ /* 0x004fe40001000000 */
[----:B------:R-:W-:Y:S02]  /*2f40*/  ISETP.GT.AND P2, PT, R99, 0x60, PT ;  /* 0x000000606300780c */ /* 0x000fe40003f44270 */
[----:B------:R-:W-:-:S03]  /*2f50*/  FMNMX.FTZ R24, R87, R24, !PT ;  /* 0x0000001857187209 */ /* 0x000fc60007810000 */
[----:B------:R-:W2:Y:S08]  /*2f60*/  MUFU.TANH R56, R56 ;  /* 0x0000003800387308 */ /* 0x000eb00000002400 */
[----:B------:R-:W3:Y:S01]  /*2f70*/  MUFU.TANH R44, R44 ;  /* 0x0000002c002c7308 */ /* 0x000ee20000002400 */
[----:B-1----:R-:W-:Y:S01]  /*2f80*/  FSEL R91, R38, -INF , P2 ;  /* 0xff800000265b7808 */ /* 0x002fe20001000000 */
[----:B------:R-:W-:Y:S01]  /*2f90*/  FFMA.FTZ R38, R59, R28, -R34 ;  /* 0x0000001c3b267223 */ /* 0x000fe20000010822 */
[----:B------:R-:W-:-:S05]  /*2fa0*/  ISETP.GT.AND P2, PT, R99, 0x68, PT ;  /* 0x000000686300780c */ /* 0x000fca0003f44270 */
[----:B------:R1:W-:Y:S08]  /*2fb0*/  MUFU.EX2 R4, R30 ;  /* 0x0000001e00047308 */ /* 0x0003f00000000800 */
[----:B------:R-:W4:Y:S01]  /*2fc0*/  MUFU.TANH R46, R46 ;  /* 0x0000002e002e7308 */ /* 0x000f220000002400 */
[----:B-1----:R-:W-:Y:S01]  /*2fd0*/  FFMA.FTZ R30, R71, R28, -R34 ;  /* 0x0000001c471e7223 */ /* 0x002fe20000010822 */
[----:B------:R-:W-:-:S02]  /*2fe0*/  FSEL R71, R48, -INF , P3 ;  /* 0xff80000030477808 */ /* 0x000fc40001800000 */
[----:B------:R-:W-:Y:S02]  /*2ff0*/  ISETP.GT.AND P3, PT, R99, 0x61, PT ;  /* 0x000000616300780c */ /* 0x000fe40003f64270 */
[----:B------:R-:W-:Y:S02]  /*3000*/  FMNMX.FTZ R24, R71, R24, !PT ;  /* 0x0000001847187209 */ /* 0x000fe40007810000 */
[----:B------:R-:W-:Y:S01]  /*3010*/  MUFU.TANH R40, R40 ;  /* 0x0000002800287308 */ /* 0x000fe20000002400 */
[----:B--2---:R-:W-:Y:S02]  /*3020*/  FSEL R67, R56, -INF , P3 ;  /* 0xff80000038437808 */ /* 0x004fe40001800000 */
[----:B------:R-:W-:Y:S02]  /*3030*/  FMNMX.FTZ R24, R91, R24, !PT ;  /* 0x000000185b187209 */ /* 0x000fe40007810000 */
[C---:B------:R-:W-:Y:S02]  /*3040*/  ISETP.GT.AND P3, PT, R99.reuse, 0x69, PT ;  /* 0x000000696300780c */ /* 0x040fe40003f64270 */
[----:B---3--:R-:W-:Y:S01]  /*3050*/  FSEL R93, R44, -INF , P2 ;  /* 0xff8000002c5d7808 */ /* 0x008fe20001000000 */
[----:B------:R-:W1:Y:S01]  /*3060*/  MUFU.TANH R42, R42 ;  /* 0x0000002a002a7308 */ /* 0x000e620000002400 */
[----:B------:R-:W-:-:S02]  /*3070*/  ISETP.GT.AND P2, PT, R99, 0x70, PT ;  /* 0x000000706300780c */ /* 0x000fc40003f44270 */
[----:B----4-:R-:W-:Y:S02]  /*3080*/  FSEL R63, R46, -INF , P3 ;  /* 0xff8000002e3f7808 */ /* 0x010fe40001800000 */
[----:B------:R-:W-:-:S03]  /*3090*/  ISETP.GT.AND P3, PT, R99, 0x71, PT ;  /* 0x000000716300780c */ /* 0x000fc60003f64270 */
[----:B------:R-:W2:Y:S08]  /*30a0*/  MUFU.TANH R50, R50 ;  /* 0x0000003200327308 */ /* 0x000eb00000002400 */
[----:B------:R3:W-:Y:S01]  /*30b0*/  MUFU.EX2 R20, R30 ;  /* 0x0000001e00147308 */ /* 0x0007e20000000800 */
[----:B-1----:R-:W-:Y:S01]  /*30c0*/  FSEL R55, R42, -INF , P3 ;  /* 0xff8000002a377808 */ /* 0x002fe20001800000 */
[----:B------:R-:W-:Y:S01]  /*30d0*/  FFMA.FTZ R42, R37, R28, -R34 ;  /* 0x0000001c252a7223 */ /* 0x000fe20000010822 */
[----:B------:R-:W-:-:S05]  /*30e0*/  ISETP.GT.AND P3, PT, R99, 0x79, PT ;  /* 0x000000796300780c */ /* 0x000fca0003f64270 */
[----:B------:R-:W1:Y:S01]  /*30f0*/  MUFU.TANH R52, R52 ;  /* 0x0000003400347308 */ /* 0x000e620000002400 */
[----:B---3--:R-:W-:-:S04]  /*3100*/  FMNMX.FTZ R30, R67, R24, !PT ;  /* 0x00000018431e7209 */ /* 0x008fc80007810000 */
[----:B------:R-:W-:-:S03]  /*3110*/  FMNMX.FTZ R30, R93, R30, !PT ;  /* 0x0000001e5d1e7209 */ /* 0x000fc60007810000 */
[----:B------:R3:W-:Y:S01]  /*3120*/  MUFU.EX2 R8, R95 ;  /* 0x0000005f00087308 */ /* 0x0007e20000000800 */
[----:B------:R-:W-:-:S07]  /*3130*/  FMNMX.FTZ R30, R63, R30, !PT ;  /* 0x0000001e3f1e7209 */ /* 0x000fce0007810000 */
[----:B------:R4:W-:Y:S01]  /*3140*/  MUFU.EX2 R24, R32 ;  /* 0x0000002000187308 */ /* 0x0009e20000000800 */
[----:B---3--:R-:W-:Y:S02]  /*3150*/  FSEL R95, R40, -INF , P2 ;  /* 0xff800000285f7808 */ /* 0x008fe40001000000 */
[----:B------:R-:W-:Y:S01]  /*3160*/  ISETP.GT.AND P2, PT, R99, 0x78, PT ;  /* 0x000000786300780c */ /* 0x000fe20003f44270 */
[----:B------:R-:W-:Y:S01]  /*3170*/  IMAD.MOV.U32 R99, RZ, RZ, R119 ;  /* 0x000000ffff637224 */ /* 0x000fe200078e0077 */
[----:B------:R-:W-:Y:S02]  /*3180*/  FMNMX.FTZ R30, R95, R30, !PT ;  /* 0x0000001e5f1e7209 */ /* 0x000fe40007810000 */
[----:B--2---:R-:W-:Y:S01]  /*3190*/  FSEL R97, R50, -INF , P2 ;  /* 0xff80000032617808 */ /* 0x004fe20001000000 */
[----:B------:R-:W2:Y:S01]  /*31a0*/  MUFU.EX2 R149, R149 ;  /* 0x0000009500957308 */ /* 0x000ea20000000800 */
[----:B----4-:R-:W-:Y:S02]  /*31b0*/  FMNMX.FTZ R32, R55, R30, !PT ;  /* 0x0000001e37207209 */ /* 0x010fe40007810000 */
[----:B-1----:R-:W-:-:S02]  /*31c0*/  FSEL R43, R52, -INF , P3 ;  /* 0xff800000342b7808 */ /* 0x002fc40001800000 */
[----:B------:R-:W-:-:S03]  /*31d0*/  FMNMX.FTZ R32, R97, R32, !PT ;  /* 0x0000002061207209 */ /* 0x000fc60007810000 */
[----:B------:R-:W1:Y:S01]  /*31e0*/  MUFU.EX2 R151, R151 ;  /* 0x0000009700977308 */ /* 0x000e620000000800 */
[----:B------:R-:W-:Y:S01]  /*31f0*/  FMNMX.FTZ R40, R43, R32, !PT ;  /* 0x000000202b287209 */ /* 0x000fe20007810000 */
[----:B------:R-:W-:-:S04]  /*3200*/  FFMA.FTZ R32, R47, R28, -R34 ;  /* 0x0000001c2f207223 */ /* 0x000fc80000010822 */
[----:B------:R-:W3:Y:S02]  /*3210*/  SHFL.BFLY PT, R45, R40, 0x2, 0x1f ;  /* 0x0c401f00282d7f89 */ /* 0x000ee400000e0000 */
[----:B------:R-:W4:Y:S08]  /*3220*/  MUFU.EX2 R6, R6 ;  /* 0x0000000600067308 */ /* 0x000f300000000800 */
[----:B------:R-:W5:Y:S08]  /*3230*/  MUFU.EX2 R145, R145 ;  /* 0x0000009100917308 */ /* 0x000f700000000800 */
[----:B------:R2:W5:Y:S01]  /*3240*/  MUFU.EX2 R14, R105 ;  /* 0x00000069000e7308 */ /* 0x0005620000000800 */
[----:B---3--:R-:W-:Y:S01]  /*3250*/  FMNMX.FTZ R45, R40, R45, !PT ;  /* 0x0000002d282d7209 */ /* 0x008fe20007810000 */
[-CC-:B------:R-:W-:Y:S01]  /*3260*/  FFMA.FTZ R40, R39, R28.reuse, -R34.reuse ;  /* 0x0000001c27287223 */ /* 0x180fe20000010822 */
[----:B------:R-:W-:-:S05]  /*3270*/  FFMA.FTZ R34, R27, R28, -R34 ;  /* 0x0000001c1b227223 */ /* 0x000fca0000010822 */
[----:B------:R-:W3:Y:S01]  /*3280*/  MUFU.EX2 R147, R147 ;  /* 0x0000009300937308 */ /* 0x000ee20000000800 */
[--C-:B--2---:R-:W-:Y:S01]  /*3290*/  IMAD.MOV.U32 R105, RZ, RZ, R119.reuse ;  /* 0x000000ffff697224 */ /* 0x104fe200078e0077 */
[----:B------:R-:W2:Y:S06]  /*32a0*/  SHFL.BFLY PT, R44, R45, 0x1, 0x1f ;  /* 0x0c201f002d2c7f89 */ /* 0x000eac00000e0000 */
[----:B------:R1:W3:Y:S08]  /*32b0*/  MUFU.EX2 R12, R101 ;  /* 0x00000065000c7308 */ /* 0x0002f00000000800 */
[----:B------:R-:W3:Y:S01]  /*32c0*/  MUFU.EX2 R141, R141 ;  /* 0x0000008d008d7308 */ /* 0x000ee20000000800 */
[----:B-1----:R-:W-:-:S07]  /*32d0*/  IMAD.MOV.U32 R101, RZ, RZ, R119 ;  /* 0x000000ffff657224 */ /* 0x002fce00078e0077 */
[----:B------:R-:W-:Y:S01]  /*32e0*/  MUFU.EX2 R143, R143 ;  /* 0x0000008f008f7308 */ /* 0x000fe20000000800 */
[----:B--2---:R-:W-:-:S04]  /*32f0*/  FMNMX.FTZ R31, R45, R44, !PT ;  /* 0x0000002c2d1f7209 */ /* 0x004fc80007810000 */
        /* <DEDUP_REMOVED lines=16> */
[----:B----4-:R-:W-:Y:S01]  /*3400*/  FADD.FTZ R26, R6, R3 ;  /* 0x00000003061a7221 */ /* 0x010fe20000010000 */
[-CC-:B------:R-:W-:Y:S01]  /*3410*/  FFMA.FTZ R3, R5, R28.reuse, -R46.reuse ;  /* 0x0000001c05037223 */ /* 0x180fe2000001082e */
[-CC-:B------:R-:W-:Y:S01]  /*3420*/  FFMA.FTZ R146, R25, R28.reuse, -R46.reuse ;  /* 0x0000001c19927223 */ /* 0x180fe2000001082e */
[-C--:B------:R-:W-:Y:S01]  /*3430*/  FFMA.FTZ R140, R19, R28.reuse, -R46 ;  /* 0x0000001c138c7223 */ /* 0x080fe2000001082e */
[----:B-----5:R-:W-:Y:S01]  /*3440*/  FADD.FTZ R5, R145, R26 ;  /* 0x0000001a91057221 */ /* 0x020fe20000010000 */
[----:B------:R-:W1:Y:S01]  /*3450*/  MUFU.EX2 R27, R27 ;  /* 0x0000001b001b7308 */ /* 0x000e620000000800 */
[-CC-:B------:R-:W-:Y:S01]  /*3460*/  FFMA.FTZ R25, R73, R28.reuse, -R46.reuse ;  /* 0x0000001c49197223 */ /* 0x180fe2000001082e */
[-CC-:B------:R-:W-:Y:S01]  /*3470*/  FFMA.FTZ R15, R15, R28.reuse, -R46.reuse ;  /* 0x0000001c0f0f7223 */ /* 0x180fe2000001082e */
[----:B------:R-:W-:Y:S01]  /*3480*/  FADD.FTZ R26, R14, R5 ;  /* 0x000000050e1a7221 */ /* 0x000fe20000010000 */
[-CC-:B------:R-:W-:Y:S01]  /*3490*/  FFMA.FTZ R142, R13, R28.reuse, -R46.reuse ;  /* 0x0000001c0d8e7223 */ /* 0x180fe2000001082e */
[-CC-:B------:R-:W-:Y:S01]  /*34a0*/  FFMA.FTZ R13, R75, R28.reuse, -R46.reuse ;  /* 0x0000001c4b0d7223 */ /* 0x180fe2000001082e */
[-C--:B------:R-:W-:Y:S01]  /*34b0*/  FFMA.FTZ R136, R77, R28.reuse, -R46 ;  /* 0x0000001c4d887223 */ /* 0x080fe2000001082e */
[----:B---3--:R-:W-:Y:S01]  /*34c0*/  FADD.FTZ R5, R147, R26 ;  /* 0x0000001a93057221 */ /* 0x008fe20000010000 */
        /* <DEDUP_REMOVED lines=14> */
[----:B------:R-:W-:Y:S01]  /*35b0*/  F2FP.F16.F32.PACK_AB R149, R4, R149 ;  /* 0x000000950495723e */ /* 0x000fe200000000ff */
        /* <DEDUP_REMOVED lines=11> */
[----:B------:R-:W-:Y:S01]  /*3670*/  FFMA.FTZ R43, R43, R28, -R46 ;  /* 0x0000001c2b2b7223 */ /* 0x000fe2000001082e */
[----:B------:R-:W-:-:S02]  /*3680*/  F2FP.F16.F32.PACK_AB R150, R21, R150 ;  /* 0x000000961596723e */ /* 0x000fc400000000ff */
[----:B------:R-:W-:Y:S02]  /*3690*/  F2FP.F16.F32.PACK_AB R151, R6, R151 ;  /* 0x000000970697723e */ /* 0x000fe400000000ff */
[----:B------:R-:W-:Y:S01]  /*36a0*/  F2FP.F16.F32.PACK_AB R145, R14, R145 ;  /* 0x000000910e91723e */ /* 0x000fe200000000ff */
[----:B------:R-:W3:Y:S01]  /*36b0*/  MUFU.EX2 R146, R146 ;  /* 0x0000009200927308 */ /* 0x000ee20000000800 */
[----:B-1----:R-:W-:Y:S01]  /*36c0*/  FADD.FTZ R26, R144, R19 ;  /* 0x00000013901a7221 */ /* 0x002fe20000010000 */
[----:B------:R-:W-:Y:S01]  /*36d0*/  FADD.FTZ R19, R143, R48 ;  /* 0x000000308f137221 */ /* 0x000fe20000010000 */
[----:B------:R-:W-:Y:S02]  /*36e0*/  F2FP.F16.F32.PACK_AB R147, R12, R147 ;  /* 0x000000930c93723e */ /* 0x000fe400000000ff */
[----:B------:R-:W-:Y:S01]  /*36f0*/  F2FP.F16.F32.PACK_AB R141, R8, R141 ;  /* 0x0000008d088d723e */ /* 0x000fe200000000ff */
[C---:B------:R-:W-:Y:S01]  /*3700*/  FADD.FTZ R48, R10.reuse, R19 ;  /* 0x000000130a307221 */ /* 0x040fe20000010000 */
[----:B------:R-:W-:Y:S01]  /*3710*/  FFMA.FTZ R19, R89, R28, -R46 ;  /* 0x0000001c59137223 */ /* 0x000fe2000001082e */
[----:B------:R-:W1:Y:S01]  /*3720*/  MUFU.EX2 R25, R25 ;  /* 0x0000001900197308 */ /* 0x000e620000000800 */
[----:B--2---:R-:W-:Y:S01]  /*3730*/  FADD.FTZ R33, R29, R26 ;  /* 0x0000001a1d217221 */ /* 0x004fe20000010000 */
[----:B------:R-:W-:Y:S01]  /*3740*/  F2FP.F16.F32.PACK_AB R143, R10, R143 ;  /* 0x0000008f0a8f723e */ /* 0x000fe200000000ff */
[----:B------:R-:W-:Y:S01]  /*3750*/  IMAD.MOV.U32 R89, RZ, RZ, R119 ;  /* 0x000000ffff597224 */ /* 0x000fe200078e0077 */
[----:B------:R-:W-:-:S02]  /*3760*/  F2FP.F16.F32.PACK_AB R148, R27, R148 ;  /* 0x000000941b94723e */ /* 0x000fc400000000ff */
[----:B------:R-:W-:Y:S02]  /*3770*/  F2FP.F16.F32.PACK_AB R144, R29, R144 ;  /* 0x000000901d90723e */ /* 0x000fe400000000ff */
[----:B------:R-:W2:Y:S01]  /*3780*/  MUFU.EX2 R140, R140 ;  /* 0x0000008c008c7308 */ /* 0x000ea20000000800 */
[----:B---3--:R-:W-:-:S07]  /*3790*/  FADD.FTZ R26, R146, R33 ;  /* 0x00000021921a7221 */ /* 0x008fce0000010000 */
[----:B------:R-:W-:Y:S01]  /*37a0*/  MUFU.EX2 R139, R139 ;  /* 0x0000008b008b7308 */ /* 0x000fe20000000800 */
[C---:B-1----:R-:W-:Y:S01]  /*37b0*/  FADD.FTZ R33, R25.reuse, R26 ;  /* 0x0000001a19217221 */ /* 0x042fe20000010000 */
[----:B------:R-:W-:-:S06]  /*37c0*/  F2FP.F16.F32.PACK_AB R146, R25, R146 ;  /* 0x000000921992723e */ /* 0x000fcc00000000ff */
[----:B------:R-:W1:Y:S01]  /*37d0*/  MUFU.EX2 R15, R15 ;  /* 0x0000000f000f7308 */ /* 0x000e620000000800 */
[----:B--2---:R-:W-:-:S07]  /*37e0*/  FADD.FTZ R26, R140, R33 ;  /* 0x000000218c1a7221 */ /* 0x004fce0000010000 */
[----:B------:R-:W2:Y:S08]  /*37f0*/  MUFU.EX2 R142, R142 ;  /* 0x0000008e008e7308 */ /* 0x000eb00000000800 */
[----:B------:R-:W3:Y:S01]  /*3800*/  MUFU.EX2 R133, R133 ;  /* 0x0000008500857308 */ /* 0x000ee20000000800 */
[C---:B-1----:R-:W-:Y:S01]  /*3810*/  FADD.FTZ R33, R15.reuse, R26 ;  /* 0x0000001a0f217221 */ /* 0x042fe20000010000 */
[----:B------:R-:W-:-:S06]  /*3820*/  F2FP.F16.F32.PACK_AB R140, R15, R140 ;  /* 0x0000008c0f8c723e */ /* 0x000fcc00000000ff */
[----:B------:R1:W-:Y:S01]  /*3830*/  MUFU.EX2 R44, R35 ;  /* 0x00000023002c7308 */ /* 0x0003e20000000800 */
[----:B--2---:R-:W-:-:S07]  /*3840*/  FADD.FTZ R0, R142, R33 ;  /* 0x000000218e007221 */ /* 0x004fce0000010000 */
[----:B------:R-:W2:Y:S01]  /*3850*/  MUFU.EX2 R13, R13 ;  /* 0x0000000d000d7308 */ /* 0x000ea20000000800 */
[----:B-1----:R-:W-:Y:S01]  /*3860*/  FADD.FTZ R35, R137, R48 ;  /* 0x0000003089237221 */ /* 0x002fe20000010000 */
[----:B------:R-:W-:-:S03]  /*3870*/  F2FP.F16.F32.PACK_AB R137, R20, R137 ;  /* 0x000000891489723e */ /* 0x000fc600000000ff */
[----:B------:R-:W-:-:S03]  /*3880*/  FADD.FTZ R48, R20, R35 ;  /* 0x0000002314307221 */ /* 0x000fc60000010000 */
[----:B------:R-:W1:Y:S01]  /*3890*/  MUFU.EX2 R30, R36 ;  /* 0x00000024001e7308 */ /* 0x000e620000000800 */
[----:B------:R-:W-:Y:S01]  /*38a0*/  FADD.FTZ R35, R139, R48 ;  /* 0x000000308b237221 */ /* 0x000fe20000010000 */
[----:B------:R-:W-:-:S03]  /*38b0*/  F2FP.F16.F32.PACK_AB R139, R24, R139 ;  /* 0x0000008b188b723e */ /* 0x000fc600000000ff */
[----:B------:R-:W-:-:S03]  /*38c0*/  FADD.FTZ R26, R24, R35 ;  /* 0x00000023181a7221 */ /* 0x000fc60000010000 */
[----:B------:R-:W4:Y:S01]  /*38d0*/  MUFU.EX2 R136, R136 ;  /* 0x0000008800887308 */ /* 0x000f220000000800 */
[----:B---3--:R-:W-:Y:S01]  /*38e0*/  FADD.FTZ R35, R133, R26 ;  /* 0x0000001a85237221 */ /* 0x008fe20000010000 */
[C---:B--2---:R-:W-:Y:S01]  /*38f0*/  FADD.FTZ R33, R13.reuse, R0 ;  /* 0x000000000d217221 */ /* 0x044fe20000010000 */
[----:B------:R-:W-:-:S05]  /*3900*/  F2FP.F16.F32.PACK_AB R142, R13, R142 ;  /* 0x0000008e0d8e723e */ /* 0x000fca00000000ff */
[----:B------:R-:W2:Y:S01]  /*3910*/  MUFU.EX2 R135, R135 ;  /* 0x0000008700877308 */ /* 0x000ea20000000800 */
[C---:B-1----:R-:W-:Y:S01]  /*3920*/  FADD.FTZ R26, R30.reuse, R35 ;  /* 0x000000231e1a7221 */ /* 0x042fe20000010000 */
[----:B------:R-:W-:-:S06]  /*3930*/  F2FP.F16.F32.PACK_AB R133, R30, R133 ;  /* 0x000000851e85723e */ /* 0x000fcc00000000ff */
[----:B------:R-:W1:Y:S01]  /*3940*/  MUFU.EX2 R11, R11 ;  /* 0x0000000b000b7308 */ /* 0x000e620000000800 */
[----:B----4-:R-:W-:-:S07]  /*3950*/  FADD.FTZ R0, R136, R33 ;  /* 0x0000002188007221 */ /* 0x010fce0000010000 */
        /* <DEDUP_REMOVED lines=51> */
[----:B---3--:R-:W-:Y:S01]  /*3c90*/  FADD.FTZ R33, R121, R4 ;  /* 0x0000000479217221 */ /* 0x008fe20000010000 */
[----:B------:R-:W-:-:S03]  /*3ca0*/  F2FP.F16.F32.PACK_AB R121, R44, R121 ;  /* 0x000000792c79723e */ /* 0x000fc600000000ff */
[----:B------:R-:W-:-:S03]  /*3cb0*/  FADD.FTZ R4, R44, R33 ;  /* 0x000000212c047221 */ /* 0x000fc60000010000 */
        /* <DEDUP_REMOVED lines=13> */
[----:B------:R-:W1:Y:S01]  /*3d90*/  MUFU.EX2 R120, R55 ;  /* 0x0000003700787308 */ /* 0x000e620000000800 */
[C---:B---3--:R-:W-:Y:S01]  /*3da0*/  FADD.FTZ R4, R126.reuse, R21 ;  /* 0x000000157e047221 */ /* 0x048fe20000010000 */
[----:B------:R-:W-:Y:S01]  /*3db0*/  F2FP.F16.F32.PACK_AB R126, R126, R93 ;  /* 0x0000005d7e7e723e */ /* 0x000fe200000000ff */
[----:B------:R-:W-:-:S05]  /*3dc0*/  IMAD.MOV.U32 R93, RZ, RZ, R119 ;  /* 0x000000ffff5d7224 */ /* 0x000fca00078e0077 */
[----:B------:R-:W3:Y:S01]  /*3dd0*/  MUFU.EX2 R97, R97 ;  /* 0x0000006100617308 */ /* 0x000ee20000000800 */
[----:B--2---:R-:W-:-:S07]  /*3de0*/  FADD.FTZ R11, R95, R4 ;  /* 0x000000045f0b7221 */ /* 0x004fce0000010000 */
[----:B------:R-:W2:Y:S01]  /*3df0*/  MUFU.EX2 R122, R43 ;  /* 0x0000002b007a7308 */ /* 0x000ea20000000800 */
[C---:B-1----:R-:W-:Y:S01]  /*3e00*/  FADD.FTZ R4, R120.reuse, R11 ;  /* 0x0000000b78047221 */ /* 0x042fe20000010000 */
[----:B------:R-:W-:Y:S01]  /*3e10*/  F2FP.F16.F32.PACK_AB R120, R120, R95 ;  /* 0x0000005f7878723e */ /* 0x000fe200000000ff */
[----:B------:R-:W-:-:S05]  /*3e20*/  IMAD.MOV.U32 R95, RZ, RZ, R119 ;  /* 0x000000ffff5f7224 */ /* 0x000fca00078e0077 */
[----:B------:R-:W1:Y:S01]  /*3e30*/  MUFU.EX2 R34, R34 ;  /* 0x0000002200227308 */ /* 0x000e620000000800 */
[----:B---3--:R-:W-:-:S04]  /*3e40*/  FADD.FTZ R3, R97, R4 ;  /* 0x0000000461037221 */ /* 0x008fc80000010000 */
[C---:B--2---:R-:W-:Y:S01]  /*3e50*/  FADD.FTZ R3, R122.reuse, R3 ;  /* 0x000000037a037221 */ /* 0x044fe20000010000 */
[----:B------:R-:W-:Y:S01]  /*3e60*/  F2FP.F16.F32.PACK_AB R122, R122, R97 ;  /* 0x000000617a7a723e */ /* 0x000fe200000000ff */
[----:B------:R-:W-:Y:S02]  /*3e70*/  IMAD.MOV.U32 R97, RZ, RZ, R119 ;  /* 0x000000ffff617224 */ /* 0x000fe400078e0077 */
[C---:B-1----:R-:W-:Y:S01]  /*3e80*/  FADD.FTZ R0, R34.reuse, R35 ;  /* 0x0000002322007221 */ /* 0x042fe20000010000 */
[----:B------:R-:W-:Y:S01]  /*3e90*/  F2FP.F16.F32.PACK_AB R123, R34, R123 ;  /* 0x0000007b227b723e */ /* 0x000fe200000000ff */
[----:B------:R-:W-:Y:S06]  /*3ea0*/  @!P2 BRA `(.L_x_12038) ;  /* 0x0000002c00c8a947 */ /* 0x000fec0003800000 */
[----:B------:R-:W-:Y:S01]  /*3eb0*/  IMAD.MOV.U32 R5, RZ, RZ, R7 ;  /* 0x000000ffff057224 */ /* 0x000fe200078e0007 */
[----:B------:R-:W-:Y:S02]  /*3ec0*/  MOV R4, R31 ;  /* 0x0000001f00047202 */ /* 0x000fe40000000f00 */
        /* <DEDUP_REMOVED lines=23> */
.L_x_12047:
        /* <DEDUP_REMOVED lines=9> */
.L_x_12040:
[----:B------:R-:W-:Y:S01]  /*40d0*/  ULEA UR6, UR36, UR40, 0x3 ;  /* 0x0000002824067291 */ /* 0x000fe2000f8e183f */
[----:B------:R-:W-:-:S05]  /*40e0*/  IMAD.U32 R6, RZ, RZ, UR37 ;  /* 0x00000025ff067e24 */ /* 0x000fca000f8e00ff */
[----:B------:R-:W-:-:S04]  /*40f0*/  SHF.L.U32 R6, R6, 0x1f, RZ ;  /* 0x0000001f06067819 */ /* 0x000fc800000006ff */
[----:B------:R1:W2:Y:S01]  /*4100*/  SYNCS.PHASECHK.TRANS64.TRYWAIT P3, [UR6+0x16830], R6 ;  /* 0x01683006ff0075a7 */ /* 0x0002a20008060146 */
[----:B------:R-:W-:Y:S05]  /*4110*/  @!P0 BRA `(.L_x_12041) ;  /* 0x0000000000048947 */ /* 0x000fea0003800000 */
[----:B------:R-:W-:Y:S01]  /*4120*/  BPT.TRAP 0x1 ;  /* 0x000000040000795c */ /* 0x000fe20000300000 */
.L_x_12041:
[----:B--2---:R-:W-:Y:S05]  /*4130*/  @P3 BRA `(.L_x_12039) ;  /* 0x0000000000083947 */ /* 0x004fea0003800000 */
[----:B------:R-:W2:Y:S02]  /*4140*/  SYNCS.PHASECHK.TRANS64.TRYWAIT P3, [UR6+0x16830], R6 ;  /* 0x01683006ff0075a7 */ /* 0x000ea40008060146 */
[----:B--2---:R-:W-:Y:S05]  /*4150*/  @!P3 BRA `(.L_x_12042) ;  /* 0x00000090006cb947 */ /* 0x004fea0003800000 */
.L_x_12039:
        /* <DEDUP_REMOVED lines=25> */
.L_x_12044:
[----:B------:R-:W-:Y:S01]  /*42f0*/  ULEA UR6, UR28, UR40, 0x3 ;  /* 0x000000281c067291 */ /* 0x000fe2000f8e183f */
[----:B------:R-:W-:-:S05]  /*4300*/  IMAD.U32 R6, RZ, RZ, UR30 ;  /* 0x0000001eff067e24 */ /* 0x000fca000f8e00ff */
[----:B------:R-:W-:-:S04]  /*4310*/  SHF.L.U32 R6, R6, 0x1f, RZ ;  /* 0x0000001f06067819 */ /* 0x000fc800000006ff */
[----:B------:R1:W2:Y:S01]  /*4320*/  SYNCS.PHASECHK.TRANS64.TRYWAIT P2, [UR6+0x16850], R6 ;  /* 0x01685006ff0075a7 */ /* 0x0002a20008040146 */
[----:B------:R-:W-:Y:S05]  /*4330*/  @!P0 BRA `(.L_x_12045) ;  /* 0x0000000000048947 */ /* 0x000fea0003800000 */
[----:B------:R-:W-:Y:S01]  /*4340*/  BPT.TRAP 0x1 ;  /* 0x000000040000795c */ /* 0x000fe20000300000 */
.L_x_12045:
[----:B--2---:R-:W-:Y:S05]  /*4350*/  @P2 BRA `(.L_x_12043) ;  /* 0x0000000000082947 */ /* 0x004fea0003800000 */
[----:B------:R-:W2:Y:S02]  /*4360*/  SYNCS.PHASECHK.TRANS64.TRYWAIT P2, [UR6+0x16850], R6 ;  /* 0x01685006ff0075a7 */ /* 0x000ea40008040146 */
[----:B--2---:R-:W-:Y:S05]  /*4370*/  @!P2 BRA `(.L_x_12046) ;  /* 0x0000008c00fca947 */ /* 0x004fea0003800000 */
.L_x_12043:
[----:B------:R-:W-:Y:S01]  /*4380*/  UIADD3 UR6, UR40, 0x400, URZ ;  /* 0x0000040028067890 */ /* 0x000fe2000fffe03f */
[----:B------:R-:W-:Y:S01]  /*4390*/  WARPGROUP.ARRIVE ;  /* 0x00000000000079c5 */ /* 0x000fe20000000000 */
[----:B------:R-:W-:Y:S01]  /*43a0*/  UMOV UR7, 0x40000040 ;  /* 0x4000004000077882 */ /* 0x000fe20000000000 */
[----:B------:R-:W-:Y:S01]  /*43b0*/  UISETP.NE.U32.AND UP0, UPT, UR24, URZ, UPT ;  /* 0x0000003f1800728c */ /* 0x000fe2000bf05070 */
[----:B-12---:R-:W-:Y:S01]  /*43c0*/  FMUL.FTZ R6, R24, UR23 ;  /* 0x0000001718067c20 */ /* 0x006fe20008410000 */
[----:B------:R-:W-:Y:S01]  /*43d0*/  USHF.R.U32.HI UR6, URZ, 0x4, UR6 ;  /* 0x000000043f067899 */ /* 0x000fe20008011606 */
[----:B------:R-:W-:Y:S01]  /*43e0*/  FMUL.FTZ R24, R38, UR23 ;  /* 0x0000001726187c20 */ /* 0x000fe20008410000 */
[----:B------:R-:W-:Y:S01]  /*43f0*/  UISETP.NE.AND.EX UP0, UPT, UR25, URZ, UPT, UP0 ;  /* 0x0000003f1900728c */ /* 0x000fe2000bf05300 */
        /* <DEDUP_REMOVED lines=52> */
[----:B------:R-:W-:-:S06]  /*4740*/  UMOV UR30, UR37 ;  /* 0x00000025001e7c82 */ /* 0x000fcc0008000000 */
        /* <DEDUP_REMOVED lines=8> */
[----:B------:R-:W-:Y:S01]  /*47d0*/  HGMMA.64x64x16.F32 R88, R144, gdesc[UR4].tnspB, R88, gsb0 ;  /* 0x40e0000490587df0 */ /* 0x000fe20008000858 */
[----:B------:R-:W-:Y:S01]  /*47e0*/  UMOV UR6, 0xffffff80 ;  /* 0xffffff8000067882 */ /* 0x000fe20000000000 */
[----:B------:R-:W-:Y:S02]  /*47f0*/  USEL UR7, UR26, 0x1, UP0 ;  /* 0x000000011a077887 */ /* 0x000fe40008000000 */
[----:B------:R-:W-:-:S03]  /*4800*/  UIMAD UR6, UR29, UR6, 0x1 ;  /* 0x000000011d0674a4 */ /* 0x000fc6000f8e0206 */
[----:B------:R-:W5:Y:S01]  /*4810*/  MUFU.TANH R48, R48 ;  /* 0x0000003000307308 */ /* 0x000f620000002400 */
[----:B------:R-:W-:Y:S02]  /*4820*/  UISETP.GT.AND UP0, UPT, UR29, UR27, UPT ;  /* 0x0000001b1d00728c */ /* 0x000fe4000bf04270 */
[----:B------:R-:W-:Y:S02]  /*4830*/  UIADD3 UR6, UR42, UR6, URZ ;  /* 0x000000062a067290 */ /* 0x000fe4000fffe03f */
[----:B------:R-:W-:Y:S02]  /*4840*/  UIADD3 UR29, UR29, -0x1, URZ ;  /* 0xffffffff1d1d7890 */ /* 0x000fe4000fffe03f */
[----:B------:R-:W-:Y:S01]  /*4850*/  UIMAD UR6, UR7, UR22, UR6 ;  /* 0x00000016070672a4 */ /* 0x000fe2000f8e0206 */
[----:B------:R-:W5:Y:S02]  /*4860*/  MUFU.TANH R50, R50 ;  /* 0x0000003200327308 */ /* 0x000f640000002400 */
[----:B------:R-:W-:Y:S01]  /*4870*/  UMOV UR7, 0x40000040 ;  /* 0x4000004000077882 */ /* 0x000fe20000000000 */
[----:B------:R-:W-:-:S05]  /*4880*/  UIADD3 UR6, UR6, -UR21, URZ ;  /* 0x8000001506067290 */ /* 0x000fca000fffe03f */
[----:B------:R-:W5:Y:S01]  /*4890*/  MUFU.TANH R52, R52 ;  /* 0x0000003400347308 */ /* 0x000f620000002400 */
[----:B------:R-:W-:Y:S01]  /*48a0*/  IMAD.U32 R38, RZ, RZ, UR6 ;  /* 0x00000006ff267e24 */ /* 0x000fe2000f8e00ff */
[----:B------:R-:W-:-:S03]  /*48b0*/  UIADD3 UR6, UR10, 0x100, URZ ;  /* 0x000001000a067890 */ /* 0x000fc6000fffe03f */
[----:B------:R-:W-:-:S03]  /*48c0*/  IMAD R39, R17, -0x2, R38 ;  /* 0xfffffffe11277824 */ /* 0x000fc600078e0226 */
[----:B------:R-:W5:Y:S01]  /*48d0*/  MUFU.TANH R54, R54 ;  /* 0x0000003600367308 */ /* 0x000f620000002400 */
[----:B------:R-:W-:-:S05]  /*48e0*/  IMAD.IADD R38, R18, 0x1, R39 ;  /* 0x0000000112267824 */ /* 0x000fca00078e0227 */
[C---:B------:R-:W-:Y:S02]  /*48f0*/  ISETP.GT.AND P2, PT, R38.reuse, RZ, PT ;  /* 0x000000ff2600720c */ /* 0x040fe40003f44270 */
[----:B------:R-:W-:Y:S01]  /*4900*/  ISETP.GT.AND P3, PT, R38, 0x1, PT ;  /* 0x000000012600780c */ /* 0x000fe20003f64270 */
[----:B------:R-:W5:Y:S01]  /*4910*/  MUFU.TANH R56, R56 ;  /* 0x0000003800387308 */ /* 0x000f620000002400 */
[----:B-1----:R-:W-:Y:S02]  /*4920*/  FSEL R39, R6, -INF , P2 ;  /* 0xff80000006277808 */ /* 0x002fe40001000000 */
[C---:B------:R-:W-:Y:S02]  /*4930*/  ISETP.GT.AND P2, PT, R38.reuse, 0x8, PT ;  /* 0x000000082600780c */ /* 0x040fe40003f44270 */
[----:B--2---:R-:W-:Y:S02]  /*4940*/  FSEL R9, R9, -INF , P3 ;  /* 0xff80000009097808 */ /* 0x004fe40001800000 */
[----:B------:R-:W-:Y:S01]  /*4950*/  FMNMX.FTZ R58, R39, R4, !PT ;  /* 0x00000004273a7209 */ /* 0x000fe20007810000 */
[----:B------:R1:W-:Y:S01]  /*4960*/  MUFU.TANH R6, R60 ;  /* 0x0000003c00067308 */ /* 0x0003e20000002400 */
[----:B------:R-:W-:-:S02]  /*4970*/  ISETP.GT.AND P3, PT, R38, 0x9, PT ;  /* 0x000000092600780c */ /* 0x000fc40003f64270 */
[----:B---3--:R-:W-:Y:S02]  /*4980*/  FSEL R41, R10, -INF , P2 ;  /* 0xff8000000a297808 */ /* 0x008fe40001000000 */
[----:B------:R-:W-:Y:S02]  /*4990*/  FMNMX.FTZ R58, R9, R58, !PT ;  /* 0x0000003a093a7209 */ /* 0x000fe40007810000 */
[C---:B------:R-:W-:Y:S01]  /*49a0*/  ISETP.GT.AND P2, PT, R38.reuse, 0x10, PT ;  /* 0x000000102600780c */ /* 0x040fe20003f44270 */
[----:B------:R2:W3:Y:S01]  /*49b0*/  MUFU.TANH R10, R61 ;  /* 0x0000003d000a7308 */ /* 0x0004e20000002400 */
[----:B----4-:R-:W-:Y:S02]  /*49c0*/  FSEL R13, R13, -INF , P3 ;  /* 0xff8000000d0d7808 */ /* 0x010fe40001800000 */
[----:B------:R-:W-:Y:S02]  /*49d0*/  FMNMX.FTZ R58, R41, R58, !PT ;  /* 0x0000003a293a7209 */ /* 0x000fe40007810000 */
[----:B------:R-:W-:-:S02]  /*49e0*/  ISETP.GT.AND P3, PT, R38, 0x11, PT ;  /* 0x000000112600780c */ /* 0x000fc40003f64270 */
[----:B-----5:R-:W-:Y:S01]  /*49f0*/  FSEL R15, R15, -INF , P2 ;  /* 0xff8000000f0f7808 */ /* 0x020fe20001000000 */
[----:B------:R-:W-:Y:S01]  /*4a00*/  MUFU.TANH R76, R76 ;  /* 0x0000004c004c7308 */ /* 0x000fe20000002400 */
[----:B------:R-:W-:Y:S02]  /*4a10*/  FMNMX.FTZ R58, R13, R58, !PT ;  /* 0x0000003a0d3a7209 */ /* 0x000fe40007810000 */
[C---:B------:R-:W-:Y:S02]  /*4a20*/  ISETP.GT.AND P2, PT, R38.reuse, 0x18, PT ;  /* 0x000000182600780c */ /* 0x040fe40003f44270 */
[----:B------:R-:W-:Y:S02]  /*4a30*/  FSEL R19, R19, -INF , P3 ;  /* 0xff80000013137808 */ /* 0x000fe40001800000 */
[----:B-1----:R-:W-:Y:S01]  /*4a40*/  FMNMX.FTZ R60, R15, R58, !PT ;  /* 0x0000003a0f3c7209 */ /* 0x002fe20007810000 */
[----:B------:R-:W-:Y:S01]  /*4a50*/  FMUL.FTZ R58, R65, UR23 ;  /* 0x00000017413a7c20 */ /* 0x000fe20008410000 */
[----:B------:R-:W-:Y:S01]  /*4a60*/  ISETP.GT.AND P3, PT, R38, 0x19, PT ;  /* 0x000000192600780c */ /* 0x000fe20003f64270 */
[----:B------:R-:W-:Y:S01]  /*4a70*/  MUFU.TANH R80, R80 ;  /* 0x0000005000507308 */ /* 0x000fe20000002400 */
[----:B------:R-:W-:-:S02]  /*4a80*/  FSEL R21, R21, -INF , P2 ;  /* 0xff80000015157808 */ /* 0x000fc40001000000 */
[----:B------:R-:W-:Y:S01]  /*4a90*/  FMNMX.FTZ R60, R19, R60, !PT ;  /* 0x0000003c133c7209 */ /* 0x000fe20007810000 */
[----:B------:R-:W-:Y:S02]  /*4aa0*/  WARPGROUP.DEPBAR.LE gsb0, 0x0 ;  /* 0x00008000000079c5 */ /* 0x000fe40000010000 */
[----:B------:R-:W-:Y:S01]  /*4ab0*/  WARPGROUP.ARRIVE ;  /* 0x00000000000079c5 */ /* 0x000fe20000000000 */
[----:B------:R-:W-:Y:S01]  /*4ac0*/  ISETP.GT.AND P2, PT, R38, 0x20, PT ;  /* 0x000000202600780c */ /* 0x000fe20003f44270 */
[----:B------:R-:W1:Y:S01]  /*4ad0*/  MUFU.TANH R58, R58 ;  /* 0x0000003a003a7308 */ /* 0x000e620000002400 */
[----:B------:R-:W-:Y:S01]  /*4ae0*/  FSEL R43, R28, -INF , P3 ;  /* 0xff8000001c2b7808 */ /* 0x000fe20001800000 */
[----:B------:R-:W-:Y:S01]  /*4af0*/  FMUL.FTZ R28, R68, UR23 ;  /* 0x00000017441c7c20 */ /* 0x000fe20008410000 */
[----:B------:R-:W-:Y:S01]  /*4b00*/  FMNMX.FTZ R60, R21, R60, !PT ;  /* 0x0000003c153c7209 */ /* 0x000fe20007810000 */
[----:B------:R-:W-:Y:S01]  /*4b10*/  HGMMA.64x64x16.F32 R88, R140, gdesc[UR4].tnspB, R88, gsb0 ;  /* 0x40e000048c587df0 */ /* 0x000fe20008000858 */
[----:B------:R-:W-:Y:S01]  /*4b20*/  ISETP.GT.AND P3, PT, R38, 0x21, PT ;  /* 0x000000212600780c */ /* 0x000fe20003f64270 */
[----:B------:R-:W-:Y:S01]  /*4b30*/  FMUL.FTZ R145, R72, UR23 ;  /* 0x0000001748917c20 */ /* 0x000fe20008410000 */
[----:B------:R-:W-:Y:S01]  /*4b40*/  FSEL R45, R31, -INF , P2 ;  /* 0xff8000001f2d7808 */ /* 0x000fe20001000000 */
[----:B------:R-:W-:Y:S01]  /*4b50*/  MUFU.TANH R28, R28 ;  /* 0x0000001c001c7308 */ /* 0x000fe20000002400 */
[----:B------:R-:W-:Y:S01]  /*4b60*/  FMNMX.FTZ R60, R43, R60, !PT ;  /* 0x0000003c2b3c7209 */ /* 0x000fe20007810000 */
[----:B------:R-:W-:Y:S01]  /*4b70*/  FMUL.FTZ R147, R73, UR23 ;  /* 0x0000001749937c20 */ /* 0x000fe20008410000 */
[----:B------:R-:W-:Y:S01]  /*4b80*/  ISETP.GT.AND P2, PT, R38, 0x28, PT ;  /* 0x000000282600780c */ /* 0x000fe20003f44270 */
[----:B------:R-:W-:Y:S01]  /*4b90*/  UIADD3 UR6, UR10, 0x180, URZ ;  /* 0x000001800a067890 */ /* 0x000fe2000fffe03f */
[----:B------:R-:W-:Y:S01]  /*4ba0*/  FSEL R47, R40, -INF , P3 ;  /* 0xff800000282f7808 */ /* 0x000fe20001800000 */
[----:B------:R-:W-:Y:S01]  /*4bb0*/  UMOV UR7, 0x40000040 ;  /* 0x4000004000077882 */ /* 0x000fe20000000000 */
[----:B------:R-:W-:Y:S01]  /*4bc0*/  FMNMX.FTZ R60, R45, R60, !PT ;  /* 0x0000003c2d3c7209 */ /* 0x000fe20007810000 */
[----:B------:R-:W-:Y:S01]  /*4bd0*/  MUFU.TANH R145, R145 ;  /* 0x0000009100917308 */ /* 0x000fe20000002400 */
        /* <DEDUP_REMOVED lines=8> */
[----:B------:R-:W-:Y:S01]  /*4c60*/  FSEL R51, R44, -INF , P3 ;  /* 0xff8000002c337808 */ /* 0x000fe20001800000 */
[----:B------:R-:W-:Y:S01]  /*4c70*/  FMUL.FTZ R44, R70, UR23 ;  /* 0x00000017462c7c20 */ /* 0x000fe20008410000 */
[----:B------:R-:W-:-:S02]  /*4c80*/  FMNMX.FTZ R60, R49, R60, !PT ;  /* 0x0000003c313c7209 */ /* 0x000fc40007810000 */
[----:B------:R-:W-:Y:S02]  /*4c90*/  ISETP.GT.AND P3, PT, R38, 0x31, PT ;  /* 0x000000312600780c */ /* 0x000fe40003f64270 */
[----:B------:R-:W-:Y:S01]  /*4ca0*/  FSEL R53, R46, -INF , P2 ;  /* 0xff8000002e357808 */ /* 0x000fe20001000000 */
[----:B------:R-:W-:Y:S01]  /*4cb0*/  MUFU.TANH R31, R31 ;  /* 0x0000001f001f7308 */ /* 0x000fe20000002400 */
[----:B------:R-:W-:Y:S01]  /*4cc0*/  FMNMX.FTZ R60, R51, R60, !PT ;  /* 0x0000003c333c7209 */ /* 0x000fe20007810000 */
[----:B------:R-:W-:Y:S01]  /*4cd0*/  FMUL.FTZ R46, R71, UR23 ;  /* 0x00000017472e7c20 */ /* 0x000fe20008410000 */
[----:B------:R-:W-:Y:S02]  /*4ce0*/  ISETP.GT.AND P2, PT, R38, 0x38, PT ;  /* 0x000000382600780c */ /* 0x000fe40003f44270 */
        /* <DEDUP_REMOVED lines=8> */
[----:B------:R-:W-:Y:S01]  /*4d70*/  ISETP.GT.AND P2, PT, R38, 0x40, PT ;  /* 0x000000402600780c */ /* 0x000fe20003f44270 */
[----:B------:R-:W-:Y:S01]  /*4d80*/  MUFU.TANH R7, R7 ;  /* 0x0000000700077308 */ /* 0x000fe20000002400 */
[----:B------:R-:W-:Y:S01]  /*4d90*/  FSEL R57, R52, -INF , P3 ;  /* 0xff80000034397808 */ /* 0x000fe20001800000 */
[----:B------:R-:W-:Y:S01]  /*4da0*/  FMUL.FTZ R52, R78, UR23 ;  /* 0x000000174e347c20 */ /* 0x000fe20008410000 */
[----:B------:R-:W-:Y:S02]  /*4db0*/  FMNMX.FTZ R60, R59, R60, !PT ;  /* 0x0000003c3b3c7209 */ /* 0x000fe40007810000 */
[----:B------:R-:W-:-:S02]  /*4dc0*/  ISETP.GT.AND P3, PT, R38, 0x41, PT ;  /* 0x000000412600780c */ /* 0x000fc40003f64270 */
[----:B--2---:R-:W-:Y:S01]  /*4dd0*/  FSEL R61, R54, -INF , P2 ;  /* 0xff800000363d7808 */ /* 0x004fe20001000000 */
        /* <DEDUP_REMOVED lines=9> */
[----:B------:R-:W-:Y:S02]  /*4e70*/  FMNMX.FTZ R60, R65, R60, !PT ;  /* 0x0000003c413c7209 */ /* 0x000fe40007810000 */
[----:B---3--:R-:W-:Y:S01]  /*4e80*/  FSEL R73, R10, -INF , P3 ;  /* 0xff8000000a497808 */ /* 0x008fe20001800000 */
[----:B------:R-:W-:Y:S01]  /*4e90*/  FMUL.FTZ R10, R85, UR23 ;  /* 0x00000017550a7c20 */ /* 0x000fe20008410000 */
[----:B------:R-:W-:Y:S01]  /*4ea0*/  ISETP.GT.AND P3, PT, R38, 0x51, PT ;  /* 0x000000512600780c */ /* 0x000fe20003f64270 */
[----:B------:R-:W-:Y:S03]  /*4eb0*/  MUFU.TANH R12, R12 ;  /* 0x0000000c000c7308 */ /* 0x000fe60000002400 */
[----:B-1----:R-:W-:Y:S01]  /*4ec0*/  FSEL R77, R58, -INF , P3 ;  /* 0xff8000003a4d7808 */ /* 0x002fe20001800000 */
[----:B------:R-:W-:Y:S01]  /*4ed0*/  FMUL.FTZ R58, R83, UR23 ;  /* 0x00000017533a7c20 */ /* 0x000fe20008410000 */
[----:B------:R-:W-:-:S03]  /*4ee0*/  ISETP.GT.AND P3, PT, R38, 0x59, PT ;  /* 0x000000592600780c */ /* 0x000fc60003f64270 */
[----:B------:R-:W-:Y:S01]  /*4ef0*/  MUFU.TANH R14, R14 ;  /* 0x0000000e000e7308 */ /* 0x000fe20000002400 */
[----:B------:R-:W-:Y:S02]  /*4f00*/  WARPGROUP.DEPBAR.LE gsb0, 0x0 ;  /* 0x00008000000079c5 */ /* 0x000fe40000010000 */
[----:B------:R-:W-:Y:S01]  /*4f10*/  FMUL.FTZ R141, R64, UR23 ;  /* 0x00000017408d7c20 */ /* 0x000fe20008410000 */
[----:B------:R-:W-:Y:S01]  /*4f20*/  FMUL.FTZ R143, R69, UR23 ;  /* 0x00000017458f7c20 */ /* 0x000fe20008410000 */
[----:B------:R-:W-:Y:S01]  /*4f30*/  FSEL R69, R6, -INF , P2 ;  /* 0xff80000006457808 */ /* 0x000fe20001000000 */
[----:B------:R-:W-:Y:S01]  /*4f40*/  WARPGROUP.ARRIVE ;  /* 0x00000000000079c5 */ /* 0x000fe20000000000 */
[----:B------:R-:W-:Y:S01]  /*4f50*/  ISETP.GT.AND P2, PT, R38, 0x50, PT ;  /* 0x000000502600780c */ /* 0x000fe20003f44270 */
[----:B------:R-:W-:Y:S01]  /*4f60*/  FMUL.FTZ R6, R81, UR23 ;  /* 0x0000001751067c20 */ /* 0x000fe20008410000 */
[----:B------:R-:W1:Y:S01]  /*4f70*/  MUFU.TANH R141, R141 ;  /* 0x0000008d008d7308 */ /* 0x000e620000002400 */
[----:B------:R-:W-:Y:S01]  /*4f80*/  FMNMX.FTZ R60, R69, R60, !PT ;  /* 0x0000003c453c7209 */ /* 0x000fe20007810000 */
[----:B------:R-:W-:Y:S01]  /*4f90*/  FMUL.FTZ R64, R87, UR23 ;  /* 0x0000001757407c20 */ /* 0x000fe20008410000 */
[----:B------:R-:W-:Y:S01]  /*4fa0*/  HGMMA.64x64x16.F32 R88, R136, gdesc[UR4].tnspB, R88, gsb0 ;  /* 0x40e0000488587df0 */ /* 0x000fe20008000858 */
[----:B------:R-:W-:Y:S01]  /*4fb0*/  UIADD3 UR6, UR10, 0x200, URZ ;  /* 0x000002000a067890 */ /* 0x000fe2000fffe03f */
[----:B------:R-:W-:Y:S01]  /*4fc0*/  FMNMX.FTZ R60, R73, R60, !PT ;  /* 0x0000003c493c7209 */ /* 0x000fe20007810000 */
[----:B------:R-:W-:-:S02]  /*4fd0*/  UMOV UR7, 0x40000040 ;  /* 0x4000004000077882 */ /* 0x000fc40000000000 */
[----:B------:R-:W2:Y:S08]  /*4fe0*/  MUFU.TANH R143, R143 ;  /* 0x0000008f008f7308 */ /* 0x000eb00000002400 */
[----:B------:R3:W4:Y:S01]  /*4ff0*/  MUFU.TANH R151, R6 ;  /* 0x0000000600977308 */ /* 0x0007220000002400 */
[----:B-1----:R-:W-:Y:S02]  /*5000*/  FSEL R141, R141, -INF , P2 ;  /* 0xff8000008d8d7808 */ /* 0x002fe40001000000 */
[----:B------:R-:W-:-:S02]  /*5010*/  ISETP.GT.AND P2, PT, R38, 0x58, PT ;  /* 0x000000582600780c */ /* 0x000fc40003f44270 */
[----:B------:R-:W-:Y:S02]  /*5020*/  FMNMX.FTZ R60, R141, R60, !PT ;  /* 0x0000003c8d3c7209 */ /* 0x000fe40007810000 */
[----:B------:R-:W-:Y:S01]  /*5030*/  FSEL R81, R28, -INF , P2 ;  /* 0xff8000001c517808 */ /* 0x000fe20001000000 */
[----:B------:R-:W-:Y:S01]  /*5040*/  MUFU.TANH R20, R20 ;  /* 0x0000001400147308 */ /* 0x000fe20000002400 */
[----:B------:R-:W-:Y:S01]  /*5050*/  FMNMX.FTZ R60, R77, R60, !PT ;  /* 0x0000003c4d3c7209 */ /* 0x000fe20007810000 */
[----:B---3--:R-:W-:Y:S01]  /*5060*/  FMUL.FTZ R6, R62, UR23 ;  /* 0x000000173e067c20 */ /* 0x008fe20008410000 */
[----:B------:R-:W-:Y:S01]  /*5070*/  ISETP.GT.AND P2, PT, R38, 0x60, PT ;  /* 0x000000602600780c */ /* 0x000fe20003f44270 */
[----:B------:R-:W-:Y:S01]  /*5080*/  FMUL.FTZ R62, R86, UR23 ;  /* 0x00000017563e7c20 */ /* 0x000fe20008410000 */
[----:B--2---:R-:W-:Y:S02]  /*5090*/  FSEL R143, R143, -INF , P3 ;  /* 0xff8000008f8f7808 */ /* 0x004fe40001800000 */
[----:B------:R-:W-:Y:S01]  /*50a0*/  FMNMX.FTZ R60, R81, R60, !PT ;  /* 0x0000003c513c7209 */ /* 0x000fe20007810000 */
[----:B------:R1:W2:Y:S01]  /*50b0*/  MUFU.TANH R28, R10 ;  /* 0x0000000a001c7308 */ /* 0x0002a20000002400 */
[----:B------:R-:W-:-:S02]  /*50c0*/  ISETP.GT.AND P3, PT, R38, 0x61, PT ;  /* 0x000000612600780c */ /* 0x000fc40003f64270 */
[----:B------:R-:W-:Y:S02]  /*50d0*/  FSEL R145, R145, -INF , P2 ;  /* 0xff80000091917808 */ /* 0x000fe40001000000 */
[----:B------:R-:W-:Y:S02]  /*50e0*/  FMNMX.FTZ R60, R143, R60, !PT ;  /* 0x0000003c8f3c7209 */ /* 0x000fe40007810000 */
[C---:B------:R-:W-:Y:S01]  /*50f0*/  ISETP.GT.AND P2, PT, R38.reuse, 0x68, PT ;  /* 0x000000682600780c */ /* 0x040fe20003f44270 */
[----:B------:R-:W3:Y:S01]  /*5100*/  MUFU.TANH R24, R24 ;  /* 0x0000001800187308 */ /* 0x000ee20000002400 */
[----:B------:R-:W-:Y:S01]  /*5110*/  FSEL R147, R147, -INF , P3 ;  /* 0xff80000093937808 */ /* 0x000fe20001800000 */
[----:B-1----:R-:W-:Y:S01]  /*5120*/  FMUL.FTZ R10, R63, UR23 ;  /* 0x000000173f0a7c20 */ /* 0x002fe20008410000 */
[----:B------:R-:W-:Y:S02]  /*5130*/  FMNMX.FTZ R60, R145, R60, !PT ;  /* 0x0000003c913c7209 */ /* 0x000fe40007810000 */
[----:B------:R-:W-:-:S02]  /*5140*/  ISETP.GT.AND P3, PT, R38, 0x69, PT ;  /* 0x000000692600780c */ /* 0x000fc40003f64270 */
[----:B------:R-:W-:Y:S01]  /*5150*/  FSEL R85, R76, -INF , P2 ;  /* 0xff8000004c557808 */ /* 0x000fe20001000000 */
[----:B------:R-:W1:Y:S01]  /*5160*/  MUFU.TANH R25, R25 ;  /* 0x0000001900197308 */ /* 0x000e620000002400 */
[----:B------:R-:W-:Y:S02]  /*5170*/  FMNMX.FTZ R60, R147, R60, !PT ;  /* 0x0000003c933c7209 */ /* 0x000fe40007810000 */
[C---:B------:R-:W-:Y:S02]  /*5180*/  ISETP.GT.AND P2, PT, R38.reuse, 0x70, PT ;  /* 0x000000702600780c */ /* 0x040fe40003f44270 */
        /* <DEDUP_REMOVED lines=11> */
[----:B------:R-:W-:Y:S01]  /*5240*/  FSEL R155, R84, -INF , P2 ;  /* 0xff800000549b7808 */ /* 0x000fe20001000000 */
[----:B------:R-:W4:Y:S01]  /*5250*/  MUFU.TANH R29, R29 ;  /* 0x0000001d001d7308 */ /* 0x000f220000002400 */
[----:B------:R-:W-:Y:S02]  /*5260*/  FMNMX.FTZ R60, R151, R60, !PT ;  /* 0x0000003c973c7209 */ /* 0x000fe40007810000 */
[----:B--2---:R-:W-:Y:S02]  /*5270*/  FSEL R63, R28, -INF , P3 ;  /* 0xff8000001c3f7808 */ /* 0x004fe40001800000 */
[----:B------:R-:W-:Y:S01]  /*5280*/  FMNMX.FTZ R60, R155, R60, !PT ;  /* 0x0000003c9b3c7209 */ /* 0x000fe20007810000 */
[----:B------:R-:W2:Y:S01]  /*5290*/  LDC R28, c[0x0][0x988] ;  /* 0x00026200ff1c7b82 */ /* 0x000ea20000000800 */
[----:B------:R-:W-:Y:S01]  /*52a0*/  IADD3 R38, R38, 0x8, RZ ;  /* 0x0000000826267810 */ /* 0x000fe20007ffe0ff */
[----:B------:R-:W4:Y:S01]  /*52b0*/  MUFU.TANH R30, R30 ;  /* 0x0000001e001e7308 */ /* 0x000f220000002400 */
[----:B------:R-:W-:Y:S01]  /*52c0*/  FMNMX.FTZ R60, R63, R60, !PT ;  /* 0x0000003c3f3c7209 */ /* 0x000fe20007810000 */
[----:B------:R-:W-:-:S02]  /*52d0*/  WARPGROUP.DEPBAR.LE gsb0, 0x0 ;  /* 0x00008000000079c5 */ /* 0x000fc40000010000 */
[----:B------:R-:W-:Y:S01]  /*52e0*/  WARPGROUP.ARRIVE ;  /* 0x00000000000079c5 */ /* 0x000fe20000000000 */
[C---:B------:R-:W-:Y:S01]  /*52f0*/  ISETP.GT.AND P4, PT, R38.reuse, RZ, PT ;  /* 0x000000ff2600720c */ /* 0x040fe20003f84270 */
[----:B------:R-:W3:Y:S01]  /*5300*/  SHFL.BFLY PT, R31, R60, 0x2, 0x1f ;  /* 0x0c401f003c1f7f89 */ /* 0x000ee200000e0000 */
[----:B------:R-:W-:Y:S01]  /*5310*/  ISETP.GT.AND P3, PT, R38, 0x1, PT ;  /* 0x000000012600780c */ /* 0x000fe20003f64270 */
[----:B------:R-:W4:Y:S02]  /*5320*/  MUFU.TANH R32, R32 ;  /* 0x0000002000207308 */ /* 0x000f240000002400 */
[----:B------:R-:W-:Y:S01]  /*5330*/  HGMMA.64x64x16.F32 R88, R132, gdesc[UR4].tnspB, R88, gsb0 ;  /* 0x40e0000484587df0 */ /* 0x000fe20008000858 */
[----:B------:R-:W-:Y:S01]  /*5340*/  UIADD3 UR6, UR10, 0x280, URZ ;  /* 0x000002800a067890 */ /* 0x000fe2000fffe03f */
[----:B------:R-:W-:-:S04]  /*5350*/  UMOV UR7, 0x40000040 ;  /* 0x4000004000077882 */ /* 0x000fc80000000000 */
[----:B------:R-:W4:Y:S08]  /*5360*/  MUFU.TANH R33, R33 ;  /* 0x0000002100217308 */ /* 0x000f300000002400 */
[----:B------:R-:W4:Y:S01]  /*5370*/  MUFU.TANH R34, R34 ;  /* 0x0000002200227308 */ /* 0x000f220000002400 */
[----:B---3--:R-:W-:-:S07]  /*5380*/  FMNMX.FTZ R60, R60, R31, !PT ;  /* 0x0000001f3c3c7209 */ /* 0x008fce0007810000 */
[----:B------:R-:W3:Y:S01]  /*5390*/  MUFU.TANH R35, R35 ;  /* 0x0000002300237308 */ /* 0x000ee20000002400 */
[----:B------:R-:W1:Y:S07]  /*53a0*/  SHFL.BFLY PT, R31, R60, 0x1, 0x1f ;  /* 0x0c201f003c1f7f89 */ /* 0x000e6e00000e0000 */
[----:B------:R-:W3:Y:S08]  /*53b0*/  MUFU.TANH R36, R36 ;  /* 0x0000002400247308 */ /* 0x000ef00000002400 */
[----:B------:R-:W3:Y:S08]  /*53c0*/  MUFU.TANH R37, R37 ;  /* 0x0000002500257308 */ /* 0x000ef00000002400 */
[----:B------:R-:W3:Y:S01]  /*53d0*/  MUFU.TANH R6, R6 ;  /* 0x0000000600067308 */ /* 0x000ee20000002400 */
[----:B-1----:R-:W-:-:S04]  /*53e0*/  FMNMX.FTZ R31, R60, R31, !PT ;  /* 0x0000001f3c1f7209 */ /* 0x002fc80007810000 */
[C---:B------:R-:W-:Y:S01]  /*53f0*/  FSETP.NEU.FTZ.AND P2, PT, R31.reuse, -INF , PT ;  /* 0xff8000001f00780b */ /* 0x040fe20003f5d000 */
[----:B--2---:R-:W-:Y:S02]  /*5400*/  FMUL.FTZ R60, R31, R28 ;  /* 0x0000001c1f3c7220 */ /* 0x004fe40000410000 */
[----:B------:R-:W1:Y:S03]  /*5410*/  MUFU.TANH R10, R10 ;  /* 0x0000000a000a7308 */ /* 0x000e660000002400 */
[----:B------:R-:W-:-:S05]  /*5420*/  FSEL R60, R60, RZ, P2 ;  /* 0x000000ff3c3c7208 */ /* 0x000fca0001000000 */
[----:B------:R-:W2:Y:S01]  /*5430*/  MUFU.TANH R40, R40 ;  /* 0x0000002800287308 */ /* 0x000ea20000002400 */
[-CC-:B------:R-:W-:Y:S01]  /*5440*/  FFMA.FTZ R148, R39, R28.reuse, -R60.reuse ;  /* 0x0000001c27947223 */ /* 0x180fe2000001083c */
[----:B------:R-:W-:Y:S01]  /*5450*/  FSEL R39, R7, -INF , P4 ;  /* 0xff80000007277808 */ /* 0x000fe20002000000 */
[-CC-:B------:R-:W-:Y:S01]  /*5460*/  FFMA.FTZ R150, R41, R28.reuse, -R60.reuse ;  /* 0x0000001c29967223 */ /* 0x180fe2000001083c */
[----:B------:R-:W-:Y:S01]  /*5470*/  FSEL R41, R8, -INF , P3 ;  /* 0xff80000008297808 */ /* 0x000fe20001800000 */
[-CC-:B------:R-:W-:Y:S01]  /*5480*/  FFMA.FTZ R144, R15, R28.reuse, -R60.reuse ;  /* 0x0000001c0f907223 */ /* 0x180fe2000001083c */
[C---:B------:R-:W-:Y:S01]  /*5490*/  ISETP.GT.AND P4, PT, R38.reuse, 0x8, PT ;  /* 0x000000082600780c */ /* 0x040fe20003f84270 */
[-CC-:B------:R-:W-:Y:S01]  /*54a0*/  FFMA.FTZ R15, R19, R28.reuse, -R60.reuse ;  /* 0x0000001c130f7223 */ /* 0x180fe2000001083c */
[----:B------:R-:W-:Y:S01]  /*54b0*/  FMNMX.FTZ R8, R39, R5, !PT ;  /* 0x0000000527087209 */ /* 0x000fe20007810000 */
[-CC-:B------:R-:W-:Y:S01]  /*54c0*/  FFMA.FTZ R146, R21, R28.reuse, -R60.reuse ;  /* 0x0000001c15927223 */ /* 0x180fe2000001083c */
[----:B------:R-:W-:Y:S01]  /*54d0*/  ISETP.GT.AND P3, PT, R38, 0x9, PT ;  /* 0x000000092600780c */ /* 0x000fe20003f64270 */
[-CC-:B------:R-:W-:Y:S01]  /*54e0*/  FFMA.FTZ R21, R43, R28.reuse, -R60.reuse ;  /* 0x0000001c2b157223 */ /* 0x180fe2000001083c */
[----:B------:R-:W-:Y:S01]  /*54f0*/  FSEL R11, R11, -INF , P4 ;  /* 0xff8000000b0b7808 */ /* 0x000fe20002000000 */
[----:B------:R-:W-:Y:S01]  /*5500*/  FFMA.FTZ R140, R45, R28, -R60 ;  /* 0x0000001c2d8c7223 */ /* 0x000fe2000001083c */
[----:B------:R-:W-:Y:S01]  /*5510*/  FMNMX.FTZ R8, R41, R8, !PT ;  /* 0x0000000829087209 */ /* 0x000fe20007810000 */
[----:B------:R-:W-:-:S02]  /*5520*/  WARPGROUP.DEPBAR.LE gsb0, 0x0 ;  /* 0x00008000000079c5 */ /* 0x000fc40000010000 */
[----:B------:R-:W-:Y:S01]  /*5530*/  ISETP.GT.AND P4, PT, R38, 0x10, PT ;  /* 0x000000102600780c */ /* 0x000fe20003f84270 */
[----:B------:R-:W-:Y:S01]  /*5540*/  WARPGROUP.ARRIVE ;  /* 0x00000000000079c5 */ /* 0x000fe20000000000 */
[----:B------:R-:W-:Y:S01]  /*5550*/  FSEL R67, R12, -INF , P3 ;  /* 0xff8000000c437808 */ /* 0x000fe20001800000 */
[--C-:B------:R-:W-:Y:S01]  /*5560*/  FFMA.FTZ R142, R49, R28, -R60.reuse ;  /* 0x0000001c318e7223 */ /* 0x100fe2000001083c */
[----:B------:R-:W-:Y:S01]  /*5570*/  FMNMX.FTZ R8, R11, R8, !PT ;  /* 0x000000080b087209 */ /* 0x000fe20007810000 */
[----:B------:R-:W2:Y:S01]  /*5580*/  MUFU.TANH R42, R42 ;  /* 0x0000002a002a7308 */ /* 0x000ea20000002400 */
[----:B------:R-:W-:Y:S01]  /*5590*/  ISETP.GT.AND P3, PT, R38, 0x11, PT ;  /* 0x000000112600780c */ /* 0x000fe20003f64270 */
[----:B------:R-:W-:Y:S01]  /*55a0*/  HGMMA.64x64x16.F32 R88, R128, gdesc[UR4].tnspB, R88, gsb0 ;  /* 0x40e0000480587df0 */ /* 0x000fe20008000858 */
[----:B------:R-:W-:Y:S01]  /*55b0*/  FSEL R19, R14, -INF , P4 ;  /* 0xff8000000e137808 */ /* 0x000fe20002000000 */
[--C-:B------:R-:W-:Y:S01]  /*55c0*/  FFMA.FTZ R136, R53, R28, -R60.reuse ;  /* 0x0000001c35887223 */ /* 0x100fe2000001083c */
[----:B------:R-:W-:Y:S01]  /*55d0*/  FMNMX.FTZ R8, R67, R8, !PT ;  /* 0x0000000843087209 */ /* 0x000fe20007810000 */
[--C-:B------:R-:W-:Y:S01]  /*55e0*/  FFMA.FTZ R138, R59, R28, -R60.reuse ;  /* 0x0000001c3b8a7223 */ /* 0x100fe2000001083c */
[----:B------:R-:W-:Y:S01]  /*55f0*/  ISETP.GT.AND P4, PT, R38, 0x18, PT ;  /* 0x000000182600780c */ /* 0x000fe20003f84270 */
[----:B------:R-:W2:Y:S01]  /*5600*/  MUFU.TANH R44, R44 ;  /* 0x0000002c002c7308 */ /* 0x000ea20000002400 */
[----:B------:R-:W-:Y:S01]  /*5610*/  FSEL R71, R20, -INF , P3 ;  /* 0xff80000014477808 */ /* 0x000fe20001800000 */
[----:B------:R-:W-:Y:S01]  /*5620*/  UIADD3 UR6, UR10, 0x300, URZ ;  /* 0x000003000a067890 */ /* 0x000fe2000fffe03f */
[----:B------:R-:W-:Y:S01]  /*5630*/  FMNMX.FTZ R8, R19, R8, !PT ;  /* 0x0000000813087209 */ /* 0x000fe20007810000 */
[----:B------:R-:W-:Y:S01]  /*5640*/  UMOV UR7, 0x40000040 ;  /* 0x4000004000077882 */ /* 0x000fe20000000000 */
[----:B------:R-:W-:Y:S01]  /*5650*/  ISETP.GT.AND P3, PT, R38, 0x19, PT ;  /* 0x000000192600780c */ /* 0x000fe20003f64270 */
[--C-:B------:R-:W-:Y:S01]  /*5660*/  FFMA.FTZ R132, R61, R28, -R60.reuse ;  /* 0x0000001c3d847223 */ /* 0x100fe2000001083c */
[----:B------:R-:W-:Y:S01]  /*5670*/  FSEL R75, R24, -INF , P4 ;  /* 0xff800000184b7808 */ /* 0x000fe20002000000 */
[----:B------:R-:W2:Y:S01]  /*5680*/  MUFU.TANH R46, R46 ;  /* 0x0000002e002e7308 */ /* 0x000ea20000002400 */
[----:B------:R-:W-:Y:S01]  /*5690*/  FMNMX.FTZ R8, R71, R8, !PT ;  /* 0x0000000847087209 */ /* 0x000fe20007810000 */
[-CC-:B------:R-:W-:Y:S01]  /*56a0*/  FFMA.FTZ R134, R69, R28.reuse, -R60.reuse ;  /* 0x0000001c45867223 */ /* 0x180fe2000001083c */
[C---:B------:R-:W-:Y:S01]  /*56b0*/  ISETP.GT.AND P4, PT, R38.reuse, 0x20, PT ;  /* 0x000000202600780c */ /* 0x040fe20003f84270 */
[-CC-:B------:R-:W-:Y:S01]  /*56c0*/  FFMA.FTZ R69, R77, R28.reuse, -R60.reuse ;  /* 0x0000001c4d457223 */ /* 0x180fe2000001083c */
[----:B------:R-:W-:Y:S01]  /*56d0*/  FSEL R25, R25, -INF , P3 ;  /* 0xff80000019197808 */ /* 0x000fe20001800000 */
[--C-:B------:R-:W-:Y:S01]  /*56e0*/  FFMA.FTZ R9, R9, R28, -R60.reuse ;  /* 0x0000001c09097223 */ /* 0x100fe2000001083c */
[----:B------:R-:W-:Y:S01]  /*56f0*/  FMNMX.FTZ R8, R75, R8, !PT ;  /* 0x000000084b087209 */ /* 0x000fe20007810000 */
[----:B------:R-:W2:Y:S01]  /*5700*/  MUFU.TANH R48, R48 ;  /* 0x0000003000307308 */ /* 0x000ea20000002400 */
[----:B------:R-:W-:Y:S01]  /*5710*/  ISETP.GT.AND P3, PT, R38, 0x21, PT ;  /* 0x000000212600780c */ /* 0x000fe20003f64270 */
[-CC-:B------:R-:W-:Y:S01]  /*5720*/  FFMA.FTZ R13, R13, R28.reuse, -R60.reuse ;  /* 0x0000001c0d0d7223 */ /* 0x180fe2000001083c */
[----:B-----5:R-:W-:Y:S01]  /*5730*/  FSEL R43, R26, -INF , P4 ;  /* 0xff8000001a2b7808 */ /* 0x020fe20002000000 */
[--C-:B------:R-:W-:Y:S01]  /*5740*/  FFMA.FTZ R77, R147, R28, -R60.reuse ;  /* 0x0000001c934d7223 */ /* 0x100fe2000001083c */
[----:B------:R-:W-:Y:S01]  /*5750*/  FMNMX.FTZ R8, R25, R8, !PT ;  /* 0x0000000819087209 */ /* 0x000fe20007810000 */
[-CC-:B------:R-:W-:Y:S01]  /*5760*/  FFMA.FTZ R14, R153, R28.reuse, -R60.reuse ;  /* 0x0000001c990e7223 */ /* 0x180fe2000001083c */
[----:B------:R-:W-:Y:S01]  /*5770*/  ISETP.GT.AND P4, PT, R38, 0x28, PT ;  /* 0x000000282600780c */ /* 0x000fe20003f84270 */
[----:B------:R-:W5:Y:S01]  /*5780*/  MUFU.TANH R50, R50 ;  /* 0x0000003200327308 */ /* 0x000f620000002400 */
[----:B------:R-:W-:Y:S01]  /*5790*/  FSEL R27, R27, -INF , P3 ;  /* 0xff8000001b1b7808 */ /* 0x000fe20001800000 */
[----:B------:R-:W-:Y:S01]  /*57a0*/  FFMA.FTZ R155, R155, R28, -R60 ;  /* 0x0000001c9b9b7223 */ /* 0x000fe2000001083c */
[----:B------:R-:W-:-:S02]  /*57b0*/  FMNMX.FTZ R8, R43, R8, !PT ;  /* 0x000000082b087209 */ /* 0x000fc40007810000 */
[C---:B------:R-:W-:Y:S02]  /*57c0*/  ISETP.GT.AND P3, PT, R38.reuse, 0x29, PT ;  /* 0x000000292600780c */ /* 0x040fe40003f64270 */
[----:B----4-:R-:W-:Y:S01]  /*57d0*/  FSEL R45, R29, -INF , P4 ;  /* 0xff8000001d2d7808 */ /* 0x010fe20002000000 */
[----:B------:R-:W-:Y:S01]  /*57e0*/  FFMA.FTZ R29, R47, R28, -R60 ;  /* 0x0000001c2f1d7223 */ /* 0x000fe2000001083c */
[----:B------:R-:W-:Y:S01]  /*57f0*/  FMNMX.FTZ R8, R27, R8, !PT ;  /* 0x000000081b087209 */ /* 0x000fe20007810000 */
[----:B------:R-:W4:Y:S01]  /*5800*/  MUFU.TANH R52, R52 ;  /* 0x0000003400347308 */ /* 0x000f220000002400 */
[----:B------:R-:W-:Y:S02]  /*5810*/  ISETP.GT.AND P4, PT, R38, 0x30, PT ;  /* 0x000000302600780c */ /* 0x000fe40003f84270 */
[----:B------:R-:W-:Y:S02]  /*5820*/  FSEL R79, R30, -INF , P3 ;  /* 0xff8000001e4f7808 */ /* 0x000fe40001800000 */
[----:B------:R-:W-:-:S02]  /*5830*/  FMNMX.FTZ R8, R45, R8, !PT ;  /* 0x000000082d087209 */ /* 0x000fc40007810000 */
[----:B------:R-:W-:Y:S01]  /*5840*/  ISETP.GT.AND P3, PT, R38, 0x31, PT ;  /* 0x000000312600780c */ /* 0x000fe20003f64270 */
[----:B------:R-:W4:Y:S01]  /*5850*/  MUFU.TANH R54, R54 ;  /* 0x0000003600367308 */ /* 0x000f220000002400 */
[----:B------:R-:W-:Y:S02]  /*5860*/  FSEL R47, R32, -INF , P4 ;  /* 0xff800000202f7808 */ /* 0x000fe40002000000 */
[----:B------:R-:W-:Y:S02]  /*5870*/  FMNMX.FTZ R8, R79, R8, !PT ;  /* 0x000000084f087209 */ /* 0x000fe40007810000 */
[C---:B------:R-:W-:Y:S02]  /*5880*/  ISETP.GT.AND P4, PT, R38.reuse, 0x38, PT ;  /* 0x000000382600780c */ /* 0x040fe40003f84270 */
[----:B------:R-:W-:Y:S01]  /*5890*/  FSEL R83, R33, -INF , P3 ;  /* 0xff80000021537808 */ /* 0x000fe20001800000 */
[----:B------:R-:W-:Y:S01]  /*58a0*/  FFMA.FTZ R33, R51, R28, -R60 ;  /* 0x0000001c33217223 */ /* 0x000fe2000001083c */
[----:B------:R-:W-:Y:S01]  /*58b0*/  FMNMX.FTZ R8, R47, R8, !PT ;  /* 0x000000082f087209 */ /* 0x000fe20007810000 */
[----:B------:R-:W4:Y:S01]  /*58c0*/  MUFU.TANH R56, R56 ;  /* 0x0000003800387308 */ /* 0x000f220000002400 */
[----:B------:R-:W-:-:S02]  /*58d0*/  ISETP.GT.AND P3, PT, R38, 0x39, PT ;  /* 0x000000392600780c */ /* 0x000fc40003f64270 */
[----:B------:R-:W-:Y:S02]  /*58e0*/  FSEL R49, R34, -INF , P4 ;  /* 0xff80000022317808 */ /* 0x000fe40002000000 */
[----:B------:R-:W-:Y:S02]  /*58f0*/  FMNMX.FTZ R8, R83, R8, !PT ;  /* 0x0000000853087209 */ /* 0x000fe40007810000 */
[C---:B------:R-:W-:Y:S01]  /*5900*/  ISETP.GT.AND P4, PT, R38.reuse, 0x40, PT ;  /* 0x000000402600780c */ /* 0x040fe20003f84270 */
[----:B------:R-:W4:Y:S01]  /*5910*/  MUFU.TANH R58, R58 ;  /* 0x0000003a003a7308 */ /* 0x000f220000002400 */
[----:B---3--:R-:W-:Y:S02]  /*5920*/  FSEL R35, R35, -INF , P3 ;  /* 0xff80000023237808 */ /* 0x008fe40001800000 */
[----:B------:R-:W-:Y:S02]  /*5930*/  FMNMX.FTZ R8, R49, R8, !PT ;  /* 0x0000000831087209 */ /* 0x000fe40007810000 */
[----:B------:R-:W-:-:S02]  /*5940*/  ISETP.GT.AND P3, PT, R38, 0x41, PT ;  /* 0x000000412600780c */ /* 0x000fc40003f64270 */
[----:B------:R-:W-:Y:S01]  /*5950*/  FSEL R51, R36, -INF , P4 ;  /* 0xff80000024337808 */ /* 0x000fe20002000000 */
[----:B------:R-:W3:Y:S01]  /*5960*/  MUFU.TANH R62, R62 ;  /* 0x0000003e003e7308 */ /* 0x000ee20000002400 */
[----:B------:R-:W-:Y:S02]  /*5970*/  FMNMX.FTZ R8, R35, R8, !PT ;  /* 0x0000000823087209 */ /* 0x000fe40007810000 */
[C---:B------:R-:W-:Y:S01]  /*5980*/  ISETP.GT.AND P4, PT, R38.reuse, 0x48, PT ;  /* 0x000000482600780c */ /* 0x040fe20003f84270 */
[----:B------:R-:W-:Y:S02]  /*5990*/  WARPGROUP.DEPBAR.LE gsb0, 0x0 ;  /* 0x00008000000079c5 */ /* 0x000fe40000010000 */
[----:B------:R-:W-:Y:S01]  /*59a0*/  FSEL R87, R37, -INF , P3 ;  /* 0xff80000025577808 */ /* 0x000fe20001800000 */
[----:B------:R-:W-:Y:S01]  /*59b0*/  WARPGROUP.ARRIVE ;  /* 0x00000000000079c5 */ /* 0x000fe20000000000 */
[----:B------:R-:W-:Y:S01]  /*59c0*/  FMNMX.FTZ R8, R51, R8, !PT ;  /* 0x0000000833087209 */ /* 0x000fe20007810000 */
[----:B------:R-:W3:Y:S01]  /*59d0*/  MUFU.TANH R64, R64 ;  /* 0x0000004000407308 */ /* 0x000ee20000002400 */
[----:B------:R-:W-:Y:S01]  /*59e0*/  ISETP.GT.AND P3, PT, R38, 0x49, PT ;  /* 0x000000492600780c */ /* 0x000fe20003f64270 */
[--C-:B------:R-:W-:Y:S01]  /*59f0*/  FFMA.FTZ R37, R55, R28, -R60.reuse ;  /* 0x0000001c37257223 */ /* 0x100fe2000001083c */
[----:B------:R-:W-:Y:S01]  /*5a00*/  FSEL R53, R6, -INF , P4 ;  /* 0xff80000006357808 */ /* 0x000fe20002000000 */
[----:B------:R-:W-:Y:S01]  /*5a10*/  HGMMA.64x64x16.F32 R88, R124, gdesc[UR4].tnspB, R88, gsb0 ;  /* 0x40e000047c587df0 */ /* 0x000fe20008000858 */
[----:B------:R-:W-:Y:S01]  /*5a20*/  FMNMX.FTZ R8, R87, R8, !PT ;  /* 0x0000000857087209 */ /* 0x000fe20007810000 */
[-CC-:B------:R-:W-:Y:S01]  /*5a30*/  FFMA.FTZ R55, R57, R28.reuse, -R60.reuse ;  /* 0x0000001c39377223 */ /* 0x180fe2000001083c */
[----:B------:R-:W-:Y:S01]  /*5a40*/  ISETP.GT.AND P4, PT, R38, 0x50, PT ;  /* 0x000000502600780c */ /* 0x000fe20003f84270 */
[-CC-:B------:R-:W-:Y:S01]  /*5a50*/  FFMA.FTZ R57, R65, R28.reuse, -R60.reuse ;  /* 0x0000001c41397223 */ /* 0x180fe2000001083c */
[----:B-1----:R-:W-:Y:S01]  /*5a60*/  FSEL R133, R10, -INF , P3 ;  /* 0xff8000000a857808 */ /* 0x002fe20001800000 */
[--C-:B------:R-:W-:Y:S01]  /*5a70*/  FFMA.FTZ R65, R73, R28, -R60.reuse ;  /* 0x0000001c49417223 */ /* 0x100fe2000001083c */
[----:B------:R-:W-:Y:S01]  /*5a80*/  FMNMX.FTZ R8, R53, R8, !PT ;  /* 0x0000000835087209 */ /* 0x000fe20007810000 */
[-CC-:B------:R-:W-:Y:S01]  /*5a90*/  FFMA.FTZ R73, R143, R28.reuse, -R60.reuse ;  /* 0x0000001c8f497223 */ /* 0x180fe2000001083c */
[----:B------:R-:W-:Y:S01]  /*5aa0*/  ISETP.GT.AND P3, PT, R38, 0x51, PT ;  /* 0x000000512600780c */ /* 0x000fe20003f64270 */
[----:B------:R-:W-:Y:S01]  /*5ab0*/  FFMA.FTZ R10, R145, R28, -R60 ;  /* 0x0000001c910a7223 */ /* 0x000fe2000001083c */
[----:B--2---:R-:W-:Y:S01]  /*5ac0*/  FSEL R135, R40, -INF , P4 ;  /* 0xff80000028877808 */ /* 0x004fe20002000000 */
[----:B------:R-:W-:Y:S01]  /*5ad0*/  UIADD3 UR6, UR10, 0x380, URZ ;  /* 0x000003800a067890 */ /* 0x000fe2000fffe03f */
[----:B------:R-:W-:Y:S01]  /*5ae0*/  FMNMX.FTZ R8, R133, R8, !PT ;  /* 0x0000000885087209 */ /* 0x000fe20007810000 */
[----:B------:R-:W-:Y:S01]  /*5af0*/  MUFU.EX2 R148, R148 ;  /* 0x0000009400947308 */ /* 0x000fe20000000800 */
[----:B------:R-:W-:Y:S01]  /*5b00*/  ISETP.GT.AND P4, PT, R38, 0x58, PT ;  /* 0x000000582600780c */ /* 0x000fe20003f84270 */
[----:B------:R-:W-:Y:S01]  /*5b10*/  UMOV UR7, 0x40000040 ;  /* 0x4000004000077882 */ /* 0x000fe20000000000 */
[----:B------:R-:W-:-:S02]  /*5b20*/  FSEL R137, R42, -INF , P3 ;  /* 0xff8000002a897808 */ /* 0x000fc40001800000 */
[----:B------:R-:W-:Y:S02]  /*5b30*/  FMNMX.FTZ R8, R135, R8, !PT ;  /* 0x0000000887087209 */ /* 0x000fe40007810000 */
        /* <DEDUP_REMOVED lines=13> */
[----:B-----5:R-:W-:Y:S02]  /*5c10*/  FSEL R50, R50, -INF , P3 ;  /* 0xff80000032327808 */ /* 0x020fe40001800000 */
[----:B------:R-:W-:Y:S01]  /*5c20*/  FMNMX.FTZ R7, R157, R8, !PT ;  /* 0x000000089d077209 */ /* 0x000fe20007810000 */
[-CC-:B------:R-:W-:Y:S01]  /*5c30*/  FFMA.FTZ R8, R81, R28.reuse, -R60.reuse ;  /* 0x0000001c51087223 */ /* 0x180fe2000001083c */
[----:B------:R-:W-:Y:S01]  /*5c40*/  ISETP.GT.AND P3, PT, R38, 0x69, PT ;  /* 0x000000692600780c */ /* 0x000fe20003f64270 */
[----:B------:R-:W-:Y:S01]  /*5c50*/  FFMA.FTZ R81, R149, R28, -R60 ;  /* 0x0000001c95517223 */ /* 0x000fe2000001083c */
[----:B----4-:R-:W-:Y:S01]  /*5c60*/  FSEL R61, R52, -INF , P4 ;  /* 0xff800000343d7808 */ /* 0x010fe20002000000 */
[----:B------:R-:W-:Y:S01]  /*5c70*/  MUFU.EX2 R144, R144 ;  /* 0x0000009000907308 */ /* 0x000fe20000000800 */
[----:B------:R-:W-:-:S02]  /*5c80*/  FMNMX.FTZ R6, R50, R7, !PT ;  /* 0x0000000732067209 */ /* 0x000fc40007810000 */
[----:B------:R-:W-:Y:S02]  /*5c90*/  ISETP.GT.AND P4, PT, R38, 0x70, PT ;  /* 0x000000702600780c */ /* 0x000fe40003f84270 */
[----:B------:R-:W-:Y:S02]  /*5ca0*/  FSEL R54, R54, -INF , P3 ;  /* 0xff80000036367808 */ /* 0x000fe40001800000 */
[----:B------:R-:W-:Y:S01]  /*5cb0*/  FMNMX.FTZ R7, R61, R6, !PT ;  /* 0x000000063d077209 */ /* 0x000fe20007810000 */
[----:B------:R-:W-:Y:S01]  /*5cc0*/  FFMA.FTZ R6, R141, R28, -R60 ;  /* 0x0000001c8d067223 */ /* 0x000fe2000001083c */
[----:B------:R-:W-:Y:S01]  /*5cd0*/  ISETP.GT.AND P3, PT, R38, 0x71, PT ;  /* 0x000000712600780c */ /* 0x000fe20003f64270 */
[----:B------:R-:W-:Y:S01]  /*5ce0*/  MUFU.EX2 R15, R15 ;  /* 0x0000000f000f7308 */ /* 0x000fe20000000800 */
[----:B------:R-:W-:Y:S02]  /*5cf0*/  FSEL R56, R56, -INF , P4 ;  /* 0xff80000038387808 */ /* 0x000fe40002000000 */
[----:B------:R-:W-:-:S02]  /*5d00*/  FMNMX.FTZ R7, R54, R7, !PT ;  /* 0x0000000736077209 */ /* 0x000fc40007810000 */
[----:B------:R-:W-:Y:S02]  /*5d10*/  ISETP.GT.AND P4, PT, R38, 0x78, PT ;  /* 0x000000782600780c */ /* 0x000fe40003f84270 */
[----:B------:R-:W-:Y:S01]  /*5d20*/  FSEL R58, R58, -INF , P3 ;  /* 0xff8000003a3a7808 */ /* 0x000fe20001800000 */
[----:B------:R-:W-:Y:S01]  /*5d30*/  MUFU.EX2 R146, R146 ;  /* 0x0000009200927308 */ /* 0x000fe20000000800 */
[----:B------:R-:W-:Y:S02]  /*5d40*/  FMNMX.FTZ R7, R56, R7, !PT ;  /* 0x0000000738077209 */ /* 0x000fe40007810000 */
[----:B------:R-:W-:Y:S02]  /*5d50*/  ISETP.GT.AND P3, PT, R38, 0x79, PT ;  /* 0x000000792600780c */ /* 0x000fe40003f64270 */
[----:B---3--:R-:W-:Y:S02]  /*5d60*/  FSEL R62, R62, -INF , P4 ;  /* 0xff8000003e3e7808 */ /* 0x008fe40002000000 */
[----:B------:R-:W-:Y:S01]  /*5d70*/  FMNMX.FTZ R7, R58, R7, !PT ;  /* 0x000000073a077209 */ /* 0x000fe20007810000 */
[----:B------:R-:W-:Y:S01]  /*5d80*/  MUFU.EX2 R21, R21 ;  /* 0x0000001500157308 */ /* 0x000fe20000000800 */
[----:B------:R-:W-:-:S02]  /*5d90*/  FSEL R64, R64, -INF , P3 ;  /* 0xff80000040407808 */ /* 0x000fc40001800000 */
[----:B------:R-:W-:Y:S01]  /*5da0*/  FMNMX.FTZ R7, R62, R7, !PT ;  /* 0x000000073e077209 */ /* 0x000fe20007810000 */
[----:B------:R-:W-:Y:S02]  /*5db0*/  WARPGROUP.DEPBAR.LE gsb0, 0x0 ;  /* 0x00008000000079c5 */ /* 0x000fe40000010000 */
[----:B------:R-:W-:Y:S01]  /*5dc0*/  FSEL R129, R31, RZ, P2 ;  /* 0x000000ff1f817208 */ /* 0x000fe20001000000 */
[----:B------:R-:W-:Y:S01]  /*5dd0*/  WARPGROUP.ARRIVE ;  /* 0x00000000000079c5 */ /* 0x000fe20000000000 */
[----:B------:R-:W-:Y:S01]  /*5de0*/  FMNMX.FTZ R7, R64, R7, !PT ;  /* 0x0000000740077209 */ /* 0x000fe20007810000 */
[----:B------:R-:W-:Y:S04]  /*5df0*/  MUFU.EX2 R140, R140 ;  /* 0x0000008c008c7308 */ /* 0x000fe80000000800 */
[----:B------:R-:W1:Y:S01]  /*5e00*/  SHFL.BFLY PT, R12, R7, 0x2, 0x1f ;  /* 0x0c401f00070c7f89 */ /* 0x000e6200000e0000 */
[----:B------:R-:W-:Y:S03]  /*5e10*/  HGMMA.64x64x16.F32 R88, R120, gdesc[UR4].tnspB, R88, gsb0 ;  /* 0x40e0000478587df0 */ /* 0x000fe60008000858 */
[----:B------:R-:W-:Y:S08]  /*5e20*/  MUFU.EX2 R29, R29 ;  /* 0x0000001d001d7308 */ /* 0x000ff00000000800 */
[----:B------:R-:W-:Y:S08]  /*5e30*/  MUFU.EX2 R142, R142 ;  /* 0x0000008e008e7308 */ /* 0x000ff00000000800 */
[----:B------:R-:W-:Y:S01]  /*5e40*/  MUFU.EX2 R33, R33 ;  /* 0x0000002100217308 */ /* 0x000fe20000000800 */
[----:B-1----:R-:W-:Y:S01]  /*5e50*/  FMNMX.FTZ R20, R7, R12, !PT ;  /* 0x0000000c07147209 */ /* 0x002fe20007810000 */
[-CC-:B------:R-:W-:Y:S01]  /*5e60*/  FFMA.FTZ R12, R85, R28.reuse, -R60.reuse ;  /* 0x0000001c550c7223 */ /* 0x180fe2000001083c */
[-CC-:B------:R-:W-:Y:S01]  /*5e70*/  FFMA.FTZ R85, R151, R28.reuse, -R60.reuse ;  /* 0x0000001c97557223 */ /* 0x180fe2000001083c */
[-C--:B------:R-:W-:Y:S01]  /*5e80*/  FFMA.FTZ R60, R63, R28.reuse, -R60 ;  /* 0x0000001c3f3c7223 */ /* 0x080fe2000001083c */
[----:B------:R-:W-:Y:S01]  /*5e90*/  FADD.FTZ R63, -R129, R4 ;  /* 0x00000004813f7221 */ /* 0x000fe20000010100 */
[----:B------:R-:W1:Y:S02]  /*5ea0*/  SHFL.BFLY PT, R7, R20, 0x1, 0x1f ;  /* 0x0c201f0014077f89 */ /* 0x000e6400000e0000 */
[----:B------:R-:W-:Y:S01]  /*5eb0*/  MUFU.EX2 R136, R136 ;  /* 0x0000008800887308 */ /* 0x000fe20000000800 */
[----:B------:R-:W-:-:S07]  /*5ec0*/  FMUL.FTZ R63, R63, R28 ;  /* 0x0000001c3f3f7220 */ /* 0x000fce0000410000 */
[----:B------:R-:W2:Y:S08]  /*5ed0*/  MUFU.EX2 R63, R63 ;  /* 0x0000003f003f7308 */ /* 0x000eb00000000800 */
[----:B------:R-:W-:Y:S01]  /*5ee0*/  MUFU.EX2 R37, R37 ;  /* 0x0000002500257308 */ /* 0x000fe20000000800 */
[----:B-1----:R-:W-:-:S07]  /*5ef0*/  FMNMX.FTZ R7, R20, R7, !PT ;  /* 0x0000000714077209 */ /* 0x002fce0007810000 */
[----:B------:R-:W-:Y:S01]  /*5f00*/  MUFU.EX2 R138, R138 ;  /* 0x0000008a008a7308 */ /* 0x000fe20000000800 */
[----:B--2---:R-:W-:Y:S01]  /*5f10*/  FFMA.FTZ R42, R63, R3, R148 ;  /* 0x000000033f2a7223 */ /* 0x004fe20000010094 */
[----:B------:R-:W-:Y:S01]  /*5f20*/  F2FP.F16.F32.PACK_AB R148, R9, R148 ;  /* 0x000000940994723e */ /* 0x000fe200000000ff */
[----:B------:R-:W-:Y:S02]  /*5f30*/  FMUL.FTZ R34, R7, R28 ;  /* 0x0000001c07227220 */ /* 0x000fe40000410000 */
[----:B------:R-:W-:Y:S01]  /*5f40*/  FADD.FTZ R3, R9, R42 ;  /* 0x0000002a09037221 */ /* 0x000fe20000010000 */
[----:B------:R-:W-:Y:S02]  /*5f50*/  FSETP.NEU.FTZ.AND P2, PT, R7, -INF , PT ;  /* 0xff8000000700780b */ /* 0x000fe40003f5d000 */
[----:B------:R-:W-:Y:S01]  /*5f60*/  MUFU.EX2 R55, R55 ;  /* 0x0000003700377308 */ /* 0x000fe20000000800 */
[----:B------:R-:W-:Y:S01]  /*5f70*/  FADD.FTZ R42, R150, R3 ;  /* 0x00000003962a7221 */ /* 0x000fe20000010000 */
[----:B------:R-:W-:-:S02]  /*5f80*/  FSEL R34, R34, RZ, P2 ;  /* 0x000000ff22227208 */ /* 0x000fc40001000000 */
[----:B------:R-:W-:Y:S01]  /*5f90*/  FSEL R44, R7, RZ, P2 ;  /* 0x000000ff072c7208 */ /* 0x000fe20001000000 */
[----:B------:R-:W-:Y:S01]  /*5fa0*/  FADD.FTZ R3, R13, R42 ;  /* 0x0000002a0d037221 */ /* 0x000fe20000010000 */
[----:B------:R-:W-:Y:S01]  /*5fb0*/  ISETP.GE.U32.AND P2, PT, R2, 0x180, PT ;  /* 0x000001800200780c */ /* 0x000fe20003f46070 */
[-CC-:B------:R-:W-:Y:S01]  /*5fc0*/  FFMA.FTZ R32, R27, R28.reuse, -R34.reuse ;  /* 0x0000001c1b207223 */ /* 0x180fe20000010822 */
[-CC-:B------:R-:W-:Y:S01]  /*5fd0*/  FFMA.FTZ R40, R35, R28.reuse, -R34.reuse ;  /* 0x0000001c23287223 */ /* 0x180fe20000010822 */
[----:B------:R-:W-:Y:S01]  /*5fe0*/  FADD.FTZ R46, R144, R3 ;  /* 0x00000003902e7221 */ /* 0x000fe20000010000 */
[----:B------:R-:W-:Y:S01]  /*5ff0*/  FADD.FTZ R27, -R44, R5 ;  /* 0x000000052c1b7221 */ /* 0x000fe20000010100 */
[-CC-:B------:R-:W-:Y:S01]  /*6000*/  FFMA.FTZ R149, R39, R28.reuse, -R34.reuse ;  /* 0x0000001c27957223 */ /* 0x180fe20000010822 */
[-C--:B------:R-:W-:Y:S01]  /*6010*/  FFMA.FTZ R4, R41, R28.reuse, -R34 ;  /* 0x0000001c29047223 */ /* 0x080fe20000010822 */
[----:B------:R-:W-:Y:S01]  /*6020*/  FADD.FTZ R3, R15, R46 ;  /* 0x0000002e0f037221 */ /* 0x000fe20000010000 */
[-CC-:B------:R-:W-:Y:S01]  /*6030*/  FFMA.FTZ R151, R11, R28.reuse, -R34.reuse ;  /* 0x0000001c0b977223 */ /* 0x180fe20000010822 */
[----:B------:R-:W-:Y:S01]  /*6040*/  FFMA.FTZ R24, R67, R28, -R34 ;  /* 0x0000001c43187223 */ /* 0x000fe20000010822 */
[----:B------:R-:W-:-:S02]  /*6050*/  IMAD.U32 R39, RZ, RZ, UR36 ;  /* 0x00000024ff277e24 */ /* 0x000fc4000f8e00ff */
[----:B------:R-:W-:Y:S01]  /*6060*/  FADD.FTZ R44, R146, R3 ;  /* 0x00000003922c7221 */ /* 0x000fe20000010000 */
[----:B------:R-:W-:Y:S01]  /*6070*/  MUFU.EX2 R149, R149 ;  /* 0x0000009500957308 */ /* 0x000fe20000000800 */
[----:B------:R-:W-:Y:S02]  /*6080*/  VIADD R3, R16, 0x9 ;  /* 0x0000000910037836 */ /* 0x000fe40000000000 */
[-C--:B------:R-:W-:Y:S01]  /*6090*/  FFMA.FTZ R145, R19, R28.reuse, -R34 ;  /* 0x0000001c13917223 */ /* 0x080fe20000010822 */
[----:B------:R-:W-:Y:S01]  /*60a0*/  FADD.FTZ R35, R21, R44 ;  /* 0x0000002c15237221 */ /* 0x000fe20000010000 */
[-C--:B------:R-:W-:Y:S01]  /*60b0*/  FMUL.FTZ R44, R27, R28.reuse ;  /* 0x0000001c1b2c7220 */ /* 0x080fe20000410000 */
[----:B------:R-:W-:Y:S01]  /*60c0*/  IMAD.U32 R41, RZ, RZ, UR28 ;  /* 0x0000001cff297e24 */ /* 0x000fe2000f8e00ff */
[----:B------:R-:W-:Y:S01]  /*60d0*/  @!P1 LEA R39, R39, UR40, 0x3 ;  /* 0x0000002827279c11 */ /* 0x000fe2000f8e18ff */
[----:B------:R-:W-:Y:S01]  /*60e0*/  FADD.FTZ R48, R140, R35 ;  /* 0x000000238c307221 */ /* 0x000fe20000010000 */
[----:B------:R-:W-:Y:S01]  /*60f0*/  MUFU.EX2 R4, R4 ;  /* 0x0000000400047308 */ /* 0x000fe20000000800 */
[----:B------:R-:W-:Y:S01]  /*6100*/  SEL R3, R3, 0x9, !P2 ;  /* 0x0000000903037807 */ /* 0x000fe20005000000 */
[----:B------:R-:W-:Y:S01]  /*6110*/  FFMA.FTZ R26, R71, R28, -R34 ;  /* 0x0000001c471a7223 */ /* 0x000fe20000010822 */
[----:B------:R-:W-:Y:S01]  /*6120*/  FADD.FTZ R35, R29, R48 ;  /* 0x000000301d237221 */ /* 0x000fe20000010000 */
[----:B------:R-:W-:Y:S01]  /*6130*/  @!P1 LEA R41, R41, UR40, 0x3 ;  /* 0x0000002829299c11 */ /* 0x000fe2000f8e18ff */
[----:B------:R-:W-:-:S02]  /*6140*/  WARPGROUP.DEPBAR.LE gsb0, 0x0 ;  /* 0x00008000000079c5 */ /* 0x000fc40000010000 */
[----:B------:R-:W-:Y:S01]  /*6150*/  FADD.FTZ R48, R142, R35 ;  /* 0x000000238e307221 */ /* 0x000fe20000010000 */
[----:B------:R-:W1:Y:S01]  /*6160*/  MUFU.EX2 R44, R44 ;  /* 0x0000002c002c7308 */ /* 0x000e620000000800 */
[----:B------:R-:W-:Y:S01]  /*6170*/  FFMA.FTZ R147, R75, R28, -R34 ;  /* 0x0000001c4b937223 */ /* 0x000fe20000010822 */
[----:B------:R-:W-:Y:S01]  /*6180*/  @!P1 VIADD R27, R39, 0x16840 ;  /* 0x00016840271b9836 */ /* 0x000fe20000000000 */
[----:B------:R2:W-:Y:S06]  /*6190*/  BAR.ARV R3, 0x100 ;  /* 0x000400030000751d */ /* 0x0005ec0000002000 */
[----:B------:R-:W3:Y:S01]  /*61a0*/  MUFU.EX2 R151, R151 ;  /* 0x0000009700977308 */ /* 0x000ee20000000800 */
[----:B------:R-:W-:Y:S01]  /*61b0*/  FADD.FTZ R39, R33, R48 ;  /* 0x0000003021277221 */ /* 0x000fe20000010000 */
[----:B--2---:R-:W-:-:S02]  /*61c0*/  @!P1 VIADD R3, R41, 0x16860 ;  /* 0x0001686029039836 */ /* 0x004fc40000000000 */
[-CC-:B------:R-:W-:Y:S01]  /*61d0*/  FFMA.FTZ R30, R25, R28.reuse, -R34.reuse ;  /* 0x0000001c191e7223 */ /* 0x180fe20000010822 */
[-CC-:B------:R-:W-:Y:S01]  /*61e0*/  FFMA.FTZ R141, R43, R28.reuse, -R34.reuse ;  /* 0x0000001c2b8d7223 */ /* 0x180fe20000010822 */
[----:B------:R-:W-:Y:S01]  /*61f0*/  FADD.FTZ R52, R136, R39 ;  /* 0x0000002788347221 */ /* 0x000fe20000010000 */
[--C-:B------:R-:W-:Y:S01]  /*6200*/  FFMA.FTZ R143, R45, R28, -R34.reuse ;  /* 0x0000001c2d8f7223 */ /* 0x100fe20000010822 */
[----:B------:R-:W-:Y:S01]  /*6210*/  @!P1 PRMT R39, RZ, 0x654, R3 ;  /* 0x00000654ff279816 */ /* 0x000fe20000000003 */
[----:B------:R-:W2:Y:S01]  /*6220*/  MUFU.EX2 R24, R24 ;  /* 0x0000001800187308 */ /* 0x000ea20000000800 */
[----:B-1----:R-:W-:Y:S01]  /*6230*/  FFMA.FTZ R35, R44, R0, R149 ;  /* 0x000000002c237223 */ /* 0x002fe20000010095 */
[-CC-:B------:R-:W-:Y:S01]  /*6240*/  FFMA.FTZ R36, R79, R28.reuse, -R34.reuse ;  /* 0x0000001c4f247223 */ /* 0x180fe20000010822 */
[-CC-:B------:R-:W-:Y:S01]  /*6250*/  FFMA.FTZ R11, R47, R28.reuse, -R34.reuse ;  /* 0x0000001c2f0b7223 */ /* 0x180fe20000010822 */
[-C--:B------:R-:W-:Y:S01]  /*6260*/  FFMA.FTZ R38, R83, R28.reuse, -R34 ;  /* 0x0000001c53267223 */ /* 0x080fe20000010822 */
[----:B------:R-:W-:Y:S01]  /*6270*/  FADD.FTZ R48, R4, R35 ;  /* 0x0000002304307221 */ /* 0x000fe20000010000 */
[----:B------:R-:W-:Y:S01]  /*6280*/  FADD.FTZ R35, R37, R52 ;  /* 0x0000003425237221 */ /* 0x000fe20000010000 */
[-C--:B------:R-:W-:Y:S01]  /*6290*/  FFMA.FTZ R19, R49, R28.reuse, -R34 ;  /* 0x0000001c31137223 */ /* 0x080fe20000010822 */
[----:B------:R-:W1:Y:S01]  /*62a0*/  MUFU.EX2 R145, R145 ;  /* 0x0000009100917308 */ /* 0x000e620000000800 */
[----:B---3--:R-:W-:Y:S01]  /*62b0*/  FADD.FTZ R3, R151, R48 ;  /* 0x0000003097037221 */ /* 0x008fe20000010000 */
[----:B------:R-:W-:Y:S01]  /*62c0*/  FADD.FTZ R48, R138, R35 ;  /* 0x000000238a307221 */ /* 0x000fe20000010000 */
[-CC-:B------:R-:W-:Y:S01]  /*62d0*/  FFMA.FTZ R25, R51, R28.reuse, -R34.reuse ;  /* 0x0000001c33197223 */ /* 0x180fe20000010822 */
[-CC-:B------:R-:W-:Y:S01]  /*62e0*/  FFMA.FTZ R42, R87, R28.reuse, -R34.reuse ;  /* 0x0000001c572a7223 */ /* 0x180fe20000010822 */
[-C--:B------:R-:W-:Y:S01]  /*62f0*/  FFMA.FTZ R50, R50, R28.reuse, -R34 ;  /* 0x0000001c32327223 */ /* 0x080fe20000010822 */
[----:B------:R-:W-:Y:S01]  /*6300*/  FADD.FTZ R35, R55, R48 ;  /* 0x0000003037237221 */ /* 0x000fe20000010000 */
[-CC-:B------:R-:W-:Y:S01]  /*6310*/  FFMA.FTZ R5, R53, R28.reuse, -R34.reuse ;  /* 0x0000001c35057223 */ /* 0x180fe20000010822 */
[----:B------:R-:W3:Y:S01]  /*6320*/  MUFU.EX2 R26, R26 ;  /* 0x0000001a001a7308 */ /* 0x000ee20000000800 */
[----:B--2---:R-:W-:Y:S01]  /*6330*/  FADD.FTZ R52, R24, R3 ;  /* 0x0000000318347221 */ /* 0x004fe20000010000 */
[-CC-:B------:R-:W-:Y:S01]  /*6340*/  FFMA.FTZ R46, R133, R28.reuse, -R34.reuse ;  /* 0x0000001c852e7223 */ /* 0x180fe20000010822 */
[-CC-:B------:R-:W-:Y:S01]  /*6350*/  FFMA.FTZ R135, R135, R28.reuse, -R34.reuse ;  /* 0x0000001c87877223 */ /* 0x180fe20000010822 */
[-CC-:B------:R-:W-:Y:S01]  /*6360*/  FFMA.FTZ R0, R137, R28.reuse, -R34.reuse ;  /* 0x0000001c89007223 */ /* 0x180fe20000010822 */
[-CC-:B------:R-:W-:Y:S01]  /*6370*/  FFMA.FTZ R131, R59, R28.reuse, -R34.reuse ;  /* 0x0000001c3b837223 */ /* 0x180fe20000010822 */
[-CC-:B------:R-:W-:Y:S01]  /*6380*/  FFMA.FTZ R48, R139, R28.reuse, -R34.reuse ;  /* 0x0000001c8b307223 */ /* 0x180fe20000010822 */
[-C--:B------:R-:W-:Y:S01]  /*6390*/  FFMA.FTZ R125, R157, R28.reuse, -R34 ;  /* 0x0000001c9d7d7223 */ /* 0x080fe20000010822 */
[----:B------:R-:W-:Y:S01]  /*63a0*/  MUFU.EX2 R132, R132 ;  /* 0x0000008400847308 */ /* 0x000fe20000000800 */
        /* <DEDUP_REMOVED lines=8> */
[----:B---3--:R-:W-:Y:S01]  /*6430*/  FADD.FTZ R52, R26, R3 ;  /* 0x000000031a347221 */ /* 0x008fe20000010000 */
[----:B------:R-:W-:Y:S01]  /*6440*/  @!P1 PRMT R27, RZ, 0x654, R27 ;  /* 0x00000654ff1b9816 */ /* 0x000fe2000000001b */
[----:B------:R-:W-:Y:S01]  /*6450*/  UMOV UR28, UR36 ;  /* 0x00000024001c7c82 */ /* 0x000fe20008000000 */
[----:B------:R-:W-:Y:S01]  /*6460*/  PLOP3.LUT P2, PT, PT, PT, UP0, 0x80, 0x0 ;  /* 0x000000000000781c */ /* 0x000fe20003f4f008 */
[----:B------:R-:W-:Y:S01]  /*6470*/  FMUL.FTZ R88, R88, R63 ;  /* 0x0000003f58587220 */ /* 0x000fe20000410000 */
[----:B------:R2:W-:Y:S01]  /*6480*/  @!P1 SYNCS.ARRIVE.TRANS64.RED.A1T0 RZ, [R27+URZ], RZ ;  /* 0x000000ff1bff99a7 */ /* 0x0005e2000810043f */
[----:B------:R-:W-:Y:S01]  /*6490*/  F2FP.F16.F32.PACK_AB R149, R4, R149 ;  /* 0x000000950495723e */ /* 0x000fe200000000ff */
[----:B------:R-:W-:Y:S01]  /*64a0*/  MUFU.EX2 R57, R57 ;  /* 0x0000003900397308 */ /* 0x000fe20000000800 */
[----:B------:R-:W-:Y:S01]  /*64b0*/  F2FP.F16.F32.PACK_AB R150, R13, R150 ;  /* 0x000000960d96723e */ /* 0x000fe200000000ff */
[-C--:B------:R-:W-:Y:S01]  /*64c0*/  FMUL.FTZ R89, R89, R63.reuse ;  /* 0x0000003f59597220 */ /* 0x080fe20000410000 */
[----:B------:R-:W-:Y:S01]  /*64d0*/  F2FP.F16.F32.PACK_AB R144, R15, R144 ;  /* 0x000000900f90723e */ /* 0x000fe200000000ff */
[-C--:B------:R-:W-:Y:S01]  /*64e0*/  FMUL.FTZ R92, R92, R63.reuse ;  /* 0x0000003f5c5c7220 */ /* 0x080fe20000410000 */
[----:B------:R-:W-:Y:S01]  /*64f0*/  F2FP.F16.F32.PACK_AB R146, R21, R146 ;  /* 0x000000921592723e */ /* 0x000fe200000000ff */
[----:B------:R3:W-:Y:S01]  /*6500*/  @!P1 SYNCS.ARRIVE.TRANS64.RED.A1T0 RZ, [R39+URZ], RZ ;  /* 0x000000ff27ff99a7 */ /* 0x0007e2000810043f */
[----:B------:R-:W-:Y:S01]  /*6510*/  F2FP.F16.F32.PACK_AB R140, R29, R140 ;  /* 0x0000008c1d8c723e */ /* 0x000fe200000000ff */
[----:B------:R-:W4:Y:S01]  /*6520*/  MUFU.EX2 R30, R30 ;  /* 0x0000001e001e7308 */ /* 0x000f220000000800 */
[----:B-1----:R-:W-:Y:S01]  /*6530*/  FADD.FTZ R3, R147, R52 ;  /* 0x0000003493037221 */ /* 0x002fe20000010000 */
[----:B------:R-:W-:Y:S01]  /*6540*/  F2FP.F16.F32.PACK_AB R142, R33, R142 ;  /* 0x0000008e218e723e */ /* 0x000fe200000000ff */
[-C--:B------:R-:W-:Y:S01]  /*6550*/  FMUL.FTZ R93, R93, R63.reuse ;  /* 0x0000003f5d5d7220 */ /* 0x080fe20000410000 */
[----:B------:R-:W-:Y:S01]  /*6560*/  F2FP.F16.F32.PACK_AB R136, R37, R136 ;  /* 0x000000882588723e */ /* 0x000fe200000000ff */
[-C--:B------:R-:W-:Y:S01]  /*6570*/  FMUL.FTZ R96, R96, R63.reuse ;  /* 0x0000003f60607220 */ /* 0x080fe20000410000 */
[----:B------:R-:W-:Y:S01]  /*6580*/  F2FP.F16.F32.PACK_AB R138, R55, R138 ;  /* 0x0000008a378a723e */ /* 0x000fe200000000ff */
        /* <DEDUP_REMOVED lines=9> */
[----:B------:R-:W1:Y:S01]  /*6620*/  MUFU.EX2 R141, R141 ;  /* 0x0000008d008d7308 */ /* 0x000e620000000800 */
[----:B----4-:R-:W-:Y:S01]  /*6630*/  FADD.FTZ R52, R30, R3 ;  /* 0x000000031e347221 */ /* 0x010fe20000010000 */
[-C--:B------:R-:W-:Y:S01]  /*6640*/  FMUL.FTZ R113, R113, R63.reuse ;  /* 0x0000003f71717220 */ /* 0x080fe20000410000 */
[-C--:B------:R-:W-:Y:S01]  /*6650*/  FMUL.FTZ R116, R116, R63.reuse ;  /* 0x0000003f74747220 */ /* 0x080fe20000410000 */
[----:B------:R-:W-:Y:S01]  /*6660*/  FMUL.FTZ R117, R117, R63 ;  /* 0x0000003f75757220 */ /* 0x000fe20000410000 */
[----:B------:R-:W-:Y:S01]  /*6670*/  F2FP.F16.F32.PACK_AB R151, R24, R151 ;  /* 0x000000971897723e */ /* 0x000fe200000000ff */
[-C--:B------:R-:W-:Y:S01]  /*6680*/  FMUL.FTZ R90, R90, R44.reuse ;  /* 0x0000002c5a5a7220 */ /* 0x080fe20000410000 */
[----:B------:R-:W-:Y:S01]  /*6690*/  F2FP.F16.F32.PACK_AB R145, R26, R145 ;  /* 0x000000911a91723e */ /* 0x000fe200000000ff */
[----:B------:R-:W-:Y:S01]  /*66a0*/  MUFU.EX2 R65, R65 ;  /* 0x0000004100417308 */ /* 0x000fe20000000800 */
[----:B------:R-:W-:Y:S01]  /*66b0*/  F2FP.F16.F32.PACK_AB R147, R30, R147 ;  /* 0x000000931e93723e */ /* 0x000fe200000000ff */
        /* <DEDUP_REMOVED lines=17> */
[----:B------:R-:W-:Y:S01]  /*67d0*/  FMUL.FTZ R119, R119, R44 ;  /* 0x0000002c77777220 */ /* 0x000fe20000410000 */
[----:B------:R-:W-:-:S04]  /*67e0*/  MOV R4, R31 ;  /* 0x0000001f00047202 */ /* 0x000fc80000000f00 */
[----:B------:R5:W-:Y:S01]  /*67f0*/  MUFU.EX2 R129, R60 ;  /* 0x0000003c00817308 */ /* 0x000be20000000800 */
[C---:B----4-:R-:W-:Y:S01]  /*6800*/  FADD.FTZ R52, R32.reuse, R3 ;  /* 0x0000000320347221 */ /* 0x050fe20000010000 */
[----:B------:R-:W-:-:S06]  /*6810*/  F2FP.F16.F32.PACK_AB R141, R32, R141 ;  /* 0x0000008d208d723e */ /* 0x000fcc00000000ff */
[----:B------:R-:W4:Y:S01]  /*6820*/  MUFU.EX2 R143, R143 ;  /* 0x0000008f008f7308 */ /* 0x000f220000000800 */
[----:B-----5:R-:W-:Y:S01]  /*6830*/  FADD.FTZ R60, R132, R35 ;  /* 0x00000023843c7221 */ /* 0x020fe20000010000 */
[----:B------:R-:W-:-:S03]  /*6840*/  F2FP.F16.F32.PACK_AB R132, R57, R132 ;  /* 0x000000843984723e */ /* 0x000fc600000000ff */
[----:B------:R-:W-:-:S03]  /*6850*/  FADD.FTZ R35, R57, R60 ;  /* 0x0000003c39237221 */ /* 0x000fc60000010000 */
[----:B------:R-:W5:Y:S01]  /*6860*/  MUFU.EX2 R69, R69 ;  /* 0x0000004500457308 */ /* 0x000f620000000800 */
[----:B------:R-:W-:Y:S01]  /*6870*/  FADD.FTZ R60, R134, R35 ;  /* 0x00000023863c7221 */ /* 0x000fe20000010000 */
[----:B------:R-:W-:-:S03]  /*6880*/  F2FP.F16.F32.PACK_AB R134, R65, R134 ;  /* 0x000000864186723e */ /* 0x000fc600000000ff */
[----:B------:R-:W-:-:S03]  /*6890*/  FADD.FTZ R35, R65, R60 ;  /* 0x0000003c41237221 */ /* 0x000fc60000010000 */
[----:B------:R-:W2:Y:S01]  /*68a0*/  MUFU.EX2 R36, R36 ;  /* 0x0000002400247308 */ /* 0x000ea20000000800 */
[----:B-1----:R-:W-:Y:S01]  /*68b0*/  FADD.FTZ R60, R6, R35 ;  /* 0x00000023063c7221 */ /* 0x002fe20000010000 */
[----:B----4-:R-:W-:-:S06]  /*68c0*/  FADD.FTZ R3, R143, R52 ;  /* 0x000000348f037221 */ /* 0x010fcc0000010000 */
[----:B------:R-:W1:Y:S01]  /*68d0*/  MUFU.EX2 R8, R8 ;  /* 0x0000000800087308 */ /* 0x000e620000000800 */
[C---:B-----5:R-:W-:Y:S01]  /*68e0*/  FADD.FTZ R35, R69.reuse, R60 ;  /* 0x0000003c45237221 */ /* 0x060fe20000010000 */
[----:B------:R-:W-:-:S06]  /*68f0*/  F2FP.F16.F32.PACK_AB R128, R69, R6 ;  /* 0x000000064580723e */ /* 0x000fcc00000000ff */
[----:B------:R-:W4:Y:S01]  /*6900*/  MUFU.EX2 R11, R11 ;  /* 0x0000000b000b7308 */ /* 0x000f220000000800 */
[C---:B--2---:R-:W-:Y:S01]  /*6910*/  FADD.FTZ R52, R36.reuse, R3 ;  /* 0x0000000324347221 */ /* 0x044fe20000010000 */
[----:B------:R-:W-:-:S06]  /*6920*/  F2FP.F16.F32.PACK_AB R143, R36, R143 ;  /* 0x0000008f248f723e */ /* 0x000fcc00000000ff */
[----:B------:R-:W2:Y:S01]  /*6930*/  MUFU.EX2 R73, R73 ;  /* 0x0000004900497308 */ /* 0x000ea20000000800 */
[----:B-1----:R-:W-:-:S07]  /*6940*/  FADD.FTZ R60, R8, R35 ;  /* 0x00000023083c7221 */ /* 0x002fce0000010000 */
[----:B------:R-:W1:Y:S01]  /*6950*/  MUFU.EX2 R38, R38 ;  /* 0x0000002600267308 */ /* 0x000e620000000800 */
[----:B----4-:R-:W-:-:S07]  /*6960*/  FADD.FTZ R3, R11, R52 ;  /* 0x000000340b037221 */ /* 0x010fce0000010000 */
[----:B------:R-:W4:Y:S01]  /*6970*/  MUFU.EX2 R10, R10 ;  /* 0x0000000a000a7308 */ /* 0x000f220000000800 */
[C---:B--2---:R-:W-:Y:S01]  /*6980*/  FADD.FTZ R9, R73.reuse, R60 ;  /* 0x0000003c49097221 */ /* 0x044fe20000010000 */
[----:B------:R-:W-:-:S06]  /*6990*/  F2FP.F16.F32.PACK_AB R130, R73, R8 ;  /* 0x000000084982723e */ /* 0x000fcc00000000ff */
[----:B------:R-:W-:Y:S01]  /*69a0*/  MUFU.EX2 R19, R19 ;  /* 0x0000001300137308 */ /* 0x000fe20000000800 */
[----:B-1----:R-:W-:-:S07]  /*69b0*/  F2FP.F16.F32.PACK_AB R137, R38, R11 ;  /* 0x0000000b2689723e */ /* 0x002fce00000000ff */
[----:B------:R-:W1:Y:S01]  /*69c0*/  MUFU.EX2 R77, R77 ;  /* 0x0000004d004d7308 */ /* 0x000e620000000800 */
[----:B----4-:R-:W-:-:S07]  /*69d0*/  FADD.FTZ R52, R10, R9 ;  /* 0x000000090a347221 */ /* 0x010fce0000010000 */
[----:B------:R-:W2:Y:S08]  /*69e0*/  MUFU.EX2 R40, R40 ;  /* 0x0000002800287308 */ /* 0x000eb00000000800 */
[----:B------:R-:W4:Y:S01]  /*69f0*/  MUFU.EX2 R12, R12 ;  /* 0x0000000c000c7308 */ /* 0x000f220000000800 */
[C---:B-1----:R-:W-:Y:S01]  /*6a00*/  FADD.FTZ R9, R77.reuse, R52 ;  /* 0x000000344d097221 */ /* 0x042fe20000010000 */
[----:B------:R-:W-:-:S06]  /*6a10*/  F2FP.F16.F32.PACK_AB R124, R77, R10 ;  /* 0x0000000a4d7c723e */ /* 0x000fcc00000000ff */
[----:B------:R-:W-:Y:S01]  /*6a20*/  MUFU.EX2 R25, R25 ;  /* 0x0000001900197308 */ /* 0x000fe20000000800 */
[----:B--2---:R-:W-:-:S07]  /*6a30*/  F2FP.F16.F32.PACK_AB R139, R40, R19 ;  /* 0x00000013288b723e */ /* 0x004fce00000000ff */
[----:B------:R-:W1:Y:S01]  /*6a40*/  MUFU.EX2 R81, R81 ;  /* 0x0000005100517308 */ /* 0x000e620000000800 */
[----:B----4-:R-:W-:-:S07]  /*6a50*/  FADD.FTZ R52, R12, R9 ;  /* 0x000000090c347221 */ /* 0x010fce0000010000 */
[----:B------:R-:W2:Y:S08]  /*6a60*/  MUFU.EX2 R42, R42 ;  /* 0x0000002a002a7308 */ /* 0x000eb00000000800 */
[----:B------:R4:W-:Y:S01]  /*6a70*/  MUFU.EX2 R34, R50 ;  /* 0x0000003200227308 */ /* 0x0009e20000000800 */
[C---:B-1----:R-:W-:Y:S01]  /*6a80*/  FADD.FTZ R9, R81.reuse, R52 ;  /* 0x0000003451097221 */ /* 0x042fe20000010000 */
[----:B------:R-:W-:-:S06]  /*6a90*/  F2FP.F16.F32.PACK_AB R126, R81, R12 ;  /* 0x0000000c517e723e */ /* 0x000fcc00000000ff */
[----:B------:R-:W1:Y:S01]  /*6aa0*/  MUFU.EX2 R14, R14 ;  /* 0x0000000e000e7308 */ /* 0x000e620000000800 */
[----:B----4-:R-:W-:Y:S01]  /*6ab0*/  FADD.FTZ R50, R38, R3 ;  /* 0x0000000326327221 */ /* 0x010fe20000010000 */
[----:B--2---:R-:W-:-:S03]  /*6ac0*/  F2FP.F16.F32.PACK_AB R133, R42, R25 ;  /* 0x000000192a85723e */ /* 0x004fc600000000ff */
[----:B------:R-:W-:-:S03]  /*6ad0*/  FADD.FTZ R3, R19, R50 ;  /* 0x0000003213037221 */ /* 0x000fc60000010000 */
[----:B------:R-:W2:Y:S01]  /*6ae0*/  MUFU.EX2 R5, R5 ;  /* 0x0000000500057308 */ /* 0x000ea20000000800 */
[----:B------:R-:W-:-:S04]  /*6af0*/  FADD.FTZ R50, R40, R3 ;  /* 0x0000000328327221 */ /* 0x000fc80000010000 */
[----:B------:R-:W-:-:S03]  /*6b00*/  FADD.FTZ R3, R25, R50 ;  /* 0x0000003219037221 */ /* 0x000fc60000010000 */
[----:B------:R-:W4:Y:S01]  /*6b10*/  MUFU.EX2 R85, R85 ;  /* 0x0000005500557308 */ /* 0x000f220000000800 */
[----:B------:R-:W-:Y:S01]  /*6b20*/  FADD.FTZ R6, R42, R3 ;  /* 0x000000032a067221 */ /* 0x000fe20000010000 */
[----:B-1----:R-:W-:-:S06]  /*6b30*/  FADD.FTZ R50, R14, R9 ;  /* 0x000000090e327221 */ /* 0x002fcc0000010000 */
[----:B------:R-:W1:Y:S01]  /*6b40*/  MUFU.EX2 R46, R46 ;  /* 0x0000002e002e7308 */ /* 0x000e620000000800 */
[----:B--2---:R-:W-:-:S07]  /*6b50*/  FADD.FTZ R3, R5, R6 ;  /* 0x0000000605037221 */ /* 0x004fce0000010000 */
[----:B------:R-:W2:Y:S01]  /*6b60*/  MUFU.EX2 R20, R155 ;  /* 0x0000009b00147308 */ /* 0x000ea20000000800 */
[C---:B----4-:R-:W-:Y:S01]  /*6b70*/  FADD.FTZ R9, R85.reuse, R50 ;  /* 0x0000003255097221 */ /* 0x050fe20000010000 */
[----:B------:R-:W-:-:S06]  /*6b80*/  F2FP.F16.F32.PACK_AB R120, R85, R14 ;  /* 0x0000000e5578723e */ /* 0x000fcc00000000ff */
[----:B------:R4:W5:Y:S01]  /*6b90*/  MUFU.EX2 R27, R135 ;  /* 0x00000087001b7308 */ /* 0x0009620000000800 */
[----:B-1----:R-:W-:-:S07]  /*6ba0*/  FADD.FTZ R6, R46, R3 ;  /* 0x000000032e067221 */ /* 0x002fce0000010000 */
[----:B------:R-:W1:Y:S01]  /*6bb0*/  MUFU.EX2 R0, R0 ;  /* 0x0000000000007308 */ /* 0x000e620000000800 */
[----:B--2---:R-:W-:Y:S01]  /*6bc0*/  FADD.FTZ R8, R20, R9 ;  /* 0x0000000914087221 */ /* 0x004fe20000010000 */
[C---:B------:R-:W-:Y:S02]  /*6bd0*/  F2FP.F16.F32.PACK_AB R122, R129.reuse, R20 ;  /* 0x00000014817a723e */ /* 0x040fe400000000ff */
[----:B----4-:R-:W-:Y:S01]  /*6be0*/  F2FP.F16.F32.PACK_AB R135, R46, R5 ;  /* 0x000000052e87723e */ /* 0x010fe200000000ff */
[----:B------:R-:W-:Y:S01]  /*6bf0*/  FADD.FTZ R3, R129, R8 ;  /* 0x0000000881037221 */ /* 0x000fe20000010000 */
[----:B------:R-:W-:Y:S02]  /*6c00*/  IMAD.MOV.U32 R5, RZ, RZ, R7 ;  /* 0x000000ffff057224 */ /* 0x000fe400078e0007 */
[----:B------:R-:W2:Y:S01]  /*6c10*/  MUFU.EX2 R131, R131 ;  /* 0x0000008300837308 */ /* 0x000ea20000000800 */
[----:B-----5:R-:W-:-:S07]  /*6c20*/  FADD.FTZ R9, R27, R6 ;  /* 0x000000061b097221 */ /* 0x020fce0000010000 */
        /* <DEDUP_REMOVED lines=9> */
[----:B-1----:R-:W-:Y:S01]  /*6cc0*/  FADD.FTZ R9, R125, R6 ;  /* 0x000000067d097221 */ /* 0x002fe20000010000 */
[----:B------:R-:W-:-:S03]  /*6cd0*/  F2FP.F16.F32.PACK_AB R125, R34, R125 ;  /* 0x0000007d227d723e */ /* 0x000fc600000000ff */
[----:B------:R-:W-:-:S03]  /*6ce0*/  FADD.FTZ R6, R34, R9 ;  /* 0x0000000922067221 */ /* 0x000fc60000010000 */
        /* <DEDUP_REMOVED lines=9> */
[----:B------:R-:W-:-:S03]  /*6d80*/  F2FP.F16.F32.PACK_AB R121, R58, R121 ;  /* 0x000000793a79723e */ /* 0x000fc600000000ff */
[----:B----4-:R-:W-:-:S04]  /*6d90*/  FADD.FTZ R6, R123, R6 ;  /* 0x000000067b067221 */ /* 0x010fc80000010000 */
[C---:B-1----:R-:W-:Y:S01]  /*6da0*/  FADD.FTZ R0, R64.reuse, R6 ;  /* 0x0000000640007221 */ /* 0x042fe20000010000 */
[----:B------:R-:W-:Y:S01]  /*6db0*/  F2FP.F16.F32.PACK_AB R123, R64, R123 ;  /* 0x0000007b407b723e */ /* 0x000fe200000000ff */
[----:B---3--:R-:W-:Y:S06]  /*6dc0*/  @P2 BRA `(.L_x_12047) ;  /* 0xffffffd0009c2947 */ /* 0x008fec000383ffff */
.L_x_12038:
[----:B------:R-:W-:-:S13]  /*6dd0*/  ISETP.LE.AND P2, PT, RZ, UR29, PT ;  /* 0x0000001dff007c0c */ /* 0x000fda000bf43270 */
[----:B------:R-:W-:Y:S05]  /*6de0*/  @!P2 BRA `(.L_x_12048) ;  /* 0x000000240030a947 */ /* 0x000fea0003800000 */
[----:B------:R-:W-:Y:S01]  /*6df0*/  IMAD.MOV.U32 R4, RZ, RZ, R7 ;  /* 0x000000ffff047224 */ /* 0x000fe200078e0007 */
[----:B------:R-:W-:Y:S01]  /*6e00*/  UMOV UR22, UR37 ;  /* 0x0000002500167c82 */ /* 0x000fe20008000000 */
[----:B------:R-:W-:Y:S01]  /*6e10*/  IMAD.MOV.U32 R5, RZ, RZ, R31 ;  /* 0x000000ffff057224 */ /* 0x000fe200078e001f */
[----:B------:R-:W-:Y:S01]  /*6e20*/  UMOV UR21, UR36 ;  /* 0x0000002400157c82 */ /* 0x000fe20008000000 */
[----:B------:R-:W-:-:S05]  /*6e30*/  ULDC UR23, c[0x0][0x9d8] ;  /* 0x0002760000177ab9 */ /* 0x000fca0000000800 */
.L_x_12057:
        /* <DEDUP_REMOVED lines=9> */
.L_x_12050:
[----:B------:R-:W-:Y:S01]  /*6ed0*/  ULEA UR6, UR36, UR40, 0x3 ;  /* 0x0000002824067291 */ /* 0x000fe2000f8e183f */
[----:B------:R-:W-:-:S05]  /*6ee0*/  IMAD.U32 R6, RZ, RZ, UR37 ;  /* 0x00000025ff067e24 */ /* 0x000fca000f8e00ff */
[----:B------:R-:W-:-:S04]  /*6ef0*/  SHF.L.U32 R6, R6, 0x1f, RZ ;  /* 0x0000001f06067819 */ /* 0x000fc800000006ff */
[----:B------:R1:W2:Y:S01]  /*6f00*/  SYNCS.PHASECHK.TRANS64.TRYWAIT P3, [UR6+0x16830], R6 ;  /* 0x01683006ff0075a7 */ /* 0x0002a20008060146 */
[----:B------:R-:W-:Y:S05]  /*6f10*/  @!P0 BRA `(.L_x_12051) ;  /* 0x0000000000048947 */ /* 0x000fea0003800000 */
[----:B------:R-:W-:Y:S01]  /*6f20*/  BPT.TRAP 0x1 ;  /* 0x000000040000795c */ /* 0x000fe20000300000 */
.L_x_12051:
[----:B--2---:R-:W-:Y:S05]  /*6f30*/  @P3 BRA `(.L_x_12049) ;  /* 0x0000000000083947 */ /* 0x004fea0003800000 */
[----:B------:R-:W2:Y:S02]  /*6f40*/  SYNCS.PHASECHK.TRANS64.TRYWAIT P3, [UR6+0x16830], R6 ;  /* 0x01683006ff0075a7 */ /* 0x000ea40008060146 */
[----:B--2---:R-:W-:Y:S05]  /*6f50*/  @!P3 BRA `(.L_x_12052) ;  /* 0x00000064001cb947 */ /* 0x004fea0003800000 */
.L_x_12049:
        /* <DEDUP_REMOVED lines=25> */
.L_x_12054:
[----:B------:R-:W-:Y:S01]  /*70f0*/  ULEA UR6, UR21, UR40, 0x3 ;  /* 0x0000002815067291 */ /* 0x000fe2000f8e183f */
[----:B------:R-:W-:-:S04]  /*7100*/  MOV R6, UR22 ;  /* 0x0000001600067c02 */ /* 0x000fc80008000f00 */
[----:B------:R-:W-:-:S04]  /*7110*/  SHF.L.U32 R6, R6, 0x1f, RZ ;  /* 0x0000001f06067819 */ /* 0x000fc800000006ff */
[----:B------:R1:W2:Y:S01]  /*7120*/  SYNCS.PHASECHK.TRANS64.TRYWAIT P2, [UR6+0x16850], R6 ;  /* 0x01685006ff0075a7 */ /* 0x0002a20008040146 */
[----:B------:R-:W-:Y:S05]  /*7130*/  @!P0 BRA `(.L_x_12055) ;  /* 0x0000000000048947 */ /* 0x000fea0003800000 */
[----:B------:R-:W-:Y:S01]  /*7140*/  BPT.TRAP 0x1 ;  /* 0x000000040000795c */ /* 0x000fe20000300000 */
.L_x_12055:
[----:B--2---:R-:W-:Y:S05]  /*7150*/  @P2 BRA `(.L_x_12053) ;  /* 0x0000000000082947 */ /* 0x004fea0003800000 */
[----:B------:R-:W2:Y:S02]  /*7160*/  SYNCS.PHASECHK.TRANS64.TRYWAIT P2, [UR6+0x16850], R6 ;  /* 0x01685006ff0075a7 */ /* 0x000ea40008040146 */
[----:B--2---:R-:W-:Y:S05]  /*7170*/  @!P2 BRA `(.L_x_12056) ;  /* 0x0000006000aca947 */ /* 0x004fea0003800000 */
.L_x_12053:
        /* <DEDUP_REMOVED lines=87> */
[----:B------:R-:W-:Y:S01]  /*76f0*/  UMOV UR11, 0x40000040 ;  /* 0x40000040000b7882 */ /* 0x000fe20000000000 */
[----:B------:R-:W-:Y:S01]  /*7700*/  ISETP.GE.U32.AND P2, PT, R2, 0x180, PT ;  /* 0x000001800200780c */ /* 0x000fe20003f46070 */
[----:B------:R-:W2:Y:S01]  /*7710*/  MUFU.TANH R37, R37 ;  /* 0x0000002500257308 */ /* 0x000ea20000002400 */
[----:B---3--:R-:W-:Y:S01]  /*7720*/  FMNMX.FTZ R28, R27, R28, !PT ;  /* 0x0000001c1b1c7209 */ /* 0x008fe20007810000 */
[----:B------:R-:W-:-:S06]  /*7730*/  UMOV UR22, UR37 ;  /* 0x0000002500167c82 */ /* 0x000fcc0008000000 */
[----:B------:R-:W3:Y:S01]  /*7740*/  MUFU.TANH R39, R39 ;  /* 0x0000002700277308 */ /* 0x000ee20000002400 */
        /* <DEDUP_REMOVED lines=32> */
[----:B------:R-:W-:Y:S01]  /*7950*/  FMUL.FTZ R145, R66, UR23 ;  /* 0x0000001742917c20 */ /* 0x000fe20008410000 */
[----:B------:R-:W-:Y:S01]  /*7960*/  FMUL.FTZ R147, R70, UR23 ;  /* 0x0000001746937c20 */ /* 0x000fe20008410000 */
[----:B------:R-:W-:Y:S01]  /*7970*/  HGMMA.64x64x16.F32 R88, R140, gdesc[UR4].tnspB, R88, gsb0 ;  /* 0x40e000048c587df0 */ /* 0x000fe20008000858 */
[----:B------:R-:W-:Y:S01]  /*7980*/  UIADD3 UR6, UR10, 0x180, URZ ;  /* 0x000001800a067890 */ /* 0x000fe2000fffe03f */
[----:B-1----:R-:W-:Y:S01]  /*7990*/  FMNMX.FTZ R31, R65, R28, !PT ;  /* 0x0000001c411f7209 */ /* 0x002fe20007810000 */
[----:B------:R-:W-:Y:S01]  /*79a0*/  UMOV UR7, 0x40000040 ;  /* 0x4000004000077882 */ /* 0x000fe20000000000 */
        /* <DEDUP_REMOVED lines=20> */
[----:B------:R-:W-:Y:S01]  /*7af0*/  WARPGROUP.ARRIVE ;  /* 0x00000000000079c5 */ /* 0x000fe20000000000 */
[----:B------:R-:W-:-:S03]  /*7b00*/  FMUL.FTZ R141, R86, UR23 ;  /* 0x00000017568d7c20 */ /* 0x000fc60008410000 */
[----:B------:R-:W3:Y:S01]  /*7b10*/  MUFU.TANH R8, R8 ;  /* 0x0000000800087308 */ /* 0x000ee20000002400 */
[----:B--2---:R-:W-:Y:S01]  /*7b20*/  FMNMX.FTZ R28, R85, R28, !PT ;  /* 0x0000001c551c7209 */ /* 0x004fe20007810000 */
[----:B------:R-:W-:Y:S01]  /*7b30*/  HGMMA.64x64x16.F32 R88, R136, gdesc[UR4].tnspB, R88, gsb0 ;  /* 0x40e0000488587df0 */ /* 0x000fe20008000858 */
[----:B------:R-:W-:Y:S01]  /*7b40*/  UIADD3 UR6, UR10, 0x200, URZ ;  /* 0x000002000a067890 */ /* 0x000fe2000fffe03f */
[----:B------:R-:W-:Y:S02]  /*7b50*/  UMOV UR7, 0x40000040 ;  /* 0x4000004000077882 */ /* 0x000fe40000000000 */
[----:B------:R-:W2:Y:S02]  /*7b60*/  SHFL.BFLY PT, R31, R28, 0x2, 0x1f ;  /* 0x0c401f001c1f7f89 */ /* 0x000ea400000e0000 */
[----:B------:R-:W4:Y:S08]  /*7b70*/  MUFU.TANH R12, R12 ;  /* 0x0000000c000c7308 */ /* 0x000f300000002400 */
[----:B------:R-:W5:Y:S08]  /*7b80*/  MUFU.TANH R13, R13 ;  /* 0x0000000d000d7308 */ /* 0x000f700000002400 */
[----:B------:R-:W5:Y:S01]  /*7b90*/  MUFU.TANH R19, R19 ;  /* 0x0000001300137308 */ /* 0x000f620000002400 */
[----:B--2---:R-:W-:-:S02]  /*7ba0*/  FMNMX.FTZ R31, R28, R31, !PT ;  /* 0x0000001f1c1f7209 */ /* 0x004fc40007810000 */
[----:B------:R-:W2:Y:S05]  /*7bb0*/  LDC R28, c[0x0][0x988] ;  /* 0x00026200ff1c7b82 */ /* 0x000eaa0000000800 */
[----:B------:R-:W5:Y:S01]  /*7bc0*/  MUFU.TANH R20, R20 ;  /* 0x0000001400147308 */ /* 0x000f620000002400 */
[----:B------:R-:W1:Y:S07]  /*7bd0*/  SHFL.BFLY PT, R46, R31, 0x1, 0x1f ;  /* 0x0c201f001f2e7f89 */ /* 0x000e6e00000e0000 */
[----:B------:R-:W5:Y:S08]  /*7be0*/  MUFU.TANH R25, R25 ;  /* 0x0000001900197308 */ /* 0x000f700000002400 */
[----:B------:R-:W5:Y:S08]  /*7bf0*/  MUFU.TANH R26, R26 ;  /* 0x0000001a001a7308 */ /* 0x000f700000002400 */
[----:B------:R-:W5:Y:S01]  /*7c00*/  MUFU.TANH R33, R33 ;  /* 0x0000002100217308 */ /* 0x000f620000002400 */
[----:B-1----:R-:W-:-:S05]  /*7c10*/  FMNMX.FTZ R31, R31, R46, !PT ;  /* 0x0000002e1f1f7209 */ /* 0x002fca0007810000 */
[CC--:B--2---:R-:W-:Y:S01]  /*7c20*/  FMUL.FTZ R52, R31.reuse, R28.reuse ;  /* 0x0000001c1f347220 */ /* 0x0c4fe20000410000 */
[----:B------:R-:W-:Y:S01]  /*7c30*/  FADD.FTZ R5, -R31, R5 ;  /* 0x000000051f057221 */ /* 0x000fe20000010100 */
[----:B------:R-:W1:Y:S02]  /*7c40*/  MUFU.TANH R35, R35 ;  /* 0x0000002300237308 */ /* 0x000e640000002400 */
[--C-:B------:R-:W-:Y:S01]  /*7c50*/  FFMA.FTZ R148, R7, R28, -R52.reuse ;  /* 0x0000001c07947223 */ /* 0x100fe20000010834 */
[----:B------:R-:W-:Y:S01]  /*7c60*/  FMNMX.FTZ R7, R9, R4, !PT ;  /* 0x0000000409077209 */ /* 0x000fe20007810000 */
[-C--:B------:R-:W-:Y:S01]  /*7c70*/  FMUL.FTZ R46, R5, R28.reuse ;  /* 0x0000001c052e7220 */ /* 0x080fe20000410000 */
[-CC-:B------:R-:W-:Y:S01]  /*7c80*/  FFMA.FTZ R5, R6, R28.reuse, -R52.reuse ;  /* 0x0000001c06057223 */ /* 0x180fe20000010834 */
[-CC-:B------:R-:W-:Y:S01]  /*7c90*/  FFMA.FTZ R146, R21, R28.reuse, -R52.reuse ;  /* 0x0000001c15927223 */ /* 0x180fe20000010834 */
[----:B---3--:R-:W-:Y:S01]  /*7ca0*/  FMNMX.FTZ R7, R8, R7, !PT ;  /* 0x0000000708077209 */ /* 0x008fe20007810000 */
[----:B------:R-:W2:Y:S01]  /*7cb0*/  MUFU.TANH R41, R41 ;  /* 0x0000002900297308 */ /* 0x000ea20000002400 */
[-CC-:B------:R-:W-:Y:S01]  /*7cc0*/  FFMA.FTZ R21, R24, R28.reuse, -R52.reuse ;  /* 0x0000001c18157223 */ /* 0x180fe20000010834 */
[-CC-:B------:R-:W-:Y:S01]  /*7cd0*/  FFMA.FTZ R140, R27, R28.reuse, -R52.reuse ;  /* 0x0000001c1b8c7223 */ /* 0x180fe20000010834 */
[----:B----4-:R-:W-:Y:S01]  /*7ce0*/  FMNMX.FTZ R6, R12, R7, !PT ;  /* 0x000000070c067209 */ /* 0x010fe20007810000 */
[-CC-:B------:R-:W-:Y:S01]  /*7cf0*/  FFMA.FTZ R27, R29, R28.reuse, -R52.reuse ;  /* 0x0000001c1d1b7223 */ /* 0x180fe20000010834 */
[----:B------:R-:W-:Y:S01]  /*7d00*/  FFMA.FTZ R29, R47, R28, -R52 ;  /* 0x0000001c2f1d7223 */ /* 0x000fe20000010834 */
[----:B------:R-:W-:-:S02]  /*7d10*/  WARPGROUP.DEPBAR.LE gsb0, 0x0 ;  /* 0x00008000000079c5 */ /* 0x000fc40000010000 */
[----:B------:R-:W-:Y:S01]  /*7d20*/  WARPGROUP.ARRIVE ;  /* 0x00000000000079c5 */ /* 0x000fe20000000000 */
[----:B-----5:R-:W-:Y:S01]  /*7d30*/  FMNMX.FTZ R6, R13, R6, !PT ;  /* 0x000000060d067209 */ /* 0x020fe20007810000 */
[----:B------:R-:W3:Y:S01]  /*7d40*/  MUFU.TANH R43, R43 ;  /* 0x0000002b002b7308 */ /* 0x000ee20000002400 */
[-CC-:B------:R-:W-:Y:S01]  /*7d50*/  FFMA.FTZ R47, R65, R28.reuse, -R52.reuse ;  /* 0x0000001c412f7223 */ /* 0x180fe20000010834 */
[--C-:B------:R-:W-:Y:S01]  /*7d60*/  FFMA.FTZ R65, R73, R28, -R52.reuse ;  /* 0x0000001c49417223 */ /* 0x100fe20000010834 */
[----:B------:R-:W-:Y:S01]  /*7d70*/  FMNMX.FTZ R7, R19, R6, !PT ;  /* 0x0000000613077209 */ /* 0x000fe20007810000 */
[----:B------:R-:W-:Y:S01]  /*7d80*/  HGMMA.64x64x16.F32 R88, R132, gdesc[UR4].tnspB, R88, gsb0 ;  /* 0x40e0000484587df0 */ /* 0x000fe20008000858 */
[----:B------:R-:W-:Y:S01]  /*7d90*/  UIADD3 UR6, UR10, 0x280, URZ ;  /* 0x000002800a067890 */ /* 0x000fe2000fffe03f */
[-CC-:B------:R-:W-:Y:S01]  /*7da0*/  FFMA.FTZ R73, R81, R28.reuse, -R52.reuse ;  /* 0x0000001c51497223 */ /* 0x180fe20000010834 */
[----:B------:R-:W-:Y:S01]  /*7db0*/  UMOV UR7, 0x40000040 ;  /* 0x4000004000077882 */ /* 0x000fe20000000000 */
[----:B------:R-:W-:Y:S01]  /*7dc0*/  FMNMX.FTZ R6, R20, R7, !PT ;  /* 0x0000000714067209 */ /* 0x000fe20007810000 */
[----:B------:R-:W4:Y:S01]  /*7dd0*/  MUFU.TANH R49, R49 ;  /* 0x0000003100317308 */ /* 0x000f220000002400 */
[-CC-:B------:R-:W-:Y:S01]  /*7de0*/  FFMA.FTZ R144, R14, R28.reuse, -R52.reuse ;  /* 0x0000001c0e907223 */ /* 0x180fe20000010834 */
[--C-:B------:R-:W-:Y:S01]  /*7df0*/  FFMA.FTZ R14, R149, R28, -R52.reuse ;  /* 0x0000001c950e7223 */ /* 0x100fe20000010834 */
[----:B------:R-:W-:Y:S01]  /*7e00*/  FMNMX.FTZ R7, R25, R6, !PT ;  /* 0x0000000619077209 */ /* 0x000fe20007810000 */
[-CC-:B------:R-:W-:Y:S01]  /*7e10*/  FFMA.FTZ R150, R10, R28.reuse, -R52.reuse ;  /* 0x0000001c0a967223 */ /* 0x180fe20000010834 */
[-CC-:B------:R-:W-:Y:S01]  /*7e20*/  FFMA.FTZ R11, R11, R28.reuse, -R52.reuse ;  /* 0x0000001c0b0b7223 */ /* 0x180fe20000010834 */
[-CC-:B------:R-:W-:Y:S01]  /*7e30*/  FFMA.FTZ R15, R15, R28.reuse, -R52.reuse ;  /* 0x0000001c0f0f7223 */ /* 0x180fe20000010834 */
[----:B------:R-:W-:Y:S01]  /*7e40*/  FMNMX.FTZ R6, R26, R7, !PT ;  /* 0x000000071a067209 */ /* 0x000fe20007810000 */
[----:B------:R-:W5:Y:S01]  /*7e50*/  MUFU.TANH R51, R51 ;  /* 0x0000003300337308 */ /* 0x000f620000002400 */
[-CC-:B------:R-:W-:Y:S01]  /*7e60*/  FFMA.FTZ R142, R37, R28.reuse, -R52.reuse ;  /* 0x0000001c258e7223 */ /* 0x180fe20000010834 */
[--C-:B------:R-:W-:Y:S01]  /*7e70*/  FFMA.FTZ R37, R39, R28, -R52.reuse ;  /* 0x0000001c27257223 */ /* 0x100fe20000010834 */
[----:B------:R-:W-:Y:S01]  /*7e80*/  FMNMX.FTZ R6, R33, R6, !PT ;  /* 0x0000000621067209 */ /* 0x000fe20007810000 */
[-CC-:B------:R-:W-:Y:S01]  /*7e90*/  FFMA.FTZ R10, R38, R28.reuse, -R52.reuse ;  /* 0x0000001c260a7223 */ /* 0x180fe20000010834 */
[-CC-:B------:R-:W-:Y:S01]  /*7ea0*/  FFMA.FTZ R136, R45, R28.reuse, -R52.reuse ;  /* 0x0000001c2d887223 */ /* 0x180fe20000010834 */
[--C-:B------:R-:W-:Y:S01]  /*7eb0*/  FFMA.FTZ R39, R53, R28, -R52.reuse ;  /* 0x0000001c35277223 */ /* 0x100fe20000010834 */
[----:B-1----:R-:W-:Y:S01]  /*7ec0*/  FMNMX.FTZ R6, R35, R6, !PT ;  /* 0x0000000623067209 */ /* 0x002fe20007810000 */
[----:B------:R-:W1:Y:S01]  /*7ed0*/  MUFU.TANH R155, R155 ;  /* 0x0000009b009b7308 */ /* 0x000e620000002400 */
[-CC-:B------:R-:W-:Y:S01]  /*7ee0*/  FFMA.FTZ R53, R30, R28.reuse, -R52.reuse ;  /* 0x0000001c1e357223 */ /* 0x180fe20000010834 */
[--C-:B------:R-:W-:Y:S01]  /*7ef0*/  FFMA.FTZ R30, R40, R28, -R52.reuse ;  /* 0x0000001c281e7223 */ /* 0x100fe20000010834 */
[----:B--2---:R-:W-:Y:S01]  /*7f00*/  FMNMX.FTZ R6, R41, R6, !PT ;  /* 0x0000000629067209 */ /* 0x004fe20007810000 */
[-CC-:B------:R-:W-:Y:S01]  /*7f10*/  FFMA.FTZ R138, R153, R28.reuse, -R52.reuse ;  /* 0x0000001c998a7223 */ /* 0x180fe20000010834 */
[-CC-:B------:R-:W-:Y:S01]  /*7f20*/  FFMA.FTZ R42, R42, R28.reuse, -R52.reuse ;  /* 0x0000001c2a2a7223 */ /* 0x180fe20000010834 */
[--C-:B------:R-:W-:Y:S01]  /*7f30*/  FFMA.FTZ R45, R61, R28, -R52.reuse ;  /* 0x0000001c3d2d7223 */ /* 0x100fe20000010834 */
[----:B---3--:R-:W-:Y:S01]  /*7f40*/  FMNMX.FTZ R6, R43, R6, !PT ;  /* 0x000000062b067209 */ /* 0x008fe20007810000 */
[----:B------:R-:W2:Y:S01]  /*7f50*/  MUFU.TANH R55, R55 ;  /* 0x0000003700377308 */ /* 0x000ea20000002400 */
[-CC-:B------:R-:W-:Y:S01]  /*7f60*/  FFMA.FTZ R61, R69, R28.reuse, -R52.reuse ;  /* 0x0000001c453d7223 */ /* 0x180fe20000010834 */
[--C-:B------:R-:W-:Y:S01]  /*7f70*/  FFMA.FTZ R69, R77, R28, -R52.reuse ;  /* 0x0000001c4d457223 */ /* 0x100fe20000010834 */
[----:B----4-:R-:W-:Y:S01]  /*7f80*/  FMNMX.FTZ R6, R49, R6, !PT ;  /* 0x0000000631067209 */ /* 0x010fe20007810000 */
[----:B------:R-:W-:-:S03]  /*7f90*/  FFMA.FTZ R77, R85, R28, -R52 ;  /* 0x0000001c554d7223 */ /* 0x000fc60000010834 */
[----:B-----5:R-:W-:Y:S01]  /*7fa0*/  FMNMX.FTZ R6, R51, R6, !PT ;  /* 0x0000000633067209 */ /* 0x020fe20007810000 */
[----:B------:R-:W3:Y:S03]  /*7fb0*/  MUFU.TANH R57, R57 ;  /* 0x0000003900397308 */ /* 0x000ee60000002400 */
[----:B-1----:R-:W-:-:S05]  /*7fc0*/  FMNMX.FTZ R6, R155, R6, !PT ;  /* 0x000000069b067209 */ /* 0x002fca0007810000 */
        /* <DEDUP_REMOVED lines=9> */
[----:B------:R-:W-:Y:S02]  /*8060*/  WARPGROUP.DEPBAR.LE gsb0, 0x0 ;  /* 0x00008000000079c5 */ /* 0x000fe40000010000 */
[----:B------:R-:W-:Y:S01]  /*8070*/  WARPGROUP.ARRIVE ;  /* 0x00000000000079c5 */ /* 0x000fe20000000000 */
[----:B---3--:R-:W-:Y:S01]  /*8080*/  FMNMX.FTZ R6, R63, R6, !PT ;  /* 0x000000063f067209 */ /* 0x008fe20007810000 */
[-CC-:B------:R-:W-:Y:S01]  /*8090*/  FFMA.FTZ R134, R32, R28.reuse, -R52.reuse ;  /* 0x0000001c20867223 */ /* 0x180fe20000010834 */
[----:B------:R-:W-:Y:S02]  /*80a0*/  FFMA.FTZ R132, R157, R28, -R52 ;  /* 0x0000001c9d847223 */ /* 0x000fe40000010834 */
[----:B------:R-:W3:Y:S01]  /*80b0*/  MUFU.TANH R147, R147 ;  /* 0x0000009300937308 */ /* 0x000ee20000002400 */
[----:B------:R-:W-:Y:S01]  /*80c0*/  HGMMA.64x64x16.F32 R88, R128, gdesc[UR4].tnspB, R88, gsb0 ;  /* 0x40e0000480587df0 */ /* 0x000fe20008000858 */
[----:B------:R-:W-:Y:S01]  /*80d0*/  UIADD3 UR6, UR10, 0x300, URZ ;  /* 0x000003000a067890 */ /* 0x000fe2000fffe03f */
[----:B-1----:R-:W-:Y:S01]  /*80e0*/  FMNMX.FTZ R6, R145, R6, !PT ;  /* 0x0000000691067209 */ /* 0x002fe20007810000 */
[----:B------:R-:W-:Y:S01]  /*80f0*/  UMOV UR7, 0x40000040 ;  /* 0x4000004000077882 */ /* 0x000fe20000000000 */
[----:B------:R-:W-:-:S03]  /*8100*/  UIADD3 UR10, UR10, 0x380, URZ ;  /* 0x000003800a0a7890 */ /* 0x000fc6000fffe03f */
        /* <DEDUP_REMOVED lines=19> */
[----:B------:R-:W-:Y:S01]  /*8240*/  WARPGROUP.ARRIVE ;  /* 0x00000000000079c5 */ /* 0x000fe20000000000 */
[----:B--2---:R-:W-:-:S03]  /*8250*/  FMNMX.FTZ R6, R141, R6, !PT ;  /* 0x000000068d067209 */ /* 0x004fc60007810000 */
[----:B------:R-:W-:Y:S02]  /*8260*/  MUFU.EX2 R46, R46 ;  /* 0x0000002e002e7308 */ /* 0x000fe40000000800 */
[----:B------:R-:W-:Y:S01]  /*8270*/  HGMMA.64x64x16.F32 R88, R124, gdesc[UR4].tnspB, R88, gsb0 ;  /* 0x40e000047c587df0 */ /* 0x000fe20008000858 */
[----:B------:R-:W-:Y:S01]  /*8280*/  UIADD3 UR6, UR29, -0x1, URZ ;  /* 0xffffffff1d067890 */ /* 0x000fe2000fffe03f */
[----:B---3--:R-:W-:Y:S01]  /*8290*/  FMNMX.FTZ R7, R87, R6, !PT ;  /* 0x0000000657077209 */ /* 0x008fe20007810000 */
[----:B------:R-:W-:-:S03]  /*82a0*/  FFMA.FTZ R6, R36, R28, -R52 ;  /* 0x0000001c24067223 */ /* 0x000fc60000010834 */
[----:B------:R-:W1:Y:S01]  /*82b0*/  MUFU.EX2 R5, R5 ;  /* 0x0000000500057308 */ /* 0x000e620000000800 */
[----:B------:R-:W2:Y:S07]  /*82c0*/  SHFL.BFLY PT, R24, R7, 0x2, 0x1f ;  /* 0x0c401f0007187f89 */ /* 0x000eae00000e0000 */
        /* <DEDUP_REMOVED lines=9> */
[----:B------:R-:W2:Y:S01]  /*8360*/  SHFL.BFLY PT, R7, R32, 0x1, 0x1f ;  /* 0x0c201f0020077f89 */ /* 0x000ea200000e0000 */
[----:B----4-:R-:W-:-:S06]  /*8370*/  FADD.FTZ R54, R150, R3 ;  /* 0x0000000396367221 */ /* 0x010fcc0000010000 */
[----:B------:R-:W-:Y:S01]  /*8380*/  MUFU.EX2 R15, R15 ;  /* 0x0000000f000f7308 */ /* 0x000fe20000000800 */
[----:B-1----:R-:W-:-:S07]  /*8390*/  F2FP.F16.F32.PACK_AB R150, R11, R150 ;  /* 0x000000960b96723e */ /* 0x002fce00000000ff */
[----:B------:R-:W-:Y:S08]  /*83a0*/  MUFU.EX2 R146, R146 ;  /* 0x0000009200927308 */ /* 0x000ff00000000800 */
[----:B------:R-:W-:Y:S01]  /*83b0*/  MUFU.EX2 R21, R21 ;  /* 0x0000001500157308 */ /* 0x000fe20000000800 */
[----:B--2---:R-:W-:-:S05]  /*83c0*/  FMNMX.FTZ R7, R32, R7, !PT ;  /* 0x0000000720077209 */ /* 0x004fca0007810000 */
[CC--:B------:R-:W-:Y:S01]  /*83d0*/  FMUL.FTZ R36, R7.reuse, R28.reuse ;  /* 0x0000001c07247220 */ /* 0x0c0fe20000410000 */
[----:B------:R-:W-:Y:S01]  /*83e0*/  FADD.FTZ R81, -R7, R4 ;  /* 0x0000000407517221 */ /* 0x000fe20000010100 */
[----:B------:R-:W-:Y:S02]  /*83f0*/  MUFU.EX2 R140, R140 ;  /* 0x0000008c008c7308 */ /* 0x000fe40000000800 */
[-CC-:B------:R-:W-:Y:S01]  /*8400*/  FFMA.FTZ R4, R9, R28.reuse, -R36.reuse ;  /* 0x0000001c09047223 */ /* 0x180fe20000010824 */
[-CC-:B------:R-:W-:Y:S01]  /*8410*/  FFMA.FTZ R9, R19, R28.reuse, -R36.reuse ;  /* 0x0000001c13097223 */ /* 0x180fe20000010824 */
[-CC-:B------:R-:W-:Y:S01]  /*8420*/  FFMA.FTZ R19, R33, R28.reuse, -R36.reuse ;  /* 0x0000001c21137223 */ /* 0x180fe20000010824 */
[----:B------:R-:W-:Y:S02]  /*8430*/  IMAD.U32 R33, RZ, RZ, UR36 ;  /* 0x00000024ff217e24 */ /* 0x000fe4000f8e00ff */
[-C--:B------:R-:W-:Y:S01]  /*8440*/  FMUL.FTZ R81, R81, R28.reuse ;  /* 0x0000001c51517220 */ /* 0x080fe20000410000 */
[-CC-:B------:R-:W-:Y:S01]  /*8450*/  FFMA.FTZ R149, R8, R28.reuse, -R36.reuse ;  /* 0x0000001c08957223 */ /* 0x180fe20000010824 */
[-CC-:B------:R-:W-:Y:S01]  /*8460*/  FFMA.FTZ R8, R13, R28.reuse, -R36.reuse ;  /* 0x0000001c0d087223 */ /* 0x180fe20000010824 */
[----:B------:R-:W-:Y:S01]  /*8470*/  FFMA.FTZ R13, R25, R28, -R36 ;  /* 0x0000001c190d7223 */ /* 0x000fe20000010824 */
[----:B------:R-:W-:-:S02]  /*8480*/  WARPGROUP.DEPBAR.LE gsb0, 0x0 ;  /* 0x00008000000079c5 */ /* 0x000fc40000010000 */
[----:B------:R-:W-:Y:S01]  /*8490*/  WARPGROUP.ARRIVE ;  /* 0x00000000000079c5 */ /* 0x000fe20000000000 */
[----:B------:R-:W-:Y:S01]  /*84a0*/  @!P1 LEA R33, R33, UR40, 0x3 ;  /* 0x0000002821219c11 */ /* 0x000fe2000f8e18ff */
[----:B------:R-:W-:Y:S01]  /*84b0*/  MUFU.EX2 R81, R81 ;  /* 0x0000005100517308 */ /* 0x000fe20000000800 */
[----:B------:R-:W-:Y:S02]  /*84c0*/  VIADD R25, R16, 0x9 ;  /* 0x0000000910197836 */ /* 0x000fe40000000000 */
[-CC-:B------:R-:W-:Y:S01]  /*84d0*/  FFMA.FTZ R151, R12, R28.reuse, -R36.reuse ;  /* 0x0000001c0c977223 */ /* 0x180fe20000010824 */
[-CC-:B------:R-:W-:Y:S01]  /*84e0*/  FFMA.FTZ R12, R20, R28.reuse, -R36.reuse ;  /* 0x0000001c140c7223 */ /* 0x180fe20000010824 */
[----:B------:R-:W-:Y:S01]  /*84f0*/  HGMMA.64x64x16.F32 R88, R120, gdesc[UR8].tnspB, R88, gsb0 ;  /* 0x40e0000878587df0 */ /* 0x000fe20008000858 */
[----:B------:R-:W-:Y:S01]  /*8500*/  @!P1 VIADD R33, R33, 0x16840 ;  /* 0x0001684021219836 */ /* 0x000fe20000000000 */
[----:B------:R-:W-:Y:S01]  /*8510*/  SEL R25, R25, 0x9, !P2 ;  /* 0x0000000919197807 */ /* 0x000fe20005000000 */
        /* <DEDUP_REMOVED lines=19> */
[-CC-:B------:R-:W-:Y:S01]  /*8650*/  FFMA.FTZ R75, R75, R28.reuse, -R36.reuse ;  /* 0x0000001c4b4b7223 */ /* 0x180fe20000010824 */
[-CC-:B------:R-:W-:Y:S01]  /*8660*/  FFMA.FTZ R48, R48, R28.reuse, -R36.reuse ;  /* 0x0000001c30307223 */ /* 0x180fe20000010824 */
[-CC-:B------:R-:W-:Y:S01]  /*8670*/  FFMA.FTZ R79, R79, R28.reuse, -R36.reuse ;  /* 0x0000001c4f4f7223 */ /* 0x180fe20000010824 */
[-CC-:B------:R-:W-:Y:S01]  /*8680*/  FFMA.FTZ R50, R50, R28.reuse, -R36.reuse ;  /* 0x0000001c32327223 */ /* 0x180fe20000010824 */
[-C--:B------:R-:W-:Y:S01]  /*8690*/  FFMA.FTZ R83, R83, R28.reuse, -R36 ;  /* 0x0000001c53537223 */ /* 0x080fe20000010824 */
[----:B------:R-:W-:Y:S01]  /*86a0*/  ISETP.LT.AND P2, PT, RZ, UR29, PT ;  /* 0x0000001dff007c0c */ /* 0x000fe2000bf41270 */
[----:B------:R-:W1:Y:S01]  /*86b0*/  MUFU.EX2 R8, R8 ;  /* 0x0000000800087308 */ /* 0x000e620000000800 */
[----:B--2---:R-:W-:Y:S01]  /*86c0*/  FADD.FTZ R34, R149, R0 ;  /* 0x0000000095227221 */ /* 0x004fe20000010000 */
[----:B------:R-:W-:Y:S01]  /*86d0*/  FFMA.FTZ R0, R63, R28, -R36 ;  /* 0x0000001c3f007223 */ /* 0x000fe20000010824 */
[----:B------:R-:W-:Y:S01]  /*86e0*/  F2FP.F16.F32.PACK_AB R149, R149, R4 ;  /* 0x000000049595723e */ /* 0x000fe200000000ff */
[----:B------:R-:W-:-:S04]  /*86f0*/  UMOV UR29, UR6 ;  /* 0x00000006001d7c82 */ /* 0x000fc80008000000 */
[----:B------:R-:W2:Y:S01]  /*8700*/  MUFU.EX2 R9, R9 ;  /* 0x0000000900097308 */ /* 0x000ea20000000800 */
[----:B---3--:R-:W-:-:S07]  /*8710*/  FADD.FTZ R3, R151, R34 ;  /* 0x0000002297037221 */ /* 0x008fce0000010000 */
[----:B------:R-:W3:Y:S01]  /*8720*/  MUFU.EX2 R12, R12 ;  /* 0x0000000c000c7308 */ /* 0x000ee20000000800 */
[C---:B-1----:R-:W-:Y:S01]  /*8730*/  FADD.FTZ R34, R8.reuse, R3 ;  /* 0x0000000308227221 */ /* 0x042fe20000010000 */
[----:B------:R-:W-:-:S06]  /*8740*/  F2FP.F16.F32.PACK_AB R151, R8, R151 ;  /* 0x000000970897723e */ /* 0x000fcc00000000ff */
[----:B------:R-:W-:Y:S01]  /*8750*/  MUFU.EX2 R13, R13 ;  /* 0x0000000d000d7308 */ /* 0x000fe20000000800 */
[----:B--2---:R-:W-:Y:S01]  /*8760*/  FADD.FTZ R3, R9, R34 ;  /* 0x0000002209037221 */ /* 0x004fe20000010000 */
[----:B------:R-:W-:-:S06]  /*8770*/  FFMA.FTZ R34, R67, R28, -R36 ;  /* 0x0000001c43227223 */ /* 0x000fcc0000010824 */
[----:B------:R-:W1:Y:S01]  /*8780*/  MUFU.EX2 R20, R20 ;  /* 0x0000001400147308 */ /* 0x000e620000000800 */
[----:B---3--:R-:W-:-:S07]  /*8790*/  F2FP.F16.F32.PACK_AB R145, R12, R9 ;  /* 0x000000090c91723e */ /* 0x008fce00000000ff */
[----:B------:R-:W2:Y:S08]  /*87a0*/  MUFU.EX2 R19, R19 ;  /* 0x0000001300137308 */ /* 0x000eb00000000800 */
[----:B------:R-:W3:Y:S01]  /*87b0*/  MUFU.EX2 R27, R27 ;  /* 0x0000001b001b7308 */ /* 0x000ee20000000800 */
[----:B-1----:R-:W-:Y:S01]  /*87c0*/  F2FP.F16.F32.PACK_AB R147, R20, R13 ;  /* 0x0000000d1493723e */ /* 0x002fe200000000ff */
[----:B------:R-:W-:-:S02]  /*87d0*/  WARPGROUP.DEPBAR.LE gsb0, 0x0 ;  /* 0x00008000000079c5 */ /* 0x000fc40000010000 */
[----:B------:R1:W-:Y:S06]  /*87e0*/  BAR.ARV R25, 0x100 ;  /* 0x000400190000751d */ /* 0x0003ec0000002000 */
[----:B------:R4:W-:Y:S01]  /*87f0*/  @!P1 SYNCS.ARRIVE.TRANS64.RED.A1T0 RZ, [R33+URZ], RZ ;  /* 0x000000ff21ff99a7 */ /* 0x0009e2000810043f */
[----:B------:R-:W5:Y:S01]  /*8800*/  MUFU.EX2 R26, R26 ;  /* 0x0000001a001a7308 */ /* 0x000f620000000800 */
[-C--:B------:R-:W-:Y:S01]  /*8810*/  FMUL.FTZ R88, R88, R46.reuse ;  /* 0x0000002e58587220 */ /* 0x080fe20000410000 */
[-C--:B------:R-:W-:Y:S01]  /*8820*/  FMUL.FTZ R89, R89, R46.reuse ;  /* 0x0000002e59597220 */ /* 0x080fe20000410000 */
[-C--:B------:R-:W-:Y:S01]  /*8830*/  FMUL.FTZ R92, R92, R46.reuse ;  /* 0x0000002e5c5c7220 */ /* 0x080fe20000410000 */
[-C--:B------:R-:W-:Y:S01]  /*8840*/  FMUL.FTZ R93, R93, R46.reuse ;  /* 0x0000002e5d5d7220 */ /* 0x080fe20000410000 */
[-C--:B------:R-:W-:Y:S01]  /*8850*/  FMUL.FTZ R96, R96, R46.reuse ;  /* 0x0000002e60607220 */ /* 0x080fe20000410000 */
[-C--:B------:R-:W-:Y:S01]  /*8860*/  FMUL.FTZ R97, R97, R46.reuse ;  /* 0x0000002e61617220 */ /* 0x080fe20000410000 */
[----:B----4-:R-:W-:Y:S01]  /*8870*/  IMAD.U32 R33, RZ, RZ, UR21 ;  /* 0x00000015ff217e24 */ /* 0x010fe2000f8e00ff */
[----:B------:R-:W4:Y:S01]  /*8880*/  MUFU.EX2 R142, R142 ;  /* 0x0000008e008e7308 */ /* 0x000f220000000800 */
[----:B------:R-:W-:Y:S01]  /*8890*/  UMOV UR21, UR36 ;  /* 0x0000002400157c82 */ /* 0x000fe20008000000 */
[-C--:B------:R-:W-:Y:S01]  /*88a0*/  FMUL.FTZ R100, R100, R46.reuse ;  /* 0x0000002e64647220 */ /* 0x080fe20000410000 */
[-C--:B------:R-:W-:Y:S01]  /*88b0*/  FMUL.FTZ R101, R101, R46.reuse ;  /* 0x0000002e65657220 */ /* 0x080fe20000410000 */
[----:B------:R-:W-:Y:S01]  /*88c0*/  @!P1 LEA R33, R33, UR40, 0x3 ;  /* 0x0000002821219c11 */ /* 0x000fe2000f8e18ff */
[-C--:B------:R-:W-:Y:S01]  /*88d0*/  FMUL.FTZ R104, R104, R46.reuse ;  /* 0x0000002e68687220 */ /* 0x080fe20000410000 */
[-C--:B------:R-:W-:Y:S01]  /*88e0*/  FMUL.FTZ R105, R105, R46.reuse ;  /* 0x0000002e69697220 */ /* 0x080fe20000410000 */
[----:B------:R-:W-:Y:S01]  /*88f0*/  FMUL.FTZ R108, R108, R46 ;  /* 0x0000002e6c6c7220 */ /* 0x000fe20000410000 */
[----:B------:R-:W4:Y:S01]  /*8900*/  MUFU.EX2 R143, R143 ;  /* 0x0000008f008f7308 */ /* 0x000f220000000800 */
[----:B-1----:R-:W-:-:S02]  /*8910*/  @!P1 VIADD R25, R33, 0x16860 ;  /* 0x0001686021199836 */ /* 0x002fc40000000000 */
[-C--:B------:R-:W-:Y:S01]  /*8920*/  FMUL.FTZ R109, R109, R46.reuse ;  /* 0x0000002e6d6d7220 */ /* 0x080fe20000410000 */
[-C--:B------:R-:W-:Y:S01]  /*8930*/  FMUL.FTZ R112, R112, R46.reuse ;  /* 0x0000002e70707220 */ /* 0x080fe20000410000 */
[-C--:B------:R-:W-:Y:S01]  /*8940*/  FMUL.FTZ R113, R113, R46.reuse ;  /* 0x0000002e71717220 */ /* 0x080fe20000410000 */
[-C--:B------:R-:W-:Y:S01]  /*8950*/  FMUL.FTZ R116, R116, R46.reuse ;  /* 0x0000002e74747220 */ /* 0x080fe20000410000 */
[----:B------:R-:W-:Y:S01]  /*8960*/  @!P1 PRMT R33, RZ, 0x654, R25 ;  /* 0x00000654ff219816 */ /* 0x000fe20000000019 */
[----:B------:R-:W-:Y:S01]  /*8970*/  FADD.FTZ R25, R11, R54 ;  /* 0x000000360b197221 */ /* 0x000fe20000010000 */
[----:B------:R-:W1:Y:S01]  /*8980*/  MUFU.EX2 R37, R37 ;  /* 0x0000002500257308 */ /* 0x000e620000000800 */
[----:B------:R-:W-:Y:S01]  /*8990*/  FMUL.FTZ R117, R117, R46 ;  /* 0x0000002e75757220 */ /* 0x000fe20000410000 */
[----:B------:R1:W-:Y:S01]  /*89a0*/  @!P1 SYNCS.ARRIVE.TRANS64.RED.A1T0 RZ, [R33+URZ], RZ ;  /* 0x000000ff21ff99a7 */ /* 0x0003e2000810043f */
[----:B------:R-:W-:Y:S01]  /*89b0*/  FADD.FTZ R54, R144, R25 ;  /* 0x0000001990367221 */ /* 0x000fe20000010000 */
[----:B------:R-:W-:Y:S01]  /*89c0*/  F2FP.F16.F32.PACK_AB R144, R15, R144 ;  /* 0x000000900f90723e */ /* 0x000fe200000000ff */
[-C--:B------:R-:W-:Y:S01]  /*89d0*/  FMUL.FTZ R90, R90, R81.reuse ;  /* 0x000000515a5a7220 */ /* 0x080fe20000410000 */
[-C--:B------:R-:W-:Y:S01]  /*89e0*/  FMUL.FTZ R91, R91, R81.reuse ;  /* 0x000000515b5b7220 */ /* 0x080fe20000410000 */
[----:B------:R-:W-:Y:S01]  /*89f0*/  FADD.FTZ R25, R15, R54 ;  /* 0x000000360f197221 */ /* 0x000fe20000010000 */
[----:B------:R-:W-:Y:S01]  /*8a00*/  FADD.FTZ R54, R12, R3 ;  /* 0x000000030c367221 */ /* 0x000fe20000010000 */
[----:B------:R-:W1:Y:S01]  /*8a10*/  MUFU.EX2 R38, R38 ;  /* 0x0000002600267308 */ /* 0x000e620000000800 */
[-C--:B------:R-:W-:Y:S01]  /*8a20*/  FMUL.FTZ R94, R94, R81.reuse ;  /* 0x000000515e5e7220 */ /* 0x080fe20000410000 */
        /* <DEDUP_REMOVED lines=9> */
[----:B--2---:R-:W-:Y:S01]  /*8ac0*/  FADD.FTZ R3, R19, R44 ;  /* 0x0000002c13037221 */ /* 0x004fe20000010000 */
[----:B---3--:R-:W-:Y:S01]  /*8ad0*/  F2FP.F16.F32.PACK_AB R140, R27, R140 ;  /* 0x0000008c1b8c723e */ /* 0x008fe200000000ff */
[----:B------:R-:W-:Y:S01]  /*8ae0*/  FMUL.FTZ R99, R99, R81 ;  /* 0x0000005163637220 */ /* 0x000fe20000410000 */
[----:B------:R-:W-:Y:S01]  /*8af0*/  FADD.FTZ R25, R27, R54 ;  /* 0x000000361b197221 */ /* 0x000fe20000010000 */
[----:B-----5:R-:W-:Y:S01]  /*8b00*/  FADD.FTZ R44, R26, R3 ;  /* 0x000000031a2c7221 */ /* 0x020fe20000010000 */
[----:B------:R-:W2:Y:S01]  /*8b10*/  MUFU.EX2 R137, R137 ;  /* 0x0000008900897308 */ /* 0x000ea20000000800 */
[----:B------:R-:W-:Y:S01]  /*8b20*/  FFMA.FTZ R3, R141, R28, -R36 ;  /* 0x0000001c8d037223 */ /* 0x000fe20000010824 */
[----:B----4-:R-:W-:Y:S01]  /*8b30*/  FADD.FTZ R54, R142, R25 ;  /* 0x000000198e367221 */ /* 0x010fe20000010000 */
[----:B------:R-:W-:Y:S01]  /*8b40*/  FADD.FTZ R25, R143, R44 ;  /* 0x0000002c8f197221 */ /* 0x000fe20000010000 */
[----:B------:R-:W-:Y:S01]  /*8b50*/  F2FP.F16.F32.PACK_AB R141, R26, R19 ;  /* 0x000000131a8d723e */ /* 0x000fe200000000ff */
[----:B------:R-:W-:Y:S01]  /*8b60*/  FMUL.FTZ R102, R102, R81 ;  /* 0x0000005166667220 */ /* 0x000fe20000410000 */
[C---:B-1----:R-:W-:Y:S01]  /*8b70*/  FADD.FTZ R33, R37.reuse, R54 ;  /* 0x0000003625217221 */ /* 0x042fe20000010000 */
[----:B------:R-:W-:Y:S01]  /*8b80*/  FADD.FTZ R54, R38, R25 ;  /* 0x0000001926367221 */ /* 0x000fe20000010000 */
[----:B------:R-:W1:Y:S01]  /*8b90*/  MUFU.EX2 R29, R29 ;  /* 0x0000001d001d7308 */ /* 0x000e620000000800 */
[----:B------:R-:W-:Y:S01]  /*8ba0*/  F2FP.F16.F32.PACK_AB R142, R37, R142 ;  /* 0x0000008e258e723e */ /* 0x000fe200000000ff */
[----:B------:R-:W-:Y:S01]  /*8bb0*/  FADD.FTZ R56, R136, R33 ;  /* 0x0000002188387221 */ /* 0x000fe20000010000 */
[----:B------:R-:W-:Y:S01]  /*8bc0*/  F2FP.F16.F32.PACK_AB R143, R38, R143 ;  /* 0x0000008f268f723e */ /* 0x000fe200000000ff */
        /* <DEDUP_REMOVED lines=10> */
[----:B------:R-:W-:-:S02]  /*8c70*/  FMUL.FTZ R119, R119, R81 ;  /* 0x0000005177777220 */ /* 0x000fc40000410000 */
[----:B------:R2:W-:Y:S01]  /*8c80*/  MUFU.EX2 R32, R42 ;  /* 0x0000002a00207308 */ /* 0x0005e20000000800 */
[C---:B-1----:R-:W-:Y:S01]  /*8c90*/  FADD.FTZ R11, R29.reuse, R56 ;  /* 0x000000381d0b7221 */ /* 0x042fe20000010000 */
[----:B------:R-:W-:-:S06]  /*8ca0*/  F2FP.F16.F32.PACK_AB R136, R29, R136 ;  /* 0x000000881d88723e */ /* 0x000fcc00000000ff */
[----:B------:R-:W1:Y:S01]  /*8cb0*/  MUFU.EX2 R138, R138 ;  /* 0x0000008a008a7308 */ /* 0x000e620000000800 */
[-CC-:B--2---:R-:W-:Y:S01]  /*8cc0*/  FFMA.FTZ R42, R55, R28.reuse, -R36.reuse ;  /* 0x0000001c372a7223 */ /* 0x184fe20000010824 */
[C---:B---3--:R-:W-:Y:S01]  /*8cd0*/  FADD.FTZ R54, R40.reuse, R5 ;  /* 0x0000000528367221 */ /* 0x048fe20000010000 */
[----:B------:R-:W-:Y:S01]  /*8ce0*/  FFMA.FTZ R36, R87, R28, -R36 ;  /* 0x0000001c57247223 */ /* 0x000fe20000010824 */
[----:B------:R-:W-:-:S04]  /*8cf0*/  F2FP.F16.F32.PACK_AB R137, R40, R137 ;  /* 0x000000892889723e */ /* 0x000fc800000000ff */
[----:B------:R-:W2:Y:S08]  /*8d00*/  MUFU.EX2 R139, R139 ;  /* 0x0000008b008b7308 */ /* 0x000eb00000000800 */
        /* <DEDUP_REMOVED lines=71> */
[----:B--2---:R-:W-:Y:S01]  /*9180*/  FADD.FTZ R0, R30, R5 ;  /* 0x000000051e007221 */ /* 0x004fe20000010000 */
[----:B------:R-:W-:-:S06]  /*9190*/  IMAD.MOV.U32 R5, RZ, RZ, R31 ;  /* 0x000000ffff057224 */ /* 0x000fcc00078e001f */
[----:B------:R-:W2:Y:S01]  /*91a0*/  MUFU.EX2 R83, R83 ;  /* 0x0000005300537308 */ /* 0x000ea20000000800 */
[----:B---3--:R-:W-:-:S07]  /*91b0*/  FADD.FTZ R4, R121, R4 ;  /* 0x0000000479047221 */ /* 0x008fce0000010000 */
[----:B------:R3:W4:Y:S01]  /*91c0*/  MUFU.EX2 R123, R3 ;  /* 0x00000003007b7308 */ /* 0x0007220000000800 */
[----:B-1----:R-:W-:-:S07]  /*91d0*/  F2FP.F16.F32.PACK_AB R120, R73, R30 ;  /* 0x0000001e4978723e */ /* 0x002fce00000000ff */
[----:B------:R-:W1:Y:S01]  /*91e0*/  MUFU.EX2 R77, R77 ;  /* 0x0000004d004d7308 */ /* 0x000e620000000800 */
[----:B---3--:R-:W-:Y:S01]  /*91f0*/  FADD.FTZ R3, R73, R0 ;  /* 0x0000000049037221 */ /* 0x008fe20000010000 */
[C---:B--2---:R-:W-:Y:S01]  /*9200*/  FADD.FTZ R4, R83.reuse, R4 ;  /* 0x0000000453047221 */ /* 0x044fe20000010000 */
[----:B------:R-:W-:Y:S02]  /*9210*/  F2FP.F16.F32.PACK_AB R121, R83, R121 ;  /* 0x000000795379723e */ /* 0x000fe400000000ff */
[----:B------:R-:W-:-:S03]  /*9220*/  FADD.FTZ R0, R32, R3 ;  /* 0x0000000320007221 */ /* 0x000fc60000010000 */
[----:B------:R-:W2:Y:S01]  /*9230*/  MUFU.EX2 R36, R36 ;  /* 0x0000002400247308 */ /* 0x000ea20000000800 */
[----:B----4-:R-:W-:Y:S01]  /*9240*/  FADD.FTZ R4, R123, R4 ;  /* 0x000000047b047221 */ /* 0x010fe20000010000 */
[C---:B-1----:R-:W-:Y:S01]  /*9250*/  FADD.FTZ R3, R77.reuse, R0 ;  /* 0x000000004d037221 */ /* 0x042fe20000010000 */
[----:B------:R-:W-:Y:S02]  /*9260*/  F2FP.F16.F32.PACK_AB R122, R77, R32 ;  /* 0x000000204d7a723e */ /* 0x000fe400000000ff */
[C---:B--2---:R-:W-:Y:S01]  /*9270*/  FADD.FTZ R0, R36.reuse, R4 ;  /* 0x0000000424007221 */ /* 0x044fe20000010000 */
[----:B------:R-:W-:Y:S02]  /*9280*/  F2FP.F16.F32.PACK_AB R123, R36, R123 ;  /* 0x0000007b247b723e */ /* 0x000fe400000000ff */
[----:B------:R-:W-:Y:S01]  /*9290*/  MOV R4, R7 ;  /* 0x0000000700047202 */ /* 0x000fe20000000f00 */
[----:B------:R-:W-:Y:S06]  /*92a0*/  @P2 BRA `(.L_x_12057) ;  /* 0xffffffd800e42947 */ /* 0x000fec000383ffff */
.L_x_12048:
[----:B------:R-:W-:Y:S06]  /*92b0*/  BAR.ARV 0x8, 0x1a0 ;  /* 0x0206800000007b1d */ /* 0x000fec0000002000 */
[----:B------:R-:W-:Y:S05]  /*92c0*/  @!P0 BRA `(.L_x_12058) ;  /* 0x0000000000048947 */ /* 0x000fea0003800000 */
[----:B------:R-:W-:Y:S01]  /*92d0*/  BPT.TRAP 0x1 ;  /* 0x000000040000795c */ /* 0x000fe20000300000 */
.L_x_12058:
[----:B------:R-:W-:Y:S01]  /*92e0*/  ULEA UR5, UR36, UR40, 0x3 ;  /* 0x0000002824057291 */ /* 0x000fe2000f8e183f */
[----:B------:R-:W-:-:S05]  /*92f0*/  IMAD.U32 R4, RZ, RZ, UR37 ;  /* 0x00000025ff047e24 */ /* 0x000fca000f8e00ff */
[----:B------:R-:W-:-:S04]  /*9300*/  SHF.L.U32 R4, R4, 0x1f, RZ ;  /* 0x0000001f04047819 */ /* 0x000fc800000006ff */
[----:B------:R1:W2:Y:S01]  /*9310*/  SYNCS.PHASECHK.TRANS64.TRYWAIT P2, [UR5+0x16850], R4 ;  /* 0x01685004ff0075a7 */ /* 0x0002a20008040145 */
[----:B------:R-:W-:Y:S05]  /*9320*/  @!P0 BRA `(.L_x_12059) ;  /* 0x0000000000048947 */ /* 0x000fea0003800000 */
[----:B------:R-:W-:Y:S01]  /*9330*/  BPT.TRAP 0x1 ;  /* 0x000000040000795c */ /* 0x000fe20000300000 */
.L_x_12059:
[----:B--2---:R-:W-:Y:S05]  /*9340*/  @P2 BRA `(.L_x_12060) ;  /* 0x0000000000082947 */ /* 0x004fea0003800000 */
[----:B------:R-:W2:Y:S02]  /*9350*/  SYNCS.PHASECHK.TRANS64.TRYWAIT P0, [UR5+0x16850], R4 ;  /* 0x01685004ff0075a7 */ /* 0x000ea40008000145 */
[----:B--2---:R-:W-:Y:S05]  /*9360*/  @!P0 BRA `(.L_x_12061) ;  /* 0x0000004000488947 */ /* 0x004fea0003800000 */
.L_x_12060:
[----:B------:R-:W-:Y:S01]  /*9370*/  UIADD3 UR40, UR40, 0x400, URZ ;  /* 0x0000040028287890 */ /* 0x000fe2000fffe03f */
[----:B------:R-:W-:Y:S01]  /*9380*/  WARPGROUP.ARRIVE ;  /* 0x00000000000079c5 */ /* 0x000fe20000000000 */
[----:B------:R-:W-:Y:S01]  /*9390*/  UMOV UR7, 0x40000040 ;  /* 0x4000004000077882 */ /* 0x000fe20000000000 */
[----:B-12---:R-:W1:Y:S01]  /*93a0*/  SHFL.BFLY PT, R4, R3, 0x2, 0x1f ;  /* 0x0c401f0003047f89 */ /* 0x006e6200000e0000 */
[----:B------:R-:W-:Y:S01]  /*93b0*/  USHF.R.U32.HI UR40, URZ, 0x4, UR40 ;  /* 0x000000043f287899 */ /* 0x000fe20008011628 */
[----:B------:R-:W-:Y:S01]  /*93c0*/  IMAD.MOV.U32 R14, RZ, RZ, RZ ;  /* 0x000000ffff0e7224 */ /* 0x000fe200078e00ff */
[----:B------:R-:W-:Y:S01]  /*93d0*/  UIADD3 UR39, UR39, 0x1, URZ ;  /* 0x0000000127277890 */ /* 0x000fe2000fffe03f */
[----:B------:R-:W2:Y:S01]  /*93e0*/  SHFL.BFLY PT, R5, R0, 0x2, 0x1f ;  /* 0x0c401f0000057f89 */ /* 0x000ea200000e0000 */
[----:B------:R-:W-:Y:S01]  /*93f0*/  ULOP3.LUT UR4, UR40, 0x3fff, URZ, 0xc0, !UPT ;  /* 0x00003fff28047892 */ /* 0x000fe2000f8ec03f */
[----:B------:R-:W-:-:S03]  /*9400*/  IMAD.MOV.U32 R15, RZ, RZ, -0x800000 ;  /* 0xff800000ff0f7424 */ /* 0x000fc600078e00ff */
        /* <DEDUP_REMOVED lines=9> */
[----:B------:R-:W-:Y:S01]  /*94a0*/  MOV R3, 0xff800000 ;  /* 0xff80000000037802 */ /* 0x000fe20000000f00 */
[----:B--2---:R-:W-:-:S03]  /*94b0*/  FADD.FTZ R6, R5, R0 ;  /* 0x0000000005067221 */ /* 0x004fc60000010000 */
[----:B------:R-:W1:Y:S04]  /*94c0*/  SHFL.BFLY PT, R5, R4, 0x1, 0x1f ;  /* 0x0c201f0004057f89 */ /* 0x000e6800000e0000 */
[----:B------:R-:W2:Y:S01]  /*94d0*/  SHFL.BFLY PT, R9, R6, 0x1, 0x1f ;  /* 0x0c201f0006097f89 */ /* 0x000ea200000e0000 */
[----:B-1----:R-:W-:Y:S01]  /*94e0*/  FADD.FTZ R10, R4, R5 ;  /* 0x00000005040a7221 */ /* 0x002fe20000010000 */
[----:B------:R-:W-:Y:S02]  /*94f0*/  IMAD.MOV.U32 R4, RZ, RZ, RZ ;  /* 0x000000ffff047224 */ /* 0x000fe400078e00ff */
[----:B--2---:R-:W-:Y:S02]  /*9500*/  FADD.FTZ R9, R6, R9 ;  /* 0x0000000906097221 */ /* 0x004fe40000010000 */
[----:B------:R-:W-:Y:S01]  /*9510*/  FSETP.NE.FTZ.AND P0, PT, R10, RZ, PT ;  /* 0x000000ff0a00720b */ /* 0x000fe20003f15000 */
[----:B------:R-:W-:-:S02]  /*9520*/  IMAD.U32 R6, RZ, RZ, UR5 ;  /* 0x00000005ff067e24 */ /* 0x000fc4000f8e00ff */
[----:B------:R-:W-:Y:S02]  /*9530*/  FSETP.NE.FTZ.AND P2, PT, R9, RZ, PT ;  /* 0x000000ff0900720b */ /* 0x000fe40003f55000 */
[----:B------:R-:W-:-:S08]  /*9540*/  @!P1 VIADD R6, R6, 0x16860 ;  /* 0x0001686006069836 */ /* 0x000fd00000000000 */
[----:B------:R-:W1:Y:S01]  /*9550*/  @P0 MUFU.LG2 R5, R10 ;  /* 0x0000000a00050308 */ /* 0x000e620000000c00 */
[C---:B------:R-:W-:Y:S02]  /*9560*/  @P0 FMUL.FTZ R0, R28.reuse, 0.69314718246459960938 ;  /* 0x3f3172181c000820 */ /* 0x040fe40000410000 */
[----:B------:R-:W-:-:S05]  /*9570*/  @P2 FMUL.FTZ R11, R28, 0.69314718246459960938 ;  /* 0x3f3172181c0b2820 */ /* 0x000fca0000410000 */
[----:B------:R-:W2:Y:S08]  /*9580*/  @P2 MUFU.LG2 R8, R9 ;  /* 0x0000000900082308 */ /* 0x000eb00000000c00 */
[----:B------:R-:W3:Y:S01]  /*9590*/  @P0 MUFU.RCP R14, R10 ;  /* 0x0000000a000e0308 */ /* 0x000ee20000001000 */
[----:B-1----:R-:W-:-:S04]  /*95a0*/  @P0 FMUL.FTZ R5, R5, 0.69314718246459960938 ;  /* 0x3f31721805050820 */ /* 0x002fc80000410000 */
[----:B------:R-:W-:Y:S01]  /*95b0*/  @P0 FFMA.FTZ R15, R0, R31, R5 ;  /* 0x0000001f000f0223 */ /* 0x000fe20000010005 */
[----:B------:R-:W-:Y:S02]  /*95c0*/  @!P1 PRMT R0, RZ, 0x654, R6 ;  /* 0x00000654ff009816 */ /* 0x000fe40000000006 */
[----:B------:R1:W4:Y:S01]  /*95d0*/  @P2 MUFU.RCP R4, R9 ;  /* 0x0000000900042308 */ /* 0x0003220000001000 */
[----:B------:R-:W-:Y:S02]  /*95e0*/  WARPGROUP.DEPBAR.LE gsb0, 0x0 ;  /* 0x00008000000079c5 */ /* 0x000fe40000010000 */
[----:B------:R-:W-:Y:S01]  /*95f0*/  WARPGROUP.ARRIVE ;  /* 0x00000000000079c5 */ /* 0x000fe20000000000 */
[----:B--2---:R-:W-:Y:S01]  /*9600*/  @P2 FMUL.FTZ R8, R8, 0.69314718246459960938 ;  /* 0x3f31721808082820 */ /* 0x004fe20000410000 */
[----:B------:R-:W-:-:S03]  /*9610*/  PLOP3.LUT P0, PT, PT, PT, PT, 0x8, 0x0 ;  /* 0x000000000000781c */ /* 0x000fc60003f0e170 */
[----:B------:R-:W-:Y:S01]  /*9620*/  @P2 FFMA.FTZ R3, R11, R7, R8 ;  /* 0x000000070b032223 */ /* 0x000fe20000010008 */
        /* <DEDUP_REMOVED lines=67> */
[----:B------:R-:W-:-:S07]  /*9a60*/  FMUL.FTZ R119, R119, R4 ;  /* 0x0000000477777220 */ /* 0x000fce0000410000 */
.L_x_12031:
        /* <DEDUP_REMOVED lines=11> */
[C---:B------:R-:W-:Y:S01]  /*9b20*/  LOP3.LUT R5, R22.reuse, 0x380, RZ, 0xc0, !PT ;  /* 0x0000038016057812 */ /* 0x040fe200078ec0ff */
[----:B------:R-:W-:Y:S01]  /*9b30*/  USHF.R.S32.HI UR5, URZ, 0x1f, UR43 ;  /* 0x0000001f3f057899 */ /* 0x000fe2000801142b */
[----:B------:R-:W-:Y:S02]  /*9b40*/  IADD3 R43, P3, R22, 0x20, RZ ;  /* 0x00000020162b7810 */ /* 0x000fe40007f7e0ff */
[-C--:B------:R-:W-:Y:S01]  /*9b50*/  LEA.HI R4, R45, R44.reuse, RZ, 0x7 ;  /* 0x0000002c2d047211 */ /* 0x080fe200078f38ff */
[----:B------:R-:W-:Y:S01]  /*9b60*/  ULDC.64 UR8, c[0x0][0xb70] ;  /* 0x0002dc0000087ab9 */ /* 0x000fe20000000a00 */
[----:B------:R-:W-:Y:S01]  /*9b70*/  SHF.R.U64 R5, R5, 0x3, RZ ;  /* 0x0000000305057819 */ /* 0x000fe200000012ff */
[----:B------:R-:W-:Y:S01]  /*9b80*/  UIMAD UR5, UR5, UR8, URZ ;  /* 0x00000008050572a4 */ /* 0x000fe2000f8e023f */
[----:B------:R-:W-:Y:S01]  /*9b90*/  LOP3.LUT R12, R43, 0x380, RZ, 0xc0, !PT ;  /* 0x000003802b0c7812 */ /* 0x000fe200078ec0ff */
[----:B------:R-:W-:Y:S01]  /*9ba0*/  UIMAD.WIDE.U32 UR6, UR43, UR8, URZ ;  /* 0x000000082b0672a5 */ /* 0x000fe2000f8e003f */
[----:B------:R-:W-:Y:S01]  /*9bb0*/  LOP3.LUT R49, R4, 0xffffff80, RZ, 0xc0, !PT ;  /* 0xffffff8004317812 */ /* 0x000fe200078ec0ff */
[----:B------:R-:W-:Y:S01]  /*9bc0*/  USHF.R.S32.HI UR8, URZ, 0x1f, UR44 ;  /* 0x0000001f3f087899 */ /* 0x000fe2000801142c */
[----:B------:R-:W-:Y:S01]  /*9bd0*/  LEA.HI R47, R45, R44, RZ, 0x5 ;  /* 0x0000002c2d2f7211 */ /* 0x000fe200078f28ff */
[----:B------:R-:W-:Y:S01]  /*9be0*/  UIMAD UR5, UR43, UR9, UR5 ;  /* 0x000000092b0572a4 */ /* 0x000fe2000f8e0205 */
[----:B------:R-:W-:Y:S01]  /*9bf0*/  LOP3.LUT R4, R5, R22, RZ, 0x3c, !PT ;  /* 0x0000001605047212 */ /* 0x000fe200078e3cff */
[----:B------:R-:W-:Y:S01]  /*9c00*/  IMAD.MOV.U32 R5, RZ, RZ, R23 ;  /* 0x000000ffff057224 */ /* 0x000fe200078e0017 */
[----:B------:R-:W-:Y:S01]  /*9c10*/  IADD3 R45, P2, R22, 0x40, RZ ;  /* 0x00000040162d7810 */ /* 0x000fe20007f5e0ff */
[----:B------:R-:W-:Y:S01]  /*9c20*/  IMAD.IADD R49, R44, 0x1, -R49 ;  /* 0x000000012c317824 */ /* 0x000fe200078e0a31 */
[----:B------:R-:W-:Y:S01]  /*9c30*/  SHF.R.U64 R12, R12, 0x3, RZ ;  /* 0x000000030c0c7819 */ /* 0x000fe200000012ff */
[----:B------:R-:W-:Y:S01]  /*9c40*/  UIADD3 UR5, UR7, UR5, URZ ;  /* 0x0000000507057290 */ /* 0x000fe2000fffe03f */
[----:B------:R-:W-:-:S02]  /*9c50*/  LOP3.LUT R44, R45, 0x380, RZ, 0xc0, !PT ;  /* 0x000003802d2c7812 */ /* 0x000fc400078ec0ff */
[----:B------:R-:W-:Y:S02]  /*9c60*/  LOP3.LUT R12, R12, R43, RZ, 0x3c, !PT ;  /* 0x0000002b0c0c7212 */ /* 0x000fe400078e3cff */
[----:B------:R-:W-:Y:S02]  /*9c70*/  MOV R43, R4 ;  /* 0x00000004002b7202 */ /* 0x000fe40000000f00 */
[----:B------:R-:W-:Y:S02]  /*9c80*/  F2FP.F16.F32.PACK_AB R5, R10, R11 ;  /* 0x0000000b0a05723e */ /* 0x000fe400000000ff */
[----:B------:R-:W-:Y:S02]  /*9c90*/  SHF.R.U64 R10, R44, 0x3, RZ ;  /* 0x000000032c0a7819 */ /* 0x000fe400000012ff */
[----:B------:R-:W-:Y:S02]  /*9ca0*/  IADD3 R48, P1, R22, 0x60, RZ ;  /* 0x0000006016307810 */ /* 0x000fe40007f3e0ff */
[----:B------:R-:W-:-:S02]  /*9cb0*/  LOP3.LUT R10, R10, R45, RZ, 0x3c, !PT ;  /* 0x0000002d0a0a7212 */ /* 0x000fc400078e3cff */
[----:B------:R-:W1:Y:S01]  /*9cc0*/  LDC.64 R44, c[0x0][0xb78] ;  /* 0x0002de00ff2c7b82 */ /* 0x000e620000000a00 */
[----:B------:R-:W-:Y:S02]  /*9cd0*/  LOP3.LUT R46, R48, 0x380, RZ, 0xc0, !PT ;  /* 0x00000380302e7812 */ /* 0x000fe400078ec0ff */
[----:B------:R-:W-:Y:S02]  /*9ce0*/  F2FP.F16.F32.PACK_AB R4, R13, R42 ;  /* 0x0000002a0d04723e */ /* 0x000fe400000000ff */
[----:B------:R-:W-:Y:S01]  /*9cf0*/  F2FP.F16.F32.PACK_AB R6, R6, R9 ;  /* 0x000000090606723e */ /* 0x000fe200000000ff */
[--C-:B------:R-:W-:Y:S01]  /*9d00*/  IMAD.X R9, RZ, RZ, R23.reuse, P1 ;  /* 0x000000ffff097224 */ /* 0x100fe200008e0617 */
[----:B------:R-:W-:Y:S02]  /*9d10*/  F2FP.F16.F32.PACK_AB R7, R7, R8 ;  /* 0x000000080707723e */ /* 0x000fe400000000ff */
[----:B------:R-:W-:Y:S02]  /*9d20*/  SHF.R.U64 R11, R46, 0x3, RZ ;  /* 0x000000032e0b7819 */ /* 0x000fe400000012ff */
[----:B------:R-:W-:Y:S01]  /*9d30*/  IADD3.X R13, RZ, R23, RZ, P3, !PT ;  /* 0x00000017ff0d7210 */ /* 0x000fe20001ffe4ff */
[----:B------:R2:W-:Y:S01]  /*9d40*/  STSM.16.M88.4 [R43], R4 ;  /* 0x000000042b007844 */ /* 0x0005e20000000200 */
[----:B------:R-:W-:Y:S01]  /*9d50*/  LOP3.LUT R8, R11, R48, RZ, 0x3c, !PT ;  /* 0x000000300b087212 */ /* 0x000fe200078e3cff */
[----:B------:R-:W-:Y:S01]  /*9d60*/  IMAD.X R11, RZ, RZ, R23, P2 ;  /* 0x000000ffff0b7224 */ /* 0x000fe200010e0617 */
[----:B------:R-:W-:-:S02]  /*9d70*/  MOV R12, R12 ;  /* 0x0000000c000c7202 */ /* 0x000fc40000000f00 */
[----:B------:R-:W-:Y:S02]  /*9d80*/  F2FP.F16.F32.PACK_AB R32, R32, R33 ;  /* 0x000000212020723e */ /* 0x000fe400000000ff */
[----:B------:R-:W-:Y:S02]  /*9d90*/  MOV R11, R10 ;  /* 0x0000000a000b7202 */ /* 0x000fe40000000f00 */
[----:B------:R-:W-:Y:S02]  /*9da0*/  F2FP.F16.F32.PACK_AB R33, R30, R31 ;  /* 0x0000001f1e21723e */ /* 0x000fe400000000ff */
[----:B------:R-:W-:Y:S02]  /*9db0*/  F2FP.F16.F32.PACK_AB R24, R24, R25 ;  /* 0x000000191818723e */ /* 0x000fe400000000ff */
[----:B------:R-:W-:Y:S01]  /*9dc0*/  MOV R10, R8 ;  /* 0x00000008000a7202 */ /* 0x000fe20000000f00 */
[----:B------:R-:W-:Y:S01]  /*9dd0*/  IMAD.U32 R9, RZ, RZ, UR7 ;  /* 0x00000007ff097e24 */ /* 0x000fe2000f8e00ff */
[----:B------:R-:W-:Y:S01]  /*9de0*/  F2FP.F16.F32.PACK_AB R25, R20, R21 ;  /* 0x000000151419723e */ /* 0x000fe200000000ff */
[----:B------:R-:W-:Y:S01]  /*9df0*/  IMAD.U32 R8, RZ, RZ, UR6 ;  /* 0x00000006ff087e24 */ /* 0x000fe2000f8e00ff */
[----:B--2---:R-:W-:Y:S01]  /*9e00*/  F2FP.F16.F32.PACK_AB R7, R34, R35 ;  /* 0x000000232207723e */ /* 0x004fe200000000ff */
[----:B-1----:R-:W-:Y:S01]  /*9e10*/  IMAD R34, R44, UR8, RZ ;  /* 0x000000082c227c24 */ /* 0x002fe2000f8e02ff */
[----:B------:R-:W-:Y:S01]  /*9e20*/  F2FP.F16.F32.PACK_AB R6, R36, R37 ;  /* 0x000000252406723e */ /* 0x000fe200000000ff */
[----:B------:R-:W-:Y:S01]  /*9e30*/  VIADD R37, R18, UR42 ;  /* 0x0000002a12257c36 */ /* 0x000fe20008000000 */
[----:B------:R-:W-:Y:S01]  /*9e40*/  F2FP.F16.F32.PACK_AB R4, R40, R41 ;  /* 0x000000292804723e */ /* 0x000fe200000000ff */
[----:B------:R-:W-:Y:S01]  /*9e50*/  IMAD R36, R45, UR44, R34 ;  /* 0x0000002c2d247c24 */ /* 0x000fe2000f8e0222 */
[----:B------:R-:W-:Y:S01]  /*9e60*/  F2FP.F16.F32.PACK_AB R5, R38, R39 ;  /* 0x000000272605723e */ /* 0x000fe200000000ff */
[----:B------:R-:W-:Y:S01]  /*9e70*/  VIADD R13, R37, 0x8 ;  /* 0x00000008250d7836 */ /* 0x000fe20000000000 */
[----:B------:R-:W-:Y:S01]  /*9e80*/  F2FP.F16.F32.PACK_AB R34, R28, R29 ;  /* 0x0000001d1c22723e */ /* 0x000fe200000000ff */
[----:B------:R-:W-:Y:S01]  /*9e90*/  ULDC.64 UR6, c[0x0][0xb40] ;  /* 0x0002d00000067ab9 */ /* 0x000fe20000000a00 */
[----:B------:R-:W-:Y:S01]  /*9ea0*/  F2FP.F16.F32.PACK_AB R35, R26, R27 ;  /* 0x0000001b1a23723e */ /* 0x000fe200000000ff */
[----:B------:R1:W-:Y:S01]  /*9eb0*/  STSM.16.M88.4 [R12], R4 ;  /* 0x000000040c007844 */ /* 0x0003e20000000200 */
[----:B------:R-:W-:-:S02]  /*9ec0*/  F2FP.F16.F32.PACK_AB R26, R14, R19 ;  /* 0x000000130e1a723e */ /* 0x000fc400000000ff */
[----:B------:R-:W-:Y:S01]  /*9ed0*/  F2FP.F16.F32.PACK_AB R27, R119, R0 ;  /* 0x00000000771b723e */ /* 0x000fe200000000ff */
[----:B------:R-:W-:Y:S01]  /*9ee0*/  STSM.16.M88.4 [R11], R32 ;  /* 0x000000200b007844 */ /* 0x000fe20000000200 */
[----:B------:R-:W-:Y:S01]  /*9ef0*/  MOV R9, UR5 ;  /* 0x0000000500097c02 */ /* 0x000fe20008000f00 */
[----:B------:R-:W-:Y:S01]  /*9f00*/  ULDC UR5, c[0x0][0xa88] ;  /* 0x0002a20000057ab9 */ /* 0x000fe20000000800 */
[----:B------:R-:W-:Y:S01]  /*9f10*/  SHF.R.S32.HI R47, RZ, 0x5, R47 ;  /* 0x00000005ff2f7819 */ /* 0x000fe2000001142f */
[----:B------:R-:W-:Y:S01]  /*9f20*/  STSM.16.M88.4 [R10], R24 ;  /* 0x000000180a007844 */ /* 0x000fe20000000200 */
[----:B------:R-:W-:Y:S01]  /*9f30*/  LOP3.LUT P0, RZ, R49, 0x3, RZ, 0xc0, !PT ;  /* 0x0000000331ff7812 */ /* 0x000fe2000780c0ff */
[----:B------:R-:W-:Y:S01]  /*9f40*/  IMAD.WIDE.U32 R8, R44, UR44, R8 ;  /* 0x0000002c2c087c25 */ /* 0x000fe2000f8e0008 */
[----:B------:R-:W-:Y:S01]  /*9f50*/  @!PT LDS RZ, [RZ] ;  /* 0x00000000fffff984 */ /* 0x000fe20000000800 */
[----:B------:R-:W-:Y:S01]  /*9f60*/  @!PT LDS RZ, [RZ] ;  /* 0x00000000fffff984 */ /* 0x000fe20000000800 */
[----:B------:R-:W-:Y:S01]  /*9f70*/  @!PT LDS RZ, [RZ] ;  /* 0x00000000fffff984 */ /* 0x000fe20000000800 */
[----:B------:R-:W-:Y:S01]  /*9f80*/  @!PT LDS RZ, [RZ] ;  /* 0x00000000fffff984 */ /* 0x000fe20000000800 */
[----:B------:R2:W-:Y:S06]  /*9f90*/  MEMBAR.ALL.CTA ;  /* 0x0000000000007992 */ /* 0x0005ec0000008000 */
[----:B--2---:R-:W2:Y:S02]  /*9fa0*/  FENCE.VIEW.ASYNC.S ;  /* 0x00000000000073c6 */ /* 0x004ea40000000000 */
[----:B--2---:R-:W-:Y:S06]  /*9fb0*/  BAR.ARV 0x1, 0x1a0 ;  /* 0x0046800000007b1d */ /* 0x004fec0000002000 */
[----:B------:R-:W-:Y:S01]  /*9fc0*/  ISETP.GE.OR P1, PT, R13, UR5, P0 ;  /* 0x000000050d007c0c */ /* 0x000fe20008726670 */
[----:B------:R-:W2:Y:S01]  /*9fd0*/  SHFL.IDX PT, R0, R47, RZ, 0x1f ;  /* 0x00001fff2f007589 */ /* 0x000ea200000e0000 */
[----:B------:R-:W-:-:S02]  /*9fe0*/  SHF.R.S32.HI R13, RZ, 0x1f, R37 ;  /* 0x0000001fff0d7819 */ /* 0x000fc40000011425 */
[C---:B-1----:R-:W-:Y:S02]  /*9ff0*/  IADD3 R5, P2, R37.reuse, R8, RZ ;  /* 0x0000000825057210 */ /* 0x042fe40007f5e0ff */
[----:B------:R-:W-:Y:S02]  /*a000*/  ISETP.GE.OR P0, PT, R37, UR5, P0 ;  /* 0x0000000525007c0c */ /* 0x000fe40008706670 */
[----:B------:R-:W-:Y:S02]  /*a010*/  IADD3.X R8, R13, R9, R36, P2, !PT ;  /* 0x000000090d087210 */ /* 0x000fe400017fe424 */
[----:B------:R-:W-:-:S04]  /*a020*/  LEA R4, P2, R5, UR6, 0x2 ;  /* 0x0000000605047c11 */ /* 0x000fc8000f8410ff */
[----:B------:R-:W-:-:S05]  /*a030*/  LEA.HI.X R5, R5, UR7, R8, 0x2, P2 ;  /* 0x0000000705057c11 */ /* 0x000fca00090f1408 */
[----:B------:R1:W-:Y:S04]  /*a040*/  @!P1 STG.E desc[UR48][R4.64+0x20], R3 ;  /* 0x0000200304009986 */ /* 0x0003e8000c101930 */
[----:B------:R1:W-:Y:S01]  /*a050*/  @!P0 STG.E desc[UR48][R4.64], R15 ;  /* 0x0000000f04008986 */ /* 0x0003e2000c101930 */
[----:B--2---:R-:W-:-:S13]  /*a060*/  ISETP.NE.AND P0, PT, R0, 0xb, PT ;  /* 0x0000000b0000780c */ /* 0x004fda0003f05270 */
[----:B-1----:R-:W-:Y:S05]  /*a070*/  @P0 BRA `(.L_x_12063) ;  /* 0x0000000800280947 */ /* 0x002fea0003800000 */
        /* <DEDUP_REMOVED lines=15> */
.L_x_12065:
[----:B------:R-:W-:Y:S05]  /*a170*/  BSYNC B0 ;  /* 0x0000000000007941 */ /* 0x000fea0003800000 */
.L_x_12064:
[----:B------:R-:W-:Y:S05]  /*a180*/  BRA `(.L_x_12063) ;  /* 0x0000000400e47947 */ /* 0x000fea0003800000 */
.L_x_12062:
        /* <DEDUP_REMOVED lines=31> */
[----:B------:R-:W-:-:S05]  /*a380*/  IMAD.WIDE.U32 R4, R20, UR44, R4 ;  /* 0x0000002c14047c25 */ /* 0x000fca000f8e0004 */
[----:B------:R-:W-:Y:S02]  /*a390*/  IADD3 R3, R5, R3, RZ ;  /* 0x0000000305037210 */ /* 0x000fe40007ffe0ff */
[----:B------:R-:W-:-:S04]  /*a3a0*/  LEA R6, P0, R4, UR8, 0x2 ;  /* 0x0000000804067c11 */ /* 0x000fc8000f8010ff */
[----:B------:R-:W-:Y:S01]  /*a3b0*/  LEA.HI.X R7, R4, UR9, R3, 0x2, P0 ;  /* 0x0000000904077c11 */ /* 0x000fe200080f1403 */
[----:B------:R-:W-:-:S05]  /*a3c0*/  IMAD.MOV.U32 R3, RZ, RZ, -0x800000 ;  /* 0xff800000ff037424 */ /* 0x000fca00078e00ff */
[----:B------:R1:W-:Y:S03]  /*a3d0*/  STG.E desc[UR48][R6.64], R3 ;  /* 0x0000000306007986 */ /* 0x0003e6000c101930 */
.L_x_12067:
[----:B------:R-:W-:Y:S05]  /*a3e0*/  BSYNC B0 ;  /* 0x0000000000007941 */ /* 0x000fea0003800000 */
.L_x_12066:
[----:B------:R-:W-:Y:S01]  /*a3f0*/  ULOP3.LUT UR47, URZ, UR47, URZ, 0x33, !UPT ;  /* 0x0000002f3f2f7292 */ /* 0x000fe2000f8e333f */
[----:B-1----:R-:W-:Y:S01]  /*a400*/  IMAD R3, R13, UR43, R10 ;  /* 0x0000002b0d037c24 */ /* 0x002fe2000f8e020a */
[----:B------:R-:W-:Y:S01]  /*a410*/  SHF.R.S32.HI R4, RZ, 0x3, R19 ;  /* 0x00000003ff047819 */ /* 0x000fe20000011413 */
[----:B------:R-:W-:Y:S01]  /*a420*/  IMAD.WIDE.U32 R6, R12, UR43, R8 ;  /* 0x0000002b0c067c25 */ /* 0x000fe2000f8e0008 */
[----:B---3--:R-:W-:Y:S01]  /*a430*/  ISETP.GE.AND P0, PT, R8, R25, PT ;  /* 0x000000190800720c */ /* 0x008fe20003f06270 */
[----:B------:R-:W-:Y:S01]  /*a440*/  BSSY B0, `(.L_x_12068) ;  /* 0x000001d000007945 */ /* 0x000fe20003800000 */
[----:B------:R-:W-:Y:S01]  /*a450*/  IADD3 R5, R4, 0x90, RZ ;  /* 0x0000009004057810 */ /* 0x000fe20007ffe0ff */
[----:B--2---:R-:W-:Y:S02]  /*a460*/  VIADD R11, R11, UR47 ;  /* 0x0000002f0b0b7c36 */ /* 0x004fe40008000000 */
[----:B------:R-:W-:Y:S02]  /*a470*/  IMAD.IADD R7, R7, 0x1, R3 ;  /* 0x0000000107077824 */ /* 0x000fe400078e0203 */
[----:B------:R-:W-:-:S02]  /*a480*/  IMAD R8, R11, -0xc0, R24 ;  /* 0xffffff400b087824 */ /* 0x000fc400078e0218 */
[C---:B------:R-:W-:Y:S02]  /*a490*/  VIADD R0, R4.reuse, 0x30 ;  /* 0x0000003004007836 */ /* 0x040fe40000000000 */
[----:B------:R-:W-:Y:S01]  /*a4a0*/  VIADD R3, R4, 0x60 ;  /* 0x0000006004037836 */ /* 0x000fe20000000000 */
[-C--:B------:R-:W-:Y:S02]  /*a4b0*/  ISETP.GE.OR P3, PT, R5, R8.reuse, P0 ;  /* 0x000000080500720c */ /* 0x080fe40000766670 */
[-C--:B------:R-:W-:Y:S01]  /*a4c0*/  ISETP.GE.OR P1, PT, R0, R8.reuse, P0 ;  /* 0x000000080000720c */ /* 0x080fe20000726670 */
[----:B----4-:R-:W-:Y:S01]  /*a4d0*/  IMAD R0, R14, UR6, RZ ;  /* 0x000000060e007c24 */ /* 0x010fe2000f8e02ff */
[-C--:B------:R-:W-:Y:S02]  /*a4e0*/  ISETP.GE.OR P2, PT, R3, R8.reuse, P0 ;  /* 0x000000080300720c */ /* 0x080fe40000746670 */
[----:B------:R-:W-:Y:S01]  /*a4f0*/  ISETP.GE.OR P0, PT, R4, R8, P0 ;  /* 0x000000080400720c */ /* 0x000fe20000706670 */
[----:B------:R-:W-:Y:S01]  /*a500*/  IMAD R3, R15, UR44, R0 ;  /* 0x0000002c0f037c24 */ /* 0x000fe2000f8e0200 */
[----:B------:R-:W-:Y:S01]  /*a510*/  SHF.R.S32.HI R5, RZ, 0x1f, R4 ;  /* 0x0000001fff057819 */ /* 0x000fe20000011404 */
[----:B------:R-:W-:-:S04]  /*a520*/  IMAD.WIDE.U32 R8, R14, UR44, R6 ;  /* 0x0000002c0e087c25 */ /* 0x000fc8000f8e0006 */
[----:B------:R-:W-:-:S04]  /*a530*/  IMAD.WIDE R6, R11, 0xc0, R4 ;  /* 0x000000c00b067825 */ /* 0x000fc800078e0204 */
[----:B------:R-:W-:Y:S02]  /*a540*/  IMAD.IADD R11, R9, 0x1, R3 ;  /* 0x00000001090b7824 */ /* 0x000fe400078e0203 */
        /* <DEDUP_REMOVED lines=12> */
.L_x_12069:
[----:B------:R-:W-:Y:S05]  /*a610*/  BSYNC B0 ;  /* 0x0000000000007941 */ /* 0x000fea0003800000 */
.L_x_12068:
        /* <DEDUP_REMOVED lines=15> */
.L_x_12071:
[----:B------:R-:W-:Y:S05]  /*a710*/  BSYNC B0 ;  /* 0x0000000000007941 */ /* 0x000fea0003800000 */
.L_x_12070:
        /* <DEDUP_REMOVED lines=11> */
[----:B-12---:R-:W-:Y:S02]  /*a7d0*/  LEA R12, P0, R4, UR6, 0x1 ;  /* 0x00000006040c7c11 */ /* 0x006fe4000f8008ff */
[----:B------:R-:W-:-:S04]  /*a7e0*/  IADD3 R3, R5, R3, RZ ;  /* 0x0000000305037210 */ /* 0x000fc80007ffe0ff */
[----:B------:R-:W-:-:S05]  /*a7f0*/  LEA.HI.X R13, R4, UR7, R3, 0x1, P0 ;  /* 0x00000007040d7c11 */ /* 0x000fca00080f0c03 */
[----:B------:R3:W-:Y:S02]  /*a800*/  STG.E.128 desc[UR48][R12.64], RZ ;  /* 0x000000ff0c007986 */ /* 0x0007e4000c101d30 */
.L_x_12073:
[----:B------:R-:W-:Y:S05]  /*a810*/  BSYNC B0 ;  /* 0x0000000000007941 */ /* 0x000fea0003800000 */
.L_x_12072:
        /* <DEDUP_REMOVED lines=15> */
.L_x_12074:
[----:B------:R-:W-:Y:S05]  /*a910*/  BSYNC B0 ;  /* 0x0000000000007941 */ /* 0x000fea0003800000 */
.L_x_12063:
[----:B------:R-:W5:Y:S02]  /*a920*/  LDC R0, c[0x0][0xda8] ;  /* 0x00036a00ff007b82 */ /* 0x000f640000000800 */
[----:B-----5:R-:W-:-:S13]  /*a930*/  ISETP.LE.AND P0, PT, R0, UR4, PT ;  /* 0x0000000400007c0c */ /* 0x020fda000bf03270 */
[----:B------:R-:W-:Y:S05]  /*a940*/  @!P0 BRA `(.L_x_12075) ;  /* 0xffffff6400048947 */ /* 0x000fea000383ffff */
[----:B------:R-:W-:Y:S05]  /*a950*/  EXIT ;  /* 0x000000000000794d */ /* 0x000fea0003800000 */
.L_x_12027:
        /* <DEDUP_REMOVED lines=8> */
[----:B------:R-:W-:Y:S01]  /*a9e0*/  IMAD.MOV.U32 R19, RZ, RZ, 0x1 ;  /* 0x00000001ff137424 */ /* 0x000fe200078e00ff */
[----:B------:R-:W-:-:S05]  /*a9f0*/  MOV R18, RZ ;  /* 0x000000ff00127202 */ /* 0x000fca0000000f00 */
[----:B------:R-:W1:Y:S02]  /*aa00*/  LDC R0, c[0x0][0xda8] ;  /* 0x00036a00ff007b82 */ /* 0x000e640000000800 */
[----:B-1----:R-:W-:-:S13]  /*aa10*/  ISETP.LE.AND P0, PT, R0, UR4, PT ;  /* 0x0000000400007c0c */ /* 0x002fda000bf03270 */
[----:B------:R-:W-:Y:S05]  /*aa20*/  @P0 BRA `(.L_x_12076) ;  /* 0x0000002400480947 */ /* 0x000fea0003800000 */
[----:B------:R-:W-:Y:S01]  /*aa30*/  LOP3.LUT R23, R2, 0x1f, RZ, 0xc0, !PT ;  /* 0x0000001f02177812 */ /* 0x000fe200078ec0ff */
[----:B------:R-:W-:Y:S01]  /*aa40*/  IMAD.U32 R22, RZ, RZ, UR4 ;  /* 0x00000004ff167e24 */ /* 0x000fe2000f8e00ff */
[----:B------:R-:W-:Y:S01]  /*aa50*/  ULDC UR46, c[0x0][0xc] ;  /* 0x00000300002e7ab9 */ /* 0x000fe20000000800 */
[----:B------:R-:W-:Y:S01]  /*aa60*/  IMAD.MOV.U32 R18, RZ, RZ, RZ ;  /* 0x000000ffff127224 */ /* 0x000fe200078e00ff */
[----:B------:R-:W-:Y:S01]  /*aa70*/  ULDC.64 UR50, c[0x0][0x198] ;  /* 0x0000660000327ab9 */ /* 0x000fe20000000a00 */
[----:B------:R-:W-:Y:S01]  /*aa80*/  IMAD.MOV.U32 R19, RZ, RZ, 0x1 ;  /* 0x00000001ff137424 */ /* 0x000fe200078e00ff */
[----:B------:R-:W-:-:S06]  /*aa90*/  UMOV UR47, URZ ;  /* 0x0000003f002f7c82 */ /* 0x000fcc0008000000 */
.L_x_12124:
        /* <DEDUP_REMOVED lines=21> */
.L_x_12077:
[----:B------:R-:W-:Y:S01]  /*abf0*/  ULDC UR9, c[0x0][0xdc4] ;  /* 0x0003710000097ab9 */ /* 0x000fe20000000800 */
[----:B------:R-:W-:Y:S01]  /*ac00*/  UMOV UR7, UR8 ;  /* 0x0000000800077c82 */ /* 0x000fe20008000000 */
[----:B------:R-:W-:-:S11]  /*ac10*/  UISETP.NE.AND UP0, UPT, UR9, 0x1, UPT ;  /* 0x000000010900788c */ /* 0x000fd6000bf05270 */
[----:B------:R-:W-:Y:S02]  /*ac20*/  @UP0 ULDC.64 UR10, c[0x0][0xdc8] ;  /* 0x00037200000a0ab9 */ /* 0x000fe40000000a00 */
[----:B------:R-:W-:-:S04]  /*ac30*/  UIMAD.WIDE.U32 UR4, UR8, UR10, URZ ;  /* 0x0000000a080472a5 */ /* 0x000fc8000f8e003f */
[----:B------:R-:W-:-:S04]  /*ac40*/  @UP0 USHF.R.U32.HI UR7, URZ, UR11, UR5 ;  /* 0x0000000b3f070299 */ /* 0x000fc80008011605 */
[----:B------:R-:W-:-:S12]  /*ac50*/  UIMAD UR4, UR7, UR9, URZ ;  /* 0x00000009070472a4 */ /* 0x000fd8000f8e023f */
.L_x_12078:
[----:B------:R-:W-:Y:S01]  /*ac60*/  ULOP3.LUT UR5, URZ, UR7, URZ, 0x33, !UPT ;  /* 0x000000073f057292 */ /* 0x000fe2000f8e333f */
[----:B------:R-:W-:Y:S01]  /*ac70*/  BSSY B6, `(.L_x_12079) ;  /* 0x000021e000067945 */ /* 0x000fe20003800000 */
[----:B------:R-:W-:Y:S01]  /*ac80*/  ULDC.64 UR10, c[0x0][0x3f8] ;  /* 0x0000fe00000a7ab9 */ /* 0x000fe20000000a00 */
[----:B------:R-:W-:Y:S01]  /*ac90*/  ULDC UR7, c[0x0][0xdac] ;  /* 0x00036b0000077ab9 */ /* 0x000fe20000000800 */
[----:B------:R-:W-:Y:S02]  /*aca0*/  UISETP.NE.U32.AND UP0, UPT, UR10, URZ, UPT ;  /* 0x0000003f0a00728c */ /* 0x000fe4000bf05070 */
[----:B------:R-:W-:Y:S02]  /*acb0*/  UIADD3 UR5, UR5, UR7, URZ ;  /* 0x0000000705057290 */ /* 0x000fe4000fffe03f */
[----:B------:R-:W-:Y:S02]  /*acc0*/  UISETP.NE.AND.EX UP0, UPT, UR11, URZ, UPT, UP0 ;  /* 0x0000003f0b00728c */ /* 0x000fe4000bf05300 */
[----:B------:R-:W-:Y:S01]  /*acd0*/  UIMAD UR41, UR5, 0xc0, URZ ;  /* 0x000000c0052978a4 */ /* 0x000fe2000f8e023f */
        /* <DEDUP_REMOVED lines=45> */
.L_x_12080:
        /* <DEDUP_REMOVED lines=23> */
.L_x_12082:
        /* <DEDUP_REMOVED lines=20> */
.L_x_12084:
[----:B------:R1:W2:Y:S01]  /*b260*/  LDC.64 R2, c[0x4][R24] ;  /* 0x0100000018027b82 */ /* 0x0002a20000000a00 */
[----:B------:R-:W-:Y:S01]  /*b270*/  ULDC.64 UR4, c[0x4][0x1b8] ;  /* 0x01006e0000047ab9 */ /* 0x000fe20000000a00 */
[----:B------:R-:W-:Y:S01]  /*b280*/  ULDC.64 UR6, c[0x4][0x1c0] ;  /* 0x0100700000067ab9 */ /* 0x000fe20000000a00 */
[----:B------:R-:W-:Y:S01]  /*b290*/  IMAD.U32 R4, RZ, RZ, UR4 ;  /* 0x00000004ff047e24 */ /* 0x000fe2000f8e00ff */
        /* <DEDUP_REMOVED lines=11> */
.L_x_12083:
        /* <DEDUP_REMOVED lines=10> */
[----:B------:R-:W-:Y:S01]  /*b3f0*/  IMAD.U32 R7, RZ, RZ, UR45 ;  /* 0x0000002dff077e24 */ /* 0x000fe2000f8e00ff */
[----:B------:R-:W-:Y:S01]  /*b400*/  UMOV UR40, URZ ;  /* 0x0000003f00287c82 */ /* 0x000fe20008000000 */
[----:B------:R-:W-:-:S03]  /*b410*/  UMOV UR6, 0xffffffff ;  /* 0xffffffff00067882 */ /* 0x000fc60000000000 */
[----:B------:R-:W-:-:S07]  /*b420*/  IADD3 R7, R7, -0x1, RZ ;  /* 0xffffffff07077810 */ /* 0x000fce0007ffe0ff */
        /* <DEDUP_REMOVED lines=15> */
.L_x_12136:
[----:B------:R-:W-:Y:S01]  /*b520*/  UMOV UR4, 0xffffffff ;  /* 0xffffffff00047882 */ /* 0x000fe20000000000 */
[----:B------:R-:W-:Y:S02]  /*b530*/  SHF.R.S32.HI R8, RZ, 0x1f, R0 ;  /* 0x0000001fff087819 */ /* 0x000fe40000011400 */
[----:B------:R-:W-:Y:S05]  /*b540*/  BRA.DIV UR4, `(.L_x_12086) ;  /* 0x0000002204087947 */ /* 0x000fea000b800000 */
[----:B------:R-:W-:-:S13]  /*b550*/  ELECT P0, URZ, PT ;  /* 0x00000000003f782f */ /* 0x000fda0003800000 */
.L_x_12139:
        /* <DEDUP_REMOVED lines=23> */
.L_x_12088:
[----:B------:R-:W2:Y:S01]  /*b6d0*/  SYNCS.PHASECHK.TRANS64.TRYWAIT P4, [R13+URZ+0x16840], R12 ;  /* 0x0168400c0d0075a7 */ /* 0x000ea2000808017f */
[----:B------:R-:W-:Y:S01]  /*b6e0*/  ISETP.NE.AND P3, PT, R17, RZ, PT ;  /* 0x000000ff1100720c */ /* 0x000fe20003f65270 */
[----:B--2---:R-:W-:-:S12]  /*b6f0*/  @!P4 BRA `(.L_x_12089) ;  /* 0x0000001c00c0c947 */ /* 0x004fd80003800000 */
.L_x_12140:
[----:B------:R-:W-:Y:S05]  /*b700*/  @P3 BRA `(.L_x_12090) ;  /* 0x0000000000143947 */ /* 0x000fea0003800000 */
[----:B------:R-:W-:Y:S02]  /*b710*/  ISETP.NE.AND P3, PT, R23, RZ, PT ;  /* 0x000000ff1700720c */ /* 0x000fe40003f65270 */
[----:B-1----:R-:W-:-:S04]  /*b720*/  MOV R4, 0x4000 ;  /* 0x0000400000047802 */ /* 0x002fc80000000f00 */
[----:B------:R3:W-:Y:S07]  /*b730*/  SYNCS.ARRIVE.TRANS64 RZ, [R13+URZ+0x16830], R4 ;  /* 0x016830040dff79a7 */ /* 0x0007ee000800003f */
[----:B------:R-:W-:Y:S05]  /*b740*/  @!P3 BRA `(.L_x_12090) ;  /* 0x000000000004b947 */ /* 0x000fea0003800000 */
[----:B------:R-:W-:Y:S01]  /*b750*/  BPT.TRAP 0x1 ;  /* 0x000000040000795c */ /* 0x000fe20000300000 */
.L_x_12090:
        /* <DEDUP_REMOVED lines=16> */
.L_x_12087:
        /* <DEDUP_REMOVED lines=24> */
.L_x_12141:
[----:B------:R-:W-:-:S06]  /*b9e0*/  UISETP.GE.AND UP0, UPT, UR45, 0x2, UPT ;  /* 0x000000022d00788c */ /* 0x000fcc000bf06270 */
[----:B------:R-:W-:-:S13]  /*b9f0*/  PLOP3.LUT P3, PT, PT, PT, UP0, 0x80, 0x0 ;  /* 0x000000000000781c */ /* 0x000fda0003f6f008 */
[----:B------:R-:W-:Y:S05]  /*ba00*/  @!P3 BRA `(.L_x_12092) ;  /* 0x000000100044b947 */ /* 0x000fea0003800000 */
[----:B------:R-:W-:Y:S02]  /*ba10*/  ULOP3.LUT UR4, UR45, 0x1, URZ, 0xc0, !UPT ;  /* 0x000000012d047892 */ /* 0x000fe4000f8ec03f */
[----:B------:R-:W-:Y:S02]  /*ba20*/  UIADD3 UR44, UR45, -0x2, URZ ;  /* 0xfffffffe2d2c7890 */ /* 0x000fe4000fffe03f */
[----:B------:R-:W-:Y:S01]  /*ba30*/  UISETP.NE.U32.AND UP0, UPT, UR4, 0x1, UPT ;  /* 0x000000010400788c */ /* 0x000fe2000bf05070 */
[----:B------:R-:W-:-:S03]  /*ba40*/  ULDC.64 UR36, c[0x0][0x408] ;  /* 0x0001020000247ab9 */ /* 0x000fc60000000a00 */
[----:B------:R-:W-:Y:S02]  /*ba50*/  IMAD.U32 R11, RZ, RZ, UR44 ;  /* 0x0000002cff0b7e24 */ /* 0x000fe4000f8e00ff */
[----:B------:R-:W-:-:S13]  /*ba60*/  PLOP3.LUT P3, PT, PT, PT, UP0, 0x80, 0x0 ;  /* 0x000000000000781c */ /* 0x000fda0003f6f008 */
[----:B------:R-:W-:Y:S05]  /*ba70*/  @!P3 BRA `(.L_x_12093) ;  /* 0x00000004006cb947 */ /* 0x000fea0003800000 */
[----:B------:R-:W-:Y:S01]  /*ba80*/  VIADD R10, R18, 0x1 ;  /* 0x00000001120a7836 */ /* 0x000fe20000000000 */
[----:B------:R-:W-:Y:S04]  /*ba90*/  BSSY B0, `(.L_x_12094) ;  /* 0x0000055000007945 */ /* 0x000fe80003800000 */
[----:B------:R-:W-:-:S04]  /*baa0*/  ISETP.NE.AND P3, PT, R10, 0x2, PT ;  /* 0x000000020a00780c */ /* 0x000fc80003f65270 */
[----:B-1----:R-:W-:Y:S02]  /*bab0*/  SEL R4, RZ, 0x1, P3 ;  /* 0x00000001ff047807 */ /* 0x002fe40001800000 */
[----:B------:R-:W-:Y:S02]  /*bac0*/  SEL R10, R10, RZ, P3 ;  /* 0x000000ff0a0a7207 */ /* 0x000fe40001800000 */
[----:B------:R-:W-:Y:S01]  /*bad0*/  LOP3.LUT R11, R19, R4, RZ, 0x3c, !PT ;  /* 0x00000004130b7212 */ /* 0x000fe200078e3cff */
[----:B------:R-:W-:Y:S06]  /*bae0*/  @!P0 BRA `(.L_x_12095) ;  /* 0x00000004003c8947 */ /* 0x000fec0003800000 */
[----:B------:R-:W-:Y:S01]  /*baf0*/  IMAD.MOV.U32 R4, RZ, RZ, R9 ;  /* 0x000000ffff047224 */ /* 0x000fe200078e0009 */
[----:B------:R-:W-:Y:S01]  /*bb00*/  MOV R5, UR44 ;  /* 0x0000002c00057c02 */ /* 0x000fe20008000f00 */
[----:B------:R-:W-:Y:S06]  /*bb10*/  @!P1 BRA `(.L_x_12096) ;  /* 0x0000000000509947 */ /* 0x000fec0003800000 */
[----:B------:R-:W-:Y:S01]  /*bb20*/  ULDC UR7, c[0x0][0x41c] ;  /* 0x0001070000077ab9 */ /* 0x000fe20000000800 */
[----:B------:R-:W-:Y:S01]  /*bb30*/  UMOV UR6, UR44 ;  /* 0x0000002c00067c82 */ /* 0x000fe20008000000 */
[----:B------:R-:W-:-:S11]  /*bb40*/  UISETP.NE.AND UP0, UPT, UR7, 0x1, UPT ;  /* 0x000000010700788c */ /* 0x000fd6000bf05270 */
[----:B------:R-:W-:Y:S02]  /*bb50*/  @UP0 ULDC.64 UR8, c[0x0][0x420] ;  /* 0x0001080000080ab9 */ /* 0x000fe40000000a00 */
[----:B------:R-:W-:-:S04]  /*bb60*/  UIMAD.WIDE.U32 UR4, UR44, UR8, URZ ;  /* 0x000000082c0472a5 */ /* 0x000fc8000f8e003f */
[----:B------:R-:W-:-:S04]  /*bb70*/  @UP0 USHF.R.U32.HI UR6, URZ, UR9, UR5 ;  /* 0x000000093f060299 */ /* 0x000fc80008011605 */
[----:B------:R-:W-:Y:S02]  /*bb80*/  USHF.R.S32.HI UR4, URZ, 0x1f, UR6 ;  /* 0x0000001f3f047899 */ /* 0x000fe40008011406 */
[----:B------:R-:W-:-:S04]  /*bb90*/  IMAD.U32 R4, RZ, RZ, UR6 ;  /* 0x00000006ff047e24 */ /* 0x000fc8000f8e00ff */
[----:B------:R-:W-:Y:S01]  /*bba0*/  IMAD.U32 R5, RZ, RZ, UR4 ;  /* 0x00000004ff057e24 */ /* 0x000fe2000f8e00ff */
[----:B------:R-:W-:Y:S02]  /*bbb0*/  ULDC.64 UR4, c[0x0][0x408] ;  /* 0x0001020000047ab9 */ /* 0x000fe40000000a00 */
[----:B--2---:R-:W-:Y:S02]  /*bbc0*/  IMAD R13, R8, UR4, RZ ;  /* 0x00000004080d7c24 */ /* 0x004fe4000f8e02ff */
[----:B------:R-:W-:-:S04]  /*bbd0*/  IMAD.WIDE.U32 R4, R0, UR4, R4 ;  /* 0x0000000400047c25 */ /* 0x000fc8000f8e0004 */
[----:B------:R-:W-:Y:S01]  /*bbe0*/  IMAD R13, R0, UR5, R13 ;  /* 0x00000005000d7c24 */ /* 0x000fe2000f8e020d */
[----:B------:R-:W-:-:S03]  /*bbf0*/  LEA R2, P3, R4, R2, 0x2 ;  /* 0x0000000204027211 */ /* 0x000fc600078610ff */
[----:B------:R-:W-:-:S05]  /*bc00*/  IMAD.IADD R5, R13, 0x1, R5 ;  /* 0x000000010d057824 */ /* 0x000fca00078e0205 */
[----:B------:R-:W-:-:S05]  /*bc10*/  LEA.HI.X R3, R4, R3, R5, 0x2, P3 ;  /* 0x0000000304037211 */ /* 0x000fca00018f1405 */
[----:B------:R1:W5:Y:S01]  /*bc20*/  LDG.E R4, desc[UR48][R2.64] ;  /* 0x0000003002047981 */ /* 0x000362000c1e1900 */
[----:B------:R-:W-:-:S04]  /*bc30*/  UIADD3 UR4, -UR6, URZ, URZ ;  /* 0x0000003f06047290 */ /* 0x000fc8000fffe13f */
[----:B------:R-:W-:-:S06]  /*bc40*/  UIMAD UR4, UR7, UR4, UR44 ;  /* 0x00000004070472a4 */ /* 0x000fcc000f8e022c */
[----:B-1----:R-:W-:-:S07]  /*bc50*/  IMAD.U32 R5, RZ, RZ, UR4 ;  /* 0x00000004ff057e24 */ /* 0x002fce000f8e00ff */
.L_x_12096:
[----:B------:R-:W-:Y:S02]  /*bc60*/  LEA R3, R10, UR39, 0x3 ;  /* 0x000000270a037c11 */ /* 0x000fe4000f8e18ff */
[----:B------:R-:W-:Y:S02]  /*bc70*/  SHF.L.U32 R2, R11, 0x1f, RZ ;  /* 0x0000001f0b027819 */ /* 0x000fe400000006ff */
[----:B------:R-:W-:Y:S02]  /*bc80*/  ISETP.NE.AND P3, PT, R17, RZ, PT ;  /* 0x000000ff1100720c */ /* 0x000fe40003f65270 */
[----:B------:R-:W1:Y:S02]  /*bc90*/  SYNCS.PHASECHK.TRANS64.TRYWAIT P4, [R3+URZ+0x16840], R2 ;  /* 0x01684002030075a7 */ /* 0x000e64000808017f */
[----:B-1----:R-:W-:Y:S09]  /*bca0*/  @!P4 BRA `(.L_x_12097) ;  /* 0x000000180080c947 */ /* 0x002ff20003800000 */
.L_x_12142:
[----:B------:R-:W-:Y:S05]  /*bcb0*/  @P3 BRA `(.L_x_12098) ;  /* 0x0000000000143947 */ /* 0x000fea0003800000 */
[----:B------:R-:W-:Y:S01]  /*bcc0*/  ISETP.NE.AND P4, PT, R23, RZ, PT ;  /* 0x000000ff1700720c */ /* 0x000fe20003f85270 */
[----:B-1----:R-:W-:-:S04]  /*bcd0*/  IMAD.MOV.U32 R2, RZ, RZ, 0x4000 ;  /* 0x00004000ff027424 */ /* 0x002fc800078e00ff */
[----:B------:R3:W-:Y:S08]  /*bce0*/  SYNCS.ARRIVE.TRANS64 RZ, [R3+URZ+0x16830], R2 ;  /* 0x0168300203ff79a7 */ /* 0x0007f0000800003f */
[----:B------:R-:W-:Y:S05]  /*bcf0*/  @!P4 BRA `(.L_x_12098) ;  /* 0x000000000004c947 */ /* 0x000fea0003800000 */
[----:B------:R-:W-:Y:S01]  /*bd00*/  BPT.TRAP 0x1 ;  /* 0x000000040000795c */ /* 0x000fe20000300000 */
.L_x_12098:
        /* <DEDUP_REMOVED lines=10> */
[----:B-1-3--:R-:W-:Y:S01]  /*bdb0*/  SHF.L.U32 R3, R19, 0x1f, RZ ;  /* 0x0000001f13037819 */ /* 0x00afe200000006ff */
[----:B------:R-:W-:Y:S01]  /*bdc0*/  UMOV UR10, URZ ;  /* 0x0000003f000a7c82 */ /* 0x000fe20008000000 */
[----:B------:R-:W-:Y:S01]  /*bdd0*/  LEA R2, R18, UR4, 0x3 ;  /* 0x0000000412027c11 */ /* 0x000fe2000f8e18ff */
[----:B------:R-:W-:-:S02]  /*bde0*/  ULEA UR8, UR8, UR39, 0xe ;  /* 0x0000002708087291 */ /* 0x000fc4000f8e703f */
[----:B------:R-:W-:Y:S02]  /*bdf0*/  USHF.L.U32 UR11, UR11, 0x7, URZ ;  /* 0x000000070b0b7899 */ /* 0x000fe4000800063f */
[----:B------:R-:W-:Y:S02]  /*be00*/  UIADD3 UR9, UR9, 0x16830, URZ ;  /* 0x0001683009097890 */ /* 0x000fe4000fffe03f */
[----:B------:R-:W-:-:S09]  /*be10*/  UIADD3 UR8, UR8, 0xe400, URZ ;  /* 0x0000e40008087890 */ /* 0x000fd2000fffe03f */
[----:B------:R1:W-:Y:S01]  /*be20*/  UTMALDG.4D [UR8], [UR6], desc[UR14] ;  /* 0x00000e08060075b4 */ /* 0x0003e20008019000 */
[----:B------:R-:W3:Y:S02]  /*be30*/  SYNCS.PHASECHK.TRANS64.TRYWAIT P4, [R2+URZ+0x60], R3 ;  /* 0x00006003020075a7 */ /* 0x000ee4000808017f */
[----:B-1-3--:R-:W-:Y:S05]  /*be40*/  @!P4 BRA `(.L_x_12099) ;  /* 0x00000018002cc947 */ /* 0x00afea0003800000 */
.L_x_12143:
[----:B------:R-:W-:Y:S05]  /*be50*/  @P3 BRA `(.L_x_12100) ;  /* 0x0000000000183947 */ /* 0x000fea0003800000 */
[----:B------:R-:W-:Y:S02]  /*be60*/  ISETP.NE.AND P3, PT, R23, RZ, PT ;  /* 0x000000ff1700720c */ /* 0x000fe40003f65270 */
[----:B-1----:R-:W-:Y:S02]  /*be70*/  LEA R2, R18, UR39, 0x3 ;  /* 0x0000002712027c11 */ /* 0x002fe4000f8e18ff */
[----:B------:R-:W-:-:S04]  /*be80*/  MOV R3, 0x4000 ;  /* 0x0000400000037802 */ /* 0x000fc80000000f00 */
[----:B------:R3:W-:Y:S05]  /*be90*/  SYNCS.ARRIVE.TRANS64 RZ, [R2+URZ+0x16850], R3 ;  /* 0x0168500302ff79a7 */ /* 0x0007ea000800003f */
[----:B------:R-:W-:Y:S05]  /*bea0*/  @!P3 BRA `(.L_x_12100) ;  /* 0x000000000004b947 */ /* 0x000fea0003800000 */
[----:B------:R-:W-:Y:S01]  /*beb0*/  BPT.TRAP 0x1 ;  /* 0x000000040000795c */ /* 0x000fe20000300000 */
.L_x_12100:
        /* <DEDUP_REMOVED lines=17> */
[----:B----4-:R-:W-:Y:S01]  /*bfd0*/  NOP ;  /* 0x0000000000007918 */ /* 0x010fe20000000000 */
.L_x_12095:
[----:B------:R-:W-:Y:S05]  /*bfe0*/  BSYNC B0 ;  /* 0x0000000000007941 */ /* 0x000fea0003800000 */
.L_x_12094:
[----:B------:R-:W-:Y:S01]  /*bff0*/  UIADD3 UR4, UR45, -0x3, URZ ;  /* 0xfffffffd2d047890 */ /* 0x000fe2000fffe03f */
[----:B------:R-:W-:Y:S02]  /*c000*/  IMAD.MOV.U32 R19, RZ, RZ, R11 ;  /* 0x000000ffff137224 */ /* 0x000fe400078e000b */
[----:B------:R-:W-:-:S03]  /*c010*/  IMAD.MOV.U32 R18, RZ, RZ, R10 ;  /* 0x000000ffff127224 */ /* 0x000fc600078e000a */
[----:B------:R-:W-:-:S07]  /*c020*/  IMAD.U32 R11, RZ, RZ, UR4 ;  /* 0x00000004ff0b7e24 */ /* 0x000fce000f8e00ff */
.L_x_12093:
[----:B------:R-:W-:Y:S01]  /*c030*/  ISETP.NE.AND P3, PT, RZ, UR44, PT ;  /* 0x0000002cff007c0c */ /* 0x000fe2000bf65270 */
[----:B------:R-:W-:-:S12]  /*c040*/  BSSY B0, `(.L_x_12092) ;  /* 0x00000ad000007945 */ /* 0x000fd80003800000 */
[----:B------:R-:W-:Y:S05]  /*c050*/  @!P3 BRA `(.L_x_12101) ;  /* 0x0000000800acb947 */ /* 0x000fea0003800000 */
[----:B-1-3--:R-:W-:-:S07]  /*c060*/  MOV R2, R9 ;  /* 0x0000000900027202 */ /* 0x00afce0000000f00 */
.L_x_12116:
        /* <DEDUP_REMOVED lines=26> */
[----:B------:R-:W-:-:S05]  /*c210*/  IADD3 R4, -R13, RZ, RZ ;  /* 0x000000ff0d047210 */ /* 0x000fca0007ffe1ff */
[----:B------:R-:W-:-:S07]  /*c220*/  IMAD R14, R14, R4, R11 ;  /* 0x000000040e0e7224 */ /* 0x000fce00078e020b */
.L_x_12104:
[----:B------:R-:W-:Y:S02]  /*c230*/  LEA R4, R10, UR39, 0x3 ;  /* 0x000000270a047c11 */ /* 0x000fe4000f8e18ff */
[----:B-1----:R-:W-:Y:S02]  /*c240*/  SHF.L.U32 R3, R12, 0x1f, RZ ;  /* 0x0000001f0c037819 */ /* 0x002fe400000006ff */
[----:B------:R-:W-:Y:S02]  /*c250*/  ISETP.NE.AND P3, PT, R17, RZ, PT ;  /* 0x000000ff1100720c */ /* 0x000fe40003f65270 */
[----:B------:R-:W1:Y:S02]  /*c260*/  SYNCS.PHASECHK.TRANS64.TRYWAIT P4, [R4+URZ+0x16840], R3 ;  /* 0x01684003040075a7 */ /* 0x000e64000808017f */
[----:B-1----:R-:W-:Y:S09]  /*c270*/  @!P4 BRA `(.L_x_12105) ;  /* 0x000000140034c947 */ /* 0x002ff20003800000 */
.L_x_12144:
[----:B------:R-:W-:Y:S05]  /*c280*/  @P3 BRA `(.L_x_12106) ;  /* 0x0000000000143947 */ /* 0x000fea0003800000 */
[----:B------:R-:W-:Y:S01]  /*c290*/  ISETP.NE.AND P4, PT, R23, RZ, PT ;  /* 0x000000ff1700720c */ /* 0x000fe20003f85270 */
[----:B-1----:R-:W-:-:S04]  /*c2a0*/  IMAD.MOV.U32 R3, RZ, RZ, 0x4000 ;  /* 0x00004000ff037424 */ /* 0x002fc800078e00ff */
[----:B------:R2:W-:Y:S08]  /*c2b0*/  SYNCS.ARRIVE.TRANS64 RZ, [R4+URZ+0x16830], R3 ;  /* 0x0168300304ff79a7 */ /* 0x0005f0000800003f */
[----:B------:R-:W-:Y:S05]  /*c2c0*/  @!P4 BRA `(.L_x_12106) ;  /* 0x000000000004c947 */ /* 0x000fea0003800000 */
[----:B------:R-:W-:Y:S01]  /*c2d0*/  BPT.TRAP 0x1 ;  /* 0x000000040000795c */ /* 0x000fe20000300000 */
.L_x_12106:
        /* <DEDUP_REMOVED lines=20> */
.L_x_12145:
[----:B------:R-:W-:Y:S05]  /*c420*/  @P3 BRA `(.L_x_12108) ;  /* 0x0000000000143947 */ /* 0x000fea0003800000 */
[----:B------:R-:W-:Y:S01]  /*c430*/  ISETP.NE.AND P3, PT, R23, RZ, PT ;  /* 0x000000ff1700720c */ /* 0x000fe20003f65270 */
[----:B------:R-:W-:-:S04]  /*c440*/  IMAD.MOV.U32 R3, RZ, RZ, 0x4000 ;  /* 0x00004000ff037424 */ /* 0x000fc800078e00ff */
[----:B------:R2:W-:Y:S08]  /*c450*/  SYNCS.ARRIVE.TRANS64 RZ, [R4+URZ+0x50], R3 ;  /* 0x0000500304ff79a7 */ /* 0x0005f0000800003f */
[----:B------:R-:W-:Y:S05]  /*c460*/  @!P3 BRA `(.L_x_12108) ;  /* 0x000000000004b947 */ /* 0x000fea0003800000 */
[----:B------:R-:W-:Y:S01]  /*c470*/  BPT.TRAP 0x1 ;  /* 0x000000040000795c */ /* 0x000fe20000300000 */
.L_x_12108:
        /* <DEDUP_REMOVED lines=18> */
.L_x_12103:
[----:B------:R-:W-:Y:S05]  /*c5a0*/  BSYNC B1 ;  /* 0x0000000000017941 */ /* 0x000fea0003800000 */
.L_x_12102:
        /* <DEDUP_REMOVED lines=10> */
[----:B------:R-:W-:Y:S02]  /*c650*/  IMAD.MOV.U32 R15, RZ, RZ, R14 ;  /* 0x000000ffff0f7224 */ /* 0x000fe400078e000e */
[----:B------:R-:W-:-:S04]  /*c660*/  IMAD R21, R8, UR36, RZ ;  /* 0x0000002408157c24 */ /* 0x000fc8000f8e02ff */
[----:B------:R-:W-:Y:S01]  /*c670*/  IMAD R21, R0, UR37, R21 ;  /* 0x0000002500157c24 */ /* 0x000fe2000f8e0215 */
[----:B-1----:R-:W-:-:S13]  /*c680*/  ISETP.NE.AND P3, PT, R13, 0x1, PT ;  /* 0x000000010d00780c */ /* 0x002fda0003f65270 */
[----:B--2---:R-:W1:Y:S02]  /*c690*/  @P3 LDC.64 R2, c[0x0][0x420] ;  /* 0x00010800ff023b82 */ /* 0x004e640000000a00 */
        /* <DEDUP_REMOVED lines=10> */
[----:B------:R-:W-:-:S05]  /*c740*/  IADD3 R4, -R15, RZ, RZ ;  /* 0x000000ff0f047210 */ /* 0x000fca0007ffe1ff */
[----:B------:R-:W-:-:S07]  /*c750*/  IMAD R14, R13, R4, R14 ;  /* 0x000000040d0e7224 */ /* 0x000fce00078e020e */
.L_x_12111:
[----:B-12---:R-:W-:Y:S02]  /*c760*/  LEA R3, R18, UR39, 0x3 ;  /* 0x0000002712037c11 */ /* 0x006fe4000f8e18ff */
[----:B------:R-:W-:Y:S02]  /*c770*/  SHF.L.U32 R4, R19, 0x1f, RZ ;  /* 0x0000001f13047819 */ /* 0x000fe400000006ff */
[----:B------:R-:W-:Y:S02]  /*c780*/  ISETP.NE.AND P3, PT, R17, RZ, PT ;  /* 0x000000ff1100720c */ /* 0x000fe40003f65270 */
[----:B------:R-:W1:Y:S02]  /*c790*/  SYNCS.PHASECHK.TRANS64.TRYWAIT P4, [R3+URZ+0x16840], R4 ;  /* 0x01684004030075a7 */ /* 0x000e64000808017f */
[----:B-1----:R-:W-:Y:S09]  /*c7a0*/  @!P4 BRA `(.L_x_12112) ;  /* 0x000000100010c947 */ /* 0x002ff20003800000 */
.L_x_12146:
[----:B------:R-:W-:Y:S05]  /*c7b0*/  @P3 BRA `(.L_x_12113) ;  /* 0x0000000000143947 */ /* 0x000fea0003800000 */
[----:B------:R-:W-:Y:S01]  /*c7c0*/  ISETP.NE.AND P4, PT, R23, RZ, PT ;  /* 0x000000ff1700720c */ /* 0x000fe20003f85270 */
[----:B-1----:R-:W-:-:S04]  /*c7d0*/  IMAD.MOV.U32 R4, RZ, RZ, 0x4000 ;  /* 0x00004000ff047424 */ /* 0x002fc800078e00ff */
[----:B------:R2:W-:Y:S08]  /*c7e0*/  SYNCS.ARRIVE.TRANS64 RZ, [R3+URZ+0x16830], R4 ;  /* 0x0168300403ff79a7 */ /* 0x0005f0000800003f */
[----:B------:R-:W-:Y:S05]  /*c7f0*/  @!P4 BRA `(.L_x_12113) ;  /* 0x000000000004c947 */ /* 0x000fea0003800000 */
[----:B------:R-:W-:Y:S01]  /*c800*/  BPT.TRAP 0x1 ;  /* 0x000000040000795c */ /* 0x000fe20000300000 */
.L_x_12113:
        /* <DEDUP_REMOVED lines=20> */
.L_x_12147:
[----:B------:R-:W-:Y:S05]  /*c950*/  @P3 BRA `(.L_x_12115) ;  /* 0x0000000000143947 */ /* 0x000fea0003800000 */
[----:B------:R-:W-:Y:S01]  /*c960*/  ISETP.NE.AND P3, PT, R23, RZ, PT ;  /* 0x000000ff1700720c */ /* 0x000fe20003f65270 */
[----:B------:R-:W-:-:S04]  /*c970*/  IMAD.MOV.U32 R4, RZ, RZ, 0x4000 ;  /* 0x00004000ff047424 */ /* 0x000fc800078e00ff */
[----:B------:R2:W-:Y:S08]  /*c980*/  SYNCS.ARRIVE.TRANS64 RZ, [R3+URZ+0x50], R4 ;  /* 0x0000500403ff79a7 */ /* 0x0005f0000800003f */
[----:B------:R-:W-:Y:S05]  /*c990*/  @!P3 BRA `(.L_x_12115) ;  /* 0x000000000004b947 */ /* 0x000fea0003800000 */
[----:B------:R-:W-:Y:S01]  /*c9a0*/  BPT.TRAP 0x1 ;  /* 0x000000040000795c */ /* 0x000fe20000300000 */
.L_x_12115:
        /* <DEDUP_REMOVED lines=18> */
.L_x_12110:
[----:B------:R-:W-:Y:S05]  /*cad0*/  BSYNC B1 ;  /* 0x0000000000017941 */ /* 0x000fea0003800000 */
.L_x_12109:
[C---:B------:R-:W-:Y:S02]  /*cae0*/  ISETP.GT.AND P3, PT, R11.reuse, 0x1, PT ;  /* 0x000000010b00780c */ /* 0x040fe40003f64270 */
[----:B------:R-:W-:-:S11]  /*caf0*/  IADD3 R11, R11, -0x2, RZ ;  /* 0xfffffffe0b0b7810 */ /* 0x000fd60007ffe0ff */
[----:B------:R-:W-:Y:S05]  /*cb00*/  @P3 BRA `(.L_x_12116) ;  /* 0xfffffff400583947 */ /* 0x000fea000383ffff */
.L_x_12101:
[----:B------:R-:W-:Y:S05]  /*cb10*/  BSYNC B0 ;  /* 0x0000000000007941 */ /* 0x000fea0003800000 */
.L_x_12092:
[----:B------:R-:W-:Y:S04]  /*cb20*/  BSSY B0, `(.L_x_12117) ;  /* 0x000000e000007945 */ /* 0x000fe80003800000 */
[----:B------:R-:W-:Y:S05]  /*cb30*/  @P2 BRA `(.L_x_12118) ;  /* 0x0000000000302947 */ /* 0x000fea0003800000 */
[----:B------:R-:W4:Y:S01]  /*cb40*/  S2R R11, SR_LANEID ;  /* 0x00000000000b7919 */ /* 0x000f220000000000 */
[----:B------:R-:W-:Y:S01]  /*cb50*/  VOTEU.ANY UR4, UPT, PT ;  /* 0x0000000000047886 */ /* 0x000fe200038e0100 */
[----:B-123--:R-:W1:Y:S01]  /*cb60*/  LDC.64 R2, c[0x0][0xdf0] ;  /* 0x00037c00ff027b82 */ /* 0x00ee620000000a00 */
[----:B------:R-:W4:Y:S08]  /*cb70*/  FLO.U32 R0, UR4 ;  /* 0x0000000400007d00 */ /* 0x000f3000080e0000 */
[----:B------:R-:W1:Y:S01]  /*cb80*/  POPC R5, UR4 ;  /* 0x0000000400057d09 */ /* 0x000e620008000000 */
[----:B----4-:R-:W-:-:S13]  /*cb90*/  ISETP.EQ.U32.AND P1, PT, R0, R11, PT ;  /* 0x0000000b0000720c */ /* 0x010fda0003f22070 */
[----:B-1----:R-:W2:Y:S01]  /*cba0*/  @P1 ATOMG.E.ADD.STRONG.GPU PT, R3, desc[UR48][R2.64], R5 ;  /* 0x00000005020319a8 */ /* 0x002ea200081ee1f0 */
[----:B------:R-:W1:Y:S02]  /*cbb0*/  S2R R4, SR_LTMASK ;  /* 0x0000000000047919 */ /* 0x000e640000003900 */
[----:B-1----:R-:W-:-:S04]  /*cbc0*/  LOP3.LUT R4, R4, UR4, RZ, 0xc0, !PT ;  /* 0x0000000404047c12 */ /* 0x002fc8000f8ec0ff */
[----:B------:R-:W1:Y:S01]  /*cbd0*/  POPC R11, R4 ;  /* 0x00000004000b7309 */ /* 0x000e620000000000 */
[----:B--2---:R-:W1:Y:S02]  /*cbe0*/  SHFL.IDX PT, R0, R3, R0, 0x1f ;  /* 0x00001f0003007589 */ /* 0x004e6400000e0000 */
[----:B-1----:R-:W-:-:S07]  /*cbf0*/  IADD3 R22, R0, UR46, R11 ;  /* 0x0000002e00167c10 */ /* 0x002fce000fffe00b */
.L_x_12118:
[----:B------:R-:W-:Y:S05]  /*cc00*/  BSYNC B0 ;  /* 0x0000000000007941 */ /* 0x000fea0003800000 */
.L_x_12117:
[----:B------:R-:W-:Y:S04]  /*cc10*/  BSSY B0, `(.L_x_12119) ;  /* 0x000001d000007945 */ /* 0x000fe80003800000 */
[----:B------:R-:W-:Y:S05]  /*cc20*/  @!P0 BRA `(.L_x_12120) ;  /* 0x00000000006c8947 */ /* 0x000fea0003800000 */
[----:B-123--:R-:W-:Y:S02]  /*cc30*/  LEA R3, R18, UR39, 0x3 ;  /* 0x0000002712037c11 */ /* 0x00efe4000f8e18ff */
[----:B------:R-:W-:Y:S02]  /*cc40*/  SHF.L.U32 R0, R19, 0x1f, RZ ;  /* 0x0000001f13007819 */ /* 0x000fe400000006ff */
[----:B------:R-:W-:Y:S02]  /*cc50*/  ISETP.NE.AND P1, PT, R17, RZ, PT ;  /* 0x000000ff1100720c */ /* 0x000fe40003f25270 */
[----:B------:R-:W1:Y:S02]  /*cc60*/  SYNCS.PHASECHK.TRANS64.TRYWAIT P0, [R3+URZ+0x16860], R0 ;  /* 0x01686000030075a7 */ /* 0x000e64000800017f */
[----:B-1----:R-:W-:Y:S09]  /*cc70*/  @!P0 BRA `(.L_x_12121) ;  /* 0x0000000c00048947 */ /* 0x002ff20003800000 */
.L_x_12148:
[----:B------:R-:W-:Y:S05]  /*cc80*/  @P1 BRA `(.L_x_12122) ;  /* 0x0000000000141947 */ /* 0x000fea0003800000 */
[----:B------:R-:W-:Y:S01]  /*cc90*/  ISETP.NE.AND P0, PT, R23, RZ, PT ;  /* 0x000000ff1700720c */ /* 0x000fe20003f05270 */
[----:B-1----:R-:W-:-:S04]  /*cca0*/  IMAD.MOV.U32 R0, RZ, RZ, 0x4000 ;  /* 0x00004000ff007424 */ /* 0x002fc800078e00ff */
[----:B------:R2:W-:Y:S08]  /*ccb0*/  SYNCS.ARRIVE.TRANS64 RZ, [R3+URZ+0x16850], R0 ;  /* 0x0168500003ff79a7 */ /* 0x0005f0000800003f */
[----:B------:R-:W-:Y:S05]  /*ccc0*/  @!P0 BRA `(.L_x_12122) ;  /* 0x0000000000048947 */ /* 0x000fea0003800000 */
[----:B------:R-:W-:Y:S01]  /*ccd0*/  BPT.TRAP 0x1 ;  /* 0x000000040000795c */ /* 0x000fe20000300000 */
.L_x_12122:
        /* <DEDUP_REMOVED lines=15> */
[----:B----4-:R-:W-:Y:S01]  /*cdd0*/  NOP ;  /* 0x0000000000007918 */ /* 0x010fe20000000000 */
.L_x_12120:
[----:B------:R-:W-:Y:S05]  /*cde0*/  BSYNC B0 ;  /* 0x0000000000007941 */ /* 0x000fea0003800000 */
.L_x_12119:
[----:B------:R-:W-:Y:S02]  /*cdf0*/  VIADD R18, R18, 0x1 ;  /* 0x0000000112127836 */ /* 0x000fe40000000000 */
[----:B--2---:R-:W-:-:S03]  /*ce00*/  IMAD.MOV.U32 R13, RZ, RZ, R22 ;  /* 0x000000ffff0d7224 */ /* 0x004fc600078e0016 */
[----:B------:R-:W-:-:S04]  /*ce10*/  ISETP.NE.AND P0, PT, R18, 0x2, PT ;  /* 0x000000021200780c */ /* 0x000fc80003f05270 */
[----:B-1----:R-:W-:Y:S02]  /*ce20*/  SEL R0, RZ, 0x1, P0 ;  /* 0x00000001ff007807 */ /* 0x002fe40000000000 */
[----:B------:R-:W-:Y:S02]  /*ce30*/  SEL R18, R18, RZ, P0 ;  /* 0x000000ff12127207 */ /* 0x000fe40000000000 */
[----:B------:R-:W-:-:S07]  /*ce40*/  LOP3.LUT R19, R19, R0, RZ, 0x3c, !PT ;  /* 0x0000000013137212 */ /* 0x000fce00078e3cff */
.L_x_12081:
[----:B------:R-:W-:Y:S05]  /*ce50*/  BSYNC B6 ;  /* 0x0000000000067941 */ /* 0x000fea0003800000 */
.L_x_12079:
[----:B------:R-:W-:-:S03]  /*ce60*/  UMOV UR4, 0xffffffff ;  /* 0xffffffff00047882 */ /* 0x000fc60000000000 */
[----:B------:R-:W-:Y:S05]  /*ce70*/  BRA.DIV UR4, `(.L_x_12123) ;  /* 0x0000000a04987947 */ /* 0x000fea000b800000 */
[----:B------:R1:W2:Y:S02]  /*ce80*/  SHFL.IDX PT, R14, R13, RZ, 0x1f ;  /* 0x00001fff0d0e7589 */ /* 0x0002a400000e0000 */
.L_x_12151:
[----:B------:R-:W-:Y:S01]  /*ce90*/  ISETP.NE.AND P0, PT, R23, RZ, PT ;  /* 0x000000ff1700720c */ /* 0x000fe20003f05270 */
[----:B------:R-:W-:Y:S05]  /*cea0*/  WARPSYNC.ALL ;  /* 0x0000000000007948 */ /* 0x000fea0003800000 */
[----:B------:R-:W-:Y:S01]  /*ceb0*/  BAR.SYNC.DEFER_BLOCKING 0x4, 0x1a0 ;  /* 0x0106800000007b1d */ /* 0x000fe20000010000 */
[----:B--2---:R-:W-:-:S05]  /*cec0*/  IMAD.MOV.U32 R22, RZ, RZ, R14 ;  /* 0x000000ffff167224 */ /* 0x004fca00078e000e */
[----:B------:R-:W-:Y:S01]  /*ced0*/  ULDC UR4, c[0x0][0xda8] ;  /* 0x00036a0000047ab9 */ /* 0x000fe20000000800 */
[----:B------:R-:W-:Y:S01]  /*cee0*/  @!P0 MOV R0, 0x400 ;  /* 0x0000040000008802 */ /* 0x000fe20000000f00 */
[----:B---3--:R-:W2:Y:S03]  /*cef0*/  @!P0 S2R R3, SR_CgaCtaId ;  /* 0x0000000000038919 */ /* 0x008ea60000008800 */
[----:B--2---:R-:W-:-:S05]  /*cf00*/  @!P0 LEA R0, R3, R0, 0x18 ;  /* 0x0000000003008211 */ /* 0x004fca00078ec0ff */
[----:B------:R2:W-:Y:S01]  /*cf10*/  @!P0 STS [R0+0x168d0], R13 ;  /* 0x0168d00d00008388 */ /* 0x0005e20000000800 */
[----:B------:R-:W-:Y:S06]  /*cf20*/  BAR.ARV 0x5, 0x1a0 ;  /* 0x0146800000007b1d */ /* 0x000fec0000002000 */
[----:B------:R-:W-:-:S13]  /*cf30*/  ISETP.GE.AND P0, PT, R22, UR4, PT ;  /* 0x0000000416007c0c */ /* 0x000fda000bf06270 */
[----:B--2---:R-:W-:Y:S05]  /*cf40*/  @!P0 BRA `(.L_x_12124) ;  /* 0xffffffd800d48947 */ /* 0x004fea000383ffff */
.L_x_12076:
[----:B------:R-:W2:Y:S01]  /*cf50*/  S2R R3, SR_CgaCtaId ;  /* 0x0000000000037919 */ /* 0x000ea20000008800 */
[----:B------:R-:W-:Y:S01]  /*cf60*/  UIADD3 UR47, UR47, 0x1, URZ ;  /* 0x000000012f2f7890 */ /* 0x000fe2000fffe03f */
[----:B------:R-:W-:-:S03]  /*cf70*/  MOV R0, 0x400 ;  /* 0x0000040000007802 */ /* 0x000fc60000000f00 */
[----:B------:R-:W-:-:S04]  /*cf80*/  ULEA.HI UR4, UR47, UR47, URZ, 0x1 ;  /* 0x0000002f2f047291 */ /* 0x000fc8000f8f083f */
[----:B------:R-:W-:-:S04]  /*cf90*/  ULOP3.LUT UR4, UR4, 0xfffffffe, URZ, 0xc0, !UPT ;  /* 0xfffffffe04047892 */ /* 0x000fc8000f8ec03f */
[----:B------:R-:W-:-:S06]  /*cfa0*/  UIADD3 UR4, UR47, -UR4, URZ ;  /* 0x800000042f047290 */ /* 0x000fcc000fffe03f */
[----:B------:R-:W-:Y:S02]  /*cfb0*/  MOV R2, UR4 ;  /* 0x0000000400027c02 */ /* 0x000fe40008000f00 */
[----:B--2---:R-:W-:Y:S02]  /*cfc0*/  LEA R7, R3, R0, 0x18 ;  /* 0x0000000003077211 */ /* 0x004fe400078ec0ff */
[----:B------:R-:W-:-:S04]  /*cfd0*/  SHF.L.U32 R0, R2, 0x1f, RZ ;  /* 0x0000001f02007819 */ /* 0x000fc800000006ff */
[----:B------:R-:W2:Y:S02]  /*cfe0*/  SYNCS.PHASECHK.TRANS64.TRYWAIT P0, [R7+URZ+0x16820], R0 ;  /* 0x01682000070075a7 */ /* 0x000ea4000800017f */
[----:B--2---:R-:W-:Y:S05]  /*cff0*/  @!P0 BRA `(.L_x_12125) ;  /* 0x00000008005c8947 */ /* 0x004fea0003800000 */
.L_x_12152:
        /* <DEDUP_REMOVED lines=11> */
.L_x_12128:
        /* <DEDUP_REMOVED lines=8> */
[----:B------:R-:W-:Y:S02]  /*d130*/  LOP3.LUT R0, R19, R2, RZ, 0x3c, !PT ;  /* 0x0000000213007212 */ /* 0x000fe400078e3cff */
[----:B------:R-:W-:-:S02]  /*d140*/  LEA R3, R6, R3, 0x3 ;  /* 0x0000000306037211 */ /* 0x000fc400078e18ff */
[----:B------:R-:W-:Y:S01]  /*d150*/  SHF.L.U32 R0, R0, 0x1f, RZ ;  /* 0x0000001f00007819 */ /* 0x000fe200000006ff */
[----:B--2---:R-:W-:Y:S06]  /*d160*/  @!P1 BRA `(.L_x_12129) ;  /* 0x0000000800149947 */ /* 0x004fec0003800000 */
.L_x_12153:
[----:B------:R-:W3:Y:S02]  /*d170*/  SYNCS.PHASECHK.TRANS64.TRYWAIT P1, [R3+URZ], R0 ;  /* 0x00000000030075a7 */ /* 0x000ee4000802017f */
[----:B---3--:R-:W-:Y:S05]  /*d180*/  @!P1 BRA `(.L_x_12130) ;  /* 0x0000000800209947 */ /* 0x008fea0003800000 */
.L_x_12154:
[----:B------:R-:W-:Y:S05]  /*d190*/  @!P0 BRA `(.L_x_12131) ;  /* 0x0000000000048947 */ /* 0x000fea0003800000 */
[----:B------:R-:W-:Y:S01]  /*d1a0*/  BPT.TRAP 0x1 ;  /* 0x000000040000795c */ /* 0x000fe20000300000 */
.L_x_12131:
[----:B---3--:R-:W-:-:S04]  /*d1b0*/  VIADD R3, R7, 0x16860 ;  /* 0x0001686007037836 */ /* 0x008fc80000000000 */
[----:B--2---:R-:W-:-:S04]  /*d1c0*/  IMAD R5, R18, 0x8, R3 ;  /* 0x0000000812057824 */ /* 0x004fc800078e0203 */
[----:B------:R-:W2:Y:S02]  /*d1d0*/  SYNCS.PHASECHK.TRANS64.TRYWAIT P0, [R5+URZ], R4 ;  /* 0x00000004050075a7 */ /* 0x000ea4000800017f */
[----:B--2---:R-:W-:Y:S05]  /*d1e0*/  @!P0 BRA `(.L_x_12132) ;  /* 0x00000008001c8947 */ /* 0x004fea0003800000 */
.L_x_12155:
[----:B------:R-:W-:-:S07]  /*d1f0*/  IMAD R3, R6, 0x8, R3 ;  /* 0x0000000806037824 */ /* 0x000fce00078e0203 */
.L_x_12133:
[----:B---3--:R3:W4:Y:S02]  /*d200*/  SYNCS.PHASECHK.TRANS64.TRYWAIT P0, [R3+URZ], R0 ;  /* 0x00000000030075a7 */ /* 0x008724000800017f */
[----:B----4-:R-:W-:Y:S05]  /*d210*/  @!P0 NANOSLEEP.SYNCS 0x989680 ;  /* 0x009896800000895d */ /* 0x010fea0003900000 */
[----:B------:R-:W4:Y:S02]  /*d220*/  @!P0 SYNCS.PHASECHK.TRANS64 P0, [R3+URZ], R0 ;  /* 0x00000000030085a7 */ /* 0x000f24000800007f */
[----:B----4-:R-:W-:Y:S05]  /*d230*/  @!P0 BRA `(.L_x_12133) ;  /* 0xfffffffc00f08947 */ /* 0x010fea000383ffff */
.L_x_12127:
[----:B------:R-:W-:Y:S05]  /*d240*/  BSYNC B0 ;  /* 0x0000000000007941 */ /* 0x000fea0003800000 */
.L_x_12126:
[----:B------:R-:W-:Y:S05]  /*d250*/  EXIT ;  /* 0x000000000000794d */ /* 0x000fea0003800000 */
.L_x_12033:
[----:B-1----:R-:W-:-:S04]  /*d260*/  IMAD.U32 R3, RZ, RZ, UR40 ;  /* 0x00000028ff037e24 */ /* 0x002fc8000f8e00ff */
[----:B------:R1:W2:Y:S03]  /*d270*/  SYNCS.PHASECHK.TRANS64.TRYWAIT P1, [R3+URZ+0x16800], R0 ;  /* 0x01680000030075a7 */ /* 0x0002a6000802017f */
[----:B--2---:R-:W-:Y:S05]  /*d280*/  @!P1 NANOSLEEP.SYNCS 0x989680 ;  /* 0x009896800000995d */ /* 0x004fea0003900000 */
[----:B------:R-:W2:Y:S02]  /*d290*/  @!P1 SYNCS.PHASECHK.TRANS64 P1, [R3+URZ+0x16800], R0 ;  /* 0x01680000030095a7 */ /* 0x000ea4000802007f */
[----:B--2---:R-:W-:Y:S05]  /*d2a0*/  @!P1 BRA `(.L_x_12033) ;  /* 0xfffffffc00ec9947 */ /* 0x004fea000383ffff */
[----:B------:R-:W-:Y:S05]  /*d2b0*/  BRA `(.L_x_12134) ;  /* 0xffffff4000a07947 */ /* 0x000fea000383ffff */
.L_x_12037:
[----:B--2---:R2:W3:Y:S02]  /*d2c0*/  SYNCS.PHASECHK.TRANS64.TRYWAIT P2, [R0+URZ+0x16830], R3 ;  /* 0x01683003000075a7 */ /* 0x0044e4000804017f */
[----:B---3--:R-:W-:Y:S05]  /*d2d0*/  @!P2 NANOSLEEP.SYNCS 0x989680 ;  /* 0x009896800000a95d */ /* 0x008fea0003900000 */
[----:B------:R-:W3:Y:S02]  /*d2e0*/  @!P2 SYNCS.PHASECHK.TRANS64 P2, [R0+URZ+0x16830], R3 ;  /* 0x016830030000a5a7 */ /* 0x000ee4000804007f */
[----:B---3--:R-:W-:Y:S05]  /*d2f0*/  @!P2 BRA `(.L_x_12037) ;  /* 0xfffffffc00f0a947 */ /* 0x008fea000383ffff */
[----:B------:R-:W-:Y:S05]  /*d300*/  BRA `(.L_x_12036) ;  /* 0xffffff4000c47947 */ /* 0x000fea000383ffff */
.L_x_12042:
[----:B--2---:R-:W-:-:S04]  /*d310*/  MOV R7, UR6 ;  /* 0x0000000600077c02 */ /* 0x004fc80008000f00 */
[----:B------:R2:W3:Y:S03]  /*d320*/  SYNCS.PHASECHK.TRANS64.TRYWAIT P3, [R7+URZ+0x16830], R6 ;  /* 0x01683006070075a7 */ /* 0x0004e6000806017f */
[----:B---3--:R-:W-:Y:S05]  /*d330*/  @!P3 NANOSLEEP.SYNCS 0x989680 ;  /* 0x009896800000b95d */ /* 0x008fea0003900000 */
[----:B------:R-:W3:Y:S02]  /*d340*/  @!P3 SYNCS.PHASECHK.TRANS64 P3, [R7+URZ+0x16830], R6 ;  /* 0x016830060700b5a7 */ /* 0x000ee4000806007f */
[----:B---3--:R-:W-:Y:S05]  /*d350*/  @!P3 BRA `(.L_x_12042) ;  /* 0xfffffffc00ecb947 */ /* 0x008fea000383ffff */
[----:B------:R-:W-:Y:S05]  /*d360*/  BRA `(.L_x_12039) ;  /* 0xffffff6c007c7947 */ /* 0x000fea000383ffff */
.L_x_12046:
[----:B--2---:R-:W-:-:S04]  /*d370*/  IMAD.U32 R7, RZ, RZ, UR6 ;  /* 0x00000006ff077e24 */ /* 0x004fc8000f8e00ff */
[----:B------:R2:W3:Y:S03]  /*d380*/  SYNCS.PHASECHK.TRANS64.TRYWAIT P2, [R7+URZ+0x16850], R6 ;  /* 0x01685006070075a7 */ /* 0x0004e6000804017f */
[----:B---3--:R-:W-:Y:S05]  /*d390*/  @!P2 NANOSLEEP.SYNCS 0x989680 ;  /* 0x009896800000a95d */ /* 0x008fea0003900000 */
[----:B------:R-:W3:Y:S02]  /*d3a0*/  @!P2 SYNCS.PHASECHK.TRANS64 P2, [R7+URZ+0x16850], R6 ;  /* 0x016850060700a5a7 */ /* 0x000ee4000804007f */
[----:B---3--:R-:W-:Y:S05]  /*d3b0*/  @!P2 BRA `(.L_x_12046) ;  /* 0xfffffffc00eca947 */ /* 0x008fea000383ffff */
[----:B------:R-:W-:Y:S05]  /*d3c0*/  BRA `(.L_x_12043) ;  /* 0xffffff6c00ec7947 */ /* 0x000fea000383ffff */
.L_x_12052:
[----:B--2---:R-:W-:-:S04]  /*d3d0*/  IMAD.U32 R7, RZ, RZ, UR6 ;  /* 0x00000006ff077e24 */ /* 0x004fc8000f8e00ff */
[----:B------:R2:W3:Y:S03]  /*d3e0*/  SYNCS.PHASECHK.TRANS64.TRYWAIT P3, [R7+URZ+0x16830], R6 ;  /* 0x01683006070075a7 */ /* 0x0004e6000806017f */
[----:B---3--:R-:W-:Y:S05]  /*d3f0*/  @!P3 NANOSLEEP.SYNCS 0x989680 ;  /* 0x009896800000b95d */ /* 0x008fea0003900000 */
[----:B------:R-:W3:Y:S02]  /*d400*/  @!P3 SYNCS.PHASECHK.TRANS64 P3, [R7+URZ+0x16830], R6 ;  /* 0x016830060700b5a7 */ /* 0x000ee4000806007f */
[----:B---3--:R-:W-:Y:S05]  /*d410*/  @!P3 BRA `(.L_x_12052) ;  /* 0xfffffffc00ecb947 */ /* 0x008fea000383ffff */
[----:B------:R-:W-:Y:S05]  /*d420*/  BRA `(.L_x_12049) ;  /* 0xffffff9800cc7947 */ /* 0x000fea000383ffff */
.L_x_12056:
[----:B--2---:R-:W-:-:S04]  /*d430*/  IMAD.U32 R7, RZ, RZ, UR6 ;  /* 0x00000006ff077e24 */ /* 0x004fc8000f8e00ff */
[----:B------:R2:W3:Y:S03]  /*d440*/  SYNCS.PHASECHK.TRANS64.TRYWAIT P2, [R7+URZ+0x16850], R6 ;  /* 0x01685006070075a7 */ /* 0x0004e6000804017f */
[----:B---3--:R-:W-:Y:S05]  /*d450*/  @!P2 NANOSLEEP.SYNCS 0x989680 ;  /* 0x009896800000a95d */ /* 0x008fea0003900000 */
[----:B------:R-:W3:Y:S02]  /*d460*/  @!P2 SYNCS.PHASECHK.TRANS64 P2, [R7+URZ+0x16850], R6 ;  /* 0x016850060700a5a7 */ /* 0x000ee4000804007f */
[----:B---3--:R-:W-:Y:S05]  /*d470*/  @!P2 BRA `(.L_x_12056) ;  /* 0xfffffffc00eca947 */ /* 0x008fea000383ffff */
[----:B------:R-:W-:Y:S05]  /*d480*/  BRA `(.L_x_12053) ;  /* 0xffffff9c003c7947 */ /* 0x000fea000383ffff */
.L_x_12061:
[----:B--2---:R-:W-:-:S04]  /*d490*/  IMAD.U32 R5, RZ, RZ, UR5 ;  /* 0x00000005ff057e24 */ /* 0x004fc8000f8e00ff */
[----:B------:R2:W3:Y:S03]  /*d4a0*/  SYNCS.PHASECHK.TRANS64.TRYWAIT P0, [R5+URZ+0x16850], R4 ;  /* 0x01685004050075a7 */ /* 0x0004e6000800017f */
[----:B---3--:R-:W-:Y:S05]  /*d4b0*/  @!P0 NANOSLEEP.SYNCS 0x989680 ;  /* 0x009896800000895d */ /* 0x008fea0003900000 */
[----:B------:R-:W3:Y:S02]  /*d4c0*/  @!P0 SYNCS.PHASECHK.TRANS64 P0, [R5+URZ+0x16850], R4 ;  /* 0x01685004050085a7 */ /* 0x000ee4000800007f */
[----:B---3--:R-:W-:Y:S05]  /*d4d0*/  @!P0 BRA `(.L_x_12061) ;  /* 0xfffffffc00ec8947 */ /* 0x008fea000383ffff */
[----:B------:R-:W-:Y:S05]  /*d4e0*/  BRA `(.L_x_12060) ;  /* 0xffffffbc00a07947 */ /* 0x000fea000383ffff */
.L_x_12085:
[----:B------:R-:W-:Y:S01]  /*d4f0*/  MOV R13, R16 ;  /* 0x00000010000d7202 */ /* 0x000fe20000000f00 */
[----:B------:R-:W-:Y:S02]  /*d500*/  IMAD.MOV.U32 R12, RZ, RZ, RZ ;  /* 0x000000ffff0c7224 */ /* 0x000fe400078e00ff */
[----:B------:R-:W-:Y:S02]  /*d510*/  IMAD.MOV.U32 R11, RZ, RZ, 0x1f ;  /* 0x0000001fff0b7424 */ /* 0x000fe400078e00ff */
[----:B------:R-:W-:-:S07]  /*d520*/  IMAD.MOV.U32 R15, RZ, RZ, -0x1 ;  /* 0xffffffffff0f7424 */ /* 0x000fce00078e00ff */
[----:B------:R-:W-:Y:S05]  /*d530*/  WARPSYNC.COLLECTIVE R15, `(.L_x_12135) ;  /* 0x000000000f087348 */ /* 0x000fea0003c00000 */
[----:B------:R1:W2:Y:S02]  /*d540*/  SHFL.IDX P6, R14, R13, R12, R11 ;  /* 0x0000000c0d0e7389 */ /* 0x0002a400000c000b */
[----:B-12---:R-:W-:Y:S01]  /*d550*/  ENDCOLLECTIVE ;  /* 0x000000000000791b */ /* 0x006fe20003800000 */
.L_x_12135:
[----:B------:R-:W-:Y:S05]  /*d560*/  BRA `(.L_x_12136) ;  /* 0xffffffdc00ec7947 */ /* 0x000fea000383ffff */
.L_x_12086:
[----:B------:R-:W-:Y:S01]  /*d570*/  BSSY B0, `(.L_x_12137) ;  /* 0x0000006000007945 */ /* 0x000fe20003800000 */
[----:B------:R-:W-:-:S07]  /*d580*/  IMAD.MOV.U32 R15, RZ, RZ, -0x1 ;  /* 0xffffffffff0f7424 */ /* 0x000fce00078e00ff */
[----:B------:R-:W-:Y:S05]  /*d590*/  WARPSYNC.COLLECTIVE R15, `(.L_x_12138) ;  /* 0x000000000f0c7348 */ /* 0x000fea0003c00000 */
[----:B------:R-:W-:Y:S02]  /*d5a0*/  ELECT P6, UR62, PT ;  /* 0x00000000003e782f */ /* 0x000fe400038c0000 */
[----:B------:R-:W-:Y:S01]  /*d5b0*/  MOV R14, UR62 ;  /* 0x0000003e000e7c02 */ /* 0x000fe20008000f00 */
[----:B------:R-:W-:Y:S10]  /*d5c0*/  ENDCOLLECTIVE ;  /* 0x000000000000791b */ /* 0x000ff40003800000 */
.L_x_12138:
[----:B------:R-:W-:Y:S05]  /*d5d0*/  BSYNC B0 ;  /* 0x0000000000007941 */ /* 0x000fea0003800000 */
.L_x_12137:
[----:B------:R-:W-:Y:S01]  /*d5e0*/  PLOP3.LUT P0, PT, P6, PT, PT, 0x80, 0x0 ;  /* 0x000000000000781c */ /* 0x000fe2000370f070 */
[----:B------:R-:W-:-:S12]  /*d5f0*/  BRA `(.L_x_12139) ;  /* 0xffffffdc00d87947 */ /* 0x000fd8000383ffff */
.L_x_12089:
[----:B--2---:R2:W3:Y:S02]  /*d600*/  SYNCS.PHASECHK.TRANS64.TRYWAIT P4, [R13+URZ+0x16840], R12 ;  /* 0x0168400c0d0075a7 */ /* 0x0044e4000808017f */
[----:B---3--:R-:W-:Y:S05]  /*d610*/  @!P4 NANOSLEEP.SYNCS 0x989680 ;  /* 0x009896800000c95d */ /* 0x008fea0003900000 */
[----:B------:R-:W3:Y:S02]  /*d620*/  @!P4 SYNCS.PHASECHK.TRANS64 P4, [R13+URZ+0x16840], R12 ;  /* 0x0168400c0d00c5a7 */ /* 0x000ee4000808007f */
[----:B---3--:R-:W-:Y:S05]  /*d630*/  @!P4 BRA `(.L_x_12089) ;  /* 0xfffffffc00f0c947 */ /* 0x008fea000383ffff */
[----:B------:R-:W-:Y:S05]  /*d640*/  BRA `(.L_x_12140) ;  /* 0xffffffe0002c7947 */ /* 0x000fea000383ffff */
.L_x_12091:
[----:B-1----:R-:W-:-:S04]  /*d650*/  MOV R5, UR39 ;  /* 0x0000002700057c02 */ /* 0x002fc80008000f00 */
[----:B------:R1:W3:Y:S03]  /*d660*/  SYNCS.PHASECHK.TRANS64.TRYWAIT P3, [R5+URZ+0x16820], R4 ;  /* 0x01682004050075a7 */ /* 0x0002e6000806017f */
[----:B---3--:R-:W-:Y:S05]  /*d670*/  @!P3 NANOSLEEP.SYNCS 0x989680 ;  /* 0x009896800000b95d */ /* 0x008fea0003900000 */
[----:B------:R-:W3:Y:S02]  /*d680*/  @!P3 SYNCS.PHASECHK.TRANS64 P3, [R5+URZ+0x16820], R4 ;  /* 0x016820040500b5a7 */ /* 0x000ee4000806007f */
[----:B---3--:R-:W-:Y:S05]  /*d690*/  @!P3 BRA `(.L_x_12091) ;  /* 0xfffffffc00ecb947 */ /* 0x008fea000383ffff */
[----:B------:R-:W-:Y:S05]  /*d6a0*/  BRA `(.L_x_12141) ;  /* 0xffffffe000cc7947 */ /* 0x000fea000383ffff */
.L_x_12097:
[----:B-1----:R1:W3:Y:S02]  /*d6b0*/  SYNCS.PHASECHK.TRANS64.TRYWAIT P4, [R3+URZ+0x16840], R2 ;  /* 0x01684002030075a7 */ /* 0x0022e4000808017f */
[----:B---3--:R-:W-:Y:S05]  /*d6c0*/  @!P4 NANOSLEEP.SYNCS 0x989680 ;  /* 0x009896800000c95d */ /* 0x008fea0003900000 */
[----:B------:R-:W3:Y:S02]  /*d6d0*/  @!P4 SYNCS.PHASECHK.TRANS64 P4, [R3+URZ+0x16840], R2 ;  /* 0x016840020300c5a7 */ /* 0x000ee4000808007f */
[----:B---3--:R-:W-:Y:S05]  /*d6e0*/  @!P4 BRA `(.L_x_12097) ;  /* 0xfffffffc00f0c947 */ /* 0x008fea000383ffff */
[----:B------:R-:W-:Y:S05]  /*d6f0*/  BRA `(.L_x_12142) ;  /* 0xffffffe4006c7947 */ /* 0x000fea000383ffff */
.L_x_12099:
[----:B-1----:R1:W3:Y:S02]  /*d700*/  SYNCS.PHASECHK.TRANS64.TRYWAIT P4, [R2+URZ+0x60], R3 ;  /* 0x00006003020075a7 */ /* 0x0022e4000808017f */
[----:B---3--:R-:W-:Y:S05]  /*d710*/  @!P4 NANOSLEEP.SYNCS 0x989680 ;  /* 0x009896800000c95d */ /* 0x008fea0003900000 */
[----:B------:R-:W3:Y:S02]  /*d720*/  @!P4 SYNCS.PHASECHK.TRANS64 P4, [R2+URZ+0x60], R3 ;  /* 0x000060030200c5a7 */ /* 0x000ee4000808007f */
[----:B---3--:R-:W-:Y:S05]  /*d730*/  @!P4 BRA `(.L_x_12099) ;  /* 0xfffffffc00f0c947 */ /* 0x008fea000383ffff */
[----:B------:R-:W-:Y:S05]  /*d740*/  BRA `(.L_x_12143) ;  /* 0xffffffe400c07947 */ /* 0x000fea000383ffff */
.L_x_12105:
[----:B-1----:R1:W2:Y:S02]  /*d750*/  SYNCS.PHASECHK.TRANS64.TRYWAIT P4, [R4+URZ+0x16840], R3 ;  /* 0x01684003040075a7 */ /* 0x0022a4000808017f */
[----:B--2---:R-:W-:Y:S05]  /*d760*/  @!P4 NANOSLEEP.SYNCS 0x989680 ;  /* 0x009896800000c95d */ /* 0x004fea0003900000 */
[----:B------:R-:W2:Y:S02]  /*d770*/  @!P4 SYNCS.PHASECHK.TRANS64 P4, [R4+URZ+0x16840], R3 ;  /* 0x016840030400c5a7 */ /* 0x000ea4000808007f */
[----:B--2---:R-:W-:Y:S05]  /*d780*/  @!P4 BRA `(.L_x_12105) ;  /* 0xfffffffc00f0c947 */ /* 0x004fea000383ffff */
[----:B------:R-:W-:Y:S05]  /*d790*/  BRA `(.L_x_12144) ;  /* 0xffffffe800b87947 */ /* 0x000fea000383ffff */
.L_x_12107:
[----:B-1----:R1:W2:Y:S02]  /*d7a0*/  SYNCS.PHASECHK.TRANS64.TRYWAIT P4, [R4+URZ+0x60], R19 ;  /* 0x00006013040075a7 */ /* 0x0022a4000808017f */
[----:B--2---:R-:W-:Y:S05]  /*d7b0*/  @!P4 NANOSLEEP.SYNCS 0x989680 ;  /* 0x009896800000c95d */ /* 0x004fea0003900000 */
[----:B------:R-:W2:Y:S02]  /*d7c0*/  @!P4 SYNCS.PHASECHK.TRANS64 P4, [R4+URZ+0x60], R19 ;  /* 0x000060130400c5a7 */ /* 0x000ea4000808007f */
[----:B--2---:R-:W-:Y:S05]  /*d7d0*/  @!P4 BRA `(.L_x_12107) ;  /* 0xfffffffc00f0c947 */ /* 0x004fea000383ffff */
[----:B------:R-:W-:Y:S05]  /*d7e0*/  BRA `(.L_x_12145) ;  /* 0xffffffec000c7947 */ /* 0x000fea000383ffff */
.L_x_12112:
[----:B-1----:R1:W2:Y:S02]  /*d7f0*/  SYNCS.PHASECHK.TRANS64.TRYWAIT P4, [R3+URZ+0x16840], R4 ;  /* 0x01684004030075a7 */ /* 0x0022a4000808017f */
[----:B--2---:R-:W-:Y:S05]  /*d800*/  @!P4 NANOSLEEP.SYNCS 0x989680 ;  /* 0x009896800000c95d */ /* 0x004fea0003900000 */
[----:B------:R-:W2:Y:S02]  /*d810*/  @!P4 SYNCS.PHASECHK.TRANS64 P4, [R3+URZ+0x16840], R4 ;  /* 0x016840040300c5a7 */ /* 0x000ea4000808007f */
[----:B--2---:R-:W-:Y:S05]  /*d820*/  @!P4 BRA `(.L_x_12112) ;  /* 0xfffffffc00f0c947 */ /* 0x004fea000383ffff */
[----:B------:R-:W-:Y:S05]  /*d830*/  BRA `(.L_x_12146) ;  /* 0xffffffec00dc7947 */ /* 0x000fea000383ffff */
.L_x_12114:
[----:B-1----:R1:W2:Y:S02]  /*d840*/  SYNCS.PHASECHK.TRANS64.TRYWAIT P4, [R3+URZ+0x60], R12 ;  /* 0x0000600c030075a7 */ /* 0x0022a4000808017f */
[----:B--2---:R-:W-:Y:S05]  /*d850*/  @!P4 NANOSLEEP.SYNCS 0x989680 ;  /* 0x009896800000c95d */ /* 0x004fea0003900000 */
[----:B------:R-:W2:Y:S02]  /*d860*/  @!P4 SYNCS.PHASECHK.TRANS64 P4, [R3+URZ+0x60], R12 ;  /* 0x0000600c0300c5a7 */ /* 0x000ea4000808007f */
[----:B--2---:R-:W-:Y:S05]  /*d870*/  @!P4 BRA `(.L_x_12114) ;  /* 0xfffffffc00f0c947 */ /* 0x004fea000383ffff */
[----:B------:R-:W-:Y:S05]  /*d880*/  BRA `(.L_x_12147) ;  /* 0xfffffff000307947 */ /* 0x000fea000383ffff */
.L_x_12121:
[----:B-1----:R1:W2:Y:S02]  /*d890*/  SYNCS.PHASECHK.TRANS64.TRYWAIT P0, [R3+URZ+0x16860], R0 ;  /* 0x01686000030075a7 */ /* 0x0022a4000800017f */
[----:B--2---:R-:W-:Y:S05]  /*d8a0*/  @!P0 NANOSLEEP.SYNCS 0x989680 ;  /* 0x009896800000895d */ /* 0x004fea0003900000 */
[----:B------:R-:W2:Y:S02]  /*d8b0*/  @!P0 SYNCS.PHASECHK.TRANS64 P0, [R3+URZ+0x16860], R0 ;  /* 0x01686000030085a7 */ /* 0x000ea4000800007f */
[----:B--2---:R-:W-:Y:S05]  /*d8c0*/  @!P0 BRA `(.L_x_12121) ;  /* 0xfffffffc00f08947 */ /* 0x004fea000383ffff */
[----:B------:R-:W-:Y:S05]  /*d8d0*/  BRA `(.L_x_12148) ;  /* 0xfffffff000e87947 */ /* 0x000fea000383ffff */
.L_x_12123:
[----:B------:R-:W-:Y:S01]  /*d8e0*/  BSSY B0, `(.L_x_12149) ;  /* 0x0000007000007945 */ /* 0x000fe20003800000 */
[----:B------:R-:W-:Y:S02]  /*d8f0*/  IMAD.MOV.U32 R12, RZ, RZ, RZ ;  /* 0x000000ffff0c7224 */ /* 0x000fe400078e00ff */
[----:B------:R-:W-:Y:S02]  /*d900*/  IMAD.MOV.U32 R11, RZ, RZ, 0x1f ;  /* 0x0000001fff0b7424 */ /* 0x000fe400078e00ff */
[----:B------:R-:W-:-:S07]  /*d910*/  IMAD.MOV.U32 R15, RZ, RZ, -0x1 ;  /* 0xffffffffff0f7424 */ /* 0x000fce00078e00ff */
[----:B---3--:R-:W-:Y:S05]  /*d920*/  WARPSYNC.COLLECTIVE R15, `(.L_x_12150) ;  /* 0x000000000f087348 */ /* 0x008fea0003c00000 */
[----:B------:R1:W2:Y:S02]  /*d930*/  SHFL.IDX P6, R14, R13, R12, R11 ;  /* 0x0000000c0d0e7389 */ /* 0x0002a400000c000b */
[----:B-123--:R-:W-:Y:S01]  /*d940*/  ENDCOLLECTIVE ;  /* 0x000000000000791b */ /* 0x00efe20003800000 */
.L_x_12150:
[----:B------:R-:W-:Y:S05]  /*d950*/  BSYNC B0 ;  /* 0x0000000000007941 */ /* 0x000fea0003800000 */
.L_x_12149:
[----:B------:R-:W-:Y:S05]  /*d960*/  BRA `(.L_x_12151) ;  /* 0xfffffff400487947 */ /* 0x000fea000383ffff */
.L_x_12125:
[----:B--2---:R2:W3:Y:S02]  /*d970*/  SYNCS.PHASECHK.TRANS64.TRYWAIT P0, [R7+URZ+0x16820], R0 ;  /* 0x01682000070075a7 */ /* 0x0044e4000800017f */
[----:B---3--:R-:W-:Y:S05]  /*d980*/  @!P0 NANOSLEEP.SYNCS 0x989680 ;  /* 0x009896800000895d */ /* 0x008fea0003900000 */
[----:B------:R-:W3:Y:S02]  /*d990*/  @!P0 SYNCS.PHASECHK.TRANS64 P0, [R7+URZ+0x16820], R0 ;  /* 0x01682000070085a7 */ /* 0x000ee4000800007f */
[----:B---3--:R-:W-:Y:S05]  /*d9a0*/  @!P0 BRA `(.L_x_12125) ;  /* 0xfffffffc00f08947 */ /* 0x008fea000383ffff */
[----:B------:R-:W-:Y:S05]  /*d9b0*/  BRA `(.L_x_12152) ;  /* 0xfffffff400907947 */ /* 0x000fea000383ffff */
.L_x_12129:
[----:B--2---:R2:W3:Y:S02]  /*d9c0*/  SYNCS.PHASECHK.TRANS64.TRYWAIT P1, [R5+URZ], R4 ;  /* 0x00000004050075a7 */ /* 0x0044e4000802017f */
[----:B---3--:R-:W-:Y:S05]  /*d9d0*/  @!P1 NANOSLEEP.SYNCS 0x989680 ;  /* 0x009896800000995d */ /* 0x008fea0003900000 */
[----:B------:R-:W3:Y:S02]  /*d9e0*/  @!P1 SYNCS.PHASECHK.TRANS64 P1, [R5+URZ], R4 ;  /* 0x00000004050095a7 */ /* 0x000ee4000802007f */
[----:B---3--:R-:W-:Y:S05]  /*d9f0*/  @!P1 BRA `(.L_x_12129) ;  /* 0xfffffffc00f09947 */ /* 0x008fea000383ffff */
[----:B------:R-:W-:Y:S05]  /*da00*/  BRA `(.L_x_12153) ;  /* 0xfffffff400d87947 */ /* 0x000fea000383ffff */
.L_x_12130:
[----:B---3--:R3:W4:Y:S02]  /*da10*/  SYNCS.PHASECHK.TRANS64.TRYWAIT P1, [R3+URZ], R0 ;  /* 0x00000000030075a7 */ /* 0x008724000802017f */
[----:B----4-:R-:W-:Y:S05]  /*da20*/  @!P1 NANOSLEEP.SYNCS 0x989680 ;  /* 0x009896800000995d */ /* 0x010fea0003900000 */
[----:B------:R-:W4:Y:S02]  /*da30*/  @!P1 SYNCS.PHASECHK.TRANS64 P1, [R3+URZ], R0 ;  /* 0x00000000030095a7 */ /* 0x000f24000802007f */
[----:B----4-:R-:W-:Y:S05]  /*da40*/  @!P1 BRA `(.L_x_12130) ;  /* 0xfffffffc00f09947 */ /* 0x010fea000383ffff */
[----:B------:R-:W-:Y:S05]  /*da50*/  BRA `(.L_x_12154) ;  /* 0xfffffff400cc7947 */ /* 0x000fea000383ffff */
.L_x_12132:
[----:B--2---:R2:W3:Y:S02]  /*da60*/  SYNCS.PHASECHK.TRANS64.TRYWAIT P0, [R5+URZ], R4 ;  /* 0x00000004050075a7 */ /* 0x0044e4000800017f */
[----:B---3--:R-:W-:Y:S05]  /*da70*/  @!P0 NANOSLEEP.SYNCS 0x989680 ;  /* 0x009896800000895d */ /* 0x008fea0003900000 */
[----:B------:R-:W3:Y:S02]  /*da80*/  @!P0 SYNCS.PHASECHK.TRANS64 P0, [R5+URZ], R4 ;  /* 0x00000004050085a7 */ /* 0x000ee4000800007f */
[----:B---3--:R-:W-:Y:S05]  /*da90*/  @!P0 BRA `(.L_x_12132) ;  /* 0xfffffffc00f08947 */ /* 0x008fea000383ffff */
[----:B------:R-:W-:Y:S05]  /*daa0*/  BRA `(.L_x_12155) ;  /* 0xfffffff400d07947 */ /* 0x000fea000383ffff */
.L_x_12156:
        /* <DEDUP_REMOVED lines=13> */
.L_x_12791:


//--------------------- .text._ZN7cutlass13device_kernelIN5flash11enable_sm90INS1_16FlashAttnFwdSm90INS1_25CollectiveMainloopFwdSm90ILi2EN4cute5tupleIJNS5_1CILi1EEES8_S8_EEENS6_IJNS7_ILi192EEENS7_ILi128EEENS7_ILi64EEEEEELi64ENS_6half_tEfNS_4arch4Sm90ELb1ELb0ELb1ELb1ELb0ELb0ELb0ELb1ELb1ELb0ELb0ELb0EEENS1_21CollectiveEpilogueFwdINS6_IJSA_SC_SB_EEES9_SE_SG_Li384ELb1ELb0ELb0ELb0EEENS1_36VarlenDynamicPersistentTileSchedulerILi192ELi128ELi384ELi32ELb0ELb0ELb1ELb1ELb1ELb1EEEEEEEEEvNT_6ParamsE --------------------------
	.section	.text._ZN7cutlass13device_kernelIN5flash11enable_sm90INS1_16FlashAttnFwdSm90INS1_25CollectiveMainloopFwdSm90ILi2EN4cute5tupleIJNS5_1CILi1EEES8_S8_EEENS6_IJNS7_ILi192EEENS7_ILi128EEENS7_ILi64EEEEEELi64ENS_6half_tEfNS_4arch4Sm90ELb1ELb0ELb1ELb1ELb0ELb0ELb0ELb1ELb1ELb0ELb0ELb0EEENS1_21CollectiveEpilogueFwdINS6_IJSA_SC_SB_EEES9_SE_SG_Li384ELb1ELb0ELb0ELb0EEENS1_36VarlenDynamicPersistentTileSchedulerILi192ELi128ELi384ELi32ELb0ELb0ELb1ELb1ELb1ELb1EEEEEEEEEvNT_6ParamsE,"ax",@progbits
	.align	128
.text._ZN7cutlass13device_kernelIN5flash11enable_sm90INS1_16FlashAttnFwdSm90INS1_25CollectiveMainloopFwdSm90ILi2EN4cute5tupleIJNS5_1CILi1EEES8_S8_EEENS6_IJNS7_ILi192EEENS7_ILi128EEENS7_ILi64EEEEEELi64ENS_6half_tEfNS_4arch4Sm90ELb1ELb0ELb1ELb1ELb0ELb0ELb0ELb1ELb1ELb0ELb0ELb0EEENS1_21CollectiveEpilogueFwdINS6_IJSA_SC_SB_EEES9_SE_SG_Li384ELb1ELb0ELb0ELb0EEENS1_36VarlenDynamicPersistentTileSchedulerILi192ELi128ELi384ELi32ELb0ELb0ELb1ELb1ELb1ELb1EEEEEEEEEvNT_6ParamsE:
        .type           _ZN7cutlass13device_kernelIN5flash11enable_sm90INS1_16FlashAttnFwdSm90INS1_25CollectiveMainloopFwdSm90ILi2EN4cute5tupleIJNS5_1CILi1EEES8_S8_EEENS6_IJNS7_ILi192EEENS7_ILi128EEENS7_ILi64EEEEEELi64ENS_6half_tEfNS_4arch4Sm90ELb1ELb0ELb1ELb1ELb0ELb0ELb0ELb1ELb1ELb0ELb0ELb0EEENS1_21CollectiveEpilogueFwdINS6_IJSA_SC_SB_EEES9_SE_SG_Li384ELb1ELb0ELb0ELb0EEENS1_36VarlenDynamicPersistentTileSchedulerILi192ELi128ELi384ELi32ELb0ELb0ELb1ELb1ELb1ELb1EEEEEEEEEvNT_6ParamsE,@function
        .size           _ZN7cutlass13device_kernelIN5flash11enable_sm90INS1_16FlashAttnFwdSm90INS1_25CollectiveMainloopFwdSm90ILi2EN4cute5tupleIJNS5_1CILi1EEES8_S8_EEENS6_IJNS7_ILi192EEENS7_ILi128EEENS7_ILi64EEEEEELi64ENS_6half_tEfNS_4arch4Sm90ELb1ELb0ELb1ELb1ELb0ELb0ELb0ELb1ELb1ELb0ELb0ELb0EEENS1_21CollectiveEpilogueFwdINS6_IJSA_SC_SB_EEES9_SE_SG_Li384ELb1ELb0ELb0ELb0EEENS1_36VarlenDynamicPersistentTileSchedulerILi192ELi128ELi384ELi32ELb0ELb0ELb1ELb1ELb1ELb1EEEEEEEEEvNT_6ParamsE,(.L_x_12792 - _ZN7cutlass13device_kernelIN5flash11enable_sm90INS1_16FlashAttnFwdSm90INS1_25CollectiveMainloopFwdSm90ILi2EN4cute5tupleIJNS5_1CILi1EEES8_S8_EEENS6_IJNS7_ILi192EEENS7_ILi128EEENS7_ILi64EEEEEELi64ENS_6half_tEfNS_4arch4Sm90ELb1ELb0ELb1ELb1ELb0ELb0ELb0ELb1ELb1ELb0ELb0ELb0EEENS1_21CollectiveEpilogueFwdINS6_IJSA_SC_SB_EEES9_SE_SG_Li384ELb1ELb0ELb0ELb0EEENS1_36VarlenDynamicPersistentTileSchedulerILi192ELi128ELi384ELi32ELb0ELb0ELb1ELb1ELb1ELb1EEEEEEEEEvNT_6ParamsE)
        .other          _ZN7cutlass13device_kernelIN5flash11enable_sm90INS1_16FlashAttnFwdSm90INS1_25CollectiveMainloopFwdSm90ILi2EN4cute5tupleIJNS5_1CILi1EEES8_S8_EEENS6_IJNS7_ILi192EEENS7_ILi128EEENS7_ILi64EEEEEELi64ENS_6half_tEfNS_4arch4Sm90ELb1ELb0ELb1ELb1ELb0ELb0ELb0ELb1ELb1ELb0ELb0ELb0EEENS1_21CollectiveEpilogueFwdINS6_IJSA_SC_SB_EEES9_SE_SG_Li384ELb1ELb0ELb0ELb0EEENS1_36VarlenDynamicPersistentTileSchedulerILi192ELi128ELi384ELi32ELb0ELb0ELb1ELb1ELb1ELb1EEEEEEEEEvNT_6ParamsE,@"STO_CUDA_ENTRY STV_DEFAULT"
_ZN7cutlass13device_kernelIN5flash11enable_sm90INS1_16FlashAttnFwdSm90INS1_25CollectiveMainloopFwdSm90ILi2EN4cute5tupleIJNS5_1CILi1EEES8_S8_EEENS6_IJNS7_ILi192EEENS7_ILi128EEENS7_ILi64EEEEEELi64ENS_6half_tEfNS_4arch4Sm90ELb1ELb0ELb1ELb1ELb0ELb0ELb0ELb1ELb1ELb0ELb0ELb0EEENS1_21CollectiveEpilogueFwdINS6_IJSA_SC_SB_EEES9_SE_SG_Li384ELb1ELb0ELb0ELb0EEENS1_36VarlenDynamicPersistentTileSchedulerILi192ELi128ELi384ELi32ELb0ELb0ELb1ELb1ELb1ELb1EEEEEEEEEvNT_6ParamsE:
        /* <DEDUP_REMOVED lines=21> */
.L_x_12158:
[----:B------:R-:W-:Y:S05]  /*0150*/  BSYNC B0 ;  /* 0x0000000000007941 */ /* 0x000fea0003800000 */
.L_x_12157:
        /* <DEDUP_REMOVED lines=41> */
.L_x_12159:
        /* <DEDUP_REMOVED lines=22> */
.L_x_12160:
        /* <DEDUP_REMOVED lines=18> */
.L_x_12161:
        /* <DEDUP_REMOVED lines=22> */
.L_x_12162:
        /* <DEDUP_REMOVED lines=22> */
.L_x_12163:
[----:B------:R-:W-:Y:S01]  /*0930*/  PLOP3.LUT P0, PT, PT, PT, UP0, 0x80, 0x0 ;  /* 0x000000000000781c */ /* 0x000fe20003f0f008 */
[----:B------:R-:W-:Y:S01]  /*0940*/  UMOV UR36, 0x1 ;  /* 0x0000000100247882 */ /* 0x000fe20000000000 */
[----:B------:R-:W-:Y:S01]  /*0950*/  NOP ;  /* 0x0000000000007918 */ /* 0x000fe20000000000 */
[----:B------:R-:W-:Y:S01]  /*0960*/  USEL UR36, UR36, 0x2, !UP0 ;  /* 0x0000000224247887 */ /* 0x000fe2000c000000 */
[----:B------:R-:W-:Y:S01]  /*0970*/  ULDC.64 UR38, c[0x0][0x208] ;  /* 0x0000820000267ab9 */ /* 0x000fe20000000a00 */
[----:B012-4-:R-:W-:Y:S08]  /*0980*/  BAR.SYNC.DEFER_BLOCKING 0x0 ;  /* 0x0000000000007b1d */ /* 0x017ff00000010000 */
[----:B------:R-:W-:Y:S05]  /*0990*/  @!P0 BRA `(.L_x_12164) ;  /* 0x000000a800f48947 */ /* 0x000fea0003800000 */
.L_x_12165:
        /* <DEDUP_REMOVED lines=29> */
[----:B------:R-:W-:Y:S01]  /*0b70*/  LEA.HI R2, R0, R155, RZ, 0x4 ;  /* 0x0000009b00027211 */ /* 0x000fe200078f20ff */
[----:B------:R-:W-:Y:S01]  /*0b80*/  IMAD.SHL.U32 R5, R3, 0x20, RZ ;  /* 0x0000002003057824 */ /* 0x000fe200078e00ff */
[----:B------:R-:W-:Y:S01]  /*0b90*/  SHF.R.S32.HI R153, RZ, 0x7, R153 ;  /* 0x00000007ff997819 */ /* 0x000fe20000011499 */
[----:B------:R-:W-:Y:S01]  /*0ba0*/  IMAD.IADD R152, R155, 0x1, -R152 ;  /* 0x000000019b987824 */ /* 0x000fe200078e0a98 */
[----:B------:R-:W-:Y:S02]  /*0bb0*/  SHF.R.S32.HI R3, RZ, 0x4, R2 ;  /* 0x00000004ff037819 */ /* 0x000fe40000011402 */
[----:B------:R-:W-:Y:S02]  /*0bc0*/  LOP3.LUT R4, R2, 0x3fffff0, RZ, 0xc0, !PT ;  /* 0x03fffff002047812 */ /* 0x000fe400078ec0ff */
[----:B------:R-:W-:-:S02]  /*0bd0*/  SHF.R.S32.HI R7, RZ, 0x1f, R152 ;  /* 0x0000001fff077819 */ /* 0x000fc40000011498 */
[----:B------:R-:W-:Y:S01]  /*0be0*/  LEA.HI R2, R2, R3, RZ, 0x1 ;  /* 0x0000000302027211 */ /* 0x000fe200078f08ff */
[----:B------:R-:W-:Y:S01]  /*0bf0*/  IMAD.IADD R4, R155, 0x1, -R4 ;  /* 0x000000019b047824 */ /* 0x000fe200078e0a04 */
[----:B------:R-:W-:Y:S02]  /*0c00*/  LEA.HI R8, R7, R152, RZ, 0x2 ;  /* 0x0000009807087211 */ /* 0x000fe400078f10ff */
[----:B------:R-:W-:Y:S02]  /*0c10*/  LOP3.LUT R5, R5, 0xfffffc00, RZ, 0xc0, !PT ;  /* 0xfffffc0005057812 */ /* 0x000fe400078ec0ff */
[--C-:B------:R-:W-:Y:S02]  /*0c20*/  SHF.R.S32.HI R9, RZ, 0x2, R8.reuse ;  /* 0x00000002ff097819 */ /* 0x100fe40000011408 */
[----:B------:R-:W-:Y:S01]  /*0c30*/  SHF.R.S32.HI R6, RZ, 0x1f, R8 ;  /* 0x0000001fff067819 */ /* 0x000fe20000011408 */
[----:B------:R-:W-:Y:S01]  /*0c40*/  IMAD R5, R4, 0x40, R5 ;  /* 0x0000004004057824 */ /* 0x000fe200078e0205 */
[----:B------:R-:W-:-:S02]  /*0c50*/  LOP3.LUT R2, R2, 0x1ffffffe, RZ, 0xc0, !PT ;  /* 0x1ffffffe02027812 */ /* 0x000fc400078ec0ff */
[----:B------:R-:W-:Y:S01]  /*0c60*/  LEA.HI R10, R6, R9, RZ, 0x3 ;  /* 0x00000009060a7211 */ /* 0x000fe200078f18ff */
[----:B------:R-:W-:Y:S01]  /*0c70*/  IMAD.HI R6, R153, 0x55555556, RZ ;  /* 0x5555555699067827 */ /* 0x000fe200078e02ff */
[----:B------:R-:W-:Y:S02]  /*0c80*/  LEA.HI R7, R7, R152, RZ, 0x5 ;  /* 0x0000009807077211 */ /* 0x000fe400078f28ff */
[----:B------:R-:W-:Y:S01]  /*0c90*/  LOP3.LUT R10, R10, 0xfffffff8, RZ, 0xc0, !PT ;  /* 0xfffffff80a0a7812 */ /* 0x000fe200078ec0ff */
[----:B------:R-:W-:Y:S01]  /*0ca0*/  IMAD.IADD R2, R3, 0x1, -R2 ;  /* 0x0000000103027824 */ /* 0x000fe200078e0a02 */
[----:B------:R-:W-:Y:S02]  /*0cb0*/  LEA.HI R0, R0, R155, RZ, 0x3 ;  /* 0x0000009b00007211 */ /* 0x000fe400078f18ff */
[----:B------:R-:W-:Y:S01]  /*0cc0*/  LEA.HI R6, R6, R6, RZ, 0x1 ;  /* 0x0000000606067211 */ /* 0x000fe200078f08ff */
[----:B------:R-:W-:Y:S01]  /*0cd0*/  IMAD.IADD R10, R9, 0x1, -R10 ;  /* 0x00000001090a7824 */ /* 0x000fe200078e0a0a */
[----:B------:R-:W-:Y:S01]  /*0ce0*/  SHF.R.S32.HI R7, RZ, 0x5, R7 ;  /* 0x00000005ff077819 */ /* 0x000fe20000011407 */
[----:B------:R-:W-:Y:S01]  /*0cf0*/  IMAD R154, R2, 0x8, R5 ;  /* 0x00000008029a7824 */ /* 0x000fe200078e0205 */
[----:B------:R-:W-:Y:S01]  /*0d00*/  LOP3.LUT R2, R0, 0x1ffffff8, RZ, 0xc0, !PT ;  /* 0x1ffffff800027812 */ /* 0x000fe200078ec0ff */
[----:B------:R-:W-:Y:S01]  /*0d10*/  IMAD R6, R6, -0x3, R153 ;  /* 0xfffffffd06067824 */ /* 0x000fe200078e0299 */
[----:B------:R-:W-:-:S02]  /*0d20*/  LEA R7, R7, R10, 0x4 ;  /* 0x0000000a07077211 */ /* 0x000fc400078e20ff */
[----:B------:R-:W-:Y:S01]  /*0d30*/  LOP3.LUT R3, R8, 0x7ffffffc, RZ, 0xc0, !PT ;  /* 0x7ffffffc08037812 */ /* 0x000fe200078ec0ff */
[----:B------:R-:W-:Y:S01]  /*0d40*/  IMAD.IADD R2, R155, 0x1, -R2 ;  /* 0x000000019b027824 */ /* 0x000fe200078e0a02 */
[----:B------:R-:W-:Y:S01]  /*0d50*/  SHF.R.S32.HI R16, RZ, 0x3, R0 ;  /* 0x00000003ff107819 */ /* 0x000fe20000011400 */
[----:B------:R-:W-:Y:S02]  /*0d60*/  IMAD R19, R6, 0x40, R7 ;  /* 0x0000004006137824 */ /* 0x000fe400078e0207 */
[----:B------:R-:W-:Y:S02]  /*0d70*/  IMAD.SHL.U32 R22, R2, 0x8, RZ ;  /* 0x0000000802167824 */ /* 0x000fe400078e00ff */
[----:B------:R-:W-:-:S07]  /*0d80*/  IMAD.IADD R18, R152, 0x1, -R3 ;  /* 0x0000000198127824 */ /* 0x000fce00078e0a03 */
.L_x_12219:
[----:B0-----:R-:W0:Y:S01]  /*0d90*/  LDC.64 R2, c[0x0][0xc60] ;  /* 0x00031800ff027b82 */ /* 0x001e220000000a00 */
        /* <DEDUP_REMOVED lines=20> */
[----:B---345:R-:W-:-:S03]  /*0ee0*/  IMAD.U32 R4, RZ, RZ, UR8 ;  /* 0x00000008ff047e24 */ /* 0x038fc6000f8e00ff */
[----:B------:R-:W-:Y:S01]  /*0ef0*/  MOV R5, UR9 ;  /* 0x0000000900057c02 */ /* 0x000fe20008000f00 */
        /* <DEDUP_REMOVED lines=29> */
.L_x_12166:
[----:B------:R-:W-:Y:S01]  /*10d0*/  UMOV UR43, UR51 ;  /* 0x00000033002b7c82 */ /* 0x000fe20008000000 */
[----:B------:R-:W-:Y:S05]  /*10e0*/  @!P1 BRA `(.L_x_12167) ;  /* 0x00000000001c9947 */ /* 0x000fea0003800000 */
[----:B------:R-:W-:-:S04]  /*10f0*/  ULEA UR4, UP0, UR46, UR8, 0x2 ;  /* 0x000000082e047291 */ /* 0x000fc8000f80103f */
[----:B------:R-:W-:Y:S02]  /*1100*/  ULEA.HI.X UR5, UR46, UR9, UR45, 0x2, UP0 ;  /* 0x000000092e057291 */ /* 0x000fe400080f142d */
[----:B------:R-:W-:-:S04]  /*1110*/  IMAD.U32 R2, RZ, RZ, UR4 ;  /* 0x00000004ff027e24 */ /* 0x000fc8000f8e00ff */
[----:B------:R-:W-:-:S05]  /*1120*/  IMAD.U32 R3, RZ, RZ, UR5 ;  /* 0x00000005ff037e24 */ /* 0x000fca000f8e00ff */
[----:B------:R-:W2:Y:S02]  /*1130*/  LDG.E R2, desc[UR38][R2.64] ;  /* 0x0000002602027981 */ /* 0x000ea4000c1e1900 */
[----:B--2---:R-:W-:Y:S01]  /*1140*/  R2UR UR6, R2 ;  /* 0x00000000020672ca */ /* 0x004fe200000e0000 */
[----:B------:R-:W-:-:S14]  /*1150*/  BRA `(.L_x_12168) ;  /* 0x0000000000347947 */ /* 0x000fdc0003800000 */
.L_x_12167:
        /* <DEDUP_REMOVED lines=13> */
.L_x_12168:
[----:B------:R-:W-:Y:S01]  /*1230*/  UMOV UR5, 0xc0 ;  /* 0x000000c000057882 */ /* 0x000fe20000000000 */
[----:B------:R-:W-:Y:S01]  /*1240*/  UIADD3 UR49, -UR49, UR6, URZ ;  /* 0x0000000631317290 */ /* 0x000fe2000fffe13f */
[----:B------:R-:W-:Y:S01]  /*1250*/  PLOP3.LUT P0, PT, PT, PT, PT, 0x80, 0x0 ;  /* 0x000000000000781c */ /* 0x000fe20003f0f070 */
[----:B------:R-:W-:Y:S01]  /*1260*/  UIMAD UR5, UR51, UR5, 0x13f ;  /* 0x0000013f330574a4 */ /* 0x000fe2000f8e0205 */
[----:B------:R-:W-:Y:S01]  /*1270*/  IMAD.MOV.U32 R0, RZ, RZ, RZ ;  /* 0x000000ffff007224 */ /* 0x000fe200078e00ff */
[----:B------:R-:W-:Y:S01]  /*1280*/  UIADD3 UR4, UR49, 0x7f, URZ ;  /* 0x0000007f31047890 */ /* 0x000fe2000fffe03f */
[----:B------:R-:W-:Y:S01]  /*1290*/  IMAD.MOV.U32 R2, RZ, RZ, RZ ;  /* 0x000000ffff027224 */ /* 0x000fe200078e00ff */
[----:B------:R-:W-:Y:S01]  /*12a0*/  UIADD3 UR6, UR49, UR5, -UR50 ;  /* 0x0000000531067290 */ /* 0x000fe2000fffe832 */
[----:B------:R-:W-:Y:S01]  /*12b0*/  MOV R119, RZ ;  /* 0x000000ff00777202 */ /* 0x000fe20000000f00 */
        /* <DEDUP_REMOVED lines=24> */
[----:B------:R-:W-:-:S03]  /*1440*/  CS2R R52, SRZ ;  /* 0x0000000000347805 */ /* 0x000fc6000001ff00 */
[----:B------:R-:W-:-:S13]  /*1450*/  PLOP3.LUT P1, PT, PT, PT, UP0, 0x80, 0x0 ;  /* 0x000000000000781c */ /* 0x000fda0003f2f008 */
[----:B------:R-:W-:Y:S05]  /*1460*/  @!P1 BRA `(.L_x_12169) ;  /* 0x0000008400e09947 */ /* 0x000fea0003800000 */
[----:B------:R-:W0:Y:S01]  /*1470*/  SHFL.IDX PT, R0, R153, RZ, 0x1f ;  /* 0x00001fff99007589 */ /* 0x000e2200000e0000 */
[----:B------:R-:W1:Y:S01]  /*1480*/  S2UR UR6, SR_CgaCtaId ;  /* 0x00000000000679c3 */ /* 0x000e620000008800 */
[----:B------:R-:W-:Y:S01]  /*1490*/  UMOV UR41, 0x400 ;  /* 0x0000040000297882 */ /* 0x000fe20000000000 */
[----:B0-----:R-:W-:Y:S01]  /*14a0*/  R2UR UR42, R0 ;  /* 0x00000000002a72ca */ /* 0x001fe200000e0000 */
[----:B-1----:R-:W-:-:S12]  /*14b0*/  ULEA UR41, UR6, UR41, 0x18 ;  /* 0x0000002906297291 */ /* 0x002fd8000f8ec03f */
        /* <DEDUP_REMOVED lines=26> */
.L_x_12170:
        /* <DEDUP_REMOVED lines=9> */
.L_x_12305:
[----:B------:R-:W-:Y:S05]  /*16f0*/  @!P0 BRA `(.L_x_12172) ;  /* 0x0000000000048947 */ /* 0x000fea0003800000 */
[----:B------:R-:W-:Y:S01]  /*1700*/  BPT.TRAP 0x1 ;  /* 0x000000040000795c */ /* 0x000fe20000300000 */
.L_x_12172:
[----:B0-----:R-:W-:Y:S02]  /*1710*/  IMAD.U32 R0, RZ, RZ, UR37 ;  /* 0x00000025ff007e24 */ /* 0x001fe4000f8e00ff */
[----:B------:R-:W-:-:S03]  /*1720*/  IMAD.U32 R3, RZ, RZ, UR40 ;  /* 0x00000028ff037e24 */ /* 0x000fc6000f8e00ff */
[----:B------:R-:W-:Y:S02]  /*1730*/  LEA R0, R0, UR41, 0x3 ;  /* 0x0000002900007c11 */ /* 0x000fe4000f8e18ff */
[----:B------:R-:W-:-:S04]  /*1740*/  SHF.L.U32 R3, R3, 0x1f, RZ ;  /* 0x0000001f03037819 */ /* 0x000fc800000006ff */
[----:B------:R0:W1:Y:S01]  /*1750*/  SYNCS.PHASECHK.TRANS64.TRYWAIT P2, [R0+URZ+0x16830], R3 ;  /* 0x01683003000075a7 */ /* 0x000062000804017f */
[----:B------:R-:W-:Y:S05]  /*1760*/  @!P0 BRA `(.L_x_12173) ;  /* 0x0000000000048947 */ /* 0x000fea0003800000 */
[----:B------:R-:W-:Y:S01]  /*1770*/  BPT.TRAP 0x1 ;  /* 0x000000040000795c */ /* 0x000fe20000300000 */
.L_x_12173:
[----:B------:R-:W2:Y:S01]  /*1780*/  S2R R2, SR_TID.X ;  /* 0x0000000000027919 */ /* 0x000ea20000002100 */
[----:B------:R-:W-:Y:S01]  /*1790*/  IMAD.MOV.U32 R119, RZ, RZ, RZ ;  /* 0x000000ffff777224 */ /* 0x000fe200078e00ff */
[----:B--2---:R-:W-:Y:S01]  /*17a0*/  LOP3.LUT P1, RZ, R2, 0x7f, RZ, 0xc0, !PT ;  /* 0x0000007f02ff7812 */ /* 0x004fe2000782c0ff */
[----:B-1----:R-:W-:-:S12]  /*17b0*/  @P2 BRA `(.L_x_12174) ;  /* 0x0000000000082947 */ /* 0x002fd80003800000 */
[----:B------:R-:W1:Y:S02]  /*17c0*/  SYNCS.PHASECHK.TRANS64.TRYWAIT P2, [R0+URZ+0x16830], R3 ;  /* 0x01683003000075a7 */ /* 0x000e64000804017f */
[----:B-1----:R-:W-:Y:S05]  /*17d0*/  @!P2 BRA `(.L_x_12175) ;  /* 0x000000e00040a947 */ /* 0x002fea0003800000 */
.L_x_12174:
[----:B------:R-:W-:Y:S05]  /*17e0*/  WARPSYNC.ALL ;  /* 0x0000000000007948 */ /* 0x000fea0003800000 */
[----:B------:R-:W-:Y:S01]  /*17f0*/  UIADD3 UR4, UR41, 0xe400, URZ ;  /* 0x0000e40029047890 */ /* 0x000fe2000fffe03f */
[----:B------:R-:W-:Y:S01]  /*1800*/  WARPGROUP.ARRIVE ;  /* 0x00000000000079c5 */ /* 0x000fe20000000000 */
[----:B------:R-:W-:Y:S01]  /*1810*/  ULOP3.LUT UR16, UR53, 0x10000, URZ, 0xfc, !UPT ;  /* 0x0001000035107892 */ /* 0x000fe2000f8efc3f */
[----:B------:R-:W-:Y:S01]  /*1820*/  IMAD.U32 R2, RZ, RZ, UR51 ;  /* 0x00000033ff027e24 */ /* 0x000fe2000f8e00ff */
[----:B------:R-:W-:Y:S01]  /*1830*/  USHF.R.U32.HI UR4, URZ, 0x4, UR4 ;  /* 0x000000043f047899 */ /* 0x000fe20008011604 */
[----:B01----:R-:W-:Y:S01]  /*1840*/  @!P1 VIADD R0, R0, 0x16840 ;  /* 0x0001684000009836 */ /* 0x003fe20000000000 */
[----:B------:R-:W-:Y:S01]  /*1850*/  UMOV UR17, 0x40000040 ;  /* 0x4000004000117882 */ /* 0x000fe20000000000 */
[----:B------:R-:W-:Y:S01]  /*1860*/  UMOV UR19, 0x40000040 ;  /* 0x4000004000137882 */ /* 0x000fe20000000000 */
[----:B------:R-:W-:Y:S01]  /*1870*/  ULOP3.LUT UR4, UR4, 0x3fff, URZ, 0xc0, !UPT ;  /* 0x00003fff04047892 */ /* 0x000fe2000f8ec03f */
[--C-:B------:R-:W-:Y:S01]  /*1880*/  IMAD.MOV.U32 R118, RZ, RZ, R119.reuse ;  /* 0x000000ffff767224 */ /* 0x100fe200078e0077 */
[----:B------:R-:W-:Y:S01]  /*1890*/  UMOV UR5, 0x40000040 ;  /* 0x4000004000057882 */ /* 0x000fe20000000000 */
[----:B------:R-:W-:Y:S01]  /*18a0*/  UMOV UR7, 0x40000040 ;  /* 0x4000004000077882 */ /* 0x000fe20000000000 */
[----:B------:R-:W-:Y:S01]  /*18b0*/  ULOP3.LUT UR20, UR4, 0x10000, URZ, 0xfc, !UPT ;  /* 0x0001000004147892 */ /* 0x000fe2000f8efc3f */
[----:B------:R-:W-:Y:S01]  /*18c0*/  @!P1 PRMT R0, RZ, 0x654, R0 ;  /* 0x00000654ff009816 */ /* 0x000fe20000000000 */
        /* <DEDUP_REMOVED lines=16> */
[-C--:B------:R-:W-:Y:S01]  /*19d0*/  MOV R111, R119.reuse ;  /* 0x00000077006f7202 */ /* 0x080fe20000000f00 */
[----:B------:R-:W-:Y:S01]  /*19e0*/  UMOV UR13, 0x40000040 ;  /* 0x40000040000d7882 */ /* 0x000fe20000000000 */
[----:B------:R-:W-:Y:S01]  /*19f0*/  UMOV UR15, 0x40000040 ;  /* 0x40000040000f7882 */ /* 0x000fe20000000000 */
[----:B------:R-:W-:Y:S01]  /*1a00*/  UIADD3 UR25, UR52, -0x2, URZ ;  /* 0xfffffffe34197890 */ /* 0x000fe2000fffe03f */
        /* <DEDUP_REMOVED lines=23> */
[----:B------:R-:W-:Y:S02]  /*1b80*/  UMOV UR6, 0xffffff80 ;  /* 0xffffff8000067882 */ /* 0x000fe40000000000 */
[----:B------:R-:W-:-:S04]  /*1b90*/  UIMAD UR6, UR52, UR6, 0x80 ;  /* 0x00000080340674a4 */ /* 0x000fc8000f8e0206 */
[----:B------:R-:W-:-:S04]  /*1ba0*/  UIADD3 UR6, UR49, UR6, URZ ;  /* 0x0000000631067290 */ /* 0x000fc8000fffe03f */
[----:B------:R-:W-:Y:S01]  /*1bb0*/  UIADD3 UR7, -UR50, 0x1, UR6 ;  /* 0x0000000132077890 */ /* 0x000fe2000fffe106 */
[----:B------:R-:W-:Y:S02]  /*1bc0*/  WARPGROUP.DEPBAR.LE gsb0, 0x0 ;  /* 0x00008000000079c5 */ /* 0x000fe40000010000 */
[----:B------:R-:W-:-:S06]  /*1bd0*/  WARPGROUP.ARRIVE ;  /* 0x00000000000079c5 */ /* 0x000fcc0000000000 */
[----:B------:R-:W-:Y:S01]  /*1be0*/  HGMMA.64x128x16.F32 R24, gdesc[UR8], R24, gsb0 ;  /* 0x01e00000081879f0 */ /* 0x000fe20008000818 */
[----:B------:R-:W-:Y:S01]  /*1bf0*/  ULDC UR11, c[0x0][0x9d8] ;  /* 0x00027600000b7ab9 */ /* 0x000fe20000000800 */
[----:B------:R-:W-:Y:S01]  /*1c00*/  ULDC UR10, c[0x0][0x988] ;  /* 0x00026200000a7ab9 */ /* 0x000fe20000000800 */
        /* <DEDUP_REMOVED lines=10> */
[----:B------:R-:W-:Y:S01]  /*1cb0*/  FMUL.FTZ R30, R30, UR11 ;  /* 0x0000000b1e1e7c20 */ /* 0x000fe20008410000 */
[----:B------:R-:W-:Y:S01]  /*1cc0*/  FMUL.FTZ R14, R49, UR11 ;  /* 0x0000000b310e7c20 */ /* 0x000fe20008410000 */
[----:B------:R-:W-:Y:S01]  /*1cd0*/  FMUL.FTZ R51, R51, UR11 ;  /* 0x0000000b33337c20 */ /* 0x000fe20008410000 */
[----:B------:R-:W-:Y:S01]  /*1ce0*/  MOV R33, UR6 ;  /* 0x0000000600217c02 */ /* 0x000fe20008000f00 */
[----:B------:R-:W0:Y:S01]  /*1cf0*/  MUFU.TANH R26, R26 ;  /* 0x0000001a001a7308 */ /* 0x000e220000002400 */
[----:B------:R-:W-:-:S02]  /*1d00*/  IMAD R49, R2, 0xc0, R19 ;  /* 0x000000c002317824 */ /* 0x000fc400078e0213 */
[----:B------:R-:W-:Y:S01]  /*1d10*/  FMUL.FTZ R31, R31, UR11 ;  /* 0x0000000b1f1f7c20 */ /* 0x000fe20008410000 */
[----:B------:R-:W-:Y:S02]  /*1d20*/  IMAD R8, R18, -0x2, R37 ;  /* 0xfffffffe12087824 */ /* 0x000fe400078e0225 */
[----:B------:R-:W-:Y:S01]  /*1d30*/  FMUL.FTZ R34, R34, UR11 ;  /* 0x0000000b22227c20 */ /* 0x000fe20008410000 */
[----:B------:R-:W-:Y:S01]  /*1d40*/  FMUL.FTZ R35, R35, UR11 ;  /* 0x0000000b23237c20 */ /* 0x000fe20008410000 */
[----:B------:R-:W-:Y:S01]  /*1d50*/  FMUL.FTZ R38, R38, UR11 ;  /* 0x0000000b26267c20 */ /* 0x000fe20008410000 */
[----:B------:R-:W-:Y:S01]  /*1d60*/  FMUL.FTZ R5, R56, UR11 ;  /* 0x0000000b38057c20 */ /* 0x000fe20008410000 */
[----:B------:R-:W1:Y:S01]  /*1d70*/  MUFU.TANH R27, R27 ;  /* 0x0000001b001b7308 */ /* 0x000e620000002400 */
[----:B------:R-:W-:Y:S01]  /*1d80*/  IADD3 R2, R8, 0x8, R49 ;  /* 0x0000000808027810 */ /* 0x000fe20007ffe031 */
        /* <DEDUP_REMOVED lines=15> */
[----:B--2---:R-:W-:-:S02]  /*1e80*/  IMAD R51, R18, -0x2, R33 ;  /* 0xfffffffe12337824 */ /* 0x004fc400078e0221 */
[----:B------:R-:W-:Y:S01]  /*1e90*/  FMUL.FTZ R50, R50, UR11 ;  /* 0x0000000b32327c20 */ /* 0x000fe20008410000 */
[----:B------:R-:W-:Y:S01]  /*1ea0*/  FMUL.FTZ R20, R44, UR11 ;  /* 0x0000000b2c147c20 */ /* 0x000fe20008410000 */
[----:B------:R-:W-:Y:S01]  /*1eb0*/  FMUL.FTZ R15, R45, UR11 ;  /* 0x0000000b2d0f7c20 */ /* 0x000fe20008410000 */
[----:B------:R-:W-:Y:S01]  /*1ec0*/  FMUL.FTZ R13, R48, UR11 ;  /* 0x0000000b300d7c20 */ /* 0x000fe20008410000 */
[----:B------:R-:W-:Y:S01]  /*1ed0*/  VIMNMX R2, R51, R2, PT ;  /* 0x0000000233027248 */ /* 0x000fe20003fe0100 */
[----:B------:R-:W-:Y:S01]  /*1ee0*/  FMUL.FTZ R58, R58, UR11 ;  /* 0x0000000b3a3a7c20 */ /* 0x000fe20008410000 */
[----:B------:R-:W2:Y:S01]  /*1ef0*/  MUFU.TANH R31, R31 ;  /* 0x0000001f001f7308 */ /* 0x000ea20000002400 */
[----:B------:R-:W-:Y:S01]  /*1f00*/  FMUL.FTZ R21, R40, UR11 ;  /* 0x0000000b28157c20 */ /* 0x000fe20008410000 */
[----:B------:R-:W-:Y:S01]  /*1f10*/  ISETP.GT.AND P2, PT, R2, RZ, PT ;  /* 0x000000ff0200720c */ /* 0x000fe20003f44270 */
[----:B------:R-:W-:Y:S01]  /*1f20*/  FMUL.FTZ R62, R62, UR11 ;  /* 0x0000000b3e3e7c20 */ /* 0x000fe20008410000 */
[C---:B------:R-:W-:Y:S01]  /*1f30*/  ISETP.GT.AND P3, PT, R2.reuse, 0x1, PT ;  /* 0x000000010200780c */ /* 0x040fe20003f64270 */
[----:B------:R-:W-:Y:S01]  /*1f40*/  FMUL.FTZ R63, R63, UR11 ;  /* 0x0000000b3f3f7c20 */ /* 0x000fe20008410000 */
[----:B------:R-:W-:Y:S01]  /*1f50*/  ISETP.GT.AND P4, PT, R2, 0x8, PT ;  /* 0x000000080200780c */ /* 0x000fe20003f84270 */
[----:B------:R-:W-:Y:S01]  /*1f60*/  FMUL.FTZ R66, R66, UR11 ;  /* 0x0000000b42427c20 */ /* 0x000fe20008410000 */
[----:B------:R-:W-:Y:S01]  /*1f70*/  MUFU.TANH R34, R34 ;  /* 0x0000002200227308 */ /* 0x000fe20000002400 */
[----:B0-----:R-:W-:Y:S01]  /*1f80*/  FSEL R56, R26, -INF , P2 ;  /* 0xff8000001a387808 */ /* 0x001fe20001000000 */
[----:B------:R-:W-:Y:S01]  /*1f90*/  FMUL.FTZ R67, R67, UR11 ;  /* 0x0000000b43437c20 */ /* 0x000fe20008410000 */
[----:B-1----:R-:W-:Y:S01]  /*1fa0*/  FSEL R59, R27, -INF , P3 ;  /* 0xff8000001b3b7808 */ /* 0x002fe20001800000 */
[----:B------:R-:W-:Y:S01]  /*1fb0*/  FMUL.FTZ R10, R25, UR11 ;  /* 0x0000000b190a7c20 */ /* 0x000fe20008410000 */
[----:B------:R-:W-:Y:S01]  /*1fc0*/  ISETP.GT.AND P2, PT, R2, 0x9, PT ;  /* 0x000000090200780c */ /* 0x000fe20003f44270 */
[----:B------:R-:W-:Y:S01]  /*1fd0*/  FMUL.FTZ R25, R36, UR11 ;  /* 0x0000000b24197c20 */ /* 0x000fe20008410000 */
[----:B---3--:R-:W-:Y:S01]  /*1fe0*/  FSEL R57, R30, -INF , P4 ;  /* 0xff8000001e397808 */ /* 0x008fe20002000000 */
[----:B------:R-:W0:Y:S01]  /*1ff0*/  MUFU.TANH R35, R35 ;  /* 0x0000002300237308 */ /* 0x000e220000002400 */
[----:B------:R-:W-:Y:S01]  /*2000*/  FMNMX.FTZ R26, R56, R59, !PT ;  /* 0x0000003b381a7209 */ /* 0x000fe20007810000 */
[----:B------:R-:W-:Y:S01]  /*2010*/  FMUL.FTZ R70, R70, UR11 ;  /* 0x0000000b46467c20 */ /* 0x000fe20008410000 */
[----:B------:R-:W-:Y:S01]  /*2020*/  ISETP.GT.AND P3, PT, R2, 0x10, PT ;  /* 0x000000100200780c */ /* 0x000fe20003f64270 */
[----:B------:R-:W-:Y:S01]  /*2030*/  FMUL.FTZ R71, R71, UR11 ;  /* 0x0000000b47477c20 */ /* 0x000fe20008410000 */
[----:B------:R-:W-:Y:S01]  /*2040*/  FMNMX.FTZ R26, R57, R26, !PT ;  /* 0x0000001a391a7209 */ /* 0x000fe20007810000 */
        /* <DEDUP_REMOVED lines=13> */
[----:B------:R3:W-:Y:S01]  /*2120*/  @!P1 SYNCS.ARRIVE.TRANS64.RED.A1T0 RZ, [R0+URZ], RZ ;  /* 0x000000ff00ff99a7 */ /* 0x0007e2000810043f */
[----:B------:R-:W-:-:S04]  /*2130*/  UIADD3 UR6, UR49, -UR50, URZ ;  /* 0x8000003231067290 */ /* 0x000fc8000fffe03f */
[----:B------:R2:W-:Y:S01]  /*2140*/  MUFU.TANH R41, R55 ;  /* 0x0000003700297308 */ /* 0x0005e20000002400 */
[----:B------:R-:W-:-:S04]  /*2150*/  UIMAD UR6, UR51, 0xc0, UR6 ;  /* 0x000000c0330678a4 */ /* 0x000fc8000f8e0206 */
[----:B------:R-:W-:-:S03]  /*2160*/  USHF.R.S32.HI UR7, URZ, 0x1f, UR6 ;  /* 0x0000001f3f077899 */ /* 0x000fc60008011406 */
[----:B------:R-:W4:Y:S01]  /*2170*/  MUFU.TANH R42, R42 ;  /* 0x0000002a002a7308 */ /* 0x000f220000002400 */
[----:B--2---:R-:W-:Y:S01]  /*2180*/  FSEL R55, R31, -INF , P2 ;  /* 0xff8000001f377808 */ /* 0x004fe20001000000 */
[----:B------:R-:W-:Y:S01]  /*2190*/  ULEA.HI UR7, UR7, UR6, URZ, 0x7 ;  /* 0x0000000607077291 */ /* 0x000fe2000f8f383f */
[C---:B------:R-:W-:Y:S02]  /*21a0*/  ISETP.GT.AND P2, PT, R2.reuse, 0x11, PT ;  /* 0x000000110200780c */ /* 0x040fe40003f44270 */
[----:B------:R-:W-:Y:S01]  /*21b0*/  FMNMX.FTZ R27, R55, R26, !PT ;  /* 0x0000001a371b7209 */ /* 0x000fe20007810000 */
[----:B------:R-:W-:Y:S01]  /*21c0*/  USHF.R.S32.HI UR7, URZ, 0x7, UR7 ;  /* 0x000000073f077899 */ /* 0x000fe20008011407 */
[----:B0-----:R-:W-:Y:S01]  /*21d0*/  FSEL R53, R35, -INF , P2 ;  /* 0xff80000023357808 */ /* 0x001fe20001000000 */
[----:B------:R0:W-:Y:S01]  /*21e0*/  MUFU.TANH R4, R54 ;  /* 0x0000003600047308 */ /* 0x0001e20000002400 */
[----:B------:R-:W-:Y:S01]  /*21f0*/  ISETP.GT.AND P2, PT, R2, 0x19, PT ;  /* 0x000000190200780c */ /* 0x000fe20003f44270 */
[----:B------:R-:W-:-:S04]  /*2200*/  UISETP.LT.AND UP0, UPT, URZ, UR7, UPT ;  /* 0x000000073f00728c */ /* 0x000fc8000bf01270 */
[----:B------:R-:W-:Y:S02]  /*2210*/  USEL UR23, URZ, UR7, !UP0 ;  /* 0x000000073f177287 */ /* 0x000fe4000c000000 */
[----:B------:R-:W-:Y:S01]  /*2220*/  MUFU.TANH R43, R43 ;  /* 0x0000002b002b7308 */ /* 0x000fe20000002400 */
[----:B0-----:R-:W-:Y:S01]  /*2230*/  FSEL R54, R34, -INF , P3 ;  /* 0xff80000022367808 */ /* 0x001fe20001800000 */
[----:B------:R-:W-:Y:S01]  /*2240*/  UISETP.GE.AND UP0, UPT, UR25, UR23, UPT ;  /* 0x000000171900728c */ /* 0x000fe2000bf06270 */
[----:B------:R-:W-:Y:S02]  /*2250*/  ISETP.GT.AND P3, PT, R2, 0x18, PT ;  /* 0x000000180200780c */ /* 0x000fe40003f64270 */
[----:B------:R-:W-:Y:S02]  /*2260*/  FMNMX.FTZ R26, R54, R27, !PT ;  /* 0x0000001b361a7209 */ /* 0x000fe40007810000 */
[----:B-1----:R-:W-:Y:S01]  /*2270*/  FSEL R52, R38, -INF , P3 ;  /* 0xff80000026347808 */ /* 0x002fe20001800000 */
[----:B------:R-:W0:Y:S01]  /*2280*/  MUFU.TANH R46, R46 ;  /* 0x0000002e002e7308 */ /* 0x000e220000002400 */
[----:B------:R-:W-:-:S02]  /*2290*/  FMNMX.FTZ R27, R53, R26, !PT ;  /* 0x0000001a351b7209 */ /* 0x000fc40007810000 */
[----:B------:R-:W-:Y:S02]  /*22a0*/  ISETP.GT.AND P3, PT, R2, 0x20, PT ;  /* 0x000000200200780c */ /* 0x000fe40003f64270 */
[----:B------:R-:W-:Y:S02]  /*22b0*/  FMNMX.FTZ R27, R52, R27, !PT ;  /* 0x0000001b341b7209 */ /* 0x000fe40007810000 */
[----:B----4-:R-:W-:Y:S01]  /*22c0*/  FSEL R48, R42, -INF , P3 ;  /* 0xff8000002a307808 */ /* 0x010fe20001800000 */
[----:B------:R-:W1:Y:S01]  /*22d0*/  MUFU.TANH R45, R47 ;  /* 0x0000002f002d7308 */ /* 0x000e620000002400 */
[----:B------:R-:W-:-:S07]  /*22e0*/  ISETP.GT.AND P3, PT, R2, 0x28, PT ;  /* 0x000000280200780c */ /* 0x000fce0003f64270 */
[----:B------:R2:W4:Y:S01]  /*22f0*/  MUFU.TANH R44, R50 ;  /* 0x00000032002c7308 */ /* 0x0005220000002400 */
[----:B0-----:R-:W-:Y:S02]  /*2300*/  FSEL R46, R46, -INF , P3 ;  /* 0xff8000002e2e7808 */ /* 0x001fe40001800000 */
[----:B------:R-:W-:-:S05]  /*2310*/  ISETP.GT.AND P3, PT, R2, 0x30, PT ;  /* 0x000000300200780c */ /* 0x000fca0003f64270 */
[----:B------:R0:W5:Y:S01]  /*2320*/  MUFU.TANH R40, R58 ;  /* 0x0000003a00287308 */ /* 0x0001620000002400 */
[----:B--2---:R-:W-:Y:S02]  /*2330*/  FSEL R50, R39, -INF , P2 ;  /* 0xff80000027327808 */ /* 0x004fe40001000000 */
[----:B------:R-:W-:Y:S02]  /*2340*/  ISETP.GT.AND P2, PT, R2, 0x21, PT ;  /* 0x000000210200780c */ /* 0x000fe40003f44270 */
[----:B------:R-:W-:Y:S02]  /*2350*/  FMNMX.FTZ R27, R50, R27, !PT ;  /* 0x0000001b321b7209 */ /* 0x000fe40007810000 */
[----:B------:R-:W-:Y:S01]  /*2360*/  FSEL R47, R43, -INF , P2 ;  /* 0xff8000002b2f7808 */ /* 0x000fe20001000000 */
[----:B------:R-:W2:Y:S01]  /*2370*/  MUFU.TANH R6, R6 ;  /* 0x0000000600067308 */ /* 0x000ea20000002400 */
[----:B------:R-:W-:Y:S01]  /*2380*/  FMNMX.FTZ R26, R48, R27, !PT ;  /* 0x0000001b301a7209 */ /* 0x000fe20007810000 */
[----:B0-----:R-:W-:Y:S01]  /*2390*/  FMUL.FTZ R58, R60, UR11 ;  /* 0x0000000b3c3a7c20 */ /* 0x001fe20008410000 */
[----:B------:R-:W-:Y:S01]  /*23a0*/  ISETP.GT.AND P2, PT, R2, 0x29, PT ;  /* 0x000000290200780c */ /* 0x000fe20003f44270 */
[----:B------:R-:W-:Y:S01]  /*23b0*/  FMUL.FTZ R60, R76, UR11 ;  /* 0x0000000b4c3c7c20 */ /* 0x000fe20008410000 */
[----:B------:R-:W-:-:S02]  /*23c0*/  FMNMX.FTZ R27, R47, R26, !PT ;  /* 0x0000001a2f1b7209 */ /* 0x000fc40007810000 */
[----:B-1----:R-:W-:Y:S01]  /*23d0*/  FSEL R45, R45, -INF , P2 ;  /* 0xff8000002d2d7808 */ /* 0x002fe20001000000 */
[----:B------:R0:W1:Y:S01]  /*23e0*/  MUFU.TANH R37, R62 ;  /* 0x0000003e00257308 */ /* 0x0000620000002400 */
[----:B------:R-:W-:Y:S02]  /*23f0*/  FMNMX.FTZ R26, R46, R27, !PT ;  /* 0x0000001b2e1a7209 */ /* 0x000fe40007810000 */
[----:B------:R-:W-:Y:S02]  /*2400*/  ISETP.GT.AND P2, PT, R2, 0x31, PT ;  /* 0x000000310200780c */ /* 0x000fe40003f44270 */
[----:B----4-:R-:W-:Y:S02]  /*2410*/  FSEL R44, R44, -INF , P3 ;  /* 0xff8000002c2c7808 */ /* 0x010fe40001800000 */
[----:B------:R-:W-:Y:S01]  /*2420*/  FMNMX.FTZ R27, R45, R26, !PT ;  /* 0x0000001a2d1b7209 */ /* 0x000fe20007810000 */
[----:B------:R-:W4:Y:S01]  /*2430*/  MUFU.TANH R63, R63 ;  /* 0x0000003f003f7308 */ /* 0x000f220000002400 */
[----:B------:R-:W-:Y:S01]  /*2440*/  ISETP.GT.AND P3, PT, R2, 0x38, PT ;  /* 0x000000380200780c */ /* 0x000fe20003f64270 */
[----:B0-----:R-:W-:Y:S01]  /*2450*/  FMUL.FTZ R62, R80, UR11 ;  /* 0x0000000b503e7c20 */ /* 0x001fe20008410000 */
[----:B------:R-:W-:-:S02]  /*2460*/  FSEL R43, R3, -INF , P2 ;  /* 0xff800000032b7808 */ /* 0x000fc40001000000 */
[----:B------:R-:W-:Y:S02]  /*2470*/  FMNMX.FTZ R26, R44, R27, !PT ;  /* 0x0000001b2c1a7209 */ /* 0x000fe40007810000 */
[----:B------:R-:W-:Y:S01]  /*2480*/  ISETP.GT.AND P2, PT, R2, 0x39, PT ;  /* 0x000000390200780c */ /* 0x000fe20003f44270 */
[----:B------:R-:W0:Y:S01]  /*2490*/  MUFU.TANH R66, R66 ;  /* 0x0000004200427308 */ /* 0x000e220000002400 */
[----:B------:R-:W-:Y:S02]  /*24a0*/  FSEL R42, R4, -INF , P3 ;  /* 0xff800000042a7808 */ /* 0x000fe40001800000 */
[----:B------:R-:W-:Y:S02]  /*24b0*/  FMNMX.FTZ R3, R43, R26, !PT ;  /* 0x0000001a2b037209 */ /* 0x000fe40007810000 */
[----:B------:R-:W-:Y:S02]  /*24c0*/  ISETP.GT.AND P3, PT, R2, 0x40, PT ;  /* 0x000000400200780c */ /* 0x000fe40003f64270 */
[----:B------:R-:W-:Y:S01]  /*24d0*/  FSEL R41, R41, -INF , P2 ;  /* 0xff80000029297808 */ /* 0x000fe20001000000 */
[----:B------:R3:W0:Y:S01]  /*24e0*/  MUFU.TANH R35, R67 ;  /* 0x0000004300237308 */ /* 0x0006220000002400 */
[----:B------:R-:W-:-:S02]  /*24f0*/  FMNMX.FTZ R4, R42, R3, !PT ;  /* 0x000000032a047209 */ /* 0x000fc40007810000 */
[----:B------:R-:W-:Y:S02]  /*2500*/  ISETP.GT.AND P2, PT, R2, 0x41, PT ;  /* 0x000000410200780c */ /* 0x000fe40003f44270 */
[----:B-----5:R-:W-:Y:S02]  /*2510*/  FSEL R40, R40, -INF , P3 ;  /* 0xff80000028287808 */ /* 0x020fe40001800000 */
[----:B------:R-:W-:Y:S01]  /*2520*/  FMNMX.FTZ R3, R41, R4, !PT ;  /* 0x0000000429037209 */ /* 0x000fe20007810000 */
[----:B------:R5:W0:Y:S01]  /*2530*/  MUFU.TANH R34, R70 ;  /* 0x0000004600227308 */ /* 0x000a220000002400 */
[----:B------:R-:W-:Y:S01]  /*2540*/  ISETP.GT.AND P3, PT, R2, 0x48, PT ;  /* 0x000000480200780c */ /* 0x000fe20003f64270 */
[----:B---3--:R-:W-:Y:S01]  /*2550*/  FMUL.FTZ R67, R61, UR11 ;  /* 0x0000000b3d437c20 */ /* 0x008fe20008410000 */
[----:B--2---:R-:W-:Y:S02]  /*2560*/  FSEL R36, R6, -INF , P2 ;  /* 0xff80000006247808 */ /* 0x004fe40001000000 */
[----:B------:R-:W-:-:S02]  /*2570*/  FMNMX.FTZ R3, R40, R3, !PT ;  /* 0x0000000328037209 */ /* 0x000fc40007810000 */
[----:B------:R-:W-:Y:S01]  /*2580*/  ISETP.GT.AND P2, PT, R2, 0x49, PT ;  /* 0x000000490200780c */ /* 0x000fe20003f44270 */
[----:B------:R2:W3:Y:S01]  /*2590*/  MUFU.TANH R33, R71 ;  /* 0x0000004700217308 */ /* 0x0004e20000002400 */
[----:B-1----:R-:W-:Y:S01]  /*25a0*/  FSEL R37, R37, -INF , P3 ;  /* 0xff80000025257808 */ /* 0x002fe20001800000 */
[----:B-----5:R-:W-:Y:S01]  /*25b0*/  FMUL.FTZ R70, R68, UR11 ;  /* 0x0000000b44467c20 */ /* 0x020fe20008410000 */
[----:B------:R-:W-:Y:S01]  /*25c0*/  FMNMX.FTZ R4, R36, R3, !PT ;  /* 0x0000000324047209 */ /* 0x000fe20007810000 */
[----:B------:R-:W-:Y:S01]  /*25d0*/  FMUL.FTZ R68, R72, UR11 ;  /* 0x0000000b48447c20 */ /* 0x000fe20008410000 */
[----:B------:R-:W-:Y:S01]  /*25e0*/  ISETP.GT.AND P3, PT, R2, 0x50, PT ;  /* 0x000000500200780c */ /* 0x000fe20003f64270 */
[----:B------:R-:W-:Y:S01]  /*25f0*/  FMUL.FTZ R72, R73, UR11 ;  /* 0x0000000b49487c20 */ /* 0x000fe20008410000 */
[----:B----4-:R-:W-:Y:S01]  /*2600*/  FSEL R38, R63, -INF , P2 ;  /* 0xff8000003f267808 */ /* 0x010fe20001000000 */
[----:B------:R1:W4:Y:S01]  /*2610*/  MUFU.TANH R32, R74 ;  /* 0x0000004a00207308 */ /* 0x0003220000002400 */
[----:B------:R-:W-:Y:S01]  /*2620*/  FMNMX.FTZ R3, R37, R4, !PT ;  /* 0x0000000425037209 */ /* 0x000fe20007810000 */
[----:B--2---:R-:W-:Y:S01]  /*2630*/  FMUL.FTZ R71, R64, UR11 ;  /* 0x0000000b40477c20 */ /* 0x004fe20008410000 */
[----:B------:R-:W-:Y:S01]  /*2640*/  ISETP.GT.AND P2, PT, R2, 0x51, PT ;  /* 0x000000510200780c */ /* 0x000fe20003f44270 */
[----:B------:R-:W-:Y:S01]  /*2650*/  FMUL.FTZ R64, R81, UR11 ;  /* 0x0000000b51407c20 */ /* 0x000fe20008410000 */
[----:B0-----:R-:W-:-:S02]  /*2660*/  FSEL R39, R66, -INF , P3 ;  /* 0xff80000042277808 */ /* 0x001fc40001800000 */
[----:B------:R-:W-:Y:S01]  /*2670*/  FMNMX.FTZ R4, R38, R3, !PT ;  /* 0x0000000326047209 */ /* 0x000fe20007810000 */
[----:B------:R-:W0:Y:S01]  /*2680*/  MUFU.TANH R30, R75 ;  /* 0x0000004b001e7308 */ /* 0x000e220000002400 */
[----:B------:R-:W-:Y:S01]  /*2690*/  ISETP.GT.AND P3, PT, R2, 0x58, PT ;  /* 0x000000580200780c */ /* 0x000fe20003f64270 */
[----:B-1----:R-:W-:Y:S01]  /*26a0*/  FMUL.FTZ R74, R65, UR11 ;  /* 0x0000000b414a7c20 */ /* 0x002fe20008410000 */
[----:B------:R-:W-:Y:S01]  /*26b0*/  FSEL R35, R35, -INF , P2 ;  /* 0xff80000023237808 */ /* 0x000fe20001000000 */
[----:B------:R-:W-:Y:S01]  /*26c0*/  FMUL.FTZ R65, R84, UR11 ;  /* 0x0000000b54417c20 */ /* 0x000fe20008410000 */
[----:B------:R-:W-:Y:S02]  /*26d0*/  FMNMX.FTZ R4, R39, R4, !PT ;  /* 0x0000000427047209 */ /* 0x000fe40007810000 */
[----:B------:R-:W-:Y:S01]  /*26e0*/  ISETP.GT.AND P2, PT, R2, 0x59, PT ;  /* 0x000000590200780c */ /* 0x000fe20003f44270 */
[----:B------:R-:W1:Y:S01]  /*26f0*/  MUFU.TANH R31, R78 ;  /* 0x0000004e001f7308 */ /* 0x000e620000002400 */
[----:B------:R-:W-:-:S02]  /*2700*/  FSEL R34, R34, -INF , P3 ;  /* 0xff80000022227808 */ /* 0x000fc40001800000 */
[----:B------:R-:W-:Y:S02]  /*2710*/  FMNMX.FTZ R3, R35, R4, !PT ;  /* 0x0000000423037209 */ /* 0x000fe40007810000 */
[----:B------:R-:W-:Y:S02]  /*2720*/  ISETP.GT.AND P3, PT, R2, 0x60, PT ;  /* 0x000000600200780c */ /* 0x000fe40003f64270 */
[----:B---3--:R-:W-:Y:S01]  /*2730*/  FSEL R33, R33, -INF , P2 ;  /* 0xff80000021217808 */ /* 0x008fe20001000000 */
[----:B------:R-:W2:Y:S01]  /*2740*/  MUFU.TANH R26, R79 ;  /* 0x0000004f001a7308 */ /* 0x000ea20000002400 */
[----:B------:R-:W-:Y:S02]  /*2750*/  FMNMX.FTZ R6, R34, R3, !PT ;  /* 0x0000000322067209 */ /* 0x000fe40007810000 */
[----:B------:R-:W-:Y:S02]  /*2760*/  ISETP.GT.AND P2, PT, R2, 0x61, PT ;  /* 0x000000610200780c */ /* 0x000fe40003f44270 */
[----:B----4-:R-:W-:-:S02]  /*2770*/  FSEL R32, R32, -INF , P3 ;  /* 0xff80000020207808 */ /* 0x010fc40001800000 */
[----:B------:R-:W-:Y:S01]  /*2780*/  FMNMX.FTZ R63, R33, R6, !PT ;  /* 0x00000006213f7209 */ /* 0x000fe20007810000 */
[----:B------:R-:W3:Y:S01]  /*2790*/  MUFU.TANH R27, R82 ;  /* 0x00000052001b7308 */ /* 0x000ee20000002400 */
[----:B------:R-:W-:Y:S02]  /*27a0*/  ISETP.GT.AND P3, PT, R2, 0x68, PT ;  /* 0x000000680200780c */ /* 0x000fe40003f64270 */
[----:B0-----:R-:W-:Y:S02]  /*27b0*/  FSEL R30, R30, -INF , P2 ;  /* 0xff8000001e1e7808 */ /* 0x001fe40001000000 */
[----:B------:R-:W-:Y:S02]  /*27c0*/  FMNMX.FTZ R63, R32, R63, !PT ;  /* 0x0000003f203f7209 */ /* 0x000fe40007810000 */
[----:B------:R-:W-:Y:S01]  /*27d0*/  ISETP.GT.AND P2, PT, R2, 0x69, PT ;  /* 0x000000690200780c */ /* 0x000fe20003f44270 */
[----:B------:R-:W0:Y:S01]  /*27e0*/  MUFU.TANH R4, R83 ;  /* 0x0000005300047308 */ /* 0x000e220000002400 */
[----:B-1----:R-:W-:-:S02]  /*27f0*/  FSEL R31, R31, -INF , P3 ;  /* 0xff8000001f1f7808 */ /* 0x002fc40001800000 */
[----:B------:R-:W-:Y:S02]  /*2800*/  FMNMX.FTZ R6, R30, R63, !PT ;  /* 0x0000003f1e067209 */ /* 0x000fe40007810000 */
[----:B------:R-:W-:Y:S02]  /*2810*/  ISETP.GT.AND P3, PT, R2, 0x70, PT ;  /* 0x000000700200780c */ /* 0x000fe40003f64270 */
[----:B--2---:R-:W-:Y:S01]  /*2820*/  FSEL R26, R26, -INF , P2 ;  /* 0xff8000001a1a7808 */ /* 0x004fe20001000000 */
[----:B------:R-:W1:Y:S01]  /*2830*/  MUFU.TANH R3, R86 ;  /* 0x0000005600037308 */ /* 0x000e620000002400 */
[----:B------:R-:W-:Y:S02]  /*2840*/  FMNMX.FTZ R63, R31, R6, !PT ;  /* 0x000000061f3f7209 */ /* 0x000fe40007810000 */
[----:B------:R-:W-:Y:S02]  /*2850*/  ISETP.GT.AND P2, PT, R2, 0x71, PT ;  /* 0x000000710200780c */ /* 0x000fe40003f44270 */
[----:B---3--:R-:W-:-:S02]  /*2860*/  FSEL R27, R27, -INF , P3 ;  /* 0xff8000001b1b7808 */ /* 0x008fc40001800000 */
[----:B------:R-:W-:Y:S01]  /*2870*/  FMNMX.FTZ R6, R26, R63, !PT ;  /* 0x0000003f1a067209 */ /* 0x000fe20007810000 */
[----:B------:R-:W2:Y:S01]  /*2880*/  MUFU.TANH R87, R87 ;  /* 0x0000005700577308 */ /* 0x000ea20000002400 */
[----:B------:R-:W-:Y:S02]  /*2890*/  ISETP.GT.AND P3, PT, R2, 0x78, PT ;  /* 0x000000780200780c */ /* 0x000fe40003f64270 */
[----:B0-----:R-:W-:Y:S02]  /*28a0*/  FSEL R4, R4, -INF , P2 ;  /* 0xff80000004047808 */ /* 0x001fe40001000000 */
[----:B------:R-:W-:Y:S02]  /*28b0*/  FMNMX.FTZ R63, R27, R6, !PT ;  /* 0x000000061b3f7209 */ /* 0x000fe40007810000 */
[----:B------:R-:W-:Y:S01]  /*28c0*/  ISETP.GT.AND P2, PT, R2, 0x79, PT ;  /* 0x000000790200780c */ /* 0x000fe20003f44270 */
[----:B------:R-:W0:Y:S01]  /*28d0*/  MUFU.TANH R88, R88 ;  /* 0x0000005800587308 */ /* 0x000e220000002400 */
[----:B-1----:R-:W-:-:S02]  /*28e0*/  FSEL R3, R3, -INF , P3 ;  /* 0xff80000003037808 */ /* 0x002fc40001800000 */
[----:B------:R-:W-:Y:S01]  /*28f0*/  FMNMX.FTZ R6, R4, R63, !PT ;  /* 0x0000003f04067209 */ /* 0x000fe20007810000 */
[----:B------:R-:W-:-:S03]  /*2900*/  FMUL.FTZ R63, R77, UR11 ;  /* 0x0000000b4d3f7c20 */ /* 0x000fc60008410000 */
[----:B------:R-:W-:Y:S01]  /*2910*/  FMNMX.FTZ R61, R3, R6, !PT ;  /* 0x00000006033d7209 */ /* 0x000fe20007810000 */
[----:B------:R-:W1:Y:S01]  /*2920*/  MUFU.TANH R10, R10 ;  /* 0x0000000a000a7308 */ /* 0x000e620000002400 */
[----:B--2---:R-:W-:-:S04]  /*2930*/  FSEL R2, R87, -INF , P2 ;  /* 0xff80000057027808 */ /* 0x004fc80001000000 */
[----:B------:R-:W-:-:S03]  /*2940*/  FMNMX.FTZ R61, R2, R61, !PT ;  /* 0x0000003d023d7209 */ /* 0x000fc60007810000 */
[----:B------:R-:W2:Y:S02]  /*2950*/  MUFU.TANH R89, R89 ;  /* 0x0000005900597308 */ /* 0x000ea40000002400 */
[----:B------:R-:W3:Y:S06]  /*2960*/  SHFL.BFLY PT, R6, R61, 0x2, 0x1f ;  /* 0x0c401f003d067f89 */ /* 0x000eec00000e0000 */
[----:B------:R-:W4:Y:S08]  /*2970*/  MUFU.TANH R90, R90 ;  /* 0x0000005a005a7308 */ /* 0x000f300000002400 */
[----:B------:R-:W5:Y:S08]  /*2980*/  MUFU.TANH R28, R28 ;  /* 0x0000001c001c7308 */ /* 0x000f700000002400 */
[----:B------:R-:W5:Y:S01]  /*2990*/  MUFU.TANH R29, R29 ;  /* 0x0000001d001d7308 */ /* 0x000f620000002400 */
[----:B---3--:R-:W-:-:S05]  /*29a0*/  FMNMX.FTZ R66, R61, R6, !PT ;  /* 0x000000063d427209 */ /* 0x008fca0007810000 */
[----:B------:R-:W3:Y:S02]  /*29b0*/  SHFL.BFLY PT, R61, R66, 0x1, 0x1f ;  /* 0x0c201f00423d7f89 */ /* 0x000ee400000e0000 */
[----:B------:R-:W5:Y:S08]  /*29c0*/  MUFU.TANH R25, R25 ;  /* 0x0000001900197308 */ /* 0x000f700000002400 */
[----:B------:R-:W5:Y:S08]  /*29d0*/  MUFU.TANH R12, R12 ;  /* 0x0000000c000c7308 */ /* 0x000f700000002400 */
[----:B------:R-:W5:Y:S01]  /*29e0*/  MUFU.TANH R21, R21 ;  /* 0x0000001500157308 */ /* 0x000f620000002400 */
[----:B---3--:R-:W-:-:S07]  /*29f0*/  FMNMX.FTZ R6, R66, R61, !PT ;  /* 0x0000003d42067209 */ /* 0x008fce0007810000 */
[----:B------:R-:W3:Y:S01]  /*2a00*/  MUFU.TANH R24, R24 ;  /* 0x0000001800187308 */ /* 0x000ee20000002400 */
[----:B------:R-:W-:Y:S01]  /*2a10*/  FMUL.FTZ R66, R85, UR11 ;  /* 0x0000000b55427c20 */ /* 0x000fe20008410000 */
[C---:B------:R-:W-:Y:S01]  /*2a20*/  FSETP.NEU.FTZ.AND P2, PT, R6.reuse, -INF , PT ;  /* 0xff8000000600780b */ /* 0x040fe20003f5d000 */
[----:B------:R-:W-:-:S05]  /*2a30*/  FMUL.FTZ R61, R6, UR10 ;  /* 0x0000000a063d7c20 */ /* 0x000fca0008410000 */
[----:B------:R-:W3:Y:S01]  /*2a40*/  MUFU.TANH R20, R20 ;  /* 0x0000001400147308 */ /* 0x000ee20000002400 */
[----:B------:R-:W-:-:S05]  /*2a50*/  FSEL R61, R61, RZ, P2 ;  /* 0x000000ff3d3d7208 */ /* 0x000fca0001000000 */
[----:B------:R-:W-:Y:S01]  /*2a60*/  FFMA.FTZ R149, R56, UR10, -R61 ;  /* 0x0000000a38957c23 */ /* 0x000fe2000801083d */
[----:B------:R-:W-:Y:S01]  /*2a70*/  VIADDMNMX R56, R49, R8, R51, PT ;  /* 0x0000000831387246 */ /* 0x000fe20003800133 */
[--C-:B------:R-:W-:Y:S01]  /*2a80*/  FFMA.FTZ R145, R54, UR10, -R61.reuse ;  /* 0x0000000a36917c23 */ /* 0x100fe2000801083d */
[----:B------:R-:W3:Y:S01]  /*2a90*/  MUFU.TANH R15, R15 ;  /* 0x0000000f000f7308 */ /* 0x000ee20000002400 */
[--C-:B------:R-:W-:Y:S01]  /*2aa0*/  FFMA.FTZ R147, R52, UR10, -R61.reuse ;  /* 0x0000000a34937c23 */ /* 0x100fe2000801083d */
[----:B------:R-:W-:Y:S01]  /*2ab0*/  ISETP.GT.AND P2, PT, R56, RZ, PT ;  /* 0x000000ff3800720c */ /* 0x000fe20003f44270 */
[--C-:B------:R-:W-:Y:S01]  /*2ac0*/  FFMA.FTZ R141, R48, UR10, -R61.reuse ;  /* 0x0000000a308d7c23 */ /* 0x100fe2000801083d */
[----:B------:R-:W-:Y:S01]  /*2ad0*/  ISETP.GT.AND P3, PT, R56, 0x1, PT ;  /* 0x000000013800780c */ /* 0x000fe20003f64270 */
[--C-:B------:R-:W-:Y:S01]  /*2ae0*/  FFMA.FTZ R143, R46, UR10, -R61.reuse ;  /* 0x0000000a2e8f7c23 */ /* 0x100fe2000801083d */
[----:B------:R-:W-:Y:S01]  /*2af0*/  ISETP.GT.AND P4, PT, R56, 0x8, PT ;  /* 0x000000083800780c */ /* 0x000fe20003f84270 */
[--C-:B------:R-:W-:Y:S01]  /*2b00*/  FFMA.FTZ R46, R45, UR10, -R61.reuse ;  /* 0x0000000a2d2e7c23 */ /* 0x100fe2000801083d */
[----:B0-----:R-:W-:Y:S01]  /*2b10*/  FSEL R88, R88, -INF , P2 ;  /* 0xff80000058587808 */ /* 0x001fe20001000000 */
[----:B------:R-:W0:Y:S01]  /*2b20*/  MUFU.TANH R13, R13 ;  /* 0x0000000d000d7308 */ /* 0x000e220000002400 */
[----:B-1----:R-:W-:Y:S01]  /*2b30*/  FSEL R49, R10, -INF , P3 ;  /* 0xff8000000a317808 */ /* 0x002fe20001800000 */
[--C-:B------:R-:W-:Y:S01]  /*2b40*/  FFMA.FTZ R10, R55, UR10, -R61.reuse ;  /* 0x0000000a370a7c23 */ /* 0x100fe2000801083d */
[----:B------:R-:W-:Y:S01]  /*2b50*/  ISETP.GT.AND P2, PT, R56, 0x9, PT ;  /* 0x000000093800780c */ /* 0x000fe20003f44270 */
[--C-:B------:R-:W-:Y:S01]  /*2b60*/  FFMA.FTZ R55, R53, UR10, -R61.reuse ;  /* 0x0000000a35377c23 */ /* 0x100fe2000801083d */
[----:B--2---:R-:W-:Y:S01]  /*2b70*/  FSEL R89, R89, -INF , P4 ;  /* 0xff80000059597808 */ /* 0x004fe20002000000 */
[--C-:B------:R-:W-:Y:S01]  /*2b80*/  FFMA.FTZ R137, R44, UR10, -R61.reuse ;  /* 0x0000000a2c897c23 */ /* 0x100fe2000801083d */
[----:B------:R-:W-:Y:S01]  /*2b90*/  FMNMX.FTZ R76, R88, R49, !PT ;  /* 0x00000031584c7209 */ /* 0x000fe20007810000 */
[----:B------:R-:W1:Y:S01]  /*2ba0*/  MUFU.TANH R14, R14 ;  /* 0x0000000e000e7308 */ /* 0x000e620000002400 */
[----:B------:R-:W-:Y:S01]  /*2bb0*/  ISETP.GT.AND P3, PT, R56, 0x10, PT ;  /* 0x000000103800780c */ /* 0x000fe20003f64270 */
[--C-:B------:R-:W-:Y:S01]  /*2bc0*/  FFMA.FTZ R44, R43, UR10, -R61.reuse ;  /* 0x0000000a2b2c7c23 */ /* 0x100fe2000801083d */
[----:B----4-:R-:W-:Y:S01]  /*2bd0*/  FSEL R90, R90, -INF , P2 ;  /* 0xff8000005a5a7808 */ /* 0x010fe20001000000 */
[--C-:B------:R-:W-:Y:S01]  /*2be0*/  FFMA.FTZ R139, R42, UR10, -R61.reuse ;  /* 0x0000000a2a8b7c23 */ /* 0x100fe2000801083d */
[----:B------:R-:W-:Y:S01]  /*2bf0*/  FMNMX.FTZ R51, R89, R76, !PT ;  /* 0x0000004c59337209 */ /* 0x000fe20007810000 */
[--C-:B------:R-:W-:Y:S01]  /*2c00*/  FFMA.FTZ R42, R41, UR10, -R61.reuse ;  /* 0x0000000a292a7c23 */ /* 0x100fe2000801083d */
[----:B------:R-:W-:Y:S01]  /*2c10*/  ISETP.GT.AND P2, PT, R56, 0x11, PT ;  /* 0x000000113800780c */ /* 0x000fe20003f44270 */
[----:B------:R-:W2:Y:S01]  /*2c20*/  MUFU.TANH R11, R11 ;  /* 0x0000000b000b7308 */ /* 0x000ea20000002400 */
[----:B-----5:R-:W-:Y:S01]  /*2c30*/  FSEL R28, R28, -INF , P3 ;  /* 0xff8000001c1c7808 */ /* 0x020fe20001800000 */
[--C-:B------:R-:W-:Y:S01]  /*2c40*/  FFMA.FTZ R133, R40, UR10, -R61.reuse ;  /* 0x0000000a28857c23 */ /* 0x100fe2000801083d */
[----:B------:R-:W-:Y:S01]  /*2c50*/  FMNMX.FTZ R51, R90, R51, !PT ;  /* 0x000000335a337209 */ /* 0x000fe20007810000 */
[--C-:B------:R-:W-:Y:S01]  /*2c60*/  FFMA.FTZ R131, R34, UR10, -R61.reuse ;  /* 0x0000000a22837c23 */ /* 0x100fe2000801083d */
[----:B------:R-:W-:Y:S01]  /*2c70*/  ISETP.GT.AND P3, PT, R56, 0x18, PT ;  /* 0x000000183800780c */ /* 0x000fe20003f64270 */
[--C-:B------:R-:W-:Y:S01]  /*2c80*/  FFMA.FTZ R34, R33, UR10, -R61.reuse ;  /* 0x0000000a21227c23 */ /* 0x100fe2000801083d */
[----:B------:R-:W-:Y:S01]  /*2c90*/  FSEL R29, R29, -INF , P2 ;  /* 0xff8000001d1d7808 */ /* 0x000fe20001000000 */
[----:B------:R-:W4:Y:S01]  /*2ca0*/  MUFU.TANH R9, R9 ;  /* 0x0000000900097308 */ /* 0x000f220000002400 */
[----:B------:R-:W-:Y:S01]  /*2cb0*/  FMNMX.FTZ R54, R28, R51, !PT ;  /* 0x000000331c367209 */ /* 0x000fe20007810000 */
[--C-:B------:R-:W-:Y:S01]  /*2cc0*/  FFMA.FTZ R59, R59, UR10, -R61.reuse ;  /* 0x0000000a3b3b7c23 */ /* 0x100fe2000801083d */
[C---:B------:R-:W-:Y:S01]  /*2cd0*/  ISETP.GT.AND P2, PT, R56.reuse, 0x19, PT ;  /* 0x000000193800780c */ /* 0x040fe20003f44270 */
[--C-:B------:R-:W-:Y:S01]  /*2ce0*/  FFMA.FTZ R151, R57, UR10, -R61.reuse ;  /* 0x0000000a39977c23 */ /* 0x100fe2000801083d */
[----:B------:R-:W-:Y:S01]  /*2cf0*/  FSEL R25, R25, -INF , P3 ;  /* 0xff80000019197808 */ /* 0x000fe20001800000 */
[--C-:B------:R-:W-:Y:S01]  /*2d00*/  FFMA.FTZ R121, R27, UR10, -R61.reuse ;  /* 0x0000000a1b797c23 */ /* 0x100fe2000801083d */
[----:B------:R-:W-:Y:S01]  /*2d10*/  FMNMX.FTZ R54, R29, R54, !PT ;  /* 0x000000361d367209 */ /* 0x000fe20007810000 */
[----:B------:R-:W5:Y:S01]  /*2d20*/  MUFU.TANH R5, R5 ;  /* 0x0000000500057308 */ /* 0x000f620000002400 */
[----:B------:R-:W-:Y:S01]  /*2d30*/  ISETP.GT.AND P3, PT, R56, 0x20, PT ;  /* 0x000000203800780c */ /* 0x000fe20003f64270 */
[--C-:B------:R-:W-:Y:S01]  /*2d40*/  FFMA.FTZ R125, R32, UR10, -R61.reuse ;  /* 0x0000000a207d7c23 */ /* 0x100fe2000801083d */
[----:B------:R-:W-:Y:S01]  /*2d50*/  FSEL R51, R12, -INF , P2 ;  /* 0xff8000000c337808 */ /* 0x000fe20001000000 */
[--C-:B------:R-:W-:Y:S01]  /*2d60*/  FFMA.FTZ R123, R3, UR10, -R61.reuse ;  /* 0x0000000a037b7c23 */ /* 0x100fe2000801083d */
[----:B------:R-:W-:Y:S01]  /*2d70*/  FMNMX.FTZ R54, R25, R54, !PT ;  /* 0x0000003619367209 */ /* 0x000fe20007810000 */
[--C-:B------:R-:W-:Y:S01]  /*2d80*/  FFMA.FTZ R127, R31, UR10, -R61.reuse ;  /* 0x0000000a1f7f7c23 */ /* 0x100fe2000801083d */
[----:B------:R-:W-:Y:S01]  /*2d90*/  ISETP.GT.AND P2, PT, R56, 0x21, PT ;  /* 0x000000213800780c */ /* 0x000fe20003f44270 */
[----:B------:R-:W5:Y:S01]  /*2da0*/  MUFU.TANH R7, R7 ;  /* 0x0000000700077308 */ /* 0x000f620000002400 */
[----:B------:R-:W-:Y:S01]  /*2db0*/  FSEL R21, R21, -INF , P3 ;  /* 0xff80000015157808 */ /* 0x000fe20001800000 */
[--C-:B------:R-:W-:Y:S01]  /*2dc0*/  FFMA.FTZ R36, R36, UR10, -R61.reuse ;  /* 0x0000000a24247c23 */ /* 0x100fe2000801083d */
[----:B------:R-:W-:Y:S01]  /*2dd0*/  FMNMX.FTZ R54, R51, R54, !PT ;  /* 0x0000003633367209 */ /* 0x000fe20007810000 */
[--C-:B------:R-:W-:Y:S01]  /*2de0*/  FFMA.FTZ R135, R37, UR10, -R61.reuse ;  /* 0x0000000a25877c23 */ /* 0x100fe2000801083d */
[----:B------:R-:W-:Y:S01]  /*2df0*/  ISETP.GT.AND P3, PT, R56, 0x28, PT ;  /* 0x000000283800780c */ /* 0x000fe20003f64270 */
[--C-:B------:R-:W-:Y:S01]  /*2e00*/  FFMA.FTZ R38, R38, UR10, -R61.reuse ;  /* 0x0000000a26267c23 */ /* 0x100fe2000801083d */
[----:B---3--:R-:W-:Y:S01]  /*2e10*/  FSEL R24, R24, -INF , P2 ;  /* 0xff80000018187808 */ /* 0x008fe20001000000 */
[----:B------:R-:W3:Y:S01]  /*2e20*/  MUFU.TANH R58, R58 ;  /* 0x0000003a003a7308 */ /* 0x000ee20000002400 */
[----:B------:R-:W-:Y:S01]  /*2e30*/  FMNMX.FTZ R53, R21, R54, !PT ;  /* 0x0000003615357209 */ /* 0x000fe20007810000 */
[--C-:B------:R-:W-:Y:S01]  /*2e40*/  FFMA.FTZ R129, R39, UR10, -R61.reuse ;  /* 0x0000000a27817c23 */ /* 0x100fe2000801083d */
[----:B------:R-:W-:Y:S01]  /*2e50*/  ISETP.GT.AND P2, PT, R56, 0x29, PT ;  /* 0x000000293800780c */ /* 0x000fe20003f44270 */
[--C-:B------:R-:W-:Y:S01]  /*2e60*/  FFMA.FTZ R30, R30, UR10, -R61.reuse ;  /* 0x0000000a1e1e7c23 */ /* 0x100fe2000801083d */
[----:B------:R-:W-:Y:S01]  /*2e70*/  FSEL R52, R20, -INF , P3 ;  /* 0xff80000014347808 */ /* 0x000fe20001800000 */
[--C-:B------:R-:W-:Y:S01]  /*2e80*/  FFMA.FTZ R20, R50, UR10, -R61.reuse ;  /* 0x0000000a32147c23 */ /* 0x100fe2000801083d */
[----:B------:R-:W-:Y:S01]  /*2e90*/  FMNMX.FTZ R53, R24, R53, !PT ;  /* 0x0000003518357209 */ /* 0x000fe20007810000 */
[----:B------:R-:W3:Y:S01]  /*2ea0*/  MUFU.TANH R67, R67 ;  /* 0x0000004300437308 */ /* 0x000ee20000002400 */
[----:B------:R-:W-:Y:S01]  /*2eb0*/  ISETP.GT.AND P3, PT, R56, 0x30, PT ;  /* 0x000000303800780c */ /* 0x000fe20003f64270 */
[--C-:B------:R-:W-:Y:S01]  /*2ec0*/  FFMA.FTZ R26, R26, UR10, -R61.reuse ;  /* 0x0000000a1a1a7c23 */ /* 0x100fe2000801083d */
[----:B------:R-:W-:Y:S01]  /*2ed0*/  FSEL R15, R15, -INF , P2 ;  /* 0xff8000000f0f7808 */ /* 0x000fe20001000000 */
[--C-:B------:R-:W-:Y:S01]  /*2ee0*/  FFMA.FTZ R4, R4, UR10, -R61.reuse ;  /* 0x0000000a04047c23 */ /* 0x100fe2000801083d */
[----:B------:R-:W-:Y:S01]  /*2ef0*/  FMNMX.FTZ R50, R52, R53, !PT ;  /* 0x0000003534327209 */ /* 0x000fe20007810000 */
[----:B------:R-:W-:Y:S01]  /*2f00*/  FFMA.FTZ R2, R2, UR10, -R61 ;  /* 0x0000000a02027c23 */ /* 0x000fe2000801083d */
[----:B------:R-:W-:Y:S01]  /*2f10*/  ISETP.GT.AND P2, PT, R56, 0x31, PT ;  /* 0x000000313800780c */ /* 0x000fe20003f44270 */
[----:B------:R-:W3:Y:S01]  /*2f20*/  MUFU.TANH R71, R71 ;  /* 0x0000004700477308 */ /* 0x000ee20000002400 */
[----:B0-----:R-:W-:-:S02]  /*2f30*/  FSEL R13, R13, -INF , P3 ;  /* 0xff8000000d0d7808 */ /* 0x001fc40001800000 */
[----:B------:R-:W-:Y:S02]  /*2f40*/  FMNMX.FTZ R50, R15, R50, !PT ;  /* 0x000000320f327209 */ /* 0x000fe40007810000 */
[----:B------:R-:W-:Y:S02]  /*2f50*/  ISETP.GT.AND P3, PT, R56, 0x38, PT ;  /* 0x000000383800780c */ /* 0x000fe40003f64270 */
[----:B-1----:R-:W-:Y:S01]  /*2f60*/  FSEL R48, R14, -INF , P2 ;  /* 0xff8000000e307808 */ /* 0x002fe20001000000 */
[----:B------:R-:W0:Y:S01]  /*2f70*/  MUFU.TANH R74, R74 ;  /* 0x0000004a004a7308 */ /* 0x000e220000002400 */
[----:B------:R-:W-:Y:S01]  /*2f80*/  FMNMX.FTZ R53, R13, R50, !PT ;  /* 0x000000320d357209 */ /* 0x000fe20007810000 */
[----:B------:R-:W-:Y:S01]  /*2f90*/  FFMA.FTZ R14, R47, UR10, -R61 ;  /* 0x0000000a2f0e7c23 */ /* 0x000fe2000801083d */
[----:B------:R-:W-:Y:S02]  /*2fa0*/  ISETP.GT.AND P2, PT, R56, 0x39, PT ;  /* 0x000000393800780c */ /* 0x000fe40003f44270 */
[----:B--2---:R-:W-:-:S02]  /*2fb0*/  FSEL R11, R11, -INF , P3 ;  /* 0xff8000000b0b7808 */ /* 0x004fc40001800000 */
[----:B------:R-:W-:Y:S01]  /*2fc0*/  FMNMX.FTZ R50, R48, R53, !PT ;  /* 0x0000003530327209 */ /* 0x000fe20007810000 */
[----:B------:R-:W1:Y:S01]  /*2fd0*/  MUFU.TANH R70, R70 ;  /* 0x0000004600467308 */ /* 0x000e620000002400 */
[C---:B------:R-:W-:Y:S02]  /*2fe0*/  ISETP.GT.AND P3, PT, R56.reuse, 0x40, PT ;  /* 0x000000403800780c */ /* 0x040fe40003f64270 */
[----:B----4-:R-:W-:Y:S02]  /*2ff0*/  FSEL R9, R9, -INF , P2 ;  /* 0xff80000009097808 */ /* 0x010fe40001000000 */
[----:B------:R-:W-:Y:S02]  /*3000*/  FMNMX.FTZ R50, R11, R50, !PT ;  /* 0x000000320b327209 */ /* 0x000fe40007810000 */
[----:B------:R-:W-:Y:S01]  /*3010*/  ISETP.GT.AND P2, PT, R56, 0x41, PT ;  /* 0x000000413800780c */ /* 0x000fe20003f44270 */
[----:B------:R-:W2:Y:S01]  /*3020*/  MUFU.TANH R69, R69 ;  /* 0x0000004500457308 */ /* 0x000ea20000002400 */
[----:B-----5:R-:W-:-:S02]  /*3030*/  FSEL R5, R5, -INF , P3 ;  /* 0xff80000005057808 */ /* 0x020fc40001800000 */
[----:B------:R-:W-:Y:S02]  /*3040*/  FMNMX.FTZ R50, R9, R50, !PT ;  /* 0x0000003209327209 */ /* 0x000fe40007810000 */
[C---:B------:R-:W-:Y:S02]  /*3050*/  ISETP.GT.AND P3, PT, R56.reuse, 0x48, PT ;  /* 0x000000483800780c */ /* 0x040fe40003f64270 */
[----:B------:R-:W-:Y:S01]  /*3060*/  FSEL R7, R7, -INF , P2 ;  /* 0xff80000007077808 */ /* 0x000fe20001000000 */
[----:B------:R-:W4:Y:S01]  /*3070*/  MUFU.TANH R68, R68 ;  /* 0x0000004400447308 */ /* 0x000f220000002400 */
[----:B------:R-:W-:Y:S02]  /*3080*/  FMNMX.FTZ R50, R5, R50, !PT ;  /* 0x0000003205327209 */ /* 0x000fe40007810000 */
[----:B------:R-:W-:Y:S02]  /*3090*/  ISETP.GT.AND P2, PT, R56, 0x49, PT ;  /* 0x000000493800780c */ /* 0x000fe40003f44270 */
[----:B---3--:R-:W-:-:S02]  /*30a0*/  FSEL R58, R58, -INF , P3 ;  /* 0xff8000003a3a7808 */ /* 0x008fc40001800000 */
[----:B------:R-:W-:Y:S01]  /*30b0*/  FMNMX.FTZ R45, R7, R50, !PT ;  /* 0x00000032072d7209 */ /* 0x000fe20007810000 */
[----:B------:R-:W3:Y:S01]  /*30c0*/  MUFU.TANH R72, R72 ;  /* 0x0000004800487308 */ /* 0x000ee20000002400 */
[----:B------:R-:W-:Y:S02]  /*30d0*/  ISETP.GT.AND P3, PT, R56, 0x50, PT ;  /* 0x000000503800780c */ /* 0x000fe40003f64270 */
[----:B------:R-:W-:Y:S02]  /*30e0*/  FSEL R67, R67, -INF , P2 ;  /* 0xff80000043437808 */ /* 0x000fe40001000000 */
[----:B------:R-:W-:Y:S02]  /*30f0*/  FMNMX.FTZ R50, R58, R45, !PT ;  /* 0x0000002d3a327209 */ /* 0x000fe40007810000 */
[----:B------:R-:W-:Y:S01]  /*3100*/  ISETP.GT.AND P2, PT, R56, 0x51, PT ;  /* 0x000000513800780c */ /* 0x000fe20003f44270 */
[----:B------:R-:W5:Y:S01]  /*3110*/  MUFU.TANH R60, R60 ;  /* 0x0000003c003c7308 */ /* 0x000f620000002400 */
[----:B------:R-:W-:-:S02]  /*3120*/  FSEL R71, R71, -INF , P3 ;  /* 0xff80000047477808 */ /* 0x000fc40001800000 */
[----:B------:R-:W-:Y:S02]  /*3130*/  FMNMX.FTZ R50, R67, R50, !PT ;  /* 0x0000003243327209 */ /* 0x000fe40007810000 */
[----:B------:R-:W-:Y:S02]  /*3140*/  ISETP.GT.AND P3, PT, R56, 0x58, PT ;  /* 0x000000583800780c */ /* 0x000fe40003f64270 */
[----:B0-----:R-:W-:Y:S01]  /*3150*/  FSEL R74, R74, -INF , P2 ;  /* 0xff8000004a4a7808 */ /* 0x001fe20001000000 */
[----:B------:R-:W0:Y:S01]  /*3160*/  MUFU.TANH R63, R63 ;  /* 0x0000003f003f7308 */ /* 0x000e220000002400 */
[----:B------:R-:W-:Y:S02]  /*3170*/  FMNMX.FTZ R45, R71, R50, !PT ;  /* 0x00000032472d7209 */ /* 0x000fe40007810000 */
[----:B------:R-:W-:Y:S02]  /*3180*/  ISETP.GT.AND P2, PT, R56, 0x59, PT ;  /* 0x000000593800780c */ /* 0x000fe40003f44270 */
[----:B-1----:R-:W-:-:S02]  /*3190*/  FSEL R70, R70, -INF , P3 ;  /* 0xff80000046467808 */ /* 0x002fc40001800000 */
[----:B------:R-:W-:Y:S01]  /*31a0*/  FMNMX.FTZ R45, R74, R45, !PT ;  /* 0x0000002d4a2d7209 */ /* 0x000fe20007810000 */
[----:B------:R-:W1:Y:S01]  /*31b0*/  MUFU.TANH R62, R62 ;  /* 0x0000003e003e7308 */ /* 0x000e620000002400 */
[----:B------:R-:W-:Y:S02]  /*31c0*/  ISETP.GT.AND P3, PT, R56, 0x60, PT ;  /* 0x000000603800780c */ /* 0x000fe40003f64270 */
[----:B--2---:R-:W-:Y:S02]  /*31d0*/  FSEL R69, R69, -INF , P2 ;  /* 0xff80000045457808 */ /* 0x004fe40001000000 */
[----:B------:R-:W-:Y:S02]  /*31e0*/  FMNMX.FTZ R50, R70, R45, !PT ;  /* 0x0000002d46327209 */ /* 0x000fe40007810000 */
[----:B------:R-:W-:Y:S01]  /*31f0*/  ISETP.GT.AND P2, PT, R56, 0x61, PT ;  /* 0x000000613800780c */ /* 0x000fe20003f44270 */
[----:B------:R-:W2:Y:S01]  /*3200*/  MUFU.TANH R64, R64 ;  /* 0x0000004000407308 */ /* 0x000ea20000002400 */
[----:B----4-:R-:W-:-:S02]  /*3210*/  FSEL R68, R68, -INF , P3 ;  /* 0xff80000044447808 */ /* 0x010fc40001800000 */
[----:B------:R-:W-:Y:S02]  /*3220*/  FMNMX.FTZ R43, R69, R50, !PT ;  /* 0x00000032452b7209 */ /* 0x000fe40007810000 */
[----:B------:R-:W-:Y:S02]  /*3230*/  ISETP.GT.AND P3, PT, R56, 0x68, PT ;  /* 0x000000683800780c */ /* 0x000fe40003f64270 */
[----:B---3--:R-:W-:Y:S01]  /*3240*/  FSEL R72, R72, -INF , P2 ;  /* 0xff80000048487808 */ /* 0x008fe20001000000 */
[----:B------:R-:W3:Y:S01]  /*3250*/  MUFU.TANH R65, R65 ;  /* 0x0000004100417308 */ /* 0x000ee20000002400 */
[----:B------:R-:W-:Y:S02]  /*3260*/  FMNMX.FTZ R43, R68, R43, !PT ;  /* 0x0000002b442b7209 */ /* 0x000fe40007810000 */
[----:B------:R-:W-:Y:S02]  /*3270*/  ISETP.GT.AND P2, PT, R56, 0x69, PT ;  /* 0x000000693800780c */ /* 0x000fe40003f44270 */
[----:B-----5:R-:W-:-:S02]  /*3280*/  FSEL R60, R60, -INF , P3 ;  /* 0xff8000003c3c7808 */ /* 0x020fc40001800000 */
[----:B------:R-:W-:Y:S01]  /*3290*/  FMNMX.FTZ R43, R72, R43, !PT ;  /* 0x0000002b482b7209 */ /* 0x000fe20007810000 */
[----:B------:R-:W4:Y:S01]  /*32a0*/  MUFU.TANH R66, R66 ;  /* 0x0000004200427308 */ /* 0x000f220000002400 */
[----:B------:R-:W-:Y:S02]  /*32b0*/  ISETP.GT.AND P3, PT, R56, 0x70, PT ;  /* 0x000000703800780c */ /* 0x000fe40003f64270 */
[----:B0-----:R-:W-:Y:S02]  /*32c0*/  FSEL R63, R63, -INF , P2 ;  /* 0xff8000003f3f7808 */ /* 0x001fe40001000000 */
[----:B------:R-:W-:Y:S02]  /*32d0*/  FMNMX.FTZ R50, R60, R43, !PT ;  /* 0x0000002b3c327209 */ /* 0x000fe40007810000 */
[----:B------:R-:W-:Y:S01]  /*32e0*/  ISETP.GT.AND P2, PT, R56, 0x71, PT ;  /* 0x000000713800780c */ /* 0x000fe20003f44270 */
[----:B------:R-:W-:Y:S01]  /*32f0*/  MUFU.EX2 R149, R149 ;  /* 0x0000009500957308 */ /* 0x000fe20000000800 */
[----:B-1----:R-:W-:-:S02]  /*3300*/  FSEL R62, R62, -INF , P3 ;  /* 0xff8000003e3e7808 */ /* 0x002fc40001800000 */
[----:B------:R-:W-:Y:S02]  /*3310*/  FMNMX.FTZ R41, R63, R50, !PT ;  /* 0x000000323f297209 */ /* 0x000fe40007810000 */
[----:B------:R-:W-:Y:S02]  /*3320*/  ISETP.GT.AND P3, PT, R56, 0x78, PT ;  /* 0x000000783800780c */ /* 0x000fe40003f64270 */
[----:B--2---:R-:W-:Y:S01]  /*3330*/  FSEL R64, R64, -INF , P2 ;  /* 0xff80000040407808 */ /* 0x004fe20001000000 */
[----:B------:R-:W0:Y:S01]  /*3340*/  MUFU.EX2 R8, R59 ;  /* 0x0000003b00087308 */ /* 0x000e220000000800 */
[----:B------:R-:W-:Y:S02]  /*3350*/  FMNMX.FTZ R41, R62, R41, !PT ;  /* 0x000000293e297209 */ /* 0x000fe40007810000 */
[----:B------:R-:W-:Y:S02]  /*3360*/  ISETP.GT.AND P2, PT, R56, 0x79, PT ;  /* 0x000000793800780c */ /* 0x000fe40003f44270 */
[----:B---3--:R-:W-:-:S02]  /*3370*/  FSEL R65, R65, -INF , P3 ;  /* 0xff80000041417808 */ /* 0x008fc40001800000 */
[----:B------:R-:W-:Y:S01]  /*3380*/  FMNMX.FTZ R40, R64, R41, !PT ;  /* 0x0000002940287209 */ /* 0x000fe20007810000 */
[----:B------:R-:W1:Y:S01]  /*3390*/  MUFU.EX2 R151, R151 ;  /* 0x0000009700977308 */ /* 0x000e620000000800 */
[----:B----4-:R-:W-:Y:S02]  /*33a0*/  FSEL R66, R66, -INF , P2 ;  /* 0xff80000042427808 */ /* 0x010fe40001000000 */
[----:B------:R-:W-:Y:S01]  /*33b0*/  FMNMX.FTZ R41, R65, R40, !PT ;  /* 0x0000002841297209 */ /* 0x000fe20007810000 */
[----:B------:R-:W-:-:S03]  /*33c0*/  FFMA.FTZ R40, R35, UR10, -R61 ;  /* 0x0000000a23287c23 */ /* 0x000fc6000801083d */
[----:B------:R-:W-:Y:S01]  /*33d0*/  FMNMX.FTZ R41, R66, R41, !PT ;  /* 0x0000002942297209 */ /* 0x000fe20007810000 */
[----:B------:R-:W2:Y:S04]  /*33e0*/  MUFU.EX2 R10, R10 ;  /* 0x0000000a000a7308 */ /* 0x000ea80000000800 */
[----:B------:R-:W3:Y:S04]  /*33f0*/  SHFL.BFLY PT, R50, R41, 0x2, 0x1f ;  /* 0x0c401f0029327f89 */ /* 0x000ee800000e0000 */
[----:B------:R-:W4:Y:S08]  /*3400*/  MUFU.EX2 R145, R145 ;  /* 0x0000009100917308 */ /* 0x000f300000000800 */
[----:B------:R-:W5:Y:S08]  /*3410*/  MUFU.EX2 R12, R55 ;  /* 0x00000037000c7308 */ /* 0x000f700000000800 */
[----:B------:R-:W5:Y:S01]  /*3420*/  MUFU.EX2 R147, R147 ;  /* 0x0000009300937308 */ /* 0x000f620000000800 */
[----:B---3--:R-:W-:-:S07]  /*3430*/  FMNMX.FTZ R50, R41, R50, !PT ;  /* 0x0000003229327209 */ /* 0x008fce0007810000 */
[----:B------:R-:W3:Y:S01]  /*3440*/  MUFU.EX2 R20, R20 ;  /* 0x0000001400147308 */ /* 0x000ee20000000800 */
        /* <DEDUP_REMOVED lines=10> */
[--C-:B------:R-:W-:Y:S01]  /*34f0*/  FFMA.FTZ R148, R88, UR10, -R32.reuse ;  /* 0x0000000a58947c23 */ /* 0x100fe20008010820 */
[--C-:B------:R-:W-:Y:S01]  /*3500*/  FFMA.FTZ R3, R49, UR10, -R32.reuse ;  /* 0x0000000a31037c23 */ /* 0x100fe20008010820 */
[--C-:B------:R-:W-:Y:S01]  /*3510*/  FFMA.FTZ R140, R21, UR10, -R32.reuse ;  /* 0x0000000a158c7c23 */ /* 0x100fe20008010820 */
[----:B------:R-:W-:Y:S01]  /*3520*/  FFMA.FTZ R21, R24, UR10, -R32 ;  /* 0x0000000a18157c23 */ /* 0x000fe20008010820 */
[----:B------:R-:W-:Y:S01]  /*3530*/  FADD.FTZ R24, R149, R8 ;  /* 0x0000000895187221 */ /* 0x000fe20000010000 */
[--C-:B------:R-:W-:Y:S01]  /*3540*/  FFMA.FTZ R150, R89, UR10, -R32.reuse ;  /* 0x0000000a59967c23 */ /* 0x100fe20008010820 */
[----:B------:R-:W-:Y:S01]  /*3550*/  FFMA.FTZ R132, R5, UR10, -R32 ;  /* 0x0000000a05847c23 */ /* 0x000fe20008010820 */
[----:B------:R-:W-:Y:S01]  /*3560*/  MUFU.EX2 R148, R148 ;  /* 0x0000009400947308 */ /* 0x000fe20000000800 */
[----:B-1----:R-:W-:Y:S01]  /*3570*/  FADD.FTZ R5, R151, R24 ;  /* 0x0000001897057221 */ /* 0x002fe20000010000 */
[--C-:B------:R-:W-:Y:S01]  /*3580*/  FFMA.FTZ R31, R90, UR10, -R32.reuse ;  /* 0x0000000a5a1f7c23 */ /* 0x100fe20008010820 */
[--C-:B------:R-:W-:Y:S01]  /*3590*/  FFMA.FTZ R144, R28, UR10, -R32.reuse ;  /* 0x0000000a1c907c23 */ /* 0x100fe20008010820 */
[--C-:B------:R-:W-:Y:S01]  /*35a0*/  FFMA.FTZ R29, R29, UR10, -R32.reuse ;  /* 0x0000000a1d1d7c23 */ /* 0x100fe20008010820 */
[----:B--2---:R-:W-:Y:S01]  /*35b0*/  FADD.FTZ R24, R10, R5 ;  /* 0x000000050a187221 */ /* 0x004fe20000010000 */
[--C-:B------:R-:W-:Y:S01]  /*35c0*/  FFMA.FTZ R5, R7, UR10, -R32.reuse ;  /* 0x0000000a07057c23 */ /* 0x100fe20008010820 */
[----:B------:R-:W-:Y:S01]  /*35d0*/  FFMA.FTZ R146, R25, UR10, -R32 ;  /* 0x0000000a19927c23 */ /* 0x000fe20008010820 */
[----:B------:R-:W0:Y:S01]  /*35e0*/  MUFU.EX2 R3, R3 ;  /* 0x0000000300037308 */ /* 0x000e220000000800 */
        /* <DEDUP_REMOVED lines=12> */
[----:B---3--:R-:W-:Y:S01]  /*36b0*/  FADD.FTZ R28, R20, R7 ;  /* 0x00000007141c7221 */ /* 0x008fe20000010000 */
[--C-:B------:R-:W-:Y:S01]  /*36c0*/  FFMA.FTZ R7, R67, UR10, -R32.reuse ;  /* 0x0000000a43077c23 */ /* 0x100fe20008010820 */
[----:B------:R-:W-:Y:S01]  /*36d0*/  FFMA.FTZ R128, R71, UR10, -R32 ;  /* 0x0000000a47807c23 */ /* 0x000fe20008010820 */
[----:B------:R-:W2:Y:S01]  /*36e0*/  MUFU.EX2 R31, R31 ;  /* 0x0000001f001f7308 */ /* 0x000ea20000000800 */
[----:B0-----:R-:W-:Y:S01]  /*36f0*/  FADD.FTZ R11, R148, R3 ;  /* 0x00000003940b7221 */ /* 0x001fe20000010000 */
[----:B------:R-:W-:Y:S01]  /*3700*/  FADD.FTZ R33, R141, R28 ;  /* 0x0000001c8d217221 */ /* 0x000fe20000010000 */
[--C-:B------:R-:W-:Y:S01]  /*3710*/  FFMA.FTZ R130, R70, UR10, -R32.reuse ;  /* 0x0000000a46827c23 */ /* 0x100fe20008010820 */
[--C-:B------:R-:W-:Y:S01]  /*3720*/  FFMA.FTZ R69, R69, UR10, -R32.reuse ;  /* 0x0000000a45457c23 */ /* 0x100fe20008010820 */
[----:B------:R-:W-:Y:S01]  /*3730*/  F2FP.F16.F32.PACK_AB R149, R8, R149 ;  /* 0x000000950895723e */ /* 0x000fe200000000ff */
[----:B------:R-:W-:Y:S01]  /*3740*/  FADD.FTZ R28, R14, R33 ;  /* 0x000000210e1c7221 */ /* 0x000fe20000010000 */
[--C-:B------:R-:W-:Y:S01]  /*3750*/  FFMA.FTZ R68, R68, UR10, -R32.reuse ;  /* 0x0000000a44447c23 */ /* 0x100fe20008010820 */
[----:B------:R-:W0:Y:S01]  /*3760*/  MUFU.EX2 R144, R144 ;  /* 0x0000009000907308 */ /* 0x000e220000000800 */
[----:B-1----:R-:W-:Y:S01]  /*3770*/  FADD.FTZ R24, R150, R11 ;  /* 0x0000000b96187221 */ /* 0x002fe20000010000 */
[--C-:B------:R-:W-:Y:S01]  /*3780*/  FFMA.FTZ R72, R72, UR10, -R32.reuse ;  /* 0x0000000a48487c23 */ /* 0x100fe20008010820 */
[--C-:B------:R-:W-:Y:S01]  /*3790*/  FFMA.FTZ R60, R60, UR10, -R32.reuse ;  /* 0x0000000a3c3c7c23 */ /* 0x100fe20008010820 */
[--C-:B------:R-:W-:Y:S01]  /*37a0*/  FFMA.FTZ R63, R63, UR10, -R32.reuse ;  /* 0x0000000a3f3f7c23 */ /* 0x100fe20008010820 */
[--C-:B------:R-:W-:Y:S01]  /*37b0*/  FFMA.FTZ R62, R62, UR10, -R32.reuse ;  /* 0x0000000a3e3e7c23 */ /* 0x100fe20008010820 */
[--C-:B------:R-:W-:Y:S01]  /*37c0*/  FFMA.FTZ R64, R64, UR10, -R32.reuse ;  /* 0x0000000a40407c23 */ /* 0x100fe20008010820 */
[----:B------:R-:W-:Y:S01]  /*37d0*/  FFMA.FTZ R65, R65, UR10, -R32 ;  /* 0x0000000a41417c23 */ /* 0x000fe20008010820 */
        /* <DEDUP_REMOVED lines=17> */
[----:B------:R-:W-:Y:S01]  /*38f0*/  FFMA.FTZ R32, R66, UR10, -R32 ;  /* 0x0000000a42207c23 */ /* 0x000fe20008010820 */
[----:B------:R-:W-:Y:S02]  /*3900*/  F2FP.F16.F32.PACK_AB R143, R46, R143 ;  /* 0x0000008f2e8f723e */ /* 0x000fe400000000ff */
[----:B------:R-:W-:Y:S02]  /*3910*/  F2FP.F16.F32.PACK_AB R150, R31, R150 ;  /* 0x000000961f96723e */ /* 0x000fe400000000ff */
[----:B------:R-:W-:Y:S01]  /*3920*/  F2FP.F16.F32.PACK_AB R144, R29, R144 ;  /* 0x000000901d90723e */ /* 0x000fe200000000ff */
        /* <DEDUP_REMOVED lines=132> */
[----:B------:R-:W-:Y:S01]  /*4170*/  UMOV UR26, UR40 ;  /* 0x00000028001a7c82 */ /* 0x000fe20008000000 */
[----:B------:R-:W-:Y:S01]  /*4180*/  UMOV UR24, UR37 ;  /* 0x0000002500187c82 */ /* 0x000fe20008000000 */
[----:B------:R-:W-:Y:S01]  /*4190*/  ULDC UR22, c[0x0][0x9d8] ;  /* 0x0002760000167ab9 */ /* 0x000fe20000000800 */
[----:B------:R-:W-:-:S05]  /*41a0*/  ULDC UR21, c[0x0][0x988] ;  /* 0x0002620000157ab9 */ /* 0x000fca0000000800 */
.L_x_12185:
        /* <DEDUP_REMOVED lines=9> */
.L_x_12178:
[----:B------:R-:W-:Y:S01]  /*4240*/  ULEA UR6, UR37, UR41, 0x3 ;  /* 0x0000002925067291 */ /* 0x000fe2000f8e183f */
[----:B------:R-:W-:-:S05]  /*4250*/  IMAD.U32 R5, RZ, RZ, UR40 ;  /* 0x00000028ff057e24 */ /* 0x000fca000f8e00ff */
[----:B------:R-:W-:-:S04]  /*4260*/  SHF.L.U32 R5, R5, 0x1f, RZ ;  /* 0x0000001f05057819 */ /* 0x000fc800000006ff */
[----:B------:R0:W1:Y:S01]  /*4270*/  SYNCS.PHASECHK.TRANS64.TRYWAIT P2, [UR6+0x16830], R5 ;  /* 0x01683005ff0075a7 */ /* 0x0000620008040146 */
[----:B------:R-:W-:Y:S05]  /*4280*/  @!P0 BRA `(.L_x_12179) ;  /* 0x0000000000048947 */ /* 0x000fea0003800000 */
[----:B------:R-:W-:Y:S01]  /*4290*/  BPT.TRAP 0x1 ;  /* 0x000000040000795c */ /* 0x000fe20000300000 */
.L_x_12179:
[----:B-1----:R-:W-:Y:S05]  /*42a0*/  @P2 BRA `(.L_x_12177) ;  /* 0x0000000000082947 */ /* 0x002fea0003800000 */
[----:B------:R-:W1:Y:S02]  /*42b0*/  SYNCS.PHASECHK.TRANS64.TRYWAIT P2, [UR6+0x16830], R5 ;  /* 0x01683005ff0075a7 */ /* 0x000e640008040146 */
[----:B-1----:R-:W-:Y:S05]  /*42c0*/  @!P2 BRA `(.L_x_12180) ;  /* 0x000000b40098a947 */ /* 0x002fea0003800000 */
.L_x_12177:
[----:B01----:R-:W-:Y:S01]  /*42d0*/  IADD3 R5, R23, 0x8, RZ ;  /* 0x0000000817057810 */ /* 0x003fe20007ffe0ff */
        /* <DEDUP_REMOVED lines=24> */
.L_x_12182:
[----:B------:R-:W-:Y:S01]  /*4460*/  ULEA UR6, UR24, UR41, 0x3 ;  /* 0x0000002918067291 */ /* 0x000fe2000f8e183f */
[----:B------:R-:W-:-:S05]  /*4470*/  IMAD.U32 R5, RZ, RZ, UR26 ;  /* 0x0000001aff057e24 */ /* 0x000fca000f8e00ff */
[----:B------:R-:W-:-:S04]  /*4480*/  SHF.L.U32 R5, R5, 0x1f, RZ ;  /* 0x0000001f05057819 */ /* 0x000fc800000006ff */
[----:B------:R0:W1:Y:S01]  /*4490*/  SYNCS.PHASECHK.TRANS64.TRYWAIT P2, [UR6+0x16850], R5 ;  /* 0x01685005ff0075a7 */ /* 0x0000620008040146 */
[----:B------:R-:W-:Y:S05]  /*44a0*/  @!P0 BRA `(.L_x_12183) ;  /* 0x0000000000048947 */ /* 0x000fea0003800000 */
[----:B------:R-:W-:Y:S01]  /*44b0*/  BPT.TRAP 0x1 ;  /* 0x000000040000795c */ /* 0x000fe20000300000 */
.L_x_12183:
[----:B-1----:R-:W-:Y:S05]  /*44c0*/  @P2 BRA `(.L_x_12181) ;  /* 0x0000000000082947 */ /* 0x002fea0003800000 */
[----:B------:R-:W1:Y:S02]  /*44d0*/  SYNCS.PHASECHK.TRANS64.TRYWAIT P2, [UR6+0x16850], R5 ;  /* 0x01685005ff0075a7 */ /* 0x000e640008040146 */
[----:B-1----:R-:W-:Y:S05]  /*44e0*/  @!P2 BRA `(.L_x_12184) ;  /* 0x000000b40028a947 */ /* 0x002fea0003800000 */
.L_x_12181:
        /* <DEDUP_REMOVED lines=10> */
[----:B------:R-:W-:-:S02]  /*4590*/  IMAD.MOV.U32 R41, RZ, RZ, -0x2 ;  /* 0xfffffffeff297424 */ /* 0x000fc400078e00ff */
        /* <DEDUP_REMOVED lines=53> */
[----:B------:R-:W-:Y:S01]  /*48f0*/  UMOV UR10, UR21 ;  /* 0x00000015000a7c82 */ /* 0x000fe20008000000 */
[----:B------:R-:W5:Y:S01]  /*4900*/  MUFU.TANH R24, R24 ;  /* 0x0000001800187308 */ /* 0x000f620000002400 */
[----:B------:R-:W-:Y:S01]  /*4910*/  FMUL.FTZ R65, R66, UR22 ;  /* 0x0000001642417c20 */ /* 0x000fe20008410000 */
[----:B------:R-:W-:Y:S01]  /*4920*/  FMUL.FTZ R66, R67, UR22 ;  /* 0x0000001643427c20 */ /* 0x000fe20008410000 */
[----:B------:R-:W-:Y:S01]  /*4930*/  FMUL.FTZ R67, R70, UR22 ;  /* 0x0000001646437c20 */ /* 0x000fe20008410000 */
[----:B------:R-:W-:Y:S01]  /*4940*/  FMUL.FTZ R70, R75, UR22 ;  /* 0x000000164b467c20 */ /* 0x000fe20008410000 */
[----:B------:R-:W-:Y:S01]  /*4950*/  FMUL.FTZ R75, R86, UR22 ;  /* 0x00000016564b7c20 */ /* 0x000fe20008410000 */
[----:B------:R-:W-:-:S02]  /*4960*/  UISETP.GT.AND UP0, UPT, UR25, UR23, UPT ;  /* 0x000000171900728c */ /* 0x000fc4000bf04270 */
[----:B------:R-:W5:Y:S01]  /*4970*/  MUFU.TANH R27, R27 ;  /* 0x0000001b001b7308 */ /* 0x000f620000002400 */
[----:B------:R-:W-:-:S07]  /*4980*/  UMOV UR26, UR40 ;  /* 0x00000028001a7c82 */ /* 0x000fce0008000000 */
        /* <DEDUP_REMOVED lines=8> */
[----:B------:R-:W-:Y:S01]  /*4a10*/  UMOV UR7, 0x40000040 ;  /* 0x4000004000077882 */ /* 0x000fe20000000000 */
[----:B------:R-:W-:Y:S02]  /*4a20*/  UIMAD UR6, UR25, UR6, 0x1 ;  /* 0x00000001190674a4 */ /* 0x000fe4000f8e0206 */
[----:B------:R-:W-:Y:S02]  /*4a30*/  UIADD3 UR25, UR25, -0x1, URZ ;  /* 0xffffffff19197890 */ /* 0x000fe4000fffe03f */
[----:B------:R-:W5:Y:S01]  /*4a40*/  MUFU.TANH R43, R43 ;  /* 0x0000002b002b7308 */ /* 0x000f620000002400 */
[----:B------:R-:W-:-:S04]  /*4a50*/  UIMAD UR6, UR51, 0xc0, UR6 ;  /* 0x000000c0330678a4 */ /* 0x000fc8000f8e0206 */
[----:B------:R-:W-:-:S03]  /*4a60*/  UIADD3 UR6, -UR50, UR6, UR49 ;  /* 0x0000000632067290 */ /* 0x000fc6000fffe131 */
[----:B------:R-:W5:Y:S03]  /*4a70*/  MUFU.TANH R46, R46 ;  /* 0x0000002e002e7308 */ /* 0x000f660000002400 */
[----:B------:R-:W-:Y:S01]  /*4a80*/  IMAD R42, R18, R41, UR6 ;  /* 0x00000006122a7e24 */ /* 0x000fe2000f8e0229 */
[----:B------:R-:W-:Y:S01]  /*4a90*/  UIADD3 UR6, UR11, 0x100, URZ ;  /* 0x000001000b067890 */ /* 0x000fe2000fffe03f */
[----:B------:R-:W-:Y:S02]  /*4aa0*/  FMUL.FTZ R41, R59, UR22 ;  /* 0x000000163b297c20 */ /* 0x000fe40008410000 */
[----:B------:R-:W-:Y:S01]  /*4ab0*/  IMAD.IADD R42, R19, 0x1, R42 ;  /* 0x00000001132a7824 */ /* 0x000fe200078e022a */
[----:B------:R-:W5:Y:S04]  /*4ac0*/  MUFU.TANH R45, R45 ;  /* 0x0000002d002d7308 */ /* 0x000f680000002400 */
[----:B------:R-:W-:-:S02]  /*4ad0*/  ISETP.GT.AND P2, PT, R42, RZ, PT ;  /* 0x000000ff2a00720c */ /* 0x000fc40003f44270 */
[C---:B------:R-:W-:Y:S02]  /*4ae0*/  ISETP.GT.AND P3, PT, R42.reuse, 0x1, PT ;  /* 0x000000012a00780c */ /* 0x040fe40003f64270 */
[----:B0-----:R-:W-:Y:S01]  /*4af0*/  FSEL R44, R5, -INF , P2 ;  /* 0xff800000052c7808 */ /* 0x001fe20001000000 */
[----:B------:R-:W0:Y:S01]  /*4b00*/  MUFU.TANH R47, R47 ;  /* 0x0000002f002f7308 */ /* 0x000e220000002400 */
[----:B------:R-:W-:Y:S02]  /*4b10*/  ISETP.GT.AND P2, PT, R42, 0x8, PT ;  /* 0x000000082a00780c */ /* 0x000fe40003f44270 */
[----:B-1----:R-:W-:Y:S02]  /*4b20*/  FSEL R6, R6, -INF , P3 ;  /* 0xff80000006067808 */ /* 0x002fe40001800000 */
[----:B------:R-:W-:Y:S02]  /*4b30*/  FMNMX.FTZ R5, R44, R3, !PT ;  /* 0x000000032c057209 */ /* 0x000fe40007810000 */
[----:B------:R-:W-:Y:S01]  /*4b40*/  ISETP.GT.AND P3, PT, R42, 0x9, PT ;  /* 0x000000092a00780c */ /* 0x000fe20003f64270 */
[----:B------:R-:W1:Y:S01]  /*4b50*/  MUFU.TANH R48, R48 ;  /* 0x0000003000307308 */ /* 0x000e620000002400 */
[----:B--2---:R-:W-:-:S02]  /*4b60*/  FSEL R9, R9, -INF , P2 ;  /* 0xff80000009097808 */ /* 0x004fc40001000000 */
[----:B------:R-:W-:Y:S02]  /*4b70*/  FMNMX.FTZ R52, R6, R5, !PT ;  /* 0x0000000506347209 */ /* 0x000fe40007810000 */
[----:B------:R-:W-:Y:S02]  /*4b80*/  ISETP.GT.AND P2, PT, R42, 0x10, PT ;  /* 0x000000102a00780c */ /* 0x000fe40003f44270 */
[----:B---3--:R-:W-:Y:S01]  /*4b90*/  FSEL R10, R10, -INF , P3 ;  /* 0xff8000000a0a7808 */ /* 0x008fe20001800000 */
[----:B------:R-:W2:Y:S01]  /*4ba0*/  MUFU.TANH R49, R49 ;  /* 0x0000003100317308 */ /* 0x000ea20000002400 */
[----:B------:R-:W-:Y:S01]  /*4bb0*/  FMNMX.FTZ R5, R9, R52, !PT ;  /* 0x0000003409057209 */ /* 0x000fe20007810000 */
[----:B------:R-:W-:Y:S01]  /*4bc0*/  FMUL.FTZ R52, R64, UR22 ;  /* 0x0000001640347c20 */ /* 0x000fe20008410000 */
[----:B------:R-:W-:Y:S02]  /*4bd0*/  ISETP.GT.AND P3, PT, R42, 0x11, PT ;  /* 0x000000112a00780c */ /* 0x000fe40003f64270 */
[----:B----4-:R-:W-:-:S02]  /*4be0*/  FSEL R13, R13, -INF , P2 ;  /* 0xff8000000d0d7808 */ /* 0x010fc40001000000 */
[----:B------:R-:W-:Y:S01]  /*4bf0*/  FMNMX.FTZ R54, R10, R5, !PT ;  /* 0x000000050a367209 */ /* 0x000fe20007810000 */
[----:B------:R-:W3:Y:S01]  /*4c00*/  MUFU.TANH R50, R50 ;  /* 0x0000003200327308 */ /* 0x000ee20000002400 */
[----:B------:R-:W-:Y:S02]  /*4c10*/  ISETP.GT.AND P2, PT, R42, 0x18, PT ;  /* 0x000000182a00780c */ /* 0x000fe40003f44270 */
[----:B-----5:R-:W-:Y:S02]  /*4c20*/  FSEL R14, R14, -INF , P3 ;  /* 0xff8000000e0e7808 */ /* 0x020fe40001800000 */
[----:B------:R-:W-:Y:S02]  /*4c30*/  FMNMX.FTZ R5, R13, R54, !PT ;  /* 0x000000360d057209 */ /* 0x000fe40007810000 */
[----:B------:R-:W-:Y:S01]  /*4c40*/  ISETP.GT.AND P3, PT, R42, 0x19, PT ;  /* 0x000000192a00780c */ /* 0x000fe20003f64270 */
[----:B------:R-:W4:Y:S01]  /*4c50*/  MUFU.TANH R52, R52 ;  /* 0x0000003400347308 */ /* 0x000f220000002400 */
[----:B------:R-:W-:-:S02]  /*4c60*/  FSEL R21, R21, -INF , P2 ;  /* 0xff80000015157808 */ /* 0x000fc40001000000 */
[----:B------:R-:W-:Y:S02]  /*4c70*/  FMNMX.FTZ R54, R14, R5, !PT ;  /* 0x000000050e367209 */ /* 0x000fe40007810000 */
[----:B------:R-:W-:Y:S02]  /*4c80*/  ISETP.GT.AND P2, PT, R42, 0x20, PT ;  /* 0x000000202a00780c */ /* 0x000fe40003f44270 */
[----:B------:R-:W-:Y:S01]  /*4c90*/  FSEL R24, R24, -INF , P3 ;  /* 0xff80000018187808 */ /* 0x000fe20001800000 */
[----:B------:R-:W5:Y:S01]  /*4ca0*/  MUFU.TANH R51, R51 ;  /* 0x0000003300337308 */ /* 0x000f620000002400 */
[----:B------:R-:W-:Y:S02]  /*4cb0*/  FMNMX.FTZ R55, R21, R54, !PT ;  /* 0x0000003615377209 */ /* 0x000fe40007810000 */
[----:B------:R-:W-:Y:S02]  /*4cc0*/  ISETP.GT.AND P3, PT, R42, 0x21, PT ;  /* 0x000000212a00780c */ /* 0x000fe40003f64270 */
[----:B------:R-:W-:Y:S01]  /*4cd0*/  FSEL R5, R27, -INF , P2 ;  /* 0xff8000001b057808 */ /* 0x000fe20001000000 */
[----:B------:R-:W-:-:S02]  /*4ce0*/  WARPGROUP.DEPBAR.LE gsb0, 0x0 ;  /* 0x00008000000079c5 */ /* 0x000fc40000010000 */
[----:B------:R-:W-:Y:S01]  /*4cf0*/  WARPGROUP.ARRIVE ;  /* 0x00000000000079c5 */ /* 0x000fe20000000000 */
[----:B------:R-:W-:Y:S01]  /*4d00*/  FMNMX.FTZ R54, R24, R55, !PT ;  /* 0x0000003718367209 */ /* 0x000fe20007810000 */
[----:B------:R-:W5:Y:S01]  /*4d10*/  MUFU.TANH R53, R53 ;  /* 0x0000003500357308 */ /* 0x000f620000002400 */
[----:B------:R-:W-:Y:S01]  /*4d20*/  ISETP.GT.AND P2, PT, R42, 0x28, PT ;  /* 0x000000282a00780c */ /* 0x000fe20003f44270 */
[----:B------:R-:W-:Y:S01]  /*4d30*/  FMUL.FTZ R55, R72, UR22 ;  /* 0x0000001648377c20 */ /* 0x000fe20008410000 */
[----:B------:R-:W-:Y:S01]  /*4d40*/  FSEL R29, R29, -INF , P3 ;  /* 0xff8000001d1d7808 */ /* 0x000fe20001800000 */
[----:B------:R-:W-:Y:S01]  /*4d50*/  HGMMA.64x64x16.F32 R88, R140, gdesc[UR4].tnspB, R88, gsb0 ;  /* 0x40e000048c587df0 */ /* 0x000fe20008000858 */
[----:B------:R-:W-:Y:S01]  /*4d60*/  FMNMX.FTZ R56, R5, R54, !PT ;  /* 0x0000003605387209 */ /* 0x000fe20007810000 */
[----:B------:R-:W-:Y:S01]  /*4d70*/  FMUL.FTZ R54, R69, UR22 ;  /* 0x0000001645367c20 */ /* 0x000fe20008410000 */
[C---:B------:R-:W-:Y:S01]  /*4d80*/  ISETP.GT.AND P3, PT, R42.reuse, 0x29, PT ;  /* 0x000000292a00780c */ /* 0x040fe20003f64270 */
[----:B------:R-:W-:Y:S01]  /*4d90*/  MUFU.TANH R55, R55 ;  /* 0x0000003700377308 */ /* 0x000fe20000002400 */
[----:B------:R-:W-:Y:S01]  /*4da0*/  FSEL R31, R31, -INF , P2 ;  /* 0xff8000001f1f7808 */ /* 0x000fe20001000000 */
[----:B------:R-:W-:Y:S01]  /*4db0*/  UIADD3 UR6, UR11, 0x180, URZ ;  /* 0x000001800b067890 */ /* 0x000fe2000fffe03f */
[----:B------:R-:W-:Y:S01]  /*4dc0*/  FMNMX.FTZ R56, R29, R56, !PT ;  /* 0x000000381d387209 */ /* 0x000fe20007810000 */
[----:B------:R-:W-:Y:S01]  /*4dd0*/  UMOV UR7, 0x40000040 ;  /* 0x4000004000077882 */ /* 0x000fe20000000000 */
[----:B------:R-:W-:Y:S01]  /*4de0*/  ISETP.GT.AND P2, PT, R42, 0x30, PT ;  /* 0x000000302a00780c */ /* 0x000fe20003f44270 */
[----:B------:R-:W-:Y:S01]  /*4df0*/  FMUL.FTZ R69, R74, UR22 ;  /* 0x000000164a457c20 */ /* 0x000fe20008410000 */
[----:B------:R-:W-:Y:S01]  /*4e00*/  FSEL R32, R32, -INF , P3 ;  /* 0xff80000020207808 */ /* 0x000fe20001800000 */
[----:B------:R-:W5:Y:S01]  /*4e10*/  MUFU.TANH R54, R54 ;  /* 0x0000003600367308 */ /* 0x000f620000002400 */
[----:B------:R-:W-:Y:S01]  /*4e20*/  FMNMX.FTZ R27, R31, R56, !PT ;  /* 0x000000381f1b7209 */ /* 0x000fe20007810000 */
[----:B------:R-:W-:Y:S01]  /*4e30*/  FMUL.FTZ R74, R83, UR22 ;  /* 0x00000016534a7c20 */ /* 0x000fe20008410000 */
[----:B------:R-:W-:-:S02]  /*4e40*/  ISETP.GT.AND P3, PT, R42, 0x31, PT ;  /* 0x000000312a00780c */ /* 0x000fc40003f64270 */
[----:B------:R-:W-:Y:S02]  /*4e50*/  FSEL R35, R35, -INF , P2 ;  /* 0xff80000023237808 */ /* 0x000fe40001000000 */
[----:B------:R-:W-:Y:S01]  /*4e60*/  FMNMX.FTZ R56, R32, R27, !PT ;  /* 0x0000001b20387209 */ /* 0x000fe20007810000 */
[----:B------:R-:W-:Y:S01]  /*4e70*/  MUFU.TANH R57, R57 ;  /* 0x0000003900397308 */ /* 0x000fe20000002400 */
[C---:B------:R-:W-:Y:S02]  /*4e80*/  ISETP.GT.AND P2, PT, R42.reuse, 0x38, PT ;  /* 0x000000382a00780c */ /* 0x040fe40003f44270 */
[----:B------:R-:W-:Y:S02]  /*4e90*/  FSEL R43, R43, -INF , P3 ;  /* 0xff8000002b2b7808 */ /* 0x000fe40001800000 */
        /* <DEDUP_REMOVED lines=9> */
[----:B------:R-:W5:Y:S01]  /*4f30*/  MUFU.TANH R56, R56 ;  /* 0x0000003800387308 */ /* 0x000f620000002400 */
[----:B------:R-:W-:Y:S02]  /*4f40*/  FMNMX.FTZ R58, R46, R27, !PT ;  /* 0x0000001b2e3a7209 */ /* 0x000fe40007810000 */
[C---:B------:R-:W-:Y:S02]  /*4f50*/  ISETP.GT.AND P3, PT, R42.reuse, 0x41, PT ;  /* 0x000000412a00780c */ /* 0x040fe40003f64270 */
[----:B0-----:R-:W-:Y:S02]  /*4f60*/  FSEL R47, R47, -INF , P2 ;  /* 0xff8000002f2f7808 */ /* 0x001fe40001000000 */
[----:B------:R-:W-:Y:S01]  /*4f70*/  FMNMX.FTZ R58, R45, R58, !PT ;  /* 0x0000003a2d3a7209 */ /* 0x000fe20007810000 */
[----:B------:R-:W-:Y:S01]  /*4f80*/  MUFU.TANH R59, R81 ;  /* 0x00000051003b7308 */ /* 0x000fe20000002400 */
[----:B------:R-:W-:-:S02]  /*4f90*/  ISETP.GT.AND P2, PT, R42, 0x48, PT ;  /* 0x000000482a00780c */ /* 0x000fc40003f44270 */
[----:B-1----:R-:W-:Y:S02]  /*4fa0*/  FSEL R48, R48, -INF , P3 ;  /* 0xff80000030307808 */ /* 0x002fe40001800000 */
[----:B------:R-:W-:Y:S02]  /*4fb0*/  FMNMX.FTZ R27, R47, R58, !PT ;  /* 0x0000003a2f1b7209 */ /* 0x000fe40007810000 */
[----:B------:R-:W-:Y:S01]  /*4fc0*/  ISETP.GT.AND P3, PT, R42, 0x49, PT ;  /* 0x000000492a00780c */ /* 0x000fe20003f64270 */
[----:B------:R0:W1:Y:S01]  /*4fd0*/  MUFU.TANH R58, R77 ;  /* 0x0000004d003a7308 */ /* 0x0000620000002400 */
[----:B--2---:R-:W-:Y:S02]  /*4fe0*/  FSEL R49, R49, -INF , P2 ;  /* 0xff80000031317808 */ /* 0x004fe40001000000 */
[----:B------:R-:W-:Y:S02]  /*4ff0*/  FMNMX.FTZ R60, R48, R27, !PT ;  /* 0x0000001b303c7209 */ /* 0x000fe40007810000 */
[----:B------:R-:W-:-:S02]  /*5000*/  ISETP.GT.AND P2, PT, R42, 0x50, PT ;  /* 0x000000502a00780c */ /* 0x000fc40003f44270 */
[----:B---3--:R-:W-:Y:S01]  /*5010*/  FSEL R50, R50, -INF , P3 ;  /* 0xff80000032327808 */ /* 0x008fe20001800000 */
[----:B------:R-:W2:Y:S01]  /*5020*/  MUFU.TANH R84, R84 ;  /* 0x0000005400547308 */ /* 0x000ea20000002400 */
[----:B------:R-:W-:Y:S01]  /*5030*/  FMNMX.FTZ R27, R49, R60, !PT ;  /* 0x0000003c311b7209 */ /* 0x000fe20007810000 */
[----:B0-----:R-:W-:Y:S01]  /*5040*/  FMUL.FTZ R77, R87, UR22 ;  /* 0x00000016574d7c20 */ /* 0x001fe20008410000 */
[----:B------:R-:W-:Y:S02]  /*5050*/  ISETP.GT.AND P3, PT, R42, 0x51, PT ;  /* 0x000000512a00780c */ /* 0x000fe40003f64270 */
[----:B----4-:R-:W-:Y:S02]  /*5060*/  FSEL R52, R52, -INF , P2 ;  /* 0xff80000034347808 */ /* 0x010fe40001000000 */
[----:B------:R-:W-:Y:S01]  /*5070*/  FMNMX.FTZ R27, R50, R27, !PT ;  /* 0x0000001b321b7209 */ /* 0x000fe20007810000 */
[----:B------:R-:W-:Y:S01]  /*5080*/  MUFU.TANH R7, R7 ;  /* 0x0000000700077308 */ /* 0x000fe20000002400 */
[----:B------:R-:W-:-:S02]  /*5090*/  ISETP.GT.AND P2, PT, R42, 0x58, PT ;  /* 0x000000582a00780c */ /* 0x000fc40003f44270 */
[----:B-----5:R-:W-:Y:S02]  /*50a0*/  FSEL R51, R51, -INF , P3 ;  /* 0xff80000033337808 */ /* 0x020fe40001800000 */
[----:B------:R-:W-:Y:S02]  /*50b0*/  FMNMX.FTZ R60, R52, R27, !PT ;  /* 0x0000001b343c7209 */ /* 0x000fe40007810000 */
[----:B------:R-:W-:Y:S01]  /*50c0*/  ISETP.GT.AND P3, PT, R42, 0x59, PT ;  /* 0x000000592a00780c */ /* 0x000fe20003f64270 */
[----:B------:R-:W-:Y:S01]  /*50d0*/  MUFU.TANH R8, R8 ;  /* 0x0000000800087308 */ /* 0x000fe20000002400 */
[----:B------:R-:W-:Y:S01]  /*50e0*/  FSEL R53, R53, -INF , P2 ;  /* 0xff80000035357808 */ /* 0x000fe20001000000 */
[----:B------:R-:W-:Y:S02]  /*50f0*/  WARPGROUP.DEPBAR.LE gsb0, 0x0 ;  /* 0x00008000000079c5 */ /* 0x000fe40000010000 */
[----:B------:R-:W-:Y:S01]  /*5100*/  WARPGROUP.ARRIVE ;  /* 0x00000000000079c5 */ /* 0x000fe20000000000 */
[----:B------:R-:W-:-:S02]  /*5110*/  FMNMX.FTZ R60, R51, R60, !PT ;  /* 0x0000003c333c7209 */ /* 0x000fc40007810000 */
[----:B------:R-:W-:Y:S01]  /*5120*/  ISETP.GT.AND P2, PT, R42, 0x60, PT ;  /* 0x000000602a00780c */ /* 0x000fe20003f44270 */
[----:B------:R-:W-:Y:S01]  /*5130*/  MUFU.TANH R11, R11 ;  /* 0x0000000b000b7308 */ /* 0x000fe20000002400 */
[----:B------:R-:W-:Y:S01]  /*5140*/  FSEL R54, R54, -INF , P3 ;  /* 0xff80000036367808 */ /* 0x000fe20001800000 */
[----:B------:R-:W-:Y:S01]  /*5150*/  HGMMA.64x64x16.F32 R88, R136, gdesc[UR4].tnspB, R88, gsb0 ;  /* 0x40e0000488587df0 */ /* 0x000fe20008000858 */
[----:B------:R-:W-:Y:S01]  /*5160*/  FMNMX.FTZ R27, R53, R60, !PT ;  /* 0x0000003c351b7209 */ /* 0x000fe20007810000 */
[----:B------:R-:W-:Y:S01]  /*5170*/  UIADD3 UR6, UR11, 0x200, URZ ;  /* 0x000002000b067890 */ /* 0x000fe2000fffe03f */
[----:B------:R-:W-:Y:S01]  /*5180*/  ISETP.GT.AND P3, PT, R42, 0x61, PT ;  /* 0x000000612a00780c */ /* 0x000fe20003f64270 */
[----:B------:R-:W-:Y:S01]  /*5190*/  UMOV UR7, 0x40000040 ;  /* 0x4000004000077882 */ /* 0x000fe20000000000 */
[----:B------:R-:W-:Y:S01]  /*51a0*/  FSEL R55, R55, -INF , P2 ;  /* 0xff80000037377808 */ /* 0x000fe20001000000 */
[----:B------:R-:W-:Y:S01]  /*51b0*/  MUFU.TANH R12, R12 ;  /* 0x0000000c000c7308 */ /* 0x000fe20000002400 */
[----:B------:R-:W-:-:S02]  /*51c0*/  FMNMX.FTZ R60, R54, R27, !PT ;  /* 0x0000001b363c7209 */ /* 0x000fc40007810000 */
[----:B------:R-:W-:Y:S02]  /*51d0*/  ISETP.GT.AND P2, PT, R42, 0x68, PT ;  /* 0x000000682a00780c */ /* 0x000fe40003f44270 */
[----:B------:R-:W-:Y:S02]  /*51e0*/  FSEL R56, R56, -INF , P3 ;  /* 0xff80000038387808 */ /* 0x000fe40001800000 */
[----:B------:R-:W-:Y:S01]  /*51f0*/  FMNMX.FTZ R27, R55, R60, !PT ;  /* 0x0000003c371b7209 */ /* 0x000fe20007810000 */
[----:B------:R-:W-:Y:S01]  /*5200*/  MUFU.TANH R15, R15 ;  /* 0x0000000f000f7308 */ /* 0x000fe20000002400 */
[----:B------:R-:W-:Y:S02]  /*5210*/  ISETP.GT.AND P3, PT, R42, 0x69, PT ;  /* 0x000000692a00780c */ /* 0x000fe40003f64270 */
[----:B------:R-:W-:Y:S02]  /*5220*/  FSEL R57, R57, -INF , P2 ;  /* 0xff80000039397808 */ /* 0x000fe40001000000 */
[----:B------:R-:W-:-:S02]  /*5230*/  FMNMX.FTZ R64, R56, R27, !PT ;  /* 0x0000001b38407209 */ /* 0x000fc40007810000 */
[----:B------:R-:W-:Y:S01]  /*5240*/  ISETP.GT.AND P2, PT, R42, 0x70, PT ;  /* 0x000000702a00780c */ /* 0x000fe20003f44270 */
[----:B------:R0:W3:Y:S01]  /*5250*/  MUFU.TANH R60, R85 ;  /* 0x00000055003c7308 */ /* 0x0000e20000002400 */
[----:B-1----:R-:W-:Y:S02]  /*5260*/  FSEL R58, R58, -INF , P3 ;  /* 0xff8000003a3a7808 */ /* 0x002fe40001800000 */
[----:B------:R-:W-:Y:S01]  /*5270*/  FMNMX.FTZ R27, R57, R64, !PT ;  /* 0x00000040391b7209 */ /* 0x000fe20007810000 */
[----:B------:R-:W-:Y:S01]  /*5280*/  FMUL.FTZ R64, R63, UR22 ;  /* 0x000000163f407c20 */ /* 0x000fe20008410000 */
[----:B------:R-:W-:Y:S02]  /*5290*/  ISETP.GT.AND P3, PT, R42, 0x71, PT ;  /* 0x000000712a00780c */ /* 0x000fe40003f64270 */
[----:B------:R-:W-:Y:S01]  /*52a0*/  FSEL R62, R80, -INF , P2 ;  /* 0xff800000503e7808 */ /* 0x000fe20001000000 */
[----:B------:R-:W1:Y:S01]  /*52b0*/  MUFU.TANH R20, R20 ;  /* 0x0000001400147308 */ /* 0x000e620000002400 */
[----:B------:R-:W-:Y:S01]  /*52c0*/  FMNMX.FTZ R27, R58, R27, !PT ;  /* 0x0000001b3a1b7209 */ /* 0x000fe20007810000 */
[----:B0-----:R-:W0:Y:S01]  /*52d0*/  S2R R85, SR_TID.X ;  /* 0x0000000000557919 */ /* 0x001e220000002100 */
[----:B------:R-:W-:-:S02]  /*52e0*/  ISETP.GT.AND P2, PT, R42, 0x78, PT ;  /* 0x000000782a00780c */ /* 0x000fc40003f44270 */
[----:B------:R-:W-:Y:S02]  /*52f0*/  FSEL R59, R59, -INF , P3 ;  /* 0xff8000003b3b7808 */ /* 0x000fe40001800000 */
[----:B------:R-:W-:Y:S01]  /*5300*/  FMNMX.FTZ R68, R62, R27, !PT ;  /* 0x0000001b3e447209 */ /* 0x000fe20007810000 */
[----:B------:R-:W4:Y:S01]  /*5310*/  MUFU.TANH R25, R25 ;  /* 0x0000001900197308 */ /* 0x000f220000002400 */
[C---:B------:R-:W-:Y:S01]  /*5320*/  ISETP.GT.AND P3, PT, R42.reuse, 0x79, PT ;  /* 0x000000792a00780c */ /* 0x040fe20003f64270 */
[----:B------:R-:W-:Y:S01]  /*5330*/  VIADD R42, R42, 0x8 ;  /* 0x000000082a2a7836 */ /* 0x000fe20000000000 */
[----:B--2---:R-:W-:Y:S02]  /*5340*/  FSEL R63, R84, -INF , P2 ;  /* 0xff800000543f7808 */ /* 0x004fe40001000000 */
[----:B------:R-:W-:Y:S02]  /*5350*/  FMNMX.FTZ R68, R59, R68, !PT ;  /* 0x000000443b447209 */ /* 0x000fe40007810000 */
[----:B---3--:R-:W-:Y:S01]  /*5360*/  FSEL R60, R60, -INF , P3 ;  /* 0xff8000003c3c7808 */ /* 0x008fe20001800000 */
[----:B------:R-:W2:Y:S01]  /*5370*/  MUFU.TANH R26, R26 ;  /* 0x0000001a001a7308 */ /* 0x000ea20000002400 */
[----:B------:R-:W-:Y:S01]  /*5380*/  FMNMX.FTZ R27, R63, R68, !PT ;  /* 0x000000443f1b7209 */ /* 0x000fe20007810000 */
[----:B------:R-:W-:Y:S01]  /*5390*/  FMUL.FTZ R68, R71, UR22 ;  /* 0x0000001647447c20 */ /* 0x000fe20008410000 */
[----:B------:R-:W-:Y:S01]  /*53a0*/  ISETP.GT.AND P3, PT, R42, RZ, PT ;  /* 0x000000ff2a00720c */ /* 0x000fe20003f64270 */
[----:B------:R-:W-:Y:S01]  /*53b0*/  FMUL.FTZ R71, R78, UR22 ;  /* 0x000000164e477c20 */ /* 0x000fe20008410000 */
[----:B------:R-:W-:-:S02]  /*53c0*/  FMNMX.FTZ R27, R60, R27, !PT ;  /* 0x0000001b3c1b7209 */ /* 0x000fc40007810000 */
[C---:B------:R-:W-:Y:S01]  /*53d0*/  ISETP.GT.AND P4, PT, R42.reuse, 0x1, PT ;  /* 0x000000012a00780c */ /* 0x040fe20003f84270 */
[----:B------:R-:W3:Y:S01]  /*53e0*/  MUFU.TANH R28, R28 ;  /* 0x0000001c001c7308 */ /* 0x000ee20000002400 */
[----:B------:R-:W-:Y:S01]  /*53f0*/  FSEL R7, R7, -INF , P3 ;  /* 0xff80000007077808 */ /* 0x000fe20001800000 */
[----:B------:R-:W5:Y:S01]  /*5400*/  SHFL.BFLY PT, R72, R27, 0x2, 0x1f ;  /* 0x0c401f001b487f89 */ /* 0x000f6200000e0000 */
[----:B------:R-:W-:Y:S02]  /*5410*/  ISETP.GT.AND P3, PT, R42, 0x8, PT ;  /* 0x000000082a00780c */ /* 0x000fe40003f64270 */
[----:B------:R-:W-:Y:S02]  /*5420*/  FSEL R8, R8, -INF , P4 ;  /* 0xff80000008087808 */ /* 0x000fe40002000000 */
[----:B------:R-:W-:Y:S01]  /*5430*/  ISETP.GT.AND P4, PT, R42, 0x9, PT ;  /* 0x000000092a00780c */ /* 0x000fe20003f84270 */
[----:B------:R-:W0:Y:S01]  /*5440*/  MUFU.TANH R30, R30 ;  /* 0x0000001e001e7308 */ /* 0x000e220000002400 */
[----:B------:R-:W-:-:S02]  /*5450*/  FSEL R11, R11, -INF , P3 ;  /* 0xff8000000b0b7808 */ /* 0x000fc40001800000 */
[----:B------:R-:W-:Y:S02]  /*5460*/  ISETP.GT.AND P3, PT, R42, 0x10, PT ;  /* 0x000000102a00780c */ /* 0x000fe40003f64270 */
[----:B------:R-:W-:Y:S02]  /*5470*/  FSEL R12, R12, -INF , P4 ;  /* 0xff8000000c0c7808 */ /* 0x000fe40002000000 */
[C---:B------:R-:W-:Y:S01]  /*5480*/  ISETP.GT.AND P4, PT, R42.reuse, 0x11, PT ;  /* 0x000000112a00780c */ /* 0x040fe20003f84270 */
[----:B------:R-:W0:Y:S01]  /*5490*/  MUFU.TANH R33, R33 ;  /* 0x0000002100217308 */ /* 0x000e220000002400 */
[----:B------:R-:W-:Y:S02]  /*54a0*/  FSEL R15, R15, -INF , P3 ;  /* 0xff8000000f0f7808 */ /* 0x000fe40001800000 */
[----:B------:R-:W-:Y:S02]  /*54b0*/  ISETP.GT.AND P3, PT, R42, 0x18, PT ;  /* 0x000000182a00780c */ /* 0x000fe40003f64270 */
[----:B-1----:R-:W-:-:S02]  /*54c0*/  FSEL R20, R20, -INF , P4 ;  /* 0xff80000014147808 */ /* 0x002fc40002000000 */
[C---:B------:R-:W-:Y:S01]  /*54d0*/  ISETP.GT.AND P4, PT, R42.reuse, 0x19, PT ;  /* 0x000000192a00780c */ /* 0x040fe20003f84270 */
[----:B------:R-:W-:Y:S02]  /*54e0*/  WARPGROUP.DEPBAR.LE gsb0, 0x0 ;  /* 0x00008000000079c5 */ /* 0x000fe40000010000 */
[----:B-----5:R-:W-:Y:S01]  /*54f0*/  FMNMX.FTZ R76, R27, R72, !PT ;  /* 0x000000481b4c7209 */ /* 0x020fe20007810000 */
[----:B------:R-:W-:Y:S01]  /*5500*/  WARPGROUP.ARRIVE ;  /* 0x00000000000079c5 */ /* 0x000fe20000000000 */
[----:B----4-:R-:W-:Y:S01]  /*5510*/  FSEL R25, R25, -INF , P3 ;  /* 0xff80000019197808 */ /* 0x010fe20001800000 */
[----:B------:R-:W1:Y:S01]  /*5520*/  MUFU.TANH R34, R34 ;  /* 0x0000002200227308 */ /* 0x000e620000002400 */
[----:B------:R-:W-:Y:S01]  /*5530*/  ISETP.GT.AND P3, PT, R42, 0x20, PT ;  /* 0x000000202a00780c */ /* 0x000fe20003f64270 */
[----:B------:R-:W4:Y:S01]  /*5540*/  SHFL.BFLY PT, R27, R76, 0x1, 0x1f ;  /* 0x0c201f004c1b7f89 */ /* 0x000f2200000e0000 */
[----:B--2---:R-:W-:Y:S01]  /*5550*/  FSEL R26, R26, -INF , P4 ;  /* 0xff8000001a1a7808 */ /* 0x004fe20002000000 */
[----:B------:R-:W-:Y:S01]  /*5560*/  HGMMA.64x64x16.F32 R88, R132, gdesc[UR4].tnspB, R88, gsb0 ;  /* 0x40e0000484587df0 */ /* 0x000fe20008000858 */
[----:B------:R-:W-:Y:S01]  /*5570*/  UIADD3 UR6, UR11, 0x280, URZ ;  /* 0x000002800b067890 */ /* 0x000fe2000fffe03f */
[----:B------:R-:W-:Y:S01]  /*5580*/  ISETP.GT.AND P4, PT, R42, 0x21, PT ;  /* 0x000000212a00780c */ /* 0x000fe20003f84270 */
[----:B------:R-:W-:Y:S01]  /*5590*/  UMOV UR7, 0x40000040 ;  /* 0x4000004000077882 */ /* 0x000fe20000000000 */
[----:B------:R-:W2:Y:S01]  /*55a0*/  MUFU.TANH R36, R36 ;  /* 0x0000002400247308 */ /* 0x000ea20000002400 */
[----:B---3--:R-:W-:Y:S01]  /*55b0*/  FSEL R28, R28, -INF , P3 ;  /* 0xff8000001c1c7808 */ /* 0x008fe20001800000 */
[----:B------:R-:W-:Y:S01]  /*55c0*/  FMUL.FTZ R72, R79, UR22 ;  /* 0x000000164f487c20 */ /* 0x000fe20008410000 */
[----:B------:R-:W-:-:S02]  /*55d0*/  ISETP.GT.AND P3, PT, R42, 0x28, PT ;  /* 0x000000282a00780c */ /* 0x000fc40003f64270 */
[----:B0-----:R-:W-:Y:S02]  /*55e0*/  FSEL R30, R30, -INF , P4 ;  /* 0xff8000001e1e7808 */ /* 0x001fe40002000000 */
[C---:B------:R-:W-:Y:S01]  /*55f0*/  ISETP.GT.AND P4, PT, R42.reuse, 0x29, PT ;  /* 0x000000292a00780c */ /* 0x040fe20003f84270 */
[----:B------:R-:W0:Y:S01]  /*5600*/  MUFU.TANH R37, R37 ;  /* 0x0000002500257308 */ /* 0x000e220000002400 */
[----:B------:R-:W-:Y:S02]  /*5610*/  FSEL R33, R33, -INF , P3 ;  /* 0xff80000021217808 */ /* 0x000fe40001800000 */
[----:B------:R-:W-:Y:S02]  /*5620*/  ISETP.GT.AND P3, PT, R42, 0x30, PT ;  /* 0x000000302a00780c */ /* 0x000fe40003f64270 */
[----:B-1----:R-:W-:Y:S02]  /*5630*/  FSEL R34, R34, -INF , P4 ;  /* 0xff80000022227808 */ /* 0x002fe40002000000 */
[----:B------:R-:W-:Y:S01]  /*5640*/  ISETP.GT.AND P4, PT, R42, 0x31, PT ;  /* 0x000000312a00780c */ /* 0x000fe20003f84270 */
[----:B------:R-:W1:Y:S01]  /*5650*/  MUFU.TANH R38, R38 ;  /* 0x0000002600267308 */ /* 0x000e620000002400 */
[----:B--2---:R-:W-:-:S02]  /*5660*/  FSEL R36, R36, -INF , P3 ;  /* 0xff80000024247808 */ /* 0x004fc40001800000 */
[----:B----4-:R-:W-:Y:S02]  /*5670*/  FMNMX.FTZ R27, R76, R27, !PT ;  /* 0x0000001b4c1b7209 */ /* 0x010fe40007810000 */
[C---:B------:R-:W-:Y:S02]  /*5680*/  ISETP.GT.AND P3, PT, R42.reuse, 0x38, PT ;  /* 0x000000382a00780c */ /* 0x040fe40003f64270 */
[C---:B------:R-:W-:Y:S01]  /*5690*/  FSETP.NEU.FTZ.AND P2, PT, R27.reuse, -INF , PT ;  /* 0xff8000001b00780b */ /* 0x040fe20003f5d000 */
[----:B------:R-:W-:Y:S01]  /*56a0*/  FMUL.FTZ R76, R27, UR10 ;  /* 0x0000000a1b4c7c20 */ /* 0x000fe20008410000 */
[----:B------:R-:W2:Y:S01]  /*56b0*/  MUFU.TANH R39, R39 ;  /* 0x0000002700277308 */ /* 0x000ea20000002400 */
[----:B0-----:R-:W-:Y:S02]  /*56c0*/  FSEL R37, R37, -INF , P4 ;  /* 0xff80000025257808 */ /* 0x001fe40002000000 */
[----:B------:R-:W-:Y:S02]  /*56d0*/  ISETP.GT.AND P4, PT, R42, 0x39, PT ;  /* 0x000000392a00780c */ /* 0x000fe40003f84270 */
[----:B------:R-:W-:-:S03]  /*56e0*/  FSEL R76, R76, RZ, P2 ;  /* 0x000000ff4c4c7208 */ /* 0x000fc60001000000 */
[----:B------:R-:W0:Y:S01]  /*56f0*/  MUFU.TANH R40, R40 ;  /* 0x0000002800287308 */ /* 0x000e220000002400 */
[----:B-1----:R-:W-:Y:S01]  /*5700*/  FSEL R38, R38, -INF , P3 ;  /* 0xff80000026267808 */ /* 0x002fe20001800000 */
[--C-:B------:R-:W-:Y:S01]  /*5710*/  FFMA.FTZ R144, R13, UR10, -R76.reuse ;  /* 0x0000000a0d907c23 */ /* 0x100fe2000801084c */
[----:B------:R-:W-:Y:S01]  /*5720*/  FMNMX.FTZ R13, R7, R4, !PT ;  /* 0x00000004070d7209 */ /* 0x000fe20007810000 */
[--C-:B------:R-:W-:Y:S01]  /*5730*/  FFMA.FTZ R148, R6, UR10, -R76.reuse ;  /* 0x0000000a06947c23 */ /* 0x100fe2000801084c */
[--C-:B------:R-:W-:Y:S01]  /*5740*/  FFMA.FTZ R146, R21, UR10, -R76.reuse ;  /* 0x0000000a15927c23 */ /* 0x100fe2000801084c */
[--C-:B------:R-:W-:Y:S01]  /*5750*/  FFMA.FTZ R140, R5, UR10, -R76.reuse ;  /* 0x0000000a058c7c23 */ /* 0x100fe2000801084c */
[----:B------:R-:W-:Y:S01]  /*5760*/  FMNMX.FTZ R6, R8, R13, !PT ;  /* 0x0000000d08067209 */ /* 0x000fe20007810000 */
[--C-:B------:R-:W-:Y:S01]  /*5770*/  FFMA.FTZ R5, R29, UR10, -R76.reuse ;  /* 0x0000000a1d057c23 */ /* 0x100fe2000801084c */
[----:B------:R-:W1:Y:S01]  /*5780*/  MUFU.TANH R41, R41 ;  /* 0x0000002900297308 */ /* 0x000e620000002400 */
[----:B------:R-:W-:Y:S01]  /*5790*/  ISETP.GT.AND P3, PT, R42, 0x40, PT ;  /* 0x000000402a00780c */ /* 0x000fe20003f64270 */
[--C-:B------:R-:W-:Y:S01]  /*57a0*/  FFMA.FTZ R142, R31, UR10, -R76.reuse ;  /* 0x0000000a1f8e7c23 */ /* 0x100fe2000801084c */
[----:B------:R-:W-:Y:S01]  /*57b0*/  FMNMX.FTZ R81, R11, R6, !PT ;  /* 0x000000060b517209 */ /* 0x000fe20007810000 */
[--C-:B------:R-:W-:Y:S01]  /*57c0*/  FFMA.FTZ R136, R35, UR10, -R76.reuse ;  /* 0x0000000a23887c23 */ /* 0x100fe2000801084c */
[----:B--2---:R-:W-:Y:S01]  /*57d0*/  FSEL R39, R39, -INF , P4 ;  /* 0xff80000027277808 */ /* 0x004fe20002000000 */
[--C-:B------:R-:W-:Y:S01]  /*57e0*/  FFMA.FTZ R138, R46, UR10, -R76.reuse ;  /* 0x0000000a2e8a7c23 */ /* 0x100fe2000801084c */
[----:B------:R-:W-:Y:S01]  /*57f0*/  FMNMX.FTZ R6, R12, R81, !PT ;  /* 0x000000510c067209 */ /* 0x000fe20007810000 */
[----:B------:R-:W2:Y:S01]  /*5800*/  MUFU.TANH R61, R61 ;  /* 0x0000003d003d7308 */ /* 0x000ea20000002400 */
[----:B------:R-:W-:Y:S01]  /*5810*/  ISETP.GT.AND P4, PT, R42, 0x41, PT ;  /* 0x000000412a00780c */ /* 0x000fe20003f84270 */
[--C-:B------:R-:W-:Y:S01]  /*5820*/  FFMA.FTZ R79, R44, UR10, -R76.reuse ;  /* 0x0000000a2c4f7c23 */ /* 0x100fe2000801084c */
[----:B------:R-:W-:Y:S01]  /*5830*/  FMNMX.FTZ R21, R15, R6, !PT ;  /* 0x000000060f157209 */ /* 0x000fe20007810000 */
[--C-:B------:R-:W-:Y:S01]  /*5840*/  FFMA.FTZ R150, R9, UR10, -R76.reuse ;  /* 0x0000000a09967c23 */ /* 0x100fe2000801084c */
[----:B0-----:R-:W-:Y:S01]  /*5850*/  FSEL R40, R40, -INF , P3 ;  /* 0xff80000028287808 */ /* 0x001fe20001800000 */
        /* <DEDUP_REMOVED lines=9> */
[----:B------:R-:W-:Y:S01]  /*58f0*/  FMNMX.FTZ R81, R26, R81, !PT ;  /* 0x000000511a517209 */ /* 0x000fe20007810000 */
[----:B------:R-:W1:Y:S01]  /*5900*/  MUFU.TANH R65, R65 ;  /* 0x0000004100417308 */ /* 0x000e620000002400 */
[----:B------:R-:W-:Y:S01]  /*5910*/  ISETP.GT.AND P4, PT, R42, 0x49, PT ;  /* 0x000000492a00780c */ /* 0x000fe20003f84270 */
[--C-:B------:R-:W-:Y:S01]  /*5920*/  FFMA.FTZ R10, R52, UR10, -R76.reuse ;  /* 0x0000000a340a7c23 */ /* 0x100fe2000801084c */
[----:B------:R-:W-:Y:S01]  /*5930*/  FMNMX.FTZ R81, R28, R81, !PT ;  /* 0x000000511c517209 */ /* 0x000fe20007810000 */
[--C-:B------:R-:W-:Y:S01]  /*5940*/  FFMA.FTZ R14, R53, UR10, -R76.reuse ;  /* 0x0000000a350e7c23 */ /* 0x100fe2000801084c */
[----:B--2---:R-:W-:Y:S01]  /*5950*/  FSEL R61, R61, -INF , P3 ;  /* 0xff8000003d3d7808 */ /* 0x004fe20001800000 */
[----:B------:R-:W-:Y:S01]  /*5960*/  FFMA.FTZ R24, R55, UR10, -R76 ;  /* 0x0000000a37187c23 */ /* 0x000fe2000801084c */
[----:B------:R-:W-:Y:S01]  /*5970*/  FMNMX.FTZ R6, R30, R81, !PT ;  /* 0x000000511e067209 */ /* 0x000fe20007810000 */
[----:B------:R-:W-:-:S02]  /*5980*/  WARPGROUP.DEPBAR.LE gsb0, 0x0 ;  /* 0x00008000000079c5 */ /* 0x000fc40000010000 */
[----:B------:R-:W-:Y:S01]  /*5990*/  WARPGROUP.ARRIVE ;  /* 0x00000000000079c5 */ /* 0x000fe20000000000 */
[----:B------:R-:W-:Y:S01]  /*59a0*/  FMNMX.FTZ R29, R33, R6, !PT ;  /* 0x00000006211d7209 */ /* 0x000fe20007810000 */
[----:B------:R-:W2:Y:S01]  /*59b0*/  MUFU.TANH R66, R66 ;  /* 0x0000004200427308 */ /* 0x000ea20000002400 */
[----:B------:R-:W-:Y:S01]  /*59c0*/  ISETP.GT.AND P3, PT, R42, 0x50, PT ;  /* 0x000000502a00780c */ /* 0x000fe20003f64270 */
[--C-:B------:R-:W-:Y:S01]  /*59d0*/  FFMA.FTZ R132, R47, UR10, -R76.reuse ;  /* 0x0000000a2f847c23 */ /* 0x100fe2000801084c */
[----:B------:R-:W-:Y:S01]  /*59e0*/  FMNMX.FTZ R29, R34, R29, !PT ;  /* 0x0000001d221d7209 */ /* 0x000fe20007810000 */
[----:B------:R-:W-:Y:S01]  /*59f0*/  HGMMA.64x64x16.F32 R88, R128, gdesc[UR4].tnspB, R88, gsb0 ;  /* 0x40e0000480587df0 */ /* 0x000fe20008000858 */
[----:B0-----:R-:W-:Y:S01]  /*5a00*/  FSEL R64, R64, -INF , P4 ;  /* 0xff80000040407808 */ /* 0x001fe20002000000 */
[----:B------:R-:W-:Y:S01]  /*5a10*/  UIADD3 UR6, UR11, 0x300, URZ ;  /* 0x000003000b067890 */ /* 0x000fe2000fffe03f */
[----:B------:R-:W-:Y:S01]  /*5a20*/  FMNMX.FTZ R6, R36, R29, !PT ;  /* 0x0000001d24067209 */ /* 0x000fe20007810000 */
[----:B------:R-:W0:Y:S01]  /*5a30*/  MUFU.TANH R67, R67 ;  /* 0x0000004300437308 */ /* 0x000e220000002400 */
[----:B------:R-:W-:Y:S01]  /*5a40*/  ISETP.GT.AND P4, PT, R42, 0x51, PT ;  /* 0x000000512a00780c */ /* 0x000fe20003f84270 */
[----:B------:R-:W-:Y:S01]  /*5a50*/  UMOV UR7, 0x40000040 ;  /* 0x4000004000077882 */ /* 0x000fe20000000000 */
        /* <DEDUP_REMOVED lines=14> */
[C---:B------:R-:W-:Y:S01]  /*5b40*/  ISETP.GT.AND P4, PT, R42.reuse, 0x59, PT ;  /* 0x000000592a00780c */ /* 0x040fe20003f84270 */
        /* <DEDUP_REMOVED lines=8> */
[----:B------:R-:W-:Y:S01]  /*5bd0*/  FFMA.FTZ R60, R60, UR10, -R76 ;  /* 0x0000000a3c3c7c23 */ /* 0x000fe2000801084c */
[----:B------:R-:W-:-:S02]  /*5be0*/  FMNMX.FTZ R6, R64, R35, !PT ;  /* 0x0000002340067209 */ /* 0x000fc40007810000 */
[----:B-1----:R-:W-:Y:S02]  /*5bf0*/  FSEL R68, R68, -INF , P4 ;  /* 0xff80000044447808 */ /* 0x002fe40002000000 */
[----:B------:R-:W-:Y:S01]  /*5c00*/  FMNMX.FTZ R35, R65, R6, !PT ;  /* 0x0000000641237209 */ /* 0x000fe20007810000 */
[----:B------:R-:W1:Y:S01]  /*5c10*/  MUFU.TANH R71, R71 ;  /* 0x0000004700477308 */ /* 0x000e620000002400 */
[----:B------:R-:W-:Y:S02]  /*5c20*/  ISETP.GT.AND P4, PT, R42, 0x61, PT ;  /* 0x000000612a00780c */ /* 0x000fe40003f84270 */
[----:B------:R-:W-:Y:S01]  /*5c30*/  FMNMX.FTZ R6, R66, R35, !PT ;  /* 0x0000002342067209 */ /* 0x000fe20007810000 */
[----:B------:R-:W-:Y:S01]  /*5c40*/  FFMA.FTZ R35, R45, UR10, -R76 ;  /* 0x0000000a2d237c23 */ /* 0x000fe2000801084c */
[----:B--2---:R-:W-:Y:S02]  /*5c50*/  FSEL R69, R69, -INF , P3 ;  /* 0xff80000045457808 */ /* 0x004fe40001800000 */
[----:B------:R-:W-:Y:S01]  /*5c60*/  FMNMX.FTZ R43, R67, R6, !PT ;  /* 0x00000006432b7209 */ /* 0x000fe20007810000 */
[----:B------:R-:W2:Y:S01]  /*5c70*/  MUFU.TANH R72, R72 ;  /* 0x0000004800487308 */ /* 0x000ea20000002400 */
[----:B------:R-:W-:-:S02]  /*5c80*/  ISETP.GT.AND P3, PT, R42, 0x68, PT ;  /* 0x000000682a00780c */ /* 0x000fc40003f64270 */
[----:B------:R-:W-:Y:S02]  /*5c90*/  FMNMX.FTZ R6, R68, R43, !PT ;  /* 0x0000002b44067209 */ /* 0x000fe40007810000 */
[----:B0-----:R-:W-:Y:S02]  /*5ca0*/  FSEL R70, R70, -INF , P4 ;  /* 0xff80000046467808 */ /* 0x001fe40002000000 */
[----:B------:R-:W-:Y:S01]  /*5cb0*/  FMNMX.FTZ R43, R69, R6, !PT ;  /* 0x00000006452b7209 */ /* 0x000fe20007810000 */
[----:B------:R-:W0:Y:S01]  /*5cc0*/  MUFU.TANH R73, R73 ;  /* 0x0000004900497308 */ /* 0x000e220000002400 */
[----:B------:R-:W-:Y:S02]  /*5cd0*/  ISETP.GT.AND P4, PT, R42, 0x69, PT ;  /* 0x000000692a00780c */ /* 0x000fe40003f84270 */
[----:B-1----:R-:W-:Y:S02]  /*5ce0*/  FSEL R71, R71, -INF , P3 ;  /* 0xff80000047477808 */ /* 0x002fe40001800000 */
[----:B------:R-:W-:Y:S01]  /*5cf0*/  FMNMX.FTZ R6, R70, R43, !PT ;  /* 0x0000002b46067209 */ /* 0x000fe20007810000 */
[----:B------:R-:W-:Y:S01]  /*5d00*/  FFMA.FTZ R43, R48, UR10, -R76 ;  /* 0x0000000a302b7c23 */ /* 0x000fe2000801084c */
[----:B------:R-:W-:Y:S01]  /*5d10*/  ISETP.GT.AND P3, PT, R42, 0x70, PT ;  /* 0x000000702a00780c */ /* 0x000fe20003f64270 */
[----:B------:R-:W1:Y:S01]  /*5d20*/  MUFU.TANH R74, R74 ;  /* 0x0000004a004a7308 */ /* 0x000e620000002400 */
[----:B--2---:R-:W-:-:S02]  /*5d30*/  FSEL R72, R72, -INF , P4 ;  /* 0xff80000048487808 */ /* 0x004fc40002000000 */
[----:B------:R-:W-:Y:S02]  /*5d40*/  FMNMX.FTZ R45, R71, R6, !PT ;  /* 0x00000006472d7209 */ /* 0x000fe40007810000 */
[----:B------:R-:W-:Y:S02]  /*5d50*/  ISETP.GT.AND P4, PT, R42, 0x71, PT ;  /* 0x000000712a00780c */ /* 0x000fe40003f84270 */
[----:B------:R-:W-:Y:S01]  /*5d60*/  FMNMX.FTZ R6, R72, R45, !PT ;  /* 0x0000002d48067209 */ /* 0x000fe20007810000 */
[----:B------:R-:W2:Y:S01]  /*5d70*/  MUFU.TANH R75, R75 ;  /* 0x0000004b004b7308 */ /* 0x000ea20000002400 */
[----:B0-----:R-:W-:Y:S02]  /*5d80*/  FSEL R73, R73, -INF , P3 ;  /* 0xff80000049497808 */ /* 0x001fe40001800000 */
[----:B------:R-:W-:Y:S02]  /*5d90*/  ISETP.GT.AND P3, PT, R42, 0x78, PT ;  /* 0x000000782a00780c */ /* 0x000fe40003f64270 */
[----:B------:R-:W-:-:S02]  /*5da0*/  FMNMX.FTZ R45, R73, R6, !PT ;  /* 0x00000006492d7209 */ /* 0x000fc40007810000 */
[----:B------:R-:W-:Y:S01]  /*5db0*/  FSEL R46, R27, RZ, P2 ;  /* 0x000000ff1b2e7208 */ /* 0x000fe20001000000 */
[----:B------:R-:W0:Y:S01]  /*5dc0*/  MUFU.TANH R77, R77 ;  /* 0x0000004d004d7308 */ /* 0x000e220000002400 */
[----:B-1----:R-:W-:Y:S01]  /*5dd0*/  FSEL R74, R74, -INF , P4 ;  /* 0xff8000004a4a7808 */ /* 0x002fe20002000000 */
[----:B------:R-:W-:Y:S02]  /*5de0*/  WARPGROUP.DEPBAR.LE gsb0, 0x0 ;  /* 0x00008000000079c5 */ /* 0x000fe40000010000 */
[----:B------:R-:W-:Y:S01]  /*5df0*/  WARPGROUP.ARRIVE ;  /* 0x00000000000079c5 */ /* 0x000fe20000000000 */
[----:B------:R-:W-:Y:S01]  /*5e00*/  ISETP.GT.AND P4, PT, R42, 0x79, PT ;  /* 0x000000792a00780c */ /* 0x000fe20003f84270 */
[----:B------:R-:W-:Y:S01]  /*5e10*/  FADD.FTZ R46, -R46, R3 ;  /* 0x000000032e2e7221 */ /* 0x000fe20000010100 */
[----:B------:R-:W-:Y:S01]  /*5e20*/  FMNMX.FTZ R6, R74, R45, !PT ;  /* 0x0000002d4a067209 */ /* 0x000fe20007810000 */
[----:B------:R-:W-:Y:S01]  /*5e30*/  MUFU.EX2 R79, R79 ;  /* 0x0000004f004f7308 */ /* 0x000fe20000000800 */
[----:B--2---:R-:W-:Y:S01]  /*5e40*/  FSEL R75, R75, -INF , P3 ;  /* 0xff8000004b4b7808 */ /* 0x004fe20001800000 */
[----:B------:R-:W-:Y:S01]  /*5e50*/  HGMMA.64x64x16.F32 R88, R124, gdesc[UR4].tnspB, R88, gsb0 ;  /* 0x40e000047c587df0 */ /* 0x000fe20008000858 */
[----:B------:R-:W-:Y:S01]  /*5e60*/  UIADD3 UR6, UR11, 0x380, URZ ;  /* 0x000003800b067890 */ /* 0x000fe2000fffe03f */
[----:B------:R-:W-:Y:S01]  /*5e70*/  FMUL.FTZ R46, R46, UR10 ;  /* 0x0000000a2e2e7c20 */ /* 0x000fe20008410000 */
[----:B------:R-:W-:Y:S01]  /*5e80*/  FMNMX.FTZ R6, R75, R6, !PT ;  /* 0x000000064b067209 */ /* 0x000fe20007810000 */
[----:B------:R-:W-:Y:S01]  /*5e90*/  UMOV UR7, 0x40000040 ;  /* 0x4000004000077882 */ /* 0x000fe20000000000 */
[--C-:B------:R-:W-:Y:S01]  /*5ea0*/  FFMA.FTZ R45, R50, UR10, -R76.reuse ;  /* 0x0000000a322d7c23 */ /* 0x100fe2000801084c */
[----:B------:R-:W-:Y:S01]  /*5eb0*/  MUFU.EX2 R148, R148 ;  /* 0x0000009400947308 */ /* 0x000fe20000000800 */
[----:B0-----:R-:W-:Y:S01]  /*5ec0*/  FSEL R77, R77, -INF , P4 ;  /* 0xff8000004d4d7808 */ /* 0x001fe20002000000 */
[----:B------:R-:W-:-:S03]  /*5ed0*/  FFMA.FTZ R42, R62, UR10, -R76 ;  /* 0x0000000a3e2a7c23 */ /* 0x000fc6000801084c */
[----:B------:R-:W-:-:S03]  /*5ee0*/  FMNMX.FTZ R6, R77, R6, !PT ;  /* 0x000000064d067209 */ /* 0x000fc60007810000 */
[----:B------:R-:W0:Y:S02]  /*5ef0*/  MUFU.EX2 R46, R46 ;  /* 0x0000002e002e7308 */ /* 0x000e240000000800 */
[----:B------:R-:W1:Y:S06]  /*5f00*/  SHFL.BFLY PT, R81, R6, 0x2, 0x1f ;  /* 0x0c401f0006517f89 */ /* 0x000e6c00000e0000 */
[----:B------:R-:W2:Y:S08]  /*5f10*/  MUFU.EX2 R150, R150 ;  /* 0x0000009600967308 */ /* 0x000eb00000000800 */
[----:B------:R-:W3:Y:S08]  /*5f20*/  MUFU.EX2 R9, R9 ;  /* 0x0000000900097308 */ /* 0x000ef00000000800 */
[----:B------:R-:W4:Y:S01]  /*5f30*/  MUFU.EX2 R144, R144 ;  /* 0x0000009000907308 */ /* 0x000f220000000800 */
[----:B-1----:R-:W-:-:S05]  /*5f40*/  FMNMX.FTZ R81, R6, R81, !PT ;  /* 0x0000005106517209 */ /* 0x002fca0007810000 */
[----:B------:R-:W1:Y:S02]  /*5f50*/  SHFL.BFLY PT, R6, R81, 0x1, 0x1f ;  /* 0x0c201f0051067f89 */ /* 0x000e6400000e0000 */
[----:B------:R-:W5:Y:S08]  /*5f60*/  MUFU.EX2 R13, R13 ;  /* 0x0000000d000d7308 */ /* 0x000f700000000800 */
[----:B------:R-:W5:Y:S08]  /*5f70*/  MUFU.EX2 R146, R146 ;  /* 0x0000009200927308 */ /* 0x000f700000000800 */
[----:B------:R-:W5:Y:S01]  /*5f80*/  MUFU.EX2 R21, R21 ;  /* 0x0000001500157308 */ /* 0x000f620000000800 */
[----:B-1----:R-:W-:-:S07]  /*5f90*/  FMNMX.FTZ R6, R81, R6, !PT ;  /* 0x0000000651067209 */ /* 0x002fce0007810000 */
[----:B------:R-:W1:Y:S01]  /*5fa0*/  MUFU.EX2 R140, R140 ;  /* 0x0000008c008c7308 */ /* 0x000e620000000800 */
[C---:B------:R-:W-:Y:S01]  /*5fb0*/  FSETP.NEU.FTZ.AND P2, PT, R6.reuse, -INF , PT ;  /* 0xff8000000600780b */ /* 0x040fe20003f5d000 */
[----:B------:R-:W-:Y:S01]  /*5fc0*/  FMUL.FTZ R48, R6, UR10 ;  /* 0x0000000a06307c20 */ /* 0x000fe20008410000 */
[----:B------:R-:W-:Y:S02]  /*5fd0*/  WARPGROUP.DEPBAR.LE gsb0, 0x0 ;  /* 0x00008000000079c5 */ /* 0x000fe40000010000 */
[----:B------:R-:W-:Y:S02]  /*5fe0*/  WARPGROUP.ARRIVE ;  /* 0x00000000000079c5 */ /* 0x000fe40000000000 */
[----:B------:R-:W-:Y:S01]  /*5ff0*/  FSEL R48, R48, RZ, P2 ;  /* 0x000000ff30307208 */ /* 0x000fe20001000000 */
[----:B------:R-:W1:Y:S03]  /*6000*/  MUFU.EX2 R5, R5 ;  /* 0x0000000500057308 */ /* 0x000e660000000800 */
[----:B------:R-:W-:Y:S01]  /*6010*/  HGMMA.64x64x16.F32 R88, R120, gdesc[UR4].tnspB, R88, gsb0 ;  /* 0x40e0000478587df0 */ /* 0x000fe20008000858 */
[--C-:B------:R-:W-:Y:S01]  /*6020*/  FFMA.FTZ R149, R7, UR10, -R48.reuse ;  /* 0x0000000a07957c23 */ /* 0x100fe20008010830 */
[----:B0-----:R-:W-:Y:S01]  /*6030*/  FFMA.FTZ R7, R46, R2, R79 ;  /* 0x000000022e077223 */ /* 0x001fe2000001004f */
[----:B------:R-:W-:-:S02]  /*6040*/  FFMA.FTZ R151, R11, UR10, -R48 ;  /* 0x0000000a0b977c23 */ /* 0x000fc40008010830 */
[----:B------:R-:W0:Y:S01]  /*6050*/  MUFU.EX2 R142, R142 ;  /* 0x0000008e008e7308 */ /* 0x000e220000000800 */
[--C-:B------:R-:W-:Y:S01]  /*6060*/  FFMA.FTZ R145, R15, UR10, -R48.reuse ;  /* 0x0000000a0f917c23 */ /* 0x100fe20008010830 */
[----:B------:R-:W-:Y:S01]  /*6070*/  FADD.FTZ R7, R148, R7 ;  /* 0x0000000794077221 */ /* 0x000fe20000010000 */
[----:B------:R-:W-:Y:S02]  /*6080*/  IMAD.U32 R15, RZ, RZ, UR37 ;  /* 0x00000025ff0f7e24 */ /* 0x000fe4000f8e00ff */
[--C-:B------:R-:W-:Y:S01]  /*6090*/  FFMA.FTZ R8, R8, UR10, -R48.reuse ;  /* 0x0000000a08087c23 */ /* 0x100fe20008010830 */
[----:B------:R-:W-:Y:S01]  /*60a0*/  FFMA.FTZ R12, R12, UR10, -R48 ;  /* 0x0000000a0c0c7c23 */ /* 0x000fe20008010830 */
[----:B--2---:R-:W-:Y:S01]  /*60b0*/  FADD.FTZ R2, R150, R7 ;  /* 0x0000000796027221 */ /* 0x004fe20000010000 */
[----:B------:R-:W-:Y:S01]  /*60c0*/  FSEL R7, R6, RZ, P2 ;  /* 0x000000ff06077208 */ /* 0x000fe20001000000 */
[----:B------:R2:W0:Y:S01]  /*60d0*/  MUFU.EX2 R29, R32 ;  /* 0x00000020001d7308 */ /* 0x0004220000000800 */
[----:B------:R-:W-:Y:S01]  /*60e0*/  @!P1 LEA R15, R15, UR41, 0x3 ;  /* 0x000000290f0f9c11 */ /* 0x000fe2000f8e18ff */
[----:B---3--:R-:W-:Y:S01]  /*60f0*/  FADD.FTZ R11, R9, R2 ;  /* 0x00000002090b7221 */ /* 0x008fe20000010000 */
[----:B------:R-:W-:Y:S01]  /*6100*/  ISETP.GE.U32.AND P2, PT, R85, 0x180, PT ;  /* 0x000001805500780c */ /* 0x000fe20003f46070 */
[----:B------:R-:W-:Y:S01]  /*6110*/  FADD.FTZ R7, -R7, R4 ;  /* 0x0000000407077221 */ /* 0x000fe20000010100 */
[--C-:B------:R-:W-:Y:S01]  /*6120*/  FFMA.FTZ R20, R20, UR10, -R48.reuse ;  /* 0x0000000a14147c23 */ /* 0x100fe20008010830 */
[----:B----4-:R-:W-:Y:S01]  /*6130*/  FADD.FTZ R2, R144, R11 ;  /* 0x0000000b90027221 */ /* 0x010fe20000010000 */
[--C-:B------:R-:W-:Y:S01]  /*6140*/  FFMA.FTZ R147, R25, UR10, -R48.reuse ;  /* 0x0000000a19937c23 */ /* 0x100fe20008010830 */
[----:B------:R-:W-:Y:S01]  /*6150*/  MUFU.EX2 R149, R149 ;  /* 0x0000009500957308 */ /* 0x000fe20000000800 */
[----:B------:R-:W-:Y:S01]  /*6160*/  FFMA.FTZ R26, R26, UR10, -R48 ;  /* 0x0000000a1a1a7c23 */ /* 0x000fe20008010830 */
[----:B-----5:R-:W-:Y:S01]  /*6170*/  FADD.FTZ R11, R13, R2 ;  /* 0x000000020d0b7221 */ /* 0x020fe20000010000 */
[----:B------:R-:W-:-:S02]  /*6180*/  VIADD R2, R23, 0x9 ;  /* 0x0000000917027836 */ /* 0x000fc40000000000 */
[--C-:B------:R-:W-:Y:S01]  /*6190*/  FFMA.FTZ R141, R28, UR10, -R48.reuse ;  /* 0x0000000a1c8d7c23 */ /* 0x100fe20008010830 */
[--C-:B------:R-:W-:Y:S01]  /*61a0*/  FFMA.FTZ R28, R30, UR10, -R48.reuse ;  /* 0x0000000a1e1c7c23 */ /* 0x100fe20008010830 */
[----:B------:R-:W-:Y:S01]  /*61b0*/  FADD.FTZ R4, R146, R11 ;  /* 0x0000000b92047221 */ /* 0x000fe20000010000 */
[----:B------:R-:W-:Y:S01]  /*61c0*/  FFMA.FTZ R143, R33, UR10, -R48 ;  /* 0x0000000a218f7c23 */ /* 0x000fe20008010830 */
[----:B------:R-:W3:Y:S01]  /*61d0*/  MUFU.EX2 R136, R136 ;  /* 0x0000008800887308 */ /* 0x000ee20000000800 */
[----:B------:R-:W-:Y:S01]  /*61e0*/  SEL R2, R2, 0x9, !P2 ;  /* 0x0000000902027807 */ /* 0x000fe20005000000 */
[----:B------:R-:W-:Y:S01]  /*61f0*/  FADD.FTZ R11, R21, R4 ;  /* 0x00000004150b7221 */ /* 0x000fe20000010000 */
[----:B------:R-:W-:Y:S01]  /*6200*/  FMUL.FTZ R4, R7, UR10 ;  /* 0x0000000a07047c20 */ /* 0x000fe20008410000 */
[----:B------:R-:W-:Y:S02]  /*6210*/  @!P1 VIADD R7, R15, 0x16840 ;  /* 0x000168400f079836 */ /* 0x000fe40000000000 */
[--C-:B------:R-:W-:Y:S01]  /*6220*/  FFMA.FTZ R30, R34, UR10, -R48.reuse ;  /* 0x0000000a221e7c23 */ /* 0x100fe20008010830 */
[----:B-1----:R-:W-:Y:S01]  /*6230*/  FADD.FTZ R50, R140, R11 ;  /* 0x0000000b8c327221 */ /* 0x002fe20000010000 */
[----:B------:R-:W-:Y:S01]  /*6240*/  FFMA.FTZ R137, R36, UR10, -R48 ;  /* 0x0000000a24897c23 */ /* 0x000fe20008010830 */
[----:B------:R-:W-:Y:S01]  /*6250*/  MUFU.EX2 R8, R8 ;  /* 0x0000000800087308 */ /* 0x000fe20000000800 */
[----:B------:R-:W-:Y:S01]  /*6260*/  @!P1 PRMT R7, RZ, 0x654, R7 ;  /* 0x00000654ff079816 */ /* 0x000fe20000000007 */
[----:B------:R-:W-:Y:S01]  /*6270*/  FADD.FTZ R11, R5, R50 ;  /* 0x00000032050b7221 */ /* 0x000fe20000010000 */
[--C-:B------:R-:W-:Y:S01]  /*6280*/  FFMA.FTZ R34, R37, UR10, -R48.reuse ;  /* 0x0000000a25227c23 */ /* 0x100fe20008010830 */
[----:B------:R-:W-:Y:S01]  /*6290*/  FFMA.FTZ R139, R38, UR10, -R48 ;  /* 0x0000000a268b7c23 */ /* 0x000fe20008010830 */
[----:B--2---:R-:W-:Y:S01]  /*62a0*/  FFMA.FTZ R32, R57, UR10, -R76 ;  /* 0x0000000a39207c23 */ /* 0x004fe2000801084c */
[----:B0-----:R-:W-:Y:S01]  /*62b0*/  FADD.FTZ R50, R142, R11 ;  /* 0x0000000b8e327221 */ /* 0x001fe20000010000 */
[--C-:B------:R-:W-:Y:S01]  /*62c0*/  FFMA.FTZ R36, R39, UR10, -R48.reuse ;  /* 0x0000000a27247c23 */ /* 0x100fe20008010830 */
[----:B------:R-:W-:Y:S01]  /*62d0*/  MUFU.EX2 R4, R4 ;  /* 0x0000000400047308 */ /* 0x000fe20000000800 */
[----:B------:R-:W-:Y:S01]  /*62e0*/  FFMA.FTZ R133, R40, UR10, -R48 ;  /* 0x0000000a28857c23 */ /* 0x000fe20008010830 */
[----:B------:R-:W-:Y:S01]  /*62f0*/  FADD.FTZ R11, R29, R50 ;  /* 0x000000321d0b7221 */ /* 0x000fe20000010000 */
[--C-:B------:R-:W-:Y:S01]  /*6300*/  FFMA.FTZ R38, R41, UR10, -R48.reuse ;  /* 0x0000000a29267c23 */ /* 0x100fe20008010830 */
[----:B------:R-:W-:Y:S01]  /*6310*/  F2FP.F16.F32.PACK_AB R150, R9, R150 ;  /* 0x000000960996723e */ /* 0x000fe200000000ff */
[--C-:B------:R-:W-:Y:S01]  /*6320*/  FFMA.FTZ R135, R61, UR10, -R48.reuse ;  /* 0x0000000a3d877c23 */ /* 0x100fe20008010830 */
[----:B---3--:R-:W-:Y:S01]  /*6330*/  FADD.FTZ R50, R136, R11 ;  /* 0x0000000b88327221 */ /* 0x008fe20000010000 */
[--C-:B------:R-:W-:Y:S01]  /*6340*/  FFMA.FTZ R40, R64, UR10, -R48.reuse ;  /* 0x0000000a40287c23 */ /* 0x100fe20008010830 */
[----:B------:R-:W0:Y:S01]  /*6350*/  MUFU.EX2 R31, R31 ;  /* 0x0000001f001f7308 */ /* 0x000e220000000800 */
[----:B------:R-:W-:Y:S01]  /*6360*/  F2FP.F16.F32.PACK_AB R140, R5, R140 ;  /* 0x0000008c058c723e */ /* 0x000fe200000000ff */
        /* <DEDUP_REMOVED lines=11> */
[----:B------:R-:W-:Y:S01]  /*6420*/  MOV R15, UR24 ;  /* 0x00000018000f7c02 */ /* 0x000fe20008000f00 */
[----:B------:R-:W-:Y:S01]  /*6430*/  UMOV UR24, UR37 ;  /* 0x0000002500187c82 */ /* 0x000fe20008000000 */
[----:B------:R-:W-:Y:S01]  /*6440*/  PLOP3.LUT P2, PT, PT, PT, UP0, 0x80, 0x0 ;  /* 0x000000000000781c */ /* 0x000fe20003f4f008 */
[----:B------:R-:W1:Y:S01]  /*6450*/  MUFU.EX2 R138, R138 ;  /* 0x0000008a008a7308 */ /* 0x000e620000000800 */
[----:B0-----:R-:W-:Y:S01]  /*6460*/  FADD.FTZ R11, R31, R50 ;  /* 0x000000321f0b7221 */ /* 0x001fe20000010000 */
[----:B------:R-:W-:-:S02]  /*6470*/  @!P1 LEA R15, R15, UR41, 0x3 ;  /* 0x000000290f0f9c11 */ /* 0x000fc4000f8e18ff */
[----:B------:R-:W-:Y:S02]  /*6480*/  F2FP.F16.F32.PACK_AB R148, R148, R79 ;  /* 0x0000004f9494723e */ /* 0x000fe400000000ff */
[----:B------:R-:W-:Y:S01]  /*6490*/  F2FP.F16.F32.PACK_AB R144, R13, R144 ;  /* 0x000000900d90723e */ /* 0x000fe200000000ff */
[----:B------:R-:W-:Y:S01]  /*64a0*/  @!P1 VIADD R15, R15, 0x16860 ;  /* 0x000168600f0f9836 */ /* 0x000fe20000000000 */
[----:B------:R-:W-:Y:S01]  /*64b0*/  MUFU.EX2 R12, R12 ;  /* 0x0000000c000c7308 */ /* 0x000fe20000000800 */
[----:B------:R-:W-:Y:S01]  /*64c0*/  F2FP.F16.F32.PACK_AB R146, R21, R146 ;  /* 0x000000921592723e */ /* 0x000fe200000000ff */
[----:B------:R-:W-:Y:S02]  /*64d0*/  WARPGROUP.DEPBAR.LE gsb0, 0x0 ;  /* 0x00008000000079c5 */ /* 0x000fe40000010000 */
[----:B------:R0:W-:Y:S06]  /*64e0*/  BAR.ARV R2, 0x100 ;  /* 0x000400020000751d */ /* 0x0001ec0000002000 */
[----:B------:R-:W2:Y:S01]  /*64f0*/  MUFU.EX2 R35, R35 ;  /* 0x0000002300237308 */ /* 0x000ea20000000800 */
[----:B------:R3:W-:Y:S01]  /*6500*/  @!P1 SYNCS.ARRIVE.TRANS64.RED.A1T0 RZ, [R7+URZ], RZ ;  /* 0x000000ff07ff99a7 */ /* 0x0007e2000810043f */
[----:B-1----:R-:W-:Y:S01]  /*6510*/  FADD.FTZ R50, R138, R11 ;  /* 0x0000000b8a327221 */ /* 0x002fe20000010000 */
[----:B------:R-:W-:Y:S01]  /*6520*/  @!P1 PRMT R15, RZ, 0x654, R15 ;  /* 0x00000654ff0f9816 */ /* 0x000fe2000000000f */
[-C--:B------:R-:W-:Y:S01]  /*6530*/  FMUL.FTZ R90, R90, R4.reuse ;  /* 0x000000045a5a7220 */ /* 0x080fe20000410000 */
[-C--:B------:R-:W-:Y:S01]  /*6540*/  FMUL.FTZ R91, R91, R4.reuse ;  /* 0x000000045b5b7220 */ /* 0x080fe20000410000 */
[-C--:B------:R-:W-:Y:S01]  /*6550*/  FMUL.FTZ R94, R94, R4.reuse ;  /* 0x000000045e5e7220 */ /* 0x080fe20000410000 */
[----:B------:R-:W-:Y:S01]  /*6560*/  FMUL.FTZ R95, R95, R4 ;  /* 0x000000045f5f7220 */ /* 0x000fe20000410000 */
[----:B------:R-:W1:Y:S01]  /*6570*/  MUFU.EX2 R145, R145 ;  /* 0x0000009100917308 */ /* 0x000e620000000800 */
[----:B---3--:R-:W-:Y:S01]  /*6580*/  FFMA.FTZ R7, R4, R0, R149 ;  /* 0x0000000004077223 */ /* 0x008fe20000010095 */
[----:B------:R-:W-:Y:S01]  /*6590*/  FFMA.FTZ R0, R66, UR10, -R48 ;  /* 0x0000000a42007c23 */ /* 0x000fe20008010830 */
[----:B------:R3:W-:Y:S01]  /*65a0*/  @!P1 SYNCS.ARRIVE.TRANS64.RED.A1T0 RZ, [R15+URZ], RZ ;  /* 0x000000ff0fff99a7 */ /* 0x0007e2000810043f */
[-C--:B------:R-:W-:Y:S01]  /*65b0*/  FMUL.FTZ R98, R98, R4.reuse ;  /* 0x0000000462627220 */ /* 0x080fe20000410000 */
[----:B0-----:R-:W-:Y:S01]  /*65c0*/  FADD.FTZ R2, R8, R7 ;  /* 0x0000000708027221 */ /* 0x001fe20000010000 */
[-C--:B------:R-:W-:Y:S01]  /*65d0*/  FMUL.FTZ R99, R99, R4.reuse ;  /* 0x0000000463637220 */ /* 0x080fe20000410000 */
[-C--:B------:R-:W-:Y:S01]  /*65e0*/  FMUL.FTZ R102, R102, R4.reuse ;  /* 0x0000000466667220 */ /* 0x080fe20000410000 */
[----:B------:R-:W0:Y:S01]  /*65f0*/  MUFU.EX2 R132, R132 ;  /* 0x0000008400847308 */ /* 0x000e220000000800 */
[----:B------:R-:W-:Y:S01]  /*6600*/  FADD.FTZ R7, R151, R2 ;  /* 0x0000000297077221 */ /* 0x000fe20000010000 */
[----:B--2---:R-:W-:Y:S01]  /*6610*/  FADD.FTZ R11, R35, R50 ;  /* 0x00000032230b7221 */ /* 0x004fe20000010000 */
[----:B------:R-:W-:Y:S01]  /*6620*/  FFMA.FTZ R50, R68, UR10, -R48 ;  /* 0x0000000a44327c23 */ /* 0x000fe20008010830 */
[-C--:B------:R-:W-:Y:S01]  /*6630*/  FMUL.FTZ R103, R103, R4.reuse ;  /* 0x0000000467677220 */ /* 0x080fe20000410000 */
[----:B------:R-:W-:Y:S01]  /*6640*/  FADD.FTZ R2, R12, R7 ;  /* 0x000000070c027221 */ /* 0x000fe20000010000 */
        /* <DEDUP_REMOVED lines=11> */
[----:B0-----:R-:W-:Y:S01]  /*6700*/  FADD.FTZ R52, R132, R11 ;  /* 0x0000000b84347221 */ /* 0x001fe20000010000 */
[----:B------:R-:W-:Y:S01]  /*6710*/  F2FP.F16.F32.PACK_AB R142, R29, R142 ;  /* 0x0000008e1d8e723e */ /* 0x000fe200000000ff */
[----:B------:R-:W-:Y:S01]  /*6720*/  FMUL.FTZ R88, R88, R46 ;  /* 0x0000002e58587220 */ /* 0x000fe20000410000 */
[----:B------:R-:W-:Y:S01]  /*6730*/  F2FP.F16.F32.PACK_AB R136, R31, R136 ;  /* 0x000000881f88723e */ /* 0x000fe200000000ff */
[----:B------:R-:W-:Y:S01]  /*6740*/  FMUL.FTZ R89, R89, R46 ;  /* 0x0000002e59597220 */ /* 0x000fe20000410000 */
[----:B------:R-:W-:Y:S01]  /*6750*/  F2FP.F16.F32.PACK_AB R138, R35, R138 ;  /* 0x0000008a238a723e */ /* 0x000fe200000000ff */
        /* <DEDUP_REMOVED lines=20> */
[----:B------:R-:W-:Y:S01]  /*68a0*/  FMUL.FTZ R117, R117, R46 ;  /* 0x0000002e75757220 */ /* 0x000fe20000410000 */
[----:B------:R-:W-:Y:S01]  /*68b0*/  F2FP.F16.F32.PACK_AB R149, R8, R149 ;  /* 0x000000950895723e */ /* 0x000fe200000000ff */
[----:B------:R-:W-:Y:S01]  /*68c0*/  IMAD.MOV.U32 R4, RZ, RZ, R6 ;  /* 0x000000ffff047224 */ /* 0x000fe200078e0006 */
[----:B------:R-:W-:-:S02]  /*68d0*/  F2FP.F16.F32.PACK_AB R151, R12, R151 ;  /* 0x000000970c97723e */ /* 0x000fc400000000ff */
[----:B------:R-:W0:Y:S01]  /*68e0*/  MUFU.EX2 R45, R45 ;  /* 0x0000002d002d7308 */ /* 0x000e220000000800 */
[----:B--2---:R-:W-:Y:S01]  /*68f0*/  FADD.FTZ R52, R134, R11 ;  /* 0x0000000b86347221 */ /* 0x004fe20000010000 */
[----:B------:R-:W-:-:S06]  /*6900*/  F2FP.F16.F32.PACK_AB R145, R20, R145 ;  /* 0x000000911491723e */ /* 0x000fcc00000000ff */
        /* <DEDUP_REMOVED lines=95> */
[----:B---3--:R-:W-:Y:S06]  /*6f00*/  @P2 BRA `(.L_x_12185) ;  /* 0xffffffd000a82947 */ /* 0x008fec000383ffff */
.L_x_12176:
[----:B------:R-:W-:-:S13]  /*6f10*/  ISETP.LE.AND P2, PT, RZ, UR25, PT ;  /* 0x00000019ff007c0c */ /* 0x000fda000bf43270 */
[----:B------:R-:W-:Y:S05]  /*6f20*/  @!P2 BRA `(.L_x_12186) ;  /* 0x000000240038a947 */ /* 0x000fea0003800000 */
[----:B------:R-:W-:Y:S01]  /*6f30*/  IMAD.MOV.U32 R3, RZ, RZ, R6 ;  /* 0x000000ffff037224 */ /* 0x000fe200078e0006 */
[----:B------:R-:W-:Y:S01]  /*6f40*/  UMOV UR24, UR40 ;  /* 0x0000002800187c82 */ /* 0x000fe20008000000 */
[----:B------:R-:W-:Y:S01]  /*6f50*/  IMAD.MOV.U32 R4, RZ, RZ, R27 ;  /* 0x000000ffff047224 */ /* 0x000fe200078e001b */
[----:B------:R-:W-:Y:S01]  /*6f60*/  UMOV UR21, UR37 ;  /* 0x0000002500157c82 */ /* 0x000fe20008000000 */
[----:B------:R-:W-:Y:S01]  /*6f70*/  ULDC UR22, c[0x0][0x9d8] ;  /* 0x0002760000167ab9 */ /* 0x000fe20000000800 */
[----:B------:R-:W-:-:S05]  /*6f80*/  ULDC UR23, c[0x0][0x988] ;  /* 0x0002620000177ab9 */ /* 0x000fca0000000800 */
.L_x_12195:
        /* <DEDUP_REMOVED lines=9> */
.L_x_12188:
[----:B------:R-:W-:Y:S01]  /*7020*/  ULEA UR6, UR37, UR41, 0x3 ;  /* 0x0000002925067291 */ /* 0x000fe2000f8e183f */
[----:B------:R-:W-:-:S05]  /*7030*/  IMAD.U32 R5, RZ, RZ, UR40 ;  /* 0x00000028ff057e24 */ /* 0x000fca000f8e00ff */
[----:B------:R-:W-:-:S04]  /*7040*/  SHF.L.U32 R5, R5, 0x1f, RZ ;  /* 0x0000001f05057819 */ /* 0x000fc800000006ff */
[----:B------:R0:W1:Y:S01]  /*7050*/  SYNCS.PHASECHK.TRANS64.TRYWAIT P2, [UR6+0x16830], R5 ;  /* 0x01683005ff0075a7 */ /* 0x0000620008040146 */
[----:B------:R-:W-:Y:S05]  /*7060*/  @!P0 BRA `(.L_x_12189) ;  /* 0x0000000000048947 */ /* 0x000fea0003800000 */
[----:B------:R-:W-:Y:S01]  /*7070*/  BPT.TRAP 0x1 ;  /* 0x000000040000795c */ /* 0x000fe20000300000 */
.L_x_12189:
[----:B-1----:R-:W-:Y:S05]  /*7080*/  @P2 BRA `(.L_x_12187) ;  /* 0x0000000000082947 */ /* 0x002fea0003800000 */
[----:B------:R-:W1:Y:S02]  /*7090*/  SYNCS.PHASECHK.TRANS64.TRYWAIT P2, [UR6+0x16830], R5 ;  /* 0x01683005ff0075a7 */ /* 0x000e640008040146 */
[----:B-1----:R-:W-:Y:S05]  /*70a0*/  @!P2 BRA `(.L_x_12190) ;  /* 0x000000880050a947 */ /* 0x002fea0003800000 */
.L_x_12187:
        /* <DEDUP_REMOVED lines=25> */
.L_x_12192:
[----:B------:R-:W-:Y:S01]  /*7240*/  ULEA UR6, UR21, UR41, 0x3 ;  /* 0x0000002915067291 */ /* 0x000fe2000f8e183f */
[----:B------:R-:W-:-:S04]  /*7250*/  MOV R5, UR24 ;  /* 0x0000001800057c02 */ /* 0x000fc80008000f00 */
[----:B------:R-:W-:-:S04]  /*7260*/  SHF.L.U32 R5, R5, 0x1f, RZ ;  /* 0x0000001f05057819 */ /* 0x000fc800000006ff */
[----:B------:R0:W1:Y:S01]  /*7270*/  SYNCS.PHASECHK.TRANS64.TRYWAIT P2, [UR6+0x16850], R5 ;  /* 0x01685005ff0075a7 */ /* 0x0000620008040146 */
[----:B------:R-:W-:Y:S05]  /*7280*/  @!P0 BRA `(.L_x_12193) ;  /* 0x0000000000048947 */ /* 0x000fea0003800000 */
[----:B------:R-:W-:Y:S01]  /*7290*/  BPT.TRAP 0x1 ;  /* 0x000000040000795c */ /* 0x000fe20000300000 */
.L_x_12193:
[----:B-1----:R-:W-:Y:S05]  /*72a0*/  @P2 BRA `(.L_x_12191) ;  /* 0x0000000000082947 */ /* 0x002fea0003800000 */
[----:B------:R-:W1:Y:S02]  /*72b0*/  SYNCS.PHASECHK.TRANS64.TRYWAIT P2, [UR6+0x16850], R5 ;  /* 0x01685005ff0075a7 */ /* 0x000e640008040146 */
[----:B-1----:R-:W-:Y:S05]  /*72c0*/  @!P2 BRA `(.L_x_12194) ;  /* 0x0000008400e0a947 */ /* 0x002fea0003800000 */
.L_x_12191:
        /* <DEDUP_REMOVED lines=76> */
[----:B------:R-:W-:Y:S01]  /*7790*/  UMOV UR10, UR23 ;  /* 0x00000017000a7c82 */ /* 0x000fe20008000000 */
[----:B------:R-:W-:Y:S01]  /*77a0*/  FMUL.FTZ R63, R63, UR22 ;  /* 0x000000163f3f7c20 */ /* 0x000fe20008410000 */
[----:B------:R-:W-:Y:S01]  /*77b0*/  FMUL.FTZ R68, R74, UR22 ;  /* 0x000000164a447c20 */ /* 0x000fe20008410000 */
[----:B------:R-:W-:Y:S01]  /*77c0*/  FMUL.FTZ R74, R83, UR22 ;  /* 0x00000016534a7c20 */ /* 0x000fe20008410000 */
[----:B------:R-:W-:Y:S01]  /*77d0*/  FMUL.FTZ R76, R87, UR22 ;  /* 0x00000016574c7c20 */ /* 0x000fe20008410000 */
[----:B------:R-:W0:Y:S01]  /*77e0*/  MUFU.TANH R29, R29 ;  /* 0x0000001d001d7308 */ /* 0x000e220000002400 */
[----:B-1----:R-:W-:Y:S01]  /*77f0*/  FMNMX.FTZ R27, R24, R27, !PT ;  /* 0x0000001b181b7209 */ /* 0x002fe20007810000 */
[----:B------:R-:W1:Y:S01]  /*7800*/  S2R R80, SR_TID.X ;  /* 0x0000000000507919 */ /* 0x000e620000002100 */
[----:B------:R-:W-:-:S05]  /*7810*/  UMOV UR24, UR40 ;  /* 0x0000002800187c82 */ /* 0x000fca0008000000 */
        /* <DEDUP_REMOVED lines=10> */
[----:B------:R-:W-:-:S04]  /*78c0*/  UMOV UR7, 0x40000040 ;  /* 0x4000004000077882 */ /* 0x000fc80000000000 */
[----:B------:R-:W3:Y:S01]  /*78d0*/  MUFU.TANH R37, R37 ;  /* 0x0000002500257308 */ /* 0x000ee20000002400 */
[----:B--2---:R-:W-:Y:S01]  /*78e0*/  FMNMX.FTZ R27, R33, R56, !PT ;  /* 0x00000038211b7209 */ /* 0x004fe20007810000 */
[----:B------:R-:W-:Y:S01]  /*78f0*/  FMUL.FTZ R56, R73, UR22 ;  /* 0x0000001649387c20 */ /* 0x000fe20008410000 */
[----:B------:R-:W-:Y:S01]  /*7900*/  FMUL.FTZ R73, R82, UR22 ;  /* 0x0000001652497c20 */ /* 0x000fe20008410000 */
[----:B-1----:R-:W-:-:S04]  /*7910*/  ISETP.GE.U32.AND P2, PT, R80, 0x180, PT ;  /* 0x000001805000780c */ /* 0x002fc80003f46070 */
[----:B------:R-:W1:Y:S01]  /*7920*/  MUFU.TANH R40, R40 ;  /* 0x0000002800287308 */ /* 0x000e620000002400 */
[----:B0-----:R-:W-:-:S07]  /*7930*/  FMNMX.FTZ R58, R36, R27, !PT ;  /* 0x0000001b243a7209 */ /* 0x001fce0007810000 */
[----:B------:R-:W0:Y:S01]  /*7940*/  MUFU.TANH R41, R41 ;  /* 0x0000002900297308 */ /* 0x000e220000002400 */
[----:B---3--:R-:W-:-:S07]  /*7950*/  FMNMX.FTZ R27, R37, R58, !PT ;  /* 0x0000003a251b7209 */ /* 0x008fce0007810000 */
        /* <DEDUP_REMOVED lines=13> */
[----:B------:R-:W-:Y:S02]  /*7a30*/  WARPGROUP.DEPBAR.LE gsb0, 0x0 ;  /* 0x00008000000079c5 */ /* 0x000fe40000010000 */
[----:B------:R-:W-:-:S04]  /*7a40*/  WARPGROUP.ARRIVE ;  /* 0x00000000000079c5 */ /* 0x000fc80000000000 */
[----:B------:R-:W2:Y:S01]  /*7a50*/  MUFU.TANH R53, R53 ;  /* 0x0000003500357308 */ /* 0x000ea20000002400 */
[----:B-1----:R-:W-:Y:S01]  /*7a60*/  FMNMX.FTZ R27, R51, R60, !PT ;  /* 0x0000003c331b7209 */ /* 0x002fe20007810000 */
[----:B------:R-:W-:Y:S01]  /*7a70*/  FMUL.FTZ R60, R81, UR22 ;  /* 0x00000016513c7c20 */ /* 0x000fe20008410000 */
[----:B------:R-:W-:Y:S01]  /*7a80*/  HGMMA.64x64x16.F32 R88, R140, gdesc[UR4].tnspB, R88, gsb0 ;  /* 0x40e000048c587df0 */ /* 0x000fe20008000858 */
[----:B------:R-:W-:Y:S01]  /*7a90*/  UIADD3 UR6, UR11, 0x180, URZ ;  /* 0x000001800b067890 */ /* 0x000fe2000fffe03f */
[----:B0-----:R-:W-:Y:S01]  /*7aa0*/  FMNMX.FTZ R62, R52, R27, !PT ;  /* 0x0000001b343e7209 */ /* 0x001fe20007810000 */
[----:B------:R-:W-:Y:S02]  /*7ab0*/  UMOV UR7, 0x40000040 ;  /* 0x4000004000077882 */ /* 0x000fe40000000000 */
[----:B------:R-:W0:Y:S08]  /*7ac0*/  MUFU.TANH R54, R54 ;  /* 0x0000003600367308 */ /* 0x000e300000002400 */
        /* <DEDUP_REMOVED lines=21> */
[----:B------:R-:W-:Y:S01]  /*7c20*/  WARPGROUP.ARRIVE ;  /* 0x00000000000079c5 */ /* 0x000fe20000000000 */
[----:B------:R-:W-:Y:S01]  /*7c30*/  FMUL.FTZ R66, R70, UR22 ;  /* 0x0000001646427c20 */ /* 0x000fe20008410000 */
[----:B------:R-:W-:Y:S01]  /*7c40*/  FMUL.FTZ R70, R75, UR22 ;  /* 0x000000164b467c20 */ /* 0x000fe20008410000 */
[----:B------:R-:W-:Y:S01]  /*7c50*/  FMUL.FTZ R75, R86, UR22 ;  /* 0x00000016564b7c20 */ /* 0x000fe20008410000 */
        /* <DEDUP_REMOVED lines=17> */
[C---:B------:R-:W-:Y:S01]  /*7d70*/  FADD.FTZ R4, -R27.reuse, R4 ;  /* 0x000000041b047221 */ /* 0x040fe20000010100 */
[----:B------:R-:W-:Y:S01]  /*7d80*/  FMUL.FTZ R77, R27, UR10 ;  /* 0x0000000a1b4d7c20 */ /* 0x000fe20008410000 */
[----:B------:R-:W0:Y:S02]  /*7d90*/  MUFU.TANH R31, R31 ;  /* 0x0000001f001f7308 */ /* 0x000e240000002400 */
[----:B------:R-:W-:Y:S01]  /*7da0*/  FMUL.FTZ R69, R4, UR10 ;  /* 0x0000000a04457c20 */ /* 0x000fe20008410000 */
        /* <DEDUP_REMOVED lines=38> */
[----:B0-----:R-:W-:Y:S01]  /*8010*/  FMNMX.FTZ R21, R31, R4, !PT ;  /* 0x000000041f157209 */ /* 0x001fe20007810000 */
[----:B------:R-:W0:Y:S01]  /*8020*/  MUFU.TANH R42, R42 ;  /* 0x0000002a002a7308 */ /* 0x000e220000002400 */
[--C-:B------:R-:W-:Y:S01]  /*8030*/  FFMA.FTZ R57, R60, UR10, -R77.reuse ;  /* 0x0000000a3c397c23 */ /* 0x100fe2000801084d */
[--C-:B------:R-:W-:Y:S01]  /*8040*/  FFMA.FTZ R32, R61, UR10, -R77.reuse ;  /* 0x0000000a3d207c23 */ /* 0x100fe2000801084d */
[----:B-1----:R-:W-:Y:S01]  /*8050*/  FMNMX.FTZ R4, R34, R21, !PT ;  /* 0x0000001522047209 */ /* 0x002fe20007810000 */
[----:B------:R-:W-:-:S03]  /*8060*/  FFMA.FTZ R62, R62, UR10, -R77 ;  /* 0x0000000a3e3e7c23 */ /* 0x000fc6000801084d */
[----:B---3--:R-:W-:Y:S01]  /*8070*/  FMNMX.FTZ R29, R35, R4, !PT ;  /* 0x00000004231d7209 */ /* 0x008fe20007810000 */
[----:B------:R-:W1:Y:S03]  /*8080*/  MUFU.TANH R43, R43 ;  /* 0x0000002b002b7308 */ /* 0x000e660000002400 */
[----:B--2---:R-:W-:-:S04]  /*8090*/  FMNMX.FTZ R4, R38, R29, !PT ;  /* 0x0000001d26047209 */ /* 0x004fc80007810000 */
[----:B----4-:R-:W-:Y:S01]  /*80a0*/  FMNMX.FTZ R29, R39, R4, !PT ;  /* 0x00000004271d7209 */ /* 0x010fe20007810000 */
[----:B------:R-:W2:Y:S03]  /*80b0*/  MUFU.TANH R45, R45 ;  /* 0x0000002d002d7308 */ /* 0x000ea60000002400 */
[----:B0-----:R-:W-:-:S05]  /*80c0*/  FMNMX.FTZ R4, R42, R29, !PT ;  /* 0x0000001d2a047209 */ /* 0x001fca0007810000 */
        /* <DEDUP_REMOVED lines=9> */
[----:B------:R-:W-:Y:S02]  /*8160*/  WARPGROUP.DEPBAR.LE gsb0, 0x0 ;  /* 0x00008000000079c5 */ /* 0x000fe40000010000 */
[----:B------:R-:W-:Y:S01]  /*8170*/  WARPGROUP.ARRIVE ;  /* 0x00000000000079c5 */ /* 0x000fe20000000000 */
[--C-:B------:R-:W-:Y:S01]  /*8180*/  FFMA.FTZ R132, R44, UR10, -R77.reuse ;  /* 0x0000000a2c847c23 */ /* 0x100fe2000801084d */
[----:B------:R-:W-:-:S03]  /*8190*/  FFMA.FTZ R134, R48, UR10, -R77 ;  /* 0x0000000a30867c23 */ /* 0x000fc6000801084d */
[----:B------:R-:W3:Y:S01]  /*81a0*/  MUFU.TANH R66, R66 ;  /* 0x0000004200427308 */ /* 0x000ee20000002400 */
[----:B------:R-:W-:Y:S01]  /*81b0*/  HGMMA.64x64x16.F32 R88, R128, gdesc[UR4].tnspB, R88, gsb0 ;  /* 0x40e0000480587df0 */ /* 0x000fe20008000858 */
[----:B------:R-:W-:Y:S01]  /*81c0*/  UIADD3 UR6, UR11, 0x300, URZ ;  /* 0x000003000b067890 */ /* 0x000fe2000fffe03f */
[----:B------:R-:W-:-:S05]  /*81d0*/  UMOV UR7, 0x40000040 ;  /* 0x4000004000077882 */ /* 0x000fca0000000000 */
[----:B------:R4:W-:Y:S08]  /*81e0*/  MUFU.EX2 R21, R6 ;  /* 0x0000000600157308 */ /* 0x0009f00000000800 */
[----:B------:R-:W5:Y:S01]  /*81f0*/  MUFU.TANH R67, R67 ;  /* 0x0000004300437308 */ /* 0x000f620000002400 */
[----:B----4-:R-:W-:Y:S01]  /*8200*/  FFMA.FTZ R6, R37, UR10, -R77 ;  /* 0x0000000a25067c23 */ /* 0x010fe2000801084d */
[----:B--2---:R-:W-:-:S04]  /*8210*/  FMNMX.FTZ R37, R63, R4, !PT ;  /* 0x000000043f257209 */ /* 0x004fc80007810000 */
[----:B0-----:R-:W-:Y:S02]  /*8220*/  FMNMX.FTZ R4, R64, R37, !PT ;  /* 0x0000002540047209 */ /* 0x001fe40007810000 */
[----:B------:R-:W0:Y:S02]  /*8230*/  MUFU.TANH R68, R68 ;  /* 0x0000004400447308 */ /* 0x000e240000002400 */
[----:B-1----:R-:W-:-:S04]  /*8240*/  FMNMX.FTZ R37, R65, R4, !PT ;  /* 0x0000000441257209 */ /* 0x002fc80007810000 */
[----:B---3--:R-:W-:Y:S02]  /*8250*/  FMNMX.FTZ R4, R66, R37, !PT ;  /* 0x0000002542047209 */ /* 0x008fe40007810000 */
[----:B------:R-:W1:Y:S02]  /*8260*/  MUFU.TANH R70, R70 ;  /* 0x0000004600467308 */ /* 0x000e640000002400 */
[----:B-----5:R-:W-:-:S06]  /*8270*/  FMNMX.FTZ R41, R67, R4, !PT ;  /* 0x0000000443297209 */ /* 0x020fcc0007810000 */
        /* <DEDUP_REMOVED lines=14> */
[----:B------:R-:W-:Y:S01]  /*8360*/  FFMA.FTZ R41, R49, UR10, -R77 ;  /* 0x0000000a31297c23 */ /* 0x000fe2000801084d */
[----:B------:R-:W-:Y:S01]  /*8370*/  HGMMA.64x64x16.F32 R88, R124, gdesc[UR4].tnspB, R88, gsb0 ;  /* 0x40e000047c587df0 */ /* 0x000fe20008000858 */
[----:B------:R-:W-:Y:S01]  /*8380*/  UIADD3 UR6, UR11, 0x380, URZ ;  /* 0x000003800b067890 */ /* 0x000fe2000fffe03f */
[----:B0-----:R-:W-:-:S03]  /*8390*/  FMNMX.FTZ R49, R75, R4, !PT ;  /* 0x000000044b317209 */ /* 0x001fc60007810000 */
[----:B------:R1:W-:Y:S01]  /*83a0*/  MUFU.EX2 R29, R6 ;  /* 0x00000006001d7308 */ /* 0x0003e20000000800 */
[----:B------:R-:W-:Y:S01]  /*83b0*/  UMOV UR7, 0x40000040 ;  /* 0x4000004000077882 */ /* 0x000fe20000000000 */
[--C-:B------:R-:W-:Y:S01]  /*83c0*/  FFMA.FTZ R4, R51, UR10, -R77.reuse ;  /* 0x0000000a33047c23 */ /* 0x100fe2000801084d */
[----:B------:R-:W-:-:S05]  /*83d0*/  FFMA.FTZ R51, R54, UR10, -R77 ;  /* 0x0000000a36337c23 */ /* 0x000fca000801084d */
[----:B------:R-:W-:Y:S01]  /*83e0*/  MUFU.EX2 R69, R69 ;  /* 0x0000004500457308 */ /* 0x000fe20000000800 */
[----:B-1----:R-:W-:Y:S01]  /*83f0*/  FMNMX.FTZ R6, R76, R49, !PT ;  /* 0x000000314c067209 */ /* 0x002fe20007810000 */
[----:B------:R-:W-:-:S04]  /*8400*/  FFMA.FTZ R49, R52, UR10, -R77 ;  /* 0x0000000a34317c23 */ /* 0x000fc8000801084d */
[----:B------:R-:W0:Y:S02]  /*8410*/  SHFL.BFLY PT, R83, R6, 0x2, 0x1f ;  /* 0x0c401f0006537f89 */ /* 0x000e2400000e0000 */
[----:B------:R-:W1:Y:S08]  /*8420*/  MUFU.EX2 R148, R148 ;  /* 0x0000009400947308 */ /* 0x000e700000000800 */
[----:B------:R-:W2:Y:S08]  /*8430*/  MUFU.EX2 R5, R5 ;  /* 0x0000000500057308 */ /* 0x000eb00000000800 */
[----:B------:R-:W3:Y:S01]  /*8440*/  MUFU.EX2 R150, R150 ;  /* 0x0000009600967308 */ /* 0x000ee20000000800 */
[----:B-1----:R-:W-:Y:S01]  /*8450*/  FFMA.FTZ R2, R69, R2, R148 ;  /* 0x0000000245027223 */ /* 0x002fe20000010094 */
[----:B0-----:R-:W-:-:S06]  /*8460*/  FMNMX.FTZ R83, R6, R83, !PT ;  /* 0x0000005306537209 */ /* 0x001fcc0007810000 */
[----:B------:R-:W-:Y:S01]  /*8470*/  MUFU.EX2 R79, R79 ;  /* 0x0000004f004f7308 */ /* 0x000fe20000000800 */
[----:B--2---:R-:W-:Y:S01]  /*8480*/  F2FP.F16.F32.PACK_AB R148, R5, R148 ;  /* 0x000000940594723e */ /* 0x004fe200000000ff */
[----:B------:R-:W0:Y:S06]  /*8490*/  SHFL.BFLY PT, R6, R83, 0x1, 0x1f ;  /* 0x0c201f0053067f89 */ /* 0x000e2c00000e0000 */
[----:B------:R-:W-:Y:S08]  /*84a0*/  MUFU.EX2 R144, R144 ;  /* 0x0000009000907308 */ /* 0x000ff00000000800 */
[----:B------:R-:W-:Y:S08]  /*84b0*/  MUFU.EX2 R9, R9 ;  /* 0x0000000900097308 */ /* 0x000ff00000000800 */
[----:B------:R-:W-:Y:S01]  /*84c0*/  MUFU.EX2 R146, R146 ;  /* 0x0000009200927308 */ /* 0x000fe20000000800 */
[----:B0-----:R-:W-:-:S05]  /*84d0*/  FMNMX.FTZ R6, R83, R6, !PT ;  /* 0x0000000653067209 */ /* 0x001fca0007810000 */
[----:B------:R-:W-:Y:S02]  /*84e0*/  FADD.FTZ R36, -R6, R3 ;  /* 0x0000000306247221 */ /* 0x000fe40000010100 */
[----:B------:R-:W-:Y:S01]  /*84f0*/  MUFU.EX2 R13, R13 ;  /* 0x0000000d000d7308 */ /* 0x000fe20000000800 */
[----:B------:R-:W-:Y:S02]  /*8500*/  WARPGROUP.DEPBAR.LE gsb0, 0x0 ;  /* 0x00008000000079c5 */ /* 0x000fe40000010000 */
[----:B------:R-:W-:Y:S01]  /*8510*/  WARPGROUP.ARRIVE ;  /* 0x00000000000079c5 */ /* 0x000fe20000000000 */
[----:B------:R-:W-:Y:S01]  /*8520*/  FMUL.FTZ R59, R36, UR10 ;  /* 0x0000000a243b7c20 */ /* 0x000fe20008410000 */
[----:B------:R-:W-:-:S03]  /*8530*/  FMUL.FTZ R36, R6, UR10 ;  /* 0x0000000a06247c20 */ /* 0x000fc60008410000 */
[----:B------:R-:W-:Y:S01]  /*8540*/  MUFU.EX2 R140, R140 ;  /* 0x0000008c008c7308 */ /* 0x000fe20000000800 */
[----:B------:R-:W-:Y:S01]  /*8550*/  HGMMA.64x64x16.F32 R88, R120, gdesc[UR4].tnspB, R88, gsb0 ;  /* 0x40e0000478587df0 */ /* 0x000fe20008000858 */
[--C-:B------:R-:W-:Y:S01]  /*8560*/  FFMA.FTZ R151, R11, UR10, -R36.reuse ;  /* 0x0000000a0b977c23 */ /* 0x100fe20008010824 */
[----:B------:R-:W-:Y:S02]  /*8570*/  IMAD.U32 R11, RZ, RZ, UR37 ;  /* 0x00000025ff0b7e24 */ /* 0x000fe4000f8e00ff */
[--C-:B------:R-:W-:Y:S01]  /*8580*/  FFMA.FTZ R8, R8, UR10, -R36.reuse ;  /* 0x0000000a08087c23 */ /* 0x100fe20008010824 */
[--C-:B------:R-:W-:Y:S01]  /*8590*/  FFMA.FTZ R149, R7, UR10, -R36.reuse ;  /* 0x0000000a07957c23 */ /* 0x100fe20008010824 */
[----:B------:R-:W-:Y:S01]  /*85a0*/  VIADD R7, R23, 0x9 ;  /* 0x0000000917077836 */ /* 0x000fe20000000000 */
[----:B------:R-:W-:Y:S01]  /*85b0*/  MUFU.EX2 R59, R59 ;  /* 0x0000003b003b7308 */ /* 0x000fe20000000800 */
[----:B------:R-:W-:Y:S01]  /*85c0*/  @!P1 LEA R11, R11, UR41, 0x3 ;  /* 0x000000290b0b9c11 */ /* 0x000fe2000f8e18ff */
[--C-:B------:R-:W-:Y:S01]  /*85d0*/  FFMA.FTZ R145, R15, UR10, -R36.reuse ;  /* 0x0000000a0f917c23 */ /* 0x100fe20008010824 */
[--C-:B------:R-:W-:Y:S01]  /*85e0*/  FFMA.FTZ R12, R12, UR10, -R36.reuse ;  /* 0x0000000a0c0c7c23 */ /* 0x100fe20008010824 */
[--C-:B------:R-:W-:Y:S01]  /*85f0*/  FFMA.FTZ R20, R20, UR10, -R36.reuse ;  /* 0x0000000a14147c23 */ /* 0x100fe20008010824 */
[----:B------:R-:W-:Y:S01]  /*8600*/  FFMA.FTZ R147, R25, UR10, -R36 ;  /* 0x0000000a19937c23 */ /* 0x000fe20008010824 */
[----:B------:R-:W-:Y:S01]  /*8610*/  @!P1 VIADD R15, R11, 0x16840 ;  /* 0x000168400b0f9836 */ /* 0x000fe20000000000 */
[----:B------:R-:W-:Y:S01]  /*8620*/  SEL R11, R7, 0x9, !P2 ;  /* 0x00000009070b7807 */ /* 0x000fe20005000000 */
[----:B------:R-:W0:Y:S01]  /*8630*/  MUFU.EX2 R8, R8 ;  /* 0x0000000800087308 */ /* 0x000e220000000800 */
[----:B------:R-:W-:Y:S01]  /*8640*/  FADD.FTZ R7, R5, R2 ;  /* 0x0000000205077221 */ /* 0x000fe20000010000 */
[--C-:B------:R-:W-:Y:S01]  /*8650*/  FFMA.FTZ R26, R26, UR10, -R36.reuse ;  /* 0x0000000a1a1a7c23 */ /* 0x100fe20008010824 */
[----:B------:R-:W-:Y:S01]  /*8660*/  @!P1 PRMT R15, RZ, 0x654, R15 ;  /* 0x00000654ff0f9816 */ /* 0x000fe2000000000f */
[--C-:B------:R-:W-:Y:S01]  /*8670*/  FFMA.FTZ R141, R30, UR10, -R36.reuse ;  /* 0x0000000a1e8d7c23 */ /* 0x100fe20008010824 */
[----:B---3--:R-:W-:Y:S01]  /*8680*/  FADD.FTZ R44, R150, R7 ;  /* 0x00000007962c7221 */ /* 0x008fe20000010000 */
        /* <DEDUP_REMOVED lines=9> */
[----:B------:R-:W-:Y:S01]  /*8720*/  FFMA.FTZ R42, R47, UR10, -R36 ;  /* 0x0000000a2f2a7c23 */ /* 0x000fe20008010824 */
[----:B------:R-:W2:Y:S01]  /*8730*/  MUFU.EX2 R151, R151 ;  /* 0x0000009700977308 */ /* 0x000ea20000000800 */
[----:B0-----:R-:W-:Y:S01]  /*8740*/  FFMA.FTZ R0, R59, R0, R8 ;  /* 0x000000003b007223 */ /* 0x001fe20000010008 */
[--C-:B------:R-:W-:Y:S01]  /*8750*/  FFMA.FTZ R135, R50, UR10, -R36.reuse ;  /* 0x0000000a32877c23 */ /* 0x100fe20008010824 */
[--C-:B------:R-:W-:Y:S01]  /*8760*/  FFMA.FTZ R129, R64, UR10, -R36.reuse ;  /* 0x0000000a40817c23 */ /* 0x100fe20008010824 */
[--C-:B------:R-:W-:Y:S01]  /*8770*/  FFMA.FTZ R131, R66, UR10, -R36.reuse ;  /* 0x0000000a42837c23 */ /* 0x100fe20008010824 */
[--C-:B------:R-:W-:Y:S01]  /*8780*/  FFMA.FTZ R125, R68, UR10, -R36.reuse ;  /* 0x0000000a447d7c23 */ /* 0x100fe20008010824 */
[--C-:B------:R-:W-:Y:S01]  /*8790*/  FFMA.FTZ R70, R70, UR10, -R36.reuse ;  /* 0x0000000a46467c23 */ /* 0x100fe20008010824 */
[----:B------:R-:W-:Y:S01]  /*87a0*/  FFMA.FTZ R71, R71, UR10, -R36 ;  /* 0x0000000a47477c23 */ /* 0x000fe20008010824 */
[----:B------:R-:W0:Y:S01]  /*87b0*/  MUFU.EX2 R12, R12 ;  /* 0x0000000c000c7308 */ /* 0x000e220000000800 */
[----:B-1----:R-:W-:Y:S01]  /*87c0*/  FADD.FTZ R2, R149, R0 ;  /* 0x0000000095027221 */ /* 0x002fe20000010000 */
[--C-:B------:R-:W-:Y:S01]  /*87d0*/  FFMA.FTZ R0, R63, UR10, -R36.reuse ;  /* 0x0000000a3f007c23 */ /* 0x100fe20008010824 */
[----:B------:R-:W-:Y:S01]  /*87e0*/  F2FP.F16.F32.PACK_AB R149, R149, R8 ;  /* 0x000000089595723e */ /* 0x000fe200000000ff */
[--C-:B------:R-:W-:Y:S01]  /*87f0*/  FFMA.FTZ R72, R72, UR10, -R36.reuse ;  /* 0x0000000a48487c23 */ /* 0x100fe20008010824 */
[--C-:B------:R-:W-:Y:S01]  /*8800*/  FFMA.FTZ R73, R73, UR10, -R36.reuse ;  /* 0x0000000a49497c23 */ /* 0x100fe20008010824 */
[--C-:B------:R-:W-:Y:S01]  /*8810*/  FFMA.FTZ R74, R74, UR10, -R36.reuse ;  /* 0x0000000a4a4a7c23 */ /* 0x100fe20008010824 */
[----:B------:R-:W-:Y:S01]  /*8820*/  FFMA.FTZ R75, R75, UR10, -R36 ;  /* 0x0000000a4b4b7c23 */ /* 0x000fe20008010824 */
[----:B------:R-:W1:Y:S01]  /*8830*/  MUFU.EX2 R145, R145 ;  /* 0x0000009100917308 */ /* 0x000e620000000800 */
[----:B--2---:R-:W-:Y:S01]  /*8840*/  FADD.FTZ R7, R151, R2 ;  /* 0x0000000297077221 */ /* 0x004fe20000010000 */
[----:B------:R-:W-:Y:S01]  /*8850*/  ISETP.LT.AND P2, PT, RZ, UR25, PT ;  /* 0x00000019ff007c0c */ /* 0x000fe2000bf41270 */
[----:B------:R-:W-:Y:S01]  /*8860*/  UIADD3 UR6, UR25, -0x1, URZ ;  /* 0xffffffff19067890 */ /* 0x000fe2000fffe03f */
[----:B------:R-:W-:-:S04]  /*8870*/  F2FP.F16.F32.PACK_AB R150, R79, R150 ;  /* 0x000000964f96723e */ /* 0x000fc800000000ff */
[----:B------:R-:W2:Y:S01]  /*8880*/  MUFU.EX2 R20, R20 ;  /* 0x0000001400147308 */ /* 0x000ea20000000800 */
[C---:B0-----:R-:W-:Y:S01]  /*8890*/  FADD.FTZ R2, R12.reuse, R7 ;  /* 0x000000070c027221 */ /* 0x041fe20000010000 */
[----:B------:R-:W-:Y:S01]  /*88a0*/  F2FP.F16.F32.PACK_AB R151, R12, R151 ;  /* 0x000000970c97723e */ /* 0x000fe200000000ff */
[----:B------:R-:W-:-:S05]  /*88b0*/  UMOV UR25, UR6 ;  /* 0x0000000600197c82 */ /* 0x000fca0008000000 */
[----:B------:R-:W0:Y:S01]  /*88c0*/  MUFU.EX2 R147, R147 ;  /* 0x0000009300937308 */ /* 0x000e220000000800 */
[----:B-1----:R-:W-:Y:S01]  /*88d0*/  FADD.FTZ R7, R145, R2 ;  /* 0x0000000291077221 */ /* 0x002fe20000010000 */
[----:B------:R-:W-:-:S06]  /*88e0*/  FFMA.FTZ R2, R65, UR10, -R36 ;  /* 0x0000000a41027c23 */ /* 0x000fcc0008010824 */
[----:B------:R-:W1:Y:S01]  /*88f0*/  MUFU.EX2 R26, R26 ;  /* 0x0000001a001a7308 */ /* 0x000e620000000800 */
[C---:B--2---:R-:W-:Y:S01]  /*8900*/  FADD.FTZ R46, R20.reuse, R7 ;  /* 0x00000007142e7221 */ /* 0x044fe20000010000 */
[----:B------:R-:W-:Y:S01]  /*8910*/  F2FP.F16.F32.PACK_AB R145, R20, R145 ;  /* 0x000000911491723e */ /* 0x000fe200000000ff */
[----:B------:R-:W-:Y:S02]  /*8920*/  WARPGROUP.DEPBAR.LE gsb0, 0x0 ;  /* 0x00008000000079c5 */ /* 0x000fe40000010000 */
[----:B------:R2:W-:Y:S06]  /*8930*/  BAR.ARV R11, 0x100 ;  /* 0x0004000b0000751d */ /* 0x0005ec0000002000 */
[----:B------:R3:W-:Y:S01]  /*8940*/  @!P1 SYNCS.ARRIVE.TRANS64.RED.A1T0 RZ, [R15+URZ], RZ ;  /* 0x000000ff0fff99a7 */ /* 0x0007e2000810043f */
[----:B------:R-:W4:Y:S01]  /*8950*/  MUFU.EX2 R141, R141 ;  /* 0x0000008d008d7308 */ /* 0x000f220000000800 */
[----:B0-----:R-:W-:Y:S01]  /*8960*/  FADD.FTZ R7, R147, R46 ;  /* 0x0000002e93077221 */ /* 0x001fe20000010000 */
[----:B-1----:R-:W-:Y:S01]  /*8970*/  F2FP.F16.F32.PACK_AB R147, R26, R147 ;  /* 0x000000931a93723e */ /* 0x002fe200000000ff */
[-C--:B------:R-:W-:Y:S01]  /*8980*/  FMUL.FTZ R88, R88, R69.reuse ;  /* 0x0000004558587220 */ /* 0x080fe20000410000 */
[-C--:B------:R-:W-:Y:S01]  /*8990*/  FMUL.FTZ R89, R89, R69.reuse ;  /* 0x0000004559597220 */ /* 0x080fe20000410000 */
[----:B------:R-:W-:Y:S01]  /*89a0*/  FADD.FTZ R46, R26, R7 ;  /* 0x000000071a2e7221 */ /* 0x000fe20000010000 */
[-C--:B------:R-:W-:Y:S01]  /*89b0*/  FMUL.FTZ R92, R92, R69.reuse ;  /* 0x000000455c5c7220 */ /* 0x080fe20000410000 */
[----:B---3--:R-:W-:Y:S01]  /*89c0*/  IMAD.U32 R15, RZ, RZ, UR21 ;  /* 0x00000015ff0f7e24 */ /* 0x008fe2000f8e00ff */
[----:B------:R-:W0:Y:S01]  /*89d0*/  MUFU.EX2 R30, R30 ;  /* 0x0000001e001e7308 */ /* 0x000e220000000800 */
        /* <DEDUP_REMOVED lines=8> */
[----:B--2---:R-:W-:-:S02]  /*8a60*/  @!P1 VIADD R11, R15, 0x16860 ;  /* 0x000168600f0b9836 */ /* 0x004fc40000000000 */
[----:B----4-:R-:W-:Y:S01]  /*8a70*/  FADD.FTZ R7, R141, R46 ;  /* 0x0000002e8d077221 */ /* 0x010fe20000010000 */
[-C--:B------:R-:W-:Y:S01]  /*8a80*/  FMUL.FTZ R104, R104, R69.reuse ;  /* 0x0000004568687220 */ /* 0x080fe20000410000 */
[-C--:B------:R-:W-:Y:S01]  /*8a90*/  FMUL.FTZ R105, R105, R69.reuse ;  /* 0x0000004569697220 */ /* 0x080fe20000410000 */
[----:B------:R-:W-:Y:S01]  /*8aa0*/  FMUL.FTZ R108, R108, R69 ;  /* 0x000000456c6c7220 */ /* 0x000fe20000410000 */
[----:B------:R-:W-:Y:S01]  /*8ab0*/  @!P1 PRMT R15, RZ, 0x654, R11 ;  /* 0x00000654ff0f9816 */ /* 0x000fe2000000000b */
[----:B------:R-:W-:Y:S01]  /*8ac0*/  FADD.FTZ R11, R79, R44 ;  /* 0x0000002c4f0b7221 */ /* 0x000fe20000010000 */
[----:B------:R-:W1:Y:S01]  /*8ad0*/  MUFU.EX2 R143, R143 ;  /* 0x0000008f008f7308 */ /* 0x000e620000000800 */
[C---:B0-----:R-:W-:Y:S01]  /*8ae0*/  FADD.FTZ R46, R30.reuse, R7 ;  /* 0x000000071e2e7221 */ /* 0x041fe20000010000 */
[----:B------:R-:W-:Y:S01]  /*8af0*/  F2FP.F16.F32.PACK_AB R141, R30, R141 ;  /* 0x0000008d1e8d723e */ /* 0x000fe200000000ff */
[----:B------:R-:W-:Y:S01]  /*8b00*/  FADD.FTZ R44, R144, R11 ;  /* 0x0000000b902c7221 */ /* 0x000fe20000010000 */
[----:B------:R0:W-:Y:S01]  /*8b10*/  @!P1 SYNCS.ARRIVE.TRANS64.RED.A1T0 RZ, [R15+URZ], RZ ;  /* 0x000000ff0fff99a7 */ /* 0x0001e2000810043f */
[----:B------:R-:W-:Y:S01]  /*8b20*/  F2FP.F16.F32.PACK_AB R144, R9, R144 ;  /* 0x000000900990723e */ /* 0x000fe200000000ff */
[-C--:B------:R-:W-:Y:S01]  /*8b30*/  FMUL.FTZ R109, R109, R69.reuse ;  /* 0x000000456d6d7220 */ /* 0x080fe20000410000 */
[----:B------:R-:W-:Y:S01]  /*8b40*/  FADD.FTZ R11, R9, R44 ;  /* 0x0000002c090b7221 */ /* 0x000fe20000010000 */
[----:B------:R-:W2:Y:S01]  /*8b50*/  MUFU.EX2 R33, R33 ;  /* 0x0000002100217308 */ /* 0x000ea20000000800 */
[--C-:B------:R-:W-:Y:S01]  /*8b60*/  FFMA.FTZ R44, R67, UR10, -R36.reuse ;  /* 0x0000000a432c7c23 */ /* 0x100fe20008010824 */
[----:B------:R-:W-:Y:S01]  /*8b70*/  FFMA.FTZ R36, R76, UR10, -R36 ;  /* 0x0000000a4c247c23 */ /* 0x000fe20008010824 */
        /* <DEDUP_REMOVED lines=8> */
[----:B------:R-:W-:Y:S01]  /*8c00*/  FADD.FTZ R48, R140, R11 ;  /* 0x0000000b8c307221 */ /* 0x000fe20000010000 */
[----:B------:R-:W-:Y:S01]  /*8c10*/  F2FP.F16.F32.PACK_AB R140, R21, R140 ;  /* 0x0000008c158c723e */ /* 0x000fe200000000ff */
[----:B------:R-:W-:Y:S01]  /*8c20*/  FMUL.FTZ R117, R117, R69 ;  /* 0x0000004575757220 */ /* 0x000fe20000410000 */
[-C--:B------:R-:W-:Y:S01]  /*8c30*/  FMUL.FTZ R90, R90, R59.reuse ;  /* 0x0000003b5a5a7220 */ /* 0x080fe20000410000 */
[----:B------:R-:W-:Y:S01]  /*8c40*/  FADD.FTZ R11, R21, R48 ;  /* 0x00000030150b7221 */ /* 0x000fe20000010000 */
[----:B------:R-:W1:Y:S01]  /*8c50*/  MUFU.EX2 R136, R136 ;  /* 0x0000008800887308 */ /* 0x000e620000000800 */
        /* <DEDUP_REMOVED lines=17> */
[----:B------:R-:W-:Y:S01]  /*8d70*/  F2FP.F16.F32.PACK_AB R136, R29, R136 ;  /* 0x000000881d88723e */ /* 0x000fe200000000ff */
[-C--:B------:R-:W-:Y:S01]  /*8d80*/  FMUL.FTZ R110, R110, R59.reuse ;  /* 0x0000003b6e6e7220 */ /* 0x080fe20000410000 */
[-C--:B------:R-:W-:Y:S01]  /*8d90*/  FMUL.FTZ R111, R111, R59.reuse ;  /* 0x0000003b6f6f7220 */ /* 0x080fe20000410000 */
[----:B------:R-:W-:Y:S01]  /*8da0*/  FADD.FTZ R7, R29, R48 ;  /* 0x000000301d077221 */ /* 0x000fe20000010000 */
[-C--:B------:R-:W-:Y:S01]  /*8db0*/  FMUL.FTZ R114, R114, R59.reuse ;  /* 0x0000003b72727220 */ /* 0x080fe20000410000 */
[-C--:B------:R-:W-:Y:S01]  /*8dc0*/  FMUL.FTZ R115, R115, R59.reuse ;  /* 0x0000003b73737220 */ /* 0x080fe20000410000 */
[----:B------:R-:W1:Y:S01]  /*8dd0*/  MUFU.EX2 R138, R138 ;  /* 0x0000008a008a7308 */ /* 0x000e620000000800 */
[----:B--2---:R-:W-:Y:S01]  /*8de0*/  FADD.FTZ R5, R137, R46 ;  /* 0x0000002e89057221 */ /* 0x004fe20000010000 */
[-C--:B------:R-:W-:Y:S01]  /*8df0*/  FMUL.FTZ R118, R118, R59.reuse ;  /* 0x0000003b76767220 */ /* 0x080fe20000410000 */
[----:B------:R-:W-:-:S05]  /*8e00*/  FMUL.FTZ R119, R119, R59 ;  /* 0x0000003b77777220 */ /* 0x000fca0000410000 */
[----:B------:R-:W2:Y:S01]  /*8e10*/  MUFU.EX2 R139, R139 ;  /* 0x0000008b008b7308 */ /* 0x000ea20000000800 */
[C---:B---3--:R-:W-:Y:S01]  /*8e20*/  FADD.FTZ R46, R38.reuse, R5 ;  /* 0x00000005262e7221 */ /* 0x048fe20000010000 */
[----:B------:R-:W-:-:S06]  /*8e30*/  F2FP.F16.F32.PACK_AB R137, R38, R137 ;  /* 0x000000892689723e */ /* 0x000fcc00000000ff */
[----:B------:R3:W4:Y:S01]  /*8e40*/  MUFU.EX2 R37, R10 ;  /* 0x0000000a00257308 */ /* 0x0007220000000800 */
[----:B-1----:R-:W-:-:S07]  /*8e50*/  FADD.FTZ R8, R138, R7 ;  /* 0x000000078a087221 */ /* 0x002fce0000010000 */
[----:B------:R-:W1:Y:S01]  /*8e60*/  MUFU.EX2 R40, R40 ;  /* 0x0000002800287308 */ /* 0x000e620000000800 */
[----:B--2---:R-:W-:Y:S01]  /*8e70*/  FADD.FTZ R5, R139, R46 ;  /* 0x0000002e8b057221 */ /* 0x004fe20000010000 */
[--C-:B---3--:R-:W-:Y:S01]  /*8e80*/  FFMA.FTZ R10, R53, UR10, -R77.reuse ;  /* 0x0000000a350a7c23 */ /* 0x108fe2000801084d */
[----:B------:R-:W-:-:S05]  /*8e90*/  FFMA.FTZ R53, R56, UR10, -R77 ;  /* 0x0000000a38357c23 */ /* 0x000fca000801084d */
        /* <DEDUP_REMOVED lines=80> */
[----:B-1----:R-:W-:Y:S01]  /*93a0*/  FADD.FTZ R5, R12, R5 ;  /* 0x000000050c057221 */ /* 0x002fe20000010000 */
[C---:B--2---:R-:W-:Y:S01]  /*93b0*/  FADD.FTZ R2, R3.reuse, R2 ;  /* 0x0000000203027221 */ /* 0x044fe20000010000 */
[----:B------:R-:W-:Y:S01]  /*93c0*/  F2FP.F16.F32.PACK_AB R122, R3, R32 ;  /* 0x00000020037a723e */ /* 0x000fe200000000ff */
[----:B------:R-:W-:Y:S02]  /*93d0*/  IMAD.MOV.U32 R3, RZ, RZ, R6 ;  /* 0x000000ffff037224 */ /* 0x000fe400078e0006 */
[C---:B---3--:R-:W-:Y:S01]  /*93e0*/  FADD.FTZ R0, R36.reuse, R5 ;  /* 0x0000000524007221 */ /* 0x048fe20000010000 */
[----:B------:R-:W-:Y:S01]  /*93f0*/  F2FP.F16.F32.PACK_AB R123, R36, R12 ;  /* 0x0000000c247b723e */ /* 0x000fe200000000ff */
[----:B0-----:R-:W-:Y:S06]  /*9400*/  @P2 BRA `(.L_x_12195) ;  /* 0xffffffd800e02947 */ /* 0x001fec000383ffff */
.L_x_12186:
[----:B------:R-:W-:Y:S06]  /*9410*/  BAR.ARV 0x8, 0x1a0 ;  /* 0x0206800000007b1d */ /* 0x000fec0000002000 */
[----:B------:R-:W-:Y:S05]  /*9420*/  @!P0 BRA `(.L_x_12196) ;  /* 0x0000000000048947 */ /* 0x000fea0003800000 */
[----:B------:R-:W-:Y:S01]  /*9430*/  BPT.TRAP 0x1 ;  /* 0x000000040000795c */ /* 0x000fe20000300000 */
.L_x_12196:
[----:B------:R-:W-:Y:S01]  /*9440*/  ULEA UR5, UR37, UR41, 0x3 ;  /* 0x0000002925057291 */ /* 0x000fe2000f8e183f */
[----:B------:R-:W-:-:S04]  /*9450*/  MOV R3, UR40 ;  /* 0x0000002800037c02 */ /* 0x000fc80008000f00 */
[----:B------:R-:W-:-:S04]  /*9460*/  SHF.L.U32 R3, R3, 0x1f, RZ ;  /* 0x0000001f03037819 */ /* 0x000fc800000006ff */
[----:B------:R0:W1:Y:S01]  /*9470*/  SYNCS.PHASECHK.TRANS64.TRYWAIT P2, [UR5+0x16850], R3 ;  /* 0x01685003ff0075a7 */ /* 0x0000620008040145 */
[----:B------:R-:W-:Y:S05]  /*9480*/  @!P0 BRA `(.L_x_12197) ;  /* 0x0000000000048947 */ /* 0x000fea0003800000 */
[----:B------:R-:W-:Y:S01]  /*9490*/  BPT.TRAP 0x1 ;  /* 0x000000040000795c */ /* 0x000fe20000300000 */
.L_x_12197:
[----:B-1----:R-:W-:Y:S05]  /*94a0*/  @P2 BRA `(.L_x_12198) ;  /* 0x0000000000082947 */ /* 0x002fea0003800000 */
[----:B------:R-:W1:Y:S02]  /*94b0*/  SYNCS.PHASECHK.TRANS64.TRYWAIT P0, [UR5+0x16850], R3 ;  /* 0x01685003ff0075a7 */ /* 0x000e640008000145 */
[----:B-1----:R-:W-:Y:S05]  /*94c0*/  @!P0 BRA `(.L_x_12199) ;  /* 0x0000006400788947 */ /* 0x002fea0003800000 */
.L_x_12198:
[----:B------:R-:W-:Y:S01]  /*94d0*/  UIADD3 UR41, UR41, 0x400, URZ ;  /* 0x0000040029297890 */ /* 0x000fe2000fffe03f */
[----:B------:R-:W-:Y:S01]  /*94e0*/  WARPGROUP.ARRIVE ;  /* 0x00000000000079c5 */ /* 0x000fe20000000000 */
[----:B------:R-:W-:Y:S01]  /*94f0*/  UMOV UR7, 0x40000040 ;  /* 0x4000004000077882 */ /* 0x000fe20000000000 */
[----:B------:R-:W2:Y:S01]  /*9500*/  SHFL.BFLY PT, R5, R0, 0x2, 0x1f ;  /* 0x0c401f0000057f89 */ /* 0x000ea200000e0000 */
[----:B------:R-:W-:Y:S01]  /*9510*/  USHF.R.U32.HI UR41, URZ, 0x4, UR41 ;  /* 0x000000043f297899 */ /* 0x000fe20008011629 */
[----:B------:R-:W-:Y:S01]  /*9520*/  IMAD.U32 R11, RZ, RZ, UR5 ;  /* 0x00000005ff0b7e24 */ /* 0x000fe2000f8e00ff */
[----:B------:R-:W-:Y:S01]  /*9530*/  UIADD3 UR47, UR47, 0x1, URZ ;  /* 0x000000012f2f7890 */ /* 0x000fe2000fffe03f */
[----:B01----:R-:W0:Y:S01]  /*9540*/  SHFL.BFLY PT, R3, R2, 0x2, 0x1f ;  /* 0x0c401f0002037f89 */ /* 0x003e2200000e0000 */
        /* <DEDUP_REMOVED lines=11> */
[----:B--2---:R-:W-:Y:S01]  /*9600*/  FADD.FTZ R5, R5, R0 ;  /* 0x0000000005057221 */ /* 0x004fe20000010000 */
[----:B------:R-:W-:Y:S02]  /*9610*/  IMAD.MOV.U32 R0, RZ, RZ, -0x800000 ;  /* 0xff800000ff007424 */ /* 0x000fe400078e00ff */
[----:B0-----:R-:W-:-:S02]  /*9620*/  FADD.FTZ R3, R3, R2 ;  /* 0x0000000203037221 */ /* 0x001fc40000010000 */
[----:B------:R-:W0:Y:S01]  /*9630*/  SHFL.BFLY PT, R8, R5, 0x1, 0x1f ;  /* 0x0c201f0005087f89 */ /* 0x000e2200000e0000 */
[----:B------:R-:W-:-:S03]  /*9640*/  IMAD.MOV.U32 R2, RZ, RZ, -0x800000 ;  /* 0xff800000ff027424 */ /* 0x000fc600078e00ff */
[----:B------:R-:W1:Y:S01]  /*9650*/  SHFL.BFLY PT, R4, R3, 0x1, 0x1f ;  /* 0x0c201f0003047f89 */ /* 0x000e6200000e0000 */
[----:B0-----:R-:W-:Y:S01]  /*9660*/  FADD.FTZ R10, R5, R8 ;  /* 0x00000008050a7221 */ /* 0x001fe20000010000 */
[----:B-1----:R-:W-:-:S04]  /*9670*/  FADD.FTZ R9, R3, R4 ;  /* 0x0000000403097221 */ /* 0x002fc80000010000 */
[----:B------:R-:W-:Y:S01]  /*9680*/  FSETP.NE.FTZ.AND P2, PT, R10, RZ, PT ;  /* 0x000000ff0a00720b */ /* 0x000fe20003f55000 */
[----:B------:R-:W-:Y:S02]  /*9690*/  IMAD.MOV.U32 R3, RZ, RZ, RZ ;  /* 0x000000ffff037224 */ /* 0x000fe400078e00ff */
[----:B------:R-:W-:Y:S01]  /*96a0*/  IMAD.U32 R4, RZ, RZ, UR10 ;  /* 0x0000000aff047e24 */ /* 0x000fe2000f8e00ff */
[----:B------:R-:W-:-:S09]  /*96b0*/  FSETP.NE.FTZ.AND P0, PT, R9, RZ, PT ;  /* 0x000000ff0900720b */ /* 0x000fd20003f15000 */
[----:B------:R-:W0:Y:S01]  /*96c0*/  @P2 MUFU.LG2 R8, R10 ;  /* 0x0000000a00082308 */ /* 0x000e220000000c00 */
[----:B------:R-:W-:-:S03]  /*96d0*/  @P2 FMUL.FTZ R12, R12, 0.69314718246459960938 ;  /* 0x3f3172180c0c2820 */ /* 0x000fc60000410000 */
[----:B------:R-:W-:-:S04]  /*96e0*/  @P0 FMUL.FTZ R4, R4, 0.69314718246459960938 ;  /* 0x3f31721804040820 */ /* 0x000fc80000410000 */
[----:B------:R-:W1:Y:S08]  /*96f0*/  @P0 MUFU.LG2 R7, R9 ;  /* 0x0000000900070308 */ /* 0x000e700000000c00 */
[----:B------:R-:W2:Y:S01]  /*9700*/  @P0 MUFU.RCP R21, R9 ;  /* 0x0000000900150308 */ /* 0x000ea20000001000 */
[----:B0-----:R-:W-:Y:S01]  /*9710*/  @P2 FMUL.FTZ R5, R8, 0.69314718246459960938 ;  /* 0x3f31721808052820 */ /* 0x001fe20000410000 */
[----:B------:R-:W-:-:S03]  /*9720*/  @!P1 IADD3 R8, R11, 0x16860, RZ ;  /* 0x000168600b089810 */ /* 0x000fc60007ffe0ff */
[----:B------:R-:W-:Y:S01]  /*9730*/  @P2 FFMA.FTZ R0, R12, R6, R5 ;  /* 0x000000060c002223 */ /* 0x000fe20000010005 */
[----:B------:R-:W-:Y:S02]  /*9740*/  @!P1 PRMT R8, RZ, 0x654, R8 ;  /* 0x00000654ff089816 */ /* 0x000fe40000000008 */
[----:B------:R-:W0:Y:S01]  /*9750*/  @P2 MUFU.RCP R3, R10 ;  /* 0x0000000a00032308 */ /* 0x000e220000001000 */
[----:B-1----:R-:W-:Y:S01]  /*9760*/  @P0 FMUL.FTZ R7, R7, 0.69314718246459960938 ;  /* 0x3f31721807070820 */ /* 0x002fe20000410000 */
[----:B------:R-:W-:Y:S02]  /*9770*/  WARPGROUP.DEPBAR.LE gsb0, 0x0 ;  /* 0x00008000000079c5 */ /* 0x000fe40000010000 */
[----:B------:R-:W-:Y:S01]  /*9780*/  WARPGROUP.ARRIVE ;  /* 0x00000000000079c5 */ /* 0x000fe20000000000 */
[----:B------:R-:W-:Y:S01]  /*9790*/  @P0 FFMA.FTZ R2, R4, R27, R7 ;  /* 0x0000001b04020223 */ /* 0x000fe20000010007 */
[----:B------:R-:W-:-:S04]  /*97a0*/  PLOP3.LUT P0, PT, PT, PT, PT, 0x8, 0x0 ;  /* 0x000000000000781c */ /* 0x000fc80003f0e170 */
        /* <DEDUP_REMOVED lines=68> */
.L_x_12169:
        /* <DEDUP_REMOVED lines=18> */
[----:B------:R-:W-:Y:S02]  /*9d10*/  UISETP.NE.AND.EX UP0, UPT, UR9, URZ, UPT, UP0 ;  /* 0x0000003f0900728c */ /* 0x000fe4000bf05300 */
[----:B------:R-:W-:-:S02]  /*9d20*/  UISETP.NE.U32.AND UP1, UPT, UR6, URZ, UPT ;  /* 0x0000003f0600728c */ /* 0x000fc4000bf25070 */
[----:B------:R-:W-:Y:S02]  /*9d30*/  USHF.L.U32 UR10, UR46, 0x2, URZ ;  /* 0x000000022e0a7899 */ /* 0x000fe4000800063f */
[----:B------:R-:W-:Y:S02]  /*9d40*/  UISETP.NE.AND.EX UP1, UPT, UR7, URZ, UPT, UP1 ;  /* 0x0000003f0700728c */ /* 0x000fe4000bf25310 */
[----:B------:R-:W-:Y:S02]  /*9d50*/  USHF.L.U64.HI UR11, UR46, 0x2, UR45 ;  /* 0x000000022e0b7899 */ /* 0x000fe4000801022d */
[----:B------:R-:W-:Y:S02]  /*9d60*/  UIADD3 UR4, UP2, UR10, UR6, URZ ;  /* 0x000000060a047290 */ /* 0x000fe4000ff5e03f */
[----:B------:R-:W-:Y:S02]  /*9d70*/  @UP0 UIADD3 UR6, UP3, UR10, UR8, URZ ;  /* 0x000000080a060290 */ /* 0x000fe4000ff7e03f */
[----:B------:R-:W-:-:S02]  /*9d80*/  UIADD3.X UR8, UR11, UR7, URZ, UP2, !UPT ;  /* 0x000000070b087290 */ /* 0x000fc400097fe43f */
[----:B------:R-:W-:Y:S01]  /*9d90*/  @UP0 UIADD3.X UR7, UR11, UR9, URZ, UP3, !UPT ;  /* 0x000000090b070290 */ /* 0x000fe20009ffe43f */
[----:B------:R-:W-:Y:S02]  /*9da0*/  MOV R12, R3 ;  /* 0x00000003000c7202 */ /* 0x000fe40000000f00 */
[----:B0-----:R-:W-:-:S03]  /*9db0*/  MOV R13, R4 ;  /* 0x00000004000d7202 */ /* 0x001fc60000000f00 */
[----:B------:R-:W-:Y:S01]  /*9dc0*/  IMAD.WIDE R4, R154, 0x2, R12 ;  /* 0x000000029a047825 */ /* 0x000fe200078e020c */
[----:B------:R-:W-:Y:S02]  /*9dd0*/  BAR.SYNC.DEFER_BLOCKING 0x1, 0x180 ;  /* 0x0046000000007b1d */ /* 0x000fe40000010000 */
[C---:B------:R-:W-:Y:S02]  /*9de0*/  IADD3 R11, P1, R4.reuse, 0x40, RZ ;  /* 0x00000040040b7810 */ /* 0x040fe40007f3e0ff */
[C---:B------:R-:W-:Y:S02]  /*9df0*/  IADD3 R15, P0, R4.reuse, 0x60, RZ ;  /* 0x00000060040f7810 */ /* 0x040fe40007f1e0ff */
[C---:B------:R-:W-:Y:S02]  /*9e00*/  IADD3 R29, P2, R4.reuse, 0x20, RZ ;  /* 0x00000020041d7810 */ /* 0x040fe40007f5e0ff */
        /* <DEDUP_REMOVED lines=8> */
[----:B------:R-:W-:Y:S01]  /*9e90*/  LOP3.LUT R4, R9, R4, RZ, 0x3c, !PT ;  /* 0x0000000409047212 */ /* 0x000fe200078e3cff */
[--C-:B------:R-:W-:Y:S01]  /*9ea0*/  IMAD.X R9, RZ, RZ, R5.reuse, P0 ;  /* 0x000000ffff097224 */ /* 0x100fe200000e0605 */
[----:B------:R-:W-:Y:S01]  /*9eb0*/  LOP3.LUT R10, R10, R11, RZ, 0x3c, !PT ;  /* 0x0000000b0a0a7212 */ /* 0x000fe200078e3cff */
[--C-:B------:R-:W-:Y:S01]  /*9ec0*/  IMAD.X R11, RZ, RZ, R5.reuse, P1 ;  /* 0x000000ffff0b7224 */ /* 0x100fe200008e0605 */
[----:B------:R-:W-:Y:S01]  /*9ed0*/  LOP3.LUT R8, R8, R15, RZ, 0x3c, !PT ;  /* 0x0000000f08087212 */ /* 0x000fe200078e3cff */
[----:B------:R-:W-:Y:S01]  /*9ee0*/  IMAD.X R15, RZ, RZ, R5, P2 ;  /* 0x000000ffff0f7224 */ /* 0x000fe200010e0605 */
[----:B------:R-:W-:Y:S02]  /*9ef0*/  LOP3.LUT R14, R28, R29, RZ, 0x3c, !PT ;  /* 0x0000001d1c0e7212 */ /* 0x000fe400078e3cff */
[----:B------:R-:W-:Y:S02]  /*9f00*/  MOV R30, R4 ;  /* 0x00000004001e7202 */ /* 0x000fe40000000f00 */
[----:B------:R-:W-:-:S02]  /*9f10*/  F2FP.F16.F32.PACK_AB R4, R52, R53 ;  /* 0x000000353404723e */ /* 0x000fc400000000ff */
[----:B------:R-:W-:Y:S02]  /*9f20*/  F2FP.F16.F32.PACK_AB R5, R50, R51 ;  /* 0x000000333205723e */ /* 0x000fe400000000ff */
[----:B------:R-:W-:Y:S02]  /*9f30*/  MOV R28, R8 ;  /* 0x00000008001c7202 */ /* 0x000fe40000000f00 */
[----:B------:R-:W-:Y:S01]  /*9f40*/  MOV R29, R10 ;  /* 0x0000000a001d7202 */ /* 0x000fe20000000f00 */
[----:B------:R0:W-:Y:S01]  /*9f50*/  STSM.16.M88.4 [R30], R4 ;  /* 0x000000041e007844 */ /* 0x0001e20000000200 */
[----:B------:R-:W-:Y:S02]  /*9f60*/  MOV R15, R14 ;  /* 0x0000000e000f7202 */ /* 0x000fe40000000f00 */
[----:B------:R-:W-:Y:S02]  /*9f70*/  F2FP.F16.F32.PACK_AB R8, R47, R48 ;  /* 0x000000302f08723e */ /* 0x000fe400000000ff */
[----:B------:R-:W-:-:S02]  /*9f80*/  F2FP.F16.F32.PACK_AB R9, R45, R46 ;  /* 0x0000002e2d09723e */ /* 0x000fc400000000ff */
        /* <DEDUP_REMOVED lines=9> */
[----:B------:R-:W-:Y:S01]  /*a020*/  F2FP.F16.F32.PACK_AB R34, R21, R24 ;  /* 0x000000181522723e */ /* 0x000fe200000000ff */
[----:B------:R1:W-:Y:S01]  /*a030*/  STSM.16.M88.4 [R29], R40 ;  /* 0x000000281d007844 */ /* 0x0003e20000000200 */
[----:B------:R-:W-:Y:S01]  /*a040*/  F2FP.F16.F32.PACK_AB R35, R119, R20 ;  /* 0x000000147723723e */ /* 0x000fe200000000ff */
[----:B------:R-:W-:Y:S01]  /*a050*/  IMAD.U32 R5, RZ, RZ, UR8 ;  /* 0x00000008ff057e24 */ /* 0x000fe2000f8e00ff */
[----:B------:R-:W-:Y:S01]  /*a060*/  PLOP3.LUT P0, PT, PT, PT, UP1, 0x80, 0x0 ;  /* 0x000000000000781c */ /* 0x000fe20003f0f018 */
[----:B------:R-:W-:Y:S01]  /*a070*/  IMAD.U32 R7, RZ, RZ, UR7 ;  /* 0x00000007ff077e24 */ /* 0x000fe2000f8e00ff */
[----:B------:R-:W-:Y:S01]  /*a080*/  PLOP3.LUT P1, PT, PT, PT, UP0, 0x80, 0x0 ;  /* 0x000000000000781c */ /* 0x000fe20003f2f008 */
[----:B------:R1:W-:Y:S01]  /*a090*/  STSM.16.M88.4 [R28], R32 ;  /* 0x000000201c007844 */ /* 0x0003e20000000200 */
[----:B------:R-:W-:Y:S09]  /*a0a0*/  BAR.SYNC.DEFER_BLOCKING 0x1, 0x180 ;  /* 0x0046000000007b1d */ /* 0x000ff20000010000 */
[----:B------:R-:W2:Y:S04]  /*a0b0*/  @P0 LDG.E R14, desc[UR38][R4.64] ;  /* 0x00000026040e0981 */ /* 0x000ea8000c1e1900 */
[----:B------:R-:W3:Y:S01]  /*a0c0*/  @P1 LDG.E R6, desc[UR38][R6.64] ;  /* 0x0000002606061981 */ /* 0x000ee2000c1e1900 */
[----:B------:R-:W-:Y:S01]  /*a0d0*/  UMOV UR4, URZ ;  /* 0x0000003f00047c82 */ /* 0x000fe20008000000 */
[----:B------:R-:W-:Y:S01]  /*a0e0*/  ULDC UR10, c[0x0][0xa88] ;  /* 0x0002a200000a7ab9 */ /* 0x000fe20000000800 */
[----:B--2---:R-:W-:-:S02]  /*a0f0*/  @P0 R2UR UR4, R14 ;  /* 0x000000000e0402ca */ /* 0x004fc400000e0000 */
[----:B---3--:R-:W-:Y:S01]  /*a100*/  @P1 R2UR UR10, R6 ;  /* 0x00000000060a12ca */ /* 0x008fe200000e0000 */
[----:B-1----:R-:W-:-:S14]  /*a110*/  @P1 BRA `(.L_x_12202) ;  /* 0x0000000000181947 */ /* 0x002fdc0003800000 */
[----:B------:R-:W-:Y:S05]  /*a120*/  @!P0 BRA `(.L_x_12202) ;  /* 0x0000000000148947 */ /* 0x000fea0003800000 */
[----:B------:R-:W2:Y:S04]  /*a130*/  LDG.E R7, desc[UR38][R4.64] ;  /* 0x0000002604077981 */ /* 0x000ea8000c1e1900 */
[----:B------:R-:W3:Y:S01]  /*a140*/  LDG.E R6, desc[UR38][R4.64+0x4] ;  /* 0x0000042604067981 */ /* 0x000ee2000c1e1900 */
[----:B--2---:R-:W-:Y:S02]  /*a150*/  R2UR UR6, R7 ;  /* 0x00000000070672ca */ /* 0x004fe400000e0000 */
[----:B---3--:R-:W-:-:S13]  /*a160*/  R2UR UR10, R6 ;  /* 0x00000000060a72ca */ /* 0x008fda00000e0000 */
[----:B------:R-:W-:-:S12]  /*a170*/  UIADD3 UR10, -UR6, UR10, URZ ;  /* 0x0000000a060a7290 */ /* 0x000fd8000fffe13f */
.L_x_12202:
[----:B------:R-:W-:Y:S01]  /*a180*/  USHF.R.S32.HI UR14, URZ, 0x1f, UR44 ;  /* 0x0000001f3f0e7899 */ /* 0x000fe2000801142c */
[----:B------:R-:W-:Y:S01]  /*a190*/  MOV R4, UR43 ;  /* 0x0000002b00047c02 */ /* 0x000fe20008000f00 */
[----:B------:R-:W-:Y:S01]  /*a1a0*/  ULDC.64 UR12, c[0x0][0xb70] ;  /* 0x0002dc00000c7ab9 */ /* 0x000fe20000000a00 */
[----:B------:R-:W-:Y:S01]  /*a1b0*/  USHF.R.S32.HI UR9, URZ, 0x1f, UR4 ;  /* 0x0000001f3f097899 */ /* 0x000fe20008011404 */
[----:B------:R-:W-:Y:S01]  /*a1c0*/  IMAD R5, R16, 0x40, R22 ;  /* 0x0000004010057824 */ /* 0x000fe200078e0216 */
[----:B------:R-:W-:Y:S01]  /*a1d0*/  UIMAD UR11, UR14, UR12, URZ ;  /* 0x0000000c0e0b72a4 */ /* 0x000fe2000f8e023f */
[----:B------:R-:W-:Y:S01]  /*a1e0*/  IMAD R7, R4, 0xc0, R19 ;  /* 0x000000c004077824 */ /* 0x000fe200078e0213 */
[----:B------:R-:W-:Y:S01]  /*a1f0*/  UMOV UR8, UR4 ;  /* 0x0000000400087c82 */ /* 0x000fe20008000000 */
[----:B------:R-:W-:Y:S01]  /*a200*/  USEL UR45, UR45, URZ, !UP1 ;  /* 0x0000003f2d2d7287 */ /* 0x000fe2000c800000 */
[----:B------:R-:W-:Y:S01]  /*a210*/  IMAD.WIDE R12, R5, 0x2, R12 ;  /* 0x00000002050c7825 */ /* 0x000fe200078e020c */
[----:B------:R-:W-:Y:S01]  /*a220*/  UIMAD.WIDE.U32 UR6, UR44, UR12, UR8 ;  /* 0x0000000c2c0672a5 */ /* 0x000fe2000f8e0008 */
[----:B------:R-:W-:Y:S01]  /*a230*/  SHF.R.S32.HI R4, RZ, 0x1f, R7 ;  /* 0x0000001fff047819 */ /* 0x000fe20000011407 */
[----:B------:R-:W-:Y:S01]  /*a240*/  UIMAD UR11, UR44, UR13, UR11 ;  /* 0x0000000d2c0b72a4 */ /* 0x000fe2000f8e020b */
[----:B------:R-:W-:Y:S01]  /*a250*/  LOP3.LUT P0, RZ, R152, 0x3, RZ, 0xc0, !PT ;  /* 0x0000000398ff7812 */ /* 0x000fe2000780c0ff */
[----:B------:R-:W-:Y:S01]  /*a260*/  USEL UR46, UR46, URZ, !UP1 ;  /* 0x0000003f2e2e7287 */ /* 0x000fe2000c800000 */
[C---:B------:R-:W-:Y:S01]  /*a270*/  IADD3 R11, P3, R12.reuse, 0x3000, RZ ;  /* 0x000030000c0b7810 */ /* 0x040fe20007f7e0ff */
[----:B------:R-:W-:Y:S01]  /*a280*/  ULDC.64 UR12, c[0x0][0xb78] ;  /* 0x0002de00000c7ab9 */ /* 0x000fe20000000a00 */
[----:B------:R-:W-:Y:S01]  /*a290*/  UIADD3 UR7, UR7, UR11, URZ ;  /* 0x0000000b07077290 */ /* 0x000fe2000fffe03f */
[----:B------:R-:W-:Y:S01]  /*a2a0*/  LOP3.LUT R25, R12, 0x380, RZ, 0xc0, !PT ;  /* 0x000003800c197812 */ /* 0x000fe200078ec0ff */
[----:B------:R-:W-:-:S02]  /*a2b0*/  UIMAD UR8, UR45, UR12, URZ ;  /* 0x0000000c2d0872a4 */ /* 0x000fc4000f8e023f */
[----:B------:R-:W-:Y:S01]  /*a2c0*/  UIMAD.WIDE.U32 UR6, UR46, UR12, UR6 ;  /* 0x0000000c2e0672a5 */ /* 0x000fe2000f8e0006 */
[----:B------:R-:W-:Y:S01]  /*a2d0*/  SHF.R.U64 R25, R25, 0x3, RZ ;  /* 0x0000000319197819 */ /* 0x000fe200000012ff */
[----:B------:R-:W-:-:S03]  /*a2e0*/  UIMAD UR8, UR46, UR13, UR8 ;  /* 0x0000000d2e0872a4 */ /* 0x000fc6000f8e0208 */
[----:B------:R-:W-:Y:S01]  /*a2f0*/  ULDC.64 UR12, c[0x0][0xaa0] ;  /* 0x0002a800000c7ab9 */ /* 0x000fe20000000a00 */
[----:B------:R-:W-:Y:S02]  /*a300*/  IADD3 R6, P1, R7, UR6, RZ ;  /* 0x0000000607067c10 */ /* 0x000fe4000ff3e0ff */
[----:B------:R-:W-:Y:S01]  /*a310*/  IMAD.U32 R9, RZ, RZ, UR8 ;  /* 0x00000008ff097e24 */ /* 0x000fe2000f8e00ff */
[----:B------:R-:W-:Y:S01]  /*a320*/  LOP3.LUT R24, R25, R12, RZ, 0x3c, !PT ;  /* 0x0000000c19187212 */ /* 0x000fe200078e3cff */
[----:B------:R-:W-:-:S03]  /*a330*/  IMAD.MOV.U32 R25, RZ, RZ, R13 ;  /* 0x000000ffff197224 */ /* 0x000fc600078e000d */
[----:B------:R-:W-:Y:S01]  /*a340*/  IADD3.X R5, R4, UR7, R9, P1, !PT ;  /* 0x0000000704057c10 */ /* 0x000fe20008ffe409 */
[----:B------:R-:W-:Y:S01]  /*a350*/  ULDC.64 UR6, c[0x0][0xb40] ;  /* 0x0002d00000067ab9 */ /* 0x000fe20000000a00 */
[C---:B------:R-:W-:Y:S01]  /*a360*/  VIADD R4, R7.reuse, 0x8 ;  /* 0x0000000807047836 */ /* 0x040fe20000000000 */
[C---:B------:R-:W-:Y:S01]  /*a370*/  LEA R28, P2, R6.reuse, UR6, 0x2 ;  /* 0x00000006061c7c11 */ /* 0x040fe2000f8410ff */
[----:B------:R-:W-:Y:S01]  /*a380*/  IMAD.X R9, RZ, RZ, R13, P3 ;  /* 0x000000ffff097224 */ /* 0x000fe200018e060d */
[----:B------:R-:W-:Y:S02]  /*a390*/  ISETP.GE.OR P1, PT, R7, UR10, P0 ;  /* 0x0000000a07007c0c */ /* 0x000fe40008726670 */
[----:B------:R-:W-:Y:S02]  /*a3a0*/  LEA.HI.X R29, R6, UR7, R5, 0x2, P2 ;  /* 0x00000007061d7c11 */ /* 0x000fe400090f1405 */
[C---:B------:R-:W-:Y:S02]  /*a3b0*/  IADD3 R17, P2, R12.reuse, 0x1800, RZ ;  /* 0x000018000c117810 */ /* 0x040fe40007f5e0ff */
[----:B------:R-:W-:-:S02]  /*a3c0*/  IADD3 R7, P4, R12, 0x4800, RZ ;  /* 0x000048000c077810 */ /* 0x000fc40007f9e0ff */
[----:B------:R-:W-:Y:S01]  /*a3d0*/  LOP3.LUT R8, R17, 0x380, RZ, 0xc0, !PT ;  /* 0x0000038011087812 */ /* 0x000fe200078ec0ff */
[----:B------:R-:W-:Y:S01]  /*a3e0*/  UIMAD UR6, UR9, UR12, URZ ;  /* 0x0000000c090672a4 */ /* 0x000fe2000f8e023f */
[----:B------:R-:W-:Y:S01]  /*a3f0*/  ISETP.GE.OR P0, PT, R4, UR10, P0 ;  /* 0x0000000a04007c0c */ /* 0x000fe20008706670 */
[--C-:B------:R-:W-:Y:S01]  /*a400*/  IMAD.X R15, RZ, RZ, R13.reuse, P2 ;  /* 0x000000ffff0f7224 */ /* 0x100fe200010e060d */
[----:B------:R-:W-:Y:S01]  /*a410*/  LOP3.LUT R6, R11, 0x380, RZ, 0xc0, !PT ;  /* 0x000003800b067812 */ /* 0x000fe200078ec0ff */
[----:B------:R-:W-:Y:S01]  /*a420*/  IMAD.X R5, RZ, RZ, R13, P4 ;  /* 0x000000ffff057224 */ /* 0x000fe200020e060d */
[----:B------:R-:W-:Y:S01]  /*a430*/  LOP3.LUT R4, R7, 0x380, RZ, 0xc0, !PT ;  /* 0x0000038007047812 */ /* 0x000fe200078ec0ff */
[----:B------:R-:W-:Y:S01]  /*a440*/  IMAD.MOV.U32 R20, RZ, RZ, R22 ;  /* 0x000000ffff147224 */ /* 0x000fe200078e0016 */
[----:B------:R-:W-:Y:S01]  /*a450*/  SHF.R.U64 R8, R8, 0x3, RZ ;  /* 0x0000000308087819 */ /* 0x000fe200000012ff */
[----:B------:R-:W-:Y:S01]  /*a460*/  @!P1 STG.E desc[UR38][R28.64], R2 ;  /* 0x000000021c009986 */ /* 0x000fe2000c101926 */
[----:B------:R-:W-:Y:S01]  /*a470*/  SHF.R.U64 R6, R6, 0x3, RZ ;  /* 0x0000000306067819 */ /* 0x000fe200000012ff */
[----:B------:R-:W-:Y:S01]  /*a480*/  ULDC.64 UR8, c[0x0][0xae0] ;  /* 0x0002b80000087ab9 */ /* 0x000fe20000000a00 */
[----:B------:R-:W-:-:S02]  /*a490*/  SHF.R.U64 R4, R4, 0x3, RZ ;  /* 0x0000000304047819 */ /* 0x000fc400000012ff */
[----:B------:R-:W-:Y:S02]  /*a4a0*/  LOP3.LUT R14, R8, R17, RZ, 0x3c, !PT ;  /* 0x00000011080e7212 */ /* 0x000fe400078e3cff */
[----:B------:R-:W-:Y:S01]  /*a4b0*/  SHF.R.S32.HI R21, RZ, 0x1f, R22 ;  /* 0x0000001fff157819 */ /* 0x000fe20000011416 */
[----:B------:R-:W-:Y:S01]  /*a4c0*/  UIMAD UR6, UR4, UR13, UR6 ;  /* 0x0000000d040672a4 */ /* 0x000fe2000f8e0206 */
[----:B------:R-:W-:Y:S01]  /*a4d0*/  MOV R17, UR12 ;  /* 0x0000000c00117c02 */ /* 0x000fe20008000f00 */
[----:B------:R0:W-:Y:S01]  /*a4e0*/  @!P0 STG.E desc[UR38][R28.64+0x20], R0 ;  /* 0x000020001c008986 */ /* 0x0001e2000c101926 */
[----:B------:R-:W-:Y:S02]  /*a4f0*/  LOP3.LUT R8, R6, R11, RZ, 0x3c, !PT ;  /* 0x0000000b06087212 */ /* 0x000fe400078e3cff */
[----:B------:R-:W-:Y:S01]  /*a500*/  LOP3.LUT R4, R4, R7, RZ, 0x3c, !PT ;  /* 0x0000000704047212 */ /* 0x000fe200078e3cff */
[----:B------:R-:W-:Y:S01]  /*a510*/  IMAD.WIDE.U32 R20, R17, UR4, R20 ;  /* 0x0000000411147c25 */ /* 0x000fe2000f8e0014 */
[----:B------:R-:W5:Y:S04]  /*a520*/  LD.E.128 R24, desc[UR38][R24.64] ;  /* 0x0000002618187980 */ /* 0x000f68000c101d00 */
[----:B------:R-:W5:Y:S01]  /*a530*/  LD.E.128 R12, desc[UR38][R14.64] ;  /* 0x000000260e0c7980 */ /* 0x000f62000c101d00 */
[----:B------:R-:W-:-:S03]  /*a540*/  VIADD R21, R21, UR6 ;  /* 0x0000000615157c36 */ /* 0x000fc60008000000 */
[----:B------:R-:W5:Y:S01]  /*a550*/  LD.E.128 R8, desc[UR38][R8.64] ;  /* 0x0000002608087980 */ /* 0x000f62000c101d00 */
[----:B------:R-:W-:-:S03]  /*a560*/  IMAD.U32 R17, RZ, RZ, UR8 ;  /* 0x00000008ff117e24 */ /* 0x000fc6000f8e00ff */
[----:B------:R-:W5:Y:S01]  /*a570*/  LD.E.128 R4, desc[UR38][R4.64] ;  /* 0x0000002604047980 */ /* 0x000f62000c101d00 */
[----:B------:R-:W-:Y:S01]  /*a580*/  UIMAD UR4, UR14, UR8, URZ ;  /* 0x000000080e0472a4 */ /* 0x000fe2000f8e023f */
[----:B------:R-:W-:Y:S01]  /*a590*/  IMAD.WIDE.U32 R20, R17, UR44, R20 ;  /* 0x0000002c11147c25 */ /* 0x000fe2000f8e0014 */
[----:B------:R-:W-:Y:S01]  /*a5a0*/  ULDC UR6, c[0x0][0xa8c] ;  /* 0x0002a30000067ab9 */ /* 0x000fe20000000800 */
[----:B------:R-:W-:Y:S01]  /*a5b0*/  @!PT LDS RZ, [RZ] ;  /* 0x00000000fffff984 */ /* 0x000fe20000000800 */
[----:B------:R-:W-:Y:S01]  /*a5c0*/  @!PT LDS RZ, [RZ] ;  /* 0x00000000fffff984 */ /* 0x000fe20000000800 */
[----:B------:R-:W-:Y:S01]  /*a5d0*/  @!PT LDS RZ, [RZ] ;  /* 0x00000000fffff984 */ /* 0x000fe20000000800 */
[----:B------:R-:W-:Y:S01]  /*a5e0*/  @!PT LDS RZ, [RZ] ;  /* 0x00000000fffff984 */ /* 0x000fe20000000800 */
[----:B------:R1:W-:Y:S06]  /*a5f0*/  MEMBAR.ALL.CTA ;  /* 0x0000000000007992 */ /* 0x0003ec0000008000 */
[----:B-1----:R-:W1:Y:S01]  /*a600*/  FENCE.VIEW.ASYNC.S ;  /* 0x00000000000073c6 */ /* 0x002e620000000000 */
[----:B------:R-:W-:Y:S01]  /*a610*/  UIMAD UR10, UR43, -0xc0, UR10 ;  /* 0xffffff402b0a78a4 */ /* 0x000fe2000f8e020a */
[C---:B0-----:R-:W-:Y:S01]  /*a620*/  VIADD R0, R16.reuse, 0x30 ;  /* 0x0000003010007836 */ /* 0x041fe20000000000 */
[----:B------:R-:W-:Y:S01]  /*a630*/  UIMAD UR4, UR44, UR9, UR4 ;  /* 0x000000092c0472a4 */ /* 0x000fe2000f8e0204 */
[----:B------:R-:W-:Y:S01]  /*a640*/  VIADD R2, R16, 0x60 ;  /* 0x0000006010027836 */ /* 0x000fe20000000000 */
[----:B------:R-:W-:Y:S01]  /*a650*/  ISETP.GE.AND P0, PT, R22, UR6, PT ;  /* 0x0000000616007c0c */ /* 0x000fe2000bf06270 */
[----:B------:R-:W-:Y:S01]  /*a660*/  VIADD R17, R16, 0x90 ;  /* 0x0000009010117836 */ /* 0x000fe20000000000 */
[----:B------:R-:W-:Y:S01]  /*a670*/  ULDC.64 UR6, c[0x0][0xae8] ;  /* 0x0002ba0000067ab9 */ /* 0x000fe20000000a00 */
[----:B------:R-:W-:Y:S01]  /*a680*/  IADD3 R3, R3, 0x16820, RZ ;  /* 0x0001682003037810 */ /* 0x000fe20007ffe0ff */
[----:B------:R-:W-:Y:S01]  /*a690*/  VIADD R21, R21, UR4 ;  /* 0x0000000415157c36 */ /* 0x000fe20008000000 */
[----:B------:R-:W-:Y:S01]  /*a6a0*/  ISETP.GE.OR P3, PT, R0, UR10, P0 ;  /* 0x0000000a00007c0c */ /* 0x000fe20008766670 */
[----:B------:R-:W-:Y:S01]  /*a6b0*/  UIMAD UR4, UR45, UR6, URZ ;  /* 0x000000062d0472a4 */ /* 0x000fe2000f8e023f */
[----:B------:R-:W-:Y:S01]  /*a6c0*/  ISETP.GE.OR P1, PT, R2, UR10, P0 ;  /* 0x0000000a02007c0c */ /* 0x000fe20008726670 */
[----:B------:R-:W-:Y:S01]  /*a6d0*/  IMAD.U32 R33, RZ, RZ, UR6 ;  /* 0x00000006ff217e24 */ /* 0x000fe2000f8e00ff */
[----:B------:R-:W-:Y:S01]  /*a6e0*/  ISETP.GE.OR P2, PT, R17, UR10, P0 ;  /* 0x0000000a11007c0c */ /* 0x000fe20008746670 */
[----:B------:R-:W-:Y:S01]  /*a6f0*/  UIMAD UR4, UR46, UR7, UR4 ;  /* 0x000000072e0472a4 */ /* 0x000fe2000f8e0204 */
[----:B------:R-:W-:Y:S01]  /*a700*/  ISETP.GE.OR P0, PT, R16, UR10, P0 ;  /* 0x0000000a10007c0c */ /* 0x000fe20008706670 */
[----:B------:R-:W-:Y:S01]  /*a710*/  IMAD.WIDE.U32 R32, R33, UR46, R20 ;  /* 0x0000002e21207c25 */ /* 0x000fe2000f8e0014 */
[----:B------:R-:W-:Y:S01]  /*a720*/  PRMT R3, RZ, 0x654, R3 ;  /* 0x00000654ff037816 */ /* 0x000fe20000000003 */
[----:B------:R-:W-:Y:S01]  /*a730*/  BSSY B1, `(.L_x_12203) ;  /* 0x0000012000017945 */ /* 0x000fe20003800000 */
[----:B------:R-:W-:Y:S01]  /*a740*/  SHF.R.S32.HI R17, RZ, 0x1f, R16 ;  /* 0x0000001fff117819 */ /* 0x000fe20000011410 */
[----:B------:R-:W-:-:S02]  /*a750*/  IMAD.U32 R29, RZ, RZ, UR43 ;  /* 0x0000002bff1d7e24 */ /* 0x000fc4000f8e00ff */
[----:B------:R-:W-:Y:S01]  /*a760*/  VIADD R35, R33, UR4 ;  /* 0x0000000421237c36 */ /* 0x000fe20008000000 */
[----:B-1----:R0:W-:Y:S01]  /*a770*/  SYNCS.ARRIVE.TRANS64.RED.A1T0 RZ, [R3+URZ], RZ ;  /* 0x000000ff03ff79a7 */ /* 0x0021e2000810043f */
[----:B------:R-:W-:-:S04]  /*a780*/  IMAD.WIDE R28, R29, 0xc0, R16 ;  /* 0x000000c01d1c7825 */ /* 0x000fc800078e0210 */
[----:B------:R-:W-:Y:S05]  /*a790*/  @P0 BRA `(.L_x_12204) ;  /* 0x00000000002c0947 */ /* 0x000fea0003800000 */
        /* <DEDUP_REMOVED lines=11> */
.L_x_12204:
[----:B------:R-:W-:Y:S05]  /*a850*/  BSYNC B1 ;  /* 0x0000000000017941 */ /* 0x000fea0003800000 */
.L_x_12203:
[----:B------:R-:W-:Y:S04]  /*a860*/  BSSY B1, `(.L_x_12205) ;  /* 0x000000f000017945 */ /* 0x000fe80003800000 */
[----:B------:R-:W-:Y:S05]  /*a870*/  @P3 BRA `(.L_x_12206) ;  /* 0x0000000000343947 */ /* 0x000fea0003800000 */
[----:B-1----:R-:W-:Y:S01]  /*a880*/  IADD3 R21, P0, R28, 0x30, RZ ;  /* 0x000000301c157810 */ /* 0x002fe20007f1e0ff */
[----:B------:R-:W-:Y:S01]  /*a890*/  ULDC.64 UR6, c[0x0][0xad8] ;  /* 0x0002b60000067ab9 */ /* 0x000fe20000000a00 */
[----:B------:R-:W-:Y:S01]  /*a8a0*/  MOV R2, R32 ;  /* 0x0000002000027202 */ /* 0x000fe20000000f00 */
        /* <DEDUP_REMOVED lines=9> */
[----:B-----5:R2:W-:Y:S02]  /*a940*/  STG.E.128 desc[UR38][R20.64], R12 ;  /* 0x0000000c14007986 */ /* 0x0205e4000c101d26 */
.L_x_12206:
[----:B------:R-:W-:Y:S05]  /*a950*/  BSYNC B1 ;  /* 0x0000000000017941 */ /* 0x000fea0003800000 */
.L_x_12205:
        /* <DEDUP_REMOVED lines=15> */
.L_x_12208:
[----:B------:R-:W-:Y:S05]  /*aa50*/  BSYNC B1 ;  /* 0x0000000000017941 */ /* 0x000fea0003800000 */
.L_x_12207:
[----:B------:R-:W-:Y:S05]  /*aa60*/  @P2 BRA `(.L_x_12209) ;  /* 0x0000000800ac2947 */ /* 0x000fea0003800000 */
[----:B---3-5:R-:W-:Y:S01]  /*aa70*/  IADD3 R9, P0, R28, 0x90, RZ ;  /* 0x000000901c097810 */ /* 0x028fe20007f1e0ff */
        /* <DEDUP_REMOVED lines=13> */
.L_x_12201:
        /* <DEDUP_REMOVED lines=31> */
.L_x_12210:
        /* <DEDUP_REMOVED lines=8> */
[----:B------:R-:W-:-:S05]  /*adc0*/  MOV R0, UR43 ;  /* 0x0000002b00007c02 */ /* 0x000fca0008000f00 */
[----:B0-----:R-:W-:-:S04]  /*add0*/  IMAD R0, R0, 0xc0, R2 ;  /* 0x000000c000007824 */ /* 0x001fc800078e0202 */
        /* <DEDUP_REMOVED lines=22> */
.L_x_12212:
[----:B------:R-:W-:Y:S05]  /*af40*/  BSYNC B1 ;  /* 0x0000000000017941 */ /* 0x000fea0003800000 */
.L_x_12211:
[----:B------:R-:W-:Y:S01]  /*af50*/  ULDC.64 UR6, c[0x0][0xaa0] ;  /* 0x0002a80000067ab9 */ /* 0x000fe20000000a00 */
[----:B0-----:R-:W-:Y:S01]  /*af60*/  MOV R3, R9 ;  /* 0x0000000900037202 */ /* 0x001fe20000000f00 */
[----:B------:R-:W-:Y:S01]  /*af70*/  IMAD.MOV.U32 R2, RZ, RZ, R22 ;  /* 0x000000ffff027224 */ /* 0x000fe200078e0016 */
[----:B------:R-:W-:Y:S01]  /*af80*/  ULDC UR9, c[0x0][0xa8c] ;  /* 0x0002a30000097ab9 */ /* 0x000fe20000000800 */
[----:B------:R-:W-:Y:S01]  /*af90*/  IMAD R0, R6, UR6, RZ ;  /* 0x0000000606007c24 */ /* 0x000fe2000f8e02ff */
[----:B------:R-:W-:Y:S01]  /*afa0*/  ISETP.GE.AND P0, PT, R22, UR9, PT ;  /* 0x0000000916007c0c */ /* 0x000fe2000bf06270 */
[C---:B------:R-:W-:Y:S01]  /*afb0*/  IMAD.WIDE.U32 R2, R7.reuse, UR6, R2 ;  /* 0x0000000607027c25 */ /* 0x040fe2000f8e0002 */
[----:B------:R-:W-:Y:S01]  /*afc0*/  ULDC.64 UR10, c[0x0][0xae0] ;  /* 0x0002b800000a7ab9 */ /* 0x000fe20000000a00 */
[----:B------:R-:W-:Y:S01]  /*afd0*/  MOV R9, UR43 ;  /* 0x0000002b00097c02 */ /* 0x000fe20008000f00 */
[----:B------:R-:W-:Y:S01]  /*afe0*/  UIMAD UR6, UR8, UR10, URZ ;  /* 0x0000000a080672a4 */ /* 0x000fe2000f8e023f */
[----:B------:R-:W-:Y:S01]  /*aff0*/  IMAD R7, R7, UR7, R0 ;  /* 0x0000000707077c24 */ /* 0x000fe2000f8e0200 */
[----:B------:R-:W-:Y:S01]  /*b000*/  UIMAD UR7, UR43, -0xc0, UR4 ;  /* 0xffffff402b0778a4 */ /* 0x000fe2000f8e0204 */
[C---:B------:R-:W-:Y:S01]  /*b010*/  VIADD R0, R16.reuse, 0x30 ;  /* 0x0000003010007836 */ /* 0x040fe20000000000 */
[----:B------:R-:W-:Y:S01]  /*b020*/  UIMAD UR6, UR44, UR11, UR6 ;  /* 0x0000000b2c0672a4 */ /* 0x000fe2000f8e0206 */
[----:B------:R-:W-:Y:S01]  /*b030*/  VIADD R4, R16, 0x90 ;  /* 0x0000009010047836 */ /* 0x000fe20000000000 */
[----:B------:R-:W-:Y:S01]  /*b040*/  ULDC.64 UR8, c[0x0][0xae8] ;  /* 0x0002ba0000087ab9 */ /* 0x000fe20000000a00 */
[----:B------:R-:W-:Y:S01]  /*b050*/  IMAD.IADD R3, R3, 0x1, R7 ;  /* 0x0000000103037824 */ /* 0x000fe200078e0207 */
[----:B------:R-:W-:Y:S01]  /*b060*/  ISETP.GE.OR P3, PT, R0, UR7, P0 ;  /* 0x0000000700007c0c */ /* 0x000fe20008766670 */
[----:B------:R-:W-:Y:S01]  /*b070*/  VIADD R0, R16, 0x60 ;  /* 0x0000006010007836 */ /* 0x000fe20000000000 */
[----:B------:R-:W-:Y:S01]  /*b080*/  ISETP.GE.OR P2, PT, R4, UR7, P0 ;  /* 0x0000000704007c0c */ /* 0x000fe20008746670 */
[----:B------:R-:W-:Y:S01]  /*b090*/  IMAD.U32 R5, RZ, RZ, UR10 ;  /* 0x0000000aff057e24 */ /* 0x000fe2000f8e00ff */
[----:B------:R-:W-:Y:S01]  /*b0a0*/  UIMAD UR4, UR45, UR8, URZ ;  /* 0x000000082d0472a4 */ /* 0x000fe2000f8e023f */
[--C-:B------:R-:W-:Y:S01]  /*b0b0*/  SHF.R.S32.HI R7, RZ, 0x1f, R16.reuse ;  /* 0x0000001fff077819 */ /* 0x100fe20000011410 */
[----:B------:R-:W-:Y:S01]  /*b0c0*/  IMAD.MOV.U32 R6, RZ, RZ, R16 ;  /* 0x000000ffff067224 */ /* 0x000fe200078e0010 */
[----:B------:R-:W-:Y:S01]  /*b0d0*/  ISETP.GE.OR P1, PT, R0, UR7, P0 ;  /* 0x0000000700007c0c */ /* 0x000fe20008726670 */
[----:B------:R-:W-:Y:S01]  /*b0e0*/  IMAD.WIDE.U32 R2, R5, UR44, R2 ;  /* 0x0000002c05027c25 */ /* 0x000fe2000f8e0002 */
[----:B------:R-:W-:Y:S01]  /*b0f0*/  ISETP.GE.OR P0, PT, R16, UR7, P0 ;  /* 0x0000000710007c0c */ /* 0x000fe20008706670 */
[----:B------:R-:W-:Y:S01]  /*b100*/  UIMAD UR4, UR46, UR9, UR4 ;  /* 0x000000092e0472a4 */ /* 0x000fe2000f8e0204 */
[----:B------:R-:W-:Y:S01]  /*b110*/  BSSY B1, `(.L_x_12213) ;  /* 0x0000012000017945 */ /* 0x000fe20003800000 */
[----:B------:R-:W-:-:S02]  /*b120*/  VIADD R3, R3, UR6 ;  /* 0x0000000603037c36 */ /* 0x000fc40008000000 */
[----:B------:R-:W-:Y:S02]  /*b130*/  IMAD.U32 R5, RZ, RZ, UR8 ;  /* 0x00000008ff057e24 */ /* 0x000fe4000f8e00ff */
[----:B------:R-:W-:-:S04]  /*b140*/  IMAD.WIDE R6, R9, 0xc0, R6 ;  /* 0x000000c009067825 */ /* 0x000fc800078e0206 */
[----:B------:R-:W-:-:S04]  /*b150*/  IMAD.WIDE.U32 R4, R5, UR46, R2 ;  /* 0x0000002e05047c25 */ /* 0x000fc8000f8e0002 */
        /* <DEDUP_REMOVED lines=13> */
.L_x_12214:
[----:B------:R-:W-:Y:S05]  /*b230*/  BSYNC B1 ;  /* 0x0000000000017941 */ /* 0x000fea0003800000 */
.L_x_12213:
[----:B------:R-:W-:Y:S04]  /*b240*/  BSSY B1, `(.L_x_12215) ;  /* 0x000000f000017945 */ /* 0x000fe80003800000 */
[----:B------:R-:W-:Y:S05]  /*b250*/  @P3 BRA `(.L_x_12216) ;  /* 0x0000000000343947 */ /* 0x000fea0003800000 */
[----:B0-----:R-:W-:Y:S01]  /*b260*/  IADD3 R9, P0, R6, 0x30, RZ ;  /* 0x0000003006097810 */ /* 0x001fe20007f1e0ff */
        /* <DEDUP_REMOVED lines=12> */
.L_x_12216:
[----:B------:R-:W-:Y:S05]  /*b330*/  BSYNC B1 ;  /* 0x0000000000017941 */ /* 0x000fea0003800000 */
.L_x_12215:
        /* <DEDUP_REMOVED lines=15> */
.L_x_12218:
[----:B------:R-:W-:Y:S05]  /*b430*/  BSYNC B1 ;  /* 0x0000000000017941 */ /* 0x000fea0003800000 */
.L_x_12217:
        /* <DEDUP_REMOVED lines=14> */
.L_x_12209:
[----:B------:R-:W-:Y:S05]  /*b520*/  BSYNC B0 ;  /* 0x0000000000007941 */ /* 0x000fea0003800000 */
.L_x_12200:
[----:B------:R-:W-:Y:S02]  /*b530*/  ULDC UR4, c[0x0][0xc14] ;  /* 0x0003050000047ab9 */ /* 0x000fe40000000800 */
[----:B------:R-:W-:-:S13]  /*b540*/  ISETP.GE.AND P0, PT, R31, UR4, PT ;  /* 0x000000041f007c0c */ /* 0x000fda000bf06270 */
[----:B------:R-:W-:Y:S05]  /*b550*/  @!P0 BRA `(.L_x_12219) ;  /* 0xffffff58000c8947 */ /* 0x000fea000383ffff */
[----:B------:R-:W-:Y:S05]  /*b560*/  EXIT ;  /* 0x000000000000794d */ /* 0x000fea0003800000 */
.L_x_12164:
        /* <DEDUP_REMOVED lines=61> */
.L_x_12224:
        /* <DEDUP_REMOVED lines=8> */
[----:B------:R-:W-:-:S04]  /*b9c0*/  IADD3 R7, R26, R19, RZ ;  /* 0x000000131a077210 */ /* 0x000fc80007ffe0ff */
[----:B------:R-:W-:-:S13]  /*b9d0*/  ISETP.GE.OR P0, PT, R7, UR5, !P1 ;  /* 0x0000000507007c0c */ /* 0x000fda000cf06670 */
[----:B------:R-:W-:Y:S05]  /*b9e0*/  @P0 BRA `(.L_x_12223) ;  /* 0x00000000000c0947 */ /* 0x000fea0003800000 */
[----:B------:R-:W0:Y:S02]  /*b9f0*/  LDC.64 R2, c[0x0][0xc58] ;  /* 0x00031600ff027b82 */ /* 0x000e240000000a00 */
[----:B0-----:R-:W-:-:S05]  /*ba00*/  IMAD.WIDE R2, R7, 0x4, R2 ;  /* 0x0000000407027825 */ /* 0x001fca00078e0202 */
[----:B------:R0:W5:Y:S02]  /*ba10*/  LDG.E R0, desc[UR38][R2.64] ;  /* 0x0000002602007981 */ /* 0x000164000c1e1900 */
.L_x_12223:
[----:B------:R-:W-:Y:S05]  /*ba20*/  BSYNC B0 ;  /* 0x0000000000007941 */ /* 0x000fea0003800000 */
.L_x_12222:
        /* <DEDUP_REMOVED lines=25> */
.L_x_12220:
[----:B------:R-:W-:-:S05]  /*bbc0*/  IADD3 R13, -R3, R4, RZ ;  /* 0x00000004030d7210 */ /* 0x000fca0007ffe1ff */
        /* <DEDUP_REMOVED lines=19> */
.L_x_12225:
[----:B---3--:R-:W-:Y:S01]  /*bd00*/  IMAD R16, R16, UR4, R13 ;  /* 0x0000000410107c24 */ /* 0x008fe2000f8e020d */
[----:B------:R-:W-:Y:S01]  /*bd10*/  IABS R2, R4 ;  /* 0x0000000400027213 */ /* 0x000fe20000000000 */
[----:B01----:R-:W-:-:S03]  /*bd20*/  IMAD.MOV R11, RZ, RZ, -R3 ;  /* 0x000000ffff0b7224 */ /* 0x003fc600078e0a03 */
[----:B--2---:R-:W-:Y:S01]  /*bd30*/  IADD3 R7, -R16, UR6, RZ ;  /* 0x0000000610077c10 */ /* 0x004fe2000fffe1ff */
[----:B------:R-:W-:Y:S02]  /*bd40*/  IMAD.MOV R10, RZ, RZ, -R2 ;  /* 0x000000ffff0a7224 */ /* 0x000fe400078e0a02 */
        /* <DEDUP_REMOVED lines=26> */
[----:B------:R-:W0:Y:S08]  /*bef0*/  I2F.RP R10, R8 ;  /* 0x00000008000a7306 */ /* 0x000e300000209400 */
[----:B0-----:R-:W0:Y:S02]  /*bf00*/  MUFU.RCP R10, R10 ;  /* 0x0000000a000a7308 */ /* 0x001e240000001000 */
[----:B0-----:R-:W-:-:S06]  /*bf10*/  VIADD R3, R10, 0xffffffe ;  /* 0x0ffffffe0a037836 */ /* 0x001fcc0000000000 */
[----:B------:R-:W0:Y:S02]  /*bf20*/  F2I.FTZ.U32.TRUNC.NTZ R3, R3 ;  /* 0x0000000300037305 */ /* 0x000e24000021f000 */
[----:B0-----:R-:W-:-:S05]  /*bf30*/  IADD3 R11, RZ, -R3, RZ ;  /* 0x80000003ff0b7210 */ /* 0x001fca0007ffe0ff */
        /* <DEDUP_REMOVED lines=13> */
[----:B------:R-:W-:Y:S02]  /*c010*/  ISETP.GE.AND P0, PT, R3, RZ, PT ;  /* 0x000000ff0300720c */ /* 0x000fe40003f06270 */
[----:B------:R-:W-:-:S11]  /*c020*/  IADD3 R3, R4, R6, RZ ;  /* 0x0000000604037210 */ /* 0x000fd60007ffe0ff */
        /* <DEDUP_REMOVED lines=8> */
.L_x_12221:
[----:B------:R-:W-:Y:S02]  /*c0b0*/  IMAD.MOV.U32 R17, RZ, RZ, RZ ;  /* 0x000000ffff117224 */ /* 0x000fe400078e00ff */
[----:B------:R-:W-:Y:S02]  /*c0c0*/  IMAD.U32 R16, RZ, RZ, UR6 ;  /* 0x00000006ff107e24 */ /* 0x000fe4000f8e00ff */
[----:B------:R-:W-:-:S07]  /*c0d0*/  IMAD.MOV.U32 R18, RZ, RZ, RZ ;  /* 0x000000ffff127224 */ /* 0x000fce00078e00ff */
.L_x_12226:
        /* <DEDUP_REMOVED lines=16> */
.L_x_12292:
[----:B--2---:R-:W2:Y:S02]  /*c1e0*/  LDC.64 R2, c[0x0][0xc60] ;  /* 0x00031800ff027b82 */ /* 0x004ea40000000a00 */
[----:B--2---:R-:W-:-:S05]  /*c1f0*/  IMAD.WIDE R2, R19, 0x4, R2 ;  /* 0x0000000413027825 */ /* 0x004fca00078e0202 */
[----:B------:R-:W2:Y:S01]  /*c200*/  LDG.E R27, desc[UR38][R2.64] ;  /* 0x00000026021b7981 */ /* 0x000ea2000c1e1900 */
[----:B------:R-:W-:Y:S05]  /*c210*/  YIELD ;  /* 0x0000000000007946 */ /* 0x000fea0003800000 */
[----:B------:R-:W-:Y:S01]  /*c220*/  ULDC.64 UR4, c[0x0][0xa28] ;  /* 0x00028a0000047ab9 */ /* 0x000fe20000000a00 */
[----:B0-----:R-:W-:Y:S01]  /*c230*/  IMAD.MOV.U32 R0, RZ, RZ, RZ ;  /* 0x000000ffff007224 */ /* 0x001fe200078e00ff */
[----:B------:R-:W-:Y:S01]  /*c240*/  ISETP.NE.U32.AND P0, PT, RZ, UR4, PT ;  /* 0x00000004ff007c0c */ /* 0x000fe2000bf05070 */
[----:B------:R-:W-:Y:S01]  /*c250*/  IMAD.MOV.U32 R8, RZ, RZ, RZ ;  /* 0x000000ffff087224 */ /* 0x000fe200078e00ff */
[----:B------:R-:W-:-:S02]  /*c260*/  ULDC.64 UR6, c[0x0][0xa08] ;  /* 0x0002820000067ab9 */ /* 0x000fc40000000a00 */
[----:B------:R-:W-:Y:S02]  /*c270*/  ISETP.NE.AND.EX P0, PT, RZ, UR5, PT, P0 ;  /* 0x00000005ff007c0c */ /* 0x000fe4000bf05300 */
        /* <DEDUP_REMOVED lines=21> */
[----:B------:R-:W-:-:S03]  /*c3d0*/  ISETP.NE.U32.AND P0, PT, RZ, UR6, PT ;  /* 0x00000006ff007c0c */ /* 0x000fc6000bf05070 */
[----:B--2---:R0:W-:Y:S02]  /*c3e0*/  STL [R1+0x8], R8 ;  /* 0x0000080801007387 */ /* 0x0041e40000100800 */
[----:B0-----:R-:W-:Y:S01]  /*c3f0*/  IMAD.U32 R8, RZ, RZ, UR4 ;  /* 0x00000004ff087e24 */ /* 0x001fe2000f8e00ff */
        /* <DEDUP_REMOVED lines=10> */
[----:B0-----:R-:W-:Y:S06]  /*c4a0*/  @P1 BRA `(.L_x_12228) ;  /* 0x0000000000101947 */ /* 0x001fec0003800000 */
[----:B------:R-:W-:Y:S05]  /*c4b0*/  @!P2 BRA `(.L_x_12228) ;  /* 0x00000000000ca947 */ /* 0x000fea0003800000 */
[----:B------:R-:W2:Y:S04]  /*c4c0*/  LDG.E R7, desc[UR38][R2.64] ;  /* 0x0000002602077981 */ /* 0x000ea8000c1e1900 */
[----:B-----5:R-:W2:Y:S02]  /*c4d0*/  LDG.E R8, desc[UR38][R2.64+0x4] ;  /* 0x0000042602087981 */ /* 0x020ea4000c1e1900 */
[----:B--2---:R-:W-:-:S07]  /*c4e0*/  IMAD.IADD R8, R8, 0x1, -R7 ;  /* 0x0000000108087824 */ /* 0x004fce00078e0a07 */
.L_x_12228:
[----:B------:R-:W-:Y:S01]  /*c4f0*/  MOV R23, RZ ;  /* 0x000000ff00177202 */ /* 0x000fe20000000f00 */
[----:B------:R-:W-:-:S05]  /*c500*/  ULDC.64 UR4, c[0x0][0xa20] ;  /* 0x0002880000047ab9 */ /* 0x000fca0000000a00 */
[----:B------:R-:W2:Y:S01]  /*c510*/  @P0 LDG.E R23, desc[UR38][R4.64] ;  /* 0x0000002604170981 */ /* 0x000ea2000c1e1900 */
[----:B------:R-:W-:-:S04]  /*c520*/  ISETP.NE.U32.AND P1, PT, RZ, UR4, PT ;  /* 0x00000004ff007c0c */ /* 0x000fc8000bf25070 */
[----:B------:R-:W-:Y:S01]  /*c530*/  ISETP.NE.AND.EX P1, PT, RZ, UR5, PT, P1 ;  /* 0x00000005ff007c0c */ /* 0x000fe2000bf25310 */
[----:B--2--5:R-:W-:-:S12]  /*c540*/  IMAD.IADD R23, R23, 0x1, R0 ;  /* 0x0000000117177824 */ /* 0x024fd800078e0200 */
[----:B------:R-:W-:Y:S05]  /*c550*/  @!P1 BRA `(.L_x_12229) ;  /* 0x0000000000109947 */ /* 0x000fea0003800000 */
[----:B------:R-:W-:-:S04]  /*c560*/  IADD3 R2, P0, R29, UR4, RZ ;  /* 0x000000041d027c10 */ /* 0x000fc8000ff1e0ff */
[----:B------:R-:W-:-:S05]  /*c570*/  IADD3.X R3, R10, UR5, RZ, P0, !PT ;  /* 0x000000050a037c10 */ /* 0x000fca00087fe4ff */
[----:B------:R0:W5:Y:S01]  /*c580*/  LDG.E R9, desc[UR38][R2.64] ;  /* 0x0000002602097981 */ /* 0x000162000c1e1900 */
[----:B------:R-:W-:Y:S05]  /*c590*/  BRA `(.L_x_12230) ;  /* 0x0000000000107947 */ /* 0x000fea0003800000 */
.L_x_12229:
[----:B------:R-:W-:Y:S05]  /*c5a0*/  @!P0 BRA `(.L_x_12230) ;  /* 0x00000000000c8947 */ /* 0x000fea0003800000 */
[----:B------:R-:W2:Y:S04]  /*c5b0*/  LDG.E R2, desc[UR38][R4.64] ;  /* 0x0000002604027981 */ /* 0x000ea8000c1e1900 */
[----:B------:R-:W2:Y:S02]  /*c5c0*/  LDG.E R9, desc[UR38][R4.64+0x4] ;  /* 0x0000042604097981 */ /* 0x000ea4000c1e1900 */
[----:B--2---:R-:W-:-:S07]  /*c5d0*/  IMAD.IADD R9, R9, 0x1, -R2 ;  /* 0x0000000109097824 */ /* 0x004fce00078e0a02 */
.L_x_12230:
[----:B0-----:R-:W-:Y:S01]  /*c5e0*/  IMAD R3, R17, 0xc0, RZ ;  /* 0x000000c011037824 */ /* 0x001fe200078e02ff */
[----:B------:R-:W-:Y:S01]  /*c5f0*/  BSSY B6, `(.L_x_12231) ;  /* 0x0000234000067945 */ /* 0x000fe20003800000 */
[----:B-----5:R-:W-:-:S03]  /*c600*/  IMAD.IADD R9, R9, 0x1, -R0 ;  /* 0x0000000109097824 */ /* 0x020fc600078e0a00 */
[----:B------:R-:W-:Y:S01]  /*c610*/  IADD3 R8, -R8, 0x13f, R3 ;  /* 0x0000013f08087810 */ /* 0x000fe20007ffe103 */
[----:B------:R-:W-:-:S04]  /*c620*/  VIADD R0, R9, 0x7f ;  /* 0x0000007f09007836 */ /* 0x000fc80000000000 */
[----:B------:R-:W-:Y:S01]  /*c630*/  IMAD.IADD R8, R9, 0x1, R8 ;  /* 0x0000000109087824 */ /* 0x000fe200078e0208 */
[----:B------:R-:W-:-:S04]  /*c640*/  SHF.R.S32.HI R3, RZ, 0x1f, R0 ;  /* 0x0000001fff037819 */ /* 0x000fc80000011400 */
[----:B------:R-:W-:Y:S02]  /*c650*/  SHF.R.S32.HI R5, RZ, 0x1f, R8 ;  /* 0x0000001fff057819 */ /* 0x000fe40000011408 */
[----:B------:R-:W-:Y:S02]  /*c660*/  LEA.HI R3, R3, R0, RZ, 0x7 ;  /* 0x0000000003037211 */ /* 0x000fe400078f38ff */
[----:B------:R-:W-:Y:S02]  /*c670*/  LEA.HI R5, R5, R8, RZ, 0x7 ;  /* 0x0000000805057211 */ /* 0x000fe400078f38ff */
[----:B------:R-:W-:Y:S02]  /*c680*/  SHF.R.S32.HI R3, RZ, 0x7, R3 ;  /* 0x00000007ff037819 */ /* 0x000fe40000011403 */
[----:B------:R-:W-:-:S04]  /*c690*/  SHF.R.S32.HI R28, RZ, 0x7, R5 ;  /* 0x00000007ff1c7819 */ /* 0x000fc80000011405 */
        /* <DEDUP_REMOVED lines=18> */
.L_x_12232:
        /* <DEDUP_REMOVED lines=22> */
.L_x_12234:
[----:B------:R-:W-:-:S04]  /*c920*/  IADD3 R0, R25, 0x400, RZ ;  /* 0x0000040019007810 */ /* 0x000fc80007ffe0ff */
        /* <DEDUP_REMOVED lines=8> */
[----:B------:R-:W-:Y:S01]  /*c9b0*/  MOV R12, 0x1 ;  /* 0x00000001000c7802 */ /* 0x000fe20000000f00 */
[----:B------:R-:W-:Y:S02]  /*c9c0*/  IMAD.U32 R5, RZ, RZ, UR7 ;  /* 0x00000007ff057e24 */ /* 0x000fe4000f8e00ff */
[----:B------:R-:W-:Y:S02]  /*c9d0*/  IMAD.U32 R6, RZ, RZ, UR8 ;  /* 0x00000008ff067e24 */ /* 0x000fe4000f8e00ff */
[----:B------:R-:W-:-:S02]  /*c9e0*/  IMAD.U32 R7, RZ, RZ, UR9 ;  /* 0x00000009ff077e24 */ /* 0x000fc4000f8e00ff */
[----:B------:R-:W-:Y:S02]  /*c9f0*/  IMAD.U32 R10, RZ, RZ, UR4 ;  /* 0x00000004ff0a7e24 */ /* 0x000fe4000f8e00ff */
[----:B------:R-:W-:Y:S02]  /*ca00*/  IMAD.U32 R11, RZ, RZ, UR5 ;  /* 0x00000005ff0b7e24 */ /* 0x000fe4000f8e00ff */
[----:B------:R-:W-:Y:S02]  /*ca10*/  IMAD.MOV.U32 R8, RZ, RZ, 0x70 ;  /* 0x00000070ff087424 */ /* 0x000fe400078e00ff */
[----:B0-----:R-:W-:-:S07]  /*ca20*/  IMAD.MOV.U32 R13, RZ, RZ, RZ ;  /* 0x000000ffff0d7224 */ /* 0x001fce00078e00ff */
[----:B------:R-:W-:-:S07]  /*ca30*/  LEPC R20, `(.L_x_12236) ;  /* 0x000000001014794e */ /* 0x000fce0000000000 */
[----:B-12---:R-:W-:Y:S05]  /*ca40*/  CALL.ABS.NOINC R2 ;  /* 0x0000000002007343 */ /* 0x006fea0003c00000 */
.L_x_12236:
[----:B------:R-:W-:Y:S01]  /*ca50*/  MOV R2, 0x0 ;  /* 0x0000000000027802 */ /* 0x000fe20000000f00 */
[----:B------:R-:W-:Y:S01]  /*ca60*/  ULDC.64 UR6, c[0x4][0x1b8] ;  /* 0x01006e0000067ab9 */ /* 0x000fe20000000a00 */
[----:B------:R-:W-:Y:S01]  /*ca70*/  ULDC.64 UR8, c[0x4][0x1c0] ;  /* 0x0100700000087ab9 */ /* 0x000fe20000000a00 */
[----:B------:R-:W-:Y:S01]  /*ca80*/  ULDC.64 UR4, c[0x4][0x18] ;  /* 0x0100060000047ab9 */ /* 0x000fe20000000a00 */
[----:B------:R-:W-:Y:S01]  /*ca90*/  IMAD.U32 R4, RZ, RZ, UR6 ;  /* 0x00000006ff047e24 */ /* 0x000fe2000f8e00ff */
[----:B------:R-:W-:Y:S01]  /*caa0*/  MOV R8, 0x70 ;  /* 0x0000007000087802 */ /* 0x000fe20000000f00 */
[----:B------:R-:W0:Y:S01]  /*cab0*/  LDC.64 R2, c[0x4][R2] ;  /* 0x0100000002027b82 */ /* 0x000e220000000a00 */
        /* <DEDUP_REMOVED lines=9> */
.L_x_12235:
[----:B------:R-:W2:Y:S01]  /*cb50*/  LDL.LU R21, [R1] ;  /* 0x0000000001157983 */ /* 0x000ea20000300800 */
[----:B------:R-:W-:Y:S01]  /*cb60*/  ULDC.64 UR4, c[0x0][0x9f8] ;  /* 0x00027e0000047ab9 */ /* 0x000fe20000000a00 */
[----:B------:R-:W0:Y:S02]  /*cb70*/  LDC R0, c[0x0][0x428] ;  /* 0x00010a00ff007b82 */ /* 0x000e240000000800 */
[----:B------:R-:W3:Y:S01]  /*cb80*/  LDL.LU R20, [R1+0x8] ;  /* 0x0000080001147983 */ /* 0x000ee20000300800 */
[----:B------:R-:W-:Y:S01]  /*cb90*/  ISETP.NE.U32.AND P0, PT, RZ, UR4, PT ;  /* 0x00000004ff007c0c */ /* 0x000fe2000bf05070 */
[----:B------:R-:W-:-:S03]  /*cba0*/  IMAD.MOV.U32 R6, RZ, RZ, R27 ;  /* 0x000000ffff067224 */ /* 0x000fc600078e001b */
        /* <DEDUP_REMOVED lines=21> */
.L_x_12237:
        /* <DEDUP_REMOVED lines=18> */
.L_x_12308:
[----:B------:R-:W-:Y:S01]  /*ce20*/  UMOV UR4, 0xffffffff ;  /* 0xffffffff00047882 */ /* 0x000fe20000000000 */
[----:B------:R-:W-:Y:S02]  /*ce30*/  SHF.R.S32.HI R9, RZ, 0x1f, R6 ;  /* 0x0000001fff097819 */ /* 0x000fe40000011406 */
[----:B------:R-:W-:Y:S05]  /*ce40*/  BRA.DIV UR4, `(.L_x_12239) ;  /* 0x0000002e04647947 */ /* 0x000fea000b800000 */
[----:B------:R-:W-:-:S13]  /*ce50*/  ELECT P6, URZ, PT ;  /* 0x00000000003f782f */ /* 0x000fda00038c0000 */
.L_x_12311:
        /* <DEDUP_REMOVED lines=15> */
[----:B------:R-:W-:-:S05]  /*cf50*/  IMAD.WIDE.U32 R4, R6, UR4, R4 ;  /* 0x0000000406047c25 */ /* 0x000fca000f8e0004 */
[----:B------:R-:W-:Y:S02]  /*cf60*/  IADD3 R5, R5, R13, RZ ;  /* 0x0000000d05057210 */ /* 0x000fe40007ffe0ff */
[----:B------:R-:W-:-:S04]  /*cf70*/  LEA R12, P0, R4, R2, 0x2 ;  /* 0x00000002040c7211 */ /* 0x000fc800078010ff */
[----:B------:R-:W-:-:S05]  /*cf80*/  LEA.HI.X R13, R4, R3, R5, 0x2, P0 ;  /* 0x00000003040d7211 */ /* 0x000fca00000f1405 */
[----:B------:R0:W5:Y:S01]  /*cf90*/  LDG.E R8, desc[UR38][R12.64] ;  /* 0x000000260c087981 */ /* 0x000162000c1e1900 */
[----:B------:R-:W-:-:S04]  /*cfa0*/  IMAD.MOV R4, RZ, RZ, -R14 ;  /* 0x000000ffff047224 */ /* 0x000fc800078e0a0e */
[----:B------:R-:W-:-:S07]  /*cfb0*/  IMAD R7, R11, R4, R7 ;  /* 0x000000040b077224 */ /* 0x000fce00078e0207 */
.L_x_12241:
[----:B------:R-:W-:Y:S01]  /*cfc0*/  IMAD R5, R22, 0x8, R25 ;  /* 0x0000000816057824 */ /* 0x000fe200078e0219 */
[----:B------:R-:W-:-:S04]  /*cfd0*/  SHF.L.U32 R4, R24, 0x1f, RZ ;  /* 0x0000001f18047819 */ /* 0x000fc800000006ff */
[----:B------:R-:W2:Y:S02]  /*cfe0*/  SYNCS.PHASECHK.TRANS64.TRYWAIT P0, [R5+URZ+0x16840], R4 ;  /* 0x01684004050075a7 */ /* 0x000ea4000800017f */
[----:B--2---:R-:W-:Y:S05]  /*cff0*/  @!P0 BRA `(.L_x_12242) ;  /* 0x0000002c00188947 */ /* 0x004fea0003800000 */
.L_x_12312:
        /* <DEDUP_REMOVED lines=9> */
.L_x_12243:
        /* <DEDUP_REMOVED lines=16> */
[----:B--2---:R-:W-:Y:S01]  /*d190*/  NOP ;  /* 0x0000000000007918 */ /* 0x004fe20000000000 */
.L_x_12240:
        /* <DEDUP_REMOVED lines=27> */
.L_x_12313:
[----:B------:R-:W-:Y:S05]  /*d350*/  BSYNC B0 ;  /* 0x0000000000007941 */ /* 0x000fea0003800000 */
.L_x_12244:
[----:B------:R-:W-:Y:S01]  /*d360*/  ISETP.GE.AND P0, PT, R28, 0x2, PT ;  /* 0x000000021c00780c */ /* 0x000fe20003f06270 */
[----:B------:R-:W-:-:S12]  /*d370*/  BSSY B0, `(.L_x_12246) ;  /* 0x0000125000007945 */ /* 0x000fd80003800000 */
[----:B------:R-:W-:Y:S05]  /*d380*/  @!P0 BRA `(.L_x_12247) ;  /* 0x00000010008c8947 */ /* 0x000fea0003800000 */
[C---:B--2---:R-:W-:Y:S01]  /*d390*/  LOP3.LUT R4, R28.reuse, 0x1, RZ, 0xc0, !PT ;  /* 0x000000011c047812 */ /* 0x044fe200078ec0ff */
[----:B------:R-:W-:Y:S01]  /*d3a0*/  BSSY B1, `(.L_x_12248) ;  /* 0x0000064000017945 */ /* 0x000fe20003800000 */
[----:B------:R-:W-:Y:S02]  /*d3b0*/  IADD3 R11, R28, -0x2, RZ ;  /* 0xfffffffe1c0b7810 */ /* 0x000fe40007ffe0ff */
[----:B------:R-:W-:-:S03]  /*d3c0*/  ISETP.NE.U32.AND P0, PT, R4, 0x1, PT ;  /* 0x000000010400780c */ /* 0x000fc60003f05070 */
[----:B------:R-:W-:-:S10]  /*d3d0*/  IMAD.MOV.U32 R10, RZ, RZ, R11 ;  /* 0x000000ffff0a7224 */ /* 0x000fd400078e000b */
        /* <DEDUP_REMOVED lines=31> */
.L_x_12252:
[----:B0-----:R-:W-:Y:S01]  /*d5d0*/  IMAD R3, R12, 0x8, R25 ;  /* 0x000000080c037824 */ /* 0x001fe200078e0219 */
[----:B------:R-:W-:-:S04]  /*d5e0*/  SHF.L.U32 R2, R13, 0x1f, RZ ;  /* 0x0000001f0d027819 */ /* 0x000fc800000006ff */
[----:B------:R-:W0:Y:S02]  /*d5f0*/  SYNCS.PHASECHK.TRANS64.TRYWAIT P0, [R3+URZ+0x16840], R2 ;  /* 0x01684002030075a7 */ /* 0x000e24000800017f */
[----:B0-----:R-:W-:Y:S05]  /*d600*/  @!P0 BRA `(.L_x_12253) ;  /* 0x0000002400bc8947 */ /* 0x001fea0003800000 */
.L_x_12314:
        /* <DEDUP_REMOVED lines=9> */
.L_x_12254:
        /* <DEDUP_REMOVED lines=21> */
.L_x_12315:
[----:B------:R-:W-:Y:S05]  /*d7f0*/  @P1 BRA `(.L_x_12256) ;  /* 0x0000000000181947 */ /* 0x000fea0003800000 */
[----:B------:R-:W-:Y:S01]  /*d800*/  ISETP.NE.AND P0, PT, R26, RZ, PT ;  /* 0x000000ff1a00720c */ /* 0x000fe20003f05270 */
[----:B0-----:R-:W-:Y:S02]  /*d810*/  IMAD R2, R22, 0x8, R25 ;  /* 0x0000000816027824 */ /* 0x001fe400078e0219 */
[----:B------:R-:W-:-:S04]  /*d820*/  IMAD.MOV.U32 R3, RZ, RZ, 0x4000 ;  /* 0x00004000ff037424 */ /* 0x000fc800078e00ff */
[----:B------:R2:W-:Y:S06]  /*d830*/  SYNCS.ARRIVE.TRANS64 RZ, [R2+URZ+0x16850], R3 ;  /* 0x0168500302ff79a7 */ /* 0x0005ec000800003f */
[----:B------:R-:W-:Y:S05]  /*d840*/  @!P0 BRA `(.L_x_12256) ;  /* 0x0000000000048947 */ /* 0x000fea0003800000 */
[----:B------:R-:W-:Y:S01]  /*d850*/  BPT.TRAP 0x1 ;  /* 0x000000040000795c */ /* 0x000fe20000300000 */
.L_x_12256:
[C---:B--2---:R-:W-:Y:S01]  /*d860*/  IMAD R3, R22.reuse, 0x4000, R25 ;  /* 0x0000400016037824 */ /* 0x044fe200078e0219 */
[----:B0-----:R-:W-:Y:S01]  /*d870*/  LEA R2, R22, R25, 0x3 ;  /* 0x0000001916027211 */ /* 0x001fe200078e18ff */
        /* <DEDUP_REMOVED lines=10> */
[----:B------:R-:W-:Y:S01]  /*d920*/  IMAD.MOV.U32 R8, RZ, RZ, R4 ;  /* 0x000000ffff087224 */ /* 0x000fe200078e0004 */
[----:B------:R-:W-:-:S05]  /*d930*/  R2UR UR12, R0 ;  /* 0x00000000000c72ca */ /* 0x000fca00000e0000 */
[----:B------:R-:W-:Y:S02]  /*d940*/  UIADD3 UR9, UR9, 0x16850, URZ ;  /* 0x0001685009097890 */ /* 0x000fe4000fffe03f */
[----:B------:R-:W-:Y:S02]  /*d950*/  UIADD3 UR8, UR8, 0x400, URZ ;  /* 0x0000040008087890 */ /* 0x000fe4000fffe03f */
[----:B------:R-:W-:-:S03]  /*d960*/  ULEA UR11, UR11, UR4, 0x7 ;  /* 0x000000040b0b7291 */ /* 0x000fc6000f8e383f */
[----:B------:R-:W-:-:S06]  /*d970*/  UMOV UR4, 0x0 ;  /* 0x0000000000047882 */ /* 0x000fcc0000000000 */
[----:B------:R0:W-:Y:S02]  /*d980*/  UTMALDG.4D [UR8], [UR6], desc[UR4] ;  /* 0x00000408060075b4 */ /* 0x0001e40008019000 */
[----:B0-----:R-:W-:Y:S01]  /*d990*/  NOP ;  /* 0x0000000000007918 */ /* 0x001fe20000000000 */
.L_x_12251:
[----:B------:R-:W-:Y:S05]  /*d9a0*/  BSYNC B2 ;  /* 0x0000000000027941 */ /* 0x000fea0003800000 */
.L_x_12250:
[----:B------:R-:W-:Y:S02]  /*d9b0*/  VIADD R10, R28, 0xfffffffd ;  /* 0xfffffffd1c0a7836 */ /* 0x000fe40000000000 */
[----:B------:R-:W-:Y:S02]  /*d9c0*/  IMAD.MOV.U32 R22, RZ, RZ, R12 ;  /* 0x000000ffff167224 */ /* 0x000fe400078e000c */
[----:B------:R-:W-:-:S07]  /*d9d0*/  IMAD.MOV.U32 R24, RZ, RZ, R13 ;  /* 0x000000ffff187224 */ /* 0x000fce00078e000d */
.L_x_12249:
[----:B------:R-:W-:Y:S05]  /*d9e0*/  BSYNC B1 ;  /* 0x0000000000017941 */ /* 0x000fea0003800000 */
.L_x_12248:
[----:B------:R-:W-:-:S13]  /*d9f0*/  ISETP.NE.AND P0, PT, R11, RZ, PT ;  /* 0x000000ff0b00720c */ /* 0x000fda0003f05270 */
[----:B------:R-:W-:Y:S05]  /*da00*/  @!P0 BRA `(.L_x_12247) ;  /* 0x0000000800ec8947 */ /* 0x000fea0003800000 */
[----:B------:R-:W-:-:S07]  /*da10*/  IMAD.MOV.U32 R4, RZ, RZ, R8 ;  /* 0x000000ffff047224 */ /* 0x000fce00078e0008 */
.L_x_12271:
[----:B------:R-:W-:Y:S01]  /*da20*/  IADD3 R11, R22, 0x1, RZ ;  /* 0x00000001160b7810 */ /* 0x000fe20007ffe0ff */
        /* <DEDUP_REMOVED lines=30> */
.L_x_12259:
[----:B------:R-:W-:Y:S01]  /*dc10*/  IMAD R3, R11, 0x8, R25 ;  /* 0x000000080b037824 */ /* 0x000fe200078e0219 */
[----:B------:R-:W-:-:S04]  /*dc20*/  SHF.L.U32 R2, R12, 0x1f, RZ ;  /* 0x0000001f0c027819 */ /* 0x000fc800000006ff */
[----:B------:R-:W2:Y:S02]  /*dc30*/  SYNCS.PHASECHK.TRANS64.TRYWAIT P0, [R3+URZ+0x16840], R2 ;  /* 0x01684002030075a7 */ /* 0x000ea4000800017f */
[----:B--2---:R-:W-:Y:S05]  /*dc40*/  @!P0 BRA `(.L_x_12260) ;  /* 0x0000002000548947 */ /* 0x004fea0003800000 */
.L_x_12316:
        /* <DEDUP_REMOVED lines=9> */
.L_x_12261:
[----:B0-2---:R-:W-:Y:S01]  /*dce0*/  LEA R2, R11, R25, 0xe ;  /* 0x000000190b027211 */ /* 0x005fe200078e70ff */
        /* <DEDUP_REMOVED lines=9> */
[----:B------:R-:W-:Y:S01]  /*dd80*/  R2UR UR12, R0 ;  /* 0x00000000000c72ca */ /* 0x000fe200000e0000 */
[----:B------:R-:W-:Y:S01]  /*dd90*/  UMOV UR10, URZ ;  /* 0x0000003f000a7c82 */ /* 0x000fe20008000000 */
[----:B-----5:R-:W-:-:S02]  /*dda0*/  R2UR UR13, R4 ;  /* 0x00000000040d72ca */ /* 0x020fc400000e0000 */
        /* <DEDUP_REMOVED lines=8> */
.L_x_12317:
[----:B------:R-:W-:Y:S05]  /*de30*/  @P0 BRA `(.L_x_12263) ;  /* 0x0000000000140947 */ /* 0x000fea0003800000 */
[----:B------:R-:W-:Y:S01]  /*de40*/  ISETP.NE.AND P1, PT, R26, RZ, PT ;  /* 0x000000ff1a00720c */ /* 0x000fe20003f25270 */
[----:B------:R-:W-:-:S04]  /*de50*/  IMAD.MOV.U32 R2, RZ, RZ, 0x4000 ;  /* 0x00004000ff027424 */ /* 0x000fc800078e00ff */
[----:B------:R2:W-:Y:S08]  /*de60*/  SYNCS.ARRIVE.TRANS64 RZ, [R3+URZ+0x50], R2 ;  /* 0x0000500203ff79a7 */ /* 0x0005f0000800003f */
[----:B------:R-:W-:Y:S05]  /*de70*/  @!P1 BRA `(.L_x_12263) ;  /* 0x0000000000049947 */ /* 0x000fea0003800000 */
[----:B------:R-:W-:Y:S01]  /*de80*/  BPT.TRAP 0x1 ;  /* 0x000000040000795c */ /* 0x000fe20000300000 */
.L_x_12263:
        /* <DEDUP_REMOVED lines=19> */
.L_x_12258:
[----:B------:R-:W-:Y:S05]  /*dfc0*/  BSYNC B1 ;  /* 0x0000000000017941 */ /* 0x000fea0003800000 */
.L_x_12257:
        /* <DEDUP_REMOVED lines=30> */
.L_x_12266:
[----:B------:R-:W-:Y:S01]  /*e1b0*/  IMAD R2, R22, 0x8, R25 ;  /* 0x0000000816027824 */ /* 0x000fe200078e0219 */
[----:B------:R-:W-:-:S04]  /*e1c0*/  SHF.L.U32 R3, R24, 0x1f, RZ ;  /* 0x0000001f18037819 */ /* 0x000fc800000006ff */
[----:B------:R-:W2:Y:S02]  /*e1d0*/  SYNCS.PHASECHK.TRANS64.TRYWAIT P0, [R2+URZ+0x16840], R3 ;  /* 0x01684003020075a7 */ /* 0x000ea4000800017f */
[----:B--2---:R-:W-:Y:S05]  /*e1e0*/  @!P0 BRA `(.L_x_12267) ;  /* 0x0000001c00148947 */ /* 0x004fea0003800000 */
.L_x_12318:
        /* <DEDUP_REMOVED lines=9> */
.L_x_12268:
        /* <DEDUP_REMOVED lines=13> */
[----:B------:R-:W-:Y:S01]  /*e350*/  ULEA UR11, UR11, UR4, 0x7 ;  /* 0x000000040b0b7291 */ /* 0x000fe2000f8e383f */
        /* <DEDUP_REMOVED lines=8> */
.L_x_12319:
[----:B------:R-:W-:Y:S05]  /*e3e0*/  @P0 BRA `(.L_x_12270) ;  /* 0x0000000000140947 */ /* 0x000fea0003800000 */
[----:B------:R-:W-:Y:S01]  /*e3f0*/  ISETP.NE.AND P1, PT, R26, RZ, PT ;  /* 0x000000ff1a00720c */ /* 0x000fe20003f25270 */
[----:B0-----:R-:W-:-:S04]  /*e400*/  IMAD.MOV.U32 R3, RZ, RZ, 0x4000 ;  /* 0x00004000ff037424 */ /* 0x001fc800078e00ff */
[----:B------:R2:W-:Y:S08]  /*e410*/  SYNCS.ARRIVE.TRANS64 RZ, [R2+URZ+0x50], R3 ;  /* 0x0000500302ff79a7 */ /* 0x0005f0000800003f */
[----:B------:R-:W-:Y:S05]  /*e420*/  @!P1 BRA `(.L_x_12270) ;  /* 0x0000000000049947 */ /* 0x000fea0003800000 */
[----:B------:R-:W-:Y:S01]  /*e430*/  BPT.TRAP 0x1 ;  /* 0x000000040000795c */ /* 0x000fe20000300000 */
.L_x_12270:
        /* <DEDUP_REMOVED lines=19> */
.L_x_12265:
[----:B------:R-:W-:Y:S05]  /*e570*/  BSYNC B1 ;  /* 0x0000000000017941 */ /* 0x000fea0003800000 */
.L_x_12264:
[C---:B------:R-:W-:Y:S01]  /*e580*/  ISETP.GT.AND P0, PT, R10.reuse, 0x1, PT ;  /* 0x000000010a00780c */ /* 0x040fe20003f04270 */
[----:B0-2---:R-:W-:-:S05]  /*e590*/  VIADD R2, R10, 0xfffffffe ;  /* 0xfffffffe0a027836 */ /* 0x005fca0000000000 */
[----:B------:R-:W-:-:S07]  /*e5a0*/  MOV R10, R2 ;  /* 0x00000002000a7202 */ /* 0x000fce0000000f00 */
[----:B------:R-:W-:Y:S05]  /*e5b0*/  @P0 BRA `(.L_x_12271) ;  /* 0xfffffff400180947 */ /* 0x000fea000383ffff */
.L_x_12247:
[----:B------:R-:W-:Y:S05]  /*e5c0*/  BSYNC B0 ;  /* 0x0000000000007941 */ /* 0x000fea0003800000 */
.L_x_12246:
[----:B------:R-:W-:Y:S01]  /*e5d0*/  ISETP.NE.AND P0, PT, R26, RZ, PT ;  /* 0x000000ff1a00720c */ /* 0x000fe20003f05270 */
[----:B------:R-:W-:-:S12]  /*e5e0*/  BSSY B0, `(.L_x_12272) ;  /* 0x000000e000007945 */ /* 0x000fd80003800000 */
[----:B------:R-:W-:Y:S05]  /*e5f0*/  @P0 BRA `(.L_x_12273) ;  /* 0x0000000000300947 */ /* 0x000fea0003800000 */
[----:B------:R-:W3:Y:S01]  /*e600*/  S2R R9, SR_LANEID ;  /* 0x0000000000097919 */ /* 0x000ee20000000000 */
[----:B------:R-:W-:Y:S01]  /*e610*/  VOTEU.ANY UR4, UPT, PT ;  /* 0x0000000000047886 */ /* 0x000fe200038e0100 */
[----:B------:R-:W4:Y:S01]  /*e620*/  LDC.64 R2, c[0x0][0xc38] ;  /* 0x00030e00ff027b82 */ /* 0x000f220000000a00 */
[----:B--2---:R-:W3:Y:S08]  /*e630*/  FLO.U32 R4, UR4 ;  /* 0x0000000400047d00 */ /* 0x004ef000080e0000 */
        /* <DEDUP_REMOVED lines=8> */
.L_x_12273:
[----:B------:R-:W-:Y:S05]  /*e6c0*/  BSYNC B0 ;  /* 0x0000000000007941 */ /* 0x000fea0003800000 */
.L_x_12272:
[----:B------:R-:W-:Y:S04]  /*e6d0*/  BSSY B0, `(.L_x_12274) ;  /* 0x0000020000007945 */ /* 0x000fe80003800000 */
[----:B------:R-:W-:Y:S05]  /*e6e0*/  @!P6 BRA `(.L_x_12275) ;  /* 0x000000000078e947 */ /* 0x000fea0003800000 */
[----:B------:R-:W-:Y:S01]  /*e6f0*/  IMAD R3, R22, 0x8, R25 ;  /* 0x0000000816037824 */ /* 0x000fe200078e0219 */
[----:B------:R-:W-:-:S04]  /*e700*/  SHF.L.U32 R2, R24, 0x1f, RZ ;  /* 0x0000001f18027819 */ /* 0x000fc800000006ff */
[----:B------:R-:W3:Y:S02]  /*e710*/  SYNCS.PHASECHK.TRANS64.TRYWAIT P0, [R3+URZ+0x16860], R2 ;  /* 0x01686002030075a7 */ /* 0x000ee4000800017f */
[----:B---3--:R-:W-:Y:S05]  /*e720*/  @!P0 BRA `(.L_x_12276) ;  /* 0x0000001400ec8947 */ /* 0x008fea0003800000 */
.L_x_12320:
        /* <DEDUP_REMOVED lines=9> */
.L_x_12277:
        /* <DEDUP_REMOVED lines=16> */
[----:B----4-:R-:W-:Y:S01]  /*e8c0*/  NOP ;  /* 0x0000000000007918 */ /* 0x010fe20000000000 */
.L_x_12275:
[----:B------:R-:W-:Y:S05]  /*e8d0*/  BSYNC B0 ;  /* 0x0000000000007941 */ /* 0x000fea0003800000 */
.L_x_12274:
[----:B------:R-:W-:-:S05]  /*e8e0*/  VIADD R22, R22, 0x1 ;  /* 0x0000000116167836 */ /* 0x000fca0000000000 */
[----:B------:R-:W-:-:S04]  /*e8f0*/  ISETP.NE.AND P0, PT, R22, 0x2, PT ;  /* 0x000000021600780c */ /* 0x000fc80003f05270 */
[----:B--23--:R-:W-:Y:S02]  /*e900*/  SEL R3, RZ, 0x1, P0 ;  /* 0x00000001ff037807 */ /* 0x00cfe40000000000 */
[----:B------:R-:W-:Y:S02]  /*e910*/  SEL R22, R22, RZ, P0 ;  /* 0x000000ff16167207 */ /* 0x000fe40000000000 */
[----:B------:R-:W-:-:S07]  /*e920*/  LOP3.LUT R24, R24, R3, RZ, 0x3c, !PT ;  /* 0x0000000318187212 */ /* 0x000fce00078e3cff */
.L_x_12233:
[----:B------:R-:W-:Y:S05]  /*e930*/  BSYNC B6 ;  /* 0x0000000000067941 */ /* 0x000fea0003800000 */
.L_x_12231:
[----:B------:R-:W-:-:S03]  /*e940*/  UMOV UR4, 0xffffffff ;  /* 0xffffffff00047882 */ /* 0x000fc60000000000 */
[----:B------:R-:W-:Y:S05]  /*e950*/  BRA.DIV UR4, `(.L_x_12278) ;  /* 0x0000001604747947 */ /* 0x000fea000b800000 */
[----:B------:R2:W3:Y:S04]  /*e960*/  SHFL.IDX PT, R5, R16, RZ, 0x1f ;  /* 0x00001fff10057589 */ /* 0x0004e800000e0000 */
[----:B------:R2:W4:Y:S02]  /*e970*/  SHFL.IDX PT, R4, R16, 0x1, 0x1f ;  /* 0x00201f0010047f89 */ /* 0x00052400000e0000 */
.L_x_12324:
        /* <DEDUP_REMOVED lines=8> */
[----:B------:R-:W0:Y:S02]  /*ea00*/  LDC.64 R2, c[0x0][0xc58] ;  /* 0x00031600ff027b82 */ /* 0x000e240000000a00 */
[----:B0-----:R-:W-:-:S06]  /*ea10*/  IMAD.WIDE R2, R7, 0x4, R2 ;  /* 0x0000000407027825 */ /* 0x001fcc00078e0202 */
[----:B------:R0:W5:Y:S02]  /*ea20*/  LDG.E R2, desc[UR38][R2.64] ;  /* 0x0000002602027981 */ /* 0x000164000c1e1900 */
.L_x_12280:
[----:B------:R-:W-:Y:S05]  /*ea30*/  BSYNC B0 ;  /* 0x0000000000007941 */ /* 0x000fea0003800000 */
.L_x_12279:
[----:B------:R-:W-:-:S03]  /*ea40*/  UMOV UR4, 0xffffffff ;  /* 0xffffffff00047882 */ /* 0x000fc60000000000 */
[----:B------:R-:W-:Y:S05]  /*ea50*/  BRA.DIV UR4, `(.L_x_12281) ;  /* 0x0000001604807947 */ /* 0x000fea000b800000 */
[----:B-----5:R-:W0:Y:S01]  /*ea60*/  SHFL.UP PT, R14, R2, 0x1, RZ ;  /* 0x04200000020e7989 */ /* 0x020e2200000e00ff */
        /* <DEDUP_REMOVED lines=20> */
.L_x_12332:
[----:B------:R-:W-:Y:S02]  /*ebb0*/  ULDC UR4, c[0x0][0xc10] ;  /* 0x0003040000047ab9 */ /* 0x000fe40000000800 */
[----:B------:R-:W-:-:S04]  /*ebc0*/  IMAD.U32 R7, RZ, RZ, UR4 ;  /* 0x00000004ff077e24 */ /* 0x000fc8000f8e00ff */
[----:B0-----:R-:W-:-:S04]  /*ebd0*/  IMAD R3, R14, R7, RZ ;  /* 0x000000070e037224 */ /* 0x001fc800078e02ff */
[----:B----4-:R-:W-:-:S05]  /*ebe0*/  IMAD.IADD R6, R4, 0x1, R3 ;  /* 0x0000000104067824 */ /* 0x010fca00078e0203 */
[----:B---3--:R-:W-:-:S13]  /*ebf0*/  ISETP.GT.AND P0, PT, R6, R5, PT ;  /* 0x000000050600720c */ /* 0x008fda0003f04270 */
[----:B------:R-:W-:Y:S05]  /*ec00*/  @P0 BRA `(.L_x_12282) ;  /* 0x0000000000ac0947 */ /* 0x000fea0003800000 */
[----:B------:R-:W0:Y:S02]  /*ec10*/  LDC R0, c[0x0][0xc14] ;  /* 0x00030500ff007b82 */ /* 0x000e240000000800 */
.L_x_12287:
[----:B------:R-:W-:-:S05]  /*ec20*/  VIADD R19, R19, 0x1f ;  /* 0x0000001f13137836 */ /* 0x000fca0000000000 */
[----:B0-----:R-:W-:-:S13]  /*ec30*/  ISETP.GE.AND P0, PT, R19, R0, PT ;  /* 0x000000001300720c */ /* 0x001fda0003f06270 */
[----:B------:R-:W-:Y:S05]  /*ec40*/  @P0 BRA `(.L_x_12283) ;  /* 0x0000000400e00947 */ /* 0x000fea0003800000 */
[C---:B------:R-:W-:Y:S01]  /*ec50*/  ISETP.NE.AND P1, PT, R26.reuse, 0x1f, PT ;  /* 0x0000001f1a00780c */ /* 0x040fe20003f25270 */
[----:B------:R-:W-:Y:S01]  /*ec60*/  BSSY B0, `(.L_x_12284) ;  /* 0x0000008000007945 */ /* 0x000fe20003800000 */
[----:B------:R-:W-:Y:S01]  /*ec70*/  IADD3 R7, R26, R19, RZ ;  /* 0x000000131a077210 */ /* 0x000fe20007ffe0ff */
[----:B------:R-:W-:-:S03]  /*ec80*/  IMAD.MOV.U32 R2, RZ, RZ, RZ ;  /* 0x000000ffff027224 */ /* 0x000fc600078e00ff */
[----:B------:R-:W-:-:S13]  /*ec90*/  ISETP.GE.OR P0, PT, R7, R0, !P1 ;  /* 0x000000000700720c */ /* 0x000fda0004f06670 */
[----:B------:R-:W-:Y:S05]  /*eca0*/  @P0 BRA `(.L_x_12285) ;  /* 0x00000000000c0947 */ /* 0x000fea0003800000 */
[----:B------:R-:W0:Y:S02]  /*ecb0*/  LDC.64 R2, c[0x0][0xc58] ;  /* 0x00031600ff027b82 */ /* 0x000e240000000a00 */
[----:B0-----:R-:W-:-:S06]  /*ecc0*/  IMAD.WIDE R2, R7, 0x4, R2 ;  /* 0x0000000407027825 */ /* 0x001fcc00078e0202 */
[----:B------:R0:W5:Y:S02]  /*ecd0*/  LDG.E R2, desc[UR38][R2.64] ;  /* 0x0000002602027981 */ /* 0x000164000c1e1900 */
.L_x_12285:
[----:B------:R-:W-:Y:S05]  /*ece0*/  BSYNC B0 ;  /* 0x0000000000007941 */ /* 0x000fea0003800000 */
.L_x_12284:
        /* <DEDUP_REMOVED lines=23> */
.L_x_12340:
[----:B------:R-:W-:Y:S02]  /*ee60*/  ULDC UR4, c[0x0][0xc10] ;  /* 0x0003040000047ab9 */ /* 0x000fe40000000800 */
[----:B------:R-:W-:-:S04]  /*ee70*/  IMAD.U32 R7, RZ, RZ, UR4 ;  /* 0x00000004ff077e24 */ /* 0x000fc8000f8e00ff */
[----:B---3--:R-:W-:-:S05]  /*ee80*/  IMAD R3, R14, R7, RZ ;  /* 0x000000070e037224 */ /* 0x008fca00078e02ff */
[----:B------:R-:W-:-:S04]  /*ee90*/  IADD3 R6, R3, R6, RZ ;  /* 0x0000000603067210 */ /* 0x000fc80007ffe0ff */
[----:B------:R-:W-:-:S13]  /*eea0*/  ISETP.GT.AND P0, PT, R6, R5, PT ;  /* 0x000000050600720c */ /* 0x000fda0003f04270 */
[----:B------:R-:W-:Y:S05]  /*eeb0*/  @!P0 BRA `(.L_x_12287) ;  /* 0xfffffffc00588947 */ /* 0x000fea000383ffff */
.L_x_12282:
        /* <DEDUP_REMOVED lines=8> */
.L_x_12344:
[----:B------:R-:W-:Y:S01]  /*ef40*/  ISETP.NE.AND P0, PT, R3, RZ, PT ;  /* 0x000000ff0300720c */ /* 0x000fe20003f05270 */
[----:B------:R-:W-:-:S12]  /*ef50*/  IMAD.MOV.U32 R14, RZ, RZ, RZ ;  /* 0x000000ffff0e7224 */ /* 0x000fd800078e00ff */
[----:B------:R-:W-:Y:S05]  /*ef60*/  @!P0 BRA `(.L_x_12289) ;  /* 0x0000000000108947 */ /* 0x000fea0003800000 */
[----:B------:R-:W-:Y:S01]  /*ef70*/  UMOV UR4, 0xffffffff ;  /* 0xffffffff00047882 */ /* 0x000fe20000000000 */
[----:B------:R-:W-:Y:S02]  /*ef80*/  VIADD R12, R4, 0xffffffff ;  /* 0xffffffff040c7836 */ /* 0x000fe40000000000 */
[----:B------:R-:W-:Y:S05]  /*ef90*/  BRA.DIV UR4, `(.L_x_12290) ;  /* 0x0000001a04187947 */ /* 0x000fea000b800000 */
[----:B------:R0:W0:Y:S02]  /*efa0*/  SHFL.IDX PT, R14, R8, R12, 0x1f ;  /* 0x00001f0c080e7589 */ /* 0x00002400000e0000 */
.L_x_12289:
[----:B---3--:R-:W3:Y:S01]  /*efb0*/  LDC.64 R2, c[0x0][0xc68] ;  /* 0x00031a00ff027b82 */ /* 0x008ee20000000a00 */
[----:B------:R-:W-:-:S04]  /*efc0*/  IMAD.IADD R19, R4, 0x1, R19 ;  /* 0x0000000104137824 */ /* 0x000fc800078e0213 */
[----:B---3--:R-:W-:-:S05]  /*efd0*/  IMAD.WIDE R2, R19, 0x4, R2 ;  /* 0x0000000413027825 */ /* 0x008fca00078e0202 */
[----:B0-----:R0:W4:Y:S01]  /*efe0*/  LDG.E R8, desc[UR38][R2.64] ;  /* 0x0000002602087981 */ /* 0x001122000c1e1900 */
[----:B--2---:R-:W-:-:S05]  /*eff0*/  IMAD R16, R14, R7, R6 ;  /* 0x000000070e107224 */ /* 0x004fca00078e0206 */
[----:B------:R-:W-:Y:S01]  /*f000*/  IADD3 R5, R5, -R16, RZ ;  /* 0x8000001005057210 */ /* 0x000fe20007ffe0ff */
[----:B0-----:R-:W-:Y:S02]  /*f010*/  IMAD.MOV.U32 R2, RZ, RZ, RZ ;  /* 0x000000ffff027224 */ /* 0x001fe400078e00ff */
[----:B----4-:R-:W-:-:S05]  /*f020*/  IMAD R4, R17, R8, RZ ;  /* 0x0000000811047224 */ /* 0x010fca00078e02ff */
        /* <DEDUP_REMOVED lines=34> */
[----:B------:R-:W0:Y:S02]  /*f250*/  F2I.FTZ.U32.TRUNC.NTZ R3, R3 ;  /* 0x0000000300037305 */ /* 0x000e24000021f000 */
[----:B0-----:R-:W-:-:S05]  /*f260*/  IADD3 R11, RZ, -R3, RZ ;  /* 0x80000003ff0b7210 */ /* 0x001fca0007ffe0ff */
        /* <DEDUP_REMOVED lines=22> */
.L_x_12283:
[----:B------:R-:W-:Y:S01]  /*f3d0*/  UMOV UR4, URZ ;  /* 0x0000003f00047c82 */ /* 0x000fe20008000000 */
[----:B------:R-:W-:Y:S01]  /*f3e0*/  UMOV UR5, URZ ;  /* 0x0000003f00057c82 */ /* 0x000fe20008000000 */
[----:B------:R-:W-:Y:S01]  /*f3f0*/  ULDC UR6, c[0x0][0xc14] ;  /* 0x0003050000067ab9 */ /* 0x000fe20000000800 */
[----:B--2---:R-:W-:Y:S02]  /*f400*/  IMAD.MOV.U32 R16, RZ, RZ, R5 ;  /* 0x000000ffff107224 */ /* 0x004fe400078e0005 */
[----:B------:R-:W-:Y:S02]  /*f410*/  IMAD.U32 R17, RZ, RZ, UR4 ;  /* 0x00000004ff117e24 */ /* 0x000fe4000f8e00ff */
[----:B------:R-:W-:Y:S02]  /*f420*/  IMAD.U32 R18, RZ, RZ, UR5 ;  /* 0x00000005ff127e24 */ /* 0x000fe4000f8e00ff */
[----:B------:R-:W-:-:S07]  /*f430*/  IMAD.U32 R19, RZ, RZ, UR6 ;  /* 0x00000006ff137e24 */ /* 0x000fce000f8e00ff */
.L_x_12291:
        /* <DEDUP_REMOVED lines=10> */
.L_x_12227:
        /* <DEDUP_REMOVED lines=12> */
.L_x_12347:
[----:B------:R-:W-:Y:S05]  /*f5a0*/  BSYNC B0 ;  /* 0x0000000000007941 */ /* 0x000fea0003800000 */
.L_x_12293:
[----:B------:R-:W-:-:S03]  /*f5b0*/  UMOV UR4, 0xffffffff ;  /* 0xffffffff00047882 */ /* 0x000fc60000000000 */
[----:B------:R-:W-:Y:S05]  /*f5c0*/  BRA.DIV UR4, `(.L_x_12295) ;  /* 0x0000001204c47947 */ /* 0x000fea000b800000 */
[----:B0-----:R-:W0:Y:S02]  /*f5d0*/  S2R R0, SR_TID.X ;  /* 0x0000000000007919 */ /* 0x001e240000002100 */
[----:B0-----:R-:W-:-:S04]  /*f5e0*/  SHF.R.U32.HI R0, RZ, 0x5, R0 ;  /* 0x00000005ff007819 */ /* 0x001fc80000011600 */
[----:B------:R-:W-:-:S05]  /*f5f0*/  LOP3.LUT R0, R0, 0x3, RZ, 0xc0, !PT ;  /* 0x0000000300007812 */ /* 0x000fca00078ec0ff */
[----:B------:R0:W2:Y:S02]  /*f600*/  SHFL.IDX PT, R14, R0, RZ, 0x1f ;  /* 0x00001fff000e7589 */ /* 0x0000a400000e0000 */
.L_x_12350:
[----:B--2---:R-:W-:Y:S01]  /*f610*/  ISETP.NE.AND P0, PT, R14, RZ, PT ;  /* 0x000000ff0e00720c */ /* 0x004fe20003f05270 */
[----:B------:R-:W-:-:S12]  /*f620*/  BSSY B0, `(.L_x_12296) ;  /* 0x0000024000007945 */ /* 0x000fd80003800000 */
[----:B------:R-:W-:Y:S05]  /*f630*/  @P0 BRA `(.L_x_12297) ;  /* 0x0000000000880947 */ /* 0x000fea0003800000 */
[----:B------:R-:W-:-:S03]  /*f640*/  UMOV UR4, 0xffffffff ;  /* 0xffffffff00047882 */ /* 0x000fc60000000000 */
[----:B------:R-:W-:Y:S05]  /*f650*/  BRA.DIV UR4, `(.L_x_12298) ;  /* 0x0000001204d47947 */ /* 0x000fea000b800000 */
[----:B------:R-:W-:-:S13]  /*f660*/  ELECT P6, URZ, PT ;  /* 0x00000000003f782f */ /* 0x000fda00038c0000 */
.L_x_12353:
[----:B------:R-:W-:Y:S05]  /*f670*/  @!P6 BRA `(.L_x_12297) ;  /* 0x000000000078e947 */ /* 0x000fea0003800000 */
[----:B------:R-:W-:-:S06]  /*f680*/  ULOP3.LUT UR4, UR36, 0x2, URZ, 0xfc, !UPT ;  /* 0x0000000224047892 */ /* 0x000fcc000f8efc3f */
[----:B0-----:R-:W-:-:S05]  /*f690*/  IMAD.U32 R0, RZ, RZ, UR4 ;  /* 0x00000004ff007e24 */ /* 0x001fca000f8e00ff */
[----:B------:R-:W-:-:S13]  /*f6a0*/  ISETP.NE.AND P2, PT, R0, 0x3, PT ;  /* 0x000000030000780c */ /* 0x000fda0003f45270 */
[----:B------:R-:W-:Y:S05]  /*f6b0*/  @!P2 BRA `(.L_x_12299) ;  /* 0x000000000004a947 */ /* 0x000fea0003800000 */
[----:B------:R-:W-:Y:S01]  /*f6c0*/  BPT.TRAP 0x1 ;  /* 0x000000040000795c */ /* 0x000fe20000300000 */
.L_x_12299:
        /* <DEDUP_REMOVED lines=12> */
.L_x_12354:
[----:B------:R-:W2:Y:S02]  /*f790*/  SYNCS.PHASECHK.TRANS64.TRYWAIT P0, [R3+URZ], R0 ;  /* 0x00000000030075a7 */ /* 0x000ea4000800017f */
[----:B--2---:R-:W-:Y:S05]  /*f7a0*/  @!P0 BRA `(.L_x_12301) ;  /* 0x0000001000b48947 */ /* 0x004fea0003800000 */
.L_x_12355:
[----:B------:R-:W-:Y:S05]  /*f7b0*/  @!P2 BRA `(.L_x_12302) ;  /* 0x000000000004a947 */ /* 0x000fea0003800000 */
[----:B------:R-:W-:Y:S01]  /*f7c0*/  BPT.TRAP 0x1 ;  /* 0x000000040000795c */ /* 0x000fe20000300000 */
.L_x_12302:
[----:B--2---:R-:W-:-:S04]  /*f7d0*/  VIADD R3, R9, 0x16860 ;  /* 0x0001686009037836 */ /* 0x004fc80000000000 */
[----:B------:R-:W-:-:S04]  /*f7e0*/  IMAD R5, R22, 0x8, R3 ;  /* 0x0000000816057824 */ /* 0x000fc800078e0203 */
[----:B------:R-:W2:Y:S02]  /*f7f0*/  SYNCS.PHASECHK.TRANS64.TRYWAIT P0, [R5+URZ], R2 ;  /* 0x00000002050075a7 */ /* 0x000ea4000800017f */
[----:B--2---:R-:W-:Y:S05]  /*f800*/  @!P0 BRA `(.L_x_12303) ;  /* 0x0000001000b08947 */ /* 0x004fea0003800000 */
.L_x_12356:
[----:B------:R-:W-:-:S07]  /*f810*/  LEA R3, R4, R3, 0x3 ;  /* 0x0000000304037211 */ /* 0x000fce00078e18ff */
.L_x_12304:
[----:B---3--:R3:W4:Y:S02]  /*f820*/  SYNCS.PHASECHK.TRANS64.TRYWAIT P0, [R3+URZ], R0 ;  /* 0x00000000030075a7 */ /* 0x008724000800017f */
[----:B----4-:R-:W-:Y:S05]  /*f830*/  @!P0 NANOSLEEP.SYNCS 0x989680 ;  /* 0x009896800000895d */ /* 0x010fea0003900000 */
[----:B------:R-:W4:Y:S02]  /*f840*/  @!P0 SYNCS.PHASECHK.TRANS64 P0, [R3+URZ], R0 ;  /* 0x00000000030085a7 */ /* 0x000f24000800007f */
[----:B----4-:R-:W-:Y:S05]  /*f850*/  @!P0 BRA `(.L_x_12304) ;  /* 0xfffffffc00f08947 */ /* 0x010fea000383ffff */
.L_x_12297:
[----:B------:R-:W-:Y:S05]  /*f860*/  BSYNC B0 ;  /* 0x0000000000007941 */ /* 0x000fea0003800000 */
.L_x_12296:
[----:B------:R-:W-:Y:S05]  /*f870*/  EXIT ;  /* 0x000000000000794d */ /* 0x000fea0003800000 */
.L_x_12171:
[----:B0-----:R-:W-:-:S04]  /*f880*/  IMAD.U32 R3, RZ, RZ, UR41 ;  /* 0x00000029ff037e24 */ /* 0x001fc8000f8e00ff */
[----:B------:R0:W1:Y:S03]  /*f890*/  SYNCS.PHASECHK.TRANS64.TRYWAIT P1, [R3+URZ+0x16800], R0 ;  /* 0x01680000030075a7 */ /* 0x000066000802017f */
[----:B-1----:R-:W-:Y:S05]  /*f8a0*/  @!P1 NANOSLEEP.SYNCS 0x989680 ;  /* 0x009896800000995d */ /* 0x002fea0003900000 */
[----:B------:R-:W1:Y:S02]  /*f8b0*/  @!P1 SYNCS.PHASECHK.TRANS64 P1, [R3+URZ+0x16800], R0 ;  /* 0x01680000030095a7 */ /* 0x000e64000802007f */
[----:B-1----:R-:W-:Y:S05]  /*f8c0*/  @!P1 BRA `(.L_x_12171) ;  /* 0xfffffffc00ec9947 */ /* 0x002fea000383ffff */
[----:B------:R-:W-:Y:S05]  /*f8d0*/  BRA `(.L_x_12305) ;  /* 0xffffff1c00847947 */ /* 0x000fea000383ffff */
.L_x_12175:
[----:B-1----:R1:W2:Y:S02]  /*f8e0*/  SYNCS.PHASECHK.TRANS64.TRYWAIT P2, [R0+URZ+0x16830], R3 ;  /* 0x01683003000075a7 */ /* 0x0022a4000804017f */
[----:B--2---:R-:W-:Y:S05]  /*f8f0*/  @!P2 NANOSLEEP.SYNCS 0x989680 ;  /* 0x009896800000a95d */ /* 0x004fea0003900000 */
[----:B------:R-:W2:Y:S02]  /*f900*/  @!P2 SYNCS.PHASECHK.TRANS64 P2, [R0+URZ+0x16830], R3 ;  /* 0x016830030000a5a7 */ /* 0x000ea4000804007f */
[----:B--2---:R-:W-:Y:S05]  /*f910*/  @!P2 BRA `(.L_x_12175) ;  /* 0xfffffffc00f0a947 */ /* 0x004fea000383ffff */
[----:B------:R-:W-:Y:S05]  /*f920*/  BRA `(.L_x_12174) ;  /* 0xffffff1c00ac7947 */ /* 0x000fea000383ffff */
.L_x_12180:
[----:B-1----:R-:W-:-:S04]  /*f930*/  IMAD.U32 R6, RZ, RZ, UR6 ;  /* 0x00000006ff067e24 */ /* 0x002fc8000f8e00ff */
[----:B------:R1:W2:Y:S03]  /*f940*/  SYNCS.PHASECHK.TRANS64.TRYWAIT P2, [R6+URZ+0x16830], R5 ;  /* 0x01683005060075a7 */ /* 0x0002a6000804017f */
[----:B--2---:R-:W-:Y:S05]  /*f950*/  @!P2 NANOSLEEP.SYNCS 0x989680 ;  /* 0x009896800000a95d */ /* 0x004fea0003900000 */
[----:B------:R-:W2:Y:S02]  /*f960*/  @!P2 SYNCS.PHASECHK.TRANS64 P2, [R6+URZ+0x16830], R5 ;  /* 0x016830050600a5a7 */ /* 0x000ea4000804007f */
[----:B--2---:R-:W-:Y:S05]  /*f970*/  @!P2 BRA `(.L_x_12180) ;  /* 0xfffffffc00eca947 */ /* 0x004fea000383ffff */
[----:B------:R-:W-:Y:S05]  /*f980*/  BRA `(.L_x_12177) ;  /* 0xffffff4800507947 */ /* 0x000fea000383ffff */
.L_x_12184:
[----:B-1----:R-:W-:-:S04]  /*f990*/  IMAD.U32 R6, RZ, RZ, UR6 ;  /* 0x00000006ff067e24 */ /* 0x002fc8000f8e00ff */
[----:B------:R1:W2:Y:S03]  /*f9a0*/  SYNCS.PHASECHK.TRANS64.TRYWAIT P2, [R6+URZ+0x16850], R5 ;  /* 0x01685005060075a7 */ /* 0x0002a6000804017f */
[----:B--2---:R-:W-:Y:S05]  /*f9b0*/  @!P2 NANOSLEEP.SYNCS 0x989680 ;  /* 0x009896800000a95d */ /* 0x004fea0003900000 */
[----:B------:R-:W2:Y:S02]  /*f9c0*/  @!P2 SYNCS.PHASECHK.TRANS64 P2, [R6+URZ+0x16850], R5 ;  /* 0x016850050600a5a7 */ /* 0x000ea4000804007f */
[----:B--2---:R-:W-:Y:S05]  /*f9d0*/  @!P2 BRA `(.L_x_12184) ;  /* 0xfffffffc00eca947 */ /* 0x004fea000383ffff */
[----:B------:R-:W-:Y:S05]  /*f9e0*/  BRA `(.L_x_12181) ;  /* 0xffffff4800c07947 */ /* 0x000fea000383ffff */
.L_x_12190:
[----:B-1----:R-:W-:-:S04]  /*f9f0*/  IMAD.U32 R6, RZ, RZ, UR6 ;  /* 0x00000006ff067e24 */ /* 0x002fc8000f8e00ff */
[----:B------:R1:W2:Y:S03]  /*fa00*/  SYNCS.PHASECHK.TRANS64.TRYWAIT P2, [R6+URZ+0x16830], R5 ;  /* 0x01683005060075a7 */ /* 0x0002a6000804017f */
[----:B--2---:R-:W-:Y:S05]  /*fa10*/  @!P2 NANOSLEEP.SYNCS 0x989680 ;  /* 0x009896800000a95d */ /* 0x004fea0003900000 */
[----:B------:R-:W2:Y:S02]  /*fa20*/  @!P2 SYNCS.PHASECHK.TRANS64 P2, [R6+URZ+0x16830], R5 ;  /* 0x016830050600a5a7 */ /* 0x000ea4000804007f */
[----:B--2---:R-:W-:Y:S05]  /*fa30*/  @!P2 BRA `(.L_x_12190) ;  /* 0xfffffffc00eca947 */ /* 0x004fea000383ffff */
[----:B------:R-:W-:Y:S05]  /*fa40*/  BRA `(.L_x_12187) ;  /* 0xffffff7400987947 */ /* 0x000fea000383ffff */
.L_x_12194:
[----:B-1----:R-:W-:-:S04]  /*fa50*/  IMAD.U32 R6, RZ, RZ, UR6 ;  /* 0x00000006ff067e24 */ /* 0x002fc8000f8e00ff */
[----:B------:R1:W2:Y:S03]  /*fa60*/  SYNCS.PHASECHK.TRANS64.TRYWAIT P2, [R6+URZ+0x16850], R5 ;  /* 0x01685005060075a7 */ /* 0x0002a6000804017f */
[----:B--2---:R-:W-:Y:S05]  /*fa70*/  @!P2 NANOSLEEP.SYNCS 0x989680 ;  /* 0x009896800000a95d */ /* 0x004fea0003900000 */
[----:B------:R-:W2:Y:S02]  /*fa80*/  @!P2 SYNCS.PHASECHK.TRANS64 P2, [R6+URZ+0x16850], R5 ;  /* 0x016850050600a5a7 */ /* 0x000ea4000804007f */
[----:B--2---:R-:W-:Y:S05]  /*fa90*/  @!P2 BRA `(.L_x_12194) ;  /* 0xfffffffc00eca947 */ /* 0x004fea000383ffff */
[----:B------:R-:W-:Y:S05]  /*faa0*/  BRA `(.L_x_12191) ;  /* 0xffffff7800087947 */ /* 0x000fea000383ffff */
.L_x_12199:
[----:B-1----:R-:W-:-:S04]  /*fab0*/  IMAD.U32 R4, RZ, RZ, UR5 ;  /* 0x00000005ff047e24 */ /* 0x002fc8000f8e00ff */
[----:B------:R1:W2:Y:S03]  /*fac0*/  SYNCS.PHASECHK.TRANS64.TRYWAIT P0, [R4+URZ+0x16850], R3 ;  /* 0x01685003040075a7 */ /* 0x0002a6000800017f */
[----:B--2---:R-:W-:Y:S05]  /*fad0*/  @!P0 NANOSLEEP.SYNCS 0x989680 ;  /* 0x009896800000895d */ /* 0x004fea0003900000 */
[----:B------:R-:W2:Y:S02]  /*fae0*/  @!P0 SYNCS.PHASECHK.TRANS64 P0, [R4+URZ+0x16850], R3 ;  /* 0x01685003040085a7 */ /* 0x000ea4000800007f */
[----:B--2---:R-:W-:Y:S05]  /*faf0*/  @!P0 BRA `(.L_x_12199) ;  /* 0xfffffffc00ec8947 */ /* 0x004fea000383ffff */
[----:B------:R-:W-:Y:S05]  /*fb00*/  BRA `(.L_x_12198) ;  /* 0xffffff9800707947 */ /* 0x000fea000383ffff */
.L_x_12238:
        /* <DEDUP_REMOVED lines=11> */
.L_x_12307:
[----:B------:R-:W-:Y:S05]  /*fbc0*/  BSYNC B0 ;  /* 0x0000000000007941 */ /* 0x000fea0003800000 */
.L_x_12306:
[----:B------:R-:W-:Y:S05]  /*fbd0*/  BRA `(.L_x_12308) ;  /* 0xffffffd000907947 */ /* 0x000fea000383ffff */
.L_x_12239:
[----:B------:R-:W-:Y:S01]  /*fbe0*/  BSSY B0, `(.L_x_12309) ;  /* 0x0000006000007945 */ /* 0x000fe20003800000 */
[----:B------:R-:W-:-:S07]  /*fbf0*/  IMAD.MOV.U32 R15, RZ, RZ, -0x1 ;  /* 0xffffffffff0f7424 */ /* 0x000fce00078e00ff */
[----:B-1----:R-:W-:Y:S05]  /*fc00*/  WARPSYNC.COLLECTIVE R15, `(.L_x_12310) ;  /* 0x000000000f0c7348 */ /* 0x002fea0003c00000 */
[----:B------:R-:W-:Y:S02]  /*fc10*/  ELECT P6, UR62, PT ;  /* 0x00000000003e782f */ /* 0x000fe400038c0000 */
[----:B------:R-:W-:Y:S01]  /*fc20*/  MOV R14, UR62 ;  /* 0x0000003e000e7c02 */ /* 0x000fe20008000f00 */
[----:B-1----:R-:W-:Y:S10]  /*fc30*/  ENDCOLLECTIVE ;  /* 0x000000000000791b */ /* 0x002ff40003800000 */
.L_x_12310:
[----:B------:R-:W-:Y:S05]  /*fc40*/  BSYNC B0 ;  /* 0x0000000000007941 */ /* 0x000fea0003800000 */
.L_x_12309:
[----:B------:R-:W-:Y:S05]  /*fc50*/  BRA `(.L_x_12311) ;  /* 0xffffffd000807947 */ /* 0x000fea000383ffff */
.L_x_12242:
[----:B--2---:R2:W3:Y:S02]  /*fc60*/  SYNCS.PHASECHK.TRANS64.TRYWAIT P0, [R5+URZ+0x16840], R4 ;  /* 0x01684004050075a7 */ /* 0x0044e4000800017f */
[----:B---3--:R-:W-:Y:S05]  /*fc70*/  @!P0 NANOSLEEP.SYNCS 0x989680 ;  /* 0x009896800000895d */ /* 0x008fea0003900000 */
[----:B------:R-:W3:Y:S02]  /*fc80*/  @!P0 SYNCS.PHASECHK.TRANS64 P0, [R5+URZ+0x16840], R4 ;  /* 0x01684004050085a7 */ /* 0x000ee4000800007f */
[----:B---3--:R-:W-:Y:S05]  /*fc90*/  @!P0 BRA `(.L_x_12242) ;  /* 0xfffffffc00f08947 */ /* 0x008fea000383ffff */
[----:B------:R-:W-:Y:S05]  /*fca0*/  BRA `(.L_x_12312) ;  /* 0xffffffd000d47947 */ /* 0x000fea000383ffff */
.L_x_12245:
[----:B--2---:R2:W3:Y:S02]  /*fcb0*/  SYNCS.PHASECHK.TRANS64.TRYWAIT P0, [R25+URZ+0x16820], R4 ;  /* 0x01682004190075a7 */ /* 0x0044e4000800017f */
[----:B---3--:R-:W-:Y:S05]  /*fcc0*/  @!P0 NANOSLEEP.SYNCS 0x989680 ;  /* 0x009896800000895d */ /* 0x008fea0003900000 */
[----:B------:R-:W3:Y:S02]  /*fcd0*/  @!P0 SYNCS.PHASECHK.TRANS64 P0, [R25+URZ+0x16820], R4 ;  /* 0x01682004190085a7 */ /* 0x000ee4000800007f */
[----:B---3--:R-:W-:Y:S05]  /*fce0*/  @!P0 BRA `(.L_x_12245) ;  /* 0xfffffffc00f08947 */ /* 0x008fea000383ffff */
[----:B------:R-:W-:Y:S05]  /*fcf0*/  BRA `(.L_x_12313) ;  /* 0xffffffd400947947 */ /* 0x000fea000383ffff */
.L_x_12253:
[----:B0-----:R0:W2:Y:S02]  /*fd00*/  SYNCS.PHASECHK.TRANS64.TRYWAIT P0, [R3+URZ+0x16840], R2 ;  /* 0x01684002030075a7 */ /* 0x0010a4000800017f */
[----:B--2---:R-:W-:Y:S05]  /*fd10*/  @!P0 NANOSLEEP.SYNCS 0x989680 ;  /* 0x009896800000895d */ /* 0x004fea0003900000 */
[----:B------:R-:W2:Y:S02]  /*fd20*/  @!P0 SYNCS.PHASECHK.TRANS64 P0, [R3+URZ+0x16840], R2 ;  /* 0x01684002030085a7 */ /* 0x000ea4000800007f */
[----:B--2---:R-:W-:Y:S05]  /*fd30*/  @!P0 BRA `(.L_x_12253) ;  /* 0xfffffffc00f08947 */ /* 0x004fea000383ffff */
[----:B------:R-:W-:Y:S05]  /*fd40*/  BRA `(.L_x_12314) ;  /* 0xffffffd800307947 */ /* 0x000fea000383ffff */
.L_x_12255:
[----:B0-----:R0:W2:Y:S02]  /*fd50*/  SYNCS.PHASECHK.TRANS64.TRYWAIT P0, [R2+URZ+0x60], R5 ;  /* 0x00006005020075a7 */ /* 0x0010a4000800017f */
[----:B--2---:R-:W-:Y:S05]  /*fd60*/  @!P0 NANOSLEEP.SYNCS 0x989680 ;  /* 0x009896800000895d */ /* 0x004fea0003900000 */
[----:B------:R-:W2:Y:S02]  /*fd70*/  @!P0 SYNCS.PHASECHK.TRANS64 P0, [R2+URZ+0x60], R5 ;  /* 0x00006005020085a7 */ /* 0x000ea4000800007f */
[----:B--2---:R-:W-:Y:S05]  /*fd80*/  @!P0 BRA `(.L_x_12255) ;  /* 0xfffffffc00f08947 */ /* 0x004fea000383ffff */
[----:B------:R-:W-:Y:S05]  /*fd90*/  BRA `(.L_x_12315) ;  /* 0xffffffd800947947 */ /* 0x000fea000383ffff */
.L_x_12260:
[----:B--2---:R2:W3:Y:S02]  /*fda0*/  SYNCS.PHASECHK.TRANS64.TRYWAIT P0, [R3+URZ+0x16840], R2 ;  /* 0x01684002030075a7 */ /* 0x0044e4000800017f */
[----:B---3--:R-:W-:Y:S05]  /*fdb0*/  @!P0 NANOSLEEP.SYNCS 0x989680 ;  /* 0x009896800000895d */ /* 0x008fea0003900000 */
[----:B------:R-:W3:Y:S02]  /*fdc0*/  @!P0 SYNCS.PHASECHK.TRANS64 P0, [R3+URZ+0x16840], R2 ;  /* 0x01684002030085a7 */ /* 0x000ee4000800007f */
[----:B---3--:R-:W-:Y:S05]  /*fdd0*/  @!P0 BRA `(.L_x_12260) ;  /* 0xfffffffc00f08947 */ /* 0x008fea000383ffff */
[----:B------:R-:W-:Y:S05]  /*fde0*/  BRA `(.L_x_12316) ;  /* 0xffffffdc00987947 */ /* 0x000fea000383ffff */
.L_x_12262:
[----:B0-----:R0:W2:Y:S02]  /*fdf0*/  SYNCS.PHASECHK.TRANS64.TRYWAIT P1, [R3+URZ+0x60], R24 ;  /* 0x00006018030075a7 */ /* 0x0010a4000802017f */
[----:B--2---:R-:W-:Y:S05]  /*fe00*/  @!P1 NANOSLEEP.SYNCS 0x989680 ;  /* 0x009896800000995d */ /* 0x004fea0003900000 */
[----:B------:R-:W2:Y:S02]  /*fe10*/  @!P1 SYNCS.PHASECHK.TRANS64 P1, [R3+URZ+0x60], R24 ;  /* 0x00006018030095a7 */ /* 0x000ea4000802007f */
[----:B--2---:R-:W-:Y:S05]  /*fe20*/  @!P1 BRA `(.L_x_12262) ;  /* 0xfffffffc00f09947 */ /* 0x004fea000383ffff */
[----:B------:R-:W-:Y:S05]  /*fe30*/  BRA `(.L_x_12317) ;  /* 0xffffffdc00fc7947 */ /* 0x000fea000383ffff */
.L_x_12267:
[----:B--2---:R2:W3:Y:S02]  /*fe40*/  SYNCS.PHASECHK.TRANS64.TRYWAIT P0, [R2+URZ+0x16840], R3 ;  /* 0x01684003020075a7 */ /* 0x0044e4000800017f */
[----:B---3--:R-:W-:Y:S05]  /*fe50*/  @!P0 NANOSLEEP.SYNCS 0x989680 ;  /* 0x009896800000895d */ /* 0x008fea0003900000 */
[----:B------:R-:W3:Y:S02]  /*fe60*/  @!P0 SYNCS.PHASECHK.TRANS64 P0, [R2+URZ+0x16840], R3 ;  /* 0x01684003020085a7 */ /* 0x000ee4000800007f */
[----:B---3--:R-:W-:Y:S05]  /*fe70*/  @!P0 BRA `(.L_x_12267) ;  /* 0xfffffffc00f08947 */ /* 0x008fea000383ffff */
[----:B------:R-:W-:Y:S05]  /*fe80*/  BRA `(.L_x_12318) ;  /* 0xffffffe000d87947 */ /* 0x000fea000383ffff */
.L_x_12269:
[----:B0-----:R0:W2:Y:S02]  /*fe90*/  SYNCS.PHASECHK.TRANS64.TRYWAIT P1, [R2+URZ+0x60], R3 ;  /* 0x00006003020075a7 */ /* 0x0010a4000802017f */
[----:B--2---:R-:W-:Y:S05]  /*fea0*/  @!P1 NANOSLEEP.SYNCS 0x989680 ;  /* 0x009896800000995d */ /* 0x004fea0003900000 */
[----:B------:R-:W2:Y:S02]  /*feb0*/  @!P1 SYNCS.PHASECHK.TRANS64 P1, [R2+URZ+0x60], R3 ;  /* 0x00006003020095a7 */ /* 0x000ea4000802007f */
[----:B--2---:R-:W-:Y:S05]  /*fec0*/  @!P1 BRA `(.L_x_12269) ;  /* 0xfffffffc00f09947 */ /* 0x004fea000383ffff */
[----:B------:R-:W-:Y:S05]  /*fed0*/  BRA `(.L_x_12319) ;  /* 0xffffffe400407947 */ /* 0x000fea000383ffff */
.L_x_12276:
[----:B---3--:R3:W4:Y:S02]  /*fee0*/  SYNCS.PHASECHK.TRANS64.TRYWAIT P0, [R3+URZ+0x16860], R2 ;  /* 0x01686002030075a7 */ /* 0x008724000800017f */
[----:B----4-:R-:W-:Y:S05]  /*fef0*/  @!P0 NANOSLEEP.SYNCS 0x989680 ;  /* 0x009896800000895d */ /* 0x010fea0003900000 */
[----:B------:R-:W4:Y:S02]  /*ff00*/  @!P0 SYNCS.PHASECHK.TRANS64 P0, [R3+URZ+0x16860], R2 ;  /* 0x01686002030085a7 */ /* 0x000f24000800007f */
[----:B----4-:R-:W-:Y:S05]  /*ff10*/  @!P0 BRA `(.L_x_12276) ;  /* 0xfffffffc00f08947 */ /* 0x010fea000383ffff */
[----:B------:R-:W-:Y:S05]  /*ff20*/  BRA `(.L_x_12320) ;  /* 0xffffffe800007947 */ /* 0x000fea000383ffff */
.L_x_12278:
        /* <DEDUP_REMOVED lines=8> */
.L_x_12322:
[----:B------:R-:W-:Y:S05]  /*ffb0*/  BSYNC B0 ;  /* 0x0000000000007941 */ /* 0x000fea0003800000 */
.L_x_12321:
        /* <DEDUP_REMOVED lines=8> */
.L_x_12323:
[----:B------:R-:W-:Y:S01]  /*10040*/  IMAD.MOV.U32 R4, RZ, RZ, R14 ;  /* 0x000000ffff047224 */ /* 0x000fe200078e000e */
[----:B------:R-:W-:Y:S06]  /*10050*/  BRA `(.L_x_12324) ;  /* 0xffffffe800487947 */ /* 0x000fec000383ffff */
.L_x_12281:
        /* <DEDUP_REMOVED lines=8> */
.L_x_12326:
[----:B------:R-:W-:Y:S05]  /*100e0*/  BSYNC B0 ;  /* 0x0000000000007941 */ /* 0x000fea0003800000 */
.L_x_12325:
        /* <DEDUP_REMOVED lines=10> */
.L_x_12327:
        /* <DEDUP_REMOVED lines=8> */
.L_x_12328:
        /* <DEDUP_REMOVED lines=8> */
.L_x_12329:
        /* <DEDUP_REMOVED lines=8> */
.L_x_12330:
        /* <DEDUP_REMOVED lines=8> */
.L_x_12331:
[----:B------:R-:W-:Y:S05]  /*10390*/  BRA `(.L_x_12332) ;  /* 0xffffffe800047947 */ /* 0x000fea000383ffff */
.L_x_12286:
        /* <DEDUP_REMOVED lines=8> */
.L_x_12334:
[----:B------:R-:W-:Y:S05]  /*10420*/  BSYNC B0 ;  /* 0x0000000000007941 */ /* 0x000fea0003800000 */
.L_x_12333:
        /* <DEDUP_REMOVED lines=10> */
.L_x_12335:
        /* <DEDUP_REMOVED lines=8> */
.L_x_12336:
        /* <DEDUP_REMOVED lines=8> */
.L_x_12337:
        /* <DEDUP_REMOVED lines=8> */
.L_x_12338:
        /* <DEDUP_REMOVED lines=8> */
.L_x_12339:
[----:B------:R-:W-:Y:S05]  /*106d0*/  BRA `(.L_x_12340) ;  /* 0xffffffe400e07947 */ /* 0x000fea000383ffff */
.L_x_12288:
[----:B------:R-:W-:Y:S01]  /*106e0*/  BSSY B0, `(.L_x_12341) ;  /* 0x0000006000007945 */ /* 0x000fe20003800000 */
[----:B------:R-:W-:Y:S02]  /*106f0*/  PLOP3.LUT P6, PT, P6, PT, PT, 0x8, 0x0 ;  /* 0x000000000000781c */ /* 0x000fe400037ce170 */
[----:B------:R-:W-:-:S11]  /*10700*/  MOV R15, 0xffffffff ;  /* 0xffffffff000f7802 */ /* 0x000fd60000000f00 */
[----:B012---:R-:W-:Y:S05]  /*10710*/  WARPSYNC.COLLECTIVE R15, `(.L_x_12342) ;  /* 0x000000000f087348 */ /* 0x007fea0003c00000 */
[----:B------:R-:W-:Y:S01]  /*10720*/  VOTE.ANY R14, PT, P6 ;  /* 0x00000000000e7806 */ /* 0x000fe200030e0100 */
[----:B012---:R-:W-:Y:S06]  /*10730*/  ENDCOLLECTIVE ;  /* 0x000000000000791b */ /* 0x007fec0003800000 */
.L_x_12342:
[----:B------:R-:W-:Y:S05]  /*10740*/  BSYNC B0 ;  /* 0x0000000000007941 */ /* 0x000fea0003800000 */
.L_x_12341:
        /* <DEDUP_REMOVED lines=9> */
.L_x_12343:
[----:B------:R-:W-:Y:S01]  /*107e0*/  IMAD.MOV.U32 R17, RZ, RZ, R14 ;  /* 0x000000ffff117224 */ /* 0x000fe200078e000e */
[----:B------:R-:W-:Y:S06]  /*107f0*/  BRA `(.L_x_12344) ;  /* 0xffffffe400d07947 */ /* 0x000fec000383ffff */
.L_x_12290:
[----:B------:R-:W-:Y:S01]  /*10800*/  BSSY B0, `(.L_x_12345) ;  /* 0x0000007000007945 */ /* 0x000fe20003800000 */
[----:B------:R-:W-:Y:S01]  /*10810*/  IMAD.MOV.U32 R13, RZ, RZ, R8 ;  /* 0x000000ffff0d7224 */ /* 0x000fe200078e0008 */
[----:B------:R-:W-:Y:S01]  /*10820*/  MOV R11, 0x1f ;  /* 0x0000001f000b7802 */ /* 0x000fe20000000f00 */
[----:B------:R-:W-:-:S07]  /*10830*/  IMAD.MOV.U32 R15, RZ, RZ, -0x1 ;  /* 0xffffffffff0f7424 */ /* 0x000fce00078e00ff */
[----:B01234-:R-:W-:Y:S05]  /*10840*/  WARPSYNC.COLLECTIVE R15, `(.L_x_12346) ;  /* 0x000000000f087348 */ /* 0x01ffea0003c00000 */
[----:B------:R0:W0:Y:S02]  /*10850*/  SHFL.IDX P6, R14, R13, R12, R11 ;  /* 0x0000000c0d0e7389 */ /* 0x00002400000c000b */
[----:B01234-:R-:W-:Y:S01]  /*10860*/  ENDCOLLECTIVE ;  /* 0x000000000000791b */ /* 0x01ffe20003800000 */
.L_x_12346:
[----:B------:R-:W-:Y:S05]  /*10870*/  BSYNC B0 ;  /* 0x0000000000007941 */ /* 0x000fea0003800000 */
.L_x_12345:
[----:B------:R-:W-:Y:S05]  /*10880*/  BRA `(.L_x_12289) ;  /* 0xffffffe400c87947 */ /* 0x000fea000383ffff */
.L_x_12294:
[----:B0-----:R0:W2:Y:S02]  /*10890*/  SYNCS.PHASECHK.TRANS64.TRYWAIT P0, [R9+URZ+0x16820], R0 ;  /* 0x01682000090075a7 */ /* 0x0010a4000800017f */
[----:B--2---:R-:W-:Y:S05]  /*108a0*/  @!P0 NANOSLEEP.SYNCS 0x989680 ;  /* 0x009896800000895d */ /* 0x004fea0003900000 */
[----:B------:R-:W2:Y:S02]  /*108b0*/  @!P0 SYNCS.PHASECHK.TRANS64 P0, [R9+URZ+0x16820], R0 ;  /* 0x01682000090085a7 */ /* 0x000ea4000800007f */
[----:B--2---:R-:W-:Y:S05]  /*108c0*/  @!P0 BRA `(.L_x_12294) ;  /* 0xfffffffc00f08947 */ /* 0x004fea000383ffff */
[----:B------:R-:W-:Y:S05]  /*108d0*/  BRA `(.L_x_12347) ;  /* 0xffffffec00307947 */ /* 0x000fea000383ffff */
.L_x_12295:
        /* <DEDUP_REMOVED lines=11> */
.L_x_12349:
[----:B------:R-:W-:Y:S05]  /*10990*/  BSYNC B0 ;  /* 0x0000000000007941 */ /* 0x000fea0003800000 */
.L_x_12348:
[----:B------:R-:W-:Y:S05]  /*109a0*/  BRA `(.L_x_12350) ;  /* 0xffffffec00187947 */ /* 0x000fea000383ffff */
.L_x_12298:
[----:B------:R-:W-:Y:S01]  /*109b0*/  BSSY B1, `(.L_x_12351) ;  /* 0x0000006000017945 */ /* 0x000fe20003800000 */
[----:B------:R-:W-:-:S07]  /*109c0*/  IMAD.MOV.U32 R15, RZ, RZ, -0x1 ;  /* 0xffffffffff0f7424 */ /* 0x000fce00078e00ff */
[----:B01----:R-:W-:Y:S05]  /*109d0*/  WARPSYNC.COLLECTIVE R15, `(.L_x_12352) ;  /* 0x000000000f0c7348 */ /* 0x003fea0003c00000 */
[----:B------:R-:W-:Y:S02]  /*109e0*/  ELECT P6, UR62, PT ;  /* 0x00000000003e782f */ /* 0x000fe400038c0000 */
[----:B------:R-:W-:Y:S01]  /*109f0*/  MOV R14, UR62 ;  /* 0x0000003e000e7c02 */ /* 0x000fe20008000f00 */
[----:B01----:R-:W-:Y:S10]  /*10a00*/  ENDCOLLECTIVE ;  /* 0x000000000000791b */ /* 0x003ff40003800000 */
.L_x_12352:
[----:B------:R-:W-:Y:S05]  /*10a10*/  BSYNC B1 ;  /* 0x0000000000017941 */ /* 0x000fea0003800000 */
.L_x_12351:
[----:B------:R-:W-:Y:S05]  /*10a20*/  BRA `(.L_x_12353) ;  /* 0xffffffec00107947 */ /* 0x000fea000383ffff */
.L_x_12300:
[----:B0-----:R0:W2:Y:S02]  /*10a30*/  SYNCS.PHASECHK.TRANS64.TRYWAIT P0, [R7+URZ], R2 ;  /* 0x00000002070075a7 */ /* 0x0010a4000800017f */
[----:B--2---:R-:W-:Y:S05]  /*10a40*/  @!P0 NANOSLEEP.SYNCS 0x989680 ;  /* 0x009896800000895d */ /* 0x004fea0003900000 */
[----:B------:R-:W2:Y:S02]  /*10a50*/  @!P0 SYNCS.PHASECHK.TRANS64 P0, [R7+URZ], R2 ;  /* 0x00000002070085a7 */ /* 0x000ea4000800007f */
[----:B--2---:R-:W-:Y:S05]  /*10a60*/  @!P0 BRA `(.L_x_12300) ;  /* 0xfffffffc00f08947 */ /* 0x004fea000383ffff */
[----:B------:R-:W-:Y:S05]  /*10a70*/  BRA `(.L_x_12354) ;  /* 0xffffffec00447947 */ /* 0x000fea000383ffff */
.L_x_12301:
[----:B--2---:R2:W3:Y:S02]  /*10a80*/  SYNCS.PHASECHK.TRANS64.TRYWAIT P0, [R3+URZ], R0 ;  /* 0x00000000030075a7 */ /* 0x0044e4000800017f */
[----:B---3--:R-:W-:Y:S05]  /*10a90*/  @!P0 NANOSLEEP.SYNCS 0x989680 ;  /* 0x009896800000895d */ /* 0x008fea0003900000 */
[----:B------:R-:W3:Y:S02]  /*10aa0*/  @!P0 SYNCS.PHASECHK.TRANS64 P0, [R3+URZ], R0 ;  /* 0x00000000030085a7 */ /* 0x000ee4000800007f */
[----:B---3--:R-:W-:Y:S05]  /*10ab0*/  @!P0 BRA `(.L_x_12301) ;  /* 0xfffffffc00f08947 */ /* 0x008fea000383ffff */
[----:B------:R-:W-:Y:S05]  /*10ac0*/  BRA `(.L_x_12355) ;  /* 0xffffffec00387947 */ /* 0x000fea000383ffff */
.L_x_12303:
[----:B--2---:R2:W3:Y:S02]  /*10ad0*/  SYNCS.PHASECHK.TRANS64.TRYWAIT P0, [R5+URZ], R2 ;  /* 0x00000002050075a7 */ /* 0x0044e4000800017f */
[----:B---3--:R-:W-:Y:S05]  /*10ae0*/  @!P0 NANOSLEEP.SYNCS 0x989680 ;  /* 0x009896800000895d */ /* 0x008fea0003900000 */
[----:B------:R-:W3:Y:S02]  /*10af0*/  @!P0 SYNCS.PHASECHK.TRANS64 P0, [R5+URZ], R2 ;  /* 0x00000002050085a7 */ /* 0x000ee4000800007f */
[----:B---3--:R-:W-:Y:S05]  /*10b00*/  @!P0 BRA `(.L_x_12303) ;  /* 0xfffffffc00f08947 */ /* 0x008fea000383ffff */
[----:B------:R-:W-:Y:S05]  /*10b10*/  BRA `(.L_x_12356) ;  /* 0xffffffec003c7947 */ /* 0x000fea000383ffff */
.L_x_12357:
        /* <DEDUP_REMOVED lines=14> */
.L_x_12792:


//--------------------- .text._ZN7cutlass13device_kernelIN5flash11enable_sm90INS1_16FlashAttnFwdSm90INS1_25CollectiveMainloopFwdSm90ILi2EN4cute5tupleIJNS5_1CILi1EEES8_S8_EEENS6_IJNS7_ILi192EEENS7_ILi128EEENS7_ILi64EEEEEELi64ENS_6half_tEfNS_4arch4Sm90ELb1ELb0ELb1ELb1ELb0ELb1ELb0ELb1ELb1ELb0ELb0ELb0EEENS1_21CollectiveEpilogueFwdINS6_IJSA_SC_SB_EEES9_SE_SG_Li384ELb1ELb0ELb0ELb0EEENS1_36VarlenDynamicPersistentTileSchedulerILi192ELi128ELi384ELi32ELb0ELb0ELb1ELb1ELb1ELb1EEEEEEEEEvNT_6ParamsE --------------------------
	.section	.text._ZN7cutlass13device_kernelIN5flash11enable_sm90INS1_16FlashAttnFwdSm90INS1_25CollectiveMainloopFwdSm90ILi2EN4cute5tupleIJNS5_1CILi1EEES8_S8_EEENS6_IJNS7_ILi192EEENS7_ILi128EEENS7_ILi64EEEEEELi64ENS_6half_tEfNS_4arch4Sm90ELb1ELb0ELb1ELb1ELb0ELb1ELb0ELb1ELb1ELb0ELb0ELb0EEENS1_21CollectiveEpilogueFwdINS6_IJSA_SC_SB_EEES9_SE_SG_Li384ELb1ELb0ELb0ELb0EEENS1_36VarlenDynamicPersistentTileSchedulerILi192ELi128ELi384ELi32ELb0ELb0ELb1ELb1ELb1ELb1EEEEEEEEEvNT_6ParamsE,"ax",@progbits
	.align	128
.text._ZN7cutlass13device_kernelIN5flash11enable_sm90INS1_16FlashAttnFwdSm90INS1_25CollectiveMainloopFwdSm90ILi2EN4cute5tupleIJNS5_1CILi1EEES8_S8_EEENS6_IJNS7_ILi192EEENS7_ILi128EEENS7_ILi64EEEEEELi64ENS_6half_tEfNS_4arch4Sm90ELb1ELb0ELb1ELb1ELb0ELb1ELb0ELb1ELb1ELb0ELb0ELb0EEENS1_21CollectiveEpilogueFwdINS6_IJSA_SC_SB_EEES9_SE_SG_Li384ELb1ELb0ELb0ELb0EEENS1_36VarlenDynamicPersistentTileSchedulerILi192ELi128ELi384ELi32ELb0ELb0ELb1ELb1ELb1ELb1EEEEEEEEEvNT_6ParamsE:
        .type           _ZN7cutlass13device_kernelIN5flash11enable_sm90INS1_16FlashAttnFwdSm90INS1_25CollectiveMainloopFwdSm90ILi2EN4cute5tupleIJNS5_1CILi1EEES8_S8_EEENS6_IJNS7_ILi192EEENS7_ILi128EEENS7_ILi64EEEEEELi64ENS_6half_tEfNS_4arch4Sm90ELb1ELb0ELb1ELb1ELb0ELb1ELb0ELb1ELb1ELb0ELb0ELb0EEENS1_21CollectiveEpilogueFwdINS6_IJSA_SC_SB_EEES9_SE_SG_Li384ELb1ELb0ELb0ELb0EEENS1_36VarlenDynamicPersistentTileSchedulerILi192ELi128ELi384ELi32ELb0ELb0ELb1ELb1ELb1ELb1EEEEEEEEEvNT_6ParamsE,@function
        .size           _ZN7cutlass13device_kernelIN5flash11enable_sm90INS1_16FlashAttnFwdSm90INS1_25CollectiveMainloopFwdSm90ILi2EN4cute5tupleIJNS5_1CILi1EEES8_S8_EEENS6_IJNS7_ILi192EEENS7_ILi128EEENS7_ILi64EEEEEELi64ENS_6half_tEfNS_4arch4Sm90ELb1ELb0ELb1ELb1ELb0ELb1ELb0ELb1ELb1ELb0ELb0ELb0EEENS1_21CollectiveEpilogueFwdINS6_IJSA_SC_SB_EEES9_SE_SG_Li384ELb1ELb0ELb0ELb0EEENS1_36VarlenDynamicPersistentTileSchedulerILi192ELi128ELi384ELi32ELb0ELb0ELb1ELb1ELb1ELb1EEEEEEEEEvNT_6ParamsE,(.L_x_12793 - _ZN7cutlass13device_kernelIN5flash11enable_sm90INS1_16FlashAttnFwdSm90INS1_25CollectiveMainloopFwdSm90ILi2EN4cute5tupleIJNS5_1CILi1EEES8_S8_EEENS6_IJNS7_ILi192EEENS7_ILi128EEENS7_ILi64EEEEEELi64ENS_6half_tEfNS_4arch4Sm90ELb1ELb0ELb1ELb1ELb0ELb1ELb0ELb1ELb1ELb0ELb0ELb0EEENS1_21CollectiveEpilogueFwdINS6_IJSA_SC_SB_EEES9_SE_SG_Li384ELb1ELb0ELb0ELb0EEENS1_36VarlenDynamicPersistentTileSchedulerILi192ELi128ELi384ELi32ELb0ELb0ELb1ELb1ELb1ELb1EEEEEEEEEvNT_6ParamsE)
        .other          _ZN7cutlass13device_kernelIN5flash11enable_sm90INS1_16FlashAttnFwdSm90INS1_25CollectiveMainloopFwdSm90ILi2EN4cute5tupleIJNS5_1CILi1EEES8_S8_EEENS6_IJNS7_ILi192EEENS7_ILi128EEENS7_ILi64EEEEEELi64ENS_6half_tEfNS_4arch4Sm90ELb1ELb0ELb1ELb1ELb0ELb1ELb0ELb1ELb1ELb0ELb0ELb0EEENS1_21CollectiveEpilogueFwdINS6_IJSA_SC_SB_EEES9_SE_SG_Li384ELb1ELb0ELb0ELb0EEENS1_36VarlenDynamicPersistentTileSchedulerILi192ELi128ELi384ELi32ELb0ELb0ELb1ELb1ELb1ELb1EEEEEEEEEvNT_6ParamsE,@"STO_CUDA_ENTRY STV_DEFAULT"
_ZN7cutlass13device_kernelIN5flash11enable_sm90INS1_16FlashAttnFwdSm90INS1_25CollectiveMainloopFwdSm90ILi2EN4cute5tupleIJNS5_1CILi1EEES8_S8_EEENS6_IJNS7_ILi192EEENS7_ILi128EEENS7_ILi64EEEEEELi64ENS_6half_tEfNS_4arch4Sm90ELb1ELb0ELb1ELb1ELb0ELb1ELb0ELb1ELb1ELb0ELb0ELb0EEENS1_21CollectiveEpilogueFwdINS6_IJSA_SC_SB_EEES9_SE_SG_Li384ELb1ELb0ELb0ELb0EEENS1_36VarlenDynamicPersistentTileSchedulerILi192ELi128ELi384ELi32ELb0ELb0ELb1ELb1ELb1ELb1EEEEEEEEEvNT_6ParamsE:
        /* <DEDUP_REMOVED lines=26> */
.L_x_12359:
[----:B------:R-:W-:Y:S05]  /*01a0*/  BSYNC B0 ;  /* 0x0000000000007941 */ /* 0x000fea0003800000 */
.L_x_12358:
        /* <DEDUP_REMOVED lines=40> */
.L_x_12360:
        /* <DEDUP_REMOVED lines=22> */
.L_x_12361:
        /* <DEDUP_REMOVED lines=18> */
.L_x_12362:
        /* <DEDUP_REMOVED lines=22> */
.L_x_12363:
        /* <DEDUP_REMOVED lines=22> */
.L_x_12364:
        /* <DEDUP_REMOVED lines=9> */
.L_x_12367:
        /* <DEDUP_REMOVED lines=23> */
[----:B------:R-:W2:Y:S01]  /*0b70*/  LDL R14, [R1+0x14] ;  /* 0x00001400010e7983 */ /* 0x000ea20000100800 */
[----:B------:R-:W0:Y:S02]  /*0b80*/  S2R R0, SR_TID.X ;  /* 0x0000000000007919 */ /* 0x000e240000002100 */
[----:B0-----:R-:W-:-:S05]  /*0b90*/  VIADD R13, R0, 0xffffff80 ;  /* 0xffffff80000d7836 */ /* 0x001fca0000000000 */
[----:B------:R-:W-:-:S04]  /*0ba0*/  SHF.R.S32.HI R0, RZ, 0x1f, R13 ;  /* 0x0000001fff007819 */ /* 0x000fc8000001140d */
[----:B------:R-:W-:-:S04]  /*0bb0*/  LEA.HI R3, R0, R13, RZ, 0x7 ;  /* 0x0000000d00037211 */ /* 0x000fc800078f38ff */
[----:B------:R-:W-:-:S04]  /*0bc0*/  LOP3.LUT R4, R3, 0xffffff80, RZ, 0xc0, !PT ;  /* 0xffffff8003047812 */ /* 0x000fc800078ec0ff */
[----:B------:R-:W-:-:S04]  /*0bd0*/  IADD3 R12, R13, -R4, RZ ;  /* 0x800000040d0c7210 */ /* 0x000fc80007ffe0ff */
[----:B------:R-:W-:-:S04]  /*0be0*/  SHF.R.S32.HI R8, RZ, 0x1f, R12 ;  /* 0x0000001fff087819 */ /* 0x000fc8000001140c */
[----:B------:R-:W-:-:S04]  /*0bf0*/  LEA.HI R9, R8, R12, RZ, 0x2 ;  /* 0x0000000c08097211 */ /* 0x000fc800078f10ff */
[--C-:B------:R-:W-:Y:S02]  /*0c00*/  SHF.R.S32.HI R10, RZ, 0x2, R9.reuse ;  /* 0x00000002ff0a7819 */ /* 0x100fe40000011409 */
[----:B------:R-:W-:Y:S02]  /*0c10*/  SHF.R.S32.HI R11, RZ, 0x1f, R9 ;  /* 0x0000001fff0b7819 */ /* 0x000fe40000011409 */
[----:B------:R-:W-:Y:S02]  /*0c20*/  SHF.R.S32.HI R3, RZ, 0x7, R3 ;  /* 0x00000007ff037819 */ /* 0x000fe40000011403 */
[----:B------:R-:W-:Y:S02]  /*0c30*/  LEA.HI R11, R11, R10, RZ, 0x3 ;  /* 0x0000000a0b0b7211 */ /* 0x000fe400078f18ff */
[----:B------:R-:W-:Y:S01]  /*0c40*/  LEA.HI R8, R8, R12, RZ, 0x5 ;  /* 0x0000000c08087211 */ /* 0x000fe200078f28ff */
[----:B------:R-:W-:Y:S01]  /*0c50*/  IMAD.HI R6, R3, 0x55555556, RZ ;  /* 0x5555555603067827 */ /* 0x000fe200078e02ff */
[----:B------:R-:W-:-:S02]  /*0c60*/  LOP3.LUT R11, R11, 0xfffffff8, RZ, 0xc0, !PT ;  /* 0xfffffff80b0b7812 */ /* 0x000fc400078ec0ff */
[----:B------:R-:W-:Y:S02]  /*0c70*/  SHF.R.S32.HI R8, RZ, 0x5, R8 ;  /* 0x00000005ff087819 */ /* 0x000fe40000011408 */
[----:B------:R-:W-:Y:S01]  /*0c80*/  LEA.HI R6, R6, R6, RZ, 0x1 ;  /* 0x0000000606067211 */ /* 0x000fe200078f08ff */
[----:B------:R-:W-:Y:S01]  /*0c90*/  IMAD.IADD R11, R10, 0x1, -R11 ;  /* 0x000000010a0b7824 */ /* 0x000fe200078e0a0b */
[----:B------:R-:W-:-:S03]  /*0ca0*/  LEA.HI R4, R0, R13, RZ, 0x4 ;  /* 0x0000000d00047211 */ /* 0x000fc600078f20ff */
[----:B------:R-:W-:Y:S01]  /*0cb0*/  IMAD R6, R6, -0x3, R3 ;  /* 0xfffffffd06067824 */ /* 0x000fe200078e0203 */
[----:B------:R-:W-:Y:S02]  /*0cc0*/  LEA R11, R8, R11, 0x4 ;  /* 0x0000000b080b7211 */ /* 0x000fe400078e20ff */
[----:B------:R-:W-:Y:S02]  /*0cd0*/  LEA.HI R5, R0, R13, RZ, 0x5 ;  /* 0x0000000d00057211 */ /* 0x000fe400078f28ff */
[----:B------:R-:W-:Y:S01]  /*0ce0*/  SHF.R.S32.HI R7, RZ, 0x4, R4 ;  /* 0x00000004ff077819 */ /* 0x000fe20000011404 */
[----:B------:R-:W-:Y:S01]  /*0cf0*/  IMAD R3, R6, 0x40, R11 ;  /* 0x0000004006037824 */ /* 0x000fe200078e020b */
[----:B------:R-:W-:Y:S02]  /*0d00*/  SHF.R.S32.HI R15, RZ, 0x5, R5 ;  /* 0x00000005ff0f7819 */ /* 0x000fe40000011405 */
[C---:B------:R-:W-:Y:S02]  /*0d10*/  LOP3.LUT R5, R4.reuse, 0x3fffff0, RZ, 0xc0, !PT ;  /* 0x03fffff004057812 */ /* 0x040fe400078ec0ff */
[----:B------:R-:W-:Y:S01]  /*0d20*/  LEA.HI R4, R4, R7, RZ, 0x1 ;  /* 0x0000000704047211 */ /* 0x000fe200078f08ff */
[----:B------:R0:W-:Y:S02]  /*0d30*/  STL [R1+0x24], R3 ;  /* 0x0000240301007387 */ /* 0x0001e40000100800 */
[----:B------:R-:W-:Y:S01]  /*0d40*/  IMAD.IADD R5, R13, 0x1, -R5 ;  /* 0x000000010d057824 */ /* 0x000fe200078e0a05 */
[----:B------:R-:W-:-:S02]  /*0d50*/  LOP3.LUT R4, R4, 0x1ffffffe, RZ, 0xc0, !PT ;  /* 0x1ffffffe04047812 */ /* 0x000fc400078ec0ff */
[----:B0-----:R-:W-:-:S03]  /*0d60*/  LEA.HI R3, R0, R13, RZ, 0x2 ;  /* 0x0000000d00037211 */ /* 0x001fc600078f10ff */
[----:B------:R-:W-:Y:S01]  /*0d70*/  IMAD.IADD R4, R7, 0x1, -R4 ;  /* 0x0000000107047824 */ /* 0x000fe200078e0a04 */
[----:B------:R-:W-:Y:S01]  /*0d80*/  SHF.R.S32.HI R19, RZ, 0x2, R3 ;  /* 0x00000002ff137819 */ /* 0x000fe20000011403 */
[----:B------:R-:W-:-:S03]  /*0d90*/  IMAD R5, R15, 0x10, R5 ;  /* 0x000000100f057824 */ /* 0x000fc600078e0205 */
[----:B------:R-:W-:Y:S01]  /*0da0*/  IADD3 R8, R19, 0x60, RZ ;  /* 0x0000006013087810 */ /* 0x000fe20007ffe0ff */
[----:B------:R-:W-:Y:S01]  /*0db0*/  IMAD R7, R5, 0x8, R4 ;  /* 0x0000000805077824 */ /* 0x000fe200078e0204 */
[----:B------:R-:W-:Y:S02]  /*0dc0*/  LEA.HI R0, R0, R13, RZ, 0x3 ;  /* 0x0000000d00007211 */ /* 0x000fe400078f18ff */
[----:B------:R-:W-:Y:S02]  /*0dd0*/  SHF.R.S32.HI R5, RZ, 0x1f, R8 ;  /* 0x0000001fff057819 */ /* 0x000fe40000011408 */
[----:B------:R-:W-:Y:S02]  /*0de0*/  LOP3.LUT R4, R3, 0xfffffffc, RZ, 0xc0, !PT ;  /* 0xfffffffc03047812 */ /* 0x000fe400078ec0ff */
[----:B------:R-:W-:Y:S02]  /*0df0*/  LOP3.LUT R0, R0, 0x1ffffff8, RZ, 0xc0, !PT ;  /* 0x1ffffff800007812 */ /* 0x000fe400078ec0ff */
[----:B------:R-:W-:Y:S01]  /*0e00*/  LEA.HI R5, R5, R8, RZ, 0x3 ;  /* 0x0000000805057211 */ /* 0x000fe200078f18ff */
[----:B------:R-:W-:Y:S01]  /*0e10*/  IMAD.IADD R4, R13, 0x1, -R4 ;  /* 0x000000010d047824 */ /* 0x000fe200078e0a04 */
[----:B------:R-:W-:Y:S01]  /*0e20*/  SHF.R.S32.HI R6, RZ, 0x1f, R3 ;  /* 0x0000001fff067819 */ /* 0x000fe20000011403 */
[----:B------:R-:W-:Y:S01]  /*0e30*/  IMAD.SHL.U32 R3, R8, 0x40, RZ ;  /* 0x0000004008037824 */ /* 0x000fe200078e00ff */
[----:B------:R-:W-:Y:S01]  /*0e40*/  SHF.L.U32 R5, R5, 0x6, RZ ;  /* 0x0000000605057819 */ /* 0x000fe200000006ff */
[----:B------:R-:W-:Y:S01]  /*0e50*/  IMAD.IADD R0, R13, 0x1, -R0 ;  /* 0x000000010d007824 */ /* 0x000fe200078e0a00 */
[----:B------:R-:W-:Y:S01]  /*0e60*/  LEA.HI R6, R6, R19, RZ, 0x3 ;  /* 0x0000001306067211 */ /* 0x000fe200078f18ff */
[----:B------:R-:W-:Y:S01]  /*0e70*/  IMAD.SHL.U32 R16, R4, 0x8, RZ ;  /* 0x0000000804107824 */ /* 0x000fe200078e00ff */
[----:B------:R-:W-:Y:S01]  /*0e80*/  SHF.R.S32.HI R4, RZ, 0x1f, R19 ;  /* 0x0000001fff047819 */ /* 0x000fe20000011413 */
[----:B------:R-:W-:Y:S01]  /*0e90*/  IMAD.SHL.U32 R0, R0, 0x8, RZ ;  /* 0x0000000800007824 */ /* 0x000fe200078e00ff */
[----:B------:R-:W-:-:S02]  /*0ea0*/  LOP3.LUT R3, R3, 0x1c0, RZ, 0xc0, !PT ;  /* 0x000001c003037812 */ /* 0x000fc400078ec0ff */
[----:B------:R-:W-:Y:S02]  /*0eb0*/  LOP3.LUT R4, R5, 0xfffffe00, RZ, 0xc0, !PT ;  /* 0xfffffe0005047812 */ /* 0x000fe400078ec0ff */
[----:B------:R-:W-:Y:S01]  /*0ec0*/  LOP3.LUT R6, R6, 0xfffffff8, RZ, 0xc0, !PT ;  /* 0xfffffff806067812 */ /* 0x000fe200078ec0ff */
[----:B------:R-:W-:Y:S01]  /*0ed0*/  STL [R1+0x34], RZ ;  /* 0x000034ff01007387 */ /* 0x000fe20000100800 */
[----:B------:R-:W-:Y:S02]  /*0ee0*/  SHF.R.U32.HI R8, RZ, 0x3, R3 ;  /* 0x00000003ff087819 */ /* 0x000fe40000011603 */
[----:B------:R-:W-:Y:S01]  /*0ef0*/  LOP3.LUT R3, R3, 0x38, R16, 0xf8, !PT ;  /* 0x0000003803037812 */ /* 0x000fe200078ef810 */
[----:B------:R-:W-:Y:S01]  /*0f00*/  STL [R1+0x1c], R4 ;  /* 0x00001c0401007387 */ /* 0x000fe20000100800 */
[----:B------:R-:W-:-:S03]  /*0f10*/  LOP3.LUT R9, R9, 0x7ffffffc, RZ, 0xc0, !PT ;  /* 0x7ffffffc09097812 */ /* 0x000fc600078ec0ff */
[----:B------:R0:W-:Y:S01]  /*0f20*/  STL [R1+0x30], R0 ;  /* 0x0000300001007387 */ /* 0x0001e20000100800 */
[----:B------:R-:W-:Y:S01]  /*0f30*/  LOP3.LUT R3, R4, R3, R8, 0xf6, !PT ;  /* 0x0000000304037212 */ /* 0x000fe200078ef608 */
[----:B------:R-:W-:Y:S02]  /*0f40*/  IMAD.IADD R5, R12, 0x1, -R9 ;  /* 0x000000010c057824 */ /* 0x000fe400078e0a09 */
[----:B0-----:R-:W-:Y:S02]  /*0f50*/  IMAD.IADD R0, R19, 0x1, -R6 ;  /* 0x0000000113007824 */ /* 0x001fe400078e0a06 */
[----:B------:R-:W-:-:S03]  /*0f60*/  IMAD.SHL.U32 R4, R7, 0x8, RZ ;  /* 0x0000000807047824 */ /* 0x000fc600078e00ff */
[----:B------:R0:W-:Y:S04]  /*0f70*/  STL [R1+0x18], R0 ;  /* 0x0000180001007387 */ /* 0x0001e80000100800 */
[----:B------:R1:W-:Y:S01]  /*0f80*/  STL [R1+0x20], R5 ;  /* 0x0000200501007387 */ /* 0x0003e20000100800 */
[----:B0-----:R-:W-:-:S05]  /*0f90*/  LEA R0, R3, R2, 0x1 ;  /* 0x0000000203007211 */ /* 0x001fca00078e08ff */
[----:B------:R1:W-:Y:S04]  /*0fa0*/  STL [R1+0x3c], R0 ;  /* 0x00003c0001007387 */ /* 0x0003e80000100800 */
[----:B------:R1:W-:Y:S01]  /*0fb0*/  STL [R1+0x40], R4 ;  /* 0x0000400401007387 */ /* 0x0003e20000100800 */
[----:B------:R-:W-:Y:S01]  /*0fc0*/  CS2R R22, SRZ ;  /* 0x0000000000167805 */ /* 0x000fe2000001ff00 */
[----:B------:R-:W-:Y:S02]  /*0fd0*/  IMAD.MOV.U32 R156, RZ, RZ, RZ ;  /* 0x000000ffff9c7224 */ /* 0x000fe400078e00ff */
[----:B------:R-:W-:Y:S01]  /*0fe0*/  IMAD.MOV.U32 R18, RZ, RZ, RZ ;  /* 0x000000ffff127224 */ /* 0x000fe200078e00ff */
[----:B-12---:R-:W-:-:S07]  /*0ff0*/  LOP3.LUT R157, R14, 0x1, RZ, 0xfc, !PT ;  /* 0x000000010e9d7812 */ /* 0x006fce00078efcff */
.L_x_12523:
[----:B0----5:R-:W0:Y:S02]  /*1000*/  LDC.64 R4, c[0x0][0xc60] ;  /* 0x00031800ff047b82 */ /* 0x021e240000000a00 */
[----:B0-----:R-:W-:-:S05]  /*1010*/  IMAD.WIDE R4, R155, 0x4, R4 ;  /* 0x000000049b047825 */ /* 0x001fca00078e0204 */
[----:B-12---:R-:W2:Y:S01]  /*1020*/  LDG.E R10, desc[UR40][R4.64] ;  /* 0x00000028040a7981 */ /* 0x006ea2000c1e1900 */
[----:B------:R-:W-:Y:S05]  /*1030*/  YIELD ;  /* 0x0000000000007946 */ /* 0x000fea0003800000 */
[----:B------:R-:W-:Y:S01]  /*1040*/  ULDC.64 UR4, c[0x0][0xa28] ;  /* 0x00028a0000047ab9 */ /* 0x000fe20000000a00 */
[----:B------:R-:W-:Y:S01]  /*1050*/  ULDC.64 UR8, c[0x0][0xa18] ;  /* 0x0002860000087ab9 */ /* 0x000fe20000000a00 */
[----:B------:R-:W-:Y:S01]  /*1060*/  ISETP.NE.U32.AND P1, PT, RZ, UR4, PT ;  /* 0x00000004ff007c0c */ /* 0x000fe2000bf25070 */
[----:B------:R-:W-:Y:S01]  /*1070*/  IMAD.MOV.U32 R3, RZ, RZ, RZ ;  /* 0x000000ffff037224 */ /* 0x000fe200078e00ff */
[----:B------:R-:W-:Y:S01]  /*1080*/  ULDC.64 UR6, c[0x0][0xa08] ;  /* 0x0002820000067ab9 */ /* 0x000fe20000000a00 */
[----:B------:R-:W-:Y:S01]  /*1090*/  IMAD.MOV.U32 R31, RZ, RZ, RZ ;  /* 0x000000ffff1f7224 */ /* 0x000fe200078e00ff */
[----:B------:R-:W-:-:S02]  /*10a0*/  ISETP.NE.AND.EX P1, PT, RZ, UR5, PT, P1 ;  /* 0x00000005ff007c0c */ /* 0x000fc4000bf25310 */
[----:B------:R-:W-:-:S04]  /*10b0*/  ISETP.NE.U32.AND P0, PT, RZ, UR6, PT ;  /* 0x00000006ff007c0c */ /* 0x000fc8000bf05070 */
[----:B------:R-:W-:Y:S02]  /*10c0*/  ISETP.NE.AND.EX P0, PT, RZ, UR7, PT, P0 ;  /* 0x00000007ff007c0c */ /* 0x000fe4000bf05300 */
[----:B--2---:R-:W-:Y:S01]  /*10d0*/  SHF.R.S32.HI R0, RZ, 0x1f, R10 ;  /* 0x0000001fff007819 */ /* 0x004fe2000001140a */
[----:B------:R-:W-:-:S04]  /*10e0*/  IMAD.SHL.U32 R32, R10, 0x4, RZ ;  /* 0x000000040a207824 */ /* 0x000fc800078e00ff */
        /* <DEDUP_REMOVED lines=15> */
[----:B------:R-:W2:Y:S01]  /*11e0*/  @P2 LDG.E R11, desc[UR40][R4.64] ;  /* 0x00000028040b2981 */ /* 0x000ea2000c1e1900 */
[----:B------:R-:W-:-:S03]  /*11f0*/  UISETP.NE.U32.AND UP0, UPT, UR4, URZ, UPT ;  /* 0x0000003f0400728c */ /* 0x000fc6000bf05070 */
[----:B------:R-:W-:Y:S01]  /*1200*/  ULDC UR4, c[0x0][0x404] ;  /* 0x0001010000047ab9 */ /* 0x000fe20000000800 */
[----:B------:R-:W-:-:S03]  /*1210*/  UISETP.NE.AND.EX UP0, UPT, UR5, URZ, UPT, UP0 ;  /* 0x0000003f0500728c */ /* 0x000fc6000bf05300 */
[----:B------:R-:W-:Y:S01]  /*1220*/  ULDC UR5, c[0x0][0x2e0] ;  /* 0x0000b80000057ab9 */ /* 0x000fe20000000800 */
[----:B------:R-:W-:-:S04]  /*1230*/  USEL UR4, UR4, 0x1, UP0 ;  /* 0x0000000104047887 */ /* 0x000fc80008000000 */
[----:B------:R-:W-:-:S03]  /*1240*/  UIMAD UR4, UR4, UR5, URZ ;  /* 0x00000005040472a4 */ /* 0x000fc6000f8e023f */
[----:B------:R-:W-:Y:S02]  /*1250*/  ULDC UR5, c[0x0][0x338] ;  /* 0x0000ce0000057ab9 */ /* 0x000fe40000000800 */
[----:B------:R-:W-:Y:S01]  /*1260*/  MOV R28, UR5 ;  /* 0x00000005001c7c02 */ /* 0x000fe20008000f00 */
        /* <DEDUP_REMOVED lines=8> */
[----:B------:R-:W1:Y:S02]  /*12f0*/  LDC.64 R4, c[0x0][0xa00] ;  /* 0x00028000ff047b82 */ /* 0x000e640000000a00 */
[----:B-1----:R-:W-:-:S05]  /*1300*/  IMAD.WIDE R4, R29, 0x4, R4 ;  /* 0x000000041d047825 */ /* 0x002fca00078e0204 */
[----:B------:R-:W2:Y:S04]  /*1310*/  LDG.E R0, desc[UR40][R4.64] ;  /* 0x0000002804007981 */ /* 0x000ea8000c1e1900 */
[----:B0-----:R-:W2:Y:S02]  /*1320*/  LDG.E R7, desc[UR40][R4.64+0x4] ;  /* 0x0000042804077981 */ /* 0x001ea4000c1e1900 */
[----:B--2---:R-:W-:-:S05]  /*1330*/  IMAD.IADD R11, R7, 0x1, -R0 ;  /* 0x00000001070b7824 */ /* 0x004fca00078e0a00 */
[----:B------:R1:W-:Y:S02]  /*1340*/  STL [R1+0x8], R11 ;  /* 0x0000080b01007387 */ /* 0x0003e40000100800 */
.L_x_12369:
[----:B------:R-:W-:Y:S01]  /*1350*/  ULDC.64 UR4, c[0x0][0xa20] ;  /* 0x0002880000047ab9 */ /* 0x000fe20000000a00 */
[----:B------:R2:W-:Y:S01]  /*1360*/  STL [R1+0x38], R153 ;  /* 0x0000389901007387 */ /* 0x0005e20000100800 */
[----:B------:R-:W-:-:S03]  /*1370*/  ISETP.NE.U32.AND P1, PT, RZ, UR4, PT ;  /* 0x00000004ff007c0c */ /* 0x000fc6000bf25070 */
[----:B------:R2:W-:Y:S01]  /*1380*/  STL [R1+0x2c], R154 ;  /* 0x00002c9a01007387 */ /* 0x0005e20000100800 */
[----:B------:R-:W-:-:S13]  /*1390*/  ISETP.NE.AND.EX P1, PT, RZ, UR5, PT, P1 ;  /* 0x00000005ff007c0c */ /* 0x000fda000bf25310 */
[----:B--2---:R-:W-:Y:S05]  /*13a0*/  @!P1 BRA `(.L_x_12370) ;  /* 0x0000000000109947 */ /* 0x004fea0003800000 */
[----:B------:R-:W-:-:S04]  /*13b0*/  IADD3 R4, P0, R32, UR4, RZ ;  /* 0x0000000420047c10 */ /* 0x000fc8000ff1e0ff */
[----:B------:R-:W-:-:S05]  /*13c0*/  IADD3.X R5, R33, UR5, RZ, P0, !PT ;  /* 0x0000000521057c10 */ /* 0x000fca00087fe4ff */
[----:B------:R2:W5:Y:S01]  /*13d0*/  LDG.E R30, desc[UR40][R4.64] ;  /* 0x00000028041e7981 */ /* 0x000562000c1e1900 */
[----:B------:R-:W-:Y:S05]  /*13e0*/  BRA `(.L_x_12371) ;  /* 0x0000000000107947 */ /* 0x000fea0003800000 */
.L_x_12370:
[----:B------:R-:W-:Y:S05]  /*13f0*/  @!P0 BRA `(.L_x_12371) ;  /* 0x00000000000c8947 */ /* 0x000fea0003800000 */
[----:B------:R-:W2:Y:S04]  /*1400*/  LDG.E R5, desc[UR40][R8.64] ;  /* 0x0000002808057981 */ /* 0x000ea8000c1e1900 */
[----:B------:R-:W2:Y:S02]  /*1410*/  LDG.E R30, desc[UR40][R8.64+0x4] ;  /* 0x00000428081e7981 */ /* 0x000ea4000c1e1900 */
[----:B--2---:R-:W-:-:S07]  /*1420*/  IMAD.IADD R30, R30, 0x1, -R5 ;  /* 0x000000011e1e7824 */ /* 0x004fce00078e0a05 */
.L_x_12371:
[----:B------:R-:W-:Y:S02]  /*1430*/  ULDC.64 UR4, c[0x0][0xa10] ;  /* 0x0002840000047ab9 */ /* 0x000fe40000000a00 */
[----:B------:R-:W-:-:S04]  /*1440*/  ISETP.NE.U32.AND P0, PT, RZ, UR4, PT ;  /* 0x00000004ff007c0c */ /* 0x000fc8000bf05070 */
[----:B------:R-:W-:Y:S01]  /*1450*/  ISETP.NE.AND.EX P0, PT, RZ, UR5, PT, P0 ;  /* 0x00000005ff007c0c */ /* 0x000fe2000bf05300 */
[----:B0-----:R-:W-:Y:S01]  /*1460*/  IMAD.MOV.U32 R8, RZ, RZ, 0xc0 ;  /* 0x000000c0ff087424 */ /* 0x001fe200078e00ff */
[----:B------:R-:W-:-:S11]  /*1470*/  ULDC.64 UR4, c[0x0][0xa30] ;  /* 0x00028c0000047ab9 */ /* 0x000fd60000000a00 */
[----:B--2---:R-:W0:Y:S02]  /*1480*/  @P0 LDC.64 R4, c[0x0][0xa10] ;  /* 0x00028400ff040b82 */ /* 0x004e240000000a00 */
[----:B0-----:R-:W-:-:S05]  /*1490*/  @P0 IMAD.WIDE R4, R29, 0x4, R4 ;  /* 0x000000041d040825 */ /* 0x001fca00078e0204 */
[----:B------:R-:W2:Y:S04]  /*14a0*/  @P0 LDG.E R0, desc[UR40][R4.64] ;  /* 0x0000002804000981 */ /* 0x000ea8000c1e1900 */
[----:B------:R-:W2:Y:S01]  /*14b0*/  @P0 LDG.E R9, desc[UR40][R4.64+0x4] ;  /* 0x0000042804090981 */ /* 0x000ea2000c1e1900 */
[----:B------:R-:W-:Y:S02]  /*14c0*/  ISETP.NE.U32.AND P1, PT, RZ, UR4, PT ;  /* 0x00000004ff007c0c */ /* 0x000fe4000bf25070 */
[----:B-----5:R-:W-:Y:S02]  /*14d0*/  MOV R24, R30 ;  /* 0x0000001e00187202 */ /* 0x020fe40000000f00 */
[----:B------:R-:W-:-:S13]  /*14e0*/  ISETP.NE.AND.EX P1, PT, RZ, UR5, PT, P1 ;  /* 0x00000005ff007c0c */ /* 0x000fda000bf25310 */
[----:B------:R-:W-:-:S04]  /*14f0*/  @P1 IADD3 R6, P2, R32, UR4, RZ ;  /* 0x0000000420061c10 */ /* 0x000fc8000ff5e0ff */
[----:B------:R-:W-:-:S05]  /*1500*/  @P1 IADD3.X R7, R33, UR5, RZ, P2, !PT ;  /* 0x0000000521071c10 */ /* 0x000fca00097fe4ff */
[----:B------:R0:W5:Y:S01]  /*1510*/  @P1 LDG.E R24, desc[UR40][R6.64] ;  /* 0x0000002806181981 */ /* 0x000162000c1e1900 */
[----:B--2---:R-:W-:Y:S02]  /*1520*/  @P0 IMAD.IADD R28, R9, 0x1, -R0 ;  /* 0x00000001091c0824 */ /* 0x004fe400078e0a00 */
[----:B------:R-:W-:Y:S02]  /*1530*/  IMAD.IADD R9, R30, 0x1, -R3 ;  /* 0x000000011e097824 */ /* 0x000fe400078e0a03 */
[----:B------:R-:W-:Y:S02]  /*1540*/  IMAD R3, R153, R8, 0x13f ;  /* 0x0000013f99037424 */ /* 0x000fe400078e0208 */
[----:B------:R-:W-:Y:S02]  /*1550*/  IMAD.IADD R10, R9, 0x1, R28 ;  /* 0x00000001090a7824 */ /* 0x000fe400078e021c */
[----:B------:R-:W-:-:S03]  /*1560*/  IMAD.MOV R27, RZ, RZ, -R9 ;  /* 0x000000ffff1b7224 */ /* 0x000fc600078e0a09 */
[C---:B------:R-:W-:Y:S01]  /*1570*/  IADD3 R0, R10.reuse, 0x7f, RZ ;  /* 0x0000007f0a007810 */ /* 0x040fe20007ffe0ff */
[----:B------:R0:W-:Y:S01]  /*1580*/  STL [R1+0x10], R10 ;  /* 0x0000100a01007387 */ /* 0x0001e20000100800 */
[----:B------:R-:W-:Y:S02]  /*1590*/  IADD3 R4, R10, R3, -R11 ;  /* 0x000000030a047210 */ /* 0x000fe40007ffe80b */
[----:B------:R-:W-:Y:S02]  /*15a0*/  SHF.R.S32.HI R3, RZ, 0x1f, R0 ;  /* 0x0000001fff037819 */ /* 0x000fe40000011400 */
[----:B------:R-:W-:Y:S02]  /*15b0*/  SHF.R.S32.HI R5, RZ, 0x1f, R4 ;  /* 0x0000001fff057819 */ /* 0x000fe40000011404 */
[----:B------:R-:W-:Y:S02]  /*15c0*/  LEA.HI R3, R3, R0, RZ, 0x7 ;  /* 0x0000000003037211 */ /* 0x000fe400078f38ff */
[----:B------:R-:W-:-:S02]  /*15d0*/  LEA.HI R5, R5, R4, RZ, 0x7 ;  /* 0x0000000405057211 */ /* 0x000fc400078f38ff */
[----:B------:R-:W-:Y:S02]  /*15e0*/  SHF.R.S32.HI R3, RZ, 0x7, R3 ;  /* 0x00000007ff037819 */ /* 0x000fe40000011403 */
[----:B------:R-:W-:Y:S02]  /*15f0*/  SHF.R.S32.HI R152, RZ, 0x7, R5 ;  /* 0x00000007ff987819 */ /* 0x000fe40000011405 */
[----:B------:R-:W-:Y:S02]  /*1600*/  VIMNMX R27, RZ, R27, !PT ;  /* 0x0000001bff1b7248 */ /* 0x000fe40007fe0100 */
[----:B------:R-:W-:-:S05]  /*1610*/  VIMNMX R152, R3, R152, PT ;  /* 0x0000009803987248 */ /* 0x000fca0003fe0100 */
[----:B------:R-:W-:-:S05]  /*1620*/  IMAD R3, R152, 0x80, -R9 ;  /* 0x0000008098037824 */ /* 0x000fca00078e0a09 */
[----:B------:R-:W-:-:S04]  /*1630*/  VIMNMX R0, R3, R28, PT ;  /* 0x0000001c03007248 */ /* 0x000fc80003fe0100 */
[----:B------:R-:W-:Y:S02]  /*1640*/  ISETP.GT.AND P0, PT, R0, R27, PT ;  /* 0x0000001b0000720c */ /* 0x000fe40003f04270 */
[----:B------:R-:W-:-:S04]  /*1650*/  SHF.R.U32.HI R27, RZ, 0x7, R27 ;  /* 0x00000007ff1b7819 */ /* 0x000fc8000001161b */
[----:B------:R-:W-:-:S07]  /*1660*/  MOV R26, R27 ;  /* 0x0000001b001a7202 */ /* 0x000fce0000000f00 */
[----:B------:R-:W-:-:S05]  /*1670*/  @P0 VIADD R0, R0, 0x7f ;  /* 0x0000007f00000836 */ /* 0x000fca0000000000 */
        /* <DEDUP_REMOVED lines=21> */
[----:B-1----:R-:W-:-:S02]  /*17d0*/  IMAD.U32 R11, RZ, RZ, UR7 ;  /* 0x00000007ff0b7e24 */ /* 0x002fc4000f8e00ff */
[----:B------:R-:W-:Y:S02]  /*17e0*/  IMAD.MOV.U32 R12, RZ, RZ, 0x1 ;  /* 0x00000001ff0c7424 */ /* 0x000fe400078e00ff */
[----:B0-----:R-:W-:-:S07]  /*17f0*/  IMAD.MOV.U32 R13, RZ, RZ, RZ ;  /* 0x000000ffff0d7224 */ /* 0x001fce00078e00ff */
[----:B------:R-:W-:-:S07]  /*1800*/  LEPC R20, `(.L_x_12374) ;  /* 0x000000001014794e */ /* 0x000fce0000000000 */
[----:B--2--5:R-:W-:Y:S05]  /*1810*/  CALL.ABS.NOINC R14 ;  /* 0x000000000e007343 */ /* 0x024fea0003c00000 */
.L_x_12374:
[----:B------:R-:W-:Y:S05]  /*1820*/  BSYNC B6 ;  /* 0x0000000000067941 */ /* 0x000fea0003800000 */
.L_x_12373:
        /* <DEDUP_REMOVED lines=8> */
[----:B------:R0:W2:Y:S01]  /*18b0*/  LDC.64 R14, c[0x4][R0] ;  /* 0x01000000000e7b82 */ /* 0x0000a20000000a00 */
[----:B------:R-:W-:Y:S01]  /*18c0*/  IMAD.U32 R5, RZ, RZ, UR5 ;  /* 0x00000005ff057e24 */ /* 0x000fe2000f8e00ff */
[----:B------:R-:W-:Y:S01]  /*18d0*/  ULDC.64 UR4, c[0x4][0x1c0] ;  /* 0x0100700000047ab9 */ /* 0x000fe20000000a00 */
[----:B------:R-:W-:Y:S01]  /*18e0*/  MOV R10, UR6 ;  /* 0x00000006000a7c02 */ /* 0x000fe20008000f00 */
[----:B------:R-:W-:Y:S01]  /*18f0*/  IMAD.U32 R6, RZ, RZ, UR4 ;  /* 0x00000004ff067e24 */ /* 0x000fe2000f8e00ff */
[----:B------:R-:W-:Y:S01]  /*1900*/  MOV R13, RZ ;  /* 0x000000ff000d7202 */ /* 0x000fe20000000f00 */
[----:B------:R-:W-:-:S02]  /*1910*/  IMAD.U32 R7, RZ, RZ, UR5 ;  /* 0x00000005ff077e24 */ /* 0x000fc4000f8e00ff */
[----:B-1----:R-:W-:Y:S02]  /*1920*/  IMAD.U32 R11, RZ, RZ, UR7 ;  /* 0x00000007ff0b7e24 */ /* 0x002fe4000f8e00ff */
[----:B------:R-:W-:Y:S02]  /*1930*/  IMAD.MOV.U32 R8, RZ, RZ, 0x70 ;  /* 0x00000070ff087424 */ /* 0x000fe400078e00ff */
[----:B0-----:R-:W-:-:S07]  /*1940*/  IMAD.MOV.U32 R12, RZ, RZ, 0x1 ;  /* 0x00000001ff0c7424 */ /* 0x001fce00078e00ff */
[----:B------:R-:W-:-:S07]  /*1950*/  LEPC R20, `(.L_x_12376) ;  /* 0x000000001014794e */ /* 0x000fce0000000000 */
[----:B--2--5:R-:W-:Y:S05]  /*1960*/  CALL.ABS.NOINC R14 ;  /* 0x000000000e007343 */ /* 0x024fea0003c00000 */
.L_x_12376:
[----:B------:R-:W-:Y:S05]  /*1970*/  BSYNC B6 ;  /* 0x0000000000067941 */ /* 0x000fea0003800000 */
.L_x_12375:
[----:B------:R-:W-:Y:S01]  /*1980*/  ULDC.64 UR4, c[0x0][0x9f8] ;  /* 0x00027e0000047ab9 */ /* 0x000fe20000000a00 */
[----:B------:R-:W2:Y:S01]  /*1990*/  LDL R34, [R1+0x18] ;  /* 0x0000180001227983 */ /* 0x000ea20000100800 */
[----:B------:R-:W-:Y:S01]  /*19a0*/  ISETP.NE.U32.AND P0, PT, RZ, UR4, PT ;  /* 0x00000004ff007c0c */ /* 0x000fe2000bf05070 */
[----:B------:R-:W0:Y:S08]  /*19b0*/  LDC R0, c[0x0][0x428] ;  /* 0x00010a00ff007b82 */ /* 0x000e300000000800 */
[----:B------:R-:W3:Y:S01]  /*19c0*/  LDC.64 R74, c[0x0][0x2f0] ;  /* 0x0000bc00ff4a7b82 */ /* 0x000ee20000000a00 */
[----:B------:R-:W-:Y:S01]  /*19d0*/  ISETP.NE.AND.EX P0, PT, RZ, UR5, PT, P0 ;  /* 0x00000005ff007c0c */ /* 0x000fe2000bf05300 */
[----:B------:R-:W4:Y:S01]  /*19e0*/  LDL.LU R40, [R1] ;  /* 0x0000000001287983 */ /* 0x000f220000300800 */
[----:B------:R-:W-:Y:S01]  /*19f0*/  IMAD.IADD R14, R31, 0x1, R30 ;  /* 0x000000011f0e7824 */ /* 0x000fe200078e021e */
[----:B------:R-:W-:Y:S01]  /*1a00*/  ULDC.64 UR6, c[0x0][0xa08] ;  /* 0x0002820000067ab9 */ /* 0x000fe20000000a00 */
[----:B------:R-:W1:Y:S03]  /*1a10*/  S2R R20, SR_TID.X ;  /* 0x0000000000147919 */ /* 0x000e660000002100 */
[----:B------:R-:W2:Y:S06]  /*1a20*/  LDC.64 R72, c[0x0][0x3d8] ;  /* 0x0000f600ff487b82 */ /* 0x000eac0000000a00 */
[----:B------:R-:W-:-:S02]  /*1a30*/  @P0 IADD3 R4, P1, R32, UR4, RZ ;  /* 0x0000000420040c10 */ /* 0x000fc4000ff3e0ff */
[----:B------:R-:W4:Y:S02]  /*1a40*/  LDL R32, [R1+0x1c] ;  /* 0x00001c0001207983 */ /* 0x000f240000100800 */
[----:B------:R-:W-:Y:S01]  /*1a50*/  @P0 IADD3.X R5, R33, UR5, RZ, P1, !PT ;  /* 0x0000000521050c10 */ /* 0x000fe20008ffe4ff */
[----:B------:R-:W-:-:S04]  /*1a60*/  ULDC.64 UR4, c[0x0][0x2f8] ;  /* 0x0000be0000047ab9 */ /* 0x000fc80000000a00 */
[----:B------:R3:W4:Y:S01]  /*1a70*/  @P0 LDG.E R29, desc[UR40][R4.64] ;  /* 0x00000028041d0981 */ /* 0x000722000c1e1900 */
[----:B0-----:R-:W-:Y:S02]  /*1a80*/  ISETP.NE.AND P0, PT, R0, 0x1, PT ;  /* 0x000000010000780c */ /* 0x001fe40003f05270 */
[----:B------:R-:W-:Y:S02]  /*1a90*/  SHF.R.S32.HI R37, RZ, 0x1f, R14 ;  /* 0x0000001fff257819 */ /* 0x000fe4000001140e */
[----:B------:R-:W-:Y:S02]  /*1aa0*/  SHF.R.S32.HI R17, RZ, 0x1f, R16 ;  /* 0x0000001fff117819 */ /* 0x000fe40000011410 */
[----:B------:R-:W-:Y:S01]  /*1ab0*/  SHF.R.S32.HI R36, RZ, 0x1f, R19 ;  /* 0x0000001fff247819 */ /* 0x000fe20000011413 */
[-C--:B---3--:R-:W-:Y:S02]  /*1ac0*/  IMAD R6, R37, R74.reuse, RZ ;  /* 0x0000004a25067224 */ /* 0x088fe400078e02ff */
[----:B------:R-:W-:-:S04]  /*1ad0*/  IMAD.WIDE.U32 R4, R14, R74, RZ ;  /* 0x0000004a0e047225 */ /* 0x000fc800078e00ff */
[----:B------:R-:W0:Y:S01]  /*1ae0*/  @P0 LDC R3, c[0x0][0x42c] ;  /* 0x00010b00ff030b82 */ /* 0x000e220000000800 */
[----:B-1----:R-:W-:Y:S01]  /*1af0*/  SHF.R.U32.HI R38, RZ, 0x7, R20 ;  /* 0x00000007ff267819 */ /* 0x002fe20000011614 */
[----:B------:R-:W-:-:S03]  /*1b00*/  VIADD R21, R20, 0xffffff80 ;  /* 0xffffff8014157836 */ /* 0x000fc60000000000 */
[----:B------:R-:W-:Y:S02]  /*1b10*/  ISETP.NE.AND P6, PT, R38, 0x1, PT ;  /* 0x000000012600780c */ /* 0x000fe40003fc5270 */
[----:B------:R-:W-:Y:S01]  /*1b20*/  SHF.R.S32.HI R20, RZ, 0x1f, R21 ;  /* 0x0000001fff147819 */ /* 0x000fe20000011415 */
[----:B------:R-:W1:Y:S01]  /*1b30*/  @P0 LDC R7, c[0x0][0x430] ;  /* 0x00010c00ff070b82 */ /* 0x000e620000000800 */
[----:B------:R-:W3:Y:S02]  /*1b40*/  S2R R39, SR_TID.X ;  /* 0x0000000000277919 */ /* 0x000ee40000002100 */
[----:B------:R-:W-:-:S04]  /*1b50*/  LEA.HI R20, R20, R21, RZ, 0x2 ;  /* 0x0000001514147211 */ /* 0x000fc800078f10ff */
[----:B------:R-:W-:-:S05]  /*1b60*/  LOP3.LUT R20, R20, 0xfffffffc, RZ, 0xc0, !PT ;  /* 0xfffffffc14147812 */ /* 0x000fca00078ec0ff */
[----:B------:R-:W-:Y:S02]  /*1b70*/  IMAD.IADD R20, R21, 0x1, -R20 ;  /* 0x0000000115147824 */ /* 0x000fe400078e0a14 */
[----:B0-----:R-:W-:-:S03]  /*1b80*/  @P0 IMAD.HI.U32 R0, R154, R3, RZ ;  /* 0x000000039a000227 */ /* 0x001fc600078e00ff */
[----:B------:R-:W-:Y:S01]  /*1b90*/  SHF.L.U32 R56, R20, 0x2, RZ ;  /* 0x0000000214387819 */ /* 0x000fe200000006ff */
[----:B------:R-:W-:Y:S01]  /*1ba0*/  IMAD R3, R14, R75, R6 ;  /* 0x0000004b0e037224 */ /* 0x000fe200078e0206 */
[----:B-1----:R-:W-:-:S03]  /*1bb0*/  @P0 SHF.R.U32.HI R154, RZ, R7, R0 ;  /* 0x00000007ff9a0219 */ /* 0x002fc60000011600 */
[----:B------:R-:W-:Y:S01]  /*1bc0*/  IMAD.IADD R5, R5, 0x1, R3 ;  /* 0x0000000105057824 */ /* 0x000fe200078e0203 */
[----:B------:R-:W-:Y:S01]  /*1bd0*/  ISETP.NE.U32.AND P0, PT, RZ, UR6, PT ;  /* 0x00000006ff007c0c */ /* 0x000fe2000bf05070 */
[----:B------:R-:W-:Y:S01]  /*1be0*/  IMAD.WIDE.U32 R6, R19, R74, R16 ;  /* 0x0000004a13067225 */ /* 0x000fe200078e0010 */
[----:B------:R-:W-:Y:S02]  /*1bf0*/  SHF.R.S32.HI R9, RZ, 0x1f, R154 ;  /* 0x0000001fff097819 */ /* 0x000fe4000001149a */
[----:B------:R-:W-:Y:S01]  /*1c00*/  ISETP.NE.AND.EX P0, PT, RZ, UR7, PT, P0 ;  /* 0x00000007ff007c0c */ /* 0x000fe2000bf05300 */
[----:B------:R-:W-:-:S04]  /*1c10*/  IMAD.WIDE.U32 R4, R154, UR4, R4 ;  /* 0x000000049a047c25 */ /* 0x000fc8000f8e0004 */
[----:B------:R-:W-:-:S04]  /*1c20*/  IMAD R3, R9, UR4, RZ ;  /* 0x0000000409037c24 */ /* 0x000fc8000f8e02ff */
[----:B------:R-:W-:Y:S01]  /*1c30*/  IMAD R3, R154, UR5, R3 ;  /* 0x000000059a037c24 */ /* 0x000fe2000f8e0203 */
[----:B------:R-:W-:-:S03]  /*1c40*/  ULDC.64 UR4, c[0x0][0x300] ;  /* 0x0000c00000047ab9 */ /* 0x000fc60000000a00 */
[----:B------:R-:W-:Y:S01]  /*1c50*/  IMAD.IADD R5, R5, 0x1, R3 ;  /* 0x0000000105057824 */ /* 0x000fe200078e0203 */
[----:B------:R-:W-:Y:S02]  /*1c60*/  SHF.R.S32.HI R57, RZ, 0x1f, R56 ;  /* 0x0000001fff397819 */ /* 0x000fe40000011438 */
[----:B---3--:R-:W-:Y:S01]  /*1c70*/  IADD3 R39, R39, -0x80, RZ ;  /* 0xffffff8027277810 */ /* 0x008fe20007ffe0ff */
[----:B------:R-:W-:Y:S02]  /*1c80*/  VIADD R67, R16, 0x20 ;  /* 0x0000002010437836 */ /* 0x000fe40000000000 */
[----:B------:R-:W-:Y:S01]  /*1c90*/  VIADD R65, R38, 0x8 ;  /* 0x0000000826417836 */ /* 0x000fe20000000000 */
[----:B--2---:R-:W-:Y:S02]  /*1ca0*/  LOP3.LUT P1, RZ, R34, 0x4, RZ, 0xc0, !PT ;  /* 0x0000000422ff7812 */ /* 0x004fe4000782c0ff */
[----:B----4-:R-:W-:Y:S02]  /*1cb0*/  SEL R55, R29, RZ, !P0 ;  /* 0x000000ff1d377207 */ /* 0x010fe40004000000 */
[----:B------:R-:W-:-:S02]  /*1cc0*/  SHF.R.S32.HI R0, RZ, 0x1f, R29 ;  /* 0x0000001fff007819 */ /* 0x000fc4000001141d */
[----:B------:R-:W0:Y:S01]  /*1cd0*/  LDC R29, c[0x0][0x3d4] ;  /* 0x0000f500ff1d7b82 */ /* 0x000e220000000800 */
[----:B------:R-:W-:Y:S01]  /*1ce0*/  IMAD.WIDE.U32 R58, R55, UR4, R4 ;  /* 0x00000004373a7c25 */ /* 0x000fe2000f8e0004 */
[----:B------:R-:W-:Y:S02]  /*1cf0*/  SEL R10, R0, RZ, !P0 ;  /* 0x000000ff000a7207 */ /* 0x000fe40004000000 */
[----:B------:R-:W-:-:S03]  /*1d00*/  IADD3 R77, P0, R58, R6, RZ ;  /* 0x000000063a4d7210 */ /* 0x000fc60007f1e0ff */
[----:B------:R-:W-:Y:S01]  /*1d10*/  IMAD R0, R10, UR4, RZ ;  /* 0x000000040a007c24 */ /* 0x000fe2000f8e02ff */
[----:B------:R-:W1:Y:S03]  /*1d20*/  LDC.64 R4, c[0x0][0x3e8] ;  /* 0x0000fa00ff047b82 */ /* 0x000e660000000a00 */
[----:B------:R-:W-:Y:S01]  /*1d30*/  IMAD R3, R55, UR5, R0 ;  /* 0x0000000537037c24 */ /* 0x000fe2000f8e0200 */
[----:B------:R-:W-:Y:S05]  /*1d40*/  @!P6 WARPSYNC.ALL ;  /* 0x000000000000e948 */ /* 0x000fea0003800000 */
[----:B------:R-:W-:Y:S01]  /*1d50*/  ULDC.64 UR4, c[0x0][0x320] ;  /* 0x0000c80000047ab9 */ /* 0x000fe20000000a00 */
[----:B------:R-:W-:Y:S01]  /*1d60*/  IMAD R0, R36, R74, RZ ;  /* 0x0000004a24007224 */ /* 0x000fe200078e02ff */
[----:B------:R-:W-:Y:S01]  /*1d70*/  IADD3 R78, R59, R3, RZ ;  /* 0x000000033b4e7210 */ /* 0x000fe20007ffe0ff */
[----:B------:R-:W-:-:S02]  /*1d80*/  IMAD R9, R9, UR4, RZ ;  /* 0x0000000409097c24 */ /* 0x000fc4000f8e02ff */
[----:B------:R-:W-:Y:S02]  /*1d90*/  IMAD R11, R19, R75, R0 ;  /* 0x0000004b130b7224 */ /* 0x000fe400078e0200 */
[C---:B------:R-:W-:Y:S02]  /*1da0*/  IMAD R13, R154.reuse, UR5, R9 ;  /* 0x000000059a0d7c24 */ /* 0x040fe4000f8e0209 */
[----:B------:R-:W-:Y:S01]  /*1db0*/  IMAD.WIDE.U32 R8, R154, UR4, R16 ;  /* 0x000000049a087c25 */ /* 0x000fe2000f8e0010 */
[----:B------:R-:W-:Y:S01]  /*1dc0*/  ULDC.64 UR4, c[0x0][0x328] ;  /* 0x0000ca0000047ab9 */ /* 0x000fe20000000a00 */
[----:B------:R-:W-:Y:S02]  /*1dd0*/  IADD3.X R76, R78, R7, R11, P0, !PT ;  /* 0x000000074e4c7210 */ /* 0x000fe400007fe40b */
[----:B------:R-:W-:Y:S01]  /*1de0*/  IMAD R0, R36, R72, RZ ;  /* 0x0000004824007224 */ /* 0x000fe200078e02ff */
[----:B0-----:R-:W-:Y:S01]  /*1df0*/  ISETP.GE.AND P0, PT, R16, R29, PT ;  /* 0x0000001d1000720c */ /* 0x001fe20003f06270 */
[----:B------:R-:W-:-:S02]  /*1e00*/  IMAD R3, R10, UR4, RZ ;  /* 0x000000040a037c24 */ /* 0x000fc4000f8e02ff */
[----:B------:R-:W-:Y:S02]  /*1e10*/  IMAD.IADD R9, R9, 0x1, R13 ;  /* 0x0000000109097824 */ /* 0x000fe400078e020d */
[----:B------:R-:W-:Y:S02]  /*1e20*/  IMAD R15, R19, R73, R0 ;  /* 0x00000049130f7224 */ /* 0x000fe400078e0200 */
[----:B-1----:R-:W-:Y:S02]  /*1e30*/  IMAD R0, R36, R4, RZ ;  /* 0x0000000424007224 */ /* 0x002fe400078e02ff */
[----:B------:R-:W-:Y:S01]  /*1e40*/  IMAD R35, R55, UR5, R3 ;  /* 0x0000000537237c24 */ /* 0x000fe2000f8e0203 */
[----:B------:R-:W-:Y:S01]  /*1e50*/  SEL R3, R29, RZ, P0 ;  /* 0x000000ff1d037207 */ /* 0x000fe20000000000 */
[----:B------:R-:W-:Y:S01]  /*1e60*/  IMAD.WIDE.U32 R54, R55, UR4, R8 ;  /* 0x0000000437367c25 */ /* 0x000fe2000f8e0008 */
[----:B------:R-:W-:Y:S01]  /*1e70*/  LOP3.LUT R40, R40, 0xfffffffb, RZ, 0xc0, !PT ;  /* 0xfffffffb28287812 */ /* 0x000fe200078ec0ff */
[----:B------:R-:W-:-:S02]  /*1e80*/  ULDC UR4, c[0x0][0x2e4] ;  /* 0x0000b90000047ab9 */ /* 0x000fc40000000800 */
[----:B------:R-:W-:-:S04]  /*1e90*/  IMAD.WIDE.U32 R10, R19, R72, R16 ;  /* 0x00000048130a7225 */ /* 0x000fc800078e0010 */
[C---:B------:R-:W-:Y:S02]  /*1ea0*/  IMAD R21, R19.reuse, R5, R0 ;  /* 0x0000000513157224 */ /* 0x040fe400078e0200 */
[----:B------:R-:W-:-:S04]  /*1eb0*/  IMAD.WIDE.U32 R8, R19, R4, R56 ;  /* 0x0000000413087225 */ /* 0x000fc800078e0038 */
[----:B------:R-:W-:Y:S02]  /*1ec0*/  IMAD.IADD R11, R15, 0x1, R11 ;  /* 0x000000010f0b7824 */ /* 0x000fe400078e020b */
[----:B------:R-:W-:-:S04]  /*1ed0*/  IMAD.WIDE.U32 R6, R19, R72, R56 ;  /* 0x0000004813067225 */ /* 0x000fc800078e0038 */
[----:B------:R-:W-:Y:S02]  /*1ee0*/  IMAD.IADD R3, R16, 0x1, R3 ;  /* 0x0000000110037824 */ /* 0x000fe400078e0203 */
[----:B------:R-:W-:Y:S01]  /*1ef0*/  IMAD.IADD R9, R9, 0x1, R21 ;  /* 0x0000000109097824 */ /* 0x000fe200078e0215 */
[----:B------:R-:W-:Y:S01]  /*1f00*/  @P1 LOP3.LUT R40, R40, 0x4, RZ, 0xfc, !PT ;  /* 0x0000000428281812 */ /* 0x000fe200078efcff */
[----:B------:R-:W-:Y:S01]  /*1f10*/  IMAD.IADD R7, R7, 0x1, R15 ;  /* 0x0000000107077824 */ /* 0x000fe200078e020f */
[----:B-----5:R-:W-:Y:S01]  /*1f20*/  SHF.R.S32.HI R15, RZ, 0x1f, R24 ;  /* 0x0000001fff0f7819 */ /* 0x020fe20000011418 */
[----:B------:R-:W-:Y:S01]  /*1f30*/  IMAD.SHL.U32 R71, R34, 0x40, RZ ;  /* 0x0000004022477824 */ /* 0x000fe200078e00ff */
[----:B------:R-:W-:Y:S01]  /*1f40*/  SHF.R.S32.HI R0, RZ, 0x1f, R3 ;  /* 0x0000001fff007819 */ /* 0x000fe20000011403 */
[----:B------:R-:W-:-:S04]  /*1f50*/  IMAD.WIDE.U32 R52, R24, R72, R10 ;  /* 0x0000004818347225 */ /* 0x000fc800078e000a */
[----:B------:R-:W-:Y:S01]  /*1f60*/  IMAD.WIDE.U32 R10, R24, R4, R8 ;  /* 0x00000004180a7225 */ /* 0x000fe200078e0008 */
[----:B------:R-:W-:-:S03]  /*1f70*/  IADD3 R8, P1, R19, R14, RZ ;  /* 0x0000000e13087210 */ /* 0x000fc60007f3e0ff */
[----:B------:R-:W-:Y:S01]  /*1f80*/  VIADD R34, R19, 0x60 ;  /* 0x0000006013227836 */ /* 0x000fe20000000000 */
[----:B------:R-:W-:Y:S01]  /*1f90*/  LEA.HI R0, R0, R3, RZ, 0x3 ;  /* 0x0000000300007211 */ /* 0x000fe200078f18ff */
[----:B------:R-:W-:Y:S01]  /*1fa0*/  IMAD R3, R15, R72, RZ ;  /* 0x000000480f037224 */ /* 0x000fe200078e02ff */
[----:B------:R-:W-:Y:S01]  /*1fb0*/  LOP3.LUT R71, R71, 0x1c0, RZ, 0xc0, !PT ;  /* 0x000001c047477812 */ /* 0x000fe200078ec0ff */
[----:B------:R-:W-:Y:S01]  /*1fc0*/  IMAD.X R9, R36, 0x1, R37, P1 ;  /* 0x0000000124097824 */ /* 0x000fe200008e0625 */
[----:B------:R-:W-:Y:S01]  /*1fd0*/  SHF.R.S32.HI R66, RZ, 0x1f, R34 ;  /* 0x0000001fff427819 */ /* 0x000fe20000011422 */
[----:B------:R-:W-:Y:S01]  /*1fe0*/  VIADD R36, R19, 0x60 ;  /* 0x0000006013247836 */ /* 0x000fe20000000000 */
[----:B------:R-:W-:Y:S01]  /*1ff0*/  SHF.R.S32.HI R34, RZ, 0x1f, R39 ;  /* 0x0000001fff227819 */ /* 0x000fe20000011427 */
[----:B------:R-:W-:Y:S01]  /*2000*/  IMAD R33, R24, R73, R3 ;  /* 0x0000004918217224 */ /* 0x000fe200078e0203 */
[----:B------:R-:W-:Y:S02]  /*2010*/  SHF.R.U32.HI R68, RZ, 0x3, R71 ;  /* 0x00000003ff447819 */ /* 0x000fe40000011647 */
[----:B------:R-:W-:-:S02]  /*2020*/  LOP3.LUT R3, R71, 0x18, R16, 0xf8, !PT ;  /* 0x0000001847037812 */ /* 0x000fc400078ef810 */
[----:B------:R-:W-:Y:S02]  /*2030*/  LEA.HI R34, R34, R39, RZ, 0x5 ;  /* 0x0000002722227211 */ /* 0x000fe400078f28ff */
[----:B------:R-:W-:Y:S02]  /*2040*/  SHF.L.U32 R36, R36, 0x6, RZ ;  /* 0x0000000624247819 */ /* 0x000fe400000006ff */
[----:B------:R-:W-:Y:S02]  /*2050*/  LOP3.LUT R3, R3, R68, RZ, 0x3c, !PT ;  /* 0x0000004403037212 */ /* 0x000fe400078e3cff */
[----:B------:R-:W-:Y:S02]  /*2060*/  SHF.R.S32.HI R34, RZ, 0x5, R34 ;  /* 0x00000005ff227819 */ /* 0x000fe40000011422 */
[----:B------:R-:W-:Y:S01]  /*2070*/  LOP3.LUT R36, R36, 0x1c0, RZ, 0xc0, !PT ;  /* 0x000001c024247812 */ /* 0x000fe200078ec0ff */
[----:B------:R-:W-:Y:S01]  /*2080*/  IMAD.SHL.U32 R64, R29, 0x2, RZ ;  /* 0x000000021d407824 */ /* 0x000fe200078e00ff */
[----:B------:R-:W-:-:S02]  /*2090*/  LEA R63, R34, R3, 0x9 ;  /* 0x00000003223f7211 */ /* 0x000fc400078e48ff */
[--C-:B------:R-:W-:Y:S02]  /*20a0*/  LOP3.LUT R3, R71, 0x38, R0.reuse, 0xf8, !PT ;  /* 0x0000003847037812 */ /* 0x100fe400078ef800 */
[--C-:B------:R-:W-:Y:S02]  /*20b0*/  SHF.R.S32.HI R60, RZ, 0x3, R0.reuse ;  /* 0x00000003ff3c7819 */ /* 0x100fe40000011400 */
[----:B------:R-:W-:Y:S02]  /*20c0*/  LOP3.LUT R29, R0, 0xfffffff8, RZ, 0xc0, !PT ;  /* 0xfffffff8001d7812 */ /* 0x000fe400078ec0ff */
[----:B------:R-:W-:Y:S01]  /*20d0*/  LOP3.LUT R0, R36, 0x38, R0, 0xf8, !PT ;  /* 0x0000003824007812 */ /* 0x000fe200078ef800 */
[----:B------:R-:W-:Y:S01]  /*20e0*/  VIADD R36, R19, 0x60 ;  /* 0x0000006013247836 */ /* 0x000fe20000000000 */
[----:B------:R0:W-:Y:S03]  /*20f0*/  STL [R1], R40 ;  /* 0x0000002801007387 */ /* 0x0001e60000100800 */
[----:B------:R-:W-:-:S02]  /*2100*/  IMAD.SHL.U32 R36, R36, 0x40, RZ ;  /* 0x0000004024247824 */ /* 0x000fc400078e00ff */
[----:B------:R-:W-:-:S03]  /*2110*/  IMAD.WIDE.U32 R12, R19, R4, R16 ;  /* 0x00000004130c7225 */ /* 0x000fc600078e0010 */
[----:B------:R-:W-:Y:S01]  /*2120*/  LOP3.LUT R36, R36, 0x1c0, RZ, 0xc0, !PT ;  /* 0x000001c024247812 */ /* 0x000fe200078ec0ff */
[----:B------:R-:W-:Y:S01]  /*2130*/  IMAD R15, R15, R4, RZ ;  /* 0x000000040f0f7224 */ /* 0x000fe200078e02ff */
[----:B------:R-:W-:Y:S02]  /*2140*/  IADD3 R13, R21, R13, RZ ;  /* 0x0000000d150d7210 */ /* 0x000fe40007ffe0ff */
[----:B------:R-:W-:Y:S02]  /*2150*/  SHF.R.U32.HI R36, RZ, 0x3, R36 ;  /* 0x00000003ff247819 */ /* 0x000fe40000011624 */
[----:B------:R-:W-:Y:S01]  /*2160*/  LOP3.LUT R3, R3, R68, RZ, 0x3c, !PT ;  /* 0x0000004403037212 */ /* 0x000fe200078e3cff */
[----:B------:R-:W-:Y:S01]  /*2170*/  IMAD R15, R24, R5, R15 ;  /* 0x00000005180f7224 */ /* 0x000fe200078e020f */
[----:B------:R-:W-:Y:S01]  /*2180*/  LOP3.LUT R0, R0, R36, RZ, 0x3c, !PT ;  /* 0x0000002400007212 */ /* 0x000fe200078e3cff */
[----:B------:R-:W-:Y:S01]  /*2190*/  IMAD.WIDE.U32 R30, R24, R72, R6 ;  /* 0x00000048181e7225 */ /* 0x000fe200078e0006 */
[----:B------:R-:W-:-:S03]  /*21a0*/  SHF.L.U64.HI R70, R4, 0x7, R5 ;  /* 0x0000000704467819 */ /* 0x000fc60000010205 */
[----:B------:R-:W-:Y:S01]  /*21b0*/  IMAD.WIDE.U32 R20, R24, R4, R12 ;  /* 0x0000000418147225 */ /* 0x000fe200078e000c */
[----:B------:R-:W-:-:S03]  /*21c0*/  SHF.L.U64.HI R75, R74, 0x7, R75 ;  /* 0x000000074a4b7819 */ /* 0x000fc6000001024b */
[----:B------:R-:W-:Y:S01]  /*21d0*/  IMAD.SHL.U32 R69, R4, 0x80, RZ ;  /* 0x0000008004457824 */ /* 0x000fe200078e00ff */
[----:B------:R-:W-:Y:S01]  /*21e0*/  SHF.L.U64.HI R73, R72, 0x7, R73 ;  /* 0x0000000748497819 */ /* 0x000fe20000010249 */
[----:B------:R-:W-:Y:S01]  /*21f0*/  IMAD R4, R34, 0x200, R3 ;  /* 0x0000020022047824 */ /* 0x000fe200078e0203 */
[----:B------:R-:W-:Y:S01]  /*2200*/  SHF.L.U32 R72, R72, 0x7, RZ ;  /* 0x0000000748487819 */ /* 0x000fe200000006ff */
[----:B------:R-:W-:Y:S01]  /*2210*/  IMAD.IADD R3, R32, 0x1, R0 ;  /* 0x0000000120037824 */ /* 0x000fe200078e0200 */
[----:B------:R-:W-:Y:S01]  /*2220*/  ISETP.GE.AND P1, PT, R16, UR4, PT ;  /* 0x0000000410007c0c */ /* 0x000fe2000bf26270 */
[----:B------:R-:W-:Y:S01]  /*2230*/  IMAD.SHL.U32 R74, R74, 0x80, RZ ;  /* 0x000000804a4a7824 */ /* 0x000fe200078e00ff */
[----:B------:R-:W-:Y:S01]  /*2240*/  @!P6 BAR.SYNC.DEFER_BLOCKING 0x9, 0x100 ;  /* 0x024400000000eb1d */ /* 0x000fe20000010000 */
[----:B------:R-:W-:Y:S01]  /*2250*/  IMAD.IADD R62, R33, 0x1, R53 ;  /* 0x00000001213e7824 */ /* 0x000fe200078e0235 */
[----:B------:R-:W-:Y:S01]  /*2260*/  ISETP.GE.AND P2, PT, R67, UR4, PT ;  /* 0x0000000443007c0c */ /* 0x000fe2000bf46270 */
[----:B------:R-:W-:Y:S01]  /*2270*/  IMAD.IADD R61, R15, 0x1, R21 ;  /* 0x000000010f3d7824 */ /* 0x000fe200078e0215 */
[----:B------:R-:W-:Y:S01]  /*2280*/  IADD3 R6, R11, R15, RZ ;  /* 0x0000000f0b067210 */ /* 0x000fe20007ffe0ff */
[----:B------:R-:W-:Y:S01]  /*2290*/  IMAD.IADD R7, R31, 0x1, R33 ;  /* 0x000000011f077824 */ /* 0x000fe200078e0221 */
[----:B------:R-:W-:Y:S01]  /*22a0*/  SHF.R.S32.HI R5, RZ, 0x1f, R29 ;  /* 0x0000001fff057819 */ /* 0x000fe2000001141d */
[----:B0-----:R-:W-:-:S08]  /*22b0*/  IMAD.IADD R0, R55, 0x1, R35 ;  /* 0x0000000137007824 */ /* 0x001fd000078e0223 */
.L_x_12426:
[----:B------:R-:W2:Y:S01]  /*22c0*/  LDL R35, [R1+0x18] ;  /* 0x0000180001237983 */ /* 0x000ea20000100800 */
[----:B------:R-:W0:Y:S03]  /*22d0*/  LDC.64 R86, c[0x0][0x2f0] ;  /* 0x0000bc00ff567b82 */ /* 0x000e260000000a00 */
[----:B------:R-:W3:Y:S01]  /*22e0*/  LDL.LU R34, [R1] ;  /* 0x0000000001227983 */ /* 0x000ee20000300800 */
[----:B------:R-:W-:Y:S01]  /*22f0*/  IADD3 R32, R26, -0x1, RZ ;  /* 0xffffffff1a207810 */ /* 0x000fe20007ffe0ff */
[----:B------:R-:W-:Y:S05]  /*2300*/  YIELD ;  /* 0x0000000000007946 */ /* 0x000fea0003800000 */
[----:B------:R-:W1:Y:S01]  /*2310*/  LDC.64 R80, c[0x0][0x2d8] ;  /* 0x0000b600ff507b82 */ /* 0x000e620000000a00 */
[----:B------:R-:W-:Y:S01]  /*2320*/  SHF.R.S32.HI R79, RZ, 0x1f, R32 ;  /* 0x0000001fff4f7819 */ /* 0x000fe20000011420 */
[-C--:B------:R-:W-:Y:S01]  /*2330*/  IMAD R13, R75, R32.reuse, RZ ;  /* 0x000000204b0d7224 */ /* 0x080fe200078e02ff */
[----:B------:R-:W-:Y:S01]  /*2340*/  BSSY B0, `(.L_x_12377) ;  /* 0x00002d1000007945 */ /* 0x000fe20003800000 */
[----:B------:R-:W-:-:S04]  /*2350*/  IMAD.WIDE.U32 R84, R74, R32, RZ ;  /* 0x000000204a547225 */ /* 0x000fc800078e00ff */
[----:B------:R-:W-:Y:S01]  /*2360*/  IMAD R13, R79, R74, R13 ;  /* 0x0000004a4f0d7224 */ /* 0x000fe200078e020d */
[----:B------:R-:W4:Y:S01]  /*2370*/  LDC R88, c[0x0][0x3d4] ;  /* 0x0000f500ff587b82 */ /* 0x000f220000000800 */
[----:B------:R-:W-:Y:S02]  /*2380*/  IADD3 R15, P3, R77, R84, RZ ;  /* 0x000000544d0f7210 */ /* 0x000fe40007f7e0ff */
[----:B------:R-:W-:Y:S02]  /*2390*/  IMAD.IADD R85, R85, 0x1, R13 ;  /* 0x0000000155557824 */ /* 0x000fe400078e020d */
[----:B0-----:R-:W-:Y:S02]  /*23a0*/  IMAD R33, R87, 0x60, RZ ;  /* 0x0000006057217824 */ /* 0x001fe400078e02ff */
[----:B------:R-:W-:-:S04]  /*23b0*/  IMAD.WIDE.U32 R12, R86, 0x60, R84 ;  /* 0x00000060560c7825 */ /* 0x000fc800078e0054 */
[----:B------:R-:W-:Y:S01]  /*23c0*/  IMAD.X R26, R85, 0x1, R76, P3 ;  /* 0x00000001551a7824 */ /* 0x000fe200018e064c */
[----:B------:R-:W-:Y:S01]  /*23d0*/  IADD3 R14, P4, R77, R12, RZ ;  /* 0x0000000c4d0e7210 */ /* 0x000fe20007f9e0ff */
[----:B------:R-:W-:Y:S01]  /*23e0*/  IMAD R12, R22, 0x2000, R63 ;  /* 0x00002000160c7824 */ /* 0x000fe200078e023f */
[CC--:B-1----:R-:W-:Y:S02]  /*23f0*/  LEA R38, P3, R15.reuse, R80.reuse, 0x1 ;  /* 0x000000500f267211 */ /* 0x0c2fe400078608ff */
[----:B------:R-:W-:Y:S01]  /*2400*/  IADD3.X R13, R76, R13, R33, P4, !PT ;  /* 0x0000000d4c0d7210 */ /* 0x000fe200027fe421 */
[----:B------:R-:W-:Y:S01]  /*2410*/  IMAD R83, R12, 0x2, R25 ;  /* 0x000000020c537824 */ /* 0x000fe200078e0219 */
[C---:B------:R-:W-:Y:S02]  /*2420*/  LEA R36, P4, R14.reuse, R80, 0x1 ;  /* 0x000000500e247211 */ /* 0x040fe400078808ff */
[-C--:B------:R-:W-:Y:S01]  /*2430*/  LEA.HI.X R39, R15, R81.reuse, R26, 0x1, P3 ;  /* 0x000000510f277211 */ /* 0x080fe200018f0c1a */
[----:B------:R-:W-:Y:S01]  /*2440*/  IMAD.MOV.U32 R26, RZ, RZ, R32 ;  /* 0x000000ffff1a7224 */ /* 0x000fe200078e0020 */
[----:B------:R-:W-:-:S02]  /*2450*/  LEA.HI.X R37, R14, R81, R13, 0x1, P4 ;  /* 0x000000510e257211 */ /* 0x000fc400020f0c0d */
[----:B------:R-:W-:Y:S02]  /*2460*/  ISETP.GT.AND P4, PT, R32, R27, PT ;  /* 0x0000001b2000720c */ /* 0x000fe40003f84270 */
[----:B----4-:R-:W-:Y:S02]  /*2470*/  ISETP.GE.AND P3, PT, R88, 0x1, PT ;  /* 0x000000015800780c */ /* 0x010fe40003f66270 */
[----:B------:R-:W-:Y:S02]  /*2480*/  IADD3 R82, R12, 0x20, RZ ;  /* 0x000000200c527810 */ /* 0x000fe40007ffe0ff */
[----:B--2---:R-:W-:Y:S02]  /*2490*/  LOP3.LUT P5, RZ, R35, 0x4, RZ, 0xc0, !PT ;  /* 0x0000000423ff7812 */ /* 0x004fe400078ac0ff */
[----:B---3--:R-:W-:-:S05]  /*24a0*/  LOP3.LUT R34, R34, 0xfffffffd, RZ, 0xc0, !PT ;  /* 0xfffffffd22227812 */ /* 0x008fca00078ec0ff */
[----:B------:R-:W-:-:S05]  /*24b0*/  @P4 LOP3.LUT R34, R34, 0x2, RZ, 0xfc, !PT ;  /* 0x0000000222224812 */ /* 0x000fca00078efcff */
[----:B------:R0:W-:Y:S01]  /*24c0*/  STL [R1], R34 ;  /* 0x0000002201007387 */ /* 0x0001e20000100800 */
[----:B------:R-:W-:-:S05]  /*24d0*/  @P5 VIADD R82, R12, 0xffffffe0 ;  /* 0xffffffe00c525836 */ /* 0x000fca0000000000 */
[----:B------:R-:W-:Y:S01]  /*24e0*/  LEA R82, R82, R25, 0x1 ;  /* 0x0000001952527211 */ /* 0x000fe200078e08ff */
[----:B------:R-:W-:Y:S06]  /*24f0*/  @!P3 BRA `(.L_x_12378) ;  /* 0x00000028006cb947 */ /* 0x000fec0003800000 */
[----:B------:R-:W-:Y:S01]  /*2500*/  ULDC.U8 UR4, c[0x0][0x3f0] ;  /* 0x0000fc0000047ab9 */ /* 0x000fe20000000000 */
[-C--:B------:R-:W-:Y:S01]  /*2510*/  IMAD R13, R73, R32.reuse, RZ ;  /* 0x00000020490d7224 */ /* 0x080fe200078e02ff */
[----:B------:R-:W-:Y:S01]  /*2520*/  ISETP.NE.AND P3, PT, RZ, UR4, PT ;  /* 0x00000004ff007c0c */ /* 0x000fe2000bf65270 */
[----:B------:R-:W-:Y:S02]  /*2530*/  IMAD R12, R70, R32, RZ ;  /* 0x00000020460c7224 */ /* 0x000fe400078e02ff */
[C---:B------:R-:W-:Y:S02]  /*2540*/  IMAD R13, R79.reuse, R72, R13 ;  /* 0x000000484f0d7224 */ /* 0x040fe400078e020d */
[----:B------:R-:W-:Y:S02]  /*2550*/  IMAD R90, R26, -0x80, R28 ;  /* 0xffffff801a5a7824 */ /* 0x000fe400078e021c */
[----:B------:R-:W-:Y:S02]  /*2560*/  IMAD R79, R79, R69, R12 ;  /* 0x000000454f4f7224 */ /* 0x000fe400078e020c */
[----:B------:R-:W-:Y:S01]  /*2570*/  IMAD.WIDE.U32 R46, R72, R32, RZ ;  /* 0x00000020482e7225 */ /* 0x000fe200078e00ff */
[----:B------:R-:W-:-:S03]  /*2580*/  VIMNMX R90, R90, 0x80, PT ;  /* 0x000000805a5a7848 */ /* 0x000fc60003fe0100 */
        /* <DEDUP_REMOVED lines=20> */
[----:B------:R-:W-:-:S04]  /*26d0*/  IADD3 R15, P3, R10, R44, RZ ;  /* 0x0000002c0a0f7210 */ /* 0x000fc80007f7e0ff */
[----:B------:R-:W-:Y:S02]  /*26e0*/  IADD3.X R48, R79, R6, RZ, P3, !PT ;  /* 0x000000064f307210 */ /* 0x000fe40001ffe4ff */
        /* <DEDUP_REMOVED lines=14> */
.L_x_12381:
[----:B------:R-:W-:Y:S05]  /*27d0*/  BSYNC B1 ;  /* 0x0000000000017941 */ /* 0x000fea0003800000 */
.L_x_12380:
[----:B0-----:R-:W-:Y:S01]  /*27e0*/  VIADD R12, R19, 0x60 ;  /* 0x00000060130c7836 */ /* 0x001fe20000000000 */
[----:B------:R-:W-:Y:S01]  /*27f0*/  BSSY B1, `(.L_x_12382) ;  /* 0x0000022000017945 */ /* 0x000fe20003800000 */
[----:B-----5:R-:W-:Y:S01]  /*2800*/  IMAD.MOV.U32 R86, RZ, RZ, R48 ;  /* 0x000000ffff567224 */ /* 0x020fe200078e0030 */
[----:B------:R-:W-:Y:S02]  /*2810*/  MOV R87, R49 ;  /* 0x0000003100577202 */ /* 0x000fe40000000f00 */
[----:B------:R-:W-:-:S13]  /*2820*/  ISETP.GE.AND P5, PT, R12, R90, PT ;  /* 0x0000005a0c00720c */ /* 0x000fda0003fa6270 */
        /* <DEDUP_REMOVED lines=30> */
.L_x_12383:
[----:B------:R-:W-:Y:S05]  /*2a10*/  BSYNC B1 ;  /* 0x0000000000017941 */ /* 0x000fea0003800000 */
.L_x_12382:
        /* <DEDUP_REMOVED lines=8> */
[----:B------:R-:W-:Y:S02]  /*2aa0*/  MOV R14, R84 ;  /* 0x00000054000e7202 */ /* 0x000fe40000000f00 */
[----:B------:R-:W-:-:S02]  /*2ab0*/  ISETP.NE.AND P3, PT, R157, 0x3, PT ;  /* 0x000000039d00780c */ /* 0x000fc40003f65270 */
[----:B------:R-:W-:Y:S01]  /*2ac0*/  PRMT R87, R12, 0x7610, R87 ;  /* 0x000076100c577816 */ /* 0x000fe20000000057 */
[----:B-----5:R-:W-:Y:S01]  /*2ad0*/  IMAD.MOV.U32 R12, RZ, RZ, R32 ;  /* 0x000000ffff0c7224 */ /* 0x020fe200078e0020 */
        /* <DEDUP_REMOVED lines=15> */
.L_x_12384:
[----:B------:R-:W-:Y:S01]  /*2bd0*/  IMAD R79, R22, 0x8, R2 ;  /* 0x00000008164f7824 */ /* 0x000fe200078e0202 */
[----:B------:R-:W-:Y:S01]  /*2be0*/  SHF.L.U32 R91, R156, 0x1f, RZ ;  /* 0x0000001f9c5b7819 */ /* 0x000fe200000006ff */
[----:B------:R-:W-:Y:S03]  /*2bf0*/  BSSY B1, `(.L_x_12385) ;  /* 0x0000003000017945 */ /* 0x000fe60003800000 */
[----:B------:R-:W0:Y:S02]  /*2c00*/  SYNCS.PHASECHK.TRANS64.TRYWAIT P6, [R79+URZ+0x16890], R91 ;  /* 0x0168905b4f0075a7 */ /* 0x000e2400080c017f */
[----:B0-----:R-:W-:Y:S05]  /*2c10*/  @!P6 BRA `(.L_x_12386) ;  /* 0x0000015000e0e947 */ /* 0x001fea0003800000 */
.L_x_12626:
[----:B------:R-:W-:Y:S05]  /*2c20*/  BSYNC B1 ;  /* 0x0000000000017941 */ /* 0x000fea0003800000 */
.L_x_12385:
        /* <DEDUP_REMOVED lines=49> */
.L_x_12392:
[----:B------:R-:W-:Y:S05]  /*2f40*/  BSYNC B3 ;  /* 0x0000000000037941 */ /* 0x000fea0003800000 */
.L_x_12391:
[----:B--2---:R1:W-:Y:S02]  /*2f50*/  STG.E.128 desc[UR40][R38.64], R12 ;  /* 0x0000000c26007986 */ /* 0x0043e4000c101d28 */
.L_x_12390:
[----:B------:R-:W-:Y:S05]  /*2f60*/  BSYNC B2 ;  /* 0x0000000000027941 */ /* 0x000fea0003800000 */
.L_x_12389:
[----:B------:R-:W-:Y:S05]  /*2f70*/  @P2 BRA `(.L_x_12388) ;  /* 0x0000000000c02947 */ /* 0x000fea0003800000 */
[----:B-1----:R1:W2:Y:S01]  /*2f80*/  LDS.128 R12, [R82+0xe000] ;  /* 0x00e00000520c7984 */ /* 0x0022a20000000c00 */
        /* <DEDUP_REMOVED lines=45> */
.L_x_12394:
[----:B------:R-:W-:Y:S05]  /*3260*/  BSYNC B2 ;  /* 0x0000000000027941 */ /* 0x000fea0003800000 */
.L_x_12393:
[----:B--2---:R2:W-:Y:S02]  /*3270*/  STG.E.128 desc[UR40][R38.64+0x40], R12 ;  /* 0x0000400c26007986 */ /* 0x0045e4000c101d28 */
.L_x_12388:
[----:B------:R-:W-:Y:S05]  /*3280*/  BSYNC B1 ;  /* 0x0000000000017941 */ /* 0x000fea0003800000 */
.L_x_12387:
        /* <DEDUP_REMOVED lines=48> */
.L_x_12399:
[----:B------:R-:W-:Y:S05]  /*3590*/  BSYNC B2 ;  /* 0x0000000000027941 */ /* 0x000fea0003800000 */
.L_x_12398:
[----:B--2---:R3:W-:Y:S02]  /*35a0*/  STG.E.128 desc[UR40][R36.64], R12 ;  /* 0x0000000c24007986 */ /* 0x0047e4000c101d28 */
.L_x_12397:
[----:B------:R-:W-:Y:S05]  /*35b0*/  BSYNC B1 ;  /* 0x0000000000017941 */ /* 0x000fea0003800000 */
.L_x_12396:
[----:B------:R-:W-:Y:S05]  /*35c0*/  @P2 BRA `(.L_x_12395) ;  /* 0x0000001800a02947 */ /* 0x000fea0003800000 */
[----:B-123--:R1:W2:Y:S01]  /*35d0*/  LDS.128 R12, [R82+0x11000] ;  /* 0x01100000520c7984 */ /* 0x00e2a20000000c00 */
        /* <DEDUP_REMOVED lines=45> */
.L_x_12401:
[----:B------:R-:W-:Y:S05]  /*38b0*/  BSYNC B1 ;  /* 0x0000000000017941 */ /* 0x000fea0003800000 */
.L_x_12400:
[----:B--2---:R1:W-:Y:S01]  /*38c0*/  STG.E.128 desc[UR40][R36.64+0x40], R12 ;  /* 0x0000400c24007986 */ /* 0x0043e2000c101d28 */
[----:B------:R-:W-:Y:S05]  /*38d0*/  BRA `(.L_x_12395) ;  /* 0x0000001400dc7947 */ /* 0x000fea0003800000 */
.L_x_12379:
        /* <DEDUP_REMOVED lines=29> */
[----:B------:R-:W-:Y:S01]  /*3ab0*/  MOV R47, R89 ;  /* 0x00000059002f7202 */ /* 0x000fe20000000f00 */
[----:B------:R-:W-:Y:S01]  /*3ac0*/  IMAD.MOV.U32 R45, RZ, RZ, R79 ;  /* 0x000000ffff2d7224 */ /* 0x000fe200078e004f */
        /* <DEDUP_REMOVED lines=17> */
.L_x_12403:
[----:B------:R-:W-:Y:S05]  /*3be0*/  BSYNC B1 ;  /* 0x0000000000017941 */ /* 0x000fea0003800000 */
.L_x_12402:
[----:B-----5:R-:W-:Y:S01]  /*3bf0*/  IMAD.MOV.U32 R44, RZ, RZ, R38 ;  /* 0x000000ffff2c7224 */ /* 0x020fe200078e0026 */
[----:B------:R-:W-:Y:S01]  /*3c00*/  MOV R46, R36 ;  /* 0x00000024002e7202 */ /* 0x000fe20000000f00 */
[----:B------:R-:W-:Y:S01]  /*3c10*/  IMAD.MOV.U32 R45, RZ, RZ, R39 ;  /* 0x000000ffff2d7224 */ /* 0x000fe200078e0027 */
[----:B------:R-:W-:Y:S01]  /*3c20*/  ISETP.NE.AND P3, PT, R157, 0x3, PT ;  /* 0x000000039d00780c */ /* 0x000fe20003f65270 */
        /* <DEDUP_REMOVED lines=23> */
[----:B------:R-:W-:Y:S02]  /*3da0*/  PRMT R106, R46, 0x7610, R106 ;  /* 0x000076102e6a7816 */ /* 0x000fe4000000006a */
[----:B------:R-:W-:Y:S01]  /*3db0*/  PRMT R109, R47, 0x7610, R109 ;  /* 0x000076102f6d7816 */ /* 0x000fe2000000006d */
[----:B------:R-:W-:Y:S06]  /*3dc0*/  @!P3 BRA `(.L_x_12404) ;  /* 0x000000000004b947 */ /* 0x000fec0003800000 */
[----:B------:R-:W-:Y:S01]  /*3dd0*/  BPT.TRAP 0x1 ;  /* 0x000000040000795c */ /* 0x000fe20000300000 */
.L_x_12404:
[----:B------:R-:W-:Y:S01]  /*3de0*/  IMAD R79, R22, 0x8, R2 ;  /* 0x00000008164f7824 */ /* 0x000fe200078e0202 */
[----:B------:R-:W-:Y:S01]  /*3df0*/  SHF.L.U32 R91, R156, 0x1f, RZ ;  /* 0x0000001f9c5b7819 */ /* 0x000fe200000006ff */
[----:B------:R-:W0:Y:S01]  /*3e00*/  LDC R93, c[0x0][0x2e4] ;  /* 0x0000b900ff5d7b82 */ /* 0x000e220000000800 */
[----:B------:R-:W-:Y:S02]  /*3e10*/  BSSY B1, `(.L_x_12405) ;  /* 0x0000004000017945 */ /* 0x000fe40003800000 */
[----:B------:R-:W1:Y:S01]  /*3e20*/  SYNCS.PHASECHK.TRANS64.TRYWAIT P5, [R79+URZ+0x16890], R91 ;  /* 0x0168905b4f0075a7 */ /* 0x000e6200080a017f */
[----:B0-----:R-:W-:Y:S01]  /*3e30*/  IMAD.IADD R95, R93, 0x1, -R64 ;  /* 0x000000015d5f7824 */ /* 0x001fe200078e0a40 */
[----:B-1----:R-:W-:Y:S06]  /*3e40*/  @!P5 BRA `(.L_x_12406) ;  /* 0x000001400068d947 */ /* 0x002fec0003800000 */
.L_x_12627:
[----:B------:R-:W-:Y:S05]  /*3e50*/  BSYNC B1 ;  /* 0x0000000000017941 */ /* 0x000fea0003800000 */
.L_x_12405:
        /* <DEDUP_REMOVED lines=10> */
[----:B------:R-:W-:-:S04]  /*3f00*/  SEL R44, R64, R95, !P0 ;  /* 0x0000005f402c7207 */ /* 0x000fc80004000000 */
[----:B------:R-:W-:-:S04]  /*3f10*/  IADD3 R97, R97, R89, RZ ;  /* 0x0000005961617210 */ /* 0x000fc80007ffe0ff */
[----:B------:R-:W-:Y:S01]  /*3f20*/  IADD3.X R94, R78, R97, R5, P5, P6 ;  /* 0x000000614e5e7210 */ /* 0x000fe20002fec405 */
[----:B-1----:R-:W-:Y:S01]  /*3f30*/  VIADD R47, R45, 0xffffff80 ;  /* 0xffffff802d2f7836 */ /* 0x002fe20000000000 */
[----:B------:R-:W-:-:S04]  /*3f40*/  SHF.R.S32.HI R45, RZ, 0x1f, R44 ;  /* 0x0000001fff2d7819 */ /* 0x000fc8000001142c */
[----:B------:R-:W-:Y:S02]  /*3f50*/  LEA.HI R45, R45, R44, RZ, 0x4 ;  /* 0x0000002c2d2d7211 */ /* 0x000fe400078f20ff */
[----:B------:R-:W-:Y:S02]  /*3f60*/  SHF.R.S32.HI R46, RZ, 0x1f, R47 ;  /* 0x0000001fff2e7819 */ /* 0x000fe4000001142f */
[----:B------:R-:W-:Y:S02]  /*3f70*/  LEA.HI.SX32 R45, R45, R60, 0x1c ;  /* 0x0000003c2d2d7211 */ /* 0x000fe400078fe2ff */
[----:B------:R-:W-:-:S03]  /*3f80*/  LEA.HI R46, R46, R47, RZ, 0x5 ;  /* 0x0000002f2e2e7211 */ /* 0x000fc600078f28ff */
[----:B------:R-:W-:Y:S01]  /*3f90*/  IMAD.SHL.U32 R96, R45, 0x8, RZ ;  /* 0x000000082d607824 */ /* 0x000fe200078e00ff */
[----:B------:R-:W-:-:S04]  /*3fa0*/  SHF.R.S32.HI R46, RZ, 0x5, R46 ;  /* 0x00000005ff2e7819 */ /* 0x000fc8000001142e */
[----:B------:R-:W-:-:S04]  /*3fb0*/  LOP3.LUT R45, R71, 0x38, R96, 0xf8, !PT ;  /* 0x00000038472d7812 */ /* 0x000fc800078ef860 */
[----:B------:R-:W-:-:S05]  /*3fc0*/  LOP3.LUT R45, R45, R68, RZ, 0x3c, !PT ;  /* 0x000000442d2d7212 */ /* 0x000fca00078e3cff */
[----:B------:R-:W-:Y:S01]  /*3fd0*/  IMAD R47, R46, 0x200, R45 ;  /* 0x000002002e2f7824 */ /* 0x000fe200078e022d */
[----:B------:R-:W-:-:S03]  /*3fe0*/  LEA R45, R22, R4, 0xd ;  /* 0x00000004162d7211 */ /* 0x000fc600078e68ff */
[----:B------:R-:W-:Y:S02]  /*3ff0*/  IMAD R47, R22, 0x2000, R47 ;  /* 0x00002000162f7824 */ /* 0x000fe400078e022f */
[--C-:B------:R-:W-:Y:S02]  /*4000*/  IMAD R45, R45, 0x2, R2.reuse ;  /* 0x000000022d2d7824 */ /* 0x100fe400078e0202 */
[----:B------:R-:W-:-:S04]  /*4010*/  IMAD R48, R47, 0x2, R2 ;  /* 0x000000022f307824 */ /* 0x000fc800078e0202 */
[----:B------:R-:W1:Y:S04]  /*4020*/  LDS.128 R44, [R45+0xe400] ;  /* 0x00e400002d2c7984 */ /* 0x000e680000000c00 */
[----:B------:R-:W2:Y:S01]  /*4030*/  LDS.128 R48, [R48+0xe400] ;  /* 0x00e4000030307984 */ /* 0x000ea20000000c00 */
[----:B------:R-:W-:Y:S05]  /*4040*/  @P4 BRA `(.L_x_12410) ;  /* 0x00000004004c4947 */ /* 0x000fea0003800000 */
[--C-:B------:R-:W-:Y:S01]  /*4050*/  SHF.R.U64 R32, R32, 0x10, R33.reuse ;  /* 0x0000001020207819 */ /* 0x100fe20000001221 */
[----:B------:R-:W-:Y:S01]  /*4060*/  HADD2.F32 R109, -RZ, R109.H0_H0 ;  /* 0x2000006dff6d7230 */ /* 0x000fe20000004100 */
[----:B------:R-:W-:Y:S01]  /*4070*/  SHF.R.U32.HI R33, RZ, 0x10, R33 ;  /* 0x00000010ff217819 */ /* 0x000fe20000011621 */
[----:B------:R-:W-:Y:S01]  /*4080*/  HADD2.F32 R104, -RZ, R104.H0_H0 ;  /* 0x20000068ff687230 */ /* 0x000fe20000004100 */
[--C-:B------:R-:W-:Y:S02]  /*4090*/  SHF.R.U64 R12, R12, 0x10, R13.reuse ;  /* 0x000000100c0c7819 */ /* 0x100fe4000000120d */
[----:B------:R-:W-:Y:S01]  /*40a0*/  SHF.R.U32.HI R103, RZ, 0x10, R13 ;  /* 0x00000010ff677819 */ /* 0x000fe2000001160d */
[----:B------:R-:W-:Y:S01]  /*40b0*/  HADD2.F32 R110, -RZ, R33.H0_H0 ;  /* 0x20000021ff6e7230 */ /* 0x000fe20000004100 */
[----:B------:R-:W-:Y:S02]  /*40c0*/  SHF.R.U64 R13, R14, 0x10, R15 ;  /* 0x000000100e0d7819 */ /* 0x000fe4000000120f */
[--C-:B------:R-:W-:Y:S01]  /*40d0*/  SHF.R.U64 R14, R34, 0x10, R35.reuse ;  /* 0x00000010220e7819 */ /* 0x100fe20000001223 */
[----:B-1----:R-:W-:Y:S01]  /*40e0*/  HADD2.F32 R34, -RZ, R45.H0_H0 ;  /* 0x2000002dff227230 */ /* 0x002fe20000004100 */
[----:B------:R-:W-:Y:S01]  /*40f0*/  SHF.R.U32.HI R105, RZ, 0x10, R35 ;  /* 0x00000010ff697819 */ /* 0x000fe20000011623 */
[--C-:B--2---:R-:W-:Y:S01]  /*4100*/  HADD2.F32 R35, -RZ, R49.reuse.H0_H0 ;  /* 0x20000031ff237230 */ /* 0x104fe20000004100 */
[----:B------:R-:W-:Y:S01]  /*4110*/  SHF.R.U32.HI R15, RZ, 0x10, R15 ;  /* 0x00000010ff0f7819 */ /* 0x000fe2000001160f */
[----:B------:R-:W-:-:S02]  /*4120*/  HADD2.F32 R49, -RZ, R49.H1_H1 ;  /* 0x30000031ff317230 */ /* 0x000fc40000004100 */
[CC--:B------:R-:W-:Y:S01]  /*4130*/  FMUL.FTZ R112, R34.reuse, R109.reuse ;  /* 0x0000006d22707220 */ /* 0x0c0fe20000410000 */
        /* <DEDUP_REMOVED lines=19> */
[----:B------:R-:W-:Y:S02]  /*4270*/  HADD2.F32 R47, -RZ, R47.H1_H1 ;  /* 0x3000002fff2f7230 */ /* 0x000fe40000004100 */
[----:B------:R-:W-:Y:S01]  /*4280*/  FMUL.FTZ R118, R51, R114 ;  /* 0x0000007233767220 */ /* 0x000fe20000410000 */
[----:B------:R-:W-:Y:S02]  /*4290*/  HADD2.F32 R110, -RZ, R15.H0_H0 ;  /* 0x2000000fff6e7230 */ /* 0x000fe40000004100 */
[-C--:B------:R-:W-:Y:S01]  /*42a0*/  FFMA.FTZ R15, R45, R108.reuse, -R116 ;  /* 0x0000006c2d0f7223 */ /* 0x080fe20000010874 */
[----:B------:R-:W-:Y:S01]  /*42b0*/  FFMA.FTZ R45, R49, R108, R112 ;  /* 0x0000006c312d7223 */ /* 0x000fe20000010070 */
[C---:B------:R-:W-:Y:S01]  /*42c0*/  FMUL.FTZ R114, R47.reuse, R114 ;  /* 0x000000722f727220 */ /* 0x040fe20000410000 */
[--C-:B------:R-:W-:Y:S02]  /*42d0*/  HADD2.F32 R49, -RZ, R106.reuse.H1_H1 ;  /* 0x3000006aff317230 */ /* 0x100fe40000004100 */
[----:B------:R-:W-:Y:S01]  /*42e0*/  FFMA.FTZ R108, R47, R110, -R118 ;  /* 0x0000006e2f6c7223 */ /* 0x000fe20000010876 */
[----:B------:R-:W-:-:S02]  /*42f0*/  HADD2.F32 R106, -RZ, R106.H0_H0 ;  /* 0x2000006aff6a7230 */ /* 0x000fc40000004100 */
[----:B------:R-:W-:Y:S01]  /*4300*/  FFMA.FTZ R110, R51, R110, R114 ;  /* 0x0000006e336e7223 */ /* 0x000fe20000010072 */
[----:B------:R-:W-:Y:S02]  /*4310*/  HADD2.F32 R47, -RZ, R48.H0_H0 ;  /* 0x20000030ff2f7230 */ /* 0x000fe40000004100 */
[----:B------:R-:W-:Y:S01]  /*4320*/  HADD2.F32 R32, -RZ, R44.H0_H0 ;  /* 0x2000002cff207230 */ /* 0x000fe20000004100 */
[----:B------:R-:W-:Y:S01]  /*4330*/  F2FP.F16.F32.PACK_AB R15, R108, R15 ;  /* 0x0000000f6c0f723e */ /* 0x000fe200000000ff */
[----:B------:R-:W-:Y:S02]  /*4340*/  HADD2.F32 R48, -RZ, R48.H1_H1 ;  /* 0x30000030ff307230 */ /* 0x000fe40000004100 */
[-C--:B------:R-:W-:Y:S01]  /*4350*/  FMUL.FTZ R105, R47, R106.reuse ;  /* 0x0000006a2f697220 */ /* 0x080fe20000410000 */
[----:B------:R-:W-:Y:S02]  /*4360*/  HADD2.F32 R44, -RZ, R44.H1_H1 ;  /* 0x3000002cff2c7230 */ /* 0x000fe40000004100 */
[----:B------:R-:W-:Y:S01]  /*4370*/  FMUL.FTZ R106, R32, R106 ;  /* 0x0000006a206a7220 */ /* 0x000fe20000410000 */
[----:B------:R-:W-:-:S02]  /*4380*/  HADD2.F32 R51, -RZ, R12.H0_H0 ;  /* 0x2000000cff337230 */ /* 0x000fc40000004100 */
[----:B------:R-:W-:Y:S01]  /*4390*/  FMUL.FTZ R107, R48, R103 ;  /* 0x00000067306b7220 */ /* 0x000fe20000410000 */
[----:B------:R-:W-:Y:S01]  /*43a0*/  FFMA.FTZ R12, R32, R49, -R105 ;  /* 0x00000031200c7223 */ /* 0x000fe20000010869 */
[C---:B------:R-:W-:Y:S01]  /*43b0*/  FMUL.FTZ R103, R44.reuse, R103 ;  /* 0x000000672c677220 */ /* 0x040fe20000410000 */
[----:B------:R-:W-:Y:S01]  /*43c0*/  FFMA.FTZ R32, R47, R49, R106 ;  /* 0x000000312f207223 */ /* 0x000fe2000001006a */
[-C--:B------:R-:W-:Y:S01]  /*43d0*/  FFMA.FTZ R47, R44, R51.reuse, -R107 ;  /* 0x000000332c2f7223 */ /* 0x080fe2000001086b */
[----:B------:R-:W-:Y:S02]  /*43e0*/  HADD2.F32 R44, -RZ, R50.H0_H0 ;  /* 0x20000032ff2c7230 */ /* 0x000fe40000004100 */
[----:B------:R-:W-:Y:S01]  /*43f0*/  FFMA.FTZ R105, R48, R51, R103 ;  /* 0x0000003330697223 */ /* 0x000fe20000010067 */
[----:B------:R-:W-:Y:S01]  /*4400*/  HADD2.F32 R103, -RZ, R14.H0_H0 ;  /* 0x2000000eff677230 */ /* 0x000fe20000004100 */
[----:B------:R-:W-:Y:S01]  /*4410*/  F2FP.F16.F32.PACK_AB R110, R110, R45 ;  /* 0x0000002d6e6e723e */ /* 0x000fe200000000ff */
[----:B------:R-:W-:Y:S01]  /*4420*/  HADD2.F32 R51, -RZ, R102.H1_H1 ;  /* 0x30000066ff337230 */ /* 0x000fe20000004100 */
[----:B------:R-:W-:Y:S01]  /*4430*/  MOV R45, R33 ;  /* 0x00000021002d7202 */ /* 0x000fe20000000f00 */
        /* <DEDUP_REMOVED lines=13> */
[----:B------:R-:W-:Y:S01]  /*4510*/  FFMA.FTZ R46, R46, R13, -R109 ;  /* 0x0000000d2e2e7223 */ /* 0x000fe2000001086d */
[----:B------:R-:W-:Y:S01]  /*4520*/  F2FP.F16.F32.PACK_AB R44, R47, R12 ;  /* 0x0000000c2f2c723e */ /* 0x000fe200000000ff */
[----:B------:R-:W-:Y:S01]  /*4530*/  IMAD.MOV.U32 R47, RZ, RZ, R15 ;  /* 0x000000ffff2f7224 */ /* 0x000fe200078e000f */
[----:B------:R-:W-:Y:S02]  /*4540*/  F2FP.F16.F32.PACK_AB R49, R35, R34 ;  /* 0x000000222331723e */ /* 0x000fe400000000ff */
[----:B------:R-:W-:Y:S01]  /*4550*/  F2FP.F16.F32.PACK_AB R50, R50, R51 ;  /* 0x000000333232723e */ /* 0x000fe200000000ff */
[----:B------:R-:W-:Y:S01]  /*4560*/  IMAD.MOV.U32 R51, RZ, RZ, R110 ;  /* 0x000000ffff337224 */ /* 0x000fe200078e006e */
[----:B------:R-:W-:-:S07]  /*4570*/  F2FP.F16.F32.PACK_AB R46, R46, R107 ;  /* 0x0000006b2e2e723e */ /* 0x000fce00000000ff */
.L_x_12410:
[----:B------:R-:W-:Y:S05]  /*4580*/  BSYNC B2 ;  /* 0x0000000000027941 */ /* 0x000fea0003800000 */
.L_x_12409:
        /* <DEDUP_REMOVED lines=12> */
.L_x_12408:
[----:B------:R-:W-:Y:S05]  /*4650*/  BSYNC B1 ;  /* 0x0000000000017941 */ /* 0x000fea0003800000 */
.L_x_12407:
[----:B-1----:R-:W-:Y:S02]  /*4660*/  VIADD R13, R19, 0x60 ;  /* 0x00000060130d7836 */ /* 0x002fe40000000000 */
[-C--:B------:R-:W-:Y:S02]  /*4670*/  IMAD R12, R66, R86.reuse, RZ ;  /* 0x00000056420c7224 */ /* 0x080fe400078e02ff */
[C---:B------:R-:W-:Y:S01]  /*4680*/  IMAD.WIDE.U32 R84, R13.reuse, R86, R84 ;  /* 0x000000560d547225 */ /* 0x040fe200078e0054 */
[----:B------:R-:W-:-:S03]  /*4690*/  ISETP.GE.OR P5, PT, R13, R90, P1 ;  /* 0x0000005a0d00720c */ /* 0x000fc60000fa6670 */
[----:B------:R-:W-:-:S10]  /*46a0*/  IMAD R47, R13, R87, R12 ;  /* 0x000000570d2f7224 */ /* 0x000fd400078e020c */
[----:B------:R-:W-:Y:S05]  /*46b0*/  @P5 BRA `(.L_x_12395) ;  /* 0x0000000800645947 */ /* 0x000fea0003800000 */
[----:B------:R-:W2:Y:S01]  /*46c0*/  LDL R14, [R1+0x1c] ;  /* 0x00001c00010e7983 */ /* 0x000ea20000100800 */
[----:B------:R-:W-:Y:S01]  /*46d0*/  IADD3 R47, R85, R47, RZ ;  /* 0x0000002f552f7210 */ /* 0x000fe20007ffe0ff */
[C---:B------:R-:W-:Y:S01]  /*46e0*/  VIADD R15, R19.reuse, 0x60 ;  /* 0x00000060130f7836 */ /* 0x040fe20000000000 */
[----:B------:R-:W-:Y:S01]  /*46f0*/  IADD3 R12, P5, P6, R58, R84, R29 ;  /* 0x000000543a0c7210 */ /* 0x000fe20007ebe01d */
[----:B------:R-:W-:Y:S01]  /*4700*/  VIADD R32, R19, 0x60 ;  /* 0x0000006013207836 */ /* 0x000fe20000000000 */
[----:B------:R-:W-:Y:S01]  /*4710*/  SEL R95, R64, R95, !P0 ;  /* 0x0000005f405f7207 */ /* 0x000fe20004000000 */
[----:B------:R-:W-:Y:S01]  /*4720*/  IMAD.SHL.U32 R15, R15, 0x40, RZ ;  /* 0x000000400f0f7824 */ /* 0x000fe200078e00ff */
[----:B------:R-:W-:Y:S01]  /*4730*/  IADD3.X R13, R78, R47, R5, P5, P6 ;  /* 0x0000002f4e0d7210 */ /* 0x000fe20002fec405 */
[----:B------:R-:W-:Y:S01]  /*4740*/  BSSY B1, `(.L_x_12411) ;  /* 0x000006c000017945 */ /* 0x000fe20003800000 */
[----:B------:R-:W-:Y:S02]  /*4750*/  LEA R44, P5, R12, R80, 0x1 ;  /* 0x000000500c2c7211 */ /* 0x000fe400078a08ff */
[----:B------:R-:W-:-:S02]  /*4760*/  SHF.L.U32 R32, R32, 0x6, RZ ;  /* 0x0000000620207819 */ /* 0x000fc400000006ff */
[----:B------:R-:W-:Y:S01]  /*4770*/  LEA.HI.X R45, R12, R81, R13, 0x1, P5 ;  /* 0x000000510c2d7211 */ /* 0x000fe200028f0c0d */
[----:B------:R-:W-:Y:S01]  /*4780*/  IMAD R13, R22, 0x2000, R3 ;  /* 0x00002000160d7824 */ /* 0x000fe200078e0203 */
[----:B------:R-:W-:Y:S02]  /*4790*/  SHF.R.S32.HI R12, RZ, 0x1f, R95 ;  /* 0x0000001fff0c7819 */ /* 0x000fe4000001145f */
[----:B------:R-:W-:Y:S01]  /*47a0*/  LOP3.LUT R15, R15, 0x1c0, RZ, 0xc0, !PT ;  /* 0x000001c00f0f7812 */ /* 0x000fe200078ec0ff */
[----:B------:R-:W-:Y:S01]  /*47b0*/  IMAD R13, R13, 0x2, R2 ;  /* 0x000000020d0d7824 */ /* 0x000fe200078e0202 */
[----:B------:R-:W-:Y:S02]  /*47c0*/  LEA.HI R95, R12, R95, RZ, 0x4 ;  /* 0x0000005f0c5f7211 */ /* 0x000fe400078f20ff */
[----:B------:R-:W-:Y:S02]  /*47d0*/  LOP3.LUT R32, R32, 0x1c0, RZ, 0xc0, !PT ;  /* 0x000001c020207812 */ /* 0x000fe400078ec0ff */
[----:B------:R-:W-:-:S02]  /*47e0*/  LEA.HI.SX32 R49, R95, R60, 0x1c ;  /* 0x0000003c5f317211 */ /* 0x000fc400078fe2ff */
[----:B------:R-:W-:-:S03]  /*47f0*/  SHF.R.U32.HI R15, RZ, 0x3, R15 ;  /* 0x00000003ff0f7819 */ /* 0x000fc6000001160f */
[----:B------:R-:W-:-:S05]  /*4800*/  IMAD.SHL.U32 R49, R49, 0x8, RZ ;  /* 0x0000000831317824 */ /* 0x000fca00078e00ff */
[----:B------:R-:W-:-:S04]  /*4810*/  LOP3.LUT R12, R32, 0x38, R49, 0xf8, !PT ;  /* 0x00000038200c7812 */ /* 0x000fc800078ef831 */
[----:B------:R-:W-:-:S05]  /*4820*/  LOP3.LUT R12, R12, R15, RZ, 0x3c, !PT ;  /* 0x0000000f0c0c7212 */ /* 0x000fca00078e3cff */
[----:B--2---:R-:W-:-:S05]  /*4830*/  IMAD.IADD R15, R14, 0x1, R12 ;  /* 0x000000010e0f7824 */ /* 0x004fca00078e020c */
[----:B------:R-:W-:-:S05]  /*4840*/  LEA R15, R22, R15, 0xd ;  /* 0x0000000f160f7211 */ /* 0x000fca00078e68ff */
[----:B------:R-:W-:Y:S02]  /*4850*/  IMAD R32, R15, 0x2, R2 ;  /* 0x000000020f207824 */ /* 0x000fe400078e0202 */
[----:B------:R-:W1:Y:S04]  /*4860*/  LDS.128 R12, [R13+0xe400] ;  /* 0x00e400000d0c7984 */ /* 0x000e680000000c00 */
[----:B------:R-:W2:Y:S01]  /*4870*/  LDS.128 R32, [R32+0xe400] ;  /* 0x00e4000020207984 */ /* 0x000ea20000000c00 */
[----:B------:R-:W-:Y:S05]  /*4880*/  @P4 BRA `(.L_x_12412) ;  /* 0x00000004005c4947 */ /* 0x000fea0003800000 */
[----:B------:R-:W-:Y:S01]  /*4890*/  SHF.R.U64 R46, R36, 0x10, R37 ;  /* 0x00000010242e7819 */ /* 0x000fe20000001225 */
[----:B------:R-:W-:Y:S01]  /*48a0*/  HADD2.F32 R51, -RZ, R101.H1_H1 ;  /* 0x30000065ff337230 */ /* 0x000fe20000004100 */
[----:B------:R-:W-:Y:S01]  /*48b0*/  SHF.R.U64 R36, R38, 0x10, R39 ;  /* 0x0000001026247819 */ /* 0x000fe20000001227 */
[----:B-1----:R-:W-:Y:S01]  /*48c0*/  IMAD.MOV.U32 R38, RZ, RZ, R12 ;  /* 0x000000ffff267224 */ /* 0x002fe200078e000c */
[----:B--2---:R-:W-:Y:S01]  /*48d0*/  MOV R12, R33 ;  /* 0x00000021000c7202 */ /* 0x004fe20000000f00 */
[----:B------:R-:W-:Y:S01]  /*48e0*/  IMAD.MOV.U32 R33, RZ, RZ, R15 ;  /* 0x000000ffff217224 */ /* 0x000fe200078e000f */
[--C-:B------:R-:W-:Y:S01]  /*48f0*/  SHF.R.U32.HI R48, RZ, 0x10, R41.reuse ;  /* 0x00000010ff307819 */ /* 0x100fe20000011629 */
[--C-:B------:R-:W-:Y:S01]  /*4900*/  HADD2.F32 R15, -RZ, R13.reuse.H1_H1 ;  /* 0x3000000dff0f7230 */ /* 0x100fe20000004100 */
        /* <DEDUP_REMOVED lines=9> */
[----:B------:R-:W-:-:S02]  /*49a0*/  HADD2.F32 R12, -RZ, R13.H0_H0 ;  /* 0x2000000dff0c7230 */ /* 0x000fc40000004100 */
[-C--:B------:R-:W-:Y:S01]  /*49b0*/  FMUL.FTZ R13, R32, R51.reuse ;  /* 0x00000033200d7220 */ /* 0x080fe20000410000 */
[----:B------:R-:W-:Y:S02]  /*49c0*/  HADD2.F32 R48, -RZ, R48.H0_H0 ;  /* 0x20000030ff307230 */ /* 0x000fe40000004100 */
        /* <DEDUP_REMOVED lines=21> */
[----:B------:R-:W-:Y:S01]  /*4b20*/  FFMA.FTZ R101, R42, R48, R101 ;  /* 0x000000302a657223 */ /* 0x000fe20000010065 */
[----:B------:R-:W-:Y:S02]  /*4b30*/  HADD2.F32 R42, -RZ, R40.H0_H0 ;  /* 0x20000028ff2a7230 */ /* 0x000fe40000004100 */
[----:B------:R-:W-:Y:S01]  /*4b40*/  FMUL.FTZ R86, R41, R86 ;  /* 0x0000005629567220 */ /* 0x000fe20000410000 */
[----:B------:R-:W-:Y:S01]  /*4b50*/  FFMA.FTZ R33, R35, R48, -R88 ;  /* 0x0000003023217223 */ /* 0x000fe20000010858 */
[----:B------:R-:W-:Y:S01]  /*4b60*/  FFMA.FTZ R92, R41, R50, -R92 ;  /* 0x00000032295c7223 */ /* 0x000fe2000001085c */
[----:B------:R-:W-:-:S02]  /*4b70*/  HADD2.F32 R41, -RZ, R100.H1_H1 ;  /* 0x30000064ff297230 */ /* 0x000fc40000004100 */
[----:B------:R-:W-:Y:S01]  /*4b80*/  FFMA.FTZ R86, R43, R50, R86 ;  /* 0x000000322b567223 */ /* 0x000fe20000010056 */
[--C-:B------:R-:W-:Y:S02]  /*4b90*/  HADD2.F32 R40, -RZ, R39.reuse.H0_H0 ;  /* 0x20000027ff287230 */ /* 0x100fe40000004100 */
[----:B------:R-:W-:Y:S01]  /*4ba0*/  HADD2.F32 R35, -RZ, R38.H0_H0 ;  /* 0x20000026ff237230 */ /* 0x000fe20000004100 */
[----:B------:R-:W-:Y:S01]  /*4bb0*/  F2FP.F16.F32.PACK_AB R92, R92, R33 ;  /* 0x000000215c5c723e */ /* 0x000fe200000000ff */
[----:B------:R-:W-:Y:S02]  /*4bc0*/  HADD2.F32 R98, -RZ, R98.H0_H0 ;  /* 0x20000062ff627230 */ /* 0x000fe40000004100 */
[-C--:B------:R-:W-:Y:S01]  /*4bd0*/  FMUL.FTZ R48, R40, R41.reuse ;  /* 0x0000002928307220 */ /* 0x080fe20000410000 */
[----:B------:R-:W-:Y:S02]  /*4be0*/  HADD2.F32 R39, -RZ, R39.H1_H1 ;  /* 0x30000027ff277230 */ /* 0x000fe40000004100 */
[----:B------:R-:W-:Y:S01]  /*4bf0*/  FMUL.FTZ R41, R35, R41 ;  /* 0x0000002923297220 */ /* 0x000fe20000410000 */
[----:B------:R-:W-:-:S02]  /*4c00*/  HADD2.F32 R38, -RZ, R38.H1_H1 ;  /* 0x30000026ff267230 */ /* 0x000fc40000004100 */
[-C--:B------:R-:W-:Y:S01]  /*4c10*/  FFMA.FTZ R48, R35, R98.reuse, -R48 ;  /* 0x0000006223307223 */ /* 0x080fe20000010830 */
[----:B------:R-:W-:Y:S02]  /*4c20*/  HADD2.F32 R46, -RZ, R46.H0_H0 ;  /* 0x2000002eff2e7230 */ /* 0x000fe40000004100 */
[----:B------:R-:W-:Y:S01]  /*4c30*/  FFMA.FTZ R40, R40, R98, R41 ;  /* 0x0000006228287223 */ /* 0x000fe20000010029 */
[-C--:B------:R-:W-:Y:S01]  /*4c40*/  FMUL.FTZ R43, R39, R42.reuse ;  /* 0x0000002a272b7220 */ /* 0x080fe20000410000 */
[----:B------:R-:W-:Y:S02]  /*4c50*/  HADD2.F32 R41, -RZ, R37.H0_H0 ;  /* 0x20000025ff297230 */ /* 0x000fe40000004100 */
        /* <DEDUP_REMOVED lines=8> */
[----:B------:R-:W-:Y:S01]  /*4ce0*/  MOV R13, R15 ;  /* 0x0000000f000d7202 */ /* 0x000fe20000000f00 */
[----:B------:R-:W-:Y:S01]  /*4cf0*/  HADD2.F32 R14, -RZ, R14.H1_H1 ;  /* 0x3000000eff0e7230 */ /* 0x000fe20000004100 */
[----:B------:R-:W-:Y:S01]  /*4d00*/  F2FP.F16.F32.PACK_AB R12, R43, R48 ;  /* 0x000000302b0c723e */ /* 0x000fe200000000ff */
[----:B------:R-:W-:Y:S02]  /*4d10*/  HADD2.F32 R39, -RZ, R36.H0_H0 ;  /* 0x20000024ff277230 */ /* 0x000fe40000004100 */
[----:B------:R-:W-:Y:S01]  /*4d20*/  FMUL.FTZ R36, R37, R100 ;  /* 0x0000006425247220 */ /* 0x000fe20000410000 */
[----:B------:R-:W-:-:S02]  /*4d30*/  HADD2.F32 R38, -RZ, R99.H0_H0 ;  /* 0x20000063ff267230 */ /* 0x000fc40000004100 */
[-C--:B------:R-:W-:Y:S01]  /*4d40*/  FMUL.FTZ R87, R34, R41.reuse ;  /* 0x0000002922577220 */ /* 0x080fe20000410000 */
[----:B------:R-:W-:Y:S01]  /*4d50*/  FMUL.FTZ R100, R35, R100 ;  /* 0x0000006423647220 */ /* 0x000fe20000410000 */
[C---:B------:R-:W-:Y:S01]  /*4d60*/  FMUL.FTZ R41, R14.reuse, R41 ;  /* 0x000000290e297220 */ /* 0x040fe20000410000 */
[----:B------:R-:W-:Y:S01]  /*4d70*/  F2FP.F16.F32.PACK_AB R32, R51, R40 ;  /* 0x000000283320723e */ /* 0x000fe200000000ff */
[-C--:B------:R-:W-:Y:S01]  /*4d80*/  FFMA.FTZ R36, R35, R38.reuse, -R36 ;  /* 0x0000002623247223 */ /* 0x080fe20000010824 */
[----:B------:R-:W-:Y:S01]  /*4d90*/  FFMA.FTZ R100, R37, R38, R100 ;  /* 0x0000002625647223 */ /* 0x000fe20000010064 */
[-C--:B------:R-:W-:Y:S01]  /*4da0*/  FFMA.FTZ R87, R14, R39.reuse, -R87 ;  /* 0x000000270e577223 */ /* 0x080fe20000010857 */
[----:B------:R-:W-:Y:S01]  /*4db0*/  FFMA.FTZ R41, R34, R39, R41 ;  /* 0x0000002722297223 */ /* 0x000fe20000010029 */
[----:B------:R-:W-:Y:S01]  /*4dc0*/  F2FP.F16.F32.PACK_AB R35, R86, R101 ;  /* 0x000000655623723e */ /* 0x000fe200000000ff */
[----:B------:R-:W-:Y:S02]  /*4dd0*/  IMAD.MOV.U32 R15, RZ, RZ, R92 ;  /* 0x000000ffff0f7224 */ /* 0x000fe400078e005c */
[----:B------:R-:W-:-:S02]  /*4de0*/  F2FP.F16.F32.PACK_AB R14, R87, R36 ;  /* 0x00000024570e723e */ /* 0x000fc400000000ff */
[----:B------:R-:W-:-:S07]  /*4df0*/  F2FP.F16.F32.PACK_AB R34, R41, R100 ;  /* 0x000000642922723e */ /* 0x000fce00000000ff */
.L_x_12412:
[----:B------:R-:W-:Y:S05]  /*4e00*/  BSYNC B1 ;  /* 0x0000000000017941 */ /* 0x000fea0003800000 */
.L_x_12411:
        /* <DEDUP_REMOVED lines=10> */
.L_x_12378:
[----:B------:R-:W-:-:S13]  /*4eb0*/  ISETP.NE.AND P3, PT, R157, 0x3, PT ;  /* 0x000000039d00780c */ /* 0x000fda0003f65270 */
[----:B------:R-:W-:Y:S05]  /*4ec0*/  @!P3 BRA `(.L_x_12413) ;  /* 0x000000000004b947 */ /* 0x000fea0003800000 */
[----:B------:R-:W-:Y:S01]  /*4ed0*/  BPT.TRAP 0x1 ;  /* 0x000000040000795c */ /* 0x000fe20000300000 */
.L_x_12413:
[----:B------:R-:W-:Y:S01]  /*4ee0*/  IMAD R79, R22, 0x8, R2 ;  /* 0x00000008164f7824 */ /* 0x000fe200078e0202 */
[----:B------:R-:W-:Y:S01]  /*4ef0*/  SHF.L.U32 R91, R156, 0x1f, RZ ;  /* 0x0000001f9c5b7819 */ /* 0x000fe200000006ff */
[----:B------:R-:W-:Y:S01]  /*4f00*/  IMAD R90, R26, -0x80, R28 ;  /* 0xffffff801a5a7824 */ /* 0x000fe200078e021c */
[----:B------:R-:W-:Y:S02]  /*4f10*/  BSSY B1, `(.L_x_12414) ;  /* 0x0000004000017945 */ /* 0x000fe40003800000 */
[----:B------:R-:W1:Y:S02]  /*4f20*/  SYNCS.PHASECHK.TRANS64.TRYWAIT P4, [R79+URZ+0x16890], R91 ;  /* 0x0168905b4f0075a7 */ /* 0x000e64000808017f */
[----:B------:R-:W-:Y:S01]  /*4f30*/  VIMNMX R90, R90, 0x80, PT ;  /* 0x000000805a5a7848 */ /* 0x000fe20003fe0100 */
[----:B-1----:R-:W-:Y:S06]  /*4f40*/  @!P4 BRA `(.L_x_12415) ;  /* 0x00000130003cc947 */ /* 0x002fec0003800000 */
.L_x_12628:
[----:B------:R-:W-:Y:S05]  /*4f50*/  BSYNC B1 ;  /* 0x0000000000017941 */ /* 0x000fea0003800000 */
.L_x_12414:
[----:B------:R-:W-:Y:S01]  /*4f60*/  ISETP.GE.AND P4, PT, R19, R90, PT ;  /* 0x0000005a1300720c */ /* 0x000fe20003f86270 */
[----:B------:R-:W-:-:S12]  /*4f70*/  BSSY B1, `(.L_x_12416) ;  /* 0x0000006000017945 */ /* 0x000fd80003800000 */
[----:B------:R-:W-:Y:S05]  /*4f80*/  @P4 BRA `(.L_x_12417) ;  /* 0x0000000000104947 */ /* 0x000fea0003800000 */
[----:B------:R-:W2:Y:S04]  /*4f90*/  @!P1 LDS.128 R12, [R83+0xe000] ;  /* 0x00e00000530c9984 */ /* 0x000ea80000000c00 */
[----:B0-----:R-:W0:Y:S04]  /*4fa0*/  @!P2 LDS.128 R32, [R82+0xe000] ;  /* 0x00e000005220a984 */ /* 0x001e280000000c00 */
[----:B--2---:R2:W-:Y:S04]  /*4fb0*/  @!P1 STG.E.128 desc[UR40][R38.64], R12 ;  /* 0x0000000c26009986 */ /* 0x0045e8000c101d28 */
[----:B0-----:R2:W-:Y:S02]  /*4fc0*/  @!P2 STG.E.128 desc[UR40][R38.64+0x40], R32 ;  /* 0x000040202600a986 */ /* 0x0015e4000c101d28 */
.L_x_12417:
[----:B------:R-:W-:Y:S05]  /*4fd0*/  BSYNC B1 ;  /* 0x0000000000017941 */ /* 0x000fea0003800000 */
.L_x_12416:
[----:B--2---:R-:W-:-:S05]  /*4fe0*/  VIADD R12, R19, 0x60 ;  /* 0x00000060130c7836 */ /* 0x004fca0000000000 */
[----:B------:R-:W-:-:S13]  /*4ff0*/  ISETP.GE.AND P4, PT, R12, R90, PT ;  /* 0x0000005a0c00720c */ /* 0x000fda0003f86270 */
[----:B------:R-:W-:Y:S05]  /*5000*/  @P4 BRA `(.L_x_12395) ;  /* 0x0000000000104947 */ /* 0x000fea0003800000 */
[----:B------:R-:W2:Y:S04]  /*5010*/  @!P1 LDS.128 R12, [R83+0x11000] ;  /* 0x01100000530c9984 */ /* 0x000ea80000000c00 */
[----:B0-----:R-:W0:Y:S04]  /*5020*/  @!P2 LDS.128 R32, [R82+0x11000] ;  /* 0x011000005220a984 */ /* 0x001e280000000c00 */
[----:B--2---:R2:W-:Y:S04]  /*5030*/  @!P1 STG.E.128 desc[UR40][R36.64], R12 ;  /* 0x0000000c24009986 */ /* 0x0045e8000c101d28 */
[----:B0-----:R2:W-:Y:S02]  /*5040*/  @!P2 STG.E.128 desc[UR40][R36.64+0x40], R32 ;  /* 0x000040202400a986 */ /* 0x0015e4000c101d28 */
.L_x_12395:
[----:B------:R-:W-:Y:S05]  /*5050*/  BSYNC B0 ;  /* 0x0000000000007941 */ /* 0x000fea0003800000 */
.L_x_12377:
        /* <DEDUP_REMOVED lines=17> */
.L_x_12419:
[----:B------:R-:W-:Y:S05]  /*5170*/  BSYNC B0 ;  /* 0x0000000000007941 */ /* 0x000fea0003800000 */
.L_x_12418:
[----:B------:R-:W2:Y:S01]  /*5180*/  SYNCS.PHASECHK.TRANS64.TRYWAIT P3, [R79+URZ+0x168b0], R91 ;  /* 0x0168b05b4f0075a7 */ /* 0x000ea2000806017f */
[----:B------:R-:W-:Y:S01]  /*5190*/  ULDC UR42, c[0x0][0x2e4] ;  /* 0x0000b900002a7ab9 */ /* 0x000fe20000000800 */
[----:B------:R-:W-:Y:S01]  /*51a0*/  ULDC.64 UR38, c[0x0][0x318] ;  /* 0x0000c60000267ab9 */ /* 0x000fe20000000a00 */
[----:B------:R-:W-:Y:S01]  /*51b0*/  ULDC.64 UR36, c[0x0][0x308] ;  /* 0x0000c20000247ab9 */ /* 0x000fe20000000a00 */
[----:B------:R-:W-:Y:S01]  /*51c0*/  BSSY B0, `(.L_x_12420) ;  /* 0x0000003000007945 */ /* 0x000fe20003800000 */
[----:B----4-:R-:W-:-:S03]  /*51d0*/  IMAD.WIDE R32, R26, 0x80, R8 ;  /* 0x000000801a207825 */ /* 0x010fc600078e0208 */
[----:B--2---:R-:W-:Y:S05]  /*51e0*/  @!P3 BRA `(.L_x_12421) ;  /* 0x0000012c00a8b947 */ /* 0x004fea0003800000 */
.L_x_12629:
[----:B------:R-:W-:Y:S05]  /*51f0*/  BSYNC B0 ;  /* 0x0000000000007941 */ /* 0x000fea0003800000 */
.L_x_12420:
        /* <DEDUP_REMOVED lines=9> */
[----:B0-----:R-:W-:-:S04]  /*5290*/  LEA R34, P3, R12, UR36, 0x1 ;  /* 0x000000240c227c11 */ /* 0x001fc8000f8608ff */
[----:B------:R-:W-:Y:S02]  /*52a0*/  LEA.HI.X R35, R12, UR37, R13, 0x1, P3 ;  /* 0x000000250c237c11 */ /* 0x000fe400098f0c0d */
[----:B------:R-:W-:-:S13]  /*52b0*/  ISETP.GE.AND P3, PT, R16, UR42, PT ;  /* 0x0000002a10007c0c */ /* 0x000fda000bf66270 */
[----:B------:R-:W0:Y:S04]  /*52c0*/  @!P3 LDS.128 R12, [R83] ;  /* 0x00000000530cb984 */ /* 0x000e280000000c00 */
[----:B0-----:R-:W-:Y:S01]  /*52d0*/  @!P3 STG.E.128 desc[UR40][R34.64], R12 ;  /* 0x0000000c2200b986 */ /* 0x001fe2000c101d28 */
[----:B------:R-:W-:-:S13]  /*52e0*/  ISETP.GE.AND P3, PT, R67, UR42, PT ;  /* 0x0000002a43007c0c */ /* 0x000fda000bf66270 */
[----:B------:R-:W0:Y:S04]  /*52f0*/  @!P3 LDS.128 R12, [R82] ;  /* 0x00000000520cb984 */ /* 0x000e280000000c00 */
[----:B0-----:R3:W-:Y:S02]  /*5300*/  @!P3 STG.E.128 desc[UR40][R34.64+0x40], R12 ;  /* 0x0000400c2200b986 */ /* 0x0017e4000c101d28 */
.L_x_12423:
[----:B------:R-:W-:Y:S05]  /*5310*/  BSYNC B0 ;  /* 0x0000000000007941 */ /* 0x000fea0003800000 */
.L_x_12422:
[----:B-1-3--:R-:W-:Y:S01]  /*5320*/  IADD3 R12, R19, 0x60, RZ ;  /* 0x00000060130c7810 */ /* 0x00afe20007ffe0ff */
[----:B------:R-:W-:Y:S03]  /*5330*/  BSSY B0, `(.L_x_12424) ;  /* 0x0000013000007945 */ /* 0x000fe60003800000 */
        /* <DEDUP_REMOVED lines=9> */
[----:B------:R-:W-:-:S04]  /*53d0*/  LEA R32, P3, R12, UR36, 0x1 ;  /* 0x000000240c207c11 */ /* 0x000fc8000f8608ff */
[----:B------:R-:W-:-:S04]  /*53e0*/  IADD3 R13, R13, R15, RZ ;  /* 0x0000000f0d0d7210 */ /* 0x000fc80007ffe0ff */
[----:B------:R-:W-:Y:S02]  /*53f0*/  LEA.HI.X R33, R12, UR37, R13, 0x1, P3 ;  /* 0x000000250c217c11 */ /* 0x000fe400098f0c0d */
[----:B------:R-:W-:-:S13]  /*5400*/  ISETP.GE.AND P3, PT, R16, UR42, PT ;  /* 0x0000002a10007c0c */ /* 0x000fda000bf66270 */
[----:B------:R-:W1:Y:S04]  /*5410*/  @!P3 LDS.128 R12, [R83+0x3000] ;  /* 0x00300000530cb984 */ /* 0x000e680000000c00 */
[----:B-1----:R-:W-:Y:S01]  /*5420*/  @!P3 STG.E.128 desc[UR40][R32.64], R12 ;  /* 0x0000000c2000b986 */ /* 0x002fe2000c101d28 */
[----:B------:R-:W-:-:S13]  /*5430*/  ISETP.GE.AND P3, PT, R67, UR42, PT ;  /* 0x0000002a43007c0c */ /* 0x000fda000bf66270 */
[----:B------:R-:W1:Y:S04]  /*5440*/  @!P3 LDS.128 R12, [R82+0x3000] ;  /* 0x00300000520cb984 */ /* 0x000e680000000c00 */
[----:B-1----:R1:W-:Y:S02]  /*5450*/  @!P3 STG.E.128 desc[UR40][R32.64+0x40], R12 ;  /* 0x0000400c2000b986 */ /* 0x0023e4000c101d28 */
.L_x_12425:
[----:B------:R-:W-:Y:S05]  /*5460*/  BSYNC B0 ;  /* 0x0000000000007941 */ /* 0x000fea0003800000 */
.L_x_12424:
        /* <DEDUP_REMOVED lines=13> */
[----:B------:R-:W-:Y:S02]  /*5540*/  SEL R22, R22, RZ, P3 ;  /* 0x000000ff16167207 */ /* 0x000fe40001800000 */
[----:B------:R-:W-:Y:S01]  /*5550*/  LOP3.LUT R156, R156, R13, RZ, 0x3c, !PT ;  /* 0x0000000d9c9c7212 */ /* 0x000fe200078e3cff */
[----:B------:R0:W-:Y:S01]  /*5560*/  @!P4 SYNCS.ARRIVE.TRANS64.RED.A1T0 RZ, [R79+URZ], RZ ;  /* 0x000000ff4fffc9a7 */ /* 0x0001e2000810043f */
[----:B---3--:R-:W-:-:S13]  /*5570*/  LOP3.LUT P5, RZ, R12, 0x2, RZ, 0xc0, !PT ;  /* 0x000000020cff7812 */ /* 0x008fda00078ac0ff */
[----:B0-----:R-:W-:Y:S05]  /*5580*/  @P5 BRA `(.L_x_12426) ;  /* 0xffffffcc004c5947 */ /* 0x001fea000383ffff */
[----:B------:R-:W0:Y:S01]  /*5590*/  S2R R12, SR_TID.X ;  /* 0x00000000000c7919 */ /* 0x000e220000002100 */
[----:B------:R-:W-:Y:S02]  /*55a0*/  PLOP3.LUT P0, PT, PT, PT, PT, 0x8, 0x0 ;  /* 0x000000000000781c */ /* 0x000fe40003f0e170 */
[----:B0-----:R-:W-:-:S04]  /*55b0*/  SHF.R.U32.HI R12, RZ, 0x7, R12 ;  /* 0x00000007ff0c7819 */ /* 0x001fc8000001160c */
[----:B------:R-:W-:-:S13]  /*55c0*/  ISETP.NE.AND P5, PT, R12, 0x1, PT ;  /* 0x000000010c00780c */ /* 0x000fda0003fa5270 */
[----:B------:R-:W-:Y:S06]  /*55d0*/  @!P5 BAR.ARV 0x9, 0x100 ;  /* 0x024400000000db1d */ /* 0x000fec0000002000 */
.L_x_12372:
[----:B------:R-:W-:Y:S01]  /*55e0*/  ISETP.GE.AND P2, PT, R152, 0x1, PT ;  /* 0x000000019800780c */ /* 0x000fe20003f46270 */
[----:B------:R-:W-:Y:S01]  /*55f0*/  IMAD.MOV.U32 R3, RZ, RZ, RZ ;  /* 0x000000ffff037224 */ /* 0x000fe200078e00ff */
[----:B------:R-:W-:Y:S01]  /*5600*/  PLOP3.LUT P1, PT, PT, PT, PT, 0x80, 0x0 ;  /* 0x000000000000781c */ /* 0x000fe20003f2f070 */
[----:B------:R-:W-:Y:S01]  /*5610*/  IMAD.MOV.U32 R119, RZ, RZ, RZ ;  /* 0x000000ffff777224 */ /* 0x000fe200078e00ff */
[----:B------:R-:W-:Y:S02]  /*5620*/  MOV R0, RZ ;  /* 0x000000ff00007202 */ /* 0x000fe40000000f00 */
[----:B------:R-:W-:Y:S01]  /*5630*/  CS2R R26, SRZ ;  /* 0x00000000001a7805 */ /* 0x000fe2000001ff00 */
[----:B------:R-:W-:Y:S01]  /*5640*/  IMAD.MOV.U32 R21, RZ, RZ, RZ ;  /* 0x000000ffff157224 */ /* 0x000fe200078e00ff */
        /* <DEDUP_REMOVED lines=12> */
[----:B------:R-:W-:Y:S01]  /*5710*/  MOV R50, RZ ;  /* 0x000000ff00327202 */ /* 0x000fe20000000f00 */
[----:B------:R-:W-:Y:S02]  /*5720*/  IMAD.MOV.U32 R13, RZ, RZ, RZ ;  /* 0x000000ffff0d7224 */ /* 0x000fe400078e00ff */
[----:B------:R-:W-:Y:S01]  /*5730*/  IMAD.MOV.U32 R52, RZ, RZ, RZ ;  /* 0x000000ffff347224 */ /* 0x000fe200078e00ff */
[----:B------:R-:W-:Y:S06]  /*5740*/  @P0 BRA `(.L_x_12427) ;  /* 0x00000000000c0947 */ /* 0x000fec0003800000 */
[----:B------:R-:W0:Y:S01]  /*5750*/  FENCE.VIEW.ASYNC.G ;  /* 0x00000000000073c6 */ /* 0x000e220000000100 */
[----:B------:R-:W-:Y:S05]  /*5760*/  WARPSYNC.ALL ;  /* 0x0000000000007948 */ /* 0x000fea0003800000 */
[----:B0-----:R-:W-:Y:S06]  /*5770*/  BAR.ARV 0xc, 0x1a0 ;  /* 0x0306800000007b1d */ /* 0x001fec0000002000 */
.L_x_12427:
[----:B------:R-:W-:Y:S01]  /*5780*/  IMAD.MOV.U32 R12, RZ, RZ, RZ ;  /* 0x000000ffff0c7224 */ /* 0x000fe200078e00ff */
[----:B------:R-:W-:Y:S01]  /*5790*/  MOV R49, RZ ;  /* 0x000000ff00317202 */ /* 0x000fe20000000f00 */
[----:B------:R-:W-:Y:S06]  /*57a0*/  @!P2 BRA `(.L_x_12428) ;  /* 0x000000bc00eca947 */ /* 0x000fec0003800000 */
[----:B------:R-:W0:Y:S01]  /*57b0*/  S2R R4, SR_TID.X ;  /* 0x0000000000047919 */ /* 0x000e220000002100 */
[----:B------:R-:W-:Y:S01]  /*57c0*/  UMOV UR4, 0xffffffff ;  /* 0xffffffff00047882 */ /* 0x000fe20000000000 */
[----:B0-----:R-:W-:-:S05]  /*57d0*/  VIADD R4, R4, 0xffffff80 ;  /* 0xffffff8004047836 */ /* 0x001fca0000000000 */
[----:B------:R-:W-:-:S04]  /*57e0*/  SHF.R.S32.HI R0, RZ, 0x1f, R4 ;  /* 0x0000001fff007819 */ /* 0x000fc80000011404 */
[----:B------:R-:W-:-:S04]  /*57f0*/  LEA.HI R0, R0, R4, RZ, 0x7 ;  /* 0x0000000400007211 */ /* 0x000fc800078f38ff */
[----:B------:R-:W-:Y:S01]  /*5800*/  SHF.R.S32.HI R13, RZ, 0x7, R0 ;  /* 0x00000007ff0d7819 */ /* 0x000fe20000011400 */
[----:B------:R-:W-:Y:S06]  /*5810*/  BRA.DIV UR4, `(.L_x_12429) ;  /* 0x0000012a04307947 */ /* 0x000fec000b800000 */
[----:B------:R0:W2:Y:S02]  /*5820*/  SHFL.IDX PT, R155, R13, RZ, 0x1f ;  /* 0x00001fff0d9b7589 */ /* 0x0000a400000e0000 */
.L_x_12632:
[----:B------:R-:W3:Y:S01]  /*5830*/  LDL.LU R4, [R1] ;  /* 0x0000000001047983 */ /* 0x000ee20000300800 */
[----:B------:R-:W-:Y:S01]  /*5840*/  VIADD R3, R2, 0x8400 ;  /* 0x0000840002037836 */ /* 0x000fe20000000000 */
[----:B------:R-:W-:Y:S01]  /*5850*/  BSSY B6, `(.L_x_12430) ;  /* 0x000001c000067945 */ /* 0x000fe20003800000 */
[----:B--2---:R-:W-:-:S03]  /*5860*/  IMAD.HI R0, R155, 0x55555556, RZ ;  /* 0x555555569b007827 */ /* 0x004fc600078e02ff */
[----:B------:R-:W-:Y:S02]  /*5870*/  LOP3.LUT P0, RZ, R3, 0x3ff, RZ, 0xc0, !PT ;  /* 0x000003ff03ff7812 */ /* 0x000fe4000780c0ff */
[----:B------:R-:W-:-:S05]  /*5880*/  LEA.HI R0, R0, R0, RZ, 0x1 ;  /* 0x0000000000007211 */ /* 0x000fca00078f08ff */
[----:B------:R-:W-:-:S04]  /*5890*/  IMAD R0, R0, -0x3, R155 ;  /* 0xfffffffd00007824 */ /* 0x000fc800078e029b */
[----:B------:R-:W-:-:S05]  /*58a0*/  IMAD R0, R0, 0x2000, R3 ;  /* 0x0000200000007824 */ /* 0x000fca00078e0203 */
[----:B------:R-:W-:-:S04]  /*58b0*/  SHF.R.U32.HI R0, RZ, 0x4, R0 ;  /* 0x00000004ff007819 */ /* 0x000fc80000011600 */
[----:B------:R-:W-:Y:S02]  /*58c0*/  LOP3.LUT R36, R0, 0x3fff, RZ, 0xc0, !PT ;  /* 0x00003fff00247812 */ /* 0x000fe400078ec0ff */
[----:B---3--:R-:W-:-:S04]  /*58d0*/  LOP3.LUT R4, R4, 0xfffffffe, RZ, 0xc0, !PT ;  /* 0xfffffffe04047812 */ /* 0x008fc800078ec0ff */
[----:B------:R-:W-:-:S05]  /*58e0*/  @P0 LOP3.LUT R4, R4, 0x1, RZ, 0xfc, !PT ;  /* 0x0000000104040812 */ /* 0x000fca00078efcff */
[----:B------:R2:W-:Y:S01]  /*58f0*/  STL [R1], R4 ;  /* 0x0000000401007387 */ /* 0x0005e20000100800 */
[----:B------:R-:W-:Y:S05]  /*5900*/  @!P0 BRA `(.L_x_12431) ;  /* 0x0000000000408947 */ /* 0x000fea0003800000 */
[----:B------:R-:W-:Y:S01]  /*5910*/  MOV R0, 0x0 ;  /* 0x0000000000007802 */ /* 0x000fe20000000f00 */
[----:B------:R-:W-:Y:S01]  /*5920*/  ULDC.64 UR4, c[0x4][0x1b8] ;  /* 0x01006e0000047ab9 */ /* 0x000fe20000000a00 */
[----:B------:R-:W-:Y:S01]  /*5930*/  ULDC.64 UR6, c[0x4][0x1c0] ;  /* 0x0100700000067ab9 */ /* 0x000fe20000000a00 */
[----:B--2---:R-:W-:Y:S01]  /*5940*/  MOV R4, UR4 ;  /* 0x0000000400047c02 */ /* 0x004fe20008000f00 */
[----:B------:R2:W3:Y:S01]  /*5950*/  LDC.64 R14, c[0x4][R0] ;  /* 0x01000000000e7b82 */ /* 0x0004e20000000a00 */
[----:B------:R-:W-:Y:S01]  /*5960*/  IMAD.U32 R5, RZ, RZ, UR5 ;  /* 0x00000005ff057e24 */ /* 0x000fe2000f8e00ff */
[----:B------:R-:W-:Y:S01]  /*5970*/  ULDC.64 UR4, c[0x4][0x20] ;  /* 0x0100080000047ab9 */ /* 0x000fe20000000a00 */
[----:B------:R-:W-:Y:S01]  /*5980*/  IMAD.U32 R6, RZ, RZ, UR6 ;  /* 0x00000006ff067e24 */ /* 0x000fe2000f8e00ff */
[----:B------:R-:W-:Y:S01]  /*5990*/  MOV R10, UR4 ;  /* 0x00000004000a7c02 */ /* 0x000fe20008000f00 */
[----:B------:R-:W-:Y:S01]  /*59a0*/  IMAD.U32 R7, RZ, RZ, UR7 ;  /* 0x00000007ff077e24 */ /* 0x000fe2000f8e00ff */
[----:B0-----:R-:W-:Y:S01]  /*59b0*/  MOV R13, RZ ;  /* 0x000000ff000d7202 */ /* 0x001fe20000000f00 */
[----:B-1----:R-:W-:-:S02]  /*59c0*/  IMAD.U32 R11, RZ, RZ, UR5 ;  /* 0x00000005ff0b7e24 */ /* 0x002fc4000f8e00ff */
[----:B------:R-:W-:Y:S02]  /*59d0*/  IMAD.MOV.U32 R8, RZ, RZ, 0x70 ;  /* 0x00000070ff087424 */ /* 0x000fe400078e00ff */
[----:B--2---:R-:W-:-:S07]  /*59e0*/  IMAD.MOV.U32 R12, RZ, RZ, 0x1 ;  /* 0x00000001ff0c7424 */ /* 0x004fce00078e00ff */
[----:B------:R-:W-:-:S07]  /*59f0*/  LEPC R20, `(.L_x_12431) ;  /* 0x000000001014794e */ /* 0x000fce0000000000 */
[----:B---3-5:R-:W-:Y:S05]  /*5a00*/  CALL.ABS.NOINC R14 ;  /* 0x000000000e007343 */ /* 0x028fea0003c00000 */
.L_x_12431:
[----:B------:R-:W-:Y:S05]  /*5a10*/  BSYNC B6 ;  /* 0x0000000000067941 */ /* 0x000fea0003800000 */
.L_x_12430:
[----:B------:R-:W-:Y:S02]  /*5a20*/  ULDC UR4, c[0x0][0x3d4] ;  /* 0x0000f50000047ab9 */ /* 0x000fe40000000800 */
[----:B------:R-:W-:-:S13]  /*5a30*/  ISETP.LT.AND P0, PT, RZ, UR4, PT ;  /* 0x00000004ff007c0c */ /* 0x000fda000bf01270 */
[----:B------:R-:W-:Y:S05]  /*5a40*/  @P0 BRA `(.L_x_12432) ;  /* 0x0000000000400947 */ /* 0x000fea0003800000 */
[----:B------:R-:W3:Y:S02]  /*5a50*/  LDL R20, [R1+0x34] ;  /* 0x0000340001147983 */ /* 0x000ee40000100800 */
[----:B---3--:R-:W-:-:S04]  /*5a60*/  LEA.HI R0, R20, R20, RZ, 0x1 ;  /* 0x0000001414007211 */ /* 0x008fc800078f08ff */
[----:B------:R-:W-:-:S05]  /*5a70*/  LOP3.LUT R0, R0, 0xfffffffe, RZ, 0xc0, !PT ;  /* 0xfffffffe00007812 */ /* 0x000fca00078ec0ff */
[----:B------:R-:W-:-:S05]  /*5a80*/  IMAD.IADD R0, R20, 0x1, -R0 ;  /* 0x0000000114007824 */ /* 0x000fca00078e0a00 */
[----:B------:R-:W-:-:S04]  /*5a90*/  SHF.L.U32 R3, R0, 0x1f, RZ ;  /* 0x0000001f00037819 */ /* 0x000fc800000006ff */
[----:B------:R3:W4:Y:S03]  /*5aa0*/  SYNCS.PHASECHK.TRANS64.TRYWAIT P0, [R2+URZ+0x16800], R3 ;  /* 0x01680003020075a7 */ /* 0x000726000800017f */
[----:B----4-:R-:W-:Y:S05]  /*5ab0*/  @!P0 NANOSLEEP.SYNCS 0x989680 ;  /* 0x009896800000895d */ /* 0x010fea0003900000 */
[----:B------:R-:W4:Y:S01]  /*5ac0*/  @!P0 SYNCS.PHASECHK.TRANS64 P0, [R2+URZ+0x16800], R3 ;  /* 0x01680003020085a7 */ /* 0x000f22000800007f */
[----:B------:R-:W-:Y:S04]  /*5ad0*/  BSSY B0, `(.L_x_12433) ;  /* 0x0000006000007945 */ /* 0x000fe80003800000 */
[----:B----4-:R-:W-:Y:S05]  /*5ae0*/  @P0 BRA `(.L_x_12434) ;  /* 0x0000000000100947 */ /* 0x010fea0003800000 */
.L_x_12435:
[----:B----4-:R4:W0:Y:S02]  /*5af0*/  SYNCS.PHASECHK.TRANS64.TRYWAIT P0, [R2+URZ+0x16800], R3 ;  /* 0x01680003020075a7 */ /* 0x010824000800017f */
[----:B0-----:R-:W-:Y:S05]  /*5b00*/  @!P0 NANOSLEEP.SYNCS 0x989680 ;  /* 0x009896800000895d */ /* 0x001fea0003900000 */
[----:B------:R-:W0:Y:S02]  /*5b10*/  @!P0 SYNCS.PHASECHK.TRANS64 P0, [R2+URZ+0x16800], R3 ;  /* 0x01680003020085a7 */ /* 0x000e24000800007f */
[----:B0-----:R-:W-:Y:S05]  /*5b20*/  @!P0 BRA `(.L_x_12435) ;  /* 0xfffffffc00f08947 */ /* 0x001fea000383ffff */
.L_x_12434:
[----:B------:R-:W-:Y:S05]  /*5b30*/  BSYNC B0 ;  /* 0x0000000000007941 */ /* 0x000fea0003800000 */
.L_x_12433:
[----:B------:R-:W-:Y:S05]  /*5b40*/  BRA `(.L_x_12436) ;  /* 0x0000003000207947 */ /* 0x000fea0003800000 */
.L_x_12432:
[----:B------:R-:W3:Y:S01]  /*5b50*/  S2R R0, SR_TID.X ;  /* 0x0000000000007919 */ /* 0x000ee20000002100 */
[----:B------:R-:W-:Y:S01]  /*5b60*/  ULDC.64 UR6, c[0x0][0x3e8] ;  /* 0x0000fa0000067ab9 */ /* 0x000fe20000000a00 */
[--C-:B------:R-:W-:Y:S01]  /*5b70*/  SHF.R.S32.HI R7, RZ, 0x1f, R16.reuse ;  /* 0x0000001fff077819 */ /* 0x100fe20000011410 */
[----:B------:R-:W-:Y:S01]  /*5b80*/  ULDC.64 UR4, c[0x0][0x3d8] ;  /* 0x0000f60000047ab9 */ /* 0x000fe20000000a00 */
[----:B---3--:R-:W-:Y:S02]  /*5b90*/  VIADD R3, R0, 0xffffff80 ;  /* 0xffffff8000037836 */ /* 0x008fe40000000000 */
[----:B------:R-:W3:Y:S01]  /*5ba0*/  LDL R0, [R1] ;  /* 0x0000000001007983 */ /* 0x000ee20000100800 */
[----:B------:R-:W-:Y:S01]  /*5bb0*/  SHF.R.S32.HI R10, RZ, 0x1f, R19 ;  /* 0x0000001fff0a7819 */ /* 0x000fe20000011413 */
[----:B------:R-:W-:Y:S01]  /*5bc0*/  IMAD.MOV.U32 R6, RZ, RZ, R16 ;  /* 0x000000ffff067224 */ /* 0x000fe200078e0010 */
[----:B------:R-:W-:Y:S01]  /*5bd0*/  SHF.R.S32.HI R34, RZ, 0x1f, R3 ;  /* 0x0000001fff227819 */ /* 0x000fe20000011403 */
[----:B-----5:R-:W-:Y:S01]  /*5be0*/  IMAD.WIDE.U32 R40, R24, UR4, RZ ;  /* 0x0000000418287c25 */ /* 0x020fe2000f8e00ff */
[----:B------:R-:W-:Y:S02]  /*5bf0*/  BSSY B6, `(.L_x_12437) ;  /* 0x0000030000067945 */ /* 0x000fe40003800000 */
[----:B------:R-:W-:Y:S01]  /*5c00*/  LEA.HI R34, R34, R3, RZ, 0x2 ;  /* 0x0000000322227211 */ /* 0x000fe200078f10ff */
[----:B------:R-:W-:-:S02]  /*5c10*/  IMAD R12, R10, UR6, RZ ;  /* 0x000000060a0c7c24 */ /* 0x000fc4000f8e02ff */
[----:B------:R-:W-:Y:S01]  /*5c20*/  IMAD.WIDE.U32 R8, R19, UR4, R6 ;  /* 0x0000000413087c25 */ /* 0x000fe2000f8e0006 */
[----:B------:R-:W-:-:S03]  /*5c30*/  LOP3.LUT R34, R34, 0xfffffffc, RZ, 0xc0, !PT ;  /* 0xfffffffc22227812 */ /* 0x000fc600078ec0ff */
[----:B------:R-:W-:Y:S01]  /*5c40*/  IMAD.WIDE.U32 R38, R24, UR6, RZ ;  /* 0x0000000618267c25 */ /* 0x000fe2000f8e00ff */
[----:B------:R-:W-:-:S03]  /*5c50*/  IADD3 R35, P2, R8, R40, RZ ;  /* 0x0000002808237210 */ /* 0x000fc60007f5e0ff */
[----:B------:R-:W-:Y:S02]  /*5c60*/  IMAD.IADD R34, R3, 0x1, -R34 ;  /* 0x0000000103227824 */ /* 0x000fe400078e0a22 */
[----:B------:R-:W-:-:S03]  /*5c70*/  IMAD R12, R19, UR7, R12 ;  /* 0x00000007130c7c24 */ /* 0x000fc6000f8e020c */
[----:B------:R-:W-:-:S04]  /*5c80*/  SHF.L.U32 R26, R34, 0x2, RZ ;  /* 0x00000002221a7819 */ /* 0x000fc800000006ff */
[----:B------:R-:W-:-:S03]  /*5c90*/  SHF.R.S32.HI R27, RZ, 0x1f, R26 ;  /* 0x0000001fff1b7819 */ /* 0x000fc6000001141a */
[----:B--2---:R-:W-:-:S03]  /*5ca0*/  IMAD.WIDE.U32 R4, R19, UR4, R26 ;  /* 0x0000000413047c25 */ /* 0x004fc6000f8e001a */
[----:B------:R-:W-:Y:S02]  /*5cb0*/  IADD3 R32, P0, R4, R40, RZ ;  /* 0x0000002804207210 */ /* 0x000fe40007f1e0ff */
[----:B---3--:R-:W-:Y:S02]  /*5cc0*/  LOP3.LUT P4, RZ, R0, 0x1, RZ, 0xc0, !PT ;  /* 0x0000000100ff7812 */ /* 0x008fe4000788c0ff */
[----:B------:R-:W-:-:S05]  /*5cd0*/  SHF.R.S32.HI R0, RZ, 0x1f, R24 ;  /* 0x0000001fff007819 */ /* 0x000fca0000011418 */
[C---:B-1----:R-:W-:Y:S02]  /*5ce0*/  IMAD R11, R0.reuse, UR6, RZ ;  /* 0x00000006000b7c24 */ /* 0x042fe4000f8e02ff */
[----:B------:R-:W-:Y:S02]  /*5cf0*/  IMAD R3, R0, UR4, RZ ;  /* 0x0000000400037c24 */ /* 0x000fe4000f8e02ff */
[----:B------:R-:W-:Y:S02]  /*5d00*/  IMAD R0, R10, UR4, RZ ;  /* 0x000000040a007c24 */ /* 0x000fe4000f8e02ff */
[----:B------:R-:W-:Y:S02]  /*5d10*/  IMAD R45, R24, UR7, R11 ;  /* 0x00000007182d7c24 */ /* 0x000fe4000f8e020b */
[----:B------:R-:W-:-:S04]  /*5d20*/  IMAD.WIDE.U32 R10, R19, UR6, R6 ;  /* 0x00000006130a7c25 */ /* 0x000fc8000f8e0006 */
[----:B------:R-:W-:Y:S01]  /*5d30*/  IMAD R3, R24, UR5, R3 ;  /* 0x0000000518037c24 */ /* 0x000fe2000f8e0203 */
[----:B------:R-:W-:Y:S01]  /*5d40*/  IADD3 R49, P3, R10, R38, RZ ;  /* 0x000000260a317210 */ /* 0x000fe20007f7e0ff */
[----:B------:R-:W-:-:S04]  /*5d50*/  IMAD.WIDE.U32 R6, R19, UR6, R26 ;  /* 0x0000000613067c25 */ /* 0x000fc8000f8e001a */
[----:B------:R-:W-:Y:S01]  /*5d60*/  IMAD R0, R19, UR5, R0 ;  /* 0x0000000513007c24 */ /* 0x000fe2000f8e0200 */
[----:B------:R-:W-:Y:S01]  /*5d70*/  IADD3 R30, P1, R6, R38, RZ ;  /* 0x00000026061e7210 */ /* 0x000fe20007f3e0ff */
[----:B------:R-:W-:Y:S02]  /*5d80*/  IMAD.IADD R37, R3, 0x1, R41 ;  /* 0x0000000103257824 */ /* 0x000fe400078e0229 */
[----:B------:R-:W-:-:S03]  /*5d90*/  IMAD.IADD R45, R45, 0x1, R39 ;  /* 0x000000012d2d7824 */ /* 0x000fc600078e0227 */
[----:B------:R-:W-:Y:S02]  /*5da0*/  IADD3.X R43, R37, R0, R9, P2, !PT ;  /* 0x00000000252b7210 */ /* 0x000fe400017fe409 */
[----:B------:R-:W-:Y:S02]  /*5db0*/  IADD3.X R51, R45, R12, R11, P3, !PT ;  /* 0x0000000c2d337210 */ /* 0x000fe40001ffe40b */
[----:B------:R-:W-:Y:S02]  /*5dc0*/  IADD3.X R33, R37, R5, R0, P0, !PT ;  /* 0x0000000525217210 */ /* 0x000fe400007fe400 */
[----:B------:R-:W-:Y:S01]  /*5dd0*/  IADD3.X R31, R45, R7, R12, P1, !PT ;  /* 0x000000072d1f7210 */ /* 0x000fe20000ffe40c */
[----:B------:R-:W-:Y:S06]  /*5de0*/  @!P4 BRA `(.L_x_12438) ;  /* 0x000000000040c947 */ /* 0x000fec0003800000 */
[----:B------:R-:W-:Y:S01]  /*5df0*/  MOV R0, 0x0 ;  /* 0x0000000000007802 */ /* 0x000fe20000000f00 */
        /* <DEDUP_REMOVED lines=9> */
[----:B0-----:R-:W-:Y:S01]  /*5e90*/  MOV R13, RZ ;  /* 0x000000ff000d7202 */ /* 0x001fe20000000f00 */
[----:B------:R-:W-:-:S02]  /*5ea0*/  IMAD.U32 R11, RZ, RZ, UR5 ;  /* 0x00000005ff0b7e24 */ /* 0x000fc4000f8e00ff */
[----:B------:R-:W-:Y:S02]  /*5eb0*/  IMAD.MOV.U32 R8, RZ, RZ, 0x70 ;  /* 0x00000070ff087424 */ /* 0x000fe400078e00ff */
[----:B-1----:R-:W-:-:S07]  /*5ec0*/  IMAD.MOV.U32 R12, RZ, RZ, 0x1 ;  /* 0x00000001ff0c7424 */ /* 0x002fce00078e00ff */
[----:B------:R-:W-:-:S07]  /*5ed0*/  LEPC R20, `(.L_x_12438) ;  /* 0x000000001014794e */ /* 0x000fce0000000000 */
[----:B--2---:R-:W-:Y:S05]  /*5ee0*/  CALL.ABS.NOINC R14 ;  /* 0x000000000e007343 */ /* 0x004fea0003c00000 */
.L_x_12438:
[----:B------:R-:W-:Y:S05]  /*5ef0*/  BSYNC B6 ;  /* 0x0000000000067941 */ /* 0x000fea0003800000 */
.L_x_12437:
[----:B------:R-:W2:Y:S01]  /*5f00*/  LDL R24, [R1+0x8] ;  /* 0x0000080001187983 */ /* 0x000ea20000100800 */
[----:B0-----:R-:W0:Y:S01]  /*5f10*/  LDC.64 R12, c[0x0][0x3e8] ;  /* 0x0000fa00ff0c7b82 */ /* 0x001e220000000a00 */
[----:B------:R-:W-:Y:S01]  /*5f20*/  SHF.R.S32.HI R3, RZ, 0x1f, R153 ;  /* 0x0000001fff037819 */ /* 0x000fe20000011499 */
[----:B------:R-:W-:Y:S01]  /*5f30*/  ULDC.U8 UR4, c[0x0][0x3f0] ;  /* 0x0000fc0000047ab9 */ /* 0x000fe20000000000 */
[----:B------:R-:W-:Y:S01]  /*5f40*/  BSSY B0, `(.L_x_12439) ;  /* 0x00002c0000007945 */ /* 0x000fe20003800000 */
[----:B------:R-:W-:-:S04]  /*5f50*/  ISETP.NE.AND P0, PT, RZ, UR4, PT ;  /* 0x00000004ff007c0c */ /* 0x000fc8000bf05270 */
[----:B------:R-:W1:Y:S01]  /*5f60*/  LDC.64 R10, c[0x0][0x3d8] ;  /* 0x0000f600ff0a7b82 */ /* 0x000e620000000a00 */
[-C--:B0-----:R-:W-:Y:S02]  /*5f70*/  IMAD R4, R3, R12.reuse, RZ ;  /* 0x0000000c03047224 */ /* 0x081fe400078e02ff */
[----:B------:R-:W-:-:S04]  /*5f80*/  IMAD.WIDE.U32 R8, R153, R12, RZ ;  /* 0x0000000c99087225 */ /* 0x000fc800078e00ff */
[----:B------:R-:W-:Y:S02]  /*5f90*/  IMAD R5, R153, R13, R4 ;  /* 0x0000000d99057224 */ /* 0x000fe400078e0204 */
[-C--:B-1----:R-:W-:Y:S02]  /*5fa0*/  IMAD R0, R3, R10.reuse, RZ ;  /* 0x0000000a03007224 */ /* 0x082fe400078e02ff */
[----:B------:R-:W-:-:S04]  /*5fb0*/  IMAD.WIDE.U32 R20, R153, R10, RZ ;  /* 0x0000000a99147225 */ /* 0x000fc800078e00ff */
[----:B------:R-:W-:Y:S02]  /*5fc0*/  IMAD R3, R153, R11, R0 ;  /* 0x0000000b99037224 */ /* 0x000fe400078e0200 */
[----:B------:R-:W-:Y:S02]  /*5fd0*/  IMAD.IADD R5, R9, 0x1, R5 ;  /* 0x0000000109057824 */ /* 0x000fe400078e0205 */
[----:B------:R-:W-:Y:S02]  /*5fe0*/  IMAD.IADD R3, R21, 0x1, R3 ;  /* 0x0000000115037824 */ /* 0x000fe400078e0203 */
[----:B------:R-:W-:-:S04]  /*5ff0*/  IMAD.WIDE.U32 R6, R8, 0xc0, RZ ;  /* 0x000000c008067825 */ /* 0x000fc800078e00ff */
[----:B------:R-:W-:Y:S02]  /*6000*/  IMAD R47, R5, 0xc0, RZ ;  /* 0x000000c0052f7824 */ /* 0x000fe400078e02ff */
[----:B------:R-:W-:-:S03]  /*6010*/  IMAD.WIDE.U32 R14, R20, 0xc0, RZ ;  /* 0x000000c0140e7825 */ /* 0x000fc600078e00ff */
[----:B------:R-:W-:Y:S01]  /*6020*/  IADD3 R55, R7, R47, RZ ;  /* 0x0000002f07377210 */ /* 0x000fe20007ffe0ff */
[----:B------:R-:W-:-:S04]  /*6030*/  IMAD R29, R3, 0xc0, RZ ;  /* 0x000000c0031d7824 */ /* 0x000fc800078e02ff */
[----:B------:R-:W-:Y:S02]  /*6040*/  IMAD.IADD R53, R15, 0x1, R29 ;  /* 0x000000010f357824 */ /* 0x000fe400078e021d */
[----:B--2---:R-:W-:-:S05]  /*6050*/  IMAD R0, R153, -0xc0, R24 ;  /* 0xffffff4099007824 */ /* 0x004fca00078e0218 */
[----:B------:R-:W-:Y:S01]  /*6060*/  VIMNMX R4, R0, 0xc0, PT ;  /* 0x000000c000047848 */ /* 0x000fe20003fe0100 */
[----:B------:R-:W-:Y:S06]  /*6070*/  @!P0 BRA `(.L_x_12440) ;  /* 0x0000001400888947 */ /* 0x000fec0003800000 */
[----:B------:R-:W0:Y:S01]  /*6080*/  LDC R0, c[0x0][0x428] ;  /* 0x00010a00ff007b82 */ /* 0x000e220000000800 */
[C---:B------:R-:W-:Y:S01]  /*6090*/  ISETP.GE.AND P0, PT, R19.reuse, R4, PT ;  /* 0x000000041300720c */ /* 0x040fe20003f06270 */
[----:B------:R-:W-:Y:S01]  /*60a0*/  VIADD R28, R19, 0x60 ;  /* 0x00000060131c7836 */ /* 0x000fe20000000000 */
[----:B------:R-:W-:Y:S01]  /*60b0*/  BSSY B1, `(.L_x_12441) ;  /* 0x0000028000017945 */ /* 0x000fe20003800000 */
[----:B------:R-:W-:Y:S01]  /*60c0*/  MOV R44, R38 ;  /* 0x00000026002c7202 */ /* 0x000fe20000000f00 */
[----:B------:R-:W-:Y:S01]  /*60d0*/  IMAD.MOV.U32 R5, RZ, RZ, R37 ;  /* 0x000000ffff057224 */ /* 0x000fe200078e0025 */
[----:B------:R-:W-:Y:S02]  /*60e0*/  CS2R R42, SRZ ;  /* 0x00000000002a7805 */ /* 0x000fe4000001ff00 */
[----:B------:R-:W-:Y:S01]  /*60f0*/  ISETP.GE.AND P1, PT, R28, R4, PT ;  /* 0x000000041c00720c */ /* 0x000fe20003f26270 */
[----:B------:R-:W-:Y:S01]  /*6100*/  IMAD.MOV.U32 R4, RZ, RZ, R40 ;  /* 0x000000ffff047224 */ /* 0x000fe200078e0028 */
[----:B------:R-:W-:-:S02]  /*6110*/  CS2R R40, SRZ ;  /* 0x0000000000287805 */ /* 0x000fc4000001ff00 */
[----:B------:R-:W-:Y:S02]  /*6120*/  CS2R R38, SRZ ;  /* 0x0000000000267805 */ /* 0x000fe4000001ff00 */
[----:B0-----:R-:W-:Y:S01]  /*6130*/  ISETP.NE.AND P2, PT, R0, 0x1, PT ;  /* 0x000000010000780c */ /* 0x001fe20003f45270 */
[----:B------:R-:W-:-:S04]  /*6140*/  IMAD R0, R153, 0xc0, R19 ;  /* 0x000000c099007824 */ /* 0x000fc800078e0213 */
[----:B------:R-:W-:Y:S01]  /*6150*/  IMAD R3, R34, 0x60, R0 ;  /* 0x0000006022037824 */ /* 0x000fe200078e0200 */
[----:B------:R-:W-:-:S07]  /*6160*/  CS2R R34, SRZ ;  /* 0x0000000000227805 */ /* 0x000fce000001ff00 */
[----:B------:R-:W0:Y:S08]  /*6170*/  @P2 LDC R24, c[0x0][0x42c] ;  /* 0x00010b00ff182b82 */ /* 0x000e300000000800 */
[----:B------:R-:W1:Y:S01]  /*6180*/  @P2 LDC R25, c[0x0][0x430] ;  /* 0x00010c00ff192b82 */ /* 0x000e620000000800 */
[----:B0-----:R-:W-:-:S05]  /*6190*/  @P2 IMAD.HI.U32 R0, R3, R24, RZ ;  /* 0x0000001803002227 */ /* 0x001fca00078e00ff */
        /* <DEDUP_REMOVED lines=25> */
.L_x_12442:
[----:B------:R-:W-:Y:S05]  /*6330*/  BSYNC B1 ;  /* 0x0000000000017941 */ /* 0x000fea0003800000 */
.L_x_12441:
[----:B------:R-:W-:Y:S01]  /*6340*/  BSSY B1, `(.L_x_12443) ;  /* 0x0000023000017945 */ /* 0x000fe20003800000 */
[----:B------:R-:W-:Y:S02]  /*6350*/  CS2R R20, SRZ ;  /* 0x0000000000147805 */ /* 0x000fe4000001ff00 */
[----:B0-----:R-:W-:Y:S02]  /*6360*/  CS2R R28, SRZ ;  /* 0x00000000001c7805 */ /* 0x001fe4000001ff00 */
[----:B------:R-:W-:Y:S02]  /*6370*/  SHF.R.S32.HI R37, RZ, 0x1f, R3 ;  /* 0x0000001fff257819 */ /* 0x000fe40000011403 */
[----:B------:R-:W-:Y:S01]  /*6380*/  CS2R R8, SRZ ;  /* 0x0000000000087805 */ /* 0x000fe2000001ff00 */
[----:B------:R-:W-:Y:S06]  /*6390*/  @P1 BRA `(.L_x_12444) ;  /* 0x0000000000741947 */ /* 0x000fec0003800000 */
[----:B------:R-:W-:Y:S01]  /*63a0*/  MOV R15, R53 ;  /* 0x00000035000f7202 */ /* 0x000fe20000000f00 */
[----:B------:R-:W-:Y:S01]  /*63b0*/  IMAD.MOV.U32 R8, RZ, RZ, R6 ;  /* 0x000000ffff087224 */ /* 0x000fe200078e0006 */
[----:B------:R-:W-:Y:S01]  /*63c0*/  ULDC UR4, c[0x0][0x3d4] ;  /* 0x0000f50000047ab9 */ /* 0x000fe20000000800 */
[----:B------:R-:W-:Y:S01]  /*63d0*/  IMAD.MOV.U32 R9, RZ, RZ, R55 ;  /* 0x000000ffff097224 */ /* 0x000fe200078e0037 */
[----:B------:R-:W-:Y:S01]  /*63e0*/  ULDC.64 UR6, c[0x0][0x3c8] ;  /* 0x0000f20000067ab9 */ /* 0x000fe20000000a00 */
[----:B------:R-:W-:Y:S01]  /*63f0*/  IMAD.WIDE.U32 R6, R10, 0x60, R14 ;  /* 0x000000600a067825 */ /* 0x000fe200078e000e */
[----:B------:R-:W-:Y:S02]  /*6400*/  ISETP.GE.AND P5, PT, R26, UR4, PT ;  /* 0x000000041a007c0c */ /* 0x000fe4000bfa6270 */
        /* <DEDUP_REMOVED lines=10> */
[----:B------:R-:W-:Y:S02]  /*64b0*/  CS2R R20, SRZ ;  /* 0x0000000000147805 */ /* 0x000fe4000001ff00 */
[----:B------:R-:W-:-:S02]  /*64c0*/  IADD3.X R9, R31, R25, R9, P4, !PT ;  /* 0x000000191f097210 */ /* 0x000fc400027fe409 */
[----:B------:R-:W-:Y:S02]  /*64d0*/  CS2R R24, SRZ ;  /* 0x0000000000187805 */ /* 0x000fe4000001ff00 */
[C---:B------:R-:W-:Y:S02]  /*64e0*/  LEA R6, P3, R15.reuse, UR6, 0x1 ;  /* 0x000000060f067c11 */ /* 0x040fe4000f8608ff */
[C---:B------:R-:W-:Y:S02]  /*64f0*/  LEA R14, P4, R0.reuse, UR4, 0x1 ;  /* 0x00000004000e7c11 */ /* 0x040fe4000f8808ff */
[----:B------:R-:W-:Y:S02]  /*6500*/  LEA.HI.X R7, R15, UR7, R32, 0x1, P3 ;  /* 0x000000070f077c11 */ /* 0x000fe400098f0c20 */
[----:B------:R-:W-:Y:S02]  /*6510*/  LEA.HI.X R15, R0, UR5, R9, 0x1, P4 ;  /* 0x00000005000f7c11 */ /* 0x000fe4000a0f0c09 */
[----:B------:R-:W-:Y:S01]  /*6520*/  CS2R R8, SRZ ;  /* 0x0000000000087805 */ /* 0x000fe2000001ff00 */
[----:B------:R0:W5:Y:S05]  /*6530*/  @!P5 LDG.E.64 R28, desc[UR40][R6.64] ;  /* 0x00000028061cd981 */ /* 0x00016a000c1e1b00 */
[----:B------:R0:W5:Y:S04]  /*6540*/  @!P2 LDG.E.64 R8, desc[UR40][R6.64+0x20] ;  /* 0x000020280608a981 */ /* 0x000168000c1e1b00 */
[----:B------:R0:W5:Y:S04]  /*6550*/  @!P5 LDG.E.64 R24, desc[UR40][R14.64] ;  /* 0x000000280e18d981 */ /* 0x000168000c1e1b00 */
[----:B------:R0:W5:Y:S02]  /*6560*/  @!P2 LDG.E.64 R20, desc[UR40][R14.64+0x20] ;  /* 0x000020280e14a981 */ /* 0x000164000c1e1b00 */
.L_x_12444:
[----:B------:R-:W-:Y:S05]  /*6570*/  BSYNC B1 ;  /* 0x0000000000017941 */ /* 0x000fea0003800000 */
.L_x_12443:
[----:B------:R-:W2:Y:S04]  /*6580*/  LDL R31, [R1+0x34] ;  /* 0x00003400011f7983 */ /* 0x000ea80000100800 */
[----:B------:R-:W3:Y:S01]  /*6590*/  LDL R30, [R1+0x18] ;  /* 0x00001800011e7983 */ /* 0x000ee20000100800 */
[C---:B0-----:R-:W-:Y:S01]  /*65a0*/  IMAD.WIDE.U32 R6, R3.reuse, R10, R4 ;  /* 0x0000000a03067225 */ /* 0x041fe200078e0004 */
[----:B------:R-:W-:Y:S01]  /*65b0*/  ULDC.64 UR4, c[0x0][0x3c8] ;  /* 0x0000f20000047ab9 */ /* 0x000fe20000000a00 */
[----:B------:R-:W-:Y:S02]  /*65c0*/  ULDC.64 UR6, c[0x0][0x3e0] ;  /* 0x0000f80000067ab9 */ /* 0x000fe40000000a00 */
[----:B------:R-:W-:Y:S01]  /*65d0*/  IMAD.WIDE.U32 R44, R3, R12, R44 ;  /* 0x0000000c032c7225 */ /* 0x000fe200078e002c */
[----:B------:R-:W-:Y:S01]  /*65e0*/  LEA R4, P2, R6, UR4, 0x1 ;  /* 0x0000000406047c11 */ /* 0x000fe2000f8408ff */
[----:B------:R-:W-:-:S02]  /*65f0*/  UMOV UR4, 0xffffffff ;  /* 0xffffffff00047882 */ /* 0x000fc40000000000 */
[C---:B------:R-:W-:Y:S02]  /*6600*/  IMAD R10, R37.reuse, R10, RZ ;  /* 0x0000000a250a7224 */ /* 0x040fe400078e02ff */
[----:B------:R-:W-:Y:S02]  /*6610*/  IMAD R12, R37, R12, RZ ;  /* 0x0000000c250c7224 */ /* 0x000fe400078e02ff */
[C---:B------:R-:W-:Y:S02]  /*6620*/  IMAD R5, R3.reuse, R11, R10 ;  /* 0x0000000b03057224 */ /* 0x040fe400078e020a */
[----:B------:R-:W-:Y:S02]  /*6630*/  IMAD R3, R3, R13, R12 ;  /* 0x0000000d03037224 */ /* 0x000fe400078e020c */
[----:B------:R-:W-:Y:S02]  /*6640*/  IMAD.IADD R5, R7, 0x1, R5 ;  /* 0x0000000107057824 */ /* 0x000fe400078e0205 */
[----:B------:R-:W-:-:S03]  /*6650*/  IMAD.IADD R3, R45, 0x1, R3 ;  /* 0x000000012d037824 */ /* 0x000fc600078e0203 */
[----:B------:R-:W-:Y:S02]  /*6660*/  LEA.HI.X R5, R6, UR5, R5, 0x1, P2 ;  /* 0x0000000506057c11 */ /* 0x000fe400090f0c05 */
[C---:B--2---:R-:W-:Y:S02]  /*6670*/  LEA.HI R0, R31.reuse, R31, RZ, 0x1 ;  /* 0x0000001f1f007211 */ /* 0x044fe400078f08ff */
[----:B---3--:R-:W-:Y:S02]  /*6680*/  SHF.L.U32 R14, R30, 0x6, RZ ;  /* 0x000000061e0e7819 */ /* 0x008fe400000006ff */
[----:B------:R-:W-:Y:S02]  /*6690*/  LOP3.LUT R10, R0, 0xfffffffe, RZ, 0xc0, !PT ;  /* 0xfffffffe000a7812 */ /* 0x000fe400078ec0ff */
[----:B------:R-:W-:Y:S02]  /*66a0*/  LOP3.LUT R15, R14, 0x1c0, RZ, 0xc0, !PT ;  /* 0x000001c00e0f7812 */ /* 0x000fe400078ec0ff */
[----:B------:R-:W-:Y:S01]  /*66b0*/  LEA R0, P3, R44, UR6, 0x1 ;  /* 0x000000062c007c11 */ /* 0x000fe2000f8608ff */
[----:B------:R-:W-:Y:S01]  /*66c0*/  IMAD.IADD R7, R31, 0x1, -R10 ;  /* 0x000000011f077824 */ /* 0x000fe200078e0a0a */
[----:B------:R-:W-:-:S02]  /*66d0*/  LOP3.LUT R11, R15, 0x18, R16, 0xf8, !PT ;  /* 0x000000180f0b7812 */ /* 0x000fc400078ef810 */
[----:B------:R-:W-:Y:S02]  /*66e0*/  SHF.R.U32.HI R12, RZ, 0x3, R15 ;  /* 0x00000003ff0c7819 */ /* 0x000fe4000001160f */
[----:B------:R-:W-:Y:S02]  /*66f0*/  LEA.HI.X R3, R44, UR7, R3, 0x1, P3 ;  /* 0x000000072c037c11 */ /* 0x000fe400098f0c03 */
[----:B------:R-:W-:Y:S02]  /*6700*/  LOP3.LUT R10, R11, R12, RZ, 0x3c, !PT ;  /* 0x0000000c0b0a7212 */ /* 0x000fe400078e3cff */
[----:B------:R-:W-:Y:S01]  /*6710*/  SHF.L.U32 R7, R7, 0x1f, RZ ;  /* 0x0000001f07077819 */ /* 0x000fe200000006ff */
[----:B------:R-:W-:Y:S06]  /*6720*/  BRA.DIV UR4, `(.L_x_12445) ;  /* 0x0000011a04947947 */ /* 0x000fec000b800000 */
.L_x_12635:
[----:B------:R-:W-:-:S03]  /*6730*/  UMOV UR4, 0xffffffff ;  /* 0xffffffff00047882 */ /* 0x000fc60000000000 */
[----:B------:R-:W-:Y:S05]  /*6740*/  BRA.DIV UR4, `(.L_x_12446) ;  /* 0x0000011a04b47947 */ /* 0x000fea000b800000 */
.L_x_12638:
[----:B------:R-:W-:-:S03]  /*6750*/  UMOV UR4, 0xffffffff ;  /* 0xffffffff00047882 */ /* 0x000fc60000000000 */
[----:B------:R-:W-:Y:S05]  /*6760*/  BRA.DIV UR4, `(.L_x_12447) ;  /* 0x0000011a04d47947 */ /* 0x000fea000b800000 */
.L_x_12641:
[----:B------:R-:W-:-:S03]  /*6770*/  UMOV UR4, 0xffffffff ;  /* 0xffffffff00047882 */ /* 0x000fc60000000000 */
[----:B------:R-:W-:Y:S05]  /*6780*/  BRA.DIV UR4, `(.L_x_12448) ;  /* 0x0000011a04f47947 */ /* 0x000fea000b800000 */
.L_x_12644:
[----:B------:R-:W-:-:S03]  /*6790*/  UMOV UR4, 0xffffffff ;  /* 0xffffffff00047882 */ /* 0x000fc60000000000 */
[----:B------:R-:W-:Y:S05]  /*67a0*/  BRA.DIV UR4, `(.L_x_12449) ;  /* 0x0000011e04147947 */ /* 0x000fea000b800000 */
.L_x_12647:
[----:B------:R-:W-:-:S03]  /*67b0*/  UMOV UR4, 0xffffffff ;  /* 0xffffffff00047882 */ /* 0x000fc60000000000 */
[----:B------:R-:W-:Y:S05]  /*67c0*/  BRA.DIV UR4, `(.L_x_12450) ;  /* 0x0000011e04347947 */ /* 0x000fea000b800000 */
.L_x_12650:
[----:B------:R-:W-:-:S03]  /*67d0*/  UMOV UR4, 0xffffffff ;  /* 0xffffffff00047882 */ /* 0x000fc60000000000 */
[----:B------:R-:W-:Y:S05]  /*67e0*/  BRA.DIV UR4, `(.L_x_12451) ;  /* 0x0000011e04547947 */ /* 0x000fea000b800000 */
.L_x_12653:
[----:B------:R-:W-:-:S03]  /*67f0*/  UMOV UR4, 0xffffffff ;  /* 0xffffffff00047882 */ /* 0x000fc60000000000 */
[----:B------:R-:W-:Y:S05]  /*6800*/  BRA.DIV UR4, `(.L_x_12452) ;  /* 0x0000011e04747947 */ /* 0x000fea000b800000 */
.L_x_12656:
[----:B------:R-:W0:Y:S01]  /*6810*/  S2R R6, SR_TID.X ;  /* 0x0000000000067919 */ /* 0x000e220000002100 */
[----:B------:R-:W1:Y:S01]  /*6820*/  SYNCS.PHASECHK.TRANS64.TRYWAIT P2, [R2+URZ+0x16800], R7 ;  /* 0x01680007020075a7 */ /* 0x000e62000804017f */
[----:B-----5:R-:W-:Y:S01]  /*6830*/  IMAD.MOV.U32 R3, RZ, RZ, R41 ;  /* 0x000000ffff037224 */ /* 0x020fe200078e0029 */
[----:B------:R-:W-:Y:S01]  /*6840*/  LOP3.LUT P3, RZ, R30, 0x4, RZ, 0xc0, !PT ;  /* 0x000000041eff7812 */ /* 0x000fe2000786c0ff */
[----:B------:R-:W-:Y:S01]  /*6850*/  IMAD.MOV.U32 R4, RZ, RZ, R34 ;  /* 0x000000ffff047224 */ /* 0x000fe200078e0022 */
[----:B------:R-:W-:Y:S01]  /*6860*/  MOV R0, R40 ;  /* 0x0000002800007202 */ /* 0x000fe20000000f00 */
[----:B------:R-:W-:Y:S01]  /*6870*/  IMAD.MOV.U32 R5, RZ, RZ, R35 ;  /* 0x000000ffff057224 */ /* 0x000fe200078e0023 */
[----:B------:R-:W-:Y:S02]  /*6880*/  BSSY B1, `(.L_x_12453) ;  /* 0x0000023000017945 */ /* 0x000fe40003800000 */
        /* <DEDUP_REMOVED lines=8> */
[----:B------:R-:W-:Y:S02]  /*6910*/  PRMT R46, R46, 0x5410, R4 ;  /* 0x000054102e2e7816 */ /* 0x000fe40000000004 */
[----:B------:R-:W-:Y:S02]  /*6920*/  PRMT R31, R0, 0x7610, R31 ;  /* 0x00007610001f7816 */ /* 0x000fe4000000001f */
[----:B------:R-:W-:Y:S01]  /*6930*/  PRMT R47, R47, 0x5410, R5 ;  /* 0x000054102f2f7816 */ /* 0x000fe20000000005 */
[----:B------:R-:W-:Y:S01]  /*6940*/  IMAD.MOV.U32 R5, RZ, RZ, R21 ;  /* 0x000000ffff057224 */ /* 0x000fe200078e0015 */
[----:B0-----:R-:W-:-:S04]  /*6950*/  IADD3 R11, R6, -0x80, RZ ;  /* 0xffffff80060b7810 */ /* 0x001fc80007ffe0ff */
[----:B------:R-:W-:-:S04]  /*6960*/  SHF.R.S32.HI R6, RZ, 0x1f, R11 ;  /* 0x0000001fff067819 */ /* 0x000fc8000001140b */
[----:B------:R-:W-:Y:S01]  /*6970*/  LEA.HI R6, R6, R11, RZ, 0x5 ;  /* 0x0000000b06067211 */ /* 0x000fe200078f28ff */
[----:B------:R-:W-:-:S03]  /*6980*/  IMAD.MOV.U32 R11, RZ, RZ, R29 ;  /* 0x000000ffff0b7224 */ /* 0x000fc600078e001d */
[----:B------:R-:W-:-:S05]  /*6990*/  SHF.R.S32.HI R6, RZ, 0x5, R6 ;  /* 0x00000005ff067819 */ /* 0x000fca0000011406 */
[----:B------:R-:W-:Y:S02]  /*69a0*/  IMAD R3, R6, 0x200, R10 ;  /* 0x0000020006037824 */ /* 0x000fe400078e020a */
[----:B------:R-:W-:Y:S02]  /*69b0*/  IMAD.MOV.U32 R6, RZ, RZ, R24 ;  /* 0x000000ffff067224 */ /* 0x000fe400078e0018 */
[----:B------:R-:W-:Y:S02]  /*69c0*/  IMAD R3, R3, 0x2, R2 ;  /* 0x0000000203037824 */ /* 0x000fe400078e0202 */
[----:B------:R-:W-:Y:S01]  /*69d0*/  IMAD.MOV.U32 R10, RZ, RZ, R25 ;  /* 0x000000ffff0a7224 */ /* 0x000fe200078e0019 */
[----:B------:R-:W-:Y:S01]  /*69e0*/  PRMT R48, R6, 0x7610, R48 ;  /* 0x0000761006307816 */ /* 0x000fe20000000030 */
[C---:B------:R-:W-:Y:S01]  /*69f0*/  VIADD R4, R3.reuse, 0x8400 ;  /* 0x0000840003047836 */ /* 0x040fe20000000000 */
[----:B------:R-:W-:Y:S01]  /*6a00*/  IADD3 R0, R3, 0x8440, RZ ;  /* 0x0000844003007810 */ /* 0x000fe20007ffe0ff */
[----:B------:R-:W-:Y:S01]  /*6a10*/  IMAD.MOV.U32 R6, RZ, RZ, R28 ;  /* 0x000000ffff067224 */ /* 0x000fe200078e001c */
[----:B------:R-:W-:Y:S01]  /*6a20*/  PRMT R12, R12, 0x5410, R10 ;  /* 0x000054100c0c7816 */ /* 0x000fe2000000000a */
[----:B------:R-:W-:Y:S01]  /*6a30*/  @P3 VIADD R0, R4, 0xffffffc0 ;  /* 0xffffffc004003836 */ /* 0x000fe20000000000 */
[----:B------:R-:W-:-:S02]  /*6a40*/  MOV R4, R20 ;  /* 0x0000001400047202 */ /* 0x000fc40000000f00 */
[----:B------:R-:W-:Y:S02]  /*6a50*/  PRMT R48, R48, 0x5410, R6 ;  /* 0x0000541030307816 */ /* 0x000fe40000000006 */
[----:B------:R-:W-:Y:S01]  /*6a60*/  PRMT R10, R4, 0x5410, R5 ;  /* 0x00005410040a7816 */ /* 0x000fe20000000005 */
[----:B------:R-:W-:Y:S01]  /*6a70*/  IMAD.MOV.U32 R5, RZ, RZ, R9 ;  /* 0x000000ffff057224 */ /* 0x000fe200078e0009 */
[----:B------:R-:W-:Y:S02]  /*6a80*/  PRMT R12, R11, 0x7610, R12 ;  /* 0x000076100b0c7816 */ /* 0x000fe4000000000c */
[----:B------:R-:W-:Y:S01]  /*6a90*/  MOV R4, R8 ;  /* 0x0000000800047202 */ /* 0x000fe20000000f00 */
[----:B-1----:R-:W-:Y:S06]  /*6aa0*/  @!P2 BRA `(.L_x_12454) ;  /* 0x0000011800f4a947 */ /* 0x002fec0003800000 */
.L_x_12657:
[----:B------:R-:W-:Y:S05]  /*6ab0*/  BSYNC B1 ;  /* 0x0000000000017941 */ /* 0x000fea0003800000 */
.L_x_12453:
[----:B------:R-:W-:Y:S01]  /*6ac0*/  BSSY B1, `(.L_x_12455) ;  /* 0x000005f000017945 */ /* 0x000fe20003800000 */
[----:B------:R-:W-:-:S03]  /*6ad0*/  PRMT R11, R4, 0x5410, R5 ;  /* 0x00005410040b7816 */ /* 0x000fc60000000005 */
[----:B------:R-:W-:Y:S05]  /*6ae0*/  @P0 BRA `(.L_x_12456) ;  /* 0x0000000400700947 */ /* 0x000fea0003800000 */
[----:B------:R-:W1:Y:S01]  /*6af0*/  LDC R5, c[0x0][0x3d4] ;  /* 0x0000f500ff057b82 */ /* 0x000e620000000800 */
[C---:B------:R-:W-:Y:S01]  /*6b00*/  VIADD R4, R26.reuse, 0x10 ;  /* 0x000000101a047836 */ /* 0x040fe20000000000 */
[----:B------:R-:W-:Y:S01]  /*6b10*/  BSSY B2, `(.L_x_12457) ;  /* 0x000002e000027945 */ /* 0x000fe20003800000 */
[----:B-1----:R-:W-:-:S03]  /*6b20*/  ISETP.GE.AND P0, PT, R26, R5, PT ;  /* 0x000000051a00720c */ /* 0x002fc60003f06270 */
[----:B------:R-:W-:-:S10]  /*6b30*/  ISETP.GE.AND P2, PT, R4, R5, PT ;  /* 0x000000050400720c */ /* 0x000fd40003f46270 */
[----:B------:R-:W-:Y:S05]  /*6b40*/  @P0 BRA `(.L_x_12458) ;  /* 0x0000000000a80947 */ /* 0x000fea0003800000 */
[----:B0-----:R-:W0:Y:S01]  /*6b50*/  LDS.128 R4, [R3+0x8400] ;  /* 0x0084000003047984 */ /* 0x001e220000000c00 */
        /* <DEDUP_REMOVED lines=19> */
[----:B------:R-:W-:Y:S01]  /*6c90*/  FFMA.FTZ R32, R7, R31, -R30 ;  /* 0x0000001f07207223 */ /* 0x000fe2000001081e */
[----:B------:R-:W-:Y:S02]  /*6ca0*/  HADD2.F32 R6, -RZ, R5.H0_H0 ;  /* 0x20000005ff067230 */ /* 0x000fe40000004100 */
[----:B------:R-:W-:Y:S01]  /*6cb0*/  FFMA.FTZ R42, R15, R37, R42 ;  /* 0x000000250f2a7223 */ /* 0x000fe2000001002a */
[----:B------:R-:W-:Y:S02]  /*6cc0*/  HADD2.F32 R31, -RZ, R45.H0_H0 ;  /* 0x2000002dff1f7230 */ /* 0x000fe40000004100 */
[----:B------:R-:W-:Y:S01]  /*6cd0*/  FFMA.FTZ R33, R7, R33, R40 ;  /* 0x0000002107217223 */ /* 0x000fe20000010028 */
[----:B------:R-:W-:Y:S02]  /*6ce0*/  HADD2.F32 R5, -RZ, R5.H1_H1 ;  /* 0x30000005ff057230 */ /* 0x000fe40000004100 */
[----:B------:R-:W-:-:S02]  /*6cf0*/  HADD2.F32 R15, -RZ, R46.H1_H1 ;  /* 0x3000002eff0f7230 */ /* 0x000fc40000004100 */
[C---:B------:R-:W-:Y:S01]  /*6d00*/  FMUL.FTZ R40, R14.reuse, R31 ;  /* 0x0000001f0e287220 */ /* 0x040fe20000410000 */
[----:B------:R-:W-:Y:S02]  /*6d10*/  HADD2.F32 R30, -RZ, R43.H0_H0 ;  /* 0x2000002bff1e7230 */ /* 0x000fe40000004100 */
[----:B------:R-:W-:Y:S02]  /*6d20*/  HADD2.F32 R4, -RZ, R44.H0_H0 ;  /* 0x2000002cff047230 */ /* 0x000fe40000004100 */
[-C--:B------:R-:W-:Y:S01]  /*6d30*/  FMUL.FTZ R14, R14, R15.reuse ;  /* 0x0000000f0e0e7220 */ /* 0x080fe20000410000 */
[----:B------:R-:W-:Y:S01]  /*6d40*/  FFMA.FTZ R40, R13, R15, -R40 ;  /* 0x0000000f0d287223 */ /* 0x000fe20000010828 */
[C---:B------:R-:W-:Y:S01]  /*6d50*/  FMUL.FTZ R7, R5.reuse, R30 ;  /* 0x0000001e05077220 */ /* 0x040fe20000410000 */
[-C--:B------:R-:W-:Y:S01]  /*6d60*/  FMUL.FTZ R37, R5, R4.reuse ;  /* 0x0000000405257220 */ /* 0x080fe20000410000 */
        /* <DEDUP_REMOVED lines=8> */
.L_x_12458:
[----:B------:R-:W-:Y:S05]  /*6df0*/  BSYNC B2 ;  /* 0x0000000000027941 */ /* 0x000fea0003800000 */
.L_x_12457:
[----:B------:R-:W-:Y:S05]  /*6e00*/  @P2 BRA `(.L_x_12456) ;  /* 0x0000000000a82947 */ /* 0x000fea0003800000 */
[----:B01----:R-:W0:Y:S01]  /*6e10*/  LDS.128 R4, [R0] ;  /* 0x0000000000047984 */ /* 0x003e220000000c00 */
[--C-:B------:R-:W-:Y:S01]  /*6e20*/  SHF.R.U64 R40, R38, 0x10, R39.reuse ;  /* 0x0000001026287819 */ /* 0x100fe20000001227 */
[----:B------:R-:W-:Y:S01]  /*6e30*/  HADD2.F32 R33, -RZ, R45.H1_H1 ;  /* 0x3000002dff217230 */ /* 0x000fe20000004100 */
[----:B------:R-:W-:Y:S01]  /*6e40*/  SHF.R.U32.HI R32, RZ, 0x10, R39 ;  /* 0x00000010ff207819 */ /* 0x000fe20000011627 */
[----:B------:R-:W-:Y:S01]  /*6e50*/  HADD2.F32 R31, -RZ, R47.H0_H0 ;  /* 0x2000002fff1f7230 */ /* 0x000fe20000004100 */
[--C-:B------:R-:W-:Y:S02]  /*6e60*/  SHF.R.U64 R39, R34, 0x10, R35.reuse ;  /* 0x0000001022277819 */ /* 0x100fe40000001223 */
[----:B------:R-:W-:Y:S01]  /*6e70*/  SHF.R.U32.HI R34, RZ, 0x10, R35 ;  /* 0x00000010ff227819 */ /* 0x000fe20000011623 */
[----:B------:R-:W-:-:S04]  /*6e80*/  HADD2.F32 R32, -RZ, R32.H0_H0 ;  /* 0x20000020ff207230 */ /* 0x000fc80000004100 */
        /* <DEDUP_REMOVED lines=18> */
[----:B------:R-:W-:Y:S02]  /*6fb0*/  HADD2.F32 R15, -RZ, R47.H1_H1 ;  /* 0x3000002fff0f7230 */ /* 0x000fe40000004100 */
        /* <DEDUP_REMOVED lines=14> */
[----:B------:R2:W-:Y:S02]  /*70a0*/  STS.128 [R0], R4 ;  /* 0x0000000400007388 */ /* 0x0005e40000000c00 */
.L_x_12456:
[----:B------:R-:W-:Y:S05]  /*70b0*/  BSYNC B1 ;  /* 0x0000000000017941 */ /* 0x000fea0003800000 */
.L_x_12455:
[----:B------:R-:W-:Y:S05]  /*70c0*/  @P1 BRA `(.L_x_12459) ;  /* 0x00000018009c1947 */ /* 0x000fea0003800000 */
[----:B-12---:R-:W1:Y:S01]  /*70d0*/  LDC R5, c[0x0][0x3d4] ;  /* 0x0000f500ff057b82 */ /* 0x006e620000000800 */
[C---:B------:R-:W-:Y:S01]  /*70e0*/  VIADD R4, R26.reuse, 0x10 ;  /* 0x000000101a047836 */ /* 0x040fe20000000000 */
[----:B------:R-:W-:Y:S01]  /*70f0*/  BSSY B1, `(.L_x_12460) ;  /* 0x000002e000017945 */ /* 0x000fe20003800000 */
[----:B-1----:R-:W-:-:S03]  /*7100*/  ISETP.GE.AND P0, PT, R26, R5, PT ;  /* 0x000000051a00720c */ /* 0x002fc60003f06270 */
[----:B------:R-:W-:-:S10]  /*7110*/  ISETP.GE.AND P1, PT, R4, R5, PT ;  /* 0x000000050400720c */ /* 0x000fd40003f26270 */
[----:B------:R-:W-:Y:S05]  /*7120*/  @P0 BRA `(.L_x_12461) ;  /* 0x0000000000a80947 */ /* 0x000fea0003800000 */
[----:B0-----:R-:W0:Y:S01]  /*7130*/  LDS.128 R4, [R3+0xb400] ;  /* 0x00b4000003047984 */ /* 0x001e220000000c00 */
[----:B------:R-:W-:Y:S01]  /*7140*/  SHF.R.U64 R32, R28, 0x10, R29 ;  /* 0x000000101c207819 */ /* 0x000fe2000000121d */
[----:B------:R-:W-:Y:S01]  /*7150*/  HADD2.F32 R27, -RZ, R48.H0_H0 ;  /* 0x20000030ff1b7230 */ /* 0x000fe20000004100 */
[----:B------:R-:W-:Y:S02]  /*7160*/  SHF.R.U32.HI R28, RZ, 0x10, R25 ;  /* 0x00000010ff1c7819 */ /* 0x000fe40000011619 */
[----:B------:R-:W-:Y:S02]  /*7170*/  SHF.R.U32.HI R26, RZ, 0x10, R29 ;  /* 0x00000010ff1a7819 */ /* 0x000fe4000001161d */
[----:B------:R-:W-:Y:S01]  /*7180*/  SHF.R.U64 R31, R24, 0x10, R25 ;  /* 0x00000010181f7819 */ /* 0x000fe20000001219 */
[----:B------:R-:W-:Y:S02]  /*7190*/  HADD2.F32 R28, -RZ, R28.H0_H0 ;  /* 0x2000001cff1c7230 */ /* 0x000fe40000004100 */
[----:B------:R-:W-:-:S02]  /*71a0*/  HADD2.F32 R26, -RZ, R26.H0_H0 ;  /* 0x2000001aff1a7230 */ /* 0x000fc40000004100 */
[----:B------:R-:W-:Y:S02]  /*71b0*/  HADD2.F32 R25, -RZ, R48.H1_H1 ;  /* 0x30000030ff197230 */ /* 0x000fe40000004100 */
        /* <DEDUP_REMOVED lines=12> */
[--C-:B------:R-:W-:Y:S02]  /*7280*/  HADD2.F32 R24, -RZ, R12.reuse.H1_H1 ;  /* 0x3000000cff187230 */ /* 0x100fe40000004100 */
[----:B------:R-:W-:Y:S01]  /*7290*/  FFMA.FTZ R29, R15, R28, R29 ;  /* 0x0000001c0f1d7223 */ /* 0x000fe2000001001d */
[----:B------:R-:W-:Y:S02]  /*72a0*/  HADD2.F32 R6, -RZ, R5.H0_H0 ;  /* 0x20000005ff067230 */ /* 0x000fe40000004100 */
[----:B------:R-:W-:Y:S01]  /*72b0*/  FFMA.FTZ R26, R7, R27, R26 ;  /* 0x0000001b071a7223 */ /* 0x000fe2000001001a */
[----:B------:R-:W-:-:S02]  /*72c0*/  HADD2.F32 R12, -RZ, R12.H0_H0 ;  /* 0x2000000cff0c7230 */ /* 0x000fc40000004100 */
        /* <DEDUP_REMOVED lines=16> */
.L_x_12461:
[----:B------:R-:W-:Y:S05]  /*73d0*/  BSYNC B1 ;  /* 0x0000000000017941 */ /* 0x000fea0003800000 */
.L_x_12460:
[----:B------:R-:W-:Y:S05]  /*73e0*/  @P1 BRA `(.L_x_12459) ;  /* 0x0000001400d41947 */ /* 0x000fea0003800000 */
[----:B01----:R-:W0:Y:S01]  /*73f0*/  LDS.128 R4, [R0+0x3000] ;  /* 0x0030000000047984 */ /* 0x003e220000000c00 */
        /* <DEDUP_REMOVED lines=42> */
.L_x_12440:
[----:B------:R-:W0:Y:S01]  /*76a0*/  LDC R21, c[0x0][0x3d4] ;  /* 0x0000f500ff157b82 */ /* 0x000e220000000800 */
[----:B------:R-:W-:Y:S01]  /*76b0*/  IADD3 R0, R19, 0x60, RZ ;  /* 0x0000006013007810 */ /* 0x000fe20007ffe0ff */
[----:B------:R-:W-:Y:S01]  /*76c0*/  ULDC.64 UR4, c[0x0][0x3c8] ;  /* 0x0000f20000047ab9 */ /* 0x000fe20000000a00 */
[----:B------:R-:W2:Y:S01]  /*76d0*/  LDL R48, [R1+0x34] ;  /* 0x0000340001307983 */ /* 0x000ea20000100800 */
[----:B------:R-:W-:Y:S01]  /*76e0*/  ULDC.64 UR6, c[0x0][0x3e0] ;  /* 0x0000f80000067ab9 */ /* 0x000fe20000000a00 */
[----:B0-----:R-:W-:-:S04]  /*76f0*/  ISETP.GE.AND P0, PT, R16, R21, PT ;  /* 0x000000151000720c */ /* 0x001fc80003f06270 */
[-C--:B------:R-:W-:Y:S02]  /*7700*/  ISETP.GE.OR P1, PT, R0, R4.reuse, P0 ;  /* 0x000000040000720c */ /* 0x080fe40000726670 */
[----:B------:R-:W-:-:S11]  /*7710*/  ISETP.GE.OR P0, PT, R19, R4, P0 ;  /* 0x000000041300720c */ /* 0x000fd60000706670 */
[----:B------:R-:W0:Y:S08]  /*7720*/  @!P1 LDC.64 R28, c[0x0][0x3c8] ;  /* 0x0000f200ff1c9b82 */ /* 0x000e300000000a00 */
[----:B------:R-:W1:Y:S01]  /*7730*/  @!P1 LDC.64 R46, c[0x0][0x3e0] ;  /* 0x0000f800ff2e9b82 */ /* 0x000e620000000a00 */
[----:B------:R-:W-:Y:S01]  /*7740*/  @!P1 IMAD.MOV.U32 R15, RZ, RZ, R53 ;  /* 0x000000ffff0f9224 */ /* 0x000fe200078e0035 */
[----:B------:R-:W-:Y:S01]  /*7750*/  @!P0 IADD3 R3, P3, R35, R14, RZ ;  /* 0x0000000e23038210 */ /* 0x000fe20007f7e0ff */
[----:B------:R-:W-:Y:S01]  /*7760*/  @!P1 IMAD.MOV.U32 R7, RZ, RZ, R55 ;  /* 0x000000ffff079224 */ /* 0x000fe200078e0037 */
[----:B------:R-:W-:Y:S01]  /*7770*/  @!P0 IADD3 R25, P2, R49, R6, RZ ;  /* 0x0000000631198210 */ /* 0x000fe20007f5e0ff */
[----:B------:R-:W-:-:S04]  /*7780*/  @!P1 IMAD.WIDE.U32 R4, R10, 0x60, R14 ;  /* 0x000000600a049825 */ /* 0x000fc800078e000e */
[----:B------:R-:W-:Y:S01]  /*7790*/  @!P1 IMAD.WIDE.U32 R6, R12, 0x60, R6 ;  /* 0x000000600c069825 */ /* 0x000fe200078e0006 */
[----:B------:R-:W-:-:S03]  /*77a0*/  @!P1 IADD3 R20, P4, R35, R4, RZ ;  /* 0x0000000423149210 */ /* 0x000fc60007f9e0ff */
[----:B------:R-:W-:Y:S01]  /*77b0*/  @!P0 IMAD.X R14, R53, 0x1, R43, P3 ;  /* 0x00000001350e8824 */ /* 0x000fe200018e062b */
[----:B------:R-:W-:Y:S01]  /*77c0*/  @!P0 LEA R8, P3, R3, UR4, 0x1 ;  /* 0x0000000403088c11 */ /* 0x000fe2000f8608ff */
[----:B------:R-:W-:Y:S01]  /*77d0*/  @!P1 IMAD R24, R11, 0x60, RZ ;  /* 0x000000600b189824 */ /* 0x000fe200078e02ff */
[----:B------:R-:W-:Y:S01]  /*77e0*/  @!P1 IADD3 R0, P5, R49, R6, RZ ;  /* 0x0000000631009210 */ /* 0x000fe20007fbe0ff */
[----:B------:R-:W-:Y:S01]  /*77f0*/  @!P1 IMAD R4, R13, 0x60, RZ ;  /* 0x000000600d049824 */ /* 0x000fe200078e02ff */
[----:B------:R-:W-:Y:S02]  /*7800*/  @!P0 LEA.HI.X R9, R3, UR5, R14, 0x1, P3 ;  /* 0x0000000503098c11 */ /* 0x000fe400098f0c0e */
[----:B------:R-:W-:Y:S02]  /*7810*/  @!P1 IADD3.X R24, R43, R24, R5, P4, !PT ;  /* 0x000000182b189210 */ /* 0x000fe400027fe405 */
[----:B0-----:R-:W-:Y:S02]  /*7820*/  @!P1 LEA R42, P3, R20, R28, 0x1 ;  /* 0x0000001c142a9211 */ /* 0x001fe400078608ff */
[----:B------:R-:W-:-:S02]  /*7830*/  @!P1 IADD3.X R3, R51, R4, R7, P5, !PT ;  /* 0x0000000433039210 */ /* 0x000fc40002ffe407 */
[----:B-1----:R-:W-:Y:S02]  /*7840*/  @!P1 LEA R46, P4, R0, R46, 0x1 ;  /* 0x0000002e002e9211 */ /* 0x002fe400078808ff */
[----:B------:R-:W-:Y:S02]  /*7850*/  CS2R R30, SRZ ;  /* 0x00000000001e7805 */ /* 0x000fe4000001ff00 */
[----:B------:R-:W-:Y:S02]  /*7860*/  @!P1 LEA.HI.X R43, R20, R29, R24, 0x1, P3 ;  /* 0x0000001d142b9211 */ /* 0x000fe400018f0c18 */
[----:B------:R-:W-:Y:S02]  /*7870*/  CS2R R28, SRZ ;  /* 0x00000000001c7805 */ /* 0x000fe4000001ff00 */
[----:B------:R-:W-:Y:S02]  /*7880*/  CS2R R32, SRZ ;  /* 0x0000000000207805 */ /* 0x000fe4000001ff00 */
[----:B------:R-:W-:-:S02]  /*7890*/  CS2R R34, SRZ ;  /* 0x0000000000227805 */ /* 0x000fc4000001ff00 */
[----:B------:R-:W-:Y:S02]  /*78a0*/  @!P1 LEA.HI.X R47, R0, R47, R3, 0x1, P4 ;  /* 0x0000002f002f9211 */ /* 0x000fe400020f0c03 */
[----:B------:R-:W0:Y:S01]  /*78b0*/  LDC R0, c[0x0][0x428] ;  /* 0x00010a00ff007b82 */ /* 0x000e220000000800 */
[----:B------:R-:W5:Y:S04]  /*78c0*/  @!P1 LDG.E.128 R28, desc[UR40][R42.64] ;  /* 0x000000282a1c9981 */ /* 0x000f68000c1e1d00 */
[----:B------:R-:W5:Y:S01]  /*78d0*/  @!P1 LDG.E.128 R32, desc[UR40][R46.64] ;  /* 0x000000282e209981 */ /* 0x000f62000c1e1d00 */
[----:B------:R-:W1:Y:S01]  /*78e0*/  S2R R44, SR_TID.X ;  /* 0x00000000002c7919 */ /* 0x000e620000002100 */
[----:B------:R-:W-:Y:S02]  /*78f0*/  @!P0 IADD3.X R26, R55, R51, RZ, P2, !PT ;  /* 0x00000033371a8210 */ /* 0x000fe400017fe4ff */
[----:B------:R-:W-:-:S04]  /*7900*/  @!P0 LEA R14, P2, R25, UR6, 0x1 ;  /* 0x00000006190e8c11 */ /* 0x000fc8000f8408ff */
[----:B------:R-:W-:Y:S02]  /*7910*/  @!P0 LEA.HI.X R15, R25, UR7, R26, 0x1, P2 ;  /* 0x00000007190f8c11 */ /* 0x000fe400090f0c1a */
[----:B0-----:R-:W-:Y:S02]  /*7920*/  ISETP.NE.AND P2, PT, R0, 0x1, PT ;  /* 0x000000010000780c */ /* 0x001fe40003f45270 */
[----:B------:R-:W-:Y:S02]  /*7930*/  CS2R R4, SRZ ;  /* 0x0000000000047805 */ /* 0x000fe4000001ff00 */
[----:B------:R-:W-:-:S06]  /*7940*/  CS2R R6, SRZ ;  /* 0x0000000000067805 */ /* 0x000fcc000001ff00 */
[----:B------:R0:W5:Y:S03]  /*7950*/  @!P0 LDG.E.128 R4, desc[UR40][R8.64] ;  /* 0x0000002808048981 */ /* 0x000166000c1e1d00 */
[----:B------:R-:W3:Y:S01]  /*7960*/  @P2 LDC R0, c[0x0][0x42c] ;  /* 0x00010b00ff002b82 */ /* 0x000ee20000000800 */
[----:B-1----:R-:W-:-:S07]  /*7970*/  VIADD R50, R44, 0xffffff80 ;  /* 0xffffff802c327836 */ /* 0x002fce0000000000 */
[----:B0-----:R-:W0:Y:S01]  /*7980*/  @P2 LDC R9, c[0x0][0x430] ;  /* 0x00010c00ff092b82 */ /* 0x001e220000000800 */
[----:B------:R-:W-:-:S04]  /*7990*/  SHF.R.S32.HI R44, RZ, 0x1f, R50 ;  /* 0x0000001fff2c7819 */ /* 0x000fc80000011432 */
[----:B------:R-:W-:-:S04]  /*79a0*/  LEA.HI R44, R44, R50, RZ, 0x2 ;  /* 0x000000322c2c7211 */ /* 0x000fc800078f10ff */
[----:B------:R-:W-:Y:S01]  /*79b0*/  LOP3.LUT R44, R44, 0xfffffffc, RZ, 0xc0, !PT ;  /* 0xfffffffc2c2c7812 */ /* 0x000fe200078ec0ff */
[----:B------:R-:W-:-:S04]  /*79c0*/  IMAD R3, R153, 0xc0, R19 ;  /* 0x000000c099037824 */ /* 0x000fc800078e0213 */
[----:B------:R-:W-:-:S04]  /*79d0*/  IMAD.IADD R44, R50, 0x1, -R44 ;  /* 0x00000001322c7824 */ /* 0x000fc800078e0a2c */
[----:B------:R-:W-:-:S04]  /*79e0*/  IMAD R3, R44, 0x60, R3 ;  /* 0x000000602c037824 */ /* 0x000fc800078e0203 */
[----:B---3--:R-:W-:Y:S01]  /*79f0*/  @P2 IMAD.HI.U32 R0, R3, R0, RZ ;  /* 0x0000000003002227 */ /* 0x008fe200078e00ff */
[----:B------:R-:W-:Y:S02]  /*7a00*/  CS2R R24, SRZ ;  /* 0x0000000000187805 */ /* 0x000fe4000001ff00 */
[----:B------:R-:W-:Y:S02]  /*7a10*/  CS2R R26, SRZ ;  /* 0x00000000001a7805 */ /* 0x000fe4000001ff00 */
[----:B0-----:R-:W-:Y:S01]  /*7a20*/  @P2 SHF.R.U32.HI R3, RZ, R9, R0 ;  /* 0x00000009ff032219 */ /* 0x001fe20000011600 */
[----:B------:R-:W-:-:S03]  /*7a30*/  IMAD.MOV.U32 R44, RZ, RZ, R38 ;  /* 0x000000ffff2c7224 */ /* 0x000fc600078e0026 */
[----:B------:R0:W5:Y:S01]  /*7a40*/  @!P0 LDG.E.128 R24, desc[UR40][R14.64] ;  /* 0x000000280e188981 */ /* 0x000162000c1e1d00 */
[----:B------:R-:W-:Y:S01]  /*7a50*/  SHF.R.S32.HI R9, RZ, 0x1f, R3 ;  /* 0x0000001fff097819 */ /* 0x000fe20000011403 */
[----:B------:R-:W-:-:S04]  /*7a60*/  IMAD.WIDE.U32 R38, R3, R12, R44 ;  /* 0x0000000c03267225 */ /* 0x000fc800078e002c */
[C---:B------:R-:W-:Y:S02]  /*7a70*/  IMAD R0, R9.reuse, R10, RZ ;  /* 0x0000000a09007224 */ /* 0x040fe400078e02ff */
[----:B------:R-:W-:Y:S01]  /*7a80*/  IMAD R8, R9, R12, RZ ;  /* 0x0000000c09087224 */ /* 0x000fe200078e02ff */
[----:B0-----:R-:W-:Y:S01]  /*7a90*/  MOV R15, R37 ;  /* 0x00000025000f7202 */ /* 0x001fe20000000f00 */
[----:B------:R-:W-:Y:S02]  /*7aa0*/  IMAD.MOV.U32 R14, RZ, RZ, R40 ;  /* 0x000000ffff0e7224 */ /* 0x000fe400078e0028 */
[C---:B------:R-:W-:Y:S02]  /*7ab0*/  IMAD R9, R3.reuse, R11, R0 ;  /* 0x0000000b03097224 */ /* 0x040fe400078e0200 */
[----:B------:R-:W-:-:S04]  /*7ac0*/  IMAD.WIDE.U32 R14, R3, R10, R14 ;  /* 0x0000000a030e7225 */ /* 0x000fc800078e000e */
[----:B------:R-:W-:Y:S01]  /*7ad0*/  IMAD R3, R3, R13, R8 ;  /* 0x0000000d03037224 */ /* 0x000fe200078e0208 */
[----:B------:R-:W-:Y:S01]  /*7ae0*/  LEA R8, P2, R14, UR4, 0x1 ;  /* 0x000000040e087c11 */ /* 0x000fe2000f8408ff */
[----:B------:R-:W-:Y:S01]  /*7af0*/  IMAD.IADD R9, R15, 0x1, R9 ;  /* 0x000000010f097824 */ /* 0x000fe200078e0209 */
[----:B------:R-:W-:Y:S01]  /*7b00*/  LEA R0, P3, R38, UR6, 0x1 ;  /* 0x0000000626007c11 */ /* 0x000fe2000f8608ff */
[----:B------:R-:W-:Y:S01]  /*7b10*/  IMAD.IADD R3, R39, 0x1, R3 ;  /* 0x0000000127037824 */ /* 0x000fe200078e0203 */
[----:B------:R-:W-:Y:S02]  /*7b20*/  UMOV UR4, 0xffffffff ;  /* 0xffffffff00047882 */ /* 0x000fe40000000000 */
[----:B------:R-:W-:Y:S02]  /*7b30*/  LEA.HI.X R9, R14, UR5, R9, 0x1, P2 ;  /* 0x000000050e097c11 */ /* 0x000fe400090f0c09 */
[----:B------:R-:W-:Y:S02]  /*7b40*/  LEA.HI.X R3, R38, UR7, R3, 0x1, P3 ;  /* 0x0000000726037c11 */ /* 0x000fe400098f0c03 */
[----:B--2---:R-:W-:Y:S01]  /*7b50*/  LEA.HI R10, R48, R48, RZ, 0x1 ;  /* 0x00000030300a7211 */ /* 0x004fe200078f08ff */
[----:B------:R-:W-:Y:S06]  /*7b60*/  BRA.DIV UR4, `(.L_x_12462) ;  /* 0x0000010a04d87947 */ /* 0x000fec000b800000 */
.L_x_12660:
[----:B------:R-:W-:-:S03]  /*7b70*/  UMOV UR4, 0xffffffff ;  /* 0xffffffff00047882 */ /* 0x000fc60000000000 */
[----:B------:R-:W-:Y:S05]  /*7b80*/  BRA.DIV UR4, `(.L_x_12463) ;  /* 0x0000010a04f87947 */ /* 0x000fea000b800000 */
.L_x_12663:
[----:B------:R-:W-:-:S03]  /*7b90*/  UMOV UR4, 0xffffffff ;  /* 0xffffffff00047882 */ /* 0x000fc60000000000 */
[----:B------:R-:W-:Y:S05]  /*7ba0*/  BRA.DIV UR4, `(.L_x_12464) ;  /* 0x0000010e04187947 */ /* 0x000fea000b800000 */
.L_x_12666:
[----:B------:R-:W-:-:S03]  /*7bb0*/  UMOV UR4, 0xffffffff ;  /* 0xffffffff00047882 */ /* 0x000fc60000000000 */
[----:B------:R-:W-:Y:S05]  /*7bc0*/  BRA.DIV UR4, `(.L_x_12465) ;  /* 0x0000010e04387947 */ /* 0x000fea000b800000 */
.L_x_12669:
[----:B------:R-:W-:-:S03]  /*7bd0*/  UMOV UR4, 0xffffffff ;  /* 0xffffffff00047882 */ /* 0x000fc60000000000 */
[----:B------:R-:W-:Y:S05]  /*7be0*/  BRA.DIV UR4, `(.L_x_12466) ;  /* 0x0000010e04587947 */ /* 0x000fea000b800000 */
.L_x_12672:
[----:B------:R-:W-:Y:S01]  /*7bf0*/  UMOV UR4, 0xffffffff ;  /* 0xffffffff00047882 */ /* 0x000fe20000000000 */
[----:B------:R-:W-:Y:S02]  /*7c00*/  LOP3.LUT R10, R10, 0xfffffffe, RZ, 0xc0, !PT ;  /* 0xfffffffe0a0a7812 */ /* 0x000fe400078ec0ff */
[----:B------:R-:W-:Y:S05]  /*7c10*/  BRA.DIV UR4, `(.L_x_12467) ;  /* 0x0000010e04747947 */ /* 0x000fea000b800000 */
.L_x_12675:
[----:B------:R-:W-:Y:S01]  /*7c20*/  UMOV UR4, 0xffffffff ;  /* 0xffffffff00047882 */ /* 0x000fe20000000000 */
[----:B------:R-:W-:Y:S02]  /*7c30*/  IADD3 R9, R48, -R10, RZ ;  /* 0x8000000a30097210 */ /* 0x000fe40007ffe0ff */
[----:B------:R-:W-:Y:S05]  /*7c40*/  BRA.DIV UR4, `(.L_x_12468) ;  /* 0x0000010e04907947 */ /* 0x000fea000b800000 */
.L_x_12678:
[----:B------:R-:W-:Y:S01]  /*7c50*/  UMOV UR4, 0xffffffff ;  /* 0xffffffff00047882 */ /* 0x000fe20000000000 */
[----:B------:R-:W-:Y:S02]  /*7c60*/  SHF.L.U32 R9, R9, 0x1f, RZ ;  /* 0x0000001f09097819 */ /* 0x000fe400000006ff */
[----:B------:R-:W-:Y:S05]  /*7c70*/  BRA.DIV UR4, `(.L_x_12469) ;  /* 0x0000010e04ac7947 */ /* 0x000fea000b800000 */
.L_x_12681:
[----:B------:R-:W0:Y:S01]  /*7c80*/  SYNCS.PHASECHK.TRANS64.TRYWAIT P2, [R2+URZ+0x16800], R9 ;  /* 0x01680009020075a7 */ /* 0x000e22000804017f */
[----:B-----5:R-:W-:Y:S01]  /*7c90*/  IMAD.MOV.U32 R0, RZ, RZ, R4 ;  /* 0x000000ffff007224 */ /* 0x020fe200078e0004 */
[----:B------:R-:W-:Y:S01]  /*7ca0*/  MOV R10, R7 ;  /* 0x00000007000a7202 */ /* 0x000fe20000000f00 */
        /* <DEDUP_REMOVED lines=14> */
[----:B------:R-:W-:Y:S01]  /*7d90*/  BSSY B1, `(.L_x_12470) ;  /* 0x000000e000017945 */ /* 0x000fe20003800000 */
[----:B------:R-:W-:Y:S01]  /*7da0*/  MOV R3, R27 ;  /* 0x0000001b00037202 */ /* 0x000fe20000000f00 */
[----:B------:R-:W-:Y:S01]  /*7db0*/  IMAD.IADD R38, R16, 0x1, R21 ;  /* 0x0000000110267824 */ /* 0x000fe200078e0215 */
[----:B------:R-:W-:Y:S01]  /*7dc0*/  PRMT R55, R55, 0x5410, R0 ;  /* 0x0000541037377816 */ /* 0x000fe20000000000 */
[----:B------:R-:W-:Y:S01]  /*7dd0*/  IMAD.MOV.U32 R0, RZ, RZ, R30 ;  /* 0x000000ffff007224 */ /* 0x000fe200078e001e */
[----:B------:R-:W-:-:S02]  /*7de0*/  PRMT R50, R3, 0x7610, R50 ;  /* 0x0000761003327816 */ /* 0x000fc40000000032 */
[----:B------:R-:W-:Y:S01]  /*7df0*/  PRMT R3, R8, 0x7610, R3 ;  /* 0x0000761008037816 */ /* 0x000fe20000000003 */
[----:B------:R-:W-:Y:S01]  /*7e00*/  IMAD.MOV.U32 R8, RZ, RZ, R32 ;  /* 0x000000ffff087224 */ /* 0x000fe200078e0020 */
[----:B------:R-:W-:Y:S01]  /*7e10*/  PRMT R20, R20, 0x5410, R10 ;  /* 0x0000541014147816 */ /* 0x000fe2000000000a */
[----:B------:R-:W-:Y:S01]  /*7e20*/  IMAD.MOV.U32 R10, RZ, RZ, R33 ;  /* 0x000000ffff0a7224 */ /* 0x000fe200078e0021 */
[----:B------:R-:W-:Y:S02]  /*7e30*/  PRMT R0, R11, 0x5410, R0 ;  /* 0x000054100b007816 */ /* 0x000fe40000000000 */
[----:B------:R-:W-:Y:S02]  /*7e40*/  PRMT R3, R3, 0x5410, R8 ;  /* 0x0000541003037816 */ /* 0x000fe40000000008 */
[----:B------:R-:W-:Y:S01]  /*7e50*/  PRMT R20, R10, 0x7610, R20 ;  /* 0x000076100a147816 */ /* 0x000fe20000000014 */
[----:B0-----:R-:W-:Y:S06]  /*7e60*/  @!P2 BRA `(.L_x_12471) ;  /* 0x0000010c0058a947 */ /* 0x001fec0003800000 */
.L_x_12682:
[----:B------:R-:W-:Y:S05]  /*7e70*/  BSYNC B1 ;  /* 0x0000000000017941 */ /* 0x000fea0003800000 */
.L_x_12470:
[----:B------:R-:W-:Y:S01]  /*7e80*/  BSSY B1, `(.L_x_12472) ;  /* 0x0000069000017945 */ /* 0x000fe20003800000 */
[----:B------:R-:W-:Y:S01]  /*7e90*/  MOV R21, R34 ;  /* 0x0000002200157202 */ /* 0x000fe20000000f00 */
[----:B------:R-:W-:Y:S01]  /*7ea0*/  IMAD.MOV.U32 R37, RZ, RZ, R35 ;  /* 0x000000ffff257224 */ /* 0x000fe200078e0023 */
[----:B------:R-:W-:Y:S01]  /*7eb0*/  LOP3.LUT R38, R38, 0x38, RZ, 0xc0, !PT ;  /* 0x0000003826267812 */ /* 0x000fe200078ec0ff */
[----:B------:R-:W-:Y:S06]  /*7ec0*/  @P0 BRA `(.L_x_12473) ;  /* 0x0000000400900947 */ /* 0x000fec0003800000 */
[----:B------:R-:W2:Y:S01]  /*7ed0*/  LDL R8, [R1+0x18] ;  /* 0x0000180001087983 */ /* 0x000ea20000100800 */
[----:B------:R-:W1:Y:S02]  /*7ee0*/  S2R R10, SR_TID.X ;  /* 0x00000000000a7919 */ /* 0x000e640000002100 */
[----:B-1----:R-:W-:-:S05]  /*7ef0*/  VIADD R10, R10, 0xffffff80 ;  /* 0xffffff800a0a7836 */ /* 0x002fca0000000000 */
[----:B------:R-:W-:-:S04]  /*7f00*/  SHF.R.S32.HI R13, RZ, 0x1f, R10 ;  /* 0x0000001fff0d7819 */ /* 0x000fc8000001140a */
[----:B------:R-:W-:-:S04]  /*7f10*/  LEA.HI R13, R13, R10, RZ, 0x5 ;  /* 0x0000000a0d0d7211 */ /* 0x000fc800078f28ff */
[----:B------:R-:W-:Y:S01]  /*7f20*/  SHF.R.S32.HI R13, RZ, 0x5, R13 ;  /* 0x00000005ff0d7819 */ /* 0x000fe2000001140d */
[----:B------:R-:W-:Y:S01]  /*7f30*/  HADD2.F32 R42, -RZ, R42.H0_H0 ;  /* 0x2000002aff2a7230 */ /* 0x000fe20000004100 */
[--C-:B------:R-:W-:Y:S01]  /*7f40*/  SHF.R.U64 R51, R24, 0x10, R25.reuse ;  /* 0x0000001018337819 */ /* 0x100fe20000001219 */
[----:B------:R-:W-:Y:S01]  /*7f50*/  HADD2.F32 R41, -RZ, R41.H0_H0 ;  /* 0x20000029ff297230 */ /* 0x000fe20000004100 */
[----:B------:R-:W-:Y:S02]  /*7f60*/  SHF.R.U32.HI R44, RZ, 0x10, R25 ;  /* 0x00000010ff2c7819 */ /* 0x000fe40000011619 */
[--C-:B------:R-:W-:Y:S02]  /*7f70*/  SHF.R.U64 R54, R4, 0x10, R5.reuse ;  /* 0x0000001004367819 */ /* 0x100fe40000001205 */
[----:B------:R-:W-:Y:S01]  /*7f80*/  SHF.R.U32.HI R43, RZ, 0x10, R5 ;  /* 0x00000010ff2b7819 */ /* 0x000fe20000011605 */
[----:B------:R-:W-:Y:S01]  /*7f90*/  HADD2.F32 R44, -RZ, R44.H0_H0 ;  /* 0x2000002cff2c7230 */ /* 0x000fe20000004100 */
[----:B------:R-:W-:-:S02]  /*7fa0*/  SHF.R.U64 R49, R26, 0x10, R27 ;  /* 0x000000101a317819 */ /* 0x000fc4000000121b */
[----:B------:R-:W-:Y:S02]  /*7fb0*/  SHF.R.U32.HI R45, RZ, 0x10, R27 ;  /* 0x00000010ff2d7819 */ /* 0x000fe4000001161b */
[--C-:B------:R-:W-:Y:S02]  /*7fc0*/  SHF.R.U64 R53, R6, 0x10, R7.reuse ;  /* 0x0000001006357819 */ /* 0x100fe40000001207 */
[----:B------:R-:W-:Y:S01]  /*7fd0*/  SHF.R.U32.HI R47, RZ, 0x10, R7 ;  /* 0x00000010ff2f7819 */ /* 0x000fe20000011607 */
[----:B--2---:R-:W-:-:S05]  /*7fe0*/  IMAD.SHL.U32 R8, R8, 0x40, RZ ;  /* 0x0000004008087824 */ /* 0x004fca00078e00ff */
[----:B0-----:R-:W-:-:S04]  /*7ff0*/  LOP3.LUT R9, R8, 0x1c0, RZ, 0xc0, !PT ;  /* 0x000001c008097812 */ /* 0x001fc800078ec0ff */
[----:B------:R-:W-:Y:S02]  /*8000*/  LOP3.LUT R8, R9, 0x38, R16, 0xf8, !PT ;  /* 0x0000003809087812 */ /* 0x000fe400078ef810 */
[----:B------:R-:W-:-:S04]  /*8010*/  SHF.R.U32.HI R11, RZ, 0x3, R9 ;  /* 0x00000003ff0b7819 */ /* 0x000fc80000011609 */
[----:B------:R-:W-:Y:S02]  /*8020*/  LOP3.LUT R8, R8, R11, RZ, 0x3c, !PT ;  /* 0x0000000b08087212 */ /* 0x000fe400078e3cff */
[----:B------:R-:W-:Y:S02]  /*8030*/  LOP3.LUT R12, R11, R38, R9, 0x1e, !PT ;  /* 0x000000260b0c7212 */ /* 0x000fe400078e1e09 */
[----:B------:R-:W-:-:S03]  /*8040*/  LEA R39, R13, R8, 0x9 ;  /* 0x000000080d277211 */ /* 0x000fc600078e48ff */
[----:B------:R-:W-:-:S04]  /*8050*/  IMAD R13, R13, 0x200, R12 ;  /* 0x000002000d0d7824 */ /* 0x000fc800078e020c */
[--C-:B------:R-:W-:Y:S02]  /*8060*/  IMAD R40, R13, 0x2, R2.reuse ;  /* 0x000000020d287824 */ /* 0x100fe400078e0202 */
[----:B------:R-:W-:-:S03]  /*8070*/  IMAD R39, R39, 0x2, R2 ;  /* 0x0000000227277824 */ /* 0x000fc600078e0202 */
[----:B------:R-:W0:Y:S04]  /*8080*/  LDS.128 R12, [R40+0x8400] ;  /* 0x00840000280c7984 */ /* 0x000e280000000c00 */
[----:B------:R-:W1:Y:S01]  /*8090*/  LDS.128 R8, [R39+0x8400] ;  /* 0x0084000027087984 */ /* 0x000e620000000c00 */
[--C-:B0-----:R-:W-:Y:S02]  /*80a0*/  HADD2.F32 R24, -RZ, R13.reuse.H0_H0 ;  /* 0x2000000dff187230 */ /* 0x101fe40000004100 */
[----:B------:R-:W-:Y:S02]  /*80b0*/  HADD2.F32 R25, -RZ, R13.H1_H1 ;  /* 0x3000000dff197230 */ /* 0x000fe40000004100 */
[--C-:B-1----:R-:W-:Y:S02]  /*80c0*/  HADD2.F32 R5, -RZ, R9.reuse.H0_H0 ;  /* 0x20000009ff057230 */ /* 0x102fe40000004100 */
[C---:B------:R-:W-:Y:S01]  /*80d0*/  FMUL.FTZ R46, R24.reuse, R42 ;  /* 0x0000002a182e7220 */ /* 0x040fe20000410000 */
[----:B------:R-:W-:Y:S01]  /*80e0*/  FMUL.FTZ R48, R24, R41 ;  /* 0x0000002918307220 */ /* 0x000fe20000410000 */
[----:B------:R-:W-:-:S02]  /*80f0*/  HADD2.F32 R9, -RZ, R9.H1_H1 ;  /* 0x30000009ff097230 */ /* 0x000fc40000004100 */
[C---:B------:R-:W-:Y:S01]  /*8100*/  FFMA.FTZ R46, R5.reuse, R41, -R46 ;  /* 0x00000029052e7223 */ /* 0x040fe2000001082e */
[----:B------:R-:W-:Y:S02]  /*8110*/  HADD2.F32 R24, -RZ, R43.H0_H0 ;  /* 0x2000002bff187230 */ /* 0x000fe40000004100 */
[----:B------:R-:W-:Y:S01]  /*8120*/  FFMA.FTZ R48, R5, R42, R48 ;  /* 0x0000002a05307223 */ /* 0x000fe20000010030 */
[----:B------:R-:W-:Y:S02]  /*8130*/  HADD2.F32 R41, -RZ, R50.H0_H0 ;  /* 0x20000032ff297230 */ /* 0x000fe40000004100 */
[C---:B------:R-:W-:Y:S01]  /*8140*/  FMUL.FTZ R50, R25.reuse, R44 ;  /* 0x0000002c19327220 */ /* 0x040fe20000410000 */
[----:B------:R-:W-:Y:S02]  /*8150*/  HADD2.F32 R26, -RZ, R15.H0_H0 ;  /* 0x2000000fff1a7230 */ /* 0x000fe40000004100 */
[----:B------:R-:W-:Y:S02]  /*8160*/  HADD2.F32 R5, -RZ, R52.H0_H0 ;  /* 0x20000034ff057230 */ /* 0x000fe40000004100 */
[----:B------:R-:W-:Y:S01]  /*8170*/  FMUL.FTZ R52, R25, R24 ;  /* 0x0000001819347220 */ /* 0x000fe20000410000 */
[----:B------:R-:W-:-:S02]  /*8180*/  HADD2.F32 R7, -RZ, R11.H0_H0 ;  /* 0x2000000bff077230 */ /* 0x000fc40000004100 */
[C---:B------:R-:W-:Y:S01]  /*8190*/  FFMA.FTZ R43, R9.reuse, R24, -R50 ;  /* 0x00000018092b7223 */ /* 0x040fe20000010832 */
[C---:B------:R-:W-:Y:S01]  /*81a0*/  FMUL.FTZ R24, R26.reuse, R41 ;  /* 0x000000291a187220 */ /* 0x040fe20000410000 */
[----:B------:R-:W-:Y:S02]  /*81b0*/  HADD2.F32 R27, -RZ, R15.H1_H1 ;  /* 0x3000000fff1b7230 */ /* 0x000fe40000004100 */
[-C--:B------:R-:W-:Y:S01]  /*81c0*/  FMUL.FTZ R26, R26, R5.reuse ;  /* 0x000000051a1a7220 */ /* 0x080fe20000410000 */
[----:B------:R-:W-:Y:S02]  /*81d0*/  HADD2.F32 R42, -RZ, R45.H0_H0 ;  /* 0x2000002dff2a7230 */ /* 0x000fe40000004100 */
[----:B------:R-:W-:Y:S01]  /*81e0*/  FFMA.FTZ R45, R9, R44, R52 ;  /* 0x0000002c092d7223 */ /* 0x000fe20000010034 */
[C---:B------:R-:W-:Y:S01]  /*81f0*/  FFMA.FTZ R44, R7.reuse, R5, -R24 ;  /* 0x00000005072c7223 */ /* 0x040fe20000010818 */
[----:B------:R-:W-:Y:S02]  /*8200*/  HADD2.F32 R11, -RZ, R11.H1_H1 ;  /* 0x3000000bff0b7230 */ /* 0x000fe40000004100 */
[----:B------:R-:W-:Y:S01]  /*8210*/  FFMA.FTZ R41, R7, R41, R26 ;  /* 0x0000002907297223 */ /* 0x000fe2000001001a */
[----:B------:R-:W-:-:S02]  /*8220*/  HADD2.F32 R24, -RZ, R47.H0_H0 ;  /* 0x2000002fff187230 */ /* 0x000fc40000004100 */
[C---:B------:R-:W-:Y:S01]  /*8230*/  FMUL.FTZ R26, R27.reuse, R42 ;  /* 0x0000002a1b1a7220 */ /* 0x040fe20000410000 */
[----:B------:R-:W-:Y:S02]  /*8240*/  HADD2.F32 R13, -RZ, R12.H0_H0 ;  /* 0x2000000cff0d7230 */ /* 0x000fe40000004100 */
[----:B------:R-:W-:Y:S02]  /*8250*/  HADD2.F32 R15, -RZ, R14.H0_H0 ;  /* 0x2000000eff0f7230 */ /* 0x000fe40000004100 */
[-C--:B------:R-:W-:Y:S01]  /*8260*/  FMUL.FTZ R50, R27, R24.reuse ;  /* 0x000000181b327220 */ /* 0x080fe20000410000 */
[----:B------:R-:W-:Y:S01]  /*8270*/  FFMA.FTZ R47, R11, R24, -R26 ;  /* 0x000000180b2f7223 */ /* 0x000fe2000001081a */
[----:B------:R-:W-:Y:S02]  /*8280*/  HADD2.F32 R5, -RZ, R56.H0_H0 ;  /* 0x20000038ff057230 */ /* 0x000fe40000004100 */
[--C-:B------:R-:W-:Y:S02]  /*8290*/  HADD2.F32 R24, -RZ, R55.reuse.H1_H1 ;  /* 0x30000037ff187230 */ /* 0x100fe40000004100 */
[----:B------:R-:W-:-:S02]  /*82a0*/  HADD2.F32 R9, -RZ, R55.H0_H0 ;  /* 0x20000037ff097230 */ /* 0x000fc40000004100 */
[----:B------:R-:W-:Y:S01]  /*82b0*/  FFMA.FTZ R50, R11, R42, R50 ;  /* 0x0000002a0b327223 */ /* 0x000fe20000010032 */
[----:B------:R-:W-:Y:S02]  /*82c0*/  HADD2.F32 R7, -RZ, R56.H1_H1 ;  /* 0x30000038ff077230 */ /* 0x000fe40000004100 */
[----:B------:R-:W-:Y:S01]  /*82d0*/  FMUL.FTZ R26, R13, R5 ;  /* 0x000000050d1a7220 */ /* 0x000fe20000410000 */
[----:B------:R-:W-:Y:S02]  /*82e0*/  HADD2.F32 R4, -RZ, R8.H0_H0 ;  /* 0x20000008ff047230 */ /* 0x000fe40000004100 */
[----:B------:R-:W-:Y:S01]  /*82f0*/  FMUL.FTZ R11, R15, R24 ;  /* 0x000000180f0b7220 */ /* 0x000fe20000410000 */
[----:B------:R-:W-:Y:S02]  /*8300*/  HADD2.F32 R6, -RZ, R10.H0_H0 ;  /* 0x2000000aff067230 */ /* 0x000fe40000004100 */
[----:B------:R-:W-:Y:S01]  /*8310*/  FMUL.FTZ R25, R13, R9 ;  /* 0x000000090d197220 */ /* 0x000fe20000410000 */
[----:B------:R-:W-:Y:S01]  /*8320*/  FMUL.FTZ R13, R15, R7 ;  /* 0x000000070f0d7220 */ /* 0x000fe20000410000 */
[----:B------:R-:W-:Y:S01]  /*8330*/  FFMA.FTZ R26, R4, R9, R26 ;  /* 0x00000009041a7223 */ /* 0x000fe2000001001a */
[----:B------:R-:W-:-:S02]  /*8340*/  HADD2.F32 R12, -RZ, R12.H1_H1 ;  /* 0x3000000cff0c7230 */ /* 0x000fc40000004100 */
[----:B------:R-:W-:Y:S01]  /*8350*/  FFMA.FTZ R15, R6, R7, -R11 ;  /* 0x00000007060f7223 */ /* 0x000fe2000001080b */
[----:B------:R-:W-:Y:S02]  /*8360*/  HADD2.F32 R14, -RZ, R14.H1_H1 ;  /* 0x3000000eff0e7230 */ /* 0x000fe40000004100 */
[----:B------:R-:W-:Y:S01]  /*8370*/  FFMA.FTZ R25, R4, R5, -R25 ;  /* 0x0000000504197223 */ /* 0x000fe20000010819 */
[----:B------:R-:W-:Y:S02]  /*8380*/  HADD2.F32 R9, -RZ, R51.H0_H0 ;  /* 0x20000033ff097230 */ /* 0x000fe40000004100 */
[----:B------:R-:W-:Y:S02]  /*8390*/  HADD2.F32 R11, -RZ, R49.H0_H0 ;  /* 0x20000031ff0b7230 */ /* 0x000fe40000004100 */
[----:B------:R-:W-:Y:S02]  /*83a0*/  HADD2.F32 R5, -RZ, R54.H0_H0 ;  /* 0x20000036ff057230 */ /* 0x000fe40000004100 */
[----:B------:R-:W-:-:S02]  /*83b0*/  HADD2.F32 R7, -RZ, R53.H0_H0 ;  /* 0x20000035ff077230 */ /* 0x000fc40000004100 */
        /* <DEDUP_REMOVED lines=21> */
.L_x_12473:
[----:B------:R-:W-:Y:S05]  /*8510*/  BSYNC B1 ;  /* 0x0000000000017941 */ /* 0x000fea0003800000 */
.L_x_12472:
[----:B------:R-:W-:Y:S01]  /*8520*/  PRMT R43, R21, 0x5410, R37 ;  /* 0x00005410152b7816 */ /* 0x000fe20000000025 */
[----:B------:R-:W-:Y:S06]  /*8530*/  @P1 BRA `(.L_x_12459) ;  /* 0x0000000400801947 */ /* 0x000fec0003800000 */
[----:B-1----:R-:W0:Y:S01]  /*8540*/  LDL R8, [R1+0x1c] ;  /* 0x00001c0001087983 */ /* 0x002e220000100800 */
[C---:B------:R-:W-:Y:S01]  /*8550*/  IADD3 R4, R19.reuse, 0x60, RZ ;  /* 0x0000006013047810 */ /* 0x040fe20007ffe0ff */
[----:B------:R-:W-:Y:S02]  /*8560*/  VIADD R5, R19, 0x60 ;  /* 0x0000006013057836 */ /* 0x000fe40000000000 */
[----:B------:R-:W2:Y:S02]  /*8570*/  LDL R44, [R1+0x3c] ;  /* 0x00003c00012c7983 */ /* 0x000ea40000100800 */
[----:B------:R-:W-:Y:S02]  /*8580*/  IMAD.SHL.U32 R4, R4, 0x40, RZ ;  /* 0x0000004004047824 */ /* 0x000fe400078e00ff */
[----:B------:R-:W-:-:S03]  /*8590*/  IMAD.SHL.U32 R5, R5, 0x40, RZ ;  /* 0x0000004005057824 */ /* 0x000fc600078e00ff */
[----:B------:R-:W-:Y:S02]  /*85a0*/  LOP3.LUT R4, R4, 0x1c0, RZ, 0xc0, !PT ;  /* 0x000001c004047812 */ /* 0x000fe400078ec0ff */
[----:B------:R-:W-:Y:S02]  /*85b0*/  LOP3.LUT R5, R5, 0x1c0, RZ, 0xc0, !PT ;  /* 0x000001c005057812 */ /* 0x000fe400078ec0ff */
[----:B------:R-:W-:-:S04]  /*85c0*/  SHF.R.U32.HI R4, RZ, 0x3, R4 ;  /* 0x00000003ff047819 */ /* 0x000fc80000011604 */
[----:B------:R-:W-:Y:S01]  /*85d0*/  LOP3.LUT R38, R4, R38, R5, 0x1e, !PT ;  /* 0x0000002604267212 */ /* 0x000fe200078e1e05 */
[----:B------:R-:W-:Y:S01]  /*85e0*/  HADD2.F32 R27, -RZ, R20.H1_H1 ;  /* 0x30000014ff1b7230 */ /* 0x000fe20000004100 */
[----:B------:R-:W-:Y:S02]  /*85f0*/  SHF.R.U64 R42, R28, 0x10, R29 ;  /* 0x000000101c2a7819 */ /* 0x000fe4000000121d */
[--C-:B------:R-:W-:Y:S02]  /*8600*/  SHF.R.U64 R39, R32, 0x10, R33.reuse ;  /* 0x0000001020277819 */ /* 0x100fe40000001221 */
[----:B------:R-:W-:Y:S02]  /*8610*/  SHF.R.U32.HI R32, RZ, 0x10, R33 ;  /* 0x00000010ff207819 */ /* 0x000fe40000011621 */
[--C-:B------:R-:W-:Y:S02]  /*8620*/  SHF.R.U64 R41, R30, 0x10, R31.reuse ;  /* 0x000000101e297819 */ /* 0x100fe4000000121f */
[----:B------:R-:W-:Y:S01]  /*8630*/  SHF.R.U32.HI R40, RZ, 0x10, R31 ;  /* 0x00000010ff287819 */ /* 0x000fe2000001161f */
[----:B------:R-:W-:Y:S01]  /*8640*/  HADD2.F32 R31, -RZ, R32.H0_H0 ;  /* 0x20000020ff1f7230 */ /* 0x000fe20000004100 */
[----:B------:R-:W-:-:S02]  /*8650*/  SHF.R.U64 R37, R34, 0x10, R35 ;  /* 0x0000001022257819 */ /* 0x000fc40000001223 */
[----:B------:R-:W-:Y:S02]  /*8660*/  SHF.R.U32.HI R35, RZ, 0x10, R35 ;  /* 0x00000010ff237819 */ /* 0x000fe40000011623 */
[----:B0-----:R-:W-:Y:S01]  /*8670*/  IADD3 R9, R8, R38, RZ ;  /* 0x0000002608097210 */ /* 0x001fe20007ffe0ff */
[----:B--2---:R-:W0:Y:S04]  /*8680*/  LDS.128 R4, [R44+0x8400] ;  /* 0x008400002c047984 */ /* 0x004e280000000c00 */
[----:B------:R-:W-:-:S05]  /*8690*/  IMAD R12, R9, 0x2, R2 ;  /* 0x00000002090c7824 */ /* 0x000fca00078e0202 */
[----:B------:R-:W1:Y:S01]  /*86a0*/  LDS.128 R8, [R12+0x8400] ;  /* 0x008400000c087984 */ /* 0x000e620000000c00 */
[----:B------:R-:W-:Y:S01]  /*86b0*/  SHF.R.U32.HI R38, RZ, 0x10, R29 ;  /* 0x00000010ff267819 */ /* 0x000fe2000001161d */
[----:B------:R-:W-:Y:S02]  /*86c0*/  HADD2.F32 R29, -RZ, R20.H0_H0 ;  /* 0x20000014ff1d7230 */ /* 0x000fe40000004100 */
[----:B0-----:R-:W-:Y:S02]  /*86d0*/  HADD2.F32 R13, -RZ, R5.H0_H0 ;  /* 0x20000005ff0d7230 */ /* 0x001fe40000004100 */
[----:B-1----:R-:W-:-:S05]  /*86e0*/  HADD2.F32 R20, -RZ, R9.H0_H0 ;  /* 0x20000009ff147230 */ /* 0x002fca0000004100 */
[C---:B------:R-:W-:Y:S01]  /*86f0*/  FMUL.FTZ R28, R20.reuse, R29 ;  /* 0x0000001d141c7220 */ /* 0x040fe20000410000 */
[-C--:B------:R-:W-:Y:S01]  /*8700*/  FMUL.FTZ R20, R20, R27.reuse ;  /* 0x0000001b14147220 */ /* 0x080fe20000410000 */
[----:B------:R-:W-:Y:S02]  /*8710*/  HADD2.F32 R24, -RZ, R9.H1_H1 ;  /* 0x30000009ff187230 */ /* 0x000fe40000004100 */
[C---:B------:R-:W-:Y:S01]  /*8720*/  FFMA.FTZ R32, R13.reuse, R27, -R28 ;  /* 0x0000001b0d207223 */ /* 0x040fe2000001081c */
[----:B------:R-:W-:Y:S02]  /*8730*/  HADD2.F32 R27, -RZ, R38.H0_H0 ;  /* 0x20000026ff1b7230 */ /* 0x000fe40000004100 */
[----:B------:R-:W-:Y:S01]  /*8740*/  FFMA.FTZ R29, R13, R29, R20 ;  /* 0x0000001d0d1d7223 */ /* 0x000fe20000010014 */
[----:B------:R-:W-:Y:S02]  /*8750*/  HADD2.F32 R9, -RZ, R8.H0_H0 ;  /* 0x20000008ff097230 */ /* 0x000fe40000004100 */
[----:B------:R-:W-:-:S02]  /*8760*/  HADD2.F32 R28, -RZ, R3.H1_H1 ;  /* 0x30000003ff1c7230 */ /* 0x000fc40000004100 */
[C---:B------:R-:W-:Y:S01]  /*8770*/  FMUL.FTZ R33, R24.reuse, R31 ;  /* 0x0000001f18217220 */ /* 0x040fe20000410000 */
[----:B------:R-:W-:Y:S02]  /*8780*/  HADD2.F32 R14, -RZ, R5.H1_H1 ;  /* 0x30000005ff0e7230 */ /* 0x000fe40000004100 */
[----:B------:R-:W-:Y:S02]  /*8790*/  HADD2.F32 R20, -RZ, R3.H0_H0 ;  /* 0x20000003ff147230 */ /* 0x000fe40000004100 */
[----:B------:R-:W-:Y:S01]  /*87a0*/  FMUL.FTZ R3, R24, R27 ;  /* 0x0000001b18037220 */ /* 0x000fe20000410000 */
[----:B------:R-:W-:Y:S02]  /*87b0*/  HADD2.F32 R5, -RZ, R4.H0_H0 ;  /* 0x20000004ff057230 */ /* 0x000fe40000004100 */
[----:B------:R-:W-:Y:S01]  /*87c0*/  FMUL.FTZ R30, R9, R28 ;  /* 0x0000001c091e7220 */ /* 0x000fe20000410000 */
[----:B------:R-:W-:Y:S02]  /*87d0*/  HADD2.F32 R25, -RZ, R10.H0_H0 ;  /* 0x2000000aff197230 */ /* 0x000fe40000004100 */
[----:B------:R-:W-:-:S02]  /*87e0*/  HADD2.F32 R24, -RZ, R43.H0_H0 ;  /* 0x2000002bff187230 */ /* 0x000fc40000004100 */
[C---:B------:R-:W-:Y:S01]  /*87f0*/  FFMA.FTZ R33, R14.reuse, R27, -R33 ;  /* 0x0000001b0e217223 */ /* 0x040fe20000010821 */
[----:B------:R-:W-:Y:S01]  /*8800*/  FFMA.FTZ R34, R14, R31, R3 ;  /* 0x0000001f0e227223 */ /* 0x000fe20000010003 */
[----:B------:R-:W-:Y:S02]  /*8810*/  HADD2.F32 R14, -RZ, R0.H1_H1 ;  /* 0x30000000ff0e7230 */ /* 0x000fe40000004100 */
[-C--:B------:R-:W-:Y:S01]  /*8820*/  FMUL.FTZ R9, R9, R20.reuse ;  /* 0x0000001409097220 */ /* 0x080fe20000410000 */
[----:B------:R-:W-:Y:S02]  /*8830*/  HADD2.F32 R15, -RZ, R6.H0_H0 ;  /* 0x20000006ff0f7230 */ /* 0x000fe40000004100 */
[----:B------:R-:W-:Y:S01]  /*8840*/  FFMA.FTZ R30, R5, R20, -R30 ;  /* 0x00000014051e7223 */ /* 0x000fe2000001081e */
[----:B------:R-:W-:Y:S01]  /*8850*/  FMUL.FTZ R20, R25, R24 ;  /* 0x0000001819147220 */ /* 0x000fe20000410000 */
[----:B------:R-:W-:Y:S02]  /*8860*/  HADD2.F32 R26, -RZ, R11.H0_H0 ;  /* 0x2000000bff1a7230 */ /* 0x000fe40000004100 */
[----:B------:R-:W-:-:S02]  /*8870*/  HADD2.F32 R3, -RZ, R43.H1_H1 ;  /* 0x3000002bff037230 */ /* 0x000fc40000004100 */
[-C--:B------:R-:W-:Y:S01]  /*8880*/  FMUL.FTZ R38, R25, R14.reuse ;  /* 0x0000000e19267220 */ /* 0x080fe20000410000 */
[----:B------:R-:W-:Y:S02]  /*8890*/  HADD2.F32 R0, -RZ, R0.H0_H0 ;  /* 0x20000000ff007230 */ /* 0x000fe40000004100 */
[----:B------:R-:W-:Y:S01]  /*88a0*/  FFMA.FTZ R25, R15, R14, -R20 ;  /* 0x0000000e0f197223 */ /* 0x000fe20000010814 */
[----:B------:R-:W-:Y:S02]  /*88b0*/  HADD2.F32 R21, -RZ, R7.H0_H0 ;  /* 0x20000007ff157230 */ /* 0x000fe40000004100 */
[----:B------:R-:W-:Y:S02]  /*88c0*/  HADD2.F32 R14, -RZ, R40.H0_H0 ;  /* 0x20000028ff0e7230 */ /* 0x000fe40000004100 */
[----:B------:R-:W-:Y:S01]  /*88d0*/  FMUL.FTZ R40, R26, R3 ;  /* 0x000000031a287220 */ /* 0x000fe20000410000 */
[----:B------:R-:W-:Y:S02]  /*88e0*/  HADD2.F32 R11, -RZ, R11.H1_H1 ;  /* 0x3000000bff0b7230 */ /* 0x000fe40000004100 */
[----:B------:R-:W-:-:S02]  /*88f0*/  HADD2.F32 R20, -RZ, R35.H0_H0 ;  /* 0x20000023ff147230 */ /* 0x000fc40000004100 */
[----:B------:R-:W-:Y:S01]  /*8900*/  FMUL.FTZ R26, R26, R0 ;  /* 0x000000001a1a7220 */ /* 0x000fe20000410000 */
[----:B------:R-:W-:Y:S01]  /*8910*/  FFMA.FTZ R38, R15, R24, R38 ;  /* 0x000000180f267223 */ /* 0x000fe20000010026 */
[----:B------:R-:W-:Y:S01]  /*8920*/  FFMA.FTZ R40, R21, R0, -R40 ;  /* 0x0000000015287223 */ /* 0x000fe20000010828 */
[----:B------:R-:W-:Y:S02]  /*8930*/  HADD2.F32 R7, -RZ, R7.H1_H1 ;  /* 0x30000007ff077230 */ /* 0x000fe40000004100 */
[----:B------:R-:W-:Y:S01]  /*8940*/  FFMA.FTZ R28, R5, R28, R9 ;  /* 0x0000001c051c7223 */ /* 0x000fe20000010009 */
[C---:B------:R-:W-:Y:S01]  /*8950*/  FMUL.FTZ R24, R11.reuse, R20 ;  /* 0x000000140b187220 */ /* 0x040fe20000410000 */
[----:B------:R-:W-:Y:S01]  /*8960*/  FMUL.FTZ R0, R11, R14 ;  /* 0x0000000e0b007220 */ /* 0x000fe20000410000 */
[----:B------:R-:W-:Y:S02]  /*8970*/  HADD2.F32 R8, -RZ, R8.H1_H1 ;  /* 0x30000008ff087230 */ /* 0x000fe40000004100 */
[----:B------:R-:W-:Y:S01]  /*8980*/  FFMA.FTZ R26, R21, R3, R26 ;  /* 0x00000003151a7223 */ /* 0x000fe2000001001a */
[----:B------:R-:W-:-:S02]  /*8990*/  HADD2.F32 R10, -RZ, R10.H1_H1 ;  /* 0x3000000aff0a7230 */ /* 0x000fc40000004100 */
[----:B------:R-:W-:Y:S02]  /*89a0*/  HADD2.F32 R9, -RZ, R39.H0_H0 ;  /* 0x20000027ff097230 */ /* 0x000fe40000004100 */
[----:B------:R-:W-:Y:S02]  /*89b0*/  HADD2.F32 R11, -RZ, R37.H0_H0 ;  /* 0x20000025ff0b7230 */ /* 0x000fe40000004100 */
[----:B------:R-:W-:Y:S02]  /*89c0*/  HADD2.F32 R3, -RZ, R42.H0_H0 ;  /* 0x2000002aff037230 */ /* 0x000fe40000004100 */
[----:B------:R-:W-:Y:S02]  /*89d0*/  HADD2.F32 R5, -RZ, R41.H0_H0 ;  /* 0x20000029ff057230 */ /* 0x000fe40000004100 */
[C---:B------:R-:W-:Y:S01]  /*89e0*/  FFMA.FTZ R21, R7.reuse, R14, -R24 ;  /* 0x0000000e07157223 */ /* 0x040fe20000010818 */
[----:B------:R-:W-:Y:S02]  /*89f0*/  HADD2.F32 R4, -RZ, R4.H1_H1 ;  /* 0x30000004ff047230 */ /* 0x000fe40000004100 */
[----:B------:R-:W-:Y:S01]  /*8a00*/  FFMA.FTZ R27, R7, R20, R0 ;  /* 0x00000014071b7223 */ /* 0x000fe20000010000 */
[----:B------:R-:W-:-:S02]  /*8a10*/  HADD2.F32 R6, -RZ, R6.H1_H1 ;  /* 0x30000006ff067230 */ /* 0x000fc40000004100 */
        /* <DEDUP_REMOVED lines=18> */
.L_x_12459:
[----:B------:R-:W-:Y:S05]  /*8b40*/  BSYNC B0 ;  /* 0x0000000000007941 */ /* 0x000fea0003800000 */
.L_x_12439:
        /* <DEDUP_REMOVED lines=8> */
.L_x_12436:
[----:B------:R-:W-:-:S13]  /*8bd0*/  ISETP.NE.AND P0, PT, R157, 0x3, PT ;  /* 0x000000039d00780c */ /* 0x000fda0003f05270 */
[----:B------:R-:W-:Y:S05]  /*8be0*/  @!P0 BRA `(.L_x_12474) ;  /* 0x0000000000048947 */ /* 0x000fea0003800000 */
[----:B------:R-:W-:Y:S01]  /*8bf0*/  BPT.TRAP 0x1 ;  /* 0x000000040000795c */ /* 0x000fe20000300000 */
.L_x_12474:
[----:B--23--:R-:W-:Y:S01]  /*8c00*/  IMAD R0, R18, 0x8, R2 ;  /* 0x0000000812007824 */ /* 0x00cfe200078e0202 */
[----:B01--4-:R-:W-:-:S04]  /*8c10*/  SHF.L.U32 R7, R23, 0x1f, RZ ;  /* 0x0000001f17077819 */ /* 0x013fc800000006ff */
[----:B------:R0:W1:Y:S01]  /*8c20*/  SYNCS.PHASECHK.TRANS64.TRYWAIT P1, [R0+URZ+0x16830], R7 ;  /* 0x01683007000075a7 */ /* 0x000062000802017f */
[----:B------:R-:W-:Y:S05]  /*8c30*/  @!P0 BRA `(.L_x_12475) ;  /* 0x0000000000048947 */ /* 0x000fea0003800000 */
[----:B------:R-:W-:Y:S01]  /*8c40*/  BPT.TRAP 0x1 ;  /* 0x000000040000795c */ /* 0x000fe20000300000 */
.L_x_12475:
[----:B------:R-:W-:Y:S01]  /*8c50*/  VIADD R3, R2, 0xe400 ;  /* 0x0000e40002037836 */ /* 0x000fe20000000000 */
[----:B------:R-:W-:Y:S02]  /*8c60*/  LOP3.LUT R4, R36, 0x10000, RZ, 0xfc, !PT ;  /* 0x0001000024047812 */ /* 0x000fe400078efcff */
[----:B------:R-:W-:Y:S02]  /*8c70*/  MOV R5, 0x40000040 ;  /* 0x4000004000057802 */ /* 0x000fe40000000f00 */
[----:B------:R-:W-:-:S04]  /*8c80*/  SHF.R.U32.HI R3, RZ, 0x4, R3 ;  /* 0x00000004ff037819 */ /* 0x000fc80000011603 */
[----:B------:R-:W-:-:S04]  /*8c90*/  LOP3.LUT R3, R3, 0x3fff, RZ, 0xc0, !PT ;  /* 0x00003fff03037812 */ /* 0x000fc800078ec0ff */
[----:B------:R-:W-:-:S05]  /*8ca0*/  LOP3.LUT R3, R3, 0x10000, RZ, 0xfc, !PT ;  /* 0x0001000003037812 */ /* 0x000fca00078efcff */
[----:B------:R2:W-:Y:S01]  /*8cb0*/  STL [R1+0x4], R3 ;  /* 0x0000040301007387 */ /* 0x0005e20000100800 */
[----:B-1----:R-:W-:Y:S05]  /*8cc0*/  @P1 BRA `(.L_x_12476) ;  /* 0x0000000000081947 */ /* 0x002fea0003800000 */
[----:B------:R-:W1:Y:S02]  /*8cd0*/  SYNCS.PHASECHK.TRANS64.TRYWAIT P1, [R0+URZ+0x16830], R7 ;  /* 0x01683007000075a7 */ /* 0x000e64000802017f */
[----:B-1----:R-:W-:Y:S05]  /*8ce0*/  @!P1 BRA `(.L_x_12477) ;  /* 0x000000fc00cc9947 */ /* 0x002fea0003800000 */
.L_x_12476:
[----:B--2---:R-:W2:Y:S01]  /*8cf0*/  LDL R3, [R1+0x4] ;  /* 0x0000040001037983 */ /* 0x004ea20000100800 */
[----:B------:R-:W-:Y:S01]  /*8d00*/  IMAD.MOV.U32 R11, RZ, RZ, 0x40000040 ;  /* 0x40000040ff0b7424 */ /* 0x000fe200078e00ff */
[----:B------:R-:W-:Y:S05]  /*8d10*/  WARPSYNC.ALL ;  /* 0x0000000000007948 */ /* 0x000fea0003800000 */
[C---:B------:R-:W-:Y:S01]  /*8d20*/  R2UR UR4, R4.reuse ;  /* 0x00000000040472ca */ /* 0x040fe200000e0000 */
[----:B------:R-:W3:Y:S01]  /*8d30*/  LDL R95, [R1+0x10] ;  /* 0x00001000015f7983 */ /* 0x000ee20000100800 */
[----:B------:R-:W-:Y:S02]  /*8d40*/  R2UR UR5, R5 ;  /* 0x00000000050572ca */ /* 0x000fe400000e0000 */
[----:B------:R-:W-:Y:S01]  /*8d50*/  R2UR UR7, R11 ;  /* 0x000000000b0772ca */ /* 0x000fe200000e0000 */
[----:B-----5:R-:W-:Y:S01]  /*8d60*/  WARPGROUP.ARRIVE ;  /* 0x00000000000079c5 */ /* 0x020fe20000000000 */
[----:B------:R-:W-:Y:S01]  /*8d70*/  VIADD R12, R4, 0x2 ;  /* 0x00000002040c7836 */ /* 0x000fe20000000000 */
[----:B------:R-:W4:Y:S01]  /*8d80*/  LDL R97, [R1+0x8] ;  /* 0x0000080001617983 */ /* 0x000f220000100800 */
[----:B------:R-:W-:-:S02]  /*8d90*/  IMAD.MOV.U32 R13, RZ, RZ, 0x40000040 ;  /* 0x40000040ff0d7424 */ /* 0x000fc400078e00ff */
[----:B01----:R-:W-:Y:S01]  /*8da0*/  IMAD.MOV.U32 R7, RZ, RZ, 0x40000040 ;  /* 0x40000040ff077424 */ /* 0x003fe200078e00ff */
[----:B------:R-:W3:Y:S04]  /*8db0*/  LDL R89, [R1+0x24] ;  /* 0x0000240001597983 */ /* 0x000ee80000100800 */
[----:B------:R-:W4:Y:S01]  /*8dc0*/  LDL R90, [R1+0x20] ;  /* 0x00002000015a7983 */ /* 0x000f220000100800 */
[----:B------:R-:W-:Y:S02]  /*8dd0*/  VIADD R8, R4, 0x4 ;  /* 0x0000000404087836 */ /* 0x000fe40000000000 */
[----:B------:R-:W-:Y:S02]  /*8de0*/  IMAD.MOV.U32 R9, RZ, RZ, 0x40000040 ;  /* 0x40000040ff097424 */ /* 0x000fe400078e00ff */
[----:B--2---:R-:W-:-:S05]  /*8df0*/  IMAD R10, R18, 0x400, R3 ;  /* 0x00000400120a7824 */ /* 0x004fca00078e0203 */
[----:B------:R-:W-:-:S13]  /*8e00*/  R2UR UR6, R10 ;  /* 0x000000000a0672ca */ /* 0x000fda00000e0000 */
[----:B------:R-:W-:Y:S01]  /*8e10*/  HGMMA.64x128x16.F32 R24, gdesc[UR4], RZ, !UPT, gsb0 ;  /* 0x01e00000041879f0 */ /* 0x000fe2000c0008ff */
[----:B------:R-:W-:Y:S02]  /*8e20*/  IADD3 R6, R10, 0x2, RZ ;  /* 0x000000020a067810 */ /* 0x000fe40007ffe0ff */
[----:B------:R-:W-:Y:S02]  /*8e30*/  R2UR UR4, R12 ;  /* 0x000000000c0472ca */ /* 0x000fe400000e0000 */
[----:B------:R-:W-:Y:S02]  /*8e40*/  R2UR UR5, R13 ;  /* 0x000000000d0572ca */ /* 0x000fe400000e0000 */
[----:B------:R-:W-:Y:S02]  /*8e50*/  R2UR UR6, R6 ;  /* 0x00000000060672ca */ /* 0x000fe400000e0000 */
[----:B------:R-:W-:Y:S01]  /*8e60*/  R2UR UR7, R7 ;  /* 0x00000000070772ca */ /* 0x000fe200000e0000 */
[----:B------:R-:W-:Y:S01]  /*8e70*/  IMAD.MOV.U32 R7, RZ, RZ, 0x40000040 ;  /* 0x40000040ff077424 */ /* 0x000fe200078e00ff */
[----:B------:R-:W-:Y:S01]  /*8e80*/  IADD3 R6, R10, 0x4, RZ ;  /* 0x000000040a067810 */ /* 0x000fe20007ffe0ff */
[----:B------:R-:W-:-:S02]  /*8e90*/  WARPGROUP.DEPBAR.LE gsb0, 0x0 ;  /* 0x00008000000079c5 */ /* 0x000fc40000010000 */
[----:B------:R-:W-:-:S08]  /*8ea0*/  WARPGROUP.ARRIVE ;  /* 0x00000000000079c5 */ /* 0x000fd00000000000 */
[----:B------:R-:W-:Y:S01]  /*8eb0*/  HGMMA.64x128x16.F32 R24, gdesc[UR4], R24, gsb0 ;  /* 0x01e00000041879f0 */ /* 0x000fe20008000818 */
[----:B------:R-:W-:Y:S02]  /*8ec0*/  R2UR UR4, R8 ;  /* 0x00000000080472ca */ /* 0x000fe400000e0000 */
[----:B------:R-:W-:Y:S02]  /*8ed0*/  R2UR UR5, R9 ;  /* 0x00000000090572ca */ /* 0x000fe400000e0000 */
[----:B------:R-:W-:Y:S02]  /*8ee0*/  R2UR UR6, R6 ;  /* 0x00000000060672ca */ /* 0x000fe400000e0000 */
[----:B------:R-:W-:Y:S01]  /*8ef0*/  R2UR UR7, R7 ;  /* 0x00000000070772ca */ /* 0x000fe200000e0000 */
[----:B------:R-:W-:Y:S01]  /*8f00*/  VIADD R6, R4, 0x6 ;  /* 0x0000000604067836 */ /* 0x000fe20000000000 */
[----:B------:R-:W-:Y:S01]  /*8f10*/  IADD3 R10, R10, 0x6, RZ ;  /* 0x000000060a0a7810 */ /* 0x000fe20007ffe0ff */
[----:B------:R-:W-:-:S02]  /*8f20*/  IMAD.MOV.U32 R7, RZ, RZ, 0x40000040 ;  /* 0x40000040ff077424 */ /* 0x000fc400078e00ff */
        /* <DEDUP_REMOVED lines=11> */
[----:B------:R-:W-:Y:S01]  /*8fe0*/  ULDC UR4, c[0x0][0x9d8] ;  /* 0x0002760000047ab9 */ /* 0x000fe20000000800 */
[----:B---3--:R-:W-:Y:S01]  /*8ff0*/  IMAD R89, R153, 0xc0, R89 ;  /* 0x000000c099597824 */ /* 0x008fe200078e0259 */
[----:B------:R-:W-:Y:S01]  /*9000*/  ULDC UR5, c[0x0][0x988] ;  /* 0x0002620000057ab9 */ /* 0x000fe20000000800 */
[----:B------:R-:W-:Y:S02]  /*9010*/  WARPGROUP.DEPBAR.LE gsb0, 0x0 ;  /* 0x00008000000079c5 */ /* 0x000fe40000010000 */
[----:B------:R-:W-:-:S04]  /*9020*/  FMUL.FTZ R27, R27, UR4 ;  /* 0x000000041b1b7c20 */ /* 0x000fc80008410000 */
[----:B------:R0:W-:Y:S02]  /*9030*/  MUFU.TANH R110, R27 ;  /* 0x0000001b006e7308 */ /* 0x0001e40000002400 */
[----:B0-----:R-:W-:-:S04]  /*9040*/  IMAD.MOV.U32 R27, RZ, RZ, -0x80 ;  /* 0xffffff80ff1b7424 */ /* 0x001fc800078e00ff */
[----:B------:R-:W-:-:S05]  /*9050*/  IMAD R27, R152, R27, 0x80 ;  /* 0x00000080981b7424 */ /* 0x000fca00078e021b */
[----:B------:R-:W-:Y:S01]  /*9060*/  IADD3 R27, R95, R27, RZ ;  /* 0x0000001b5f1b7210 */ /* 0x000fe20007ffe0ff */
[----:B------:R-:W-:-:S03]  /*9070*/  FMUL.FTZ R26, R26, UR4 ;  /* 0x000000041a1a7c20 */ /* 0x000fc60008410000 */
[--C-:B----4-:R-:W-:Y:S01]  /*9080*/  IADD3 R106, -R97, 0x1, R27.reuse ;  /* 0x00000001616a7810 */ /* 0x110fe20007ffe11b */
[----:B------:R-:W-:Y:S01]  /*9090*/  FMUL.FTZ R34, R34, UR4 ;  /* 0x0000000422227c20 */ /* 0x000fe20008410000 */
[----:B------:R-:W0:Y:S01]  /*90a0*/  MUFU.TANH R112, R26 ;  /* 0x0000001a00707308 */ /* 0x000e220000002400 */
[----:B------:R-:W-:Y:S02]  /*90b0*/  FMUL.FTZ R30, R30, UR4 ;  /* 0x000000041e1e7c20 */ /* 0x000fe40008410000 */
[C---:B------:R-:W-:Y:S02]  /*90c0*/  IMAD R106, R90.reuse, -0x2, R106 ;  /* 0xfffffffe5a6a7824 */ /* 0x040fe400078e026a */
[----:B------:R-:W-:Y:S01]  /*90d0*/  FMUL.FTZ R31, R31, UR4 ;  /* 0x000000041f1f7c20 */ /* 0x000fe20008410000 */
[----:B------:R-:W-:Y:S02]  /*90e0*/  IMAD R91, R90, -0x2, R27 ;  /* 0xfffffffe5a5b7824 */ /* 0x000fe400078e021b */
[----:B------:R1:W-:Y:S01]  /*90f0*/  MUFU.TANH R98, R34 ;  /* 0x0000002200627308 */ /* 0x0003e20000002400 */
[----:B------:R-:W-:-:S07]  /*9100*/  FMUL.FTZ R102, R35, UR4 ;  /* 0x0000000423667c20 */ /* 0x000fce0008410000 */
[----:B------:R-:W2:Y:S01]  /*9110*/  MUFU.TANH R108, R30 ;  /* 0x0000001e006c7308 */ /* 0x000ea20000002400 */
[----:B-1----:R-:W-:Y:S01]  /*9120*/  FMUL.FTZ R34, R50, UR4 ;  /* 0x0000000432227c20 */ /* 0x002fe20008410000 */
[----:B------:R-:W-:-:S04]  /*9130*/  IADD3 R50, R106, 0x8, R89 ;  /* 0x000000086a327810 */ /* 0x000fc80007ffe059 */
[----:B------:R-:W-:Y:S02]  /*9140*/  VIMNMX R27, R91, R50, PT ;  /* 0x000000325b1b7248 */ /* 0x000fe40003fe0100 */
[----:B------:R-:W1:Y:S01]  /*9150*/  MUFU.TANH R31, R31 ;  /* 0x0000001f001f7308 */ /* 0x000e620000002400 */
[----:B------:R-:W-:Y:S01]  /*9160*/  FMUL.FTZ R104, R38, UR4 ;  /* 0x0000000426687c20 */ /* 0x000fe20008410000 */
[C---:B------:R-:W-:Y:S02]  /*9170*/  ISETP.GT.AND P1, PT, R27.reuse, RZ, PT ;  /* 0x000000ff1b00720c */ /* 0x040fe40003f24270 */
[----:B------:R-:W-:Y:S01]  /*9180*/  ISETP.GT.AND P2, PT, R27, 0x1, PT ;  /* 0x000000011b00780c */ /* 0x000fe20003f44270 */
[----:B------:R-:W-:Y:S01]  /*9190*/  FMUL.FTZ R96, R39, UR4 ;  /* 0x0000000427607c20 */ /* 0x000fe20008410000 */
[----:B------:R-:W-:Y:S02]  /*91a0*/  ISETP.GT.AND P3, PT, R27, 0x8, PT ;  /* 0x000000081b00780c */ /* 0x000fe40003f64270 */
[----:B------:R-:W3:Y:S01]  /*91b0*/  MUFU.TANH R102, R102 ;  /* 0x0000006600667308 */ /* 0x000ee20000002400 */
[----:B0-----:R-:W-:-:S02]  /*91c0*/  FSEL R112, R112, -INF , P1 ;  /* 0xff80000070707808 */ /* 0x001fc40000800000 */
[----:B------:R-:W-:Y:S01]  /*91d0*/  FSEL R110, R110, -INF , P2 ;  /* 0xff8000006e6e7808 */ /* 0x000fe20001000000 */
[----:B------:R-:W-:Y:S01]  /*91e0*/  FMUL.FTZ R94, R42, UR4 ;  /* 0x000000042a5e7c20 */ /* 0x000fe20008410000 */
[----:B------:R-:W-:Y:S02]  /*91f0*/  ISETP.GT.AND P1, PT, R27, 0x9, PT ;  /* 0x000000091b00780c */ /* 0x000fe40003f24270 */
[----:B--2---:R-:W-:Y:S01]  /*9200*/  FSEL R108, R108, -INF , P3 ;  /* 0xff8000006c6c7808 */ /* 0x004fe20001800000 */
[----:B------:R-:W0:Y:S01]  /*9210*/  MUFU.TANH R104, R104 ;  /* 0x0000006800687308 */ /* 0x000e220000002400 */
[----:B------:R-:W-:Y:S01]  /*9220*/  FMNMX.FTZ R35, R112, R110, !PT ;  /* 0x0000006e70237209 */ /* 0x000fe20007810000 */
[----:B------:R-:W-:Y:S01]  /*9230*/  FMUL.FTZ R92, R43, UR4 ;  /* 0x000000042b5c7c20 */ /* 0x000fe20008410000 */
[----:B------:R-:W-:Y:S02]  /*9240*/  ISETP.GT.AND P2, PT, R27, 0x10, PT ;  /* 0x000000101b00780c */ /* 0x000fe40003f44270 */
[----:B-1----:R-:W-:-:S02]  /*9250*/  FSEL R100, R31, -INF , P1 ;  /* 0xff8000001f647808 */ /* 0x002fc40000800000 */
[----:B------:R-:W-:Y:S01]  /*9260*/  FMNMX.FTZ R35, R108, R35, !PT ;  /* 0x000000236c237209 */ /* 0x000fe20007810000 */
[----:B------:R-:W1:Y:S01]  /*9270*/  MUFU.TANH R96, R96 ;  /* 0x0000006000607308 */ /* 0x000e620000002400 */
[----:B------:R-:W-:Y:S01]  /*9280*/  ISETP.GT.AND P1, PT, R27, 0x11, PT ;  /* 0x000000111b00780c */ /* 0x000fe20003f24270 */
[----:B------:R-:W-:Y:S01]  /*9290*/  FMUL.FTZ R88, R46, UR4 ;  /* 0x000000042e587c20 */ /* 0x000fe20008410000 */
[----:B------:R-:W-:Y:S02]  /*92a0*/  FSEL R98, R98, -INF , P2 ;  /* 0xff80000062627808 */ /* 0x000fe40001000000 */
[----:B------:R-:W-:-:S03]  /*92b0*/  FMNMX.FTZ R35, R100, R35, !PT ;  /* 0x0000002364237209 */ /* 0x000fc60007810000 */
[----:B------:R-:W2:Y:S01]  /*92c0*/  MUFU.TANH R94, R94 ;  /* 0x0000005e005e7308 */ /* 0x000ea20000002400 */
[----:B------:R-:W-:Y:S01]  /*92d0*/  ISETP.GT.AND P2, PT, R27, 0x18, PT ;  /* 0x000000181b00780c */ /* 0x000fe20003f44270 */
[----:B------:R-:W-:Y:S01]  /*92e0*/  FMUL.FTZ R30, R47, UR4 ;  /* 0x000000042f1e7c20 */ /* 0x000fe20008410000 */
[----:B---3--:R-:W-:Y:S02]  /*92f0*/  FSEL R102, R102, -INF , P1 ;  /* 0xff80000066667808 */ /* 0x008fe40000800000 */
[----:B------:R-:W-:-:S03]  /*9300*/  FMNMX.FTZ R35, R98, R35, !PT ;  /* 0x0000002362237209 */ /* 0x000fc60007810000 */
[----:B------:R-:W3:Y:S01]  /*9310*/  MUFU.TANH R92, R92 ;  /* 0x0000005c005c7308 */ /* 0x000ee20000002400 */
[----:B------:R-:W-:Y:S02]  /*9320*/  ISETP.GT.AND P1, PT, R27, 0x19, PT ;  /* 0x000000191b00780c */ /* 0x000fe40003f24270 */
[----:B0-----:R-:W-:Y:S02]  /*9330*/  FSEL R104, R104, -INF , P2 ;  /* 0xff80000068687808 */ /* 0x001fe40001000000 */
[----:B------:R-:W-:-:S03]  /*9340*/  FMNMX.FTZ R35, R102, R35, !PT ;  /* 0x0000002366237209 */ /* 0x000fc60007810000 */
[----:B------:R-:W0:Y:S01]  /*9350*/  MUFU.TANH R88, R88 ;  /* 0x0000005800587308 */ /* 0x000e220000002400 */
[----:B------:R-:W-:Y:S01]  /*9360*/  ISETP.GT.AND P2, PT, R27, 0x20, PT ;  /* 0x000000201b00780c */ /* 0x000fe20003f44270 */
[----:B------:R-:W-:Y:S01]  /*9370*/  FMUL.FTZ R26, R51, UR4 ;  /* 0x00000004331a7c20 */ /* 0x000fe20008410000 */
        /* <DEDUP_REMOVED lines=8> */
[----:B------:R-:W-:Y:S01]  /*9400*/  ISETP.GT.AND P2, PT, R27, 0x28, PT ;  /* 0x000000281b00780c */ /* 0x000fe20003f44270 */
[----:B------:R-:W-:Y:S01]  /*9410*/  FMUL.FTZ R42, R55, UR4 ;  /* 0x00000004372a7c20 */ /* 0x000fe20008410000 */
[----:B---3--:R-:W-:Y:S02]  /*9420*/  FSEL R92, R92, -INF , P1 ;  /* 0xff8000005c5c7808 */ /* 0x008fe40000800000 */
[----:B------:R-:W-:-:S03]  /*9430*/  FMNMX.FTZ R35, R94, R35, !PT ;  /* 0x000000235e237209 */ /* 0x000fc60007810000 */
[----:B------:R-:W3:Y:S01]  /*9440*/  MUFU.TANH R26, R26 ;  /* 0x0000001a001a7308 */ /* 0x000ee20000002400 */
[----:B------:R-:W-:Y:S01]  /*9450*/  FMUL.FTZ R20, R33, UR4 ;  /* 0x0000000421147c20 */ /* 0x000fe20008410000 */
[----:B------:R-:W-:Y:S01]  /*9460*/  FMUL.FTZ R33, R48, UR4 ;  /* 0x0000000430217c20 */ /* 0x000fe20008410000 */
[C---:B------:R-:W-:Y:S01]  /*9470*/  ISETP.GT.AND P1, PT, R27.reuse, 0x29, PT ;  /* 0x000000291b00780c */ /* 0x040fe20003f24270 */
[----:B------:R-:W-:Y:S01]  /*9480*/  FMUL.FTZ R48, R58, UR4 ;  /* 0x000000043a307c20 */ /* 0x000fe20008410000 */
[----:B0-----:R-:W-:Y:S02]  /*9490*/  FSEL R88, R88, -INF , P2 ;  /* 0xff80000058587808 */ /* 0x001fe40001000000 */
[----:B------:R-:W-:Y:S01]  /*94a0*/  FMNMX.FTZ R35, R92, R35, !PT ;  /* 0x000000235c237209 */ /* 0x000fe20007810000 */
[----:B------:R-:W0:Y:S01]  /*94b0*/  MUFU.TANH R38, R38 ;  /* 0x0000002600267308 */ /* 0x000e220000002400 */
[----:B------:R-:W-:Y:S01]  /*94c0*/  ISETP.GT.AND P2, PT, R27, 0x30, PT ;  /* 0x000000301b00780c */ /* 0x000fe20003f44270 */
[----:B------:R-:W-:Y:S01]  /*94d0*/  FMUL.FTZ R46, R59, UR4 ;  /* 0x000000043b2e7c20 */ /* 0x000fe20008410000 */
        /* <DEDUP_REMOVED lines=8> */
[----:B------:R-:W-:Y:S01]  /*9560*/  FMUL.FTZ R3, R24, UR4 ;  /* 0x0000000418037c20 */ /* 0x000fe20008410000 */
[----:B------:R-:W-:Y:S01]  /*9570*/  FMUL.FTZ R24, R37, UR4 ;  /* 0x0000000425187c20 */ /* 0x000fe20008410000 */
[----:B------:R-:W-:Y:S01]  /*9580*/  FMUL.FTZ R37, R52, UR4 ;  /* 0x0000000434257c20 */ /* 0x000fe20008410000 */
[----:B------:R-:W-:Y:S01]  /*9590*/  ISETP.GT.AND P2, PT, R27, 0x38, PT ;  /* 0x000000381b00780c */ /* 0x000fe20003f44270 */
[----:B------:R-:W-:Y:S01]  /*95a0*/  FMUL.FTZ R52, R63, UR4 ;  /* 0x000000043f347c20 */ /* 0x000fe20008410000 */
        /* <DEDUP_REMOVED lines=8> */
[----:B------:R-:W-:Y:S01]  /*9630*/  FMUL.FTZ R11, R28, UR4 ;  /* 0x000000041c0b7c20 */ /* 0x000fe20008410000 */
[----:B------:R-:W-:Y:S01]  /*9640*/  FMUL.FTZ R28, R41, UR4 ;  /* 0x00000004291c7c20 */ /* 0x000fe20008410000 */
[----:B------:R-:W-:Y:S01]  /*9650*/  FMUL.FTZ R41, R56, UR4 ;  /* 0x0000000438297c20 */ /* 0x000fe20008410000 */
[----:B------:R-:W-:Y:S01]  /*9660*/  ISETP.GT.AND P2, PT, R27, 0x40, PT ;  /* 0x000000401b00780c */ /* 0x000fe20003f44270 */
[----:B------:R-:W-:Y:S01]  /*9670*/  FMUL.FTZ R56, R67, UR4 ;  /* 0x0000000443387c20 */ /* 0x000fe20008410000 */
[----:B-1----:R-:W-:Y:S02]  /*9680*/  FSEL R42, R42, -INF , P1 ;  /* 0xff8000002a2a7808 */ /* 0x002fe40000800000 */
[----:B------:R-:W1:Y:S01]  /*9690*/  MUFU.TANH R52, R52 ;  /* 0x0000003400347308 */ /* 0x000e620000002400 */
[----:B------:R-:W-:-:S02]  /*96a0*/  FMNMX.FTZ R35, R38, R35, !PT ;  /* 0x0000002326237209 */ /* 0x000fc40007810000 */
[C---:B------:R-:W-:Y:S02]  /*96b0*/  ISETP.GT.AND P1, PT, R27.reuse, 0x41, PT ;  /* 0x000000411b00780c */ /* 0x040fe40003f24270 */
[----:B--2---:R-:W-:Y:S02]  /*96c0*/  FSEL R48, R48, -INF , P2 ;  /* 0xff80000030307808 */ /* 0x004fe40001000000 */
[----:B------:R-:W-:Y:S01]  /*96d0*/  FMNMX.FTZ R35, R42, R35, !PT ;  /* 0x000000232a237209 */ /* 0x000fe20007810000 */
[----:B------:R-:W2:Y:S01]  /*96e0*/  MUFU.TANH R54, R54 ;  /* 0x0000003600367308 */ /* 0x000ea20000002400 */
[----:B------:R-:W-:Y:S01]  /*96f0*/  FMUL.FTZ R70, R70, UR4 ;  /* 0x0000000446467c20 */ /* 0x000fe20008410000 */
[----:B------:R-:W-:Y:S02]  /*9700*/  ISETP.GT.AND P2, PT, R27, 0x48, PT ;  /* 0x000000481b00780c */ /* 0x000fe40003f44270 */
[----:B---3--:R-:W-:Y:S02]  /*9710*/  FSEL R46, R46, -INF , P1 ;  /* 0xff8000002e2e7808 */ /* 0x008fe40000800000 */
[----:B------:R-:W-:-:S02]  /*9720*/  FMNMX.FTZ R35, R48, R35, !PT ;  /* 0x0000002330237209 */ /* 0x000fc40007810000 */
[----:B------:R-:W3:Y:S01]  /*9730*/  MUFU.TANH R56, R56 ;  /* 0x0000003800387308 */ /* 0x000ee20000002400 */
[----:B------:R-:W-:Y:S01]  /*9740*/  FMUL.FTZ R71, R71, UR4 ;  /* 0x0000000447477c20 */ /* 0x000fe20008410000 */
[C---:B------:R-:W-:Y:S02]  /*9750*/  ISETP.GT.AND P1, PT, R27.reuse, 0x49, PT ;  /* 0x000000491b00780c */ /* 0x040fe40003f24270 */
[----:B0-----:R-:W-:Y:S02]  /*9760*/  FSEL R50, R50, -INF , P2 ;  /* 0xff80000032327808 */ /* 0x001fe40001000000 */
[----:B------:R-:W-:Y:S02]  /*9770*/  FMNMX.FTZ R35, R46, R35, !PT ;  /* 0x000000232e237209 */ /* 0x000fe40007810000 */
[----:B------:R-:W0:Y:S01]  /*9780*/  MUFU.TANH R58, R70 ;  /* 0x00000046003a7308 */ /* 0x000e220000002400 */
[----:B------:R-:W-:Y:S01]  /*9790*/  FMUL.FTZ R74, R74, UR4 ;  /* 0x000000044a4a7c20 */ /* 0x000fe20008410000 */
[----:B------:R-:W-:-:S02]  /*97a0*/  ISETP.GT.AND P2, PT, R27, 0x50, PT ;  /* 0x000000501b00780c */ /* 0x000fc40003f44270 */
[----:B-1----:R-:W-:Y:S02]  /*97b0*/  FSEL R52, R52, -INF , P1 ;  /* 0xff80000034347808 */ /* 0x002fe40000800000 */
[----:B------:R-:W-:Y:S02]  /*97c0*/  FMNMX.FTZ R35, R50, R35, !PT ;  /* 0x0000002332237209 */ /* 0x000fe40007810000 */
[----:B------:R-:W1:Y:S01]  /*97d0*/  MUFU.TANH R62, R71 ;  /* 0x00000047003e7308 */ /* 0x000e620000002400 */
[----:B------:R-:W-:Y:S01]  /*97e0*/  FMUL.FTZ R75, R75, UR4 ;  /* 0x000000044b4b7c20 */ /* 0x000fe20008410000 */
[----:B------:R-:W-:Y:S02]  /*97f0*/  ISETP.GT.AND P1, PT, R27, 0x51, PT ;  /* 0x000000511b00780c */ /* 0x000fe40003f24270 */
[----:B--2---:R-:W-:Y:S02]  /*9800*/  FSEL R54, R54, -INF , P2 ;  /* 0xff80000036367808 */ /* 0x004fe40001000000 */
[----:B------:R-:W-:-:S02]  /*9810*/  FMNMX.FTZ R35, R52, R35, !PT ;  /* 0x0000002334237209 */ /* 0x000fc40007810000 */
[----:B------:R-:W2:Y:S01]  /*9820*/  MUFU.TANH R70, R74 ;  /* 0x0000004a00467308 */ /* 0x000ea20000002400 */
[----:B------:R-:W-:Y:S01]  /*9830*/  FMUL.FTZ R78, R78, UR4 ;  /* 0x000000044e4e7c20 */ /* 0x000fe20008410000 */
[----:B------:R-:W-:Y:S01]  /*9840*/  ISETP.GT.AND P2, PT, R27, 0x58, PT ;  /* 0x000000581b00780c */ /* 0x000fe20003f44270 */
[----:B------:R-:W-:Y:S01]  /*9850*/  FMUL.FTZ R79, R79, UR4 ;  /* 0x000000044f4f7c20 */ /* 0x000fe20008410000 */
        /* <DEDUP_REMOVED lines=28> */
[----:B-1----:R-:W-:Y:S02]  /*9a20*/  FSEL R78, R79, -INF , P1 ;  /* 0xff8000004f4e7808 */ /* 0x002fe40000800000 */
[----:B------:R-:W-:-:S03]  /*9a30*/  FMNMX.FTZ R35, R74, R35, !PT ;  /* 0x000000234a237209 */ /* 0x000fc60007810000 */
[----:B------:R-:W1:Y:S01]  /*9a40*/  MUFU.TANH R87, R87 ;  /* 0x0000005700577308 */ /* 0x000e620000002400 */
        /* <DEDUP_REMOVED lines=8> */
[----:B0-----:R-:W-:Y:S02]  /*9ad0*/  FSEL R86, R86, -INF , P2 ;  /* 0xff80000056567808 */ /* 0x001fe40001000000 */
[----:B------:R-:W-:Y:S02]  /*9ae0*/  FMNMX.FTZ R35, R82, R35, !PT ;  /* 0x0000002352237209 */ /* 0x000fe40007810000 */
[----:B-1----:R-:W-:Y:S02]  /*9af0*/  FSEL R90, R87, -INF , P1 ;  /* 0xff800000575a7808 */ /* 0x002fe40000800000 */
[----:B------:R-:W-:-:S04]  /*9b00*/  FMNMX.FTZ R35, R86, R35, !PT ;  /* 0x0000002356237209 */ /* 0x000fc80007810000 */
[----:B------:R-:W-:Y:S01]  /*9b10*/  FMNMX.FTZ R35, R90, R35, !PT ;  /* 0x000000235a237209 */ /* 0x000fe20007810000 */
[----:B------:R-:W-:-:S04]  /*9b20*/  FMUL.FTZ R27, R64, UR4 ;  /* 0x00000004401b7c20 */ /* 0x000fc80008410000 */
[----:B------:R-:W0:Y:S01]  /*9b30*/  SHFL.BFLY PT, R64, R35, 0x2, 0x1f ;  /* 0x0c401f0023407f89 */ /* 0x000e2200000e0000 */
[----:B------:R-:W-:Y:S01]  /*9b40*/  FMUL.FTZ R10, R25, UR4 ;  /* 0x00000004190a7c20 */ /* 0x000fe20008410000 */
[----:B0-----:R-:W-:-:S05]  /*9b50*/  FMNMX.FTZ R64, R35, R64, !PT ;  /* 0x0000004023407209 */ /* 0x001fca0007810000 */
[----:B------:R-:W0:Y:S01]  /*9b60*/  SHFL.BFLY PT, R35, R64, 0x1, 0x1f ;  /* 0x0c201f0040237f89 */ /* 0x000e2200000e0000 */
[----:B------:R-:W1:Y:S01]  /*9b70*/  MUFU.TANH R3, R3 ;  /* 0x0000000300037308 */ /* 0x000e620000002400 */
[----:B------:R-:W-:Y:S01]  /*9b80*/  FMUL.FTZ R14, R29, UR4 ;  /* 0x000000041d0e7c20 */ /* 0x000fe20008410000 */
[----:B------:R-:W-:-:S06]  /*9b90*/  IMAD.U32 R51, RZ, RZ, UR5 ;  /* 0x00000005ff337e24 */ /* 0x000fcc000f8e00ff */
[----:B------:R-:W2:Y:S01]  /*9ba0*/  MUFU.TANH R10, R10 ;  /* 0x0000000a000a7308 */ /* 0x000ea20000002400 */
[----:B------:R-:W-:Y:S01]  /*9bb0*/  FMUL.FTZ R15, R32, UR4 ;  /* 0x00000004200f7c20 */ /* 0x000fe20008410000 */
[----:B------:R-:W-:-:S06]  /*9bc0*/  VIADDMNMX R67, R89, R106, R91, PT ;  /* 0x0000006a59437246 */ /* 0x000fcc000380015b */
[----:B------:R-:W3:Y:S01]  /*9bd0*/  MUFU.TANH R11, R11 ;  /* 0x0000000b000b7308 */ /* 0x000ee20000002400 */
[----:B0-----:R-:W-:-:S07]  /*9be0*/  FMNMX.FTZ R35, R64, R35, !PT ;  /* 0x0000002340237209 */ /* 0x001fce0007810000 */
[----:B------:R-:W0:Y:S01]  /*9bf0*/  MUFU.TANH R14, R14 ;  /* 0x0000000e000e7308 */ /* 0x000e220000002400 */
[C---:B------:R-:W-:Y:S01]  /*9c00*/  FSETP.NEU.FTZ.AND P1, PT, R35.reuse, -INF , PT ;  /* 0xff8000002300780b */ /* 0x040fe20003f3d000 */
[----:B------:R-:W-:Y:S01]  /*9c10*/  FMUL.FTZ R63, R35, R51 ;  /* 0x00000033233f7220 */ /* 0x000fe20000410000 */
[----:B------:R-:W-:Y:S01]  /*9c20*/  ISETP.GT.AND P2, PT, R67, 0x1, PT ;  /* 0x000000014300780c */ /* 0x000fe20003f44270 */
[----:B------:R-:W-:-:S04]  /*9c30*/  FMUL.FTZ R21, R36, UR4 ;  /* 0x0000000424157c20 */ /* 0x000fc80008410000 */
[----:B------:R-:W4:Y:S01]  /*9c40*/  MUFU.TANH R15, R15 ;  /* 0x0000000f000f7308 */ /* 0x000f220000002400 */
[----:B------:R-:W-:Y:S02]  /*9c50*/  FSEL R63, R63, RZ, P1 ;  /* 0x000000ff3f3f7208 */ /* 0x000fe40000800000 */
[----:B------:R-:W-:Y:S01]  /*9c60*/  ISETP.GT.AND P1, PT, R67, RZ, PT ;  /* 0x000000ff4300720c */ /* 0x000fe20003f24270 */
[----:B------:R-:W-:Y:S01]  /*9c70*/  FMUL.FTZ R36, R49, UR4 ;  /* 0x0000000431247c20 */ /* 0x000fe20008410000 */
[----:B------:R-:W-:Y:S01]  /*9c80*/  FMUL.FTZ R49, R72, UR4 ;  /* 0x0000000448317c20 */ /* 0x000fe20008410000 */
[----:B------:R-:W-:Y:S02]  /*9c90*/  ISETP.GT.AND P3, PT, R67, 0x8, PT ;  /* 0x000000084300780c */ /* 0x000fe40003f64270 */
[----:B------:R-:W4:Y:S01]  /*9ca0*/  MUFU.TANH R20, R20 ;  /* 0x0000001400147308 */ /* 0x000f220000002400 */
[----:B-1----:R-:W-:Y:S02]  /*9cb0*/  FSEL R72, R3, -INF , P1 ;  /* 0xff80000003487808 */ /* 0x002fe40000800000 */
[----:B--2---:R-:W-:Y:S01]  /*9cc0*/  FSEL R10, R10, -INF , P2 ;  /* 0xff8000000a0a7808 */ /* 0x004fe20001000000 */
[----:B------:R-:W-:Y:S01]  /*9cd0*/  FMUL.FTZ R55, R76, UR4 ;  /* 0x000000044c377c20 */ /* 0x000fe20008410000 */
[----:B------:R-:W-:Y:S01]  /*9ce0*/  ISETP.GT.AND P1, PT, R67, 0x9, PT ;  /* 0x000000094300780c */ /* 0x000fe20003f24270 */
[----:B------:R-:W-:Y:S01]  /*9cf0*/  FMUL.FTZ R25, R40, UR4 ;  /* 0x0000000428197c20 */ /* 0x000fe20008410000 */
[----:B---3--:R-:W-:Y:S01]  /*9d00*/  FSEL R76, R11, -INF , P3 ;  /* 0xff8000000b4c7808 */ /* 0x008fe20001800000 */
[----:B------:R-:W-:Y:S01]  /*9d10*/  MUFU.TANH R21, R21 ;  /* 0x0000001500157308 */ /* 0x000fe20000002400 */
[----:B------:R-:W-:Y:S01]  /*9d20*/  FMNMX.FTZ R3, R72, R10, !PT ;  /* 0x0000000a48037209 */ /* 0x000fe20007810000 */
[----:B------:R-:W-:Y:S01]  /*9d30*/  FMUL.FTZ R59, R80, UR4 ;  /* 0x00000004503b7c20 */ /* 0x000fe20008410000 */
[----:B------:R-:W-:-:S02]  /*9d40*/  ISETP.GT.AND P2, PT, R67, 0x10, PT ;  /* 0x000000104300780c */ /* 0x000fc40003f44270 */
[----:B0-----:R-:W-:Y:S02]  /*9d50*/  FSEL R80, R14, -INF , P1 ;  /* 0xff8000000e507808 */ /* 0x001fe40000800000 */
[----:B------:R-:W-:Y:S01]  /*9d60*/  FMNMX.FTZ R3, R76, R3, !PT ;  /* 0x000000034c037209 */ /* 0x000fe20007810000 */
[----:B------:R-:W0:Y:S01]  /*9d70*/  MUFU.TANH R24, R24 ;  /* 0x0000001800187308 */ /* 0x000e220000002400 */
[----:B------:R-:W-:Y:S01]  /*9d80*/  FMUL.FTZ R64, R84, UR4 ;  /* 0x0000000454407c20 */ /* 0x000fe20008410000 */
[----:B------:R-:W-:Y:S01]  /*9d90*/  ISETP.GT.AND P1, PT, R67, 0x11, PT ;  /* 0x000000114300780c */ /* 0x000fe20003f24270 */
[----:B------:R-:W-:Y:S01]  /*9da0*/  FMUL.FTZ R29, R44, UR4 ;  /* 0x000000042c1d7c20 */ /* 0x000fe20008410000 */
[----:B----4-:R-:W-:Y:S02]  /*9db0*/  FSEL R84, R15, -INF , P2 ;  /* 0xff8000000f547808 */ /* 0x010fe40001000000 */
[----:B------:R-:W-:Y:S02]  /*9dc0*/  FMNMX.FTZ R3, R80, R3, !PT ;  /* 0x0000000350037209 */ /* 0x000fe40007810000 */
[----:B------:R-:W1:Y:S01]  /*9dd0*/  MUFU.TANH R25, R25 ;  /* 0x0000001900197308 */ /* 0x000e620000002400 */
[-CC-:B------:R-:W-:Y:S01]  /*9de0*/  FFMA.FTZ R100, R100, R51.reuse, -R63.reuse ;  /* 0x0000003364647223 */ /* 0x180fe2000001083f */
[----:B------:R-:W-:Y:S01]  /*9df0*/  FFMA.FTZ R145, R98, R51, -R63 ;  /* 0x0000003362917223 */ /* 0x000fe2000001083f */
[----:B------:R-:W-:Y:S01]  /*9e00*/  ISETP.GT.AND P2, PT, R67, 0x18, PT ;  /* 0x000000184300780c */ /* 0x000fe20003f44270 */
[----:B------:R-:W-:Y:S01]  /*9e10*/  FMUL.FTZ R32, R45, UR4 ;  /* 0x000000042d207c20 */ /* 0x000fe20008410000 */
[----:B------:R-:W-:-:S02]  /*9e20*/  FSEL R98, R20, -INF , P1 ;  /* 0xff80000014627808 */ /* 0x000fc40000800000 */
[----:B------:R-:W-:Y:S01]  /*9e30*/  FMNMX.FTZ R3, R84, R3, !PT ;  /* 0x0000000354037209 */ /* 0x000fe20007810000 */
[----:B------:R-:W2:Y:S01]  /*9e40*/  MUFU.TANH R28, R28 ;  /* 0x0000001c001c7308 */ /* 0x000ea20000002400 */
[----:B------:R-:W-:Y:S02]  /*9e50*/  ISETP.GT.AND P1, PT, R67, 0x19, PT ;  /* 0x000000194300780c */ /* 0x000fe40003f24270 */
[----:B------:R-:W-:-:S05]  /*9e60*/  FMNMX.FTZ R3, R98, R3, !PT ;  /* 0x0000000362037209 */ /* 0x000fca0007810000 */
[----:B------:R-:W3:Y:S01]  /*9e70*/  MUFU.TANH R29, R29 ;  /* 0x0000001d001d7308 */ /* 0x000ee20000002400 */
[----:B0-----:R-:W-:-:S07]  /*9e80*/  FSEL R24, R24, -INF , P1 ;  /* 0xff80000018187808 */ /* 0x001fce0000800000 */
[----:B------:R0:W-:Y:S01]  /*9e90*/  MUFU.EX2 R14, R100 ;  /* 0x00000064000e7308 */ /* 0x0001e20000000800 */
[----:B------:R-:W-:Y:S01]  /*9ea0*/  FFMA.FTZ R20, R102, R51, -R63 ;  /* 0x0000003366147223 */ /* 0x000fe2000001083f */
[----:B0-----:R-:W-:-:S06]  /*9eb0*/  FSEL R100, R21, -INF , P2 ;  /* 0xff80000015647808 */ /* 0x001fcc0001000000 */
[----:B------:R-:W0:Y:S01]  /*9ec0*/  MUFU.TANH R32, R32 ;  /* 0x0000002000207308 */ /* 0x000e220000002400 */
[C---:B------:R-:W-:Y:S02]  /*9ed0*/  ISETP.GT.AND P2, PT, R67.reuse, 0x20, PT ;  /* 0x000000204300780c */ /* 0x040fe40003f44270 */
[----:B------:R-:W-:Y:S02]  /*9ee0*/  FMNMX.FTZ R3, R100, R3, !PT ;  /* 0x0000000364037209 */ /* 0x000fe40007810000 */
[----:B------:R-:W-:Y:S02]  /*9ef0*/  ISETP.GT.AND P1, PT, R67, 0x21, PT ;  /* 0x000000214300780c */ /* 0x000fe40003f24270 */
[----:B-1----:R-:W-:Y:S01]  /*9f00*/  FSEL R102, R25, -INF , P2 ;  /* 0xff80000019667808 */ /* 0x002fe20001000000 */
[----:B------:R-:W1:Y:S01]  /*9f10*/  MUFU.TANH R33, R33 ;  /* 0x0000002100217308 */ /* 0x000e620000002400 */
[----:B------:R-:W-:Y:S01]  /*9f20*/  FMNMX.FTZ R3, R24, R3, !PT ;  /* 0x0000000318037209 */ /* 0x000fe20007810000 */
[----:B------:R-:W-:Y:S01]  /*9f30*/  FFMA.FTZ R147, R104, R51, -R63 ;  /* 0x0000003368937223 */ /* 0x000fe2000001083f */
[----:B------:R-:W-:Y:S01]  /*9f40*/  ISETP.GT.AND P2, PT, R67, 0x28, PT ;  /* 0x000000284300780c */ /* 0x000fe20003f44270 */
[----:B------:R-:W-:Y:S01]  /*9f50*/  FMUL.FTZ R40, R53, UR4 ;  /* 0x0000000435287c20 */ /* 0x000fe20008410000 */
[----:B--2---:R-:W-:-:S02]  /*9f60*/  FSEL R104, R28, -INF , P1 ;  /* 0xff8000001c687808 */ /* 0x004fc40000800000 */
[----:B------:R-:W-:Y:S01]  /*9f70*/  FMNMX.FTZ R3, R102, R3, !PT ;  /* 0x0000000366037209 */ /* 0x000fe20007810000 */
[----:B------:R-:W2:Y:S01]  /*9f80*/  MUFU.TANH R36, R36 ;  /* 0x0000002400247308 */ /* 0x000ea20000002400 */
[----:B------:R-:W-:Y:S02]  /*9f90*/  ISETP.GT.AND P1, PT, R67, 0x29, PT ;  /* 0x000000294300780c */ /* 0x000fe40003f24270 */
        /* <DEDUP_REMOVED lines=8> */
[--C-:B------:R-:W-:Y:S01]  /*a020*/  FFMA.FTZ R28, R96, R51, -R63.reuse ;  /* 0x00000033601c7223 */ /* 0x100fe2000001083f */
[----:B------:R-:W-:Y:S02]  /*a030*/  ISETP.GT.AND P1, PT, R67, 0x31, PT ;  /* 0x000000314300780c */ /* 0x000fe40003f24270 */
[----:B-1----:R-:W-:Y:S02]  /*a040*/  FSEL R96, R33, -INF , P2 ;  /* 0xff80000021607808 */ /* 0x002fe40001000000 */
[----:B------:R-:W-:Y:S02]  /*a050*/  FMNMX.FTZ R3, R32, R3, !PT ;  /* 0x0000000320037209 */ /* 0x000fe40007810000 */
[----:B------:R-:W1:Y:S01]  /*a060*/  MUFU.TANH R41, R41 ;  /* 0x0000002900297308 */ /* 0x000e620000002400 */
[----:B------:R-:W-:Y:S01]  /*a070*/  FFMA.FTZ R141, R94, R51, -R63 ;  /* 0x000000335e8d7223 */ /* 0x000fe2000001083f */
[----:B------:R-:W-:Y:S01]  /*a080*/  ISETP.GT.AND P2, PT, R67, 0x38, PT ;  /* 0x000000384300780c */ /* 0x000fe20003f44270 */
[----:B------:R-:W-:Y:S01]  /*a090*/  FMUL.FTZ R45, R61, UR4 ;  /* 0x000000043d2d7c20 */ /* 0x000fe20008410000 */
[----:B--2---:R-:W-:-:S02]  /*a0a0*/  FSEL R94, R36, -INF , P1 ;  /* 0xff800000245e7808 */ /* 0x004fc40000800000 */
[----:B------:R-:W-:Y:S02]  /*a0b0*/  FMNMX.FTZ R3, R96, R3, !PT ;  /* 0x0000000360037209 */ /* 0x000fe40007810000 */
        /* <DEDUP_REMOVED lines=11> */
[----:B------:R-:W-:Y:S01]  /*a170*/  FFMA.FTZ R36, R92, R51, -R63 ;  /* 0x000000335c247223 */ /* 0x000fe2000001083f */
[----:B------:R-:W-:Y:S01]  /*a180*/  ISETP.GT.AND P1, PT, R67, 0x41, PT ;  /* 0x000000414300780c */ /* 0x000fe20003f24270 */
[----:B------:R-:W-:Y:S01]  /*a190*/  FMUL.FTZ R39, R68, UR4 ;  /* 0x0000000444277c20 */ /* 0x000fe20008410000 */
[----:B-1----:R-:W-:Y:S02]  /*a1a0*/  FSEL R92, R41, -INF , P2 ;  /* 0xff800000295c7808 */ /* 0x002fe40001000000 */
[----:B------:R-:W-:Y:S02]  /*a1b0*/  FMNMX.FTZ R3, R40, R3, !PT ;  /* 0x0000000328037209 */ /* 0x000fe40007810000 */
[----:B------:R-:W1:Y:S01]  /*a1c0*/  MUFU.TANH R27, R27 ;  /* 0x0000001b001b7308 */ /* 0x000e620000002400 */
[----:B------:R-:W-:Y:S01]  /*a1d0*/  ISETP.GT.AND P2, PT, R67, 0x48, PT ;  /* 0x000000484300780c */ /* 0x000fe20003f44270 */
[----:B------:R-:W-:Y:S01]  /*a1e0*/  FMUL.FTZ R47, R69, UR4 ;  /* 0x00000004452f7c20 */ /* 0x000fe20008410000 */
        /* <DEDUP_REMOVED lines=9> */
[----:B------:R-:W-:Y:S01]  /*a280*/  ISETP.GT.AND P2, PT, R67, 0x50, PT ;  /* 0x000000504300780c */ /* 0x000fe20003f44270 */
[----:B------:R-:W-:Y:S01]  /*a290*/  FMUL.FTZ R53, R73, UR4 ;  /* 0x0000000449357c20 */ /* 0x000fe20008410000 */
[----:B0-----:R-:W-:-:S02]  /*a2a0*/  FSEL R110, R45, -INF , P1 ;  /* 0xff8000002d6e7808 */ /* 0x001fc40000800000 */
[----:B------:R-:W-:Y:S02]  /*a2b0*/  FMNMX.FTZ R3, R88, R3, !PT ;  /* 0x0000000358037209 */ /* 0x000fe40007810000 */
        /* <DEDUP_REMOVED lines=40> */
[----:B------:R-:W-:Y:S02]  /*a540*/  FMNMX.FTZ R3, R124, R3, !PT ;  /* 0x000000037c037209 */ /* 0x000fe40007810000 */
[----:B------:R-:W-:Y:S02]  /*a550*/  ISETP.GT.AND P2, PT, R67, 0x78, PT ;  /* 0x000000784300780c */ /* 0x000fe40003f44270 */
[----:B--2---:R-:W-:Y:S02]  /*a560*/  FSEL R128, R61, -INF , P1 ;  /* 0xff8000003d807808 */ /* 0x004fe40000800000 */
[----:B------:R-:W-:-:S02]  /*a570*/  FMNMX.FTZ R3, R126, R3, !PT ;  /* 0x000000037e037209 */ /* 0x000fc40007810000 */
[----:B------:R-:W-:Y:S02]  /*a580*/  ISETP.GT.AND P1, PT, R67, 0x79, PT ;  /* 0x000000794300780c */ /* 0x000fe40003f24270 */
[----:B---3--:R-:W-:Y:S02]  /*a590*/  FSEL R64, R64, -INF , P2 ;  /* 0xff80000040407808 */ /* 0x008fe40001000000 */
[----:B------:R-:W-:Y:S02]  /*a5a0*/  FMNMX.FTZ R3, R128, R3, !PT ;  /* 0x0000000380037209 */ /* 0x000fe40007810000 */
[----:B0-----:R-:W-:Y:S02]  /*a5b0*/  FSEL R130, R65, -INF , P1 ;  /* 0xff80000041827808 */ /* 0x001fe40000800000 */
[----:B------:R-:W-:Y:S01]  /*a5c0*/  FMNMX.FTZ R3, R64, R3, !PT ;  /* 0x0000000340037209 */ /* 0x000fe20007810000 */
[-CC-:B------:R-:W-:Y:S01]  /*a5d0*/  FFMA.FTZ R139, R38, R51.reuse, -R63.reuse ;  /* 0x00000033268b7223 */ /* 0x180fe2000001083f */
[----:B------:R-:W-:-:S02]  /*a5e0*/  FFMA.FTZ R38, R42, R51, -R63 ;  /* 0x000000332a267223 */ /* 0x000fc4000001083f */
[----:B------:R-:W-:Y:S01]  /*a5f0*/  FMNMX.FTZ R3, R130, R3, !PT ;  /* 0x0000000382037209 */ /* 0x000fe20007810000 */
[-CC-:B------:R-:W-:Y:S01]  /*a600*/  FFMA.FTZ R42, R46, R51.reuse, -R63.reuse ;  /* 0x000000332e2a7223 */ /* 0x180fe2000001083f */
[----:B------:R-:W-:-:S03]  /*a610*/  FFMA.FTZ R46, R52, R51, -R63 ;  /* 0x00000033342e7223 */ /* 0x000fc6000001083f */
[----:B------:R-:W0:Y:S01]  /*a620*/  SHFL.BFLY PT, R52, R3, 0x2, 0x1f ;  /* 0x0c401f0003347f89 */ /* 0x000e2200000e0000 */
[-CC-:B------:R-:W-:Y:S01]  /*a630*/  FFMA.FTZ R133, R48, R51.reuse, -R63.reuse ;  /* 0x0000003330857223 */ /* 0x180fe2000001083f */
[----:B------:R-:W-:Y:S01]  /*a640*/  FFMA.FTZ R48, R56, R51, -R63 ;  /* 0x0000003338307223 */ /* 0x000fe2000001083f */
[----:B0-----:R-:W-:-:S05]  /*a650*/  FMNMX.FTZ R11, R3, R52, !PT ;  /* 0x00000034030b7209 */ /* 0x001fca0007810000 */
[----:B------:R-:W0:Y:S01]  /*a660*/  SHFL.BFLY PT, R56, R11, 0x1, 0x1f ;  /* 0x0c201f000b387f89 */ /* 0x000e2200000e0000 */
[----:B------:R-:W-:Y:S08]  /*a670*/  MUFU.EX2 R149, R149 ;  /* 0x0000009500957308 */ /* 0x000ff00000000800 */
[----:B------:R-:W1:Y:S01]  /*a680*/  MUFU.EX2 R68, R68 ;  /* 0x0000004400447308 */ /* 0x000e620000000800 */
[----:B0-----:R-:W-:-:S07]  /*a690*/  FMNMX.FTZ R53, R11, R56, !PT ;  /* 0x000000380b357209 */ /* 0x001fce0007810000 */
[----:B------:R-:W0:Y:S01]  /*a6a0*/  MUFU.EX2 R151, R151 ;  /* 0x0000009700977308 */ /* 0x000e220000000800 */
[C---:B------:R-:W-:Y:S01]  /*a6b0*/  FSETP.NEU.FTZ.AND P1, PT, R53.reuse, -INF , PT ;  /* 0xff8000003500780b */ /* 0x040fe20003f3d000 */
[----:B------:R-:W-:-:S05]  /*a6c0*/  FMUL.FTZ R29, R53, R51 ;  /* 0x00000033351d7220 */ /* 0x000fca0000410000 */
[----:B------:R-:W-:Y:S01]  /*a6d0*/  FSEL R29, R29, RZ, P1 ;  /* 0x000000ff1d1d7208 */ /* 0x000fe20000800000 */
[----:B------:R-:W2:Y:S01]  /*a6e0*/  S2R R93, SR_TID.X ;  /* 0x00000000005d7919 */ /* 0x000ea20000002100 */
[----:B------:R-:W3:Y:S03]  /*a6f0*/  MUFU.EX2 R145, R145 ;  /* 0x0000009100917308 */ /* 0x000ee60000000800 */
[-CC-:B------:R-:W-:Y:S01]  /*a700*/  FFMA.FTZ R148, R72, R51.reuse, -R29.reuse ;  /* 0x0000003348947223 */ /* 0x180fe2000001081d */
[-CC-:B------:R-:W-:Y:S01]  /*a710*/  FFMA.FTZ R3, R10, R51.reuse, -R29.reuse ;  /* 0x000000330a037223 */ /* 0x180fe2000001081d */
[-CC-:B------:R-:W-:Y:S01]  /*a720*/  FFMA.FTZ R150, R76, R51.reuse, -R29.reuse ;  /* 0x000000334c967223 */ /* 0x180fe2000001081d */
[----:B-1----:R-:W-:Y:S02]  /*a730*/  FADD.FTZ R10, R149, R68 ;  /* 0x00000044950a7221 */ /* 0x002fe40000010000 */
[----:B------:R-:W1:Y:S01]  /*a740*/  MUFU.EX2 R20, R20 ;  /* 0x0000001400147308 */ /* 0x000e620000000800 */
[----:B------:R-:W-:Y:S01]  /*a750*/  FFMA.FTZ R11, R80, R51, -R29 ;  /* 0x00000033500b7223 */ /* 0x000fe2000001081d */
[----:B0-----:R-:W-:-:S06]  /*a760*/  FADD.FTZ R37, R151, R10 ;  /* 0x0000000a97257221 */ /* 0x001fcc0000010000 */
[----:B------:R-:W-:Y:S01]  /*a770*/  MUFU.EX2 R148, R148 ;  /* 0x0000009400947308 */ /* 0x000fe20000000800 */
[----:B------:R-:W-:-:S07]  /*a780*/  FFMA.FTZ R144, R84, R51, -R29 ;  /* 0x0000003354907223 */ /* 0x000fce000001081d */
[----:B------:R-:W0:Y:S01]  /*a790*/  MUFU.EX2 R3, R3 ;  /* 0x0000000300037308 */ /* 0x000e220000000800 */
[----:B------:R-:W-:-:S07]  /*a7a0*/  FADD.FTZ R10, R14, R37 ;  /* 0x000000250e0a7221 */ /* 0x000fce0000010000 */
[----:B------:R-:W4:Y:S01]  /*a7b0*/  MUFU.EX2 R147, R147 ;  /* 0x0000009300937308 */ /* 0x000f220000000800 */
[----:B------:R-:W-:-:S07]  /*a7c0*/  FFMA.FTZ R15, R98, R51, -R29 ;  /* 0x00000033620f7223 */ /* 0x000fce000001081d */
[----:B------:R-:W2:Y:S01]  /*a7d0*/  MUFU.EX2 R150, R150 ;  /* 0x0000009600967308 */ /* 0x000ea20000000800 */
[----:B---3--:R-:W-:-:S07]  /*a7e0*/  FADD.FTZ R39, R145, R10 ;  /* 0x0000000a91277221 */ /* 0x008fce0000010000 */
[----:B------:R-:W3:Y:S01]  /*a7f0*/  MUFU.EX2 R28, R28 ;  /* 0x0000001c001c7308 */ /* 0x000ee20000000800 */
[----:B------:R-:W-:-:S07]  /*a800*/  FFMA.FTZ R146, R100, R51, -R29 ;  /* 0x0000003364927223 */ /* 0x000fce000001081d */
[----:B------:R-:W3:Y:S01]  /*a810*/  MUFU.EX2 R11, R11 ;  /* 0x0000000b000b7308 */ /* 0x000ee20000000800 */
[----:B-1----:R-:W-:Y:S01]  /*a820*/  FADD.FTZ R10, R20, R39 ;  /* 0x00000027140a7221 */ /* 0x002fe20000010000 */
[----:B------:R-:W-:-:S06]  /*a830*/  FFMA.FTZ R30, R30, R51, -R63 ;  /* 0x000000331e1e7223 */ /* 0x000fcc000001083f */
[----:B------:R-:W1:Y:S01]  /*a840*/  MUFU.EX2 R141, R141 ;  /* 0x0000008d008d7308 */ /* 0x000e620000000800 */
[----:B0-----:R-:W-:Y:S01]  /*a850*/  FADD.FTZ R41, R148, R3 ;  /* 0x0000000394297221 */ /* 0x001fe20000010000 */
[----:B------:R-:W-:-:S06]  /*a860*/  FFMA.FTZ R21, R24, R51, -R29 ;  /* 0x0000003318157223 */ /* 0x000fcc000001081d */
[----:B------:R-:W0:Y:S01]  /*a870*/  MUFU.EX2 R144, R144 ;  /* 0x0000009000907308 */ /* 0x000e220000000800 */
[----:B----4-:R-:W-:Y:S01]  /*a880*/  FADD.FTZ R39, R147, R10 ;  /* 0x0000000a93277221 */ /* 0x010fe20000010000 */
[----:B--2---:R-:W-:-:S06]  /*a890*/  FADD.FTZ R10, R150, R41 ;  /* 0x00000029960a7221 */ /* 0x004fcc0000010000 */
[----:B------:R-:W2:Y:S01]  /*a8a0*/  MUFU.EX2 R36, R36 ;  /* 0x0000002400247308 */ /* 0x000ea20000000800 */
[----:B------:R-:W-:-:S07]  /*a8b0*/  FFMA.FTZ R140, R102, R51, -R29 ;  /* 0x00000033668c7223 */ /* 0x000fce000001081d */
[----:B------:R-:W4:Y:S01]  /*a8c0*/  MUFU.EX2 R15, R15 ;  /* 0x0000000f000f7308 */ /* 0x000f220000000800 */
[----:B---3--:R-:W-:Y:S01]  /*a8d0*/  FADD.FTZ R24, R28, R39 ;  /* 0x000000271c187221 */ /* 0x008fe20000010000 */
[----:B------:R-:W-:-:S06]  /*a8e0*/  FFMA.FTZ R26, R26, R51, -R63 ;  /* 0x000000331a1a7223 */ /* 0x000fcc000001083f */
[----:B------:R-:W3:Y:S01]  /*a8f0*/  MUFU.EX2 R143, R143 ;  /* 0x0000008f008f7308 */ /* 0x000ee20000000800 */
[----:B------:R-:W-:Y:S01]  /*a900*/  FADD.FTZ R41, R11, R10 ;  /* 0x0000000a0b297221 */ /* 0x000fe20000010000 */
[----:B------:R-:W-:-:S06]  /*a910*/  FFMA.FTZ R25, R104, R51, -R29 ;  /* 0x0000003368197223 */ /* 0x000fcc000001081d */
[----:B------:R-:W3:Y:S01]  /*a920*/  MUFU.EX2 R146, R146 ;  /* 0x0000009200927308 */ /* 0x000ee20000000800 */
[----:B------:R-:W-:Y:S01]  /*a930*/  FFMA.FTZ R27, R32, R51, -R29 ;  /* 0x00000033201b7223 */ /* 0x000fe2000001081d */
[----:B------:R-:W-:Y:S01]  /*a940*/  LOP3.LUT R93, R93, 0x7f, RZ, 0xc0, !PT ;  /* 0x0000007f5d5d7812 */ /* 0x000fe200078ec0ff */
[----:B------:R-:W-:-:S05]  /*a950*/  IMAD.IADD R32, R95, 0x1, -R97 ;  /* 0x000000015f207824 */ /* 0x000fca00078e0a61 */
[----:B------:R-:W3:Y:S01]  /*a960*/  MUFU.EX2 R30, R30 ;  /* 0x0000001e001e7308 */ /* 0x000ee20000000800 */
[----:B-1----:R-:W-:Y:S01]  /*a970*/  FADD.FTZ R43, R141, R24 ;  /* 0x000000188d2b7221 */ /* 0x002fe20000010000 */
[----:B0-----:R-:W-:-:S06]  /*a980*/  FADD.FTZ R10, R144, R41 ;  /* 0x00000029900a7221 */ /* 0x001fcc0000010000 */
[----:B------:R-:W0:Y:S01]  /*a990*/  MUFU.EX2 R21, R21 ;  /* 0x0000001500157308 */ /* 0x000e220000000800 */
[-CC-:B------:R-:W-:Y:S01]  /*a9a0*/  FFMA.FTZ R142, R106, R51.reuse, -R29.reuse ;  /* 0x000000336a8e7223 */ /* 0x180fe2000001081d */
[----:B------:R-:W-:Y:S01]  /*a9b0*/  FFMA.FTZ R37, R44, R51, -R29 ;  /* 0x000000332c257223 */ /* 0x000fe2000001081d */
[----:B------:R-:W-:Y:S01]  /*a9c0*/  ISETP.NE.AND P1, PT, R93, RZ, PT ;  /* 0x000000ff5d00720c */ /* 0x000fe20003f25270 */
[----:B------:R-:W-:-:S04]  /*a9d0*/  IMAD R44, R153, 0xc0, R32 ;  /* 0x000000c0992c7824 */ /* 0x000fc800078e0220 */
[----:B------:R-:W1:Y:S01]  /*a9e0*/  MUFU.EX2 R137, R137 ;  /* 0x0000008900897308 */ /* 0x000e620000000800 */
[----:B--2---:R-:W-:Y:S01]  /*a9f0*/  FADD.FTZ R32, R36, R43 ;  /* 0x0000002b24207221 */ /* 0x004fe20000010000 */
[----:B----4-:R-:W-:-:S06]  /*aa00*/  FADD.FTZ R43, R15, R10 ;  /* 0x0000000a0f2b7221 */ /* 0x010fcc0000010000 */
[----:B------:R-:W2:Y:S01]  /*aa10*/  MUFU.EX2 R140, R140 ;  /* 0x0000008c008c7308 */ /* 0x000ea20000000800 */
[----:B---3--:R-:W-:Y:S01]  /*aa20*/  FADD.FTZ R41, R143, R32 ;  /* 0x000000208f297221 */ /* 0x008fe20000010000 */
[----:B------:R-:W-:-:S06]  /*aa30*/  FADD.FTZ R32, R146, R43 ;  /* 0x0000002b92207221 */ /* 0x000fcc0000010000 */
[----:B------:R-:W3:Y:S01]  /*aa40*/  MUFU.EX2 R26, R26 ;  /* 0x0000001a001a7308 */ /* 0x000ee20000000800 */
[----:B------:R-:W-:-:S07]  /*aa50*/  FFMA.FTZ R136, R96, R51, -R29 ;  /* 0x0000003360887223 */ /* 0x000fce000001081d */
[----:B------:R-:W4:Y:S01]  /*aa60*/  MUFU.EX2 R25, R25 ;  /* 0x0000001900197308 */ /* 0x000f220000000800 */
[----:B------:R-:W-:Y:S01]  /*aa70*/  FFMA.FTZ R33, R40, R51, -R29 ;  /* 0x0000003328217223 */ /* 0x000fe2000001081d */
[----:B------:R-:W-:Y:S01]  /*aa80*/  SHF.R.S32.HI R45, RZ, 0x1f, R44 ;  /* 0x0000001fff2d7819 */ /* 0x000fe2000001142c */
[----:B------:R-:W-:-:S05]  /*aa90*/  FADD.FTZ R40, R30, R41 ;  /* 0x000000291e287221 */ /* 0x000fca0000010000 */
[----:B------:R-:W4:Y:S01]  /*aaa0*/  MUFU.EX2 R139, R139 ;  /* 0x0000008b008b7308 */ /* 0x000f220000000800 */
[----:B0-----:R-:W-:Y:S01]  /*aab0*/  FADD.FTZ R43, R21, R32 ;  /* 0x00000020152b7221 */ /* 0x001fe20000010000 */
[----:B------:R-:W-:-:S06]  /*aac0*/  FFMA.FTZ R31, R94, R51, -R29 ;  /* 0x000000335e1f7223 */ /* 0x000fcc000001081d */
[----:B------:R-:W0:Y:S01]  /*aad0*/  MUFU.EX2 R142, R142 ;  /* 0x0000008e008e7308 */ /* 0x000e220000000800 */
[----:B------:R-:W-:Y:S01]  /*aae0*/  LEA.HI R10, R45, R44, RZ, 0x7 ;  /* 0x0000002c2d0a7211 */ /* 0x000fe200078f38ff */
[----:B------:R-:W-:Y:S02]  /*aaf0*/  @!P1 VIADD R0, R0, 0x16840 ;  /* 0x0001684000009836 */ /* 0x000fe40000000000 */
[----:B------:R-:W-:-:S04]  /*ab00*/  FFMA.FTZ R41, R34, R51, -R29 ;  /* 0x0000003322297223 */ /* 0x000fc8000001081d */
[----:B------:R-:W0:Y:S01]  /*ab10*/  MUFU.EX2 R38, R38 ;  /* 0x0000002600267308 */ /* 0x000e220000000800 */
[----:B-1----:R-:W-:Y:S01]  /*ab20*/  FADD.FTZ R45, R137, R40 ;  /* 0x00000028892d7221 */ /* 0x002fe20000010000 */
[----:B------:R-:W-:Y:S01]  /*ab30*/  FFMA.FTZ R135, R50, R51, -R63 ;  /* 0x0000003332877223 */ /* 0x000fe2000001083f */
[----:B--2---:R-:W-:-:S05]  /*ab40*/  FADD.FTZ R34, R140, R43 ;  /* 0x0000002b8c227221 */ /* 0x004fca0000010000 */
[----:B------:R-:W1:Y:S01]  /*ab50*/  MUFU.EX2 R27, R27 ;  /* 0x0000001b001b7308 */ /* 0x000e620000000800 */
[----:B------:R-:W-:Y:S01]  /*ab60*/  FFMA.FTZ R138, R108, R51, -R29 ;  /* 0x000000336c8a7223 */ /* 0x000fe2000001081d */
[----:B---3--:R-:W-:Y:S01]  /*ab70*/  FADD.FTZ R40, R26, R45 ;  /* 0x0000002d1a287221 */ /* 0x008fe20000010000 */
[----:B------:R-:W-:-:S05]  /*ab80*/  @!P1 PRMT R0, RZ, 0x654, R0 ;  /* 0x00000654ff009816 */ /* 0x000fca0000000000 */
[----:B------:R-:W2:Y:S01]  /*ab90*/  MUFU.EX2 R133, R133 ;  /* 0x0000008500857308 */ /* 0x000ea20000000800 */
[----:B----4-:R-:W-:-:S07]  /*aba0*/  FADD.FTZ R45, R25, R34 ;  /* 0x00000022192d7221 */ /* 0x010fce0000010000 */
[----:B------:R-:W3:Y:S01]  /*abb0*/  MUFU.EX2 R136, R136 ;  /* 0x0000008800887308 */ /* 0x000ee20000000800 */
[----:B------:R-:W-:Y:S01]  /*abc0*/  FADD.FTZ R43, R139, R40 ;  /* 0x000000288b2b7221 */ /* 0x000fe20000010000 */
[----:B------:R0:W-:Y:S06]  /*abd0*/  @!P1 SYNCS.ARRIVE.TRANS64.RED.A1T0 RZ, [R0+URZ], RZ ;  /* 0x000000ff00ff99a7 */ /* 0x0001ec000810043f */
[----:B------:R-:W4:Y:S01]  /*abe0*/  MUFU.EX2 R42, R42 ;  /* 0x0000002a002a7308 */ /* 0x000f220000000800 */
[----:B------:R-:W-:Y:S01]  /*abf0*/  FFMA.FTZ R129, R54, R51, -R63 ;  /* 0x0000003336817223 */ /* 0x000fe2000001083f */
[----:B0-----:R-:W-:-:S06]  /*ac00*/  FADD.FTZ R0, R142, R45 ;  /* 0x0000002d8e007221 */ /* 0x001fcc0000010000 */
[----:B------:R-:W0:Y:S01]  /*ac10*/  MUFU.EX2 R31, R31 ;  /* 0x0000001f001f7308 */ /* 0x000e220000000800 */
[----:B------:R-:W-:Y:S01]  /*ac20*/  FFMA.FTZ R132, R92, R51, -R29 ;  /* 0x000000335c847223 */ /* 0x000fe2000001081d */
[----:B------:R-:W-:-:S06]  /*ac30*/  FADD.FTZ R34, R38, R43 ;  /* 0x0000002b26227221 */ /* 0x000fcc0000010000 */
[----:B------:R-:W0:Y:S01]  /*ac40*/  MUFU.EX2 R135, R135 ;  /* 0x0000008700877308 */ /* 0x000e220000000800 */
[----:B-1----:R-:W-:-:S07]  /*ac50*/  FADD.FTZ R45, R27, R0 ;  /* 0x000000001b2d7221 */ /* 0x002fce0000010000 */
[----:B------:R-:W1:Y:S01]  /*ac60*/  MUFU.EX2 R138, R138 ;  /* 0x0000008a008a7308 */ /* 0x000e620000000800 */
[----:B--2---:R-:W-:Y:S01]  /*ac70*/  FADD.FTZ R47, R133, R34 ;  /* 0x00000022852f7221 */ /* 0x004fe20000010000 */
[----:B------:R-:W-:-:S06]  /*ac80*/  FFMA.FTZ R131, R58, R51, -R63 ;  /* 0x000000333a837223 */ /* 0x000fcc000001083f */
[----:B------:R-:W2:Y:S01]  /*ac90*/  MUFU.EX2 R46, R46 ;  /* 0x0000002e002e7308 */ /* 0x000ea20000000800 */
[----:B---3--:R-:W-:Y:S01]  /*aca0*/  FADD.FTZ R40, R136, R45 ;  /* 0x0000002d88287221 */ /* 0x008fe20000010000 */
[----:B------:R-:W-:-:S06]  /*acb0*/  FFMA.FTZ R134, R88, R51, -R29 ;  /* 0x0000003358867223 */ /* 0x000fcc000001081d */
[----:B------:R-:W3:Y:S01]  /*acc0*/  MUFU.EX2 R33, R33 ;  /* 0x0000002100217308 */ /* 0x000ee20000000800 */
[----:B----4-:R-:W-:Y:S01]  /*acd0*/  FADD.FTZ R34, R42, R47 ;  /* 0x0000002f2a227221 */ /* 0x010fe20000010000 */
[----:B------:R-:W-:-:S06]  /*ace0*/  FFMA.FTZ R50, R62, R51, -R63 ;  /* 0x000000333e327223 */ /* 0x000fcc000001083f */
[----:B------:R-:W4:Y:S01]  /*acf0*/  MUFU.EX2 R129, R129 ;  /* 0x0000008100817308 */ /* 0x000f220000000800 */
[----:B0-----:R-:W-:Y:S01]  /*ad00*/  FADD.FTZ R45, R31, R40 ;  /* 0x000000281f2d7221 */ /* 0x001fe20000010000 */
[----:B------:R-:W-:-:S06]  /*ad10*/  FFMA.FTZ R39, R110, R51, -R29 ;  /* 0x000000336e277223 */ /* 0x000fcc000001081d */
[----:B------:R-:W0:Y:S01]  /*ad20*/  MUFU.EX2 R132, R132 ;  /* 0x0000008400847308 */ /* 0x000e220000000800 */
[----:B------:R-:W-:Y:S01]  /*ad30*/  FADD.FTZ R47, R135, R34 ;  /* 0x00000022872f7221 */ /* 0x000fe20000010000 */
[----:B------:R-:W-:-:S06]  /*ad40*/  FFMA.FTZ R125, R70, R51, -R63 ;  /* 0x00000033467d7223 */ /* 0x000fcc000001083f */
[----:B------:R-:W0:Y:S01]  /*ad50*/  MUFU.EX2 R48, R48 ;  /* 0x0000003000307308 */ /* 0x000e220000000800 */
[----:B-1----:R-:W-:Y:S01]  /*ad60*/  FADD.FTZ R40, R138, R45 ;  /* 0x0000002d8a287221 */ /* 0x002fe20000010000 */
[----:B------:R-:W-:-:S06]  /*ad70*/  FFMA.FTZ R24, R112, R51, -R29 ;  /* 0x0000003370187223 */ /* 0x000fcc000001081d */
[----:B------:R-:W1:Y:S01]  /*ad80*/  MUFU.EX2 R37, R37 ;  /* 0x0000002500257308 */ /* 0x000e620000000800 */
[----:B--2---:R-:W-:Y:S01]  /*ad90*/  FADD.FTZ R44, R46, R47 ;  /* 0x0000002f2e2c7221 */ /* 0x004fe20000010000 */
[----:B------:R-:W-:-:S06]  /*ada0*/  FFMA.FTZ R52, R66, R51, -R63 ;  /* 0x0000003342347223 */ /* 0x000fcc000001083f */
[----:B------:R-:W2:Y:S01]  /*adb0*/  MUFU.EX2 R131, R131 ;  /* 0x0000008300837308 */ /* 0x000ea20000000800 */
[----:B---3--:R-:W-:-:S07]  /*adc0*/  FADD.FTZ R45, R33, R40 ;  /* 0x00000028212d7221 */ /* 0x008fce0000010000 */
[----:B------:R-:W3:Y:S01]  /*add0*/  MUFU.EX2 R134, R134 ;  /* 0x0000008600867308 */ /* 0x000ee20000000800 */
[----:B----4-:R-:W-:Y:S01]  /*ade0*/  FADD.FTZ R47, R129, R44 ;  /* 0x0000002c812f7221 */ /* 0x010fe20000010000 */
[----:B------:R-:W-:-:S06]  /*adf0*/  F2FP.F16.F32.PACK_AB R151, R14, R151 ;  /* 0x000000970e97723e */ /* 0x000fcc00000000ff */
[----:B------:R-:W4:Y:S01]  /*ae00*/  MUFU.EX2 R50, R50 ;  /* 0x0000003200327308 */ /* 0x000f220000000800 */
[----:B------:R-:W-:Y:S01]  /*ae10*/  FFMA.FTZ R127, R74, R51, -R63 ;  /* 0x000000334a7f7223 */ /* 0x000fe2000001083f */
[----:B0-----:R-:W-:-:S06]  /*ae20*/  FADD.FTZ R14, R132, R45 ;  /* 0x0000002d840e7221 */ /* 0x001fcc0000010000 */
[----:B------:R-:W0:Y:S01]  /*ae30*/  MUFU.EX2 R39, R39 ;  /* 0x0000002700277308 */ /* 0x000e220000000800 */
[----:B------:R-:W-:Y:S01]  /*ae40*/  FFMA.FTZ R32, R114, R51, -R29 ;  /* 0x0000003372207223 */ /* 0x000fe2000001081d */
[----:B------:R-:W-:-:S06]  /*ae50*/  FADD.FTZ R40, R48, R47 ;  /* 0x0000002f30287221 */ /* 0x000fcc0000010000 */
[----:B------:R-:W0:Y:S01]  /*ae60*/  MUFU.EX2 R125, R125 ;  /* 0x0000007d007d7308 */ /* 0x000e220000000800 */
[----:B------:R-:W-:Y:S01]  /*ae70*/  FFMA.FTZ R54, R78, R51, -R63 ;  /* 0x000000334e367223 */ /* 0x000fe2000001083f */
[----:B-1----:R-:W-:-:S06]  /*ae80*/  FADD.FTZ R45, R37, R14 ;  /* 0x0000000e252d7221 */ /* 0x002fcc0000010000 */
[----:B------:R-:W1:Y:S01]  /*ae90*/  MUFU.EX2 R24, R24 ;  /* 0x0000001800187308 */ /* 0x000e620000000800 */
[----:B------:R-:W-:Y:S01]  /*aea0*/  FFMA.FTZ R43, R116, R51, -R29 ;  /* 0x00000033742b7223 */ /* 0x000fe2000001081d */
[----:B--2---:R-:W-:-:S06]  /*aeb0*/  FADD.FTZ R47, R131, R40 ;  /* 0x00000028832f7221 */ /* 0x004fcc0000010000 */
[----:B------:R-:W2:Y:S01]  /*aec0*/  MUFU.EX2 R52, R52 ;  /* 0x0000003400347308 */ /* 0x000ea20000000800 */
[----:B------:R-:W-:Y:S01]  /*aed0*/  FFMA.FTZ R121, R60, R51, -R63 ;  /* 0x000000333c797223 */ /* 0x000fe2000001083f */
[----:B---3--:R-:W-:-:S06]  /*aee0*/  FADD.FTZ R14, R134, R45 ;  /* 0x0000002d860e7221 */ /* 0x008fcc0000010000 */
[----:B------:R-:W3:Y:S01]  /*aef0*/  MUFU.EX2 R41, R41 ;  /* 0x0000002900297308 */ /* 0x000ee20000000800 */
[----:B------:R-:W-:Y:S01]  /*af00*/  F2FP.F16.F32.PACK_AB R145, R20, R145 ;  /* 0x000000911491723e */ /* 0x000fe200000000ff */
[----:B------:R-:W-:Y:S01]  /*af10*/  FFMA.FTZ R118, R118, R51, -R29 ;  /* 0x0000003376767223 */ /* 0x000fe2000001081d */
[----:B----4-:R-:W-:-:S05]  /*af20*/  FADD.FTZ R20, R50, R47 ;  /* 0x0000002f32147221 */ /* 0x010fca0000010000 */
[----:B------:R-:W4:Y:S01]  /*af30*/  MUFU.EX2 R127, R127 ;  /* 0x0000007f007f7308 */ /* 0x000f220000000800 */
[----:B0-----:R-:W-:-:S07]  /*af40*/  FADD.FTZ R47, R39, R14 ;  /* 0x0000000e272f7221 */ /* 0x001fce0000010000 */
[----:B------:R-:W-:Y:S01]  /*af50*/  MUFU.EX2 R32, R32 ;  /* 0x0000002000207308 */ /* 0x000fe20000000800 */
[-C--:B------:R-:W-:Y:S01]  /*af60*/  FFMA.FTZ R82, R82, R51.reuse, -R63 ;  /* 0x0000003352527223 */ /* 0x080fe2000001083f */
[-CC-:B------:R-:W-:Y:S01]  /*af70*/  FFMA.FTZ R0, R124, R51.reuse, -R29.reuse ;  /* 0x000000337c007223 */ /* 0x180fe2000001081d */
[----:B------:R-:W-:-:S05]  /*af80*/  FFMA.FTZ R120, R120, R51, -R29 ;  /* 0x0000003378787223 */ /* 0x000fca000001081d */
[----:B------:R-:W0:Y:S01]  /*af90*/  MUFU.EX2 R54, R54 ;  /* 0x0000003600367308 */ /* 0x000e220000000800 */
[----:B------:R-:W-:Y:S01]  /*afa0*/  FADD.FTZ R49, R125, R20 ;  /* 0x000000147d317221 */ /* 0x000fe20000010000 */
[----:B------:R-:W-:Y:S01]  /*afb0*/  FFMA.FTZ R123, R86, R51, -R63 ;  /* 0x00000033567b7223 */ /* 0x000fe2000001083f */
[----:B-1----:R-:W-:-:S05]  /*afc0*/  FADD.FTZ R14, R24, R47 ;  /* 0x0000002f180e7221 */ /* 0x002fca0000010000 */
[----:B------:R-:W-:Y:S01]  /*afd0*/  MUFU.EX2 R43, R43 ;  /* 0x0000002b002b7308 */ /* 0x000fe20000000800 */
[-CC-:B------:R-:W-:Y:S01]  /*afe0*/  FFMA.FTZ R122, R122, R51.reuse, -R29.reuse ;  /* 0x000000337a7a7223 */ /* 0x180fe2000001081d */
[-CC-:B------:R-:W-:Y:S01]  /*aff0*/  FFMA.FTZ R34, R126, R51.reuse, -R29.reuse ;  /* 0x000000337e227223 */ /* 0x180fe2000001081d */
[-CC-:B------:R-:W-:Y:S01]  /*b000*/  FFMA.FTZ R128, R128, R51.reuse, -R29.reuse ;  /* 0x0000003380807223 */ /* 0x180fe2000001081d */
[----:B------:R-:W-:-:S04]  /*b010*/  FFMA.FTZ R64, R64, R51, -R29 ;  /* 0x0000003340407223 */ /* 0x000fc8000001081d */
[----:B------:R-:W1:Y:S01]  /*b020*/  MUFU.EX2 R121, R121 ;  /* 0x0000007900797308 */ /* 0x000e620000000800 */
[----:B------:R-:W-:Y:S01]  /*b030*/  FFMA.FTZ R130, R130, R51, -R29 ;  /* 0x0000003382827223 */ /* 0x000fe2000001081d */
[----:B--2---:R-:W-:Y:S01]  /*b040*/  FADD.FTZ R20, R52, R49 ;  /* 0x0000003134147221 */ /* 0x004fe20000010000 */
[----:B---3--:R-:W-:-:S05]  /*b050*/  FADD.FTZ R47, R41, R14 ;  /* 0x0000000e292f7221 */ /* 0x008fca0000010000 */
[----:B------:R-:W-:Y:S01]  /*b060*/  MUFU.EX2 R124, R118 ;  /* 0x00000076007c7308 */ /* 0x000fe20000000800 */
[----:B----4-:R-:W-:-:S07]  /*b070*/  FADD.FTZ R49, R127, R20 ;  /* 0x000000147f317221 */ /* 0x010fce0000010000 */
[----:B------:R-:W2:Y:S08]  /*b080*/  MUFU.EX2 R56, R82 ;  /* 0x0000005200387308 */ /* 0x000eb00000000800 */
[----:B------:R-:W3:Y:S01]  /*b090*/  MUFU.EX2 R29, R120 ;  /* 0x00000078001d7308 */ /* 0x000ee20000000800 */
[----:B0-----:R-:W-:-:S07]  /*b0a0*/  FADD.FTZ R14, R54, R49 ;  /* 0x00000031360e7221 */ /* 0x001fce0000010000 */
[----:B------:R-:W0:Y:S08]  /*b0b0*/  MUFU.EX2 R123, R123 ;  /* 0x0000007b007b7308 */ /* 0x000e300000000800 */
[----:B------:R-:W4:Y:S08]  /*b0c0*/  MUFU.EX2 R126, R122 ;  /* 0x0000007a007e7308 */ /* 0x000f300000000800 */
[----:B------:R2:W4:Y:S01]  /*b0d0*/  MUFU.EX2 R45, R0 ;  /* 0x00000000002d7308 */ /* 0x0005220000000800 */
[----:B-1----:R-:W-:Y:S01]  /*b0e0*/  FADD.FTZ R55, R121, R14 ;  /* 0x0000000e79377221 */ /* 0x002fe20000010000 */
[----:B------:R-:W-:Y:S01]  /*b0f0*/  SHF.R.S32.HI R10, RZ, 0x7, R10 ;  /* 0x00000007ff0a7819 */ /* 0x000fe2000001140a */
[----:B--2---:R-:W-:-:S05]  /*b100*/  FADD.FTZ R0, R32, R47 ;  /* 0x0000002f20007221 */ /* 0x004fca0000010000 */
[----:B------:R-:W1:Y:S01]  /*b110*/  MUFU.EX2 R34, R34 ;  /* 0x0000002200227308 */ /* 0x000e620000000800 */
[----:B------:R-:W-:Y:S01]  /*b120*/  FADD.FTZ R49, R43, R0 ;  /* 0x000000002b317221 */ /* 0x000fe20000010000 */
[----:B------:R-:W-:-:S03]  /*b130*/  FADD.FTZ R14, R56, R55 ;  /* 0x00000037380e7221 */ /* 0x000fc60000010000 */
[----:B------:R-:W-:-:S03]  /*b140*/  FADD.FTZ R0, R124, R49 ;  /* 0x000000317c007221 */ /* 0x000fc60000010000 */
[----:B------:R-:W2:Y:S01]  /*b150*/  MUFU.EX2 R47, R128 ;  /* 0x00000080002f7308 */ /* 0x000ea20000000800 */
[----:B------:R-:W-:Y:S01]  /*b160*/  VIMNMX R57, RZ, R10, !PT ;  /* 0x0000000aff397248 */ /* 0x000fe20007fe0100 */
[----:B------:R-:W-:Y:S01]  /*b170*/  FFMA.FTZ R58, R90, R51, -R63 ;  /* 0x000000335a3a7223 */ /* 0x000fe2000001083f */
[----:B---3--:R-:W-:Y:S01]  /*b180*/  FADD.FTZ R49, R29, R0 ;  /* 0x000000001d317221 */ /* 0x008fe20000010000 */
[----:B0-----:R-:W-:Y:S01]  /*b190*/  FADD.FTZ R55, R123, R14 ;  /* 0x0000000e7b377221 */ /* 0x001fe20000010000 */
[----:B------:R-:W-:Y:S01]  /*b1a0*/  VIADD R152, R152, 0xfffffffe ;  /* 0xfffffffe98987836 */ /* 0x000fe20000000000 */
[----:B------:R0:W-:Y:S01]  /*b1b0*/  STL [R1+0xc], R57 ;  /* 0x00000c3901007387 */ /* 0x0001e20000100800 */
[----:B----4-:R-:W-:Y:S01]  /*b1c0*/  FADD.FTZ R14, R126, R49 ;  /* 0x000000317e0e7221 */ /* 0x010fe20000010000 */
[----:B------:R-:W3:Y:S01]  /*b1d0*/  MUFU.EX2 R64, R64 ;  /* 0x0000004000407308 */ /* 0x000ee20000000800 */
[----:B------:R-:W-:Y:S02]  /*b1e0*/  F2FP.F16.F32.PACK_AB R150, R11, R150 ;  /* 0x000000960b96723e */ /* 0x000fe400000000ff */
[----:B------:R-:W-:Y:S01]  /*b1f0*/  F2FP.F16.F32.PACK_AB R148, R3, R148 ;  /* 0x000000940394723e */ /* 0x000fe200000000ff */
[----:B------:R-:W-:Y:S01]  /*b200*/  FADD.FTZ R3, R45, R14 ;  /* 0x0000000e2d037221 */ /* 0x000fe20000010000 */
[----:B------:R-:W-:-:S03]  /*b210*/  ISETP.GE.AND P2, PT, R152, R57, PT ;  /* 0x000000399800720c */ /* 0x000fc60003f46270 */
[----:B------:R-:W4:Y:S01]  /*b220*/  MUFU.EX2 R58, R58 ;  /* 0x0000003a003a7308 */ /* 0x000f220000000800 */
[----:B-1----:R-:W-:-:S07]  /*b230*/  FADD.FTZ R14, R34, R3 ;  /* 0x00000003220e7221 */ /* 0x002fce0000010000 */
[----:B------:R-:W1:Y:S01]  /*b240*/  MUFU.EX2 R11, R130 ;  /* 0x00000082000b7308 */ /* 0x000e620000000800 */
[----:B--2---:R-:W-:Y:S01]  /*b250*/  FADD.FTZ R3, R47, R14 ;  /* 0x0000000e2f037221 */ /* 0x004fe20000010000 */
[----:B------:R-:W-:-:S03]  /*b260*/  MOV R119, RZ ;  /* 0x000000ff00777202 */ /* 0x000fc60000000f00 */
[----:B---3--:R-:W-:Y:S01]  /*b270*/  FADD.FTZ R14, R64, R3 ;  /* 0x00000003400e7221 */ /* 0x008fe20000010000 */
[----:B------:R-:W-:Y:S01]  /*b280*/  F2FP.F16.F32.PACK_AB R149, R68, R149 ;  /* 0x000000954495723e */ /* 0x000fe200000000ff */
[----:B------:R-:W-:Y:S01]  /*b290*/  IMAD.MOV.U32 R118, RZ, RZ, R119 ;  /* 0x000000ffff767224 */ /* 0x000fe200078e0077 */
[----:B------:R-:W-:Y:S01]  /*b2a0*/  F2FP.F16.F32.PACK_AB R147, R28, R147 ;  /* 0x000000931c93723e */ /* 0x000fe200000000ff */
[----:B----4-:R-:W-:Y:S01]  /*b2b0*/  FADD.FTZ R0, R58, R55 ;  /* 0x000000373a007221 */ /* 0x010fe20000010000 */
        /* <DEDUP_REMOVED lines=45> */
[----:B------:R-:W-:Y:S01]  /*b590*/  IMAD.MOV.U32 R89, RZ, RZ, R119 ;  /* 0x000000ffff597224 */ /* 0x000fe200078e0077 */
[----:B------:R-:W-:-:S02]  /*b5a0*/  F2FP.F16.F32.PACK_AB R126, R45, R126 ;  /* 0x0000007e2d7e723e */ /* 0x000fc400000000ff */
[----:B------:R-:W-:Y:S02]  /*b5b0*/  F2FP.F16.F32.PACK_AB R120, R47, R34 ;  /* 0x000000222f78723e */ /* 0x000fe400000000ff */
[----:B------:R-:W-:Y:S02]  /*b5c0*/  F2FP.F16.F32.PACK_AB R122, R11, R64 ;  /* 0x000000400b7a723e */ /* 0x000fe400000000ff */
[-C--:B------:R-:W-:Y:S02]  /*b5d0*/  MOV R116, R119.reuse ;  /* 0x0000007700747202 */ /* 0x080fe40000000f00 */
[-C--:B------:R-:W-:Y:S02]  /*b5e0*/  MOV R112, R119.reuse ;  /* 0x0000007700707202 */ /* 0x080fe40000000f00 */
[-C--:B------:R-:W-:Y:S02]  /*b5f0*/  MOV R108, R119.reuse ;  /* 0x00000077006c7202 */ /* 0x080fe40000000f00 */
[----:B------:R-:W-:-:S02]  /*b600*/  MOV R104, R119 ;  /* 0x0000007700687202 */ /* 0x000fc40000000f00 */
[-C--:B------:R-:W-:Y:S02]  /*b610*/  MOV R100, R119.reuse ;  /* 0x0000007700647202 */ /* 0x080fe40000000f00 */
[-C--:B------:R-:W-:Y:S02]  /*b620*/  MOV R96, R119.reuse ;  /* 0x0000007700607202 */ /* 0x080fe40000000f00 */
[-C--:B------:R-:W-:Y:S02]  /*b630*/  MOV R92, R119.reuse ;  /* 0x00000077005c7202 */ /* 0x080fe40000000f00 */
[----:B------:R-:W-:Y:S01]  /*b640*/  MOV R88, R119 ;  /* 0x0000007700587202 */ /* 0x000fe20000000f00 */
[----:B0-----:R-:W-:Y:S06]  /*b650*/  @!P2 BRA `(.L_x_12478) ;  /* 0x000000300048a947 */ /* 0x001fec0003800000 */
[----:B------:R-:W-:Y:S01]  /*b660*/  IMAD.MOV.U32 R154, RZ, RZ, R35 ;  /* 0x000000ffff9a7224 */ /* 0x000fe200078e0023 */
        /* <DEDUP_REMOVED lines=18> */
[----:B------:R-:W-:-:S07]  /*b790*/  CS2R R88, SRZ ;  /* 0x0000000000587805 */ /* 0x000fce000001ff00 */
.L_x_12488:
        /* <DEDUP_REMOVED lines=10> */
.L_x_12480:
[----:B------:R-:W-:Y:S01]  /*b840*/  IMAD R11, R18, 0x8, R2 ;  /* 0x00000008120b7824 */ /* 0x000fe200078e0202 */
[----:B------:R-:W-:-:S04]  /*b850*/  SHF.L.U32 R14, R23, 0x1f, RZ ;  /* 0x0000001f170e7819 */ /* 0x000fc800000006ff */
[----:B------:R0:W1:Y:S01]  /*b860*/  SYNCS.PHASECHK.TRANS64.TRYWAIT P3, [R11+URZ+0x16830], R14 ;  /* 0x0168300e0b0075a7 */ /* 0x000062000806017f */
[----:B------:R-:W-:Y:S05]  /*b870*/  @!P0 BRA `(.L_x_12481) ;  /* 0x0000000000048947 */ /* 0x000fea0003800000 */
[----:B------:R-:W-:Y:S01]  /*b880*/  BPT.TRAP 0x1 ;  /* 0x000000040000795c */ /* 0x000fe20000300000 */
.L_x_12481:
[----:B------:R-:W-:Y:S04]  /*b890*/  BSSY B0, `(.L_x_12479) ;  /* 0x0000004000007945 */ /* 0x000fe80003800000 */
[----:B-1----:R-:W-:Y:S05]  /*b8a0*/  @P3 BRA `(.L_x_12482) ;  /* 0x0000000000083947 */ /* 0x002fea0003800000 */
[----:B------:R-:W1:Y:S02]  /*b8b0*/  SYNCS.PHASECHK.TRANS64.TRYWAIT P3, [R11+URZ+0x16830], R14 ;  /* 0x0168300e0b0075a7 */ /* 0x000e64000806017f */
[----:B-1----:R-:W-:Y:S05]  /*b8c0*/  @!P3 BRA `(.L_x_12483) ;  /* 0x000000d000e8b947 */ /* 0x002fea0003800000 */
.L_x_12482:
[----:B------:R-:W-:Y:S05]  /*b8d0*/  BSYNC B0 ;  /* 0x0000000000007941 */ /* 0x000fea0003800000 */
.L_x_12479:
[----:B01----:R-:W2:Y:S01]  /*b8e0*/  LDL R14, [R1+0x4] ;  /* 0x00000400010e7983 */ /* 0x003ea20000100800 */
[----:B------:R-:W0:Y:S01]  /*b8f0*/  S2R R11, SR_TID.X ;  /* 0x00000000000b7919 */ /* 0x000e220000002100 */
[----:B------:R-:W-:Y:S05]  /*b900*/  WARPSYNC.ALL ;  /* 0x0000000000007948 */ /* 0x000fea0003800000 */
[----:B------:R-:W-:Y:S01]  /*b910*/  IMAD.MOV.U32 R27, RZ, RZ, 0x40000040 ;  /* 0x40000040ff1b7424 */ /* 0x000fe200078e00ff */
[----:B0-----:R-:W-:-:S04]  /*b920*/  SHF.R.U32.HI R11, RZ, 0x7, R11 ;  /* 0x00000007ff0b7819 */ /* 0x001fc8000001160b */
[----:B------:R-:W-:Y:S01]  /*b930*/  IADD3 R11, R11, 0x8, RZ ;  /* 0x000000080b0b7810 */ /* 0x000fe20007ffe0ff */
[----:B------:R-:W-:Y:S01]  /*b940*/  IMAD.MOV.U32 R25, RZ, RZ, 0x40000040 ;  /* 0x40000040ff197424 */ /* 0x000fe200078e00ff */
[----:B------:R-:W-:Y:S02]  /*b950*/  R2UR UR4, R4 ;  /* 0x00000000040472ca */ /* 0x000fe400000e0000 */
[----:B------:R-:W-:Y:S02]  /*b960*/  R2UR UR5, R5 ;  /* 0x00000000050572ca */ /* 0x000fe400000e0000 */
[----:B------:R-:W-:Y:S02]  /*b970*/  R2UR UR7, R27 ;  /* 0x000000001b0772ca */ /* 0x000fe400000e0000 */
[----:B------:R-:W-:Y:S02]  /*b980*/  R2UR UR11, R25 ;  /* 0x00000000190b72ca */ /* 0x000fe400000e0000 */
[----:B------:R-:W-:-:S02]  /*b990*/  R2UR UR19, R27 ;  /* 0x000000001b1372ca */ /* 0x000fc400000e0000 */
[----:B------:R-:W-:Y:S02]  /*b9a0*/  R2UR UR8, R12 ;  /* 0x000000000c0872ca */ /* 0x000fe400000e0000 */
[----:B------:R-:W-:Y:S01]  /*b9b0*/  R2UR UR9, R13 ;  /* 0x000000000d0972ca */ /* 0x000fe200000e0000 */
[----:B------:R0:W-:Y:S01]  /*b9c0*/  BAR.SYNC.DEFER_BLOCKING R11, 0x100 ;  /* 0x0004000b0000751d */ /* 0x0001e20000010000 */
[----:B------:R-:W-:Y:S01]  /*b9d0*/  IMAD.MOV.U32 R15, RZ, RZ, 0x40000040 ;  /* 0x40000040ff0f7424 */ /* 0x000fe200078e00ff */
[----:B------:R-:W-:Y:S02]  /*b9e0*/  R2UR UR12, R8 ;  /* 0x00000000080c72ca */ /* 0x000fe400000e0000 */
[----:B------:R-:W-:Y:S02]  /*b9f0*/  R2UR UR13, R9 ;  /* 0x00000000090d72ca */ /* 0x000fe400000e0000 */
[----:B------:R-:W-:Y:S01]  /*ba00*/  R2UR UR15, R15 ;  /* 0x000000000f0f72ca */ /* 0x000fe200000e0000 */
[----:B--2---:R-:W-:-:S04]  /*ba10*/  IMAD R26, R18, 0x400, R14 ;  /* 0x00000400121a7824 */ /* 0x004fc800078e020e */
[C---:B------:R-:W-:Y:S01]  /*ba20*/  VIADD R24, R26.reuse, 0x2 ;  /* 0x000000021a187836 */ /* 0x040fe20000000000 */
[C---:B------:R-:W-:Y:S01]  /*ba30*/  R2UR UR6, R26.reuse ;  /* 0x000000001a0672ca */ /* 0x040fe200000e0000 */
[C---:B------:R-:W-:Y:S01]  /*ba40*/  VIADD R14, R26.reuse, 0x4 ;  /* 0x000000041a0e7836 */ /* 0x040fe20000000000 */
[----:B------:R-:W-:Y:S02]  /*ba50*/  IADD3 R26, R26, 0x6, RZ ;  /* 0x000000061a1a7810 */ /* 0x000fe40007ffe0ff */
[----:B------:R-:W-:Y:S02]  /*ba60*/  R2UR UR10, R24 ;  /* 0x00000000180a72ca */ /* 0x000fe400000e0000 */
[----:B------:R-:W-:Y:S02]  /*ba70*/  R2UR UR18, R26 ;  /* 0x000000001a1272ca */ /* 0x000fe400000e0000 */
        /* <DEDUP_REMOVED lines=18> */
.L_x_12485:
[----:B------:R-:W-:Y:S01]  /*bba0*/  SHF.L.U32 R10, R10, 0x1f, RZ ;  /* 0x0000001f0a0a7819 */ /* 0x000fe200000006ff */
[----:B------:R-:W-:-:S04]  /*bbb0*/  IMAD R11, R20, 0x8, R2 ;  /* 0x00000008140b7824 */ /* 0x000fc800078e0202 */
[----:B------:R0:W1:Y:S01]  /*bbc0*/  SYNCS.PHASECHK.TRANS64.TRYWAIT P2, [R11+URZ+0x16850], R10 ;  /* 0x0168500a0b0075a7 */ /* 0x000062000804017f */
[----:B------:R-:W-:Y:S05]  /*bbd0*/  @!P0 BRA `(.L_x_12486) ;  /* 0x0000000000048947 */ /* 0x000fea0003800000 */
[----:B------:R-:W-:Y:S01]  /*bbe0*/  BPT.TRAP 0x1 ;  /* 0x000000040000795c */ /* 0x000fe20000300000 */
.L_x_12486:
[----:B-1----:R-:W-:Y:S05]  /*bbf0*/  @P2 BRA `(.L_x_12484) ;  /* 0x0000000000082947 */ /* 0x002fea0003800000 */
[----:B------:R-:W1:Y:S02]  /*bc00*/  SYNCS.PHASECHK.TRANS64.TRYWAIT P2, [R11+URZ+0x16850], R10 ;  /* 0x0168500a0b0075a7 */ /* 0x000e64000804017f */
[----:B-1----:R-:W-:Y:S05]  /*bc10*/  @!P2 BRA `(.L_x_12487) ;  /* 0x000000d00028a947 */ /* 0x002fea0003800000 */
.L_x_12484:
[----:B01----:R-:W-:Y:S01]  /*bc20*/  IADD3 R10, R2, 0x400, RZ ;  /* 0x00000400020a7810 */ /* 0x003fe20007ffe0ff */
[----:B------:R-:W-:Y:S01]  /*bc30*/  IMAD.MOV.U32 R11, RZ, RZ, 0x40000040 ;  /* 0x40000040ff0b7424 */ /* 0x000fe200078e00ff */
[----:B------:R-:W-:Y:S05]  /*bc40*/  WARPSYNC.ALL ;  /* 0x0000000000007948 */ /* 0x000fea0003800000 */
[----:B------:R-:W-:Y:S01]  /*bc50*/  SHF.R.U32.HI R10, RZ, 0x4, R10 ;  /* 0x00000004ff0a7819 */ /* 0x000fe2000001160a */
[----:B------:R-:W-:Y:S01]  /*bc60*/  WARPGROUP.ARRIVE ;  /* 0x00000000000079c5 */ /* 0x000fe20000000000 */
[----:B------:R-:W-:Y:S01]  /*bc70*/  R2UR UR7, R11 ;  /* 0x000000000b0772ca */ /* 0x000fe200000e0000 */
[----:B------:R-:W-:Y:S01]  /*bc80*/  ULDC UR4, c[0x0][0x9d8] ;  /* 0x0002760000047ab9 */ /* 0x000fe20000000800 */
[----:B------:R-:W-:Y:S01]  /*bc90*/  LOP3.LUT R10, R10, 0x3fff, RZ, 0xc0, !PT ;  /* 0x00003fff0a0a7812 */ /* 0x000fe200078ec0ff */
[----:B------:R-:W-:-:S04]  /*bca0*/  ULDC UR5, c[0x0][0x988] ;  /* 0x0002620000057ab9 */ /* 0x000fc80000000800 */
[----:B------:R-:W-:-:S05]  /*bcb0*/  IMAD R10, R20, 0x400, R10 ;  /* 0x00000400140a7824 */ /* 0x000fca00078e020a */
[----:B------:R-:W-:-:S13]  /*bcc0*/  R2UR UR6, R10 ;  /* 0x000000000a0672ca */ /* 0x000fda00000e0000 */
[----:B------:R-:W-:Y:S03]  /*bcd0*/  HGMMA.64x64x16.F32 R88, R148, gdesc[UR4].tnspB, R88, gsb0 ;  /* 0x40e0000494587df0 */ /* 0x000fe60008000858 */
[----:B------:R-:W-:Y:S02]  /*bce0*/  WARPGROUP.DEPBAR.LE gsb0, 0x0 ;  /* 0x00008000000079c5 */ /* 0x000fe40000010000 */
[----:B------:R-:W2:Y:S04]  /*bcf0*/  LDL R148, [R1+0x10] ;  /* 0x0000100001947983 */ /* 0x000ea80000100800 */
[----:B------:R-:W2:Y:S04]  /*bd00*/  LDL R149, [R1+0x8] ;  /* 0x0000080001957983 */ /* 0x000ea80000100800 */
[----:B------:R-:W3:Y:S04]  /*bd10*/  LDL R150, [R1+0x20] ;  /* 0x0000200001967983 */ /* 0x000ee80000100800 */
[----:B------:R-:W4:Y:S01]  /*bd20*/  LDL R151, [R1+0x24] ;  /* 0x0000240001977983 */ /* 0x000f220000100800 */
[----:B------:R-:W-:Y:S01]  /*bd30*/  VIADD R14, R10, 0x80 ;  /* 0x000000800a0e7836 */ /* 0x000fe20000000000 */
[----:B------:R-:W-:Y:S01]  /*bd40*/  MOV R15, 0x40000040 ;  /* 0x40000040000f7802 */ /* 0x000fe20000000f00 */
[----:B------:R-:W-:Y:S01]  /*bd50*/  WARPGROUP.ARRIVE ;  /* 0x00000000000079c5 */ /* 0x000fe20000000000 */
[----:B------:R-:W-:Y:S01]  /*bd60*/  FMUL.FTZ R11, R24, UR4 ;  /* 0x00000004180b7c20 */ /* 0x000fe20008410000 */
[----:B------:R-:W-:Y:S01]  /*bd70*/  FMUL.FTZ R24, R27, UR4 ;  /* 0x000000041b187c20 */ /* 0x000fe20008410000 */
[----:B------:R-:W-:Y:S01]  /*bd80*/  R2UR UR6, R14 ;  /* 0x000000000e0672ca */ /* 0x000fe200000e0000 */
[----:B------:R-:W-:Y:S01]  /*bd90*/  VIADD R14, R10, 0x100 ;  /* 0x000001000a0e7836 */ /* 0x000fe20000000000 */
[----:B------:R-:W-:Y:S01]  /*bda0*/  R2UR UR7, R15 ;  /* 0x000000000f0772ca */ /* 0x000fe200000e0000 */
[----:B------:R-:W-:Y:S01]  /*bdb0*/  IMAD.MOV.U32 R15, RZ, RZ, 0x40000040 ;  /* 0x40000040ff0f7424 */ /* 0x000fe200078e00ff */
        /* <DEDUP_REMOVED lines=15> */
[----:B------:R-:W-:Y:S01]  /*beb0*/  FMUL.FTZ R61, R61, UR4 ;  /* 0x000000043d3d7c20 */ /* 0x000fe20008410000 */
[----:B------:R-:W-:Y:S01]  /*bec0*/  MOV R15, 0x40000040 ;  /* 0x40000040000f7802 */ /* 0x000fe20000000f00 */
        /* <DEDUP_REMOVED lines=14> */
[----:B------:R-:W-:-:S02]  /*bfb0*/  FMUL.FTZ R75, R75, UR4 ;  /* 0x000000044b4b7c20 */ /* 0x000fc40008410000 */
        /* <DEDUP_REMOVED lines=10> */
[----:B------:R-:W-:Y:S01]  /*c060*/  HGMMA.64x64x16.F32 R88, R140, gdesc[UR4].tnspB, R88, gsb0 ;  /* 0x40e000048c587df0 */ /* 0x000fe20008000858 */
[----:B------:R-:W-:Y:S01]  /*c070*/  R2UR UR6, R14 ;  /* 0x000000000e0672ca */ /* 0x000fe200000e0000 */
[----:B------:R-:W-:Y:S01]  /*c080*/  FMUL.FTZ R14, R26, UR4 ;  /* 0x000000041a0e7c20 */ /* 0x000fe20008410000 */
        /* <DEDUP_REMOVED lines=12> */
[----:B------:R-:W-:-:S02]  /*c150*/  IMAD.MOV.U32 R54, RZ, RZ, -0x80 ;  /* 0xffffff80ff367424 */ /* 0x000fc400078e00ff */
[----:B------:R-:W-:Y:S01]  /*c160*/  FMUL.FTZ R15, R25, UR4 ;  /* 0x00000004190f7c20 */ /* 0x000fe20008410000 */
[----:B------:R-:W-:Y:S01]  /*c170*/  FMUL.FTZ R25, R30, UR4 ;  /* 0x000000041e197c20 */ /* 0x000fe20008410000 */
[----:B------:R-:W-:Y:S01]  /*c180*/  FMUL.FTZ R30, R34, UR4 ;  /* 0x00000004221e7c20 */ /* 0x000fe20008410000 */
[----:B------:R-:W-:Y:S02]  /*c190*/  IMAD R54, R152, R54, 0x1 ;  /* 0x0000000198367424 */ /* 0x000fe400078e0236 */
[----:B------:R-:W-:Y:S01]  /*c1a0*/  FMUL.FTZ R34, R36, UR4 ;  /* 0x0000000424227c20 */ /* 0x000fe20008410000 */
[----:B------:R-:W-:Y:S01]  /*c1b0*/  FMUL.FTZ R36, R37, UR4 ;  /* 0x0000000425247c20 */ /* 0x000fe20008410000 */
[----:B------:R-:W-:Y:S01]  /*c1c0*/  FMUL.FTZ R37, R40, UR4 ;  /* 0x0000000428257c20 */ /* 0x000fe20008410000 */
[----:B------:R-:W-:Y:S01]  /*c1d0*/  FMUL.FTZ R40, R41, UR4 ;  /* 0x0000000429287c20 */ /* 0x000fe20008410000 */
[----:B------:R-:W-:Y:S02]  /*c1e0*/  IMAD R54, R153, 0xc0, R54 ;  /* 0x000000c099367824 */ /* 0x000fe400078e0236 */
[----:B------:R-:W-:Y:S01]  /*c1f0*/  FMUL.FTZ R41, R46, UR4 ;  /* 0x000000042e297c20 */ /* 0x000fe20008410000 */
[----:B------:R-:W-:Y:S01]  /*c200*/  FMUL.FTZ R46, R50, UR4 ;  /* 0x00000004322e7c20 */ /* 0x000fe20008410000 */
[----:B------:R-:W-:Y:S01]  /*c210*/  FMUL.FTZ R50, R52, UR4 ;  /* 0x0000000434327c20 */ /* 0x000fe20008410000 */
[----:B------:R-:W-:Y:S01]  /*c220*/  FMUL.FTZ R52, R55, UR4 ;  /* 0x0000000437347c20 */ /* 0x000fe20008410000 */
[----:B------:R-:W1:Y:S08]  /*c230*/  MUFU.TANH R15, R15 ;  /* 0x0000000f000f7308 */ /* 0x000e700000002400 */
[----:B------:R-:W5:Y:S08]  /*c240*/  MUFU.TANH R26, R26 ;  /* 0x0000001a001a7308 */ /* 0x000f700000002400 */
        /* <DEDUP_REMOVED lines=8> */
[----:B------:R-:W-:Y:S07]  /*c2d0*/  HGMMA.64x64x16.F32 R88, R136, gdesc[UR4].tnspB, R88, gsb0 ;  /* 0x40e0000488587df0 */ /* 0x000fee0008000858 */
        /* <DEDUP_REMOVED lines=8> */
[----:B------:R-:W-:Y:S01]  /*c360*/  MUFU.TANH R30, R30 ;  /* 0x0000001e001e7308 */ /* 0x000fe20000002400 */
[----:B------:R-:W-:-:S02]  /*c370*/  WARPGROUP.DEPBAR.LE gsb0, 0x0 ;  /* 0x00008000000079c5 */ /* 0x000fc40000010000 */
[----:B------:R-:W-:Y:S01]  /*c380*/  FMUL.FTZ R136, R65, UR4 ;  /* 0x0000000441887c20 */ /* 0x000fe20008410000 */
[----:B------:R-:W-:Y:S01]  /*c390*/  FMUL.FTZ R137, R72, UR4 ;  /* 0x0000000448897c20 */ /* 0x000fe20008410000 */
[----:B------:R-:W-:Y:S01]  /*c3a0*/  FMUL.FTZ R138, R73, UR4 ;  /* 0x00000004498a7c20 */ /* 0x000fe20008410000 */
[----:B------:R-:W-:Y:S02]  /*c3b0*/  FMUL.FTZ R139, R80, UR4 ;  /* 0x00000004508b7c20 */ /* 0x000fe40008410000 */
[----:B------:R-:W-:Y:S01]  /*c3c0*/  MUFU.TANH R33, R33 ;  /* 0x0000002100217308 */ /* 0x000fe20000002400 */
[----:B------:R-:W-:-:S07]  /*c3d0*/  WARPGROUP.ARRIVE ;  /* 0x00000000000079c5 */ /* 0x000fce0000000000 */
[----:B------:R-:W-:Y:S01]  /*c3e0*/  MUFU.TANH R136, R136 ;  /* 0x0000008800887308 */ /* 0x000fe20000002400 */
[----:B--2---:R-:W-:-:S07]  /*c3f0*/  IADD3 R55, -R149, R54, R148 ;  /* 0x0000003695377210 */ /* 0x004fce0007ffe194 */
[----:B------:R-:W-:Y:S01]  /*c400*/  MUFU.TANH R137, R137 ;  /* 0x0000008900897308 */ /* 0x000fe20000002400 */
[----:B---3--:R-:W-:-:S04]  /*c410*/  IMAD R55, R150, -0x2, R55 ;  /* 0xfffffffe96377824 */ /* 0x008fc800078e0237 */
[----:B----4-:R-:W-:-:S03]  /*c420*/  IMAD.IADD R55, R151, 0x1, R55 ;  /* 0x0000000197377824 */ /* 0x010fc600078e0237 */
[----:B------:R2:W-:Y:S02]  /*c430*/  MUFU.TANH R54, R58 ;  /* 0x0000003a00367308 */ /* 0x0005e40000002400 */
[C---:B------:R-:W-:Y:S02]  /*c440*/  ISETP.GT.AND P2, PT, R55.reuse, RZ, PT ;  /* 0x000000ff3700720c */ /* 0x040fe40003f44270 */
[----:B------:R-:W-:Y:S02]  /*c450*/  ISETP.GT.AND P3, PT, R55, 0x1, PT ;  /* 0x000000013700780c */ /* 0x000fe40003f64270 */
[----:B0-----:R-:W-:Y:S01]  /*c460*/  FSEL R11, R11, -INF , P2 ;  /* 0xff8000000b0b7808 */ /* 0x001fe20001000000 */
[----:B--2---:R-:W-:Y:S01]  /*c470*/  FMUL.FTZ R58, R60, UR4 ;  /* 0x000000043c3a7c20 */ /* 0x004fe20008410000 */
[----:B------:R-:W-:Y:S01]  /*c480*/  ISETP.GT.AND P2, PT, R55, 0x8, PT ;  /* 0x000000083700780c */ /* 0x000fe20003f44270 */
[----:B------:R-:W-:Y:S01]  /*c490*/  MUFU.TANH R138, R138 ;  /* 0x0000008a008a7308 */ /* 0x000fe20000002400 */
[----:B-1----:R-:W-:-:S02]  /*c4a0*/  FSEL R15, R15, -INF , P3 ;  /* 0xff8000000f0f7808 */ /* 0x002fc40001800000 */
[----:B------:R-:W-:Y:S02]  /*c4b0*/  FMNMX.FTZ R59, R11, R21, !PT ;  /* 0x000000150b3b7209 */ /* 0x000fe40007810000 */
[----:B------:R-:W-:Y:S02]  /*c4c0*/  ISETP.GT.AND P3, PT, R55, 0x9, PT ;  /* 0x000000093700780c */ /* 0x000fe40003f64270 */
[----:B-----5:R-:W-:Y:S01]  /*c4d0*/  FSEL R26, R26, -INF , P2 ;  /* 0xff8000001a1a7808 */ /* 0x020fe20001000000 */
[----:B------:R-:W0:Y:S01]  /*c4e0*/  MUFU.TANH R58, R58 ;  /* 0x0000003a003a7308 */ /* 0x000e220000002400 */
[----:B------:R-:W-:Y:S02]  /*c4f0*/  FMNMX.FTZ R60, R15, R59, !PT ;  /* 0x0000003b0f3c7209 */ /* 0x000fe40007810000 */
[----:B------:R-:W-:Y:S02]  /*c500*/  ISETP.GT.AND P2, PT, R55, 0x10, PT ;  /* 0x000000103700780c */ /* 0x000fe40003f44270 */
[----:B------:R-:W-:-:S02]  /*c510*/  FSEL R28, R28, -INF , P3 ;  /* 0xff8000001c1c7808 */ /* 0x000fc40001800000 */
[----:B------:R-:W-:Y:S01]  /*c520*/  FMNMX.FTZ R60, R26, R60, !PT ;  /* 0x0000003c1a3c7209 */ /* 0x000fe20007810000 */
[----:B------:R1:W2:Y:S01]  /*c530*/  MUFU.TANH R59, R61 ;  /* 0x0000003d003b7308 */ /* 0x0002a20000002400 */
[----:B------:R-:W-:Y:S02]  /*c540*/  ISETP.GT.AND P3, PT, R55, 0x11, PT ;  /* 0x000000113700780c */ /* 0x000fe40003f64270 */
[----:B------:R-:W-:Y:S02]  /*c550*/  FSEL R29, R29, -INF , P2 ;  /* 0xff8000001d1d7808 */ /* 0x000fe40001000000 */
[----:B------:R-:W-:Y:S02]  /*c560*/  FMNMX.FTZ R60, R28, R60, !PT ;  /* 0x0000003c1c3c7209 */ /* 0x000fe40007810000 */
[----:B------:R-:W-:Y:S01]  /*c570*/  ISETP.GT.AND P2, PT, R55, 0x18, PT ;  /* 0x000000183700780c */ /* 0x000fe20003f44270 */
[----:B------:R-:W-:Y:S01]  /*c580*/  MUFU.TANH R139, R139 ;  /* 0x0000008b008b7308 */ /* 0x000fe20000002400 */
[----:B------:R-:W-:Y:S01]  /*c590*/  FSEL R32, R32, -INF , P3 ;  /* 0xff80000020207808 */ /* 0x000fe20001800000 */
[----:B-1----:R-:W-:Y:S01]  /*c5a0*/  FMUL.FTZ R61, R64, UR4 ;  /* 0x00000004403d7c20 */ /* 0x002fe20008410000 */
[----:B------:R-:W-:-:S02]  /*c5b0*/  FMNMX.FTZ R60, R29, R60, !PT ;  /* 0x0000003c1d3c7209 */ /* 0x000fc40007810000 */
[C---:B------:R-:W-:Y:S02]  /*c5c0*/  ISETP.GT.AND P3, PT, R55.reuse, 0x19, PT ;  /* 0x000000193700780c */ /* 0x040fe40003f64270 */
[----:B------:R-:W-:Y:S01]  /*c5d0*/  FSEL R34, R34, -INF , P2 ;  /* 0xff80000022227808 */ /* 0x000fe20001000000 */
[----:B------:R-:W1:Y:S01]  /*c5e0*/  MUFU.TANH R61, R61 ;  /* 0x0000003d003d7308 */ /* 0x000e620000002400 */
[----:B------:R-:W-:Y:S02]  /*c5f0*/  FMNMX.FTZ R64, R32, R60, !PT ;  /* 0x0000003c20407209 */ /* 0x000fe40007810000 */
[----:B------:R-:W-:Y:S02]  /*c600*/  ISETP.GT.AND P2, PT, R55, 0x20, PT ;  /* 0x000000203700780c */ /* 0x000fe40003f44270 */
[----:B------:R-:W-:Y:S02]  /*c610*/  FSEL R60, R36, -INF , P3 ;  /* 0xff800000243c7808 */ /* 0x000fe40001800000 */
[----:B------:R-:W-:Y:S01]  /*c620*/  FMNMX.FTZ R36, R34, R64, !PT ;  /* 0x0000004022247209 */ /* 0x000fe20007810000 */
[----:B------:R-:W-:Y:S01]  /*c630*/  MUFU.TANH R38, R38 ;  /* 0x0000002600267308 */ /* 0x000fe20000002400 */
[----:B------:R-:W-:-:S02]  /*c640*/  FSEL R64, R37, -INF , P2 ;  /* 0xff80000025407808 */ /* 0x000fc40001000000 */
[C---:B------:R-:W-:Y:S02]  /*c650*/  ISETP.GT.AND P3, PT, R55.reuse, 0x21, PT ;  /* 0x000000213700780c */ /* 0x040fe40003f64270 */
[----:B------:R-:W-:Y:S02]  /*c660*/  FMNMX.FTZ R37, R60, R36, !PT ;  /* 0x000000243c257209 */ /* 0x000fe40007810000 */
[C---:B------:R-:W-:Y:S01]  /*c670*/  ISETP.GT.AND P2, PT, R55.reuse, 0x28, PT ;  /* 0x000000283700780c */ /* 0x040fe20003f44270 */
[----:B------:R3:W4:Y:S01]  /*c680*/  MUFU.TANH R36, R68 ;  /* 0x0000004400247308 */ /* 0x0007220000002400 */
[----:B------:R-:W-:Y:S02]  /*c690*/  FSEL R40, R40, -INF , P3 ;  /* 0xff80000028287808 */ /* 0x000fe40001800000 */
[----:B------:R-:W-:Y:S02]  /*c6a0*/  FMNMX.FTZ R37, R64, R37, !PT ;  /* 0x0000002540257209 */ /* 0x000fe40007810000 */
[----:B------:R-:W-:-:S02]  /*c6b0*/  ISETP.GT.AND P3, PT, R55, 0x29, PT ;  /* 0x000000293700780c */ /* 0x000fc40003f64270 */
[----:B------:R-:W-:Y:S01]  /*c6c0*/  FSEL R42, R42, -INF , P2 ;  /* 0xff8000002a2a7808 */ /* 0x000fe20001000000 */
[----:B------:R-:W-:Y:S01]  /*c6d0*/  MUFU.TANH R41, R41 ;  /* 0x0000002900297308 */ /* 0x000fe20000002400 */
[----:B------:R-:W-:Y:S02]  /*c6e0*/  FMNMX.FTZ R65, R40, R37, !PT ;  /* 0x0000002528417209 */ /* 0x000fe40007810000 */
[C---:B------:R-:W-:Y:S02]  /*c6f0*/  ISETP.GT.AND P2, PT, R55.reuse, 0x30, PT ;  /* 0x000000303700780c */ /* 0x040fe40003f44270 */
[----:B------:R-:W-:Y:S02]  /*c700*/  FSEL R44, R44, -INF , P3 ;  /* 0xff8000002c2c7808 */ /* 0x000fe40001800000 */
[----:B------:R-:W-:Y:S01]  /*c710*/  FMNMX.FTZ R65, R42, R65, !PT ;  /* 0x000000412a417209 */ /* 0x000fe20007810000 */
[----:B------:R5:W4:Y:S01]  /*c720*/  MUFU.TANH R37, R69 ;  /* 0x0000004500257308 */ /* 0x000b220000002400 */
        /* <DEDUP_REMOVED lines=9> */
[----:B------:R-:W-:Y:S01]  /*c7c0*/  MUFU.TANH R49, R49 ;  /* 0x0000003100317308 */ /* 0x000fe20000002400 */
[----:B---3--:R-:W-:Y:S02]  /*c7d0*/  FMNMX.FTZ R68, R48, R65, !PT ;  /* 0x0000004130447209 */ /* 0x008fe40007810000 */
[----:B------:R-:W-:Y:S02]  /*c7e0*/  ISETP.GT.AND P2, PT, R55, 0x40, PT ;  /* 0x000000403700780c */ /* 0x000fe40003f44270 */
[----:B------:R-:W-:Y:S02]  /*c7f0*/  FSEL R65, R51, -INF , P3 ;  /* 0xff80000033417808 */ /* 0x000fe40001800000 */
[----:B------:R-:W-:Y:S01]  /*c800*/  FMNMX.FTZ R51, R50, R68, !PT ;  /* 0x0000004432337209 */ /* 0x000fe20007810000 */
[----:B------:R-:W-:Y:S01]  /*c810*/  MUFU.TANH R52, R52 ;  /* 0x0000003400347308 */ /* 0x000fe20000002400 */
[----:B------:R-:W-:-:S02]  /*c820*/  FSEL R68, R53, -INF , P2 ;  /* 0xff80000035447808 */ /* 0x000fc40001000000 */
[----:B------:R-:W-:Y:S02]  /*c830*/  ISETP.GT.AND P3, PT, R55, 0x41, PT ;  /* 0x000000413700780c */ /* 0x000fe40003f64270 */
[----:B------:R-:W-:Y:S02]  /*c840*/  FMNMX.FTZ R53, R65, R51, !PT ;  /* 0x0000003341357209 */ /* 0x000fe40007810000 */
[----:B------:R-:W-:Y:S01]  /*c850*/  ISETP.GT.AND P2, PT, R55, 0x48, PT ;  /* 0x000000483700780c */ /* 0x000fe20003f44270 */
[----:B------:R3:W3:Y:S01]  /*c860*/  MUFU.TANH R51, R76 ;  /* 0x0000004c00337308 */ /* 0x0006e20000002400 */
[----:B------:R-:W-:Y:S02]  /*c870*/  FSEL R57, R57, -INF , P3 ;  /* 0xff80000039397808 */ /* 0x000fe40001800000 */
[----:B------:R-:W-:Y:S02]  /*c880*/  FMNMX.FTZ R53, R68, R53, !PT ;  /* 0x0000003544357209 */ /* 0x000fe40007810000 */
[----:B------:R-:W-:-:S02]  /*c890*/  ISETP.GT.AND P3, PT, R55, 0x49, PT ;  /* 0x000000493700780c */ /* 0x000fc40003f64270 */
[----:B0-----:R-:W-:Y:S01]  /*c8a0*/  FSEL R58, R58, -INF , P2 ;  /* 0xff8000003a3a7808 */ /* 0x001fe20001000000 */
[----:B------:R-:W-:Y:S01]  /*c8b0*/  MUFU.TANH R56, R56 ;  /* 0x0000003800387308 */ /* 0x000fe20000002400 */
[----:B-----5:R-:W-:Y:S02]  /*c8c0*/  FMNMX.FTZ R69, R57, R53, !PT ;  /* 0x0000003539457209 */ /* 0x020fe40007810000 */
[----:B------:R-:W-:Y:S02]  /*c8d0*/  ISETP.GT.AND P2, PT, R55, 0x50, PT ;  /* 0x000000503700780c */ /* 0x000fe40003f44270 */
[----:B--2---:R-:W-:Y:S02]  /*c8e0*/  FSEL R59, R59, -INF , P3 ;  /* 0xff8000003b3b7808 */ /* 0x004fe40001800000 */
[----:B------:R-:W-:Y:S01]  /*c8f0*/  FMNMX.FTZ R69, R58, R69, !PT ;  /* 0x000000453a457209 */ /* 0x000fe20007810000 */
[----:B------:R0:W2:Y:S01]  /*c900*/  MUFU.TANH R53, R77 ;  /* 0x0000004d00357308 */ /* 0x0000a20000002400 */
[----:B------:R-:W-:-:S02]  /*c910*/  ISETP.GT.AND P3, PT, R55, 0x51, PT ;  /* 0x000000513700780c */ /* 0x000fc40003f64270 */
[----:B-1----:R-:W-:Y:S02]  /*c920*/  FSEL R61, R61, -INF , P2 ;  /* 0xff8000003d3d7808 */ /* 0x002fe40001000000 */
[----:B------:R-:W-:Y:S02]  /*c930*/  FMNMX.FTZ R72, R59, R69, !PT ;  /* 0x000000453b487209 */ /* 0x000fe40007810000 */
[----:B------:R-:W-:Y:S01]  /*c940*/  ISETP.GT.AND P2, PT, R55, 0x58, PT ;  /* 0x000000583700780c */ /* 0x000fe20003f44270 */
[----:B------:R-:W-:Y:S01]  /*c950*/  MUFU.TANH R66, R66 ;  /* 0x0000004200427308 */ /* 0x000fe20000002400 */
[----:B------:R-:W-:Y:S01]  /*c960*/  FSEL R69, R136, -INF , P3 ;  /* 0xff80000088457808 */ /* 0x000fe20001800000 */
[----:B------:R-:W-:Y:S01]  /*c970*/  FMUL.FTZ R136, R84, UR4 ;  /* 0x0000000454887c20 */ /* 0x000fe20008410000 */
[----:B------:R-:W-:Y:S01]  /*c980*/  FMNMX.FTZ R73, R61, R72, !PT ;  /* 0x000000483d497209 */ /* 0x000fe20007810000 */
[----:B------:R-:W-:Y:S01]  /*c990*/  FMUL.FTZ R84, R62, UR4 ;  /* 0x000000043e547c20 */ /* 0x000fe20008410000 */
[----:B------:R-:W-:-:S02]  /*c9a0*/  ISETP.GT.AND P3, PT, R55, 0x59, PT ;  /* 0x000000593700780c */ /* 0x000fc40003f64270 */
[----:B----4-:R-:W-:Y:S01]  /*c9b0*/  FSEL R72, R36, -INF , P2 ;  /* 0xff80000024487808 */ /* 0x010fe20001000000 */
[----:B------:R-:W-:Y:S01]  /*c9c0*/  MUFU.TANH R136, R136 ;  /* 0x0000008800887308 */ /* 0x000fe20000002400 */
[----:B---3--:R-:W-:Y:S02]  /*c9d0*/  FMNMX.FTZ R76, R69, R73, !PT ;  /* 0x00000049454c7209 */ /* 0x008fe40007810000 */
[----:B------:R-:W-:Y:S02]  /*c9e0*/  FSEL R73, R37, -INF , P3 ;  /* 0xff80000025497808 */ /* 0x000fe40001800000 */
[C---:B------:R-:W-:Y:S02]  /*c9f0*/  ISETP.GT.AND P2, PT, R55.reuse, 0x60, PT ;  /* 0x000000603700780c */ /* 0x040fe40003f44270 */
[----:B------:R-:W-:Y:S01]  /*ca00*/  FMNMX.FTZ R37, R72, R76, !PT ;  /* 0x0000004c48257209 */ /* 0x000fe20007810000 */
[----:B------:R2:W1:Y:S01]  /*ca10*/  MUFU.TANH R36, R81 ;  /* 0x0000005100247308 */ /* 0x0004620000002400 */
[----:B------:R-:W-:-:S02]  /*ca20*/  ISETP.GT.AND P3, PT, R55, 0x61, PT ;  /* 0x000000613700780c */ /* 0x000fc40003f64270 */
[----:B------:R-:W-:Y:S01]  /*ca30*/  FSEL R76, R137, -INF , P2 ;  /* 0xff800000894c7808 */ /* 0x000fe20001000000 */
[----:B------:R-:W-:Y:S01]  /*ca40*/  FMUL.FTZ R137, R63, UR4 ;  /* 0x000000043f897c20 */ /* 0x000fe20008410000 */
[----:B------:R-:W-:Y:S02]  /*ca50*/  FMNMX.FTZ R37, R73, R37, !PT ;  /* 0x0000002549257209 */ /* 0x000fe40007810000 */
[----:B------:R-:W-:Y:S01]  /*ca60*/  ISETP.GT.AND P2, PT, R55, 0x68, PT ;  /* 0x000000683700780c */ /* 0x000fe20003f44270 */
[----:B------:R-:W-:Y:S01]  /*ca70*/  MUFU.TANH R84, R84 ;  /* 0x0000005400547308 */ /* 0x000fe20000002400 */
[----:B0-----:R-:W-:Y:S02]  /*ca80*/  FSEL R77, R138, -INF , P3 ;  /* 0xff8000008a4d7808 */ /* 0x001fe40001800000 */
[----:B------:R-:W-:Y:S02]  /*ca90*/  FMNMX.FTZ R37, R76, R37, !PT ;  /* 0x000000254c257209 */ /* 0x000fe40007810000 */
[----:B------:R-:W-:-:S02]  /*caa0*/  FSEL R80, R51, -INF , P2 ;  /* 0xff80000033507808 */ /* 0x000fc40001000000 */
[----:B------:R-:W-:Y:S01]  /*cab0*/  ISETP.GT.AND P3, PT, R55, 0x69, PT ;  /* 0x000000693700780c */ /* 0x000fe20003f64270 */
[----:B------:R-:W-:Y:S01]  /*cac0*/  MUFU.TANH R137, R137 ;  /* 0x0000008900897308 */ /* 0x000fe20000002400 */
[----:B------:R-:W-:Y:S02]  /*cad0*/  FMNMX.FTZ R51, R77, R37, !PT ;  /* 0x000000254d337209 */ /* 0x000fe40007810000 */
[----:B------:R-:W-:Y:S02]  /*cae0*/  ISETP.GT.AND P2, PT, R55, 0x70, PT ;  /* 0x000000703700780c */ /* 0x000fe40003f44270 */
[----:B--2---:R-:W-:Y:S02]  /*caf0*/  FSEL R81, R53, -INF , P3 ;  /* 0xff80000035517808 */ /* 0x004fe40001800000 */
[----:B------:R-:W-:Y:S01]  /*cb00*/  FMNMX.FTZ R51, R80, R51, !PT ;  /* 0x0000003350337209 */ /* 0x000fe20007810000 */
[----:B------:R1:W0:Y:S01]  /*cb10*/  MUFU.TANH R37, R85 ;  /* 0x0000005500257308 */ /* 0x0002220000002400 */
[----:B------:R-:W-:-:S02]  /*cb20*/  ISETP.GT.AND P3, PT, R55, 0x71, PT ;  /* 0x000000713700780c */ /* 0x000fc40003f64270 */
[----:B------:R-:W-:Y:S02]  /*cb30*/  FSEL R62, R139, -INF , P2 ;  /* 0xff8000008b3e7808 */ /* 0x000fe40001000000 */
[----:B------:R-:W-:Y:S02]  /*cb40*/  FMNMX.FTZ R51, R81, R51, !PT ;  /* 0x0000003351337209 */ /* 0x000fe40007810000 */
[C---:B------:R-:W-:Y:S01]  /*cb50*/  ISETP.GT.AND P2, PT, R55.reuse, 0x78, PT ;  /* 0x000000783700780c */ /* 0x040fe20003f44270 */
[----:B------:R-:W2:Y:S01]  /*cb60*/  MUFU.TANH R67, R67 ;  /* 0x0000004300437308 */ /* 0x000ea20000002400 */
[----:B-1----:R-:W-:Y:S01]  /*cb70*/  FSEL R85, R36, -INF , P3 ;  /* 0xff80000024557808 */ /* 0x002fe20001800000 */
[----:B------:R-:W-:Y:S01]  /*cb80*/  VIADD R36, R10, 0x200 ;  /* 0x000002000a247836 */ /* 0x000fe20000000000 */
[----:B------:R-:W-:Y:S02]  /*cb90*/  FMNMX.FTZ R51, R62, R51, !PT ;  /* 0x000000333e337209 */ /* 0x000fe40007810000 */
[C---:B------:R-:W-:Y:S01]  /*cba0*/  ISETP.GT.AND P3, PT, R55.reuse, 0x79, PT ;  /* 0x000000793700780c */ /* 0x040fe20003f64270 */
[----:B------:R-:W-:Y:S01]  /*cbb0*/  VIADD R55, R55, 0x8 ;  /* 0x0000000837377836 */ /* 0x000fe20000000000 */
[----:B------:R-:W-:Y:S01]  /*cbc0*/  FSEL R136, R136, -INF , P2 ;  /* 0xff80000088887808 */ /* 0x000fe20001000000 */
[----:B------:R-:W1:Y:S01]  /*cbd0*/  MUFU.TANH R70, R70 ;  /* 0x0000004600467308 */ /* 0x000e620000002400 */
[----:B------:R-:W-:-:S02]  /*cbe0*/  FMNMX.FTZ R51, R85, R51, !PT ;  /* 0x0000003355337209 */ /* 0x000fc40007810000 */
[----:B0-----:R-:W-:Y:S02]  /*cbf0*/  FSEL R63, R37, -INF , P3 ;  /* 0xff800000253f7808 */ /* 0x001fe40001800000 */
[----:B------:R-:W-:Y:S02]  /*cc00*/  FMNMX.FTZ R37, R136, R51, !PT ;  /* 0x0000003388257209 */ /* 0x000fe40007810000 */
[----:B------:R-:W-:Y:S01]  /*cc10*/  ISETP.GT.AND P3, PT, R55, RZ, PT ;  /* 0x000000ff3700720c */ /* 0x000fe20003f64270 */
[----:B------:R-:W0:Y:S01]  /*cc20*/  MUFU.TANH R71, R71 ;  /* 0x0000004700477308 */ /* 0x000e220000002400 */
[----:B------:R-:W-:Y:S02]  /*cc30*/  FMNMX.FTZ R37, R63, R37, !PT ;  /* 0x000000253f257209 */ /* 0x000fe40007810000 */
[C---:B------:R-:W-:Y:S02]  /*cc40*/  ISETP.GT.AND P4, PT, R55.reuse, 0x1, PT ;  /* 0x000000013700780c */ /* 0x040fe40003f84270 */
[----:B------:R-:W-:Y:S01]  /*cc50*/  FSEL R14, R14, -INF , P3 ;  /* 0xff8000000e0e7808 */ /* 0x000fe20001800000 */
[----:B------:R-:W3:Y:S01]  /*cc60*/  SHFL.BFLY PT, R51, R37, 0x2, 0x1f ;  /* 0x0c401f0025337f89 */ /* 0x000ee200000e0000 */
[----:B------:R-:W-:Y:S01]  /*cc70*/  ISETP.GT.AND P3, PT, R55, 0x8, PT ;  /* 0x000000083700780c */ /* 0x000fe20003f64270 */
[----:B------:R-:W4:Y:S01]  /*cc80*/  MUFU.TANH R74, R74 ;  /* 0x0000004a004a7308 */ /* 0x000f220000002400 */
[----:B------:R-:W-:-:S02]  /*cc90*/  R2UR UR6, R36 ;  /* 0x00000000240672ca */ /* 0x000fc400000e0000 */
[----:B------:R-:W-:Y:S02]  /*cca0*/  FSEL R25, R25, -INF , P3 ;  /* 0xff80000019197808 */ /* 0x000fe40001800000 */
[----:B------:R-:W-:-:S03]  /*ccb0*/  ISETP.GT.AND P3, PT, R55, 0x10, PT ;  /* 0x000000103700780c */ /* 0x000fc60003f64270 */
[----:B------:R5:W4:Y:S01]  /*ccc0*/  MUFU.TANH R36, R75 ;  /* 0x0000004b00247308 */ /* 0x000b220000002400 */
[----:B------:R-:W-:Y:S02]  /*ccd0*/  FSEL R30, R30, -INF , P3 ;  /* 0xff8000001e1e7808 */ /* 0x000fe40001800000 */
[----:B------:R-:W-:-:S04]  /*cce0*/  ISETP.GT.AND P3, PT, R55, 0x18, PT ;  /* 0x000000183700780c */ /* 0x000fc80003f64270 */
[----:B------:R-:W-:Y:S02]  /*ccf0*/  FSEL R33, R33, -INF , P3 ;  /* 0xff80000021217808 */ /* 0x000fe40001800000 */
[----:B------:R-:W-:Y:S01]  /*cd00*/  ISETP.GT.AND P3, PT, R55, 0x20, PT ;  /* 0x000000203700780c */ /* 0x000fe20003f64270 */
[----:B-----5:R-:W-:Y:S01]  /*cd10*/  FMUL.FTZ R75, R79, UR4 ;  /* 0x000000044f4b7c20 */ /* 0x020fe20008410000 */
[----:B------:R-:W-:Y:S01]  /*cd20*/  FMUL.FTZ R79, R83, UR4 ;  /* 0x00000004534f7c20 */ /* 0x000fe20008410000 */
[----:B------:R-:W-:Y:S01]  /*cd30*/  FMUL.FTZ R83, R86, UR4 ;  /* 0x0000000456537c20 */ /* 0x000fe20008410000 */
[----:B------:R-:W-:Y:S01]  /*cd40*/  FSEL R38, R38, -INF , P3 ;  /* 0xff80000026267808 */ /* 0x000fe20001800000 */
[----:B------:R-:W-:Y:S01]  /*cd50*/  FMUL.FTZ R86, R87, UR4 ;  /* 0x0000000457567c20 */ /* 0x000fe20008410000 */
[----:B---3--:R-:W-:Y:S01]  /*cd60*/  FMNMX.FTZ R51, R37, R51, !PT ;  /* 0x0000003325337209 */ /* 0x008fe20007810000 */
[----:B------:R-:W-:Y:S01]  /*cd70*/  MUFU.TANH R75, R75 ;  /* 0x0000004b004b7308 */ /* 0x000fe20000002400 */
[----:B------:R-:W-:-:S02]  /*cd80*/  MOV R37, 0x40000040 ;  /* 0x4000004000257802 */ /* 0x000fc40000000f00 */
[----:B------:R-:W-:Y:S01]  /*cd90*/  ISETP.GT.AND P3, PT, R55, 0x28, PT ;  /* 0x000000283700780c */ /* 0x000fe20003f64270 */
[----:B------:R-:W3:Y:S01]  /*cda0*/  SHFL.BFLY PT, R53, R51, 0x1, 0x1f ;  /* 0x0c201f0033357f89 */ /* 0x000ee200000e0000 */
[----:B------:R-:W-:Y:S01]  /*cdb0*/  R2UR UR7, R37 ;  /* 0x00000000250772ca */ /* 0x000fe200000e0000 */
[----:B------:R-:W-:Y:S01]  /*cdc0*/  FMUL.FTZ R37, R78, UR4 ;  /* 0x000000044e257c20 */ /* 0x000fe20008410000 */
[----:B------:R-:W-:Y:S01]  /*cdd0*/  FMUL.FTZ R78, R82, UR4 ;  /* 0x00000004524e7c20 */ /* 0x000fe20008410000 */
[----:B------:R-:W-:Y:S01]  /*cde0*/  FSEL R41, R41, -INF , P3 ;  /* 0xff80000029297808 */ /* 0x000fe20001800000 */
[----:B------:R-:W-:Y:S01]  /*cdf0*/  MUFU.TANH R79, R79 ;  /* 0x0000004f004f7308 */ /* 0x000fe20000002400 */
[----:B------:R-:W-:-:S04]  /*ce00*/  ISETP.GT.AND P3, PT, R55, 0x30, PT ;  /* 0x000000303700780c */ /* 0x000fc80003f64270 */
[----:B------:R-:W-:Y:S02]  /*ce10*/  FSEL R46, R46, -INF , P3 ;  /* 0xff8000002e2e7808 */ /* 0x000fe40001800000 */
[----:B------:R-:W-:Y:S01]  /*ce20*/  ISETP.GT.AND P3, PT, R55, 0x38, PT ;  /* 0x000000383700780c */ /* 0x000fe20003f64270 */
[----:B------:R-:W5:Y:S01]  /*ce30*/  MUFU.TANH R37, R37 ;  /* 0x0000002500257308 */ /* 0x000f620000002400 */
[----:B------:R-:W-:Y:S02]  /*ce40*/  HGMMA.64x64x16.F32 R88, R132, gdesc[UR4].tnspB, R88, gsb0 ;  /* 0x40e0000484587df0 */ /* 0x000fe40008000858 */
[----:B------:R-:W-:Y:S02]  /*ce50*/  FSEL R49, R49, -INF , P3 ;  /* 0xff80000031317808 */ /* 0x000fe40001800000 */
[----:B------:R-:W-:-:S03]  /*ce60*/  ISETP.GT.AND P3, PT, R55, 0x40, PT ;  /* 0x000000403700780c */ /* 0x000fc60003f64270 */
[----:B------:R-:W5:Y:S01]  /*ce70*/  MUFU.TANH R78, R78 ;  /* 0x0000004e004e7308 */ /* 0x000f620000002400 */
[----:B------:R-:W-:Y:S02]  /*ce80*/  FSEL R54, R54, -INF , P3 ;  /* 0xff80000036367808 */ /* 0x000fe40001800000 */
[----:B---3--:R-:W-:Y:S01]  /*ce90*/  FMNMX.FTZ R53, R51, R53, !PT ;  /* 0x0000003533357209 */ /* 0x008fe20007810000 */
[----:B------:R-:W-:Y:S01]  /*cea0*/  IMAD.U32 R51, RZ, RZ, UR5 ;  /* 0x00000005ff337e24 */ /* 0x000fe2000f8e00ff */
[----:B------:R-:W-:Y:S02]  /*ceb0*/  ISETP.GT.AND P3, PT, R55, 0x48, PT ;  /* 0x000000483700780c */ /* 0x000fe40003f64270 */
[C---:B------:R-:W-:Y:S01]  /*cec0*/  FSETP.NEU.FTZ.AND P2, PT, R53.reuse, -INF , PT ;  /* 0xff8000003500780b */ /* 0x040fe20003f5d000 */
[----:B------:R-:W-:Y:S01]  /*ced0*/  FMUL.FTZ R82, R53, R51 ;  /* 0x0000003335527220 */ /* 0x000fe20000410000 */
[----:B------:R-:W-:Y:S01]  /*cee0*/  FSEL R84, R84, -INF , P3 ;  /* 0xff80000054547808 */ /* 0x000fe20001800000 */
[----:B------:R-:W3:Y:S01]  /*cef0*/  MUFU.TANH R83, R83 ;  /* 0x0000005300537308 */ /* 0x000ee20000002400 */
[----:B------:R-:W-:-:S02]  /*cf00*/  ISETP.GT.AND P3, PT, R55, 0x50, PT ;  /* 0x000000503700780c */ /* 0x000fc40003f64270 */
[----:B------:R-:W-:Y:S02]  /*cf10*/  FSEL R82, R82, RZ, P2 ;  /* 0x000000ff52527208 */ /* 0x000fe40001000000 */
[----:B------:R-:W-:Y:S02]  /*cf20*/  FSEL R66, R66, -INF , P3 ;  /* 0xff80000042427808 */ /* 0x000fe40001800000 */
[----:B------:R-:W-:Y:S01]  /*cf30*/  ISETP.GT.AND P3, PT, R55, 0x58, PT ;  /* 0x000000583700780c */ /* 0x000fe20003f64270 */
[-CC-:B------:R-:W-:Y:S01]  /*cf40*/  FFMA.FTZ R148, R11, R51.reuse, -R82.reuse ;  /* 0x000000330b947223 */ /* 0x180fe20000010852 */
[-CC-:B------:R-:W-:Y:S01]  /*cf50*/  FFMA.FTZ R11, R15, R51.reuse, -R82.reuse ;  /* 0x000000330f0b7223 */ /* 0x180fe20000010852 */
[-CC-:B------:R-:W-:Y:S01]  /*cf60*/  FFMA.FTZ R150, R26, R51.reuse, -R82.reuse ;  /* 0x000000331a967223 */ /* 0x180fe20000010852 */
[-CC-:B------:R-:W-:Y:S01]  /*cf70*/  FFMA.FTZ R15, R28, R51.reuse, -R82.reuse ;  /* 0x000000331c0f7223 */ /* 0x180fe20000010852 */
        /* <DEDUP_REMOVED lines=12> */
[----:B------:R-:W-:Y:S01]  /*d040*/  ISETP.GT.AND P4, PT, R55, 0x11, PT ;  /* 0x000000113700780c */ /* 0x000fe20003f84270 */
[----:B------:R-:W3:Y:S01]  /*d050*/  MUFU.TANH R86, R86 ;  /* 0x0000005600567308 */ /* 0x000ee20000002400 */
[----:B------:R-:W-:Y:S01]  /*d060*/  FMNMX.FTZ R28, R27, R28, !PT ;  /* 0x0000001c1b1c7209 */ /* 0x000fe20007810000 */
[-CC-:B------:R-:W-:Y:S01]  /*d070*/  FFMA.FTZ R138, R50, R51.reuse, -R82.reuse ;  /* 0x00000033328a7223 */ /* 0x180fe20000010852 */
[----:B------:R-:W-:Y:S01]  /*d080*/  FSEL R31, R31, -INF , P4 ;  /* 0xff8000001f1f7808 */ /* 0x000fe20002000000 */
[-CC-:B------:R-:W-:Y:S01]  /*d090*/  FFMA.FTZ R50, R59, R51.reuse, -R82.reuse ;  /* 0x000000333b327223 */ /* 0x180fe20000010852 */
[----:B------:R-:W-:Y:S01]  /*d0a0*/  FMNMX.FTZ R29, R30, R28, !PT ;  /* 0x0000001c1e1d7209 */ /* 0x000fe20007810000 */
[--C-:B------:R-:W-:Y:S01]  /*d0b0*/  FFMA.FTZ R59, R72, R51, -R82.reuse ;  /* 0x00000033483b7223 */ /* 0x100fe20000010852 */
[----:B------:R-:W-:Y:S01]  /*d0c0*/  ISETP.GT.AND P4, PT, R55, 0x19, PT ;  /* 0x000000193700780c */ /* 0x000fe20003f84270 */
[----:B------:R-:W-:Y:S01]  /*d0d0*/  MUFU.EX2 R148, R148 ;  /* 0x0000009400947308 */ /* 0x000fe20000000800 */
[----:B------:R-:W-:Y:S01]  /*d0e0*/  FMNMX.FTZ R32, R31, R29, !PT ;  /* 0x0000001d1f207209 */ /* 0x000fe20007810000 */
[-CC-:B------:R-:W-:Y:S01]  /*d0f0*/  FFMA.FTZ R60, R60, R51.reuse, -R82.reuse ;  /* 0x000000333c3c7223 */ /* 0x180fe20000010852 */
[----:B------:R-:W-:Y:S01]  /*d100*/  FSEL R29, R35, -INF , P4 ;  /* 0xff800000231d7808 */ /* 0x000fe20002000000 */
[-CC-:B------:R-:W-:Y:S01]  /*d110*/  FFMA.FTZ R140, R64, R51.reuse, -R82.reuse ;  /* 0x00000033408c7223 */ /* 0x180fe20000010852 */
[----:B------:R-:W-:Y:S01]  /*d120*/  FMNMX.FTZ R32, R33, R32, !PT ;  /* 0x0000002021207209 */ /* 0x000fe20007810000 */
[-CC-:B------:R-:W-:Y:S01]  /*d130*/  FFMA.FTZ R44, R44, R51.reuse, -R82.reuse ;  /* 0x000000332c2c7223 */ /* 0x180fe20000010852 */
[----:B------:R-:W-:Y:S01]  /*d140*/  ISETP.GT.AND P4, PT, R55, 0x21, PT ;  /* 0x000000213700780c */ /* 0x000fe20003f84270 */
[----:B------:R-:W-:Y:S01]  /*d150*/  MUFU.EX2 R11, R11 ;  /* 0x0000000b000b7308 */ /* 0x000fe20000000800 */
[----:B------:R-:W-:Y:S01]  /*d160*/  FMNMX.FTZ R32, R29, R32, !PT ;  /* 0x000000201d207209 */ /* 0x000fe20007810000 */
[-CC-:B------:R-:W-:Y:S01]  /*d170*/  FFMA.FTZ R64, R77, R51.reuse, -R82.reuse ;  /* 0x000000334d407223 */ /* 0x180fe20000010852 */
[----:B------:R-:W-:Y:S01]  /*d180*/  FSEL R39, R39, -INF , P4 ;  /* 0xff80000027277808 */ /* 0x000fe20002000000 */
[-CC-:B------:R-:W-:Y:S01]  /*d190*/  FFMA.FTZ R136, R136, R51.reuse, -R82.reuse ;  /* 0x0000003388887223 */ /* 0x180fe20000010852 */
[----:B------:R-:W-:Y:S01]  /*d1a0*/  FMNMX.FTZ R34, R38, R32, !PT ;  /* 0x0000002026227209 */ /* 0x000fe20007810000 */
[----:B------:R-:W-:Y:S01]  /*d1b0*/  FFMA.FTZ R63, R63, R51, -R82 ;  /* 0x000000333f3f7223 */ /* 0x000fe20000010852 */
[----:B------:R-:W-:Y:S01]  /*d1c0*/  ISETP.GT.AND P4, PT, R55, 0x29, PT ;  /* 0x000000293700780c */ /* 0x000fe20003f84270 */
[----:B------:R2:W-:Y:S01]  /*d1d0*/  MUFU.EX2 R32, R40 ;  /* 0x0000002800207308 */ /* 0x0005e20000000800 */
[----:B------:R-:W-:-:S02]  /*d1e0*/  FMNMX.FTZ R34, R39, R34, !PT ;  /* 0x0000002227227209 */ /* 0x000fc40007810000 */
[----:B------:R-:W-:Y:S02]  /*d1f0*/  FSEL R43, R43, -INF , P4 ;  /* 0xff8000002b2b7808 */ /* 0x000fe40002000000 */
[----:B------:R-:W-:Y:S02]  /*d200*/  FMNMX.FTZ R34, R41, R34, !PT ;  /* 0x0000002229227209 */ /* 0x000fe40007810000 */
[----:B------:R-:W-:Y:S01]  /*d210*/  ISETP.GT.AND P4, PT, R55, 0x31, PT ;  /* 0x000000313700780c */ /* 0x000fe20003f84270 */
[----:B------:R-:W-:Y:S01]  /*d220*/  MUFU.EX2 R150, R150 ;  /* 0x0000009600967308 */ /* 0x000fe20000000800 */
[----:B------:R-:W-:Y:S01]  /*d230*/  FMNMX.FTZ R34, R43, R34, !PT ;  /* 0x000000222b227209 */ /* 0x000fe20007810000 */
[-CC-:B--2---:R-:W-:Y:S01]  /*d240*/  FFMA.FTZ R40, R45, R51.reuse, -R82.reuse ;  /* 0x000000332d287223 */ /* 0x184fe20000010852 */
[----:B------:R-:W-:Y:S01]  /*d250*/  FSEL R47, R47, -INF , P4 ;  /* 0xff8000002f2f7808 */ /* 0x000fe20002000000 */
[----:B------:R-:W-:Y:S01]  /*d260*/  FFMA.FTZ R45, R57, R51, -R82 ;  /* 0x00000033392d7223 */ /* 0x000fe20000010852 */
[----:B------:R-:W-:Y:S01]  /*d270*/  FMNMX.FTZ R35, R46, R34, !PT ;  /* 0x000000222e237209 */ /* 0x000fe20007810000 */
[----:B------:R-:W-:-:S02]  /*d280*/  WARPGROUP.DEPBAR.LE gsb0, 0x0 ;  /* 0x00008000000079c5 */ /* 0x000fc40000010000 */
[----:B------:R-:W-:Y:S01]  /*d290*/  ISETP.GT.AND P4, PT, R55, 0x39, PT ;  /* 0x000000393700780c */ /* 0x000fe20003f84270 */
[--C-:B------:R-:W-:Y:S01]  /*d2a0*/  FFMA.FTZ R132, R68, R51, -R82.reuse ;  /* 0x0000003344847223 */ /* 0x100fe20000010852 */
[----:B------:R-:W-:Y:S01]  /*d2b0*/  FMNMX.FTZ R35, R47, R35, !PT ;  /* 0x000000232f237209 */ /* 0x000fe20007810000 */
[--C-:B------:R-:W-:Y:S01]  /*d2c0*/  FFMA.FTZ R134, R58, R51, -R82.reuse ;  /* 0x000000333a867223 */ /* 0x100fe20000010852 */
[----:B------:R-:W-:Y:S01]  /*d2d0*/  FSEL R52, R52, -INF , P4 ;  /* 0xff80000034347808 */ /* 0x000fe20002000000 */
[----:B------:R-:W-:Y:S01]  /*d2e0*/  WARPGROUP.ARRIVE ;  /* 0x00000000000079c5 */ /* 0x000fe20000000000 */
[----:B------:R-:W-:Y:S01]  /*d2f0*/  FMNMX.FTZ R35, R49, R35, !PT ;  /* 0x0000002331237209 */ /* 0x000fe20007810000 */
[----:B------:R-:W-:Y:S01]  /*d300*/  FFMA.FTZ R58, R69, R51, -R82 ;  /* 0x00000033453a7223 */ /* 0x000fe20000010852 */
[----:B------:R-:W-:-:S03]  /*d310*/  ISETP.GT.AND P4, PT, R55, 0x41, PT ;  /* 0x000000413700780c */ /* 0x000fc60003f84270 */
[----:B------:R-:W2:Y:S01]  /*d320*/  S2R R135, SR_TID.X ;  /* 0x0000000000877919 */ /* 0x000ea20000002100 */
[----:B------:R-:W-:Y:S01]  /*d330*/  FMNMX.FTZ R35, R52, R35, !PT ;  /* 0x0000002334237209 */ /* 0x000fe20007810000 */
[----:B------:R-:W-:Y:S01]  /*d340*/  MUFU.EX2 R15, R15 ;  /* 0x0000000f000f7308 */ /* 0x000fe20000000800 */
[----:B------:R-:W-:Y:S02]  /*d350*/  FSEL R56, R56, -INF , P4 ;  /* 0xff80000038387808 */ /* 0x000fe40002000000 */
[----:B------:R-:W-:Y:S02]  /*d360*/  FMNMX.FTZ R35, R54, R35, !PT ;  /* 0x0000002336237209 */ /* 0x000fe40007810000 */
[----:B------:R-:W-:Y:S02]  /*d370*/  ISETP.GT.AND P4, PT, R55, 0x49, PT ;  /* 0x000000493700780c */ /* 0x000fe40003f84270 */
[----:B------:R-:W-:Y:S01]  /*d380*/  FMNMX.FTZ R35, R56, R35, !PT ;  /* 0x0000002338237209 */ /* 0x000fe20007810000 */
[----:B------:R-:W-:Y:S01]  /*d390*/  MUFU.EX2 R144, R144 ;  /* 0x0000009000907308 */ /* 0x000fe20000000800 */
[----:B------:R-:W-:-:S02]  /*d3a0*/  FSEL R137, R137, -INF , P4 ;  /* 0xff80000089897808 */ /* 0x000fc40002000000 */
[----:B------:R-:W-:Y:S02]  /*d3b0*/  FMNMX.FTZ R35, R84, R35, !PT ;  /* 0x0000002354237209 */ /* 0x000fe40007810000 */
[----:B------:R-:W-:Y:S02]  /*d3c0*/  ISETP.GT.AND P4, PT, R55, 0x51, PT ;  /* 0x000000513700780c */ /* 0x000fe40003f84270 */
[----:B------:R-:W-:Y:S01]  /*d3d0*/  FMNMX.FTZ R35, R137, R35, !PT ;  /* 0x0000002389237209 */ /* 0x000fe20007810000 */
[----:B------:R-:W-:Y:S01]  /*d3e0*/  MUFU.EX2 R24, R24 ;  /* 0x0000001800187308 */ /* 0x000fe20000000800 */
[----:B------:R-:W-:Y:S02]  /*d3f0*/  FSEL R67, R67, -INF , P4 ;  /* 0xff80000043437808 */ /* 0x000fe40002000000 */
[----:B------:R-:W-:Y:S02]  /*d400*/  FMNMX.FTZ R35, R66, R35, !PT ;  /* 0x0000002342237209 */ /* 0x000fe40007810000 */
[----:B------:R-:W-:-:S02]  /*d410*/  ISETP.GT.AND P4, PT, R55, 0x59, PT ;  /* 0x000000593700780c */ /* 0x000fc40003f84270 */
[----:B-1----:R-:W-:Y:S01]  /*d420*/  FSEL R70, R70, -INF , P3 ;  /* 0xff80000046467808 */ /* 0x002fe20001800000 */
[----:B------:R-:W-:Y:S01]  /*d430*/  MUFU.EX2 R146, R146 ;  /* 0x0000009200927308 */ /* 0x000fe20000000800 */
[----:B------:R-:W-:Y:S02]  /*d440*/  FMNMX.FTZ R35, R67, R35, !PT ;  /* 0x0000002343237209 */ /* 0x000fe40007810000 */
[----:B------:R-:W-:Y:S02]  /*d450*/  ISETP.GT.AND P3, PT, R55, 0x60, PT ;  /* 0x000000603700780c */ /* 0x000fe40003f64270 */
[----:B0-----:R-:W-:Y:S02]  /*d460*/  FSEL R71, R71, -INF , P4 ;  /* 0xff80000047477808 */ /* 0x001fe40002000000 */
[----:B------:R-:W-:Y:S01]  /*d470*/  FMNMX.FTZ R35, R70, R35, !PT ;  /* 0x0000002346237209 */ /* 0x000fe20007810000 */
[----:B------:R0:W-:Y:S01]  /*d480*/  MUFU.EX2 R28, R60 ;  /* 0x0000003c001c7308 */ /* 0x0001e20000000800 */
[----:B------:R-:W-:-:S02]  /*d490*/  ISETP.GT.AND P4, PT, R55, 0x61, PT ;  /* 0x000000613700780c */ /* 0x000fc40003f84270 */
[----:B----4-:R-:W-:Y:S02]  /*d4a0*/  FSEL R74, R74, -INF , P3 ;  /* 0xff8000004a4a7808 */ /* 0x010fe40001800000 */
[----:B------:R-:W-:Y:S02]  /*d4b0*/  FMNMX.FTZ R35, R71, R35, !PT ;  /* 0x0000002347237209 */ /* 0x000fe40007810000 */
[----:B------:R-:W-:Y:S01]  /*d4c0*/  ISETP.GT.AND P3, PT, R55, 0x68, PT ;  /* 0x000000683700780c */ /* 0x000fe20003f64270 */
[----:B------:R-:W-:Y:S01]  /*d4d0*/  MUFU.EX2 R140, R140 ;  /* 0x0000008c008c7308 */ /* 0x000fe20000000800 */
[----:B------:R-:W-:Y:S01]  /*d4e0*/  FSEL R48, R36, -INF , P4 ;  /* 0xff80000024307808 */ /* 0x000fe20002000000 */
[----:B------:R-:W-:Y:S01]  /*d4f0*/  VIADD R36, R10, 0x280 ;  /* 0x000002800a247836 */ /* 0x000fe20000000000 */
[----:B------:R-:W-:Y:S01]  /*d500*/  FMNMX.FTZ R35, R74, R35, !PT ;  /* 0x000000234a237209 */ /* 0x000fe20007810000 */
[----:B0-----:R-:W-:Y:S01]  /*d510*/  FFMA.FTZ R60, R73, R51, -R82 ;  /* 0x00000033493c7223 */ /* 0x001fe20000010852 */
[----:B------:R-:W-:-:S02]  /*d520*/  ISETP.GT.AND P4, PT, R55, 0x69, PT ;  /* 0x000000693700780c */ /* 0x000fc40003f84270 */
[----:B-----5:R-:W-:Y:S01]  /*d530*/  FSEL R57, R37, -INF , P3 ;  /* 0xff80000025397808 */ /* 0x020fe20001800000 */
[----:B------:R-:W-:Y:S01]  /*d540*/  MUFU.EX2 R142, R142 ;  /* 0x0000008e008e7308 */ /* 0x000fe20000000800 */
[----:B------:R-:W-:Y:S02]  /*d550*/  FMNMX.FTZ R35, R48, R35, !PT ;  /* 0x0000002330237209 */ /* 0x000fe40007810000 */
[----:B------:R-:W-:Y:S02]  /*d560*/  ISETP.GT.AND P3, PT, R55, 0x70, PT ;  /* 0x000000703700780c */ /* 0x000fe40003f64270 */
[----:B------:R-:W-:Y:S02]  /*d570*/  FSEL R75, R75, -INF , P4 ;  /* 0xff8000004b4b7808 */ /* 0x000fe40002000000 */
[----:B------:R-:W-:Y:S01]  /*d580*/  FMNMX.FTZ R35, R57, R35, !PT ;  /* 0x0000002339237209 */ /* 0x000fe20007810000 */
[----:B------:R0:W-:Y:S01]  /*d590*/  MUFU.EX2 R34, R44 ;  /* 0x0000002c00227308 */ /* 0x0001e20000000800 */
[----:B------:R-:W-:-:S02]  /*d5a0*/  ISETP.GT.AND P4, PT, R55, 0x71, PT ;  /* 0x000000713700780c */ /* 0x000fc40003f84270 */
[----:B------:R-:W-:Y:S02]  /*d5b0*/  FSEL R78, R78, -INF , P3 ;  /* 0xff8000004e4e7808 */ /* 0x000fe40001800000 */
[----:B------:R-:W-:Y:S02]  /*d5c0*/  FMNMX.FTZ R35, R75, R35, !PT ;  /* 0x000000234b237209 */ /* 0x000fe40007810000 */
[----:B------:R-:W-:Y:S01]  /*d5d0*/  ISETP.GT.AND P3, PT, R55, 0x78, PT ;  /* 0x000000783700780c */ /* 0x000fe20003f64270 */
[----:B------:R-:W-:Y:S01]  /*d5e0*/  MUFU.EX2 R40, R40 ;  /* 0x0000002800287308 */ /* 0x000fe20000000800 */
[----:B------:R-:W-:Y:S01]  /*d5f0*/  FSEL R79, R79, -INF , P4 ;  /* 0xff8000004f4f7808 */ /* 0x000fe20002000000 */
[--C-:B0-----:R-:W-:Y:S01]  /*d600*/  FFMA.FTZ R44, R65, R51, -R82.reuse ;  /* 0x00000033412c7223 */ /* 0x101fe20000010852 */
[----:B------:R-:W-:Y:S01]  /*d610*/  FMNMX.FTZ R35, R78, R35, !PT ;  /* 0x000000234e237209 */ /* 0x000fe20007810000 */
[-CC-:B------:R-:W-:Y:S01]  /*d620*/  FFMA.FTZ R65, R80, R51.reuse, -R82.reuse ;  /* 0x0000003350417223 */ /* 0x180fe20000010852 */
[----:B------:R-:W-:Y:S01]  /*d630*/  ISETP.GT.AND P4, PT, R55, 0x79, PT ;  /* 0x000000793700780c */ /* 0x000fe20003f84270 */
[--C-:B------:R-:W-:Y:S01]  /*d640*/  FFMA.FTZ R55, R61, R51, -R82.reuse ;  /* 0x000000333d377223 */ /* 0x100fe20000010852 */
[----:B---3--:R-:W-:Y:S01]  /*d650*/  FSEL R83, R83, -INF , P3 ;  /* 0xff80000053537808 */ /* 0x008fe20001800000 */
[----:B------:R-:W-:Y:S01]  /*d660*/  MUFU.EX2 R42, R42 ;  /* 0x0000002a002a7308 */ /* 0x000fe20000000800 */
[----:B------:R-:W-:Y:S01]  /*d670*/  FMNMX.FTZ R35, R79, R35, !PT ;  /* 0x000000234f237209 */ /* 0x000fe20007810000 */
[----:B------:R-:W-:Y:S01]  /*d680*/  FFMA.FTZ R61, R76, R51, -R82 ;  /* 0x000000334c3d7223 */ /* 0x000fe20000010852 */
[----:B------:R-:W-:-:S02]  /*d690*/  FSEL R86, R86, -INF , P4 ;  /* 0xff80000056567808 */ /* 0x000fc40002000000 */
[----:B------:R-:W-:Y:S02]  /*d6a0*/  FMNMX.FTZ R35, R83, R35, !PT ;  /* 0x0000002353237209 */ /* 0x000fe40007810000 */
[----:B------:R-:W-:Y:S01]  /*d6b0*/  R2UR UR6, R36 ;  /* 0x00000000240672ca */ /* 0x000fe200000e0000 */
[----:B------:R-:W-:Y:S01]  /*d6c0*/  MUFU.EX2 R138, R138 ;  /* 0x0000008a008a7308 */ /* 0x000fe20000000800 */
[----:B------:R-:W-:Y:S01]  /*d6d0*/  FMNMX.FTZ R35, R86, R35, !PT ;  /* 0x0000002356237209 */ /* 0x000fe20007810000 */
[-C--:B------:R-:W-:Y:S01]  /*d6e0*/  FFMA.FTZ R36, R81, R51.reuse, -R82 ;  /* 0x0000003351247223 */ /* 0x080fe20000010852 */
[----:B------:R-:W-:Y:S02]  /*d6f0*/  FSEL R69, R53, RZ, P2 ;  /* 0x000000ff35457208 */ /* 0x000fe40001000000 */
[----:B--2---:R-:W-:Y:S01]  /*d700*/  SHF.R.U32.HI R87, RZ, 0x7, R135 ;  /* 0x00000007ff577819 */ /* 0x004fe20000011687 */
[----:B------:R-:W0:Y:S02]  /*d710*/  SHFL.BFLY PT, R37, R35, 0x2, 0x1f ;  /* 0x0c401f0023257f89 */ /* 0x000e2400000e0000 */
[----:B------:R-:W-:Y:S01]  /*d720*/  FADD.FTZ R69, -R69, R21 ;  /* 0x0000001545457221 */ /* 0x000fe20000010100 */
[----:B------:R-:W-:Y:S03]  /*d730*/  MUFU.EX2 R44, R44 ;  /* 0x0000002c002c7308 */ /* 0x000fe60000000800 */
[----:B------:R-:W-:-:S05]  /*d740*/  FMUL.FTZ R21, R69, R51 ;  /* 0x0000003345157220 */ /* 0x000fca0000410000 */
[----:B------:R-:W-:Y:S08]  /*d750*/  MUFU.EX2 R132, R132 ;  /* 0x0000008400847308 */ /* 0x000ff00000000800 */
[----:B------:R-:W1:Y:S01]  /*d760*/  MUFU.EX2 R21, R21 ;  /* 0x0000001500157308 */ /* 0x000e620000000800 */
[----:B0-----:R-:W-:Y:S02]  /*d770*/  FMNMX.FTZ R35, R35, R37, !PT ;  /* 0x0000002523237209 */ /* 0x001fe40007810000 */
[----:B------:R-:W-:-:S05]  /*d780*/  MOV R37, 0x40000040 ;  /* 0x4000004000257802 */ /* 0x000fca0000000f00 */
[----:B------:R-:W-:Y:S01]  /*d790*/  MUFU.EX2 R45, R45 ;  /* 0x0000002d002d7308 */ /* 0x000fe20000000800 */
[----:B------:R-:W0:Y:S01]  /*d7a0*/  SHFL.BFLY PT, R68, R35, 0x1, 0x1f ;  /* 0x0c201f0023447f89 */ /* 0x000e2200000e0000 */
[----:B------:R-:W-:Y:S01]  /*d7b0*/  R2UR UR7, R37 ;  /* 0x00000000250772ca */ /* 0x000fe200000e0000 */
[-CC-:B------:R-:W-:Y:S01]  /*d7c0*/  FFMA.FTZ R37, R62, R51.reuse, -R82.reuse ;  /* 0x000000333e257223 */ /* 0x180fe20000010852 */
[----:B------:R-:W-:-:S04]  /*d7d0*/  FFMA.FTZ R62, R85, R51, -R82 ;  /* 0x00000033553e7223 */ /* 0x000fc80000010852 */
[----:B------:R-:W-:Y:S01]  /*d7e0*/  MUFU.EX2 R134, R134 ;  /* 0x0000008600867308 */ /* 0x000fe20000000800 */
[----:B-1----:R-:W-:-:S04]  /*d7f0*/  FFMA.FTZ R3, R21, R3, R148 ;  /* 0x0000000315037223 */ /* 0x002fc80000010094 */
[----:B------:R-:W-:Y:S02]  /*d800*/  FADD.FTZ R3, R11, R3 ;  /* 0x000000030b037221 */ /* 0x000fe40000010000 */
[----:B------:R-:W-:Y:S01]  /*d810*/  HGMMA.64x64x16.F32 R88, R128, gdesc[UR4].tnspB, R88, gsb0 ;  /* 0x40e0000480587df0 */ /* 0x000fe20008000858 */
        /* <DEDUP_REMOVED lines=8> */
[-CC-:B------:R-:W-:Y:S01]  /*d8a0*/  FFMA.FTZ R149, R14, R51.reuse, -R72.reuse ;  /* 0x000000330e957223 */ /* 0x180fe20000010848 */
[----:B------:R-:W2:Y:S01]  /*d8b0*/  LDL R49, [R1+0xc] ;  /* 0x00000c0001317983 */ /* 0x000ea20000100800 */
[-CC-:B------:R-:W-:Y:S01]  /*d8c0*/  FFMA.FTZ R151, R25, R51.reuse, -R72.reuse ;  /* 0x0000003319977223 */ /* 0x180fe20000010848 */
[-CC-:B------:R-:W-:Y:S01]  /*d8d0*/  FFMA.FTZ R14, R26, R51.reuse, -R72.reuse ;  /* 0x000000331a0e7223 */ /* 0x180fe20000010848 */
[-CC-:B------:R-:W-:Y:S01]  /*d8e0*/  FFMA.FTZ R25, R27, R51.reuse, -R72.reuse ;  /* 0x000000331b197223 */ /* 0x180fe20000010848 */
[----:B------:R-:W-:Y:S01]  /*d8f0*/  VIADD R26, R10, 0x300 ;  /* 0x000003000a1a7836 */ /* 0x000fe20000000000 */
[----:B------:R-:W-:Y:S01]  /*d900*/  MUFU.EX2 R149, R149 ;  /* 0x0000009500957308 */ /* 0x000fe20000000800 */
[----:B------:R-:W-:Y:S02]  /*d910*/  IMAD.MOV.U32 R27, RZ, RZ, 0x40000040 ;  /* 0x40000040ff1b7424 */ /* 0x000fe400078e00ff */
[-CC-:B------:R-:W-:Y:S01]  /*d920*/  FFMA.FTZ R145, R30, R51.reuse, -R72.reuse ;  /* 0x000000331e917223 */ /* 0x180fe20000010848 */
[-CC-:B------:R-:W-:Y:S01]  /*d930*/  FFMA.FTZ R30, R31, R51.reuse, -R72.reuse ;  /* 0x000000331f1e7223 */ /* 0x180fe20000010848 */
[----:B------:R-:W-:Y:S01]  /*d940*/  R2UR UR6, R26 ;  /* 0x000000001a0672ca */ /* 0x000fe200000e0000 */
[----:B------:R-:W-:Y:S01]  /*d950*/  VIADD R26, R10, 0x380 ;  /* 0x000003800a1a7836 */ /* 0x000fe20000000000 */
[----:B------:R-:W-:Y:S01]  /*d960*/  R2UR UR7, R27 ;  /* 0x000000001b0772ca */ /* 0x000fe200000e0000 */
[-CC-:B------:R-:W-:Y:S01]  /*d970*/  FFMA.FTZ R147, R33, R51.reuse, -R72.reuse ;  /* 0x0000003321937223 */ /* 0x180fe20000010848 */
[----:B------:R-:W-:Y:S01]  /*d980*/  FSEL R27, R35, RZ, P2 ;  /* 0x000000ff231b7208 */ /* 0x000fe20001000000 */
[----:B------:R-:W-:Y:S01]  /*d990*/  MUFU.EX2 R14, R14 ;  /* 0x0000000e000e7308 */ /* 0x000fe20000000800 */
[-CC-:B------:R-:W-:Y:S01]  /*d9a0*/  FFMA.FTZ R33, R43, R51.reuse, -R72.reuse ;  /* 0x000000332b217223 */ /* 0x180fe20000010848 */
[-CC-:B------:R-:W-:Y:S01]  /*d9b0*/  FFMA.FTZ R141, R38, R51.reuse, -R72.reuse ;  /* 0x00000033268d7223 */ /* 0x180fe20000010848 */
[-C--:B------:R-:W-:Y:S01]  /*d9c0*/  FFMA.FTZ R38, R46, R51.reuse, -R72 ;  /* 0x000000332e267223 */ /* 0x080fe20000010848 */
[----:B------:R-:W-:Y:S01]  /*d9d0*/  FADD.FTZ R10, -R27, R154 ;  /* 0x0000009a1b0a7221 */ /* 0x000fe20000010100 */
[----:B------:R-:W-:Y:S01]  /*d9e0*/  MOV R27, 0x40000040 ;  /* 0x40000040001b7802 */ /* 0x000fe20000000f00 */
[-CC-:B------:R-:W-:Y:S01]  /*d9f0*/  FFMA.FTZ R29, R29, R51.reuse, -R72.reuse ;  /* 0x000000331d1d7223 */ /* 0x180fe20000010848 */
[----:B------:R-:W-:Y:S01]  /*da00*/  ISETP.GE.U32.AND P2, PT, R135, 0x180, PT ;  /* 0x000001808700780c */ /* 0x000fe20003f46070 */
[-C--:B------:R-:W-:Y:S01]  /*da10*/  FMUL.FTZ R10, R10, R51.reuse ;  /* 0x000000330a0a7220 */ /* 0x080fe20000410000 */
[----:B------:R-:W-:Y:S01]  /*da20*/  MUFU.EX2 R151, R151 ;  /* 0x0000009700977308 */ /* 0x000fe20000000800 */
[-CC-:B------:R-:W-:Y:S01]  /*da30*/  FFMA.FTZ R31, R39, R51.reuse, -R72.reuse ;  /* 0x00000033271f7223 */ /* 0x180fe20000010848 */
[-CC-:B------:R-:W-:Y:S01]  /*da40*/  FFMA.FTZ R143, R41, R51.reuse, -R72.reuse ;  /* 0x00000033298f7223 */ /* 0x180fe20000010848 */
[-CC-:B------:R-:W-:Y:S01]  /*da50*/  FFMA.FTZ R39, R47, R51.reuse, -R72.reuse ;  /* 0x000000332f277223 */ /* 0x180fe20000010848 */
[-CC-:B------:R-:W-:Y:S01]  /*da60*/  FFMA.FTZ R41, R52, R51.reuse, -R72.reuse ;  /* 0x0000003334297223 */ /* 0x180fe20000010848 */
[----:B------:R-:W-:-:S03]  /*da70*/  FFMA.FTZ R133, R54, R51, -R72 ;  /* 0x0000003336857223 */ /* 0x000fc60000010848 */
[----:B------:R-:W0:Y:S08]  /*da80*/  MUFU.EX2 R10, R10 ;  /* 0x0000000a000a7308 */ /* 0x000e300000000800 */
[----:B------:R-:W1:Y:S08]  /*da90*/  MUFU.EX2 R25, R25 ;  /* 0x0000001900197308 */ /* 0x000e700000000800 */
[----:B------:R-:W3:Y:S01]  /*daa0*/  MUFU.EX2 R145, R145 ;  /* 0x0000009100917308 */ /* 0x000ee20000000800 */
[----:B------:R-:W-:-:S02]  /*dab0*/  WARPGROUP.DEPBAR.LE gsb0, 0x0 ;  /* 0x00008000000079c5 */ /* 0x000fc40000010000 */
[----:B------:R-:W-:-:S05]  /*dac0*/  WARPGROUP.ARRIVE ;  /* 0x00000000000079c5 */ /* 0x000fca0000000000 */
[----:B------:R-:W4:Y:S01]  /*dad0*/  MUFU.EX2 R30, R30 ;  /* 0x0000001e001e7308 */ /* 0x000f220000000800 */
[----:B------:R-:W-:Y:S01]  /*dae0*/  HGMMA.64x64x16.F32 R88, R124, gdesc[UR4].tnspB, R88, gsb0 ;  /* 0x40e000047c587df0 */ /* 0x000fe20008000858 */
[----:B------:R-:W-:Y:S01]  /*daf0*/  R2UR UR6, R26 ;  /* 0x000000001a0672ca */ /* 0x000fe200000e0000 */
[----:B------:R-:W-:Y:S01]  /*db00*/  FADD.FTZ R26, R150, R3 ;  /* 0x00000003961a7221 */ /* 0x000fe20000010000 */
[----:B------:R-:W-:Y:S01]  /*db10*/  R2UR UR7, R27 ;  /* 0x000000001b0772ca */ /* 0x000fe200000e0000 */
[----:B------:R-:W-:-:S03]  /*db20*/  VIADD R3, R87, 0x9 ;  /* 0x0000000957037836 */ /* 0x000fc60000000000 */
[----:B------:R-:W5:Y:S01]  /*db30*/  MUFU.EX2 R147, R147 ;  /* 0x0000009300937308 */ /* 0x000f620000000800 */
[----:B------:R-:W-:-:S04]  /*db40*/  FADD.FTZ R27, R15, R26 ;  /* 0x0000001a0f1b7221 */ /* 0x000fc80000010000 */
[----:B------:R-:W-:-:S03]  /*db50*/  FADD.FTZ R27, R144, R27 ;  /* 0x0000001b901b7221 */ /* 0x000fc60000010000 */
[----:B------:R-:W5:Y:S01]  /*db60*/  MUFU.EX2 R29, R29 ;  /* 0x0000001d001d7308 */ /* 0x000f620000000800 */
[----:B------:R-:W-:Y:S01]  /*db70*/  FADD.FTZ R43, R24, R27 ;  /* 0x0000001b182b7221 */ /* 0x000fe20000010000 */
[----:B0-----:R-:W-:-:S06]  /*db80*/  FFMA.FTZ R27, R10, R0, R149 ;  /* 0x000000000a1b7223 */ /* 0x001fcc0000010095 */
[----:B------:R-:W0:Y:S08]  /*db90*/  MUFU.EX2 R141, R141 ;  /* 0x0000008d008d7308 */ /* 0x000e300000000800 */
[----:B------:R-:W0:Y:S08]  /*dba0*/  MUFU.EX2 R31, R31 ;  /* 0x0000001f001f7308 */ /* 0x000e300000000800 */
[----:B------:R-:W0:Y:S08]  /*dbb0*/  MUFU.EX2 R143, R143 ;  /* 0x0000008f008f7308 */ /* 0x000e300000000800 */
[----:B------:R-:W0:Y:S08]  /*dbc0*/  MUFU.EX2 R33, R33 ;  /* 0x0000002100217308 */ /* 0x000e300000000800 */
[----:B------:R-:W0:Y:S08]  /*dbd0*/  MUFU.EX2 R38, R38 ;  /* 0x0000002600267308 */ /* 0x000e300000000800 */
[----:B------:R-:W0:Y:S08]  /*dbe0*/  MUFU.EX2 R39, R39 ;  /* 0x0000002700277308 */ /* 0x000e300000000800 */
[----:B------:R-:W0:Y:S01]  /*dbf0*/  MUFU.EX2 R139, R139 ;  /* 0x0000008b008b7308 */ /* 0x000e220000000800 */
[----:B------:R-:W-:-:S07]  /*dc00*/  FFMA.FTZ R135, R84, R51, -R72 ;  /* 0x0000003354877223 */ /* 0x000fce0000010848 */
[----:B------:R-:W0:Y:S01]  /*dc10*/  MUFU.EX2 R41, R41 ;  /* 0x0000002900297308 */ /* 0x000e220000000800 */
[----:B------:R-:W-:Y:S02]  /*dc20*/  WARPGROUP.DEPBAR.LE gsb0, 0x0 ;  /* 0x00008000000079c5 */ /* 0x000fe40000010000 */
[----:B------:R-:W-:-:S05]  /*dc30*/  WARPGROUP.ARRIVE ;  /* 0x00000000000079c5 */ /* 0x000fca0000000000 */
[----:B------:R-:W0:Y:S01]  /*dc40*/  MUFU.EX2 R133, R133 ;  /* 0x0000008500857308 */ /* 0x000e220000000800 */
[----:B------:R-:W-:Y:S01]  /*dc50*/  HGMMA.64x64x16.F32 R88, R120, gdesc[UR4].tnspB, R88, gsb0 ;  /* 0x40e0000478587df0 */ /* 0x000fe20008000858 */
[----:B------:R-:W-:Y:S01]  /*dc60*/  FADD.FTZ R43, R146, R43 ;  /* 0x0000002b922b7221 */ /* 0x000fe20000010000 */
[----:B------:R-:W-:-:S03]  /*dc70*/  FADD.FTZ R46, R14, R27 ;  /* 0x0000001b0e2e7221 */ /* 0x000fc60000010000 */
[----:B------:R-:W-:Y:S01]  /*dc80*/  FADD.FTZ R43, R28, R43 ;  /* 0x0000002b1c2b7221 */ /* 0x000fe20000010000 */
[----:B------:R-:W-:Y:S01]  /*dc90*/  FADD.FTZ R46, R151, R46 ;  /* 0x0000002e972e7221 */ /* 0x000fe20000010000 */
[----:B------:R-:W-:Y:S01]  /*dca0*/  SEL R3, R3, 0x9, !P2 ;  /* 0x0000000903037807 */ /* 0x000fe20005000000 */
[----:B------:R-:W-:Y:S01]  /*dcb0*/  MUFU.EX2 R59, R59 ;  /* 0x0000003b003b7308 */ /* 0x000fe20000000800 */
[----:B------:R-:W-:Y:S01]  /*dcc0*/  FADD.FTZ R43, R140, R43 ;  /* 0x0000002b8c2b7221 */ /* 0x000fe20000010000 */
[----:B-1----:R-:W-:-:S03]  /*dcd0*/  FADD.FTZ R46, R25, R46 ;  /* 0x0000002e192e7221 */ /* 0x002fc60000010000 */
[----:B------:R-:W-:-:S03]  /*dce0*/  FADD.FTZ R43, R32, R43 ;  /* 0x0000002b202b7221 */ /* 0x000fc60000010000 */
[----:B------:R-:W-:Y:S01]  /*dcf0*/  MUFU.EX2 R60, R60 ;  /* 0x0000003c003c7308 */ /* 0x000fe20000000800 */
[----:B------:R-:W-:-:S04]  /*dd00*/  FADD.FTZ R43, R142, R43 ;  /* 0x0000002b8e2b7221 */ /* 0x000fc80000010000 */
[----:B------:R-:W-:Y:S01]  /*dd10*/  FADD.FTZ R43, R34, R43 ;  /* 0x0000002b222b7221 */ /* 0x000fe20000010000 */
[----:B------:R-:W-:Y:S02]  /*dd20*/  @!P1 IMAD R27, R18, 0x8, R2 ;  /* 0x00000008121b9824 */ /* 0x000fe400078e0202 */
[----:B------:R-:W-:Y:S01]  /*dd30*/  MUFU.EX2 R61, R61 ;  /* 0x0000003d003d7308 */ /* 0x000fe20000000800 */
[----:B------:R-:W-:Y:S01]  /*dd40*/  FADD.FTZ R43, R40, R43 ;  /* 0x0000002b282b7221 */ /* 0x000fe20000010000 */
[----:B------:R-:W-:-:S03]  /*dd50*/  @!P1 VIADD R27, R27, 0x16840 ;  /* 0x000168401b1b9836 */ /* 0x000fc60000000000 */
[----:B------:R-:W-:Y:S01]  /*dd60*/  FADD.FTZ R43, R42, R43 ;  /* 0x0000002b2a2b7221 */ /* 0x000fe20000010000 */
[----:B------:R-:W-:Y:S02]  /*dd70*/  F2FP.F16.F32.PACK_AB R148, R11, R148 ;  /* 0x000000940b94723e */ /* 0x000fe400000000ff */
[----:B------:R-:W-:Y:S01]  /*dd80*/  MUFU.EX2 R64, R64 ;  /* 0x0000004000407308 */ /* 0x000fe20000000800 */
[----:B------:R-:W-:Y:S01]  /*dd90*/  FADD.FTZ R43, R138, R43 ;  /* 0x0000002b8a2b7221 */ /* 0x000fe20000010000 */
[----:B------:R-:W-:-:S03]  /*dda0*/  @!P1 PRMT R27, RZ, 0x654, R27 ;  /* 0x00000654ff1b9816 */ /* 0x000fc6000000001b */
[----:B------:R-:W-:Y:S01]  /*ddb0*/  FADD.FTZ R43, R44, R43 ;  /* 0x0000002b2c2b7221 */ /* 0x000fe20000010000 */
[----:B------:R-:W-:Y:S02]  /*ddc0*/  FFMA.FTZ R26, R56, R51, -R72 ;  /* 0x00000033381a7223 */ /* 0x000fe40000010848 */
[----:B------:R-:W-:Y:S01]  /*ddd0*/  MUFU.EX2 R65, R65 ;  /* 0x0000004100417308 */ /* 0x000fe20000000800 */
[----:B------:R-:W-:-:S04]  /*dde0*/  FADD.FTZ R52, R132, R43 ;  /* 0x0000002b84347221 */ /* 0x000fc80000010000 */
[----:B------:R-:W-:-:S03]  /*ddf0*/  FADD.FTZ R47, R45, R52 ;  /* 0x000000342d2f7221 */ /* 0x000fc60000010000 */
[----:B------:R-:W-:Y:S08]  /*de00*/  MUFU.EX2 R36, R36 ;  /* 0x0000002400247308 */ /* 0x000ff00000000800 */
[----:B------:R-:W-:Y:S08]  /*de10*/  MUFU.EX2 R37, R37 ;  /* 0x0000002500257308 */ /* 0x000ff00000000800 */
[----:B------:R-:W-:Y:S08]  /*de20*/  MUFU.EX2 R62, R62 ;  /* 0x0000003e003e7308 */ /* 0x000ff00000000800 */
[----:B------:R-:W-:Y:S01]  /*de30*/  MUFU.EX2 R68, R136 ;  /* 0x0000008800447308 */ /* 0x000fe20000000800 */
[----:B------:R-:W-:-:S02]  /*de40*/  WARPGROUP.DEPBAR.LE gsb0, 0x0 ;  /* 0x00008000000079c5 */ /* 0x000fc40000010000 */
[----:B------:R3:W-:Y:S06]  /*de50*/  BAR.ARV R3, 0x100 ;  /* 0x000400030000751d */ /* 0x0007ec0000002000 */
[----:B------:R-:W-:Y:S01]  /*de60*/  @!P1 SYNCS.ARRIVE.TRANS64.RED.A1T0 RZ, [R27+URZ], RZ ;  /* 0x000000ff1bff99a7 */ /* 0x000fe2000810043f */
[----:B------:R-:W-:Y:S01]  /*de70*/  MUFU.EX2 R63, R63 ;  /* 0x0000003f003f7308 */ /* 0x000fe20000000800 */
[----:B---3--:R-:W-:-:S04]  /*de80*/  FADD.FTZ R3, R145, R46 ;  /* 0x0000002e91037221 */ /* 0x008fc80000010000 */
[----:B----4-:R-:W-:-:S04]  /*de90*/  FADD.FTZ R46, R30, R3 ;  /* 0x000000031e2e7221 */ /* 0x010fc80000010000 */
[----:B-----5:R-:W-:Y:S01]  /*dea0*/  FADD.FTZ R46, R147, R46 ;  /* 0x0000002e932e7221 */ /* 0x020fe20000010000 */
[----:B------:R-:W-:-:S03]  /*deb0*/  @!P1 LEA R3, R20, R2, 0x3 ;  /* 0x0000000214039211 */ /* 0x000fc600078e18ff */
[----:B------:R-:W-:Y:S02]  /*dec0*/  FADD.FTZ R46, R29, R46 ;  /* 0x0000002e1d2e7221 */ /* 0x000fe40000010000 */
[----:B------:R-:W-:Y:S02]  /*ded0*/  @!P1 VIADD R3, R3, 0x16860 ;  /* 0x0001686003039836 */ /* 0x000fe40000000000 */
[----:B0-----:R-:W-:-:S04]  /*dee0*/  FADD.FTZ R46, R141, R46 ;  /* 0x0000002e8d2e7221 */ /* 0x001fc80000010000 */
[----:B------:R-:W-:Y:S01]  /*def0*/  FADD.FTZ R46, R31, R46 ;  /* 0x0000002e1f2e7221 */ /* 0x000fe20000010000 */
[----:B------:R-:W-:-:S03]  /*df00*/  @!P1 PRMT R3, RZ, 0x654, R3 ;  /* 0x00000654ff039816 */ /* 0x000fc60000000003 */
[----:B------:R-:W-:Y:S01]  /*df10*/  FADD.FTZ R46, R143, R46 ;  /* 0x0000002e8f2e7221 */ /* 0x000fe20000010000 */
[----:B------:R0:W-:Y:S01]  /*df20*/  @!P1 SYNCS.ARRIVE.TRANS64.RED.A1T0 RZ, [R3+URZ], RZ ;  /* 0x000000ff03ff99a7 */ /* 0x0001e2000810043f */
[----:B------:R-:W1:Y:S02]  /*df30*/  MUFU.EX2 R26, R26 ;  /* 0x0000001a001a7308 */ /* 0x000e640000000800 */
[----:B0-----:R-:W-:Y:S01]  /*df40*/  FADD.FTZ R3, R33, R46 ;  /* 0x0000002e21037221 */ /* 0x001fe20000010000 */
[----:B------:R-:W-:-:S03]  /*df50*/  FADD.FTZ R47, R134, R47 ;  /* 0x0000002f862f7221 */ /* 0x000fc60000010000 */
[----:B------:R-:W-:Y:S01]  /*df60*/  FADD.FTZ R46, R38, R3 ;  /* 0x00000003262e7221 */ /* 0x000fe20000010000 */
[-CC-:B------:R-:W-:Y:S01]  /*df70*/  FFMA.FTZ R0, R137, R51.reuse, -R72.reuse ;  /* 0x0000003389007223 */ /* 0x180fe20000010848 */
[-C--:B------:R-:W-:Y:S02]  /*df80*/  FFMA.FTZ R43, R48, R51.reuse, -R72 ;  /* 0x00000033302b7223 */ /* 0x080fe40000010848 */
[----:B------:R-:W-:Y:S01]  /*df90*/  FADD.FTZ R46, R39, R46 ;  /* 0x0000002e272e7221 */ /* 0x000fe20000010000 */
[----:B------:R-:W0:Y:S01]  /*dfa0*/  MUFU.EX2 R135, R135 ;  /* 0x0000008700877308 */ /* 0x000e220000000800 */
[----:B------:R-:W-:Y:S01]  /*dfb0*/  FADD.FTZ R48, R50, R47 ;  /* 0x0000002f32307221 */ /* 0x000fe20000010000 */
[-C--:B------:R-:W-:Y:S01]  /*dfc0*/  FFMA.FTZ R129, R66, R51.reuse, -R72 ;  /* 0x0000003342817223 */ /* 0x080fe20000010848 */
[----:B------:R-:W-:Y:S02]  /*dfd0*/  FADD.FTZ R46, R139, R46 ;  /* 0x0000002e8b2e7221 */ /* 0x000fe40000010000 */
[----:B------:R-:W-:Y:S01]  /*dfe0*/  FADD.FTZ R3, R55, R48 ;  /* 0x0000003037037221 */ /* 0x000fe20000010000 */
[-C--:B------:R-:W-:Y:S01]  /*dff0*/  FFMA.FTZ R20, R67, R51.reuse, -R72 ;  /* 0x0000003343147223 */ /* 0x080fe20000010848 */
[----:B------:R-:W-:Y:S01]  /*e000*/  FADD.FTZ R46, R41, R46 ;  /* 0x0000002e292e7221 */ /* 0x000fe20000010000 */
[----:B------:R-:W3:Y:S01]  /*e010*/  MUFU.EX2 R0, R0 ;  /* 0x0000000000007308 */ /* 0x000ee20000000800 */
[----:B------:R-:W-:Y:S01]  /*e020*/  FADD.FTZ R48, R58, R3 ;  /* 0x000000033a307221 */ /* 0x000fe20000010000 */
[----:B------:R-:W-:Y:S01]  /*e030*/  FFMA.FTZ R131, R70, R51, -R72 ;  /* 0x0000003346837223 */ /* 0x000fe20000010848 */
[----:B------:R-:W-:Y:S01]  /*e040*/  FADD.FTZ R3, R133, R46 ;  /* 0x0000002e85037221 */ /* 0x000fe20000010000 */
[----:B------:R-:W-:-:S04]  /*e050*/  F2FP.F16.F32.PACK_AB R144, R24, R144 ;  /* 0x000000901890723e */ /* 0x000fc800000000ff */
[----:B------:R-:W4:Y:S01]  /*e060*/  MUFU.EX2 R129, R129 ;  /* 0x0000008100817308 */ /* 0x000f220000000800 */
[----:B-1----:R-:W-:Y:S01]  /*e070*/  FADD.FTZ R24, R26, R3 ;  /* 0x000000031a187221 */ /* 0x002fe20000010000 */
[----:B------:R-:W-:-:S06]  /*e080*/  FFMA.FTZ R27, R71, R51, -R72 ;  /* 0x00000033471b7223 */ /* 0x000fcc0000010848 */
[----:B------:R-:W1:Y:S01]  /*e090*/  MUFU.EX2 R20, R20 ;  /* 0x0000001400147308 */ /* 0x000e620000000800 */
[----:B0-----:R-:W-:Y:S01]  /*e0a0*/  FADD.FTZ R3, R135, R24 ;  /* 0x0000001887037221 */ /* 0x001fe20000010000 */
[----:B------:R-:W-:-:S06]  /*e0b0*/  FFMA.FTZ R125, R74, R51, -R72 ;  /* 0x000000334a7d7223 */ /* 0x000fcc0000010848 */
[----:B------:R-:W0:Y:S01]  /*e0c0*/  MUFU.EX2 R131, R131 ;  /* 0x0000008300837308 */ /* 0x000e220000000800 */
[----:B---3--:R-:W-:Y:S01]  /*e0d0*/  FADD.FTZ R24, R0, R3 ;  /* 0x0000000300187221 */ /* 0x008fe20000010000 */
[----:B------:R-:W-:-:S06]  /*e0e0*/  FFMA.FTZ R127, R57, R51, -R72 ;  /* 0x00000033397f7223 */ /* 0x000fcc0000010848 */
[----:B------:R-:W3:Y:S01]  /*e0f0*/  MUFU.EX2 R27, R27 ;  /* 0x0000001b001b7308 */ /* 0x000ee20000000800 */
[----:B----4-:R-:W-:Y:S01]  /*e100*/  FADD.FTZ R3, R129, R24 ;  /* 0x0000001881037221 */ /* 0x010fe20000010000 */
[----:B------:R-:W-:-:S06]  /*e110*/  FADD.FTZ R11, R59, R48 ;  /* 0x000000303b0b7221 */ /* 0x000fcc0000010000 */
[----:B------:R-:W4:Y:S01]  /*e120*/  MUFU.EX2 R125, R125 ;  /* 0x0000007d007d7308 */ /* 0x000f220000000800 */
[----:B-1----:R-:W-:Y:S01]  /*e130*/  FADD.FTZ R24, R20, R3 ;  /* 0x0000000314187221 */ /* 0x002fe20000010000 */
[----:B------:R-:W-:-:S06]  /*e140*/  FFMA.FTZ R75, R75, R51, -R72 ;  /* 0x000000334b4b7223 */ /* 0x000fcc0000010848 */
[----:B------:R-:W1:Y:S01]  /*e150*/  MUFU.EX2 R43, R43 ;  /* 0x0000002b002b7308 */ /* 0x000e620000000800 */
[----:B0-----:R-:W-:Y:S01]  /*e160*/  FADD.FTZ R24, R131, R24 ;  /* 0x0000001883187221 */ /* 0x001fe20000010000 */
[----:B------:R-:W-:Y:S01]  /*e170*/  FFMA.FTZ R78, R78, R51, -R72 ;  /* 0x000000334e4e7223 */ /* 0x000fe20000010848 */
[----:B------:R-:W-:-:S05]  /*e180*/  FADD.FTZ R46, R60, R11 ;  /* 0x0000000b3c2e7221 */ /* 0x000fca0000010000 */
[----:B------:R-:W0:Y:S01]  /*e190*/  MUFU.EX2 R127, R127 ;  /* 0x0000007f007f7308 */ /* 0x000e220000000800 */
[----:B---3--:R-:W-:Y:S01]  /*e1a0*/  FADD.FTZ R24, R27, R24 ;  /* 0x000000181b187221 */ /* 0x008fe20000010000 */
[----:B------:R-:W-:Y:S01]  /*e1b0*/  FFMA.FTZ R79, R79, R51, -R72 ;  /* 0x000000334f4f7223 */ /* 0x000fe20000010848 */
[----:B------:R-:W-:Y:S01]  /*e1c0*/  F2FP.F16.F32.PACK_AB R150, R15, R150 ;  /* 0x000000960f96723e */ /* 0x000fe200000000ff */
[----:B------:R-:W-:-:S04]  /*e1d0*/  FADD.FTZ R15, R61, R46 ;  /* 0x0000002e3d0f7221 */ /* 0x000fc80000010000 */
[----:B------:R-:W3:Y:S01]  /*e1e0*/  MUFU.EX2 R11, R75 ;  /* 0x0000004b000b7308 */ /* 0x000ee20000000800 */
[----:B----4-:R-:W-:Y:S01]  /*e1f0*/  FADD.FTZ R24, R125, R24 ;  /* 0x000000187d187221 */ /* 0x010fe20000010000 */
[----:B------:R-:W-:Y:S01]  /*e200*/  FFMA.FTZ R83, R83, R51, -R72 ;  /* 0x0000003353537223 */ /* 0x000fe20000010848 */
[----:B------:R-:W-:Y:S01]  /*e210*/  F2FP.F16.F32.PACK_AB R146, R28, R146 ;  /* 0x000000921c92723e */ /* 0x000fe200000000ff */
[----:B------:R-:W-:-:S04]  /*e220*/  FADD.FTZ R28, R64, R15 ;  /* 0x0000000f401c7221 */ /* 0x000fc80000010000 */
[----:B------:R-:W4:Y:S01]  /*e230*/  MUFU.EX2 R78, R78 ;  /* 0x0000004e004e7308 */ /* 0x000f220000000800 */
[----:B-1----:R-:W-:Y:S01]  /*e240*/  FADD.FTZ R24, R43, R24 ;  /* 0x000000182b187221 */ /* 0x002fe20000010000 */
[----:B------:R-:W-:Y:S01]  /*e250*/  FFMA.FTZ R72, R86, R51, -R72 ;  /* 0x0000003356487223 */ /* 0x000fe20000010848 */
[----:B------:R-:W-:-:S05]  /*e260*/  FADD.FTZ R15, R65, R28 ;  /* 0x0000001c410f7221 */ /* 0x000fca0000010000 */
[----:B------:R-:W1:Y:S01]  /*e270*/  MUFU.EX2 R79, R79 ;  /* 0x0000004f004f7308 */ /* 0x000e620000000800 */
[----:B0-----:R-:W-:Y:S01]  /*e280*/  FADD.FTZ R24, R127, R24 ;  /* 0x000000187f187221 */ /* 0x001fe20000010000 */
[----:B------:R-:W-:-:S06]  /*e290*/  FADD.FTZ R28, R36, R15 ;  /* 0x0000000f241c7221 */ /* 0x000fcc0000010000 */
[----:B------:R-:W0:Y:S01]  /*e2a0*/  MUFU.EX2 R83, R83 ;  /* 0x0000005300537308 */ /* 0x000e220000000800 */
[----:B---3--:R-:W-:Y:S01]  /*e2b0*/  FADD.FTZ R15, R11, R24 ;  /* 0x000000180b0f7221 */ /* 0x008fe20000010000 */
[----:B--2---:R-:W-:Y:S01]  /*e2c0*/  ISETP.GT.AND P2, PT, R152, R49, PT ;  /* 0x000000319800720c */ /* 0x004fe20003f44270 */
[----:B------:R-:W-:Y:S01]  /*e2d0*/  FADD.FTZ R3, R37, R28 ;  /* 0x0000001c25037221 */ /* 0x000fe20000010000 */
[----:B------:R-:W-:-:S04]  /*e2e0*/  F2FP.F16.F32.PACK_AB R149, R14, R149 ;  /* 0x000000950e95723e */ /* 0x000fc800000000ff */
[----:B------:R-:W2:Y:S01]  /*e2f0*/  MUFU.EX2 R72, R72 ;  /* 0x0000004800487308 */ /* 0x000ea20000000800 */
[----:B----4-:R-:W-:Y:S01]  /*e300*/  FADD.FTZ R14, R78, R15 ;  /* 0x0000000f4e0e7221 */ /* 0x010fe20000010000 */
[----:B------:R-:W-:-:S03]  /*e310*/  FADD.FTZ R3, R62, R3 ;  /* 0x000000033e037221 */ /* 0x000fc60000010000 */
[----:B-1----:R-:W-:Y:S01]  /*e320*/  FADD.FTZ R14, R79, R14 ;  /* 0x0000000e4f0e7221 */ /* 0x002fe20000010000 */
[----:B------:R-:W-:-:S03]  /*e330*/  FADD.FTZ R28, R68, R3 ;  /* 0x00000003441c7221 */ /* 0x000fc60000010000 */
[----:B0-----:R-:W-:Y:S01]  /*e340*/  FADD.FTZ R14, R83, R14 ;  /* 0x0000000e530e7221 */ /* 0x001fe20000010000 */
        /* <DEDUP_REMOVED lines=37> */
[----:B--2---:R-:W-:Y:S01]  /*e5a0*/  FADD.FTZ R0, R72, R14 ;  /* 0x0000000e48007221 */ /* 0x004fe20000010000 */
[----:B------:R-:W-:Y:S01]  /*e5b0*/  F2FP.F16.F32.PACK_AB R136, R42, R40 ;  /* 0x000000282a88723e */ /* 0x000fe200000000ff */
[----:B------:R-:W-:Y:S01]  /*e5c0*/  VIADD R152, R152, 0xffffffff ;  /* 0xffffffff98987836 */ /* 0x000fe20000000000 */
        /* <DEDUP_REMOVED lines=25> */
[----:B------:R-:W-:Y:S01]  /*e760*/  MOV R20, R18 ;  /* 0x0000001200147202 */ /* 0x000fe20000000f00 */
[----:B------:R-:W-:Y:S06]  /*e770*/  @P2 BRA `(.L_x_12488) ;  /* 0xffffffd000082947 */ /* 0x000fec000383ffff */
.L_x_12478:
[----:B------:R-:W-:-:S13]  /*e780*/  ISETP.GE.AND P2, PT, R152, RZ, PT ;  /* 0x000000ff9800720c */ /* 0x000fda0003f46270 */
[----:B------:R-:W-:Y:S05]  /*e790*/  @!P2 BRA `(.L_x_12489) ;  /* 0x0000002400c0a947 */ /* 0x000fea0003800000 */
[----:B------:R-:W-:Y:S01]  /*e7a0*/  IMAD.MOV.U32 R20, RZ, RZ, R35 ;  /* 0x000000ffff147224 */ /* 0x000fe200078e0023 */
[----:B------:R-:W-:Y:S01]  /*e7b0*/  MOV R153, R53 ;  /* 0x0000003500997202 */ /* 0x000fe20000000f00 */
[----:B------:R-:W-:Y:S02]  /*e7c0*/  IMAD.MOV.U32 R10, RZ, RZ, R23 ;  /* 0x000000ffff0a7224 */ /* 0x000fe400078e0017 */
[----:B------:R-:W-:-:S07]  /*e7d0*/  IMAD.MOV.U32 R21, RZ, RZ, R18 ;  /* 0x000000ffff157224 */ /* 0x000fce00078e0012 */
.L_x_12499:
        /* <DEDUP_REMOVED lines=10> */
.L_x_12491:
[----:B------:R-:W-:Y:S02]  /*e880*/  LEA R11, R18, R2, 0x3 ;  /* 0x00000002120b7211 */ /* 0x000fe400078e18ff */
[----:B------:R-:W-:-:S04]  /*e890*/  SHF.L.U32 R14, R23, 0x1f, RZ ;  /* 0x0000001f170e7819 */ /* 0x000fc800000006ff */
[----:B------:R0:W1:Y:S01]  /*e8a0*/  SYNCS.PHASECHK.TRANS64.TRYWAIT P3, [R11+URZ+0x16830], R14 ;  /* 0x0168300e0b0075a7 */ /* 0x000062000806017f */
[----:B------:R-:W-:Y:S05]  /*e8b0*/  @!P0 BRA `(.L_x_12492) ;  /* 0x0000000000048947 */ /* 0x000fea0003800000 */
[----:B------:R-:W-:Y:S01]  /*e8c0*/  BPT.TRAP 0x1 ;  /* 0x000000040000795c */ /* 0x000fe20000300000 */
.L_x_12492:
[----:B------:R-:W-:Y:S04]  /*e8d0*/  BSSY B0, `(.L_x_12490) ;  /* 0x0000004000007945 */ /* 0x000fe80003800000 */
[----:B-1----:R-:W-:Y:S05]  /*e8e0*/  @P3 BRA `(.L_x_12493) ;  /* 0x0000000000083947 */ /* 0x002fea0003800000 */
[----:B------:R-:W1:Y:S02]  /*e8f0*/  SYNCS.PHASECHK.TRANS64.TRYWAIT P3, [R11+URZ+0x16830], R14 ;  /* 0x0168300e0b0075a7 */ /* 0x000e64000806017f */
[----:B-1----:R-:W-:Y:S05]  /*e900*/  @!P3 BRA `(.L_x_12494) ;  /* 0x000000a40000b947 */ /* 0x002fea0003800000 */
.L_x_12493:
[----:B------:R-:W-:Y:S05]  /*e910*/  BSYNC B0 ;  /* 0x0000000000007941 */ /* 0x000fea0003800000 */
.L_x_12490:
        /* <DEDUP_REMOVED lines=8> */
[----:B------:R-:W-:Y:S02]  /*e9a0*/  R2UR UR5, R5 ;  /* 0x00000000050572ca */ /* 0x000fe400000e0000 */
[----:B------:R-:W-:Y:S02]  /*e9b0*/  R2UR UR7, R27 ;  /* 0x000000001b0772ca */ /* 0x000fe400000e0000 */
[----:B------:R-:W-:Y:S02]  /*e9c0*/  R2UR UR11, R25 ;  /* 0x00000000190b72ca */ /* 0x000fe400000e0000 */
[----:B------:R-:W-:Y:S02]  /*e9d0*/  R2UR UR19, R27 ;  /* 0x000000001b1372ca */ /* 0x000fe400000e0000 */
[----:B------:R-:W-:-:S02]  /*e9e0*/  R2UR UR8, R12 ;  /* 0x000000000c0872ca */ /* 0x000fc400000e0000 */
[----:B------:R-:W-:Y:S01]  /*e9f0*/  R2UR UR9, R13 ;  /* 0x000000000d0972ca */ /* 0x000fe200000e0000 */
[----:B------:R0:W-:Y:S01]  /*ea00*/  BAR.SYNC.DEFER_BLOCKING R11, 0x100 ;  /* 0x0004000b0000751d */ /* 0x0001e20000010000 */
[----:B------:R-:W-:Y:S02]  /*ea10*/  MOV R15, 0x40000040 ;  /* 0x40000040000f7802 */ /* 0x000fe40000000f00 */
[----:B------:R-:W-:Y:S02]  /*ea20*/  R2UR UR12, R8 ;  /* 0x00000000080c72ca */ /* 0x000fe400000e0000 */
[----:B------:R-:W-:Y:S02]  /*ea30*/  R2UR UR15, R15 ;  /* 0x000000000f0f72ca */ /* 0x000fe400000e0000 */
[----:B------:R-:W-:Y:S01]  /*ea40*/  R2UR UR13, R9 ;  /* 0x00000000090d72ca */ /* 0x000fe200000e0000 */
[----:B--2---:R-:W-:-:S04]  /*ea50*/  IMAD R26, R18, 0x400, R14 ;  /* 0x00000400121a7824 */ /* 0x004fc800078e020e */
[C---:B------:R-:W-:Y:S01]  /*ea60*/  VIADD R14, R26.reuse, 0x4 ;  /* 0x000000041a0e7836 */ /* 0x040fe20000000000 */
[C---:B------:R-:W-:Y:S02]  /*ea70*/  R2UR UR6, R26.reuse ;  /* 0x000000001a0672ca */ /* 0x040fe400000e0000 */
[C---:B------:R-:W-:Y:S01]  /*ea80*/  IADD3 R24, R26.reuse, 0x2, RZ ;  /* 0x000000021a187810 */ /* 0x040fe20007ffe0ff */
[----:B------:R-:W-:-:S03]  /*ea90*/  VIADD R26, R26, 0x6 ;  /* 0x000000061a1a7836 */ /* 0x000fc60000000000 */
        /* <DEDUP_REMOVED lines=20> */
.L_x_12496:
[----:B------:R-:W-:Y:S01]  /*ebe0*/  SHF.L.U32 R10, R10, 0x1f, RZ ;  /* 0x0000001f0a0a7819 */ /* 0x000fe200000006ff */
[----:B------:R-:W-:-:S04]  /*ebf0*/  IMAD R11, R21, 0x8, R2 ;  /* 0x00000008150b7824 */ /* 0x000fc800078e0202 */
[----:B------:R0:W1:Y:S01]  /*ec00*/  SYNCS.PHASECHK.TRANS64.TRYWAIT P2, [R11+URZ+0x16850], R10 ;  /* 0x0168500a0b0075a7 */ /* 0x000062000804017f */
[----:B------:R-:W-:Y:S05]  /*ec10*/  @!P0 BRA `(.L_x_12497) ;  /* 0x0000000000048947 */ /* 0x000fea0003800000 */
[----:B------:R-:W-:Y:S01]  /*ec20*/  BPT.TRAP 0x1 ;  /* 0x000000040000795c */ /* 0x000fe20000300000 */
.L_x_12497:
[----:B-1----:R-:W-:Y:S05]  /*ec30*/  @P2 BRA `(.L_x_12495) ;  /* 0x0000000000082947 */ /* 0x002fea0003800000 */
[----:B------:R-:W1:Y:S02]  /*ec40*/  SYNCS.PHASECHK.TRANS64.TRYWAIT P2, [R11+URZ+0x16850], R10 ;  /* 0x0168500a0b0075a7 */ /* 0x000e64000804017f */
[----:B-1----:R-:W-:Y:S05]  /*ec50*/  @!P2 BRA `(.L_x_12498) ;  /* 0x000000a00040a947 */ /* 0x002fea0003800000 */
.L_x_12495:
[----:B01----:R-:W-:Y:S01]  /*ec60*/  VIADD R10, R2, 0x400 ;  /* 0x00000400020a7836 */ /* 0x003fe20000000000 */
[----:B------:R-:W-:Y:S01]  /*ec70*/  MOV R11, 0x40000040 ;  /* 0x40000040000b7802 */ /* 0x000fe20000000f00 */
[----:B------:R-:W-:Y:S05]  /*ec80*/  WARPSYNC.ALL ;  /* 0x0000000000007948 */ /* 0x000fea0003800000 */
[----:B------:R-:W-:Y:S01]  /*ec90*/  SHF.R.U32.HI R10, RZ, 0x4, R10 ;  /* 0x00000004ff0a7819 */ /* 0x000fe2000001160a */
[----:B------:R-:W-:Y:S01]  /*eca0*/  WARPGROUP.ARRIVE ;  /* 0x00000000000079c5 */ /* 0x000fe20000000000 */
[----:B------:R-:W-:Y:S01]  /*ecb0*/  R2UR UR7, R11 ;  /* 0x000000000b0772ca */ /* 0x000fe200000e0000 */
[----:B------:R-:W-:Y:S01]  /*ecc0*/  IMAD.MOV.U32 R15, RZ, RZ, 0x40000040 ;  /* 0x40000040ff0f7424 */ /* 0x000fe200078e00ff */
[----:B------:R-:W-:Y:S01]  /*ecd0*/  LOP3.LUT R10, R10, 0x3fff, RZ, 0xc0, !PT ;  /* 0x00003fff0a0a7812 */ /* 0x000fe200078ec0ff */
[----:B------:R-:W-:-:S02]  /*ece0*/  ULDC UR4, c[0x0][0x9d8] ;  /* 0x0002760000047ab9 */ /* 0x000fc40000000800 */
[----:B------:R-:W-:Y:S01]  /*ecf0*/  FMUL.FTZ R11, R24, UR4 ;  /* 0x00000004180b7c20 */ /* 0x000fe20008410000 */
[----:B------:R-:W-:Y:S01]  /*ed00*/  FMUL.FTZ R24, R29, UR4 ;  /* 0x000000041d187c20 */ /* 0x000fe20008410000 */
[----:B------:R-:W-:Y:S02]  /*ed10*/  IMAD R10, R21, 0x400, R10 ;  /* 0x00000400150a7824 */ /* 0x000fe400078e020a */
[----:B------:R-:W-:Y:S01]  /*ed20*/  FMUL.FTZ R154, R26, UR4 ;  /* 0x000000041a9a7c20 */ /* 0x000fe20008410000 */
[----:B------:R-:W-:Y:S01]  /*ed30*/  FMUL.FTZ R26, R33, UR4 ;  /* 0x00000004211a7c20 */ /* 0x000fe20008410000 */
[----:B------:R-:W-:Y:S01]  /*ed40*/  FMUL.FTZ R29, R39, UR4 ;  /* 0x00000004271d7c20 */ /* 0x000fe20008410000 */
[C---:B------:R-:W-:Y:S01]  /*ed50*/  VIADD R14, R10.reuse, 0x80 ;  /* 0x000000800a0e7836 */ /* 0x040fe20000000000 */
[----:B------:R-:W-:Y:S01]  /*ed60*/  R2UR UR6, R10 ;  /* 0x000000000a0672ca */ /* 0x000fe200000e0000 */
        /* <DEDUP_REMOVED lines=12> */
[----:B------:R-:W-:Y:S01]  /*ee30*/  HGMMA.64x64x16.F32 R88, R148, gdesc[UR4].tnspB, R88, gsb0 ;  /* 0x40e0000494587df0 */ /* 0x000fe20008000858 */
[----:B------:R-:W-:Y:S01]  /*ee40*/  R2UR UR6, R14 ;  /* 0x000000000e0672ca */ /* 0x000fe200000e0000 */
[----:B------:R-:W-:Y:S01]  /*ee50*/  VIADD R14, R10, 0x100 ;  /* 0x000001000a0e7836 */ /* 0x000fe20000000000 */
[----:B------:R-:W-:Y:S01]  /*ee60*/  R2UR UR7, R15 ;  /* 0x000000000f0772ca */ /* 0x000fe200000e0000 */
[----:B------:R-:W-:Y:S01]  /*ee70*/  MUFU.TANH R26, R26 ;  /* 0x0000001a001a7308 */ /* 0x000fe20000002400 */
[----:B------:R-:W-:Y:S01]  /*ee80*/  MOV R15, 0x40000040 ;  /* 0x40000040000f7802 */ /* 0x000fe20000000f00 */
[----:B------:R-:W-:Y:S01]  /*ee90*/  FMUL.FTZ R71, R71, UR4 ;  /* 0x0000000447477c20 */ /* 0x000fe20008410000 */
[----:B------:R-:W-:Y:S01]  /*eea0*/  FMUL.FTZ R74, R74, UR4 ;  /* 0x000000044a4a7c20 */ /* 0x000fe20008410000 */
[----:B------:R-:W-:Y:S01]  /*eeb0*/  FMUL.FTZ R75, R75, UR4 ;  /* 0x000000044b4b7c20 */ /* 0x000fe20008410000 */
[----:B------:R-:W-:-:S02]  /*eec0*/  FMUL.FTZ R80, R86, UR4 ;  /* 0x0000000456507c20 */ /* 0x000fc40008410000 */
[----:B------:R-:W1:Y:S01]  /*eed0*/  S2R R86, SR_TID.X ;  /* 0x0000000000567919 */ /* 0x000e620000002100 */
[----:B------:R-:W-:Y:S08]  /*eee0*/  MUFU.TANH R39, R39 ;  /* 0x0000002700277308 */ /* 0x000ff00000002400 */
[----:B------:R-:W-:Y:S08]  /*eef0*/  MUFU.TANH R43, R43 ;  /* 0x0000002b002b7308 */ /* 0x000ff00000002400 */
[----:B------:R-:W-:Y:S08]  /*ef00*/  MUFU.TANH R59, R59 ;  /* 0x0000003b003b7308 */ /* 0x000ff00000002400 */
[----:B------:R-:W-:Y:S01]  /*ef10*/  MUFU.TANH R68, R68 ;  /* 0x0000004400447308 */ /* 0x000fe20000002400 */
[----:B-1----:R-:W-:-:S07]  /*ef20*/  ISETP.GE.U32.AND P2, PT, R86, 0x180, PT ;  /* 0x000001805600780c */ /* 0x002fce0003f46070 */
        /* <DEDUP_REMOVED lines=28> */
[----:B------:R-:W-:-:S05]  /*f0f0*/  SHF.R.U32.HI R85, RZ, 0x7, R86 ;  /* 0x00000007ff557819 */ /* 0x000fca0000011656 */
        /* <DEDUP_REMOVED lines=13> */
[----:B0-----:R-:W-:Y:S01]  /*f1d0*/  FMNMX.FTZ R51, R11, R153, !PT ;  /* 0x000000990b337209 */ /* 0x001fe20007810000 */
[----:B------:R-:W-:Y:S01]  /*f1e0*/  FMUL.FTZ R145, R34, UR4 ;  /* 0x0000000422917c20 */ /* 0x000fe20008410000 */
[----:B------:R-:W-:Y:S01]  /*f1f0*/  HGMMA.64x64x16.F32 R88, R140, gdesc[UR4].tnspB, R88, gsb0 ;  /* 0x40e000048c587df0 */ /* 0x000fe20008000858 */
[----:B------:R-:W-:Y:S01]  /*f200*/  R2UR UR6, R14 ;  /* 0x000000000e0672ca */ /* 0x000fe200000e0000 */
[----:B------:R-:W-:Y:S01]  /*f210*/  FMUL.FTZ R14, R25, UR4 ;  /* 0x00000004190e7c20 */ /* 0x000fe20008410000 */
[----:B------:R-:W-:Y:S01]  /*f220*/  R2UR UR7, R15 ;  /* 0x000000000f0772ca */ /* 0x000fe200000e0000 */
        /* <DEDUP_REMOVED lines=18> */
[----:B------:R-:W-:-:S02]  /*f350*/  VIADD R54, R10, 0x200 ;  /* 0x000002000a367836 */ /* 0x000fc40000000000 */
[----:B------:R-:W2:Y:S01]  /*f360*/  MUFU.TANH R25, R25 ;  /* 0x0000001900197308 */ /* 0x000ea20000002400 */
[----:B0-----:R-:W-:-:S07]  /*f370*/  FMNMX.FTZ R51, R14, R51, !PT ;  /* 0x000000330e337209 */ /* 0x001fce0007810000 */
[----:B------:R-:W0:Y:S01]  /*f380*/  MUFU.TANH R28, R28 ;  /* 0x0000001c001c7308 */ /* 0x000e220000002400 */
[----:B-1----:R-:W-:-:S04]  /*f390*/  FMNMX.FTZ R51, R15, R51, !PT ;  /* 0x000000330f337209 */ /* 0x002fc80007810000 */
[----:B------:R-:W-:-:S03]  /*f3a0*/  FMNMX.FTZ R51, R24, R51, !PT ;  /* 0x0000003318337209 */ /* 0x000fc60007810000 */
[----:B------:R-:W1:Y:S01]  /*f3b0*/  MUFU.TANH R31, R31 ;  /* 0x0000001f001f7308 */ /* 0x000e620000002400 */
[----:B--2---:R-:W-:-:S04]  /*f3c0*/  FMNMX.FTZ R51, R25, R51, !PT ;  /* 0x0000003319337209 */ /* 0x004fc80007810000 */
[----:B------:R-:W-:-:S03]  /*f3d0*/  FMNMX.FTZ R51, R26, R51, !PT ;  /* 0x000000331a337209 */ /* 0x000fc60007810000 */
[----:B------:R-:W2:Y:S01]  /*f3e0*/  MUFU.TANH R34, R34 ;  /* 0x0000002200227308 */ /* 0x000ea20000002400 */
[----:B------:R-:W-:-:S04]  /*f3f0*/  FMNMX.FTZ R51, R27, R51, !PT ;  /* 0x000000331b337209 */ /* 0x000fc80007810000 */
[----:B0-----:R-:W-:-:S03]  /*f400*/  FMNMX.FTZ R51, R28, R51, !PT ;  /* 0x000000331c337209 */ /* 0x001fc60007810000 */
[----:B------:R-:W-:Y:S01]  /*f410*/  MUFU.TANH R42, R42 ;  /* 0x0000002a002a7308 */ /* 0x000fe20000002400 */
[----:B------:R-:W-:-:S04]  /*f420*/  FMNMX.FTZ R51, R30, R51, !PT ;  /* 0x000000331e337209 */ /* 0x000fc80007810000 */
[----:B-1----:R-:W-:-:S03]  /*f430*/  FMNMX.FTZ R51, R31, R51, !PT ;  /* 0x000000331f337209 */ /* 0x002fc60007810000 */
[----:B------:R-:W-:Y:S01]  /*f440*/  MUFU.TANH R47, R47 ;  /* 0x0000002f002f7308 */ /* 0x000fe20000002400 */
[----:B--2---:R-:W-:-:S07]  /*f450*/  FMNMX.FTZ R51, R34, R51, !PT ;  /* 0x0000003322337209 */ /* 0x004fce0007810000 */
[----:B------:R-:W-:Y:S01]  /*f460*/  MUFU.TANH R52, R52 ;  /* 0x0000003400347308 */ /* 0x000fe20000002400 */
[----:B------:R-:W-:Y:S02]  /*f470*/  WARPGROUP.DEPBAR.LE gsb0, 0x0 ;  /* 0x00008000000079c5 */ /* 0x000fe40000010000 */
        /* <DEDUP_REMOVED lines=11> */
[----:B------:R-:W-:Y:S01]  /*f530*/  ULDC UR4, c[0x0][0x988] ;  /* 0x0002620000047ab9 */ /* 0x000fe20000000800 */
[----:B------:R-:W-:Y:S01]  /*f540*/  WARPGROUP.ARRIVE ;  /* 0x00000000000079c5 */ /* 0x000fe20000000000 */
[----:B------:R-:W-:Y:S01]  /*f550*/  IMAD.MOV.U32 R55, RZ, RZ, 0x40000040 ;  /* 0x40000040ff377424 */ /* 0x000fe200078e00ff */
[----:B------:R-:W0:Y:S04]  /*f560*/  MUFU.TANH R35, R35 ;  /* 0x0000002300237308 */ /* 0x000e280000002400 */
[----:B------:R-:W-:Y:S01]  /*f570*/  HGMMA.64x64x16.F32 R88, R136, gdesc[UR4].tnspB, R88, gsb0 ;  /* 0x40e0000488587df0 */ /* 0x000fe20008000858 */
[----:B------:R-:W-:-:S02]  /*f580*/  R2UR UR7, R55 ;  /* 0x00000000370772ca */ /* 0x000fc400000e0000 */
[----:B------:R-:W-:Y:S01]  /*f590*/  R2UR UR6, R54 ;  /* 0x00000000360672ca */ /* 0x000fe200000e0000 */
[----:B------:R-:W1:Y:S08]  /*f5a0*/  MUFU.TANH R38, R38 ;  /* 0x0000002600267308 */ /* 0x000e700000002400 */
[----:B------:R-:W2:Y:S01]  /*f5b0*/  MUFU.TANH R58, R58 ;  /* 0x0000003a003a7308 */ /* 0x000ea20000002400 */
[----:B0-----:R-:W-:-:S07]  /*f5c0*/  FMNMX.FTZ R51, R35, R51, !PT ;  /* 0x0000003323337209 */ /* 0x001fce0007810000 */
[----:B------:R-:W0:Y:S01]  /*f5d0*/  MUFU.TANH R61, R61 ;  /* 0x0000003d003d7308 */ /* 0x000e220000002400 */
[----:B-1----:R-:W-:-:S04]  /*f5e0*/  FMNMX.FTZ R51, R38, R51, !PT ;  /* 0x0000003326337209 */ /* 0x002fc80007810000 */
[----:B------:R-:W-:-:S03]  /*f5f0*/  FMNMX.FTZ R51, R39, R51, !PT ;  /* 0x0000003327337209 */ /* 0x000fc60007810000 */
[----:B------:R-:W1:Y:S01]  /*f600*/  MUFU.TANH R64, R64 ;  /* 0x0000004000407308 */ /* 0x000e620000002400 */
[----:B------:R-:W-:-:S04]  /*f610*/  FMNMX.FTZ R51, R42, R51, !PT ;  /* 0x000000332a337209 */ /* 0x000fc80007810000 */
[----:B------:R-:W-:-:S03]  /*f620*/  FMNMX.FTZ R51, R43, R51, !PT ;  /* 0x000000332b337209 */ /* 0x000fc60007810000 */
[----:B------:R-:W3:Y:S01]  /*f630*/  MUFU.TANH R65, R65 ;  /* 0x0000004100417308 */ /* 0x000ee20000002400 */
[----:B------:R-:W-:-:S04]  /*f640*/  FMNMX.FTZ R51, R46, R51, !PT ;  /* 0x000000332e337209 */ /* 0x000fc80007810000 */
[----:B------:R-:W-:-:S03]  /*f650*/  FMNMX.FTZ R51, R47, R51, !PT ;  /* 0x000000332f337209 */ /* 0x000fc60007810000 */
[----:B------:R-:W4:Y:S01]  /*f660*/  MUFU.TANH R72, R72 ;  /* 0x0000004800487308 */ /* 0x000f220000002400 */
[----:B------:R-:W-:-:S04]  /*f670*/  FMNMX.FTZ R51, R50, R51, !PT ;  /* 0x0000003332337209 */ /* 0x000fc80007810000 */
[----:B------:R-:W-:-:S03]  /*f680*/  FMNMX.FTZ R51, R52, R51, !PT ;  /* 0x0000003334337209 */ /* 0x000fc60007810000 */
[----:B------:R-:W5:Y:S01]  /*f690*/  MUFU.TANH R147, R147 ;  /* 0x0000009300937308 */ /* 0x000f620000002400 */
[----:B------:R-:W-:-:S04]  /*f6a0*/  FMNMX.FTZ R51, R57, R51, !PT ;  /* 0x0000003339337209 */ /* 0x000fc80007810000 */
[----:B--2---:R-:W-:-:S03]  /*f6b0*/  FMNMX.FTZ R51, R58, R51, !PT ;  /* 0x000000333a337209 */ /* 0x004fc60007810000 */
[----:B------:R-:W2:Y:S01]  /*f6c0*/  MUFU.TANH R145, R145 ;  /* 0x0000009100917308 */ /* 0x000ea20000002400 */
[----:B------:R-:W-:-:S04]  /*f6d0*/  FMNMX.FTZ R51, R59, R51, !PT ;  /* 0x000000333b337209 */ /* 0x000fc80007810000 */
[----:B------:R-:W-:-:S03]  /*f6e0*/  FMNMX.FTZ R51, R60, R51, !PT ;  /* 0x000000333c337209 */ /* 0x000fc60007810000 */
[----:B------:R-:W2:Y:S01]  /*f6f0*/  MUFU.TANH R143, R143 ;  /* 0x0000008f008f7308 */ /* 0x000ea20000002400 */
[----:B0-----:R-:W-:-:S04]  /*f700*/  FMNMX.FTZ R51, R61, R51, !PT ;  /* 0x000000333d337209 */ /* 0x001fc80007810000 */
[----:B------:R-:W-:-:S03]  /*f710*/  FMNMX.FTZ R51, R62, R51, !PT ;  /* 0x000000333e337209 */ /* 0x000fc60007810000 */
[----:B------:R-:W0:Y:S01]  /*f720*/  MUFU.TANH R141, R141 ;  /* 0x0000008d008d7308 */ /* 0x000e220000002400 */
[----:B-1----:R-:W-:Y:S01]  /*f730*/  FMNMX.FTZ R51, R64, R51, !PT ;  /* 0x0000003340337209 */ /* 0x002fe20007810000 */
[----:B------:R-:W-:Y:S02]  /*f740*/  WARPGROUP.DEPBAR.LE gsb0, 0x0 ;  /* 0x00008000000079c5 */ /* 0x000fe40000010000 */
[----:B------:R-:W-:Y:S01]  /*f750*/  WARPGROUP.ARRIVE ;  /* 0x00000000000079c5 */ /* 0x000fe20000000000 */
[----:B---3--:R-:W-:-:S03]  /*f760*/  FMNMX.FTZ R51, R65, R51, !PT ;  /* 0x0000003341337209 */ /* 0x008fc60007810000 */
[----:B------:R-:W1:Y:S01]  /*f770*/  MUFU.TANH R32, R32 ;  /* 0x0000002000207308 */ /* 0x000e620000002400 */
[----:B------:R-:W-:Y:S01]  /*f780*/  FMNMX.FTZ R51, R68, R51, !PT ;  /* 0x0000003344337209 */ /* 0x000fe20007810000 */
[----:B------:R-:W-:Y:S03]  /*f790*/  HGMMA.64x64x16.F32 R88, R132, gdesc[UR4].tnspB, R88, gsb0 ;  /* 0x40e0000484587df0 */ /* 0x000fe60008000858 */
[----:B------:R-:W-:-:S03]  /*f7a0*/  FMNMX.FTZ R51, R69, R51, !PT ;  /* 0x0000003345337209 */ /* 0x000fc60007810000 */
[----:B------:R-:W3:Y:S01]  /*f7b0*/  MUFU.TANH R36, R36 ;  /* 0x0000002400247308 */ /* 0x000ee20000002400 */
[----:B----4-:R-:W-:-:S04]  /*f7c0*/  FMNMX.FTZ R51, R72, R51, !PT ;  /* 0x0000003348337209 */ /* 0x010fc80007810000 */
[----:B------:R-:W-:-:S03]  /*f7d0*/  FMNMX.FTZ R53, R73, R51, !PT ;  /* 0x0000003349357209 */ /* 0x000fc60007810000 */
[----:B------:R-:W4:Y:S02]  /*f7e0*/  MUFU.TANH R37, R37 ;  /* 0x0000002500257308 */ /* 0x000f240000002400 */
[----:B------:R-:W5:Y:S06]  /*f7f0*/  SHFL.BFLY PT, R51, R53, 0x2, 0x1f ;  /* 0x0c401f0035337f89 */ /* 0x000f6c00000e0000 */
[----:B------:R-:W4:Y:S08]  /*f800*/  MUFU.TANH R40, R40 ;  /* 0x0000002800287308 */ /* 0x000f300000002400 */
[----:B------:R-:W4:Y:S08]  /*f810*/  MUFU.TANH R41, R41 ;  /* 0x0000002900297308 */ /* 0x000f300000002400 */
[----:B------:R-:W4:Y:S01]  /*f820*/  MUFU.TANH R44, R44 ;  /* 0x0000002c002c7308 */ /* 0x000f220000002400 */
[----:B-----5:R-:W-:-:S05]  /*f830*/  FMNMX.FTZ R53, R53, R51, !PT ;  /* 0x0000003335357209 */ /* 0x020fca0007810000 */
[----:B------:R-:W5:Y:S02]  /*f840*/  SHFL.BFLY PT, R51, R53, 0x1, 0x1f ;  /* 0x0c201f0035337f89 */ /* 0x000f6400000e0000 */
[----:B------:R-:W4:Y:S08]  /*f850*/  MUFU.TANH R45, R45 ;  /* 0x0000002d002d7308 */ /* 0x000f300000002400 */
[----:B------:R-:W4:Y:S08]  /*f860*/  MUFU.TANH R48, R48 ;  /* 0x0000003000307308 */ /* 0x000f300000002400 */
[----:B------:R-:W4:Y:S01]  /*f870*/  MUFU.TANH R56, R56 ;  /* 0x0000003800387308 */ /* 0x000f220000002400 */
[----:B-----5:R-:W-:-:S07]  /*f880*/  FMNMX.FTZ R53, R53, R51, !PT ;  /* 0x0000003335357209 */ /* 0x020fce0007810000 */
[----:B------:R-:W5:Y:S01]  /*f890*/  MUFU.TANH R66, R66 ;  /* 0x0000004200427308 */ /* 0x000f620000002400 */
[----:B------:R-:W-:Y:S01]  /*f8a0*/  MOV R51, UR4 ;  /* 0x0000000400337c02 */ /* 0x000fe20008000f00 */
[----:B------:R-:W-:Y:S01]  /*f8b0*/  FADD.FTZ R82, -R53, R153 ;  /* 0x0000009935527221 */ /* 0x000fe20000010100 */
[----:B------:R-:W-:-:S03]  /*f8c0*/  IMAD.MOV.U32 R153, RZ, RZ, R53 ;  /* 0x000000ffff997224 */ /* 0x000fc600078e0035 */
[-C--:B------:R-:W-:Y:S02]  /*f8d0*/  FMUL.FTZ R84, R53, R51.reuse ;  /* 0x0000003335547220 */ /* 0x080fe40000410000 */
[----:B------:R-:W5:Y:S01]  /*f8e0*/  MUFU.TANH R67, R67 ;  /* 0x0000004300437308 */ /* 0x000f620000002400 */
[-C--:B------:R-:W-:Y:S01]  /*f8f0*/  FMUL.FTZ R54, R82, R51.reuse ;  /* 0x0000003352367220 */ /* 0x080fe20000410000 */
[-CC-:B------:R-:W-:Y:S01]  /*f900*/  FFMA.FTZ R148, R11, R51.reuse, -R84.reuse ;  /* 0x000000330b947223 */ /* 0x180fe20000010854 */
[----:B------:R-:W-:Y:S01]  /*f910*/  FMNMX.FTZ R11, R154, R20, !PT ;  /* 0x000000149a0b7209 */ /* 0x000fe20007810000 */
[-CC-:B------:R-:W-:Y:S01]  /*f920*/  FFMA.FTZ R55, R14, R51.reuse, -R84.reuse ;  /* 0x000000330e377223 */ /* 0x180fe20000010854 */
[-CC-:B------:R-:W-:Y:S01]  /*f930*/  FFMA.FTZ R146, R27, R51.reuse, -R84.reuse ;  /* 0x000000331b927223 */ /* 0x180fe20000010854 */
[--C-:B------:R-:W-:Y:S01]  /*f940*/  FFMA.FTZ R27, R35, R51, -R84.reuse ;  /* 0x00000033231b7223 */ /* 0x100fe20000010854 */
[----:B------:R-:W-:Y:S01]  /*f950*/  FMNMX.FTZ R11, R151, R11, !PT ;  /* 0x0000000b970b7209 */ /* 0x000fe20007810000 */
[----:B------:R-:W5:Y:S01]  /*f960*/  MUFU.TANH R70, R70 ;  /* 0x0000004600467308 */ /* 0x000f620000002400 */
[--C-:B------:R-:W-:Y:S01]  /*f970*/  FFMA.FTZ R150, R15, R51, -R84.reuse ;  /* 0x000000330f967223 */ /* 0x100fe20000010854 */
[----:B------:R-:W-:Y:S01]  /*f980*/  IMAD.MOV.U32 R15, RZ, RZ, 0x40000040 ;  /* 0x40000040ff0f7424 */ /* 0x000fe200078e00ff */
[----:B------:R-:W-:Y:S01]  /*f990*/  FMNMX.FTZ R11, R149, R11, !PT ;  /* 0x0000000b950b7209 */ /* 0x000fe20007810000 */
[-CC-:B------:R-:W-:Y:S01]  /*f9a0*/  FFMA.FTZ R82, R26, R51.reuse, -R84.reuse ;  /* 0x000000331a527223 */ /* 0x180fe20000010854 */
[----:B------:R-:W-:Y:S01]  /*f9b0*/  FFMA.FTZ R26, R43, R51, -R84 ;  /* 0x000000332b1a7223 */ /* 0x000fe20000010854 */
[----:B------:R-:W-:-:S02]  /*f9c0*/  WARPGROUP.DEPBAR.LE gsb0, 0x0 ;  /* 0x00008000000079c5 */ /* 0x000fc40000010000 */
[----:B------:R-:W-:Y:S01]  /*f9d0*/  FMNMX.FTZ R11, R147, R11, !PT ;  /* 0x0000000b930b7209 */ /* 0x000fe20007810000 */
[----:B------:R-:W5:Y:S01]  /*f9e0*/  MUFU.TANH R71, R71 ;  /* 0x0000004700477308 */ /* 0x000f620000002400 */
[----:B------:R-:W-:Y:S01]  /*f9f0*/  R2UR UR7, R15 ;  /* 0x000000000f0772ca */ /* 0x000fe200000e0000 */
[----:B------:R-:W-:Y:S01]  /*fa00*/  WARPGROUP.ARRIVE ;  /* 0x00000000000079c5 */ /* 0x000fe20000000000 */
[----:B--2---:R-:W-:Y:S01]  /*fa10*/  FMNMX.FTZ R11, R145, R11, !PT ;  /* 0x0000000b910b7209 */ /* 0x004fe20007810000 */
[-CC-:B------:R-:W-:Y:S01]  /*fa20*/  FFMA.FTZ R83, R24, R51.reuse, -R84.reuse ;  /* 0x0000003318537223 */ /* 0x180fe20000010854 */
[-CC-:B------:R-:W-:Y:S01]  /*fa30*/  FFMA.FTZ R24, R31, R51.reuse, -R84.reuse ;  /* 0x000000331f187223 */ /* 0x180fe20000010854 */
[----:B------:R-:W-:Y:S01]  /*fa40*/  FFMA.FTZ R31, R58, R51, -R84 ;  /* 0x000000333a1f7223 */ /* 0x000fe20000010854 */
[----:B------:R-:W-:Y:S01]  /*fa50*/  FMNMX.FTZ R11, R143, R11, !PT ;  /* 0x0000000b8f0b7209 */ /* 0x000fe20007810000 */
[----:B------:R-:W2:Y:S01]  /*fa60*/  MUFU.TANH R74, R74 ;  /* 0x0000004a004a7308 */ /* 0x000ea20000002400 */
[----:B------:R-:W-:-:S02]  /*fa70*/  IMAD.MOV.U32 R15, RZ, RZ, 0x40000040 ;  /* 0x40000040ff0f7424 */ /* 0x000fc400078e00ff */
[--C-:B------:R-:W-:Y:S01]  /*fa80*/  FFMA.FTZ R136, R38, R51, -R84.reuse ;  /* 0x0000003326887223 */ /* 0x100fe20000010854 */
[----:B0-----:R-:W-:Y:S01]  /*fa90*/  FMNMX.FTZ R14, R141, R11, !PT ;  /* 0x0000000b8d0e7209 */ /* 0x001fe20007810000 */
[-CC-:B------:R-:W-:Y:S01]  /*faa0*/  FFMA.FTZ R38, R59, R51.reuse, -R84.reuse ;  /* 0x000000333b267223 */ /* 0x180fe20000010854 */
[-CC-:B------:R-:W-:Y:S01]  /*fab0*/  FFMA.FTZ R144, R25, R51.reuse, -R84.reuse ;  /* 0x0000003319907223 */ /* 0x180fe20000010854 */
[-CC-:B------:R-:W-:Y:S01]  /*fac0*/  FFMA.FTZ R25, R39, R51.reuse, -R84.reuse ;  /* 0x0000003327197223 */ /* 0x180fe20000010854 */
[----:B------:R-:W-:Y:S01]  /*fad0*/  FMNMX.FTZ R14, R29, R14, !PT ;  /* 0x0000000e1d0e7209 */ /* 0x000fe20007810000 */
[----:B------:R-:W0:Y:S01]  /*fae0*/  MUFU.TANH R75, R75 ;  /* 0x0000004b004b7308 */ /* 0x000e220000002400 */
[-CC-:B------:R-:W-:Y:S01]  /*faf0*/  FFMA.FTZ R39, R60, R51.reuse, -R84.reuse ;  /* 0x000000333c277223 */ /* 0x180fe20000010854 */
[-CC-:B------:R-:W-:Y:S01]  /*fb00*/  FFMA.FTZ R132, R46, R51.reuse, -R84.reuse ;  /* 0x000000332e847223 */ /* 0x180fe20000010854 */
[----:B-1----:R-:W-:Y:S01]  /*fb10*/  FMNMX.FTZ R14, R32, R14, !PT ;  /* 0x0000000e200e7209 */ /* 0x002fe20007810000 */
[-CC-:B------:R-:W-:Y:S01]  /*fb20*/  FFMA.FTZ R138, R42, R51.reuse, -R84.reuse ;  /* 0x000000332a8a7223 */ /* 0x180fe20000010854 */
[-CC-:B------:R-:W-:Y:S01]  /*fb30*/  FFMA.FTZ R46, R64, R51.reuse, -R84.reuse ;  /* 0x00000033402e7223 */ /* 0x180fe20000010854 */
[-CC-:B------:R-:W-:Y:S01]  /*fb40*/  FFMA.FTZ R42, R61, R51.reuse, -R84.reuse ;  /* 0x000000333d2a7223 */ /* 0x180fe20000010854 */
[----:B------:R-:W-:Y:S01]  /*fb50*/  FMNMX.FTZ R14, R33, R14, !PT ;  /* 0x0000000e210e7209 */ /* 0x000fe20007810000 */
[----:B------:R-:W1:Y:S01]  /*fb60*/  MUFU.TANH R76, R76 ;  /* 0x0000004c004c7308 */ /* 0x000e620000002400 */
[-CC-:B------:R-:W-:Y:S01]  /*fb70*/  FFMA.FTZ R142, R34, R51.reuse, -R84.reuse ;  /* 0x00000033228e7223 */ /* 0x180fe20000010854 */
[-CC-:B------:R-:W-:Y:S01]  /*fb80*/  FFMA.FTZ R34, R47, R51.reuse, -R84.reuse ;  /* 0x000000332f227223 */ /* 0x180fe20000010854 */
[----:B---3--:R-:W-:Y:S01]  /*fb90*/  FMNMX.FTZ R14, R36, R14, !PT ;  /* 0x0000000e240e7209 */ /* 0x008fe20007810000 */
[-CC-:B------:R-:W-:Y:S01]  /*fba0*/  FFMA.FTZ R47, R65, R51.reuse, -R84.reuse ;  /* 0x00000033412f7223 */ /* 0x180fe20000010854 */
[-CC-:B------:R-:W-:Y:S01]  /*fbb0*/  FFMA.FTZ R28, R28, R51.reuse, -R84.reuse ;  /* 0x000000331c1c7223 */ /* 0x180fe20000010854 */
[-CC-:B------:R-:W-:Y:S01]  /*fbc0*/  FFMA.FTZ R140, R30, R51.reuse, -R84.reuse ;  /* 0x000000331e8c7223 */ /* 0x180fe20000010854 */
[----:B----4-:R-:W-:Y:S01]  /*fbd0*/  FMNMX.FTZ R14, R37, R14, !PT ;  /* 0x0000000e250e7209 */ /* 0x010fe20007810000 */
[----:B------:R-:W3:Y:S01]  /*fbe0*/  MUFU.TANH R77, R77 ;  /* 0x0000004d004d7308 */ /* 0x000ee20000002400 */
[-CC-:B------:R-:W-:Y:S01]  /*fbf0*/  FFMA.FTZ R134, R50, R51.reuse, -R84.reuse ;  /* 0x0000003332867223 */ /* 0x180fe20000010854 */
[-CC-:B------:R-:W-:Y:S01]  /*fc00*/  FFMA.FTZ R30, R52, R51.reuse, -R84.reuse ;  /* 0x00000033341e7223 */ /* 0x180fe20000010854 */
[----:B------:R-:W-:Y:S01]  /*fc10*/  FMNMX.FTZ R14, R40, R14, !PT ;  /* 0x0000000e280e7209 */ /* 0x000fe20007810000 */
[-CC-:B------:R-:W-:Y:S01]  /*fc20*/  FFMA.FTZ R50, R68, R51.reuse, -R84.reuse ;  /* 0x0000003344327223 */ /* 0x180fe20000010854 */
[-CC-:B------:R-:W-:Y:S01]  /*fc30*/  FFMA.FTZ R52, R69, R51.reuse, -R84.reuse ;  /* 0x0000003345347223 */ /* 0x180fe20000010854 */
[----:B------:R-:W-:Y:S01]  /*fc40*/  FFMA.FTZ R73, R73, R51, -R84 ;  /* 0x0000003349497223 */ /* 0x000fe20000010854 */
[----:B------:R-:W-:Y:S01]  /*fc50*/  FMNMX.FTZ R14, R41, R14, !PT ;  /* 0x0000000e290e7209 */ /* 0x000fe20007810000 */
[----:B------:R-:W4:Y:S03]  /*fc60*/  MUFU.TANH R78, R78 ;  /* 0x0000004e004e7308 */ /* 0x000f260000002400 */
[----:B------:R-:W-:-:S04]  /*fc70*/  FMNMX.FTZ R14, R44, R14, !PT ;  /* 0x0000000e2c0e7209 */ /* 0x000fc80007810000 */
        /* <DEDUP_REMOVED lines=8> */
[----:B-----5:R-:W-:-:S04]  /*fd00*/  FMNMX.FTZ R14, R66, R14, !PT ;  /* 0x0000000e420e7209 */ /* 0x020fc80007810000 */
[----:B------:R-:W-:Y:S01]  /*fd10*/  FMNMX.FTZ R14, R67, R14, !PT ;  /* 0x0000000e430e7209 */ /* 0x000fe20007810000 */
[----:B------:R-:W-:Y:S03]  /*fd20*/  MUFU.EX2 R54, R54 ;  /* 0x0000003600367308 */ /* 0x000fe60000000800 */
[----:B------:R-:W-:-:S04]  /*fd30*/  FMNMX.FTZ R14, R70, R14, !PT ;  /* 0x0000000e460e7209 */ /* 0x000fc80007810000 */
[----:B------:R-:W-:Y:S01]  /*fd40*/  FMNMX.FTZ R14, R71, R14, !PT ;  /* 0x0000000e470e7209 */ /* 0x000fe20007810000 */
[----:B------:R-:W-:Y:S03]  /*fd50*/  MUFU.EX2 R148, R148 ;  /* 0x0000009400947308 */ /* 0x000fe60000000800 */
[----:B--2---:R-:W-:-:S04]  /*fd60*/  FMNMX.FTZ R14, R74, R14, !PT ;  /* 0x0000000e4a0e7209 */ /* 0x004fc80007810000 */
[----:B0-----:R-:W-:Y:S01]  /*fd70*/  FMNMX.FTZ R14, R75, R14, !PT ;  /* 0x0000000e4b0e7209 */ /* 0x001fe20007810000 */
[----:B------:R-:W-:Y:S03]  /*fd80*/  MUFU.EX2 R55, R55 ;  /* 0x0000003700377308 */ /* 0x000fe60000000800 */
[----:B-1----:R-:W-:-:S04]  /*fd90*/  FMNMX.FTZ R14, R76, R14, !PT ;  /* 0x0000000e4c0e7209 */ /* 0x002fc80007810000 */
[----:B---3--:R-:W-:Y:S01]  /*fda0*/  FMNMX.FTZ R14, R77, R14, !PT ;  /* 0x0000000e4d0e7209 */ /* 0x008fe20007810000 */
[----:B------:R-:W-:Y:S03]  /*fdb0*/  MUFU.EX2 R150, R150 ;  /* 0x0000009600967308 */ /* 0x000fe60000000800 */
[----:B----4-:R-:W-:-:S04]  /*fdc0*/  FMNMX.FTZ R14, R78, R14, !PT ;  /* 0x0000000e4e0e7209 */ /* 0x010fc80007810000 */
[----:B------:R-:W-:Y:S01]  /*fdd0*/  FMNMX.FTZ R14, R79, R14, !PT ;  /* 0x0000000e4f0e7209 */ /* 0x000fe20007810000 */
[----:B------:R-:W-:Y:S03]  /*fde0*/  MUFU.EX2 R83, R83 ;  /* 0x0000005300537308 */ /* 0x000fe60000000800 */
[----:B------:R-:W-:-:S04]  /*fdf0*/  FMNMX.FTZ R14, R80, R14, !PT ;  /* 0x0000000e500e7209 */ /* 0x000fc80007810000 */
[----:B------:R-:W-:Y:S01]  /*fe00*/  FMNMX.FTZ R35, R81, R14, !PT ;  /* 0x0000000e51237209 */ /* 0x000fe20007810000 */
[----:B------:R-:W-:Y:S01]  /*fe10*/  VIADD R14, R10, 0x280 ;  /* 0x000002800a0e7836 */ /* 0x000fe20000000000 */
[----:B------:R-:W-:Y:S03]  /*fe20*/  MUFU.EX2 R144, R144 ;  /* 0x0000009000907308 */ /* 0x000fe60000000800 */
[----:B------:R-:W0:Y:S01]  /*fe30*/  SHFL.BFLY PT, R43, R35, 0x2, 0x1f ;  /* 0x0c401f00232b7f89 */ /* 0x000e2200000e0000 */
[----:B------:R-:W-:-:S04]  /*fe40*/  R2UR UR6, R14 ;  /* 0x000000000e0672ca */ /* 0x000fc800000e0000 */
[----:B------:R-:W-:Y:S08]  /*fe50*/  MUFU.EX2 R82, R82 ;  /* 0x0000005200527308 */ /* 0x000ff00000000800 */
[----:B------:R-:W-:Y:S01]  /*fe60*/  MUFU.EX2 R146, R146 ;  /* 0x0000009200927308 */ /* 0x000fe20000000800 */
[----:B------:R-:W-:Y:S01]  /*fe70*/  HGMMA.64x64x16.F32 R88, R128, gdesc[UR4].tnspB, R88, gsb0 ;  /* 0x40e0000480587df0 */ /* 0x000fe20008000858 */
[----:B------:R-:W-:Y:S01]  /*fe80*/  R2UR UR7, R15 ;  /* 0x000000000f0772ca */ /* 0x000fe200000e0000 */
[----:B------:R-:W-:-:S05]  /*fe90*/  IMAD.MOV.U32 R15, RZ, RZ, 0x40000040 ;  /* 0x40000040ff0f7424 */ /* 0x000fca00078e00ff */
[----:B------:R1:W-:Y:S01]  /*fea0*/  MUFU.EX2 R11, R28 ;  /* 0x0000001c000b7308 */ /* 0x0003e20000000800 */
[----:B0-----:R-:W-:Y:S01]  /*feb0*/  FMNMX.FTZ R35, R35, R43, !PT ;  /* 0x0000002b23237209 */ /* 0x001fe20007810000 */
[----:B------:R-:W-:-:S04]  /*fec0*/  FFMA.FTZ R43, R62, R51, -R84 ;  /* 0x000000333e2b7223 */ /* 0x000fc80000010854 */
[----:B------:R-:W0:Y:S02]  /*fed0*/  SHFL.BFLY PT, R14, R35, 0x1, 0x1f ;  /* 0x0c201f00230e7f89 */ /* 0x000e2400000e0000 */
[----:B------:R-:W-:Y:S01]  /*fee0*/  MUFU.EX2 R140, R140 ;  /* 0x0000008c008c7308 */ /* 0x000fe20000000800 */
[-CC-:B-1----:R-:W-:Y:S01]  /*fef0*/  FFMA.FTZ R28, R57, R51.reuse, -R84.reuse ;  /* 0x00000033391c7223 */ /* 0x182fe20000010854 */
[----:B------:R-:W-:-:S06]  /*ff00*/  FFMA.FTZ R57, R72, R51, -R84 ;  /* 0x0000003348397223 */ /* 0x000fcc0000010854 */
        /* <DEDUP_REMOVED lines=19> */
[----:B0-----:R-:W-:Y:S01]  /*10040*/  IADD3 R14, R10, 0x300, RZ ;  /* 0x000003000a0e7810 */ /* 0x001fe20007ffe0ff */
[-CC-:B------:R-:W-:Y:S01]  /*10050*/  FFMA.FTZ R65, R29, R51.reuse, -R62.reuse ;  /* 0x000000331d417223 */ /* 0x180fe2000001083e */
[-CC-:B------:R-:W-:Y:S01]  /*10060*/  FFMA.FTZ R137, R40, R51.reuse, -R62.reuse ;  /* 0x0000003328897223 */ /* 0x180fe2000001083e */
[----:B------:R-:W-:Y:S01]  /*10070*/  FFMA.FTZ R29, R33, R51, -R62 ;  /* 0x00000033211d7223 */ /* 0x000fe2000001083e */
[----:B------:R-:W-:Y:S01]  /*10080*/  R2UR UR6, R14 ;  /* 0x000000000e0672ca */ /* 0x000fe200000e0000 */
[----:B------:R-:W-:-:S02]  /*10090*/  VIADD R14, R10, 0x380 ;  /* 0x000003800a0e7836 */ /* 0x000fc40000000000 */
        /* <DEDUP_REMOVED lines=10> */
[----:B------:R-:W-:Y:S01]  /*10140*/  FFMA.FTZ R79, R79, R51, -R62 ;  /* 0x000000334f4f7223 */ /* 0x000fe2000001083e */
[----:B------:R-:W-:-:S02]  /*10150*/  WARPGROUP.DEPBAR.LE gsb0, 0x0 ;  /* 0x00008000000079c5 */ /* 0x000fc40000010000 */
[----:B------:R-:W-:Y:S01]  /*10160*/  WARPGROUP.ARRIVE ;  /* 0x00000000000079c5 */ /* 0x000fe20000000000 */
[-CC-:B------:R-:W-:Y:S01]  /*10170*/  FFMA.FTZ R129, R66, R51.reuse, -R62.reuse ;  /* 0x0000003342817223 */ /* 0x180fe2000001083e */
[-CC-:B------:R-:W-:Y:S01]  /*10180*/  FFMA.FTZ R131, R70, R51.reuse, -R62.reuse ;  /* 0x0000003346837223 */ /* 0x180fe2000001083e */
[----:B------:R-:W-:Y:S01]  /*10190*/  FFMA.FTZ R80, R80, R51, -R62 ;  /* 0x0000003350507223 */ /* 0x000fe2000001083e */
[----:B------:R-:W2:Y:S01]  /*101a0*/  MUFU.EX2 R61, R61 ;  /* 0x0000003d003d7308 */ /* 0x000ea20000000800 */
[----:B0-----:R-:W-:Y:S01]  /*101b0*/  F2FP.F16.F32.PACK_AB R149, R60, R59 ;  /* 0x0000003b3c95723e */ /* 0x001fe200000000ff */
[----:B------:R-:W-:Y:S01]  /*101c0*/  HGMMA.64x64x16.F32 R88, R124, gdesc[UR4].tnspB, R88, gsb0 ;  /* 0x40e000047c587df0 */ /* 0x000fe20008000858 */
[----:B------:R-:W-:Y:S02]  /*101d0*/  R2UR UR6, R14 ;  /* 0x000000000e0672ca */ /* 0x000fe400000e0000 */
[----:B------:R-:W-:Y:S01]  /*101e0*/  R2UR UR7, R15 ;  /* 0x000000000f0772ca */ /* 0x000fe200000e0000 */
[----:B------:R-:W-:Y:S01]  /*101f0*/  VIADD R15, R85, 0x9 ;  /* 0x00000009550f7836 */ /* 0x000fe20000000000 */
[----:B------:R-:W-:Y:S01]  /*10200*/  @!P1 LEA R14, R18, R2, 0x3 ;  /* 0x00000002120e9211 */ /* 0x000fe200078e18ff */
[----:B------:R-:W0:Y:S03]  /*10210*/  MUFU.EX2 R145, R145 ;  /* 0x0000009100917308 */ /* 0x000e260000000800 */
[----:B------:R-:W-:Y:S01]  /*10220*/  SEL R37, R15, 0x9, !P2 ;  /* 0x000000090f257807 */ /* 0x000fe20005000000 */
[----:B------:R-:W-:-:S02]  /*10230*/  @!P1 VIADD R36, R14, 0x16840 ;  /* 0x000168400e249836 */ /* 0x000fc40000000000 */
[----:B------:R-:W-:Y:S01]  /*10240*/  FFMA.FTZ R14, R49, R51, -R62 ;  /* 0x00000033310e7223 */ /* 0x000fe2000001083e */
[C---:B------:R-:W-:Y:S01]  /*10250*/  ISETP.GT.AND P2, PT, R152.reuse, RZ, PT ;  /* 0x000000ff9800720c */ /* 0x040fe20003f44270 */
[----:B------:R-:W-:Y:S01]  /*10260*/  VIADD R152, R152, 0xffffffff ;  /* 0xffffffff98987836 */ /* 0x000fe20000000000 */
[----:B------:R-:W3:Y:S01]  /*10270*/  MUFU.EX2 R64, R64 ;  /* 0x0000004000407308 */ /* 0x000ee20000000800 */
[----:B------:R-:W-:-:S07]  /*10280*/  @!P1 PRMT R36, RZ, 0x654, R36 ;  /* 0x00000654ff249816 */ /* 0x000fce0000000024 */
[----:B------:R-:W4:Y:S08]  /*10290*/  MUFU.EX2 R147, R147 ;  /* 0x0000009300937308 */ /* 0x000f300000000800 */
        /* <DEDUP_REMOVED lines=9> */
[----:B------:R-:W-:Y:S01]  /*10330*/  FFMA.FTZ R125, R74, R51, -R62 ;  /* 0x000000334a7d7223 */ /* 0x000fe2000001083e */
[----:B------:R-:W-:Y:S06]  /*10340*/  HGMMA.64x64x16.F32 R88, R120, gdesc[UR4].tnspB, R88, gsb0 ;  /* 0x40e0000478587df0 */ /* 0x000fec0008000858 */
        /* <DEDUP_REMOVED lines=19> */
[----:B------:R-:W-:Y:S01]  /*10480*/  FMUL.FTZ R97, R97, R54 ;  /* 0x0000003661617220 */ /* 0x000fe20000410000 */
[----:B-1----:R-:W-:Y:S01]  /*10490*/  FFMA.FTZ R36, R54, R3, R148 ;  /* 0x0000000336247223 */ /* 0x002fe20000010094 */
[----:B------:R-:W-:Y:S01]  /*104a0*/  FFMA.FTZ R3, R58, R0, R59 ;  /* 0x000000003a037223 */ /* 0x000fe2000001003b */
[----:B------:R-:W-:Y:S01]  /*104b0*/  @!P1 IMAD R0, R21, 0x8, R2 ;  /* 0x0000000815009824 */ /* 0x000fe200078e0202 */
[----:B------:R-:W1:Y:S01]  /*104c0*/  MUFU.EX2 R135, R135 ;  /* 0x0000008700877308 */ /* 0x000e620000000800 */
[C---:B------:R-:W-:Y:S01]  /*104d0*/  FADD.FTZ R15, R55.reuse, R36 ;  /* 0x00000024370f7221 */ /* 0x040fe20000010000 */
[----:B------:R-:W-:Y:S01]  /*104e0*/  FADD.FTZ R36, R60, R3 ;  /* 0x000000033c247221 */ /* 0x000fe20000010000 */
[----:B------:R-:W-:Y:S01]  /*104f0*/  F2FP.F16.F32.PACK_AB R148, R55, R148 ;  /* 0x000000943794723e */ /* 0x000fe200000000ff */
[----:B------:R-:W-:Y:S01]  /*10500*/  FMUL.FTZ R100, R100, R54 ;  /* 0x0000003664647220 */ /* 0x000fe20000410000 */
[----:B------:R-:W-:Y:S01]  /*10510*/  @!P1 IADD3 R3, R0, 0x16860, RZ ;  /* 0x0001686000039810 */ /* 0x000fe20007ffe0ff */
[----:B------:R-:W-:Y:S01]  /*10520*/  FADD.FTZ R40, R150, R15 ;  /* 0x0000000f96287221 */ /* 0x000fe20000010000 */
[----:B------:R-:W-:Y:S01]  /*10530*/  FADD.FTZ R36, R151, R36 ;  /* 0x0000002497247221 */ /* 0x000fe20000010000 */
[----:B------:R-:W-:Y:S01]  /*10540*/  FFMA.FTZ R0, R63, R51, -R62 ;  /* 0x000000333f007223 */ /* 0x000fe2000001083e */
[----:B------:R-:W-:Y:S01]  /*10550*/  @!P1 PRMT R15, RZ, 0x654, R3 ;  /* 0x00000654ff0f9816 */ /* 0x000fe20000000003 */
[----:B------:R-:W-:Y:S01]  /*10560*/  FADD.FTZ R3, R83, R40 ;  /* 0x0000002853037221 */ /* 0x000fe20000010000 */
[----:B--2---:R-:W-:Y:S01]  /*10570*/  FADD.FTZ R36, R61, R36 ;  /* 0x000000243d247221 */ /* 0x004fe20000010000 */
[----:B------:R-:W-:Y:S01]  /*10580*/  MUFU.EX2 R30, R30 ;  /* 0x0000001e001e7308 */ /* 0x000fe20000000800 */
[----:B------:R2:W-:Y:S01]  /*10590*/  @!P1 SYNCS.ARRIVE.TRANS64.RED.A1T0 RZ, [R15+URZ], RZ ;  /* 0x000000ff0fff99a7 */ /* 0x0005e2000810043f */
[----:B------:R-:W-:Y:S01]  /*105a0*/  F2FP.F16.F32.PACK_AB R150, R83, R150 ;  /* 0x000000965396723e */ /* 0x000fe200000000ff */
[----:B0-----:R-:W-:Y:S01]  /*105b0*/  FADD.FTZ R21, R145, R36 ;  /* 0x0000002491157221 */ /* 0x001fe20000010000 */
[----:B------:R-:W-:Y:S01]  /*105c0*/  F2FP.F16.F32.PACK_AB R151, R61, R151 ;  /* 0x000000973d97723e */ /* 0x000fe200000000ff */
[----:B------:R-:W-:Y:S01]  /*105d0*/  FMUL.FTZ R101, R101, R54 ;  /* 0x0000003665657220 */ /* 0x000fe20000410000 */
[C---:B---3--:R-:W-:Y:S01]  /*105e0*/  F2FP.F16.F32.PACK_AB R145, R64.reuse, R145 ;  /* 0x000000914091723e */ /* 0x048fe200000000ff */
[----:B------:R-:W-:Y:S01]  /*105f0*/  FADD.FTZ R36, R64, R21 ;  /* 0x0000001540247221 */ /* 0x000fe20000010000 */
[----:B------:R-:W0:Y:S01]  /*10600*/  MUFU.EX2 R0, R0 ;  /* 0x0000000000007308 */ /* 0x000e220000000800 */
[----:B--2---:R-:W-:Y:S01]  /*10610*/  FADD.FTZ R15, R144, R3 ;  /* 0x00000003900f7221 */ /* 0x004fe20000010000 */
[-C--:B------:R-:W-:Y:S01]  /*10620*/  FFMA.FTZ R3, R67, R51.reuse, -R62 ;  /* 0x0000003343037223 */ /* 0x080fe2000001083e */
[----:B----4-:R-:W-:Y:S01]  /*10630*/  FADD.FTZ R36, R147, R36 ;  /* 0x0000002493247221 */ /* 0x010fe20000010000 */
[-C--:B------:R-:W-:Y:S01]  /*10640*/  FFMA.FTZ R21, R75, R51.reuse, -R62 ;  /* 0x000000334b157223 */ /* 0x080fe2000001083e */
[C---:B------:R-:W-:Y:S01]  /*10650*/  FADD.FTZ R15, R82.reuse, R15 ;  /* 0x0000000f520f7221 */ /* 0x040fe20000010000 */
[----:B------:R-:W-:Y:S01]  /*10660*/  F2FP.F16.F32.PACK_AB R144, R82, R144 ;  /* 0x000000905290723e */ /* 0x000fe200000000ff */
[----:B-----5:R-:W-:Y:S01]  /*10670*/  FADD.FTZ R36, R65, R36 ;  /* 0x0000002441247221 */ /* 0x020fe20000010000 */
[----:B------:R-:W2:Y:S01]  /*10680*/  MUFU.EX2 R28, R28 ;  /* 0x0000001c001c7308 */ /* 0x000ea20000000800 */
[----:B------:R-:W-:Y:S01]  /*10690*/  FADD.FTZ R40, R146, R15 ;  /* 0x0000000f92287221 */ /* 0x000fe20000010000 */
[----:B------:R-:W-:Y:S01]  /*106a0*/  F2FP.F16.F32.PACK_AB R146, R11, R146 ;  /* 0x000000920b92723e */ /* 0x000fe200000000ff */
[----:B------:R-:W-:Y:S01]  /*106b0*/  FADD.FTZ R36, R141, R36 ;  /* 0x000000248d247221 */ /* 0x000fe20000010000 */
[-C--:B------:R-:W-:Y:S01]  /*106c0*/  FFMA.FTZ R15, R71, R51.reuse, -R62 ;  /* 0x00000033470f7223 */ /* 0x080fe2000001083e */
[----:B------:R-:W-:Y:S01]  /*106d0*/  FADD.FTZ R37, R11, R40 ;  /* 0x000000280b257221 */ /* 0x000fe20000010000 */
[----:B------:R-:W-:Y:S01]  /*106e0*/  FFMA.FTZ R62, R81, R51, -R62 ;  /* 0x00000033513e7223 */ /* 0x000fe2000001083e */
[----:B------:R-:W-:Y:S01]  /*106f0*/  FADD.FTZ R36, R29, R36 ;  /* 0x000000241d247221 */ /* 0x000fe20000010000 */
[----:B------:R-:W3:Y:S01]  /*10700*/  MUFU.EX2 R129, R129 ;  /* 0x0000008100817308 */ /* 0x000ee20000000800 */
[----:B------:R-:W-:Y:S01]  /*10710*/  FADD.FTZ R37, R140, R37 ;  /* 0x000000258c257221 */ /* 0x000fe20000010000 */
[----:B------:R-:W-:Y:S01]  /*10720*/  F2FP.F16.F32.PACK_AB R140, R24, R140 ;  /* 0x0000008c188c723e */ /* 0x000fe200000000ff */
[-C--:B------:R-:W-:Y:S01]  /*10730*/  FMUL.FTZ R104, R104, R54.reuse ;  /* 0x0000003668687220 */ /* 0x080fe20000410000 */
[----:B------:R-:W-:Y:S01]  /*10740*/  F2FP.F16.F32.PACK_AB R147, R65, R147 ;  /* 0x000000934193723e */ /* 0x000fe200000000ff */
[----:B------:R-:W-:Y:S01]  /*10750*/  FADD.FTZ R37, R24, R37 ;  /* 0x0000002518257221 */ /* 0x000fe20000010000 */
[----:B------:R-:W-:Y:S01]  /*10760*/  F2FP.F16.F32.PACK_AB R141, R29, R141 ;  /* 0x0000008d1d8d723e */ /* 0x000fe200000000ff */
[-C--:B------:R-:W-:Y:S01]  /*10770*/  FMUL.FTZ R105, R105, R54.reuse ;  /* 0x0000003669697220 */ /* 0x080fe20000410000 */
[----:B------:R-:W-:Y:S01]  /*10780*/  MUFU.EX2 R31, R31 ;  /* 0x0000001f001f7308 */ /* 0x000fe20000000800 */
[----:B------:R-:W-:Y:S01]  /*10790*/  FADD.FTZ R40, R142, R37 ;  /* 0x000000258e287221 */ /* 0x000fe20000010000 */
[----:B------:R-:W-:Y:S01]  /*107a0*/  FADD.FTZ R37, R143, R36 ;  /* 0x000000248f257221 */ /* 0x000fe20000010000 */
[----:B------:R-:W-:Y:S01]  /*107b0*/  F2FP.F16.F32.PACK_AB R143, R32, R143 ;  /* 0x0000008f208f723e */ /* 0x000fe200000000ff */
[----:B------:R-:W-:Y:S01]  /*107c0*/  FMUL.FTZ R108, R108, R54 ;  /* 0x000000366c6c7220 */ /* 0x000fe20000410000 */
[C---:B------:R-:W-:Y:S01]  /*107d0*/  FADD.FTZ R41, R27.reuse, R40 ;  /* 0x000000281b297221 */ /* 0x040fe20000010000 */
[----:B------:R-:W-:Y:S01]  /*107e0*/  FADD.FTZ R36, R32, R37 ;  /* 0x0000002520247221 */ /* 0x000fe20000010000 */
[----:B------:R-:W-:Y:S01]  /*107f0*/  F2FP.F16.F32.PACK_AB R142, R27, R142 ;  /* 0x0000008e1b8e723e */ /* 0x000fe200000000ff */
[----:B------:R-:W4:Y:S01]  /*10800*/  MUFU.EX2 R3, R3 ;  /* 0x0000000300037308 */ /* 0x000f220000000800 */
[----:B------:R-:W-:Y:S01]  /*10810*/  FADD.FTZ R40, R136, R41 ;  /* 0x0000002988287221 */ /* 0x000fe20000010000 */
[----:B------:R-:W-:Y:S01]  /*10820*/  FADD.FTZ R36, R137, R36 ;  /* 0x0000002489247221 */ /* 0x000fe20000010000 */
[----:B------:R-:W-:Y:S01]  /*10830*/  F2FP.F16.F32.PACK_AB R136, R25, R136 ;  /* 0x000000881988723e */ /* 0x000fe200000000ff */
[----:B------:R-:W-:Y:S01]  /*10840*/  FMUL.FTZ R109, R109, R54 ;  /* 0x000000366d6d7220 */ /* 0x000fe20000410000 */
[----:B------:R-:W-:Y:S01]  /*10850*/  FADD.FTZ R37, R25, R40 ;  /* 0x0000002819257221 */ /* 0x000fe20000010000 */
[C---:B------:R-:W-:Y:S01]  /*10860*/  FADD.FTZ R36, R33.reuse, R36 ;  /* 0x0000002421247221 */ /* 0x040fe20000010000 */
[----:B------:R-:W-:Y:S01]  /*10870*/  F2FP.F16.F32.PACK_AB R137, R33, R137 ;  /* 0x000000892189723e */ /* 0x000fe200000000ff */
[----:B------:R-:W5:Y:S01]  /*10880*/  MUFU.EX2 R38, R38 ;  /* 0x0000002600267308 */ /* 0x000f620000000800 */
        /* <DEDUP_REMOVED lines=10> */
[C---:B------:R-:W-:Y:S01]  /*10930*/  F2FP.F16.F32.PACK_AB R132, R34.reuse, R132 ;  /* 0x000000842284723e */ /* 0x040fe200000000ff */
[-C--:B------:R-:W-:Y:S01]  /*10940*/  FMUL.FTZ R113, R113, R54.reuse ;  /* 0x0000003671717220 */ /* 0x080fe20000410000 */
[----:B------:R-:W-:Y:S01]  /*10950*/  FADD.FTZ R37, R34, R37 ;  /* 0x0000002522257221 */ /* 0x000fe20000010000 */
[C---:B------:R-:W-:Y:S01]  /*10960*/  FADD.FTZ R36, R14.reuse, R11 ;  /* 0x0000000b0e247221 */ /* 0x040fe20000010000 */
[----:B------:R-:W-:Y:S01]  /*10970*/  F2FP.F16.F32.PACK_AB R133, R14, R133 ;  /* 0x000000850e85723e */ /* 0x000fe200000000ff */
[----:B------:R-:W5:Y:S01]  /*10980*/  MUFU.EX2 R39, R39 ;  /* 0x0000002700277308 */ /* 0x000f620000000800 */
[----:B------:R-:W-:Y:S01]  /*10990*/  FADD.FTZ R37, R134, R37 ;  /* 0x0000002586257221 */ /* 0x000fe20000010000 */
[----:B-1----:R-:W-:Y:S01]  /*109a0*/  FADD.FTZ R11, R135, R36 ;  /* 0x00000024870b7221 */ /* 0x002fe20000010000 */
[----:B0-----:R-:W-:Y:S01]  /*109b0*/  F2FP.F16.F32.PACK_AB R135, R0, R135 ;  /* 0x000000870087723e */ /* 0x001fe200000000ff */
[----:B------:R-:W-:Y:S01]  /*109c0*/  FMUL.FTZ R116, R116, R54 ;  /* 0x0000003674747220 */ /* 0x000fe20000410000 */
[----:B------:R-:W-:Y:S01]  /*109d0*/  FADD.FTZ R37, R30, R37 ;  /* 0x000000251e257221 */ /* 0x000fe20000010000 */
[----:B------:R-:W-:Y:S01]  /*109e0*/  FADD.FTZ R24, R0, R11 ;  /* 0x0000000b00187221 */ /* 0x000fe20000010000 */
[----:B------:R-:W-:Y:S01]  /*109f0*/  F2FP.F16.F32.PACK_AB R134, R30, R134 ;  /* 0x000000861e86723e */ /* 0x000fe200000000ff */
[----:B------:R-:W0:Y:S01]  /*10a00*/  MUFU.EX2 R15, R15 ;  /* 0x0000000f000f7308 */ /* 0x000e220000000800 */
[----:B--2---:R-:W-:Y:S01]  /*10a10*/  FADD.FTZ R32, R28, R37 ;  /* 0x000000251c207221 */ /* 0x004fe20000010000 */
[----:B---3--:R-:W-:Y:S01]  /*10a20*/  FADD.FTZ R24, R129, R24 ;  /* 0x0000001881187221 */ /* 0x008fe20000010000 */
[----:B----4-:R-:W-:Y:S01]  /*10a30*/  F2FP.F16.F32.PACK_AB R129, R3, R129 ;  /* 0x000000810381723e */ /* 0x010fe200000000ff */
[----:B------:R-:W-:Y:S01]  /*10a40*/  FMUL.FTZ R117, R117, R54 ;  /* 0x0000003675757220 */ /* 0x000fe20000410000 */
[----:B------:R-:W-:Y:S01]  /*10a50*/  FADD.FTZ R11, R31, R32 ;  /* 0x000000201f0b7221 */ /* 0x000fe20000010000 */
[----:B------:R-:W-:Y:S01]  /*10a60*/  FADD.FTZ R24, R3, R24 ;  /* 0x0000001803187221 */ /* 0x000fe20000010000 */
[----:B------:R-:W-:Y:S01]  /*10a70*/  F2FP.F16.F32.PACK_AB R128, R31, R28 ;  /* 0x0000001c1f80723e */ /* 0x000fe200000000ff */
[----:B------:R-:W1:Y:S01]  /*10a80*/  MUFU.EX2 R42, R42 ;  /* 0x0000002a002a7308 */ /* 0x000e620000000800 */
[----:B-----5:R-:W-:Y:S01]  /*10a90*/  FADD.FTZ R26, R38, R11 ;  /* 0x0000000b261a7221 */ /* 0x020fe20000010000 */
[----:B------:R-:W-:Y:S01]  /*10aa0*/  FADD.FTZ R24, R131, R24 ;  /* 0x0000001883187221 */ /* 0x000fe20000010000 */
[C---:B------:R-:W-:Y:S01]  /*10ab0*/  F2FP.F16.F32.PACK_AB R130, R39.reuse, R38 ;  /* 0x000000262782723e */ /* 0x040fe200000000ff */
[-C--:B------:R-:W-:Y:S01]  /*10ac0*/  FMUL.FTZ R90, R90, R58.reuse ;  /* 0x0000003a5a5a7220 */ /* 0x080fe20000410000 */
[----:B------:R-:W-:Y:S01]  /*10ad0*/  FADD.FTZ R11, R39, R26 ;  /* 0x0000001a270b7221 */ /* 0x000fe20000010000 */
        /* <DEDUP_REMOVED lines=21> */
[----:B------:R-:W-:-:S05]  /*10c30*/  FMUL.FTZ R119, R119, R58 ;  /* 0x0000003a77777220 */ /* 0x000fca0000410000 */
        /* <DEDUP_REMOVED lines=29> */
[----:B------:R-:W-:-:S06]  /*10e10*/  IMAD.MOV.U32 R10, RZ, RZ, R23 ;  /* 0x000000ffff0a7224 */ /* 0x000fcc00078e0017 */
[----:B------:R-:W1:Y:S01]  /*10e20*/  MUFU.EX2 R62, R62 ;  /* 0x0000003e003e7308 */ /* 0x000e620000000800 */
[----:B--2---:R-:W-:Y:S01]  /*10e30*/  FADD.FTZ R0, R123, R0 ;  /* 0x000000007b007221 */ /* 0x004fe20000010000 */
[C---:B0-----:R-:W-:Y:S01]  /*10e40*/  FADD.FTZ R3, R20.reuse, R3 ;  /* 0x0000000314037221 */ /* 0x041fe20000010000 */
[----:B------:R-:W-:Y:S02]  /*10e50*/  F2FP.F16.F32.PACK_AB R122, R20, R57 ;  /* 0x00000039147a723e */ /* 0x000fe400000000ff */
[----:B------:R-:W-:Y:S01]  /*10e60*/  MOV R20, R35 ;  /* 0x0000002300147202 */ /* 0x000fe20000000f00 */
[C---:B-1----:R-:W-:Y:S01]  /*10e70*/  FADD.FTZ R0, R62.reuse, R0 ;  /* 0x000000003e007221 */ /* 0x042fe20000010000 */
[----:B------:R-:W-:Y:S01]  /*10e80*/  F2FP.F16.F32.PACK_AB R123, R62, R123 ;  /* 0x0000007b3e7b723e */ /* 0x000fe200000000ff */
[----:B------:R-:W-:Y:S06]  /*10e90*/  @P2 BRA `(.L_x_12499) ;  /* 0xffffffd800502947 */ /* 0x000fec000383ffff */
.L_x_12489:
[----:B------:R-:W-:Y:S05]  /*10ea0*/  WARPSYNC.ALL ;  /* 0x0000000000007948 */ /* 0x000fea0003800000 */
[----:B------:R-:W-:Y:S06]  /*10eb0*/  BAR.ARV 0x8, 0x1a0 ;  /* 0x0206800000007b1d */ /* 0x000fec0000002000 */
[----:B------:R-:W-:Y:S05]  /*10ec0*/  @!P0 BRA `(.L_x_12500) ;  /* 0x0000000000048947 */ /* 0x000fea0003800000 */
[----:B------:R-:W-:Y:S01]  /*10ed0*/  BPT.TRAP 0x1 ;  /* 0x000000040000795c */ /* 0x000fe20000300000 */
.L_x_12500:
[----:B------:R-:W-:Y:S01]  /*10ee0*/  IMAD R9, R18, 0x8, R2 ;  /* 0x0000000812097824 */ /* 0x000fe200078e0202 */
[----:B------:R-:W-:-:S04]  /*10ef0*/  SHF.L.U32 R4, R23, 0x1f, RZ ;  /* 0x0000001f17047819 */ /* 0x000fc800000006ff */
[----:B------:R0:W1:Y:S01]  /*10f00*/  SYNCS.PHASECHK.TRANS64.TRYWAIT P2, [R9+URZ+0x16850], R4 ;  /* 0x01685004090075a7 */ /* 0x000062000804017f */
[----:B------:R-:W-:Y:S05]  /*10f10*/  @!P0 BRA `(.L_x_12501) ;  /* 0x0000000000048947 */ /* 0x000fea0003800000 */
[----:B------:R-:W-:Y:S01]  /*10f20*/  BPT.TRAP 0x1 ;  /* 0x000000040000795c */ /* 0x000fe20000300000 */
.L_x_12501:
[----:B------:R-:W-:-:S05]  /*10f30*/  VIADD R2, R2, 0x400 ;  /* 0x0000040002027836 */ /* 0x000fca0000000000 */
[----:B------:R-:W-:-:S04]  /*10f40*/  SHF.R.U32.HI R2, RZ, 0x4, R2 ;  /* 0x00000004ff027819 */ /* 0x000fc80000011602 */
[----:B------:R-:W-:Y:S01]  /*10f50*/  LOP3.LUT R5, R2, 0x3fff, RZ, 0xc0, !PT ;  /* 0x00003fff02057812 */ /* 0x000fe200078ec0ff */
[----:B-1----:R-:W-:Y:S06]  /*10f60*/  @P2 BRA `(.L_x_12502) ;  /* 0x0000000000082947 */ /* 0x002fec0003800000 */
[----:B------:R-:W1:Y:S02]  /*10f70*/  SYNCS.PHASECHK.TRANS64.TRYWAIT P0, [R9+URZ+0x16850], R4 ;  /* 0x01685004090075a7 */ /* 0x000e64000800017f */
[----:B-1----:R-:W-:Y:S05]  /*10f80*/  @!P0 BRA `(.L_x_12503) ;  /* 0x0000007c00888947 */ /* 0x002fea0003800000 */
.L_x_12502:
[----:B01----:R-:W-:Y:S01]  /*10f90*/  LEA R4, R18, R5, 0xa ;  /* 0x0000000512047211 */ /* 0x003fe200078e50ff */
[----:B------:R-:W-:Y:S01]  /*10fa0*/  IMAD.MOV.U32 R5, RZ, RZ, 0x40000040 ;  /* 0x40000040ff057424 */ /* 0x000fe200078e00ff */
[----:B------:R-:W-:Y:S05]  /*10fb0*/  WARPSYNC.ALL ;  /* 0x0000000000007948 */ /* 0x000fea0003800000 */
[C---:B------:R-:W-:Y:S01]  /*10fc0*/  R2UR UR6, R4.reuse ;  /* 0x00000000040672ca */ /* 0x040fe200000e0000 */
[----:B------:R-:W2:Y:S01]  /*10fd0*/  LDL.LU R20, [R1+0x34] ;  /* 0x0000340001147983 */ /* 0x000ea20000300800 */
[----:B------:R-:W-:Y:S01]  /*10fe0*/  R2UR UR7, R5 ;  /* 0x00000000050772ca */ /* 0x000fe200000e0000 */
[----:B------:R-:W-:Y:S01]  /*10ff0*/  WARPGROUP.ARRIVE ;  /* 0x00000000000079c5 */ /* 0x000fe20000000000 */
[----:B------:R-:W-:Y:S01]  /*11000*/  VIADD R6, R4, 0x80 ;  /* 0x0000008004067836 */ /* 0x000fe20000000000 */
[----:B------:R-:W0:Y:S01]  /*11010*/  SHFL.BFLY PT, R2, R3, 0x2, 0x1f ;  /* 0x0c401f0003027f89 */ /* 0x000e2200000e0000 */
[----:B------:R-:W-:Y:S01]  /*11020*/  IMAD.MOV.U32 R7, RZ, RZ, 0x40000040 ;  /* 0x40000040ff077424 */ /* 0x000fe200078e00ff */
[----:B------:R-:W-:Y:S01]  /*11030*/  IADD3 R18, R18, 0x1, RZ ;  /* 0x0000000112127810 */ /* 0x000fe20007ffe0ff */
[----:B------:R-:W-:-:S02]  /*11040*/  IMAD.MOV.U32 R5, RZ, RZ, 0x40000040 ;  /* 0x40000040ff057424 */ /* 0x000fc400078e00ff */
[----:B------:R-:W-:Y:S01]  /*11050*/  IMAD.MOV.U32 R21, RZ, RZ, RZ ;  /* 0x000000ffff157224 */ /* 0x000fe200078e00ff */
[----:B------:R-:W-:-:S04]  /*11060*/  ISETP.NE.AND P0, PT, R18, 0x2, PT ;  /* 0x000000021200780c */ /* 0x000fc80003f05270 */
[----:B------:R-:W-:Y:S01]  /*11070*/  HGMMA.64x64x16.F32 R88, R148, gdesc[UR4].tnspB, R88, gsb0 ;  /* 0x40e0000494587df0 */ /* 0x000fe20008000858 */
[----:B------:R-:W-:Y:S02]  /*11080*/  R2UR UR6, R6 ;  /* 0x00000000060672ca */ /* 0x000fe400000e0000 */
[----:B------:R-:W-:Y:S01]  /*11090*/  R2UR UR7, R7 ;  /* 0x00000000070772ca */ /* 0x000fe200000e0000 */
[----:B------:R-:W-:Y:S01]  /*110a0*/  IMAD.MOV.U32 R7, RZ, RZ, 0x40000040 ;  /* 0x40000040ff077424 */ /* 0x000fe200078e00ff */
[----:B------:R-:W-:Y:S02]  /*110b0*/  IADD3 R6, R4, 0x100, RZ ;  /* 0x0000010004067810 */ /* 0x000fe40007ffe0ff */
[----:B------:R-:W-:Y:S01]  /*110c0*/  SEL R18, R18, RZ, P0 ;  /* 0x000000ff12127207 */ /* 0x000fe20000000000 */
[----:B0-----:R-:W-:Y:S01]  /*110d0*/  FADD.FTZ R2, R2, R3 ;  /* 0x0000000302027221 */ /* 0x001fe20000010000 */
[----:B------:R-:W-:Y:S01]  /*110e0*/  IMAD.MOV.U32 R3, RZ, RZ, -0x800000 ;  /* 0xff800000ff037424 */ /* 0x000fe200078e00ff */
[----:B------:R-:W-:-:S02]  /*110f0*/  WARPGROUP.DEPBAR.LE gsb0, 0x0 ;  /* 0x00008000000079c5 */ /* 0x000fc40000010000 */
        /* <DEDUP_REMOVED lines=9> */
[----:B------:R-:W-:Y:S02]  /*11190*/  R2UR UR6, R6 ;  /* 0x00000000060672ca */ /* 0x000fe400000e0000 */
[----:B------:R-:W-:Y:S01]  /*111a0*/  R2UR UR7, R7 ;  /* 0x00000000070772ca */ /* 0x000fe200000e0000 */
[----:B------:R-:W-:Y:S01]  /*111b0*/  IMAD.MOV.U32 R7, RZ, RZ, 0x40000040 ;  /* 0x40000040ff077424 */ /* 0x000fe200078e00ff */
[----:B------:R-:W-:Y:S01]  /*111c0*/  IADD3 R6, R4, 0x200, RZ ;  /* 0x0000020004067810 */ /* 0x000fe20007ffe0ff */
[----:B------:R-:W-:Y:S02]  /*111d0*/  WARPGROUP.DEPBAR.LE gsb0, 0x0 ;  /* 0x00008000000079c5 */ /* 0x000fe40000010000 */
[----:B------:R-:W-:-:S08]  /*111e0*/  WARPGROUP.ARRIVE ;  /* 0x00000000000079c5 */ /* 0x000fd00000000000 */
        /* <DEDUP_REMOVED lines=10> */
[----:B------:R-:W-:Y:S02]  /*11290*/  R2UR UR6, R6 ;  /* 0x00000000060672ca */ /* 0x000fe400000e0000 */
[----:B------:R-:W-:Y:S01]  /*112a0*/  R2UR UR7, R7 ;  /* 0x00000000070772ca */ /* 0x000fe200000e0000 */
[----:B------:R-:W-:Y:S01]  /*112b0*/  IMAD.MOV.U32 R7, RZ, RZ, 0x40000040 ;  /* 0x40000040ff077424 */ /* 0x000fe200078e00ff */
[C---:B------:R-:W-:Y:S01]  /*112c0*/  IADD3 R6, R4.reuse, 0x300, RZ ;  /* 0x0000030004067810 */ /* 0x040fe20007ffe0ff */
[----:B------:R-:W-:Y:S01]  /*112d0*/  VIADD R4, R4, 0x380 ;  /* 0x0000038004047836 */ /* 0x000fe20000000000 */
[----:B------:R-:W-:Y:S02]  /*112e0*/  WARPGROUP.DEPBAR.LE gsb0, 0x0 ;  /* 0x00008000000079c5 */ /* 0x000fe40000010000 */
[----:B------:R-:W-:-:S07]  /*112f0*/  WARPGROUP.ARRIVE ;  /* 0x00000000000079c5 */ /* 0x000fce0000000000 */
[----:B------:R-:W-:Y:S01]  /*11300*/  HGMMA.64x64x16.F32 R88, R128, gdesc[UR4].tnspB, R88, gsb0 ;  /* 0x40e0000480587df0 */ /* 0x000fe20008000858 */
[----:B------:R-:W-:Y:S02]  /*11310*/  R2UR UR6, R6 ;  /* 0x00000000060672ca */ /* 0x000fe400000e0000 */
[----:B------:R-:W-:Y:S02]  /*11320*/  R2UR UR7, R7 ;  /* 0x00000000070772ca */ /* 0x000fe400000e0000 */
[----:B------:R-:W0:Y:S01]  /*11330*/  SHFL.BFLY PT, R7, R0, 0x2, 0x1f ;  /* 0x0c401f0000077f89 */ /* 0x000e2200000e0000 */
[----:B------:R-:W-:Y:S01]  /*11340*/  MOV R6, RZ ;  /* 0x000000ff00067202 */ /* 0x000fe20000000f00 */
[----:B0-----:R-:W-:Y:S01]  /*11350*/  FADD.FTZ R7, R7, R0 ;  /* 0x0000000007077221 */ /* 0x001fe20000010000 */
[----:B------:R-:W-:-:S04]  /*11360*/  SEL R0, RZ, 0x1, P0 ;  /* 0x00000001ff007807 */ /* 0x000fc80000000000 */
[----:B------:R-:W-:Y:S01]  /*11370*/  LOP3.LUT R23, R23, R0, RZ, 0x3c, !PT ;  /* 0x0000000017177212 */ /* 0x000fe200078e3cff */
[----:B------:R-:W-:Y:S01]  /*11380*/  IMAD.MOV.U32 R0, RZ, RZ, -0x800000 ;  /* 0xff800000ff007424 */ /* 0x000fe200078e00ff */
[----:B------:R-:W-:Y:S02]  /*11390*/  WARPGROUP.DEPBAR.LE gsb0, 0x0 ;  /* 0x00008000000079c5 */ /* 0x000fe40000010000 */
[----:B------:R-:W-:-:S06]  /*113a0*/  WARPGROUP.ARRIVE ;  /* 0x00000000000079c5 */ /* 0x000fcc0000000000 */
[----:B------:R-:W-:Y:S01]  /*113b0*/  HGMMA.64x64x16.F32 R88, R124, gdesc[UR4].tnspB, R88, gsb0 ;  /* 0x40e000047c587df0 */ /* 0x000fe20008000858 */
[----:B------:R-:W-:Y:S02]  /*113c0*/  R2UR UR6, R4 ;  /* 0x00000000040672ca */ /* 0x000fe400000e0000 */
[----:B------:R-:W-:Y:S01]  /*113d0*/  R2UR UR7, R5 ;  /* 0x00000000050772ca */ /* 0x000fe200000e0000 */
[----:B------:R-:W0:Y:S04]  /*113e0*/  SHFL.BFLY PT, R4, R7, 0x1, 0x1f ;  /* 0x0c201f0007047f89 */ /* 0x000e2800000e0000 */
[----:B------:R-:W1:Y:S01]  /*113f0*/  SHFL.BFLY PT, R5, R2, 0x1, 0x1f ;  /* 0x0c201f0002057f89 */ /* 0x000e6200000e0000 */
[----:B0-----:R-:W-:Y:S01]  /*11400*/  FADD.FTZ R11, R7, R4 ;  /* 0x00000004070b7221 */ /* 0x001fe20000010000 */
[----:B------:R-:W-:-:S02]  /*11410*/  @!P1 VIADD R7, R9, 0x16860 ;  /* 0x0001686009079836 */ /* 0x000fc40000000000 */
[----:B-1----:R-:W-:Y:S02]  /*11420*/  FADD.FTZ R10, R2, R5 ;  /* 0x00000005020a7221 */ /* 0x002fe40000010000 */
[----:B------:R-:W-:Y:S02]  /*11430*/  FSETP.NE.FTZ.AND P3, PT, R11, RZ, PT ;  /* 0x000000ff0b00720b */ /* 0x000fe40003f75000 */
[----:B------:R-:W-:Y:S02]  /*11440*/  @!P1 PRMT R7, RZ, 0x654, R7 ;  /* 0x00000654ff079816 */ /* 0x000fe40000000007 */
[----:B------:R-:W-:-:S09]  /*11450*/  FSETP.NE.FTZ.AND P2, PT, R10, RZ, PT ;  /* 0x000000ff0a00720b */ /* 0x000fd20003f55000 */
[----:B------:R-:W0:Y:S04]  /*11460*/  @P3 MUFU.LG2 R8, R11 ;  /* 0x0000000b00083308 */ /* 0x000e280000000c00 */
[C---:B------:R-:W-:Y:S01]  /*11470*/  @P2 FMUL.FTZ R2, R51.reuse, 0.69314718246459960938 ;  /* 0x3f31721833022820 */ /* 0x040fe20000410000 */
[----:B------:R-:W-:-:S03]  /*11480*/  @P3 FMUL.FTZ R51, R51, 0.69314718246459960938 ;  /* 0x3f31721833333820 */ /* 0x000fc60000410000 */
        /* <DEDUP_REMOVED lines=44> */
[----:B---3--:R-:W-:-:S07]  /*11750*/  FMUL.FTZ R119, R119, R6 ;  /* 0x0000000677777220 */ /* 0x008fce0000410000 */
.L_x_12428:
[----:B------:R-:W2:Y:S01]  /*11760*/  LDL R59, [R1+0x28] ;  /* 0x00002800013b7983 */ /* 0x000ea20000100800 */
[----:B------:R-:W-:Y:S05]  /*11770*/  WARPSYNC.ALL ;  /* 0x0000000000007948 */ /* 0x000fea0003800000 */
[----:B------:R-:W0:Y:S01]  /*11780*/  S2R R4, SR_TID.X ;  /* 0x0000000000047919 */ /* 0x000e220000002100 */
[----:B------:R-:W3:Y:S01]  /*11790*/  S2UR UR5, SR_CgaCtaId ;  /* 0x00000000000579c3 */ /* 0x000ee20000008800 */
[----:B------:R-:W-:Y:S01]  /*117a0*/  UMOV UR4, 0x400 ;  /* 0x0000040000047882 */ /* 0x000fe20000000000 */
[----:B------:R-:W-:Y:S01]  /*117b0*/  BSSY B0, `(.L_x_12504) ;  /* 0x0000185000007945 */ /* 0x000fe20003800000 */
[----:B---3--:R-:W-:-:S06]  /*117c0*/  ULEA UR4, UR5, UR4, 0x18 ;  /* 0x0000000405047291 */ /* 0x008fcc000f8ec03f */
[----:B------:R-:W-:Y:S01]  /*117d0*/  IMAD.U32 R2, RZ, RZ, UR4 ;  /* 0x00000004ff027e24 */ /* 0x000fe2000f8e00ff */
[----:B------:R-:W-:Y:S01]  /*117e0*/  BAR.SYNC.DEFER_BLOCKING 0x5, 0x1a0 ;  /* 0x0146800000007b1d */ /* 0x000fe20000010000 */
[----:B0-----:R-:W-:-:S04]  /*117f0*/  IADD3 R60, R4, -0x80, RZ ;  /* 0xffffff80043c7810 */ /* 0x001fc80007ffe0ff */
[----:B------:R-:W-:-:S04]  /*11800*/  SHF.R.S32.HI R4, RZ, 0x1f, R60 ;  /* 0x0000001fff047819 */ /* 0x000fc8000001143c */
[----:B------:R-:W-:-:S04]  /*11810*/  LEA.HI R4, R4, R60, RZ, 0x3 ;  /* 0x0000003c04047211 */ /* 0x000fc800078f18ff */
[----:B------:R-:W-:Y:S01]  /*11820*/  SHF.R.S32.HI R20, RZ, 0x3, R4 ;  /* 0x00000003ff147819 */ /* 0x000fe20000011404 */
[----:B------:R0:W3:Y:S01]  /*11830*/  LDS.128 R152, [R2+0x168d0] ;  /* 0x0168d00002987984 */ /* 0x0000e20000000c00 */
[----:B------:R-:W-:Y:S06]  /*11840*/  BAR.ARV 0x4, 0x1a0 ;  /* 0x0106800000007b1d */ /* 0x000fec0000002000 */
[----:B--2---:R-:W-:Y:S01]  /*11850*/  SHF.R.S32.HI R56, RZ, 0x1f, R59 ;  /* 0x0000001fff387819 */ /* 0x004fe2000001143b */
[----:B------:R-:W-:-:S03]  /*11860*/  IMAD.SHL.U32 R58, R59, 0x4, RZ ;  /* 0x000000043b3a7824 */ /* 0x000fc600078e00ff */
[----:B------:R-:W-:Y:S01]  /*11870*/  SHF.L.U64.HI R57, R59, 0x2, R56 ;  /* 0x000000023b397819 */ /* 0x000fe20000010238 */
[----:B0--3--:R-:W-:Y:S06]  /*11880*/  @P1 BRA `(.L_x_12505) ;  /* 0x0000000c00a01947 */ /* 0x009fec0003800000 */
[----:B------:R-:W1:Y:S01]  /*11890*/  LDL R6, [R1+0x40] ;  /* 0x0000400001067983 */ /* 0x000e620000100800 */
[----:B------:R-:W0:Y:S01]  /*118a0*/  S2R R5, SR_SWINHI ;  /* 0x0000000000057919 */ /* 0x000e220000002f00 */
[----:B------:R-:W-:Y:S05]  /*118b0*/  WARPSYNC.ALL ;  /* 0x0000000000007948 */ /* 0x000fea0003800000 */
[----:B------:R-:W-:Y:S01]  /*118c0*/  F2FP.F16.F32.PACK_AB R12, R12, R49 ;  /* 0x000000310c0c723e */ /* 0x000fe200000000ff */
[----:B------:R-:W-:Y:S01]  /*118d0*/  ULDC.64 UR4, c[0x0][0xbd8] ;  /* 0x0002f60000047ab9 */ /* 0x000fe20000000a00 */
[----:B------:R-:W-:Y:S01]  /*118e0*/  F2FP.F16.F32.PACK_AB R13, R13, R52 ;  /* 0x000000340d0d723e */ /* 0x000fe200000000ff */
[----:B------:R-:W2:Y:S01]  /*118f0*/  LDL R60, [R1+0x2c] ;  /* 0x00002c00013c7983 */ /* 0x000ea20000100800 */
[----:B-----5:R-:W-:-:S02]  /*11900*/  MOV R24, R2 ;  /* 0x0000000200187202 */ /* 0x020fc40000000f00 */
[----:B0-----:R-:W-:Y:S02]  /*11910*/  MOV R25, R5 ;  /* 0x0000000500197202 */ /* 0x001fe40000000f00 */
[----:B------:R-:W-:Y:S02]  /*11920*/  F2FP.F16.F32.PACK_AB R14, R14, R47 ;  /* 0x0000002f0e0e723e */ /* 0x000fe400000000ff */
[----:B------:R-:W-:Y:S01]  /*11930*/  F2FP.F16.F32.PACK_AB R15, R15, R50 ;  /* 0x000000320f0f723e */ /* 0x000fe200000000ff */
[----:B------:R-:W-:Y:S01]  /*11940*/  BAR.SYNC.DEFER_BLOCKING 0x1, 0x180 ;  /* 0x0046000000007b1d */ /* 0x000fe20000010000 */
[----:B-1----:R-:W-:-:S03]  /*11950*/  IMAD.WIDE R10, R6, 0x2, R24 ;  /* 0x00000002060a7825 */ /* 0x002fc600078e0218 */
[C---:B------:R-:W-:Y:S02]  /*11960*/  IADD3 R51, P2, R10.reuse, 0x20, RZ ;  /* 0x000000200a337810 */ /* 0x040fe40007f5e0ff */
[C---:B------:R-:W-:Y:S02]  /*11970*/  LOP3.LUT R9, R10.reuse, 0x380, RZ, 0xc0, !PT ;  /* 0x000003800a097812 */ /* 0x040fe400078ec0ff */
[C---:B------:R-:W-:Y:S02]  /*11980*/  IADD3 R55, P0, R10.reuse, 0x60, RZ ;  /* 0x000000600a377810 */ /* 0x040fe40007f1e0ff */
[----:B------:R-:W-:Y:S02]  /*11990*/  IADD3 R53, P1, R10, 0x40, RZ ;  /* 0x000000400a357810 */ /* 0x000fe40007f3e0ff */
[----:B------:R-:W-:Y:S02]  /*119a0*/  LOP3.LUT R4, R51, 0x380, RZ, 0xc0, !PT ;  /* 0x0000038033047812 */ /* 0x000fe400078ec0ff */
[----:B------:R-:W-:-:S02]  /*119b0*/  SHF.R.U64 R9, R9, 0x3, RZ ;  /* 0x0000000309097819 */ /* 0x000fc400000012ff */
[----:B------:R-:W-:Y:S02]  /*119c0*/  LOP3.LUT R6, R53, 0x380, RZ, 0xc0, !PT ;  /* 0x0000038035067812 */ /* 0x000fe400078ec0ff */
[----:B------:R-:W-:Y:S02]  /*119d0*/  LOP3.LUT R54, R55, 0x380, RZ, 0xc0, !PT ;  /* 0x0000038037367812 */ /* 0x000fe400078ec0ff */
[----:B------:R-:W-:Y:S02]  /*119e0*/  SHF.R.U64 R4, R4, 0x3, RZ ;  /* 0x0000000304047819 */ /* 0x000fe400000012ff */
[----:B------:R-:W-:Y:S02]  /*119f0*/  LOP3.LUT R10, R9, R10, RZ, 0x3c, !PT ;  /* 0x0000000a090a7212 */ /* 0x000fe400078e3cff */
[----:B------:R-:W-:Y:S02]  /*11a00*/  SHF.R.U64 R6, R6, 0x3, RZ ;  /* 0x0000000306067819 */ /* 0x000fe400000012ff */
[----:B------:R-:W-:Y:S01]  /*11a10*/  SHF.R.U64 R54, R54, 0x3, RZ ;  /* 0x0000000336367819 */ /* 0x000fe200000012ff */
[--C-:B------:R-:W-:Y:S01]  /*11a20*/  IMAD.X R5, RZ, RZ, R11.reuse, P0 ;  /* 0x000000ffff057224 */ /* 0x100fe200000e060b */
[----:B------:R-:W-:Y:S01]  /*11a30*/  LOP3.LUT R8, R4, R51, RZ, 0x3c, !PT ;  /* 0x0000003304087212 */ /* 0x000fe200078e3cff */
[----:B------:R-:W-:Y:S01]  /*11a40*/  IMAD.X R7, RZ, RZ, R11, P1 ;  /* 0x000000ffff077224 */ /* 0x000fe200008e060b */
[----:B------:R-:W-:-:S02]  /*11a50*/  LOP3.LUT R6, R6, R53, RZ, 0x3c, !PT ;  /* 0x0000003506067212 */ /* 0x000fc400078e3cff */
[----:B------:R-:W-:Y:S02]  /*11a60*/  LOP3.LUT R4, R54, R55, RZ, 0x3c, !PT ;  /* 0x0000003736047212 */ /* 0x000fe400078e3cff */
[----:B------:R-:W-:Y:S02]  /*11a70*/  MOV R10, R10 ;  /* 0x0000000a000a7202 */ /* 0x000fe40000000f00 */
[----:B------:R-:W-:Y:S02]  /*11a80*/  IADD3.X R9, RZ, R11, RZ, P2, !PT ;  /* 0x0000000bff097210 */ /* 0x000fe400017fe4ff */
[----:B------:R-:W-:Y:S01]  /*11a90*/  MOV R49, R6 ;  /* 0x0000000600317202 */ /* 0x000fe20000000f00 */
[----:B------:R0:W-:Y:S01]  /*11aa0*/  STSM.16.M88.4 [R10], R12 ;  /* 0x0000000c0a007844 */ /* 0x0001e20000000200 */
[----:B------:R-:W-:Y:S02]  /*11ab0*/  MOV R47, R4 ;  /* 0x00000004002f7202 */ /* 0x000fe40000000f00 */
[----:B------:R-:W-:-:S02]  /*11ac0*/  MOV R50, R8 ;  /* 0x0000000800327202 */ /* 0x000fc40000000f00 */
[----:B------:R-:W-:Y:S02]  /*11ad0*/  F2FP.F16.F32.PACK_AB R4, R45, R48 ;  /* 0x000000302d04723e */ /* 0x000fe400000000ff */
[----:B------:R-:W-:Y:S02]  /*11ae0*/  F2FP.F16.F32.PACK_AB R5, R43, R46 ;  /* 0x0000002e2b05723e */ /* 0x000fe400000000ff */
[----:B------:R-:W-:Y:S02]  /*11af0*/  F2FP.F16.F32.PACK_AB R6, R41, R44 ;  /* 0x0000002c2906723e */ /* 0x000fe400000000ff */
[----:B------:R-:W-:Y:S02]  /*11b00*/  F2FP.F16.F32.PACK_AB R7, R39, R42 ;  /* 0x0000002a2707723e */ /* 0x000fe400000000ff */
[----:B------:R-:W-:Y:S02]  /*11b10*/  F2FP.F16.F32.PACK_AB R8, R37, R40 ;  /* 0x000000282508723e */ /* 0x000fe400000000ff */
[----:B------:R-:W-:-:S02]  /*11b20*/  F2FP.F16.F32.PACK_AB R9, R35, R38 ;  /* 0x000000262309723e */ /* 0x000fc400000000ff */
[----:B0-----:R-:W-:Y:S02]  /*11b30*/  F2FP.F16.F32.PACK_AB R10, R33, R36 ;  /* 0x00000024210a723e */ /* 0x001fe400000000ff */
[----:B------:R-:W-:Y:S02]  /*11b40*/  F2FP.F16.F32.PACK_AB R11, R31, R34 ;  /* 0x000000221f0b723e */ /* 0x000fe400000000ff */
        /* <DEDUP_REMOVED lines=20> */
[----:B------:R-:W3:Y:S04]  /*11c90*/  @P0 LDG.E R33, desc[UR40][R28.64] ;  /* 0x000000281c210981 */ /* 0x000ee8000c1e1900 */
[----:B------:R0:W5:Y:S01]  /*11ca0*/  @P1 LDG.E R32, desc[UR40][R26.64] ;  /* 0x000000281a201981 */ /* 0x000162000c1e1900 */
[----:B--2---:R-:W-:-:S02]  /*11cb0*/  SHF.R.S32.HI R35, RZ, 0x1f, R60 ;  /* 0x0000001fff237819 */ /* 0x004fc4000001143c */
[----:B---3--:R-:W-:Y:S01]  /*11cc0*/  SHF.R.S32.HI R34, RZ, 0x1f, R33 ;  /* 0x0000001fff227819 */ /* 0x008fe20000011421 */
[----:B0-----:R-:W-:Y:S06]  /*11cd0*/  @P1 BRA `(.L_x_12506) ;  /* 0x0000000000101947 */ /* 0x001fec0003800000 */
[----:B------:R-:W-:Y:S05]  /*11ce0*/  @!P0 BRA `(.L_x_12506) ;  /* 0x00000000000c8947 */ /* 0x000fea0003800000 */
[----:B------:R-:W2:Y:S04]  /*11cf0*/  LDG.E R5, desc[UR40][R28.64] ;  /* 0x000000281c057981 */ /* 0x000ea8000c1e1900 */
[----:B-----5:R-:W2:Y:S02]  /*11d00*/  LDG.E R32, desc[UR40][R28.64+0x4] ;  /* 0x000004281c207981 */ /* 0x020ea4000c1e1900 */
[----:B--2---:R-:W-:-:S07]  /*11d10*/  IMAD.IADD R32, R32, 0x1, -R5 ;  /* 0x0000000120207824 */ /* 0x004fce00078e0a05 */
.L_x_12506:
[----:B------:R-:W2:Y:S01]  /*11d20*/  LDL R9, [R1+0x24] ;  /* 0x0000240001097983 */ /* 0x000ea20000100800 */
[----:B------:R-:W-:-:S03]  /*11d30*/  ULDC.64 UR4, c[0x0][0xb70] ;  /* 0x0002dc0000047ab9 */ /* 0x000fc60000000a00 */
[----:B------:R-:W3:Y:S01]  /*11d40*/  LDL R39, [R1+0x30] ;  /* 0x0000300001277983 */ /* 0x000ee20000100800 */
[----:B------:R-:W-:Y:S01]  /*11d50*/  MOV R4, R33 ;  /* 0x0000002100047202 */ /* 0x000fe20000000f00 */
[----:B------:R-:W-:Y:S01]  /*11d60*/  IMAD.MOV.U32 R5, RZ, RZ, R34 ;  /* 0x000000ffff057224 */ /* 0x000fe200078e0022 */
[----:B------:R-:W-:Y:S01]  /*11d70*/  SEL R36, R56, RZ, !P0 ;  /* 0x000000ff38247207 */ /* 0x000fe20004000000 */
[----:B------:R-:W2:Y:S01]  /*11d80*/  LDL.LU R38, [R1+0x38] ;  /* 0x0000380001267983 */ /* 0x000ea20000300800 */
[----:B------:R-:W-:Y:S01]  /*11d90*/  IMAD R6, R35, UR4, RZ ;  /* 0x0000000423067c24 */ /* 0x000fe2000f8e02ff */
[----:B------:R-:W-:Y:S01]  /*11da0*/  SEL R37, R59, RZ, !P0 ;  /* 0x000000ff3b257207 */ /* 0x000fe20004000000 */
[C---:B------:R-:W-:Y:S01]  /*11db0*/  IMAD.WIDE.U32 R4, R60.reuse, UR4, R4 ;  /* 0x000000043c047c25 */ /* 0x040fe2000f8e0004 */
[----:B------:R-:W0:Y:S01]  /*11dc0*/  S2R R8, SR_TID.X ;  /* 0x0000000000087919 */ /* 0x000e220000002100 */
[----:B------:R-:W-:Y:S02]  /*11dd0*/  ULDC.64 UR6, c[0x0][0xae0] ;  /* 0x0002b80000067ab9 */ /* 0x000fe40000000a00 */
[----:B------:R-:W-:Y:S01]  /*11de0*/  IMAD R7, R60, UR5, R6 ;  /* 0x000000053c077c24 */ /* 0x000fe2000f8e0206 */
[----:B------:R-:W-:-:S02]  /*11df0*/  ULDC.64 UR4, c[0x0][0xb78] ;  /* 0x0002de0000047ab9 */ /* 0x000fc40000000a00 */
[----:B------:R-:W-:Y:S02]  /*11e00*/  IMAD R6, R36, UR4, RZ ;  /* 0x0000000424067c24 */ /* 0x000fe4000f8e02ff */
[----:B------:R-:W-:Y:S02]  /*11e10*/  IMAD.IADD R5, R5, 0x1, R7 ;  /* 0x0000000105057824 */ /* 0x000fe400078e0207 */
[C---:B------:R-:W-:Y:S02]  /*11e20*/  IMAD R6, R37.reuse, UR5, R6 ;  /* 0x0000000525067c24 */ /* 0x040fe4000f8e0206 */
[----:B------:R-:W-:Y:S01]  /*11e30*/  IMAD.WIDE.U32 R4, R37, UR4, R4 ;  /* 0x0000000425047c25 */ /* 0x000fe2000f8e0004 */
[----:B------:R-:W-:-:S03]  /*11e40*/  ULDC.64 UR4, c[0x0][0xb40] ;  /* 0x0002d00000047ab9 */ /* 0x000fc60000000a00 */
[C---:B------:R-:W-:Y:S01]  /*11e50*/  VIADD R21, R20.reuse, 0x90 ;  /* 0x0000009014157836 */ /* 0x040fe20000000000 */
[----:B------:R-:W-:Y:S01]  /*11e60*/  BSSY B1, `(.L_x_12507) ;  /* 0x000005b000017945 */ /* 0x000fe20003800000 */
[----:B---3--:R-:W-:Y:S01]  /*11e70*/  LEA R7, R20, R39, 0x6 ;  /* 0x0000002714077211 */ /* 0x008fe200078e30ff */
[----:B--2---:R-:W-:Y:S02]  /*11e80*/  IMAD R11, R38, 0xc0, R9 ;  /* 0x000000c0260b7824 */ /* 0x004fe400078e0209 */
[----:B0-----:R-:W-:Y:S02]  /*11e90*/  VIADD R9, R8, 0xffffff80 ;  /* 0xffffff8008097836 */ /* 0x001fe40000000000 */
[----:B------:R-:W-:Y:S01]  /*11ea0*/  IMAD.WIDE R24, R7, 0x2, R24 ;  /* 0x0000000207187825 */ /* 0x000fe200078e0218 */
[----:B------:R-:W-:Y:S02]  /*11eb0*/  IADD3 R4, P1, R11, R4, RZ ;  /* 0x000000040b047210 */ /* 0x000fe40007f3e0ff */
[----:B------:R-:W-:-:S02]  /*11ec0*/  SHF.R.S32.HI R8, RZ, 0x1f, R9 ;  /* 0x0000001fff087819 */ /* 0x000fc40000011409 */
[----:B------:R-:W-:Y:S02]  /*11ed0*/  LEA R30, P2, R4, UR4, 0x2 ;  /* 0x00000004041e7c11 */ /* 0x000fe4000f8410ff */
[----:B------:R-:W-:Y:S02]  /*11ee0*/  LEA.HI R8, R8, R9, RZ, 0x7 ;  /* 0x0000000908087211 */ /* 0x000fe400078f38ff */
[----:B------:R-:W-:Y:S02]  /*11ef0*/  IADD3 R7, P4, R24, 0x4800, RZ ;  /* 0x0000480018077810 */ /* 0x000fe40007f9e0ff */
[----:B------:R-:W-:-:S03]  /*11f00*/  LOP3.LUT R8, R8, 0xffffff80, RZ, 0xc0, !PT ;  /* 0xffffff8008087812 */ /* 0x000fc600078ec0ff */
[----:B------:R-:W-:Y:S02]  /*11f10*/  IMAD.X R27, RZ, RZ, R25, P4 ;  /* 0x000000ffff1b7224 */ /* 0x000fe400020e0619 */
[----:B------:R-:W-:Y:S01]  /*11f20*/  IMAD.IADD R8, R9, 0x1, -R8 ;  /* 0x0000000109087824 */ /* 0x000fe200078e0a08 */
[----:B------:R-:W-:-:S04]  /*11f30*/  SHF.R.S32.HI R9, RZ, 0x1f, R11 ;  /* 0x0000001fff097819 */ /* 0x000fc8000001140b */
[----:B------:R-:W-:Y:S02]  /*11f40*/  LOP3.LUT P0, RZ, R8, 0x3, RZ, 0xc0, !PT ;  /* 0x0000000308ff7812 */ /* 0x000fe4000780c0ff */
[----:B------:R-:W-:Y:S01]  /*11f50*/  IADD3.X R9, R9, R5, R6, P1, !PT ;  /* 0x0000000509097210 */ /* 0x000fe20000ffe406 */
[C---:B------:R-:W-:Y:S01]  /*11f60*/  VIADD R5, R11.reuse, 0x8 ;  /* 0x000000080b057836 */ /* 0x040fe20000000000 */
[----:B-----5:R-:W-:Y:S02]  /*11f70*/  ISETP.GE.OR P1, PT, R11, R32, P0 ;  /* 0x000000200b00720c */ /* 0x020fe40000726670 */
[----:B------:R-:W-:Y:S01]  /*11f80*/  LEA.HI.X R31, R4, UR5, R9, 0x2, P2 ;  /* 0x00000005041f7c11 */ /* 0x000fe200090f1409 */
[----:B------:R-:W-:Y:S01]  /*11f90*/  ULDC.64 UR4, c[0x0][0xaa0] ;  /* 0x0002a80000047ab9 */ /* 0x000fe20000000a00 */
[C---:B------:R-:W-:Y:S02]  /*11fa0*/  IADD3 R15, P2, R24.reuse, 0x1800, RZ ;  /* 0x00001800180f7810 */ /* 0x040fe40007f5e0ff */
[----:B------:R-:W-:-:S02]  /*11fb0*/  IADD3 R11, P3, R24, 0x3000, RZ ;  /* 0x00003000180b7810 */ /* 0x000fc40007f7e0ff */
[----:B------:R-:W-:Y:S01]  /*11fc0*/  ISETP.GE.OR P0, PT, R5, R32, P0 ;  /* 0x000000200500720c */ /* 0x000fe20000706670 */
[----:B------:R-:W-:Y:S01]  /*11fd0*/  IMAD.X R9, RZ, RZ, R25, P2 ;  /* 0x000000ffff097224 */ /* 0x000fe200010e0619 */
[----:B------:R-:W-:Y:S02]  /*11fe0*/  LOP3.LUT R5, R24, 0x380, RZ, 0xc0, !PT ;  /* 0x0000038018057812 */ /* 0x000fe400078ec0ff */
[----:B------:R-:W-:Y:S01]  /*11ff0*/  LOP3.LUT R8, R15, 0x380, RZ, 0xc0, !PT ;  /* 0x000003800f087812 */ /* 0x000fe200078ec0ff */
[----:B------:R0:W-:Y:S01]  /*12000*/  @!P1 STG.E desc[UR40][R30.64], R0 ;  /* 0x000000001e009986 */ /* 0x0001e2000c101928 */
[----:B------:R-:W-:Y:S02]  /*12010*/  LOP3.LUT R10, R11, 0x380, RZ, 0xc0, !PT ;  /* 0x000003800b0a7812 */ /* 0x000fe400078ec0ff */
[----:B------:R-:W-:Y:S02]  /*12020*/  LOP3.LUT R6, R7, 0x380, RZ, 0xc0, !PT ;  /* 0x0000038007067812 */ /* 0x000fe400078ec0ff */
[----:B------:R-:W-:-:S02]  /*12030*/  SHF.R.U64 R5, R5, 0x3, RZ ;  /* 0x0000000305057819 */ /* 0x000fc400000012ff */
[----:B------:R-:W-:Y:S01]  /*12040*/  SHF.R.U64 R8, R8, 0x3, RZ ;  /* 0x0000000308087819 */ /* 0x000fe200000012ff */
[----:B------:R1:W-:Y:S01]  /*12050*/  @!P0 STG.E desc[UR40][R30.64+0x20], R3 ;  /* 0x000020031e008986 */ /* 0x0003e2000c101928 */
[----:B------:R-:W-:Y:S02]  /*12060*/  SHF.R.U64 R10, R10, 0x3, RZ ;  /* 0x000000030a0a7819 */ /* 0x000fe400000012ff */
[----:B------:R-:W-:Y:S02]  /*12070*/  SHF.R.U64 R6, R6, 0x3, RZ ;  /* 0x0000000306067819 */ /* 0x000fe400000012ff */
[----:B------:R-:W-:Y:S01]  /*12080*/  LOP3.LUT R4, R5, R24, RZ, 0x3c, !PT ;  /* 0x0000001805047212 */ /* 0x000fe200078e3cff */
[----:B------:R-:W-:Y:S01]  /*12090*/  IMAD.MOV.U32 R5, RZ, RZ, R25 ;  /* 0x000000ffff057224 */ /* 0x000fe200078e0019 */
[----:B------:R-:W-:Y:S02]  /*120a0*/  IADD3.X R13, RZ, R25, RZ, P3, !PT ;  /* 0x00000019ff0d7210 */ /* 0x000fe40001ffe4ff */
[----:B------:R-:W-:-:S02]  /*120b0*/  LOP3.LUT R8, R8, R15, RZ, 0x3c, !PT ;  /* 0x0000000f08087212 */ /* 0x000fc400078e3cff */
[----:B------:R-:W-:Y:S02]  /*120c0*/  LOP3.LUT R12, R10, R11, RZ, 0x3c, !PT ;  /* 0x0000000b0a0c7212 */ /* 0x000fe400078e3cff */
[----:B------:R-:W-:Y:S01]  /*120d0*/  LOP3.LUT R26, R6, R7, RZ, 0x3c, !PT ;  /* 0x00000007061a7212 */ /* 0x000fe200078e3cff */
[--C-:B------:R-:W-:Y:S01]  /*120e0*/  IMAD.MOV.U32 R28, RZ, RZ, R39.reuse ;  /* 0x000000ffff1c7224 */ /* 0x100fe200078e0027 */
[----:B------:R-:W-:Y:S01]  /*120f0*/  SHF.R.S32.HI R29, RZ, 0x1f, R39 ;  /* 0x0000001fff1d7819 */ /* 0x000fe20000011427 */
[----:B------:R-:W5:Y:S01]  /*12100*/  LD.E.128 R4, desc[UR40][R4.64] ;  /* 0x0000002804047980 */ /* 0x000f62000c101d00 */
[----:B------:R-:W-:-:S03]  /*12110*/  IMAD R34, R34, UR4, RZ ;  /* 0x0000000422227c24 */ /* 0x000fc6000f8e02ff */
[----:B------:R-:W5:Y:S01]  /*12120*/  LD.E.128 R8, desc[UR40][R8.64] ;  /* 0x0000002808087980 */ /* 0x000f62000c101d00 */
[C---:B------:R-:W-:Y:S01]  /*12130*/  IMAD.WIDE.U32 R28, R33.reuse, UR4, R28 ;  /* 0x00000004211c7c25 */ /* 0x040fe2000f8e001c */
[----:B------:R-:W-:Y:S02]  /*12140*/  ULDC UR4, c[0x0][0xa8c] ;  /* 0x0002a30000047ab9 */ /* 0x000fe40000000800 */
[----:B------:R-:W5:Y:S04]  /*12150*/  LD.E.128 R12, desc[UR40][R12.64] ;  /* 0x000000280c0c7980 */ /* 0x000f68000c101d00 */
[----:B------:R-:W5:Y:S01]  /*12160*/  LD.E.128 R24, desc[UR40][R26.64] ;  /* 0x000000281a187980 */ /* 0x000f62000c101d00 */
[----:B------:R-:W-:Y:S01]  /*12170*/  IMAD R33, R33, UR5, R34 ;  /* 0x0000000521217c24 */ /* 0x000fe2000f8e0222 */
[----:B------:R-:W-:Y:S01]  /*12180*/  ISETP.GE.AND P0, PT, R39, UR4, PT ;  /* 0x0000000427007c0c */ /* 0x000fe2000bf06270 */
[C---:B0-----:R-:W-:Y:S01]  /*12190*/  VIADD R0, R20.reuse, 0x30 ;  /* 0x0000003014007836 */ /* 0x041fe20000000000 */
[----:B------:R-:W-:Y:S01]  /*121a0*/  @!PT LDS RZ, [RZ] ;  /* 0x00000000fffff984 */ /* 0x000fe20000000800 */
[----:B------:R-:W-:Y:S01]  /*121b0*/  @!PT LDS RZ, [RZ] ;  /* 0x00000000fffff984 */ /* 0x000fe20000000800 */
[----:B------:R-:W-:Y:S01]  /*121c0*/  @!PT LDS RZ, [RZ] ;  /* 0x00000000fffff984 */ /* 0x000fe20000000800 */
[----:B------:R-:W-:Y:S01]  /*121d0*/  @!PT LDS RZ, [RZ] ;  /* 0x00000000fffff984 */ /* 0x000fe20000000800 */
[----:B------:R0:W-:Y:S06]  /*121e0*/  MEMBAR.ALL.CTA ;  /* 0x0000000000007992 */ /* 0x0001ec0000008000 */
[----:B0-----:R-:W0:Y:S01]  /*121f0*/  FENCE.VIEW.ASYNC.S ;  /* 0x00000000000073c6 */ /* 0x001e220000000000 */
[----:B-1----:R-:W-:Y:S01]  /*12200*/  VIADD R3, R20, 0x60 ;  /* 0x0000006014037836 */ /* 0x002fe20000000000 */
[----:B------:R-:W-:Y:S01]  /*12210*/  IADD3 R29, R29, R33, RZ ;  /* 0x000000211d1d7210 */ /* 0x000fe20007ffe0ff */
[----:B------:R-:W-:Y:S01]  /*12220*/  IMAD R32, R38, -0xc0, R32 ;  /* 0xffffff4026207824 */ /* 0x000fe200078e0220 */
[----:B------:R-:W-:Y:S01]  /*12230*/  ULDC.64 UR4, c[0x0][0xae8] ;  /* 0x0002ba0000047ab9 */ /* 0x000fe20000000a00 */
[----:B------:R-:W-:-:S02]  /*12240*/  IMAD R30, R35, UR6, RZ ;  /* 0x00000006231e7c24 */ /* 0x000fc4000f8e02ff */
[----:B------:R-:W-:Y:S01]  /*12250*/  IMAD.WIDE.U32 R28, R60, UR6, R28 ;  /* 0x000000063c1c7c25 */ /* 0x000fe2000f8e001c */
[-C--:B------:R-:W-:Y:S02]  /*12260*/  ISETP.GE.OR P3, PT, R0, R32.reuse, P0 ;  /* 0x000000200000720c */ /* 0x080fe40000766670 */
[-C--:B------:R-:W-:Y:S01]  /*12270*/  ISETP.GE.OR P1, PT, R3, R32.reuse, P0 ;  /* 0x000000200300720c */ /* 0x080fe20000726670 */
[----:B------:R-:W-:Y:S01]  /*12280*/  IMAD R31, R60, UR7, R30 ;  /* 0x000000073c1f7c24 */ /* 0x000fe2000f8e021e */
[-C--:B------:R-:W-:Y:S01]  /*12290*/  ISETP.GE.OR P2, PT, R21, R32.reuse, P0 ;  /* 0x000000201500720c */ /* 0x080fe20000746670 */
[----:B------:R-:W-:Y:S01]  /*122a0*/  VIADD R0, R2, 0x16820 ;  /* 0x0001682002007836 */ /* 0x000fe20000000000 */
[----:B------:R-:W-:Y:S01]  /*122b0*/  ISETP.GE.OR P0, PT, R20, R32, P0 ;  /* 0x000000201400720c */ /* 0x000fe20000706670 */
[----:B------:R-:W-:Y:S01]  /*122c0*/  IMAD R3, R36, UR4, RZ ;  /* 0x0000000424037c24 */ /* 0x000fe2000f8e02ff */
[----:B------:R-:W-:Y:S02]  /*122d0*/  IADD3 R29, R29, R31, RZ ;  /* 0x0000001f1d1d7210 */ /* 0x000fe40007ffe0ff */
[----:B------:R-:W-:Y:S01]  /*122e0*/  PRMT R0, RZ, 0x654, R0 ;  /* 0x00000654ff007816 */ /* 0x000fe20000000000 */
[C---:B------:R-:W-:Y:S01]  /*122f0*/  IMAD R3, R37.reuse, UR5, R3 ;  /* 0x0000000525037c24 */ /* 0x040fe2000f8e0203 */
[----:B------:R-:W-:Y:S01]  /*12300*/  SHF.R.S32.HI R21, RZ, 0x1f, R20 ;  /* 0x0000001fff157819 */ /* 0x000fe20000011414 */
[----:B------:R-:W-:Y:S01]  /*12310*/  IMAD.WIDE.U32 R32, R37, UR4, R28 ;  /* 0x0000000425207c25 */ /* 0x000fe2000f8e001c */
[----:B0-----:R0:W-:Y:S03]  /*12320*/  SYNCS.ARRIVE.TRANS64.RED.A1T0 RZ, [R0+URZ], RZ ;  /* 0x000000ff00ff79a7 */ /* 0x0011e6000810043f */
[----:B------:R-:W-:-:S04]  /*12330*/  IMAD.WIDE R30, R38, 0xc0, R20 ;  /* 0x000000c0261e7825 */ /* 0x000fc800078e0214 */
[----:B------:R-:W-:Y:S01]  /*12340*/  IMAD.IADD R35, R33, 0x1, R3 ;  /* 0x0000000121237824 */ /* 0x000fe200078e0203 */
[----:B0-----:R-:W-:Y:S06]  /*12350*/  @P0 BRA `(.L_x_12508) ;  /* 0x00000000002c0947 */ /* 0x001fec0003800000 */
        /* <DEDUP_REMOVED lines=11> */
.L_x_12508:
[----:B------:R-:W-:Y:S05]  /*12410*/  BSYNC B1 ;  /* 0x0000000000017941 */ /* 0x000fea0003800000 */
.L_x_12507:
[----:B------:R-:W-:Y:S04]  /*12420*/  BSSY B1, `(.L_x_12509) ;  /* 0x000000f000017945 */ /* 0x000fe80003800000 */
[----:B------:R-:W-:Y:S05]  /*12430*/  @P3 BRA `(.L_x_12510) ;  /* 0x0000000000343947 */ /* 0x000fea0003800000 */
[----:B------:R-:W-:Y:S01]  /*12440*/  IADD3 R3, P0, R30, 0x30, RZ ;  /* 0x000000301e037810 */ /* 0x000fe20007f1e0ff */
[----:B------:R-:W-:Y:S01]  /*12450*/  ULDC.64 UR4, c[0x0][0xad8] ;  /* 0x0002b60000047ab9 */ /* 0x000fe20000000a00 */
[----:B0----5:R-:W-:Y:S01]  /*12460*/  MOV R5, R35 ;  /* 0x0000002300057202 */ /* 0x021fe20000000f00 */
        /* <DEDUP_REMOVED lines=10> */
.L_x_12510:
[----:B------:R-:W-:Y:S05]  /*12510*/  BSYNC B1 ;  /* 0x0000000000017941 */ /* 0x000fea0003800000 */
.L_x_12509:
        /* <DEDUP_REMOVED lines=14> */
[----:B------:R2:W-:Y:S02]  /*12600*/  STG.E.128 desc[UR40][R6.64], R12 ;  /* 0x0000000c06007986 */ /* 0x0005e4000c101d28 */
.L_x_12512:
[----:B------:R-:W-:Y:S05]  /*12610*/  BSYNC B1 ;  /* 0x0000000000017941 */ /* 0x000fea0003800000 */
.L_x_12511:
        /* <DEDUP_REMOVED lines=13> */
[----:B------:R3:W-:Y:S01]  /*126f0*/  STG.E.128 desc[UR40][R6.64], R24 ;  /* 0x0000001806007986 */ /* 0x0007e2000c101d28 */
[----:B------:R-:W-:Y:S05]  /*12700*/  BRA `(.L_x_12513) ;  /* 0x00000008003c7947 */ /* 0x000fea0003800000 */
.L_x_12505:
        /* <DEDUP_REMOVED lines=21> */
.L_x_12514:
[----:B------:R-:W2:Y:S04]  /*12860*/  LDL R15, [R1+0x30] ;  /* 0x00003000010f7983 */ /* 0x000ea80000100800 */
[----:B------:R-:W3:Y:S04]  /*12870*/  LDL R14, [R1+0x2c] ;  /* 0x00002c00010e7983 */ /* 0x000ee80000100800 */
[----:B------:R4:W5:Y:S01]  /*12880*/  LDL R13, [R1+0x38] ;  /* 0x00003800010d7983 */ /* 0x0009620000100800 */
[----:B------:R-:W-:Y:S01]  /*12890*/  BSSY B1, `(.L_x_12515) ;  /* 0x000001d000017945 */ /* 0x000fe20003800000 */
[----:B-1----:R-:W-:-:S02]  /*128a0*/  SEL R11, R59, RZ, !P0 ;  /* 0x000000ff3b0b7207 */ /* 0x002fc40004000000 */
[----:B------:R-:W-:Y:S02]  /*128b0*/  SEL R10, R56, RZ, !P0 ;  /* 0x000000ff380a7207 */ /* 0x000fe40004000000 */
[----:B-----5:R-:W-:Y:S02]  /*128c0*/  SHF.R.S32.HI R8, RZ, 0x1f, R3 ;  /* 0x0000001fff087819 */ /* 0x020fe40000011403 */
[----:B--2---:R-:W-:Y:S02]  /*128d0*/  SHF.R.S32.HI R12, RZ, 0x1f, R15 ;  /* 0x0000001fff0c7819 */ /* 0x004fe4000001140f */
[----:B---3--:R-:W-:Y:S01]  /*128e0*/  SHF.R.S32.HI R9, RZ, 0x1f, R14 ;  /* 0x0000001fff097819 */ /* 0x008fe2000001140e */
[----:B----4-:R-:W-:Y:S06]  /*128f0*/  @P2 BRA `(.L_x_12516) ;  /* 0x0000000000582947 */ /* 0x010fec0003800000 */
[----:B0-----:R-:W0:Y:S02]  /*12900*/  S2R R4, SR_TID.X ;  /* 0x0000000000047919 */ /* 0x001e240000002100 */
[----:B0-----:R-:W-:-:S04]  /*12910*/  IMAD R4, R13, 0xc0, R4 ;  /* 0x000000c00d047824 */ /* 0x001fc800078e0204 */
        /* <DEDUP_REMOVED lines=20> */
.L_x_12516:
[----:B------:R-:W-:Y:S05]  /*12a60*/  BSYNC B1 ;  /* 0x0000000000017941 */ /* 0x000fea0003800000 */
.L_x_12515:
[----:B------:R-:W-:Y:S01]  /*12a70*/  ULDC.64 UR4, c[0x0][0xaa0] ;  /* 0x0002a80000047ab9 */ /* 0x000fe20000000a00 */
[----:B0-----:R-:W-:Y:S01]  /*12a80*/  IMAD.MOV.U32 R4, RZ, RZ, R15 ;  /* 0x000000ffff047224 */ /* 0x001fe200078e000f */
[----:B------:R-:W-:Y:S01]  /*12a90*/  ULDC.64 UR6, c[0x0][0xae0] ;  /* 0x0002b80000067ab9 */ /* 0x000fe20000000a00 */
[----:B-1----:R-:W-:Y:S01]  /*12aa0*/  IMAD.MOV.U32 R5, RZ, RZ, R12 ;  /* 0x000000ffff057224 */ /* 0x002fe200078e000c */
[----:B------:R-:W-:Y:S01]  /*12ab0*/  SHF.R.S32.HI R21, RZ, 0x1f, R20 ;  /* 0x0000001fff157819 */ /* 0x000fe20000011414 */
[----:B------:R-:W-:Y:S01]  /*12ac0*/  IMAD R6, R8, UR4, RZ ;  /* 0x0000000408067c24 */ /* 0x000fe2000f8e02ff */
[----:B------:R-:W-:Y:S01]  /*12ad0*/  BSSY B1, `(.L_x_12517) ;  /* 0x0000024000017945 */ /* 0x000fe20003800000 */
[----:B------:R-:W-:Y:S01]  /*12ae0*/  IMAD.WIDE.U32 R4, R3, UR4, R4 ;  /* 0x0000000403047c25 */ /* 0x000fe2000f8e0004 */
[----:B------:R-:W-:Y:S02]  /*12af0*/  ULDC UR4, c[0x0][0xa8c] ;  /* 0x0002a30000047ab9 */ /* 0x000fe40000000800 */
[----:B------:R-:W-:Y:S01]  /*12b00*/  ISETP.GE.AND P0, PT, R15, UR4, PT ;  /* 0x000000040f007c0c */ /* 0x000fe2000bf06270 */
[----:B------:R-:W-:Y:S01]  /*12b10*/  IMAD R3, R3, UR5, R6 ;  /* 0x0000000503037c24 */ /* 0x000fe2000f8e0206 */
[C---:B------:R-:W-:Y:S01]  /*12b20*/  IADD3 R6, R20.reuse, 0x30, RZ ;  /* 0x0000003014067810 */ /* 0x040fe20007ffe0ff */
[----:B------:R-:W-:Y:S01]  /*12b30*/  IMAD R7, R13, -0xc0, R0 ;  /* 0xffffff400d077824 */ /* 0x000fe200078e0200 */
[----:B------:R-:W-:Y:S01]  /*12b40*/  ULDC.64 UR4, c[0x0][0xae8] ;  /* 0x0002ba0000047ab9 */ /* 0x000fe20000000a00 */
[----:B------:R-:W-:-:S02]  /*12b50*/  VIADD R0, R20, 0x60 ;  /* 0x0000006014007836 */ /* 0x000fc40000000000 */
[----:B------:R-:W-:Y:S01]  /*12b60*/  IMAD.IADD R5, R5, 0x1, R3 ;  /* 0x0000000105057824 */ /* 0x000fe200078e0203 */
[-C--:B------:R-:W-:Y:S01]  /*12b70*/  ISETP.GE.OR P3, PT, R6, R7.reuse, P0 ;  /* 0x000000070600720c */ /* 0x080fe20000766670 */
[----:B------:R-:W-:Y:S01]  /*12b80*/  VIADD R6, R20, 0x90 ;  /* 0x0000009014067836 */ /* 0x000fe20000000000 */
[-C--:B------:R-:W-:Y:S01]  /*12b90*/  ISETP.GE.OR P1, PT, R0, R7.reuse, P0 ;  /* 0x000000070000720c */ /* 0x080fe20000726670 */
[----:B------:R-:W-:Y:S02]  /*12ba0*/  IMAD R3, R9, UR6, RZ ;  /* 0x0000000609037c24 */ /* 0x000fe4000f8e02ff */
[----:B------:R-:W-:Y:S01]  /*12bb0*/  IMAD.WIDE.U32 R4, R14, UR6, R4 ;  /* 0x000000060e047c25 */ /* 0x000fe2000f8e0004 */
[-C--:B------:R-:W-:Y:S02]  /*12bc0*/  ISETP.GE.OR P2, PT, R6, R7.reuse, P0 ;  /* 0x000000070600720c */ /* 0x080fe40000746670 */
[----:B------:R-:W-:Y:S01]  /*12bd0*/  ISETP.GE.OR P0, PT, R20, R7, P0 ;  /* 0x000000071400720c */ /* 0x000fe20000706670 */
[----:B------:R-:W-:-:S02]  /*12be0*/  IMAD R3, R14, UR7, R3 ;  /* 0x000000070e037c24 */ /* 0x000fc4000f8e0203 */
[----:B------:R-:W-:Y:S02]  /*12bf0*/  IMAD R0, R10, UR4, RZ ;  /* 0x000000040a007c24 */ /* 0x000fe4000f8e02ff */
[----:B------:R-:W-:Y:S02]  /*12c00*/  IMAD.IADD R5, R5, 0x1, R3 ;  /* 0x0000000105057824 */ /* 0x000fe400078e0203 */
[C---:B------:R-:W-:Y:S02]  /*12c10*/  IMAD R3, R11.reuse, UR5, R0 ;  /* 0x000000050b037c24 */ /* 0x040fe4000f8e0200 */
[----:B------:R-:W-:-:S04]  /*12c20*/  IMAD.WIDE.U32 R6, R11, UR4, R4 ;  /* 0x000000040b067c25 */ /* 0x000fc8000f8e0004 */
[----:B------:R-:W-:Y:S01]  /*12c30*/  IMAD.WIDE R20, R13, 0xc0, R20 ;  /* 0x000000c00d147825 */ /* 0x000fe200078e0214 */
        /* <DEDUP_REMOVED lines=13> */
.L_x_12518:
[----:B------:R-:W-:Y:S05]  /*12d10*/  BSYNC B1 ;  /* 0x0000000000017941 */ /* 0x000fea0003800000 */
.L_x_12517:
[----:B------:R-:W-:Y:S04]  /*12d20*/  BSSY B1, `(.L_x_12519) ;  /* 0x000000f000017945 */ /* 0x000fe80003800000 */
        /* <DEDUP_REMOVED lines=10> */
[----:B0-----:R-:W-:Y:S01]  /*12dd0*/  LEA R10, P0, R4, UR4, 0x1 ;  /* 0x00000004040a7c11 */ /* 0x001fe2000f8008ff */
[----:B------:R-:W-:-:S05]  /*12de0*/  IMAD.IADD R3, R5, 0x1, R3 ;  /* 0x0000000105037824 */ /* 0x000fca00078e0203 */
[----:B------:R-:W-:-:S05]  /*12df0*/  LEA.HI.X R11, R4, UR5, R3, 0x1, P0 ;  /* 0x00000005040b7c11 */ /* 0x000fca00080f0c03 */
[----:B------:R1:W-:Y:S02]  /*12e00*/  STG.E.128 desc[UR40][R10.64], RZ ;  /* 0x000000ff0a007986 */ /* 0x0003e4000c101d28 */
.L_x_12520:
[----:B------:R-:W-:Y:S05]  /*12e10*/  BSYNC B1 ;  /* 0x0000000000017941 */ /* 0x000fea0003800000 */
.L_x_12519:
        /* <DEDUP_REMOVED lines=11> */
[----:B01----:R-:W-:Y:S01]  /*12ed0*/  LEA R10, P0, R4, UR4, 0x1 ;  /* 0x00000004040a7c11 */ /* 0x003fe2000f8008ff */
[----:B------:R-:W-:-:S05]  /*12ee0*/  IMAD.IADD R3, R5, 0x1, R3 ;  /* 0x0000000105037824 */ /* 0x000fca00078e0203 */
[----:B------:R-:W-:-:S05]  /*12ef0*/  LEA.HI.X R11, R4, UR5, R3, 0x1, P0 ;  /* 0x00000005040b7c11 */ /* 0x000fca00080f0c03 */
[----:B------:R2:W-:Y:S02]  /*12f00*/  STG.E.128 desc[UR40][R10.64], RZ ;  /* 0x000000ff0a007986 */ /* 0x0005e4000c101d28 */
.L_x_12522:
[----:B------:R-:W-:Y:S05]  /*12f10*/  BSYNC B1 ;  /* 0x0000000000017941 */ /* 0x000fea0003800000 */
.L_x_12521:
        /* <DEDUP_REMOVED lines=14> */
.L_x_12513:
[----:B------:R-:W-:Y:S05]  /*13000*/  BSYNC B0 ;  /* 0x0000000000007941 */ /* 0x000fea0003800000 */
.L_x_12504:
[----:B------:R-:W-:Y:S02]  /*13010*/  ULDC UR4, c[0x0][0xc14] ;  /* 0x0003050000047ab9 */ /* 0x000fe40000000800 */
[----:B------:R-:W-:-:S13]  /*13020*/  ISETP.GE.AND P0, PT, R155, UR4, PT ;  /* 0x000000049b007c0c */ /* 0x000fda000bf06270 */
[----:B------:R-:W-:Y:S05]  /*13030*/  @!P0 BRA `(.L_x_12523) ;  /* 0xfffffedc00f08947 */ /* 0x000fea000383ffff */
[----:B------:R-:W-:Y:S05]  /*13040*/  BRA `(.L_x_12368) ;  /* 0x0000004c00cc7947 */ /* 0x000fea0003800000 */
.L_x_12366:
        /* <DEDUP_REMOVED lines=9> */
[----:B------:R-:W-:Y:S01]  /*130e0*/  MOV R0, RZ ;  /* 0x000000ff00007202 */ /* 0x000fe20000000f00 */
        /* <DEDUP_REMOVED lines=32> */
[----:B0-----:R-:W-:-:S04]  /*132f0*/  SEL R2, R2, RZ, P0 ;  /* 0x000000ff02027207 */ /* 0x001fc80000000000 */
[----:B------:R-:W-:-:S05]  /*13300*/  IADD3 R2, R3, R2, RZ ;  /* 0x0000000203027210 */ /* 0x000fca0007ffe0ff */
        /* <DEDUP_REMOVED lines=11> */
[----:B-1----:R-:W-:Y:S02]  /*133c0*/  ISETP.GT.AND P0, PT, R4, UR6, PT ;  /* 0x0000000604007c0c */ /* 0x002fe4000bf04270 */
[----:B------:R-:W-:-:S11]  /*133d0*/  MOV R3, R4 ;  /* 0x0000000400037202 */ /* 0x000fd60000000f00 */
[----:B--2---:R-:W-:Y:S05]  /*133e0*/  @P0 BRA `(.L_x_12524) ;  /* 0x0000000000b80947 */ /* 0x004fea0003800000 */
[----:B------:R-:W-:Y:S01]  /*133f0*/  IMAD.MOV.U32 R4, RZ, RZ, R3 ;  /* 0x000000ffff047224 */ /* 0x000fe200078e0003 */
[----:B------:R-:W-:Y:S01]  /*13400*/  ULDC UR5, c[0x0][0xc14] ;  /* 0x0003050000057ab9 */ /* 0x000fe20000000800 */
[----:B------:R-:W-:Y:S01]  /*13410*/  IMAD.MOV.U32 R19, RZ, RZ, RZ ;  /* 0x000000ffff137224 */ /* 0x000fe200078e00ff */
[----:B------:R-:W-:Y:S01]  /*13420*/  ULDC UR7, c[0x0][0xc14] ;  /* 0x0003050000077ab9 */ /* 0x000fe20000000800 */
[----:B------:R-:W-:-:S05]  /*13430*/  ULDC UR4, c[0x0][0xc10] ;  /* 0x0003040000047ab9 */ /* 0x000fca0000000800 */
.L_x_12528:
        /* <DEDUP_REMOVED lines=14> */
.L_x_12527:
[----:B------:R-:W-:Y:S05]  /*13520*/  BSYNC B0 ;  /* 0x0000000000007941 */ /* 0x000fea0003800000 */
.L_x_12526:
        /* <DEDUP_REMOVED lines=25> */
[----:B------:R-:W-:-:S07]  /*136c0*/  IMAD.MOV.U32 R5, RZ, RZ, R7 ;  /* 0x000000ffff057224 */ /* 0x000fce00078e0007 */
.L_x_12524:
[----:B------:R-:W-:-:S04]  /*136d0*/  IMAD.IADD R8, R4, 0x1, -R3 ;  /* 0x0000000104087824 */ /* 0x000fc800078e0a03 */
        /* <DEDUP_REMOVED lines=15> */
[----:B------:R-:W0:Y:S02]  /*137d0*/  F2I.FTZ.U32.TRUNC.NTZ R3, R11 ;  /* 0x0000000b00037305 */ /* 0x000e24000021f000 */
[----:B0-----:R-:W-:Y:S01]  /*137e0*/  IMAD.MOV R9, RZ, RZ, -R3 ;  /* 0x000000ffff097224 */ /* 0x001fe200078e0a03 */
[----:B------:R-:W-:Y:S06]  /*137f0*/  @!P0 BRA `(.L_x_12529) ;  /* 0x0000000000088947 */ /* 0x000fec0003800000 */
[----:B------:R-:W-:-:S06]  /*13800*/  VIADD R16, R12, 0xffffffff ;  /* 0xffffffff0c107836 */ /* 0x000fcc0000000000 */
[----:B------:R0:W1:Y:S02]  /*13810*/  SHFL.IDX PT, R16, R5, R16, 0x1f ;  /* 0x00001f1005107589 */ /* 0x00006400000e0000 */
.L_x_12529:
[----:B-1----:R-:W-:Y:S01]  /*13820*/  IMAD R16, R16, UR4, R8 ;  /* 0x0000000410107c24 */ /* 0x002fe2000f8e0208 */
[----:B------:R-:W-:Y:S01]  /*13830*/  MOV R2, RZ ;  /* 0x000000ff00027202 */ /* 0x000fe20000000f00 */
[----:B------:R-:W-:Y:S01]  /*13840*/  IMAD R9, R9, R6, RZ ;  /* 0x0000000609097224 */ /* 0x000fe200078e02ff */
[----:B------:R-:W-:Y:S02]  /*13850*/  IABS R10, R4 ;  /* 0x00000004000a7213 */ /* 0x000fe40000000000 */
[----:B0-----:R-:W-:Y:S01]  /*13860*/  IADD3 R5, -R16, UR6, RZ ;  /* 0x0000000610057c10 */ /* 0x001fe2000fffe1ff */
[----:B------:R-:W-:-:S03]  /*13870*/  IMAD.HI.U32 R2, R3, R9, R2 ;  /* 0x0000000903027227 */ /* 0x000fc600078e0002 */
[----:B------:R-:W-:Y:S01]  /*13880*/  IABS R8, R5 ;  /* 0x0000000500087213 */ /* 0x000fe20000000000 */
[----:B------:R-:W-:-:S04]  /*13890*/  IMAD.MOV R10, RZ, RZ, -R10 ;  /* 0x000000ffff0a7224 */ /* 0x000fc800078e0a0a */
[----:B------:R-:W-:Y:S02]  /*138a0*/  IMAD.MOV.U32 R3, RZ, RZ, R8 ;  /* 0x000000ffff037224 */ /* 0x000fe400078e0008 */
[----:B------:R-:W-:Y:S02]  /*138b0*/  IMAD.MOV.U32 R8, RZ, RZ, R10 ;  /* 0x000000ffff087224 */ /* 0x000fe400078e000a */
        /* <DEDUP_REMOVED lines=15> */
[----:B------:R-:W-:Y:S01]  /*139b0*/  IMAD R4, R4, R2, R5 ;  /* 0x0000000204047224 */ /* 0x000fe200078e0205 */
[----:B------:R-:W-:Y:S02]  /*139c0*/  MOV R2, RZ ;  /* 0x000000ff00027202 */ /* 0x000fe40000000f00 */
[----:B------:R-:W-:Y:S02]  /*139d0*/  VIADDMNMX R7, R8, UR4, R7, PT ;  /* 0x0000000408077c46 */ /* 0x000fe4000b800107 */
[----:B------:R-:W-:Y:S02]  /*139e0*/  IABS R10, R4 ;  /* 0x00000004000a7213 */ /* 0x000fe40000000000 */
[----:B------:R-:W-:-:S04]  /*139f0*/  IABS R8, R7 ;  /* 0x0000000700087213 */ /* 0x000fc80000000000 */
[----:B------:R-:W0:Y:S08]  /*13a00*/  I2F.RP R9, R8 ;  /* 0x0000000800097306 */ /* 0x000e300000209400 */
[----:B0-----:R-:W0:Y:S02]  /*13a10*/  MUFU.RCP R9, R9 ;  /* 0x0000000900097308 */ /* 0x001e240000001000 */
[----:B0-----:R-:W-:-:S06]  /*13a20*/  VIADD R3, R9, 0xffffffe ;  /* 0x0ffffffe09037836 */ /* 0x001fcc0000000000 */
[----:B------:R-:W0:Y:S02]  /*13a30*/  F2I.FTZ.U32.TRUNC.NTZ R3, R3 ;  /* 0x0000000300037305 */ /* 0x000e24000021f000 */
[----:B0-----:R-:W-:-:S04]  /*13a40*/  IMAD.MOV R11, RZ, RZ, -R3 ;  /* 0x000000ffff0b7224 */ /* 0x001fc800078e0a03 */
[----:B------:R-:W-:Y:S01]  /*13a50*/  IMAD R5, R11, R8, RZ ;  /* 0x000000080b057224 */ /* 0x000fe200078e02ff */
[----:B------:R-:W-:-:S03]  /*13a60*/  IABS R11, R7 ;  /* 0x00000007000b7213 */ /* 0x000fc60000000000 */
[----:B------:R-:W-:-:S04]  /*13a70*/  IMAD.HI.U32 R2, R3, R5, R2 ;  /* 0x0000000503027227 */ /* 0x000fc800078e0002 */
[----:B------:R-:W-:Y:S02]  /*13a80*/  IMAD.MOV.U32 R5, RZ, RZ, R10 ;  /* 0x000000ffff057224 */ /* 0x000fe400078e000a */
        /* <DEDUP_REMOVED lines=19> */
.L_x_12525:
[----:B------:R-:W-:Y:S01]  /*13bc0*/  IMAD.MOV.U32 R17, RZ, RZ, RZ ;  /* 0x000000ffff117224 */ /* 0x000fe200078e00ff */
[----:B------:R-:W-:Y:S01]  /*13bd0*/  MOV R18, RZ ;  /* 0x000000ff00127202 */ /* 0x000fe20000000f00 */
[----:B------:R-:W-:-:S07]  /*13be0*/  IMAD.U32 R16, RZ, RZ, UR6 ;  /* 0x00000006ff107e24 */ /* 0x000fce000f8e00ff */
.L_x_12530:
        /* <DEDUP_REMOVED lines=13> */
[----:B------:R-:W-:Y:S01]  /*13cc0*/  MOV R22, RZ ;  /* 0x000000ff00167202 */ /* 0x000fe20000000f00 */
[----:B------:R-:W-:Y:S01]  /*13cd0*/  IMAD.MOV.U32 R26, RZ, RZ, 0x1 ;  /* 0x00000001ff1a7424 */ /* 0x000fe200078e00ff */
[----:B------:R-:W-:Y:S01]  /*13ce0*/  ULDC.64 UR38, c[0x0][0x198] ;  /* 0x0000660000267ab9 */ /* 0x000fe20000000a00 */
[----:B------:R-:W-:Y:S01]  /*13cf0*/  IMAD.MOV.U32 R25, RZ, RZ, RZ ;  /* 0x000000ffff197224 */ /* 0x000fe200078e00ff */
[----:B------:R-:W-:-:S06]  /*13d00*/  ULDC UR36, c[0x0][0xc] ;  /* 0x0000030000247ab9 */ /* 0x000fcc0000000800 */
.L_x_12615:
[----:B--2---:R-:W2:Y:S02]  /*13d10*/  LDC.64 R2, c[0x0][0xc60] ;  /* 0x00031800ff027b82 */ /* 0x004ea40000000a00 */
[----:B--2---:R-:W-:-:S05]  /*13d20*/  IMAD.WIDE R2, R19, 0x4, R2 ;  /* 0x0000000413027825 */ /* 0x004fca00078e0202 */
[----:B------:R-:W0:Y:S01]  /*13d30*/  LDG.E R29, desc[UR40][R2.64] ;  /* 0x00000028021d7981 */ /* 0x000e22000c1e1900 */
[----:B------:R-:W-:Y:S05]  /*13d40*/  YIELD ;  /* 0x0000000000007946 */ /* 0x000fea0003800000 */
[----:B------:R-:W-:Y:S01]  /*13d50*/  ULDC.64 UR4, c[0x0][0xa28] ;  /* 0x00028a0000047ab9 */ /* 0x000fe20000000a00 */
[----:B------:R-:W-:Y:S01]  /*13d60*/  IMAD.MOV.U32 R10, RZ, RZ, RZ ;  /* 0x000000ffff0a7224 */ /* 0x000fe200078e00ff */
[----:B------:R-:W-:Y:S01]  /*13d70*/  ISETP.NE.U32.AND P1, PT, RZ, UR4, PT ;  /* 0x00000004ff007c0c */ /* 0x000fe2000bf25070 */
[----:B------:R-:W-:Y:S01]  /*13d80*/  ULDC.64 UR8, c[0x0][0xa08] ;  /* 0x0002820000087ab9 */ /* 0x000fe20000000a00 */
[----:B------:R-:W-:-:S02]  /*13d90*/  ULDC.64 UR10, c[0x0][0xa10] ;  /* 0x00028400000a7ab9 */ /* 0x000fc40000000a00 */
[----:B------:R-:W-:Y:S02]  /*13da0*/  ISETP.NE.AND.EX P1, PT, RZ, UR5, PT, P1 ;  /* 0x00000005ff007c0c */ /* 0x000fe4000bf25310 */
[----:B0-----:R-:W-:Y:S01]  /*13db0*/  SHF.R.S32.HI R0, RZ, 0x1f, R29 ;  /* 0x0000001fff007819 */ /* 0x001fe2000001141d */
[----:B------:R-:W-:-:S10]  /*13dc0*/  IMAD.SHL.U32 R14, R29, 0x4, RZ ;  /* 0x000000041d0e7824 */ /* 0x000fd400078e00ff */
[C---:B------:R-:W-:Y:S02]  /*13dd0*/  @P1 LEA R2, P0, R29.reuse, UR4, 0x2 ;  /* 0x000000041d021c11 */ /* 0x040fe4000f8010ff */
[C-C-:B------:R-:W-:Y:S02]  /*13de0*/  SHF.L.U64.HI R12, R29.reuse, 0x2, R0.reuse ;  /* 0x000000021d0c7819 */ /* 0x140fe40000010200 */
[----:B------:R-:W-:Y:S01]  /*13df0*/  @P1 LEA.HI.X R3, R29, UR5, R0, 0x2, P0 ;  /* 0x000000051d031c11 */ /* 0x000fe200080f1400 */
[----:B------:R-:W-:Y:S01]  /*13e00*/  ULDC.64 UR4, c[0x0][0xa18] ;  /* 0x0002860000047ab9 */ /* 0x000fe20000000a00 */
[----:B------:R-:W-:Y:S01]  /*13e10*/  MOV R0, RZ ;  /* 0x000000ff00007202 */ /* 0x000fe20000000f00 */
[----:B------:R-:W-:Y:S01]  /*13e20*/  STL [R1+0x4], R14 ;  /* 0x0000040e01007387 */ /* 0x000fe20000100800 */
[----:B------:R-:W-:-:S03]  /*13e30*/  ISETP.NE.U32.AND P0, PT, RZ, UR4, PT ;  /* 0x00000004ff007c0c */ /* 0x000fc6000bf05070 */
[----:B------:R-:W-:Y:S01]  /*13e40*/  STL [R1+0x8], R12 ;  /* 0x0000080c01007387 */ /* 0x000fe20000100800 */
[----:B------:R-:W-:-:S03]  /*13e50*/  ISETP.NE.AND.EX P0, PT, RZ, UR5, PT, P0 ;  /* 0x00000005ff007c0c */ /* 0x000fc6000bf05300 */
[----:B------:R0:W5:Y:S10]  /*13e60*/  @P1 LDG.E R0, desc[UR40][R2.64] ;  /* 0x0000002802001981 */ /* 0x000174000c1e1900 */
        /* <DEDUP_REMOVED lines=13> */
[----:B------:R-:W-:Y:S01]  /*13f40*/  ISETP.NE.U32.AND P1, PT, RZ, UR8, PT ;  /* 0x00000008ff007c0c */ /* 0x000fe2000bf25070 */
[----:B------:R-:W-:-:S03]  /*13f50*/  ULDC UR6, c[0x0][0x338] ;  /* 0x0000ce0000067ab9 */ /* 0x000fc60000000800 */
        /* <DEDUP_REMOVED lines=14> */
[----:B------:R-:W-:Y:S01]  /*14040*/  MOV R11, UR4 ;  /* 0x00000004000b7c02 */ /* 0x000fe20008000f00 */
[----:B------:R-:W-:Y:S06]  /*14050*/  @P0 BRA `(.L_x_12532) ;  /* 0x0000000000100947 */ /* 0x000fec0003800000 */
[----:B------:R-:W-:Y:S05]  /*14060*/  @!P2 BRA `(.L_x_12532) ;  /* 0x00000000000ca947 */ /* 0x000fea0003800000 */
[----:B------:R-:W2:Y:S04]  /*14070*/  LDG.E R13, desc[UR40][R2.64] ;  /* 0x00000028020d7981 */ /* 0x000ea8000c1e1900 */
[----:B-----5:R-:W2:Y:S02]  /*14080*/  LDG.E R10, desc[UR40][R2.64+0x4] ;  /* 0x00000428020a7981 */ /* 0x020ea4000c1e1900 */
[----:B--2---:R-:W-:-:S07]  /*14090*/  IMAD.IADD R10, R10, 0x1, -R13 ;  /* 0x000000010a0a7824 */ /* 0x004fce00078e0a0d */
.L_x_12532:
[----:B------:R-:W-:Y:S01]  /*140a0*/  IMAD.MOV.U32 R23, RZ, RZ, RZ ;  /* 0x000000ffff177224 */ /* 0x000fe200078e00ff */
[----:B------:R-:W-:Y:S01]  /*140b0*/  ULDC.64 UR4, c[0x0][0xa20] ;  /* 0x0002880000047ab9 */ /* 0x000fe20000000a00 */
[----:B------:R-:W-:-:S04]  /*140c0*/  IMAD.MOV.U32 R8, RZ, RZ, RZ ;  /* 0x000000ffff087224 */ /* 0x000fc800078e00ff */
[----:B------:R-:W2:Y:S04]  /*140d0*/  @P3 LDG.E R23, desc[UR40][R6.64] ;  /* 0x0000002806173981 */ /* 0x000ea8000c1e1900 */
[----:B------:R0:W5:Y:S01]  /*140e0*/  @P1 LDG.E R8, desc[UR40][R4.64] ;  /* 0x0000002804081981 */ /* 0x000162000c1e1900 */
[----:B------:R-:W-:-:S04]  /*140f0*/  ISETP.NE.U32.AND P0, PT, RZ, UR4, PT ;  /* 0x00000004ff007c0c */ /* 0x000fc8000bf05070 */
[----:B------:R-:W-:Y:S02]  /*14100*/  ISETP.NE.AND.EX P0, PT, RZ, UR5, PT, P0 ;  /* 0x00000005ff007c0c */ /* 0x000fe4000bf05300 */
[----:B--2--5:R-:W-:-:S11]  /*14110*/  IADD3 R23, R23, R0, RZ ;  /* 0x0000000017177210 */ /* 0x024fd60007ffe0ff */
[----:B0-----:R-:W-:Y:S05]  /*14120*/  @!P0 BRA `(.L_x_12533) ;  /* 0x0000000000108947 */ /* 0x001fea0003800000 */
[----:B------:R-:W-:-:S04]  /*14130*/  IADD3 R2, P0, R14, UR4, RZ ;  /* 0x000000040e027c10 */ /* 0x000fc8000ff1e0ff */
[----:B------:R-:W-:-:S05]  /*14140*/  IADD3.X R3, R12, UR5, RZ, P0, !PT ;  /* 0x000000050c037c10 */ /* 0x000fca00087fe4ff */
[----:B------:R0:W5:Y:S01]  /*14150*/  LDG.E R11, desc[UR40][R2.64] ;  /* 0x00000028020b7981 */ /* 0x000162000c1e1900 */
[----:B------:R-:W-:Y:S05]  /*14160*/  BRA `(.L_x_12534) ;  /* 0x0000000000107947 */ /* 0x000fea0003800000 */
.L_x_12533:
[----:B------:R-:W-:Y:S05]  /*14170*/  @!P3 BRA `(.L_x_12534) ;  /* 0x00000000000cb947 */ /* 0x000fea0003800000 */
[----:B------:R-:W2:Y:S04]  /*14180*/  LDG.E R2, desc[UR40][R6.64] ;  /* 0x0000002806027981 */ /* 0x000ea8000c1e1900 */
[----:B------:R-:W2:Y:S02]  /*14190*/  LDG.E R11, desc[UR40][R6.64+0x4] ;  /* 0x00000428060b7981 */ /* 0x000ea4000c1e1900 */
[----:B--2---:R-:W-:-:S07]  /*141a0*/  IMAD.IADD R11, R11, 0x1, -R2 ;  /* 0x000000010b0b7824 */ /* 0x004fce00078e0a02 */
.L_x_12534:
[----:B0-----:R-:W2:Y:S04]  /*141b0*/  @P1 LDG.E R3, desc[UR40][R4.64] ;  /* 0x0000002804031981 */ /* 0x001ea8000c1e1900 */
[----:B------:R-:W2:Y:S01]  /*141c0*/  @P1 LDG.E R2, desc[UR40][R4.64+0x4] ;  /* 0x0000042804021981 */ /* 0x000ea2000c1e1900 */
[----:B-----5:R-:W-:Y:S01]  /*141d0*/  IMAD.IADD R0, R11, 0x1, -R0 ;  /* 0x000000010b007824 */ /* 0x020fe200078e0a00 */
[----:B------:R-:W-:Y:S01]  /*141e0*/  BSSY B0, `(.L_x_12535) ;  /* 0x00000b7000007945 */ /* 0x000fe20003800000 */
[----:B------:R-:W-:Y:S01]  /*141f0*/  PLOP3.LUT P2, PT, PT, PT, PT, 0x80, 0x0 ;  /* 0x000000000000781c */ /* 0x000fe20003f4f070 */
[----:B--2---:R-:W-:Y:S02]  /*14200*/  @P1 IMAD.IADD R9, R2, 0x1, -R3 ;  /* 0x0000000102091824 */ /* 0x004fe400078e0a03 */
[----:B------:R-:W-:-:S03]  /*14210*/  IMAD R3, R17, 0xc0, RZ ;  /* 0x000000c011037824 */ /* 0x000fc600078e02ff */
[----:B------:R-:W-:Y:S02]  /*14220*/  IADD3 R2, R0, R9, RZ ;  /* 0x0000000900027210 */ /* 0x000fe40007ffe0ff */
[----:B------:R-:W-:-:S03]  /*14230*/  IADD3 R7, -R10, 0x13f, R3 ;  /* 0x0000013f0a077810 */ /* 0x000fc60007ffe103 */
[C---:B------:R-:W-:Y:S02]  /*14240*/  VIADD R3, R2.reuse, 0x7f ;  /* 0x0000007f02037836 */ /* 0x040fe40000000000 */
[----:B------:R-:W-:-:S03]  /*14250*/  IMAD.IADD R7, R2, 0x1, R7 ;  /* 0x0000000102077824 */ /* 0x000fc600078e0207 */
[----:B------:R-:W-:Y:S02]  /*14260*/  SHF.R.S32.HI R2, RZ, 0x1f, R3 ;  /* 0x0000001fff027819 */ /* 0x000fe40000011403 */
[----:B------:R-:W-:Y:S02]  /*14270*/  SHF.R.S32.HI R6, RZ, 0x1f, R7 ;  /* 0x0000001fff067819 */ /* 0x000fe40000011407 */
[----:B------:R-:W-:Y:S02]  /*14280*/  LEA.HI R2, R2, R3, RZ, 0x7 ;  /* 0x0000000302027211 */ /* 0x000fe400078f38ff */
[----:B------:R-:W-:Y:S02]  /*14290*/  LEA.HI R6, R6, R7, RZ, 0x7 ;  /* 0x0000000706067211 */ /* 0x000fe400078f38ff */
[----:B------:R-:W-:Y:S02]  /*142a0*/  SHF.R.S32.HI R2, RZ, 0x7, R2 ;  /* 0x00000007ff027819 */ /* 0x000fe40000011402 */
[----:B------:R-:W-:-:S04]  /*142b0*/  SHF.R.S32.HI R3, RZ, 0x7, R6 ;  /* 0x00000007ff037819 */ /* 0x000fc80000011406 */
[----:B------:R-:W-:-:S05]  /*142c0*/  VIMNMX R12, R2, R3, PT ;  /* 0x00000003020c7248 */ /* 0x000fca0003fe0100 */
[----:B------:R-:W-:Y:S01]  /*142d0*/  IMAD R2, R12, 0x80, -R0 ;  /* 0x000000800c027824 */ /* 0x000fe200078e0a00 */
[----:B------:R-:W-:Y:S01]  /*142e0*/  IADD3 R0, -R0, RZ, RZ ;  /* 0x000000ff00007210 */ /* 0x000fe20007ffe1ff */
[----:B------:R0:W-:Y:S03]  /*142f0*/  STL [R1], R12 ;  /* 0x0000000c01007387 */ /* 0x0001e60000100800 */
        /* <DEDUP_REMOVED lines=16> */
[----:B------:R-:W2:Y:S01]  /*14400*/  @P0 LDC R7, c[0x0][0x430] ;  /* 0x00010c00ff070b82 */ /* 0x000ea20000000800 */
[----:B0-----:R-:W-:-:S05]  /*14410*/  @P0 IMAD.HI.U32 R4, R18, R5, RZ ;  /* 0x0000000512040227 */ /* 0x001fca00078e00ff */
[----:B--2---:R-:W-:Y:S02]  /*14420*/  @P0 SHF.R.U32.HI R0, RZ, R7, R4 ;  /* 0x00000007ff000219 */ /* 0x004fe40000011604 */
[----:B------:R-:W-:Y:S01]  /*14430*/  SEL R4, R29, RZ, !P1 ;  /* 0x000000ff1d047207 */ /* 0x000fe20004800000 */
[----:B------:R-:W-:Y:S06]  /*14440*/  BRA.DIV UR4, `(.L_x_12537) ;  /* 0x0000004a046c7947 */ /* 0x000fec000b800000 */
.L_x_12685:
[----:B------:R-:W-:-:S03]  /*14450*/  UMOV UR4, 0xffffffff ;  /* 0xffffffff00047882 */ /* 0x000fc60000000000 */
[----:B------:R-:W-:Y:S05]  /*14460*/  BRA.DIV UR4, `(.L_x_12538) ;  /* 0x0000004a04987947 */ /* 0x000fea000b800000 */
[----:B------:R-:W-:-:S13]  /*14470*/  ELECT P6, URZ, PT ;  /* 0x00000000003f782f */ /* 0x000fda00038c0000 */
.L_x_12688:
        /* <DEDUP_REMOVED lines=12> */
.L_x_12689:
[----:B------:R-:W-:Y:S05]  /*14540*/  BSYNC B1 ;  /* 0x0000000000017941 */ /* 0x000fea0003800000 */
.L_x_12539:
[----:B------:R-:W-:Y:S04]  /*14550*/  BSSY B1, `(.L_x_12541) ;  /* 0x0000037000017945 */ /* 0x000fe80003800000 */
[----:B------:R-:W-:Y:S05]  /*14560*/  @!P6 BRA `(.L_x_12542) ;  /* 0x0000000000d4e947 */ /* 0x000fea0003800000 */
[----:B0-----:R-:W-:Y:S01]  /*14570*/  IMAD R5, R25, 0x8, R6 ;  /* 0x0000000819057824 */ /* 0x001fe200078e0206 */
[----:B------:R-:W-:-:S04]  /*14580*/  SHF.L.U32 R10, R26, 0x1f, RZ ;  /* 0x0000001f1a0a7819 */ /* 0x000fc800000006ff */
[----:B------:R-:W0:Y:S02]  /*14590*/  SYNCS.PHASECHK.TRANS64.TRYWAIT P0, [R5+URZ+0x168a0], R10 ;  /* 0x0168a00a050075a7 */ /* 0x000e24000800017f */
[----:B0-----:R-:W-:Y:S05]  /*145a0*/  @!P0 BRA `(.L_x_12543) ;  /* 0x00000048007c8947 */ /* 0x001fea0003800000 */
.L_x_12690:
        /* <DEDUP_REMOVED lines=9> */
.L_x_12544:
[----:B------:R-:W-:Y:S01]  /*14640*/  LEA R7, R25, R6, 0xe ;  /* 0x0000000619077211 */ /* 0x000fe200078e70ff */
[----:B------:R-:W-:Y:S01]  /*14650*/  UIADD3 UR4, UP0, UR38, 0x570, URZ ;  /* 0x0000057026047890 */ /* 0x000fe2000ff1e03f */
[----:B------:R-:W-:Y:S01]  /*14660*/  R2UR UR9, R5 ;  /* 0x00000000050972ca */ /* 0x000fe200000e0000 */
[----:B------:R-:W-:Y:S01]  /*14670*/  UMOV UR6, 0x0 ;  /* 0x0000000000067882 */ /* 0x000fe20000000000 */
[----:B------:R-:W-:Y:S01]  /*14680*/  R2UR UR8, R7 ;  /* 0x00000000070872ca */ /* 0x000fe200000e0000 */
[----:B------:R-:W-:Y:S01]  /*14690*/  IMAD R7, R3, 0x80, R8 ;  /* 0x0000008003077824 */ /* 0x000fe200078e0208 */
[----:B------:R-:W-:Y:S01]  /*146a0*/  R2UR UR12, R0 ;  /* 0x00000000000c72ca */ /* 0x000fe200000e0000 */
[----:B------:R-:W-:Y:S01]  /*146b0*/  UIADD3.X UR5, URZ, UR39, URZ, UP0, !UPT ;  /* 0x000000273f057290 */ /* 0x000fe200087fe43f */
[----:B------:R-:W-:Y:S01]  /*146c0*/  R2UR UR13, R4 ;  /* 0x00000000040d72ca */ /* 0x000fe200000e0000 */
[----:B------:R-:W-:Y:S01]  /*146d0*/  VIADD R7, R7, 0xffffff80 ;  /* 0xffffff8007077836 */ /* 0x000fe20000000000 */
[----:B------:R-:W-:Y:S01]  /*146e0*/  UMOV UR7, 0x12f00000 ;  /* 0x12f0000000077882 */ /* 0x000fe20000000000 */
[----:B------:R-:W-:-:S03]  /*146f0*/  UMOV UR10, URZ ;  /* 0x0000003f000a7c82 */ /* 0x000fc60008000000 */
[----:B------:R-:W-:Y:S01]  /*14700*/  R2UR UR11, R7 ;  /* 0x00000000070b72ca */ /* 0x000fe200000e0000 */
[----:B------:R-:W-:Y:S02]  /*14710*/  UIADD3 UR9, UR9, 0x16890, URZ ;  /* 0x0001689009097890 */ /* 0x000fe4000fffe03f */
[----:B------:R-:W-:-:S10]  /*14720*/  UIADD3 UR8, UR8, 0xe400, URZ ;  /* 0x0000e40008087890 */ /* 0x000fd4000fffe03f */
[----:B------:R3:W-:Y:S01]  /*14730*/  UTMALDG.4D [UR8], [UR4], desc[UR6] ;  /* 0x00000608040075b4 */ /* 0x0007e20008019000 */
[----:B------:R-:W4:Y:S02]  /*14740*/  SYNCS.PHASECHK.TRANS64.TRYWAIT P0, [R5+URZ+0x168c0], R10 ;  /* 0x0168c00a050075a7 */ /* 0x000f24000800017f */
[----:B---34-:R-:W-:Y:S05]  /*14750*/  @!P0 BRA `(.L_x_12545) ;  /* 0x0000004800248947 */ /* 0x018fea0003800000 */
.L_x_12691:
[----:B------:R-:W-:Y:S01]  /*14760*/  IMAD.SHL.U32 R9, R25, 0x2000, RZ ;  /* 0x0000200019097824 */ /* 0x000fe200078e00ff */
[----:B------:R-:W-:Y:S06]  /*14770*/  @P1 BRA `(.L_x_12546) ;  /* 0x0000000000141947 */ /* 0x000fec0003800000 */
[----:B------:R-:W-:Y:S02]  /*14780*/  ISETP.NE.AND P0, PT, R28, RZ, PT ;  /* 0x000000ff1c00720c */ /* 0x000fe40003f05270 */
[----:B0--3--:R-:W-:-:S04]  /*14790*/  MOV R10, 0x4000 ;  /* 0x00004000000a7802 */ /* 0x009fc80000000f00 */
[----:B------:R4:W-:Y:S07]  /*147a0*/  SYNCS.ARRIVE.TRANS64 RZ, [R5+URZ+0x168b0], R10 ;  /* 0x0168b00a05ff79a7 */ /* 0x0009ee000800003f */
[----:B------:R-:W-:Y:S05]  /*147b0*/  @!P0 BRA `(.L_x_12546) ;  /* 0x0000000000048947 */ /* 0x000fea0003800000 */
[----:B------:R-:W-:Y:S01]  /*147c0*/  BPT.TRAP 0x1 ;  /* 0x000000040000795c */ /* 0x000fe20000300000 */
.L_x_12546:
        /* <DEDUP_REMOVED lines=15> */
.L_x_12542:
[----:B------:R-:W-:Y:S05]  /*148c0*/  BSYNC B1 ;  /* 0x0000000000017941 */ /* 0x000fea0003800000 */
.L_x_12541:
[----:B------:R-:W-:Y:S01]  /*148d0*/  VIADD R25, R25, 0x1 ;  /* 0x0000000119197836 */ /* 0x000fe20000000000 */
[----:B------:R-:W-:Y:S01]  /*148e0*/  PLOP3.LUT P2, PT, PT, PT, PT, 0x8, 0x0 ;  /* 0x000000000000781c */ /* 0x000fe20003f4e170 */
[----:B------:R-:W-:-:S03]  /*148f0*/  VIADD R3, R3, 0xfffffffe ;  /* 0xfffffffe03037836 */ /* 0x000fc60000000000 */
[----:B------:R-:W-:-:S04]  /*14900*/  ISETP.NE.AND P0, PT, R25, 0x2, PT ;  /* 0x000000021900780c */ /* 0x000fc80003f05270 */
[----:B------:R-:W-:Y:S02]  /*14910*/  SEL R25, R25, RZ, P0 ;  /* 0x000000ff19197207 */ /* 0x000fe40000000000 */
[----:B0-234-:R-:W-:Y:S02]  /*14920*/  SEL R5, RZ, 0x1, P0 ;  /* 0x00000001ff057807 */ /* 0x01dfe40000000000 */
[----:B------:R-:W-:Y:S02]  /*14930*/  ISETP.GE.AND P0, PT, R3, R2, PT ;  /* 0x000000020300720c */ /* 0x000fe40003f06270 */
[----:B------:R-:W-:-:S11]  /*14940*/  LOP3.LUT R26, R26, R5, RZ, 0x3c, !PT ;  /* 0x000000051a1a7212 */ /* 0x000fd600078e3cff */
[----:B------:R-:W-:Y:S05]  /*14950*/  @!P0 BRA `(.L_x_12536) ;  /* 0x0000000000fc8947 */ /* 0x000fea0003800000 */
.L_x_12553:
[----:B------:R-:W-:Y:S05]  /*14960*/  YIELD ;  /* 0x0000000000007946 */ /* 0x000fea0003800000 */
[----:B------:R-:W-:Y:S04]  /*14970*/  BSSY B1, `(.L_x_12547) ;  /* 0x0000034000017945 */ /* 0x000fe80003800000 */
[----:B------:R-:W-:Y:S05]  /*14980*/  @!P6 BRA `(.L_x_12548) ;  /* 0x0000000000c8e947 */ /* 0x000fea0003800000 */
[----:B------:R-:W-:Y:S02]  /*14990*/  LEA R10, R25, R6, 0x3 ;  /* 0x00000006190a7211 */ /* 0x000fe400078e18ff */
[----:B------:R-:W-:-:S04]  /*149a0*/  SHF.L.U32 R5, R26, 0x1f, RZ ;  /* 0x0000001f1a057819 */ /* 0x000fc800000006ff */
[----:B------:R-:W0:Y:S02]  /*149b0*/  SYNCS.PHASECHK.TRANS64.TRYWAIT P0, [R10+URZ+0x168a0], R5 ;  /* 0x0168a0050a0075a7 */ /* 0x000e24000800017f */
[----:B0-----:R-:W-:Y:S05]  /*149c0*/  @!P0 BRA `(.L_x_12549) ;  /* 0x00000044009c8947 */ /* 0x001fea0003800000 */
.L_x_12692:
        /* <DEDUP_REMOVED lines=9> */
.L_x_12550:
        /* <DEDUP_REMOVED lines=17> */
.L_x_12693:
[----:B------:R-:W-:Y:S05]  /*14b70*/  @P0 BRA `(.L_x_12552) ;  /* 0x0000000000140947 */ /* 0x000fea0003800000 */
[----:B------:R-:W-:Y:S02]  /*14b80*/  ISETP.NE.AND P1, PT, R28, RZ, PT ;  /* 0x000000ff1c00720c */ /* 0x000fe40003f25270 */
[----:B0-2---:R-:W-:-:S04]  /*14b90*/  MOV R5, 0x4000 ;  /* 0x0000400000057802 */ /* 0x005fc80000000f00 */
[----:B------:R3:W-:Y:S07]  /*14ba0*/  SYNCS.ARRIVE.TRANS64 RZ, [R10+URZ+0x168b0], R5 ;  /* 0x0168b0050aff79a7 */ /* 0x0007ee000800003f */
[----:B------:R-:W-:Y:S05]  /*14bb0*/  @!P1 BRA `(.L_x_12552) ;  /* 0x0000000000049947 */ /* 0x000fea0003800000 */
[----:B------:R-:W-:Y:S01]  /*14bc0*/  BPT.TRAP 0x1 ;  /* 0x000000040000795c */ /* 0x000fe20000300000 */
.L_x_12552:
        /* <DEDUP_REMOVED lines=14> */
.L_x_12548:
[----:B------:R-:W-:Y:S05]  /*14cb0*/  BSYNC B1 ;  /* 0x0000000000017941 */ /* 0x000fea0003800000 */
.L_x_12547:
        /* <DEDUP_REMOVED lines=9> */
.L_x_12536:
[----:B------:R-:W-:Y:S05]  /*14d50*/  BSYNC B0 ;  /* 0x0000000000007941 */ /* 0x000fea0003800000 */
.L_x_12535:
        /* <DEDUP_REMOVED lines=21> */
.L_x_12555:
[----:B------:R-:W0:Y:S01]  /*14eb0*/  S2R R0, SR_CgaCtaId ;  /* 0x0000000000007919 */ /* 0x000e220000008800 */
[----:B------:R-:W-:-:S04]  /*14ec0*/  MOV R27, 0x400 ;  /* 0x00000400001b7802 */ /* 0x000fc80000000f00 */
[----:B0-----:R-:W-:-:S04]  /*14ed0*/  LEA R27, R0, R27, 0x18 ;  /* 0x0000001b001b7211 */ /* 0x001fc800078ec0ff */
[----:B------:R-:W-:-:S04]  /*14ee0*/  IADD3 R0, R27, 0xe400, RZ ;  /* 0x0000e4001b007810 */ /* 0x000fc80007ffe0ff */
        /* <DEDUP_REMOVED lines=18> */
.L_x_12557:
        /* <DEDUP_REMOVED lines=19> */
.L_x_12559:
        /* <DEDUP_REMOVED lines=16> */
.L_x_12558:
[----:B------:R-:W2:Y:S01]  /*15240*/  LDL.LU R2, [R1+0x4] ;  /* 0x0000040001027983 */ /* 0x000ea20000300800 */
        /* <DEDUP_REMOVED lines=27> */
.L_x_12560:
        /* <DEDUP_REMOVED lines=19> */
.L_x_12696:
[----:B------:R-:W-:Y:S01]  /*15530*/  UMOV UR4, 0xffffffff ;  /* 0xffffffff00047882 */ /* 0x000fe20000000000 */
[----:B------:R-:W-:Y:S02]  /*15540*/  SHF.R.S32.HI R12, RZ, 0x1f, R6 ;  /* 0x0000001fff0c7819 */ /* 0x000fe40000011406 */
[----:B------:R-:W-:Y:S05]  /*15550*/  BRA.DIV UR4, `(.L_x_12562) ;  /* 0x0000003e04147947 */ /* 0x000fea000b800000 */
[----:B------:R-:W-:-:S13]  /*15560*/  ELECT P6, URZ, PT ;  /* 0x00000000003f782f */ /* 0x000fda00038c0000 */
.L_x_12699:
        /* <DEDUP_REMOVED lines=10> */
[----:B0-----:R-:W-:Y:S01]  /*15610*/  @P0 IMAD.HI.U32 R8, R7, R4, RZ ;  /* 0x0000000407080227 */ /* 0x001fe200078e00ff */
[----:B------:R-:W-:-:S04]  /*15620*/  MOV R4, R7 ;  /* 0x0000000700047202 */ /* 0x000fc80000000f00 */
        /* <DEDUP_REMOVED lines=9> */
.L_x_12564:
[----:B------:R-:W-:Y:S01]  /*156c0*/  IMAD R5, R22, 0x8, R27 ;  /* 0x0000000816057824 */ /* 0x000fe200078e021b */
[----:B------:R-:W-:-:S04]  /*156d0*/  SHF.L.U32 R4, R24, 0x1f, RZ ;  /* 0x0000001f18047819 */ /* 0x000fc800000006ff */
[----:B------:R-:W2:Y:S02]  /*156e0*/  SYNCS.PHASECHK.TRANS64.TRYWAIT P0, [R5+URZ+0x16840], R4 ;  /* 0x01684004050075a7 */ /* 0x000ea4000800017f */
[----:B--2---:R-:W-:Y:S05]  /*156f0*/  @!P0 BRA `(.L_x_12565) ;  /* 0x0000003800cc8947 */ /* 0x004fea0003800000 */
.L_x_12700:
[----:B0-----:R-:W0:Y:S02]  /*15700*/  S2R R10, SR_TID.X ;  /* 0x00000000000a7919 */ /* 0x001e240000002100 */
[----:B0-----:R-:W-:-:S04]  /*15710*/  LOP3.LUT R10, R10, 0x7f, RZ, 0xc0, !PT ;  /* 0x0000007f0a0a7812 */ /* 0x001fc800078ec0ff */
[----:B------:R-:W-:-:S13]  /*15720*/  ISETP.NE.AND P0, PT, R10, RZ, PT ;  /* 0x000000ff0a00720c */ /* 0x000fda0003f05270 */
[----:B------:R-:W-:Y:S05]  /*15730*/  @P0 BRA `(.L_x_12566) ;  /* 0x0000000000140947 */ /* 0x000fea0003800000 */
[----:B------:R-:W-:Y:S02]  /*15740*/  ISETP.NE.AND P1, PT, R28, RZ, PT ;  /* 0x000000ff1c00720c */ /* 0x000fe40003f25270 */
[----:B--2---:R-:W-:-:S04]  /*15750*/  MOV R4, 0x4000 ;  /* 0x0000400000047802 */ /* 0x004fc80000000f00 */
[----:B------:R0:W-:Y:S07]  /*15760*/  SYNCS.ARRIVE.TRANS64 RZ, [R5+URZ+0x16830], R4 ;  /* 0x0168300405ff79a7 */ /* 0x0001ee000800003f */
[----:B------:R-:W-:Y:S05]  /*15770*/  @!P1 BRA `(.L_x_12566) ;  /* 0x0000000000049947 */ /* 0x000fea0003800000 */
[----:B------:R-:W-:Y:S01]  /*15780*/  BPT.TRAP 0x1 ;  /* 0x000000040000795c */ /* 0x000fe20000300000 */
.L_x_12566:
        /* <DEDUP_REMOVED lines=16> */
[----:B0-----:R-:W-:Y:S01]  /*15890*/  NOP ;  /* 0x0000000000007918 */ /* 0x001fe20000000000 */
.L_x_12563:
        /* <DEDUP_REMOVED lines=22> */
[----:B------:R-:W-:-:S04]  /*15a00*/  LOP3.LUT R4, R4, 0xfffffffe, RZ, 0xc0, !PT ;  /* 0xfffffffe04047812 */ /* 0x000fc800078ec0ff */
[----:B------:R-:W-:-:S04]  /*15a10*/  IADD3 R4, R5, -R4, RZ ;  /* 0x8000000405047210 */ /* 0x000fc80007ffe0ff */
[----:B------:R-:W-:-:S04]  /*15a20*/  SHF.L.U32 R4, R4, 0x1f, RZ ;  /* 0x0000001f04047819 */ /* 0x000fc800000006ff */
[----:B------:R-:W0:Y:S02]  /*15a30*/  SYNCS.PHASECHK.TRANS64.TRYWAIT P0, [R27+URZ+0x16820], R4 ;  /* 0x016820041b0075a7 */ /* 0x000e24000800017f */
[----:B0--3--:R-:W-:Y:S05]  /*15a40*/  @!P0 BRA `(.L_x_12568) ;  /* 0x00000038000c8947 */ /* 0x009fea0003800000 */
.L_x_12701:
[----:B------:R-:W-:Y:S05]  /*15a50*/  BSYNC B0 ;  /* 0x0000000000007941 */ /* 0x000fea0003800000 */
.L_x_12567:
[----:B------:R-:W2:Y:S01]  /*15a60*/  LDL R5, [R1] ;  /* 0x0000000001057983 */ /* 0x000ea20000100800 */
[----:B------:R-:W-:Y:S01]  /*15a70*/  BSSY B0, `(.L_x_12569) ;  /* 0x0000127000007945 */ /* 0x000fe20003800000 */
[----:B--2---:R-:W-:-:S13]  /*15a80*/  ISETP.GE.AND P0, PT, R5, 0x2, PT ;  /* 0x000000020500780c */ /* 0x004fda0003f06270 */
[----:B------:R-:W-:Y:S05]  /*15a90*/  @!P0 BRA `(.L_x_12570) ;  /* 0x0000001000908947 */ /* 0x000fea0003800000 */
[C---:B0-----:R-:W-:Y:S01]  /*15aa0*/  LOP3.LUT R4, R5.reuse, 0x1, RZ, 0xc0, !PT ;  /* 0x0000000105047812 */ /* 0x041fe200078ec0ff */
[----:B------:R-:W-:Y:S01]  /*15ab0*/  VIADD R11, R5, 0xfffffffe ;  /* 0xfffffffe050b7836 */ /* 0x000fe20000000000 */
[----:B------:R-:W-:Y:S02]  /*15ac0*/  BSSY B1, `(.L_x_12571) ;  /* 0x0000064000017945 */ /* 0x000fe40003800000 */
[----:B------:R-:W-:Y:S01]  /*15ad0*/  ISETP.NE.U32.AND P0, PT, R4, 0x1, PT ;  /* 0x000000010400780c */ /* 0x000fe20003f05070 */
[----:B------:R-:W-:-:S12]  /*15ae0*/  IMAD.MOV.U32 R9, RZ, RZ, R11 ;  /* 0x000000ffff097224 */ /* 0x000fd800078e000b */
        /* <DEDUP_REMOVED lines=27> */
[----:B------:R-:W-:Y:S01]  /*15ca0*/  LEA.HI.X R3, R4, R3, R14, 0x2, P0 ;  /* 0x0000000304037211 */ /* 0x000fe200000f140e */
[----:B------:R-:W-:-:S04]  /*15cb0*/  IMAD.MOV R4, RZ, RZ, -R9 ;  /* 0x000000ffff047224 */ /* 0x000fc800078e0a09 */
[----:B------:R-:W-:Y:S02]  /*15cc0*/  IMAD R15, R15, R4, R11 ;  /* 0x000000040f0f7224 */ /* 0x000fe400078e020b */
[----:B------:R0:W5:Y:S05]  /*15cd0*/  LDG.E R4, desc[UR40][R2.64] ;  /* 0x0000002802047981 */ /* 0x00016a000c1e1900 */
.L_x_12575:
[----:B0-----:R-:W-:Y:S01]  /*15ce0*/  IMAD R3, R10, 0x8, R27 ;  /* 0x000000080a037824 */ /* 0x001fe200078e021b */
[----:B------:R-:W-:-:S04]  /*15cf0*/  SHF.L.U32 R2, R13, 0x1f, RZ ;  /* 0x0000001f0d027819 */ /* 0x000fc800000006ff */
[----:B------:R-:W0:Y:S02]  /*15d00*/  SYNCS.PHASECHK.TRANS64.TRYWAIT P0, [R3+URZ+0x16840], R2 ;  /* 0x01684002030075a7 */ /* 0x000e24000800017f */
[----:B0-----:R-:W-:Y:S05]  /*15d10*/  @!P0 BRA `(.L_x_12576) ;  /* 0x00000034006c8947 */ /* 0x001fea0003800000 */
.L_x_12702:
        /* <DEDUP_REMOVED lines=9> */
.L_x_12577:
[----:B0-2---:R-:W-:Y:S01]  /*15db0*/  LEA R2, R10, R27, 0xe ;  /* 0x0000001b0a027211 */ /* 0x005fe200078e70ff */
        /* <DEDUP_REMOVED lines=8> */
[----:B------:R-:W-:Y:S01]  /*15e40*/  IMAD R2, R22, 0x8, R3 ;  /* 0x0000000816027824 */ /* 0x000fe200078e0203 */
        /* <DEDUP_REMOVED lines=11> */
.L_x_12703:
[----:B------:R-:W-:Y:S05]  /*15f00*/  @P1 BRA `(.L_x_12579) ;  /* 0x0000000000181947 */ /* 0x000fea0003800000 */
[----:B------:R-:W-:Y:S01]  /*15f10*/  ISETP.NE.AND P0, PT, R28, RZ, PT ;  /* 0x000000ff1c00720c */ /* 0x000fe20003f05270 */
[----:B0-----:R-:W-:Y:S01]  /*15f20*/  IMAD R2, R22, 0x8, R27 ;  /* 0x0000000816027824 */ /* 0x001fe200078e021b */
[----:B------:R-:W-:-:S04]  /*15f30*/  MOV R3, 0x4000 ;  /* 0x0000400000037802 */ /* 0x000fc80000000f00 */
[----:B------:R2:W-:Y:S07]  /*15f40*/  SYNCS.ARRIVE.TRANS64 RZ, [R2+URZ+0x16850], R3 ;  /* 0x0168500302ff79a7 */ /* 0x0005ee000800003f */
[----:B------:R-:W-:Y:S05]  /*15f50*/  @!P0 BRA `(.L_x_12579) ;  /* 0x0000000000048947 */ /* 0x000fea0003800000 */
[----:B------:R-:W-:Y:S01]  /*15f60*/  BPT.TRAP 0x1 ;  /* 0x000000040000795c */ /* 0x000fe20000300000 */
.L_x_12579:
        /* <DEDUP_REMOVED lines=14> */
[----:B------:R-:W-:Y:S02]  /*16050*/  ULEA UR11, UR11, UR4, 0x7 ;  /* 0x000000040b0b7291 */ /* 0x000fe4000f8e383f */
[----:B------:R-:W-:Y:S02]  /*16060*/  UIADD3 UR9, UR9, 0x16850, URZ ;  /* 0x0001685009097890 */ /* 0x000fe4000fffe03f */
[----:B------:R-:W-:Y:S01]  /*16070*/  UIADD3 UR8, UR8, 0x400, URZ ;  /* 0x0000040008087890 */ /* 0x000fe2000fffe03f */
[----:B------:R-:W-:-:S08]  /*16080*/  UMOV UR4, 0x0 ;  /* 0x0000000000047882 */ /* 0x000fd00000000000 */
[----:B------:R0:W-:Y:S02]  /*16090*/  UTMALDG.4D [UR8], [UR6], desc[UR4] ;  /* 0x00000408060075b4 */ /* 0x0001e40008019000 */
[----:B0-----:R-:W-:Y:S01]  /*160a0*/  NOP ;  /* 0x0000000000007918 */ /* 0x001fe20000000000 */
.L_x_12574:
[----:B------:R-:W-:Y:S05]  /*160b0*/  BSYNC B2 ;  /* 0x0000000000027941 */ /* 0x000fea0003800000 */
.L_x_12573:
[----:B------:R-:W2:Y:S01]  /*160c0*/  LDL.LU R2, [R1] ;  /* 0x0000000001027983 */ /* 0x000ea20000300800 */
[----:B------:R-:W-:Y:S02]  /*160d0*/  IMAD.MOV.U32 R22, RZ, RZ, R10 ;  /* 0x000000ffff167224 */ /* 0x000fe400078e000a */
[----:B------:R-:W-:Y:S02]  /*160e0*/  IMAD.MOV.U32 R24, RZ, RZ, R13 ;  /* 0x000000ffff187224 */ /* 0x000fe400078e000d */
[----:B--2---:R-:W-:-:S07]  /*160f0*/  VIADD R9, R2, 0xfffffffd ;  /* 0xfffffffd02097836 */ /* 0x004fce0000000000 */
.L_x_12572:
[----:B------:R-:W-:Y:S05]  /*16100*/  BSYNC B1 ;  /* 0x0000000000017941 */ /* 0x000fea0003800000 */
.L_x_12571:
[----:B------:R-:W-:-:S13]  /*16110*/  ISETP.NE.AND P0, PT, R11, RZ, PT ;  /* 0x000000ff0b00720c */ /* 0x000fda0003f05270 */
[----:B------:R-:W-:Y:S05]  /*16120*/  @!P0 BRA `(.L_x_12570) ;  /* 0x0000000800ec8947 */ /* 0x000fea0003800000 */
[----:B------:R-:W-:-:S07]  /*16130*/  MOV R4, R8 ;  /* 0x0000000800047202 */ /* 0x000fce0000000f00 */
.L_x_12594:
        /* <DEDUP_REMOVED lines=31> */
.L_x_12582:
[----:B------:R-:W-:Y:S01]  /*16330*/  IMAD R3, R10, 0x8, R27 ;  /* 0x000000080a037824 */ /* 0x000fe200078e021b */
[----:B------:R-:W-:-:S04]  /*16340*/  SHF.L.U32 R2, R11, 0x1f, RZ ;  /* 0x0000001f0b027819 */ /* 0x000fc800000006ff */
[----:B------:R-:W2:Y:S02]  /*16350*/  SYNCS.PHASECHK.TRANS64.TRYWAIT P0, [R3+URZ+0x16840], R2 ;  /* 0x01684002030075a7 */ /* 0x000ea4000800017f */
[----:B--2---:R-:W-:Y:S05]  /*16360*/  @!P0 BRA `(.L_x_12583) ;  /* 0x0000003000008947 */ /* 0x004fea0003800000 */
.L_x_12704:
        /* <DEDUP_REMOVED lines=9> */
.L_x_12584:
        /* <DEDUP_REMOVED lines=21> */
.L_x_12705:
[----:B------:R-:W-:Y:S05]  /*16550*/  @P0 BRA `(.L_x_12586) ;  /* 0x0000000000140947 */ /* 0x000fea0003800000 */
[----:B------:R-:W-:Y:S02]  /*16560*/  ISETP.NE.AND P1, PT, R28, RZ, PT ;  /* 0x000000ff1c00720c */ /* 0x000fe40003f25270 */
[----:B------:R-:W-:-:S04]  /*16570*/  MOV R2, 0x4000 ;  /* 0x0000400000027802 */ /* 0x000fc80000000f00 */
[----:B------:R2:W-:Y:S07]  /*16580*/  SYNCS.ARRIVE.TRANS64 RZ, [R3+URZ+0x50], R2 ;  /* 0x0000500203ff79a7 */ /* 0x0005ee000800003f */
[----:B------:R-:W-:Y:S05]  /*16590*/  @!P1 BRA `(.L_x_12586) ;  /* 0x0000000000049947 */ /* 0x000fea0003800000 */
[----:B------:R-:W-:Y:S01]  /*165a0*/  BPT.TRAP 0x1 ;  /* 0x000000040000795c */ /* 0x000fe20000300000 */
.L_x_12586:
        /* <DEDUP_REMOVED lines=19> */
.L_x_12581:
[----:B------:R-:W-:Y:S05]  /*166e0*/  BSYNC B1 ;  /* 0x0000000000017941 */ /* 0x000fea0003800000 */
.L_x_12580:
[----:B------:R-:W-:Y:S01]  /*166f0*/  IADD3 R22, R10, 0x1, RZ ;  /* 0x000000010a167810 */ /* 0x000fe20007ffe0ff */
[----:B------:R-:W-:Y:S03]  /*16700*/  BSSY B1, `(.L_x_12587) ;  /* 0x0000059000017945 */ /* 0x000fe60003800000 */
        /* <DEDUP_REMOVED lines=24> */
[----:B------:R-:W-:Y:S01]  /*16890*/  LEA.HI.X R5, R2, UR5, R3, 0x2, P0 ;  /* 0x0000000502057c11 */ /* 0x000fe200080f1403 */
[----:B------:R-:W-:-:S04]  /*168a0*/  IMAD.MOV R2, RZ, RZ, -R15 ;  /* 0x000000ffff027224 */ /* 0x000fc800078e0a0f */
[----:B------:R0:W5:Y:S01]  /*168b0*/  LDG.E R4, desc[UR40][R4.64] ;  /* 0x0000002804047981 */ /* 0x000162000c1e1900 */
[----:B------:R-:W-:-:S07]  /*168c0*/  IMAD R14, R13, R2, R14 ;  /* 0x000000020d0e7224 */ /* 0x000fce00078e020e */
.L_x_12589:
[----:B--2---:R-:W-:Y:S01]  /*168d0*/  IMAD R2, R22, 0x8, R27 ;  /* 0x0000000816027824 */ /* 0x004fe200078e021b */
[----:B------:R-:W-:-:S04]  /*168e0*/  SHF.L.U32 R3, R24, 0x1f, RZ ;  /* 0x0000001f18037819 */ /* 0x000fc800000006ff */
[----:B------:R-:W2:Y:S02]  /*168f0*/  SYNCS.PHASECHK.TRANS64.TRYWAIT P0, [R2+URZ+0x16840], R3 ;  /* 0x01684003020075a7 */ /* 0x000ea4000800017f */
[----:B--2---:R-:W-:Y:S05]  /*16900*/  @!P0 BRA `(.L_x_12590) ;  /* 0x0000002800c08947 */ /* 0x004fea0003800000 */
.L_x_12706:
        /* <DEDUP_REMOVED lines=9> */
.L_x_12591:
[----:B0-2---:R-:W-:Y:S01]  /*169a0*/  LEA R2, R22, R27, 0xe ;  /* 0x0000001b16027211 */ /* 0x005fe200078e70ff */
[----:B------:R-:W-:Y:S01]  /*169b0*/  VIADD R3, R27, 0x16800 ;  /* 0x000168001b037836 */ /* 0x000fe20000000000 */
[----:B------:R-:W-:Y:S01]  /*169c0*/  R2UR UR11, R14 ;  /* 0x000000000e0b72ca */ /* 0x000fe200000e0000 */
[----:B------:R-:W-:Y:S01]  /*169d0*/  UIADD3 UR6, UP0, UR38, 0x370, URZ ;  /* 0x0000037026067890 */ /* 0x000fe2000ff1e03f */
[----:B------:R-:W-:Y:S01]  /*169e0*/  R2UR UR8, R2 ;  /* 0x00000000020872ca */ /* 0x000fe200000e0000 */
[--C-:B------:R-:W-:Y:S01]  /*169f0*/  IMAD R2, R22, 0x8, R3.reuse ;  /* 0x0000000816027824 */ /* 0x100fe200078e0203 */
[----:B------:R-:W-:Y:S01]  /*16a00*/  R2UR UR4, R23 ;  /* 0x00000000170472ca */ /* 0x000fe200000e0000 */
[----:B------:R-:W-:Y:S01]  /*16a10*/  UIADD3.X UR7, URZ, UR39, URZ, UP0, !UPT ;  /* 0x000000273f077290 */ /* 0x000fe200087fe43f */
[----:B------:R-:W-:Y:S01]  /*16a20*/  R2UR UR12, R0 ;  /* 0x00000000000c72ca */ /* 0x000fe200000e0000 */
[----:B------:R-:W-:Y:S01]  /*16a30*/  UMOV UR5, 0x14f00000 ;  /* 0x14f0000000057882 */ /* 0x000fe20000000000 */
[----:B------:R-:W-:Y:S01]  /*16a40*/  R2UR UR9, R2 ;  /* 0x00000000020972ca */ /* 0x000fe200000e0000 */
[----:B------:R-:W-:Y:S01]  /*16a50*/  IMAD R2, R10, 0x8, R3 ;  /* 0x000000080a027824 */ /* 0x000fe200078e0203 */
[----:B-----5:R-:W-:Y:S01]  /*16a60*/  R2UR UR13, R4 ;  /* 0x00000000040d72ca */ /* 0x020fe200000e0000 */
[----:B------:R-:W-:Y:S01]  /*16a70*/  UMOV UR10, URZ ;  /* 0x0000003f000a7c82 */ /* 0x000fe20008000000 */
[----:B------:R-:W-:-:S03]  /*16a80*/  SHF.L.U32 R11, R11, 0x1f, RZ ;  /* 0x0000001f0b0b7819 */ /* 0x000fc600000006ff */
[----:B------:R-:W-:Y:S02]  /*16a90*/  UIADD3 UR8, UR8, 0xe400, URZ ;  /* 0x0000e40008087890 */ /* 0x000fe4000fffe03f */
[----:B------:R-:W-:-:S03]  /*16aa0*/  ULEA UR11, UR11, UR4, 0x7 ;  /* 0x000000040b0b7291 */ /* 0x000fc6000f8e383f */
[----:B------:R-:W-:Y:S01]  /*16ab0*/  UMOV UR4, 0x0 ;  /* 0x0000000000047882 */ /* 0x000fe20000000000 */
[----:B------:R-:W-:-:S09]  /*16ac0*/  UIADD3 UR9, UR9, 0x30, URZ ;  /* 0x0000003009097890 */ /* 0x000fd2000fffe03f */
[----:B------:R0:W-:Y:S01]  /*16ad0*/  UTMALDG.4D [UR8], [UR6], desc[UR4] ;  /* 0x00000408060075b4 */ /* 0x0001e20008019000 */
[----:B------:R-:W2:Y:S02]  /*16ae0*/  SYNCS.PHASECHK.TRANS64.TRYWAIT P1, [R2+URZ+0x60], R11 ;  /* 0x0000600b020075a7 */ /* 0x000ea4000802017f */
[----:B0-2---:R-:W-:Y:S05]  /*16af0*/  @!P1 BRA `(.L_x_12592) ;  /* 0x0000002800589947 */ /* 0x005fea0003800000 */
.L_x_12707:
[----:B------:R-:W-:Y:S05]  /*16b00*/  @P0 BRA `(.L_x_12593) ;  /* 0x0000000000140947 */ /* 0x000fea0003800000 */
[----:B------:R-:W-:Y:S02]  /*16b10*/  ISETP.NE.AND P1, PT, R28, RZ, PT ;  /* 0x000000ff1c00720c */ /* 0x000fe40003f25270 */
[----:B------:R-:W-:-:S04]  /*16b20*/  MOV R3, 0x4000 ;  /* 0x0000400000037802 */ /* 0x000fc80000000f00 */
[----:B------:R2:W-:Y:S07]  /*16b30*/  SYNCS.ARRIVE.TRANS64 RZ, [R2+URZ+0x50], R3 ;  /* 0x0000500302ff79a7 */ /* 0x0005ee000800003f */
[----:B------:R-:W-:Y:S05]  /*16b40*/  @!P1 BRA `(.L_x_12593) ;  /* 0x0000000000049947 */ /* 0x000fea0003800000 */
[----:B------:R-:W-:Y:S01]  /*16b50*/  BPT.TRAP 0x1 ;  /* 0x000000040000795c */ /* 0x000fe20000300000 */
.L_x_12593:
        /* <DEDUP_REMOVED lines=19> */
.L_x_12588:
[----:B------:R-:W-:Y:S05]  /*16c90*/  BSYNC B1 ;  /* 0x0000000000017941 */ /* 0x000fea0003800000 */
.L_x_12587:
[C---:B------:R-:W-:Y:S02]  /*16ca0*/  ISETP.GT.AND P0, PT, R9.reuse, 0x1, PT ;  /* 0x000000010900780c */ /* 0x040fe40003f04270 */
[----:B0-2---:R-:W-:-:S05]  /*16cb0*/  IADD3 R2, R9, -0x2, RZ ;  /* 0xfffffffe09027810 */ /* 0x005fca0007ffe0ff */
[----:B------:R-:W-:-:S06]  /*16cc0*/  IMAD.MOV.U32 R9, RZ, RZ, R2 ;  /* 0x000000ffff097224 */ /* 0x000fcc00078e0002 */
[----:B------:R-:W-:Y:S05]  /*16cd0*/  @P0 BRA `(.L_x_12594) ;  /* 0xfffffff400180947 */ /* 0x000fea000383ffff */
.L_x_12570:
[----:B------:R-:W-:Y:S05]  /*16ce0*/  BSYNC B0 ;  /* 0x0000000000007941 */ /* 0x000fea0003800000 */
.L_x_12569:
[----:B------:R-:W-:Y:S01]  /*16cf0*/  ISETP.NE.AND P0, PT, R28, RZ, PT ;  /* 0x000000ff1c00720c */ /* 0x000fe20003f05270 */
[----:B------:R-:W-:-:S12]  /*16d00*/  BSSY B0, `(.L_x_12595) ;  /* 0x000000e000007945 */ /* 0x000fd80003800000 */
[----:B------:R-:W-:Y:S05]  /*16d10*/  @P0 BRA `(.L_x_12596) ;  /* 0x0000000000300947 */ /* 0x000fea0003800000 */
[----:B------:R-:W2:Y:S01]  /*16d20*/  S2R R9, SR_LANEID ;  /* 0x0000000000097919 */ /* 0x000ea20000000000 */
[----:B------:R-:W-:Y:S01]  /*16d30*/  VOTEU.ANY UR4, UPT, PT ;  /* 0x0000000000047886 */ /* 0x000fe200038e0100 */
[----:B------:R-:W3:Y:S01]  /*16d40*/  LDC.64 R2, c[0x0][0xc38] ;  /* 0x00030e00ff027b82 */ /* 0x000ee20000000a00 */
[----:B0-----:R-:W2:Y:S08]  /*16d50*/  FLO.U32 R4, UR4 ;  /* 0x0000000400047d00 */ /* 0x001eb000080e0000 */
[----:B------:R-:W3:Y:S01]  /*16d60*/  POPC R5, UR4 ;  /* 0x0000000400057d09 */ /* 0x000ee20008000000 */
[----:B--2---:R-:W-:-:S13]  /*16d70*/  ISETP.EQ.U32.AND P0, PT, R4, R9, PT ;  /* 0x000000090400720c */ /* 0x004fda0003f02070 */
[----:B---3--:R-:W2:Y:S01]  /*16d80*/  @P0 ATOMG.E.ADD.STRONG.GPU PT, R3, desc[UR40][R2.64], R5 ;  /* 0x00000005020309a8 */ /* 0x008ea200081ee1e8 */
[----:B------:R-:W0:Y:S02]  /*16d90*/  S2R R6, SR_LTMASK ;  /* 0x0000000000067919 */ /* 0x000e240000003900 */
[----:B0-----:R-:W-:-:S04]  /*16da0*/  LOP3.LUT R6, R6, UR4, RZ, 0xc0, !PT ;  /* 0x0000000406067c12 */ /* 0x001fc8000f8ec0ff */
[----:B------:R-:W0:Y:S01]  /*16db0*/  POPC R9, R6 ;  /* 0x0000000600097309 */ /* 0x000e220000000000 */
[----:B--2---:R-:W0:Y:S02]  /*16dc0*/  SHFL.IDX PT, R4, R3, R4, 0x1f ;  /* 0x00001f0403047589 */ /* 0x004e2400000e0000 */
[----:B0-----:R-:W-:-:S07]  /*16dd0*/  IADD3 R16, R4, UR36, R9 ;  /* 0x0000002404107c10 */ /* 0x001fce000fffe009 */
.L_x_12596:
[----:B------:R-:W-:Y:S05]  /*16de0*/  BSYNC B0 ;  /* 0x0000000000007941 */ /* 0x000fea0003800000 */
.L_x_12595:
[----:B------:R-:W-:Y:S04]  /*16df0*/  BSSY B0, `(.L_x_12597) ;  /* 0x0000020000007945 */ /* 0x000fe80003800000 */
[----:B------:R-:W-:Y:S05]  /*16e00*/  @!P6 BRA `(.L_x_12598) ;  /* 0x000000000078e947 */ /* 0x000fea0003800000 */
[----:B------:R-:W-:Y:S01]  /*16e10*/  IMAD R3, R22, 0x8, R27 ;  /* 0x0000000816037824 */ /* 0x000fe200078e021b */
[----:B------:R-:W-:-:S04]  /*16e20*/  SHF.L.U32 R2, R24, 0x1f, RZ ;  /* 0x0000001f18027819 */ /* 0x000fc800000006ff */
[----:B------:R-:W2:Y:S02]  /*16e30*/  SYNCS.PHASECHK.TRANS64.TRYWAIT P0, [R3+URZ+0x16860], R2 ;  /* 0x01686002030075a7 */ /* 0x000ea4000800017f */
[----:B--2---:R-:W-:Y:S05]  /*16e40*/  @!P0 BRA `(.L_x_12599) ;  /* 0x0000002400988947 */ /* 0x004fea0003800000 */
.L_x_12708:
        /* <DEDUP_REMOVED lines=9> */
.L_x_12600:
[----:B------:R-:W-:Y:S01]  /*16ee0*/  LEA R27, R22, R27, 0xe ;  /* 0x0000001b161b7211 */ /* 0x000fe200078e70ff */
        /* <DEDUP_REMOVED lines=9> */
[----:B------:R-:W-:-:S05]  /*16f80*/  R2UR UR13, R8 ;  /* 0x00000000080d72ca */ /* 0x000fca00000e0000 */
[----:B------:R-:W-:Y:S02]  /*16f90*/  ULEA UR11, UR11, UR4, 0x7 ;  /* 0x000000040b0b7291 */ /* 0x000fe4000f8e383f */
[----:B------:R-:W-:Y:S02]  /*16fa0*/  UIADD3 UR9, UR9, 0x16850, URZ ;  /* 0x0001685009097890 */ /* 0x000fe4000fffe03f */
[----:B------:R-:W-:Y:S01]  /*16fb0*/  UIADD3 UR8, UR8, 0x400, URZ ;  /* 0x0000040008087890 */ /* 0x000fe2000fffe03f */
[----:B------:R-:W-:-:S08]  /*16fc0*/  UMOV UR4, 0x0 ;  /* 0x0000000000047882 */ /* 0x000fd00000000000 */
[----:B------:R3:W-:Y:S02]  /*16fd0*/  UTMALDG.4D [UR8], [UR6], desc[UR4] ;  /* 0x00000408060075b4 */ /* 0x0007e40008019000 */
[----:B---3--:R-:W-:Y:S01]  /*16fe0*/  NOP ;  /* 0x0000000000007918 */ /* 0x008fe20000000000 */
.L_x_12598:
[----:B------:R-:W-:Y:S05]  /*16ff0*/  BSYNC B0 ;  /* 0x0000000000007941 */ /* 0x000fea0003800000 */
.L_x_12597:
[----:B------:R-:W-:-:S05]  /*17000*/  VIADD R22, R22, 0x1 ;  /* 0x0000000116167836 */ /* 0x000fca0000000000 */
[----:B------:R-:W-:-:S04]  /*17010*/  ISETP.NE.AND P0, PT, R22, 0x2, PT ;  /* 0x000000021600780c */ /* 0x000fc80003f05270 */
[----:B0-2---:R-:W-:Y:S02]  /*17020*/  SEL R3, RZ, 0x1, P0 ;  /* 0x00000001ff037807 */ /* 0x005fe40000000000 */
[----:B------:R-:W-:Y:S02]  /*17030*/  SEL R22, R22, RZ, P0 ;  /* 0x000000ff16167207 */ /* 0x000fe40000000000 */
[----:B------:R-:W-:-:S07]  /*17040*/  LOP3.LUT R24, R24, R3, RZ, 0x3c, !PT ;  /* 0x0000000318187212 */ /* 0x000fce00078e3cff */
.L_x_12556:
[----:B------:R-:W-:Y:S05]  /*17050*/  BSYNC B6 ;  /* 0x0000000000067941 */ /* 0x000fea0003800000 */
.L_x_12554:
[----:B------:R-:W-:-:S03]  /*17060*/  UMOV UR4, 0xffffffff ;  /* 0xffffffff00047882 */ /* 0x000fc60000000000 */
[----:B------:R-:W-:Y:S05]  /*17070*/  BRA.DIV UR4, `(.L_x_12601) ;  /* 0x0000002604207947 */ /* 0x000fea000b800000 */
[----:B------:R0:W2:Y:S04]  /*17080*/  SHFL.IDX PT, R4, R16, RZ, 0x1f ;  /* 0x00001fff10047589 */ /* 0x0000a800000e0000 */
[----:B------:R0:W3:Y:S02]  /*17090*/  SHFL.IDX PT, R5, R16, 0x1, 0x1f ;  /* 0x00201f0010057f89 */ /* 0x0000e400000e0000 */
.L_x_12712:
        /* <DEDUP_REMOVED lines=8> */
[----:B------:R-:W4:Y:S02]  /*17120*/  LDC.64 R2, c[0x0][0xc58] ;  /* 0x00031600ff027b82 */ /* 0x000f240000000a00 */
[----:B----4-:R-:W-:-:S06]  /*17130*/  IMAD.WIDE R2, R7, 0x4, R2 ;  /* 0x0000000407027825 */ /* 0x010fcc00078e0202 */
[----:B------:R4:W5:Y:S02]  /*17140*/  LDG.E R2, desc[UR40][R2.64] ;  /* 0x0000002802027981 */ /* 0x000964000c1e1900 */
.L_x_12603:
[----:B------:R-:W-:Y:S05]  /*17150*/  BSYNC B0 ;  /* 0x0000000000007941 */ /* 0x000fea0003800000 */
.L_x_12602:
        /* <DEDUP_REMOVED lines=23> */
.L_x_12720:
[----:B------:R-:W-:Y:S02]  /*172d0*/  ULDC UR4, c[0x0][0xc10] ;  /* 0x0003040000047ab9 */ /* 0x000fe40000000800 */
[----:B------:R-:W-:-:S04]  /*172e0*/  IMAD.U32 R6, RZ, RZ, UR4 ;  /* 0x00000004ff067e24 */ /* 0x000fc8000f8e00ff */
[----:B----4-:R-:W-:-:S04]  /*172f0*/  IMAD R14, R14, R6, RZ ;  /* 0x000000060e0e7224 */ /* 0x010fc800078e02ff */
[----:B---3--:R-:W-:-:S05]  /*17300*/  IMAD.IADD R5, R5, 0x1, R14 ;  /* 0x0000000105057824 */ /* 0x008fca00078e020e */
[----:B--2---:R-:W-:-:S13]  /*17310*/  ISETP.GT.AND P0, PT, R5, R4, PT ;  /* 0x000000040500720c */ /* 0x004fda0003f04270 */
[----:B------:R-:W-:Y:S05]  /*17320*/  @P0 BRA `(.L_x_12605) ;  /* 0x0000000000ac0947 */ /* 0x000fea0003800000 */
[----:B------:R-:W2:Y:S02]  /*17330*/  LDC R0, c[0x0][0xc14] ;  /* 0x00030500ff007b82 */ /* 0x000ea40000000800 */
.L_x_12610:
[----:B------:R-:W-:-:S04]  /*17340*/  IADD3 R19, R19, 0x1f, RZ ;  /* 0x0000001f13137810 */ /* 0x000fc80007ffe0ff */
        /* <DEDUP_REMOVED lines=8> */
[----:B0-----:R-:W0:Y:S02]  /*173d0*/  LDC.64 R2, c[0x0][0xc58] ;  /* 0x00031600ff027b82 */ /* 0x001e240000000a00 */
[----:B0-----:R-:W-:-:S06]  /*173e0*/  IMAD.WIDE R2, R7, 0x4, R2 ;  /* 0x0000000407027825 */ /* 0x001fcc00078e0202 */
[----:B------:R2:W5:Y:S02]  /*173f0*/  LDG.E R2, desc[UR40][R2.64] ;  /* 0x0000002802027981 */ /* 0x000564000c1e1900 */
.L_x_12608:
[----:B------:R-:W-:Y:S05]  /*17400*/  BSYNC B0 ;  /* 0x0000000000007941 */ /* 0x000fea0003800000 */
.L_x_12607:
        /* <DEDUP_REMOVED lines=10> */
[----:B------:R-:W-:Y:S02]  /*174b0*/  ISETP.GE.U32.AND P1, PT, R28, 0x8, PT ;  /* 0x000000081c00780c */ /* 0x000fe40003f26070 */
[----:B0-2---:R-:W-:-:S05]  /*174c0*/  IADD3 R3, R13, R14, RZ ;  /* 0x0000000e0d037210 */ /* 0x005fca0007ffe0ff */
        /* <DEDUP_REMOVED lines=11> */
.L_x_12728:
[----:B------:R-:W-:Y:S02]  /*17580*/  ULDC UR4, c[0x0][0xc10] ;  /* 0x0003040000047ab9 */ /* 0x000fe40000000800 */
[----:B------:R-:W-:-:S05]  /*17590*/  MOV R6, UR4 ;  /* 0x0000000400067c02 */ /* 0x000fca0008000f00 */
[----:B--2---:R-:W-:-:S04]  /*175a0*/  IMAD R14, R14, R6, RZ ;  /* 0x000000060e0e7224 */ /* 0x004fc800078e02ff */
[----:B------:R-:W-:-:S05]  /*175b0*/  IMAD.IADD R5, R14, 0x1, R5 ;  /* 0x000000010e057824 */ /* 0x000fca00078e0205 */
[----:B------:R-:W-:-:S13]  /*175c0*/  ISETP.GT.AND P0, PT, R5, R4, PT ;  /* 0x000000040500720c */ /* 0x000fda0003f04270 */
[----:B------:R-:W-:Y:S05]  /*175d0*/  @!P0 BRA `(.L_x_12610) ;  /* 0xfffffffc00588947 */ /* 0x000fea000383ffff */
.L_x_12605:
        /* <DEDUP_REMOVED lines=8> */
.L_x_12732:
[----:B------:R-:W-:Y:S01]  /*17660*/  ISETP.NE.AND P0, PT, R5, RZ, PT ;  /* 0x000000ff0500720c */ /* 0x000fe20003f05270 */
[----:B------:R-:W-:-:S12]  /*17670*/  IMAD.MOV.U32 R14, RZ, RZ, RZ ;  /* 0x000000ffff0e7224 */ /* 0x000fd800078e00ff */
[----:B------:R-:W-:Y:S05]  /*17680*/  @!P0 BRA `(.L_x_12612) ;  /* 0x0000000000108947 */ /* 0x000fea0003800000 */
[----:B------:R-:W-:Y:S01]  /*17690*/  UMOV UR4, 0xffffffff ;  /* 0xffffffff00047882 */ /* 0x000fe20000000000 */
[----:B------:R-:W-:Y:S02]  /*176a0*/  IADD3 R12, R8, -0x1, RZ ;  /* 0xffffffff080c7810 */ /* 0x000fe40007ffe0ff */
[----:B------:R-:W-:Y:S05]  /*176b0*/  BRA.DIV UR4, `(.L_x_12613) ;  /* 0x0000002604c47947 */ /* 0x000fea000b800000 */
[----:B------:R4:W0:Y:S02]  /*176c0*/  SHFL.IDX PT, R14, R3, R12, 0x1f ;  /* 0x00001f0c030e7589 */ /* 0x00082400000e0000 */
.L_x_12612:
[----:B0-2-4-:R-:W0:Y:S01]  /*176d0*/  LDC.64 R2, c[0x0][0xc68] ;  /* 0x00031a00ff027b82 */ /* 0x015e220000000a00 */
[----:B------:R-:W-:-:S04]  /*176e0*/  IMAD.IADD R19, R8, 0x1, R19 ;  /* 0x0000000108137824 */ /* 0x000fc800078e0213 */
[----:B0-----:R-:W-:-:S05]  /*176f0*/  IMAD.WIDE R2, R19, 0x4, R2 ;  /* 0x0000000413027825 */ /* 0x001fca00078e0202 */
[----:B------:R0:W3:Y:S01]  /*17700*/  LDG.E R8, desc[UR40][R2.64] ;  /* 0x0000002802087981 */ /* 0x0000e2000c1e1900 */
[----:B------:R-:W-:Y:S01]  /*17710*/  IMAD R16, R14, R6, R7 ;  /* 0x000000060e107224 */ /* 0x000fe200078e0207 */
[----:B0-----:R-:W-:Y:S01]  /*17720*/  MOV R2, RZ ;  /* 0x000000ff00027202 */ /* 0x001fe20000000f00 */
[----:B---3--:R-:W-:-:S05]  /*17730*/  IMAD R5, R17, R8, RZ ;  /* 0x0000000811057224 */ /* 0x008fca00078e02ff */
        /* <DEDUP_REMOVED lines=38> */
[----:B------:R-:W-:Y:S01]  /*179a0*/  IMAD R9, R2, R7, RZ ;  /* 0x0000000702097224 */ /* 0x000fe200078e02ff */
[----:B------:R-:W-:-:S05]  /*179b0*/  MOV R2, RZ ;  /* 0x000000ff00027202 */ /* 0x000fca0000000f00 */
        /* <DEDUP_REMOVED lines=20> */
.L_x_12606:
[----:B------:R-:W-:Y:S01]  /*17b00*/  UMOV UR4, URZ ;  /* 0x0000003f00047c82 */ /* 0x000fe20008000000 */
[----:B------:R-:W-:Y:S01]  /*17b10*/  UMOV UR5, URZ ;  /* 0x0000003f00057c82 */ /* 0x000fe20008000000 */
[----:B------:R-:W-:Y:S01]  /*17b20*/  ULDC UR6, c[0x0][0xc14] ;  /* 0x0003050000067ab9 */ /* 0x000fe20000000800 */
[----:B------:R-:W-:Y:S01]  /*17b30*/  IMAD.MOV.U32 R16, RZ, RZ, R4 ;  /* 0x000000ffff107224 */ /* 0x000fe200078e0004 */
[----:B------:R-:W-:Y:S01]  /*17b40*/  MOV R19, UR6 ;  /* 0x0000000600137c02 */ /* 0x000fe20008000f00 */
[----:B------:R-:W-:Y:S02]  /*17b50*/  IMAD.U32 R17, RZ, RZ, UR4 ;  /* 0x00000004ff117e24 */ /* 0x000fe4000f8e00ff */
[----:B------:R-:W-:-:S07]  /*17b60*/  IMAD.U32 R18, RZ, RZ, UR5 ;  /* 0x00000005ff127e24 */ /* 0x000fce000f8e00ff */
.L_x_12614:
        /* <DEDUP_REMOVED lines=10> */
.L_x_12531:
        /* <DEDUP_REMOVED lines=12> */
.L_x_12735:
[----:B------:R-:W-:Y:S05]  /*17cd0*/  BSYNC B0 ;  /* 0x0000000000007941 */ /* 0x000fea0003800000 */
.L_x_12616:
[----:B------:R-:W-:-:S03]  /*17ce0*/  UMOV UR4, 0xffffffff ;  /* 0xffffffff00047882 */ /* 0x000fc60000000000 */
[----:B------:R-:W-:Y:S05]  /*17cf0*/  BRA.DIV UR4, `(.L_x_12618) ;  /* 0x00000022046c7947 */ /* 0x000fea000b800000 */
[----:B0-----:R-:W0:Y:S02]  /*17d00*/  S2R R0, SR_TID.X ;  /* 0x0000000000007919 */ /* 0x001e240000002100 */
[----:B0-----:R-:W-:-:S04]  /*17d10*/  SHF.R.U32.HI R0, RZ, 0x5, R0 ;  /* 0x00000005ff007819 */ /* 0x001fc80000011600 */
[----:B------:R-:W-:-:S05]  /*17d20*/  LOP3.LUT R0, R0, 0x3, RZ, 0xc0, !PT ;  /* 0x0000000300007812 */ /* 0x000fca00078ec0ff */
[----:B------:R0:W2:Y:S02]  /*17d30*/  SHFL.IDX PT, R14, R0, RZ, 0x1f ;  /* 0x00001fff000e7589 */ /* 0x0000a400000e0000 */
.L_x_12738:
[----:B--2---:R-:W-:-:S13]  /*17d40*/  ISETP.NE.AND P0, PT, R14, RZ, PT ;  /* 0x000000ff0e00720c */ /* 0x004fda0003f05270 */
[----:B------:R-:W-:Y:S05]  /*17d50*/  @P0 BRA `(.L_x_12368) ;  /* 0x0000000000880947 */ /* 0x000fea0003800000 */
[----:B------:R-:W-:-:S03]  /*17d60*/  UMOV UR4, 0xffffffff ;  /* 0xffffffff00047882 */ /* 0x000fc60000000000 */
[----:B------:R-:W-:Y:S05]  /*17d70*/  BRA.DIV UR4, `(.L_x_12619) ;  /* 0x0000002204807947 */ /* 0x000fea000b800000 */
[----:B------:R-:W-:-:S13]  /*17d80*/  ELECT P6, URZ, PT ;  /* 0x00000000003f782f */ /* 0x000fda00038c0000 */
.L_x_12741:
[----:B------:R-:W-:Y:S05]  /*17d90*/  @!P6 BRA `(.L_x_12368) ;  /* 0x000000000078e947 */ /* 0x000fea0003800000 */
[----:B0-----:R-:W2:Y:S02]  /*17da0*/  LDL.LU R0, [R1+0x14] ;  /* 0x0000140001007983 */ /* 0x001ea40000300800 */
[----:B--2---:R-:W-:-:S04]  /*17db0*/  LOP3.LUT R0, R0, 0x2, RZ, 0xfc, !PT ;  /* 0x0000000200007812 */ /* 0x004fc800078efcff */
[----:B------:R-:W-:-:S13]  /*17dc0*/  ISETP.NE.AND P2, PT, R0, 0x3, PT ;  /* 0x000000030000780c */ /* 0x000fda0003f45270 */
[----:B------:R-:W-:Y:S05]  /*17dd0*/  @!P2 BRA `(.L_x_12620) ;  /* 0x000000000004a947 */ /* 0x000fea0003800000 */
[----:B------:R-:W-:Y:S01]  /*17de0*/  BPT.TRAP 0x1 ;  /* 0x000000040000795c */ /* 0x000fe20000300000 */
.L_x_12620:
[----:B------:R-:W-:Y:S01]  /*17df0*/  VIADD R3, R9, 0x16840 ;  /* 0x0001684009037836 */ /* 0x000fe20000000000 */
[----:B------:R-:W-:Y:S01]  /*17e00*/  SHF.L.U32 R2, R24, 0x1f, RZ ;  /* 0x0000001f18027819 */ /* 0x000fe200000006ff */
[----:B------:R-:W-:-:S03]  /*17e10*/  VIADD R0, R22, 0x1 ;  /* 0x0000000116007836 */ /* 0x000fc60000000000 */
[----:B------:R-:W-:Y:S02]  /*17e20*/  LEA R7, R22, R3, 0x3 ;  /* 0x0000000316077211 */ /* 0x000fe400078e18ff */
[C---:B------:R-:W-:Y:S02]  /*17e30*/  ISETP.NE.AND P1, PT, R0.reuse, 0x2, PT ;  /* 0x000000020000780c */ /* 0x040fe40003f25270 */
[----:B------:R-:W0:Y:S02]  /*17e40*/  SYNCS.PHASECHK.TRANS64.TRYWAIT P0, [R7+URZ], R2 ;  /* 0x00000002070075a7 */ /* 0x000e24000800017f */
[----:B------:R-:W-:Y:S02]  /*17e50*/  SEL R5, RZ, 0x1, P1 ;  /* 0x00000001ff057807 */ /* 0x000fe40000800000 */
[----:B------:R-:W-:Y:S02]  /*17e60*/  SEL R4, R0, RZ, P1 ;  /* 0x000000ff00047207 */ /* 0x000fe40000800000 */
[----:B------:R-:W-:-:S03]  /*17e70*/  LOP3.LUT R0, R24, R5, RZ, 0x3c, !PT ;  /* 0x0000000518007212 */ /* 0x000fc600078e3cff */
[----:B------:R-:W-:Y:S01]  /*17e80*/  IMAD R3, R4, 0x8, R3 ;  /* 0x0000000804037824 */ /* 0x000fe200078e0203 */
[----:B------:R-:W-:Y:S01]  /*17e90*/  SHF.L.U32 R0, R0, 0x1f, RZ ;  /* 0x0000001f00007819 */ /* 0x000fe200000006ff */
[----:B0-----:R-:W-:Y:S06]  /*17ea0*/  @!P0 BRA `(.L_x_12621) ;  /* 0x0000002000548947 */ /* 0x001fec0003800000 */
.L_x_12742:
[----:B------:R-:W2:Y:S02]  /*17eb0*/  SYNCS.PHASECHK.TRANS64.TRYWAIT P0, [R3+URZ], R0 ;  /* 0x00000000030075a7 */ /* 0x000ea4000800017f */
[----:B--2---:R-:W-:Y:S05]  /*17ec0*/  @!P0 BRA `(.L_x_12622) ;  /* 0x0000002000608947 */ /* 0x004fea0003800000 */
.L_x_12743:
[----:B------:R-:W-:Y:S05]  /*17ed0*/  @!P2 BRA `(.L_x_12623) ;  /* 0x000000000004a947 */ /* 0x000fea0003800000 */
[----:B------:R-:W-:Y:S01]  /*17ee0*/  BPT.TRAP 0x1 ;  /* 0x000000040000795c */ /* 0x000fe20000300000 */
.L_x_12623:
[----:B--2---:R-:W-:-:S05]  /*17ef0*/  VIADD R3, R9, 0x16860 ;  /* 0x0001686009037836 */ /* 0x004fca0000000000 */
[----:B------:R-:W-:-:S04]  /*17f00*/  LEA R5, R22, R3, 0x3 ;  /* 0x0000000316057211 */ /* 0x000fc800078e18ff */
[----:B------:R-:W2:Y:S02]  /*17f10*/  SYNCS.PHASECHK.TRANS64.TRYWAIT P0, [R5+URZ], R2 ;  /* 0x00000002050075a7 */ /* 0x000ea4000800017f */
[----:B--2---:R-:W-:Y:S05]  /*17f20*/  @!P0 BRA `(.L_x_12624) ;  /* 0x00000020005c8947 */ /* 0x004fea0003800000 */
.L_x_12744:
[----:B------:R-:W-:-:S07]  /*17f30*/  IMAD R3, R4, 0x8, R3 ;  /* 0x0000000804037824 */ /* 0x000fce00078e0203 */
.L_x_12625:
[----:B---3--:R3:W4:Y:S02]  /*17f40*/  SYNCS.PHASECHK.TRANS64.TRYWAIT P0, [R3+URZ], R0 ;  /* 0x00000000030075a7 */ /* 0x008724000800017f */
[----:B----4-:R-:W-:Y:S05]  /*17f50*/  @!P0 NANOSLEEP.SYNCS 0x989680 ;  /* 0x009896800000895d */ /* 0x010fea0003900000 */
[----:B------:R-:W4:Y:S02]  /*17f60*/  @!P0 SYNCS.PHASECHK.TRANS64 P0, [R3+URZ], R0 ;  /* 0x00000000030085a7 */ /* 0x000f24000800007f */
[----:B----4-:R-:W-:Y:S05]  /*17f70*/  @!P0 BRA `(.L_x_12625) ;  /* 0xfffffffc00f08947 */ /* 0x010fea000383ffff */
.L_x_12368:
[----:B------:R-:W-:Y:S05]  /*17f80*/  BSYNC B7 ;  /* 0x0000000000077941 */ /* 0x000fea0003800000 */
.L_x_12365:
[----:B------:R-:W-:Y:S05]  /*17f90*/  EXIT ;  /* 0x000000000000794d */ /* 0x000fea0003800000 */
.L_x_12386:
[----:B0-----:R0:W1:Y:S02]  /*17fa0*/  SYNCS.PHASECHK.TRANS64.TRYWAIT P6, [R79+URZ+0x16890], R91 ;  /* 0x0168905b4f0075a7 */ /* 0x00106400080c017f */
[----:B-1----:R-:W-:Y:S05]  /*17fb0*/  @!P6 NANOSLEEP.SYNCS 0x989680 ;  /* 0x009896800000e95d */ /* 0x002fea0003900000 */
[----:B------:R-:W1:Y:S02]  /*17fc0*/  @!P6 SYNCS.PHASECHK.TRANS64 P6, [R79+URZ+0x16890], R91 ;  /* 0x0168905b4f00e5a7 */ /* 0x000e6400080c007f */
[----:B-1----:R-:W-:Y:S05]  /*17fd0*/  @!P6 BRA `(.L_x_12386) ;  /* 0xfffffffc00f0e947 */ /* 0x002fea000383ffff */
[----:B------:R-:W-:Y:S05]  /*17fe0*/  BRA `(.L_x_12626) ;  /* 0xfffffeac000c7947 */ /* 0x000fea000383ffff */
.L_x_12406:
[----:B0-----:R0:W1:Y:S02]  /*17ff0*/  SYNCS.PHASECHK.TRANS64.TRYWAIT P5, [R79+URZ+0x16890], R91 ;  /* 0x0168905b4f0075a7 */ /* 0x00106400080a017f */
[----:B-1----:R-:W-:Y:S05]  /*18000*/  @!P5 NANOSLEEP.SYNCS 0x989680 ;  /* 0x009896800000d95d */ /* 0x002fea0003900000 */
[----:B------:R-:W1:Y:S02]  /*18010*/  @!P5 SYNCS.PHASECHK.TRANS64 P5, [R79+URZ+0x16890], R91 ;  /* 0x0168905b4f00d5a7 */ /* 0x000e6400080a007f */
[----:B-1----:R-:W-:Y:S05]  /*18020*/  @!P5 BRA `(.L_x_12406) ;  /* 0xfffffffc00f0d947 */ /* 0x002fea000383ffff */
[----:B------:R-:W-:Y:S05]  /*18030*/  BRA `(.L_x_12627) ;  /* 0xfffffebc00847947 */ /* 0x000fea000383ffff */
.L_x_12415:
[----:B-1----:R1:W2:Y:S02]  /*18040*/  SYNCS.PHASECHK.TRANS64.TRYWAIT P4, [R79+URZ+0x16890], R91 ;  /* 0x0168905b4f0075a7 */ /* 0x0022a4000808017f */
[----:B--2---:R-:W-:Y:S05]  /*18050*/  @!P4 NANOSLEEP.SYNCS 0x989680 ;  /* 0x009896800000c95d */ /* 0x004fea0003900000 */
[----:B------:R-:W2:Y:S02]  /*18060*/  @!P4 SYNCS.PHASECHK.TRANS64 P4, [R79+URZ+0x16890], R91 ;  /* 0x0168905b4f00c5a7 */ /* 0x000ea4000808007f */
[----:B--2---:R-:W-:Y:S05]  /*18070*/  @!P4 BRA `(.L_x_12415) ;  /* 0xfffffffc00f0c947 */ /* 0x004fea000383ffff */
[----:B------:R-:W-:Y:S05]  /*18080*/  BRA `(.L_x_12628) ;  /* 0xfffffecc00b07947 */ /* 0x000fea000383ffff */
.L_x_12421:
[----:B--2---:R2:W3:Y:S02]  /*18090*/  SYNCS.PHASECHK.TRANS64.TRYWAIT P3, [R79+URZ+0x168b0], R91 ;  /* 0x0168b05b4f0075a7 */ /* 0x0044e4000806017f */
[----:B---3--:R-:W-:Y:S05]  /*180a0*/  @!P3 NANOSLEEP.SYNCS 0x989680 ;  /* 0x009896800000b95d */ /* 0x008fea0003900000 */
[----:B------:R-:W3:Y:S02]  /*180b0*/  @!P3 SYNCS.PHASECHK.TRANS64 P3, [R79+URZ+0x168b0], R91 ;  /* 0x0168b05b4f00b5a7 */ /* 0x000ee4000806007f */
[----:B---3--:R-:W-:Y:S05]  /*180c0*/  @!P3 BRA `(.L_x_12421) ;  /* 0xfffffffc00f0b947 */ /* 0x008fea000383ffff */
[----:B------:R-:W-:Y:S05]  /*180d0*/  BRA `(.L_x_12629) ;  /* 0xfffffed000447947 */ /* 0x000fea000383ffff */
.L_x_12429:
[----:B------:R-:W-:Y:S01]  /*180e0*/  BSSY B0, `(.L_x_12630) ;  /* 0x0000007000007945 */ /* 0x000fe20003800000 */
[----:B------:R-:W-:Y:S01]  /*180f0*/  IMAD.MOV.U32 R12, RZ, RZ, RZ ;  /* 0x000000ffff0c7224 */ /* 0x000fe200078e00ff */
[----:B------:R-:W-:Y:S01]  /*18100*/  MOV R15, 0xffffffff ;  /* 0xffffffff000f7802 */ /* 0x000fe20000000f00 */
[----:B-1----:R-:W-:-:S07]  /*18110*/  IMAD.MOV.U32 R11, RZ, RZ, 0x1f ;  /* 0x0000001fff0b7424 */ /* 0x002fce00078e00ff */
[----:B-----5:R-:W-:Y:S05]  /*18120*/  WARPSYNC.COLLECTIVE R15, `(.L_x_12631) ;  /* 0x000000000f087348 */ /* 0x020fea0003c00000 */
[----:B------:R0:W1:Y:S02]  /*18130*/  SHFL.IDX P6, R14, R13, R12, R11 ;  /* 0x0000000c0d0e7389 */ /* 0x00006400000c000b */
[----:B01---5:R-:W-:Y:S01]  /*18140*/  ENDCOLLECTIVE ;  /* 0x000000000000791b */ /* 0x023fe20003800000 */
.L_x_12631:
[----:B------:R-:W-:Y:S05]  /*18150*/  BSYNC B0 ;  /* 0x0000000000007941 */ /* 0x000fea0003800000 */
.L_x_12630:
[----:B------:R-:W-:Y:S01]  /*18160*/  IMAD.MOV.U32 R155, RZ, RZ, R14 ;  /* 0x000000ffff9b7224 */ /* 0x000fe200078e000e */
[----:B------:R-:W-:Y:S06]  /*18170*/  BRA `(.L_x_12632) ;  /* 0xfffffed400ac7947 */ /* 0x000fec000383ffff */
.L_x_12445:
        /* <DEDUP_REMOVED lines=8> */
.L_x_12634:
[----:B------:R-:W-:Y:S05]  /*18200*/  BSYNC B1 ;  /* 0x0000000000017941 */ /* 0x000fea0003800000 */
.L_x_12633:
[----:B------:R-:W-:Y:S05]  /*18210*/  BRA `(.L_x_12635) ;  /* 0xfffffee400447947 */ /* 0x000fea000383ffff */
.L_x_12446:
        /* <DEDUP_REMOVED lines=8> */
.L_x_12637:
[----:B------:R-:W-:Y:S05]  /*182a0*/  BSYNC B1 ;  /* 0x0000000000017941 */ /* 0x000fea0003800000 */
.L_x_12636:
[----:B------:R-:W-:Y:S05]  /*182b0*/  BRA `(.L_x_12638) ;  /* 0xfffffee400247947 */ /* 0x000fea000383ffff */
.L_x_12447:
        /* <DEDUP_REMOVED lines=8> */
.L_x_12640:
[----:B------:R-:W-:Y:S05]  /*18340*/  BSYNC B1 ;  /* 0x0000000000017941 */ /* 0x000fea0003800000 */
.L_x_12639:
[----:B------:R-:W-:Y:S05]  /*18350*/  BRA `(.L_x_12641) ;  /* 0xfffffee400047947 */ /* 0x000fea000383ffff */
.L_x_12448:
        /* <DEDUP_REMOVED lines=8> */
.L_x_12643:
[----:B------:R-:W-:Y:S05]  /*183e0*/  BSYNC B1 ;  /* 0x0000000000017941 */ /* 0x000fea0003800000 */
.L_x_12642:
[----:B------:R-:W-:Y:S05]  /*183f0*/  BRA `(.L_x_12644) ;  /* 0xfffffee000e47947 */ /* 0x000fea000383ffff */
.L_x_12449:
        /* <DEDUP_REMOVED lines=8> */
.L_x_12646:
[----:B------:R-:W-:Y:S05]  /*18480*/  BSYNC B1 ;  /* 0x0000000000017941 */ /* 0x000fea0003800000 */
.L_x_12645:
[----:B------:R-:W-:Y:S05]  /*18490*/  BRA `(.L_x_12647) ;  /* 0xfffffee000c47947 */ /* 0x000fea000383ffff */
.L_x_12450:
        /* <DEDUP_REMOVED lines=8> */
.L_x_12649:
[----:B------:R-:W-:Y:S05]  /*18520*/  BSYNC B1 ;  /* 0x0000000000017941 */ /* 0x000fea0003800000 */
.L_x_12648:
[----:B------:R-:W-:Y:S05]  /*18530*/  BRA `(.L_x_12650) ;  /* 0xfffffee000a47947 */ /* 0x000fea000383ffff */
.L_x_12451:
        /* <DEDUP_REMOVED lines=8> */
.L_x_12652:
[----:B------:R-:W-:Y:S05]  /*185c0*/  BSYNC B1 ;  /* 0x0000000000017941 */ /* 0x000fea0003800000 */
.L_x_12651:
[----:B------:R-:W-:Y:S05]  /*185d0*/  BRA `(.L_x_12653) ;  /* 0xfffffee000847947 */ /* 0x000fea000383ffff */
.L_x_12452:
        /* <DEDUP_REMOVED lines=8> */
.L_x_12655:
[----:B------:R-:W-:Y:S05]  /*18660*/  BSYNC B1 ;  /* 0x0000000000017941 */ /* 0x000fea0003800000 */
.L_x_12654:
[----:B------:R-:W-:Y:S05]  /*18670*/  BRA `(.L_x_12656) ;  /* 0xfffffee000647947 */ /* 0x000fea000383ffff */
.L_x_12454:
[----:B0-----:R0:W1:Y:S02]  /*18680*/  SYNCS.PHASECHK.TRANS64.TRYWAIT P2, [R2+URZ+0x16800], R7 ;  /* 0x01680007020075a7 */ /* 0x001064000804017f */
[----:B-1----:R-:W-:Y:S05]  /*18690*/  @!P2 NANOSLEEP.SYNCS 0x989680 ;  /* 0x009896800000a95d */ /* 0x002fea0003900000 */
[----:B------:R-:W1:Y:S02]  /*186a0*/  @!P2 SYNCS.PHASECHK.TRANS64 P2, [R2+URZ+0x16800], R7 ;  /* 0x016800070200a5a7 */ /* 0x000e64000804007f */
[----:B-1----:R-:W-:Y:S05]  /*186b0*/  @!P2 BRA `(.L_x_12454) ;  /* 0xfffffffc00f0a947 */ /* 0x002fea000383ffff */
[----:B------:R-:W-:Y:S05]  /*186c0*/  BRA `(.L_x_12657) ;  /* 0xfffffee000f87947 */ /* 0x000fea000383ffff */
.L_x_12462:
        /* <DEDUP_REMOVED lines=8> */
.L_x_12659:
[----:B------:R-:W-:Y:S05]  /*18750*/  BSYNC B1 ;  /* 0x0000000000017941 */ /* 0x000fea0003800000 */
.L_x_12658:
[----:B------:R-:W-:Y:S05]  /*18760*/  BRA `(.L_x_12660) ;  /* 0xfffffef400007947 */ /* 0x000fea000383ffff */
.L_x_12463:
        /* <DEDUP_REMOVED lines=8> */
.L_x_12662:
[----:B------:R-:W-:Y:S05]  /*187f0*/  BSYNC B1 ;  /* 0x0000000000017941 */ /* 0x000fea0003800000 */
.L_x_12661:
[----:B------:R-:W-:Y:S05]  /*18800*/  BRA `(.L_x_12663) ;  /* 0xfffffef000e07947 */ /* 0x000fea000383ffff */
.L_x_12464:
        /* <DEDUP_REMOVED lines=8> */
.L_x_12665:
[----:B------:R-:W-:Y:S05]  /*18890*/  BSYNC B1 ;  /* 0x0000000000017941 */ /* 0x000fea0003800000 */
.L_x_12664:
[----:B------:R-:W-:Y:S05]  /*188a0*/  BRA `(.L_x_12666) ;  /* 0xfffffef000c07947 */ /* 0x000fea000383ffff */
.L_x_12465:
        /* <DEDUP_REMOVED lines=8> */
.L_x_12668:
[----:B------:R-:W-:Y:S05]  /*18930*/  BSYNC B1 ;  /* 0x0000000000017941 */ /* 0x000fea0003800000 */
.L_x_12667:
[----:B------:R-:W-:Y:S05]  /*18940*/  BRA `(.L_x_12669) ;  /* 0xfffffef000a07947 */ /* 0x000fea000383ffff */
.L_x_12466:
        /* <DEDUP_REMOVED lines=8> */
.L_x_12671:
[----:B------:R-:W-:Y:S05]  /*189d0*/  BSYNC B1 ;  /* 0x0000000000017941 */ /* 0x000fea0003800000 */
.L_x_12670:
[----:B------:R-:W-:Y:S05]  /*189e0*/  BRA `(.L_x_12672) ;  /* 0xfffffef000807947 */ /* 0x000fea000383ffff */
.L_x_12467:
        /* <DEDUP_REMOVED lines=8> */
.L_x_12674:
[----:B------:R-:W-:Y:S05]  /*18a70*/  BSYNC B1 ;  /* 0x0000000000017941 */ /* 0x000fea0003800000 */
.L_x_12673:
[----:B------:R-:W-:Y:S05]  /*18a80*/  BRA `(.L_x_12675) ;  /* 0xfffffef000647947 */ /* 0x000fea000383ffff */
.L_x_12468:
        /* <DEDUP_REMOVED lines=8> */
.L_x_12677:
[----:B------:R-:W-:Y:S05]  /*18b10*/  BSYNC B1 ;  /* 0x0000000000017941 */ /* 0x000fea0003800000 */
.L_x_12676:
[----:B------:R-:W-:Y:S05]  /*18b20*/  BRA `(.L_x_12678) ;  /* 0xfffffef000487947 */ /* 0x000fea000383ffff */
.L_x_12469:
        /* <DEDUP_REMOVED lines=8> */
.L_x_12680:
[----:B------:R-:W-:Y:S05]  /*18bb0*/  BSYNC B1 ;  /* 0x0000000000017941 */ /* 0x000fea0003800000 */
.L_x_12679:
[----:B------:R-:W-:Y:S05]  /*18bc0*/  BRA `(.L_x_12681) ;  /* 0xfffffef0002c7947 */ /* 0x000fea000383ffff */
.L_x_12471:
[----:B0-----:R0:W1:Y:S02]  /*18bd0*/  SYNCS.PHASECHK.TRANS64.TRYWAIT P2, [R2+URZ+0x16800], R9 ;  /* 0x01680009020075a7 */ /* 0x001064000804017f */
[----:B-1----:R-:W-:Y:S05]  /*18be0*/  @!P2 NANOSLEEP.SYNCS 0x989680 ;  /* 0x009896800000a95d */ /* 0x002fea0003900000 */
[----:B------:R-:W1:Y:S02]  /*18bf0*/  @!P2 SYNCS.PHASECHK.TRANS64 P2, [R2+URZ+0x16800], R9 ;  /* 0x016800090200a5a7 */ /* 0x000e64000804007f */
[----:B-1----:R-:W-:Y:S05]  /*18c00*/  @!P2 BRA `(.L_x_12471) ;  /* 0xfffffffc00f0a947 */ /* 0x002fea000383ffff */
[----:B------:R-:W-:Y:S05]  /*18c10*/  BRA `(.L_x_12682) ;  /* 0xfffffef000947947 */ /* 0x000fea000383ffff */
.L_x_12477:
[----:B-1----:R1:W3:Y:S02]  /*18c20*/  SYNCS.PHASECHK.TRANS64.TRYWAIT P1, [R0+URZ+0x16830], R7 ;  /* 0x01683007000075a7 */ /* 0x0022e4000802017f */
[----:B---3--:R-:W-:Y:S05]  /*18c30*/  @!P1 NANOSLEEP.SYNCS 0x989680 ;  /* 0x009896800000995d */ /* 0x008fea0003900000 */
[----:B------:R-:W3:Y:S02]  /*18c40*/  @!P1 SYNCS.PHASECHK.TRANS64 P1, [R0+URZ+0x16830], R7 ;  /* 0x01683007000095a7 */ /* 0x000ee4000802007f */
[----:B---3--:R-:W-:Y:S05]  /*18c50*/  @!P1 BRA `(.L_x_12477) ;  /* 0xfffffffc00f09947 */ /* 0x008fea000383ffff */
[----:B------:R-:W-:Y:S05]  /*18c60*/  BRA `(.L_x_12476) ;  /* 0xffffff0000207947 */ /* 0x000fea000383ffff */
.L_x_12483:
[----:B-1----:R1:W2:Y:S02]  /*18c70*/  SYNCS.PHASECHK.TRANS64.TRYWAIT P3, [R11+URZ+0x16830], R14 ;  /* 0x0168300e0b0075a7 */ /* 0x0022a4000806017f */
[----:B--2---:R-:W-:Y:S05]  /*18c80*/  @!P3 NANOSLEEP.SYNCS 0x989680 ;  /* 0x009896800000b95d */ /* 0x004fea0003900000 */
[----:B------:R-:W2:Y:S02]  /*18c90*/  @!P3 SYNCS.PHASECHK.TRANS64 P3, [R11+URZ+0x16830], R14 ;  /* 0x0168300e0b00b5a7 */ /* 0x000ea4000806007f */
[----:B--2---:R-:W-:Y:S05]  /*18ca0*/  @!P3 BRA `(.L_x_12483) ;  /* 0xfffffffc00f0b947 */ /* 0x004fea000383ffff */
[----:B------:R-:W-:Y:S05]  /*18cb0*/  BRA `(.L_x_12482) ;  /* 0xffffff2c00047947 */ /* 0x000fea000383ffff */
.L_x_12487:
[----:B-1----:R1:W2:Y:S02]  /*18cc0*/  SYNCS.PHASECHK.TRANS64.TRYWAIT P2, [R11+URZ+0x16850], R10 ;  /* 0x0168500a0b0075a7 */ /* 0x0022a4000804017f */
[----:B--2---:R-:W-:Y:S05]  /*18cd0*/  @!P2 NANOSLEEP.SYNCS 0x989680 ;  /* 0x009896800000a95d */ /* 0x004fea0003900000 */
[----:B------:R-:W2:Y:S02]  /*18ce0*/  @!P2 SYNCS.PHASECHK.TRANS64 P2, [R11+URZ+0x16850], R10 ;  /* 0x0168500a0b00a5a7 */ /* 0x000ea4000804007f */
[----:B--2---:R-:W-:Y:S05]  /*18cf0*/  @!P2 BRA `(.L_x_12487) ;  /* 0xfffffffc00f0a947 */ /* 0x004fea000383ffff */
[----:B------:R-:W-:Y:S05]  /*18d00*/  BRA `(.L_x_12484) ;  /* 0xffffff2c00c47947 */ /* 0x000fea000383ffff */
.L_x_12494:
[----:B-1----:R1:W2:Y:S02]  /*18d10*/  SYNCS.PHASECHK.TRANS64.TRYWAIT P3, [R11+URZ+0x16830], R14 ;  /* 0x0168300e0b0075a7 */ /* 0x0022a4000806017f */
[----:B--2---:R-:W-:Y:S05]  /*18d20*/  @!P3 NANOSLEEP.SYNCS 0x989680 ;  /* 0x009896800000b95d */ /* 0x004fea0003900000 */
[----:B------:R-:W2:Y:S02]  /*18d30*/  @!P3 SYNCS.PHASECHK.TRANS64 P3, [R11+URZ+0x16830], R14 ;  /* 0x0168300e0b00b5a7 */ /* 0x000ea4000806007f */
[----:B--2---:R-:W-:Y:S05]  /*18d40*/  @!P3 BRA `(.L_x_12494) ;  /* 0xfffffffc00f0b947 */ /* 0x004fea000383ffff */
[----:B------:R-:W-:Y:S05]  /*18d50*/  BRA `(.L_x_12493) ;  /* 0xffffff5800ec7947 */ /* 0x000fea000383ffff */
.L_x_12498:
[----:B-1----:R1:W2:Y:S02]  /*18d60*/  SYNCS.PHASECHK.TRANS64.TRYWAIT P2, [R11+URZ+0x16850], R10 ;  /* 0x0168500a0b0075a7 */ /* 0x0022a4000804017f */
[----:B--2---:R-:W-:Y:S05]  /*18d70*/  @!P2 NANOSLEEP.SYNCS 0x989680 ;  /* 0x009896800000a95d */ /* 0x004fea0003900000 */
[----:B------:R-:W2:Y:S02]  /*18d80*/  @!P2 SYNCS.PHASECHK.TRANS64 P2, [R11+URZ+0x16850], R10 ;  /* 0x0168500a0b00a5a7 */ /* 0x000ea4000804007f */
[----:B--2---:R-:W-:Y:S05]  /*18d90*/  @!P2 BRA `(.L_x_12498) ;  /* 0xfffffffc00f0a947 */ /* 0x004fea000383ffff */
[----:B------:R-:W-:Y:S05]  /*18da0*/  BRA `(.L_x_12495) ;  /* 0xffffff5c00ac7947 */ /* 0x000fea000383ffff */
.L_x_12503:
[----:B-1----:R1:W2:Y:S02]  /*18db0*/  SYNCS.PHASECHK.TRANS64.TRYWAIT P0, [R9+URZ+0x16850], R4 ;  /* 0x01685004090075a7 */ /* 0x0022a4000800017f */
[----:B--2---:R-:W-:Y:S05]  /*18dc0*/  @!P0 NANOSLEEP.SYNCS 0x989680 ;  /* 0x009896800000895d */ /* 0x004fea0003900000 */
[----:B------:R-:W2:Y:S02]  /*18dd0*/  @!P0 SYNCS.PHASECHK.TRANS64 P0, [R9+URZ+0x16850], R4 ;  /* 0x01685004090085a7 */ /* 0x000ea4000800007f */
[----:B--2---:R-:W-:Y:S05]  /*18de0*/  @!P0 BRA `(.L_x_12503) ;  /* 0xfffffffc00f08947 */ /* 0x004fea000383ffff */
[----:B------:R-:W-:Y:S05]  /*18df0*/  BRA `(.L_x_12502) ;  /* 0xffffff8000647947 */ /* 0x000fea000383ffff */
.L_x_12537:
[----:B------:R-:W0:Y:S01]  /*18e00*/  S2R R12, SR_TID.X ;  /* 0x00000000000c7919 */ /* 0x000e220000002100 */
[----:B------:R-:W-:Y:S01]  /*18e10*/  BSSY B1, `(.L_x_12683) ;  /* 0x000000a000017945 */ /* 0x000fe20003800000 */
[----:B------:R-:W-:Y:S01]  /*18e20*/  MOV R11, 0x1f ;  /* 0x0000001f000b7802 */ /* 0x000fe20000000f00 */
[----:B------:R-:W-:Y:S01]  /*18e30*/  IMAD.MOV.U32 R15, RZ, RZ, -0x1 ;  /* 0xffffffffff0f7424 */ /* 0x000fe200078e00ff */
[----:B0-----:R-:W-:-:S04]  /*18e40*/  SHF.R.U32.HI R12, RZ, 0x5, R12 ;  /* 0x00000005ff0c7819 */ /* 0x001fc8000001160c */
[----:B------:R-:W-:-:S05]  /*18e50*/  LOP3.LUT R12, R12, 0x3, RZ, 0xc0, !PT ;  /* 0x000000030c0c7812 */ /* 0x000fca00078ec0ff */
[----:B------:R-:W-:Y:S02]  /*18e60*/  IMAD.MOV.U32 R13, RZ, RZ, R12 ;  /* 0x000000ffff0d7224 */ /* 0x000fe400078e000c */
[----:B------:R-:W-:-:S07]  /*18e70*/  IMAD.MOV.U32 R12, RZ, RZ, RZ ;  /* 0x000000ffff0c7224 */ /* 0x000fce00078e00ff */
[----:B-1----:R-:W-:Y:S05]  /*18e80*/  WARPSYNC.COLLECTIVE R15, `(.L_x_12684) ;  /* 0x000000000f087348 */ /* 0x002fea0003c00000 */
[----:B------:R0:W2:Y:S02]  /*18e90*/  SHFL.IDX P6, R14, R13, R12, R11 ;  /* 0x0000000c0d0e7389 */ /* 0x0000a400000c000b */
[----:B012---:R-:W-:Y:S01]  /*18ea0*/  ENDCOLLECTIVE ;  /* 0x000000000000791b */ /* 0x007fe20003800000 */
.L_x_12684:
[----:B------:R-:W-:Y:S05]  /*18eb0*/  BSYNC B1 ;  /* 0x0000000000017941 */ /* 0x000fea0003800000 */
.L_x_12683:
[----:B------:R-:W-:Y:S05]  /*18ec0*/  BRA `(.L_x_12685) ;  /* 0xffffffb400607947 */ /* 0x000fea000383ffff */
.L_x_12538:
[----:B------:R-:W-:Y:S01]  /*18ed0*/  BSSY B1, `(.L_x_12686) ;  /* 0x0000006000017945 */ /* 0x000fe20003800000 */
[----:B------:R-:W-:-:S07]  /*18ee0*/  IMAD.MOV.U32 R15, RZ, RZ, -0x1 ;  /* 0xffffffffff0f7424 */ /* 0x000fce00078e00ff */
[----:B-1----:R-:W-:Y:S05]  /*18ef0*/  WARPSYNC.COLLECTIVE R15, `(.L_x_12687) ;  /* 0x000000000f0c7348 */ /* 0x002fea0003c00000 */
[----:B------:R-:W-:Y:S02]  /*18f00*/  ELECT P6, UR62, PT ;  /* 0x00000000003e782f */ /* 0x000fe400038c0000 */
[----:B------:R-:W-:Y:S01]  /*18f10*/  MOV R14, UR62 ;  /* 0x0000003e000e7c02 */ /* 0x000fe20008000f00 */
[----:B-1----:R-:W-:Y:S10]  /*18f20*/  ENDCOLLECTIVE ;  /* 0x000000000000791b */ /* 0x002ff40003800000 */
.L_x_12687:
[----:B------:R-:W-:Y:S05]  /*18f30*/  BSYNC B1 ;  /* 0x0000000000017941 */ /* 0x000fea0003800000 */
.L_x_12686:
[----:B------:R-:W-:Y:S05]  /*18f40*/  BRA `(.L_x_12688) ;  /* 0xffffffb4004c7947 */ /* 0x000fea000383ffff */
.L_x_12540:
[----:B0-----:R0:W2:Y:S02]  /*18f50*/  SYNCS.PHASECHK.TRANS64.TRYWAIT P0, [R6+URZ+0x16820], R5 ;  /* 0x01682005060075a7 */ /* 0x0010a4000800017f */
[----:B--2---:R-:W-:Y:S05]  /*18f60*/  @!P0 NANOSLEEP.SYNCS 0x989680 ;  /* 0x009896800000895d */ /* 0x004fea0003900000 */
[----:B------:R-:W2:Y:S02]  /*18f70*/  @!P0 SYNCS.PHASECHK.TRANS64 P0, [R6+URZ+0x16820], R5 ;  /* 0x01682005060085a7 */ /* 0x000ea4000800007f */
[----:B--2---:R-:W-:Y:S05]  /*18f80*/  @!P0 BRA `(.L_x_12540) ;  /* 0xfffffffc00f08947 */ /* 0x004fea000383ffff */
[----:B------:R-:W-:Y:S05]  /*18f90*/  BRA `(.L_x_12689) ;  /* 0xffffffb400687947 */ /* 0x000fea000383ffff */
.L_x_12543:
[----:B0-----:R0:W2:Y:S02]  /*18fa0*/  SYNCS.PHASECHK.TRANS64.TRYWAIT P0, [R5+URZ+0x168a0], R10 ;  /* 0x0168a00a050075a7 */ /* 0x0010a4000800017f */
[----:B--2---:R-:W-:Y:S05]  /*18fb0*/  @!P0 NANOSLEEP.SYNCS 0x989680 ;  /* 0x009896800000895d */ /* 0x004fea0003900000 */
[----:B------:R-:W2:Y:S02]  /*18fc0*/  @!P0 SYNCS.PHASECHK.TRANS64 P0, [R5+URZ+0x168a0], R10 ;  /* 0x0168a00a050085a7 */ /* 0x000ea4000800007f */
[----:B--2---:R-:W-:Y:S05]  /*18fd0*/  @!P0 BRA `(.L_x_12543) ;  /* 0xfffffffc00f08947 */ /* 0x004fea000383ffff */
[----:B------:R-:W-:Y:S05]  /*18fe0*/  BRA `(.L_x_12690) ;  /* 0xffffffb400707947 */ /* 0x000fea000383ffff */
.L_x_12545:
[----:B---3--:R3:W4:Y:S02]  /*18ff0*/  SYNCS.PHASECHK.TRANS64.TRYWAIT P0, [R5+URZ+0x168c0], R10 ;  /* 0x0168c00a050075a7 */ /* 0x008724000800017f */
[----:B----4-:R-:W-:Y:S05]  /*19000*/  @!P0 NANOSLEEP.SYNCS 0x989680 ;  /* 0x009896800000895d */ /* 0x010fea0003900000 */
[----:B------:R-:W4:Y:S02]  /*19010*/  @!P0 SYNCS.PHASECHK.TRANS64 P0, [R5+URZ+0x168c0], R10 ;  /* 0x0168c00a050085a7 */ /* 0x000f24000800007f */
[----:B----4-:R-:W-:Y:S05]  /*19020*/  @!P0 BRA `(.L_x_12545) ;  /* 0xfffffffc00f08947 */ /* 0x010fea000383ffff */
[----:B------:R-:W-:Y:S05]  /*19030*/  BRA `(.L_x_12691) ;  /* 0xffffffb400c87947 */ /* 0x000fea000383ffff */
.L_x_12549:
[----:B0-----:R0:W2:Y:S02]  /*19040*/  SYNCS.PHASECHK.TRANS64.TRYWAIT P0, [R10+URZ+0x168a0], R5 ;  /* 0x0168a0050a0075a7 */ /* 0x0010a4000800017f */
[----:B--2---:R-:W-:Y:S05]  /*19050*/  @!P0 NANOSLEEP.SYNCS 0x989680 ;  /* 0x009896800000895d */ /* 0x004fea0003900000 */
[----:B------:R-:W2:Y:S02]  /*19060*/  @!P0 SYNCS.PHASECHK.TRANS64 P0, [R10+URZ+0x168a0], R5 ;  /* 0x0168a0050a0085a7 */ /* 0x000ea4000800007f */
[----:B--2---:R-:W-:Y:S05]  /*19070*/  @!P0 BRA `(.L_x_12549) ;  /* 0xfffffffc00f08947 */ /* 0x004fea000383ffff */
[----:B------:R-:W-:Y:S05]  /*19080*/  BRA `(.L_x_12692) ;  /* 0xffffffb800507947 */ /* 0x000fea000383ffff */
.L_x_12551:
[----:B--2---:R2:W3:Y:S02]  /*19090*/  SYNCS.PHASECHK.TRANS64.TRYWAIT P1, [R10+URZ+0x168c0], R5 ;  /* 0x0168c0050a0075a7 */ /* 0x0044e4000802017f */
[----:B---3--:R-:W-:Y:S05]  /*190a0*/  @!P1 NANOSLEEP.SYNCS 0x989680 ;  /* 0x009896800000995d */ /* 0x008fea0003900000 */
[----:B------:R-:W3:Y:S02]  /*190b0*/  @!P1 SYNCS.PHASECHK.TRANS64 P1, [R10+URZ+0x168c0], R5 ;  /* 0x0168c0050a0095a7 */ /* 0x000ee4000802007f */
[----:B---3--:R-:W-:Y:S05]  /*190c0*/  @!P1 BRA `(.L_x_12551) ;  /* 0xfffffffc00f09947 */ /* 0x008fea000383ffff */
[----:B------:R-:W-:Y:S05]  /*190d0*/  BRA `(.L_x_12693) ;  /* 0xffffffb800a47947 */ /* 0x000fea000383ffff */
.L_x_12561:
        /* <DEDUP_REMOVED lines=11> */
.L_x_12695:
[----:B------:R-:W-:Y:S05]  /*19190*/  BSYNC B0 ;  /* 0x0000000000007941 */ /* 0x000fea0003800000 */
.L_x_12694:
[----:B------:R-:W-:Y:S05]  /*191a0*/  BRA `(.L_x_12696) ;  /* 0xffffffc000e07947 */ /* 0x000fea000383ffff */
.L_x_12562:
[----:B------:R-:W-:Y:S01]  /*191b0*/  BSSY B0, `(.L_x_12697) ;  /* 0x0000006000007945 */ /* 0x000fe20003800000 */
[----:B------:R-:W-:-:S07]  /*191c0*/  IMAD.MOV.U32 R15, RZ, RZ, -0x1 ;  /* 0xffffffffff0f7424 */ /* 0x000fce00078e00ff */
[----:B-1----:R-:W-:Y:S05]  /*191d0*/  WARPSYNC.COLLECTIVE R15, `(.L_x_12698) ;  /* 0x000000000f0c7348 */ /* 0x002fea0003c00000 */
[----:B------:R-:W-:Y:S02]  /*191e0*/  ELECT P6, UR62, PT ;  /* 0x00000000003e782f */ /* 0x000fe400038c0000 */
[----:B------:R-:W-:Y:S01]  /*191f0*/  MOV R14, UR62 ;  /* 0x0000003e000e7c02 */ /* 0x000fe20008000f00 */
[----:B-1----:R-:W-:Y:S10]  /*19200*/  ENDCOLLECTIVE ;  /* 0x000000000000791b */ /* 0x002ff40003800000 */
.L_x_12698:
[----:B------:R-:W-:Y:S05]  /*19210*/  BSYNC B0 ;  /* 0x0000000000007941 */ /* 0x000fea0003800000 */
.L_x_12697:
[----:B------:R-:W-:Y:S05]  /*19220*/  BRA `(.L_x_12699) ;  /* 0xffffffc000d07947 */ /* 0x000fea000383ffff */
.L_x_12565:
[----:B--2---:R2:W3:Y:S02]  /*19230*/  SYNCS.PHASECHK.TRANS64.TRYWAIT P0, [R5+URZ+0x16840], R4 ;  /* 0x01684004050075a7 */ /* 0x0044e4000800017f */
[----:B---3--:R-:W-:Y:S05]  /*19240*/  @!P0 NANOSLEEP.SYNCS 0x989680 ;  /* 0x009896800000895d */ /* 0x008fea0003900000 */
[----:B------:R-:W3:Y:S02]  /*19250*/  @!P0 SYNCS.PHASECHK.TRANS64 P0, [R5+URZ+0x16840], R4 ;  /* 0x01684004050085a7 */ /* 0x000ee4000800007f */
[----:B---3--:R-:W-:Y:S05]  /*19260*/  @!P0 BRA `(.L_x_12565) ;  /* 0xfffffffc00f08947 */ /* 0x008fea000383ffff */
[----:B------:R-:W-:Y:S05]  /*19270*/  BRA `(.L_x_12700) ;  /* 0xffffffc400207947 */ /* 0x000fea000383ffff */
.L_x_12568:
[----:B0-----:R0:W2:Y:S02]  /*19280*/  SYNCS.PHASECHK.TRANS64.TRYWAIT P0, [R27+URZ+0x16820], R4 ;  /* 0x016820041b0075a7 */ /* 0x0010a4000800017f */
[----:B--2---:R-:W-:Y:S05]  /*19290*/  @!P0 NANOSLEEP.SYNCS 0x989680 ;  /* 0x009896800000895d */ /* 0x004fea0003900000 */
[----:B------:R-:W2:Y:S02]  /*192a0*/  @!P0 SYNCS.PHASECHK.TRANS64 P0, [R27+URZ+0x16820], R4 ;  /* 0x016820041b0085a7 */ /* 0x000ea4000800007f */
[----:B--2---:R-:W-:Y:S05]  /*192b0*/  @!P0 BRA `(.L_x_12568) ;  /* 0xfffffffc00f08947 */ /* 0x004fea000383ffff */
[----:B------:R-:W-:Y:S05]  /*192c0*/  BRA `(.L_x_12701) ;  /* 0xffffffc400e07947 */ /* 0x000fea000383ffff */
.L_x_12576:
[----:B0-----:R0:W2:Y:S02]  /*192d0*/  SYNCS.PHASECHK.TRANS64.TRYWAIT P0, [R3+URZ+0x16840], R2 ;  /* 0x01684002030075a7 */ /* 0x0010a4000800017f */
[----:B--2---:R-:W-:Y:S05]  /*192e0*/  @!P0 NANOSLEEP.SYNCS 0x989680 ;  /* 0x009896800000895d */ /* 0x004fea0003900000 */
[----:B------:R-:W2:Y:S02]  /*192f0*/  @!P0 SYNCS.PHASECHK.TRANS64 P0, [R3+URZ+0x16840], R2 ;  /* 0x01684002030085a7 */ /* 0x000ea4000800007f */
[----:B--2---:R-:W-:Y:S05]  /*19300*/  @!P0 BRA `(.L_x_12576) ;  /* 0xfffffffc00f08947 */ /* 0x004fea000383ffff */
[----:B------:R-:W-:Y:S05]  /*19310*/  BRA `(.L_x_12702) ;  /* 0xffffffc800807947 */ /* 0x000fea000383ffff */
.L_x_12578:
[----:B0-----:R0:W2:Y:S02]  /*19320*/  SYNCS.PHASECHK.TRANS64.TRYWAIT P0, [R2+URZ+0x60], R5 ;  /* 0x00006005020075a7 */ /* 0x0010a4000800017f */
[----:B--2---:R-:W-:Y:S05]  /*19330*/  @!P0 NANOSLEEP.SYNCS 0x989680 ;  /* 0x009896800000895d */ /* 0x004fea0003900000 */
[----:B------:R-:W2:Y:S02]  /*19340*/  @!P0 SYNCS.PHASECHK.TRANS64 P0, [R2+URZ+0x60], R5 ;  /* 0x00006005020085a7 */ /* 0x000ea4000800007f */
[----:B--2---:R-:W-:Y:S05]  /*19350*/  @!P0 BRA `(.L_x_12578) ;  /* 0xfffffffc00f08947 */ /* 0x004fea000383ffff */
[----:B------:R-:W-:Y:S05]  /*19360*/  BRA `(.L_x_12703) ;  /* 0xffffffc800e47947 */ /* 0x000fea000383ffff */
.L_x_12583:
[----:B--2---:R2:W3:Y:S02]  /*19370*/  SYNCS.PHASECHK.TRANS64.TRYWAIT P0, [R3+URZ+0x16840], R2 ;  /* 0x01684002030075a7 */ /* 0x0044e4000800017f */
[----:B---3--:R-:W-:Y:S05]  /*19380*/  @!P0 NANOSLEEP.SYNCS 0x989680 ;  /* 0x009896800000895d */ /* 0x008fea0003900000 */
[----:B------:R-:W3:Y:S02]  /*19390*/  @!P0 SYNCS.PHASECHK.TRANS64 P0, [R3+URZ+0x16840], R2 ;  /* 0x01684002030085a7 */ /* 0x000ee4000800007f */
[----:B---3--:R-:W-:Y:S05]  /*193a0*/  @!P0 BRA `(.L_x_12583) ;  /* 0xfffffffc00f08947 */ /* 0x008fea000383ffff */
[----:B------:R-:W-:Y:S05]  /*193b0*/  BRA `(.L_x_12704) ;  /* 0xffffffcc00ec7947 */ /* 0x000fea000383ffff */
.L_x_12585:
[----:B0-----:R0:W2:Y:S02]  /*193c0*/  SYNCS.PHASECHK.TRANS64.TRYWAIT P1, [R3+URZ+0x60], R24 ;  /* 0x00006018030075a7 */ /* 0x0010a4000802017f */
[----:B--2---:R-:W-:Y:S05]  /*193d0*/  @!P1 NANOSLEEP.SYNCS 0x989680 ;  /* 0x009896800000995d */ /* 0x004fea0003900000 */
[----:B------:R-:W2:Y:S02]  /*193e0*/  @!P1 SYNCS.PHASECHK.TRANS64 P1, [R3+URZ+0x60], R24 ;  /* 0x00006018030095a7 */ /* 0x000ea4000802007f */
[----:B--2---:R-:W-:Y:S05]  /*193f0*/  @!P1 BRA `(.L_x_12585) ;  /* 0xfffffffc00f09947 */ /* 0x004fea000383ffff */
[----:B------:R-:W-:Y:S05]  /*19400*/  BRA `(.L_x_12705) ;  /* 0xffffffd000507947 */ /* 0x000fea000383ffff */
.L_x_12590:
[----:B--2---:R2:W3:Y:S02]  /*19410*/  SYNCS.PHASECHK.TRANS64.TRYWAIT P0, [R2+URZ+0x16840], R3 ;  /* 0x01684003020075a7 */ /* 0x0044e4000800017f */
[----:B---3--:R-:W-:Y:S05]  /*19420*/  @!P0 NANOSLEEP.SYNCS 0x989680 ;  /* 0x009896800000895d */ /* 0x008fea0003900000 */
[----:B------:R-:W3:Y:S02]  /*19430*/  @!P0 SYNCS.PHASECHK.TRANS64 P0, [R2+URZ+0x16840], R3 ;  /* 0x01684003020085a7 */ /* 0x000ee4000800007f */
[----:B---3--:R-:W-:Y:S05]  /*19440*/  @!P0 BRA `(.L_x_12590) ;  /* 0xfffffffc00f08947 */ /* 0x008fea000383ffff */
[----:B------:R-:W-:Y:S05]  /*19450*/  BRA `(.L_x_12706) ;  /* 0xffffffd4002c7947 */ /* 0x000fea000383ffff */
.L_x_12592:
[----:B0-----:R0:W2:Y:S02]  /*19460*/  SYNCS.PHASECHK.TRANS64.TRYWAIT P1, [R2+URZ+0x60], R11 ;  /* 0x0000600b020075a7 */ /* 0x0010a4000802017f */
[----:B--2---:R-:W-:Y:S05]  /*19470*/  @!P1 NANOSLEEP.SYNCS 0x989680 ;  /* 0x009896800000995d */ /* 0x004fea0003900000 */
[----:B------:R-:W2:Y:S02]  /*19480*/  @!P1 SYNCS.PHASECHK.TRANS64 P1, [R2+URZ+0x60], R11 ;  /* 0x0000600b020095a7 */ /* 0x000ea4000802007f */
[----:B--2---:R-:W-:Y:S05]  /*19490*/  @!P1 BRA `(.L_x_12592) ;  /* 0xfffffffc00f09947 */ /* 0x004fea000383ffff */
[----:B------:R-:W-:Y:S05]  /*194a0*/  BRA `(.L_x_12707) ;  /* 0xffffffd400947947 */ /* 0x000fea000383ffff */
.L_x_12599:
[----:B--2---:R2:W3:Y:S02]  /*194b0*/  SYNCS.PHASECHK.TRANS64.TRYWAIT P0, [R3+URZ+0x16860], R2 ;  /* 0x01686002030075a7 */ /* 0x0044e4000800017f */
[----:B---3--:R-:W-:Y:S05]  /*194c0*/  @!P0 NANOSLEEP.SYNCS 0x989680 ;  /* 0x009896800000895d */ /* 0x008fea0003900000 */
[----:B------:R-:W3:Y:S02]  /*194d0*/  @!P0 SYNCS.PHASECHK.TRANS64 P0, [R3+URZ+0x16860], R2 ;  /* 0x01686002030085a7 */ /* 0x000ee4000800007f */
[----:B---3--:R-:W-:Y:S05]  /*194e0*/  @!P0 BRA `(.L_x_12599) ;  /* 0xfffffffc00f08947 */ /* 0x008fea000383ffff */
[----:B------:R-:W-:Y:S05]  /*194f0*/  BRA `(.L_x_12708) ;  /* 0xffffffd800547947 */ /* 0x000fea000383ffff */
.L_x_12601:
[----:B------:R-:W-:Y:S01]  /*19500*/  BSSY B0, `(.L_x_12709) ;  /* 0x0000008000007945 */ /* 0x000fe20003800000 */
[----:B------:R-:W-:Y:S01]  /*19510*/  MOV R13, R16 ;  /* 0x00000010000d7202 */ /* 0x000fe20000000f00 */
[----:B------:R-:W-:Y:S02]  /*19520*/  IMAD.MOV.U32 R12, RZ, RZ, RZ ;  /* 0x000000ffff0c7224 */ /* 0x000fe400078e00ff */
[----:B------:R-:W-:Y:S02]  /*19530*/  IMAD.MOV.U32 R11, RZ, RZ, 0x1f ;  /* 0x0000001fff0b7424 */ /* 0x000fe400078e00ff */
[----:B------:R-:W-:-:S07]  /*19540*/  IMAD.MOV.U32 R15, RZ, RZ, -0x1 ;  /* 0xffffffffff0f7424 */ /* 0x000fce00078e00ff */
[----:B-1----:R-:W-:Y:S05]  /*19550*/  WARPSYNC.COLLECTIVE R15, `(.L_x_12710) ;  /* 0x000000000f087348 */ /* 0x002fea0003c00000 */
[----:B------:R0:W2:Y:S02]  /*19560*/  SHFL.IDX P6, R14, R13, R12, R11 ;  /* 0x0000000c0d0e7389 */ /* 0x0000a400000c000b */
[----:B012---:R-:W-:Y:S01]  /*19570*/  ENDCOLLECTIVE ;  /* 0x000000000000791b */ /* 0x007fe20003800000 */
.L_x_12710:
[----:B------:R-:W-:Y:S05]  /*19580*/  BSYNC B0 ;  /* 0x0000000000007941 */ /* 0x000fea0003800000 */
.L_x_12709:
        /* <DEDUP_REMOVED lines=8> */
.L_x_12711:
[----:B------:R-:W-:Y:S01]  /*19610*/  IMAD.MOV.U32 R5, RZ, RZ, R14 ;  /* 0x000000ffff057224 */ /* 0x000fe200078e000e */
[----:B------:R-:W-:Y:S06]  /*19620*/  BRA `(.L_x_12712) ;  /* 0xffffffd8009c7947 */ /* 0x000fec000383ffff */
.L_x_12604:
        /* <DEDUP_REMOVED lines=8> */
.L_x_12714:
[----:B------:R-:W-:Y:S05]  /*196b0*/  BSYNC B0 ;  /* 0x0000000000007941 */ /* 0x000fea0003800000 */
.L_x_12713:
        /* <DEDUP_REMOVED lines=10> */
.L_x_12715:
        /* <DEDUP_REMOVED lines=8> */
.L_x_12716:
        /* <DEDUP_REMOVED lines=8> */
.L_x_12717:
        /* <DEDUP_REMOVED lines=8> */
.L_x_12718:
        /* <DEDUP_REMOVED lines=8> */
.L_x_12719:
[----:B------:R-:W-:Y:S05]  /*19960*/  BRA `(.L_x_12720) ;  /* 0xffffffd800587947 */ /* 0x000fea000383ffff */
.L_x_12609:
        /* <DEDUP_REMOVED lines=8> */
.L_x_12722:
[----:B------:R-:W-:Y:S05]  /*199f0*/  BSYNC B0 ;  /* 0x0000000000007941 */ /* 0x000fea0003800000 */
.L_x_12721:
        /* <DEDUP_REMOVED lines=10> */
.L_x_12723:
        /* <DEDUP_REMOVED lines=8> */
.L_x_12724:
        /* <DEDUP_REMOVED lines=8> */
.L_x_12725:
        /* <DEDUP_REMOVED lines=8> */
.L_x_12726:
        /* <DEDUP_REMOVED lines=8> */
.L_x_12727:
[----:B------:R-:W-:Y:S05]  /*19ca0*/  BRA `(.L_x_12728) ;  /* 0xffffffd800347947 */ /* 0x000fea000383ffff */
.L_x_12611:
[----:B------:R-:W-:Y:S01]  /*19cb0*/  BSSY B0, `(.L_x_12729) ;  /* 0x0000006000007945 */ /* 0x000fe20003800000 */
[----:B------:R-:W-:Y:S02]  /*19cc0*/  PLOP3.LUT P6, PT, P6, PT, PT, 0x8, 0x0 ;  /* 0x000000000000781c */ /* 0x000fe400037ce170 */
[----:B------:R-:W-:-:S11]  /*19cd0*/  MOV R15, 0xffffffff ;  /* 0xffffffff000f7802 */ /* 0x000fd60000000f00 */
[----:B01----:R-:W-:Y:S05]  /*19ce0*/  WARPSYNC.COLLECTIVE R15, `(.L_x_12730) ;  /* 0x000000000f087348 */ /* 0x003fea0003c00000 */
[----:B------:R-:W-:Y:S01]  /*19cf0*/  VOTE.ANY R14, PT, P6 ;  /* 0x00000000000e7806 */ /* 0x000fe200030e0100 */
[----:B01----:R-:W-:Y:S06]  /*19d00*/  ENDCOLLECTIVE ;  /* 0x000000000000791b */ /* 0x003fec0003800000 */
.L_x_12730:
[----:B------:R-:W-:Y:S05]  /*19d10*/  BSYNC B0 ;  /* 0x0000000000007941 */ /* 0x000fea0003800000 */
.L_x_12729:
        /* <DEDUP_REMOVED lines=9> */
.L_x_12731:
[----:B------:R-:W-:Y:S01]  /*19db0*/  IMAD.MOV.U32 R17, RZ, RZ, R14 ;  /* 0x000000ffff117224 */ /* 0x000fe200078e000e */
[----:B------:R-:W-:Y:S06]  /*19dc0*/  BRA `(.L_x_12732) ;  /* 0xffffffd800247947 */ /* 0x000fec000383ffff */
.L_x_12613:
[----:B------:R-:W-:Y:S01]  /*19dd0*/  BSSY B0, `(.L_x_12733) ;  /* 0x0000007000007945 */ /* 0x000fe20003800000 */
[----:B------:R-:W-:Y:S01]  /*19de0*/  IMAD.MOV.U32 R13, RZ, RZ, R3 ;  /* 0x000000ffff0d7224 */ /* 0x000fe200078e0003 */
[----:B------:R-:W-:Y:S01]  /*19df0*/  MOV R11, 0x1f ;  /* 0x0000001f000b7802 */ /* 0x000fe20000000f00 */
[----:B------:R-:W-:-:S07]  /*19e00*/  IMAD.MOV.U32 R15, RZ, RZ, -0x1 ;  /* 0xffffffffff0f7424 */ /* 0x000fce00078e00ff */
[----:B0123--:R-:W-:Y:S05]  /*19e10*/  WARPSYNC.COLLECTIVE R15, `(.L_x_12734) ;  /* 0x000000000f087348 */ /* 0x00ffea0003c00000 */
[----:B------:R4:W0:Y:S02]  /*19e20*/  SHFL.IDX P6, R14, R13, R12, R11 ;  /* 0x0000000c0d0e7389 */ /* 0x00082400000c000b */
[----:B01234-:R-:W-:Y:S01]  /*19e30*/  ENDCOLLECTIVE ;  /* 0x000000000000791b */ /* 0x01ffe20003800000 */
.L_x_12734:
[----:B------:R-:W-:Y:S05]  /*19e40*/  BSYNC B0 ;  /* 0x0000000000007941 */ /* 0x000fea0003800000 */
.L_x_12733:
[----:B------:R-:W-:Y:S05]  /*19e50*/  BRA `(.L_x_12612) ;  /* 0xffffffd8001c7947 */ /* 0x000fea000383ffff */
.L_x_12617:
[----:B0-----:R0:W2:Y:S02]  /*19e60*/  SYNCS.PHASECHK.TRANS64.TRYWAIT P0, [R9+URZ+0x16820], R0 ;  /* 0x01682000090075a7 */ /* 0x0010a4000800017f */
[----:B--2---:R-:W-:Y:S05]  /*19e70*/  @!P0 NANOSLEEP.SYNCS 0x989680 ;  /* 0x009896800000895d */ /* 0x004fea0003900000 */
[----:B------:R-:W2:Y:S02]  /*19e80*/  @!P0 SYNCS.PHASECHK.TRANS64 P0, [R9+URZ+0x16820], R0 ;  /* 0x01682000090085a7 */ /* 0x000ea4000800007f */
[----:B--2---:R-:W-:Y:S05]  /*19e90*/  @!P0 BRA `(.L_x_12617) ;  /* 0xfffffffc00f08947 */ /* 0x004fea000383ffff */
[----:B------:R-:W-:Y:S05]  /*19ea0*/  BRA `(.L_x_12735) ;  /* 0xffffffdc00887947 */ /* 0x000fea000383ffff */
.L_x_12618:
        /* <DEDUP_REMOVED lines=11> */
.L_x_12737:
[----:B------:R-:W-:Y:S05]  /*19f60*/  BSYNC B0 ;  /* 0x0000000000007941 */ /* 0x000fea0003800000 */
.L_x_12736:
[----:B------:R-:W-:Y:S05]  /*19f70*/  BRA `(.L_x_12738) ;  /* 0xffffffdc00707947 */ /* 0x000fea000383ffff */
.L_x_12619:
[----:B------:R-:W-:Y:S01]  /*19f80*/  BSSY B0, `(.L_x_12739) ;  /* 0x0000006000007945 */ /* 0x000fe20003800000 */
[----:B------:R-:W-:-:S07]  /*19f90*/  IMAD.MOV.U32 R15, RZ, RZ, -0x1 ;  /* 0xffffffffff0f7424 */ /* 0x000fce00078e00ff */
[----:B01----:R-:W-:Y:S05]  /*19fa0*/  WARPSYNC.COLLECTIVE R15, `(.L_x_12740) ;  /* 0x000000000f0c7348 */ /* 0x003fea0003c00000 */
[----:B------:R-:W-:Y:S02]  /*19fb0*/  ELECT P6, UR62, PT ;  /* 0x00000000003e782f */ /* 0x000fe400038c0000 */
[----:B------:R-:W-:Y:S01]  /*19fc0*/  MOV R14, UR62 ;  /* 0x0000003e000e7c02 */ /* 0x000fe20008000f00 */
[----:B01----:R-:W-:Y:S10]  /*19fd0*/  ENDCOLLECTIVE ;  /* 0x000000000000791b */ /* 0x003ff40003800000 */
.L_x_12740:
[----:B------:R-:W-:Y:S05]  /*19fe0*/  BSYNC B0 ;  /* 0x0000000000007941 */ /* 0x000fea0003800000 */
.L_x_12739:
[----:B------:R-:W-:Y:S05]  /*19ff0*/  BRA `(.L_x_12741) ;  /* 0xffffffdc00647947 */ /* 0x000fea000383ffff */
.L_x_12621:
[----:B0-----:R0:W2:Y:S02]  /*1a000*/  SYNCS.PHASECHK.TRANS64.TRYWAIT P0, [R7+URZ], R2 ;  /* 0x00000002070075a7 */ /* 0x0010a4000800017f */
[----:B--2---:R-:W-:Y:S05]  /*1a010*/  @!P0 NANOSLEEP.SYNCS 0x989680 ;  /* 0x009896800000895d */ /* 0x004fea0003900000 */
[----:B------:R-:W2:Y:S02]  /*1a020*/  @!P0 SYNCS.PHASECHK.TRANS64 P0, [R7+URZ], R2 ;  /* 0x00000002070085a7 */ /* 0x000ea4000800007f */
[----:B--2---:R-:W-:Y:S05]  /*1a030*/  @!P0 BRA `(.L_x_12621) ;  /* 0xfffffffc00f08947 */ /* 0x004fea000383ffff */
[----:B------:R-:W-:Y:S05]  /*1a040*/  BRA `(.L_x_12742) ;  /* 0xffffffdc00987947 */ /* 0x000fea000383ffff */
.L_x_12622:
[----:B--2---:R2:W3:Y:S02]  /*1a050*/  SYNCS.PHASECHK.TRANS64.TRYWAIT P0, [R3+URZ], R0 ;  /* 0x00000000030075a7 */ /* 0x0044e4000800017f */
[----:B---3--:R-:W-:Y:S05]  /*1a060*/  @!P0 NANOSLEEP.SYNCS 0x989680 ;  /* 0x009896800000895d */ /* 0x008fea0003900000 */
[----:B------:R-:W3:Y:S02]  /*1a070*/  @!P0 SYNCS.PHASECHK.TRANS64 P0, [R3+URZ], R0 ;  /* 0x00000000030085a7 */ /* 0x000ee4000800007f */
[----:B---3--:R-:W-:Y:S05]  /*1a080*/  @!P0 BRA `(.L_x_12622) ;  /* 0xfffffffc00f08947 */ /* 0x008fea000383ffff */
[----:B------:R-:W-:Y:S05]  /*1a090*/  BRA `(.L_x_12743) ;  /* 0xffffffdc008c7947 */ /* 0x000fea000383ffff */
.L_x_12624:
[----:B--2---:R2:W3:Y:S02]  /*1a0a0*/  SYNCS.PHASECHK.TRANS64.TRYWAIT P0, [R5+URZ], R2 ;  /* 0x00000002050075a7 */ /* 0x0044e4000800017f */
[----:B---3--:R-:W-:Y:S05]  /*1a0b0*/  @!P0 NANOSLEEP.SYNCS 0x989680 ;  /* 0x009896800000895d */ /* 0x008fea0003900000 */
[----:B------:R-:W3:Y:S02]  /*1a0c0*/  @!P0 SYNCS.PHASECHK.TRANS64 P0, [R5+URZ], R2 ;  /* 0x00000002050085a7 */ /* 0x000ee4000800007f */
[----:B---3--:R-:W-:Y:S05]  /*1a0d0*/  @!P0 BRA `(.L_x_12624) ;  /* 0xfffffffc00f08947 */ /* 0x008fea000383ffff */
[----:B------:R-:W-:Y:S05]  /*1a0e0*/  BRA `(.L_x_12744) ;  /* 0xffffffdc00907947 */ /* 0x000fea000383ffff */
.L_x_12745:
        /* <DEDUP_REMOVED lines=9> */
.L_x_12793:


//--------------------- .nv.global.init           --------------------------
	.section	.nv.global.init,"aw",@progbits
.nv.global.init:
	.type		$str$23,@object
	.size		$str$23,($str$24 - $str$23)
$str$23:
        /*0000*/ 	.byte	0x28, 0x61, 0x64, 0x64, 0x72, 0x65, 0x73, 0x73, 0x20, 0x26, 0x20, 0x6d, 0x61, 0x73, 0x6b, 0x29
        /*0010*/ 	.byte	0x20, 0x3d, 0x3d, 0x20, 0x30, 0x00
	.type		$str$24,@object
	.size		$str$24,(__unnamed_5 - $str$24)
$str$24:
        /*0016*/ 	.byte	0x2f, 0x74, 0x6d, 0x70, 0x2f, 0x6f, 0x73, 0x73, 0x5f, 0x6b, 0x65, 0x72, 0x6e, 0x65, 0x6c, 0x73
        /*0026*/ 	.byte	0x5f, 0x73, 0x72, 0x63, 0x2f, 0x66, 0x6c, 0x61, 0x73, 0x68, 0x5f, 0x61, 0x74, 0x74, 0x65, 0x6e
        /*0036*/ 	.byte	0x74, 0x69, 0x6f, 0x6e, 0x2f, 0x63, 0x73, 0x72, 0x63, 0x2f, 0x63, 0x75, 0x74, 0x6c, 0x61, 0x73
        /*0046*/ 	.byte	0x73, 0x2f, 0x69, 0x6e, 0x63, 0x6c, 0x75, 0x64, 0x65, 0x2f, 0x63, 0x75, 0x74, 0x65, 0x2f, 0x70
        /*0056*/ 	.byte	0x6f, 0x69, 0x6e, 0x74, 0x65, 0x72, 0x5f, 0x66, 0x6c, 0x61, 0x67, 0x67, 0x65, 0x64, 0x2e, 0x68
        /*0066*/ 	.byte	0x70, 0x70, 0x00
	.type		__unnamed_5,@object
	.size		__unnamed_5,(__unnamed_43 - __unnamed_5)
__unnamed_5:
        /* <DEDUP_REMOVED lines=23> */
        /*01d9*/ 	.byte	0x3a, 0x43, 0x3c, 0x30, 0x3e, 0x3e, 0x3e, 0x3e, 0x3e, 0x20, 0x26, 0x5d, 0x00
	.type		__unnamed_43,@object
	.size		__unnamed_43,(__unnamed_13 - __unnamed_43)
__unnamed_43:
        /* <DEDUP_REMOVED lines=24> */
	.type		__unnamed_13,@object
	.size		__unnamed_13,(__unnamed_29 - __unnamed_13)
__unnamed_13:
        /* <DEDUP_REMOVED lines=24> */
	.type		__unnamed_29,@object
	.size		__unnamed_29,(__unnamed_21 - __unnamed_29)
__unnamed_29:
        /* <DEDUP_REMOVED lines=24> */
	.type		__unnamed_21,@object
	.size		__unnamed_21,(__unnamed_39 - __unnamed_21)
__unnamed_21:
        /* <DEDUP_REMOVED lines=24> */
	.type		__unnamed_39,@object
	.size		__unnamed_39,(__unnamed_34 - __unnamed_39)
__unnamed_39:
        /* <DEDUP_REMOVED lines=24> */
	.type		__unnamed_34,@object
	.size		__unnamed_34,(__unnamed_38 - __unnamed_34)
__unnamed_34:
        /* <DEDUP_REMOVED lines=24> */
	.type		__unnamed_38,@object
	.size		__unnamed_38,(__unnamed_14 - __unnamed_38)
__unnamed_38:
        /* <DEDUP_REMOVED lines=24> */
	.type		__unnamed_14,@object
	.size		__unnamed_14,(__unnamed_30 - __unnamed_14)
__unnamed_14:
        /* <DEDUP_REMOVED lines=24> */
	.type		__unnamed_30,@object
	.size		__unnamed_30,(__unnamed_9 - __unnamed_30)
__unnamed_30:
        /* <DEDUP_REMOVED lines=24> */
	.type		__unnamed_9,@object
	.size		__unnamed_9,(__unnamed_25 - __unnamed_9)
__unnamed_9:
        /* <DEDUP_REMOVED lines=24> */
        /*10e3*/ 	.byte	0x00
	.type		__unnamed_25,@object
	.size		__unnamed_25,(__unnamed_4 - __unnamed_25)
__unnamed_25:
        /* <DEDUP_REMOVED lines=25> */
	.type		__unnamed_4,@object
	.size		__unnamed_4,(__unnamed_3 - __unnamed_4)
__unnamed_4:
        /* <DEDUP_REMOVED lines=25> */
	.type		__unnamed_3,@object
	.size		__unnamed_3,(__unnamed_2 - __unnamed_3)
__unnamed_3:
        /* <DEDUP_REMOVED lines=28> */
        /*15a6*/ 	.byte	0x32, 0x3e, 0x3e, 0x3e, 0x3e, 0x3e, 0x5d, 0x00
	.type		__unnamed_2,@object
	.size		__unnamed_2,(__unnamed_7 - __unnamed_2)
__unnamed_2:
        /* <DEDUP_REMOVED lines=29> */
	.type		__unnamed_7,@object
	.size		__unnamed_7,(__unnamed_8 - __unnamed_7)
__unnamed_7:
        /* <DEDUP_REMOVED lines=28> */
        /*1936*/ 	.byte	0x38, 0x38, 0x3e, 0x3e, 0x3e, 0x3e, 0x3e, 0x5d, 0x00
	.type		__unnamed_8,@object
	.size		__unnamed_8,(__unnamed_1 - __unnamed_8)
__unnamed_8:
        /* <DEDUP_REMOVED lines=29> */
	.type		__unnamed_1,@object
	.size		__unnamed_1,(__unnamed_41 - __unnamed_1)
__unnamed_1:
        /* <DEDUP_REMOVED lines=28> */
        /*1cc8*/ 	.byte	0x32, 0x3e, 0x3e, 0x3e, 0x3e, 0x3e, 0x20, 0x26, 0x5d, 0x00
	.type		__unnamed_41,@object
	.size		__unnamed_41,(__unnamed_42 - __unnamed_41)
__unnamed_41:
        /* <DEDUP_REMOVED lines=28> */
        /*1e92*/ 	.byte	0x36, 0x33, 0x38, 0x34, 0x3e, 0x3e, 0x3e, 0x3e, 0x3e, 0x5d, 0x00
	.type		__unnamed_42,@object
	.size		__unnamed_42,(__unnamed_6 - __unnamed_42)
__unnamed_42:
        /* <DEDUP_REMOVED lines=29> */
	.type		__unnamed_6,@object
	.size		__unnamed_6,(__unnamed_33 - __unnamed_6)
__unnamed_6:
        /* <DEDUP_REMOVED lines=29> */
	.type		__unnamed_33,@object
	.size		__unnamed_33,(__unnamed_17 - __unnamed_33)
__unnamed_33:
        /* <DEDUP_REMOVED lines=29> */
	.type		__unnamed_17,@object
	.size		__unnamed_17,(__unnamed_37 - __unnamed_17)
__unnamed_17:
        /* <DEDUP_REMOVED lines=29> */
	.type		__unnamed_37,@object
	.size		__unnamed_37,(__unnamed_11 - __unnamed_37)
__unnamed_37:
        /* <DEDUP_REMOVED lines=29> */
	.type		__unnamed_11,@object
	.size		__unnamed_11,(__unnamed_27 - __unnamed_11)
__unnamed_11:
        /* <DEDUP_REMOVED lines=29> */
	.type		__unnamed_27,@object
	.size		__unnamed_27,(__unnamed_19 - __unnamed_27)
__unnamed_27:
        /* <DEDUP_REMOVED lines=29> */
	.type		__unnamed_19,@object
	.size		__unnamed_19,(__unnamed_12 - __unnamed_19)
__unnamed_19:
        /* <DEDUP_REMOVED lines=29> */
	.type		__unnamed_12,@object
	.size		__unnamed_12,(__unnamed_28 - __unnamed_12)
__unnamed_12:
        /* <DEDUP_REMOVED lines=29> */
	.type		__unnamed_28,@object
	.size		__unnamed_28,(__unnamed_36 - __unnamed_28)
__unnamed_28:
        /* <DEDUP_REMOVED lines=29> */
	.type		__unnamed_36,@object
	.size		__unnamed_36,(__unnamed_20 - __unnamed_36)
__unnamed_36:
        /* <DEDUP_REMOVED lines=29> */
	.type		__unnamed_20,@object
	.size		__unnamed_20,(__unnamed_16 - __unnamed_20)
__unnamed_20:
        /* <DEDUP_REMOVED lines=29> */
	.type		__unnamed_16,@object
	.size		__unnamed_16,(__unnamed_32 - __unnamed_16)
__unnamed_16:
        /* <DEDUP_REMOVED lines=29> */
	.type		__unnamed_32,@object
	.size		__unnamed_32,(__unnamed_23 - __unnamed_32)
__unnamed_32:
        /* <DEDUP_REMOVED lines=29> */
	.type		__unnamed_23,@object
	.size		__unnamed_23,(__unnamed_40 - __unnamed_23)
__unnamed_23:
        /* <DEDUP_REMOVED lines=29> */
	.type		__unnamed_40,@object
	.size		__unnamed_40,(__unnamed_24 - __unnamed_40)
__unnamed_40:
        /* <DEDUP_REMOVED lines=29> */
	.type		__unnamed_24,@object
	.size		__unnamed_24,(__unnamed_35 - __unnamed_24)
__unnamed_24:
        /* <DEDUP_REMOVED lines=29> */
	.type		__unnamed_35,@object
	.size		__unnamed_35,(__unnamed_15 - __unnamed_35)
__unnamed_35:
        /* <DEDUP_REMOVED lines=28> */
        /*3eea*/ 	.byte	0x32, 0x30, 0x34, 0x38, 0x30, 0x3e, 0x3e, 0x3e, 0x3e, 0x3e, 0x20, 0x26, 0x5d, 0x00
	.type		__unnamed_15,@object
	.size		__unnamed_15,(__unnamed_31 - __unnamed_15)
__unnamed_15:
        /* <DEDUP_REMOVED lines=29> */
	.type		__unnamed_31,@object
	.size		__unnamed_31,(__unnamed_10 - __unnamed_31)
__unnamed_31:
        /* <DEDUP_REMOVED lines=29> */
	.type		__unnamed_10,@object
	.size		__unnamed_10,(__unnamed_26 - __unnamed_10)
__unnamed_10:
        /* <DEDUP_REMOVED lines=29> */
	.type		__unnamed_26,@object
	.size		__unnamed_26,(__unnamed_18 - __unnamed_26)
__unnamed_26:
        /* <DEDUP_REMOVED lines=29> */
	.type		__unnamed_18,@object
	.size		__unnamed_18,(__unnamed_22 - __unnamed_18)
__unnamed_18:
        /* <DEDUP_REMOVED lines=29> */
	.type		__unnamed_22,@object
	.size		__unnamed_22,(.L_21 - __unnamed_22)
__unnamed_22:
        /* <DEDUP_REMOVED lines=28> */
        /*49be*/ 	.byte	0x3c, 0x32, 0x32, 0x35, 0x32, 0x38, 0x3e, 0x3e, 0x3e, 0x3e, 0x3e, 0x20, 0x26, 0x5d, 0x00
.L_21:


//--------------------- .nv.shared._ZN7cutlass13device_kernelIN5flash11enable_sm90INS1_16FlashAttnFwdSm90INS1_25CollectiveMainloopFwdSm90ILi2EN4cute5tupleIJNS5_1CILi1EEES8_S8_EEENS6_IJNS7_ILi128EEENS7_ILi80EEENS7_ILi256EEEEEELi256ENS_6half_tEfNS_4arch4Sm90ELb0ELb0ELb1ELb0ELb0ELb0ELb0ELb1ELb1ELb0ELb0ELb0EEENS1_21CollectiveEpilogueFwdINS6_IJSA_SC_SB_EEES9_SE_SG_Li256ELb0ELb0ELb0ELb0EEENS1_29StaticPersistentTileSchedulerILb0EEEEEEEEEvNT_6ParamsE --------------------------
	.section	.nv.shared._ZN7cutlass13device_kernelIN5flash11enable_sm90INS1_16FlashAttnFwdSm90INS1_25CollectiveMainloopFwdSm90ILi2EN4cute5tupleIJNS5_1CILi1EEES8_S8_EEENS6_IJNS7_ILi128EEENS7_ILi80EEENS7_ILi256EEEEEELi256ENS_6half_tEfNS_4arch4Sm90ELb0ELb0ELb1ELb0ELb0ELb0ELb0ELb1ELb1ELb0ELb0ELb0EEENS1_21CollectiveEpilogueFwdINS6_IJSA_SC_SB_EEES9_SE_SG_Li256ELb0ELb0ELb0ELb0EEENS1_29StaticPersistentTileSchedulerILb0EEEEEEEEEvNT_6ParamsE,"aw",@nobits
	.sectionflags	@""
	.align	16
	.zero		1024


//--------------------- .nv.shared.reserved.0     --------------------------
	.section	.nv.shared.reserved.0,"aw",@nobits
	.weak		__nv_reservedSMEM_offset_0_alias
	.size		__nv_reservedSMEM_offset_0_alias, 0, 0
	.other		__nv_reservedSMEM_offset_0_alias,@"STO_CUDA_RESERVED_SHARED STV_DEFAULT"
__nv_reservedSMEM_offset_0_alias:
	.zero		0


//--------------------- .nv.global                --------------------------
	.section	.nv.global,"aw",@nobits
.nv.global:
	.type		_ZN74_INTERNAL_614cb7fc_38_flash_fwd_hdimall_fp16_softcap_sm90_cu_9949e2e8_54514cute1_E,@object
	.size		_ZN74_INTERNAL_614cb7fc_38_flash_fwd_hdimall_fp16_softcap_sm90_cu_9949e2e8_54514cute1_E,(_ZN74_INTERNAL_614cb7fc_38_flash_fwd_hdimall_fp16_softcap_sm90_cu_9949e2e8_54514cuda3std3__45__cpo6cbeginE - _ZN74_INTERNAL_614cb7fc_38_flash_fwd_hdimall_fp16_softcap_sm90_cu_9949e2e8_54514cute1_E)
_ZN74_INTERNAL_614cb7fc_38_flash_fwd_hdimall_fp16_softcap_sm90_cu_9949e2e8_54514cute1_E:
	.zero		1
	.type		_ZN74_INTERNAL_614cb7fc_38_flash_fwd_hdimall_fp16_softcap_sm90_cu_9949e2e8_54514cuda3std3__45__cpo6cbeginE,@object
	.size		_ZN74_INTERNAL_614cb7fc_38_flash_fwd_hdimall_fp16_softcap_sm90_cu_9949e2e8_54514cuda3std3__45__cpo6cbeginE,(_ZN74_INTERNAL_614cb7fc_38_flash_fwd_hdimall_fp16_softcap_sm90_cu_9949e2e8_54514cuda3std3__48in_placeE - _ZN74_INTERNAL_614cb7fc_38_flash_fwd_hdimall_fp16_softcap_sm90_cu_9949e2e8_54514cuda3std3__45__cpo6cbeginE)
_ZN74_INTERNAL_614cb7fc_38_flash_fwd_hdimall_fp16_softcap_sm90_cu_9949e2e8_54514cuda3std3__45__cpo6cbeginE:
	.zero		1
	.type		_ZN74_INTERNAL_614cb7fc_38_flash_fwd_hdimall_fp16_softcap_sm90_cu_9949e2e8_54514cuda3std3__48in_placeE,@object
	.size		_ZN74_INTERNAL_614cb7fc_38_flash_fwd_hdimall_fp16_softcap_sm90_cu_9949e2e8_54514cuda3std3__48in_placeE,(_ZN74_INTERNAL_614cb7fc_38_flash_fwd_hdimall_fp16_softcap_sm90_cu_9949e2e8_54514cuda3std6ranges3__45__cpo9iter_moveE - _ZN74_INTERNAL_614cb7fc_38_flash_fwd_hdimall_fp16_softcap_sm90_cu_9949e2e8_54514cuda3std3__48in_placeE)
_ZN74_INTERNAL_614cb7fc_38_flash_fwd_hdimall_fp16_softcap_sm90_cu_9949e2e8_54514cuda3std3__48in_placeE:
	.zero		1
	.type		_ZN74_INTERNAL_614cb7fc_38_flash_fwd_hdimall_fp16_softcap_sm90_cu_9949e2e8_54514cuda3std6ranges3__45__cpo9iter_moveE,@object
	.size		_ZN74_INTERNAL_614cb7fc_38_flash_fwd_hdimall_fp16_softcap_sm90_cu_9949e2e8_54514cuda3std6ranges3__45__cpo9iter_moveE,(_ZN74_INTERNAL_614cb7fc_38_flash_fwd_hdimall_fp16_softcap_sm90_cu_9949e2e8_54514cuda3std3__45__cpo5beginE - _ZN74_INTERNAL_614cb7fc_38_flash_fwd_hdimall_fp16_softcap_sm90_cu_9949e2e8_54514cuda3std6ranges3__45__cpo9iter_moveE)
_ZN74_INTERNAL_614cb7fc_38_flash_fwd_hdimall_fp16_softcap_sm90_cu_9949e2e8_54514cuda3std6ranges3__45__cpo9iter_moveE:
	.zero		1
	.type		_ZN74_INTERNAL_614cb7fc_38_flash_fwd_hdimall_fp16_softcap_sm90_cu_9949e2e8_54514cuda3std3__45__cpo5beginE,@object
	.size		_ZN74_INTERNAL_614cb7fc_38_flash_fwd_hdimall_fp16_softcap_sm90_cu_9949e2e8_54514cuda3std3__45__cpo5beginE,(_ZN74_INTERNAL_614cb7fc_38_flash_fwd_hdimall_fp16_softcap_sm90_cu_9949e2e8_54514cuda3std3__476_GLOBAL__N__614cb7fc_38_flash_fwd_hdimall_fp16_softcap_sm90_cu_9949e2e8_54516ignoreE - _ZN74_INTERNAL_614cb7fc_38_flash_fwd_hdimall_fp16_softcap_sm90_cu_9949e2e8_54514cuda3std3__45__cpo5beginE)
_ZN74_INTERNAL_614cb7fc_38_flash_fwd_hdimall_fp16_softcap_sm90_cu_9949e2e8_54514cuda3std3__45__cpo5beginE:
	.zero		1
	.type		_ZN74_INTERNAL_614cb7fc_38_flash_fwd_hdimall_fp16_softcap_sm90_cu_9949e2e8_54514cuda3std3__476_GLOBAL__N__614cb7fc_38_flash_fwd_hdimall_fp16_softcap_sm90_cu_9949e2e8_54516ignoreE,@object
	.size		_ZN74_INTERNAL_614cb7fc_38_flash_fwd_hdimall_fp16_softcap_sm90_cu_9949e2e8_54514cuda3std3__476_GLOBAL__N__614cb7fc_38_flash_fwd_hdimall_fp16_softcap_sm90_cu_9949e2e8_54516ignoreE,(_ZN74_INTERNAL_614cb7fc_38_flash_fwd_hdimall_fp16_softcap_sm90_cu_9949e2e8_54514cute7productE - _ZN74_INTERNAL_614cb7fc_38_flash_fwd_hdimall_fp16_softcap_sm90_cu_9949e2e8_54514cuda3std3__476_GLOBAL__N__614cb7fc_38_flash_fwd_hdimall_fp16_softcap_sm90_cu_9949e2e8_54516ignoreE)
_ZN74_INTERNAL_614cb7fc_38_flash_fwd_hdimall_fp16_softcap_sm90_cu_9949e2e8_54514cuda3std3__476_GLOBAL__N__614cb7fc_38_flash_fwd_hdimall_fp16_softcap_sm90_cu_9949e2e8_54516ignoreE:
	.zero		1
	.type		_ZN74_INTERNAL_614cb7fc_38_flash_fwd_hdimall_fp16_softcap_sm90_cu_9949e2e8_54514cute7productE,@object
	.size		_ZN74_INTERNAL_614cb7fc_38_flash_fwd_hdimall_fp16_softcap_sm90_cu_9949e2e8_54514cute7productE,(_ZN74_INTERNAL_614cb7fc_38_flash_fwd_hdimall_fp16_softcap_sm90_cu_9949e2e8_54514cuda3std3__45__cpo3endE - _ZN74_INTERNAL_614cb7fc_38_flash_fwd_hdimall_fp16_softcap_sm90_cu_9949e2e8_54514cute7productE)
_ZN74_INTERNAL_614cb7fc_38_flash_fwd_hdimall_fp16_softcap_sm90_cu_9949e2e8_54514cute7productE:
	.zero		1
	.type		_ZN74_INTERNAL_614cb7fc_38_flash_fwd_hdimall_fp16_softcap_sm90_cu_9949e2e8_54514cuda3std3__45__cpo3endE,@object
	.size		_ZN74_INTERNAL_614cb7fc_38_flash_fwd_hdimall_fp16_softcap_sm90_cu_9949e2e8_54514cuda3std3__45__cpo3endE,(_ZN74_INTERNAL_614cb7fc_38_flash_fwd_hdimall_fp16_softcap_sm90_cu_9949e2e8_54514cuda3std3__419piecewise_constructE - _ZN74_INTERNAL_614cb7fc_38_flash_fwd_hdimall_fp16_softcap_sm90_cu_9949e2e8_54514cuda3std3__45__cpo3endE)
_ZN74_INTERNAL_614cb7fc_38_flash_fwd_hdimall_fp16_softcap_sm90_cu_9949e2e8_54514cuda3std3__45__cpo3endE:
	.zero		1
	.type		_ZN74_INTERNAL_614cb7fc_38_flash_fwd_hdimall_fp16_softcap_sm90_cu_9949e2e8_54514cuda3std3__419piecewise_constructE,@object
	.size		_ZN74_INTERNAL_614cb7fc_38_flash_fwd_hdimall_fp16_softcap_sm90_cu_9949e2e8_54514cuda3std3__419piecewise_constructE,(_ZN74_INTERNAL_614cb7fc_38_flash_fwd_hdimall_fp16_softcap_sm90_cu_9949e2e8_54514cuda3std3__45__cpo4cendE - _ZN74_INTERNAL_614cb7fc_38_flash_fwd_hdimall_fp16_softcap_sm90_cu_9949e2e8_54514cuda3std3__419piecewise_constructE)
_ZN74_INTERNAL_614cb7fc_38_flash_fwd_hdimall_fp16_softcap_sm90_cu_9949e2e8_54514cuda3std3__419piecewise_constructE:
	.zero		1
	.type		_ZN74_INTERNAL_614cb7fc_38_flash_fwd_hdimall_fp16_softcap_sm90_cu_9949e2e8_54514cuda3std3__45__cpo4cendE,@object
	.size		_ZN74_INTERNAL_614cb7fc_38_flash_fwd_hdimall_fp16_softcap_sm90_cu_9949e2e8_54514cuda3std3__45__cpo4cendE,(_ZN74_INTERNAL_614cb7fc_38_flash_fwd_hdimall_fp16_softcap_sm90_cu_9949e2e8_54514cuda3std6ranges3__45__cpo4swapE - _ZN74_INTERNAL_614cb7fc_38_flash_fwd_hdimall_fp16_softcap_sm90_cu_9949e2e8_54514cuda3std3__45__cpo4cendE)
_ZN74_INTERNAL_614cb7fc_38_flash_fwd_hdimall_fp16_softcap_sm90_cu_9949e2e8_54514cuda3std3__45__cpo4cendE:
	.zero		1
	.type		_ZN74_INTERNAL_614cb7fc_38_flash_fwd_hdimall_fp16_softcap_sm90_cu_9949e2e8_54514cuda3std6ranges3__45__cpo4swapE,@object
	.size		_ZN74_INTERNAL_614cb7fc_38_flash_fwd_hdimall_fp16_softcap_sm90_cu_9949e2e8_54514cuda3std6ranges3__45__cpo4swapE,(.L_50 - _ZN74_INTERNAL_614cb7fc_38_flash_fwd_hdimall_fp16_softcap_sm90_cu_9949e2e8_54514cuda3std6ranges3__45__cpo4swapE)
_ZN74_INTERNAL_614cb7fc_38_flash_fwd_hdimall_fp16_softcap_sm90_cu_9949e2e8_54514cuda3std6ranges3__45__cpo4swapE:
	.zero		1
.L_50:


//--------------------- .nv.shared._ZN7cutlass13device_kernelIN5flash11enable_sm90INS1_16FlashAttnFwdSm90INS1_25CollectiveMainloopFwdSm90ILi2EN4cute5tupleIJNS5_1CILi2EEENS7_ILi1EEES9_EEENS6_IJNS7_ILi128EEENS7_ILi80EEENS7_ILi256EEEEEELi256ENS_6half_tEfNS_4arch4Sm90ELb0ELb0ELb1ELb0ELb0ELb0ELb0ELb1ELb1ELb0ELb0ELb0EEENS1_21CollectiveEpilogueFwdINS6_IJSB_SD_SC_EEESA_SF_SH_Li256ELb0ELb0ELb0ELb0EEENS1_29StaticPersistentTileSchedulerILb0EEEEEEEEEvNT_6ParamsE --------------------------
	.section	.nv.shared._ZN7cutlass13device_kernelIN5flash11enable_sm90INS1_16FlashAttnFwdSm90INS1_25CollectiveMainloopFwdSm90ILi2EN4cute5tupleIJNS5_1CILi2EEENS7_ILi1EEES9_EEENS6_IJNS7_ILi128EEENS7_ILi80EEENS7_ILi256EEEEEELi256ENS_6half_tEfNS_4arch4Sm90ELb0ELb0ELb1ELb0ELb0ELb0ELb0ELb1ELb1ELb0ELb0ELb0EEENS1_21CollectiveEpilogueFwdINS6_IJSB_SD_SC_EEESA_SF_SH_Li256ELb0ELb0ELb0ELb0EEENS1_29StaticPersistentTileSchedulerILb0EEEEEEEEEvNT_6ParamsE,"aw",@nobits
	.sectionflags	@""
	.align	16
	.zero		1024


//--------------------- .nv.shared._ZN7cutlass13device_kernelIN5flash11enable_sm90INS1_16FlashAttnFwdSm90INS1_25CollectiveMainloopFwdSm90ILi2EN4cute5tupleIJNS5_1CILi1EEES8_S8_EEENS6_IJNS7_ILi128EEENS7_ILi80EEENS7_ILi256EEEEEELi256ENS_6half_tEfNS_4arch4Sm90ELb0ELb0ELb1ELb1ELb0ELb0ELb0ELb1ELb1ELb0ELb0ELb0EEENS1_21CollectiveEpilogueFwdINS6_IJSA_SC_SB_EEES9_SE_SG_Li256ELb1ELb0ELb0ELb0EEENS1_36VarlenDynamicPersistentTileSchedulerILi128ELi80ELi256ELi32ELb0ELb0ELb1ELb0ELb1ELb1EEEEEEEEEvNT_6ParamsE --------------------------
	.section	.nv.shared._ZN7cutlass13device_kernelIN5flash11enable_sm90INS1_16FlashAttnFwdSm90INS1_25CollectiveMainloopFwdSm90ILi2EN4cute5tupleIJNS5_1CILi1EEES8_S8_EEENS6_IJNS7_ILi128EEENS7_ILi80EEENS7_ILi256EEEEEELi256ENS_6half_tEfNS_4arch4Sm90ELb0ELb0ELb1ELb1ELb0ELb0ELb0ELb1ELb1ELb0ELb0ELb0EEENS1_21CollectiveEpilogueFwdINS6_IJSA_SC_SB_EEES9_SE_SG_Li256ELb1ELb0ELb0ELb0EEENS1_36VarlenDynamicPersistentTileSchedulerILi128ELi80ELi256ELi32ELb0ELb0ELb1ELb0ELb1ELb1EEEEEEEEEvNT_6ParamsE,"aw",@nobits
	.sectionflags	@""
	.align	16
	.zero		1024


//--------------------- .nv.shared._ZN7cutlass13device_kernelIN5flash11enable_sm90INS1_16FlashAttnFwdSm90INS1_25CollectiveMainloopFwdSm90ILi2EN4cute5tupleIJNS5_1CILi1EEES8_S8_EEENS6_IJNS7_ILi128EEENS7_ILi80EEENS7_ILi256EEEEEELi256ENS_6half_tEfNS_4arch4Sm90ELb0ELb0ELb1ELb1ELb0ELb1ELb0ELb1ELb1ELb0ELb0ELb0EEENS1_21CollectiveEpilogueFwdINS6_IJSA_SC_SB_EEES9_SE_SG_Li256ELb1ELb0ELb0ELb0EEENS1_36VarlenDynamicPersistentTileSchedulerILi128ELi80ELi256ELi32ELb0ELb0ELb1ELb0ELb1ELb1EEEEEEEEEvNT_6ParamsE --------------------------
	.section	.nv.shared._ZN7cutlass13device_kernelIN5flash11enable_sm90INS1_16FlashAttnFwdSm90INS1_25CollectiveMainloopFwdSm90ILi2EN4cute5tupleIJNS5_1CILi1EEES8_S8_EEENS6_IJNS7_ILi128EEENS7_ILi80EEENS7_ILi256EEEEEELi256ENS_6half_tEfNS_4arch4Sm90ELb0ELb0ELb1ELb1ELb0ELb1ELb0ELb1ELb1ELb0ELb0ELb0EEENS1_21CollectiveEpilogueFwdINS6_IJSA_SC_SB_EEES9_SE_SG_Li256ELb1ELb0ELb0ELb0EEENS1_36VarlenDynamicPersistentTileSchedulerILi128ELi80ELi256ELi32ELb0ELb0ELb1ELb0ELb1ELb1EEEEEEEEEvNT_6ParamsE,"aw",@nobits
	.sectionflags	@""
	.align	16
	.zero		1024


//--------------------- .nv.shared._ZN7cutlass13device_kernelIN5flash11enable_sm90INS1_16FlashAttnFwdSm90INS1_25CollectiveMainloopFwdSm90ILi2EN4cute5tupleIJNS5_1CILi1EEES8_S8_EEENS6_IJNS7_ILi128EEENS7_ILi64EEENS7_ILi256EEEEEELi256ENS_6half_tEfNS_4arch4Sm90ELb0ELb1ELb1ELb0ELb0ELb0ELb0ELb1ELb1ELb0ELb0ELb0EEENS1_21CollectiveEpilogueFwdINS6_IJSA_SC_SB_EEES9_SE_SG_Li256ELb0ELb0ELb0ELb0EEENS1_30DynamicPersistentTileSchedulerILi256ELi32ELb0ELb0ELb1EEEEEEEEEvNT_6ParamsE --------------------------
	.section	.nv.shared._ZN7cutlass13device_kernelIN5flash11enable_sm90INS1_16FlashAttnFwdSm90INS1_25CollectiveMainloopFwdSm90ILi2EN4cute5tupleIJNS5_1CILi1EEES8_S8_EEENS6_IJNS7_ILi128EEENS7_ILi64EEENS7_ILi256EEEEEELi256ENS_6half_tEfNS_4arch4Sm90ELb0ELb1ELb1ELb0ELb0ELb0ELb0ELb1ELb1ELb0ELb0ELb0EEENS1_21CollectiveEpilogueFwdINS6_IJSA_SC_SB_EEES9_SE_SG_Li256ELb0ELb0ELb0ELb0EEENS1_30DynamicPersistentTileSchedulerILi256ELi32ELb0ELb0ELb1EEEEEEEEEvNT_6ParamsE,"aw",@nobits
	.sectionflags	@""
	.align	16
	.zero		1024


//--------------------- .nv.shared._ZN7cutlass13device_kernelIN5flash11enable_sm90INS1_16FlashAttnFwdSm90INS1_25CollectiveMainloopFwdSm90ILi2EN4cute5tupleIJNS5_1CILi1EEES8_S8_EEENS6_IJNS7_ILi128EEENS7_ILi64EEENS7_ILi256EEEEEELi256ENS_6half_tEfNS_4arch4Sm90ELb0ELb1ELb1ELb1ELb0ELb0ELb0ELb1ELb1ELb0ELb0ELb0EEENS1_21CollectiveEpilogueFwdINS6_IJSA_SC_SB_EEES9_SE_SG_Li256ELb1ELb0ELb0ELb0EEENS1_36VarlenDynamicPersistentTileSchedulerILi128ELi64ELi256ELi32ELb0ELb0ELb1ELb1ELb0ELb1EEEEEEEEEvNT_6ParamsE --------------------------
	.section	.nv.shared._ZN7cutlass13device_kernelIN5flash11enable_sm90INS1_16FlashAttnFwdSm90INS1_25CollectiveMainloopFwdSm90ILi2EN4cute5tupleIJNS5_1CILi1EEES8_S8_EEENS6_IJNS7_ILi128EEENS7_ILi64EEENS7_ILi256EEEEEELi256ENS_6half_tEfNS_4arch4Sm90ELb0ELb1ELb1ELb1ELb0ELb0ELb0ELb1ELb1ELb0ELb0ELb0EEENS1_21CollectiveEpilogueFwdINS6_IJSA_SC_SB_EEES9_SE_SG_Li256ELb1ELb0ELb0ELb0EEENS1_36VarlenDynamicPersistentTileSchedulerILi128ELi64ELi256ELi32ELb0ELb0ELb1ELb1ELb0ELb1EEEEEEEEEvNT_6ParamsE,"aw",@nobits
	.sectionflags	@""
	.align	16
	.zero		1024


//--------------------- .nv.shared._ZN7cutlass13device_kernelIN5flash11enable_sm90INS1_16FlashAttnFwdSm90INS1_25CollectiveMainloopFwdSm90ILi2EN4cute5tupleIJNS5_1CILi1EEES8_S8_EEENS6_IJNS7_ILi128EEENS7_ILi64EEENS7_ILi256EEEEEELi256ENS_6half_tEfNS_4arch4Sm90ELb0ELb1ELb1ELb1ELb0ELb1ELb0ELb1ELb1ELb0ELb0ELb0EEENS1_21CollectiveEpilogueFwdINS6_IJSA_SC_SB_EEES9_SE_SG_Li256ELb1ELb0ELb0ELb0EEENS1_36VarlenDynamicPersistentTileSchedulerILi128ELi64ELi256ELi32ELb0ELb0ELb1ELb1ELb0ELb1EEEEEEEEEvNT_6ParamsE --------------------------
	.section	.nv.shared._ZN7cutlass13device_kernelIN5flash11enable_sm90INS1_16FlashAttnFwdSm90INS1_25CollectiveMainloopFwdSm90ILi2EN4cute5tupleIJNS5_1CILi1EEES8_S8_EEENS6_IJNS7_ILi128EEENS7_ILi64EEENS7_ILi256EEEEEELi256ENS_6half_tEfNS_4arch4Sm90ELb0ELb1ELb1ELb1ELb0ELb1ELb0ELb1ELb1ELb0ELb0ELb0EEENS1_21CollectiveEpilogueFwdINS6_IJSA_SC_SB_EEES9_SE_SG_Li256ELb1ELb0ELb0ELb0EEENS1_36VarlenDynamicPersistentTileSchedulerILi128ELi64ELi256ELi32ELb0ELb0ELb1ELb1ELb0ELb1EEEEEEEEEvNT_6ParamsE,"aw",@nobits
	.sectionflags	@""
	.align	16
	.zero		1024


//--------------------- .nv.shared._ZN7cutlass13device_kernelIN5flash11enable_sm90INS1_16FlashAttnFwdSm90INS1_25CollectiveMainloopFwdSm90ILi2EN4cute5tupleIJNS5_1CILi1EEES8_S8_EEENS6_IJNS7_ILi128EEENS7_ILi80EEENS7_ILi256EEEEEELi256ENS_6half_tEfNS_4arch4Sm90ELb1ELb0ELb1ELb0ELb0ELb0ELb0ELb1ELb1ELb0ELb0ELb0EEENS1_21CollectiveEpilogueFwdINS6_IJSA_SC_SB_EEES9_SE_SG_Li256ELb0ELb0ELb0ELb0EEENS1_30DynamicPersistentTileSchedulerILi256ELi32ELb0ELb0ELb1EEEEEEEEEvNT_6ParamsE --------------------------
	.section	.nv.shared._ZN7cutlass13device_kernelIN5flash11enable_sm90INS1_16FlashAttnFwdSm90INS1_25CollectiveMainloopFwdSm90ILi2EN4cute5tupleIJNS5_1CILi1EEES8_S8_EEENS6_IJNS7_ILi128EEENS7_ILi80EEENS7_ILi256EEEEEELi256ENS_6half_tEfNS_4arch4Sm90ELb1ELb0ELb1ELb0ELb0ELb0ELb0ELb1ELb1ELb0ELb0ELb0EEENS1_21CollectiveEpilogueFwdINS6_IJSA_SC_SB_EEES9_SE_SG_Li256ELb0ELb0ELb0ELb0EEENS1_30DynamicPersistentTileSchedulerILi256ELi32ELb0ELb0ELb1EEEEEEEEEvNT_6ParamsE,"aw",@nobits
	.sectionflags	@""
	.align	16
	.zero		1024


//--------------------- .nv.shared._ZN7cutlass13device_kernelIN5flash11enable_sm90INS1_16FlashAttnFwdSm90INS1_25CollectiveMainloopFwdSm90ILi2EN4cute5tupleIJNS5_1CILi1EEES8_S8_EEENS6_IJNS7_ILi128EEENS7_ILi80EEENS7_ILi256EEEEEELi256ENS_6half_tEfNS_4arch4Sm90ELb1ELb0ELb1ELb1ELb0ELb0ELb0ELb1ELb1ELb0ELb0ELb0EEENS1_21CollectiveEpilogueFwdINS6_IJSA_SC_SB_EEES9_SE_SG_Li256ELb1ELb0ELb0ELb0EEENS1_36VarlenDynamicPersistentTileSchedulerILi128ELi80ELi256ELi32ELb0ELb0ELb1ELb1ELb1ELb1EEEEEEEEEvNT_6ParamsE --------------------------
	.section	.nv.shared._ZN7cutlass13device_kernelIN5flash11enable_sm90INS1_16FlashAttnFwdSm90INS1_25CollectiveMainloopFwdSm90ILi2EN4cute5tupleIJNS5_1CILi1EEES8_S8_EEENS6_IJNS7_ILi128EEENS7_ILi80EEENS7_ILi256EEEEEELi256ENS_6half_tEfNS_4arch4Sm90ELb1ELb0ELb1ELb1ELb0ELb0ELb0ELb1ELb1ELb0ELb0ELb0EEENS1_21CollectiveEpilogueFwdINS6_IJSA_SC_SB_EEES9_SE_SG_Li256ELb1ELb0ELb0ELb0EEENS1_36VarlenDynamicPersistentTileSchedulerILi128ELi80ELi256ELi32ELb0ELb0ELb1ELb1ELb1ELb1EEEEEEEEEvNT_6ParamsE,"aw",@nobits
	.sectionflags	@""
	.align	16
	.zero		1024


//--------------------- .nv.shared._ZN7cutlass13device_kernelIN5flash11enable_sm90INS1_16FlashAttnFwdSm90INS1_25CollectiveMainloopFwdSm90ILi2EN4cute5tupleIJNS5_1CILi1EEES8_S8_EEENS6_IJNS7_ILi128EEENS7_ILi80EEENS7_ILi256EEEEEELi256ENS_6half_tEfNS_4arch4Sm90ELb1ELb0ELb1ELb1ELb0ELb1ELb0ELb1ELb1ELb0ELb0ELb0EEENS1_21CollectiveEpilogueFwdINS6_IJSA_SC_SB_EEES9_SE_SG_Li256ELb1ELb0ELb0ELb0EEENS1_36VarlenDynamicPersistentTileSchedulerILi128ELi80ELi256ELi32ELb0ELb0ELb1ELb1ELb1ELb1EEEEEEEEEvNT_6ParamsE --------------------------
	.section	.nv.shared._ZN7cutlass13device_kernelIN5flash11enable_sm90INS1_16FlashAttnFwdSm90INS1_25CollectiveMainloopFwdSm90ILi2EN4cute5tupleIJNS5_1CILi1EEES8_S8_EEENS6_IJNS7_ILi128EEENS7_ILi80EEENS7_ILi256EEEEEELi256ENS_6half_tEfNS_4arch4Sm90ELb1ELb0ELb1ELb1ELb0ELb1ELb0ELb1ELb1ELb0ELb0ELb0EEENS1_21CollectiveEpilogueFwdINS6_IJSA_SC_SB_EEES9_SE_SG_Li256ELb1ELb0ELb0ELb0EEENS1_36VarlenDynamicPersistentTileSchedulerILi128ELi80ELi256ELi32ELb0ELb0ELb1ELb1ELb1ELb1EEEEEEEEEvNT_6ParamsE,"aw",@nobits
	.sectionflags	@""
	.align	16
	.zero		1024


//--------------------- .nv.shared._ZN7cutlass13device_kernelIN5flash11enable_sm90INS1_16FlashAttnFwdSm90INS1_25CollectiveMainloopFwdSm90ILi2EN4cute5tupleIJNS5_1CILi1EEES8_S8_EEENS6_IJNS7_ILi128EEENS7_ILi112EEENS7_ILi192EEEEEELi192ENS_6half_tEfNS_4arch4Sm90ELb0ELb0ELb1ELb0ELb0ELb0ELb0ELb1ELb1ELb0ELb0ELb0EEENS1_21CollectiveEpilogueFwdINS6_IJSA_SC_SB_EEES9_SE_SG_Li256ELb0ELb0ELb0ELb0EEENS1_29StaticPersistentTileSchedulerILb0EEEEEEEEEvNT_6ParamsE --------------------------
	.section	.nv.shared._ZN7cutlass13device_kernelIN5flash11enable_sm90INS1_16FlashAttnFwdSm90INS1_25CollectiveMainloopFwdSm90ILi2EN4cute5tupleIJNS5_1CILi1EEES8_S8_EEENS6_IJNS7_ILi128EEENS7_ILi112EEENS7_ILi192EEEEEELi192ENS_6half_tEfNS_4arch4Sm90ELb0ELb0ELb1ELb0ELb0ELb0ELb0ELb1ELb1ELb0ELb0ELb0EEENS1_21CollectiveEpilogueFwdINS6_IJSA_SC_SB_EEES9_SE_SG_Li256ELb0ELb0ELb0ELb0EEENS1_29StaticPersistentTileSchedulerILb0EEEEEEEEEvNT_6ParamsE,"aw",@nobits
	.sectionflags	@""
	.align	16
	.zero		1024


//--------------------- .nv.shared._ZN7cutlass13device_kernelIN5flash11enable_sm90INS1_16FlashAttnFwdSm90INS1_25CollectiveMainloopFwdSm90ILi2EN4cute5tupleIJNS5_1CILi2EEENS7_ILi1EEES9_EEENS6_IJNS7_ILi128EEENS7_ILi112EEENS7_ILi192EEEEEELi192ENS_6half_tEfNS_4arch4Sm90ELb0ELb0ELb1ELb0ELb0ELb0ELb0ELb1ELb1ELb0ELb0ELb0EEENS1_21CollectiveEpilogueFwdINS6_IJSB_SD_SC_EEESA_SF_SH_Li256ELb0ELb0ELb0ELb0EEENS1_29StaticPersistentTileSchedulerILb0EEEEEEEEEvNT_6ParamsE --------------------------
	.section	.nv.shared._ZN7cutlass13device_kernelIN5flash11enable_sm90INS1_16FlashAttnFwdSm90INS1_25CollectiveMainloopFwdSm90ILi2EN4cute5tupleIJNS5_1CILi2EEENS7_ILi1EEES9_EEENS6_IJNS7_ILi128EEENS7_ILi112EEENS7_ILi192EEEEEELi192ENS_6half_tEfNS_4arch4Sm90ELb0ELb0ELb1ELb0ELb0ELb0ELb0ELb1ELb1ELb0ELb0ELb0EEENS1_21CollectiveEpilogueFwdINS6_IJSB_SD_SC_EEESA_SF_SH_Li256ELb0ELb0ELb0ELb0EEENS1_29StaticPersistentTileSchedulerILb0EEEEEEEEEvNT_6ParamsE,"aw",@nobits
	.sectionflags	@""
	.align	16
	.zero		1024


//--------------------- .nv.shared._ZN7cutlass13device_kernelIN5flash11enable_sm90INS1_16FlashAttnFwdSm90INS1_25CollectiveMainloopFwdSm90ILi2EN4cute5tupleIJNS5_1CILi1EEES8_S8_EEENS6_IJNS7_ILi128EEENS7_ILi112EEENS7_ILi192EEEEEELi192ENS_6half_tEfNS_4arch4Sm90ELb0ELb0ELb1ELb1ELb0ELb0ELb0ELb1ELb1ELb0ELb0ELb0EEENS1_21CollectiveEpilogueFwdINS6_IJSA_SC_SB_EEES9_SE_SG_Li256ELb1ELb0ELb0ELb0EEENS1_36VarlenDynamicPersistentTileSchedulerILi128ELi112ELi256ELi32ELb0ELb0ELb1ELb0ELb1ELb1EEEEEEEEEvNT_6ParamsE --------------------------
	.section	.nv.shared._ZN7cutlass13device_kernelIN5flash11enable_sm90INS1_16FlashAttnFwdSm90INS1_25CollectiveMainloopFwdSm90ILi2EN4cute5tupleIJNS5_1CILi1EEES8_S8_EEENS6_IJNS7_ILi128EEENS7_ILi112EEENS7_ILi192EEEEEELi192ENS_6half_tEfNS_4arch4Sm90ELb0ELb0ELb1ELb1ELb0ELb0ELb0ELb1ELb1ELb0ELb0ELb0EEENS1_21CollectiveEpilogueFwdINS6_IJSA_SC_SB_EEES9_SE_SG_Li256ELb1ELb0ELb0ELb0EEENS1_36VarlenDynamicPersistentTileSchedulerILi128ELi112ELi256ELi32ELb0ELb0ELb1ELb0ELb1ELb1EEEEEEEEEvNT_6ParamsE,"aw",@nobits
	.sectionflags	@""
	.align	16
	.zero		1024


//--------------------- .nv.shared._ZN7cutlass13device_kernelIN5flash11enable_sm90INS1_16FlashAttnFwdSm90INS1_25CollectiveMainloopFwdSm90ILi2EN4cute5tupleIJNS5_1CILi1EEES8_S8_EEENS6_IJNS7_ILi128EEENS7_ILi112EEENS7_ILi192EEEEEELi192ENS_6half_tEfNS_4arch4Sm90ELb0ELb0ELb1ELb1ELb0ELb1ELb0ELb1ELb1ELb0ELb0ELb0EEENS1_21CollectiveEpilogueFwdINS6_IJSA_SC_SB_EEES9_SE_SG_Li256ELb1ELb0ELb0ELb0EEENS1_36VarlenDynamicPersistentTileSchedulerILi128ELi112ELi256ELi32ELb0ELb0ELb1ELb0ELb1ELb1EEEEEEEEEvNT_6ParamsE --------------------------
	.section	.nv.shared._ZN7cutlass13device_kernelIN5flash11enable_sm90INS1_16FlashAttnFwdSm90INS1_25CollectiveMainloopFwdSm90ILi2EN4cute5tupleIJNS5_1CILi1EEES8_S8_EEENS6_IJNS7_ILi128EEENS7_ILi112EEENS7_ILi192EEEEEELi192ENS_6half_tEfNS_4arch4Sm90ELb0ELb0ELb1ELb1ELb0ELb1ELb0ELb1ELb1ELb0ELb0ELb0EEENS1_21CollectiveEpilogueFwdINS6_IJSA_SC_SB_EEES9_SE_SG_Li256ELb1ELb0ELb0ELb0EEENS1_36VarlenDynamicPersistentTileSchedulerILi128ELi112ELi256ELi32ELb0ELb0ELb1ELb0ELb1ELb1EEEEEEEEEvNT_6ParamsE,"aw",@nobits
	.sectionflags	@""
	.align	16
	.zero		1024


//--------------------- .nv.shared._ZN7cutlass13device_kernelIN5flash11enable_sm90INS1_16FlashAttnFwdSm90INS1_25CollectiveMainloopFwdSm90ILi2EN4cute5tupleIJNS5_1CILi1EEES8_S8_EEENS6_IJNS7_ILi128EEENS7_ILi96EEENS7_ILi192EEEEEELi192ENS_6half_tEfNS_4arch4Sm90ELb0ELb1ELb1ELb0ELb0ELb0ELb0ELb1ELb1ELb0ELb0ELb0EEENS1_21CollectiveEpilogueFwdINS6_IJSA_SC_SB_EEES9_SE_SG_Li256ELb0ELb0ELb0ELb0EEENS1_30DynamicPersistentTileSchedulerILi256ELi32ELb0ELb0ELb1EEEEEEEEEvNT_6ParamsE --------------------------
	.section	.nv.shared._ZN7cutlass13device_kernelIN5flash11enable_sm90INS1_16FlashAttnFwdSm90INS1_25CollectiveMainloopFwdSm90ILi2EN4cute5tupleIJNS5_1CILi1EEES8_S8_EEENS6_IJNS7_ILi128EEENS7_ILi96EEENS7_ILi192EEEEEELi192ENS_6half_tEfNS_4arch4Sm90ELb0ELb1ELb1ELb0ELb0ELb0ELb0ELb1ELb1ELb0ELb0ELb0EEENS1_21CollectiveEpilogueFwdINS6_IJSA_SC_SB_EEES9_SE_SG_Li256ELb0ELb0ELb0ELb0EEENS1_30DynamicPersistentTileSchedulerILi256ELi32ELb0ELb0ELb1EEEEEEEEEvNT_6ParamsE,"aw",@nobits
	.sectionflags	@""
	.align	16
	.zero		1024


//--------------------- .nv.shared._ZN7cutlass13device_kernelIN5flash11enable_sm90INS1_16FlashAttnFwdSm90INS1_25CollectiveMainloopFwdSm90ILi2EN4cute5tupleIJNS5_1CILi1EEES8_S8_EEENS6_IJNS7_ILi128EEENS7_ILi96EEENS7_ILi192EEEEEELi192ENS_6half_tEfNS_4arch4Sm90ELb0ELb1ELb1ELb1ELb0ELb0ELb0ELb1ELb1ELb0ELb0ELb0EEENS1_21CollectiveEpilogueFwdINS6_IJSA_SC_SB_EEES9_SE_SG_Li256ELb1ELb0ELb0ELb0EEENS1_36VarlenDynamicPersistentTileSchedulerILi128ELi96ELi256ELi32ELb0ELb0ELb1ELb1ELb0ELb1EEEEEEEEEvNT_6ParamsE --------------------------
	.section	.nv.shared._ZN7cutlass13device_kernelIN5flash11enable_sm90INS1_16FlashAttnFwdSm90INS1_25CollectiveMainloopFwdSm90ILi2EN4cute5tupleIJNS5_1CILi1EEES8_S8_EEENS6_IJNS7_ILi128EEENS7_ILi96EEENS7_ILi192EEEEEELi192ENS_6half_tEfNS_4arch4Sm90ELb0ELb1ELb1ELb1ELb0ELb0ELb0ELb1ELb1ELb0ELb0ELb0EEENS1_21CollectiveEpilogueFwdINS6_IJSA_SC_SB_EEES9_SE_SG_Li256ELb1ELb0ELb0ELb0EEENS1_36VarlenDynamicPersistentTileSchedulerILi128ELi96ELi256ELi32ELb0ELb0ELb1ELb1ELb0ELb1EEEEEEEEEvNT_6ParamsE,"aw",@nobits
	.sectionflags	@""
	.align	16
	.zero		1024


//--------------------- .nv.shared._ZN7cutlass13device_kernelIN5flash11enable_sm90INS1_16FlashAttnFwdSm90INS1_25CollectiveMainloopFwdSm90ILi2EN4cute5tupleIJNS5_1CILi1EEES8_S8_EEENS6_IJNS7_ILi128EEENS7_ILi96EEENS7_ILi192EEEEEELi192ENS_6half_tEfNS_4arch4Sm90ELb0ELb1ELb1ELb1ELb0ELb1ELb0ELb1ELb1ELb0ELb0ELb0EEENS1_21CollectiveEpilogueFwdINS6_IJSA_SC_SB_EEES9_SE_SG_Li256ELb1ELb0ELb0ELb0EEENS1_36VarlenDynamicPersistentTileSchedulerILi128ELi96ELi256ELi32ELb0ELb0ELb1ELb1ELb0ELb1EEEEEEEEEvNT_6ParamsE --------------------------
	.section	.nv.shared._ZN7cutlass13device_kernelIN5flash11enable_sm90INS1_16FlashAttnFwdSm90INS1_25CollectiveMainloopFwdSm90ILi2EN4cute5tupleIJNS5_1CILi1EEES8_S8_EEENS6_IJNS7_ILi128EEENS7_ILi96EEENS7_ILi192EEEEEELi192ENS_6half_tEfNS_4arch4Sm90ELb0ELb1ELb1ELb1ELb0ELb1ELb0ELb1ELb1ELb0ELb0ELb0EEENS1_21CollectiveEpilogueFwdINS6_IJSA_SC_SB_EEES9_SE_SG_Li256ELb1ELb0ELb0ELb0EEENS1_36VarlenDynamicPersistentTileSchedulerILi128ELi96ELi256ELi32ELb0ELb0ELb1ELb1ELb0ELb1EEEEEEEEEvNT_6ParamsE,"aw",@nobits
	.sectionflags	@""
	.align	16
	.zero		1024


//--------------------- .nv.shared._ZN7cutlass13device_kernelIN5flash11enable_sm90INS1_16FlashAttnFwdSm90INS1_25CollectiveMainloopFwdSm90ILi2EN4cute5tupleIJNS5_1CILi1EEES8_S8_EEENS6_IJNS7_ILi128EEENS7_ILi112EEENS7_ILi192EEEEEELi192ENS_6half_tEfNS_4arch4Sm90ELb1ELb0ELb1ELb0ELb0ELb0ELb0ELb1ELb1ELb0ELb0ELb0EEENS1_21CollectiveEpilogueFwdINS6_IJSA_SC_SB_EEES9_SE_SG_Li256ELb0ELb0ELb0ELb0EEENS1_30DynamicPersistentTileSchedulerILi256ELi32ELb0ELb0ELb1EEEEEEEEEvNT_6ParamsE --------------------------
	.section	.nv.shared._ZN7cutlass13device_kernelIN5flash11enable_sm90INS1_16FlashAttnFwdSm90INS1_25CollectiveMainloopFwdSm90ILi2EN4cute5tupleIJNS5_1CILi1EEES8_S8_EEENS6_IJNS7_ILi128EEENS7_ILi112EEENS7_ILi192EEEEEELi192ENS_6half_tEfNS_4arch4Sm90ELb1ELb0ELb1ELb0ELb0ELb0ELb0ELb1ELb1ELb0ELb0ELb0EEENS1_21CollectiveEpilogueFwdINS6_IJSA_SC_SB_EEES9_SE_SG_Li256ELb0ELb0ELb0ELb0EEENS1_30DynamicPersistentTileSchedulerILi256ELi32ELb0ELb0ELb1EEEEEEEEEvNT_6ParamsE,"aw",@nobits
	.sectionflags	@""
	.align	16
	.zero		1024


//--------------------- .nv.shared._ZN7cutlass13device_kernelIN5flash11enable_sm90INS1_16FlashAttnFwdSm90INS1_25CollectiveMainloopFwdSm90ILi2EN4cute5tupleIJNS5_1CILi1EEES8_S8_EEENS6_IJNS7_ILi128EEENS7_ILi112EEENS7_ILi192EEEEEELi192ENS_6half_tEfNS_4arch4Sm90ELb1ELb0ELb1ELb1ELb0ELb0ELb0ELb1ELb1ELb0ELb0ELb0EEENS1_21CollectiveEpilogueFwdINS6_IJSA_SC_SB_EEES9_SE_SG_Li256ELb1ELb0ELb0ELb0EEENS1_36VarlenDynamicPersistentTileSchedulerILi128ELi112ELi256ELi32ELb0ELb0ELb1ELb1ELb1ELb1EEEEEEEEEvNT_6ParamsE --------------------------
	.section	.nv.shared._ZN7cutlass13device_kernelIN5flash11enable_sm90INS1_16FlashAttnFwdSm90INS1_25CollectiveMainloopFwdSm90ILi2EN4cute5tupleIJNS5_1CILi1EEES8_S8_EEENS6_IJNS7_ILi128EEENS7_ILi112EEENS7_ILi192EEEEEELi192ENS_6half_tEfNS_4arch4Sm90ELb1ELb0ELb1ELb1ELb0ELb0ELb0ELb1ELb1ELb0ELb0ELb0EEENS1_21CollectiveEpilogueFwdINS6_IJSA_SC_SB_EEES9_SE_SG_Li256ELb1ELb0ELb0ELb0EEENS1_36VarlenDynamicPersistentTileSchedulerILi128ELi112ELi256ELi32ELb0ELb0ELb1ELb1ELb1ELb1EEEEEEEEEvNT_6ParamsE,"aw",@nobits
	.sectionflags	@""
	.align	16
	.zero		1024


//--------------------- .nv.shared._ZN7cutlass13device_kernelIN5flash11enable_sm90INS1_16FlashAttnFwdSm90INS1_25CollectiveMainloopFwdSm90ILi2EN4cute5tupleIJNS5_1CILi1EEES8_S8_EEENS6_IJNS7_ILi128EEENS7_ILi112EEENS7_ILi192EEEEEELi192ENS_6half_tEfNS_4arch4Sm90ELb1ELb0ELb1ELb1ELb0ELb1ELb0ELb1ELb1ELb0ELb0ELb0EEENS1_21CollectiveEpilogueFwdINS6_IJSA_SC_SB_EEES9_SE_SG_Li256ELb1ELb0ELb0ELb0EEENS1_36VarlenDynamicPersistentTileSchedulerILi128ELi112ELi256ELi32ELb0ELb0ELb1ELb1ELb1ELb1EEEEEEEEEvNT_6ParamsE --------------------------
	.section	.nv.shared._ZN7cutlass13device_kernelIN5flash11enable_sm90INS1_16FlashAttnFwdSm90INS1_25CollectiveMainloopFwdSm90ILi2EN4cute5tupleIJNS5_1CILi1EEES8_S8_EEENS6_IJNS7_ILi128EEENS7_ILi112EEENS7_ILi192EEEEEELi192ENS_6half_tEfNS_4arch4Sm90ELb1ELb0ELb1ELb1ELb0ELb1ELb0ELb1ELb1ELb0ELb0ELb0EEENS1_21CollectiveEpilogueFwdINS6_IJSA_SC_SB_EEES9_SE_SG_Li256ELb1ELb0ELb0ELb0EEENS1_36VarlenDynamicPersistentTileSchedulerILi128ELi112ELi256ELi32ELb0ELb0ELb1ELb1ELb1ELb1EEEEEEEEEvNT_6ParamsE,"aw",@nobits
	.sectionflags	@""
	.align	16
	.zero		1024


//--------------------- .nv.shared._ZN7cutlass13device_kernelIN5flash11enable_sm90INS1_16FlashAttnFwdSm90INS1_25CollectiveMainloopFwdSm90ILi2EN4cute5tupleIJNS5_1CILi1EEES8_S8_EEENS6_IJNS7_ILi128EEENS7_ILi176EEESA_EEELi128ENS_6half_tEfNS_4arch4Sm90ELb0ELb0ELb1ELb0ELb0ELb0ELb0ELb1ELb1ELb0ELb0ELb0EEENS1_21CollectiveEpilogueFwdINS6_IJSA_SA_SB_EEES9_SD_SF_Li256ELb0ELb0ELb0ELb0EEENS1_29StaticPersistentTileSchedulerILb0EEEEEEEEEvNT_6ParamsE --------------------------
	.section	.nv.shared._ZN7cutlass13device_kernelIN5flash11enable_sm90INS1_16FlashAttnFwdSm90INS1_25CollectiveMainloopFwdSm90ILi2EN4cute5tupleIJNS5_1CILi1EEES8_S8_EEENS6_IJNS7_ILi128EEENS7_ILi176EEESA_EEELi128ENS_6half_tEfNS_4arch4Sm90ELb0ELb0ELb1ELb0ELb0ELb0ELb0ELb1ELb1ELb0ELb0ELb0EEENS1_21CollectiveEpilogueFwdINS6_IJSA_SA_SB_EEES9_SD_SF_Li256ELb0ELb0ELb0ELb0EEENS1_29StaticPersistentTileSchedulerILb0EEEEEEEEEvNT_6ParamsE,"aw",@nobits
	.sectionflags	@""
	.align	16
	.zero		1024


//--------------------- .nv.shared._ZN7cutlass13device_kernelIN5flash11enable_sm90INS1_16FlashAttnFwdSm90INS1_25CollectiveMainloopFwdSm90ILi2EN4cute5tupleIJNS5_1CILi2EEENS7_ILi1EEES9_EEENS6_IJNS7_ILi128EEENS7_ILi176EEESB_EEELi128ENS_6half_tEfNS_4arch4Sm90ELb0ELb0ELb1ELb0ELb0ELb0ELb0ELb1ELb1ELb0ELb0ELb0EEENS1_21CollectiveEpilogueFwdINS6_IJSB_SB_SC_EEESA_SE_SG_Li256ELb0ELb0ELb0ELb0EEENS1_29StaticPersistentTileSchedulerILb0EEEEEEEEEvNT_6ParamsE --------------------------
	.section	.nv.shared._ZN7cutlass13device_kernelIN5flash11enable_sm90INS1_16FlashAttnFwdSm90INS1_25CollectiveMainloopFwdSm90ILi2EN4cute5tupleIJNS5_1CILi2EEENS7_ILi1EEES9_EEENS6_IJNS7_ILi128EEENS7_ILi176EEESB_EEELi128ENS_6half_tEfNS_4arch4Sm90ELb0ELb0ELb1ELb0ELb0ELb0ELb0ELb1ELb1ELb0ELb0ELb0EEENS1_21CollectiveEpilogueFwdINS6_IJSB_SB_SC_EEESA_SE_SG_Li256ELb0ELb0ELb0ELb0EEENS1_29StaticPersistentTileSchedulerILb0EEEEEEEEEvNT_6ParamsE,"aw",@nobits
	.sectionflags	@""
	.align	16
	.zero		1024


//--------------------- .nv.shared._ZN7cutlass13device_kernelIN5flash11enable_sm90INS1_16FlashAttnFwdSm90INS1_25CollectiveMainloopFwdSm90ILi2EN4cute5tupleIJNS5_1CILi1EEES8_S8_EEENS6_IJNS7_ILi128EEENS7_ILi176EEESA_EEELi128ENS_6half_tEfNS_4arch4Sm90ELb0ELb0ELb1ELb1ELb0ELb0ELb0ELb1ELb1ELb0ELb0ELb0EEENS1_21CollectiveEpilogueFwdINS6_IJSA_SA_SB_EEES9_SD_SF_Li256ELb1ELb0ELb0ELb0EEENS1_36VarlenDynamicPersistentTileSchedulerILi128ELi176ELi256ELi32ELb0ELb0ELb1ELb0ELb1ELb1EEEEEEEEEvNT_6ParamsE --------------------------
	.section	.nv.shared._ZN7cutlass13device_kernelIN5flash11enable_sm90INS1_16FlashAttnFwdSm90INS1_25CollectiveMainloopFwdSm90ILi2EN4cute5tupleIJNS5_1CILi1EEES8_S8_EEENS6_IJNS7_ILi128EEENS7_ILi176EEESA_EEELi128ENS_6half_tEfNS_4arch4Sm90ELb0ELb0ELb1ELb1ELb0ELb0ELb0ELb1ELb1ELb0ELb0ELb0EEENS1_21CollectiveEpilogueFwdINS6_IJSA_SA_SB_EEES9_SD_SF_Li256ELb1ELb0ELb0ELb0EEENS1_36VarlenDynamicPersistentTileSchedulerILi128ELi176ELi256ELi32ELb0ELb0ELb1ELb0ELb1ELb1EEEEEEEEEvNT_6ParamsE,"aw",@nobits
	.sectionflags	@""
	.align	16
	.zero		1024


//--------------------- .nv.shared._ZN7cutlass13device_kernelIN5flash11enable_sm90INS1_16FlashAttnFwdSm90INS1_25CollectiveMainloopFwdSm90ILi2EN4cute5tupleIJNS5_1CILi1EEES8_S8_EEENS6_IJNS7_ILi128EEENS7_ILi176EEESA_EEELi128ENS_6half_tEfNS_4arch4Sm90ELb0ELb0ELb1ELb1ELb0ELb1ELb0ELb1ELb1ELb0ELb0ELb0EEENS1_21CollectiveEpilogueFwdINS6_IJSA_SA_SB_EEES9_SD_SF_Li256ELb1ELb0ELb0ELb0EEENS1_36VarlenDynamicPersistentTileSchedulerILi128ELi176ELi256ELi32ELb0ELb0ELb1ELb0ELb1ELb1EEEEEEEEEvNT_6ParamsE --------------------------
	.section	.nv.shared._ZN7cutlass13device_kernelIN5flash11enable_sm90INS1_16FlashAttnFwdSm90INS1_25CollectiveMainloopFwdSm90ILi2EN4cute5tupleIJNS5_1CILi1EEES8_S8_EEENS6_IJNS7_ILi128EEENS7_ILi176EEESA_EEELi128ENS_6half_tEfNS_4arch4Sm90ELb0ELb0ELb1ELb1ELb0ELb1ELb0ELb1ELb1ELb0ELb0ELb0EEENS1_21CollectiveEpilogueFwdINS6_IJSA_SA_SB_EEES9_SD_SF_Li256ELb1ELb0ELb0ELb0EEENS1_36VarlenDynamicPersistentTileSchedulerILi128ELi176ELi256ELi32ELb0ELb0ELb1ELb0ELb1ELb1EEEEEEEEEvNT_6ParamsE,"aw",@nobits
	.sectionflags	@""
	.align	16
	.zero		1024


//--------------------- .nv.shared._ZN7cutlass13device_kernelIN5flash11enable_sm90INS1_16FlashAttnFwdSm90INS1_25CollectiveMainloopFwdSm90ILi2EN4cute5tupleIJNS5_1CILi1EEES8_S8_EEENS6_IJNS7_ILi128EEESA_SA_EEELi128ENS_6half_tEfNS_4arch4Sm90ELb0ELb1ELb1ELb0ELb0ELb0ELb0ELb1ELb1ELb0ELb0ELb0EEENS1_21CollectiveEpilogueFwdISB_S9_SC_SE_Li256ELb0ELb0ELb0ELb0EEENS1_30DynamicPersistentTileSchedulerILi256ELi32ELb0ELb0ELb1EEEEEEEEEvNT_6ParamsE --------------------------
	.section	.nv.shared._ZN7cutlass13device_kernelIN5flash11enable_sm90INS1_16FlashAttnFwdSm90INS1_25CollectiveMainloopFwdSm90ILi2EN4cute5tupleIJNS5_1CILi1EEES8_S8_EEENS6_IJNS7_ILi128EEESA_SA_EEELi128ENS_6half_tEfNS_4arch4Sm90ELb0ELb1ELb1ELb0ELb0ELb0ELb0ELb1ELb1ELb0ELb0ELb0EEENS1_21CollectiveEpilogueFwdISB_S9_SC_SE_Li256ELb0ELb0ELb0ELb0EEENS1_30DynamicPersistentTileSchedulerILi256ELi32ELb0ELb0ELb1EEEEEEEEEvNT_6ParamsE,"aw",@nobits
	.sectionflags	@""
	.align	16
	.zero		1024


//--------------------- .nv.shared._ZN7cutlass13device_kernelIN5flash11enable_sm90INS1_16FlashAttnFwdSm90INS1_25CollectiveMainloopFwdSm90ILi2EN4cute5tupleIJNS5_1CILi1EEES8_S8_EEENS6_IJNS7_ILi128EEESA_SA_EEELi128ENS_6half_tEfNS_4arch4Sm90ELb0ELb1ELb1ELb1ELb0ELb0ELb0ELb1ELb1ELb0ELb0ELb0EEENS1_21CollectiveEpilogueFwdISB_S9_SC_SE_Li256ELb1ELb0ELb0ELb0EEENS1_36VarlenDynamicPersistentTileSchedulerILi128ELi128ELi256ELi32ELb0ELb0ELb1ELb1ELb0ELb1EEEEEEEEEvNT_6ParamsE --------------------------
	.section	.nv.shared._ZN7cutlass13device_kernelIN5flash11enable_sm90INS1_16FlashAttnFwdSm90INS1_25CollectiveMainloopFwdSm90ILi2EN4cute5tupleIJNS5_1CILi1EEES8_S8_EEENS6_IJNS7_ILi128EEESA_SA_EEELi128ENS_6half_tEfNS_4arch4Sm90ELb0ELb1ELb1ELb1ELb0ELb0ELb0ELb1ELb1ELb0ELb0ELb0EEENS1_21CollectiveEpilogueFwdISB_S9_SC_SE_Li256ELb1ELb0ELb0ELb0EEENS1_36VarlenDynamicPersistentTileSchedulerILi128ELi128ELi256ELi32ELb0ELb0ELb1ELb1ELb0ELb1EEEEEEEEEvNT_6ParamsE,"aw",@nobits
	.sectionflags	@""
	.align	16
	.zero		1024


//--------------------- .nv.shared._ZN7cutlass13device_kernelIN5flash11enable_sm90INS1_16FlashAttnFwdSm90INS1_25CollectiveMainloopFwdSm90ILi2EN4cute5tupleIJNS5_1CILi1EEES8_S8_EEENS6_IJNS7_ILi128EEESA_SA_EEELi128ENS_6half_tEfNS_4arch4Sm90ELb0ELb1ELb1ELb1ELb0ELb1ELb0ELb1ELb1ELb0ELb0ELb0EEENS1_21CollectiveEpilogueFwdISB_S9_SC_SE_Li256ELb1ELb0ELb0ELb0EEENS1_36VarlenDynamicPersistentTileSchedulerILi128ELi128ELi256ELi32ELb0ELb0ELb1ELb1ELb0ELb1EEEEEEEEEvNT_6ParamsE --------------------------
	.section	.nv.shared._ZN7cutlass13device_kernelIN5flash11enable_sm90INS1_16FlashAttnFwdSm90INS1_25CollectiveMainloopFwdSm90ILi2EN4cute5tupleIJNS5_1CILi1EEES8_S8_EEENS6_IJNS7_ILi128EEESA_SA_EEELi128ENS_6half_tEfNS_4arch4Sm90ELb0ELb1ELb1ELb1ELb0ELb1ELb0ELb1ELb1ELb0ELb0ELb0EEENS1_21CollectiveEpilogueFwdISB_S9_SC_SE_Li256ELb1ELb0ELb0ELb0EEENS1_36VarlenDynamicPersistentTileSchedulerILi128ELi128ELi256ELi32ELb0ELb0ELb1ELb1ELb0ELb1EEEEEEEEEvNT_6ParamsE,"aw",@nobits
	.sectionflags	@""
	.align	16
	.zero		1024


//--------------------- .nv.shared._ZN7cutlass13device_kernelIN5flash11enable_sm90INS1_16FlashAttnFwdSm90INS1_25CollectiveMainloopFwdSm90ILi2EN4cute5tupleIJNS5_1CILi1EEES8_S8_EEENS6_IJNS7_ILi128EEESA_SA_EEELi128ENS_6half_tEfNS_4arch4Sm90ELb1ELb0ELb1ELb0ELb0ELb0ELb0ELb1ELb1ELb0ELb0ELb0EEENS1_21CollectiveEpilogueFwdISB_S9_SC_SE_Li256ELb0ELb0ELb0ELb0EEENS1_30DynamicPersistentTileSchedulerILi256ELi32ELb0ELb0ELb1EEEEEEEEEvNT_6ParamsE --------------------------
	.section	.nv.shared._ZN7cutlass13device_kernelIN5flash11enable_sm90INS1_16FlashAttnFwdSm90INS1_25CollectiveMainloopFwdSm90ILi2EN4cute5tupleIJNS5_1CILi1EEES8_S8_EEENS6_IJNS7_ILi128EEESA_SA_EEELi128ENS_6half_tEfNS_4arch4Sm90ELb1ELb0ELb1ELb0ELb0ELb0ELb0ELb1ELb1ELb0ELb0ELb0EEENS1_21CollectiveEpilogueFwdISB_S9_SC_SE_Li256ELb0ELb0ELb0ELb0EEENS1_30DynamicPersistentTileSchedulerILi256ELi32ELb0ELb0ELb1EEEEEEEEEvNT_6ParamsE,"aw",@nobits
	.sectionflags	@""
	.align	16
	.zero		1024


//--------------------- .nv.shared._ZN7cutlass13device_kernelIN5flash11enable_sm90INS1_16FlashAttnFwdSm90INS1_25CollectiveMainloopFwdSm90ILi2EN4cute5tupleIJNS5_1CILi1EEES8_S8_EEENS6_IJNS7_ILi128EEESA_SA_EEELi128ENS_6half_tEfNS_4arch4Sm90ELb1ELb0ELb1ELb1ELb0ELb0ELb0ELb1ELb1ELb0ELb0ELb0EEENS1_21CollectiveEpilogueFwdISB_S9_SC_SE_Li256ELb1ELb0ELb0ELb0EEENS1_36VarlenDynamicPersistentTileSchedulerILi128ELi128ELi256ELi32ELb0ELb0ELb1ELb1ELb1ELb1EEEEEEEEEvNT_6ParamsE --------------------------
	.section	.nv.shared._ZN7cutlass13device_kernelIN5flash11enable_sm90INS1_16FlashAttnFwdSm90INS1_25CollectiveMainloopFwdSm90ILi2EN4cute5tupleIJNS5_1CILi1EEES8_S8_EEENS6_IJNS7_ILi128EEESA_SA_EEELi128ENS_6half_tEfNS_4arch4Sm90ELb1ELb0ELb1ELb1ELb0ELb0ELb0ELb1ELb1ELb0ELb0ELb0EEENS1_21CollectiveEpilogueFwdISB_S9_SC_SE_Li256ELb1ELb0ELb0ELb0EEENS1_36VarlenDynamicPersistentTileSchedulerILi128ELi128ELi256ELi32ELb0ELb0ELb1ELb1ELb1ELb1EEEEEEEEEvNT_6ParamsE,"aw",@nobits
	.sectionflags	@""
	.align	16
	.zero		1024


//--------------------- .nv.shared._ZN7cutlass13device_kernelIN5flash11enable_sm90INS1_16FlashAttnFwdSm90INS1_25CollectiveMainloopFwdSm90ILi2EN4cute5tupleIJNS5_1CILi1EEES8_S8_EEENS6_IJNS7_ILi128EEESA_SA_EEELi128ENS_6half_tEfNS_4arch4Sm90ELb1ELb0ELb1ELb1ELb0ELb1ELb0ELb1ELb1ELb0ELb0ELb0EEENS1_21CollectiveEpilogueFwdISB_S9_SC_SE_Li256ELb1ELb0ELb0ELb0EEENS1_36VarlenDynamicPersistentTileSchedulerILi128ELi128ELi256ELi32ELb0ELb0ELb1ELb1ELb1ELb1EEEEEEEEEvNT_6ParamsE --------------------------
	.section	.nv.shared._ZN7cutlass13device_kernelIN5flash11enable_sm90INS1_16FlashAttnFwdSm90INS1_25CollectiveMainloopFwdSm90ILi2EN4cute5tupleIJNS5_1CILi1EEES8_S8_EEENS6_IJNS7_ILi128EEESA_SA_EEELi128ENS_6half_tEfNS_4arch4Sm90ELb1ELb0ELb1ELb1ELb0ELb1ELb0ELb1ELb1ELb0ELb0ELb0EEENS1_21CollectiveEpilogueFwdISB_S9_SC_SE_Li256ELb1ELb0ELb0ELb0EEENS1_36VarlenDynamicPersistentTileSchedulerILi128ELi128ELi256ELi32ELb0ELb0ELb1ELb1ELb1ELb1EEEEEEEEEvNT_6ParamsE,"aw",@nobits
	.sectionflags	@""
	.align	16
	.zero		1024


//--------------------- .nv.shared._ZN7cutlass13device_kernelIN5flash11enable_sm90INS1_16FlashAttnFwdSm90INS1_25CollectiveMainloopFwdSm90ILi2EN4cute5tupleIJNS5_1CILi1EEES8_S8_EEENS6_IJNS7_ILi192EEENS7_ILi144EEENS7_ILi96EEEEEELi96ENS_6half_tEfNS_4arch4Sm90ELb0ELb0ELb1ELb0ELb0ELb0ELb0ELb0ELb1ELb0ELb0ELb0EEENS1_21CollectiveEpilogueFwdINS6_IJSA_SC_SB_EEES9_SE_SG_Li384ELb0ELb0ELb0ELb0EEENS1_29StaticPersistentTileSchedulerILb0EEEEEEEEEvNT_6ParamsE --------------------------
	.section	.nv.shared._ZN7cutlass13device_kernelIN5flash11enable_sm90INS1_16FlashAttnFwdSm90INS1_25CollectiveMainloopFwdSm90ILi2EN4cute5tupleIJNS5_1CILi1EEES8_S8_EEENS6_IJNS7_ILi192EEENS7_ILi144EEENS7_ILi96EEEEEELi96ENS_6half_tEfNS_4arch4Sm90ELb0ELb0ELb1ELb0ELb0ELb0ELb0ELb0ELb1ELb0ELb0ELb0EEENS1_21CollectiveEpilogueFwdINS6_IJSA_SC_SB_EEES9_SE_SG_Li384ELb0ELb0ELb0ELb0EEENS1_29StaticPersistentTileSchedulerILb0EEEEEEEEEvNT_6ParamsE,"aw",@nobits
	.sectionflags	@""
	.align	16
	.zero		1024


//--------------------- .nv.shared._ZN7cutlass13device_kernelIN5flash11enable_sm90INS1_16FlashAttnFwdSm90INS1_25CollectiveMainloopFwdSm90ILi2EN4cute5tupleIJNS5_1CILi1EEES8_S8_EEENS6_IJNS7_ILi192EEENS7_ILi144EEENS7_ILi96EEEEEELi96ENS_6half_tEfNS_4arch4Sm90ELb0ELb0ELb1ELb1ELb0ELb0ELb0ELb0ELb1ELb0ELb0ELb0EEENS1_21CollectiveEpilogueFwdINS6_IJSA_SC_SB_EEES9_SE_SG_Li384ELb1ELb0ELb0ELb0EEENS1_36VarlenDynamicPersistentTileSchedulerILi192ELi144ELi384ELi32ELb0ELb0ELb1ELb0ELb1ELb1EEEEEEEEEvNT_6ParamsE --------------------------
	.section	.nv.shared._ZN7cutlass13device_kernelIN5flash11enable_sm90INS1_16FlashAttnFwdSm90INS1_25CollectiveMainloopFwdSm90ILi2EN4cute5tupleIJNS5_1CILi1EEES8_S8_EEENS6_IJNS7_ILi192EEENS7_ILi144EEENS7_ILi96EEEEEELi96ENS_6half_tEfNS_4arch4Sm90ELb0ELb0ELb1ELb1ELb0ELb0ELb0ELb0ELb1ELb0ELb0ELb0EEENS1_21CollectiveEpilogueFwdINS6_IJSA_SC_SB_EEES9_SE_SG_Li384ELb1ELb0ELb0ELb0EEENS1_36VarlenDynamicPersistentTileSchedulerILi192ELi144ELi384ELi32ELb0ELb0ELb1ELb0ELb1ELb1EEEEEEEEEvNT_6ParamsE,"aw",@nobits
	.sectionflags	@""
	.align	16
	.zero		1024


//--------------------- .nv.shared._ZN7cutlass13device_kernelIN5flash11enable_sm90INS1_16FlashAttnFwdSm90INS1_25CollectiveMainloopFwdSm90ILi2EN4cute5tupleIJNS5_1CILi1EEES8_S8_EEENS6_IJNS7_ILi192EEENS7_ILi144EEENS7_ILi96EEEEEELi96ENS_6half_tEfNS_4arch4Sm90ELb0ELb0ELb1ELb1ELb0ELb1ELb0ELb0ELb1ELb0ELb0ELb0EEENS1_21CollectiveEpilogueFwdINS6_IJSA_SC_SB_EEES9_SE_SG_Li384ELb1ELb0ELb0ELb0EEENS1_36VarlenDynamicPersistentTileSchedulerILi192ELi144ELi384ELi32ELb0ELb0ELb1ELb0ELb1ELb1EEEEEEEEEvNT_6ParamsE --------------------------
	.section	.nv.shared._ZN7cutlass13device_kernelIN5flash11enable_sm90INS1_16FlashAttnFwdSm90INS1_25CollectiveMainloopFwdSm90ILi2EN4cute5tupleIJNS5_1CILi1EEES8_S8_EEENS6_IJNS7_ILi192EEENS7_ILi144EEENS7_ILi96EEEEEELi96ENS_6half_tEfNS_4arch4Sm90ELb0ELb0ELb1ELb1ELb0ELb1ELb0ELb0ELb1ELb0ELb0ELb0EEENS1_21CollectiveEpilogueFwdINS6_IJSA_SC_SB_EEES9_SE_SG_Li384ELb1ELb0ELb0ELb0EEENS1_36VarlenDynamicPersistentTileSchedulerILi192ELi144ELi384ELi32ELb0ELb0ELb1ELb0ELb1ELb1EEEEEEEEEvNT_6ParamsE,"aw",@nobits
	.sectionflags	@""
	.align	16
	.zero		1024


//--------------------- .nv.shared._ZN7cutlass13device_kernelIN5flash11enable_sm90INS1_16FlashAttnFwdSm90INS1_25CollectiveMainloopFwdSm90ILi2EN4cute5tupleIJNS5_1CILi1EEES8_S8_EEENS6_IJNS7_ILi192EEENS7_ILi128EEENS7_ILi96EEEEEELi96ENS_6half_tEfNS_4arch4Sm90ELb0ELb1ELb1ELb0ELb0ELb0ELb0ELb0ELb1ELb0ELb0ELb0EEENS1_21CollectiveEpilogueFwdINS6_IJSA_SC_SB_EEES9_SE_SG_Li384ELb0ELb0ELb0ELb0EEENS1_30DynamicPersistentTileSchedulerILi384ELi32ELb0ELb0ELb1EEEEEEEEEvNT_6ParamsE --------------------------
	.section	.nv.shared._ZN7cutlass13device_kernelIN5flash11enable_sm90INS1_16FlashAttnFwdSm90INS1_25CollectiveMainloopFwdSm90ILi2EN4cute5tupleIJNS5_1CILi1EEES8_S8_EEENS6_IJNS7_ILi192EEENS7_ILi128EEENS7_ILi96EEEEEELi96ENS_6half_tEfNS_4arch4Sm90ELb0ELb1ELb1ELb0ELb0ELb0ELb0ELb0ELb1ELb0ELb0ELb0EEENS1_21CollectiveEpilogueFwdINS6_IJSA_SC_SB_EEES9_SE_SG_Li384ELb0ELb0ELb0ELb0EEENS1_30DynamicPersistentTileSchedulerILi384ELi32ELb0ELb0ELb1EEEEEEEEEvNT_6ParamsE,"aw",@nobits
	.sectionflags	@""
	.align	16
	.zero		1024


//--------------------- .nv.shared._ZN7cutlass13device_kernelIN5flash11enable_sm90INS1_16FlashAttnFwdSm90INS1_25CollectiveMainloopFwdSm90ILi2EN4cute5tupleIJNS5_1CILi1EEES8_S8_EEENS6_IJNS7_ILi192EEENS7_ILi128EEENS7_ILi96EEEEEELi96ENS_6half_tEfNS_4arch4Sm90ELb0ELb1ELb1ELb1ELb0ELb0ELb0ELb0ELb1ELb0ELb0ELb0EEENS1_21CollectiveEpilogueFwdINS6_IJSA_SC_SB_EEES9_SE_SG_Li384ELb1ELb0ELb0ELb0EEENS1_36VarlenDynamicPersistentTileSchedulerILi192ELi128ELi384ELi32ELb0ELb0ELb1ELb1ELb0ELb1EEEEEEEEEvNT_6ParamsE --------------------------
	.section	.nv.shared._ZN7cutlass13device_kernelIN5flash11enable_sm90INS1_16FlashAttnFwdSm90INS1_25CollectiveMainloopFwdSm90ILi2EN4cute5tupleIJNS5_1CILi1EEES8_S8_EEENS6_IJNS7_ILi192EEENS7_ILi128EEENS7_ILi96EEEEEELi96ENS_6half_tEfNS_4arch4Sm90ELb0ELb1ELb1ELb1ELb0ELb0ELb0ELb0ELb1ELb0ELb0ELb0EEENS1_21CollectiveEpilogueFwdINS6_IJSA_SC_SB_EEES9_SE_SG_Li384ELb1ELb0ELb0ELb0EEENS1_36VarlenDynamicPersistentTileSchedulerILi192ELi128ELi384ELi32ELb0ELb0ELb1ELb1ELb0ELb1EEEEEEEEEvNT_6ParamsE,"aw",@nobits
	.sectionflags	@""
	.align	16
	.zero		1024


//--------------------- .nv.shared._ZN7cutlass13device_kernelIN5flash11enable_sm90INS1_16FlashAttnFwdSm90INS1_25CollectiveMainloopFwdSm90ILi2EN4cute5tupleIJNS5_1CILi1EEES8_S8_EEENS6_IJNS7_ILi192EEENS7_ILi128EEENS7_ILi96EEEEEELi96ENS_6half_tEfNS_4arch4Sm90ELb0ELb1ELb1ELb1ELb0ELb1ELb0ELb0ELb1ELb0ELb0ELb0EEENS1_21CollectiveEpilogueFwdINS6_IJSA_SC_SB_EEES9_SE_SG_Li384ELb1ELb0ELb0ELb0EEENS1_36VarlenDynamicPersistentTileSchedulerILi192ELi128ELi384ELi32ELb0ELb0ELb1ELb1ELb0ELb1EEEEEEEEEvNT_6ParamsE --------------------------
	.section	.nv.shared._ZN7cutlass13device_kernelIN5flash11enable_sm90INS1_16FlashAttnFwdSm90INS1_25CollectiveMainloopFwdSm90ILi2EN4cute5tupleIJNS5_1CILi1EEES8_S8_EEENS6_IJNS7_ILi192EEENS7_ILi128EEENS7_ILi96EEEEEELi96ENS_6half_tEfNS_4arch4Sm90ELb0ELb1ELb1ELb1ELb0ELb1ELb0ELb0ELb1ELb0ELb0ELb0EEENS1_21CollectiveEpilogueFwdINS6_IJSA_SC_SB_EEES9_SE_SG_Li384ELb1ELb0ELb0ELb0EEENS1_36VarlenDynamicPersistentTileSchedulerILi192ELi128ELi384ELi32ELb0ELb0ELb1ELb1ELb0ELb1EEEEEEEEEvNT_6ParamsE,"aw",@nobits
	.sectionflags	@""
	.align	16
	.zero		1024


//--------------------- .nv.shared._ZN7cutlass13device_kernelIN5flash11enable_sm90INS1_16FlashAttnFwdSm90INS1_25CollectiveMainloopFwdSm90ILi2EN4cute5tupleIJNS5_1CILi1EEES8_S8_EEENS6_IJNS7_ILi192EEENS7_ILi144EEENS7_ILi96EEEEEELi96ENS_6half_tEfNS_4arch4Sm90ELb1ELb0ELb1ELb0ELb0ELb0ELb0ELb0ELb1ELb0ELb0ELb0EEENS1_21CollectiveEpilogueFwdINS6_IJSA_SC_SB_EEES9_SE_SG_Li384ELb0ELb0ELb0ELb0EEENS1_30DynamicPersistentTileSchedulerILi384ELi32ELb0ELb0ELb1EEEEEEEEEvNT_6ParamsE --------------------------
	.section	.nv.shared._ZN7cutlass13device_kernelIN5flash11enable_sm90INS1_16FlashAttnFwdSm90INS1_25CollectiveMainloopFwdSm90ILi2EN4cute5tupleIJNS5_1CILi1EEES8_S8_EEENS6_IJNS7_ILi192EEENS7_ILi144EEENS7_ILi96EEEEEELi96ENS_6half_tEfNS_4arch4Sm90ELb1ELb0ELb1ELb0ELb0ELb0ELb0ELb0ELb1ELb0ELb0ELb0EEENS1_21CollectiveEpilogueFwdINS6_IJSA_SC_SB_EEES9_SE_SG_Li384ELb0ELb0ELb0ELb0EEENS1_30DynamicPersistentTileSchedulerILi384ELi32ELb0ELb0ELb1EEEEEEEEEvNT_6ParamsE,"aw",@nobits
	.sectionflags	@""
	.align	16
	.zero		1024


//--------------------- .nv.shared._ZN7cutlass13device_kernelIN5flash11enable_sm90INS1_16FlashAttnFwdSm90INS1_25CollectiveMainloopFwdSm90ILi2EN4cute5tupleIJNS5_1CILi1EEES8_S8_EEENS6_IJNS7_ILi192EEENS7_ILi144EEENS7_ILi96EEEEEELi96ENS_6half_tEfNS_4arch4Sm90ELb1ELb0ELb1ELb1ELb0ELb0ELb0ELb0ELb1ELb0ELb0ELb0EEENS1_21CollectiveEpilogueFwdINS6_IJSA_SC_SB_EEES9_SE_SG_Li384ELb1ELb0ELb0ELb0EEENS1_36VarlenDynamicPersistentTileSchedulerILi192ELi144ELi384ELi32ELb0ELb0ELb1ELb1ELb1ELb1EEEEEEEEEvNT_6ParamsE --------------------------
	.section	.nv.shared._ZN7cutlass13device_kernelIN5flash11enable_sm90INS1_16FlashAttnFwdSm90INS1_25CollectiveMainloopFwdSm90ILi2EN4cute5tupleIJNS5_1CILi1EEES8_S8_EEENS6_IJNS7_ILi192EEENS7_ILi144EEENS7_ILi96EEEEEELi96ENS_6half_tEfNS_4arch4Sm90ELb1ELb0ELb1ELb1ELb0ELb0ELb0ELb0ELb1ELb0ELb0ELb0EEENS1_21CollectiveEpilogueFwdINS6_IJSA_SC_SB_EEES9_SE_SG_Li384ELb1ELb0ELb0ELb0EEENS1_36VarlenDynamicPersistentTileSchedulerILi192ELi144ELi384ELi32ELb0ELb0ELb1ELb1ELb1ELb1EEEEEEEEEvNT_6ParamsE,"aw",@nobits
	.sectionflags	@""
	.align	16
	.zero		1024


//--------------------- .nv.shared._ZN7cutlass13device_kernelIN5flash11enable_sm90INS1_16FlashAttnFwdSm90INS1_25CollectiveMainloopFwdSm90ILi2EN4cute5tupleIJNS5_1CILi1EEES8_S8_EEENS6_IJNS7_ILi192EEENS7_ILi144EEENS7_ILi96EEEEEELi96ENS_6half_tEfNS_4arch4Sm90ELb1ELb0ELb1ELb1ELb0ELb1ELb0ELb0ELb1ELb0ELb0ELb0EEENS1_21CollectiveEpilogueFwdINS6_IJSA_SC_SB_EEES9_SE_SG_Li384ELb1ELb0ELb0ELb0EEENS1_36VarlenDynamicPersistentTileSchedulerILi192ELi144ELi384ELi32ELb0ELb0ELb1ELb1ELb1ELb1EEEEEEEEEvNT_6ParamsE --------------------------
	.section	.nv.shared._ZN7cutlass13device_kernelIN5flash11enable_sm90INS1_16FlashAttnFwdSm90INS1_25CollectiveMainloopFwdSm90ILi2EN4cute5tupleIJNS5_1CILi1EEES8_S8_EEENS6_IJNS7_ILi192EEENS7_ILi144EEENS7_ILi96EEEEEELi96ENS_6half_tEfNS_4arch4Sm90ELb1ELb0ELb1ELb1ELb0ELb1ELb0ELb0ELb1ELb0ELb0ELb0EEENS1_21CollectiveEpilogueFwdINS6_IJSA_SC_SB_EEES9_SE_SG_Li384ELb1ELb0ELb0ELb0EEENS1_36VarlenDynamicPersistentTileSchedulerILi192ELi144ELi384ELi32ELb0ELb0ELb1ELb1ELb1ELb1EEEEEEEEEvNT_6ParamsE,"aw",@nobits
	.sectionflags	@""
	.align	16
	.zero		1024


//--------------------- .nv.shared._ZN7cutlass13device_kernelIN5flash11enable_sm90INS1_16FlashAttnFwdSm90INS1_25CollectiveMainloopFwdSm90ILi2EN4cute5tupleIJNS5_1CILi1EEES8_S8_EEENS6_IJNS7_ILi192EEESA_NS7_ILi64EEEEEELi64ENS_6half_tEfNS_4arch4Sm90ELb0ELb0ELb1ELb0ELb0ELb0ELb0ELb0ELb1ELb0ELb0ELb0EEENS1_21CollectiveEpilogueFwdINS6_IJSA_SB_SA_EEES9_SD_SF_Li384ELb0ELb0ELb0ELb0EEENS1_29StaticPersistentTileSchedulerILb0EEEEEEEEEvNT_6ParamsE --------------------------
	.section	.nv.shared._ZN7cutlass13device_kernelIN5flash11enable_sm90INS1_16FlashAttnFwdSm90INS1_25CollectiveMainloopFwdSm90ILi2EN4cute5tupleIJNS5_1CILi1EEES8_S8_EEENS6_IJNS7_ILi192EEESA_NS7_ILi64EEEEEELi64ENS_6half_tEfNS_4arch4Sm90ELb0ELb0ELb1ELb0ELb0ELb0ELb0ELb0ELb1ELb0ELb0ELb0EEENS1_21CollectiveEpilogueFwdINS6_IJSA_SB_SA_EEES9_SD_SF_Li384ELb0ELb0ELb0ELb0EEENS1_29StaticPersistentTileSchedulerILb0EEEEEEEEEvNT_6ParamsE,"aw",@nobits
	.sectionflags	@""
	.align	16
	.zero		1024


//--------------------- .nv.shared._ZN7cutlass13device_kernelIN5flash11enable_sm90INS1_16FlashAttnFwdSm90INS1_25CollectiveMainloopFwdSm90ILi2EN4cute5tupleIJNS5_1CILi1EEES8_S8_EEENS6_IJNS7_ILi192EEESA_NS7_ILi64EEEEEELi64ENS_6half_tEfNS_4arch4Sm90ELb0ELb0ELb1ELb1ELb0ELb0ELb0ELb0ELb1ELb0ELb0ELb0EEENS1_21CollectiveEpilogueFwdINS6_IJSA_SB_SA_EEES9_SD_SF_Li384ELb1ELb0ELb0ELb0EEENS1_36VarlenDynamicPersistentTileSchedulerILi192ELi192ELi384ELi32ELb0ELb0ELb1ELb0ELb1ELb1EEEEEEEEEvNT_6ParamsE --------------------------
	.section	.nv.shared._ZN7cutlass13device_kernelIN5flash11enable_sm90INS1_16FlashAttnFwdSm90INS1_25CollectiveMainloopFwdSm90ILi2EN4cute5tupleIJNS5_1CILi1EEES8_S8_EEENS6_IJNS7_ILi192EEESA_NS7_ILi64EEEEEELi64ENS_6half_tEfNS_4arch4Sm90ELb0ELb0ELb1ELb1ELb0ELb0ELb0ELb0ELb1ELb0ELb0ELb0EEENS1_21CollectiveEpilogueFwdINS6_IJSA_SB_SA_EEES9_SD_SF_Li384ELb1ELb0ELb0ELb0EEENS1_36VarlenDynamicPersistentTileSchedulerILi192ELi192ELi384ELi32ELb0ELb0ELb1ELb0ELb1ELb1EEEEEEEEEvNT_6ParamsE,"aw",@nobits
	.sectionflags	@""
	.align	16
	.zero		1024


//--------------------- .nv.shared._ZN7cutlass13device_kernelIN5flash11enable_sm90INS1_16FlashAttnFwdSm90INS1_25CollectiveMainloopFwdSm90ILi2EN4cute5tupleIJNS5_1CILi1EEES8_S8_EEENS6_IJNS7_ILi192EEESA_NS7_ILi64EEEEEELi64ENS_6half_tEfNS_4arch4Sm90ELb0ELb0ELb1ELb1ELb0ELb1ELb0ELb0ELb1ELb0ELb0ELb0EEENS1_21CollectiveEpilogueFwdINS6_IJSA_SB_SA_EEES9_SD_SF_Li384ELb1ELb0ELb0ELb0EEENS1_36VarlenDynamicPersistentTileSchedulerILi192ELi192ELi384ELi32ELb0ELb0ELb1ELb0ELb1ELb1EEEEEEEEEvNT_6ParamsE --------------------------
	.section	.nv.shared._ZN7cutlass13device_kernelIN5flash11enable_sm90INS1_16FlashAttnFwdSm90INS1_25CollectiveMainloopFwdSm90ILi2EN4cute5tupleIJNS5_1CILi1EEES8_S8_EEENS6_IJNS7_ILi192EEESA_NS7_ILi64EEEEEELi64ENS_6half_tEfNS_4arch4Sm90ELb0ELb0ELb1ELb1ELb0ELb1ELb0ELb0ELb1ELb0ELb0ELb0EEENS1_21CollectiveEpilogueFwdINS6_IJSA_SB_SA_EEES9_SD_SF_Li384ELb1ELb0ELb0ELb0EEENS1_36VarlenDynamicPersistentTileSchedulerILi192ELi192ELi384ELi32ELb0ELb0ELb1ELb0ELb1ELb1EEEEEEEEEvNT_6ParamsE,"aw",@nobits
	.sectionflags	@""
	.align	16
	.zero		1024


//--------------------- .nv.shared._ZN7cutlass13device_kernelIN5flash11enable_sm90INS1_16FlashAttnFwdSm90INS1_25CollectiveMainloopFwdSm90ILi2EN4cute5tupleIJNS5_1CILi1EEES8_S8_EEENS6_IJNS7_ILi192EEENS7_ILi128EEENS7_ILi64EEEEEELi64ENS_6half_tEfNS_4arch4Sm90ELb0ELb1ELb1ELb0ELb0ELb0ELb0ELb1ELb1ELb0ELb0ELb0EEENS1_21CollectiveEpilogueFwdINS6_IJSA_SC_SB_EEES9_SE_SG_Li384ELb0ELb0ELb0ELb0EEENS1_30DynamicPersistentTileSchedulerILi384ELi32ELb0ELb0ELb1EEEEEEEEEvNT_6ParamsE --------------------------
	.section	.nv.shared._ZN7cutlass13device_kernelIN5flash11enable_sm90INS1_16FlashAttnFwdSm90INS1_25CollectiveMainloopFwdSm90ILi2EN4cute5tupleIJNS5_1CILi1EEES8_S8_EEENS6_IJNS7_ILi192EEENS7_ILi128EEENS7_ILi64EEEEEELi64ENS_6half_tEfNS_4arch4Sm90ELb0ELb1ELb1ELb0ELb0ELb0ELb0ELb1ELb1ELb0ELb0ELb0EEENS1_21CollectiveEpilogueFwdINS6_IJSA_SC_SB_EEES9_SE_SG_Li384ELb0ELb0ELb0ELb0EEENS1_30DynamicPersistentTileSchedulerILi384ELi32ELb0ELb0ELb1EEEEEEEEEvNT_6ParamsE,"aw",@nobits
	.sectionflags	@""
	.align	16
	.zero		1024


//--------------------- .nv.shared._ZN7cutlass13device_kernelIN5flash11enable_sm90INS1_16FlashAttnFwdSm90INS1_25CollectiveMainloopFwdSm90ILi2EN4cute5tupleIJNS5_1CILi1EEES8_S8_EEENS6_IJNS7_ILi192EEENS7_ILi128EEENS7_ILi64EEEEEELi64ENS_6half_tEfNS_4arch4Sm90ELb0ELb1ELb1ELb1ELb0ELb0ELb0ELb1ELb1ELb0ELb0ELb0EEENS1_21CollectiveEpilogueFwdINS6_IJSA_SC_SB_EEES9_SE_SG_Li384ELb1ELb0ELb0ELb0EEENS1_36VarlenDynamicPersistentTileSchedulerILi192ELi128ELi384ELi32ELb0ELb0ELb1ELb1ELb0ELb1EEEEEEEEEvNT_6ParamsE --------------------------
	.section	.nv.shared._ZN7cutlass13device_kernelIN5flash11enable_sm90INS1_16FlashAttnFwdSm90INS1_25CollectiveMainloopFwdSm90ILi2EN4cute5tupleIJNS5_1CILi1EEES8_S8_EEENS6_IJNS7_ILi192EEENS7_ILi128EEENS7_ILi64EEEEEELi64ENS_6half_tEfNS_4arch4Sm90ELb0ELb1ELb1ELb1ELb0ELb0ELb0ELb1ELb1ELb0ELb0ELb0EEENS1_21CollectiveEpilogueFwdINS6_IJSA_SC_SB_EEES9_SE_SG_Li384ELb1ELb0ELb0ELb0EEENS1_36VarlenDynamicPersistentTileSchedulerILi192ELi128ELi384ELi32ELb0ELb0ELb1ELb1ELb0ELb1EEEEEEEEEvNT_6ParamsE,"aw",@nobits
	.sectionflags	@""
	.align	16
	.zero		1024


//--------------------- .nv.shared._ZN7cutlass13device_kernelIN5flash11enable_sm90INS1_16FlashAttnFwdSm90INS1_25CollectiveMainloopFwdSm90ILi2EN4cute5tupleIJNS5_1CILi1EEES8_S8_EEENS6_IJNS7_ILi192EEENS7_ILi128EEENS7_ILi64EEEEEELi64ENS_6half_tEfNS_4arch4Sm90ELb0ELb1ELb1ELb1ELb0ELb1ELb0ELb1ELb1ELb0ELb0ELb0EEENS1_21CollectiveEpilogueFwdINS6_IJSA_SC_SB_EEES9_SE_SG_Li384ELb1ELb0ELb0ELb0EEENS1_36VarlenDynamicPersistentTileSchedulerILi192ELi128ELi384ELi32ELb0ELb0ELb1ELb1ELb0ELb1EEEEEEEEEvNT_6ParamsE --------------------------
	.section	.nv.shared._ZN7cutlass13device_kernelIN5flash11enable_sm90INS1_16FlashAttnFwdSm90INS1_25CollectiveMainloopFwdSm90ILi2EN4cute5tupleIJNS5_1CILi1EEES8_S8_EEENS6_IJNS7_ILi192EEENS7_ILi128EEENS7_ILi64EEEEEELi64ENS_6half_tEfNS_4arch4Sm90ELb0ELb1ELb1ELb1ELb0ELb1ELb0ELb1ELb1ELb0ELb0ELb0EEENS1_21CollectiveEpilogueFwdINS6_IJSA_SC_SB_EEES9_SE_SG_Li384ELb1ELb0ELb0ELb0EEENS1_36VarlenDynamicPersistentTileSchedulerILi192ELi128ELi384ELi32ELb0ELb0ELb1ELb1ELb0ELb1EEEEEEEEEvNT_6ParamsE,"aw",@nobits
	.sectionflags	@""
	.align	16
	.zero		1024


//--------------------- .nv.shared._ZN7cutlass13device_kernelIN5flash11enable_sm90INS1_16FlashAttnFwdSm90INS1_25CollectiveMainloopFwdSm90ILi2EN4cute5tupleIJNS5_1CILi1EEES8_S8_EEENS6_IJNS7_ILi192EEENS7_ILi128EEENS7_ILi64EEEEEELi64ENS_6half_tEfNS_4arch4Sm90ELb1ELb0ELb1ELb0ELb0ELb0ELb0ELb1ELb1ELb0ELb0ELb0EEENS1_21CollectiveEpilogueFwdINS6_IJSA_SC_SB_EEES9_SE_SG_Li384ELb0ELb0ELb0ELb0EEENS1_30DynamicPersistentTileSchedulerILi384ELi32ELb0ELb0ELb1EEEEEEEEEvNT_6ParamsE --------------------------
	.section	.nv.shared._ZN7cutlass13device_kernelIN5flash11enable_sm90INS1_16FlashAttnFwdSm90INS1_25CollectiveMainloopFwdSm90ILi2EN4cute5tupleIJNS5_1CILi1EEES8_S8_EEENS6_IJNS7_ILi192EEENS7_ILi128EEENS7_ILi64EEEEEELi64ENS_6half_tEfNS_4arch4Sm90ELb1ELb0ELb1ELb0ELb0ELb0ELb0ELb1ELb1ELb0ELb0ELb0EEENS1_21CollectiveEpilogueFwdINS6_IJSA_SC_SB_EEES9_SE_SG_Li384ELb0ELb0ELb0ELb0EEENS1_30DynamicPersistentTileSchedulerILi384ELi32ELb0ELb0ELb1EEEEEEEEEvNT_6ParamsE,"aw",@nobits
	.sectionflags	@""
	.align	16
	.zero		1024


//--------------------- .nv.shared._ZN7cutlass13device_kernelIN5flash11enable_sm90INS1_16FlashAttnFwdSm90INS1_25CollectiveMainloopFwdSm90ILi2EN4cute5tupleIJNS5_1CILi1EEES8_S8_EEENS6_IJNS7_ILi192EEENS7_ILi128EEENS7_ILi64EEEEEELi64ENS_6half_tEfNS_4arch4Sm90ELb1ELb0ELb1ELb1ELb0ELb0ELb0ELb1ELb1ELb0ELb0ELb0EEENS1_21CollectiveEpilogueFwdINS6_IJSA_SC_SB_EEES9_SE_SG_Li384ELb1ELb0ELb0ELb0EEENS1_36VarlenDynamicPersistentTileSchedulerILi192ELi128ELi384ELi32ELb0ELb0ELb1ELb1ELb1ELb1EEEEEEEEEvNT_6ParamsE --------------------------
	.section	.nv.shared._ZN7cutlass13device_kernelIN5flash11enable_sm90INS1_16FlashAttnFwdSm90INS1_25CollectiveMainloopFwdSm90ILi2EN4cute5tupleIJNS5_1CILi1EEES8_S8_EEENS6_IJNS7_ILi192EEENS7_ILi128EEENS7_ILi64EEEEEELi64ENS_6half_tEfNS_4arch4Sm90ELb1ELb0ELb1ELb1ELb0ELb0ELb0ELb1ELb1ELb0ELb0ELb0EEENS1_21CollectiveEpilogueFwdINS6_IJSA_SC_SB_EEES9_SE_SG_Li384ELb1ELb0ELb0ELb0EEENS1_36VarlenDynamicPersistentTileSchedulerILi192ELi128ELi384ELi32ELb0ELb0ELb1ELb1ELb1ELb1EEEEEEEEEvNT_6ParamsE,"aw",@nobits
	.sectionflags	@""
	.align	16
	.zero		1024


//--------------------- .nv.shared._ZN7cutlass13device_kernelIN5flash11enable_sm90INS1_16FlashAttnFwdSm90INS1_25CollectiveMainloopFwdSm90ILi2EN4cute5tupleIJNS5_1CILi1EEES8_S8_EEENS6_IJNS7_ILi192EEENS7_ILi128EEENS7_ILi64EEEEEELi64ENS_6half_tEfNS_4arch4Sm90ELb1ELb0ELb1ELb1ELb0ELb1ELb0ELb1ELb1ELb0ELb0ELb0EEENS1_21CollectiveEpilogueFwdINS6_IJSA_SC_SB_EEES9_SE_SG_Li384ELb1ELb0ELb0ELb0EEENS1_36VarlenDynamicPersistentTileSchedulerILi192ELi128ELi384ELi32ELb0ELb0ELb1ELb1ELb1ELb1EEEEEEEEEvNT_6ParamsE --------------------------
	.section	.nv.shared._ZN7cutlass13device_kernelIN5flash11enable_sm90INS1_16FlashAttnFwdSm90INS1_25CollectiveMainloopFwdSm90ILi2EN4cute5tupleIJNS5_1CILi1EEES8_S8_EEENS6_IJNS7_ILi192EEENS7_ILi128EEENS7_ILi64EEEEEELi64ENS_6half_tEfNS_4arch4Sm90ELb1ELb0ELb1ELb1ELb0ELb1ELb0ELb1ELb1ELb0ELb0ELb0EEENS1_21CollectiveEpilogueFwdINS6_IJSA_SC_SB_EEES9_SE_SG_Li384ELb1ELb0ELb0ELb0EEENS1_36VarlenDynamicPersistentTileSchedulerILi192ELi128ELi384ELi32ELb0ELb0ELb1ELb1ELb1ELb1EEEEEEEEEvNT_6ParamsE,"aw",@nobits
	.sectionflags	@""
	.align	16
	.zero		1024


//--------------------- .nv.constant0._ZN7cutlass13device_kernelIN5flash11enable_sm90INS1_16FlashAttnFwdSm90INS1_25CollectiveMainloopFwdSm90ILi2EN4cute5tupleIJNS5_1CILi1EEES8_S8_EEENS6_IJNS7_ILi128EEENS7_ILi80EEENS7_ILi256EEEEEELi256ENS_6half_tEfNS_4arch4Sm90ELb0ELb0ELb1ELb0ELb0ELb0ELb0ELb1ELb1ELb0ELb0ELb0EEENS1_21CollectiveEpilogueFwdINS6_IJSA_SC_SB_EEES9_SE_SG_Li256ELb0ELb0ELb0ELb0EEENS1_29StaticPersistentTileSchedulerILb0EEEEEEEEEvNT_6ParamsE --------------------------
	.section	.nv.constant0._ZN7cutlass13device_kernelIN5flash11enable_sm90INS1_16FlashAttnFwdSm90INS1_25CollectiveMainloopFwdSm90ILi2EN4cute5tupleIJNS5_1CILi1EEES8_S8_EEENS6_IJNS7_ILi128EEENS7_ILi80EEENS7_ILi256EEEEEELi256ENS_6half_tEfNS_4arch4Sm90ELb0ELb0ELb1ELb0ELb0ELb0ELb0ELb1ELb1ELb0ELb0ELb0EEENS1_21CollectiveEpilogueFwdINS6_IJSA_SC_SB_EEES9_SE_SG_Li256ELb0ELb0ELb0ELb0EEENS1_29StaticPersistentTileSchedulerILb0EEEEEEEEEvNT_6ParamsE,"a",@progbits
	.sectionflags	@""
	.align	4
.nv.constant0._ZN7cutlass13device_kernelIN5flash11enable_sm90INS1_16FlashAttnFwdSm90INS1_25CollectiveMainloopFwdSm90ILi2EN4cute5tupleIJNS5_1CILi1EEES8_S8_EEENS6_IJNS7_ILi128EEENS7_ILi80EEENS7_ILi256EEEEEELi256ENS_6half_tEfNS_4arch4Sm90ELb0ELb0ELb1ELb0ELb0ELb0ELb0ELb1ELb1ELb0ELb0ELb0EEENS1_21CollectiveEpilogueFwdINS6_IJSA_SC_SB_EEES9_SE_SG_Li256ELb0ELb0ELb0ELb0EEENS1_29StaticPersistentTileSchedulerILb0EEEEEEEEEvNT_6ParamsE:
	.zero		3584


//--------------------- .nv.constant0._ZN7cutlass13device_kernelIN5flash11enable_sm90INS1_16FlashAttnFwdSm90INS1_25CollectiveMainloopFwdSm90ILi2EN4cute5tupleIJNS5_1CILi2EEENS7_ILi1EEES9_EEENS6_IJNS7_ILi128EEENS7_ILi80EEENS7_ILi256EEEEEELi256ENS_6half_tEfNS_4arch4Sm90ELb0ELb0ELb1ELb0ELb0ELb0ELb0ELb1ELb1ELb0ELb0ELb0EEENS1_21CollectiveEpilogueFwdINS6_IJSB_SD_SC_EEESA_SF_SH_Li256ELb0ELb0ELb0ELb0EEENS1_29StaticPersistentTileSchedulerILb0EEEEEEEEEvNT_6ParamsE --------------------------
	.section	.nv.constant0._ZN7cutlass13device_kernelIN5flash11enable_sm90INS1_16FlashAttnFwdSm90INS1_25CollectiveMainloopFwdSm90ILi2EN4cute5tupleIJNS5_1CILi2EEENS7_ILi1EEES9_EEENS6_IJNS7_ILi128EEENS7_ILi80EEENS7_ILi256EEEEEELi256ENS_6half_tEfNS_4arch4Sm90ELb0ELb0ELb1ELb0ELb0ELb0ELb0ELb1ELb1ELb0ELb0ELb0EEENS1_21CollectiveEpilogueFwdINS6_IJSB_SD_SC_EEESA_SF_SH_Li256ELb0ELb0ELb0ELb0EEENS1_29StaticPersistentTileSchedulerILb0EEEEEEEEEvNT_6ParamsE,"a",@progbits
	.sectionflags	@""
	.align	4
.nv.constant0._ZN7cutlass13device_kernelIN5flash11enable_sm90INS1_16FlashAttnFwdSm90INS1_25CollectiveMainloopFwdSm90ILi2EN4cute5tupleIJNS5_1CILi2EEENS7_ILi1EEES9_EEENS6_IJNS7_ILi128EEENS7_ILi80EEENS7_ILi256EEEEEELi256ENS_6half_tEfNS_4arch4Sm90ELb0ELb0ELb1ELb0ELb0ELb0ELb0ELb1ELb1ELb0ELb0ELb0EEENS1_21CollectiveEpilogueFwdINS6_IJSB_SD_SC_EEESA_SF_SH_Li256ELb0ELb0ELb0ELb0EEENS1_29StaticPersistentTileSchedulerILb0EEEEEEEEEvNT_6ParamsE:
	.zero		3584


//--------------------- .nv.constant0._ZN7cutlass13device_kernelIN5flash11enable_sm90INS1_16FlashAttnFwdSm90INS1_25CollectiveMainloopFwdSm90ILi2EN4cute5tupleIJNS5_1CILi1EEES8_S8_EEENS6_IJNS7_ILi128EEENS7_ILi80EEENS7_ILi256EEEEEELi256ENS_6half_tEfNS_4arch4Sm90ELb0ELb0ELb1ELb1ELb0ELb0ELb0ELb1ELb1ELb0ELb0ELb0EEENS1_21CollectiveEpilogueFwdINS6_IJSA_SC_SB_EEES9_SE_SG_Li256ELb1ELb0ELb0ELb0EEENS1_36VarlenDynamicPersistentTileSchedulerILi128ELi80ELi256ELi32ELb0ELb0ELb1ELb0ELb1ELb1EEEEEEEEEvNT_6ParamsE --------------------------
	.section	.nv.constant0._ZN7cutlass13device_kernelIN5flash11enable_sm90INS1_16FlashAttnFwdSm90INS1_25CollectiveMainloopFwdSm90ILi2EN4cute5tupleIJNS5_1CILi1EEES8_S8_EEENS6_IJNS7_ILi128EEENS7_ILi80EEENS7_ILi256EEEEEELi256ENS_6half_tEfNS_4arch4Sm90ELb0ELb0ELb1ELb1ELb0ELb0ELb0ELb1ELb1ELb0ELb0ELb0EEENS1_21CollectiveEpilogueFwdINS6_IJSA_SC_SB_EEES9_SE_SG_Li256ELb1ELb0ELb0ELb0EEENS1_36VarlenDynamicPersistentTileSchedulerILi128ELi80ELi256ELi32ELb0ELb0ELb1ELb0ELb1ELb1EEEEEEEEEvNT_6ParamsE,"a",@progbits
	.sectionflags	@""
	.align	4
.nv.constant0._ZN7cutlass13device_kernelIN5flash11enable_sm90INS1_16FlashAttnFwdSm90INS1_25CollectiveMainloopFwdSm90ILi2EN4cute5tupleIJNS5_1CILi1EEES8_S8_EEENS6_IJNS7_ILi128EEENS7_ILi80EEENS7_ILi256EEEEEELi256ENS_6half_tEfNS_4arch4Sm90ELb0ELb0ELb1ELb1ELb0ELb0ELb0ELb1ELb1ELb0ELb0ELb0EEENS1_21CollectiveEpilogueFwdINS6_IJSA_SC_SB_EEES9_SE_SG_Li256ELb1ELb0ELb0ELb0EEENS1_36VarlenDynamicPersistentTileSchedulerILi128ELi80ELi256ELi32ELb0ELb0ELb1ELb0ELb1ELb1EEEEEEEEEvNT_6ParamsE:
	.zero		3200


//--------------------- .nv.constant0._ZN7cutlass13device_kernelIN5flash11enable_sm90INS1_16FlashAttnFwdSm90INS1_25CollectiveMainloopFwdSm90ILi2EN4cute5tupleIJNS5_1CILi1EEES8_S8_EEENS6_IJNS7_ILi128EEENS7_ILi80EEENS7_ILi256EEEEEELi256ENS_6half_tEfNS_4arch4Sm90ELb0ELb0ELb1ELb1ELb0ELb1ELb0ELb1ELb1ELb0ELb0ELb0EEENS1_21CollectiveEpilogueFwdINS6_IJSA_SC_SB_EEES9_SE_SG_Li256ELb1ELb0ELb0ELb0EEENS1_36VarlenDynamicPersistentTileSchedulerILi128ELi80ELi256ELi32ELb0ELb0ELb1ELb0ELb1ELb1EEEEEEEEEvNT_6ParamsE --------------------------
	.section	.nv.constant0._ZN7cutlass13device_kernelIN5flash11enable_sm90INS1_16FlashAttnFwdSm90INS1_25CollectiveMainloopFwdSm90ILi2EN4cute5tupleIJNS5_1CILi1EEES8_S8_EEENS6_IJNS7_ILi128EEENS7_ILi80EEENS7_ILi256EEEEEELi256ENS_6half_tEfNS_4arch4Sm90ELb0ELb0ELb1ELb1ELb0ELb1ELb0ELb1ELb1ELb0ELb0ELb0EEENS1_21CollectiveEpilogueFwdINS6_IJSA_SC_SB_EEES9_SE_SG_Li256ELb1ELb0ELb0ELb0EEENS1_36VarlenDynamicPersistentTileSchedulerILi128ELi80ELi256ELi32ELb0ELb0ELb1ELb0ELb1ELb1EEEEEEEEEvNT_6ParamsE,"a",@progbits
	.sectionflags	@""
	.align	4
.nv.constant0._ZN7cutlass13device_kernelIN5flash11enable_sm90INS1_16FlashAttnFwdSm90INS1_25CollectiveMainloopFwdSm90ILi2EN4cute5tupleIJNS5_1CILi1EEES8_S8_EEENS6_IJNS7_ILi128EEENS7_ILi80EEENS7_ILi256EEEEEELi256ENS_6half_tEfNS_4arch4Sm90ELb0ELb0ELb1ELb1ELb0ELb1ELb0ELb1ELb1ELb0ELb0ELb0EEENS1_21CollectiveEpilogueFwdINS6_IJSA_SC_SB_EEES9_SE_SG_Li256ELb1ELb0ELb0ELb0EEENS1_36VarlenDynamicPersistentTileSchedulerILi128ELi80ELi256ELi32ELb0ELb0ELb1ELb0ELb1ELb1EEEEEEEEEvNT_6ParamsE:
	.zero		3200


//--------------------- .nv.constant0._ZN7cutlass13device_kernelIN5flash11enable_sm90INS1_16FlashAttnFwdSm90INS1_25CollectiveMainloopFwdSm90ILi2EN4cute5tupleIJNS5_1CILi1EEES8_S8_EEENS6_IJNS7_ILi128EEENS7_ILi64EEENS7_ILi256EEEEEELi256ENS_6half_tEfNS_4arch4Sm90ELb0ELb1ELb1ELb0ELb0ELb0ELb0ELb1ELb1ELb0ELb0ELb0EEENS1_21CollectiveEpilogueFwdINS6_IJSA_SC_SB_EEES9_SE_SG_Li256ELb0ELb0ELb0ELb0EEENS1_30DynamicPersistentTileSchedulerILi256ELi32ELb0ELb0ELb1EEEEEEEEEvNT_6ParamsE --------------------------
	.section	.nv.constant0._ZN7cutlass13device_kernelIN5flash11enable_sm90INS1_16FlashAttnFwdSm90INS1_25CollectiveMainloopFwdSm90ILi2EN4cute5tupleIJNS5_1CILi1EEES8_S8_EEENS6_IJNS7_ILi128EEENS7_ILi64EEENS7_ILi256EEEEEELi256ENS_6half_tEfNS_4arch4Sm90ELb0ELb1ELb1ELb0ELb0ELb0ELb0ELb1ELb1ELb0ELb0ELb0EEENS1_21CollectiveEpilogueFwdINS6_IJSA_SC_SB_EEES9_SE_SG_Li256ELb0ELb0ELb0ELb0EEENS1_30DynamicPersistentTileSchedulerILi256ELi32ELb0ELb0ELb1EEEEEEEEEvNT_6ParamsE,"a",@progbits
	.sectionflags	@""
	.align	4
.nv.constant0._ZN7cutlass13device_kernelIN5flash11enable_sm90INS1_16FlashAttnFwdSm90INS1_25CollectiveMainloopFwdSm90ILi2EN4cute5tupleIJNS5_1CILi1EEES8_S8_EEENS6_IJNS7_ILi128EEENS7_ILi64EEENS7_ILi256EEEEEELi256ENS_6half_tEfNS_4arch4Sm90ELb0ELb1ELb1ELb0ELb0ELb0ELb0ELb1ELb1ELb0ELb0ELb0EEENS1_21CollectiveEpilogueFwdINS6_IJSA_SC_SB_EEES9_SE_SG_Li256ELb0ELb0ELb0ELb0EEENS1_30DynamicPersistentTileSchedulerILi256ELi32ELb0ELb0ELb1EEEEEEEEEvNT_6ParamsE:
	.zero		3584


//--------------------- .nv.constant0._ZN7cutlass13device_kernelIN5flash11enable_sm90INS1_16FlashAttnFwdSm90INS1_25CollectiveMainloopFwdSm90ILi2EN4cute5tupleIJNS5_1CILi1EEES8_S8_EEENS6_IJNS7_ILi128EEENS7_ILi64EEENS7_ILi256EEEEEELi256ENS_6half_tEfNS_4arch4Sm90ELb0ELb1ELb1ELb1ELb0ELb0ELb0ELb1ELb1ELb0ELb0ELb0EEENS1_21CollectiveEpilogueFwdINS6_IJSA_SC_SB_EEES9_SE_SG_Li256ELb1ELb0ELb0ELb0EEENS1_36VarlenDynamicPersistentTileSchedulerILi128ELi64ELi256ELi32ELb0ELb0ELb1ELb1ELb0ELb1EEEEEEEEEvNT_6ParamsE --------------------------
	.section	.nv.constant0._ZN7cutlass13device_kernelIN5flash11enable_sm90INS1_16FlashAttnFwdSm90INS1_25CollectiveMainloopFwdSm90ILi2EN4cute5tupleIJNS5_1CILi1EEES8_S8_EEENS6_IJNS7_ILi128EEENS7_ILi64EEENS7_ILi256EEEEEELi256ENS_6half_tEfNS_4arch4Sm90ELb0ELb1ELb1ELb1ELb0ELb0ELb0ELb1ELb1ELb0ELb0ELb0EEENS1_21CollectiveEpilogueFwdINS6_IJSA_SC_SB_EEES9_SE_SG_Li256ELb1ELb0ELb0ELb0EEENS1_36VarlenDynamicPersistentTileSchedulerILi128ELi64ELi256ELi32ELb0ELb0ELb1ELb1ELb0ELb1EEEEEEEEEvNT_6ParamsE,"a",@progbits
	.sectionflags	@""
	.align	4
.nv.constant0._ZN7cutlass13device_kernelIN5flash11enable_sm90INS1_16FlashAttnFwdSm90INS1_25CollectiveMainloopFwdSm90ILi2EN4cute5tupleIJNS5_1CILi1EEES8_S8_EEENS6_IJNS7_ILi128EEENS7_ILi64EEENS7_ILi256EEEEEELi256ENS_6half_tEfNS_4arch4Sm90ELb0ELb1ELb1ELb1ELb0ELb0ELb0ELb1ELb1ELb0ELb0ELb0EEENS1_21CollectiveEpilogueFwdINS6_IJSA_SC_SB_EEES9_SE_SG_Li256ELb1ELb0ELb0ELb0EEENS1_36VarlenDynamicPersistentTileSchedulerILi128ELi64ELi256ELi32ELb0ELb0ELb1ELb1ELb0ELb1EEEEEEEEEvNT_6ParamsE:
	.zero		3200


//--------------------- .nv.constant0._ZN7cutlass13device_kernelIN5flash11enable_sm90INS1_16FlashAttnFwdSm90INS1_25CollectiveMainloopFwdSm90ILi2EN4cute5tupleIJNS5_1CILi1EEES8_S8_EEENS6_IJNS7_ILi128EEENS7_ILi64EEENS7_ILi256EEEEEELi256ENS_6half_tEfNS_4arch4Sm90ELb0ELb1ELb1ELb1ELb0ELb1ELb0ELb1ELb1ELb0ELb0ELb0EEENS1_21CollectiveEpilogueFwdINS6_IJSA_SC_SB_EEES9_SE_SG_Li256ELb1ELb0ELb0ELb0EEENS1_36VarlenDynamicPersistentTileSchedulerILi128ELi64ELi256ELi32ELb0ELb0ELb1ELb1ELb0ELb1EEEEEEEEEvNT_6ParamsE --------------------------
	.section	.nv.constant0._ZN7cutlass13device_kernelIN5flash11enable_sm90INS1_16FlashAttnFwdSm90INS1_25CollectiveMainloopFwdSm90ILi2EN4cute5tupleIJNS5_1CILi1EEES8_S8_EEENS6_IJNS7_ILi128EEENS7_ILi64EEENS7_ILi256EEEEEELi256ENS_6half_tEfNS_4arch4Sm90ELb0ELb1ELb1ELb1ELb0ELb1ELb0ELb1ELb1ELb0ELb0ELb0EEENS1_21CollectiveEpilogueFwdINS6_IJSA_SC_SB_EEES9_SE_SG_Li256ELb1ELb0ELb0ELb0EEENS1_36VarlenDynamicPersistentTileSchedulerILi128ELi64ELi256ELi32ELb0ELb0ELb1ELb1ELb0ELb1EEEEEEEEEvNT_6ParamsE,"a",@progbits
	.sectionflags	@""
	.align	4
.nv.constant0._ZN7cutlass13device_kernelIN5flash11enable_sm90INS1_16FlashAttnFwdSm90INS1_25CollectiveMainloopFwdSm90ILi2EN4cute5tupleIJNS5_1CILi1EEES8_S8_EEENS6_IJNS7_ILi128EEENS7_ILi64EEENS7_ILi256EEEEEELi256ENS_6half_tEfNS_4arch4Sm90ELb0ELb1ELb1ELb1ELb0ELb1ELb0ELb1ELb1ELb0ELb0ELb0EEENS1_21CollectiveEpilogueFwdINS6_IJSA_SC_SB_EEES9_SE_SG_Li256ELb1ELb0ELb0ELb0EEENS1_36VarlenDynamicPersistentTileSchedulerILi128ELi64ELi256ELi32ELb0ELb0ELb1ELb1ELb0ELb1EEEEEEEEEvNT_6ParamsE:
	.zero		3200


//--------------------- .nv.constant0._ZN7cutlass13device_kernelIN5flash11enable_sm90INS1_16FlashAttnFwdSm90INS1_25CollectiveMainloopFwdSm90ILi2EN4cute5tupleIJNS5_1CILi1EEES8_S8_EEENS6_IJNS7_ILi128EEENS7_ILi80EEENS7_ILi256EEEEEELi256ENS_6half_tEfNS_4arch4Sm90ELb1ELb0ELb1ELb0ELb0ELb0ELb0ELb1ELb1ELb0ELb0ELb0EEENS1_21CollectiveEpilogueFwdINS6_IJSA_SC_SB_EEES9_SE_SG_Li256ELb0ELb0ELb0ELb0EEENS1_30DynamicPersistentTileSchedulerILi256ELi32ELb0ELb0ELb1EEEEEEEEEvNT_6ParamsE --------------------------
	.section	.nv.constant0._ZN7cutlass13device_kernelIN5flash11enable_sm90INS1_16FlashAttnFwdSm90INS1_25CollectiveMainloopFwdSm90ILi2EN4cute5tupleIJNS5_1CILi1EEES8_S8_EEENS6_IJNS7_ILi128EEENS7_ILi80EEENS7_ILi256EEEEEELi256ENS_6half_tEfNS_4arch4Sm90ELb1ELb0ELb1ELb0ELb0ELb0ELb0ELb1ELb1ELb0ELb0ELb0EEENS1_21CollectiveEpilogueFwdINS6_IJSA_SC_SB_EEES9_SE_SG_Li256ELb0ELb0ELb0ELb0EEENS1_30DynamicPersistentTileSchedulerILi256ELi32ELb0ELb0ELb1EEEEEEEEEvNT_6ParamsE,"a",@progbits
	.sectionflags	@""
	.align	4
.nv.constant0._ZN7cutlass13device_kernelIN5flash11enable_sm90INS1_16FlashAttnFwdSm90INS1_25CollectiveMainloopFwdSm90ILi2EN4cute5tupleIJNS5_1CILi1EEES8_S8_EEENS6_IJNS7_ILi128EEENS7_ILi80EEENS7_ILi256EEEEEELi256ENS_6half_tEfNS_4arch4Sm90ELb1ELb0ELb1ELb0ELb0ELb0ELb0ELb1ELb1ELb0ELb0ELb0EEENS1_21CollectiveEpilogueFwdINS6_IJSA_SC_SB_EEES9_SE_SG_Li256ELb0ELb0ELb0ELb0EEENS1_30DynamicPersistentTileSchedulerILi256ELi32ELb0ELb0ELb1EEEEEEEEEvNT_6ParamsE:
	.zero		3584


//--------------------- .nv.constant0._ZN7cutlass13device_kernelIN5flash11enable_sm90INS1_16FlashAttnFwdSm90INS1_25CollectiveMainloopFwdSm90ILi2EN4cute5tupleIJNS5_1CILi1EEES8_S8_EEENS6_IJNS7_ILi128EEENS7_ILi80EEENS7_ILi256EEEEEELi256ENS_6half_tEfNS_4arch4Sm90ELb1ELb0ELb1ELb1ELb0ELb0ELb0ELb1ELb1ELb0ELb0ELb0EEENS1_21CollectiveEpilogueFwdINS6_IJSA_SC_SB_EEES9_SE_SG_Li256ELb1ELb0ELb0ELb0EEENS1_36VarlenDynamicPersistentTileSchedulerILi128ELi80ELi256ELi32ELb0ELb0ELb1ELb1ELb1ELb1EEEEEEEEEvNT_6ParamsE --------------------------
	.section	.nv.constant0._ZN7cutlass13device_kernelIN5flash11enable_sm90INS1_16FlashAttnFwdSm90INS1_25CollectiveMainloopFwdSm90ILi2EN4cute5tupleIJNS5_1CILi1EEES8_S8_EEENS6_IJNS7_ILi128EEENS7_ILi80EEENS7_ILi256EEEEEELi256ENS_6half_tEfNS_4arch4Sm90ELb1ELb0ELb1ELb1ELb0ELb0ELb0ELb1ELb1ELb0ELb0ELb0EEENS1_21CollectiveEpilogueFwdINS6_IJSA_SC_SB_EEES9_SE_SG_Li256ELb1ELb0ELb0ELb0EEENS1_36VarlenDynamicPersistentTileSchedulerILi128ELi80ELi256ELi32ELb0ELb0ELb1ELb1ELb1ELb1EEEEEEEEEvNT_6ParamsE,"a",@progbits
	.sectionflags	@""
	.align	4
.nv.constant0._ZN7cutlass13device_kernelIN5flash11enable_sm90INS1_16FlashAttnFwdSm90INS1_25CollectiveMainloopFwdSm90ILi2EN4cute5tupleIJNS5_1CILi1EEES8_S8_EEENS6_IJNS7_ILi128EEENS7_ILi80EEENS7_ILi256EEEEEELi256ENS_6half_tEfNS_4arch4Sm90ELb1ELb0ELb1ELb1ELb0ELb0ELb0ELb1ELb1ELb0ELb0ELb0EEENS1_21CollectiveEpilogueFwdINS6_IJSA_SC_SB_EEES9_SE_SG_Li256ELb1ELb0ELb0ELb0EEENS1_36VarlenDynamicPersistentTileSchedulerILi128ELi80ELi256ELi32ELb0ELb0ELb1ELb1ELb1ELb1EEEEEEEEEvNT_6ParamsE:
	.zero		3200


//--------------------- .nv.constant0._ZN7cutlass13device_kernelIN5flash11enable_sm90INS1_16FlashAttnFwdSm90INS1_25CollectiveMainloopFwdSm90ILi2EN4cute5tupleIJNS5_1CILi1EEES8_S8_EEENS6_IJNS7_ILi128EEENS7_ILi80EEENS7_ILi256EEEEEELi256ENS_6half_tEfNS_4arch4Sm90ELb1ELb0ELb1ELb1ELb0ELb1ELb0ELb1ELb1ELb0ELb0ELb0EEENS1_21CollectiveEpilogueFwdINS6_IJSA_SC_SB_EEES9_SE_SG_Li256ELb1ELb0ELb0ELb0EEENS1_36VarlenDynamicPersistentTileSchedulerILi128ELi80ELi256ELi32ELb0ELb0ELb1ELb1ELb1ELb1EEEEEEEEEvNT_6ParamsE --------------------------
	.section	.nv.constant0._ZN7cutlass13device_kernelIN5flash11enable_sm90INS1_16FlashAttnFwdSm90INS1_25CollectiveMainloopFwdSm90ILi2EN4cute5tupleIJNS5_1CILi1EEES8_S8_EEENS6_IJNS7_ILi128EEENS7_ILi80EEENS7_ILi256EEEEEELi256ENS_6half_tEfNS_4arch4Sm90ELb1ELb0ELb1ELb1ELb0ELb1ELb0ELb1ELb1ELb0ELb0ELb0EEENS1_21CollectiveEpilogueFwdINS6_IJSA_SC_SB_EEES9_SE_SG_Li256ELb1ELb0ELb0ELb0EEENS1_36VarlenDynamicPersistentTileSchedulerILi128ELi80ELi256ELi32ELb0ELb0ELb1ELb1ELb1ELb1EEEEEEEEEvNT_6ParamsE,"a",@progbits
	.sectionflags	@""
	.align	4
.nv.constant0._ZN7cutlass13device_kernelIN5flash11enable_sm90INS1_16FlashAttnFwdSm90INS1_25CollectiveMainloopFwdSm90ILi2EN4cute5tupleIJNS5_1CILi1EEES8_S8_EEENS6_IJNS7_ILi128EEENS7_ILi80EEENS7_ILi256EEEEEELi256ENS_6half_tEfNS_4arch4Sm90ELb1ELb0ELb1ELb1ELb0ELb1ELb0ELb1ELb1ELb0ELb0ELb0EEENS1_21CollectiveEpilogueFwdINS6_IJSA_SC_SB_EEES9_SE_SG_Li256ELb1ELb0ELb0ELb0EEENS1_36VarlenDynamicPersistentTileSchedulerILi128ELi80ELi256ELi32ELb0ELb0ELb1ELb1ELb1ELb1EEEEEEEEEvNT_6ParamsE:
	.zero		3200


//--------------------- .nv.constant0._ZN7cutlass13device_kernelIN5flash11enable_sm90INS1_16FlashAttnFwdSm90INS1_25CollectiveMainloopFwdSm90ILi2EN4cute5tupleIJNS5_1CILi1EEES8_S8_EEENS6_IJNS7_ILi128EEENS7_ILi112EEENS7_ILi192EEEEEELi192ENS_6half_tEfNS_4arch4Sm90ELb0ELb0ELb1ELb0ELb0ELb0ELb0ELb1ELb1ELb0ELb0ELb0EEENS1_21CollectiveEpilogueFwdINS6_IJSA_SC_SB_EEES9_SE_SG_Li256ELb0ELb0ELb0ELb0EEENS1_29StaticPersistentTileSchedulerILb0EEEEEEEEEvNT_6ParamsE --------------------------
	.section	.nv.constant0._ZN7cutlass13device_kernelIN5flash11enable_sm90INS1_16FlashAttnFwdSm90INS1_25CollectiveMainloopFwdSm90ILi2EN4cute5tupleIJNS5_1CILi1EEES8_S8_EEENS6_IJNS7_ILi128EEENS7_ILi112EEENS7_ILi192EEEEEELi192ENS_6half_tEfNS_4arch4Sm90ELb0ELb0ELb1ELb0ELb0ELb0ELb0ELb1ELb1ELb0ELb0ELb0EEENS1_21CollectiveEpilogueFwdINS6_IJSA_SC_SB_EEES9_SE_SG_Li256ELb0ELb0ELb0ELb0EEENS1_29StaticPersistentTileSchedulerILb0EEEEEEEEEvNT_6ParamsE,"a",@progbits
	.sectionflags	@""
	.align	4
.nv.constant0._ZN7cutlass13device_kernelIN5flash11enable_sm90INS1_16FlashAttnFwdSm90INS1_25CollectiveMainloopFwdSm90ILi2EN4cute5tupleIJNS5_1CILi1EEES8_S8_EEENS6_IJNS7_ILi128EEENS7_ILi112EEENS7_ILi192EEEEEELi192ENS_6half_tEfNS_4arch4Sm90ELb0ELb0ELb1ELb0ELb0ELb0ELb0ELb1ELb1ELb0ELb0ELb0EEENS1_21CollectiveEpilogueFwdINS6_IJSA_SC_SB_EEES9_SE_SG_Li256ELb0ELb0ELb0ELb0EEENS1_29StaticPersistentTileSchedulerILb0EEEEEEEEEvNT_6ParamsE:
	.zero		3584


//--------------------- .nv.constant0._ZN7cutlass13device_kernelIN5flash11enable_sm90INS1_16FlashAttnFwdSm90INS1_25CollectiveMainloopFwdSm90ILi2EN4cute5tupleIJNS5_1CILi2EEENS7_ILi1EEES9_EEENS6_IJNS7_ILi128EEENS7_ILi112EEENS7_ILi192EEEEEELi192ENS_6half_tEfNS_4arch4Sm90ELb0ELb0ELb1ELb0ELb0ELb0ELb0ELb1ELb1ELb0ELb0ELb0EEENS1_21CollectiveEpilogueFwdINS6_IJSB_SD_SC_EEESA_SF_SH_Li256ELb0ELb0ELb0ELb0EEENS1_29StaticPersistentTileSchedulerILb0EEEEEEEEEvNT_6ParamsE --------------------------
	.section	.nv.constant0._ZN7cutlass13device_kernelIN5flash11enable_sm90INS1_16FlashAttnFwdSm90INS1_25CollectiveMainloopFwdSm90ILi2EN4cute5tupleIJNS5_1CILi2EEENS7_ILi1EEES9_EEENS6_IJNS7_ILi128EEENS7_ILi112EEENS7_ILi192EEEEEELi192ENS_6half_tEfNS_4arch4Sm90ELb0ELb0ELb1ELb0ELb0ELb0ELb0ELb1ELb1ELb0ELb0ELb0EEENS1_21CollectiveEpilogueFwdINS6_IJSB_SD_SC_EEESA_SF_SH_Li256ELb0ELb0ELb0ELb0EEENS1_29StaticPersistentTileSchedulerILb0EEEEEEEEEvNT_6ParamsE,"a",@progbits
	.sectionflags	@""
	.align	4
.nv.constant0._ZN7cutlass13device_kernelIN5flash11enable_sm90INS1_16FlashAttnFwdSm90INS1_25CollectiveMainloopFwdSm90ILi2EN4cute5tupleIJNS5_1CILi2EEENS7_ILi1EEES9_EEENS6_IJNS7_ILi128EEENS7_ILi112EEENS7_ILi192EEEEEELi192ENS_6half_tEfNS_4arch4Sm90ELb0ELb0ELb1ELb0ELb0ELb0ELb0ELb1ELb1ELb0ELb0ELb0EEENS1_21CollectiveEpilogueFwdINS6_IJSB_SD_SC_EEESA_SF_SH_Li256ELb0ELb0ELb0ELb0EEENS1_29StaticPersistentTileSchedulerILb0EEEEEEEEEvNT_6ParamsE:
	.zero		3584


//--------------------- .nv.constant0._ZN7cutlass13device_kernelIN5flash11enable_sm90INS1_16FlashAttnFwdSm90INS1_25CollectiveMainloopFwdSm90ILi2EN4cute5tupleIJNS5_1CILi1EEES8_S8_EEENS6_IJNS7_ILi128EEENS7_ILi112EEENS7_ILi192EEEEEELi192ENS_6half_tEfNS_4arch4Sm90ELb0ELb0ELb1ELb1ELb0ELb0ELb0ELb1ELb1ELb0ELb0ELb0EEENS1_21CollectiveEpilogueFwdINS6_IJSA_SC_SB_EEES9_SE_SG_Li256ELb1ELb0ELb0ELb0EEENS1_36VarlenDynamicPersistentTileSchedulerILi128ELi112ELi256ELi32ELb0ELb0ELb1ELb0ELb1ELb1EEEEEEEEEvNT_6ParamsE --------------------------
	.section	.nv.constant0._ZN7cutlass13device_kernelIN5flash11enable_sm90INS1_16FlashAttnFwdSm90INS1_25CollectiveMainloopFwdSm90ILi2EN4cute5tupleIJNS5_1CILi1EEES8_S8_EEENS6_IJNS7_ILi128EEENS7_ILi112EEENS7_ILi192EEEEEELi192ENS_6half_tEfNS_4arch4Sm90ELb0ELb0ELb1ELb1ELb0ELb0ELb0ELb1ELb1ELb0ELb0ELb0EEENS1_21CollectiveEpilogueFwdINS6_IJSA_SC_SB_EEES9_SE_SG_Li256ELb1ELb0ELb0ELb0EEENS1_36VarlenDynamicPersistentTileSchedulerILi128ELi112ELi256ELi32ELb0ELb0ELb1ELb0ELb1ELb1EEEEEEEEEvNT_6ParamsE,"a",@progbits
	.sectionflags	@""
	.align	4
.nv.constant0._ZN7cutlass13device_kernelIN5flash11enable_sm90INS1_16FlashAttnFwdSm90INS1_25CollectiveMainloopFwdSm90ILi2EN4cute5tupleIJNS5_1CILi1EEES8_S8_EEENS6_IJNS7_ILi128EEENS7_ILi112EEENS7_ILi192EEEEEELi192ENS_6half_tEfNS_4arch4Sm90ELb0ELb0ELb1ELb1ELb0ELb0ELb0ELb1ELb1ELb0ELb0ELb0EEENS1_21CollectiveEpilogueFwdINS6_IJSA_SC_SB_EEES9_SE_SG_Li256ELb1ELb0ELb0ELb0EEENS1_36VarlenDynamicPersistentTileSchedulerILi128ELi112ELi256ELi32ELb0ELb0ELb1ELb0ELb1ELb1EEEEEEEEEvNT_6ParamsE:
	.zero		3200


//--------------------- .nv.constant0._ZN7cutlass13device_kernelIN5flash11enable_sm90INS1_16FlashAttnFwdSm90INS1_25CollectiveMainloopFwdSm90ILi2EN4cute5tupleIJNS5_1CILi1EEES8_S8_EEENS6_IJNS7_ILi128EEENS7_ILi112EEENS7_ILi192EEEEEELi192ENS_6half_tEfNS_4arch4Sm90ELb0ELb0ELb1ELb1ELb0ELb1ELb0ELb1ELb1ELb0ELb0ELb0EEENS1_21CollectiveEpilogueFwdINS6_IJSA_SC_SB_EEES9_SE_SG_Li256ELb1ELb0ELb0ELb0EEENS1_36VarlenDynamicPersistentTileSchedulerILi128ELi112ELi256ELi32ELb0ELb0ELb1ELb0ELb1ELb1EEEEEEEEEvNT_6ParamsE --------------------------
	.section	.nv.constant0._ZN7cutlass13device_kernelIN5flash11enable_sm90INS1_16FlashAttnFwdSm90INS1_25CollectiveMainloopFwdSm90ILi2EN4cute5tupleIJNS5_1CILi1EEES8_S8_EEENS6_IJNS7_ILi128EEENS7_ILi112EEENS7_ILi192EEEEEELi192ENS_6half_tEfNS_4arch4Sm90ELb0ELb0ELb1ELb1ELb0ELb1ELb0ELb1ELb1ELb0ELb0ELb0EEENS1_21CollectiveEpilogueFwdINS6_IJSA_SC_SB_EEES9_SE_SG_Li256ELb1ELb0ELb0ELb0EEENS1_36VarlenDynamicPersistentTileSchedulerILi128ELi112ELi256ELi32ELb0ELb0ELb1ELb0ELb1ELb1EEEEEEEEEvNT_6ParamsE,"a",@progbits
	.sectionflags	@""
	.align	4
.nv.constant0._ZN7cutlass13device_kernelIN5flash11enable_sm90INS1_16FlashAttnFwdSm90INS1_25CollectiveMainloopFwdSm90ILi2EN4cute5tupleIJNS5_1CILi1EEES8_S8_EEENS6_IJNS7_ILi128EEENS7_ILi112EEENS7_ILi192EEEEEELi192ENS_6half_tEfNS_4arch4Sm90ELb0ELb0ELb1ELb1ELb0ELb1ELb0ELb1ELb1ELb0ELb0ELb0EEENS1_21CollectiveEpilogueFwdINS6_IJSA_SC_SB_EEES9_SE_SG_Li256ELb1ELb0ELb0ELb0EEENS1_36VarlenDynamicPersistentTileSchedulerILi128ELi112ELi256ELi32ELb0ELb0ELb1ELb0ELb1ELb1EEEEEEEEEvNT_6ParamsE:
	.zero		3200


//--------------------- .nv.constant0._ZN7cutlass13device_kernelIN5flash11enable_sm90INS1_16FlashAttnFwdSm90INS1_25CollectiveMainloopFwdSm90ILi2EN4cute5tupleIJNS5_1CILi1EEES8_S8_EEENS6_IJNS7_ILi128EEENS7_ILi96EEENS7_ILi192EEEEEELi192ENS_6half_tEfNS_4arch4Sm90ELb0ELb1ELb1ELb0ELb0ELb0ELb0ELb1ELb1ELb0ELb0ELb0EEENS1_21CollectiveEpilogueFwdINS6_IJSA_SC_SB_EEES9_SE_SG_Li256ELb0ELb0ELb0ELb0EEENS1_30DynamicPersistentTileSchedulerILi256ELi32ELb0ELb0ELb1EEEEEEEEEvNT_6ParamsE --------------------------
	.section	.nv.constant0._ZN7cutlass13device_kernelIN5flash11enable_sm90INS1_16FlashAttnFwdSm90INS1_25CollectiveMainloopFwdSm90ILi2EN4cute5tupleIJNS5_1CILi1EEES8_S8_EEENS6_IJNS7_ILi128EEENS7_ILi96EEENS7_ILi192EEEEEELi192ENS_6half_tEfNS_4arch4Sm90ELb0ELb1ELb1ELb0ELb0ELb0ELb0ELb1ELb1ELb0ELb0ELb0EEENS1_21CollectiveEpilogueFwdINS6_IJSA_SC_SB_EEES9_SE_SG_Li256ELb0ELb0ELb0ELb0EEENS1_30DynamicPersistentTileSchedulerILi256ELi32ELb0ELb0ELb1EEEEEEEEEvNT_6ParamsE,"a",@progbits
	.sectionflags	@""
	.align	4
.nv.constant0._ZN7cutlass13device_kernelIN5flash11enable_sm90INS1_16FlashAttnFwdSm90INS1_25CollectiveMainloopFwdSm90ILi2EN4cute5tupleIJNS5_1CILi1EEES8_S8_EEENS6_IJNS7_ILi128EEENS7_ILi96EEENS7_ILi192EEEEEELi192ENS_6half_tEfNS_4arch4Sm90ELb0ELb1ELb1ELb0ELb0ELb0ELb0ELb1ELb1ELb0ELb0ELb0EEENS1_21CollectiveEpilogueFwdINS6_IJSA_SC_SB_EEES9_SE_SG_Li256ELb0ELb0ELb0ELb0EEENS1_30DynamicPersistentTileSchedulerILi256ELi32ELb0ELb0ELb1EEEEEEEEEvNT_6ParamsE:
	.zero		3584


//--------------------- .nv.constant0._ZN7cutlass13device_kernelIN5flash11enable_sm90INS1_16FlashAttnFwdSm90INS1_25CollectiveMainloopFwdSm90ILi2EN4cute5tupleIJNS5_1CILi1EEES8_S8_EEENS6_IJNS7_ILi128EEENS7_ILi96EEENS7_ILi192EEEEEELi192ENS_6half_tEfNS_4arch4Sm90ELb0ELb1ELb1ELb1ELb0ELb0ELb0ELb1ELb1ELb0ELb0ELb0EEENS1_21CollectiveEpilogueFwdINS6_IJSA_SC_SB_EEES9_SE_SG_Li256ELb1ELb0ELb0ELb0EEENS1_36VarlenDynamicPersistentTileSchedulerILi128ELi96ELi256ELi32ELb0ELb0ELb1ELb1ELb0ELb1EEEEEEEEEvNT_6ParamsE --------------------------
	.section	.nv.constant0._ZN7cutlass13device_kernelIN5flash11enable_sm90INS1_16FlashAttnFwdSm90INS1_25CollectiveMainloopFwdSm90ILi2EN4cute5tupleIJNS5_1CILi1EEES8_S8_EEENS6_IJNS7_ILi128EEENS7_ILi96EEENS7_ILi192EEEEEELi192ENS_6half_tEfNS_4arch4Sm90ELb0ELb1ELb1ELb1ELb0ELb0ELb0ELb1ELb1ELb0ELb0ELb0EEENS1_21CollectiveEpilogueFwdINS6_IJSA_SC_SB_EEES9_SE_SG_Li256ELb1ELb0ELb0ELb0EEENS1_36VarlenDynamicPersistentTileSchedulerILi128ELi96ELi256ELi32ELb0ELb0ELb1ELb1ELb0ELb1EEEEEEEEEvNT_6ParamsE,"a",@progbits
	.sectionflags	@""
	.align	4
.nv.constant0._ZN7cutlass13device_kernelIN5flash11enable_sm90INS1_16FlashAttnFwdSm90INS1_25CollectiveMainloopFwdSm90ILi2EN4cute5tupleIJNS5_1CILi1EEES8_S8_EEENS6_IJNS7_ILi128EEENS7_ILi96EEENS7_ILi192EEEEEELi192ENS_6half_tEfNS_4arch4Sm90ELb0ELb1ELb1ELb1ELb0ELb0ELb0ELb1ELb1ELb0ELb0ELb0EEENS1_21CollectiveEpilogueFwdINS6_IJSA_SC_SB_EEES9_SE_SG_Li256ELb1ELb0ELb0ELb0EEENS1_36VarlenDynamicPersistentTileSchedulerILi128ELi96ELi256ELi32ELb0ELb0ELb1ELb1ELb0ELb1EEEEEEEEEvNT_6ParamsE:
	.zero		3200


//--------------------- .nv.constant0._ZN7cutlass13device_kernelIN5flash11enable_sm90INS1_16FlashAttnFwdSm90INS1_25CollectiveMainloopFwdSm90ILi2EN4cute5tupleIJNS5_1CILi1EEES8_S8_EEENS6_IJNS7_ILi128EEENS7_ILi96EEENS7_ILi192EEEEEELi192ENS_6half_tEfNS_4arch4Sm90ELb0ELb1ELb1ELb1ELb0ELb1ELb0ELb1ELb1ELb0ELb0ELb0EEENS1_21CollectiveEpilogueFwdINS6_IJSA_SC_SB_EEES9_SE_SG_Li256ELb1ELb0ELb0ELb0EEENS1_36VarlenDynamicPersistentTileSchedulerILi128ELi96ELi256ELi32ELb0ELb0ELb1ELb1ELb0ELb1EEEEEEEEEvNT_6ParamsE --------------------------
	.section	.nv.constant0._ZN7cutlass13device_kernelIN5flash11enable_sm90INS1_16FlashAttnFwdSm90INS1_25CollectiveMainloopFwdSm90ILi2EN4cute5tupleIJNS5_1CILi1EEES8_S8_EEENS6_IJNS7_ILi128EEENS7_ILi96EEENS7_ILi192EEEEEELi192ENS_6half_tEfNS_4arch4Sm90ELb0ELb1ELb1ELb1ELb0ELb1ELb0ELb1ELb1ELb0ELb0ELb0EEENS1_21CollectiveEpilogueFwdINS6_IJSA_SC_SB_EEES9_SE_SG_Li256ELb1ELb0ELb0ELb0EEENS1_36VarlenDynamicPersistentTileSchedulerILi128ELi96ELi256ELi32ELb0ELb0ELb1ELb1ELb0ELb1EEEEEEEEEvNT_6ParamsE,"a",@progbits
	.sectionflags	@""
	.align	4
.nv.constant0._ZN7cutlass13device_kernelIN5flash11enable_sm90INS1_16FlashAttnFwdSm90INS1_25CollectiveMainloopFwdSm90ILi2EN4cute5tupleIJNS5_1CILi1EEES8_S8_EEENS6_IJNS7_ILi128EEENS7_ILi96EEENS7_ILi192EEEEEELi192ENS_6half_tEfNS_4arch4Sm90ELb0ELb1ELb1ELb1ELb0ELb1ELb0ELb1ELb1ELb0ELb0ELb0EEENS1_21CollectiveEpilogueFwdINS6_IJSA_SC_SB_EEES9_SE_SG_Li256ELb1ELb0ELb0ELb0EEENS1_36VarlenDynamicPersistentTileSchedulerILi128ELi96ELi256ELi32ELb0ELb0ELb1ELb1ELb0ELb1EEEEEEEEEvNT_6ParamsE:
	.zero		3200


//--------------------- .nv.constant0._ZN7cutlass13device_kernelIN5flash11enable_sm90INS1_16FlashAttnFwdSm90INS1_25CollectiveMainloopFwdSm90ILi2EN4cute5tupleIJNS5_1CILi1EEES8_S8_EEENS6_IJNS7_ILi128EEENS7_ILi112EEENS7_ILi192EEEEEELi192ENS_6half_tEfNS_4arch4Sm90ELb1ELb0ELb1ELb0ELb0ELb0ELb0ELb1ELb1ELb0ELb0ELb0EEENS1_21CollectiveEpilogueFwdINS6_IJSA_SC_SB_EEES9_SE_SG_Li256ELb0ELb0ELb0ELb0EEENS1_30DynamicPersistentTileSchedulerILi256ELi32ELb0ELb0ELb1EEEEEEEEEvNT_6ParamsE --------------------------
	.section	.nv.constant0._ZN7cutlass13device_kernelIN5flash11enable_sm90INS1_16FlashAttnFwdSm90INS1_25CollectiveMainloopFwdSm90ILi2EN4cute5tupleIJNS5_1CILi1EEES8_S8_EEENS6_IJNS7_ILi128EEENS7_ILi112EEENS7_ILi192EEEEEELi192ENS_6half_tEfNS_4arch4Sm90ELb1ELb0ELb1ELb0ELb0ELb0ELb0ELb1ELb1ELb0ELb0ELb0EEENS1_21CollectiveEpilogueFwdINS6_IJSA_SC_SB_EEES9_SE_SG_Li256ELb0ELb0ELb0ELb0EEENS1_30DynamicPersistentTileSchedulerILi256ELi32ELb0ELb0ELb1EEEEEEEEEvNT_6ParamsE,"a",@progbits
	.sectionflags	@""
	.align	4
.nv.constant0._ZN7cutlass13device_kernelIN5flash11enable_sm90INS1_16FlashAttnFwdSm90INS1_25CollectiveMainloopFwdSm90ILi2EN4cute5tupleIJNS5_1CILi1EEES8_S8_EEENS6_IJNS7_ILi128EEENS7_ILi112EEENS7_ILi192EEEEEELi192ENS_6half_tEfNS_4arch4Sm90ELb1ELb0ELb1ELb0ELb0ELb0ELb0ELb1ELb1ELb0ELb0ELb0EEENS1_21CollectiveEpilogueFwdINS6_IJSA_SC_SB_EEES9_SE_SG_Li256ELb0ELb0ELb0ELb0EEENS1_30DynamicPersistentTileSchedulerILi256ELi32ELb0ELb0ELb1EEEEEEEEEvNT_6ParamsE:
	.zero		3584


//--------------------- .nv.constant0._ZN7cutlass13device_kernelIN5flash11enable_sm90INS1_16FlashAttnFwdSm90INS1_25CollectiveMainloopFwdSm90ILi2EN4cute5tupleIJNS5_1CILi1EEES8_S8_EEENS6_IJNS7_ILi128EEENS7_ILi112EEENS7_ILi192EEEEEELi192ENS_6half_tEfNS_4arch4Sm90ELb1ELb0ELb1ELb1ELb0ELb0ELb0ELb1ELb1ELb0ELb0ELb0EEENS1_21CollectiveEpilogueFwdINS6_IJSA_SC_SB_EEES9_SE_SG_Li256ELb1ELb0ELb0ELb0EEENS1_36VarlenDynamicPersistentTileSchedulerILi128ELi112ELi256ELi32ELb0ELb0ELb1ELb1ELb1ELb1EEEEEEEEEvNT_6ParamsE --------------------------
	.section	.nv.constant0._ZN7cutlass13device_kernelIN5flash11enable_sm90INS1_16FlashAttnFwdSm90INS1_25CollectiveMainloopFwdSm90ILi2EN4cute5tupleIJNS5_1CILi1EEES8_S8_EEENS6_IJNS7_ILi128EEENS7_ILi112EEENS7_ILi192EEEEEELi192ENS_6half_tEfNS_4arch4Sm90ELb1ELb0ELb1ELb1ELb0ELb0ELb0ELb1ELb1ELb0ELb0ELb0EEENS1_21CollectiveEpilogueFwdINS6_IJSA_SC_SB_EEES9_SE_SG_Li256ELb1ELb0ELb0ELb0EEENS1_36VarlenDynamicPersistentTileSchedulerILi128ELi112ELi256ELi32ELb0ELb0ELb1ELb1ELb1ELb1EEEEEEEEEvNT_6ParamsE,"a",@progbits
	.sectionflags	@""
	.align	4
.nv.constant0._ZN7cutlass13device_kernelIN5flash11enable_sm90INS1_16FlashAttnFwdSm90INS1_25CollectiveMainloopFwdSm90ILi2EN4cute5tupleIJNS5_1CILi1EEES8_S8_EEENS6_IJNS7_ILi128EEENS7_ILi112EEENS7_ILi192EEEEEELi192ENS_6half_tEfNS_4arch4Sm90ELb1ELb0ELb1ELb1ELb0ELb0ELb0ELb1ELb1ELb0ELb0ELb0EEENS1_21CollectiveEpilogueFwdINS6_IJSA_SC_SB_EEES9_SE_SG_Li256ELb1ELb0ELb0ELb0EEENS1_36VarlenDynamicPersistentTileSchedulerILi128ELi112ELi256ELi32ELb0ELb0ELb1ELb1ELb1ELb1EEEEEEEEEvNT_6ParamsE:
	.zero		3200


//--------------------- .nv.constant0._ZN7cutlass13device_kernelIN5flash11enable_sm90INS1_16FlashAttnFwdSm90INS1_25CollectiveMainloopFwdSm90ILi2EN4cute5tupleIJNS5_1CILi1EEES8_S8_EEENS6_IJNS7_ILi128EEENS7_ILi112EEENS7_ILi192EEEEEELi192ENS_6half_tEfNS_4arch4Sm90ELb1ELb0ELb1ELb1ELb0ELb1ELb0ELb1ELb1ELb0ELb0ELb0EEENS1_21CollectiveEpilogueFwdINS6_IJSA_SC_SB_EEES9_SE_SG_Li256ELb1ELb0ELb0ELb0EEENS1_36VarlenDynamicPersistentTileSchedulerILi128ELi112ELi256ELi32ELb0ELb0ELb1ELb1ELb1ELb1EEEEEEEEEvNT_6ParamsE --------------------------
	.section	.nv.constant0._ZN7cutlass13device_kernelIN5flash11enable_sm90INS1_16FlashAttnFwdSm90INS1_25CollectiveMainloopFwdSm90ILi2EN4cute5tupleIJNS5_1CILi1EEES8_S8_EEENS6_IJNS7_ILi128EEENS7_ILi112EEENS7_ILi192EEEEEELi192ENS_6half_tEfNS_4arch4Sm90ELb1ELb0ELb1ELb1ELb0ELb1ELb0ELb1ELb1ELb0ELb0ELb0EEENS1_21CollectiveEpilogueFwdINS6_IJSA_SC_SB_EEES9_SE_SG_Li256ELb1ELb0ELb0ELb0EEENS1_36VarlenDynamicPersistentTileSchedulerILi128ELi112ELi256ELi32ELb0ELb0ELb1ELb1ELb1ELb1EEEEEEEEEvNT_6ParamsE,"a",@progbits
	.sectionflags	@""
	.align	4
.nv.constant0._ZN7cutlass13device_kernelIN5flash11enable_sm90INS1_16FlashAttnFwdSm90INS1_25CollectiveMainloopFwdSm90ILi2EN4cute5tupleIJNS5_1CILi1EEES8_S8_EEENS6_IJNS7_ILi128EEENS7_ILi112EEENS7_ILi192EEEEEELi192ENS_6half_tEfNS_4arch4Sm90ELb1ELb0ELb1ELb1ELb0ELb1ELb0ELb1ELb1ELb0ELb0ELb0EEENS1_21CollectiveEpilogueFwdINS6_IJSA_SC_SB_EEES9_SE_SG_Li256ELb1ELb0ELb0ELb0EEENS1_36VarlenDynamicPersistentTileSchedulerILi128ELi112ELi256ELi32ELb0ELb0ELb1ELb1ELb1ELb1EEEEEEEEEvNT_6ParamsE:
	.zero		3200


//--------------------- .nv.constant0._ZN7cutlass13device_kernelIN5flash11enable_sm90INS1_16FlashAttnFwdSm90INS1_25CollectiveMainloopFwdSm90ILi2EN4cute5tupleIJNS5_1CILi1EEES8_S8_EEENS6_IJNS7_ILi128EEENS7_ILi176EEESA_EEELi128ENS_6half_tEfNS_4arch4Sm90ELb0ELb0ELb1ELb0ELb0ELb0ELb0ELb1ELb1ELb0ELb0ELb0EEENS1_21CollectiveEpilogueFwdINS6_IJSA_SA_SB_EEES9_SD_SF_Li256ELb0ELb0ELb0ELb0EEENS1_29StaticPersistentTileSchedulerILb0EEEEEEEEEvNT_6ParamsE --------------------------
	.section	.nv.constant0._ZN7cutlass13device_kernelIN5flash11enable_sm90INS1_16FlashAttnFwdSm90INS1_25CollectiveMainloopFwdSm90ILi2EN4cute5tupleIJNS5_1CILi1EEES8_S8_EEENS6_IJNS7_ILi128EEENS7_ILi176EEESA_EEELi128ENS_6half_tEfNS_4arch4Sm90ELb0ELb0ELb1ELb0ELb0ELb0ELb0ELb1ELb1ELb0ELb0ELb0EEENS1_21CollectiveEpilogueFwdINS6_IJSA_SA_SB_EEES9_SD_SF_Li256ELb0ELb0ELb0ELb0EEENS1_29StaticPersistentTileSchedulerILb0EEEEEEEEEvNT_6ParamsE,"a",@progbits
	.sectionflags	@""
	.align	4
.nv.constant0._ZN7cutlass13device_kernelIN5flash11enable_sm90INS1_16FlashAttnFwdSm90INS1_25CollectiveMainloopFwdSm90ILi2EN4cute5tupleIJNS5_1CILi1EEES8_S8_EEENS6_IJNS7_ILi128EEENS7_ILi176EEESA_EEELi128ENS_6half_tEfNS_4arch4Sm90ELb0ELb0ELb1ELb0ELb0ELb0ELb0ELb1ELb1ELb0ELb0ELb0EEENS1_21CollectiveEpilogueFwdINS6_IJSA_SA_SB_EEES9_SD_SF_Li256ELb0ELb0ELb0ELb0EEENS1_29StaticPersistentTileSchedulerILb0EEEEEEEEEvNT_6ParamsE:
	.zero		3584


//--------------------- .nv.constant0._ZN7cutlass13device_kernelIN5flash11enable_sm90INS1_16FlashAttnFwdSm90INS1_25CollectiveMainloopFwdSm90ILi2EN4cute5tupleIJNS5_1CILi2EEENS7_ILi1EEES9_EEENS6_IJNS7_ILi128EEENS7_ILi176EEESB_EEELi128ENS_6half_tEfNS_4arch4Sm90ELb0ELb0ELb1ELb0ELb0ELb0ELb0ELb1ELb1ELb0ELb0ELb0EEENS1_21CollectiveEpilogueFwdINS6_IJSB_SB_SC_EEESA_SE_SG_Li256ELb0ELb0ELb0ELb0EEENS1_29StaticPersistentTileSchedulerILb0EEEEEEEEEvNT_6ParamsE --------------------------
	.section	.nv.constant0._ZN7cutlass13device_kernelIN5flash11enable_sm90INS1_16FlashAttnFwdSm90INS1_25CollectiveMainloopFwdSm90ILi2EN4cute5tupleIJNS5_1CILi2EEENS7_ILi1EEES9_EEENS6_IJNS7_ILi128EEENS7_ILi176EEESB_EEELi128ENS_6half_tEfNS_4arch4Sm90ELb0ELb0ELb1ELb0ELb0ELb0ELb0ELb1ELb1ELb0ELb0ELb0EEENS1_21CollectiveEpilogueFwdINS6_IJSB_SB_SC_EEESA_SE_SG_Li256ELb0ELb0ELb0ELb0EEENS1_29StaticPersistentTileSchedulerILb0EEEEEEEEEvNT_6ParamsE,"a",@progbits
	.sectionflags	@""
	.align	4
.nv.constant0._ZN7cutlass13device_kernelIN5flash11enable_sm90INS1_16FlashAttnFwdSm90INS1_25CollectiveMainloopFwdSm90ILi2EN4cute5tupleIJNS5_1CILi2EEENS7_ILi1EEES9_EEENS6_IJNS7_ILi128EEENS7_ILi176EEESB_EEELi128ENS_6half_tEfNS_4arch4Sm90ELb0ELb0ELb1ELb0ELb0ELb0ELb0ELb1ELb1ELb0ELb0ELb0EEENS1_21CollectiveEpilogueFwdINS6_IJSB_SB_SC_EEESA_SE_SG_Li256ELb0ELb0ELb0ELb0EEENS1_29StaticPersistentTileSchedulerILb0EEEEEEEEEvNT_6ParamsE:
	.zero		3584


//--------------------- .nv.constant0._ZN7cutlass13device_kernelIN5flash11enable_sm90INS1_16FlashAttnFwdSm90INS1_25CollectiveMainloopFwdSm90ILi2EN4cute5tupleIJNS5_1CILi1EEES8_S8_EEENS6_IJNS7_ILi128EEENS7_ILi176EEESA_EEELi128ENS_6half_tEfNS_4arch4Sm90ELb0ELb0ELb1ELb1ELb0ELb0ELb0ELb1ELb1ELb0ELb0ELb0EEENS1_21CollectiveEpilogueFwdINS6_IJSA_SA_SB_EEES9_SD_SF_Li256ELb1ELb0ELb0ELb0EEENS1_36VarlenDynamicPersistentTileSchedulerILi128ELi176ELi256ELi32ELb0ELb0ELb1ELb0ELb1ELb1EEEEEEEEEvNT_6ParamsE --------------------------
	.section	.nv.constant0._ZN7cutlass13device_kernelIN5flash11enable_sm90INS1_16FlashAttnFwdSm90INS1_25CollectiveMainloopFwdSm90ILi2EN4cute5tupleIJNS5_1CILi1EEES8_S8_EEENS6_IJNS7_ILi128EEENS7_ILi176EEESA_EEELi128ENS_6half_tEfNS_4arch4Sm90ELb0ELb0ELb1ELb1ELb0ELb0ELb0ELb1ELb1ELb0ELb0ELb0EEENS1_21CollectiveEpilogueFwdINS6_IJSA_SA_SB_EEES9_SD_SF_Li256ELb1ELb0ELb0ELb0EEENS1_36VarlenDynamicPersistentTileSchedulerILi128ELi176ELi256ELi32ELb0ELb0ELb1ELb0ELb1ELb1EEEEEEEEEvNT_6ParamsE,"a",@progbits
	.sectionflags	@""
	.align	4
.nv.constant0._ZN7cutlass13device_kernelIN5flash11enable_sm90INS1_16FlashAttnFwdSm90INS1_25CollectiveMainloopFwdSm90ILi2EN4cute5tupleIJNS5_1CILi1EEES8_S8_EEENS6_IJNS7_ILi128EEENS7_ILi176EEESA_EEELi128ENS_6half_tEfNS_4arch4Sm90ELb0ELb0ELb1ELb1ELb0ELb0ELb0ELb1ELb1ELb0ELb0ELb0EEENS1_21CollectiveEpilogueFwdINS6_IJSA_SA_SB_EEES9_SD_SF_Li256ELb1ELb0ELb0ELb0EEENS1_36VarlenDynamicPersistentTileSchedulerILi128ELi176ELi256ELi32ELb0ELb0ELb1ELb0ELb1ELb1EEEEEEEEEvNT_6ParamsE:
	.zero		3200


//--------------------- .nv.constant0._ZN7cutlass13device_kernelIN5flash11enable_sm90INS1_16FlashAttnFwdSm90INS1_25CollectiveMainloopFwdSm90ILi2EN4cute5tupleIJNS5_1CILi1EEES8_S8_EEENS6_IJNS7_ILi128EEENS7_ILi176EEESA_EEELi128ENS_6half_tEfNS_4arch4Sm90ELb0ELb0ELb1ELb1ELb0ELb1ELb0ELb1ELb1ELb0ELb0ELb0EEENS1_21CollectiveEpilogueFwdINS6_IJSA_SA_SB_EEES9_SD_SF_Li256ELb1ELb0ELb0ELb0EEENS1_36VarlenDynamicPersistentTileSchedulerILi128ELi176ELi256ELi32ELb0ELb0ELb1ELb0ELb1ELb1EEEEEEEEEvNT_6ParamsE --------------------------
	.section	.nv.constant0._ZN7cutlass13device_kernelIN5flash11enable_sm90INS1_16FlashAttnFwdSm90INS1_25CollectiveMainloopFwdSm90ILi2EN4cute5tupleIJNS5_1CILi1EEES8_S8_EEENS6_IJNS7_ILi128EEENS7_ILi176EEESA_EEELi128ENS_6half_tEfNS_4arch4Sm90ELb0ELb0ELb1ELb1ELb0ELb1ELb0ELb1ELb1ELb0ELb0ELb0EEENS1_21CollectiveEpilogueFwdINS6_IJSA_SA_SB_EEES9_SD_SF_Li256ELb1ELb0ELb0ELb0EEENS1_36VarlenDynamicPersistentTileSchedulerILi128ELi176ELi256ELi32ELb0ELb0ELb1ELb0ELb1ELb1EEEEEEEEEvNT_6ParamsE,"a",@progbits
	.sectionflags	@""
	.align	4
.nv.constant0._ZN7cutlass13device_kernelIN5flash11enable_sm90INS1_16FlashAttnFwdSm90INS1_25CollectiveMainloopFwdSm90ILi2EN4cute5tupleIJNS5_1CILi1EEES8_S8_EEENS6_IJNS7_ILi128EEENS7_ILi176EEESA_EEELi128ENS_6half_tEfNS_4arch4Sm90ELb0ELb0ELb1ELb1ELb0ELb1ELb0ELb1ELb1ELb0ELb0ELb0EEENS1_21CollectiveEpilogueFwdINS6_IJSA_SA_SB_EEES9_SD_SF_Li256ELb1ELb0ELb0ELb0EEENS1_36VarlenDynamicPersistentTileSchedulerILi128ELi176ELi256ELi32ELb0ELb0ELb1ELb0ELb1ELb1EEEEEEEEEvNT_6ParamsE:
	.zero		3200


//--------------------- .nv.constant0._ZN7cutlass13device_kernelIN5flash11enable_sm90INS1_16FlashAttnFwdSm90INS1_25CollectiveMainloopFwdSm90ILi2EN4cute5tupleIJNS5_1CILi1EEES8_S8_EEENS6_IJNS7_ILi128EEESA_SA_EEELi128ENS_6half_tEfNS_4arch4Sm90ELb0ELb1ELb1ELb0ELb0ELb0ELb0ELb1ELb1ELb0ELb0ELb0EEENS1_21CollectiveEpilogueFwdISB_S9_SC_SE_Li256ELb0ELb0ELb0ELb0EEENS1_30DynamicPersistentTileSchedulerILi256ELi32ELb0ELb0ELb1EEEEEEEEEvNT_6ParamsE --------------------------
	.section	.nv.constant0._ZN7cutlass13device_kernelIN5flash11enable_sm90INS1_16FlashAttnFwdSm90INS1_25CollectiveMainloopFwdSm90ILi2EN4cute5tupleIJNS5_1CILi1EEES8_S8_EEENS6_IJNS7_ILi128EEESA_SA_EEELi128ENS_6half_tEfNS_4arch4Sm90ELb0ELb1ELb1ELb0ELb0ELb0ELb0ELb1ELb1ELb0ELb0ELb0EEENS1_21CollectiveEpilogueFwdISB_S9_SC_SE_Li256ELb0ELb0ELb0ELb0EEENS1_30DynamicPersistentTileSchedulerILi256ELi32ELb0ELb0ELb1EEEEEEEEEvNT_6ParamsE,"a",@progbits
	.sectionflags	@""
	.align	4
.nv.constant0._ZN7cutlass13device_kernelIN5flash11enable_sm90INS1_16FlashAttnFwdSm90INS1_25CollectiveMainloopFwdSm90ILi2EN4cute5tupleIJNS5_1CILi1EEES8_S8_EEENS6_IJNS7_ILi128EEESA_SA_EEELi128ENS_6half_tEfNS_4arch4Sm90ELb0ELb1ELb1ELb0ELb0ELb0ELb0ELb1ELb1ELb0ELb0ELb0EEENS1_21CollectiveEpilogueFwdISB_S9_SC_SE_Li256ELb0ELb0ELb0ELb0EEENS1_30DynamicPersistentTileSchedulerILi256ELi32ELb0ELb0ELb1EEEEEEEEEvNT_6ParamsE:
	.zero		3584


//--------------------- .nv.constant0._ZN7cutlass13device_kernelIN5flash11enable_sm90INS1_16FlashAttnFwdSm90INS1_25CollectiveMainloopFwdSm90ILi2EN4cute5tupleIJNS5_1CILi1EEES8_S8_EEENS6_IJNS7_ILi128EEESA_SA_EEELi128ENS_6half_tEfNS_4arch4Sm90ELb0ELb1ELb1ELb1ELb0ELb0ELb0ELb1ELb1ELb0ELb0ELb0EEENS1_21CollectiveEpilogueFwdISB_S9_SC_SE_Li256ELb1ELb0ELb0ELb0EEENS1_36VarlenDynamicPersistentTileSchedulerILi128ELi128ELi256ELi32ELb0ELb0ELb1ELb1ELb0ELb1EEEEEEEEEvNT_6ParamsE --------------------------
	.section	.nv.constant0._ZN7cutlass13device_kernelIN5flash11enable_sm90INS1_16FlashAttnFwdSm90INS1_25CollectiveMainloopFwdSm90ILi2EN4cute5tupleIJNS5_1CILi1EEES8_S8_EEENS6_IJNS7_ILi128EEESA_SA_EEELi128ENS_6half_tEfNS_4arch4Sm90ELb0ELb1ELb1ELb1ELb0ELb0ELb0ELb1ELb1ELb0ELb0ELb0EEENS1_21CollectiveEpilogueFwdISB_S9_SC_SE_Li256ELb1ELb0ELb0ELb0EEENS1_36VarlenDynamicPersistentTileSchedulerILi128ELi128ELi256ELi32ELb0ELb0ELb1ELb1ELb0ELb1EEEEEEEEEvNT_6ParamsE,"a",@progbits
	.sectionflags	@""
	.align	4
.nv.constant0._ZN7cutlass13device_kernelIN5flash11enable_sm90INS1_16FlashAttnFwdSm90INS1_25CollectiveMainloopFwdSm90ILi2EN4cute5tupleIJNS5_1CILi1EEES8_S8_EEENS6_IJNS7_ILi128EEESA_SA_EEELi128ENS_6half_tEfNS_4arch4Sm90ELb0ELb1ELb1ELb1ELb0ELb0ELb0ELb1ELb1ELb0ELb0ELb0EEENS1_21CollectiveEpilogueFwdISB_S9_SC_SE_Li256ELb1ELb0ELb0ELb0EEENS1_36VarlenDynamicPersistentTileSchedulerILi128ELi128ELi256ELi32ELb0ELb0ELb1ELb1ELb0ELb1EEEEEEEEEvNT_6ParamsE:
	.zero		3200


//--------------------- .nv.constant0._ZN7cutlass13device_kernelIN5flash11enable_sm90INS1_16FlashAttnFwdSm90INS1_25CollectiveMainloopFwdSm90ILi2EN4cute5tupleIJNS5_1CILi1EEES8_S8_EEENS6_IJNS7_ILi128EEESA_SA_EEELi128ENS_6half_tEfNS_4arch4Sm90ELb0ELb1ELb1ELb1ELb0ELb1ELb0ELb1ELb1ELb0ELb0ELb0EEENS1_21CollectiveEpilogueFwdISB_S9_SC_SE_Li256ELb1ELb0ELb0ELb0EEENS1_36VarlenDynamicPersistentTileSchedulerILi128ELi128ELi256ELi32ELb0ELb0ELb1ELb1ELb0ELb1EEEEEEEEEvNT_6ParamsE --------------------------
	.section	.nv.constant0._ZN7cutlass13device_kernelIN5flash11enable_sm90INS1_16FlashAttnFwdSm90INS1_25CollectiveMainloopFwdSm90ILi2EN4cute5tupleIJNS5_1CILi1EEES8_S8_EEENS6_IJNS7_ILi128EEESA_SA_EEELi128ENS_6half_tEfNS_4arch4Sm90ELb0ELb1ELb1ELb1ELb0ELb1ELb0ELb1ELb1ELb0ELb0ELb0EEENS1_21CollectiveEpilogueFwdISB_S9_SC_SE_Li256ELb1ELb0ELb0ELb0EEENS1_36VarlenDynamicPersistentTileSchedulerILi128ELi128ELi256ELi32ELb0ELb0ELb1ELb1ELb0ELb1EEEEEEEEEvNT_6ParamsE,"a",@progbits
	.sectionflags	@""
	.align	4
.nv.constant0._ZN7cutlass13device_kernelIN5flash11enable_sm90INS1_16FlashAttnFwdSm90INS1_25CollectiveMainloopFwdSm90ILi2EN4cute5tupleIJNS5_1CILi1EEES8_S8_EEENS6_IJNS7_ILi128EEESA_SA_EEELi128ENS_6half_tEfNS_4arch4Sm90ELb0ELb1ELb1ELb1ELb0ELb1ELb0ELb1ELb1ELb0ELb0ELb0EEENS1_21CollectiveEpilogueFwdISB_S9_SC_SE_Li256ELb1ELb0ELb0ELb0EEENS1_36VarlenDynamicPersistentTileSchedulerILi128ELi128ELi256ELi32ELb0ELb0ELb1ELb1ELb0ELb1EEEEEEEEEvNT_6ParamsE:
	.zero		3200


//--------------------- .nv.constant0._ZN7cutlass13device_kernelIN5flash11enable_sm90INS1_16FlashAttnFwdSm90INS1_25CollectiveMainloopFwdSm90ILi2EN4cute5tupleIJNS5_1CILi1EEES8_S8_EEENS6_IJNS7_ILi128EEESA_SA_EEELi128ENS_6half_tEfNS_4arch4Sm90ELb1ELb0ELb1ELb0ELb0ELb0ELb0ELb1ELb1ELb0ELb0ELb0EEENS1_21CollectiveEpilogueFwdISB_S9_SC_SE_Li256ELb0ELb0ELb0ELb0EEENS1_30DynamicPersistentTileSchedulerILi256ELi32ELb0ELb0ELb1EEEEEEEEEvNT_6ParamsE --------------------------
	.section	.nv.constant0._ZN7cutlass13device_kernelIN5flash11enable_sm90INS1_16FlashAttnFwdSm90INS1_25CollectiveMainloopFwdSm90ILi2EN4cute5tupleIJNS5_1CILi1EEES8_S8_EEENS6_IJNS7_ILi128EEESA_SA_EEELi128ENS_6half_tEfNS_4arch4Sm90ELb1ELb0ELb1ELb0ELb0ELb0ELb0ELb1ELb1ELb0ELb0ELb0EEENS1_21CollectiveEpilogueFwdISB_S9_SC_SE_Li256ELb0ELb0ELb0ELb0EEENS1_30DynamicPersistentTileSchedulerILi256ELi32ELb0ELb0ELb1EEEEEEEEEvNT_6ParamsE,"a",@progbits
	.sectionflags	@""
	.align	4
.nv.constant0._ZN7cutlass13device_kernelIN5flash11enable_sm90INS1_16FlashAttnFwdSm90INS1_25CollectiveMainloopFwdSm90ILi2EN4cute5tupleIJNS5_1CILi1EEES8_S8_EEENS6_IJNS7_ILi128EEESA_SA_EEELi128ENS_6half_tEfNS_4arch4Sm90ELb1ELb0ELb1ELb0ELb0ELb0ELb0ELb1ELb1ELb0ELb0ELb0EEENS1_21CollectiveEpilogueFwdISB_S9_SC_SE_Li256ELb0ELb0ELb0ELb0EEENS1_30DynamicPersistentTileSchedulerILi256ELi32ELb0ELb0ELb1EEEEEEEEEvNT_6ParamsE:
	.zero		3584


//--------------------- .nv.constant0._ZN7cutlass13device_kernelIN5flash11enable_sm90INS1_16FlashAttnFwdSm90INS1_25CollectiveMainloopFwdSm90ILi2EN4cute5tupleIJNS5_1CILi1EEES8_S8_EEENS6_IJNS7_ILi128EEESA_SA_EEELi128ENS_6half_tEfNS_4arch4Sm90ELb1ELb0ELb1ELb1ELb0ELb0ELb0ELb1ELb1ELb0ELb0ELb0EEENS1_21CollectiveEpilogueFwdISB_S9_SC_SE_Li256ELb1ELb0ELb0ELb0EEENS1_36VarlenDynamicPersistentTileSchedulerILi128ELi128ELi256ELi32ELb0ELb0ELb1ELb1ELb1ELb1EEEEEEEEEvNT_6ParamsE --------------------------
	.section	.nv.constant0._ZN7cutlass13device_kernelIN5flash11enable_sm90INS1_16FlashAttnFwdSm90INS1_25CollectiveMainloopFwdSm90ILi2EN4cute5tupleIJNS5_1CILi1EEES8_S8_EEENS6_IJNS7_ILi128EEESA_SA_EEELi128ENS_6half_tEfNS_4arch4Sm90ELb1ELb0ELb1ELb1ELb0ELb0ELb0ELb1ELb1ELb0ELb0ELb0EEENS1_21CollectiveEpilogueFwdISB_S9_SC_SE_Li256ELb1ELb0ELb0ELb0EEENS1_36VarlenDynamicPersistentTileSchedulerILi128ELi128ELi256ELi32ELb0ELb0ELb1ELb1ELb1ELb1EEEEEEEEEvNT_6ParamsE,"a",@progbits
	.sectionflags	@""
	.align	4
.nv.constant0._ZN7cutlass13device_kernelIN5flash11enable_sm90INS1_16FlashAttnFwdSm90INS1_25CollectiveMainloopFwdSm90ILi2EN4cute5tupleIJNS5_1CILi1EEES8_S8_EEENS6_IJNS7_ILi128EEESA_SA_EEELi128ENS_6half_tEfNS_4arch4Sm90ELb1ELb0ELb1ELb1ELb0ELb0ELb0ELb1ELb1ELb0ELb0ELb0EEENS1_21CollectiveEpilogueFwdISB_S9_SC_SE_Li256ELb1ELb0ELb0ELb0EEENS1_36VarlenDynamicPersistentTileSchedulerILi128ELi128ELi256ELi32ELb0ELb0ELb1ELb1ELb1ELb1EEEEEEEEEvNT_6ParamsE:
	.zero		3200


//--------------------- .nv.constant0._ZN7cutlass13device_kernelIN5flash11enable_sm90INS1_16FlashAttnFwdSm90INS1_25CollectiveMainloopFwdSm90ILi2EN4cute5tupleIJNS5_1CILi1EEES8_S8_EEENS6_IJNS7_ILi128EEESA_SA_EEELi128ENS_6half_tEfNS_4arch4Sm90ELb1ELb0ELb1ELb1ELb0ELb1ELb0ELb1ELb1ELb0ELb0ELb0EEENS1_21CollectiveEpilogueFwdISB_S9_SC_SE_Li256ELb1ELb0ELb0ELb0EEENS1_36VarlenDynamicPersistentTileSchedulerILi128ELi128ELi256ELi32ELb0ELb0ELb1ELb1ELb1ELb1EEEEEEEEEvNT_6ParamsE --------------------------
	.section	.nv.constant0._ZN7cutlass13device_kernelIN5flash11enable_sm90INS1_16FlashAttnFwdSm90INS1_25CollectiveMainloopFwdSm90ILi2EN4cute5tupleIJNS5_1CILi1EEES8_S8_EEENS6_IJNS7_ILi128EEESA_SA_EEELi128ENS_6half_tEfNS_4arch4Sm90ELb1ELb0ELb1ELb1ELb0ELb1ELb0ELb1ELb1ELb0ELb0ELb0EEENS1_21CollectiveEpilogueFwdISB_S9_SC_SE_Li256ELb1ELb0ELb0ELb0EEENS1_36VarlenDynamicPersistentTileSchedulerILi128ELi128ELi256ELi32ELb0ELb0ELb1ELb1ELb1ELb1EEEEEEEEEvNT_6ParamsE,"a",@progbits
	.sectionflags	@""
	.align	4
.nv.constant0._ZN7cutlass13device_kernelIN5flash11enable_sm90INS1_16FlashAttnFwdSm90INS1_25CollectiveMainloopFwdSm90ILi2EN4cute5tupleIJNS5_1CILi1EEES8_S8_EEENS6_IJNS7_ILi128EEESA_SA_EEELi128ENS_6half_tEfNS_4arch4Sm90ELb1ELb0ELb1ELb1ELb0ELb1ELb0ELb1ELb1ELb0ELb0ELb0EEENS1_21CollectiveEpilogueFwdISB_S9_SC_SE_Li256ELb1ELb0ELb0ELb0EEENS1_36VarlenDynamicPersistentTileSchedulerILi128ELi128ELi256ELi32ELb0ELb0ELb1ELb1ELb1ELb1EEEEEEEEEvNT_6ParamsE:
	.zero		3200


//--------------------- .nv.constant0._ZN7cutlass13device_kernelIN5flash11enable_sm90INS1_16FlashAttnFwdSm90INS1_25CollectiveMainloopFwdSm90ILi2EN4cute5tupleIJNS5_1CILi1EEES8_S8_EEENS6_IJNS7_ILi192EEENS7_ILi144EEENS7_ILi96EEEEEELi96ENS_6half_tEfNS_4arch4Sm90ELb0ELb0ELb1ELb0ELb0ELb0ELb0ELb0ELb1ELb0ELb0ELb0EEENS1_21CollectiveEpilogueFwdINS6_IJSA_SC_SB_EEES9_SE_SG_Li384ELb0ELb0ELb0ELb0EEENS1_29StaticPersistentTileSchedulerILb0EEEEEEEEEvNT_6ParamsE --------------------------
	.section	.nv.constant0._ZN7cutlass13device_kernelIN5flash11enable_sm90INS1_16FlashAttnFwdSm90INS1_25CollectiveMainloopFwdSm90ILi2EN4cute5tupleIJNS5_1CILi1EEES8_S8_EEENS6_IJNS7_ILi192EEENS7_ILi144EEENS7_ILi96EEEEEELi96ENS_6half_tEfNS_4arch4Sm90ELb0ELb0ELb1ELb0ELb0ELb0ELb0ELb0ELb1ELb0ELb0ELb0EEENS1_21CollectiveEpilogueFwdINS6_IJSA_SC_SB_EEES9_SE_SG_Li384ELb0ELb0ELb0ELb0EEENS1_29StaticPersistentTileSchedulerILb0EEEEEEEEEvNT_6ParamsE,"a",@progbits
	.sectionflags	@""
	.align	4
.nv.constant0._ZN7cutlass13device_kernelIN5flash11enable_sm90INS1_16FlashAttnFwdSm90INS1_25CollectiveMainloopFwdSm90ILi2EN4cute5tupleIJNS5_1CILi1EEES8_S8_EEENS6_IJNS7_ILi192EEENS7_ILi144EEENS7_ILi96EEEEEELi96ENS_6half_tEfNS_4arch4Sm90ELb0ELb0ELb1ELb0ELb0ELb0ELb0ELb0ELb1ELb0ELb0ELb0EEENS1_21CollectiveEpilogueFwdINS6_IJSA_SC_SB_EEES9_SE_SG_Li384ELb0ELb0ELb0ELb0EEENS1_29StaticPersistentTileSchedulerILb0EEEEEEEEEvNT_6ParamsE:
	.zero		3584


//--------------------- .nv.constant0._ZN7cutlass13device_kernelIN5flash11enable_sm90INS1_16FlashAttnFwdSm90INS1_25CollectiveMainloopFwdSm90ILi2EN4cute5tupleIJNS5_1CILi1EEES8_S8_EEENS6_IJNS7_ILi192EEENS7_ILi144EEENS7_ILi96EEEEEELi96ENS_6half_tEfNS_4arch4Sm90ELb0ELb0ELb1ELb1ELb0ELb0ELb0ELb0ELb1ELb0ELb0ELb0EEENS1_21CollectiveEpilogueFwdINS6_IJSA_SC_SB_EEES9_SE_SG_Li384ELb1ELb0ELb0ELb0EEENS1_36VarlenDynamicPersistentTileSchedulerILi192ELi144ELi384ELi32ELb0ELb0ELb1ELb0ELb1ELb1EEEEEEEEEvNT_6ParamsE --------------------------
	.section	.nv.constant0._ZN7cutlass13device_kernelIN5flash11enable_sm90INS1_16FlashAttnFwdSm90INS1_25CollectiveMainloopFwdSm90ILi2EN4cute5tupleIJNS5_1CILi1EEES8_S8_EEENS6_IJNS7_ILi192EEENS7_ILi144EEENS7_ILi96EEEEEELi96ENS_6half_tEfNS_4arch4Sm90ELb0ELb0ELb1ELb1ELb0ELb0ELb0ELb0ELb1ELb0ELb0ELb0EEENS1_21CollectiveEpilogueFwdINS6_IJSA_SC_SB_EEES9_SE_SG_Li384ELb1ELb0ELb0ELb0EEENS1_36VarlenDynamicPersistentTileSchedulerILi192ELi144ELi384ELi32ELb0ELb0ELb1ELb0ELb1ELb1EEEEEEEEEvNT_6ParamsE,"a",@progbits
	.sectionflags	@""
	.align	4
.nv.constant0._ZN7cutlass13device_kernelIN5flash11enable_sm90INS1_16FlashAttnFwdSm90INS1_25CollectiveMainloopFwdSm90ILi2EN4cute5tupleIJNS5_1CILi1EEES8_S8_EEENS6_IJNS7_ILi192EEENS7_ILi144EEENS7_ILi96EEEEEELi96ENS_6half_tEfNS_4arch4Sm90ELb0ELb0ELb1ELb1ELb0ELb0ELb0ELb0ELb1ELb0ELb0ELb0EEENS1_21CollectiveEpilogueFwdINS6_IJSA_SC_SB_EEES9_SE_SG_Li384ELb1ELb0ELb0ELb0EEENS1_36VarlenDynamicPersistentTileSchedulerILi192ELi144ELi384ELi32ELb0ELb0ELb1ELb0ELb1ELb1EEEEEEEEEvNT_6ParamsE:
	.zero		3200


//--------------------- .nv.constant0._ZN7cutlass13device_kernelIN5flash11enable_sm90INS1_16FlashAttnFwdSm90INS1_25CollectiveMainloopFwdSm90ILi2EN4cute5tupleIJNS5_1CILi1EEES8_S8_EEENS6_IJNS7_ILi192EEENS7_ILi144EEENS7_ILi96EEEEEELi96ENS_6half_tEfNS_4arch4Sm90ELb0ELb0ELb1ELb1ELb0ELb1ELb0ELb0ELb1ELb0ELb0ELb0EEENS1_21CollectiveEpilogueFwdINS6_IJSA_SC_SB_EEES9_SE_SG_Li384ELb1ELb0ELb0ELb0EEENS1_36VarlenDynamicPersistentTileSchedulerILi192ELi144ELi384ELi32ELb0ELb0ELb1ELb0ELb1ELb1EEEEEEEEEvNT_6ParamsE --------------------------
	.section	.nv.constant0._ZN7cutlass13device_kernelIN5flash11enable_sm90INS1_16FlashAttnFwdSm90INS1_25CollectiveMainloopFwdSm90ILi2EN4cute5tupleIJNS5_1CILi1EEES8_S8_EEENS6_IJNS7_ILi192EEENS7_ILi144EEENS7_ILi96EEEEEELi96ENS_6half_tEfNS_4arch4Sm90ELb0ELb0ELb1ELb1ELb0ELb1ELb0ELb0ELb1ELb0ELb0ELb0EEENS1_21CollectiveEpilogueFwdINS6_IJSA_SC_SB_EEES9_SE_SG_Li384ELb1ELb0ELb0ELb0EEENS1_36VarlenDynamicPersistentTileSchedulerILi192ELi144ELi384ELi32ELb0ELb0ELb1ELb0ELb1ELb1EEEEEEEEEvNT_6ParamsE,"a",@progbits
	.sectionflags	@""
	.align	4
.nv.constant0._ZN7cutlass13device_kernelIN5flash11enable_sm90INS1_16FlashAttnFwdSm90INS1_25CollectiveMainloopFwdSm90ILi2EN4cute5tupleIJNS5_1CILi1EEES8_S8_EEENS6_IJNS7_ILi192EEENS7_ILi144EEENS7_ILi96EEEEEELi96ENS_6half_tEfNS_4arch4Sm90ELb0ELb0ELb1ELb1ELb0ELb1ELb0ELb0ELb1ELb0ELb0ELb0EEENS1_21CollectiveEpilogueFwdINS6_IJSA_SC_SB_EEES9_SE_SG_Li384ELb1ELb0ELb0ELb0EEENS1_36VarlenDynamicPersistentTileSchedulerILi192ELi144ELi384ELi32ELb0ELb0ELb1ELb0ELb1ELb1EEEEEEEEEvNT_6ParamsE:
	.zero		3200


//--------------------- .nv.constant0._ZN7cutlass13device_kernelIN5flash11enable_sm90INS1_16FlashAttnFwdSm90INS1_25CollectiveMainloopFwdSm90ILi2EN4cute5tupleIJNS5_1CILi1EEES8_S8_EEENS6_IJNS7_ILi192EEENS7_ILi128EEENS7_ILi96EEEEEELi96ENS_6half_tEfNS_4arch4Sm90ELb0ELb1ELb1ELb0ELb0ELb0ELb0ELb0ELb1ELb0ELb0ELb0EEENS1_21CollectiveEpilogueFwdINS6_IJSA_SC_SB_EEES9_SE_SG_Li384ELb0ELb0ELb0ELb0EEENS1_30DynamicPersistentTileSchedulerILi384ELi32ELb0ELb0ELb1EEEEEEEEEvNT_6ParamsE --------------------------
	.section	.nv.constant0._ZN7cutlass13device_kernelIN5flash11enable_sm90INS1_16FlashAttnFwdSm90INS1_25CollectiveMainloopFwdSm90ILi2EN4cute5tupleIJNS5_1CILi1EEES8_S8_EEENS6_IJNS7_ILi192EEENS7_ILi128EEENS7_ILi96EEEEEELi96ENS_6half_tEfNS_4arch4Sm90ELb0ELb1ELb1ELb0ELb0ELb0ELb0ELb0ELb1ELb0ELb0ELb0EEENS1_21CollectiveEpilogueFwdINS6_IJSA_SC_SB_EEES9_SE_SG_Li384ELb0ELb0ELb0ELb0EEENS1_30DynamicPersistentTileSchedulerILi384ELi32ELb0ELb0ELb1EEEEEEEEEvNT_6ParamsE,"a",@progbits
	.sectionflags	@""
	.align	4
.nv.constant0._ZN7cutlass13device_kernelIN5flash11enable_sm90INS1_16FlashAttnFwdSm90INS1_25CollectiveMainloopFwdSm90ILi2EN4cute5tupleIJNS5_1CILi1EEES8_S8_EEENS6_IJNS7_ILi192EEENS7_ILi128EEENS7_ILi96EEEEEELi96ENS_6half_tEfNS_4arch4Sm90ELb0ELb1ELb1ELb0ELb0ELb0ELb0ELb0ELb1ELb0ELb0ELb0EEENS1_21CollectiveEpilogueFwdINS6_IJSA_SC_SB_EEES9_SE_SG_Li384ELb0ELb0ELb0ELb0EEENS1_30DynamicPersistentTileSchedulerILi384ELi32ELb0ELb0ELb1EEEEEEEEEvNT_6ParamsE:
	.zero		3584


//--------------------- .nv.constant0._ZN7cutlass13device_kernelIN5flash11enable_sm90INS1_16FlashAttnFwdSm90INS1_25CollectiveMainloopFwdSm90ILi2EN4cute5tupleIJNS5_1CILi1EEES8_S8_EEENS6_IJNS7_ILi192EEENS7_ILi128EEENS7_ILi96EEEEEELi96ENS_6half_tEfNS_4arch4Sm90ELb0ELb1ELb1ELb1ELb0ELb0ELb0ELb0ELb1ELb0ELb0ELb0EEENS1_21CollectiveEpilogueFwdINS6_IJSA_SC_SB_EEES9_SE_SG_Li384ELb1ELb0ELb0ELb0EEENS1_36VarlenDynamicPersistentTileSchedulerILi192ELi128ELi384ELi32ELb0ELb0ELb1ELb1ELb0ELb1EEEEEEEEEvNT_6ParamsE --------------------------
	.section	.nv.constant0._ZN7cutlass13device_kernelIN5flash11enable_sm90INS1_16FlashAttnFwdSm90INS1_25CollectiveMainloopFwdSm90ILi2EN4cute5tupleIJNS5_1CILi1EEES8_S8_EEENS6_IJNS7_ILi192EEENS7_ILi128EEENS7_ILi96EEEEEELi96ENS_6half_tEfNS_4arch4Sm90ELb0ELb1ELb1ELb1ELb0ELb0ELb0ELb0ELb1ELb0ELb0ELb0EEENS1_21CollectiveEpilogueFwdINS6_IJSA_SC_SB_EEES9_SE_SG_Li384ELb1ELb0ELb0ELb0EEENS1_36VarlenDynamicPersistentTileSchedulerILi192ELi128ELi384ELi32ELb0ELb0ELb1ELb1ELb0ELb1EEEEEEEEEvNT_6ParamsE,"a",@progbits
	.sectionflags	@""
	.align	4
.nv.constant0._ZN7cutlass13device_kernelIN5flash11enable_sm90INS1_16FlashAttnFwdSm90INS1_25CollectiveMainloopFwdSm90ILi2EN4cute5tupleIJNS5_1CILi1EEES8_S8_EEENS6_IJNS7_ILi192EEENS7_ILi128EEENS7_ILi96EEEEEELi96ENS_6half_tEfNS_4arch4Sm90ELb0ELb1ELb1ELb1ELb0ELb0ELb0ELb0ELb1ELb0ELb0ELb0EEENS1_21CollectiveEpilogueFwdINS6_IJSA_SC_SB_EEES9_SE_SG_Li384ELb1ELb0ELb0ELb0EEENS1_36VarlenDynamicPersistentTileSchedulerILi192ELi128ELi384ELi32ELb0ELb0ELb1ELb1ELb0ELb1EEEEEEEEEvNT_6ParamsE:
	.zero		3200


//--------------------- .nv.constant0._ZN7cutlass13device_kernelIN5flash11enable_sm90INS1_16FlashAttnFwdSm90INS1_25CollectiveMainloopFwdSm90ILi2EN4cute5tupleIJNS5_1CILi1EEES8_S8_EEENS6_IJNS7_ILi192EEENS7_ILi128EEENS7_ILi96EEEEEELi96ENS_6half_tEfNS_4arch4Sm90ELb0ELb1ELb1ELb1ELb0ELb1ELb0ELb0ELb1ELb0ELb0ELb0EEENS1_21CollectiveEpilogueFwdINS6_IJSA_SC_SB_EEES9_SE_SG_Li384ELb1ELb0ELb0ELb0EEENS1_36VarlenDynamicPersistentTileSchedulerILi192ELi128ELi384ELi32ELb0ELb0ELb1ELb1ELb0ELb1EEEEEEEEEvNT_6ParamsE --------------------------
	.section	.nv.constant0._ZN7cutlass13device_kernelIN5flash11enable_sm90INS1_16FlashAttnFwdSm90INS1_25CollectiveMainloopFwdSm90ILi2EN4cute5tupleIJNS5_1CILi1EEES8_S8_EEENS6_IJNS7_ILi192EEENS7_ILi128EEENS7_ILi96EEEEEELi96ENS_6half_tEfNS_4arch4Sm90ELb0ELb1ELb1ELb1ELb0ELb1ELb0ELb0ELb1ELb0ELb0ELb0EEENS1_21CollectiveEpilogueFwdINS6_IJSA_SC_SB_EEES9_SE_SG_Li384ELb1ELb0ELb0ELb0EEENS1_36VarlenDynamicPersistentTileSchedulerILi192ELi128ELi384ELi32ELb0ELb0ELb1ELb1ELb0ELb1EEEEEEEEEvNT_6ParamsE,"a",@progbits
	.sectionflags	@""
	.align	4
.nv.constant0._ZN7cutlass13device_kernelIN5flash11enable_sm90INS1_16FlashAttnFwdSm90INS1_25CollectiveMainloopFwdSm90ILi2EN4cute5tupleIJNS5_1CILi1EEES8_S8_EEENS6_IJNS7_ILi192EEENS7_ILi128EEENS7_ILi96EEEEEELi96ENS_6half_tEfNS_4arch4Sm90ELb0ELb1ELb1ELb1ELb0ELb1ELb0ELb0ELb1ELb0ELb0ELb0EEENS1_21CollectiveEpilogueFwdINS6_IJSA_SC_SB_EEES9_SE_SG_Li384ELb1ELb0ELb0ELb0EEENS1_36VarlenDynamicPersistentTileSchedulerILi192ELi128ELi384ELi32ELb0ELb0ELb1ELb1ELb0ELb1EEEEEEEEEvNT_6ParamsE:
	.zero		3200


//--------------------- .nv.constant0._ZN7cutlass13device_kernelIN5flash11enable_sm90INS1_16FlashAttnFwdSm90INS1_25CollectiveMainloopFwdSm90ILi2EN4cute5tupleIJNS5_1CILi1EEES8_S8_EEENS6_IJNS7_ILi192EEENS7_ILi144EEENS7_ILi96EEEEEELi96ENS_6half_tEfNS_4arch4Sm90ELb1ELb0ELb1ELb0ELb0ELb0ELb0ELb0ELb1ELb0ELb0ELb0EEENS1_21CollectiveEpilogueFwdINS6_IJSA_SC_SB_EEES9_SE_SG_Li384ELb0ELb0ELb0ELb0EEENS1_30DynamicPersistentTileSchedulerILi384ELi32ELb0ELb0ELb1EEEEEEEEEvNT_6ParamsE --------------------------
	.section	.nv.constant0._ZN7cutlass13device_kernelIN5flash11enable_sm90INS1_16FlashAttnFwdSm90INS1_25CollectiveMainloopFwdSm90ILi2EN4cute5tupleIJNS5_1CILi1EEES8_S8_EEENS6_IJNS7_ILi192EEENS7_ILi144EEENS7_ILi96EEEEEELi96ENS_6half_tEfNS_4arch4Sm90ELb1ELb0ELb1ELb0ELb0ELb0ELb0ELb0ELb1ELb0ELb0ELb0EEENS1_21CollectiveEpilogueFwdINS6_IJSA_SC_SB_EEES9_SE_SG_Li384ELb0ELb0ELb0ELb0EEENS1_30DynamicPersistentTileSchedulerILi384ELi32ELb0ELb0ELb1EEEEEEEEEvNT_6ParamsE,"a",@progbits
	.sectionflags	@""
	.align	4
.nv.constant0._ZN7cutlass13device_kernelIN5flash11enable_sm90INS1_16FlashAttnFwdSm90INS1_25CollectiveMainloopFwdSm90ILi2EN4cute5tupleIJNS5_1CILi1EEES8_S8_EEENS6_IJNS7_ILi192EEENS7_ILi144EEENS7_ILi96EEEEEELi96ENS_6half_tEfNS_4arch4Sm90ELb1ELb0ELb1ELb0ELb0ELb0ELb0ELb0ELb1ELb0ELb0ELb0EEENS1_21CollectiveEpilogueFwdINS6_IJSA_SC_SB_EEES9_SE_SG_Li384ELb0ELb0ELb0ELb0EEENS1_30DynamicPersistentTileSchedulerILi384ELi32ELb0ELb0ELb1EEEEEEEEEvNT_6ParamsE:
	.zero		3584


//--------------------- .nv.constant0._ZN7cutlass13device_kernelIN5flash11enable_sm90INS1_16FlashAttnFwdSm90INS1_25CollectiveMainloopFwdSm90ILi2EN4cute5tupleIJNS5_1CILi1EEES8_S8_EEENS6_IJNS7_ILi192EEENS7_ILi144EEENS7_ILi96EEEEEELi96ENS_6half_tEfNS_4arch4Sm90ELb1ELb0ELb1ELb1ELb0ELb0ELb0ELb0ELb1ELb0ELb0ELb0EEENS1_21CollectiveEpilogueFwdINS6_IJSA_SC_SB_EEES9_SE_SG_Li384ELb1ELb0ELb0ELb0EEENS1_36VarlenDynamicPersistentTileSchedulerILi192ELi144ELi384ELi32ELb0ELb0ELb1ELb1ELb1ELb1EEEEEEEEEvNT_6ParamsE --------------------------
	.section	.nv.constant0._ZN7cutlass13device_kernelIN5flash11enable_sm90INS1_16FlashAttnFwdSm90INS1_25CollectiveMainloopFwdSm90ILi2EN4cute5tupleIJNS5_1CILi1EEES8_S8_EEENS6_IJNS7_ILi192EEENS7_ILi144EEENS7_ILi96EEEEEELi96ENS_6half_tEfNS_4arch4Sm90ELb1ELb0ELb1ELb1ELb0ELb0ELb0ELb0ELb1ELb0ELb0ELb0EEENS1_21CollectiveEpilogueFwdINS6_IJSA_SC_SB_EEES9_SE_SG_Li384ELb1ELb0ELb0ELb0EEENS1_36VarlenDynamicPersistentTileSchedulerILi192ELi144ELi384ELi32ELb0ELb0ELb1ELb1ELb1ELb1EEEEEEEEEvNT_6ParamsE,"a",@progbits
	.sectionflags	@""
	.align	4
.nv.constant0._ZN7cutlass13device_kernelIN5flash11enable_sm90INS1_16FlashAttnFwdSm90INS1_25CollectiveMainloopFwdSm90ILi2EN4cute5tupleIJNS5_1CILi1EEES8_S8_EEENS6_IJNS7_ILi192EEENS7_ILi144EEENS7_ILi96EEEEEELi96ENS_6half_tEfNS_4arch4Sm90ELb1ELb0ELb1ELb1ELb0ELb0ELb0ELb0ELb1ELb0ELb0ELb0EEENS1_21CollectiveEpilogueFwdINS6_IJSA_SC_SB_EEES9_SE_SG_Li384ELb1ELb0ELb0ELb0EEENS1_36VarlenDynamicPersistentTileSchedulerILi192ELi144ELi384ELi32ELb0ELb0ELb1ELb1ELb1ELb1EEEEEEEEEvNT_6ParamsE:
	.zero		3200


//--------------------- .nv.constant0._ZN7cutlass13device_kernelIN5flash11enable_sm90INS1_16FlashAttnFwdSm90INS1_25CollectiveMainloopFwdSm90ILi2EN4cute5tupleIJNS5_1CILi1EEES8_S8_EEENS6_IJNS7_ILi192EEENS7_ILi144EEENS7_ILi96EEEEEELi96ENS_6half_tEfNS_4arch4Sm90ELb1ELb0ELb1ELb1ELb0ELb1ELb0ELb0ELb1ELb0ELb0ELb0EEENS1_21CollectiveEpilogueFwdINS6_IJSA_SC_SB_EEES9_SE_SG_Li384ELb1ELb0ELb0ELb0EEENS1_36VarlenDynamicPersistentTileSchedulerILi192ELi144ELi384ELi32ELb0ELb0ELb1ELb1ELb1ELb1EEEEEEEEEvNT_6ParamsE --------------------------
	.section	.nv.constant0._ZN7cutlass13device_kernelIN5flash11enable_sm90INS1_16FlashAttnFwdSm90INS1_25CollectiveMainloopFwdSm90ILi2EN4cute5tupleIJNS5_1CILi1EEES8_S8_EEENS6_IJNS7_ILi192EEENS7_ILi144EEENS7_ILi96EEEEEELi96ENS_6half_tEfNS_4arch4Sm90ELb1ELb0ELb1ELb1ELb0ELb1ELb0ELb0ELb1ELb0ELb0ELb0EEENS1_21CollectiveEpilogueFwdINS6_IJSA_SC_SB_EEES9_SE_SG_Li384ELb1ELb0ELb0ELb0EEENS1_36VarlenDynamicPersistentTileSchedulerILi192ELi144ELi384ELi32ELb0ELb0ELb1ELb1ELb1ELb1EEEEEEEEEvNT_6ParamsE,"a",@progbits
	.sectionflags	@""
	.align	4
.nv.constant0._ZN7cutlass13device_kernelIN5flash11enable_sm90INS1_16FlashAttnFwdSm90INS1_25CollectiveMainloopFwdSm90ILi2EN4cute5tupleIJNS5_1CILi1EEES8_S8_EEENS6_IJNS7_ILi192EEENS7_ILi144EEENS7_ILi96EEEEEELi96ENS_6half_tEfNS_4arch4Sm90ELb1ELb0ELb1ELb1ELb0ELb1ELb0ELb0ELb1ELb0ELb0ELb0EEENS1_21CollectiveEpilogueFwdINS6_IJSA_SC_SB_EEES9_SE_SG_Li384ELb1ELb0ELb0ELb0EEENS1_36VarlenDynamicPersistentTileSchedulerILi192ELi144ELi384ELi32ELb0ELb0ELb1ELb1ELb1ELb1EEEEEEEEEvNT_6ParamsE:
	.zero		3200


//--------------------- .nv.constant0._ZN7cutlass13device_kernelIN5flash11enable_sm90INS1_16FlashAttnFwdSm90INS1_25CollectiveMainloopFwdSm90ILi2EN4cute5tupleIJNS5_1CILi1EEES8_S8_EEENS6_IJNS7_ILi192EEESA_NS7_ILi64EEEEEELi64ENS_6half_tEfNS_4arch4Sm90ELb0ELb0ELb1ELb0ELb0ELb0ELb0ELb0ELb1ELb0ELb0ELb0EEENS1_21CollectiveEpilogueFwdINS6_IJSA_SB_SA_EEES9_SD_SF_Li384ELb0ELb0ELb0ELb0EEENS1_29StaticPersistentTileSchedulerILb0EEEEEEEEEvNT_6ParamsE --------------------------
	.section	.nv.constant0._ZN7cutlass13device_kernelIN5flash11enable_sm90INS1_16FlashAttnFwdSm90INS1_25CollectiveMainloopFwdSm90ILi2EN4cute5tupleIJNS5_1CILi1EEES8_S8_EEENS6_IJNS7_ILi192EEESA_NS7_ILi64EEEEEELi64ENS_6half_tEfNS_4arch4Sm90ELb0ELb0ELb1ELb0ELb0ELb0ELb0ELb0ELb1ELb0ELb0ELb0EEENS1_21CollectiveEpilogueFwdINS6_IJSA_SB_SA_EEES9_SD_SF_Li384ELb0ELb0ELb0ELb0EEENS1_29StaticPersistentTileSchedulerILb0EEEEEEEEEvNT_6ParamsE,"a",@progbits
	.sectionflags	@""
	.align	4
.nv.constant0._ZN7cutlass13device_kernelIN5flash11enable_sm90INS1_16FlashAttnFwdSm90INS1_25CollectiveMainloopFwdSm90ILi2EN4cute5tupleIJNS5_1CILi1EEES8_S8_EEENS6_IJNS7_ILi192EEESA_NS7_ILi64EEEEEELi64ENS_6half_tEfNS_4arch4Sm90ELb0ELb0ELb1ELb0ELb0ELb0ELb0ELb0ELb1ELb0ELb0ELb0EEENS1_21CollectiveEpilogueFwdINS6_IJSA_SB_SA_EEES9_SD_SF_Li384ELb0ELb0ELb0ELb0EEENS1_29StaticPersistentTileSchedulerILb0EEEEEEEEEvNT_6ParamsE:
	.zero		3584


//--------------------- .nv.constant0._ZN7cutlass13device_kernelIN5flash11enable_sm90INS1_16FlashAttnFwdSm90INS1_25CollectiveMainloopFwdSm90ILi2EN4cute5tupleIJNS5_1CILi1EEES8_S8_EEENS6_IJNS7_ILi192EEESA_NS7_ILi64EEEEEELi64ENS_6half_tEfNS_4arch4Sm90ELb0ELb0ELb1ELb1ELb0ELb0ELb0ELb0ELb1ELb0ELb0ELb0EEENS1_21CollectiveEpilogueFwdINS6_IJSA_SB_SA_EEES9_SD_SF_Li384ELb1ELb0ELb0ELb0EEENS1_36VarlenDynamicPersistentTileSchedulerILi192ELi192ELi384ELi32ELb0ELb0ELb1ELb0ELb1ELb1EEEEEEEEEvNT_6ParamsE --------------------------
	.section	.nv.constant0._ZN7cutlass13device_kernelIN5flash11enable_sm90INS1_16FlashAttnFwdSm90INS1_25CollectiveMainloopFwdSm90ILi2EN4cute5tupleIJNS5_1CILi1EEES8_S8_EEENS6_IJNS7_ILi192EEESA_NS7_ILi64EEEEEELi64ENS_6half_tEfNS_4arch4Sm90ELb0ELb0ELb1ELb1ELb0ELb0ELb0ELb0ELb1ELb0ELb0ELb0EEENS1_21CollectiveEpilogueFwdINS6_IJSA_SB_SA_EEES9_SD_SF_Li384ELb1ELb0ELb0ELb0EEENS1_36VarlenDynamicPersistentTileSchedulerILi192ELi192ELi384ELi32ELb0ELb0ELb1ELb0ELb1ELb1EEEEEEEEEvNT_6ParamsE,"a",@progbits
	.sectionflags	@""
	.align	4
.nv.constant0._ZN7cutlass13device_kernelIN5flash11enable_sm90INS1_16FlashAttnFwdSm90INS1_25CollectiveMainloopFwdSm90ILi2EN4cute5tupleIJNS5_1CILi1EEES8_S8_EEENS6_IJNS7_ILi192EEESA_NS7_ILi64EEEEEELi64ENS_6half_tEfNS_4arch4Sm90ELb0ELb0ELb1ELb1ELb0ELb0ELb0ELb0ELb1ELb0ELb0ELb0EEENS1_21CollectiveEpilogueFwdINS6_IJSA_SB_SA_EEES9_SD_SF_Li384ELb1ELb0ELb0ELb0EEENS1_36VarlenDynamicPersistentTileSchedulerILi192ELi192ELi384ELi32ELb0ELb0ELb1ELb0ELb1ELb1EEEEEEEEEvNT_6ParamsE:
	.zero		3200


//--------------------- .nv.constant0._ZN7cutlass13device_kernelIN5flash11enable_sm90INS1_16FlashAttnFwdSm90INS1_25CollectiveMainloopFwdSm90ILi2EN4cute5tupleIJNS5_1CILi1EEES8_S8_EEENS6_IJNS7_ILi192EEESA_NS7_ILi64EEEEEELi64ENS_6half_tEfNS_4arch4Sm90ELb0ELb0ELb1ELb1ELb0ELb1ELb0ELb0ELb1ELb0ELb0ELb0EEENS1_21CollectiveEpilogueFwdINS6_IJSA_SB_SA_EEES9_SD_SF_Li384ELb1ELb0ELb0ELb0EEENS1_36VarlenDynamicPersistentTileSchedulerILi192ELi192ELi384ELi32ELb0ELb0ELb1ELb0ELb1ELb1EEEEEEEEEvNT_6ParamsE --------------------------
	.section	.nv.constant0._ZN7cutlass13device_kernelIN5flash11enable_sm90INS1_16FlashAttnFwdSm90INS1_25CollectiveMainloopFwdSm90ILi2EN4cute5tupleIJNS5_1CILi1EEES8_S8_EEENS6_IJNS7_ILi192EEESA_NS7_ILi64EEEEEELi64ENS_6half_tEfNS_4arch4Sm90ELb0ELb0ELb1ELb1ELb0ELb1ELb0ELb0ELb1ELb0ELb0ELb0EEENS1_21CollectiveEpilogueFwdINS6_IJSA_SB_SA_EEES9_SD_SF_Li384ELb1ELb0ELb0ELb0EEENS1_36VarlenDynamicPersistentTileSchedulerILi192ELi192ELi384ELi32ELb0ELb0ELb1ELb0ELb1ELb1EEEEEEEEEvNT_6ParamsE,"a",@progbits
	.sectionflags	@""
	.align	4
.nv.constant0._ZN7cutlass13device_kernelIN5flash11enable_sm90INS1_16FlashAttnFwdSm90INS1_25CollectiveMainloopFwdSm90ILi2EN4cute5tupleIJNS5_1CILi1EEES8_S8_EEENS6_IJNS7_ILi192EEESA_NS7_ILi64EEEEEELi64ENS_6half_tEfNS_4arch4Sm90ELb0ELb0ELb1ELb1ELb0ELb1ELb0ELb0ELb1ELb0ELb0ELb0EEENS1_21CollectiveEpilogueFwdINS6_IJSA_SB_SA_EEES9_SD_SF_Li384ELb1ELb0ELb0ELb0EEENS1_36VarlenDynamicPersistentTileSchedulerILi192ELi192ELi384ELi32ELb0ELb0ELb1ELb0ELb1ELb1EEEEEEEEEvNT_6ParamsE:
	.zero		3200


//--------------------- .nv.constant0._ZN7cutlass13device_kernelIN5flash11enable_sm90INS1_16FlashAttnFwdSm90INS1_25CollectiveMainloopFwdSm90ILi2EN4cute5tupleIJNS5_1CILi1EEES8_S8_EEENS6_IJNS7_ILi192EEENS7_ILi128EEENS7_ILi64EEEEEELi64ENS_6half_tEfNS_4arch4Sm90ELb0ELb1ELb1ELb0ELb0ELb0ELb0ELb1ELb1ELb0ELb0ELb0EEENS1_21CollectiveEpilogueFwdINS6_IJSA_SC_SB_EEES9_SE_SG_Li384ELb0ELb0ELb0ELb0EEENS1_30DynamicPersistentTileSchedulerILi384ELi32ELb0ELb0ELb1EEEEEEEEEvNT_6ParamsE --------------------------
	.section	.nv.constant0._ZN7cutlass13device_kernelIN5flash11enable_sm90INS1_16FlashAttnFwdSm90INS1_25CollectiveMainloopFwdSm90ILi2EN4cute5tupleIJNS5_1CILi1EEES8_S8_EEENS6_IJNS7_ILi192EEENS7_ILi128EEENS7_ILi64EEEEEELi64ENS_6half_tEfNS_4arch4Sm90ELb0ELb1ELb1ELb0ELb0ELb0ELb0ELb1ELb1ELb0ELb0ELb0EEENS1_21CollectiveEpilogueFwdINS6_IJSA_SC_SB_EEES9_SE_SG_Li384ELb0ELb0ELb0ELb0EEENS1_30DynamicPersistentTileSchedulerILi384ELi32ELb0ELb0ELb1EEEEEEEEEvNT_6ParamsE,"a",@progbits
	.sectionflags	@""
	.align	4
.nv.constant0._ZN7cutlass13device_kernelIN5flash11enable_sm90INS1_16FlashAttnFwdSm90INS1_25CollectiveMainloopFwdSm90ILi2EN4cute5tupleIJNS5_1CILi1EEES8_S8_EEENS6_IJNS7_ILi192EEENS7_ILi128EEENS7_ILi64EEEEEELi64ENS_6half_tEfNS_4arch4Sm90ELb0ELb1ELb1ELb0ELb0ELb0ELb0ELb1ELb1ELb0ELb0ELb0EEENS1_21CollectiveEpilogueFwdINS6_IJSA_SC_SB_EEES9_SE_SG_Li384ELb0ELb0ELb0ELb0EEENS1_30DynamicPersistentTileSchedulerILi384ELi32ELb0ELb0ELb1EEEEEEEEEvNT_6ParamsE:
	.zero		3584


//--------------------- .nv.constant0._ZN7cutlass13device_kernelIN5flash11enable_sm90INS1_16FlashAttnFwdSm90INS1_25CollectiveMainloopFwdSm90ILi2EN4cute5tupleIJNS5_1CILi1EEES8_S8_EEENS6_IJNS7_ILi192EEENS7_ILi128EEENS7_ILi64EEEEEELi64ENS_6half_tEfNS_4arch4Sm90ELb0ELb1ELb1ELb1ELb0ELb0ELb0ELb1ELb1ELb0ELb0ELb0EEENS1_21CollectiveEpilogueFwdINS6_IJSA_SC_SB_EEES9_SE_SG_Li384ELb1ELb0ELb0ELb0EEENS1_36VarlenDynamicPersistentTileSchedulerILi192ELi128ELi384ELi32ELb0ELb0ELb1ELb1ELb0ELb1EEEEEEEEEvNT_6ParamsE --------------------------
	.section	.nv.constant0._ZN7cutlass13device_kernelIN5flash11enable_sm90INS1_16FlashAttnFwdSm90INS1_25CollectiveMainloopFwdSm90ILi2EN4cute5tupleIJNS5_1CILi1EEES8_S8_EEENS6_IJNS7_ILi192EEENS7_ILi128EEENS7_ILi64EEEEEELi64ENS_6half_tEfNS_4arch4Sm90ELb0ELb1ELb1ELb1ELb0ELb0ELb0ELb1ELb1ELb0ELb0ELb0EEENS1_21CollectiveEpilogueFwdINS6_IJSA_SC_SB_EEES9_SE_SG_Li384ELb1ELb0ELb0ELb0EEENS1_36VarlenDynamicPersistentTileSchedulerILi192ELi128ELi384ELi32ELb0ELb0ELb1ELb1ELb0ELb1EEEEEEEEEvNT_6ParamsE,"a",@progbits
	.sectionflags	@""
	.align	4
.nv.constant0._ZN7cutlass13device_kernelIN5flash11enable_sm90INS1_16FlashAttnFwdSm90INS1_25CollectiveMainloopFwdSm90ILi2EN4cute5tupleIJNS5_1CILi1EEES8_S8_EEENS6_IJNS7_ILi192EEENS7_ILi128EEENS7_ILi64EEEEEELi64ENS_6half_tEfNS_4arch4Sm90ELb0ELb1ELb1ELb1ELb0ELb0ELb0ELb1ELb1ELb0ELb0ELb0EEENS1_21CollectiveEpilogueFwdINS6_IJSA_SC_SB_EEES9_SE_SG_Li384ELb1ELb0ELb0ELb0EEENS1_36VarlenDynamicPersistentTileSchedulerILi192ELi128ELi384ELi32ELb0ELb0ELb1ELb1ELb0ELb1EEEEEEEEEvNT_6ParamsE:
	.zero		3200


//--------------------- .nv.constant0._ZN7cutlass13device_kernelIN5flash11enable_sm90INS1_16FlashAttnFwdSm90INS1_25CollectiveMainloopFwdSm90ILi2EN4cute5tupleIJNS5_1CILi1EEES8_S8_EEENS6_IJNS7_ILi192EEENS7_ILi128EEENS7_ILi64EEEEEELi64ENS_6half_tEfNS_4arch4Sm90ELb0ELb1ELb1ELb1ELb0ELb1ELb0ELb1ELb1ELb0ELb0ELb0EEENS1_21CollectiveEpilogueFwdINS6_IJSA_SC_SB_EEES9_SE_SG_Li384ELb1ELb0ELb0ELb0EEENS1_36VarlenDynamicPersistentTileSchedulerILi192ELi128ELi384ELi32ELb0ELb0ELb1ELb1ELb0ELb1EEEEEEEEEvNT_6ParamsE --------------------------
	.section	.nv.constant0._ZN7cutlass13device_kernelIN5flash11enable_sm90INS1_16FlashAttnFwdSm90INS1_25CollectiveMainloopFwdSm90ILi2EN4cute5tupleIJNS5_1CILi1EEES8_S8_EEENS6_IJNS7_ILi192EEENS7_ILi128EEENS7_ILi64EEEEEELi64ENS_6half_tEfNS_4arch4Sm90ELb0ELb1ELb1ELb1ELb0ELb1ELb0ELb1ELb1ELb0ELb0ELb0EEENS1_21CollectiveEpilogueFwdINS6_IJSA_SC_SB_EEES9_SE_SG_Li384ELb1ELb0ELb0ELb0EEENS1_36VarlenDynamicPersistentTileSchedulerILi192ELi128ELi384ELi32ELb0ELb0ELb1ELb1ELb0ELb1EEEEEEEEEvNT_6ParamsE,"a",@progbits
	.sectionflags	@""
	.align	4
.nv.constant0._ZN7cutlass13device_kernelIN5flash11enable_sm90INS1_16FlashAttnFwdSm90INS1_25CollectiveMainloopFwdSm90ILi2EN4cute5tupleIJNS5_1CILi1EEES8_S8_EEENS6_IJNS7_ILi192EEENS7_ILi128EEENS7_ILi64EEEEEELi64ENS_6half_tEfNS_4arch4Sm90ELb0ELb1ELb1ELb1ELb0ELb1ELb0ELb1ELb1ELb0ELb0ELb0EEENS1_21CollectiveEpilogueFwdINS6_IJSA_SC_SB_EEES9_SE_SG_Li384ELb1ELb0ELb0ELb0EEENS1_36VarlenDynamicPersistentTileSchedulerILi192ELi128ELi384ELi32ELb0ELb0ELb1ELb1ELb0ELb1EEEEEEEEEvNT_6ParamsE:
	.zero		3200


//--------------------- .nv.constant0._ZN7cutlass13device_kernelIN5flash11enable_sm90INS1_16FlashAttnFwdSm90INS1_25CollectiveMainloopFwdSm90ILi2EN4cute5tupleIJNS5_1CILi1EEES8_S8_EEENS6_IJNS7_ILi192EEENS7_ILi128EEENS7_ILi64EEEEEELi64ENS_6half_tEfNS_4arch4Sm90ELb1ELb0ELb1ELb0ELb0ELb0ELb0ELb1ELb1ELb0ELb0ELb0EEENS1_21CollectiveEpilogueFwdINS6_IJSA_SC_SB_EEES9_SE_SG_Li384ELb0ELb0ELb0ELb0EEENS1_30DynamicPersistentTileSchedulerILi384ELi32ELb0ELb0ELb1EEEEEEEEEvNT_6ParamsE --------------------------
	.section	.nv.constant0._ZN7cutlass13device_kernelIN5flash11enable_sm90INS1_16FlashAttnFwdSm90INS1_25CollectiveMainloopFwdSm90ILi2EN4cute5tupleIJNS5_1CILi1EEES8_S8_EEENS6_IJNS7_ILi192EEENS7_ILi128EEENS7_ILi64EEEEEELi64ENS_6half_tEfNS_4arch4Sm90ELb1ELb0ELb1ELb0ELb0ELb0ELb0ELb1ELb1ELb0ELb0ELb0EEENS1_21CollectiveEpilogueFwdINS6_IJSA_SC_SB_EEES9_SE_SG_Li384ELb0ELb0ELb0ELb0EEENS1_30DynamicPersistentTileSchedulerILi384ELi32ELb0ELb0ELb1EEEEEEEEEvNT_6ParamsE,"a",@progbits
	.sectionflags	@""
	.align	4
.nv.constant0._ZN7cutlass13device_kernelIN5flash11enable_sm90INS1_16FlashAttnFwdSm90INS1_25CollectiveMainloopFwdSm90ILi2EN4cute5tupleIJNS5_1CILi1EEES8_S8_EEENS6_IJNS7_ILi192EEENS7_ILi128EEENS7_ILi64EEEEEELi64ENS_6half_tEfNS_4arch4Sm90ELb1ELb0ELb1ELb0ELb0ELb0ELb0ELb1ELb1ELb0ELb0ELb0EEENS1_21CollectiveEpilogueFwdINS6_IJSA_SC_SB_EEES9_SE_SG_Li384ELb0ELb0ELb0ELb0EEENS1_30DynamicPersistentTileSchedulerILi384ELi32ELb0ELb0ELb1EEEEEEEEEvNT_6ParamsE:
	.zero		3584


//--------------------- .nv.constant0._ZN7cutlass13device_kernelIN5flash11enable_sm90INS1_16FlashAttnFwdSm90INS1_25CollectiveMainloopFwdSm90ILi2EN4cute5tupleIJNS5_1CILi1EEES8_S8_EEENS6_IJNS7_ILi192EEENS7_ILi128EEENS7_ILi64EEEEEELi64ENS_6half_tEfNS_4arch4Sm90ELb1ELb0ELb1ELb1ELb0ELb0ELb0ELb1ELb1ELb0ELb0ELb0EEENS1_21CollectiveEpilogueFwdINS6_IJSA_SC_SB_EEES9_SE_SG_Li384ELb1ELb0ELb0ELb0EEENS1_36VarlenDynamicPersistentTileSchedulerILi192ELi128ELi384ELi32ELb0ELb0ELb1ELb1ELb1ELb1EEEEEEEEEvNT_6ParamsE --------------------------
	.section	.nv.constant0._ZN7cutlass13device_kernelIN5flash11enable_sm90INS1_16FlashAttnFwdSm90INS1_25CollectiveMainloopFwdSm90ILi2EN4cute5tupleIJNS5_1CILi1EEES8_S8_EEENS6_IJNS7_ILi192EEENS7_ILi128EEENS7_ILi64EEEEEELi64ENS_6half_tEfNS_4arch4Sm90ELb1ELb0ELb1ELb1ELb0ELb0ELb0ELb1ELb1ELb0ELb0ELb0EEENS1_21CollectiveEpilogueFwdINS6_IJSA_SC_SB_EEES9_SE_SG_Li384ELb1ELb0ELb0ELb0EEENS1_36VarlenDynamicPersistentTileSchedulerILi192ELi128ELi384ELi32ELb0ELb0ELb1ELb1ELb1ELb1EEEEEEEEEvNT_6ParamsE,"a",@progbits
	.sectionflags	@""
	.align	4
.nv.constant0._ZN7cutlass13device_kernelIN5flash11enable_sm90INS1_16FlashAttnFwdSm90INS1_25CollectiveMainloopFwdSm90ILi2EN4cute5tupleIJNS5_1CILi1EEES8_S8_EEENS6_IJNS7_ILi192EEENS7_ILi128EEENS7_ILi64EEEEEELi64ENS_6half_tEfNS_4arch4Sm90ELb1ELb0ELb1ELb1ELb0ELb0ELb0ELb1ELb1ELb0ELb0ELb0EEENS1_21CollectiveEpilogueFwdINS6_IJSA_SC_SB_EEES9_SE_SG_Li384ELb1ELb0ELb0ELb0EEENS1_36VarlenDynamicPersistentTileSchedulerILi192ELi128ELi384ELi32ELb0ELb0ELb1ELb1ELb1ELb1EEEEEEEEEvNT_6ParamsE:
	.zero		3200


//--------------------- .nv.constant0._ZN7cutlass13device_kernelIN5flash11enable_sm90INS1_16FlashAttnFwdSm90INS1_25CollectiveMainloopFwdSm90ILi2EN4cute5tupleIJNS5_1CILi1EEES8_S8_EEENS6_IJNS7_ILi192EEENS7_ILi128EEENS7_ILi64EEEEEELi64ENS_6half_tEfNS_4arch4Sm90ELb1ELb0ELb1ELb1ELb0ELb1ELb0ELb1ELb1ELb0ELb0ELb0EEENS1_21CollectiveEpilogueFwdINS6_IJSA_SC_SB_EEES9_SE_SG_Li384ELb1ELb0ELb0ELb0EEENS1_36VarlenDynamicPersistentTileSchedulerILi192ELi128ELi384ELi32ELb0ELb0ELb1ELb1ELb1ELb1EEEEEEEEEvNT_6ParamsE --------------------------
	.section	.nv.constant0._ZN7cutlass13device_kernelIN5flash11enable_sm90INS1_16FlashAttnFwdSm90INS1_25CollectiveMainloopFwdSm90ILi2EN4cute5tupleIJNS5_1CILi1EEES8_S8_EEENS6_IJNS7_ILi192EEENS7_ILi128EEENS7_ILi64EEEEEELi64ENS_6half_tEfNS_4arch4Sm90ELb1ELb0ELb1ELb1ELb0ELb1ELb0ELb1ELb1ELb0ELb0ELb0EEENS1_21CollectiveEpilogueFwdINS6_IJSA_SC_SB_EEES9_SE_SG_Li384ELb1ELb0ELb0ELb0EEENS1_36VarlenDynamicPersistentTileSchedulerILi192ELi128ELi384ELi32ELb0ELb0ELb1ELb1ELb1ELb1EEEEEEEEEvNT_6ParamsE,"a",@progbits
	.sectionflags	@""
	.align	4
.nv.constant0._ZN7cutlass13device_kernelIN5flash11enable_sm90INS1_16FlashAttnFwdSm90INS1_25CollectiveMainloopFwdSm90ILi2EN4cute5tupleIJNS5_1CILi1EEES8_S8_EEENS6_IJNS7_ILi192EEENS7_ILi128EEENS7_ILi64EEEEEELi64ENS_6half_tEfNS_4arch4Sm90ELb1ELb0ELb1ELb1ELb0ELb1ELb0ELb1ELb1ELb0ELb0ELb0EEENS1_21CollectiveEpilogueFwdINS6_IJSA_SC_SB_EEES9_SE_SG_Li384ELb1ELb0ELb0ELb0EEENS1_36VarlenDynamicPersistentTileSchedulerILi192ELi128ELi384ELi32ELb0ELb0ELb1ELb1ELb1ELb1EEEEEEEEEvNT_6ParamsE:
	.zero		3200


//--------------------- SYMBOLS --------------------------

	.type		.nv.reservedSmem.offset0,@object
	.size		.nv.reservedSmem.offset0,0x4
	.type		__assertfail,@function
